	.target	sm_90a

	.elftype	@"ET_EXEC"


//--------------------- .note.nv.tkinfo           --------------------------
	.section	.note.nv.tkinfo,"",@"SHT_NOTE"
	.sectionflags	@"SHF_NOTE_NV_TKINFO"
	.tkinfo
        /*0018*/ 	.word	0x00000002
        /*0030*/ 	.string	""
        /*0030*/ 	.string	"ptxas"
        /*0030*/ 	.string	"Cuda compilation tools, release 13.0, V13.0.88"
        /*0030*/ 	.string	"Build cuda_13.0.r13.0/compiler.36424714_0"
        /*0030*/ 	.string	"-arch sm_90a -m 64 "



//--------------------- .note.nv.cuinfo           --------------------------
	.section	.note.nv.cuinfo,"",@"SHT_NOTE"
	.sectionflags	@"SHF_NOTE_NV_CUINFO"
        /*0018*/ 	.short	0x0002
        /*001a*/ 	.short	0x005a
        /*001c*/ 	.short	0x0082
	.zero		2


//--------------------- .nv.info                  --------------------------
	.section	.nv.info,"",@"SHT_CUDA_INFO"
	.align	4


	//----- nvinfo : EIATTR_REGCOUNT
	.align		4
        /*0000*/ 	.byte	0x04, 0x2f
        /*0002*/ 	.short	(.L_59 - .L_58)
	.align		4
.L_58:
        /*0004*/ 	.word	index@(_ZN7cutlass13device_kernelIN5flash11enable_sm90INS1_16FlashAttnFwdSm90INS1_25CollectiveMainloopFwdSm90ILi2EN4cute5tupleIJNS5_1CILi1EEES8_S8_EEENS6_IJNS7_ILi192EEENS7_ILi160EEENS7_ILi64EEEEEELi64ENS_12float_e4m3_tEfNS_4arch4Sm90ELb1ELb0ELb1ELb1ELb0ELb1ELb0ELb1ELb1ELb1ELb0ELb0EEENS1_21CollectiveEpilogueFwdINS6_IJSA_SC_SB_EEES9_NS_10bfloat16_tESG_Li384ELb1ELb1ELb0ELb1EEENS1_36VarlenDynamicPersistentTileSchedulerILi192ELi160ELi384ELi128ELb0ELb1ELb1ELb1ELb1ELb1EEEEEEEEEvNT_6ParamsE)
        /*0008*/ 	.word	0x00000080


	//----- nvinfo : EIATTR_FRAME_SIZE
	.align		4
.L_59:
        /*000c*/ 	.byte	0x04, 0x11
        /*000e*/ 	.short	(.L_61 - .L_60)
	.align		4
.L_60:
        /*0010*/ 	.word	index@(_ZN7cutlass13device_kernelIN5flash11enable_sm90INS1_16FlashAttnFwdSm90INS1_25CollectiveMainloopFwdSm90ILi2EN4cute5tupleIJNS5_1CILi1EEES8_S8_EEENS6_IJNS7_ILi192EEENS7_ILi160EEENS7_ILi64EEEEEELi64ENS_12float_e4m3_tEfNS_4arch4Sm90ELb1ELb0ELb1ELb1ELb0ELb1ELb0ELb1ELb1ELb1ELb0ELb0EEENS1_21CollectiveEpilogueFwdINS6_IJSA_SC_SB_EEES9_NS_10bfloat16_tESG_Li384ELb1ELb1ELb0ELb1EEENS1_36VarlenDynamicPersistentTileSchedulerILi192ELi160ELi384ELi128ELb0ELb1ELb1ELb1ELb1ELb1EEEEEEEEEvNT_6ParamsE)
        /*0014*/ 	.word	0x00000088


	//----- nvinfo : EIATTR_REGCOUNT
	.align		4
.L_61:
        /*0018*/ 	.byte	0x04, 0x2f
        /*001a*/ 	.short	(.L_63 - .L_62)
	.align		4
.L_62:
        /*001c*/ 	.word	index@(_ZN7cutlass13device_kernelIN5flash11enable_sm90INS1_16FlashAttnFwdSm90INS1_25CollectiveMainloopFwdSm90ILi2EN4cute5tupleIJNS5_1CILi1EEES8_S8_EEENS6_IJNS7_ILi192EEENS7_ILi160EEENS7_ILi64EEEEEELi64ENS_12float_e4m3_tEfNS_4arch4Sm90ELb1ELb0ELb1ELb1ELb0ELb0ELb0ELb1ELb1ELb1ELb0ELb0EEENS1_21CollectiveEpilogueFwdINS6_IJSA_SC_SB_EEES9_NS_10bfloat16_tESG_Li384ELb1ELb1ELb0ELb1EEENS1_36VarlenDynamicPersistentTileSchedulerILi192ELi160ELi384ELi128ELb0ELb1ELb1ELb1ELb1ELb1EEEEEEEEEvNT_6ParamsE)
        /*0020*/ 	.word	0x00000080


	//----- nvinfo : EIATTR_FRAME_SIZE
	.align		4
.L_63:
        /*0024*/ 	.byte	0x04, 0x11
        /*0026*/ 	.short	(.L_65 - .L_64)
	.align		4
.L_64:
        /*0028*/ 	.word	index@(_ZN7cutlass13device_kernelIN5flash11enable_sm90INS1_16FlashAttnFwdSm90INS1_25CollectiveMainloopFwdSm90ILi2EN4cute5tupleIJNS5_1CILi1EEES8_S8_EEENS6_IJNS7_ILi192EEENS7_ILi160EEENS7_ILi64EEEEEELi64ENS_12float_e4m3_tEfNS_4arch4Sm90ELb1ELb0ELb1ELb1ELb0ELb0ELb0ELb1ELb1ELb1ELb0ELb0EEENS1_21CollectiveEpilogueFwdINS6_IJSA_SC_SB_EEES9_NS_10bfloat16_tESG_Li384ELb1ELb1ELb0ELb1EEENS1_36VarlenDynamicPersistentTileSchedulerILi192ELi160ELi384ELi128ELb0ELb1ELb1ELb1ELb1ELb1EEEEEEEEEvNT_6ParamsE)
        /*002c*/ 	.word	0x00000010


	//----- nvinfo : EIATTR_REGCOUNT
	.align		4
.L_65:
        /*0030*/ 	.byte	0x04, 0x2f
        /*0032*/ 	.short	(.L_67 - .L_66)
	.align		4
.L_66:
        /*0034*/ 	.word	index@(_ZN7cutlass13device_kernelIN5flash11enable_sm90INS1_16FlashAttnFwdSm90INS1_25CollectiveMainloopFwdSm90ILi2EN4cute5tupleIJNS5_1CILi1EEES8_S8_EEENS6_IJNS7_ILi192EEENS7_ILi160EEENS7_ILi64EEEEEELi64ENS_12float_e4m3_tEfNS_4arch4Sm90ELb1ELb0ELb1ELb0ELb0ELb0ELb0ELb1ELb1ELb1ELb0ELb0EEENS1_21CollectiveEpilogueFwdINS6_IJSA_SC_SB_EEES9_NS_10bfloat16_tESG_Li384ELb0ELb1ELb0ELb1EEENS1_30DynamicPersistentTileSchedulerILi384ELi128ELb0ELb1ELb1EEEEEEEEEvNT_6ParamsE)
        /*0038*/ 	.word	0x00000080


	//----- nvinfo : EIATTR_FRAME_SIZE
	.align		4
.L_67:
        /*003c*/ 	.byte	0x04, 0x11
        /*003e*/ 	.short	(.L_69 - .L_68)
	.align		4
.L_68:
        /*0040*/ 	.word	index@(_ZN7cutlass13device_kernelIN5flash11enable_sm90INS1_16FlashAttnFwdSm90INS1_25CollectiveMainloopFwdSm90ILi2EN4cute5tupleIJNS5_1CILi1EEES8_S8_EEENS6_IJNS7_ILi192EEENS7_ILi160EEENS7_ILi64EEEEEELi64ENS_12float_e4m3_tEfNS_4arch4Sm90ELb1ELb0ELb1ELb0ELb0ELb0ELb0ELb1ELb1ELb1ELb0ELb0EEENS1_21CollectiveEpilogueFwdINS6_IJSA_SC_SB_EEES9_NS_10bfloat16_tESG_Li384ELb0ELb1ELb0ELb1EEENS1_30DynamicPersistentTileSchedulerILi384ELi128ELb0ELb1ELb1EEEEEEEEEvNT_6ParamsE)
        /*0044*/ 	.word	0x00000008


	//----- nvinfo : EIATTR_REGCOUNT
	.align		4
.L_69:
        /*0048*/ 	.byte	0x04, 0x2f
        /*004a*/ 	.short	(.L_71 - .L_70)
	.align		4
.L_70:
        /*004c*/ 	.word	index@(_ZN7cutlass13device_kernelIN5flash11enable_sm90INS1_16FlashAttnFwdSm90INS1_25CollectiveMainloopFwdSm90ILi2EN4cute5tupleIJNS5_1CILi1EEES8_S8_EEENS6_IJNS7_ILi192EEENS7_ILi160EEENS7_ILi64EEEEEELi64ENS_12float_e4m3_tEfNS_4arch4Sm90ELb0ELb1ELb1ELb1ELb0ELb1ELb0ELb1ELb1ELb1ELb0ELb0EEENS1_21CollectiveEpilogueFwdINS6_IJSA_SC_SB_EEES9_NS_10bfloat16_tESG_Li384ELb1ELb1ELb0ELb1EEENS1_36VarlenDynamicPersistentTileSchedulerILi192ELi160ELi384ELi128ELb0ELb1ELb1ELb1ELb0ELb1EEEEEEEEEvNT_6ParamsE)
        /*0050*/ 	.word	0x00000080


	//----- nvinfo : EIATTR_FRAME_SIZE
	.align		4
.L_71:
        /*0054*/ 	.byte	0x04, 0x11
        /*0056*/ 	.short	(.L_73 - .L_72)
	.align		4
.L_72:
        /*0058*/ 	.word	index@(_ZN7cutlass13device_kernelIN5flash11enable_sm90INS1_16FlashAttnFwdSm90INS1_25CollectiveMainloopFwdSm90ILi2EN4cute5tupleIJNS5_1CILi1EEES8_S8_EEENS6_IJNS7_ILi192EEENS7_ILi160EEENS7_ILi64EEEEEELi64ENS_12float_e4m3_tEfNS_4arch4Sm90ELb0ELb1ELb1ELb1ELb0ELb1ELb0ELb1ELb1ELb1ELb0ELb0EEENS1_21CollectiveEpilogueFwdINS6_IJSA_SC_SB_EEES9_NS_10bfloat16_tESG_Li384ELb1ELb1ELb0ELb1EEENS1_36VarlenDynamicPersistentTileSchedulerILi192ELi160ELi384ELi128ELb0ELb1ELb1ELb1ELb0ELb1EEEEEEEEEvNT_6ParamsE)
        /*005c*/ 	.word	0x00000068


	//----- nvinfo : EIATTR_REGCOUNT
	.align		4
.L_73:
        /*0060*/ 	.byte	0x04, 0x2f
        /*0062*/ 	.short	(.L_75 - .L_74)
	.align		4
.L_74:
        /*0064*/ 	.word	index@(_ZN7cutlass13device_kernelIN5flash11enable_sm90INS1_16FlashAttnFwdSm90INS1_25CollectiveMainloopFwdSm90ILi2EN4cute5tupleIJNS5_1CILi1EEES8_S8_EEENS6_IJNS7_ILi192EEENS7_ILi160EEENS7_ILi64EEEEEELi64ENS_12float_e4m3_tEfNS_4arch4Sm90ELb0ELb1ELb1ELb1ELb0ELb0ELb0ELb1ELb1ELb1ELb0ELb0EEENS1_21CollectiveEpilogueFwdINS6_IJSA_SC_SB_EEES9_NS_10bfloat16_tESG_Li384ELb1ELb1ELb0ELb1EEENS1_36VarlenDynamicPersistentTileSchedulerILi192ELi160ELi384ELi128ELb0ELb1ELb1ELb1ELb0ELb1EEEEEEEEEvNT_6ParamsE)
        /*0068*/ 	.word	0x00000080


	//----- nvinfo : EIATTR_FRAME_SIZE
	.align		4
.L_75:
        /*006c*/ 	.byte	0x04, 0x11
        /*006e*/ 	.short	(.L_77 - .L_76)
	.align		4
.L_76:
        /*0070*/ 	.word	index@(_ZN7cutlass13device_kernelIN5flash11enable_sm90INS1_16FlashAttnFwdSm90INS1_25CollectiveMainloopFwdSm90ILi2EN4cute5tupleIJNS5_1CILi1EEES8_S8_EEENS6_IJNS7_ILi192EEENS7_ILi160EEENS7_ILi64EEEEEELi64ENS_12float_e4m3_tEfNS_4arch4Sm90ELb0ELb1ELb1ELb1ELb0ELb0ELb0ELb1ELb1ELb1ELb0ELb0EEENS1_21CollectiveEpilogueFwdINS6_IJSA_SC_SB_EEES9_NS_10bfloat16_tESG_Li384ELb1ELb1ELb0ELb1EEENS1_36VarlenDynamicPersistentTileSchedulerILi192ELi160ELi384ELi128ELb0ELb1ELb1ELb1ELb0ELb1EEEEEEEEEvNT_6ParamsE)
        /*0074*/ 	.word	0x00000010


	//----- nvinfo : EIATTR_REGCOUNT
	.align		4
.L_77:
        /*0078*/ 	.byte	0x04, 0x2f
        /*007a*/ 	.short	(.L_79 - .L_78)
	.align		4
.L_78:
        /*007c*/ 	.word	index@(_ZN7cutlass13device_kernelIN5flash11enable_sm90INS1_16FlashAttnFwdSm90INS1_25CollectiveMainloopFwdSm90ILi2EN4cute5tupleIJNS5_1CILi1EEES8_S8_EEENS6_IJNS7_ILi192EEENS7_ILi160EEENS7_ILi64EEEEEELi64ENS_12float_e4m3_tEfNS_4arch4Sm90ELb0ELb1ELb1ELb0ELb0ELb0ELb0ELb1ELb1ELb1ELb0ELb0EEENS1_21CollectiveEpilogueFwdINS6_IJSA_SC_SB_EEES9_NS_10bfloat16_tESG_Li384ELb0ELb1ELb0ELb1EEENS1_30DynamicPersistentTileSchedulerILi384ELi128ELb0ELb1ELb1EEEEEEEEEvNT_6ParamsE)
        /*0080*/ 	.word	0x00000080


	//----- nvinfo : EIATTR_FRAME_SIZE
	.align		4
.L_79:
        /*0084*/ 	.byte	0x04, 0x11
        /*0086*/ 	.short	(.L_81 - .L_80)
	.align		4
.L_80:
        /*0088*/ 	.word	index@(_ZN7cutlass13device_kernelIN5flash11enable_sm90INS1_16FlashAttnFwdSm90INS1_25CollectiveMainloopFwdSm90ILi2EN4cute5tupleIJNS5_1CILi1EEES8_S8_EEENS6_IJNS7_ILi192EEENS7_ILi160EEENS7_ILi64EEEEEELi64ENS_12float_e4m3_tEfNS_4arch4Sm90ELb0ELb1ELb1ELb0ELb0ELb0ELb0ELb1ELb1ELb1ELb0ELb0EEENS1_21CollectiveEpilogueFwdINS6_IJSA_SC_SB_EEES9_NS_10bfloat16_tESG_Li384ELb0ELb1ELb0ELb1EEENS1_30DynamicPersistentTileSchedulerILi384ELi128ELb0ELb1ELb1EEEEEEEEEvNT_6ParamsE)
        /*008c*/ 	.word	0x00000000


	//----- nvinfo : EIATTR_REGCOUNT
	.align		4
.L_81:
        /*0090*/ 	.byte	0x04, 0x2f
        /*0092*/ 	.short	(.L_83 - .L_82)
	.align		4
.L_82:
        /*0094*/ 	.word	index@(_ZN7cutlass13device_kernelIN5flash11enable_sm90INS1_16FlashAttnFwdSm90INS1_25CollectiveMainloopFwdSm90ILi2EN4cute5tupleIJNS5_1CILi1EEES8_S8_EEENS6_IJNS7_ILi192EEENS7_ILi160EEENS7_ILi64EEEEEELi64ENS_12float_e4m3_tEfNS_4arch4Sm90ELb0ELb0ELb1ELb1ELb0ELb1ELb0ELb1ELb1ELb1ELb0ELb0EEENS1_21CollectiveEpilogueFwdINS6_IJSA_SC_SB_EEES9_NS_10bfloat16_tESG_Li384ELb1ELb1ELb0ELb1EEENS1_36VarlenDynamicPersistentTileSchedulerILi192ELi160ELi384ELi128ELb0ELb1ELb1ELb0ELb1ELb1EEEEEEEEEvNT_6ParamsE)
        /*0098*/ 	.word	0x00000080


	//----- nvinfo : EIATTR_FRAME_SIZE
	.align		4
.L_83:
        /*009c*/ 	.byte	0x04, 0x11
        /*009e*/ 	.short	(.L_85 - .L_84)
	.align		4
.L_84:
        /*00a0*/ 	.word	index@(_ZN7cutlass13device_kernelIN5flash11enable_sm90INS1_16FlashAttnFwdSm90INS1_25CollectiveMainloopFwdSm90ILi2EN4cute5tupleIJNS5_1CILi1EEES8_S8_EEENS6_IJNS7_ILi192EEENS7_ILi160EEENS7_ILi64EEEEEELi64ENS_12float_e4m3_tEfNS_4arch4Sm90ELb0ELb0ELb1ELb1ELb0ELb1ELb0ELb1ELb1ELb1ELb0ELb0EEENS1_21CollectiveEpilogueFwdINS6_IJSA_SC_SB_EEES9_NS_10bfloat16_tESG_Li384ELb1ELb1ELb0ELb1EEENS1_36VarlenDynamicPersistentTileSchedulerILi192ELi160ELi384ELi128ELb0ELb1ELb1ELb0ELb1ELb1EEEEEEEEEvNT_6ParamsE)
        /*00a4*/ 	.word	0x00000080


	//----- nvinfo : EIATTR_REGCOUNT
	.align		4
.L_85:
        /*00a8*/ 	.byte	0x04, 0x2f
        /*00aa*/ 	.short	(.L_87 - .L_86)
	.align		4
.L_86:
        /*00ac*/ 	.word	index@(_ZN7cutlass13device_kernelIN5flash11enable_sm90INS1_16FlashAttnFwdSm90INS1_25CollectiveMainloopFwdSm90ILi2EN4cute5tupleIJNS5_1CILi1EEES8_S8_EEENS6_IJNS7_ILi192EEENS7_ILi160EEENS7_ILi64EEEEEELi64ENS_12float_e4m3_tEfNS_4arch4Sm90ELb0ELb0ELb1ELb1ELb0ELb0ELb0ELb1ELb1ELb1ELb0ELb0EEENS1_21CollectiveEpilogueFwdINS6_IJSA_SC_SB_EEES9_NS_10bfloat16_tESG_Li384ELb1ELb1ELb0ELb1EEENS1_36VarlenDynamicPersistentTileSchedulerILi192ELi160ELi384ELi128ELb0ELb1ELb1ELb0ELb1ELb1EEEEEEEEEvNT_6ParamsE)
        /*00b0*/ 	.word	0x00000080


	//----- nvinfo : EIATTR_FRAME_SIZE
	.align		4
.L_87:
        /*00b4*/ 	.byte	0x04, 0x11
        /*00b6*/ 	.short	(.L_89 - .L_88)
	.align		4
.L_88:
        /*00b8*/ 	.word	index@(_ZN7cutlass13device_kernelIN5flash11enable_sm90INS1_16FlashAttnFwdSm90INS1_25CollectiveMainloopFwdSm90ILi2EN4cute5tupleIJNS5_1CILi1EEES8_S8_EEENS6_IJNS7_ILi192EEENS7_ILi160EEENS7_ILi64EEEEEELi64ENS_12float_e4m3_tEfNS_4arch4Sm90ELb0ELb0ELb1ELb1ELb0ELb0ELb0ELb1ELb1ELb1ELb0ELb0EEENS1_21CollectiveEpilogueFwdINS6_IJSA_SC_SB_EEES9_NS_10bfloat16_tESG_Li384ELb1ELb1ELb0ELb1EEENS1_36VarlenDynamicPersistentTileSchedulerILi192ELi160ELi384ELi128ELb0ELb1ELb1ELb0ELb1ELb1EEEEEEEEEvNT_6ParamsE)
        /*00bc*/ 	.word	0x00000008


	//----- nvinfo : EIATTR_REGCOUNT
	.align		4
.L_89:
        /*00c0*/ 	.byte	0x04, 0x2f
        /*00c2*/ 	.short	(.L_91 - .L_90)
	.align		4
.L_90:
        /*00c4*/ 	.word	index@(_ZN7cutlass13device_kernelIN5flash11enable_sm90INS1_16FlashAttnFwdSm90INS1_25CollectiveMainloopFwdSm90ILi2EN4cute5tupleIJNS5_1CILi1EEES8_S8_EEENS6_IJNS7_ILi192EEENS7_ILi160EEENS7_ILi64EEEEEELi64ENS_12float_e4m3_tEfNS_4arch4Sm90ELb0ELb0ELb1ELb0ELb0ELb0ELb0ELb1ELb1ELb1ELb0ELb0EEENS1_21CollectiveEpilogueFwdINS6_IJSA_SC_SB_EEES9_NS_10bfloat16_tESG_Li384ELb0ELb1ELb0ELb1EEENS1_29StaticPersistentTileSchedulerILb0EEEEEEEEEvNT_6ParamsE)
        /*00c8*/ 	.word	0x00000080


	//----- nvinfo : EIATTR_FRAME_SIZE
	.align		4
.L_91:
        /*00cc*/ 	.byte	0x04, 0x11
        /*00ce*/ 	.short	(.L_93 - .L_92)
	.align		4
.L_92:
        /*00d0*/ 	.word	index@(_ZN7cutlass13device_kernelIN5flash11enable_sm90INS1_16FlashAttnFwdSm90INS1_25CollectiveMainloopFwdSm90ILi2EN4cute5tupleIJNS5_1CILi1EEES8_S8_EEENS6_IJNS7_ILi192EEENS7_ILi160EEENS7_ILi64EEEEEELi64ENS_12float_e4m3_tEfNS_4arch4Sm90ELb0ELb0ELb1ELb0ELb0ELb0ELb0ELb1ELb1ELb1ELb0ELb0EEENS1_21CollectiveEpilogueFwdINS6_IJSA_SC_SB_EEES9_NS_10bfloat16_tESG_Li384ELb0ELb1ELb0ELb1EEENS1_29StaticPersistentTileSchedulerILb0EEEEEEEEEvNT_6ParamsE)
        /*00d4*/ 	.word	0x00000000


	//----- nvinfo : EIATTR_REGCOUNT
	.align		4
.L_93:
        /*00d8*/ 	.byte	0x04, 0x2f
        /*00da*/ 	.short	(.L_95 - .L_94)
	.align		4
.L_94:
        /*00dc*/ 	.word	index@(_ZN7cutlass13device_kernelIN5flash11enable_sm90INS1_16FlashAttnFwdSm90INS1_25CollectiveMainloopFwdSm90ILi2EN4cute5tupleIJNS5_1CILi1EEES8_S8_EEENS6_IJNS7_ILi192EEENS7_ILi128EEENS7_ILi96EEEEEELi96ENS_12float_e4m3_tEfNS_4arch4Sm90ELb1ELb0ELb1ELb1ELb0ELb1ELb0ELb1ELb1ELb1ELb0ELb0EEENS1_21CollectiveEpilogueFwdINS6_IJSA_SC_SB_EEES9_NS_10bfloat16_tESG_Li384ELb1ELb1ELb0ELb1EEENS1_36VarlenDynamicPersistentTileSchedulerILi192ELi128ELi384ELi128ELb0ELb1ELb1ELb1ELb1ELb1EEEEEEEEEvNT_6ParamsE)
        /*00e0*/ 	.word	0x00000080


	//----- nvinfo : EIATTR_FRAME_SIZE
	.align		4
.L_95:
        /*00e4*/ 	.byte	0x04, 0x11
        /*00e6*/ 	.short	(.L_97 - .L_96)
	.align		4
.L_96:
        /*00e8*/ 	.word	index@(_ZN7cutlass13device_kernelIN5flash11enable_sm90INS1_16FlashAttnFwdSm90INS1_25CollectiveMainloopFwdSm90ILi2EN4cute5tupleIJNS5_1CILi1EEES8_S8_EEENS6_IJNS7_ILi192EEENS7_ILi128EEENS7_ILi96EEEEEELi96ENS_12float_e4m3_tEfNS_4arch4Sm90ELb1ELb0ELb1ELb1ELb0ELb1ELb0ELb1ELb1ELb1ELb0ELb0EEENS1_21CollectiveEpilogueFwdINS6_IJSA_SC_SB_EEES9_NS_10bfloat16_tESG_Li384ELb1ELb1ELb0ELb1EEENS1_36VarlenDynamicPersistentTileSchedulerILi192ELi128ELi384ELi128ELb0ELb1ELb1ELb1ELb1ELb1EEEEEEEEEvNT_6ParamsE)
        /*00ec*/ 	.word	0x00000088


	//----- nvinfo : EIATTR_REGCOUNT
	.align		4
.L_97:
        /*00f0*/ 	.byte	0x04, 0x2f
        /*00f2*/ 	.short	(.L_99 - .L_98)
	.align		4
.L_98:
        /*00f4*/ 	.word	index@(_ZN7cutlass13device_kernelIN5flash11enable_sm90INS1_16FlashAttnFwdSm90INS1_25CollectiveMainloopFwdSm90ILi2EN4cute5tupleIJNS5_1CILi1EEES8_S8_EEENS6_IJNS7_ILi192EEENS7_ILi128EEENS7_ILi96EEEEEELi96ENS_12float_e4m3_tEfNS_4arch4Sm90ELb1ELb0ELb1ELb1ELb0ELb0ELb0ELb1ELb1ELb1ELb0ELb0EEENS1_21CollectiveEpilogueFwdINS6_IJSA_SC_SB_EEES9_NS_10bfloat16_tESG_Li384ELb1ELb1ELb0ELb1EEENS1_36VarlenDynamicPersistentTileSchedulerILi192ELi128ELi384ELi128ELb0ELb1ELb1ELb1ELb1ELb1EEEEEEEEEvNT_6ParamsE)
        /*00f8*/ 	.word	0x00000080


	//----- nvinfo : EIATTR_FRAME_SIZE
	.align		4
.L_99:
        /*00fc*/ 	.byte	0x04, 0x11
        /*00fe*/ 	.short	(.L_101 - .L_100)
	.align		4
.L_100:
        /*0100*/ 	.word	index@(_ZN7cutlass13device_kernelIN5flash11enable_sm90INS1_16FlashAttnFwdSm90INS1_25CollectiveMainloopFwdSm90ILi2EN4cute5tupleIJNS5_1CILi1EEES8_S8_EEENS6_IJNS7_ILi192EEENS7_ILi128EEENS7_ILi96EEEEEELi96ENS_12float_e4m3_tEfNS_4arch4Sm90ELb1ELb0ELb1ELb1ELb0ELb0ELb0ELb1ELb1ELb1ELb0ELb0EEENS1_21CollectiveEpilogueFwdINS6_IJSA_SC_SB_EEES9_NS_10bfloat16_tESG_Li384ELb1ELb1ELb0ELb1EEENS1_36VarlenDynamicPersistentTileSchedulerILi192ELi128ELi384ELi128ELb0ELb1ELb1ELb1ELb1ELb1EEEEEEEEEvNT_6ParamsE)
        /*0104*/ 	.word	0x00000020


	//----- nvinfo : EIATTR_REGCOUNT
	.align		4
.L_101:
        /*0108*/ 	.byte	0x04, 0x2f
        /*010a*/ 	.short	(.L_103 - .L_102)
	.align		4
.L_102:
        /*010c*/ 	.word	index@(_ZN7cutlass13device_kernelIN5flash11enable_sm90INS1_16FlashAttnFwdSm90INS1_25CollectiveMainloopFwdSm90ILi2EN4cute5tupleIJNS5_1CILi1EEES8_S8_EEENS6_IJNS7_ILi192EEENS7_ILi128EEENS7_ILi96EEEEEELi96ENS_12float_e4m3_tEfNS_4arch4Sm90ELb1ELb0ELb1ELb0ELb0ELb0ELb0ELb1ELb1ELb1ELb0ELb0EEENS1_21CollectiveEpilogueFwdINS6_IJSA_SC_SB_EEES9_NS_10bfloat16_tESG_Li384ELb0ELb1ELb0ELb1EEENS1_30DynamicPersistentTileSchedulerILi384ELi128ELb0ELb1ELb1EEEEEEEEEvNT_6ParamsE)
        /*0110*/ 	.word	0x00000080


	//----- nvinfo : EIATTR_FRAME_SIZE
	.align		4
.L_103:
        /*0114*/ 	.byte	0x04, 0x11
        /*0116*/ 	.short	(.L_105 - .L_104)
	.align		4
.L_104:
        /*0118*/ 	.word	index@(_ZN7cutlass13device_kernelIN5flash11enable_sm90INS1_16FlashAttnFwdSm90INS1_25CollectiveMainloopFwdSm90ILi2EN4cute5tupleIJNS5_1CILi1EEES8_S8_EEENS6_IJNS7_ILi192EEENS7_ILi128EEENS7_ILi96EEEEEELi96ENS_12float_e4m3_tEfNS_4arch4Sm90ELb1ELb0ELb1ELb0ELb0ELb0ELb0ELb1ELb1ELb1ELb0ELb0EEENS1_21CollectiveEpilogueFwdINS6_IJSA_SC_SB_EEES9_NS_10bfloat16_tESG_Li384ELb0ELb1ELb0ELb1EEENS1_30DynamicPersistentTileSchedulerILi384ELi128ELb0ELb1ELb1EEEEEEEEEvNT_6ParamsE)
        /*011c*/ 	.word	0x00000010


	//----- nvinfo : EIATTR_REGCOUNT
	.align		4
.L_105:
        /*0120*/ 	.byte	0x04, 0x2f
        /*0122*/ 	.short	(.L_107 - .L_106)
	.align		4
.L_106:
        /*0124*/ 	.word	index@(_ZN7cutlass13device_kernelIN5flash11enable_sm90INS1_16FlashAttnFwdSm90INS1_25CollectiveMainloopFwdSm90ILi2EN4cute5tupleIJNS5_1CILi1EEES8_S8_EEENS6_IJNS7_ILi192EEENS7_ILi128EEENS7_ILi96EEEEEELi96ENS_12float_e4m3_tEfNS_4arch4Sm90ELb0ELb1ELb1ELb1ELb0ELb1ELb0ELb1ELb1ELb1ELb0ELb0EEENS1_21CollectiveEpilogueFwdINS6_IJSA_SC_SB_EEES9_NS_10bfloat16_tESG_Li384ELb1ELb1ELb0ELb1EEENS1_36VarlenDynamicPersistentTileSchedulerILi192ELi128ELi384ELi128ELb0ELb1ELb1ELb1ELb0ELb1EEEEEEEEEvNT_6ParamsE)
        /*0128*/ 	.word	0x00000080


	//----- nvinfo : EIATTR_FRAME_SIZE
	.align		4
.L_107:
        /*012c*/ 	.byte	0x04, 0x11
        /*012e*/ 	.short	(.L_109 - .L_108)
	.align		4
.L_108:
        /*0130*/ 	.word	index@(_ZN7cutlass13device_kernelIN5flash11enable_sm90INS1_16FlashAttnFwdSm90INS1_25CollectiveMainloopFwdSm90ILi2EN4cute5tupleIJNS5_1CILi1EEES8_S8_EEENS6_IJNS7_ILi192EEENS7_ILi128EEENS7_ILi96EEEEEELi96ENS_12float_e4m3_tEfNS_4arch4Sm90ELb0ELb1ELb1ELb1ELb0ELb1ELb0ELb1ELb1ELb1ELb0ELb0EEENS1_21CollectiveEpilogueFwdINS6_IJSA_SC_SB_EEES9_NS_10bfloat16_tESG_Li384ELb1ELb1ELb0ELb1EEENS1_36VarlenDynamicPersistentTileSchedulerILi192ELi128ELi384ELi128ELb0ELb1ELb1ELb1ELb0ELb1EEEEEEEEEvNT_6ParamsE)
        /*0134*/ 	.word	0x00000088


	//----- nvinfo : EIATTR_REGCOUNT
	.align		4
.L_109:
        /*0138*/ 	.byte	0x04, 0x2f
        /*013a*/ 	.short	(.L_111 - .L_110)
	.align		4
.L_110:
        /*013c*/ 	.word	index@(_ZN7cutlass13device_kernelIN5flash11enable_sm90INS1_16FlashAttnFwdSm90INS1_25CollectiveMainloopFwdSm90ILi2EN4cute5tupleIJNS5_1CILi1EEES8_S8_EEENS6_IJNS7_ILi192EEENS7_ILi128EEENS7_ILi96EEEEEELi96ENS_12float_e4m3_tEfNS_4arch4Sm90ELb0ELb1ELb1ELb1ELb0ELb0ELb0ELb1ELb1ELb1ELb0ELb0EEENS1_21CollectiveEpilogueFwdINS6_IJSA_SC_SB_EEES9_NS_10bfloat16_tESG_Li384ELb1ELb1ELb0ELb1EEENS1_36VarlenDynamicPersistentTileSchedulerILi192ELi128ELi384ELi128ELb0ELb1ELb1ELb1ELb0ELb1EEEEEEEEEvNT_6ParamsE)
        /*0140*/ 	.word	0x00000080


	//----- nvinfo : EIATTR_FRAME_SIZE
	.align		4
.L_111:
        /*0144*/ 	.byte	0x04, 0x11
        /*0146*/ 	.short	(.L_113 - .L_112)
	.align		4
.L_112:
        /*0148*/ 	.word	index@(_ZN7cutlass13device_kernelIN5flash11enable_sm90INS1_16FlashAttnFwdSm90INS1_25CollectiveMainloopFwdSm90ILi2EN4cute5tupleIJNS5_1CILi1EEES8_S8_EEENS6_IJNS7_ILi192EEENS7_ILi128EEENS7_ILi96EEEEEELi96ENS_12float_e4m3_tEfNS_4arch4Sm90ELb0ELb1ELb1ELb1ELb0ELb0ELb0ELb1ELb1ELb1ELb0ELb0EEENS1_21CollectiveEpilogueFwdINS6_IJSA_SC_SB_EEES9_NS_10bfloat16_tESG_Li384ELb1ELb1ELb0ELb1EEENS1_36VarlenDynamicPersistentTileSchedulerILi192ELi128ELi384ELi128ELb0ELb1ELb1ELb1ELb0ELb1EEEEEEEEEvNT_6ParamsE)
        /*014c*/ 	.word	0x00000018


	//----- nvinfo : EIATTR_REGCOUNT
	.align		4
.L_113:
        /*0150*/ 	.byte	0x04, 0x2f
        /*0152*/ 	.short	(.L_115 - .L_114)
	.align		4
.L_114:
        /*0154*/ 	.word	index@(_ZN7cutlass13device_kernelIN5flash11enable_sm90INS1_16FlashAttnFwdSm90INS1_25CollectiveMainloopFwdSm90ILi2EN4cute5tupleIJNS5_1CILi1EEES8_S8_EEENS6_IJNS7_ILi192EEENS7_ILi128EEENS7_ILi96EEEEEELi96ENS_12float_e4m3_tEfNS_4arch4Sm90ELb0ELb1ELb1ELb0ELb0ELb0ELb0ELb1ELb1ELb1ELb0ELb0EEENS1_21CollectiveEpilogueFwdINS6_IJSA_SC_SB_EEES9_NS_10bfloat16_tESG_Li384ELb0ELb1ELb0ELb1EEENS1_30DynamicPersistentTileSchedulerILi384ELi128ELb0ELb1ELb1EEEEEEEEEvNT_6ParamsE)
        /*0158*/ 	.word	0x00000080


	//----- nvinfo : EIATTR_FRAME_SIZE
	.align		4
.L_115:
        /*015c*/ 	.byte	0x04, 0x11
        /*015e*/ 	.short	(.L_117 - .L_116)
	.align		4
.L_116:
        /*0160*/ 	.word	index@(_ZN7cutlass13device_kernelIN5flash11enable_sm90INS1_16FlashAttnFwdSm90INS1_25CollectiveMainloopFwdSm90ILi2EN4cute5tupleIJNS5_1CILi1EEES8_S8_EEENS6_IJNS7_ILi192EEENS7_ILi128EEENS7_ILi96EEEEEELi96ENS_12float_e4m3_tEfNS_4arch4Sm90ELb0ELb1ELb1ELb0ELb0ELb0ELb0ELb1ELb1ELb1ELb0ELb0EEENS1_21CollectiveEpilogueFwdINS6_IJSA_SC_SB_EEES9_NS_10bfloat16_tESG_Li384ELb0ELb1ELb0ELb1EEENS1_30DynamicPersistentTileSchedulerILi384ELi128ELb0ELb1ELb1EEEEEEEEEvNT_6ParamsE)
        /*0164*/ 	.word	0x00000010


	//----- nvinfo : EIATTR_REGCOUNT
	.align		4
.L_117:
        /*0168*/ 	.byte	0x04, 0x2f
        /*016a*/ 	.short	(.L_119 - .L_118)
	.align		4
.L_118:
        /*016c*/ 	.word	index@(_ZN7cutlass13device_kernelIN5flash11enable_sm90INS1_16FlashAttnFwdSm90INS1_25CollectiveMainloopFwdSm90ILi2EN4cute5tupleIJNS5_1CILi1EEES8_S8_EEENS6_IJNS7_ILi192EEENS7_ILi128EEENS7_ILi96EEEEEELi96ENS_12float_e4m3_tEfNS_4arch4Sm90ELb0ELb0ELb1ELb1ELb0ELb1ELb0ELb1ELb1ELb1ELb0ELb0EEENS1_21CollectiveEpilogueFwdINS6_IJSA_SC_SB_EEES9_NS_10bfloat16_tESG_Li384ELb1ELb1ELb0ELb1EEENS1_36VarlenDynamicPersistentTileSchedulerILi192ELi128ELi384ELi128ELb0ELb1ELb1ELb0ELb1ELb1EEEEEEEEEvNT_6ParamsE)
        /*0170*/ 	.word	0x00000080


	//----- nvinfo : EIATTR_FRAME_SIZE
	.align		4
.L_119:
        /*0174*/ 	.byte	0x04, 0x11
        /*0176*/ 	.short	(.L_121 - .L_120)
	.align		4
.L_120:
        /*0178*/ 	.word	index@(_ZN7cutlass13device_kernelIN5flash11enable_sm90INS1_16FlashAttnFwdSm90INS1_25CollectiveMainloopFwdSm90ILi2EN4cute5tupleIJNS5_1CILi1EEES8_S8_EEENS6_IJNS7_ILi192EEENS7_ILi128EEENS7_ILi96EEEEEELi96ENS_12float_e4m3_tEfNS_4arch4Sm90ELb0ELb0ELb1ELb1ELb0ELb1ELb0ELb1ELb1ELb1ELb0ELb0EEENS1_21CollectiveEpilogueFwdINS6_IJSA_SC_SB_EEES9_NS_10bfloat16_tESG_Li384ELb1ELb1ELb0ELb1EEENS1_36VarlenDynamicPersistentTileSchedulerILi192ELi128ELi384ELi128ELb0ELb1ELb1ELb0ELb1ELb1EEEEEEEEEvNT_6ParamsE)
        /*017c*/ 	.word	0x00000078


	//----- nvinfo : EIATTR_REGCOUNT
	.align		4
.L_121:
        /*0180*/ 	.byte	0x04, 0x2f
        /*0182*/ 	.short	(.L_123 - .L_122)
	.align		4
.L_122:
        /*0184*/ 	.word	index@(_ZN7cutlass13device_kernelIN5flash11enable_sm90INS1_16FlashAttnFwdSm90INS1_25CollectiveMainloopFwdSm90ILi2EN4cute5tupleIJNS5_1CILi1EEES8_S8_EEENS6_IJNS7_ILi192EEENS7_ILi128EEENS7_ILi96EEEEEELi96ENS_12float_e4m3_tEfNS_4arch4Sm90ELb0ELb0ELb1ELb1ELb0ELb0ELb0ELb1ELb1ELb1ELb0ELb0EEENS1_21CollectiveEpilogueFwdINS6_IJSA_SC_SB_EEES9_NS_10bfloat16_tESG_Li384ELb1ELb1ELb0ELb1EEENS1_36VarlenDynamicPersistentTileSchedulerILi192ELi128ELi384ELi128ELb0ELb1ELb1ELb0ELb1ELb1EEEEEEEEEvNT_6ParamsE)
        /*0188*/ 	.word	0x00000080


	//----- nvinfo : EIATTR_FRAME_SIZE
	.align		4
.L_123:
        /*018c*/ 	.byte	0x04, 0x11
        /*018e*/ 	.short	(.L_125 - .L_124)
	.align		4
.L_124:
        /*0190*/ 	.word	index@(_ZN7cutlass13device_kernelIN5flash11enable_sm90INS1_16FlashAttnFwdSm90INS1_25CollectiveMainloopFwdSm90ILi2EN4cute5tupleIJNS5_1CILi1EEES8_S8_EEENS6_IJNS7_ILi192EEENS7_ILi128EEENS7_ILi96EEEEEELi96ENS_12float_e4m3_tEfNS_4arch4Sm90ELb0ELb0ELb1ELb1ELb0ELb0ELb0ELb1ELb1ELb1ELb0ELb0EEENS1_21CollectiveEpilogueFwdINS6_IJSA_SC_SB_EEES9_NS_10bfloat16_tESG_Li384ELb1ELb1ELb0ELb1EEENS1_36VarlenDynamicPersistentTileSchedulerILi192ELi128ELi384ELi128ELb0ELb1ELb1ELb0ELb1ELb1EEEEEEEEEvNT_6ParamsE)
        /*0194*/ 	.word	0x00000018


	//----- nvinfo : EIATTR_REGCOUNT
	.align		4
.L_125:
        /*0198*/ 	.byte	0x04, 0x2f
        /*019a*/ 	.short	(.L_127 - .L_126)
	.align		4
.L_126:
        /*019c*/ 	.word	index@(_ZN7cutlass13device_kernelIN5flash11enable_sm90INS1_16FlashAttnFwdSm90INS1_25CollectiveMainloopFwdSm90ILi2EN4cute5tupleIJNS5_1CILi1EEES8_S8_EEENS6_IJNS7_ILi192EEENS7_ILi128EEENS7_ILi96EEEEEELi96ENS_12float_e4m3_tEfNS_4arch4Sm90ELb0ELb0ELb1ELb0ELb0ELb0ELb0ELb1ELb1ELb1ELb0ELb0EEENS1_21CollectiveEpilogueFwdINS6_IJSA_SC_SB_EEES9_NS_10bfloat16_tESG_Li384ELb0ELb1ELb0ELb1EEENS1_29StaticPersistentTileSchedulerILb0EEEEEEEEEvNT_6ParamsE)
        /*01a0*/ 	.word	0x00000080


	//----- nvinfo : EIATTR_FRAME_SIZE
	.align		4
.L_127:
        /*01a4*/ 	.byte	0x04, 0x11
        /*01a6*/ 	.short	(.L_129 - .L_128)
	.align		4
.L_128:
        /*01a8*/ 	.word	index@(_ZN7cutlass13device_kernelIN5flash11enable_sm90INS1_16FlashAttnFwdSm90INS1_25CollectiveMainloopFwdSm90ILi2EN4cute5tupleIJNS5_1CILi1EEES8_S8_EEENS6_IJNS7_ILi192EEENS7_ILi128EEENS7_ILi96EEEEEELi96ENS_12float_e4m3_tEfNS_4arch4Sm90ELb0ELb0ELb1ELb0ELb0ELb0ELb0ELb1ELb1ELb1ELb0ELb0EEENS1_21CollectiveEpilogueFwdINS6_IJSA_SC_SB_EEES9_NS_10bfloat16_tESG_Li384ELb0ELb1ELb0ELb1EEENS1_29StaticPersistentTileSchedulerILb0EEEEEEEEEvNT_6ParamsE)
        /*01ac*/ 	.word	0x00000008


	//----- nvinfo : EIATTR_REGCOUNT
	.align		4
.L_129:
        /*01b0*/ 	.byte	0x04, 0x2f
        /*01b2*/ 	.short	(.L_131 - .L_130)
	.align		4
.L_130:
        /*01b4*/ 	.word	index@(_ZN7cutlass13device_kernelIN5flash11enable_sm90INS1_16FlashAttnFwdSm90INS1_25CollectiveMainloopFwdSm90ILi2EN4cute5tupleIJNS5_1CILi1EEES8_S8_EEENS6_IJNS7_ILi128EEENS7_ILi224EEESA_EEELi128ENS_12float_e4m3_tEfNS_4arch4Sm90ELb1ELb0ELb1ELb1ELb0ELb1ELb0ELb1ELb1ELb1ELb0ELb0EEENS1_21CollectiveEpilogueFwdINS6_IJSA_SA_SB_EEES9_NS_10bfloat16_tESF_Li256ELb1ELb1ELb0ELb1EEENS1_36VarlenDynamicPersistentTileSchedulerILi128ELi224ELi256ELi128ELb0ELb1ELb1ELb1ELb1ELb1EEEEEEEEEvNT_6ParamsE)
        /*01b8*/ 	.word	0x000000a8


	//----- nvinfo : EIATTR_FRAME_SIZE
	.align		4
.L_131:
        /*01bc*/ 	.byte	0x04, 0x11
        /*01be*/ 	.short	(.L_133 - .L_132)
	.align		4
.L_132:
        /*01c0*/ 	.word	index@(_ZN7cutlass13device_kernelIN5flash11enable_sm90INS1_16FlashAttnFwdSm90INS1_25CollectiveMainloopFwdSm90ILi2EN4cute5tupleIJNS5_1CILi1EEES8_S8_EEENS6_IJNS7_ILi128EEENS7_ILi224EEESA_EEELi128ENS_12float_e4m3_tEfNS_4arch4Sm90ELb1ELb0ELb1ELb1ELb0ELb1ELb0ELb1ELb1ELb1ELb0ELb0EEENS1_21CollectiveEpilogueFwdINS6_IJSA_SA_SB_EEES9_NS_10bfloat16_tESF_Li256ELb1ELb1ELb0ELb1EEENS1_36VarlenDynamicPersistentTileSchedulerILi128ELi224ELi256ELi128ELb0ELb1ELb1ELb1ELb1ELb1EEEEEEEEEvNT_6ParamsE)
        /*01c4*/ 	.word	0x000000f8


	//----- nvinfo : EIATTR_REGCOUNT
	.align		4
.L_133:
        /*01c8*/ 	.byte	0x04, 0x2f
        /*01ca*/ 	.short	(.L_135 - .L_134)
	.align		4
.L_134:
        /*01cc*/ 	.word	index@(_ZN7cutlass13device_kernelIN5flash11enable_sm90INS1_16FlashAttnFwdSm90INS1_25CollectiveMainloopFwdSm90ILi2EN4cute5tupleIJNS5_1CILi1EEES8_S8_EEENS6_IJNS7_ILi128EEENS7_ILi224EEESA_EEELi128ENS_12float_e4m3_tEfNS_4arch4Sm90ELb1ELb0ELb1ELb1ELb0ELb0ELb0ELb1ELb1ELb1ELb0ELb0EEENS1_21CollectiveEpilogueFwdINS6_IJSA_SA_SB_EEES9_NS_10bfloat16_tESF_Li256ELb1ELb1ELb0ELb1EEENS1_36VarlenDynamicPersistentTileSchedulerILi128ELi224ELi256ELi128ELb0ELb1ELb1ELb1ELb1ELb1EEEEEEEEEvNT_6ParamsE)
        /*01d0*/ 	.word	0x000000a8


	//----- nvinfo : EIATTR_FRAME_SIZE
	.align		4
.L_135:
        /*01d4*/ 	.byte	0x04, 0x11
        /*01d6*/ 	.short	(.L_137 - .L_136)
	.align		4
.L_136:
        /*01d8*/ 	.word	index@(_ZN7cutlass13device_kernelIN5flash11enable_sm90INS1_16FlashAttnFwdSm90INS1_25CollectiveMainloopFwdSm90ILi2EN4cute5tupleIJNS5_1CILi1EEES8_S8_EEENS6_IJNS7_ILi128EEENS7_ILi224EEESA_EEELi128ENS_12float_e4m3_tEfNS_4arch4Sm90ELb1ELb0ELb1ELb1ELb0ELb0ELb0ELb1ELb1ELb1ELb0ELb0EEENS1_21CollectiveEpilogueFwdINS6_IJSA_SA_SB_EEES9_NS_10bfloat16_tESF_Li256ELb1ELb1ELb0ELb1EEENS1_36VarlenDynamicPersistentTileSchedulerILi128ELi224ELi256ELi128ELb0ELb1ELb1ELb1ELb1ELb1EEEEEEEEEvNT_6ParamsE)
        /*01dc*/ 	.word	0x00000038


	//----- nvinfo : EIATTR_REGCOUNT
	.align		4
.L_137:
        /*01e0*/ 	.byte	0x04, 0x2f
        /*01e2*/ 	.short	(.L_139 - .L_138)
	.align		4
.L_138:
        /*01e4*/ 	.word	index@(_ZN7cutlass13device_kernelIN5flash11enable_sm90INS1_16FlashAttnFwdSm90INS1_25CollectiveMainloopFwdSm90ILi2EN4cute5tupleIJNS5_1CILi1EEES8_S8_EEENS6_IJNS7_ILi128EEENS7_ILi224EEESA_EEELi128ENS_12float_e4m3_tEfNS_4arch4Sm90ELb1ELb0ELb1ELb0ELb0ELb0ELb0ELb1ELb1ELb1ELb0ELb0EEENS1_21CollectiveEpilogueFwdINS6_IJSA_SA_SB_EEES9_NS_10bfloat16_tESF_Li256ELb0ELb1ELb0ELb1EEENS1_30DynamicPersistentTileSchedulerILi256ELi128ELb0ELb1ELb1EEEEEEEEEvNT_6ParamsE)
        /*01e8*/ 	.word	0x000000a8


	//----- nvinfo : EIATTR_FRAME_SIZE
	.align		4
.L_139:
        /*01ec*/ 	.byte	0x04, 0x11
        /*01ee*/ 	.short	(.L_141 - .L_140)
	.align		4
.L_140:
        /*01f0*/ 	.word	index@(_ZN7cutlass13device_kernelIN5flash11enable_sm90INS1_16FlashAttnFwdSm90INS1_25CollectiveMainloopFwdSm90ILi2EN4cute5tupleIJNS5_1CILi1EEES8_S8_EEENS6_IJNS7_ILi128EEENS7_ILi224EEESA_EEELi128ENS_12float_e4m3_tEfNS_4arch4Sm90ELb1ELb0ELb1ELb0ELb0ELb0ELb0ELb1ELb1ELb1ELb0ELb0EEENS1_21CollectiveEpilogueFwdINS6_IJSA_SA_SB_EEES9_NS_10bfloat16_tESF_Li256ELb0ELb1ELb0ELb1EEENS1_30DynamicPersistentTileSchedulerILi256ELi128ELb0ELb1ELb1EEEEEEEEEvNT_6ParamsE)
        /*01f4*/ 	.word	0x00000028


	//----- nvinfo : EIATTR_REGCOUNT
	.align		4
.L_141:
        /*01f8*/ 	.byte	0x04, 0x2f
        /*01fa*/ 	.short	(.L_143 - .L_142)
	.align		4
.L_142:
        /*01fc*/ 	.word	index@(_ZN7cutlass13device_kernelIN5flash11enable_sm90INS1_16FlashAttnFwdSm90INS1_25CollectiveMainloopFwdSm90ILi2EN4cute5tupleIJNS5_1CILi1EEES8_S8_EEENS6_IJNS7_ILi128EEENS7_ILi192EEESA_EEELi128ENS_12float_e4m3_tEfNS_4arch4Sm90ELb0ELb1ELb1ELb1ELb0ELb1ELb0ELb1ELb1ELb1ELb0ELb0EEENS1_21CollectiveEpilogueFwdINS6_IJSA_SA_SB_EEES9_NS_10bfloat16_tESF_Li256ELb1ELb1ELb0ELb1EEENS1_36VarlenDynamicPersistentTileSchedulerILi128ELi192ELi256ELi128ELb0ELb1ELb1ELb1ELb0ELb1EEEEEEEEEvNT_6ParamsE)
        /*0200*/ 	.word	0x000000a8


	//----- nvinfo : EIATTR_FRAME_SIZE
	.align		4
.L_143:
        /*0204*/ 	.byte	0x04, 0x11
        /*0206*/ 	.short	(.L_145 - .L_144)
	.align		4
.L_144:
        /*0208*/ 	.word	index@(_ZN7cutlass13device_kernelIN5flash11enable_sm90INS1_16FlashAttnFwdSm90INS1_25CollectiveMainloopFwdSm90ILi2EN4cute5tupleIJNS5_1CILi1EEES8_S8_EEENS6_IJNS7_ILi128EEENS7_ILi192EEESA_EEELi128ENS_12float_e4m3_tEfNS_4arch4Sm90ELb0ELb1ELb1ELb1ELb0ELb1ELb0ELb1ELb1ELb1ELb0ELb0EEENS1_21CollectiveEpilogueFwdINS6_IJSA_SA_SB_EEES9_NS_10bfloat16_tESF_Li256ELb1ELb1ELb0ELb1EEENS1_36VarlenDynamicPersistentTileSchedulerILi128ELi192ELi256ELi128ELb0ELb1ELb1ELb1ELb0ELb1EEEEEEEEEvNT_6ParamsE)
        /*020c*/ 	.word	0x00000070


	//----- nvinfo : EIATTR_REGCOUNT
	.align		4
.L_145:
        /*0210*/ 	.byte	0x04, 0x2f
        /*0212*/ 	.short	(.L_147 - .L_146)
	.align		4
.L_146:
        /*0214*/ 	.word	index@(_ZN7cutlass13device_kernelIN5flash11enable_sm90INS1_16FlashAttnFwdSm90INS1_25CollectiveMainloopFwdSm90ILi2EN4cute5tupleIJNS5_1CILi1EEES8_S8_EEENS6_IJNS7_ILi128EEENS7_ILi192EEESA_EEELi128ENS_12float_e4m3_tEfNS_4arch4Sm90ELb0ELb1ELb1ELb1ELb0ELb0ELb0ELb1ELb1ELb1ELb0ELb0EEENS1_21CollectiveEpilogueFwdINS6_IJSA_SA_SB_EEES9_NS_10bfloat16_tESF_Li256ELb1ELb1ELb0ELb1EEENS1_36VarlenDynamicPersistentTileSchedulerILi128ELi192ELi256ELi128ELb0ELb1ELb1ELb1ELb0ELb1EEEEEEEEEvNT_6ParamsE)
        /*0218*/ 	.word	0x000000a8


	//----- nvinfo : EIATTR_FRAME_SIZE
	.align		4
.L_147:
        /*021c*/ 	.byte	0x04, 0x11
        /*021e*/ 	.short	(.L_149 - .L_148)
	.align		4
.L_148:
        /*0220*/ 	.word	index@(_ZN7cutlass13device_kernelIN5flash11enable_sm90INS1_16FlashAttnFwdSm90INS1_25CollectiveMainloopFwdSm90ILi2EN4cute5tupleIJNS5_1CILi1EEES8_S8_EEENS6_IJNS7_ILi128EEENS7_ILi192EEESA_EEELi128ENS_12float_e4m3_tEfNS_4arch4Sm90ELb0ELb1ELb1ELb1ELb0ELb0ELb0ELb1ELb1ELb1ELb0ELb0EEENS1_21CollectiveEpilogueFwdINS6_IJSA_SA_SB_EEES9_NS_10bfloat16_tESF_Li256ELb1ELb1ELb0ELb1EEENS1_36VarlenDynamicPersistentTileSchedulerILi128ELi192ELi256ELi128ELb0ELb1ELb1ELb1ELb0ELb1EEEEEEEEEvNT_6ParamsE)
        /*0224*/ 	.word	0x00000040


	//----- nvinfo : EIATTR_REGCOUNT
	.align		4
.L_149:
        /*0228*/ 	.byte	0x04, 0x2f
        /*022a*/ 	.short	(.L_151 - .L_150)
	.align		4
.L_150:
        /*022c*/ 	.word	index@(_ZN7cutlass13device_kernelIN5flash11enable_sm90INS1_16FlashAttnFwdSm90INS1_25CollectiveMainloopFwdSm90ILi2EN4cute5tupleIJNS5_1CILi1EEES8_S8_EEENS6_IJNS7_ILi128EEENS7_ILi192EEESA_EEELi128ENS_12float_e4m3_tEfNS_4arch4Sm90ELb0ELb1ELb1ELb0ELb0ELb0ELb0ELb1ELb1ELb1ELb0ELb0EEENS1_21CollectiveEpilogueFwdINS6_IJSA_SA_SB_EEES9_NS_10bfloat16_tESF_Li256ELb0ELb1ELb0ELb1EEENS1_30DynamicPersistentTileSchedulerILi256ELi128ELb0ELb1ELb1EEEEEEEEEvNT_6ParamsE)
        /*0230*/ 	.word	0x000000a8


	//----- nvinfo : EIATTR_FRAME_SIZE
	.align		4
.L_151:
        /*0234*/ 	.byte	0x04, 0x11
        /*0236*/ 	.short	(.L_153 - .L_152)
	.align		4
.L_152:
        /*0238*/ 	.word	index@(_ZN7cutlass13device_kernelIN5flash11enable_sm90INS1_16FlashAttnFwdSm90INS1_25CollectiveMainloopFwdSm90ILi2EN4cute5tupleIJNS5_1CILi1EEES8_S8_EEENS6_IJNS7_ILi128EEENS7_ILi192EEESA_EEELi128ENS_12float_e4m3_tEfNS_4arch4Sm90ELb0ELb1ELb1ELb0ELb0ELb0ELb0ELb1ELb1ELb1ELb0ELb0EEENS1_21CollectiveEpilogueFwdINS6_IJSA_SA_SB_EEES9_NS_10bfloat16_tESF_Li256ELb0ELb1ELb0ELb1EEENS1_30DynamicPersistentTileSchedulerILi256ELi128ELb0ELb1ELb1EEEEEEEEEvNT_6ParamsE)
        /*023c*/ 	.word	0x00000030


	//----- nvinfo : EIATTR_REGCOUNT
	.align		4
.L_153:
        /*0240*/ 	.byte	0x04, 0x2f
        /*0242*/ 	.short	(.L_155 - .L_154)
	.align		4
.L_154:
        /*0244*/ 	.word	index@(_ZN7cutlass13device_kernelIN5flash11enable_sm90INS1_16FlashAttnFwdSm90INS1_25CollectiveMainloopFwdSm90ILi2EN4cute5tupleIJNS5_1CILi1EEES8_S8_EEENS6_IJNS7_ILi128EEENS7_ILi224EEESA_EEELi128ENS_12float_e4m3_tEfNS_4arch4Sm90ELb0ELb0ELb1ELb1ELb0ELb1ELb0ELb1ELb1ELb1ELb0ELb0EEENS1_21CollectiveEpilogueFwdINS6_IJSA_SA_SB_EEES9_NS_10bfloat16_tESF_Li256ELb1ELb1ELb0ELb1EEENS1_36VarlenDynamicPersistentTileSchedulerILi128ELi224ELi256ELi128ELb0ELb1ELb1ELb0ELb1ELb1EEEEEEEEEvNT_6ParamsE)
        /*0248*/ 	.word	0x000000a8


	//----- nvinfo : EIATTR_FRAME_SIZE
	.align		4
.L_155:
        /*024c*/ 	.byte	0x04, 0x11
        /*024e*/ 	.short	(.L_157 - .L_156)
	.align		4
.L_156:
        /*0250*/ 	.word	index@(_ZN7cutlass13device_kernelIN5flash11enable_sm90INS1_16FlashAttnFwdSm90INS1_25CollectiveMainloopFwdSm90ILi2EN4cute5tupleIJNS5_1CILi1EEES8_S8_EEENS6_IJNS7_ILi128EEENS7_ILi224EEESA_EEELi128ENS_12float_e4m3_tEfNS_4arch4Sm90ELb0ELb0ELb1ELb1ELb0ELb1ELb0ELb1ELb1ELb1ELb0ELb0EEENS1_21CollectiveEpilogueFwdINS6_IJSA_SA_SB_EEES9_NS_10bfloat16_tESF_Li256ELb1ELb1ELb0ELb1EEENS1_36VarlenDynamicPersistentTileSchedulerILi128ELi224ELi256ELi128ELb0ELb1ELb1ELb0ELb1ELb1EEEEEEEEEvNT_6ParamsE)
        /*0254*/ 	.word	0x00000108


	//----- nvinfo : EIATTR_REGCOUNT
	.align		4
.L_157:
        /*0258*/ 	.byte	0x04, 0x2f
        /*025a*/ 	.short	(.L_159 - .L_158)
	.align		4
.L_158:
        /*025c*/ 	.word	index@(_ZN7cutlass13device_kernelIN5flash11enable_sm90INS1_16FlashAttnFwdSm90INS1_25CollectiveMainloopFwdSm90ILi2EN4cute5tupleIJNS5_1CILi1EEES8_S8_EEENS6_IJNS7_ILi128EEENS7_ILi224EEESA_EEELi128ENS_12float_e4m3_tEfNS_4arch4Sm90ELb0ELb0ELb1ELb1ELb0ELb0ELb0ELb1ELb1ELb1ELb0ELb0EEENS1_21CollectiveEpilogueFwdINS6_IJSA_SA_SB_EEES9_NS_10bfloat16_tESF_Li256ELb1ELb1ELb0ELb1EEENS1_36VarlenDynamicPersistentTileSchedulerILi128ELi224ELi256ELi128ELb0ELb1ELb1ELb0ELb1ELb1EEEEEEEEEvNT_6ParamsE)
        /*0260*/ 	.word	0x000000a8


	//----- nvinfo : EIATTR_FRAME_SIZE
	.align		4
.L_159:
        /*0264*/ 	.byte	0x04, 0x11
        /*0266*/ 	.short	(.L_161 - .L_160)
	.align		4
.L_160:
        /*0268*/ 	.word	index@(_ZN7cutlass13device_kernelIN5flash11enable_sm90INS1_16FlashAttnFwdSm90INS1_25CollectiveMainloopFwdSm90ILi2EN4cute5tupleIJNS5_1CILi1EEES8_S8_EEENS6_IJNS7_ILi128EEENS7_ILi224EEESA_EEELi128ENS_12float_e4m3_tEfNS_4arch4Sm90ELb0ELb0ELb1ELb1ELb0ELb0ELb0ELb1ELb1ELb1ELb0ELb0EEENS1_21CollectiveEpilogueFwdINS6_IJSA_SA_SB_EEES9_NS_10bfloat16_tESF_Li256ELb1ELb1ELb0ELb1EEENS1_36VarlenDynamicPersistentTileSchedulerILi128ELi224ELi256ELi128ELb0ELb1ELb1ELb0ELb1ELb1EEEEEEEEEvNT_6ParamsE)
        /*026c*/ 	.word	0x00000030


	//----- nvinfo : EIATTR_REGCOUNT
	.align		4
.L_161:
        /*0270*/ 	.byte	0x04, 0x2f
        /*0272*/ 	.short	(.L_163 - .L_162)
	.align		4
.L_162:
        /*0274*/ 	.word	index@(_ZN7cutlass13device_kernelIN5flash11enable_sm90INS1_16FlashAttnFwdSm90INS1_25CollectiveMainloopFwdSm90ILi2EN4cute5tupleIJNS5_1CILi1EEES8_S8_EEENS6_IJNS7_ILi128EEENS7_ILi224EEESA_EEELi128ENS_12float_e4m3_tEfNS_4arch4Sm90ELb0ELb0ELb1ELb0ELb0ELb0ELb0ELb1ELb1ELb1ELb0ELb0EEENS1_21CollectiveEpilogueFwdINS6_IJSA_SA_SB_EEES9_NS_10bfloat16_tESF_Li256ELb0ELb1ELb0ELb1EEENS1_29StaticPersistentTileSchedulerILb0EEEEEEEEEvNT_6ParamsE)
        /*0278*/ 	.word	0x000000a8


	//----- nvinfo : EIATTR_FRAME_SIZE
	.align		4
.L_163:
        /*027c*/ 	.byte	0x04, 0x11
        /*027e*/ 	.short	(.L_165 - .L_164)
	.align		4
.L_164:
        /*0280*/ 	.word	index@(_ZN7cutlass13device_kernelIN5flash11enable_sm90INS1_16FlashAttnFwdSm90INS1_25CollectiveMainloopFwdSm90ILi2EN4cute5tupleIJNS5_1CILi1EEES8_S8_EEENS6_IJNS7_ILi128EEENS7_ILi224EEESA_EEELi128ENS_12float_e4m3_tEfNS_4arch4Sm90ELb0ELb0ELb1ELb0ELb0ELb0ELb0ELb1ELb1ELb1ELb0ELb0EEENS1_21CollectiveEpilogueFwdINS6_IJSA_SA_SB_EEES9_NS_10bfloat16_tESF_Li256ELb0ELb1ELb0ELb1EEENS1_29StaticPersistentTileSchedulerILb0EEEEEEEEEvNT_6ParamsE)
        /*0284*/ 	.word	0x00000020


	//----- nvinfo : EIATTR_REGCOUNT
	.align		4
.L_165:
        /*0288*/ 	.byte	0x04, 0x2f
        /*028a*/ 	.short	(.L_167 - .L_166)
	.align		4
.L_166:
        /*028c*/ 	.word	index@(_ZN7cutlass13device_kernelIN5flash11enable_sm90INS1_16FlashAttnFwdSm90INS1_25CollectiveMainloopFwdSm90ILi2EN4cute5tupleIJNS5_1CILi1EEES8_S8_EEENS6_IJNS7_ILi128EEENS7_ILi160EEENS7_ILi192EEEEEELi192ENS_12float_e4m3_tEfNS_4arch4Sm90ELb1ELb0ELb1ELb1ELb0ELb1ELb0ELb1ELb1ELb1ELb0ELb0EEENS1_21CollectiveEpilogueFwdINS6_IJSA_SC_SB_EEES9_NS_10bfloat16_tESG_Li256ELb1ELb1ELb0ELb1EEENS1_36VarlenDynamicPersistentTileSchedulerILi128ELi160ELi256ELi128ELb0ELb1ELb1ELb1ELb1ELb1EEEEEEEEEvNT_6ParamsE)
        /*0290*/ 	.word	0x000000a8


	//----- nvinfo : EIATTR_FRAME_SIZE
	.align		4
.L_167:
        /*0294*/ 	.byte	0x04, 0x11
        /*0296*/ 	.short	(.L_169 - .L_168)
	.align		4
.L_168:
        /*0298*/ 	.word	index@(_ZN7cutlass13device_kernelIN5flash11enable_sm90INS1_16FlashAttnFwdSm90INS1_25CollectiveMainloopFwdSm90ILi2EN4cute5tupleIJNS5_1CILi1EEES8_S8_EEENS6_IJNS7_ILi128EEENS7_ILi160EEENS7_ILi192EEEEEELi192ENS_12float_e4m3_tEfNS_4arch4Sm90ELb1ELb0ELb1ELb1ELb0ELb1ELb0ELb1ELb1ELb1ELb0ELb0EEENS1_21CollectiveEpilogueFwdINS6_IJSA_SC_SB_EEES9_NS_10bfloat16_tESG_Li256ELb1ELb1ELb0ELb1EEENS1_36VarlenDynamicPersistentTileSchedulerILi128ELi160ELi256ELi128ELb0ELb1ELb1ELb1ELb1ELb1EEEEEEEEEvNT_6ParamsE)
        /*029c*/ 	.word	0x00000088


	//----- nvinfo : EIATTR_REGCOUNT
	.align		4
.L_169:
        /*02a0*/ 	.byte	0x04, 0x2f
        /*02a2*/ 	.short	(.L_171 - .L_170)
	.align		4
.L_170:
        /*02a4*/ 	.word	index@(_ZN7cutlass13device_kernelIN5flash11enable_sm90INS1_16FlashAttnFwdSm90INS1_25CollectiveMainloopFwdSm90ILi2EN4cute5tupleIJNS5_1CILi1EEES8_S8_EEENS6_IJNS7_ILi128EEENS7_ILi160EEENS7_ILi192EEEEEELi192ENS_12float_e4m3_tEfNS_4arch4Sm90ELb1ELb0ELb1ELb1ELb0ELb0ELb0ELb1ELb1ELb1ELb0ELb0EEENS1_21CollectiveEpilogueFwdINS6_IJSA_SC_SB_EEES9_NS_10bfloat16_tESG_Li256ELb1ELb1ELb0ELb1EEENS1_36VarlenDynamicPersistentTileSchedulerILi128ELi160ELi256ELi128ELb0ELb1ELb1ELb1ELb1ELb1EEEEEEEEEvNT_6ParamsE)
        /*02a8*/ 	.word	0x000000a8


	//----- nvinfo : EIATTR_FRAME_SIZE
	.align		4
.L_171:
        /*02ac*/ 	.byte	0x04, 0x11
        /*02ae*/ 	.short	(.L_173 - .L_172)
	.align		4
.L_172:
        /*02b0*/ 	.word	index@(_ZN7cutlass13device_kernelIN5flash11enable_sm90INS1_16FlashAttnFwdSm90INS1_25CollectiveMainloopFwdSm90ILi2EN4cute5tupleIJNS5_1CILi1EEES8_S8_EEENS6_IJNS7_ILi128EEENS7_ILi160EEENS7_ILi192EEEEEELi192ENS_12float_e4m3_tEfNS_4arch4Sm90ELb1ELb0ELb1ELb1ELb0ELb0ELb0ELb1ELb1ELb1ELb0ELb0EEENS1_21CollectiveEpilogueFwdINS6_IJSA_SC_SB_EEES9_NS_10bfloat16_tESG_Li256ELb1ELb1ELb0ELb1EEENS1_36VarlenDynamicPersistentTileSchedulerILi128ELi160ELi256ELi128ELb0ELb1ELb1ELb1ELb1ELb1EEEEEEEEEvNT_6ParamsE)
        /*02b4*/ 	.word	0x00000040


	//----- nvinfo : EIATTR_REGCOUNT
	.align		4
.L_173:
        /*02b8*/ 	.byte	0x04, 0x2f
        /*02ba*/ 	.short	(.L_175 - .L_174)
	.align		4
.L_174:
        /*02bc*/ 	.word	index@(_ZN7cutlass13device_kernelIN5flash11enable_sm90INS1_16FlashAttnFwdSm90INS1_25CollectiveMainloopFwdSm90ILi2EN4cute5tupleIJNS5_1CILi1EEES8_S8_EEENS6_IJNS7_ILi128EEENS7_ILi160EEENS7_ILi192EEEEEELi192ENS_12float_e4m3_tEfNS_4arch4Sm90ELb1ELb0ELb1ELb0ELb0ELb0ELb0ELb1ELb1ELb1ELb0ELb0EEENS1_21CollectiveEpilogueFwdINS6_IJSA_SC_SB_EEES9_NS_10bfloat16_tESG_Li256ELb0ELb1ELb0ELb1EEENS1_30DynamicPersistentTileSchedulerILi256ELi128ELb0ELb1ELb1EEEEEEEEEvNT_6ParamsE)
        /*02c0*/ 	.word	0x000000a8


	//----- nvinfo : EIATTR_FRAME_SIZE
	.align		4
.L_175:
        /*02c4*/ 	.byte	0x04, 0x11
        /*02c6*/ 	.short	(.L_177 - .L_176)
	.align		4
.L_176:
        /*02c8*/ 	.word	index@(_ZN7cutlass13device_kernelIN5flash11enable_sm90INS1_16FlashAttnFwdSm90INS1_25CollectiveMainloopFwdSm90ILi2EN4cute5tupleIJNS5_1CILi1EEES8_S8_EEENS6_IJNS7_ILi128EEENS7_ILi160EEENS7_ILi192EEEEEELi192ENS_12float_e4m3_tEfNS_4arch4Sm90ELb1ELb0ELb1ELb0ELb0ELb0ELb0ELb1ELb1ELb1ELb0ELb0EEENS1_21CollectiveEpilogueFwdINS6_IJSA_SC_SB_EEES9_NS_10bfloat16_tESG_Li256ELb0ELb1ELb0ELb1EEENS1_30DynamicPersistentTileSchedulerILi256ELi128ELb0ELb1ELb1EEEEEEEEEvNT_6ParamsE)
        /*02cc*/ 	.word	0x00000028


	//----- nvinfo : EIATTR_REGCOUNT
	.align		4
.L_177:
        /*02d0*/ 	.byte	0x04, 0x2f
        /*02d2*/ 	.short	(.L_179 - .L_178)
	.align		4
.L_178:
        /*02d4*/ 	.word	index@(_ZN7cutlass13device_kernelIN5flash11enable_sm90INS1_16FlashAttnFwdSm90INS1_25CollectiveMainloopFwdSm90ILi2EN4cute5tupleIJNS5_1CILi1EEES8_S8_EEENS6_IJNS7_ILi128EEESA_NS7_ILi192EEEEEELi192ENS_12float_e4m3_tEfNS_4arch4Sm90ELb0ELb1ELb1ELb1ELb0ELb1ELb0ELb1ELb1ELb1ELb0ELb0EEENS1_21CollectiveEpilogueFwdINS6_IJSA_SB_SA_EEES9_NS_10bfloat16_tESF_Li256ELb1ELb1ELb0ELb1EEENS1_36VarlenDynamicPersistentTileSchedulerILi128ELi128ELi256ELi128ELb0ELb1ELb1ELb1ELb0ELb1EEEEEEEEEvNT_6ParamsE)
        /*02d8*/ 	.word	0x000000a8


	//----- nvinfo : EIATTR_FRAME_SIZE
	.align		4
.L_179:
        /*02dc*/ 	.byte	0x04, 0x11
        /*02de*/ 	.short	(.L_181 - .L_180)
	.align		4
.L_180:
        /*02e0*/ 	.word	index@(_ZN7cutlass13device_kernelIN5flash11enable_sm90INS1_16FlashAttnFwdSm90INS1_25CollectiveMainloopFwdSm90ILi2EN4cute5tupleIJNS5_1CILi1EEES8_S8_EEENS6_IJNS7_ILi128EEESA_NS7_ILi192EEEEEELi192ENS_12float_e4m3_tEfNS_4arch4Sm90ELb0ELb1ELb1ELb1ELb0ELb1ELb0ELb1ELb1ELb1ELb0ELb0EEENS1_21CollectiveEpilogueFwdINS6_IJSA_SB_SA_EEES9_NS_10bfloat16_tESF_Li256ELb1ELb1ELb0ELb1EEENS1_36VarlenDynamicPersistentTileSchedulerILi128ELi128ELi256ELi128ELb0ELb1ELb1ELb1ELb0ELb1EEEEEEEEEvNT_6ParamsE)
        /*02e4*/ 	.word	0x00000080


	//----- nvinfo : EIATTR_REGCOUNT
	.align		4
.L_181:
        /*02e8*/ 	.byte	0x04, 0x2f
        /*02ea*/ 	.short	(.L_183 - .L_182)
	.align		4
.L_182:
        /*02ec*/ 	.word	index@(_ZN7cutlass13device_kernelIN5flash11enable_sm90INS1_16FlashAttnFwdSm90INS1_25CollectiveMainloopFwdSm90ILi2EN4cute5tupleIJNS5_1CILi1EEES8_S8_EEENS6_IJNS7_ILi128EEESA_NS7_ILi192EEEEEELi192ENS_12float_e4m3_tEfNS_4arch4Sm90ELb0ELb1ELb1ELb1ELb0ELb0ELb0ELb1ELb1ELb1ELb0ELb0EEENS1_21CollectiveEpilogueFwdINS6_IJSA_SB_SA_EEES9_NS_10bfloat16_tESF_Li256ELb1ELb1ELb0ELb1EEENS1_36VarlenDynamicPersistentTileSchedulerILi128ELi128ELi256ELi128ELb0ELb1ELb1ELb1ELb0ELb1EEEEEEEEEvNT_6ParamsE)
        /*02f0*/ 	.word	0x000000a8


	//----- nvinfo : EIATTR_FRAME_SIZE
	.align		4
.L_183:
        /*02f4*/ 	.byte	0x04, 0x11
        /*02f6*/ 	.short	(.L_185 - .L_184)
	.align		4
.L_184:
        /*02f8*/ 	.word	index@(_ZN7cutlass13device_kernelIN5flash11enable_sm90INS1_16FlashAttnFwdSm90INS1_25CollectiveMainloopFwdSm90ILi2EN4cute5tupleIJNS5_1CILi1EEES8_S8_EEENS6_IJNS7_ILi128EEESA_NS7_ILi192EEEEEELi192ENS_12float_e4m3_tEfNS_4arch4Sm90ELb0ELb1ELb1ELb1ELb0ELb0ELb0ELb1ELb1ELb1ELb0ELb0EEENS1_21CollectiveEpilogueFwdINS6_IJSA_SB_SA_EEES9_NS_10bfloat16_tESF_Li256ELb1ELb1ELb0ELb1EEENS1_36VarlenDynamicPersistentTileSchedulerILi128ELi128ELi256ELi128ELb0ELb1ELb1ELb1ELb0ELb1EEEEEEEEEvNT_6ParamsE)
        /*02fc*/ 	.word	0x00000040


	//----- nvinfo : EIATTR_REGCOUNT
	.align		4
.L_185:
        /*0300*/ 	.byte	0x04, 0x2f
        /*0302*/ 	.short	(.L_187 - .L_186)
	.align		4
.L_186:
        /*0304*/ 	.word	index@(_ZN7cutlass13device_kernelIN5flash11enable_sm90INS1_16FlashAttnFwdSm90INS1_25CollectiveMainloopFwdSm90ILi2EN4cute5tupleIJNS5_1CILi1EEES8_S8_EEENS6_IJNS7_ILi128EEESA_NS7_ILi192EEEEEELi192ENS_12float_e4m3_tEfNS_4arch4Sm90ELb0ELb1ELb1ELb0ELb0ELb0ELb0ELb1ELb1ELb1ELb0ELb0EEENS1_21CollectiveEpilogueFwdINS6_IJSA_SB_SA_EEES9_NS_10bfloat16_tESF_Li256ELb0ELb1ELb0ELb1EEENS1_30DynamicPersistentTileSchedulerILi256ELi128ELb0ELb1ELb1EEEEEEEEEvNT_6ParamsE)
        /*0308*/ 	.word	0x000000a8


	//----- nvinfo : EIATTR_FRAME_SIZE
	.align		4
.L_187:
        /*030c*/ 	.byte	0x04, 0x11
        /*030e*/ 	.short	(.L_189 - .L_188)
	.align		4
.L_188:
        /*0310*/ 	.word	index@(_ZN7cutlass13device_kernelIN5flash11enable_sm90INS1_16FlashAttnFwdSm90INS1_25CollectiveMainloopFwdSm90ILi2EN4cute5tupleIJNS5_1CILi1EEES8_S8_EEENS6_IJNS7_ILi128EEESA_NS7_ILi192EEEEEELi192ENS_12float_e4m3_tEfNS_4arch4Sm90ELb0ELb1ELb1ELb0ELb0ELb0ELb0ELb1ELb1ELb1ELb0ELb0EEENS1_21CollectiveEpilogueFwdINS6_IJSA_SB_SA_EEES9_NS_10bfloat16_tESF_Li256ELb0ELb1ELb0ELb1EEENS1_30DynamicPersistentTileSchedulerILi256ELi128ELb0ELb1ELb1EEEEEEEEEvNT_6ParamsE)
        /*0314*/ 	.word	0x00000030


	//----- nvinfo : EIATTR_REGCOUNT
	.align		4
.L_189:
        /*0318*/ 	.byte	0x04, 0x2f
        /*031a*/ 	.short	(.L_191 - .L_190)
	.align		4
.L_190:
        /*031c*/ 	.word	index@(_ZN7cutlass13device_kernelIN5flash11enable_sm90INS1_16FlashAttnFwdSm90INS1_25CollectiveMainloopFwdSm90ILi2EN4cute5tupleIJNS5_1CILi1EEES8_S8_EEENS6_IJNS7_ILi128EEENS7_ILi160EEENS7_ILi192EEEEEELi192ENS_12float_e4m3_tEfNS_4arch4Sm90ELb0ELb0ELb1ELb1ELb0ELb1ELb0ELb1ELb1ELb1ELb0ELb0EEENS1_21CollectiveEpilogueFwdINS6_IJSA_SC_SB_EEES9_NS_10bfloat16_tESG_Li256ELb1ELb1ELb0ELb1EEENS1_36VarlenDynamicPersistentTileSchedulerILi128ELi160ELi256ELi128ELb0ELb1ELb1ELb0ELb1ELb1EEEEEEEEEvNT_6ParamsE)
        /*0320*/ 	.word	0x000000a8


	//----- nvinfo : EIATTR_FRAME_SIZE
	.align		4
.L_191:
        /*0324*/ 	.byte	0x04, 0x11
        /*0326*/ 	.short	(.L_193 - .L_192)
	.align		4
.L_192:
        /*0328*/ 	.word	index@(_ZN7cutlass13device_kernelIN5flash11enable_sm90INS1_16FlashAttnFwdSm90INS1_25CollectiveMainloopFwdSm90ILi2EN4cute5tupleIJNS5_1CILi1EEES8_S8_EEENS6_IJNS7_ILi128EEENS7_ILi160EEENS7_ILi192EEEEEELi192ENS_12float_e4m3_tEfNS_4arch4Sm90ELb0ELb0ELb1ELb1ELb0ELb1ELb0ELb1ELb1ELb1ELb0ELb0EEENS1_21CollectiveEpilogueFwdINS6_IJSA_SC_SB_EEES9_NS_10bfloat16_tESG_Li256ELb1ELb1ELb0ELb1EEENS1_36VarlenDynamicPersistentTileSchedulerILi128ELi160ELi256ELi128ELb0ELb1ELb1ELb0ELb1ELb1EEEEEEEEEvNT_6ParamsE)
        /*032c*/ 	.word	0x00000098


	//----- nvinfo : EIATTR_REGCOUNT
	.align		4
.L_193:
        /*0330*/ 	.byte	0x04, 0x2f
        /*0332*/ 	.short	(.L_195 - .L_194)
	.align		4
.L_194:
        /*0334*/ 	.word	index@(_ZN7cutlass13device_kernelIN5flash11enable_sm90INS1_16FlashAttnFwdSm90INS1_25CollectiveMainloopFwdSm90ILi2EN4cute5tupleIJNS5_1CILi1EEES8_S8_EEENS6_IJNS7_ILi128EEENS7_ILi160EEENS7_ILi192EEEEEELi192ENS_12float_e4m3_tEfNS_4arch4Sm90ELb0ELb0ELb1ELb1ELb0ELb0ELb0ELb1ELb1ELb1ELb0ELb0EEENS1_21CollectiveEpilogueFwdINS6_IJSA_SC_SB_EEES9_NS_10bfloat16_tESG_Li256ELb1ELb1ELb0ELb1EEENS1_36VarlenDynamicPersistentTileSchedulerILi128ELi160ELi256ELi128ELb0ELb1ELb1ELb0ELb1ELb1EEEEEEEEEvNT_6ParamsE)
        /*0338*/ 	.word	0x000000a8


	//----- nvinfo : EIATTR_FRAME_SIZE
	.align		4
.L_195:
        /*033c*/ 	.byte	0x04, 0x11
        /*033e*/ 	.short	(.L_197 - .L_196)
	.align		4
.L_196:
        /*0340*/ 	.word	index@(_ZN7cutlass13device_kernelIN5flash11enable_sm90INS1_16FlashAttnFwdSm90INS1_25CollectiveMainloopFwdSm90ILi2EN4cute5tupleIJNS5_1CILi1EEES8_S8_EEENS6_IJNS7_ILi128EEENS7_ILi160EEENS7_ILi192EEEEEELi192ENS_12float_e4m3_tEfNS_4arch4Sm90ELb0ELb0ELb1ELb1ELb0ELb0ELb0ELb1ELb1ELb1ELb0ELb0EEENS1_21CollectiveEpilogueFwdINS6_IJSA_SC_SB_EEES9_NS_10bfloat16_tESG_Li256ELb1ELb1ELb0ELb1EEENS1_36VarlenDynamicPersistentTileSchedulerILi128ELi160ELi256ELi128ELb0ELb1ELb1ELb0ELb1ELb1EEEEEEEEEvNT_6ParamsE)
        /*0344*/ 	.word	0x00000030


	//----- nvinfo : EIATTR_REGCOUNT
	.align		4
.L_197:
        /*0348*/ 	.byte	0x04, 0x2f
        /*034a*/ 	.short	(.L_199 - .L_198)
	.align		4
.L_198:
        /*034c*/ 	.word	index@(_ZN7cutlass13device_kernelIN5flash11enable_sm90INS1_16FlashAttnFwdSm90INS1_25CollectiveMainloopFwdSm90ILi2EN4cute5tupleIJNS5_1CILi2EEENS7_ILi1EEES9_EEENS6_IJNS7_ILi128EEENS7_ILi160EEENS7_ILi192EEEEEELi192ENS_12float_e4m3_tEfNS_4arch4Sm90ELb0ELb0ELb1ELb0ELb0ELb0ELb0ELb1ELb1ELb1ELb0ELb0EEENS1_21CollectiveEpilogueFwdINS6_IJSB_SD_SC_EEESA_NS_10bfloat16_tESH_Li256ELb0ELb1ELb0ELb1EEENS1_29StaticPersistentTileSchedulerILb0EEEEEEEEEvNT_6ParamsE)
        /*0350*/ 	.word	0x000000a8


	//----- nvinfo : EIATTR_FRAME_SIZE
	.align		4
.L_199:
        /*0354*/ 	.byte	0x04, 0x11
        /*0356*/ 	.short	(.L_201 - .L_200)
	.align		4
.L_200:
        /*0358*/ 	.word	index@(_ZN7cutlass13device_kernelIN5flash11enable_sm90INS1_16FlashAttnFwdSm90INS1_25CollectiveMainloopFwdSm90ILi2EN4cute5tupleIJNS5_1CILi2EEENS7_ILi1EEES9_EEENS6_IJNS7_ILi128EEENS7_ILi160EEENS7_ILi192EEEEEELi192ENS_12float_e4m3_tEfNS_4arch4Sm90ELb0ELb0ELb1ELb0ELb0ELb0ELb0ELb1ELb1ELb1ELb0ELb0EEENS1_21CollectiveEpilogueFwdINS6_IJSB_SD_SC_EEESA_NS_10bfloat16_tESH_Li256ELb0ELb1ELb0ELb1EEENS1_29StaticPersistentTileSchedulerILb0EEEEEEEEEvNT_6ParamsE)
        /*035c*/ 	.word	0x00000020


	//----- nvinfo : EIATTR_REGCOUNT
	.align		4
.L_201:
        /*0360*/ 	.byte	0x04, 0x2f
        /*0362*/ 	.short	(.L_203 - .L_202)
	.align		4
.L_202:
        /*0364*/ 	.word	index@(_ZN7cutlass13device_kernelIN5flash11enable_sm90INS1_16FlashAttnFwdSm90INS1_25CollectiveMainloopFwdSm90ILi2EN4cute5tupleIJNS5_1CILi1EEES8_S8_EEENS6_IJNS7_ILi128EEENS7_ILi160EEENS7_ILi192EEEEEELi192ENS_12float_e4m3_tEfNS_4arch4Sm90ELb0ELb0ELb1ELb0ELb0ELb0ELb0ELb1ELb1ELb1ELb0ELb0EEENS1_21CollectiveEpilogueFwdINS6_IJSA_SC_SB_EEES9_NS_10bfloat16_tESG_Li256ELb0ELb1ELb0ELb1EEENS1_29StaticPersistentTileSchedulerILb0EEEEEEEEEvNT_6ParamsE)
        /*0368*/ 	.word	0x000000a8


	//----- nvinfo : EIATTR_FRAME_SIZE
	.align		4
.L_203:
        /*036c*/ 	.byte	0x04, 0x11
        /*036e*/ 	.short	(.L_205 - .L_204)
	.align		4
.L_204:
        /*0370*/ 	.word	index@(_ZN7cutlass13device_kernelIN5flash11enable_sm90INS1_16FlashAttnFwdSm90INS1_25CollectiveMainloopFwdSm90ILi2EN4cute5tupleIJNS5_1CILi1EEES8_S8_EEENS6_IJNS7_ILi128EEENS7_ILi160EEENS7_ILi192EEEEEELi192ENS_12float_e4m3_tEfNS_4arch4Sm90ELb0ELb0ELb1ELb0ELb0ELb0ELb0ELb1ELb1ELb1ELb0ELb0EEENS1_21CollectiveEpilogueFwdINS6_IJSA_SC_SB_EEES9_NS_10bfloat16_tESG_Li256ELb0ELb1ELb0ELb1EEENS1_29StaticPersistentTileSchedulerILb0EEEEEEEEEvNT_6ParamsE)
        /*0374*/ 	.word	0x00000018


	//----- nvinfo : EIATTR_REGCOUNT
	.align		4
.L_205:
        /*0378*/ 	.byte	0x04, 0x2f
        /*037a*/ 	.short	(.L_207 - .L_206)
	.align		4
.L_206:
        /*037c*/ 	.word	index@(_ZN7cutlass13device_kernelIN5flash11enable_sm90INS1_16FlashAttnFwdSm90INS1_25CollectiveMainloopFwdSm90ILi2EN4cute5tupleIJNS5_1CILi1EEES8_S8_EEENS6_IJNS7_ILi128EEESA_NS7_ILi256EEEEEELi256ENS_12float_e4m3_tEfNS_4arch4Sm90ELb1ELb0ELb1ELb1ELb0ELb1ELb0ELb1ELb1ELb1ELb0ELb0EEENS1_21CollectiveEpilogueFwdINS6_IJSA_SB_SA_EEES9_NS_10bfloat16_tESF_Li256ELb1ELb1ELb0ELb1EEENS1_36VarlenDynamicPersistentTileSchedulerILi128ELi128ELi256ELi128ELb0ELb1ELb1ELb1ELb1ELb1EEEEEEEEEvNT_6ParamsE)
        /*0380*/ 	.word	0x000000a8


	//----- nvinfo : EIATTR_FRAME_SIZE
	.align		4
.L_207:
        /*0384*/ 	.byte	0x04, 0x11
        /*0386*/ 	.short	(.L_209 - .L_208)
	.align		4
.L_208:
        /*0388*/ 	.word	index@(_ZN7cutlass13device_kernelIN5flash11enable_sm90INS1_16FlashAttnFwdSm90INS1_25CollectiveMainloopFwdSm90ILi2EN4cute5tupleIJNS5_1CILi1EEES8_S8_EEENS6_IJNS7_ILi128EEESA_NS7_ILi256EEEEEELi256ENS_12float_e4m3_tEfNS_4arch4Sm90ELb1ELb0ELb1ELb1ELb0ELb1ELb0ELb1ELb1ELb1ELb0ELb0EEENS1_21CollectiveEpilogueFwdINS6_IJSA_SB_SA_EEES9_NS_10bfloat16_tESF_Li256ELb1ELb1ELb0ELb1EEENS1_36VarlenDynamicPersistentTileSchedulerILi128ELi128ELi256ELi128ELb0ELb1ELb1ELb1ELb1ELb1EEEEEEEEEvNT_6ParamsE)
        /*038c*/ 	.word	0x00000088


	//----- nvinfo : EIATTR_REGCOUNT
	.align		4
.L_209:
        /*0390*/ 	.byte	0x04, 0x2f
        /*0392*/ 	.short	(.L_211 - .L_210)
	.align		4
.L_210:
        /*0394*/ 	.word	index@(_ZN7cutlass13device_kernelIN5flash11enable_sm90INS1_16FlashAttnFwdSm90INS1_25CollectiveMainloopFwdSm90ILi2EN4cute5tupleIJNS5_1CILi1EEES8_S8_EEENS6_IJNS7_ILi128EEESA_NS7_ILi256EEEEEELi256ENS_12float_e4m3_tEfNS_4arch4Sm90ELb1ELb0ELb1ELb1ELb0ELb0ELb0ELb1ELb1ELb1ELb0ELb0EEENS1_21CollectiveEpilogueFwdINS6_IJSA_SB_SA_EEES9_NS_10bfloat16_tESF_Li256ELb1ELb1ELb0ELb1EEENS1_36VarlenDynamicPersistentTileSchedulerILi128ELi128ELi256ELi128ELb0ELb1ELb1ELb1ELb1ELb1EEEEEEEEEvNT_6ParamsE)
        /*0398*/ 	.word	0x000000a8


	//----- nvinfo : EIATTR_FRAME_SIZE
	.align		4
.L_211:
        /*039c*/ 	.byte	0x04, 0x11
        /*039e*/ 	.short	(.L_213 - .L_212)
	.align		4
.L_212:
        /*03a0*/ 	.word	index@(_ZN7cutlass13device_kernelIN5flash11enable_sm90INS1_16FlashAttnFwdSm90INS1_25CollectiveMainloopFwdSm90ILi2EN4cute5tupleIJNS5_1CILi1EEES8_S8_EEENS6_IJNS7_ILi128EEESA_NS7_ILi256EEEEEELi256ENS_12float_e4m3_tEfNS_4arch4Sm90ELb1ELb0ELb1ELb1ELb0ELb0ELb0ELb1ELb1ELb1ELb0ELb0EEENS1_21CollectiveEpilogueFwdINS6_IJSA_SB_SA_EEES9_NS_10bfloat16_tESF_Li256ELb1ELb1ELb0ELb1EEENS1_36VarlenDynamicPersistentTileSchedulerILi128ELi128ELi256ELi128ELb0ELb1ELb1ELb1ELb1ELb1EEEEEEEEEvNT_6ParamsE)
        /*03a4*/ 	.word	0x00000048


	//----- nvinfo : EIATTR_REGCOUNT
	.align		4
.L_213:
        /*03a8*/ 	.byte	0x04, 0x2f
        /*03aa*/ 	.short	(.L_215 - .L_214)
	.align		4
.L_214:
        /*03ac*/ 	.word	index@(_ZN7cutlass13device_kernelIN5flash11enable_sm90INS1_16FlashAttnFwdSm90INS1_25CollectiveMainloopFwdSm90ILi2EN4cute5tupleIJNS5_1CILi1EEES8_S8_EEENS6_IJNS7_ILi128EEESA_NS7_ILi256EEEEEELi256ENS_12float_e4m3_tEfNS_4arch4Sm90ELb1ELb0ELb1ELb0ELb0ELb0ELb0ELb1ELb1ELb1ELb0ELb0EEENS1_21CollectiveEpilogueFwdINS6_IJSA_SB_SA_EEES9_NS_10bfloat16_tESF_Li256ELb0ELb1ELb0ELb1EEENS1_30DynamicPersistentTileSchedulerILi256ELi128ELb0ELb1ELb1EEEEEEEEEvNT_6ParamsE)
        /*03b0*/ 	.word	0x000000a8


	//----- nvinfo : EIATTR_FRAME_SIZE
	.align		4
.L_215:
        /*03b4*/ 	.byte	0x04, 0x11
        /*03b6*/ 	.short	(.L_217 - .L_216)
	.align		4
.L_216:
        /*03b8*/ 	.word	index@(_ZN7cutlass13device_kernelIN5flash11enable_sm90INS1_16FlashAttnFwdSm90INS1_25CollectiveMainloopFwdSm90ILi2EN4cute5tupleIJNS5_1CILi1EEES8_S8_EEENS6_IJNS7_ILi128EEESA_NS7_ILi256EEEEEELi256ENS_12float_e4m3_tEfNS_4arch4Sm90ELb1ELb0ELb1ELb0ELb0ELb0ELb0ELb1ELb1ELb1ELb0ELb0EEENS1_21CollectiveEpilogueFwdINS6_IJSA_SB_SA_EEES9_NS_10bfloat16_tESF_Li256ELb0ELb1ELb0ELb1EEENS1_30DynamicPersistentTileSchedulerILi256ELi128ELb0ELb1ELb1EEEEEEEEEvNT_6ParamsE)
        /*03bc*/ 	.word	0x00000038


	//----- nvinfo : EIATTR_REGCOUNT
	.align		4
.L_217:
        /*03c0*/ 	.byte	0x04, 0x2f
        /*03c2*/ 	.short	(.L_219 - .L_218)
	.align		4
.L_218:
        /*03c4*/ 	.word	index@(_ZN7cutlass13device_kernelIN5flash11enable_sm90INS1_16FlashAttnFwdSm90INS1_25CollectiveMainloopFwdSm90ILi2EN4cute5tupleIJNS5_1CILi1EEES8_S8_EEENS6_IJNS7_ILi128EEENS7_ILi64EEENS7_ILi256EEEEEELi256ENS_12float_e4m3_tEfNS_4arch4Sm90ELb0ELb1ELb1ELb1ELb0ELb1ELb0ELb1ELb1ELb1ELb0ELb0EEENS1_21CollectiveEpilogueFwdINS6_IJSA_SC_SB_EEES9_NS_10bfloat16_tESG_Li256ELb1ELb1ELb0ELb1EEENS1_36VarlenDynamicPersistentTileSchedulerILi128ELi64ELi256ELi128ELb0ELb1ELb1ELb1ELb0ELb1EEEEEEEEEvNT_6ParamsE)
        /*03c8*/ 	.word	0x000000a8


	//----- nvinfo : EIATTR_FRAME_SIZE
	.align		4
.L_219:
        /*03cc*/ 	.byte	0x04, 0x11
        /*03ce*/ 	.short	(.L_221 - .L_220)
	.align		4
.L_220:
        /*03d0*/ 	.word	index@(_ZN7cutlass13device_kernelIN5flash11enable_sm90INS1_16FlashAttnFwdSm90INS1_25CollectiveMainloopFwdSm90ILi2EN4cute5tupleIJNS5_1CILi1EEES8_S8_EEENS6_IJNS7_ILi128EEENS7_ILi64EEENS7_ILi256EEEEEELi256ENS_12float_e4m3_tEfNS_4arch4Sm90ELb0ELb1ELb1ELb1ELb0ELb1ELb0ELb1ELb1ELb1ELb0ELb0EEENS1_21CollectiveEpilogueFwdINS6_IJSA_SC_SB_EEES9_NS_10bfloat16_tESG_Li256ELb1ELb1ELb0ELb1EEENS1_36VarlenDynamicPersistentTileSchedulerILi128ELi64ELi256ELi128ELb0ELb1ELb1ELb1ELb0ELb1EEEEEEEEEvNT_6ParamsE)
        /*03d4*/ 	.word	0x00000078


	//----- nvinfo : EIATTR_REGCOUNT
	.align		4
.L_221:
        /*03d8*/ 	.byte	0x04, 0x2f
        /*03da*/ 	.short	(.L_223 - .L_222)
	.align		4
.L_222:
        /*03dc*/ 	.word	index@(_ZN7cutlass13device_kernelIN5flash11enable_sm90INS1_16FlashAttnFwdSm90INS1_25CollectiveMainloopFwdSm90ILi2EN4cute5tupleIJNS5_1CILi1EEES8_S8_EEENS6_IJNS7_ILi128EEENS7_ILi64EEENS7_ILi256EEEEEELi256ENS_12float_e4m3_tEfNS_4arch4Sm90ELb0ELb1ELb1ELb1ELb0ELb0ELb0ELb1ELb1ELb1ELb0ELb0EEENS1_21CollectiveEpilogueFwdINS6_IJSA_SC_SB_EEES9_NS_10bfloat16_tESG_Li256ELb1ELb1ELb0ELb1EEENS1_36VarlenDynamicPersistentTileSchedulerILi128ELi64ELi256ELi128ELb0ELb1ELb1ELb1ELb0ELb1EEEEEEEEEvNT_6ParamsE)
        /*03e0*/ 	.word	0x000000a8


	//----- nvinfo : EIATTR_FRAME_SIZE
	.align		4
.L_223:
        /*03e4*/ 	.byte	0x04, 0x11
        /*03e6*/ 	.short	(.L_225 - .L_224)
	.align		4
.L_224:
        /*03e8*/ 	.word	index@(_ZN7cutlass13device_kernelIN5flash11enable_sm90INS1_16FlashAttnFwdSm90INS1_25CollectiveMainloopFwdSm90ILi2EN4cute5tupleIJNS5_1CILi1EEES8_S8_EEENS6_IJNS7_ILi128EEENS7_ILi64EEENS7_ILi256EEEEEELi256ENS_12float_e4m3_tEfNS_4arch4Sm90ELb0ELb1ELb1ELb1ELb0ELb0ELb0ELb1ELb1ELb1ELb0ELb0EEENS1_21CollectiveEpilogueFwdINS6_IJSA_SC_SB_EEES9_NS_10bfloat16_tESG_Li256ELb1ELb1ELb0ELb1EEENS1_36VarlenDynamicPersistentTileSchedulerILi128ELi64ELi256ELi128ELb0ELb1ELb1ELb1ELb0ELb1EEEEEEEEEvNT_6ParamsE)
        /*03ec*/ 	.word	0x00000040


	//----- nvinfo : EIATTR_REGCOUNT
	.align		4
.L_225:
        /*03f0*/ 	.byte	0x04, 0x2f
        /*03f2*/ 	.short	(.L_227 - .L_226)
	.align		4
.L_226:
        /*03f4*/ 	.word	index@(_ZN7cutlass13device_kernelIN5flash11enable_sm90INS1_16FlashAttnFwdSm90INS1_25CollectiveMainloopFwdSm90ILi2EN4cute5tupleIJNS5_1CILi1EEES8_S8_EEENS6_IJNS7_ILi128EEENS7_ILi64EEENS7_ILi256EEEEEELi256ENS_12float_e4m3_tEfNS_4arch4Sm90ELb0ELb1ELb1ELb0ELb0ELb0ELb0ELb1ELb1ELb1ELb0ELb0EEENS1_21CollectiveEpilogueFwdINS6_IJSA_SC_SB_EEES9_NS_10bfloat16_tESG_Li256ELb0ELb1ELb0ELb1EEENS1_30DynamicPersistentTileSchedulerILi256ELi128ELb0ELb1ELb1EEEEEEEEEvNT_6ParamsE)
        /*03f8*/ 	.word	0x000000a8


	//----- nvinfo : EIATTR_FRAME_SIZE
	.align		4
.L_227:
        /*03fc*/ 	.byte	0x04, 0x11
        /*03fe*/ 	.short	(.L_229 - .L_228)
	.align		4
.L_228:
        /*0400*/ 	.word	index@(_ZN7cutlass13device_kernelIN5flash11enable_sm90INS1_16FlashAttnFwdSm90INS1_25CollectiveMainloopFwdSm90ILi2EN4cute5tupleIJNS5_1CILi1EEES8_S8_EEENS6_IJNS7_ILi128EEENS7_ILi64EEENS7_ILi256EEEEEELi256ENS_12float_e4m3_tEfNS_4arch4Sm90ELb0ELb1ELb1ELb0ELb0ELb0ELb0ELb1ELb1ELb1ELb0ELb0EEENS1_21CollectiveEpilogueFwdINS6_IJSA_SC_SB_EEES9_NS_10bfloat16_tESG_Li256ELb0ELb1ELb0ELb1EEENS1_30DynamicPersistentTileSchedulerILi256ELi128ELb0ELb1ELb1EEEEEEEEEvNT_6ParamsE)
        /*0404*/ 	.word	0x00000038


	//----- nvinfo : EIATTR_REGCOUNT
	.align		4
.L_229:
        /*0408*/ 	.byte	0x04, 0x2f
        /*040a*/ 	.short	(.L_231 - .L_230)
	.align		4
.L_230:
        /*040c*/ 	.word	index@(_ZN7cutlass13device_kernelIN5flash11enable_sm90INS1_16FlashAttnFwdSm90INS1_25CollectiveMainloopFwdSm90ILi2EN4cute5tupleIJNS5_1CILi1EEES8_S8_EEENS6_IJNS7_ILi128EEESA_NS7_ILi256EEEEEELi256ENS_12float_e4m3_tEfNS_4arch4Sm90ELb0ELb0ELb1ELb1ELb0ELb1ELb0ELb1ELb1ELb1ELb0ELb0EEENS1_21CollectiveEpilogueFwdINS6_IJSA_SB_SA_EEES9_NS_10bfloat16_tESF_Li256ELb1ELb1ELb0ELb1EEENS1_36VarlenDynamicPersistentTileSchedulerILi128ELi128ELi256ELi128ELb0ELb1ELb1ELb0ELb1ELb1EEEEEEEEEvNT_6ParamsE)
        /*0410*/ 	.word	0x000000a8


	//----- nvinfo : EIATTR_FRAME_SIZE
	.align		4
.L_231:
        /*0414*/ 	.byte	0x04, 0x11
        /*0416*/ 	.short	(.L_233 - .L_232)
	.align		4
.L_232:
        /*0418*/ 	.word	index@(_ZN7cutlass13device_kernelIN5flash11enable_sm90INS1_16FlashAttnFwdSm90INS1_25CollectiveMainloopFwdSm90ILi2EN4cute5tupleIJNS5_1CILi1EEES8_S8_EEENS6_IJNS7_ILi128EEESA_NS7_ILi256EEEEEELi256ENS_12float_e4m3_tEfNS_4arch4Sm90ELb0ELb0ELb1ELb1ELb0ELb1ELb0ELb1ELb1ELb1ELb0ELb0EEENS1_21CollectiveEpilogueFwdINS6_IJSA_SB_SA_EEES9_NS_10bfloat16_tESF_Li256ELb1ELb1ELb0ELb1EEENS1_36VarlenDynamicPersistentTileSchedulerILi128ELi128ELi256ELi128ELb0ELb1ELb1ELb0ELb1ELb1EEEEEEEEEvNT_6ParamsE)
        /*041c*/ 	.word	0x00000088


	//----- nvinfo : EIATTR_REGCOUNT
	.align		4
.L_233:
        /*0420*/ 	.byte	0x04, 0x2f
        /*0422*/ 	.short	(.L_235 - .L_234)
	.align		4
.L_234:
        /*0424*/ 	.word	index@(_ZN7cutlass13device_kernelIN5flash11enable_sm90INS1_16FlashAttnFwdSm90INS1_25CollectiveMainloopFwdSm90ILi2EN4cute5tupleIJNS5_1CILi1EEES8_S8_EEENS6_IJNS7_ILi128EEESA_NS7_ILi256EEEEEELi256ENS_12float_e4m3_tEfNS_4arch4Sm90ELb0ELb0ELb1ELb1ELb0ELb0ELb0ELb1ELb1ELb1ELb0ELb0EEENS1_21CollectiveEpilogueFwdINS6_IJSA_SB_SA_EEES9_NS_10bfloat16_tESF_Li256ELb1ELb1ELb0ELb1EEENS1_36VarlenDynamicPersistentTileSchedulerILi128ELi128ELi256ELi128ELb0ELb1ELb1ELb0ELb1ELb1EEEEEEEEEvNT_6ParamsE)
        /*0428*/ 	.word	0x000000a8


	//----- nvinfo : EIATTR_FRAME_SIZE
	.align		4
.L_235:
        /*042c*/ 	.byte	0x04, 0x11
        /*042e*/ 	.short	(.L_237 - .L_236)
	.align		4
.L_236:
        /*0430*/ 	.word	index@(_ZN7cutlass13device_kernelIN5flash11enable_sm90INS1_16FlashAttnFwdSm90INS1_25CollectiveMainloopFwdSm90ILi2EN4cute5tupleIJNS5_1CILi1EEES8_S8_EEENS6_IJNS7_ILi128EEESA_NS7_ILi256EEEEEELi256ENS_12float_e4m3_tEfNS_4arch4Sm90ELb0ELb0ELb1ELb1ELb0ELb0ELb0ELb1ELb1ELb1ELb0ELb0EEENS1_21CollectiveEpilogueFwdINS6_IJSA_SB_SA_EEES9_NS_10bfloat16_tESF_Li256ELb1ELb1ELb0ELb1EEENS1_36VarlenDynamicPersistentTileSchedulerILi128ELi128ELi256ELi128ELb0ELb1ELb1ELb0ELb1ELb1EEEEEEEEEvNT_6ParamsE)
        /*0434*/ 	.word	0x00000040


	//----- nvinfo : EIATTR_REGCOUNT
	.align		4
.L_237:
        /*0438*/ 	.byte	0x04, 0x2f
        /*043a*/ 	.short	(.L_239 - .L_238)
	.align		4
.L_238:
        /*043c*/ 	.word	index@(_ZN7cutlass13device_kernelIN5flash11enable_sm90INS1_16FlashAttnFwdSm90INS1_25CollectiveMainloopFwdSm90ILi2EN4cute5tupleIJNS5_1CILi1EEES8_S8_EEENS6_IJNS7_ILi128EEESA_NS7_ILi256EEEEEELi256ENS_12float_e4m3_tEfNS_4arch4Sm90ELb0ELb0ELb1ELb0ELb0ELb0ELb0ELb1ELb1ELb1ELb0ELb0EEENS1_21CollectiveEpilogueFwdINS6_IJSA_SB_SA_EEES9_NS_10bfloat16_tESF_Li256ELb0ELb1ELb0ELb1EEENS1_29StaticPersistentTileSchedulerILb0EEEEEEEEEvNT_6ParamsE)
        /*0440*/ 	.word	0x000000a8


	//----- nvinfo : EIATTR_FRAME_SIZE
	.align		4
.L_239:
        /*0444*/ 	.byte	0x04, 0x11
        /*0446*/ 	.short	(.L_241 - .L_240)
	.align		4
.L_240:
        /*0448*/ 	.word	index@(_ZN7cutlass13device_kernelIN5flash11enable_sm90INS1_16FlashAttnFwdSm90INS1_25CollectiveMainloopFwdSm90ILi2EN4cute5tupleIJNS5_1CILi1EEES8_S8_EEENS6_IJNS7_ILi128EEESA_NS7_ILi256EEEEEELi256ENS_12float_e4m3_tEfNS_4arch4Sm90ELb0ELb0ELb1ELb0ELb0ELb0ELb0ELb1ELb1ELb1ELb0ELb0EEENS1_21CollectiveEpilogueFwdINS6_IJSA_SB_SA_EEES9_NS_10bfloat16_tESF_Li256ELb0ELb1ELb0ELb1EEENS1_29StaticPersistentTileSchedulerILb0EEEEEEEEEvNT_6ParamsE)
        /*044c*/ 	.word	0x00000030


	//----- nvinfo : EIATTR_MIN_STACK_SIZE
	.align		4
.L_241:
        /*0450*/ 	.byte	0x04, 0x12
        /*0452*/ 	.short	(.L_243 - .L_242)
	.align		4
.L_242:
        /*0454*/ 	.word	index@(_ZN7cutlass13device_kernelIN5flash11enable_sm90INS1_16FlashAttnFwdSm90INS1_25CollectiveMainloopFwdSm90ILi2EN4cute5tupleIJNS5_1CILi1EEES8_S8_EEENS6_IJNS7_ILi128EEESA_NS7_ILi256EEEEEELi256ENS_12float_e4m3_tEfNS_4arch4Sm90ELb0ELb0ELb1ELb0ELb0ELb0ELb0ELb1ELb1ELb1ELb0ELb0EEENS1_21CollectiveEpilogueFwdINS6_IJSA_SB_SA_EEES9_NS_10bfloat16_tESF_Li256ELb0ELb1ELb0ELb1EEENS1_29StaticPersistentTileSchedulerILb0EEEEEEEEEvNT_6ParamsE)
        /*0458*/ 	.word	0x00000030


	//----- nvinfo : EIATTR_MIN_STACK_SIZE
	.align		4
.L_243:
        /*045c*/ 	.byte	0x04, 0x12
        /*045e*/ 	.short	(.L_245 - .L_244)
	.align		4
.L_244:
        /*0460*/ 	.word	index@(_ZN7cutlass13device_kernelIN5flash11enable_sm90INS1_16FlashAttnFwdSm90INS1_25CollectiveMainloopFwdSm90ILi2EN4cute5tupleIJNS5_1CILi1EEES8_S8_EEENS6_IJNS7_ILi128EEESA_NS7_ILi256EEEEEELi256ENS_12float_e4m3_tEfNS_4arch4Sm90ELb0ELb0ELb1ELb1ELb0ELb0ELb0ELb1ELb1ELb1ELb0ELb0EEENS1_21CollectiveEpilogueFwdINS6_IJSA_SB_SA_EEES9_NS_10bfloat16_tESF_Li256ELb1ELb1ELb0ELb1EEENS1_36VarlenDynamicPersistentTileSchedulerILi128ELi128ELi256ELi128ELb0ELb1ELb1ELb0ELb1ELb1EEEEEEEEEvNT_6ParamsE)
        /*0464*/ 	.word	0x00000040


	//----- nvinfo : EIATTR_MIN_STACK_SIZE
	.align		4
.L_245:
        /*0468*/ 	.byte	0x04, 0x12
        /*046a*/ 	.short	(.L_247 - .L_246)
	.align		4
.L_246:
        /*046c*/ 	.word	index@(_ZN7cutlass13device_kernelIN5flash11enable_sm90INS1_16FlashAttnFwdSm90INS1_25CollectiveMainloopFwdSm90ILi2EN4cute5tupleIJNS5_1CILi1EEES8_S8_EEENS6_IJNS7_ILi128EEESA_NS7_ILi256EEEEEELi256ENS_12float_e4m3_tEfNS_4arch4Sm90ELb0ELb0ELb1ELb1ELb0ELb1ELb0ELb1ELb1ELb1ELb0ELb0EEENS1_21CollectiveEpilogueFwdINS6_IJSA_SB_SA_EEES9_NS_10bfloat16_tESF_Li256ELb1ELb1ELb0ELb1EEENS1_36VarlenDynamicPersistentTileSchedulerILi128ELi128ELi256ELi128ELb0ELb1ELb1ELb0ELb1ELb1EEEEEEEEEvNT_6ParamsE)
        /*0470*/ 	.word	0x00000088


	//----- nvinfo : EIATTR_MIN_STACK_SIZE
	.align		4
.L_247:
        /*0474*/ 	.byte	0x04, 0x12
        /*0476*/ 	.short	(.L_249 - .L_248)
	.align		4
.L_248:
        /*0478*/ 	.word	index@(_ZN7cutlass13device_kernelIN5flash11enable_sm90INS1_16FlashAttnFwdSm90INS1_25CollectiveMainloopFwdSm90ILi2EN4cute5tupleIJNS5_1CILi1EEES8_S8_EEENS6_IJNS7_ILi128EEENS7_ILi64EEENS7_ILi256EEEEEELi256ENS_12float_e4m3_tEfNS_4arch4Sm90ELb0ELb1ELb1ELb0ELb0ELb0ELb0ELb1ELb1ELb1ELb0ELb0EEENS1_21CollectiveEpilogueFwdINS6_IJSA_SC_SB_EEES9_NS_10bfloat16_tESG_Li256ELb0ELb1ELb0ELb1EEENS1_30DynamicPersistentTileSchedulerILi256ELi128ELb0ELb1ELb1EEEEEEEEEvNT_6ParamsE)
        /*047c*/ 	.word	0x00000038


	//----- nvinfo : EIATTR_MIN_STACK_SIZE
	.align		4
.L_249:
        /*0480*/ 	.byte	0x04, 0x12
        /*0482*/ 	.short	(.L_251 - .L_250)
	.align		4
.L_250:
        /*0484*/ 	.word	index@(_ZN7cutlass13device_kernelIN5flash11enable_sm90INS1_16FlashAttnFwdSm90INS1_25CollectiveMainloopFwdSm90ILi2EN4cute5tupleIJNS5_1CILi1EEES8_S8_EEENS6_IJNS7_ILi128EEENS7_ILi64EEENS7_ILi256EEEEEELi256ENS_12float_e4m3_tEfNS_4arch4Sm90ELb0ELb1ELb1ELb1ELb0ELb0ELb0ELb1ELb1ELb1ELb0ELb0EEENS1_21CollectiveEpilogueFwdINS6_IJSA_SC_SB_EEES9_NS_10bfloat16_tESG_Li256ELb1ELb1ELb0ELb1EEENS1_36VarlenDynamicPersistentTileSchedulerILi128ELi64ELi256ELi128ELb0ELb1ELb1ELb1ELb0ELb1EEEEEEEEEvNT_6ParamsE)
        /*0488*/ 	.word	0x00000040


	//----- nvinfo : EIATTR_MIN_STACK_SIZE
	.align		4
.L_251:
        /*048c*/ 	.byte	0x04, 0x12
        /*048e*/ 	.short	(.L_253 - .L_252)
	.align		4
.L_252:
        /*0490*/ 	.word	index@(_ZN7cutlass13device_kernelIN5flash11enable_sm90INS1_16FlashAttnFwdSm90INS1_25CollectiveMainloopFwdSm90ILi2EN4cute5tupleIJNS5_1CILi1EEES8_S8_EEENS6_IJNS7_ILi128EEENS7_ILi64EEENS7_ILi256EEEEEELi256ENS_12float_e4m3_tEfNS_4arch4Sm90ELb0ELb1ELb1ELb1ELb0ELb1ELb0ELb1ELb1ELb1ELb0ELb0EEENS1_21CollectiveEpilogueFwdINS6_IJSA_SC_SB_EEES9_NS_10bfloat16_tESG_Li256ELb1ELb1ELb0ELb1EEENS1_36VarlenDynamicPersistentTileSchedulerILi128ELi64ELi256ELi128ELb0ELb1ELb1ELb1ELb0ELb1EEEEEEEEEvNT_6ParamsE)
        /*0494*/ 	.word	0x00000078


	//----- nvinfo : EIATTR_MIN_STACK_SIZE
	.align		4
.L_253:
        /*0498*/ 	.byte	0x04, 0x12
        /*049a*/ 	.short	(.L_255 - .L_254)
	.align		4
.L_254:
        /*049c*/ 	.word	index@(_ZN7cutlass13device_kernelIN5flash11enable_sm90INS1_16FlashAttnFwdSm90INS1_25CollectiveMainloopFwdSm90ILi2EN4cute5tupleIJNS5_1CILi1EEES8_S8_EEENS6_IJNS7_ILi128EEESA_NS7_ILi256EEEEEELi256ENS_12float_e4m3_tEfNS_4arch4Sm90ELb1ELb0ELb1ELb0ELb0ELb0ELb0ELb1ELb1ELb1ELb0ELb0EEENS1_21CollectiveEpilogueFwdINS6_IJSA_SB_SA_EEES9_NS_10bfloat16_tESF_Li256ELb0ELb1ELb0ELb1EEENS1_30DynamicPersistentTileSchedulerILi256ELi128ELb0ELb1ELb1EEEEEEEEEvNT_6ParamsE)
        /*04a0*/ 	.word	0x00000038


	//----- nvinfo : EIATTR_MIN_STACK_SIZE
	.align		4
.L_255:
        /*04a4*/ 	.byte	0x04, 0x12
        /*04a6*/ 	.short	(.L_257 - .L_256)
	.align		4
.L_256:
        /*04a8*/ 	.word	index@(_ZN7cutlass13device_kernelIN5flash11enable_sm90INS1_16FlashAttnFwdSm90INS1_25CollectiveMainloopFwdSm90ILi2EN4cute5tupleIJNS5_1CILi1EEES8_S8_EEENS6_IJNS7_ILi128EEESA_NS7_ILi256EEEEEELi256ENS_12float_e4m3_tEfNS_4arch4Sm90ELb1ELb0ELb1ELb1ELb0ELb0ELb0ELb1ELb1ELb1ELb0ELb0EEENS1_21CollectiveEpilogueFwdINS6_IJSA_SB_SA_EEES9_NS_10bfloat16_tESF_Li256ELb1ELb1ELb0ELb1EEENS1_36VarlenDynamicPersistentTileSchedulerILi128ELi128ELi256ELi128ELb0ELb1ELb1ELb1ELb1ELb1EEEEEEEEEvNT_6ParamsE)
        /*04ac*/ 	.word	0x00000048


	//----- nvinfo : EIATTR_MIN_STACK_SIZE
	.align		4
.L_257:
        /*04b0*/ 	.byte	0x04, 0x12
        /*04b2*/ 	.short	(.L_259 - .L_258)
	.align		4
.L_258:
        /*04b4*/ 	.word	index@(_ZN7cutlass13device_kernelIN5flash11enable_sm90INS1_16FlashAttnFwdSm90INS1_25CollectiveMainloopFwdSm90ILi2EN4cute5tupleIJNS5_1CILi1EEES8_S8_EEENS6_IJNS7_ILi128EEESA_NS7_ILi256EEEEEELi256ENS_12float_e4m3_tEfNS_4arch4Sm90ELb1ELb0ELb1ELb1ELb0ELb1ELb0ELb1ELb1ELb1ELb0ELb0EEENS1_21CollectiveEpilogueFwdINS6_IJSA_SB_SA_EEES9_NS_10bfloat16_tESF_Li256ELb1ELb1ELb0ELb1EEENS1_36VarlenDynamicPersistentTileSchedulerILi128ELi128ELi256ELi128ELb0ELb1ELb1ELb1ELb1ELb1EEEEEEEEEvNT_6ParamsE)
        /*04b8*/ 	.word	0x00000088


	//----- nvinfo : EIATTR_MIN_STACK_SIZE
	.align		4
.L_259:
        /*04bc*/ 	.byte	0x04, 0x12
        /*04be*/ 	.short	(.L_261 - .L_260)
	.align		4
.L_260:
        /*04c0*/ 	.word	index@(_ZN7cutlass13device_kernelIN5flash11enable_sm90INS1_16FlashAttnFwdSm90INS1_25CollectiveMainloopFwdSm90ILi2EN4cute5tupleIJNS5_1CILi1EEES8_S8_EEENS6_IJNS7_ILi128EEENS7_ILi160EEENS7_ILi192EEEEEELi192ENS_12float_e4m3_tEfNS_4arch4Sm90ELb0ELb0ELb1ELb0ELb0ELb0ELb0ELb1ELb1ELb1ELb0ELb0EEENS1_21CollectiveEpilogueFwdINS6_IJSA_SC_SB_EEES9_NS_10bfloat16_tESG_Li256ELb0ELb1ELb0ELb1EEENS1_29StaticPersistentTileSchedulerILb0EEEEEEEEEvNT_6ParamsE)
        /*04c4*/ 	.word	0x00000018


	//----- nvinfo : EIATTR_MIN_STACK_SIZE
	.align		4
.L_261:
        /*04c8*/ 	.byte	0x04, 0x12
        /*04ca*/ 	.short	(.L_263 - .L_262)
	.align		4
.L_262:
        /*04cc*/ 	.word	index@(_ZN7cutlass13device_kernelIN5flash11enable_sm90INS1_16FlashAttnFwdSm90INS1_25CollectiveMainloopFwdSm90ILi2EN4cute5tupleIJNS5_1CILi2EEENS7_ILi1EEES9_EEENS6_IJNS7_ILi128EEENS7_ILi160EEENS7_ILi192EEEEEELi192ENS_12float_e4m3_tEfNS_4arch4Sm90ELb0ELb0ELb1ELb0ELb0ELb0ELb0ELb1ELb1ELb1ELb0ELb0EEENS1_21CollectiveEpilogueFwdINS6_IJSB_SD_SC_EEESA_NS_10bfloat16_tESH_Li256ELb0ELb1ELb0ELb1EEENS1_29StaticPersistentTileSchedulerILb0EEEEEEEEEvNT_6ParamsE)
        /*04d0*/ 	.word	0x00000020


	//----- nvinfo : EIATTR_MIN_STACK_SIZE
	.align		4
.L_263:
        /*04d4*/ 	.byte	0x04, 0x12
        /*04d6*/ 	.short	(.L_265 - .L_264)
	.align		4
.L_264:
        /*04d8*/ 	.word	index@(_ZN7cutlass13device_kernelIN5flash11enable_sm90INS1_16FlashAttnFwdSm90INS1_25CollectiveMainloopFwdSm90ILi2EN4cute5tupleIJNS5_1CILi1EEES8_S8_EEENS6_IJNS7_ILi128EEENS7_ILi160EEENS7_ILi192EEEEEELi192ENS_12float_e4m3_tEfNS_4arch4Sm90ELb0ELb0ELb1ELb1ELb0ELb0ELb0ELb1ELb1ELb1ELb0ELb0EEENS1_21CollectiveEpilogueFwdINS6_IJSA_SC_SB_EEES9_NS_10bfloat16_tESG_Li256ELb1ELb1ELb0ELb1EEENS1_36VarlenDynamicPersistentTileSchedulerILi128ELi160ELi256ELi128ELb0ELb1ELb1ELb0ELb1ELb1EEEEEEEEEvNT_6ParamsE)
        /*04dc*/ 	.word	0x00000030


	//----- nvinfo : EIATTR_MIN_STACK_SIZE
	.align		4
.L_265:
        /*04e0*/ 	.byte	0x04, 0x12
        /*04e2*/ 	.short	(.L_267 - .L_266)
	.align		4
.L_266:
        /*04e4*/ 	.word	index@(_ZN7cutlass13device_kernelIN5flash11enable_sm90INS1_16FlashAttnFwdSm90INS1_25CollectiveMainloopFwdSm90ILi2EN4cute5tupleIJNS5_1CILi1EEES8_S8_EEENS6_IJNS7_ILi128EEENS7_ILi160EEENS7_ILi192EEEEEELi192ENS_12float_e4m3_tEfNS_4arch4Sm90ELb0ELb0ELb1ELb1ELb0ELb1ELb0ELb1ELb1ELb1ELb0ELb0EEENS1_21CollectiveEpilogueFwdINS6_IJSA_SC_SB_EEES9_NS_10bfloat16_tESG_Li256ELb1ELb1ELb0ELb1EEENS1_36VarlenDynamicPersistentTileSchedulerILi128ELi160ELi256ELi128ELb0ELb1ELb1ELb0ELb1ELb1EEEEEEEEEvNT_6ParamsE)
        /*04e8*/ 	.word	0x00000098


	//----- nvinfo : EIATTR_MIN_STACK_SIZE
	.align		4
.L_267:
        /*04ec*/ 	.byte	0x04, 0x12
        /*04ee*/ 	.short	(.L_269 - .L_268)
	.align		4
.L_268:
        /*04f0*/ 	.word	index@(_ZN7cutlass13device_kernelIN5flash11enable_sm90INS1_16FlashAttnFwdSm90INS1_25CollectiveMainloopFwdSm90ILi2EN4cute5tupleIJNS5_1CILi1EEES8_S8_EEENS6_IJNS7_ILi128EEESA_NS7_ILi192EEEEEELi192ENS_12float_e4m3_tEfNS_4arch4Sm90ELb0ELb1ELb1ELb0ELb0ELb0ELb0ELb1ELb1ELb1ELb0ELb0EEENS1_21CollectiveEpilogueFwdINS6_IJSA_SB_SA_EEES9_NS_10bfloat16_tESF_Li256ELb0ELb1ELb0ELb1EEENS1_30DynamicPersistentTileSchedulerILi256ELi128ELb0ELb1ELb1EEEEEEEEEvNT_6ParamsE)
        /*04f4*/ 	.word	0x00000030


	//----- nvinfo : EIATTR_MIN_STACK_SIZE
	.align		4
.L_269:
        /*04f8*/ 	.byte	0x04, 0x12
        /*04fa*/ 	.short	(.L_271 - .L_270)
	.align		4
.L_270:
        /*04fc*/ 	.word	index@(_ZN7cutlass13device_kernelIN5flash11enable_sm90INS1_16FlashAttnFwdSm90INS1_25CollectiveMainloopFwdSm90ILi2EN4cute5tupleIJNS5_1CILi1EEES8_S8_EEENS6_IJNS7_ILi128EEESA_NS7_ILi192EEEEEELi192ENS_12float_e4m3_tEfNS_4arch4Sm90ELb0ELb1ELb1ELb1ELb0ELb0ELb0ELb1ELb1ELb1ELb0ELb0EEENS1_21CollectiveEpilogueFwdINS6_IJSA_SB_SA_EEES9_NS_10bfloat16_tESF_Li256ELb1ELb1ELb0ELb1EEENS1_36VarlenDynamicPersistentTileSchedulerILi128ELi128ELi256ELi128ELb0ELb1ELb1ELb1ELb0ELb1EEEEEEEEEvNT_6ParamsE)
        /*0500*/ 	.word	0x00000040


	//----- nvinfo : EIATTR_MIN_STACK_SIZE
	.align		4
.L_271:
        /*0504*/ 	.byte	0x04, 0x12
        /*0506*/ 	.short	(.L_273 - .L_272)
	.align		4
.L_272:
        /*0508*/ 	.word	index@(_ZN7cutlass13device_kernelIN5flash11enable_sm90INS1_16FlashAttnFwdSm90INS1_25CollectiveMainloopFwdSm90ILi2EN4cute5tupleIJNS5_1CILi1EEES8_S8_EEENS6_IJNS7_ILi128EEESA_NS7_ILi192EEEEEELi192ENS_12float_e4m3_tEfNS_4arch4Sm90ELb0ELb1ELb1ELb1ELb0ELb1ELb0ELb1ELb1ELb1ELb0ELb0EEENS1_21CollectiveEpilogueFwdINS6_IJSA_SB_SA_EEES9_NS_10bfloat16_tESF_Li256ELb1ELb1ELb0ELb1EEENS1_36VarlenDynamicPersistentTileSchedulerILi128ELi128ELi256ELi128ELb0ELb1ELb1ELb1ELb0ELb1EEEEEEEEEvNT_6ParamsE)
        /*050c*/ 	.word	0x00000080


	//----- nvinfo : EIATTR_MIN_STACK_SIZE
	.align		4
.L_273:
        /*0510*/ 	.byte	0x04, 0x12
        /*0512*/ 	.short	(.L_275 - .L_274)
	.align		4
.L_274:
        /*0514*/ 	.word	index@(_ZN7cutlass13device_kernelIN5flash11enable_sm90INS1_16FlashAttnFwdSm90INS1_25CollectiveMainloopFwdSm90ILi2EN4cute5tupleIJNS5_1CILi1EEES8_S8_EEENS6_IJNS7_ILi128EEENS7_ILi160EEENS7_ILi192EEEEEELi192ENS_12float_e4m3_tEfNS_4arch4Sm90ELb1ELb0ELb1ELb0ELb0ELb0ELb0ELb1ELb1ELb1ELb0ELb0EEENS1_21CollectiveEpilogueFwdINS6_IJSA_SC_SB_EEES9_NS_10bfloat16_tESG_Li256ELb0ELb1ELb0ELb1EEENS1_30DynamicPersistentTileSchedulerILi256ELi128ELb0ELb1ELb1EEEEEEEEEvNT_6ParamsE)
        /*0518*/ 	.word	0x00000028


	//----- nvinfo : EIATTR_MIN_STACK_SIZE
	.align		4
.L_275:
        /*051c*/ 	.byte	0x04, 0x12
        /*051e*/ 	.short	(.L_277 - .L_276)
	.align		4
.L_276:
        /*0520*/ 	.word	index@(_ZN7cutlass13device_kernelIN5flash11enable_sm90INS1_16FlashAttnFwdSm90INS1_25CollectiveMainloopFwdSm90ILi2EN4cute5tupleIJNS5_1CILi1EEES8_S8_EEENS6_IJNS7_ILi128EEENS7_ILi160EEENS7_ILi192EEEEEELi192ENS_12float_e4m3_tEfNS_4arch4Sm90ELb1ELb0ELb1ELb1ELb0ELb0ELb0ELb1ELb1ELb1ELb0ELb0EEENS1_21CollectiveEpilogueFwdINS6_IJSA_SC_SB_EEES9_NS_10bfloat16_tESG_Li256ELb1ELb1ELb0ELb1EEENS1_36VarlenDynamicPersistentTileSchedulerILi128ELi160ELi256ELi128ELb0ELb1ELb1ELb1ELb1ELb1EEEEEEEEEvNT_6ParamsE)
        /*0524*/ 	.word	0x00000040


	//----- nvinfo : EIATTR_MIN_STACK_SIZE
	.align		4
.L_277:
        /*0528*/ 	.byte	0x04, 0x12
        /*052a*/ 	.short	(.L_279 - .L_278)
	.align		4
.L_278:
        /*052c*/ 	.word	index@(_ZN7cutlass13device_kernelIN5flash11enable_sm90INS1_16FlashAttnFwdSm90INS1_25CollectiveMainloopFwdSm90ILi2EN4cute5tupleIJNS5_1CILi1EEES8_S8_EEENS6_IJNS7_ILi128EEENS7_ILi160EEENS7_ILi192EEEEEELi192ENS_12float_e4m3_tEfNS_4arch4Sm90ELb1ELb0ELb1ELb1ELb0ELb1ELb0ELb1ELb1ELb1ELb0ELb0EEENS1_21CollectiveEpilogueFwdINS6_IJSA_SC_SB_EEES9_NS_10bfloat16_tESG_Li256ELb1ELb1ELb0ELb1EEENS1_36VarlenDynamicPersistentTileSchedulerILi128ELi160ELi256ELi128ELb0ELb1ELb1ELb1ELb1ELb1EEEEEEEEEvNT_6ParamsE)
        /*0530*/ 	.word	0x00000088


	//----- nvinfo : EIATTR_MIN_STACK_SIZE
	.align		4
.L_279:
        /*0534*/ 	.byte	0x04, 0x12
        /*0536*/ 	.short	(.L_281 - .L_280)
	.align		4
.L_280:
        /*0538*/ 	.word	index@(_ZN7cutlass13device_kernelIN5flash11enable_sm90INS1_16FlashAttnFwdSm90INS1_25CollectiveMainloopFwdSm90ILi2EN4cute5tupleIJNS5_1CILi1EEES8_S8_EEENS6_IJNS7_ILi128EEENS7_ILi224EEESA_EEELi128ENS_12float_e4m3_tEfNS_4arch4Sm90ELb0ELb0ELb1ELb0ELb0ELb0ELb0ELb1ELb1ELb1ELb0ELb0EEENS1_21CollectiveEpilogueFwdINS6_IJSA_SA_SB_EEES9_NS_10bfloat16_tESF_Li256ELb0ELb1ELb0ELb1EEENS1_29StaticPersistentTileSchedulerILb0EEEEEEEEEvNT_6ParamsE)
        /*053c*/ 	.word	0x00000020


	//----- nvinfo : EIATTR_MIN_STACK_SIZE
	.align		4
.L_281:
        /*0540*/ 	.byte	0x04, 0x12
        /*0542*/ 	.short	(.L_283 - .L_282)
	.align		4
.L_282:
        /*0544*/ 	.word	index@(_ZN7cutlass13device_kernelIN5flash11enable_sm90INS1_16FlashAttnFwdSm90INS1_25CollectiveMainloopFwdSm90ILi2EN4cute5tupleIJNS5_1CILi1EEES8_S8_EEENS6_IJNS7_ILi128EEENS7_ILi224EEESA_EEELi128ENS_12float_e4m3_tEfNS_4arch4Sm90ELb0ELb0ELb1ELb1ELb0ELb0ELb0ELb1ELb1ELb1ELb0ELb0EEENS1_21CollectiveEpilogueFwdINS6_IJSA_SA_SB_EEES9_NS_10bfloat16_tESF_Li256ELb1ELb1ELb0ELb1EEENS1_36VarlenDynamicPersistentTileSchedulerILi128ELi224ELi256ELi128ELb0ELb1ELb1ELb0ELb1ELb1EEEEEEEEEvNT_6ParamsE)
        /*0548*/ 	.word	0x00000030


	//----- nvinfo : EIATTR_MIN_STACK_SIZE
	.align		4
.L_283:
        /*054c*/ 	.byte	0x04, 0x12
        /*054e*/ 	.short	(.L_285 - .L_284)
	.align		4
.L_284:
        /*0550*/ 	.word	index@(_ZN7cutlass13device_kernelIN5flash11enable_sm90INS1_16FlashAttnFwdSm90INS1_25CollectiveMainloopFwdSm90ILi2EN4cute5tupleIJNS5_1CILi1EEES8_S8_EEENS6_IJNS7_ILi128EEENS7_ILi224EEESA_EEELi128ENS_12float_e4m3_tEfNS_4arch4Sm90ELb0ELb0ELb1ELb1ELb0ELb1ELb0ELb1ELb1ELb1ELb0ELb0EEENS1_21CollectiveEpilogueFwdINS6_IJSA_SA_SB_EEES9_NS_10bfloat16_tESF_Li256ELb1ELb1ELb0ELb1EEENS1_36VarlenDynamicPersistentTileSchedulerILi128ELi224ELi256ELi128ELb0ELb1ELb1ELb0ELb1ELb1EEEEEEEEEvNT_6ParamsE)
        /*0554*/ 	.word	0x00000108


	//----- nvinfo : EIATTR_MIN_STACK_SIZE
	.align		4
.L_285:
        /*0558*/ 	.byte	0x04, 0x12
        /*055a*/ 	.short	(.L_287 - .L_286)
	.align		4
.L_286:
        /*055c*/ 	.word	index@(_ZN7cutlass13device_kernelIN5flash11enable_sm90INS1_16FlashAttnFwdSm90INS1_25CollectiveMainloopFwdSm90ILi2EN4cute5tupleIJNS5_1CILi1EEES8_S8_EEENS6_IJNS7_ILi128EEENS7_ILi192EEESA_EEELi128ENS_12float_e4m3_tEfNS_4arch4Sm90ELb0ELb1ELb1ELb0ELb0ELb0ELb0ELb1ELb1ELb1ELb0ELb0EEENS1_21CollectiveEpilogueFwdINS6_IJSA_SA_SB_EEES9_NS_10bfloat16_tESF_Li256ELb0ELb1ELb0ELb1EEENS1_30DynamicPersistentTileSchedulerILi256ELi128ELb0ELb1ELb1EEEEEEEEEvNT_6ParamsE)
        /*0560*/ 	.word	0x00000030


	//----- nvinfo : EIATTR_MIN_STACK_SIZE
	.align		4
.L_287:
        /*0564*/ 	.byte	0x04, 0x12
        /*0566*/ 	.short	(.L_289 - .L_288)
	.align		4
.L_288:
        /*0568*/ 	.word	index@(_ZN7cutlass13device_kernelIN5flash11enable_sm90INS1_16FlashAttnFwdSm90INS1_25CollectiveMainloopFwdSm90ILi2EN4cute5tupleIJNS5_1CILi1EEES8_S8_EEENS6_IJNS7_ILi128EEENS7_ILi192EEESA_EEELi128ENS_12float_e4m3_tEfNS_4arch4Sm90ELb0ELb1ELb1ELb1ELb0ELb0ELb0ELb1ELb1ELb1ELb0ELb0EEENS1_21CollectiveEpilogueFwdINS6_IJSA_SA_SB_EEES9_NS_10bfloat16_tESF_Li256ELb1ELb1ELb0ELb1EEENS1_36VarlenDynamicPersistentTileSchedulerILi128ELi192ELi256ELi128ELb0ELb1ELb1ELb1ELb0ELb1EEEEEEEEEvNT_6ParamsE)
        /*056c*/ 	.word	0x00000040


	//----- nvinfo : EIATTR_MIN_STACK_SIZE
	.align		4
.L_289:
        /*0570*/ 	.byte	0x04, 0x12
        /*0572*/ 	.short	(.L_291 - .L_290)
	.align		4
.L_290:
        /*0574*/ 	.word	index@(_ZN7cutlass13device_kernelIN5flash11enable_sm90INS1_16FlashAttnFwdSm90INS1_25CollectiveMainloopFwdSm90ILi2EN4cute5tupleIJNS5_1CILi1EEES8_S8_EEENS6_IJNS7_ILi128EEENS7_ILi192EEESA_EEELi128ENS_12float_e4m3_tEfNS_4arch4Sm90ELb0ELb1ELb1ELb1ELb0ELb1ELb0ELb1ELb1ELb1ELb0ELb0EEENS1_21CollectiveEpilogueFwdINS6_IJSA_SA_SB_EEES9_NS_10bfloat16_tESF_Li256ELb1ELb1ELb0ELb1EEENS1_36VarlenDynamicPersistentTileSchedulerILi128ELi192ELi256ELi128ELb0ELb1ELb1ELb1ELb0ELb1EEEEEEEEEvNT_6ParamsE)
        /*0578*/ 	.word	0x00000070


	//----- nvinfo : EIATTR_MIN_STACK_SIZE
	.align		4
.L_291:
        /*057c*/ 	.byte	0x04, 0x12
        /*057e*/ 	.short	(.L_293 - .L_292)
	.align		4
.L_292:
        /*0580*/ 	.word	index@(_ZN7cutlass13device_kernelIN5flash11enable_sm90INS1_16FlashAttnFwdSm90INS1_25CollectiveMainloopFwdSm90ILi2EN4cute5tupleIJNS5_1CILi1EEES8_S8_EEENS6_IJNS7_ILi128EEENS7_ILi224EEESA_EEELi128ENS_12float_e4m3_tEfNS_4arch4Sm90ELb1ELb0ELb1ELb0ELb0ELb0ELb0ELb1ELb1ELb1ELb0ELb0EEENS1_21CollectiveEpilogueFwdINS6_IJSA_SA_SB_EEES9_NS_10bfloat16_tESF_Li256ELb0ELb1ELb0ELb1EEENS1_30DynamicPersistentTileSchedulerILi256ELi128ELb0ELb1ELb1EEEEEEEEEvNT_6ParamsE)
        /*0584*/ 	.word	0x00000028


	//----- nvinfo : EIATTR_MIN_STACK_SIZE
	.align		4
.L_293:
        /*0588*/ 	.byte	0x04, 0x12
        /*058a*/ 	.short	(.L_295 - .L_294)
	.align		4
.L_294:
        /*058c*/ 	.word	index@(_ZN7cutlass13device_kernelIN5flash11enable_sm90INS1_16FlashAttnFwdSm90INS1_25CollectiveMainloopFwdSm90ILi2EN4cute5tupleIJNS5_1CILi1EEES8_S8_EEENS6_IJNS7_ILi128EEENS7_ILi224EEESA_EEELi128ENS_12float_e4m3_tEfNS_4arch4Sm90ELb1ELb0ELb1ELb1ELb0ELb0ELb0ELb1ELb1ELb1ELb0ELb0EEENS1_21CollectiveEpilogueFwdINS6_IJSA_SA_SB_EEES9_NS_10bfloat16_tESF_Li256ELb1ELb1ELb0ELb1EEENS1_36VarlenDynamicPersistentTileSchedulerILi128ELi224ELi256ELi128ELb0ELb1ELb1ELb1ELb1ELb1EEEEEEEEEvNT_6ParamsE)
        /*0590*/ 	.word	0x00000038


	//----- nvinfo : EIATTR_MIN_STACK_SIZE
	.align		4
.L_295:
        /*0594*/ 	.byte	0x04, 0x12
        /*0596*/ 	.short	(.L_297 - .L_296)
	.align		4
.L_296:
        /*0598*/ 	.word	index@(_ZN7cutlass13device_kernelIN5flash11enable_sm90INS1_16FlashAttnFwdSm90INS1_25CollectiveMainloopFwdSm90ILi2EN4cute5tupleIJNS5_1CILi1EEES8_S8_EEENS6_IJNS7_ILi128EEENS7_ILi224EEESA_EEELi128ENS_12float_e4m3_tEfNS_4arch4Sm90ELb1ELb0ELb1ELb1ELb0ELb1ELb0ELb1ELb1ELb1ELb0ELb0EEENS1_21CollectiveEpilogueFwdINS6_IJSA_SA_SB_EEES9_NS_10bfloat16_tESF_Li256ELb1ELb1ELb0ELb1EEENS1_36VarlenDynamicPersistentTileSchedulerILi128ELi224ELi256ELi128ELb0ELb1ELb1ELb1ELb1ELb1EEEEEEEEEvNT_6ParamsE)
        /*059c*/ 	.word	0x000000f8


	//----- nvinfo : EIATTR_MIN_STACK_SIZE
	.align		4
.L_297:
        /*05a0*/ 	.byte	0x04, 0x12
        /*05a2*/ 	.short	(.L_299 - .L_298)
	.align		4
.L_298:
        /*05a4*/ 	.word	index@(_ZN7cutlass13device_kernelIN5flash11enable_sm90INS1_16FlashAttnFwdSm90INS1_25CollectiveMainloopFwdSm90ILi2EN4cute5tupleIJNS5_1CILi1EEES8_S8_EEENS6_IJNS7_ILi192EEENS7_ILi128EEENS7_ILi96EEEEEELi96ENS_12float_e4m3_tEfNS_4arch4Sm90ELb0ELb0ELb1ELb0ELb0ELb0ELb0ELb1ELb1ELb1ELb0ELb0EEENS1_21CollectiveEpilogueFwdINS6_IJSA_SC_SB_EEES9_NS_10bfloat16_tESG_Li384ELb0ELb1ELb0ELb1EEENS1_29StaticPersistentTileSchedulerILb0EEEEEEEEEvNT_6ParamsE)
        /*05a8*/ 	.word	0x00000008


	//----- nvinfo : EIATTR_MIN_STACK_SIZE
	.align		4
.L_299:
        /*05ac*/ 	.byte	0x04, 0x12
        /*05ae*/ 	.short	(.L_301 - .L_300)
	.align		4
.L_300:
        /*05b0*/ 	.word	index@(_ZN7cutlass13device_kernelIN5flash11enable_sm90INS1_16FlashAttnFwdSm90INS1_25CollectiveMainloopFwdSm90ILi2EN4cute5tupleIJNS5_1CILi1EEES8_S8_EEENS6_IJNS7_ILi192EEENS7_ILi128EEENS7_ILi96EEEEEELi96ENS_12float_e4m3_tEfNS_4arch4Sm90ELb0ELb0ELb1ELb1ELb0ELb0ELb0ELb1ELb1ELb1ELb0ELb0EEENS1_21CollectiveEpilogueFwdINS6_IJSA_SC_SB_EEES9_NS_10bfloat16_tESG_Li384ELb1ELb1ELb0ELb1EEENS1_36VarlenDynamicPersistentTileSchedulerILi192ELi128ELi384ELi128ELb0ELb1ELb1ELb0ELb1ELb1EEEEEEEEEvNT_6ParamsE)
        /*05b4*/ 	.word	0x00000018


	//----- nvinfo : EIATTR_MIN_STACK_SIZE
	.align		4
.L_301:
        /*05b8*/ 	.byte	0x04, 0x12
        /*05ba*/ 	.short	(.L_303 - .L_302)
	.align		4
.L_302:
        /*05bc*/ 	.word	index@(_ZN7cutlass13device_kernelIN5flash11enable_sm90INS1_16FlashAttnFwdSm90INS1_25CollectiveMainloopFwdSm90ILi2EN4cute5tupleIJNS5_1CILi1EEES8_S8_EEENS6_IJNS7_ILi192EEENS7_ILi128EEENS7_ILi96EEEEEELi96ENS_12float_e4m3_tEfNS_4arch4Sm90ELb0ELb0ELb1ELb1ELb0ELb1ELb0ELb1ELb1ELb1ELb0ELb0EEENS1_21CollectiveEpilogueFwdINS6_IJSA_SC_SB_EEES9_NS_10bfloat16_tESG_Li384ELb1ELb1ELb0ELb1EEENS1_36VarlenDynamicPersistentTileSchedulerILi192ELi128ELi384ELi128ELb0ELb1ELb1ELb0ELb1ELb1EEEEEEEEEvNT_6ParamsE)
        /*05c0*/ 	.word	0x00000078


	//----- nvinfo : EIATTR_MIN_STACK_SIZE
	.align		4
.L_303:
        /*05c4*/ 	.byte	0x04, 0x12
        /*05c6*/ 	.short	(.L_305 - .L_304)
	.align		4
.L_304:
        /*05c8*/ 	.word	index@(_ZN7cutlass13device_kernelIN5flash11enable_sm90INS1_16FlashAttnFwdSm90INS1_25CollectiveMainloopFwdSm90ILi2EN4cute5tupleIJNS5_1CILi1EEES8_S8_EEENS6_IJNS7_ILi192EEENS7_ILi128EEENS7_ILi96EEEEEELi96ENS_12float_e4m3_tEfNS_4arch4Sm90ELb0ELb1ELb1ELb0ELb0ELb0ELb0ELb1ELb1ELb1ELb0ELb0EEENS1_21CollectiveEpilogueFwdINS6_IJSA_SC_SB_EEES9_NS_10bfloat16_tESG_Li384ELb0ELb1ELb0ELb1EEENS1_30DynamicPersistentTileSchedulerILi384ELi128ELb0ELb1ELb1EEEEEEEEEvNT_6ParamsE)
        /*05cc*/ 	.word	0x00000010


	//----- nvinfo : EIATTR_MIN_STACK_SIZE
	.align		4
.L_305:
        /*05d0*/ 	.byte	0x04, 0x12
        /*05d2*/ 	.short	(.L_307 - .L_306)
	.align		4
.L_306:
        /*05d4*/ 	.word	index@(_ZN7cutlass13device_kernelIN5flash11enable_sm90INS1_16FlashAttnFwdSm90INS1_25CollectiveMainloopFwdSm90ILi2EN4cute5tupleIJNS5_1CILi1EEES8_S8_EEENS6_IJNS7_ILi192EEENS7_ILi128EEENS7_ILi96EEEEEELi96ENS_12float_e4m3_tEfNS_4arch4Sm90ELb0ELb1ELb1ELb1ELb0ELb0ELb0ELb1ELb1ELb1ELb0ELb0EEENS1_21CollectiveEpilogueFwdINS6_IJSA_SC_SB_EEES9_NS_10bfloat16_tESG_Li384ELb1ELb1ELb0ELb1EEENS1_36VarlenDynamicPersistentTileSchedulerILi192ELi128ELi384ELi128ELb0ELb1ELb1ELb1ELb0ELb1EEEEEEEEEvNT_6ParamsE)
        /*05d8*/ 	.word	0x00000018


	//----- nvinfo : EIATTR_MIN_STACK_SIZE
	.align		4
.L_307:
        /*05dc*/ 	.byte	0x04, 0x12
        /*05de*/ 	.short	(.L_309 - .L_308)
	.align		4
.L_308:
        /*05e0*/ 	.word	index@(_ZN7cutlass13device_kernelIN5flash11enable_sm90INS1_16FlashAttnFwdSm90INS1_25CollectiveMainloopFwdSm90ILi2EN4cute5tupleIJNS5_1CILi1EEES8_S8_EEENS6_IJNS7_ILi192EEENS7_ILi128EEENS7_ILi96EEEEEELi96ENS_12float_e4m3_tEfNS_4arch4Sm90ELb0ELb1ELb1ELb1ELb0ELb1ELb0ELb1ELb1ELb1ELb0ELb0EEENS1_21CollectiveEpilogueFwdINS6_IJSA_SC_SB_EEES9_NS_10bfloat16_tESG_Li384ELb1ELb1ELb0ELb1EEENS1_36VarlenDynamicPersistentTileSchedulerILi192ELi128ELi384ELi128ELb0ELb1ELb1ELb1ELb0ELb1EEEEEEEEEvNT_6ParamsE)
        /*05e4*/ 	.word	0x00000088


	//----- nvinfo : EIATTR_MIN_STACK_SIZE
	.align		4
.L_309:
        /*05e8*/ 	.byte	0x04, 0x12
        /*05ea*/ 	.short	(.L_311 - .L_310)
	.align		4
.L_310:
        /*05ec*/ 	.word	index@(_ZN7cutlass13device_kernelIN5flash11enable_sm90INS1_16FlashAttnFwdSm90INS1_25CollectiveMainloopFwdSm90ILi2EN4cute5tupleIJNS5_1CILi1EEES8_S8_EEENS6_IJNS7_ILi192EEENS7_ILi128EEENS7_ILi96EEEEEELi96ENS_12float_e4m3_tEfNS_4arch4Sm90ELb1ELb0ELb1ELb0ELb0ELb0ELb0ELb1ELb1ELb1ELb0ELb0EEENS1_21CollectiveEpilogueFwdINS6_IJSA_SC_SB_EEES9_NS_10bfloat16_tESG_Li384ELb0ELb1ELb0ELb1EEENS1_30DynamicPersistentTileSchedulerILi384ELi128ELb0ELb1ELb1EEEEEEEEEvNT_6ParamsE)
        /*05f0*/ 	.word	0x00000010


	//----- nvinfo : EIATTR_MIN_STACK_SIZE
	.align		4
.L_311:
        /*05f4*/ 	.byte	0x04, 0x12
        /*05f6*/ 	.short	(.L_313 - .L_312)
	.align		4
.L_312:
        /*05f8*/ 	.word	index@(_ZN7cutlass13device_kernelIN5flash11enable_sm90INS1_16FlashAttnFwdSm90INS1_25CollectiveMainloopFwdSm90ILi2EN4cute5tupleIJNS5_1CILi1EEES8_S8_EEENS6_IJNS7_ILi192EEENS7_ILi128EEENS7_ILi96EEEEEELi96ENS_12float_e4m3_tEfNS_4arch4Sm90ELb1ELb0ELb1ELb1ELb0ELb0ELb0ELb1ELb1ELb1ELb0ELb0EEENS1_21CollectiveEpilogueFwdINS6_IJSA_SC_SB_EEES9_NS_10bfloat16_tESG_Li384ELb1ELb1ELb0ELb1EEENS1_36VarlenDynamicPersistentTileSchedulerILi192ELi128ELi384ELi128ELb0ELb1ELb1ELb1ELb1ELb1EEEEEEEEEvNT_6ParamsE)
        /*05fc*/ 	.word	0x00000020


	//----- nvinfo : EIATTR_MIN_STACK_SIZE
	.align		4
.L_313:
        /*0600*/ 	.byte	0x04, 0x12
        /*0602*/ 	.short	(.L_315 - .L_314)
	.align		4
.L_314:
        /*0604*/ 	.word	index@(_ZN7cutlass13device_kernelIN5flash11enable_sm90INS1_16FlashAttnFwdSm90INS1_25CollectiveMainloopFwdSm90ILi2EN4cute5tupleIJNS5_1CILi1EEES8_S8_EEENS6_IJNS7_ILi192EEENS7_ILi128EEENS7_ILi96EEEEEELi96ENS_12float_e4m3_tEfNS_4arch4Sm90ELb1ELb0ELb1ELb1ELb0ELb1ELb0ELb1ELb1ELb1ELb0ELb0EEENS1_21CollectiveEpilogueFwdINS6_IJSA_SC_SB_EEES9_NS_10bfloat16_tESG_Li384ELb1ELb1ELb0ELb1EEENS1_36VarlenDynamicPersistentTileSchedulerILi192ELi128ELi384ELi128ELb0ELb1ELb1ELb1ELb1ELb1EEEEEEEEEvNT_6ParamsE)
        /*0608*/ 	.word	0x00000088


	//----- nvinfo : EIATTR_MIN_STACK_SIZE
	.align		4
.L_315:
        /*060c*/ 	.byte	0x04, 0x12
        /*060e*/ 	.short	(.L_317 - .L_316)
	.align		4
.L_316:
        /*0610*/ 	.word	index@(_ZN7cutlass13device_kernelIN5flash11enable_sm90INS1_16FlashAttnFwdSm90INS1_25CollectiveMainloopFwdSm90ILi2EN4cute5tupleIJNS5_1CILi1EEES8_S8_EEENS6_IJNS7_ILi192EEENS7_ILi160EEENS7_ILi64EEEEEELi64ENS_12float_e4m3_tEfNS_4arch4Sm90ELb0ELb0ELb1ELb0ELb0ELb0ELb0ELb1ELb1ELb1ELb0ELb0EEENS1_21CollectiveEpilogueFwdINS6_IJSA_SC_SB_EEES9_NS_10bfloat16_tESG_Li384ELb0ELb1ELb0ELb1EEENS1_29StaticPersistentTileSchedulerILb0EEEEEEEEEvNT_6ParamsE)
        /*0614*/ 	.word	0x00000000


	//----- nvinfo : EIATTR_MIN_STACK_SIZE
	.align		4
.L_317:
        /*0618*/ 	.byte	0x04, 0x12
        /*061a*/ 	.short	(.L_319 - .L_318)
	.align		4
.L_318:
        /*061c*/ 	.word	index@(_ZN7cutlass13device_kernelIN5flash11enable_sm90INS1_16FlashAttnFwdSm90INS1_25CollectiveMainloopFwdSm90ILi2EN4cute5tupleIJNS5_1CILi1EEES8_S8_EEENS6_IJNS7_ILi192EEENS7_ILi160EEENS7_ILi64EEEEEELi64ENS_12float_e4m3_tEfNS_4arch4Sm90ELb0ELb0ELb1ELb1ELb0ELb0ELb0ELb1ELb1ELb1ELb0ELb0EEENS1_21CollectiveEpilogueFwdINS6_IJSA_SC_SB_EEES9_NS_10bfloat16_tESG_Li384ELb1ELb1ELb0ELb1EEENS1_36VarlenDynamicPersistentTileSchedulerILi192ELi160ELi384ELi128ELb0ELb1ELb1ELb0ELb1ELb1EEEEEEEEEvNT_6ParamsE)
        /*0620*/ 	.word	0x00000008


	//----- nvinfo : EIATTR_MIN_STACK_SIZE
	.align		4
.L_319:
        /*0624*/ 	.byte	0x04, 0x12
        /*0626*/ 	.short	(.L_321 - .L_320)
	.align		4
.L_320:
        /*0628*/ 	.word	index@(_ZN7cutlass13device_kernelIN5flash11enable_sm90INS1_16FlashAttnFwdSm90INS1_25CollectiveMainloopFwdSm90ILi2EN4cute5tupleIJNS5_1CILi1EEES8_S8_EEENS6_IJNS7_ILi192EEENS7_ILi160EEENS7_ILi64EEEEEELi64ENS_12float_e4m3_tEfNS_4arch4Sm90ELb0ELb0ELb1ELb1ELb0ELb1ELb0ELb1ELb1ELb1ELb0ELb0EEENS1_21CollectiveEpilogueFwdINS6_IJSA_SC_SB_EEES9_NS_10bfloat16_tESG_Li384ELb1ELb1ELb0ELb1EEENS1_36VarlenDynamicPersistentTileSchedulerILi192ELi160ELi384ELi128ELb0ELb1ELb1ELb0ELb1ELb1EEEEEEEEEvNT_6ParamsE)
        /*062c*/ 	.word	0x00000080


	//----- nvinfo : EIATTR_MIN_STACK_SIZE
	.align		4
.L_321:
        /*0630*/ 	.byte	0x04, 0x12
        /*0632*/ 	.short	(.L_323 - .L_322)
	.align		4
.L_322:
        /*0634*/ 	.word	index@(_ZN7cutlass13device_kernelIN5flash11enable_sm90INS1_16FlashAttnFwdSm90INS1_25CollectiveMainloopFwdSm90ILi2EN4cute5tupleIJNS5_1CILi1EEES8_S8_EEENS6_IJNS7_ILi192EEENS7_ILi160EEENS7_ILi64EEEEEELi64ENS_12float_e4m3_tEfNS_4arch4Sm90ELb0ELb1ELb1ELb0ELb0ELb0ELb0ELb1ELb1ELb1ELb0ELb0EEENS1_21CollectiveEpilogueFwdINS6_IJSA_SC_SB_EEES9_NS_10bfloat16_tESG_Li384ELb0ELb1ELb0ELb1EEENS1_30DynamicPersistentTileSchedulerILi384ELi128ELb0ELb1ELb1EEEEEEEEEvNT_6ParamsE)
        /*0638*/ 	.word	0x00000000


	//----- nvinfo : EIATTR_MIN_STACK_SIZE
	.align		4
.L_323:
        /*063c*/ 	.byte	0x04, 0x12
        /*063e*/ 	.short	(.L_325 - .L_324)
	.align		4
.L_324:
        /*0640*/ 	.word	index@(_ZN7cutlass13device_kernelIN5flash11enable_sm90INS1_16FlashAttnFwdSm90INS1_25CollectiveMainloopFwdSm90ILi2EN4cute5tupleIJNS5_1CILi1EEES8_S8_EEENS6_IJNS7_ILi192EEENS7_ILi160EEENS7_ILi64EEEEEELi64ENS_12float_e4m3_tEfNS_4arch4Sm90ELb0ELb1ELb1ELb1ELb0ELb0ELb0ELb1ELb1ELb1ELb0ELb0EEENS1_21CollectiveEpilogueFwdINS6_IJSA_SC_SB_EEES9_NS_10bfloat16_tESG_Li384ELb1ELb1ELb0ELb1EEENS1_36VarlenDynamicPersistentTileSchedulerILi192ELi160ELi384ELi128ELb0ELb1ELb1ELb1ELb0ELb1EEEEEEEEEvNT_6ParamsE)
        /*0644*/ 	.word	0x00000010


	//----- nvinfo : EIATTR_MIN_STACK_SIZE
	.align		4
.L_325:
        /*0648*/ 	.byte	0x04, 0x12
        /*064a*/ 	.short	(.L_327 - .L_326)
	.align		4
.L_326:
        /*064c*/ 	.word	index@(_ZN7cutlass13device_kernelIN5flash11enable_sm90INS1_16FlashAttnFwdSm90INS1_25CollectiveMainloopFwdSm90ILi2EN4cute5tupleIJNS5_1CILi1EEES8_S8_EEENS6_IJNS7_ILi192EEENS7_ILi160EEENS7_ILi64EEEEEELi64ENS_12float_e4m3_tEfNS_4arch4Sm90ELb0ELb1ELb1ELb1ELb0ELb1ELb0ELb1ELb1ELb1ELb0ELb0EEENS1_21CollectiveEpilogueFwdINS6_IJSA_SC_SB_EEES9_NS_10bfloat16_tESG_Li384ELb1ELb1ELb0ELb1EEENS1_36VarlenDynamicPersistentTileSchedulerILi192ELi160ELi384ELi128ELb0ELb1ELb1ELb1ELb0ELb1EEEEEEEEEvNT_6ParamsE)
        /*0650*/ 	.word	0x00000068


	//----- nvinfo : EIATTR_MIN_STACK_SIZE
	.align		4
.L_327:
        /*0654*/ 	.byte	0x04, 0x12
        /*0656*/ 	.short	(.L_329 - .L_328)
	.align		4
.L_328:
        /*0658*/ 	.word	index@(_ZN7cutlass13device_kernelIN5flash11enable_sm90INS1_16FlashAttnFwdSm90INS1_25CollectiveMainloopFwdSm90ILi2EN4cute5tupleIJNS5_1CILi1EEES8_S8_EEENS6_IJNS7_ILi192EEENS7_ILi160EEENS7_ILi64EEEEEELi64ENS_12float_e4m3_tEfNS_4arch4Sm90ELb1ELb0ELb1ELb0ELb0ELb0ELb0ELb1ELb1ELb1ELb0ELb0EEENS1_21CollectiveEpilogueFwdINS6_IJSA_SC_SB_EEES9_NS_10bfloat16_tESG_Li384ELb0ELb1ELb0ELb1EEENS1_30DynamicPersistentTileSchedulerILi384ELi128ELb0ELb1ELb1EEEEEEEEEvNT_6ParamsE)
        /*065c*/ 	.word	0x00000008


	//----- nvinfo : EIATTR_MIN_STACK_SIZE
	.align		4
.L_329:
        /*0660*/ 	.byte	0x04, 0x12
        /*0662*/ 	.short	(.L_331 - .L_330)
	.align		4
.L_330:
        /*0664*/ 	.word	index@(_ZN7cutlass13device_kernelIN5flash11enable_sm90INS1_16FlashAttnFwdSm90INS1_25CollectiveMainloopFwdSm90ILi2EN4cute5tupleIJNS5_1CILi1EEES8_S8_EEENS6_IJNS7_ILi192EEENS7_ILi160EEENS7_ILi64EEEEEELi64ENS_12float_e4m3_tEfNS_4arch4Sm90ELb1ELb0ELb1ELb1ELb0ELb0ELb0ELb1ELb1ELb1ELb0ELb0EEENS1_21CollectiveEpilogueFwdINS6_IJSA_SC_SB_EEES9_NS_10bfloat16_tESG_Li384ELb1ELb1ELb0ELb1EEENS1_36VarlenDynamicPersistentTileSchedulerILi192ELi160ELi384ELi128ELb0ELb1ELb1ELb1ELb1ELb1EEEEEEEEEvNT_6ParamsE)
        /*0668*/ 	.word	0x00000010


	//----- nvinfo : EIATTR_MIN_STACK_SIZE
	.align		4
.L_331:
        /*066c*/ 	.byte	0x04, 0x12
        /*066e*/ 	.short	(.L_333 - .L_332)
	.align		4
.L_332:
        /*0670*/ 	.word	index@(_ZN7cutlass13device_kernelIN5flash11enable_sm90INS1_16FlashAttnFwdSm90INS1_25CollectiveMainloopFwdSm90ILi2EN4cute5tupleIJNS5_1CILi1EEES8_S8_EEENS6_IJNS7_ILi192EEENS7_ILi160EEENS7_ILi64EEEEEELi64ENS_12float_e4m3_tEfNS_4arch4Sm90ELb1ELb0ELb1ELb1ELb0ELb1ELb0ELb1ELb1ELb1ELb0ELb0EEENS1_21CollectiveEpilogueFwdINS6_IJSA_SC_SB_EEES9_NS_10bfloat16_tESG_Li384ELb1ELb1ELb0ELb1EEENS1_36VarlenDynamicPersistentTileSchedulerILi192ELi160ELi384ELi128ELb0ELb1ELb1ELb1ELb1ELb1EEEEEEEEEvNT_6ParamsE)
        /*0674*/ 	.word	0x00000088
.L_333:


//--------------------- .nv.compat                --------------------------
	.section	.nv.compat,"",@"SHT_CUDA_COMPAT_INFO"
	.align	4
        /*0000*/ 	.byte	0x02, 0x09, 0x01, 0x00, 0x02, 0x02, 0x04, 0x00, 0x02, 0x05, 0x05, 0x00, 0x03, 0x07, 0x01, 0x01
        /*0010*/ 	.byte	0x02, 0x03, 0x01, 0x00, 0x02, 0x06, 0x01, 0x00, 0x04, 0x0b, 0x08, 0x00, 0x00, 0x00, 0x00, 0x00
        /*0020*/ 	.byte	0x00, 0x00, 0x00, 0x00


//--------------------- .nv.info._ZN7cutlass13device_kernelIN5flash11enable_sm90INS1_16FlashAttnFwdSm90INS1_25CollectiveMainloopFwdSm90ILi2EN4cute5tupleIJNS5_1CILi1EEES8_S8_EEENS6_IJNS7_ILi128EEESA_NS7_ILi256EEEEEELi256ENS_12float_e4m3_tEfNS_4arch4Sm90ELb0ELb0ELb1ELb0ELb0ELb0ELb0ELb1ELb1ELb1ELb0ELb0EEENS1_21CollectiveEpilogueFwdINS6_IJSA_SB_SA_EEES9_NS_10bfloat16_tESF_Li256ELb0ELb1ELb0ELb1EEENS1_29StaticPersistentTileSchedulerILb0EEEEEEEEEvNT_6ParamsE --------------------------
	.section	.nv.info._ZN7cutlass13device_kernelIN5flash11enable_sm90INS1_16FlashAttnFwdSm90INS1_25CollectiveMainloopFwdSm90ILi2EN4cute5tupleIJNS5_1CILi1EEES8_S8_EEENS6_IJNS7_ILi128EEESA_NS7_ILi256EEEEEELi256ENS_12float_e4m3_tEfNS_4arch4Sm90ELb0ELb0ELb1ELb0ELb0ELb0ELb0ELb1ELb1ELb1ELb0ELb0EEENS1_21CollectiveEpilogueFwdINS6_IJSA_SB_SA_EEES9_NS_10bfloat16_tESF_Li256ELb0ELb1ELb0ELb1EEENS1_29StaticPersistentTileSchedulerILb0EEEEEEEEEvNT_6ParamsE,"",@"SHT_CUDA_INFO"
	.sectionflags	@""
	.align	4


	//----- nvinfo : EIATTR_CUDA_API_VERSION
	.align		4
        /*0000*/ 	.byte	0x04, 0x37
        /*0002*/ 	.short	(.L_335 - .L_334)
.L_334:
        /*0004*/ 	.word	0x00000082


	//----- nvinfo : EIATTR_KPARAM_INFO
	.align		4
.L_335:
        /*0008*/ 	.byte	0x04, 0x17
        /*000a*/ 	.short	(.L_337 - .L_336)
.L_336:
        /*000c*/ 	.word	0x00000000
        /*0010*/ 	.short	0x0000
        /*0012*/ 	.short	0x0070
        /*0014*/ 	.byte	0x00, 0xf0, 0x01, 0x28


	//----- nvinfo : EIATTR_SPARSE_MMA_MASK
	.align		4
.L_337:
        /*0018*/ 	.byte	0x03, 0x50
        /*001a*/ 	.short	0x0000


	//----- nvinfo : EIATTR_MAXREG_COUNT
	.align		4
        /*001c*/ 	.byte	0x03, 0x1b
        /*001e*/ 	.short	0x00a8


	//----- nvinfo : EIATTR_NUM_BARRIERS
	.align		4
        /*0020*/ 	.byte	0x02, 0x4c
        /*0022*/ 	.byte	0x10
	.zero		1


	//----- nvinfo : EIATTR_EXTERNS
	.align		4
        /*0024*/ 	.byte	0x04, 0x0f
        /*0026*/ 	.short	(.L_339 - .L_338)


	//   ....[0]....
	.align		4
.L_338:
        /*0028*/ 	.word	index@(__assertfail)


	//----- nvinfo : EIATTR_ANNOTATIONS
	.align		4
.L_339:
        /*002c*/ 	.byte	0x04, 0x55
        /*002e*/ 	.short	(.L_341 - .L_340)


	//   ....[0]....
.L_340:
        /*0030*/ 	.word	0x00000001
        /*0034*/ 	.byte	0x10, 0xac, 0x00, 0x00, 0x01, 0x00, 0x00, 0x00, 0x30, 0xac, 0x00, 0x00, 0x01, 0x00, 0x00, 0x00
        /* <DEDUP_REMOVED lines=24> */
        /*01c4*/ 	.byte	0x20, 0xec, 0x00, 0x00


	//----- nvinfo : EIATTR_MERCURY_ISA_VERSION
	.align		4
.L_341:
        /*01c8*/ 	.byte	0x03, 0x5f
        /*01ca*/ 	.short	0x0101


	//----- nvinfo : EIATTR_INT_WARP_WIDE_INSTR_OFFSETS
	.align		4
        /*01cc*/ 	.byte	0x04, 0x31
        /*01ce*/ 	.short	(.L_343 - .L_342)


	//   ....[0]....
.L_342:
        /*01d0*/ 	.word	0x00000130


	//   ....[1]....
        /*01d4*/ 	.word	0x00000170


	//   ....[2]....
        /*01d8*/ 	.word	0x000001e0


	//----- nvinfo : EIATTR_COOP_GROUP_MASK_REGIDS
	.align		4
.L_343:
        /*01dc*/ 	.byte	0x04, 0x29
        /*01de*/ 	.short	(.L_345 - .L_344)


	//   ....[0]....
.L_344:
        /*01e0*/ 	.word	0xffffffff


	//   ....[1]....
        /*01e4*/ 	.word	0xffffffff


	//   ....[2]....
        /*01e8*/ 	.word	0xffffffff


	//   ....[3]....
        /*01ec*/ 	.word	0xffffffff


	//   ....[4]....
        /*01f0*/ 	.word	0xffffffff


	//   ....[5]....
        /*01f4*/ 	.word	0xffffffff


	//   ....[6]....
        /*01f8*/ 	.word	0xffffffff


	//   ....[7]....
        /*01fc*/ 	.word	0xffffffff


	//   ....[8]....
        /*0200*/ 	.word	0xffffffff


	//   ....[9]....
        /*0204*/ 	.word	0xffffffff


	//   ....[10]....
        /*0208*/ 	.word	0xffffffff


	//   ....[11]....
        /*020c*/ 	.word	0xffffffff


	//   ....[12]....
        /*0210*/ 	.word	0xffffffff


	//   ....[13]....
        /*0214*/ 	.word	0xffffffff


	//   ....[14]....
        /*0218*/ 	.word	0xffffffff


	//   ....[15]....
        /*021c*/ 	.word	0xffffffff


	//   ....[16]....
        /*0220*/ 	.word	0xffffffff


	//   ....[17]....
        /*0224*/ 	.word	0xffffffff


	//   ....[18]....
        /*0228*/ 	.word	0xffffffff


	//   ....[19]....
        /*022c*/ 	.word	0xffffffff


	//   ....[20]....
        /*0230*/ 	.word	0xffffffff


	//   ....[21]....
        /*0234*/ 	.word	0xffffffff


	//   ....[22]....
        /*0238*/ 	.word	0xffffffff


	//   ....[23]....
        /*023c*/ 	.word	0xffffffff


	//   ....[24]....
        /*0240*/ 	.word	0xffffffff


	//   ....[25]....
        /*0244*/ 	.word	0xffffffff


	//   ....[26]....
        /*0248*/ 	.word	0xffffffff


	//   ....[27]....
        /*024c*/ 	.word	0xffffffff


	//   ....[28]....
        /*0250*/ 	.word	0xffffffff


	//   ....[29]....
        /*0254*/ 	.word	0xffffffff


	//   ....[30]....
        /*0258*/ 	.word	0xffffffff


	//   ....[31]....
        /*025c*/ 	.word	0xffffffff


	//   ....[32]....
        /*0260*/ 	.word	0xffffffff


	//   ....[33]....
        /*0264*/ 	.word	0xffffffff


	//   ....[34]....
        /*0268*/ 	.word	0xffffffff


	//   ....[35]....
        /*026c*/ 	.word	0xffffffff


	//   ....[36]....
        /*0270*/ 	.word	0xffffffff


	//   ....[37]....
        /*0274*/ 	.word	0xffffffff


	//   ....[38]....
        /*0278*/ 	.word	0xffffffff


	//   ....[39]....
        /*027c*/ 	.word	0xffffffff


	//   ....[40]....
        /*0280*/ 	.word	0xffffffff


	//   ....[41]....
        /*0284*/ 	.word	0xffffffff


	//   ....[42]....
        /*0288*/ 	.word	0xffffffff


	//   ....[43]....
        /*028c*/ 	.word	0xffffffff


	//   ....[44]....
        /*0290*/ 	.word	0xffffffff


	//   ....[45]....
        /*0294*/ 	.word	0xffffffff


	//   ....[46]....
        /*0298*/ 	.word	0xffffffff


	//   ....[47]....
        /*029c*/ 	.word	0xffffffff


	//   ....[48]....
        /*02a0*/ 	.word	0xffffffff


	//   ....[49]....
        /*02a4*/ 	.word	0xffffffff


	//   ....[50]....
        /*02a8*/ 	.word	0xffffffff


	//   ....[51]....
        /*02ac*/ 	.word	0xffffffff


	//   ....[52]....
        /*02b0*/ 	.word	0xffffffff


	//   ....[53]....
        /*02b4*/ 	.word	0xffffffff


	//   ....[54]....
        /*02b8*/ 	.word	0xffffffff


	//   ....[55]....
        /*02bc*/ 	.word	0xffffffff


	//   ....[56]....
        /*02c0*/ 	.word	0xffffffff


	//   ....[57]....
        /*02c4*/ 	.word	0xffffffff


	//   ....[58]....
        /*02c8*/ 	.word	0xffffffff


	//   ....[59]....
        /*02cc*/ 	.word	0xffffffff


	//   ....[60]....
        /*02d0*/ 	.word	0xffffffff


	//   ....[61]....
        /*02d4*/ 	.word	0xffffffff


	//   ....[62]....
        /*02d8*/ 	.word	0xffffffff


	//   ....[63]....
        /*02dc*/ 	.word	0xffffffff


	//   ....[64]....
        /*02e0*/ 	.word	0xffffffff


	//   ....[65]....
        /*02e4*/ 	.word	0xffffffff


	//   ....[66]....
        /*02e8*/ 	.word	0xffffffff


	//   ....[67]....
        /*02ec*/ 	.word	0xffffffff


	//   ....[68]....
        /*02f0*/ 	.word	0xffffffff


	//   ....[69]....
        /*02f4*/ 	.word	0xffffffff


	//   ....[70]....
        /*02f8*/ 	.word	0xffffffff


	//   ....[71]....
        /*02fc*/ 	.word	0xffffffff


	//   ....[72]....
        /*0300*/ 	.word	0xffffffff


	//   ....[73]....
        /*0304*/ 	.word	0xffffffff


	//   ....[74]....
        /*0308*/ 	.word	0xffffffff


	//   ....[75]....
        /*030c*/ 	.word	0xffffffff


	//   ....[76]....
        /*0310*/ 	.word	0xffffffff


	//   ....[77]....
        /*0314*/ 	.word	0xffffffff


	//   ....[78]....
        /*0318*/ 	.word	0xffffffff


	//   ....[79]....
        /*031c*/ 	.word	0xffffffff


	//   ....[80]....
        /*0320*/ 	.word	0xffffffff


	//   ....[81]....
        /*0324*/ 	.word	0xffffffff


	//   ....[82]....
        /*0328*/ 	.word	0xffffffff


	//   ....[83]....
        /*032c*/ 	.word	0xffffffff


	//   ....[84]....
        /*0330*/ 	.word	0xffffffff


	//   ....[85]....
        /*0334*/ 	.word	0xffffffff


	//   ....[86]....
        /*0338*/ 	.word	0xffffffff


	//   ....[87]....
        /*033c*/ 	.word	0xffffffff


	//   ....[88]....
        /*0340*/ 	.word	0xffffffff


	//   ....[89]....
        /*0344*/ 	.word	0xffffffff


	//   ....[90]....
        /*0348*/ 	.word	0xffffffff


	//   ....[91]....
        /*034c*/ 	.word	0xffffffff


	//   ....[92]....
        /*0350*/ 	.word	0xffffffff


	//   ....[93]....
        /*0354*/ 	.word	0xffffffff


	//   ....[94]....
        /*0358*/ 	.word	0xffffffff


	//   ....[95]....
        /*035c*/ 	.word	0xffffffff


	//   ....[96]....
        /*0360*/ 	.word	0xffffffff


	//   ....[97]....
        /*0364*/ 	.word	0xffffffff


	//   ....[98]....
        /*0368*/ 	.word	0xffffffff


	//   ....[99]....
        /*036c*/ 	.word	0xffffffff


	//   ....[100]....
        /*0370*/ 	.word	0xffffffff


	//   ....[101]....
        /*0374*/ 	.word	0xffffffff


	//   ....[102]....
        /*0378*/ 	.word	0xffffffff


	//   ....[103]....
        /*037c*/ 	.word	0xffffffff


	//   ....[104]....
        /*0380*/ 	.word	0xffffffff


	//   ....[105]....
        /*0384*/ 	.word	0xffffffff


	//   ....[106]....
        /*0388*/ 	.word	0xffffffff


	//   ....[107]....
        /*038c*/ 	.word	0xffffffff


	//   ....[108]....
        /*0390*/ 	.word	0xffffffff


	//   ....[109]....
        /*0394*/ 	.word	0xffffffff


	//   ....[110]....
        /*0398*/ 	.word	0xffffffff


	//   ....[111]....
        /*039c*/ 	.word	0xffffffff


	//   ....[112]....
        /*03a0*/ 	.word	0xffffffff


	//   ....[113]....
        /*03a4*/ 	.word	0xffffffff


	//   ....[114]....
        /*03a8*/ 	.word	0x0500000f


	//   ....[115]....
        /*03ac*/ 	.word	0x0500000f


	//   ....[116]....
        /*03b0*/ 	.word	0x0500000f


	//   ....[117]....
        /*03b4*/ 	.word	0x0500000f


	//   ....[118]....
        /*03b8*/ 	.word	0x0500000f


	//   ....[119]....
        /*03bc*/ 	.word	0x0500000f


	//   ....[120]....
        /*03c0*/ 	.word	0x0500000f


	//   ....[121]....
        /*03c4*/ 	.word	0x0500000f


	//   ....[122]....
        /*03c8*/ 	.word	0x0500000f


	//   ....[123]....
        /*03cc*/ 	.word	0x0500000f


	//   ....[124]....
        /*03d0*/ 	.word	0x0500000f


	//   ....[125]....
        /*03d4*/ 	.word	0x0500000f


	//   ....[126]....
        /*03d8*/ 	.word	0x0500000f


	//   ....[127]....
        /*03dc*/ 	.word	0x0500000f


	//   ....[128]....
        /*03e0*/ 	.word	0x0500000f


	//   ....[129]....
        /*03e4*/ 	.word	0x0500000f


	//   ....[130]....
        /*03e8*/ 	.word	0x0500000f


	//----- nvinfo : EIATTR_COOP_GROUP_INSTR_OFFSETS
	.align		4
.L_345:
        /*03ec*/ 	.byte	0x04, 0x28
        /*03ee*/ 	.short	(.L_347 - .L_346)


	//   ....[0]....
.L_346:
        /*03f0*/ 	.word	0x00000070


	//   ....[1]....
        /*03f4*/ 	.word	0x00000140


	//   ....[2]....
        /*03f8*/ 	.word	0x00000190


	//   ....[3]....
        /*03fc*/ 	.word	0x000003c0


	//   ....[4]....
        /*0400*/ 	.word	0x00000520


	//   ....[5]....
        /*0404*/ 	.word	0x00000640


	//   ....[6]....
        /*0408*/ 	.word	0x000007a0


	//   ....[7]....
        /*040c*/ 	.word	0x00000de0


	//   ....[8]....
        /*0410*/ 	.word	0x00002dd0


	//   ....[9]....
        /*0414*/ 	.word	0x00002e40


	//   ....[10]....
        /*0418*/ 	.word	0x00003410


	//   ....[11]....
        /*041c*/ 	.word	0x000034b0


	//   ....[12]....
        /*0420*/ 	.word	0x000059a0


	//   ....[13]....
        /*0424*/ 	.word	0x000059c0


	//   ....[14]....
        /*0428*/ 	.word	0x000059f0


	//   ....[15]....
        /*042c*/ 	.word	0x00005a00


	//   ....[16]....
        /*0430*/ 	.word	0x00007670


	//   ....[17]....
        /*0434*/ 	.word	0x00007680


	//   ....[18]....
        /*0438*/ 	.word	0x000076b0


	//   ....[19]....
        /*043c*/ 	.word	0x000076c0


	//   ....[20]....
        /*0440*/ 	.word	0x00008e10


	//   ....[21]....
        /*0444*/ 	.word	0x00008e40


	//   ....[22]....
        /*0448*/ 	.word	0x00008f70


	//   ....[23]....
        /*044c*/ 	.word	0x00008fd0


	//   ....[24]....
        /*0450*/ 	.word	0x00008ff0


	//   ....[25]....
        /*0454*/ 	.word	0x00009020


	//   ....[26]....
        /*0458*/ 	.word	0x00009060


	//   ....[27]....
        /*045c*/ 	.word	0x00009090


	//   ....[28]....
        /*0460*/ 	.word	0x000091e0


	//   ....[29]....
        /*0464*/ 	.word	0x00009220


	//   ....[30]....
        /*0468*/ 	.word	0x00009250


	//   ....[31]....
        /*046c*/ 	.word	0x00009290


	//   ....[32]....
        /*0470*/ 	.word	0x000092c0


	//   ....[33]....
        /*0474*/ 	.word	0x000092f0


	//   ....[34]....
        /*0478*/ 	.word	0x00009320


	//   ....[35]....
        /*047c*/ 	.word	0x00009350


	//   ....[36]....
        /*0480*/ 	.word	0x00009360


	//   ....[37]....
        /*0484*/ 	.word	0x00009370


	//   ....[38]....
        /*0488*/ 	.word	0x00009380


	//   ....[39]....
        /*048c*/ 	.word	0x00009390


	//   ....[40]....
        /*0490*/ 	.word	0x000093a0


	//   ....[41]....
        /*0494*/ 	.word	0x000093b0


	//   ....[42]....
        /*0498*/ 	.word	0x000093c0


	//   ....[43]....
        /*049c*/ 	.word	0x000093d0


	//   ....[44]....
        /*04a0*/ 	.word	0x000093e0


	//   ....[45]....
        /*04a4*/ 	.word	0x000093f0


	//   ....[46]....
        /*04a8*/ 	.word	0x00009400


	//   ....[47]....
        /*04ac*/ 	.word	0x00009410


	//   ....[48]....
        /*04b0*/ 	.word	0x00009420


	//   ....[49]....
        /*04b4*/ 	.word	0x00009430


	//   ....[50]....
        /*04b8*/ 	.word	0x00009440


	//   ....[51]....
        /*04bc*/ 	.word	0x00009450


	//   ....[52]....
        /*04c0*/ 	.word	0x00009460


	//   ....[53]....
        /*04c4*/ 	.word	0x00009470


	//   ....[54]....
        /*04c8*/ 	.word	0x00009480


	//   ....[55]....
        /*04cc*/ 	.word	0x00009490


	//   ....[56]....
        /*04d0*/ 	.word	0x000094a0


	//   ....[57]....
        /*04d4*/ 	.word	0x000094b0


	//   ....[58]....
        /*04d8*/ 	.word	0x000094c0


	//   ....[59]....
        /*04dc*/ 	.word	0x000094d0


	//   ....[60]....
        /*04e0*/ 	.word	0x000094e0


	//   ....[61]....
        /*04e4*/ 	.word	0x000094f0


	//   ....[62]....
        /*04e8*/ 	.word	0x00009510


	//   ....[63]....
        /*04ec*/ 	.word	0x00009530


	//   ....[64]....
        /*04f0*/ 	.word	0x00009540


	//   ....[65]....
        /*04f4*/ 	.word	0x00009550


	//   ....[66]....
        /*04f8*/ 	.word	0x00009560


	//   ....[67]....
        /*04fc*/ 	.word	0x00009570


	//   ....[68]....
        /*0500*/ 	.word	0x00009580


	//   ....[69]....
        /*0504*/ 	.word	0x00009590


	//   ....[70]....
        /*0508*/ 	.word	0x000095a0


	//   ....[71]....
        /*050c*/ 	.word	0x000095b0


	//   ....[72]....
        /*0510*/ 	.word	0x000095c0


	//   ....[73]....
        /*0514*/ 	.word	0x000095d0


	//   ....[74]....
        /*0518*/ 	.word	0x000095e0


	//   ....[75]....
        /*051c*/ 	.word	0x000095f0


	//   ....[76]....
        /*0520*/ 	.word	0x00009600


	//   ....[77]....
        /*0524*/ 	.word	0x00009610


	//   ....[78]....
        /*0528*/ 	.word	0x00009620


	//   ....[79]....
        /*052c*/ 	.word	0x00009630


	//   ....[80]....
        /*0530*/ 	.word	0x00009640


	//   ....[81]....
        /*0534*/ 	.word	0x00009650


	//   ....[82]....
        /*0538*/ 	.word	0x00009660


	//   ....[83]....
        /*053c*/ 	.word	0x00009670


	//   ....[84]....
        /*0540*/ 	.word	0x0000a060


	//   ....[85]....
        /*0544*/ 	.word	0x0000a070


	//   ....[86]....
        /*0548*/ 	.word	0x0000a090


	//   ....[87]....
        /*054c*/ 	.word	0x0000a0a0


	//   ....[88]....
        /*0550*/ 	.word	0x0000a5c0


	//   ....[89]....
        /*0554*/ 	.word	0x0000a600


	//   ....[90]....
        /*0558*/ 	.word	0x0000a770


	//   ....[91]....
        /*055c*/ 	.word	0x0000a790


	//   ....[92]....
        /*0560*/ 	.word	0x0000a8c0


	//   ....[93]....
        /*0564*/ 	.word	0x0000a8e0


	//   ....[94]....
        /*0568*/ 	.word	0x0000aa20


	//   ....[95]....
        /*056c*/ 	.word	0x0000aa60


	//   ....[96]....
        /*0570*/ 	.word	0x0000b780


	//   ....[97]....
        /*0574*/ 	.word	0x0000c390


	//   ....[98]....
        /*0578*/ 	.word	0x0000c3c0


	//   ....[99]....
        /*057c*/ 	.word	0x0000c3f0


	//   ....[100]....
        /*0580*/ 	.word	0x0000c400


	//   ....[101]....
        /*0584*/ 	.word	0x0000c4d0


	//   ....[102]....
        /*0588*/ 	.word	0x0000c4e0


	//   ....[103]....
        /*058c*/ 	.word	0x0000c560


	//   ....[104]....
        /*0590*/ 	.word	0x0000c570


	//   ....[105]....
        /*0594*/ 	.word	0x0000c5f0


	//   ....[106]....
        /*0598*/ 	.word	0x0000c600


	//   ....[107]....
        /*059c*/ 	.word	0x0000c680


	//   ....[108]....
        /*05a0*/ 	.word	0x0000c690


	//   ....[109]....
        /*05a4*/ 	.word	0x0000c710


	//   ....[110]....
        /*05a8*/ 	.word	0x0000c720


	//   ....[111]....
        /*05ac*/ 	.word	0x0000c730


	//   ....[112]....
        /*05b0*/ 	.word	0x0000c770


	//   ....[113]....
        /*05b4*/ 	.word	0x0000ea50


	//   ....[114]....
        /*05b8*/ 	.word	0x0000ef70


	//   ....[115]....
        /*05bc*/ 	.word	0x0000f120


	//   ....[116]....
        /*05c0*/ 	.word	0x0000f180


	//   ....[117]....
        /*05c4*/ 	.word	0x0000f210


	//   ....[118]....
        /*05c8*/ 	.word	0x0000f2e0


	//   ....[119]....
        /*05cc*/ 	.word	0x0000f340


	//   ....[120]....
        /*05d0*/ 	.word	0x0000f450


	//   ....[121]....
        /*05d4*/ 	.word	0x0000f4b0


	//   ....[122]....
        /*05d8*/ 	.word	0x0000f5a0


	//   ....[123]....
        /*05dc*/ 	.word	0x0000f600


	//   ....[124]....
        /*05e0*/ 	.word	0x0000f6f0


	//   ....[125]....
        /*05e4*/ 	.word	0x0000f750


	//   ....[126]....
        /*05e8*/ 	.word	0x0000f840


	//   ....[127]....
        /*05ec*/ 	.word	0x0000f8a0


	//   ....[128]....
        /*05f0*/ 	.word	0x0000f980


	//   ....[129]....
        /*05f4*/ 	.word	0x0000f9e0


	//   ....[130]....
        /*05f8*/ 	.word	0x0000fab0


	//----- nvinfo : EIATTR_REG_RECONFIG
	.align		4
.L_347:
        /*05fc*/ 	.byte	0x01, 0x54
	.zero		2


	//----- nvinfo : EIATTR_SYSCALL_OFFSETS
	.align		4
        /*0600*/ 	.byte	0x04, 0x46
        /*0602*/ 	.short	(.L_349 - .L_348)


	//   ....[0]....
.L_348:
        /*0604*/ 	.word	0x00001140


	//   ....[1]....
        /*0608*/ 	.word	0x0000b230


	//   ....[2]....
        /*060c*/ 	.word	0x0000b370


	//   ....[3]....
        /*0610*/ 	.word	0x0000b4b0


	//   ....[4]....
        /*0614*/ 	.word	0x0000b5d0


	//   ....[5]....
        /*0618*/ 	.word	0x0000bf90


	//----- nvinfo : EIATTR_MBARRIER_INSTR_OFFSETS
	.align		4
.L_349:
        /*061c*/ 	.byte	0x04, 0x39
        /*061e*/ 	.short	(.L_351 - .L_350)


	//   ....[0]....
.L_350:
        /*0620*/ 	.word	0x00000270
        /*0624*/ 	.word	0x000000ff
        /*0628*/ 	.word	0x00038800
        /*062c*/ 	.short	0x0100
        /*062e*/ 	.byte	0x08
	.zero		1


	//   ....[1]....
        /*0630*/ 	.word	0x00000280
        /*0634*/ 	.word	0x000000ff
        /*0638*/ 	.word	0x00038820
        /*063c*/ 	.short	0x0100
        /*063e*/ 	.byte	0x08
	.zero		1


	//   ....[2]....
        /*0640*/ 	.word	0x00000370
        /*0644*/ 	.word	0x000000ff
        /*0648*/ 	.word	0x00038830
        /*064c*/ 	.short	0x0100
        /*064e*/ 	.byte	0x08
	.zero		1


	//   ....[3]....
        /*0650*/ 	.word	0x00000380
        /*0654*/ 	.word	0x000000ff
        /*0658*/ 	.word	0x00038840
        /*065c*/ 	.short	0x0100
        /*065e*/ 	.byte	0x08
	.zero		1


	//   ....[4]....
        /*0660*/ 	.word	0x00000390
        /*0664*/ 	.word	0x000000ff
        /*0668*/ 	.word	0x00038838
        /*066c*/ 	.short	0x0100
        /*066e*/ 	.byte	0x08
	.zero		1


	//   ....[5]....
        /*0670*/ 	.word	0x000003a0
        /*0674*/ 	.word	0x000000ff
        /*0678*/ 	.word	0x00038848
        /*067c*/ 	.short	0x0100
        /*067e*/ 	.byte	0x08
	.zero		1


	//   ....[6]....
        /*0680*/ 	.word	0x000004d0
        /*0684*/ 	.word	0x000000ff
        /*0688*/ 	.word	0x00038850
        /*068c*/ 	.short	0x0100
        /*068e*/ 	.byte	0x08
	.zero		1


	//   ....[7]....
        /*0690*/ 	.word	0x000004e0
        /*0694*/ 	.word	0x000000ff
        /*0698*/ 	.word	0x00038860
        /*069c*/ 	.short	0x0100
        /*069e*/ 	.byte	0x08
	.zero		1


	//   ....[8]....
        /*06a0*/ 	.word	0x000004f0
        /*06a4*/ 	.word	0x000000ff
        /*06a8*/ 	.word	0x00038858
        /*06ac*/ 	.short	0x0100
        /*06ae*/ 	.byte	0x08
	.zero		1


	//   ....[9]....
        /*06b0*/ 	.word	0x00000500
        /*06b4*/ 	.word	0x000000ff
        /*06b8*/ 	.word	0x00038868
        /*06bc*/ 	.short	0x0100
        /*06be*/ 	.byte	0x08
	.zero		1


	//   ....[10]....
        /*06c0*/ 	.word	0x000005f0
        /*06c4*/ 	.word	0x000000ff
        /*06c8*/ 	.word	0x00038870
        /*06cc*/ 	.short	0x0100
        /*06ce*/ 	.byte	0x06
	.zero		1


	//   ....[11]....
        /*06d0*/ 	.word	0x00000600
        /*06d4*/ 	.word	0x000000ff
        /*06d8*/ 	.word	0x00038880
        /*06dc*/ 	.short	0x0100
        /*06de*/ 	.byte	0x06
	.zero		1


	//   ....[12]....
        /*06e0*/ 	.word	0x00000610
        /*06e4*/ 	.word	0x000000ff
        /*06e8*/ 	.word	0x00038878
        /*06ec*/ 	.short	0x0100
        /*06ee*/ 	.byte	0x06
	.zero		1


	//   ....[13]....
        /*06f0*/ 	.word	0x00000620
        /*06f4*/ 	.word	0x000000ff
        /*06f8*/ 	.word	0x00038888
        /*06fc*/ 	.short	0x0100
        /*06fe*/ 	.byte	0x06
	.zero		1


	//   ....[14]....
        /*0700*/ 	.word	0x00000750
        /*0704*/ 	.word	0x000000ff
        /*0708*/ 	.word	0x00038890
        /*070c*/ 	.short	0x0100
        /*070e*/ 	.byte	0x08
	.zero		1


	//   ....[15]....
        /*0710*/ 	.word	0x00000760
        /*0714*/ 	.word	0x000000ff
        /*0718*/ 	.word	0x000388a0
        /*071c*/ 	.short	0x0100
        /*071e*/ 	.byte	0x08
	.zero		1


	//   ....[16]....
        /*0720*/ 	.word	0x00000770
        /*0724*/ 	.word	0x000000ff
        /*0728*/ 	.word	0x00038898
        /*072c*/ 	.short	0x0100
        /*072e*/ 	.byte	0x08
	.zero		1


	//   ....[17]....
        /*0730*/ 	.word	0x00000780
        /*0734*/ 	.word	0x000000ff
        /*0738*/ 	.word	0x000388a8
        /*073c*/ 	.short	0x0100
        /*073e*/ 	.byte	0x08
	.zero		1


	//   ....[18]....
        /*0740*/ 	.word	0x000008b0
        /*0744*/ 	.word	0x000000ff
        /*0748*/ 	.word	0x000388b0
        /*074c*/ 	.short	0x0100
        /*074e*/ 	.byte	0x08
	.zero		1


	//   ....[19]....
        /*0750*/ 	.word	0x000008c0
        /*0754*/ 	.word	0x000000ff
        /*0758*/ 	.word	0x000388c0
        /*075c*/ 	.short	0x0100
        /*075e*/ 	.byte	0x08
	.zero		1


	//   ....[20]....
        /*0760*/ 	.word	0x000008d0
        /*0764*/ 	.word	0x000000ff
        /*0768*/ 	.word	0x000388b8
        /*076c*/ 	.short	0x0100
        /*076e*/ 	.byte	0x08
	.zero		1


	//   ....[21]....
        /*0770*/ 	.word	0x000008e0
        /*0774*/ 	.word	0x000000ff
        /*0778*/ 	.word	0x000388c8
        /*077c*/ 	.short	0x0100
        /*077e*/ 	.byte	0x08
	.zero		1


	//   ....[22]....
        /*0780*/ 	.word	0x000014d0
        /*0784*/ 	.word	0x000000ff
        /*0788*/ 	.word	0x00038800
        /*078c*/ 	.short	0x010a
        /*078e*/ 	.byte	0x27
	.zero		1


	//   ....[23]....
        /*0790*/ 	.word	0x00001570
        /*0794*/ 	.word	0x00000003
        /*0798*/ 	.word	0x00038830
        /*079c*/ 	.short	0x010a
        /*079e*/ 	.byte	0x3f
	.zero		1


	//   ....[24]....
        /*07a0*/ 	.word	0x000015e0
        /*07a4*/ 	.word	0x00000003
        /*07a8*/ 	.word	0x00038830
        /*07ac*/ 	.short	0x010a
        /*07ae*/ 	.byte	0x3f
	.zero		1


	//   ....[25]....
        /*07b0*/ 	.word	0x00003130
        /*07b4*/ 	.word	0x00000003
        /*07b8*/ 	.word	0x00000000
        /*07bc*/ 	.short	0x0101
        /*07be*/ 	.byte	0x3f
	.zero		1


	//   ....[26]....
        /*07c0*/ 	.word	0x00004870
        /*07c4*/ 	.word	0x000000ff
        /*07c8*/ 	.word	0x00038830
        /*07cc*/ 	.short	0x010a
        /*07ce*/ 	.byte	0x06
	.zero		1


	//   ....[27]....
        /*07d0*/ 	.word	0x000048b0
        /*07d4*/ 	.word	0x000000ff
        /*07d8*/ 	.word	0x00038830
        /*07dc*/ 	.short	0x010a
        /*07de*/ 	.byte	0x06
	.zero		1


	//   ....[28]....
        /*07e0*/ 	.word	0x00004c20
        /*07e4*/ 	.word	0x000000ff
        /*07e8*/ 	.word	0x00038850
        /*07ec*/ 	.short	0x010a
        /*07ee*/ 	.byte	0x06
	.zero		1


	//   ....[29]....
        /*07f0*/ 	.word	0x00004c60
        /*07f4*/ 	.word	0x000000ff
        /*07f8*/ 	.word	0x00038850
        /*07fc*/ 	.short	0x010a
        /*07fe*/ 	.byte	0x06
	.zero		1


	//   ....[30]....
        /*0800*/ 	.word	0x00006620
        /*0804*/ 	.word	0x00000004
        /*0808*/ 	.word	0x00000000
        /*080c*/ 	.short	0x0101
        /*080e*/ 	.byte	0x3f
	.zero		1


	//   ....[31]....
        /*0810*/ 	.word	0x00006930
        /*0814*/ 	.word	0x000000ff
        /*0818*/ 	.word	0x00000000
        /*081c*/ 	.short	0x0101
        /*081e*/ 	.byte	0x07
	.zero		1


	//   ....[32]....
        /*0820*/ 	.word	0x00007330
        /*0824*/ 	.word	0x000000ff
        /*0828*/ 	.word	0x00038850
        /*082c*/ 	.short	0x010a
        /*082e*/ 	.byte	0x07
	.zero		1


	//   ....[33]....
        /*0830*/ 	.word	0x00007370
        /*0834*/ 	.word	0x000000ff
        /*0838*/ 	.word	0x00038850
        /*083c*/ 	.short	0x010a
        /*083e*/ 	.byte	0x07
	.zero		1


	//   ....[34]....
        /*0840*/ 	.word	0x00008f90
        /*0844*/ 	.word	0x000000ff
        /*0848*/ 	.word	0x00000000
        /*084c*/ 	.short	0x0101
        /*084e*/ 	.byte	0x07
	.zero		1


	//   ....[35]....
        /*0850*/ 	.word	0x0000a5e0
        /*0854*/ 	.word	0x000000ff
        /*0858*/ 	.word	0x00000000
        /*085c*/ 	.short	0x0101
        /*085e*/ 	.byte	0x27
	.zero		1


	//   ....[36]....
        /*0860*/ 	.word	0x0000ba00
        /*0864*/ 	.word	0x00000004
        /*0868*/ 	.word	0x00038880
        /*086c*/ 	.short	0x010a
        /*086e*/ 	.byte	0x3f
	.zero		1


	//   ....[37]....
        /*0870*/ 	.word	0x0000bc00
        /*0874*/ 	.word	0x00000004
        /*0878*/ 	.word	0x00038840
        /*087c*/ 	.short	0x010a
        /*087e*/ 	.byte	0x3f
	.zero		1


	//   ....[38]....
        /*0880*/ 	.word	0x0000c860
        /*0884*/ 	.word	0x000000ff
        /*0888*/ 	.word	0x00038800
        /*088c*/ 	.short	0x0107
        /*088e*/ 	.byte	0x29
	.zero		1


	//   ....[39]....
        /*0890*/ 	.word	0x0000c8b0
        /*0894*/ 	.word	0x000000ff
        /*0898*/ 	.word	0x00038800
        /*089c*/ 	.short	0x0101
        /*089e*/ 	.byte	0x29
	.zero		1


	//   ....[40]....
        /*08a0*/ 	.word	0x0000c8e0
        /*08a4*/ 	.word	0x000000ff
        /*08a8*/ 	.word	0x00038820
        /*08ac*/ 	.short	0x010a
        /*08ae*/ 	.byte	0x29
	.zero		1


	//   ....[41]....
        /*08b0*/ 	.word	0x0000cbd0
        /*08b4*/ 	.word	0x00000006
        /*08b8*/ 	.word	0x00038880
        /*08bc*/ 	.short	0x010a
        /*08be*/ 	.byte	0x3f
	.zero		1


	//   ....[42]....
        /*08c0*/ 	.word	0x0000cf20
        /*08c4*/ 	.word	0x00000006
        /*08c8*/ 	.word	0x00038840
        /*08cc*/ 	.short	0x010a
        /*08ce*/ 	.byte	0x3f
	.zero		1


	//   ....[43]....
        /*08d0*/ 	.word	0x0000d2e0
        /*08d4*/ 	.word	0x00000013
        /*08d8*/ 	.word	0x00038870
        /*08dc*/ 	.short	0x010a
        /*08de*/ 	.byte	0x3f
	.zero		1


	//   ....[44]....
        /*08e0*/ 	.word	0x0000d350
        /*08e4*/ 	.word	0x00000013
        /*08e8*/ 	.word	0x00038860
        /*08ec*/ 	.short	0x010a
        /*08ee*/ 	.byte	0x3f
	.zero		1


	//   ....[45]....
        /*08f0*/ 	.word	0x0000dd00
        /*08f4*/ 	.word	0x00000013
        /*08f8*/ 	.word	0x00038850
        /*08fc*/ 	.short	0x0101
        /*08fe*/ 	.byte	0x3f
	.zero		1


	//   ....[46]....
        /*0900*/ 	.word	0x0000dd80
        /*0904*/ 	.word	0x00000013
        /*0908*/ 	.word	0x00000000
        /*090c*/ 	.short	0x0101
        /*090e*/ 	.byte	0x3f
	.zero		1


	//   ....[47]....
        /*0910*/ 	.word	0x0000de80
        /*0914*/ 	.word	0x00000003
        /*0918*/ 	.word	0x00038870
        /*091c*/ 	.short	0x010a
        /*091e*/ 	.byte	0x3f
	.zero		1


	//   ....[48]....
        /*0920*/ 	.word	0x0000def0
        /*0924*/ 	.word	0x00000003
        /*0928*/ 	.word	0x00038860
        /*092c*/ 	.short	0x010a
        /*092e*/ 	.byte	0x3f
	.zero		1


	//   ....[49]....
        /*0930*/ 	.word	0x0000e860
        /*0934*/ 	.word	0x00000003
        /*0938*/ 	.word	0x00038850
        /*093c*/ 	.short	0x0101
        /*093e*/ 	.byte	0x3f
	.zero		1


	//   ....[50]....
        /*0940*/ 	.word	0x0000e900
        /*0944*/ 	.word	0x00000003
        /*0948*/ 	.word	0x00000000
        /*094c*/ 	.short	0x0101
        /*094e*/ 	.byte	0x3f
	.zero		1


	//   ....[51]....
        /*0950*/ 	.word	0x0000ea00
        /*0954*/ 	.word	0x00000009
        /*0958*/ 	.word	0x00038820
        /*095c*/ 	.short	0x010a
        /*095e*/ 	.byte	0x3f
	.zero		1


	//   ....[52]....
        /*0960*/ 	.word	0x0000eb70
        /*0964*/ 	.word	0x00000005
        /*0968*/ 	.word	0x00000000
        /*096c*/ 	.short	0x010a
        /*096e*/ 	.byte	0x3f
	.zero		1


	//   ....[53]....
        /*0970*/ 	.word	0x0000ebe0
        /*0974*/ 	.word	0x00000007
        /*0978*/ 	.word	0x00000000
        /*097c*/ 	.short	0x010a
        /*097e*/ 	.byte	0x3f
	.zero		1


	//   ....[54]....
        /*0980*/ 	.word	0x0000ec40
        /*0984*/ 	.word	0x00000005
        /*0988*/ 	.word	0x00038860
        /*098c*/ 	.short	0x010a
        /*098e*/ 	.byte	0x3f
	.zero		1


	//   ....[55]....
        /*0990*/ 	.word	0x0000ec90
        /*0994*/ 	.word	0x00000003
        /*0998*/ 	.word	0x00038860
        /*099c*/ 	.short	0x010a
        /*099e*/ 	.byte	0x3f
	.zero		1


	//   ....[56]....
        /*09a0*/ 	.word	0x0000ecd0
        /*09a4*/ 	.word	0x00000005
        /*09a8*/ 	.word	0x00038880
        /*09ac*/ 	.short	0x010a
        /*09ae*/ 	.byte	0x3f
	.zero		1


	//   ....[57]....
        /*09b0*/ 	.word	0x0000ecf0
        /*09b4*/ 	.word	0x00000003
        /*09b8*/ 	.word	0x00038880
        /*09bc*/ 	.short	0x010a
        /*09be*/ 	.byte	0x3f
	.zero		1


	//   ....[58]....
        /*09c0*/ 	.word	0x0000ed60
        /*09c4*/ 	.word	0x00000003
        /*09c8*/ 	.word	0x00038800
        /*09cc*/ 	.short	0x010a
        /*09ce*/ 	.byte	0x3f
	.zero		1


	//   ....[59]....
        /*09d0*/ 	.word	0x0000edb0
        /*09d4*/ 	.word	0x00000003
        /*09d8*/ 	.word	0x00038830
        /*09dc*/ 	.short	0x010a
        /*09de*/ 	.byte	0x3f
	.zero		1


	//   ....[60]....
        /*09e0*/ 	.word	0x0000ee10
        /*09e4*/ 	.word	0x00000008
        /*09e8*/ 	.word	0x00038830
        /*09ec*/ 	.short	0x010a
        /*09ee*/ 	.byte	0x3f
	.zero		1


	//   ....[61]....
        /*09f0*/ 	.word	0x0000ee70
        /*09f4*/ 	.word	0x00000008
        /*09f8*/ 	.word	0x00038850
        /*09fc*/ 	.short	0x010a
        /*09fe*/ 	.byte	0x3f
	.zero		1


	//   ....[62]....
        /*0a00*/ 	.word	0x0000eed0
        /*0a04*/ 	.word	0x00000003
        /*0a08*/ 	.word	0x00038850
        /*0a0c*/ 	.short	0x010a
        /*0a0e*/ 	.byte	0x3f
	.zero		1


	//   ....[63]....
        /*0a10*/ 	.word	0x0000f020
        /*0a14*/ 	.word	0x00000004
        /*0a18*/ 	.word	0x00038880
        /*0a1c*/ 	.short	0x010a
        /*0a1e*/ 	.byte	0x3f
	.zero		1


	//   ....[64]....
        /*0a20*/ 	.word	0x0000f070
        /*0a24*/ 	.word	0x00000004
        /*0a28*/ 	.word	0x00038840
        /*0a2c*/ 	.short	0x010a
        /*0a2e*/ 	.byte	0x3f
	.zero		1


	//   ....[65]....
        /*0a30*/ 	.word	0x0000faf0
        /*0a34*/ 	.word	0x00000012
        /*0a38*/ 	.word	0x00038820
        /*0a3c*/ 	.short	0x010a
        /*0a3e*/ 	.byte	0x3f
	.zero		1


	//   ....[66]....
        /*0a40*/ 	.word	0x0000fb40
        /*0a44*/ 	.word	0x00000006
        /*0a48*/ 	.word	0x00038880
        /*0a4c*/ 	.short	0x010a
        /*0a4e*/ 	.byte	0x3f
	.zero		1


	//   ....[67]....
        /*0a50*/ 	.word	0x0000fb90
        /*0a54*/ 	.word	0x00000006
        /*0a58*/ 	.word	0x00038840
        /*0a5c*/ 	.short	0x010a
        /*0a5e*/ 	.byte	0x3f
	.zero		1


	//   ....[68]....
        /*0a60*/ 	.word	0x0000fbe0
        /*0a64*/ 	.word	0x00000013
        /*0a68*/ 	.word	0x00038870
        /*0a6c*/ 	.short	0x010a
        /*0a6e*/ 	.byte	0x3f
	.zero		1


	//   ....[69]....
        /*0a70*/ 	.word	0x0000fc30
        /*0a74*/ 	.word	0x00000013
        /*0a78*/ 	.word	0x00038860
        /*0a7c*/ 	.short	0x010a
        /*0a7e*/ 	.byte	0x3f
	.zero		1


	//   ....[70]....
        /*0a80*/ 	.word	0x0000fc80
        /*0a84*/ 	.word	0x00000003
        /*0a88*/ 	.word	0x00038870
        /*0a8c*/ 	.short	0x010a
        /*0a8e*/ 	.byte	0x3f
	.zero		1


	//   ....[71]....
        /*0a90*/ 	.word	0x0000fcd0
        /*0a94*/ 	.word	0x00000003
        /*0a98*/ 	.word	0x00038860
        /*0a9c*/ 	.short	0x010a
        /*0a9e*/ 	.byte	0x3f
	.zero		1


	//   ....[72]....
        /*0aa0*/ 	.word	0x0000fd20
        /*0aa4*/ 	.word	0x00000009
        /*0aa8*/ 	.word	0x00038820
        /*0aac*/ 	.short	0x010a
        /*0aae*/ 	.byte	0x3f
	.zero		1


	//   ....[73]....
        /*0ab0*/ 	.word	0x0000fd70
        /*0ab4*/ 	.word	0x00000005
        /*0ab8*/ 	.word	0x00000000
        /*0abc*/ 	.short	0x010a
        /*0abe*/ 	.byte	0x3f
	.zero		1


	//   ....[74]....
        /*0ac0*/ 	.word	0x0000fdc0
        /*0ac4*/ 	.word	0x00000007
        /*0ac8*/ 	.word	0x00000000
        /*0acc*/ 	.short	0x010a
        /*0ace*/ 	.byte	0x3f
	.zero		1


	//   ....[75]....
        /*0ad0*/ 	.word	0x0000fe10
        /*0ad4*/ 	.word	0x00000005
        /*0ad8*/ 	.word	0x00038860
        /*0adc*/ 	.short	0x010a
        /*0ade*/ 	.byte	0x3f
	.zero		1


	//   ....[76]....
        /*0ae0*/ 	.word	0x0000fe60
        /*0ae4*/ 	.word	0x00000003
        /*0ae8*/ 	.word	0x00038860
        /*0aec*/ 	.short	0x010a
        /*0aee*/ 	.byte	0x3f
	.zero		1


	//   ....[77]....
        /*0af0*/ 	.word	0x0000feb0
        /*0af4*/ 	.word	0x00000005
        /*0af8*/ 	.word	0x00038880
        /*0afc*/ 	.short	0x010a
        /*0afe*/ 	.byte	0x3f
	.zero		1


	//----- nvinfo : EIATTR_NUM_MBARRIERS
	.align		4
.L_351:
        /*0b00*/ 	.byte	0x03, 0x38
        /*0b02*/ 	.short	0x0016


	//----- nvinfo : EIATTR_EXIT_INSTR_OFFSETS
	.align		4
        /*0b04*/ 	.byte	0x04, 0x1c
        /*0b06*/ 	.short	(.L_353 - .L_352)


	//   ....[0]....
.L_352:
        /*0b08*/ 	.word	0x00000a30


	//   ....[1]....
        /*0b0c*/ 	.word	0x0000abc0


	//   ....[2]....
        /*0b10*/ 	.word	0x0000ea70


	//   ....[3]....
        /*0b14*/ 	.word	0x0000ed40


	//----- nvinfo : EIATTR_MAX_THREADS
	.align		4
.L_353:
        /*0b18*/ 	.byte	0x04, 0x05
        /*0b1a*/ 	.short	(.L_355 - .L_354)
.L_354:
        /*0b1c*/ 	.word	0x00000180
        /*0b20*/ 	.word	0x00000001
        /*0b24*/ 	.word	0x00000001


	//----- nvinfo : EIATTR_CRS_STACK_SIZE
	.align		4
.L_355:
        /*0b28*/ 	.byte	0x04, 0x1e
        /*0b2a*/ 	.short	(.L_357 - .L_356)
.L_356:
        /*0b2c*/ 	.word	0x00000000


	//----- nvinfo : EIATTR_CBANK_PARAM_SIZE
	.align		4
.L_357:
        /*0b30*/ 	.byte	0x03, 0x19
        /*0b32*/ 	.short	0x0a70


	//----- nvinfo : EIATTR_PARAM_CBANK
	.align		4
        /*0b34*/ 	.byte	0x04, 0x0a
        /*0b36*/ 	.short	(.L_359 - .L_358)
	.align		4
.L_358:
        /*0b38*/ 	.word	index@(.nv.constant0._ZN7cutlass13device_kernelIN5flash11enable_sm90INS1_16FlashAttnFwdSm90INS1_25CollectiveMainloopFwdSm90ILi2EN4cute5tupleIJNS5_1CILi1EEES8_S8_EEENS6_IJNS7_ILi128EEESA_NS7_ILi256EEEEEELi256ENS_12float_e4m3_tEfNS_4arch4Sm90ELb0ELb0ELb1ELb0ELb0ELb0ELb0ELb1ELb1ELb1ELb0ELb0EEENS1_21CollectiveEpilogueFwdINS6_IJSA_SB_SA_EEES9_NS_10bfloat16_tESF_Li256ELb0ELb1ELb0ELb1EEENS1_29StaticPersistentTileSchedulerILb0EEEEEEEEEvNT_6ParamsE)
        /*0b3c*/ 	.short	0x0210
        /*0b3e*/ 	.short	0x0a70


	//----- nvinfo : EIATTR_SW_WAR
	.align		4
.L_359:
        /*0b40*/ 	.byte	0x04, 0x36
        /*0b42*/ 	.short	(.L_361 - .L_360)
.L_360:
        /*0b44*/ 	.word	0x00000008
.L_361:


//--------------------- .nv.info._ZN7cutlass13device_kernelIN5flash11enable_sm90INS1_16FlashAttnFwdSm90INS1_25CollectiveMainloopFwdSm90ILi2EN4cute5tupleIJNS5_1CILi1EEES8_S8_EEENS6_IJNS7_ILi128EEESA_NS7_ILi256EEEEEELi256ENS_12float_e4m3_tEfNS_4arch4Sm90ELb0ELb0ELb1ELb1ELb0ELb0ELb0ELb1ELb1ELb1ELb0ELb0EEENS1_21CollectiveEpilogueFwdINS6_IJSA_SB_SA_EEES9_NS_10bfloat16_tESF_Li256ELb1ELb1ELb0ELb1EEENS1_36VarlenDynamicPersistentTileSchedulerILi128ELi128ELi256ELi128ELb0ELb1ELb1ELb0ELb1ELb1EEEEEEEEEvNT_6ParamsE --------------------------
	.section	.nv.info._ZN7cutlass13device_kernelIN5flash11enable_sm90INS1_16FlashAttnFwdSm90INS1_25CollectiveMainloopFwdSm90ILi2EN4cute5tupleIJNS5_1CILi1EEES8_S8_EEENS6_IJNS7_ILi128EEESA_NS7_ILi256EEEEEELi256ENS_12float_e4m3_tEfNS_4arch4Sm90ELb0ELb0ELb1ELb1ELb0ELb0ELb0ELb1ELb1ELb1ELb0ELb0EEENS1_21CollectiveEpilogueFwdINS6_IJSA_SB_SA_EEES9_NS_10bfloat16_tESF_Li256ELb1ELb1ELb0ELb1EEENS1_36VarlenDynamicPersistentTileSchedulerILi128ELi128ELi256ELi128ELb0ELb1ELb1ELb0ELb1ELb1EEEEEEEEEvNT_6ParamsE,"",@"SHT_CUDA_INFO"
	.sectionflags	@""
	.align	4


	//----- nvinfo : EIATTR_CUDA_API_VERSION
	.align		4
        /*0000*/ 	.byte	0x04, 0x37
        /*0002*/ 	.short	(.L_363 - .L_362)
.L_362:
        /*0004*/ 	.word	0x00000082


	//----- nvinfo : EIATTR_KPARAM_INFO
	.align		4
.L_363:
        /*0008*/ 	.byte	0x04, 0x17
        /*000a*/ 	.short	(.L_365 - .L_364)
.L_364:
        /*000c*/ 	.word	0x00000000
        /*0010*/ 	.short	0x0000
        /*0012*/ 	.short	0x0070
        /*0014*/ 	.byte	0x00, 0xf0, 0x01, 0x2a


	//----- nvinfo : EIATTR_SPARSE_MMA_MASK
	.align		4
.L_365:
        /*0018*/ 	.byte	0x03, 0x50
        /*001a*/ 	.short	0x0000


	//----- nvinfo : EIATTR_MAXREG_COUNT
	.align		4
        /*001c*/ 	.byte	0x03, 0x1b
        /*001e*/ 	.short	0x00a8


	//----- nvinfo : EIATTR_NUM_BARRIERS
	.align		4
        /*0020*/ 	.byte	0x02, 0x4c
        /*0022*/ 	.byte	0x10
	.zero		1


	//----- nvinfo : EIATTR_EXTERNS
	.align		4
        /*0024*/ 	.byte	0x04, 0x0f
        /*0026*/ 	.short	(.L_367 - .L_366)


	//   ....[0]....
	.align		4
.L_366:
        /*0028*/ 	.word	index@(__assertfail)


	//----- nvinfo : EIATTR_ANNOTATIONS
	.align		4
.L_367:
        /*002c*/ 	.byte	0x04, 0x55
        /*002e*/ 	.short	(.L_369 - .L_368)


	//   ....[0]....
.L_368:
        /* <DEDUP_REMOVED lines=42> */
        /*02c4*/ 	.byte	0x70, 0x23, 0x01, 0x00, 0x01, 0x00, 0x00, 0x00, 0x80, 0x24, 0x01, 0x00


	//----- nvinfo : EIATTR_MERCURY_ISA_VERSION
	.align		4
.L_369:
        /*02d0*/ 	.byte	0x03, 0x5f
        /*02d2*/ 	.short	0x0101


	//----- nvinfo : EIATTR_UNUSED_LOAD_BYTE_OFFSET
	.align		4
        /*02d4*/ 	.byte	0x04, 0x44
        /*02d6*/ 	.short	(.L_371 - .L_370)


	//   ....[0]....
.L_370:
        /*02d8*/ 	.word	0x00000a40
        /*02dc*/ 	.word	0x0000fff0


	//   ....[1]....
        /*02e0*/ 	.word	0x000089e0
        /*02e4*/ 	.word	0x0000fff0


	//----- nvinfo : EIATTR_INT_WARP_WIDE_INSTR_OFFSETS
	.align		4
.L_371:
        /*02e8*/ 	.byte	0x04, 0x31
        /*02ea*/ 	.short	(.L_373 - .L_372)


	//   ....[0]....
.L_372:
        /*02ec*/ 	.word	0x00000130


	//   ....[1]....
        /*02f0*/ 	.word	0x00000170


	//   ....[2]....
        /*02f4*/ 	.word	0x000001e0


	//   ....[3]....
        /*02f8*/ 	.word	0x0000d840


	//   ....[4]....
        /*02fc*/ 	.word	0x0000d8d0


	//   ....[5]....
        /*0300*/ 	.word	0x000109e0


	//   ....[6]....
        /*0304*/ 	.word	0x00010a40


	//----- nvinfo : EIATTR_COOP_GROUP_MASK_REGIDS
	.align		4
.L_373:
        /*0308*/ 	.byte	0x04, 0x29
        /*030a*/ 	.short	(.L_375 - .L_374)


	//   ....[0]....
.L_374:
        /*030c*/ 	.word	0xffffffff


	//   ....[1]....
        /*0310*/ 	.word	0xffffffff


	//   ....[2]....
        /*0314*/ 	.word	0xffffffff


	//   ....[3]....
        /*0318*/ 	.word	0xffffffff


	//   ....[4]....
        /*031c*/ 	.word	0xffffffff


	//   ....[5]....
        /*0320*/ 	.word	0xffffffff


	//   ....[6]....
        /*0324*/ 	.word	0xffffffff


	//   ....[7]....
        /*0328*/ 	.word	0xffffffff


	//   ....[8]....
        /*032c*/ 	.word	0xffffffff


	//   ....[9]....
        /*0330*/ 	.word	0xffffffff


	//   ....[10]....
        /*0334*/ 	.word	0xffffffff


	//   ....[11]....
        /*0338*/ 	.word	0xffffffff


	//   ....[12]....
        /*033c*/ 	.word	0xffffffff


	//   ....[13]....
        /*0340*/ 	.word	0xffffffff


	//   ....[14]....
        /*0344*/ 	.word	0xffffffff


	//   ....[15]....
        /*0348*/ 	.word	0xffffffff


	//   ....[16]....
        /*034c*/ 	.word	0xffffffff


	//   ....[17]....
        /*0350*/ 	.word	0xffffffff


	//   ....[18]....
        /*0354*/ 	.word	0xffffffff


	//   ....[19]....
        /*0358*/ 	.word	0xffffffff


	//   ....[20]....
        /*035c*/ 	.word	0xffffffff


	//   ....[21]....
        /*0360*/ 	.word	0xffffffff


	//   ....[22]....
        /*0364*/ 	.word	0xffffffff


	//   ....[23]....
        /*0368*/ 	.word	0xffffffff


	//   ....[24]....
        /*036c*/ 	.word	0xffffffff


	//   ....[25]....
        /*0370*/ 	.word	0xffffffff


	//   ....[26]....
        /*0374*/ 	.word	0xffffffff


	//   ....[27]....
        /*0378*/ 	.word	0xffffffff


	//   ....[28]....
        /*037c*/ 	.word	0xffffffff


	//   ....[29]....
        /*0380*/ 	.word	0xffffffff


	//   ....[30]....
        /*0384*/ 	.word	0xffffffff


	//   ....[31]....
        /*0388*/ 	.word	0xffffffff


	//   ....[32]....
        /*038c*/ 	.word	0xffffffff


	//   ....[33]....
        /*0390*/ 	.word	0xffffffff


	//   ....[34]....
        /*0394*/ 	.word	0xffffffff


	//   ....[35]....
        /*0398*/ 	.word	0xffffffff


	//   ....[36]....
        /*039c*/ 	.word	0xffffffff


	//   ....[37]....
        /*03a0*/ 	.word	0xffffffff


	//   ....[38]....
        /*03a4*/ 	.word	0xffffffff


	//   ....[39]....
        /*03a8*/ 	.word	0xffffffff


	//   ....[40]....
        /*03ac*/ 	.word	0xffffffff


	//   ....[41]....
        /*03b0*/ 	.word	0xffffffff


	//   ....[42]....
        /*03b4*/ 	.word	0xffffffff


	//   ....[43]....
        /*03b8*/ 	.word	0xffffffff


	//   ....[44]....
        /*03bc*/ 	.word	0xffffffff


	//   ....[45]....
        /*03c0*/ 	.word	0xffffffff


	//   ....[46]....
        /*03c4*/ 	.word	0xffffffff


	//   ....[47]....
        /*03c8*/ 	.word	0xffffffff


	//   ....[48]....
        /*03cc*/ 	.word	0xffffffff


	//   ....[49]....
        /*03d0*/ 	.word	0xffffffff


	//   ....[50]....
        /*03d4*/ 	.word	0xffffffff


	//   ....[51]....
        /*03d8*/ 	.word	0xffffffff


	//   ....[52]....
        /*03dc*/ 	.word	0xffffffff


	//   ....[53]....
        /*03e0*/ 	.word	0xffffffff


	//   ....[54]....
        /*03e4*/ 	.word	0xffffffff


	//   ....[55]....
        /*03e8*/ 	.word	0xffffffff


	//   ....[56]....
        /*03ec*/ 	.word	0xffffffff


	//   ....[57]....
        /*03f0*/ 	.word	0xffffffff


	//   ....[58]....
        /*03f4*/ 	.word	0xffffffff


	//   ....[59]....
        /*03f8*/ 	.word	0xffffffff


	//   ....[60]....
        /*03fc*/ 	.word	0xffffffff


	//   ....[61]....
        /*0400*/ 	.word	0xffffffff


	//   ....[62]....
        /*0404*/ 	.word	0xffffffff


	//   ....[63]....
        /*0408*/ 	.word	0xffffffff


	//   ....[64]....
        /*040c*/ 	.word	0xffffffff


	//   ....[65]....
        /*0410*/ 	.word	0xffffffff


	//   ....[66]....
        /*0414*/ 	.word	0xffffffff


	//   ....[67]....
        /*0418*/ 	.word	0xffffffff


	//   ....[68]....
        /*041c*/ 	.word	0xffffffff


	//   ....[69]....
        /*0420*/ 	.word	0xffffffff


	//   ....[70]....
        /*0424*/ 	.word	0xffffffff


	//   ....[71]....
        /*0428*/ 	.word	0xffffffff


	//   ....[72]....
        /*042c*/ 	.word	0xffffffff


	//   ....[73]....
        /*0430*/ 	.word	0xffffffff


	//   ....[74]....
        /*0434*/ 	.word	0xffffffff


	//   ....[75]....
        /*0438*/ 	.word	0xffffffff


	//   ....[76]....
        /*043c*/ 	.word	0xffffffff


	//   ....[77]....
        /*0440*/ 	.word	0xffffffff


	//   ....[78]....
        /*0444*/ 	.word	0xffffffff


	//   ....[79]....
        /*0448*/ 	.word	0xffffffff


	//   ....[80]....
        /*044c*/ 	.word	0xffffffff


	//   ....[81]....
        /*0450*/ 	.word	0xffffffff


	//   ....[82]....
        /*0454*/ 	.word	0xffffffff


	//   ....[83]....
        /*0458*/ 	.word	0xffffffff


	//   ....[84]....
        /*045c*/ 	.word	0xffffffff


	//   ....[85]....
        /*0460*/ 	.word	0xffffffff


	//   ....[86]....
        /*0464*/ 	.word	0xffffffff


	//   ....[87]....
        /*0468*/ 	.word	0xffffffff


	//   ....[88]....
        /*046c*/ 	.word	0xffffffff


	//   ....[89]....
        /*0470*/ 	.word	0xffffffff


	//   ....[90]....
        /*0474*/ 	.word	0xffffffff


	//   ....[91]....
        /*0478*/ 	.word	0xffffffff


	//   ....[92]....
        /*047c*/ 	.word	0xffffffff


	//   ....[93]....
        /*0480*/ 	.word	0xffffffff


	//   ....[94]....
        /*0484*/ 	.word	0xffffffff


	//   ....[95]....
        /*0488*/ 	.word	0xffffffff


	//   ....[96]....
        /*048c*/ 	.word	0xffffffff


	//   ....[97]....
        /*0490*/ 	.word	0xffffffff


	//   ....[98]....
        /*0494*/ 	.word	0xffffffff


	//   ....[99]....
        /*0498*/ 	.word	0xffffffff


	//   ....[100]....
        /*049c*/ 	.word	0xffffffff


	//   ....[101]....
        /*04a0*/ 	.word	0xffffffff


	//   ....[102]....
        /*04a4*/ 	.word	0xffffffff


	//   ....[103]....
        /*04a8*/ 	.word	0xffffffff


	//   ....[104]....
        /*04ac*/ 	.word	0xffffffff


	//   ....[105]....
        /*04b0*/ 	.word	0xffffffff


	//   ....[106]....
        /*04b4*/ 	.word	0xffffffff


	//   ....[107]....
        /*04b8*/ 	.word	0xffffffff


	//   ....[108]....
        /*04bc*/ 	.word	0xffffffff


	//   ....[109]....
        /*04c0*/ 	.word	0xffffffff


	//   ....[110]....
        /*04c4*/ 	.word	0xffffffff


	//   ....[111]....
        /*04c8*/ 	.word	0xffffffff


	//   ....[112]....
        /*04cc*/ 	.word	0xffffffff


	//   ....[113]....
        /*04d0*/ 	.word	0xffffffff


	//   ....[114]....
        /*04d4*/ 	.word	0xffffffff


	//   ....[115]....
        /*04d8*/ 	.word	0xffffffff


	//   ....[116]....
        /*04dc*/ 	.word	0xffffffff


	//   ....[117]....
        /*04e0*/ 	.word	0xffffffff


	//   ....[118]....
        /*04e4*/ 	.word	0xffffffff


	//   ....[119]....
        /*04e8*/ 	.word	0xffffffff


	//   ....[120]....
        /*04ec*/ 	.word	0xffffffff


	//   ....[121]....
        /*04f0*/ 	.word	0xffffffff


	//   ....[122]....
        /*04f4*/ 	.word	0xffffffff


	//   ....[123]....
        /*04f8*/ 	.word	0xffffffff


	//   ....[124]....
        /*04fc*/ 	.word	0xffffffff


	//   ....[125]....
        /*0500*/ 	.word	0xffffffff


	//   ....[126]....
        /*0504*/ 	.word	0xffffffff


	//   ....[127]....
        /*0508*/ 	.word	0xffffffff


	//   ....[128]....
        /*050c*/ 	.word	0xffffffff


	//   ....[129]....
        /*0510*/ 	.word	0xffffffff


	//   ....[130]....
        /*0514*/ 	.word	0xffffffff


	//   ....[131]....
        /*0518*/ 	.word	0xffffffff


	//   ....[132]....
        /*051c*/ 	.word	0xffffffff


	//   ....[133]....
        /*0520*/ 	.word	0xffffffff


	//   ....[134]....
        /*0524*/ 	.word	0xffffffff


	//   ....[135]....
        /*0528*/ 	.word	0xffffffff


	//   ....[136]....
        /*052c*/ 	.word	0xffffffff


	//   ....[137]....
        /*0530*/ 	.word	0xffffffff


	//   ....[138]....
        /*0534*/ 	.word	0xffffffff


	//   ....[139]....
        /*0538*/ 	.word	0xffffffff


	//   ....[140]....
        /*053c*/ 	.word	0xffffffff


	//   ....[141]....
        /*0540*/ 	.word	0xffffffff


	//   ....[142]....
        /*0544*/ 	.word	0xffffffff


	//   ....[143]....
        /*0548*/ 	.word	0xffffffff


	//   ....[144]....
        /*054c*/ 	.word	0xffffffff


	//   ....[145]....
        /*0550*/ 	.word	0xffffffff


	//   ....[146]....
        /*0554*/ 	.word	0xffffffff


	//   ....[147]....
        /*0558*/ 	.word	0xffffffff


	//   ....[148]....
        /*055c*/ 	.word	0xffffffff


	//   ....[149]....
        /*0560*/ 	.word	0xffffffff


	//   ....[150]....
        /*0564*/ 	.word	0xffffffff


	//   ....[151]....
        /*0568*/ 	.word	0xffffffff


	//   ....[152]....
        /*056c*/ 	.word	0xffffffff


	//   ....[153]....
        /*0570*/ 	.word	0xffffffff


	//   ....[154]....
        /*0574*/ 	.word	0xffffffff


	//   ....[155]....
        /*0578*/ 	.word	0x0500000f


	//   ....[156]....
        /*057c*/ 	.word	0x0500000f


	//   ....[157]....
        /*0580*/ 	.word	0x0500000f


	//   ....[158]....
        /*0584*/ 	.word	0x0500000f


	//   ....[159]....
        /*0588*/ 	.word	0x0500000f


	//   ....[160]....
        /*058c*/ 	.word	0x0500000f


	//   ....[161]....
        /*0590*/ 	.word	0x0500000f


	//   ....[162]....
        /*0594*/ 	.word	0x0500000f


	//   ....[163]....
        /*0598*/ 	.word	0x0500000f


	//   ....[164]....
        /*059c*/ 	.word	0x0500000f


	//   ....[165]....
        /*05a0*/ 	.word	0x0500000f


	//   ....[166]....
        /*05a4*/ 	.word	0x0500000f


	//   ....[167]....
        /*05a8*/ 	.word	0x0500000f


	//   ....[168]....
        /*05ac*/ 	.word	0x0500000f


	//   ....[169]....
        /*05b0*/ 	.word	0x0500000f


	//   ....[170]....
        /*05b4*/ 	.word	0x0500000f


	//   ....[171]....
        /*05b8*/ 	.word	0x0500000f


	//   ....[172]....
        /*05bc*/ 	.word	0x0500000f


	//----- nvinfo : EIATTR_COOP_GROUP_INSTR_OFFSETS
	.align		4
.L_375:
        /*05c0*/ 	.byte	0x04, 0x28
        /*05c2*/ 	.short	(.L_377 - .L_376)


	//   ....[0]....
.L_376:
        /*05c4*/ 	.word	0x00000070


	//   ....[1]....
        /*05c8*/ 	.word	0x00000140


	//   ....[2]....
        /*05cc*/ 	.word	0x00000190


	//   ....[3]....
        /*05d0*/ 	.word	0x000003c0


	//   ....[4]....
        /*05d4*/ 	.word	0x00000520


	//   ....[5]....
        /*05d8*/ 	.word	0x00000640


	//   ....[6]....
        /*05dc*/ 	.word	0x000007a0


	//   ....[7]....
        /*05e0*/ 	.word	0x00001640


	//   ....[8]....
        /*05e4*/ 	.word	0x00003470


	//   ....[9]....
        /*05e8*/ 	.word	0x000034e0


	//   ....[10]....
        /*05ec*/ 	.word	0x00003b10


	//   ....[11]....
        /*05f0*/ 	.word	0x00003ba0


	//   ....[12]....
        /*05f4*/ 	.word	0x00006120


	//   ....[13]....
        /*05f8*/ 	.word	0x00006150


	//   ....[14]....
        /*05fc*/ 	.word	0x00006170


	//   ....[15]....
        /*0600*/ 	.word	0x00006190


	//   ....[16]....
        /*0604*/ 	.word	0x00007e90


	//   ....[17]....
        /*0608*/ 	.word	0x00007ea0


	//   ....[18]....
        /*060c*/ 	.word	0x00007ed0


	//   ....[19]....
        /*0610*/ 	.word	0x00007ee0


	//   ....[20]....
        /*0614*/ 	.word	0x00009510


	//   ....[21]....
        /*0618*/ 	.word	0x00009540


	//   ....[22]....
        /*061c*/ 	.word	0x00009590


	//   ....[23]....
        /*0620*/ 	.word	0x000095c0


	//   ....[24]....
        /*0624*/ 	.word	0x000095f0


	//   ....[25]....
        /*0628*/ 	.word	0x00009620


	//   ....[26]....
        /*062c*/ 	.word	0x00009650


	//   ....[27]....
        /*0630*/ 	.word	0x00009690


	//   ....[28]....
        /*0634*/ 	.word	0x000096d0


	//   ....[29]....
        /*0638*/ 	.word	0x00009700


	//   ....[30]....
        /*063c*/ 	.word	0x00009730


	//   ....[31]....
        /*0640*/ 	.word	0x00009780


	//   ....[32]....
        /*0644*/ 	.word	0x000097b0


	//   ....[33]....
        /*0648*/ 	.word	0x000097e0


	//   ....[34]....
        /*064c*/ 	.word	0x00009810


	//   ....[35]....
        /*0650*/ 	.word	0x00009840


	//   ....[36]....
        /*0654*/ 	.word	0x00009880


	//   ....[37]....
        /*0658*/ 	.word	0x000098b0


	//   ....[38]....
        /*065c*/ 	.word	0x000098f0


	//   ....[39]....
        /*0660*/ 	.word	0x00009920


	//   ....[40]....
        /*0664*/ 	.word	0x00009960


	//   ....[41]....
        /*0668*/ 	.word	0x000099b0


	//   ....[42]....
        /*066c*/ 	.word	0x000099e0


	//   ....[43]....
        /*0670*/ 	.word	0x00009a10


	//   ....[44]....
        /*0674*/ 	.word	0x00009a40


	//   ....[45]....
        /*0678*/ 	.word	0x00009a70


	//   ....[46]....
        /*067c*/ 	.word	0x00009aa0


	//   ....[47]....
        /*0680*/ 	.word	0x00009ad0


	//   ....[48]....
        /*0684*/ 	.word	0x00009b00


	//   ....[49]....
        /*0688*/ 	.word	0x00009b30


	//   ....[50]....
        /*068c*/ 	.word	0x00009b60


	//   ....[51]....
        /*0690*/ 	.word	0x00009b90


	//   ....[52]....
        /*0694*/ 	.word	0x00009bc0


	//   ....[53]....
        /*0698*/ 	.word	0x00009bf0


	//   ....[54]....
        /*069c*/ 	.word	0x00009c60


	//   ....[55]....
        /*06a0*/ 	.word	0x00009c70


	//   ....[56]....
        /*06a4*/ 	.word	0x00009c80


	//   ....[57]....
        /*06a8*/ 	.word	0x00009ca0


	//   ....[58]....
        /*06ac*/ 	.word	0x00009cb0


	//   ....[59]....
        /*06b0*/ 	.word	0x00009cc0


	//   ....[60]....
        /*06b4*/ 	.word	0x00009cd0


	//   ....[61]....
        /*06b8*/ 	.word	0x00009cf0


	//   ....[62]....
        /*06bc*/ 	.word	0x00009d00


	//   ....[63]....
        /*06c0*/ 	.word	0x00009d10


	//   ....[64]....
        /*06c4*/ 	.word	0x00009d20


	//   ....[65]....
        /*06c8*/ 	.word	0x00009d40


	//   ....[66]....
        /*06cc*/ 	.word	0x00009d70


	//   ....[67]....
        /*06d0*/ 	.word	0x00009d80


	//   ....[68]....
        /*06d4*/ 	.word	0x00009d90


	//   ....[69]....
        /*06d8*/ 	.word	0x00009db0


	//   ....[70]....
        /*06dc*/ 	.word	0x00009dc0


	//   ....[71]....
        /*06e0*/ 	.word	0x00009dd0


	//   ....[72]....
        /*06e4*/ 	.word	0x00009de0


	//   ....[73]....
        /*06e8*/ 	.word	0x00009df0


	//   ....[74]....
        /*06ec*/ 	.word	0x00009e10


	//   ....[75]....
        /*06f0*/ 	.word	0x00009e40


	//   ....[76]....
        /*06f4*/ 	.word	0x00009e50


	//   ....[77]....
        /*06f8*/ 	.word	0x00009e60


	//   ....[78]....
        /*06fc*/ 	.word	0x00009e70


	//   ....[79]....
        /*0700*/ 	.word	0x00009e90


	//   ....[80]....
        /*0704*/ 	.word	0x00009ea0


	//   ....[81]....
        /*0708*/ 	.word	0x00009eb0


	//   ....[82]....
        /*070c*/ 	.word	0x00009ec0


	//   ....[83]....
        /*0710*/ 	.word	0x00009ee0


	//   ....[84]....
        /*0714*/ 	.word	0x0000a740


	//   ....[85]....
        /*0718*/ 	.word	0x0000a7a0


	//   ....[86]....
        /*071c*/ 	.word	0x0000a7e0


	//   ....[87]....
        /*0720*/ 	.word	0x0000a840


	//   ....[88]....
        /*0724*/ 	.word	0x0000b080


	//   ....[89]....
        /*0728*/ 	.word	0x0000b0c0


	//   ....[90]....
        /*072c*/ 	.word	0x0000b240


	//   ....[91]....
        /*0730*/ 	.word	0x0000b260


	//   ....[92]....
        /*0734*/ 	.word	0x0000b3a0


	//   ....[93]....
        /*0738*/ 	.word	0x0000b3c0


	//   ....[94]....
        /*073c*/ 	.word	0x0000b510


	//   ....[95]....
        /*0740*/ 	.word	0x0000b530


	//   ....[96]....
        /*0744*/ 	.word	0x0000bf00


	//   ....[97]....
        /*0748*/ 	.word	0x0000bf20


	//   ....[98]....
        /*074c*/ 	.word	0x0000c060


	//   ....[99]....
        /*0750*/ 	.word	0x0000c080


	//   ....[100]....
        /*0754*/ 	.word	0x0000c1c0


	//   ....[101]....
        /*0758*/ 	.word	0x0000c1e0


	//   ....[102]....
        /*075c*/ 	.word	0x0000c330


	//   ....[103]....
        /*0760*/ 	.word	0x0000c350


	//   ....[104]....
        /*0764*/ 	.word	0x0000c510


	//   ....[105]....
        /*0768*/ 	.word	0x0000c720


	//   ....[106]....
        /*076c*/ 	.word	0x0000c750


	//   ....[107]....
        /*0770*/ 	.word	0x0000c780


	//   ....[108]....
        /*0774*/ 	.word	0x0000c7c0


	//   ....[109]....
        /*0778*/ 	.word	0x0000c7f0


	//   ....[110]....
        /*077c*/ 	.word	0x0000c820


	//   ....[111]....
        /*0780*/ 	.word	0x0000c9b0


	//   ....[112]....
        /*0784*/ 	.word	0x0000c9e0


	//   ....[113]....
        /*0788*/ 	.word	0x0000ca10


	//   ....[114]....
        /*078c*/ 	.word	0x0000ca40


	//   ....[115]....
        /*0790*/ 	.word	0x0000ca70


	//   ....[116]....
        /*0794*/ 	.word	0x0000cab0


	//   ....[117]....
        /*0798*/ 	.word	0x0000cb40


	//   ....[118]....
        /*079c*/ 	.word	0x0000cb80


	//   ....[119]....
        /*07a0*/ 	.word	0x0000cc10


	//   ....[120]....
        /*07a4*/ 	.word	0x0000e000


	//   ....[121]....
        /*07a8*/ 	.word	0x0000eca0


	//   ....[122]....
        /*07ac*/ 	.word	0x0000ecb0


	//   ....[123]....
        /*07b0*/ 	.word	0x0000ecf0


	//   ....[124]....
        /*07b4*/ 	.word	0x0000ed30


	//   ....[125]....
        /*07b8*/ 	.word	0x0000ee50


	//   ....[126]....
        /*07bc*/ 	.word	0x0000ee60


	//   ....[127]....
        /*07c0*/ 	.word	0x0000ef00


	//   ....[128]....
        /*07c4*/ 	.word	0x0000ef10


	//   ....[129]....
        /*07c8*/ 	.word	0x0000efb0


	//   ....[130]....
        /*07cc*/ 	.word	0x0000efc0


	//   ....[131]....
        /*07d0*/ 	.word	0x0000f060


	//   ....[132]....
        /*07d4*/ 	.word	0x0000f070


	//   ....[133]....
        /*07d8*/ 	.word	0x0000f100


	//   ....[134]....
        /*07dc*/ 	.word	0x0000f110


	//   ....[135]....
        /*07e0*/ 	.word	0x0000f120


	//   ....[136]....
        /*07e4*/ 	.word	0x0000f130


	//   ....[137]....
        /*07e8*/ 	.word	0x00011970


	//   ....[138]....
        /*07ec*/ 	.word	0x00011980


	//   ....[139]....
        /*07f0*/ 	.word	0x000119b0


	//   ....[140]....
        /*07f4*/ 	.word	0x000119e0


	//   ....[141]....
        /*07f8*/ 	.word	0x00011a10


	//   ....[142]....
        /*07fc*/ 	.word	0x00011a40


	//   ....[143]....
        /*0800*/ 	.word	0x00011a70


	//   ....[144]....
        /*0804*/ 	.word	0x00011a80


	//   ....[145]....
        /*0808*/ 	.word	0x00011bc0


	//   ....[146]....
        /*080c*/ 	.word	0x00011c00


	//   ....[147]....
        /*0810*/ 	.word	0x00011c30


	//   ....[148]....
        /*0814*/ 	.word	0x00011c60


	//   ....[149]....
        /*0818*/ 	.word	0x00011c90


	//   ....[150]....
        /*081c*/ 	.word	0x00011cc0


	//   ....[151]....
        /*0820*/ 	.word	0x00011d40


	//   ....[152]....
        /*0824*/ 	.word	0x00011d80


	//   ....[153]....
        /*0828*/ 	.word	0x00011dd0


	//   ....[154]....
        /*082c*/ 	.word	0x00012290


	//   ....[155]....
        /*0830*/ 	.word	0x000127b0


	//   ....[156]....
        /*0834*/ 	.word	0x00012990


	//   ....[157]....
        /*0838*/ 	.word	0x00012a00


	//   ....[158]....
        /*083c*/ 	.word	0x00012a60


	//   ....[159]....
        /*0840*/ 	.word	0x00012b00


	//   ....[160]....
        /*0844*/ 	.word	0x00012bc0


	//   ....[161]....
        /*0848*/ 	.word	0x00012ce0


	//   ....[162]....
        /*084c*/ 	.word	0x00012d40


	//   ....[163]....
        /*0850*/ 	.word	0x00012e50


	//   ....[164]....
        /*0854*/ 	.word	0x00012eb0


	//   ....[165]....
        /*0858*/ 	.word	0x00012fc0


	//   ....[166]....
        /*085c*/ 	.word	0x00013020


	//   ....[167]....
        /*0860*/ 	.word	0x00013130


	//   ....[168]....
        /*0864*/ 	.word	0x00013190


	//   ....[169]....
        /*0868*/ 	.word	0x00013290


	//   ....[170]....
        /*086c*/ 	.word	0x000132f0


	//   ....[171]....
        /*0870*/ 	.word	0x00013390


	//   ....[172]....
        /*0874*/ 	.word	0x00013730


	//----- nvinfo : EIATTR_REG_RECONFIG
	.align		4
.L_377:
        /*0878*/ 	.byte	0x01, 0x54
	.zero		2


	//----- nvinfo : EIATTR_SYSCALL_OFFSETS
	.align		4
        /*087c*/ 	.byte	0x04, 0x46
        /*087e*/ 	.short	(.L_379 - .L_378)


	//   ....[0]....
.L_378:
        /*0880*/ 	.word	0x00001830


	//   ....[1]....
        /*0884*/ 	.word	0x0000da40


	//   ....[2]....
        /*0888*/ 	.word	0x0000dbd0


	//   ....[3]....
        /*088c*/ 	.word	0x0000dd30


	//   ....[4]....
        /*0890*/ 	.word	0x0000de70


	//   ....[5]....
        /*0894*/ 	.word	0x0000e8e0


	//----- nvinfo : EIATTR_MBARRIER_INSTR_OFFSETS
	.align		4
.L_379:
        /*0898*/ 	.byte	0x04, 0x39
        /*089a*/ 	.short	(.L_381 - .L_380)


	//   ....[0]....
.L_380:
        /*089c*/ 	.word	0x00000270
        /*08a0*/ 	.word	0x000000ff
        /*08a4*/ 	.word	0x00038800
        /*08a8*/ 	.short	0x0100
        /*08aa*/ 	.byte	0x08
	.zero		1


	//   ....[1]....
        /*08ac*/ 	.word	0x00000280
        /*08b0*/ 	.word	0x000000ff
        /*08b4*/ 	.word	0x00038820
        /*08b8*/ 	.short	0x0100
        /*08ba*/ 	.byte	0x08
	.zero		1


	//   ....[2]....
        /*08bc*/ 	.word	0x00000370
        /*08c0*/ 	.word	0x000000ff
        /*08c4*/ 	.word	0x00038830
        /*08c8*/ 	.short	0x0100
        /*08ca*/ 	.byte	0x08
	.zero		1


	//   ....[3]....
        /*08cc*/ 	.word	0x00000380
        /*08d0*/ 	.word	0x000000ff
        /*08d4*/ 	.word	0x00038840
        /*08d8*/ 	.short	0x0100
        /*08da*/ 	.byte	0x08
	.zero		1


	//   ....[4]....
        /*08dc*/ 	.word	0x00000390
        /*08e0*/ 	.word	0x000000ff
        /*08e4*/ 	.word	0x00038838
        /*08e8*/ 	.short	0x0100
        /*08ea*/ 	.byte	0x08
	.zero		1


	//   ....[5]....
        /*08ec*/ 	.word	0x000003a0
        /*08f0*/ 	.word	0x000000ff
        /*08f4*/ 	.word	0x00038848
        /*08f8*/ 	.short	0x0100
        /*08fa*/ 	.byte	0x08
	.zero		1


	//   ....[6]....
        /*08fc*/ 	.word	0x000004d0
        /*0900*/ 	.word	0x000000ff
        /*0904*/ 	.word	0x00038850
        /*0908*/ 	.short	0x0100
        /*090a*/ 	.byte	0x08
	.zero		1


	//   ....[7]....
        /*090c*/ 	.word	0x000004e0
        /*0910*/ 	.word	0x000000ff
        /*0914*/ 	.word	0x00038860
        /*0918*/ 	.short	0x0100
        /*091a*/ 	.byte	0x08
	.zero		1


	//   ....[8]....
        /*091c*/ 	.word	0x000004f0
        /*0920*/ 	.word	0x000000ff
        /*0924*/ 	.word	0x00038858
        /*0928*/ 	.short	0x0100
        /*092a*/ 	.byte	0x08
	.zero		1


	//   ....[9]....
        /*092c*/ 	.word	0x00000500
        /*0930*/ 	.word	0x000000ff
        /*0934*/ 	.word	0x00038868
        /*0938*/ 	.short	0x0100
        /*093a*/ 	.byte	0x08
	.zero		1


	//   ....[10]....
        /*093c*/ 	.word	0x000005f0
        /*0940*/ 	.word	0x000000ff
        /*0944*/ 	.word	0x00038870
        /*0948*/ 	.short	0x0100
        /*094a*/ 	.byte	0x06
	.zero		1


	//   ....[11]....
        /*094c*/ 	.word	0x00000600
        /*0950*/ 	.word	0x000000ff
        /*0954*/ 	.word	0x00038880
        /*0958*/ 	.short	0x0100
        /*095a*/ 	.byte	0x06
	.zero		1


	//   ....[12]....
        /*095c*/ 	.word	0x00000610
        /*0960*/ 	.word	0x000000ff
        /*0964*/ 	.word	0x00038878
        /*0968*/ 	.short	0x0100
        /*096a*/ 	.byte	0x06
	.zero		1


	//   ....[13]....
        /*096c*/ 	.word	0x00000620
        /*0970*/ 	.word	0x000000ff
        /*0974*/ 	.word	0x00038888
        /*0978*/ 	.short	0x0100
        /*097a*/ 	.byte	0x06
	.zero		1


	//   ....[14]....
        /*097c*/ 	.word	0x00000750
        /*0980*/ 	.word	0x000000ff
        /*0984*/ 	.word	0x00038890
        /*0988*/ 	.short	0x0100
        /*098a*/ 	.byte	0x08
	.zero		1


	//   ....[15]....
        /*098c*/ 	.word	0x00000760
        /*0990*/ 	.word	0x000000ff
        /*0994*/ 	.word	0x000388a0
        /*0998*/ 	.short	0x0100
        /*099a*/ 	.byte	0x08
	.zero		1


	//   ....[16]....
        /*099c*/ 	.word	0x00000770
        /*09a0*/ 	.word	0x000000ff
        /*09a4*/ 	.word	0x00038898
        /*09a8*/ 	.short	0x0100
        /*09aa*/ 	.byte	0x08
	.zero		1


	//   ....[17]....
        /*09ac*/ 	.word	0x00000780
        /*09b0*/ 	.word	0x000000ff
        /*09b4*/ 	.word	0x000388a8
        /*09b8*/ 	.short	0x0100
        /*09ba*/ 	.byte	0x08
	.zero		1


	//   ....[18]....
        /*09bc*/ 	.word	0x000008b0
        /*09c0*/ 	.word	0x000000ff
        /*09c4*/ 	.word	0x000388b0
        /*09c8*/ 	.short	0x0100
        /*09ca*/ 	.byte	0x08
	.zero		1


	//   ....[19]....
        /*09cc*/ 	.word	0x000008c0
        /*09d0*/ 	.word	0x000000ff
        /*09d4*/ 	.word	0x000388c0
        /*09d8*/ 	.short	0x0100
        /*09da*/ 	.byte	0x08
	.zero		1


	//   ....[20]....
        /*09dc*/ 	.word	0x000008d0
        /*09e0*/ 	.word	0x000000ff
        /*09e4*/ 	.word	0x000388b8
        /*09e8*/ 	.short	0x0100
        /*09ea*/ 	.byte	0x08
	.zero		1


	//   ....[21]....
        /*09ec*/ 	.word	0x000008e0
        /*09f0*/ 	.word	0x000000ff
        /*09f4*/ 	.word	0x000388c8
        /*09f8*/ 	.short	0x0100
        /*09fa*/ 	.byte	0x08
	.zero		1


	//   ....[22]....
        /*09fc*/ 	.word	0x00001ba0
        /*0a00*/ 	.word	0x00000002
        /*0a04*/ 	.word	0x00038800
        /*0a08*/ 	.short	0x010a
        /*0a0a*/ 	.byte	0x3f
	.zero		1


	//   ....[23]....
        /*0a0c*/ 	.word	0x00001c40
        /*0a10*/ 	.word	0x00000004
        /*0a14*/ 	.word	0x00038830
        /*0a18*/ 	.short	0x010a
        /*0a1a*/ 	.byte	0x3f
	.zero		1


	//   ....[24]....
        /*0a1c*/ 	.word	0x00001cb0
        /*0a20*/ 	.word	0x00000004
        /*0a24*/ 	.word	0x00038830
        /*0a28*/ 	.short	0x010a
        /*0a2a*/ 	.byte	0x3f
	.zero		1


	//   ....[25]....
        /*0a2c*/ 	.word	0x00003780
        /*0a30*/ 	.word	0x00000004
        /*0a34*/ 	.word	0x00000000
        /*0a38*/ 	.short	0x0101
        /*0a3a*/ 	.byte	0x3f
	.zero		1


	//   ....[26]....
        /*0a3c*/ 	.word	0x00004f80
        /*0a40*/ 	.word	0x000000ff
        /*0a44*/ 	.word	0x00038830
        /*0a48*/ 	.short	0x010a
        /*0a4a*/ 	.byte	0x06
	.zero		1


	//   ....[27]....
        /*0a4c*/ 	.word	0x00004fc0
        /*0a50*/ 	.word	0x000000ff
        /*0a54*/ 	.word	0x00038830
        /*0a58*/ 	.short	0x010a
        /*0a5a*/ 	.byte	0x06
	.zero		1


	//   ....[28]....
        /*0a5c*/ 	.word	0x00005360
        /*0a60*/ 	.word	0x000000ff
        /*0a64*/ 	.word	0x00038850
        /*0a68*/ 	.short	0x010a
        /*0a6a*/ 	.byte	0x06
	.zero		1


	//   ....[29]....
        /*0a6c*/ 	.word	0x000053a0
        /*0a70*/ 	.word	0x000000ff
        /*0a74*/ 	.word	0x00038850
        /*0a78*/ 	.short	0x010a
        /*0a7a*/ 	.byte	0x06
	.zero		1


	//   ....[30]....
        /*0a7c*/ 	.word	0x00006a10
        /*0a80*/ 	.word	0x000000ac
        /*0a84*/ 	.word	0x00000000
        /*0a88*/ 	.short	0x0101
        /*0a8a*/ 	.byte	0x3f
	.zero		1


	//   ....[31]....
        /*0a8c*/ 	.word	0x00007110
        /*0a90*/ 	.word	0x00000008
        /*0a94*/ 	.word	0x00000000
        /*0a98*/ 	.short	0x0101
        /*0a9a*/ 	.byte	0x3f
	.zero		1


	//   ....[32]....
        /*0a9c*/ 	.word	0x00007ae0
        /*0aa0*/ 	.word	0x0000000f
        /*0aa4*/ 	.word	0x00038850
        /*0aa8*/ 	.short	0x010a
        /*0aaa*/ 	.byte	0x3f
	.zero		1


	//   ....[33]....
        /*0aac*/ 	.word	0x00007b70
        /*0ab0*/ 	.word	0x0000000f
        /*0ab4*/ 	.word	0x00038850
        /*0ab8*/ 	.short	0x010a
        /*0aba*/ 	.byte	0x3f
	.zero		1


	//   ....[34]....
        /*0abc*/ 	.word	0x00008180
        /*0ac0*/ 	.word	0x00000003
        /*0ac4*/ 	.word	0x00000000
        /*0ac8*/ 	.short	0x0101
        /*0aca*/ 	.byte	0x3f
	.zero		1


	//   ....[35]....
        /*0acc*/ 	.word	0x0000b0b0
        /*0ad0*/ 	.word	0x00000003
        /*0ad4*/ 	.word	0x00000000
        /*0ad8*/ 	.short	0x0101
        /*0ada*/ 	.byte	0x3f
	.zero		1


	//   ....[36]....
        /*0adc*/ 	.word	0x0000e290
        /*0ae0*/ 	.word	0x00000003
        /*0ae4*/ 	.word	0x00038880
        /*0ae8*/ 	.short	0x010a
        /*0aea*/ 	.byte	0x3f
	.zero		1


	//   ....[37]....
        /*0aec*/ 	.word	0x0000e490
        /*0af0*/ 	.word	0x00000003
        /*0af4*/ 	.word	0x00038840
        /*0af8*/ 	.short	0x010a
        /*0afa*/ 	.byte	0x3f
	.zero		1


	//   ....[38]....
        /*0afc*/ 	.word	0x0000f270
        /*0b00*/ 	.word	0x00000011
        /*0b04*/ 	.word	0x00038800
        /*0b08*/ 	.short	0x0107
        /*0b0a*/ 	.byte	0x3f
	.zero		1


	//   ....[39]....
        /*0b0c*/ 	.word	0x0000f370
        /*0b10*/ 	.word	0x00000011
        /*0b14*/ 	.word	0x00038800
        /*0b18*/ 	.short	0x0101
        /*0b1a*/ 	.byte	0x3f
	.zero		1


	//   ....[40]....
        /*0b1c*/ 	.word	0x0000f390
        /*0b20*/ 	.word	0x00000011
        /*0b24*/ 	.word	0x00038820
        /*0b28*/ 	.short	0x010a
        /*0b2a*/ 	.byte	0x3f
	.zero		1


	//   ....[41]....
        /*0b2c*/ 	.word	0x0000f6b0
        /*0b30*/ 	.word	0x00000006
        /*0b34*/ 	.word	0x00038880
        /*0b38*/ 	.short	0x010a
        /*0b3a*/ 	.byte	0x3f
	.zero		1


	//   ....[42]....
        /*0b3c*/ 	.word	0x0000fa00
        /*0b40*/ 	.word	0x00000006
        /*0b44*/ 	.word	0x00038840
        /*0b48*/ 	.short	0x010a
        /*0b4a*/ 	.byte	0x3f
	.zero		1


	//   ....[43]....
        /*0b4c*/ 	.word	0x0000fdc0
        /*0b50*/ 	.word	0x00000013
        /*0b54*/ 	.word	0x00038870
        /*0b58*/ 	.short	0x010a
        /*0b5a*/ 	.byte	0x3f
	.zero		1


	//   ....[44]....
        /*0b5c*/ 	.word	0x0000fe30
        /*0b60*/ 	.word	0x00000013
        /*0b64*/ 	.word	0x00038860
        /*0b68*/ 	.short	0x010a
        /*0b6a*/ 	.byte	0x3f
	.zero		1


	//   ....[45]....
        /*0b6c*/ 	.word	0x000108c0
        /*0b70*/ 	.word	0x00000013
        /*0b74*/ 	.word	0x00038850
        /*0b78*/ 	.short	0x0101
        /*0b7a*/ 	.byte	0x3f
	.zero		1


	//   ....[46]....
        /*0b7c*/ 	.word	0x00010940
        /*0b80*/ 	.word	0x00000013
        /*0b84*/ 	.word	0x00000000
        /*0b88*/ 	.short	0x0101
        /*0b8a*/ 	.byte	0x3f
	.zero		1


	//   ....[47]....
        /*0b8c*/ 	.word	0x00010b70
        /*0b90*/ 	.word	0x00000002
        /*0b94*/ 	.word	0x00038870
        /*0b98*/ 	.short	0x010a
        /*0b9a*/ 	.byte	0x3f
	.zero		1


	//   ....[48]....
        /*0b9c*/ 	.word	0x00010be0
        /*0ba0*/ 	.word	0x00000002
        /*0ba4*/ 	.word	0x00038860
        /*0ba8*/ 	.short	0x010a
        /*0baa*/ 	.byte	0x3f
	.zero		1


	//   ....[49]....
        /*0bac*/ 	.word	0x00011670
        /*0bb0*/ 	.word	0x00000002
        /*0bb4*/ 	.word	0x00038850
        /*0bb8*/ 	.short	0x0101
        /*0bba*/ 	.byte	0x3f
	.zero		1


	//   ....[50]....
        /*0bbc*/ 	.word	0x000116c0
        /*0bc0*/ 	.word	0x00000002
        /*0bc4*/ 	.word	0x00000000
        /*0bc8*/ 	.short	0x0101
        /*0bca*/ 	.byte	0x3f
	.zero		1


	//   ....[51]....
        /*0bcc*/ 	.word	0x00012210
        /*0bd0*/ 	.word	0x00000000
        /*0bd4*/ 	.word	0x00038820
        /*0bd8*/ 	.short	0x010a
        /*0bda*/ 	.byte	0x3f
	.zero		1


	//   ....[52]....
        /*0bdc*/ 	.word	0x000123d0
        /*0be0*/ 	.word	0x00000006
        /*0be4*/ 	.word	0x00000000
        /*0be8*/ 	.short	0x010a
        /*0bea*/ 	.byte	0x3f
	.zero		1


	//   ....[53]....
        /*0bec*/ 	.word	0x00012440
        /*0bf0*/ 	.word	0x00000007
        /*0bf4*/ 	.word	0x00000000
        /*0bf8*/ 	.short	0x010a
        /*0bfa*/ 	.byte	0x3f
	.zero		1


	//   ....[54]....
        /*0bfc*/ 	.word	0x000124a0
        /*0c00*/ 	.word	0x00000004
        /*0c04*/ 	.word	0x00038860
        /*0c08*/ 	.short	0x010a
        /*0c0a*/ 	.byte	0x3f
	.zero		1


	//   ....[55]....
        /*0c0c*/ 	.word	0x000124f0
        /*0c10*/ 	.word	0x00000003
        /*0c14*/ 	.word	0x00038860
        /*0c18*/ 	.short	0x010a
        /*0c1a*/ 	.byte	0x3f
	.zero		1


	//   ....[56]....
        /*0c1c*/ 	.word	0x00012530
        /*0c20*/ 	.word	0x00000004
        /*0c24*/ 	.word	0x00038880
        /*0c28*/ 	.short	0x010a
        /*0c2a*/ 	.byte	0x3f
	.zero		1


	//   ....[57]....
        /*0c2c*/ 	.word	0x00012550
        /*0c30*/ 	.word	0x00000003
        /*0c34*/ 	.word	0x00038880
        /*0c38*/ 	.short	0x010a
        /*0c3a*/ 	.byte	0x3f
	.zero		1


	//   ....[58]....
        /*0c3c*/ 	.word	0x000125b0
        /*0c40*/ 	.word	0x00000002
        /*0c44*/ 	.word	0x00038800
        /*0c48*/ 	.short	0x010a
        /*0c4a*/ 	.byte	0x3f
	.zero		1


	//   ....[59]....
        /*0c4c*/ 	.word	0x00012600
        /*0c50*/ 	.word	0x00000004
        /*0c54*/ 	.word	0x00038830
        /*0c58*/ 	.short	0x010a
        /*0c5a*/ 	.byte	0x3f
	.zero		1


	//   ....[60]....
        /*0c5c*/ 	.word	0x00012660
        /*0c60*/ 	.word	0x00000003
        /*0c64*/ 	.word	0x00038830
        /*0c68*/ 	.short	0x010a
        /*0c6a*/ 	.byte	0x3f
	.zero		1


	//   ....[61]....
        /*0c6c*/ 	.word	0x000126c0
        /*0c70*/ 	.word	0x00000003
        /*0c74*/ 	.word	0x00038850
        /*0c78*/ 	.short	0x010a
        /*0c7a*/ 	.byte	0x3f
	.zero		1


	//   ....[62]....
        /*0c7c*/ 	.word	0x00012710
        /*0c80*/ 	.word	0x0000000f
        /*0c84*/ 	.word	0x00038850
        /*0c88*/ 	.short	0x010a
        /*0c8a*/ 	.byte	0x3f
	.zero		1


	//   ....[63]....
        /*0c8c*/ 	.word	0x00012860
        /*0c90*/ 	.word	0x00000003
        /*0c94*/ 	.word	0x00038880
        /*0c98*/ 	.short	0x010a
        /*0c9a*/ 	.byte	0x3f
	.zero		1


	//   ....[64]....
        /*0c9c*/ 	.word	0x000128b0
        /*0ca0*/ 	.word	0x00000003
        /*0ca4*/ 	.word	0x00038840
        /*0ca8*/ 	.short	0x010a
        /*0caa*/ 	.byte	0x3f
	.zero		1


	//   ....[65]....
        /*0cac*/ 	.word	0x00013420
        /*0cb0*/ 	.word	0x00000011
        /*0cb4*/ 	.word	0x00038820
        /*0cb8*/ 	.short	0x010a
        /*0cba*/ 	.byte	0x3f
	.zero		1


	//   ....[66]....
        /*0cbc*/ 	.word	0x00013470
        /*0cc0*/ 	.word	0x00000006
        /*0cc4*/ 	.word	0x00038880
        /*0cc8*/ 	.short	0x010a
        /*0cca*/ 	.byte	0x3f
	.zero		1


	//   ....[67]....
        /*0ccc*/ 	.word	0x000134c0
        /*0cd0*/ 	.word	0x00000006
        /*0cd4*/ 	.word	0x00038840
        /*0cd8*/ 	.short	0x010a
        /*0cda*/ 	.byte	0x3f
	.zero		1


	//   ....[68]....
        /*0cdc*/ 	.word	0x00013510
        /*0ce0*/ 	.word	0x00000013
        /*0ce4*/ 	.word	0x00038870
        /*0ce8*/ 	.short	0x010a
        /*0cea*/ 	.byte	0x3f
	.zero		1


	//   ....[69]....
        /*0cec*/ 	.word	0x00013560
        /*0cf0*/ 	.word	0x00000013
        /*0cf4*/ 	.word	0x00038860
        /*0cf8*/ 	.short	0x010a
        /*0cfa*/ 	.byte	0x3f
	.zero		1


	//   ....[70]....
        /*0cfc*/ 	.word	0x000135b0
        /*0d00*/ 	.word	0x00000002
        /*0d04*/ 	.word	0x00038870
        /*0d08*/ 	.short	0x010a
        /*0d0a*/ 	.byte	0x3f
	.zero		1


	//   ....[71]....
        /*0d0c*/ 	.word	0x00013600
        /*0d10*/ 	.word	0x00000002
        /*0d14*/ 	.word	0x00038860
        /*0d18*/ 	.short	0x010a
        /*0d1a*/ 	.byte	0x3f
	.zero		1


	//   ....[72]....
        /*0d1c*/ 	.word	0x00013650
        /*0d20*/ 	.word	0x00000000
        /*0d24*/ 	.word	0x00038820
        /*0d28*/ 	.short	0x010a
        /*0d2a*/ 	.byte	0x3f
	.zero		1


	//   ....[73]....
        /*0d2c*/ 	.word	0x000137f0
        /*0d30*/ 	.word	0x00000006
        /*0d34*/ 	.word	0x00000000
        /*0d38*/ 	.short	0x010a
        /*0d3a*/ 	.byte	0x3f
	.zero		1


	//   ....[74]....
        /*0d3c*/ 	.word	0x00013840
        /*0d40*/ 	.word	0x00000007
        /*0d44*/ 	.word	0x00000000
        /*0d48*/ 	.short	0x010a
        /*0d4a*/ 	.byte	0x3f
	.zero		1


	//   ....[75]....
        /*0d4c*/ 	.word	0x00013890
        /*0d50*/ 	.word	0x00000004
        /*0d54*/ 	.word	0x00038860
        /*0d58*/ 	.short	0x010a
        /*0d5a*/ 	.byte	0x3f
	.zero		1


	//   ....[76]....
        /*0d5c*/ 	.word	0x000138e0
        /*0d60*/ 	.word	0x00000003
        /*0d64*/ 	.word	0x00038860
        /*0d68*/ 	.short	0x010a
        /*0d6a*/ 	.byte	0x3f
	.zero		1


	//   ....[77]....
        /*0d6c*/ 	.word	0x00013930
        /*0d70*/ 	.word	0x00000004
        /*0d74*/ 	.word	0x00038880
        /*0d78*/ 	.short	0x010a
        /*0d7a*/ 	.byte	0x3f
	.zero		1


	//----- nvinfo : EIATTR_NUM_MBARRIERS
	.align		4
.L_381:
        /*0d7c*/ 	.byte	0x03, 0x38
        /*0d7e*/ 	.short	0x0016


	//----- nvinfo : EIATTR_EXIT_INSTR_OFFSETS
	.align		4
        /*0d80*/ 	.byte	0x04, 0x1c
        /*0d82*/ 	.short	(.L_383 - .L_382)


	//   ....[0]....
.L_382:
        /*0d84*/ 	.word	0x00000a80


	//   ....[1]....
        /*0d88*/ 	.word	0x0000c4c0


	//   ....[2]....
        /*0d8c*/ 	.word	0x000125a0


	//----- nvinfo : EIATTR_MAX_THREADS
	.align		4
.L_383:
        /*0d90*/ 	.byte	0x04, 0x05
        /*0d92*/ 	.short	(.L_385 - .L_384)
.L_384:
        /*0d94*/ 	.word	0x00000180
        /*0d98*/ 	.word	0x00000001
        /*0d9c*/ 	.word	0x00000001


	//----- nvinfo : EIATTR_CRS_STACK_SIZE
	.align		4
.L_385:
        /*0da0*/ 	.byte	0x04, 0x1e
        /*0da2*/ 	.short	(.L_387 - .L_386)
.L_386:
        /*0da4*/ 	.word	0x00000000


	//----- nvinfo : EIATTR_CBANK_PARAM_SIZE
	.align		4
.L_387:
        /*0da8*/ 	.byte	0x03, 0x19
        /*0daa*/ 	.short	0x0af0


	//----- nvinfo : EIATTR_PARAM_CBANK
	.align		4
        /*0dac*/ 	.byte	0x04, 0x0a
        /*0dae*/ 	.short	(.L_389 - .L_388)
	.align		4
.L_388:
        /*0db0*/ 	.word	index@(.nv.constant0._ZN7cutlass13device_kernelIN5flash11enable_sm90INS1_16FlashAttnFwdSm90INS1_25CollectiveMainloopFwdSm90ILi2EN4cute5tupleIJNS5_1CILi1EEES8_S8_EEENS6_IJNS7_ILi128EEESA_NS7_ILi256EEEEEELi256ENS_12float_e4m3_tEfNS_4arch4Sm90ELb0ELb0ELb1ELb1ELb0ELb0ELb0ELb1ELb1ELb1ELb0ELb0EEENS1_21CollectiveEpilogueFwdINS6_IJSA_SB_SA_EEES9_NS_10bfloat16_tESF_Li256ELb1ELb1ELb0ELb1EEENS1_36VarlenDynamicPersistentTileSchedulerILi128ELi128ELi256ELi128ELb0ELb1ELb1ELb0ELb1ELb1EEEEEEEEEvNT_6ParamsE)
        /*0db4*/ 	.short	0x0210
        /*0db6*/ 	.short	0x0af0


	//----- nvinfo : EIATTR_SW_WAR
	.align		4
.L_389:
        /*0db8*/ 	.byte	0x04, 0x36
        /*0dba*/ 	.short	(.L_391 - .L_390)
.L_390:
        /*0dbc*/ 	.word	0x00000008
.L_391:


//--------------------- .nv.info._ZN7cutlass13device_kernelIN5flash11enable_sm90INS1_16FlashAttnFwdSm90INS1_25CollectiveMainloopFwdSm90ILi2EN4cute5tupleIJNS5_1CILi1EEES8_S8_EEENS6_IJNS7_ILi128EEESA_NS7_ILi256EEEEEELi256ENS_12float_e4m3_tEfNS_4arch4Sm90ELb0ELb0ELb1ELb1ELb0ELb1ELb0ELb1ELb1ELb1ELb0ELb0EEENS1_21CollectiveEpilogueFwdINS6_IJSA_SB_SA_EEES9_NS_10bfloat16_tESF_Li256ELb1ELb1ELb0ELb1EEENS1_36VarlenDynamicPersistentTileSchedulerILi128ELi128ELi256ELi128ELb0ELb1ELb1ELb0ELb1ELb1EEEEEEEEEvNT_6ParamsE --------------------------
	.section	.nv.info._ZN7cutlass13device_kernelIN5flash11enable_sm90INS1_16FlashAttnFwdSm90INS1_25CollectiveMainloopFwdSm90ILi2EN4cute5tupleIJNS5_1CILi1EEES8_S8_EEENS6_IJNS7_ILi128EEESA_NS7_ILi256EEEEEELi256ENS_12float_e4m3_tEfNS_4arch4Sm90ELb0ELb0ELb1ELb1ELb0ELb1ELb0ELb1ELb1ELb1ELb0ELb0EEENS1_21CollectiveEpilogueFwdINS6_IJSA_SB_SA_EEES9_NS_10bfloat16_tESF_Li256ELb1ELb1ELb0ELb1EEENS1_36VarlenDynamicPersistentTileSchedulerILi128ELi128ELi256ELi128ELb0ELb1ELb1ELb0ELb1ELb1EEEEEEEEEvNT_6ParamsE,"",@"SHT_CUDA_INFO"
	.sectionflags	@""
	.align	4


	//----- nvinfo : EIATTR_CUDA_API_VERSION
	.align		4
        /*0000*/ 	.byte	0x04, 0x37
        /*0002*/ 	.short	(.L_393 - .L_392)
.L_392:
        /*0004*/ 	.word	0x00000082


	//----- nvinfo : EIATTR_KPARAM_INFO
	.align		4
.L_393:
        /*0008*/ 	.byte	0x04, 0x17
        /*000a*/ 	.short	(.L_395 - .L_394)
.L_394:
        /*000c*/ 	.word	0x00000000
        /*0010*/ 	.short	0x0000
        /*0012*/ 	.short	0x0070
        /*0014*/ 	.byte	0x00, 0xf0, 0x01, 0x2a


	//----- nvinfo : EIATTR_SPARSE_MMA_MASK
	.align		4
.L_395:
        /*0018*/ 	.byte	0x03, 0x50
        /*001a*/ 	.short	0x0000


	//----- nvinfo : EIATTR_MAXREG_COUNT
	.align		4
        /*001c*/ 	.byte	0x03, 0x1b
        /*001e*/ 	.short	0x00a8


	//----- nvinfo : EIATTR_NUM_BARRIERS
	.align		4
        /*0020*/ 	.byte	0x02, 0x4c
        /*0022*/ 	.byte	0x10
	.zero		1


	//----- nvinfo : EIATTR_EXTERNS
	.align		4
        /*0024*/ 	.byte	0x04, 0x0f
        /*0026*/ 	.short	(.L_397 - .L_396)


	//   ....[0]....
	.align		4
.L_396:
        /*0028*/ 	.word	index@(__assertfail)


	//----- nvinfo : EIATTR_ANNOTATIONS
	.align		4
.L_397:
        /*002c*/ 	.byte	0x04, 0x55
        /*002e*/ 	.short	(.L_399 - .L_398)


	//   ....[0]....
.L_398:
        /* <DEDUP_REMOVED lines=115> */


	//----- nvinfo : EIATTR_MERCURY_ISA_VERSION
	.align		4
.L_399:
        /*0750*/ 	.byte	0x03, 0x5f
        /*0752*/ 	.short	0x0101


	//----- nvinfo : EIATTR_UNUSED_LOAD_BYTE_OFFSET
	.align		4
        /*0754*/ 	.byte	0x04, 0x44
        /*0756*/ 	.short	(.L_401 - .L_400)


	//   ....[0]....
.L_400:
        /*0758*/ 	.word	0x00000ad0
        /*075c*/ 	.word	0x0000fff0


	//   ....[1]....
        /*0760*/ 	.word	0x0001b400
        /*0764*/ 	.word	0x0000fff0


	//----- nvinfo : EIATTR_INT_WARP_WIDE_INSTR_OFFSETS
	.align		4
.L_401:
        /*0768*/ 	.byte	0x04, 0x31
        /*076a*/ 	.short	(.L_403 - .L_402)


	//   ....[0]....
.L_402:
        /*076c*/ 	.word	0x00000190


	//   ....[1]....
        /*0770*/ 	.word	0x000001d0


	//   ....[2]....
        /*0774*/ 	.word	0x00000240


	//   ....[3]....
        /*0778*/ 	.word	0x00021610


	//   ....[4]....
        /*077c*/ 	.word	0x00021670


	//   ....[5]....
        /*0780*/ 	.word	0x00024af0


	//   ....[6]....
        /*0784*/ 	.word	0x00024b50


	//----- nvinfo : EIATTR_COOP_GROUP_MASK_REGIDS
	.align		4
.L_403:
        /*0788*/ 	.byte	0x04, 0x29
        /*078a*/ 	.short	(.L_405 - .L_404)


	//   ....[0]....
.L_404:
        /*078c*/ 	.word	0xffffffff


	//   ....[1]....
        /*0790*/ 	.word	0xffffffff


	//   ....[2]....
        /*0794*/ 	.word	0xffffffff


	//   ....[3]....
        /*0798*/ 	.word	0xffffffff


	//   ....[4]....
        /*079c*/ 	.word	0xffffffff


	//   ....[5]....
        /*07a0*/ 	.word	0xffffffff


	//   ....[6]....
        /*07a4*/ 	.word	0xffffffff


	//   ....[7]....
        /*07a8*/ 	.word	0xffffffff


	//   ....[8]....
        /*07ac*/ 	.word	0xffffffff


	//   ....[9]....
        /*07b0*/ 	.word	0xffffffff


	//   ....[10]....
        /*07b4*/ 	.word	0xffffffff


	//   ....[11]....
        /*07b8*/ 	.word	0xffffffff


	//   ....[12]....
        /*07bc*/ 	.word	0xffffffff


	//   ....[13]....
        /*07c0*/ 	.word	0xffffffff


	//   ....[14]....
        /*07c4*/ 	.word	0xffffffff


	//   ....[15]....
        /*07c8*/ 	.word	0xffffffff


	//   ....[16]....
        /*07cc*/ 	.word	0xffffffff


	//   ....[17]....
        /*07d0*/ 	.word	0xffffffff


	//   ....[18]....
        /*07d4*/ 	.word	0xffffffff


	//   ....[19]....
        /*07d8*/ 	.word	0xffffffff


	//   ....[20]....
        /*07dc*/ 	.word	0xffffffff


	//   ....[21]....
        /*07e0*/ 	.word	0xffffffff


	//   ....[22]....
        /*07e4*/ 	.word	0xffffffff


	//   ....[23]....
        /*07e8*/ 	.word	0xffffffff


	//   ....[24]....
        /*07ec*/ 	.word	0xffffffff


	//   ....[25]....
        /*07f0*/ 	.word	0xffffffff


	//   ....[26]....
        /*07f4*/ 	.word	0xffffffff


	//   ....[27]....
        /*07f8*/ 	.word	0xffffffff


	//   ....[28]....
        /*07fc*/ 	.word	0xffffffff


	//   ....[29]....
        /*0800*/ 	.word	0xffffffff


	//   ....[30]....
        /*0804*/ 	.word	0xffffffff


	//   ....[31]....
        /*0808*/ 	.word	0xffffffff


	//   ....[32]....
        /*080c*/ 	.word	0xffffffff


	//   ....[33]....
        /*0810*/ 	.word	0xffffffff


	//   ....[34]....
        /*0814*/ 	.word	0xffffffff


	//   ....[35]....
        /*0818*/ 	.word	0xffffffff


	//   ....[36]....
        /*081c*/ 	.word	0xffffffff


	//   ....[37]....
        /*0820*/ 	.word	0xffffffff


	//   ....[38]....
        /*0824*/ 	.word	0xffffffff


	//   ....[39]....
        /*0828*/ 	.word	0xffffffff


	//   ....[40]....
        /*082c*/ 	.word	0xffffffff


	//   ....[41]....
        /*0830*/ 	.word	0xffffffff


	//   ....[42]....
        /*0834*/ 	.word	0xffffffff


	//   ....[43]....
        /*0838*/ 	.word	0xffffffff


	//   ....[44]....
        /*083c*/ 	.word	0xffffffff


	//   ....[45]....
        /*0840*/ 	.word	0xffffffff


	//   ....[46]....
        /*0844*/ 	.word	0xffffffff


	//   ....[47]....
        /*0848*/ 	.word	0xffffffff


	//   ....[48]....
        /*084c*/ 	.word	0xffffffff


	//   ....[49]....
        /*0850*/ 	.word	0xffffffff


	//   ....[50]....
        /*0854*/ 	.word	0xffffffff


	//   ....[51]....
        /*0858*/ 	.word	0xffffffff


	//   ....[52]....
        /*085c*/ 	.word	0xffffffff


	//   ....[53]....
        /*0860*/ 	.word	0xffffffff


	//   ....[54]....
        /*0864*/ 	.word	0xffffffff


	//   ....[55]....
        /*0868*/ 	.word	0xffffffff


	//   ....[56]....
        /*086c*/ 	.word	0xffffffff


	//   ....[57]....
        /*0870*/ 	.word	0xffffffff


	//   ....[58]....
        /*0874*/ 	.word	0xffffffff


	//   ....[59]....
        /*0878*/ 	.word	0xffffffff


	//   ....[60]....
        /*087c*/ 	.word	0xffffffff


	//   ....[61]....
        /*0880*/ 	.word	0xffffffff


	//   ....[62]....
        /*0884*/ 	.word	0xffffffff


	//   ....[63]....
        /*0888*/ 	.word	0xffffffff


	//   ....[64]....
        /*088c*/ 	.word	0xffffffff


	//   ....[65]....
        /*0890*/ 	.word	0xffffffff


	//   ....[66]....
        /*0894*/ 	.word	0xffffffff


	//   ....[67]....
        /*0898*/ 	.word	0xffffffff


	//   ....[68]....
        /*089c*/ 	.word	0xffffffff


	//   ....[69]....
        /*08a0*/ 	.word	0xffffffff


	//   ....[70]....
        /*08a4*/ 	.word	0xffffffff


	//   ....[71]....
        /*08a8*/ 	.word	0xffffffff


	//   ....[72]....
        /*08ac*/ 	.word	0xffffffff


	//   ....[73]....
        /*08b0*/ 	.word	0xffffffff


	//   ....[74]....
        /*08b4*/ 	.word	0xffffffff


	//   ....[75]....
        /*08b8*/ 	.word	0xffffffff


	//   ....[76]....
        /*08bc*/ 	.word	0xffffffff


	//   ....[77]....
        /*08c0*/ 	.word	0xffffffff


	//   ....[78]....
        /*08c4*/ 	.word	0xffffffff


	//   ....[79]....
        /*08c8*/ 	.word	0xffffffff


	//   ....[80]....
        /*08cc*/ 	.word	0xffffffff


	//   ....[81]....
        /*08d0*/ 	.word	0xffffffff


	//   ....[82]....
        /*08d4*/ 	.word	0xffffffff


	//   ....[83]....
        /*08d8*/ 	.word	0xffffffff


	//   ....[84]....
        /*08dc*/ 	.word	0xffffffff


	//   ....[85]....
        /*08e0*/ 	.word	0xffffffff


	//   ....[86]....
        /*08e4*/ 	.word	0xffffffff


	//   ....[87]....
        /*08e8*/ 	.word	0xffffffff


	//   ....[88]....
        /*08ec*/ 	.word	0xffffffff


	//   ....[89]....
        /*08f0*/ 	.word	0xffffffff


	//   ....[90]....
        /*08f4*/ 	.word	0xffffffff


	//   ....[91]....
        /*08f8*/ 	.word	0xffffffff


	//   ....[92]....
        /*08fc*/ 	.word	0xffffffff


	//   ....[93]....
        /*0900*/ 	.word	0xffffffff


	//   ....[94]....
        /*0904*/ 	.word	0xffffffff


	//   ....[95]....
        /*0908*/ 	.word	0xffffffff


	//   ....[96]....
        /*090c*/ 	.word	0xffffffff


	//   ....[97]....
        /*0910*/ 	.word	0xffffffff


	//   ....[98]....
        /*0914*/ 	.word	0xffffffff


	//   ....[99]....
        /*0918*/ 	.word	0xffffffff


	//   ....[100]....
        /*091c*/ 	.word	0xffffffff


	//   ....[101]....
        /*0920*/ 	.word	0xffffffff


	//   ....[102]....
        /*0924*/ 	.word	0xffffffff


	//   ....[103]....
        /*0928*/ 	.word	0xffffffff


	//   ....[104]....
        /*092c*/ 	.word	0xffffffff


	//   ....[105]....
        /*0930*/ 	.word	0xffffffff


	//   ....[106]....
        /*0934*/ 	.word	0xffffffff


	//   ....[107]....
        /*0938*/ 	.word	0xffffffff


	//   ....[108]....
        /*093c*/ 	.word	0xffffffff


	//   ....[109]....
        /*0940*/ 	.word	0xffffffff


	//   ....[110]....
        /*0944*/ 	.word	0xffffffff


	//   ....[111]....
        /*0948*/ 	.word	0xffffffff


	//   ....[112]....
        /*094c*/ 	.word	0xffffffff


	//   ....[113]....
        /*0950*/ 	.word	0xffffffff


	//   ....[114]....
        /*0954*/ 	.word	0xffffffff


	//   ....[115]....
        /*0958*/ 	.word	0xffffffff


	//   ....[116]....
        /*095c*/ 	.word	0xffffffff


	//   ....[117]....
        /*0960*/ 	.word	0xffffffff


	//   ....[118]....
        /*0964*/ 	.word	0xffffffff


	//   ....[119]....
        /*0968*/ 	.word	0xffffffff


	//   ....[120]....
        /*096c*/ 	.word	0xffffffff


	//   ....[121]....
        /*0970*/ 	.word	0xffffffff


	//   ....[122]....
        /*0974*/ 	.word	0xffffffff


	//   ....[123]....
        /*0978*/ 	.word	0xffffffff


	//   ....[124]....
        /*097c*/ 	.word	0xffffffff


	//   ....[125]....
        /*0980*/ 	.word	0xffffffff


	//   ....[126]....
        /*0984*/ 	.word	0xffffffff


	//   ....[127]....
        /*0988*/ 	.word	0xffffffff


	//   ....[128]....
        /*098c*/ 	.word	0xffffffff


	//   ....[129]....
        /*0990*/ 	.word	0xffffffff


	//   ....[130]....
        /*0994*/ 	.word	0xffffffff


	//   ....[131]....
        /*0998*/ 	.word	0xffffffff


	//   ....[132]....
        /*099c*/ 	.word	0xffffffff


	//   ....[133]....
        /*09a0*/ 	.word	0xffffffff


	//   ....[134]....
        /*09a4*/ 	.word	0xffffffff


	//   ....[135]....
        /*09a8*/ 	.word	0xffffffff


	//   ....[136]....
        /*09ac*/ 	.word	0xffffffff


	//   ....[137]....
        /*09b0*/ 	.word	0xffffffff


	//   ....[138]....
        /*09b4*/ 	.word	0xffffffff


	//   ....[139]....
        /*09b8*/ 	.word	0xffffffff


	//   ....[140]....
        /*09bc*/ 	.word	0xffffffff


	//   ....[141]....
        /*09c0*/ 	.word	0xffffffff


	//   ....[142]....
        /*09c4*/ 	.word	0xffffffff


	//   ....[143]....
        /*09c8*/ 	.word	0xffffffff


	//   ....[144]....
        /*09cc*/ 	.word	0xffffffff


	//   ....[145]....
        /*09d0*/ 	.word	0xffffffff


	//   ....[146]....
        /*09d4*/ 	.word	0xffffffff


	//   ....[147]....
        /*09d8*/ 	.word	0xffffffff


	//   ....[148]....
        /*09dc*/ 	.word	0xffffffff


	//   ....[149]....
        /*09e0*/ 	.word	0xffffffff


	//   ....[150]....
        /*09e4*/ 	.word	0xffffffff


	//   ....[151]....
        /*09e8*/ 	.word	0xffffffff


	//   ....[152]....
        /*09ec*/ 	.word	0xffffffff


	//   ....[153]....
        /*09f0*/ 	.word	0xffffffff


	//   ....[154]....
        /*09f4*/ 	.word	0xffffffff


	//   ....[155]....
        /*09f8*/ 	.word	0xffffffff


	//   ....[156]....
        /*09fc*/ 	.word	0xffffffff


	//   ....[157]....
        /*0a00*/ 	.word	0xffffffff


	//   ....[158]....
        /*0a04*/ 	.word	0xffffffff


	//   ....[159]....
        /*0a08*/ 	.word	0xffffffff


	//   ....[160]....
        /*0a0c*/ 	.word	0xffffffff


	//   ....[161]....
        /*0a10*/ 	.word	0xffffffff


	//   ....[162]....
        /*0a14*/ 	.word	0xffffffff


	//   ....[163]....
        /*0a18*/ 	.word	0xffffffff


	//   ....[164]....
        /*0a1c*/ 	.word	0x0500000f


	//   ....[165]....
        /*0a20*/ 	.word	0x0500000f


	//   ....[166]....
        /*0a24*/ 	.word	0x0500000f


	//   ....[167]....
        /*0a28*/ 	.word	0x0500000f


	//   ....[168]....
        /*0a2c*/ 	.word	0x0500000f


	//   ....[169]....
        /*0a30*/ 	.word	0x0500000f


	//   ....[170]....
        /*0a34*/ 	.word	0x0500000f


	//   ....[171]....
        /*0a38*/ 	.word	0x0500000f


	//   ....[172]....
        /*0a3c*/ 	.word	0x0500000f


	//   ....[173]....
        /*0a40*/ 	.word	0x0500000f


	//   ....[174]....
        /*0a44*/ 	.word	0x0500000f


	//   ....[175]....
        /*0a48*/ 	.word	0x0500000f


	//   ....[176]....
        /*0a4c*/ 	.word	0x0500000f


	//   ....[177]....
        /*0a50*/ 	.word	0x0500000f


	//   ....[178]....
        /*0a54*/ 	.word	0x0500000f


	//   ....[179]....
        /*0a58*/ 	.word	0x0500000f


	//   ....[180]....
        /*0a5c*/ 	.word	0x0500000f


	//   ....[181]....
        /*0a60*/ 	.word	0x0500000f


	//   ....[182]....
        /*0a64*/ 	.word	0x0500000f


	//   ....[183]....
        /*0a68*/ 	.word	0x0500000f


	//   ....[184]....
        /*0a6c*/ 	.word	0x0500000f


	//   ....[185]....
        /*0a70*/ 	.word	0x0500000f


	//   ....[186]....
        /*0a74*/ 	.word	0x0500000f


	//   ....[187]....
        /*0a78*/ 	.word	0x0500000f


	//   ....[188]....
        /*0a7c*/ 	.word	0x0500000f


	//   ....[189]....
        /*0a80*/ 	.word	0x0500000f


	//   ....[190]....
        /*0a84*/ 	.word	0x0500000f


	//   ....[191]....
        /*0a88*/ 	.word	0x0500000f


	//   ....[192]....
        /*0a8c*/ 	.word	0x0500000f


	//   ....[193]....
        /*0a90*/ 	.word	0x0500000f


	//   ....[194]....
        /*0a94*/ 	.word	0x0500000f


	//   ....[195]....
        /*0a98*/ 	.word	0x0500000f


	//   ....[196]....
        /*0a9c*/ 	.word	0x0500000f


	//   ....[197]....
        /*0aa0*/ 	.word	0x0500000f


	//   ....[198]....
        /*0aa4*/ 	.word	0x0500000f


	//   ....[199]....
        /*0aa8*/ 	.word	0x0500000f


	//   ....[200]....
        /*0aac*/ 	.word	0x0500000f


	//   ....[201]....
        /*0ab0*/ 	.word	0x0500000f


	//   ....[202]....
        /*0ab4*/ 	.word	0x0500000f


	//   ....[203]....
        /*0ab8*/ 	.word	0x0500000f


	//   ....[204]....
        /*0abc*/ 	.word	0x0500000f


	//   ....[205]....
        /*0ac0*/ 	.word	0x0500000f


	//   ....[206]....
        /*0ac4*/ 	.word	0x0500000f


	//   ....[207]....
        /*0ac8*/ 	.word	0x0500000f


	//   ....[208]....
        /*0acc*/ 	.word	0x0500000f


	//   ....[209]....
        /*0ad0*/ 	.word	0x0500000f


	//   ....[210]....
        /*0ad4*/ 	.word	0x0500000f


	//   ....[211]....
        /*0ad8*/ 	.word	0x0500000f


	//   ....[212]....
        /*0adc*/ 	.word	0x0500000f


	//   ....[213]....
        /*0ae0*/ 	.word	0x0500000f


	//   ....[214]....
        /*0ae4*/ 	.word	0x0500000f


	//   ....[215]....
        /*0ae8*/ 	.word	0x0500000f


	//   ....[216]....
        /*0aec*/ 	.word	0x0500000f


	//   ....[217]....
        /*0af0*/ 	.word	0x0500000f


	//   ....[218]....
        /*0af4*/ 	.word	0x0500000f


	//   ....[219]....
        /*0af8*/ 	.word	0x0500000f


	//   ....[220]....
        /*0afc*/ 	.word	0x0500000f


	//   ....[221]....
        /*0b00*/ 	.word	0x0500000f


	//   ....[222]....
        /*0b04*/ 	.word	0x0500000f


	//   ....[223]....
        /*0b08*/ 	.word	0x0500000f


	//   ....[224]....
        /*0b0c*/ 	.word	0x0500000f


	//   ....[225]....
        /*0b10*/ 	.word	0x0500000f


	//   ....[226]....
        /*0b14*/ 	.word	0x0500000f


	//   ....[227]....
        /*0b18*/ 	.word	0x0500000f


	//   ....[228]....
        /*0b1c*/ 	.word	0x0500000f


	//   ....[229]....
        /*0b20*/ 	.word	0x0500000f


	//   ....[230]....
        /*0b24*/ 	.word	0x0500000f


	//   ....[231]....
        /*0b28*/ 	.word	0x0500000f


	//   ....[232]....
        /*0b2c*/ 	.word	0x0500000f


	//   ....[233]....
        /*0b30*/ 	.word	0x0500000f


	//   ....[234]....
        /*0b34*/ 	.word	0x0500000f


	//   ....[235]....
        /*0b38*/ 	.word	0x0500000f


	//   ....[236]....
        /*0b3c*/ 	.word	0x0500000f


	//   ....[237]....
        /*0b40*/ 	.word	0x0500000f


	//   ....[238]....
        /*0b44*/ 	.word	0x0500000f


	//   ....[239]....
        /*0b48*/ 	.word	0x0500000f


	//   ....[240]....
        /*0b4c*/ 	.word	0x0500000f


	//   ....[241]....
        /*0b50*/ 	.word	0x0500000f


	//   ....[242]....
        /*0b54*/ 	.word	0x0500000f


	//   ....[243]....
        /*0b58*/ 	.word	0x0500000f


	//   ....[244]....
        /*0b5c*/ 	.word	0x0500000f


	//   ....[245]....
        /*0b60*/ 	.word	0x0500000f


	//   ....[246]....
        /*0b64*/ 	.word	0x0500000f


	//   ....[247]....
        /*0b68*/ 	.word	0x0500000f


	//   ....[248]....
        /*0b6c*/ 	.word	0x0500000f


	//   ....[249]....
        /*0b70*/ 	.word	0x0500000f


	//   ....[250]....
        /*0b74*/ 	.word	0x0500000f


	//   ....[251]....
        /*0b78*/ 	.word	0x0500000f


	//   ....[252]....
        /*0b7c*/ 	.word	0x0500000f


	//   ....[253]....
        /*0b80*/ 	.word	0x0500000f


	//   ....[254]....
        /*0b84*/ 	.word	0x0500000f


	//   ....[255]....
        /*0b88*/ 	.word	0x0500000f


	//   ....[0]....
        /*0b8c*/ 	.word	0x0500000f


	//   ....[1]....
        /*0b90*/ 	.word	0x0500000f


	//   ....[2]....
        /*0b94*/ 	.word	0x0500000f


	//   ....[3]....
        /*0b98*/ 	.word	0x0500000f


	//   ....[4]....
        /*0b9c*/ 	.word	0x0500000f


	//   ....[5]....
        /*0ba0*/ 	.word	0x0500000f


	//   ....[6]....
        /*0ba4*/ 	.word	0x0500000f


	//   ....[7]....
        /*0ba8*/ 	.word	0x0500000f


	//   ....[8]....
        /*0bac*/ 	.word	0x0500000f


	//   ....[9]....
        /*0bb0*/ 	.word	0x0500000f


	//   ....[10]....
        /*0bb4*/ 	.word	0x0500000f


	//   ....[11]....
        /*0bb8*/ 	.word	0x0500000f


	//   ....[12]....
        /*0bbc*/ 	.word	0x0500000f


	//   ....[13]....
        /*0bc0*/ 	.word	0x0500000f


	//   ....[14]....
        /*0bc4*/ 	.word	0x0500000f


	//   ....[15]....
        /*0bc8*/ 	.word	0x0500000f


	//   ....[16]....
        /*0bcc*/ 	.word	0x0500000f


	//   ....[17]....
        /*0bd0*/ 	.word	0x0500000f


	//   ....[18]....
        /*0bd4*/ 	.word	0x0500000f


	//   ....[19]....
        /*0bd8*/ 	.word	0x0500000f


	//   ....[20]....
        /*0bdc*/ 	.word	0x0500000f


	//   ....[21]....
        /*0be0*/ 	.word	0x0500000f


	//   ....[22]....
        /*0be4*/ 	.word	0x0500000f


	//   ....[23]....
        /*0be8*/ 	.word	0x0500000f


	//   ....[24]....
        /*0bec*/ 	.word	0x0500000f


	//----- nvinfo : EIATTR_COOP_GROUP_INSTR_OFFSETS
	.align		4
.L_405:
        /*0bf0*/ 	.byte	0x04, 0x28
        /*0bf2*/ 	.short	(.L_407 - .L_406)


	//   ....[0]....
.L_406:
        /*0bf4*/ 	.word	0x00000070


	//   ....[1]....
        /*0bf8*/ 	.word	0x000001a0


	//   ....[2]....
        /*0bfc*/ 	.word	0x000001f0


	//   ....[3]....
        /*0c00*/ 	.word	0x00000420


	//   ....[4]....
        /*0c04*/ 	.word	0x00000580


	//   ....[5]....
        /*0c08*/ 	.word	0x000006a0


	//   ....[6]....
        /*0c0c*/ 	.word	0x00000800


	//   ....[7]....
        /*0c10*/ 	.word	0x0000cab0


	//   ....[8]....
        /*0c14*/ 	.word	0x0000d2a0


	//   ....[9]....
        /*0c18*/ 	.word	0x0000d2b0


	//   ....[10]....
        /*0c1c*/ 	.word	0x0000d2c0


	//   ....[11]....
        /*0c20*/ 	.word	0x0000d2d0


	//   ....[12]....
        /*0c24*/ 	.word	0x00010920


	//   ....[13]....
        /*0c28*/ 	.word	0x00010930


	//   ....[14]....
        /*0c2c*/ 	.word	0x00010940


	//   ....[15]....
        /*0c30*/ 	.word	0x00010950


	//   ....[16]....
        /*0c34*/ 	.word	0x00015e60


	//   ....[17]....
        /*0c38*/ 	.word	0x00015f10


	//   ....[18]....
        /*0c3c*/ 	.word	0x00016220


	//   ....[19]....
        /*0c40*/ 	.word	0x00016300


	//   ....[20]....
        /*0c44*/ 	.word	0x00018b80


	//   ....[21]....
        /*0c48*/ 	.word	0x00018bc0


	//   ....[22]....
        /*0c4c*/ 	.word	0x00018c10


	//   ....[23]....
        /*0c50*/ 	.word	0x00018c60


	//   ....[24]....
        /*0c54*/ 	.word	0x0001a8a0


	//   ....[25]....
        /*0c58*/ 	.word	0x0001a8b0


	//   ....[26]....
        /*0c5c*/ 	.word	0x0001a8e0


	//   ....[27]....
        /*0c60*/ 	.word	0x0001a8f0


	//   ....[28]....
        /*0c64*/ 	.word	0x0001bfd0


	//   ....[29]....
        /*0c68*/ 	.word	0x0001c000


	//   ....[30]....
        /*0c6c*/ 	.word	0x0001c030


	//   ....[31]....
        /*0c70*/ 	.word	0x0001c060


	//   ....[32]....
        /*0c74*/ 	.word	0x0001c090


	//   ....[33]....
        /*0c78*/ 	.word	0x0001c0c0


	//   ....[34]....
        /*0c7c*/ 	.word	0x0001c0f0


	//   ....[35]....
        /*0c80*/ 	.word	0x0001c120


	//   ....[36]....
        /*0c84*/ 	.word	0x0001c150


	//   ....[37]....
        /*0c88*/ 	.word	0x0001c180


	//   ....[38]....
        /*0c8c*/ 	.word	0x0001c1b0


	//   ....[39]....
        /*0c90*/ 	.word	0x0001c1e0


	//   ....[40]....
        /*0c94*/ 	.word	0x0001c210


	//   ....[41]....
        /*0c98*/ 	.word	0x0001c240


	//   ....[42]....
        /*0c9c*/ 	.word	0x0001c270


	//   ....[43]....
        /*0ca0*/ 	.word	0x0001c2a0


	//   ....[44]....
        /*0ca4*/ 	.word	0x0001c2d0


	//   ....[45]....
        /*0ca8*/ 	.word	0x0001c300


	//   ....[46]....
        /*0cac*/ 	.word	0x0001c330


	//   ....[47]....
        /*0cb0*/ 	.word	0x0001c360


	//   ....[48]....
        /*0cb4*/ 	.word	0x0001c390


	//   ....[49]....
        /*0cb8*/ 	.word	0x0001c3c0


	//   ....[50]....
        /*0cbc*/ 	.word	0x0001c3f0


	//   ....[51]....
        /*0cc0*/ 	.word	0x0001c420


	//   ....[52]....
        /*0cc4*/ 	.word	0x0001c450


	//   ....[53]....
        /*0cc8*/ 	.word	0x0001c480


	//   ....[54]....
        /*0ccc*/ 	.word	0x0001c4b0


	//   ....[55]....
        /*0cd0*/ 	.word	0x0001c4e0


	//   ....[56]....
        /*0cd4*/ 	.word	0x0001c510


	//   ....[57]....
        /*0cd8*/ 	.word	0x0001c540


	//   ....[58]....
        /*0cdc*/ 	.word	0x0001c570


	//   ....[59]....
        /*0ce0*/ 	.word	0x0001c5a0


	//   ....[60]....
        /*0ce4*/ 	.word	0x0001c5d0


	//   ....[61]....
        /*0ce8*/ 	.word	0x0001c600


	//   ....[62]....
        /*0cec*/ 	.word	0x0001c630


	//   ....[63]....
        /*0cf0*/ 	.word	0x0001c660


	//   ....[64]....
        /*0cf4*/ 	.word	0x0001c690


	//   ....[65]....
        /*0cf8*/ 	.word	0x0001c6c0


	//   ....[66]....
        /*0cfc*/ 	.word	0x0001c6f0


	//   ....[67]....
        /*0d00*/ 	.word	0x0001c720


	//   ....[68]....
        /*0d04*/ 	.word	0x0001c750


	//   ....[69]....
        /*0d08*/ 	.word	0x0001c780


	//   ....[70]....
        /*0d0c*/ 	.word	0x0001c7b0


	//   ....[71]....
        /*0d10*/ 	.word	0x0001c7e0


	//   ....[72]....
        /*0d14*/ 	.word	0x0001c810


	//   ....[73]....
        /*0d18*/ 	.word	0x0001c830


	//   ....[74]....
        /*0d1c*/ 	.word	0x0001c840


	//   ....[75]....
        /*0d20*/ 	.word	0x0001c850


	//   ....[76]....
        /*0d24*/ 	.word	0x0001c860


	//   ....[77]....
        /*0d28*/ 	.word	0x0001c870


	//   ....[78]....
        /*0d2c*/ 	.word	0x0001c890


	//   ....[79]....
        /*0d30*/ 	.word	0x0001c8c0


	//   ....[80]....
        /*0d34*/ 	.word	0x0001c8f0


	//   ....[81]....
        /*0d38*/ 	.word	0x0001c920


	//   ....[82]....
        /*0d3c*/ 	.word	0x0001c950


	//   ....[83]....
        /*0d40*/ 	.word	0x0001c980


	//   ....[84]....
        /*0d44*/ 	.word	0x0001c9b0


	//   ....[85]....
        /*0d48*/ 	.word	0x0001c9e0


	//   ....[86]....
        /*0d4c*/ 	.word	0x0001ca10


	//   ....[87]....
        /*0d50*/ 	.word	0x0001ca20


	//   ....[88]....
        /*0d54*/ 	.word	0x0001ca30


	//   ....[89]....
        /*0d58*/ 	.word	0x0001ca40


	//   ....[90]....
        /*0d5c*/ 	.word	0x0001ca50


	//   ....[91]....
        /*0d60*/ 	.word	0x0001ca60


	//   ....[92]....
        /*0d64*/ 	.word	0x0001d410


	//   ....[93]....
        /*0d68*/ 	.word	0x0001d450


	//   ....[94]....
        /*0d6c*/ 	.word	0x0001d4b0


	//   ....[95]....
        /*0d70*/ 	.word	0x0001d4e0


	//   ....[96]....
        /*0d74*/ 	.word	0x0001dbb0


	//   ....[97]....
        /*0d78*/ 	.word	0x0001dc00


	//   ....[98]....
        /*0d7c*/ 	.word	0x0001dd60


	//   ....[99]....
        /*0d80*/ 	.word	0x0001dd80


	//   ....[100]....
        /*0d84*/ 	.word	0x0001dec0


	//   ....[101]....
        /*0d88*/ 	.word	0x0001dee0


	//   ....[102]....
        /*0d8c*/ 	.word	0x0001e030


	//   ....[103]....
        /*0d90*/ 	.word	0x0001e050


	//   ....[104]....
        /*0d94*/ 	.word	0x0001e9b0


	//   ....[105]....
        /*0d98*/ 	.word	0x0001e9c0


	//   ....[106]....
        /*0d9c*/ 	.word	0x0001eb50


	//   ....[107]....
        /*0da0*/ 	.word	0x0001eb60


	//   ....[108]....
        /*0da4*/ 	.word	0x0001ecf0


	//   ....[109]....
        /*0da8*/ 	.word	0x0001ed00


	//   ....[110]....
        /*0dac*/ 	.word	0x0001ee90


	//   ....[111]....
        /*0db0*/ 	.word	0x0001eea0


	//   ....[112]....
        /*0db4*/ 	.word	0x0001f090


	//   ....[113]....
        /*0db8*/ 	.word	0x0001f280


	//   ....[114]....
        /*0dbc*/ 	.word	0x0001f2b0


	//   ....[115]....
        /*0dc0*/ 	.word	0x0001f2e0


	//   ....[116]....
        /*0dc4*/ 	.word	0x0001f310


	//   ....[117]....
        /*0dc8*/ 	.word	0x0001f340


	//   ....[118]....
        /*0dcc*/ 	.word	0x0001f370


	//   ....[119]....
        /*0dd0*/ 	.word	0x0001f4e0


	//   ....[120]....
        /*0dd4*/ 	.word	0x0001f510


	//   ....[121]....
        /*0dd8*/ 	.word	0x0001f540


	//   ....[122]....
        /*0ddc*/ 	.word	0x0001f570


	//   ....[123]....
        /*0de0*/ 	.word	0x0001f5a0


	//   ....[124]....
        /*0de4*/ 	.word	0x0001f5d0


	//   ....[125]....
        /*0de8*/ 	.word	0x0001f670


	//   ....[126]....
        /*0dec*/ 	.word	0x0001f6a0


	//   ....[127]....
        /*0df0*/ 	.word	0x0001f730


	//   ....[128]....
        /*0df4*/ 	.word	0x00020460


	//   ....[129]....
        /*0df8*/ 	.word	0x00021df0


	//   ....[130]....
        /*0dfc*/ 	.word	0x00022bd0


	//   ....[131]....
        /*0e00*/ 	.word	0x00022c00


	//   ....[132]....
        /*0e04*/ 	.word	0x00022c20


	//   ....[133]....
        /*0e08*/ 	.word	0x00022c40


	//   ....[134]....
        /*0e0c*/ 	.word	0x00022d50


	//   ....[135]....
        /*0e10*/ 	.word	0x00022d60


	//   ....[136]....
        /*0e14*/ 	.word	0x00022df0


	//   ....[137]....
        /*0e18*/ 	.word	0x00022e00


	//   ....[138]....
        /*0e1c*/ 	.word	0x00022e90


	//   ....[139]....
        /*0e20*/ 	.word	0x00022ea0


	//   ....[140]....
        /*0e24*/ 	.word	0x00022f30


	//   ....[141]....
        /*0e28*/ 	.word	0x00022f40


	//   ....[142]....
        /*0e2c*/ 	.word	0x00022fd0


	//   ....[143]....
        /*0e30*/ 	.word	0x00022fe0


	//   ....[144]....
        /*0e34*/ 	.word	0x00023030


	//   ....[145]....
        /*0e38*/ 	.word	0x00023060


	//   ....[146]....
        /*0e3c*/ 	.word	0x00025b80


	//   ....[147]....
        /*0e40*/ 	.word	0x00025bb0


	//   ....[148]....
        /*0e44*/ 	.word	0x00025bf0


	//   ....[149]....
        /*0e48*/ 	.word	0x00025c20


	//   ....[150]....
        /*0e4c*/ 	.word	0x00025c50


	//   ....[151]....
        /*0e50*/ 	.word	0x00025c80


	//   ....[152]....
        /*0e54*/ 	.word	0x00025cb0


	//   ....[153]....
        /*0e58*/ 	.word	0x00025ce0


	//   ....[154]....
        /*0e5c*/ 	.word	0x00025e70


	//   ....[155]....
        /*0e60*/ 	.word	0x00025ea0


	//   ....[156]....
        /*0e64*/ 	.word	0x00025ed0


	//   ....[157]....
        /*0e68*/ 	.word	0x00025f00


	//   ....[158]....
        /*0e6c*/ 	.word	0x00025f30


	//   ....[159]....
        /*0e70*/ 	.word	0x00025f60


	//   ....[160]....
        /*0e74*/ 	.word	0x00026030


	//   ....[161]....
        /*0e78*/ 	.word	0x00026050


	//   ....[162]....
        /*0e7c*/ 	.word	0x000260c0


	//   ....[163]....
        /*0e80*/ 	.word	0x00026560


	//   ....[164]....
        /*0e84*/ 	.word	0x00026a60


	//   ....[165]....
        /*0e88*/ 	.word	0x00026b10


	//   ....[166]....
        /*0e8c*/ 	.word	0x00026ba0


	//   ....[167]....
        /*0e90*/ 	.word	0x00026bf0


	//   ....[168]....
        /*0e94*/ 	.word	0x00026c40


	//   ....[169]....
        /*0e98*/ 	.word	0x00026d20


	//   ....[170]....
        /*0e9c*/ 	.word	0x00026db0


	//   ....[171]....
        /*0ea0*/ 	.word	0x00026e00


	//   ....[172]....
        /*0ea4*/ 	.word	0x00026e50


	//   ....[173]....
        /*0ea8*/ 	.word	0x00027150


	//   ....[174]....
        /*0eac*/ 	.word	0x00027290


	//   ....[175]....
        /*0eb0*/ 	.word	0x000273b0


	//   ....[176]....
        /*0eb4*/ 	.word	0x000274d0


	//   ....[177]....
        /*0eb8*/ 	.word	0x000275d0


	//   ....[178]....
        /*0ebc*/ 	.word	0x00027630


	//   ....[179]....
        /*0ec0*/ 	.word	0x00027690


	//   ....[180]....
        /*0ec4*/ 	.word	0x000276f0


	//   ....[181]....
        /*0ec8*/ 	.word	0x00027750


	//   ....[182]....
        /*0ecc*/ 	.word	0x000277c0


	//   ....[183]....
        /*0ed0*/ 	.word	0x00027820


	//   ....[184]....
        /*0ed4*/ 	.word	0x00027890


	//   ....[185]....
        /*0ed8*/ 	.word	0x000278f0


	//   ....[186]....
        /*0edc*/ 	.word	0x00027960


	//   ....[187]....
        /*0ee0*/ 	.word	0x000279c0


	//   ....[188]....
        /*0ee4*/ 	.word	0x00027a30


	//   ....[189]....
        /*0ee8*/ 	.word	0x00027a90


	//   ....[190]....
        /*0eec*/ 	.word	0x00027b00


	//   ....[191]....
        /*0ef0*/ 	.word	0x00027b60


	//   ....[192]....
        /*0ef4*/ 	.word	0x00027bd0


	//   ....[193]....
        /*0ef8*/ 	.word	0x00027c30


	//   ....[194]....
        /*0efc*/ 	.word	0x00027ca0


	//   ....[195]....
        /*0f00*/ 	.word	0x00027d00


	//   ....[196]....
        /*0f04*/ 	.word	0x00027d70


	//   ....[197]....
        /*0f08*/ 	.word	0x00027dd0


	//   ....[198]....
        /*0f0c*/ 	.word	0x00027e40


	//   ....[199]....
        /*0f10*/ 	.word	0x00027ea0


	//   ....[200]....
        /*0f14*/ 	.word	0x00027f10


	//   ....[201]....
        /*0f18*/ 	.word	0x00027f70


	//   ....[202]....
        /*0f1c*/ 	.word	0x00027fe0


	//   ....[203]....
        /*0f20*/ 	.word	0x00028040


	//   ....[204]....
        /*0f24*/ 	.word	0x000280b0


	//   ....[205]....
        /*0f28*/ 	.word	0x00028110


	//   ....[206]....
        /*0f2c*/ 	.word	0x00028180


	//   ....[207]....
        /*0f30*/ 	.word	0x000281e0


	//   ....[208]....
        /*0f34*/ 	.word	0x00028240


	//   ....[209]....
        /*0f38*/ 	.word	0x000282a0


	//   ....[210]....
        /*0f3c*/ 	.word	0x00028300


	//   ....[211]....
        /*0f40*/ 	.word	0x00028360


	//   ....[212]....
        /*0f44*/ 	.word	0x000283c0


	//   ....[213]....
        /*0f48*/ 	.word	0x00028420


	//   ....[214]....
        /*0f4c*/ 	.word	0x00028480


	//   ....[215]....
        /*0f50*/ 	.word	0x000284e0


	//   ....[216]....
        /*0f54*/ 	.word	0x00028540


	//   ....[217]....
        /*0f58*/ 	.word	0x000285a0


	//   ....[218]....
        /*0f5c*/ 	.word	0x00028600


	//   ....[219]....
        /*0f60*/ 	.word	0x00028660


	//   ....[220]....
        /*0f64*/ 	.word	0x000286c0


	//   ....[221]....
        /*0f68*/ 	.word	0x00028720


	//   ....[222]....
        /*0f6c*/ 	.word	0x00028780


	//   ....[223]....
        /*0f70*/ 	.word	0x000287e0


	//   ....[224]....
        /*0f74*/ 	.word	0x00028840


	//   ....[225]....
        /*0f78*/ 	.word	0x000288a0


	//   ....[226]....
        /*0f7c*/ 	.word	0x00028900


	//   ....[227]....
        /*0f80*/ 	.word	0x00028960


	//   ....[228]....
        /*0f84*/ 	.word	0x000289c0


	//   ....[229]....
        /*0f88*/ 	.word	0x00028a20


	//   ....[230]....
        /*0f8c*/ 	.word	0x00028a80


	//   ....[231]....
        /*0f90*/ 	.word	0x00028ae0


	//   ....[232]....
        /*0f94*/ 	.word	0x00028b40


	//   ....[233]....
        /*0f98*/ 	.word	0x00028ba0


	//   ....[234]....
        /*0f9c*/ 	.word	0x00028c00


	//   ....[235]....
        /*0fa0*/ 	.word	0x00028ca0


	//   ....[236]....
        /*0fa4*/ 	.word	0x00028d30


	//   ....[237]....
        /*0fa8*/ 	.word	0x00029060


	//   ....[238]....
        /*0fac*/ 	.word	0x000290b0


	//   ....[239]....
        /*0fb0*/ 	.word	0x00029140


	//   ....[240]....
        /*0fb4*/ 	.word	0x000291d0


	//   ....[241]....
        /*0fb8*/ 	.word	0x00029260


	//   ....[242]....
        /*0fbc*/ 	.word	0x000292f0


	//   ....[243]....
        /*0fc0*/ 	.word	0x00029380


	//   ....[244]....
        /*0fc4*/ 	.word	0x00029410


	//   ....[245]....
        /*0fc8*/ 	.word	0x000294d0


	//   ....[246]....
        /*0fcc*/ 	.word	0x000297c0


	//   ....[247]....
        /*0fd0*/ 	.word	0x000299e0


	//   ....[248]....
        /*0fd4*/ 	.word	0x00029a30


	//   ....[249]....
        /*0fd8*/ 	.word	0x00029a90


	//   ....[250]....
        /*0fdc*/ 	.word	0x00029b30


	//   ....[251]....
        /*0fe0*/ 	.word	0x00029bf0


	//   ....[252]....
        /*0fe4*/ 	.word	0x00029d00


	//   ....[253]....
        /*0fe8*/ 	.word	0x00029d60


	//   ....[254]....
        /*0fec*/ 	.word	0x00029e60


	//   ....[255]....
        /*0ff0*/ 	.word	0x00029ec0


	//   ....[0]....
        /*0ff4*/ 	.word	0x00029fc0


	//   ....[1]....
        /*0ff8*/ 	.word	0x0002a020


	//   ....[2]....
        /*0ffc*/ 	.word	0x0002a120


	//   ....[3]....
        /*1000*/ 	.word	0x0002a180


	//   ....[4]....
        /*1004*/ 	.word	0x0002a260


	//   ....[5]....
        /*1008*/ 	.word	0x0002a2e0


	//   ....[6]....
        /*100c*/ 	.word	0x0002a3c0


	//   ....[7]....
        /*1010*/ 	.word	0x0002a6a0


	//   ....[8]....
        /*1014*/ 	.word	0x0002a740


	//   ....[9]....
        /*1018*/ 	.word	0x0002a860


	//   ....[10]....
        /*101c*/ 	.word	0x0002a8e0


	//   ....[11]....
        /*1020*/ 	.word	0x0002a960


	//   ....[12]....
        /*1024*/ 	.word	0x0002a9e0


	//   ....[13]....
        /*1028*/ 	.word	0x0002aa60


	//   ....[14]....
        /*102c*/ 	.word	0x0002aaf0


	//   ....[15]....
        /*1030*/ 	.word	0x0002ab90


	//   ....[16]....
        /*1034*/ 	.word	0x0002ac40


	//   ....[17]....
        /*1038*/ 	.word	0x0002acc0


	//   ....[18]....
        /*103c*/ 	.word	0x0002ad40


	//   ....[19]....
        /*1040*/ 	.word	0x0002adc0


	//   ....[20]....
        /*1044*/ 	.word	0x0002ae50


	//   ....[21]....
        /*1048*/ 	.word	0x0002aed0


	//   ....[22]....
        /*104c*/ 	.word	0x0002af70


	//   ....[23]....
        /*1050*/ 	.word	0x0002b000


	//   ....[24]....
        /*1054*/ 	.word	0x0002b130


	//----- nvinfo : EIATTR_REG_RECONFIG
	.align		4
.L_407:
        /*1058*/ 	.byte	0x01, 0x54
	.zero		2


	//----- nvinfo : EIATTR_SYSCALL_OFFSETS
	.align		4
        /*105c*/ 	.byte	0x04, 0x46
        /*105e*/ 	.short	(.L_409 - .L_408)


	//   ....[0]....
.L_408:
        /*1060*/ 	.word	0x00001960


	//   ....[1]....
        /*1064*/ 	.word	0x00001ab0


	//   ....[2]....
        /*1068*/ 	.word	0x0000cc50


	//   ....[3]....
        /*106c*/ 	.word	0x0000d210


	//   ....[4]....
        /*1070*/ 	.word	0x00021810


	//   ....[5]....
        /*1074*/ 	.word	0x000219b0


	//   ....[6]....
        /*1078*/ 	.word	0x00021b20


	//   ....[7]....
        /*107c*/ 	.word	0x00021c70


	//   ....[8]....
        /*1080*/ 	.word	0x000227b0


	//----- nvinfo : EIATTR_MBARRIER_INSTR_OFFSETS
	.align		4
.L_409:
        /*1084*/ 	.byte	0x04, 0x39
        /*1086*/ 	.short	(.L_411 - .L_410)


	//   ....[0]....
.L_410:
        /*1088*/ 	.word	0x000002d0
        /*108c*/ 	.word	0x000000ff
        /*1090*/ 	.word	0x00038800
        /*1094*/ 	.short	0x0100
        /*1096*/ 	.byte	0x08
	.zero		1


	//   ....[1]....
        /*1098*/ 	.word	0x000002e0
        /*109c*/ 	.word	0x000000ff
        /*10a0*/ 	.word	0x00038820
        /*10a4*/ 	.short	0x0100
        /*10a6*/ 	.byte	0x08
	.zero		1


	//   ....[2]....
        /*10a8*/ 	.word	0x000003d0
        /*10ac*/ 	.word	0x000000ff
        /*10b0*/ 	.word	0x00038830
        /*10b4*/ 	.short	0x0100
        /*10b6*/ 	.byte	0x08
	.zero		1


	//   ....[3]....
        /*10b8*/ 	.word	0x000003e0
        /*10bc*/ 	.word	0x000000ff
        /*10c0*/ 	.word	0x00038840
        /*10c4*/ 	.short	0x0100
        /*10c6*/ 	.byte	0x08
	.zero		1


	//   ....[4]....
        /*10c8*/ 	.word	0x000003f0
        /*10cc*/ 	.word	0x000000ff
        /*10d0*/ 	.word	0x00038838
        /*10d4*/ 	.short	0x0100
        /*10d6*/ 	.byte	0x08
	.zero		1


	//   ....[5]....
        /*10d8*/ 	.word	0x00000400
        /*10dc*/ 	.word	0x000000ff
        /*10e0*/ 	.word	0x00038848
        /*10e4*/ 	.short	0x0100
        /*10e6*/ 	.byte	0x08
	.zero		1


	//   ....[6]....
        /*10e8*/ 	.word	0x00000530
        /*10ec*/ 	.word	0x000000ff
        /*10f0*/ 	.word	0x00038850
        /*10f4*/ 	.short	0x0100
        /*10f6*/ 	.byte	0x08
	.zero		1


	//   ....[7]....
        /*10f8*/ 	.word	0x00000540
        /*10fc*/ 	.word	0x000000ff
        /*1100*/ 	.word	0x00038860
        /*1104*/ 	.short	0x0100
        /*1106*/ 	.byte	0x08
	.zero		1


	//   ....[8]....
        /*1108*/ 	.word	0x00000550
        /*110c*/ 	.word	0x000000ff
        /*1110*/ 	.word	0x00038858
        /*1114*/ 	.short	0x0100
        /*1116*/ 	.byte	0x08
	.zero		1


	//   ....[9]....
        /*1118*/ 	.word	0x00000560
        /*111c*/ 	.word	0x000000ff
        /*1120*/ 	.word	0x00038868
        /*1124*/ 	.short	0x0100
        /*1126*/ 	.byte	0x08
	.zero		1


	//   ....[10]....
        /*1128*/ 	.word	0x00000650
        /*112c*/ 	.word	0x000000ff
        /*1130*/ 	.word	0x00038870
        /*1134*/ 	.short	0x0100
        /*1136*/ 	.byte	0x06
	.zero		1


	//   ....[11]....
        /*1138*/ 	.word	0x00000660
        /*113c*/ 	.word	0x000000ff
        /*1140*/ 	.word	0x00038880
        /*1144*/ 	.short	0x0100
        /*1146*/ 	.byte	0x06
	.zero		1


	//   ....[12]....
        /*1148*/ 	.word	0x00000670
        /*114c*/ 	.word	0x000000ff
        /*1150*/ 	.word	0x00038878
        /*1154*/ 	.short	0x0100
        /*1156*/ 	.byte	0x06
	.zero		1


	//   ....[13]....
        /*1158*/ 	.word	0x00000680
        /*115c*/ 	.word	0x000000ff
        /*1160*/ 	.word	0x00038888
        /*1164*/ 	.short	0x0100
        /*1166*/ 	.byte	0x06
	.zero		1


	//   ....[14]....
        /*1168*/ 	.word	0x000007b0
        /*116c*/ 	.word	0x000000ff
        /*1170*/ 	.word	0x00038890
        /*1174*/ 	.short	0x0100
        /*1176*/ 	.byte	0x08
	.zero		1


	//   ....[15]....
        /*1178*/ 	.word	0x000007c0
        /*117c*/ 	.word	0x000000ff
        /*1180*/ 	.word	0x000388a0
        /*1184*/ 	.short	0x0100
        /*1186*/ 	.byte	0x08
	.zero		1


	//   ....[16]....
        /*1188*/ 	.word	0x000007d0
        /*118c*/ 	.word	0x000000ff
        /*1190*/ 	.word	0x00038898
        /*1194*/ 	.short	0x0100
        /*1196*/ 	.byte	0x08
	.zero		1


	//   ....[17]....
        /*1198*/ 	.word	0x000007e0
        /*119c*/ 	.word	0x000000ff
        /*11a0*/ 	.word	0x000388a8
        /*11a4*/ 	.short	0x0100
        /*11a6*/ 	.byte	0x08
	.zero		1


	//   ....[18]....
        /*11a8*/ 	.word	0x00000910
        /*11ac*/ 	.word	0x000000ff
        /*11b0*/ 	.word	0x000388b0
        /*11b4*/ 	.short	0x0100
        /*11b6*/ 	.byte	0x08
	.zero		1


	//   ....[19]....
        /*11b8*/ 	.word	0x00000920
        /*11bc*/ 	.word	0x000000ff
        /*11c0*/ 	.word	0x000388c0
        /*11c4*/ 	.short	0x0100
        /*11c6*/ 	.byte	0x08
	.zero		1


	//   ....[20]....
        /*11c8*/ 	.word	0x00000930
        /*11cc*/ 	.word	0x000000ff
        /*11d0*/ 	.word	0x000388b8
        /*11d4*/ 	.short	0x0100
        /*11d6*/ 	.byte	0x08
	.zero		1


	//   ....[21]....
        /*11d8*/ 	.word	0x00000940
        /*11dc*/ 	.word	0x000000ff
        /*11e0*/ 	.word	0x000388c8
        /*11e4*/ 	.short	0x0100
        /*11e6*/ 	.byte	0x08
	.zero		1


	//   ....[22]....
        /*11e8*/ 	.word	0x000030d0
        /*11ec*/ 	.word	0x0000006d
        /*11f0*/ 	.word	0x00038890
        /*11f4*/ 	.short	0x010a
        /*11f6*/ 	.byte	0x3f
	.zero		1


	//   ....[23]....
        /*11f8*/ 	.word	0x00007400
        /*11fc*/ 	.word	0x0000006d
        /*1200*/ 	.word	0x00038890
        /*1204*/ 	.short	0x010a
        /*1206*/ 	.byte	0x3f
	.zero		1


	//   ....[24]....
        /*1208*/ 	.word	0x0000b880
        /*120c*/ 	.word	0x0000006d
        /*1210*/ 	.word	0x00038890
        /*1214*/ 	.short	0x010a
        /*1216*/ 	.byte	0x3f
	.zero		1


	//   ....[25]....
        /*1218*/ 	.word	0x0000be20
        /*121c*/ 	.word	0x00000030
        /*1220*/ 	.word	0x00000000
        /*1224*/ 	.short	0x0101
        /*1226*/ 	.byte	0x3f
	.zero		1


	//   ....[26]....
        /*1228*/ 	.word	0x0000be60
        /*122c*/ 	.word	0x0000006d
        /*1230*/ 	.word	0x000388b0
        /*1234*/ 	.short	0x010a
        /*1236*/ 	.byte	0x3f
	.zero		1


	//   ....[27]....
        /*1238*/ 	.word	0x0000c460
        /*123c*/ 	.word	0x0000006d
        /*1240*/ 	.word	0x00000000
        /*1244*/ 	.short	0x0101
        /*1246*/ 	.byte	0x3f
	.zero		1


	//   ....[28]....
        /*1248*/ 	.word	0x0000cf80
        /*124c*/ 	.word	0x00000016
        /*1250*/ 	.word	0x00038800
        /*1254*/ 	.short	0x010a
        /*1256*/ 	.byte	0x3f
	.zero		1


	//   ....[29]....
        /*1258*/ 	.word	0x0000cfd0
        /*125c*/ 	.word	0x00000016
        /*1260*/ 	.word	0x00038800
        /*1264*/ 	.short	0x010a
        /*1266*/ 	.byte	0x3f
	.zero		1


	//   ....[30]....
        /*1268*/ 	.word	0x0000d5c0
        /*126c*/ 	.word	0x00000016
        /*1270*/ 	.word	0x00038800
        /*1274*/ 	.short	0x010a
        /*1276*/ 	.byte	0x3f
	.zero		1


	//   ....[31]....
        /*1278*/ 	.word	0x00010bd0
        /*127c*/ 	.word	0x00000016
        /*1280*/ 	.word	0x00038800
        /*1284*/ 	.short	0x010a
        /*1286*/ 	.byte	0x3f
	.zero		1


	//   ....[32]....
        /*1288*/ 	.word	0x00014470
        /*128c*/ 	.word	0x00000003
        /*1290*/ 	.word	0x00038830
        /*1294*/ 	.short	0x010a
        /*1296*/ 	.byte	0x3f
	.zero		1


	//   ....[33]....
        /*1298*/ 	.word	0x00014560
        /*129c*/ 	.word	0x00000003
        /*12a0*/ 	.word	0x00038830
        /*12a4*/ 	.short	0x010a
        /*12a6*/ 	.byte	0x3f
	.zero		1


	//   ....[34]....
        /*12a8*/ 	.word	0x000152a0
        /*12ac*/ 	.word	0x00000003
        /*12b0*/ 	.word	0x00000000
        /*12b4*/ 	.short	0x0101
        /*12b6*/ 	.byte	0x3f
	.zero		1


	//   ....[35]....
        /*12b8*/ 	.word	0x00017900
        /*12bc*/ 	.word	0x00000005
        /*12c0*/ 	.word	0x00038830
        /*12c4*/ 	.short	0x010a
        /*12c6*/ 	.byte	0x3f
	.zero		1


	//   ....[36]....
        /*12c8*/ 	.word	0x00017950
        /*12cc*/ 	.word	0x00000005
        /*12d0*/ 	.word	0x00038830
        /*12d4*/ 	.short	0x010a
        /*12d6*/ 	.byte	0x3f
	.zero		1


	//   ....[37]....
        /*12d8*/ 	.word	0x00017d90
        /*12dc*/ 	.word	0x00000005
        /*12e0*/ 	.word	0x00038850
        /*12e4*/ 	.short	0x010a
        /*12e6*/ 	.byte	0x3f
	.zero		1


	//   ....[38]....
        /*12e8*/ 	.word	0x00017dd0
        /*12ec*/ 	.word	0x00000005
        /*12f0*/ 	.word	0x00038850
        /*12f4*/ 	.short	0x010a
        /*12f6*/ 	.byte	0x3f
	.zero		1


	//   ....[39]....
        /*12f8*/ 	.word	0x000198d0
        /*12fc*/ 	.word	0x000000d4
        /*1300*/ 	.word	0x00000000
        /*1304*/ 	.short	0x0101
        /*1306*/ 	.byte	0x3f
	.zero		1


	//   ....[40]....
        /*1308*/ 	.word	0x00019ad0
        /*130c*/ 	.word	0x0000000c
        /*1310*/ 	.word	0x00000000
        /*1314*/ 	.short	0x0101
        /*1316*/ 	.byte	0x3f
	.zero		1


	//   ....[41]....
        /*1318*/ 	.word	0x0001a520
        /*131c*/ 	.word	0x00000009
        /*1320*/ 	.word	0x00038850
        /*1324*/ 	.short	0x010a
        /*1326*/ 	.byte	0x3f
	.zero		1


	//   ....[42]....
        /*1328*/ 	.word	0x0001a5a0
        /*132c*/ 	.word	0x00000009
        /*1330*/ 	.word	0x00038850
        /*1334*/ 	.short	0x010a
        /*1336*/ 	.byte	0x3f
	.zero		1


	//   ....[43]....
        /*1338*/ 	.word	0x0001ab70
        /*133c*/ 	.word	0x00000016
        /*1340*/ 	.word	0x00000000
        /*1344*/ 	.short	0x0101
        /*1346*/ 	.byte	0x3f
	.zero		1


	//   ....[44]....
        /*1348*/ 	.word	0x0001dbc0
        /*134c*/ 	.word	0x00000000
        /*1350*/ 	.word	0x00000000
        /*1354*/ 	.short	0x0101
        /*1356*/ 	.byte	0x3f
	.zero		1


	//   ....[45]....
        /*1358*/ 	.word	0x00020550
        /*135c*/ 	.word	0x00000004
        /*1360*/ 	.word	0x00038820
        /*1364*/ 	.short	0x010a
        /*1366*/ 	.byte	0x3f
	.zero		1


	//   ....[46]....
        /*1368*/ 	.word	0x00020640
        /*136c*/ 	.word	0x00000005
        /*1370*/ 	.word	0x000388a0
        /*1374*/ 	.short	0x010a
        /*1376*/ 	.byte	0x3f
	.zero		1


	//   ....[47]....
        /*1378*/ 	.word	0x00020990
        /*137c*/ 	.word	0x00000005
        /*1380*/ 	.word	0x000388c0
        /*1384*/ 	.short	0x010a
        /*1386*/ 	.byte	0x3f
	.zero		1


	//   ....[48]....
        /*1388*/ 	.word	0x00020e40
        /*138c*/ 	.word	0x00000006
        /*1390*/ 	.word	0x000388a0
        /*1394*/ 	.short	0x010a
        /*1396*/ 	.byte	0x3f
	.zero		1


	//   ....[49]....
        /*1398*/ 	.word	0x00021180
        /*139c*/ 	.word	0x00000006
        /*13a0*/ 	.word	0x000388c0
        /*13a4*/ 	.short	0x010a
        /*13a6*/ 	.byte	0x3f
	.zero		1


	//   ....[50]....
        /*13a8*/ 	.word	0x000220c0
        /*13ac*/ 	.word	0x00000000
        /*13b0*/ 	.word	0x00038880
        /*13b4*/ 	.short	0x010a
        /*13b6*/ 	.byte	0x3f
	.zero		1


	//   ....[51]....
        /*13b8*/ 	.word	0x000222e0
        /*13bc*/ 	.word	0x00000000
        /*13c0*/ 	.word	0x00038840
        /*13c4*/ 	.short	0x010a
        /*13c6*/ 	.byte	0x3f
	.zero		1


	//   ....[52]....
        /*13c8*/ 	.word	0x00023150
        /*13cc*/ 	.word	0x00000009
        /*13d0*/ 	.word	0x00038800
        /*13d4*/ 	.short	0x0107
        /*13d6*/ 	.byte	0x3f
	.zero		1


	//   ....[53]....
        /*13d8*/ 	.word	0x00023250
        /*13dc*/ 	.word	0x00000002
        /*13e0*/ 	.word	0x00038800
        /*13e4*/ 	.short	0x0101
        /*13e6*/ 	.byte	0x3f
	.zero		1


	//   ....[54]....
        /*13e8*/ 	.word	0x00023270
        /*13ec*/ 	.word	0x00000002
        /*13f0*/ 	.word	0x00038820
        /*13f4*/ 	.short	0x010a
        /*13f6*/ 	.byte	0x3f
	.zero		1


	//   ....[55]....
        /*13f8*/ 	.word	0x000235d0
        /*13fc*/ 	.word	0x00000006
        /*1400*/ 	.word	0x00038880
        /*1404*/ 	.short	0x010a
        /*1406*/ 	.byte	0x3f
	.zero		1


	//   ....[56]....
        /*1408*/ 	.word	0x00023940
        /*140c*/ 	.word	0x00000006
        /*1410*/ 	.word	0x00038840
        /*1414*/ 	.short	0x010a
        /*1416*/ 	.byte	0x3f
	.zero		1


	//   ....[57]....
        /*1418*/ 	.word	0x00023d30
        /*141c*/ 	.word	0x00000003
        /*1420*/ 	.word	0x00038870
        /*1424*/ 	.short	0x010a
        /*1426*/ 	.byte	0x3f
	.zero		1


	//   ....[58]....
        /*1428*/ 	.word	0x00023da0
        /*142c*/ 	.word	0x00000003
        /*1430*/ 	.word	0x00038860
        /*1434*/ 	.short	0x010a
        /*1436*/ 	.byte	0x3f
	.zero		1


	//   ....[59]....
        /*1438*/ 	.word	0x000249d0
        /*143c*/ 	.word	0x00000003
        /*1440*/ 	.word	0x00038850
        /*1444*/ 	.short	0x0101
        /*1446*/ 	.byte	0x3f
	.zero		1


	//   ....[60]....
        /*1448*/ 	.word	0x00024a50
        /*144c*/ 	.word	0x00000003
        /*1450*/ 	.word	0x00000000
        /*1454*/ 	.short	0x0101
        /*1456*/ 	.byte	0x3f
	.zero		1


	//   ....[61]....
        /*1458*/ 	.word	0x00024c80
        /*145c*/ 	.word	0x00000000
        /*1460*/ 	.word	0x00038870
        /*1464*/ 	.short	0x010a
        /*1466*/ 	.byte	0x3f
	.zero		1


	//   ....[62]....
        /*1468*/ 	.word	0x00024cf0
        /*146c*/ 	.word	0x00000000
        /*1470*/ 	.word	0x00038860
        /*1474*/ 	.short	0x010a
        /*1476*/ 	.byte	0x3f
	.zero		1


	//   ....[63]....
        /*1478*/ 	.word	0x00025910
        /*147c*/ 	.word	0x00000000
        /*1480*/ 	.word	0x00038850
        /*1484*/ 	.short	0x0101
        /*1486*/ 	.byte	0x3f
	.zero		1


	//   ....[64]....
        /*1488*/ 	.word	0x00025960
        /*148c*/ 	.word	0x00000000
        /*1490*/ 	.word	0x00000000
        /*1494*/ 	.short	0x0101
        /*1496*/ 	.byte	0x3f
	.zero		1


	//   ....[65]....
        /*1498*/ 	.word	0x000264e0
        /*149c*/ 	.word	0x00000000
        /*14a0*/ 	.word	0x00038820
        /*14a4*/ 	.short	0x010a
        /*14a6*/ 	.byte	0x3f
	.zero		1


	//   ....[66]....
        /*14a8*/ 	.word	0x00026690
        /*14ac*/ 	.word	0x00000006
        /*14b0*/ 	.word	0x00000000
        /*14b4*/ 	.short	0x010a
        /*14b6*/ 	.byte	0x3f
	.zero		1


	//   ....[67]....
        /*14b8*/ 	.word	0x00026700
        /*14bc*/ 	.word	0x00000007
        /*14c0*/ 	.word	0x00000000
        /*14c4*/ 	.short	0x010a
        /*14c6*/ 	.byte	0x3f
	.zero		1


	//   ....[68]....
        /*14c8*/ 	.word	0x00026760
        /*14cc*/ 	.word	0x00000004
        /*14d0*/ 	.word	0x00038860
        /*14d4*/ 	.short	0x010a
        /*14d6*/ 	.byte	0x3f
	.zero		1


	//   ....[69]....
        /*14d8*/ 	.word	0x000267b0
        /*14dc*/ 	.word	0x00000003
        /*14e0*/ 	.word	0x00038860
        /*14e4*/ 	.short	0x010a
        /*14e6*/ 	.byte	0x3f
	.zero		1


	//   ....[70]....
        /*14e8*/ 	.word	0x000267f0
        /*14ec*/ 	.word	0x00000004
        /*14f0*/ 	.word	0x00038880
        /*14f4*/ 	.short	0x010a
        /*14f6*/ 	.byte	0x3f
	.zero		1


	//   ....[71]....
        /*14f8*/ 	.word	0x00026810
        /*14fc*/ 	.word	0x00000003
        /*1500*/ 	.word	0x00038880
        /*1504*/ 	.short	0x010a
        /*1506*/ 	.byte	0x3f
	.zero		1


	//   ....[72]....
        /*1508*/ 	.word	0x00026870
        /*150c*/ 	.word	0x0000006d
        /*1510*/ 	.word	0x00038890
        /*1514*/ 	.short	0x010a
        /*1516*/ 	.byte	0x3f
	.zero		1


	//   ....[73]....
        /*1518*/ 	.word	0x000268c0
        /*151c*/ 	.word	0x0000006d
        /*1520*/ 	.word	0x00038890
        /*1524*/ 	.short	0x010a
        /*1526*/ 	.byte	0x3f
	.zero		1


	//   ....[74]....
        /*1528*/ 	.word	0x00026910
        /*152c*/ 	.word	0x0000006d
        /*1530*/ 	.word	0x00038890
        /*1534*/ 	.short	0x010a
        /*1536*/ 	.byte	0x3f
	.zero		1


	//   ....[75]....
        /*1538*/ 	.word	0x00026960
        /*153c*/ 	.word	0x0000006d
        /*1540*/ 	.word	0x000388b0
        /*1544*/ 	.short	0x010a
        /*1546*/ 	.byte	0x3f
	.zero		1


	//   ....[76]....
        /*1548*/ 	.word	0x00026c70
        /*154c*/ 	.word	0x00000016
        /*1550*/ 	.word	0x00038800
        /*1554*/ 	.short	0x010a
        /*1556*/ 	.byte	0x3f
	.zero		1


	//   ....[77]....
        /*1558*/ 	.word	0x00026e80
        /*155c*/ 	.word	0x00000016
        /*1560*/ 	.word	0x00038800
        /*1564*/ 	.short	0x010a
        /*1566*/ 	.byte	0x3f
	.zero		1


	//   ....[78]....
        /*1568*/ 	.word	0x00026ed0
        /*156c*/ 	.word	0x00000003
        /*1570*/ 	.word	0x00038830
        /*1574*/ 	.short	0x010a
        /*1576*/ 	.byte	0x3f
	.zero		1


	//   ....[79]....
        /*1578*/ 	.word	0x00026f20
        /*157c*/ 	.word	0x00000005
        /*1580*/ 	.word	0x00038830
        /*1584*/ 	.short	0x010a
        /*1586*/ 	.byte	0x3f
	.zero		1


	//   ....[80]....
        /*1588*/ 	.word	0x00026f70
        /*158c*/ 	.word	0x00000005
        /*1590*/ 	.word	0x00038850
        /*1594*/ 	.short	0x010a
        /*1596*/ 	.byte	0x3f
	.zero		1


	//   ....[81]....
        /*1598*/ 	.word	0x00026fc0
        /*159c*/ 	.word	0x00000009
        /*15a0*/ 	.word	0x00038850
        /*15a4*/ 	.short	0x010a
        /*15a6*/ 	.byte	0x3f
	.zero		1


	//   ....[82]....
        /*15a8*/ 	.word	0x000295a0
        /*15ac*/ 	.word	0x00000003
        /*15b0*/ 	.word	0x00038820
        /*15b4*/ 	.short	0x010a
        /*15b6*/ 	.byte	0x3f
	.zero		1


	//   ....[83]....
        /*15b8*/ 	.word	0x000295f0
        /*15bc*/ 	.word	0x00000005
        /*15c0*/ 	.word	0x000388a0
        /*15c4*/ 	.short	0x010a
        /*15c6*/ 	.byte	0x3f
	.zero		1


	//   ....[84]....
        /*15c8*/ 	.word	0x00029640
        /*15cc*/ 	.word	0x00000005
        /*15d0*/ 	.word	0x000388c0
        /*15d4*/ 	.short	0x010a
        /*15d6*/ 	.byte	0x3f
	.zero		1


	//   ....[85]....
        /*15d8*/ 	.word	0x00029690
        /*15dc*/ 	.word	0x00000006
        /*15e0*/ 	.word	0x000388a0
        /*15e4*/ 	.short	0x010a
        /*15e6*/ 	.byte	0x3f
	.zero		1


	//   ....[86]....
        /*15e8*/ 	.word	0x000296e0
        /*15ec*/ 	.word	0x00000006
        /*15f0*/ 	.word	0x000388c0
        /*15f4*/ 	.short	0x010a
        /*15f6*/ 	.byte	0x3f
	.zero		1


	//   ....[87]....
        /*15f8*/ 	.word	0x00029880
        /*15fc*/ 	.word	0x00000000
        /*1600*/ 	.word	0x00038880
        /*1604*/ 	.short	0x010a
        /*1606*/ 	.byte	0x3f
	.zero		1


	//   ....[88]....
        /*1608*/ 	.word	0x000298d0
        /*160c*/ 	.word	0x00000000
        /*1610*/ 	.word	0x00038840
        /*1614*/ 	.short	0x010a
        /*1616*/ 	.byte	0x3f
	.zero		1


	//   ....[89]....
        /*1618*/ 	.word	0x0002a410
        /*161c*/ 	.word	0x00000002
        /*1620*/ 	.word	0x00038820
        /*1624*/ 	.short	0x010a
        /*1626*/ 	.byte	0x3f
	.zero		1


	//   ....[90]....
        /*1628*/ 	.word	0x0002a460
        /*162c*/ 	.word	0x00000006
        /*1630*/ 	.word	0x00038880
        /*1634*/ 	.short	0x010a
        /*1636*/ 	.byte	0x3f
	.zero		1


	//   ....[91]....
        /*1638*/ 	.word	0x0002a4b0
        /*163c*/ 	.word	0x00000006
        /*1640*/ 	.word	0x00038840
        /*1644*/ 	.short	0x010a
        /*1646*/ 	.byte	0x3f
	.zero		1


	//   ....[92]....
        /*1648*/ 	.word	0x0002a500
        /*164c*/ 	.word	0x00000003
        /*1650*/ 	.word	0x00038870
        /*1654*/ 	.short	0x010a
        /*1656*/ 	.byte	0x3f
	.zero		1


	//   ....[93]....
        /*1658*/ 	.word	0x0002a550
        /*165c*/ 	.word	0x00000003
        /*1660*/ 	.word	0x00038860
        /*1664*/ 	.short	0x010a
        /*1666*/ 	.byte	0x3f
	.zero		1


	//   ....[94]....
        /*1668*/ 	.word	0x0002a5a0
        /*166c*/ 	.word	0x00000000
        /*1670*/ 	.word	0x00038870
        /*1674*/ 	.short	0x010a
        /*1676*/ 	.byte	0x3f
	.zero		1


	//   ....[95]....
        /*1678*/ 	.word	0x0002a5f0
        /*167c*/ 	.word	0x00000000
        /*1680*/ 	.word	0x00038860
        /*1684*/ 	.short	0x010a
        /*1686*/ 	.byte	0x3f
	.zero		1


	//   ....[96]....
        /*1688*/ 	.word	0x0002b050
        /*168c*/ 	.word	0x00000000
        /*1690*/ 	.word	0x00038820
        /*1694*/ 	.short	0x010a
        /*1696*/ 	.byte	0x3f
	.zero		1


	//   ....[97]....
        /*1698*/ 	.word	0x0002b1f0
        /*169c*/ 	.word	0x00000006
        /*16a0*/ 	.word	0x00000000
        /*16a4*/ 	.short	0x010a
        /*16a6*/ 	.byte	0x3f
	.zero		1


	//   ....[98]....
        /*16a8*/ 	.word	0x0002b240
        /*16ac*/ 	.word	0x00000007
        /*16b0*/ 	.word	0x00000000
        /*16b4*/ 	.short	0x010a
        /*16b6*/ 	.byte	0x3f
	.zero		1


	//   ....[99]....
        /*16b8*/ 	.word	0x0002b290
        /*16bc*/ 	.word	0x00000004
        /*16c0*/ 	.word	0x00038860
        /*16c4*/ 	.short	0x010a
        /*16c6*/ 	.byte	0x3f
	.zero		1


	//   ....[100]....
        /*16c8*/ 	.word	0x0002b2e0
        /*16cc*/ 	.word	0x00000003
        /*16d0*/ 	.word	0x00038860
        /*16d4*/ 	.short	0x010a
        /*16d6*/ 	.byte	0x3f
	.zero		1


	//   ....[101]....
        /*16d8*/ 	.word	0x0002b330
        /*16dc*/ 	.word	0x00000004
        /*16e0*/ 	.word	0x00038880
        /*16e4*/ 	.short	0x010a
        /*16e6*/ 	.byte	0x3f
	.zero		1


	//----- nvinfo : EIATTR_NUM_MBARRIERS
	.align		4
.L_411:
        /*16e8*/ 	.byte	0x03, 0x38
        /*16ea*/ 	.short	0x0016


	//----- nvinfo : EIATTR_EXIT_INSTR_OFFSETS
	.align		4
        /*16ec*/ 	.byte	0x04, 0x1c
        /*16ee*/ 	.short	(.L_413 - .L_412)


	//   ....[0]....
.L_412:
        /*16f0*/ 	.word	0x00026860


	//----- nvinfo : EIATTR_MAX_THREADS
	.align		4
.L_413:
        /*16f4*/ 	.byte	0x04, 0x05
        /*16f6*/ 	.short	(.L_415 - .L_414)
.L_414:
        /*16f8*/ 	.word	0x00000180
        /*16fc*/ 	.word	0x00000001
        /*1700*/ 	.word	0x00000001


	//----- nvinfo : EIATTR_CRS_STACK_SIZE
	.align		4
.L_415:
        /*1704*/ 	.byte	0x04, 0x1e
        /*1706*/ 	.short	(.L_417 - .L_416)
.L_416:
        /*1708*/ 	.word	0x00000000


	//----- nvinfo : EIATTR_CBANK_PARAM_SIZE
	.align		4
.L_417:
        /*170c*/ 	.byte	0x03, 0x19
        /*170e*/ 	.short	0x0af0


	//----- nvinfo : EIATTR_PARAM_CBANK
	.align		4
        /*1710*/ 	.byte	0x04, 0x0a
        /*1712*/ 	.short	(.L_419 - .L_418)
	.align		4
.L_418:
        /*1714*/ 	.word	index@(.nv.constant0._ZN7cutlass13device_kernelIN5flash11enable_sm90INS1_16FlashAttnFwdSm90INS1_25CollectiveMainloopFwdSm90ILi2EN4cute5tupleIJNS5_1CILi1EEES8_S8_EEENS6_IJNS7_ILi128EEESA_NS7_ILi256EEEEEELi256ENS_12float_e4m3_tEfNS_4arch4Sm90ELb0ELb0ELb1ELb1ELb0ELb1ELb0ELb1ELb1ELb1ELb0ELb0EEENS1_21CollectiveEpilogueFwdINS6_IJSA_SB_SA_EEES9_NS_10bfloat16_tESF_Li256ELb1ELb1ELb0ELb1EEENS1_36VarlenDynamicPersistentTileSchedulerILi128ELi128ELi256ELi128ELb0ELb1ELb1ELb0ELb1ELb1EEEEEEEEEvNT_6ParamsE)
        /*1718*/ 	.short	0x0210
        /*171a*/ 	.short	0x0af0


	//----- nvinfo : EIATTR_SW_WAR
	.align		4
.L_419:
        /*171c*/ 	.byte	0x04, 0x36
        /*171e*/ 	.short	(.L_421 - .L_420)
.L_420:
        /*1720*/ 	.word	0x00000008
.L_421:


//--------------------- .nv.info._ZN7cutlass13device_kernelIN5flash11enable_sm90INS1_16FlashAttnFwdSm90INS1_25CollectiveMainloopFwdSm90ILi2EN4cute5tupleIJNS5_1CILi1EEES8_S8_EEENS6_IJNS7_ILi128EEENS7_ILi64EEENS7_ILi256EEEEEELi256ENS_12float_e4m3_tEfNS_4arch4Sm90ELb0ELb1ELb1ELb0ELb0ELb0ELb0ELb1ELb1ELb1ELb0ELb0EEENS1_21CollectiveEpilogueFwdINS6_IJSA_SC_SB_EEES9_NS_10bfloat16_tESG_Li256ELb0ELb1ELb0ELb1EEENS1_30DynamicPersistentTileSchedulerILi256ELi128ELb0ELb1ELb1EEEEEEEEEvNT_6ParamsE --------------------------
	.section	.nv.info._ZN7cutlass13device_kernelIN5flash11enable_sm90INS1_16FlashAttnFwdSm90INS1_25CollectiveMainloopFwdSm90ILi2EN4cute5tupleIJNS5_1CILi1EEES8_S8_EEENS6_IJNS7_ILi128EEENS7_ILi64EEENS7_ILi256EEEEEELi256ENS_12float_e4m3_tEfNS_4arch4Sm90ELb0ELb1ELb1ELb0ELb0ELb0ELb0ELb1ELb1ELb1ELb0ELb0EEENS1_21CollectiveEpilogueFwdINS6_IJSA_SC_SB_EEES9_NS_10bfloat16_tESG_Li256ELb0ELb1ELb0ELb1EEENS1_30DynamicPersistentTileSchedulerILi256ELi128ELb0ELb1ELb1EEEEEEEEEvNT_6ParamsE,"",@"SHT_CUDA_INFO"
	.sectionflags	@""
	.align	4


	//----- nvinfo : EIATTR_CUDA_API_VERSION
	.align		4
        /*0000*/ 	.byte	0x04, 0x37
        /*0002*/ 	.short	(.L_423 - .L_422)
.L_422:
        /*0004*/ 	.word	0x00000082


	//----- nvinfo : EIATTR_KPARAM_INFO
	.align		4
.L_423:
        /*0008*/ 	.byte	0x04, 0x17
        /*000a*/ 	.short	(.L_425 - .L_424)
.L_424:
        /*000c*/ 	.word	0x00000000
        /*0010*/ 	.short	0x0000
        /*0012*/ 	.short	0x0070
        /*0014*/ 	.byte	0x00, 0xf0, 0x01, 0x2a


	//----- nvinfo : EIATTR_SPARSE_MMA_MASK
	.align		4
.L_425:
        /*0018*/ 	.byte	0x03, 0x50
        /*001a*/ 	.short	0x0000


	//----- nvinfo : EIATTR_MAXREG_COUNT
	.align		4
        /*001c*/ 	.byte	0x03, 0x1b
        /*001e*/ 	.short	0x00a8


	//----- nvinfo : EIATTR_NUM_BARRIERS
	.align		4
        /*0020*/ 	.byte	0x02, 0x4c
        /*0022*/ 	.byte	0x10
	.zero		1


	//----- nvinfo : EIATTR_EXTERNS
	.align		4
        /*0024*/ 	.byte	0x04, 0x0f
        /*0026*/ 	.short	(.L_427 - .L_426)


	//   ....[0]....
	.align		4
.L_426:
        /*0028*/ 	.word	index@(__assertfail)


	//----- nvinfo : EIATTR_ANNOTATIONS
	.align		4
.L_427:
        /*002c*/ 	.byte	0x04, 0x55
        /*002e*/ 	.short	(.L_429 - .L_428)


	//   ....[0]....
.L_428:
        /* <DEDUP_REMOVED lines=36> */


	//----- nvinfo : EIATTR_MERCURY_ISA_VERSION
	.align		4
.L_429:
        /*0258*/ 	.byte	0x03, 0x5f
        /*025a*/ 	.short	0x0101


	//----- nvinfo : EIATTR_INT_WARP_WIDE_INSTR_OFFSETS
	.align		4
        /*025c*/ 	.byte	0x04, 0x31
        /*025e*/ 	.short	(.L_431 - .L_430)


	//   ....[0]....
.L_430:
        /*0260*/ 	.word	0x00000130


	//   ....[1]....
        /*0264*/ 	.word	0x00000170


	//   ....[2]....
        /*0268*/ 	.word	0x000001e0


	//   ....[3]....
        /*026c*/ 	.word	0x000107e0


	//   ....[4]....
        /*0270*/ 	.word	0x00010870


	//   ....[5]....
        /*0274*/ 	.word	0x00013390


	//   ....[6]....
        /*0278*/ 	.word	0x00013420


	//----- nvinfo : EIATTR_COOP_GROUP_MASK_REGIDS
	.align		4
.L_431:
        /*027c*/ 	.byte	0x04, 0x29
        /*027e*/ 	.short	(.L_433 - .L_432)


	//   ....[0]....
.L_432:
        /*0280*/ 	.word	0xffffffff


	//   ....[1]....
        /*0284*/ 	.word	0xffffffff


	//   ....[2]....
        /*0288*/ 	.word	0xffffffff


	//   ....[3]....
        /*028c*/ 	.word	0xffffffff


	//   ....[4]....
        /*0290*/ 	.word	0xffffffff


	//   ....[5]....
        /*0294*/ 	.word	0xffffffff


	//   ....[6]....
        /*0298*/ 	.word	0xffffffff


	//   ....[7]....
        /*029c*/ 	.word	0xffffffff


	//   ....[8]....
        /*02a0*/ 	.word	0xffffffff


	//   ....[9]....
        /*02a4*/ 	.word	0xffffffff


	//   ....[10]....
        /*02a8*/ 	.word	0xffffffff


	//   ....[11]....
        /*02ac*/ 	.word	0xffffffff


	//   ....[12]....
        /*02b0*/ 	.word	0xffffffff


	//   ....[13]....
        /*02b4*/ 	.word	0xffffffff


	//   ....[14]....
        /*02b8*/ 	.word	0xffffffff


	//   ....[15]....
        /*02bc*/ 	.word	0xffffffff


	//   ....[16]....
        /*02c0*/ 	.word	0xffffffff


	//   ....[17]....
        /*02c4*/ 	.word	0xffffffff


	//   ....[18]....
        /*02c8*/ 	.word	0xffffffff


	//   ....[19]....
        /*02cc*/ 	.word	0xffffffff


	//   ....[20]....
        /*02d0*/ 	.word	0xffffffff


	//   ....[21]....
        /*02d4*/ 	.word	0xffffffff


	//   ....[22]....
        /*02d8*/ 	.word	0xffffffff


	//   ....[23]....
        /*02dc*/ 	.word	0xffffffff


	//   ....[24]....
        /*02e0*/ 	.word	0xffffffff


	//   ....[25]....
        /*02e4*/ 	.word	0xffffffff


	//   ....[26]....
        /*02e8*/ 	.word	0xffffffff


	//   ....[27]....
        /*02ec*/ 	.word	0xffffffff


	//   ....[28]....
        /*02f0*/ 	.word	0xffffffff


	//   ....[29]....
        /*02f4*/ 	.word	0xffffffff


	//   ....[30]....
        /*02f8*/ 	.word	0xffffffff


	//   ....[31]....
        /*02fc*/ 	.word	0xffffffff


	//   ....[32]....
        /*0300*/ 	.word	0xffffffff


	//   ....[33]....
        /*0304*/ 	.word	0xffffffff


	//   ....[34]....
        /*0308*/ 	.word	0xffffffff


	//   ....[35]....
        /*030c*/ 	.word	0xffffffff


	//   ....[36]....
        /*0310*/ 	.word	0xffffffff


	//   ....[37]....
        /*0314*/ 	.word	0xffffffff


	//   ....[38]....
        /*0318*/ 	.word	0xffffffff


	//   ....[39]....
        /*031c*/ 	.word	0xffffffff


	//   ....[40]....
        /*0320*/ 	.word	0xffffffff


	//   ....[41]....
        /*0324*/ 	.word	0xffffffff


	//   ....[42]....
        /*0328*/ 	.word	0xffffffff


	//   ....[43]....
        /*032c*/ 	.word	0xffffffff


	//   ....[44]....
        /*0330*/ 	.word	0xffffffff


	//   ....[45]....
        /*0334*/ 	.word	0xffffffff


	//   ....[46]....
        /*0338*/ 	.word	0xffffffff


	//   ....[47]....
        /*033c*/ 	.word	0xffffffff


	//   ....[48]....
        /*0340*/ 	.word	0xffffffff


	//   ....[49]....
        /*0344*/ 	.word	0xffffffff


	//   ....[50]....
        /*0348*/ 	.word	0xffffffff


	//   ....[51]....
        /*034c*/ 	.word	0xffffffff


	//   ....[52]....
        /*0350*/ 	.word	0xffffffff


	//   ....[53]....
        /*0354*/ 	.word	0xffffffff


	//   ....[54]....
        /*0358*/ 	.word	0xffffffff


	//   ....[55]....
        /*035c*/ 	.word	0xffffffff


	//   ....[56]....
        /*0360*/ 	.word	0xffffffff


	//   ....[57]....
        /*0364*/ 	.word	0xffffffff


	//   ....[58]....
        /*0368*/ 	.word	0xffffffff


	//   ....[59]....
        /*036c*/ 	.word	0xffffffff


	//   ....[60]....
        /*0370*/ 	.word	0xffffffff


	//   ....[61]....
        /*0374*/ 	.word	0xffffffff


	//   ....[62]....
        /*0378*/ 	.word	0xffffffff


	//   ....[63]....
        /*037c*/ 	.word	0xffffffff


	//   ....[64]....
        /*0380*/ 	.word	0xffffffff


	//   ....[65]....
        /*0384*/ 	.word	0xffffffff


	//   ....[66]....
        /*0388*/ 	.word	0xffffffff


	//   ....[67]....
        /*038c*/ 	.word	0xffffffff


	//   ....[68]....
        /*0390*/ 	.word	0xffffffff


	//   ....[69]....
        /*0394*/ 	.word	0xffffffff


	//   ....[70]....
        /*0398*/ 	.word	0xffffffff


	//   ....[71]....
        /*039c*/ 	.word	0xffffffff


	//   ....[72]....
        /*03a0*/ 	.word	0xffffffff


	//   ....[73]....
        /*03a4*/ 	.word	0xffffffff


	//   ....[74]....
        /*03a8*/ 	.word	0xffffffff


	//   ....[75]....
        /*03ac*/ 	.word	0xffffffff


	//   ....[76]....
        /*03b0*/ 	.word	0xffffffff


	//   ....[77]....
        /*03b4*/ 	.word	0xffffffff


	//   ....[78]....
        /*03b8*/ 	.word	0xffffffff


	//   ....[79]....
        /*03bc*/ 	.word	0xffffffff


	//   ....[80]....
        /*03c0*/ 	.word	0xffffffff


	//   ....[81]....
        /*03c4*/ 	.word	0xffffffff


	//   ....[82]....
        /*03c8*/ 	.word	0xffffffff


	//   ....[83]....
        /*03cc*/ 	.word	0xffffffff


	//   ....[84]....
        /*03d0*/ 	.word	0xffffffff


	//   ....[85]....
        /*03d4*/ 	.word	0xffffffff


	//   ....[86]....
        /*03d8*/ 	.word	0xffffffff


	//   ....[87]....
        /*03dc*/ 	.word	0xffffffff


	//   ....[88]....
        /*03e0*/ 	.word	0xffffffff


	//   ....[89]....
        /*03e4*/ 	.word	0xffffffff


	//   ....[90]....
        /*03e8*/ 	.word	0xffffffff


	//   ....[91]....
        /*03ec*/ 	.word	0xffffffff


	//   ....[92]....
        /*03f0*/ 	.word	0xffffffff


	//   ....[93]....
        /*03f4*/ 	.word	0xffffffff


	//   ....[94]....
        /*03f8*/ 	.word	0xffffffff


	//   ....[95]....
        /*03fc*/ 	.word	0xffffffff


	//   ....[96]....
        /*0400*/ 	.word	0xffffffff


	//   ....[97]....
        /*0404*/ 	.word	0xffffffff


	//   ....[98]....
        /*0408*/ 	.word	0xffffffff


	//   ....[99]....
        /*040c*/ 	.word	0xffffffff


	//   ....[100]....
        /*0410*/ 	.word	0xffffffff


	//   ....[101]....
        /*0414*/ 	.word	0xffffffff


	//   ....[102]....
        /*0418*/ 	.word	0xffffffff


	//   ....[103]....
        /*041c*/ 	.word	0xffffffff


	//   ....[104]....
        /*0420*/ 	.word	0xffffffff


	//   ....[105]....
        /*0424*/ 	.word	0xffffffff


	//   ....[106]....
        /*0428*/ 	.word	0xffffffff


	//   ....[107]....
        /*042c*/ 	.word	0xffffffff


	//   ....[108]....
        /*0430*/ 	.word	0xffffffff


	//   ....[109]....
        /*0434*/ 	.word	0xffffffff


	//   ....[110]....
        /*0438*/ 	.word	0xffffffff


	//   ....[111]....
        /*043c*/ 	.word	0xffffffff


	//   ....[112]....
        /*0440*/ 	.word	0xffffffff


	//   ....[113]....
        /*0444*/ 	.word	0xffffffff


	//   ....[114]....
        /*0448*/ 	.word	0xffffffff


	//   ....[115]....
        /*044c*/ 	.word	0xffffffff


	//   ....[116]....
        /*0450*/ 	.word	0xffffffff


	//   ....[117]....
        /*0454*/ 	.word	0xffffffff


	//   ....[118]....
        /*0458*/ 	.word	0xffffffff


	//   ....[119]....
        /*045c*/ 	.word	0xffffffff


	//   ....[120]....
        /*0460*/ 	.word	0xffffffff


	//   ....[121]....
        /*0464*/ 	.word	0xffffffff


	//   ....[122]....
        /*0468*/ 	.word	0xffffffff


	//   ....[123]....
        /*046c*/ 	.word	0xffffffff


	//   ....[124]....
        /*0470*/ 	.word	0xffffffff


	//   ....[125]....
        /*0474*/ 	.word	0xffffffff


	//   ....[126]....
        /*0478*/ 	.word	0xffffffff


	//   ....[127]....
        /*047c*/ 	.word	0xffffffff


	//   ....[128]....
        /*0480*/ 	.word	0xffffffff


	//   ....[129]....
        /*0484*/ 	.word	0xffffffff


	//   ....[130]....
        /*0488*/ 	.word	0xffffffff


	//   ....[131]....
        /*048c*/ 	.word	0xffffffff


	//   ....[132]....
        /*0490*/ 	.word	0xffffffff


	//   ....[133]....
        /*0494*/ 	.word	0xffffffff


	//   ....[134]....
        /*0498*/ 	.word	0xffffffff


	//   ....[135]....
        /*049c*/ 	.word	0xffffffff


	//   ....[136]....
        /*04a0*/ 	.word	0xffffffff


	//   ....[137]....
        /*04a4*/ 	.word	0xffffffff


	//   ....[138]....
        /*04a8*/ 	.word	0x0500000f


	//   ....[139]....
        /*04ac*/ 	.word	0x0500000f


	//   ....[140]....
        /*04b0*/ 	.word	0x0500000f


	//   ....[141]....
        /*04b4*/ 	.word	0x0500000f


	//   ....[142]....
        /*04b8*/ 	.word	0x0500000f


	//   ....[143]....
        /*04bc*/ 	.word	0x0500000f


	//   ....[144]....
        /*04c0*/ 	.word	0x0500000f


	//   ....[145]....
        /*04c4*/ 	.word	0x0500000f


	//   ....[146]....
        /*04c8*/ 	.word	0x0500000f


	//   ....[147]....
        /*04cc*/ 	.word	0x0500000f


	//   ....[148]....
        /*04d0*/ 	.word	0x0500000f


	//   ....[149]....
        /*04d4*/ 	.word	0x0500000f


	//   ....[150]....
        /*04d8*/ 	.word	0x0500000f


	//   ....[151]....
        /*04dc*/ 	.word	0x0500000f


	//   ....[152]....
        /*04e0*/ 	.word	0x0500000f


	//   ....[153]....
        /*04e4*/ 	.word	0x0500000f


	//   ....[154]....
        /*04e8*/ 	.word	0x0500000f


	//   ....[155]....
        /*04ec*/ 	.word	0x0500000f


	//----- nvinfo : EIATTR_COOP_GROUP_INSTR_OFFSETS
	.align		4
.L_433:
        /*04f0*/ 	.byte	0x04, 0x28
        /*04f2*/ 	.short	(.L_435 - .L_434)


	//   ....[0]....
.L_434:
        /*04f4*/ 	.word	0x00000070


	//   ....[1]....
        /*04f8*/ 	.word	0x00000140


	//   ....[2]....
        /*04fc*/ 	.word	0x00000190


	//   ....[3]....
        /*0500*/ 	.word	0x000003c0


	//   ....[4]....
        /*0504*/ 	.word	0x00000520


	//   ....[5]....
        /*0508*/ 	.word	0x00000640


	//   ....[6]....
        /*050c*/ 	.word	0x000007a0


	//   ....[7]....
        /*0510*/ 	.word	0x00001a20


	//   ....[8]....
        /*0514*/ 	.word	0x000026d0


	//   ....[9]....
        /*0518*/ 	.word	0x00002bf0


	//   ....[10]....
        /*051c*/ 	.word	0x00003730


	//   ....[11]....
        /*0520*/ 	.word	0x00003790


	//   ....[12]....
        /*0524*/ 	.word	0x00003a20


	//   ....[13]....
        /*0528*/ 	.word	0x00003aa0


	//   ....[14]....
        /*052c*/ 	.word	0x00005060


	//   ....[15]....
        /*0530*/ 	.word	0x00005350


	//   ....[16]....
        /*0534*/ 	.word	0x00005a40


	//   ....[17]....
        /*0538*/ 	.word	0x00005b40


	//   ....[18]....
        /*053c*/ 	.word	0x00005ee0


	//   ....[19]....
        /*0540*/ 	.word	0x00005f40


	//   ....[20]....
        /*0544*/ 	.word	0x00007d10


	//   ....[21]....
        /*0548*/ 	.word	0x00007d40


	//   ....[22]....
        /*054c*/ 	.word	0x00007d60


	//   ....[23]....
        /*0550*/ 	.word	0x00007db0


	//   ....[24]....
        /*0554*/ 	.word	0x00009a40


	//   ....[25]....
        /*0558*/ 	.word	0x00009c40


	//   ....[26]....
        /*055c*/ 	.word	0x0000a320


	//   ....[27]....
        /*0560*/ 	.word	0x0000a420


	//   ....[28]....
        /*0564*/ 	.word	0x0000a7d0


	//   ....[29]....
        /*0568*/ 	.word	0x0000a840


	//   ....[30]....
        /*056c*/ 	.word	0x0000ba20


	//   ....[31]....
        /*0570*/ 	.word	0x0000ba30


	//   ....[32]....
        /*0574*/ 	.word	0x0000ba60


	//   ....[33]....
        /*0578*/ 	.word	0x0000ba70


	//   ....[34]....
        /*057c*/ 	.word	0x0000d430


	//   ....[35]....
        /*0580*/ 	.word	0x0000d450


	//   ....[36]....
        /*0584*/ 	.word	0x0000d5a0


	//   ....[37]....
        /*0588*/ 	.word	0x0000d5e0


	//   ....[38]....
        /*058c*/ 	.word	0x0000d610


	//   ....[39]....
        /*0590*/ 	.word	0x0000d630


	//   ....[40]....
        /*0594*/ 	.word	0x0000d650


	//   ....[41]....
        /*0598*/ 	.word	0x0000d660


	//   ....[42]....
        /*059c*/ 	.word	0x0000d680


	//   ....[43]....
        /*05a0*/ 	.word	0x0000d6a0


	//   ....[44]....
        /*05a4*/ 	.word	0x0000d6d0


	//   ....[45]....
        /*05a8*/ 	.word	0x0000d700


	//   ....[46]....
        /*05ac*/ 	.word	0x0000d730


	//   ....[47]....
        /*05b0*/ 	.word	0x0000d740


	//   ....[48]....
        /*05b4*/ 	.word	0x0000d760


	//   ....[49]....
        /*05b8*/ 	.word	0x0000d770


	//   ....[50]....
        /*05bc*/ 	.word	0x0000d780


	//   ....[51]....
        /*05c0*/ 	.word	0x0000d790


	//   ....[52]....
        /*05c4*/ 	.word	0x0000d7b0


	//   ....[53]....
        /*05c8*/ 	.word	0x0000d7d0


	//   ....[54]....
        /*05cc*/ 	.word	0x0000d7f0


	//   ....[55]....
        /*05d0*/ 	.word	0x0000d800


	//   ....[56]....
        /*05d4*/ 	.word	0x0000d810


	//   ....[57]....
        /*05d8*/ 	.word	0x0000d820


	//   ....[58]....
        /*05dc*/ 	.word	0x0000d840


	//   ....[59]....
        /*05e0*/ 	.word	0x0000d860


	//   ....[60]....
        /*05e4*/ 	.word	0x0000d870


	//   ....[61]....
        /*05e8*/ 	.word	0x0000d880


	//   ....[62]....
        /*05ec*/ 	.word	0x0000d8a0


	//   ....[63]....
        /*05f0*/ 	.word	0x0000d8b0


	//   ....[64]....
        /*05f4*/ 	.word	0x0000d8c0


	//   ....[65]....
        /*05f8*/ 	.word	0x0000d8d0


	//   ....[66]....
        /*05fc*/ 	.word	0x0000d900


	//   ....[67]....
        /*0600*/ 	.word	0x0000d930


	//   ....[68]....
        /*0604*/ 	.word	0x0000d950


	//   ....[69]....
        /*0608*/ 	.word	0x0000d970


	//   ....[70]....
        /*060c*/ 	.word	0x0000d990


	//   ....[71]....
        /*0610*/ 	.word	0x0000da00


	//   ....[72]....
        /*0614*/ 	.word	0x0000da20


	//   ....[73]....
        /*0618*/ 	.word	0x0000da30


	//   ....[74]....
        /*061c*/ 	.word	0x0000da40


	//   ....[75]....
        /*0620*/ 	.word	0x0000da50


	//   ....[76]....
        /*0624*/ 	.word	0x0000da60


	//   ....[77]....
        /*0628*/ 	.word	0x0000da70


	//   ....[78]....
        /*062c*/ 	.word	0x0000da80


	//   ....[79]....
        /*0630*/ 	.word	0x0000da90


	//   ....[80]....
        /*0634*/ 	.word	0x0000daa0


	//   ....[81]....
        /*0638*/ 	.word	0x0000dab0


	//   ....[82]....
        /*063c*/ 	.word	0x0000dad0


	//   ....[83]....
        /*0640*/ 	.word	0x0000dae0


	//   ....[84]....
        /*0644*/ 	.word	0x0000daf0


	//   ....[85]....
        /*0648*/ 	.word	0x0000db00


	//   ....[86]....
        /*064c*/ 	.word	0x0000db10


	//   ....[87]....
        /*0650*/ 	.word	0x0000db20


	//   ....[88]....
        /*0654*/ 	.word	0x0000db30


	//   ....[89]....
        /*0658*/ 	.word	0x0000db40


	//   ....[90]....
        /*065c*/ 	.word	0x0000db50


	//   ....[91]....
        /*0660*/ 	.word	0x0000db60


	//   ....[92]....
        /*0664*/ 	.word	0x0000db70


	//   ....[93]....
        /*0668*/ 	.word	0x0000db80


	//   ....[94]....
        /*066c*/ 	.word	0x0000db90


	//   ....[95]....
        /*0670*/ 	.word	0x0000dba0


	//   ....[96]....
        /*0674*/ 	.word	0x0000dbb0


	//   ....[97]....
        /*0678*/ 	.word	0x0000dbc0


	//   ....[98]....
        /*067c*/ 	.word	0x0000e3c0


	//   ....[99]....
        /*0680*/ 	.word	0x0000e3f0


	//   ....[100]....
        /*0684*/ 	.word	0x0000e420


	//   ....[101]....
        /*0688*/ 	.word	0x0000e450


	//   ....[102]....
        /*068c*/ 	.word	0x0000e9a0


	//   ....[103]....
        /*0690*/ 	.word	0x0000e9e0


	//   ....[104]....
        /*0694*/ 	.word	0x0000eb20


	//   ....[105]....
        /*0698*/ 	.word	0x0000eb40


	//   ....[106]....
        /*069c*/ 	.word	0x0000ec80


	//   ....[107]....
        /*06a0*/ 	.word	0x0000eca0


	//   ....[108]....
        /*06a4*/ 	.word	0x0000edf0


	//   ....[109]....
        /*06a8*/ 	.word	0x0000ee10


	//   ....[110]....
        /*06ac*/ 	.word	0x0000f510


	//   ....[111]....
        /*06b0*/ 	.word	0x0000f540


	//   ....[112]....
        /*06b4*/ 	.word	0x0000f690


	//   ....[113]....
        /*06b8*/ 	.word	0x0000f6b0


	//   ....[114]....
        /*06bc*/ 	.word	0x0000f7f0


	//   ....[115]....
        /*06c0*/ 	.word	0x0000f810


	//   ....[116]....
        /*06c4*/ 	.word	0x0000f960


	//   ....[117]....
        /*06c8*/ 	.word	0x0000f980


	//   ....[118]....
        /*06cc*/ 	.word	0x0000fb60


	//   ....[119]....
        /*06d0*/ 	.word	0x00010fd0


	//   ....[120]....
        /*06d4*/ 	.word	0x00011bc0


	//   ....[121]....
        /*06d8*/ 	.word	0x00011bf0


	//   ....[122]....
        /*06dc*/ 	.word	0x00011c20


	//   ....[123]....
        /*06e0*/ 	.word	0x00011c50


	//   ....[124]....
        /*06e4*/ 	.word	0x00011d50


	//   ....[125]....
        /*06e8*/ 	.word	0x00011d60


	//   ....[126]....
        /*06ec*/ 	.word	0x00011de0


	//   ....[127]....
        /*06f0*/ 	.word	0x00011df0


	//   ....[128]....
        /*06f4*/ 	.word	0x00011e70


	//   ....[129]....
        /*06f8*/ 	.word	0x00011e80


	//   ....[130]....
        /*06fc*/ 	.word	0x00011f00


	//   ....[131]....
        /*0700*/ 	.word	0x00011f10


	//   ....[132]....
        /*0704*/ 	.word	0x00011f90


	//   ....[133]....
        /*0708*/ 	.word	0x00011fa0


	//   ....[134]....
        /*070c*/ 	.word	0x00011fb0


	//   ....[135]....
        /*0710*/ 	.word	0x00011fc0


	//   ....[136]....
        /*0714*/ 	.word	0x00013d10


	//   ....[137]....
        /*0718*/ 	.word	0x00013eb0


	//   ....[138]....
        /*071c*/ 	.word	0x00014570


	//   ....[139]....
        /*0720*/ 	.word	0x00014720


	//   ....[140]....
        /*0724*/ 	.word	0x00014780


	//   ....[141]....
        /*0728*/ 	.word	0x00014810


	//   ....[142]....
        /*072c*/ 	.word	0x000148b0


	//   ....[143]....
        /*0730*/ 	.word	0x00014970


	//   ....[144]....
        /*0734*/ 	.word	0x00014a70


	//   ....[145]....
        /*0738*/ 	.word	0x00014ad0


	//   ....[146]....
        /*073c*/ 	.word	0x00014bc0


	//   ....[147]....
        /*0740*/ 	.word	0x00014c20


	//   ....[148]....
        /*0744*/ 	.word	0x00014d10


	//   ....[149]....
        /*0748*/ 	.word	0x00014d70


	//   ....[150]....
        /*074c*/ 	.word	0x00014e60


	//   ....[151]....
        /*0750*/ 	.word	0x00014ec0


	//   ....[152]....
        /*0754*/ 	.word	0x00014f90


	//   ....[153]....
        /*0758*/ 	.word	0x00015010


	//   ....[154]....
        /*075c*/ 	.word	0x000150e0


	//   ....[155]....
        /*0760*/ 	.word	0x00015430


	//----- nvinfo : EIATTR_REG_RECONFIG
	.align		4
.L_435:
        /*0764*/ 	.byte	0x01, 0x54
	.zero		2


	//----- nvinfo : EIATTR_SYSCALL_OFFSETS
	.align		4
        /*0768*/ 	.byte	0x04, 0x46
        /*076a*/ 	.short	(.L_437 - .L_436)


	//   ....[0]....
.L_436:
        /*076c*/ 	.word	0x00001c00


	//   ....[1]....
        /*0770*/ 	.word	0x000109e0


	//   ....[2]....
        /*0774*/ 	.word	0x00010b70


	//   ....[3]....
        /*0778*/ 	.word	0x00010cd0


	//   ....[4]....
        /*077c*/ 	.word	0x00010e20


	//   ....[5]....
        /*0780*/ 	.word	0x000117e0


	//----- nvinfo : EIATTR_MBARRIER_INSTR_OFFSETS
	.align		4
.L_437:
        /*0784*/ 	.byte	0x04, 0x39
        /*0786*/ 	.short	(.L_439 - .L_438)


	//   ....[0]....
.L_438:
        /*0788*/ 	.word	0x00000270
        /*078c*/ 	.word	0x000000ff
        /*0790*/ 	.word	0x00028400
        /*0794*/ 	.short	0x0100
        /*0796*/ 	.byte	0x08
	.zero		1


	//   ....[1]....
        /*0798*/ 	.word	0x00000280
        /*079c*/ 	.word	0x000000ff
        /*07a0*/ 	.word	0x00028420
        /*07a4*/ 	.short	0x0100
        /*07a6*/ 	.byte	0x08
	.zero		1


	//   ....[2]....
        /*07a8*/ 	.word	0x00000370
        /*07ac*/ 	.word	0x000000ff
        /*07b0*/ 	.word	0x00028430
        /*07b4*/ 	.short	0x0100
        /*07b6*/ 	.byte	0x08
	.zero		1


	//   ....[3]....
        /*07b8*/ 	.word	0x00000380
        /*07bc*/ 	.word	0x000000ff
        /*07c0*/ 	.word	0x00028440
        /*07c4*/ 	.short	0x0100
        /*07c6*/ 	.byte	0x08
	.zero		1


	//   ....[4]....
        /*07c8*/ 	.word	0x00000390
        /*07cc*/ 	.word	0x000000ff
        /*07d0*/ 	.word	0x00028438
        /*07d4*/ 	.short	0x0100
        /*07d6*/ 	.byte	0x08
	.zero		1


	//   ....[5]....
        /*07d8*/ 	.word	0x000003a0
        /*07dc*/ 	.word	0x000000ff
        /*07e0*/ 	.word	0x00028448
        /*07e4*/ 	.short	0x0100
        /*07e6*/ 	.byte	0x08
	.zero		1


	//   ....[6]....
        /*07e8*/ 	.word	0x000004d0
        /*07ec*/ 	.word	0x000000ff
        /*07f0*/ 	.word	0x00028450
        /*07f4*/ 	.short	0x0100
        /*07f6*/ 	.byte	0x08
	.zero		1


	//   ....[7]....
        /*07f8*/ 	.word	0x000004e0
        /*07fc*/ 	.word	0x000000ff
        /*0800*/ 	.word	0x00028460
        /*0804*/ 	.short	0x0100
        /*0806*/ 	.byte	0x08
	.zero		1


	//   ....[8]....
        /*0808*/ 	.word	0x000004f0
        /*080c*/ 	.word	0x000000ff
        /*0810*/ 	.word	0x00028458
        /*0814*/ 	.short	0x0100
        /*0816*/ 	.byte	0x08
	.zero		1


	//   ....[9]....
        /*0818*/ 	.word	0x00000500
        /*081c*/ 	.word	0x000000ff
        /*0820*/ 	.word	0x00028468
        /*0824*/ 	.short	0x0100
        /*0826*/ 	.byte	0x08
	.zero		1


	//   ....[10]....
        /*0828*/ 	.word	0x000005f0
        /*082c*/ 	.word	0x000000ff
        /*0830*/ 	.word	0x00028470
        /*0834*/ 	.short	0x0100
        /*0836*/ 	.byte	0x06
	.zero		1


	//   ....[11]....
        /*0838*/ 	.word	0x00000600
        /*083c*/ 	.word	0x000000ff
        /*0840*/ 	.word	0x00028480
        /*0844*/ 	.short	0x0100
        /*0846*/ 	.byte	0x06
	.zero		1


	//   ....[12]....
        /*0848*/ 	.word	0x00000610
        /*084c*/ 	.word	0x000000ff
        /*0850*/ 	.word	0x00028478
        /*0854*/ 	.short	0x0100
        /*0856*/ 	.byte	0x06
	.zero		1


	//   ....[13]....
        /*0858*/ 	.word	0x00000620
        /*085c*/ 	.word	0x000000ff
        /*0860*/ 	.word	0x00028488
        /*0864*/ 	.short	0x0100
        /*0866*/ 	.byte	0x06
	.zero		1


	//   ....[14]....
        /*0868*/ 	.word	0x00000750
        /*086c*/ 	.word	0x000000ff
        /*0870*/ 	.word	0x00028490
        /*0874*/ 	.short	0x0100
        /*0876*/ 	.byte	0x08
	.zero		1


	//   ....[15]....
        /*0878*/ 	.word	0x00000760
        /*087c*/ 	.word	0x000000ff
        /*0880*/ 	.word	0x000284a0
        /*0884*/ 	.short	0x0100
        /*0886*/ 	.byte	0x08
	.zero		1


	//   ....[16]....
        /*0888*/ 	.word	0x00000770
        /*088c*/ 	.word	0x000000ff
        /*0890*/ 	.word	0x00028498
        /*0894*/ 	.short	0x0100
        /*0896*/ 	.byte	0x08
	.zero		1


	//   ....[17]....
        /*0898*/ 	.word	0x00000780
        /*089c*/ 	.word	0x000000ff
        /*08a0*/ 	.word	0x000284a8
        /*08a4*/ 	.short	0x0100
        /*08a6*/ 	.byte	0x08
	.zero		1


	//   ....[18]....
        /*08a8*/ 	.word	0x000008b0
        /*08ac*/ 	.word	0x000000ff
        /*08b0*/ 	.word	0x000284b0
        /*08b4*/ 	.short	0x0100
        /*08b6*/ 	.byte	0x08
	.zero		1


	//   ....[19]....
        /*08b8*/ 	.word	0x000008c0
        /*08bc*/ 	.word	0x000000ff
        /*08c0*/ 	.word	0x000284c0
        /*08c4*/ 	.short	0x0100
        /*08c6*/ 	.byte	0x08
	.zero		1


	//   ....[20]....
        /*08c8*/ 	.word	0x000008d0
        /*08cc*/ 	.word	0x000000ff
        /*08d0*/ 	.word	0x000284b8
        /*08d4*/ 	.short	0x0100
        /*08d6*/ 	.byte	0x08
	.zero		1


	//   ....[21]....
        /*08d8*/ 	.word	0x000008e0
        /*08dc*/ 	.word	0x000000ff
        /*08e0*/ 	.word	0x000284c8
        /*08e4*/ 	.short	0x0100
        /*08e6*/ 	.byte	0x08
	.zero		1


	//   ....[22]....
        /*08e8*/ 	.word	0x00001f50
        /*08ec*/ 	.word	0x000000ff
        /*08f0*/ 	.word	0x00028400
        /*08f4*/ 	.short	0x010a
        /*08f6*/ 	.byte	0x29
	.zero		1


	//   ....[23]....
        /*08f8*/ 	.word	0x00001ff0
        /*08fc*/ 	.word	0x00000006
        /*0900*/ 	.word	0x00028430
        /*0904*/ 	.short	0x010a
        /*0906*/ 	.byte	0x3f
	.zero		1


	//   ....[24]....
        /*0908*/ 	.word	0x00002050
        /*090c*/ 	.word	0x00000006
        /*0910*/ 	.word	0x00028430
        /*0914*/ 	.short	0x010a
        /*0916*/ 	.byte	0x3f
	.zero		1


	//   ....[25]....
        /*0918*/ 	.word	0x000027e0
        /*091c*/ 	.word	0x00000003
        /*0920*/ 	.word	0x00000000
        /*0924*/ 	.short	0x0101
        /*0926*/ 	.byte	0x3f
	.zero		1


	//   ....[26]....
        /*0928*/ 	.word	0x00004730
        /*092c*/ 	.word	0x000000ff
        /*0930*/ 	.word	0x00028430
        /*0934*/ 	.short	0x010a
        /*0936*/ 	.byte	0x06
	.zero		1


	//   ....[27]....
        /*0938*/ 	.word	0x00004770
        /*093c*/ 	.word	0x000000ff
        /*0940*/ 	.word	0x00028430
        /*0944*/ 	.short	0x010a
        /*0946*/ 	.byte	0x06
	.zero		1


	//   ....[28]....
        /*0948*/ 	.word	0x00004ab0
        /*094c*/ 	.word	0x000000ff
        /*0950*/ 	.word	0x00028450
        /*0954*/ 	.short	0x010a
        /*0956*/ 	.byte	0x06
	.zero		1


	//   ....[29]....
        /*0958*/ 	.word	0x00004af0
        /*095c*/ 	.word	0x000000ff
        /*0960*/ 	.word	0x00028450
        /*0964*/ 	.short	0x010a
        /*0966*/ 	.byte	0x06
	.zero		1


	//   ....[30]....
        /*0968*/ 	.word	0x00005150
        /*096c*/ 	.word	0x00000009
        /*0970*/ 	.word	0x00000000
        /*0974*/ 	.short	0x0101
        /*0976*/ 	.byte	0x3f
	.zero		1


	//   ....[31]....
        /*0978*/ 	.word	0x000065e0
        /*097c*/ 	.word	0x000000ff
        /*0980*/ 	.word	0x00000000
        /*0984*/ 	.short	0x0101
        /*0986*/ 	.byte	0x06
	.zero		1


	//   ....[32]....
        /*0988*/ 	.word	0x00007230
        /*098c*/ 	.word	0x000000ff
        /*0990*/ 	.word	0x00028430
        /*0994*/ 	.short	0x010a
        /*0996*/ 	.byte	0x06
	.zero		1


	//   ....[33]....
        /*0998*/ 	.word	0x00007270
        /*099c*/ 	.word	0x000000ff
        /*09a0*/ 	.word	0x00028430
        /*09a4*/ 	.short	0x010a
        /*09a6*/ 	.byte	0x06
	.zero		1


	//   ....[34]....
        /*09a8*/ 	.word	0x000075e0
        /*09ac*/ 	.word	0x000000ff
        /*09b0*/ 	.word	0x00028450
        /*09b4*/ 	.short	0x010a
        /*09b6*/ 	.byte	0x06
	.zero		1


	//   ....[35]....
        /*09b8*/ 	.word	0x00007620
        /*09bc*/ 	.word	0x000000ff
        /*09c0*/ 	.word	0x00028450
        /*09c4*/ 	.short	0x010a
        /*09c6*/ 	.byte	0x06
	.zero		1


	//   ....[36]....
        /*09c8*/ 	.word	0x000083d0
        /*09cc*/ 	.word	0x00000003
        /*09d0*/ 	.word	0x00000000
        /*09d4*/ 	.short	0x0101
        /*09d6*/ 	.byte	0x3f
	.zero		1


	//   ....[37]....
        /*09d8*/ 	.word	0x00008620
        /*09dc*/ 	.word	0x000000ff
        /*09e0*/ 	.word	0x00000000
        /*09e4*/ 	.short	0x0101
        /*09e6*/ 	.byte	0x06
	.zero		1


	//   ....[38]....
        /*09e8*/ 	.word	0x00009030
        /*09ec*/ 	.word	0x000000ff
        /*09f0*/ 	.word	0x00028430
        /*09f4*/ 	.short	0x010a
        /*09f6*/ 	.byte	0x06
	.zero		1


	//   ....[39]....
        /*09f8*/ 	.word	0x00009070
        /*09fc*/ 	.word	0x000000ff
        /*0a00*/ 	.word	0x00028430
        /*0a04*/ 	.short	0x010a
        /*0a06*/ 	.byte	0x06
	.zero		1


	//   ....[40]....
        /*0a08*/ 	.word	0x000093e0
        /*0a0c*/ 	.word	0x000000ff
        /*0a10*/ 	.word	0x00028450
        /*0a14*/ 	.short	0x010a
        /*0a16*/ 	.byte	0x06
	.zero		1


	//   ....[41]....
        /*0a18*/ 	.word	0x00009420
        /*0a1c*/ 	.word	0x000000ff
        /*0a20*/ 	.word	0x00028450
        /*0a24*/ 	.short	0x010a
        /*0a26*/ 	.byte	0x06
	.zero		1


	//   ....[42]....
        /*0a28*/ 	.word	0x00009a80
        /*0a2c*/ 	.word	0x00000006
        /*0a30*/ 	.word	0x00000000
        /*0a34*/ 	.short	0x0101
        /*0a36*/ 	.byte	0x3f
	.zero		1


	//   ....[43]....
        /*0a38*/ 	.word	0x0000aec0
        /*0a3c*/ 	.word	0x000000ff
        /*0a40*/ 	.word	0x00000000
        /*0a44*/ 	.short	0x0101
        /*0a46*/ 	.byte	0x06
	.zero		1


	//   ....[44]....
        /*0a48*/ 	.word	0x0000b7c0
        /*0a4c*/ 	.word	0x000000ff
        /*0a50*/ 	.word	0x00028450
        /*0a54*/ 	.short	0x010a
        /*0a56*/ 	.byte	0x09
	.zero		1


	//   ....[45]....
        /*0a58*/ 	.word	0x0000b800
        /*0a5c*/ 	.word	0x000000ff
        /*0a60*/ 	.word	0x00028450
        /*0a64*/ 	.short	0x010a
        /*0a66*/ 	.byte	0x09
	.zero		1


	//   ....[46]....
        /*0a68*/ 	.word	0x0000c0c0
        /*0a6c*/ 	.word	0x000000ff
        /*0a70*/ 	.word	0x00000000
        /*0a74*/ 	.short	0x0101
        /*0a76*/ 	.byte	0x04
	.zero		1


	//   ....[47]....
        /*0a78*/ 	.word	0x0000e9d0
        /*0a7c*/ 	.word	0x00000004
        /*0a80*/ 	.word	0x00000000
        /*0a84*/ 	.short	0x0101
        /*0a86*/ 	.byte	0x3f
	.zero		1


	//   ....[48]....
        /*0a88*/ 	.word	0x00011250
        /*0a8c*/ 	.word	0x00000004
        /*0a90*/ 	.word	0x00028480
        /*0a94*/ 	.short	0x010a
        /*0a96*/ 	.byte	0x3f
	.zero		1


	//   ....[49]....
        /*0a98*/ 	.word	0x00011450
        /*0a9c*/ 	.word	0x00000004
        /*0aa0*/ 	.word	0x00028440
        /*0aa4*/ 	.short	0x010a
        /*0aa6*/ 	.byte	0x3f
	.zero		1


	//   ....[50]....
        /*0aa8*/ 	.word	0x000120e0
        /*0aac*/ 	.word	0x00000011
        /*0ab0*/ 	.word	0x00028400
        /*0ab4*/ 	.short	0x0107
        /*0ab6*/ 	.byte	0x3f
	.zero		1


	//   ....[51]....
        /*0ab8*/ 	.word	0x000121e0
        /*0abc*/ 	.word	0x00000011
        /*0ac0*/ 	.word	0x00028400
        /*0ac4*/ 	.short	0x0101
        /*0ac6*/ 	.byte	0x3f
	.zero		1


	//   ....[52]....
        /*0ac8*/ 	.word	0x00012200
        /*0acc*/ 	.word	0x00000011
        /*0ad0*/ 	.word	0x00028420
        /*0ad4*/ 	.short	0x010a
        /*0ad6*/ 	.byte	0x3f
	.zero		1


	//   ....[53]....
        /*0ad8*/ 	.word	0x00012510
        /*0adc*/ 	.word	0x00000006
        /*0ae0*/ 	.word	0x00028480
        /*0ae4*/ 	.short	0x010a
        /*0ae6*/ 	.byte	0x3f
	.zero		1


	//   ....[54]....
        /*0ae8*/ 	.word	0x00012860
        /*0aec*/ 	.word	0x00000006
        /*0af0*/ 	.word	0x00028440
        /*0af4*/ 	.short	0x010a
        /*0af6*/ 	.byte	0x3f
	.zero		1


	//   ....[55]....
        /*0af8*/ 	.word	0x00012c20
        /*0afc*/ 	.word	0x00000013
        /*0b00*/ 	.word	0x00028470
        /*0b04*/ 	.short	0x010a
        /*0b06*/ 	.byte	0x3f
	.zero		1


	//   ....[56]....
        /*0b08*/ 	.word	0x00012c90
        /*0b0c*/ 	.word	0x00000013
        /*0b10*/ 	.word	0x00028460
        /*0b14*/ 	.short	0x010a
        /*0b16*/ 	.byte	0x3f
	.zero		1


	//   ....[57]....
        /*0b18*/ 	.word	0x00013270
        /*0b1c*/ 	.word	0x00000013
        /*0b20*/ 	.word	0x00028450
        /*0b24*/ 	.short	0x0101
        /*0b26*/ 	.byte	0x3f
	.zero		1


	//   ....[58]....
        /*0b28*/ 	.word	0x000132f0
        /*0b2c*/ 	.word	0x00000013
        /*0b30*/ 	.word	0x00000000
        /*0b34*/ 	.short	0x0101
        /*0b36*/ 	.byte	0x3f
	.zero		1


	//   ....[59]....
        /*0b38*/ 	.word	0x00013520
        /*0b3c*/ 	.word	0x00000002
        /*0b40*/ 	.word	0x00028470
        /*0b44*/ 	.short	0x010a
        /*0b46*/ 	.byte	0x3f
	.zero		1


	//   ....[60]....
        /*0b48*/ 	.word	0x00013590
        /*0b4c*/ 	.word	0x00000002
        /*0b50*/ 	.word	0x00028460
        /*0b54*/ 	.short	0x010a
        /*0b56*/ 	.byte	0x3f
	.zero		1


	//   ....[61]....
        /*0b58*/ 	.word	0x00013b30
        /*0b5c*/ 	.word	0x00000002
        /*0b60*/ 	.word	0x00028450
        /*0b64*/ 	.short	0x0101
        /*0b66*/ 	.byte	0x3f
	.zero		1


	//   ....[62]....
        /*0b68*/ 	.word	0x00013bb0
        /*0b6c*/ 	.word	0x00000002
        /*0b70*/ 	.word	0x00000000
        /*0b74*/ 	.short	0x0101
        /*0b76*/ 	.byte	0x3f
	.zero		1


	//   ....[63]....
        /*0b78*/ 	.word	0x00013e30
        /*0b7c*/ 	.word	0x00000000
        /*0b80*/ 	.word	0x00028420
        /*0b84*/ 	.short	0x010a
        /*0b86*/ 	.byte	0x3f
	.zero		1


	//   ....[64]....
        /*0b88*/ 	.word	0x00013ff0
        /*0b8c*/ 	.word	0x00000006
        /*0b90*/ 	.word	0x00000000
        /*0b94*/ 	.short	0x010a
        /*0b96*/ 	.byte	0x3f
	.zero		1


	//   ....[65]....
        /*0b98*/ 	.word	0x00014060
        /*0b9c*/ 	.word	0x00000007
        /*0ba0*/ 	.word	0x00000000
        /*0ba4*/ 	.short	0x010a
        /*0ba6*/ 	.byte	0x3f
	.zero		1


	//   ....[66]....
        /*0ba8*/ 	.word	0x000140c0
        /*0bac*/ 	.word	0x00000004
        /*0bb0*/ 	.word	0x00028460
        /*0bb4*/ 	.short	0x010a
        /*0bb6*/ 	.byte	0x3f
	.zero		1


	//   ....[67]....
        /*0bb8*/ 	.word	0x00014110
        /*0bbc*/ 	.word	0x00000003
        /*0bc0*/ 	.word	0x00028460
        /*0bc4*/ 	.short	0x010a
        /*0bc6*/ 	.byte	0x3f
	.zero		1


	//   ....[68]....
        /*0bc8*/ 	.word	0x00014150
        /*0bcc*/ 	.word	0x00000004
        /*0bd0*/ 	.word	0x00028480
        /*0bd4*/ 	.short	0x010a
        /*0bd6*/ 	.byte	0x3f
	.zero		1


	//   ....[69]....
        /*0bd8*/ 	.word	0x00014170
        /*0bdc*/ 	.word	0x00000003
        /*0be0*/ 	.word	0x00028480
        /*0be4*/ 	.short	0x010a
        /*0be6*/ 	.byte	0x3f
	.zero		1


	//   ....[70]....
        /*0be8*/ 	.word	0x000141e0
        /*0bec*/ 	.word	0x00000003
        /*0bf0*/ 	.word	0x00028400
        /*0bf4*/ 	.short	0x010a
        /*0bf6*/ 	.byte	0x3f
	.zero		1


	//   ....[71]....
        /*0bf8*/ 	.word	0x00014230
        /*0bfc*/ 	.word	0x00000006
        /*0c00*/ 	.word	0x00028430
        /*0c04*/ 	.short	0x010a
        /*0c06*/ 	.byte	0x3f
	.zero		1


	//   ....[72]....
        /*0c08*/ 	.word	0x00014290
        /*0c0c*/ 	.word	0x00000009
        /*0c10*/ 	.word	0x00028430
        /*0c14*/ 	.short	0x010a
        /*0c16*/ 	.byte	0x3f
	.zero		1


	//   ....[73]....
        /*0c18*/ 	.word	0x000142f0
        /*0c1c*/ 	.word	0x00000009
        /*0c20*/ 	.word	0x00028450
        /*0c24*/ 	.short	0x010a
        /*0c26*/ 	.byte	0x3f
	.zero		1


	//   ....[74]....
        /*0c28*/ 	.word	0x00014350
        /*0c2c*/ 	.word	0x00000007
        /*0c30*/ 	.word	0x00028430
        /*0c34*/ 	.short	0x010a
        /*0c36*/ 	.byte	0x3f
	.zero		1


	//   ....[75]....
        /*0c38*/ 	.word	0x000143b0
        /*0c3c*/ 	.word	0x00000007
        /*0c40*/ 	.word	0x00028450
        /*0c44*/ 	.short	0x010a
        /*0c46*/ 	.byte	0x3f
	.zero		1


	//   ....[76]....
        /*0c48*/ 	.word	0x00014410
        /*0c4c*/ 	.word	0x00000007
        /*0c50*/ 	.word	0x00028430
        /*0c54*/ 	.short	0x010a
        /*0c56*/ 	.byte	0x3f
	.zero		1


	//   ....[77]....
        /*0c58*/ 	.word	0x00014470
        /*0c5c*/ 	.word	0x00000007
        /*0c60*/ 	.word	0x00028450
        /*0c64*/ 	.short	0x010a
        /*0c66*/ 	.byte	0x3f
	.zero		1


	//   ....[78]....
        /*0c68*/ 	.word	0x000144d0
        /*0c6c*/ 	.word	0x00000005
        /*0c70*/ 	.word	0x00028450
        /*0c74*/ 	.short	0x010a
        /*0c76*/ 	.byte	0x3f
	.zero		1


	//   ....[79]....
        /*0c78*/ 	.word	0x00014620
        /*0c7c*/ 	.word	0x00000004
        /*0c80*/ 	.word	0x00028480
        /*0c84*/ 	.short	0x010a
        /*0c86*/ 	.byte	0x3f
	.zero		1


	//   ....[80]....
        /*0c88*/ 	.word	0x00014670
        /*0c8c*/ 	.word	0x00000004
        /*0c90*/ 	.word	0x00028440
        /*0c94*/ 	.short	0x010a
        /*0c96*/ 	.byte	0x3f
	.zero		1


	//   ....[81]....
        /*0c98*/ 	.word	0x00015120
        /*0c9c*/ 	.word	0x00000011
        /*0ca0*/ 	.word	0x00028420
        /*0ca4*/ 	.short	0x010a
        /*0ca6*/ 	.byte	0x3f
	.zero		1


	//   ....[82]....
        /*0ca8*/ 	.word	0x00015170
        /*0cac*/ 	.word	0x00000006
        /*0cb0*/ 	.word	0x00028480
        /*0cb4*/ 	.short	0x010a
        /*0cb6*/ 	.byte	0x3f
	.zero		1


	//   ....[83]....
        /*0cb8*/ 	.word	0x000151c0
        /*0cbc*/ 	.word	0x00000006
        /*0cc0*/ 	.word	0x00028440
        /*0cc4*/ 	.short	0x010a
        /*0cc6*/ 	.byte	0x3f
	.zero		1


	//   ....[84]....
        /*0cc8*/ 	.word	0x00015210
        /*0ccc*/ 	.word	0x00000013
        /*0cd0*/ 	.word	0x00028470
        /*0cd4*/ 	.short	0x010a
        /*0cd6*/ 	.byte	0x3f
	.zero		1


	//   ....[85]....
        /*0cd8*/ 	.word	0x00015260
        /*0cdc*/ 	.word	0x00000013
        /*0ce0*/ 	.word	0x00028460
        /*0ce4*/ 	.short	0x010a
        /*0ce6*/ 	.byte	0x3f
	.zero		1


	//   ....[86]....
        /*0ce8*/ 	.word	0x000152b0
        /*0cec*/ 	.word	0x00000002
        /*0cf0*/ 	.word	0x00028470
        /*0cf4*/ 	.short	0x010a
        /*0cf6*/ 	.byte	0x3f
	.zero		1


	//   ....[87]....
        /*0cf8*/ 	.word	0x00015300
        /*0cfc*/ 	.word	0x00000002
        /*0d00*/ 	.word	0x00028460
        /*0d04*/ 	.short	0x010a
        /*0d06*/ 	.byte	0x3f
	.zero		1


	//   ....[88]....
        /*0d08*/ 	.word	0x00015350
        /*0d0c*/ 	.word	0x00000000
        /*0d10*/ 	.word	0x00028420
        /*0d14*/ 	.short	0x010a
        /*0d16*/ 	.byte	0x3f
	.zero		1


	//   ....[89]....
        /*0d18*/ 	.word	0x000154f0
        /*0d1c*/ 	.word	0x00000006
        /*0d20*/ 	.word	0x00000000
        /*0d24*/ 	.short	0x010a
        /*0d26*/ 	.byte	0x3f
	.zero		1


	//   ....[90]....
        /*0d28*/ 	.word	0x00015540
        /*0d2c*/ 	.word	0x00000007
        /*0d30*/ 	.word	0x00000000
        /*0d34*/ 	.short	0x010a
        /*0d36*/ 	.byte	0x3f
	.zero		1


	//   ....[91]....
        /*0d38*/ 	.word	0x00015590
        /*0d3c*/ 	.word	0x00000004
        /*0d40*/ 	.word	0x00028460
        /*0d44*/ 	.short	0x010a
        /*0d46*/ 	.byte	0x3f
	.zero		1


	//   ....[92]....
        /*0d48*/ 	.word	0x000155e0
        /*0d4c*/ 	.word	0x00000003
        /*0d50*/ 	.word	0x00028460
        /*0d54*/ 	.short	0x010a
        /*0d56*/ 	.byte	0x3f
	.zero		1


	//   ....[93]....
        /*0d58*/ 	.word	0x00015630
        /*0d5c*/ 	.word	0x00000004
        /*0d60*/ 	.word	0x00028480
        /*0d64*/ 	.short	0x010a
        /*0d66*/ 	.byte	0x3f
	.zero		1


	//----- nvinfo : EIATTR_NUM_MBARRIERS
	.align		4
.L_439:
        /*0d68*/ 	.byte	0x03, 0x38
        /*0d6a*/ 	.short	0x0016


	//----- nvinfo : EIATTR_EXIT_INSTR_OFFSETS
	.align		4
        /*0d6c*/ 	.byte	0x04, 0x1c
        /*0d6e*/ 	.short	(.L_441 - .L_440)


	//   ....[0]....
.L_440:
        /*0d70*/ 	.word	0x00000a40


	//   ....[1]....
        /*0d74*/ 	.word	0x0000fb00


	//   ....[2]....
        /*0d78*/ 	.word	0x000141c0


	//----- nvinfo : EIATTR_MAX_THREADS
	.align		4
.L_441:
        /*0d7c*/ 	.byte	0x04, 0x05
        /*0d7e*/ 	.short	(.L_443 - .L_442)
.L_442:
        /*0d80*/ 	.word	0x00000180
        /*0d84*/ 	.word	0x00000001
        /*0d88*/ 	.word	0x00000001


	//----- nvinfo : EIATTR_CRS_STACK_SIZE
	.align		4
.L_443:
        /*0d8c*/ 	.byte	0x04, 0x1e
        /*0d8e*/ 	.short	(.L_445 - .L_444)
.L_444:
        /*0d90*/ 	.word	0x00000000


	//----- nvinfo : EIATTR_CBANK_PARAM_SIZE
	.align		4
.L_445:
        /*0d94*/ 	.byte	0x03, 0x19
        /*0d96*/ 	.short	0x0af0


	//----- nvinfo : EIATTR_PARAM_CBANK
	.align		4
        /*0d98*/ 	.byte	0x04, 0x0a
        /*0d9a*/ 	.short	(.L_447 - .L_446)
	.align		4
.L_446:
        /*0d9c*/ 	.word	index@(.nv.constant0._ZN7cutlass13device_kernelIN5flash11enable_sm90INS1_16FlashAttnFwdSm90INS1_25CollectiveMainloopFwdSm90ILi2EN4cute5tupleIJNS5_1CILi1EEES8_S8_EEENS6_IJNS7_ILi128EEENS7_ILi64EEENS7_ILi256EEEEEELi256ENS_12float_e4m3_tEfNS_4arch4Sm90ELb0ELb1ELb1ELb0ELb0ELb0ELb0ELb1ELb1ELb1ELb0ELb0EEENS1_21CollectiveEpilogueFwdINS6_IJSA_SC_SB_EEES9_NS_10bfloat16_tESG_Li256ELb0ELb1ELb0ELb1EEENS1_30DynamicPersistentTileSchedulerILi256ELi128ELb0ELb1ELb1EEEEEEEEEvNT_6ParamsE)
        /*0da0*/ 	.short	0x0210
        /*0da2*/ 	.short	0x0af0


	//----- nvinfo : EIATTR_SW_WAR
	.align		4
.L_447:
        /*0da4*/ 	.byte	0x04, 0x36
        /*0da6*/ 	.short	(.L_449 - .L_448)
.L_448:
        /*0da8*/ 	.word	0x00000008
.L_449:


//--------------------- .nv.info._ZN7cutlass13device_kernelIN5flash11enable_sm90INS1_16FlashAttnFwdSm90INS1_25CollectiveMainloopFwdSm90ILi2EN4cute5tupleIJNS5_1CILi1EEES8_S8_EEENS6_IJNS7_ILi128EEENS7_ILi64EEENS7_ILi256EEEEEELi256ENS_12float_e4m3_tEfNS_4arch4Sm90ELb0ELb1ELb1ELb1ELb0ELb0ELb0ELb1ELb1ELb1ELb0ELb0EEENS1_21CollectiveEpilogueFwdINS6_IJSA_SC_SB_EEES9_NS_10bfloat16_tESG_Li256ELb1ELb1ELb0ELb1EEENS1_36VarlenDynamicPersistentTileSchedulerILi128ELi64ELi256ELi128ELb0ELb1ELb1ELb1ELb0ELb1EEEEEEEEEvNT_6ParamsE --------------------------
	.section	.nv.info._ZN7cutlass13device_kernelIN5flash11enable_sm90INS1_16FlashAttnFwdSm90INS1_25CollectiveMainloopFwdSm90ILi2EN4cute5tupleIJNS5_1CILi1EEES8_S8_EEENS6_IJNS7_ILi128EEENS7_ILi64EEENS7_ILi256EEEEEELi256ENS_12float_e4m3_tEfNS_4arch4Sm90ELb0ELb1ELb1ELb1ELb0ELb0ELb0ELb1ELb1ELb1ELb0ELb0EEENS1_21CollectiveEpilogueFwdINS6_IJSA_SC_SB_EEES9_NS_10bfloat16_tESG_Li256ELb1ELb1ELb0ELb1EEENS1_36VarlenDynamicPersistentTileSchedulerILi128ELi64ELi256ELi128ELb0ELb1ELb1ELb1ELb0ELb1EEEEEEEEEvNT_6ParamsE,"",@"SHT_CUDA_INFO"
	.sectionflags	@""
	.align	4


	//----- nvinfo : EIATTR_CUDA_API_VERSION
	.align		4
        /*0000*/ 	.byte	0x04, 0x37
        /*0002*/ 	.short	(.L_451 - .L_450)
.L_450:
        /*0004*/ 	.word	0x00000082


	//----- nvinfo : EIATTR_KPARAM_INFO
	.align		4
.L_451:
        /*0008*/ 	.byte	0x04, 0x17
        /*000a*/ 	.short	(.L_453 - .L_452)
.L_452:
        /*000c*/ 	.word	0x00000000
        /*0010*/ 	.short	0x0000
        /*0012*/ 	.short	0x0070
        /*0014*/ 	.byte	0x00, 0xf0, 0x01, 0x2a


	//----- nvinfo : EIATTR_SPARSE_MMA_MASK
	.align		4
.L_453:
        /*0018*/ 	.byte	0x03, 0x50
        /*001a*/ 	.short	0x0000


	//----- nvinfo : EIATTR_MAXREG_COUNT
	.align		4
        /*001c*/ 	.byte	0x03, 0x1b
        /*001e*/ 	.short	0x00a8


	//----- nvinfo : EIATTR_NUM_BARRIERS
	.align		4
        /*0020*/ 	.byte	0x02, 0x4c
        /*0022*/ 	.byte	0x10
	.zero		1


	//----- nvinfo : EIATTR_EXTERNS
	.align		4
        /*0024*/ 	.byte	0x04, 0x0f
        /*0026*/ 	.short	(.L_455 - .L_454)


	//   ....[0]....
	.align		4
.L_454:
        /*0028*/ 	.word	index@(__assertfail)


	//----- nvinfo : EIATTR_ANNOTATIONS
	.align		4
.L_455:
        /*002c*/ 	.byte	0x04, 0x55
        /*002e*/ 	.short	(.L_457 - .L_456)


	//   ....[0]....
.L_456:
        /* <DEDUP_REMOVED lines=44> */


	//----- nvinfo : EIATTR_MERCURY_ISA_VERSION
	.align		4
.L_457:
        /*02e0*/ 	.byte	0x03, 0x5f
        /*02e2*/ 	.short	0x0101


	//----- nvinfo : EIATTR_UNUSED_LOAD_BYTE_OFFSET
	.align		4
        /*02e4*/ 	.byte	0x04, 0x44
        /*02e6*/ 	.short	(.L_459 - .L_458)


	//   ....[0]....
.L_458:
        /*02e8*/ 	.word	0x00000a40
        /*02ec*/ 	.word	0x0000fff0


	//   ....[1]....
        /*02f0*/ 	.word	0x0000c6e0
        /*02f4*/ 	.word	0x0000fff0


	//----- nvinfo : EIATTR_INT_WARP_WIDE_INSTR_OFFSETS
	.align		4
.L_459:
        /*02f8*/ 	.byte	0x04, 0x31
        /*02fa*/ 	.short	(.L_461 - .L_460)


	//   ....[0]....
.L_460:
        /*02fc*/ 	.word	0x00000130


	//   ....[1]....
        /*0300*/ 	.word	0x00000170


	//   ....[2]....
        /*0304*/ 	.word	0x000001e0


	//   ....[3]....
        /*0308*/ 	.word	0x00011b60


	//   ....[4]....
        /*030c*/ 	.word	0x00011bf0


	//   ....[5]....
        /*0310*/ 	.word	0x000148b0


	//   ....[6]....
        /*0314*/ 	.word	0x00014940


	//----- nvinfo : EIATTR_COOP_GROUP_MASK_REGIDS
	.align		4
.L_461:
        /*0318*/ 	.byte	0x04, 0x29
        /*031a*/ 	.short	(.L_463 - .L_462)


	//   ....[0]....
.L_462:
        /*031c*/ 	.word	0xffffffff


	//   ....[1]....
        /*0320*/ 	.word	0xffffffff


	//   ....[2]....
        /*0324*/ 	.word	0xffffffff


	//   ....[3]....
        /*0328*/ 	.word	0xffffffff


	//   ....[4]....
        /*032c*/ 	.word	0xffffffff


	//   ....[5]....
        /*0330*/ 	.word	0xffffffff


	//   ....[6]....
        /*0334*/ 	.word	0xffffffff


	//   ....[7]....
        /*0338*/ 	.word	0xffffffff


	//   ....[8]....
        /*033c*/ 	.word	0xffffffff


	//   ....[9]....
        /*0340*/ 	.word	0xffffffff


	//   ....[10]....
        /*0344*/ 	.word	0xffffffff


	//   ....[11]....
        /*0348*/ 	.word	0xffffffff


	//   ....[12]....
        /*034c*/ 	.word	0xffffffff


	//   ....[13]....
        /*0350*/ 	.word	0xffffffff


	//   ....[14]....
        /*0354*/ 	.word	0xffffffff


	//   ....[15]....
        /*0358*/ 	.word	0xffffffff


	//   ....[16]....
        /*035c*/ 	.word	0xffffffff


	//   ....[17]....
        /*0360*/ 	.word	0xffffffff


	//   ....[18]....
        /*0364*/ 	.word	0xffffffff


	//   ....[19]....
        /*0368*/ 	.word	0xffffffff


	//   ....[20]....
        /*036c*/ 	.word	0xffffffff


	//   ....[21]....
        /*0370*/ 	.word	0xffffffff


	//   ....[22]....
        /*0374*/ 	.word	0xffffffff


	//   ....[23]....
        /*0378*/ 	.word	0xffffffff


	//   ....[24]....
        /*037c*/ 	.word	0xffffffff


	//   ....[25]....
        /*0380*/ 	.word	0xffffffff


	//   ....[26]....
        /*0384*/ 	.word	0xffffffff


	//   ....[27]....
        /*0388*/ 	.word	0xffffffff


	//   ....[28]....
        /*038c*/ 	.word	0xffffffff


	//   ....[29]....
        /*0390*/ 	.word	0xffffffff


	//   ....[30]....
        /*0394*/ 	.word	0xffffffff


	//   ....[31]....
        /*0398*/ 	.word	0xffffffff


	//   ....[32]....
        /*039c*/ 	.word	0xffffffff


	//   ....[33]....
        /*03a0*/ 	.word	0xffffffff


	//   ....[34]....
        /*03a4*/ 	.word	0xffffffff


	//   ....[35]....
        /*03a8*/ 	.word	0xffffffff


	//   ....[36]....
        /*03ac*/ 	.word	0xffffffff


	//   ....[37]....
        /*03b0*/ 	.word	0xffffffff


	//   ....[38]....
        /*03b4*/ 	.word	0xffffffff


	//   ....[39]....
        /*03b8*/ 	.word	0xffffffff


	//   ....[40]....
        /*03bc*/ 	.word	0xffffffff


	//   ....[41]....
        /*03c0*/ 	.word	0xffffffff


	//   ....[42]....
        /*03c4*/ 	.word	0xffffffff


	//   ....[43]....
        /*03c8*/ 	.word	0xffffffff


	//   ....[44]....
        /*03cc*/ 	.word	0xffffffff


	//   ....[45]....
        /*03d0*/ 	.word	0xffffffff


	//   ....[46]....
        /*03d4*/ 	.word	0xffffffff


	//   ....[47]....
        /*03d8*/ 	.word	0xffffffff


	//   ....[48]....
        /*03dc*/ 	.word	0xffffffff


	//   ....[49]....
        /*03e0*/ 	.word	0xffffffff


	//   ....[50]....
        /*03e4*/ 	.word	0xffffffff


	//   ....[51]....
        /*03e8*/ 	.word	0xffffffff


	//   ....[52]....
        /*03ec*/ 	.word	0xffffffff


	//   ....[53]....
        /*03f0*/ 	.word	0xffffffff


	//   ....[54]....
        /*03f4*/ 	.word	0xffffffff


	//   ....[55]....
        /*03f8*/ 	.word	0xffffffff


	//   ....[56]....
        /*03fc*/ 	.word	0xffffffff


	//   ....[57]....
        /*0400*/ 	.word	0xffffffff


	//   ....[58]....
        /*0404*/ 	.word	0xffffffff


	//   ....[59]....
        /*0408*/ 	.word	0xffffffff


	//   ....[60]....
        /*040c*/ 	.word	0xffffffff


	//   ....[61]....
        /*0410*/ 	.word	0xffffffff


	//   ....[62]....
        /*0414*/ 	.word	0xffffffff


	//   ....[63]....
        /*0418*/ 	.word	0xffffffff


	//   ....[64]....
        /*041c*/ 	.word	0xffffffff


	//   ....[65]....
        /*0420*/ 	.word	0xffffffff


	//   ....[66]....
        /*0424*/ 	.word	0xffffffff


	//   ....[67]....
        /*0428*/ 	.word	0xffffffff


	//   ....[68]....
        /*042c*/ 	.word	0xffffffff


	//   ....[69]....
        /*0430*/ 	.word	0xffffffff


	//   ....[70]....
        /*0434*/ 	.word	0xffffffff


	//   ....[71]....
        /*0438*/ 	.word	0xffffffff


	//   ....[72]....
        /*043c*/ 	.word	0xffffffff


	//   ....[73]....
        /*0440*/ 	.word	0xffffffff


	//   ....[74]....
        /*0444*/ 	.word	0xffffffff


	//   ....[75]....
        /*0448*/ 	.word	0xffffffff


	//   ....[76]....
        /*044c*/ 	.word	0xffffffff


	//   ....[77]....
        /*0450*/ 	.word	0xffffffff


	//   ....[78]....
        /*0454*/ 	.word	0xffffffff


	//   ....[79]....
        /*0458*/ 	.word	0xffffffff


	//   ....[80]....
        /*045c*/ 	.word	0xffffffff


	//   ....[81]....
        /*0460*/ 	.word	0xffffffff


	//   ....[82]....
        /*0464*/ 	.word	0xffffffff


	//   ....[83]....
        /*0468*/ 	.word	0xffffffff


	//   ....[84]....
        /*046c*/ 	.word	0xffffffff


	//   ....[85]....
        /*0470*/ 	.word	0xffffffff


	//   ....[86]....
        /*0474*/ 	.word	0xffffffff


	//   ....[87]....
        /*0478*/ 	.word	0xffffffff


	//   ....[88]....
        /*047c*/ 	.word	0xffffffff


	//   ....[89]....
        /*0480*/ 	.word	0xffffffff


	//   ....[90]....
        /*0484*/ 	.word	0xffffffff


	//   ....[91]....
        /*0488*/ 	.word	0xffffffff


	//   ....[92]....
        /*048c*/ 	.word	0xffffffff


	//   ....[93]....
        /*0490*/ 	.word	0xffffffff


	//   ....[94]....
        /*0494*/ 	.word	0xffffffff


	//   ....[95]....
        /*0498*/ 	.word	0xffffffff


	//   ....[96]....
        /*049c*/ 	.word	0xffffffff


	//   ....[97]....
        /*04a0*/ 	.word	0xffffffff


	//   ....[98]....
        /*04a4*/ 	.word	0xffffffff


	//   ....[99]....
        /*04a8*/ 	.word	0xffffffff


	//   ....[100]....
        /*04ac*/ 	.word	0xffffffff


	//   ....[101]....
        /*04b0*/ 	.word	0xffffffff


	//   ....[102]....
        /*04b4*/ 	.word	0xffffffff


	//   ....[103]....
        /*04b8*/ 	.word	0xffffffff


	//   ....[104]....
        /*04bc*/ 	.word	0xffffffff


	//   ....[105]....
        /*04c0*/ 	.word	0xffffffff


	//   ....[106]....
        /*04c4*/ 	.word	0xffffffff


	//   ....[107]....
        /*04c8*/ 	.word	0xffffffff


	//   ....[108]....
        /*04cc*/ 	.word	0xffffffff


	//   ....[109]....
        /*04d0*/ 	.word	0xffffffff


	//   ....[110]....
        /*04d4*/ 	.word	0xffffffff


	//   ....[111]....
        /*04d8*/ 	.word	0xffffffff


	//   ....[112]....
        /*04dc*/ 	.word	0xffffffff


	//   ....[113]....
        /*04e0*/ 	.word	0xffffffff


	//   ....[114]....
        /*04e4*/ 	.word	0xffffffff


	//   ....[115]....
        /*04e8*/ 	.word	0xffffffff


	//   ....[116]....
        /*04ec*/ 	.word	0xffffffff


	//   ....[117]....
        /*04f0*/ 	.word	0xffffffff


	//   ....[118]....
        /*04f4*/ 	.word	0xffffffff


	//   ....[119]....
        /*04f8*/ 	.word	0xffffffff


	//   ....[120]....
        /*04fc*/ 	.word	0xffffffff


	//   ....[121]....
        /*0500*/ 	.word	0xffffffff


	//   ....[122]....
        /*0504*/ 	.word	0xffffffff


	//   ....[123]....
        /*0508*/ 	.word	0xffffffff


	//   ....[124]....
        /*050c*/ 	.word	0xffffffff


	//   ....[125]....
        /*0510*/ 	.word	0xffffffff


	//   ....[126]....
        /*0514*/ 	.word	0xffffffff


	//   ....[127]....
        /*0518*/ 	.word	0xffffffff


	//   ....[128]....
        /*051c*/ 	.word	0xffffffff


	//   ....[129]....
        /*0520*/ 	.word	0xffffffff


	//   ....[130]....
        /*0524*/ 	.word	0xffffffff


	//   ....[131]....
        /*0528*/ 	.word	0xffffffff


	//   ....[132]....
        /*052c*/ 	.word	0xffffffff


	//   ....[133]....
        /*0530*/ 	.word	0xffffffff


	//   ....[134]....
        /*0534*/ 	.word	0xffffffff


	//   ....[135]....
        /*0538*/ 	.word	0xffffffff


	//   ....[136]....
        /*053c*/ 	.word	0xffffffff


	//   ....[137]....
        /*0540*/ 	.word	0xffffffff


	//   ....[138]....
        /*0544*/ 	.word	0xffffffff


	//   ....[139]....
        /*0548*/ 	.word	0xffffffff


	//   ....[140]....
        /*054c*/ 	.word	0xffffffff


	//   ....[141]....
        /*0550*/ 	.word	0xffffffff


	//   ....[142]....
        /*0554*/ 	.word	0xffffffff


	//   ....[143]....
        /*0558*/ 	.word	0xffffffff


	//   ....[144]....
        /*055c*/ 	.word	0xffffffff


	//   ....[145]....
        /*0560*/ 	.word	0xffffffff


	//   ....[146]....
        /*0564*/ 	.word	0xffffffff


	//   ....[147]....
        /*0568*/ 	.word	0xffffffff


	//   ....[148]....
        /*056c*/ 	.word	0xffffffff


	//   ....[149]....
        /*0570*/ 	.word	0xffffffff


	//   ....[150]....
        /*0574*/ 	.word	0xffffffff


	//   ....[151]....
        /*0578*/ 	.word	0xffffffff


	//   ....[152]....
        /*057c*/ 	.word	0xffffffff


	//   ....[153]....
        /*0580*/ 	.word	0xffffffff


	//   ....[154]....
        /*0584*/ 	.word	0xffffffff


	//   ....[155]....
        /*0588*/ 	.word	0xffffffff


	//   ....[156]....
        /*058c*/ 	.word	0xffffffff


	//   ....[157]....
        /*0590*/ 	.word	0xffffffff


	//   ....[158]....
        /*0594*/ 	.word	0xffffffff


	//   ....[159]....
        /*0598*/ 	.word	0xffffffff


	//   ....[160]....
        /*059c*/ 	.word	0xffffffff


	//   ....[161]....
        /*05a0*/ 	.word	0xffffffff


	//   ....[162]....
        /*05a4*/ 	.word	0xffffffff


	//   ....[163]....
        /*05a8*/ 	.word	0xffffffff


	//   ....[164]....
        /*05ac*/ 	.word	0xffffffff


	//   ....[165]....
        /*05b0*/ 	.word	0xffffffff


	//   ....[166]....
        /*05b4*/ 	.word	0xffffffff


	//   ....[167]....
        /*05b8*/ 	.word	0xffffffff


	//   ....[168]....
        /*05bc*/ 	.word	0xffffffff


	//   ....[169]....
        /*05c0*/ 	.word	0x0500000f


	//   ....[170]....
        /*05c4*/ 	.word	0x0500000f


	//   ....[171]....
        /*05c8*/ 	.word	0x0500000f


	//   ....[172]....
        /*05cc*/ 	.word	0x0500000f


	//   ....[173]....
        /*05d0*/ 	.word	0x0500000f


	//   ....[174]....
        /*05d4*/ 	.word	0x0500000f


	//   ....[175]....
        /*05d8*/ 	.word	0x0500000f


	//   ....[176]....
        /*05dc*/ 	.word	0x0500000f


	//   ....[177]....
        /*05e0*/ 	.word	0x0500000f


	//   ....[178]....
        /*05e4*/ 	.word	0x0500000f


	//   ....[179]....
        /*05e8*/ 	.word	0x0500000f


	//   ....[180]....
        /*05ec*/ 	.word	0x0500000f


	//   ....[181]....
        /*05f0*/ 	.word	0x0500000f


	//   ....[182]....
        /*05f4*/ 	.word	0x0500000f


	//   ....[183]....
        /*05f8*/ 	.word	0x0500000f


	//   ....[184]....
        /*05fc*/ 	.word	0x0500000f


	//   ....[185]....
        /*0600*/ 	.word	0x0500000f


	//   ....[186]....
        /*0604*/ 	.word	0x0500000f


	//----- nvinfo : EIATTR_COOP_GROUP_INSTR_OFFSETS
	.align		4
.L_463:
        /*0608*/ 	.byte	0x04, 0x28
        /*060a*/ 	.short	(.L_465 - .L_464)


	//   ....[0]....
.L_464:
        /*060c*/ 	.word	0x00000070


	//   ....[1]....
        /*0610*/ 	.word	0x00000140


	//   ....[2]....
        /*0614*/ 	.word	0x00000190


	//   ....[3]....
        /*0618*/ 	.word	0x000003c0


	//   ....[4]....
        /*061c*/ 	.word	0x00000520


	//   ....[5]....
        /*0620*/ 	.word	0x00000640


	//   ....[6]....
        /*0624*/ 	.word	0x000007a0


	//   ....[7]....
        /*0628*/ 	.word	0x00001bb0


	//   ....[8]....
        /*062c*/ 	.word	0x000025a0


	//   ....[9]....
        /*0630*/ 	.word	0x00002d60


	//   ....[10]....
        /*0634*/ 	.word	0x00003700


	//   ....[11]....
        /*0638*/ 	.word	0x000038c0


	//   ....[12]....
        /*063c*/ 	.word	0x00003b90


	//   ....[13]....
        /*0640*/ 	.word	0x00003c00


	//   ....[14]....
        /*0644*/ 	.word	0x00005290


	//   ....[15]....
        /*0648*/ 	.word	0x000054a0


	//   ....[16]....
        /*064c*/ 	.word	0x00005b80


	//   ....[17]....
        /*0650*/ 	.word	0x00005c80


	//   ....[18]....
        /*0654*/ 	.word	0x00006030


	//   ....[19]....
        /*0658*/ 	.word	0x000060a0


	//   ....[20]....
        /*065c*/ 	.word	0x00007ea0


	//   ....[21]....
        /*0660*/ 	.word	0x00007eb0


	//   ....[22]....
        /*0664*/ 	.word	0x00007f10


	//   ....[23]....
        /*0668*/ 	.word	0x00007f20


	//   ....[24]....
        /*066c*/ 	.word	0x00009b90


	//   ....[25]....
        /*0670*/ 	.word	0x00009db0


	//   ....[26]....
        /*0674*/ 	.word	0x0000a480


	//   ....[27]....
        /*0678*/ 	.word	0x0000a580


	//   ....[28]....
        /*067c*/ 	.word	0x0000a940


	//   ....[29]....
        /*0680*/ 	.word	0x0000a9a0


	//   ....[30]....
        /*0684*/ 	.word	0x0000bb90


	//   ....[31]....
        /*0688*/ 	.word	0x0000bba0


	//   ....[32]....
        /*068c*/ 	.word	0x0000bbd0


	//   ....[33]....
        /*0690*/ 	.word	0x0000bbe0


	//   ....[34]....
        /*0694*/ 	.word	0x0000d280


	//   ....[35]....
        /*0698*/ 	.word	0x0000d2c0


	//   ....[36]....
        /*069c*/ 	.word	0x0000d2f0


	//   ....[37]....
        /*06a0*/ 	.word	0x0000d320


	//   ....[38]....
        /*06a4*/ 	.word	0x0000d350


	//   ....[39]....
        /*06a8*/ 	.word	0x0000d380


	//   ....[40]....
        /*06ac*/ 	.word	0x0000d3b0


	//   ....[41]....
        /*06b0*/ 	.word	0x0000d3e0


	//   ....[42]....
        /*06b4*/ 	.word	0x0000d410


	//   ....[43]....
        /*06b8*/ 	.word	0x0000d440


	//   ....[44]....
        /*06bc*/ 	.word	0x0000d470


	//   ....[45]....
        /*06c0*/ 	.word	0x0000d4a0


	//   ....[46]....
        /*06c4*/ 	.word	0x0000d4d0


	//   ....[47]....
        /*06c8*/ 	.word	0x0000d500


	//   ....[48]....
        /*06cc*/ 	.word	0x0000d530


	//   ....[49]....
        /*06d0*/ 	.word	0x0000d560


	//   ....[50]....
        /*06d4*/ 	.word	0x0000d590


	//   ....[51]....
        /*06d8*/ 	.word	0x0000d5c0


	//   ....[52]....
        /*06dc*/ 	.word	0x0000d5f0


	//   ....[53]....
        /*06e0*/ 	.word	0x0000d620


	//   ....[54]....
        /*06e4*/ 	.word	0x0000d650


	//   ....[55]....
        /*06e8*/ 	.word	0x0000d680


	//   ....[56]....
        /*06ec*/ 	.word	0x0000d6b0


	//   ....[57]....
        /*06f0*/ 	.word	0x0000d6e0


	//   ....[58]....
        /*06f4*/ 	.word	0x0000d710


	//   ....[59]....
        /*06f8*/ 	.word	0x0000d740


	//   ....[60]....
        /*06fc*/ 	.word	0x0000d770


	//   ....[61]....
        /*0700*/ 	.word	0x0000d7a0


	//   ....[62]....
        /*0704*/ 	.word	0x0000d7d0


	//   ....[63]....
        /*0708*/ 	.word	0x0000d800


	//   ....[64]....
        /*070c*/ 	.word	0x0000d830


	//   ....[65]....
        /*0710*/ 	.word	0x0000d860


	//   ....[66]....
        /*0714*/ 	.word	0x0000d890


	//   ....[67]....
        /*0718*/ 	.word	0x0000d8c0


	//   ....[68]....
        /*071c*/ 	.word	0x0000d8f0


	//   ....[69]....
        /*0720*/ 	.word	0x0000d920


	//   ....[70]....
        /*0724*/ 	.word	0x0000d950


	//   ....[71]....
        /*0728*/ 	.word	0x0000d970


	//   ....[72]....
        /*072c*/ 	.word	0x0000d980


	//   ....[73]....
        /*0730*/ 	.word	0x0000d990


	//   ....[74]....
        /*0734*/ 	.word	0x0000d9a0


	//   ....[75]....
        /*0738*/ 	.word	0x0000d9b0


	//   ....[76]....
        /*073c*/ 	.word	0x0000d9d0


	//   ....[77]....
        /*0740*/ 	.word	0x0000d9f0


	//   ....[78]....
        /*0744*/ 	.word	0x0000da00


	//   ....[79]....
        /*0748*/ 	.word	0x0000da20


	//   ....[80]....
        /*074c*/ 	.word	0x0000da30


	//   ....[81]....
        /*0750*/ 	.word	0x0000da50


	//   ....[82]....
        /*0754*/ 	.word	0x0000da60


	//   ....[83]....
        /*0758*/ 	.word	0x0000da80


	//   ....[84]....
        /*075c*/ 	.word	0x0000da90


	//   ....[85]....
        /*0760*/ 	.word	0x0000dab0


	//   ....[86]....
        /*0764*/ 	.word	0x0000dac0


	//   ....[87]....
        /*0768*/ 	.word	0x0000dae0


	//   ....[88]....
        /*076c*/ 	.word	0x0000daf0


	//   ....[89]....
        /*0770*/ 	.word	0x0000db10


	//   ....[90]....
        /*0774*/ 	.word	0x0000db20


	//   ....[91]....
        /*0778*/ 	.word	0x0000db50


	//   ....[92]....
        /*077c*/ 	.word	0x0000db90


	//   ....[93]....
        /*0780*/ 	.word	0x0000dbc0


	//   ....[94]....
        /*0784*/ 	.word	0x0000dbd0


	//   ....[95]....
        /*0788*/ 	.word	0x0000dbf0


	//   ....[96]....
        /*078c*/ 	.word	0x0000dc10


	//   ....[97]....
        /*0790*/ 	.word	0x0000dc20


	//   ....[98]....
        /*0794*/ 	.word	0x0000e400


	//   ....[99]....
        /*0798*/ 	.word	0x0000e440


	//   ....[100]....
        /*079c*/ 	.word	0x0000e470


	//   ....[101]....
        /*07a0*/ 	.word	0x0000e4e0


	//   ....[102]....
        /*07a4*/ 	.word	0x0000ed70


	//   ....[103]....
        /*07a8*/ 	.word	0x0000ed90


	//   ....[104]....
        /*07ac*/ 	.word	0x0000eee0


	//   ....[105]....
        /*07b0*/ 	.word	0x0000ef00


	//   ....[106]....
        /*07b4*/ 	.word	0x0000f040


	//   ....[107]....
        /*07b8*/ 	.word	0x0000f060


	//   ....[108]....
        /*07bc*/ 	.word	0x0000f1b0


	//   ....[109]....
        /*07c0*/ 	.word	0x0000f1d0


	//   ....[110]....
        /*07c4*/ 	.word	0x0000fb00


	//   ....[111]....
        /*07c8*/ 	.word	0x0000fb30


	//   ....[112]....
        /*07cc*/ 	.word	0x0000fc80


	//   ....[113]....
        /*07d0*/ 	.word	0x0000fca0


	//   ....[114]....
        /*07d4*/ 	.word	0x0000fde0


	//   ....[115]....
        /*07d8*/ 	.word	0x0000fe00


	//   ....[116]....
        /*07dc*/ 	.word	0x0000ff50


	//   ....[117]....
        /*07e0*/ 	.word	0x0000ff70


	//   ....[118]....
        /*07e4*/ 	.word	0x00010150


	//   ....[119]....
        /*07e8*/ 	.word	0x00010340


	//   ....[120]....
        /*07ec*/ 	.word	0x00010370


	//   ....[121]....
        /*07f0*/ 	.word	0x000103a0


	//   ....[122]....
        /*07f4*/ 	.word	0x000103e0


	//   ....[123]....
        /*07f8*/ 	.word	0x00010410


	//   ....[124]....
        /*07fc*/ 	.word	0x00010450


	//   ....[125]....
        /*0800*/ 	.word	0x000105e0


	//   ....[126]....
        /*0804*/ 	.word	0x00010610


	//   ....[127]....
        /*0808*/ 	.word	0x00010640


	//   ....[128]....
        /*080c*/ 	.word	0x00010670


	//   ....[129]....
        /*0810*/ 	.word	0x000106a0


	//   ....[130]....
        /*0814*/ 	.word	0x000106e0


	//   ....[131]....
        /*0818*/ 	.word	0x00010780


	//   ....[132]....
        /*081c*/ 	.word	0x00010810


	//   ....[133]....
        /*0820*/ 	.word	0x000108c0


	//   ....[134]....
        /*0824*/ 	.word	0x00012330


	//   ....[135]....
        /*0828*/ 	.word	0x00013010


	//   ....[136]....
        /*082c*/ 	.word	0x00013040


	//   ....[137]....
        /*0830*/ 	.word	0x00013070


	//   ....[138]....
        /*0834*/ 	.word	0x00013090


	//   ....[139]....
        /*0838*/ 	.word	0x000131b0


	//   ....[140]....
        /*083c*/ 	.word	0x000131c0


	//   ....[141]....
        /*0840*/ 	.word	0x00013260


	//   ....[142]....
        /*0844*/ 	.word	0x00013270


	//   ....[143]....
        /*0848*/ 	.word	0x00013310


	//   ....[144]....
        /*084c*/ 	.word	0x00013320


	//   ....[145]....
        /*0850*/ 	.word	0x000133c0


	//   ....[146]....
        /*0854*/ 	.word	0x000133d0


	//   ....[147]....
        /*0858*/ 	.word	0x00013460


	//   ....[148]....
        /*085c*/ 	.word	0x00013470


	//   ....[149]....
        /*0860*/ 	.word	0x00013480


	//   ....[150]....
        /*0864*/ 	.word	0x00013490


	//   ....[151]....
        /*0868*/ 	.word	0x00015350


	//   ....[152]....
        /*086c*/ 	.word	0x00015380


	//   ....[153]....
        /*0870*/ 	.word	0x000153b0


	//   ....[154]....
        /*0874*/ 	.word	0x000153e0


	//   ....[155]....
        /*0878*/ 	.word	0x00015410


	//   ....[156]....
        /*087c*/ 	.word	0x00015420


	//   ....[157]....
        /*0880*/ 	.word	0x00015450


	//   ....[158]....
        /*0884*/ 	.word	0x00015460


	//   ....[159]....
        /*0888*/ 	.word	0x000155a0


	//   ....[160]....
        /*088c*/ 	.word	0x000155e0


	//   ....[161]....
        /*0890*/ 	.word	0x00015610


	//   ....[162]....
        /*0894*/ 	.word	0x00015640


	//   ....[163]....
        /*0898*/ 	.word	0x00015670


	//   ....[164]....
        /*089c*/ 	.word	0x000156a0


	//   ....[165]....
        /*08a0*/ 	.word	0x00015730


	//   ....[166]....
        /*08a4*/ 	.word	0x000157c0


	//   ....[167]....
        /*08a8*/ 	.word	0x00015830


	//   ....[168]....
        /*08ac*/ 	.word	0x00015ec0


	//   ....[169]....
        /*08b0*/ 	.word	0x00016580


	//   ....[170]....
        /*08b4*/ 	.word	0x00016740


	//   ....[171]....
        /*08b8*/ 	.word	0x000167b0


	//   ....[172]....
        /*08bc*/ 	.word	0x00016810


	//   ....[173]....
        /*08c0*/ 	.word	0x000168b0


	//   ....[174]....
        /*08c4*/ 	.word	0x00016970


	//   ....[175]....
        /*08c8*/ 	.word	0x00016a90


	//   ....[176]....
        /*08cc*/ 	.word	0x00016af0


	//   ....[177]....
        /*08d0*/ 	.word	0x00016c00


	//   ....[178]....
        /*08d4*/ 	.word	0x00016c60


	//   ....[179]....
        /*08d8*/ 	.word	0x00016d70


	//   ....[180]....
        /*08dc*/ 	.word	0x00016dd0


	//   ....[181]....
        /*08e0*/ 	.word	0x00016ee0


	//   ....[182]....
        /*08e4*/ 	.word	0x00016f40


	//   ....[183]....
        /*08e8*/ 	.word	0x00017040


	//   ....[184]....
        /*08ec*/ 	.word	0x000170a0


	//   ....[185]....
        /*08f0*/ 	.word	0x00017140


	//   ....[186]....
        /*08f4*/ 	.word	0x000174e0


	//----- nvinfo : EIATTR_REG_RECONFIG
	.align		4
.L_465:
        /*08f8*/ 	.byte	0x01, 0x54
	.zero		2


	//----- nvinfo : EIATTR_SYSCALL_OFFSETS
	.align		4
        /*08fc*/ 	.byte	0x04, 0x46
        /*08fe*/ 	.short	(.L_467 - .L_466)


	//   ....[0]....
.L_466:
        /*0900*/ 	.word	0x00001d90


	//   ....[1]....
        /*0904*/ 	.word	0x00011d60


	//   ....[2]....
        /*0908*/ 	.word	0x00011ef0


	//   ....[3]....
        /*090c*/ 	.word	0x00012050


	//   ....[4]....
        /*0910*/ 	.word	0x000121a0


	//   ....[5]....
        /*0914*/ 	.word	0x00012bb0


	//----- nvinfo : EIATTR_MBARRIER_INSTR_OFFSETS
	.align		4
.L_467:
        /*0918*/ 	.byte	0x04, 0x39
        /*091a*/ 	.short	(.L_469 - .L_468)


	//   ....[0]....
.L_468:
        /*091c*/ 	.word	0x00000270
        /*0920*/ 	.word	0x000000ff
        /*0924*/ 	.word	0x00028400
        /*0928*/ 	.short	0x0100
        /*092a*/ 	.byte	0x08
	.zero		1


	//   ....[1]....
        /*092c*/ 	.word	0x00000280
        /*0930*/ 	.word	0x000000ff
        /*0934*/ 	.word	0x00028420
        /*0938*/ 	.short	0x0100
        /*093a*/ 	.byte	0x08
	.zero		1


	//   ....[2]....
        /*093c*/ 	.word	0x00000370
        /*0940*/ 	.word	0x000000ff
        /*0944*/ 	.word	0x00028430
        /*0948*/ 	.short	0x0100
        /*094a*/ 	.byte	0x08
	.zero		1


	//   ....[3]....
        /*094c*/ 	.word	0x00000380
        /*0950*/ 	.word	0x000000ff
        /*0954*/ 	.word	0x00028440
        /*0958*/ 	.short	0x0100
        /*095a*/ 	.byte	0x08
	.zero		1


	//   ....[4]....
        /*095c*/ 	.word	0x00000390
        /*0960*/ 	.word	0x000000ff
        /*0964*/ 	.word	0x00028438
        /*0968*/ 	.short	0x0100
        /*096a*/ 	.byte	0x08
	.zero		1


	//   ....[5]....
        /*096c*/ 	.word	0x000003a0
        /*0970*/ 	.word	0x000000ff
        /*0974*/ 	.word	0x00028448
        /*0978*/ 	.short	0x0100
        /*097a*/ 	.byte	0x08
	.zero		1


	//   ....[6]....
        /*097c*/ 	.word	0x000004d0
        /*0980*/ 	.word	0x000000ff
        /*0984*/ 	.word	0x00028450
        /*0988*/ 	.short	0x0100
        /*098a*/ 	.byte	0x08
	.zero		1


	//   ....[7]....
        /*098c*/ 	.word	0x000004e0
        /*0990*/ 	.word	0x000000ff
        /*0994*/ 	.word	0x00028460
        /*0998*/ 	.short	0x0100
        /*099a*/ 	.byte	0x08
	.zero		1


	//   ....[8]....
        /*099c*/ 	.word	0x000004f0
        /*09a0*/ 	.word	0x000000ff
        /*09a4*/ 	.word	0x00028458
        /*09a8*/ 	.short	0x0100
        /*09aa*/ 	.byte	0x08
	.zero		1


	//   ....[9]....
        /*09ac*/ 	.word	0x00000500
        /*09b0*/ 	.word	0x000000ff
        /*09b4*/ 	.word	0x00028468
        /*09b8*/ 	.short	0x0100
        /*09ba*/ 	.byte	0x08
	.zero		1


	//   ....[10]....
        /*09bc*/ 	.word	0x000005f0
        /*09c0*/ 	.word	0x000000ff
        /*09c4*/ 	.word	0x00028470
        /*09c8*/ 	.short	0x0100
        /*09ca*/ 	.byte	0x06
	.zero		1


	//   ....[11]....
        /*09cc*/ 	.word	0x00000600
        /*09d0*/ 	.word	0x000000ff
        /*09d4*/ 	.word	0x00028480
        /*09d8*/ 	.short	0x0100
        /*09da*/ 	.byte	0x06
	.zero		1


	//   ....[12]....
        /*09dc*/ 	.word	0x00000610
        /*09e0*/ 	.word	0x000000ff
        /*09e4*/ 	.word	0x00028478
        /*09e8*/ 	.short	0x0100
        /*09ea*/ 	.byte	0x06
	.zero		1


	//   ....[13]....
        /*09ec*/ 	.word	0x00000620
        /*09f0*/ 	.word	0x000000ff
        /*09f4*/ 	.word	0x00028488
        /*09f8*/ 	.short	0x0100
        /*09fa*/ 	.byte	0x06
	.zero		1


	//   ....[14]....
        /*09fc*/ 	.word	0x00000750
        /*0a00*/ 	.word	0x000000ff
        /*0a04*/ 	.word	0x00028490
        /*0a08*/ 	.short	0x0100
        /*0a0a*/ 	.byte	0x08
	.zero		1


	//   ....[15]....
        /*0a0c*/ 	.word	0x00000760
        /*0a10*/ 	.word	0x000000ff
        /*0a14*/ 	.word	0x000284a0
        /*0a18*/ 	.short	0x0100
        /*0a1a*/ 	.byte	0x08
	.zero		1


	//   ....[16]....
        /*0a1c*/ 	.word	0x00000770
        /*0a20*/ 	.word	0x000000ff
        /*0a24*/ 	.word	0x00028498
        /*0a28*/ 	.short	0x0100
        /*0a2a*/ 	.byte	0x08
	.zero		1


	//   ....[17]....
        /*0a2c*/ 	.word	0x00000780
        /*0a30*/ 	.word	0x000000ff
        /*0a34*/ 	.word	0x000284a8
        /*0a38*/ 	.short	0x0100
        /*0a3a*/ 	.byte	0x08
	.zero		1


	//   ....[18]....
        /*0a3c*/ 	.word	0x000008b0
        /*0a40*/ 	.word	0x000000ff
        /*0a44*/ 	.word	0x000284b0
        /*0a48*/ 	.short	0x0100
        /*0a4a*/ 	.byte	0x08
	.zero		1


	//   ....[19]....
        /*0a4c*/ 	.word	0x000008c0
        /*0a50*/ 	.word	0x000000ff
        /*0a54*/ 	.word	0x000284c0
        /*0a58*/ 	.short	0x0100
        /*0a5a*/ 	.byte	0x08
	.zero		1


	//   ....[20]....
        /*0a5c*/ 	.word	0x000008d0
        /*0a60*/ 	.word	0x000000ff
        /*0a64*/ 	.word	0x000284b8
        /*0a68*/ 	.short	0x0100
        /*0a6a*/ 	.byte	0x08
	.zero		1


	//   ....[21]....
        /*0a6c*/ 	.word	0x000008e0
        /*0a70*/ 	.word	0x000000ff
        /*0a74*/ 	.word	0x000284c8
        /*0a78*/ 	.short	0x0100
        /*0a7a*/ 	.byte	0x08
	.zero		1


	//   ....[22]....
        /*0a7c*/ 	.word	0x000020e0
        /*0a80*/ 	.word	0x000000ff
        /*0a84*/ 	.word	0x00028400
        /*0a88*/ 	.short	0x010a
        /*0a8a*/ 	.byte	0x29
	.zero		1


	//   ....[23]....
        /*0a8c*/ 	.word	0x00002180
        /*0a90*/ 	.word	0x00000006
        /*0a94*/ 	.word	0x00028430
        /*0a98*/ 	.short	0x010a
        /*0a9a*/ 	.byte	0x3f
	.zero		1


	//   ....[24]....
        /*0a9c*/ 	.word	0x000021e0
        /*0aa0*/ 	.word	0x00000006
        /*0aa4*/ 	.word	0x00028430
        /*0aa8*/ 	.short	0x010a
        /*0aaa*/ 	.byte	0x3f
	.zero		1


	//   ....[25]....
        /*0aac*/ 	.word	0x00002720
        /*0ab0*/ 	.word	0x00000003
        /*0ab4*/ 	.word	0x00000000
        /*0ab8*/ 	.short	0x0101
        /*0aba*/ 	.byte	0x3f
	.zero		1


	//   ....[26]....
        /*0abc*/ 	.word	0x000048a0
        /*0ac0*/ 	.word	0x000000ff
        /*0ac4*/ 	.word	0x00028430
        /*0ac8*/ 	.short	0x010a
        /*0aca*/ 	.byte	0x06
	.zero		1


	//   ....[27]....
        /*0acc*/ 	.word	0x000048e0
        /*0ad0*/ 	.word	0x000000ff
        /*0ad4*/ 	.word	0x00028430
        /*0ad8*/ 	.short	0x010a
        /*0ada*/ 	.byte	0x06
	.zero		1


	//   ....[28]....
        /*0adc*/ 	.word	0x00004c20
        /*0ae0*/ 	.word	0x000000ff
        /*0ae4*/ 	.word	0x00028450
        /*0ae8*/ 	.short	0x010a
        /*0aea*/ 	.byte	0x06
	.zero		1


	//   ....[29]....
        /*0aec*/ 	.word	0x00004c60
        /*0af0*/ 	.word	0x000000ff
        /*0af4*/ 	.word	0x00028450
        /*0af8*/ 	.short	0x010a
        /*0afa*/ 	.byte	0x06
	.zero		1


	//   ....[30]....
        /*0afc*/ 	.word	0x000052f0
        /*0b00*/ 	.word	0x00000009
        /*0b04*/ 	.word	0x00000000
        /*0b08*/ 	.short	0x0101
        /*0b0a*/ 	.byte	0x3f
	.zero		1


	//   ....[31]....
        /*0b0c*/ 	.word	0x00006730
        /*0b10*/ 	.word	0x000000ff
        /*0b14*/ 	.word	0x00000000
        /*0b18*/ 	.short	0x0101
        /*0b1a*/ 	.byte	0x06
	.zero		1


	//   ....[32]....
        /*0b1c*/ 	.word	0x000073b0
        /*0b20*/ 	.word	0x000000ff
        /*0b24*/ 	.word	0x00028430
        /*0b28*/ 	.short	0x010a
        /*0b2a*/ 	.byte	0x06
	.zero		1


	//   ....[33]....
        /*0b2c*/ 	.word	0x000073f0
        /*0b30*/ 	.word	0x000000ff
        /*0b34*/ 	.word	0x00028430
        /*0b38*/ 	.short	0x010a
        /*0b3a*/ 	.byte	0x06
	.zero		1


	//   ....[34]....
        /*0b3c*/ 	.word	0x00007760
        /*0b40*/ 	.word	0x000000ff
        /*0b44*/ 	.word	0x00028450
        /*0b48*/ 	.short	0x010a
        /*0b4a*/ 	.byte	0x06
	.zero		1


	//   ....[35]....
        /*0b4c*/ 	.word	0x000077a0
        /*0b50*/ 	.word	0x000000ff
        /*0b54*/ 	.word	0x00028450
        /*0b58*/ 	.short	0x010a
        /*0b5a*/ 	.byte	0x06
	.zero		1


	//   ....[36]....
        /*0b5c*/ 	.word	0x00008580
        /*0b60*/ 	.word	0x00000003
        /*0b64*/ 	.word	0x00000000
        /*0b68*/ 	.short	0x0101
        /*0b6a*/ 	.byte	0x3f
	.zero		1


	//   ....[37]....
        /*0b6c*/ 	.word	0x000087a0
        /*0b70*/ 	.word	0x000000ff
        /*0b74*/ 	.word	0x00000000
        /*0b78*/ 	.short	0x0101
        /*0b7a*/ 	.byte	0x06
	.zero		1


	//   ....[38]....
        /*0b7c*/ 	.word	0x000091a0
        /*0b80*/ 	.word	0x000000ff
        /*0b84*/ 	.word	0x00028430
        /*0b88*/ 	.short	0x010a
        /*0b8a*/ 	.byte	0x06
	.zero		1


	//   ....[39]....
        /*0b8c*/ 	.word	0x000091e0
        /*0b90*/ 	.word	0x000000ff
        /*0b94*/ 	.word	0x00028430
        /*0b98*/ 	.short	0x010a
        /*0b9a*/ 	.byte	0x06
	.zero		1


	//   ....[40]....
        /*0b9c*/ 	.word	0x00009550
        /*0ba0*/ 	.word	0x000000ff
        /*0ba4*/ 	.word	0x00028450
        /*0ba8*/ 	.short	0x010a
        /*0baa*/ 	.byte	0x06
	.zero		1


	//   ....[41]....
        /*0bac*/ 	.word	0x00009590
        /*0bb0*/ 	.word	0x000000ff
        /*0bb4*/ 	.word	0x00028450
        /*0bb8*/ 	.short	0x010a
        /*0bba*/ 	.byte	0x06
	.zero		1


	//   ....[42]....
        /*0bbc*/ 	.word	0x00009b50
        /*0bc0*/ 	.word	0x00000006
        /*0bc4*/ 	.word	0x00000000
        /*0bc8*/ 	.short	0x0101
        /*0bca*/ 	.byte	0x3f
	.zero		1


	//   ....[43]....
        /*0bcc*/ 	.word	0x0000b030
        /*0bd0*/ 	.word	0x000000ff
        /*0bd4*/ 	.word	0x00000000
        /*0bd8*/ 	.short	0x0101
        /*0bda*/ 	.byte	0x06
	.zero		1


	//   ....[44]....
        /*0bdc*/ 	.word	0x0000b930
        /*0be0*/ 	.word	0x000000ff
        /*0be4*/ 	.word	0x00028450
        /*0be8*/ 	.short	0x010a
        /*0bea*/ 	.byte	0x09
	.zero		1


	//   ....[45]....
        /*0bec*/ 	.word	0x0000b970
        /*0bf0*/ 	.word	0x000000ff
        /*0bf4*/ 	.word	0x00028450
        /*0bf8*/ 	.short	0x010a
        /*0bfa*/ 	.byte	0x09
	.zero		1


	//   ....[46]....
        /*0bfc*/ 	.word	0x0000bfe0
        /*0c00*/ 	.word	0x000000ff
        /*0c04*/ 	.word	0x00000000
        /*0c08*/ 	.short	0x0101
        /*0c0a*/ 	.byte	0x04
	.zero		1


	//   ....[47]....
        /*0c0c*/ 	.word	0x0000ed60
        /*0c10*/ 	.word	0x00000004
        /*0c14*/ 	.word	0x00000000
        /*0c18*/ 	.short	0x0101
        /*0c1a*/ 	.byte	0x3f
	.zero		1


	//   ....[48]....
        /*0c1c*/ 	.word	0x000125b0
        /*0c20*/ 	.word	0x00000004
        /*0c24*/ 	.word	0x00028480
        /*0c28*/ 	.short	0x010a
        /*0c2a*/ 	.byte	0x3f
	.zero		1


	//   ....[49]....
        /*0c2c*/ 	.word	0x000127c0
        /*0c30*/ 	.word	0x00000004
        /*0c34*/ 	.word	0x00028440
        /*0c38*/ 	.short	0x010a
        /*0c3a*/ 	.byte	0x3f
	.zero		1


	//   ....[50]....
        /*0c3c*/ 	.word	0x000135d0
        /*0c40*/ 	.word	0x00000011
        /*0c44*/ 	.word	0x00028400
        /*0c48*/ 	.short	0x0107
        /*0c4a*/ 	.byte	0x3f
	.zero		1


	//   ....[51]....
        /*0c4c*/ 	.word	0x000136d0
        /*0c50*/ 	.word	0x00000011
        /*0c54*/ 	.word	0x00028400
        /*0c58*/ 	.short	0x0101
        /*0c5a*/ 	.byte	0x3f
	.zero		1


	//   ....[52]....
        /*0c5c*/ 	.word	0x000136f0
        /*0c60*/ 	.word	0x00000011
        /*0c64*/ 	.word	0x00028420
        /*0c68*/ 	.short	0x010a
        /*0c6a*/ 	.byte	0x3f
	.zero		1


	//   ....[53]....
        /*0c6c*/ 	.word	0x00013a10
        /*0c70*/ 	.word	0x00000006
        /*0c74*/ 	.word	0x00028480
        /*0c78*/ 	.short	0x010a
        /*0c7a*/ 	.byte	0x3f
	.zero		1


	//   ....[54]....
        /*0c7c*/ 	.word	0x00013d70
        /*0c80*/ 	.word	0x00000006
        /*0c84*/ 	.word	0x00028440
        /*0c88*/ 	.short	0x010a
        /*0c8a*/ 	.byte	0x3f
	.zero		1


	//   ....[55]....
        /*0c8c*/ 	.word	0x00014130
        /*0c90*/ 	.word	0x00000013
        /*0c94*/ 	.word	0x00028470
        /*0c98*/ 	.short	0x010a
        /*0c9a*/ 	.byte	0x3f
	.zero		1


	//   ....[56]....
        /*0c9c*/ 	.word	0x000141a0
        /*0ca0*/ 	.word	0x00000013
        /*0ca4*/ 	.word	0x00028460
        /*0ca8*/ 	.short	0x010a
        /*0caa*/ 	.byte	0x3f
	.zero		1


	//   ....[57]....
        /*0cac*/ 	.word	0x00014780
        /*0cb0*/ 	.word	0x00000013
        /*0cb4*/ 	.word	0x00028450
        /*0cb8*/ 	.short	0x0101
        /*0cba*/ 	.byte	0x3f
	.zero		1


	//   ....[58]....
        /*0cbc*/ 	.word	0x00014800
        /*0cc0*/ 	.word	0x00000013
        /*0cc4*/ 	.word	0x00000000
        /*0cc8*/ 	.short	0x0101
        /*0cca*/ 	.byte	0x3f
	.zero		1


	//   ....[59]....
        /*0ccc*/ 	.word	0x00014a40
        /*0cd0*/ 	.word	0x00000002
        /*0cd4*/ 	.word	0x00028470
        /*0cd8*/ 	.short	0x010a
        /*0cda*/ 	.byte	0x3f
	.zero		1


	//   ....[60]....
        /*0cdc*/ 	.word	0x00014ab0
        /*0ce0*/ 	.word	0x00000002
        /*0ce4*/ 	.word	0x00028460
        /*0ce8*/ 	.short	0x010a
        /*0cea*/ 	.byte	0x3f
	.zero		1


	//   ....[61]....
        /*0cec*/ 	.word	0x00015050
        /*0cf0*/ 	.word	0x00000002
        /*0cf4*/ 	.word	0x00028450
        /*0cf8*/ 	.short	0x0101
        /*0cfa*/ 	.byte	0x3f
	.zero		1


	//   ....[62]....
        /*0cfc*/ 	.word	0x000150a0
        /*0d00*/ 	.word	0x00000002
        /*0d04*/ 	.word	0x00000000
        /*0d08*/ 	.short	0x0101
        /*0d0a*/ 	.byte	0x3f
	.zero		1


	//   ....[63]....
        /*0d0c*/ 	.word	0x00015e40
        /*0d10*/ 	.word	0x00000000
        /*0d14*/ 	.word	0x00028420
        /*0d18*/ 	.short	0x010a
        /*0d1a*/ 	.byte	0x3f
	.zero		1


	//   ....[64]....
        /*0d1c*/ 	.word	0x00016000
        /*0d20*/ 	.word	0x00000006
        /*0d24*/ 	.word	0x00000000
        /*0d28*/ 	.short	0x010a
        /*0d2a*/ 	.byte	0x3f
	.zero		1


	//   ....[65]....
        /*0d2c*/ 	.word	0x00016070
        /*0d30*/ 	.word	0x00000007
        /*0d34*/ 	.word	0x00000000
        /*0d38*/ 	.short	0x010a
        /*0d3a*/ 	.byte	0x3f
	.zero		1


	//   ....[66]....
        /*0d3c*/ 	.word	0x000160d0
        /*0d40*/ 	.word	0x00000004
        /*0d44*/ 	.word	0x00028460
        /*0d48*/ 	.short	0x010a
        /*0d4a*/ 	.byte	0x3f
	.zero		1


	//   ....[67]....
        /*0d4c*/ 	.word	0x00016120
        /*0d50*/ 	.word	0x00000003
        /*0d54*/ 	.word	0x00028460
        /*0d58*/ 	.short	0x010a
        /*0d5a*/ 	.byte	0x3f
	.zero		1


	//   ....[68]....
        /*0d5c*/ 	.word	0x00016160
        /*0d60*/ 	.word	0x00000004
        /*0d64*/ 	.word	0x00028480
        /*0d68*/ 	.short	0x010a
        /*0d6a*/ 	.byte	0x3f
	.zero		1


	//   ....[69]....
        /*0d6c*/ 	.word	0x00016180
        /*0d70*/ 	.word	0x00000003
        /*0d74*/ 	.word	0x00028480
        /*0d78*/ 	.short	0x010a
        /*0d7a*/ 	.byte	0x3f
	.zero		1


	//   ....[70]....
        /*0d7c*/ 	.word	0x000161f0
        /*0d80*/ 	.word	0x00000003
        /*0d84*/ 	.word	0x00028400
        /*0d88*/ 	.short	0x010a
        /*0d8a*/ 	.byte	0x3f
	.zero		1


	//   ....[71]....
        /*0d8c*/ 	.word	0x00016240
        /*0d90*/ 	.word	0x00000006
        /*0d94*/ 	.word	0x00028430
        /*0d98*/ 	.short	0x010a
        /*0d9a*/ 	.byte	0x3f
	.zero		1


	//   ....[72]....
        /*0d9c*/ 	.word	0x000162a0
        /*0da0*/ 	.word	0x00000009
        /*0da4*/ 	.word	0x00028430
        /*0da8*/ 	.short	0x010a
        /*0daa*/ 	.byte	0x3f
	.zero		1


	//   ....[73]....
        /*0dac*/ 	.word	0x00016300
        /*0db0*/ 	.word	0x00000009
        /*0db4*/ 	.word	0x00028450
        /*0db8*/ 	.short	0x010a
        /*0dba*/ 	.byte	0x3f
	.zero		1


	//   ....[74]....
        /*0dbc*/ 	.word	0x00016360
        /*0dc0*/ 	.word	0x00000007
        /*0dc4*/ 	.word	0x00028430
        /*0dc8*/ 	.short	0x010a
        /*0dca*/ 	.byte	0x3f
	.zero		1


	//   ....[75]....
        /*0dcc*/ 	.word	0x000163c0
        /*0dd0*/ 	.word	0x00000007
        /*0dd4*/ 	.word	0x00028450
        /*0dd8*/ 	.short	0x010a
        /*0dda*/ 	.byte	0x3f
	.zero		1


	//   ....[76]....
        /*0ddc*/ 	.word	0x00016420
        /*0de0*/ 	.word	0x00000007
        /*0de4*/ 	.word	0x00028430
        /*0de8*/ 	.short	0x010a
        /*0dea*/ 	.byte	0x3f
	.zero		1


	//   ....[77]....
        /*0dec*/ 	.word	0x00016480
        /*0df0*/ 	.word	0x00000007
        /*0df4*/ 	.word	0x00028450
        /*0df8*/ 	.short	0x010a
        /*0dfa*/ 	.byte	0x3f
	.zero		1


	//   ....[78]....
        /*0dfc*/ 	.word	0x000164e0
        /*0e00*/ 	.word	0x00000005
        /*0e04*/ 	.word	0x00028450
        /*0e08*/ 	.short	0x010a
        /*0e0a*/ 	.byte	0x3f
	.zero		1


	//   ....[79]....
        /*0e0c*/ 	.word	0x00016630
        /*0e10*/ 	.word	0x00000004
        /*0e14*/ 	.word	0x00028480
        /*0e18*/ 	.short	0x010a
        /*0e1a*/ 	.byte	0x3f
	.zero		1


	//   ....[80]....
        /*0e1c*/ 	.word	0x00016680
        /*0e20*/ 	.word	0x00000004
        /*0e24*/ 	.word	0x00028440
        /*0e28*/ 	.short	0x010a
        /*0e2a*/ 	.byte	0x3f
	.zero		1


	//   ....[81]....
        /*0e2c*/ 	.word	0x000171d0
        /*0e30*/ 	.word	0x00000011
        /*0e34*/ 	.word	0x00028420
        /*0e38*/ 	.short	0x010a
        /*0e3a*/ 	.byte	0x3f
	.zero		1


	//   ....[82]....
        /*0e3c*/ 	.word	0x00017220
        /*0e40*/ 	.word	0x00000006
        /*0e44*/ 	.word	0x00028480
        /*0e48*/ 	.short	0x010a
        /*0e4a*/ 	.byte	0x3f
	.zero		1


	//   ....[83]....
        /*0e4c*/ 	.word	0x00017270
        /*0e50*/ 	.word	0x00000006
        /*0e54*/ 	.word	0x00028440
        /*0e58*/ 	.short	0x010a
        /*0e5a*/ 	.byte	0x3f
	.zero		1


	//   ....[84]....
        /*0e5c*/ 	.word	0x000172c0
        /*0e60*/ 	.word	0x00000013
        /*0e64*/ 	.word	0x00028470
        /*0e68*/ 	.short	0x010a
        /*0e6a*/ 	.byte	0x3f
	.zero		1


	//   ....[85]....
        /*0e6c*/ 	.word	0x00017310
        /*0e70*/ 	.word	0x00000013
        /*0e74*/ 	.word	0x00028460
        /*0e78*/ 	.short	0x010a
        /*0e7a*/ 	.byte	0x3f
	.zero		1


	//   ....[86]....
        /*0e7c*/ 	.word	0x00017360
        /*0e80*/ 	.word	0x00000002
        /*0e84*/ 	.word	0x00028470
        /*0e88*/ 	.short	0x010a
        /*0e8a*/ 	.byte	0x3f
	.zero		1


	//   ....[87]....
        /*0e8c*/ 	.word	0x000173b0
        /*0e90*/ 	.word	0x00000002
        /*0e94*/ 	.word	0x00028460
        /*0e98*/ 	.short	0x010a
        /*0e9a*/ 	.byte	0x3f
	.zero		1


	//   ....[88]....
        /*0e9c*/ 	.word	0x00017400
        /*0ea0*/ 	.word	0x00000000
        /*0ea4*/ 	.word	0x00028420
        /*0ea8*/ 	.short	0x010a
        /*0eaa*/ 	.byte	0x3f
	.zero		1


	//   ....[89]....
        /*0eac*/ 	.word	0x000175a0
        /*0eb0*/ 	.word	0x00000006
        /*0eb4*/ 	.word	0x00000000
        /*0eb8*/ 	.short	0x010a
        /*0eba*/ 	.byte	0x3f
	.zero		1


	//   ....[90]....
        /*0ebc*/ 	.word	0x000175f0
        /*0ec0*/ 	.word	0x00000007
        /*0ec4*/ 	.word	0x00000000
        /*0ec8*/ 	.short	0x010a
        /*0eca*/ 	.byte	0x3f
	.zero		1


	//   ....[91]....
        /*0ecc*/ 	.word	0x00017640
        /*0ed0*/ 	.word	0x00000004
        /*0ed4*/ 	.word	0x00028460
        /*0ed8*/ 	.short	0x010a
        /*0eda*/ 	.byte	0x3f
	.zero		1


	//   ....[92]....
        /*0edc*/ 	.word	0x00017690
        /*0ee0*/ 	.word	0x00000003
        /*0ee4*/ 	.word	0x00028460
        /*0ee8*/ 	.short	0x010a
        /*0eea*/ 	.byte	0x3f
	.zero		1


	//   ....[93]....
        /*0eec*/ 	.word	0x000176e0
        /*0ef0*/ 	.word	0x00000004
        /*0ef4*/ 	.word	0x00028480
        /*0ef8*/ 	.short	0x010a
        /*0efa*/ 	.byte	0x3f
	.zero		1


	//----- nvinfo : EIATTR_NUM_MBARRIERS
	.align		4
.L_469:
        /*0efc*/ 	.byte	0x03, 0x38
        /*0efe*/ 	.short	0x0016


	//----- nvinfo : EIATTR_EXIT_INSTR_OFFSETS
	.align		4
        /*0f00*/ 	.byte	0x04, 0x1c
        /*0f02*/ 	.short	(.L_471 - .L_470)


	//   ....[0]....
.L_470:
        /*0f04*/ 	.word	0x00000a80


	//   ....[1]....
        /*0f08*/ 	.word	0x000100f0


	//   ....[2]....
        /*0f0c*/ 	.word	0x000161d0


	//----- nvinfo : EIATTR_MAX_THREADS
	.align		4
.L_471:
        /*0f10*/ 	.byte	0x04, 0x05
        /*0f12*/ 	.short	(.L_473 - .L_472)
.L_472:
        /*0f14*/ 	.word	0x00000180
        /*0f18*/ 	.word	0x00000001
        /*0f1c*/ 	.word	0x00000001


	//----- nvinfo : EIATTR_CRS_STACK_SIZE
	.align		4
.L_473:
        /*0f20*/ 	.byte	0x04, 0x1e
        /*0f22*/ 	.short	(.L_475 - .L_474)
.L_474:
        /*0f24*/ 	.word	0x00000000


	//----- nvinfo : EIATTR_CBANK_PARAM_SIZE
	.align		4
.L_475:
        /*0f28*/ 	.byte	0x03, 0x19
        /*0f2a*/ 	.short	0x0af0


	//----- nvinfo : EIATTR_PARAM_CBANK
	.align		4
        /*0f2c*/ 	.byte	0x04, 0x0a
        /*0f2e*/ 	.short	(.L_477 - .L_476)
	.align		4
.L_476:
        /*0f30*/ 	.word	index@(.nv.constant0._ZN7cutlass13device_kernelIN5flash11enable_sm90INS1_16FlashAttnFwdSm90INS1_25CollectiveMainloopFwdSm90ILi2EN4cute5tupleIJNS5_1CILi1EEES8_S8_EEENS6_IJNS7_ILi128EEENS7_ILi64EEENS7_ILi256EEEEEELi256ENS_12float_e4m3_tEfNS_4arch4Sm90ELb0ELb1ELb1ELb1ELb0ELb0ELb0ELb1ELb1ELb1ELb0ELb0EEENS1_21CollectiveEpilogueFwdINS6_IJSA_SC_SB_EEES9_NS_10bfloat16_tESG_Li256ELb1ELb1ELb0ELb1EEENS1_36VarlenDynamicPersistentTileSchedulerILi128ELi64ELi256ELi128ELb0ELb1ELb1ELb1ELb0ELb1EEEEEEEEEvNT_6ParamsE)
        /*0f34*/ 	.short	0x0210
        /*0f36*/ 	.short	0x0af0


	//----- nvinfo : EIATTR_SW_WAR
	.align		4
.L_477:
        /*0f38*/ 	.byte	0x04, 0x36
        /*0f3a*/ 	.short	(.L_479 - .L_478)
.L_478:
        /*0f3c*/ 	.word	0x00000008
.L_479:


//--------------------- .nv.info._ZN7cutlass13device_kernelIN5flash11enable_sm90INS1_16FlashAttnFwdSm90INS1_25CollectiveMainloopFwdSm90ILi2EN4cute5tupleIJNS5_1CILi1EEES8_S8_EEENS6_IJNS7_ILi128EEENS7_ILi64EEENS7_ILi256EEEEEELi256ENS_12float_e4m3_tEfNS_4arch4Sm90ELb0ELb1ELb1ELb1ELb0ELb1ELb0ELb1ELb1ELb1ELb0ELb0EEENS1_21CollectiveEpilogueFwdINS6_IJSA_SC_SB_EEES9_NS_10bfloat16_tESG_Li256ELb1ELb1ELb0ELb1EEENS1_36VarlenDynamicPersistentTileSchedulerILi128ELi64ELi256ELi128ELb0ELb1ELb1ELb1ELb0ELb1EEEEEEEEEvNT_6ParamsE --------------------------
	.section	.nv.info._ZN7cutlass13device_kernelIN5flash11enable_sm90INS1_16FlashAttnFwdSm90INS1_25CollectiveMainloopFwdSm90ILi2EN4cute5tupleIJNS5_1CILi1EEES8_S8_EEENS6_IJNS7_ILi128EEENS7_ILi64EEENS7_ILi256EEEEEELi256ENS_12float_e4m3_tEfNS_4arch4Sm90ELb0ELb1ELb1ELb1ELb0ELb1ELb0ELb1ELb1ELb1ELb0ELb0EEENS1_21CollectiveEpilogueFwdINS6_IJSA_SC_SB_EEES9_NS_10bfloat16_tESG_Li256ELb1ELb1ELb0ELb1EEENS1_36VarlenDynamicPersistentTileSchedulerILi128ELi64ELi256ELi128ELb0ELb1ELb1ELb1ELb0ELb1EEEEEEEEEvNT_6ParamsE,"",@"SHT_CUDA_INFO"
	.sectionflags	@""
	.align	4


	//----- nvinfo : EIATTR_CUDA_API_VERSION
	.align		4
        /*0000*/ 	.byte	0x04, 0x37
        /*0002*/ 	.short	(.L_481 - .L_480)
.L_480:
        /*0004*/ 	.word	0x00000082


	//----- nvinfo : EIATTR_KPARAM_INFO
	.align		4
.L_481:
        /*0008*/ 	.byte	0x04, 0x17
        /*000a*/ 	.short	(.L_483 - .L_482)
.L_482:
        /*000c*/ 	.word	0x00000000
        /*0010*/ 	.short	0x0000
        /*0012*/ 	.short	0x0070
        /*0014*/ 	.byte	0x00, 0xf0, 0x01, 0x2a


	//----- nvinfo : EIATTR_SPARSE_MMA_MASK
	.align		4
.L_483:
        /*0018*/ 	.byte	0x03, 0x50
        /*001a*/ 	.short	0x0000


	//----- nvinfo : EIATTR_MAXREG_COUNT
	.align		4
        /*001c*/ 	.byte	0x03, 0x1b
        /*001e*/ 	.short	0x00a8


	//----- nvinfo : EIATTR_NUM_BARRIERS
	.align		4
        /*0020*/ 	.byte	0x02, 0x4c
        /*0022*/ 	.byte	0x10
	.zero		1


	//----- nvinfo : EIATTR_EXTERNS
	.align		4
        /*0024*/ 	.byte	0x04, 0x0f
        /*0026*/ 	.short	(.L_485 - .L_484)


	//   ....[0]....
	.align		4
.L_484:
        /*0028*/ 	.word	index@(__assertfail)


	//----- nvinfo : EIATTR_ANNOTATIONS
	.align		4
.L_485:
        /*002c*/ 	.byte	0x04, 0x55
        /*002e*/ 	.short	(.L_487 - .L_486)


	//   ....[0]....
.L_486:
        /* <DEDUP_REMOVED lines=71> */


	//----- nvinfo : EIATTR_MERCURY_ISA_VERSION
	.align		4
.L_487:
        /*0488*/ 	.byte	0x03, 0x5f
        /*048a*/ 	.short	0x0101


	//----- nvinfo : EIATTR_UNUSED_LOAD_BYTE_OFFSET
	.align		4
        /*048c*/ 	.byte	0x04, 0x44
        /*048e*/ 	.short	(.L_489 - .L_488)


	//   ....[0]....
.L_488:
        /*0490*/ 	.word	0x00000ad0
        /*0494*/ 	.word	0x0000fff0


	//   ....[1]....
        /*0498*/ 	.word	0x0001bfc0
        /*049c*/ 	.word	0x0000fff0


	//----- nvinfo : EIATTR_INT_WARP_WIDE_INSTR_OFFSETS
	.align		4
.L_489:
        /*04a0*/ 	.byte	0x04, 0x31
        /*04a2*/ 	.short	(.L_491 - .L_490)


	//   ....[0]....
.L_490:
        /*04a4*/ 	.word	0x00000190


	//   ....[1]....
        /*04a8*/ 	.word	0x000001d0


	//   ....[2]....
        /*04ac*/ 	.word	0x00000240


	//   ....[3]....
        /*04b0*/ 	.word	0x000228b0


	//   ....[4]....
        /*04b4*/ 	.word	0x00022910


	//   ....[5]....
        /*04b8*/ 	.word	0x000256e0


	//   ....[6]....
        /*04bc*/ 	.word	0x00025740


	//----- nvinfo : EIATTR_COOP_GROUP_MASK_REGIDS
	.align		4
.L_491:
        /*04c0*/ 	.byte	0x04, 0x29
        /*04c2*/ 	.short	(.L_493 - .L_492)


	//   ....[0]....
.L_492:
        /*04c4*/ 	.word	0xffffffff


	//   ....[1]....
        /*04c8*/ 	.word	0xffffffff


	//   ....[2]....
        /*04cc*/ 	.word	0xffffffff


	//   ....[3]....
        /*04d0*/ 	.word	0xffffffff


	//   ....[4]....
        /*04d4*/ 	.word	0xffffffff


	//   ....[5]....
        /*04d8*/ 	.word	0xffffffff


	//   ....[6]....
        /*04dc*/ 	.word	0xffffffff


	//   ....[7]....
        /*04e0*/ 	.word	0xffffffff


	//   ....[8]....
        /*04e4*/ 	.word	0xffffffff


	//   ....[9]....
        /*04e8*/ 	.word	0xffffffff


	//   ....[10]....
        /*04ec*/ 	.word	0xffffffff


	//   ....[11]....
        /*04f0*/ 	.word	0xffffffff


	//   ....[12]....
        /*04f4*/ 	.word	0xffffffff


	//   ....[13]....
        /*04f8*/ 	.word	0xffffffff


	//   ....[14]....
        /*04fc*/ 	.word	0xffffffff


	//   ....[15]....
        /*0500*/ 	.word	0xffffffff


	//   ....[16]....
        /*0504*/ 	.word	0xffffffff


	//   ....[17]....
        /*0508*/ 	.word	0xffffffff


	//   ....[18]....
        /*050c*/ 	.word	0xffffffff


	//   ....[19]....
        /*0510*/ 	.word	0xffffffff


	//   ....[20]....
        /*0514*/ 	.word	0xffffffff


	//   ....[21]....
        /*0518*/ 	.word	0xffffffff


	//   ....[22]....
        /*051c*/ 	.word	0xffffffff


	//   ....[23]....
        /*0520*/ 	.word	0xffffffff


	//   ....[24]....
        /*0524*/ 	.word	0xffffffff


	//   ....[25]....
        /*0528*/ 	.word	0xffffffff


	//   ....[26]....
        /*052c*/ 	.word	0xffffffff


	//   ....[27]....
        /*0530*/ 	.word	0xffffffff


	//   ....[28]....
        /*0534*/ 	.word	0xffffffff


	//   ....[29]....
        /*0538*/ 	.word	0xffffffff


	//   ....[30]....
        /*053c*/ 	.word	0xffffffff


	//   ....[31]....
        /*0540*/ 	.word	0xffffffff


	//   ....[32]....
        /*0544*/ 	.word	0xffffffff


	//   ....[33]....
        /*0548*/ 	.word	0xffffffff


	//   ....[34]....
        /*054c*/ 	.word	0xffffffff


	//   ....[35]....
        /*0550*/ 	.word	0xffffffff


	//   ....[36]....
        /*0554*/ 	.word	0xffffffff


	//   ....[37]....
        /*0558*/ 	.word	0xffffffff


	//   ....[38]....
        /*055c*/ 	.word	0xffffffff


	//   ....[39]....
        /*0560*/ 	.word	0xffffffff


	//   ....[40]....
        /*0564*/ 	.word	0xffffffff


	//   ....[41]....
        /*0568*/ 	.word	0xffffffff


	//   ....[42]....
        /*056c*/ 	.word	0xffffffff


	//   ....[43]....
        /*0570*/ 	.word	0xffffffff


	//   ....[44]....
        /*0574*/ 	.word	0xffffffff


	//   ....[45]....
        /*0578*/ 	.word	0xffffffff


	//   ....[46]....
        /*057c*/ 	.word	0xffffffff


	//   ....[47]....
        /*0580*/ 	.word	0xffffffff


	//   ....[48]....
        /*0584*/ 	.word	0xffffffff


	//   ....[49]....
        /*0588*/ 	.word	0xffffffff


	//   ....[50]....
        /*058c*/ 	.word	0xffffffff


	//   ....[51]....
        /*0590*/ 	.word	0xffffffff


	//   ....[52]....
        /*0594*/ 	.word	0xffffffff


	//   ....[53]....
        /*0598*/ 	.word	0xffffffff


	//   ....[54]....
        /*059c*/ 	.word	0xffffffff


	//   ....[55]....
        /*05a0*/ 	.word	0xffffffff


	//   ....[56]....
        /*05a4*/ 	.word	0xffffffff


	//   ....[57]....
        /*05a8*/ 	.word	0xffffffff


	//   ....[58]....
        /*05ac*/ 	.word	0xffffffff


	//   ....[59]....
        /*05b0*/ 	.word	0xffffffff


	//   ....[60]....
        /*05b4*/ 	.word	0xffffffff


	//   ....[61]....
        /*05b8*/ 	.word	0xffffffff


	//   ....[62]....
        /*05bc*/ 	.word	0xffffffff


	//   ....[63]....
        /*05c0*/ 	.word	0xffffffff


	//   ....[64]....
        /*05c4*/ 	.word	0xffffffff


	//   ....[65]....
        /*05c8*/ 	.word	0xffffffff


	//   ....[66]....
        /*05cc*/ 	.word	0xffffffff


	//   ....[67]....
        /*05d0*/ 	.word	0xffffffff


	//   ....[68]....
        /*05d4*/ 	.word	0xffffffff


	//   ....[69]....
        /*05d8*/ 	.word	0xffffffff


	//   ....[70]....
        /*05dc*/ 	.word	0xffffffff


	//   ....[71]....
        /*05e0*/ 	.word	0xffffffff


	//   ....[72]....
        /*05e4*/ 	.word	0xffffffff


	//   ....[73]....
        /*05e8*/ 	.word	0xffffffff


	//   ....[74]....
        /*05ec*/ 	.word	0xffffffff


	//   ....[75]....
        /*05f0*/ 	.word	0xffffffff


	//   ....[76]....
        /*05f4*/ 	.word	0xffffffff


	//   ....[77]....
        /*05f8*/ 	.word	0xffffffff


	//   ....[78]....
        /*05fc*/ 	.word	0xffffffff


	//   ....[79]....
        /*0600*/ 	.word	0xffffffff


	//   ....[80]....
        /*0604*/ 	.word	0xffffffff


	//   ....[81]....
        /*0608*/ 	.word	0xffffffff


	//   ....[82]....
        /*060c*/ 	.word	0xffffffff


	//   ....[83]....
        /*0610*/ 	.word	0xffffffff


	//   ....[84]....
        /*0614*/ 	.word	0xffffffff


	//   ....[85]....
        /*0618*/ 	.word	0xffffffff


	//   ....[86]....
        /*061c*/ 	.word	0xffffffff


	//   ....[87]....
        /*0620*/ 	.word	0xffffffff


	//   ....[88]....
        /*0624*/ 	.word	0xffffffff


	//   ....[89]....
        /*0628*/ 	.word	0xffffffff


	//   ....[90]....
        /*062c*/ 	.word	0xffffffff


	//   ....[91]....
        /*0630*/ 	.word	0xffffffff


	//   ....[92]....
        /*0634*/ 	.word	0xffffffff


	//   ....[93]....
        /*0638*/ 	.word	0xffffffff


	//   ....[94]....
        /*063c*/ 	.word	0xffffffff


	//   ....[95]....
        /*0640*/ 	.word	0xffffffff


	//   ....[96]....
        /*0644*/ 	.word	0xffffffff


	//   ....[97]....
        /*0648*/ 	.word	0xffffffff


	//   ....[98]....
        /*064c*/ 	.word	0xffffffff


	//   ....[99]....
        /*0650*/ 	.word	0xffffffff


	//   ....[100]....
        /*0654*/ 	.word	0xffffffff


	//   ....[101]....
        /*0658*/ 	.word	0xffffffff


	//   ....[102]....
        /*065c*/ 	.word	0xffffffff


	//   ....[103]....
        /*0660*/ 	.word	0xffffffff


	//   ....[104]....
        /*0664*/ 	.word	0xffffffff


	//   ....[105]....
        /*0668*/ 	.word	0xffffffff


	//   ....[106]....
        /*066c*/ 	.word	0xffffffff


	//   ....[107]....
        /*0670*/ 	.word	0xffffffff


	//   ....[108]....
        /*0674*/ 	.word	0xffffffff


	//   ....[109]....
        /*0678*/ 	.word	0xffffffff


	//   ....[110]....
        /*067c*/ 	.word	0xffffffff


	//   ....[111]....
        /*0680*/ 	.word	0xffffffff


	//   ....[112]....
        /*0684*/ 	.word	0xffffffff


	//   ....[113]....
        /*0688*/ 	.word	0xffffffff


	//   ....[114]....
        /*068c*/ 	.word	0xffffffff


	//   ....[115]....
        /*0690*/ 	.word	0xffffffff


	//   ....[116]....
        /*0694*/ 	.word	0xffffffff


	//   ....[117]....
        /*0698*/ 	.word	0xffffffff


	//   ....[118]....
        /*069c*/ 	.word	0xffffffff


	//   ....[119]....
        /*06a0*/ 	.word	0xffffffff


	//   ....[120]....
        /*06a4*/ 	.word	0xffffffff


	//   ....[121]....
        /*06a8*/ 	.word	0xffffffff


	//   ....[122]....
        /*06ac*/ 	.word	0xffffffff


	//   ....[123]....
        /*06b0*/ 	.word	0xffffffff


	//   ....[124]....
        /*06b4*/ 	.word	0xffffffff


	//   ....[125]....
        /*06b8*/ 	.word	0xffffffff


	//   ....[126]....
        /*06bc*/ 	.word	0xffffffff


	//   ....[127]....
        /*06c0*/ 	.word	0xffffffff


	//   ....[128]....
        /*06c4*/ 	.word	0xffffffff


	//   ....[129]....
        /*06c8*/ 	.word	0xffffffff


	//   ....[130]....
        /*06cc*/ 	.word	0xffffffff


	//   ....[131]....
        /*06d0*/ 	.word	0xffffffff


	//   ....[132]....
        /*06d4*/ 	.word	0xffffffff


	//   ....[133]....
        /*06d8*/ 	.word	0xffffffff


	//   ....[134]....
        /*06dc*/ 	.word	0xffffffff


	//   ....[135]....
        /*06e0*/ 	.word	0xffffffff


	//   ....[136]....
        /*06e4*/ 	.word	0xffffffff


	//   ....[137]....
        /*06e8*/ 	.word	0xffffffff


	//   ....[138]....
        /*06ec*/ 	.word	0xffffffff


	//   ....[139]....
        /*06f0*/ 	.word	0xffffffff


	//   ....[140]....
        /*06f4*/ 	.word	0xffffffff


	//   ....[141]....
        /*06f8*/ 	.word	0xffffffff


	//   ....[142]....
        /*06fc*/ 	.word	0xffffffff


	//   ....[143]....
        /*0700*/ 	.word	0xffffffff


	//   ....[144]....
        /*0704*/ 	.word	0xffffffff


	//   ....[145]....
        /*0708*/ 	.word	0xffffffff


	//   ....[146]....
        /*070c*/ 	.word	0xffffffff


	//   ....[147]....
        /*0710*/ 	.word	0xffffffff


	//   ....[148]....
        /*0714*/ 	.word	0xffffffff


	//   ....[149]....
        /*0718*/ 	.word	0xffffffff


	//   ....[150]....
        /*071c*/ 	.word	0xffffffff


	//   ....[151]....
        /*0720*/ 	.word	0xffffffff


	//   ....[152]....
        /*0724*/ 	.word	0xffffffff


	//   ....[153]....
        /*0728*/ 	.word	0xffffffff


	//   ....[154]....
        /*072c*/ 	.word	0xffffffff


	//   ....[155]....
        /*0730*/ 	.word	0xffffffff


	//   ....[156]....
        /*0734*/ 	.word	0xffffffff


	//   ....[157]....
        /*0738*/ 	.word	0xffffffff


	//   ....[158]....
        /*073c*/ 	.word	0xffffffff


	//   ....[159]....
        /*0740*/ 	.word	0xffffffff


	//   ....[160]....
        /*0744*/ 	.word	0xffffffff


	//   ....[161]....
        /*0748*/ 	.word	0xffffffff


	//   ....[162]....
        /*074c*/ 	.word	0xffffffff


	//   ....[163]....
        /*0750*/ 	.word	0xffffffff


	//   ....[164]....
        /*0754*/ 	.word	0xffffffff


	//   ....[165]....
        /*0758*/ 	.word	0xffffffff


	//   ....[166]....
        /*075c*/ 	.word	0xffffffff


	//   ....[167]....
        /*0760*/ 	.word	0xffffffff


	//   ....[168]....
        /*0764*/ 	.word	0xffffffff


	//   ....[169]....
        /*0768*/ 	.word	0xffffffff


	//   ....[170]....
        /*076c*/ 	.word	0xffffffff


	//   ....[171]....
        /*0770*/ 	.word	0xffffffff


	//   ....[172]....
        /*0774*/ 	.word	0xffffffff


	//   ....[173]....
        /*0778*/ 	.word	0xffffffff


	//   ....[174]....
        /*077c*/ 	.word	0xffffffff


	//   ....[175]....
        /*0780*/ 	.word	0xffffffff


	//   ....[176]....
        /*0784*/ 	.word	0xffffffff


	//   ....[177]....
        /*0788*/ 	.word	0xffffffff


	//   ....[178]....
        /*078c*/ 	.word	0xffffffff


	//   ....[179]....
        /*0790*/ 	.word	0xffffffff


	//   ....[180]....
        /*0794*/ 	.word	0xffffffff


	//   ....[181]....
        /*0798*/ 	.word	0xffffffff


	//   ....[182]....
        /*079c*/ 	.word	0xffffffff


	//   ....[183]....
        /*07a0*/ 	.word	0xffffffff


	//   ....[184]....
        /*07a4*/ 	.word	0xffffffff


	//   ....[185]....
        /*07a8*/ 	.word	0xffffffff


	//   ....[186]....
        /*07ac*/ 	.word	0xffffffff


	//   ....[187]....
        /*07b0*/ 	.word	0xffffffff


	//   ....[188]....
        /*07b4*/ 	.word	0xffffffff


	//   ....[189]....
        /*07b8*/ 	.word	0xffffffff


	//   ....[190]....
        /*07bc*/ 	.word	0xffffffff


	//   ....[191]....
        /*07c0*/ 	.word	0xffffffff


	//   ....[192]....
        /*07c4*/ 	.word	0xffffffff


	//   ....[193]....
        /*07c8*/ 	.word	0xffffffff


	//   ....[194]....
        /*07cc*/ 	.word	0xffffffff


	//   ....[195]....
        /*07d0*/ 	.word	0xffffffff


	//   ....[196]....
        /*07d4*/ 	.word	0xffffffff


	//   ....[197]....
        /*07d8*/ 	.word	0xffffffff


	//   ....[198]....
        /*07dc*/ 	.word	0xffffffff


	//   ....[199]....
        /*07e0*/ 	.word	0xffffffff


	//   ....[200]....
        /*07e4*/ 	.word	0xffffffff


	//   ....[201]....
        /*07e8*/ 	.word	0xffffffff


	//   ....[202]....
        /*07ec*/ 	.word	0x0500000f


	//   ....[203]....
        /*07f0*/ 	.word	0x0500000f


	//   ....[204]....
        /*07f4*/ 	.word	0x0500000f


	//   ....[205]....
        /*07f8*/ 	.word	0x0500000f


	//   ....[206]....
        /*07fc*/ 	.word	0x0500000f


	//   ....[207]....
        /*0800*/ 	.word	0x0500000f


	//   ....[208]....
        /*0804*/ 	.word	0x0500000f


	//   ....[209]....
        /*0808*/ 	.word	0x0500000f


	//   ....[210]....
        /*080c*/ 	.word	0x0500000f


	//   ....[211]....
        /*0810*/ 	.word	0x0500000f


	//   ....[212]....
        /*0814*/ 	.word	0x0500000f


	//   ....[213]....
        /*0818*/ 	.word	0x0500000f


	//   ....[214]....
        /*081c*/ 	.word	0x0500000f


	//   ....[215]....
        /*0820*/ 	.word	0x0500000f


	//   ....[216]....
        /*0824*/ 	.word	0x0500000f


	//   ....[217]....
        /*0828*/ 	.word	0x0500000f


	//   ....[218]....
        /*082c*/ 	.word	0x0500000f


	//   ....[219]....
        /*0830*/ 	.word	0x0500000f


	//   ....[220]....
        /*0834*/ 	.word	0x0500000f


	//   ....[221]....
        /*0838*/ 	.word	0x0500000f


	//   ....[222]....
        /*083c*/ 	.word	0x0500000f


	//   ....[223]....
        /*0840*/ 	.word	0x0500000f


	//   ....[224]....
        /*0844*/ 	.word	0x0500000f


	//   ....[225]....
        /*0848*/ 	.word	0x0500000f


	//   ....[226]....
        /*084c*/ 	.word	0x0500000f


	//   ....[227]....
        /*0850*/ 	.word	0x0500000f


	//   ....[228]....
        /*0854*/ 	.word	0x0500000f


	//   ....[229]....
        /*0858*/ 	.word	0x0500000f


	//   ....[230]....
        /*085c*/ 	.word	0x0500000f


	//   ....[231]....
        /*0860*/ 	.word	0x0500000f


	//   ....[232]....
        /*0864*/ 	.word	0x0500000f


	//   ....[233]....
        /*0868*/ 	.word	0x0500000f


	//   ....[234]....
        /*086c*/ 	.word	0x0500000f


	//   ....[235]....
        /*0870*/ 	.word	0x0500000f


	//   ....[236]....
        /*0874*/ 	.word	0x0500000f


	//   ....[237]....
        /*0878*/ 	.word	0x0500000f


	//   ....[238]....
        /*087c*/ 	.word	0x0500000f


	//   ....[239]....
        /*0880*/ 	.word	0x0500000f


	//   ....[240]....
        /*0884*/ 	.word	0x0500000f


	//   ....[241]....
        /*0888*/ 	.word	0x0500000f


	//   ....[242]....
        /*088c*/ 	.word	0x0500000f


	//   ....[243]....
        /*0890*/ 	.word	0x0500000f


	//   ....[244]....
        /*0894*/ 	.word	0x0500000f


	//   ....[245]....
        /*0898*/ 	.word	0x0500000f


	//   ....[246]....
        /*089c*/ 	.word	0x0500000f


	//   ....[247]....
        /*08a0*/ 	.word	0x0500000f


	//   ....[248]....
        /*08a4*/ 	.word	0x0500000f


	//   ....[249]....
        /*08a8*/ 	.word	0x0500000f


	//   ....[250]....
        /*08ac*/ 	.word	0x0500000f


	//   ....[251]....
        /*08b0*/ 	.word	0x0500000f


	//   ....[252]....
        /*08b4*/ 	.word	0x0500000f


	//   ....[253]....
        /*08b8*/ 	.word	0x0500000f


	//   ....[254]....
        /*08bc*/ 	.word	0x0500000f


	//   ....[255]....
        /*08c0*/ 	.word	0x0500000f


	//   ....[0]....
        /*08c4*/ 	.word	0x0500000f


	//   ....[1]....
        /*08c8*/ 	.word	0x0500000f


	//   ....[2]....
        /*08cc*/ 	.word	0x0500000f


	//   ....[3]....
        /*08d0*/ 	.word	0x0500000f


	//   ....[4]....
        /*08d4*/ 	.word	0x0500000f


	//   ....[5]....
        /*08d8*/ 	.word	0x0500000f


	//   ....[6]....
        /*08dc*/ 	.word	0x0500000f


	//   ....[7]....
        /*08e0*/ 	.word	0x0500000f


	//   ....[8]....
        /*08e4*/ 	.word	0x0500000f


	//   ....[9]....
        /*08e8*/ 	.word	0x0500000f


	//   ....[10]....
        /*08ec*/ 	.word	0x0500000f


	//   ....[11]....
        /*08f0*/ 	.word	0x0500000f


	//   ....[12]....
        /*08f4*/ 	.word	0x0500000f


	//   ....[13]....
        /*08f8*/ 	.word	0x0500000f


	//   ....[14]....
        /*08fc*/ 	.word	0x0500000f


	//   ....[15]....
        /*0900*/ 	.word	0x0500000f


	//   ....[16]....
        /*0904*/ 	.word	0x0500000f


	//   ....[17]....
        /*0908*/ 	.word	0x0500000f


	//   ....[18]....
        /*090c*/ 	.word	0x0500000f


	//   ....[19]....
        /*0910*/ 	.word	0x0500000f


	//   ....[20]....
        /*0914*/ 	.word	0x0500000f


	//   ....[21]....
        /*0918*/ 	.word	0x0500000f


	//   ....[22]....
        /*091c*/ 	.word	0x0500000f


	//   ....[23]....
        /*0920*/ 	.word	0x0500000f


	//   ....[24]....
        /*0924*/ 	.word	0x0500000f


	//   ....[25]....
        /*0928*/ 	.word	0x0500000f


	//   ....[26]....
        /*092c*/ 	.word	0x0500000f


	//   ....[27]....
        /*0930*/ 	.word	0x0500000f


	//   ....[28]....
        /*0934*/ 	.word	0x0500000f


	//   ....[29]....
        /*0938*/ 	.word	0x0500000f


	//   ....[30]....
        /*093c*/ 	.word	0x0500000f


	//   ....[31]....
        /*0940*/ 	.word	0x0500000f


	//   ....[32]....
        /*0944*/ 	.word	0x0500000f


	//   ....[33]....
        /*0948*/ 	.word	0x0500000f


	//   ....[34]....
        /*094c*/ 	.word	0x0500000f


	//   ....[35]....
        /*0950*/ 	.word	0x0500000f


	//   ....[36]....
        /*0954*/ 	.word	0x0500000f


	//   ....[37]....
        /*0958*/ 	.word	0x0500000f


	//   ....[38]....
        /*095c*/ 	.word	0x0500000f


	//   ....[39]....
        /*0960*/ 	.word	0x0500000f


	//   ....[40]....
        /*0964*/ 	.word	0x0500000f


	//   ....[41]....
        /*0968*/ 	.word	0x0500000f


	//   ....[42]....
        /*096c*/ 	.word	0x0500000f


	//   ....[43]....
        /*0970*/ 	.word	0x0500000f


	//   ....[44]....
        /*0974*/ 	.word	0x0500000f


	//   ....[45]....
        /*0978*/ 	.word	0x0500000f


	//   ....[46]....
        /*097c*/ 	.word	0x0500000f


	//   ....[47]....
        /*0980*/ 	.word	0x0500000f


	//   ....[48]....
        /*0984*/ 	.word	0x0500000f


	//   ....[49]....
        /*0988*/ 	.word	0x0500000f


	//   ....[50]....
        /*098c*/ 	.word	0x0500000f


	//   ....[51]....
        /*0990*/ 	.word	0x0500000f


	//   ....[52]....
        /*0994*/ 	.word	0x0500000f


	//   ....[53]....
        /*0998*/ 	.word	0x0500000f


	//   ....[54]....
        /*099c*/ 	.word	0x0500000f


	//   ....[55]....
        /*09a0*/ 	.word	0x0500000f


	//   ....[56]....
        /*09a4*/ 	.word	0x0500000f


	//   ....[57]....
        /*09a8*/ 	.word	0x0500000f


	//   ....[58]....
        /*09ac*/ 	.word	0x0500000f


	//   ....[59]....
        /*09b0*/ 	.word	0x0500000f


	//   ....[60]....
        /*09b4*/ 	.word	0x0500000f


	//   ....[61]....
        /*09b8*/ 	.word	0x0500000f


	//   ....[62]....
        /*09bc*/ 	.word	0x0500000f


	//   ....[63]....
        /*09c0*/ 	.word	0x0500000f


	//   ....[64]....
        /*09c4*/ 	.word	0x0500000f


	//   ....[65]....
        /*09c8*/ 	.word	0x0500000f


	//   ....[66]....
        /*09cc*/ 	.word	0x0500000f


	//   ....[67]....
        /*09d0*/ 	.word	0x0500000f


	//   ....[68]....
        /*09d4*/ 	.word	0x0500000f


	//   ....[69]....
        /*09d8*/ 	.word	0x0500000f


	//   ....[70]....
        /*09dc*/ 	.word	0x0500000f


	//   ....[71]....
        /*09e0*/ 	.word	0x0500000f


	//   ....[72]....
        /*09e4*/ 	.word	0x0500000f


	//   ....[73]....
        /*09e8*/ 	.word	0x0500000f


	//   ....[74]....
        /*09ec*/ 	.word	0x0500000f


	//   ....[75]....
        /*09f0*/ 	.word	0x0500000f


	//   ....[76]....
        /*09f4*/ 	.word	0x0500000f


	//   ....[77]....
        /*09f8*/ 	.word	0x0500000f


	//   ....[78]....
        /*09fc*/ 	.word	0x0500000f


	//   ....[79]....
        /*0a00*/ 	.word	0x0500000f


	//   ....[80]....
        /*0a04*/ 	.word	0x0500000f


	//   ....[81]....
        /*0a08*/ 	.word	0x0500000f


	//   ....[82]....
        /*0a0c*/ 	.word	0x0500000f


	//   ....[83]....
        /*0a10*/ 	.word	0x0500000f


	//   ....[84]....
        /*0a14*/ 	.word	0x0500000f


	//   ....[85]....
        /*0a18*/ 	.word	0x0500000f


	//   ....[86]....
        /*0a1c*/ 	.word	0x0500000f


	//----- nvinfo : EIATTR_COOP_GROUP_INSTR_OFFSETS
	.align		4
.L_493:
        /*0a20*/ 	.byte	0x04, 0x28
        /*0a22*/ 	.short	(.L_495 - .L_494)


	//   ....[0]....
.L_494:
        /*0a24*/ 	.word	0x00000070


	//   ....[1]....
        /*0a28*/ 	.word	0x000001a0


	//   ....[2]....
        /*0a2c*/ 	.word	0x000001f0


	//   ....[3]....
        /*0a30*/ 	.word	0x00000420


	//   ....[4]....
        /*0a34*/ 	.word	0x00000580


	//   ....[5]....
        /*0a38*/ 	.word	0x000006a0


	//   ....[6]....
        /*0a3c*/ 	.word	0x00000800


	//   ....[7]....
        /*0a40*/ 	.word	0x00007ce0


	//   ....[8]....
        /*0a44*/ 	.word	0x00008630


	//   ....[9]....
        /*0a48*/ 	.word	0x00008640


	//   ....[10]....
        /*0a4c*/ 	.word	0x00008650


	//   ....[11]....
        /*0a50*/ 	.word	0x00008660


	//   ....[12]....
        /*0a54*/ 	.word	0x00008860


	//   ....[13]....
        /*0a58*/ 	.word	0x00008870


	//   ....[14]....
        /*0a5c*/ 	.word	0x00008880


	//   ....[15]....
        /*0a60*/ 	.word	0x00008890


	//   ....[16]....
        /*0a64*/ 	.word	0x00008a70


	//   ....[17]....
        /*0a68*/ 	.word	0x00008a80


	//   ....[18]....
        /*0a6c*/ 	.word	0x00008a90


	//   ....[19]....
        /*0a70*/ 	.word	0x00008aa0


	//   ....[20]....
        /*0a74*/ 	.word	0x00008ca0


	//   ....[21]....
        /*0a78*/ 	.word	0x00008cb0


	//   ....[22]....
        /*0a7c*/ 	.word	0x00008cc0


	//   ....[23]....
        /*0a80*/ 	.word	0x00008cd0


	//   ....[24]....
        /*0a84*/ 	.word	0x0000cf80


	//   ....[25]....
        /*0a88*/ 	.word	0x0000cfa0


	//   ....[26]....
        /*0a8c*/ 	.word	0x0000cfb0


	//   ....[27]....
        /*0a90*/ 	.word	0x0000cfc0


	//   ....[28]....
        /*0a94*/ 	.word	0x0000d0b0


	//   ....[29]....
        /*0a98*/ 	.word	0x0000d0d0


	//   ....[30]....
        /*0a9c*/ 	.word	0x0000d0e0


	//   ....[31]....
        /*0aa0*/ 	.word	0x0000d0f0


	//   ....[32]....
        /*0aa4*/ 	.word	0x0000d2d0


	//   ....[33]....
        /*0aa8*/ 	.word	0x0000d2f0


	//   ....[34]....
        /*0aac*/ 	.word	0x0000d310


	//   ....[35]....
        /*0ab0*/ 	.word	0x0000d320


	//   ....[36]....
        /*0ab4*/ 	.word	0x0000d3f0


	//   ....[37]....
        /*0ab8*/ 	.word	0x0000d420


	//   ....[38]....
        /*0abc*/ 	.word	0x0000d430


	//   ....[39]....
        /*0ac0*/ 	.word	0x0000d440


	//   ....[40]....
        /*0ac4*/ 	.word	0x00011c10


	//   ....[41]....
        /*0ac8*/ 	.word	0x00012380


	//   ....[42]....
        /*0acc*/ 	.word	0x00012ce0


	//   ....[43]....
        /*0ad0*/ 	.word	0x00012d80


	//   ....[44]....
        /*0ad4*/ 	.word	0x00013190


	//   ....[45]....
        /*0ad8*/ 	.word	0x000131f0


	//   ....[46]....
        /*0adc*/ 	.word	0x000149d0


	//   ....[47]....
        /*0ae0*/ 	.word	0x00014ba0


	//   ....[48]....
        /*0ae4*/ 	.word	0x000152e0


	//   ....[49]....
        /*0ae8*/ 	.word	0x00015390


	//   ....[50]....
        /*0aec*/ 	.word	0x00015730


	//   ....[51]....
        /*0af0*/ 	.word	0x00015790


	//   ....[52]....
        /*0af4*/ 	.word	0x00017660


	//   ....[53]....
        /*0af8*/ 	.word	0x00017680


	//   ....[54]....
        /*0afc*/ 	.word	0x000176f0


	//   ....[55]....
        /*0b00*/ 	.word	0x00017700


	//   ....[56]....
        /*0b04*/ 	.word	0x00019230


	//   ....[57]....
        /*0b08*/ 	.word	0x00019640


	//   ....[58]....
        /*0b0c*/ 	.word	0x00019d80


	//   ....[59]....
        /*0b10*/ 	.word	0x00019e30


	//   ....[60]....
        /*0b14*/ 	.word	0x0001a190


	//   ....[61]....
        /*0b18*/ 	.word	0x0001a210


	//   ....[62]....
        /*0b1c*/ 	.word	0x0001b440


	//   ....[63]....
        /*0b20*/ 	.word	0x0001b450


	//   ....[64]....
        /*0b24*/ 	.word	0x0001b480


	//   ....[65]....
        /*0b28*/ 	.word	0x0001b490


	//   ....[66]....
        /*0b2c*/ 	.word	0x0001cb20


	//   ....[67]....
        /*0b30*/ 	.word	0x0001cb50


	//   ....[68]....
        /*0b34*/ 	.word	0x0001cba0


	//   ....[69]....
        /*0b38*/ 	.word	0x0001cbd0


	//   ....[70]....
        /*0b3c*/ 	.word	0x0001cc20


	//   ....[71]....
        /*0b40*/ 	.word	0x0001cc50


	//   ....[72]....
        /*0b44*/ 	.word	0x0001cc80


	//   ....[73]....
        /*0b48*/ 	.word	0x0001ccb0


	//   ....[74]....
        /*0b4c*/ 	.word	0x0001cce0


	//   ....[75]....
        /*0b50*/ 	.word	0x0001cd10


	//   ....[76]....
        /*0b54*/ 	.word	0x0001cd40


	//   ....[77]....
        /*0b58*/ 	.word	0x0001cd70


	//   ....[78]....
        /*0b5c*/ 	.word	0x0001cda0


	//   ....[79]....
        /*0b60*/ 	.word	0x0001cdd0


	//   ....[80]....
        /*0b64*/ 	.word	0x0001ce00


	//   ....[81]....
        /*0b68*/ 	.word	0x0001ce30


	//   ....[82]....
        /*0b6c*/ 	.word	0x0001ce60


	//   ....[83]....
        /*0b70*/ 	.word	0x0001ce90


	//   ....[84]....
        /*0b74*/ 	.word	0x0001cec0


	//   ....[85]....
        /*0b78*/ 	.word	0x0001cef0


	//   ....[86]....
        /*0b7c*/ 	.word	0x0001cf20


	//   ....[87]....
        /*0b80*/ 	.word	0x0001cf50


	//   ....[88]....
        /*0b84*/ 	.word	0x0001cf80


	//   ....[89]....
        /*0b88*/ 	.word	0x0001cfb0


	//   ....[90]....
        /*0b8c*/ 	.word	0x0001cfe0


	//   ....[91]....
        /*0b90*/ 	.word	0x0001d010


	//   ....[92]....
        /*0b94*/ 	.word	0x0001d040


	//   ....[93]....
        /*0b98*/ 	.word	0x0001d070


	//   ....[94]....
        /*0b9c*/ 	.word	0x0001d0a0


	//   ....[95]....
        /*0ba0*/ 	.word	0x0001d0d0


	//   ....[96]....
        /*0ba4*/ 	.word	0x0001d100


	//   ....[97]....
        /*0ba8*/ 	.word	0x0001d130


	//   ....[98]....
        /*0bac*/ 	.word	0x0001d160


	//   ....[99]....
        /*0bb0*/ 	.word	0x0001d190


	//   ....[100]....
        /*0bb4*/ 	.word	0x0001d1c0


	//   ....[101]....
        /*0bb8*/ 	.word	0x0001d1f0


	//   ....[102]....
        /*0bbc*/ 	.word	0x0001d220


	//   ....[103]....
        /*0bc0*/ 	.word	0x0001d250


	//   ....[104]....
        /*0bc4*/ 	.word	0x0001d280


	//   ....[105]....
        /*0bc8*/ 	.word	0x0001d2b0


	//   ....[106]....
        /*0bcc*/ 	.word	0x0001d2e0


	//   ....[107]....
        /*0bd0*/ 	.word	0x0001d2f0


	//   ....[108]....
        /*0bd4*/ 	.word	0x0001d320


	//   ....[109]....
        /*0bd8*/ 	.word	0x0001d350


	//   ....[110]....
        /*0bdc*/ 	.word	0x0001d380


	//   ....[111]....
        /*0be0*/ 	.word	0x0001d390


	//   ....[112]....
        /*0be4*/ 	.word	0x0001d3a0


	//   ....[113]....
        /*0be8*/ 	.word	0x0001d3b0


	//   ....[114]....
        /*0bec*/ 	.word	0x0001d3c0


	//   ....[115]....
        /*0bf0*/ 	.word	0x0001d3d0


	//   ....[116]....
        /*0bf4*/ 	.word	0x0001d3e0


	//   ....[117]....
        /*0bf8*/ 	.word	0x0001d3f0


	//   ....[118]....
        /*0bfc*/ 	.word	0x0001d400


	//   ....[119]....
        /*0c00*/ 	.word	0x0001d420


	//   ....[120]....
        /*0c04*/ 	.word	0x0001d450


	//   ....[121]....
        /*0c08*/ 	.word	0x0001d460


	//   ....[122]....
        /*0c0c*/ 	.word	0x0001d490


	//   ....[123]....
        /*0c10*/ 	.word	0x0001d4c0


	//   ....[124]....
        /*0c14*/ 	.word	0x0001d4f0


	//   ....[125]....
        /*0c18*/ 	.word	0x0001d520


	//   ....[126]....
        /*0c1c*/ 	.word	0x0001d550


	//   ....[127]....
        /*0c20*/ 	.word	0x0001d560


	//   ....[128]....
        /*0c24*/ 	.word	0x0001d570


	//   ....[129]....
        /*0c28*/ 	.word	0x0001d580


	//   ....[130]....
        /*0c2c*/ 	.word	0x0001dc40


	//   ....[131]....
        /*0c30*/ 	.word	0x0001dc80


	//   ....[132]....
        /*0c34*/ 	.word	0x0001dce0


	//   ....[133]....
        /*0c38*/ 	.word	0x0001dd10


	//   ....[134]....
        /*0c3c*/ 	.word	0x0001e590


	//   ....[135]....
        /*0c40*/ 	.word	0x0001e5b0


	//   ....[136]....
        /*0c44*/ 	.word	0x0001e700


	//   ....[137]....
        /*0c48*/ 	.word	0x0001e720


	//   ....[138]....
        /*0c4c*/ 	.word	0x0001e860


	//   ....[139]....
        /*0c50*/ 	.word	0x0001e880


	//   ....[140]....
        /*0c54*/ 	.word	0x0001e9d0


	//   ....[141]....
        /*0c58*/ 	.word	0x0001e9f0


	//   ....[142]....
        /*0c5c*/ 	.word	0x0001f260


	//   ....[143]....
        /*0c60*/ 	.word	0x0001f270


	//   ....[144]....
        /*0c64*/ 	.word	0x0001f400


	//   ....[145]....
        /*0c68*/ 	.word	0x0001f410


	//   ....[146]....
        /*0c6c*/ 	.word	0x0001f5a0


	//   ....[147]....
        /*0c70*/ 	.word	0x0001f5b0


	//   ....[148]....
        /*0c74*/ 	.word	0x0001f740


	//   ....[149]....
        /*0c78*/ 	.word	0x0001f750


	//   ....[150]....
        /*0c7c*/ 	.word	0x0001f940


	//   ....[151]....
        /*0c80*/ 	.word	0x0001fb20


	//   ....[152]....
        /*0c84*/ 	.word	0x0001fb50


	//   ....[153]....
        /*0c88*/ 	.word	0x0001fb80


	//   ....[154]....
        /*0c8c*/ 	.word	0x0001fbb0


	//   ....[155]....
        /*0c90*/ 	.word	0x0001fbe0


	//   ....[156]....
        /*0c94*/ 	.word	0x0001fc10


	//   ....[157]....
        /*0c98*/ 	.word	0x0001fd80


	//   ....[158]....
        /*0c9c*/ 	.word	0x0001fdb0


	//   ....[159]....
        /*0ca0*/ 	.word	0x0001fde0


	//   ....[160]....
        /*0ca4*/ 	.word	0x0001fe10


	//   ....[161]....
        /*0ca8*/ 	.word	0x0001fe40


	//   ....[162]....
        /*0cac*/ 	.word	0x0001fe70


	//   ....[163]....
        /*0cb0*/ 	.word	0x0001ff10


	//   ....[164]....
        /*0cb4*/ 	.word	0x0001ff70


	//   ....[165]....
        /*0cb8*/ 	.word	0x00020000


	//   ....[166]....
        /*0cbc*/ 	.word	0x000212c0


	//   ....[167]....
        /*0cc0*/ 	.word	0x00023060


	//   ....[168]....
        /*0cc4*/ 	.word	0x00023dd0


	//   ....[169]....
        /*0cc8*/ 	.word	0x00023de0


	//   ....[170]....
        /*0ccc*/ 	.word	0x00023e10


	//   ....[171]....
        /*0cd0*/ 	.word	0x00023e20


	//   ....[172]....
        /*0cd4*/ 	.word	0x00023f30


	//   ....[173]....
        /*0cd8*/ 	.word	0x00023f40


	//   ....[174]....
        /*0cdc*/ 	.word	0x00023fd0


	//   ....[175]....
        /*0ce0*/ 	.word	0x00023fe0


	//   ....[176]....
        /*0ce4*/ 	.word	0x00024070


	//   ....[177]....
        /*0ce8*/ 	.word	0x00024080


	//   ....[178]....
        /*0cec*/ 	.word	0x00024110


	//   ....[179]....
        /*0cf0*/ 	.word	0x00024120


	//   ....[180]....
        /*0cf4*/ 	.word	0x000241b0


	//   ....[181]....
        /*0cf8*/ 	.word	0x000241c0


	//   ....[182]....
        /*0cfc*/ 	.word	0x00024210


	//   ....[183]....
        /*0d00*/ 	.word	0x00024240


	//   ....[184]....
        /*0d04*/ 	.word	0x00026180


	//   ....[185]....
        /*0d08*/ 	.word	0x000261b0


	//   ....[186]....
        /*0d0c*/ 	.word	0x000261f0


	//   ....[187]....
        /*0d10*/ 	.word	0x00026220


	//   ....[188]....
        /*0d14*/ 	.word	0x00026250


	//   ....[189]....
        /*0d18*/ 	.word	0x00026280


	//   ....[190]....
        /*0d1c*/ 	.word	0x000262b0


	//   ....[191]....
        /*0d20*/ 	.word	0x000262e0


	//   ....[192]....
        /*0d24*/ 	.word	0x00026470


	//   ....[193]....
        /*0d28*/ 	.word	0x000264a0


	//   ....[194]....
        /*0d2c*/ 	.word	0x000264d0


	//   ....[195]....
        /*0d30*/ 	.word	0x00026500


	//   ....[196]....
        /*0d34*/ 	.word	0x00026530


	//   ....[197]....
        /*0d38*/ 	.word	0x00026560


	//   ....[198]....
        /*0d3c*/ 	.word	0x00026630


	//   ....[199]....
        /*0d40*/ 	.word	0x00026650


	//   ....[200]....
        /*0d44*/ 	.word	0x000266c0


	//   ....[201]....
        /*0d48*/ 	.word	0x00026da0


	//   ....[202]....
        /*0d4c*/ 	.word	0x00027250


	//   ....[203]....
        /*0d50*/ 	.word	0x00027300


	//   ....[204]....
        /*0d54*/ 	.word	0x00027390


	//   ....[205]....
        /*0d58*/ 	.word	0x000273e0


	//   ....[206]....
        /*0d5c*/ 	.word	0x00027430


	//   ....[207]....
        /*0d60*/ 	.word	0x000274c0


	//   ....[208]....
        /*0d64*/ 	.word	0x00027550


	//   ....[209]....
        /*0d68*/ 	.word	0x000275a0


	//   ....[210]....
        /*0d6c*/ 	.word	0x000275f0


	//   ....[211]....
        /*0d70*/ 	.word	0x00027680


	//   ....[212]....
        /*0d74*/ 	.word	0x00027710


	//   ....[213]....
        /*0d78*/ 	.word	0x00027760


	//   ....[214]....
        /*0d7c*/ 	.word	0x000277b0


	//   ....[215]....
        /*0d80*/ 	.word	0x00027840


	//   ....[216]....
        /*0d84*/ 	.word	0x000278d0


	//   ....[217]....
        /*0d88*/ 	.word	0x00027920


	//   ....[218]....
        /*0d8c*/ 	.word	0x00027970


	//   ....[219]....
        /*0d90*/ 	.word	0x00027a60


	//   ....[220]....
        /*0d94*/ 	.word	0x00027b10


	//   ....[221]....
        /*0d98*/ 	.word	0x00027b70


	//   ....[222]....
        /*0d9c*/ 	.word	0x00027bf0


	//   ....[223]....
        /*0da0*/ 	.word	0x00027ce0


	//   ....[224]....
        /*0da4*/ 	.word	0x00027d30


	//   ....[225]....
        /*0da8*/ 	.word	0x00027d80


	//   ....[226]....
        /*0dac*/ 	.word	0x00027dd0


	//   ....[227]....
        /*0db0*/ 	.word	0x00027ef0


	//   ....[228]....
        /*0db4*/ 	.word	0x00027f90


	//   ....[229]....
        /*0db8*/ 	.word	0x00027ff0


	//   ....[230]....
        /*0dbc*/ 	.word	0x00028070


	//   ....[231]....
        /*0dc0*/ 	.word	0x00028170


	//   ....[232]....
        /*0dc4*/ 	.word	0x000281c0


	//   ....[233]....
        /*0dc8*/ 	.word	0x00028210


	//   ....[234]....
        /*0dcc*/ 	.word	0x00028260


	//   ....[235]....
        /*0dd0*/ 	.word	0x00028730


	//   ....[236]....
        /*0dd4*/ 	.word	0x00028860


	//   ....[237]....
        /*0dd8*/ 	.word	0x00028980


	//   ....[238]....
        /*0ddc*/ 	.word	0x00028ab0


	//   ....[239]....
        /*0de0*/ 	.word	0x00028bb0


	//   ....[240]....
        /*0de4*/ 	.word	0x00028c20


	//   ....[241]....
        /*0de8*/ 	.word	0x00028c80


	//   ....[242]....
        /*0dec*/ 	.word	0x00028ce0


	//   ....[243]....
        /*0df0*/ 	.word	0x00028d40


	//   ....[244]....
        /*0df4*/ 	.word	0x00028da0


	//   ....[245]....
        /*0df8*/ 	.word	0x00028e00


	//   ....[246]....
        /*0dfc*/ 	.word	0x00028e60


	//   ....[247]....
        /*0e00*/ 	.word	0x00028ec0


	//   ....[248]....
        /*0e04*/ 	.word	0x00028f40


	//   ....[249]....
        /*0e08*/ 	.word	0x00028fa0


	//   ....[250]....
        /*0e0c*/ 	.word	0x00029020


	//   ....[251]....
        /*0e10*/ 	.word	0x00029080


	//   ....[252]....
        /*0e14*/ 	.word	0x00029100


	//   ....[253]....
        /*0e18*/ 	.word	0x00029160


	//   ....[254]....
        /*0e1c*/ 	.word	0x000291e0


	//   ....[255]....
        /*0e20*/ 	.word	0x00029240


	//   ....[0]....
        /*0e24*/ 	.word	0x000292c0


	//   ....[1]....
        /*0e28*/ 	.word	0x00029320


	//   ....[2]....
        /*0e2c*/ 	.word	0x000293a0


	//   ....[3]....
        /*0e30*/ 	.word	0x00029400


	//   ....[4]....
        /*0e34*/ 	.word	0x00029480


	//   ....[5]....
        /*0e38*/ 	.word	0x000294e0


	//   ....[6]....
        /*0e3c*/ 	.word	0x00029560


	//   ....[7]....
        /*0e40*/ 	.word	0x000295c0


	//   ....[8]....
        /*0e44*/ 	.word	0x00029640


	//   ....[9]....
        /*0e48*/ 	.word	0x000296a0


	//   ....[10]....
        /*0e4c*/ 	.word	0x00029720


	//   ....[11]....
        /*0e50*/ 	.word	0x00029780


	//   ....[12]....
        /*0e54*/ 	.word	0x00029800


	//   ....[13]....
        /*0e58*/ 	.word	0x00029860


	//   ....[14]....
        /*0e5c*/ 	.word	0x000298c0


	//   ....[15]....
        /*0e60*/ 	.word	0x00029920


	//   ....[16]....
        /*0e64*/ 	.word	0x00029980


	//   ....[17]....
        /*0e68*/ 	.word	0x000299e0


	//   ....[18]....
        /*0e6c*/ 	.word	0x00029a40


	//   ....[19]....
        /*0e70*/ 	.word	0x00029aa0


	//   ....[20]....
        /*0e74*/ 	.word	0x00029b00


	//   ....[21]....
        /*0e78*/ 	.word	0x00029b60


	//   ....[22]....
        /*0e7c*/ 	.word	0x00029be0


	//   ....[23]....
        /*0e80*/ 	.word	0x00029c40


	//   ....[24]....
        /*0e84*/ 	.word	0x00029cc0


	//   ....[25]....
        /*0e88*/ 	.word	0x00029d20


	//   ....[26]....
        /*0e8c*/ 	.word	0x00029da0


	//   ....[27]....
        /*0e90*/ 	.word	0x00029e00


	//   ....[28]....
        /*0e94*/ 	.word	0x00029e80


	//   ....[29]....
        /*0e98*/ 	.word	0x00029ee0


	//   ....[30]....
        /*0e9c*/ 	.word	0x00029f60


	//   ....[31]....
        /*0ea0*/ 	.word	0x00029fc0


	//   ....[32]....
        /*0ea4*/ 	.word	0x0002a030


	//   ....[33]....
        /*0ea8*/ 	.word	0x0002a090


	//   ....[34]....
        /*0eac*/ 	.word	0x0002a0f0


	//   ....[35]....
        /*0eb0*/ 	.word	0x0002a150


	//   ....[36]....
        /*0eb4*/ 	.word	0x0002a1c0


	//   ....[37]....
        /*0eb8*/ 	.word	0x0002a220


	//   ....[38]....
        /*0ebc*/ 	.word	0x0002a2a0


	//   ....[39]....
        /*0ec0*/ 	.word	0x0002a300


	//   ....[40]....
        /*0ec4*/ 	.word	0x0002a380


	//   ....[41]....
        /*0ec8*/ 	.word	0x0002a430


	//   ....[42]....
        /*0ecc*/ 	.word	0x0002a4e0


	//   ....[43]....
        /*0ed0*/ 	.word	0x0002a640


	//   ....[44]....
        /*0ed4*/ 	.word	0x0002a690


	//   ....[45]....
        /*0ed8*/ 	.word	0x0002a720


	//   ....[46]....
        /*0edc*/ 	.word	0x0002a7b0


	//   ....[47]....
        /*0ee0*/ 	.word	0x0002a840


	//   ....[48]....
        /*0ee4*/ 	.word	0x0002a8d0


	//   ....[49]....
        /*0ee8*/ 	.word	0x0002a960


	//   ....[50]....
        /*0eec*/ 	.word	0x0002a9f0


	//   ....[51]....
        /*0ef0*/ 	.word	0x0002aab0


	//   ....[52]....
        /*0ef4*/ 	.word	0x0002ada0


	//   ....[53]....
        /*0ef8*/ 	.word	0x0002afc0


	//   ....[54]....
        /*0efc*/ 	.word	0x0002b010


	//   ....[55]....
        /*0f00*/ 	.word	0x0002b070


	//   ....[56]....
        /*0f04*/ 	.word	0x0002b110


	//   ....[57]....
        /*0f08*/ 	.word	0x0002b1d0


	//   ....[58]....
        /*0f0c*/ 	.word	0x0002b2e0


	//   ....[59]....
        /*0f10*/ 	.word	0x0002b340


	//   ....[60]....
        /*0f14*/ 	.word	0x0002b440


	//   ....[61]....
        /*0f18*/ 	.word	0x0002b4a0


	//   ....[62]....
        /*0f1c*/ 	.word	0x0002b5a0


	//   ....[63]....
        /*0f20*/ 	.word	0x0002b600


	//   ....[64]....
        /*0f24*/ 	.word	0x0002b700


	//   ....[65]....
        /*0f28*/ 	.word	0x0002b760


	//   ....[66]....
        /*0f2c*/ 	.word	0x0002b840


	//   ....[67]....
        /*0f30*/ 	.word	0x0002b8c0


	//   ....[68]....
        /*0f34*/ 	.word	0x0002b9a0


	//   ....[69]....
        /*0f38*/ 	.word	0x0002bc80


	//   ....[70]....
        /*0f3c*/ 	.word	0x0002bd20


	//   ....[71]....
        /*0f40*/ 	.word	0x0002be40


	//   ....[72]....
        /*0f44*/ 	.word	0x0002bec0


	//   ....[73]....
        /*0f48*/ 	.word	0x0002bf40


	//   ....[74]....
        /*0f4c*/ 	.word	0x0002bfc0


	//   ....[75]....
        /*0f50*/ 	.word	0x0002c040


	//   ....[76]....
        /*0f54*/ 	.word	0x0002c0d0


	//   ....[77]....
        /*0f58*/ 	.word	0x0002c170


	//   ....[78]....
        /*0f5c*/ 	.word	0x0002c220


	//   ....[79]....
        /*0f60*/ 	.word	0x0002c2a0


	//   ....[80]....
        /*0f64*/ 	.word	0x0002c320


	//   ....[81]....
        /*0f68*/ 	.word	0x0002c3a0


	//   ....[82]....
        /*0f6c*/ 	.word	0x0002c430


	//   ....[83]....
        /*0f70*/ 	.word	0x0002c4b0


	//   ....[84]....
        /*0f74*/ 	.word	0x0002c550


	//   ....[85]....
        /*0f78*/ 	.word	0x0002c5e0


	//   ....[86]....
        /*0f7c*/ 	.word	0x0002c710


	//----- nvinfo : EIATTR_REG_RECONFIG
	.align		4
.L_495:
        /*0f80*/ 	.byte	0x01, 0x54
	.zero		2


	//----- nvinfo : EIATTR_SYSCALL_OFFSETS
	.align		4
        /*0f84*/ 	.byte	0x04, 0x46
        /*0f86*/ 	.short	(.L_497 - .L_496)


	//   ....[0]....
.L_496:
        /*0f88*/ 	.word	0x00001ce0


	//   ....[1]....
        /*0f8c*/ 	.word	0x00001e30


	//   ....[2]....
        /*0f90*/ 	.word	0x00007e70


	//   ....[3]....
        /*0f94*/ 	.word	0x00008410


	//   ....[4]....
        /*0f98*/ 	.word	0x00022ab0


	//   ....[5]....
        /*0f9c*/ 	.word	0x00022c50


	//   ....[6]....
        /*0fa0*/ 	.word	0x00022dc0


	//   ....[7]....
        /*0fa4*/ 	.word	0x00022f00


	//   ....[8]....
        /*0fa8*/ 	.word	0x00023930


	//----- nvinfo : EIATTR_MBARRIER_INSTR_OFFSETS
	.align		4
.L_497:
        /*0fac*/ 	.byte	0x04, 0x39
        /*0fae*/ 	.short	(.L_499 - .L_498)


	//   ....[0]....
.L_498:
        /*0fb0*/ 	.word	0x000002d0
        /*0fb4*/ 	.word	0x000000ff
        /*0fb8*/ 	.word	0x00028400
        /*0fbc*/ 	.short	0x0100
        /*0fbe*/ 	.byte	0x08
	.zero		1


	//   ....[1]....
        /*0fc0*/ 	.word	0x000002e0
        /*0fc4*/ 	.word	0x000000ff
        /*0fc8*/ 	.word	0x00028420
        /*0fcc*/ 	.short	0x0100
        /*0fce*/ 	.byte	0x08
	.zero		1


	//   ....[2]....
        /*0fd0*/ 	.word	0x000003d0
        /*0fd4*/ 	.word	0x000000ff
        /*0fd8*/ 	.word	0x00028430
        /*0fdc*/ 	.short	0x0100
        /*0fde*/ 	.byte	0x08
	.zero		1


	//   ....[3]....
        /*0fe0*/ 	.word	0x000003e0
        /*0fe4*/ 	.word	0x000000ff
        /*0fe8*/ 	.word	0x00028440
        /*0fec*/ 	.short	0x0100
        /*0fee*/ 	.byte	0x08
	.zero		1


	//   ....[4]....
        /*0ff0*/ 	.word	0x000003f0
        /*0ff4*/ 	.word	0x000000ff
        /*0ff8*/ 	.word	0x00028438
        /*0ffc*/ 	.short	0x0100
        /*0ffe*/ 	.byte	0x08
	.zero		1


	//   ....[5]....
        /*1000*/ 	.word	0x00000400
        /*1004*/ 	.word	0x000000ff
        /*1008*/ 	.word	0x00028448
        /*100c*/ 	.short	0x0100
        /*100e*/ 	.byte	0x08
	.zero		1


	//   ....[6]....
        /*1010*/ 	.word	0x00000530
        /*1014*/ 	.word	0x000000ff
        /*1018*/ 	.word	0x00028450
        /*101c*/ 	.short	0x0100
        /*101e*/ 	.byte	0x08
	.zero		1


	//   ....[7]....
        /*1020*/ 	.word	0x00000540
        /*1024*/ 	.word	0x000000ff
        /*1028*/ 	.word	0x00028460
        /*102c*/ 	.short	0x0100
        /*102e*/ 	.byte	0x08
	.zero		1


	//   ....[8]....
        /*1030*/ 	.word	0x00000550
        /*1034*/ 	.word	0x000000ff
        /*1038*/ 	.word	0x00028458
        /*103c*/ 	.short	0x0100
        /*103e*/ 	.byte	0x08
	.zero		1


	//   ....[9]....
        /*1040*/ 	.word	0x00000560
        /*1044*/ 	.word	0x000000ff
        /*1048*/ 	.word	0x00028468
        /*104c*/ 	.short	0x0100
        /*104e*/ 	.byte	0x08
	.zero		1


	//   ....[10]....
        /*1050*/ 	.word	0x00000650
        /*1054*/ 	.word	0x000000ff
        /*1058*/ 	.word	0x00028470
        /*105c*/ 	.short	0x0100
        /*105e*/ 	.byte	0x06
	.zero		1


	//   ....[11]....
        /*1060*/ 	.word	0x00000660
        /*1064*/ 	.word	0x000000ff
        /*1068*/ 	.word	0x00028480
        /*106c*/ 	.short	0x0100
        /*106e*/ 	.byte	0x06
	.zero		1


	//   ....[12]....
        /*1070*/ 	.word	0x00000670
        /*1074*/ 	.word	0x000000ff
        /*1078*/ 	.word	0x00028478
        /*107c*/ 	.short	0x0100
        /*107e*/ 	.byte	0x06
	.zero		1


	//   ....[13]....
        /*1080*/ 	.word	0x00000680
        /*1084*/ 	.word	0x000000ff
        /*1088*/ 	.word	0x00028488
        /*108c*/ 	.short	0x0100
        /*108e*/ 	.byte	0x06
	.zero		1


	//   ....[14]....
        /*1090*/ 	.word	0x000007b0
        /*1094*/ 	.word	0x000000ff
        /*1098*/ 	.word	0x00028490
        /*109c*/ 	.short	0x0100
        /*109e*/ 	.byte	0x08
	.zero		1


	//   ....[15]....
        /*10a0*/ 	.word	0x000007c0
        /*10a4*/ 	.word	0x000000ff
        /*10a8*/ 	.word	0x000284a0
        /*10ac*/ 	.short	0x0100
        /*10ae*/ 	.byte	0x08
	.zero		1


	//   ....[16]....
        /*10b0*/ 	.word	0x000007d0
        /*10b4*/ 	.word	0x000000ff
        /*10b8*/ 	.word	0x00028498
        /*10bc*/ 	.short	0x0100
        /*10be*/ 	.byte	0x08
	.zero		1


	//   ....[17]....
        /*10c0*/ 	.word	0x000007e0
        /*10c4*/ 	.word	0x000000ff
        /*10c8*/ 	.word	0x000284a8
        /*10cc*/ 	.short	0x0100
        /*10ce*/ 	.byte	0x08
	.zero		1


	//   ....[18]....
        /*10d0*/ 	.word	0x00000910
        /*10d4*/ 	.word	0x000000ff
        /*10d8*/ 	.word	0x000284b0
        /*10dc*/ 	.short	0x0100
        /*10de*/ 	.byte	0x08
	.zero		1


	//   ....[19]....
        /*10e0*/ 	.word	0x00000920
        /*10e4*/ 	.word	0x000000ff
        /*10e8*/ 	.word	0x000284c0
        /*10ec*/ 	.short	0x0100
        /*10ee*/ 	.byte	0x08
	.zero		1


	//   ....[20]....
        /*10f0*/ 	.word	0x00000930
        /*10f4*/ 	.word	0x000000ff
        /*10f8*/ 	.word	0x000284b8
        /*10fc*/ 	.short	0x0100
        /*10fe*/ 	.byte	0x08
	.zero		1


	//   ....[21]....
        /*1100*/ 	.word	0x00000940
        /*1104*/ 	.word	0x000000ff
        /*1108*/ 	.word	0x000284c8
        /*110c*/ 	.short	0x0100
        /*110e*/ 	.byte	0x08
	.zero		1


	//   ....[22]....
        /*1110*/ 	.word	0x00002c00
        /*1114*/ 	.word	0x00000050
        /*1118*/ 	.word	0x00028490
        /*111c*/ 	.short	0x010a
        /*111e*/ 	.byte	0x3f
	.zero		1


	//   ....[23]....
        /*1120*/ 	.word	0x00004cb0
        /*1124*/ 	.word	0x00000050
        /*1128*/ 	.word	0x00028490
        /*112c*/ 	.short	0x010a
        /*112e*/ 	.byte	0x3f
	.zero		1


	//   ....[24]....
        /*1130*/ 	.word	0x00006da0
        /*1134*/ 	.word	0x00000050
        /*1138*/ 	.word	0x00028490
        /*113c*/ 	.short	0x010a
        /*113e*/ 	.byte	0x3f
	.zero		1


	//   ....[25]....
        /*1140*/ 	.word	0x00006fb0
        /*1144*/ 	.word	0x00000004
        /*1148*/ 	.word	0x00000000
        /*114c*/ 	.short	0x0101
        /*114e*/ 	.byte	0x3f
	.zero		1


	//   ....[26]....
        /*1150*/ 	.word	0x00006ff0
        /*1154*/ 	.word	0x00000050
        /*1158*/ 	.word	0x000284b0
        /*115c*/ 	.short	0x010a
        /*115e*/ 	.byte	0x3f
	.zero		1


	//   ....[27]....
        /*1160*/ 	.word	0x000073a0
        /*1164*/ 	.word	0x00000050
        /*1168*/ 	.word	0x00000000
        /*116c*/ 	.short	0x0101
        /*116e*/ 	.byte	0x3f
	.zero		1


	//   ....[28]....
        /*1170*/ 	.word	0x00008190
        /*1174*/ 	.word	0x00000010
        /*1178*/ 	.word	0x00028400
        /*117c*/ 	.short	0x010a
        /*117e*/ 	.byte	0x3f
	.zero		1


	//   ....[29]....
        /*1180*/ 	.word	0x000081e0
        /*1184*/ 	.word	0x00000010
        /*1188*/ 	.word	0x00028400
        /*118c*/ 	.short	0x010a
        /*118e*/ 	.byte	0x3f
	.zero		1


	//   ....[30]....
        /*1190*/ 	.word	0x00008f10
        /*1194*/ 	.word	0x00000010
        /*1198*/ 	.word	0x00028400
        /*119c*/ 	.short	0x010a
        /*119e*/ 	.byte	0x3f
	.zero		1


	//   ....[31]....
        /*11a0*/ 	.word	0x0000d6a0
        /*11a4*/ 	.word	0x00000010
        /*11a8*/ 	.word	0x00028400
        /*11ac*/ 	.short	0x010a
        /*11ae*/ 	.byte	0x3f
	.zero		1


	//   ....[32]....
        /*11b0*/ 	.word	0x00011700
        /*11b4*/ 	.word	0x0000000b
        /*11b8*/ 	.word	0x00028430
        /*11bc*/ 	.short	0x010a
        /*11be*/ 	.byte	0x3f
	.zero		1


	//   ....[33]....
        /*11c0*/ 	.word	0x00011770
        /*11c4*/ 	.word	0x0000000b
        /*11c8*/ 	.word	0x00028430
        /*11cc*/ 	.short	0x010a
        /*11ce*/ 	.byte	0x3f
	.zero		1


	//   ....[34]....
        /*11d0*/ 	.word	0x00011f40
        /*11d4*/ 	.word	0x00000003
        /*11d8*/ 	.word	0x00000000
        /*11dc*/ 	.short	0x0101
        /*11de*/ 	.byte	0x3f
	.zero		1


	//   ....[35]....
        /*11e0*/ 	.word	0x00013ed0
        /*11e4*/ 	.word	0x00000007
        /*11e8*/ 	.word	0x00028430
        /*11ec*/ 	.short	0x010a
        /*11ee*/ 	.byte	0x3f
	.zero		1


	//   ....[36]....
        /*11f0*/ 	.word	0x00013f20
        /*11f4*/ 	.word	0x00000007
        /*11f8*/ 	.word	0x00028430
        /*11fc*/ 	.short	0x010a
        /*11fe*/ 	.byte	0x3f
	.zero		1


	//   ....[37]....
        /*1200*/ 	.word	0x00014330
        /*1204*/ 	.word	0x00000007
        /*1208*/ 	.word	0x00028450
        /*120c*/ 	.short	0x010a
        /*120e*/ 	.byte	0x3f
	.zero		1


	//   ....[38]....
        /*1210*/ 	.word	0x00014370
        /*1214*/ 	.word	0x00000007
        /*1218*/ 	.word	0x00028450
        /*121c*/ 	.short	0x010a
        /*121e*/ 	.byte	0x3f
	.zero		1


	//   ....[39]....
        /*1220*/ 	.word	0x000149f0
        /*1224*/ 	.word	0x00000007
        /*1228*/ 	.word	0x00000000
        /*122c*/ 	.short	0x0101
        /*122e*/ 	.byte	0x3f
	.zero		1


	//   ....[40]....
        /*1230*/ 	.word	0x00015e20
        /*1234*/ 	.word	0x00000007
        /*1238*/ 	.word	0x00000000
        /*123c*/ 	.short	0x0101
        /*123e*/ 	.byte	0x3f
	.zero		1


	//   ....[41]....
        /*1240*/ 	.word	0x00016a60
        /*1244*/ 	.word	0x00000007
        /*1248*/ 	.word	0x00028430
        /*124c*/ 	.short	0x010a
        /*124e*/ 	.byte	0x3f
	.zero		1


	//   ....[42]....
        /*1250*/ 	.word	0x00016ab0
        /*1254*/ 	.word	0x00000007
        /*1258*/ 	.word	0x00028430
        /*125c*/ 	.short	0x010a
        /*125e*/ 	.byte	0x3f
	.zero		1


	//   ....[43]....
        /*1260*/ 	.word	0x00016ef0
        /*1264*/ 	.word	0x00000007
        /*1268*/ 	.word	0x00028450
        /*126c*/ 	.short	0x010a
        /*126e*/ 	.byte	0x3f
	.zero		1


	//   ....[44]....
        /*1270*/ 	.word	0x00016f30
        /*1274*/ 	.word	0x00000007
        /*1278*/ 	.word	0x00028450
        /*127c*/ 	.short	0x010a
        /*127e*/ 	.byte	0x3f
	.zero		1


	//   ....[45]....
        /*1280*/ 	.word	0x00017be0
        /*1284*/ 	.word	0x000000b3
        /*1288*/ 	.word	0x00000000
        /*128c*/ 	.short	0x0101
        /*128e*/ 	.byte	0x3f
	.zero		1


	//   ....[46]....
        /*1290*/ 	.word	0x00017f80
        /*1294*/ 	.word	0x00000006
        /*1298*/ 	.word	0x00000000
        /*129c*/ 	.short	0x0101
        /*129e*/ 	.byte	0x3f
	.zero		1


	//   ....[47]....
        /*12a0*/ 	.word	0x00018940
        /*12a4*/ 	.word	0x00000007
        /*12a8*/ 	.word	0x00028430
        /*12ac*/ 	.short	0x010a
        /*12ae*/ 	.byte	0x3f
	.zero		1


	//   ....[48]....
        /*12b0*/ 	.word	0x00018990
        /*12b4*/ 	.word	0x00000007
        /*12b8*/ 	.word	0x00028430
        /*12bc*/ 	.short	0x010a
        /*12be*/ 	.byte	0x3f
	.zero		1


	//   ....[49]....
        /*12c0*/ 	.word	0x00018dd0
        /*12c4*/ 	.word	0x00000007
        /*12c8*/ 	.word	0x00028450
        /*12cc*/ 	.short	0x010a
        /*12ce*/ 	.byte	0x3f
	.zero		1


	//   ....[50]....
        /*12d0*/ 	.word	0x00018e10
        /*12d4*/ 	.word	0x00000007
        /*12d8*/ 	.word	0x00028450
        /*12dc*/ 	.short	0x010a
        /*12de*/ 	.byte	0x3f
	.zero		1


	//   ....[51]....
        /*12e0*/ 	.word	0x000194b0
        /*12e4*/ 	.word	0x00000007
        /*12e8*/ 	.word	0x00000000
        /*12ec*/ 	.short	0x0101
        /*12ee*/ 	.byte	0x3f
	.zero		1


	//   ....[52]....
        /*12f0*/ 	.word	0x0001a8a0
        /*12f4*/ 	.word	0x00000006
        /*12f8*/ 	.word	0x00000000
        /*12fc*/ 	.short	0x0101
        /*12fe*/ 	.byte	0x3f
	.zero		1


	//   ....[53]....
        /*1300*/ 	.word	0x0001b1c0
        /*1304*/ 	.word	0x0000000c
        /*1308*/ 	.word	0x00028450
        /*130c*/ 	.short	0x010a
        /*130e*/ 	.byte	0x3f
	.zero		1


	//   ....[54]....
        /*1310*/ 	.word	0x0001b200
        /*1314*/ 	.word	0x0000000c
        /*1318*/ 	.word	0x00028450
        /*131c*/ 	.short	0x010a
        /*131e*/ 	.byte	0x3f
	.zero		1


	//   ....[55]....
        /*1320*/ 	.word	0x0001ba10
        /*1324*/ 	.word	0x0000000c
        /*1328*/ 	.word	0x00000000
        /*132c*/ 	.short	0x0101
        /*132e*/ 	.byte	0x3f
	.zero		1


	//   ....[56]....
        /*1330*/ 	.word	0x0001e580
        /*1334*/ 	.word	0x00000000
        /*1338*/ 	.word	0x00000000
        /*133c*/ 	.short	0x0101
        /*133e*/ 	.byte	0x3f
	.zero		1


	//   ....[57]....
        /*1340*/ 	.word	0x000213b0
        /*1344*/ 	.word	0x00000006
        /*1348*/ 	.word	0x00028420
        /*134c*/ 	.short	0x010a
        /*134e*/ 	.byte	0x3f
	.zero		1


	//   ....[58]....
        /*1350*/ 	.word	0x000214a0
        /*1354*/ 	.word	0x00000007
        /*1358*/ 	.word	0x000284a0
        /*135c*/ 	.short	0x010a
        /*135e*/ 	.byte	0x3f
	.zero		1


	//   ....[59]....
        /*1360*/ 	.word	0x000217f0
        /*1364*/ 	.word	0x00000007
        /*1368*/ 	.word	0x000284c0
        /*136c*/ 	.short	0x010a
        /*136e*/ 	.byte	0x3f
	.zero		1


	//   ....[60]....
        /*1370*/ 	.word	0x00021ca0
        /*1374*/ 	.word	0x00000008
        /*1378*/ 	.word	0x000284a0
        /*137c*/ 	.short	0x010a
        /*137e*/ 	.byte	0x3f
	.zero		1


	//   ....[61]....
        /*1380*/ 	.word	0x00021fe0
        /*1384*/ 	.word	0x00000008
        /*1388*/ 	.word	0x000284c0
        /*138c*/ 	.short	0x010a
        /*138e*/ 	.byte	0x3f
	.zero		1


	//   ....[62]....
        /*1390*/ 	.word	0x00023310
        /*1394*/ 	.word	0x00000000
        /*1398*/ 	.word	0x00028480
        /*139c*/ 	.short	0x010a
        /*139e*/ 	.byte	0x3f
	.zero		1


	//   ....[63]....
        /*13a0*/ 	.word	0x00023520
        /*13a4*/ 	.word	0x00000000
        /*13a8*/ 	.word	0x00028440
        /*13ac*/ 	.short	0x010a
        /*13ae*/ 	.byte	0x3f
	.zero		1


	//   ....[64]....
        /*13b0*/ 	.word	0x00024330
        /*13b4*/ 	.word	0x00000009
        /*13b8*/ 	.word	0x00028400
        /*13bc*/ 	.short	0x0107
        /*13be*/ 	.byte	0x3f
	.zero		1


	//   ....[65]....
        /*13c0*/ 	.word	0x00024430
        /*13c4*/ 	.word	0x00000002
        /*13c8*/ 	.word	0x00028400
        /*13cc*/ 	.short	0x0101
        /*13ce*/ 	.byte	0x3f
	.zero		1


	//   ....[66]....
        /*13d0*/ 	.word	0x00024450
        /*13d4*/ 	.word	0x00000002
        /*13d8*/ 	.word	0x00028420
        /*13dc*/ 	.short	0x010a
        /*13de*/ 	.byte	0x3f
	.zero		1


	//   ....[67]....
        /*13e0*/ 	.word	0x000247a0
        /*13e4*/ 	.word	0x00000006
        /*13e8*/ 	.word	0x00028480
        /*13ec*/ 	.short	0x010a
        /*13ee*/ 	.byte	0x3f
	.zero		1


	//   ....[68]....
        /*13f0*/ 	.word	0x00024af0
        /*13f4*/ 	.word	0x00000006
        /*13f8*/ 	.word	0x00028440
        /*13fc*/ 	.short	0x010a
        /*13fe*/ 	.byte	0x3f
	.zero		1


	//   ....[69]....
        /*1400*/ 	.word	0x00024ec0
        /*1404*/ 	.word	0x00000014
        /*1408*/ 	.word	0x00028470
        /*140c*/ 	.short	0x010a
        /*140e*/ 	.byte	0x3f
	.zero		1


	//   ....[70]....
        /*1410*/ 	.word	0x00024f30
        /*1414*/ 	.word	0x00000014
        /*1418*/ 	.word	0x00028460
        /*141c*/ 	.short	0x010a
        /*141e*/ 	.byte	0x3f
	.zero		1


	//   ....[71]....
        /*1420*/ 	.word	0x000255b0
        /*1424*/ 	.word	0x00000014
        /*1428*/ 	.word	0x00028450
        /*142c*/ 	.short	0x0101
        /*142e*/ 	.byte	0x3f
	.zero		1


	//   ....[72]....
        /*1430*/ 	.word	0x00025630
        /*1434*/ 	.word	0x00000014
        /*1438*/ 	.word	0x00000000
        /*143c*/ 	.short	0x0101
        /*143e*/ 	.byte	0x3f
	.zero		1


	//   ....[73]....
        /*1440*/ 	.word	0x00025870
        /*1444*/ 	.word	0x00000000
        /*1448*/ 	.word	0x00028470
        /*144c*/ 	.short	0x010a
        /*144e*/ 	.byte	0x3f
	.zero		1


	//   ....[74]....
        /*1450*/ 	.word	0x000258e0
        /*1454*/ 	.word	0x00000000
        /*1458*/ 	.word	0x00028460
        /*145c*/ 	.short	0x010a
        /*145e*/ 	.byte	0x3f
	.zero		1


	//   ....[75]....
        /*1460*/ 	.word	0x00025f20
        /*1464*/ 	.word	0x00000000
        /*1468*/ 	.word	0x00028450
        /*146c*/ 	.short	0x0101
        /*146e*/ 	.byte	0x3f
	.zero		1


	//   ....[76]....
        /*1470*/ 	.word	0x00025f60
        /*1474*/ 	.word	0x00000000
        /*1478*/ 	.word	0x00000000
        /*147c*/ 	.short	0x0101
        /*147e*/ 	.byte	0x3f
	.zero		1


	//   ....[77]....
        /*1480*/ 	.word	0x00026d20
        /*1484*/ 	.word	0x00000000
        /*1488*/ 	.word	0x00028420
        /*148c*/ 	.short	0x010a
        /*148e*/ 	.byte	0x3f
	.zero		1


	//   ....[78]....
        /*1490*/ 	.word	0x00026ed0
        /*1494*/ 	.word	0x00000006
        /*1498*/ 	.word	0x00000000
        /*149c*/ 	.short	0x010a
        /*149e*/ 	.byte	0x3f
	.zero		1


	//   ....[79]....
        /*14a0*/ 	.word	0x00026f40
        /*14a4*/ 	.word	0x00000007
        /*14a8*/ 	.word	0x00000000
        /*14ac*/ 	.short	0x010a
        /*14ae*/ 	.byte	0x3f
	.zero		1


	//   ....[80]....
        /*14b0*/ 	.word	0x00026fa0
        /*14b4*/ 	.word	0x00000004
        /*14b8*/ 	.word	0x00028460
        /*14bc*/ 	.short	0x010a
        /*14be*/ 	.byte	0x3f
	.zero		1


	//   ....[81]....
        /*14c0*/ 	.word	0x00026ff0
        /*14c4*/ 	.word	0x00000003
        /*14c8*/ 	.word	0x00028460
        /*14cc*/ 	.short	0x010a
        /*14ce*/ 	.byte	0x3f
	.zero		1


	//   ....[82]....
        /*14d0*/ 	.word	0x00027030
        /*14d4*/ 	.word	0x00000004
        /*14d8*/ 	.word	0x00028480
        /*14dc*/ 	.short	0x010a
        /*14de*/ 	.byte	0x3f
	.zero		1


	//   ....[83]....
        /*14e0*/ 	.word	0x00027050
        /*14e4*/ 	.word	0x00000003
        /*14e8*/ 	.word	0x00028480
        /*14ec*/ 	.short	0x010a
        /*14ee*/ 	.byte	0x3f
	.zero		1


	//   ....[84]....
        /*14f0*/ 	.word	0x000270b0
        /*14f4*/ 	.word	0x00000050
        /*14f8*/ 	.word	0x00028490
        /*14fc*/ 	.short	0x010a
        /*14fe*/ 	.byte	0x3f
	.zero		1


	//   ....[85]....
        /*1500*/ 	.word	0x00027100
        /*1504*/ 	.word	0x00000050
        /*1508*/ 	.word	0x00028490
        /*150c*/ 	.short	0x010a
        /*150e*/ 	.byte	0x3f
	.zero		1


	//   ....[86]....
        /*1510*/ 	.word	0x00027150
        /*1514*/ 	.word	0x00000050
        /*1518*/ 	.word	0x00028490
        /*151c*/ 	.short	0x010a
        /*151e*/ 	.byte	0x3f
	.zero		1


	//   ....[87]....
        /*1520*/ 	.word	0x000271a0
        /*1524*/ 	.word	0x00000050
        /*1528*/ 	.word	0x000284b0
        /*152c*/ 	.short	0x010a
        /*152e*/ 	.byte	0x3f
	.zero		1


	//   ....[88]....
        /*1530*/ 	.word	0x000279a0
        /*1534*/ 	.word	0x00000010
        /*1538*/ 	.word	0x00028400
        /*153c*/ 	.short	0x010a
        /*153e*/ 	.byte	0x3f
	.zero		1


	//   ....[89]....
        /*1540*/ 	.word	0x00028320
        /*1544*/ 	.word	0x00000010
        /*1548*/ 	.word	0x00028400
        /*154c*/ 	.short	0x010a
        /*154e*/ 	.byte	0x3f
	.zero		1


	//   ....[90]....
        /*1550*/ 	.word	0x00028370
        /*1554*/ 	.word	0x0000000b
        /*1558*/ 	.word	0x00028430
        /*155c*/ 	.short	0x010a
        /*155e*/ 	.byte	0x3f
	.zero		1


	//   ....[91]....
        /*1560*/ 	.word	0x000283c0
        /*1564*/ 	.word	0x00000007
        /*1568*/ 	.word	0x00028430
        /*156c*/ 	.short	0x010a
        /*156e*/ 	.byte	0x3f
	.zero		1


	//   ....[92]....
        /*1570*/ 	.word	0x00028410
        /*1574*/ 	.word	0x00000007
        /*1578*/ 	.word	0x00028450
        /*157c*/ 	.short	0x010a
        /*157e*/ 	.byte	0x3f
	.zero		1


	//   ....[93]....
        /*1580*/ 	.word	0x00028460
        /*1584*/ 	.word	0x00000007
        /*1588*/ 	.word	0x00028430
        /*158c*/ 	.short	0x010a
        /*158e*/ 	.byte	0x3f
	.zero		1


	//   ....[94]....
        /*1590*/ 	.word	0x000284b0
        /*1594*/ 	.word	0x00000007
        /*1598*/ 	.word	0x00028450
        /*159c*/ 	.short	0x010a
        /*159e*/ 	.byte	0x3f
	.zero		1


	//   ....[95]....
        /*15a0*/ 	.word	0x00028500
        /*15a4*/ 	.word	0x00000007
        /*15a8*/ 	.word	0x00028430
        /*15ac*/ 	.short	0x010a
        /*15ae*/ 	.byte	0x3f
	.zero		1


	//   ....[96]....
        /*15b0*/ 	.word	0x00028550
        /*15b4*/ 	.word	0x00000007
        /*15b8*/ 	.word	0x00028450
        /*15bc*/ 	.short	0x010a
        /*15be*/ 	.byte	0x3f
	.zero		1


	//   ....[97]....
        /*15c0*/ 	.word	0x000285a0
        /*15c4*/ 	.word	0x0000000c
        /*15c8*/ 	.word	0x00028450
        /*15cc*/ 	.short	0x010a
        /*15ce*/ 	.byte	0x3f
	.zero		1


	//   ....[98]....
        /*15d0*/ 	.word	0x0002ab80
        /*15d4*/ 	.word	0x00000005
        /*15d8*/ 	.word	0x00028420
        /*15dc*/ 	.short	0x010a
        /*15de*/ 	.byte	0x3f
	.zero		1


	//   ....[99]....
        /*15e0*/ 	.word	0x0002abd0
        /*15e4*/ 	.word	0x00000007
        /*15e8*/ 	.word	0x000284a0
        /*15ec*/ 	.short	0x010a
        /*15ee*/ 	.byte	0x3f
	.zero		1


	//   ....[100]....
        /*15f0*/ 	.word	0x0002ac20
        /*15f4*/ 	.word	0x00000007
        /*15f8*/ 	.word	0x000284c0
        /*15fc*/ 	.short	0x010a
        /*15fe*/ 	.byte	0x3f
	.zero		1


	//   ....[101]....
        /*1600*/ 	.word	0x0002ac70
        /*1604*/ 	.word	0x00000008
        /*1608*/ 	.word	0x000284a0
        /*160c*/ 	.short	0x010a
        /*160e*/ 	.byte	0x3f
	.zero		1


	//   ....[102]....
        /*1610*/ 	.word	0x0002acc0
        /*1614*/ 	.word	0x00000008
        /*1618*/ 	.word	0x000284c0
        /*161c*/ 	.short	0x010a
        /*161e*/ 	.byte	0x3f
	.zero		1


	//   ....[103]....
        /*1620*/ 	.word	0x0002ae60
        /*1624*/ 	.word	0x00000000
        /*1628*/ 	.word	0x00028480
        /*162c*/ 	.short	0x010a
        /*162e*/ 	.byte	0x3f
	.zero		1


	//   ....[104]....
        /*1630*/ 	.word	0x0002aeb0
        /*1634*/ 	.word	0x00000000
        /*1638*/ 	.word	0x00028440
        /*163c*/ 	.short	0x010a
        /*163e*/ 	.byte	0x3f
	.zero		1


	//   ....[105]....
        /*1640*/ 	.word	0x0002b9f0
        /*1644*/ 	.word	0x00000002
        /*1648*/ 	.word	0x00028420
        /*164c*/ 	.short	0x010a
        /*164e*/ 	.byte	0x3f
	.zero		1


	//   ....[106]....
        /*1650*/ 	.word	0x0002ba40
        /*1654*/ 	.word	0x00000006
        /*1658*/ 	.word	0x00028480
        /*165c*/ 	.short	0x010a
        /*165e*/ 	.byte	0x3f
	.zero		1


	//   ....[107]....
        /*1660*/ 	.word	0x0002ba90
        /*1664*/ 	.word	0x00000006
        /*1668*/ 	.word	0x00028440
        /*166c*/ 	.short	0x010a
        /*166e*/ 	.byte	0x3f
	.zero		1


	//   ....[108]....
        /*1670*/ 	.word	0x0002bae0
        /*1674*/ 	.word	0x00000014
        /*1678*/ 	.word	0x00028470
        /*167c*/ 	.short	0x010a
        /*167e*/ 	.byte	0x3f
	.zero		1


	//   ....[109]....
        /*1680*/ 	.word	0x0002bb30
        /*1684*/ 	.word	0x00000014
        /*1688*/ 	.word	0x00028460
        /*168c*/ 	.short	0x010a
        /*168e*/ 	.byte	0x3f
	.zero		1


	//   ....[110]....
        /*1690*/ 	.word	0x0002bb80
        /*1694*/ 	.word	0x00000000
        /*1698*/ 	.word	0x00028470
        /*169c*/ 	.short	0x010a
        /*169e*/ 	.byte	0x3f
	.zero		1


	//   ....[111]....
        /*16a0*/ 	.word	0x0002bbd0
        /*16a4*/ 	.word	0x00000000
        /*16a8*/ 	.word	0x00028460
        /*16ac*/ 	.short	0x010a
        /*16ae*/ 	.byte	0x3f
	.zero		1


	//   ....[112]....
        /*16b0*/ 	.word	0x0002c630
        /*16b4*/ 	.word	0x00000000
        /*16b8*/ 	.word	0x00028420
        /*16bc*/ 	.short	0x010a
        /*16be*/ 	.byte	0x3f
	.zero		1


	//   ....[113]....
        /*16c0*/ 	.word	0x0002c7d0
        /*16c4*/ 	.word	0x00000006
        /*16c8*/ 	.word	0x00000000
        /*16cc*/ 	.short	0x010a
        /*16ce*/ 	.byte	0x3f
	.zero		1


	//   ....[114]....
        /*16d0*/ 	.word	0x0002c820
        /*16d4*/ 	.word	0x00000007
        /*16d8*/ 	.word	0x00000000
        /*16dc*/ 	.short	0x010a
        /*16de*/ 	.byte	0x3f
	.zero		1


	//   ....[115]....
        /*16e0*/ 	.word	0x0002c870
        /*16e4*/ 	.word	0x00000004
        /*16e8*/ 	.word	0x00028460
        /*16ec*/ 	.short	0x010a
        /*16ee*/ 	.byte	0x3f
	.zero		1


	//   ....[116]....
        /*16f0*/ 	.word	0x0002c8c0
        /*16f4*/ 	.word	0x00000003
        /*16f8*/ 	.word	0x00028460
        /*16fc*/ 	.short	0x010a
        /*16fe*/ 	.byte	0x3f
	.zero		1


	//   ....[117]....
        /*1700*/ 	.word	0x0002c910
        /*1704*/ 	.word	0x00000004
        /*1708*/ 	.word	0x00028480
        /*170c*/ 	.short	0x010a
        /*170e*/ 	.byte	0x3f
	.zero		1


	//----- nvinfo : EIATTR_NUM_MBARRIERS
	.align		4
.L_499:
        /*1710*/ 	.byte	0x03, 0x38
        /*1712*/ 	.short	0x0016


	//----- nvinfo : EIATTR_EXIT_INSTR_OFFSETS
	.align		4
        /*1714*/ 	.byte	0x04, 0x1c
        /*1716*/ 	.short	(.L_501 - .L_500)


	//   ....[0]....
.L_500:
        /*1718*/ 	.word	0x000270a0


	//----- nvinfo : EIATTR_MAX_THREADS
	.align		4
.L_501:
        /*171c*/ 	.byte	0x04, 0x05
        /*171e*/ 	.short	(.L_503 - .L_502)
.L_502:
        /*1720*/ 	.word	0x00000180
        /*1724*/ 	.word	0x00000001
        /*1728*/ 	.word	0x00000001


	//----- nvinfo : EIATTR_CRS_STACK_SIZE
	.align		4
.L_503:
        /*172c*/ 	.byte	0x04, 0x1e
        /*172e*/ 	.short	(.L_505 - .L_504)
.L_504:
        /*1730*/ 	.word	0x00000000


	//----- nvinfo : EIATTR_CBANK_PARAM_SIZE
	.align		4
.L_505:
        /*1734*/ 	.byte	0x03, 0x19
        /*1736*/ 	.short	0x0af0


	//----- nvinfo : EIATTR_PARAM_CBANK
	.align		4
        /*1738*/ 	.byte	0x04, 0x0a
        /*173a*/ 	.short	(.L_507 - .L_506)
	.align		4
.L_506:
        /*173c*/ 	.word	index@(.nv.constant0._ZN7cutlass13device_kernelIN5flash11enable_sm90INS1_16FlashAttnFwdSm90INS1_25CollectiveMainloopFwdSm90ILi2EN4cute5tupleIJNS5_1CILi1EEES8_S8_EEENS6_IJNS7_ILi128EEENS7_ILi64EEENS7_ILi256EEEEEELi256ENS_12float_e4m3_tEfNS_4arch4Sm90ELb0ELb1ELb1ELb1ELb0ELb1ELb0ELb1ELb1ELb1ELb0ELb0EEENS1_21CollectiveEpilogueFwdINS6_IJSA_SC_SB_EEES9_NS_10bfloat16_tESG_Li256ELb1ELb1ELb0ELb1EEENS1_36VarlenDynamicPersistentTileSchedulerILi128ELi64ELi256ELi128ELb0ELb1ELb1ELb1ELb0ELb1EEEEEEEEEvNT_6ParamsE)
        /*1740*/ 	.short	0x0210
        /*1742*/ 	.short	0x0af0


	//----- nvinfo : EIATTR_SW_WAR
	.align		4
.L_507:
        /*1744*/ 	.byte	0x04, 0x36
        /*1746*/ 	.short	(.L_509 - .L_508)
.L_508:
        /*1748*/ 	.word	0x00000008
.L_509:


//--------------------- .nv.info._ZN7cutlass13device_kernelIN5flash11enable_sm90INS1_16FlashAttnFwdSm90INS1_25CollectiveMainloopFwdSm90ILi2EN4cute5tupleIJNS5_1CILi1EEES8_S8_EEENS6_IJNS7_ILi128EEESA_NS7_ILi256EEEEEELi256ENS_12float_e4m3_tEfNS_4arch4Sm90ELb1ELb0ELb1ELb0ELb0ELb0ELb0ELb1ELb1ELb1ELb0ELb0EEENS1_21CollectiveEpilogueFwdINS6_IJSA_SB_SA_EEES9_NS_10bfloat16_tESF_Li256ELb0ELb1ELb0ELb1EEENS1_30DynamicPersistentTileSchedulerILi256ELi128ELb0ELb1ELb1EEEEEEEEEvNT_6ParamsE --------------------------
	.section	.nv.info._ZN7cutlass13device_kernelIN5flash11enable_sm90INS1_16FlashAttnFwdSm90INS1_25CollectiveMainloopFwdSm90ILi2EN4cute5tupleIJNS5_1CILi1EEES8_S8_EEENS6_IJNS7_ILi128EEESA_NS7_ILi256EEEEEELi256ENS_12float_e4m3_tEfNS_4arch4Sm90ELb1ELb0ELb1ELb0ELb0ELb0ELb0ELb1ELb1ELb1ELb0ELb0EEENS1_21CollectiveEpilogueFwdINS6_IJSA_SB_SA_EEES9_NS_10bfloat16_tESF_Li256ELb0ELb1ELb0ELb1EEENS1_30DynamicPersistentTileSchedulerILi256ELi128ELb0ELb1ELb1EEEEEEEEEvNT_6ParamsE,"",@"SHT_CUDA_INFO"
	.sectionflags	@""
	.align	4


	//----- nvinfo : EIATTR_CUDA_API_VERSION
	.align		4
        /*0000*/ 	.byte	0x04, 0x37
        /*0002*/ 	.short	(.L_511 - .L_510)
.L_510:
        /*0004*/ 	.word	0x00000082


	//----- nvinfo : EIATTR_KPARAM_INFO
	.align		4
.L_511:
        /*0008*/ 	.byte	0x04, 0x17
        /*000a*/ 	.short	(.L_513 - .L_512)
.L_512:
        /*000c*/ 	.word	0x00000000
        /*0010*/ 	.short	0x0000
        /*0012*/ 	.short	0x0070
        /*0014*/ 	.byte	0x00, 0xf0, 0x01, 0x2a


	//----- nvinfo : EIATTR_SPARSE_MMA_MASK
	.align		4
.L_513:
        /*0018*/ 	.byte	0x03, 0x50
        /*001a*/ 	.short	0x0000


	//----- nvinfo : EIATTR_MAXREG_COUNT
	.align		4
        /*001c*/ 	.byte	0x03, 0x1b
        /*001e*/ 	.short	0x00a8


	//----- nvinfo : EIATTR_NUM_BARRIERS
	.align		4
        /*0020*/ 	.byte	0x02, 0x4c
        /*0022*/ 	.byte	0x10
	.zero		1


	//----- nvinfo : EIATTR_EXTERNS
	.align		4
        /*0024*/ 	.byte	0x04, 0x0f
        /*0026*/ 	.short	(.L_515 - .L_514)


	//   ....[0]....
	.align		4
.L_514:
        /*0028*/ 	.word	index@(__assertfail)


	//----- nvinfo : EIATTR_ANNOTATIONS
	.align		4
.L_515:
        /*002c*/ 	.byte	0x04, 0x55
        /*002e*/ 	.short	(.L_517 - .L_516)


	//   ....[0]....
.L_516:
        /* <DEDUP_REMOVED lines=37> */


	//----- nvinfo : EIATTR_MERCURY_ISA_VERSION
	.align		4
.L_517:
        /*0268*/ 	.byte	0x03, 0x5f
        /*026a*/ 	.short	0x0101


	//----- nvinfo : EIATTR_INT_WARP_WIDE_INSTR_OFFSETS
	.align		4
        /*026c*/ 	.byte	0x04, 0x31
        /*026e*/ 	.short	(.L_519 - .L_518)


	//   ....[0]....
.L_518:
        /*0270*/ 	.word	0x00000130


	//   ....[1]....
        /*0274*/ 	.word	0x00000170


	//   ....[2]....
        /*0278*/ 	.word	0x000001e0


	//   ....[3]....
        /*027c*/ 	.word	0x0000f920


	//   ....[4]....
        /*0280*/ 	.word	0x0000f9b0


	//   ....[5]....
        /*0284*/ 	.word	0x00012a60


	//   ....[6]....
        /*0288*/ 	.word	0x00012ac0


	//----- nvinfo : EIATTR_COOP_GROUP_MASK_REGIDS
	.align		4
.L_519:
        /*028c*/ 	.byte	0x04, 0x29
        /*028e*/ 	.short	(.L_521 - .L_520)


	//   ....[0]....
.L_520:
        /*0290*/ 	.word	0xffffffff


	//   ....[1]....
        /*0294*/ 	.word	0xffffffff


	//   ....[2]....
        /*0298*/ 	.word	0xffffffff


	//   ....[3]....
        /*029c*/ 	.word	0xffffffff


	//   ....[4]....
        /*02a0*/ 	.word	0xffffffff


	//   ....[5]....
        /*02a4*/ 	.word	0xffffffff


	//   ....[6]....
        /*02a8*/ 	.word	0xffffffff


	//   ....[7]....
        /*02ac*/ 	.word	0xffffffff


	//   ....[8]....
        /*02b0*/ 	.word	0xffffffff


	//   ....[9]....
        /*02b4*/ 	.word	0xffffffff


	//   ....[10]....
        /*02b8*/ 	.word	0xffffffff


	//   ....[11]....
        /*02bc*/ 	.word	0xffffffff


	//   ....[12]....
        /*02c0*/ 	.word	0xffffffff


	//   ....[13]....
        /*02c4*/ 	.word	0xffffffff


	//   ....[14]....
        /*02c8*/ 	.word	0xffffffff


	//   ....[15]....
        /*02cc*/ 	.word	0xffffffff


	//   ....[16]....
        /*02d0*/ 	.word	0xffffffff


	//   ....[17]....
        /*02d4*/ 	.word	0xffffffff


	//   ....[18]....
        /*02d8*/ 	.word	0xffffffff


	//   ....[19]....
        /*02dc*/ 	.word	0xffffffff


	//   ....[20]....
        /*02e0*/ 	.word	0xffffffff


	//   ....[21]....
        /*02e4*/ 	.word	0xffffffff


	//   ....[22]....
        /*02e8*/ 	.word	0xffffffff


	//   ....[23]....
        /*02ec*/ 	.word	0xffffffff


	//   ....[24]....
        /*02f0*/ 	.word	0xffffffff


	//   ....[25]....
        /*02f4*/ 	.word	0xffffffff


	//   ....[26]....
        /*02f8*/ 	.word	0xffffffff


	//   ....[27]....
        /*02fc*/ 	.word	0xffffffff


	//   ....[28]....
        /*0300*/ 	.word	0xffffffff


	//   ....[29]....
        /*0304*/ 	.word	0xffffffff


	//   ....[30]....
        /*0308*/ 	.word	0xffffffff


	//   ....[31]....
        /*030c*/ 	.word	0xffffffff


	//   ....[32]....
        /*0310*/ 	.word	0xffffffff


	//   ....[33]....
        /*0314*/ 	.word	0xffffffff


	//   ....[34]....
        /*0318*/ 	.word	0xffffffff


	//   ....[35]....
        /*031c*/ 	.word	0xffffffff


	//   ....[36]....
        /*0320*/ 	.word	0xffffffff


	//   ....[37]....
        /*0324*/ 	.word	0xffffffff


	//   ....[38]....
        /*0328*/ 	.word	0xffffffff


	//   ....[39]....
        /*032c*/ 	.word	0xffffffff


	//   ....[40]....
        /*0330*/ 	.word	0xffffffff


	//   ....[41]....
        /*0334*/ 	.word	0xffffffff


	//   ....[42]....
        /*0338*/ 	.word	0xffffffff


	//   ....[43]....
        /*033c*/ 	.word	0xffffffff


	//   ....[44]....
        /*0340*/ 	.word	0xffffffff


	//   ....[45]....
        /*0344*/ 	.word	0xffffffff


	//   ....[46]....
        /*0348*/ 	.word	0xffffffff


	//   ....[47]....
        /*034c*/ 	.word	0xffffffff


	//   ....[48]....
        /*0350*/ 	.word	0xffffffff


	//   ....[49]....
        /*0354*/ 	.word	0xffffffff


	//   ....[50]....
        /*0358*/ 	.word	0xffffffff


	//   ....[51]....
        /*035c*/ 	.word	0xffffffff


	//   ....[52]....
        /*0360*/ 	.word	0xffffffff


	//   ....[53]....
        /*0364*/ 	.word	0xffffffff


	//   ....[54]....
        /*0368*/ 	.word	0xffffffff


	//   ....[55]....
        /*036c*/ 	.word	0xffffffff


	//   ....[56]....
        /*0370*/ 	.word	0xffffffff


	//   ....[57]....
        /*0374*/ 	.word	0xffffffff


	//   ....[58]....
        /*0378*/ 	.word	0xffffffff


	//   ....[59]....
        /*037c*/ 	.word	0xffffffff


	//   ....[60]....
        /*0380*/ 	.word	0xffffffff


	//   ....[61]....
        /*0384*/ 	.word	0xffffffff


	//   ....[62]....
        /*0388*/ 	.word	0xffffffff


	//   ....[63]....
        /*038c*/ 	.word	0xffffffff


	//   ....[64]....
        /*0390*/ 	.word	0xffffffff


	//   ....[65]....
        /*0394*/ 	.word	0xffffffff


	//   ....[66]....
        /*0398*/ 	.word	0xffffffff


	//   ....[67]....
        /*039c*/ 	.word	0xffffffff


	//   ....[68]....
        /*03a0*/ 	.word	0xffffffff


	//   ....[69]....
        /*03a4*/ 	.word	0xffffffff


	//   ....[70]....
        /*03a8*/ 	.word	0xffffffff


	//   ....[71]....
        /*03ac*/ 	.word	0xffffffff


	//   ....[72]....
        /*03b0*/ 	.word	0xffffffff


	//   ....[73]....
        /*03b4*/ 	.word	0xffffffff


	//   ....[74]....
        /*03b8*/ 	.word	0xffffffff


	//   ....[75]....
        /*03bc*/ 	.word	0xffffffff


	//   ....[76]....
        /*03c0*/ 	.word	0xffffffff


	//   ....[77]....
        /*03c4*/ 	.word	0xffffffff


	//   ....[78]....
        /*03c8*/ 	.word	0xffffffff


	//   ....[79]....
        /*03cc*/ 	.word	0xffffffff


	//   ....[80]....
        /*03d0*/ 	.word	0xffffffff


	//   ....[81]....
        /*03d4*/ 	.word	0xffffffff


	//   ....[82]....
        /*03d8*/ 	.word	0xffffffff


	//   ....[83]....
        /*03dc*/ 	.word	0xffffffff


	//   ....[84]....
        /*03e0*/ 	.word	0xffffffff


	//   ....[85]....
        /*03e4*/ 	.word	0xffffffff


	//   ....[86]....
        /*03e8*/ 	.word	0xffffffff


	//   ....[87]....
        /*03ec*/ 	.word	0xffffffff


	//   ....[88]....
        /*03f0*/ 	.word	0xffffffff


	//   ....[89]....
        /*03f4*/ 	.word	0xffffffff


	//   ....[90]....
        /*03f8*/ 	.word	0xffffffff


	//   ....[91]....
        /*03fc*/ 	.word	0xffffffff


	//   ....[92]....
        /*0400*/ 	.word	0xffffffff


	//   ....[93]....
        /*0404*/ 	.word	0xffffffff


	//   ....[94]....
        /*0408*/ 	.word	0xffffffff


	//   ....[95]....
        /*040c*/ 	.word	0xffffffff


	//   ....[96]....
        /*0410*/ 	.word	0xffffffff


	//   ....[97]....
        /*0414*/ 	.word	0xffffffff


	//   ....[98]....
        /*0418*/ 	.word	0xffffffff


	//   ....[99]....
        /*041c*/ 	.word	0xffffffff


	//   ....[100]....
        /*0420*/ 	.word	0xffffffff


	//   ....[101]....
        /*0424*/ 	.word	0xffffffff


	//   ....[102]....
        /*0428*/ 	.word	0xffffffff


	//   ....[103]....
        /*042c*/ 	.word	0xffffffff


	//   ....[104]....
        /*0430*/ 	.word	0xffffffff


	//   ....[105]....
        /*0434*/ 	.word	0xffffffff


	//   ....[106]....
        /*0438*/ 	.word	0xffffffff


	//   ....[107]....
        /*043c*/ 	.word	0xffffffff


	//   ....[108]....
        /*0440*/ 	.word	0xffffffff


	//   ....[109]....
        /*0444*/ 	.word	0xffffffff


	//   ....[110]....
        /*0448*/ 	.word	0xffffffff


	//   ....[111]....
        /*044c*/ 	.word	0xffffffff


	//   ....[112]....
        /*0450*/ 	.word	0xffffffff


	//   ....[113]....
        /*0454*/ 	.word	0xffffffff


	//   ....[114]....
        /*0458*/ 	.word	0xffffffff


	//   ....[115]....
        /*045c*/ 	.word	0xffffffff


	//   ....[116]....
        /*0460*/ 	.word	0xffffffff


	//   ....[117]....
        /*0464*/ 	.word	0xffffffff


	//   ....[118]....
        /*0468*/ 	.word	0xffffffff


	//   ....[119]....
        /*046c*/ 	.word	0xffffffff


	//   ....[120]....
        /*0470*/ 	.word	0xffffffff


	//   ....[121]....
        /*0474*/ 	.word	0xffffffff


	//   ....[122]....
        /*0478*/ 	.word	0xffffffff


	//   ....[123]....
        /*047c*/ 	.word	0xffffffff


	//   ....[124]....
        /*0480*/ 	.word	0xffffffff


	//   ....[125]....
        /*0484*/ 	.word	0xffffffff


	//   ....[126]....
        /*0488*/ 	.word	0xffffffff


	//   ....[127]....
        /*048c*/ 	.word	0xffffffff


	//   ....[128]....
        /*0490*/ 	.word	0xffffffff


	//   ....[129]....
        /*0494*/ 	.word	0xffffffff


	//   ....[130]....
        /*0498*/ 	.word	0xffffffff


	//   ....[131]....
        /*049c*/ 	.word	0xffffffff


	//   ....[132]....
        /*04a0*/ 	.word	0x0500000f


	//   ....[133]....
        /*04a4*/ 	.word	0x0500000f


	//   ....[134]....
        /*04a8*/ 	.word	0x0500000f


	//   ....[135]....
        /*04ac*/ 	.word	0x0500000f


	//   ....[136]....
        /*04b0*/ 	.word	0x0500000f


	//   ....[137]....
        /*04b4*/ 	.word	0x0500000f


	//   ....[138]....
        /*04b8*/ 	.word	0x0500000f


	//   ....[139]....
        /*04bc*/ 	.word	0x0500000f


	//   ....[140]....
        /*04c0*/ 	.word	0x0500000f


	//   ....[141]....
        /*04c4*/ 	.word	0x0500000f


	//   ....[142]....
        /*04c8*/ 	.word	0x0500000f


	//   ....[143]....
        /*04cc*/ 	.word	0x0500000f


	//   ....[144]....
        /*04d0*/ 	.word	0x0500000f


	//   ....[145]....
        /*04d4*/ 	.word	0x0500000f


	//   ....[146]....
        /*04d8*/ 	.word	0x0500000f


	//   ....[147]....
        /*04dc*/ 	.word	0x0500000f


	//   ....[148]....
        /*04e0*/ 	.word	0x0500000f


	//   ....[149]....
        /*04e4*/ 	.word	0x0500000f


	//----- nvinfo : EIATTR_COOP_GROUP_INSTR_OFFSETS
	.align		4
.L_521:
        /*04e8*/ 	.byte	0x04, 0x28
        /*04ea*/ 	.short	(.L_523 - .L_522)


	//   ....[0]....
.L_522:
        /*04ec*/ 	.word	0x00000070


	//   ....[1]....
        /*04f0*/ 	.word	0x00000140


	//   ....[2]....
        /*04f4*/ 	.word	0x00000190


	//   ....[3]....
        /*04f8*/ 	.word	0x000003c0


	//   ....[4]....
        /*04fc*/ 	.word	0x00000520


	//   ....[5]....
        /*0500*/ 	.word	0x00000640


	//   ....[6]....
        /*0504*/ 	.word	0x000007a0


	//   ....[7]....
        /*0508*/ 	.word	0x000016b0


	//   ....[8]....
        /*050c*/ 	.word	0x00002560


	//   ....[9]....
        /*0510*/ 	.word	0x000031a0


	//   ....[10]....
        /*0514*/ 	.word	0x000031f0


	//   ....[11]....
        /*0518*/ 	.word	0x00003200


	//   ....[12]....
        /*051c*/ 	.word	0x00003c50


	//   ....[13]....
        /*0520*/ 	.word	0x00003cc0


	//   ....[14]....
        /*0524*/ 	.word	0x000057d0


	//   ....[15]....
        /*0528*/ 	.word	0x00005fe0


	//   ....[16]....
        /*052c*/ 	.word	0x00006030


	//   ....[17]....
        /*0530*/ 	.word	0x00006050


	//   ....[18]....
        /*0534*/ 	.word	0x00006a20


	//   ....[19]....
        /*0538*/ 	.word	0x00006a80


	//   ....[20]....
        /*053c*/ 	.word	0x00009190


	//   ....[21]....
        /*0540*/ 	.word	0x000091b0


	//   ....[22]....
        /*0544*/ 	.word	0x000091e0


	//   ....[23]....
        /*0548*/ 	.word	0x000091f0


	//   ....[24]....
        /*054c*/ 	.word	0x0000ae40


	//   ....[25]....
        /*0550*/ 	.word	0x0000ae50


	//   ....[26]....
        /*0554*/ 	.word	0x0000ae80


	//   ....[27]....
        /*0558*/ 	.word	0x0000ae90


	//   ....[28]....
        /*055c*/ 	.word	0x0000c9d0


	//   ....[29]....
        /*0560*/ 	.word	0x0000ca00


	//   ....[30]....
        /*0564*/ 	.word	0x0000ca30


	//   ....[31]....
        /*0568*/ 	.word	0x0000ca60


	//   ....[32]....
        /*056c*/ 	.word	0x0000caa0


	//   ....[33]....
        /*0570*/ 	.word	0x0000cae0


	//   ....[34]....
        /*0574*/ 	.word	0x0000cb10


	//   ....[35]....
        /*0578*/ 	.word	0x0000cb40


	//   ....[36]....
        /*057c*/ 	.word	0x0000cb70


	//   ....[37]....
        /*0580*/ 	.word	0x0000cba0


	//   ....[38]....
        /*0584*/ 	.word	0x0000cbd0


	//   ....[39]....
        /*0588*/ 	.word	0x0000cc00


	//   ....[40]....
        /*058c*/ 	.word	0x0000cc30


	//   ....[41]....
        /*0590*/ 	.word	0x0000cc60


	//   ....[42]....
        /*0594*/ 	.word	0x0000cca0


	//   ....[43]....
        /*0598*/ 	.word	0x0000ccd0


	//   ....[44]....
        /*059c*/ 	.word	0x0000cd00


	//   ....[45]....
        /*05a0*/ 	.word	0x0000cd30


	//   ....[46]....
        /*05a4*/ 	.word	0x0000cd70


	//   ....[47]....
        /*05a8*/ 	.word	0x0000cdf0


	//   ....[48]....
        /*05ac*/ 	.word	0x0000ce20


	//   ....[49]....
        /*05b0*/ 	.word	0x0000ce60


	//   ....[50]....
        /*05b4*/ 	.word	0x0000ce90


	//   ....[51]....
        /*05b8*/ 	.word	0x0000cec0


	//   ....[52]....
        /*05bc*/ 	.word	0x0000cef0


	//   ....[53]....
        /*05c0*/ 	.word	0x0000cf20


	//   ....[54]....
        /*05c4*/ 	.word	0x0000cf50


	//   ....[55]....
        /*05c8*/ 	.word	0x0000cf90


	//   ....[56]....
        /*05cc*/ 	.word	0x0000cfc0


	//   ....[57]....
        /*05d0*/ 	.word	0x0000d000


	//   ....[58]....
        /*05d4*/ 	.word	0x0000d030


	//   ....[59]....
        /*05d8*/ 	.word	0x0000d060


	//   ....[60]....
        /*05dc*/ 	.word	0x0000d090


	//   ....[61]....
        /*05e0*/ 	.word	0x0000d0c0


	//   ....[62]....
        /*05e4*/ 	.word	0x0000d0f0


	//   ....[63]....
        /*05e8*/ 	.word	0x0000d130


	//   ....[64]....
        /*05ec*/ 	.word	0x0000d160


	//   ....[65]....
        /*05f0*/ 	.word	0x0000d1a0


	//   ....[66]....
        /*05f4*/ 	.word	0x0000d1d0


	//   ....[67]....
        /*05f8*/ 	.word	0x0000d200


	//   ....[68]....
        /*05fc*/ 	.word	0x0000d240


	//   ....[69]....
        /*0600*/ 	.word	0x0000d250


	//   ....[70]....
        /*0604*/ 	.word	0x0000d260


	//   ....[71]....
        /*0608*/ 	.word	0x0000d270


	//   ....[72]....
        /*060c*/ 	.word	0x0000d280


	//   ....[73]....
        /*0610*/ 	.word	0x0000d290


	//   ....[74]....
        /*0614*/ 	.word	0x0000d2a0


	//   ....[75]....
        /*0618*/ 	.word	0x0000d2b0


	//   ....[76]....
        /*061c*/ 	.word	0x0000d2c0


	//   ....[77]....
        /*0620*/ 	.word	0x0000d2d0


	//   ....[78]....
        /*0624*/ 	.word	0x0000d2e0


	//   ....[79]....
        /*0628*/ 	.word	0x0000d2f0


	//   ....[80]....
        /*062c*/ 	.word	0x0000d300


	//   ....[81]....
        /*0630*/ 	.word	0x0000d310


	//   ....[82]....
        /*0634*/ 	.word	0x0000d320


	//   ....[83]....
        /*0638*/ 	.word	0x0000d330


	//   ....[84]....
        /*063c*/ 	.word	0x0000d340


	//   ....[85]....
        /*0640*/ 	.word	0x0000d350


	//   ....[86]....
        /*0644*/ 	.word	0x0000d360


	//   ....[87]....
        /*0648*/ 	.word	0x0000d370


	//   ....[88]....
        /*064c*/ 	.word	0x0000d380


	//   ....[89]....
        /*0650*/ 	.word	0x0000d390


	//   ....[90]....
        /*0654*/ 	.word	0x0000d3a0


	//   ....[91]....
        /*0658*/ 	.word	0x0000d3b0


	//   ....[92]....
        /*065c*/ 	.word	0x0000d7d0


	//   ....[93]....
        /*0660*/ 	.word	0x0000d800


	//   ....[94]....
        /*0664*/ 	.word	0x0000d830


	//   ....[95]....
        /*0668*/ 	.word	0x0000d860


	//   ....[96]....
        /*066c*/ 	.word	0x0000ddd0


	//   ....[97]....
        /*0670*/ 	.word	0x0000ddf0


	//   ....[98]....
        /*0674*/ 	.word	0x0000df80


	//   ....[99]....
        /*0678*/ 	.word	0x0000dfa0


	//   ....[100]....
        /*067c*/ 	.word	0x0000e0e0


	//   ....[101]....
        /*0680*/ 	.word	0x0000e100


	//   ....[102]....
        /*0684*/ 	.word	0x0000e250


	//   ....[103]....
        /*0688*/ 	.word	0x0000e270


	//   ....[104]....
        /*068c*/ 	.word	0x0000e9f0


	//   ....[105]....
        /*0690*/ 	.word	0x0000ea10


	//   ....[106]....
        /*0694*/ 	.word	0x0000eb50


	//   ....[107]....
        /*0698*/ 	.word	0x0000eb70


	//   ....[108]....
        /*069c*/ 	.word	0x0000ecb0


	//   ....[109]....
        /*06a0*/ 	.word	0x0000ecd0


	//   ....[110]....
        /*06a4*/ 	.word	0x0000ee20


	//   ....[111]....
        /*06a8*/ 	.word	0x0000ee40


	//   ....[112]....
        /*06ac*/ 	.word	0x0000f020


	//   ....[113]....
        /*06b0*/ 	.word	0x00010110


	//   ....[114]....
        /*06b4*/ 	.word	0x00010d30


	//   ....[115]....
        /*06b8*/ 	.word	0x00010d50


	//   ....[116]....
        /*06bc*/ 	.word	0x00010d90


	//   ....[117]....
        /*06c0*/ 	.word	0x00010dd0


	//   ....[118]....
        /*06c4*/ 	.word	0x00010ee0


	//   ....[119]....
        /*06c8*/ 	.word	0x00010ef0


	//   ....[120]....
        /*06cc*/ 	.word	0x00010f90


	//   ....[121]....
        /*06d0*/ 	.word	0x00010fa0


	//   ....[122]....
        /*06d4*/ 	.word	0x00011040


	//   ....[123]....
        /*06d8*/ 	.word	0x00011050


	//   ....[124]....
        /*06dc*/ 	.word	0x000110f0


	//   ....[125]....
        /*06e0*/ 	.word	0x00011100


	//   ....[126]....
        /*06e4*/ 	.word	0x00011140


	//   ....[127]....
        /*06e8*/ 	.word	0x000111a0


	//   ....[128]....
        /*06ec*/ 	.word	0x000111b0


	//   ....[129]....
        /*06f0*/ 	.word	0x000111c0


	//   ....[130]....
        /*06f4*/ 	.word	0x000138d0


	//   ....[131]....
        /*06f8*/ 	.word	0x00013a70


	//   ....[132]....
        /*06fc*/ 	.word	0x00014070


	//   ....[133]....
        /*0700*/ 	.word	0x00014240


	//   ....[134]....
        /*0704*/ 	.word	0x000142b0


	//   ....[135]....
        /*0708*/ 	.word	0x00014340


	//   ....[136]....
        /*070c*/ 	.word	0x000143e0


	//   ....[137]....
        /*0710*/ 	.word	0x000144a0


	//   ....[138]....
        /*0714*/ 	.word	0x000145c0


	//   ....[139]....
        /*0718*/ 	.word	0x00014620


	//   ....[140]....
        /*071c*/ 	.word	0x00014730


	//   ....[141]....
        /*0720*/ 	.word	0x00014790


	//   ....[142]....
        /*0724*/ 	.word	0x000148a0


	//   ....[143]....
        /*0728*/ 	.word	0x00014900


	//   ....[144]....
        /*072c*/ 	.word	0x00014a00


	//   ....[145]....
        /*0730*/ 	.word	0x00014a60


	//   ....[146]....
        /*0734*/ 	.word	0x00014b60


	//   ....[147]....
        /*0738*/ 	.word	0x00014bc0


	//   ....[148]....
        /*073c*/ 	.word	0x00014c60


	//   ....[149]....
        /*0740*/ 	.word	0x00015000


	//----- nvinfo : EIATTR_REG_RECONFIG
	.align		4
.L_523:
        /*0744*/ 	.byte	0x01, 0x54
	.zero		2


	//----- nvinfo : EIATTR_SYSCALL_OFFSETS
	.align		4
        /*0748*/ 	.byte	0x04, 0x46
        /*074a*/ 	.short	(.L_525 - .L_524)


	//   ....[0]....
.L_524:
        /*074c*/ 	.word	0x00001890


	//   ....[1]....
        /*0750*/ 	.word	0x0000fb20


	//   ....[2]....
        /*0754*/ 	.word	0x0000fcb0


	//   ....[3]....
        /*0758*/ 	.word	0x0000fe10


	//   ....[4]....
        /*075c*/ 	.word	0x0000ff60


	//   ....[5]....
        /*0760*/ 	.word	0x00010920


	//----- nvinfo : EIATTR_MBARRIER_INSTR_OFFSETS
	.align		4
.L_525:
        /*0764*/ 	.byte	0x04, 0x39
        /*0766*/ 	.short	(.L_527 - .L_526)


	//   ....[0]....
.L_526:
        /*0768*/ 	.word	0x00000270
        /*076c*/ 	.word	0x000000ff
        /*0770*/ 	.word	0x00038800
        /*0774*/ 	.short	0x0100
        /*0776*/ 	.byte	0x08
	.zero		1


	//   ....[1]....
        /*0778*/ 	.word	0x00000280
        /*077c*/ 	.word	0x000000ff
        /*0780*/ 	.word	0x00038820
        /*0784*/ 	.short	0x0100
        /*0786*/ 	.byte	0x08
	.zero		1


	//   ....[2]....
        /*0788*/ 	.word	0x00000370
        /*078c*/ 	.word	0x000000ff
        /*0790*/ 	.word	0x00038830
        /*0794*/ 	.short	0x0100
        /*0796*/ 	.byte	0x08
	.zero		1


	//   ....[3]....
        /*0798*/ 	.word	0x00000380
        /*079c*/ 	.word	0x000000ff
        /*07a0*/ 	.word	0x00038840
        /*07a4*/ 	.short	0x0100
        /*07a6*/ 	.byte	0x08
	.zero		1


	//   ....[4]....
        /*07a8*/ 	.word	0x00000390
        /*07ac*/ 	.word	0x000000ff
        /*07b0*/ 	.word	0x00038838
        /*07b4*/ 	.short	0x0100
        /*07b6*/ 	.byte	0x08
	.zero		1


	//   ....[5]....
        /*07b8*/ 	.word	0x000003a0
        /*07bc*/ 	.word	0x000000ff
        /*07c0*/ 	.word	0x00038848
        /*07c4*/ 	.short	0x0100
        /*07c6*/ 	.byte	0x08
	.zero		1


	//   ....[6]....
        /*07c8*/ 	.word	0x000004d0
        /*07cc*/ 	.word	0x000000ff
        /*07d0*/ 	.word	0x00038850
        /*07d4*/ 	.short	0x0100
        /*07d6*/ 	.byte	0x08
	.zero		1


	//   ....[7]....
        /*07d8*/ 	.word	0x000004e0
        /*07dc*/ 	.word	0x000000ff
        /*07e0*/ 	.word	0x00038860
        /*07e4*/ 	.short	0x0100
        /*07e6*/ 	.byte	0x08
	.zero		1


	//   ....[8]....
        /*07e8*/ 	.word	0x000004f0
        /*07ec*/ 	.word	0x000000ff
        /*07f0*/ 	.word	0x00038858
        /*07f4*/ 	.short	0x0100
        /*07f6*/ 	.byte	0x08
	.zero		1


	//   ....[9]....
        /*07f8*/ 	.word	0x00000500
        /*07fc*/ 	.word	0x000000ff
        /*0800*/ 	.word	0x00038868
        /*0804*/ 	.short	0x0100
        /*0806*/ 	.byte	0x08
	.zero		1


	//   ....[10]....
        /*0808*/ 	.word	0x000005f0
        /*080c*/ 	.word	0x000000ff
        /*0810*/ 	.word	0x00038870
        /*0814*/ 	.short	0x0100
        /*0816*/ 	.byte	0x06
	.zero		1


	//   ....[11]....
        /*0818*/ 	.word	0x00000600
        /*081c*/ 	.word	0x000000ff
        /*0820*/ 	.word	0x00038880
        /*0824*/ 	.short	0x0100
        /*0826*/ 	.byte	0x06
	.zero		1


	//   ....[12]....
        /*0828*/ 	.word	0x00000610
        /*082c*/ 	.word	0x000000ff
        /*0830*/ 	.word	0x00038878
        /*0834*/ 	.short	0x0100
        /*0836*/ 	.byte	0x06
	.zero		1


	//   ....[13]....
        /*0838*/ 	.word	0x00000620
        /*083c*/ 	.word	0x000000ff
        /*0840*/ 	.word	0x00038888
        /*0844*/ 	.short	0x0100
        /*0846*/ 	.byte	0x06
	.zero		1


	//   ....[14]....
        /*0848*/ 	.word	0x00000750
        /*084c*/ 	.word	0x000000ff
        /*0850*/ 	.word	0x00038890
        /*0854*/ 	.short	0x0100
        /*0856*/ 	.byte	0x08
	.zero		1


	//   ....[15]....
        /*0858*/ 	.word	0x00000760
        /*085c*/ 	.word	0x000000ff
        /*0860*/ 	.word	0x000388a0
        /*0864*/ 	.short	0x0100
        /*0866*/ 	.byte	0x08
	.zero		1


	//   ....[16]....
        /*0868*/ 	.word	0x00000770
        /*086c*/ 	.word	0x000000ff
        /*0870*/ 	.word	0x00038898
        /*0874*/ 	.short	0x0100
        /*0876*/ 	.byte	0x08
	.zero		1


	//   ....[17]....
        /*0878*/ 	.word	0x00000780
        /*087c*/ 	.word	0x000000ff
        /*0880*/ 	.word	0x000388a8
        /*0884*/ 	.short	0x0100
        /*0886*/ 	.byte	0x08
	.zero		1


	//   ....[18]....
        /*0888*/ 	.word	0x000008b0
        /*088c*/ 	.word	0x000000ff
        /*0890*/ 	.word	0x000388b0
        /*0894*/ 	.short	0x0100
        /*0896*/ 	.byte	0x08
	.zero		1


	//   ....[19]....
        /*0898*/ 	.word	0x000008c0
        /*089c*/ 	.word	0x000000ff
        /*08a0*/ 	.word	0x000388c0
        /*08a4*/ 	.short	0x0100
        /*08a6*/ 	.byte	0x08
	.zero		1


	//   ....[20]....
        /*08a8*/ 	.word	0x000008d0
        /*08ac*/ 	.word	0x000000ff
        /*08b0*/ 	.word	0x000388b8
        /*08b4*/ 	.short	0x0100
        /*08b6*/ 	.byte	0x08
	.zero		1


	//   ....[21]....
        /*08b8*/ 	.word	0x000008e0
        /*08bc*/ 	.word	0x000000ff
        /*08c0*/ 	.word	0x000388c8
        /*08c4*/ 	.short	0x0100
        /*08c6*/ 	.byte	0x08
	.zero		1


	//   ....[22]....
        /*08c8*/ 	.word	0x00001be0
        /*08cc*/ 	.word	0x000000ff
        /*08d0*/ 	.word	0x00038800
        /*08d4*/ 	.short	0x010a
        /*08d6*/ 	.byte	0x29
	.zero		1


	//   ....[23]....
        /*08d8*/ 	.word	0x00001c80
        /*08dc*/ 	.word	0x00000002
        /*08e0*/ 	.word	0x00038830
        /*08e4*/ 	.short	0x010a
        /*08e6*/ 	.byte	0x3f
	.zero		1


	//   ....[24]....
        /*08e8*/ 	.word	0x00001ce0
        /*08ec*/ 	.word	0x00000002
        /*08f0*/ 	.word	0x00038830
        /*08f4*/ 	.short	0x010a
        /*08f6*/ 	.byte	0x3f
	.zero		1


	//   ....[25]....
        /*08f8*/ 	.word	0x00002a70
        /*08fc*/ 	.word	0x00000002
        /*0900*/ 	.word	0x00000000
        /*0904*/ 	.short	0x0101
        /*0906*/ 	.byte	0x3f
	.zero		1


	//   ....[26]....
        /*0908*/ 	.word	0x00004bb0
        /*090c*/ 	.word	0x000000ff
        /*0910*/ 	.word	0x00038830
        /*0914*/ 	.short	0x010a
        /*0916*/ 	.byte	0x06
	.zero		1


	//   ....[27]....
        /*0918*/ 	.word	0x00004bf0
        /*091c*/ 	.word	0x000000ff
        /*0920*/ 	.word	0x00038830
        /*0924*/ 	.short	0x010a
        /*0926*/ 	.byte	0x06
	.zero		1


	//   ....[28]....
        /*0928*/ 	.word	0x00004f60
        /*092c*/ 	.word	0x000000ff
        /*0930*/ 	.word	0x00038850
        /*0934*/ 	.short	0x010a
        /*0936*/ 	.byte	0x06
	.zero		1


	//   ....[29]....
        /*0938*/ 	.word	0x00004fa0
        /*093c*/ 	.word	0x000000ff
        /*0940*/ 	.word	0x00038850
        /*0944*/ 	.short	0x010a
        /*0946*/ 	.byte	0x06
	.zero		1


	//   ....[30]....
        /*0948*/ 	.word	0x00007390
        /*094c*/ 	.word	0x00000003
        /*0950*/ 	.word	0x00000000
        /*0954*/ 	.short	0x0101
        /*0956*/ 	.byte	0x3f
	.zero		1


	//   ....[31]....
        /*0958*/ 	.word	0x000075d0
        /*095c*/ 	.word	0x000000ff
        /*0960*/ 	.word	0x00000000
        /*0964*/ 	.short	0x0101
        /*0966*/ 	.byte	0x07
	.zero		1


	//   ....[32]....
        /*0968*/ 	.word	0x00008090
        /*096c*/ 	.word	0x000000ff
        /*0970*/ 	.word	0x00038830
        /*0974*/ 	.short	0x010a
        /*0976*/ 	.byte	0x06
	.zero		1


	//   ....[33]....
        /*0978*/ 	.word	0x000080d0
        /*097c*/ 	.word	0x000000ff
        /*0980*/ 	.word	0x00038830
        /*0984*/ 	.short	0x010a
        /*0986*/ 	.byte	0x06
	.zero		1


	//   ....[34]....
        /*0988*/ 	.word	0x00008410
        /*098c*/ 	.word	0x000000ff
        /*0990*/ 	.word	0x00038850
        /*0994*/ 	.short	0x010a
        /*0996*/ 	.byte	0x06
	.zero		1


	//   ....[35]....
        /*0998*/ 	.word	0x00008450
        /*099c*/ 	.word	0x000000ff
        /*09a0*/ 	.word	0x00038850
        /*09a4*/ 	.short	0x010a
        /*09a6*/ 	.byte	0x06
	.zero		1


	//   ....[36]....
        /*09a8*/ 	.word	0x00009e10
        /*09ac*/ 	.word	0x00000002
        /*09b0*/ 	.word	0x00000000
        /*09b4*/ 	.short	0x0101
        /*09b6*/ 	.byte	0x3f
	.zero		1


	//   ....[37]....
        /*09b8*/ 	.word	0x0000a100
        /*09bc*/ 	.word	0x000000ff
        /*09c0*/ 	.word	0x00000000
        /*09c4*/ 	.short	0x0101
        /*09c6*/ 	.byte	0x07
	.zero		1


	//   ....[38]....
        /*09c8*/ 	.word	0x0000ab00
        /*09cc*/ 	.word	0x000000ff
        /*09d0*/ 	.word	0x00038850
        /*09d4*/ 	.short	0x010a
        /*09d6*/ 	.byte	0x0b
	.zero		1


	//   ....[39]....
        /*09d8*/ 	.word	0x0000ab40
        /*09dc*/ 	.word	0x000000ff
        /*09e0*/ 	.word	0x00038850
        /*09e4*/ 	.short	0x010a
        /*09e6*/ 	.byte	0x0b
	.zero		1


	//   ....[40]....
        /*09e8*/ 	.word	0x0000b4e0
        /*09ec*/ 	.word	0x000000ff
        /*09f0*/ 	.word	0x00000000
        /*09f4*/ 	.short	0x0101
        /*09f6*/ 	.byte	0x04
	.zero		1


	//   ....[41]....
        /*09f8*/ 	.word	0x0000ddc0
        /*09fc*/ 	.word	0x00000003
        /*0a00*/ 	.word	0x00000000
        /*0a04*/ 	.short	0x0101
        /*0a06*/ 	.byte	0x3f
	.zero		1


	//   ....[42]....
        /*0a08*/ 	.word	0x00010390
        /*0a0c*/ 	.word	0x00000004
        /*0a10*/ 	.word	0x00038880
        /*0a14*/ 	.short	0x010a
        /*0a16*/ 	.byte	0x3f
	.zero		1


	//   ....[43]....
        /*0a18*/ 	.word	0x00010590
        /*0a1c*/ 	.word	0x00000004
        /*0a20*/ 	.word	0x00038840
        /*0a24*/ 	.short	0x010a
        /*0a26*/ 	.byte	0x3f
	.zero		1


	//   ....[44]....
        /*0a28*/ 	.word	0x00011300
        /*0a2c*/ 	.word	0x00000011
        /*0a30*/ 	.word	0x00038800
        /*0a34*/ 	.short	0x0107
        /*0a36*/ 	.byte	0x3f
	.zero		1


	//   ....[45]....
        /*0a38*/ 	.word	0x00011400
        /*0a3c*/ 	.word	0x00000011
        /*0a40*/ 	.word	0x00038800
        /*0a44*/ 	.short	0x0101
        /*0a46*/ 	.byte	0x3f
	.zero		1


	//   ....[46]....
        /*0a48*/ 	.word	0x00011420
        /*0a4c*/ 	.word	0x00000011
        /*0a50*/ 	.word	0x00038820
        /*0a54*/ 	.short	0x010a
        /*0a56*/ 	.byte	0x3f
	.zero		1


	//   ....[47]....
        /*0a58*/ 	.word	0x00011730
        /*0a5c*/ 	.word	0x00000006
        /*0a60*/ 	.word	0x00038880
        /*0a64*/ 	.short	0x010a
        /*0a66*/ 	.byte	0x3f
	.zero		1


	//   ....[48]....
        /*0a68*/ 	.word	0x00011a80
        /*0a6c*/ 	.word	0x00000006
        /*0a70*/ 	.word	0x00038840
        /*0a74*/ 	.short	0x010a
        /*0a76*/ 	.byte	0x3f
	.zero		1


	//   ....[49]....
        /*0a78*/ 	.word	0x00011e40
        /*0a7c*/ 	.word	0x00000013
        /*0a80*/ 	.word	0x00038870
        /*0a84*/ 	.short	0x010a
        /*0a86*/ 	.byte	0x3f
	.zero		1


	//   ....[50]....
        /*0a88*/ 	.word	0x00011eb0
        /*0a8c*/ 	.word	0x00000013
        /*0a90*/ 	.word	0x00038860
        /*0a94*/ 	.short	0x010a
        /*0a96*/ 	.byte	0x3f
	.zero		1


	//   ....[51]....
        /*0a98*/ 	.word	0x00012940
        /*0a9c*/ 	.word	0x00000013
        /*0aa0*/ 	.word	0x00038850
        /*0aa4*/ 	.short	0x0101
        /*0aa6*/ 	.byte	0x3f
	.zero		1


	//   ....[52]....
        /*0aa8*/ 	.word	0x000129c0
        /*0aac*/ 	.word	0x00000013
        /*0ab0*/ 	.word	0x00000000
        /*0ab4*/ 	.short	0x0101
        /*0ab6*/ 	.byte	0x3f
	.zero		1


	//   ....[53]....
        /*0ab8*/ 	.word	0x00012bf0
        /*0abc*/ 	.word	0x00000002
        /*0ac0*/ 	.word	0x00038870
        /*0ac4*/ 	.short	0x010a
        /*0ac6*/ 	.byte	0x3f
	.zero		1


	//   ....[54]....
        /*0ac8*/ 	.word	0x00012c60
        /*0acc*/ 	.word	0x00000002
        /*0ad0*/ 	.word	0x00038860
        /*0ad4*/ 	.short	0x010a
        /*0ad6*/ 	.byte	0x3f
	.zero		1


	//   ....[55]....
        /*0ad8*/ 	.word	0x000136f0
        /*0adc*/ 	.word	0x00000002
        /*0ae0*/ 	.word	0x00038850
        /*0ae4*/ 	.short	0x0101
        /*0ae6*/ 	.byte	0x3f
	.zero		1


	//   ....[56]....
        /*0ae8*/ 	.word	0x00013770
        /*0aec*/ 	.word	0x00000002
        /*0af0*/ 	.word	0x00000000
        /*0af4*/ 	.short	0x0101
        /*0af6*/ 	.byte	0x3f
	.zero		1


	//   ....[57]....
        /*0af8*/ 	.word	0x000139f0
        /*0afc*/ 	.word	0x00000000
        /*0b00*/ 	.word	0x00038820
        /*0b04*/ 	.short	0x010a
        /*0b06*/ 	.byte	0x3f
	.zero		1


	//   ....[58]....
        /*0b08*/ 	.word	0x00013bb0
        /*0b0c*/ 	.word	0x00000006
        /*0b10*/ 	.word	0x00000000
        /*0b14*/ 	.short	0x010a
        /*0b16*/ 	.byte	0x3f
	.zero		1


	//   ....[59]....
        /*0b18*/ 	.word	0x00013c20
        /*0b1c*/ 	.word	0x00000007
        /*0b20*/ 	.word	0x00000000
        /*0b24*/ 	.short	0x010a
        /*0b26*/ 	.byte	0x3f
	.zero		1


	//   ....[60]....
        /*0b28*/ 	.word	0x00013c80
        /*0b2c*/ 	.word	0x00000004
        /*0b30*/ 	.word	0x00038860
        /*0b34*/ 	.short	0x010a
        /*0b36*/ 	.byte	0x3f
	.zero		1


	//   ....[61]....
        /*0b38*/ 	.word	0x00013cd0
        /*0b3c*/ 	.word	0x00000003
        /*0b40*/ 	.word	0x00038860
        /*0b44*/ 	.short	0x010a
        /*0b46*/ 	.byte	0x3f
	.zero		1


	//   ....[62]....
        /*0b48*/ 	.word	0x00013d10
        /*0b4c*/ 	.word	0x00000004
        /*0b50*/ 	.word	0x00038880
        /*0b54*/ 	.short	0x010a
        /*0b56*/ 	.byte	0x3f
	.zero		1


	//   ....[63]....
        /*0b58*/ 	.word	0x00013d30
        /*0b5c*/ 	.word	0x00000003
        /*0b60*/ 	.word	0x00038880
        /*0b64*/ 	.short	0x010a
        /*0b66*/ 	.byte	0x3f
	.zero		1


	//   ....[64]....
        /*0b68*/ 	.word	0x00013da0
        /*0b6c*/ 	.word	0x00000003
        /*0b70*/ 	.word	0x00038800
        /*0b74*/ 	.short	0x010a
        /*0b76*/ 	.byte	0x3f
	.zero		1


	//   ....[65]....
        /*0b78*/ 	.word	0x00013df0
        /*0b7c*/ 	.word	0x00000002
        /*0b80*/ 	.word	0x00038830
        /*0b84*/ 	.short	0x010a
        /*0b86*/ 	.byte	0x3f
	.zero		1


	//   ....[66]....
        /*0b88*/ 	.word	0x00013e50
        /*0b8c*/ 	.word	0x00000007
        /*0b90*/ 	.word	0x00038830
        /*0b94*/ 	.short	0x010a
        /*0b96*/ 	.byte	0x3f
	.zero		1


	//   ....[67]....
        /*0b98*/ 	.word	0x00013eb0
        /*0b9c*/ 	.word	0x00000007
        /*0ba0*/ 	.word	0x00038850
        /*0ba4*/ 	.short	0x010a
        /*0ba6*/ 	.byte	0x3f
	.zero		1


	//   ....[68]....
        /*0ba8*/ 	.word	0x00013f10
        /*0bac*/ 	.word	0x00000007
        /*0bb0*/ 	.word	0x00038830
        /*0bb4*/ 	.short	0x010a
        /*0bb6*/ 	.byte	0x3f
	.zero		1


	//   ....[69]....
        /*0bb8*/ 	.word	0x00013f70
        /*0bbc*/ 	.word	0x00000007
        /*0bc0*/ 	.word	0x00038850
        /*0bc4*/ 	.short	0x010a
        /*0bc6*/ 	.byte	0x3f
	.zero		1


	//   ....[70]....
        /*0bc8*/ 	.word	0x00013fd0
        /*0bcc*/ 	.word	0x00000005
        /*0bd0*/ 	.word	0x00038850
        /*0bd4*/ 	.short	0x010a
        /*0bd6*/ 	.byte	0x3f
	.zero		1


	//   ....[71]....
        /*0bd8*/ 	.word	0x00014120
        /*0bdc*/ 	.word	0x00000004
        /*0be0*/ 	.word	0x00038880
        /*0be4*/ 	.short	0x010a
        /*0be6*/ 	.byte	0x3f
	.zero		1


	//   ....[72]....
        /*0be8*/ 	.word	0x00014170
        /*0bec*/ 	.word	0x00000004
        /*0bf0*/ 	.word	0x00038840
        /*0bf4*/ 	.short	0x010a
        /*0bf6*/ 	.byte	0x3f
	.zero		1


	//   ....[73]....
        /*0bf8*/ 	.word	0x00014cf0
        /*0bfc*/ 	.word	0x00000011
        /*0c00*/ 	.word	0x00038820
        /*0c04*/ 	.short	0x010a
        /*0c06*/ 	.byte	0x3f
	.zero		1


	//   ....[74]....
        /*0c08*/ 	.word	0x00014d40
        /*0c0c*/ 	.word	0x00000006
        /*0c10*/ 	.word	0x00038880
        /*0c14*/ 	.short	0x010a
        /*0c16*/ 	.byte	0x3f
	.zero		1


	//   ....[75]....
        /*0c18*/ 	.word	0x00014d90
        /*0c1c*/ 	.word	0x00000006
        /*0c20*/ 	.word	0x00038840
        /*0c24*/ 	.short	0x010a
        /*0c26*/ 	.byte	0x3f
	.zero		1


	//   ....[76]....
        /*0c28*/ 	.word	0x00014de0
        /*0c2c*/ 	.word	0x00000013
        /*0c30*/ 	.word	0x00038870
        /*0c34*/ 	.short	0x010a
        /*0c36*/ 	.byte	0x3f
	.zero		1


	//   ....[77]....
        /*0c38*/ 	.word	0x00014e30
        /*0c3c*/ 	.word	0x00000013
        /*0c40*/ 	.word	0x00038860
        /*0c44*/ 	.short	0x010a
        /*0c46*/ 	.byte	0x3f
	.zero		1


	//   ....[78]....
        /*0c48*/ 	.word	0x00014e80
        /*0c4c*/ 	.word	0x00000002
        /*0c50*/ 	.word	0x00038870
        /*0c54*/ 	.short	0x010a
        /*0c56*/ 	.byte	0x3f
	.zero		1


	//   ....[79]....
        /*0c58*/ 	.word	0x00014ed0
        /*0c5c*/ 	.word	0x00000002
        /*0c60*/ 	.word	0x00038860
        /*0c64*/ 	.short	0x010a
        /*0c66*/ 	.byte	0x3f
	.zero		1


	//   ....[80]....
        /*0c68*/ 	.word	0x00014f20
        /*0c6c*/ 	.word	0x00000000
        /*0c70*/ 	.word	0x00038820
        /*0c74*/ 	.short	0x010a
        /*0c76*/ 	.byte	0x3f
	.zero		1


	//   ....[81]....
        /*0c78*/ 	.word	0x000150c0
        /*0c7c*/ 	.word	0x00000006
        /*0c80*/ 	.word	0x00000000
        /*0c84*/ 	.short	0x010a
        /*0c86*/ 	.byte	0x3f
	.zero		1


	//   ....[82]....
        /*0c88*/ 	.word	0x00015110
        /*0c8c*/ 	.word	0x00000007
        /*0c90*/ 	.word	0x00000000
        /*0c94*/ 	.short	0x010a
        /*0c96*/ 	.byte	0x3f
	.zero		1


	//   ....[83]....
        /*0c98*/ 	.word	0x00015160
        /*0c9c*/ 	.word	0x00000004
        /*0ca0*/ 	.word	0x00038860
        /*0ca4*/ 	.short	0x010a
        /*0ca6*/ 	.byte	0x3f
	.zero		1


	//   ....[84]....
        /*0ca8*/ 	.word	0x000151b0
        /*0cac*/ 	.word	0x00000003
        /*0cb0*/ 	.word	0x00038860
        /*0cb4*/ 	.short	0x010a
        /*0cb6*/ 	.byte	0x3f
	.zero		1


	//   ....[85]....
        /*0cb8*/ 	.word	0x00015200
        /*0cbc*/ 	.word	0x00000004
        /*0cc0*/ 	.word	0x00038880
        /*0cc4*/ 	.short	0x010a
        /*0cc6*/ 	.byte	0x3f
	.zero		1


	//----- nvinfo : EIATTR_NUM_MBARRIERS
	.align		4
.L_527:
        /*0cc8*/ 	.byte	0x03, 0x38
        /*0cca*/ 	.short	0x0016


	//----- nvinfo : EIATTR_EXIT_INSTR_OFFSETS
	.align		4
        /*0ccc*/ 	.byte	0x04, 0x1c
        /*0cce*/ 	.short	(.L_529 - .L_528)


	//   ....[0]....
.L_528:
        /*0cd0*/ 	.word	0x00000a40


	//   ....[1]....
        /*0cd4*/ 	.word	0x0000efc0


	//   ....[2]....
        /*0cd8*/ 	.word	0x00013d80


	//----- nvinfo : EIATTR_MAX_THREADS
	.align		4
.L_529:
        /*0cdc*/ 	.byte	0x04, 0x05
        /*0cde*/ 	.short	(.L_531 - .L_530)
.L_530:
        /*0ce0*/ 	.word	0x00000180
        /*0ce4*/ 	.word	0x00000001
        /*0ce8*/ 	.word	0x00000001


	//----- nvinfo : EIATTR_CRS_STACK_SIZE
	.align		4
.L_531:
        /*0cec*/ 	.byte	0x04, 0x1e
        /*0cee*/ 	.short	(.L_533 - .L_532)
.L_532:
        /*0cf0*/ 	.word	0x00000000


	//----- nvinfo : EIATTR_CBANK_PARAM_SIZE
	.align		4
.L_533:
        /*0cf4*/ 	.byte	0x03, 0x19
        /*0cf6*/ 	.short	0x0af0


	//----- nvinfo : EIATTR_PARAM_CBANK
	.align		4
        /*0cf8*/ 	.byte	0x04, 0x0a
        /*0cfa*/ 	.short	(.L_535 - .L_534)
	.align		4
.L_534:
        /*0cfc*/ 	.word	index@(.nv.constant0._ZN7cutlass13device_kernelIN5flash11enable_sm90INS1_16FlashAttnFwdSm90INS1_25CollectiveMainloopFwdSm90ILi2EN4cute5tupleIJNS5_1CILi1EEES8_S8_EEENS6_IJNS7_ILi128EEESA_NS7_ILi256EEEEEELi256ENS_12float_e4m3_tEfNS_4arch4Sm90ELb1ELb0ELb1ELb0ELb0ELb0ELb0ELb1ELb1ELb1ELb0ELb0EEENS1_21CollectiveEpilogueFwdINS6_IJSA_SB_SA_EEES9_NS_10bfloat16_tESF_Li256ELb0ELb1ELb0ELb1EEENS1_30DynamicPersistentTileSchedulerILi256ELi128ELb0ELb1ELb1EEEEEEEEEvNT_6ParamsE)
        /*0d00*/ 	.short	0x0210
        /*0d02*/ 	.short	0x0af0


	//----- nvinfo : EIATTR_SW_WAR
	.align		4
.L_535:
        /*0d04*/ 	.byte	0x04, 0x36
        /*0d06*/ 	.short	(.L_537 - .L_536)
.L_536:
        /*0d08*/ 	.word	0x00000008
.L_537:


//--------------------- .nv.info._ZN7cutlass13device_kernelIN5flash11enable_sm90INS1_16FlashAttnFwdSm90INS1_25CollectiveMainloopFwdSm90ILi2EN4cute5tupleIJNS5_1CILi1EEES8_S8_EEENS6_IJNS7_ILi128EEESA_NS7_ILi256EEEEEELi256ENS_12float_e4m3_tEfNS_4arch4Sm90ELb1ELb0ELb1ELb1ELb0ELb0ELb0ELb1ELb1ELb1ELb0ELb0EEENS1_21CollectiveEpilogueFwdINS6_IJSA_SB_SA_EEES9_NS_10bfloat16_tESF_Li256ELb1ELb1ELb0ELb1EEENS1_36VarlenDynamicPersistentTileSchedulerILi128ELi128ELi256ELi128ELb0ELb1ELb1ELb1ELb1ELb1EEEEEEEEEvNT_6ParamsE --------------------------
	.section	.nv.info._ZN7cutlass13device_kernelIN5flash11enable_sm90INS1_16FlashAttnFwdSm90INS1_25CollectiveMainloopFwdSm90ILi2EN4cute5tupleIJNS5_1CILi1EEES8_S8_EEENS6_IJNS7_ILi128EEESA_NS7_ILi256EEEEEELi256ENS_12float_e4m3_tEfNS_4arch4Sm90ELb1ELb0ELb1ELb1ELb0ELb0ELb0ELb1ELb1ELb1ELb0ELb0EEENS1_21CollectiveEpilogueFwdINS6_IJSA_SB_SA_EEES9_NS_10bfloat16_tESF_Li256ELb1ELb1ELb0ELb1EEENS1_36VarlenDynamicPersistentTileSchedulerILi128ELi128ELi256ELi128ELb0ELb1ELb1ELb1ELb1ELb1EEEEEEEEEvNT_6ParamsE,"",@"SHT_CUDA_INFO"
	.sectionflags	@""
	.align	4


	//----- nvinfo : EIATTR_CUDA_API_VERSION
	.align		4
        /*0000*/ 	.byte	0x04, 0x37
        /*0002*/ 	.short	(.L_539 - .L_538)
.L_538:
        /*0004*/ 	.word	0x00000082


	//----- nvinfo : EIATTR_KPARAM_INFO
	.align		4
.L_539:
        /*0008*/ 	.byte	0x04, 0x17
        /*000a*/ 	.short	(.L_541 - .L_540)
.L_540:
        /*000c*/ 	.word	0x00000000
        /*0010*/ 	.short	0x0000
        /*0012*/ 	.short	0x0070
        /*0014*/ 	.byte	0x00, 0xf0, 0x01, 0x2a


	//----- nvinfo : EIATTR_SPARSE_MMA_MASK
	.align		4
.L_541:
        /*0018*/ 	.byte	0x03, 0x50
        /*001a*/ 	.short	0x0000


	//----- nvinfo : EIATTR_MAXREG_COUNT
	.align		4
        /*001c*/ 	.byte	0x03, 0x1b
        /*001e*/ 	.short	0x00a8


	//----- nvinfo : EIATTR_NUM_BARRIERS
	.align		4
        /*0020*/ 	.byte	0x02, 0x4c
        /*0022*/ 	.byte	0x10
	.zero		1


	//----- nvinfo : EIATTR_EXTERNS
	.align		4
        /*0024*/ 	.byte	0x04, 0x0f
        /*0026*/ 	.short	(.L_543 - .L_542)


	//   ....[0]....
	.align		4
.L_542:
        /*0028*/ 	.word	index@(__assertfail)


	//----- nvinfo : EIATTR_ANNOTATIONS
	.align		4
.L_543:
        /*002c*/ 	.byte	0x04, 0x55
        /*002e*/ 	.short	(.L_545 - .L_544)


	//   ....[0]....
.L_544:
        /* <DEDUP_REMOVED lines=46> */


	//----- nvinfo : EIATTR_MERCURY_ISA_VERSION
	.align		4
.L_545:
        /*02f8*/ 	.byte	0x03, 0x5f
        /*02fa*/ 	.short	0x0101


	//----- nvinfo : EIATTR_UNUSED_LOAD_BYTE_OFFSET
	.align		4
        /*02fc*/ 	.byte	0x04, 0x44
        /*02fe*/ 	.short	(.L_547 - .L_546)


	//   ....[0]....
.L_546:
        /*0300*/ 	.word	0x00000a40
        /*0304*/ 	.word	0x0000fff0


	//   ....[1]....
        /*0308*/ 	.word	0x0000bab0
        /*030c*/ 	.word	0x0000fff0


	//----- nvinfo : EIATTR_INT_WARP_WIDE_INSTR_OFFSETS
	.align		4
.L_547:
        /*0310*/ 	.byte	0x04, 0x31
        /*0312*/ 	.short	(.L_549 - .L_548)


	//   ....[0]....
.L_548:
        /*0314*/ 	.word	0x00000130


	//   ....[1]....
        /*0318*/ 	.word	0x00000170


	//   ....[2]....
        /*031c*/ 	.word	0x000001e0


	//   ....[3]....
        /*0320*/ 	.word	0x00010bf0


	//   ....[4]....
        /*0324*/ 	.word	0x00010c80


	//   ....[5]....
        /*0328*/ 	.word	0x00013ce0


	//   ....[6]....
        /*032c*/ 	.word	0x00013d40


	//----- nvinfo : EIATTR_COOP_GROUP_MASK_REGIDS
	.align		4
.L_549:
        /*0330*/ 	.byte	0x04, 0x29
        /*0332*/ 	.short	(.L_551 - .L_550)


	//   ....[0]....
.L_550:
        /*0334*/ 	.word	0xffffffff


	//   ....[1]....
        /*0338*/ 	.word	0xffffffff


	//   ....[2]....
        /*033c*/ 	.word	0xffffffff


	//   ....[3]....
        /*0340*/ 	.word	0xffffffff


	//   ....[4]....
        /*0344*/ 	.word	0xffffffff


	//   ....[5]....
        /*0348*/ 	.word	0xffffffff


	//   ....[6]....
        /*034c*/ 	.word	0xffffffff


	//   ....[7]....
        /*0350*/ 	.word	0xffffffff


	//   ....[8]....
        /*0354*/ 	.word	0xffffffff


	//   ....[9]....
        /*0358*/ 	.word	0xffffffff


	//   ....[10]....
        /*035c*/ 	.word	0xffffffff


	//   ....[11]....
        /*0360*/ 	.word	0xffffffff


	//   ....[12]....
        /*0364*/ 	.word	0xffffffff


	//   ....[13]....
        /*0368*/ 	.word	0xffffffff


	//   ....[14]....
        /*036c*/ 	.word	0xffffffff


	//   ....[15]....
        /*0370*/ 	.word	0xffffffff


	//   ....[16]....
        /*0374*/ 	.word	0xffffffff


	//   ....[17]....
        /*0378*/ 	.word	0xffffffff


	//   ....[18]....
        /*037c*/ 	.word	0xffffffff


	//   ....[19]....
        /*0380*/ 	.word	0xffffffff


	//   ....[20]....
        /*0384*/ 	.word	0xffffffff


	//   ....[21]....
        /*0388*/ 	.word	0xffffffff


	//   ....[22]....
        /*038c*/ 	.word	0xffffffff


	//   ....[23]....
        /*0390*/ 	.word	0xffffffff


	//   ....[24]....
        /*0394*/ 	.word	0xffffffff


	//   ....[25]....
        /*0398*/ 	.word	0xffffffff


	//   ....[26]....
        /*039c*/ 	.word	0xffffffff


	//   ....[27]....
        /*03a0*/ 	.word	0xffffffff


	//   ....[28]....
        /*03a4*/ 	.word	0xffffffff


	//   ....[29]....
        /*03a8*/ 	.word	0xffffffff


	//   ....[30]....
        /*03ac*/ 	.word	0xffffffff


	//   ....[31]....
        /*03b0*/ 	.word	0xffffffff


	//   ....[32]....
        /*03b4*/ 	.word	0xffffffff


	//   ....[33]....
        /*03b8*/ 	.word	0xffffffff


	//   ....[34]....
        /*03bc*/ 	.word	0xffffffff


	//   ....[35]....
        /*03c0*/ 	.word	0xffffffff


	//   ....[36]....
        /*03c4*/ 	.word	0xffffffff


	//   ....[37]....
        /*03c8*/ 	.word	0xffffffff


	//   ....[38]....
        /*03cc*/ 	.word	0xffffffff


	//   ....[39]....
        /*03d0*/ 	.word	0xffffffff


	//   ....[40]....
        /*03d4*/ 	.word	0xffffffff


	//   ....[41]....
        /*03d8*/ 	.word	0xffffffff


	//   ....[42]....
        /*03dc*/ 	.word	0xffffffff


	//   ....[43]....
        /*03e0*/ 	.word	0xffffffff


	//   ....[44]....
        /*03e4*/ 	.word	0xffffffff


	//   ....[45]....
        /*03e8*/ 	.word	0xffffffff


	//   ....[46]....
        /*03ec*/ 	.word	0xffffffff


	//   ....[47]....
        /*03f0*/ 	.word	0xffffffff


	//   ....[48]....
        /*03f4*/ 	.word	0xffffffff


	//   ....[49]....
        /*03f8*/ 	.word	0xffffffff


	//   ....[50]....
        /*03fc*/ 	.word	0xffffffff


	//   ....[51]....
        /*0400*/ 	.word	0xffffffff


	//   ....[52]....
        /*0404*/ 	.word	0xffffffff


	//   ....[53]....
        /*0408*/ 	.word	0xffffffff


	//   ....[54]....
        /*040c*/ 	.word	0xffffffff


	//   ....[55]....
        /*0410*/ 	.word	0xffffffff


	//   ....[56]....
        /*0414*/ 	.word	0xffffffff


	//   ....[57]....
        /*0418*/ 	.word	0xffffffff


	//   ....[58]....
        /*041c*/ 	.word	0xffffffff


	//   ....[59]....
        /*0420*/ 	.word	0xffffffff


	//   ....[60]....
        /*0424*/ 	.word	0xffffffff


	//   ....[61]....
        /*0428*/ 	.word	0xffffffff


	//   ....[62]....
        /*042c*/ 	.word	0xffffffff


	//   ....[63]....
        /*0430*/ 	.word	0xffffffff


	//   ....[64]....
        /*0434*/ 	.word	0xffffffff


	//   ....[65]....
        /*0438*/ 	.word	0xffffffff


	//   ....[66]....
        /*043c*/ 	.word	0xffffffff


	//   ....[67]....
        /*0440*/ 	.word	0xffffffff


	//   ....[68]....
        /*0444*/ 	.word	0xffffffff


	//   ....[69]....
        /*0448*/ 	.word	0xffffffff


	//   ....[70]....
        /*044c*/ 	.word	0xffffffff


	//   ....[71]....
        /*0450*/ 	.word	0xffffffff


	//   ....[72]....
        /*0454*/ 	.word	0xffffffff


	//   ....[73]....
        /*0458*/ 	.word	0xffffffff


	//   ....[74]....
        /*045c*/ 	.word	0xffffffff


	//   ....[75]....
        /*0460*/ 	.word	0xffffffff


	//   ....[76]....
        /*0464*/ 	.word	0xffffffff


	//   ....[77]....
        /*0468*/ 	.word	0xffffffff


	//   ....[78]....
        /*046c*/ 	.word	0xffffffff


	//   ....[79]....
        /*0470*/ 	.word	0xffffffff


	//   ....[80]....
        /*0474*/ 	.word	0xffffffff


	//   ....[81]....
        /*0478*/ 	.word	0xffffffff


	//   ....[82]....
        /*047c*/ 	.word	0xffffffff


	//   ....[83]....
        /*0480*/ 	.word	0xffffffff


	//   ....[84]....
        /*0484*/ 	.word	0xffffffff


	//   ....[85]....
        /*0488*/ 	.word	0xffffffff


	//   ....[86]....
        /*048c*/ 	.word	0xffffffff


	//   ....[87]....
        /*0490*/ 	.word	0xffffffff


	//   ....[88]....
        /*0494*/ 	.word	0xffffffff


	//   ....[89]....
        /*0498*/ 	.word	0xffffffff


	//   ....[90]....
        /*049c*/ 	.word	0xffffffff


	//   ....[91]....
        /*04a0*/ 	.word	0xffffffff


	//   ....[92]....
        /*04a4*/ 	.word	0xffffffff


	//   ....[93]....
        /*04a8*/ 	.word	0xffffffff


	//   ....[94]....
        /*04ac*/ 	.word	0xffffffff


	//   ....[95]....
        /*04b0*/ 	.word	0xffffffff


	//   ....[96]....
        /*04b4*/ 	.word	0xffffffff


	//   ....[97]....
        /*04b8*/ 	.word	0xffffffff


	//   ....[98]....
        /*04bc*/ 	.word	0xffffffff


	//   ....[99]....
        /*04c0*/ 	.word	0xffffffff


	//   ....[100]....
        /*04c4*/ 	.word	0xffffffff


	//   ....[101]....
        /*04c8*/ 	.word	0xffffffff


	//   ....[102]....
        /*04cc*/ 	.word	0xffffffff


	//   ....[103]....
        /*04d0*/ 	.word	0xffffffff


	//   ....[104]....
        /*04d4*/ 	.word	0xffffffff


	//   ....[105]....
        /*04d8*/ 	.word	0xffffffff


	//   ....[106]....
        /*04dc*/ 	.word	0xffffffff


	//   ....[107]....
        /*04e0*/ 	.word	0xffffffff


	//   ....[108]....
        /*04e4*/ 	.word	0xffffffff


	//   ....[109]....
        /*04e8*/ 	.word	0xffffffff


	//   ....[110]....
        /*04ec*/ 	.word	0xffffffff


	//   ....[111]....
        /*04f0*/ 	.word	0xffffffff


	//   ....[112]....
        /*04f4*/ 	.word	0xffffffff


	//   ....[113]....
        /*04f8*/ 	.word	0xffffffff


	//   ....[114]....
        /*04fc*/ 	.word	0xffffffff


	//   ....[115]....
        /*0500*/ 	.word	0xffffffff


	//   ....[116]....
        /*0504*/ 	.word	0xffffffff


	//   ....[117]....
        /*0508*/ 	.word	0xffffffff


	//   ....[118]....
        /*050c*/ 	.word	0xffffffff


	//   ....[119]....
        /*0510*/ 	.word	0xffffffff


	//   ....[120]....
        /*0514*/ 	.word	0xffffffff


	//   ....[121]....
        /*0518*/ 	.word	0xffffffff


	//   ....[122]....
        /*051c*/ 	.word	0xffffffff


	//   ....[123]....
        /*0520*/ 	.word	0xffffffff


	//   ....[124]....
        /*0524*/ 	.word	0xffffffff


	//   ....[125]....
        /*0528*/ 	.word	0xffffffff


	//   ....[126]....
        /*052c*/ 	.word	0xffffffff


	//   ....[127]....
        /*0530*/ 	.word	0xffffffff


	//   ....[128]....
        /*0534*/ 	.word	0xffffffff


	//   ....[129]....
        /*0538*/ 	.word	0xffffffff


	//   ....[130]....
        /*053c*/ 	.word	0xffffffff


	//   ....[131]....
        /*0540*/ 	.word	0xffffffff


	//   ....[132]....
        /*0544*/ 	.word	0xffffffff


	//   ....[133]....
        /*0548*/ 	.word	0xffffffff


	//   ....[134]....
        /*054c*/ 	.word	0xffffffff


	//   ....[135]....
        /*0550*/ 	.word	0xffffffff


	//   ....[136]....
        /*0554*/ 	.word	0xffffffff


	//   ....[137]....
        /*0558*/ 	.word	0xffffffff


	//   ....[138]....
        /*055c*/ 	.word	0xffffffff


	//   ....[139]....
        /*0560*/ 	.word	0xffffffff


	//   ....[140]....
        /*0564*/ 	.word	0xffffffff


	//   ....[141]....
        /*0568*/ 	.word	0xffffffff


	//   ....[142]....
        /*056c*/ 	.word	0xffffffff


	//   ....[143]....
        /*0570*/ 	.word	0xffffffff


	//   ....[144]....
        /*0574*/ 	.word	0xffffffff


	//   ....[145]....
        /*0578*/ 	.word	0xffffffff


	//   ....[146]....
        /*057c*/ 	.word	0xffffffff


	//   ....[147]....
        /*0580*/ 	.word	0xffffffff


	//   ....[148]....
        /*0584*/ 	.word	0xffffffff


	//   ....[149]....
        /*0588*/ 	.word	0xffffffff


	//   ....[150]....
        /*058c*/ 	.word	0xffffffff


	//   ....[151]....
        /*0590*/ 	.word	0xffffffff


	//   ....[152]....
        /*0594*/ 	.word	0xffffffff


	//   ....[153]....
        /*0598*/ 	.word	0xffffffff


	//   ....[154]....
        /*059c*/ 	.word	0xffffffff


	//   ....[155]....
        /*05a0*/ 	.word	0xffffffff


	//   ....[156]....
        /*05a4*/ 	.word	0xffffffff


	//   ....[157]....
        /*05a8*/ 	.word	0xffffffff


	//   ....[158]....
        /*05ac*/ 	.word	0xffffffff


	//   ....[159]....
        /*05b0*/ 	.word	0xffffffff


	//   ....[160]....
        /*05b4*/ 	.word	0xffffffff


	//   ....[161]....
        /*05b8*/ 	.word	0xffffffff


	//   ....[162]....
        /*05bc*/ 	.word	0xffffffff


	//   ....[163]....
        /*05c0*/ 	.word	0x0500000f


	//   ....[164]....
        /*05c4*/ 	.word	0x0500000f


	//   ....[165]....
        /*05c8*/ 	.word	0x0500000f


	//   ....[166]....
        /*05cc*/ 	.word	0x0500000f


	//   ....[167]....
        /*05d0*/ 	.word	0x0500000f


	//   ....[168]....
        /*05d4*/ 	.word	0x0500000f


	//   ....[169]....
        /*05d8*/ 	.word	0x0500000f


	//   ....[170]....
        /*05dc*/ 	.word	0x0500000f


	//   ....[171]....
        /*05e0*/ 	.word	0x0500000f


	//   ....[172]....
        /*05e4*/ 	.word	0x0500000f


	//   ....[173]....
        /*05e8*/ 	.word	0x0500000f


	//   ....[174]....
        /*05ec*/ 	.word	0x0500000f


	//   ....[175]....
        /*05f0*/ 	.word	0x0500000f


	//   ....[176]....
        /*05f4*/ 	.word	0x0500000f


	//   ....[177]....
        /*05f8*/ 	.word	0x0500000f


	//   ....[178]....
        /*05fc*/ 	.word	0x0500000f


	//   ....[179]....
        /*0600*/ 	.word	0x0500000f


	//   ....[180]....
        /*0604*/ 	.word	0x0500000f


	//----- nvinfo : EIATTR_COOP_GROUP_INSTR_OFFSETS
	.align		4
.L_551:
        /*0608*/ 	.byte	0x04, 0x28
        /*060a*/ 	.short	(.L_553 - .L_552)


	//   ....[0]....
.L_552:
        /*060c*/ 	.word	0x00000070


	//   ....[1]....
        /*0610*/ 	.word	0x00000140


	//   ....[2]....
        /*0614*/ 	.word	0x00000190


	//   ....[3]....
        /*0618*/ 	.word	0x000003c0


	//   ....[4]....
        /*061c*/ 	.word	0x00000520


	//   ....[5]....
        /*0620*/ 	.word	0x00000640


	//   ....[6]....
        /*0624*/ 	.word	0x000007a0


	//   ....[7]....
        /*0628*/ 	.word	0x00001870


	//   ....[8]....
        /*062c*/ 	.word	0x000026f0


	//   ....[9]....
        /*0630*/ 	.word	0x000032f0


	//   ....[10]....
        /*0634*/ 	.word	0x00003340


	//   ....[11]....
        /*0638*/ 	.word	0x00003350


	//   ....[12]....
        /*063c*/ 	.word	0x00003d60


	//   ....[13]....
        /*0640*/ 	.word	0x00003e10


	//   ....[14]....
        /*0644*/ 	.word	0x00005900


	//   ....[15]....
        /*0648*/ 	.word	0x00006120


	//   ....[16]....
        /*064c*/ 	.word	0x00006170


	//   ....[17]....
        /*0650*/ 	.word	0x00006190


	//   ....[18]....
        /*0654*/ 	.word	0x00006b60


	//   ....[19]....
        /*0658*/ 	.word	0x00006bc0


	//   ....[20]....
        /*065c*/ 	.word	0x000092d0


	//   ....[21]....
        /*0660*/ 	.word	0x000092f0


	//   ....[22]....
        /*0664*/ 	.word	0x00009320


	//   ....[23]....
        /*0668*/ 	.word	0x00009330


	//   ....[24]....
        /*066c*/ 	.word	0x0000af60


	//   ....[25]....
        /*0670*/ 	.word	0x0000af70


	//   ....[26]....
        /*0674*/ 	.word	0x0000afa0


	//   ....[27]....
        /*0678*/ 	.word	0x0000afb0


	//   ....[28]....
        /*067c*/ 	.word	0x0000c640


	//   ....[29]....
        /*0680*/ 	.word	0x0000c670


	//   ....[30]....
        /*0684*/ 	.word	0x0000c6a0


	//   ....[31]....
        /*0688*/ 	.word	0x0000c6d0


	//   ....[32]....
        /*068c*/ 	.word	0x0000c710


	//   ....[33]....
        /*0690*/ 	.word	0x0000c740


	//   ....[34]....
        /*0694*/ 	.word	0x0000c770


	//   ....[35]....
        /*0698*/ 	.word	0x0000c7a0


	//   ....[36]....
        /*069c*/ 	.word	0x0000c7d0


	//   ....[37]....
        /*06a0*/ 	.word	0x0000c800


	//   ....[38]....
        /*06a4*/ 	.word	0x0000c830


	//   ....[39]....
        /*06a8*/ 	.word	0x0000c860


	//   ....[40]....
        /*06ac*/ 	.word	0x0000c890


	//   ....[41]....
        /*06b0*/ 	.word	0x0000c8c0


	//   ....[42]....
        /*06b4*/ 	.word	0x0000c8f0


	//   ....[43]....
        /*06b8*/ 	.word	0x0000c920


	//   ....[44]....
        /*06bc*/ 	.word	0x0000c950


	//   ....[45]....
        /*06c0*/ 	.word	0x0000c980


	//   ....[46]....
        /*06c4*/ 	.word	0x0000c9b0


	//   ....[47]....
        /*06c8*/ 	.word	0x0000c9e0


	//   ....[48]....
        /*06cc*/ 	.word	0x0000ca10


	//   ....[49]....
        /*06d0*/ 	.word	0x0000ca40


	//   ....[50]....
        /*06d4*/ 	.word	0x0000ca70


	//   ....[51]....
        /*06d8*/ 	.word	0x0000caa0


	//   ....[52]....
        /*06dc*/ 	.word	0x0000cad0


	//   ....[53]....
        /*06e0*/ 	.word	0x0000cb00


	//   ....[54]....
        /*06e4*/ 	.word	0x0000cb30


	//   ....[55]....
        /*06e8*/ 	.word	0x0000cb60


	//   ....[56]....
        /*06ec*/ 	.word	0x0000cb90


	//   ....[57]....
        /*06f0*/ 	.word	0x0000cbc0


	//   ....[58]....
        /*06f4*/ 	.word	0x0000cbf0


	//   ....[59]....
        /*06f8*/ 	.word	0x0000cc20


	//   ....[60]....
        /*06fc*/ 	.word	0x0000cc50


	//   ....[61]....
        /*0700*/ 	.word	0x0000cc80


	//   ....[62]....
        /*0704*/ 	.word	0x0000cd00


	//   ....[63]....
        /*0708*/ 	.word	0x0000cd40


	//   ....[64]....
        /*070c*/ 	.word	0x0000cd80


	//   ....[65]....
        /*0710*/ 	.word	0x0000cd90


	//   ....[66]....
        /*0714*/ 	.word	0x0000cda0


	//   ....[67]....
        /*0718*/ 	.word	0x0000cdb0


	//   ....[68]....
        /*071c*/ 	.word	0x0000cdc0


	//   ....[69]....
        /*0720*/ 	.word	0x0000cde0


	//   ....[70]....
        /*0724*/ 	.word	0x0000ce00


	//   ....[71]....
        /*0728*/ 	.word	0x0000ce10


	//   ....[72]....
        /*072c*/ 	.word	0x0000ce20


	//   ....[73]....
        /*0730*/ 	.word	0x0000ce30


	//   ....[74]....
        /*0734*/ 	.word	0x0000ce60


	//   ....[75]....
        /*0738*/ 	.word	0x0000ce80


	//   ....[76]....
        /*073c*/ 	.word	0x0000cea0


	//   ....[77]....
        /*0740*/ 	.word	0x0000ceb0


	//   ....[78]....
        /*0744*/ 	.word	0x0000cec0


	//   ....[79]....
        /*0748*/ 	.word	0x0000cee0


	//   ....[80]....
        /*074c*/ 	.word	0x0000cef0


	//   ....[81]....
        /*0750*/ 	.word	0x0000cf00


	//   ....[82]....
        /*0754*/ 	.word	0x0000cf10


	//   ....[83]....
        /*0758*/ 	.word	0x0000cf20


	//   ....[84]....
        /*075c*/ 	.word	0x0000cf30


	//   ....[85]....
        /*0760*/ 	.word	0x0000cf40


	//   ....[86]....
        /*0764*/ 	.word	0x0000cf60


	//   ....[87]....
        /*0768*/ 	.word	0x0000cf80


	//   ....[88]....
        /*076c*/ 	.word	0x0000cf90


	//   ....[89]....
        /*0770*/ 	.word	0x0000cfa0


	//   ....[90]....
        /*0774*/ 	.word	0x0000cfb0


	//   ....[91]....
        /*0778*/ 	.word	0x0000cfc0


	//   ....[92]....
        /*077c*/ 	.word	0x0000d7c0


	//   ....[93]....
        /*0780*/ 	.word	0x0000d800


	//   ....[94]....
        /*0784*/ 	.word	0x0000d830


	//   ....[95]....
        /*0788*/ 	.word	0x0000d860


	//   ....[96]....
        /*078c*/ 	.word	0x0000e110


	//   ....[97]....
        /*0790*/ 	.word	0x0000e150


	//   ....[98]....
        /*0794*/ 	.word	0x0000e2d0


	//   ....[99]....
        /*0798*/ 	.word	0x0000e2f0


	//   ....[100]....
        /*079c*/ 	.word	0x0000e430


	//   ....[101]....
        /*07a0*/ 	.word	0x0000e450


	//   ....[102]....
        /*07a4*/ 	.word	0x0000e5a0


	//   ....[103]....
        /*07a8*/ 	.word	0x0000e5c0


	//   ....[104]....
        /*07ac*/ 	.word	0x0000ef60


	//   ....[105]....
        /*07b0*/ 	.word	0x0000ef80


	//   ....[106]....
        /*07b4*/ 	.word	0x0000f0c0


	//   ....[107]....
        /*07b8*/ 	.word	0x0000f0e0


	//   ....[108]....
        /*07bc*/ 	.word	0x0000f220


	//   ....[109]....
        /*07c0*/ 	.word	0x0000f240


	//   ....[110]....
        /*07c4*/ 	.word	0x0000f390


	//   ....[111]....
        /*07c8*/ 	.word	0x0000f3b0


	//   ....[112]....
        /*07cc*/ 	.word	0x0000f570


	//   ....[113]....
        /*07d0*/ 	.word	0x0000f750


	//   ....[114]....
        /*07d4*/ 	.word	0x0000f780


	//   ....[115]....
        /*07d8*/ 	.word	0x0000f7b0


	//   ....[116]....
        /*07dc*/ 	.word	0x0000f7f0


	//   ....[117]....
        /*07e0*/ 	.word	0x0000f820


	//   ....[118]....
        /*07e4*/ 	.word	0x0000f860


	//   ....[119]....
        /*07e8*/ 	.word	0x0000f9f0


	//   ....[120]....
        /*07ec*/ 	.word	0x0000fa20


	//   ....[121]....
        /*07f0*/ 	.word	0x0000fa50


	//   ....[122]....
        /*07f4*/ 	.word	0x0000fa80


	//   ....[123]....
        /*07f8*/ 	.word	0x0000fab0


	//   ....[124]....
        /*07fc*/ 	.word	0x0000faf0


	//   ....[125]....
        /*0800*/ 	.word	0x0000fb90


	//   ....[126]....
        /*0804*/ 	.word	0x0000fc20


	//   ....[127]....
        /*0808*/ 	.word	0x0000fcd0


	//   ....[128]....
        /*080c*/ 	.word	0x00011380


	//   ....[129]....
        /*0810*/ 	.word	0x00012020


	//   ....[130]....
        /*0814*/ 	.word	0x00012030


	//   ....[131]....
        /*0818*/ 	.word	0x00012050


	//   ....[132]....
        /*081c*/ 	.word	0x00012090


	//   ....[133]....
        /*0820*/ 	.word	0x000121a0


	//   ....[134]....
        /*0824*/ 	.word	0x000121b0


	//   ....[135]....
        /*0828*/ 	.word	0x00012240


	//   ....[136]....
        /*082c*/ 	.word	0x00012250


	//   ....[137]....
        /*0830*/ 	.word	0x000122e0


	//   ....[138]....
        /*0834*/ 	.word	0x000122f0


	//   ....[139]....
        /*0838*/ 	.word	0x00012380


	//   ....[140]....
        /*083c*/ 	.word	0x00012390


	//   ....[141]....
        /*0840*/ 	.word	0x00012420


	//   ....[142]....
        /*0844*/ 	.word	0x00012430


	//   ....[143]....
        /*0848*/ 	.word	0x00012480


	//   ....[144]....
        /*084c*/ 	.word	0x000124b0


	//   ....[145]....
        /*0850*/ 	.word	0x00014c70


	//   ....[146]....
        /*0854*/ 	.word	0x00014c80


	//   ....[147]....
        /*0858*/ 	.word	0x00014c90


	//   ....[148]....
        /*085c*/ 	.word	0x00014cc0


	//   ....[149]....
        /*0860*/ 	.word	0x00014cf0


	//   ....[150]....
        /*0864*/ 	.word	0x00014d20


	//   ....[151]....
        /*0868*/ 	.word	0x00014d50


	//   ....[152]....
        /*086c*/ 	.word	0x00014d80


	//   ....[153]....
        /*0870*/ 	.word	0x00014ec0


	//   ....[154]....
        /*0874*/ 	.word	0x00014f00


	//   ....[155]....
        /*0878*/ 	.word	0x00014f30


	//   ....[156]....
        /*087c*/ 	.word	0x00014f60


	//   ....[157]....
        /*0880*/ 	.word	0x00014f90


	//   ....[158]....
        /*0884*/ 	.word	0x00014fc0


	//   ....[159]....
        /*0888*/ 	.word	0x00015050


	//   ....[160]....
        /*088c*/ 	.word	0x000150f0


	//   ....[161]....
        /*0890*/ 	.word	0x00015150


	//   ....[162]....
        /*0894*/ 	.word	0x00015800


	//   ....[163]....
        /*0898*/ 	.word	0x00015e00


	//   ....[164]....
        /*089c*/ 	.word	0x00016010


	//   ....[165]....
        /*08a0*/ 	.word	0x00016060


	//   ....[166]....
        /*08a4*/ 	.word	0x000160c0


	//   ....[167]....
        /*08a8*/ 	.word	0x00016160


	//   ....[168]....
        /*08ac*/ 	.word	0x00016220


	//   ....[169]....
        /*08b0*/ 	.word	0x00016340


	//   ....[170]....
        /*08b4*/ 	.word	0x000163a0


	//   ....[171]....
        /*08b8*/ 	.word	0x000164a0


	//   ....[172]....
        /*08bc*/ 	.word	0x00016500


	//   ....[173]....
        /*08c0*/ 	.word	0x00016600


	//   ....[174]....
        /*08c4*/ 	.word	0x00016660


	//   ....[175]....
        /*08c8*/ 	.word	0x00016760


	//   ....[176]....
        /*08cc*/ 	.word	0x000167c0


	//   ....[177]....
        /*08d0*/ 	.word	0x000168b0


	//   ....[178]....
        /*08d4*/ 	.word	0x00016910


	//   ....[179]....
        /*08d8*/ 	.word	0x000169f0


	//   ....[180]....
        /*08dc*/ 	.word	0x00016d40


	//----- nvinfo : EIATTR_REG_RECONFIG
	.align		4
.L_553:
        /*08e0*/ 	.byte	0x01, 0x54
	.zero		2


	//----- nvinfo : EIATTR_SYSCALL_OFFSETS
	.align		4
        /*08e4*/ 	.byte	0x04, 0x46
        /*08e6*/ 	.short	(.L_555 - .L_554)


	//   ....[0]....
.L_554:
        /*08e8*/ 	.word	0x00001a50


	//   ....[1]....
        /*08ec*/ 	.word	0x00010df0


	//   ....[2]....
        /*08f0*/ 	.word	0x00010f50


	//   ....[3]....
        /*08f4*/ 	.word	0x000110b0


	//   ....[4]....
        /*08f8*/ 	.word	0x000111f0


	//   ....[5]....
        /*08fc*/ 	.word	0x00011c20


	//----- nvinfo : EIATTR_MBARRIER_INSTR_OFFSETS
	.align		4
.L_555:
        /*0900*/ 	.byte	0x04, 0x39
        /*0902*/ 	.short	(.L_557 - .L_556)


	//   ....[0]....
.L_556:
        /*0904*/ 	.word	0x00000270
        /*0908*/ 	.word	0x000000ff
        /*090c*/ 	.word	0x00038800
        /*0910*/ 	.short	0x0100
        /*0912*/ 	.byte	0x08
	.zero		1


	//   ....[1]....
        /*0914*/ 	.word	0x00000280
        /*0918*/ 	.word	0x000000ff
        /*091c*/ 	.word	0x00038820
        /*0920*/ 	.short	0x0100
        /*0922*/ 	.byte	0x08
	.zero		1


	//   ....[2]....
        /*0924*/ 	.word	0x00000370
        /*0928*/ 	.word	0x000000ff
        /*092c*/ 	.word	0x00038830
        /*0930*/ 	.short	0x0100
        /*0932*/ 	.byte	0x08
	.zero		1


	//   ....[3]....
        /*0934*/ 	.word	0x00000380
        /*0938*/ 	.word	0x000000ff
        /*093c*/ 	.word	0x00038840
        /*0940*/ 	.short	0x0100
        /*0942*/ 	.byte	0x08
	.zero		1


	//   ....[4]....
        /*0944*/ 	.word	0x00000390
        /*0948*/ 	.word	0x000000ff
        /*094c*/ 	.word	0x00038838
        /*0950*/ 	.short	0x0100
        /*0952*/ 	.byte	0x08
	.zero		1


	//   ....[5]....
        /*0954*/ 	.word	0x000003a0
        /*0958*/ 	.word	0x000000ff
        /*095c*/ 	.word	0x00038848
        /*0960*/ 	.short	0x0100
        /*0962*/ 	.byte	0x08
	.zero		1


	//   ....[6]....
        /*0964*/ 	.word	0x000004d0
        /*0968*/ 	.word	0x000000ff
        /*096c*/ 	.word	0x00038850
        /*0970*/ 	.short	0x0100
        /*0972*/ 	.byte	0x08
	.zero		1


	//   ....[7]....
        /*0974*/ 	.word	0x000004e0
        /*0978*/ 	.word	0x000000ff
        /*097c*/ 	.word	0x00038860
        /*0980*/ 	.short	0x0100
        /*0982*/ 	.byte	0x08
	.zero		1


	//   ....[8]....
        /*0984*/ 	.word	0x000004f0
        /*0988*/ 	.word	0x000000ff
        /*098c*/ 	.word	0x00038858
        /*0990*/ 	.short	0x0100
        /*0992*/ 	.byte	0x08
	.zero		1


	//   ....[9]....
        /*0994*/ 	.word	0x00000500
        /*0998*/ 	.word	0x000000ff
        /*099c*/ 	.word	0x00038868
        /*09a0*/ 	.short	0x0100
        /*09a2*/ 	.byte	0x08
	.zero		1


	//   ....[10]....
        /*09a4*/ 	.word	0x000005f0
        /*09a8*/ 	.word	0x000000ff
        /*09ac*/ 	.word	0x00038870
        /*09b0*/ 	.short	0x0100
        /*09b2*/ 	.byte	0x06
	.zero		1


	//   ....[11]....
        /*09b4*/ 	.word	0x00000600
        /*09b8*/ 	.word	0x000000ff
        /*09bc*/ 	.word	0x00038880
        /*09c0*/ 	.short	0x0100
        /*09c2*/ 	.byte	0x06
	.zero		1


	//   ....[12]....
        /*09c4*/ 	.word	0x00000610
        /*09c8*/ 	.word	0x000000ff
        /*09cc*/ 	.word	0x00038878
        /*09d0*/ 	.short	0x0100
        /*09d2*/ 	.byte	0x06
	.zero		1


	//   ....[13]....
        /*09d4*/ 	.word	0x00000620
        /*09d8*/ 	.word	0x000000ff
        /*09dc*/ 	.word	0x00038888
        /*09e0*/ 	.short	0x0100
        /*09e2*/ 	.byte	0x06
	.zero		1


	//   ....[14]....
        /*09e4*/ 	.word	0x00000750
        /*09e8*/ 	.word	0x000000ff
        /*09ec*/ 	.word	0x00038890
        /*09f0*/ 	.short	0x0100
        /*09f2*/ 	.byte	0x08
	.zero		1


	//   ....[15]....
        /*09f4*/ 	.word	0x00000760
        /*09f8*/ 	.word	0x000000ff
        /*09fc*/ 	.word	0x000388a0
        /*0a00*/ 	.short	0x0100
        /*0a02*/ 	.byte	0x08
	.zero		1


	//   ....[16]....
        /*0a04*/ 	.word	0x00000770
        /*0a08*/ 	.word	0x000000ff
        /*0a0c*/ 	.word	0x00038898
        /*0a10*/ 	.short	0x0100
        /*0a12*/ 	.byte	0x08
	.zero		1


	//   ....[17]....
        /*0a14*/ 	.word	0x00000780
        /*0a18*/ 	.word	0x000000ff
        /*0a1c*/ 	.word	0x000388a8
        /*0a20*/ 	.short	0x0100
        /*0a22*/ 	.byte	0x08
	.zero		1


	//   ....[18]....
        /*0a24*/ 	.word	0x000008b0
        /*0a28*/ 	.word	0x000000ff
        /*0a2c*/ 	.word	0x000388b0
        /*0a30*/ 	.short	0x0100
        /*0a32*/ 	.byte	0x08
	.zero		1


	//   ....[19]....
        /*0a34*/ 	.word	0x000008c0
        /*0a38*/ 	.word	0x000000ff
        /*0a3c*/ 	.word	0x000388c0
        /*0a40*/ 	.short	0x0100
        /*0a42*/ 	.byte	0x08
	.zero		1


	//   ....[20]....
        /*0a44*/ 	.word	0x000008d0
        /*0a48*/ 	.word	0x000000ff
        /*0a4c*/ 	.word	0x000388b8
        /*0a50*/ 	.short	0x0100
        /*0a52*/ 	.byte	0x08
	.zero		1


	//   ....[21]....
        /*0a54*/ 	.word	0x000008e0
        /*0a58*/ 	.word	0x000000ff
        /*0a5c*/ 	.word	0x000388c8
        /*0a60*/ 	.short	0x0100
        /*0a62*/ 	.byte	0x08
	.zero		1


	//   ....[22]....
        /*0a64*/ 	.word	0x00001d80
        /*0a68*/ 	.word	0x000000ff
        /*0a6c*/ 	.word	0x00038800
        /*0a70*/ 	.short	0x010a
        /*0a72*/ 	.byte	0x29
	.zero		1


	//   ....[23]....
        /*0a74*/ 	.word	0x00001e20
        /*0a78*/ 	.word	0x00000002
        /*0a7c*/ 	.word	0x00038830
        /*0a80*/ 	.short	0x010a
        /*0a82*/ 	.byte	0x3f
	.zero		1


	//   ....[24]....
        /*0a84*/ 	.word	0x00001e80
        /*0a88*/ 	.word	0x00000002
        /*0a8c*/ 	.word	0x00038830
        /*0a90*/ 	.short	0x010a
        /*0a92*/ 	.byte	0x3f
	.zero		1


	//   ....[25]....
        /*0a94*/ 	.word	0x00002bb0
        /*0a98*/ 	.word	0x00000002
        /*0a9c*/ 	.word	0x00000000
        /*0aa0*/ 	.short	0x0101
        /*0aa2*/ 	.byte	0x3f
	.zero		1


	//   ....[26]....
        /*0aa4*/ 	.word	0x00004cf0
        /*0aa8*/ 	.word	0x000000ff
        /*0aac*/ 	.word	0x00038830
        /*0ab0*/ 	.short	0x010a
        /*0ab2*/ 	.byte	0x06
	.zero		1


	//   ....[27]....
        /*0ab4*/ 	.word	0x00004d30
        /*0ab8*/ 	.word	0x000000ff
        /*0abc*/ 	.word	0x00038830
        /*0ac0*/ 	.short	0x010a
        /*0ac2*/ 	.byte	0x06
	.zero		1


	//   ....[28]....
        /*0ac4*/ 	.word	0x000050a0
        /*0ac8*/ 	.word	0x000000ff
        /*0acc*/ 	.word	0x00038850
        /*0ad0*/ 	.short	0x010a
        /*0ad2*/ 	.byte	0x06
	.zero		1


	//   ....[29]....
        /*0ad4*/ 	.word	0x000050e0
        /*0ad8*/ 	.word	0x000000ff
        /*0adc*/ 	.word	0x00038850
        /*0ae0*/ 	.short	0x010a
        /*0ae2*/ 	.byte	0x06
	.zero		1


	//   ....[30]....
        /*0ae4*/ 	.word	0x000074d0
        /*0ae8*/ 	.word	0x00000003
        /*0aec*/ 	.word	0x00000000
        /*0af0*/ 	.short	0x0101
        /*0af2*/ 	.byte	0x3f
	.zero		1


	//   ....[31]....
        /*0af4*/ 	.word	0x00007710
        /*0af8*/ 	.word	0x000000ff
        /*0afc*/ 	.word	0x00000000
        /*0b00*/ 	.short	0x0101
        /*0b02*/ 	.byte	0x07
	.zero		1


	//   ....[32]....
        /*0b04*/ 	.word	0x000081d0
        /*0b08*/ 	.word	0x000000ff
        /*0b0c*/ 	.word	0x00038830
        /*0b10*/ 	.short	0x010a
        /*0b12*/ 	.byte	0x06
	.zero		1


	//   ....[33]....
        /*0b14*/ 	.word	0x00008210
        /*0b18*/ 	.word	0x000000ff
        /*0b1c*/ 	.word	0x00038830
        /*0b20*/ 	.short	0x010a
        /*0b22*/ 	.byte	0x06
	.zero		1


	//   ....[34]....
        /*0b24*/ 	.word	0x00008550
        /*0b28*/ 	.word	0x000000ff
        /*0b2c*/ 	.word	0x00038850
        /*0b30*/ 	.short	0x010a
        /*0b32*/ 	.byte	0x06
	.zero		1


	//   ....[35]....
        /*0b34*/ 	.word	0x00008590
        /*0b38*/ 	.word	0x000000ff
        /*0b3c*/ 	.word	0x00038850
        /*0b40*/ 	.short	0x010a
        /*0b42*/ 	.byte	0x06
	.zero		1


	//   ....[36]....
        /*0b44*/ 	.word	0x00009f50
        /*0b48*/ 	.word	0x00000002
        /*0b4c*/ 	.word	0x00000000
        /*0b50*/ 	.short	0x0101
        /*0b52*/ 	.byte	0x3f
	.zero		1


	//   ....[37]....
        /*0b54*/ 	.word	0x0000a240
        /*0b58*/ 	.word	0x000000ff
        /*0b5c*/ 	.word	0x00000000
        /*0b60*/ 	.short	0x0101
        /*0b62*/ 	.byte	0x07
	.zero		1


	//   ....[38]....
        /*0b64*/ 	.word	0x0000ac40
        /*0b68*/ 	.word	0x000000ff
        /*0b6c*/ 	.word	0x00038850
        /*0b70*/ 	.short	0x010a
        /*0b72*/ 	.byte	0x10
	.zero		1


	//   ....[39]....
        /*0b74*/ 	.word	0x0000ac80
        /*0b78*/ 	.word	0x000000ff
        /*0b7c*/ 	.word	0x00038850
        /*0b80*/ 	.short	0x010a
        /*0b82*/ 	.byte	0x10
	.zero		1


	//   ....[40]....
        /*0b84*/ 	.word	0x0000b3c0
        /*0b88*/ 	.word	0x000000ff
        /*0b8c*/ 	.word	0x00000000
        /*0b90*/ 	.short	0x0101
        /*0b92*/ 	.byte	0x04
	.zero		1


	//   ....[41]....
        /*0b94*/ 	.word	0x0000e140
        /*0b98*/ 	.word	0x00000003
        /*0b9c*/ 	.word	0x00000000
        /*0ba0*/ 	.short	0x0101
        /*0ba2*/ 	.byte	0x3f
	.zero		1


	//   ....[42]....
        /*0ba4*/ 	.word	0x000115e0
        /*0ba8*/ 	.word	0x00000002
        /*0bac*/ 	.word	0x00038880
        /*0bb0*/ 	.short	0x010a
        /*0bb2*/ 	.byte	0x3f
	.zero		1


	//   ....[43]....
        /*0bb4*/ 	.word	0x000117f0
        /*0bb8*/ 	.word	0x00000002
        /*0bbc*/ 	.word	0x00038840
        /*0bc0*/ 	.short	0x010a
        /*0bc2*/ 	.byte	0x3f
	.zero		1


	//   ....[44]....
        /*0bc4*/ 	.word	0x00012580
        /*0bc8*/ 	.word	0x00000011
        /*0bcc*/ 	.word	0x00038800
        /*0bd0*/ 	.short	0x0107
        /*0bd2*/ 	.byte	0x3f
	.zero		1


	//   ....[45]....
        /*0bd4*/ 	.word	0x00012680
        /*0bd8*/ 	.word	0x00000011
        /*0bdc*/ 	.word	0x00038800
        /*0be0*/ 	.short	0x0101
        /*0be2*/ 	.byte	0x3f
	.zero		1


	//   ....[46]....
        /*0be4*/ 	.word	0x000126a0
        /*0be8*/ 	.word	0x00000011
        /*0bec*/ 	.word	0x00038820
        /*0bf0*/ 	.short	0x010a
        /*0bf2*/ 	.byte	0x3f
	.zero		1


	//   ....[47]....
        /*0bf4*/ 	.word	0x000129a0
        /*0bf8*/ 	.word	0x00000006
        /*0bfc*/ 	.word	0x00038880
        /*0c00*/ 	.short	0x010a
        /*0c02*/ 	.byte	0x3f
	.zero		1


	//   ....[48]....
        /*0c04*/ 	.word	0x00012d00
        /*0c08*/ 	.word	0x00000006
        /*0c0c*/ 	.word	0x00038840
        /*0c10*/ 	.short	0x010a
        /*0c12*/ 	.byte	0x3f
	.zero		1


	//   ....[49]....
        /*0c14*/ 	.word	0x000130c0
        /*0c18*/ 	.word	0x00000013
        /*0c1c*/ 	.word	0x00038870
        /*0c20*/ 	.short	0x010a
        /*0c22*/ 	.byte	0x3f
	.zero		1


	//   ....[50]....
        /*0c24*/ 	.word	0x00013130
        /*0c28*/ 	.word	0x00000013
        /*0c2c*/ 	.word	0x00038860
        /*0c30*/ 	.short	0x010a
        /*0c32*/ 	.byte	0x3f
	.zero		1


	//   ....[51]....
        /*0c34*/ 	.word	0x00013bc0
        /*0c38*/ 	.word	0x00000013
        /*0c3c*/ 	.word	0x00038850
        /*0c40*/ 	.short	0x0101
        /*0c42*/ 	.byte	0x3f
	.zero		1


	//   ....[52]....
        /*0c44*/ 	.word	0x00013c40
        /*0c48*/ 	.word	0x00000013
        /*0c4c*/ 	.word	0x00000000
        /*0c50*/ 	.short	0x0101
        /*0c52*/ 	.byte	0x3f
	.zero		1


	//   ....[53]....
        /*0c54*/ 	.word	0x00013e70
        /*0c58*/ 	.word	0x00000002
        /*0c5c*/ 	.word	0x00038870
        /*0c60*/ 	.short	0x010a
        /*0c62*/ 	.byte	0x3f
	.zero		1


	//   ....[54]....
        /*0c64*/ 	.word	0x00013ee0
        /*0c68*/ 	.word	0x00000002
        /*0c6c*/ 	.word	0x00038860
        /*0c70*/ 	.short	0x010a
        /*0c72*/ 	.byte	0x3f
	.zero		1


	//   ....[55]....
        /*0c74*/ 	.word	0x00014970
        /*0c78*/ 	.word	0x00000002
        /*0c7c*/ 	.word	0x00038850
        /*0c80*/ 	.short	0x0101
        /*0c82*/ 	.byte	0x3f
	.zero		1


	//   ....[56]....
        /*0c84*/ 	.word	0x000149c0
        /*0c88*/ 	.word	0x00000002
        /*0c8c*/ 	.word	0x00000000
        /*0c90*/ 	.short	0x0101
        /*0c92*/ 	.byte	0x3f
	.zero		1


	//   ....[57]....
        /*0c94*/ 	.word	0x00015780
        /*0c98*/ 	.word	0x00000000
        /*0c9c*/ 	.word	0x00038820
        /*0ca0*/ 	.short	0x010a
        /*0ca2*/ 	.byte	0x3f
	.zero		1


	//   ....[58]....
        /*0ca4*/ 	.word	0x00015940
        /*0ca8*/ 	.word	0x00000006
        /*0cac*/ 	.word	0x00000000
        /*0cb0*/ 	.short	0x010a
        /*0cb2*/ 	.byte	0x3f
	.zero		1


	//   ....[59]....
        /*0cb4*/ 	.word	0x000159b0
        /*0cb8*/ 	.word	0x00000007
        /*0cbc*/ 	.word	0x00000000
        /*0cc0*/ 	.short	0x010a
        /*0cc2*/ 	.byte	0x3f
	.zero		1


	//   ....[60]....
        /*0cc4*/ 	.word	0x00015a10
        /*0cc8*/ 	.word	0x00000004
        /*0ccc*/ 	.word	0x00038860
        /*0cd0*/ 	.short	0x010a
        /*0cd2*/ 	.byte	0x3f
	.zero		1


	//   ....[61]....
        /*0cd4*/ 	.word	0x00015a60
        /*0cd8*/ 	.word	0x00000003
        /*0cdc*/ 	.word	0x00038860
        /*0ce0*/ 	.short	0x010a
        /*0ce2*/ 	.byte	0x3f
	.zero		1


	//   ....[62]....
        /*0ce4*/ 	.word	0x00015aa0
        /*0ce8*/ 	.word	0x00000004
        /*0cec*/ 	.word	0x00038880
        /*0cf0*/ 	.short	0x010a
        /*0cf2*/ 	.byte	0x3f
	.zero		1


	//   ....[63]....
        /*0cf4*/ 	.word	0x00015ac0
        /*0cf8*/ 	.word	0x00000003
        /*0cfc*/ 	.word	0x00038880
        /*0d00*/ 	.short	0x010a
        /*0d02*/ 	.byte	0x3f
	.zero		1


	//   ....[64]....
        /*0d04*/ 	.word	0x00015b30
        /*0d08*/ 	.word	0x00000003
        /*0d0c*/ 	.word	0x00038800
        /*0d10*/ 	.short	0x010a
        /*0d12*/ 	.byte	0x3f
	.zero		1


	//   ....[65]....
        /*0d14*/ 	.word	0x00015b80
        /*0d18*/ 	.word	0x00000002
        /*0d1c*/ 	.word	0x00038830
        /*0d20*/ 	.short	0x010a
        /*0d22*/ 	.byte	0x3f
	.zero		1


	//   ....[66]....
        /*0d24*/ 	.word	0x00015be0
        /*0d28*/ 	.word	0x00000007
        /*0d2c*/ 	.word	0x00038830
        /*0d30*/ 	.short	0x010a
        /*0d32*/ 	.byte	0x3f
	.zero		1


	//   ....[67]....
        /*0d34*/ 	.word	0x00015c40
        /*0d38*/ 	.word	0x00000007
        /*0d3c*/ 	.word	0x00038850
        /*0d40*/ 	.short	0x010a
        /*0d42*/ 	.byte	0x3f
	.zero		1


	//   ....[68]....
        /*0d44*/ 	.word	0x00015ca0
        /*0d48*/ 	.word	0x00000007
        /*0d4c*/ 	.word	0x00038830
        /*0d50*/ 	.short	0x010a
        /*0d52*/ 	.byte	0x3f
	.zero		1


	//   ....[69]....
        /*0d54*/ 	.word	0x00015d00
        /*0d58*/ 	.word	0x00000007
        /*0d5c*/ 	.word	0x00038850
        /*0d60*/ 	.short	0x010a
        /*0d62*/ 	.byte	0x3f
	.zero		1


	//   ....[70]....
        /*0d64*/ 	.word	0x00015d60
        /*0d68*/ 	.word	0x00000005
        /*0d6c*/ 	.word	0x00038850
        /*0d70*/ 	.short	0x010a
        /*0d72*/ 	.byte	0x3f
	.zero		1


	//   ....[71]....
        /*0d74*/ 	.word	0x00015eb0
        /*0d78*/ 	.word	0x00000002
        /*0d7c*/ 	.word	0x00038880
        /*0d80*/ 	.short	0x010a
        /*0d82*/ 	.byte	0x3f
	.zero		1


	//   ....[72]....
        /*0d84*/ 	.word	0x00015f00
        /*0d88*/ 	.word	0x00000002
        /*0d8c*/ 	.word	0x00038840
        /*0d90*/ 	.short	0x010a
        /*0d92*/ 	.byte	0x3f
	.zero		1


	//   ....[73]....
        /*0d94*/ 	.word	0x00016a30
        /*0d98*/ 	.word	0x00000011
        /*0d9c*/ 	.word	0x00038820
        /*0da0*/ 	.short	0x010a
        /*0da2*/ 	.byte	0x3f
	.zero		1


	//   ....[74]....
        /*0da4*/ 	.word	0x00016a80
        /*0da8*/ 	.word	0x00000006
        /*0dac*/ 	.word	0x00038880
        /*0db0*/ 	.short	0x010a
        /*0db2*/ 	.byte	0x3f
	.zero		1


	//   ....[75]....
        /*0db4*/ 	.word	0x00016ad0
        /*0db8*/ 	.word	0x00000006
        /*0dbc*/ 	.word	0x00038840
        /*0dc0*/ 	.short	0x010a
        /*0dc2*/ 	.byte	0x3f
	.zero		1


	//   ....[76]....
        /*0dc4*/ 	.word	0x00016b20
        /*0dc8*/ 	.word	0x00000013
        /*0dcc*/ 	.word	0x00038870
        /*0dd0*/ 	.short	0x010a
        /*0dd2*/ 	.byte	0x3f
	.zero		1


	//   ....[77]....
        /*0dd4*/ 	.word	0x00016b70
        /*0dd8*/ 	.word	0x00000013
        /*0ddc*/ 	.word	0x00038860
        /*0de0*/ 	.short	0x010a
        /*0de2*/ 	.byte	0x3f
	.zero		1


	//   ....[78]....
        /*0de4*/ 	.word	0x00016bc0
        /*0de8*/ 	.word	0x00000002
        /*0dec*/ 	.word	0x00038870
        /*0df0*/ 	.short	0x010a
        /*0df2*/ 	.byte	0x3f
	.zero		1


	//   ....[79]....
        /*0df4*/ 	.word	0x00016c10
        /*0df8*/ 	.word	0x00000002
        /*0dfc*/ 	.word	0x00038860
        /*0e00*/ 	.short	0x010a
        /*0e02*/ 	.byte	0x3f
	.zero		1


	//   ....[80]....
        /*0e04*/ 	.word	0x00016c60
        /*0e08*/ 	.word	0x00000000
        /*0e0c*/ 	.word	0x00038820
        /*0e10*/ 	.short	0x010a
        /*0e12*/ 	.byte	0x3f
	.zero		1


	//   ....[81]....
        /*0e14*/ 	.word	0x00016e00
        /*0e18*/ 	.word	0x00000006
        /*0e1c*/ 	.word	0x00000000
        /*0e20*/ 	.short	0x010a
        /*0e22*/ 	.byte	0x3f
	.zero		1


	//   ....[82]....
        /*0e24*/ 	.word	0x00016e50
        /*0e28*/ 	.word	0x00000007
        /*0e2c*/ 	.word	0x00000000
        /*0e30*/ 	.short	0x010a
        /*0e32*/ 	.byte	0x3f
	.zero		1


	//   ....[83]....
        /*0e34*/ 	.word	0x00016ea0
        /*0e38*/ 	.word	0x00000004
        /*0e3c*/ 	.word	0x00038860
        /*0e40*/ 	.short	0x010a
        /*0e42*/ 	.byte	0x3f
	.zero		1


	//   ....[84]....
        /*0e44*/ 	.word	0x00016ef0
        /*0e48*/ 	.word	0x00000003
        /*0e4c*/ 	.word	0x00038860
        /*0e50*/ 	.short	0x010a
        /*0e52*/ 	.byte	0x3f
	.zero		1


	//   ....[85]....
        /*0e54*/ 	.word	0x00016f40
        /*0e58*/ 	.word	0x00000004
        /*0e5c*/ 	.word	0x00038880
        /*0e60*/ 	.short	0x010a
        /*0e62*/ 	.byte	0x3f
	.zero		1


	//----- nvinfo : EIATTR_NUM_MBARRIERS
	.align		4
.L_557:
        /*0e64*/ 	.byte	0x03, 0x38
        /*0e66*/ 	.short	0x0016


	//----- nvinfo : EIATTR_EXIT_INSTR_OFFSETS
	.align		4
        /*0e68*/ 	.byte	0x04, 0x1c
        /*0e6a*/ 	.short	(.L_559 - .L_558)


	//   ....[0]....
.L_558:
        /*0e6c*/ 	.word	0x00000a80


	//   ....[1]....
        /*0e70*/ 	.word	0x0000f520


	//   ....[2]....
        /*0e74*/ 	.word	0x00015b10


	//----- nvinfo : EIATTR_MAX_THREADS
	.align		4
.L_559:
        /*0e78*/ 	.byte	0x04, 0x05
        /*0e7a*/ 	.short	(.L_561 - .L_560)
.L_560:
        /*0e7c*/ 	.word	0x00000180
        /*0e80*/ 	.word	0x00000001
        /*0e84*/ 	.word	0x00000001


	//----- nvinfo : EIATTR_CRS_STACK_SIZE
	.align		4
.L_561:
        /*0e88*/ 	.byte	0x04, 0x1e
        /*0e8a*/ 	.short	(.L_563 - .L_562)
.L_562:
        /*0e8c*/ 	.word	0x00000000


	//----- nvinfo : EIATTR_CBANK_PARAM_SIZE
	.align		4
.L_563:
        /*0e90*/ 	.byte	0x03, 0x19
        /*0e92*/ 	.short	0x0af0


	//----- nvinfo : EIATTR_PARAM_CBANK
	.align		4
        /*0e94*/ 	.byte	0x04, 0x0a
        /*0e96*/ 	.short	(.L_565 - .L_564)
	.align		4
.L_564:
        /*0e98*/ 	.word	index@(.nv.constant0._ZN7cutlass13device_kernelIN5flash11enable_sm90INS1_16FlashAttnFwdSm90INS1_25CollectiveMainloopFwdSm90ILi2EN4cute5tupleIJNS5_1CILi1EEES8_S8_EEENS6_IJNS7_ILi128EEESA_NS7_ILi256EEEEEELi256ENS_12float_e4m3_tEfNS_4arch4Sm90ELb1ELb0ELb1ELb1ELb0ELb0ELb0ELb1ELb1ELb1ELb0ELb0EEENS1_21CollectiveEpilogueFwdINS6_IJSA_SB_SA_EEES9_NS_10bfloat16_tESF_Li256ELb1ELb1ELb0ELb1EEENS1_36VarlenDynamicPersistentTileSchedulerILi128ELi128ELi256ELi128ELb0ELb1ELb1ELb1ELb1ELb1EEEEEEEEEvNT_6ParamsE)
        /*0e9c*/ 	.short	0x0210
        /*0e9e*/ 	.short	0x0af0


	//----- nvinfo : EIATTR_SW_WAR
	.align		4
.L_565:
        /*0ea0*/ 	.byte	0x04, 0x36
        /*0ea2*/ 	.short	(.L_567 - .L_566)
.L_566:
        /*0ea4*/ 	.word	0x00000008
.L_567:


//--------------------- .nv.info._ZN7cutlass13device_kernelIN5flash11enable_sm90INS1_16FlashAttnFwdSm90INS1_25CollectiveMainloopFwdSm90ILi2EN4cute5tupleIJNS5_1CILi1EEES8_S8_EEENS6_IJNS7_ILi128EEESA_NS7_ILi256EEEEEELi256ENS_12float_e4m3_tEfNS_4arch4Sm90ELb1ELb0ELb1ELb1ELb0ELb1ELb0ELb1ELb1ELb1ELb0ELb0EEENS1_21CollectiveEpilogueFwdINS6_IJSA_SB_SA_EEES9_NS_10bfloat16_tESF_Li256ELb1ELb1ELb0ELb1EEENS1_36VarlenDynamicPersistentTileSchedulerILi128ELi128ELi256ELi128ELb0ELb1ELb1ELb1ELb1ELb1EEEEEEEEEvNT_6ParamsE --------------------------
	.section	.nv.info._ZN7cutlass13device_kernelIN5flash11enable_sm90INS1_16FlashAttnFwdSm90INS1_25CollectiveMainloopFwdSm90ILi2EN4cute5tupleIJNS5_1CILi1EEES8_S8_EEENS6_IJNS7_ILi128EEESA_NS7_ILi256EEEEEELi256ENS_12float_e4m3_tEfNS_4arch4Sm90ELb1ELb0ELb1ELb1ELb0ELb1ELb0ELb1ELb1ELb1ELb0ELb0EEENS1_21CollectiveEpilogueFwdINS6_IJSA_SB_SA_EEES9_NS_10bfloat16_tESF_Li256ELb1ELb1ELb0ELb1EEENS1_36VarlenDynamicPersistentTileSchedulerILi128ELi128ELi256ELi128ELb0ELb1ELb1ELb1ELb1ELb1EEEEEEEEEvNT_6ParamsE,"",@"SHT_CUDA_INFO"
	.sectionflags	@""
	.align	4


	//----- nvinfo : EIATTR_CUDA_API_VERSION
	.align		4
        /*0000*/ 	.byte	0x04, 0x37
        /*0002*/ 	.short	(.L_569 - .L_568)
.L_568:
        /*0004*/ 	.word	0x00000082


	//----- nvinfo : EIATTR_KPARAM_INFO
	.align		4
.L_569:
        /*0008*/ 	.byte	0x04, 0x17
        /*000a*/ 	.short	(.L_571 - .L_570)
.L_570:
        /*000c*/ 	.word	0x00000000
        /*0010*/ 	.short	0x0000
        /*0012*/ 	.short	0x0070
        /*0014*/ 	.byte	0x00, 0xf0, 0x01, 0x2a


	//----- nvinfo : EIATTR_SPARSE_MMA_MASK
	.align		4
.L_571:
        /*0018*/ 	.byte	0x03, 0x50
        /*001a*/ 	.short	0x0000


	//----- nvinfo : EIATTR_MAXREG_COUNT
	.align		4
        /*001c*/ 	.byte	0x03, 0x1b
        /*001e*/ 	.short	0x00a8


	//----- nvinfo : EIATTR_NUM_BARRIERS
	.align		4
        /*0020*/ 	.byte	0x02, 0x4c
        /*0022*/ 	.byte	0x10
	.zero		1


	//----- nvinfo : EIATTR_EXTERNS
	.align		4
        /*0024*/ 	.byte	0x04, 0x0f
        /*0026*/ 	.short	(.L_573 - .L_572)


	//   ....[0]....
	.align		4
.L_572:
        /*0028*/ 	.word	index@(__assertfail)


	//----- nvinfo : EIATTR_ANNOTATIONS
	.align		4
.L_573:
        /*002c*/ 	.byte	0x04, 0x55
        /*002e*/ 	.short	(.L_575 - .L_574)


	//   ....[0]....
.L_574:
        /* <DEDUP_REMOVED lines=126> */


	//----- nvinfo : EIATTR_MERCURY_ISA_VERSION
	.align		4
.L_575:
        /*07f8*/ 	.byte	0x03, 0x5f
        /*07fa*/ 	.short	0x0101


	//----- nvinfo : EIATTR_UNUSED_LOAD_BYTE_OFFSET
	.align		4
        /*07fc*/ 	.byte	0x04, 0x44
        /*07fe*/ 	.short	(.L_577 - .L_576)


	//   ....[0]....
.L_576:
        /*0800*/ 	.word	0x00000ad0
        /*0804*/ 	.word	0x0000fff0


	//   ....[1]....
        /*0808*/ 	.word	0x00020a60
        /*080c*/ 	.word	0x0000fff0


	//----- nvinfo : EIATTR_INT_WARP_WIDE_INSTR_OFFSETS
	.align		4
.L_577:
        /*0810*/ 	.byte	0x04, 0x31
        /*0812*/ 	.short	(.L_579 - .L_578)


	//   ....[0]....
.L_578:
        /*0814*/ 	.word	0x00000190


	//   ....[1]....
        /*0818*/ 	.word	0x000001d0


	//   ....[2]....
        /*081c*/ 	.word	0x00000240


	//   ....[3]....
        /*0820*/ 	.word	0x00027070


	//   ....[4]....
        /*0824*/ 	.word	0x000270d0


	//   ....[5]....
        /*0828*/ 	.word	0x0002a590


	//   ....[6]....
        /*082c*/ 	.word	0x0002a5f0


	//----- nvinfo : EIATTR_COOP_GROUP_MASK_REGIDS
	.align		4
.L_579:
        /*0830*/ 	.byte	0x04, 0x29
        /*0832*/ 	.short	(.L_581 - .L_580)


	//   ....[0]....
.L_580:
        /*0834*/ 	.word	0xffffffff


	//   ....[1]....
        /*0838*/ 	.word	0xffffffff


	//   ....[2]....
        /*083c*/ 	.word	0xffffffff


	//   ....[3]....
        /*0840*/ 	.word	0xffffffff


	//   ....[4]....
        /*0844*/ 	.word	0xffffffff


	//   ....[5]....
        /*0848*/ 	.word	0xffffffff


	//   ....[6]....
        /*084c*/ 	.word	0xffffffff


	//   ....[7]....
        /*0850*/ 	.word	0xffffffff


	//   ....[8]....
        /*0854*/ 	.word	0xffffffff


	//   ....[9]....
        /*0858*/ 	.word	0xffffffff


	//   ....[10]....
        /*085c*/ 	.word	0xffffffff


	//   ....[11]....
        /*0860*/ 	.word	0xffffffff


	//   ....[12]....
        /*0864*/ 	.word	0xffffffff


	//   ....[13]....
        /*0868*/ 	.word	0xffffffff


	//   ....[14]....
        /*086c*/ 	.word	0xffffffff


	//   ....[15]....
        /*0870*/ 	.word	0xffffffff


	//   ....[16]....
        /*0874*/ 	.word	0xffffffff


	//   ....[17]....
        /*0878*/ 	.word	0xffffffff


	//   ....[18]....
        /*087c*/ 	.word	0xffffffff


	//   ....[19]....
        /*0880*/ 	.word	0xffffffff


	//   ....[20]....
        /*0884*/ 	.word	0xffffffff


	//   ....[21]....
        /*0888*/ 	.word	0xffffffff


	//   ....[22]....
        /*088c*/ 	.word	0xffffffff


	//   ....[23]....
        /*0890*/ 	.word	0xffffffff


	//   ....[24]....
        /*0894*/ 	.word	0xffffffff


	//   ....[25]....
        /*0898*/ 	.word	0xffffffff


	//   ....[26]....
        /*089c*/ 	.word	0xffffffff


	//   ....[27]....
        /*08a0*/ 	.word	0xffffffff


	//   ....[28]....
        /*08a4*/ 	.word	0xffffffff


	//   ....[29]....
        /*08a8*/ 	.word	0xffffffff


	//   ....[30]....
        /*08ac*/ 	.word	0xffffffff


	//   ....[31]....
        /*08b0*/ 	.word	0xffffffff


	//   ....[32]....
        /*08b4*/ 	.word	0xffffffff


	//   ....[33]....
        /*08b8*/ 	.word	0xffffffff


	//   ....[34]....
        /*08bc*/ 	.word	0xffffffff


	//   ....[35]....
        /*08c0*/ 	.word	0xffffffff


	//   ....[36]....
        /*08c4*/ 	.word	0xffffffff


	//   ....[37]....
        /*08c8*/ 	.word	0xffffffff


	//   ....[38]....
        /*08cc*/ 	.word	0xffffffff


	//   ....[39]....
        /*08d0*/ 	.word	0xffffffff


	//   ....[40]....
        /*08d4*/ 	.word	0xffffffff


	//   ....[41]....
        /*08d8*/ 	.word	0xffffffff


	//   ....[42]....
        /*08dc*/ 	.word	0xffffffff


	//   ....[43]....
        /*08e0*/ 	.word	0xffffffff


	//   ....[44]....
        /*08e4*/ 	.word	0xffffffff


	//   ....[45]....
        /*08e8*/ 	.word	0xffffffff


	//   ....[46]....
        /*08ec*/ 	.word	0xffffffff


	//   ....[47]....
        /*08f0*/ 	.word	0xffffffff


	//   ....[48]....
        /*08f4*/ 	.word	0xffffffff


	//   ....[49]....
        /*08f8*/ 	.word	0xffffffff


	//   ....[50]....
        /*08fc*/ 	.word	0xffffffff


	//   ....[51]....
        /*0900*/ 	.word	0xffffffff


	//   ....[52]....
        /*0904*/ 	.word	0xffffffff


	//   ....[53]....
        /*0908*/ 	.word	0xffffffff


	//   ....[54]....
        /*090c*/ 	.word	0xffffffff


	//   ....[55]....
        /*0910*/ 	.word	0xffffffff


	//   ....[56]....
        /*0914*/ 	.word	0xffffffff


	//   ....[57]....
        /*0918*/ 	.word	0xffffffff


	//   ....[58]....
        /*091c*/ 	.word	0xffffffff


	//   ....[59]....
        /*0920*/ 	.word	0xffffffff


	//   ....[60]....
        /*0924*/ 	.word	0xffffffff


	//   ....[61]....
        /*0928*/ 	.word	0xffffffff


	//   ....[62]....
        /*092c*/ 	.word	0xffffffff


	//   ....[63]....
        /*0930*/ 	.word	0xffffffff


	//   ....[64]....
        /*0934*/ 	.word	0xffffffff


	//   ....[65]....
        /*0938*/ 	.word	0xffffffff


	//   ....[66]....
        /*093c*/ 	.word	0xffffffff


	//   ....[67]....
        /*0940*/ 	.word	0xffffffff


	//   ....[68]....
        /*0944*/ 	.word	0xffffffff


	//   ....[69]....
        /*0948*/ 	.word	0xffffffff


	//   ....[70]....
        /*094c*/ 	.word	0xffffffff


	//   ....[71]....
        /*0950*/ 	.word	0xffffffff


	//   ....[72]....
        /*0954*/ 	.word	0xffffffff


	//   ....[73]....
        /*0958*/ 	.word	0xffffffff


	//   ....[74]....
        /*095c*/ 	.word	0xffffffff


	//   ....[75]....
        /*0960*/ 	.word	0xffffffff


	//   ....[76]....
        /*0964*/ 	.word	0xffffffff


	//   ....[77]....
        /*0968*/ 	.word	0xffffffff


	//   ....[78]....
        /*096c*/ 	.word	0xffffffff


	//   ....[79]....
        /*0970*/ 	.word	0xffffffff


	//   ....[80]....
        /*0974*/ 	.word	0xffffffff


	//   ....[81]....
        /*0978*/ 	.word	0xffffffff


	//   ....[82]....
        /*097c*/ 	.word	0xffffffff


	//   ....[83]....
        /*0980*/ 	.word	0xffffffff


	//   ....[84]....
        /*0984*/ 	.word	0xffffffff


	//   ....[85]....
        /*0988*/ 	.word	0xffffffff


	//   ....[86]....
        /*098c*/ 	.word	0xffffffff


	//   ....[87]....
        /*0990*/ 	.word	0xffffffff


	//   ....[88]....
        /*0994*/ 	.word	0xffffffff


	//   ....[89]....
        /*0998*/ 	.word	0xffffffff


	//   ....[90]....
        /*099c*/ 	.word	0xffffffff


	//   ....[91]....
        /*09a0*/ 	.word	0xffffffff


	//   ....[92]....
        /*09a4*/ 	.word	0xffffffff


	//   ....[93]....
        /*09a8*/ 	.word	0xffffffff


	//   ....[94]....
        /*09ac*/ 	.word	0xffffffff


	//   ....[95]....
        /*09b0*/ 	.word	0xffffffff


	//   ....[96]....
        /*09b4*/ 	.word	0xffffffff


	//   ....[97]....
        /*09b8*/ 	.word	0xffffffff


	//   ....[98]....
        /*09bc*/ 	.word	0xffffffff


	//   ....[99]....
        /*09c0*/ 	.word	0xffffffff


	//   ....[100]....
        /*09c4*/ 	.word	0xffffffff


	//   ....[101]....
        /*09c8*/ 	.word	0xffffffff


	//   ....[102]....
        /*09cc*/ 	.word	0xffffffff


	//   ....[103]....
        /*09d0*/ 	.word	0xffffffff


	//   ....[104]....
        /*09d4*/ 	.word	0xffffffff


	//   ....[105]....
        /*09d8*/ 	.word	0xffffffff


	//   ....[106]....
        /*09dc*/ 	.word	0xffffffff


	//   ....[107]....
        /*09e0*/ 	.word	0xffffffff


	//   ....[108]....
        /*09e4*/ 	.word	0xffffffff


	//   ....[109]....
        /*09e8*/ 	.word	0xffffffff


	//   ....[110]....
        /*09ec*/ 	.word	0xffffffff


	//   ....[111]....
        /*09f0*/ 	.word	0xffffffff


	//   ....[112]....
        /*09f4*/ 	.word	0xffffffff


	//   ....[113]....
        /*09f8*/ 	.word	0xffffffff


	//   ....[114]....
        /*09fc*/ 	.word	0xffffffff


	//   ....[115]....
        /*0a00*/ 	.word	0xffffffff


	//   ....[116]....
        /*0a04*/ 	.word	0xffffffff


	//   ....[117]....
        /*0a08*/ 	.word	0xffffffff


	//   ....[118]....
        /*0a0c*/ 	.word	0xffffffff


	//   ....[119]....
        /*0a10*/ 	.word	0xffffffff


	//   ....[120]....
        /*0a14*/ 	.word	0xffffffff


	//   ....[121]....
        /*0a18*/ 	.word	0xffffffff


	//   ....[122]....
        /*0a1c*/ 	.word	0xffffffff


	//   ....[123]....
        /*0a20*/ 	.word	0xffffffff


	//   ....[124]....
        /*0a24*/ 	.word	0xffffffff


	//   ....[125]....
        /*0a28*/ 	.word	0xffffffff


	//   ....[126]....
        /*0a2c*/ 	.word	0xffffffff


	//   ....[127]....
        /*0a30*/ 	.word	0xffffffff


	//   ....[128]....
        /*0a34*/ 	.word	0xffffffff


	//   ....[129]....
        /*0a38*/ 	.word	0xffffffff


	//   ....[130]....
        /*0a3c*/ 	.word	0xffffffff


	//   ....[131]....
        /*0a40*/ 	.word	0xffffffff


	//   ....[132]....
        /*0a44*/ 	.word	0xffffffff


	//   ....[133]....
        /*0a48*/ 	.word	0xffffffff


	//   ....[134]....
        /*0a4c*/ 	.word	0xffffffff


	//   ....[135]....
        /*0a50*/ 	.word	0xffffffff


	//   ....[136]....
        /*0a54*/ 	.word	0xffffffff


	//   ....[137]....
        /*0a58*/ 	.word	0xffffffff


	//   ....[138]....
        /*0a5c*/ 	.word	0xffffffff


	//   ....[139]....
        /*0a60*/ 	.word	0xffffffff


	//   ....[140]....
        /*0a64*/ 	.word	0xffffffff


	//   ....[141]....
        /*0a68*/ 	.word	0xffffffff


	//   ....[142]....
        /*0a6c*/ 	.word	0xffffffff


	//   ....[143]....
        /*0a70*/ 	.word	0xffffffff


	//   ....[144]....
        /*0a74*/ 	.word	0xffffffff


	//   ....[145]....
        /*0a78*/ 	.word	0xffffffff


	//   ....[146]....
        /*0a7c*/ 	.word	0xffffffff


	//   ....[147]....
        /*0a80*/ 	.word	0xffffffff


	//   ....[148]....
        /*0a84*/ 	.word	0xffffffff


	//   ....[149]....
        /*0a88*/ 	.word	0xffffffff


	//   ....[150]....
        /*0a8c*/ 	.word	0xffffffff


	//   ....[151]....
        /*0a90*/ 	.word	0xffffffff


	//   ....[152]....
        /*0a94*/ 	.word	0xffffffff


	//   ....[153]....
        /*0a98*/ 	.word	0xffffffff


	//   ....[154]....
        /*0a9c*/ 	.word	0xffffffff


	//   ....[155]....
        /*0aa0*/ 	.word	0xffffffff


	//   ....[156]....
        /*0aa4*/ 	.word	0xffffffff


	//   ....[157]....
        /*0aa8*/ 	.word	0xffffffff


	//   ....[158]....
        /*0aac*/ 	.word	0xffffffff


	//   ....[159]....
        /*0ab0*/ 	.word	0xffffffff


	//   ....[160]....
        /*0ab4*/ 	.word	0xffffffff


	//   ....[161]....
        /*0ab8*/ 	.word	0xffffffff


	//   ....[162]....
        /*0abc*/ 	.word	0xffffffff


	//   ....[163]....
        /*0ac0*/ 	.word	0xffffffff


	//   ....[164]....
        /*0ac4*/ 	.word	0xffffffff


	//   ....[165]....
        /*0ac8*/ 	.word	0xffffffff


	//   ....[166]....
        /*0acc*/ 	.word	0xffffffff


	//   ....[167]....
        /*0ad0*/ 	.word	0xffffffff


	//   ....[168]....
        /*0ad4*/ 	.word	0xffffffff


	//   ....[169]....
        /*0ad8*/ 	.word	0xffffffff


	//   ....[170]....
        /*0adc*/ 	.word	0xffffffff


	//   ....[171]....
        /*0ae0*/ 	.word	0xffffffff


	//   ....[172]....
        /*0ae4*/ 	.word	0xffffffff


	//   ....[173]....
        /*0ae8*/ 	.word	0xffffffff


	//   ....[174]....
        /*0aec*/ 	.word	0xffffffff


	//   ....[175]....
        /*0af0*/ 	.word	0xffffffff


	//   ....[176]....
        /*0af4*/ 	.word	0xffffffff


	//   ....[177]....
        /*0af8*/ 	.word	0xffffffff


	//   ....[178]....
        /*0afc*/ 	.word	0xffffffff


	//   ....[179]....
        /*0b00*/ 	.word	0xffffffff


	//   ....[180]....
        /*0b04*/ 	.word	0xffffffff


	//   ....[181]....
        /*0b08*/ 	.word	0xffffffff


	//   ....[182]....
        /*0b0c*/ 	.word	0xffffffff


	//   ....[183]....
        /*0b10*/ 	.word	0xffffffff


	//   ....[184]....
        /*0b14*/ 	.word	0xffffffff


	//   ....[185]....
        /*0b18*/ 	.word	0xffffffff


	//   ....[186]....
        /*0b1c*/ 	.word	0xffffffff


	//   ....[187]....
        /*0b20*/ 	.word	0xffffffff


	//   ....[188]....
        /*0b24*/ 	.word	0xffffffff


	//   ....[189]....
        /*0b28*/ 	.word	0xffffffff


	//   ....[190]....
        /*0b2c*/ 	.word	0xffffffff


	//   ....[191]....
        /*0b30*/ 	.word	0xffffffff


	//   ....[192]....
        /*0b34*/ 	.word	0xffffffff


	//   ....[193]....
        /*0b38*/ 	.word	0xffffffff


	//   ....[194]....
        /*0b3c*/ 	.word	0xffffffff


	//   ....[195]....
        /*0b40*/ 	.word	0xffffffff


	//   ....[196]....
        /*0b44*/ 	.word	0x0500000f


	//   ....[197]....
        /*0b48*/ 	.word	0x0500000f


	//   ....[198]....
        /*0b4c*/ 	.word	0x0500000f


	//   ....[199]....
        /*0b50*/ 	.word	0x0500000f


	//   ....[200]....
        /*0b54*/ 	.word	0x0500000f


	//   ....[201]....
        /*0b58*/ 	.word	0x0500000f


	//   ....[202]....
        /*0b5c*/ 	.word	0x0500000f


	//   ....[203]....
        /*0b60*/ 	.word	0x0500000f


	//   ....[204]....
        /*0b64*/ 	.word	0x0500000f


	//   ....[205]....
        /*0b68*/ 	.word	0x0500000f


	//   ....[206]....
        /*0b6c*/ 	.word	0x0500000f


	//   ....[207]....
        /*0b70*/ 	.word	0x0500000f


	//   ....[208]....
        /*0b74*/ 	.word	0x0500000f


	//   ....[209]....
        /*0b78*/ 	.word	0x0500000f


	//   ....[210]....
        /*0b7c*/ 	.word	0x0500000f


	//   ....[211]....
        /*0b80*/ 	.word	0x0500000f


	//   ....[212]....
        /*0b84*/ 	.word	0x0500000f


	//   ....[213]....
        /*0b88*/ 	.word	0x0500000f


	//   ....[214]....
        /*0b8c*/ 	.word	0x0500000f


	//   ....[215]....
        /*0b90*/ 	.word	0x0500000f


	//   ....[216]....
        /*0b94*/ 	.word	0x0500000f


	//   ....[217]....
        /*0b98*/ 	.word	0x0500000f


	//   ....[218]....
        /*0b9c*/ 	.word	0x0500000f


	//   ....[219]....
        /*0ba0*/ 	.word	0x0500000f


	//   ....[220]....
        /*0ba4*/ 	.word	0x0500000f


	//   ....[221]....
        /*0ba8*/ 	.word	0x0500000f


	//   ....[222]....
        /*0bac*/ 	.word	0x0500000f


	//   ....[223]....
        /*0bb0*/ 	.word	0x0500000f


	//   ....[224]....
        /*0bb4*/ 	.word	0x0500000f


	//   ....[225]....
        /*0bb8*/ 	.word	0x0500000f


	//   ....[226]....
        /*0bbc*/ 	.word	0x0500000f


	//   ....[227]....
        /*0bc0*/ 	.word	0x0500000f


	//   ....[228]....
        /*0bc4*/ 	.word	0x0500000f


	//   ....[229]....
        /*0bc8*/ 	.word	0x0500000f


	//   ....[230]....
        /*0bcc*/ 	.word	0x0500000f


	//   ....[231]....
        /*0bd0*/ 	.word	0x0500000f


	//   ....[232]....
        /*0bd4*/ 	.word	0x0500000f


	//   ....[233]....
        /*0bd8*/ 	.word	0x0500000f


	//   ....[234]....
        /*0bdc*/ 	.word	0x0500000f


	//   ....[235]....
        /*0be0*/ 	.word	0x0500000f


	//   ....[236]....
        /*0be4*/ 	.word	0x0500000f


	//   ....[237]....
        /*0be8*/ 	.word	0x0500000f


	//   ....[238]....
        /*0bec*/ 	.word	0x0500000f


	//   ....[239]....
        /*0bf0*/ 	.word	0x0500000f


	//   ....[240]....
        /*0bf4*/ 	.word	0x0500000f


	//   ....[241]....
        /*0bf8*/ 	.word	0x0500000f


	//   ....[242]....
        /*0bfc*/ 	.word	0x0500000f


	//   ....[243]....
        /*0c00*/ 	.word	0x0500000f


	//   ....[244]....
        /*0c04*/ 	.word	0x0500000f


	//   ....[245]....
        /*0c08*/ 	.word	0x0500000f


	//   ....[246]....
        /*0c0c*/ 	.word	0x0500000f


	//   ....[247]....
        /*0c10*/ 	.word	0x0500000f


	//   ....[248]....
        /*0c14*/ 	.word	0x0500000f


	//   ....[249]....
        /*0c18*/ 	.word	0x0500000f


	//   ....[250]....
        /*0c1c*/ 	.word	0x0500000f


	//   ....[251]....
        /*0c20*/ 	.word	0x0500000f


	//   ....[252]....
        /*0c24*/ 	.word	0x0500000f


	//   ....[253]....
        /*0c28*/ 	.word	0x0500000f


	//   ....[254]....
        /*0c2c*/ 	.word	0x0500000f


	//   ....[255]....
        /*0c30*/ 	.word	0x0500000f


	//   ....[0]....
        /*0c34*/ 	.word	0x0500000f


	//   ....[1]....
        /*0c38*/ 	.word	0x0500000f


	//   ....[2]....
        /*0c3c*/ 	.word	0x0500000f


	//   ....[3]....
        /*0c40*/ 	.word	0x0500000f


	//   ....[4]....
        /*0c44*/ 	.word	0x0500000f


	//   ....[5]....
        /*0c48*/ 	.word	0x0500000f


	//   ....[6]....
        /*0c4c*/ 	.word	0x0500000f


	//   ....[7]....
        /*0c50*/ 	.word	0x0500000f


	//   ....[8]....
        /*0c54*/ 	.word	0x0500000f


	//   ....[9]....
        /*0c58*/ 	.word	0x0500000f


	//   ....[10]....
        /*0c5c*/ 	.word	0x0500000f


	//   ....[11]....
        /*0c60*/ 	.word	0x0500000f


	//   ....[12]....
        /*0c64*/ 	.word	0x0500000f


	//   ....[13]....
        /*0c68*/ 	.word	0x0500000f


	//   ....[14]....
        /*0c6c*/ 	.word	0x0500000f


	//   ....[15]....
        /*0c70*/ 	.word	0x0500000f


	//   ....[16]....
        /*0c74*/ 	.word	0x0500000f


	//   ....[17]....
        /*0c78*/ 	.word	0x0500000f


	//   ....[18]....
        /*0c7c*/ 	.word	0x0500000f


	//   ....[19]....
        /*0c80*/ 	.word	0x0500000f


	//   ....[20]....
        /*0c84*/ 	.word	0x0500000f


	//   ....[21]....
        /*0c88*/ 	.word	0x0500000f


	//   ....[22]....
        /*0c8c*/ 	.word	0x0500000f


	//   ....[23]....
        /*0c90*/ 	.word	0x0500000f


	//   ....[24]....
        /*0c94*/ 	.word	0x0500000f


	//   ....[25]....
        /*0c98*/ 	.word	0x0500000f


	//   ....[26]....
        /*0c9c*/ 	.word	0x0500000f


	//   ....[27]....
        /*0ca0*/ 	.word	0x0500000f


	//   ....[28]....
        /*0ca4*/ 	.word	0x0500000f


	//   ....[29]....
        /*0ca8*/ 	.word	0x0500000f


	//   ....[30]....
        /*0cac*/ 	.word	0x0500000f


	//   ....[31]....
        /*0cb0*/ 	.word	0x0500000f


	//   ....[32]....
        /*0cb4*/ 	.word	0x0500000f


	//   ....[33]....
        /*0cb8*/ 	.word	0x0500000f


	//   ....[34]....
        /*0cbc*/ 	.word	0x0500000f


	//   ....[35]....
        /*0cc0*/ 	.word	0x0500000f


	//   ....[36]....
        /*0cc4*/ 	.word	0x0500000f


	//   ....[37]....
        /*0cc8*/ 	.word	0x0500000f


	//   ....[38]....
        /*0ccc*/ 	.word	0x0500000f


	//   ....[39]....
        /*0cd0*/ 	.word	0x0500000f


	//   ....[40]....
        /*0cd4*/ 	.word	0x0500000f


	//   ....[41]....
        /*0cd8*/ 	.word	0x0500000f


	//   ....[42]....
        /*0cdc*/ 	.word	0x0500000f


	//   ....[43]....
        /*0ce0*/ 	.word	0x0500000f


	//   ....[44]....
        /*0ce4*/ 	.word	0x0500000f


	//   ....[45]....
        /*0ce8*/ 	.word	0x0500000f


	//   ....[46]....
        /*0cec*/ 	.word	0x0500000f


	//   ....[47]....
        /*0cf0*/ 	.word	0x0500000f


	//   ....[48]....
        /*0cf4*/ 	.word	0x0500000f


	//   ....[49]....
        /*0cf8*/ 	.word	0x0500000f


	//   ....[50]....
        /*0cfc*/ 	.word	0x0500000f


	//   ....[51]....
        /*0d00*/ 	.word	0x0500000f


	//   ....[52]....
        /*0d04*/ 	.word	0x0500000f


	//   ....[53]....
        /*0d08*/ 	.word	0x0500000f


	//   ....[54]....
        /*0d0c*/ 	.word	0x0500000f


	//   ....[55]....
        /*0d10*/ 	.word	0x0500000f


	//   ....[56]....
        /*0d14*/ 	.word	0x0500000f


	//   ....[57]....
        /*0d18*/ 	.word	0x0500000f


	//   ....[58]....
        /*0d1c*/ 	.word	0x0500000f


	//   ....[59]....
        /*0d20*/ 	.word	0x0500000f


	//   ....[60]....
        /*0d24*/ 	.word	0x0500000f


	//   ....[61]....
        /*0d28*/ 	.word	0x0500000f


	//   ....[62]....
        /*0d2c*/ 	.word	0x0500000f


	//   ....[63]....
        /*0d30*/ 	.word	0x0500000f


	//   ....[64]....
        /*0d34*/ 	.word	0x0500000f


	//   ....[65]....
        /*0d38*/ 	.word	0x0500000f


	//   ....[66]....
        /*0d3c*/ 	.word	0x0500000f


	//   ....[67]....
        /*0d40*/ 	.word	0x0500000f


	//   ....[68]....
        /*0d44*/ 	.word	0x0500000f


	//   ....[69]....
        /*0d48*/ 	.word	0x0500000f


	//   ....[70]....
        /*0d4c*/ 	.word	0x0500000f


	//   ....[71]....
        /*0d50*/ 	.word	0x0500000f


	//   ....[72]....
        /*0d54*/ 	.word	0x0500000f


	//   ....[73]....
        /*0d58*/ 	.word	0x0500000f


	//   ....[74]....
        /*0d5c*/ 	.word	0x0500000f


	//   ....[75]....
        /*0d60*/ 	.word	0x0500000f


	//   ....[76]....
        /*0d64*/ 	.word	0x0500000f


	//   ....[77]....
        /*0d68*/ 	.word	0x0500000f


	//   ....[78]....
        /*0d6c*/ 	.word	0x0500000f


	//   ....[79]....
        /*0d70*/ 	.word	0x0500000f


	//   ....[80]....
        /*0d74*/ 	.word	0x0500000f


	//----- nvinfo : EIATTR_COOP_GROUP_INSTR_OFFSETS
	.align		4
.L_581:
        /*0d78*/ 	.byte	0x04, 0x28
        /*0d7a*/ 	.short	(.L_583 - .L_582)


	//   ....[0]....
.L_582:
        /*0d7c*/ 	.word	0x00000070


	//   ....[1]....
        /*0d80*/ 	.word	0x000001a0


	//   ....[2]....
        /*0d84*/ 	.word	0x000001f0


	//   ....[3]....
        /*0d88*/ 	.word	0x00000420


	//   ....[4]....
        /*0d8c*/ 	.word	0x00000580


	//   ....[5]....
        /*0d90*/ 	.word	0x000006a0


	//   ....[6]....
        /*0d94*/ 	.word	0x00000800


	//   ....[7]....
        /*0d98*/ 	.word	0x0000cc10


	//   ....[8]....
        /*0d9c*/ 	.word	0x0000d5d0


	//   ....[9]....
        /*0da0*/ 	.word	0x0000d5e0


	//   ....[10]....
        /*0da4*/ 	.word	0x0000d5f0


	//   ....[11]....
        /*0da8*/ 	.word	0x0000d600


	//   ....[12]....
        /*0dac*/ 	.word	0x0000d810


	//   ....[13]....
        /*0db0*/ 	.word	0x0000d820


	//   ....[14]....
        /*0db4*/ 	.word	0x0000d830


	//   ....[15]....
        /*0db8*/ 	.word	0x0000d840


	//   ....[16]....
        /*0dbc*/ 	.word	0x0000da20


	//   ....[17]....
        /*0dc0*/ 	.word	0x0000da30


	//   ....[18]....
        /*0dc4*/ 	.word	0x0000da40


	//   ....[19]....
        /*0dc8*/ 	.word	0x0000da50


	//   ....[20]....
        /*0dcc*/ 	.word	0x0000dc50


	//   ....[21]....
        /*0dd0*/ 	.word	0x0000dc60


	//   ....[22]....
        /*0dd4*/ 	.word	0x0000dc70


	//   ....[23]....
        /*0dd8*/ 	.word	0x0000dc80


	//   ....[24]....
        /*0ddc*/ 	.word	0x00011fb0


	//   ....[25]....
        /*0de0*/ 	.word	0x00011fc0


	//   ....[26]....
        /*0de4*/ 	.word	0x00011fd0


	//   ....[27]....
        /*0de8*/ 	.word	0x00011fe0


	//   ....[28]....
        /*0dec*/ 	.word	0x000120e0


	//   ....[29]....
        /*0df0*/ 	.word	0x00012100


	//   ....[30]....
        /*0df4*/ 	.word	0x00012110


	//   ....[31]....
        /*0df8*/ 	.word	0x00012120


	//   ....[32]....
        /*0dfc*/ 	.word	0x00012300


	//   ....[33]....
        /*0e00*/ 	.word	0x00012320


	//   ....[34]....
        /*0e04*/ 	.word	0x00012340


	//   ....[35]....
        /*0e08*/ 	.word	0x00012350


	//   ....[36]....
        /*0e0c*/ 	.word	0x00012420


	//   ....[37]....
        /*0e10*/ 	.word	0x00012450


	//   ....[38]....
        /*0e14*/ 	.word	0x00012460


	//   ....[39]....
        /*0e18*/ 	.word	0x00012470


	//   ....[40]....
        /*0e1c*/ 	.word	0x00017030


	//   ....[41]....
        /*0e20*/ 	.word	0x00017af0


	//   ....[42]....
        /*0e24*/ 	.word	0x00017b20


	//   ....[43]....
        /*0e28*/ 	.word	0x00017b40


	//   ....[44]....
        /*0e2c*/ 	.word	0x00018610


	//   ....[45]....
        /*0e30*/ 	.word	0x00018640


	//   ....[46]....
        /*0e34*/ 	.word	0x0001a170


	//   ....[47]....
        /*0e38*/ 	.word	0x0001a420


	//   ....[48]....
        /*0e3c*/ 	.word	0x0001b0a0


	//   ....[49]....
        /*0e40*/ 	.word	0x0001b1c0


	//   ....[50]....
        /*0e44*/ 	.word	0x0001b910


	//   ....[51]....
        /*0e48*/ 	.word	0x0001b970


	//   ....[52]....
        /*0e4c*/ 	.word	0x0001e160


	//   ....[53]....
        /*0e50*/ 	.word	0x0001e250


	//   ....[54]....
        /*0e54*/ 	.word	0x0001e270


	//   ....[55]....
        /*0e58*/ 	.word	0x0001e2e0


	//   ....[56]....
        /*0e5c*/ 	.word	0x0001ff00


	//   ....[57]....
        /*0e60*/ 	.word	0x0001ff10


	//   ....[58]....
        /*0e64*/ 	.word	0x0001ff40


	//   ....[59]....
        /*0e68*/ 	.word	0x0001ff50


	//   ....[60]....
        /*0e6c*/ 	.word	0x00021630


	//   ....[61]....
        /*0e70*/ 	.word	0x00021670


	//   ....[62]....
        /*0e74*/ 	.word	0x000216a0


	//   ....[63]....
        /*0e78*/ 	.word	0x000216d0


	//   ....[64]....
        /*0e7c*/ 	.word	0x00021700


	//   ....[65]....
        /*0e80*/ 	.word	0x00021740


	//   ....[66]....
        /*0e84*/ 	.word	0x00021770


	//   ....[67]....
        /*0e88*/ 	.word	0x000217a0


	//   ....[68]....
        /*0e8c*/ 	.word	0x000217d0


	//   ....[69]....
        /*0e90*/ 	.word	0x00021800


	//   ....[70]....
        /*0e94*/ 	.word	0x00021830


	//   ....[71]....
        /*0e98*/ 	.word	0x00021860


	//   ....[72]....
        /*0e9c*/ 	.word	0x00021890


	//   ....[73]....
        /*0ea0*/ 	.word	0x000218c0


	//   ....[74]....
        /*0ea4*/ 	.word	0x000218f0


	//   ....[75]....
        /*0ea8*/ 	.word	0x00021920


	//   ....[76]....
        /*0eac*/ 	.word	0x00021950


	//   ....[77]....
        /*0eb0*/ 	.word	0x00021980


	//   ....[78]....
        /*0eb4*/ 	.word	0x000219b0


	//   ....[79]....
        /*0eb8*/ 	.word	0x000219e0


	//   ....[80]....
        /*0ebc*/ 	.word	0x00021a10


	//   ....[81]....
        /*0ec0*/ 	.word	0x00021a40


	//   ....[82]....
        /*0ec4*/ 	.word	0x00021a70


	//   ....[83]....
        /*0ec8*/ 	.word	0x00021aa0


	//   ....[84]....
        /*0ecc*/ 	.word	0x00021ad0


	//   ....[85]....
        /*0ed0*/ 	.word	0x00021b00


	//   ....[86]....
        /*0ed4*/ 	.word	0x00021b30


	//   ....[87]....
        /*0ed8*/ 	.word	0x00021b60


	//   ....[88]....
        /*0edc*/ 	.word	0x00021b90


	//   ....[89]....
        /*0ee0*/ 	.word	0x00021bc0


	//   ....[90]....
        /*0ee4*/ 	.word	0x00021bf0


	//   ....[91]....
        /*0ee8*/ 	.word	0x00021c20


	//   ....[92]....
        /*0eec*/ 	.word	0x00021c50


	//   ....[93]....
        /*0ef0*/ 	.word	0x00021c80


	//   ....[94]....
        /*0ef4*/ 	.word	0x00021cb0


	//   ....[95]....
        /*0ef8*/ 	.word	0x00021ce0


	//   ....[96]....
        /*0efc*/ 	.word	0x00021d10


	//   ....[97]....
        /*0f00*/ 	.word	0x00021d40


	//   ....[98]....
        /*0f04*/ 	.word	0x00021d70


	//   ....[99]....
        /*0f08*/ 	.word	0x00021da0


	//   ....[100]....
        /*0f0c*/ 	.word	0x00021dd0


	//   ....[101]....
        /*0f10*/ 	.word	0x00021e00


	//   ....[102]....
        /*0f14*/ 	.word	0x00021e30


	//   ....[103]....
        /*0f18*/ 	.word	0x00021e60


	//   ....[104]....
        /*0f1c*/ 	.word	0x00021e80


	//   ....[105]....
        /*0f20*/ 	.word	0x00021e90


	//   ....[106]....
        /*0f24*/ 	.word	0x00021ea0


	//   ....[107]....
        /*0f28*/ 	.word	0x00021eb0


	//   ....[108]....
        /*0f2c*/ 	.word	0x00021ec0


	//   ....[109]....
        /*0f30*/ 	.word	0x00021ed0


	//   ....[110]....
        /*0f34*/ 	.word	0x00021ef0


	//   ....[111]....
        /*0f38*/ 	.word	0x00021f20


	//   ....[112]....
        /*0f3c*/ 	.word	0x00021f50


	//   ....[113]....
        /*0f40*/ 	.word	0x00021f80


	//   ....[114]....
        /*0f44*/ 	.word	0x00021fb0


	//   ....[115]....
        /*0f48*/ 	.word	0x00021fe0


	//   ....[116]....
        /*0f4c*/ 	.word	0x00022010


	//   ....[117]....
        /*0f50*/ 	.word	0x00022040


	//   ....[118]....
        /*0f54*/ 	.word	0x00022070


	//   ....[119]....
        /*0f58*/ 	.word	0x00022080


	//   ....[120]....
        /*0f5c*/ 	.word	0x00022090


	//   ....[121]....
        /*0f60*/ 	.word	0x000220a0


	//   ....[122]....
        /*0f64*/ 	.word	0x000220b0


	//   ....[123]....
        /*0f68*/ 	.word	0x000220c0


	//   ....[124]....
        /*0f6c*/ 	.word	0x000229c0


	//   ....[125]....
        /*0f70*/ 	.word	0x00022b30


	//   ....[126]....
        /*0f74*/ 	.word	0x00022bb0


	//   ....[127]....
        /*0f78*/ 	.word	0x00022c20


	//   ....[128]....
        /*0f7c*/ 	.word	0x00023260


	//   ....[129]....
        /*0f80*/ 	.word	0x00023290


	//   ....[130]....
        /*0f84*/ 	.word	0x00023400


	//   ....[131]....
        /*0f88*/ 	.word	0x00023420


	//   ....[132]....
        /*0f8c*/ 	.word	0x00023560


	//   ....[133]....
        /*0f90*/ 	.word	0x00023580


	//   ....[134]....
        /*0f94*/ 	.word	0x000236d0


	//   ....[135]....
        /*0f98*/ 	.word	0x000236f0


	//   ....[136]....
        /*0f9c*/ 	.word	0x00024040


	//   ....[137]....
        /*0fa0*/ 	.word	0x00024050


	//   ....[138]....
        /*0fa4*/ 	.word	0x000241e0


	//   ....[139]....
        /*0fa8*/ 	.word	0x000241f0


	//   ....[140]....
        /*0fac*/ 	.word	0x00024380


	//   ....[141]....
        /*0fb0*/ 	.word	0x00024390


	//   ....[142]....
        /*0fb4*/ 	.word	0x00024520


	//   ....[143]....
        /*0fb8*/ 	.word	0x00024530


	//   ....[144]....
        /*0fbc*/ 	.word	0x00024730


	//   ....[145]....
        /*0fc0*/ 	.word	0x00024910


	//   ....[146]....
        /*0fc4*/ 	.word	0x00024940


	//   ....[147]....
        /*0fc8*/ 	.word	0x00024970


	//   ....[148]....
        /*0fcc*/ 	.word	0x000249a0


	//   ....[149]....
        /*0fd0*/ 	.word	0x000249d0


	//   ....[150]....
        /*0fd4*/ 	.word	0x00024a00


	//   ....[151]....
        /*0fd8*/ 	.word	0x00024b70


	//   ....[152]....
        /*0fdc*/ 	.word	0x00024ba0


	//   ....[153]....
        /*0fe0*/ 	.word	0x00024bd0


	//   ....[154]....
        /*0fe4*/ 	.word	0x00024c00


	//   ....[155]....
        /*0fe8*/ 	.word	0x00024c30


	//   ....[156]....
        /*0fec*/ 	.word	0x00024c60


	//   ....[157]....
        /*0ff0*/ 	.word	0x00024d00


	//   ....[158]....
        /*0ff4*/ 	.word	0x00024d60


	//   ....[159]....
        /*0ff8*/ 	.word	0x00024df0


	//   ....[160]....
        /*0ffc*/ 	.word	0x00025e00


	//   ....[161]....
        /*1000*/ 	.word	0x00027850


	//   ....[162]....
        /*1004*/ 	.word	0x00028630


	//   ....[163]....
        /*1008*/ 	.word	0x00028650


	//   ....[164]....
        /*100c*/ 	.word	0x00028670


	//   ....[165]....
        /*1010*/ 	.word	0x00028690


	//   ....[166]....
        /*1014*/ 	.word	0x00028730


	//   ....[167]....
        /*1018*/ 	.word	0x000287c0


	//   ....[168]....
        /*101c*/ 	.word	0x000287f0


	//   ....[169]....
        /*1020*/ 	.word	0x00028870


	//   ....[170]....
        /*1024*/ 	.word	0x000288a0


	//   ....[171]....
        /*1028*/ 	.word	0x00028920


	//   ....[172]....
        /*102c*/ 	.word	0x00028950


	//   ....[173]....
        /*1030*/ 	.word	0x000289d0


	//   ....[174]....
        /*1034*/ 	.word	0x00028a00


	//   ....[175]....
        /*1038*/ 	.word	0x00028a80


	//   ....[176]....
        /*103c*/ 	.word	0x00028a90


	//   ....[177]....
        /*1040*/ 	.word	0x00028b10


	//   ....[178]....
        /*1044*/ 	.word	0x0002b620


	//   ....[179]....
        /*1048*/ 	.word	0x0002b650


	//   ....[180]....
        /*104c*/ 	.word	0x0002b690


	//   ....[181]....
        /*1050*/ 	.word	0x0002b6c0


	//   ....[182]....
        /*1054*/ 	.word	0x0002b6f0


	//   ....[183]....
        /*1058*/ 	.word	0x0002b720


	//   ....[184]....
        /*105c*/ 	.word	0x0002b750


	//   ....[185]....
        /*1060*/ 	.word	0x0002b780


	//   ....[186]....
        /*1064*/ 	.word	0x0002b910


	//   ....[187]....
        /*1068*/ 	.word	0x0002b940


	//   ....[188]....
        /*106c*/ 	.word	0x0002b970


	//   ....[189]....
        /*1070*/ 	.word	0x0002b9a0


	//   ....[190]....
        /*1074*/ 	.word	0x0002b9d0


	//   ....[191]....
        /*1078*/ 	.word	0x0002ba00


	//   ....[192]....
        /*107c*/ 	.word	0x0002bad0


	//   ....[193]....
        /*1080*/ 	.word	0x0002baf0


	//   ....[194]....
        /*1084*/ 	.word	0x0002bb60


	//   ....[195]....
        /*1088*/ 	.word	0x0002c240


	//   ....[196]....
        /*108c*/ 	.word	0x0002c6e0


	//   ....[197]....
        /*1090*/ 	.word	0x0002c790


	//   ....[198]....
        /*1094*/ 	.word	0x0002c820


	//   ....[199]....
        /*1098*/ 	.word	0x0002c870


	//   ....[200]....
        /*109c*/ 	.word	0x0002c8c0


	//   ....[201]....
        /*10a0*/ 	.word	0x0002c950


	//   ....[202]....
        /*10a4*/ 	.word	0x0002c9e0


	//   ....[203]....
        /*10a8*/ 	.word	0x0002ca30


	//   ....[204]....
        /*10ac*/ 	.word	0x0002ca80


	//   ....[205]....
        /*10b0*/ 	.word	0x0002cb10


	//   ....[206]....
        /*10b4*/ 	.word	0x0002cba0


	//   ....[207]....
        /*10b8*/ 	.word	0x0002cbf0


	//   ....[208]....
        /*10bc*/ 	.word	0x0002cc40


	//   ....[209]....
        /*10c0*/ 	.word	0x0002ccd0


	//   ....[210]....
        /*10c4*/ 	.word	0x0002cd60


	//   ....[211]....
        /*10c8*/ 	.word	0x0002cdb0


	//   ....[212]....
        /*10cc*/ 	.word	0x0002ce00


	//   ....[213]....
        /*10d0*/ 	.word	0x0002cef0


	//   ....[214]....
        /*10d4*/ 	.word	0x0002cfa0


	//   ....[215]....
        /*10d8*/ 	.word	0x0002cff0


	//   ....[216]....
        /*10dc*/ 	.word	0x0002d040


	//   ....[217]....
        /*10e0*/ 	.word	0x0002d180


	//   ....[218]....
        /*10e4*/ 	.word	0x0002d1d0


	//   ....[219]....
        /*10e8*/ 	.word	0x0002d220


	//   ....[220]....
        /*10ec*/ 	.word	0x0002d270


	//   ....[221]....
        /*10f0*/ 	.word	0x0002d390


	//   ....[222]....
        /*10f4*/ 	.word	0x0002d430


	//   ....[223]....
        /*10f8*/ 	.word	0x0002d490


	//   ....[224]....
        /*10fc*/ 	.word	0x0002d510


	//   ....[225]....
        /*1100*/ 	.word	0x0002d610


	//   ....[226]....
        /*1104*/ 	.word	0x0002d660


	//   ....[227]....
        /*1108*/ 	.word	0x0002d6b0


	//   ....[228]....
        /*110c*/ 	.word	0x0002d700


	//   ....[229]....
        /*1110*/ 	.word	0x0002dab0


	//   ....[230]....
        /*1114*/ 	.word	0x0002dbd0


	//   ....[231]....
        /*1118*/ 	.word	0x0002dd00


	//   ....[232]....
        /*111c*/ 	.word	0x0002de20


	//   ....[233]....
        /*1120*/ 	.word	0x0002df50


	//   ....[234]....
        /*1124*/ 	.word	0x0002e010


	//   ....[235]....
        /*1128*/ 	.word	0x0002e070


	//   ....[236]....
        /*112c*/ 	.word	0x0002e0f0


	//   ....[237]....
        /*1130*/ 	.word	0x0002e150


	//   ....[238]....
        /*1134*/ 	.word	0x0002e1d0


	//   ....[239]....
        /*1138*/ 	.word	0x0002e230


	//   ....[240]....
        /*113c*/ 	.word	0x0002e2b0


	//   ....[241]....
        /*1140*/ 	.word	0x0002e310


	//   ....[242]....
        /*1144*/ 	.word	0x0002e390


	//   ....[243]....
        /*1148*/ 	.word	0x0002e3f0


	//   ....[244]....
        /*114c*/ 	.word	0x0002e450


	//   ....[245]....
        /*1150*/ 	.word	0x0002e4b0


	//   ....[246]....
        /*1154*/ 	.word	0x0002e520


	//   ....[247]....
        /*1158*/ 	.word	0x0002e580


	//   ....[248]....
        /*115c*/ 	.word	0x0002e5f0


	//   ....[249]....
        /*1160*/ 	.word	0x0002e650


	//   ....[250]....
        /*1164*/ 	.word	0x0002e6c0


	//   ....[251]....
        /*1168*/ 	.word	0x0002e720


	//   ....[252]....
        /*116c*/ 	.word	0x0002e790


	//   ....[253]....
        /*1170*/ 	.word	0x0002e7f0


	//   ....[254]....
        /*1174*/ 	.word	0x0002e860


	//   ....[255]....
        /*1178*/ 	.word	0x0002e8c0


	//   ....[0]....
        /*117c*/ 	.word	0x0002e930


	//   ....[1]....
        /*1180*/ 	.word	0x0002e990


	//   ....[2]....
        /*1184*/ 	.word	0x0002ea00


	//   ....[3]....
        /*1188*/ 	.word	0x0002ea60


	//   ....[4]....
        /*118c*/ 	.word	0x0002ead0


	//   ....[5]....
        /*1190*/ 	.word	0x0002eb30


	//   ....[6]....
        /*1194*/ 	.word	0x0002eba0


	//   ....[7]....
        /*1198*/ 	.word	0x0002ec00


	//   ....[8]....
        /*119c*/ 	.word	0x0002ec60


	//   ....[9]....
        /*11a0*/ 	.word	0x0002ecc0


	//   ....[10]....
        /*11a4*/ 	.word	0x0002ed20


	//   ....[11]....
        /*11a8*/ 	.word	0x0002ed80


	//   ....[12]....
        /*11ac*/ 	.word	0x0002ee00


	//   ....[13]....
        /*11b0*/ 	.word	0x0002ee60


	//   ....[14]....
        /*11b4*/ 	.word	0x0002eee0


	//   ....[15]....
        /*11b8*/ 	.word	0x0002ef40


	//   ....[16]....
        /*11bc*/ 	.word	0x0002efa0


	//   ....[17]....
        /*11c0*/ 	.word	0x0002f000


	//   ....[18]....
        /*11c4*/ 	.word	0x0002f060


	//   ....[19]....
        /*11c8*/ 	.word	0x0002f0c0


	//   ....[20]....
        /*11cc*/ 	.word	0x0002f120


	//   ....[21]....
        /*11d0*/ 	.word	0x0002f180


	//   ....[22]....
        /*11d4*/ 	.word	0x0002f1e0


	//   ....[23]....
        /*11d8*/ 	.word	0x0002f240


	//   ....[24]....
        /*11dc*/ 	.word	0x0002f2a0


	//   ....[25]....
        /*11e0*/ 	.word	0x0002f300


	//   ....[26]....
        /*11e4*/ 	.word	0x0002f360


	//   ....[27]....
        /*11e8*/ 	.word	0x0002f3c0


	//   ....[28]....
        /*11ec*/ 	.word	0x0002f420


	//   ....[29]....
        /*11f0*/ 	.word	0x0002f480


	//   ....[30]....
        /*11f4*/ 	.word	0x0002f500


	//   ....[31]....
        /*11f8*/ 	.word	0x0002f560


	//   ....[32]....
        /*11fc*/ 	.word	0x0002f5c0


	//   ....[33]....
        /*1200*/ 	.word	0x0002f620


	//   ....[34]....
        /*1204*/ 	.word	0x0002f680


	//   ....[35]....
        /*1208*/ 	.word	0x0002f720


	//   ....[36]....
        /*120c*/ 	.word	0x0002f7b0


	//   ....[37]....
        /*1210*/ 	.word	0x0002fa40


	//   ....[38]....
        /*1214*/ 	.word	0x0002fa90


	//   ....[39]....
        /*1218*/ 	.word	0x0002fb20


	//   ....[40]....
        /*121c*/ 	.word	0x0002fbb0


	//   ....[41]....
        /*1220*/ 	.word	0x0002fc40


	//   ....[42]....
        /*1224*/ 	.word	0x0002fcd0


	//   ....[43]....
        /*1228*/ 	.word	0x0002fd60


	//   ....[44]....
        /*122c*/ 	.word	0x0002fdf0


	//   ....[45]....
        /*1230*/ 	.word	0x0002feb0


	//   ....[46]....
        /*1234*/ 	.word	0x000301a0


	//   ....[47]....
        /*1238*/ 	.word	0x000303b0


	//   ....[48]....
        /*123c*/ 	.word	0x00030400


	//   ....[49]....
        /*1240*/ 	.word	0x00030460


	//   ....[50]....
        /*1244*/ 	.word	0x00030540


	//   ....[51]....
        /*1248*/ 	.word	0x00030600


	//   ....[52]....
        /*124c*/ 	.word	0x00030690


	//   ....[53]....
        /*1250*/ 	.word	0x00030770


	//   ....[54]....
        /*1254*/ 	.word	0x00030800


	//   ....[55]....
        /*1258*/ 	.word	0x000308e0


	//   ....[56]....
        /*125c*/ 	.word	0x00030970


	//   ....[57]....
        /*1260*/ 	.word	0x00030a50


	//   ....[58]....
        /*1264*/ 	.word	0x00030ae0


	//   ....[59]....
        /*1268*/ 	.word	0x00030bc0


	//   ....[60]....
        /*126c*/ 	.word	0x00030c50


	//   ....[61]....
        /*1270*/ 	.word	0x00030d20


	//   ....[62]....
        /*1274*/ 	.word	0x00030e20


	//   ....[63]....
        /*1278*/ 	.word	0x00031100


	//   ....[64]....
        /*127c*/ 	.word	0x000311a0


	//   ....[65]....
        /*1280*/ 	.word	0x000312c0


	//   ....[66]....
        /*1284*/ 	.word	0x00031340


	//   ....[67]....
        /*1288*/ 	.word	0x000313c0


	//   ....[68]....
        /*128c*/ 	.word	0x00031440


	//   ....[69]....
        /*1290*/ 	.word	0x000314c0


	//   ....[70]....
        /*1294*/ 	.word	0x00031550


	//   ....[71]....
        /*1298*/ 	.word	0x000315f0


	//   ....[72]....
        /*129c*/ 	.word	0x000316a0


	//   ....[73]....
        /*12a0*/ 	.word	0x00031720


	//   ....[74]....
        /*12a4*/ 	.word	0x000317a0


	//   ....[75]....
        /*12a8*/ 	.word	0x00031820


	//   ....[76]....
        /*12ac*/ 	.word	0x000318b0


	//   ....[77]....
        /*12b0*/ 	.word	0x00031930


	//   ....[78]....
        /*12b4*/ 	.word	0x000319d0


	//   ....[79]....
        /*12b8*/ 	.word	0x00031a60


	//   ....[80]....
        /*12bc*/ 	.word	0x00031b90


	//----- nvinfo : EIATTR_REG_RECONFIG
	.align		4
.L_583:
        /*12c0*/ 	.byte	0x01, 0x54
	.zero		2


	//----- nvinfo : EIATTR_SYSCALL_OFFSETS
	.align		4
        /*12c4*/ 	.byte	0x04, 0x46
        /*12c6*/ 	.short	(.L_585 - .L_584)


	//   ....[0]....
.L_584:
        /*12c8*/ 	.word	0x00001b10


	//   ....[1]....
        /*12cc*/ 	.word	0x00001c60


	//   ....[2]....
        /*12d0*/ 	.word	0x0000cdb0


	//   ....[3]....
        /*12d4*/ 	.word	0x0000d350


	//   ....[4]....
        /*12d8*/ 	.word	0x00027270


	//   ....[5]....
        /*12dc*/ 	.word	0x00027410


	//   ....[6]....
        /*12e0*/ 	.word	0x00027580


	//   ....[7]....
        /*12e4*/ 	.word	0x000276d0


	//   ....[8]....
        /*12e8*/ 	.word	0x00028210


	//----- nvinfo : EIATTR_MBARRIER_INSTR_OFFSETS
	.align		4
.L_585:
        /*12ec*/ 	.byte	0x04, 0x39
        /*12ee*/ 	.short	(.L_587 - .L_586)


	//   ....[0]....
.L_586:
        /*12f0*/ 	.word	0x000002d0
        /*12f4*/ 	.word	0x000000ff
        /*12f8*/ 	.word	0x00038800
        /*12fc*/ 	.short	0x0100
        /*12fe*/ 	.byte	0x08
	.zero		1


	//   ....[1]....
        /*1300*/ 	.word	0x000002e0
        /*1304*/ 	.word	0x000000ff
        /*1308*/ 	.word	0x00038820
        /*130c*/ 	.short	0x0100
        /*130e*/ 	.byte	0x08
	.zero		1


	//   ....[2]....
        /*1310*/ 	.word	0x000003d0
        /*1314*/ 	.word	0x000000ff
        /*1318*/ 	.word	0x00038830
        /*131c*/ 	.short	0x0100
        /*131e*/ 	.byte	0x08
	.zero		1


	//   ....[3]....
        /*1320*/ 	.word	0x000003e0
        /*1324*/ 	.word	0x000000ff
        /*1328*/ 	.word	0x00038840
        /*132c*/ 	.short	0x0100
        /*132e*/ 	.byte	0x08
	.zero		1


	//   ....[4]....
        /*1330*/ 	.word	0x000003f0
        /*1334*/ 	.word	0x000000ff
        /*1338*/ 	.word	0x00038838
        /*133c*/ 	.short	0x0100
        /*133e*/ 	.byte	0x08
	.zero		1


	//   ....[5]....
        /*1340*/ 	.word	0x00000400
        /*1344*/ 	.word	0x000000ff
        /*1348*/ 	.word	0x00038848
        /*134c*/ 	.short	0x0100
        /*134e*/ 	.byte	0x08
	.zero		1


	//   ....[6]....
        /*1350*/ 	.word	0x00000530
        /*1354*/ 	.word	0x000000ff
        /*1358*/ 	.word	0x00038850
        /*135c*/ 	.short	0x0100
        /*135e*/ 	.byte	0x08
	.zero		1


	//   ....[7]....
        /*1360*/ 	.word	0x00000540
        /*1364*/ 	.word	0x000000ff
        /*1368*/ 	.word	0x00038860
        /*136c*/ 	.short	0x0100
        /*136e*/ 	.byte	0x08
	.zero		1


	//   ....[8]....
        /*1370*/ 	.word	0x00000550
        /*1374*/ 	.word	0x000000ff
        /*1378*/ 	.word	0x00038858
        /*137c*/ 	.short	0x0100
        /*137e*/ 	.byte	0x08
	.zero		1


	//   ....[9]....
        /*1380*/ 	.word	0x00000560
        /*1384*/ 	.word	0x000000ff
        /*1388*/ 	.word	0x00038868
        /*138c*/ 	.short	0x0100
        /*138e*/ 	.byte	0x08
	.zero		1


	//   ....[10]....
        /*1390*/ 	.word	0x00000650
        /*1394*/ 	.word	0x000000ff
        /*1398*/ 	.word	0x00038870
        /*139c*/ 	.short	0x0100
        /*139e*/ 	.byte	0x06
	.zero		1


	//   ....[11]....
        /*13a0*/ 	.word	0x00000660
        /*13a4*/ 	.word	0x000000ff
        /*13a8*/ 	.word	0x00038880
        /*13ac*/ 	.short	0x0100
        /*13ae*/ 	.byte	0x06
	.zero		1


	//   ....[12]....
        /*13b0*/ 	.word	0x00000670
        /*13b4*/ 	.word	0x000000ff
        /*13b8*/ 	.word	0x00038878
        /*13bc*/ 	.short	0x0100
        /*13be*/ 	.byte	0x06
	.zero		1


	//   ....[13]....
        /*13c0*/ 	.word	0x00000680
        /*13c4*/ 	.word	0x000000ff
        /*13c8*/ 	.word	0x00038888
        /*13cc*/ 	.short	0x0100
        /*13ce*/ 	.byte	0x06
	.zero		1


	//   ....[14]....
        /*13d0*/ 	.word	0x000007b0
        /*13d4*/ 	.word	0x000000ff
        /*13d8*/ 	.word	0x00038890
        /*13dc*/ 	.short	0x0100
        /*13de*/ 	.byte	0x08
	.zero		1


	//   ....[15]....
        /*13e0*/ 	.word	0x000007c0
        /*13e4*/ 	.word	0x000000ff
        /*13e8*/ 	.word	0x000388a0
        /*13ec*/ 	.short	0x0100
        /*13ee*/ 	.byte	0x08
	.zero		1


	//   ....[16]....
        /*13f0*/ 	.word	0x000007d0
        /*13f4*/ 	.word	0x000000ff
        /*13f8*/ 	.word	0x00038898
        /*13fc*/ 	.short	0x0100
        /*13fe*/ 	.byte	0x08
	.zero		1


	//   ....[17]....
        /*1400*/ 	.word	0x000007e0
        /*1404*/ 	.word	0x000000ff
        /*1408*/ 	.word	0x000388a8
        /*140c*/ 	.short	0x0100
        /*140e*/ 	.byte	0x08
	.zero		1


	//   ....[18]....
        /*1410*/ 	.word	0x00000910
        /*1414*/ 	.word	0x000000ff
        /*1418*/ 	.word	0x000388b0
        /*141c*/ 	.short	0x0100
        /*141e*/ 	.byte	0x08
	.zero		1


	//   ....[19]....
        /*1420*/ 	.word	0x00000920
        /*1424*/ 	.word	0x000000ff
        /*1428*/ 	.word	0x000388c0
        /*142c*/ 	.short	0x0100
        /*142e*/ 	.byte	0x08
	.zero		1


	//   ....[20]....
        /*1430*/ 	.word	0x00000930
        /*1434*/ 	.word	0x000000ff
        /*1438*/ 	.word	0x000388b8
        /*143c*/ 	.short	0x0100
        /*143e*/ 	.byte	0x08
	.zero		1


	//   ....[21]....
        /*1440*/ 	.word	0x00000940
        /*1444*/ 	.word	0x000000ff
        /*1448*/ 	.word	0x000388c8
        /*144c*/ 	.short	0x0100
        /*144e*/ 	.byte	0x08
	.zero		1


	//   ....[22]....
        /*1450*/ 	.word	0x00003210
        /*1454*/ 	.word	0x0000006f
        /*1458*/ 	.word	0x00038890
        /*145c*/ 	.short	0x010a
        /*145e*/ 	.byte	0x3f
	.zero		1


	//   ....[23]....
        /*1460*/ 	.word	0x00007550
        /*1464*/ 	.word	0x0000006f
        /*1468*/ 	.word	0x00038890
        /*146c*/ 	.short	0x010a
        /*146e*/ 	.byte	0x3f
	.zero		1


	//   ....[24]....
        /*1470*/ 	.word	0x0000b920
        /*1474*/ 	.word	0x0000006f
        /*1478*/ 	.word	0x00038890
        /*147c*/ 	.short	0x010a
        /*147e*/ 	.byte	0x3f
	.zero		1


	//   ....[25]....
        /*1480*/ 	.word	0x0000bec0
        /*1484*/ 	.word	0x00000030
        /*1488*/ 	.word	0x00000000
        /*148c*/ 	.short	0x0101
        /*148e*/ 	.byte	0x3f
	.zero		1


	//   ....[26]....
        /*1490*/ 	.word	0x0000bf00
        /*1494*/ 	.word	0x0000006f
        /*1498*/ 	.word	0x000388b0
        /*149c*/ 	.short	0x010a
        /*149e*/ 	.byte	0x3f
	.zero		1


	//   ....[27]....
        /*14a0*/ 	.word	0x0000c500
        /*14a4*/ 	.word	0x0000006f
        /*14a8*/ 	.word	0x00000000
        /*14ac*/ 	.short	0x0101
        /*14ae*/ 	.byte	0x3f
	.zero		1


	//   ....[28]....
        /*14b0*/ 	.word	0x0000d0e0
        /*14b4*/ 	.word	0x00000012
        /*14b8*/ 	.word	0x00038800
        /*14bc*/ 	.short	0x010a
        /*14be*/ 	.byte	0x3f
	.zero		1


	//   ....[29]....
        /*14c0*/ 	.word	0x0000d130
        /*14c4*/ 	.word	0x00000012
        /*14c8*/ 	.word	0x00038800
        /*14cc*/ 	.short	0x010a
        /*14ce*/ 	.byte	0x3f
	.zero		1


	//   ....[30]....
        /*14d0*/ 	.word	0x0000dec0
        /*14d4*/ 	.word	0x00000012
        /*14d8*/ 	.word	0x00038800
        /*14dc*/ 	.short	0x010a
        /*14de*/ 	.byte	0x3f
	.zero		1


	//   ....[31]....
        /*14e0*/ 	.word	0x000126b0
        /*14e4*/ 	.word	0x00000012
        /*14e8*/ 	.word	0x00038800
        /*14ec*/ 	.short	0x010a
        /*14ee*/ 	.byte	0x3f
	.zero		1


	//   ....[32]....
        /*14f0*/ 	.word	0x00016940
        /*14f4*/ 	.word	0x00000000
        /*14f8*/ 	.word	0x00038830
        /*14fc*/ 	.short	0x010a
        /*14fe*/ 	.byte	0x3f
	.zero		1


	//   ....[33]....
        /*1500*/ 	.word	0x000169b0
        /*1504*/ 	.word	0x00000000
        /*1508*/ 	.word	0x00038830
        /*150c*/ 	.short	0x010a
        /*150e*/ 	.byte	0x3f
	.zero		1


	//   ....[34]....
        /*1510*/ 	.word	0x00018c20
        /*1514*/ 	.word	0x00000000
        /*1518*/ 	.word	0x00000000
        /*151c*/ 	.short	0x0101
        /*151e*/ 	.byte	0x3f
	.zero		1


	//   ....[35]....
        /*1520*/ 	.word	0x00019910
        /*1524*/ 	.word	0x00000005
        /*1528*/ 	.word	0x00038830
        /*152c*/ 	.short	0x010a
        /*152e*/ 	.byte	0x3f
	.zero		1


	//   ....[36]....
        /*1530*/ 	.word	0x00019960
        /*1534*/ 	.word	0x00000005
        /*1538*/ 	.word	0x00038830
        /*153c*/ 	.short	0x010a
        /*153e*/ 	.byte	0x3f
	.zero		1


	//   ....[37]....
        /*1540*/ 	.word	0x00019da0
        /*1544*/ 	.word	0x00000005
        /*1548*/ 	.word	0x00038850
        /*154c*/ 	.short	0x010a
        /*154e*/ 	.byte	0x3f
	.zero		1


	//   ....[38]....
        /*1550*/ 	.word	0x00019de0
        /*1554*/ 	.word	0x00000005
        /*1558*/ 	.word	0x00038850
        /*155c*/ 	.short	0x010a
        /*155e*/ 	.byte	0x3f
	.zero		1


	//   ....[39]....
        /*1560*/ 	.word	0x0001bb80
        /*1564*/ 	.word	0x0000000a
        /*1568*/ 	.word	0x00000000
        /*156c*/ 	.short	0x0101
        /*156e*/ 	.byte	0x3f
	.zero		1


	//   ....[40]....
        /*1570*/ 	.word	0x0001c480
        /*1574*/ 	.word	0x0000000a
        /*1578*/ 	.word	0x00000000
        /*157c*/ 	.short	0x0101
        /*157e*/ 	.byte	0x3f
	.zero		1


	//   ....[41]....
        /*1580*/ 	.word	0x0001cfa0
        /*1584*/ 	.word	0x00000005
        /*1588*/ 	.word	0x00038830
        /*158c*/ 	.short	0x010a
        /*158e*/ 	.byte	0x3f
	.zero		1


	//   ....[42]....
        /*1590*/ 	.word	0x0001cff0
        /*1594*/ 	.word	0x00000005
        /*1598*/ 	.word	0x00038830
        /*159c*/ 	.short	0x010a
        /*159e*/ 	.byte	0x3f
	.zero		1


	//   ....[43]....
        /*15a0*/ 	.word	0x0001d400
        /*15a4*/ 	.word	0x00000005
        /*15a8*/ 	.word	0x00038850
        /*15ac*/ 	.short	0x010a
        /*15ae*/ 	.byte	0x3f
	.zero		1


	//   ....[44]....
        /*15b0*/ 	.word	0x0001d440
        /*15b4*/ 	.word	0x00000005
        /*15b8*/ 	.word	0x00038850
        /*15bc*/ 	.short	0x010a
        /*15be*/ 	.byte	0x3f
	.zero		1


	//   ....[45]....
        /*15c0*/ 	.word	0x0001ec10
        /*15c4*/ 	.word	0x000000d0
        /*15c8*/ 	.word	0x00000000
        /*15cc*/ 	.short	0x0101
        /*15ce*/ 	.byte	0x3f
	.zero		1


	//   ....[46]....
        /*15d0*/ 	.word	0x0001f130
        /*15d4*/ 	.word	0x0000000b
        /*15d8*/ 	.word	0x00000000
        /*15dc*/ 	.short	0x0101
        /*15de*/ 	.byte	0x3f
	.zero		1


	//   ....[47]....
        /*15e0*/ 	.word	0x0001fb80
        /*15e4*/ 	.word	0x0000000a
        /*15e8*/ 	.word	0x00038850
        /*15ec*/ 	.short	0x010a
        /*15ee*/ 	.byte	0x3f
	.zero		1


	//   ....[48]....
        /*15f0*/ 	.word	0x0001fc00
        /*15f4*/ 	.word	0x0000000a
        /*15f8*/ 	.word	0x00038850
        /*15fc*/ 	.short	0x010a
        /*15fe*/ 	.byte	0x3f
	.zero		1


	//   ....[49]....
        /*1600*/ 	.word	0x00020670
        /*1604*/ 	.word	0x00000098
        /*1608*/ 	.word	0x00000000
        /*160c*/ 	.short	0x0101
        /*160e*/ 	.byte	0x3f
	.zero		1


	//   ....[50]....
        /*1610*/ 	.word	0x00023250
        /*1614*/ 	.word	0x00000000
        /*1618*/ 	.word	0x00000000
        /*161c*/ 	.short	0x0101
        /*161e*/ 	.byte	0x3f
	.zero		1


	//   ....[51]....
        /*1620*/ 	.word	0x00025ef0
        /*1624*/ 	.word	0x00000004
        /*1628*/ 	.word	0x00038820
        /*162c*/ 	.short	0x010a
        /*162e*/ 	.byte	0x3f
	.zero		1


	//   ....[52]....
        /*1630*/ 	.word	0x00025fe0
        /*1634*/ 	.word	0x00000005
        /*1638*/ 	.word	0x000388a0
        /*163c*/ 	.short	0x010a
        /*163e*/ 	.byte	0x3f
	.zero		1


	//   ....[53]....
        /*1640*/ 	.word	0x00026330
        /*1644*/ 	.word	0x00000005
        /*1648*/ 	.word	0x000388c0
        /*164c*/ 	.short	0x010a
        /*164e*/ 	.byte	0x3f
	.zero		1


	//   ....[54]....
        /*1650*/ 	.word	0x000267e0
        /*1654*/ 	.word	0x00000006
        /*1658*/ 	.word	0x000388a0
        /*165c*/ 	.short	0x010a
        /*165e*/ 	.byte	0x3f
	.zero		1


	//   ....[55]....
        /*1660*/ 	.word	0x00026b20
        /*1664*/ 	.word	0x00000006
        /*1668*/ 	.word	0x000388c0
        /*166c*/ 	.short	0x010a
        /*166e*/ 	.byte	0x3f
	.zero		1


	//   ....[56]....
        /*1670*/ 	.word	0x00027b20
        /*1674*/ 	.word	0x00000000
        /*1678*/ 	.word	0x00038880
        /*167c*/ 	.short	0x010a
        /*167e*/ 	.byte	0x3f
	.zero		1


	//   ....[57]....
        /*1680*/ 	.word	0x00027d40
        /*1684*/ 	.word	0x00000000
        /*1688*/ 	.word	0x00038840
        /*168c*/ 	.short	0x010a
        /*168e*/ 	.byte	0x3f
	.zero		1


	//   ....[58]....
        /*1690*/ 	.word	0x00028c00
        /*1694*/ 	.word	0x00000009
        /*1698*/ 	.word	0x00038800
        /*169c*/ 	.short	0x0107
        /*169e*/ 	.byte	0x3f
	.zero		1


	//   ....[59]....
        /*16a0*/ 	.word	0x00028d00
        /*16a4*/ 	.word	0x00000002
        /*16a8*/ 	.word	0x00038800
        /*16ac*/ 	.short	0x0101
        /*16ae*/ 	.byte	0x3f
	.zero		1


	//   ....[60]....
        /*16b0*/ 	.word	0x00028d20
        /*16b4*/ 	.word	0x00000002
        /*16b8*/ 	.word	0x00038820
        /*16bc*/ 	.short	0x010a
        /*16be*/ 	.byte	0x3f
	.zero		1


	//   ....[61]....
        /*16c0*/ 	.word	0x00029070
        /*16c4*/ 	.word	0x00000006
        /*16c8*/ 	.word	0x00038880
        /*16cc*/ 	.short	0x010a
        /*16ce*/ 	.byte	0x3f
	.zero		1


	//   ....[62]....
        /*16d0*/ 	.word	0x000293e0
        /*16d4*/ 	.word	0x00000006
        /*16d8*/ 	.word	0x00038840
        /*16dc*/ 	.short	0x010a
        /*16de*/ 	.byte	0x3f
	.zero		1


	//   ....[63]....
        /*16e0*/ 	.word	0x000297d0
        /*16e4*/ 	.word	0x00000003
        /*16e8*/ 	.word	0x00038870
        /*16ec*/ 	.short	0x010a
        /*16ee*/ 	.byte	0x3f
	.zero		1


	//   ....[64]....
        /*16f0*/ 	.word	0x00029840
        /*16f4*/ 	.word	0x00000003
        /*16f8*/ 	.word	0x00038860
        /*16fc*/ 	.short	0x010a
        /*16fe*/ 	.byte	0x3f
	.zero		1


	//   ....[65]....
        /*1700*/ 	.word	0x0002a470
        /*1704*/ 	.word	0x00000003
        /*1708*/ 	.word	0x00038850
        /*170c*/ 	.short	0x0101
        /*170e*/ 	.byte	0x3f
	.zero		1


	//   ....[66]....
        /*1710*/ 	.word	0x0002a4f0
        /*1714*/ 	.word	0x00000003
        /*1718*/ 	.word	0x00000000
        /*171c*/ 	.short	0x0101
        /*171e*/ 	.byte	0x3f
	.zero		1


	//   ....[67]....
        /*1720*/ 	.word	0x0002a720
        /*1724*/ 	.word	0x00000000
        /*1728*/ 	.word	0x00038870
        /*172c*/ 	.short	0x010a
        /*172e*/ 	.byte	0x3f
	.zero		1


	//   ....[68]....
        /*1730*/ 	.word	0x0002a790
        /*1734*/ 	.word	0x00000000
        /*1738*/ 	.word	0x00038860
        /*173c*/ 	.short	0x010a
        /*173e*/ 	.byte	0x3f
	.zero		1


	//   ....[69]....
        /*1740*/ 	.word	0x0002b3b0
        /*1744*/ 	.word	0x00000000
        /*1748*/ 	.word	0x00038850
        /*174c*/ 	.short	0x0101
        /*174e*/ 	.byte	0x3f
	.zero		1


	//   ....[70]....
        /*1750*/ 	.word	0x0002b400
        /*1754*/ 	.word	0x00000000
        /*1758*/ 	.word	0x00000000
        /*175c*/ 	.short	0x0101
        /*175e*/ 	.byte	0x3f
	.zero		1


	//   ....[71]....
        /*1760*/ 	.word	0x0002c1c0
        /*1764*/ 	.word	0x00000000
        /*1768*/ 	.word	0x00038820
        /*176c*/ 	.short	0x010a
        /*176e*/ 	.byte	0x3f
	.zero		1


	//   ....[72]....
        /*1770*/ 	.word	0x0002c370
        /*1774*/ 	.word	0x00000006
        /*1778*/ 	.word	0x00000000
        /*177c*/ 	.short	0x010a
        /*177e*/ 	.byte	0x3f
	.zero		1


	//   ....[73]....
        /*1780*/ 	.word	0x0002c3e0
        /*1784*/ 	.word	0x00000007
        /*1788*/ 	.word	0x00000000
        /*178c*/ 	.short	0x010a
        /*178e*/ 	.byte	0x3f
	.zero		1


	//   ....[74]....
        /*1790*/ 	.word	0x0002c440
        /*1794*/ 	.word	0x00000004
        /*1798*/ 	.word	0x00038860
        /*179c*/ 	.short	0x010a
        /*179e*/ 	.byte	0x3f
	.zero		1


	//   ....[75]....
        /*17a0*/ 	.word	0x0002c490
        /*17a4*/ 	.word	0x00000003
        /*17a8*/ 	.word	0x00038860
        /*17ac*/ 	.short	0x010a
        /*17ae*/ 	.byte	0x3f
	.zero		1


	//   ....[76]....
        /*17b0*/ 	.word	0x0002c4d0
        /*17b4*/ 	.word	0x00000004
        /*17b8*/ 	.word	0x00038880
        /*17bc*/ 	.short	0x010a
        /*17be*/ 	.byte	0x3f
	.zero		1


	//   ....[77]....
        /*17c0*/ 	.word	0x0002c4f0
        /*17c4*/ 	.word	0x00000003
        /*17c8*/ 	.word	0x00038880
        /*17cc*/ 	.short	0x010a
        /*17ce*/ 	.byte	0x3f
	.zero		1


	//   ....[78]....
        /*17d0*/ 	.word	0x0002c550
        /*17d4*/ 	.word	0x0000006f
        /*17d8*/ 	.word	0x00038890
        /*17dc*/ 	.short	0x010a
        /*17de*/ 	.byte	0x3f
	.zero		1


	//   ....[79]....
        /*17e0*/ 	.word	0x0002c5a0
        /*17e4*/ 	.word	0x0000006f
        /*17e8*/ 	.word	0x00038890
        /*17ec*/ 	.short	0x010a
        /*17ee*/ 	.byte	0x3f
	.zero		1


	//   ....[80]....
        /*17f0*/ 	.word	0x0002c5f0
        /*17f4*/ 	.word	0x0000006f
        /*17f8*/ 	.word	0x00038890
        /*17fc*/ 	.short	0x010a
        /*17fe*/ 	.byte	0x3f
	.zero		1


	//   ....[81]....
        /*1800*/ 	.word	0x0002c640
        /*1804*/ 	.word	0x0000006f
        /*1808*/ 	.word	0x000388b0
        /*180c*/ 	.short	0x010a
        /*180e*/ 	.byte	0x3f
	.zero		1


	//   ....[82]....
        /*1810*/ 	.word	0x0002ce30
        /*1814*/ 	.word	0x00000012
        /*1818*/ 	.word	0x00038800
        /*181c*/ 	.short	0x010a
        /*181e*/ 	.byte	0x3f
	.zero		1


	//   ....[83]....
        /*1820*/ 	.word	0x0002d7c0
        /*1824*/ 	.word	0x00000012
        /*1828*/ 	.word	0x00038800
        /*182c*/ 	.short	0x010a
        /*182e*/ 	.byte	0x3f
	.zero		1


	//   ....[84]....
        /*1830*/ 	.word	0x0002d810
        /*1834*/ 	.word	0x00000000
        /*1838*/ 	.word	0x00038830
        /*183c*/ 	.short	0x010a
        /*183e*/ 	.byte	0x3f
	.zero		1


	//   ....[85]....
        /*1840*/ 	.word	0x0002d860
        /*1844*/ 	.word	0x00000005
        /*1848*/ 	.word	0x00038830
        /*184c*/ 	.short	0x010a
        /*184e*/ 	.byte	0x3f
	.zero		1


	//   ....[86]....
        /*1850*/ 	.word	0x0002d8b0
        /*1854*/ 	.word	0x00000005
        /*1858*/ 	.word	0x00038850
        /*185c*/ 	.short	0x010a
        /*185e*/ 	.byte	0x3f
	.zero		1


	//   ....[87]....
        /*1860*/ 	.word	0x0002d900
        /*1864*/ 	.word	0x00000005
        /*1868*/ 	.word	0x00038830
        /*186c*/ 	.short	0x010a
        /*186e*/ 	.byte	0x3f
	.zero		1


	//   ....[88]....
        /*1870*/ 	.word	0x0002d950
        /*1874*/ 	.word	0x00000005
        /*1878*/ 	.word	0x00038850
        /*187c*/ 	.short	0x010a
        /*187e*/ 	.byte	0x3f
	.zero		1


	//   ....[89]....
        /*1880*/ 	.word	0x0002d9a0
        /*1884*/ 	.word	0x0000000a
        /*1888*/ 	.word	0x00038850
        /*188c*/ 	.short	0x010a
        /*188e*/ 	.byte	0x3f
	.zero		1


	//   ....[90]....
        /*1890*/ 	.word	0x0002ff80
        /*1894*/ 	.word	0x00000003
        /*1898*/ 	.word	0x00038820
        /*189c*/ 	.short	0x010a
        /*189e*/ 	.byte	0x3f
	.zero		1


	//   ....[91]....
        /*18a0*/ 	.word	0x0002ffd0
        /*18a4*/ 	.word	0x00000005
        /*18a8*/ 	.word	0x000388a0
        /*18ac*/ 	.short	0x010a
        /*18ae*/ 	.byte	0x3f
	.zero		1


	//   ....[92]....
        /*18b0*/ 	.word	0x00030020
        /*18b4*/ 	.word	0x00000005
        /*18b8*/ 	.word	0x000388c0
        /*18bc*/ 	.short	0x010a
        /*18be*/ 	.byte	0x3f
	.zero		1


	//   ....[93]....
        /*18c0*/ 	.word	0x00030070
        /*18c4*/ 	.word	0x00000006
        /*18c8*/ 	.word	0x000388a0
        /*18cc*/ 	.short	0x010a
        /*18ce*/ 	.byte	0x3f
	.zero		1


	//   ....[94]....
        /*18d0*/ 	.word	0x000300c0
        /*18d4*/ 	.word	0x00000006
        /*18d8*/ 	.word	0x000388c0
        /*18dc*/ 	.short	0x010a
        /*18de*/ 	.byte	0x3f
	.zero		1


	//   ....[95]....
        /*18e0*/ 	.word	0x00030260
        /*18e4*/ 	.word	0x00000000
        /*18e8*/ 	.word	0x00038880
        /*18ec*/ 	.short	0x010a
        /*18ee*/ 	.byte	0x3f
	.zero		1


	//   ....[96]....
        /*18f0*/ 	.word	0x000302b0
        /*18f4*/ 	.word	0x00000000
        /*18f8*/ 	.word	0x00038840
        /*18fc*/ 	.short	0x010a
        /*18fe*/ 	.byte	0x3f
	.zero		1


	//   ....[97]....
        /*1900*/ 	.word	0x00030e70
        /*1904*/ 	.word	0x00000002
        /*1908*/ 	.word	0x00038820
        /*190c*/ 	.short	0x010a
        /*190e*/ 	.byte	0x3f
	.zero		1


	//   ....[98]....
        /*1910*/ 	.word	0x00030ec0
        /*1914*/ 	.word	0x00000006
        /*1918*/ 	.word	0x00038880
        /*191c*/ 	.short	0x010a
        /*191e*/ 	.byte	0x3f
	.zero		1


	//   ....[99]....
        /*1920*/ 	.word	0x00030f10
        /*1924*/ 	.word	0x00000006
        /*1928*/ 	.word	0x00038840
        /*192c*/ 	.short	0x010a
        /*192e*/ 	.byte	0x3f
	.zero		1


	//   ....[100]....
        /*1930*/ 	.word	0x00030f60
        /*1934*/ 	.word	0x00000003
        /*1938*/ 	.word	0x00038870
        /*193c*/ 	.short	0x010a
        /*193e*/ 	.byte	0x3f
	.zero		1


	//   ....[101]....
        /*1940*/ 	.word	0x00030fb0
        /*1944*/ 	.word	0x00000003
        /*1948*/ 	.word	0x00038860
        /*194c*/ 	.short	0x010a
        /*194e*/ 	.byte	0x3f
	.zero		1


	//   ....[102]....
        /*1950*/ 	.word	0x00031000
        /*1954*/ 	.word	0x00000000
        /*1958*/ 	.word	0x00038870
        /*195c*/ 	.short	0x010a
        /*195e*/ 	.byte	0x3f
	.zero		1


	//   ....[103]....
        /*1960*/ 	.word	0x00031050
        /*1964*/ 	.word	0x00000000
        /*1968*/ 	.word	0x00038860
        /*196c*/ 	.short	0x010a
        /*196e*/ 	.byte	0x3f
	.zero		1


	//   ....[104]....
        /*1970*/ 	.word	0x00031ab0
        /*1974*/ 	.word	0x00000000
        /*1978*/ 	.word	0x00038820
        /*197c*/ 	.short	0x010a
        /*197e*/ 	.byte	0x3f
	.zero		1


	//   ....[105]....
        /*1980*/ 	.word	0x00031c50
        /*1984*/ 	.word	0x00000006
        /*1988*/ 	.word	0x00000000
        /*198c*/ 	.short	0x010a
        /*198e*/ 	.byte	0x3f
	.zero		1


	//   ....[106]....
        /*1990*/ 	.word	0x00031ca0
        /*1994*/ 	.word	0x00000007
        /*1998*/ 	.word	0x00000000
        /*199c*/ 	.short	0x010a
        /*199e*/ 	.byte	0x3f
	.zero		1


	//   ....[107]....
        /*19a0*/ 	.word	0x00031cf0
        /*19a4*/ 	.word	0x00000004
        /*19a8*/ 	.word	0x00038860
        /*19ac*/ 	.short	0x010a
        /*19ae*/ 	.byte	0x3f
	.zero		1


	//   ....[108]....
        /*19b0*/ 	.word	0x00031d40
        /*19b4*/ 	.word	0x00000003
        /*19b8*/ 	.word	0x00038860
        /*19bc*/ 	.short	0x010a
        /*19be*/ 	.byte	0x3f
	.zero		1


	//   ....[109]....
        /*19c0*/ 	.word	0x00031d90
        /*19c4*/ 	.word	0x00000004
        /*19c8*/ 	.word	0x00038880
        /*19cc*/ 	.short	0x010a
        /*19ce*/ 	.byte	0x3f
	.zero		1


	//----- nvinfo : EIATTR_NUM_MBARRIERS
	.align		4
.L_587:
        /*19d0*/ 	.byte	0x03, 0x38
        /*19d2*/ 	.short	0x0016


	//----- nvinfo : EIATTR_EXIT_INSTR_OFFSETS
	.align		4
        /*19d4*/ 	.byte	0x04, 0x1c
        /*19d6*/ 	.short	(.L_589 - .L_588)


	//   ....[0]....
.L_588:
        /*19d8*/ 	.word	0x0002c540


	//----- nvinfo : EIATTR_MAX_THREADS
	.align		4
.L_589:
        /*19dc*/ 	.byte	0x04, 0x05
        /*19de*/ 	.short	(.L_591 - .L_590)
.L_590:
        /*19e0*/ 	.word	0x00000180
        /*19e4*/ 	.word	0x00000001
        /*19e8*/ 	.word	0x00000001


	//----- nvinfo : EIATTR_CRS_STACK_SIZE
	.align		4
.L_591:
        /*19ec*/ 	.byte	0x04, 0x1e
        /*19ee*/ 	.short	(.L_593 - .L_592)
.L_592:
        /*19f0*/ 	.word	0x00000000


	//----- nvinfo : EIATTR_CBANK_PARAM_SIZE
	.align		4
.L_593:
        /*19f4*/ 	.byte	0x03, 0x19
        /*19f6*/ 	.short	0x0af0


	//----- nvinfo : EIATTR_PARAM_CBANK
	.align		4
        /*19f8*/ 	.byte	0x04, 0x0a
        /*19fa*/ 	.short	(.L_595 - .L_594)
	.align		4
.L_594:
        /*19fc*/ 	.word	index@(.nv.constant0._ZN7cutlass13device_kernelIN5flash11enable_sm90INS1_16FlashAttnFwdSm90INS1_25CollectiveMainloopFwdSm90ILi2EN4cute5tupleIJNS5_1CILi1EEES8_S8_EEENS6_IJNS7_ILi128EEESA_NS7_ILi256EEEEEELi256ENS_12float_e4m3_tEfNS_4arch4Sm90ELb1ELb0ELb1ELb1ELb0ELb1ELb0ELb1ELb1ELb1ELb0ELb0EEENS1_21CollectiveEpilogueFwdINS6_IJSA_SB_SA_EEES9_NS_10bfloat16_tESF_Li256ELb1ELb1ELb0ELb1EEENS1_36VarlenDynamicPersistentTileSchedulerILi128ELi128ELi256ELi128ELb0ELb1ELb1ELb1ELb1ELb1EEEEEEEEEvNT_6ParamsE)
        /*1a00*/ 	.short	0x0210
        /*1a02*/ 	.short	0x0af0


	//----- nvinfo : EIATTR_SW_WAR
	.align		4
.L_595:
        /*1a04*/ 	.byte	0x04, 0x36
        /*1a06*/ 	.short	(.L_597 - .L_596)
.L_596:
        /*1a08*/ 	.word	0x00000008
.L_597:


//--------------------- .nv.info._ZN7cutlass13device_kernelIN5flash11enable_sm90INS1_16FlashAttnFwdSm90INS1_25CollectiveMainloopFwdSm90ILi2EN4cute5tupleIJNS5_1CILi1EEES8_S8_EEENS6_IJNS7_ILi128EEENS7_ILi160EEENS7_ILi192EEEEEELi192ENS_12float_e4m3_tEfNS_4arch4Sm90ELb0ELb0ELb1ELb0ELb0ELb0ELb0ELb1ELb1ELb1ELb0ELb0EEENS1_21CollectiveEpilogueFwdINS6_IJSA_SC_SB_EEES9_NS_10bfloat16_tESG_Li256ELb0ELb1ELb0ELb1EEENS1_29StaticPersistentTileSchedulerILb0EEEEEEEEEvNT_6ParamsE --------------------------
	.section	.nv.info._ZN7cutlass13device_kernelIN5flash11enable_sm90INS1_16FlashAttnFwdSm90INS1_25CollectiveMainloopFwdSm90ILi2EN4cute5tupleIJNS5_1CILi1EEES8_S8_EEENS6_IJNS7_ILi128EEENS7_ILi160EEENS7_ILi192EEEEEELi192ENS_12float_e4m3_tEfNS_4arch4Sm90ELb0ELb0ELb1ELb0ELb0ELb0ELb0ELb1ELb1ELb1ELb0ELb0EEENS1_21CollectiveEpilogueFwdINS6_IJSA_SC_SB_EEES9_NS_10bfloat16_tESG_Li256ELb0ELb1ELb0ELb1EEENS1_29StaticPersistentTileSchedulerILb0EEEEEEEEEvNT_6ParamsE,"",@"SHT_CUDA_INFO"
	.sectionflags	@""
	.align	4


	//----- nvinfo : EIATTR_CUDA_API_VERSION
	.align		4
        /*0000*/ 	.byte	0x04, 0x37
        /*0002*/ 	.short	(.L_599 - .L_598)
.L_598:
        /*0004*/ 	.word	0x00000082


	//----- nvinfo : EIATTR_KPARAM_INFO
	.align		4
.L_599:
        /*0008*/ 	.byte	0x04, 0x17
        /*000a*/ 	.short	(.L_601 - .L_600)
.L_600:
        /*000c*/ 	.word	0x00000000
        /*0010*/ 	.short	0x0000
        /*0012*/ 	.short	0x0070
        /*0014*/ 	.byte	0x00, 0xf0, 0x01, 0x28


	//----- nvinfo : EIATTR_SPARSE_MMA_MASK
	.align		4
.L_601:
        /*0018*/ 	.byte	0x03, 0x50
        /*001a*/ 	.short	0x0000


	//----- nvinfo : EIATTR_MAXREG_COUNT
	.align		4
        /*001c*/ 	.byte	0x03, 0x1b
        /*001e*/ 	.short	0x00a8


	//----- nvinfo : EIATTR_NUM_BARRIERS
	.align		4
        /*0020*/ 	.byte	0x02, 0x4c
        /*0022*/ 	.byte	0x10
	.zero		1


	//----- nvinfo : EIATTR_EXTERNS
	.align		4
        /*0024*/ 	.byte	0x04, 0x0f
        /*0026*/ 	.short	(.L_603 - .L_602)


	//   ....[0]....
	.align		4
.L_602:
        /*0028*/ 	.word	index@(__assertfail)


	//----- nvinfo : EIATTR_ANNOTATIONS
	.align		4
.L_603:
        /*002c*/ 	.byte	0x04, 0x55
        /*002e*/ 	.short	(.L_605 - .L_604)


	//   ....[0]....
.L_604:
        /* <DEDUP_REMOVED lines=13> */


	//----- nvinfo : EIATTR_MERCURY_ISA_VERSION
	.align		4
.L_605:
        /*00e8*/ 	.byte	0x03, 0x5f
        /*00ea*/ 	.short	0x0101


	//----- nvinfo : EIATTR_INT_WARP_WIDE_INSTR_OFFSETS
	.align		4
        /*00ec*/ 	.byte	0x04, 0x31
        /*00ee*/ 	.short	(.L_607 - .L_606)


	//   ....[0]....
.L_606:
        /*00f0*/ 	.word	0x00000130


	//   ....[1]....
        /*00f4*/ 	.word	0x00000170


	//   ....[2]....
        /*00f8*/ 	.word	0x000001e0


	//----- nvinfo : EIATTR_COOP_GROUP_MASK_REGIDS
	.align		4
.L_607:
        /*00fc*/ 	.byte	0x04, 0x29
        /*00fe*/ 	.short	(.L_609 - .L_608)


	//   ....[0]....
.L_608:
        /*0100*/ 	.word	0xffffffff


	//   ....[1]....
        /*0104*/ 	.word	0xffffffff


	//   ....[2]....
        /*0108*/ 	.word	0xffffffff


	//   ....[3]....
        /*010c*/ 	.word	0xffffffff


	//   ....[4]....
        /*0110*/ 	.word	0xffffffff


	//   ....[5]....
        /*0114*/ 	.word	0xffffffff


	//   ....[6]....
        /*0118*/ 	.word	0xffffffff


	//   ....[7]....
        /*011c*/ 	.word	0xffffffff


	//   ....[8]....
        /*0120*/ 	.word	0xffffffff


	//   ....[9]....
        /*0124*/ 	.word	0xffffffff


	//   ....[10]....
        /*0128*/ 	.word	0xffffffff


	//   ....[11]....
        /*012c*/ 	.word	0xffffffff


	//   ....[12]....
        /*0130*/ 	.word	0xffffffff


	//   ....[13]....
        /*0134*/ 	.word	0xffffffff


	//   ....[14]....
        /*0138*/ 	.word	0xffffffff


	//   ....[15]....
        /*013c*/ 	.word	0xffffffff


	//   ....[16]....
        /*0140*/ 	.word	0xffffffff


	//   ....[17]....
        /*0144*/ 	.word	0xffffffff


	//   ....[18]....
        /*0148*/ 	.word	0xffffffff


	//   ....[19]....
        /*014c*/ 	.word	0xffffffff


	//   ....[20]....
        /*0150*/ 	.word	0xffffffff


	//   ....[21]....
        /*0154*/ 	.word	0xffffffff


	//   ....[22]....
        /*0158*/ 	.word	0xffffffff


	//   ....[23]....
        /*015c*/ 	.word	0xffffffff


	//   ....[24]....
        /*0160*/ 	.word	0xffffffff


	//   ....[25]....
        /*0164*/ 	.word	0xffffffff


	//   ....[26]....
        /*0168*/ 	.word	0xffffffff


	//   ....[27]....
        /*016c*/ 	.word	0xffffffff


	//   ....[28]....
        /*0170*/ 	.word	0xffffffff


	//   ....[29]....
        /*0174*/ 	.word	0xffffffff


	//   ....[30]....
        /*0178*/ 	.word	0xffffffff


	//   ....[31]....
        /*017c*/ 	.word	0xffffffff


	//   ....[32]....
        /*0180*/ 	.word	0xffffffff


	//   ....[33]....
        /*0184*/ 	.word	0xffffffff


	//   ....[34]....
        /*0188*/ 	.word	0xffffffff


	//   ....[35]....
        /*018c*/ 	.word	0xffffffff


	//   ....[36]....
        /*0190*/ 	.word	0xffffffff


	//   ....[37]....
        /*0194*/ 	.word	0xffffffff


	//   ....[38]....
        /*0198*/ 	.word	0xffffffff


	//   ....[39]....
        /*019c*/ 	.word	0xffffffff


	//   ....[40]....
        /*01a0*/ 	.word	0xffffffff


	//   ....[41]....
        /*01a4*/ 	.word	0xffffffff


	//   ....[42]....
        /*01a8*/ 	.word	0xffffffff


	//   ....[43]....
        /*01ac*/ 	.word	0xffffffff


	//   ....[44]....
        /*01b0*/ 	.word	0xffffffff


	//   ....[45]....
        /*01b4*/ 	.word	0xffffffff


	//   ....[46]....
        /*01b8*/ 	.word	0xffffffff


	//   ....[47]....
        /*01bc*/ 	.word	0xffffffff


	//   ....[48]....
        /*01c0*/ 	.word	0xffffffff


	//   ....[49]....
        /*01c4*/ 	.word	0xffffffff


	//   ....[50]....
        /*01c8*/ 	.word	0xffffffff


	//   ....[51]....
        /*01cc*/ 	.word	0xffffffff


	//   ....[52]....
        /*01d0*/ 	.word	0xffffffff


	//   ....[53]....
        /*01d4*/ 	.word	0xffffffff


	//   ....[54]....
        /*01d8*/ 	.word	0xffffffff


	//   ....[55]....
        /*01dc*/ 	.word	0xffffffff


	//   ....[56]....
        /*01e0*/ 	.word	0xffffffff


	//   ....[57]....
        /*01e4*/ 	.word	0xffffffff


	//   ....[58]....
        /*01e8*/ 	.word	0xffffffff


	//   ....[59]....
        /*01ec*/ 	.word	0xffffffff


	//   ....[60]....
        /*01f0*/ 	.word	0xffffffff


	//   ....[61]....
        /*01f4*/ 	.word	0xffffffff


	//   ....[62]....
        /*01f8*/ 	.word	0xffffffff


	//   ....[63]....
        /*01fc*/ 	.word	0xffffffff


	//   ....[64]....
        /*0200*/ 	.word	0xffffffff


	//   ....[65]....
        /*0204*/ 	.word	0xffffffff


	//   ....[66]....
        /*0208*/ 	.word	0xffffffff


	//   ....[67]....
        /*020c*/ 	.word	0xffffffff


	//   ....[68]....
        /*0210*/ 	.word	0xffffffff


	//   ....[69]....
        /*0214*/ 	.word	0xffffffff


	//   ....[70]....
        /*0218*/ 	.word	0xffffffff


	//   ....[71]....
        /*021c*/ 	.word	0xffffffff


	//   ....[72]....
        /*0220*/ 	.word	0xffffffff


	//   ....[73]....
        /*0224*/ 	.word	0xffffffff


	//   ....[74]....
        /*0228*/ 	.word	0xffffffff


	//   ....[75]....
        /*022c*/ 	.word	0xffffffff


	//   ....[76]....
        /*0230*/ 	.word	0xffffffff


	//   ....[77]....
        /*0234*/ 	.word	0xffffffff


	//   ....[78]....
        /*0238*/ 	.word	0xffffffff


	//   ....[79]....
        /*023c*/ 	.word	0xffffffff


	//   ....[80]....
        /*0240*/ 	.word	0xffffffff


	//   ....[81]....
        /*0244*/ 	.word	0xffffffff


	//   ....[82]....
        /*0248*/ 	.word	0xffffffff


	//   ....[83]....
        /*024c*/ 	.word	0xffffffff


	//   ....[84]....
        /*0250*/ 	.word	0xffffffff


	//   ....[85]....
        /*0254*/ 	.word	0xffffffff


	//   ....[86]....
        /*0258*/ 	.word	0xffffffff


	//   ....[87]....
        /*025c*/ 	.word	0xffffffff


	//   ....[88]....
        /*0260*/ 	.word	0xffffffff


	//   ....[89]....
        /*0264*/ 	.word	0xffffffff


	//   ....[90]....
        /*0268*/ 	.word	0x0500000f


	//   ....[91]....
        /*026c*/ 	.word	0x0500000f


	//   ....[92]....
        /*0270*/ 	.word	0x0500000f


	//   ....[93]....
        /*0274*/ 	.word	0x0500000f


	//   ....[94]....
        /*0278*/ 	.word	0x0500000f


	//   ....[95]....
        /*027c*/ 	.word	0x0500000f


	//   ....[96]....
        /*0280*/ 	.word	0x0500000f


	//   ....[97]....
        /*0284*/ 	.word	0x0500000f


	//   ....[98]....
        /*0288*/ 	.word	0x0500000f


	//----- nvinfo : EIATTR_COOP_GROUP_INSTR_OFFSETS
	.align		4
.L_609:
        /*028c*/ 	.byte	0x04, 0x28
        /*028e*/ 	.short	(.L_611 - .L_610)


	//   ....[0]....
.L_610:
        /*0290*/ 	.word	0x00000070


	//   ....[1]....
        /*0294*/ 	.word	0x00000140


	//   ....[2]....
        /*0298*/ 	.word	0x00000190


	//   ....[3]....
        /*029c*/ 	.word	0x000003c0


	//   ....[4]....
        /*02a0*/ 	.word	0x00000520


	//   ....[5]....
        /*02a4*/ 	.word	0x00000640


	//   ....[6]....
        /*02a8*/ 	.word	0x000007a0


	//   ....[7]....
        /*02ac*/ 	.word	0x00000dc0


	//   ....[8]....
        /*02b0*/ 	.word	0x000036e0


	//   ....[9]....
        /*02b4*/ 	.word	0x00003720


	//   ....[10]....
        /*02b8*/ 	.word	0x00003e50


	//   ....[11]....
        /*02bc*/ 	.word	0x00003f00


	//   ....[12]....
        /*02c0*/ 	.word	0x000072c0


	//   ....[13]....
        /*02c4*/ 	.word	0x00007320


	//   ....[14]....
        /*02c8*/ 	.word	0x00007370


	//   ....[15]....
        /*02cc*/ 	.word	0x00007390


	//   ....[16]....
        /*02d0*/ 	.word	0x00009150


	//   ....[17]....
        /*02d4*/ 	.word	0x00009160


	//   ....[18]....
        /*02d8*/ 	.word	0x00009190


	//   ....[19]....
        /*02dc*/ 	.word	0x000091a0


	//   ....[20]....
        /*02e0*/ 	.word	0x0000a4d0


	//   ....[21]....
        /*02e4*/ 	.word	0x0000a500


	//   ....[22]....
        /*02e8*/ 	.word	0x0000a540


	//   ....[23]....
        /*02ec*/ 	.word	0x0000a580


	//   ....[24]....
        /*02f0*/ 	.word	0x0000a5b0


	//   ....[25]....
        /*02f4*/ 	.word	0x0000a5d0


	//   ....[26]....
        /*02f8*/ 	.word	0x0000a5f0


	//   ....[27]....
        /*02fc*/ 	.word	0x0000a600


	//   ....[28]....
        /*0300*/ 	.word	0x0000a620


	//   ....[29]....
        /*0304*/ 	.word	0x0000a630


	//   ....[30]....
        /*0308*/ 	.word	0x0000a640


	//   ....[31]....
        /*030c*/ 	.word	0x0000a650


	//   ....[32]....
        /*0310*/ 	.word	0x0000a690


	//   ....[33]....
        /*0314*/ 	.word	0x0000a6b0


	//   ....[34]....
        /*0318*/ 	.word	0x0000a6d0


	//   ....[35]....
        /*031c*/ 	.word	0x0000a6f0


	//   ....[36]....
        /*0320*/ 	.word	0x0000a700


	//   ....[37]....
        /*0324*/ 	.word	0x0000a710


	//   ....[38]....
        /*0328*/ 	.word	0x0000a720


	//   ....[39]....
        /*032c*/ 	.word	0x0000a730


	//   ....[40]....
        /*0330*/ 	.word	0x0000a740


	//   ....[41]....
        /*0334*/ 	.word	0x0000a750


	//   ....[42]....
        /*0338*/ 	.word	0x0000a760


	//   ....[43]....
        /*033c*/ 	.word	0x0000a770


	//   ....[44]....
        /*0340*/ 	.word	0x0000a780


	//   ....[45]....
        /*0344*/ 	.word	0x0000a790


	//   ....[46]....
        /*0348*/ 	.word	0x0000a7a0


	//   ....[47]....
        /*034c*/ 	.word	0x0000a7b0


	//   ....[48]....
        /*0350*/ 	.word	0x0000a7c0


	//   ....[49]....
        /*0354*/ 	.word	0x0000a7d0


	//   ....[50]....
        /*0358*/ 	.word	0x0000a7f0


	//   ....[51]....
        /*035c*/ 	.word	0x0000a800


	//   ....[52]....
        /*0360*/ 	.word	0x0000a890


	//   ....[53]....
        /*0364*/ 	.word	0x0000a8d0


	//   ....[54]....
        /*0368*/ 	.word	0x0000a900


	//   ....[55]....
        /*036c*/ 	.word	0x0000a930


	//   ....[56]....
        /*0370*/ 	.word	0x0000a9a0


	//   ....[57]....
        /*0374*/ 	.word	0x0000a9e0


	//   ....[58]....
        /*0378*/ 	.word	0x0000aa20


	//   ....[59]....
        /*037c*/ 	.word	0x0000aa60


	//   ....[60]....
        /*0380*/ 	.word	0x0000aad0


	//   ....[61]....
        /*0384*/ 	.word	0x0000aaf0


	//   ....[62]....
        /*0388*/ 	.word	0x0000ab10


	//   ....[63]....
        /*038c*/ 	.word	0x0000ab30


	//   ....[64]....
        /*0390*/ 	.word	0x0000ab50


	//   ....[65]....
        /*0394*/ 	.word	0x0000ab70


	//   ....[66]....
        /*0398*/ 	.word	0x0000ab90


	//   ....[67]....
        /*039c*/ 	.word	0x0000abb0


	//   ....[68]....
        /*03a0*/ 	.word	0x0000b0f0


	//   ....[69]....
        /*03a4*/ 	.word	0x0000b120


	//   ....[70]....
        /*03a8*/ 	.word	0x0000b250


	//   ....[71]....
        /*03ac*/ 	.word	0x0000b270


	//   ....[72]....
        /*03b0*/ 	.word	0x0000b770


	//   ....[73]....
        /*03b4*/ 	.word	0x0000b7b0


	//   ....[74]....
        /*03b8*/ 	.word	0x0000b8c0


	//   ....[75]....
        /*03bc*/ 	.word	0x0000b8e0


	//   ....[76]....
        /*03c0*/ 	.word	0x0000b9d0


	//   ....[77]....
        /*03c4*/ 	.word	0x0000b9f0


	//   ....[78]....
        /*03c8*/ 	.word	0x0000baf0


	//   ....[79]....
        /*03cc*/ 	.word	0x0000bb30


	//   ....[80]....
        /*03d0*/ 	.word	0x0000c7d0


	//   ....[81]....
        /*03d4*/ 	.word	0x0000d4a0


	//   ....[82]....
        /*03d8*/ 	.word	0x0000d4d0


	//   ....[83]....
        /*03dc*/ 	.word	0x0000d590


	//   ....[84]....
        /*03e0*/ 	.word	0x0000d5a0


	//   ....[85]....
        /*03e4*/ 	.word	0x0000d630


	//   ....[86]....
        /*03e8*/ 	.word	0x0000d640


	//   ....[87]....
        /*03ec*/ 	.word	0x0000d650


	//   ....[88]....
        /*03f0*/ 	.word	0x0000d660


	//   ....[89]....
        /*03f4*/ 	.word	0x0000fdb0


	//   ....[90]....
        /*03f8*/ 	.word	0x000102b0


	//   ....[91]....
        /*03fc*/ 	.word	0x00010460


	//   ....[92]....
        /*0400*/ 	.word	0x000104b0


	//   ....[93]....
        /*0404*/ 	.word	0x00010540


	//   ....[94]....
        /*0408*/ 	.word	0x00010640


	//   ....[95]....
        /*040c*/ 	.word	0x000106a0


	//   ....[96]....
        /*0410*/ 	.word	0x000107a0


	//   ....[97]....
        /*0414*/ 	.word	0x00010800


	//   ....[98]....
        /*0418*/ 	.word	0x000108e0


	//----- nvinfo : EIATTR_REG_RECONFIG
	.align		4
.L_611:
        /*041c*/ 	.byte	0x01, 0x54
	.zero		2


	//----- nvinfo : EIATTR_SYSCALL_OFFSETS
	.align		4
        /*0420*/ 	.byte	0x04, 0x46
        /*0422*/ 	.short	(.L_613 - .L_612)


	//   ....[0]....
.L_612:
        /*0424*/ 	.word	0x00001120


	//   ....[1]....
        /*0428*/ 	.word	0x0000c280


	//   ....[2]....
        /*042c*/ 	.word	0x0000c3c0


	//   ....[3]....
        /*0430*/ 	.word	0x0000c500


	//   ....[4]....
        /*0434*/ 	.word	0x0000c620


	//   ....[5]....
        /*0438*/ 	.word	0x0000d0a0


	//----- nvinfo : EIATTR_MBARRIER_INSTR_OFFSETS
	.align		4
.L_613:
        /*043c*/ 	.byte	0x04, 0x39
        /*043e*/ 	.short	(.L_615 - .L_614)


	//   ....[0]....
.L_614:
        /*0440*/ 	.word	0x00000270
        /*0444*/ 	.word	0x000000ff
        /*0448*/ 	.word	0x00033400
        /*044c*/ 	.short	0x0100
        /*044e*/ 	.byte	0x08
	.zero		1


	//   ....[1]....
        /*0450*/ 	.word	0x00000280
        /*0454*/ 	.word	0x000000ff
        /*0458*/ 	.word	0x00033420
        /*045c*/ 	.short	0x0100
        /*045e*/ 	.byte	0x08
	.zero		1


	//   ....[2]....
        /*0460*/ 	.word	0x00000370
        /*0464*/ 	.word	0x000000ff
        /*0468*/ 	.word	0x00033430
        /*046c*/ 	.short	0x0100
        /*046e*/ 	.byte	0x08
	.zero		1


	//   ....[3]....
        /*0470*/ 	.word	0x00000380
        /*0474*/ 	.word	0x000000ff
        /*0478*/ 	.word	0x00033440
        /*047c*/ 	.short	0x0100
        /*047e*/ 	.byte	0x08
	.zero		1


	//   ....[4]....
        /*0480*/ 	.word	0x00000390
        /*0484*/ 	.word	0x000000ff
        /*0488*/ 	.word	0x00033438
        /*048c*/ 	.short	0x0100
        /*048e*/ 	.byte	0x08
	.zero		1


	//   ....[5]....
        /*0490*/ 	.word	0x000003a0
        /*0494*/ 	.word	0x000000ff
        /*0498*/ 	.word	0x00033448
        /*049c*/ 	.short	0x0100
        /*049e*/ 	.byte	0x08
	.zero		1


	//   ....[6]....
        /*04a0*/ 	.word	0x000004d0
        /*04a4*/ 	.word	0x000000ff
        /*04a8*/ 	.word	0x00033450
        /*04ac*/ 	.short	0x0100
        /*04ae*/ 	.byte	0x08
	.zero		1


	//   ....[7]....
        /*04b0*/ 	.word	0x000004e0
        /*04b4*/ 	.word	0x000000ff
        /*04b8*/ 	.word	0x00033460
        /*04bc*/ 	.short	0x0100
        /*04be*/ 	.byte	0x08
	.zero		1


	//   ....[8]....
        /*04c0*/ 	.word	0x000004f0
        /*04c4*/ 	.word	0x000000ff
        /*04c8*/ 	.word	0x00033458
        /*04cc*/ 	.short	0x0100
        /*04ce*/ 	.byte	0x08
	.zero		1


	//   ....[9]....
        /*04d0*/ 	.word	0x00000500
        /*04d4*/ 	.word	0x000000ff
        /*04d8*/ 	.word	0x00033468
        /*04dc*/ 	.short	0x0100
        /*04de*/ 	.byte	0x08
	.zero		1


	//   ....[10]....
        /*04e0*/ 	.word	0x000005f0
        /*04e4*/ 	.word	0x000000ff
        /*04e8*/ 	.word	0x00033470
        /*04ec*/ 	.short	0x0100
        /*04ee*/ 	.byte	0x06
	.zero		1


	//   ....[11]....
        /*04f0*/ 	.word	0x00000600
        /*04f4*/ 	.word	0x000000ff
        /*04f8*/ 	.word	0x00033480
        /*04fc*/ 	.short	0x0100
        /*04fe*/ 	.byte	0x06
	.zero		1


	//   ....[12]....
        /*0500*/ 	.word	0x00000610
        /*0504*/ 	.word	0x000000ff
        /*0508*/ 	.word	0x00033478
        /*050c*/ 	.short	0x0100
        /*050e*/ 	.byte	0x06
	.zero		1


	//   ....[13]....
        /*0510*/ 	.word	0x00000620
        /*0514*/ 	.word	0x000000ff
        /*0518*/ 	.word	0x00033488
        /*051c*/ 	.short	0x0100
        /*051e*/ 	.byte	0x06
	.zero		1


	//   ....[14]....
        /*0520*/ 	.word	0x00000750
        /*0524*/ 	.word	0x000000ff
        /*0528*/ 	.word	0x00033490
        /*052c*/ 	.short	0x0100
        /*052e*/ 	.byte	0x08
	.zero		1


	//   ....[15]....
        /*0530*/ 	.word	0x00000760
        /*0534*/ 	.word	0x000000ff
        /*0538*/ 	.word	0x000334a0
        /*053c*/ 	.short	0x0100
        /*053e*/ 	.byte	0x08
	.zero		1


	//   ....[16]....
        /*0540*/ 	.word	0x00000770
        /*0544*/ 	.word	0x000000ff
        /*0548*/ 	.word	0x00033498
        /*054c*/ 	.short	0x0100
        /*054e*/ 	.byte	0x08
	.zero		1


	//   ....[17]....
        /*0550*/ 	.word	0x00000780
        /*0554*/ 	.word	0x000000ff
        /*0558*/ 	.word	0x000334a8
        /*055c*/ 	.short	0x0100
        /*055e*/ 	.byte	0x08
	.zero		1


	//   ....[18]....
        /*0560*/ 	.word	0x000008b0
        /*0564*/ 	.word	0x000000ff
        /*0568*/ 	.word	0x000334b0
        /*056c*/ 	.short	0x0100
        /*056e*/ 	.byte	0x08
	.zero		1


	//   ....[19]....
        /*0570*/ 	.word	0x000008c0
        /*0574*/ 	.word	0x000000ff
        /*0578*/ 	.word	0x000334c0
        /*057c*/ 	.short	0x0100
        /*057e*/ 	.byte	0x08
	.zero		1


	//   ....[20]....
        /*0580*/ 	.word	0x000008d0
        /*0584*/ 	.word	0x000000ff
        /*0588*/ 	.word	0x000334b8
        /*058c*/ 	.short	0x0100
        /*058e*/ 	.byte	0x08
	.zero		1


	//   ....[21]....
        /*0590*/ 	.word	0x000008e0
        /*0594*/ 	.word	0x000000ff
        /*0598*/ 	.word	0x000334c8
        /*059c*/ 	.short	0x0100
        /*059e*/ 	.byte	0x08
	.zero		1


	//   ....[22]....
        /*05a0*/ 	.word	0x000014b0
        /*05a4*/ 	.word	0x000000ff
        /*05a8*/ 	.word	0x00033400
        /*05ac*/ 	.short	0x010a
        /*05ae*/ 	.byte	0x27
	.zero		1


	//   ....[23]....
        /*05b0*/ 	.word	0x00001550
        /*05b4*/ 	.word	0x00000003
        /*05b8*/ 	.word	0x00033430
        /*05bc*/ 	.short	0x010a
        /*05be*/ 	.byte	0x3f
	.zero		1


	//   ....[24]....
        /*05c0*/ 	.word	0x000015c0
        /*05c4*/ 	.word	0x00000003
        /*05c8*/ 	.word	0x00033430
        /*05cc*/ 	.short	0x010a
        /*05ce*/ 	.byte	0x3f
	.zero		1


	//   ....[25]....
        /*05d0*/ 	.word	0x00003af0
        /*05d4*/ 	.word	0x00000003
        /*05d8*/ 	.word	0x00000000
        /*05dc*/ 	.short	0x0101
        /*05de*/ 	.byte	0x3f
	.zero		1


	//   ....[26]....
        /*05e0*/ 	.word	0x000055a0
        /*05e4*/ 	.word	0x000000ff
        /*05e8*/ 	.word	0x00033430
        /*05ec*/ 	.short	0x010a
        /*05ee*/ 	.byte	0x06
	.zero		1


	//   ....[27]....
        /*05f0*/ 	.word	0x000055e0
        /*05f4*/ 	.word	0x000000ff
        /*05f8*/ 	.word	0x00033430
        /*05fc*/ 	.short	0x010a
        /*05fe*/ 	.byte	0x06
	.zero		1


	//   ....[28]....
        /*0600*/ 	.word	0x00006200
        /*0604*/ 	.word	0x000000ff
        /*0608*/ 	.word	0x00033450
        /*060c*/ 	.short	0x010a
        /*060e*/ 	.byte	0x06
	.zero		1


	//   ....[29]....
        /*0610*/ 	.word	0x00006240
        /*0614*/ 	.word	0x000000ff
        /*0618*/ 	.word	0x00033450
        /*061c*/ 	.short	0x010a
        /*061e*/ 	.byte	0x06
	.zero		1


	//   ....[30]....
        /*0620*/ 	.word	0x00008230
        /*0624*/ 	.word	0x00000004
        /*0628*/ 	.word	0x00000000
        /*062c*/ 	.short	0x0101
        /*062e*/ 	.byte	0x3f
	.zero		1


	//   ....[31]....
        /*0630*/ 	.word	0x00008540
        /*0634*/ 	.word	0x000000ff
        /*0638*/ 	.word	0x00000000
        /*063c*/ 	.short	0x0101
        /*063e*/ 	.byte	0x06
	.zero		1


	//   ....[32]....
        /*0640*/ 	.word	0x00008dc0
        /*0644*/ 	.word	0x000000ff
        /*0648*/ 	.word	0x00033450
        /*064c*/ 	.short	0x010a
        /*064e*/ 	.byte	0x04
	.zero		1


	//   ....[33]....
        /*0650*/ 	.word	0x00008e00
        /*0654*/ 	.word	0x000000ff
        /*0658*/ 	.word	0x00033450
        /*065c*/ 	.short	0x010a
        /*065e*/ 	.byte	0x04
	.zero		1


	//   ....[34]....
        /*0660*/ 	.word	0x0000a560
        /*0664*/ 	.word	0x000000ff
        /*0668*/ 	.word	0x00000000
        /*066c*/ 	.short	0x0101
        /*066e*/ 	.byte	0x04
	.zero		1


	//   ....[35]....
        /*0670*/ 	.word	0x0000b790
        /*0674*/ 	.word	0x000000ff
        /*0678*/ 	.word	0x00000000
        /*067c*/ 	.short	0x0101
        /*067e*/ 	.byte	0x27
	.zero		1


	//   ....[36]....
        /*0680*/ 	.word	0x0000ca30
        /*0684*/ 	.word	0x00000004
        /*0688*/ 	.word	0x00033480
        /*068c*/ 	.short	0x010a
        /*068e*/ 	.byte	0x3f
	.zero		1


	//   ....[37]....
        /*0690*/ 	.word	0x0000cca0
        /*0694*/ 	.word	0x00000004
        /*0698*/ 	.word	0x00033440
        /*069c*/ 	.short	0x010a
        /*069e*/ 	.byte	0x3f
	.zero		1


	//   ....[38]....
        /*06a0*/ 	.word	0x0000d7a0
        /*06a4*/ 	.word	0x000000ff
        /*06a8*/ 	.word	0x00033400
        /*06ac*/ 	.short	0x0107
        /*06ae*/ 	.byte	0x29
	.zero		1


	//   ....[39]....
        /*06b0*/ 	.word	0x0000d7f0
        /*06b4*/ 	.word	0x000000ff
        /*06b8*/ 	.word	0x00033400
        /*06bc*/ 	.short	0x0101
        /*06be*/ 	.byte	0x29
	.zero		1


	//   ....[40]....
        /*06c0*/ 	.word	0x0000d820
        /*06c4*/ 	.word	0x000000ff
        /*06c8*/ 	.word	0x00033420
        /*06cc*/ 	.short	0x010a
        /*06ce*/ 	.byte	0x29
	.zero		1


	//   ....[41]....
        /*06d0*/ 	.word	0x0000db20
        /*06d4*/ 	.word	0x00000006
        /*06d8*/ 	.word	0x00033480
        /*06dc*/ 	.short	0x010a
        /*06de*/ 	.byte	0x3f
	.zero		1


	//   ....[42]....
        /*06e0*/ 	.word	0x0000df50
        /*06e4*/ 	.word	0x00000006
        /*06e8*/ 	.word	0x00033440
        /*06ec*/ 	.short	0x010a
        /*06ee*/ 	.byte	0x3f
	.zero		1


	//   ....[43]....
        /*06f0*/ 	.word	0x0000e400
        /*06f4*/ 	.word	0x00000003
        /*06f8*/ 	.word	0x00033470
        /*06fc*/ 	.short	0x010a
        /*06fe*/ 	.byte	0x3f
	.zero		1


	//   ....[44]....
        /*0700*/ 	.word	0x0000e470
        /*0704*/ 	.word	0x00000003
        /*0708*/ 	.word	0x00033460
        /*070c*/ 	.short	0x010a
        /*070e*/ 	.byte	0x3f
	.zero		1


	//   ....[45]....
        /*0710*/ 	.word	0x0000ef50
        /*0714*/ 	.word	0x00000003
        /*0718*/ 	.word	0x00033450
        /*071c*/ 	.short	0x0101
        /*071e*/ 	.byte	0x3f
	.zero		1


	//   ....[46]....
        /*0720*/ 	.word	0x0000efc0
        /*0724*/ 	.word	0x00000003
        /*0728*/ 	.word	0x00000000
        /*072c*/ 	.short	0x0101
        /*072e*/ 	.byte	0x3f
	.zero		1


	//   ....[47]....
        /*0730*/ 	.word	0x0000f0c0
        /*0734*/ 	.word	0x00000000
        /*0738*/ 	.word	0x00033470
        /*073c*/ 	.short	0x010a
        /*073e*/ 	.byte	0x3f
	.zero		1


	//   ....[48]....
        /*0740*/ 	.word	0x0000f130
        /*0744*/ 	.word	0x00000000
        /*0748*/ 	.word	0x00033460
        /*074c*/ 	.short	0x010a
        /*074e*/ 	.byte	0x3f
	.zero		1


	//   ....[49]....
        /*0750*/ 	.word	0x0000fbd0
        /*0754*/ 	.word	0x00000000
        /*0758*/ 	.word	0x00033450
        /*075c*/ 	.short	0x0101
        /*075e*/ 	.byte	0x3f
	.zero		1


	//   ....[50]....
        /*0760*/ 	.word	0x0000fc60
        /*0764*/ 	.word	0x00000002
        /*0768*/ 	.word	0x00000000
        /*076c*/ 	.short	0x0101
        /*076e*/ 	.byte	0x3f
	.zero		1


	//   ....[51]....
        /*0770*/ 	.word	0x0000fd60
        /*0774*/ 	.word	0x00000008
        /*0778*/ 	.word	0x00033420
        /*077c*/ 	.short	0x010a
        /*077e*/ 	.byte	0x3f
	.zero		1


	//   ....[52]....
        /*0780*/ 	.word	0x0000fee0
        /*0784*/ 	.word	0x00000005
        /*0788*/ 	.word	0x00000000
        /*078c*/ 	.short	0x010a
        /*078e*/ 	.byte	0x3f
	.zero		1


	//   ....[53]....
        /*0790*/ 	.word	0x0000ff30
        /*0794*/ 	.word	0x00000007
        /*0798*/ 	.word	0x00000000
        /*079c*/ 	.short	0x010a
        /*079e*/ 	.byte	0x3f
	.zero		1


	//   ....[54]....
        /*07a0*/ 	.word	0x0000ff80
        /*07a4*/ 	.word	0x00000013
        /*07a8*/ 	.word	0x00033460
        /*07ac*/ 	.short	0x010a
        /*07ae*/ 	.byte	0x3f
	.zero		1


	//   ....[55]....
        /*07b0*/ 	.word	0x0000ffd0
        /*07b4*/ 	.word	0x00000003
        /*07b8*/ 	.word	0x00033460
        /*07bc*/ 	.short	0x010a
        /*07be*/ 	.byte	0x3f
	.zero		1


	//   ....[56]....
        /*07c0*/ 	.word	0x00010010
        /*07c4*/ 	.word	0x00000013
        /*07c8*/ 	.word	0x00033480
        /*07cc*/ 	.short	0x010a
        /*07ce*/ 	.byte	0x3f
	.zero		1


	//   ....[57]....
        /*07d0*/ 	.word	0x00010030
        /*07d4*/ 	.word	0x00000003
        /*07d8*/ 	.word	0x00033480
        /*07dc*/ 	.short	0x010a
        /*07de*/ 	.byte	0x3f
	.zero		1


	//   ....[58]....
        /*07e0*/ 	.word	0x000100a0
        /*07e4*/ 	.word	0x00000003
        /*07e8*/ 	.word	0x00033400
        /*07ec*/ 	.short	0x010a
        /*07ee*/ 	.byte	0x3f
	.zero		1


	//   ....[59]....
        /*07f0*/ 	.word	0x000100f0
        /*07f4*/ 	.word	0x00000003
        /*07f8*/ 	.word	0x00033430
        /*07fc*/ 	.short	0x010a
        /*07fe*/ 	.byte	0x3f
	.zero		1


	//   ....[60]....
        /*0800*/ 	.word	0x00010150
        /*0804*/ 	.word	0x00000008
        /*0808*/ 	.word	0x00033430
        /*080c*/ 	.short	0x010a
        /*080e*/ 	.byte	0x3f
	.zero		1


	//   ....[61]....
        /*0810*/ 	.word	0x000101b0
        /*0814*/ 	.word	0x00000008
        /*0818*/ 	.word	0x00033450
        /*081c*/ 	.short	0x010a
        /*081e*/ 	.byte	0x3f
	.zero		1


	//   ....[62]....
        /*0820*/ 	.word	0x00010210
        /*0824*/ 	.word	0x00000003
        /*0828*/ 	.word	0x00033450
        /*082c*/ 	.short	0x010a
        /*082e*/ 	.byte	0x3f
	.zero		1


	//   ....[63]....
        /*0830*/ 	.word	0x00010360
        /*0834*/ 	.word	0x00000004
        /*0838*/ 	.word	0x00033480
        /*083c*/ 	.short	0x010a
        /*083e*/ 	.byte	0x3f
	.zero		1


	//   ....[64]....
        /*0840*/ 	.word	0x000103b0
        /*0844*/ 	.word	0x00000004
        /*0848*/ 	.word	0x00033440
        /*084c*/ 	.short	0x010a
        /*084e*/ 	.byte	0x3f
	.zero		1


	//   ....[65]....
        /*0850*/ 	.word	0x00010930
        /*0854*/ 	.word	0x00000002
        /*0858*/ 	.word	0x00033420
        /*085c*/ 	.short	0x010a
        /*085e*/ 	.byte	0x3f
	.zero		1


	//   ....[66]....
        /*0860*/ 	.word	0x00010980
        /*0864*/ 	.word	0x00000006
        /*0868*/ 	.word	0x00033480
        /*086c*/ 	.short	0x010a
        /*086e*/ 	.byte	0x3f
	.zero		1


	//   ....[67]....
        /*0870*/ 	.word	0x000109d0
        /*0874*/ 	.word	0x00000006
        /*0878*/ 	.word	0x00033440
        /*087c*/ 	.short	0x010a
        /*087e*/ 	.byte	0x3f
	.zero		1


	//   ....[68]....
        /*0880*/ 	.word	0x00010a20
        /*0884*/ 	.word	0x00000003
        /*0888*/ 	.word	0x00033470
        /*088c*/ 	.short	0x010a
        /*088e*/ 	.byte	0x3f
	.zero		1


	//   ....[69]....
        /*0890*/ 	.word	0x00010a70
        /*0894*/ 	.word	0x00000003
        /*0898*/ 	.word	0x00033460
        /*089c*/ 	.short	0x010a
        /*089e*/ 	.byte	0x3f
	.zero		1


	//   ....[70]....
        /*08a0*/ 	.word	0x00010ac0
        /*08a4*/ 	.word	0x00000000
        /*08a8*/ 	.word	0x00033470
        /*08ac*/ 	.short	0x010a
        /*08ae*/ 	.byte	0x3f
	.zero		1


	//   ....[71]....
        /*08b0*/ 	.word	0x00010b10
        /*08b4*/ 	.word	0x00000000
        /*08b8*/ 	.word	0x00033460
        /*08bc*/ 	.short	0x010a
        /*08be*/ 	.byte	0x3f
	.zero		1


	//   ....[72]....
        /*08c0*/ 	.word	0x00010b60
        /*08c4*/ 	.word	0x00000008
        /*08c8*/ 	.word	0x00033420
        /*08cc*/ 	.short	0x010a
        /*08ce*/ 	.byte	0x3f
	.zero		1


	//   ....[73]....
        /*08d0*/ 	.word	0x00010bb0
        /*08d4*/ 	.word	0x00000005
        /*08d8*/ 	.word	0x00000000
        /*08dc*/ 	.short	0x010a
        /*08de*/ 	.byte	0x3f
	.zero		1


	//   ....[74]....
        /*08e0*/ 	.word	0x00010c00
        /*08e4*/ 	.word	0x00000007
        /*08e8*/ 	.word	0x00000000
        /*08ec*/ 	.short	0x010a
        /*08ee*/ 	.byte	0x3f
	.zero		1


	//   ....[75]....
        /*08f0*/ 	.word	0x00010c50
        /*08f4*/ 	.word	0x00000013
        /*08f8*/ 	.word	0x00033460
        /*08fc*/ 	.short	0x010a
        /*08fe*/ 	.byte	0x3f
	.zero		1


	//   ....[76]....
        /*0900*/ 	.word	0x00010ca0
        /*0904*/ 	.word	0x00000003
        /*0908*/ 	.word	0x00033460
        /*090c*/ 	.short	0x010a
        /*090e*/ 	.byte	0x3f
	.zero		1


	//   ....[77]....
        /*0910*/ 	.word	0x00010cf0
        /*0914*/ 	.word	0x00000013
        /*0918*/ 	.word	0x00033480
        /*091c*/ 	.short	0x010a
        /*091e*/ 	.byte	0x3f
	.zero		1


	//----- nvinfo : EIATTR_NUM_MBARRIERS
	.align		4
.L_615:
        /*0920*/ 	.byte	0x03, 0x38
        /*0922*/ 	.short	0x0016


	//----- nvinfo : EIATTR_EXIT_INSTR_OFFSETS
	.align		4
        /*0924*/ 	.byte	0x04, 0x1c
        /*0926*/ 	.short	(.L_617 - .L_616)


	//   ....[0]....
.L_616:
        /*0928*/ 	.word	0x00000a30


	//   ....[1]....
        /*092c*/ 	.word	0x0000bc50


	//   ....[2]....
        /*0930*/ 	.word	0x0000fdd0


	//   ....[3]....
        /*0934*/ 	.word	0x00010080


	//----- nvinfo : EIATTR_MAX_THREADS
	.align		4
.L_617:
        /*0938*/ 	.byte	0x04, 0x05
        /*093a*/ 	.short	(.L_619 - .L_618)
.L_618:
        /*093c*/ 	.word	0x00000180
        /*0940*/ 	.word	0x00000001
        /*0944*/ 	.word	0x00000001


	//----- nvinfo : EIATTR_CRS_STACK_SIZE
	.align		4
.L_619:
        /*0948*/ 	.byte	0x04, 0x1e
        /*094a*/ 	.short	(.L_621 - .L_620)
.L_620:
        /*094c*/ 	.word	0x00000000


	//----- nvinfo : EIATTR_CBANK_PARAM_SIZE
	.align		4
.L_621:
        /*0950*/ 	.byte	0x03, 0x19
        /*0952*/ 	.short	0x0a70


	//----- nvinfo : EIATTR_PARAM_CBANK
	.align		4
        /*0954*/ 	.byte	0x04, 0x0a
        /*0956*/ 	.short	(.L_623 - .L_622)
	.align		4
.L_622:
        /*0958*/ 	.word	index@(.nv.constant0._ZN7cutlass13device_kernelIN5flash11enable_sm90INS1_16FlashAttnFwdSm90INS1_25CollectiveMainloopFwdSm90ILi2EN4cute5tupleIJNS5_1CILi1EEES8_S8_EEENS6_IJNS7_ILi128EEENS7_ILi160EEENS7_ILi192EEEEEELi192ENS_12float_e4m3_tEfNS_4arch4Sm90ELb0ELb0ELb1ELb0ELb0ELb0ELb0ELb1ELb1ELb1ELb0ELb0EEENS1_21CollectiveEpilogueFwdINS6_IJSA_SC_SB_EEES9_NS_10bfloat16_tESG_Li256ELb0ELb1ELb0ELb1EEENS1_29StaticPersistentTileSchedulerILb0EEEEEEEEEvNT_6ParamsE)
        /*095c*/ 	.short	0x0210
        /*095e*/ 	.short	0x0a70


	//----- nvinfo : EIATTR_SW_WAR
	.align		4
.L_623:
        /*0960*/ 	.byte	0x04, 0x36
        /*0962*/ 	.short	(.L_625 - .L_624)
.L_624:
        /*0964*/ 	.word	0x00000008
.L_625:


//--------------------- .nv.info._ZN7cutlass13device_kernelIN5flash11enable_sm90INS1_16FlashAttnFwdSm90INS1_25CollectiveMainloopFwdSm90ILi2EN4cute5tupleIJNS5_1CILi2EEENS7_ILi1EEES9_EEENS6_IJNS7_ILi128EEENS7_ILi160EEENS7_ILi192EEEEEELi192ENS_12float_e4m3_tEfNS_4arch4Sm90ELb0ELb0ELb1ELb0ELb0ELb0ELb0ELb1ELb1ELb1ELb0ELb0EEENS1_21CollectiveEpilogueFwdINS6_IJSB_SD_SC_EEESA_NS_10bfloat16_tESH_Li256ELb0ELb1ELb0ELb1EEENS1_29StaticPersistentTileSchedulerILb0EEEEEEEEEvNT_6ParamsE --------------------------
	.section	.nv.info._ZN7cutlass13device_kernelIN5flash11enable_sm90INS1_16FlashAttnFwdSm90INS1_25CollectiveMainloopFwdSm90ILi2EN4cute5tupleIJNS5_1CILi2EEENS7_ILi1EEES9_EEENS6_IJNS7_ILi128EEENS7_ILi160EEENS7_ILi192EEEEEELi192ENS_12float_e4m3_tEfNS_4arch4Sm90ELb0ELb0ELb1ELb0ELb0ELb0ELb0ELb1ELb1ELb1ELb0ELb0EEENS1_21CollectiveEpilogueFwdINS6_IJSB_SD_SC_EEESA_NS_10bfloat16_tESH_Li256ELb0ELb1ELb0ELb1EEENS1_29StaticPersistentTileSchedulerILb0EEEEEEEEEvNT_6ParamsE,"",@"SHT_CUDA_INFO"
	.sectionflags	@""
	.align	4


	//----- nvinfo : EIATTR_CUDA_API_VERSION
	.align		4
        /*0000*/ 	.byte	0x04, 0x37
        /*0002*/ 	.short	(.L_627 - .L_626)
.L_626:
        /*0004*/ 	.word	0x00000082


	//----- nvinfo : EIATTR_KPARAM_INFO
	.align		4
.L_627:
        /*0008*/ 	.byte	0x04, 0x17
        /*000a*/ 	.short	(.L_629 - .L_628)
.L_628:
        /*000c*/ 	.word	0x00000000
        /*0010*/ 	.short	0x0000
        /*0012*/ 	.short	0x0070
        /*0014*/ 	.byte	0x00, 0xf0, 0x01, 0x28


	//----- nvinfo : EIATTR_SPARSE_MMA_MASK
	.align		4
.L_629:
        /*0018*/ 	.byte	0x03, 0x50
        /*001a*/ 	.short	0x0000


	//----- nvinfo : EIATTR_MAXREG_COUNT
	.align		4
        /*001c*/ 	.byte	0x03, 0x1b
        /*001e*/ 	.short	0x00a8


	//----- nvinfo : EIATTR_NUM_BARRIERS
	.align		4
        /*0020*/ 	.byte	0x02, 0x4c
        /*0022*/ 	.byte	0x10
	.zero		1


	//----- nvinfo : EIATTR_EXTERNS
	.align		4
        /*0024*/ 	.byte	0x04, 0x0f
        /*0026*/ 	.short	(.L_631 - .L_630)


	//   ....[0]....
	.align		4
.L_630:
        /*0028*/ 	.word	index@(__assertfail)


	//----- nvinfo : EIATTR_ANNOTATIONS
	.align		4
.L_631:
        /*002c*/ 	.byte	0x04, 0x55
        /*002e*/ 	.short	(.L_633 - .L_632)


	//   ....[0]....
.L_632:
        /* <DEDUP_REMOVED lines=26> */


	//----- nvinfo : EIATTR_MERCURY_ISA_VERSION
	.align		4
.L_633:
        /*01c0*/ 	.byte	0x03, 0x5f
        /*01c2*/ 	.short	0x0101


	//----- nvinfo : EIATTR_INT_WARP_WIDE_INSTR_OFFSETS
	.align		4
        /*01c4*/ 	.byte	0x04, 0x31
        /*01c6*/ 	.short	(.L_635 - .L_634)


	//   ....[0]....
.L_634:
        /*01c8*/ 	.word	0x00000130


	//   ....[1]....
        /*01cc*/ 	.word	0x00000170


	//   ....[2]....
        /*01d0*/ 	.word	0x000001e0


	//----- nvinfo : EIATTR_COOP_GROUP_MASK_REGIDS
	.align		4
.L_635:
        /*01d4*/ 	.byte	0x04, 0x29
        /*01d6*/ 	.short	(.L_637 - .L_636)


	//   ....[0]....
.L_636:
        /*01d8*/ 	.word	0xffffffff


	//   ....[1]....
        /*01dc*/ 	.word	0xffffffff


	//   ....[2]....
        /*01e0*/ 	.word	0xffffffff


	//   ....[3]....
        /*01e4*/ 	.word	0xffffffff


	//   ....[4]....
        /*01e8*/ 	.word	0xffffffff


	//   ....[5]....
        /*01ec*/ 	.word	0xffffffff


	//   ....[6]....
        /*01f0*/ 	.word	0xffffffff


	//   ....[7]....
        /*01f4*/ 	.word	0xffffffff


	//   ....[8]....
        /*01f8*/ 	.word	0xffffffff


	//   ....[9]....
        /*01fc*/ 	.word	0xffffffff


	//   ....[10]....
        /*0200*/ 	.word	0xffffffff


	//   ....[11]....
        /*0204*/ 	.word	0xffffffff


	//   ....[12]....
        /*0208*/ 	.word	0xffffffff


	//   ....[13]....
        /*020c*/ 	.word	0xffffffff


	//   ....[14]....
        /*0210*/ 	.word	0xffffffff


	//   ....[15]....
        /*0214*/ 	.word	0xffffffff


	//   ....[16]....
        /*0218*/ 	.word	0xffffffff


	//   ....[17]....
        /*021c*/ 	.word	0xffffffff


	//   ....[18]....
        /*0220*/ 	.word	0xffffffff


	//   ....[19]....
        /*0224*/ 	.word	0xffffffff


	//   ....[20]....
        /*0228*/ 	.word	0xffffffff


	//   ....[21]....
        /*022c*/ 	.word	0xffffffff


	//   ....[22]....
        /*0230*/ 	.word	0xffffffff


	//   ....[23]....
        /*0234*/ 	.word	0xffffffff


	//   ....[24]....
        /*0238*/ 	.word	0xffffffff


	//   ....[25]....
        /*023c*/ 	.word	0xffffffff


	//   ....[26]....
        /*0240*/ 	.word	0xffffffff


	//   ....[27]....
        /*0244*/ 	.word	0xffffffff


	//   ....[28]....
        /*0248*/ 	.word	0xffffffff


	//   ....[29]....
        /*024c*/ 	.word	0xffffffff


	//   ....[30]....
        /*0250*/ 	.word	0xffffffff


	//   ....[31]....
        /*0254*/ 	.word	0xffffffff


	//   ....[32]....
        /*0258*/ 	.word	0xffffffff


	//   ....[33]....
        /*025c*/ 	.word	0xffffffff


	//   ....[34]....
        /*0260*/ 	.word	0xffffffff


	//   ....[35]....
        /*0264*/ 	.word	0xffffffff


	//   ....[36]....
        /*0268*/ 	.word	0xffffffff


	//   ....[37]....
        /*026c*/ 	.word	0xffffffff


	//   ....[38]....
        /*0270*/ 	.word	0xffffffff


	//   ....[39]....
        /*0274*/ 	.word	0xffffffff


	//   ....[40]....
        /*0278*/ 	.word	0xffffffff


	//   ....[41]....
        /*027c*/ 	.word	0xffffffff


	//   ....[42]....
        /*0280*/ 	.word	0xffffffff


	//   ....[43]....
        /*0284*/ 	.word	0xffffffff


	//   ....[44]....
        /*0288*/ 	.word	0xffffffff


	//   ....[45]....
        /*028c*/ 	.word	0xffffffff


	//   ....[46]....
        /*0290*/ 	.word	0xffffffff


	//   ....[47]....
        /*0294*/ 	.word	0xffffffff


	//   ....[48]....
        /*0298*/ 	.word	0xffffffff


	//   ....[49]....
        /*029c*/ 	.word	0xffffffff


	//   ....[50]....
        /*02a0*/ 	.word	0xffffffff


	//   ....[51]....
        /*02a4*/ 	.word	0xffffffff


	//   ....[52]....
        /*02a8*/ 	.word	0xffffffff


	//   ....[53]....
        /*02ac*/ 	.word	0xffffffff


	//   ....[54]....
        /*02b0*/ 	.word	0xffffffff


	//   ....[55]....
        /*02b4*/ 	.word	0xffffffff


	//   ....[56]....
        /*02b8*/ 	.word	0xffffffff


	//   ....[57]....
        /*02bc*/ 	.word	0xffffffff


	//   ....[58]....
        /*02c0*/ 	.word	0xffffffff


	//   ....[59]....
        /*02c4*/ 	.word	0xffffffff


	//   ....[60]....
        /*02c8*/ 	.word	0xffffffff


	//   ....[61]....
        /*02cc*/ 	.word	0xffffffff


	//   ....[62]....
        /*02d0*/ 	.word	0xffffffff


	//   ....[63]....
        /*02d4*/ 	.word	0xffffffff


	//   ....[64]....
        /*02d8*/ 	.word	0xffffffff


	//   ....[65]....
        /*02dc*/ 	.word	0xffffffff


	//   ....[66]....
        /*02e0*/ 	.word	0xffffffff


	//   ....[67]....
        /*02e4*/ 	.word	0xffffffff


	//   ....[68]....
        /*02e8*/ 	.word	0xffffffff


	//   ....[69]....
        /*02ec*/ 	.word	0xffffffff


	//   ....[70]....
        /*02f0*/ 	.word	0xffffffff


	//   ....[71]....
        /*02f4*/ 	.word	0xffffffff


	//   ....[72]....
        /*02f8*/ 	.word	0xffffffff


	//   ....[73]....
        /*02fc*/ 	.word	0xffffffff


	//   ....[74]....
        /*0300*/ 	.word	0xffffffff


	//   ....[75]....
        /*0304*/ 	.word	0xffffffff


	//   ....[76]....
        /*0308*/ 	.word	0xffffffff


	//   ....[77]....
        /*030c*/ 	.word	0xffffffff


	//   ....[78]....
        /*0310*/ 	.word	0xffffffff


	//   ....[79]....
        /*0314*/ 	.word	0xffffffff


	//   ....[80]....
        /*0318*/ 	.word	0xffffffff


	//   ....[81]....
        /*031c*/ 	.word	0xffffffff


	//   ....[82]....
        /*0320*/ 	.word	0xffffffff


	//   ....[83]....
        /*0324*/ 	.word	0xffffffff


	//   ....[84]....
        /*0328*/ 	.word	0xffffffff


	//   ....[85]....
        /*032c*/ 	.word	0xffffffff


	//   ....[86]....
        /*0330*/ 	.word	0xffffffff


	//   ....[87]....
        /*0334*/ 	.word	0xffffffff


	//   ....[88]....
        /*0338*/ 	.word	0xffffffff


	//   ....[89]....
        /*033c*/ 	.word	0xffffffff


	//   ....[90]....
        /*0340*/ 	.word	0xffffffff


	//   ....[91]....
        /*0344*/ 	.word	0x0500000f


	//   ....[92]....
        /*0348*/ 	.word	0x0500000f


	//   ....[93]....
        /*034c*/ 	.word	0x0500000f


	//   ....[94]....
        /*0350*/ 	.word	0x0500000f


	//   ....[95]....
        /*0354*/ 	.word	0x0500000f


	//   ....[96]....
        /*0358*/ 	.word	0x0500000f


	//   ....[97]....
        /*035c*/ 	.word	0x0500000f


	//   ....[98]....
        /*0360*/ 	.word	0x0500000f


	//   ....[99]....
        /*0364*/ 	.word	0x0500000f


	//----- nvinfo : EIATTR_COOP_GROUP_INSTR_OFFSETS
	.align		4
.L_637:
        /*0368*/ 	.byte	0x04, 0x28
        /*036a*/ 	.short	(.L_639 - .L_638)


	//   ....[0]....
.L_638:
        /*036c*/ 	.word	0x00000070


	//   ....[1]....
        /*0370*/ 	.word	0x00000140


	//   ....[2]....
        /*0374*/ 	.word	0x00000190


	//   ....[3]....
        /*0378*/ 	.word	0x000003d0


	//   ....[4]....
        /*037c*/ 	.word	0x000005f0


	//   ....[5]....
        /*0380*/ 	.word	0x00000820


	//   ....[6]....
        /*0384*/ 	.word	0x00000aa0


	//   ....[7]....
        /*0388*/ 	.word	0x00000de0


	//   ....[8]....
        /*038c*/ 	.word	0x000012e0


	//   ....[9]....
        /*0390*/ 	.word	0x00003c30


	//   ....[10]....
        /*0394*/ 	.word	0x00003c80


	//   ....[11]....
        /*0398*/ 	.word	0x00004350


	//   ....[12]....
        /*039c*/ 	.word	0x000043d0


	//   ....[13]....
        /*03a0*/ 	.word	0x000073a0


	//   ....[14]....
        /*03a4*/ 	.word	0x000073c0


	//   ....[15]....
        /*03a8*/ 	.word	0x000073e0


	//   ....[16]....
        /*03ac*/ 	.word	0x00007400


	//   ....[17]....
        /*03b0*/ 	.word	0x00009160


	//   ....[18]....
        /*03b4*/ 	.word	0x00009170


	//   ....[19]....
        /*03b8*/ 	.word	0x000091a0


	//   ....[20]....
        /*03bc*/ 	.word	0x000091b0


	//   ....[21]....
        /*03c0*/ 	.word	0x0000a5a0


	//   ....[22]....
        /*03c4*/ 	.word	0x0000a5d0


	//   ....[23]....
        /*03c8*/ 	.word	0x0000a610


	//   ....[24]....
        /*03cc*/ 	.word	0x0000a650


	//   ....[25]....
        /*03d0*/ 	.word	0x0000a680


	//   ....[26]....
        /*03d4*/ 	.word	0x0000a6a0


	//   ....[27]....
        /*03d8*/ 	.word	0x0000a6b0


	//   ....[28]....
        /*03dc*/ 	.word	0x0000a6c0


	//   ....[29]....
        /*03e0*/ 	.word	0x0000a6d0


	//   ....[30]....
        /*03e4*/ 	.word	0x0000a6e0


	//   ....[31]....
        /*03e8*/ 	.word	0x0000a6f0


	//   ....[32]....
        /*03ec*/ 	.word	0x0000a700


	//   ....[33]....
        /*03f0*/ 	.word	0x0000a750


	//   ....[34]....
        /*03f4*/ 	.word	0x0000a780


	//   ....[35]....
        /*03f8*/ 	.word	0x0000a820


	//   ....[36]....
        /*03fc*/ 	.word	0x0000a860


	//   ....[37]....
        /*0400*/ 	.word	0x0000a8a0


	//   ....[38]....
        /*0404*/ 	.word	0x0000a8c0


	//   ....[39]....
        /*0408*/ 	.word	0x0000a8f0


	//   ....[40]....
        /*040c*/ 	.word	0x0000a920


	//   ....[41]....
        /*0410*/ 	.word	0x0000a940


	//   ....[42]....
        /*0414*/ 	.word	0x0000a960


	//   ....[43]....
        /*0418*/ 	.word	0x0000a980


	//   ....[44]....
        /*041c*/ 	.word	0x0000a990


	//   ....[45]....
        /*0420*/ 	.word	0x0000a9d0


	//   ....[46]....
        /*0424*/ 	.word	0x0000aa00


	//   ....[47]....
        /*0428*/ 	.word	0x0000aa30


	//   ....[48]....
        /*042c*/ 	.word	0x0000aa50


	//   ....[49]....
        /*0430*/ 	.word	0x0000aa70


	//   ....[50]....
        /*0434*/ 	.word	0x0000aa90


	//   ....[51]....
        /*0438*/ 	.word	0x0000aab0


	//   ....[52]....
        /*043c*/ 	.word	0x0000aac0


	//   ....[53]....
        /*0440*/ 	.word	0x0000aad0


	//   ....[54]....
        /*0444*/ 	.word	0x0000aae0


	//   ....[55]....
        /*0448*/ 	.word	0x0000aaf0


	//   ....[56]....
        /*044c*/ 	.word	0x0000ab00


	//   ....[57]....
        /*0450*/ 	.word	0x0000ab20


	//   ....[58]....
        /*0454*/ 	.word	0x0000ab40


	//   ....[59]....
        /*0458*/ 	.word	0x0000ab60


	//   ....[60]....
        /*045c*/ 	.word	0x0000abc0


	//   ....[61]....
        /*0460*/ 	.word	0x0000abd0


	//   ....[62]....
        /*0464*/ 	.word	0x0000abe0


	//   ....[63]....
        /*0468*/ 	.word	0x0000abf0


	//   ....[64]....
        /*046c*/ 	.word	0x0000ac00


	//   ....[65]....
        /*0470*/ 	.word	0x0000ac10


	//   ....[66]....
        /*0474*/ 	.word	0x0000ac20


	//   ....[67]....
        /*0478*/ 	.word	0x0000ac30


	//   ....[68]....
        /*047c*/ 	.word	0x0000ac40


	//   ....[69]....
        /*0480*/ 	.word	0x0000b180


	//   ....[70]....
        /*0484*/ 	.word	0x0000b1b0


	//   ....[71]....
        /*0488*/ 	.word	0x0000b290


	//   ....[72]....
        /*048c*/ 	.word	0x0000b2b0


	//   ....[73]....
        /*0490*/ 	.word	0x0000b7c0


	//   ....[74]....
        /*0494*/ 	.word	0x0000b7f0


	//   ....[75]....
        /*0498*/ 	.word	0x0000b900


	//   ....[76]....
        /*049c*/ 	.word	0x0000b920


	//   ....[77]....
        /*04a0*/ 	.word	0x0000ba10


	//   ....[78]....
        /*04a4*/ 	.word	0x0000ba30


	//   ....[79]....
        /*04a8*/ 	.word	0x0000bb30


	//   ....[80]....
        /*04ac*/ 	.word	0x0000bb70


	//   ....[81]....
        /*04b0*/ 	.word	0x0000c8d0


	//   ....[82]....
        /*04b4*/ 	.word	0x0000d6b0


	//   ....[83]....
        /*04b8*/ 	.word	0x0000d6e0


	//   ....[84]....
        /*04bc*/ 	.word	0x0000d7c0


	//   ....[85]....
        /*04c0*/ 	.word	0x0000d7d0


	//   ....[86]....
        /*04c4*/ 	.word	0x0000d860


	//   ....[87]....
        /*04c8*/ 	.word	0x0000d870


	//   ....[88]....
        /*04cc*/ 	.word	0x0000d880


	//   ....[89]....
        /*04d0*/ 	.word	0x0000d890


	//   ....[90]....
        /*04d4*/ 	.word	0x00010060


	//   ....[91]....
        /*04d8*/ 	.word	0x00010580


	//   ....[92]....
        /*04dc*/ 	.word	0x00010750


	//   ....[93]....
        /*04e0*/ 	.word	0x000107b0


	//   ....[94]....
        /*04e4*/ 	.word	0x00010840


	//   ....[95]....
        /*04e8*/ 	.word	0x00010950


	//   ....[96]....
        /*04ec*/ 	.word	0x000109b0


	//   ....[97]....
        /*04f0*/ 	.word	0x00010ab0


	//   ....[98]....
        /*04f4*/ 	.word	0x00010b10


	//   ....[99]....
        /*04f8*/ 	.word	0x00010bf0


	//----- nvinfo : EIATTR_REG_RECONFIG
	.align		4
.L_639:
        /*04fc*/ 	.byte	0x01, 0x54
	.zero		2


	//----- nvinfo : EIATTR_SYSCALL_OFFSETS
	.align		4
        /*0500*/ 	.byte	0x04, 0x46
        /*0502*/ 	.short	(.L_641 - .L_640)


	//   ....[0]....
.L_640:
        /*0504*/ 	.word	0x00001640


	//   ....[1]....
        /*0508*/ 	.word	0x0000c340


	//   ....[2]....
        /*050c*/ 	.word	0x0000c4c0


	//   ....[3]....
        /*0510*/ 	.word	0x0000c600


	//   ....[4]....
        /*0514*/ 	.word	0x0000c720


	//   ....[5]....
        /*0518*/ 	.word	0x0000d2a0


	//----- nvinfo : EIATTR_MBARRIER_INSTR_OFFSETS
	.align		4
.L_641:
        /*051c*/ 	.byte	0x04, 0x39
        /*051e*/ 	.short	(.L_643 - .L_642)


	//   ....[0]....
.L_642:
        /*0520*/ 	.word	0x00000270
        /*0524*/ 	.word	0x000000ff
        /*0528*/ 	.word	0x00033400
        /*052c*/ 	.short	0x0100
        /*052e*/ 	.byte	0x08
	.zero		1


	//   ....[1]....
        /*0530*/ 	.word	0x00000280
        /*0534*/ 	.word	0x000000ff
        /*0538*/ 	.word	0x00033420
        /*053c*/ 	.short	0x0100
        /*053e*/ 	.byte	0x08
	.zero		1


	//   ....[2]....
        /*0540*/ 	.word	0x00000370
        /*0544*/ 	.word	0x000000ff
        /*0548*/ 	.word	0x00033430
        /*054c*/ 	.short	0x0100
        /*054e*/ 	.byte	0x08
	.zero		1


	//   ....[3]....
        /*0550*/ 	.word	0x00000380
        /*0554*/ 	.word	0x000000ff
        /*0558*/ 	.word	0x00033440
        /*055c*/ 	.short	0x0100
        /*055e*/ 	.byte	0x08
	.zero		1


	//   ....[4]....
        /*0560*/ 	.word	0x00000390
        /*0564*/ 	.word	0x000000ff
        /*0568*/ 	.word	0x00033438
        /*056c*/ 	.short	0x0100
        /*056e*/ 	.byte	0x08
	.zero		1


	//   ....[5]....
        /*0570*/ 	.word	0x000003a0
        /*0574*/ 	.word	0x000000ff
        /*0578*/ 	.word	0x00033448
        /*057c*/ 	.short	0x0100
        /*057e*/ 	.byte	0x08
	.zero		1


	//   ....[6]....
        /*0580*/ 	.word	0x000005a0
        /*0584*/ 	.word	0x000000ff
        /*0588*/ 	.word	0x00033450
        /*058c*/ 	.short	0x0100
        /*058e*/ 	.byte	0x08
	.zero		1


	//   ....[7]....
        /*0590*/ 	.word	0x000005b0
        /*0594*/ 	.word	0x000000ff
        /*0598*/ 	.word	0x00033460
        /*059c*/ 	.short	0x0100
        /*059e*/ 	.byte	0x08
	.zero		1


	//   ....[8]....
        /*05a0*/ 	.word	0x000005c0
        /*05a4*/ 	.word	0x000000ff
        /*05a8*/ 	.word	0x00033458
        /*05ac*/ 	.short	0x0100
        /*05ae*/ 	.byte	0x08
	.zero		1


	//   ....[9]....
        /*05b0*/ 	.word	0x000005d0
        /*05b4*/ 	.word	0x000000ff
        /*05b8*/ 	.word	0x00033468
        /*05bc*/ 	.short	0x0100
        /*05be*/ 	.byte	0x08
	.zero		1


	//   ....[10]....
        /*05c0*/ 	.word	0x000007d0
        /*05c4*/ 	.word	0x000000ff
        /*05c8*/ 	.word	0x00033470
        /*05cc*/ 	.short	0x0100
        /*05ce*/ 	.byte	0x08
	.zero		1


	//   ....[11]....
        /*05d0*/ 	.word	0x000007e0
        /*05d4*/ 	.word	0x000000ff
        /*05d8*/ 	.word	0x00033480
        /*05dc*/ 	.short	0x0100
        /*05de*/ 	.byte	0x08
	.zero		1


	//   ....[12]....
        /*05e0*/ 	.word	0x000007f0
        /*05e4*/ 	.word	0x000000ff
        /*05e8*/ 	.word	0x00033478
        /*05ec*/ 	.short	0x0100
        /*05ee*/ 	.byte	0x08
	.zero		1


	//   ....[13]....
        /*05f0*/ 	.word	0x00000800
        /*05f4*/ 	.word	0x000000ff
        /*05f8*/ 	.word	0x00033488
        /*05fc*/ 	.short	0x0100
        /*05fe*/ 	.byte	0x08
	.zero		1


	//   ....[14]....
        /*0600*/ 	.word	0x00000a50
        /*0604*/ 	.word	0x000000ff
        /*0608*/ 	.word	0x00033490
        /*060c*/ 	.short	0x0100
        /*060e*/ 	.byte	0x08
	.zero		1


	//   ....[15]....
        /*0610*/ 	.word	0x00000a60
        /*0614*/ 	.word	0x000000ff
        /*0618*/ 	.word	0x000334a0
        /*061c*/ 	.short	0x0100
        /*061e*/ 	.byte	0x08
	.zero		1


	//   ....[16]....
        /*0620*/ 	.word	0x00000a70
        /*0624*/ 	.word	0x000000ff
        /*0628*/ 	.word	0x00033498
        /*062c*/ 	.short	0x0100
        /*062e*/ 	.byte	0x08
	.zero		1


	//   ....[17]....
        /*0630*/ 	.word	0x00000a80
        /*0634*/ 	.word	0x000000ff
        /*0638*/ 	.word	0x000334a8
        /*063c*/ 	.short	0x0100
        /*063e*/ 	.byte	0x08
	.zero		1


	//   ....[18]....
        /*0640*/ 	.word	0x00000d30
        /*0644*/ 	.word	0x000000ff
        /*0648*/ 	.word	0x000334b0
        /*064c*/ 	.short	0x0100
        /*064e*/ 	.byte	0x08
	.zero		1


	//   ....[19]....
        /*0650*/ 	.word	0x00000d40
        /*0654*/ 	.word	0x000000ff
        /*0658*/ 	.word	0x000334c0
        /*065c*/ 	.short	0x0100
        /*065e*/ 	.byte	0x08
	.zero		1


	//   ....[20]....
        /*0660*/ 	.word	0x00000d50
        /*0664*/ 	.word	0x000000ff
        /*0668*/ 	.word	0x000334b8
        /*066c*/ 	.short	0x0100
        /*066e*/ 	.byte	0x08
	.zero		1


	//   ....[21]....
        /*0670*/ 	.word	0x00000d60
        /*0674*/ 	.word	0x000000ff
        /*0678*/ 	.word	0x000334c8
        /*067c*/ 	.short	0x0100
        /*067e*/ 	.byte	0x08
	.zero		1


	//   ....[22]....
        /*0680*/ 	.word	0x000019d0
        /*0684*/ 	.word	0x000000ff
        /*0688*/ 	.word	0x00033400
        /*068c*/ 	.short	0x010a
        /*068e*/ 	.byte	0x27
	.zero		1


	//   ....[23]....
        /*0690*/ 	.word	0x00001a70
        /*0694*/ 	.word	0x00000003
        /*0698*/ 	.word	0x00033430
        /*069c*/ 	.short	0x010a
        /*069e*/ 	.byte	0x3f
	.zero		1


	//   ....[24]....
        /*06a0*/ 	.word	0x00001ab0
        /*06a4*/ 	.word	0x00000003
        /*06a8*/ 	.word	0x00033430
        /*06ac*/ 	.short	0x010a
        /*06ae*/ 	.byte	0x3f
	.zero		1


	//   ....[25]....
        /*06b0*/ 	.word	0x00004630
        /*06b4*/ 	.word	0x00000003
        /*06b8*/ 	.word	0x00000000
        /*06bc*/ 	.short	0x0101
        /*06be*/ 	.byte	0x3f
	.zero		1


	//   ....[26]....
        /*06c0*/ 	.word	0x00005560
        /*06c4*/ 	.word	0x000000ff
        /*06c8*/ 	.word	0x00033430
        /*06cc*/ 	.short	0x010a
        /*06ce*/ 	.byte	0x06
	.zero		1


	//   ....[27]....
        /*06d0*/ 	.word	0x000055a0
        /*06d4*/ 	.word	0x000000ff
        /*06d8*/ 	.word	0x00033430
        /*06dc*/ 	.short	0x010a
        /*06de*/ 	.byte	0x06
	.zero		1


	//   ....[28]....
        /*06e0*/ 	.word	0x000061e0
        /*06e4*/ 	.word	0x000000ff
        /*06e8*/ 	.word	0x00033450
        /*06ec*/ 	.short	0x010a
        /*06ee*/ 	.byte	0x06
	.zero		1


	//   ....[29]....
        /*06f0*/ 	.word	0x00006220
        /*06f4*/ 	.word	0x000000ff
        /*06f8*/ 	.word	0x00033450
        /*06fc*/ 	.short	0x010a
        /*06fe*/ 	.byte	0x06
	.zero		1


	//   ....[30]....
        /*0700*/ 	.word	0x00008280
        /*0704*/ 	.word	0x00000003
        /*0708*/ 	.word	0x00000000
        /*070c*/ 	.short	0x0101
        /*070e*/ 	.byte	0x3f
	.zero		1


	//   ....[31]....
        /*0710*/ 	.word	0x00008550
        /*0714*/ 	.word	0x000000ff
        /*0718*/ 	.word	0x00000000
        /*071c*/ 	.short	0x0101
        /*071e*/ 	.byte	0x07
	.zero		1


	//   ....[32]....
        /*0720*/ 	.word	0x00008dd0
        /*0724*/ 	.word	0x000000ff
        /*0728*/ 	.word	0x00033450
        /*072c*/ 	.short	0x010a
        /*072e*/ 	.byte	0x04
	.zero		1


	//   ....[33]....
        /*0730*/ 	.word	0x00008e10
        /*0734*/ 	.word	0x000000ff
        /*0738*/ 	.word	0x00033450
        /*073c*/ 	.short	0x010a
        /*073e*/ 	.byte	0x04
	.zero		1


	//   ....[34]....
        /*0740*/ 	.word	0x0000a670
        /*0744*/ 	.word	0x000000ff
        /*0748*/ 	.word	0x00000000
        /*074c*/ 	.short	0x0101
        /*074e*/ 	.byte	0x04
	.zero		1


	//   ....[35]....
        /*0750*/ 	.word	0x0000b7a0
        /*0754*/ 	.word	0x000000ff
        /*0758*/ 	.word	0x00000000
        /*075c*/ 	.short	0x0101
        /*075e*/ 	.byte	0x04
	.zero		1


	//   ....[36]....
        /*0760*/ 	.word	0x0000b800
        /*0764*/ 	.word	0x000000ff
        /*0768*/ 	.word	0x00000000
        /*076c*/ 	.short	0x0101
        /*076e*/ 	.byte	0x27
	.zero		1


	//   ....[37]....
        /*0770*/ 	.word	0x0000cb10
        /*0774*/ 	.word	0x00000004
        /*0778*/ 	.word	0x00033480
        /*077c*/ 	.short	0x010a
        /*077e*/ 	.byte	0x3f
	.zero		1


	//   ....[38]....
        /*0780*/ 	.word	0x0000ce60
        /*0784*/ 	.word	0x00000004
        /*0788*/ 	.word	0x00033440
        /*078c*/ 	.short	0x010a
        /*078e*/ 	.byte	0x3f
	.zero		1


	//   ....[39]....
        /*0790*/ 	.word	0x0000d9d0
        /*0794*/ 	.word	0x000000ff
        /*0798*/ 	.word	0x00033400
        /*079c*/ 	.short	0x0107
        /*079e*/ 	.byte	0x29
	.zero		1


	//   ....[40]....
        /*07a0*/ 	.word	0x0000da20
        /*07a4*/ 	.word	0x000000ff
        /*07a8*/ 	.word	0x00033400
        /*07ac*/ 	.short	0x0101
        /*07ae*/ 	.byte	0x29
	.zero		1


	//   ....[41]....
        /*07b0*/ 	.word	0x0000da50
        /*07b4*/ 	.word	0x000000ff
        /*07b8*/ 	.word	0x00033420
        /*07bc*/ 	.short	0x010a
        /*07be*/ 	.byte	0x29
	.zero		1


	//   ....[42]....
        /*07c0*/ 	.word	0x0000dd30
        /*07c4*/ 	.word	0x00000006
        /*07c8*/ 	.word	0x00033480
        /*07cc*/ 	.short	0x010a
        /*07ce*/ 	.byte	0x3f
	.zero		1


	//   ....[43]....
        /*07d0*/ 	.word	0x0000e260
        /*07d4*/ 	.word	0x00000006
        /*07d8*/ 	.word	0x00033440
        /*07dc*/ 	.short	0x010a
        /*07de*/ 	.byte	0x3f
	.zero		1


	//   ....[44]....
        /*07e0*/ 	.word	0x0000e750
        /*07e4*/ 	.word	0x00000003
        /*07e8*/ 	.word	0x00033470
        /*07ec*/ 	.short	0x010a
        /*07ee*/ 	.byte	0x3f
	.zero		1


	//   ....[45]....
        /*07f0*/ 	.word	0x0000e7c0
        /*07f4*/ 	.word	0x00000003
        /*07f8*/ 	.word	0x00033460
        /*07fc*/ 	.short	0x010a
        /*07fe*/ 	.byte	0x3f
	.zero		1


	//   ....[46]....
        /*0800*/ 	.word	0x0000f1d0
        /*0804*/ 	.word	0x00000003
        /*0808*/ 	.word	0x00033450
        /*080c*/ 	.short	0x0101
        /*080e*/ 	.byte	0x3f
	.zero		1


	//   ....[47]....
        /*0810*/ 	.word	0x0000f260
        /*0814*/ 	.word	0x00000003
        /*0818*/ 	.word	0x00000000
        /*081c*/ 	.short	0x0101
        /*081e*/ 	.byte	0x3f
	.zero		1


	//   ....[48]....
        /*0820*/ 	.word	0x0000f370
        /*0824*/ 	.word	0x00000000
        /*0828*/ 	.word	0x00033470
        /*082c*/ 	.short	0x010a
        /*082e*/ 	.byte	0x3f
	.zero		1


	//   ....[49]....
        /*0830*/ 	.word	0x0000f400
        /*0834*/ 	.word	0x00000000
        /*0838*/ 	.word	0x00033460
        /*083c*/ 	.short	0x010a
        /*083e*/ 	.byte	0x3f
	.zero		1


	//   ....[50]....
        /*0840*/ 	.word	0x0000fe20
        /*0844*/ 	.word	0x00000000
        /*0848*/ 	.word	0x00033450
        /*084c*/ 	.short	0x0101
        /*084e*/ 	.byte	0x3f
	.zero		1


	//   ....[51]....
        /*0850*/ 	.word	0x0000feb0
        /*0854*/ 	.word	0x00000000
        /*0858*/ 	.word	0x00000000
        /*085c*/ 	.short	0x0101
        /*085e*/ 	.byte	0x3f
	.zero		1


	//   ....[52]....
        /*0860*/ 	.word	0x00010010
        /*0864*/ 	.word	0x00000009
        /*0868*/ 	.word	0x00033420
        /*086c*/ 	.short	0x010a
        /*086e*/ 	.byte	0x3f
	.zero		1


	//   ....[53]....
        /*0870*/ 	.word	0x00010180
        /*0874*/ 	.word	0x00000005
        /*0878*/ 	.word	0x00000000
        /*087c*/ 	.short	0x010a
        /*087e*/ 	.byte	0x3f
	.zero		1


	//   ....[54]....
        /*0880*/ 	.word	0x000101f0
        /*0884*/ 	.word	0x00000007
        /*0888*/ 	.word	0x00000000
        /*088c*/ 	.short	0x010a
        /*088e*/ 	.byte	0x3f
	.zero		1


	//   ....[55]....
        /*0890*/ 	.word	0x00010250
        /*0894*/ 	.word	0x00000005
        /*0898*/ 	.word	0x00033460
        /*089c*/ 	.short	0x010a
        /*089e*/ 	.byte	0x3f
	.zero		1


	//   ....[56]....
        /*08a0*/ 	.word	0x000102a0
        /*08a4*/ 	.word	0x00000003
        /*08a8*/ 	.word	0x00033460
        /*08ac*/ 	.short	0x010a
        /*08ae*/ 	.byte	0x3f
	.zero		1


	//   ....[57]....
        /*08b0*/ 	.word	0x000102e0
        /*08b4*/ 	.word	0x00000005
        /*08b8*/ 	.word	0x00033480
        /*08bc*/ 	.short	0x010a
        /*08be*/ 	.byte	0x3f
	.zero		1


	//   ....[58]....
        /*08c0*/ 	.word	0x00010300
        /*08c4*/ 	.word	0x00000003
        /*08c8*/ 	.word	0x00033480
        /*08cc*/ 	.short	0x010a
        /*08ce*/ 	.byte	0x3f
	.zero		1


	//   ....[59]....
        /*08d0*/ 	.word	0x00010370
        /*08d4*/ 	.word	0x00000003
        /*08d8*/ 	.word	0x00033400
        /*08dc*/ 	.short	0x010a
        /*08de*/ 	.byte	0x3f
	.zero		1


	//   ....[60]....
        /*08e0*/ 	.word	0x000103c0
        /*08e4*/ 	.word	0x00000003
        /*08e8*/ 	.word	0x00033430
        /*08ec*/ 	.short	0x010a
        /*08ee*/ 	.byte	0x3f
	.zero		1


	//   ....[61]....
        /*08f0*/ 	.word	0x00010420
        /*08f4*/ 	.word	0x00000008
        /*08f8*/ 	.word	0x00033430
        /*08fc*/ 	.short	0x010a
        /*08fe*/ 	.byte	0x3f
	.zero		1


	//   ....[62]....
        /*0900*/ 	.word	0x00010480
        /*0904*/ 	.word	0x00000008
        /*0908*/ 	.word	0x00033450
        /*090c*/ 	.short	0x010a
        /*090e*/ 	.byte	0x3f
	.zero		1


	//   ....[63]....
        /*0910*/ 	.word	0x000104e0
        /*0914*/ 	.word	0x00000005
        /*0918*/ 	.word	0x00033450
        /*091c*/ 	.short	0x010a
        /*091e*/ 	.byte	0x3f
	.zero		1


	//   ....[64]....
        /*0920*/ 	.word	0x00010630
        /*0924*/ 	.word	0x00000004
        /*0928*/ 	.word	0x00033480
        /*092c*/ 	.short	0x010a
        /*092e*/ 	.byte	0x3f
	.zero		1


	//   ....[65]....
        /*0930*/ 	.word	0x00010680
        /*0934*/ 	.word	0x00000004
        /*0938*/ 	.word	0x00033440
        /*093c*/ 	.short	0x010a
        /*093e*/ 	.byte	0x3f
	.zero		1


	//   ....[66]....
        /*0940*/ 	.word	0x00010c40
        /*0944*/ 	.word	0x00000002
        /*0948*/ 	.word	0x00033420
        /*094c*/ 	.short	0x010a
        /*094e*/ 	.byte	0x3f
	.zero		1


	//   ....[67]....
        /*0950*/ 	.word	0x00010c90
        /*0954*/ 	.word	0x00000006
        /*0958*/ 	.word	0x00033480
        /*095c*/ 	.short	0x010a
        /*095e*/ 	.byte	0x3f
	.zero		1


	//   ....[68]....
        /*0960*/ 	.word	0x00010ce0
        /*0964*/ 	.word	0x00000006
        /*0968*/ 	.word	0x00033440
        /*096c*/ 	.short	0x010a
        /*096e*/ 	.byte	0x3f
	.zero		1


	//   ....[69]....
        /*0970*/ 	.word	0x00010d30
        /*0974*/ 	.word	0x00000003
        /*0978*/ 	.word	0x00033470
        /*097c*/ 	.short	0x010a
        /*097e*/ 	.byte	0x3f
	.zero		1


	//   ....[70]....
        /*0980*/ 	.word	0x00010d80
        /*0984*/ 	.word	0x00000003
        /*0988*/ 	.word	0x00033460
        /*098c*/ 	.short	0x010a
        /*098e*/ 	.byte	0x3f
	.zero		1


	//   ....[71]....
        /*0990*/ 	.word	0x00010dd0
        /*0994*/ 	.word	0x00000000
        /*0998*/ 	.word	0x00033470
        /*099c*/ 	.short	0x010a
        /*099e*/ 	.byte	0x3f
	.zero		1


	//   ....[72]....
        /*09a0*/ 	.word	0x00010e20
        /*09a4*/ 	.word	0x00000000
        /*09a8*/ 	.word	0x00033460
        /*09ac*/ 	.short	0x010a
        /*09ae*/ 	.byte	0x3f
	.zero		1


	//   ....[73]....
        /*09b0*/ 	.word	0x00010e70
        /*09b4*/ 	.word	0x00000009
        /*09b8*/ 	.word	0x00033420
        /*09bc*/ 	.short	0x010a
        /*09be*/ 	.byte	0x3f
	.zero		1


	//   ....[74]....
        /*09c0*/ 	.word	0x00010ec0
        /*09c4*/ 	.word	0x00000005
        /*09c8*/ 	.word	0x00000000
        /*09cc*/ 	.short	0x010a
        /*09ce*/ 	.byte	0x3f
	.zero		1


	//   ....[75]....
        /*09d0*/ 	.word	0x00010f10
        /*09d4*/ 	.word	0x00000007
        /*09d8*/ 	.word	0x00000000
        /*09dc*/ 	.short	0x010a
        /*09de*/ 	.byte	0x3f
	.zero		1


	//   ....[76]....
        /*09e0*/ 	.word	0x00010f60
        /*09e4*/ 	.word	0x00000005
        /*09e8*/ 	.word	0x00033460
        /*09ec*/ 	.short	0x010a
        /*09ee*/ 	.byte	0x3f
	.zero		1


	//   ....[77]....
        /*09f0*/ 	.word	0x00010fb0
        /*09f4*/ 	.word	0x00000003
        /*09f8*/ 	.word	0x00033460
        /*09fc*/ 	.short	0x010a
        /*09fe*/ 	.byte	0x3f
	.zero		1


	//   ....[78]....
        /*0a00*/ 	.word	0x00011000
        /*0a04*/ 	.word	0x00000005
        /*0a08*/ 	.word	0x00033480
        /*0a0c*/ 	.short	0x010a
        /*0a0e*/ 	.byte	0x3f
	.zero		1


	//----- nvinfo : EIATTR_NUM_MBARRIERS
	.align		4
.L_643:
        /*0a10*/ 	.byte	0x03, 0x38
        /*0a12*/ 	.short	0x0016


	//----- nvinfo : EIATTR_EXIT_INSTR_OFFSETS
	.align		4
        /*0a14*/ 	.byte	0x04, 0x1c
        /*0a16*/ 	.short	(.L_645 - .L_644)


	//   ....[0]....
.L_644:
        /*0a18*/ 	.word	0x00000f50


	//   ....[1]....
        /*0a1c*/ 	.word	0x0000bc90


	//   ....[2]....
        /*0a20*/ 	.word	0x00010080


	//   ....[3]....
        /*0a24*/ 	.word	0x00010350


	//----- nvinfo : EIATTR_MAX_THREADS
	.align		4
.L_645:
        /*0a28*/ 	.byte	0x04, 0x05
        /*0a2a*/ 	.short	(.L_647 - .L_646)
.L_646:
        /*0a2c*/ 	.word	0x00000180
        /*0a30*/ 	.word	0x00000001
        /*0a34*/ 	.word	0x00000001


	//----- nvinfo : EIATTR_CRS_STACK_SIZE
	.align		4
.L_647:
        /*0a38*/ 	.byte	0x04, 0x1e
        /*0a3a*/ 	.short	(.L_649 - .L_648)
.L_648:
        /*0a3c*/ 	.word	0x00000000


	//----- nvinfo : EIATTR_CBANK_PARAM_SIZE
	.align		4
.L_649:
        /*0a40*/ 	.byte	0x03, 0x19
        /*0a42*/ 	.short	0x0a70


	//----- nvinfo : EIATTR_PARAM_CBANK
	.align		4
        /*0a44*/ 	.byte	0x04, 0x0a
        /*0a46*/ 	.short	(.L_651 - .L_650)
	.align		4
.L_650:
        /*0a48*/ 	.word	index@(.nv.constant0._ZN7cutlass13device_kernelIN5flash11enable_sm90INS1_16FlashAttnFwdSm90INS1_25CollectiveMainloopFwdSm90ILi2EN4cute5tupleIJNS5_1CILi2EEENS7_ILi1EEES9_EEENS6_IJNS7_ILi128EEENS7_ILi160EEENS7_ILi192EEEEEELi192ENS_12float_e4m3_tEfNS_4arch4Sm90ELb0ELb0ELb1ELb0ELb0ELb0ELb0ELb1ELb1ELb1ELb0ELb0EEENS1_21CollectiveEpilogueFwdINS6_IJSB_SD_SC_EEESA_NS_10bfloat16_tESH_Li256ELb0ELb1ELb0ELb1EEENS1_29StaticPersistentTileSchedulerILb0EEEEEEEEEvNT_6ParamsE)
        /*0a4c*/ 	.short	0x0210
        /*0a4e*/ 	.short	0x0a70


	//----- nvinfo : EIATTR_SW_WAR
	.align		4
.L_651:
        /*0a50*/ 	.byte	0x04, 0x36
        /*0a52*/ 	.short	(.L_653 - .L_652)
.L_652:
        /*0a54*/ 	.word	0x00000008
.L_653:


//--------------------- .nv.info._ZN7cutlass13device_kernelIN5flash11enable_sm90INS1_16FlashAttnFwdSm90INS1_25CollectiveMainloopFwdSm90ILi2EN4cute5tupleIJNS5_1CILi1EEES8_S8_EEENS6_IJNS7_ILi128EEENS7_ILi160EEENS7_ILi192EEEEEELi192ENS_12float_e4m3_tEfNS_4arch4Sm90ELb0ELb0ELb1ELb1ELb0ELb0ELb0ELb1ELb1ELb1ELb0ELb0EEENS1_21CollectiveEpilogueFwdINS6_IJSA_SC_SB_EEES9_NS_10bfloat16_tESG_Li256ELb1ELb1ELb0ELb1EEENS1_36VarlenDynamicPersistentTileSchedulerILi128ELi160ELi256ELi128ELb0ELb1ELb1ELb0ELb1ELb1EEEEEEEEEvNT_6ParamsE --------------------------
	.section	.nv.info._ZN7cutlass13device_kernelIN5flash11enable_sm90INS1_16FlashAttnFwdSm90INS1_25CollectiveMainloopFwdSm90ILi2EN4cute5tupleIJNS5_1CILi1EEES8_S8_EEENS6_IJNS7_ILi128EEENS7_ILi160EEENS7_ILi192EEEEEELi192ENS_12float_e4m3_tEfNS_4arch4Sm90ELb0ELb0ELb1ELb1ELb0ELb0ELb0ELb1ELb1ELb1ELb0ELb0EEENS1_21CollectiveEpilogueFwdINS6_IJSA_SC_SB_EEES9_NS_10bfloat16_tESG_Li256ELb1ELb1ELb0ELb1EEENS1_36VarlenDynamicPersistentTileSchedulerILi128ELi160ELi256ELi128ELb0ELb1ELb1ELb0ELb1ELb1EEEEEEEEEvNT_6ParamsE,"",@"SHT_CUDA_INFO"
	.sectionflags	@""
	.align	4


	//----- nvinfo : EIATTR_CUDA_API_VERSION
	.align		4
        /*0000*/ 	.byte	0x04, 0x37
        /*0002*/ 	.short	(.L_655 - .L_654)
.L_654:
        /*0004*/ 	.word	0x00000082


	//----- nvinfo : EIATTR_KPARAM_INFO
	.align		4
.L_655:
        /*0008*/ 	.byte	0x04, 0x17
        /*000a*/ 	.short	(.L_657 - .L_656)
.L_656:
        /*000c*/ 	.word	0x00000000
        /*0010*/ 	.short	0x0000
        /*0012*/ 	.short	0x0070
        /*0014*/ 	.byte	0x00, 0xf0, 0x01, 0x2a


	//----- nvinfo : EIATTR_SPARSE_MMA_MASK
	.align		4
.L_657:
        /*0018*/ 	.byte	0x03, 0x50
        /*001a*/ 	.short	0x0000


	//----- nvinfo : EIATTR_MAXREG_COUNT
	.align		4
        /*001c*/ 	.byte	0x03, 0x1b
        /*001e*/ 	.short	0x00a8


	//----- nvinfo : EIATTR_NUM_BARRIERS
	.align		4
        /*0020*/ 	.byte	0x02, 0x4c
        /*0022*/ 	.byte	0x10
	.zero		1


	//----- nvinfo : EIATTR_EXTERNS
	.align		4
        /*0024*/ 	.byte	0x04, 0x0f
        /*0026*/ 	.short	(.L_659 - .L_658)


	//   ....[0]....
	.align		4
.L_658:
        /*0028*/ 	.word	index@(__assertfail)


	//----- nvinfo : EIATTR_ANNOTATIONS
	.align		4
.L_659:
        /*002c*/ 	.byte	0x04, 0x55
        /*002e*/ 	.short	(.L_661 - .L_660)


	//   ....[0]....
.L_660:
        /* <DEDUP_REMOVED lines=39> */


	//----- nvinfo : EIATTR_MERCURY_ISA_VERSION
	.align		4
.L_661:
        /*0290*/ 	.byte	0x03, 0x5f
        /*0292*/ 	.short	0x0101


	//----- nvinfo : EIATTR_UNUSED_LOAD_BYTE_OFFSET
	.align		4
        /*0294*/ 	.byte	0x04, 0x44
        /*0296*/ 	.short	(.L_663 - .L_662)


	//   ....[0]....
.L_662:
        /*0298*/ 	.word	0x00000a40
        /*029c*/ 	.word	0x0000fff0


	//   ....[1]....
        /*02a0*/ 	.word	0x0000a1e0
        /*02a4*/ 	.word	0x0000fff0


	//----- nvinfo : EIATTR_INT_WARP_WIDE_INSTR_OFFSETS
	.align		4
.L_663:
        /*02a8*/ 	.byte	0x04, 0x31
        /*02aa*/ 	.short	(.L_665 - .L_664)


	//   ....[0]....
.L_664:
        /*02ac*/ 	.word	0x00000130


	//   ....[1]....
        /*02b0*/ 	.word	0x00000170


	//   ....[2]....
        /*02b4*/ 	.word	0x000001e0


	//   ....[3]....
        /*02b8*/ 	.word	0x0000e650


	//   ....[4]....
        /*02bc*/ 	.word	0x0000e6e0


	//   ....[5]....
        /*02c0*/ 	.word	0x000118f0


	//   ....[6]....
        /*02c4*/ 	.word	0x00011980


	//----- nvinfo : EIATTR_COOP_GROUP_MASK_REGIDS
	.align		4
.L_665:
        /*02c8*/ 	.byte	0x04, 0x29
        /*02ca*/ 	.short	(.L_667 - .L_666)


	//   ....[0]....
.L_666:
        /*02cc*/ 	.word	0xffffffff


	//   ....[1]....
        /*02d0*/ 	.word	0xffffffff


	//   ....[2]....
        /*02d4*/ 	.word	0xffffffff


	//   ....[3]....
        /*02d8*/ 	.word	0xffffffff


	//   ....[4]....
        /*02dc*/ 	.word	0xffffffff


	//   ....[5]....
        /*02e0*/ 	.word	0xffffffff


	//   ....[6]....
        /*02e4*/ 	.word	0xffffffff


	//   ....[7]....
        /*02e8*/ 	.word	0xffffffff


	//   ....[8]....
        /*02ec*/ 	.word	0xffffffff


	//   ....[9]....
        /*02f0*/ 	.word	0xffffffff


	//   ....[10]....
        /*02f4*/ 	.word	0xffffffff


	//   ....[11]....
        /*02f8*/ 	.word	0xffffffff


	//   ....[12]....
        /*02fc*/ 	.word	0xffffffff


	//   ....[13]....
        /*0300*/ 	.word	0xffffffff


	//   ....[14]....
        /*0304*/ 	.word	0xffffffff


	//   ....[15]....
        /*0308*/ 	.word	0xffffffff


	//   ....[16]....
        /*030c*/ 	.word	0xffffffff


	//   ....[17]....
        /*0310*/ 	.word	0xffffffff


	//   ....[18]....
        /*0314*/ 	.word	0xffffffff


	//   ....[19]....
        /*0318*/ 	.word	0xffffffff


	//   ....[20]....
        /*031c*/ 	.word	0xffffffff


	//   ....[21]....
        /*0320*/ 	.word	0xffffffff


	//   ....[22]....
        /*0324*/ 	.word	0xffffffff


	//   ....[23]....
        /*0328*/ 	.word	0xffffffff


	//   ....[24]....
        /*032c*/ 	.word	0xffffffff


	//   ....[25]....
        /*0330*/ 	.word	0xffffffff


	//   ....[26]....
        /*0334*/ 	.word	0xffffffff


	//   ....[27]....
        /*0338*/ 	.word	0xffffffff


	//   ....[28]....
        /*033c*/ 	.word	0xffffffff


	//   ....[29]....
        /*0340*/ 	.word	0xffffffff


	//   ....[30]....
        /*0344*/ 	.word	0xffffffff


	//   ....[31]....
        /*0348*/ 	.word	0xffffffff


	//   ....[32]....
        /*034c*/ 	.word	0xffffffff


	//   ....[33]....
        /*0350*/ 	.word	0xffffffff


	//   ....[34]....
        /*0354*/ 	.word	0xffffffff


	//   ....[35]....
        /*0358*/ 	.word	0xffffffff


	//   ....[36]....
        /*035c*/ 	.word	0xffffffff


	//   ....[37]....
        /*0360*/ 	.word	0xffffffff


	//   ....[38]....
        /*0364*/ 	.word	0xffffffff


	//   ....[39]....
        /*0368*/ 	.word	0xffffffff


	//   ....[40]....
        /*036c*/ 	.word	0xffffffff


	//   ....[41]....
        /*0370*/ 	.word	0xffffffff


	//   ....[42]....
        /*0374*/ 	.word	0xffffffff


	//   ....[43]....
        /*0378*/ 	.word	0xffffffff


	//   ....[44]....
        /*037c*/ 	.word	0xffffffff


	//   ....[45]....
        /*0380*/ 	.word	0xffffffff


	//   ....[46]....
        /*0384*/ 	.word	0xffffffff


	//   ....[47]....
        /*0388*/ 	.word	0xffffffff


	//   ....[48]....
        /*038c*/ 	.word	0xffffffff


	//   ....[49]....
        /*0390*/ 	.word	0xffffffff


	//   ....[50]....
        /*0394*/ 	.word	0xffffffff


	//   ....[51]....
        /*0398*/ 	.word	0xffffffff


	//   ....[52]....
        /*039c*/ 	.word	0xffffffff


	//   ....[53]....
        /*03a0*/ 	.word	0xffffffff


	//   ....[54]....
        /*03a4*/ 	.word	0xffffffff


	//   ....[55]....
        /*03a8*/ 	.word	0xffffffff


	//   ....[56]....
        /*03ac*/ 	.word	0xffffffff


	//   ....[57]....
        /*03b0*/ 	.word	0xffffffff


	//   ....[58]....
        /*03b4*/ 	.word	0xffffffff


	//   ....[59]....
        /*03b8*/ 	.word	0xffffffff


	//   ....[60]....
        /*03bc*/ 	.word	0xffffffff


	//   ....[61]....
        /*03c0*/ 	.word	0xffffffff


	//   ....[62]....
        /*03c4*/ 	.word	0xffffffff


	//   ....[63]....
        /*03c8*/ 	.word	0xffffffff


	//   ....[64]....
        /*03cc*/ 	.word	0xffffffff


	//   ....[65]....
        /*03d0*/ 	.word	0xffffffff


	//   ....[66]....
        /*03d4*/ 	.word	0xffffffff


	//   ....[67]....
        /*03d8*/ 	.word	0xffffffff


	//   ....[68]....
        /*03dc*/ 	.word	0xffffffff


	//   ....[69]....
        /*03e0*/ 	.word	0xffffffff


	//   ....[70]....
        /*03e4*/ 	.word	0xffffffff


	//   ....[71]....
        /*03e8*/ 	.word	0xffffffff


	//   ....[72]....
        /*03ec*/ 	.word	0xffffffff


	//   ....[73]....
        /*03f0*/ 	.word	0xffffffff


	//   ....[74]....
        /*03f4*/ 	.word	0xffffffff


	//   ....[75]....
        /*03f8*/ 	.word	0xffffffff


	//   ....[76]....
        /*03fc*/ 	.word	0xffffffff


	//   ....[77]....
        /*0400*/ 	.word	0xffffffff


	//   ....[78]....
        /*0404*/ 	.word	0xffffffff


	//   ....[79]....
        /*0408*/ 	.word	0xffffffff


	//   ....[80]....
        /*040c*/ 	.word	0xffffffff


	//   ....[81]....
        /*0410*/ 	.word	0xffffffff


	//   ....[82]....
        /*0414*/ 	.word	0xffffffff


	//   ....[83]....
        /*0418*/ 	.word	0xffffffff


	//   ....[84]....
        /*041c*/ 	.word	0xffffffff


	//   ....[85]....
        /*0420*/ 	.word	0xffffffff


	//   ....[86]....
        /*0424*/ 	.word	0xffffffff


	//   ....[87]....
        /*0428*/ 	.word	0xffffffff


	//   ....[88]....
        /*042c*/ 	.word	0xffffffff


	//   ....[89]....
        /*0430*/ 	.word	0xffffffff


	//   ....[90]....
        /*0434*/ 	.word	0xffffffff


	//   ....[91]....
        /*0438*/ 	.word	0xffffffff


	//   ....[92]....
        /*043c*/ 	.word	0xffffffff


	//   ....[93]....
        /*0440*/ 	.word	0xffffffff


	//   ....[94]....
        /*0444*/ 	.word	0xffffffff


	//   ....[95]....
        /*0448*/ 	.word	0xffffffff


	//   ....[96]....
        /*044c*/ 	.word	0xffffffff


	//   ....[97]....
        /*0450*/ 	.word	0xffffffff


	//   ....[98]....
        /*0454*/ 	.word	0xffffffff


	//   ....[99]....
        /*0458*/ 	.word	0xffffffff


	//   ....[100]....
        /*045c*/ 	.word	0xffffffff


	//   ....[101]....
        /*0460*/ 	.word	0xffffffff


	//   ....[102]....
        /*0464*/ 	.word	0xffffffff


	//   ....[103]....
        /*0468*/ 	.word	0xffffffff


	//   ....[104]....
        /*046c*/ 	.word	0xffffffff


	//   ....[105]....
        /*0470*/ 	.word	0xffffffff


	//   ....[106]....
        /*0474*/ 	.word	0xffffffff


	//   ....[107]....
        /*0478*/ 	.word	0xffffffff


	//   ....[108]....
        /*047c*/ 	.word	0xffffffff


	//   ....[109]....
        /*0480*/ 	.word	0xffffffff


	//   ....[110]....
        /*0484*/ 	.word	0xffffffff


	//   ....[111]....
        /*0488*/ 	.word	0xffffffff


	//   ....[112]....
        /*048c*/ 	.word	0xffffffff


	//   ....[113]....
        /*0490*/ 	.word	0xffffffff


	//   ....[114]....
        /*0494*/ 	.word	0xffffffff


	//   ....[115]....
        /*0498*/ 	.word	0xffffffff


	//   ....[116]....
        /*049c*/ 	.word	0xffffffff


	//   ....[117]....
        /*04a0*/ 	.word	0xffffffff


	//   ....[118]....
        /*04a4*/ 	.word	0xffffffff


	//   ....[119]....
        /*04a8*/ 	.word	0xffffffff


	//   ....[120]....
        /*04ac*/ 	.word	0xffffffff


	//   ....[121]....
        /*04b0*/ 	.word	0xffffffff


	//   ....[122]....
        /*04b4*/ 	.word	0xffffffff


	//   ....[123]....
        /*04b8*/ 	.word	0xffffffff


	//   ....[124]....
        /*04bc*/ 	.word	0xffffffff


	//   ....[125]....
        /*04c0*/ 	.word	0xffffffff


	//   ....[126]....
        /*04c4*/ 	.word	0xffffffff


	//   ....[127]....
        /*04c8*/ 	.word	0xffffffff


	//   ....[128]....
        /*04cc*/ 	.word	0xffffffff


	//   ....[129]....
        /*04d0*/ 	.word	0xffffffff


	//   ....[130]....
        /*04d4*/ 	.word	0xffffffff


	//   ....[131]....
        /*04d8*/ 	.word	0x0500000f


	//   ....[132]....
        /*04dc*/ 	.word	0x0500000f


	//   ....[133]....
        /*04e0*/ 	.word	0x0500000f


	//   ....[134]....
        /*04e4*/ 	.word	0x0500000f


	//   ....[135]....
        /*04e8*/ 	.word	0x0500000f


	//   ....[136]....
        /*04ec*/ 	.word	0x0500000f


	//   ....[137]....
        /*04f0*/ 	.word	0x0500000f


	//   ....[138]....
        /*04f4*/ 	.word	0x0500000f


	//   ....[139]....
        /*04f8*/ 	.word	0x0500000f


	//   ....[140]....
        /*04fc*/ 	.word	0x0500000f


	//----- nvinfo : EIATTR_COOP_GROUP_INSTR_OFFSETS
	.align		4
.L_667:
        /*0500*/ 	.byte	0x04, 0x28
        /*0502*/ 	.short	(.L_669 - .L_668)


	//   ....[0]....
.L_668:
        /*0504*/ 	.word	0x00000070


	//   ....[1]....
        /*0508*/ 	.word	0x00000140


	//   ....[2]....
        /*050c*/ 	.word	0x00000190


	//   ....[3]....
        /*0510*/ 	.word	0x000003c0


	//   ....[4]....
        /*0514*/ 	.word	0x00000520


	//   ....[5]....
        /*0518*/ 	.word	0x00000640


	//   ....[6]....
        /*051c*/ 	.word	0x000007a0


	//   ....[7]....
        /*0520*/ 	.word	0x00001540


	//   ....[8]....
        /*0524*/ 	.word	0x00003cd0


	//   ....[9]....
        /*0528*/ 	.word	0x00003d20


	//   ....[10]....
        /*052c*/ 	.word	0x00004440


	//   ....[11]....
        /*0530*/ 	.word	0x000044c0


	//   ....[12]....
        /*0534*/ 	.word	0x00007960


	//   ....[13]....
        /*0538*/ 	.word	0x00007990


	//   ....[14]....
        /*053c*/ 	.word	0x000079c0


	//   ....[15]....
        /*0540*/ 	.word	0x000079e0


	//   ....[16]....
        /*0544*/ 	.word	0x00009890


	//   ....[17]....
        /*0548*/ 	.word	0x000098a0


	//   ....[18]....
        /*054c*/ 	.word	0x000098d0


	//   ....[19]....
        /*0550*/ 	.word	0x000098e0


	//   ....[20]....
        /*0554*/ 	.word	0x0000ad40


	//   ....[21]....
        /*0558*/ 	.word	0x0000ad70


	//   ....[22]....
        /*055c*/ 	.word	0x0000ada0


	//   ....[23]....
        /*0560*/ 	.word	0x0000add0


	//   ....[24]....
        /*0564*/ 	.word	0x0000ae00


	//   ....[25]....
        /*0568*/ 	.word	0x0000ae20


	//   ....[26]....
        /*056c*/ 	.word	0x0000ae30


	//   ....[27]....
        /*0570*/ 	.word	0x0000ae40


	//   ....[28]....
        /*0574*/ 	.word	0x0000ae50


	//   ....[29]....
        /*0578*/ 	.word	0x0000ae80


	//   ....[30]....
        /*057c*/ 	.word	0x0000aeb0


	//   ....[31]....
        /*0580*/ 	.word	0x0000aec0


	//   ....[32]....
        /*0584*/ 	.word	0x0000aed0


	//   ....[33]....
        /*0588*/ 	.word	0x0000af00


	//   ....[34]....
        /*058c*/ 	.word	0x0000af30


	//   ....[35]....
        /*0590*/ 	.word	0x0000af40


	//   ....[36]....
        /*0594*/ 	.word	0x0000af50


	//   ....[37]....
        /*0598*/ 	.word	0x0000af80


	//   ....[38]....
        /*059c*/ 	.word	0x0000afb0


	//   ....[39]....
        /*05a0*/ 	.word	0x0000afc0


	//   ....[40]....
        /*05a4*/ 	.word	0x0000afd0


	//   ....[41]....
        /*05a8*/ 	.word	0x0000b000


	//   ....[42]....
        /*05ac*/ 	.word	0x0000b030


	//   ....[43]....
        /*05b0*/ 	.word	0x0000b040


	//   ....[44]....
        /*05b4*/ 	.word	0x0000b0a0


	//   ....[45]....
        /*05b8*/ 	.word	0x0000b0b0


	//   ....[46]....
        /*05bc*/ 	.word	0x0000b0c0


	//   ....[47]....
        /*05c0*/ 	.word	0x0000b0e0


	//   ....[48]....
        /*05c4*/ 	.word	0x0000b100


	//   ....[49]....
        /*05c8*/ 	.word	0x0000b110


	//   ....[50]....
        /*05cc*/ 	.word	0x0000b120


	//   ....[51]....
        /*05d0*/ 	.word	0x0000b130


	//   ....[52]....
        /*05d4*/ 	.word	0x0000b140


	//   ....[53]....
        /*05d8*/ 	.word	0x0000b150


	//   ....[54]....
        /*05dc*/ 	.word	0x0000b160


	//   ....[55]....
        /*05e0*/ 	.word	0x0000b170


	//   ....[56]....
        /*05e4*/ 	.word	0x0000b180


	//   ....[57]....
        /*05e8*/ 	.word	0x0000b190


	//   ....[58]....
        /*05ec*/ 	.word	0x0000b1a0


	//   ....[59]....
        /*05f0*/ 	.word	0x0000b1b0


	//   ....[60]....
        /*05f4*/ 	.word	0x0000b1d0


	//   ....[61]....
        /*05f8*/ 	.word	0x0000b1e0


	//   ....[62]....
        /*05fc*/ 	.word	0x0000b1f0


	//   ....[63]....
        /*0600*/ 	.word	0x0000b200


	//   ....[64]....
        /*0604*/ 	.word	0x0000b220


	//   ....[65]....
        /*0608*/ 	.word	0x0000b230


	//   ....[66]....
        /*060c*/ 	.word	0x0000b240


	//   ....[67]....
        /*0610*/ 	.word	0x0000b250


	//   ....[68]....
        /*0614*/ 	.word	0x0000b9b0


	//   ....[69]....
        /*0618*/ 	.word	0x0000b9f0


	//   ....[70]....
        /*061c*/ 	.word	0x0000ba30


	//   ....[71]....
        /*0620*/ 	.word	0x0000ba60


	//   ....[72]....
        /*0624*/ 	.word	0x0000c140


	//   ....[73]....
        /*0628*/ 	.word	0x0000c180


	//   ....[74]....
        /*062c*/ 	.word	0x0000c280


	//   ....[75]....
        /*0630*/ 	.word	0x0000c2a0


	//   ....[76]....
        /*0634*/ 	.word	0x0000c3a0


	//   ....[77]....
        /*0638*/ 	.word	0x0000c3c0


	//   ....[78]....
        /*063c*/ 	.word	0x0000c4d0


	//   ....[79]....
        /*0640*/ 	.word	0x0000c4f0


	//   ....[80]....
        /*0644*/ 	.word	0x0000ce20


	//   ....[81]....
        /*0648*/ 	.word	0x0000ce40


	//   ....[82]....
        /*064c*/ 	.word	0x0000cf40


	//   ....[83]....
        /*0650*/ 	.word	0x0000cf60


	//   ....[84]....
        /*0654*/ 	.word	0x0000d060


	//   ....[85]....
        /*0658*/ 	.word	0x0000d080


	//   ....[86]....
        /*065c*/ 	.word	0x0000d190


	//   ....[87]....
        /*0660*/ 	.word	0x0000d1b0


	//   ....[88]....
        /*0664*/ 	.word	0x0000d330


	//   ....[89]....
        /*0668*/ 	.word	0x0000d540


	//   ....[90]....
        /*066c*/ 	.word	0x0000d570


	//   ....[91]....
        /*0670*/ 	.word	0x0000d5a0


	//   ....[92]....
        /*0674*/ 	.word	0x0000d5e0


	//   ....[93]....
        /*0678*/ 	.word	0x0000d610


	//   ....[94]....
        /*067c*/ 	.word	0x0000d640


	//   ....[95]....
        /*0680*/ 	.word	0x0000d7d0


	//   ....[96]....
        /*0684*/ 	.word	0x0000d800


	//   ....[97]....
        /*0688*/ 	.word	0x0000d830


	//   ....[98]....
        /*068c*/ 	.word	0x0000d860


	//   ....[99]....
        /*0690*/ 	.word	0x0000d890


	//   ....[100]....
        /*0694*/ 	.word	0x0000d8d0


	//   ....[101]....
        /*0698*/ 	.word	0x0000d960


	//   ....[102]....
        /*069c*/ 	.word	0x0000d9a0


	//   ....[103]....
        /*06a0*/ 	.word	0x0000da30


	//   ....[104]....
        /*06a4*/ 	.word	0x0000ee00


	//   ....[105]....
        /*06a8*/ 	.word	0x0000fbe0


	//   ....[106]....
        /*06ac*/ 	.word	0x0000fc10


	//   ....[107]....
        /*06b0*/ 	.word	0x0000fcc0


	//   ....[108]....
        /*06b4*/ 	.word	0x0000fcd0


	//   ....[109]....
        /*06b8*/ 	.word	0x0000fd60


	//   ....[110]....
        /*06bc*/ 	.word	0x0000fd70


	//   ....[111]....
        /*06c0*/ 	.word	0x0000fd80


	//   ....[112]....
        /*06c4*/ 	.word	0x0000fdc0


	//   ....[113]....
        /*06c8*/ 	.word	0x00012960


	//   ....[114]....
        /*06cc*/ 	.word	0x00012990


	//   ....[115]....
        /*06d0*/ 	.word	0x000129c0


	//   ....[116]....
        /*06d4*/ 	.word	0x000129f0


	//   ....[117]....
        /*06d8*/ 	.word	0x00012a30


	//   ....[118]....
        /*06dc*/ 	.word	0x00012a40


	//   ....[119]....
        /*06e0*/ 	.word	0x00012a70


	//   ....[120]....
        /*06e4*/ 	.word	0x00012a80


	//   ....[121]....
        /*06e8*/ 	.word	0x00012bc0


	//   ....[122]....
        /*06ec*/ 	.word	0x00012bf0


	//   ....[123]....
        /*06f0*/ 	.word	0x00012c20


	//   ....[124]....
        /*06f4*/ 	.word	0x00012c50


	//   ....[125]....
        /*06f8*/ 	.word	0x00012c80


	//   ....[126]....
        /*06fc*/ 	.word	0x00012cc0


	//   ....[127]....
        /*0700*/ 	.word	0x00012d40


	//   ....[128]....
        /*0704*/ 	.word	0x00012d80


	//   ....[129]....
        /*0708*/ 	.word	0x00012dd0


	//   ....[130]....
        /*070c*/ 	.word	0x00013280


	//   ....[131]....
        /*0710*/ 	.word	0x000137a0


	//   ....[132]....
        /*0714*/ 	.word	0x000139a0


	//   ....[133]....
        /*0718*/ 	.word	0x000139f0


	//   ....[134]....
        /*071c*/ 	.word	0x00013a50


	//   ....[135]....
        /*0720*/ 	.word	0x00013b50


	//   ....[136]....
        /*0724*/ 	.word	0x00013bb0


	//   ....[137]....
        /*0728*/ 	.word	0x00013cb0


	//   ....[138]....
        /*072c*/ 	.word	0x00013d10


	//   ....[139]....
        /*0730*/ 	.word	0x00013df0


	//   ....[140]....
        /*0734*/ 	.word	0x00014140


	//----- nvinfo : EIATTR_REG_RECONFIG
	.align		4
.L_669:
        /*0738*/ 	.byte	0x01, 0x54
	.zero		2


	//----- nvinfo : EIATTR_SYSCALL_OFFSETS
	.align		4
        /*073c*/ 	.byte	0x04, 0x46
        /*073e*/ 	.short	(.L_671 - .L_670)


	//   ....[0]....
.L_670:
        /*0740*/ 	.word	0x00001720


	//   ....[1]....
        /*0744*/ 	.word	0x0000e850


	//   ....[2]....
        /*0748*/ 	.word	0x0000e9e0


	//   ....[3]....
        /*074c*/ 	.word	0x0000eb30


	//   ....[4]....
        /*0750*/ 	.word	0x0000ec70


	//   ....[5]....
        /*0754*/ 	.word	0x0000f7d0


	//----- nvinfo : EIATTR_MBARRIER_INSTR_OFFSETS
	.align		4
.L_671:
        /*0758*/ 	.byte	0x04, 0x39
        /*075a*/ 	.short	(.L_673 - .L_672)


	//   ....[0]....
.L_672:
        /*075c*/ 	.word	0x00000270
        /*0760*/ 	.word	0x000000ff
        /*0764*/ 	.word	0x00033400
        /*0768*/ 	.short	0x0100
        /*076a*/ 	.byte	0x08
	.zero		1


	//   ....[1]....
        /*076c*/ 	.word	0x00000280
        /*0770*/ 	.word	0x000000ff
        /*0774*/ 	.word	0x00033420
        /*0778*/ 	.short	0x0100
        /*077a*/ 	.byte	0x08
	.zero		1


	//   ....[2]....
        /*077c*/ 	.word	0x00000370
        /*0780*/ 	.word	0x000000ff
        /*0784*/ 	.word	0x00033430
        /*0788*/ 	.short	0x0100
        /*078a*/ 	.byte	0x08
	.zero		1


	//   ....[3]....
        /*078c*/ 	.word	0x00000380
        /*0790*/ 	.word	0x000000ff
        /*0794*/ 	.word	0x00033440
        /*0798*/ 	.short	0x0100
        /*079a*/ 	.byte	0x08
	.zero		1


	//   ....[4]....
        /*079c*/ 	.word	0x00000390
        /*07a0*/ 	.word	0x000000ff
        /*07a4*/ 	.word	0x00033438
        /*07a8*/ 	.short	0x0100
        /*07aa*/ 	.byte	0x08
	.zero		1


	//   ....[5]....
        /*07ac*/ 	.word	0x000003a0
        /*07b0*/ 	.word	0x000000ff
        /*07b4*/ 	.word	0x00033448
        /*07b8*/ 	.short	0x0100
        /*07ba*/ 	.byte	0x08
	.zero		1


	//   ....[6]....
        /*07bc*/ 	.word	0x000004d0
        /*07c0*/ 	.word	0x000000ff
        /*07c4*/ 	.word	0x00033450
        /*07c8*/ 	.short	0x0100
        /*07ca*/ 	.byte	0x08
	.zero		1


	//   ....[7]....
        /*07cc*/ 	.word	0x000004e0
        /*07d0*/ 	.word	0x000000ff
        /*07d4*/ 	.word	0x00033460
        /*07d8*/ 	.short	0x0100
        /*07da*/ 	.byte	0x08
	.zero		1


	//   ....[8]....
        /*07dc*/ 	.word	0x000004f0
        /*07e0*/ 	.word	0x000000ff
        /*07e4*/ 	.word	0x00033458
        /*07e8*/ 	.short	0x0100
        /*07ea*/ 	.byte	0x08
	.zero		1


	//   ....[9]....
        /*07ec*/ 	.word	0x00000500
        /*07f0*/ 	.word	0x000000ff
        /*07f4*/ 	.word	0x00033468
        /*07f8*/ 	.short	0x0100
        /*07fa*/ 	.byte	0x08
	.zero		1


	//   ....[10]....
        /*07fc*/ 	.word	0x000005f0
        /*0800*/ 	.word	0x000000ff
        /*0804*/ 	.word	0x00033470
        /*0808*/ 	.short	0x0100
        /*080a*/ 	.byte	0x06
	.zero		1


	//   ....[11]....
        /*080c*/ 	.word	0x00000600
        /*0810*/ 	.word	0x000000ff
        /*0814*/ 	.word	0x00033480
        /*0818*/ 	.short	0x0100
        /*081a*/ 	.byte	0x06
	.zero		1


	//   ....[12]....
        /*081c*/ 	.word	0x00000610
        /*0820*/ 	.word	0x000000ff
        /*0824*/ 	.word	0x00033478
        /*0828*/ 	.short	0x0100
        /*082a*/ 	.byte	0x06
	.zero		1


	//   ....[13]....
        /*082c*/ 	.word	0x00000620
        /*0830*/ 	.word	0x000000ff
        /*0834*/ 	.word	0x00033488
        /*0838*/ 	.short	0x0100
        /*083a*/ 	.byte	0x06
	.zero		1


	//   ....[14]....
        /*083c*/ 	.word	0x00000750
        /*0840*/ 	.word	0x000000ff
        /*0844*/ 	.word	0x00033490
        /*0848*/ 	.short	0x0100
        /*084a*/ 	.byte	0x08
	.zero		1


	//   ....[15]....
        /*084c*/ 	.word	0x00000760
        /*0850*/ 	.word	0x000000ff
        /*0854*/ 	.word	0x000334a0
        /*0858*/ 	.short	0x0100
        /*085a*/ 	.byte	0x08
	.zero		1


	//   ....[16]....
        /*085c*/ 	.word	0x00000770
        /*0860*/ 	.word	0x000000ff
        /*0864*/ 	.word	0x00033498
        /*0868*/ 	.short	0x0100
        /*086a*/ 	.byte	0x08
	.zero		1


	//   ....[17]....
        /*086c*/ 	.word	0x00000780
        /*0870*/ 	.word	0x000000ff
        /*0874*/ 	.word	0x000334a8
        /*0878*/ 	.short	0x0100
        /*087a*/ 	.byte	0x08
	.zero		1


	//   ....[18]....
        /*087c*/ 	.word	0x000008b0
        /*0880*/ 	.word	0x000000ff
        /*0884*/ 	.word	0x000334b0
        /*0888*/ 	.short	0x0100
        /*088a*/ 	.byte	0x08
	.zero		1


	//   ....[19]....
        /*088c*/ 	.word	0x000008c0
        /*0890*/ 	.word	0x000000ff
        /*0894*/ 	.word	0x000334c0
        /*0898*/ 	.short	0x0100
        /*089a*/ 	.byte	0x08
	.zero		1


	//   ....[20]....
        /*089c*/ 	.word	0x000008d0
        /*08a0*/ 	.word	0x000000ff
        /*08a4*/ 	.word	0x000334b8
        /*08a8*/ 	.short	0x0100
        /*08aa*/ 	.byte	0x08
	.zero		1


	//   ....[21]....
        /*08ac*/ 	.word	0x000008e0
        /*08b0*/ 	.word	0x000000ff
        /*08b4*/ 	.word	0x000334c8
        /*08b8*/ 	.short	0x0100
        /*08ba*/ 	.byte	0x08
	.zero		1


	//   ....[22]....
        /*08bc*/ 	.word	0x00001a90
        /*08c0*/ 	.word	0x00000004
        /*08c4*/ 	.word	0x00033400
        /*08c8*/ 	.short	0x010a
        /*08ca*/ 	.byte	0x3f
	.zero		1


	//   ....[23]....
        /*08cc*/ 	.word	0x00001b30
        /*08d0*/ 	.word	0x00000005
        /*08d4*/ 	.word	0x00033430
        /*08d8*/ 	.short	0x010a
        /*08da*/ 	.byte	0x3f
	.zero		1


	//   ....[24]....
        /*08dc*/ 	.word	0x00001ba0
        /*08e0*/ 	.word	0x00000005
        /*08e4*/ 	.word	0x00033430
        /*08e8*/ 	.short	0x010a
        /*08ea*/ 	.byte	0x3f
	.zero		1


	//   ....[25]....
        /*08ec*/ 	.word	0x000049b0
        /*08f0*/ 	.word	0x00000018
        /*08f4*/ 	.word	0x00000000
        /*08f8*/ 	.short	0x0101
        /*08fa*/ 	.byte	0x3f
	.zero		1


	//   ....[26]....
        /*08fc*/ 	.word	0x00005bc0
        /*0900*/ 	.word	0x000000ff
        /*0904*/ 	.word	0x00033430
        /*0908*/ 	.short	0x010a
        /*090a*/ 	.byte	0x06
	.zero		1


	//   ....[27]....
        /*090c*/ 	.word	0x00005c00
        /*0910*/ 	.word	0x000000ff
        /*0914*/ 	.word	0x00033430
        /*0918*/ 	.short	0x010a
        /*091a*/ 	.byte	0x06
	.zero		1


	//   ....[28]....
        /*091c*/ 	.word	0x00006850
        /*0920*/ 	.word	0x000000ff
        /*0924*/ 	.word	0x00033450
        /*0928*/ 	.short	0x010a
        /*092a*/ 	.byte	0x06
	.zero		1


	//   ....[29]....
        /*092c*/ 	.word	0x00006890
        /*0930*/ 	.word	0x000000ff
        /*0934*/ 	.word	0x00033450
        /*0938*/ 	.short	0x010a
        /*093a*/ 	.byte	0x06
	.zero		1


	//   ....[30]....
        /*093c*/ 	.word	0x000087b0
        /*0940*/ 	.word	0x00000006
        /*0944*/ 	.word	0x00000000
        /*0948*/ 	.short	0x0101
        /*094a*/ 	.byte	0x3f
	.zero		1


	//   ....[31]....
        /*094c*/ 	.word	0x00008c30
        /*0950*/ 	.word	0x0000000a
        /*0954*/ 	.word	0x00000000
        /*0958*/ 	.short	0x0101
        /*095a*/ 	.byte	0x3f
	.zero		1


	//   ....[32]....
        /*095c*/ 	.word	0x00009480
        /*0960*/ 	.word	0x0000000f
        /*0964*/ 	.word	0x00033450
        /*0968*/ 	.short	0x010a
        /*096a*/ 	.byte	0x3f
	.zero		1


	//   ....[33]....
        /*096c*/ 	.word	0x00009510
        /*0970*/ 	.word	0x0000000f
        /*0974*/ 	.word	0x00033450
        /*0978*/ 	.short	0x010a
        /*097a*/ 	.byte	0x3f
	.zero		1


	//   ....[34]....
        /*097c*/ 	.word	0x00009b80
        /*0980*/ 	.word	0x00000006
        /*0984*/ 	.word	0x00000000
        /*0988*/ 	.short	0x0101
        /*098a*/ 	.byte	0x3f
	.zero		1


	//   ....[35]....
        /*098c*/ 	.word	0x0000c170
        /*0990*/ 	.word	0x00000003
        /*0994*/ 	.word	0x00000000
        /*0998*/ 	.short	0x0101
        /*099a*/ 	.byte	0x3f
	.zero		1


	//   ....[36]....
        /*099c*/ 	.word	0x0000f090
        /*09a0*/ 	.word	0x00000003
        /*09a4*/ 	.word	0x00033480
        /*09a8*/ 	.short	0x010a
        /*09aa*/ 	.byte	0x3f
	.zero		1


	//   ....[37]....
        /*09ac*/ 	.word	0x0000f310
        /*09b0*/ 	.word	0x00000003
        /*09b4*/ 	.word	0x00033440
        /*09b8*/ 	.short	0x010a
        /*09ba*/ 	.byte	0x3f
	.zero		1


	//   ....[38]....
        /*09bc*/ 	.word	0x0000fed0
        /*09c0*/ 	.word	0x00000011
        /*09c4*/ 	.word	0x00033400
        /*09c8*/ 	.short	0x0107
        /*09ca*/ 	.byte	0x3f
	.zero		1


	//   ....[39]....
        /*09cc*/ 	.word	0x0000ffd0
        /*09d0*/ 	.word	0x00000011
        /*09d4*/ 	.word	0x00033400
        /*09d8*/ 	.short	0x0101
        /*09da*/ 	.byte	0x3f
	.zero		1


	//   ....[40]....
        /*09dc*/ 	.word	0x0000fff0
        /*09e0*/ 	.word	0x00000011
        /*09e4*/ 	.word	0x00033420
        /*09e8*/ 	.short	0x010a
        /*09ea*/ 	.byte	0x3f
	.zero		1


	//   ....[41]....
        /*09ec*/ 	.word	0x00010330
        /*09f0*/ 	.word	0x00000006
        /*09f4*/ 	.word	0x00033480
        /*09f8*/ 	.short	0x010a
        /*09fa*/ 	.byte	0x3f
	.zero		1


	//   ....[42]....
        /*09fc*/ 	.word	0x00010770
        /*0a00*/ 	.word	0x00000006
        /*0a04*/ 	.word	0x00033440
        /*0a08*/ 	.short	0x010a
        /*0a0a*/ 	.byte	0x3f
	.zero		1


	//   ....[43]....
        /*0a0c*/ 	.word	0x00010c20
        /*0a10*/ 	.word	0x00000003
        /*0a14*/ 	.word	0x00033470
        /*0a18*/ 	.short	0x010a
        /*0a1a*/ 	.byte	0x3f
	.zero		1


	//   ....[44]....
        /*0a1c*/ 	.word	0x00010c90
        /*0a20*/ 	.word	0x00000003
        /*0a24*/ 	.word	0x00033460
        /*0a28*/ 	.short	0x010a
        /*0a2a*/ 	.byte	0x3f
	.zero		1


	//   ....[45]....
        /*0a2c*/ 	.word	0x000117d0
        /*0a30*/ 	.word	0x00000003
        /*0a34*/ 	.word	0x00033450
        /*0a38*/ 	.short	0x0101
        /*0a3a*/ 	.byte	0x3f
	.zero		1


	//   ....[46]....
        /*0a3c*/ 	.word	0x00011850
        /*0a40*/ 	.word	0x00000003
        /*0a44*/ 	.word	0x00000000
        /*0a48*/ 	.short	0x0101
        /*0a4a*/ 	.byte	0x3f
	.zero		1


	//   ....[47]....
        /*0a4c*/ 	.word	0x00011a80
        /*0a50*/ 	.word	0x00000000
        /*0a54*/ 	.word	0x00033470
        /*0a58*/ 	.short	0x010a
        /*0a5a*/ 	.byte	0x3f
	.zero		1


	//   ....[48]....
        /*0a5c*/ 	.word	0x00011af0
        /*0a60*/ 	.word	0x00000000
        /*0a64*/ 	.word	0x00033460
        /*0a68*/ 	.short	0x010a
        /*0a6a*/ 	.byte	0x3f
	.zero		1


	//   ....[49]....
        /*0a6c*/ 	.word	0x00012660
        /*0a70*/ 	.word	0x00000000
        /*0a74*/ 	.word	0x00033450
        /*0a78*/ 	.short	0x0101
        /*0a7a*/ 	.byte	0x3f
	.zero		1


	//   ....[50]....
        /*0a7c*/ 	.word	0x000126b0
        /*0a80*/ 	.word	0x00000002
        /*0a84*/ 	.word	0x00000000
        /*0a88*/ 	.short	0x0101
        /*0a8a*/ 	.byte	0x3f
	.zero		1


	//   ....[51]....
        /*0a8c*/ 	.word	0x00013200
        /*0a90*/ 	.word	0x00000000
        /*0a94*/ 	.word	0x00033420
        /*0a98*/ 	.short	0x010a
        /*0a9a*/ 	.byte	0x3f
	.zero		1


	//   ....[52]....
        /*0a9c*/ 	.word	0x000133c0
        /*0aa0*/ 	.word	0x00000006
        /*0aa4*/ 	.word	0x00000000
        /*0aa8*/ 	.short	0x010a
        /*0aaa*/ 	.byte	0x3f
	.zero		1


	//   ....[53]....
        /*0aac*/ 	.word	0x00013430
        /*0ab0*/ 	.word	0x00000007
        /*0ab4*/ 	.word	0x00000000
        /*0ab8*/ 	.short	0x010a
        /*0aba*/ 	.byte	0x3f
	.zero		1


	//   ....[54]....
        /*0abc*/ 	.word	0x00013490
        /*0ac0*/ 	.word	0x00000004
        /*0ac4*/ 	.word	0x00033460
        /*0ac8*/ 	.short	0x010a
        /*0aca*/ 	.byte	0x3f
	.zero		1


	//   ....[55]....
        /*0acc*/ 	.word	0x000134e0
        /*0ad0*/ 	.word	0x00000003
        /*0ad4*/ 	.word	0x00033460
        /*0ad8*/ 	.short	0x010a
        /*0ada*/ 	.byte	0x3f
	.zero		1


	//   ....[56]....
        /*0adc*/ 	.word	0x00013520
        /*0ae0*/ 	.word	0x00000004
        /*0ae4*/ 	.word	0x00033480
        /*0ae8*/ 	.short	0x010a
        /*0aea*/ 	.byte	0x3f
	.zero		1


	//   ....[57]....
        /*0aec*/ 	.word	0x00013540
        /*0af0*/ 	.word	0x00000003
        /*0af4*/ 	.word	0x00033480
        /*0af8*/ 	.short	0x010a
        /*0afa*/ 	.byte	0x3f
	.zero		1


	//   ....[58]....
        /*0afc*/ 	.word	0x000135a0
        /*0b00*/ 	.word	0x00000004
        /*0b04*/ 	.word	0x00033400
        /*0b08*/ 	.short	0x010a
        /*0b0a*/ 	.byte	0x3f
	.zero		1


	//   ....[59]....
        /*0b0c*/ 	.word	0x000135f0
        /*0b10*/ 	.word	0x00000005
        /*0b14*/ 	.word	0x00033430
        /*0b18*/ 	.short	0x010a
        /*0b1a*/ 	.byte	0x3f
	.zero		1


	//   ....[60]....
        /*0b1c*/ 	.word	0x00013650
        /*0b20*/ 	.word	0x00000004
        /*0b24*/ 	.word	0x00033430
        /*0b28*/ 	.short	0x010a
        /*0b2a*/ 	.byte	0x3f
	.zero		1


	//   ....[61]....
        /*0b2c*/ 	.word	0x000136b0
        /*0b30*/ 	.word	0x00000004
        /*0b34*/ 	.word	0x00033450
        /*0b38*/ 	.short	0x010a
        /*0b3a*/ 	.byte	0x3f
	.zero		1


	//   ....[62]....
        /*0b3c*/ 	.word	0x00013700
        /*0b40*/ 	.word	0x0000000f
        /*0b44*/ 	.word	0x00033450
        /*0b48*/ 	.short	0x010a
        /*0b4a*/ 	.byte	0x3f
	.zero		1


	//   ....[63]....
        /*0b4c*/ 	.word	0x00013850
        /*0b50*/ 	.word	0x00000003
        /*0b54*/ 	.word	0x00033480
        /*0b58*/ 	.short	0x010a
        /*0b5a*/ 	.byte	0x3f
	.zero		1


	//   ....[64]....
        /*0b5c*/ 	.word	0x000138a0
        /*0b60*/ 	.word	0x00000003
        /*0b64*/ 	.word	0x00033440
        /*0b68*/ 	.short	0x010a
        /*0b6a*/ 	.byte	0x3f
	.zero		1


	//   ....[65]....
        /*0b6c*/ 	.word	0x00013e30
        /*0b70*/ 	.word	0x00000011
        /*0b74*/ 	.word	0x00033420
        /*0b78*/ 	.short	0x010a
        /*0b7a*/ 	.byte	0x3f
	.zero		1


	//   ....[66]....
        /*0b7c*/ 	.word	0x00013e80
        /*0b80*/ 	.word	0x00000006
        /*0b84*/ 	.word	0x00033480
        /*0b88*/ 	.short	0x010a
        /*0b8a*/ 	.byte	0x3f
	.zero		1


	//   ....[67]....
        /*0b8c*/ 	.word	0x00013ed0
        /*0b90*/ 	.word	0x00000006
        /*0b94*/ 	.word	0x00033440
        /*0b98*/ 	.short	0x010a
        /*0b9a*/ 	.byte	0x3f
	.zero		1


	//   ....[68]....
        /*0b9c*/ 	.word	0x00013f20
        /*0ba0*/ 	.word	0x00000003
        /*0ba4*/ 	.word	0x00033470
        /*0ba8*/ 	.short	0x010a
        /*0baa*/ 	.byte	0x3f
	.zero		1


	//   ....[69]....
        /*0bac*/ 	.word	0x00013f70
        /*0bb0*/ 	.word	0x00000003
        /*0bb4*/ 	.word	0x00033460
        /*0bb8*/ 	.short	0x010a
        /*0bba*/ 	.byte	0x3f
	.zero		1


	//   ....[70]....
        /*0bbc*/ 	.word	0x00013fc0
        /*0bc0*/ 	.word	0x00000000
        /*0bc4*/ 	.word	0x00033470
        /*0bc8*/ 	.short	0x010a
        /*0bca*/ 	.byte	0x3f
	.zero		1


	//   ....[71]....
        /*0bcc*/ 	.word	0x00014010
        /*0bd0*/ 	.word	0x00000000
        /*0bd4*/ 	.word	0x00033460
        /*0bd8*/ 	.short	0x010a
        /*0bda*/ 	.byte	0x3f
	.zero		1


	//   ....[72]....
        /*0bdc*/ 	.word	0x00014060
        /*0be0*/ 	.word	0x00000000
        /*0be4*/ 	.word	0x00033420
        /*0be8*/ 	.short	0x010a
        /*0bea*/ 	.byte	0x3f
	.zero		1


	//   ....[73]....
        /*0bec*/ 	.word	0x00014200
        /*0bf0*/ 	.word	0x00000006
        /*0bf4*/ 	.word	0x00000000
        /*0bf8*/ 	.short	0x010a
        /*0bfa*/ 	.byte	0x3f
	.zero		1


	//   ....[74]....
        /*0bfc*/ 	.word	0x00014250
        /*0c00*/ 	.word	0x00000007
        /*0c04*/ 	.word	0x00000000
        /*0c08*/ 	.short	0x010a
        /*0c0a*/ 	.byte	0x3f
	.zero		1


	//   ....[75]....
        /*0c0c*/ 	.word	0x000142a0
        /*0c10*/ 	.word	0x00000004
        /*0c14*/ 	.word	0x00033460
        /*0c18*/ 	.short	0x010a
        /*0c1a*/ 	.byte	0x3f
	.zero		1


	//   ....[76]....
        /*0c1c*/ 	.word	0x000142f0
        /*0c20*/ 	.word	0x00000003
        /*0c24*/ 	.word	0x00033460
        /*0c28*/ 	.short	0x010a
        /*0c2a*/ 	.byte	0x3f
	.zero		1


	//   ....[77]....
        /*0c2c*/ 	.word	0x00014340
        /*0c30*/ 	.word	0x00000004
        /*0c34*/ 	.word	0x00033480
        /*0c38*/ 	.short	0x010a
        /*0c3a*/ 	.byte	0x3f
	.zero		1


	//----- nvinfo : EIATTR_NUM_MBARRIERS
	.align		4
.L_673:
        /*0c3c*/ 	.byte	0x03, 0x38
        /*0c3e*/ 	.short	0x0016


	//----- nvinfo : EIATTR_EXIT_INSTR_OFFSETS
	.align		4
        /*0c40*/ 	.byte	0x04, 0x1c
        /*0c42*/ 	.short	(.L_675 - .L_674)


	//   ....[0]....
.L_674:
        /*0c44*/ 	.word	0x00000a80


	//   ....[1]....
        /*0c48*/ 	.word	0x0000d2e0


	//   ....[2]....
        /*0c4c*/ 	.word	0x00013590


	//----- nvinfo : EIATTR_MAX_THREADS
	.align		4
.L_675:
        /*0c50*/ 	.byte	0x04, 0x05
        /*0c52*/ 	.short	(.L_677 - .L_676)
.L_676:
        /*0c54*/ 	.word	0x00000180
        /*0c58*/ 	.word	0x00000001
        /*0c5c*/ 	.word	0x00000001


	//----- nvinfo : EIATTR_CRS_STACK_SIZE
	.align		4
.L_677:
        /*0c60*/ 	.byte	0x04, 0x1e
        /*0c62*/ 	.short	(.L_679 - .L_678)
.L_678:
        /*0c64*/ 	.word	0x00000000


	//----- nvinfo : EIATTR_CBANK_PARAM_SIZE
	.align		4
.L_679:
        /*0c68*/ 	.byte	0x03, 0x19
        /*0c6a*/ 	.short	0x0af0


	//----- nvinfo : EIATTR_PARAM_CBANK
	.align		4
        /*0c6c*/ 	.byte	0x04, 0x0a
        /*0c6e*/ 	.short	(.L_681 - .L_680)
	.align		4
.L_680:
        /*0c70*/ 	.word	index@(.nv.constant0._ZN7cutlass13device_kernelIN5flash11enable_sm90INS1_16FlashAttnFwdSm90INS1_25CollectiveMainloopFwdSm90ILi2EN4cute5tupleIJNS5_1CILi1EEES8_S8_EEENS6_IJNS7_ILi128EEENS7_ILi160EEENS7_ILi192EEEEEELi192ENS_12float_e4m3_tEfNS_4arch4Sm90ELb0ELb0ELb1ELb1ELb0ELb0ELb0ELb1ELb1ELb1ELb0ELb0EEENS1_21CollectiveEpilogueFwdINS6_IJSA_SC_SB_EEES9_NS_10bfloat16_tESG_Li256ELb1ELb1ELb0ELb1EEENS1_36VarlenDynamicPersistentTileSchedulerILi128ELi160ELi256ELi128ELb0ELb1ELb1ELb0ELb1ELb1EEEEEEEEEvNT_6ParamsE)
        /*0c74*/ 	.short	0x0210
        /*0c76*/ 	.short	0x0af0


	//----- nvinfo : EIATTR_SW_WAR
	.align		4
.L_681:
        /*0c78*/ 	.byte	0x04, 0x36
        /*0c7a*/ 	.short	(.L_683 - .L_682)
.L_682:
        /*0c7c*/ 	.word	0x00000008
.L_683:


//--------------------- .nv.info._ZN7cutlass13device_kernelIN5flash11enable_sm90INS1_16FlashAttnFwdSm90INS1_25CollectiveMainloopFwdSm90ILi2EN4cute5tupleIJNS5_1CILi1EEES8_S8_EEENS6_IJNS7_ILi128EEENS7_ILi160EEENS7_ILi192EEEEEELi192ENS_12float_e4m3_tEfNS_4arch4Sm90ELb0ELb0ELb1ELb1ELb0ELb1ELb0ELb1ELb1ELb1ELb0ELb0EEENS1_21CollectiveEpilogueFwdINS6_IJSA_SC_SB_EEES9_NS_10bfloat16_tESG_Li256ELb1ELb1ELb0ELb1EEENS1_36VarlenDynamicPersistentTileSchedulerILi128ELi160ELi256ELi128ELb0ELb1ELb1ELb0ELb1ELb1EEEEEEEEEvNT_6ParamsE --------------------------
	.section	.nv.info._ZN7cutlass13device_kernelIN5flash11enable_sm90INS1_16FlashAttnFwdSm90INS1_25CollectiveMainloopFwdSm90ILi2EN4cute5tupleIJNS5_1CILi1EEES8_S8_EEENS6_IJNS7_ILi128EEENS7_ILi160EEENS7_ILi192EEEEEELi192ENS_12float_e4m3_tEfNS_4arch4Sm90ELb0ELb0ELb1ELb1ELb0ELb1ELb0ELb1ELb1ELb1ELb0ELb0EEENS1_21CollectiveEpilogueFwdINS6_IJSA_SC_SB_EEES9_NS_10bfloat16_tESG_Li256ELb1ELb1ELb0ELb1EEENS1_36VarlenDynamicPersistentTileSchedulerILi128ELi160ELi256ELi128ELb0ELb1ELb1ELb0ELb1ELb1EEEEEEEEEvNT_6ParamsE,"",@"SHT_CUDA_INFO"
	.sectionflags	@""
	.align	4


	//----- nvinfo : EIATTR_CUDA_API_VERSION
	.align		4
        /*0000*/ 	.byte	0x04, 0x37
        /*0002*/ 	.short	(.L_685 - .L_684)
.L_684:
        /*0004*/ 	.word	0x00000082


	//----- nvinfo : EIATTR_KPARAM_INFO
	.align		4
.L_685:
        /*0008*/ 	.byte	0x04, 0x17
        /*000a*/ 	.short	(.L_687 - .L_686)
.L_686:
        /*000c*/ 	.word	0x00000000
        /*0010*/ 	.short	0x0000
        /*0012*/ 	.short	0x0070
        /*0014*/ 	.byte	0x00, 0xf0, 0x01, 0x2a


	//----- nvinfo : EIATTR_SPARSE_MMA_MASK
	.align		4
.L_687:
        /*0018*/ 	.byte	0x03, 0x50
        /*001a*/ 	.short	0x0000


	//----- nvinfo : EIATTR_MAXREG_COUNT
	.align		4
        /*001c*/ 	.byte	0x03, 0x1b
        /*001e*/ 	.short	0x00a8


	//----- nvinfo : EIATTR_NUM_BARRIERS
	.align		4
        /*0020*/ 	.byte	0x02, 0x4c
        /*0022*/ 	.byte	0x10
	.zero		1


	//----- nvinfo : EIATTR_EXTERNS
	.align		4
        /*0024*/ 	.byte	0x04, 0x0f
        /*0026*/ 	.short	(.L_689 - .L_688)


	//   ....[0]....
	.align		4
.L_688:
        /*0028*/ 	.word	index@(__assertfail)


	//----- nvinfo : EIATTR_ANNOTATIONS
	.align		4
.L_689:
        /*002c*/ 	.byte	0x04, 0x55
        /*002e*/ 	.short	(.L_691 - .L_690)


	//   ....[0]....
.L_690:
        /* <DEDUP_REMOVED lines=118> */


	//----- nvinfo : EIATTR_MERCURY_ISA_VERSION
	.align		4
.L_691:
        /*0778*/ 	.byte	0x03, 0x5f
        /*077a*/ 	.short	0x0101


	//----- nvinfo : EIATTR_UNUSED_LOAD_BYTE_OFFSET
	.align		4
        /*077c*/ 	.byte	0x04, 0x44
        /*077e*/ 	.short	(.L_693 - .L_692)


	//   ....[0]....
.L_692:
        /*0780*/ 	.word	0x00000ae0
        /*0784*/ 	.word	0x0000fff0


	//   ....[1]....
        /*0788*/ 	.word	0x000207a0
        /*078c*/ 	.word	0x0000fff0


	//----- nvinfo : EIATTR_INT_WARP_WIDE_INSTR_OFFSETS
	.align		4
.L_693:
        /*0790*/ 	.byte	0x04, 0x31
        /*0792*/ 	.short	(.L_695 - .L_694)


	//   ....[0]....
.L_694:
        /*0794*/ 	.word	0x00000190


	//   ....[1]....
        /*0798*/ 	.word	0x000001d0


	//   ....[2]....
        /*079c*/ 	.word	0x00000240


	//   ....[3]....
        /*07a0*/ 	.word	0x000264c0


	//   ....[4]....
        /*07a4*/ 	.word	0x00026550


	//   ....[5]....
        /*07a8*/ 	.word	0x00029990


	//   ....[6]....
        /*07ac*/ 	.word	0x000299f0


	//----- nvinfo : EIATTR_COOP_GROUP_MASK_REGIDS
	.align		4
.L_695:
        /*07b0*/ 	.byte	0x04, 0x29
        /*07b2*/ 	.short	(.L_697 - .L_696)


	//   ....[0]....
.L_696:
        /*07b4*/ 	.word	0xffffffff


	//   ....[1]....
        /*07b8*/ 	.word	0xffffffff


	//   ....[2]....
        /*07bc*/ 	.word	0xffffffff


	//   ....[3]....
        /*07c0*/ 	.word	0xffffffff


	//   ....[4]....
        /*07c4*/ 	.word	0xffffffff


	//   ....[5]....
        /*07c8*/ 	.word	0xffffffff


	//   ....[6]....
        /*07cc*/ 	.word	0xffffffff


	//   ....[7]....
        /*07d0*/ 	.word	0xffffffff


	//   ....[8]....
        /*07d4*/ 	.word	0xffffffff


	//   ....[9]....
        /*07d8*/ 	.word	0xffffffff


	//   ....[10]....
        /*07dc*/ 	.word	0xffffffff


	//   ....[11]....
        /*07e0*/ 	.word	0xffffffff


	//   ....[12]....
        /*07e4*/ 	.word	0xffffffff


	//   ....[13]....
        /*07e8*/ 	.word	0xffffffff


	//   ....[14]....
        /*07ec*/ 	.word	0xffffffff


	//   ....[15]....
        /*07f0*/ 	.word	0xffffffff


	//   ....[16]....
        /*07f4*/ 	.word	0xffffffff


	//   ....[17]....
        /*07f8*/ 	.word	0xffffffff


	//   ....[18]....
        /*07fc*/ 	.word	0xffffffff


	//   ....[19]....
        /*0800*/ 	.word	0xffffffff


	//   ....[20]....
        /*0804*/ 	.word	0xffffffff


	//   ....[21]....
        /*0808*/ 	.word	0xffffffff


	//   ....[22]....
        /*080c*/ 	.word	0xffffffff


	//   ....[23]....
        /*0810*/ 	.word	0xffffffff


	//   ....[24]....
        /*0814*/ 	.word	0xffffffff


	//   ....[25]....
        /*0818*/ 	.word	0xffffffff


	//   ....[26]....
        /*081c*/ 	.word	0xffffffff


	//   ....[27]....
        /*0820*/ 	.word	0xffffffff


	//   ....[28]....
        /*0824*/ 	.word	0xffffffff


	//   ....[29]....
        /*0828*/ 	.word	0xffffffff


	//   ....[30]....
        /*082c*/ 	.word	0xffffffff


	//   ....[31]....
        /*0830*/ 	.word	0xffffffff


	//   ....[32]....
        /*0834*/ 	.word	0xffffffff


	//   ....[33]....
        /*0838*/ 	.word	0xffffffff


	//   ....[34]....
        /*083c*/ 	.word	0xffffffff


	//   ....[35]....
        /*0840*/ 	.word	0xffffffff


	//   ....[36]....
        /*0844*/ 	.word	0xffffffff


	//   ....[37]....
        /*0848*/ 	.word	0xffffffff


	//   ....[38]....
        /*084c*/ 	.word	0xffffffff


	//   ....[39]....
        /*0850*/ 	.word	0xffffffff


	//   ....[40]....
        /*0854*/ 	.word	0xffffffff


	//   ....[41]....
        /*0858*/ 	.word	0xffffffff


	//   ....[42]....
        /*085c*/ 	.word	0xffffffff


	//   ....[43]....
        /*0860*/ 	.word	0xffffffff


	//   ....[44]....
        /*0864*/ 	.word	0xffffffff


	//   ....[45]....
        /*0868*/ 	.word	0xffffffff


	//   ....[46]....
        /*086c*/ 	.word	0xffffffff


	//   ....[47]....
        /*0870*/ 	.word	0xffffffff


	//   ....[48]....
        /*0874*/ 	.word	0xffffffff


	//   ....[49]....
        /*0878*/ 	.word	0xffffffff


	//   ....[50]....
        /*087c*/ 	.word	0xffffffff


	//   ....[51]....
        /*0880*/ 	.word	0xffffffff


	//   ....[52]....
        /*0884*/ 	.word	0xffffffff


	//   ....[53]....
        /*0888*/ 	.word	0xffffffff


	//   ....[54]....
        /*088c*/ 	.word	0xffffffff


	//   ....[55]....
        /*0890*/ 	.word	0xffffffff


	//   ....[56]....
        /*0894*/ 	.word	0xffffffff


	//   ....[57]....
        /*0898*/ 	.word	0xffffffff


	//   ....[58]....
        /*089c*/ 	.word	0xffffffff


	//   ....[59]....
        /*08a0*/ 	.word	0xffffffff


	//   ....[60]....
        /*08a4*/ 	.word	0xffffffff


	//   ....[61]....
        /*08a8*/ 	.word	0xffffffff


	//   ....[62]....
        /*08ac*/ 	.word	0xffffffff


	//   ....[63]....
        /*08b0*/ 	.word	0xffffffff


	//   ....[64]....
        /*08b4*/ 	.word	0xffffffff


	//   ....[65]....
        /*08b8*/ 	.word	0xffffffff


	//   ....[66]....
        /*08bc*/ 	.word	0xffffffff


	//   ....[67]....
        /*08c0*/ 	.word	0xffffffff


	//   ....[68]....
        /*08c4*/ 	.word	0xffffffff


	//   ....[69]....
        /*08c8*/ 	.word	0xffffffff


	//   ....[70]....
        /*08cc*/ 	.word	0xffffffff


	//   ....[71]....
        /*08d0*/ 	.word	0xffffffff


	//   ....[72]....
        /*08d4*/ 	.word	0xffffffff


	//   ....[73]....
        /*08d8*/ 	.word	0xffffffff


	//   ....[74]....
        /*08dc*/ 	.word	0xffffffff


	//   ....[75]....
        /*08e0*/ 	.word	0xffffffff


	//   ....[76]....
        /*08e4*/ 	.word	0xffffffff


	//   ....[77]....
        /*08e8*/ 	.word	0xffffffff


	//   ....[78]....
        /*08ec*/ 	.word	0xffffffff


	//   ....[79]....
        /*08f0*/ 	.word	0xffffffff


	//   ....[80]....
        /*08f4*/ 	.word	0xffffffff


	//   ....[81]....
        /*08f8*/ 	.word	0xffffffff


	//   ....[82]....
        /*08fc*/ 	.word	0xffffffff


	//   ....[83]....
        /*0900*/ 	.word	0xffffffff


	//   ....[84]....
        /*0904*/ 	.word	0xffffffff


	//   ....[85]....
        /*0908*/ 	.word	0xffffffff


	//   ....[86]....
        /*090c*/ 	.word	0xffffffff


	//   ....[87]....
        /*0910*/ 	.word	0xffffffff


	//   ....[88]....
        /*0914*/ 	.word	0xffffffff


	//   ....[89]....
        /*0918*/ 	.word	0xffffffff


	//   ....[90]....
        /*091c*/ 	.word	0xffffffff


	//   ....[91]....
        /*0920*/ 	.word	0xffffffff


	//   ....[92]....
        /*0924*/ 	.word	0xffffffff


	//   ....[93]....
        /*0928*/ 	.word	0xffffffff


	//   ....[94]....
        /*092c*/ 	.word	0xffffffff


	//   ....[95]....
        /*0930*/ 	.word	0xffffffff


	//   ....[96]....
        /*0934*/ 	.word	0xffffffff


	//   ....[97]....
        /*0938*/ 	.word	0xffffffff


	//   ....[98]....
        /*093c*/ 	.word	0xffffffff


	//   ....[99]....
        /*0940*/ 	.word	0xffffffff


	//   ....[100]....
        /*0944*/ 	.word	0xffffffff


	//   ....[101]....
        /*0948*/ 	.word	0xffffffff


	//   ....[102]....
        /*094c*/ 	.word	0xffffffff


	//   ....[103]....
        /*0950*/ 	.word	0xffffffff


	//   ....[104]....
        /*0954*/ 	.word	0xffffffff


	//   ....[105]....
        /*0958*/ 	.word	0xffffffff


	//   ....[106]....
        /*095c*/ 	.word	0xffffffff


	//   ....[107]....
        /*0960*/ 	.word	0xffffffff


	//   ....[108]....
        /*0964*/ 	.word	0xffffffff


	//   ....[109]....
        /*0968*/ 	.word	0xffffffff


	//   ....[110]....
        /*096c*/ 	.word	0xffffffff


	//   ....[111]....
        /*0970*/ 	.word	0xffffffff


	//   ....[112]....
        /*0974*/ 	.word	0xffffffff


	//   ....[113]....
        /*0978*/ 	.word	0xffffffff


	//   ....[114]....
        /*097c*/ 	.word	0xffffffff


	//   ....[115]....
        /*0980*/ 	.word	0xffffffff


	//   ....[116]....
        /*0984*/ 	.word	0xffffffff


	//   ....[117]....
        /*0988*/ 	.word	0xffffffff


	//   ....[118]....
        /*098c*/ 	.word	0xffffffff


	//   ....[119]....
        /*0990*/ 	.word	0xffffffff


	//   ....[120]....
        /*0994*/ 	.word	0xffffffff


	//   ....[121]....
        /*0998*/ 	.word	0xffffffff


	//   ....[122]....
        /*099c*/ 	.word	0xffffffff


	//   ....[123]....
        /*09a0*/ 	.word	0xffffffff


	//   ....[124]....
        /*09a4*/ 	.word	0xffffffff


	//   ....[125]....
        /*09a8*/ 	.word	0xffffffff


	//   ....[126]....
        /*09ac*/ 	.word	0xffffffff


	//   ....[127]....
        /*09b0*/ 	.word	0xffffffff


	//   ....[128]....
        /*09b4*/ 	.word	0xffffffff


	//   ....[129]....
        /*09b8*/ 	.word	0xffffffff


	//   ....[130]....
        /*09bc*/ 	.word	0xffffffff


	//   ....[131]....
        /*09c0*/ 	.word	0xffffffff


	//   ....[132]....
        /*09c4*/ 	.word	0xffffffff


	//   ....[133]....
        /*09c8*/ 	.word	0xffffffff


	//   ....[134]....
        /*09cc*/ 	.word	0xffffffff


	//   ....[135]....
        /*09d0*/ 	.word	0xffffffff


	//   ....[136]....
        /*09d4*/ 	.word	0xffffffff


	//   ....[137]....
        /*09d8*/ 	.word	0xffffffff


	//   ....[138]....
        /*09dc*/ 	.word	0xffffffff


	//   ....[139]....
        /*09e0*/ 	.word	0xffffffff


	//   ....[140]....
        /*09e4*/ 	.word	0x0500000f


	//   ....[141]....
        /*09e8*/ 	.word	0x0500000f


	//   ....[142]....
        /*09ec*/ 	.word	0x0500000f


	//   ....[143]....
        /*09f0*/ 	.word	0x0500000f


	//   ....[144]....
        /*09f4*/ 	.word	0x0500000f


	//   ....[145]....
        /*09f8*/ 	.word	0x0500000f


	//   ....[146]....
        /*09fc*/ 	.word	0x0500000f


	//   ....[147]....
        /*0a00*/ 	.word	0x0500000f


	//   ....[148]....
        /*0a04*/ 	.word	0x0500000f


	//   ....[149]....
        /*0a08*/ 	.word	0x0500000f


	//   ....[150]....
        /*0a0c*/ 	.word	0x0500000f


	//   ....[151]....
        /*0a10*/ 	.word	0x0500000f


	//   ....[152]....
        /*0a14*/ 	.word	0x0500000f


	//   ....[153]....
        /*0a18*/ 	.word	0x0500000f


	//   ....[154]....
        /*0a1c*/ 	.word	0x0500000f


	//   ....[155]....
        /*0a20*/ 	.word	0x0500000f


	//   ....[156]....
        /*0a24*/ 	.word	0x0500000f


	//   ....[157]....
        /*0a28*/ 	.word	0x0500000f


	//   ....[158]....
        /*0a2c*/ 	.word	0x0500000f


	//   ....[159]....
        /*0a30*/ 	.word	0x0500000f


	//   ....[160]....
        /*0a34*/ 	.word	0x0500000f


	//   ....[161]....
        /*0a38*/ 	.word	0x0500000f


	//   ....[162]....
        /*0a3c*/ 	.word	0x0500000f


	//   ....[163]....
        /*0a40*/ 	.word	0x0500000f


	//   ....[164]....
        /*0a44*/ 	.word	0x0500000f


	//   ....[165]....
        /*0a48*/ 	.word	0x0500000f


	//   ....[166]....
        /*0a4c*/ 	.word	0x0500000f


	//   ....[167]....
        /*0a50*/ 	.word	0x0500000f


	//   ....[168]....
        /*0a54*/ 	.word	0x0500000f


	//   ....[169]....
        /*0a58*/ 	.word	0x0500000f


	//   ....[170]....
        /*0a5c*/ 	.word	0x0500000f


	//   ....[171]....
        /*0a60*/ 	.word	0x0500000f


	//   ....[172]....
        /*0a64*/ 	.word	0x0500000f


	//   ....[173]....
        /*0a68*/ 	.word	0x0500000f


	//   ....[174]....
        /*0a6c*/ 	.word	0x0500000f


	//   ....[175]....
        /*0a70*/ 	.word	0x0500000f


	//   ....[176]....
        /*0a74*/ 	.word	0x0500000f


	//   ....[177]....
        /*0a78*/ 	.word	0x0500000f


	//   ....[178]....
        /*0a7c*/ 	.word	0x0500000f


	//   ....[179]....
        /*0a80*/ 	.word	0x0500000f


	//   ....[180]....
        /*0a84*/ 	.word	0x0500000f


	//   ....[181]....
        /*0a88*/ 	.word	0x0500000f


	//   ....[182]....
        /*0a8c*/ 	.word	0x0500000f


	//   ....[183]....
        /*0a90*/ 	.word	0x0500000f


	//   ....[184]....
        /*0a94*/ 	.word	0x0500000f


	//   ....[185]....
        /*0a98*/ 	.word	0x0500000f


	//   ....[186]....
        /*0a9c*/ 	.word	0x0500000f


	//   ....[187]....
        /*0aa0*/ 	.word	0x0500000f


	//   ....[188]....
        /*0aa4*/ 	.word	0x0500000f


	//   ....[189]....
        /*0aa8*/ 	.word	0x0500000f


	//   ....[190]....
        /*0aac*/ 	.word	0x0500000f


	//   ....[191]....
        /*0ab0*/ 	.word	0x0500000f


	//   ....[192]....
        /*0ab4*/ 	.word	0x0500000f


	//   ....[193]....
        /*0ab8*/ 	.word	0x0500000f


	//   ....[194]....
        /*0abc*/ 	.word	0x0500000f


	//   ....[195]....
        /*0ac0*/ 	.word	0x0500000f


	//   ....[196]....
        /*0ac4*/ 	.word	0x0500000f


	//   ....[197]....
        /*0ac8*/ 	.word	0x0500000f


	//   ....[198]....
        /*0acc*/ 	.word	0x0500000f


	//   ....[199]....
        /*0ad0*/ 	.word	0x0500000f


	//   ....[200]....
        /*0ad4*/ 	.word	0x0500000f


	//   ....[201]....
        /*0ad8*/ 	.word	0x0500000f


	//   ....[202]....
        /*0adc*/ 	.word	0x0500000f


	//   ....[203]....
        /*0ae0*/ 	.word	0x0500000f


	//   ....[204]....
        /*0ae4*/ 	.word	0x0500000f


	//   ....[205]....
        /*0ae8*/ 	.word	0x0500000f


	//   ....[206]....
        /*0aec*/ 	.word	0x0500000f


	//   ....[207]....
        /*0af0*/ 	.word	0x0500000f


	//   ....[208]....
        /*0af4*/ 	.word	0x0500000f


	//   ....[209]....
        /*0af8*/ 	.word	0x0500000f


	//   ....[210]....
        /*0afc*/ 	.word	0x0500000f


	//   ....[211]....
        /*0b00*/ 	.word	0x0500000f


	//   ....[212]....
        /*0b04*/ 	.word	0x0500000f


	//   ....[213]....
        /*0b08*/ 	.word	0x0500000f


	//   ....[214]....
        /*0b0c*/ 	.word	0x0500000f


	//   ....[215]....
        /*0b10*/ 	.word	0x0500000f


	//   ....[216]....
        /*0b14*/ 	.word	0x0500000f


	//   ....[217]....
        /*0b18*/ 	.word	0x0500000f


	//   ....[218]....
        /*0b1c*/ 	.word	0x0500000f


	//   ....[219]....
        /*0b20*/ 	.word	0x0500000f


	//   ....[220]....
        /*0b24*/ 	.word	0x0500000f


	//   ....[221]....
        /*0b28*/ 	.word	0x0500000f


	//   ....[222]....
        /*0b2c*/ 	.word	0x0500000f


	//   ....[223]....
        /*0b30*/ 	.word	0x0500000f


	//   ....[224]....
        /*0b34*/ 	.word	0x0500000f


	//   ....[225]....
        /*0b38*/ 	.word	0x0500000f


	//   ....[226]....
        /*0b3c*/ 	.word	0x0500000f


	//   ....[227]....
        /*0b40*/ 	.word	0x0500000f


	//   ....[228]....
        /*0b44*/ 	.word	0x0500000f


	//   ....[229]....
        /*0b48*/ 	.word	0x0500000f


	//   ....[230]....
        /*0b4c*/ 	.word	0x0500000f


	//   ....[231]....
        /*0b50*/ 	.word	0x0500000f


	//   ....[232]....
        /*0b54*/ 	.word	0x0500000f


	//----- nvinfo : EIATTR_COOP_GROUP_INSTR_OFFSETS
	.align		4
.L_697:
        /*0b58*/ 	.byte	0x04, 0x28
        /*0b5a*/ 	.short	(.L_699 - .L_698)


	//   ....[0]....
.L_698:
        /*0b5c*/ 	.word	0x00000070


	//   ....[1]....
        /*0b60*/ 	.word	0x000001a0


	//   ....[2]....
        /*0b64*/ 	.word	0x000001f0


	//   ....[3]....
        /*0b68*/ 	.word	0x00000420


	//   ....[4]....
        /*0b6c*/ 	.word	0x00000580


	//   ....[5]....
        /*0b70*/ 	.word	0x000006a0


	//   ....[6]....
        /*0b74*/ 	.word	0x00000800


	//   ....[7]....
        /*0b78*/ 	.word	0x000105a0


	//   ....[8]....
        /*0b7c*/ 	.word	0x00010d90


	//   ....[9]....
        /*0b80*/ 	.word	0x00010da0


	//   ....[10]....
        /*0b84*/ 	.word	0x00010db0


	//   ....[11]....
        /*0b88*/ 	.word	0x00010dc0


	//   ....[12]....
        /*0b8c*/ 	.word	0x00014270


	//   ....[13]....
        /*0b90*/ 	.word	0x00014280


	//   ....[14]....
        /*0b94*/ 	.word	0x00014290


	//   ....[15]....
        /*0b98*/ 	.word	0x000142a0


	//   ....[16]....
        /*0b9c*/ 	.word	0x00019f30


	//   ....[17]....
        /*0ba0*/ 	.word	0x00019f80


	//   ....[18]....
        /*0ba4*/ 	.word	0x0001a490


	//   ....[19]....
        /*0ba8*/ 	.word	0x0001a510


	//   ....[20]....
        /*0bac*/ 	.word	0x0001df80


	//   ....[21]....
        /*0bb0*/ 	.word	0x0001dfa0


	//   ....[22]....
        /*0bb4*/ 	.word	0x0001dff0


	//   ....[23]....
        /*0bb8*/ 	.word	0x0001e010


	//   ....[24]....
        /*0bbc*/ 	.word	0x0001fdf0


	//   ....[25]....
        /*0bc0*/ 	.word	0x0001fe50


	//   ....[26]....
        /*0bc4*/ 	.word	0x0001fe70


	//   ....[27]....
        /*0bc8*/ 	.word	0x0001fe90


	//   ....[28]....
        /*0bcc*/ 	.word	0x00021090


	//   ....[29]....
        /*0bd0*/ 	.word	0x000210c0


	//   ....[30]....
        /*0bd4*/ 	.word	0x000210f0


	//   ....[31]....
        /*0bd8*/ 	.word	0x00021120


	//   ....[32]....
        /*0bdc*/ 	.word	0x00021150


	//   ....[33]....
        /*0be0*/ 	.word	0x00021190


	//   ....[34]....
        /*0be4*/ 	.word	0x000211c0


	//   ....[35]....
        /*0be8*/ 	.word	0x000211f0


	//   ....[36]....
        /*0bec*/ 	.word	0x00021220


	//   ....[37]....
        /*0bf0*/ 	.word	0x00021250


	//   ....[38]....
        /*0bf4*/ 	.word	0x00021280


	//   ....[39]....
        /*0bf8*/ 	.word	0x000212b0


	//   ....[40]....
        /*0bfc*/ 	.word	0x000212e0


	//   ....[41]....
        /*0c00*/ 	.word	0x00021310


	//   ....[42]....
        /*0c04*/ 	.word	0x00021340


	//   ....[43]....
        /*0c08*/ 	.word	0x00021370


	//   ....[44]....
        /*0c0c*/ 	.word	0x000213a0


	//   ....[45]....
        /*0c10*/ 	.word	0x000213d0


	//   ....[46]....
        /*0c14*/ 	.word	0x00021400


	//   ....[47]....
        /*0c18*/ 	.word	0x00021430


	//   ....[48]....
        /*0c1c*/ 	.word	0x00021460


	//   ....[49]....
        /*0c20*/ 	.word	0x00021490


	//   ....[50]....
        /*0c24*/ 	.word	0x000214c0


	//   ....[51]....
        /*0c28*/ 	.word	0x000214f0


	//   ....[52]....
        /*0c2c*/ 	.word	0x00021520


	//   ....[53]....
        /*0c30*/ 	.word	0x00021550


	//   ....[54]....
        /*0c34*/ 	.word	0x00021580


	//   ....[55]....
        /*0c38*/ 	.word	0x000215b0


	//   ....[56]....
        /*0c3c*/ 	.word	0x000215e0


	//   ....[57]....
        /*0c40*/ 	.word	0x000215f0


	//   ....[58]....
        /*0c44*/ 	.word	0x00021620


	//   ....[59]....
        /*0c48*/ 	.word	0x00021650


	//   ....[60]....
        /*0c4c*/ 	.word	0x00021680


	//   ....[61]....
        /*0c50*/ 	.word	0x000216b0


	//   ....[62]....
        /*0c54*/ 	.word	0x000216e0


	//   ....[63]....
        /*0c58*/ 	.word	0x00021710


	//   ....[64]....
        /*0c5c*/ 	.word	0x00021740


	//   ....[65]....
        /*0c60*/ 	.word	0x00021760


	//   ....[66]....
        /*0c64*/ 	.word	0x00021770


	//   ....[67]....
        /*0c68*/ 	.word	0x00021780


	//   ....[68]....
        /*0c6c*/ 	.word	0x000217b0


	//   ....[69]....
        /*0c70*/ 	.word	0x000217e0


	//   ....[70]....
        /*0c74*/ 	.word	0x00021810


	//   ....[71]....
        /*0c78*/ 	.word	0x00021840


	//   ....[72]....
        /*0c7c*/ 	.word	0x00021870


	//   ....[73]....
        /*0c80*/ 	.word	0x000218a0


	//   ....[74]....
        /*0c84*/ 	.word	0x000218d0


	//   ....[75]....
        /*0c88*/ 	.word	0x000218e0


	//   ....[76]....
        /*0c8c*/ 	.word	0x00022130


	//   ....[77]....
        /*0c90*/ 	.word	0x00022220


	//   ....[78]....
        /*0c94*/ 	.word	0x00022250


	//   ....[79]....
        /*0c98*/ 	.word	0x00022270


	//   ....[80]....
        /*0c9c*/ 	.word	0x000227d0


	//   ....[81]....
        /*0ca0*/ 	.word	0x00022800


	//   ....[82]....
        /*0ca4*/ 	.word	0x00022930


	//   ....[83]....
        /*0ca8*/ 	.word	0x00022950


	//   ....[84]....
        /*0cac*/ 	.word	0x00022a50


	//   ....[85]....
        /*0cb0*/ 	.word	0x00022a70


	//   ....[86]....
        /*0cb4*/ 	.word	0x00022b80


	//   ....[87]....
        /*0cb8*/ 	.word	0x00022ba0


	//   ....[88]....
        /*0cbc*/ 	.word	0x00023480


	//   ....[89]....
        /*0cc0*/ 	.word	0x00023490


	//   ....[90]....
        /*0cc4*/ 	.word	0x00023640


	//   ....[91]....
        /*0cc8*/ 	.word	0x00023650


	//   ....[92]....
        /*0ccc*/ 	.word	0x000237f0


	//   ....[93]....
        /*0cd0*/ 	.word	0x00023800


	//   ....[94]....
        /*0cd4*/ 	.word	0x000239a0


	//   ....[95]....
        /*0cd8*/ 	.word	0x000239b0


	//   ....[96]....
        /*0cdc*/ 	.word	0x00023bb0


	//   ....[97]....
        /*0ce0*/ 	.word	0x00023da0


	//   ....[98]....
        /*0ce4*/ 	.word	0x00023dd0


	//   ....[99]....
        /*0ce8*/ 	.word	0x00023e00


	//   ....[100]....
        /*0cec*/ 	.word	0x00023e30


	//   ....[101]....
        /*0cf0*/ 	.word	0x00023e60


	//   ....[102]....
        /*0cf4*/ 	.word	0x00023e90


	//   ....[103]....
        /*0cf8*/ 	.word	0x00024000


	//   ....[104]....
        /*0cfc*/ 	.word	0x00024030


	//   ....[105]....
        /*0d00*/ 	.word	0x00024060


	//   ....[106]....
        /*0d04*/ 	.word	0x00024090


	//   ....[107]....
        /*0d08*/ 	.word	0x000240c0


	//   ....[108]....
        /*0d0c*/ 	.word	0x000240f0


	//   ....[109]....
        /*0d10*/ 	.word	0x00024190


	//   ....[110]....
        /*0d14*/ 	.word	0x000241c0


	//   ....[111]....
        /*0d18*/ 	.word	0x00024250


	//   ....[112]....
        /*0d1c*/ 	.word	0x00024f30


	//   ....[113]....
        /*0d20*/ 	.word	0x00026ca0


	//   ....[114]....
        /*0d24*/ 	.word	0x00027b40


	//   ....[115]....
        /*0d28*/ 	.word	0x00027b60


	//   ....[116]....
        /*0d2c*/ 	.word	0x00027ba0


	//   ....[117]....
        /*0d30*/ 	.word	0x00027c20


	//   ....[118]....
        /*0d34*/ 	.word	0x00027cb0


	//   ....[119]....
        /*0d38*/ 	.word	0x00027cc0


	//   ....[120]....
        /*0d3c*/ 	.word	0x00027d10


	//   ....[121]....
        /*0d40*/ 	.word	0x00027d50


	//   ....[122]....
        /*0d44*/ 	.word	0x0002aa00


	//   ....[123]....
        /*0d48*/ 	.word	0x0002aa30


	//   ....[124]....
        /*0d4c*/ 	.word	0x0002aa70


	//   ....[125]....
        /*0d50*/ 	.word	0x0002aaa0


	//   ....[126]....
        /*0d54*/ 	.word	0x0002aad0


	//   ....[127]....
        /*0d58*/ 	.word	0x0002ab00


	//   ....[128]....
        /*0d5c*/ 	.word	0x0002ab30


	//   ....[129]....
        /*0d60*/ 	.word	0x0002ab60


	//   ....[130]....
        /*0d64*/ 	.word	0x0002ace0


	//   ....[131]....
        /*0d68*/ 	.word	0x0002ad10


	//   ....[132]....
        /*0d6c*/ 	.word	0x0002ad40


	//   ....[133]....
        /*0d70*/ 	.word	0x0002ad70


	//   ....[134]....
        /*0d74*/ 	.word	0x0002ada0


	//   ....[135]....
        /*0d78*/ 	.word	0x0002add0


	//   ....[136]....
        /*0d7c*/ 	.word	0x0002ae90


	//   ....[137]....
        /*0d80*/ 	.word	0x0002aeb0


	//   ....[138]....
        /*0d84*/ 	.word	0x0002af20


	//   ....[139]....
        /*0d88*/ 	.word	0x0002b3b0


	//   ....[140]....
        /*0d8c*/ 	.word	0x0002b8b0


	//   ....[141]....
        /*0d90*/ 	.word	0x0002b960


	//   ....[142]....
        /*0d94*/ 	.word	0x0002b9f0


	//   ....[143]....
        /*0d98*/ 	.word	0x0002ba40


	//   ....[144]....
        /*0d9c*/ 	.word	0x0002ba90


	//   ....[145]....
        /*0da0*/ 	.word	0x0002bb70


	//   ....[146]....
        /*0da4*/ 	.word	0x0002bc00


	//   ....[147]....
        /*0da8*/ 	.word	0x0002bc50


	//   ....[148]....
        /*0dac*/ 	.word	0x0002bca0


	//   ....[149]....
        /*0db0*/ 	.word	0x0002bf00


	//   ....[150]....
        /*0db4*/ 	.word	0x0002c030


	//   ....[151]....
        /*0db8*/ 	.word	0x0002c150


	//   ....[152]....
        /*0dbc*/ 	.word	0x0002c280


	//   ....[153]....
        /*0dc0*/ 	.word	0x0002c340


	//   ....[154]....
        /*0dc4*/ 	.word	0x0002c3c0


	//   ....[155]....
        /*0dc8*/ 	.word	0x0002c420


	//   ....[156]....
        /*0dcc*/ 	.word	0x0002c480


	//   ....[157]....
        /*0dd0*/ 	.word	0x0002c4e0


	//   ....[158]....
        /*0dd4*/ 	.word	0x0002c560


	//   ....[159]....
        /*0dd8*/ 	.word	0x0002c5c0


	//   ....[160]....
        /*0ddc*/ 	.word	0x0002c640


	//   ....[161]....
        /*0de0*/ 	.word	0x0002c6a0


	//   ....[162]....
        /*0de4*/ 	.word	0x0002c720


	//   ....[163]....
        /*0de8*/ 	.word	0x0002c780


	//   ....[164]....
        /*0dec*/ 	.word	0x0002c800


	//   ....[165]....
        /*0df0*/ 	.word	0x0002c860


	//   ....[166]....
        /*0df4*/ 	.word	0x0002c8e0


	//   ....[167]....
        /*0df8*/ 	.word	0x0002c940


	//   ....[168]....
        /*0dfc*/ 	.word	0x0002c9c0


	//   ....[169]....
        /*0e00*/ 	.word	0x0002ca20


	//   ....[170]....
        /*0e04*/ 	.word	0x0002caa0


	//   ....[171]....
        /*0e08*/ 	.word	0x0002cb00


	//   ....[172]....
        /*0e0c*/ 	.word	0x0002cb80


	//   ....[173]....
        /*0e10*/ 	.word	0x0002cbe0


	//   ....[174]....
        /*0e14*/ 	.word	0x0002cc60


	//   ....[175]....
        /*0e18*/ 	.word	0x0002ccc0


	//   ....[176]....
        /*0e1c*/ 	.word	0x0002cd40


	//   ....[177]....
        /*0e20*/ 	.word	0x0002cda0


	//   ....[178]....
        /*0e24*/ 	.word	0x0002ce00


	//   ....[179]....
        /*0e28*/ 	.word	0x0002ce60


	//   ....[180]....
        /*0e2c*/ 	.word	0x0002cec0


	//   ....[181]....
        /*0e30*/ 	.word	0x0002cf20


	//   ....[182]....
        /*0e34*/ 	.word	0x0002cfa0


	//   ....[183]....
        /*0e38*/ 	.word	0x0002d000


	//   ....[184]....
        /*0e3c*/ 	.word	0x0002d080


	//   ....[185]....
        /*0e40*/ 	.word	0x0002d0e0


	//   ....[186]....
        /*0e44*/ 	.word	0x0002d160


	//   ....[187]....
        /*0e48*/ 	.word	0x0002d1c0


	//   ....[188]....
        /*0e4c*/ 	.word	0x0002d240


	//   ....[189]....
        /*0e50*/ 	.word	0x0002d2a0


	//   ....[190]....
        /*0e54*/ 	.word	0x0002d310


	//   ....[191]....
        /*0e58*/ 	.word	0x0002d370


	//   ....[192]....
        /*0e5c*/ 	.word	0x0002d3e0


	//   ....[193]....
        /*0e60*/ 	.word	0x0002d440


	//   ....[194]....
        /*0e64*/ 	.word	0x0002d4c0


	//   ....[195]....
        /*0e68*/ 	.word	0x0002d520


	//   ....[196]....
        /*0e6c*/ 	.word	0x0002d590


	//   ....[197]....
        /*0e70*/ 	.word	0x0002d6b0


	//   ....[198]....
        /*0e74*/ 	.word	0x0002d700


	//   ....[199]....
        /*0e78*/ 	.word	0x0002d790


	//   ....[200]....
        /*0e7c*/ 	.word	0x0002d820


	//   ....[201]....
        /*0e80*/ 	.word	0x0002d8b0


	//   ....[202]....
        /*0e84*/ 	.word	0x0002d940


	//   ....[203]....
        /*0e88*/ 	.word	0x0002d9d0


	//   ....[204]....
        /*0e8c*/ 	.word	0x0002da60


	//   ....[205]....
        /*0e90*/ 	.word	0x0002db20


	//   ....[206]....
        /*0e94*/ 	.word	0x0002de10


	//   ....[207]....
        /*0e98*/ 	.word	0x0002e010


	//   ....[208]....
        /*0e9c*/ 	.word	0x0002e060


	//   ....[209]....
        /*0ea0*/ 	.word	0x0002e0c0


	//   ....[210]....
        /*0ea4*/ 	.word	0x0002e1d0


	//   ....[211]....
        /*0ea8*/ 	.word	0x0002e230


	//   ....[212]....
        /*0eac*/ 	.word	0x0002e340


	//   ....[213]....
        /*0eb0*/ 	.word	0x0002e3a0


	//   ....[214]....
        /*0eb4*/ 	.word	0x0002e480


	//   ....[215]....
        /*0eb8*/ 	.word	0x0002e7a0


	//   ....[216]....
        /*0ebc*/ 	.word	0x0002e840


	//   ....[217]....
        /*0ec0*/ 	.word	0x0002e960


	//   ....[218]....
        /*0ec4*/ 	.word	0x0002e9e0


	//   ....[219]....
        /*0ec8*/ 	.word	0x0002ea60


	//   ....[220]....
        /*0ecc*/ 	.word	0x0002eae0


	//   ....[221]....
        /*0ed0*/ 	.word	0x0002eb60


	//   ....[222]....
        /*0ed4*/ 	.word	0x0002ebf0


	//   ....[223]....
        /*0ed8*/ 	.word	0x0002ec90


	//   ....[224]....
        /*0edc*/ 	.word	0x0002ed40


	//   ....[225]....
        /*0ee0*/ 	.word	0x0002edc0


	//   ....[226]....
        /*0ee4*/ 	.word	0x0002ee40


	//   ....[227]....
        /*0ee8*/ 	.word	0x0002eec0


	//   ....[228]....
        /*0eec*/ 	.word	0x0002ef50


	//   ....[229]....
        /*0ef0*/ 	.word	0x0002efd0


	//   ....[230]....
        /*0ef4*/ 	.word	0x0002f070


	//   ....[231]....
        /*0ef8*/ 	.word	0x0002f100


	//   ....[232]....
        /*0efc*/ 	.word	0x0002f230


	//----- nvinfo : EIATTR_REG_RECONFIG
	.align		4
.L_699:
        /*0f00*/ 	.byte	0x01, 0x54
	.zero		2


	//----- nvinfo : EIATTR_SYSCALL_OFFSETS
	.align		4
        /*0f04*/ 	.byte	0x04, 0x46
        /*0f06*/ 	.short	(.L_701 - .L_700)


	//   ....[0]....
.L_700:
        /*0f08*/ 	.word	0x00001c80


	//   ....[1]....
        /*0f0c*/ 	.word	0x00001dd0


	//   ....[2]....
        /*0f10*/ 	.word	0x00010730


	//   ....[3]....
        /*0f14*/ 	.word	0x00010d00


	//   ....[4]....
        /*0f18*/ 	.word	0x000266c0


	//   ....[5]....
        /*0f1c*/ 	.word	0x00026860


	//   ....[6]....
        /*0f20*/ 	.word	0x000269d0


	//   ....[7]....
        /*0f24*/ 	.word	0x00026b20


	//   ....[8]....
        /*0f28*/ 	.word	0x000276f0


	//----- nvinfo : EIATTR_MBARRIER_INSTR_OFFSETS
	.align		4
.L_701:
        /*0f2c*/ 	.byte	0x04, 0x39
        /*0f2e*/ 	.short	(.L_703 - .L_702)


	//   ....[0]....
.L_702:
        /*0f30*/ 	.word	0x000002d0
        /*0f34*/ 	.word	0x000000ff
        /*0f38*/ 	.word	0x00033400
        /*0f3c*/ 	.short	0x0100
        /*0f3e*/ 	.byte	0x08
	.zero		1


	//   ....[1]....
        /*0f40*/ 	.word	0x000002e0
        /*0f44*/ 	.word	0x000000ff
        /*0f48*/ 	.word	0x00033420
        /*0f4c*/ 	.short	0x0100
        /*0f4e*/ 	.byte	0x08
	.zero		1


	//   ....[2]....
        /*0f50*/ 	.word	0x000003d0
        /*0f54*/ 	.word	0x000000ff
        /*0f58*/ 	.word	0x00033430
        /*0f5c*/ 	.short	0x0100
        /*0f5e*/ 	.byte	0x08
	.zero		1


	//   ....[3]....
        /*0f60*/ 	.word	0x000003e0
        /*0f64*/ 	.word	0x000000ff
        /*0f68*/ 	.word	0x00033440
        /*0f6c*/ 	.short	0x0100
        /*0f6e*/ 	.byte	0x08
	.zero		1


	//   ....[4]....
        /*0f70*/ 	.word	0x000003f0
        /*0f74*/ 	.word	0x000000ff
        /*0f78*/ 	.word	0x00033438
        /*0f7c*/ 	.short	0x0100
        /*0f7e*/ 	.byte	0x08
	.zero		1


	//   ....[5]....
        /*0f80*/ 	.word	0x00000400
        /*0f84*/ 	.word	0x000000ff
        /*0f88*/ 	.word	0x00033448
        /*0f8c*/ 	.short	0x0100
        /*0f8e*/ 	.byte	0x08
	.zero		1


	//   ....[6]....
        /*0f90*/ 	.word	0x00000530
        /*0f94*/ 	.word	0x000000ff
        /*0f98*/ 	.word	0x00033450
        /*0f9c*/ 	.short	0x0100
        /*0f9e*/ 	.byte	0x08
	.zero		1


	//   ....[7]....
        /*0fa0*/ 	.word	0x00000540
        /*0fa4*/ 	.word	0x000000ff
        /*0fa8*/ 	.word	0x00033460
        /*0fac*/ 	.short	0x0100
        /*0fae*/ 	.byte	0x08
	.zero		1


	//   ....[8]....
        /*0fb0*/ 	.word	0x00000550
        /*0fb4*/ 	.word	0x000000ff
        /*0fb8*/ 	.word	0x00033458
        /*0fbc*/ 	.short	0x0100
        /*0fbe*/ 	.byte	0x08
	.zero		1


	//   ....[9]....
        /*0fc0*/ 	.word	0x00000560
        /*0fc4*/ 	.word	0x000000ff
        /*0fc8*/ 	.word	0x00033468
        /*0fcc*/ 	.short	0x0100
        /*0fce*/ 	.byte	0x08
	.zero		1


	//   ....[10]....
        /*0fd0*/ 	.word	0x00000650
        /*0fd4*/ 	.word	0x000000ff
        /*0fd8*/ 	.word	0x00033470
        /*0fdc*/ 	.short	0x0100
        /*0fde*/ 	.byte	0x06
	.zero		1


	//   ....[11]....
        /*0fe0*/ 	.word	0x00000660
        /*0fe4*/ 	.word	0x000000ff
        /*0fe8*/ 	.word	0x00033480
        /*0fec*/ 	.short	0x0100
        /*0fee*/ 	.byte	0x06
	.zero		1


	//   ....[12]....
        /*0ff0*/ 	.word	0x00000670
        /*0ff4*/ 	.word	0x000000ff
        /*0ff8*/ 	.word	0x00033478
        /*0ffc*/ 	.short	0x0100
        /*0ffe*/ 	.byte	0x06
	.zero		1


	//   ....[13]....
        /*1000*/ 	.word	0x00000680
        /*1004*/ 	.word	0x000000ff
        /*1008*/ 	.word	0x00033488
        /*100c*/ 	.short	0x0100
        /*100e*/ 	.byte	0x06
	.zero		1


	//   ....[14]....
        /*1010*/ 	.word	0x000007b0
        /*1014*/ 	.word	0x000000ff
        /*1018*/ 	.word	0x00033490
        /*101c*/ 	.short	0x0100
        /*101e*/ 	.byte	0x08
	.zero		1


	//   ....[15]....
        /*1020*/ 	.word	0x000007c0
        /*1024*/ 	.word	0x000000ff
        /*1028*/ 	.word	0x000334a0
        /*102c*/ 	.short	0x0100
        /*102e*/ 	.byte	0x08
	.zero		1


	//   ....[16]....
        /*1030*/ 	.word	0x000007d0
        /*1034*/ 	.word	0x000000ff
        /*1038*/ 	.word	0x00033498
        /*103c*/ 	.short	0x0100
        /*103e*/ 	.byte	0x08
	.zero		1


	//   ....[17]....
        /*1040*/ 	.word	0x000007e0
        /*1044*/ 	.word	0x000000ff
        /*1048*/ 	.word	0x000334a8
        /*104c*/ 	.short	0x0100
        /*104e*/ 	.byte	0x08
	.zero		1


	//   ....[18]....
        /*1050*/ 	.word	0x00000910
        /*1054*/ 	.word	0x000000ff
        /*1058*/ 	.word	0x000334b0
        /*105c*/ 	.short	0x0100
        /*105e*/ 	.byte	0x08
	.zero		1


	//   ....[19]....
        /*1060*/ 	.word	0x00000920
        /*1064*/ 	.word	0x000000ff
        /*1068*/ 	.word	0x000334c0
        /*106c*/ 	.short	0x0100
        /*106e*/ 	.byte	0x08
	.zero		1


	//   ....[20]....
        /*1070*/ 	.word	0x00000930
        /*1074*/ 	.word	0x000000ff
        /*1078*/ 	.word	0x000334b8
        /*107c*/ 	.short	0x0100
        /*107e*/ 	.byte	0x08
	.zero		1


	//   ....[21]....
        /*1080*/ 	.word	0x00000940
        /*1084*/ 	.word	0x000000ff
        /*1088*/ 	.word	0x000334c8
        /*108c*/ 	.short	0x0100
        /*108e*/ 	.byte	0x08
	.zero		1


	//   ....[22]....
        /*1090*/ 	.word	0x00003580
        /*1094*/ 	.word	0x0000002b
        /*1098*/ 	.word	0x00033490
        /*109c*/ 	.short	0x010a
        /*109e*/ 	.byte	0x3f
	.zero		1


	//   ....[23]....
        /*10a0*/ 	.word	0x000095c0
        /*10a4*/ 	.word	0x0000002b
        /*10a8*/ 	.word	0x00033490
        /*10ac*/ 	.short	0x010a
        /*10ae*/ 	.byte	0x3f
	.zero		1


	//   ....[24]....
        /*10b0*/ 	.word	0x0000f770
        /*10b4*/ 	.word	0x0000002b
        /*10b8*/ 	.word	0x00033490
        /*10bc*/ 	.short	0x010a
        /*10be*/ 	.byte	0x3f
	.zero		1


	//   ....[25]....
        /*10c0*/ 	.word	0x0000fb50
        /*10c4*/ 	.word	0x0000002c
        /*10c8*/ 	.word	0x00000000
        /*10cc*/ 	.short	0x0101
        /*10ce*/ 	.byte	0x3f
	.zero		1


	//   ....[26]....
        /*10d0*/ 	.word	0x0000fb90
        /*10d4*/ 	.word	0x0000002b
        /*10d8*/ 	.word	0x000334b0
        /*10dc*/ 	.short	0x010a
        /*10de*/ 	.byte	0x3f
	.zero		1


	//   ....[27]....
        /*10e0*/ 	.word	0x000100b0
        /*10e4*/ 	.word	0x0000002b
        /*10e8*/ 	.word	0x00000000
        /*10ec*/ 	.short	0x0101
        /*10ee*/ 	.byte	0x3f
	.zero		1


	//   ....[28]....
        /*10f0*/ 	.word	0x00010a60
        /*10f4*/ 	.word	0x00000010
        /*10f8*/ 	.word	0x00033400
        /*10fc*/ 	.short	0x010a
        /*10fe*/ 	.byte	0x3f
	.zero		1


	//   ....[29]....
        /*1100*/ 	.word	0x00010ab0
        /*1104*/ 	.word	0x00000010
        /*1108*/ 	.word	0x00033400
        /*110c*/ 	.short	0x010a
        /*110e*/ 	.byte	0x3f
	.zero		1


	//   ....[30]....
        /*1110*/ 	.word	0x00011350
        /*1114*/ 	.word	0x00000010
        /*1118*/ 	.word	0x00033400
        /*111c*/ 	.short	0x010a
        /*111e*/ 	.byte	0x3f
	.zero		1


	//   ....[31]....
        /*1120*/ 	.word	0x000146f0
        /*1124*/ 	.word	0x00000010
        /*1128*/ 	.word	0x00033400
        /*112c*/ 	.short	0x010a
        /*112e*/ 	.byte	0x3f
	.zero		1


	//   ....[32]....
        /*1130*/ 	.word	0x00017860
        /*1134*/ 	.word	0x00000000
        /*1138*/ 	.word	0x00033430
        /*113c*/ 	.short	0x010a
        /*113e*/ 	.byte	0x3f
	.zero		1


	//   ....[33]....
        /*1140*/ 	.word	0x000178e0
        /*1144*/ 	.word	0x00000000
        /*1148*/ 	.word	0x00033430
        /*114c*/ 	.short	0x010a
        /*114e*/ 	.byte	0x3f
	.zero		1


	//   ....[34]....
        /*1150*/ 	.word	0x0001a860
        /*1154*/ 	.word	0x00000019
        /*1158*/ 	.word	0x00000000
        /*115c*/ 	.short	0x0101
        /*115e*/ 	.byte	0x3f
	.zero		1


	//   ....[35]....
        /*1160*/ 	.word	0x0001bc90
        /*1164*/ 	.word	0x0000000b
        /*1168*/ 	.word	0x00033430
        /*116c*/ 	.short	0x010a
        /*116e*/ 	.byte	0x3f
	.zero		1


	//   ....[36]....
        /*1170*/ 	.word	0x0001bce0
        /*1174*/ 	.word	0x0000000b
        /*1178*/ 	.word	0x00033430
        /*117c*/ 	.short	0x010a
        /*117e*/ 	.byte	0x3f
	.zero		1


	//   ....[37]....
        /*1180*/ 	.word	0x0001cde0
        /*1184*/ 	.word	0x0000000a
        /*1188*/ 	.word	0x00033450
        /*118c*/ 	.short	0x010a
        /*118e*/ 	.byte	0x3f
	.zero		1


	//   ....[38]....
        /*1190*/ 	.word	0x0001ce20
        /*1194*/ 	.word	0x0000000a
        /*1198*/ 	.word	0x00033450
        /*119c*/ 	.short	0x010a
        /*119e*/ 	.byte	0x3f
	.zero		1


	//   ....[39]....
        /*11a0*/ 	.word	0x0001eb30
        /*11a4*/ 	.word	0x000000c4
        /*11a8*/ 	.word	0x00000000
        /*11ac*/ 	.short	0x0101
        /*11ae*/ 	.byte	0x3f
	.zero		1


	//   ....[40]....
        /*11b0*/ 	.word	0x0001f180
        /*11b4*/ 	.word	0x00000007
        /*11b8*/ 	.word	0x00000000
        /*11bc*/ 	.short	0x0101
        /*11be*/ 	.byte	0x3f
	.zero		1


	//   ....[41]....
        /*11c0*/ 	.word	0x0001fa50
        /*11c4*/ 	.word	0x00000008
        /*11c8*/ 	.word	0x00033450
        /*11cc*/ 	.short	0x010a
        /*11ce*/ 	.byte	0x3f
	.zero		1


	//   ....[42]....
        /*11d0*/ 	.word	0x0001fad0
        /*11d4*/ 	.word	0x00000008
        /*11d8*/ 	.word	0x00033450
        /*11dc*/ 	.short	0x010a
        /*11de*/ 	.byte	0x3f
	.zero		1


	//   ....[43]....
        /*11e0*/ 	.word	0x00020110
        /*11e4*/ 	.word	0x00000002
        /*11e8*/ 	.word	0x00000000
        /*11ec*/ 	.short	0x0101
        /*11ee*/ 	.byte	0x3f
	.zero		1


	//   ....[44]....
        /*11f0*/ 	.word	0x000227b0
        /*11f4*/ 	.word	0x00000000
        /*11f8*/ 	.word	0x00000000
        /*11fc*/ 	.short	0x0101
        /*11fe*/ 	.byte	0x3f
	.zero		1


	//   ....[45]....
        /*1200*/ 	.word	0x00025020
        /*1204*/ 	.word	0x00000005
        /*1208*/ 	.word	0x00033420
        /*120c*/ 	.short	0x010a
        /*120e*/ 	.byte	0x3f
	.zero		1


	//   ....[46]....
        /*1210*/ 	.word	0x00025110
        /*1214*/ 	.word	0x00000005
        /*1218*/ 	.word	0x000334a0
        /*121c*/ 	.short	0x010a
        /*121e*/ 	.byte	0x3f
	.zero		1


	//   ....[47]....
        /*1220*/ 	.word	0x00025560
        /*1224*/ 	.word	0x00000005
        /*1228*/ 	.word	0x000334c0
        /*122c*/ 	.short	0x010a
        /*122e*/ 	.byte	0x3f
	.zero		1


	//   ....[48]....
        /*1230*/ 	.word	0x00025b00
        /*1234*/ 	.word	0x00000007
        /*1238*/ 	.word	0x000334a0
        /*123c*/ 	.short	0x010a
        /*123e*/ 	.byte	0x3f
	.zero		1


	//   ....[49]....
        /*1240*/ 	.word	0x00025f40
        /*1244*/ 	.word	0x00000007
        /*1248*/ 	.word	0x000334c0
        /*124c*/ 	.short	0x010a
        /*124e*/ 	.byte	0x3f
	.zero		1


	//   ....[50]....
        /*1250*/ 	.word	0x00026f60
        /*1254*/ 	.word	0x00000002
        /*1258*/ 	.word	0x00033480
        /*125c*/ 	.short	0x010a
        /*125e*/ 	.byte	0x3f
	.zero		1


	//   ....[51]....
        /*1260*/ 	.word	0x000271d0
        /*1264*/ 	.word	0x00000002
        /*1268*/ 	.word	0x00033440
        /*126c*/ 	.short	0x010a
        /*126e*/ 	.byte	0x3f
	.zero		1


	//   ....[52]....
        /*1270*/ 	.word	0x00027e50
        /*1274*/ 	.word	0x00000008
        /*1278*/ 	.word	0x00033400
        /*127c*/ 	.short	0x0107
        /*127e*/ 	.byte	0x3f
	.zero		1


	//   ....[53]....
        /*1280*/ 	.word	0x00027f50
        /*1284*/ 	.word	0x00000002
        /*1288*/ 	.word	0x00033400
        /*128c*/ 	.short	0x0101
        /*128e*/ 	.byte	0x3f
	.zero		1


	//   ....[54]....
        /*1290*/ 	.word	0x00027f70
        /*1294*/ 	.word	0x00000002
        /*1298*/ 	.word	0x00033420
        /*129c*/ 	.short	0x010a
        /*129e*/ 	.byte	0x3f
	.zero		1


	//   ....[55]....
        /*12a0*/ 	.word	0x000282d0
        /*12a4*/ 	.word	0x00000006
        /*12a8*/ 	.word	0x00033480
        /*12ac*/ 	.short	0x010a
        /*12ae*/ 	.byte	0x3f
	.zero		1


	//   ....[56]....
        /*12b0*/ 	.word	0x00028750
        /*12b4*/ 	.word	0x00000006
        /*12b8*/ 	.word	0x00033440
        /*12bc*/ 	.short	0x010a
        /*12be*/ 	.byte	0x3f
	.zero		1


	//   ....[57]....
        /*12c0*/ 	.word	0x00028c40
        /*12c4*/ 	.word	0x00000003
        /*12c8*/ 	.word	0x00033470
        /*12cc*/ 	.short	0x010a
        /*12ce*/ 	.byte	0x3f
	.zero		1


	//   ....[58]....
        /*12d0*/ 	.word	0x00028cb0
        /*12d4*/ 	.word	0x00000003
        /*12d8*/ 	.word	0x00033460
        /*12dc*/ 	.short	0x010a
        /*12de*/ 	.byte	0x3f
	.zero		1


	//   ....[59]....
        /*12e0*/ 	.word	0x00029870
        /*12e4*/ 	.word	0x00000003
        /*12e8*/ 	.word	0x00033450
        /*12ec*/ 	.short	0x0101
        /*12ee*/ 	.byte	0x3f
	.zero		1


	//   ....[60]....
        /*12f0*/ 	.word	0x000298f0
        /*12f4*/ 	.word	0x00000003
        /*12f8*/ 	.word	0x00000000
        /*12fc*/ 	.short	0x0101
        /*12fe*/ 	.byte	0x3f
	.zero		1


	//   ....[61]....
        /*1300*/ 	.word	0x00029b20
        /*1304*/ 	.word	0x00000000
        /*1308*/ 	.word	0x00033470
        /*130c*/ 	.short	0x010a
        /*130e*/ 	.byte	0x3f
	.zero		1


	//   ....[62]....
        /*1310*/ 	.word	0x00029b90
        /*1314*/ 	.word	0x00000000
        /*1318*/ 	.word	0x00033460
        /*131c*/ 	.short	0x010a
        /*131e*/ 	.byte	0x3f
	.zero		1


	//   ....[63]....
        /*1320*/ 	.word	0x0002a790
        /*1324*/ 	.word	0x00000000
        /*1328*/ 	.word	0x00033450
        /*132c*/ 	.short	0x0101
        /*132e*/ 	.byte	0x3f
	.zero		1


	//   ....[64]....
        /*1330*/ 	.word	0x0002a7e0
        /*1334*/ 	.word	0x00000000
        /*1338*/ 	.word	0x00000000
        /*133c*/ 	.short	0x0101
        /*133e*/ 	.byte	0x3f
	.zero		1


	//   ....[65]....
        /*1340*/ 	.word	0x0002b330
        /*1344*/ 	.word	0x00000000
        /*1348*/ 	.word	0x00033420
        /*134c*/ 	.short	0x010a
        /*134e*/ 	.byte	0x3f
	.zero		1


	//   ....[66]....
        /*1350*/ 	.word	0x0002b4e0
        /*1354*/ 	.word	0x00000006
        /*1358*/ 	.word	0x00000000
        /*135c*/ 	.short	0x010a
        /*135e*/ 	.byte	0x3f
	.zero		1


	//   ....[67]....
        /*1360*/ 	.word	0x0002b550
        /*1364*/ 	.word	0x00000007
        /*1368*/ 	.word	0x00000000
        /*136c*/ 	.short	0x010a
        /*136e*/ 	.byte	0x3f
	.zero		1


	//   ....[68]....
        /*1370*/ 	.word	0x0002b5b0
        /*1374*/ 	.word	0x00000004
        /*1378*/ 	.word	0x00033460
        /*137c*/ 	.short	0x010a
        /*137e*/ 	.byte	0x3f
	.zero		1


	//   ....[69]....
        /*1380*/ 	.word	0x0002b600
        /*1384*/ 	.word	0x00000003
        /*1388*/ 	.word	0x00033460
        /*138c*/ 	.short	0x010a
        /*138e*/ 	.byte	0x3f
	.zero		1


	//   ....[70]....
        /*1390*/ 	.word	0x0002b640
        /*1394*/ 	.word	0x00000004
        /*1398*/ 	.word	0x00033480
        /*139c*/ 	.short	0x010a
        /*139e*/ 	.byte	0x3f
	.zero		1


	//   ....[71]....
        /*13a0*/ 	.word	0x0002b660
        /*13a4*/ 	.word	0x00000003
        /*13a8*/ 	.word	0x00033480
        /*13ac*/ 	.short	0x010a
        /*13ae*/ 	.byte	0x3f
	.zero		1


	//   ....[72]....
        /*13b0*/ 	.word	0x0002b6c0
        /*13b4*/ 	.word	0x0000002b
        /*13b8*/ 	.word	0x00033490
        /*13bc*/ 	.short	0x010a
        /*13be*/ 	.byte	0x3f
	.zero		1


	//   ....[73]....
        /*13c0*/ 	.word	0x0002b710
        /*13c4*/ 	.word	0x0000002b
        /*13c8*/ 	.word	0x00033490
        /*13cc*/ 	.short	0x010a
        /*13ce*/ 	.byte	0x3f
	.zero		1


	//   ....[74]....
        /*13d0*/ 	.word	0x0002b760
        /*13d4*/ 	.word	0x0000002b
        /*13d8*/ 	.word	0x00033490
        /*13dc*/ 	.short	0x010a
        /*13de*/ 	.byte	0x3f
	.zero		1


	//   ....[75]....
        /*13e0*/ 	.word	0x0002b7b0
        /*13e4*/ 	.word	0x0000002b
        /*13e8*/ 	.word	0x000334b0
        /*13ec*/ 	.short	0x010a
        /*13ee*/ 	.byte	0x3f
	.zero		1


	//   ....[76]....
        /*13f0*/ 	.word	0x0002bac0
        /*13f4*/ 	.word	0x00000010
        /*13f8*/ 	.word	0x00033400
        /*13fc*/ 	.short	0x010a
        /*13fe*/ 	.byte	0x3f
	.zero		1


	//   ....[77]....
        /*1400*/ 	.word	0x0002bce0
        /*1404*/ 	.word	0x00000010
        /*1408*/ 	.word	0x00033400
        /*140c*/ 	.short	0x010a
        /*140e*/ 	.byte	0x3f
	.zero		1


	//   ....[78]....
        /*1410*/ 	.word	0x0002bd30
        /*1414*/ 	.word	0x00000000
        /*1418*/ 	.word	0x00033430
        /*141c*/ 	.short	0x010a
        /*141e*/ 	.byte	0x3f
	.zero		1


	//   ....[79]....
        /*1420*/ 	.word	0x0002bd80
        /*1424*/ 	.word	0x0000000b
        /*1428*/ 	.word	0x00033430
        /*142c*/ 	.short	0x010a
        /*142e*/ 	.byte	0x3f
	.zero		1


	//   ....[80]....
        /*1430*/ 	.word	0x0002bdd0
        /*1434*/ 	.word	0x0000000a
        /*1438*/ 	.word	0x00033450
        /*143c*/ 	.short	0x010a
        /*143e*/ 	.byte	0x3f
	.zero		1


	//   ....[81]....
        /*1440*/ 	.word	0x0002be20
        /*1444*/ 	.word	0x00000008
        /*1448*/ 	.word	0x00033450
        /*144c*/ 	.short	0x010a
        /*144e*/ 	.byte	0x3f
	.zero		1


	//   ....[82]....
        /*1450*/ 	.word	0x0002dbf0
        /*1454*/ 	.word	0x00000004
        /*1458*/ 	.word	0x00033420
        /*145c*/ 	.short	0x010a
        /*145e*/ 	.byte	0x3f
	.zero		1


	//   ....[83]....
        /*1460*/ 	.word	0x0002dc40
        /*1464*/ 	.word	0x00000005
        /*1468*/ 	.word	0x000334a0
        /*146c*/ 	.short	0x010a
        /*146e*/ 	.byte	0x3f
	.zero		1


	//   ....[84]....
        /*1470*/ 	.word	0x0002dc90
        /*1474*/ 	.word	0x00000005
        /*1478*/ 	.word	0x000334c0
        /*147c*/ 	.short	0x010a
        /*147e*/ 	.byte	0x3f
	.zero		1


	//   ....[85]....
        /*1480*/ 	.word	0x0002dce0
        /*1484*/ 	.word	0x00000007
        /*1488*/ 	.word	0x000334a0
        /*148c*/ 	.short	0x010a
        /*148e*/ 	.byte	0x3f
	.zero		1


	//   ....[86]....
        /*1490*/ 	.word	0x0002dd30
        /*1494*/ 	.word	0x00000007
        /*1498*/ 	.word	0x000334c0
        /*149c*/ 	.short	0x010a
        /*149e*/ 	.byte	0x3f
	.zero		1


	//   ....[87]....
        /*14a0*/ 	.word	0x0002ded0
        /*14a4*/ 	.word	0x00000002
        /*14a8*/ 	.word	0x00033480
        /*14ac*/ 	.short	0x010a
        /*14ae*/ 	.byte	0x3f
	.zero		1


	//   ....[88]....
        /*14b0*/ 	.word	0x0002df20
        /*14b4*/ 	.word	0x00000002
        /*14b8*/ 	.word	0x00033440
        /*14bc*/ 	.short	0x010a
        /*14be*/ 	.byte	0x3f
	.zero		1


	//   ....[89]....
        /*14c0*/ 	.word	0x0002e510
        /*14c4*/ 	.word	0x00000002
        /*14c8*/ 	.word	0x00033420
        /*14cc*/ 	.short	0x010a
        /*14ce*/ 	.byte	0x3f
	.zero		1


	//   ....[90]....
        /*14d0*/ 	.word	0x0002e560
        /*14d4*/ 	.word	0x00000006
        /*14d8*/ 	.word	0x00033480
        /*14dc*/ 	.short	0x010a
        /*14de*/ 	.byte	0x3f
	.zero		1


	//   ....[91]....
        /*14e0*/ 	.word	0x0002e5b0
        /*14e4*/ 	.word	0x00000006
        /*14e8*/ 	.word	0x00033440
        /*14ec*/ 	.short	0x010a
        /*14ee*/ 	.byte	0x3f
	.zero		1


	//   ....[92]....
        /*14f0*/ 	.word	0x0002e600
        /*14f4*/ 	.word	0x00000003
        /*14f8*/ 	.word	0x00033470
        /*14fc*/ 	.short	0x010a
        /*14fe*/ 	.byte	0x3f
	.zero		1


	//   ....[93]....
        /*1500*/ 	.word	0x0002e650
        /*1504*/ 	.word	0x00000003
        /*1508*/ 	.word	0x00033460
        /*150c*/ 	.short	0x010a
        /*150e*/ 	.byte	0x3f
	.zero		1


	//   ....[94]....
        /*1510*/ 	.word	0x0002e6a0
        /*1514*/ 	.word	0x00000000
        /*1518*/ 	.word	0x00033470
        /*151c*/ 	.short	0x010a
        /*151e*/ 	.byte	0x3f
	.zero		1


	//   ....[95]....
        /*1520*/ 	.word	0x0002e6f0
        /*1524*/ 	.word	0x00000000
        /*1528*/ 	.word	0x00033460
        /*152c*/ 	.short	0x010a
        /*152e*/ 	.byte	0x3f
	.zero		1


	//   ....[96]....
        /*1530*/ 	.word	0x0002f150
        /*1534*/ 	.word	0x00000000
        /*1538*/ 	.word	0x00033420
        /*153c*/ 	.short	0x010a
        /*153e*/ 	.byte	0x3f
	.zero		1


	//   ....[97]....
        /*1540*/ 	.word	0x0002f2f0
        /*1544*/ 	.word	0x00000006
        /*1548*/ 	.word	0x00000000
        /*154c*/ 	.short	0x010a
        /*154e*/ 	.byte	0x3f
	.zero		1


	//   ....[98]....
        /*1550*/ 	.word	0x0002f340
        /*1554*/ 	.word	0x00000007
        /*1558*/ 	.word	0x00000000
        /*155c*/ 	.short	0x010a
        /*155e*/ 	.byte	0x3f
	.zero		1


	//   ....[99]....
        /*1560*/ 	.word	0x0002f390
        /*1564*/ 	.word	0x00000004
        /*1568*/ 	.word	0x00033460
        /*156c*/ 	.short	0x010a
        /*156e*/ 	.byte	0x3f
	.zero		1


	//   ....[100]....
        /*1570*/ 	.word	0x0002f3e0
        /*1574*/ 	.word	0x00000003
        /*1578*/ 	.word	0x00033460
        /*157c*/ 	.short	0x010a
        /*157e*/ 	.byte	0x3f
	.zero		1


	//   ....[101]....
        /*1580*/ 	.word	0x0002f430
        /*1584*/ 	.word	0x00000004
        /*1588*/ 	.word	0x00033480
        /*158c*/ 	.short	0x010a
        /*158e*/ 	.byte	0x3f
	.zero		1


	//----- nvinfo : EIATTR_NUM_MBARRIERS
	.align		4
.L_703:
        /*1590*/ 	.byte	0x03, 0x38
        /*1592*/ 	.short	0x0016


	//----- nvinfo : EIATTR_EXIT_INSTR_OFFSETS
	.align		4
        /*1594*/ 	.byte	0x04, 0x1c
        /*1596*/ 	.short	(.L_705 - .L_704)


	//   ....[0]....
.L_704:
        /*1598*/ 	.word	0x0002b6b0


	//----- nvinfo : EIATTR_MAX_THREADS
	.align		4
.L_705:
        /*159c*/ 	.byte	0x04, 0x05
        /*159e*/ 	.short	(.L_707 - .L_706)
.L_706:
        /*15a0*/ 	.word	0x00000180
        /*15a4*/ 	.word	0x00000001
        /*15a8*/ 	.word	0x00000001


	//----- nvinfo : EIATTR_CRS_STACK_SIZE
	.align		4
.L_707:
        /*15ac*/ 	.byte	0x04, 0x1e
        /*15ae*/ 	.short	(.L_709 - .L_708)
.L_708:
        /*15b0*/ 	.word	0x00000000


	//----- nvinfo : EIATTR_CBANK_PARAM_SIZE
	.align		4
.L_709:
        /*15b4*/ 	.byte	0x03, 0x19
        /*15b6*/ 	.short	0x0af0


	//----- nvinfo : EIATTR_PARAM_CBANK
	.align		4
        /*15b8*/ 	.byte	0x04, 0x0a
        /*15ba*/ 	.short	(.L_711 - .L_710)
	.align		4
.L_710:
        /*15bc*/ 	.word	index@(.nv.constant0._ZN7cutlass13device_kernelIN5flash11enable_sm90INS1_16FlashAttnFwdSm90INS1_25CollectiveMainloopFwdSm90ILi2EN4cute5tupleIJNS5_1CILi1EEES8_S8_EEENS6_IJNS7_ILi128EEENS7_ILi160EEENS7_ILi192EEEEEELi192ENS_12float_e4m3_tEfNS_4arch4Sm90ELb0ELb0ELb1ELb1ELb0ELb1ELb0ELb1ELb1ELb1ELb0ELb0EEENS1_21CollectiveEpilogueFwdINS6_IJSA_SC_SB_EEES9_NS_10bfloat16_tESG_Li256ELb1ELb1ELb0ELb1EEENS1_36VarlenDynamicPersistentTileSchedulerILi128ELi160ELi256ELi128ELb0ELb1ELb1ELb0ELb1ELb1EEEEEEEEEvNT_6ParamsE)
        /*15c0*/ 	.short	0x0210
        /*15c2*/ 	.short	0x0af0


	//----- nvinfo : EIATTR_SW_WAR
	.align		4
.L_711:
        /*15c4*/ 	.byte	0x04, 0x36
        /*15c6*/ 	.short	(.L_713 - .L_712)
.L_712:
        /*15c8*/ 	.word	0x00000008
.L_713:


//--------------------- .nv.info._ZN7cutlass13device_kernelIN5flash11enable_sm90INS1_16FlashAttnFwdSm90INS1_25CollectiveMainloopFwdSm90ILi2EN4cute5tupleIJNS5_1CILi1EEES8_S8_EEENS6_IJNS7_ILi128EEESA_NS7_ILi192EEEEEELi192ENS_12float_e4m3_tEfNS_4arch4Sm90ELb0ELb1ELb1ELb0ELb0ELb0ELb0ELb1ELb1ELb1ELb0ELb0EEENS1_21CollectiveEpilogueFwdINS6_IJSA_SB_SA_EEES9_NS_10bfloat16_tESF_Li256ELb0ELb1ELb0ELb1EEENS1_30DynamicPersistentTileSchedulerILi256ELi128ELb0ELb1ELb1EEEEEEEEEvNT_6ParamsE --------------------------
	.section	.nv.info._ZN7cutlass13device_kernelIN5flash11enable_sm90INS1_16FlashAttnFwdSm90INS1_25CollectiveMainloopFwdSm90ILi2EN4cute5tupleIJNS5_1CILi1EEES8_S8_EEENS6_IJNS7_ILi128EEESA_NS7_ILi192EEEEEELi192ENS_12float_e4m3_tEfNS_4arch4Sm90ELb0ELb1ELb1ELb0ELb0ELb0ELb0ELb1ELb1ELb1ELb0ELb0EEENS1_21CollectiveEpilogueFwdINS6_IJSA_SB_SA_EEES9_NS_10bfloat16_tESF_Li256ELb0ELb1ELb0ELb1EEENS1_30DynamicPersistentTileSchedulerILi256ELi128ELb0ELb1ELb1EEEEEEEEEvNT_6ParamsE,"",@"SHT_CUDA_INFO"
	.sectionflags	@""
	.align	4


	//----- nvinfo : EIATTR_CUDA_API_VERSION
	.align		4
        /*0000*/ 	.byte	0x04, 0x37
        /*0002*/ 	.short	(.L_715 - .L_714)
.L_714:
        /*0004*/ 	.word	0x00000082


	//----- nvinfo : EIATTR_KPARAM_INFO
	.align		4
.L_715:
        /*0008*/ 	.byte	0x04, 0x17
        /*000a*/ 	.short	(.L_717 - .L_716)
.L_716:
        /*000c*/ 	.word	0x00000000
        /*0010*/ 	.short	0x0000
        /*0012*/ 	.short	0x0070
        /*0014*/ 	.byte	0x00, 0xf0, 0x01, 0x2a


	//----- nvinfo : EIATTR_SPARSE_MMA_MASK
	.align		4
.L_717:
        /*0018*/ 	.byte	0x03, 0x50
        /*001a*/ 	.short	0x0000


	//----- nvinfo : EIATTR_MAXREG_COUNT
	.align		4
        /*001c*/ 	.byte	0x03, 0x1b
        /*001e*/ 	.short	0x00a8


	//----- nvinfo : EIATTR_NUM_BARRIERS
	.align		4
        /*0020*/ 	.byte	0x02, 0x4c
        /*0022*/ 	.byte	0x10
	.zero		1


	//----- nvinfo : EIATTR_EXTERNS
	.align		4
        /*0024*/ 	.byte	0x04, 0x0f
        /*0026*/ 	.short	(.L_719 - .L_718)


	//   ....[0]....
	.align		4
.L_718:
        /*0028*/ 	.word	index@(__assertfail)


	//----- nvinfo : EIATTR_ANNOTATIONS
	.align		4
.L_719:
        /*002c*/ 	.byte	0x04, 0x55
        /*002e*/ 	.short	(.L_721 - .L_720)


	//   ....[0]....
.L_720:
        /* <DEDUP_REMOVED lines=34> */


	//----- nvinfo : EIATTR_MERCURY_ISA_VERSION
	.align		4
.L_721:
        /*0238*/ 	.byte	0x03, 0x5f
        /*023a*/ 	.short	0x0101


	//----- nvinfo : EIATTR_INT_WARP_WIDE_INSTR_OFFSETS
	.align		4
        /*023c*/ 	.byte	0x04, 0x31
        /*023e*/ 	.short	(.L_723 - .L_722)


	//   ....[0]....
.L_722:
        /*0240*/ 	.word	0x00000130


	//   ....[1]....
        /*0244*/ 	.word	0x00000170


	//   ....[2]....
        /*0248*/ 	.word	0x000001e0


	//   ....[3]....
        /*024c*/ 	.word	0x00013df0


	//   ....[4]....
        /*0250*/ 	.word	0x00013e50


	//   ....[5]....
        /*0254*/ 	.word	0x00016be0


	//   ....[6]....
        /*0258*/ 	.word	0x00016c40


	//----- nvinfo : EIATTR_COOP_GROUP_MASK_REGIDS
	.align		4
.L_723:
        /*025c*/ 	.byte	0x04, 0x29
        /*025e*/ 	.short	(.L_725 - .L_724)


	//   ....[0]....
.L_724:
        /*0260*/ 	.word	0xffffffff


	//   ....[1]....
        /*0264*/ 	.word	0xffffffff


	//   ....[2]....
        /*0268*/ 	.word	0xffffffff


	//   ....[3]....
        /*026c*/ 	.word	0xffffffff


	//   ....[4]....
        /*0270*/ 	.word	0xffffffff


	//   ....[5]....
        /*0274*/ 	.word	0xffffffff


	//   ....[6]....
        /*0278*/ 	.word	0xffffffff


	//   ....[7]....
        /*027c*/ 	.word	0xffffffff


	//   ....[8]....
        /*0280*/ 	.word	0xffffffff


	//   ....[9]....
        /*0284*/ 	.word	0xffffffff


	//   ....[10]....
        /*0288*/ 	.word	0xffffffff


	//   ....[11]....
        /*028c*/ 	.word	0xffffffff


	//   ....[12]....
        /*0290*/ 	.word	0xffffffff


	//   ....[13]....
        /*0294*/ 	.word	0xffffffff


	//   ....[14]....
        /*0298*/ 	.word	0xffffffff


	//   ....[15]....
        /*029c*/ 	.word	0xffffffff


	//   ....[16]....
        /*02a0*/ 	.word	0xffffffff


	//   ....[17]....
        /*02a4*/ 	.word	0xffffffff


	//   ....[18]....
        /*02a8*/ 	.word	0xffffffff


	//   ....[19]....
        /*02ac*/ 	.word	0xffffffff


	//   ....[20]....
        /*02b0*/ 	.word	0xffffffff


	//   ....[21]....
        /*02b4*/ 	.word	0xffffffff


	//   ....[22]....
        /*02b8*/ 	.word	0xffffffff


	//   ....[23]....
        /*02bc*/ 	.word	0xffffffff


	//   ....[24]....
        /*02c0*/ 	.word	0xffffffff


	//   ....[25]....
        /*02c4*/ 	.word	0xffffffff


	//   ....[26]....
        /*02c8*/ 	.word	0xffffffff


	//   ....[27]....
        /*02cc*/ 	.word	0xffffffff


	//   ....[28]....
        /*02d0*/ 	.word	0xffffffff


	//   ....[29]....
        /*02d4*/ 	.word	0xffffffff


	//   ....[30]....
        /*02d8*/ 	.word	0xffffffff


	//   ....[31]....
        /*02dc*/ 	.word	0xffffffff


	//   ....[32]....
        /*02e0*/ 	.word	0xffffffff


	//   ....[33]....
        /*02e4*/ 	.word	0xffffffff


	//   ....[34]....
        /*02e8*/ 	.word	0xffffffff


	//   ....[35]....
        /*02ec*/ 	.word	0xffffffff


	//   ....[36]....
        /*02f0*/ 	.word	0xffffffff


	//   ....[37]....
        /*02f4*/ 	.word	0xffffffff


	//   ....[38]....
        /*02f8*/ 	.word	0xffffffff


	//   ....[39]....
        /*02fc*/ 	.word	0xffffffff


	//   ....[40]....
        /*0300*/ 	.word	0xffffffff


	//   ....[41]....
        /*0304*/ 	.word	0xffffffff


	//   ....[42]....
        /*0308*/ 	.word	0xffffffff


	//   ....[43]....
        /*030c*/ 	.word	0xffffffff


	//   ....[44]....
        /*0310*/ 	.word	0xffffffff


	//   ....[45]....
        /*0314*/ 	.word	0xffffffff


	//   ....[46]....
        /*0318*/ 	.word	0xffffffff


	//   ....[47]....
        /*031c*/ 	.word	0xffffffff


	//   ....[48]....
        /*0320*/ 	.word	0xffffffff


	//   ....[49]....
        /*0324*/ 	.word	0xffffffff


	//   ....[50]....
        /*0328*/ 	.word	0xffffffff


	//   ....[51]....
        /*032c*/ 	.word	0xffffffff


	//   ....[52]....
        /*0330*/ 	.word	0xffffffff


	//   ....[53]....
        /*0334*/ 	.word	0xffffffff


	//   ....[54]....
        /*0338*/ 	.word	0xffffffff


	//   ....[55]....
        /*033c*/ 	.word	0xffffffff


	//   ....[56]....
        /*0340*/ 	.word	0xffffffff


	//   ....[57]....
        /*0344*/ 	.word	0xffffffff


	//   ....[58]....
        /*0348*/ 	.word	0xffffffff


	//   ....[59]....
        /*034c*/ 	.word	0xffffffff


	//   ....[60]....
        /*0350*/ 	.word	0xffffffff


	//   ....[61]....
        /*0354*/ 	.word	0xffffffff


	//   ....[62]....
        /*0358*/ 	.word	0xffffffff


	//   ....[63]....
        /*035c*/ 	.word	0xffffffff


	//   ....[64]....
        /*0360*/ 	.word	0xffffffff


	//   ....[65]....
        /*0364*/ 	.word	0xffffffff


	//   ....[66]....
        /*0368*/ 	.word	0xffffffff


	//   ....[67]....
        /*036c*/ 	.word	0xffffffff


	//   ....[68]....
        /*0370*/ 	.word	0xffffffff


	//   ....[69]....
        /*0374*/ 	.word	0xffffffff


	//   ....[70]....
        /*0378*/ 	.word	0xffffffff


	//   ....[71]....
        /*037c*/ 	.word	0xffffffff


	//   ....[72]....
        /*0380*/ 	.word	0xffffffff


	//   ....[73]....
        /*0384*/ 	.word	0xffffffff


	//   ....[74]....
        /*0388*/ 	.word	0xffffffff


	//   ....[75]....
        /*038c*/ 	.word	0xffffffff


	//   ....[76]....
        /*0390*/ 	.word	0xffffffff


	//   ....[77]....
        /*0394*/ 	.word	0xffffffff


	//   ....[78]....
        /*0398*/ 	.word	0xffffffff


	//   ....[79]....
        /*039c*/ 	.word	0xffffffff


	//   ....[80]....
        /*03a0*/ 	.word	0xffffffff


	//   ....[81]....
        /*03a4*/ 	.word	0xffffffff


	//   ....[82]....
        /*03a8*/ 	.word	0xffffffff


	//   ....[83]....
        /*03ac*/ 	.word	0xffffffff


	//   ....[84]....
        /*03b0*/ 	.word	0xffffffff


	//   ....[85]....
        /*03b4*/ 	.word	0xffffffff


	//   ....[86]....
        /*03b8*/ 	.word	0xffffffff


	//   ....[87]....
        /*03bc*/ 	.word	0xffffffff


	//   ....[88]....
        /*03c0*/ 	.word	0xffffffff


	//   ....[89]....
        /*03c4*/ 	.word	0xffffffff


	//   ....[90]....
        /*03c8*/ 	.word	0xffffffff


	//   ....[91]....
        /*03cc*/ 	.word	0xffffffff


	//   ....[92]....
        /*03d0*/ 	.word	0xffffffff


	//   ....[93]....
        /*03d4*/ 	.word	0xffffffff


	//   ....[94]....
        /*03d8*/ 	.word	0xffffffff


	//   ....[95]....
        /*03dc*/ 	.word	0xffffffff


	//   ....[96]....
        /*03e0*/ 	.word	0xffffffff


	//   ....[97]....
        /*03e4*/ 	.word	0xffffffff


	//   ....[98]....
        /*03e8*/ 	.word	0xffffffff


	//   ....[99]....
        /*03ec*/ 	.word	0xffffffff


	//   ....[100]....
        /*03f0*/ 	.word	0xffffffff


	//   ....[101]....
        /*03f4*/ 	.word	0xffffffff


	//   ....[102]....
        /*03f8*/ 	.word	0xffffffff


	//   ....[103]....
        /*03fc*/ 	.word	0xffffffff


	//   ....[104]....
        /*0400*/ 	.word	0xffffffff


	//   ....[105]....
        /*0404*/ 	.word	0xffffffff


	//   ....[106]....
        /*0408*/ 	.word	0xffffffff


	//   ....[107]....
        /*040c*/ 	.word	0xffffffff


	//   ....[108]....
        /*0410*/ 	.word	0xffffffff


	//   ....[109]....
        /*0414*/ 	.word	0xffffffff


	//   ....[110]....
        /*0418*/ 	.word	0xffffffff


	//   ....[111]....
        /*041c*/ 	.word	0xffffffff


	//   ....[112]....
        /*0420*/ 	.word	0xffffffff


	//   ....[113]....
        /*0424*/ 	.word	0xffffffff


	//   ....[114]....
        /*0428*/ 	.word	0x0500000f


	//   ....[115]....
        /*042c*/ 	.word	0x0500000f


	//   ....[116]....
        /*0430*/ 	.word	0x0500000f


	//   ....[117]....
        /*0434*/ 	.word	0x0500000f


	//   ....[118]....
        /*0438*/ 	.word	0x0500000f


	//   ....[119]....
        /*043c*/ 	.word	0x0500000f


	//   ....[120]....
        /*0440*/ 	.word	0x0500000f


	//   ....[121]....
        /*0444*/ 	.word	0x0500000f


	//   ....[122]....
        /*0448*/ 	.word	0x0500000f


	//   ....[123]....
        /*044c*/ 	.word	0x0500000f


	//----- nvinfo : EIATTR_COOP_GROUP_INSTR_OFFSETS
	.align		4
.L_725:
        /*0450*/ 	.byte	0x04, 0x28
        /*0452*/ 	.short	(.L_727 - .L_726)


	//   ....[0]....
.L_726:
        /*0454*/ 	.word	0x00000070


	//   ....[1]....
        /*0458*/ 	.word	0x00000140


	//   ....[2]....
        /*045c*/ 	.word	0x00000190


	//   ....[3]....
        /*0460*/ 	.word	0x000003c0


	//   ....[4]....
        /*0464*/ 	.word	0x00000520


	//   ....[5]....
        /*0468*/ 	.word	0x00000640


	//   ....[6]....
        /*046c*/ 	.word	0x000007a0


	//   ....[7]....
        /*0470*/ 	.word	0x000018e0


	//   ....[8]....
        /*0474*/ 	.word	0x00002280


	//   ....[9]....
        /*0478*/ 	.word	0x00002dd0


	//   ....[10]....
        /*047c*/ 	.word	0x000041a0


	//   ....[11]....
        /*0480*/ 	.word	0x00004250


	//   ....[12]....
        /*0484*/ 	.word	0x000048b0


	//   ....[13]....
        /*0488*/ 	.word	0x00004950


	//   ....[14]....
        /*048c*/ 	.word	0x000067e0


	//   ....[15]....
        /*0490*/ 	.word	0x00006a40


	//   ....[16]....
        /*0494*/ 	.word	0x00007500


	//   ....[17]....
        /*0498*/ 	.word	0x00007540


	//   ....[18]....
        /*049c*/ 	.word	0x00007ff0


	//   ....[19]....
        /*04a0*/ 	.word	0x00008070


	//   ....[20]....
        /*04a4*/ 	.word	0x0000a630


	//   ....[21]....
        /*04a8*/ 	.word	0x0000a700


	//   ....[22]....
        /*04ac*/ 	.word	0x0000a720


	//   ....[23]....
        /*04b0*/ 	.word	0x0000a790


	//   ....[24]....
        /*04b4*/ 	.word	0x0000cc10


	//   ....[25]....
        /*04b8*/ 	.word	0x0000cf20


	//   ....[26]....
        /*04bc*/ 	.word	0x0000dae0


	//   ....[27]....
        /*04c0*/ 	.word	0x0000dc00


	//   ....[28]....
        /*04c4*/ 	.word	0x0000e3d0


	//   ....[29]....
        /*04c8*/ 	.word	0x0000e460


	//   ....[30]....
        /*04cc*/ 	.word	0x0000fac0


	//   ....[31]....
        /*04d0*/ 	.word	0x0000fad0


	//   ....[32]....
        /*04d4*/ 	.word	0x0000fb00


	//   ....[33]....
        /*04d8*/ 	.word	0x0000fb10


	//   ....[34]....
        /*04dc*/ 	.word	0x00011390


	//   ....[35]....
        /*04e0*/ 	.word	0x000113c0


	//   ....[36]....
        /*04e4*/ 	.word	0x000113f0


	//   ....[37]....
        /*04e8*/ 	.word	0x00011420


	//   ....[38]....
        /*04ec*/ 	.word	0x00011450


	//   ....[39]....
        /*04f0*/ 	.word	0x00011490


	//   ....[40]....
        /*04f4*/ 	.word	0x000114d0


	//   ....[41]....
        /*04f8*/ 	.word	0x000114f0


	//   ....[42]....
        /*04fc*/ 	.word	0x00011510


	//   ....[43]....
        /*0500*/ 	.word	0x00011550


	//   ....[44]....
        /*0504*/ 	.word	0x00011580


	//   ....[45]....
        /*0508*/ 	.word	0x00011590


	//   ....[46]....
        /*050c*/ 	.word	0x000115c0


	//   ....[47]....
        /*0510*/ 	.word	0x000115d0


	//   ....[48]....
        /*0514*/ 	.word	0x000115e0


	//   ....[49]....
        /*0518*/ 	.word	0x000115f0


	//   ....[50]....
        /*051c*/ 	.word	0x00011610


	//   ....[51]....
        /*0520*/ 	.word	0x00011620


	//   ....[52]....
        /*0524*/ 	.word	0x00011630


	//   ....[53]....
        /*0528*/ 	.word	0x00011660


	//   ....[54]....
        /*052c*/ 	.word	0x00011690


	//   ....[55]....
        /*0530*/ 	.word	0x000116a0


	//   ....[56]....
        /*0534*/ 	.word	0x000116b0


	//   ....[57]....
        /*0538*/ 	.word	0x000116c0


	//   ....[58]....
        /*053c*/ 	.word	0x000116d0


	//   ....[59]....
        /*0540*/ 	.word	0x000116f0


	//   ....[60]....
        /*0544*/ 	.word	0x00011700


	//   ....[61]....
        /*0548*/ 	.word	0x00011710


	//   ....[62]....
        /*054c*/ 	.word	0x00011720


	//   ....[63]....
        /*0550*/ 	.word	0x00011730


	//   ....[64]....
        /*0554*/ 	.word	0x00011740


	//   ....[65]....
        /*0558*/ 	.word	0x00011750


	//   ....[66]....
        /*055c*/ 	.word	0x00011760


	//   ....[67]....
        /*0560*/ 	.word	0x00011770


	//   ....[68]....
        /*0564*/ 	.word	0x00011780


	//   ....[69]....
        /*0568*/ 	.word	0x00011790


	//   ....[70]....
        /*056c*/ 	.word	0x000117a0


	//   ....[71]....
        /*0570*/ 	.word	0x000117b0


	//   ....[72]....
        /*0574*/ 	.word	0x000117c0


	//   ....[73]....
        /*0578*/ 	.word	0x000117d0


	//   ....[74]....
        /*057c*/ 	.word	0x000117e0


	//   ....[75]....
        /*0580*/ 	.word	0x000117f0


	//   ....[76]....
        /*0584*/ 	.word	0x00011800


	//   ....[77]....
        /*0588*/ 	.word	0x00011810


	//   ....[78]....
        /*058c*/ 	.word	0x00011820


	//   ....[79]....
        /*0590*/ 	.word	0x00011830


	//   ....[80]....
        /*0594*/ 	.word	0x00011840


	//   ....[81]....
        /*0598*/ 	.word	0x00011850


	//   ....[82]....
        /*059c*/ 	.word	0x00011b60


	//   ....[83]....
        /*05a0*/ 	.word	0x00011b90


	//   ....[84]....
        /*05a4*/ 	.word	0x00011bc0


	//   ....[85]....
        /*05a8*/ 	.word	0x00011bf0


	//   ....[86]....
        /*05ac*/ 	.word	0x00012100


	//   ....[87]....
        /*05b0*/ 	.word	0x00012140


	//   ....[88]....
        /*05b4*/ 	.word	0x00012240


	//   ....[89]....
        /*05b8*/ 	.word	0x00012260


	//   ....[90]....
        /*05bc*/ 	.word	0x00012360


	//   ....[91]....
        /*05c0*/ 	.word	0x00012380


	//   ....[92]....
        /*05c4*/ 	.word	0x00012490


	//   ....[93]....
        /*05c8*/ 	.word	0x000124b0


	//   ....[94]....
        /*05cc*/ 	.word	0x00012b90


	//   ....[95]....
        /*05d0*/ 	.word	0x00012bb0


	//   ....[96]....
        /*05d4*/ 	.word	0x00012cb0


	//   ....[97]....
        /*05d8*/ 	.word	0x00012cd0


	//   ....[98]....
        /*05dc*/ 	.word	0x00012dd0


	//   ....[99]....
        /*05e0*/ 	.word	0x00012df0


	//   ....[100]....
        /*05e4*/ 	.word	0x00012f00


	//   ....[101]....
        /*05e8*/ 	.word	0x00012f20


	//   ....[102]....
        /*05ec*/ 	.word	0x000130c0


	//   ....[103]....
        /*05f0*/ 	.word	0x000145d0


	//   ....[104]....
        /*05f4*/ 	.word	0x000152c0


	//   ....[105]....
        /*05f8*/ 	.word	0x000152f0


	//   ....[106]....
        /*05fc*/ 	.word	0x000153b0


	//   ....[107]....
        /*0600*/ 	.word	0x000153c0


	//   ....[108]....
        /*0604*/ 	.word	0x00015450


	//   ....[109]....
        /*0608*/ 	.word	0x00015460


	//   ....[110]....
        /*060c*/ 	.word	0x00015470


	//   ....[111]....
        /*0610*/ 	.word	0x00015480


	//   ....[112]....
        /*0614*/ 	.word	0x00017740


	//   ....[113]....
        /*0618*/ 	.word	0x000178e0


	//   ....[114]....
        /*061c*/ 	.word	0x00017fa0


	//   ....[115]....
        /*0620*/ 	.word	0x00018170


	//   ....[116]....
        /*0624*/ 	.word	0x000181c0


	//   ....[117]....
        /*0628*/ 	.word	0x00018250


	//   ....[118]....
        /*062c*/ 	.word	0x00018350


	//   ....[119]....
        /*0630*/ 	.word	0x000183b0


	//   ....[120]....
        /*0634*/ 	.word	0x000184b0


	//   ....[121]....
        /*0638*/ 	.word	0x00018510


	//   ....[122]....
        /*063c*/ 	.word	0x000185f0


	//   ....[123]....
        /*0640*/ 	.word	0x00018940


	//----- nvinfo : EIATTR_REG_RECONFIG
	.align		4
.L_727:
        /*0644*/ 	.byte	0x01, 0x54
	.zero		2


	//----- nvinfo : EIATTR_SYSCALL_OFFSETS
	.align		4
        /*0648*/ 	.byte	0x04, 0x46
        /*064a*/ 	.short	(.L_729 - .L_728)


	//   ....[0]....
.L_728:
        /*064c*/ 	.word	0x00001ac0


	//   ....[1]....
        /*0650*/ 	.word	0x00013ff0


	//   ....[2]....
        /*0654*/ 	.word	0x00014180


	//   ....[3]....
        /*0658*/ 	.word	0x000142d0


	//   ....[4]....
        /*065c*/ 	.word	0x00014410


	//   ....[5]....
        /*0660*/ 	.word	0x00014eb0


	//----- nvinfo : EIATTR_MBARRIER_INSTR_OFFSETS
	.align		4
.L_729:
        /*0664*/ 	.byte	0x04, 0x39
        /*0666*/ 	.short	(.L_731 - .L_730)


	//   ....[0]....
.L_730:
        /*0668*/ 	.word	0x00000270
        /*066c*/ 	.word	0x000000ff
        /*0670*/ 	.word	0x0002a800
        /*0674*/ 	.short	0x0100
        /*0676*/ 	.byte	0x08
	.zero		1


	//   ....[1]....
        /*0678*/ 	.word	0x00000280
        /*067c*/ 	.word	0x000000ff
        /*0680*/ 	.word	0x0002a820
        /*0684*/ 	.short	0x0100
        /*0686*/ 	.byte	0x08
	.zero		1


	//   ....[2]....
        /*0688*/ 	.word	0x00000370
        /*068c*/ 	.word	0x000000ff
        /*0690*/ 	.word	0x0002a830
        /*0694*/ 	.short	0x0100
        /*0696*/ 	.byte	0x08
	.zero		1


	//   ....[3]....
        /*0698*/ 	.word	0x00000380
        /*069c*/ 	.word	0x000000ff
        /*06a0*/ 	.word	0x0002a840
        /*06a4*/ 	.short	0x0100
        /*06a6*/ 	.byte	0x08
	.zero		1


	//   ....[4]....
        /*06a8*/ 	.word	0x00000390
        /*06ac*/ 	.word	0x000000ff
        /*06b0*/ 	.word	0x0002a838
        /*06b4*/ 	.short	0x0100
        /*06b6*/ 	.byte	0x08
	.zero		1


	//   ....[5]....
        /*06b8*/ 	.word	0x000003a0
        /*06bc*/ 	.word	0x000000ff
        /*06c0*/ 	.word	0x0002a848
        /*06c4*/ 	.short	0x0100
        /*06c6*/ 	.byte	0x08
	.zero		1


	//   ....[6]....
        /*06c8*/ 	.word	0x000004d0
        /*06cc*/ 	.word	0x000000ff
        /*06d0*/ 	.word	0x0002a850
        /*06d4*/ 	.short	0x0100
        /*06d6*/ 	.byte	0x08
	.zero		1


	//   ....[7]....
        /*06d8*/ 	.word	0x000004e0
        /*06dc*/ 	.word	0x000000ff
        /*06e0*/ 	.word	0x0002a860
        /*06e4*/ 	.short	0x0100
        /*06e6*/ 	.byte	0x08
	.zero		1


	//   ....[8]....
        /*06e8*/ 	.word	0x000004f0
        /*06ec*/ 	.word	0x000000ff
        /*06f0*/ 	.word	0x0002a858
        /*06f4*/ 	.short	0x0100
        /*06f6*/ 	.byte	0x08
	.zero		1


	//   ....[9]....
        /*06f8*/ 	.word	0x00000500
        /*06fc*/ 	.word	0x000000ff
        /*0700*/ 	.word	0x0002a868
        /*0704*/ 	.short	0x0100
        /*0706*/ 	.byte	0x08
	.zero		1


	//   ....[10]....
        /*0708*/ 	.word	0x000005f0
        /*070c*/ 	.word	0x000000ff
        /*0710*/ 	.word	0x0002a870
        /*0714*/ 	.short	0x0100
        /*0716*/ 	.byte	0x06
	.zero		1


	//   ....[11]....
        /*0718*/ 	.word	0x00000600
        /*071c*/ 	.word	0x000000ff
        /*0720*/ 	.word	0x0002a880
        /*0724*/ 	.short	0x0100
        /*0726*/ 	.byte	0x06
	.zero		1


	//   ....[12]....
        /*0728*/ 	.word	0x00000610
        /*072c*/ 	.word	0x000000ff
        /*0730*/ 	.word	0x0002a878
        /*0734*/ 	.short	0x0100
        /*0736*/ 	.byte	0x06
	.zero		1


	//   ....[13]....
        /*0738*/ 	.word	0x00000620
        /*073c*/ 	.word	0x000000ff
        /*0740*/ 	.word	0x0002a888
        /*0744*/ 	.short	0x0100
        /*0746*/ 	.byte	0x06
	.zero		1


	//   ....[14]....
        /*0748*/ 	.word	0x00000750
        /*074c*/ 	.word	0x000000ff
        /*0750*/ 	.word	0x0002a890
        /*0754*/ 	.short	0x0100
        /*0756*/ 	.byte	0x08
	.zero		1


	//   ....[15]....
        /*0758*/ 	.word	0x00000760
        /*075c*/ 	.word	0x000000ff
        /*0760*/ 	.word	0x0002a8a0
        /*0764*/ 	.short	0x0100
        /*0766*/ 	.byte	0x08
	.zero		1


	//   ....[16]....
        /*0768*/ 	.word	0x00000770
        /*076c*/ 	.word	0x000000ff
        /*0770*/ 	.word	0x0002a898
        /*0774*/ 	.short	0x0100
        /*0776*/ 	.byte	0x08
	.zero		1


	//   ....[17]....
        /*0778*/ 	.word	0x00000780
        /*077c*/ 	.word	0x000000ff
        /*0780*/ 	.word	0x0002a8a8
        /*0784*/ 	.short	0x0100
        /*0786*/ 	.byte	0x08
	.zero		1


	//   ....[18]....
        /*0788*/ 	.word	0x000008b0
        /*078c*/ 	.word	0x000000ff
        /*0790*/ 	.word	0x0002a8b0
        /*0794*/ 	.short	0x0100
        /*0796*/ 	.byte	0x08
	.zero		1


	//   ....[19]....
        /*0798*/ 	.word	0x000008c0
        /*079c*/ 	.word	0x000000ff
        /*07a0*/ 	.word	0x0002a8c0
        /*07a4*/ 	.short	0x0100
        /*07a6*/ 	.byte	0x08
	.zero		1


	//   ....[20]....
        /*07a8*/ 	.word	0x000008d0
        /*07ac*/ 	.word	0x000000ff
        /*07b0*/ 	.word	0x0002a8b8
        /*07b4*/ 	.short	0x0100
        /*07b6*/ 	.byte	0x08
	.zero		1


	//   ....[21]....
        /*07b8*/ 	.word	0x000008e0
        /*07bc*/ 	.word	0x000000ff
        /*07c0*/ 	.word	0x0002a8c8
        /*07c4*/ 	.short	0x0100
        /*07c6*/ 	.byte	0x08
	.zero		1


	//   ....[22]....
        /*07c8*/ 	.word	0x00001e10
        /*07cc*/ 	.word	0x000000ff
        /*07d0*/ 	.word	0x0002a800
        /*07d4*/ 	.short	0x010a
        /*07d6*/ 	.byte	0x24
	.zero		1


	//   ....[23]....
        /*07d8*/ 	.word	0x00001eb0
        /*07dc*/ 	.word	0x00000009
        /*07e0*/ 	.word	0x0002a830
        /*07e4*/ 	.short	0x010a
        /*07e6*/ 	.byte	0x3f
	.zero		1


	//   ....[24]....
        /*07e8*/ 	.word	0x00001f10
        /*07ec*/ 	.word	0x00000009
        /*07f0*/ 	.word	0x0002a830
        /*07f4*/ 	.short	0x010a
        /*07f6*/ 	.byte	0x3f
	.zero		1


	//   ....[25]....
        /*07f8*/ 	.word	0x00002820
        /*07fc*/ 	.word	0x00000003
        /*0800*/ 	.word	0x00000000
        /*0804*/ 	.short	0x0101
        /*0806*/ 	.byte	0x3f
	.zero		1


	//   ....[26]....
        /*0808*/ 	.word	0x00005a10
        /*080c*/ 	.word	0x000000ff
        /*0810*/ 	.word	0x0002a830
        /*0814*/ 	.short	0x010a
        /*0816*/ 	.byte	0x06
	.zero		1


	//   ....[27]....
        /*0818*/ 	.word	0x00005a50
        /*081c*/ 	.word	0x000000ff
        /*0820*/ 	.word	0x0002a830
        /*0824*/ 	.short	0x010a
        /*0826*/ 	.byte	0x06
	.zero		1


	//   ....[28]....
        /*0828*/ 	.word	0x00005cf0
        /*082c*/ 	.word	0x000000ff
        /*0830*/ 	.word	0x0002a850
        /*0834*/ 	.short	0x010a
        /*0836*/ 	.byte	0x06
	.zero		1


	//   ....[29]....
        /*0838*/ 	.word	0x00005d30
        /*083c*/ 	.word	0x000000ff
        /*0840*/ 	.word	0x0002a850
        /*0844*/ 	.short	0x010a
        /*0846*/ 	.byte	0x06
	.zero		1


	//   ....[30]....
        /*0848*/ 	.word	0x000068a0
        /*084c*/ 	.word	0x0000007b
        /*0850*/ 	.word	0x00000000
        /*0854*/ 	.short	0x0101
        /*0856*/ 	.byte	0x3f
	.zero		1


	//   ....[31]....
        /*0858*/ 	.word	0x00008ac0
        /*085c*/ 	.word	0x000000ff
        /*0860*/ 	.word	0x00000000
        /*0864*/ 	.short	0x0101
        /*0866*/ 	.byte	0x06
	.zero		1


	//   ....[32]....
        /*0868*/ 	.word	0x00009610
        /*086c*/ 	.word	0x000000ff
        /*0870*/ 	.word	0x0002a830
        /*0874*/ 	.short	0x010a
        /*0876*/ 	.byte	0x06
	.zero		1


	//   ....[33]....
        /*0878*/ 	.word	0x00009650
        /*087c*/ 	.word	0x000000ff
        /*0880*/ 	.word	0x0002a830
        /*0884*/ 	.short	0x010a
        /*0886*/ 	.byte	0x06
	.zero		1


	//   ....[34]....
        /*0888*/ 	.word	0x00009920
        /*088c*/ 	.word	0x000000ff
        /*0890*/ 	.word	0x0002a850
        /*0894*/ 	.short	0x010a
        /*0896*/ 	.byte	0x06
	.zero		1


	//   ....[35]....
        /*0898*/ 	.word	0x00009960
        /*089c*/ 	.word	0x000000ff
        /*08a0*/ 	.word	0x0002a850
        /*08a4*/ 	.short	0x010a
        /*08a6*/ 	.byte	0x06
	.zero		1


	//   ....[36]....
        /*08a8*/ 	.word	0x0000b310
        /*08ac*/ 	.word	0x00000003
        /*08b0*/ 	.word	0x00000000
        /*08b4*/ 	.short	0x0101
        /*08b6*/ 	.byte	0x3f
	.zero		1


	//   ....[37]....
        /*08b8*/ 	.word	0x0000b600
        /*08bc*/ 	.word	0x000000ff
        /*08c0*/ 	.word	0x00000000
        /*08c4*/ 	.short	0x0101
        /*08c6*/ 	.byte	0x06
	.zero		1


	//   ....[38]....
        /*08c8*/ 	.word	0x0000bf00
        /*08cc*/ 	.word	0x000000ff
        /*08d0*/ 	.word	0x0002a830
        /*08d4*/ 	.short	0x010a
        /*08d6*/ 	.byte	0x06
	.zero		1


	//   ....[39]....
        /*08d8*/ 	.word	0x0000bf40
        /*08dc*/ 	.word	0x000000ff
        /*08e0*/ 	.word	0x0002a830
        /*08e4*/ 	.short	0x010a
        /*08e6*/ 	.byte	0x06
	.zero		1


	//   ....[40]....
        /*08e8*/ 	.word	0x0000c210
        /*08ec*/ 	.word	0x000000ff
        /*08f0*/ 	.word	0x0002a850
        /*08f4*/ 	.short	0x010a
        /*08f6*/ 	.byte	0x06
	.zero		1


	//   ....[41]....
        /*08f8*/ 	.word	0x0000c250
        /*08fc*/ 	.word	0x000000ff
        /*0900*/ 	.word	0x0002a850
        /*0904*/ 	.short	0x010a
        /*0906*/ 	.byte	0x06
	.zero		1


	//   ....[42]....
        /*0908*/ 	.word	0x0000cd80
        /*090c*/ 	.word	0x0000007a
        /*0910*/ 	.word	0x00000000
        /*0914*/ 	.short	0x0101
        /*0916*/ 	.byte	0x3f
	.zero		1


	//   ....[43]....
        /*0918*/ 	.word	0x0000ef90
        /*091c*/ 	.word	0x000000ff
        /*0920*/ 	.word	0x00000000
        /*0924*/ 	.short	0x0101
        /*0926*/ 	.byte	0x06
	.zero		1


	//   ....[44]....
        /*0928*/ 	.word	0x0000f780
        /*092c*/ 	.word	0x000000ff
        /*0930*/ 	.word	0x0002a850
        /*0934*/ 	.short	0x010a
        /*0936*/ 	.byte	0x09
	.zero		1


	//   ....[45]....
        /*0938*/ 	.word	0x0000f7c0
        /*093c*/ 	.word	0x000000ff
        /*0940*/ 	.word	0x0002a850
        /*0944*/ 	.short	0x010a
        /*0946*/ 	.byte	0x09
	.zero		1


	//   ....[46]....
        /*0948*/ 	.word	0x0000feb0
        /*094c*/ 	.word	0x000000ff
        /*0950*/ 	.word	0x00000000
        /*0954*/ 	.short	0x0101
        /*0956*/ 	.byte	0x04
	.zero		1


	//   ....[47]....
        /*0958*/ 	.word	0x00012130
        /*095c*/ 	.word	0x00000003
        /*0960*/ 	.word	0x00000000
        /*0964*/ 	.short	0x0101
        /*0966*/ 	.byte	0x3f
	.zero		1


	//   ....[48]....
        /*0968*/ 	.word	0x00014840
        /*096c*/ 	.word	0x00000004
        /*0970*/ 	.word	0x0002a880
        /*0974*/ 	.short	0x010a
        /*0976*/ 	.byte	0x3f
	.zero		1


	//   ....[49]....
        /*0978*/ 	.word	0x00014ab0
        /*097c*/ 	.word	0x00000004
        /*0980*/ 	.word	0x0002a840
        /*0984*/ 	.short	0x010a
        /*0986*/ 	.byte	0x3f
	.zero		1


	//   ....[50]....
        /*0988*/ 	.word	0x000155c0
        /*098c*/ 	.word	0x00000011
        /*0990*/ 	.word	0x0002a800
        /*0994*/ 	.short	0x0107
        /*0996*/ 	.byte	0x3f
	.zero		1


	//   ....[51]....
        /*0998*/ 	.word	0x000156c0
        /*099c*/ 	.word	0x00000011
        /*09a0*/ 	.word	0x0002a800
        /*09a4*/ 	.short	0x0101
        /*09a6*/ 	.byte	0x3f
	.zero		1


	//   ....[52]....
        /*09a8*/ 	.word	0x000156e0
        /*09ac*/ 	.word	0x00000011
        /*09b0*/ 	.word	0x0002a820
        /*09b4*/ 	.short	0x010a
        /*09b6*/ 	.byte	0x3f
	.zero		1


	//   ....[53]....
        /*09b8*/ 	.word	0x000159f0
        /*09bc*/ 	.word	0x00000006
        /*09c0*/ 	.word	0x0002a880
        /*09c4*/ 	.short	0x010a
        /*09c6*/ 	.byte	0x3f
	.zero		1


	//   ....[54]....
        /*09c8*/ 	.word	0x00015e40
        /*09cc*/ 	.word	0x00000006
        /*09d0*/ 	.word	0x0002a840
        /*09d4*/ 	.short	0x010a
        /*09d6*/ 	.byte	0x3f
	.zero		1


	//   ....[55]....
        /*09d8*/ 	.word	0x000162f0
        /*09dc*/ 	.word	0x0000000c
        /*09e0*/ 	.word	0x0002a870
        /*09e4*/ 	.short	0x010a
        /*09e6*/ 	.byte	0x3f
	.zero		1


	//   ....[56]....
        /*09e8*/ 	.word	0x00016360
        /*09ec*/ 	.word	0x0000000c
        /*09f0*/ 	.word	0x0002a860
        /*09f4*/ 	.short	0x010a
        /*09f6*/ 	.byte	0x3f
	.zero		1


	//   ....[57]....
        /*09f8*/ 	.word	0x00016ac0
        /*09fc*/ 	.word	0x0000000c
        /*0a00*/ 	.word	0x0002a850
        /*0a04*/ 	.short	0x0101
        /*0a06*/ 	.byte	0x3f
	.zero		1


	//   ....[58]....
        /*0a08*/ 	.word	0x00016b40
        /*0a0c*/ 	.word	0x0000000c
        /*0a10*/ 	.word	0x00000000
        /*0a14*/ 	.short	0x0101
        /*0a16*/ 	.byte	0x3f
	.zero		1


	//   ....[59]....
        /*0a18*/ 	.word	0x00016d70
        /*0a1c*/ 	.word	0x00000002
        /*0a20*/ 	.word	0x0002a870
        /*0a24*/ 	.short	0x010a
        /*0a26*/ 	.byte	0x3f
	.zero		1


	//   ....[60]....
        /*0a28*/ 	.word	0x00016de0
        /*0a2c*/ 	.word	0x00000002
        /*0a30*/ 	.word	0x0002a860
        /*0a34*/ 	.short	0x010a
        /*0a36*/ 	.byte	0x3f
	.zero		1


	//   ....[61]....
        /*0a38*/ 	.word	0x00017560
        /*0a3c*/ 	.word	0x00000002
        /*0a40*/ 	.word	0x0002a850
        /*0a44*/ 	.short	0x0101
        /*0a46*/ 	.byte	0x3f
	.zero		1


	//   ....[62]....
        /*0a48*/ 	.word	0x000175e0
        /*0a4c*/ 	.word	0x00000002
        /*0a50*/ 	.word	0x00000000
        /*0a54*/ 	.short	0x0101
        /*0a56*/ 	.byte	0x3f
	.zero		1


	//   ....[63]....
        /*0a58*/ 	.word	0x00017860
        /*0a5c*/ 	.word	0x00000000
        /*0a60*/ 	.word	0x0002a820
        /*0a64*/ 	.short	0x010a
        /*0a66*/ 	.byte	0x3f
	.zero		1


	//   ....[64]....
        /*0a68*/ 	.word	0x00017a20
        /*0a6c*/ 	.word	0x00000006
        /*0a70*/ 	.word	0x00000000
        /*0a74*/ 	.short	0x010a
        /*0a76*/ 	.byte	0x3f
	.zero		1


	//   ....[65]....
        /*0a78*/ 	.word	0x00017a90
        /*0a7c*/ 	.word	0x00000007
        /*0a80*/ 	.word	0x00000000
        /*0a84*/ 	.short	0x010a
        /*0a86*/ 	.byte	0x3f
	.zero		1


	//   ....[66]....
        /*0a88*/ 	.word	0x00017af0
        /*0a8c*/ 	.word	0x00000004
        /*0a90*/ 	.word	0x0002a860
        /*0a94*/ 	.short	0x010a
        /*0a96*/ 	.byte	0x3f
	.zero		1


	//   ....[67]....
        /*0a98*/ 	.word	0x00017b40
        /*0a9c*/ 	.word	0x00000003
        /*0aa0*/ 	.word	0x0002a860
        /*0aa4*/ 	.short	0x010a
        /*0aa6*/ 	.byte	0x3f
	.zero		1


	//   ....[68]....
        /*0aa8*/ 	.word	0x00017b80
        /*0aac*/ 	.word	0x00000004
        /*0ab0*/ 	.word	0x0002a880
        /*0ab4*/ 	.short	0x010a
        /*0ab6*/ 	.byte	0x3f
	.zero		1


	//   ....[69]....
        /*0ab8*/ 	.word	0x00017ba0
        /*0abc*/ 	.word	0x00000003
        /*0ac0*/ 	.word	0x0002a880
        /*0ac4*/ 	.short	0x010a
        /*0ac6*/ 	.byte	0x3f
	.zero		1


	//   ....[70]....
        /*0ac8*/ 	.word	0x00017c10
        /*0acc*/ 	.word	0x00000003
        /*0ad0*/ 	.word	0x0002a800
        /*0ad4*/ 	.short	0x010a
        /*0ad6*/ 	.byte	0x3f
	.zero		1


	//   ....[71]....
        /*0ad8*/ 	.word	0x00017c60
        /*0adc*/ 	.word	0x00000009
        /*0ae0*/ 	.word	0x0002a830
        /*0ae4*/ 	.short	0x010a
        /*0ae6*/ 	.byte	0x3f
	.zero		1


	//   ....[72]....
        /*0ae8*/ 	.word	0x00017cc0
        /*0aec*/ 	.word	0x00000008
        /*0af0*/ 	.word	0x0002a830
        /*0af4*/ 	.short	0x010a
        /*0af6*/ 	.byte	0x3f
	.zero		1


	//   ....[73]....
        /*0af8*/ 	.word	0x00017d20
        /*0afc*/ 	.word	0x00000008
        /*0b00*/ 	.word	0x0002a850
        /*0b04*/ 	.short	0x010a
        /*0b06*/ 	.byte	0x3f
	.zero		1


	//   ....[74]....
        /*0b08*/ 	.word	0x00017d80
        /*0b0c*/ 	.word	0x00000006
        /*0b10*/ 	.word	0x0002a830
        /*0b14*/ 	.short	0x010a
        /*0b16*/ 	.byte	0x3f
	.zero		1


	//   ....[75]....
        /*0b18*/ 	.word	0x00017de0
        /*0b1c*/ 	.word	0x00000006
        /*0b20*/ 	.word	0x0002a850
        /*0b24*/ 	.short	0x010a
        /*0b26*/ 	.byte	0x3f
	.zero		1


	//   ....[76]....
        /*0b28*/ 	.word	0x00017e40
        /*0b2c*/ 	.word	0x00000006
        /*0b30*/ 	.word	0x0002a830
        /*0b34*/ 	.short	0x010a
        /*0b36*/ 	.byte	0x3f
	.zero		1


	//   ....[77]....
        /*0b38*/ 	.word	0x00017ea0
        /*0b3c*/ 	.word	0x00000006
        /*0b40*/ 	.word	0x0002a850
        /*0b44*/ 	.short	0x010a
        /*0b46*/ 	.byte	0x3f
	.zero		1


	//   ....[78]....
        /*0b48*/ 	.word	0x00017f00
        /*0b4c*/ 	.word	0x00000007
        /*0b50*/ 	.word	0x0002a850
        /*0b54*/ 	.short	0x010a
        /*0b56*/ 	.byte	0x3f
	.zero		1


	//   ....[79]....
        /*0b58*/ 	.word	0x00018050
        /*0b5c*/ 	.word	0x00000004
        /*0b60*/ 	.word	0x0002a880
        /*0b64*/ 	.short	0x010a
        /*0b66*/ 	.byte	0x3f
	.zero		1


	//   ....[80]....
        /*0b68*/ 	.word	0x000180a0
        /*0b6c*/ 	.word	0x00000004
        /*0b70*/ 	.word	0x0002a840
        /*0b74*/ 	.short	0x010a
        /*0b76*/ 	.byte	0x3f
	.zero		1


	//   ....[81]....
        /*0b78*/ 	.word	0x00018630
        /*0b7c*/ 	.word	0x00000011
        /*0b80*/ 	.word	0x0002a820
        /*0b84*/ 	.short	0x010a
        /*0b86*/ 	.byte	0x3f
	.zero		1


	//   ....[82]....
        /*0b88*/ 	.word	0x00018680
        /*0b8c*/ 	.word	0x00000006
        /*0b90*/ 	.word	0x0002a880
        /*0b94*/ 	.short	0x010a
        /*0b96*/ 	.byte	0x3f
	.zero		1


	//   ....[83]....
        /*0b98*/ 	.word	0x000186d0
        /*0b9c*/ 	.word	0x00000006
        /*0ba0*/ 	.word	0x0002a840
        /*0ba4*/ 	.short	0x010a
        /*0ba6*/ 	.byte	0x3f
	.zero		1


	//   ....[84]....
        /*0ba8*/ 	.word	0x00018720
        /*0bac*/ 	.word	0x0000000c
        /*0bb0*/ 	.word	0x0002a870
        /*0bb4*/ 	.short	0x010a
        /*0bb6*/ 	.byte	0x3f
	.zero		1


	//   ....[85]....
        /*0bb8*/ 	.word	0x00018770
        /*0bbc*/ 	.word	0x0000000c
        /*0bc0*/ 	.word	0x0002a860
        /*0bc4*/ 	.short	0x010a
        /*0bc6*/ 	.byte	0x3f
	.zero		1


	//   ....[86]....
        /*0bc8*/ 	.word	0x000187c0
        /*0bcc*/ 	.word	0x00000002
        /*0bd0*/ 	.word	0x0002a870
        /*0bd4*/ 	.short	0x010a
        /*0bd6*/ 	.byte	0x3f
	.zero		1


	//   ....[87]....
        /*0bd8*/ 	.word	0x00018810
        /*0bdc*/ 	.word	0x00000002
        /*0be0*/ 	.word	0x0002a860
        /*0be4*/ 	.short	0x010a
        /*0be6*/ 	.byte	0x3f
	.zero		1


	//   ....[88]....
        /*0be8*/ 	.word	0x00018860
        /*0bec*/ 	.word	0x00000000
        /*0bf0*/ 	.word	0x0002a820
        /*0bf4*/ 	.short	0x010a
        /*0bf6*/ 	.byte	0x3f
	.zero		1


	//   ....[89]....
        /*0bf8*/ 	.word	0x00018a00
        /*0bfc*/ 	.word	0x00000006
        /*0c00*/ 	.word	0x00000000
        /*0c04*/ 	.short	0x010a
        /*0c06*/ 	.byte	0x3f
	.zero		1


	//   ....[90]....
        /*0c08*/ 	.word	0x00018a50
        /*0c0c*/ 	.word	0x00000007
        /*0c10*/ 	.word	0x00000000
        /*0c14*/ 	.short	0x010a
        /*0c16*/ 	.byte	0x3f
	.zero		1


	//   ....[91]....
        /*0c18*/ 	.word	0x00018aa0
        /*0c1c*/ 	.word	0x00000004
        /*0c20*/ 	.word	0x0002a860
        /*0c24*/ 	.short	0x010a
        /*0c26*/ 	.byte	0x3f
	.zero		1


	//   ....[92]....
        /*0c28*/ 	.word	0x00018af0
        /*0c2c*/ 	.word	0x00000003
        /*0c30*/ 	.word	0x0002a860
        /*0c34*/ 	.short	0x010a
        /*0c36*/ 	.byte	0x3f
	.zero		1


	//   ....[93]....
        /*0c38*/ 	.word	0x00018b40
        /*0c3c*/ 	.word	0x00000004
        /*0c40*/ 	.word	0x0002a880
        /*0c44*/ 	.short	0x010a
        /*0c46*/ 	.byte	0x3f
	.zero		1


	//----- nvinfo : EIATTR_NUM_MBARRIERS
	.align		4
.L_731:
        /*0c48*/ 	.byte	0x03, 0x38
        /*0c4a*/ 	.short	0x0016


	//----- nvinfo : EIATTR_EXIT_INSTR_OFFSETS
	.align		4
        /*0c4c*/ 	.byte	0x04, 0x1c
        /*0c4e*/ 	.short	(.L_733 - .L_732)


	//   ....[0]....
.L_732:
        /*0c50*/ 	.word	0x00000a40


	//   ....[1]....
        /*0c54*/ 	.word	0x00013060


	//   ....[2]....
        /*0c58*/ 	.word	0x00017bf0


	//----- nvinfo : EIATTR_MAX_THREADS
	.align		4
.L_733:
        /*0c5c*/ 	.byte	0x04, 0x05
        /*0c5e*/ 	.short	(.L_735 - .L_734)
.L_734:
        /*0c60*/ 	.word	0x00000180
        /*0c64*/ 	.word	0x00000001
        /*0c68*/ 	.word	0x00000001


	//----- nvinfo : EIATTR_CRS_STACK_SIZE
	.align		4
.L_735:
        /*0c6c*/ 	.byte	0x04, 0x1e
        /*0c6e*/ 	.short	(.L_737 - .L_736)
.L_736:
        /*0c70*/ 	.word	0x00000000


	//----- nvinfo : EIATTR_CBANK_PARAM_SIZE
	.align		4
.L_737:
        /*0c74*/ 	.byte	0x03, 0x19
        /*0c76*/ 	.short	0x0af0


	//----- nvinfo : EIATTR_PARAM_CBANK
	.align		4
        /*0c78*/ 	.byte	0x04, 0x0a
        /*0c7a*/ 	.short	(.L_739 - .L_738)
	.align		4
.L_738:
        /*0c7c*/ 	.word	index@(.nv.constant0._ZN7cutlass13device_kernelIN5flash11enable_sm90INS1_16FlashAttnFwdSm90INS1_25CollectiveMainloopFwdSm90ILi2EN4cute5tupleIJNS5_1CILi1EEES8_S8_EEENS6_IJNS7_ILi128EEESA_NS7_ILi192EEEEEELi192ENS_12float_e4m3_tEfNS_4arch4Sm90ELb0ELb1ELb1ELb0ELb0ELb0ELb0ELb1ELb1ELb1ELb0ELb0EEENS1_21CollectiveEpilogueFwdINS6_IJSA_SB_SA_EEES9_NS_10bfloat16_tESF_Li256ELb0ELb1ELb0ELb1EEENS1_30DynamicPersistentTileSchedulerILi256ELi128ELb0ELb1ELb1EEEEEEEEEvNT_6ParamsE)
        /*0c80*/ 	.short	0x0210
        /*0c82*/ 	.short	0x0af0


	//----- nvinfo : EIATTR_SW_WAR
	.align		4
.L_739:
        /*0c84*/ 	.byte	0x04, 0x36
        /*0c86*/ 	.short	(.L_741 - .L_740)
.L_740:
        /*0c88*/ 	.word	0x00000008
.L_741:


//--------------------- .nv.info._ZN7cutlass13device_kernelIN5flash11enable_sm90INS1_16FlashAttnFwdSm90INS1_25CollectiveMainloopFwdSm90ILi2EN4cute5tupleIJNS5_1CILi1EEES8_S8_EEENS6_IJNS7_ILi128EEESA_NS7_ILi192EEEEEELi192ENS_12float_e4m3_tEfNS_4arch4Sm90ELb0ELb1ELb1ELb1ELb0ELb0ELb0ELb1ELb1ELb1ELb0ELb0EEENS1_21CollectiveEpilogueFwdINS6_IJSA_SB_SA_EEES9_NS_10bfloat16_tESF_Li256ELb1ELb1ELb0ELb1EEENS1_36VarlenDynamicPersistentTileSchedulerILi128ELi128ELi256ELi128ELb0ELb1ELb1ELb1ELb0ELb1EEEEEEEEEvNT_6ParamsE --------------------------
	.section	.nv.info._ZN7cutlass13device_kernelIN5flash11enable_sm90INS1_16FlashAttnFwdSm90INS1_25CollectiveMainloopFwdSm90ILi2EN4cute5tupleIJNS5_1CILi1EEES8_S8_EEENS6_IJNS7_ILi128EEESA_NS7_ILi192EEEEEELi192ENS_12float_e4m3_tEfNS_4arch4Sm90ELb0ELb1ELb1ELb1ELb0ELb0ELb0ELb1ELb1ELb1ELb0ELb0EEENS1_21CollectiveEpilogueFwdINS6_IJSA_SB_SA_EEES9_NS_10bfloat16_tESF_Li256ELb1ELb1ELb0ELb1EEENS1_36VarlenDynamicPersistentTileSchedulerILi128ELi128ELi256ELi128ELb0ELb1ELb1ELb1ELb0ELb1EEEEEEEEEvNT_6ParamsE,"",@"SHT_CUDA_INFO"
	.sectionflags	@""
	.align	4


	//----- nvinfo : EIATTR_CUDA_API_VERSION
	.align		4
        /*0000*/ 	.byte	0x04, 0x37
        /*0002*/ 	.short	(.L_743 - .L_742)
.L_742:
        /*0004*/ 	.word	0x00000082


	//----- nvinfo : EIATTR_KPARAM_INFO
	.align		4
.L_743:
        /*0008*/ 	.byte	0x04, 0x17
        /*000a*/ 	.short	(.L_745 - .L_744)
.L_744:
        /*000c*/ 	.word	0x00000000
        /*0010*/ 	.short	0x0000
        /*0012*/ 	.short	0x0070
        /*0014*/ 	.byte	0x00, 0xf0, 0x01, 0x2a


	//----- nvinfo : EIATTR_SPARSE_MMA_MASK
	.align		4
.L_745:
        /*0018*/ 	.byte	0x03, 0x50
        /*001a*/ 	.short	0x0000


	//----- nvinfo : EIATTR_MAXREG_COUNT
	.align		4
        /*001c*/ 	.byte	0x03, 0x1b
        /*001e*/ 	.short	0x00a8


	//----- nvinfo : EIATTR_NUM_BARRIERS
	.align		4
        /*0020*/ 	.byte	0x02, 0x4c
        /*0022*/ 	.byte	0x10
	.zero		1


	//----- nvinfo : EIATTR_EXTERNS
	.align		4
        /*0024*/ 	.byte	0x04, 0x0f
        /*0026*/ 	.short	(.L_747 - .L_746)


	//   ....[0]....
	.align		4
.L_746:
        /*0028*/ 	.word	index@(__assertfail)


	//----- nvinfo : EIATTR_ANNOTATIONS
	.align		4
.L_747:
        /*002c*/ 	.byte	0x04, 0x55
        /*002e*/ 	.short	(.L_749 - .L_748)


	//   ....[0]....
.L_748:
        /* <DEDUP_REMOVED lines=44> */


	//----- nvinfo : EIATTR_MERCURY_ISA_VERSION
	.align		4
.L_749:
        /*02d8*/ 	.byte	0x03, 0x5f
        /*02da*/ 	.short	0x0101


	//----- nvinfo : EIATTR_UNUSED_LOAD_BYTE_OFFSET
	.align		4
        /*02dc*/ 	.byte	0x04, 0x44
        /*02de*/ 	.short	(.L_751 - .L_750)


	//   ....[0]....
.L_750:
        /*02e0*/ 	.word	0x00000a40
        /*02e4*/ 	.word	0x0000fff0


	//   ....[1]....
        /*02e8*/ 	.word	0x000105a0
        /*02ec*/ 	.word	0x0000fff0


	//----- nvinfo : EIATTR_INT_WARP_WIDE_INSTR_OFFSETS
	.align		4
.L_751:
        /*02f0*/ 	.byte	0x04, 0x31
        /*02f2*/ 	.short	(.L_753 - .L_752)


	//   ....[0]....
.L_752:
        /*02f4*/ 	.word	0x00000130


	//   ....[1]....
        /*02f8*/ 	.word	0x00000170


	//   ....[2]....
        /*02fc*/ 	.word	0x000001e0


	//   ....[3]....
        /*0300*/ 	.word	0x000151b0


	//   ....[4]....
        /*0304*/ 	.word	0x00015210


	//   ....[5]....
        /*0308*/ 	.word	0x000180e0


	//   ....[6]....
        /*030c*/ 	.word	0x00018140


	//----- nvinfo : EIATTR_COOP_GROUP_MASK_REGIDS
	.align		4
.L_753:
        /*0310*/ 	.byte	0x04, 0x29
        /*0312*/ 	.short	(.L_755 - .L_754)


	//   ....[0]....
.L_754:
        /*0314*/ 	.word	0xffffffff


	//   ....[1]....
        /*0318*/ 	.word	0xffffffff


	//   ....[2]....
        /*031c*/ 	.word	0xffffffff


	//   ....[3]....
        /*0320*/ 	.word	0xffffffff


	//   ....[4]....
        /*0324*/ 	.word	0xffffffff


	//   ....[5]....
        /*0328*/ 	.word	0xffffffff


	//   ....[6]....
        /*032c*/ 	.word	0xffffffff


	//   ....[7]....
        /*0330*/ 	.word	0xffffffff


	//   ....[8]....
        /*0334*/ 	.word	0xffffffff


	//   ....[9]....
        /*0338*/ 	.word	0xffffffff


	//   ....[10]....
        /*033c*/ 	.word	0xffffffff


	//   ....[11]....
        /*0340*/ 	.word	0xffffffff


	//   ....[12]....
        /*0344*/ 	.word	0xffffffff


	//   ....[13]....
        /*0348*/ 	.word	0xffffffff


	//   ....[14]....
        /*034c*/ 	.word	0xffffffff


	//   ....[15]....
        /*0350*/ 	.word	0xffffffff


	//   ....[16]....
        /*0354*/ 	.word	0xffffffff


	//   ....[17]....
        /*0358*/ 	.word	0xffffffff


	//   ....[18]....
        /*035c*/ 	.word	0xffffffff


	//   ....[19]....
        /*0360*/ 	.word	0xffffffff


	//   ....[20]....
        /*0364*/ 	.word	0xffffffff


	//   ....[21]....
        /*0368*/ 	.word	0xffffffff


	//   ....[22]....
        /*036c*/ 	.word	0xffffffff


	//   ....[23]....
        /*0370*/ 	.word	0xffffffff


	//   ....[24]....
        /*0374*/ 	.word	0xffffffff


	//   ....[25]....
        /*0378*/ 	.word	0xffffffff


	//   ....[26]....
        /*037c*/ 	.word	0xffffffff


	//   ....[27]....
        /*0380*/ 	.word	0xffffffff


	//   ....[28]....
        /*0384*/ 	.word	0xffffffff


	//   ....[29]....
        /*0388*/ 	.word	0xffffffff


	//   ....[30]....
        /*038c*/ 	.word	0xffffffff


	//   ....[31]....
        /*0390*/ 	.word	0xffffffff


	//   ....[32]....
        /*0394*/ 	.word	0xffffffff


	//   ....[33]....
        /*0398*/ 	.word	0xffffffff


	//   ....[34]....
        /*039c*/ 	.word	0xffffffff


	//   ....[35]....
        /*03a0*/ 	.word	0xffffffff


	//   ....[36]....
        /*03a4*/ 	.word	0xffffffff


	//   ....[37]....
        /*03a8*/ 	.word	0xffffffff


	//   ....[38]....
        /*03ac*/ 	.word	0xffffffff


	//   ....[39]....
        /*03b0*/ 	.word	0xffffffff


	//   ....[40]....
        /*03b4*/ 	.word	0xffffffff


	//   ....[41]....
        /*03b8*/ 	.word	0xffffffff


	//   ....[42]....
        /*03bc*/ 	.word	0xffffffff


	//   ....[43]....
        /*03c0*/ 	.word	0xffffffff


	//   ....[44]....
        /*03c4*/ 	.word	0xffffffff


	//   ....[45]....
        /*03c8*/ 	.word	0xffffffff


	//   ....[46]....
        /*03cc*/ 	.word	0xffffffff


	//   ....[47]....
        /*03d0*/ 	.word	0xffffffff


	//   ....[48]....
        /*03d4*/ 	.word	0xffffffff


	//   ....[49]....
        /*03d8*/ 	.word	0xffffffff


	//   ....[50]....
        /*03dc*/ 	.word	0xffffffff


	//   ....[51]....
        /*03e0*/ 	.word	0xffffffff


	//   ....[52]....
        /*03e4*/ 	.word	0xffffffff


	//   ....[53]....
        /*03e8*/ 	.word	0xffffffff


	//   ....[54]....
        /*03ec*/ 	.word	0xffffffff


	//   ....[55]....
        /*03f0*/ 	.word	0xffffffff


	//   ....[56]....
        /*03f4*/ 	.word	0xffffffff


	//   ....[57]....
        /*03f8*/ 	.word	0xffffffff


	//   ....[58]....
        /*03fc*/ 	.word	0xffffffff


	//   ....[59]....
        /*0400*/ 	.word	0xffffffff


	//   ....[60]....
        /*0404*/ 	.word	0xffffffff


	//   ....[61]....
        /*0408*/ 	.word	0xffffffff


	//   ....[62]....
        /*040c*/ 	.word	0xffffffff


	//   ....[63]....
        /*0410*/ 	.word	0xffffffff


	//   ....[64]....
        /*0414*/ 	.word	0xffffffff


	//   ....[65]....
        /*0418*/ 	.word	0xffffffff


	//   ....[66]....
        /*041c*/ 	.word	0xffffffff


	//   ....[67]....
        /*0420*/ 	.word	0xffffffff


	//   ....[68]....
        /*0424*/ 	.word	0xffffffff


	//   ....[69]....
        /*0428*/ 	.word	0xffffffff


	//   ....[70]....
        /*042c*/ 	.word	0xffffffff


	//   ....[71]....
        /*0430*/ 	.word	0xffffffff


	//   ....[72]....
        /*0434*/ 	.word	0xffffffff


	//   ....[73]....
        /*0438*/ 	.word	0xffffffff


	//   ....[74]....
        /*043c*/ 	.word	0xffffffff


	//   ....[75]....
        /*0440*/ 	.word	0xffffffff


	//   ....[76]....
        /*0444*/ 	.word	0xffffffff


	//   ....[77]....
        /*0448*/ 	.word	0xffffffff


	//   ....[78]....
        /*044c*/ 	.word	0xffffffff


	//   ....[79]....
        /*0450*/ 	.word	0xffffffff


	//   ....[80]....
        /*0454*/ 	.word	0xffffffff


	//   ....[81]....
        /*0458*/ 	.word	0xffffffff


	//   ....[82]....
        /*045c*/ 	.word	0xffffffff


	//   ....[83]....
        /*0460*/ 	.word	0xffffffff


	//   ....[84]....
        /*0464*/ 	.word	0xffffffff


	//   ....[85]....
        /*0468*/ 	.word	0xffffffff


	//   ....[86]....
        /*046c*/ 	.word	0xffffffff


	//   ....[87]....
        /*0470*/ 	.word	0xffffffff


	//   ....[88]....
        /*0474*/ 	.word	0xffffffff


	//   ....[89]....
        /*0478*/ 	.word	0xffffffff


	//   ....[90]....
        /*047c*/ 	.word	0xffffffff


	//   ....[91]....
        /*0480*/ 	.word	0xffffffff


	//   ....[92]....
        /*0484*/ 	.word	0xffffffff


	//   ....[93]....
        /*0488*/ 	.word	0xffffffff


	//   ....[94]....
        /*048c*/ 	.word	0xffffffff


	//   ....[95]....
        /*0490*/ 	.word	0xffffffff


	//   ....[96]....
        /*0494*/ 	.word	0xffffffff


	//   ....[97]....
        /*0498*/ 	.word	0xffffffff


	//   ....[98]....
        /*049c*/ 	.word	0xffffffff


	//   ....[99]....
        /*04a0*/ 	.word	0xffffffff


	//   ....[100]....
        /*04a4*/ 	.word	0xffffffff


	//   ....[101]....
        /*04a8*/ 	.word	0xffffffff


	//   ....[102]....
        /*04ac*/ 	.word	0xffffffff


	//   ....[103]....
        /*04b0*/ 	.word	0xffffffff


	//   ....[104]....
        /*04b4*/ 	.word	0xffffffff


	//   ....[105]....
        /*04b8*/ 	.word	0xffffffff


	//   ....[106]....
        /*04bc*/ 	.word	0xffffffff


	//   ....[107]....
        /*04c0*/ 	.word	0xffffffff


	//   ....[108]....
        /*04c4*/ 	.word	0xffffffff


	//   ....[109]....
        /*04c8*/ 	.word	0xffffffff


	//   ....[110]....
        /*04cc*/ 	.word	0xffffffff


	//   ....[111]....
        /*04d0*/ 	.word	0xffffffff


	//   ....[112]....
        /*04d4*/ 	.word	0xffffffff


	//   ....[113]....
        /*04d8*/ 	.word	0xffffffff


	//   ....[114]....
        /*04dc*/ 	.word	0xffffffff


	//   ....[115]....
        /*04e0*/ 	.word	0xffffffff


	//   ....[116]....
        /*04e4*/ 	.word	0xffffffff


	//   ....[117]....
        /*04e8*/ 	.word	0xffffffff


	//   ....[118]....
        /*04ec*/ 	.word	0xffffffff


	//   ....[119]....
        /*04f0*/ 	.word	0xffffffff


	//   ....[120]....
        /*04f4*/ 	.word	0xffffffff


	//   ....[121]....
        /*04f8*/ 	.word	0xffffffff


	//   ....[122]....
        /*04fc*/ 	.word	0xffffffff


	//   ....[123]....
        /*0500*/ 	.word	0xffffffff


	//   ....[124]....
        /*0504*/ 	.word	0xffffffff


	//   ....[125]....
        /*0508*/ 	.word	0xffffffff


	//   ....[126]....
        /*050c*/ 	.word	0xffffffff


	//   ....[127]....
        /*0510*/ 	.word	0xffffffff


	//   ....[128]....
        /*0514*/ 	.word	0xffffffff


	//   ....[129]....
        /*0518*/ 	.word	0xffffffff


	//   ....[130]....
        /*051c*/ 	.word	0xffffffff


	//   ....[131]....
        /*0520*/ 	.word	0xffffffff


	//   ....[132]....
        /*0524*/ 	.word	0xffffffff


	//   ....[133]....
        /*0528*/ 	.word	0xffffffff


	//   ....[134]....
        /*052c*/ 	.word	0xffffffff


	//   ....[135]....
        /*0530*/ 	.word	0xffffffff


	//   ....[136]....
        /*0534*/ 	.word	0xffffffff


	//   ....[137]....
        /*0538*/ 	.word	0xffffffff


	//   ....[138]....
        /*053c*/ 	.word	0xffffffff


	//   ....[139]....
        /*0540*/ 	.word	0xffffffff


	//   ....[140]....
        /*0544*/ 	.word	0xffffffff


	//   ....[141]....
        /*0548*/ 	.word	0xffffffff


	//   ....[142]....
        /*054c*/ 	.word	0xffffffff


	//   ....[143]....
        /*0550*/ 	.word	0xffffffff


	//   ....[144]....
        /*0554*/ 	.word	0xffffffff


	//   ....[145]....
        /*0558*/ 	.word	0x0500000f


	//   ....[146]....
        /*055c*/ 	.word	0x0500000f


	//   ....[147]....
        /*0560*/ 	.word	0x0500000f


	//   ....[148]....
        /*0564*/ 	.word	0x0500000f


	//   ....[149]....
        /*0568*/ 	.word	0x0500000f


	//   ....[150]....
        /*056c*/ 	.word	0x0500000f


	//   ....[151]....
        /*0570*/ 	.word	0x0500000f


	//   ....[152]....
        /*0574*/ 	.word	0x0500000f


	//   ....[153]....
        /*0578*/ 	.word	0x0500000f


	//   ....[154]....
        /*057c*/ 	.word	0x0500000f


	//----- nvinfo : EIATTR_COOP_GROUP_INSTR_OFFSETS
	.align		4
.L_755:
        /*0580*/ 	.byte	0x04, 0x28
        /*0582*/ 	.short	(.L_757 - .L_756)


	//   ....[0]....
.L_756:
        /*0584*/ 	.word	0x00000070


	//   ....[1]....
        /*0588*/ 	.word	0x00000140


	//   ....[2]....
        /*058c*/ 	.word	0x00000190


	//   ....[3]....
        /*0590*/ 	.word	0x000003c0


	//   ....[4]....
        /*0594*/ 	.word	0x00000520


	//   ....[5]....
        /*0598*/ 	.word	0x00000640


	//   ....[6]....
        /*059c*/ 	.word	0x000007a0


	//   ....[7]....
        /*05a0*/ 	.word	0x00001a80


	//   ....[8]....
        /*05a4*/ 	.word	0x000023f0


	//   ....[9]....
        /*05a8*/ 	.word	0x000038e0


	//   ....[10]....
        /*05ac*/ 	.word	0x00004220


	//   ....[11]....
        /*05b0*/ 	.word	0x000042d0


	//   ....[12]....
        /*05b4*/ 	.word	0x00004a80


	//   ....[13]....
        /*05b8*/ 	.word	0x00004ae0


	//   ....[14]....
        /*05bc*/ 	.word	0x00006940


	//   ....[15]....
        /*05c0*/ 	.word	0x00006ba0


	//   ....[16]....
        /*05c4*/ 	.word	0x00007670


	//   ....[17]....
        /*05c8*/ 	.word	0x000076b0


	//   ....[18]....
        /*05cc*/ 	.word	0x00008130


	//   ....[19]....
        /*05d0*/ 	.word	0x000081d0


	//   ....[20]....
        /*05d4*/ 	.word	0x0000a890


	//   ....[21]....
        /*05d8*/ 	.word	0x0000a8b0


	//   ....[22]....
        /*05dc*/ 	.word	0x0000a8e0


	//   ....[23]....
        /*05e0*/ 	.word	0x0000a900


	//   ....[24]....
        /*05e4*/ 	.word	0x0000ce00


	//   ....[25]....
        /*05e8*/ 	.word	0x0000d0b0


	//   ....[26]....
        /*05ec*/ 	.word	0x0000dbb0


	//   ....[27]....
        /*05f0*/ 	.word	0x0000dbd0


	//   ....[28]....
        /*05f4*/ 	.word	0x0000e650


	//   ....[29]....
        /*05f8*/ 	.word	0x0000e6b0


	//   ....[30]....
        /*05fc*/ 	.word	0x0000fc50


	//   ....[31]....
        /*0600*/ 	.word	0x0000fc60


	//   ....[32]....
        /*0604*/ 	.word	0x0000fc90


	//   ....[33]....
        /*0608*/ 	.word	0x0000fca0


	//   ....[34]....
        /*060c*/ 	.word	0x00011110


	//   ....[35]....
        /*0610*/ 	.word	0x00011140


	//   ....[36]....
        /*0614*/ 	.word	0x00011170


	//   ....[37]....
        /*0618*/ 	.word	0x000111a0


	//   ....[38]....
        /*061c*/ 	.word	0x000111d0


	//   ....[39]....
        /*0620*/ 	.word	0x000111f0


	//   ....[40]....
        /*0624*/ 	.word	0x00011200


	//   ....[41]....
        /*0628*/ 	.word	0x00011210


	//   ....[42]....
        /*062c*/ 	.word	0x00011220


	//   ....[43]....
        /*0630*/ 	.word	0x00011230


	//   ....[44]....
        /*0634*/ 	.word	0x00011240


	//   ....[45]....
        /*0638*/ 	.word	0x00011270


	//   ....[46]....
        /*063c*/ 	.word	0x000112a0


	//   ....[47]....
        /*0640*/ 	.word	0x000112d0


	//   ....[48]....
        /*0644*/ 	.word	0x00011300


	//   ....[49]....
        /*0648*/ 	.word	0x00011310


	//   ....[50]....
        /*064c*/ 	.word	0x00011320


	//   ....[51]....
        /*0650*/ 	.word	0x00011350


	//   ....[52]....
        /*0654*/ 	.word	0x00011380


	//   ....[53]....
        /*0658*/ 	.word	0x00011390


	//   ....[54]....
        /*065c*/ 	.word	0x000113a0


	//   ....[55]....
        /*0660*/ 	.word	0x000113d0


	//   ....[56]....
        /*0664*/ 	.word	0x00011400


	//   ....[57]....
        /*0668*/ 	.word	0x00011410


	//   ....[58]....
        /*066c*/ 	.word	0x00011470


	//   ....[59]....
        /*0670*/ 	.word	0x00011480


	//   ....[60]....
        /*0674*/ 	.word	0x00011490


	//   ....[61]....
        /*0678*/ 	.word	0x000114b0


	//   ....[62]....
        /*067c*/ 	.word	0x000114e0


	//   ....[63]....
        /*0680*/ 	.word	0x000114f0


	//   ....[64]....
        /*0684*/ 	.word	0x00011500


	//   ....[65]....
        /*0688*/ 	.word	0x00011510


	//   ....[66]....
        /*068c*/ 	.word	0x00011520


	//   ....[67]....
        /*0690*/ 	.word	0x00011530


	//   ....[68]....
        /*0694*/ 	.word	0x00011550


	//   ....[69]....
        /*0698*/ 	.word	0x00011560


	//   ....[70]....
        /*069c*/ 	.word	0x00011570


	//   ....[71]....
        /*06a0*/ 	.word	0x00011580


	//   ....[72]....
        /*06a4*/ 	.word	0x00011590


	//   ....[73]....
        /*06a8*/ 	.word	0x000115c0


	//   ....[74]....
        /*06ac*/ 	.word	0x000115d0


	//   ....[75]....
        /*06b0*/ 	.word	0x000115e0


	//   ....[76]....
        /*06b4*/ 	.word	0x000115f0


	//   ....[77]....
        /*06b8*/ 	.word	0x00011620


	//   ....[78]....
        /*06bc*/ 	.word	0x00011650


	//   ....[79]....
        /*06c0*/ 	.word	0x00011660


	//   ....[80]....
        /*06c4*/ 	.word	0x00011690


	//   ....[81]....
        /*06c8*/ 	.word	0x000116a0


	//   ....[82]....
        /*06cc*/ 	.word	0x00011d30


	//   ....[83]....
        /*06d0*/ 	.word	0x00011d60


	//   ....[84]....
        /*06d4*/ 	.word	0x00011d90


	//   ....[85]....
        /*06d8*/ 	.word	0x00011dc0


	//   ....[86]....
        /*06dc*/ 	.word	0x000124f0


	//   ....[87]....
        /*06e0*/ 	.word	0x00012530


	//   ....[88]....
        /*06e4*/ 	.word	0x00012630


	//   ....[89]....
        /*06e8*/ 	.word	0x00012650


	//   ....[90]....
        /*06ec*/ 	.word	0x00012750


	//   ....[91]....
        /*06f0*/ 	.word	0x00012770


	//   ....[92]....
        /*06f4*/ 	.word	0x00012880


	//   ....[93]....
        /*06f8*/ 	.word	0x000128a0


	//   ....[94]....
        /*06fc*/ 	.word	0x000131b0


	//   ....[95]....
        /*0700*/ 	.word	0x000131d0


	//   ....[96]....
        /*0704*/ 	.word	0x000132d0


	//   ....[97]....
        /*0708*/ 	.word	0x000132f0


	//   ....[98]....
        /*070c*/ 	.word	0x000133f0


	//   ....[99]....
        /*0710*/ 	.word	0x00013410


	//   ....[100]....
        /*0714*/ 	.word	0x00013520


	//   ....[101]....
        /*0718*/ 	.word	0x00013540


	//   ....[102]....
        /*071c*/ 	.word	0x000136e0


	//   ....[103]....
        /*0720*/ 	.word	0x000138d0


	//   ....[104]....
        /*0724*/ 	.word	0x00013900


	//   ....[105]....
        /*0728*/ 	.word	0x00013930


	//   ....[106]....
        /*072c*/ 	.word	0x00013970


	//   ....[107]....
        /*0730*/ 	.word	0x000139a0


	//   ....[108]....
        /*0734*/ 	.word	0x000139e0


	//   ....[109]....
        /*0738*/ 	.word	0x00013b70


	//   ....[110]....
        /*073c*/ 	.word	0x00013ba0


	//   ....[111]....
        /*0740*/ 	.word	0x00013bd0


	//   ....[112]....
        /*0744*/ 	.word	0x00013c00


	//   ....[113]....
        /*0748*/ 	.word	0x00013c30


	//   ....[114]....
        /*074c*/ 	.word	0x00013c70


	//   ....[115]....
        /*0750*/ 	.word	0x00013d10


	//   ....[116]....
        /*0754*/ 	.word	0x00013da0


	//   ....[117]....
        /*0758*/ 	.word	0x00013e50


	//   ....[118]....
        /*075c*/ 	.word	0x00015960


	//   ....[119]....
        /*0760*/ 	.word	0x00016750


	//   ....[120]....
        /*0764*/ 	.word	0x00016770


	//   ....[121]....
        /*0768*/ 	.word	0x00016830


	//   ....[122]....
        /*076c*/ 	.word	0x00016870


	//   ....[123]....
        /*0770*/ 	.word	0x00016910


	//   ....[124]....
        /*0774*/ 	.word	0x00016920


	//   ....[125]....
        /*0778*/ 	.word	0x00016970


	//   ....[126]....
        /*077c*/ 	.word	0x000169b0


	//   ....[127]....
        /*0780*/ 	.word	0x00018d60


	//   ....[128]....
        /*0784*/ 	.word	0x00018d70


	//   ....[129]....
        /*0788*/ 	.word	0x00018d80


	//   ....[130]....
        /*078c*/ 	.word	0x00018db0


	//   ....[131]....
        /*0790*/ 	.word	0x00018de0


	//   ....[132]....
        /*0794*/ 	.word	0x00018e10


	//   ....[133]....
        /*0798*/ 	.word	0x00018e40


	//   ....[134]....
        /*079c*/ 	.word	0x00018e70


	//   ....[135]....
        /*07a0*/ 	.word	0x00018fb0


	//   ....[136]....
        /*07a4*/ 	.word	0x00018ff0


	//   ....[137]....
        /*07a8*/ 	.word	0x00019020


	//   ....[138]....
        /*07ac*/ 	.word	0x00019050


	//   ....[139]....
        /*07b0*/ 	.word	0x00019080


	//   ....[140]....
        /*07b4*/ 	.word	0x000190b0


	//   ....[141]....
        /*07b8*/ 	.word	0x00019140


	//   ....[142]....
        /*07bc*/ 	.word	0x000191e0


	//   ....[143]....
        /*07c0*/ 	.word	0x00019240


	//   ....[144]....
        /*07c4*/ 	.word	0x000198f0


	//   ....[145]....
        /*07c8*/ 	.word	0x00019fb0


	//   ....[146]....
        /*07cc*/ 	.word	0x0001a1a0


	//   ....[147]....
        /*07d0*/ 	.word	0x0001a210


	//   ....[148]....
        /*07d4*/ 	.word	0x0001a270


	//   ....[149]....
        /*07d8*/ 	.word	0x0001a380


	//   ....[150]....
        /*07dc*/ 	.word	0x0001a3e0


	//   ....[151]....
        /*07e0*/ 	.word	0x0001a4f0


	//   ....[152]....
        /*07e4*/ 	.word	0x0001a550


	//   ....[153]....
        /*07e8*/ 	.word	0x0001a630


	//   ....[154]....
        /*07ec*/ 	.word	0x0001a9c0


	//----- nvinfo : EIATTR_REG_RECONFIG
	.align		4
.L_757:
        /*07f0*/ 	.byte	0x01, 0x54
	.zero		2


	//----- nvinfo : EIATTR_SYSCALL_OFFSETS
	.align		4
        /*07f4*/ 	.byte	0x04, 0x46
        /*07f6*/ 	.short	(.L_759 - .L_758)


	//   ....[0]....
.L_758:
        /*07f8*/ 	.word	0x00001c60


	//   ....[1]....
        /*07fc*/ 	.word	0x000153b0


	//   ....[2]....
        /*0800*/ 	.word	0x00015540


	//   ....[3]....
        /*0804*/ 	.word	0x00015690


	//   ....[4]....
        /*0808*/ 	.word	0x000157d0


	//   ....[5]....
        /*080c*/ 	.word	0x000162d0


	//----- nvinfo : EIATTR_MBARRIER_INSTR_OFFSETS
	.align		4
.L_759:
        /*0810*/ 	.byte	0x04, 0x39
        /*0812*/ 	.short	(.L_761 - .L_760)


	//   ....[0]....
.L_760:
        /*0814*/ 	.word	0x00000270
        /*0818*/ 	.word	0x000000ff
        /*081c*/ 	.word	0x0002a800
        /*0820*/ 	.short	0x0100
        /*0822*/ 	.byte	0x08
	.zero		1


	//   ....[1]....
        /*0824*/ 	.word	0x00000280
        /*0828*/ 	.word	0x000000ff
        /*082c*/ 	.word	0x0002a820
        /*0830*/ 	.short	0x0100
        /*0832*/ 	.byte	0x08
	.zero		1


	//   ....[2]....
        /*0834*/ 	.word	0x00000370
        /*0838*/ 	.word	0x000000ff
        /*083c*/ 	.word	0x0002a830
        /*0840*/ 	.short	0x0100
        /*0842*/ 	.byte	0x08
	.zero		1


	//   ....[3]....
        /*0844*/ 	.word	0x00000380
        /*0848*/ 	.word	0x000000ff
        /*084c*/ 	.word	0x0002a840
        /*0850*/ 	.short	0x0100
        /*0852*/ 	.byte	0x08
	.zero		1


	//   ....[4]....
        /*0854*/ 	.word	0x00000390
        /*0858*/ 	.word	0x000000ff
        /*085c*/ 	.word	0x0002a838
        /*0860*/ 	.short	0x0100
        /*0862*/ 	.byte	0x08
	.zero		1


	//   ....[5]....
        /*0864*/ 	.word	0x000003a0
        /*0868*/ 	.word	0x000000ff
        /*086c*/ 	.word	0x0002a848
        /*0870*/ 	.short	0x0100
        /*0872*/ 	.byte	0x08
	.zero		1


	//   ....[6]....
        /*0874*/ 	.word	0x000004d0
        /*0878*/ 	.word	0x000000ff
        /*087c*/ 	.word	0x0002a850
        /*0880*/ 	.short	0x0100
        /*0882*/ 	.byte	0x08
	.zero		1


	//   ....[7]....
        /*0884*/ 	.word	0x000004e0
        /*0888*/ 	.word	0x000000ff
        /*088c*/ 	.word	0x0002a860
        /*0890*/ 	.short	0x0100
        /*0892*/ 	.byte	0x08
	.zero		1


	//   ....[8]....
        /*0894*/ 	.word	0x000004f0
        /*0898*/ 	.word	0x000000ff
        /*089c*/ 	.word	0x0002a858
        /*08a0*/ 	.short	0x0100
        /*08a2*/ 	.byte	0x08
	.zero		1


	//   ....[9]....
        /*08a4*/ 	.word	0x00000500
        /*08a8*/ 	.word	0x000000ff
        /*08ac*/ 	.word	0x0002a868
        /*08b0*/ 	.short	0x0100
        /*08b2*/ 	.byte	0x08
	.zero		1


	//   ....[10]....
        /*08b4*/ 	.word	0x000005f0
        /*08b8*/ 	.word	0x000000ff
        /*08bc*/ 	.word	0x0002a870
        /*08c0*/ 	.short	0x0100
        /*08c2*/ 	.byte	0x06
	.zero		1


	//   ....[11]....
        /*08c4*/ 	.word	0x00000600
        /*08c8*/ 	.word	0x000000ff
        /*08cc*/ 	.word	0x0002a880
        /*08d0*/ 	.short	0x0100
        /*08d2*/ 	.byte	0x06
	.zero		1


	//   ....[12]....
        /*08d4*/ 	.word	0x00000610
        /*08d8*/ 	.word	0x000000ff
        /*08dc*/ 	.word	0x0002a878
        /*08e0*/ 	.short	0x0100
        /*08e2*/ 	.byte	0x06
	.zero		1


	//   ....[13]....
        /*08e4*/ 	.word	0x00000620
        /*08e8*/ 	.word	0x000000ff
        /*08ec*/ 	.word	0x0002a888
        /*08f0*/ 	.short	0x0100
        /*08f2*/ 	.byte	0x06
	.zero		1


	//   ....[14]....
        /*08f4*/ 	.word	0x00000750
        /*08f8*/ 	.word	0x000000ff
        /*08fc*/ 	.word	0x0002a890
        /*0900*/ 	.short	0x0100
        /*0902*/ 	.byte	0x08
	.zero		1


	//   ....[15]....
        /*0904*/ 	.word	0x00000760
        /*0908*/ 	.word	0x000000ff
        /*090c*/ 	.word	0x0002a8a0
        /*0910*/ 	.short	0x0100
        /*0912*/ 	.byte	0x08
	.zero		1


	//   ....[16]....
        /*0914*/ 	.word	0x00000770
        /*0918*/ 	.word	0x000000ff
        /*091c*/ 	.word	0x0002a898
        /*0920*/ 	.short	0x0100
        /*0922*/ 	.byte	0x08
	.zero		1


	//   ....[17]....
        /*0924*/ 	.word	0x00000780
        /*0928*/ 	.word	0x000000ff
        /*092c*/ 	.word	0x0002a8a8
        /*0930*/ 	.short	0x0100
        /*0932*/ 	.byte	0x08
	.zero		1


	//   ....[18]....
        /*0934*/ 	.word	0x000008b0
        /*0938*/ 	.word	0x000000ff
        /*093c*/ 	.word	0x0002a8b0
        /*0940*/ 	.short	0x0100
        /*0942*/ 	.byte	0x08
	.zero		1


	//   ....[19]....
        /*0944*/ 	.word	0x000008c0
        /*0948*/ 	.word	0x000000ff
        /*094c*/ 	.word	0x0002a8c0
        /*0950*/ 	.short	0x0100
        /*0952*/ 	.byte	0x08
	.zero		1


	//   ....[20]....
        /*0954*/ 	.word	0x000008d0
        /*0958*/ 	.word	0x000000ff
        /*095c*/ 	.word	0x0002a8b8
        /*0960*/ 	.short	0x0100
        /*0962*/ 	.byte	0x08
	.zero		1


	//   ....[21]....
        /*0964*/ 	.word	0x000008e0
        /*0968*/ 	.word	0x000000ff
        /*096c*/ 	.word	0x0002a8c8
        /*0970*/ 	.short	0x0100
        /*0972*/ 	.byte	0x08
	.zero		1


	//   ....[22]....
        /*0974*/ 	.word	0x00001fb0
        /*0978*/ 	.word	0x000000ff
        /*097c*/ 	.word	0x0002a800
        /*0980*/ 	.short	0x010a
        /*0982*/ 	.byte	0x24
	.zero		1


	//   ....[23]....
        /*0984*/ 	.word	0x00002050
        /*0988*/ 	.word	0x00000007
        /*098c*/ 	.word	0x0002a830
        /*0990*/ 	.short	0x010a
        /*0992*/ 	.byte	0x3f
	.zero		1


	//   ....[24]....
        /*0994*/ 	.word	0x000020b0
        /*0998*/ 	.word	0x00000007
        /*099c*/ 	.word	0x0002a830
        /*09a0*/ 	.short	0x010a
        /*09a2*/ 	.byte	0x3f
	.zero		1


	//   ....[25]....
        /*09a4*/ 	.word	0x00002600
        /*09a8*/ 	.word	0x00000003
        /*09ac*/ 	.word	0x00000000
        /*09b0*/ 	.short	0x0101
        /*09b2*/ 	.byte	0x3f
	.zero		1


	//   ....[26]....
        /*09b4*/ 	.word	0x00005b90
        /*09b8*/ 	.word	0x000000ff
        /*09bc*/ 	.word	0x0002a830
        /*09c0*/ 	.short	0x010a
        /*09c2*/ 	.byte	0x06
	.zero		1


	//   ....[27]....
        /*09c4*/ 	.word	0x00005bd0
        /*09c8*/ 	.word	0x000000ff
        /*09cc*/ 	.word	0x0002a830
        /*09d0*/ 	.short	0x010a
        /*09d2*/ 	.byte	0x06
	.zero		1


	//   ....[28]....
        /*09d4*/ 	.word	0x00005e70
        /*09d8*/ 	.word	0x000000ff
        /*09dc*/ 	.word	0x0002a850
        /*09e0*/ 	.short	0x010a
        /*09e2*/ 	.byte	0x06
	.zero		1


	//   ....[29]....
        /*09e4*/ 	.word	0x00005eb0
        /*09e8*/ 	.word	0x000000ff
        /*09ec*/ 	.word	0x0002a850
        /*09f0*/ 	.short	0x010a
        /*09f2*/ 	.byte	0x06
	.zero		1


	//   ....[30]....
        /*09f4*/ 	.word	0x00006a00
        /*09f8*/ 	.word	0x00000079
        /*09fc*/ 	.word	0x00000000
        /*0a00*/ 	.short	0x0101
        /*0a02*/ 	.byte	0x3f
	.zero		1


	//   ....[31]....
        /*0a04*/ 	.word	0x00008c30
        /*0a08*/ 	.word	0x000000ff
        /*0a0c*/ 	.word	0x00000000
        /*0a10*/ 	.short	0x0101
        /*0a12*/ 	.byte	0x06
	.zero		1


	//   ....[32]....
        /*0a14*/ 	.word	0x000097a0
        /*0a18*/ 	.word	0x000000ff
        /*0a1c*/ 	.word	0x0002a830
        /*0a20*/ 	.short	0x010a
        /*0a22*/ 	.byte	0x06
	.zero		1


	//   ....[33]....
        /*0a24*/ 	.word	0x000097e0
        /*0a28*/ 	.word	0x000000ff
        /*0a2c*/ 	.word	0x0002a830
        /*0a30*/ 	.short	0x010a
        /*0a32*/ 	.byte	0x06
	.zero		1


	//   ....[34]....
        /*0a34*/ 	.word	0x00009ab0
        /*0a38*/ 	.word	0x000000ff
        /*0a3c*/ 	.word	0x0002a850
        /*0a40*/ 	.short	0x010a
        /*0a42*/ 	.byte	0x06
	.zero		1


	//   ....[35]....
        /*0a44*/ 	.word	0x00009af0
        /*0a48*/ 	.word	0x000000ff
        /*0a4c*/ 	.word	0x0002a850
        /*0a50*/ 	.short	0x010a
        /*0a52*/ 	.byte	0x06
	.zero		1


	//   ....[36]....
        /*0a54*/ 	.word	0x0000b490
        /*0a58*/ 	.word	0x00000003
        /*0a5c*/ 	.word	0x00000000
        /*0a60*/ 	.short	0x0101
        /*0a62*/ 	.byte	0x3f
	.zero		1


	//   ....[37]....
        /*0a64*/ 	.word	0x0000b7a0
        /*0a68*/ 	.word	0x000000ff
        /*0a6c*/ 	.word	0x00000000
        /*0a70*/ 	.short	0x0101
        /*0a72*/ 	.byte	0x06
	.zero		1


	//   ....[38]....
        /*0a74*/ 	.word	0x0000c090
        /*0a78*/ 	.word	0x000000ff
        /*0a7c*/ 	.word	0x0002a830
        /*0a80*/ 	.short	0x010a
        /*0a82*/ 	.byte	0x06
	.zero		1


	//   ....[39]....
        /*0a84*/ 	.word	0x0000c0d0
        /*0a88*/ 	.word	0x000000ff
        /*0a8c*/ 	.word	0x0002a830
        /*0a90*/ 	.short	0x010a
        /*0a92*/ 	.byte	0x06
	.zero		1


	//   ....[40]....
        /*0a94*/ 	.word	0x0000c3a0
        /*0a98*/ 	.word	0x000000ff
        /*0a9c*/ 	.word	0x0002a850
        /*0aa0*/ 	.short	0x010a
        /*0aa2*/ 	.byte	0x06
	.zero		1


	//   ....[41]....
        /*0aa4*/ 	.word	0x0000c3e0
        /*0aa8*/ 	.word	0x000000ff
        /*0aac*/ 	.word	0x0002a850
        /*0ab0*/ 	.short	0x010a
        /*0ab2*/ 	.byte	0x06
	.zero		1


	//   ....[42]....
        /*0ab4*/ 	.word	0x0000ceb0
        /*0ab8*/ 	.word	0x00000078
        /*0abc*/ 	.word	0x00000000
        /*0ac0*/ 	.short	0x0101
        /*0ac2*/ 	.byte	0x3f
	.zero		1


	//   ....[43]....
        /*0ac4*/ 	.word	0x0000f130
        /*0ac8*/ 	.word	0x000000ff
        /*0acc*/ 	.word	0x00000000
        /*0ad0*/ 	.short	0x0101
        /*0ad2*/ 	.byte	0x06
	.zero		1


	//   ....[44]....
        /*0ad4*/ 	.word	0x0000f920
        /*0ad8*/ 	.word	0x000000ff
        /*0adc*/ 	.word	0x0002a850
        /*0ae0*/ 	.short	0x010a
        /*0ae2*/ 	.byte	0x09
	.zero		1


	//   ....[45]....
        /*0ae4*/ 	.word	0x0000f960
        /*0ae8*/ 	.word	0x000000ff
        /*0aec*/ 	.word	0x0002a850
        /*0af0*/ 	.short	0x010a
        /*0af2*/ 	.byte	0x09
	.zero		1


	//   ....[46]....
        /*0af4*/ 	.word	0x00010030
        /*0af8*/ 	.word	0x000000ff
        /*0afc*/ 	.word	0x00000000
        /*0b00*/ 	.short	0x0101
        /*0b02*/ 	.byte	0x04
	.zero		1


	//   ....[47]....
        /*0b04*/ 	.word	0x00012520
        /*0b08*/ 	.word	0x00000003
        /*0b0c*/ 	.word	0x00000000
        /*0b10*/ 	.short	0x0101
        /*0b12*/ 	.byte	0x3f
	.zero		1


	//   ....[48]....
        /*0b14*/ 	.word	0x00015bf0
        /*0b18*/ 	.word	0x00000003
        /*0b1c*/ 	.word	0x0002a880
        /*0b20*/ 	.short	0x010a
        /*0b22*/ 	.byte	0x3f
	.zero		1


	//   ....[49]....
        /*0b24*/ 	.word	0x00015e70
        /*0b28*/ 	.word	0x00000003
        /*0b2c*/ 	.word	0x0002a840
        /*0b30*/ 	.short	0x010a
        /*0b32*/ 	.byte	0x3f
	.zero		1


	//   ....[50]....
        /*0b34*/ 	.word	0x00016a90
        /*0b38*/ 	.word	0x00000011
        /*0b3c*/ 	.word	0x0002a800
        /*0b40*/ 	.short	0x0107
        /*0b42*/ 	.byte	0x3f
	.zero		1


	//   ....[51]....
        /*0b44*/ 	.word	0x00016b90
        /*0b48*/ 	.word	0x00000011
        /*0b4c*/ 	.word	0x0002a800
        /*0b50*/ 	.short	0x0101
        /*0b52*/ 	.byte	0x3f
	.zero		1


	//   ....[52]....
        /*0b54*/ 	.word	0x00016bb0
        /*0b58*/ 	.word	0x00000011
        /*0b5c*/ 	.word	0x0002a820
        /*0b60*/ 	.short	0x010a
        /*0b62*/ 	.byte	0x3f
	.zero		1


	//   ....[53]....
        /*0b64*/ 	.word	0x00016ed0
        /*0b68*/ 	.word	0x00000006
        /*0b6c*/ 	.word	0x0002a880
        /*0b70*/ 	.short	0x010a
        /*0b72*/ 	.byte	0x3f
	.zero		1


	//   ....[54]....
        /*0b74*/ 	.word	0x00017330
        /*0b78*/ 	.word	0x00000006
        /*0b7c*/ 	.word	0x0002a840
        /*0b80*/ 	.short	0x010a
        /*0b82*/ 	.byte	0x3f
	.zero		1


	//   ....[55]....
        /*0b84*/ 	.word	0x000177e0
        /*0b88*/ 	.word	0x0000000c
        /*0b8c*/ 	.word	0x0002a870
        /*0b90*/ 	.short	0x010a
        /*0b92*/ 	.byte	0x3f
	.zero		1


	//   ....[56]....
        /*0b94*/ 	.word	0x00017850
        /*0b98*/ 	.word	0x0000000c
        /*0b9c*/ 	.word	0x0002a860
        /*0ba0*/ 	.short	0x010a
        /*0ba2*/ 	.byte	0x3f
	.zero		1


	//   ....[57]....
        /*0ba4*/ 	.word	0x00017fb0
        /*0ba8*/ 	.word	0x0000000c
        /*0bac*/ 	.word	0x0002a850
        /*0bb0*/ 	.short	0x0101
        /*0bb2*/ 	.byte	0x3f
	.zero		1


	//   ....[58]....
        /*0bb4*/ 	.word	0x00018030
        /*0bb8*/ 	.word	0x0000000c
        /*0bbc*/ 	.word	0x00000000
        /*0bc0*/ 	.short	0x0101
        /*0bc2*/ 	.byte	0x3f
	.zero		1


	//   ....[59]....
        /*0bc4*/ 	.word	0x00018270
        /*0bc8*/ 	.word	0x00000002
        /*0bcc*/ 	.word	0x0002a870
        /*0bd0*/ 	.short	0x010a
        /*0bd2*/ 	.byte	0x3f
	.zero		1


	//   ....[60]....
        /*0bd4*/ 	.word	0x000182e0
        /*0bd8*/ 	.word	0x00000002
        /*0bdc*/ 	.word	0x0002a860
        /*0be0*/ 	.short	0x010a
        /*0be2*/ 	.byte	0x3f
	.zero		1


	//   ....[61]....
        /*0be4*/ 	.word	0x00018a60
        /*0be8*/ 	.word	0x00000002
        /*0bec*/ 	.word	0x0002a850
        /*0bf0*/ 	.short	0x0101
        /*0bf2*/ 	.byte	0x3f
	.zero		1


	//   ....[62]....
        /*0bf4*/ 	.word	0x00018ab0
        /*0bf8*/ 	.word	0x00000002
        /*0bfc*/ 	.word	0x00000000
        /*0c00*/ 	.short	0x0101
        /*0c02*/ 	.byte	0x3f
	.zero		1


	//   ....[63]....
        /*0c04*/ 	.word	0x00019870
        /*0c08*/ 	.word	0x00000000
        /*0c0c*/ 	.word	0x0002a820
        /*0c10*/ 	.short	0x010a
        /*0c12*/ 	.byte	0x3f
	.zero		1


	//   ....[64]....
        /*0c14*/ 	.word	0x00019a30
        /*0c18*/ 	.word	0x00000006
        /*0c1c*/ 	.word	0x00000000
        /*0c20*/ 	.short	0x010a
        /*0c22*/ 	.byte	0x3f
	.zero		1


	//   ....[65]....
        /*0c24*/ 	.word	0x00019aa0
        /*0c28*/ 	.word	0x00000007
        /*0c2c*/ 	.word	0x00000000
        /*0c30*/ 	.short	0x010a
        /*0c32*/ 	.byte	0x3f
	.zero		1


	//   ....[66]....
        /*0c34*/ 	.word	0x00019b00
        /*0c38*/ 	.word	0x00000004
        /*0c3c*/ 	.word	0x0002a860
        /*0c40*/ 	.short	0x010a
        /*0c42*/ 	.byte	0x3f
	.zero		1


	//   ....[67]....
        /*0c44*/ 	.word	0x00019b50
        /*0c48*/ 	.word	0x00000003
        /*0c4c*/ 	.word	0x0002a860
        /*0c50*/ 	.short	0x010a
        /*0c52*/ 	.byte	0x3f
	.zero		1


	//   ....[68]....
        /*0c54*/ 	.word	0x00019b90
        /*0c58*/ 	.word	0x00000004
        /*0c5c*/ 	.word	0x0002a880
        /*0c60*/ 	.short	0x010a
        /*0c62*/ 	.byte	0x3f
	.zero		1


	//   ....[69]....
        /*0c64*/ 	.word	0x00019bb0
        /*0c68*/ 	.word	0x00000003
        /*0c6c*/ 	.word	0x0002a880
        /*0c70*/ 	.short	0x010a
        /*0c72*/ 	.byte	0x3f
	.zero		1


	//   ....[70]....
        /*0c74*/ 	.word	0x00019c20
        /*0c78*/ 	.word	0x00000003
        /*0c7c*/ 	.word	0x0002a800
        /*0c80*/ 	.short	0x010a
        /*0c82*/ 	.byte	0x3f
	.zero		1


	//   ....[71]....
        /*0c84*/ 	.word	0x00019c70
        /*0c88*/ 	.word	0x00000007
        /*0c8c*/ 	.word	0x0002a830
        /*0c90*/ 	.short	0x010a
        /*0c92*/ 	.byte	0x3f
	.zero		1


	//   ....[72]....
        /*0c94*/ 	.word	0x00019cd0
        /*0c98*/ 	.word	0x00000008
        /*0c9c*/ 	.word	0x0002a830
        /*0ca0*/ 	.short	0x010a
        /*0ca2*/ 	.byte	0x3f
	.zero		1


	//   ....[73]....
        /*0ca4*/ 	.word	0x00019d30
        /*0ca8*/ 	.word	0x00000008
        /*0cac*/ 	.word	0x0002a850
        /*0cb0*/ 	.short	0x010a
        /*0cb2*/ 	.byte	0x3f
	.zero		1


	//   ....[74]....
        /*0cb4*/ 	.word	0x00019d90
        /*0cb8*/ 	.word	0x00000006
        /*0cbc*/ 	.word	0x0002a830
        /*0cc0*/ 	.short	0x010a
        /*0cc2*/ 	.byte	0x3f
	.zero		1


	//   ....[75]....
        /*0cc4*/ 	.word	0x00019df0
        /*0cc8*/ 	.word	0x00000006
        /*0ccc*/ 	.word	0x0002a850
        /*0cd0*/ 	.short	0x010a
        /*0cd2*/ 	.byte	0x3f
	.zero		1


	//   ....[76]....
        /*0cd4*/ 	.word	0x00019e50
        /*0cd8*/ 	.word	0x00000006
        /*0cdc*/ 	.word	0x0002a830
        /*0ce0*/ 	.short	0x010a
        /*0ce2*/ 	.byte	0x3f
	.zero		1


	//   ....[77]....
        /*0ce4*/ 	.word	0x00019eb0
        /*0ce8*/ 	.word	0x00000006
        /*0cec*/ 	.word	0x0002a850
        /*0cf0*/ 	.short	0x010a
        /*0cf2*/ 	.byte	0x3f
	.zero		1


	//   ....[78]....
        /*0cf4*/ 	.word	0x00019f10
        /*0cf8*/ 	.word	0x00000007
        /*0cfc*/ 	.word	0x0002a850
        /*0d00*/ 	.short	0x010a
        /*0d02*/ 	.byte	0x3f
	.zero		1


	//   ....[79]....
        /*0d04*/ 	.word	0x0001a060
        /*0d08*/ 	.word	0x00000003
        /*0d0c*/ 	.word	0x0002a880
        /*0d10*/ 	.short	0x010a
        /*0d12*/ 	.byte	0x3f
	.zero		1


	//   ....[80]....
        /*0d14*/ 	.word	0x0001a0b0
        /*0d18*/ 	.word	0x00000003
        /*0d1c*/ 	.word	0x0002a840
        /*0d20*/ 	.short	0x010a
        /*0d22*/ 	.byte	0x3f
	.zero		1


	//   ....[81]....
        /*0d24*/ 	.word	0x0001a6b0
        /*0d28*/ 	.word	0x00000011
        /*0d2c*/ 	.word	0x0002a820
        /*0d30*/ 	.short	0x010a
        /*0d32*/ 	.byte	0x3f
	.zero		1


	//   ....[82]....
        /*0d34*/ 	.word	0x0001a700
        /*0d38*/ 	.word	0x00000006
        /*0d3c*/ 	.word	0x0002a880
        /*0d40*/ 	.short	0x010a
        /*0d42*/ 	.byte	0x3f
	.zero		1


	//   ....[83]....
        /*0d44*/ 	.word	0x0001a750
        /*0d48*/ 	.word	0x00000006
        /*0d4c*/ 	.word	0x0002a840
        /*0d50*/ 	.short	0x010a
        /*0d52*/ 	.byte	0x3f
	.zero		1


	//   ....[84]....
        /*0d54*/ 	.word	0x0001a7a0
        /*0d58*/ 	.word	0x0000000c
        /*0d5c*/ 	.word	0x0002a870
        /*0d60*/ 	.short	0x010a
        /*0d62*/ 	.byte	0x3f
	.zero		1


	//   ....[85]....
        /*0d64*/ 	.word	0x0001a7f0
        /*0d68*/ 	.word	0x0000000c
        /*0d6c*/ 	.word	0x0002a860
        /*0d70*/ 	.short	0x010a
        /*0d72*/ 	.byte	0x3f
	.zero		1


	//   ....[86]....
        /*0d74*/ 	.word	0x0001a840
        /*0d78*/ 	.word	0x00000002
        /*0d7c*/ 	.word	0x0002a870
        /*0d80*/ 	.short	0x010a
        /*0d82*/ 	.byte	0x3f
	.zero		1


	//   ....[87]....
        /*0d84*/ 	.word	0x0001a890
        /*0d88*/ 	.word	0x00000002
        /*0d8c*/ 	.word	0x0002a860
        /*0d90*/ 	.short	0x010a
        /*0d92*/ 	.byte	0x3f
	.zero		1


	//   ....[88]....
        /*0d94*/ 	.word	0x0001a8e0
        /*0d98*/ 	.word	0x00000000
        /*0d9c*/ 	.word	0x0002a820
        /*0da0*/ 	.short	0x010a
        /*0da2*/ 	.byte	0x3f
	.zero		1


	//   ....[89]....
        /*0da4*/ 	.word	0x0001aa80
        /*0da8*/ 	.word	0x00000006
        /*0dac*/ 	.word	0x00000000
        /*0db0*/ 	.short	0x010a
        /*0db2*/ 	.byte	0x3f
	.zero		1


	//   ....[90]....
        /*0db4*/ 	.word	0x0001aad0
        /*0db8*/ 	.word	0x00000007
        /*0dbc*/ 	.word	0x00000000
        /*0dc0*/ 	.short	0x010a
        /*0dc2*/ 	.byte	0x3f
	.zero		1


	//   ....[91]....
        /*0dc4*/ 	.word	0x0001ab20
        /*0dc8*/ 	.word	0x00000004
        /*0dcc*/ 	.word	0x0002a860
        /*0dd0*/ 	.short	0x010a
        /*0dd2*/ 	.byte	0x3f
	.zero		1


	//   ....[92]....
        /*0dd4*/ 	.word	0x0001ab70
        /*0dd8*/ 	.word	0x00000003
        /*0ddc*/ 	.word	0x0002a860
        /*0de0*/ 	.short	0x010a
        /*0de2*/ 	.byte	0x3f
	.zero		1


	//   ....[93]....
        /*0de4*/ 	.word	0x0001abc0
        /*0de8*/ 	.word	0x00000004
        /*0dec*/ 	.word	0x0002a880
        /*0df0*/ 	.short	0x010a
        /*0df2*/ 	.byte	0x3f
	.zero		1


	//----- nvinfo : EIATTR_NUM_MBARRIERS
	.align		4
.L_761:
        /*0df4*/ 	.byte	0x03, 0x38
        /*0df6*/ 	.short	0x0016


	//----- nvinfo : EIATTR_EXIT_INSTR_OFFSETS
	.align		4
        /*0df8*/ 	.byte	0x04, 0x1c
        /*0dfa*/ 	.short	(.L_763 - .L_762)


	//   ....[0]....
.L_762:
        /*0dfc*/ 	.word	0x00000a80


	//   ....[1]....
        /*0e00*/ 	.word	0x00013680


	//   ....[2]....
        /*0e04*/ 	.word	0x00019c00


	//----- nvinfo : EIATTR_MAX_THREADS
	.align		4
.L_763:
        /*0e08*/ 	.byte	0x04, 0x05
        /*0e0a*/ 	.short	(.L_765 - .L_764)
.L_764:
        /*0e0c*/ 	.word	0x00000180
        /*0e10*/ 	.word	0x00000001
        /*0e14*/ 	.word	0x00000001


	//----- nvinfo : EIATTR_CRS_STACK_SIZE
	.align		4
.L_765:
        /*0e18*/ 	.byte	0x04, 0x1e
        /*0e1a*/ 	.short	(.L_767 - .L_766)
.L_766:
        /*0e1c*/ 	.word	0x00000000


	//----- nvinfo : EIATTR_CBANK_PARAM_SIZE
	.align		4
.L_767:
        /*0e20*/ 	.byte	0x03, 0x19
        /*0e22*/ 	.short	0x0af0


	//----- nvinfo : EIATTR_PARAM_CBANK
	.align		4
        /*0e24*/ 	.byte	0x04, 0x0a
        /*0e26*/ 	.short	(.L_769 - .L_768)
	.align		4
.L_768:
        /*0e28*/ 	.word	index@(.nv.constant0._ZN7cutlass13device_kernelIN5flash11enable_sm90INS1_16FlashAttnFwdSm90INS1_25CollectiveMainloopFwdSm90ILi2EN4cute5tupleIJNS5_1CILi1EEES8_S8_EEENS6_IJNS7_ILi128EEESA_NS7_ILi192EEEEEELi192ENS_12float_e4m3_tEfNS_4arch4Sm90ELb0ELb1ELb1ELb1ELb0ELb0ELb0ELb1ELb1ELb1ELb0ELb0EEENS1_21CollectiveEpilogueFwdINS6_IJSA_SB_SA_EEES9_NS_10bfloat16_tESF_Li256ELb1ELb1ELb0ELb1EEENS1_36VarlenDynamicPersistentTileSchedulerILi128ELi128ELi256ELi128ELb0ELb1ELb1ELb1ELb0ELb1EEEEEEEEEvNT_6ParamsE)
        /*0e2c*/ 	.short	0x0210
        /*0e2e*/ 	.short	0x0af0


	//----- nvinfo : EIATTR_SW_WAR
	.align		4
.L_769:
        /*0e30*/ 	.byte	0x04, 0x36
        /*0e32*/ 	.short	(.L_771 - .L_770)
.L_770:
        /*0e34*/ 	.word	0x00000008
.L_771:


//--------------------- .nv.info._ZN7cutlass13device_kernelIN5flash11enable_sm90INS1_16FlashAttnFwdSm90INS1_25CollectiveMainloopFwdSm90ILi2EN4cute5tupleIJNS5_1CILi1EEES8_S8_EEENS6_IJNS7_ILi128EEESA_NS7_ILi192EEEEEELi192ENS_12float_e4m3_tEfNS_4arch4Sm90ELb0ELb1ELb1ELb1ELb0ELb1ELb0ELb1ELb1ELb1ELb0ELb0EEENS1_21CollectiveEpilogueFwdINS6_IJSA_SB_SA_EEES9_NS_10bfloat16_tESF_Li256ELb1ELb1ELb0ELb1EEENS1_36VarlenDynamicPersistentTileSchedulerILi128ELi128ELi256ELi128ELb0ELb1ELb1ELb1ELb0ELb1EEEEEEEEEvNT_6ParamsE --------------------------
	.section	.nv.info._ZN7cutlass13device_kernelIN5flash11enable_sm90INS1_16FlashAttnFwdSm90INS1_25CollectiveMainloopFwdSm90ILi2EN4cute5tupleIJNS5_1CILi1EEES8_S8_EEENS6_IJNS7_ILi128EEESA_NS7_ILi192EEEEEELi192ENS_12float_e4m3_tEfNS_4arch4Sm90ELb0ELb1ELb1ELb1ELb0ELb1ELb0ELb1ELb1ELb1ELb0ELb0EEENS1_21CollectiveEpilogueFwdINS6_IJSA_SB_SA_EEES9_NS_10bfloat16_tESF_Li256ELb1ELb1ELb0ELb1EEENS1_36VarlenDynamicPersistentTileSchedulerILi128ELi128ELi256ELi128ELb0ELb1ELb1ELb1ELb0ELb1EEEEEEEEEvNT_6ParamsE,"",@"SHT_CUDA_INFO"
	.sectionflags	@""
	.align	4


	//----- nvinfo : EIATTR_CUDA_API_VERSION
	.align		4
        /*0000*/ 	.byte	0x04, 0x37
        /*0002*/ 	.short	(.L_773 - .L_772)
.L_772:
        /*0004*/ 	.word	0x00000082


	//----- nvinfo : EIATTR_KPARAM_INFO
	.align		4
.L_773:
        /*0008*/ 	.byte	0x04, 0x17
        /*000a*/ 	.short	(.L_775 - .L_774)
.L_774:
        /*000c*/ 	.word	0x00000000
        /*0010*/ 	.short	0x0000
        /*0012*/ 	.short	0x0070
        /*0014*/ 	.byte	0x00, 0xf0, 0x01, 0x2a


	//----- nvinfo : EIATTR_SPARSE_MMA_MASK
	.align		4
.L_775:
        /*0018*/ 	.byte	0x03, 0x50
        /*001a*/ 	.short	0x0000


	//----- nvinfo : EIATTR_MAXREG_COUNT
	.align		4
        /*001c*/ 	.byte	0x03, 0x1b
        /*001e*/ 	.short	0x00a8


	//----- nvinfo : EIATTR_NUM_BARRIERS
	.align		4
        /*0020*/ 	.byte	0x02, 0x4c
        /*0022*/ 	.byte	0x10
	.zero		1


	//----- nvinfo : EIATTR_EXTERNS
	.align		4
        /*0024*/ 	.byte	0x04, 0x0f
        /*0026*/ 	.short	(.L_777 - .L_776)


	//   ....[0]....
	.align		4
.L_776:
        /*0028*/ 	.word	index@(__assertfail)


	//----- nvinfo : EIATTR_ANNOTATIONS
	.align		4
.L_777:
        /*002c*/ 	.byte	0x04, 0x55
        /*002e*/ 	.short	(.L_779 - .L_778)


	//   ....[0]....
.L_778:
        /* <DEDUP_REMOVED lines=80> */


	//----- nvinfo : EIATTR_MERCURY_ISA_VERSION
	.align		4
.L_779:
        /*0518*/ 	.byte	0x03, 0x5f
        /*051a*/ 	.short	0x0101


	//----- nvinfo : EIATTR_UNUSED_LOAD_BYTE_OFFSET
	.align		4
        /*051c*/ 	.byte	0x04, 0x44
        /*051e*/ 	.short	(.L_781 - .L_780)


	//   ....[0]....
.L_780:
        /*0520*/ 	.word	0x00000ad0
        /*0524*/ 	.word	0x0000fff0


	//   ....[1]....
        /*0528*/ 	.word	0x0001fd30
        /*052c*/ 	.word	0x0000fff0


	//----- nvinfo : EIATTR_INT_WARP_WIDE_INSTR_OFFSETS
	.align		4
.L_781:
        /*0530*/ 	.byte	0x04, 0x31
        /*0532*/ 	.short	(.L_783 - .L_782)


	//   ....[0]....
.L_782:
        /*0534*/ 	.word	0x00000190


	//   ....[1]....
        /*0538*/ 	.word	0x000001d0


	//   ....[2]....
        /*053c*/ 	.word	0x00000240


	//   ....[3]....
        /*0540*/ 	.word	0x000262b0


	//   ....[4]....
        /*0544*/ 	.word	0x00026310


	//   ....[5]....
        /*0548*/ 	.word	0x00029380


	//   ....[6]....
        /*054c*/ 	.word	0x000293e0


	//----- nvinfo : EIATTR_COOP_GROUP_MASK_REGIDS
	.align		4
.L_783:
        /*0550*/ 	.byte	0x04, 0x29
        /*0552*/ 	.short	(.L_785 - .L_784)


	//   ....[0]....
.L_784:
        /*0554*/ 	.word	0xffffffff


	//   ....[1]....
        /*0558*/ 	.word	0xffffffff


	//   ....[2]....
        /*055c*/ 	.word	0xffffffff


	//   ....[3]....
        /*0560*/ 	.word	0xffffffff


	//   ....[4]....
        /*0564*/ 	.word	0xffffffff


	//   ....[5]....
        /*0568*/ 	.word	0xffffffff


	//   ....[6]....
        /*056c*/ 	.word	0xffffffff


	//   ....[7]....
        /*0570*/ 	.word	0xffffffff


	//   ....[8]....
        /*0574*/ 	.word	0xffffffff


	//   ....[9]....
        /*0578*/ 	.word	0xffffffff


	//   ....[10]....
        /*057c*/ 	.word	0xffffffff


	//   ....[11]....
        /*0580*/ 	.word	0xffffffff


	//   ....[12]....
        /*0584*/ 	.word	0xffffffff


	//   ....[13]....
        /*0588*/ 	.word	0xffffffff


	//   ....[14]....
        /*058c*/ 	.word	0xffffffff


	//   ....[15]....
        /*0590*/ 	.word	0xffffffff


	//   ....[16]....
        /*0594*/ 	.word	0xffffffff


	//   ....[17]....
        /*0598*/ 	.word	0xffffffff


	//   ....[18]....
        /*059c*/ 	.word	0xffffffff


	//   ....[19]....
        /*05a0*/ 	.word	0xffffffff


	//   ....[20]....
        /*05a4*/ 	.word	0xffffffff


	//   ....[21]....
        /*05a8*/ 	.word	0xffffffff


	//   ....[22]....
        /*05ac*/ 	.word	0xffffffff


	//   ....[23]....
        /*05b0*/ 	.word	0xffffffff


	//   ....[24]....
        /*05b4*/ 	.word	0xffffffff


	//   ....[25]....
        /*05b8*/ 	.word	0xffffffff


	//   ....[26]....
        /*05bc*/ 	.word	0xffffffff


	//   ....[27]....
        /*05c0*/ 	.word	0xffffffff


	//   ....[28]....
        /*05c4*/ 	.word	0xffffffff


	//   ....[29]....
        /*05c8*/ 	.word	0xffffffff


	//   ....[30]....
        /*05cc*/ 	.word	0xffffffff


	//   ....[31]....
        /*05d0*/ 	.word	0xffffffff


	//   ....[32]....
        /*05d4*/ 	.word	0xffffffff


	//   ....[33]....
        /*05d8*/ 	.word	0xffffffff


	//   ....[34]....
        /*05dc*/ 	.word	0xffffffff


	//   ....[35]....
        /*05e0*/ 	.word	0xffffffff


	//   ....[36]....
        /*05e4*/ 	.word	0xffffffff


	//   ....[37]....
        /*05e8*/ 	.word	0xffffffff


	//   ....[38]....
        /*05ec*/ 	.word	0xffffffff


	//   ....[39]....
        /*05f0*/ 	.word	0xffffffff


	//   ....[40]....
        /*05f4*/ 	.word	0xffffffff


	//   ....[41]....
        /*05f8*/ 	.word	0xffffffff


	//   ....[42]....
        /*05fc*/ 	.word	0xffffffff


	//   ....[43]....
        /*0600*/ 	.word	0xffffffff


	//   ....[44]....
        /*0604*/ 	.word	0xffffffff


	//   ....[45]....
        /*0608*/ 	.word	0xffffffff


	//   ....[46]....
        /*060c*/ 	.word	0xffffffff


	//   ....[47]....
        /*0610*/ 	.word	0xffffffff


	//   ....[48]....
        /*0614*/ 	.word	0xffffffff


	//   ....[49]....
        /*0618*/ 	.word	0xffffffff


	//   ....[50]....
        /*061c*/ 	.word	0xffffffff


	//   ....[51]....
        /*0620*/ 	.word	0xffffffff


	//   ....[52]....
        /*0624*/ 	.word	0xffffffff


	//   ....[53]....
        /*0628*/ 	.word	0xffffffff


	//   ....[54]....
        /*062c*/ 	.word	0xffffffff


	//   ....[55]....
        /*0630*/ 	.word	0xffffffff


	//   ....[56]....
        /*0634*/ 	.word	0xffffffff


	//   ....[57]....
        /*0638*/ 	.word	0xffffffff


	//   ....[58]....
        /*063c*/ 	.word	0xffffffff


	//   ....[59]....
        /*0640*/ 	.word	0xffffffff


	//   ....[60]....
        /*0644*/ 	.word	0xffffffff


	//   ....[61]....
        /*0648*/ 	.word	0xffffffff


	//   ....[62]....
        /*064c*/ 	.word	0xffffffff


	//   ....[63]....
        /*0650*/ 	.word	0xffffffff


	//   ....[64]....
        /*0654*/ 	.word	0xffffffff


	//   ....[65]....
        /*0658*/ 	.word	0xffffffff


	//   ....[66]....
        /*065c*/ 	.word	0xffffffff


	//   ....[67]....
        /*0660*/ 	.word	0xffffffff


	//   ....[68]....
        /*0664*/ 	.word	0xffffffff


	//   ....[69]....
        /*0668*/ 	.word	0xffffffff


	//   ....[70]....
        /*066c*/ 	.word	0xffffffff


	//   ....[71]....
        /*0670*/ 	.word	0xffffffff


	//   ....[72]....
        /*0674*/ 	.word	0xffffffff


	//   ....[73]....
        /*0678*/ 	.word	0xffffffff


	//   ....[74]....
        /*067c*/ 	.word	0xffffffff


	//   ....[75]....
        /*0680*/ 	.word	0xffffffff


	//   ....[76]....
        /*0684*/ 	.word	0xffffffff


	//   ....[77]....
        /*0688*/ 	.word	0xffffffff


	//   ....[78]....
        /*068c*/ 	.word	0xffffffff


	//   ....[79]....
        /*0690*/ 	.word	0xffffffff


	//   ....[80]....
        /*0694*/ 	.word	0xffffffff


	//   ....[81]....
        /*0698*/ 	.word	0xffffffff


	//   ....[82]....
        /*069c*/ 	.word	0xffffffff


	//   ....[83]....
        /*06a0*/ 	.word	0xffffffff


	//   ....[84]....
        /*06a4*/ 	.word	0xffffffff


	//   ....[85]....
        /*06a8*/ 	.word	0xffffffff


	//   ....[86]....
        /*06ac*/ 	.word	0xffffffff


	//   ....[87]....
        /*06b0*/ 	.word	0xffffffff


	//   ....[88]....
        /*06b4*/ 	.word	0xffffffff


	//   ....[89]....
        /*06b8*/ 	.word	0xffffffff


	//   ....[90]....
        /*06bc*/ 	.word	0xffffffff


	//   ....[91]....
        /*06c0*/ 	.word	0xffffffff


	//   ....[92]....
        /*06c4*/ 	.word	0xffffffff


	//   ....[93]....
        /*06c8*/ 	.word	0xffffffff


	//   ....[94]....
        /*06cc*/ 	.word	0xffffffff


	//   ....[95]....
        /*06d0*/ 	.word	0xffffffff


	//   ....[96]....
        /*06d4*/ 	.word	0xffffffff


	//   ....[97]....
        /*06d8*/ 	.word	0xffffffff


	//   ....[98]....
        /*06dc*/ 	.word	0xffffffff


	//   ....[99]....
        /*06e0*/ 	.word	0xffffffff


	//   ....[100]....
        /*06e4*/ 	.word	0xffffffff


	//   ....[101]....
        /*06e8*/ 	.word	0xffffffff


	//   ....[102]....
        /*06ec*/ 	.word	0xffffffff


	//   ....[103]....
        /*06f0*/ 	.word	0xffffffff


	//   ....[104]....
        /*06f4*/ 	.word	0xffffffff


	//   ....[105]....
        /*06f8*/ 	.word	0xffffffff


	//   ....[106]....
        /*06fc*/ 	.word	0xffffffff


	//   ....[107]....
        /*0700*/ 	.word	0xffffffff


	//   ....[108]....
        /*0704*/ 	.word	0xffffffff


	//   ....[109]....
        /*0708*/ 	.word	0xffffffff


	//   ....[110]....
        /*070c*/ 	.word	0xffffffff


	//   ....[111]....
        /*0710*/ 	.word	0xffffffff


	//   ....[112]....
        /*0714*/ 	.word	0xffffffff


	//   ....[113]....
        /*0718*/ 	.word	0xffffffff


	//   ....[114]....
        /*071c*/ 	.word	0xffffffff


	//   ....[115]....
        /*0720*/ 	.word	0xffffffff


	//   ....[116]....
        /*0724*/ 	.word	0xffffffff


	//   ....[117]....
        /*0728*/ 	.word	0xffffffff


	//   ....[118]....
        /*072c*/ 	.word	0xffffffff


	//   ....[119]....
        /*0730*/ 	.word	0xffffffff


	//   ....[120]....
        /*0734*/ 	.word	0xffffffff


	//   ....[121]....
        /*0738*/ 	.word	0xffffffff


	//   ....[122]....
        /*073c*/ 	.word	0xffffffff


	//   ....[123]....
        /*0740*/ 	.word	0xffffffff


	//   ....[124]....
        /*0744*/ 	.word	0xffffffff


	//   ....[125]....
        /*0748*/ 	.word	0xffffffff


	//   ....[126]....
        /*074c*/ 	.word	0xffffffff


	//   ....[127]....
        /*0750*/ 	.word	0xffffffff


	//   ....[128]....
        /*0754*/ 	.word	0xffffffff


	//   ....[129]....
        /*0758*/ 	.word	0xffffffff


	//   ....[130]....
        /*075c*/ 	.word	0xffffffff


	//   ....[131]....
        /*0760*/ 	.word	0xffffffff


	//   ....[132]....
        /*0764*/ 	.word	0xffffffff


	//   ....[133]....
        /*0768*/ 	.word	0xffffffff


	//   ....[134]....
        /*076c*/ 	.word	0xffffffff


	//   ....[135]....
        /*0770*/ 	.word	0xffffffff


	//   ....[136]....
        /*0774*/ 	.word	0xffffffff


	//   ....[137]....
        /*0778*/ 	.word	0xffffffff


	//   ....[138]....
        /*077c*/ 	.word	0xffffffff


	//   ....[139]....
        /*0780*/ 	.word	0xffffffff


	//   ....[140]....
        /*0784*/ 	.word	0xffffffff


	//   ....[141]....
        /*0788*/ 	.word	0xffffffff


	//   ....[142]....
        /*078c*/ 	.word	0xffffffff


	//   ....[143]....
        /*0790*/ 	.word	0xffffffff


	//   ....[144]....
        /*0794*/ 	.word	0xffffffff


	//   ....[145]....
        /*0798*/ 	.word	0xffffffff


	//   ....[146]....
        /*079c*/ 	.word	0xffffffff


	//   ....[147]....
        /*07a0*/ 	.word	0xffffffff


	//   ....[148]....
        /*07a4*/ 	.word	0xffffffff


	//   ....[149]....
        /*07a8*/ 	.word	0xffffffff


	//   ....[150]....
        /*07ac*/ 	.word	0xffffffff


	//   ....[151]....
        /*07b0*/ 	.word	0xffffffff


	//   ....[152]....
        /*07b4*/ 	.word	0xffffffff


	//   ....[153]....
        /*07b8*/ 	.word	0xffffffff


	//   ....[154]....
        /*07bc*/ 	.word	0x0500000f


	//   ....[155]....
        /*07c0*/ 	.word	0x0500000f


	//   ....[156]....
        /*07c4*/ 	.word	0x0500000f


	//   ....[157]....
        /*07c8*/ 	.word	0x0500000f


	//   ....[158]....
        /*07cc*/ 	.word	0x0500000f


	//   ....[159]....
        /*07d0*/ 	.word	0x0500000f


	//   ....[160]....
        /*07d4*/ 	.word	0x0500000f


	//   ....[161]....
        /*07d8*/ 	.word	0x0500000f


	//   ....[162]....
        /*07dc*/ 	.word	0x0500000f


	//   ....[163]....
        /*07e0*/ 	.word	0x0500000f


	//   ....[164]....
        /*07e4*/ 	.word	0x0500000f


	//   ....[165]....
        /*07e8*/ 	.word	0x0500000f


	//   ....[166]....
        /*07ec*/ 	.word	0x0500000f


	//   ....[167]....
        /*07f0*/ 	.word	0x0500000f


	//   ....[168]....
        /*07f4*/ 	.word	0x0500000f


	//   ....[169]....
        /*07f8*/ 	.word	0x0500000f


	//   ....[170]....
        /*07fc*/ 	.word	0x0500000f


	//   ....[171]....
        /*0800*/ 	.word	0x0500000f


	//   ....[172]....
        /*0804*/ 	.word	0x0500000f


	//   ....[173]....
        /*0808*/ 	.word	0x0500000f


	//   ....[174]....
        /*080c*/ 	.word	0x0500000f


	//   ....[175]....
        /*0810*/ 	.word	0x0500000f


	//   ....[176]....
        /*0814*/ 	.word	0x0500000f


	//   ....[177]....
        /*0818*/ 	.word	0x0500000f


	//   ....[178]....
        /*081c*/ 	.word	0x0500000f


	//   ....[179]....
        /*0820*/ 	.word	0x0500000f


	//   ....[180]....
        /*0824*/ 	.word	0x0500000f


	//   ....[181]....
        /*0828*/ 	.word	0x0500000f


	//   ....[182]....
        /*082c*/ 	.word	0x0500000f


	//   ....[183]....
        /*0830*/ 	.word	0x0500000f


	//   ....[184]....
        /*0834*/ 	.word	0x0500000f


	//   ....[185]....
        /*0838*/ 	.word	0x0500000f


	//   ....[186]....
        /*083c*/ 	.word	0x0500000f


	//   ....[187]....
        /*0840*/ 	.word	0x0500000f


	//   ....[188]....
        /*0844*/ 	.word	0x0500000f


	//   ....[189]....
        /*0848*/ 	.word	0x0500000f


	//   ....[190]....
        /*084c*/ 	.word	0x0500000f


	//   ....[191]....
        /*0850*/ 	.word	0x0500000f


	//   ....[192]....
        /*0854*/ 	.word	0x0500000f


	//   ....[193]....
        /*0858*/ 	.word	0x0500000f


	//   ....[194]....
        /*085c*/ 	.word	0x0500000f


	//   ....[195]....
        /*0860*/ 	.word	0x0500000f


	//   ....[196]....
        /*0864*/ 	.word	0x0500000f


	//   ....[197]....
        /*0868*/ 	.word	0x0500000f


	//   ....[198]....
        /*086c*/ 	.word	0x0500000f


	//   ....[199]....
        /*0870*/ 	.word	0x0500000f


	//   ....[200]....
        /*0874*/ 	.word	0x0500000f


	//   ....[201]....
        /*0878*/ 	.word	0x0500000f


	//   ....[202]....
        /*087c*/ 	.word	0x0500000f


	//   ....[203]....
        /*0880*/ 	.word	0x0500000f


	//   ....[204]....
        /*0884*/ 	.word	0x0500000f


	//   ....[205]....
        /*0888*/ 	.word	0x0500000f


	//   ....[206]....
        /*088c*/ 	.word	0x0500000f


	//   ....[207]....
        /*0890*/ 	.word	0x0500000f


	//   ....[208]....
        /*0894*/ 	.word	0x0500000f


	//   ....[209]....
        /*0898*/ 	.word	0x0500000f


	//   ....[210]....
        /*089c*/ 	.word	0x0500000f


	//   ....[211]....
        /*08a0*/ 	.word	0x0500000f


	//   ....[212]....
        /*08a4*/ 	.word	0x0500000f


	//   ....[213]....
        /*08a8*/ 	.word	0x0500000f


	//   ....[214]....
        /*08ac*/ 	.word	0x0500000f


	//   ....[215]....
        /*08b0*/ 	.word	0x0500000f


	//   ....[216]....
        /*08b4*/ 	.word	0x0500000f


	//   ....[217]....
        /*08b8*/ 	.word	0x0500000f


	//   ....[218]....
        /*08bc*/ 	.word	0x0500000f


	//   ....[219]....
        /*08c0*/ 	.word	0x0500000f


	//   ....[220]....
        /*08c4*/ 	.word	0x0500000f


	//   ....[221]....
        /*08c8*/ 	.word	0x0500000f


	//   ....[222]....
        /*08cc*/ 	.word	0x0500000f


	//   ....[223]....
        /*08d0*/ 	.word	0x0500000f


	//   ....[224]....
        /*08d4*/ 	.word	0x0500000f


	//   ....[225]....
        /*08d8*/ 	.word	0x0500000f


	//   ....[226]....
        /*08dc*/ 	.word	0x0500000f


	//   ....[227]....
        /*08e0*/ 	.word	0x0500000f


	//   ....[228]....
        /*08e4*/ 	.word	0x0500000f


	//   ....[229]....
        /*08e8*/ 	.word	0x0500000f


	//   ....[230]....
        /*08ec*/ 	.word	0x0500000f


	//   ....[231]....
        /*08f0*/ 	.word	0x0500000f


	//   ....[232]....
        /*08f4*/ 	.word	0x0500000f


	//   ....[233]....
        /*08f8*/ 	.word	0x0500000f


	//   ....[234]....
        /*08fc*/ 	.word	0x0500000f


	//   ....[235]....
        /*0900*/ 	.word	0x0500000f


	//   ....[236]....
        /*0904*/ 	.word	0x0500000f


	//   ....[237]....
        /*0908*/ 	.word	0x0500000f


	//   ....[238]....
        /*090c*/ 	.word	0x0500000f


	//   ....[239]....
        /*0910*/ 	.word	0x0500000f


	//   ....[240]....
        /*0914*/ 	.word	0x0500000f


	//   ....[241]....
        /*0918*/ 	.word	0x0500000f


	//   ....[242]....
        /*091c*/ 	.word	0x0500000f


	//   ....[243]....
        /*0920*/ 	.word	0x0500000f


	//   ....[244]....
        /*0924*/ 	.word	0x0500000f


	//   ....[245]....
        /*0928*/ 	.word	0x0500000f


	//   ....[246]....
        /*092c*/ 	.word	0x0500000f


	//----- nvinfo : EIATTR_COOP_GROUP_INSTR_OFFSETS
	.align		4
.L_785:
        /*0930*/ 	.byte	0x04, 0x28
        /*0932*/ 	.short	(.L_787 - .L_786)


	//   ....[0]....
.L_786:
        /*0934*/ 	.word	0x00000070


	//   ....[1]....
        /*0938*/ 	.word	0x000001a0


	//   ....[2]....
        /*093c*/ 	.word	0x000001f0


	//   ....[3]....
        /*0940*/ 	.word	0x00000420


	//   ....[4]....
        /*0944*/ 	.word	0x00000580


	//   ....[5]....
        /*0948*/ 	.word	0x000006a0


	//   ....[6]....
        /*094c*/ 	.word	0x00000800


	//   ....[7]....
        /*0950*/ 	.word	0x00009fb0


	//   ....[8]....
        /*0954*/ 	.word	0x0000a900


	//   ....[9]....
        /*0958*/ 	.word	0x0000a910


	//   ....[10]....
        /*095c*/ 	.word	0x0000a920


	//   ....[11]....
        /*0960*/ 	.word	0x0000a930


	//   ....[12]....
        /*0964*/ 	.word	0x0000df20


	//   ....[13]....
        /*0968*/ 	.word	0x0000df30


	//   ....[14]....
        /*096c*/ 	.word	0x0000df40


	//   ....[15]....
        /*0970*/ 	.word	0x0000df50


	//   ....[16]....
        /*0974*/ 	.word	0x00011ad0


	//   ....[17]....
        /*0978*/ 	.word	0x00012d70


	//   ....[18]....
        /*097c*/ 	.word	0x000134b0


	//   ....[19]....
        /*0980*/ 	.word	0x00013550


	//   ....[20]....
        /*0984*/ 	.word	0x00013e50


	//   ....[21]....
        /*0988*/ 	.word	0x00013eb0


	//   ....[22]....
        /*098c*/ 	.word	0x00015f20


	//   ....[23]....
        /*0990*/ 	.word	0x000160f0


	//   ....[24]....
        /*0994*/ 	.word	0x00016db0


	//   ....[25]....
        /*0998*/ 	.word	0x00016e70


	//   ....[26]....
        /*099c*/ 	.word	0x00017640


	//   ....[27]....
        /*09a0*/ 	.word	0x00017690


	//   ....[28]....
        /*09a4*/ 	.word	0x00019ec0


	//   ....[29]....
        /*09a8*/ 	.word	0x00019ee0


	//   ....[30]....
        /*09ac*/ 	.word	0x00019f30


	//   ....[31]....
        /*09b0*/ 	.word	0x00019f40


	//   ....[32]....
        /*09b4*/ 	.word	0x0001c390


	//   ....[33]....
        /*09b8*/ 	.word	0x0001c7d0


	//   ....[34]....
        /*09bc*/ 	.word	0x0001d4c0


	//   ....[35]....
        /*09c0*/ 	.word	0x0001d570


	//   ....[36]....
        /*09c4*/ 	.word	0x0001dd00


	//   ....[37]....
        /*09c8*/ 	.word	0x0001dd70


	//   ....[38]....
        /*09cc*/ 	.word	0x0001f360


	//   ....[39]....
        /*09d0*/ 	.word	0x0001f3c0


	//   ....[40]....
        /*09d4*/ 	.word	0x0001f3e0


	//   ....[41]....
        /*09d8*/ 	.word	0x0001f400


	//   ....[42]....
        /*09dc*/ 	.word	0x00020600


	//   ....[43]....
        /*09e0*/ 	.word	0x00020630


	//   ....[44]....
        /*09e4*/ 	.word	0x00020660


	//   ....[45]....
        /*09e8*/ 	.word	0x00020690


	//   ....[46]....
        /*09ec*/ 	.word	0x000206c0


	//   ....[47]....
        /*09f0*/ 	.word	0x000206f0


	//   ....[48]....
        /*09f4*/ 	.word	0x00020720


	//   ....[49]....
        /*09f8*/ 	.word	0x00020750


	//   ....[50]....
        /*09fc*/ 	.word	0x00020780


	//   ....[51]....
        /*0a00*/ 	.word	0x000207b0


	//   ....[52]....
        /*0a04*/ 	.word	0x000207e0


	//   ....[53]....
        /*0a08*/ 	.word	0x00020810


	//   ....[54]....
        /*0a0c*/ 	.word	0x00020840


	//   ....[55]....
        /*0a10*/ 	.word	0x00020870


	//   ....[56]....
        /*0a14*/ 	.word	0x000208a0


	//   ....[57]....
        /*0a18*/ 	.word	0x000208d0


	//   ....[58]....
        /*0a1c*/ 	.word	0x00020900


	//   ....[59]....
        /*0a20*/ 	.word	0x00020930


	//   ....[60]....
        /*0a24*/ 	.word	0x00020960


	//   ....[61]....
        /*0a28*/ 	.word	0x00020990


	//   ....[62]....
        /*0a2c*/ 	.word	0x000209c0


	//   ....[63]....
        /*0a30*/ 	.word	0x000209f0


	//   ....[64]....
        /*0a34*/ 	.word	0x00020a20


	//   ....[65]....
        /*0a38*/ 	.word	0x00020a50


	//   ....[66]....
        /*0a3c*/ 	.word	0x00020a80


	//   ....[67]....
        /*0a40*/ 	.word	0x00020ab0


	//   ....[68]....
        /*0a44*/ 	.word	0x00020ae0


	//   ....[69]....
        /*0a48*/ 	.word	0x00020b10


	//   ....[70]....
        /*0a4c*/ 	.word	0x00020b40


	//   ....[71]....
        /*0a50*/ 	.word	0x00020b70


	//   ....[72]....
        /*0a54*/ 	.word	0x00020ba0


	//   ....[73]....
        /*0a58*/ 	.word	0x00020bd0


	//   ....[74]....
        /*0a5c*/ 	.word	0x00020c00


	//   ....[75]....
        /*0a60*/ 	.word	0x00020c30


	//   ....[76]....
        /*0a64*/ 	.word	0x00020c60


	//   ....[77]....
        /*0a68*/ 	.word	0x00020c90


	//   ....[78]....
        /*0a6c*/ 	.word	0x00020cb0


	//   ....[79]....
        /*0a70*/ 	.word	0x00020cc0


	//   ....[80]....
        /*0a74*/ 	.word	0x00020cd0


	//   ....[81]....
        /*0a78*/ 	.word	0x00020ce0


	//   ....[82]....
        /*0a7c*/ 	.word	0x00020d10


	//   ....[83]....
        /*0a80*/ 	.word	0x00020d40


	//   ....[84]....
        /*0a84*/ 	.word	0x00020d70


	//   ....[85]....
        /*0a88*/ 	.word	0x00020da0


	//   ....[86]....
        /*0a8c*/ 	.word	0x00020dd0


	//   ....[87]....
        /*0a90*/ 	.word	0x00020e00


	//   ....[88]....
        /*0a94*/ 	.word	0x00020e30


	//   ....[89]....
        /*0a98*/ 	.word	0x00020e40


	//   ....[90]....
        /*0a9c*/ 	.word	0x00021410


	//   ....[91]....
        /*0aa0*/ 	.word	0x00021450


	//   ....[92]....
        /*0aa4*/ 	.word	0x00021490


	//   ....[93]....
        /*0aa8*/ 	.word	0x000214c0


	//   ....[94]....
        /*0aac*/ 	.word	0x00021c10


	//   ....[95]....
        /*0ab0*/ 	.word	0x00021c50


	//   ....[96]....
        /*0ab4*/ 	.word	0x00021d50


	//   ....[97]....
        /*0ab8*/ 	.word	0x00021d70


	//   ....[98]....
        /*0abc*/ 	.word	0x00021e70


	//   ....[99]....
        /*0ac0*/ 	.word	0x00021e90


	//   ....[100]....
        /*0ac4*/ 	.word	0x00021fa0


	//   ....[101]....
        /*0ac8*/ 	.word	0x00021fc0


	//   ....[102]....
        /*0acc*/ 	.word	0x000227e0


	//   ....[103]....
        /*0ad0*/ 	.word	0x000227f0


	//   ....[104]....
        /*0ad4*/ 	.word	0x00022980


	//   ....[105]....
        /*0ad8*/ 	.word	0x00022990


	//   ....[106]....
        /*0adc*/ 	.word	0x00022b10


	//   ....[107]....
        /*0ae0*/ 	.word	0x00022b20


	//   ....[108]....
        /*0ae4*/ 	.word	0x00022ca0


	//   ....[109]....
        /*0ae8*/ 	.word	0x00022cb0


	//   ....[110]....
        /*0aec*/ 	.word	0x00022e90


	//   ....[111]....
        /*0af0*/ 	.word	0x00023070


	//   ....[112]....
        /*0af4*/ 	.word	0x000230a0


	//   ....[113]....
        /*0af8*/ 	.word	0x000230d0


	//   ....[114]....
        /*0afc*/ 	.word	0x00023100


	//   ....[115]....
        /*0b00*/ 	.word	0x00023130


	//   ....[116]....
        /*0b04*/ 	.word	0x00023160


	//   ....[117]....
        /*0b08*/ 	.word	0x000232d0


	//   ....[118]....
        /*0b0c*/ 	.word	0x00023300


	//   ....[119]....
        /*0b10*/ 	.word	0x00023330


	//   ....[120]....
        /*0b14*/ 	.word	0x00023360


	//   ....[121]....
        /*0b18*/ 	.word	0x00023390


	//   ....[122]....
        /*0b1c*/ 	.word	0x000233c0


	//   ....[123]....
        /*0b20*/ 	.word	0x00023460


	//   ....[124]....
        /*0b24*/ 	.word	0x000234c0


	//   ....[125]....
        /*0b28*/ 	.word	0x00023550


	//   ....[126]....
        /*0b2c*/ 	.word	0x000248f0


	//   ....[127]....
        /*0b30*/ 	.word	0x00026a60


	//   ....[128]....
        /*0b34*/ 	.word	0x00027860


	//   ....[129]....
        /*0b38*/ 	.word	0x00027880


	//   ....[130]....
        /*0b3c*/ 	.word	0x000278e0


	//   ....[131]....
        /*0b40*/ 	.word	0x00027960


	//   ....[132]....
        /*0b44*/ 	.word	0x000279f0


	//   ....[133]....
        /*0b48*/ 	.word	0x00027a00


	//   ....[134]....
        /*0b4c*/ 	.word	0x00027a50


	//   ....[135]....
        /*0b50*/ 	.word	0x00027a90


	//   ....[136]....
        /*0b54*/ 	.word	0x00029fb0


	//   ....[137]....
        /*0b58*/ 	.word	0x00029fe0


	//   ....[138]....
        /*0b5c*/ 	.word	0x0002a020


	//   ....[139]....
        /*0b60*/ 	.word	0x0002a050


	//   ....[140]....
        /*0b64*/ 	.word	0x0002a080


	//   ....[141]....
        /*0b68*/ 	.word	0x0002a0b0


	//   ....[142]....
        /*0b6c*/ 	.word	0x0002a0e0


	//   ....[143]....
        /*0b70*/ 	.word	0x0002a110


	//   ....[144]....
        /*0b74*/ 	.word	0x0002a2a0


	//   ....[145]....
        /*0b78*/ 	.word	0x0002a2d0


	//   ....[146]....
        /*0b7c*/ 	.word	0x0002a300


	//   ....[147]....
        /*0b80*/ 	.word	0x0002a330


	//   ....[148]....
        /*0b84*/ 	.word	0x0002a360


	//   ....[149]....
        /*0b88*/ 	.word	0x0002a390


	//   ....[150]....
        /*0b8c*/ 	.word	0x0002a460


	//   ....[151]....
        /*0b90*/ 	.word	0x0002a480


	//   ....[152]....
        /*0b94*/ 	.word	0x0002a4f0


	//   ....[153]....
        /*0b98*/ 	.word	0x0002abd0


	//   ....[154]....
        /*0b9c*/ 	.word	0x0002b0d0


	//   ....[155]....
        /*0ba0*/ 	.word	0x0002b170


	//   ....[156]....
        /*0ba4*/ 	.word	0x0002b200


	//   ....[157]....
        /*0ba8*/ 	.word	0x0002b250


	//   ....[158]....
        /*0bac*/ 	.word	0x0002b2a0


	//   ....[159]....
        /*0bb0*/ 	.word	0x0002b370


	//   ....[160]....
        /*0bb4*/ 	.word	0x0002b400


	//   ....[161]....
        /*0bb8*/ 	.word	0x0002b450


	//   ....[162]....
        /*0bbc*/ 	.word	0x0002b4a0


	//   ....[163]....
        /*0bc0*/ 	.word	0x0002b850


	//   ....[164]....
        /*0bc4*/ 	.word	0x0002b980


	//   ....[165]....
        /*0bc8*/ 	.word	0x0002bab0


	//   ....[166]....
        /*0bcc*/ 	.word	0x0002bbe0


	//   ....[167]....
        /*0bd0*/ 	.word	0x0002bc70


	//   ....[168]....
        /*0bd4*/ 	.word	0x0002bcf0


	//   ....[169]....
        /*0bd8*/ 	.word	0x0002bd50


	//   ....[170]....
        /*0bdc*/ 	.word	0x0002bdb0


	//   ....[171]....
        /*0be0*/ 	.word	0x0002be10


	//   ....[172]....
        /*0be4*/ 	.word	0x0002be90


	//   ....[173]....
        /*0be8*/ 	.word	0x0002bef0


	//   ....[174]....
        /*0bec*/ 	.word	0x0002bf70


	//   ....[175]....
        /*0bf0*/ 	.word	0x0002bfd0


	//   ....[176]....
        /*0bf4*/ 	.word	0x0002c050


	//   ....[177]....
        /*0bf8*/ 	.word	0x0002c0b0


	//   ....[178]....
        /*0bfc*/ 	.word	0x0002c130


	//   ....[179]....
        /*0c00*/ 	.word	0x0002c190


	//   ....[180]....
        /*0c04*/ 	.word	0x0002c210


	//   ....[181]....
        /*0c08*/ 	.word	0x0002c270


	//   ....[182]....
        /*0c0c*/ 	.word	0x0002c2f0


	//   ....[183]....
        /*0c10*/ 	.word	0x0002c350


	//   ....[184]....
        /*0c14*/ 	.word	0x0002c3d0


	//   ....[185]....
        /*0c18*/ 	.word	0x0002c430


	//   ....[186]....
        /*0c1c*/ 	.word	0x0002c4b0


	//   ....[187]....
        /*0c20*/ 	.word	0x0002c510


	//   ....[188]....
        /*0c24*/ 	.word	0x0002c590


	//   ....[189]....
        /*0c28*/ 	.word	0x0002c5f0


	//   ....[190]....
        /*0c2c*/ 	.word	0x0002c670


	//   ....[191]....
        /*0c30*/ 	.word	0x0002c6d0


	//   ....[192]....
        /*0c34*/ 	.word	0x0002c730


	//   ....[193]....
        /*0c38*/ 	.word	0x0002c790


	//   ....[194]....
        /*0c3c*/ 	.word	0x0002c7f0


	//   ....[195]....
        /*0c40*/ 	.word	0x0002c850


	//   ....[196]....
        /*0c44*/ 	.word	0x0002c8d0


	//   ....[197]....
        /*0c48*/ 	.word	0x0002c930


	//   ....[198]....
        /*0c4c*/ 	.word	0x0002c9b0


	//   ....[199]....
        /*0c50*/ 	.word	0x0002ca10


	//   ....[200]....
        /*0c54*/ 	.word	0x0002ca90


	//   ....[201]....
        /*0c58*/ 	.word	0x0002caf0


	//   ....[202]....
        /*0c5c*/ 	.word	0x0002cb70


	//   ....[203]....
        /*0c60*/ 	.word	0x0002cbd0


	//   ....[204]....
        /*0c64*/ 	.word	0x0002cc40


	//   ....[205]....
        /*0c68*/ 	.word	0x0002cca0


	//   ....[206]....
        /*0c6c*/ 	.word	0x0002cd10


	//   ....[207]....
        /*0c70*/ 	.word	0x0002cd70


	//   ....[208]....
        /*0c74*/ 	.word	0x0002cdf0


	//   ....[209]....
        /*0c78*/ 	.word	0x0002ce60


	//   ....[210]....
        /*0c7c*/ 	.word	0x0002ced0


	//   ....[211]....
        /*0c80*/ 	.word	0x0002cff0


	//   ....[212]....
        /*0c84*/ 	.word	0x0002d040


	//   ....[213]....
        /*0c88*/ 	.word	0x0002d0d0


	//   ....[214]....
        /*0c8c*/ 	.word	0x0002d160


	//   ....[215]....
        /*0c90*/ 	.word	0x0002d1f0


	//   ....[216]....
        /*0c94*/ 	.word	0x0002d280


	//   ....[217]....
        /*0c98*/ 	.word	0x0002d310


	//   ....[218]....
        /*0c9c*/ 	.word	0x0002d3a0


	//   ....[219]....
        /*0ca0*/ 	.word	0x0002d460


	//   ....[220]....
        /*0ca4*/ 	.word	0x0002d750


	//   ....[221]....
        /*0ca8*/ 	.word	0x0002d960


	//   ....[222]....
        /*0cac*/ 	.word	0x0002d9b0


	//   ....[223]....
        /*0cb0*/ 	.word	0x0002da10


	//   ....[224]....
        /*0cb4*/ 	.word	0x0002db20


	//   ....[225]....
        /*0cb8*/ 	.word	0x0002db80


	//   ....[226]....
        /*0cbc*/ 	.word	0x0002dc90


	//   ....[227]....
        /*0cc0*/ 	.word	0x0002dcf0


	//   ....[228]....
        /*0cc4*/ 	.word	0x0002ddd0


	//   ....[229]....
        /*0cc8*/ 	.word	0x0002e0f0


	//   ....[230]....
        /*0ccc*/ 	.word	0x0002e190


	//   ....[231]....
        /*0cd0*/ 	.word	0x0002e2b0


	//   ....[232]....
        /*0cd4*/ 	.word	0x0002e330


	//   ....[233]....
        /*0cd8*/ 	.word	0x0002e3b0


	//   ....[234]....
        /*0cdc*/ 	.word	0x0002e430


	//   ....[235]....
        /*0ce0*/ 	.word	0x0002e4b0


	//   ....[236]....
        /*0ce4*/ 	.word	0x0002e540


	//   ....[237]....
        /*0ce8*/ 	.word	0x0002e5e0


	//   ....[238]....
        /*0cec*/ 	.word	0x0002e690


	//   ....[239]....
        /*0cf0*/ 	.word	0x0002e710


	//   ....[240]....
        /*0cf4*/ 	.word	0x0002e790


	//   ....[241]....
        /*0cf8*/ 	.word	0x0002e810


	//   ....[242]....
        /*0cfc*/ 	.word	0x0002e8a0


	//   ....[243]....
        /*0d00*/ 	.word	0x0002e920


	//   ....[244]....
        /*0d04*/ 	.word	0x0002e9c0


	//   ....[245]....
        /*0d08*/ 	.word	0x0002ea50


	//   ....[246]....
        /*0d0c*/ 	.word	0x0002eb80


	//----- nvinfo : EIATTR_REG_RECONFIG
	.align		4
.L_787:
        /*0d10*/ 	.byte	0x01, 0x54
	.zero		2


	//----- nvinfo : EIATTR_SYSCALL_OFFSETS
	.align		4
        /*0d14*/ 	.byte	0x04, 0x46
        /*0d16*/ 	.short	(.L_789 - .L_788)


	//   ....[0]....
.L_788:
        /*0d18*/ 	.word	0x00001e00


	//   ....[1]....
        /*0d1c*/ 	.word	0x00001f50


	//   ....[2]....
        /*0d20*/ 	.word	0x0000a140


	//   ....[3]....
        /*0d24*/ 	.word	0x0000a6e0


	//   ....[4]....
        /*0d28*/ 	.word	0x000264b0


	//   ....[5]....
        /*0d2c*/ 	.word	0x00026650


	//   ....[6]....
        /*0d30*/ 	.word	0x000267c0


	//   ....[7]....
        /*0d34*/ 	.word	0x00026900


	//   ....[8]....
        /*0d38*/ 	.word	0x000273d0


	//----- nvinfo : EIATTR_MBARRIER_INSTR_OFFSETS
	.align		4
.L_789:
        /*0d3c*/ 	.byte	0x04, 0x39
        /*0d3e*/ 	.short	(.L_791 - .L_790)


	//   ....[0]....
.L_790:
        /*0d40*/ 	.word	0x000002d0
        /*0d44*/ 	.word	0x000000ff
        /*0d48*/ 	.word	0x0002a800
        /*0d4c*/ 	.short	0x0100
        /*0d4e*/ 	.byte	0x08
	.zero		1


	//   ....[1]....
        /*0d50*/ 	.word	0x000002e0
        /*0d54*/ 	.word	0x000000ff
        /*0d58*/ 	.word	0x0002a820
        /*0d5c*/ 	.short	0x0100
        /*0d5e*/ 	.byte	0x08
	.zero		1


	//   ....[2]....
        /*0d60*/ 	.word	0x000003d0
        /*0d64*/ 	.word	0x000000ff
        /*0d68*/ 	.word	0x0002a830
        /*0d6c*/ 	.short	0x0100
        /*0d6e*/ 	.byte	0x08
	.zero		1


	//   ....[3]....
        /*0d70*/ 	.word	0x000003e0
        /*0d74*/ 	.word	0x000000ff
        /*0d78*/ 	.word	0x0002a840
        /*0d7c*/ 	.short	0x0100
        /*0d7e*/ 	.byte	0x08
	.zero		1


	//   ....[4]....
        /*0d80*/ 	.word	0x000003f0
        /*0d84*/ 	.word	0x000000ff
        /*0d88*/ 	.word	0x0002a838
        /*0d8c*/ 	.short	0x0100
        /*0d8e*/ 	.byte	0x08
	.zero		1


	//   ....[5]....
        /*0d90*/ 	.word	0x00000400
        /*0d94*/ 	.word	0x000000ff
        /*0d98*/ 	.word	0x0002a848
        /*0d9c*/ 	.short	0x0100
        /*0d9e*/ 	.byte	0x08
	.zero		1


	//   ....[6]....
        /*0da0*/ 	.word	0x00000530
        /*0da4*/ 	.word	0x000000ff
        /*0da8*/ 	.word	0x0002a850
        /*0dac*/ 	.short	0x0100
        /*0dae*/ 	.byte	0x08
	.zero		1


	//   ....[7]....
        /*0db0*/ 	.word	0x00000540
        /*0db4*/ 	.word	0x000000ff
        /*0db8*/ 	.word	0x0002a860
        /*0dbc*/ 	.short	0x0100
        /*0dbe*/ 	.byte	0x08
	.zero		1


	//   ....[8]....
        /*0dc0*/ 	.word	0x00000550
        /*0dc4*/ 	.word	0x000000ff
        /*0dc8*/ 	.word	0x0002a858
        /*0dcc*/ 	.short	0x0100
        /*0dce*/ 	.byte	0x08
	.zero		1


	//   ....[9]....
        /*0dd0*/ 	.word	0x00000560
        /*0dd4*/ 	.word	0x000000ff
        /*0dd8*/ 	.word	0x0002a868
        /*0ddc*/ 	.short	0x0100
        /*0dde*/ 	.byte	0x08
	.zero		1


	//   ....[10]....
        /*0de0*/ 	.word	0x00000650
        /*0de4*/ 	.word	0x000000ff
        /*0de8*/ 	.word	0x0002a870
        /*0dec*/ 	.short	0x0100
        /*0dee*/ 	.byte	0x06
	.zero		1


	//   ....[11]....
        /*0df0*/ 	.word	0x00000660
        /*0df4*/ 	.word	0x000000ff
        /*0df8*/ 	.word	0x0002a880
        /*0dfc*/ 	.short	0x0100
        /*0dfe*/ 	.byte	0x06
	.zero		1


	//   ....[12]....
        /*0e00*/ 	.word	0x00000670
        /*0e04*/ 	.word	0x000000ff
        /*0e08*/ 	.word	0x0002a878
        /*0e0c*/ 	.short	0x0100
        /*0e0e*/ 	.byte	0x06
	.zero		1


	//   ....[13]....
        /*0e10*/ 	.word	0x00000680
        /*0e14*/ 	.word	0x000000ff
        /*0e18*/ 	.word	0x0002a888
        /*0e1c*/ 	.short	0x0100
        /*0e1e*/ 	.byte	0x06
	.zero		1


	//   ....[14]....
        /*0e20*/ 	.word	0x000007b0
        /*0e24*/ 	.word	0x000000ff
        /*0e28*/ 	.word	0x0002a890
        /*0e2c*/ 	.short	0x0100
        /*0e2e*/ 	.byte	0x08
	.zero		1


	//   ....[15]....
        /*0e30*/ 	.word	0x000007c0
        /*0e34*/ 	.word	0x000000ff
        /*0e38*/ 	.word	0x0002a8a0
        /*0e3c*/ 	.short	0x0100
        /*0e3e*/ 	.byte	0x08
	.zero		1


	//   ....[16]....
        /*0e40*/ 	.word	0x000007d0
        /*0e44*/ 	.word	0x000000ff
        /*0e48*/ 	.word	0x0002a898
        /*0e4c*/ 	.short	0x0100
        /*0e4e*/ 	.byte	0x08
	.zero		1


	//   ....[17]....
        /*0e50*/ 	.word	0x000007e0
        /*0e54*/ 	.word	0x000000ff
        /*0e58*/ 	.word	0x0002a8a8
        /*0e5c*/ 	.short	0x0100
        /*0e5e*/ 	.byte	0x08
	.zero		1


	//   ....[18]....
        /*0e60*/ 	.word	0x00000910
        /*0e64*/ 	.word	0x000000ff
        /*0e68*/ 	.word	0x0002a8b0
        /*0e6c*/ 	.short	0x0100
        /*0e6e*/ 	.byte	0x08
	.zero		1


	//   ....[19]....
        /*0e70*/ 	.word	0x00000920
        /*0e74*/ 	.word	0x000000ff
        /*0e78*/ 	.word	0x0002a8c0
        /*0e7c*/ 	.short	0x0100
        /*0e7e*/ 	.byte	0x08
	.zero		1


	//   ....[20]....
        /*0e80*/ 	.word	0x00000930
        /*0e84*/ 	.word	0x000000ff
        /*0e88*/ 	.word	0x0002a8b8
        /*0e8c*/ 	.short	0x0100
        /*0e8e*/ 	.byte	0x08
	.zero		1


	//   ....[21]....
        /*0e90*/ 	.word	0x00000940
        /*0e94*/ 	.word	0x000000ff
        /*0e98*/ 	.word	0x0002a8c8
        /*0e9c*/ 	.short	0x0100
        /*0e9e*/ 	.byte	0x08
	.zero		1


	//   ....[22]....
        /*0ea0*/ 	.word	0x00003020
        /*0ea4*/ 	.word	0x00000067
        /*0ea8*/ 	.word	0x0002a890
        /*0eac*/ 	.short	0x010a
        /*0eae*/ 	.byte	0x3f
	.zero		1


	//   ....[23]....
        /*0eb0*/ 	.word	0x00006060
        /*0eb4*/ 	.word	0x00000067
        /*0eb8*/ 	.word	0x0002a890
        /*0ebc*/ 	.short	0x010a
        /*0ebe*/ 	.byte	0x3f
	.zero		1


	//   ....[24]....
        /*0ec0*/ 	.word	0x00009100
        /*0ec4*/ 	.word	0x00000067
        /*0ec8*/ 	.word	0x0002a890
        /*0ecc*/ 	.short	0x010a
        /*0ece*/ 	.byte	0x3f
	.zero		1


	//   ....[25]....
        /*0ed0*/ 	.word	0x00009370
        /*0ed4*/ 	.word	0x00000004
        /*0ed8*/ 	.word	0x00000000
        /*0edc*/ 	.short	0x0101
        /*0ede*/ 	.byte	0x3f
	.zero		1


	//   ....[26]....
        /*0ee0*/ 	.word	0x000093b0
        /*0ee4*/ 	.word	0x00000067
        /*0ee8*/ 	.word	0x0002a8b0
        /*0eec*/ 	.short	0x010a
        /*0eee*/ 	.byte	0x3f
	.zero		1


	//   ....[27]....
        /*0ef0*/ 	.word	0x000096e0
        /*0ef4*/ 	.word	0x00000067
        /*0ef8*/ 	.word	0x00000000
        /*0efc*/ 	.short	0x0101
        /*0efe*/ 	.byte	0x3f
	.zero		1


	//   ....[28]....
        /*0f00*/ 	.word	0x0000a460
        /*0f04*/ 	.word	0x00000010
        /*0f08*/ 	.word	0x0002a800
        /*0f0c*/ 	.short	0x010a
        /*0f0e*/ 	.byte	0x3f
	.zero		1


	//   ....[29]....
        /*0f10*/ 	.word	0x0000a4b0
        /*0f14*/ 	.word	0x00000010
        /*0f18*/ 	.word	0x0002a800
        /*0f1c*/ 	.short	0x010a
        /*0f1e*/ 	.byte	0x3f
	.zero		1


	//   ....[30]....
        /*0f20*/ 	.word	0x0000ae60
        /*0f24*/ 	.word	0x00000010
        /*0f28*/ 	.word	0x0002a800
        /*0f2c*/ 	.short	0x010a
        /*0f2e*/ 	.byte	0x3f
	.zero		1


	//   ....[31]....
        /*0f30*/ 	.word	0x0000e380
        /*0f34*/ 	.word	0x00000010
        /*0f38*/ 	.word	0x0002a800
        /*0f3c*/ 	.short	0x010a
        /*0f3e*/ 	.byte	0x3f
	.zero		1


	//   ....[32]....
        /*0f40*/ 	.word	0x00011450
        /*0f44*/ 	.word	0x00000008
        /*0f48*/ 	.word	0x0002a830
        /*0f4c*/ 	.short	0x010a
        /*0f4e*/ 	.byte	0x3f
	.zero		1


	//   ....[33]....
        /*0f50*/ 	.word	0x000114c0
        /*0f54*/ 	.word	0x00000008
        /*0f58*/ 	.word	0x0002a830
        /*0f5c*/ 	.short	0x010a
        /*0f5e*/ 	.byte	0x3f
	.zero		1


	//   ....[34]....
        /*0f60*/ 	.word	0x00011de0
        /*0f64*/ 	.word	0x00000008
        /*0f68*/ 	.word	0x00000000
        /*0f6c*/ 	.short	0x0101
        /*0f6e*/ 	.byte	0x3f
	.zero		1


	//   ....[35]....
        /*0f70*/ 	.word	0x00015000
        /*0f74*/ 	.word	0x00000007
        /*0f78*/ 	.word	0x0002a830
        /*0f7c*/ 	.short	0x010a
        /*0f7e*/ 	.byte	0x3f
	.zero		1


	//   ....[36]....
        /*0f80*/ 	.word	0x00015050
        /*0f84*/ 	.word	0x00000007
        /*0f88*/ 	.word	0x0002a830
        /*0f8c*/ 	.short	0x010a
        /*0f8e*/ 	.byte	0x3f
	.zero		1


	//   ....[37]....
        /*0f90*/ 	.word	0x000153a0
        /*0f94*/ 	.word	0x00000007
        /*0f98*/ 	.word	0x0002a850
        /*0f9c*/ 	.short	0x010a
        /*0f9e*/ 	.byte	0x3f
	.zero		1


	//   ....[38]....
        /*0fa0*/ 	.word	0x000153e0
        /*0fa4*/ 	.word	0x00000007
        /*0fa8*/ 	.word	0x0002a850
        /*0fac*/ 	.short	0x010a
        /*0fae*/ 	.byte	0x3f
	.zero		1


	//   ....[39]....
        /*0fb0*/ 	.word	0x00015f40
        /*0fb4*/ 	.word	0x00000079
        /*0fb8*/ 	.word	0x00000000
        /*0fbc*/ 	.short	0x0101
        /*0fbe*/ 	.byte	0x3f
	.zero		1


	//   ....[40]....
        /*0fc0*/ 	.word	0x00018190
        /*0fc4*/ 	.word	0x00000008
        /*0fc8*/ 	.word	0x00000000
        /*0fcc*/ 	.short	0x0101
        /*0fce*/ 	.byte	0x3f
	.zero		1


	//   ....[41]....
        /*0fd0*/ 	.word	0x00018cb0
        /*0fd4*/ 	.word	0x00000007
        /*0fd8*/ 	.word	0x0002a830
        /*0fdc*/ 	.short	0x010a
        /*0fde*/ 	.byte	0x3f
	.zero		1


	//   ....[42]....
        /*0fe0*/ 	.word	0x00018d00
        /*0fe4*/ 	.word	0x00000007
        /*0fe8*/ 	.word	0x0002a830
        /*0fec*/ 	.short	0x010a
        /*0fee*/ 	.byte	0x3f
	.zero		1


	//   ....[43]....
        /*0ff0*/ 	.word	0x00019080
        /*0ff4*/ 	.word	0x00000007
        /*0ff8*/ 	.word	0x0002a850
        /*0ffc*/ 	.short	0x010a
        /*0ffe*/ 	.byte	0x3f
	.zero		1


	//   ....[44]....
        /*1000*/ 	.word	0x000190c0
        /*1004*/ 	.word	0x00000007
        /*1008*/ 	.word	0x0002a850
        /*100c*/ 	.short	0x010a
        /*100e*/ 	.byte	0x3f
	.zero		1


	//   ....[45]....
        /*1010*/ 	.word	0x0001a660
        /*1014*/ 	.word	0x000000b0
        /*1018*/ 	.word	0x00000000
        /*101c*/ 	.short	0x0101
        /*101e*/ 	.byte	0x3f
	.zero		1


	//   ....[46]....
        /*1020*/ 	.word	0x0001adf0
        /*1024*/ 	.word	0x00000007
        /*1028*/ 	.word	0x00000000
        /*102c*/ 	.short	0x0101
        /*102e*/ 	.byte	0x3f
	.zero		1


	//   ....[47]....
        /*1030*/ 	.word	0x0001b6b0
        /*1034*/ 	.word	0x00000007
        /*1038*/ 	.word	0x0002a830
        /*103c*/ 	.short	0x010a
        /*103e*/ 	.byte	0x3f
	.zero		1


	//   ....[48]....
        /*1040*/ 	.word	0x0001b700
        /*1044*/ 	.word	0x00000007
        /*1048*/ 	.word	0x0002a830
        /*104c*/ 	.short	0x010a
        /*104e*/ 	.byte	0x3f
	.zero		1


	//   ....[49]....
        /*1050*/ 	.word	0x0001ba80
        /*1054*/ 	.word	0x00000007
        /*1058*/ 	.word	0x0002a850
        /*105c*/ 	.short	0x010a
        /*105e*/ 	.byte	0x3f
	.zero		1


	//   ....[50]....
        /*1060*/ 	.word	0x0001bac0
        /*1064*/ 	.word	0x00000007
        /*1068*/ 	.word	0x0002a850
        /*106c*/ 	.short	0x010a
        /*106e*/ 	.byte	0x3f
	.zero		1


	//   ....[51]....
        /*1070*/ 	.word	0x0001c640
        /*1074*/ 	.word	0x00000015
        /*1078*/ 	.word	0x00000000
        /*107c*/ 	.short	0x0101
        /*107e*/ 	.byte	0x3f
	.zero		1


	//   ....[52]....
        /*1080*/ 	.word	0x0001e870
        /*1084*/ 	.word	0x00000006
        /*1088*/ 	.word	0x00000000
        /*108c*/ 	.short	0x0101
        /*108e*/ 	.byte	0x3f
	.zero		1


	//   ....[53]....
        /*1090*/ 	.word	0x0001f050
        /*1094*/ 	.word	0x0000000f
        /*1098*/ 	.word	0x0002a850
        /*109c*/ 	.short	0x010a
        /*109e*/ 	.byte	0x3f
	.zero		1


	//   ....[54]....
        /*10a0*/ 	.word	0x0001f0d0
        /*10a4*/ 	.word	0x0000000f
        /*10a8*/ 	.word	0x0002a850
        /*10ac*/ 	.short	0x010a
        /*10ae*/ 	.byte	0x3f
	.zero		1


	//   ....[55]....
        /*10b0*/ 	.word	0x0001f6c0
        /*10b4*/ 	.word	0x00000002
        /*10b8*/ 	.word	0x00000000
        /*10bc*/ 	.short	0x0101
        /*10be*/ 	.byte	0x3f
	.zero		1


	//   ....[56]....
        /*10c0*/ 	.word	0x00021c30
        /*10c4*/ 	.word	0x00000000
        /*10c8*/ 	.word	0x00000000
        /*10cc*/ 	.short	0x0101
        /*10ce*/ 	.byte	0x3f
	.zero		1


	//   ....[57]....
        /*10d0*/ 	.word	0x000249e0
        /*10d4*/ 	.word	0x00000006
        /*10d8*/ 	.word	0x0002a820
        /*10dc*/ 	.short	0x010a
        /*10de*/ 	.byte	0x3f
	.zero		1


	//   ....[58]....
        /*10e0*/ 	.word	0x00024ad0
        /*10e4*/ 	.word	0x00000007
        /*10e8*/ 	.word	0x0002a8a0
        /*10ec*/ 	.short	0x010a
        /*10ee*/ 	.byte	0x3f
	.zero		1


	//   ....[59]....
        /*10f0*/ 	.word	0x00024f20
        /*10f4*/ 	.word	0x00000007
        /*10f8*/ 	.word	0x0002a8c0
        /*10fc*/ 	.short	0x010a
        /*10fe*/ 	.byte	0x3f
	.zero		1


	//   ....[60]....
        /*1100*/ 	.word	0x000254c0
        /*1104*/ 	.word	0x00000008
        /*1108*/ 	.word	0x0002a8a0
        /*110c*/ 	.short	0x010a
        /*110e*/ 	.byte	0x3f
	.zero		1


	//   ....[61]....
        /*1110*/ 	.word	0x00025900
        /*1114*/ 	.word	0x00000008
        /*1118*/ 	.word	0x0002a8c0
        /*111c*/ 	.short	0x010a
        /*111e*/ 	.byte	0x3f
	.zero		1


	//   ....[62]....
        /*1120*/ 	.word	0x00026d10
        /*1124*/ 	.word	0x00000000
        /*1128*/ 	.word	0x0002a880
        /*112c*/ 	.short	0x010a
        /*112e*/ 	.byte	0x3f
	.zero		1


	//   ....[63]....
        /*1130*/ 	.word	0x00026f70
        /*1134*/ 	.word	0x00000000
        /*1138*/ 	.word	0x0002a840
        /*113c*/ 	.short	0x010a
        /*113e*/ 	.byte	0x3f
	.zero		1


	//   ....[64]....
        /*1140*/ 	.word	0x00027b90
        /*1144*/ 	.word	0x00000008
        /*1148*/ 	.word	0x0002a800
        /*114c*/ 	.short	0x0107
        /*114e*/ 	.byte	0x3f
	.zero		1


	//   ....[65]....
        /*1150*/ 	.word	0x00027c90
        /*1154*/ 	.word	0x00000002
        /*1158*/ 	.word	0x0002a800
        /*115c*/ 	.short	0x0101
        /*115e*/ 	.byte	0x3f
	.zero		1


	//   ....[66]....
        /*1160*/ 	.word	0x00027cb0
        /*1164*/ 	.word	0x00000002
        /*1168*/ 	.word	0x0002a820
        /*116c*/ 	.short	0x010a
        /*116e*/ 	.byte	0x3f
	.zero		1


	//   ....[67]....
        /*1170*/ 	.word	0x00028000
        /*1174*/ 	.word	0x00000006
        /*1178*/ 	.word	0x0002a880
        /*117c*/ 	.short	0x010a
        /*117e*/ 	.byte	0x3f
	.zero		1


	//   ....[68]....
        /*1180*/ 	.word	0x00028450
        /*1184*/ 	.word	0x00000006
        /*1188*/ 	.word	0x0002a840
        /*118c*/ 	.short	0x010a
        /*118e*/ 	.byte	0x3f
	.zero		1


	//   ....[69]....
        /*1190*/ 	.word	0x00028910
        /*1194*/ 	.word	0x0000000c
        /*1198*/ 	.word	0x0002a870
        /*119c*/ 	.short	0x010a
        /*119e*/ 	.byte	0x3f
	.zero		1


	//   ....[70]....
        /*11a0*/ 	.word	0x00028980
        /*11a4*/ 	.word	0x0000000c
        /*11a8*/ 	.word	0x0002a860
        /*11ac*/ 	.short	0x010a
        /*11ae*/ 	.byte	0x3f
	.zero		1


	//   ....[71]....
        /*11b0*/ 	.word	0x00029250
        /*11b4*/ 	.word	0x0000000c
        /*11b8*/ 	.word	0x0002a850
        /*11bc*/ 	.short	0x0101
        /*11be*/ 	.byte	0x3f
	.zero		1


	//   ....[72]....
        /*11c0*/ 	.word	0x000292d0
        /*11c4*/ 	.word	0x0000000c
        /*11c8*/ 	.word	0x00000000
        /*11cc*/ 	.short	0x0101
        /*11ce*/ 	.byte	0x3f
	.zero		1


	//   ....[73]....
        /*11d0*/ 	.word	0x00029510
        /*11d4*/ 	.word	0x00000002
        /*11d8*/ 	.word	0x0002a870
        /*11dc*/ 	.short	0x010a
        /*11de*/ 	.byte	0x3f
	.zero		1


	//   ....[74]....
        /*11e0*/ 	.word	0x00029580
        /*11e4*/ 	.word	0x00000002
        /*11e8*/ 	.word	0x0002a860
        /*11ec*/ 	.short	0x010a
        /*11ee*/ 	.byte	0x3f
	.zero		1


	//   ....[75]....
        /*11f0*/ 	.word	0x00029d50
        /*11f4*/ 	.word	0x00000002
        /*11f8*/ 	.word	0x0002a850
        /*11fc*/ 	.short	0x0101
        /*11fe*/ 	.byte	0x3f
	.zero		1


	//   ....[76]....
        /*1200*/ 	.word	0x00029da0
        /*1204*/ 	.word	0x00000002
        /*1208*/ 	.word	0x00000000
        /*120c*/ 	.short	0x0101
        /*120e*/ 	.byte	0x3f
	.zero		1


	//   ....[77]....
        /*1210*/ 	.word	0x0002ab50
        /*1214*/ 	.word	0x00000000
        /*1218*/ 	.word	0x0002a820
        /*121c*/ 	.short	0x010a
        /*121e*/ 	.byte	0x3f
	.zero		1


	//   ....[78]....
        /*1220*/ 	.word	0x0002ad00
        /*1224*/ 	.word	0x00000006
        /*1228*/ 	.word	0x00000000
        /*122c*/ 	.short	0x010a
        /*122e*/ 	.byte	0x3f
	.zero		1


	//   ....[79]....
        /*1230*/ 	.word	0x0002ad70
        /*1234*/ 	.word	0x00000007
        /*1238*/ 	.word	0x00000000
        /*123c*/ 	.short	0x010a
        /*123e*/ 	.byte	0x3f
	.zero		1


	//   ....[80]....
        /*1240*/ 	.word	0x0002add0
        /*1244*/ 	.word	0x00000004
        /*1248*/ 	.word	0x0002a860
        /*124c*/ 	.short	0x010a
        /*124e*/ 	.byte	0x3f
	.zero		1


	//   ....[81]....
        /*1250*/ 	.word	0x0002ae20
        /*1254*/ 	.word	0x00000003
        /*1258*/ 	.word	0x0002a860
        /*125c*/ 	.short	0x010a
        /*125e*/ 	.byte	0x3f
	.zero		1


	//   ....[82]....
        /*1260*/ 	.word	0x0002ae60
        /*1264*/ 	.word	0x00000004
        /*1268*/ 	.word	0x0002a880
        /*126c*/ 	.short	0x010a
        /*126e*/ 	.byte	0x3f
	.zero		1


	//   ....[83]....
        /*1270*/ 	.word	0x0002ae80
        /*1274*/ 	.word	0x00000003
        /*1278*/ 	.word	0x0002a880
        /*127c*/ 	.short	0x010a
        /*127e*/ 	.byte	0x3f
	.zero		1


	//   ....[84]....
        /*1280*/ 	.word	0x0002aee0
        /*1284*/ 	.word	0x00000067
        /*1288*/ 	.word	0x0002a890
        /*128c*/ 	.short	0x010a
        /*128e*/ 	.byte	0x3f
	.zero		1


	//   ....[85]....
        /*1290*/ 	.word	0x0002af30
        /*1294*/ 	.word	0x00000067
        /*1298*/ 	.word	0x0002a890
        /*129c*/ 	.short	0x010a
        /*129e*/ 	.byte	0x3f
	.zero		1


	//   ....[86]....
        /*12a0*/ 	.word	0x0002af80
        /*12a4*/ 	.word	0x00000067
        /*12a8*/ 	.word	0x0002a890
        /*12ac*/ 	.short	0x010a
        /*12ae*/ 	.byte	0x3f
	.zero		1


	//   ....[87]....
        /*12b0*/ 	.word	0x0002afd0
        /*12b4*/ 	.word	0x00000067
        /*12b8*/ 	.word	0x0002a8b0
        /*12bc*/ 	.short	0x010a
        /*12be*/ 	.byte	0x3f
	.zero		1


	//   ....[88]....
        /*12c0*/ 	.word	0x0002b2d0
        /*12c4*/ 	.word	0x00000010
        /*12c8*/ 	.word	0x0002a800
        /*12cc*/ 	.short	0x010a
        /*12ce*/ 	.byte	0x3f
	.zero		1


	//   ....[89]....
        /*12d0*/ 	.word	0x0002b4e0
        /*12d4*/ 	.word	0x00000010
        /*12d8*/ 	.word	0x0002a800
        /*12dc*/ 	.short	0x010a
        /*12de*/ 	.byte	0x3f
	.zero		1


	//   ....[90]....
        /*12e0*/ 	.word	0x0002b530
        /*12e4*/ 	.word	0x00000008
        /*12e8*/ 	.word	0x0002a830
        /*12ec*/ 	.short	0x010a
        /*12ee*/ 	.byte	0x3f
	.zero		1


	//   ....[91]....
        /*12f0*/ 	.word	0x0002b580
        /*12f4*/ 	.word	0x00000007
        /*12f8*/ 	.word	0x0002a830
        /*12fc*/ 	.short	0x010a
        /*12fe*/ 	.byte	0x3f
	.zero		1


	//   ....[92]....
        /*1300*/ 	.word	0x0002b5d0
        /*1304*/ 	.word	0x00000007
        /*1308*/ 	.word	0x0002a850
        /*130c*/ 	.short	0x010a
        /*130e*/ 	.byte	0x3f
	.zero		1


	//   ....[93]....
        /*1310*/ 	.word	0x0002b620
        /*1314*/ 	.word	0x00000007
        /*1318*/ 	.word	0x0002a830
        /*131c*/ 	.short	0x010a
        /*131e*/ 	.byte	0x3f
	.zero		1


	//   ....[94]....
        /*1320*/ 	.word	0x0002b670
        /*1324*/ 	.word	0x00000007
        /*1328*/ 	.word	0x0002a850
        /*132c*/ 	.short	0x010a
        /*132e*/ 	.byte	0x3f
	.zero		1


	//   ....[95]....
        /*1330*/ 	.word	0x0002b6c0
        /*1334*/ 	.word	0x00000007
        /*1338*/ 	.word	0x0002a830
        /*133c*/ 	.short	0x010a
        /*133e*/ 	.byte	0x3f
	.zero		1


	//   ....[96]....
        /*1340*/ 	.word	0x0002b710
        /*1344*/ 	.word	0x00000007
        /*1348*/ 	.word	0x0002a850
        /*134c*/ 	.short	0x010a
        /*134e*/ 	.byte	0x3f
	.zero		1


	//   ....[97]....
        /*1350*/ 	.word	0x0002b760
        /*1354*/ 	.word	0x0000000f
        /*1358*/ 	.word	0x0002a850
        /*135c*/ 	.short	0x010a
        /*135e*/ 	.byte	0x3f
	.zero		1


	//   ....[98]....
        /*1360*/ 	.word	0x0002d530
        /*1364*/ 	.word	0x00000005
        /*1368*/ 	.word	0x0002a820
        /*136c*/ 	.short	0x010a
        /*136e*/ 	.byte	0x3f
	.zero		1


	//   ....[99]....
        /*1370*/ 	.word	0x0002d580
        /*1374*/ 	.word	0x00000007
        /*1378*/ 	.word	0x0002a8a0
        /*137c*/ 	.short	0x010a
        /*137e*/ 	.byte	0x3f
	.zero		1


	//   ....[100]....
        /*1380*/ 	.word	0x0002d5d0
        /*1384*/ 	.word	0x00000007
        /*1388*/ 	.word	0x0002a8c0
        /*138c*/ 	.short	0x010a
        /*138e*/ 	.byte	0x3f
	.zero		1


	//   ....[101]....
        /*1390*/ 	.word	0x0002d620
        /*1394*/ 	.word	0x00000008
        /*1398*/ 	.word	0x0002a8a0
        /*139c*/ 	.short	0x010a
        /*139e*/ 	.byte	0x3f
	.zero		1


	//   ....[102]....
        /*13a0*/ 	.word	0x0002d670
        /*13a4*/ 	.word	0x00000008
        /*13a8*/ 	.word	0x0002a8c0
        /*13ac*/ 	.short	0x010a
        /*13ae*/ 	.byte	0x3f
	.zero		1


	//   ....[103]....
        /*13b0*/ 	.word	0x0002d810
        /*13b4*/ 	.word	0x00000000
        /*13b8*/ 	.word	0x0002a880
        /*13bc*/ 	.short	0x010a
        /*13be*/ 	.byte	0x3f
	.zero		1


	//   ....[104]....
        /*13c0*/ 	.word	0x0002d860
        /*13c4*/ 	.word	0x00000000
        /*13c8*/ 	.word	0x0002a840
        /*13cc*/ 	.short	0x010a
        /*13ce*/ 	.byte	0x3f
	.zero		1


	//   ....[105]....
        /*13d0*/ 	.word	0x0002de60
        /*13d4*/ 	.word	0x00000002
        /*13d8*/ 	.word	0x0002a820
        /*13dc*/ 	.short	0x010a
        /*13de*/ 	.byte	0x3f
	.zero		1


	//   ....[106]....
        /*13e0*/ 	.word	0x0002deb0
        /*13e4*/ 	.word	0x00000006
        /*13e8*/ 	.word	0x0002a880
        /*13ec*/ 	.short	0x010a
        /*13ee*/ 	.byte	0x3f
	.zero		1


	//   ....[107]....
        /*13f0*/ 	.word	0x0002df00
        /*13f4*/ 	.word	0x00000006
        /*13f8*/ 	.word	0x0002a840
        /*13fc*/ 	.short	0x010a
        /*13fe*/ 	.byte	0x3f
	.zero		1


	//   ....[108]....
        /*1400*/ 	.word	0x0002df50
        /*1404*/ 	.word	0x0000000c
        /*1408*/ 	.word	0x0002a870
        /*140c*/ 	.short	0x010a
        /*140e*/ 	.byte	0x3f
	.zero		1


	//   ....[109]....
        /*1410*/ 	.word	0x0002dfa0
        /*1414*/ 	.word	0x0000000c
        /*1418*/ 	.word	0x0002a860
        /*141c*/ 	.short	0x010a
        /*141e*/ 	.byte	0x3f
	.zero		1


	//   ....[110]....
        /*1420*/ 	.word	0x0002dff0
        /*1424*/ 	.word	0x00000002
        /*1428*/ 	.word	0x0002a870
        /*142c*/ 	.short	0x010a
        /*142e*/ 	.byte	0x3f
	.zero		1


	//   ....[111]....
        /*1430*/ 	.word	0x0002e040
        /*1434*/ 	.word	0x00000002
        /*1438*/ 	.word	0x0002a860
        /*143c*/ 	.short	0x010a
        /*143e*/ 	.byte	0x3f
	.zero		1


	//   ....[112]....
        /*1440*/ 	.word	0x0002eaa0
        /*1444*/ 	.word	0x00000000
        /*1448*/ 	.word	0x0002a820
        /*144c*/ 	.short	0x010a
        /*144e*/ 	.byte	0x3f
	.zero		1


	//   ....[113]....
        /*1450*/ 	.word	0x0002ec40
        /*1454*/ 	.word	0x00000006
        /*1458*/ 	.word	0x00000000
        /*145c*/ 	.short	0x010a
        /*145e*/ 	.byte	0x3f
	.zero		1


	//   ....[114]....
        /*1460*/ 	.word	0x0002ec90
        /*1464*/ 	.word	0x00000007
        /*1468*/ 	.word	0x00000000
        /*146c*/ 	.short	0x010a
        /*146e*/ 	.byte	0x3f
	.zero		1


	//   ....[115]....
        /*1470*/ 	.word	0x0002ece0
        /*1474*/ 	.word	0x00000004
        /*1478*/ 	.word	0x0002a860
        /*147c*/ 	.short	0x010a
        /*147e*/ 	.byte	0x3f
	.zero		1


	//   ....[116]....
        /*1480*/ 	.word	0x0002ed30
        /*1484*/ 	.word	0x00000003
        /*1488*/ 	.word	0x0002a860
        /*148c*/ 	.short	0x010a
        /*148e*/ 	.byte	0x3f
	.zero		1


	//   ....[117]....
        /*1490*/ 	.word	0x0002ed80
        /*1494*/ 	.word	0x00000004
        /*1498*/ 	.word	0x0002a880
        /*149c*/ 	.short	0x010a
        /*149e*/ 	.byte	0x3f
	.zero		1


	//----- nvinfo : EIATTR_NUM_MBARRIERS
	.align		4
.L_791:
        /*14a0*/ 	.byte	0x03, 0x38
        /*14a2*/ 	.short	0x0016


	//----- nvinfo : EIATTR_EXIT_INSTR_OFFSETS
	.align		4
        /*14a4*/ 	.byte	0x04, 0x1c
        /*14a6*/ 	.short	(.L_793 - .L_792)


	//   ....[0]....
.L_792:
        /*14a8*/ 	.word	0x0002aed0


	//----- nvinfo : EIATTR_MAX_THREADS
	.align		4
.L_793:
        /*14ac*/ 	.byte	0x04, 0x05
        /*14ae*/ 	.short	(.L_795 - .L_794)
.L_794:
        /*14b0*/ 	.word	0x00000180
        /*14b4*/ 	.word	0x00000001
        /*14b8*/ 	.word	0x00000001


	//----- nvinfo : EIATTR_CRS_STACK_SIZE
	.align		4
.L_795:
        /*14bc*/ 	.byte	0x04, 0x1e
        /*14be*/ 	.short	(.L_797 - .L_796)
.L_796:
        /*14c0*/ 	.word	0x00000000


	//----- nvinfo : EIATTR_CBANK_PARAM_SIZE
	.align		4
.L_797:
        /*14c4*/ 	.byte	0x03, 0x19
        /*14c6*/ 	.short	0x0af0


	//----- nvinfo : EIATTR_PARAM_CBANK
	.align		4
        /*14c8*/ 	.byte	0x04, 0x0a
        /*14ca*/ 	.short	(.L_799 - .L_798)
	.align		4
.L_798:
        /*14cc*/ 	.word	index@(.nv.constant0._ZN7cutlass13device_kernelIN5flash11enable_sm90INS1_16FlashAttnFwdSm90INS1_25CollectiveMainloopFwdSm90ILi2EN4cute5tupleIJNS5_1CILi1EEES8_S8_EEENS6_IJNS7_ILi128EEESA_NS7_ILi192EEEEEELi192ENS_12float_e4m3_tEfNS_4arch4Sm90ELb0ELb1ELb1ELb1ELb0ELb1ELb0ELb1ELb1ELb1ELb0ELb0EEENS1_21CollectiveEpilogueFwdINS6_IJSA_SB_SA_EEES9_NS_10bfloat16_tESF_Li256ELb1ELb1ELb0ELb1EEENS1_36VarlenDynamicPersistentTileSchedulerILi128ELi128ELi256ELi128ELb0ELb1ELb1ELb1ELb0ELb1EEEEEEEEEvNT_6ParamsE)
        /*14d0*/ 	.short	0x0210
        /*14d2*/ 	.short	0x0af0


	//----- nvinfo : EIATTR_SW_WAR
	.align		4
.L_799:
        /*14d4*/ 	.byte	0x04, 0x36
        /*14d6*/ 	.short	(.L_801 - .L_800)
.L_800:
        /*14d8*/ 	.word	0x00000008
.L_801:


//--------------------- .nv.info._ZN7cutlass13device_kernelIN5flash11enable_sm90INS1_16FlashAttnFwdSm90INS1_25CollectiveMainloopFwdSm90ILi2EN4cute5tupleIJNS5_1CILi1EEES8_S8_EEENS6_IJNS7_ILi128EEENS7_ILi160EEENS7_ILi192EEEEEELi192ENS_12float_e4m3_tEfNS_4arch4Sm90ELb1ELb0ELb1ELb0ELb0ELb0ELb0ELb1ELb1ELb1ELb0ELb0EEENS1_21CollectiveEpilogueFwdINS6_IJSA_SC_SB_EEES9_NS_10bfloat16_tESG_Li256ELb0ELb1ELb0ELb1EEENS1_30DynamicPersistentTileSchedulerILi256ELi128ELb0ELb1ELb1EEEEEEEEEvNT_6ParamsE --------------------------
	.section	.nv.info._ZN7cutlass13device_kernelIN5flash11enable_sm90INS1_16FlashAttnFwdSm90INS1_25CollectiveMainloopFwdSm90ILi2EN4cute5tupleIJNS5_1CILi1EEES8_S8_EEENS6_IJNS7_ILi128EEENS7_ILi160EEENS7_ILi192EEEEEELi192ENS_12float_e4m3_tEfNS_4arch4Sm90ELb1ELb0ELb1ELb0ELb0ELb0ELb0ELb1ELb1ELb1ELb0ELb0EEENS1_21CollectiveEpilogueFwdINS6_IJSA_SC_SB_EEES9_NS_10bfloat16_tESG_Li256ELb0ELb1ELb0ELb1EEENS1_30DynamicPersistentTileSchedulerILi256ELi128ELb0ELb1ELb1EEEEEEEEEvNT_6ParamsE,"",@"SHT_CUDA_INFO"
	.sectionflags	@""
	.align	4


	//----- nvinfo : EIATTR_CUDA_API_VERSION
	.align		4
        /*0000*/ 	.byte	0x04, 0x37
        /*0002*/ 	.short	(.L_803 - .L_802)
.L_802:
        /*0004*/ 	.word	0x00000082


	//----- nvinfo : EIATTR_KPARAM_INFO
	.align		4
.L_803:
        /*0008*/ 	.byte	0x04, 0x17
        /*000a*/ 	.short	(.L_805 - .L_804)
.L_804:
        /*000c*/ 	.word	0x00000000
        /*0010*/ 	.short	0x0000
        /*0012*/ 	.short	0x0070
        /*0014*/ 	.byte	0x00, 0xf0, 0x01, 0x2a


	//----- nvinfo : EIATTR_SPARSE_MMA_MASK
	.align		4
.L_805:
        /*0018*/ 	.byte	0x03, 0x50
        /*001a*/ 	.short	0x0000


	//----- nvinfo : EIATTR_MAXREG_COUNT
	.align		4
        /*001c*/ 	.byte	0x03, 0x1b
        /*001e*/ 	.short	0x00a8


	//----- nvinfo : EIATTR_NUM_BARRIERS
	.align		4
        /*0020*/ 	.byte	0x02, 0x4c
        /*0022*/ 	.byte	0x10
	.zero		1


	//----- nvinfo : EIATTR_EXTERNS
	.align		4
        /*0024*/ 	.byte	0x04, 0x0f
        /*0026*/ 	.short	(.L_807 - .L_806)


	//   ....[0]....
	.align		4
.L_806:
        /*0028*/ 	.word	index@(__assertfail)


	//----- nvinfo : EIATTR_ANNOTATIONS
	.align		4
.L_807:
        /*002c*/ 	.byte	0x04, 0x55
        /*002e*/ 	.short	(.L_809 - .L_808)


	//   ....[0]....
.L_808:
        /* <DEDUP_REMOVED lines=31> */


	//----- nvinfo : EIATTR_MERCURY_ISA_VERSION
	.align		4
.L_809:
        /*0208*/ 	.byte	0x03, 0x5f
        /*020a*/ 	.short	0x0101


	//----- nvinfo : EIATTR_INT_WARP_WIDE_INSTR_OFFSETS
	.align		4
        /*020c*/ 	.byte	0x04, 0x31
        /*020e*/ 	.short	(.L_811 - .L_810)


	//   ....[0]....
.L_810:
        /*0210*/ 	.word	0x00000130


	//   ....[1]....
        /*0214*/ 	.word	0x00000170


	//   ....[2]....
        /*0218*/ 	.word	0x000001e0


	//   ....[3]....
        /*021c*/ 	.word	0x00011950


	//   ....[4]....
        /*0220*/ 	.word	0x000119e0


	//   ....[5]....
        /*0224*/ 	.word	0x00014b40


	//   ....[6]....
        /*0228*/ 	.word	0x00014bd0


	//----- nvinfo : EIATTR_COOP_GROUP_MASK_REGIDS
	.align		4
.L_811:
        /*022c*/ 	.byte	0x04, 0x29
        /*022e*/ 	.short	(.L_813 - .L_812)


	//   ....[0]....
.L_812:
        /*0230*/ 	.word	0xffffffff


	//   ....[1]....
        /*0234*/ 	.word	0xffffffff


	//   ....[2]....
        /*0238*/ 	.word	0xffffffff


	//   ....[3]....
        /*023c*/ 	.word	0xffffffff


	//   ....[4]....
        /*0240*/ 	.word	0xffffffff


	//   ....[5]....
        /*0244*/ 	.word	0xffffffff


	//   ....[6]....
        /*0248*/ 	.word	0xffffffff


	//   ....[7]....
        /*024c*/ 	.word	0xffffffff


	//   ....[8]....
        /*0250*/ 	.word	0xffffffff


	//   ....[9]....
        /*0254*/ 	.word	0xffffffff


	//   ....[10]....
        /*0258*/ 	.word	0xffffffff


	//   ....[11]....
        /*025c*/ 	.word	0xffffffff


	//   ....[12]....
        /*0260*/ 	.word	0xffffffff


	//   ....[13]....
        /*0264*/ 	.word	0xffffffff


	//   ....[14]....
        /*0268*/ 	.word	0xffffffff


	//   ....[15]....
        /*026c*/ 	.word	0xffffffff


	//   ....[16]....
        /*0270*/ 	.word	0xffffffff


	//   ....[17]....
        /*0274*/ 	.word	0xffffffff


	//   ....[18]....
        /*0278*/ 	.word	0xffffffff


	//   ....[19]....
        /*027c*/ 	.word	0xffffffff


	//   ....[20]....
        /*0280*/ 	.word	0xffffffff


	//   ....[21]....
        /*0284*/ 	.word	0xffffffff


	//   ....[22]....
        /*0288*/ 	.word	0xffffffff


	//   ....[23]....
        /*028c*/ 	.word	0xffffffff


	//   ....[24]....
        /*0290*/ 	.word	0xffffffff


	//   ....[25]....
        /*0294*/ 	.word	0xffffffff


	//   ....[26]....
        /*0298*/ 	.word	0xffffffff


	//   ....[27]....
        /*029c*/ 	.word	0xffffffff


	//   ....[28]....
        /*02a0*/ 	.word	0xffffffff


	//   ....[29]....
        /*02a4*/ 	.word	0xffffffff


	//   ....[30]....
        /*02a8*/ 	.word	0xffffffff


	//   ....[31]....
        /*02ac*/ 	.word	0xffffffff


	//   ....[32]....
        /*02b0*/ 	.word	0xffffffff


	//   ....[33]....
        /*02b4*/ 	.word	0xffffffff


	//   ....[34]....
        /*02b8*/ 	.word	0xffffffff


	//   ....[35]....
        /*02bc*/ 	.word	0xffffffff


	//   ....[36]....
        /*02c0*/ 	.word	0xffffffff


	//   ....[37]....
        /*02c4*/ 	.word	0xffffffff


	//   ....[38]....
        /*02c8*/ 	.word	0xffffffff


	//   ....[39]....
        /*02cc*/ 	.word	0xffffffff


	//   ....[40]....
        /*02d0*/ 	.word	0xffffffff


	//   ....[41]....
        /*02d4*/ 	.word	0xffffffff


	//   ....[42]....
        /*02d8*/ 	.word	0xffffffff


	//   ....[43]....
        /*02dc*/ 	.word	0xffffffff


	//   ....[44]....
        /*02e0*/ 	.word	0xffffffff


	//   ....[45]....
        /*02e4*/ 	.word	0xffffffff


	//   ....[46]....
        /*02e8*/ 	.word	0xffffffff


	//   ....[47]....
        /*02ec*/ 	.word	0xffffffff


	//   ....[48]....
        /*02f0*/ 	.word	0xffffffff


	//   ....[49]....
        /*02f4*/ 	.word	0xffffffff


	//   ....[50]....
        /*02f8*/ 	.word	0xffffffff


	//   ....[51]....
        /*02fc*/ 	.word	0xffffffff


	//   ....[52]....
        /*0300*/ 	.word	0xffffffff


	//   ....[53]....
        /*0304*/ 	.word	0xffffffff


	//   ....[54]....
        /*0308*/ 	.word	0xffffffff


	//   ....[55]....
        /*030c*/ 	.word	0xffffffff


	//   ....[56]....
        /*0310*/ 	.word	0xffffffff


	//   ....[57]....
        /*0314*/ 	.word	0xffffffff


	//   ....[58]....
        /*0318*/ 	.word	0xffffffff


	//   ....[59]....
        /*031c*/ 	.word	0xffffffff


	//   ....[60]....
        /*0320*/ 	.word	0xffffffff


	//   ....[61]....
        /*0324*/ 	.word	0xffffffff


	//   ....[62]....
        /*0328*/ 	.word	0xffffffff


	//   ....[63]....
        /*032c*/ 	.word	0xffffffff


	//   ....[64]....
        /*0330*/ 	.word	0xffffffff


	//   ....[65]....
        /*0334*/ 	.word	0xffffffff


	//   ....[66]....
        /*0338*/ 	.word	0xffffffff


	//   ....[67]....
        /*033c*/ 	.word	0xffffffff


	//   ....[68]....
        /*0340*/ 	.word	0xffffffff


	//   ....[69]....
        /*0344*/ 	.word	0xffffffff


	//   ....[70]....
        /*0348*/ 	.word	0xffffffff


	//   ....[71]....
        /*034c*/ 	.word	0xffffffff


	//   ....[72]....
        /*0350*/ 	.word	0xffffffff


	//   ....[73]....
        /*0354*/ 	.word	0xffffffff


	//   ....[74]....
        /*0358*/ 	.word	0xffffffff


	//   ....[75]....
        /*035c*/ 	.word	0xffffffff


	//   ....[76]....
        /*0360*/ 	.word	0xffffffff


	//   ....[77]....
        /*0364*/ 	.word	0xffffffff


	//   ....[78]....
        /*0368*/ 	.word	0xffffffff


	//   ....[79]....
        /*036c*/ 	.word	0xffffffff


	//   ....[80]....
        /*0370*/ 	.word	0xffffffff


	//   ....[81]....
        /*0374*/ 	.word	0xffffffff


	//   ....[82]....
        /*0378*/ 	.word	0xffffffff


	//   ....[83]....
        /*037c*/ 	.word	0xffffffff


	//   ....[84]....
        /*0380*/ 	.word	0xffffffff


	//   ....[85]....
        /*0384*/ 	.word	0xffffffff


	//   ....[86]....
        /*0388*/ 	.word	0xffffffff


	//   ....[87]....
        /*038c*/ 	.word	0xffffffff


	//   ....[88]....
        /*0390*/ 	.word	0xffffffff


	//   ....[89]....
        /*0394*/ 	.word	0xffffffff


	//   ....[90]....
        /*0398*/ 	.word	0xffffffff


	//   ....[91]....
        /*039c*/ 	.word	0xffffffff


	//   ....[92]....
        /*03a0*/ 	.word	0xffffffff


	//   ....[93]....
        /*03a4*/ 	.word	0xffffffff


	//   ....[94]....
        /*03a8*/ 	.word	0xffffffff


	//   ....[95]....
        /*03ac*/ 	.word	0xffffffff


	//   ....[96]....
        /*03b0*/ 	.word	0xffffffff


	//   ....[97]....
        /*03b4*/ 	.word	0xffffffff


	//   ....[98]....
        /*03b8*/ 	.word	0xffffffff


	//   ....[99]....
        /*03bc*/ 	.word	0xffffffff


	//   ....[100]....
        /*03c0*/ 	.word	0xffffffff


	//   ....[101]....
        /*03c4*/ 	.word	0xffffffff


	//   ....[102]....
        /*03c8*/ 	.word	0xffffffff


	//   ....[103]....
        /*03cc*/ 	.word	0xffffffff


	//   ....[104]....
        /*03d0*/ 	.word	0xffffffff


	//   ....[105]....
        /*03d4*/ 	.word	0xffffffff


	//   ....[106]....
        /*03d8*/ 	.word	0xffffffff


	//   ....[107]....
        /*03dc*/ 	.word	0xffffffff


	//   ....[108]....
        /*03e0*/ 	.word	0x0500000f


	//   ....[109]....
        /*03e4*/ 	.word	0x0500000f


	//   ....[110]....
        /*03e8*/ 	.word	0x0500000f


	//   ....[111]....
        /*03ec*/ 	.word	0x0500000f


	//   ....[112]....
        /*03f0*/ 	.word	0x0500000f


	//   ....[113]....
        /*03f4*/ 	.word	0x0500000f


	//   ....[114]....
        /*03f8*/ 	.word	0x0500000f


	//   ....[115]....
        /*03fc*/ 	.word	0x0500000f


	//   ....[116]....
        /*0400*/ 	.word	0x0500000f


	//   ....[117]....
        /*0404*/ 	.word	0x0500000f


	//----- nvinfo : EIATTR_COOP_GROUP_INSTR_OFFSETS
	.align		4
.L_813:
        /*0408*/ 	.byte	0x04, 0x28
        /*040a*/ 	.short	(.L_815 - .L_814)


	//   ....[0]....
.L_814:
        /*040c*/ 	.word	0x00000070


	//   ....[1]....
        /*0410*/ 	.word	0x00000140


	//   ....[2]....
        /*0414*/ 	.word	0x00000190


	//   ....[3]....
        /*0418*/ 	.word	0x000003c0


	//   ....[4]....
        /*041c*/ 	.word	0x00000520


	//   ....[5]....
        /*0420*/ 	.word	0x00000640


	//   ....[6]....
        /*0424*/ 	.word	0x000007a0


	//   ....[7]....
        /*0428*/ 	.word	0x00001590


	//   ....[8]....
        /*042c*/ 	.word	0x00002cc0


	//   ....[9]....
        /*0430*/ 	.word	0x00003520


	//   ....[10]....
        /*0434*/ 	.word	0x00003a40


	//   ....[11]....
        /*0438*/ 	.word	0x00003b10


	//   ....[12]....
        /*043c*/ 	.word	0x00004810


	//   ....[13]....
        /*0440*/ 	.word	0x00004890


	//   ....[14]....
        /*0444*/ 	.word	0x000069a0


	//   ....[15]....
        /*0448*/ 	.word	0x00007860


	//   ....[16]....
        /*044c*/ 	.word	0x00007890


	//   ....[17]....
        /*0450*/ 	.word	0x00007950


	//   ....[18]....
        /*0454*/ 	.word	0x00008650


	//   ....[19]....
        /*0458*/ 	.word	0x000086e0


	//   ....[20]....
        /*045c*/ 	.word	0x0000bc10


	//   ....[21]....
        /*0460*/ 	.word	0x0000bc60


	//   ....[22]....
        /*0464*/ 	.word	0x0000bcd0


	//   ....[23]....
        /*0468*/ 	.word	0x0000bce0


	//   ....[24]....
        /*046c*/ 	.word	0x0000da90


	//   ....[25]....
        /*0470*/ 	.word	0x0000daa0


	//   ....[26]....
        /*0474*/ 	.word	0x0000dad0


	//   ....[27]....
        /*0478*/ 	.word	0x0000dae0


	//   ....[28]....
        /*047c*/ 	.word	0x0000f360


	//   ....[29]....
        /*0480*/ 	.word	0x0000f390


	//   ....[30]....
        /*0484*/ 	.word	0x0000f3c0


	//   ....[31]....
        /*0488*/ 	.word	0x0000f3f0


	//   ....[32]....
        /*048c*/ 	.word	0x0000f420


	//   ....[33]....
        /*0490*/ 	.word	0x0000f460


	//   ....[34]....
        /*0494*/ 	.word	0x0000f4a0


	//   ....[35]....
        /*0498*/ 	.word	0x0000f4c0


	//   ....[36]....
        /*049c*/ 	.word	0x0000f4e0


	//   ....[37]....
        /*04a0*/ 	.word	0x0000f520


	//   ....[38]....
        /*04a4*/ 	.word	0x0000f550


	//   ....[39]....
        /*04a8*/ 	.word	0x0000f560


	//   ....[40]....
        /*04ac*/ 	.word	0x0000f590


	//   ....[41]....
        /*04b0*/ 	.word	0x0000f5a0


	//   ....[42]....
        /*04b4*/ 	.word	0x0000f5b0


	//   ....[43]....
        /*04b8*/ 	.word	0x0000f5c0


	//   ....[44]....
        /*04bc*/ 	.word	0x0000f5e0


	//   ....[45]....
        /*04c0*/ 	.word	0x0000f5f0


	//   ....[46]....
        /*04c4*/ 	.word	0x0000f600


	//   ....[47]....
        /*04c8*/ 	.word	0x0000f630


	//   ....[48]....
        /*04cc*/ 	.word	0x0000f660


	//   ....[49]....
        /*04d0*/ 	.word	0x0000f670


	//   ....[50]....
        /*04d4*/ 	.word	0x0000f680


	//   ....[51]....
        /*04d8*/ 	.word	0x0000f690


	//   ....[52]....
        /*04dc*/ 	.word	0x0000f6a0


	//   ....[53]....
        /*04e0*/ 	.word	0x0000f6c0


	//   ....[54]....
        /*04e4*/ 	.word	0x0000f6d0


	//   ....[55]....
        /*04e8*/ 	.word	0x0000f6e0


	//   ....[56]....
        /*04ec*/ 	.word	0x0000f6f0


	//   ....[57]....
        /*04f0*/ 	.word	0x0000f700


	//   ....[58]....
        /*04f4*/ 	.word	0x0000f710


	//   ....[59]....
        /*04f8*/ 	.word	0x0000f720


	//   ....[60]....
        /*04fc*/ 	.word	0x0000f730


	//   ....[61]....
        /*0500*/ 	.word	0x0000f740


	//   ....[62]....
        /*0504*/ 	.word	0x0000f750


	//   ....[63]....
        /*0508*/ 	.word	0x0000f760


	//   ....[64]....
        /*050c*/ 	.word	0x0000f770


	//   ....[65]....
        /*0510*/ 	.word	0x0000f780


	//   ....[66]....
        /*0514*/ 	.word	0x0000f790


	//   ....[67]....
        /*0518*/ 	.word	0x0000f7a0


	//   ....[68]....
        /*051c*/ 	.word	0x0000f7b0


	//   ....[69]....
        /*0520*/ 	.word	0x0000f7c0


	//   ....[70]....
        /*0524*/ 	.word	0x0000f7d0


	//   ....[71]....
        /*0528*/ 	.word	0x0000f7e0


	//   ....[72]....
        /*052c*/ 	.word	0x0000f7f0


	//   ....[73]....
        /*0530*/ 	.word	0x0000f800


	//   ....[74]....
        /*0534*/ 	.word	0x0000f810


	//   ....[75]....
        /*0538*/ 	.word	0x0000f820


	//   ....[76]....
        /*053c*/ 	.word	0x0000fb30


	//   ....[77]....
        /*0540*/ 	.word	0x0000fb60


	//   ....[78]....
        /*0544*/ 	.word	0x0000fb90


	//   ....[79]....
        /*0548*/ 	.word	0x0000fbc0


	//   ....[80]....
        /*054c*/ 	.word	0x000100d0


	//   ....[81]....
        /*0550*/ 	.word	0x00010110


	//   ....[82]....
        /*0554*/ 	.word	0x00010210


	//   ....[83]....
        /*0558*/ 	.word	0x00010230


	//   ....[84]....
        /*055c*/ 	.word	0x00010330


	//   ....[85]....
        /*0560*/ 	.word	0x00010350


	//   ....[86]....
        /*0564*/ 	.word	0x00010460


	//   ....[87]....
        /*0568*/ 	.word	0x00010480


	//   ....[88]....
        /*056c*/ 	.word	0x00010b60


	//   ....[89]....
        /*0570*/ 	.word	0x00010b80


	//   ....[90]....
        /*0574*/ 	.word	0x00010c80


	//   ....[91]....
        /*0578*/ 	.word	0x00010ca0


	//   ....[92]....
        /*057c*/ 	.word	0x00010da0


	//   ....[93]....
        /*0580*/ 	.word	0x00010dc0


	//   ....[94]....
        /*0584*/ 	.word	0x00010ed0


	//   ....[95]....
        /*0588*/ 	.word	0x00010ef0


	//   ....[96]....
        /*058c*/ 	.word	0x00011090


	//   ....[97]....
        /*0590*/ 	.word	0x00012130


	//   ....[98]....
        /*0594*/ 	.word	0x00012e30


	//   ....[99]....
        /*0598*/ 	.word	0x00012e60


	//   ....[100]....
        /*059c*/ 	.word	0x00012f30


	//   ....[101]....
        /*05a0*/ 	.word	0x00012f40


	//   ....[102]....
        /*05a4*/ 	.word	0x00012fd0


	//   ....[103]....
        /*05a8*/ 	.word	0x00012fe0


	//   ....[104]....
        /*05ac*/ 	.word	0x00012ff0


	//   ....[105]....
        /*05b0*/ 	.word	0x00013000


	//   ....[106]....
        /*05b4*/ 	.word	0x00015aa0


	//   ....[107]....
        /*05b8*/ 	.word	0x00015c40


	//   ....[108]....
        /*05bc*/ 	.word	0x00016240


	//   ....[109]....
        /*05c0*/ 	.word	0x000163f0


	//   ....[110]....
        /*05c4*/ 	.word	0x00016450


	//   ....[111]....
        /*05c8*/ 	.word	0x000164e0


	//   ....[112]....
        /*05cc*/ 	.word	0x000165e0


	//   ....[113]....
        /*05d0*/ 	.word	0x00016640


	//   ....[114]....
        /*05d4*/ 	.word	0x00016740


	//   ....[115]....
        /*05d8*/ 	.word	0x000167a0


	//   ....[116]....
        /*05dc*/ 	.word	0x00016880


	//   ....[117]....
        /*05e0*/ 	.word	0x00016bd0


	//----- nvinfo : EIATTR_REG_RECONFIG
	.align		4
.L_815:
        /*05e4*/ 	.byte	0x01, 0x54
	.zero		2


	//----- nvinfo : EIATTR_SYSCALL_OFFSETS
	.align		4
        /*05e8*/ 	.byte	0x04, 0x46
        /*05ea*/ 	.short	(.L_817 - .L_816)


	//   ....[0]....
.L_816:
        /*05ec*/ 	.word	0x00001770


	//   ....[1]....
        /*05f0*/ 	.word	0x00011b50


	//   ....[2]....
        /*05f4*/ 	.word	0x00011ce0


	//   ....[3]....
        /*05f8*/ 	.word	0x00011e30


	//   ....[4]....
        /*05fc*/ 	.word	0x00011f70


	//   ....[5]....
        /*0600*/ 	.word	0x00012a10


	//----- nvinfo : EIATTR_MBARRIER_INSTR_OFFSETS
	.align		4
.L_817:
        /*0604*/ 	.byte	0x04, 0x39
        /*0606*/ 	.short	(.L_819 - .L_818)


	//   ....[0]....
.L_818:
        /*0608*/ 	.word	0x00000270
        /*060c*/ 	.word	0x000000ff
        /*0610*/ 	.word	0x00033400
        /*0614*/ 	.short	0x0100
        /*0616*/ 	.byte	0x08
	.zero		1


	//   ....[1]....
        /*0618*/ 	.word	0x00000280
        /*061c*/ 	.word	0x000000ff
        /*0620*/ 	.word	0x00033420
        /*0624*/ 	.short	0x0100
        /*0626*/ 	.byte	0x08
	.zero		1


	//   ....[2]....
        /*0628*/ 	.word	0x00000370
        /*062c*/ 	.word	0x000000ff
        /*0630*/ 	.word	0x00033430
        /*0634*/ 	.short	0x0100
        /*0636*/ 	.byte	0x08
	.zero		1


	//   ....[3]....
        /*0638*/ 	.word	0x00000380
        /*063c*/ 	.word	0x000000ff
        /*0640*/ 	.word	0x00033440
        /*0644*/ 	.short	0x0100
        /*0646*/ 	.byte	0x08
	.zero		1


	//   ....[4]....
        /*0648*/ 	.word	0x00000390
        /*064c*/ 	.word	0x000000ff
        /*0650*/ 	.word	0x00033438
        /*0654*/ 	.short	0x0100
        /*0656*/ 	.byte	0x08
	.zero		1


	//   ....[5]....
        /*0658*/ 	.word	0x000003a0
        /*065c*/ 	.word	0x000000ff
        /*0660*/ 	.word	0x00033448
        /*0664*/ 	.short	0x0100
        /*0666*/ 	.byte	0x08
	.zero		1


	//   ....[6]....
        /*0668*/ 	.word	0x000004d0
        /*066c*/ 	.word	0x000000ff
        /*0670*/ 	.word	0x00033450
        /*0674*/ 	.short	0x0100
        /*0676*/ 	.byte	0x08
	.zero		1


	//   ....[7]....
        /*0678*/ 	.word	0x000004e0
        /*067c*/ 	.word	0x000000ff
        /*0680*/ 	.word	0x00033460
        /*0684*/ 	.short	0x0100
        /*0686*/ 	.byte	0x08
	.zero		1


	//   ....[8]....
        /*0688*/ 	.word	0x000004f0
        /*068c*/ 	.word	0x000000ff
        /*0690*/ 	.word	0x00033458
        /*0694*/ 	.short	0x0100
        /*0696*/ 	.byte	0x08
	.zero		1


	//   ....[9]....
        /*0698*/ 	.word	0x00000500
        /*069c*/ 	.word	0x000000ff
        /*06a0*/ 	.word	0x00033468
        /*06a4*/ 	.short	0x0100
        /*06a6*/ 	.byte	0x08
	.zero		1


	//   ....[10]....
        /*06a8*/ 	.word	0x000005f0
        /*06ac*/ 	.word	0x000000ff
        /*06b0*/ 	.word	0x00033470
        /*06b4*/ 	.short	0x0100
        /*06b6*/ 	.byte	0x06
	.zero		1


	//   ....[11]....
        /*06b8*/ 	.word	0x00000600
        /*06bc*/ 	.word	0x000000ff
        /*06c0*/ 	.word	0x00033480
        /*06c4*/ 	.short	0x0100
        /*06c6*/ 	.byte	0x06
	.zero		1


	//   ....[12]....
        /*06c8*/ 	.word	0x00000610
        /*06cc*/ 	.word	0x000000ff
        /*06d0*/ 	.word	0x00033478
        /*06d4*/ 	.short	0x0100
        /*06d6*/ 	.byte	0x06
	.zero		1


	//   ....[13]....
        /*06d8*/ 	.word	0x00000620
        /*06dc*/ 	.word	0x000000ff
        /*06e0*/ 	.word	0x00033488
        /*06e4*/ 	.short	0x0100
        /*06e6*/ 	.byte	0x06
	.zero		1


	//   ....[14]....
        /*06e8*/ 	.word	0x00000750
        /*06ec*/ 	.word	0x000000ff
        /*06f0*/ 	.word	0x00033490
        /*06f4*/ 	.short	0x0100
        /*06f6*/ 	.byte	0x08
	.zero		1


	//   ....[15]....
        /*06f8*/ 	.word	0x00000760
        /*06fc*/ 	.word	0x000000ff
        /*0700*/ 	.word	0x000334a0
        /*0704*/ 	.short	0x0100
        /*0706*/ 	.byte	0x08
	.zero		1


	//   ....[16]....
        /*0708*/ 	.word	0x00000770
        /*070c*/ 	.word	0x000000ff
        /*0710*/ 	.word	0x00033498
        /*0714*/ 	.short	0x0100
        /*0716*/ 	.byte	0x08
	.zero		1


	//   ....[17]....
        /*0718*/ 	.word	0x00000780
        /*071c*/ 	.word	0x000000ff
        /*0720*/ 	.word	0x000334a8
        /*0724*/ 	.short	0x0100
        /*0726*/ 	.byte	0x08
	.zero		1


	//   ....[18]....
        /*0728*/ 	.word	0x000008b0
        /*072c*/ 	.word	0x000000ff
        /*0730*/ 	.word	0x000334b0
        /*0734*/ 	.short	0x0100
        /*0736*/ 	.byte	0x08
	.zero		1


	//   ....[19]....
        /*0738*/ 	.word	0x000008c0
        /*073c*/ 	.word	0x000000ff
        /*0740*/ 	.word	0x000334c0
        /*0744*/ 	.short	0x0100
        /*0746*/ 	.byte	0x08
	.zero		1


	//   ....[20]....
        /*0748*/ 	.word	0x000008d0
        /*074c*/ 	.word	0x000000ff
        /*0750*/ 	.word	0x000334b8
        /*0754*/ 	.short	0x0100
        /*0756*/ 	.byte	0x08
	.zero		1


	//   ....[21]....
        /*0758*/ 	.word	0x000008e0
        /*075c*/ 	.word	0x000000ff
        /*0760*/ 	.word	0x000334c8
        /*0764*/ 	.short	0x0100
        /*0766*/ 	.byte	0x08
	.zero		1


	//   ....[22]....
        /*0768*/ 	.word	0x00001ac0
        /*076c*/ 	.word	0x000000ff
        /*0770*/ 	.word	0x00033400
        /*0774*/ 	.short	0x010a
        /*0776*/ 	.byte	0x29
	.zero		1


	//   ....[23]....
        /*0778*/ 	.word	0x00001b60
        /*077c*/ 	.word	0x00000002
        /*0780*/ 	.word	0x00033430
        /*0784*/ 	.short	0x010a
        /*0786*/ 	.byte	0x3f
	.zero		1


	//   ....[24]....
        /*0788*/ 	.word	0x00001bc0
        /*078c*/ 	.word	0x00000002
        /*0790*/ 	.word	0x00033430
        /*0794*/ 	.short	0x010a
        /*0796*/ 	.byte	0x3f
	.zero		1


	//   ....[25]....
        /*0798*/ 	.word	0x00003450
        /*079c*/ 	.word	0x00000002
        /*07a0*/ 	.word	0x00000000
        /*07a4*/ 	.short	0x0101
        /*07a6*/ 	.byte	0x3f
	.zero		1


	//   ....[26]....
        /*07a8*/ 	.word	0x00005a60
        /*07ac*/ 	.word	0x000000ff
        /*07b0*/ 	.word	0x00033430
        /*07b4*/ 	.short	0x010a
        /*07b6*/ 	.byte	0x06
	.zero		1


	//   ....[27]....
        /*07b8*/ 	.word	0x00005aa0
        /*07bc*/ 	.word	0x000000ff
        /*07c0*/ 	.word	0x00033430
        /*07c4*/ 	.short	0x010a
        /*07c6*/ 	.byte	0x06
	.zero		1


	//   ....[28]....
        /*07c8*/ 	.word	0x000066e0
        /*07cc*/ 	.word	0x000000ff
        /*07d0*/ 	.word	0x00033450
        /*07d4*/ 	.short	0x010a
        /*07d6*/ 	.byte	0x06
	.zero		1


	//   ....[29]....
        /*07d8*/ 	.word	0x00006720
        /*07dc*/ 	.word	0x000000ff
        /*07e0*/ 	.word	0x00033450
        /*07e4*/ 	.short	0x010a
        /*07e6*/ 	.byte	0x06
	.zero		1


	//   ....[30]....
        /*07e8*/ 	.word	0x00009140
        /*07ec*/ 	.word	0x00000002
        /*07f0*/ 	.word	0x00000000
        /*07f4*/ 	.short	0x0101
        /*07f6*/ 	.byte	0x3f
	.zero		1


	//   ....[31]....
        /*07f8*/ 	.word	0x000095a0
        /*07fc*/ 	.word	0x000000ff
        /*0800*/ 	.word	0x00000000
        /*0804*/ 	.short	0x0101
        /*0806*/ 	.byte	0x06
	.zero		1


	//   ....[32]....
        /*0808*/ 	.word	0x00009ee0
        /*080c*/ 	.word	0x000000ff
        /*0810*/ 	.word	0x00033430
        /*0814*/ 	.short	0x010a
        /*0816*/ 	.byte	0x06
	.zero		1


	//   ....[33]....
        /*0818*/ 	.word	0x00009f20
        /*081c*/ 	.word	0x000000ff
        /*0820*/ 	.word	0x00033430
        /*0824*/ 	.short	0x010a
        /*0826*/ 	.byte	0x06
	.zero		1


	//   ....[34]....
        /*0828*/ 	.word	0x0000ab30
        /*082c*/ 	.word	0x000000ff
        /*0830*/ 	.word	0x00033450
        /*0834*/ 	.short	0x010a
        /*0836*/ 	.byte	0x06
	.zero		1


	//   ....[35]....
        /*0838*/ 	.word	0x0000ab70
        /*083c*/ 	.word	0x000000ff
        /*0840*/ 	.word	0x00033450
        /*0844*/ 	.short	0x010a
        /*0846*/ 	.byte	0x06
	.zero		1


	//   ....[36]....
        /*0848*/ 	.word	0x0000cb60
        /*084c*/ 	.word	0x00000002
        /*0850*/ 	.word	0x00000000
        /*0854*/ 	.short	0x0101
        /*0856*/ 	.byte	0x3f
	.zero		1


	//   ....[37]....
        /*0858*/ 	.word	0x0000ce70
        /*085c*/ 	.word	0x000000ff
        /*0860*/ 	.word	0x00000000
        /*0864*/ 	.short	0x0101
        /*0866*/ 	.byte	0x06
	.zero		1


	//   ....[38]....
        /*0868*/ 	.word	0x0000d6f0
        /*086c*/ 	.word	0x000000ff
        /*0870*/ 	.word	0x00033450
        /*0874*/ 	.short	0x010a
        /*0876*/ 	.byte	0x09
	.zero		1


	//   ....[39]....
        /*0878*/ 	.word	0x0000d730
        /*087c*/ 	.word	0x000000ff
        /*0880*/ 	.word	0x00033450
        /*0884*/ 	.short	0x010a
        /*0886*/ 	.byte	0x09
	.zero		1


	//   ....[40]....
        /*0888*/ 	.word	0x0000de70
        /*088c*/ 	.word	0x000000ff
        /*0890*/ 	.word	0x00000000
        /*0894*/ 	.short	0x0101
        /*0896*/ 	.byte	0x04
	.zero		1


	//   ....[41]....
        /*0898*/ 	.word	0x00010100
        /*089c*/ 	.word	0x00000003
        /*08a0*/ 	.word	0x00000000
        /*08a4*/ 	.short	0x0101
        /*08a6*/ 	.byte	0x3f
	.zero		1


	//   ....[42]....
        /*08a8*/ 	.word	0x000123a0
        /*08ac*/ 	.word	0x00000004
        /*08b0*/ 	.word	0x00033480
        /*08b4*/ 	.short	0x010a
        /*08b6*/ 	.byte	0x3f
	.zero		1


	//   ....[43]....
        /*08b8*/ 	.word	0x00012610
        /*08bc*/ 	.word	0x00000004
        /*08c0*/ 	.word	0x00033440
        /*08c4*/ 	.short	0x010a
        /*08c6*/ 	.byte	0x3f
	.zero		1


	//   ....[44]....
        /*08c8*/ 	.word	0x00013140
        /*08cc*/ 	.word	0x00000011
        /*08d0*/ 	.word	0x00033400
        /*08d4*/ 	.short	0x0107
        /*08d6*/ 	.byte	0x3f
	.zero		1


	//   ....[45]....
        /*08d8*/ 	.word	0x00013240
        /*08dc*/ 	.word	0x00000011
        /*08e0*/ 	.word	0x00033400
        /*08e4*/ 	.short	0x0101
        /*08e6*/ 	.byte	0x3f
	.zero		1


	//   ....[46]....
        /*08e8*/ 	.word	0x00013260
        /*08ec*/ 	.word	0x00000011
        /*08f0*/ 	.word	0x00033420
        /*08f4*/ 	.short	0x010a
        /*08f6*/ 	.byte	0x3f
	.zero		1


	//   ....[47]....
        /*08f8*/ 	.word	0x00013570
        /*08fc*/ 	.word	0x00000006
        /*0900*/ 	.word	0x00033480
        /*0904*/ 	.short	0x010a
        /*0906*/ 	.byte	0x3f
	.zero		1


	//   ....[48]....
        /*0908*/ 	.word	0x000139c0
        /*090c*/ 	.word	0x00000006
        /*0910*/ 	.word	0x00033440
        /*0914*/ 	.short	0x010a
        /*0916*/ 	.byte	0x3f
	.zero		1


	//   ....[49]....
        /*0918*/ 	.word	0x00013e70
        /*091c*/ 	.word	0x00000003
        /*0920*/ 	.word	0x00033470
        /*0924*/ 	.short	0x010a
        /*0926*/ 	.byte	0x3f
	.zero		1


	//   ....[50]....
        /*0928*/ 	.word	0x00013ee0
        /*092c*/ 	.word	0x00000003
        /*0930*/ 	.word	0x00033460
        /*0934*/ 	.short	0x010a
        /*0936*/ 	.byte	0x3f
	.zero		1


	//   ....[51]....
        /*0938*/ 	.word	0x00014a20
        /*093c*/ 	.word	0x00000003
        /*0940*/ 	.word	0x00033450
        /*0944*/ 	.short	0x0101
        /*0946*/ 	.byte	0x3f
	.zero		1


	//   ....[52]....
        /*0948*/ 	.word	0x00014aa0
        /*094c*/ 	.word	0x00000003
        /*0950*/ 	.word	0x00000000
        /*0954*/ 	.short	0x0101
        /*0956*/ 	.byte	0x3f
	.zero		1


	//   ....[53]....
        /*0958*/ 	.word	0x00014cd0
        /*095c*/ 	.word	0x00000000
        /*0960*/ 	.word	0x00033470
        /*0964*/ 	.short	0x010a
        /*0966*/ 	.byte	0x3f
	.zero		1


	//   ....[54]....
        /*0968*/ 	.word	0x00014d40
        /*096c*/ 	.word	0x00000000
        /*0970*/ 	.word	0x00033460
        /*0974*/ 	.short	0x010a
        /*0976*/ 	.byte	0x3f
	.zero		1


	//   ....[55]....
        /*0978*/ 	.word	0x000158b0
        /*097c*/ 	.word	0x00000000
        /*0980*/ 	.word	0x00033450
        /*0984*/ 	.short	0x0101
        /*0986*/ 	.byte	0x3f
	.zero		1


	//   ....[56]....
        /*0988*/ 	.word	0x00015900
        /*098c*/ 	.word	0x00000002
        /*0990*/ 	.word	0x00000000
        /*0994*/ 	.short	0x0101
        /*0996*/ 	.byte	0x3f
	.zero		1


	//   ....[57]....
        /*0998*/ 	.word	0x00015bc0
        /*099c*/ 	.word	0x00000000
        /*09a0*/ 	.word	0x00033420
        /*09a4*/ 	.short	0x010a
        /*09a6*/ 	.byte	0x3f
	.zero		1


	//   ....[58]....
        /*09a8*/ 	.word	0x00015d80
        /*09ac*/ 	.word	0x00000006
        /*09b0*/ 	.word	0x00000000
        /*09b4*/ 	.short	0x010a
        /*09b6*/ 	.byte	0x3f
	.zero		1


	//   ....[59]....
        /*09b8*/ 	.word	0x00015df0
        /*09bc*/ 	.word	0x00000007
        /*09c0*/ 	.word	0x00000000
        /*09c4*/ 	.short	0x010a
        /*09c6*/ 	.byte	0x3f
	.zero		1


	//   ....[60]....
        /*09c8*/ 	.word	0x00015e50
        /*09cc*/ 	.word	0x00000004
        /*09d0*/ 	.word	0x00033460
        /*09d4*/ 	.short	0x010a
        /*09d6*/ 	.byte	0x3f
	.zero		1


	//   ....[61]....
        /*09d8*/ 	.word	0x00015ea0
        /*09dc*/ 	.word	0x00000003
        /*09e0*/ 	.word	0x00033460
        /*09e4*/ 	.short	0x010a
        /*09e6*/ 	.byte	0x3f
	.zero		1


	//   ....[62]....
        /*09e8*/ 	.word	0x00015ee0
        /*09ec*/ 	.word	0x00000004
        /*09f0*/ 	.word	0x00033480
        /*09f4*/ 	.short	0x010a
        /*09f6*/ 	.byte	0x3f
	.zero		1


	//   ....[63]....
        /*09f8*/ 	.word	0x00015f00
        /*09fc*/ 	.word	0x00000003
        /*0a00*/ 	.word	0x00033480
        /*0a04*/ 	.short	0x010a
        /*0a06*/ 	.byte	0x3f
	.zero		1


	//   ....[64]....
        /*0a08*/ 	.word	0x00015f70
        /*0a0c*/ 	.word	0x00000003
        /*0a10*/ 	.word	0x00033400
        /*0a14*/ 	.short	0x010a
        /*0a16*/ 	.byte	0x3f
	.zero		1


	//   ....[65]....
        /*0a18*/ 	.word	0x00015fc0
        /*0a1c*/ 	.word	0x00000002
        /*0a20*/ 	.word	0x00033430
        /*0a24*/ 	.short	0x010a
        /*0a26*/ 	.byte	0x3f
	.zero		1


	//   ....[66]....
        /*0a28*/ 	.word	0x00016020
        /*0a2c*/ 	.word	0x00000007
        /*0a30*/ 	.word	0x00033430
        /*0a34*/ 	.short	0x010a
        /*0a36*/ 	.byte	0x3f
	.zero		1


	//   ....[67]....
        /*0a38*/ 	.word	0x00016080
        /*0a3c*/ 	.word	0x00000007
        /*0a40*/ 	.word	0x00033450
        /*0a44*/ 	.short	0x010a
        /*0a46*/ 	.byte	0x3f
	.zero		1


	//   ....[68]....
        /*0a48*/ 	.word	0x000160e0
        /*0a4c*/ 	.word	0x00000007
        /*0a50*/ 	.word	0x00033430
        /*0a54*/ 	.short	0x010a
        /*0a56*/ 	.byte	0x3f
	.zero		1


	//   ....[69]....
        /*0a58*/ 	.word	0x00016140
        /*0a5c*/ 	.word	0x00000007
        /*0a60*/ 	.word	0x00033450
        /*0a64*/ 	.short	0x010a
        /*0a66*/ 	.byte	0x3f
	.zero		1


	//   ....[70]....
        /*0a68*/ 	.word	0x000161a0
        /*0a6c*/ 	.word	0x00000005
        /*0a70*/ 	.word	0x00033450
        /*0a74*/ 	.short	0x010a
        /*0a76*/ 	.byte	0x3f
	.zero		1


	//   ....[71]....
        /*0a78*/ 	.word	0x000162f0
        /*0a7c*/ 	.word	0x00000004
        /*0a80*/ 	.word	0x00033480
        /*0a84*/ 	.short	0x010a
        /*0a86*/ 	.byte	0x3f
	.zero		1


	//   ....[72]....
        /*0a88*/ 	.word	0x00016340
        /*0a8c*/ 	.word	0x00000004
        /*0a90*/ 	.word	0x00033440
        /*0a94*/ 	.short	0x010a
        /*0a96*/ 	.byte	0x3f
	.zero		1


	//   ....[73]....
        /*0a98*/ 	.word	0x000168c0
        /*0a9c*/ 	.word	0x00000011
        /*0aa0*/ 	.word	0x00033420
        /*0aa4*/ 	.short	0x010a
        /*0aa6*/ 	.byte	0x3f
	.zero		1


	//   ....[74]....
        /*0aa8*/ 	.word	0x00016910
        /*0aac*/ 	.word	0x00000006
        /*0ab0*/ 	.word	0x00033480
        /*0ab4*/ 	.short	0x010a
        /*0ab6*/ 	.byte	0x3f
	.zero		1


	//   ....[75]....
        /*0ab8*/ 	.word	0x00016960
        /*0abc*/ 	.word	0x00000006
        /*0ac0*/ 	.word	0x00033440
        /*0ac4*/ 	.short	0x010a
        /*0ac6*/ 	.byte	0x3f
	.zero		1


	//   ....[76]....
        /*0ac8*/ 	.word	0x000169b0
        /*0acc*/ 	.word	0x00000003
        /*0ad0*/ 	.word	0x00033470
        /*0ad4*/ 	.short	0x010a
        /*0ad6*/ 	.byte	0x3f
	.zero		1


	//   ....[77]....
        /*0ad8*/ 	.word	0x00016a00
        /*0adc*/ 	.word	0x00000003
        /*0ae0*/ 	.word	0x00033460
        /*0ae4*/ 	.short	0x010a
        /*0ae6*/ 	.byte	0x3f
	.zero		1


	//   ....[78]....
        /*0ae8*/ 	.word	0x00016a50
        /*0aec*/ 	.word	0x00000000
        /*0af0*/ 	.word	0x00033470
        /*0af4*/ 	.short	0x010a
        /*0af6*/ 	.byte	0x3f
	.zero		1


	//   ....[79]....
        /*0af8*/ 	.word	0x00016aa0
        /*0afc*/ 	.word	0x00000000
        /*0b00*/ 	.word	0x00033460
        /*0b04*/ 	.short	0x010a
        /*0b06*/ 	.byte	0x3f
	.zero		1


	//   ....[80]....
        /*0b08*/ 	.word	0x00016af0
        /*0b0c*/ 	.word	0x00000000
        /*0b10*/ 	.word	0x00033420
        /*0b14*/ 	.short	0x010a
        /*0b16*/ 	.byte	0x3f
	.zero		1


	//   ....[81]....
        /*0b18*/ 	.word	0x00016c90
        /*0b1c*/ 	.word	0x00000006
        /*0b20*/ 	.word	0x00000000
        /*0b24*/ 	.short	0x010a
        /*0b26*/ 	.byte	0x3f
	.zero		1


	//   ....[82]....
        /*0b28*/ 	.word	0x00016ce0
        /*0b2c*/ 	.word	0x00000007
        /*0b30*/ 	.word	0x00000000
        /*0b34*/ 	.short	0x010a
        /*0b36*/ 	.byte	0x3f
	.zero		1


	//   ....[83]....
        /*0b38*/ 	.word	0x00016d30
        /*0b3c*/ 	.word	0x00000004
        /*0b40*/ 	.word	0x00033460
        /*0b44*/ 	.short	0x010a
        /*0b46*/ 	.byte	0x3f
	.zero		1


	//   ....[84]....
        /*0b48*/ 	.word	0x00016d80
        /*0b4c*/ 	.word	0x00000003
        /*0b50*/ 	.word	0x00033460
        /*0b54*/ 	.short	0x010a
        /*0b56*/ 	.byte	0x3f
	.zero		1


	//   ....[85]....
        /*0b58*/ 	.word	0x00016dd0
        /*0b5c*/ 	.word	0x00000004
        /*0b60*/ 	.word	0x00033480
        /*0b64*/ 	.short	0x010a
        /*0b66*/ 	.byte	0x3f
	.zero		1


	//----- nvinfo : EIATTR_NUM_MBARRIERS
	.align		4
.L_819:
        /*0b68*/ 	.byte	0x03, 0x38
        /*0b6a*/ 	.short	0x0016


	//----- nvinfo : EIATTR_EXIT_INSTR_OFFSETS
	.align		4
        /*0b6c*/ 	.byte	0x04, 0x1c
        /*0b6e*/ 	.short	(.L_821 - .L_820)


	//   ....[0]....
.L_820:
        /*0b70*/ 	.word	0x00000a40


	//   ....[1]....
        /*0b74*/ 	.word	0x00011030


	//   ....[2]....
        /*0b78*/ 	.word	0x00015f50


	//----- nvinfo : EIATTR_MAX_THREADS
	.align		4
.L_821:
        /*0b7c*/ 	.byte	0x04, 0x05
        /*0b7e*/ 	.short	(.L_823 - .L_822)
.L_822:
        /*0b80*/ 	.word	0x00000180
        /*0b84*/ 	.word	0x00000001
        /*0b88*/ 	.word	0x00000001


	//----- nvinfo : EIATTR_CRS_STACK_SIZE
	.align		4
.L_823:
        /*0b8c*/ 	.byte	0x04, 0x1e
        /*0b8e*/ 	.short	(.L_825 - .L_824)
.L_824:
        /*0b90*/ 	.word	0x00000000


	//----- nvinfo : EIATTR_CBANK_PARAM_SIZE
	.align		4
.L_825:
        /*0b94*/ 	.byte	0x03, 0x19
        /*0b96*/ 	.short	0x0af0


	//----- nvinfo : EIATTR_PARAM_CBANK
	.align		4
        /*0b98*/ 	.byte	0x04, 0x0a
        /*0b9a*/ 	.short	(.L_827 - .L_826)
	.align		4
.L_826:
        /*0b9c*/ 	.word	index@(.nv.constant0._ZN7cutlass13device_kernelIN5flash11enable_sm90INS1_16FlashAttnFwdSm90INS1_25CollectiveMainloopFwdSm90ILi2EN4cute5tupleIJNS5_1CILi1EEES8_S8_EEENS6_IJNS7_ILi128EEENS7_ILi160EEENS7_ILi192EEEEEELi192ENS_12float_e4m3_tEfNS_4arch4Sm90ELb1ELb0ELb1ELb0ELb0ELb0ELb0ELb1ELb1ELb1ELb0ELb0EEENS1_21CollectiveEpilogueFwdINS6_IJSA_SC_SB_EEES9_NS_10bfloat16_tESG_Li256ELb0ELb1ELb0ELb1EEENS1_30DynamicPersistentTileSchedulerILi256ELi128ELb0ELb1ELb1EEEEEEEEEvNT_6ParamsE)
        /*0ba0*/ 	.short	0x0210
        /*0ba2*/ 	.short	0x0af0


	//----- nvinfo : EIATTR_SW_WAR
	.align		4
.L_827:
        /*0ba4*/ 	.byte	0x04, 0x36
        /*0ba6*/ 	.short	(.L_829 - .L_828)
.L_828:
        /*0ba8*/ 	.word	0x00000008
.L_829:


//--------------------- .nv.info._ZN7cutlass13device_kernelIN5flash11enable_sm90INS1_16FlashAttnFwdSm90INS1_25CollectiveMainloopFwdSm90ILi2EN4cute5tupleIJNS5_1CILi1EEES8_S8_EEENS6_IJNS7_ILi128EEENS7_ILi160EEENS7_ILi192EEEEEELi192ENS_12float_e4m3_tEfNS_4arch4Sm90ELb1ELb0ELb1ELb1ELb0ELb0ELb0ELb1ELb1ELb1ELb0ELb0EEENS1_21CollectiveEpilogueFwdINS6_IJSA_SC_SB_EEES9_NS_10bfloat16_tESG_Li256ELb1ELb1ELb0ELb1EEENS1_36VarlenDynamicPersistentTileSchedulerILi128ELi160ELi256ELi128ELb0ELb1ELb1ELb1ELb1ELb1EEEEEEEEEvNT_6ParamsE --------------------------
	.section	.nv.info._ZN7cutlass13device_kernelIN5flash11enable_sm90INS1_16FlashAttnFwdSm90INS1_25CollectiveMainloopFwdSm90ILi2EN4cute5tupleIJNS5_1CILi1EEES8_S8_EEENS6_IJNS7_ILi128EEENS7_ILi160EEENS7_ILi192EEEEEELi192ENS_12float_e4m3_tEfNS_4arch4Sm90ELb1ELb0ELb1ELb1ELb0ELb0ELb0ELb1ELb1ELb1ELb0ELb0EEENS1_21CollectiveEpilogueFwdINS6_IJSA_SC_SB_EEES9_NS_10bfloat16_tESG_Li256ELb1ELb1ELb0ELb1EEENS1_36VarlenDynamicPersistentTileSchedulerILi128ELi160ELi256ELi128ELb0ELb1ELb1ELb1ELb1ELb1EEEEEEEEEvNT_6ParamsE,"",@"SHT_CUDA_INFO"
	.sectionflags	@""
	.align	4


	//----- nvinfo : EIATTR_CUDA_API_VERSION
	.align		4
        /*0000*/ 	.byte	0x04, 0x37
        /*0002*/ 	.short	(.L_831 - .L_830)
.L_830:
        /*0004*/ 	.word	0x00000082


	//----- nvinfo : EIATTR_KPARAM_INFO
	.align		4
.L_831:
        /*0008*/ 	.byte	0x04, 0x17
        /*000a*/ 	.short	(.L_833 - .L_832)
.L_832:
        /*000c*/ 	.word	0x00000000
        /*0010*/ 	.short	0x0000
        /*0012*/ 	.short	0x0070
        /*0014*/ 	.byte	0x00, 0xf0, 0x01, 0x2a


	//----- nvinfo : EIATTR_SPARSE_MMA_MASK
	.align		4
.L_833:
        /*0018*/ 	.byte	0x03, 0x50
        /*001a*/ 	.short	0x0000


	//----- nvinfo : EIATTR_MAXREG_COUNT
	.align		4
        /*001c*/ 	.byte	0x03, 0x1b
        /*001e*/ 	.short	0x00a8


	//----- nvinfo : EIATTR_NUM_BARRIERS
	.align		4
        /*0020*/ 	.byte	0x02, 0x4c
        /*0022*/ 	.byte	0x10
	.zero		1


	//----- nvinfo : EIATTR_EXTERNS
	.align		4
        /*0024*/ 	.byte	0x04, 0x0f
        /*0026*/ 	.short	(.L_835 - .L_834)


	//   ....[0]....
	.align		4
.L_834:
        /*0028*/ 	.word	index@(__assertfail)


	//----- nvinfo : EIATTR_ANNOTATIONS
	.align		4
.L_835:
        /*002c*/ 	.byte	0x04, 0x55
        /*002e*/ 	.short	(.L_837 - .L_836)


	//   ....[0]....
.L_836:
        /* <DEDUP_REMOVED lines=41> */


	//----- nvinfo : EIATTR_MERCURY_ISA_VERSION
	.align		4
.L_837:
        /*02b0*/ 	.byte	0x03, 0x5f
        /*02b2*/ 	.short	0x0101


	//----- nvinfo : EIATTR_UNUSED_LOAD_BYTE_OFFSET
	.align		4
        /*02b4*/ 	.byte	0x04, 0x44
        /*02b6*/ 	.short	(.L_839 - .L_838)


	//   ....[0]....
.L_838:
        /*02b8*/ 	.word	0x00000a40
        /*02bc*/ 	.word	0x0000fff0


	//   ....[1]....
        /*02c0*/ 	.word	0x0000e500
        /*02c4*/ 	.word	0x0000fff0


	//----- nvinfo : EIATTR_INT_WARP_WIDE_INSTR_OFFSETS
	.align		4
.L_839:
        /*02c8*/ 	.byte	0x04, 0x31
        /*02ca*/ 	.short	(.L_841 - .L_840)


	//   ....[0]....
.L_840:
        /*02cc*/ 	.word	0x00000130


	//   ....[1]....
        /*02d0*/ 	.word	0x00000170


	//   ....[2]....
        /*02d4*/ 	.word	0x000001e0


	//   ....[3]....
        /*02d8*/ 	.word	0x00012c40


	//   ....[4]....
        /*02dc*/ 	.word	0x00012cd0


	//   ....[5]....
        /*02e0*/ 	.word	0x00015e60


	//   ....[6]....
        /*02e4*/ 	.word	0x00015ef0


	//----- nvinfo : EIATTR_COOP_GROUP_MASK_REGIDS
	.align		4
.L_841:
        /*02e8*/ 	.byte	0x04, 0x29
        /*02ea*/ 	.short	(.L_843 - .L_842)


	//   ....[0]....
.L_842:
        /*02ec*/ 	.word	0xffffffff


	//   ....[1]....
        /*02f0*/ 	.word	0xffffffff


	//   ....[2]....
        /*02f4*/ 	.word	0xffffffff


	//   ....[3]....
        /*02f8*/ 	.word	0xffffffff


	//   ....[4]....
        /*02fc*/ 	.word	0xffffffff


	//   ....[5]....
        /*0300*/ 	.word	0xffffffff


	//   ....[6]....
        /*0304*/ 	.word	0xffffffff


	//   ....[7]....
        /*0308*/ 	.word	0xffffffff


	//   ....[8]....
        /*030c*/ 	.word	0xffffffff


	//   ....[9]....
        /*0310*/ 	.word	0xffffffff


	//   ....[10]....
        /*0314*/ 	.word	0xffffffff


	//   ....[11]....
        /*0318*/ 	.word	0xffffffff


	//   ....[12]....
        /*031c*/ 	.word	0xffffffff


	//   ....[13]....
        /*0320*/ 	.word	0xffffffff


	//   ....[14]....
        /*0324*/ 	.word	0xffffffff


	//   ....[15]....
        /*0328*/ 	.word	0xffffffff


	//   ....[16]....
        /*032c*/ 	.word	0xffffffff


	//   ....[17]....
        /*0330*/ 	.word	0xffffffff


	//   ....[18]....
        /*0334*/ 	.word	0xffffffff


	//   ....[19]....
        /*0338*/ 	.word	0xffffffff


	//   ....[20]....
        /*033c*/ 	.word	0xffffffff


	//   ....[21]....
        /*0340*/ 	.word	0xffffffff


	//   ....[22]....
        /*0344*/ 	.word	0xffffffff


	//   ....[23]....
        /*0348*/ 	.word	0xffffffff


	//   ....[24]....
        /*034c*/ 	.word	0xffffffff


	//   ....[25]....
        /*0350*/ 	.word	0xffffffff


	//   ....[26]....
        /*0354*/ 	.word	0xffffffff


	//   ....[27]....
        /*0358*/ 	.word	0xffffffff


	//   ....[28]....
        /*035c*/ 	.word	0xffffffff


	//   ....[29]....
        /*0360*/ 	.word	0xffffffff


	//   ....[30]....
        /*0364*/ 	.word	0xffffffff


	//   ....[31]....
        /*0368*/ 	.word	0xffffffff


	//   ....[32]....
        /*036c*/ 	.word	0xffffffff


	//   ....[33]....
        /*0370*/ 	.word	0xffffffff


	//   ....[34]....
        /*0374*/ 	.word	0xffffffff


	//   ....[35]....
        /*0378*/ 	.word	0xffffffff


	//   ....[36]....
        /*037c*/ 	.word	0xffffffff


	//   ....[37]....
        /*0380*/ 	.word	0xffffffff


	//   ....[38]....
        /*0384*/ 	.word	0xffffffff


	//   ....[39]....
        /*0388*/ 	.word	0xffffffff


	//   ....[40]....
        /*038c*/ 	.word	0xffffffff


	//   ....[41]....
        /*0390*/ 	.word	0xffffffff


	//   ....[42]....
        /*0394*/ 	.word	0xffffffff


	//   ....[43]....
        /*0398*/ 	.word	0xffffffff


	//   ....[44]....
        /*039c*/ 	.word	0xffffffff


	//   ....[45]....
        /*03a0*/ 	.word	0xffffffff


	//   ....[46]....
        /*03a4*/ 	.word	0xffffffff


	//   ....[47]....
        /*03a8*/ 	.word	0xffffffff


	//   ....[48]....
        /*03ac*/ 	.word	0xffffffff


	//   ....[49]....
        /*03b0*/ 	.word	0xffffffff


	//   ....[50]....
        /*03b4*/ 	.word	0xffffffff


	//   ....[51]....
        /*03b8*/ 	.word	0xffffffff


	//   ....[52]....
        /*03bc*/ 	.word	0xffffffff


	//   ....[53]....
        /*03c0*/ 	.word	0xffffffff


	//   ....[54]....
        /*03c4*/ 	.word	0xffffffff


	//   ....[55]....
        /*03c8*/ 	.word	0xffffffff


	//   ....[56]....
        /*03cc*/ 	.word	0xffffffff


	//   ....[57]....
        /*03d0*/ 	.word	0xffffffff


	//   ....[58]....
        /*03d4*/ 	.word	0xffffffff


	//   ....[59]....
        /*03d8*/ 	.word	0xffffffff


	//   ....[60]....
        /*03dc*/ 	.word	0xffffffff


	//   ....[61]....
        /*03e0*/ 	.word	0xffffffff


	//   ....[62]....
        /*03e4*/ 	.word	0xffffffff


	//   ....[63]....
        /*03e8*/ 	.word	0xffffffff


	//   ....[64]....
        /*03ec*/ 	.word	0xffffffff


	//   ....[65]....
        /*03f0*/ 	.word	0xffffffff


	//   ....[66]....
        /*03f4*/ 	.word	0xffffffff


	//   ....[67]....
        /*03f8*/ 	.word	0xffffffff


	//   ....[68]....
        /*03fc*/ 	.word	0xffffffff


	//   ....[69]....
        /*0400*/ 	.word	0xffffffff


	//   ....[70]....
        /*0404*/ 	.word	0xffffffff


	//   ....[71]....
        /*0408*/ 	.word	0xffffffff


	//   ....[72]....
        /*040c*/ 	.word	0xffffffff


	//   ....[73]....
        /*0410*/ 	.word	0xffffffff


	//   ....[74]....
        /*0414*/ 	.word	0xffffffff


	//   ....[75]....
        /*0418*/ 	.word	0xffffffff


	//   ....[76]....
        /*041c*/ 	.word	0xffffffff


	//   ....[77]....
        /*0420*/ 	.word	0xffffffff


	//   ....[78]....
        /*0424*/ 	.word	0xffffffff


	//   ....[79]....
        /*0428*/ 	.word	0xffffffff


	//   ....[80]....
        /*042c*/ 	.word	0xffffffff


	//   ....[81]....
        /*0430*/ 	.word	0xffffffff


	//   ....[82]....
        /*0434*/ 	.word	0xffffffff


	//   ....[83]....
        /*0438*/ 	.word	0xffffffff


	//   ....[84]....
        /*043c*/ 	.word	0xffffffff


	//   ....[85]....
        /*0440*/ 	.word	0xffffffff


	//   ....[86]....
        /*0444*/ 	.word	0xffffffff


	//   ....[87]....
        /*0448*/ 	.word	0xffffffff


	//   ....[88]....
        /*044c*/ 	.word	0xffffffff


	//   ....[89]....
        /*0450*/ 	.word	0xffffffff


	//   ....[90]....
        /*0454*/ 	.word	0xffffffff


	//   ....[91]....
        /*0458*/ 	.word	0xffffffff


	//   ....[92]....
        /*045c*/ 	.word	0xffffffff


	//   ....[93]....
        /*0460*/ 	.word	0xffffffff


	//   ....[94]....
        /*0464*/ 	.word	0xffffffff


	//   ....[95]....
        /*0468*/ 	.word	0xffffffff


	//   ....[96]....
        /*046c*/ 	.word	0xffffffff


	//   ....[97]....
        /*0470*/ 	.word	0xffffffff


	//   ....[98]....
        /*0474*/ 	.word	0xffffffff


	//   ....[99]....
        /*0478*/ 	.word	0xffffffff


	//   ....[100]....
        /*047c*/ 	.word	0xffffffff


	//   ....[101]....
        /*0480*/ 	.word	0xffffffff


	//   ....[102]....
        /*0484*/ 	.word	0xffffffff


	//   ....[103]....
        /*0488*/ 	.word	0xffffffff


	//   ....[104]....
        /*048c*/ 	.word	0xffffffff


	//   ....[105]....
        /*0490*/ 	.word	0xffffffff


	//   ....[106]....
        /*0494*/ 	.word	0xffffffff


	//   ....[107]....
        /*0498*/ 	.word	0xffffffff


	//   ....[108]....
        /*049c*/ 	.word	0xffffffff


	//   ....[109]....
        /*04a0*/ 	.word	0xffffffff


	//   ....[110]....
        /*04a4*/ 	.word	0xffffffff


	//   ....[111]....
        /*04a8*/ 	.word	0xffffffff


	//   ....[112]....
        /*04ac*/ 	.word	0xffffffff


	//   ....[113]....
        /*04b0*/ 	.word	0xffffffff


	//   ....[114]....
        /*04b4*/ 	.word	0xffffffff


	//   ....[115]....
        /*04b8*/ 	.word	0xffffffff


	//   ....[116]....
        /*04bc*/ 	.word	0xffffffff


	//   ....[117]....
        /*04c0*/ 	.word	0xffffffff


	//   ....[118]....
        /*04c4*/ 	.word	0xffffffff


	//   ....[119]....
        /*04c8*/ 	.word	0xffffffff


	//   ....[120]....
        /*04cc*/ 	.word	0xffffffff


	//   ....[121]....
        /*04d0*/ 	.word	0xffffffff


	//   ....[122]....
        /*04d4*/ 	.word	0xffffffff


	//   ....[123]....
        /*04d8*/ 	.word	0xffffffff


	//   ....[124]....
        /*04dc*/ 	.word	0xffffffff


	//   ....[125]....
        /*04e0*/ 	.word	0xffffffff


	//   ....[126]....
        /*04e4*/ 	.word	0xffffffff


	//   ....[127]....
        /*04e8*/ 	.word	0xffffffff


	//   ....[128]....
        /*04ec*/ 	.word	0xffffffff


	//   ....[129]....
        /*04f0*/ 	.word	0xffffffff


	//   ....[130]....
        /*04f4*/ 	.word	0xffffffff


	//   ....[131]....
        /*04f8*/ 	.word	0xffffffff


	//   ....[132]....
        /*04fc*/ 	.word	0xffffffff


	//   ....[133]....
        /*0500*/ 	.word	0xffffffff


	//   ....[134]....
        /*0504*/ 	.word	0xffffffff


	//   ....[135]....
        /*0508*/ 	.word	0xffffffff


	//   ....[136]....
        /*050c*/ 	.word	0xffffffff


	//   ....[137]....
        /*0510*/ 	.word	0xffffffff


	//   ....[138]....
        /*0514*/ 	.word	0xffffffff


	//   ....[139]....
        /*0518*/ 	.word	0x0500000f


	//   ....[140]....
        /*051c*/ 	.word	0x0500000f


	//   ....[141]....
        /*0520*/ 	.word	0x0500000f


	//   ....[142]....
        /*0524*/ 	.word	0x0500000f


	//   ....[143]....
        /*0528*/ 	.word	0x0500000f


	//   ....[144]....
        /*052c*/ 	.word	0x0500000f


	//   ....[145]....
        /*0530*/ 	.word	0x0500000f


	//   ....[146]....
        /*0534*/ 	.word	0x0500000f


	//   ....[147]....
        /*0538*/ 	.word	0x0500000f


	//   ....[148]....
        /*053c*/ 	.word	0x0500000f


	//----- nvinfo : EIATTR_COOP_GROUP_INSTR_OFFSETS
	.align		4
.L_843:
        /*0540*/ 	.byte	0x04, 0x28
        /*0542*/ 	.short	(.L_845 - .L_844)


	//   ....[0]....
.L_844:
        /*0544*/ 	.word	0x00000070


	//   ....[1]....
        /*0548*/ 	.word	0x00000140


	//   ....[2]....
        /*054c*/ 	.word	0x00000190


	//   ....[3]....
        /*0550*/ 	.word	0x000003c0


	//   ....[4]....
        /*0554*/ 	.word	0x00000520


	//   ....[5]....
        /*0558*/ 	.word	0x00000640


	//   ....[6]....
        /*055c*/ 	.word	0x000007a0


	//   ....[7]....
        /*0560*/ 	.word	0x00001760


	//   ....[8]....
        /*0564*/ 	.word	0x00002ea0


	//   ....[9]....
        /*0568*/ 	.word	0x00002ec0


	//   ....[10]....
        /*056c*/ 	.word	0x00003c10


	//   ....[11]....
        /*0570*/ 	.word	0x00003c70


	//   ....[12]....
        /*0574*/ 	.word	0x00004950


	//   ....[13]....
        /*0578*/ 	.word	0x000049d0


	//   ....[14]....
        /*057c*/ 	.word	0x00006af0


	//   ....[15]....
        /*0580*/ 	.word	0x00006cb0


	//   ....[16]....
        /*0584*/ 	.word	0x00007a30


	//   ....[17]....
        /*0588*/ 	.word	0x00007b10


	//   ....[18]....
        /*058c*/ 	.word	0x000087a0


	//   ....[19]....
        /*0590*/ 	.word	0x00008830


	//   ....[20]....
        /*0594*/ 	.word	0x0000bd60


	//   ....[21]....
        /*0598*/ 	.word	0x0000bdb0


	//   ....[22]....
        /*059c*/ 	.word	0x0000be20


	//   ....[23]....
        /*05a0*/ 	.word	0x0000be30


	//   ....[24]....
        /*05a4*/ 	.word	0x0000dbb0


	//   ....[25]....
        /*05a8*/ 	.word	0x0000dbc0


	//   ....[26]....
        /*05ac*/ 	.word	0x0000dbf0


	//   ....[27]....
        /*05b0*/ 	.word	0x0000dc00


	//   ....[28]....
        /*05b4*/ 	.word	0x0000f060


	//   ....[29]....
        /*05b8*/ 	.word	0x0000f090


	//   ....[30]....
        /*05bc*/ 	.word	0x0000f0c0


	//   ....[31]....
        /*05c0*/ 	.word	0x0000f0f0


	//   ....[32]....
        /*05c4*/ 	.word	0x0000f120


	//   ....[33]....
        /*05c8*/ 	.word	0x0000f140


	//   ....[34]....
        /*05cc*/ 	.word	0x0000f150


	//   ....[35]....
        /*05d0*/ 	.word	0x0000f160


	//   ....[36]....
        /*05d4*/ 	.word	0x0000f170


	//   ....[37]....
        /*05d8*/ 	.word	0x0000f180


	//   ....[38]....
        /*05dc*/ 	.word	0x0000f190


	//   ....[39]....
        /*05e0*/ 	.word	0x0000f1c0


	//   ....[40]....
        /*05e4*/ 	.word	0x0000f1f0


	//   ....[41]....
        /*05e8*/ 	.word	0x0000f220


	//   ....[42]....
        /*05ec*/ 	.word	0x0000f250


	//   ....[43]....
        /*05f0*/ 	.word	0x0000f260


	//   ....[44]....
        /*05f4*/ 	.word	0x0000f270


	//   ....[45]....
        /*05f8*/ 	.word	0x0000f2a0


	//   ....[46]....
        /*05fc*/ 	.word	0x0000f2d0


	//   ....[47]....
        /*0600*/ 	.word	0x0000f2e0


	//   ....[48]....
        /*0604*/ 	.word	0x0000f2f0


	//   ....[49]....
        /*0608*/ 	.word	0x0000f320


	//   ....[50]....
        /*060c*/ 	.word	0x0000f360


	//   ....[51]....
        /*0610*/ 	.word	0x0000f370


	//   ....[52]....
        /*0614*/ 	.word	0x0000f3a0


	//   ....[53]....
        /*0618*/ 	.word	0x0000f3d0


	//   ....[54]....
        /*061c*/ 	.word	0x0000f400


	//   ....[55]....
        /*0620*/ 	.word	0x0000f410


	//   ....[56]....
        /*0624*/ 	.word	0x0000f420


	//   ....[57]....
        /*0628*/ 	.word	0x0000f430


	//   ....[58]....
        /*062c*/ 	.word	0x0000f440


	//   ....[59]....
        /*0630*/ 	.word	0x0000f470


	//   ....[60]....
        /*0634*/ 	.word	0x0000f480


	//   ....[61]....
        /*0638*/ 	.word	0x0000f490


	//   ....[62]....
        /*063c*/ 	.word	0x0000f4a0


	//   ....[63]....
        /*0640*/ 	.word	0x0000f4b0


	//   ....[64]....
        /*0644*/ 	.word	0x0000f4c0


	//   ....[65]....
        /*0648*/ 	.word	0x0000f4d0


	//   ....[66]....
        /*064c*/ 	.word	0x0000f4e0


	//   ....[67]....
        /*0650*/ 	.word	0x0000f510


	//   ....[68]....
        /*0654*/ 	.word	0x0000f540


	//   ....[69]....
        /*0658*/ 	.word	0x0000f550


	//   ....[70]....
        /*065c*/ 	.word	0x0000f560


	//   ....[71]....
        /*0660*/ 	.word	0x0000f570


	//   ....[72]....
        /*0664*/ 	.word	0x0000f5a0


	//   ....[73]....
        /*0668*/ 	.word	0x0000f5b0


	//   ....[74]....
        /*066c*/ 	.word	0x0000f5c0


	//   ....[75]....
        /*0670*/ 	.word	0x0000f5d0


	//   ....[76]....
        /*0674*/ 	.word	0x0000fc70


	//   ....[77]....
        /*0678*/ 	.word	0x0000fca0


	//   ....[78]....
        /*067c*/ 	.word	0x0000fce0


	//   ....[79]....
        /*0680*/ 	.word	0x0000fd20


	//   ....[80]....
        /*0684*/ 	.word	0x00010430


	//   ....[81]....
        /*0688*/ 	.word	0x00010470


	//   ....[82]....
        /*068c*/ 	.word	0x00010570


	//   ....[83]....
        /*0690*/ 	.word	0x00010590


	//   ....[84]....
        /*0694*/ 	.word	0x00010690


	//   ....[85]....
        /*0698*/ 	.word	0x000106b0


	//   ....[86]....
        /*069c*/ 	.word	0x000107c0


	//   ....[87]....
        /*06a0*/ 	.word	0x000107e0


	//   ....[88]....
        /*06a4*/ 	.word	0x000110e0


	//   ....[89]....
        /*06a8*/ 	.word	0x00011100


	//   ....[90]....
        /*06ac*/ 	.word	0x00011200


	//   ....[91]....
        /*06b0*/ 	.word	0x00011220


	//   ....[92]....
        /*06b4*/ 	.word	0x00011320


	//   ....[93]....
        /*06b8*/ 	.word	0x00011340


	//   ....[94]....
        /*06bc*/ 	.word	0x00011450


	//   ....[95]....
        /*06c0*/ 	.word	0x00011470


	//   ....[96]....
        /*06c4*/ 	.word	0x000115f0


	//   ....[97]....
        /*06c8*/ 	.word	0x000117d0


	//   ....[98]....
        /*06cc*/ 	.word	0x00011800


	//   ....[99]....
        /*06d0*/ 	.word	0x00011830


	//   ....[100]....
        /*06d4*/ 	.word	0x00011870


	//   ....[101]....
        /*06d8*/ 	.word	0x000118a0


	//   ....[102]....
        /*06dc*/ 	.word	0x000118e0


	//   ....[103]....
        /*06e0*/ 	.word	0x00011a70


	//   ....[104]....
        /*06e4*/ 	.word	0x00011aa0


	//   ....[105]....
        /*06e8*/ 	.word	0x00011ad0


	//   ....[106]....
        /*06ec*/ 	.word	0x00011b00


	//   ....[107]....
        /*06f0*/ 	.word	0x00011b30


	//   ....[108]....
        /*06f4*/ 	.word	0x00011b70


	//   ....[109]....
        /*06f8*/ 	.word	0x00011c10


	//   ....[110]....
        /*06fc*/ 	.word	0x00011ca0


	//   ....[111]....
        /*0700*/ 	.word	0x00011d50


	//   ....[112]....
        /*0704*/ 	.word	0x000133c0


	//   ....[113]....
        /*0708*/ 	.word	0x00014170


	//   ....[114]....
        /*070c*/ 	.word	0x00014190


	//   ....[115]....
        /*0710*/ 	.word	0x00014240


	//   ....[116]....
        /*0714*/ 	.word	0x00014250


	//   ....[117]....
        /*0718*/ 	.word	0x000142e0


	//   ....[118]....
        /*071c*/ 	.word	0x000142f0


	//   ....[119]....
        /*0720*/ 	.word	0x00014300


	//   ....[120]....
        /*0724*/ 	.word	0x00014310


	//   ....[121]....
        /*0728*/ 	.word	0x00016ed0


	//   ....[122]....
        /*072c*/ 	.word	0x00016f00


	//   ....[123]....
        /*0730*/ 	.word	0x00016f30


	//   ....[124]....
        /*0734*/ 	.word	0x00016f70


	//   ....[125]....
        /*0738*/ 	.word	0x00016fa0


	//   ....[126]....
        /*073c*/ 	.word	0x00016fb0


	//   ....[127]....
        /*0740*/ 	.word	0x00016fe0


	//   ....[128]....
        /*0744*/ 	.word	0x00016ff0


	//   ....[129]....
        /*0748*/ 	.word	0x00017130


	//   ....[130]....
        /*074c*/ 	.word	0x00017160


	//   ....[131]....
        /*0750*/ 	.word	0x00017190


	//   ....[132]....
        /*0754*/ 	.word	0x000171c0


	//   ....[133]....
        /*0758*/ 	.word	0x000171f0


	//   ....[134]....
        /*075c*/ 	.word	0x00017230


	//   ....[135]....
        /*0760*/ 	.word	0x000172c0


	//   ....[136]....
        /*0764*/ 	.word	0x00017350


	//   ....[137]....
        /*0768*/ 	.word	0x000173c0


	//   ....[138]....
        /*076c*/ 	.word	0x00017a50


	//   ....[139]....
        /*0770*/ 	.word	0x00018050


	//   ....[140]....
        /*0774*/ 	.word	0x00018230


	//   ....[141]....
        /*0778*/ 	.word	0x00018290


	//   ....[142]....
        /*077c*/ 	.word	0x00018310


	//   ....[143]....
        /*0780*/ 	.word	0x00018400


	//   ....[144]....
        /*0784*/ 	.word	0x00018460


	//   ....[145]....
        /*0788*/ 	.word	0x00018560


	//   ....[146]....
        /*078c*/ 	.word	0x000185c0


	//   ....[147]....
        /*0790*/ 	.word	0x000186a0


	//   ....[148]....
        /*0794*/ 	.word	0x000189f0


	//----- nvinfo : EIATTR_REG_RECONFIG
	.align		4
.L_845:
        /*0798*/ 	.byte	0x01, 0x54
	.zero		2


	//----- nvinfo : EIATTR_SYSCALL_OFFSETS
	.align		4
        /*079c*/ 	.byte	0x04, 0x46
        /*079e*/ 	.short	(.L_847 - .L_846)


	//   ....[0]....
.L_846:
        /*07a0*/ 	.word	0x00001940


	//   ....[1]....
        /*07a4*/ 	.word	0x00012e40


	//   ....[2]....
        /*07a8*/ 	.word	0x00012fa0


	//   ....[3]....
        /*07ac*/ 	.word	0x000130f0


	//   ....[4]....
        /*07b0*/ 	.word	0x00013230


	//   ....[5]....
        /*07b4*/ 	.word	0x00013d50


	//----- nvinfo : EIATTR_MBARRIER_INSTR_OFFSETS
	.align		4
.L_847:
        /*07b8*/ 	.byte	0x04, 0x39
        /*07ba*/ 	.short	(.L_849 - .L_848)


	//   ....[0]....
.L_848:
        /*07bc*/ 	.word	0x00000270
        /*07c0*/ 	.word	0x000000ff
        /*07c4*/ 	.word	0x00033400
        /*07c8*/ 	.short	0x0100
        /*07ca*/ 	.byte	0x08
	.zero		1


	//   ....[1]....
        /*07cc*/ 	.word	0x00000280
        /*07d0*/ 	.word	0x000000ff
        /*07d4*/ 	.word	0x00033420
        /*07d8*/ 	.short	0x0100
        /*07da*/ 	.byte	0x08
	.zero		1


	//   ....[2]....
        /*07dc*/ 	.word	0x00000370
        /*07e0*/ 	.word	0x000000ff
        /*07e4*/ 	.word	0x00033430
        /*07e8*/ 	.short	0x0100
        /*07ea*/ 	.byte	0x08
	.zero		1


	//   ....[3]....
        /*07ec*/ 	.word	0x00000380
        /*07f0*/ 	.word	0x000000ff
        /*07f4*/ 	.word	0x00033440
        /*07f8*/ 	.short	0x0100
        /*07fa*/ 	.byte	0x08
	.zero		1


	//   ....[4]....
        /*07fc*/ 	.word	0x00000390
        /*0800*/ 	.word	0x000000ff
        /*0804*/ 	.word	0x00033438
        /*0808*/ 	.short	0x0100
        /*080a*/ 	.byte	0x08
	.zero		1


	//   ....[5]....
        /*080c*/ 	.word	0x000003a0
        /*0810*/ 	.word	0x000000ff
        /*0814*/ 	.word	0x00033448
        /*0818*/ 	.short	0x0100
        /*081a*/ 	.byte	0x08
	.zero		1


	//   ....[6]....
        /*081c*/ 	.word	0x000004d0
        /*0820*/ 	.word	0x000000ff
        /*0824*/ 	.word	0x00033450
        /*0828*/ 	.short	0x0100
        /*082a*/ 	.byte	0x08
	.zero		1


	//   ....[7]....
        /*082c*/ 	.word	0x000004e0
        /*0830*/ 	.word	0x000000ff
        /*0834*/ 	.word	0x00033460
        /*0838*/ 	.short	0x0100
        /*083a*/ 	.byte	0x08
	.zero		1


	//   ....[8]....
        /*083c*/ 	.word	0x000004f0
        /*0840*/ 	.word	0x000000ff
        /*0844*/ 	.word	0x00033458
        /*0848*/ 	.short	0x0100
        /*084a*/ 	.byte	0x08
	.zero		1


	//   ....[9]....
        /*084c*/ 	.word	0x00000500
        /*0850*/ 	.word	0x000000ff
        /*0854*/ 	.word	0x00033468
        /*0858*/ 	.short	0x0100
        /*085a*/ 	.byte	0x08
	.zero		1


	//   ....[10]....
        /*085c*/ 	.word	0x000005f0
        /*0860*/ 	.word	0x000000ff
        /*0864*/ 	.word	0x00033470
        /*0868*/ 	.short	0x0100
        /*086a*/ 	.byte	0x06
	.zero		1


	//   ....[11]....
        /*086c*/ 	.word	0x00000600
        /*0870*/ 	.word	0x000000ff
        /*0874*/ 	.word	0x00033480
        /*0878*/ 	.short	0x0100
        /*087a*/ 	.byte	0x06
	.zero		1


	//   ....[12]....
        /*087c*/ 	.word	0x00000610
        /*0880*/ 	.word	0x000000ff
        /*0884*/ 	.word	0x00033478
        /*0888*/ 	.short	0x0100
        /*088a*/ 	.byte	0x06
	.zero		1


	//   ....[13]....
        /*088c*/ 	.word	0x00000620
        /*0890*/ 	.word	0x000000ff
        /*0894*/ 	.word	0x00033488
        /*0898*/ 	.short	0x0100
        /*089a*/ 	.byte	0x06
	.zero		1


	//   ....[14]....
        /*089c*/ 	.word	0x00000750
        /*08a0*/ 	.word	0x000000ff
        /*08a4*/ 	.word	0x00033490
        /*08a8*/ 	.short	0x0100
        /*08aa*/ 	.byte	0x08
	.zero		1


	//   ....[15]....
        /*08ac*/ 	.word	0x00000760
        /*08b0*/ 	.word	0x000000ff
        /*08b4*/ 	.word	0x000334a0
        /*08b8*/ 	.short	0x0100
        /*08ba*/ 	.byte	0x08
	.zero		1


	//   ....[16]....
        /*08bc*/ 	.word	0x00000770
        /*08c0*/ 	.word	0x000000ff
        /*08c4*/ 	.word	0x00033498
        /*08c8*/ 	.short	0x0100
        /*08ca*/ 	.byte	0x08
	.zero		1


	//   ....[17]....
        /*08cc*/ 	.word	0x00000780
        /*08d0*/ 	.word	0x000000ff
        /*08d4*/ 	.word	0x000334a8
        /*08d8*/ 	.short	0x0100
        /*08da*/ 	.byte	0x08
	.zero		1


	//   ....[18]....
        /*08dc*/ 	.word	0x000008b0
        /*08e0*/ 	.word	0x000000ff
        /*08e4*/ 	.word	0x000334b0
        /*08e8*/ 	.short	0x0100
        /*08ea*/ 	.byte	0x08
	.zero		1


	//   ....[19]....
        /*08ec*/ 	.word	0x000008c0
        /*08f0*/ 	.word	0x000000ff
        /*08f4*/ 	.word	0x000334c0
        /*08f8*/ 	.short	0x0100
        /*08fa*/ 	.byte	0x08
	.zero		1


	//   ....[20]....
        /*08fc*/ 	.word	0x000008d0
        /*0900*/ 	.word	0x000000ff
        /*0904*/ 	.word	0x000334b8
        /*0908*/ 	.short	0x0100
        /*090a*/ 	.byte	0x08
	.zero		1


	//   ....[21]....
        /*090c*/ 	.word	0x000008e0
        /*0910*/ 	.word	0x000000ff
        /*0914*/ 	.word	0x000334c8
        /*0918*/ 	.short	0x0100
        /*091a*/ 	.byte	0x08
	.zero		1


	//   ....[22]....
        /*091c*/ 	.word	0x00001c70
        /*0920*/ 	.word	0x000000ff
        /*0924*/ 	.word	0x00033400
        /*0928*/ 	.short	0x010a
        /*092a*/ 	.byte	0x29
	.zero		1


	//   ....[23]....
        /*092c*/ 	.word	0x00001d10
        /*0930*/ 	.word	0x00000002
        /*0934*/ 	.word	0x00033430
        /*0938*/ 	.short	0x010a
        /*093a*/ 	.byte	0x3f
	.zero		1


	//   ....[24]....
        /*093c*/ 	.word	0x00001d70
        /*0940*/ 	.word	0x00000002
        /*0944*/ 	.word	0x00033430
        /*0948*/ 	.short	0x010a
        /*094a*/ 	.byte	0x3f
	.zero		1


	//   ....[25]....
        /*094c*/ 	.word	0x00003660
        /*0950*/ 	.word	0x00000002
        /*0954*/ 	.word	0x00000000
        /*0958*/ 	.short	0x0101
        /*095a*/ 	.byte	0x3f
	.zero		1


	//   ....[26]....
        /*095c*/ 	.word	0x00005bb0
        /*0960*/ 	.word	0x000000ff
        /*0964*/ 	.word	0x00033430
        /*0968*/ 	.short	0x010a
        /*096a*/ 	.byte	0x06
	.zero		1


	//   ....[27]....
        /*096c*/ 	.word	0x00005bf0
        /*0970*/ 	.word	0x000000ff
        /*0974*/ 	.word	0x00033430
        /*0978*/ 	.short	0x010a
        /*097a*/ 	.byte	0x06
	.zero		1


	//   ....[28]....
        /*097c*/ 	.word	0x00006830
        /*0980*/ 	.word	0x000000ff
        /*0984*/ 	.word	0x00033450
        /*0988*/ 	.short	0x010a
        /*098a*/ 	.byte	0x06
	.zero		1


	//   ....[29]....
        /*098c*/ 	.word	0x00006870
        /*0990*/ 	.word	0x000000ff
        /*0994*/ 	.word	0x00033450
        /*0998*/ 	.short	0x010a
        /*099a*/ 	.byte	0x06
	.zero		1


	//   ....[30]....
        /*099c*/ 	.word	0x000093c0
        /*09a0*/ 	.word	0x00000002
        /*09a4*/ 	.word	0x00000000
        /*09a8*/ 	.short	0x0101
        /*09aa*/ 	.byte	0x3f
	.zero		1


	//   ....[31]....
        /*09ac*/ 	.word	0x000096f0
        /*09b0*/ 	.word	0x000000ff
        /*09b4*/ 	.word	0x00000000
        /*09b8*/ 	.short	0x0101
        /*09ba*/ 	.byte	0x06
	.zero		1


	//   ....[32]....
        /*09bc*/ 	.word	0x0000a030
        /*09c0*/ 	.word	0x000000ff
        /*09c4*/ 	.word	0x00033430
        /*09c8*/ 	.short	0x010a
        /*09ca*/ 	.byte	0x06
	.zero		1


	//   ....[33]....
        /*09cc*/ 	.word	0x0000a070
        /*09d0*/ 	.word	0x000000ff
        /*09d4*/ 	.word	0x00033430
        /*09d8*/ 	.short	0x010a
        /*09da*/ 	.byte	0x06
	.zero		1


	//   ....[34]....
        /*09dc*/ 	.word	0x0000ac80
        /*09e0*/ 	.word	0x000000ff
        /*09e4*/ 	.word	0x00033450
        /*09e8*/ 	.short	0x010a
        /*09ea*/ 	.byte	0x06
	.zero		1


	//   ....[35]....
        /*09ec*/ 	.word	0x0000acc0
        /*09f0*/ 	.word	0x000000ff
        /*09f4*/ 	.word	0x00033450
        /*09f8*/ 	.short	0x010a
        /*09fa*/ 	.byte	0x06
	.zero		1


	//   ....[36]....
        /*09fc*/ 	.word	0x0000ccb0
        /*0a00*/ 	.word	0x00000002
        /*0a04*/ 	.word	0x00000000
        /*0a08*/ 	.short	0x0101
        /*0a0a*/ 	.byte	0x3f
	.zero		1


	//   ....[37]....
        /*0a0c*/ 	.word	0x0000cfc0
        /*0a10*/ 	.word	0x000000ff
        /*0a14*/ 	.word	0x00000000
        /*0a18*/ 	.short	0x0101
        /*0a1a*/ 	.byte	0x06
	.zero		1


	//   ....[38]....
        /*0a1c*/ 	.word	0x0000d840
        /*0a20*/ 	.word	0x000000ff
        /*0a24*/ 	.word	0x00033450
        /*0a28*/ 	.short	0x010a
        /*0a2a*/ 	.byte	0x09
	.zero		1


	//   ....[39]....
        /*0a2c*/ 	.word	0x0000d880
        /*0a30*/ 	.word	0x000000ff
        /*0a34*/ 	.word	0x00033450
        /*0a38*/ 	.short	0x010a
        /*0a3a*/ 	.byte	0x09
	.zero		1


	//   ....[40]....
        /*0a3c*/ 	.word	0x0000df80
        /*0a40*/ 	.word	0x000000ff
        /*0a44*/ 	.word	0x00000000
        /*0a48*/ 	.short	0x0101
        /*0a4a*/ 	.byte	0x04
	.zero		1


	//   ....[41]....
        /*0a4c*/ 	.word	0x00010460
        /*0a50*/ 	.word	0x00000003
        /*0a54*/ 	.word	0x00000000
        /*0a58*/ 	.short	0x0101
        /*0a5a*/ 	.byte	0x3f
	.zero		1


	//   ....[42]....
        /*0a5c*/ 	.word	0x00013630
        /*0a60*/ 	.word	0x00000004
        /*0a64*/ 	.word	0x00033480
        /*0a68*/ 	.short	0x010a
        /*0a6a*/ 	.byte	0x3f
	.zero		1


	//   ....[43]....
        /*0a6c*/ 	.word	0x000138b0
        /*0a70*/ 	.word	0x00000004
        /*0a74*/ 	.word	0x00033440
        /*0a78*/ 	.short	0x010a
        /*0a7a*/ 	.byte	0x3f
	.zero		1


	//   ....[44]....
        /*0a7c*/ 	.word	0x00014450
        /*0a80*/ 	.word	0x00000011
        /*0a84*/ 	.word	0x00033400
        /*0a88*/ 	.short	0x0107
        /*0a8a*/ 	.byte	0x3f
	.zero		1


	//   ....[45]....
        /*0a8c*/ 	.word	0x00014550
        /*0a90*/ 	.word	0x00000011
        /*0a94*/ 	.word	0x00033400
        /*0a98*/ 	.short	0x0101
        /*0a9a*/ 	.byte	0x3f
	.zero		1


	//   ....[46]....
        /*0a9c*/ 	.word	0x00014570
        /*0aa0*/ 	.word	0x00000011
        /*0aa4*/ 	.word	0x00033420
        /*0aa8*/ 	.short	0x010a
        /*0aaa*/ 	.byte	0x3f
	.zero		1


	//   ....[47]....
        /*0aac*/ 	.word	0x00014880
        /*0ab0*/ 	.word	0x00000006
        /*0ab4*/ 	.word	0x00033480
        /*0ab8*/ 	.short	0x010a
        /*0aba*/ 	.byte	0x3f
	.zero		1


	//   ....[48]....
        /*0abc*/ 	.word	0x00014ce0
        /*0ac0*/ 	.word	0x00000006
        /*0ac4*/ 	.word	0x00033440
        /*0ac8*/ 	.short	0x010a
        /*0aca*/ 	.byte	0x3f
	.zero		1


	//   ....[49]....
        /*0acc*/ 	.word	0x00015190
        /*0ad0*/ 	.word	0x00000003
        /*0ad4*/ 	.word	0x00033470
        /*0ad8*/ 	.short	0x010a
        /*0ada*/ 	.byte	0x3f
	.zero		1


	//   ....[50]....
        /*0adc*/ 	.word	0x00015200
        /*0ae0*/ 	.word	0x00000003
        /*0ae4*/ 	.word	0x00033460
        /*0ae8*/ 	.short	0x010a
        /*0aea*/ 	.byte	0x3f
	.zero		1


	//   ....[51]....
        /*0aec*/ 	.word	0x00015d40
        /*0af0*/ 	.word	0x00000003
        /*0af4*/ 	.word	0x00033450
        /*0af8*/ 	.short	0x0101
        /*0afa*/ 	.byte	0x3f
	.zero		1


	//   ....[52]....
        /*0afc*/ 	.word	0x00015dc0
        /*0b00*/ 	.word	0x00000003
        /*0b04*/ 	.word	0x00000000
        /*0b08*/ 	.short	0x0101
        /*0b0a*/ 	.byte	0x3f
	.zero		1


	//   ....[53]....
        /*0b0c*/ 	.word	0x00015ff0
        /*0b10*/ 	.word	0x00000000
        /*0b14*/ 	.word	0x00033470
        /*0b18*/ 	.short	0x010a
        /*0b1a*/ 	.byte	0x3f
	.zero		1


	//   ....[54]....
        /*0b1c*/ 	.word	0x00016060
        /*0b20*/ 	.word	0x00000000
        /*0b24*/ 	.word	0x00033460
        /*0b28*/ 	.short	0x010a
        /*0b2a*/ 	.byte	0x3f
	.zero		1


	//   ....[55]....
        /*0b2c*/ 	.word	0x00016bd0
        /*0b30*/ 	.word	0x00000000
        /*0b34*/ 	.word	0x00033450
        /*0b38*/ 	.short	0x0101
        /*0b3a*/ 	.byte	0x3f
	.zero		1


	//   ....[56]....
        /*0b3c*/ 	.word	0x00016c20
        /*0b40*/ 	.word	0x00000002
        /*0b44*/ 	.word	0x00000000
        /*0b48*/ 	.short	0x0101
        /*0b4a*/ 	.byte	0x3f
	.zero		1


	//   ....[57]....
        /*0b4c*/ 	.word	0x000179d0
        /*0b50*/ 	.word	0x00000000
        /*0b54*/ 	.word	0x00033420
        /*0b58*/ 	.short	0x010a
        /*0b5a*/ 	.byte	0x3f
	.zero		1


	//   ....[58]....
        /*0b5c*/ 	.word	0x00017b90
        /*0b60*/ 	.word	0x00000006
        /*0b64*/ 	.word	0x00000000
        /*0b68*/ 	.short	0x010a
        /*0b6a*/ 	.byte	0x3f
	.zero		1


	//   ....[59]....
        /*0b6c*/ 	.word	0x00017c00
        /*0b70*/ 	.word	0x00000007
        /*0b74*/ 	.word	0x00000000
        /*0b78*/ 	.short	0x010a
        /*0b7a*/ 	.byte	0x3f
	.zero		1


	//   ....[60]....
        /*0b7c*/ 	.word	0x00017c60
        /*0b80*/ 	.word	0x00000004
        /*0b84*/ 	.word	0x00033460
        /*0b88*/ 	.short	0x010a
        /*0b8a*/ 	.byte	0x3f
	.zero		1


	//   ....[61]....
        /*0b8c*/ 	.word	0x00017cb0
        /*0b90*/ 	.word	0x00000003
        /*0b94*/ 	.word	0x00033460
        /*0b98*/ 	.short	0x010a
        /*0b9a*/ 	.byte	0x3f
	.zero		1


	//   ....[62]....
        /*0b9c*/ 	.word	0x00017cf0
        /*0ba0*/ 	.word	0x00000004
        /*0ba4*/ 	.word	0x00033480
        /*0ba8*/ 	.short	0x010a
        /*0baa*/ 	.byte	0x3f
	.zero		1


	//   ....[63]....
        /*0bac*/ 	.word	0x00017d10
        /*0bb0*/ 	.word	0x00000003
        /*0bb4*/ 	.word	0x00033480
        /*0bb8*/ 	.short	0x010a
        /*0bba*/ 	.byte	0x3f
	.zero		1


	//   ....[64]....
        /*0bbc*/ 	.word	0x00017d80
        /*0bc0*/ 	.word	0x00000003
        /*0bc4*/ 	.word	0x00033400
        /*0bc8*/ 	.short	0x010a
        /*0bca*/ 	.byte	0x3f
	.zero		1


	//   ....[65]....
        /*0bcc*/ 	.word	0x00017dd0
        /*0bd0*/ 	.word	0x00000002
        /*0bd4*/ 	.word	0x00033430
        /*0bd8*/ 	.short	0x010a
        /*0bda*/ 	.byte	0x3f
	.zero		1


	//   ....[66]....
        /*0bdc*/ 	.word	0x00017e30
        /*0be0*/ 	.word	0x00000007
        /*0be4*/ 	.word	0x00033430
        /*0be8*/ 	.short	0x010a
        /*0bea*/ 	.byte	0x3f
	.zero		1


	//   ....[67]....
        /*0bec*/ 	.word	0x00017e90
        /*0bf0*/ 	.word	0x00000007
        /*0bf4*/ 	.word	0x00033450
        /*0bf8*/ 	.short	0x010a
        /*0bfa*/ 	.byte	0x3f
	.zero		1


	//   ....[68]....
        /*0bfc*/ 	.word	0x00017ef0
        /*0c00*/ 	.word	0x00000007
        /*0c04*/ 	.word	0x00033430
        /*0c08*/ 	.short	0x010a
        /*0c0a*/ 	.byte	0x3f
	.zero		1


	//   ....[69]....
        /*0c0c*/ 	.word	0x00017f50
        /*0c10*/ 	.word	0x00000007
        /*0c14*/ 	.word	0x00033450
        /*0c18*/ 	.short	0x010a
        /*0c1a*/ 	.byte	0x3f
	.zero		1


	//   ....[70]....
        /*0c1c*/ 	.word	0x00017fb0
        /*0c20*/ 	.word	0x00000005
        /*0c24*/ 	.word	0x00033450
        /*0c28*/ 	.short	0x010a
        /*0c2a*/ 	.byte	0x3f
	.zero		1


	//   ....[71]....
        /*0c2c*/ 	.word	0x00018100
        /*0c30*/ 	.word	0x00000004
        /*0c34*/ 	.word	0x00033480
        /*0c38*/ 	.short	0x010a
        /*0c3a*/ 	.byte	0x3f
	.zero		1


	//   ....[72]....
        /*0c3c*/ 	.word	0x00018150
        /*0c40*/ 	.word	0x00000004
        /*0c44*/ 	.word	0x00033440
        /*0c48*/ 	.short	0x010a
        /*0c4a*/ 	.byte	0x3f
	.zero		1


	//   ....[73]....
        /*0c4c*/ 	.word	0x000186e0
        /*0c50*/ 	.word	0x00000011
        /*0c54*/ 	.word	0x00033420
        /*0c58*/ 	.short	0x010a
        /*0c5a*/ 	.byte	0x3f
	.zero		1


	//   ....[74]....
        /*0c5c*/ 	.word	0x00018730
        /*0c60*/ 	.word	0x00000006
        /*0c64*/ 	.word	0x00033480
        /*0c68*/ 	.short	0x010a
        /*0c6a*/ 	.byte	0x3f
	.zero		1


	//   ....[75]....
        /*0c6c*/ 	.word	0x00018780
        /*0c70*/ 	.word	0x00000006
        /*0c74*/ 	.word	0x00033440
        /*0c78*/ 	.short	0x010a
        /*0c7a*/ 	.byte	0x3f
	.zero		1


	//   ....[76]....
        /*0c7c*/ 	.word	0x000187d0
        /*0c80*/ 	.word	0x00000003
        /*0c84*/ 	.word	0x00033470
        /*0c88*/ 	.short	0x010a
        /*0c8a*/ 	.byte	0x3f
	.zero		1


	//   ....[77]....
        /*0c8c*/ 	.word	0x00018820
        /*0c90*/ 	.word	0x00000003
        /*0c94*/ 	.word	0x00033460
        /*0c98*/ 	.short	0x010a
        /*0c9a*/ 	.byte	0x3f
	.zero		1


	//   ....[78]....
        /*0c9c*/ 	.word	0x00018870
        /*0ca0*/ 	.word	0x00000000
        /*0ca4*/ 	.word	0x00033470
        /*0ca8*/ 	.short	0x010a
        /*0caa*/ 	.byte	0x3f
	.zero		1


	//   ....[79]....
        /*0cac*/ 	.word	0x000188c0
        /*0cb0*/ 	.word	0x00000000
        /*0cb4*/ 	.word	0x00033460
        /*0cb8*/ 	.short	0x010a
        /*0cba*/ 	.byte	0x3f
	.zero		1


	//   ....[80]....
        /*0cbc*/ 	.word	0x00018910
        /*0cc0*/ 	.word	0x00000000
        /*0cc4*/ 	.word	0x00033420
        /*0cc8*/ 	.short	0x010a
        /*0cca*/ 	.byte	0x3f
	.zero		1


	//   ....[81]....
        /*0ccc*/ 	.word	0x00018ab0
        /*0cd0*/ 	.word	0x00000006
        /*0cd4*/ 	.word	0x00000000
        /*0cd8*/ 	.short	0x010a
        /*0cda*/ 	.byte	0x3f
	.zero		1


	//   ....[82]....
        /*0cdc*/ 	.word	0x00018b00
        /*0ce0*/ 	.word	0x00000007
        /*0ce4*/ 	.word	0x00000000
        /*0ce8*/ 	.short	0x010a
        /*0cea*/ 	.byte	0x3f
	.zero		1


	//   ....[83]....
        /*0cec*/ 	.word	0x00018b50
        /*0cf0*/ 	.word	0x00000004
        /*0cf4*/ 	.word	0x00033460
        /*0cf8*/ 	.short	0x010a
        /*0cfa*/ 	.byte	0x3f
	.zero		1


	//   ....[84]....
        /*0cfc*/ 	.word	0x00018ba0
        /*0d00*/ 	.word	0x00000003
        /*0d04*/ 	.word	0x00033460
        /*0d08*/ 	.short	0x010a
        /*0d0a*/ 	.byte	0x3f
	.zero		1


	//   ....[85]....
        /*0d0c*/ 	.word	0x00018bf0
        /*0d10*/ 	.word	0x00000004
        /*0d14*/ 	.word	0x00033480
        /*0d18*/ 	.short	0x010a
        /*0d1a*/ 	.byte	0x3f
	.zero		1


	//----- nvinfo : EIATTR_NUM_MBARRIERS
	.align		4
.L_849:
        /*0d1c*/ 	.byte	0x03, 0x38
        /*0d1e*/ 	.short	0x0016


	//----- nvinfo : EIATTR_EXIT_INSTR_OFFSETS
	.align		4
        /*0d20*/ 	.byte	0x04, 0x1c
        /*0d22*/ 	.short	(.L_851 - .L_850)


	//   ....[0]....
.L_850:
        /*0d24*/ 	.word	0x00000a80


	//   ....[1]....
        /*0d28*/ 	.word	0x000115a0


	//   ....[2]....
        /*0d2c*/ 	.word	0x00017d60


	//----- nvinfo : EIATTR_MAX_THREADS
	.align		4
.L_851:
        /*0d30*/ 	.byte	0x04, 0x05
        /*0d32*/ 	.short	(.L_853 - .L_852)
.L_852:
        /*0d34*/ 	.word	0x00000180
        /*0d38*/ 	.word	0x00000001
        /*0d3c*/ 	.word	0x00000001


	//----- nvinfo : EIATTR_CRS_STACK_SIZE
	.align		4
.L_853:
        /*0d40*/ 	.byte	0x04, 0x1e
        /*0d42*/ 	.short	(.L_855 - .L_854)
.L_854:
        /*0d44*/ 	.word	0x00000000


	//----- nvinfo : EIATTR_CBANK_PARAM_SIZE
	.align		4
.L_855:
        /*0d48*/ 	.byte	0x03, 0x19
        /*0d4a*/ 	.short	0x0af0


	//----- nvinfo : EIATTR_PARAM_CBANK
	.align		4
        /*0d4c*/ 	.byte	0x04, 0x0a
        /*0d4e*/ 	.short	(.L_857 - .L_856)
	.align		4
.L_856:
        /*0d50*/ 	.word	index@(.nv.constant0._ZN7cutlass13device_kernelIN5flash11enable_sm90INS1_16FlashAttnFwdSm90INS1_25CollectiveMainloopFwdSm90ILi2EN4cute5tupleIJNS5_1CILi1EEES8_S8_EEENS6_IJNS7_ILi128EEENS7_ILi160EEENS7_ILi192EEEEEELi192ENS_12float_e4m3_tEfNS_4arch4Sm90ELb1ELb0ELb1ELb1ELb0ELb0ELb0ELb1ELb1ELb1ELb0ELb0EEENS1_21CollectiveEpilogueFwdINS6_IJSA_SC_SB_EEES9_NS_10bfloat16_tESG_Li256ELb1ELb1ELb0ELb1EEENS1_36VarlenDynamicPersistentTileSchedulerILi128ELi160ELi256ELi128ELb0ELb1ELb1ELb1ELb1ELb1EEEEEEEEEvNT_6ParamsE)
        /*0d54*/ 	.short	0x0210
        /*0d56*/ 	.short	0x0af0


	//----- nvinfo : EIATTR_SW_WAR
	.align		4
.L_857:
        /*0d58*/ 	.byte	0x04, 0x36
        /*0d5a*/ 	.short	(.L_859 - .L_858)
.L_858:
        /*0d5c*/ 	.word	0x00000008
.L_859:


//--------------------- .nv.info._ZN7cutlass13device_kernelIN5flash11enable_sm90INS1_16FlashAttnFwdSm90INS1_25CollectiveMainloopFwdSm90ILi2EN4cute5tupleIJNS5_1CILi1EEES8_S8_EEENS6_IJNS7_ILi128EEENS7_ILi160EEENS7_ILi192EEEEEELi192ENS_12float_e4m3_tEfNS_4arch4Sm90ELb1ELb0ELb1ELb1ELb0ELb1ELb0ELb1ELb1ELb1ELb0ELb0EEENS1_21CollectiveEpilogueFwdINS6_IJSA_SC_SB_EEES9_NS_10bfloat16_tESG_Li256ELb1ELb1ELb0ELb1EEENS1_36VarlenDynamicPersistentTileSchedulerILi128ELi160ELi256ELi128ELb0ELb1ELb1ELb1ELb1ELb1EEEEEEEEEvNT_6ParamsE --------------------------
	.section	.nv.info._ZN7cutlass13device_kernelIN5flash11enable_sm90INS1_16FlashAttnFwdSm90INS1_25CollectiveMainloopFwdSm90ILi2EN4cute5tupleIJNS5_1CILi1EEES8_S8_EEENS6_IJNS7_ILi128EEENS7_ILi160EEENS7_ILi192EEEEEELi192ENS_12float_e4m3_tEfNS_4arch4Sm90ELb1ELb0ELb1ELb1ELb0ELb1ELb0ELb1ELb1ELb1ELb0ELb0EEENS1_21CollectiveEpilogueFwdINS6_IJSA_SC_SB_EEES9_NS_10bfloat16_tESG_Li256ELb1ELb1ELb0ELb1EEENS1_36VarlenDynamicPersistentTileSchedulerILi128ELi160ELi256ELi128ELb0ELb1ELb1ELb1ELb1ELb1EEEEEEEEEvNT_6ParamsE,"",@"SHT_CUDA_INFO"
	.sectionflags	@""
	.align	4


	//----- nvinfo : EIATTR_CUDA_API_VERSION
	.align		4
        /*0000*/ 	.byte	0x04, 0x37
        /*0002*/ 	.short	(.L_861 - .L_860)
.L_860:
        /*0004*/ 	.word	0x00000082


	//----- nvinfo : EIATTR_KPARAM_INFO
	.align		4
.L_861:
        /*0008*/ 	.byte	0x04, 0x17
        /*000a*/ 	.short	(.L_863 - .L_862)
.L_862:
        /*000c*/ 	.word	0x00000000
        /*0010*/ 	.short	0x0000
        /*0012*/ 	.short	0x0070
        /*0014*/ 	.byte	0x00, 0xf0, 0x01, 0x2a


	//----- nvinfo : EIATTR_SPARSE_MMA_MASK
	.align		4
.L_863:
        /*0018*/ 	.byte	0x03, 0x50
        /*001a*/ 	.short	0x0000


	//----- nvinfo : EIATTR_MAXREG_COUNT
	.align		4
        /*001c*/ 	.byte	0x03, 0x1b
        /*001e*/ 	.short	0x00a8


	//----- nvinfo : EIATTR_NUM_BARRIERS
	.align		4
        /*0020*/ 	.byte	0x02, 0x4c
        /*0022*/ 	.byte	0x10
	.zero		1


	//----- nvinfo : EIATTR_EXTERNS
	.align		4
        /*0024*/ 	.byte	0x04, 0x0f
        /*0026*/ 	.short	(.L_865 - .L_864)


	//   ....[0]....
	.align		4
.L_864:
        /*0028*/ 	.word	index@(__assertfail)


	//----- nvinfo : EIATTR_ANNOTATIONS
	.align		4
.L_865:
        /*002c*/ 	.byte	0x04, 0x55
        /*002e*/ 	.short	(.L_867 - .L_866)


	//   ....[0]....
.L_866:
        /* <DEDUP_REMOVED lines=116> */


	//----- nvinfo : EIATTR_MERCURY_ISA_VERSION
	.align		4
.L_867:
        /*0760*/ 	.byte	0x03, 0x5f
        /*0762*/ 	.short	0x0101


	//----- nvinfo : EIATTR_UNUSED_LOAD_BYTE_OFFSET
	.align		4
        /*0764*/ 	.byte	0x04, 0x44
        /*0766*/ 	.short	(.L_869 - .L_868)


	//   ....[0]....
.L_868:
        /*0768*/ 	.word	0x00000ae0
        /*076c*/ 	.word	0x0000fff0


	//   ....[1]....
        /*0770*/ 	.word	0x00025300
        /*0774*/ 	.word	0x0000fff0


	//----- nvinfo : EIATTR_INT_WARP_WIDE_INSTR_OFFSETS
	.align		4
.L_869:
        /*0778*/ 	.byte	0x04, 0x31
        /*077a*/ 	.short	(.L_871 - .L_870)


	//   ....[0]....
.L_870:
        /*077c*/ 	.word	0x00000190


	//   ....[1]....
        /*0780*/ 	.word	0x000001d0


	//   ....[2]....
        /*0784*/ 	.word	0x00000240


	//   ....[3]....
        /*0788*/ 	.word	0x0002b450


	//   ....[4]....
        /*078c*/ 	.word	0x0002b4e0


	//   ....[5]....
        /*0790*/ 	.word	0x0002e940


	//   ....[6]....
        /*0794*/ 	.word	0x0002e9a0


	//----- nvinfo : EIATTR_COOP_GROUP_MASK_REGIDS
	.align		4
.L_871:
        /*0798*/ 	.byte	0x04, 0x29
        /*079a*/ 	.short	(.L_873 - .L_872)


	//   ....[0]....
.L_872:
        /*079c*/ 	.word	0xffffffff


	//   ....[1]....
        /*07a0*/ 	.word	0xffffffff


	//   ....[2]....
        /*07a4*/ 	.word	0xffffffff


	//   ....[3]....
        /*07a8*/ 	.word	0xffffffff


	//   ....[4]....
        /*07ac*/ 	.word	0xffffffff


	//   ....[5]....
        /*07b0*/ 	.word	0xffffffff


	//   ....[6]....
        /*07b4*/ 	.word	0xffffffff


	//   ....[7]....
        /*07b8*/ 	.word	0xffffffff


	//   ....[8]....
        /*07bc*/ 	.word	0xffffffff


	//   ....[9]....
        /*07c0*/ 	.word	0xffffffff


	//   ....[10]....
        /*07c4*/ 	.word	0xffffffff


	//   ....[11]....
        /*07c8*/ 	.word	0xffffffff


	//   ....[12]....
        /*07cc*/ 	.word	0xffffffff


	//   ....[13]....
        /*07d0*/ 	.word	0xffffffff


	//   ....[14]....
        /*07d4*/ 	.word	0xffffffff


	//   ....[15]....
        /*07d8*/ 	.word	0xffffffff


	//   ....[16]....
        /*07dc*/ 	.word	0xffffffff


	//   ....[17]....
        /*07e0*/ 	.word	0xffffffff


	//   ....[18]....
        /*07e4*/ 	.word	0xffffffff


	//   ....[19]....
        /*07e8*/ 	.word	0xffffffff


	//   ....[20]....
        /*07ec*/ 	.word	0xffffffff


	//   ....[21]....
        /*07f0*/ 	.word	0xffffffff


	//   ....[22]....
        /*07f4*/ 	.word	0xffffffff


	//   ....[23]....
        /*07f8*/ 	.word	0xffffffff


	//   ....[24]....
        /*07fc*/ 	.word	0xffffffff


	//   ....[25]....
        /*0800*/ 	.word	0xffffffff


	//   ....[26]....
        /*0804*/ 	.word	0xffffffff


	//   ....[27]....
        /*0808*/ 	.word	0xffffffff


	//   ....[28]....
        /*080c*/ 	.word	0xffffffff


	//   ....[29]....
        /*0810*/ 	.word	0xffffffff


	//   ....[30]....
        /*0814*/ 	.word	0xffffffff


	//   ....[31]....
        /*0818*/ 	.word	0xffffffff


	//   ....[32]....
        /*081c*/ 	.word	0xffffffff


	//   ....[33]....
        /*0820*/ 	.word	0xffffffff


	//   ....[34]....
        /*0824*/ 	.word	0xffffffff


	//   ....[35]....
        /*0828*/ 	.word	0xffffffff


	//   ....[36]....
        /*082c*/ 	.word	0xffffffff


	//   ....[37]....
        /*0830*/ 	.word	0xffffffff


	//   ....[38]....
        /*0834*/ 	.word	0xffffffff


	//   ....[39]....
        /*0838*/ 	.word	0xffffffff


	//   ....[40]....
        /*083c*/ 	.word	0xffffffff


	//   ....[41]....
        /*0840*/ 	.word	0xffffffff


	//   ....[42]....
        /*0844*/ 	.word	0xffffffff


	//   ....[43]....
        /*0848*/ 	.word	0xffffffff


	//   ....[44]....
        /*084c*/ 	.word	0xffffffff


	//   ....[45]....
        /*0850*/ 	.word	0xffffffff


	//   ....[46]....
        /*0854*/ 	.word	0xffffffff


	//   ....[47]....
        /*0858*/ 	.word	0xffffffff


	//   ....[48]....
        /*085c*/ 	.word	0xffffffff


	//   ....[49]....
        /*0860*/ 	.word	0xffffffff


	//   ....[50]....
        /*0864*/ 	.word	0xffffffff


	//   ....[51]....
        /*0868*/ 	.word	0xffffffff


	//   ....[52]....
        /*086c*/ 	.word	0xffffffff


	//   ....[53]....
        /*0870*/ 	.word	0xffffffff


	//   ....[54]....
        /*0874*/ 	.word	0xffffffff


	//   ....[55]....
        /*0878*/ 	.word	0xffffffff


	//   ....[56]....
        /*087c*/ 	.word	0xffffffff


	//   ....[57]....
        /*0880*/ 	.word	0xffffffff


	//   ....[58]....
        /*0884*/ 	.word	0xffffffff


	//   ....[59]....
        /*0888*/ 	.word	0xffffffff


	//   ....[60]....
        /*088c*/ 	.word	0xffffffff


	//   ....[61]....
        /*0890*/ 	.word	0xffffffff


	//   ....[62]....
        /*0894*/ 	.word	0xffffffff


	//   ....[63]....
        /*0898*/ 	.word	0xffffffff


	//   ....[64]....
        /*089c*/ 	.word	0xffffffff


	//   ....[65]....
        /*08a0*/ 	.word	0xffffffff


	//   ....[66]....
        /*08a4*/ 	.word	0xffffffff


	//   ....[67]....
        /*08a8*/ 	.word	0xffffffff


	//   ....[68]....
        /*08ac*/ 	.word	0xffffffff


	//   ....[69]....
        /*08b0*/ 	.word	0xffffffff


	//   ....[70]....
        /*08b4*/ 	.word	0xffffffff


	//   ....[71]....
        /*08b8*/ 	.word	0xffffffff


	//   ....[72]....
        /*08bc*/ 	.word	0xffffffff


	//   ....[73]....
        /*08c0*/ 	.word	0xffffffff


	//   ....[74]....
        /*08c4*/ 	.word	0xffffffff


	//   ....[75]....
        /*08c8*/ 	.word	0xffffffff


	//   ....[76]....
        /*08cc*/ 	.word	0xffffffff


	//   ....[77]....
        /*08d0*/ 	.word	0xffffffff


	//   ....[78]....
        /*08d4*/ 	.word	0xffffffff


	//   ....[79]....
        /*08d8*/ 	.word	0xffffffff


	//   ....[80]....
        /*08dc*/ 	.word	0xffffffff


	//   ....[81]....
        /*08e0*/ 	.word	0xffffffff


	//   ....[82]....
        /*08e4*/ 	.word	0xffffffff


	//   ....[83]....
        /*08e8*/ 	.word	0xffffffff


	//   ....[84]....
        /*08ec*/ 	.word	0xffffffff


	//   ....[85]....
        /*08f0*/ 	.word	0xffffffff


	//   ....[86]....
        /*08f4*/ 	.word	0xffffffff


	//   ....[87]....
        /*08f8*/ 	.word	0xffffffff


	//   ....[88]....
        /*08fc*/ 	.word	0xffffffff


	//   ....[89]....
        /*0900*/ 	.word	0xffffffff


	//   ....[90]....
        /*0904*/ 	.word	0xffffffff


	//   ....[91]....
        /*0908*/ 	.word	0xffffffff


	//   ....[92]....
        /*090c*/ 	.word	0xffffffff


	//   ....[93]....
        /*0910*/ 	.word	0xffffffff


	//   ....[94]....
        /*0914*/ 	.word	0xffffffff


	//   ....[95]....
        /*0918*/ 	.word	0xffffffff


	//   ....[96]....
        /*091c*/ 	.word	0xffffffff


	//   ....[97]....
        /*0920*/ 	.word	0xffffffff


	//   ....[98]....
        /*0924*/ 	.word	0xffffffff


	//   ....[99]....
        /*0928*/ 	.word	0xffffffff


	//   ....[100]....
        /*092c*/ 	.word	0xffffffff


	//   ....[101]....
        /*0930*/ 	.word	0xffffffff


	//   ....[102]....
        /*0934*/ 	.word	0xffffffff


	//   ....[103]....
        /*0938*/ 	.word	0xffffffff


	//   ....[104]....
        /*093c*/ 	.word	0xffffffff


	//   ....[105]....
        /*0940*/ 	.word	0xffffffff


	//   ....[106]....
        /*0944*/ 	.word	0xffffffff


	//   ....[107]....
        /*0948*/ 	.word	0xffffffff


	//   ....[108]....
        /*094c*/ 	.word	0xffffffff


	//   ....[109]....
        /*0950*/ 	.word	0xffffffff


	//   ....[110]....
        /*0954*/ 	.word	0xffffffff


	//   ....[111]....
        /*0958*/ 	.word	0xffffffff


	//   ....[112]....
        /*095c*/ 	.word	0xffffffff


	//   ....[113]....
        /*0960*/ 	.word	0xffffffff


	//   ....[114]....
        /*0964*/ 	.word	0xffffffff


	//   ....[115]....
        /*0968*/ 	.word	0xffffffff


	//   ....[116]....
        /*096c*/ 	.word	0xffffffff


	//   ....[117]....
        /*0970*/ 	.word	0xffffffff


	//   ....[118]....
        /*0974*/ 	.word	0xffffffff


	//   ....[119]....
        /*0978*/ 	.word	0xffffffff


	//   ....[120]....
        /*097c*/ 	.word	0xffffffff


	//   ....[121]....
        /*0980*/ 	.word	0xffffffff


	//   ....[122]....
        /*0984*/ 	.word	0xffffffff


	//   ....[123]....
        /*0988*/ 	.word	0xffffffff


	//   ....[124]....
        /*098c*/ 	.word	0xffffffff


	//   ....[125]....
        /*0990*/ 	.word	0xffffffff


	//   ....[126]....
        /*0994*/ 	.word	0xffffffff


	//   ....[127]....
        /*0998*/ 	.word	0xffffffff


	//   ....[128]....
        /*099c*/ 	.word	0xffffffff


	//   ....[129]....
        /*09a0*/ 	.word	0xffffffff


	//   ....[130]....
        /*09a4*/ 	.word	0xffffffff


	//   ....[131]....
        /*09a8*/ 	.word	0xffffffff


	//   ....[132]....
        /*09ac*/ 	.word	0xffffffff


	//   ....[133]....
        /*09b0*/ 	.word	0xffffffff


	//   ....[134]....
        /*09b4*/ 	.word	0xffffffff


	//   ....[135]....
        /*09b8*/ 	.word	0xffffffff


	//   ....[136]....
        /*09bc*/ 	.word	0xffffffff


	//   ....[137]....
        /*09c0*/ 	.word	0xffffffff


	//   ....[138]....
        /*09c4*/ 	.word	0xffffffff


	//   ....[139]....
        /*09c8*/ 	.word	0xffffffff


	//   ....[140]....
        /*09cc*/ 	.word	0xffffffff


	//   ....[141]....
        /*09d0*/ 	.word	0xffffffff


	//   ....[142]....
        /*09d4*/ 	.word	0xffffffff


	//   ....[143]....
        /*09d8*/ 	.word	0xffffffff


	//   ....[144]....
        /*09dc*/ 	.word	0xffffffff


	//   ....[145]....
        /*09e0*/ 	.word	0xffffffff


	//   ....[146]....
        /*09e4*/ 	.word	0xffffffff


	//   ....[147]....
        /*09e8*/ 	.word	0xffffffff


	//   ....[148]....
        /*09ec*/ 	.word	0x0500000f


	//   ....[149]....
        /*09f0*/ 	.word	0x0500000f


	//   ....[150]....
        /*09f4*/ 	.word	0x0500000f


	//   ....[151]....
        /*09f8*/ 	.word	0x0500000f


	//   ....[152]....
        /*09fc*/ 	.word	0x0500000f


	//   ....[153]....
        /*0a00*/ 	.word	0x0500000f


	//   ....[154]....
        /*0a04*/ 	.word	0x0500000f


	//   ....[155]....
        /*0a08*/ 	.word	0x0500000f


	//   ....[156]....
        /*0a0c*/ 	.word	0x0500000f


	//   ....[157]....
        /*0a10*/ 	.word	0x0500000f


	//   ....[158]....
        /*0a14*/ 	.word	0x0500000f


	//   ....[159]....
        /*0a18*/ 	.word	0x0500000f


	//   ....[160]....
        /*0a1c*/ 	.word	0x0500000f


	//   ....[161]....
        /*0a20*/ 	.word	0x0500000f


	//   ....[162]....
        /*0a24*/ 	.word	0x0500000f


	//   ....[163]....
        /*0a28*/ 	.word	0x0500000f


	//   ....[164]....
        /*0a2c*/ 	.word	0x0500000f


	//   ....[165]....
        /*0a30*/ 	.word	0x0500000f


	//   ....[166]....
        /*0a34*/ 	.word	0x0500000f


	//   ....[167]....
        /*0a38*/ 	.word	0x0500000f


	//   ....[168]....
        /*0a3c*/ 	.word	0x0500000f


	//   ....[169]....
        /*0a40*/ 	.word	0x0500000f


	//   ....[170]....
        /*0a44*/ 	.word	0x0500000f


	//   ....[171]....
        /*0a48*/ 	.word	0x0500000f


	//   ....[172]....
        /*0a4c*/ 	.word	0x0500000f


	//   ....[173]....
        /*0a50*/ 	.word	0x0500000f


	//   ....[174]....
        /*0a54*/ 	.word	0x0500000f


	//   ....[175]....
        /*0a58*/ 	.word	0x0500000f


	//   ....[176]....
        /*0a5c*/ 	.word	0x0500000f


	//   ....[177]....
        /*0a60*/ 	.word	0x0500000f


	//   ....[178]....
        /*0a64*/ 	.word	0x0500000f


	//   ....[179]....
        /*0a68*/ 	.word	0x0500000f


	//   ....[180]....
        /*0a6c*/ 	.word	0x0500000f


	//   ....[181]....
        /*0a70*/ 	.word	0x0500000f


	//   ....[182]....
        /*0a74*/ 	.word	0x0500000f


	//   ....[183]....
        /*0a78*/ 	.word	0x0500000f


	//   ....[184]....
        /*0a7c*/ 	.word	0x0500000f


	//   ....[185]....
        /*0a80*/ 	.word	0x0500000f


	//   ....[186]....
        /*0a84*/ 	.word	0x0500000f


	//   ....[187]....
        /*0a88*/ 	.word	0x0500000f


	//   ....[188]....
        /*0a8c*/ 	.word	0x0500000f


	//   ....[189]....
        /*0a90*/ 	.word	0x0500000f


	//   ....[190]....
        /*0a94*/ 	.word	0x0500000f


	//   ....[191]....
        /*0a98*/ 	.word	0x0500000f


	//   ....[192]....
        /*0a9c*/ 	.word	0x0500000f


	//   ....[193]....
        /*0aa0*/ 	.word	0x0500000f


	//   ....[194]....
        /*0aa4*/ 	.word	0x0500000f


	//   ....[195]....
        /*0aa8*/ 	.word	0x0500000f


	//   ....[196]....
        /*0aac*/ 	.word	0x0500000f


	//   ....[197]....
        /*0ab0*/ 	.word	0x0500000f


	//   ....[198]....
        /*0ab4*/ 	.word	0x0500000f


	//   ....[199]....
        /*0ab8*/ 	.word	0x0500000f


	//   ....[200]....
        /*0abc*/ 	.word	0x0500000f


	//   ....[201]....
        /*0ac0*/ 	.word	0x0500000f


	//   ....[202]....
        /*0ac4*/ 	.word	0x0500000f


	//   ....[203]....
        /*0ac8*/ 	.word	0x0500000f


	//   ....[204]....
        /*0acc*/ 	.word	0x0500000f


	//   ....[205]....
        /*0ad0*/ 	.word	0x0500000f


	//   ....[206]....
        /*0ad4*/ 	.word	0x0500000f


	//   ....[207]....
        /*0ad8*/ 	.word	0x0500000f


	//   ....[208]....
        /*0adc*/ 	.word	0x0500000f


	//   ....[209]....
        /*0ae0*/ 	.word	0x0500000f


	//   ....[210]....
        /*0ae4*/ 	.word	0x0500000f


	//   ....[211]....
        /*0ae8*/ 	.word	0x0500000f


	//   ....[212]....
        /*0aec*/ 	.word	0x0500000f


	//   ....[213]....
        /*0af0*/ 	.word	0x0500000f


	//   ....[214]....
        /*0af4*/ 	.word	0x0500000f


	//   ....[215]....
        /*0af8*/ 	.word	0x0500000f


	//   ....[216]....
        /*0afc*/ 	.word	0x0500000f


	//   ....[217]....
        /*0b00*/ 	.word	0x0500000f


	//   ....[218]....
        /*0b04*/ 	.word	0x0500000f


	//   ....[219]....
        /*0b08*/ 	.word	0x0500000f


	//   ....[220]....
        /*0b0c*/ 	.word	0x0500000f


	//   ....[221]....
        /*0b10*/ 	.word	0x0500000f


	//   ....[222]....
        /*0b14*/ 	.word	0x0500000f


	//   ....[223]....
        /*0b18*/ 	.word	0x0500000f


	//   ....[224]....
        /*0b1c*/ 	.word	0x0500000f


	//   ....[225]....
        /*0b20*/ 	.word	0x0500000f


	//   ....[226]....
        /*0b24*/ 	.word	0x0500000f


	//   ....[227]....
        /*0b28*/ 	.word	0x0500000f


	//   ....[228]....
        /*0b2c*/ 	.word	0x0500000f


	//   ....[229]....
        /*0b30*/ 	.word	0x0500000f


	//   ....[230]....
        /*0b34*/ 	.word	0x0500000f


	//   ....[231]....
        /*0b38*/ 	.word	0x0500000f


	//   ....[232]....
        /*0b3c*/ 	.word	0x0500000f


	//   ....[233]....
        /*0b40*/ 	.word	0x0500000f


	//   ....[234]....
        /*0b44*/ 	.word	0x0500000f


	//   ....[235]....
        /*0b48*/ 	.word	0x0500000f


	//   ....[236]....
        /*0b4c*/ 	.word	0x0500000f


	//   ....[237]....
        /*0b50*/ 	.word	0x0500000f


	//   ....[238]....
        /*0b54*/ 	.word	0x0500000f


	//   ....[239]....
        /*0b58*/ 	.word	0x0500000f


	//   ....[240]....
        /*0b5c*/ 	.word	0x0500000f


	//----- nvinfo : EIATTR_COOP_GROUP_INSTR_OFFSETS
	.align		4
.L_873:
        /*0b60*/ 	.byte	0x04, 0x28
        /*0b62*/ 	.short	(.L_875 - .L_874)


	//   ....[0]....
.L_874:
        /*0b64*/ 	.word	0x00000070


	//   ....[1]....
        /*0b68*/ 	.word	0x000001a0


	//   ....[2]....
        /*0b6c*/ 	.word	0x000001f0


	//   ....[3]....
        /*0b70*/ 	.word	0x00000420


	//   ....[4]....
        /*0b74*/ 	.word	0x00000580


	//   ....[5]....
        /*0b78*/ 	.word	0x000006a0


	//   ....[6]....
        /*0b7c*/ 	.word	0x00000800


	//   ....[7]....
        /*0b80*/ 	.word	0x00010620


	//   ....[8]....
        /*0b84*/ 	.word	0x00010f80


	//   ....[9]....
        /*0b88*/ 	.word	0x00010f90


	//   ....[10]....
        /*0b8c*/ 	.word	0x00010fa0


	//   ....[11]....
        /*0b90*/ 	.word	0x00010fb0


	//   ....[12]....
        /*0b94*/ 	.word	0x00014600


	//   ....[13]....
        /*0b98*/ 	.word	0x00014610


	//   ....[14]....
        /*0b9c*/ 	.word	0x00014620


	//   ....[15]....
        /*0ba0*/ 	.word	0x00014630


	//   ....[16]....
        /*0ba4*/ 	.word	0x00018e50


	//   ....[17]....
        /*0ba8*/ 	.word	0x00019bb0


	//   ....[18]....
        /*0bac*/ 	.word	0x00019bc0


	//   ....[19]....
        /*0bb0*/ 	.word	0x00019be0


	//   ....[20]....
        /*0bb4*/ 	.word	0x0001a8e0


	//   ....[21]....
        /*0bb8*/ 	.word	0x0001a900


	//   ....[22]....
        /*0bbc*/ 	.word	0x0001da60


	//   ....[23]....
        /*0bc0*/ 	.word	0x0001da90


	//   ....[24]....
        /*0bc4*/ 	.word	0x0001e520


	//   ....[25]....
        /*0bc8*/ 	.word	0x0001e650


	//   ....[26]....
        /*0bcc*/ 	.word	0x0001f120


	//   ....[27]....
        /*0bd0*/ 	.word	0x0001f180


	//   ....[28]....
        /*0bd4*/ 	.word	0x00022ac0


	//   ....[29]....
        /*0bd8*/ 	.word	0x00022b10


	//   ....[30]....
        /*0bdc*/ 	.word	0x00022b40


	//   ....[31]....
        /*0be0*/ 	.word	0x00022b80


	//   ....[32]....
        /*0be4*/ 	.word	0x00024950


	//   ....[33]....
        /*0be8*/ 	.word	0x000249b0


	//   ....[34]....
        /*0bec*/ 	.word	0x000249d0


	//   ....[35]....
        /*0bf0*/ 	.word	0x000249f0


	//   ....[36]....
        /*0bf4*/ 	.word	0x00025bf0


	//   ....[37]....
        /*0bf8*/ 	.word	0x00025c20


	//   ....[38]....
        /*0bfc*/ 	.word	0x00025c50


	//   ....[39]....
        /*0c00*/ 	.word	0x00025c80


	//   ....[40]....
        /*0c04*/ 	.word	0x00025cc0


	//   ....[41]....
        /*0c08*/ 	.word	0x00025cf0


	//   ....[42]....
        /*0c0c*/ 	.word	0x00025d20


	//   ....[43]....
        /*0c10*/ 	.word	0x00025d50


	//   ....[44]....
        /*0c14*/ 	.word	0x00025d80


	//   ....[45]....
        /*0c18*/ 	.word	0x00025db0


	//   ....[46]....
        /*0c1c*/ 	.word	0x00025de0


	//   ....[47]....
        /*0c20*/ 	.word	0x00025e10


	//   ....[48]....
        /*0c24*/ 	.word	0x00025e40


	//   ....[49]....
        /*0c28*/ 	.word	0x00025e70


	//   ....[50]....
        /*0c2c*/ 	.word	0x00025ea0


	//   ....[51]....
        /*0c30*/ 	.word	0x00025ed0


	//   ....[52]....
        /*0c34*/ 	.word	0x00025f00


	//   ....[53]....
        /*0c38*/ 	.word	0x00025f30


	//   ....[54]....
        /*0c3c*/ 	.word	0x00025f60


	//   ....[55]....
        /*0c40*/ 	.word	0x00025f90


	//   ....[56]....
        /*0c44*/ 	.word	0x00025fc0


	//   ....[57]....
        /*0c48*/ 	.word	0x00025ff0


	//   ....[58]....
        /*0c4c*/ 	.word	0x00026020


	//   ....[59]....
        /*0c50*/ 	.word	0x00026050


	//   ....[60]....
        /*0c54*/ 	.word	0x00026080


	//   ....[61]....
        /*0c58*/ 	.word	0x000260b0


	//   ....[62]....
        /*0c5c*/ 	.word	0x000260e0


	//   ....[63]....
        /*0c60*/ 	.word	0x00026110


	//   ....[64]....
        /*0c64*/ 	.word	0x00026140


	//   ....[65]....
        /*0c68*/ 	.word	0x00026170


	//   ....[66]....
        /*0c6c*/ 	.word	0x000261a0


	//   ....[67]....
        /*0c70*/ 	.word	0x000261d0


	//   ....[68]....
        /*0c74*/ 	.word	0x00026200


	//   ....[69]....
        /*0c78*/ 	.word	0x00026230


	//   ....[70]....
        /*0c7c*/ 	.word	0x00026260


	//   ....[71]....
        /*0c80*/ 	.word	0x00026290


	//   ....[72]....
        /*0c84*/ 	.word	0x000262b0


	//   ....[73]....
        /*0c88*/ 	.word	0x000262c0


	//   ....[74]....
        /*0c8c*/ 	.word	0x000262d0


	//   ....[75]....
        /*0c90*/ 	.word	0x000262e0


	//   ....[76]....
        /*0c94*/ 	.word	0x00026310


	//   ....[77]....
        /*0c98*/ 	.word	0x00026340


	//   ....[78]....
        /*0c9c*/ 	.word	0x00026370


	//   ....[79]....
        /*0ca0*/ 	.word	0x000263a0


	//   ....[80]....
        /*0ca4*/ 	.word	0x000263d0


	//   ....[81]....
        /*0ca8*/ 	.word	0x00026400


	//   ....[82]....
        /*0cac*/ 	.word	0x00026430


	//   ....[83]....
        /*0cb0*/ 	.word	0x00026440


	//   ....[84]....
        /*0cb4*/ 	.word	0x00026cb0


	//   ....[85]....
        /*0cb8*/ 	.word	0x00026da0


	//   ....[86]....
        /*0cbc*/ 	.word	0x00026dd0


	//   ....[87]....
        /*0cc0*/ 	.word	0x00026df0


	//   ....[88]....
        /*0cc4*/ 	.word	0x00027340


	//   ....[89]....
        /*0cc8*/ 	.word	0x00027360


	//   ....[90]....
        /*0ccc*/ 	.word	0x000274a0


	//   ....[91]....
        /*0cd0*/ 	.word	0x000274c0


	//   ....[92]....
        /*0cd4*/ 	.word	0x000275c0


	//   ....[93]....
        /*0cd8*/ 	.word	0x000275e0


	//   ....[94]....
        /*0cdc*/ 	.word	0x000276f0


	//   ....[95]....
        /*0ce0*/ 	.word	0x00027710


	//   ....[96]....
        /*0ce4*/ 	.word	0x00027fd0


	//   ....[97]....
        /*0ce8*/ 	.word	0x00027fe0


	//   ....[98]....
        /*0cec*/ 	.word	0x000281b0


	//   ....[99]....
        /*0cf0*/ 	.word	0x000281c0


	//   ....[100]....
        /*0cf4*/ 	.word	0x00028380


	//   ....[101]....
        /*0cf8*/ 	.word	0x00028390


	//   ....[102]....
        /*0cfc*/ 	.word	0x00028550


	//   ....[103]....
        /*0d00*/ 	.word	0x00028560


	//   ....[104]....
        /*0d04*/ 	.word	0x00028790


	//   ....[105]....
        /*0d08*/ 	.word	0x00028970


	//   ....[106]....
        /*0d0c*/ 	.word	0x000289a0


	//   ....[107]....
        /*0d10*/ 	.word	0x000289d0


	//   ....[108]....
        /*0d14*/ 	.word	0x00028a00


	//   ....[109]....
        /*0d18*/ 	.word	0x00028a30


	//   ....[110]....
        /*0d1c*/ 	.word	0x00028a60


	//   ....[111]....
        /*0d20*/ 	.word	0x00028bd0


	//   ....[112]....
        /*0d24*/ 	.word	0x00028c00


	//   ....[113]....
        /*0d28*/ 	.word	0x00028c30


	//   ....[114]....
        /*0d2c*/ 	.word	0x00028c60


	//   ....[115]....
        /*0d30*/ 	.word	0x00028c90


	//   ....[116]....
        /*0d34*/ 	.word	0x00028cc0


	//   ....[117]....
        /*0d38*/ 	.word	0x00028d60


	//   ....[118]....
        /*0d3c*/ 	.word	0x00028dc0


	//   ....[119]....
        /*0d40*/ 	.word	0x00028e50


	//   ....[120]....
        /*0d44*/ 	.word	0x00029e00


	//   ....[121]....
        /*0d48*/ 	.word	0x0002bc30


	//   ....[122]....
        /*0d4c*/ 	.word	0x0002cab0


	//   ....[123]....
        /*0d50*/ 	.word	0x0002cad0


	//   ....[124]....
        /*0d54*/ 	.word	0x0002caf0


	//   ....[125]....
        /*0d58*/ 	.word	0x0002cbb0


	//   ....[126]....
        /*0d5c*/ 	.word	0x0002cbe0


	//   ....[127]....
        /*0d60*/ 	.word	0x0002cc70


	//   ....[128]....
        /*0d64*/ 	.word	0x0002cc80


	//   ....[129]....
        /*0d68*/ 	.word	0x0002cd10


	//   ....[130]....
        /*0d6c*/ 	.word	0x0002f9b0


	//   ....[131]....
        /*0d70*/ 	.word	0x0002f9e0


	//   ....[132]....
        /*0d74*/ 	.word	0x0002fa20


	//   ....[133]....
        /*0d78*/ 	.word	0x0002fa50


	//   ....[134]....
        /*0d7c*/ 	.word	0x0002fa80


	//   ....[135]....
        /*0d80*/ 	.word	0x0002fab0


	//   ....[136]....
        /*0d84*/ 	.word	0x0002fae0


	//   ....[137]....
        /*0d88*/ 	.word	0x0002fb10


	//   ....[138]....
        /*0d8c*/ 	.word	0x0002fc90


	//   ....[139]....
        /*0d90*/ 	.word	0x0002fcc0


	//   ....[140]....
        /*0d94*/ 	.word	0x0002fcf0


	//   ....[141]....
        /*0d98*/ 	.word	0x0002fd20


	//   ....[142]....
        /*0d9c*/ 	.word	0x0002fd50


	//   ....[143]....
        /*0da0*/ 	.word	0x0002fd80


	//   ....[144]....
        /*0da4*/ 	.word	0x0002fe40


	//   ....[145]....
        /*0da8*/ 	.word	0x0002fe60


	//   ....[146]....
        /*0dac*/ 	.word	0x0002fed0


	//   ....[147]....
        /*0db0*/ 	.word	0x000305a0


	//   ....[148]....
        /*0db4*/ 	.word	0x00030aa0


	//   ....[149]....
        /*0db8*/ 	.word	0x00030b40


	//   ....[150]....
        /*0dbc*/ 	.word	0x00030bd0


	//   ....[151]....
        /*0dc0*/ 	.word	0x00030c20


	//   ....[152]....
        /*0dc4*/ 	.word	0x00030c70


	//   ....[153]....
        /*0dc8*/ 	.word	0x00030d40


	//   ....[154]....
        /*0dcc*/ 	.word	0x00030dd0


	//   ....[155]....
        /*0dd0*/ 	.word	0x00030e20


	//   ....[156]....
        /*0dd4*/ 	.word	0x00030e70


	//   ....[157]....
        /*0dd8*/ 	.word	0x00031160


	//   ....[158]....
        /*0ddc*/ 	.word	0x00031290


	//   ....[159]....
        /*0de0*/ 	.word	0x000313c0


	//   ....[160]....
        /*0de4*/ 	.word	0x000314e0


	//   ....[161]....
        /*0de8*/ 	.word	0x000315b0


	//   ....[162]....
        /*0dec*/ 	.word	0x00031630


	//   ....[163]....
        /*0df0*/ 	.word	0x00031690


	//   ....[164]....
        /*0df4*/ 	.word	0x000316f0


	//   ....[165]....
        /*0df8*/ 	.word	0x00031750


	//   ....[166]....
        /*0dfc*/ 	.word	0x000317d0


	//   ....[167]....
        /*0e00*/ 	.word	0x00031830


	//   ....[168]....
        /*0e04*/ 	.word	0x000318b0


	//   ....[169]....
        /*0e08*/ 	.word	0x00031910


	//   ....[170]....
        /*0e0c*/ 	.word	0x00031990


	//   ....[171]....
        /*0e10*/ 	.word	0x000319f0


	//   ....[172]....
        /*0e14*/ 	.word	0x00031a70


	//   ....[173]....
        /*0e18*/ 	.word	0x00031ad0


	//   ....[174]....
        /*0e1c*/ 	.word	0x00031b50


	//   ....[175]....
        /*0e20*/ 	.word	0x00031bb0


	//   ....[176]....
        /*0e24*/ 	.word	0x00031c30


	//   ....[177]....
        /*0e28*/ 	.word	0x00031c90


	//   ....[178]....
        /*0e2c*/ 	.word	0x00031d10


	//   ....[179]....
        /*0e30*/ 	.word	0x00031d70


	//   ....[180]....
        /*0e34*/ 	.word	0x00031df0


	//   ....[181]....
        /*0e38*/ 	.word	0x00031e50


	//   ....[182]....
        /*0e3c*/ 	.word	0x00031ed0


	//   ....[183]....
        /*0e40*/ 	.word	0x00031f30


	//   ....[184]....
        /*0e44*/ 	.word	0x00031fb0


	//   ....[185]....
        /*0e48*/ 	.word	0x00032010


	//   ....[186]....
        /*0e4c*/ 	.word	0x00032070


	//   ....[187]....
        /*0e50*/ 	.word	0x000320d0


	//   ....[188]....
        /*0e54*/ 	.word	0x00032130


	//   ....[189]....
        /*0e58*/ 	.word	0x00032190


	//   ....[190]....
        /*0e5c*/ 	.word	0x00032210


	//   ....[191]....
        /*0e60*/ 	.word	0x00032270


	//   ....[192]....
        /*0e64*/ 	.word	0x000322f0


	//   ....[193]....
        /*0e68*/ 	.word	0x00032350


	//   ....[194]....
        /*0e6c*/ 	.word	0x000323d0


	//   ....[195]....
        /*0e70*/ 	.word	0x00032430


	//   ....[196]....
        /*0e74*/ 	.word	0x000324b0


	//   ....[197]....
        /*0e78*/ 	.word	0x00032510


	//   ....[198]....
        /*0e7c*/ 	.word	0x00032580


	//   ....[199]....
        /*0e80*/ 	.word	0x000325e0


	//   ....[200]....
        /*0e84*/ 	.word	0x00032650


	//   ....[201]....
        /*0e88*/ 	.word	0x000326b0


	//   ....[202]....
        /*0e8c*/ 	.word	0x00032730


	//   ....[203]....
        /*0e90*/ 	.word	0x00032790


	//   ....[204]....
        /*0e94*/ 	.word	0x00032800


	//   ....[205]....
        /*0e98*/ 	.word	0x00032920


	//   ....[206]....
        /*0e9c*/ 	.word	0x00032970


	//   ....[207]....
        /*0ea0*/ 	.word	0x00032a00


	//   ....[208]....
        /*0ea4*/ 	.word	0x00032a90


	//   ....[209]....
        /*0ea8*/ 	.word	0x00032b20


	//   ....[210]....
        /*0eac*/ 	.word	0x00032bb0


	//   ....[211]....
        /*0eb0*/ 	.word	0x00032c40


	//   ....[212]....
        /*0eb4*/ 	.word	0x00032cd0


	//   ....[213]....
        /*0eb8*/ 	.word	0x00032d90


	//   ....[214]....
        /*0ebc*/ 	.word	0x00033080


	//   ....[215]....
        /*0ec0*/ 	.word	0x000332a0


	//   ....[216]....
        /*0ec4*/ 	.word	0x000332f0


	//   ....[217]....
        /*0ec8*/ 	.word	0x00033350


	//   ....[218]....
        /*0ecc*/ 	.word	0x00033440


	//   ....[219]....
        /*0ed0*/ 	.word	0x000334f0


	//   ....[220]....
        /*0ed4*/ 	.word	0x000335d0


	//   ....[221]....
        /*0ed8*/ 	.word	0x000336a0


	//   ....[222]....
        /*0edc*/ 	.word	0x000337a0


	//   ....[223]....
        /*0ee0*/ 	.word	0x00033a80


	//   ....[224]....
        /*0ee4*/ 	.word	0x00033b20


	//   ....[225]....
        /*0ee8*/ 	.word	0x00033c40


	//   ....[226]....
        /*0eec*/ 	.word	0x00033cc0


	//   ....[227]....
        /*0ef0*/ 	.word	0x00033d40


	//   ....[228]....
        /*0ef4*/ 	.word	0x00033dc0


	//   ....[229]....
        /*0ef8*/ 	.word	0x00033e40


	//   ....[230]....
        /*0efc*/ 	.word	0x00033ed0


	//   ....[231]....
        /*0f00*/ 	.word	0x00033f70


	//   ....[232]....
        /*0f04*/ 	.word	0x00034020


	//   ....[233]....
        /*0f08*/ 	.word	0x000340a0


	//   ....[234]....
        /*0f0c*/ 	.word	0x00034120


	//   ....[235]....
        /*0f10*/ 	.word	0x000341a0


	//   ....[236]....
        /*0f14*/ 	.word	0x00034230


	//   ....[237]....
        /*0f18*/ 	.word	0x000342b0


	//   ....[238]....
        /*0f1c*/ 	.word	0x00034350


	//   ....[239]....
        /*0f20*/ 	.word	0x000343e0


	//   ....[240]....
        /*0f24*/ 	.word	0x00034510


	//----- nvinfo : EIATTR_REG_RECONFIG
	.align		4
.L_875:
        /*0f28*/ 	.byte	0x01, 0x54
	.zero		2


	//----- nvinfo : EIATTR_SYSCALL_OFFSETS
	.align		4
        /*0f2c*/ 	.byte	0x04, 0x46
        /*0f2e*/ 	.short	(.L_877 - .L_876)


	//   ....[0]....
.L_876:
        /*0f30*/ 	.word	0x00001cb0


	//   ....[1]....
        /*0f34*/ 	.word	0x00001e00


	//   ....[2]....
        /*0f38*/ 	.word	0x000107b0


	//   ....[3]....
        /*0f3c*/ 	.word	0x00010d60


	//   ....[4]....
        /*0f40*/ 	.word	0x0002b650


	//   ....[5]....
        /*0f44*/ 	.word	0x0002b7f0


	//   ....[6]....
        /*0f48*/ 	.word	0x0002b960


	//   ....[7]....
        /*0f4c*/ 	.word	0x0002bab0


	//   ....[8]....
        /*0f50*/ 	.word	0x0002c680


	//----- nvinfo : EIATTR_MBARRIER_INSTR_OFFSETS
	.align		4
.L_877:
        /*0f54*/ 	.byte	0x04, 0x39
        /*0f56*/ 	.short	(.L_879 - .L_878)


	//   ....[0]....
.L_878:
        /*0f58*/ 	.word	0x000002d0
        /*0f5c*/ 	.word	0x000000ff
        /*0f60*/ 	.word	0x00033400
        /*0f64*/ 	.short	0x0100
        /*0f66*/ 	.byte	0x08
	.zero		1


	//   ....[1]....
        /*0f68*/ 	.word	0x000002e0
        /*0f6c*/ 	.word	0x000000ff
        /*0f70*/ 	.word	0x00033420
        /*0f74*/ 	.short	0x0100
        /*0f76*/ 	.byte	0x08
	.zero		1


	//   ....[2]....
        /*0f78*/ 	.word	0x000003d0
        /*0f7c*/ 	.word	0x000000ff
        /*0f80*/ 	.word	0x00033430
        /*0f84*/ 	.short	0x0100
        /*0f86*/ 	.byte	0x08
	.zero		1


	//   ....[3]....
        /*0f88*/ 	.word	0x000003e0
        /*0f8c*/ 	.word	0x000000ff
        /*0f90*/ 	.word	0x00033440
        /*0f94*/ 	.short	0x0100
        /*0f96*/ 	.byte	0x08
	.zero		1


	//   ....[4]....
        /*0f98*/ 	.word	0x000003f0
        /*0f9c*/ 	.word	0x000000ff
        /*0fa0*/ 	.word	0x00033438
        /*0fa4*/ 	.short	0x0100
        /*0fa6*/ 	.byte	0x08
	.zero		1


	//   ....[5]....
        /*0fa8*/ 	.word	0x00000400
        /*0fac*/ 	.word	0x000000ff
        /*0fb0*/ 	.word	0x00033448
        /*0fb4*/ 	.short	0x0100
        /*0fb6*/ 	.byte	0x08
	.zero		1


	//   ....[6]....
        /*0fb8*/ 	.word	0x00000530
        /*0fbc*/ 	.word	0x000000ff
        /*0fc0*/ 	.word	0x00033450
        /*0fc4*/ 	.short	0x0100
        /*0fc6*/ 	.byte	0x08
	.zero		1


	//   ....[7]....
        /*0fc8*/ 	.word	0x00000540
        /*0fcc*/ 	.word	0x000000ff
        /*0fd0*/ 	.word	0x00033460
        /*0fd4*/ 	.short	0x0100
        /*0fd6*/ 	.byte	0x08
	.zero		1


	//   ....[8]....
        /*0fd8*/ 	.word	0x00000550
        /*0fdc*/ 	.word	0x000000ff
        /*0fe0*/ 	.word	0x00033458
        /*0fe4*/ 	.short	0x0100
        /*0fe6*/ 	.byte	0x08
	.zero		1


	//   ....[9]....
        /*0fe8*/ 	.word	0x00000560
        /*0fec*/ 	.word	0x000000ff
        /*0ff0*/ 	.word	0x00033468
        /*0ff4*/ 	.short	0x0100
        /*0ff6*/ 	.byte	0x08
	.zero		1


	//   ....[10]....
        /*0ff8*/ 	.word	0x00000650
        /*0ffc*/ 	.word	0x000000ff
        /*1000*/ 	.word	0x00033470
        /*1004*/ 	.short	0x0100
        /*1006*/ 	.byte	0x06
	.zero		1


	//   ....[11]....
        /*1008*/ 	.word	0x00000660
        /*100c*/ 	.word	0x000000ff
        /*1010*/ 	.word	0x00033480
        /*1014*/ 	.short	0x0100
        /*1016*/ 	.byte	0x06
	.zero		1


	//   ....[12]....
        /*1018*/ 	.word	0x00000670
        /*101c*/ 	.word	0x000000ff
        /*1020*/ 	.word	0x00033478
        /*1024*/ 	.short	0x0100
        /*1026*/ 	.byte	0x06
	.zero		1


	//   ....[13]....
        /*1028*/ 	.word	0x00000680
        /*102c*/ 	.word	0x000000ff
        /*1030*/ 	.word	0x00033488
        /*1034*/ 	.short	0x0100
        /*1036*/ 	.byte	0x06
	.zero		1


	//   ....[14]....
        /*1038*/ 	.word	0x000007b0
        /*103c*/ 	.word	0x000000ff
        /*1040*/ 	.word	0x00033490
        /*1044*/ 	.short	0x0100
        /*1046*/ 	.byte	0x08
	.zero		1


	//   ....[15]....
        /*1048*/ 	.word	0x000007c0
        /*104c*/ 	.word	0x000000ff
        /*1050*/ 	.word	0x000334a0
        /*1054*/ 	.short	0x0100
        /*1056*/ 	.byte	0x08
	.zero		1


	//   ....[16]....
        /*1058*/ 	.word	0x000007d0
        /*105c*/ 	.word	0x000000ff
        /*1060*/ 	.word	0x00033498
        /*1064*/ 	.short	0x0100
        /*1066*/ 	.byte	0x08
	.zero		1


	//   ....[17]....
        /*1068*/ 	.word	0x000007e0
        /*106c*/ 	.word	0x000000ff
        /*1070*/ 	.word	0x000334a8
        /*1074*/ 	.short	0x0100
        /*1076*/ 	.byte	0x08
	.zero		1


	//   ....[18]....
        /*1078*/ 	.word	0x00000910
        /*107c*/ 	.word	0x000000ff
        /*1080*/ 	.word	0x000334b0
        /*1084*/ 	.short	0x0100
        /*1086*/ 	.byte	0x08
	.zero		1


	//   ....[19]....
        /*1088*/ 	.word	0x00000920
        /*108c*/ 	.word	0x000000ff
        /*1090*/ 	.word	0x000334c0
        /*1094*/ 	.short	0x0100
        /*1096*/ 	.byte	0x08
	.zero		1


	//   ....[20]....
        /*1098*/ 	.word	0x00000930
        /*109c*/ 	.word	0x000000ff
        /*10a0*/ 	.word	0x000334b8
        /*10a4*/ 	.short	0x0100
        /*10a6*/ 	.byte	0x08
	.zero		1


	//   ....[21]....
        /*10a8*/ 	.word	0x00000940
        /*10ac*/ 	.word	0x000000ff
        /*10b0*/ 	.word	0x000334c8
        /*10b4*/ 	.short	0x0100
        /*10b6*/ 	.byte	0x08
	.zero		1


	//   ....[22]....
        /*10b8*/ 	.word	0x000035e0
        /*10bc*/ 	.word	0x00000065
        /*10c0*/ 	.word	0x00033490
        /*10c4*/ 	.short	0x010a
        /*10c6*/ 	.byte	0x3f
	.zero		1


	//   ....[23]....
        /*10c8*/ 	.word	0x000095d0
        /*10cc*/ 	.word	0x00000065
        /*10d0*/ 	.word	0x00033490
        /*10d4*/ 	.short	0x010a
        /*10d6*/ 	.byte	0x3f
	.zero		1


	//   ....[24]....
        /*10d8*/ 	.word	0x0000f720
        /*10dc*/ 	.word	0x00000065
        /*10e0*/ 	.word	0x00033490
        /*10e4*/ 	.short	0x010a
        /*10e6*/ 	.byte	0x3f
	.zero		1


	//   ....[25]....
        /*10e8*/ 	.word	0x0000fb00
        /*10ec*/ 	.word	0x0000002c
        /*10f0*/ 	.word	0x00000000
        /*10f4*/ 	.short	0x0101
        /*10f6*/ 	.byte	0x3f
	.zero		1


	//   ....[26]....
        /*10f8*/ 	.word	0x0000fb40
        /*10fc*/ 	.word	0x00000065
        /*1100*/ 	.word	0x000334b0
        /*1104*/ 	.short	0x010a
        /*1106*/ 	.byte	0x3f
	.zero		1


	//   ....[27]....
        /*1108*/ 	.word	0x00010060
        /*110c*/ 	.word	0x00000065
        /*1110*/ 	.word	0x00000000
        /*1114*/ 	.short	0x0101
        /*1116*/ 	.byte	0x3f
	.zero		1


	//   ....[28]....
        /*1118*/ 	.word	0x00010ae0
        /*111c*/ 	.word	0x00000010
        /*1120*/ 	.word	0x00033400
        /*1124*/ 	.short	0x010a
        /*1126*/ 	.byte	0x3f
	.zero		1


	//   ....[29]....
        /*1128*/ 	.word	0x00010b30
        /*112c*/ 	.word	0x00000010
        /*1130*/ 	.word	0x00033400
        /*1134*/ 	.short	0x010a
        /*1136*/ 	.byte	0x3f
	.zero		1


	//   ....[30]....
        /*1138*/ 	.word	0x00011520
        /*113c*/ 	.word	0x00000010
        /*1140*/ 	.word	0x00033400
        /*1144*/ 	.short	0x010a
        /*1146*/ 	.byte	0x3f
	.zero		1


	//   ....[31]....
        /*1148*/ 	.word	0x00014a80
        /*114c*/ 	.word	0x00000010
        /*1150*/ 	.word	0x00033400
        /*1154*/ 	.short	0x010a
        /*1156*/ 	.byte	0x3f
	.zero		1


	//   ....[32]....
        /*1158*/ 	.word	0x00017bc0
        /*115c*/ 	.word	0x00000000
        /*1160*/ 	.word	0x00033430
        /*1164*/ 	.short	0x010a
        /*1166*/ 	.byte	0x3f
	.zero		1


	//   ....[33]....
        /*1168*/ 	.word	0x00017c30
        /*116c*/ 	.word	0x00000000
        /*1170*/ 	.word	0x00033430
        /*1174*/ 	.short	0x010a
        /*1176*/ 	.byte	0x3f
	.zero		1


	//   ....[34]....
        /*1178*/ 	.word	0x0001ad40
        /*117c*/ 	.word	0x00000000
        /*1180*/ 	.word	0x00000000
        /*1184*/ 	.short	0x0101
        /*1186*/ 	.byte	0x3f
	.zero		1


	//   ....[35]....
        /*1188*/ 	.word	0x0001be40
        /*118c*/ 	.word	0x0000000b
        /*1190*/ 	.word	0x00033430
        /*1194*/ 	.short	0x010a
        /*1196*/ 	.byte	0x3f
	.zero		1


	//   ....[36]....
        /*1198*/ 	.word	0x0001be90
        /*119c*/ 	.word	0x0000000b
        /*11a0*/ 	.word	0x00033430
        /*11a4*/ 	.short	0x010a
        /*11a6*/ 	.byte	0x3f
	.zero		1


	//   ....[37]....
        /*11a8*/ 	.word	0x0001cf90
        /*11ac*/ 	.word	0x0000000a
        /*11b0*/ 	.word	0x00033450
        /*11b4*/ 	.short	0x010a
        /*11b6*/ 	.byte	0x3f
	.zero		1


	//   ....[38]....
        /*11b8*/ 	.word	0x0001cfd0
        /*11bc*/ 	.word	0x0000000a
        /*11c0*/ 	.word	0x00033450
        /*11c4*/ 	.short	0x010a
        /*11c6*/ 	.byte	0x3f
	.zero		1


	//   ....[39]....
        /*11c8*/ 	.word	0x0001f710
        /*11cc*/ 	.word	0x000000c3
        /*11d0*/ 	.word	0x00000000
        /*11d4*/ 	.short	0x0101
        /*11d6*/ 	.byte	0x3f
	.zero		1


	//   ....[40]....
        /*11d8*/ 	.word	0x0001fea0
        /*11dc*/ 	.word	0x00000097
        /*11e0*/ 	.word	0x00000000
        /*11e4*/ 	.short	0x0101
        /*11e6*/ 	.byte	0x3f
	.zero		1


	//   ....[41]....
        /*11e8*/ 	.word	0x00020830
        /*11ec*/ 	.word	0x0000000a
        /*11f0*/ 	.word	0x00033430
        /*11f4*/ 	.short	0x010a
        /*11f6*/ 	.byte	0x3f
	.zero		1


	//   ....[42]....
        /*11f8*/ 	.word	0x00020880
        /*11fc*/ 	.word	0x0000000a
        /*1200*/ 	.word	0x00033430
        /*1204*/ 	.short	0x010a
        /*1206*/ 	.byte	0x3f
	.zero		1


	//   ....[43]....
        /*1208*/ 	.word	0x00021950
        /*120c*/ 	.word	0x0000000a
        /*1210*/ 	.word	0x00033450
        /*1214*/ 	.short	0x010a
        /*1216*/ 	.byte	0x3f
	.zero		1


	//   ....[44]....
        /*1218*/ 	.word	0x00021990
        /*121c*/ 	.word	0x0000000a
        /*1220*/ 	.word	0x00033450
        /*1224*/ 	.short	0x010a
        /*1226*/ 	.byte	0x3f
	.zero		1


	//   ....[45]....
        /*1228*/ 	.word	0x000236a0
        /*122c*/ 	.word	0x000000c2
        /*1230*/ 	.word	0x00000000
        /*1234*/ 	.short	0x0101
        /*1236*/ 	.byte	0x3f
	.zero		1


	//   ....[46]....
        /*1238*/ 	.word	0x00023cf0
        /*123c*/ 	.word	0x00000008
        /*1240*/ 	.word	0x00000000
        /*1244*/ 	.short	0x0101
        /*1246*/ 	.byte	0x3f
	.zero		1


	//   ....[47]....
        /*1248*/ 	.word	0x000245b0
        /*124c*/ 	.word	0x0000000b
        /*1250*/ 	.word	0x00033450
        /*1254*/ 	.short	0x010a
        /*1256*/ 	.byte	0x3f
	.zero		1


	//   ....[48]....
        /*1258*/ 	.word	0x00024630
        /*125c*/ 	.word	0x0000000b
        /*1260*/ 	.word	0x00033450
        /*1264*/ 	.short	0x010a
        /*1266*/ 	.byte	0x3f
	.zero		1


	//   ....[49]....
        /*1268*/ 	.word	0x00024c70
        /*126c*/ 	.word	0x00000002
        /*1270*/ 	.word	0x00000000
        /*1274*/ 	.short	0x0101
        /*1276*/ 	.byte	0x3f
	.zero		1


	//   ....[50]....
        /*1278*/ 	.word	0x00027350
        /*127c*/ 	.word	0x00000000
        /*1280*/ 	.word	0x00000000
        /*1284*/ 	.short	0x0101
        /*1286*/ 	.byte	0x3f
	.zero		1


	//   ....[51]....
        /*1288*/ 	.word	0x00029ef0
        /*128c*/ 	.word	0x00000005
        /*1290*/ 	.word	0x00033420
        /*1294*/ 	.short	0x010a
        /*1296*/ 	.byte	0x3f
	.zero		1


	//   ....[52]....
        /*1298*/ 	.word	0x00029fe0
        /*129c*/ 	.word	0x00000005
        /*12a0*/ 	.word	0x000334a0
        /*12a4*/ 	.short	0x010a
        /*12a6*/ 	.byte	0x3f
	.zero		1


	//   ....[53]....
        /*12a8*/ 	.word	0x0002a430
        /*12ac*/ 	.word	0x00000005
        /*12b0*/ 	.word	0x000334c0
        /*12b4*/ 	.short	0x010a
        /*12b6*/ 	.byte	0x3f
	.zero		1


	//   ....[54]....
        /*12b8*/ 	.word	0x0002a9d0
        /*12bc*/ 	.word	0x00000007
        /*12c0*/ 	.word	0x000334a0
        /*12c4*/ 	.short	0x010a
        /*12c6*/ 	.byte	0x3f
	.zero		1


	//   ....[55]....
        /*12c8*/ 	.word	0x0002ae10
        /*12cc*/ 	.word	0x00000007
        /*12d0*/ 	.word	0x000334c0
        /*12d4*/ 	.short	0x010a
        /*12d6*/ 	.byte	0x3f
	.zero		1


	//   ....[56]....
        /*12d8*/ 	.word	0x0002bef0
        /*12dc*/ 	.word	0x00000002
        /*12e0*/ 	.word	0x00033480
        /*12e4*/ 	.short	0x010a
        /*12e6*/ 	.byte	0x3f
	.zero		1


	//   ....[57]....
        /*12e8*/ 	.word	0x0002c160
        /*12ec*/ 	.word	0x00000002
        /*12f0*/ 	.word	0x00033440
        /*12f4*/ 	.short	0x010a
        /*12f6*/ 	.byte	0x3f
	.zero		1


	//   ....[58]....
        /*12f8*/ 	.word	0x0002ce10
        /*12fc*/ 	.word	0x00000009
        /*1300*/ 	.word	0x00033400
        /*1304*/ 	.short	0x0107
        /*1306*/ 	.byte	0x3f
	.zero		1


	//   ....[59]....
        /*1308*/ 	.word	0x0002cf10
        /*130c*/ 	.word	0x00000002
        /*1310*/ 	.word	0x00033400
        /*1314*/ 	.short	0x0101
        /*1316*/ 	.byte	0x3f
	.zero		1


	//   ....[60]....
        /*1318*/ 	.word	0x0002cf30
        /*131c*/ 	.word	0x00000002
        /*1320*/ 	.word	0x00033420
        /*1324*/ 	.short	0x010a
        /*1326*/ 	.byte	0x3f
	.zero		1


	//   ....[61]....
        /*1328*/ 	.word	0x0002d280
        /*132c*/ 	.word	0x00000006
        /*1330*/ 	.word	0x00033480
        /*1334*/ 	.short	0x010a
        /*1336*/ 	.byte	0x3f
	.zero		1


	//   ....[62]....
        /*1338*/ 	.word	0x0002d700
        /*133c*/ 	.word	0x00000006
        /*1340*/ 	.word	0x00033440
        /*1344*/ 	.short	0x010a
        /*1346*/ 	.byte	0x3f
	.zero		1


	//   ....[63]....
        /*1348*/ 	.word	0x0002dbf0
        /*134c*/ 	.word	0x00000003
        /*1350*/ 	.word	0x00033470
        /*1354*/ 	.short	0x010a
        /*1356*/ 	.byte	0x3f
	.zero		1


	//   ....[64]....
        /*1358*/ 	.word	0x0002dc60
        /*135c*/ 	.word	0x00000003
        /*1360*/ 	.word	0x00033460
        /*1364*/ 	.short	0x010a
        /*1366*/ 	.byte	0x3f
	.zero		1


	//   ....[65]....
        /*1368*/ 	.word	0x0002e820
        /*136c*/ 	.word	0x00000003
        /*1370*/ 	.word	0x00033450
        /*1374*/ 	.short	0x0101
        /*1376*/ 	.byte	0x3f
	.zero		1


	//   ....[66]....
        /*1378*/ 	.word	0x0002e8a0
        /*137c*/ 	.word	0x00000003
        /*1380*/ 	.word	0x00000000
        /*1384*/ 	.short	0x0101
        /*1386*/ 	.byte	0x3f
	.zero		1


	//   ....[67]....
        /*1388*/ 	.word	0x0002ead0
        /*138c*/ 	.word	0x00000000
        /*1390*/ 	.word	0x00033470
        /*1394*/ 	.short	0x010a
        /*1396*/ 	.byte	0x3f
	.zero		1


	//   ....[68]....
        /*1398*/ 	.word	0x0002eb40
        /*139c*/ 	.word	0x00000000
        /*13a0*/ 	.word	0x00033460
        /*13a4*/ 	.short	0x010a
        /*13a6*/ 	.byte	0x3f
	.zero		1


	//   ....[69]....
        /*13a8*/ 	.word	0x0002f740
        /*13ac*/ 	.word	0x00000000
        /*13b0*/ 	.word	0x00033450
        /*13b4*/ 	.short	0x0101
        /*13b6*/ 	.byte	0x3f
	.zero		1


	//   ....[70]....
        /*13b8*/ 	.word	0x0002f790
        /*13bc*/ 	.word	0x00000000
        /*13c0*/ 	.word	0x00000000
        /*13c4*/ 	.short	0x0101
        /*13c6*/ 	.byte	0x3f
	.zero		1


	//   ....[71]....
        /*13c8*/ 	.word	0x00030520
        /*13cc*/ 	.word	0x00000000
        /*13d0*/ 	.word	0x00033420
        /*13d4*/ 	.short	0x010a
        /*13d6*/ 	.byte	0x3f
	.zero		1


	//   ....[72]....
        /*13d8*/ 	.word	0x000306d0
        /*13dc*/ 	.word	0x00000006
        /*13e0*/ 	.word	0x00000000
        /*13e4*/ 	.short	0x010a
        /*13e6*/ 	.byte	0x3f
	.zero		1


	//   ....[73]....
        /*13e8*/ 	.word	0x00030740
        /*13ec*/ 	.word	0x00000007
        /*13f0*/ 	.word	0x00000000
        /*13f4*/ 	.short	0x010a
        /*13f6*/ 	.byte	0x3f
	.zero		1


	//   ....[74]....
        /*13f8*/ 	.word	0x000307a0
        /*13fc*/ 	.word	0x00000004
        /*1400*/ 	.word	0x00033460
        /*1404*/ 	.short	0x010a
        /*1406*/ 	.byte	0x3f
	.zero		1


	//   ....[75]....
        /*1408*/ 	.word	0x000307f0
        /*140c*/ 	.word	0x00000003
        /*1410*/ 	.word	0x00033460
        /*1414*/ 	.short	0x010a
        /*1416*/ 	.byte	0x3f
	.zero		1


	//   ....[76]....
        /*1418*/ 	.word	0x00030830
        /*141c*/ 	.word	0x00000004
        /*1420*/ 	.word	0x00033480
        /*1424*/ 	.short	0x010a
        /*1426*/ 	.byte	0x3f
	.zero		1


	//   ....[77]....
        /*1428*/ 	.word	0x00030850
        /*142c*/ 	.word	0x00000003
        /*1430*/ 	.word	0x00033480
        /*1434*/ 	.short	0x010a
        /*1436*/ 	.byte	0x3f
	.zero		1


	//   ....[78]....
        /*1438*/ 	.word	0x000308b0
        /*143c*/ 	.word	0x00000065
        /*1440*/ 	.word	0x00033490
        /*1444*/ 	.short	0x010a
        /*1446*/ 	.byte	0x3f
	.zero		1


	//   ....[79]....
        /*1448*/ 	.word	0x00030900
        /*144c*/ 	.word	0x00000065
        /*1450*/ 	.word	0x00033490
        /*1454*/ 	.short	0x010a
        /*1456*/ 	.byte	0x3f
	.zero		1


	//   ....[80]....
        /*1458*/ 	.word	0x00030950
        /*145c*/ 	.word	0x00000065
        /*1460*/ 	.word	0x00033490
        /*1464*/ 	.short	0x010a
        /*1466*/ 	.byte	0x3f
	.zero		1


	//   ....[81]....
        /*1468*/ 	.word	0x000309a0
        /*146c*/ 	.word	0x00000065
        /*1470*/ 	.word	0x000334b0
        /*1474*/ 	.short	0x010a
        /*1476*/ 	.byte	0x3f
	.zero		1


	//   ....[82]....
        /*1478*/ 	.word	0x00030ca0
        /*147c*/ 	.word	0x00000010
        /*1480*/ 	.word	0x00033400
        /*1484*/ 	.short	0x010a
        /*1486*/ 	.byte	0x3f
	.zero		1


	//   ....[83]....
        /*1488*/ 	.word	0x00030eb0
        /*148c*/ 	.word	0x00000010
        /*1490*/ 	.word	0x00033400
        /*1494*/ 	.short	0x010a
        /*1496*/ 	.byte	0x3f
	.zero		1


	//   ....[84]....
        /*1498*/ 	.word	0x00030f00
        /*149c*/ 	.word	0x00000000
        /*14a0*/ 	.word	0x00033430
        /*14a4*/ 	.short	0x010a
        /*14a6*/ 	.byte	0x3f
	.zero		1


	//   ....[85]....
        /*14a8*/ 	.word	0x00030f50
        /*14ac*/ 	.word	0x0000000b
        /*14b0*/ 	.word	0x00033430
        /*14b4*/ 	.short	0x010a
        /*14b6*/ 	.byte	0x3f
	.zero		1


	//   ....[86]....
        /*14b8*/ 	.word	0x00030fa0
        /*14bc*/ 	.word	0x0000000a
        /*14c0*/ 	.word	0x00033450
        /*14c4*/ 	.short	0x010a
        /*14c6*/ 	.byte	0x3f
	.zero		1


	//   ....[87]....
        /*14c8*/ 	.word	0x00030ff0
        /*14cc*/ 	.word	0x0000000a
        /*14d0*/ 	.word	0x00033430
        /*14d4*/ 	.short	0x010a
        /*14d6*/ 	.byte	0x3f
	.zero		1


	//   ....[88]....
        /*14d8*/ 	.word	0x00031040
        /*14dc*/ 	.word	0x0000000a
        /*14e0*/ 	.word	0x00033450
        /*14e4*/ 	.short	0x010a
        /*14e6*/ 	.byte	0x3f
	.zero		1


	//   ....[89]....
        /*14e8*/ 	.word	0x00031090
        /*14ec*/ 	.word	0x0000000b
        /*14f0*/ 	.word	0x00033450
        /*14f4*/ 	.short	0x010a
        /*14f6*/ 	.byte	0x3f
	.zero		1


	//   ....[90]....
        /*14f8*/ 	.word	0x00032e60
        /*14fc*/ 	.word	0x00000004
        /*1500*/ 	.word	0x00033420
        /*1504*/ 	.short	0x010a
        /*1506*/ 	.byte	0x3f
	.zero		1


	//   ....[91]....
        /*1508*/ 	.word	0x00032eb0
        /*150c*/ 	.word	0x00000005
        /*1510*/ 	.word	0x000334a0
        /*1514*/ 	.short	0x010a
        /*1516*/ 	.byte	0x3f
	.zero		1


	//   ....[92]....
        /*1518*/ 	.word	0x00032f00
        /*151c*/ 	.word	0x00000005
        /*1520*/ 	.word	0x000334c0
        /*1524*/ 	.short	0x010a
        /*1526*/ 	.byte	0x3f
	.zero		1


	//   ....[93]....
        /*1528*/ 	.word	0x00032f50
        /*152c*/ 	.word	0x00000007
        /*1530*/ 	.word	0x000334a0
        /*1534*/ 	.short	0x010a
        /*1536*/ 	.byte	0x3f
	.zero		1


	//   ....[94]....
        /*1538*/ 	.word	0x00032fa0
        /*153c*/ 	.word	0x00000007
        /*1540*/ 	.word	0x000334c0
        /*1544*/ 	.short	0x010a
        /*1546*/ 	.byte	0x3f
	.zero		1


	//   ....[95]....
        /*1548*/ 	.word	0x00033140
        /*154c*/ 	.word	0x00000002
        /*1550*/ 	.word	0x00033480
        /*1554*/ 	.short	0x010a
        /*1556*/ 	.byte	0x3f
	.zero		1


	//   ....[96]....
        /*1558*/ 	.word	0x00033190
        /*155c*/ 	.word	0x00000002
        /*1560*/ 	.word	0x00033440
        /*1564*/ 	.short	0x010a
        /*1566*/ 	.byte	0x3f
	.zero		1


	//   ....[97]....
        /*1568*/ 	.word	0x000337f0
        /*156c*/ 	.word	0x00000002
        /*1570*/ 	.word	0x00033420
        /*1574*/ 	.short	0x010a
        /*1576*/ 	.byte	0x3f
	.zero		1


	//   ....[98]....
        /*1578*/ 	.word	0x00033840
        /*157c*/ 	.word	0x00000006
        /*1580*/ 	.word	0x00033480
        /*1584*/ 	.short	0x010a
        /*1586*/ 	.byte	0x3f
	.zero		1


	//   ....[99]....
        /*1588*/ 	.word	0x00033890
        /*158c*/ 	.word	0x00000006
        /*1590*/ 	.word	0x00033440
        /*1594*/ 	.short	0x010a
        /*1596*/ 	.byte	0x3f
	.zero		1


	//   ....[100]....
        /*1598*/ 	.word	0x000338e0
        /*159c*/ 	.word	0x00000003
        /*15a0*/ 	.word	0x00033470
        /*15a4*/ 	.short	0x010a
        /*15a6*/ 	.byte	0x3f
	.zero		1


	//   ....[101]....
        /*15a8*/ 	.word	0x00033930
        /*15ac*/ 	.word	0x00000003
        /*15b0*/ 	.word	0x00033460
        /*15b4*/ 	.short	0x010a
        /*15b6*/ 	.byte	0x3f
	.zero		1


	//   ....[102]....
        /*15b8*/ 	.word	0x00033980
        /*15bc*/ 	.word	0x00000000
        /*15c0*/ 	.word	0x00033470
        /*15c4*/ 	.short	0x010a
        /*15c6*/ 	.byte	0x3f
	.zero		1


	//   ....[103]....
        /*15c8*/ 	.word	0x000339d0
        /*15cc*/ 	.word	0x00000000
        /*15d0*/ 	.word	0x00033460
        /*15d4*/ 	.short	0x010a
        /*15d6*/ 	.byte	0x3f
	.zero		1


	//   ....[104]....
        /*15d8*/ 	.word	0x00034430
        /*15dc*/ 	.word	0x00000000
        /*15e0*/ 	.word	0x00033420
        /*15e4*/ 	.short	0x010a
        /*15e6*/ 	.byte	0x3f
	.zero		1


	//   ....[105]....
        /*15e8*/ 	.word	0x000345d0
        /*15ec*/ 	.word	0x00000006
        /*15f0*/ 	.word	0x00000000
        /*15f4*/ 	.short	0x010a
        /*15f6*/ 	.byte	0x3f
	.zero		1


	//   ....[106]....
        /*15f8*/ 	.word	0x00034620
        /*15fc*/ 	.word	0x00000007
        /*1600*/ 	.word	0x00000000
        /*1604*/ 	.short	0x010a
        /*1606*/ 	.byte	0x3f
	.zero		1


	//   ....[107]....
        /*1608*/ 	.word	0x00034670
        /*160c*/ 	.word	0x00000004
        /*1610*/ 	.word	0x00033460
        /*1614*/ 	.short	0x010a
        /*1616*/ 	.byte	0x3f
	.zero		1


	//   ....[108]....
        /*1618*/ 	.word	0x000346c0
        /*161c*/ 	.word	0x00000003
        /*1620*/ 	.word	0x00033460
        /*1624*/ 	.short	0x010a
        /*1626*/ 	.byte	0x3f
	.zero		1


	//   ....[109]....
        /*1628*/ 	.word	0x00034710
        /*162c*/ 	.word	0x00000004
        /*1630*/ 	.word	0x00033480
        /*1634*/ 	.short	0x010a
        /*1636*/ 	.byte	0x3f
	.zero		1


	//----- nvinfo : EIATTR_NUM_MBARRIERS
	.align		4
.L_879:
        /*1638*/ 	.byte	0x03, 0x38
        /*163a*/ 	.short	0x0016


	//----- nvinfo : EIATTR_EXIT_INSTR_OFFSETS
	.align		4
        /*163c*/ 	.byte	0x04, 0x1c
        /*163e*/ 	.short	(.L_881 - .L_880)


	//   ....[0]....
.L_880:
        /*1640*/ 	.word	0x000308a0


	//----- nvinfo : EIATTR_MAX_THREADS
	.align		4
.L_881:
        /*1644*/ 	.byte	0x04, 0x05
        /*1646*/ 	.short	(.L_883 - .L_882)
.L_882:
        /*1648*/ 	.word	0x00000180
        /*164c*/ 	.word	0x00000001
        /*1650*/ 	.word	0x00000001


	//----- nvinfo : EIATTR_CRS_STACK_SIZE
	.align		4
.L_883:
        /*1654*/ 	.byte	0x04, 0x1e
        /*1656*/ 	.short	(.L_885 - .L_884)
.L_884:
        /*1658*/ 	.word	0x00000000


	//----- nvinfo : EIATTR_CBANK_PARAM_SIZE
	.align		4
.L_885:
        /*165c*/ 	.byte	0x03, 0x19
        /*165e*/ 	.short	0x0af0


	//----- nvinfo : EIATTR_PARAM_CBANK
	.align		4
        /*1660*/ 	.byte	0x04, 0x0a
        /*1662*/ 	.short	(.L_887 - .L_886)
	.align		4
.L_886:
        /*1664*/ 	.word	index@(.nv.constant0._ZN7cutlass13device_kernelIN5flash11enable_sm90INS1_16FlashAttnFwdSm90INS1_25CollectiveMainloopFwdSm90ILi2EN4cute5tupleIJNS5_1CILi1EEES8_S8_EEENS6_IJNS7_ILi128EEENS7_ILi160EEENS7_ILi192EEEEEELi192ENS_12float_e4m3_tEfNS_4arch4Sm90ELb1ELb0ELb1ELb1ELb0ELb1ELb0ELb1ELb1ELb1ELb0ELb0EEENS1_21CollectiveEpilogueFwdINS6_IJSA_SC_SB_EEES9_NS_10bfloat16_tESG_Li256ELb1ELb1ELb0ELb1EEENS1_36VarlenDynamicPersistentTileSchedulerILi128ELi160ELi256ELi128ELb0ELb1ELb1ELb1ELb1ELb1EEEEEEEEEvNT_6ParamsE)
        /*1668*/ 	.short	0x0210
        /*166a*/ 	.short	0x0af0


	//----- nvinfo : EIATTR_SW_WAR
	.align		4
.L_887:
        /*166c*/ 	.byte	0x04, 0x36
        /*166e*/ 	.short	(.L_889 - .L_888)
.L_888:
        /*1670*/ 	.word	0x00000008
.L_889:


//--------------------- .nv.info._ZN7cutlass13device_kernelIN5flash11enable_sm90INS1_16FlashAttnFwdSm90INS1_25CollectiveMainloopFwdSm90ILi2EN4cute5tupleIJNS5_1CILi1EEES8_S8_EEENS6_IJNS7_ILi128EEENS7_ILi224EEESA_EEELi128ENS_12float_e4m3_tEfNS_4arch4Sm90ELb0ELb0ELb1ELb0ELb0ELb0ELb0ELb1ELb1ELb1ELb0ELb0EEENS1_21CollectiveEpilogueFwdINS6_IJSA_SA_SB_EEES9_NS_10bfloat16_tESF_Li256ELb0ELb1ELb0ELb1EEENS1_29StaticPersistentTileSchedulerILb0EEEEEEEEEvNT_6ParamsE --------------------------
	.section	.nv.info._ZN7cutlass13device_kernelIN5flash11enable_sm90INS1_16FlashAttnFwdSm90INS1_25CollectiveMainloopFwdSm90ILi2EN4cute5tupleIJNS5_1CILi1EEES8_S8_EEENS6_IJNS7_ILi128EEENS7_ILi224EEESA_EEELi128ENS_12float_e4m3_tEfNS_4arch4Sm90ELb0ELb0ELb1ELb0ELb0ELb0ELb0ELb1ELb1ELb1ELb0ELb0EEENS1_21CollectiveEpilogueFwdINS6_IJSA_SA_SB_EEES9_NS_10bfloat16_tESF_Li256ELb0ELb1ELb0ELb1EEENS1_29StaticPersistentTileSchedulerILb0EEEEEEEEEvNT_6ParamsE,"",@"SHT_CUDA_INFO"
	.sectionflags	@""
	.align	4


	//----- nvinfo : EIATTR_CUDA_API_VERSION
	.align		4
        /*0000*/ 	.byte	0x04, 0x37
        /*0002*/ 	.short	(.L_891 - .L_890)
.L_890:
        /*0004*/ 	.word	0x00000082


	//----- nvinfo : EIATTR_KPARAM_INFO
	.align		4
.L_891:
        /*0008*/ 	.byte	0x04, 0x17
        /*000a*/ 	.short	(.L_893 - .L_892)
.L_892:
        /*000c*/ 	.word	0x00000000
        /*0010*/ 	.short	0x0000
        /*0012*/ 	.short	0x0070
        /*0014*/ 	.byte	0x00, 0xf0, 0x01, 0x28


	//----- nvinfo : EIATTR_SPARSE_MMA_MASK
	.align		4
.L_893:
        /*0018*/ 	.byte	0x03, 0x50
        /*001a*/ 	.short	0x0000


	//----- nvinfo : EIATTR_MAXREG_COUNT
	.align		4
        /*001c*/ 	.byte	0x03, 0x1b
        /*001e*/ 	.short	0x00a8


	//----- nvinfo : EIATTR_NUM_BARRIERS
	.align		4
        /*0020*/ 	.byte	0x02, 0x4c
        /*0022*/ 	.byte	0x10
	.zero		1


	//----- nvinfo : EIATTR_EXTERNS
	.align		4
        /*0024*/ 	.byte	0x04, 0x0f
        /*0026*/ 	.short	(.L_895 - .L_894)


	//   ....[0]....
	.align		4
.L_894:
        /*0028*/ 	.word	index@(__assertfail)


	//----- nvinfo : EIATTR_ANNOTATIONS
	.align		4
.L_895:
        /*002c*/ 	.byte	0x04, 0x55
        /*002e*/ 	.short	(.L_897 - .L_896)


	//   ....[0]....
.L_896:
        /* <DEDUP_REMOVED lines=21> */


	//----- nvinfo : EIATTR_MERCURY_ISA_VERSION
	.align		4
.L_897:
        /*0168*/ 	.byte	0x03, 0x5f
        /*016a*/ 	.short	0x0101


	//----- nvinfo : EIATTR_INT_WARP_WIDE_INSTR_OFFSETS
	.align		4
        /*016c*/ 	.byte	0x04, 0x31
        /*016e*/ 	.short	(.L_899 - .L_898)


	//   ....[0]....
.L_898:
        /*0170*/ 	.word	0x00000130


	//   ....[1]....
        /*0174*/ 	.word	0x00000170


	//   ....[2]....
        /*0178*/ 	.word	0x000001e0


	//----- nvinfo : EIATTR_COOP_GROUP_MASK_REGIDS
	.align		4
.L_899:
        /*017c*/ 	.byte	0x04, 0x29
        /*017e*/ 	.short	(.L_901 - .L_900)


	//   ....[0]....
.L_900:
        /*0180*/ 	.word	0xffffffff


	//   ....[1]....
        /*0184*/ 	.word	0xffffffff


	//   ....[2]....
        /*0188*/ 	.word	0xffffffff


	//   ....[3]....
        /*018c*/ 	.word	0xffffffff


	//   ....[4]....
        /*0190*/ 	.word	0xffffffff


	//   ....[5]....
        /*0194*/ 	.word	0xffffffff


	//   ....[6]....
        /*0198*/ 	.word	0xffffffff


	//   ....[7]....
        /*019c*/ 	.word	0xffffffff


	//   ....[8]....
        /*01a0*/ 	.word	0xffffffff


	//   ....[9]....
        /*01a4*/ 	.word	0xffffffff


	//   ....[10]....
        /*01a8*/ 	.word	0xffffffff


	//   ....[11]....
        /*01ac*/ 	.word	0xffffffff


	//   ....[12]....
        /*01b0*/ 	.word	0xffffffff


	//   ....[13]....
        /*01b4*/ 	.word	0xffffffff


	//   ....[14]....
        /*01b8*/ 	.word	0xffffffff


	//   ....[15]....
        /*01bc*/ 	.word	0xffffffff


	//   ....[16]....
        /*01c0*/ 	.word	0xffffffff


	//   ....[17]....
        /*01c4*/ 	.word	0xffffffff


	//   ....[18]....
        /*01c8*/ 	.word	0xffffffff


	//   ....[19]....
        /*01cc*/ 	.word	0xffffffff


	//   ....[20]....
        /*01d0*/ 	.word	0xffffffff


	//   ....[21]....
        /*01d4*/ 	.word	0xffffffff


	//   ....[22]....
        /*01d8*/ 	.word	0xffffffff


	//   ....[23]....
        /*01dc*/ 	.word	0xffffffff


	//   ....[24]....
        /*01e0*/ 	.word	0xffffffff


	//   ....[25]....
        /*01e4*/ 	.word	0xffffffff


	//   ....[26]....
        /*01e8*/ 	.word	0xffffffff


	//   ....[27]....
        /*01ec*/ 	.word	0xffffffff


	//   ....[28]....
        /*01f0*/ 	.word	0xffffffff


	//   ....[29]....
        /*01f4*/ 	.word	0xffffffff


	//   ....[30]....
        /*01f8*/ 	.word	0xffffffff


	//   ....[31]....
        /*01fc*/ 	.word	0xffffffff


	//   ....[32]....
        /*0200*/ 	.word	0xffffffff


	//   ....[33]....
        /*0204*/ 	.word	0xffffffff


	//   ....[34]....
        /*0208*/ 	.word	0xffffffff


	//   ....[35]....
        /*020c*/ 	.word	0xffffffff


	//   ....[36]....
        /*0210*/ 	.word	0xffffffff


	//   ....[37]....
        /*0214*/ 	.word	0xffffffff


	//   ....[38]....
        /*0218*/ 	.word	0xffffffff


	//   ....[39]....
        /*021c*/ 	.word	0xffffffff


	//   ....[40]....
        /*0220*/ 	.word	0xffffffff


	//   ....[41]....
        /*0224*/ 	.word	0xffffffff


	//   ....[42]....
        /*0228*/ 	.word	0xffffffff


	//   ....[43]....
        /*022c*/ 	.word	0xffffffff


	//   ....[44]....
        /*0230*/ 	.word	0xffffffff


	//   ....[45]....
        /*0234*/ 	.word	0xffffffff


	//   ....[46]....
        /*0238*/ 	.word	0xffffffff


	//   ....[47]....
        /*023c*/ 	.word	0xffffffff


	//   ....[48]....
        /*0240*/ 	.word	0xffffffff


	//   ....[49]....
        /*0244*/ 	.word	0xffffffff


	//   ....[50]....
        /*0248*/ 	.word	0xffffffff


	//   ....[51]....
        /*024c*/ 	.word	0xffffffff


	//   ....[52]....
        /*0250*/ 	.word	0xffffffff


	//   ....[53]....
        /*0254*/ 	.word	0xffffffff


	//   ....[54]....
        /*0258*/ 	.word	0xffffffff


	//   ....[55]....
        /*025c*/ 	.word	0xffffffff


	//   ....[56]....
        /*0260*/ 	.word	0xffffffff


	//   ....[57]....
        /*0264*/ 	.word	0xffffffff


	//   ....[58]....
        /*0268*/ 	.word	0xffffffff


	//   ....[59]....
        /*026c*/ 	.word	0xffffffff


	//   ....[60]....
        /*0270*/ 	.word	0xffffffff


	//   ....[61]....
        /*0274*/ 	.word	0xffffffff


	//   ....[62]....
        /*0278*/ 	.word	0xffffffff


	//   ....[63]....
        /*027c*/ 	.word	0xffffffff


	//   ....[64]....
        /*0280*/ 	.word	0xffffffff


	//   ....[65]....
        /*0284*/ 	.word	0xffffffff


	//   ....[66]....
        /*0288*/ 	.word	0xffffffff


	//   ....[67]....
        /*028c*/ 	.word	0xffffffff


	//   ....[68]....
        /*0290*/ 	.word	0xffffffff


	//   ....[69]....
        /*0294*/ 	.word	0xffffffff


	//   ....[70]....
        /*0298*/ 	.word	0xffffffff


	//   ....[71]....
        /*029c*/ 	.word	0xffffffff


	//   ....[72]....
        /*02a0*/ 	.word	0xffffffff


	//   ....[73]....
        /*02a4*/ 	.word	0xffffffff


	//   ....[74]....
        /*02a8*/ 	.word	0xffffffff


	//   ....[75]....
        /*02ac*/ 	.word	0xffffffff


	//   ....[76]....
        /*02b0*/ 	.word	0xffffffff


	//   ....[77]....
        /*02b4*/ 	.word	0xffffffff


	//   ....[78]....
        /*02b8*/ 	.word	0xffffffff


	//   ....[79]....
        /*02bc*/ 	.word	0xffffffff


	//   ....[80]....
        /*02c0*/ 	.word	0xffffffff


	//   ....[81]....
        /*02c4*/ 	.word	0xffffffff


	//   ....[82]....
        /*02c8*/ 	.word	0x0500000f


	//   ....[83]....
        /*02cc*/ 	.word	0x0500000f


	//   ....[84]....
        /*02d0*/ 	.word	0x0500000f


	//   ....[85]....
        /*02d4*/ 	.word	0x0500000f


	//   ....[86]....
        /*02d8*/ 	.word	0x0500000f


	//   ....[87]....
        /*02dc*/ 	.word	0x0500000f


	//   ....[88]....
        /*02e0*/ 	.word	0x0500000f


	//   ....[89]....
        /*02e4*/ 	.word	0x0500000f


	//   ....[90]....
        /*02e8*/ 	.word	0x0500000f


	//   ....[91]....
        /*02ec*/ 	.word	0x0500000f


	//   ....[92]....
        /*02f0*/ 	.word	0x0500000f


	//   ....[93]....
        /*02f4*/ 	.word	0x0500000f


	//   ....[94]....
        /*02f8*/ 	.word	0x0500000f


	//   ....[95]....
        /*02fc*/ 	.word	0x0500000f


	//   ....[96]....
        /*0300*/ 	.word	0x0500000f


	//   ....[97]....
        /*0304*/ 	.word	0x0500000f


	//   ....[98]....
        /*0308*/ 	.word	0x0500000f


	//----- nvinfo : EIATTR_COOP_GROUP_INSTR_OFFSETS
	.align		4
.L_901:
        /*030c*/ 	.byte	0x04, 0x28
        /*030e*/ 	.short	(.L_903 - .L_902)


	//   ....[0]....
.L_902:
        /*0310*/ 	.word	0x00000070


	//   ....[1]....
        /*0314*/ 	.word	0x00000140


	//   ....[2]....
        /*0318*/ 	.word	0x00000190


	//   ....[3]....
        /*031c*/ 	.word	0x000003c0


	//   ....[4]....
        /*0320*/ 	.word	0x00000520


	//   ....[5]....
        /*0324*/ 	.word	0x00000640


	//   ....[6]....
        /*0328*/ 	.word	0x000007a0


	//   ....[7]....
        /*032c*/ 	.word	0x00000da0


	//   ....[8]....
        /*0330*/ 	.word	0x00003ca0


	//   ....[9]....
        /*0334*/ 	.word	0x00003d10


	//   ....[10]....
        /*0338*/ 	.word	0x00004670


	//   ....[11]....
        /*033c*/ 	.word	0x000046e0


	//   ....[12]....
        /*0340*/ 	.word	0x00008570


	//   ....[13]....
        /*0344*/ 	.word	0x00008590


	//   ....[14]....
        /*0348*/ 	.word	0x000085f0


	//   ....[15]....
        /*034c*/ 	.word	0x00008610


	//   ....[16]....
        /*0350*/ 	.word	0x0000a8d0


	//   ....[17]....
        /*0354*/ 	.word	0x0000a8e0


	//   ....[18]....
        /*0358*/ 	.word	0x0000a960


	//   ....[19]....
        /*035c*/ 	.word	0x0000a970


	//   ....[20]....
        /*0360*/ 	.word	0x0000bb30


	//   ....[21]....
        /*0364*/ 	.word	0x0000bb70


	//   ....[22]....
        /*0368*/ 	.word	0x0000bba0


	//   ....[23]....
        /*036c*/ 	.word	0x0000bbe0


	//   ....[24]....
        /*0370*/ 	.word	0x0000bc20


	//   ....[25]....
        /*0374*/ 	.word	0x0000bc50


	//   ....[26]....
        /*0378*/ 	.word	0x0000bc80


	//   ....[27]....
        /*037c*/ 	.word	0x0000bcc0


	//   ....[28]....
        /*0380*/ 	.word	0x0000bce0


	//   ....[29]....
        /*0384*/ 	.word	0x0000bd10


	//   ....[30]....
        /*0388*/ 	.word	0x0000bd40


	//   ....[31]....
        /*038c*/ 	.word	0x0000bd50


	//   ....[32]....
        /*0390*/ 	.word	0x0000bdb0


	//   ....[33]....
        /*0394*/ 	.word	0x0000bdc0


	//   ....[34]....
        /*0398*/ 	.word	0x0000bde0


	//   ....[35]....
        /*039c*/ 	.word	0x0000bdf0


	//   ....[36]....
        /*03a0*/ 	.word	0x0000be00


	//   ....[37]....
        /*03a4*/ 	.word	0x0000be10


	//   ....[38]....
        /*03a8*/ 	.word	0x0000be20


	//   ....[39]....
        /*03ac*/ 	.word	0x0000be30


	//   ....[40]....
        /*03b0*/ 	.word	0x0000be40


	//   ....[41]....
        /*03b4*/ 	.word	0x0000be50


	//   ....[42]....
        /*03b8*/ 	.word	0x0000be60


	//   ....[43]....
        /*03bc*/ 	.word	0x0000be70


	//   ....[44]....
        /*03c0*/ 	.word	0x0000be80


	//   ....[45]....
        /*03c4*/ 	.word	0x0000be90


	//   ....[46]....
        /*03c8*/ 	.word	0x0000beb0


	//   ....[47]....
        /*03cc*/ 	.word	0x0000bec0


	//   ....[48]....
        /*03d0*/ 	.word	0x0000bed0


	//   ....[49]....
        /*03d4*/ 	.word	0x0000bee0


	//   ....[50]....
        /*03d8*/ 	.word	0x0000bf10


	//   ....[51]....
        /*03dc*/ 	.word	0x0000bf20


	//   ....[52]....
        /*03e0*/ 	.word	0x0000c080


	//   ....[53]....
        /*03e4*/ 	.word	0x0000c0b0


	//   ....[54]....
        /*03e8*/ 	.word	0x0000c0f0


	//   ....[55]....
        /*03ec*/ 	.word	0x0000c180


	//   ....[56]....
        /*03f0*/ 	.word	0x0000c600


	//   ....[57]....
        /*03f4*/ 	.word	0x0000c640


	//   ....[58]....
        /*03f8*/ 	.word	0x0000c710


	//   ....[59]....
        /*03fc*/ 	.word	0x0000c730


	//   ....[60]....
        /*0400*/ 	.word	0x0000c7e0


	//   ....[61]....
        /*0404*/ 	.word	0x0000c800


	//   ....[62]....
        /*0408*/ 	.word	0x0000c8c0


	//   ....[63]....
        /*040c*/ 	.word	0x0000c900


	//   ....[64]....
        /*0410*/ 	.word	0x0000d570


	//   ....[65]....
        /*0414*/ 	.word	0x0000e060


	//   ....[66]....
        /*0418*/ 	.word	0x0000e090


	//   ....[67]....
        /*041c*/ 	.word	0x0000e0c0


	//   ....[68]....
        /*0420*/ 	.word	0x0000e0d0


	//   ....[69]....
        /*0424*/ 	.word	0x0000e160


	//   ....[70]....
        /*0428*/ 	.word	0x0000e180


	//   ....[71]....
        /*042c*/ 	.word	0x0000e1f0


	//   ....[72]....
        /*0430*/ 	.word	0x0000e200


	//   ....[73]....
        /*0434*/ 	.word	0x0000e270


	//   ....[74]....
        /*0438*/ 	.word	0x0000e280


	//   ....[75]....
        /*043c*/ 	.word	0x0000e2f0


	//   ....[76]....
        /*0440*/ 	.word	0x0000e300


	//   ....[77]....
        /*0444*/ 	.word	0x0000e370


	//   ....[78]....
        /*0448*/ 	.word	0x0000e380


	//   ....[79]....
        /*044c*/ 	.word	0x0000e390


	//   ....[80]....
        /*0450*/ 	.word	0x0000e3a0


	//   ....[81]....
        /*0454*/ 	.word	0x0000ff80


	//   ....[82]....
        /*0458*/ 	.word	0x000104a0


	//   ....[83]....
        /*045c*/ 	.word	0x00010650


	//   ....[84]....
        /*0460*/ 	.word	0x000106a0


	//   ....[85]....
        /*0464*/ 	.word	0x00010730


	//   ....[86]....
        /*0468*/ 	.word	0x00010820


	//   ....[87]....
        /*046c*/ 	.word	0x00010880


	//   ....[88]....
        /*0470*/ 	.word	0x00010950


	//   ....[89]....
        /*0474*/ 	.word	0x000109b0


	//   ....[90]....
        /*0478*/ 	.word	0x00010a90


	//   ....[91]....
        /*047c*/ 	.word	0x00010af0


	//   ....[92]....
        /*0480*/ 	.word	0x00010bd0


	//   ....[93]....
        /*0484*/ 	.word	0x00010c30


	//   ....[94]....
        /*0488*/ 	.word	0x00010d10


	//   ....[95]....
        /*048c*/ 	.word	0x00010d70


	//   ....[96]....
        /*0490*/ 	.word	0x00010e40


	//   ....[97]....
        /*0494*/ 	.word	0x00010ea0


	//   ....[98]....
        /*0498*/ 	.word	0x00010f60


	//----- nvinfo : EIATTR_REG_RECONFIG
	.align		4
.L_903:
        /*049c*/ 	.byte	0x01, 0x54
	.zero		2


	//----- nvinfo : EIATTR_SYSCALL_OFFSETS
	.align		4
        /*04a0*/ 	.byte	0x04, 0x46
        /*04a2*/ 	.short	(.L_905 - .L_904)


	//   ....[0]....
.L_904:
        /*04a4*/ 	.word	0x00001110


	//   ....[1]....
        /*04a8*/ 	.word	0x0000d020


	//   ....[2]....
        /*04ac*/ 	.word	0x0000d160


	//   ....[3]....
        /*04b0*/ 	.word	0x0000d2a0


	//   ....[4]....
        /*04b4*/ 	.word	0x0000d3c0


	//   ....[5]....
        /*04b8*/ 	.word	0x0000dcb0


	//----- nvinfo : EIATTR_MBARRIER_INSTR_OFFSETS
	.align		4
.L_905:
        /*04bc*/ 	.byte	0x04, 0x39
        /*04be*/ 	.short	(.L_907 - .L_906)


	//   ....[0]....
.L_906:
        /*04c0*/ 	.word	0x00000270
        /*04c4*/ 	.word	0x000000ff
        /*04c8*/ 	.word	0x0002e800
        /*04cc*/ 	.short	0x0100
        /*04ce*/ 	.byte	0x08
	.zero		1


	//   ....[1]....
        /*04d0*/ 	.word	0x00000280
        /*04d4*/ 	.word	0x000000ff
        /*04d8*/ 	.word	0x0002e820
        /*04dc*/ 	.short	0x0100
        /*04de*/ 	.byte	0x08
	.zero		1


	//   ....[2]....
        /*04e0*/ 	.word	0x00000370
        /*04e4*/ 	.word	0x000000ff
        /*04e8*/ 	.word	0x0002e830
        /*04ec*/ 	.short	0x0100
        /*04ee*/ 	.byte	0x08
	.zero		1


	//   ....[3]....
        /*04f0*/ 	.word	0x00000380
        /*04f4*/ 	.word	0x000000ff
        /*04f8*/ 	.word	0x0002e840
        /*04fc*/ 	.short	0x0100
        /*04fe*/ 	.byte	0x08
	.zero		1


	//   ....[4]....
        /*0500*/ 	.word	0x00000390
        /*0504*/ 	.word	0x000000ff
        /*0508*/ 	.word	0x0002e838
        /*050c*/ 	.short	0x0100
        /*050e*/ 	.byte	0x08
	.zero		1


	//   ....[5]....
        /*0510*/ 	.word	0x000003a0
        /*0514*/ 	.word	0x000000ff
        /*0518*/ 	.word	0x0002e848
        /*051c*/ 	.short	0x0100
        /*051e*/ 	.byte	0x08
	.zero		1


	//   ....[6]....
        /*0520*/ 	.word	0x000004d0
        /*0524*/ 	.word	0x000000ff
        /*0528*/ 	.word	0x0002e850
        /*052c*/ 	.short	0x0100
        /*052e*/ 	.byte	0x08
	.zero		1


	//   ....[7]....
        /*0530*/ 	.word	0x000004e0
        /*0534*/ 	.word	0x000000ff
        /*0538*/ 	.word	0x0002e860
        /*053c*/ 	.short	0x0100
        /*053e*/ 	.byte	0x08
	.zero		1


	//   ....[8]....
        /*0540*/ 	.word	0x000004f0
        /*0544*/ 	.word	0x000000ff
        /*0548*/ 	.word	0x0002e858
        /*054c*/ 	.short	0x0100
        /*054e*/ 	.byte	0x08
	.zero		1


	//   ....[9]....
        /*0550*/ 	.word	0x00000500
        /*0554*/ 	.word	0x000000ff
        /*0558*/ 	.word	0x0002e868
        /*055c*/ 	.short	0x0100
        /*055e*/ 	.byte	0x08
	.zero		1


	//   ....[10]....
        /*0560*/ 	.word	0x000005f0
        /*0564*/ 	.word	0x000000ff
        /*0568*/ 	.word	0x0002e870
        /*056c*/ 	.short	0x0100
        /*056e*/ 	.byte	0x06
	.zero		1


	//   ....[11]....
        /*0570*/ 	.word	0x00000600
        /*0574*/ 	.word	0x000000ff
        /*0578*/ 	.word	0x0002e880
        /*057c*/ 	.short	0x0100
        /*057e*/ 	.byte	0x06
	.zero		1


	//   ....[12]....
        /*0580*/ 	.word	0x00000610
        /*0584*/ 	.word	0x000000ff
        /*0588*/ 	.word	0x0002e878
        /*058c*/ 	.short	0x0100
        /*058e*/ 	.byte	0x06
	.zero		1


	//   ....[13]....
        /*0590*/ 	.word	0x00000620
        /*0594*/ 	.word	0x000000ff
        /*0598*/ 	.word	0x0002e888
        /*059c*/ 	.short	0x0100
        /*059e*/ 	.byte	0x06
	.zero		1


	//   ....[14]....
        /*05a0*/ 	.word	0x00000750
        /*05a4*/ 	.word	0x000000ff
        /*05a8*/ 	.word	0x0002e890
        /*05ac*/ 	.short	0x0100
        /*05ae*/ 	.byte	0x08
	.zero		1


	//   ....[15]....
        /*05b0*/ 	.word	0x00000760
        /*05b4*/ 	.word	0x000000ff
        /*05b8*/ 	.word	0x0002e8a0
        /*05bc*/ 	.short	0x0100
        /*05be*/ 	.byte	0x08
	.zero		1


	//   ....[16]....
        /*05c0*/ 	.word	0x00000770
        /*05c4*/ 	.word	0x000000ff
        /*05c8*/ 	.word	0x0002e898
        /*05cc*/ 	.short	0x0100
        /*05ce*/ 	.byte	0x08
	.zero		1


	//   ....[17]....
        /*05d0*/ 	.word	0x00000780
        /*05d4*/ 	.word	0x000000ff
        /*05d8*/ 	.word	0x0002e8a8
        /*05dc*/ 	.short	0x0100
        /*05de*/ 	.byte	0x08
	.zero		1


	//   ....[18]....
        /*05e0*/ 	.word	0x000008b0
        /*05e4*/ 	.word	0x000000ff
        /*05e8*/ 	.word	0x0002e8b0
        /*05ec*/ 	.short	0x0100
        /*05ee*/ 	.byte	0x08
	.zero		1


	//   ....[19]....
        /*05f0*/ 	.word	0x000008c0
        /*05f4*/ 	.word	0x000000ff
        /*05f8*/ 	.word	0x0002e8c0
        /*05fc*/ 	.short	0x0100
        /*05fe*/ 	.byte	0x08
	.zero		1


	//   ....[20]....
        /*0600*/ 	.word	0x000008d0
        /*0604*/ 	.word	0x000000ff
        /*0608*/ 	.word	0x0002e8b8
        /*060c*/ 	.short	0x0100
        /*060e*/ 	.byte	0x08
	.zero		1


	//   ....[21]....
        /*0610*/ 	.word	0x000008e0
        /*0614*/ 	.word	0x000000ff
        /*0618*/ 	.word	0x0002e8c8
        /*061c*/ 	.short	0x0100
        /*061e*/ 	.byte	0x08
	.zero		1


	//   ....[22]....
        /*0620*/ 	.word	0x000014a0
        /*0624*/ 	.word	0x000000ff
        /*0628*/ 	.word	0x0002e800
        /*062c*/ 	.short	0x010a
        /*062e*/ 	.byte	0x27
	.zero		1


	//   ....[23]....
        /*0630*/ 	.word	0x00001540
        /*0634*/ 	.word	0x00000003
        /*0638*/ 	.word	0x0002e830
        /*063c*/ 	.short	0x010a
        /*063e*/ 	.byte	0x3f
	.zero		1


	//   ....[24]....
        /*0640*/ 	.word	0x00001580
        /*0644*/ 	.word	0x00000003
        /*0648*/ 	.word	0x0002e830
        /*064c*/ 	.short	0x010a
        /*064e*/ 	.byte	0x3f
	.zero		1


	//   ....[25]....
        /*0650*/ 	.word	0x00004030
        /*0654*/ 	.word	0x00000003
        /*0658*/ 	.word	0x00000000
        /*065c*/ 	.short	0x0101
        /*065e*/ 	.byte	0x3f
	.zero		1


	//   ....[26]....
        /*0660*/ 	.word	0x00006160
        /*0664*/ 	.word	0x000000ff
        /*0668*/ 	.word	0x0002e830
        /*066c*/ 	.short	0x010a
        /*066e*/ 	.byte	0x06
	.zero		1


	//   ....[27]....
        /*0670*/ 	.word	0x000061a0
        /*0674*/ 	.word	0x000000ff
        /*0678*/ 	.word	0x0002e830
        /*067c*/ 	.short	0x010a
        /*067e*/ 	.byte	0x06
	.zero		1


	//   ....[28]....
        /*0680*/ 	.word	0x00006d90
        /*0684*/ 	.word	0x000000ff
        /*0688*/ 	.word	0x0002e850
        /*068c*/ 	.short	0x010a
        /*068e*/ 	.byte	0x06
	.zero		1


	//   ....[29]....
        /*0690*/ 	.word	0x00006dd0
        /*0694*/ 	.word	0x000000ff
        /*0698*/ 	.word	0x0002e850
        /*069c*/ 	.short	0x010a
        /*069e*/ 	.byte	0x06
	.zero		1


	//   ....[30]....
        /*06a0*/ 	.word	0x00009950
        /*06a4*/ 	.word	0x00000004
        /*06a8*/ 	.word	0x00000000
        /*06ac*/ 	.short	0x0101
        /*06ae*/ 	.byte	0x3f
	.zero		1


	//   ....[31]....
        /*06b0*/ 	.word	0x00009d70
        /*06b4*/ 	.word	0x000000ff
        /*06b8*/ 	.word	0x00000000
        /*06bc*/ 	.short	0x0101
        /*06be*/ 	.byte	0x06
	.zero		1


	//   ....[32]....
        /*06c0*/ 	.word	0x0000a4f0
        /*06c4*/ 	.word	0x000000ff
        /*06c8*/ 	.word	0x0002e850
        /*06cc*/ 	.short	0x010a
        /*06ce*/ 	.byte	0x04
	.zero		1


	//   ....[33]....
        /*06d0*/ 	.word	0x0000a530
        /*06d4*/ 	.word	0x000000ff
        /*06d8*/ 	.word	0x0002e850
        /*06dc*/ 	.short	0x010a
        /*06de*/ 	.byte	0x04
	.zero		1


	//   ....[34]....
        /*06e0*/ 	.word	0x0000b3d0
        /*06e4*/ 	.word	0x000000ff
        /*06e8*/ 	.word	0x00000000
        /*06ec*/ 	.short	0x0101
        /*06ee*/ 	.byte	0x04
	.zero		1


	//   ....[35]....
        /*06f0*/ 	.word	0x0000c620
        /*06f4*/ 	.word	0x000000ff
        /*06f8*/ 	.word	0x00000000
        /*06fc*/ 	.short	0x0101
        /*06fe*/ 	.byte	0x27
	.zero		1


	//   ....[36]....
        /*0700*/ 	.word	0x0000d7f0
        /*0704*/ 	.word	0x00000004
        /*0708*/ 	.word	0x0002e880
        /*070c*/ 	.short	0x010a
        /*070e*/ 	.byte	0x3f
	.zero		1


	//   ....[37]....
        /*0710*/ 	.word	0x0000d990
        /*0714*/ 	.word	0x00000004
        /*0718*/ 	.word	0x0002e840
        /*071c*/ 	.short	0x010a
        /*071e*/ 	.byte	0x3f
	.zero		1


	//   ....[38]....
        /*0720*/ 	.word	0x0000e470
        /*0724*/ 	.word	0x000000ff
        /*0728*/ 	.word	0x0002e800
        /*072c*/ 	.short	0x0107
        /*072e*/ 	.byte	0x29
	.zero		1


	//   ....[39]....
        /*0730*/ 	.word	0x0000e4c0
        /*0734*/ 	.word	0x000000ff
        /*0738*/ 	.word	0x0002e800
        /*073c*/ 	.short	0x0101
        /*073e*/ 	.byte	0x29
	.zero		1


	//   ....[40]....
        /*0740*/ 	.word	0x0000e4f0
        /*0744*/ 	.word	0x000000ff
        /*0748*/ 	.word	0x0002e820
        /*074c*/ 	.short	0x010a
        /*074e*/ 	.byte	0x29
	.zero		1


	//   ....[41]....
        /*0750*/ 	.word	0x0000e7e0
        /*0754*/ 	.word	0x00000004
        /*0758*/ 	.word	0x0002e880
        /*075c*/ 	.short	0x010a
        /*075e*/ 	.byte	0x3f
	.zero		1


	//   ....[42]....
        /*0760*/ 	.word	0x0000ea40
        /*0764*/ 	.word	0x00000004
        /*0768*/ 	.word	0x0002e840
        /*076c*/ 	.short	0x010a
        /*076e*/ 	.byte	0x3f
	.zero		1


	//   ....[43]....
        /*0770*/ 	.word	0x0000ed10
        /*0774*/ 	.word	0x00000013
        /*0778*/ 	.word	0x0002e870
        /*077c*/ 	.short	0x010a
        /*077e*/ 	.byte	0x3f
	.zero		1


	//   ....[44]....
        /*0780*/ 	.word	0x0000ed80
        /*0784*/ 	.word	0x00000013
        /*0788*/ 	.word	0x0002e860
        /*078c*/ 	.short	0x010a
        /*078e*/ 	.byte	0x3f
	.zero		1


	//   ....[45]....
        /*0790*/ 	.word	0x0000f4f0
        /*0794*/ 	.word	0x00000013
        /*0798*/ 	.word	0x0002e850
        /*079c*/ 	.short	0x0101
        /*079e*/ 	.byte	0x3f
	.zero		1


	//   ....[46]....
        /*07a0*/ 	.word	0x0000f570
        /*07a4*/ 	.word	0x00000013
        /*07a8*/ 	.word	0x00000000
        /*07ac*/ 	.short	0x0101
        /*07ae*/ 	.byte	0x3f
	.zero		1


	//   ....[47]....
        /*07b0*/ 	.word	0x0000f650
        /*07b4*/ 	.word	0x00000010
        /*07b8*/ 	.word	0x0002e870
        /*07bc*/ 	.short	0x010a
        /*07be*/ 	.byte	0x3f
	.zero		1


	//   ....[48]....
        /*07c0*/ 	.word	0x0000f6e0
        /*07c4*/ 	.word	0x00000010
        /*07c8*/ 	.word	0x0002e860
        /*07cc*/ 	.short	0x010a
        /*07ce*/ 	.byte	0x3f
	.zero		1


	//   ....[49]....
        /*07d0*/ 	.word	0x0000fd90
        /*07d4*/ 	.word	0x00000010
        /*07d8*/ 	.word	0x0002e850
        /*07dc*/ 	.short	0x0101
        /*07de*/ 	.byte	0x3f
	.zero		1


	//   ....[50]....
        /*07e0*/ 	.word	0x0000fe20
        /*07e4*/ 	.word	0x00000000
        /*07e8*/ 	.word	0x00000000
        /*07ec*/ 	.short	0x0101
        /*07ee*/ 	.byte	0x3f
	.zero		1


	//   ....[51]....
        /*07f0*/ 	.word	0x0000ff30
        /*07f4*/ 	.word	0x00000009
        /*07f8*/ 	.word	0x0002e820
        /*07fc*/ 	.short	0x010a
        /*07fe*/ 	.byte	0x3f
	.zero		1


	//   ....[52]....
        /*0800*/ 	.word	0x000100a0
        /*0804*/ 	.word	0x00000005
        /*0808*/ 	.word	0x00000000
        /*080c*/ 	.short	0x010a
        /*080e*/ 	.byte	0x3f
	.zero		1


	//   ....[53]....
        /*0810*/ 	.word	0x00010110
        /*0814*/ 	.word	0x00000007
        /*0818*/ 	.word	0x00000000
        /*081c*/ 	.short	0x010a
        /*081e*/ 	.byte	0x3f
	.zero		1


	//   ....[54]....
        /*0820*/ 	.word	0x00010170
        /*0824*/ 	.word	0x00000005
        /*0828*/ 	.word	0x0002e860
        /*082c*/ 	.short	0x010a
        /*082e*/ 	.byte	0x3f
	.zero		1


	//   ....[55]....
        /*0830*/ 	.word	0x000101c0
        /*0834*/ 	.word	0x00000003
        /*0838*/ 	.word	0x0002e860
        /*083c*/ 	.short	0x010a
        /*083e*/ 	.byte	0x3f
	.zero		1


	//   ....[56]....
        /*0840*/ 	.word	0x00010200
        /*0844*/ 	.word	0x00000005
        /*0848*/ 	.word	0x0002e880
        /*084c*/ 	.short	0x010a
        /*084e*/ 	.byte	0x3f
	.zero		1


	//   ....[57]....
        /*0850*/ 	.word	0x00010220
        /*0854*/ 	.word	0x00000003
        /*0858*/ 	.word	0x0002e880
        /*085c*/ 	.short	0x010a
        /*085e*/ 	.byte	0x3f
	.zero		1


	//   ....[58]....
        /*0860*/ 	.word	0x00010290
        /*0864*/ 	.word	0x00000003
        /*0868*/ 	.word	0x0002e800
        /*086c*/ 	.short	0x010a
        /*086e*/ 	.byte	0x3f
	.zero		1


	//   ....[59]....
        /*0870*/ 	.word	0x000102e0
        /*0874*/ 	.word	0x00000003
        /*0878*/ 	.word	0x0002e830
        /*087c*/ 	.short	0x010a
        /*087e*/ 	.byte	0x3f
	.zero		1


	//   ....[60]....
        /*0880*/ 	.word	0x00010340
        /*0884*/ 	.word	0x00000008
        /*0888*/ 	.word	0x0002e830
        /*088c*/ 	.short	0x010a
        /*088e*/ 	.byte	0x3f
	.zero		1


	//   ....[61]....
        /*0890*/ 	.word	0x000103a0
        /*0894*/ 	.word	0x00000008
        /*0898*/ 	.word	0x0002e850
        /*089c*/ 	.short	0x010a
        /*089e*/ 	.byte	0x3f
	.zero		1


	//   ....[62]....
        /*08a0*/ 	.word	0x00010400
        /*08a4*/ 	.word	0x00000003
        /*08a8*/ 	.word	0x0002e850
        /*08ac*/ 	.short	0x010a
        /*08ae*/ 	.byte	0x3f
	.zero		1


	//   ....[63]....
        /*08b0*/ 	.word	0x00010550
        /*08b4*/ 	.word	0x00000004
        /*08b8*/ 	.word	0x0002e880
        /*08bc*/ 	.short	0x010a
        /*08be*/ 	.byte	0x3f
	.zero		1


	//   ....[64]....
        /*08c0*/ 	.word	0x000105a0
        /*08c4*/ 	.word	0x00000004
        /*08c8*/ 	.word	0x0002e840
        /*08cc*/ 	.short	0x010a
        /*08ce*/ 	.byte	0x3f
	.zero		1


	//   ....[65]....
        /*08d0*/ 	.word	0x00010fb0
        /*08d4*/ 	.word	0x00000002
        /*08d8*/ 	.word	0x0002e820
        /*08dc*/ 	.short	0x010a
        /*08de*/ 	.byte	0x3f
	.zero		1


	//   ....[66]....
        /*08e0*/ 	.word	0x00011000
        /*08e4*/ 	.word	0x00000004
        /*08e8*/ 	.word	0x0002e880
        /*08ec*/ 	.short	0x010a
        /*08ee*/ 	.byte	0x3f
	.zero		1


	//   ....[67]....
        /*08f0*/ 	.word	0x00011050
        /*08f4*/ 	.word	0x00000004
        /*08f8*/ 	.word	0x0002e840
        /*08fc*/ 	.short	0x010a
        /*08fe*/ 	.byte	0x3f
	.zero		1


	//   ....[68]....
        /*0900*/ 	.word	0x000110a0
        /*0904*/ 	.word	0x00000013
        /*0908*/ 	.word	0x0002e870
        /*090c*/ 	.short	0x010a
        /*090e*/ 	.byte	0x3f
	.zero		1


	//   ....[69]....
        /*0910*/ 	.word	0x000110f0
        /*0914*/ 	.word	0x00000013
        /*0918*/ 	.word	0x0002e860
        /*091c*/ 	.short	0x010a
        /*091e*/ 	.byte	0x3f
	.zero		1


	//   ....[70]....
        /*0920*/ 	.word	0x00011140
        /*0924*/ 	.word	0x00000010
        /*0928*/ 	.word	0x0002e870
        /*092c*/ 	.short	0x010a
        /*092e*/ 	.byte	0x3f
	.zero		1


	//   ....[71]....
        /*0930*/ 	.word	0x00011190
        /*0934*/ 	.word	0x00000010
        /*0938*/ 	.word	0x0002e860
        /*093c*/ 	.short	0x010a
        /*093e*/ 	.byte	0x3f
	.zero		1


	//   ....[72]....
        /*0940*/ 	.word	0x000111e0
        /*0944*/ 	.word	0x00000009
        /*0948*/ 	.word	0x0002e820
        /*094c*/ 	.short	0x010a
        /*094e*/ 	.byte	0x3f
	.zero		1


	//   ....[73]....
        /*0950*/ 	.word	0x00011230
        /*0954*/ 	.word	0x00000005
        /*0958*/ 	.word	0x00000000
        /*095c*/ 	.short	0x010a
        /*095e*/ 	.byte	0x3f
	.zero		1


	//   ....[74]....
        /*0960*/ 	.word	0x00011280
        /*0964*/ 	.word	0x00000007
        /*0968*/ 	.word	0x00000000
        /*096c*/ 	.short	0x010a
        /*096e*/ 	.byte	0x3f
	.zero		1


	//   ....[75]....
        /*0970*/ 	.word	0x000112d0
        /*0974*/ 	.word	0x00000005
        /*0978*/ 	.word	0x0002e860
        /*097c*/ 	.short	0x010a
        /*097e*/ 	.byte	0x3f
	.zero		1


	//   ....[76]....
        /*0980*/ 	.word	0x00011320
        /*0984*/ 	.word	0x00000003
        /*0988*/ 	.word	0x0002e860
        /*098c*/ 	.short	0x010a
        /*098e*/ 	.byte	0x3f
	.zero		1


	//   ....[77]....
        /*0990*/ 	.word	0x00011370
        /*0994*/ 	.word	0x00000005
        /*0998*/ 	.word	0x0002e880
        /*099c*/ 	.short	0x010a
        /*099e*/ 	.byte	0x3f
	.zero		1


	//----- nvinfo : EIATTR_NUM_MBARRIERS
	.align		4
.L_907:
        /*09a0*/ 	.byte	0x03, 0x38
        /*09a2*/ 	.short	0x0016


	//----- nvinfo : EIATTR_EXIT_INSTR_OFFSETS
	.align		4
        /*09a4*/ 	.byte	0x04, 0x1c
        /*09a6*/ 	.short	(.L_909 - .L_908)


	//   ....[0]....
.L_908:
        /*09a8*/ 	.word	0x00000a30


	//   ....[1]....
        /*09ac*/ 	.word	0x0000c9e0


	//   ....[2]....
        /*09b0*/ 	.word	0x0000ffa0


	//   ....[3]....
        /*09b4*/ 	.word	0x00010270


	//----- nvinfo : EIATTR_MAX_THREADS
	.align		4
.L_909:
        /*09b8*/ 	.byte	0x04, 0x05
        /*09ba*/ 	.short	(.L_911 - .L_910)
.L_910:
        /*09bc*/ 	.word	0x00000180
        /*09c0*/ 	.word	0x00000001
        /*09c4*/ 	.word	0x00000001


	//----- nvinfo : EIATTR_CRS_STACK_SIZE
	.align		4
.L_911:
        /*09c8*/ 	.byte	0x04, 0x1e
        /*09ca*/ 	.short	(.L_913 - .L_912)
.L_912:
        /*09cc*/ 	.word	0x00000000


	//----- nvinfo : EIATTR_CBANK_PARAM_SIZE
	.align		4
.L_913:
        /*09d0*/ 	.byte	0x03, 0x19
        /*09d2*/ 	.short	0x0a70


	//----- nvinfo : EIATTR_PARAM_CBANK
	.align		4
        /*09d4*/ 	.byte	0x04, 0x0a
        /*09d6*/ 	.short	(.L_915 - .L_914)
	.align		4
.L_914:
        /*09d8*/ 	.word	index@(.nv.constant0._ZN7cutlass13device_kernelIN5flash11enable_sm90INS1_16FlashAttnFwdSm90INS1_25CollectiveMainloopFwdSm90ILi2EN4cute5tupleIJNS5_1CILi1EEES8_S8_EEENS6_IJNS7_ILi128EEENS7_ILi224EEESA_EEELi128ENS_12float_e4m3_tEfNS_4arch4Sm90ELb0ELb0ELb1ELb0ELb0ELb0ELb0ELb1ELb1ELb1ELb0ELb0EEENS1_21CollectiveEpilogueFwdINS6_IJSA_SA_SB_EEES9_NS_10bfloat16_tESF_Li256ELb0ELb1ELb0ELb1EEENS1_29StaticPersistentTileSchedulerILb0EEEEEEEEEvNT_6ParamsE)
        /*09dc*/ 	.short	0x0210
        /*09de*/ 	.short	0x0a70


	//----- nvinfo : EIATTR_SW_WAR
	.align		4
.L_915:
        /*09e0*/ 	.byte	0x04, 0x36
        /*09e2*/ 	.short	(.L_917 - .L_916)
.L_916:
        /*09e4*/ 	.word	0x00000008
.L_917:


//--------------------- .nv.info._ZN7cutlass13device_kernelIN5flash11enable_sm90INS1_16FlashAttnFwdSm90INS1_25CollectiveMainloopFwdSm90ILi2EN4cute5tupleIJNS5_1CILi1EEES8_S8_EEENS6_IJNS7_ILi128EEENS7_ILi224EEESA_EEELi128ENS_12float_e4m3_tEfNS_4arch4Sm90ELb0ELb0ELb1ELb1ELb0ELb0ELb0ELb1ELb1ELb1ELb0ELb0EEENS1_21CollectiveEpilogueFwdINS6_IJSA_SA_SB_EEES9_NS_10bfloat16_tESF_Li256ELb1ELb1ELb0ELb1EEENS1_36VarlenDynamicPersistentTileSchedulerILi128ELi224ELi256ELi128ELb0ELb1ELb1ELb0ELb1ELb1EEEEEEEEEvNT_6ParamsE --------------------------
	.section	.nv.info._ZN7cutlass13device_kernelIN5flash11enable_sm90INS1_16FlashAttnFwdSm90INS1_25CollectiveMainloopFwdSm90ILi2EN4cute5tupleIJNS5_1CILi1EEES8_S8_EEENS6_IJNS7_ILi128EEENS7_ILi224EEESA_EEELi128ENS_12float_e4m3_tEfNS_4arch4Sm90ELb0ELb0ELb1ELb1ELb0ELb0ELb0ELb1ELb1ELb1ELb0ELb0EEENS1_21CollectiveEpilogueFwdINS6_IJSA_SA_SB_EEES9_NS_10bfloat16_tESF_Li256ELb1ELb1ELb0ELb1EEENS1_36VarlenDynamicPersistentTileSchedulerILi128ELi224ELi256ELi128ELb0ELb1ELb1ELb0ELb1ELb1EEEEEEEEEvNT_6ParamsE,"",@"SHT_CUDA_INFO"
	.sectionflags	@""
	.align	4


	//----- nvinfo : EIATTR_CUDA_API_VERSION
	.align		4
        /*0000*/ 	.byte	0x04, 0x37
        /*0002*/ 	.short	(.L_919 - .L_918)
.L_918:
        /*0004*/ 	.word	0x00000082


	//----- nvinfo : EIATTR_KPARAM_INFO
	.align		4
.L_919:
        /*0008*/ 	.byte	0x04, 0x17
        /*000a*/ 	.short	(.L_921 - .L_920)
.L_920:
        /*000c*/ 	.word	0x00000000
        /*0010*/ 	.short	0x0000
        /*0012*/ 	.short	0x0070
        /*0014*/ 	.byte	0x00, 0xf0, 0x01, 0x2a


	//----- nvinfo : EIATTR_SPARSE_MMA_MASK
	.align		4
.L_921:
        /*0018*/ 	.byte	0x03, 0x50
        /*001a*/ 	.short	0x0000


	//----- nvinfo : EIATTR_MAXREG_COUNT
	.align		4
        /*001c*/ 	.byte	0x03, 0x1b
        /*001e*/ 	.short	0x00a8


	//----- nvinfo : EIATTR_NUM_BARRIERS
	.align		4
        /*0020*/ 	.byte	0x02, 0x4c
        /*0022*/ 	.byte	0x10
	.zero		1


	//----- nvinfo : EIATTR_EXTERNS
	.align		4
        /*0024*/ 	.byte	0x04, 0x0f
        /*0026*/ 	.short	(.L_923 - .L_922)


	//   ....[0]....
	.align		4
.L_922:
        /*0028*/ 	.word	index@(__assertfail)


	//----- nvinfo : EIATTR_ANNOTATIONS
	.align		4
.L_923:
        /*002c*/ 	.byte	0x04, 0x55
        /*002e*/ 	.short	(.L_925 - .L_924)


	//   ....[0]....
.L_924:
        /* <DEDUP_REMOVED lines=37> */


	//----- nvinfo : EIATTR_MERCURY_ISA_VERSION
	.align		4
.L_925:
        /*0268*/ 	.byte	0x03, 0x5f
        /*026a*/ 	.short	0x0101


	//----- nvinfo : EIATTR_UNUSED_LOAD_BYTE_OFFSET
	.align		4
        /*026c*/ 	.byte	0x04, 0x44
        /*026e*/ 	.short	(.L_927 - .L_926)


	//   ....[0]....
.L_926:
        /*0270*/ 	.word	0x00000a40
        /*0274*/ 	.word	0x0000fff0


	//   ....[1]....
        /*0278*/ 	.word	0x0000b6c0
        /*027c*/ 	.word	0x0000fff0


	//----- nvinfo : EIATTR_INT_WARP_WIDE_INSTR_OFFSETS
	.align		4
.L_927:
        /*0280*/ 	.byte	0x04, 0x31
        /*0282*/ 	.short	(.L_929 - .L_928)


	//   ....[0]....
.L_928:
        /*0284*/ 	.word	0x00000130


	//   ....[1]....
        /*0288*/ 	.word	0x00000170


	//   ....[2]....
        /*028c*/ 	.word	0x000001e0


	//   ....[3]....
        /*0290*/ 	.word	0x0000f1e0


	//   ....[4]....
        /*0294*/ 	.word	0x0000f270


	//   ....[5]....
        /*0298*/ 	.word	0x00011c60


	//   ....[6]....
        /*029c*/ 	.word	0x00011cf0


	//----- nvinfo : EIATTR_COOP_GROUP_MASK_REGIDS
	.align		4
.L_929:
        /*02a0*/ 	.byte	0x04, 0x29
        /*02a2*/ 	.short	(.L_931 - .L_930)


	//   ....[0]....
.L_930:
        /*02a4*/ 	.word	0xffffffff


	//   ....[1]....
        /*02a8*/ 	.word	0xffffffff


	//   ....[2]....
        /*02ac*/ 	.word	0xffffffff


	//   ....[3]....
        /*02b0*/ 	.word	0xffffffff


	//   ....[4]....
        /*02b4*/ 	.word	0xffffffff


	//   ....[5]....
        /*02b8*/ 	.word	0xffffffff


	//   ....[6]....
        /*02bc*/ 	.word	0xffffffff


	//   ....[7]....
        /*02c0*/ 	.word	0xffffffff


	//   ....[8]....
        /*02c4*/ 	.word	0xffffffff


	//   ....[9]....
        /*02c8*/ 	.word	0xffffffff


	//   ....[10]....
        /*02cc*/ 	.word	0xffffffff


	//   ....[11]....
        /*02d0*/ 	.word	0xffffffff


	//   ....[12]....
        /*02d4*/ 	.word	0xffffffff


	//   ....[13]....
        /*02d8*/ 	.word	0xffffffff


	//   ....[14]....
        /*02dc*/ 	.word	0xffffffff


	//   ....[15]....
        /*02e0*/ 	.word	0xffffffff


	//   ....[16]....
        /*02e4*/ 	.word	0xffffffff


	//   ....[17]....
        /*02e8*/ 	.word	0xffffffff


	//   ....[18]....
        /*02ec*/ 	.word	0xffffffff


	//   ....[19]....
        /*02f0*/ 	.word	0xffffffff


	//   ....[20]....
        /*02f4*/ 	.word	0xffffffff


	//   ....[21]....
        /*02f8*/ 	.word	0xffffffff


	//   ....[22]....
        /*02fc*/ 	.word	0xffffffff


	//   ....[23]....
        /*0300*/ 	.word	0xffffffff


	//   ....[24]....
        /*0304*/ 	.word	0xffffffff


	//   ....[25]....
        /*0308*/ 	.word	0xffffffff


	//   ....[26]....
        /*030c*/ 	.word	0xffffffff


	//   ....[27]....
        /*0310*/ 	.word	0xffffffff


	//   ....[28]....
        /*0314*/ 	.word	0xffffffff


	//   ....[29]....
        /*0318*/ 	.word	0xffffffff


	//   ....[30]....
        /*031c*/ 	.word	0xffffffff


	//   ....[31]....
        /*0320*/ 	.word	0xffffffff


	//   ....[32]....
        /*0324*/ 	.word	0xffffffff


	//   ....[33]....
        /*0328*/ 	.word	0xffffffff


	//   ....[34]....
        /*032c*/ 	.word	0xffffffff


	//   ....[35]....
        /*0330*/ 	.word	0xffffffff


	//   ....[36]....
        /*0334*/ 	.word	0xffffffff


	//   ....[37]....
        /*0338*/ 	.word	0xffffffff


	//   ....[38]....
        /*033c*/ 	.word	0xffffffff


	//   ....[39]....
        /*0340*/ 	.word	0xffffffff


	//   ....[40]....
        /*0344*/ 	.word	0xffffffff


	//   ....[41]....
        /*0348*/ 	.word	0xffffffff


	//   ....[42]....
        /*034c*/ 	.word	0xffffffff


	//   ....[43]....
        /*0350*/ 	.word	0xffffffff


	//   ....[44]....
        /*0354*/ 	.word	0xffffffff


	//   ....[45]....
        /*0358*/ 	.word	0xffffffff


	//   ....[46]....
        /*035c*/ 	.word	0xffffffff


	//   ....[47]....
        /*0360*/ 	.word	0xffffffff


	//   ....[48]....
        /*0364*/ 	.word	0xffffffff


	//   ....[49]....
        /*0368*/ 	.word	0xffffffff


	//   ....[50]....
        /*036c*/ 	.word	0xffffffff


	//   ....[51]....
        /*0370*/ 	.word	0xffffffff


	//   ....[52]....
        /*0374*/ 	.word	0xffffffff


	//   ....[53]....
        /*0378*/ 	.word	0xffffffff


	//   ....[54]....
        /*037c*/ 	.word	0xffffffff


	//   ....[55]....
        /*0380*/ 	.word	0xffffffff


	//   ....[56]....
        /*0384*/ 	.word	0xffffffff


	//   ....[57]....
        /*0388*/ 	.word	0xffffffff


	//   ....[58]....
        /*038c*/ 	.word	0xffffffff


	//   ....[59]....
        /*0390*/ 	.word	0xffffffff


	//   ....[60]....
        /*0394*/ 	.word	0xffffffff


	//   ....[61]....
        /*0398*/ 	.word	0xffffffff


	//   ....[62]....
        /*039c*/ 	.word	0xffffffff


	//   ....[63]....
        /*03a0*/ 	.word	0xffffffff


	//   ....[64]....
        /*03a4*/ 	.word	0xffffffff


	//   ....[65]....
        /*03a8*/ 	.word	0xffffffff


	//   ....[66]....
        /*03ac*/ 	.word	0xffffffff


	//   ....[67]....
        /*03b0*/ 	.word	0xffffffff


	//   ....[68]....
        /*03b4*/ 	.word	0xffffffff


	//   ....[69]....
        /*03b8*/ 	.word	0xffffffff


	//   ....[70]....
        /*03bc*/ 	.word	0xffffffff


	//   ....[71]....
        /*03c0*/ 	.word	0xffffffff


	//   ....[72]....
        /*03c4*/ 	.word	0xffffffff


	//   ....[73]....
        /*03c8*/ 	.word	0xffffffff


	//   ....[74]....
        /*03cc*/ 	.word	0xffffffff


	//   ....[75]....
        /*03d0*/ 	.word	0xffffffff


	//   ....[76]....
        /*03d4*/ 	.word	0xffffffff


	//   ....[77]....
        /*03d8*/ 	.word	0xffffffff


	//   ....[78]....
        /*03dc*/ 	.word	0xffffffff


	//   ....[79]....
        /*03e0*/ 	.word	0xffffffff


	//   ....[80]....
        /*03e4*/ 	.word	0xffffffff


	//   ....[81]....
        /*03e8*/ 	.word	0xffffffff


	//   ....[82]....
        /*03ec*/ 	.word	0xffffffff


	//   ....[83]....
        /*03f0*/ 	.word	0xffffffff


	//   ....[84]....
        /*03f4*/ 	.word	0xffffffff


	//   ....[85]....
        /*03f8*/ 	.word	0xffffffff


	//   ....[86]....
        /*03fc*/ 	.word	0xffffffff


	//   ....[87]....
        /*0400*/ 	.word	0xffffffff


	//   ....[88]....
        /*0404*/ 	.word	0xffffffff


	//   ....[89]....
        /*0408*/ 	.word	0xffffffff


	//   ....[90]....
        /*040c*/ 	.word	0xffffffff


	//   ....[91]....
        /*0410*/ 	.word	0xffffffff


	//   ....[92]....
        /*0414*/ 	.word	0xffffffff


	//   ....[93]....
        /*0418*/ 	.word	0xffffffff


	//   ....[94]....
        /*041c*/ 	.word	0xffffffff


	//   ....[95]....
        /*0420*/ 	.word	0xffffffff


	//   ....[96]....
        /*0424*/ 	.word	0xffffffff


	//   ....[97]....
        /*0428*/ 	.word	0xffffffff


	//   ....[98]....
        /*042c*/ 	.word	0xffffffff


	//   ....[99]....
        /*0430*/ 	.word	0xffffffff


	//   ....[100]....
        /*0434*/ 	.word	0xffffffff


	//   ....[101]....
        /*0438*/ 	.word	0xffffffff


	//   ....[102]....
        /*043c*/ 	.word	0xffffffff


	//   ....[103]....
        /*0440*/ 	.word	0xffffffff


	//   ....[104]....
        /*0444*/ 	.word	0xffffffff


	//   ....[105]....
        /*0448*/ 	.word	0xffffffff


	//   ....[106]....
        /*044c*/ 	.word	0xffffffff


	//   ....[107]....
        /*0450*/ 	.word	0xffffffff


	//   ....[108]....
        /*0454*/ 	.word	0xffffffff


	//   ....[109]....
        /*0458*/ 	.word	0xffffffff


	//   ....[110]....
        /*045c*/ 	.word	0xffffffff


	//   ....[111]....
        /*0460*/ 	.word	0xffffffff


	//   ....[112]....
        /*0464*/ 	.word	0xffffffff


	//   ....[113]....
        /*0468*/ 	.word	0xffffffff


	//   ....[114]....
        /*046c*/ 	.word	0xffffffff


	//   ....[115]....
        /*0470*/ 	.word	0xffffffff


	//   ....[116]....
        /*0474*/ 	.word	0xffffffff


	//   ....[117]....
        /*0478*/ 	.word	0xffffffff


	//   ....[118]....
        /*047c*/ 	.word	0xffffffff


	//   ....[119]....
        /*0480*/ 	.word	0xffffffff


	//   ....[120]....
        /*0484*/ 	.word	0xffffffff


	//   ....[121]....
        /*0488*/ 	.word	0xffffffff


	//   ....[122]....
        /*048c*/ 	.word	0xffffffff


	//   ....[123]....
        /*0490*/ 	.word	0x0500000f


	//   ....[124]....
        /*0494*/ 	.word	0x0500000f


	//   ....[125]....
        /*0498*/ 	.word	0x0500000f


	//   ....[126]....
        /*049c*/ 	.word	0x0500000f


	//   ....[127]....
        /*04a0*/ 	.word	0x0500000f


	//   ....[128]....
        /*04a4*/ 	.word	0x0500000f


	//   ....[129]....
        /*04a8*/ 	.word	0x0500000f


	//   ....[130]....
        /*04ac*/ 	.word	0x0500000f


	//   ....[131]....
        /*04b0*/ 	.word	0x0500000f


	//   ....[132]....
        /*04b4*/ 	.word	0x0500000f


	//   ....[133]....
        /*04b8*/ 	.word	0x0500000f


	//   ....[134]....
        /*04bc*/ 	.word	0x0500000f


	//   ....[135]....
        /*04c0*/ 	.word	0x0500000f


	//   ....[136]....
        /*04c4*/ 	.word	0x0500000f


	//   ....[137]....
        /*04c8*/ 	.word	0x0500000f


	//   ....[138]....
        /*04cc*/ 	.word	0x0500000f


	//   ....[139]....
        /*04d0*/ 	.word	0x0500000f


	//   ....[140]....
        /*04d4*/ 	.word	0x0500000f


	//----- nvinfo : EIATTR_COOP_GROUP_INSTR_OFFSETS
	.align		4
.L_931:
        /*04d8*/ 	.byte	0x04, 0x28
        /*04da*/ 	.short	(.L_933 - .L_932)


	//   ....[0]....
.L_932:
        /*04dc*/ 	.word	0x00000070


	//   ....[1]....
        /*04e0*/ 	.word	0x00000140


	//   ....[2]....
        /*04e4*/ 	.word	0x00000190


	//   ....[3]....
        /*04e8*/ 	.word	0x000003c0


	//   ....[4]....
        /*04ec*/ 	.word	0x00000520


	//   ....[5]....
        /*04f0*/ 	.word	0x00000640


	//   ....[6]....
        /*04f4*/ 	.word	0x000007a0


	//   ....[7]....
        /*04f8*/ 	.word	0x00001410


	//   ....[8]....
        /*04fc*/ 	.word	0x00004180


	//   ....[9]....
        /*0500*/ 	.word	0x000041d0


	//   ....[10]....
        /*0504*/ 	.word	0x00004b40


	//   ....[11]....
        /*0508*/ 	.word	0x00004be0


	//   ....[12]....
        /*050c*/ 	.word	0x00008ae0


	//   ....[13]....
        /*0510*/ 	.word	0x00008b00


	//   ....[14]....
        /*0514*/ 	.word	0x00008b30


	//   ....[15]....
        /*0518*/ 	.word	0x00008b50


	//   ....[16]....
        /*051c*/ 	.word	0x0000af20


	//   ....[17]....
        /*0520*/ 	.word	0x0000af30


	//   ....[18]....
        /*0524*/ 	.word	0x0000afb0


	//   ....[19]....
        /*0528*/ 	.word	0x0000afc0


	//   ....[20]....
        /*052c*/ 	.word	0x0000bf40


	//   ....[21]....
        /*0530*/ 	.word	0x0000bf50


	//   ....[22]....
        /*0534*/ 	.word	0x0000bf60


	//   ....[23]....
        /*0538*/ 	.word	0x0000bf70


	//   ....[24]....
        /*053c*/ 	.word	0x0000bf80


	//   ....[25]....
        /*0540*/ 	.word	0x0000bf90


	//   ....[26]....
        /*0544*/ 	.word	0x0000bfa0


	//   ....[27]....
        /*0548*/ 	.word	0x0000bfb0


	//   ....[28]....
        /*054c*/ 	.word	0x0000bfe0


	//   ....[29]....
        /*0550*/ 	.word	0x0000bff0


	//   ....[30]....
        /*0554*/ 	.word	0x0000c020


	//   ....[31]....
        /*0558*/ 	.word	0x0000c030


	//   ....[32]....
        /*055c*/ 	.word	0x0000c060


	//   ....[33]....
        /*0560*/ 	.word	0x0000c070


	//   ....[34]....
        /*0564*/ 	.word	0x0000c080


	//   ....[35]....
        /*0568*/ 	.word	0x0000c0b0


	//   ....[36]....
        /*056c*/ 	.word	0x0000c0e0


	//   ....[37]....
        /*0570*/ 	.word	0x0000c0f0


	//   ....[38]....
        /*0574*/ 	.word	0x0000c120


	//   ....[39]....
        /*0578*/ 	.word	0x0000c140


	//   ....[40]....
        /*057c*/ 	.word	0x0000c150


	//   ....[41]....
        /*0580*/ 	.word	0x0000c180


	//   ....[42]....
        /*0584*/ 	.word	0x0000c1e0


	//   ....[43]....
        /*0588*/ 	.word	0x0000c1f0


	//   ....[44]....
        /*058c*/ 	.word	0x0000c200


	//   ....[45]....
        /*0590*/ 	.word	0x0000c230


	//   ....[46]....
        /*0594*/ 	.word	0x0000c260


	//   ....[47]....
        /*0598*/ 	.word	0x0000c270


	//   ....[48]....
        /*059c*/ 	.word	0x0000c280


	//   ....[49]....
        /*05a0*/ 	.word	0x0000c290


	//   ....[50]....
        /*05a4*/ 	.word	0x0000c2a0


	//   ....[51]....
        /*05a8*/ 	.word	0x0000c2c0


	//   ....[52]....
        /*05ac*/ 	.word	0x0000c890


	//   ....[53]....
        /*05b0*/ 	.word	0x0000c8d0


	//   ....[54]....
        /*05b4*/ 	.word	0x0000c910


	//   ....[55]....
        /*05b8*/ 	.word	0x0000c940


	//   ....[56]....
        /*05bc*/ 	.word	0x0000cef0


	//   ....[57]....
        /*05c0*/ 	.word	0x0000cf30


	//   ....[58]....
        /*05c4*/ 	.word	0x0000cff0


	//   ....[59]....
        /*05c8*/ 	.word	0x0000d010


	//   ....[60]....
        /*05cc*/ 	.word	0x0000d0d0


	//   ....[61]....
        /*05d0*/ 	.word	0x0000d0f0


	//   ....[62]....
        /*05d4*/ 	.word	0x0000d1c0


	//   ....[63]....
        /*05d8*/ 	.word	0x0000d1e0


	//   ....[64]....
        /*05dc*/ 	.word	0x0000dad0


	//   ....[65]....
        /*05e0*/ 	.word	0x0000daf0


	//   ....[66]....
        /*05e4*/ 	.word	0x0000dbb0


	//   ....[67]....
        /*05e8*/ 	.word	0x0000dbd0


	//   ....[68]....
        /*05ec*/ 	.word	0x0000dc90


	//   ....[69]....
        /*05f0*/ 	.word	0x0000dcb0


	//   ....[70]....
        /*05f4*/ 	.word	0x0000dd80


	//   ....[71]....
        /*05f8*/ 	.word	0x0000dda0


	//   ....[72]....
        /*05fc*/ 	.word	0x0000dee0


	//   ....[73]....
        /*0600*/ 	.word	0x0000e0f0


	//   ....[74]....
        /*0604*/ 	.word	0x0000e120


	//   ....[75]....
        /*0608*/ 	.word	0x0000e150


	//   ....[76]....
        /*060c*/ 	.word	0x0000e190


	//   ....[77]....
        /*0610*/ 	.word	0x0000e1c0


	//   ....[78]....
        /*0614*/ 	.word	0x0000e1f0


	//   ....[79]....
        /*0618*/ 	.word	0x0000e380


	//   ....[80]....
        /*061c*/ 	.word	0x0000e3b0


	//   ....[81]....
        /*0620*/ 	.word	0x0000e3e0


	//   ....[82]....
        /*0624*/ 	.word	0x0000e410


	//   ....[83]....
        /*0628*/ 	.word	0x0000e440


	//   ....[84]....
        /*062c*/ 	.word	0x0000e480


	//   ....[85]....
        /*0630*/ 	.word	0x0000e510


	//   ....[86]....
        /*0634*/ 	.word	0x0000e550


	//   ....[87]....
        /*0638*/ 	.word	0x0000e5e0


	//   ....[88]....
        /*063c*/ 	.word	0x0000f9a0


	//   ....[89]....
        /*0640*/ 	.word	0x00010530


	//   ....[90]....
        /*0644*/ 	.word	0x00010560


	//   ....[91]....
        /*0648*/ 	.word	0x00010610


	//   ....[92]....
        /*064c*/ 	.word	0x00010620


	//   ....[93]....
        /*0650*/ 	.word	0x00010690


	//   ....[94]....
        /*0654*/ 	.word	0x000106a0


	//   ....[95]....
        /*0658*/ 	.word	0x00010710


	//   ....[96]....
        /*065c*/ 	.word	0x00010720


	//   ....[97]....
        /*0660*/ 	.word	0x00010790


	//   ....[98]....
        /*0664*/ 	.word	0x000107a0


	//   ....[99]....
        /*0668*/ 	.word	0x00010810


	//   ....[100]....
        /*066c*/ 	.word	0x00010820


	//   ....[101]....
        /*0670*/ 	.word	0x00010890


	//   ....[102]....
        /*0674*/ 	.word	0x000108a0


	//   ....[103]....
        /*0678*/ 	.word	0x000108b0


	//   ....[104]....
        /*067c*/ 	.word	0x000108f0


	//   ....[105]....
        /*0680*/ 	.word	0x00012800


	//   ....[106]....
        /*0684*/ 	.word	0x00012830


	//   ....[107]....
        /*0688*/ 	.word	0x00012860


	//   ....[108]....
        /*068c*/ 	.word	0x00012890


	//   ....[109]....
        /*0690*/ 	.word	0x000128d0


	//   ....[110]....
        /*0694*/ 	.word	0x000128e0


	//   ....[111]....
        /*0698*/ 	.word	0x00012910


	//   ....[112]....
        /*069c*/ 	.word	0x00012920


	//   ....[113]....
        /*06a0*/ 	.word	0x00012a60


	//   ....[114]....
        /*06a4*/ 	.word	0x00012a90


	//   ....[115]....
        /*06a8*/ 	.word	0x00012ac0


	//   ....[116]....
        /*06ac*/ 	.word	0x00012af0


	//   ....[117]....
        /*06b0*/ 	.word	0x00012b20


	//   ....[118]....
        /*06b4*/ 	.word	0x00012b60


	//   ....[119]....
        /*06b8*/ 	.word	0x00012be0


	//   ....[120]....
        /*06bc*/ 	.word	0x00012c20


	//   ....[121]....
        /*06c0*/ 	.word	0x00012c70


	//   ....[122]....
        /*06c4*/ 	.word	0x00013120


	//   ....[123]....
        /*06c8*/ 	.word	0x00013640


	//   ....[124]....
        /*06cc*/ 	.word	0x00013800


	//   ....[125]....
        /*06d0*/ 	.word	0x00013870


	//   ....[126]....
        /*06d4*/ 	.word	0x000138d0


	//   ....[127]....
        /*06d8*/ 	.word	0x000139c0


	//   ....[128]....
        /*06dc*/ 	.word	0x00013a20


	//   ....[129]....
        /*06e0*/ 	.word	0x00013b00


	//   ....[130]....
        /*06e4*/ 	.word	0x00013b60


	//   ....[131]....
        /*06e8*/ 	.word	0x00013c40


	//   ....[132]....
        /*06ec*/ 	.word	0x00013ca0


	//   ....[133]....
        /*06f0*/ 	.word	0x00013d80


	//   ....[134]....
        /*06f4*/ 	.word	0x00013de0


	//   ....[135]....
        /*06f8*/ 	.word	0x00013ec0


	//   ....[136]....
        /*06fc*/ 	.word	0x00013f20


	//   ....[137]....
        /*0700*/ 	.word	0x00013fe0


	//   ....[138]....
        /*0704*/ 	.word	0x00014060


	//   ....[139]....
        /*0708*/ 	.word	0x00014120


	//   ....[140]....
        /*070c*/ 	.word	0x00014470


	//----- nvinfo : EIATTR_REG_RECONFIG
	.align		4
.L_933:
        /*0710*/ 	.byte	0x01, 0x54
	.zero		2


	//----- nvinfo : EIATTR_SYSCALL_OFFSETS
	.align		4
        /*0714*/ 	.byte	0x04, 0x46
        /*0716*/ 	.short	(.L_935 - .L_934)


	//   ....[0]....
.L_934:
        /*0718*/ 	.word	0x000015f0


	//   ....[1]....
        /*071c*/ 	.word	0x0000f3e0


	//   ....[2]....
        /*0720*/ 	.word	0x0000f570


	//   ....[3]....
        /*0724*/ 	.word	0x0000f6d0


	//   ....[4]....
        /*0728*/ 	.word	0x0000f810


	//   ....[5]....
        /*072c*/ 	.word	0x000101b0


	//----- nvinfo : EIATTR_MBARRIER_INSTR_OFFSETS
	.align		4
.L_935:
        /*0730*/ 	.byte	0x04, 0x39
        /*0732*/ 	.short	(.L_937 - .L_936)


	//   ....[0]....
.L_936:
        /*0734*/ 	.word	0x00000270
        /*0738*/ 	.word	0x000000ff
        /*073c*/ 	.word	0x0002e800
        /*0740*/ 	.short	0x0100
        /*0742*/ 	.byte	0x08
	.zero		1


	//   ....[1]....
        /*0744*/ 	.word	0x00000280
        /*0748*/ 	.word	0x000000ff
        /*074c*/ 	.word	0x0002e820
        /*0750*/ 	.short	0x0100
        /*0752*/ 	.byte	0x08
	.zero		1


	//   ....[2]....
        /*0754*/ 	.word	0x00000370
        /*0758*/ 	.word	0x000000ff
        /*075c*/ 	.word	0x0002e830
        /*0760*/ 	.short	0x0100
        /*0762*/ 	.byte	0x08
	.zero		1


	//   ....[3]....
        /*0764*/ 	.word	0x00000380
        /*0768*/ 	.word	0x000000ff
        /*076c*/ 	.word	0x0002e840
        /*0770*/ 	.short	0x0100
        /*0772*/ 	.byte	0x08
	.zero		1


	//   ....[4]....
        /*0774*/ 	.word	0x00000390
        /*0778*/ 	.word	0x000000ff
        /*077c*/ 	.word	0x0002e838
        /*0780*/ 	.short	0x0100
        /*0782*/ 	.byte	0x08
	.zero		1


	//   ....[5]....
        /*0784*/ 	.word	0x000003a0
        /*0788*/ 	.word	0x000000ff
        /*078c*/ 	.word	0x0002e848
        /*0790*/ 	.short	0x0100
        /*0792*/ 	.byte	0x08
	.zero		1


	//   ....[6]....
        /*0794*/ 	.word	0x000004d0
        /*0798*/ 	.word	0x000000ff
        /*079c*/ 	.word	0x0002e850
        /*07a0*/ 	.short	0x0100
        /*07a2*/ 	.byte	0x08
	.zero		1


	//   ....[7]....
        /*07a4*/ 	.word	0x000004e0
        /*07a8*/ 	.word	0x000000ff
        /*07ac*/ 	.word	0x0002e860
        /*07b0*/ 	.short	0x0100
        /*07b2*/ 	.byte	0x08
	.zero		1


	//   ....[8]....
        /*07b4*/ 	.word	0x000004f0
        /*07b8*/ 	.word	0x000000ff
        /*07bc*/ 	.word	0x0002e858
        /*07c0*/ 	.short	0x0100
        /*07c2*/ 	.byte	0x08
	.zero		1


	//   ....[9]....
        /*07c4*/ 	.word	0x00000500
        /*07c8*/ 	.word	0x000000ff
        /*07cc*/ 	.word	0x0002e868
        /*07d0*/ 	.short	0x0100
        /*07d2*/ 	.byte	0x08
	.zero		1


	//   ....[10]....
        /*07d4*/ 	.word	0x000005f0
        /*07d8*/ 	.word	0x000000ff
        /*07dc*/ 	.word	0x0002e870
        /*07e0*/ 	.short	0x0100
        /*07e2*/ 	.byte	0x06
	.zero		1


	//   ....[11]....
        /*07e4*/ 	.word	0x00000600
        /*07e8*/ 	.word	0x000000ff
        /*07ec*/ 	.word	0x0002e880
        /*07f0*/ 	.short	0x0100
        /*07f2*/ 	.byte	0x06
	.zero		1


	//   ....[12]....
        /*07f4*/ 	.word	0x00000610
        /*07f8*/ 	.word	0x000000ff
        /*07fc*/ 	.word	0x0002e878
        /*0800*/ 	.short	0x0100
        /*0802*/ 	.byte	0x06
	.zero		1


	//   ....[13]....
        /*0804*/ 	.word	0x00000620
        /*0808*/ 	.word	0x000000ff
        /*080c*/ 	.word	0x0002e888
        /*0810*/ 	.short	0x0100
        /*0812*/ 	.byte	0x06
	.zero		1


	//   ....[14]....
        /*0814*/ 	.word	0x00000750
        /*0818*/ 	.word	0x000000ff
        /*081c*/ 	.word	0x0002e890
        /*0820*/ 	.short	0x0100
        /*0822*/ 	.byte	0x08
	.zero		1


	//   ....[15]....
        /*0824*/ 	.word	0x00000760
        /*0828*/ 	.word	0x000000ff
        /*082c*/ 	.word	0x0002e8a0
        /*0830*/ 	.short	0x0100
        /*0832*/ 	.byte	0x08
	.zero		1


	//   ....[16]....
        /*0834*/ 	.word	0x00000770
        /*0838*/ 	.word	0x000000ff
        /*083c*/ 	.word	0x0002e898
        /*0840*/ 	.short	0x0100
        /*0842*/ 	.byte	0x08
	.zero		1


	//   ....[17]....
        /*0844*/ 	.word	0x00000780
        /*0848*/ 	.word	0x000000ff
        /*084c*/ 	.word	0x0002e8a8
        /*0850*/ 	.short	0x0100
        /*0852*/ 	.byte	0x08
	.zero		1


	//   ....[18]....
        /*0854*/ 	.word	0x000008b0
        /*0858*/ 	.word	0x000000ff
        /*085c*/ 	.word	0x0002e8b0
        /*0860*/ 	.short	0x0100
        /*0862*/ 	.byte	0x08
	.zero		1


	//   ....[19]....
        /*0864*/ 	.word	0x000008c0
        /*0868*/ 	.word	0x000000ff
        /*086c*/ 	.word	0x0002e8c0
        /*0870*/ 	.short	0x0100
        /*0872*/ 	.byte	0x08
	.zero		1


	//   ....[20]....
        /*0874*/ 	.word	0x000008d0
        /*0878*/ 	.word	0x000000ff
        /*087c*/ 	.word	0x0002e8b8
        /*0880*/ 	.short	0x0100
        /*0882*/ 	.byte	0x08
	.zero		1


	//   ....[21]....
        /*0884*/ 	.word	0x000008e0
        /*0888*/ 	.word	0x000000ff
        /*088c*/ 	.word	0x0002e8c8
        /*0890*/ 	.short	0x0100
        /*0892*/ 	.byte	0x08
	.zero		1


	//   ....[22]....
        /*0894*/ 	.word	0x00001960
        /*0898*/ 	.word	0x00000002
        /*089c*/ 	.word	0x0002e800
        /*08a0*/ 	.short	0x010a
        /*08a2*/ 	.byte	0x3f
	.zero		1


	//   ....[23]....
        /*08a4*/ 	.word	0x00001a00
        /*08a8*/ 	.word	0x00000005
        /*08ac*/ 	.word	0x0002e830
        /*08b0*/ 	.short	0x010a
        /*08b2*/ 	.byte	0x3f
	.zero		1


	//   ....[24]....
        /*08b4*/ 	.word	0x00001a90
        /*08b8*/ 	.word	0x00000005
        /*08bc*/ 	.word	0x0002e830
        /*08c0*/ 	.short	0x010a
        /*08c2*/ 	.byte	0x3f
	.zero		1


	//   ....[25]....
        /*08c4*/ 	.word	0x00004f70
        /*08c8*/ 	.word	0x00000018
        /*08cc*/ 	.word	0x00000000
        /*08d0*/ 	.short	0x0101
        /*08d2*/ 	.byte	0x3f
	.zero		1


	//   ....[26]....
        /*08d4*/ 	.word	0x00006650
        /*08d8*/ 	.word	0x000000ff
        /*08dc*/ 	.word	0x0002e830
        /*08e0*/ 	.short	0x010a
        /*08e2*/ 	.byte	0x06
	.zero		1


	//   ....[27]....
        /*08e4*/ 	.word	0x00006690
        /*08e8*/ 	.word	0x000000ff
        /*08ec*/ 	.word	0x0002e830
        /*08f0*/ 	.short	0x010a
        /*08f2*/ 	.byte	0x06
	.zero		1


	//   ....[28]....
        /*08f4*/ 	.word	0x000072b0
        /*08f8*/ 	.word	0x000000ff
        /*08fc*/ 	.word	0x0002e850
        /*0900*/ 	.short	0x010a
        /*0902*/ 	.byte	0x06
	.zero		1


	//   ....[29]....
        /*0904*/ 	.word	0x000072f0
        /*0908*/ 	.word	0x000000ff
        /*090c*/ 	.word	0x0002e850
        /*0910*/ 	.short	0x010a
        /*0912*/ 	.byte	0x06
	.zero		1


	//   ....[30]....
        /*0914*/ 	.word	0x00009ed0
        /*0918*/ 	.word	0x00000006
        /*091c*/ 	.word	0x00000000
        /*0920*/ 	.short	0x0101
        /*0922*/ 	.byte	0x3f
	.zero		1


	//   ....[31]....
        /*0924*/ 	.word	0x0000a330
        /*0928*/ 	.word	0x0000000a
        /*092c*/ 	.word	0x00000000
        /*0930*/ 	.short	0x0101
        /*0932*/ 	.byte	0x3f
	.zero		1


	//   ....[32]....
        /*0934*/ 	.word	0x0000aa80
        /*0938*/ 	.word	0x0000000d
        /*093c*/ 	.word	0x0002e850
        /*0940*/ 	.short	0x010a
        /*0942*/ 	.byte	0x3f
	.zero		1


	//   ....[33]....
        /*0944*/ 	.word	0x0000ab10
        /*0948*/ 	.word	0x0000000d
        /*094c*/ 	.word	0x0002e850
        /*0950*/ 	.short	0x010a
        /*0952*/ 	.byte	0x3f
	.zero		1


	//   ....[34]....
        /*0954*/ 	.word	0x0000b260
        /*0958*/ 	.word	0x00000004
        /*095c*/ 	.word	0x00000000
        /*0960*/ 	.short	0x0101
        /*0962*/ 	.byte	0x3f
	.zero		1


	//   ....[35]....
        /*0964*/ 	.word	0x0000cf20
        /*0968*/ 	.word	0x00000003
        /*096c*/ 	.word	0x00000000
        /*0970*/ 	.short	0x0101
        /*0972*/ 	.byte	0x3f
	.zero		1


	//   ....[36]....
        /*0974*/ 	.word	0x0000fc30
        /*0978*/ 	.word	0x00000003
        /*097c*/ 	.word	0x0002e880
        /*0980*/ 	.short	0x010a
        /*0982*/ 	.byte	0x3f
	.zero		1


	//   ....[37]....
        /*0984*/ 	.word	0x0000fdd0
        /*0988*/ 	.word	0x00000003
        /*098c*/ 	.word	0x0002e840
        /*0990*/ 	.short	0x010a
        /*0992*/ 	.byte	0x3f
	.zero		1


	//   ....[38]....
        /*0994*/ 	.word	0x000109a0
        /*0998*/ 	.word	0x00000011
        /*099c*/ 	.word	0x0002e800
        /*09a0*/ 	.short	0x0107
        /*09a2*/ 	.byte	0x3f
	.zero		1


	//   ....[39]....
        /*09a4*/ 	.word	0x00010a90
        /*09a8*/ 	.word	0x00000011
        /*09ac*/ 	.word	0x0002e800
        /*09b0*/ 	.short	0x0101
        /*09b2*/ 	.byte	0x3f
	.zero		1


	//   ....[40]....
        /*09b4*/ 	.word	0x00010ab0
        /*09b8*/ 	.word	0x00000011
        /*09bc*/ 	.word	0x0002e820
        /*09c0*/ 	.short	0x010a
        /*09c2*/ 	.byte	0x3f
	.zero		1


	//   ....[41]....
        /*09c4*/ 	.word	0x00010df0
        /*09c8*/ 	.word	0x00000003
        /*09cc*/ 	.word	0x0002e880
        /*09d0*/ 	.short	0x010a
        /*09d2*/ 	.byte	0x3f
	.zero		1


	//   ....[42]....
        /*09d4*/ 	.word	0x00011030
        /*09d8*/ 	.word	0x00000003
        /*09dc*/ 	.word	0x0002e840
        /*09e0*/ 	.short	0x010a
        /*09e2*/ 	.byte	0x3f
	.zero		1


	//   ....[43]....
        /*09e4*/ 	.word	0x00011300
        /*09e8*/ 	.word	0x00000014
        /*09ec*/ 	.word	0x0002e870
        /*09f0*/ 	.short	0x010a
        /*09f2*/ 	.byte	0x3f
	.zero		1


	//   ....[44]....
        /*09f4*/ 	.word	0x00011370
        /*09f8*/ 	.word	0x00000014
        /*09fc*/ 	.word	0x0002e860
        /*0a00*/ 	.short	0x010a
        /*0a02*/ 	.byte	0x3f
	.zero		1


	//   ....[45]....
        /*0a04*/ 	.word	0x00011b40
        /*0a08*/ 	.word	0x00000014
        /*0a0c*/ 	.word	0x0002e850
        /*0a10*/ 	.short	0x0101
        /*0a12*/ 	.byte	0x3f
	.zero		1


	//   ....[46]....
        /*0a14*/ 	.word	0x00011bc0
        /*0a18*/ 	.word	0x00000014
        /*0a1c*/ 	.word	0x00000000
        /*0a20*/ 	.short	0x0101
        /*0a22*/ 	.byte	0x3f
	.zero		1


	//   ....[47]....
        /*0a24*/ 	.word	0x00011df0
        /*0a28*/ 	.word	0x00000010
        /*0a2c*/ 	.word	0x0002e870
        /*0a30*/ 	.short	0x010a
        /*0a32*/ 	.byte	0x3f
	.zero		1


	//   ....[48]....
        /*0a34*/ 	.word	0x00011e60
        /*0a38*/ 	.word	0x00000010
        /*0a3c*/ 	.word	0x0002e860
        /*0a40*/ 	.short	0x010a
        /*0a42*/ 	.byte	0x3f
	.zero		1


	//   ....[49]....
        /*0a44*/ 	.word	0x00012510
        /*0a48*/ 	.word	0x00000010
        /*0a4c*/ 	.word	0x0002e850
        /*0a50*/ 	.short	0x0101
        /*0a52*/ 	.byte	0x3f
	.zero		1


	//   ....[50]....
        /*0a54*/ 	.word	0x00012550
        /*0a58*/ 	.word	0x00000000
        /*0a5c*/ 	.word	0x00000000
        /*0a60*/ 	.short	0x0101
        /*0a62*/ 	.byte	0x3f
	.zero		1


	//   ....[51]....
        /*0a64*/ 	.word	0x000130a0
        /*0a68*/ 	.word	0x00000000
        /*0a6c*/ 	.word	0x0002e820
        /*0a70*/ 	.short	0x010a
        /*0a72*/ 	.byte	0x3f
	.zero		1


	//   ....[52]....
        /*0a74*/ 	.word	0x00013260
        /*0a78*/ 	.word	0x00000006
        /*0a7c*/ 	.word	0x00000000
        /*0a80*/ 	.short	0x010a
        /*0a82*/ 	.byte	0x3f
	.zero		1


	//   ....[53]....
        /*0a84*/ 	.word	0x000132d0
        /*0a88*/ 	.word	0x00000007
        /*0a8c*/ 	.word	0x00000000
        /*0a90*/ 	.short	0x010a
        /*0a92*/ 	.byte	0x3f
	.zero		1


	//   ....[54]....
        /*0a94*/ 	.word	0x00013330
        /*0a98*/ 	.word	0x00000004
        /*0a9c*/ 	.word	0x0002e860
        /*0aa0*/ 	.short	0x010a
        /*0aa2*/ 	.byte	0x3f
	.zero		1


	//   ....[55]....
        /*0aa4*/ 	.word	0x00013380
        /*0aa8*/ 	.word	0x00000003
        /*0aac*/ 	.word	0x0002e860
        /*0ab0*/ 	.short	0x010a
        /*0ab2*/ 	.byte	0x3f
	.zero		1


	//   ....[56]....
        /*0ab4*/ 	.word	0x000133c0
        /*0ab8*/ 	.word	0x00000004
        /*0abc*/ 	.word	0x0002e880
        /*0ac0*/ 	.short	0x010a
        /*0ac2*/ 	.byte	0x3f
	.zero		1


	//   ....[57]....
        /*0ac4*/ 	.word	0x000133e0
        /*0ac8*/ 	.word	0x00000003
        /*0acc*/ 	.word	0x0002e880
        /*0ad0*/ 	.short	0x010a
        /*0ad2*/ 	.byte	0x3f
	.zero		1


	//   ....[58]....
        /*0ad4*/ 	.word	0x00013440
        /*0ad8*/ 	.word	0x00000002
        /*0adc*/ 	.word	0x0002e800
        /*0ae0*/ 	.short	0x010a
        /*0ae2*/ 	.byte	0x3f
	.zero		1


	//   ....[59]....
        /*0ae4*/ 	.word	0x00013490
        /*0ae8*/ 	.word	0x00000005
        /*0aec*/ 	.word	0x0002e830
        /*0af0*/ 	.short	0x010a
        /*0af2*/ 	.byte	0x3f
	.zero		1


	//   ....[60]....
        /*0af4*/ 	.word	0x000134f0
        /*0af8*/ 	.word	0x00000003
        /*0afc*/ 	.word	0x0002e830
        /*0b00*/ 	.short	0x010a
        /*0b02*/ 	.byte	0x3f
	.zero		1


	//   ....[61]....
        /*0b04*/ 	.word	0x00013550
        /*0b08*/ 	.word	0x00000003
        /*0b0c*/ 	.word	0x0002e850
        /*0b10*/ 	.short	0x010a
        /*0b12*/ 	.byte	0x3f
	.zero		1


	//   ....[62]....
        /*0b14*/ 	.word	0x000135a0
        /*0b18*/ 	.word	0x0000000d
        /*0b1c*/ 	.word	0x0002e850
        /*0b20*/ 	.short	0x010a
        /*0b22*/ 	.byte	0x3f
	.zero		1


	//   ....[63]....
        /*0b24*/ 	.word	0x000136f0
        /*0b28*/ 	.word	0x00000003
        /*0b2c*/ 	.word	0x0002e880
        /*0b30*/ 	.short	0x010a
        /*0b32*/ 	.byte	0x3f
	.zero		1


	//   ....[64]....
        /*0b34*/ 	.word	0x00013740
        /*0b38*/ 	.word	0x00000003
        /*0b3c*/ 	.word	0x0002e840
        /*0b40*/ 	.short	0x010a
        /*0b42*/ 	.byte	0x3f
	.zero		1


	//   ....[65]....
        /*0b44*/ 	.word	0x00014160
        /*0b48*/ 	.word	0x00000011
        /*0b4c*/ 	.word	0x0002e820
        /*0b50*/ 	.short	0x010a
        /*0b52*/ 	.byte	0x3f
	.zero		1


	//   ....[66]....
        /*0b54*/ 	.word	0x000141b0
        /*0b58*/ 	.word	0x00000003
        /*0b5c*/ 	.word	0x0002e880
        /*0b60*/ 	.short	0x010a
        /*0b62*/ 	.byte	0x3f
	.zero		1


	//   ....[67]....
        /*0b64*/ 	.word	0x00014200
        /*0b68*/ 	.word	0x00000003
        /*0b6c*/ 	.word	0x0002e840
        /*0b70*/ 	.short	0x010a
        /*0b72*/ 	.byte	0x3f
	.zero		1


	//   ....[68]....
        /*0b74*/ 	.word	0x00014250
        /*0b78*/ 	.word	0x00000014
        /*0b7c*/ 	.word	0x0002e870
        /*0b80*/ 	.short	0x010a
        /*0b82*/ 	.byte	0x3f
	.zero		1


	//   ....[69]....
        /*0b84*/ 	.word	0x000142a0
        /*0b88*/ 	.word	0x00000014
        /*0b8c*/ 	.word	0x0002e860
        /*0b90*/ 	.short	0x010a
        /*0b92*/ 	.byte	0x3f
	.zero		1


	//   ....[70]....
        /*0b94*/ 	.word	0x000142f0
        /*0b98*/ 	.word	0x00000010
        /*0b9c*/ 	.word	0x0002e870
        /*0ba0*/ 	.short	0x010a
        /*0ba2*/ 	.byte	0x3f
	.zero		1


	//   ....[71]....
        /*0ba4*/ 	.word	0x00014340
        /*0ba8*/ 	.word	0x00000010
        /*0bac*/ 	.word	0x0002e860
        /*0bb0*/ 	.short	0x010a
        /*0bb2*/ 	.byte	0x3f
	.zero		1


	//   ....[72]....
        /*0bb4*/ 	.word	0x00014390
        /*0bb8*/ 	.word	0x00000000
        /*0bbc*/ 	.word	0x0002e820
        /*0bc0*/ 	.short	0x010a
        /*0bc2*/ 	.byte	0x3f
	.zero		1


	//   ....[73]....
        /*0bc4*/ 	.word	0x00014530
        /*0bc8*/ 	.word	0x00000006
        /*0bcc*/ 	.word	0x00000000
        /*0bd0*/ 	.short	0x010a
        /*0bd2*/ 	.byte	0x3f
	.zero		1


	//   ....[74]....
        /*0bd4*/ 	.word	0x00014580
        /*0bd8*/ 	.word	0x00000007
        /*0bdc*/ 	.word	0x00000000
        /*0be0*/ 	.short	0x010a
        /*0be2*/ 	.byte	0x3f
	.zero		1


	//   ....[75]....
        /*0be4*/ 	.word	0x000145d0
        /*0be8*/ 	.word	0x00000004
        /*0bec*/ 	.word	0x0002e860
        /*0bf0*/ 	.short	0x010a
        /*0bf2*/ 	.byte	0x3f
	.zero		1


	//   ....[76]....
        /*0bf4*/ 	.word	0x00014620
        /*0bf8*/ 	.word	0x00000003
        /*0bfc*/ 	.word	0x0002e860
        /*0c00*/ 	.short	0x010a
        /*0c02*/ 	.byte	0x3f
	.zero		1


	//   ....[77]....
        /*0c04*/ 	.word	0x00014670
        /*0c08*/ 	.word	0x00000004
        /*0c0c*/ 	.word	0x0002e880
        /*0c10*/ 	.short	0x010a
        /*0c12*/ 	.byte	0x3f
	.zero		1


	//----- nvinfo : EIATTR_NUM_MBARRIERS
	.align		4
.L_937:
        /*0c14*/ 	.byte	0x03, 0x38
        /*0c16*/ 	.short	0x0016


	//----- nvinfo : EIATTR_EXIT_INSTR_OFFSETS
	.align		4
        /*0c18*/ 	.byte	0x04, 0x1c
        /*0c1a*/ 	.short	(.L_939 - .L_938)


	//   ....[0]....
.L_938:
        /*0c1c*/ 	.word	0x00000a80


	//   ....[1]....
        /*0c20*/ 	.word	0x0000de90


	//   ....[2]....
        /*0c24*/ 	.word	0x00013430


	//----- nvinfo : EIATTR_MAX_THREADS
	.align		4
.L_939:
        /*0c28*/ 	.byte	0x04, 0x05
        /*0c2a*/ 	.short	(.L_941 - .L_940)
.L_940:
        /*0c2c*/ 	.word	0x00000180
        /*0c30*/ 	.word	0x00000001
        /*0c34*/ 	.word	0x00000001


	//----- nvinfo : EIATTR_CRS_STACK_SIZE
	.align		4
.L_941:
        /*0c38*/ 	.byte	0x04, 0x1e
        /*0c3a*/ 	.short	(.L_943 - .L_942)
.L_942:
        /*0c3c*/ 	.word	0x00000000


	//----- nvinfo : EIATTR_CBANK_PARAM_SIZE
	.align		4
.L_943:
        /*0c40*/ 	.byte	0x03, 0x19
        /*0c42*/ 	.short	0x0af0


	//----- nvinfo : EIATTR_PARAM_CBANK
	.align		4
        /*0c44*/ 	.byte	0x04, 0x0a
        /*0c46*/ 	.short	(.L_945 - .L_944)
	.align		4
.L_944:
        /*0c48*/ 	.word	index@(.nv.constant0._ZN7cutlass13device_kernelIN5flash11enable_sm90INS1_16FlashAttnFwdSm90INS1_25CollectiveMainloopFwdSm90ILi2EN4cute5tupleIJNS5_1CILi1EEES8_S8_EEENS6_IJNS7_ILi128EEENS7_ILi224EEESA_EEELi128ENS_12float_e4m3_tEfNS_4arch4Sm90ELb0ELb0ELb1ELb1ELb0ELb0ELb0ELb1ELb1ELb1ELb0ELb0EEENS1_21CollectiveEpilogueFwdINS6_IJSA_SA_SB_EEES9_NS_10bfloat16_tESF_Li256ELb1ELb1ELb0ELb1EEENS1_36VarlenDynamicPersistentTileSchedulerILi128ELi224ELi256ELi128ELb0ELb1ELb1ELb0ELb1ELb1EEEEEEEEEvNT_6ParamsE)
        /*0c4c*/ 	.short	0x0210
        /*0c4e*/ 	.short	0x0af0


	//----- nvinfo : EIATTR_SW_WAR
	.align		4
.L_945:
        /*0c50*/ 	.byte	0x04, 0x36
        /*0c52*/ 	.short	(.L_947 - .L_946)
.L_946:
        /*0c54*/ 	.word	0x00000008
.L_947:


//--------------------- .nv.info._ZN7cutlass13device_kernelIN5flash11enable_sm90INS1_16FlashAttnFwdSm90INS1_25CollectiveMainloopFwdSm90ILi2EN4cute5tupleIJNS5_1CILi1EEES8_S8_EEENS6_IJNS7_ILi128EEENS7_ILi224EEESA_EEELi128ENS_12float_e4m3_tEfNS_4arch4Sm90ELb0ELb0ELb1ELb1ELb0ELb1ELb0ELb1ELb1ELb1ELb0ELb0EEENS1_21CollectiveEpilogueFwdINS6_IJSA_SA_SB_EEES9_NS_10bfloat16_tESF_Li256ELb1ELb1ELb0ELb1EEENS1_36VarlenDynamicPersistentTileSchedulerILi128ELi224ELi256ELi128ELb0ELb1ELb1ELb0ELb1ELb1EEEEEEEEEvNT_6ParamsE --------------------------
	.section	.nv.info._ZN7cutlass13device_kernelIN5flash11enable_sm90INS1_16FlashAttnFwdSm90INS1_25CollectiveMainloopFwdSm90ILi2EN4cute5tupleIJNS5_1CILi1EEES8_S8_EEENS6_IJNS7_ILi128EEENS7_ILi224EEESA_EEELi128ENS_12float_e4m3_tEfNS_4arch4Sm90ELb0ELb0ELb1ELb1ELb0ELb1ELb0ELb1ELb1ELb1ELb0ELb0EEENS1_21CollectiveEpilogueFwdINS6_IJSA_SA_SB_EEES9_NS_10bfloat16_tESF_Li256ELb1ELb1ELb0ELb1EEENS1_36VarlenDynamicPersistentTileSchedulerILi128ELi224ELi256ELi128ELb0ELb1ELb1ELb0ELb1ELb1EEEEEEEEEvNT_6ParamsE,"",@"SHT_CUDA_INFO"
	.sectionflags	@""
	.align	4


	//----- nvinfo : EIATTR_CUDA_API_VERSION
	.align		4
        /*0000*/ 	.byte	0x04, 0x37
        /*0002*/ 	.short	(.L_949 - .L_948)
.L_948:
        /*0004*/ 	.word	0x00000082


	//----- nvinfo : EIATTR_KPARAM_INFO
	.align		4
.L_949:
        /*0008*/ 	.byte	0x04, 0x17
        /*000a*/ 	.short	(.L_951 - .L_950)
.L_950:
        /*000c*/ 	.word	0x00000000
        /*0010*/ 	.short	0x0000
        /*0012*/ 	.short	0x0070
        /*0014*/ 	.byte	0x00, 0xf0, 0x01, 0x2a


	//----- nvinfo : EIATTR_SPARSE_MMA_MASK
	.align		4
.L_951:
        /*0018*/ 	.byte	0x03, 0x50
        /*001a*/ 	.short	0x0000


	//----- nvinfo : EIATTR_MAXREG_COUNT
	.align		4
        /*001c*/ 	.byte	0x03, 0x1b
        /*001e*/ 	.short	0x00a8


	//----- nvinfo : EIATTR_NUM_BARRIERS
	.align		4
        /*0020*/ 	.byte	0x02, 0x4c
        /*0022*/ 	.byte	0x10
	.zero		1


	//----- nvinfo : EIATTR_EXTERNS
	.align		4
        /*0024*/ 	.byte	0x04, 0x0f
        /*0026*/ 	.short	(.L_953 - .L_952)


	//   ....[0]....
	.align		4
.L_952:
        /*0028*/ 	.word	index@(__assertfail)


	//----- nvinfo : EIATTR_ANNOTATIONS
	.align		4
.L_953:
        /*002c*/ 	.byte	0x04, 0x55
        /*002e*/ 	.short	(.L_955 - .L_954)


	//   ....[0]....
.L_954:
        /* <DEDUP_REMOVED lines=156> */


	//----- nvinfo : EIATTR_MERCURY_ISA_VERSION
	.align		4
.L_955:
        /*09d8*/ 	.byte	0x03, 0x5f
        /*09da*/ 	.short	0x0101


	//----- nvinfo : EIATTR_UNUSED_LOAD_BYTE_OFFSET
	.align		4
        /*09dc*/ 	.byte	0x04, 0x44
        /*09de*/ 	.short	(.L_957 - .L_956)


	//   ....[0]....
.L_956:
        /*09e0*/ 	.word	0x00000b10
        /*09e4*/ 	.word	0x0000fff0


	//   ....[1]....
        /*09e8*/ 	.word	0x0001c000
        /*09ec*/ 	.word	0x0000fff0


	//----- nvinfo : EIATTR_INT_WARP_WIDE_INSTR_OFFSETS
	.align		4
.L_957:
        /*09f0*/ 	.byte	0x04, 0x31
        /*09f2*/ 	.short	(.L_959 - .L_958)


	//   ....[0]....
.L_958:
        /*09f4*/ 	.word	0x00000190


	//   ....[1]....
        /*09f8*/ 	.word	0x000001d0


	//   ....[2]....
        /*09fc*/ 	.word	0x00000240


	//   ....[3]....
        /*0a00*/ 	.word	0x00020ce0


	//   ....[4]....
        /*0a04*/ 	.word	0x00020d40


	//   ....[5]....
        /*0a08*/ 	.word	0x00023c50


	//   ....[6]....
        /*0a0c*/ 	.word	0x00023cb0


	//----- nvinfo : EIATTR_COOP_GROUP_MASK_REGIDS
	.align		4
.L_959:
        /*0a10*/ 	.byte	0x04, 0x29
        /*0a12*/ 	.short	(.L_961 - .L_960)


	//   ....[0]....
.L_960:
        /*0a14*/ 	.word	0xffffffff


	//   ....[1]....
        /*0a18*/ 	.word	0xffffffff


	//   ....[2]....
        /*0a1c*/ 	.word	0xffffffff


	//   ....[3]....
        /*0a20*/ 	.word	0xffffffff


	//   ....[4]....
        /*0a24*/ 	.word	0xffffffff


	//   ....[5]....
        /*0a28*/ 	.word	0xffffffff


	//   ....[6]....
        /*0a2c*/ 	.word	0xffffffff


	//   ....[7]....
        /*0a30*/ 	.word	0xffffffff


	//   ....[8]....
        /*0a34*/ 	.word	0xffffffff


	//   ....[9]....
        /*0a38*/ 	.word	0xffffffff


	//   ....[10]....
        /*0a3c*/ 	.word	0xffffffff


	//   ....[11]....
        /*0a40*/ 	.word	0xffffffff


	//   ....[12]....
        /*0a44*/ 	.word	0xffffffff


	//   ....[13]....
        /*0a48*/ 	.word	0xffffffff


	//   ....[14]....
        /*0a4c*/ 	.word	0xffffffff


	//   ....[15]....
        /*0a50*/ 	.word	0xffffffff


	//   ....[16]....
        /*0a54*/ 	.word	0xffffffff


	//   ....[17]....
        /*0a58*/ 	.word	0xffffffff


	//   ....[18]....
        /*0a5c*/ 	.word	0xffffffff


	//   ....[19]....
        /*0a60*/ 	.word	0xffffffff


	//   ....[20]....
        /*0a64*/ 	.word	0xffffffff


	//   ....[21]....
        /*0a68*/ 	.word	0xffffffff


	//   ....[22]....
        /*0a6c*/ 	.word	0xffffffff


	//   ....[23]....
        /*0a70*/ 	.word	0xffffffff


	//   ....[24]....
        /*0a74*/ 	.word	0xffffffff


	//   ....[25]....
        /*0a78*/ 	.word	0xffffffff


	//   ....[26]....
        /*0a7c*/ 	.word	0xffffffff


	//   ....[27]....
        /*0a80*/ 	.word	0xffffffff


	//   ....[28]....
        /*0a84*/ 	.word	0xffffffff


	//   ....[29]....
        /*0a88*/ 	.word	0xffffffff


	//   ....[30]....
        /*0a8c*/ 	.word	0xffffffff


	//   ....[31]....
        /*0a90*/ 	.word	0xffffffff


	//   ....[32]....
        /*0a94*/ 	.word	0xffffffff


	//   ....[33]....
        /*0a98*/ 	.word	0xffffffff


	//   ....[34]....
        /*0a9c*/ 	.word	0xffffffff


	//   ....[35]....
        /*0aa0*/ 	.word	0xffffffff


	//   ....[36]....
        /*0aa4*/ 	.word	0xffffffff


	//   ....[37]....
        /*0aa8*/ 	.word	0xffffffff


	//   ....[38]....
        /*0aac*/ 	.word	0xffffffff


	//   ....[39]....
        /*0ab0*/ 	.word	0xffffffff


	//   ....[40]....
        /*0ab4*/ 	.word	0xffffffff


	//   ....[41]....
        /*0ab8*/ 	.word	0xffffffff


	//   ....[42]....
        /*0abc*/ 	.word	0xffffffff


	//   ....[43]....
        /*0ac0*/ 	.word	0xffffffff


	//   ....[44]....
        /*0ac4*/ 	.word	0xffffffff


	//   ....[45]....
        /*0ac8*/ 	.word	0xffffffff


	//   ....[46]....
        /*0acc*/ 	.word	0xffffffff


	//   ....[47]....
        /*0ad0*/ 	.word	0xffffffff


	//   ....[48]....
        /*0ad4*/ 	.word	0xffffffff


	//   ....[49]....
        /*0ad8*/ 	.word	0xffffffff


	//   ....[50]....
        /*0adc*/ 	.word	0xffffffff


	//   ....[51]....
        /*0ae0*/ 	.word	0xffffffff


	//   ....[52]....
        /*0ae4*/ 	.word	0xffffffff


	//   ....[53]....
        /*0ae8*/ 	.word	0xffffffff


	//   ....[54]....
        /*0aec*/ 	.word	0xffffffff


	//   ....[55]....
        /*0af0*/ 	.word	0xffffffff


	//   ....[56]....
        /*0af4*/ 	.word	0xffffffff


	//   ....[57]....
        /*0af8*/ 	.word	0xffffffff


	//   ....[58]....
        /*0afc*/ 	.word	0xffffffff


	//   ....[59]....
        /*0b00*/ 	.word	0xffffffff


	//   ....[60]....
        /*0b04*/ 	.word	0xffffffff


	//   ....[61]....
        /*0b08*/ 	.word	0xffffffff


	//   ....[62]....
        /*0b0c*/ 	.word	0xffffffff


	//   ....[63]....
        /*0b10*/ 	.word	0xffffffff


	//   ....[64]....
        /*0b14*/ 	.word	0xffffffff


	//   ....[65]....
        /*0b18*/ 	.word	0xffffffff


	//   ....[66]....
        /*0b1c*/ 	.word	0xffffffff


	//   ....[67]....
        /*0b20*/ 	.word	0xffffffff


	//   ....[68]....
        /*0b24*/ 	.word	0xffffffff


	//   ....[69]....
        /*0b28*/ 	.word	0xffffffff


	//   ....[70]....
        /*0b2c*/ 	.word	0xffffffff


	//   ....[71]....
        /*0b30*/ 	.word	0xffffffff


	//   ....[72]....
        /*0b34*/ 	.word	0xffffffff


	//   ....[73]....
        /*0b38*/ 	.word	0xffffffff


	//   ....[74]....
        /*0b3c*/ 	.word	0xffffffff


	//   ....[75]....
        /*0b40*/ 	.word	0xffffffff


	//   ....[76]....
        /*0b44*/ 	.word	0xffffffff


	//   ....[77]....
        /*0b48*/ 	.word	0xffffffff


	//   ....[78]....
        /*0b4c*/ 	.word	0xffffffff


	//   ....[79]....
        /*0b50*/ 	.word	0xffffffff


	//   ....[80]....
        /*0b54*/ 	.word	0xffffffff


	//   ....[81]....
        /*0b58*/ 	.word	0xffffffff


	//   ....[82]....
        /*0b5c*/ 	.word	0xffffffff


	//   ....[83]....
        /*0b60*/ 	.word	0xffffffff


	//   ....[84]....
        /*0b64*/ 	.word	0xffffffff


	//   ....[85]....
        /*0b68*/ 	.word	0xffffffff


	//   ....[86]....
        /*0b6c*/ 	.word	0xffffffff


	//   ....[87]....
        /*0b70*/ 	.word	0xffffffff


	//   ....[88]....
        /*0b74*/ 	.word	0xffffffff


	//   ....[89]....
        /*0b78*/ 	.word	0xffffffff


	//   ....[90]....
        /*0b7c*/ 	.word	0xffffffff


	//   ....[91]....
        /*0b80*/ 	.word	0xffffffff


	//   ....[92]....
        /*0b84*/ 	.word	0xffffffff


	//   ....[93]....
        /*0b88*/ 	.word	0xffffffff


	//   ....[94]....
        /*0b8c*/ 	.word	0xffffffff


	//   ....[95]....
        /*0b90*/ 	.word	0xffffffff


	//   ....[96]....
        /*0b94*/ 	.word	0xffffffff


	//   ....[97]....
        /*0b98*/ 	.word	0xffffffff


	//   ....[98]....
        /*0b9c*/ 	.word	0xffffffff


	//   ....[99]....
        /*0ba0*/ 	.word	0xffffffff


	//   ....[100]....
        /*0ba4*/ 	.word	0xffffffff


	//   ....[101]....
        /*0ba8*/ 	.word	0xffffffff


	//   ....[102]....
        /*0bac*/ 	.word	0xffffffff


	//   ....[103]....
        /*0bb0*/ 	.word	0xffffffff


	//   ....[104]....
        /*0bb4*/ 	.word	0xffffffff


	//   ....[105]....
        /*0bb8*/ 	.word	0xffffffff


	//   ....[106]....
        /*0bbc*/ 	.word	0xffffffff


	//   ....[107]....
        /*0bc0*/ 	.word	0xffffffff


	//   ....[108]....
        /*0bc4*/ 	.word	0xffffffff


	//   ....[109]....
        /*0bc8*/ 	.word	0xffffffff


	//   ....[110]....
        /*0bcc*/ 	.word	0xffffffff


	//   ....[111]....
        /*0bd0*/ 	.word	0xffffffff


	//   ....[112]....
        /*0bd4*/ 	.word	0xffffffff


	//   ....[113]....
        /*0bd8*/ 	.word	0xffffffff


	//   ....[114]....
        /*0bdc*/ 	.word	0xffffffff


	//   ....[115]....
        /*0be0*/ 	.word	0xffffffff


	//   ....[116]....
        /*0be4*/ 	.word	0xffffffff


	//   ....[117]....
        /*0be8*/ 	.word	0xffffffff


	//   ....[118]....
        /*0bec*/ 	.word	0xffffffff


	//   ....[119]....
        /*0bf0*/ 	.word	0xffffffff


	//   ....[120]....
        /*0bf4*/ 	.word	0xffffffff


	//   ....[121]....
        /*0bf8*/ 	.word	0xffffffff


	//   ....[122]....
        /*0bfc*/ 	.word	0xffffffff


	//   ....[123]....
        /*0c00*/ 	.word	0xffffffff


	//   ....[124]....
        /*0c04*/ 	.word	0xffffffff


	//   ....[125]....
        /*0c08*/ 	.word	0xffffffff


	//   ....[126]....
        /*0c0c*/ 	.word	0xffffffff


	//   ....[127]....
        /*0c10*/ 	.word	0xffffffff


	//   ....[128]....
        /*0c14*/ 	.word	0xffffffff


	//   ....[129]....
        /*0c18*/ 	.word	0xffffffff


	//   ....[130]....
        /*0c1c*/ 	.word	0xffffffff


	//   ....[131]....
        /*0c20*/ 	.word	0xffffffff


	//   ....[132]....
        /*0c24*/ 	.word	0x0500000f


	//   ....[133]....
        /*0c28*/ 	.word	0x0500000f


	//   ....[134]....
        /*0c2c*/ 	.word	0x0500000f


	//   ....[135]....
        /*0c30*/ 	.word	0x0500000f


	//   ....[136]....
        /*0c34*/ 	.word	0x0500000f


	//   ....[137]....
        /*0c38*/ 	.word	0x0500000f


	//   ....[138]....
        /*0c3c*/ 	.word	0x0500000f


	//   ....[139]....
        /*0c40*/ 	.word	0x0500000f


	//   ....[140]....
        /*0c44*/ 	.word	0x0500000f


	//   ....[141]....
        /*0c48*/ 	.word	0x0500000f


	//   ....[142]....
        /*0c4c*/ 	.word	0x0500000f


	//   ....[143]....
        /*0c50*/ 	.word	0x0500000f


	//   ....[144]....
        /*0c54*/ 	.word	0x0500000f


	//   ....[145]....
        /*0c58*/ 	.word	0x0500000f


	//   ....[146]....
        /*0c5c*/ 	.word	0x0500000f


	//   ....[147]....
        /*0c60*/ 	.word	0x0500000f


	//   ....[148]....
        /*0c64*/ 	.word	0x0500000f


	//   ....[149]....
        /*0c68*/ 	.word	0x0500000f


	//   ....[150]....
        /*0c6c*/ 	.word	0x0500000f


	//   ....[151]....
        /*0c70*/ 	.word	0x0500000f


	//   ....[152]....
        /*0c74*/ 	.word	0x0500000f


	//   ....[153]....
        /*0c78*/ 	.word	0x0500000f


	//   ....[154]....
        /*0c7c*/ 	.word	0x0500000f


	//   ....[155]....
        /*0c80*/ 	.word	0x0500000f


	//   ....[156]....
        /*0c84*/ 	.word	0x0500000f


	//   ....[157]....
        /*0c88*/ 	.word	0x0500000f


	//   ....[158]....
        /*0c8c*/ 	.word	0x0500000f


	//   ....[159]....
        /*0c90*/ 	.word	0x0500000f


	//   ....[160]....
        /*0c94*/ 	.word	0x0500000f


	//   ....[161]....
        /*0c98*/ 	.word	0x0500000f


	//   ....[162]....
        /*0c9c*/ 	.word	0x0500000f


	//   ....[163]....
        /*0ca0*/ 	.word	0x0500000f


	//   ....[164]....
        /*0ca4*/ 	.word	0x0500000f


	//   ....[165]....
        /*0ca8*/ 	.word	0x0500000f


	//   ....[166]....
        /*0cac*/ 	.word	0x0500000f


	//   ....[167]....
        /*0cb0*/ 	.word	0x0500000f


	//   ....[168]....
        /*0cb4*/ 	.word	0x0500000f


	//   ....[169]....
        /*0cb8*/ 	.word	0x0500000f


	//   ....[170]....
        /*0cbc*/ 	.word	0x0500000f


	//   ....[171]....
        /*0cc0*/ 	.word	0x0500000f


	//   ....[172]....
        /*0cc4*/ 	.word	0x0500000f


	//   ....[173]....
        /*0cc8*/ 	.word	0x0500000f


	//   ....[174]....
        /*0ccc*/ 	.word	0x0500000f


	//   ....[175]....
        /*0cd0*/ 	.word	0x0500000f


	//   ....[176]....
        /*0cd4*/ 	.word	0x0500000f


	//   ....[177]....
        /*0cd8*/ 	.word	0x0500000f


	//   ....[178]....
        /*0cdc*/ 	.word	0x0500000f


	//   ....[179]....
        /*0ce0*/ 	.word	0x0500000f


	//   ....[180]....
        /*0ce4*/ 	.word	0x0500000f


	//   ....[181]....
        /*0ce8*/ 	.word	0x0500000f


	//   ....[182]....
        /*0cec*/ 	.word	0x0500000f


	//   ....[183]....
        /*0cf0*/ 	.word	0x0500000f


	//   ....[184]....
        /*0cf4*/ 	.word	0x0500000f


	//   ....[185]....
        /*0cf8*/ 	.word	0x0500000f


	//   ....[186]....
        /*0cfc*/ 	.word	0x0500000f


	//   ....[187]....
        /*0d00*/ 	.word	0x0500000f


	//   ....[188]....
        /*0d04*/ 	.word	0x0500000f


	//   ....[189]....
        /*0d08*/ 	.word	0x0500000f


	//   ....[190]....
        /*0d0c*/ 	.word	0x0500000f


	//   ....[191]....
        /*0d10*/ 	.word	0x0500000f


	//   ....[192]....
        /*0d14*/ 	.word	0x0500000f


	//   ....[193]....
        /*0d18*/ 	.word	0x0500000f


	//   ....[194]....
        /*0d1c*/ 	.word	0x0500000f


	//   ....[195]....
        /*0d20*/ 	.word	0x0500000f


	//   ....[196]....
        /*0d24*/ 	.word	0x0500000f


	//   ....[197]....
        /*0d28*/ 	.word	0x0500000f


	//   ....[198]....
        /*0d2c*/ 	.word	0x0500000f


	//   ....[199]....
        /*0d30*/ 	.word	0x0500000f


	//   ....[200]....
        /*0d34*/ 	.word	0x0500000f


	//   ....[201]....
        /*0d38*/ 	.word	0x0500000f


	//   ....[202]....
        /*0d3c*/ 	.word	0x0500000f


	//   ....[203]....
        /*0d40*/ 	.word	0x0500000f


	//   ....[204]....
        /*0d44*/ 	.word	0x0500000f


	//   ....[205]....
        /*0d48*/ 	.word	0x0500000f


	//   ....[206]....
        /*0d4c*/ 	.word	0x0500000f


	//   ....[207]....
        /*0d50*/ 	.word	0x0500000f


	//   ....[208]....
        /*0d54*/ 	.word	0x0500000f


	//   ....[209]....
        /*0d58*/ 	.word	0x0500000f


	//   ....[210]....
        /*0d5c*/ 	.word	0x0500000f


	//   ....[211]....
        /*0d60*/ 	.word	0x0500000f


	//   ....[212]....
        /*0d64*/ 	.word	0x0500000f


	//   ....[213]....
        /*0d68*/ 	.word	0x0500000f


	//   ....[214]....
        /*0d6c*/ 	.word	0x0500000f


	//   ....[215]....
        /*0d70*/ 	.word	0x0500000f


	//   ....[216]....
        /*0d74*/ 	.word	0x0500000f


	//----- nvinfo : EIATTR_COOP_GROUP_INSTR_OFFSETS
	.align		4
.L_961:
        /*0d78*/ 	.byte	0x04, 0x28
        /*0d7a*/ 	.short	(.L_963 - .L_962)


	//   ....[0]....
.L_962:
        /*0d7c*/ 	.word	0x00000070


	//   ....[1]....
        /*0d80*/ 	.word	0x000001a0


	//   ....[2]....
        /*0d84*/ 	.word	0x000001f0


	//   ....[3]....
        /*0d88*/ 	.word	0x00000420


	//   ....[4]....
        /*0d8c*/ 	.word	0x00000580


	//   ....[5]....
        /*0d90*/ 	.word	0x000006a0


	//   ....[6]....
        /*0d94*/ 	.word	0x00000800


	//   ....[7]....
        /*0d98*/ 	.word	0x0000cbf0


	//   ....[8]....
        /*0d9c*/ 	.word	0x0000d450


	//   ....[9]....
        /*0da0*/ 	.word	0x0000d460


	//   ....[10]....
        /*0da4*/ 	.word	0x0000d470


	//   ....[11]....
        /*0da8*/ 	.word	0x0000d480


	//   ....[12]....
        /*0dac*/ 	.word	0x0000f3a0


	//   ....[13]....
        /*0db0*/ 	.word	0x0000f3b0


	//   ....[14]....
        /*0db4*/ 	.word	0x0000f3c0


	//   ....[15]....
        /*0db8*/ 	.word	0x0000f3d0


	//   ....[16]....
        /*0dbc*/ 	.word	0x00014010


	//   ....[17]....
        /*0dc0*/ 	.word	0x00014260


	//   ....[18]....
        /*0dc4*/ 	.word	0x00014550


	//   ....[19]....
        /*0dc8*/ 	.word	0x000145b0


	//   ....[20]....
        /*0dcc*/ 	.word	0x000192f0


	//   ....[21]....
        /*0dd0*/ 	.word	0x00019300


	//   ....[22]....
        /*0dd4*/ 	.word	0x00019340


	//   ....[23]....
        /*0dd8*/ 	.word	0x00019370


	//   ....[24]....
        /*0ddc*/ 	.word	0x0001b7d0


	//   ....[25]....
        /*0de0*/ 	.word	0x0001b7e0


	//   ....[26]....
        /*0de4*/ 	.word	0x0001b860


	//   ....[27]....
        /*0de8*/ 	.word	0x0001b870


	//   ....[28]....
        /*0dec*/ 	.word	0x0001c670


	//   ....[29]....
        /*0df0*/ 	.word	0x0001c6a0


	//   ....[30]....
        /*0df4*/ 	.word	0x0001c6d0


	//   ....[31]....
        /*0df8*/ 	.word	0x0001c700


	//   ....[32]....
        /*0dfc*/ 	.word	0x0001c730


	//   ....[33]....
        /*0e00*/ 	.word	0x0001c760


	//   ....[34]....
        /*0e04*/ 	.word	0x0001c790


	//   ....[35]....
        /*0e08*/ 	.word	0x0001c7c0


	//   ....[36]....
        /*0e0c*/ 	.word	0x0001c7f0


	//   ....[37]....
        /*0e10*/ 	.word	0x0001c820


	//   ....[38]....
        /*0e14*/ 	.word	0x0001c850


	//   ....[39]....
        /*0e18*/ 	.word	0x0001c880


	//   ....[40]....
        /*0e1c*/ 	.word	0x0001c8b0


	//   ....[41]....
        /*0e20*/ 	.word	0x0001c8e0


	//   ....[42]....
        /*0e24*/ 	.word	0x0001c910


	//   ....[43]....
        /*0e28*/ 	.word	0x0001c940


	//   ....[44]....
        /*0e2c*/ 	.word	0x0001c970


	//   ....[45]....
        /*0e30*/ 	.word	0x0001c9a0


	//   ....[46]....
        /*0e34*/ 	.word	0x0001c9d0


	//   ....[47]....
        /*0e38*/ 	.word	0x0001ca00


	//   ....[48]....
        /*0e3c*/ 	.word	0x0001ca20


	//   ....[49]....
        /*0e40*/ 	.word	0x0001ca50


	//   ....[50]....
        /*0e44*/ 	.word	0x0001ca80


	//   ....[51]....
        /*0e48*/ 	.word	0x0001cab0


	//   ....[52]....
        /*0e4c*/ 	.word	0x0001cac0


	//   ....[53]....
        /*0e50*/ 	.word	0x0001cad0


	//   ....[54]....
        /*0e54*/ 	.word	0x0001caf0


	//   ....[55]....
        /*0e58*/ 	.word	0x0001cb00


	//   ....[56]....
        /*0e5c*/ 	.word	0x0001cb10


	//   ....[57]....
        /*0e60*/ 	.word	0x0001cb20


	//   ....[58]....
        /*0e64*/ 	.word	0x0001cb50


	//   ....[59]....
        /*0e68*/ 	.word	0x0001cb80


	//   ....[60]....
        /*0e6c*/ 	.word	0x0001d1c0


	//   ....[61]....
        /*0e70*/ 	.word	0x0001d200


	//   ....[62]....
        /*0e74*/ 	.word	0x0001d240


	//   ....[63]....
        /*0e78*/ 	.word	0x0001d260


	//   ....[64]....
        /*0e7c*/ 	.word	0x0001d950


	//   ....[65]....
        /*0e80*/ 	.word	0x0001d960


	//   ....[66]....
        /*0e84*/ 	.word	0x0001da20


	//   ....[67]....
        /*0e88*/ 	.word	0x0001da40


	//   ....[68]....
        /*0e8c*/ 	.word	0x0001db00


	//   ....[69]....
        /*0e90*/ 	.word	0x0001db20


	//   ....[70]....
        /*0e94*/ 	.word	0x0001dbf0


	//   ....[71]....
        /*0e98*/ 	.word	0x0001dc10


	//   ....[72]....
        /*0e9c*/ 	.word	0x0001e4b0


	//   ....[73]....
        /*0ea0*/ 	.word	0x0001e4c0


	//   ....[74]....
        /*0ea4*/ 	.word	0x0001e620


	//   ....[75]....
        /*0ea8*/ 	.word	0x0001e630


	//   ....[76]....
        /*0eac*/ 	.word	0x0001e780


	//   ....[77]....
        /*0eb0*/ 	.word	0x0001e790


	//   ....[78]....
        /*0eb4*/ 	.word	0x0001e8e0


	//   ....[79]....
        /*0eb8*/ 	.word	0x0001e8f0


	//   ....[80]....
        /*0ebc*/ 	.word	0x0001eaa0


	//   ....[81]....
        /*0ec0*/ 	.word	0x0001ec90


	//   ....[82]....
        /*0ec4*/ 	.word	0x0001ecc0


	//   ....[83]....
        /*0ec8*/ 	.word	0x0001ecf0


	//   ....[84]....
        /*0ecc*/ 	.word	0x0001ed20


	//   ....[85]....
        /*0ed0*/ 	.word	0x0001ed50


	//   ....[86]....
        /*0ed4*/ 	.word	0x0001ed80


	//   ....[87]....
        /*0ed8*/ 	.word	0x0001eef0


	//   ....[88]....
        /*0edc*/ 	.word	0x0001ef20


	//   ....[89]....
        /*0ee0*/ 	.word	0x0001ef50


	//   ....[90]....
        /*0ee4*/ 	.word	0x0001ef80


	//   ....[91]....
        /*0ee8*/ 	.word	0x0001efb0


	//   ....[92]....
        /*0eec*/ 	.word	0x0001efe0


	//   ....[93]....
        /*0ef0*/ 	.word	0x0001f080


	//   ....[94]....
        /*0ef4*/ 	.word	0x0001f0b0


	//   ....[95]....
        /*0ef8*/ 	.word	0x0001f140


	//   ....[96]....
        /*0efc*/ 	.word	0x0001ff10


	//   ....[97]....
        /*0f00*/ 	.word	0x000214c0


	//   ....[98]....
        /*0f04*/ 	.word	0x000221c0


	//   ....[99]....
        /*0f08*/ 	.word	0x000221e0


	//   ....[100]....
        /*0f0c*/ 	.word	0x00022270


	//   ....[101]....
        /*0f10*/ 	.word	0x00022280


	//   ....[102]....
        /*0f14*/ 	.word	0x00022300


	//   ....[103]....
        /*0f18*/ 	.word	0x00022310


	//   ....[104]....
        /*0f1c*/ 	.word	0x00022390


	//   ....[105]....
        /*0f20*/ 	.word	0x000223a0


	//   ....[106]....
        /*0f24*/ 	.word	0x00022420


	//   ....[107]....
        /*0f28*/ 	.word	0x00022430


	//   ....[108]....
        /*0f2c*/ 	.word	0x000224b0


	//   ....[109]....
        /*0f30*/ 	.word	0x000224c0


	//   ....[110]....
        /*0f34*/ 	.word	0x00022540


	//   ....[111]....
        /*0f38*/ 	.word	0x00022550


	//   ....[112]....
        /*0f3c*/ 	.word	0x000225a0


	//   ....[113]....
        /*0f40*/ 	.word	0x000225c0


	//   ....[114]....
        /*0f44*/ 	.word	0x00024a90


	//   ....[115]....
        /*0f48*/ 	.word	0x00024ac0


	//   ....[116]....
        /*0f4c*/ 	.word	0x00024b00


	//   ....[117]....
        /*0f50*/ 	.word	0x00024b30


	//   ....[118]....
        /*0f54*/ 	.word	0x00024b60


	//   ....[119]....
        /*0f58*/ 	.word	0x00024b90


	//   ....[120]....
        /*0f5c*/ 	.word	0x00024bc0


	//   ....[121]....
        /*0f60*/ 	.word	0x00024bf0


	//   ....[122]....
        /*0f64*/ 	.word	0x00024d80


	//   ....[123]....
        /*0f68*/ 	.word	0x00024db0


	//   ....[124]....
        /*0f6c*/ 	.word	0x00024de0


	//   ....[125]....
        /*0f70*/ 	.word	0x00024e10


	//   ....[126]....
        /*0f74*/ 	.word	0x00024e40


	//   ....[127]....
        /*0f78*/ 	.word	0x00024e70


	//   ....[128]....
        /*0f7c*/ 	.word	0x00024f40


	//   ....[129]....
        /*0f80*/ 	.word	0x00024f60


	//   ....[130]....
        /*0f84*/ 	.word	0x00024fd0


	//   ....[131]....
        /*0f88*/ 	.word	0x00025470


	//   ....[132]....
        /*0f8c*/ 	.word	0x00025990


	//   ....[133]....
        /*0f90*/ 	.word	0x00025a40


	//   ....[134]....
        /*0f94*/ 	.word	0x00025ad0


	//   ....[135]....
        /*0f98*/ 	.word	0x00025b20


	//   ....[136]....
        /*0f9c*/ 	.word	0x00025b70


	//   ....[137]....
        /*0fa0*/ 	.word	0x00025c50


	//   ....[138]....
        /*0fa4*/ 	.word	0x00025ce0


	//   ....[139]....
        /*0fa8*/ 	.word	0x00025d30


	//   ....[140]....
        /*0fac*/ 	.word	0x00025d80


	//   ....[141]....
        /*0fb0*/ 	.word	0x00025fb0


	//   ....[142]....
        /*0fb4*/ 	.word	0x000260d0


	//   ....[143]....
        /*0fb8*/ 	.word	0x000261f0


	//   ....[144]....
        /*0fbc*/ 	.word	0x000262a0


	//   ....[145]....
        /*0fc0*/ 	.word	0x00026300


	//   ....[146]....
        /*0fc4*/ 	.word	0x00026380


	//   ....[147]....
        /*0fc8*/ 	.word	0x000263e0


	//   ....[148]....
        /*0fcc*/ 	.word	0x00026440


	//   ....[149]....
        /*0fd0*/ 	.word	0x000264a0


	//   ....[150]....
        /*0fd4*/ 	.word	0x00026520


	//   ....[151]....
        /*0fd8*/ 	.word	0x00026580


	//   ....[152]....
        /*0fdc*/ 	.word	0x00026600


	//   ....[153]....
        /*0fe0*/ 	.word	0x00026660


	//   ....[154]....
        /*0fe4*/ 	.word	0x000266e0


	//   ....[155]....
        /*0fe8*/ 	.word	0x00026740


	//   ....[156]....
        /*0fec*/ 	.word	0x000267c0


	//   ....[157]....
        /*0ff0*/ 	.word	0x00026820


	//   ....[158]....
        /*0ff4*/ 	.word	0x000268b0


	//   ....[159]....
        /*0ff8*/ 	.word	0x00026910


	//   ....[160]....
        /*0ffc*/ 	.word	0x00026990


	//   ....[161]....
        /*1000*/ 	.word	0x000269f0


	//   ....[162]....
        /*1004*/ 	.word	0x00026a50


	//   ....[163]....
        /*1008*/ 	.word	0x00026ab0


	//   ....[164]....
        /*100c*/ 	.word	0x00026b10


	//   ....[165]....
        /*1010*/ 	.word	0x00026b70


	//   ....[166]....
        /*1014*/ 	.word	0x00026bf0


	//   ....[167]....
        /*1018*/ 	.word	0x00026c50


	//   ....[168]....
        /*101c*/ 	.word	0x00026cd0


	//   ....[169]....
        /*1020*/ 	.word	0x00026d30


	//   ....[170]....
        /*1024*/ 	.word	0x00026db0


	//   ....[171]....
        /*1028*/ 	.word	0x00026e10


	//   ....[172]....
        /*102c*/ 	.word	0x00026e90


	//   ....[173]....
        /*1030*/ 	.word	0x00026f80


	//   ....[174]....
        /*1034*/ 	.word	0x00026fd0


	//   ....[175]....
        /*1038*/ 	.word	0x00027060


	//   ....[176]....
        /*103c*/ 	.word	0x000270f0


	//   ....[177]....
        /*1040*/ 	.word	0x00027180


	//   ....[178]....
        /*1044*/ 	.word	0x00027210


	//   ....[179]....
        /*1048*/ 	.word	0x000272a0


	//   ....[180]....
        /*104c*/ 	.word	0x00027330


	//   ....[181]....
        /*1050*/ 	.word	0x000273f0


	//   ....[182]....
        /*1054*/ 	.word	0x000276e0


	//   ....[183]....
        /*1058*/ 	.word	0x000278e0


	//   ....[184]....
        /*105c*/ 	.word	0x00027930


	//   ....[185]....
        /*1060*/ 	.word	0x00027990


	//   ....[186]....
        /*1064*/ 	.word	0x00027a80


	//   ....[187]....
        /*1068*/ 	.word	0x00027ae0


	//   ....[188]....
        /*106c*/ 	.word	0x00027bd0


	//   ....[189]....
        /*1070*/ 	.word	0x00027c30


	//   ....[190]....
        /*1074*/ 	.word	0x00027d20


	//   ....[191]....
        /*1078*/ 	.word	0x00027d80


	//   ....[192]....
        /*107c*/ 	.word	0x00027e70


	//   ....[193]....
        /*1080*/ 	.word	0x00027ed0


	//   ....[194]....
        /*1084*/ 	.word	0x00027fc0


	//   ....[195]....
        /*1088*/ 	.word	0x00028020


	//   ....[196]....
        /*108c*/ 	.word	0x00028100


	//   ....[197]....
        /*1090*/ 	.word	0x00028170


	//   ....[198]....
        /*1094*/ 	.word	0x00028240


	//   ....[199]....
        /*1098*/ 	.word	0x00028520


	//   ....[200]....
        /*109c*/ 	.word	0x000285c0


	//   ....[201]....
        /*10a0*/ 	.word	0x000286e0


	//   ....[202]....
        /*10a4*/ 	.word	0x00028760


	//   ....[203]....
        /*10a8*/ 	.word	0x000287e0


	//   ....[204]....
        /*10ac*/ 	.word	0x00028860


	//   ....[205]....
        /*10b0*/ 	.word	0x000288e0


	//   ....[206]....
        /*10b4*/ 	.word	0x00028970


	//   ....[207]....
        /*10b8*/ 	.word	0x00028a10


	//   ....[208]....
        /*10bc*/ 	.word	0x00028ac0


	//   ....[209]....
        /*10c0*/ 	.word	0x00028b40


	//   ....[210]....
        /*10c4*/ 	.word	0x00028bc0


	//   ....[211]....
        /*10c8*/ 	.word	0x00028c40


	//   ....[212]....
        /*10cc*/ 	.word	0x00028cd0


	//   ....[213]....
        /*10d0*/ 	.word	0x00028d50


	//   ....[214]....
        /*10d4*/ 	.word	0x00028df0


	//   ....[215]....
        /*10d8*/ 	.word	0x00028e90


	//   ....[216]....
        /*10dc*/ 	.word	0x00028fc0


	//----- nvinfo : EIATTR_REG_RECONFIG
	.align		4
.L_963:
        /*10e0*/ 	.byte	0x01, 0x54
	.zero		2


	//----- nvinfo : EIATTR_SYSCALL_OFFSETS
	.align		4
        /*10e4*/ 	.byte	0x04, 0x46
        /*10e6*/ 	.short	(.L_965 - .L_964)


	//   ....[0]....
.L_964:
        /*10e8*/ 	.word	0x00001ab0


	//   ....[1]....
        /*10ec*/ 	.word	0x00001c00


	//   ....[2]....
        /*10f0*/ 	.word	0x0000cdb0


	//   ....[3]....
        /*10f4*/ 	.word	0x0000d3b0


	//   ....[4]....
        /*10f8*/ 	.word	0x00020ee0


	//   ....[5]....
        /*10fc*/ 	.word	0x00021080


	//   ....[6]....
        /*1100*/ 	.word	0x000211f0


	//   ....[7]....
        /*1104*/ 	.word	0x00021340


	//   ....[8]....
        /*1108*/ 	.word	0x00021de0


	//----- nvinfo : EIATTR_MBARRIER_INSTR_OFFSETS
	.align		4
.L_965:
        /*110c*/ 	.byte	0x04, 0x39
        /*110e*/ 	.short	(.L_967 - .L_966)


	//   ....[0]....
.L_966:
        /*1110*/ 	.word	0x000002d0
        /*1114*/ 	.word	0x000000ff
        /*1118*/ 	.word	0x0002e800
        /*111c*/ 	.short	0x0100
        /*111e*/ 	.byte	0x08
	.zero		1


	//   ....[1]....
        /*1120*/ 	.word	0x000002e0
        /*1124*/ 	.word	0x000000ff
        /*1128*/ 	.word	0x0002e820
        /*112c*/ 	.short	0x0100
        /*112e*/ 	.byte	0x08
	.zero		1


	//   ....[2]....
        /*1130*/ 	.word	0x000003d0
        /*1134*/ 	.word	0x000000ff
        /*1138*/ 	.word	0x0002e830
        /*113c*/ 	.short	0x0100
        /*113e*/ 	.byte	0x08
	.zero		1


	//   ....[3]....
        /*1140*/ 	.word	0x000003e0
        /*1144*/ 	.word	0x000000ff
        /*1148*/ 	.word	0x0002e840
        /*114c*/ 	.short	0x0100
        /*114e*/ 	.byte	0x08
	.zero		1


	//   ....[4]....
        /*1150*/ 	.word	0x000003f0
        /*1154*/ 	.word	0x000000ff
        /*1158*/ 	.word	0x0002e838
        /*115c*/ 	.short	0x0100
        /*115e*/ 	.byte	0x08
	.zero		1


	//   ....[5]....
        /*1160*/ 	.word	0x00000400
        /*1164*/ 	.word	0x000000ff
        /*1168*/ 	.word	0x0002e848
        /*116c*/ 	.short	0x0100
        /*116e*/ 	.byte	0x08
	.zero		1


	//   ....[6]....
        /*1170*/ 	.word	0x00000530
        /*1174*/ 	.word	0x000000ff
        /*1178*/ 	.word	0x0002e850
        /*117c*/ 	.short	0x0100
        /*117e*/ 	.byte	0x08
	.zero		1


	//   ....[7]....
        /*1180*/ 	.word	0x00000540
        /*1184*/ 	.word	0x000000ff
        /*1188*/ 	.word	0x0002e860
        /*118c*/ 	.short	0x0100
        /*118e*/ 	.byte	0x08
	.zero		1


	//   ....[8]....
        /*1190*/ 	.word	0x00000550
        /*1194*/ 	.word	0x000000ff
        /*1198*/ 	.word	0x0002e858
        /*119c*/ 	.short	0x0100
        /*119e*/ 	.byte	0x08
	.zero		1


	//   ....[9]....
        /*11a0*/ 	.word	0x00000560
        /*11a4*/ 	.word	0x000000ff
        /*11a8*/ 	.word	0x0002e868
        /*11ac*/ 	.short	0x0100
        /*11ae*/ 	.byte	0x08
	.zero		1


	//   ....[10]....
        /*11b0*/ 	.word	0x00000650
        /*11b4*/ 	.word	0x000000ff
        /*11b8*/ 	.word	0x0002e870
        /*11bc*/ 	.short	0x0100
        /*11be*/ 	.byte	0x06
	.zero		1


	//   ....[11]....
        /*11c0*/ 	.word	0x00000660
        /*11c4*/ 	.word	0x000000ff
        /*11c8*/ 	.word	0x0002e880
        /*11cc*/ 	.short	0x0100
        /*11ce*/ 	.byte	0x06
	.zero		1


	//   ....[12]....
        /*11d0*/ 	.word	0x00000670
        /*11d4*/ 	.word	0x000000ff
        /*11d8*/ 	.word	0x0002e878
        /*11dc*/ 	.short	0x0100
        /*11de*/ 	.byte	0x06
	.zero		1


	//   ....[13]....
        /*11e0*/ 	.word	0x00000680
        /*11e4*/ 	.word	0x000000ff
        /*11e8*/ 	.word	0x0002e888
        /*11ec*/ 	.short	0x0100
        /*11ee*/ 	.byte	0x06
	.zero		1


	//   ....[14]....
        /*11f0*/ 	.word	0x000007b0
        /*11f4*/ 	.word	0x000000ff
        /*11f8*/ 	.word	0x0002e890
        /*11fc*/ 	.short	0x0100
        /*11fe*/ 	.byte	0x08
	.zero		1


	//   ....[15]....
        /*1200*/ 	.word	0x000007c0
        /*1204*/ 	.word	0x000000ff
        /*1208*/ 	.word	0x0002e8a0
        /*120c*/ 	.short	0x0100
        /*120e*/ 	.byte	0x08
	.zero		1


	//   ....[16]....
        /*1210*/ 	.word	0x000007d0
        /*1214*/ 	.word	0x000000ff
        /*1218*/ 	.word	0x0002e898
        /*121c*/ 	.short	0x0100
        /*121e*/ 	.byte	0x08
	.zero		1


	//   ....[17]....
        /*1220*/ 	.word	0x000007e0
        /*1224*/ 	.word	0x000000ff
        /*1228*/ 	.word	0x0002e8a8
        /*122c*/ 	.short	0x0100
        /*122e*/ 	.byte	0x08
	.zero		1


	//   ....[18]....
        /*1230*/ 	.word	0x00000910
        /*1234*/ 	.word	0x000000ff
        /*1238*/ 	.word	0x0002e8b0
        /*123c*/ 	.short	0x0100
        /*123e*/ 	.byte	0x08
	.zero		1


	//   ....[19]....
        /*1240*/ 	.word	0x00000920
        /*1244*/ 	.word	0x000000ff
        /*1248*/ 	.word	0x0002e8c0
        /*124c*/ 	.short	0x0100
        /*124e*/ 	.byte	0x08
	.zero		1


	//   ....[20]....
        /*1250*/ 	.word	0x00000930
        /*1254*/ 	.word	0x000000ff
        /*1258*/ 	.word	0x0002e8b8
        /*125c*/ 	.short	0x0100
        /*125e*/ 	.byte	0x08
	.zero		1


	//   ....[21]....
        /*1260*/ 	.word	0x00000940
        /*1264*/ 	.word	0x000000ff
        /*1268*/ 	.word	0x0002e8c8
        /*126c*/ 	.short	0x0100
        /*126e*/ 	.byte	0x08
	.zero		1


	//   ....[22]....
        /*1270*/ 	.word	0x00003200
        /*1274*/ 	.word	0x0000006f
        /*1278*/ 	.word	0x0002e890
        /*127c*/ 	.short	0x010a
        /*127e*/ 	.byte	0x3f
	.zero		1


	//   ....[23]....
        /*1280*/ 	.word	0x00007640
        /*1284*/ 	.word	0x0000006f
        /*1288*/ 	.word	0x0002e890
        /*128c*/ 	.short	0x010a
        /*128e*/ 	.byte	0x3f
	.zero		1


	//   ....[24]....
        /*1290*/ 	.word	0x0000b910
        /*1294*/ 	.word	0x0000006f
        /*1298*/ 	.word	0x0002e890
        /*129c*/ 	.short	0x010a
        /*129e*/ 	.byte	0x3f
	.zero		1


	//   ....[25]....
        /*12a0*/ 	.word	0x0000c030
        /*12a4*/ 	.word	0x00000034
        /*12a8*/ 	.word	0x00000000
        /*12ac*/ 	.short	0x0101
        /*12ae*/ 	.byte	0x3f
	.zero		1


	//   ....[26]....
        /*12b0*/ 	.word	0x0000c070
        /*12b4*/ 	.word	0x0000006f
        /*12b8*/ 	.word	0x0002e8b0
        /*12bc*/ 	.short	0x010a
        /*12be*/ 	.byte	0x3f
	.zero		1


	//   ....[27]....
        /*12c0*/ 	.word	0x0000c820
        /*12c4*/ 	.word	0x0000006f
        /*12c8*/ 	.word	0x00000000
        /*12cc*/ 	.short	0x0101
        /*12ce*/ 	.byte	0x3f
	.zero		1


	//   ....[28]....
        /*12d0*/ 	.word	0x0000d110
        /*12d4*/ 	.word	0x00000010
        /*12d8*/ 	.word	0x0002e800
        /*12dc*/ 	.short	0x010a
        /*12de*/ 	.byte	0x3f
	.zero		1


	//   ....[29]....
        /*12e0*/ 	.word	0x0000d160
        /*12e4*/ 	.word	0x00000010
        /*12e8*/ 	.word	0x0002e800
        /*12ec*/ 	.short	0x010a
        /*12ee*/ 	.byte	0x3f
	.zero		1


	//   ....[30]....
        /*12f0*/ 	.word	0x0000d9e0
        /*12f4*/ 	.word	0x00000010
        /*12f8*/ 	.word	0x0002e800
        /*12fc*/ 	.short	0x010a
        /*12fe*/ 	.byte	0x3f
	.zero		1


	//   ....[31]....
        /*1300*/ 	.word	0x0000f790
        /*1304*/ 	.word	0x00000010
        /*1308*/ 	.word	0x0002e800
        /*130c*/ 	.short	0x010a
        /*130e*/ 	.byte	0x3f
	.zero		1


	//   ....[32]....
        /*1310*/ 	.word	0x00011370
        /*1314*/ 	.word	0x00000000
        /*1318*/ 	.word	0x0002e830
        /*131c*/ 	.short	0x010a
        /*131e*/ 	.byte	0x3f
	.zero		1


	//   ....[33]....
        /*1320*/ 	.word	0x00011420
        /*1324*/ 	.word	0x00000000
        /*1328*/ 	.word	0x0002e830
        /*132c*/ 	.short	0x010a
        /*132e*/ 	.byte	0x3f
	.zero		1


	//   ....[34]....
        /*1330*/ 	.word	0x00014cf0
        /*1334*/ 	.word	0x0000000f
        /*1338*/ 	.word	0x00000000
        /*133c*/ 	.short	0x0101
        /*133e*/ 	.byte	0x3f
	.zero		1


	//   ....[35]....
        /*1340*/ 	.word	0x00016510
        /*1344*/ 	.word	0x0000000d
        /*1348*/ 	.word	0x0002e830
        /*134c*/ 	.short	0x010a
        /*134e*/ 	.byte	0x3f
	.zero		1


	//   ....[36]....
        /*1350*/ 	.word	0x00016560
        /*1354*/ 	.word	0x0000000d
        /*1358*/ 	.word	0x0002e830
        /*135c*/ 	.short	0x010a
        /*135e*/ 	.byte	0x3f
	.zero		1


	//   ....[37]....
        /*1360*/ 	.word	0x00017aa0
        /*1364*/ 	.word	0x0000000d
        /*1368*/ 	.word	0x0002e850
        /*136c*/ 	.short	0x010a
        /*136e*/ 	.byte	0x3f
	.zero		1


	//   ....[38]....
        /*1370*/ 	.word	0x00017ae0
        /*1374*/ 	.word	0x0000000d
        /*1378*/ 	.word	0x0002e850
        /*137c*/ 	.short	0x010a
        /*137e*/ 	.byte	0x3f
	.zero		1


	//   ....[39]....
        /*1380*/ 	.word	0x0001a900
        /*1384*/ 	.word	0x00000076
        /*1388*/ 	.word	0x00000000
        /*138c*/ 	.short	0x0101
        /*138e*/ 	.byte	0x3f
	.zero		1


	//   ....[40]....
        /*1390*/ 	.word	0x0001b2b0
        /*1394*/ 	.word	0x00000000
        /*1398*/ 	.word	0x00000000
        /*139c*/ 	.short	0x0101
        /*139e*/ 	.byte	0x3f
	.zero		1


	//   ....[41]....
        /*13a0*/ 	.word	0x0001b350
        /*13a4*/ 	.word	0x0000000b
        /*13a8*/ 	.word	0x0002e850
        /*13ac*/ 	.short	0x010a
        /*13ae*/ 	.byte	0x3f
	.zero		1


	//   ....[42]....
        /*13b0*/ 	.word	0x0001b3d0
        /*13b4*/ 	.word	0x0000000b
        /*13b8*/ 	.word	0x0002e850
        /*13bc*/ 	.short	0x010a
        /*13be*/ 	.byte	0x3f
	.zero		1


	//   ....[43]....
        /*13c0*/ 	.word	0x0001bf10
        /*13c4*/ 	.word	0x00000000
        /*13c8*/ 	.word	0x00000000
        /*13cc*/ 	.short	0x0101
        /*13ce*/ 	.byte	0x3f
	.zero		1


	//   ....[44]....
        /*13d0*/ 	.word	0x0001d940
        /*13d4*/ 	.word	0x00000000
        /*13d8*/ 	.word	0x00000000
        /*13dc*/ 	.short	0x0101
        /*13de*/ 	.byte	0x3f
	.zero		1


	//   ....[45]....
        /*13e0*/ 	.word	0x00020000
        /*13e4*/ 	.word	0x00000005
        /*13e8*/ 	.word	0x0002e820
        /*13ec*/ 	.short	0x010a
        /*13ee*/ 	.byte	0x3f
	.zero		1


	//   ....[46]....
        /*13f0*/ 	.word	0x000200f0
        /*13f4*/ 	.word	0x00000006
        /*13f8*/ 	.word	0x0002e8a0
        /*13fc*/ 	.short	0x010a
        /*13fe*/ 	.byte	0x3f
	.zero		1


	//   ....[47]....
        /*1400*/ 	.word	0x00020340
        /*1404*/ 	.word	0x00000006
        /*1408*/ 	.word	0x0002e8c0
        /*140c*/ 	.short	0x010a
        /*140e*/ 	.byte	0x3f
	.zero		1


	//   ....[48]....
        /*1410*/ 	.word	0x00020700
        /*1414*/ 	.word	0x00000004
        /*1418*/ 	.word	0x0002e8a0
        /*141c*/ 	.short	0x010a
        /*141e*/ 	.byte	0x3f
	.zero		1


	//   ....[49]....
        /*1420*/ 	.word	0x00020940
        /*1424*/ 	.word	0x00000004
        /*1428*/ 	.word	0x0002e8c0
        /*142c*/ 	.short	0x010a
        /*142e*/ 	.byte	0x3f
	.zero		1


	//   ....[50]....
        /*1430*/ 	.word	0x00021790
        /*1434*/ 	.word	0x00000000
        /*1438*/ 	.word	0x0002e880
        /*143c*/ 	.short	0x010a
        /*143e*/ 	.byte	0x3f
	.zero		1


	//   ....[51]....
        /*1440*/ 	.word	0x00021960
        /*1444*/ 	.word	0x00000000
        /*1448*/ 	.word	0x0002e840
        /*144c*/ 	.short	0x010a
        /*144e*/ 	.byte	0x3f
	.zero		1


	//   ....[52]....
        /*1450*/ 	.word	0x00022670
        /*1454*/ 	.word	0x00000008
        /*1458*/ 	.word	0x0002e800
        /*145c*/ 	.short	0x0107
        /*145e*/ 	.byte	0x3f
	.zero		1


	//   ....[53]....
        /*1460*/ 	.word	0x00022770
        /*1464*/ 	.word	0x00000002
        /*1468*/ 	.word	0x0002e800
        /*146c*/ 	.short	0x0101
        /*146e*/ 	.byte	0x3f
	.zero		1


	//   ....[54]....
        /*1470*/ 	.word	0x00022790
        /*1474*/ 	.word	0x00000002
        /*1478*/ 	.word	0x0002e820
        /*147c*/ 	.short	0x010a
        /*147e*/ 	.byte	0x3f
	.zero		1


	//   ....[55]....
        /*1480*/ 	.word	0x00022af0
        /*1484*/ 	.word	0x00000006
        /*1488*/ 	.word	0x0002e880
        /*148c*/ 	.short	0x010a
        /*148e*/ 	.byte	0x3f
	.zero		1


	//   ....[56]....
        /*1490*/ 	.word	0x00022d50
        /*1494*/ 	.word	0x00000006
        /*1498*/ 	.word	0x0002e840
        /*149c*/ 	.short	0x010a
        /*149e*/ 	.byte	0x3f
	.zero		1


	//   ....[57]....
        /*14a0*/ 	.word	0x00023040
        /*14a4*/ 	.word	0x00000003
        /*14a8*/ 	.word	0x0002e870
        /*14ac*/ 	.short	0x010a
        /*14ae*/ 	.byte	0x3f
	.zero		1


	//   ....[58]....
        /*14b0*/ 	.word	0x000230b0
        /*14b4*/ 	.word	0x00000003
        /*14b8*/ 	.word	0x0002e860
        /*14bc*/ 	.short	0x010a
        /*14be*/ 	.byte	0x3f
	.zero		1


	//   ....[59]....
        /*14c0*/ 	.word	0x00023b30
        /*14c4*/ 	.word	0x00000003
        /*14c8*/ 	.word	0x0002e850
        /*14cc*/ 	.short	0x0101
        /*14ce*/ 	.byte	0x3f
	.zero		1


	//   ....[60]....
        /*14d0*/ 	.word	0x00023bb0
        /*14d4*/ 	.word	0x00000003
        /*14d8*/ 	.word	0x00000000
        /*14dc*/ 	.short	0x0101
        /*14de*/ 	.byte	0x3f
	.zero		1


	//   ....[61]....
        /*14e0*/ 	.word	0x00023de0
        /*14e4*/ 	.word	0x00000000
        /*14e8*/ 	.word	0x0002e870
        /*14ec*/ 	.short	0x010a
        /*14ee*/ 	.byte	0x3f
	.zero		1


	//   ....[62]....
        /*14f0*/ 	.word	0x00023e50
        /*14f4*/ 	.word	0x00000000
        /*14f8*/ 	.word	0x0002e860
        /*14fc*/ 	.short	0x010a
        /*14fe*/ 	.byte	0x3f
	.zero		1


	//   ....[63]....
        /*1500*/ 	.word	0x00024830
        /*1504*/ 	.word	0x00000000
        /*1508*/ 	.word	0x0002e850
        /*150c*/ 	.short	0x0101
        /*150e*/ 	.byte	0x3f
	.zero		1


	//   ....[64]....
        /*1510*/ 	.word	0x00024870
        /*1514*/ 	.word	0x00000000
        /*1518*/ 	.word	0x00000000
        /*151c*/ 	.short	0x0101
        /*151e*/ 	.byte	0x3f
	.zero		1


	//   ....[65]....
        /*1520*/ 	.word	0x000253f0
        /*1524*/ 	.word	0x00000000
        /*1528*/ 	.word	0x0002e820
        /*152c*/ 	.short	0x010a
        /*152e*/ 	.byte	0x3f
	.zero		1


	//   ....[66]....
        /*1530*/ 	.word	0x000255c0
        /*1534*/ 	.word	0x00000006
        /*1538*/ 	.word	0x00000000
        /*153c*/ 	.short	0x010a
        /*153e*/ 	.byte	0x3f
	.zero		1


	//   ....[67]....
        /*1540*/ 	.word	0x00025630
        /*1544*/ 	.word	0x00000007
        /*1548*/ 	.word	0x00000000
        /*154c*/ 	.short	0x010a
        /*154e*/ 	.byte	0x3f
	.zero		1


	//   ....[68]....
        /*1550*/ 	.word	0x00025690
        /*1554*/ 	.word	0x00000004
        /*1558*/ 	.word	0x0002e860
        /*155c*/ 	.short	0x010a
        /*155e*/ 	.byte	0x3f
	.zero		1


	//   ....[69]....
        /*1560*/ 	.word	0x000256e0
        /*1564*/ 	.word	0x00000003
        /*1568*/ 	.word	0x0002e860
        /*156c*/ 	.short	0x010a
        /*156e*/ 	.byte	0x3f
	.zero		1


	//   ....[70]....
        /*1570*/ 	.word	0x00025720
        /*1574*/ 	.word	0x00000004
        /*1578*/ 	.word	0x0002e880
        /*157c*/ 	.short	0x010a
        /*157e*/ 	.byte	0x3f
	.zero		1


	//   ....[71]....
        /*1580*/ 	.word	0x00025740
        /*1584*/ 	.word	0x00000003
        /*1588*/ 	.word	0x0002e880
        /*158c*/ 	.short	0x010a
        /*158e*/ 	.byte	0x3f
	.zero		1


	//   ....[72]....
        /*1590*/ 	.word	0x000257a0
        /*1594*/ 	.word	0x0000006f
        /*1598*/ 	.word	0x0002e890
        /*159c*/ 	.short	0x010a
        /*159e*/ 	.byte	0x3f
	.zero		1


	//   ....[73]....
        /*15a0*/ 	.word	0x000257f0
        /*15a4*/ 	.word	0x0000006f
        /*15a8*/ 	.word	0x0002e890
        /*15ac*/ 	.short	0x010a
        /*15ae*/ 	.byte	0x3f
	.zero		1


	//   ....[74]....
        /*15b0*/ 	.word	0x00025840
        /*15b4*/ 	.word	0x0000006f
        /*15b8*/ 	.word	0x0002e890
        /*15bc*/ 	.short	0x010a
        /*15be*/ 	.byte	0x3f
	.zero		1


	//   ....[75]....
        /*15c0*/ 	.word	0x00025890
        /*15c4*/ 	.word	0x0000006f
        /*15c8*/ 	.word	0x0002e8b0
        /*15cc*/ 	.short	0x010a
        /*15ce*/ 	.byte	0x3f
	.zero		1


	//   ....[76]....
        /*15d0*/ 	.word	0x00025ba0
        /*15d4*/ 	.word	0x00000010
        /*15d8*/ 	.word	0x0002e800
        /*15dc*/ 	.short	0x010a
        /*15de*/ 	.byte	0x3f
	.zero		1


	//   ....[77]....
        /*15e0*/ 	.word	0x00025db0
        /*15e4*/ 	.word	0x00000010
        /*15e8*/ 	.word	0x0002e800
        /*15ec*/ 	.short	0x010a
        /*15ee*/ 	.byte	0x3f
	.zero		1


	//   ....[78]....
        /*15f0*/ 	.word	0x00025e00
        /*15f4*/ 	.word	0x00000000
        /*15f8*/ 	.word	0x0002e830
        /*15fc*/ 	.short	0x010a
        /*15fe*/ 	.byte	0x3f
	.zero		1


	//   ....[79]....
        /*1600*/ 	.word	0x00025e50
        /*1604*/ 	.word	0x0000000d
        /*1608*/ 	.word	0x0002e830
        /*160c*/ 	.short	0x010a
        /*160e*/ 	.byte	0x3f
	.zero		1


	//   ....[80]....
        /*1610*/ 	.word	0x00025ea0
        /*1614*/ 	.word	0x0000000d
        /*1618*/ 	.word	0x0002e850
        /*161c*/ 	.short	0x010a
        /*161e*/ 	.byte	0x3f
	.zero		1


	//   ....[81]....
        /*1620*/ 	.word	0x00025ef0
        /*1624*/ 	.word	0x0000000b
        /*1628*/ 	.word	0x0002e850
        /*162c*/ 	.short	0x010a
        /*162e*/ 	.byte	0x3f
	.zero		1


	//   ....[82]....
        /*1630*/ 	.word	0x000274c0
        /*1634*/ 	.word	0x00000004
        /*1638*/ 	.word	0x0002e820
        /*163c*/ 	.short	0x010a
        /*163e*/ 	.byte	0x3f
	.zero		1


	//   ....[83]....
        /*1640*/ 	.word	0x00027510
        /*1644*/ 	.word	0x00000006
        /*1648*/ 	.word	0x0002e8a0
        /*164c*/ 	.short	0x010a
        /*164e*/ 	.byte	0x3f
	.zero		1


	//   ....[84]....
        /*1650*/ 	.word	0x00027560
        /*1654*/ 	.word	0x00000006
        /*1658*/ 	.word	0x0002e8c0
        /*165c*/ 	.short	0x010a
        /*165e*/ 	.byte	0x3f
	.zero		1


	//   ....[85]....
        /*1660*/ 	.word	0x000275b0
        /*1664*/ 	.word	0x00000004
        /*1668*/ 	.word	0x0002e8a0
        /*166c*/ 	.short	0x010a
        /*166e*/ 	.byte	0x3f
	.zero		1


	//   ....[86]....
        /*1670*/ 	.word	0x00027600
        /*1674*/ 	.word	0x00000004
        /*1678*/ 	.word	0x0002e8c0
        /*167c*/ 	.short	0x010a
        /*167e*/ 	.byte	0x3f
	.zero		1


	//   ....[87]....
        /*1680*/ 	.word	0x000277a0
        /*1684*/ 	.word	0x00000000
        /*1688*/ 	.word	0x0002e880
        /*168c*/ 	.short	0x010a
        /*168e*/ 	.byte	0x3f
	.zero		1


	//   ....[88]....
        /*1690*/ 	.word	0x000277f0
        /*1694*/ 	.word	0x00000000
        /*1698*/ 	.word	0x0002e840
        /*169c*/ 	.short	0x010a
        /*169e*/ 	.byte	0x3f
	.zero		1


	//   ....[89]....
        /*16a0*/ 	.word	0x00028290
        /*16a4*/ 	.word	0x00000002
        /*16a8*/ 	.word	0x0002e820
        /*16ac*/ 	.short	0x010a
        /*16ae*/ 	.byte	0x3f
	.zero		1


	//   ....[90]....
        /*16b0*/ 	.word	0x000282e0
        /*16b4*/ 	.word	0x00000006
        /*16b8*/ 	.word	0x0002e880
        /*16bc*/ 	.short	0x010a
        /*16be*/ 	.byte	0x3f
	.zero		1


	//   ....[91]....
        /*16c0*/ 	.word	0x00028330
        /*16c4*/ 	.word	0x00000006
        /*16c8*/ 	.word	0x0002e840
        /*16cc*/ 	.short	0x010a
        /*16ce*/ 	.byte	0x3f
	.zero		1


	//   ....[92]....
        /*16d0*/ 	.word	0x00028380
        /*16d4*/ 	.word	0x00000003
        /*16d8*/ 	.word	0x0002e870
        /*16dc*/ 	.short	0x010a
        /*16de*/ 	.byte	0x3f
	.zero		1


	//   ....[93]....
        /*16e0*/ 	.word	0x000283d0
        /*16e4*/ 	.word	0x00000003
        /*16e8*/ 	.word	0x0002e860
        /*16ec*/ 	.short	0x010a
        /*16ee*/ 	.byte	0x3f
	.zero		1


	//   ....[94]....
        /*16f0*/ 	.word	0x00028420
        /*16f4*/ 	.word	0x00000000
        /*16f8*/ 	.word	0x0002e870
        /*16fc*/ 	.short	0x010a
        /*16fe*/ 	.byte	0x3f
	.zero		1


	//   ....[95]....
        /*1700*/ 	.word	0x00028470
        /*1704*/ 	.word	0x00000000
        /*1708*/ 	.word	0x0002e860
        /*170c*/ 	.short	0x010a
        /*170e*/ 	.byte	0x3f
	.zero		1


	//   ....[96]....
        /*1710*/ 	.word	0x00028ee0
        /*1714*/ 	.word	0x00000000
        /*1718*/ 	.word	0x0002e820
        /*171c*/ 	.short	0x010a
        /*171e*/ 	.byte	0x3f
	.zero		1


	//   ....[97]....
        /*1720*/ 	.word	0x00029080
        /*1724*/ 	.word	0x00000006
        /*1728*/ 	.word	0x00000000
        /*172c*/ 	.short	0x010a
        /*172e*/ 	.byte	0x3f
	.zero		1


	//   ....[98]....
        /*1730*/ 	.word	0x000290d0
        /*1734*/ 	.word	0x00000007
        /*1738*/ 	.word	0x00000000
        /*173c*/ 	.short	0x010a
        /*173e*/ 	.byte	0x3f
	.zero		1


	//   ....[99]....
        /*1740*/ 	.word	0x00029120
        /*1744*/ 	.word	0x00000004
        /*1748*/ 	.word	0x0002e860
        /*174c*/ 	.short	0x010a
        /*174e*/ 	.byte	0x3f
	.zero		1


	//   ....[100]....
        /*1750*/ 	.word	0x00029170
        /*1754*/ 	.word	0x00000003
        /*1758*/ 	.word	0x0002e860
        /*175c*/ 	.short	0x010a
        /*175e*/ 	.byte	0x3f
	.zero		1


	//   ....[101]....
        /*1760*/ 	.word	0x000291c0
        /*1764*/ 	.word	0x00000004
        /*1768*/ 	.word	0x0002e880
        /*176c*/ 	.short	0x010a
        /*176e*/ 	.byte	0x3f
	.zero		1


	//----- nvinfo : EIATTR_NUM_MBARRIERS
	.align		4
.L_967:
        /*1770*/ 	.byte	0x03, 0x38
        /*1772*/ 	.short	0x0016


	//----- nvinfo : EIATTR_EXIT_INSTR_OFFSETS
	.align		4
        /*1774*/ 	.byte	0x04, 0x1c
        /*1776*/ 	.short	(.L_969 - .L_968)


	//   ....[0]....
.L_968:
        /*1778*/ 	.word	0x00025790


	//----- nvinfo : EIATTR_MAX_THREADS
	.align		4
.L_969:
        /*177c*/ 	.byte	0x04, 0x05
        /*177e*/ 	.short	(.L_971 - .L_970)
.L_970:
        /*1780*/ 	.word	0x00000180
        /*1784*/ 	.word	0x00000001
        /*1788*/ 	.word	0x00000001


	//----- nvinfo : EIATTR_CRS_STACK_SIZE
	.align		4
.L_971:
        /*178c*/ 	.byte	0x04, 0x1e
        /*178e*/ 	.short	(.L_973 - .L_972)
.L_972:
        /*1790*/ 	.word	0x00000000


	//----- nvinfo : EIATTR_CBANK_PARAM_SIZE
	.align		4
.L_973:
        /*1794*/ 	.byte	0x03, 0x19
        /*1796*/ 	.short	0x0af0


	//----- nvinfo : EIATTR_PARAM_CBANK
	.align		4
        /*1798*/ 	.byte	0x04, 0x0a
        /*179a*/ 	.short	(.L_975 - .L_974)
	.align		4
.L_974:
        /*179c*/ 	.word	index@(.nv.constant0._ZN7cutlass13device_kernelIN5flash11enable_sm90INS1_16FlashAttnFwdSm90INS1_25CollectiveMainloopFwdSm90ILi2EN4cute5tupleIJNS5_1CILi1EEES8_S8_EEENS6_IJNS7_ILi128EEENS7_ILi224EEESA_EEELi128ENS_12float_e4m3_tEfNS_4arch4Sm90ELb0ELb0ELb1ELb1ELb0ELb1ELb0ELb1ELb1ELb1ELb0ELb0EEENS1_21CollectiveEpilogueFwdINS6_IJSA_SA_SB_EEES9_NS_10bfloat16_tESF_Li256ELb1ELb1ELb0ELb1EEENS1_36VarlenDynamicPersistentTileSchedulerILi128ELi224ELi256ELi128ELb0ELb1ELb1ELb0ELb1ELb1EEEEEEEEEvNT_6ParamsE)
        /*17a0*/ 	.short	0x0210
        /*17a2*/ 	.short	0x0af0


	//----- nvinfo : EIATTR_SW_WAR
	.align		4
.L_975:
        /*17a4*/ 	.byte	0x04, 0x36
        /*17a6*/ 	.short	(.L_977 - .L_976)
.L_976:
        /*17a8*/ 	.word	0x00000008
.L_977:


//--------------------- .nv.info._ZN7cutlass13device_kernelIN5flash11enable_sm90INS1_16FlashAttnFwdSm90INS1_25CollectiveMainloopFwdSm90ILi2EN4cute5tupleIJNS5_1CILi1EEES8_S8_EEENS6_IJNS7_ILi128EEENS7_ILi192EEESA_EEELi128ENS_12float_e4m3_tEfNS_4arch4Sm90ELb0ELb1ELb1ELb0ELb0ELb0ELb0ELb1ELb1ELb1ELb0ELb0EEENS1_21CollectiveEpilogueFwdINS6_IJSA_SA_SB_EEES9_NS_10bfloat16_tESF_Li256ELb0ELb1ELb0ELb1EEENS1_30DynamicPersistentTileSchedulerILi256ELi128ELb0ELb1ELb1EEEEEEEEEvNT_6ParamsE --------------------------
	.section	.nv.info._ZN7cutlass13device_kernelIN5flash11enable_sm90INS1_16FlashAttnFwdSm90INS1_25CollectiveMainloopFwdSm90ILi2EN4cute5tupleIJNS5_1CILi1EEES8_S8_EEENS6_IJNS7_ILi128EEENS7_ILi192EEESA_EEELi128ENS_12float_e4m3_tEfNS_4arch4Sm90ELb0ELb1ELb1ELb0ELb0ELb0ELb0ELb1ELb1ELb1ELb0ELb0EEENS1_21CollectiveEpilogueFwdINS6_IJSA_SA_SB_EEES9_NS_10bfloat16_tESF_Li256ELb0ELb1ELb0ELb1EEENS1_30DynamicPersistentTileSchedulerILi256ELi128ELb0ELb1ELb1EEEEEEEEEvNT_6ParamsE,"",@"SHT_CUDA_INFO"
	.sectionflags	@""
	.align	4


	//----- nvinfo : EIATTR_CUDA_API_VERSION
	.align		4
        /*0000*/ 	.byte	0x04, 0x37
        /*0002*/ 	.short	(.L_979 - .L_978)
.L_978:
        /*0004*/ 	.word	0x00000082


	//----- nvinfo : EIATTR_KPARAM_INFO
	.align		4
.L_979:
        /*0008*/ 	.byte	0x04, 0x17
        /*000a*/ 	.short	(.L_981 - .L_980)
.L_980:
        /*000c*/ 	.word	0x00000000
        /*0010*/ 	.short	0x0000
        /*0012*/ 	.short	0x0070
        /*0014*/ 	.byte	0x00, 0xf0, 0x01, 0x2a


	//----- nvinfo : EIATTR_SPARSE_MMA_MASK
	.align		4
.L_981:
        /*0018*/ 	.byte	0x03, 0x50
        /*001a*/ 	.short	0x0000


	//----- nvinfo : EIATTR_MAXREG_COUNT
	.align		4
        /*001c*/ 	.byte	0x03, 0x1b
        /*001e*/ 	.short	0x00a8


	//----- nvinfo : EIATTR_NUM_BARRIERS
	.align		4
        /*0020*/ 	.byte	0x02, 0x4c
        /*0022*/ 	.byte	0x10
	.zero		1


	//----- nvinfo : EIATTR_EXTERNS
	.align		4
        /*0024*/ 	.byte	0x04, 0x0f
        /*0026*/ 	.short	(.L_983 - .L_982)


	//   ....[0]....
	.align		4
.L_982:
        /*0028*/ 	.word	index@(__assertfail)


	//----- nvinfo : EIATTR_ANNOTATIONS
	.align		4
.L_983:
        /*002c*/ 	.byte	0x04, 0x55
        /*002e*/ 	.short	(.L_985 - .L_984)


	//   ....[0]....
.L_984:
        /* <DEDUP_REMOVED lines=29> */


	//----- nvinfo : EIATTR_MERCURY_ISA_VERSION
	.align		4
.L_985:
        /*01f0*/ 	.byte	0x03, 0x5f
        /*01f2*/ 	.short	0x0101


	//----- nvinfo : EIATTR_INT_WARP_WIDE_INSTR_OFFSETS
	.align		4
        /*01f4*/ 	.byte	0x04, 0x31
        /*01f6*/ 	.short	(.L_987 - .L_986)


	//   ....[0]....
.L_986:
        /*01f8*/ 	.word	0x00000130


	//   ....[1]....
        /*01fc*/ 	.word	0x00000170


	//   ....[2]....
        /*0200*/ 	.word	0x000001e0


	//   ....[3]....
        /*0204*/ 	.word	0x000188c0


	//   ....[4]....
        /*0208*/ 	.word	0x00018950


	//   ....[5]....
        /*020c*/ 	.word	0x0001b1f0


	//   ....[6]....
        /*0210*/ 	.word	0x0001b280


	//----- nvinfo : EIATTR_COOP_GROUP_MASK_REGIDS
	.align		4
.L_987:
        /*0214*/ 	.byte	0x04, 0x29
        /*0216*/ 	.short	(.L_989 - .L_988)


	//   ....[0]....
.L_988:
        /*0218*/ 	.word	0xffffffff


	//   ....[1]....
        /*021c*/ 	.word	0xffffffff


	//   ....[2]....
        /*0220*/ 	.word	0xffffffff


	//   ....[3]....
        /*0224*/ 	.word	0xffffffff


	//   ....[4]....
        /*0228*/ 	.word	0xffffffff


	//   ....[5]....
        /*022c*/ 	.word	0xffffffff


	//   ....[6]....
        /*0230*/ 	.word	0xffffffff


	//   ....[7]....
        /*0234*/ 	.word	0xffffffff


	//   ....[8]....
        /*0238*/ 	.word	0xffffffff


	//   ....[9]....
        /*023c*/ 	.word	0xffffffff


	//   ....[10]....
        /*0240*/ 	.word	0xffffffff


	//   ....[11]....
        /*0244*/ 	.word	0xffffffff


	//   ....[12]....
        /*0248*/ 	.word	0xffffffff


	//   ....[13]....
        /*024c*/ 	.word	0xffffffff


	//   ....[14]....
        /*0250*/ 	.word	0xffffffff


	//   ....[15]....
        /*0254*/ 	.word	0xffffffff


	//   ....[16]....
        /*0258*/ 	.word	0xffffffff


	//   ....[17]....
        /*025c*/ 	.word	0xffffffff


	//   ....[18]....
        /*0260*/ 	.word	0xffffffff


	//   ....[19]....
        /*0264*/ 	.word	0xffffffff


	//   ....[20]....
        /*0268*/ 	.word	0xffffffff


	//   ....[21]....
        /*026c*/ 	.word	0xffffffff


	//   ....[22]....
        /*0270*/ 	.word	0xffffffff


	//   ....[23]....
        /*0274*/ 	.word	0xffffffff


	//   ....[24]....
        /*0278*/ 	.word	0xffffffff


	//   ....[25]....
        /*027c*/ 	.word	0xffffffff


	//   ....[26]....
        /*0280*/ 	.word	0xffffffff


	//   ....[27]....
        /*0284*/ 	.word	0xffffffff


	//   ....[28]....
        /*0288*/ 	.word	0xffffffff


	//   ....[29]....
        /*028c*/ 	.word	0xffffffff


	//   ....[30]....
        /*0290*/ 	.word	0xffffffff


	//   ....[31]....
        /*0294*/ 	.word	0xffffffff


	//   ....[32]....
        /*0298*/ 	.word	0xffffffff


	//   ....[33]....
        /*029c*/ 	.word	0xffffffff


	//   ....[34]....
        /*02a0*/ 	.word	0xffffffff


	//   ....[35]....
        /*02a4*/ 	.word	0xffffffff


	//   ....[36]....
        /*02a8*/ 	.word	0xffffffff


	//   ....[37]....
        /*02ac*/ 	.word	0xffffffff


	//   ....[38]....
        /*02b0*/ 	.word	0xffffffff


	//   ....[39]....
        /*02b4*/ 	.word	0xffffffff


	//   ....[40]....
        /*02b8*/ 	.word	0xffffffff


	//   ....[41]....
        /*02bc*/ 	.word	0xffffffff


	//   ....[42]....
        /*02c0*/ 	.word	0xffffffff


	//   ....[43]....
        /*02c4*/ 	.word	0xffffffff


	//   ....[44]....
        /*02c8*/ 	.word	0xffffffff


	//   ....[45]....
        /*02cc*/ 	.word	0xffffffff


	//   ....[46]....
        /*02d0*/ 	.word	0xffffffff


	//   ....[47]....
        /*02d4*/ 	.word	0xffffffff


	//   ....[48]....
        /*02d8*/ 	.word	0xffffffff


	//   ....[49]....
        /*02dc*/ 	.word	0xffffffff


	//   ....[50]....
        /*02e0*/ 	.word	0xffffffff


	//   ....[51]....
        /*02e4*/ 	.word	0xffffffff


	//   ....[52]....
        /*02e8*/ 	.word	0xffffffff


	//   ....[53]....
        /*02ec*/ 	.word	0xffffffff


	//   ....[54]....
        /*02f0*/ 	.word	0xffffffff


	//   ....[55]....
        /*02f4*/ 	.word	0xffffffff


	//   ....[56]....
        /*02f8*/ 	.word	0xffffffff


	//   ....[57]....
        /*02fc*/ 	.word	0xffffffff


	//   ....[58]....
        /*0300*/ 	.word	0xffffffff


	//   ....[59]....
        /*0304*/ 	.word	0xffffffff


	//   ....[60]....
        /*0308*/ 	.word	0xffffffff


	//   ....[61]....
        /*030c*/ 	.word	0xffffffff


	//   ....[62]....
        /*0310*/ 	.word	0xffffffff


	//   ....[63]....
        /*0314*/ 	.word	0xffffffff


	//   ....[64]....
        /*0318*/ 	.word	0xffffffff


	//   ....[65]....
        /*031c*/ 	.word	0xffffffff


	//   ....[66]....
        /*0320*/ 	.word	0xffffffff


	//   ....[67]....
        /*0324*/ 	.word	0xffffffff


	//   ....[68]....
        /*0328*/ 	.word	0xffffffff


	//   ....[69]....
        /*032c*/ 	.word	0xffffffff


	//   ....[70]....
        /*0330*/ 	.word	0xffffffff


	//   ....[71]....
        /*0334*/ 	.word	0xffffffff


	//   ....[72]....
        /*0338*/ 	.word	0xffffffff


	//   ....[73]....
        /*033c*/ 	.word	0xffffffff


	//   ....[74]....
        /*0340*/ 	.word	0xffffffff


	//   ....[75]....
        /*0344*/ 	.word	0xffffffff


	//   ....[76]....
        /*0348*/ 	.word	0xffffffff


	//   ....[77]....
        /*034c*/ 	.word	0xffffffff


	//   ....[78]....
        /*0350*/ 	.word	0xffffffff


	//   ....[79]....
        /*0354*/ 	.word	0xffffffff


	//   ....[80]....
        /*0358*/ 	.word	0xffffffff


	//   ....[81]....
        /*035c*/ 	.word	0xffffffff


	//   ....[82]....
        /*0360*/ 	.word	0xffffffff


	//   ....[83]....
        /*0364*/ 	.word	0xffffffff


	//   ....[84]....
        /*0368*/ 	.word	0xffffffff


	//   ....[85]....
        /*036c*/ 	.word	0xffffffff


	//   ....[86]....
        /*0370*/ 	.word	0xffffffff


	//   ....[87]....
        /*0374*/ 	.word	0xffffffff


	//   ....[88]....
        /*0378*/ 	.word	0xffffffff


	//   ....[89]....
        /*037c*/ 	.word	0xffffffff


	//   ....[90]....
        /*0380*/ 	.word	0xffffffff


	//   ....[91]....
        /*0384*/ 	.word	0xffffffff


	//   ....[92]....
        /*0388*/ 	.word	0xffffffff


	//   ....[93]....
        /*038c*/ 	.word	0xffffffff


	//   ....[94]....
        /*0390*/ 	.word	0xffffffff


	//   ....[95]....
        /*0394*/ 	.word	0xffffffff


	//   ....[96]....
        /*0398*/ 	.word	0xffffffff


	//   ....[97]....
        /*039c*/ 	.word	0xffffffff


	//   ....[98]....
        /*03a0*/ 	.word	0xffffffff


	//   ....[99]....
        /*03a4*/ 	.word	0xffffffff


	//   ....[100]....
        /*03a8*/ 	.word	0xffffffff


	//   ....[101]....
        /*03ac*/ 	.word	0xffffffff


	//   ....[102]....
        /*03b0*/ 	.word	0xffffffff


	//   ....[103]....
        /*03b4*/ 	.word	0xffffffff


	//   ....[104]....
        /*03b8*/ 	.word	0xffffffff


	//   ....[105]....
        /*03bc*/ 	.word	0xffffffff


	//   ....[106]....
        /*03c0*/ 	.word	0x0500000f


	//   ....[107]....
        /*03c4*/ 	.word	0x0500000f


	//   ....[108]....
        /*03c8*/ 	.word	0x0500000f


	//   ....[109]....
        /*03cc*/ 	.word	0x0500000f


	//   ....[110]....
        /*03d0*/ 	.word	0x0500000f


	//   ....[111]....
        /*03d4*/ 	.word	0x0500000f


	//   ....[112]....
        /*03d8*/ 	.word	0x0500000f


	//   ....[113]....
        /*03dc*/ 	.word	0x0500000f


	//   ....[114]....
        /*03e0*/ 	.word	0x0500000f


	//   ....[115]....
        /*03e4*/ 	.word	0x0500000f


	//   ....[116]....
        /*03e8*/ 	.word	0x0500000f


	//   ....[117]....
        /*03ec*/ 	.word	0x0500000f


	//   ....[118]....
        /*03f0*/ 	.word	0x0500000f


	//   ....[119]....
        /*03f4*/ 	.word	0x0500000f


	//   ....[120]....
        /*03f8*/ 	.word	0x0500000f


	//   ....[121]....
        /*03fc*/ 	.word	0x0500000f


	//   ....[122]....
        /*0400*/ 	.word	0x0500000f


	//   ....[123]....
        /*0404*/ 	.word	0x0500000f


	//----- nvinfo : EIATTR_COOP_GROUP_INSTR_OFFSETS
	.align		4
.L_989:
        /*0408*/ 	.byte	0x04, 0x28
        /*040a*/ 	.short	(.L_991 - .L_990)


	//   ....[0]....
.L_990:
        /*040c*/ 	.word	0x00000070


	//   ....[1]....
        /*0410*/ 	.word	0x00000140


	//   ....[2]....
        /*0414*/ 	.word	0x00000190


	//   ....[3]....
        /*0418*/ 	.word	0x000003c0


	//   ....[4]....
        /*041c*/ 	.word	0x00000520


	//   ....[5]....
        /*0420*/ 	.word	0x00000640


	//   ....[6]....
        /*0424*/ 	.word	0x000007a0


	//   ....[7]....
        /*0428*/ 	.word	0x000017c0


	//   ....[8]....
        /*042c*/ 	.word	0x00002250


	//   ....[9]....
        /*0430*/ 	.word	0x00003730


	//   ....[10]....
        /*0434*/ 	.word	0x00004930


	//   ....[11]....
        /*0438*/ 	.word	0x00004ed0


	//   ....[12]....
        /*043c*/ 	.word	0x000057b0


	//   ....[13]....
        /*0440*/ 	.word	0x00005840


	//   ....[14]....
        /*0444*/ 	.word	0x00007f30


	//   ....[15]....
        /*0448*/ 	.word	0x000080f0


	//   ....[16]....
        /*044c*/ 	.word	0x00009b60


	//   ....[17]....
        /*0450*/ 	.word	0x00009c70


	//   ....[18]....
        /*0454*/ 	.word	0x0000aaa0


	//   ....[19]....
        /*0458*/ 	.word	0x0000ab10


	//   ....[20]....
        /*045c*/ 	.word	0x0000daf0


	//   ....[21]....
        /*0460*/ 	.word	0x0000dc20


	//   ....[22]....
        /*0464*/ 	.word	0x0000dc30


	//   ....[23]....
        /*0468*/ 	.word	0x0000dd90


	//   ....[24]....
        /*046c*/ 	.word	0x00010b60


	//   ....[25]....
        /*0470*/ 	.word	0x00010d20


	//   ....[26]....
        /*0474*/ 	.word	0x000127a0


	//   ....[27]....
        /*0478*/ 	.word	0x000128b0


	//   ....[28]....
        /*047c*/ 	.word	0x000136a0


	//   ....[29]....
        /*0480*/ 	.word	0x00013730


	//   ....[30]....
        /*0484*/ 	.word	0x00015140


	//   ....[31]....
        /*0488*/ 	.word	0x00015150


	//   ....[32]....
        /*048c*/ 	.word	0x000151d0


	//   ....[33]....
        /*0490*/ 	.word	0x000151e0


	//   ....[34]....
        /*0494*/ 	.word	0x00016550


	//   ....[35]....
        /*0498*/ 	.word	0x00016560


	//   ....[36]....
        /*049c*/ 	.word	0x00016570


	//   ....[37]....
        /*04a0*/ 	.word	0x00016580


	//   ....[38]....
        /*04a4*/ 	.word	0x00016590


	//   ....[39]....
        /*04a8*/ 	.word	0x000165a0


	//   ....[40]....
        /*04ac*/ 	.word	0x000165b0


	//   ....[41]....
        /*04b0*/ 	.word	0x000165c0


	//   ....[42]....
        /*04b4*/ 	.word	0x000165d0


	//   ....[43]....
        /*04b8*/ 	.word	0x000165e0


	//   ....[44]....
        /*04bc*/ 	.word	0x000165f0


	//   ....[45]....
        /*04c0*/ 	.word	0x00016600


	//   ....[46]....
        /*04c4*/ 	.word	0x00016610


	//   ....[47]....
        /*04c8*/ 	.word	0x00016620


	//   ....[48]....
        /*04cc*/ 	.word	0x00016630


	//   ....[49]....
        /*04d0*/ 	.word	0x00016640


	//   ....[50]....
        /*04d4*/ 	.word	0x00016670


	//   ....[51]....
        /*04d8*/ 	.word	0x00016690


	//   ....[52]....
        /*04dc*/ 	.word	0x000166a0


	//   ....[53]....
        /*04e0*/ 	.word	0x000166b0


	//   ....[54]....
        /*04e4*/ 	.word	0x000166d0


	//   ....[55]....
        /*04e8*/ 	.word	0x000166e0


	//   ....[56]....
        /*04ec*/ 	.word	0x00016700


	//   ....[57]....
        /*04f0*/ 	.word	0x00016730


	//   ....[58]....
        /*04f4*/ 	.word	0x00016760


	//   ....[59]....
        /*04f8*/ 	.word	0x00016790


	//   ....[60]....
        /*04fc*/ 	.word	0x000167b0


	//   ....[61]....
        /*0500*/ 	.word	0x000167c0


	//   ....[62]....
        /*0504*/ 	.word	0x000167f0


	//   ....[63]....
        /*0508*/ 	.word	0x00016820


	//   ....[64]....
        /*050c*/ 	.word	0x00016830


	//   ....[65]....
        /*0510*/ 	.word	0x00016850


	//   ....[66]....
        /*0514*/ 	.word	0x000168b0


	//   ....[67]....
        /*0518*/ 	.word	0x000168d0


	//   ....[68]....
        /*051c*/ 	.word	0x00016970


	//   ....[69]....
        /*0520*/ 	.word	0x00016a40


	//   ....[70]....
        /*0524*/ 	.word	0x00016ea0


	//   ....[71]....
        /*0528*/ 	.word	0x00016ee0


	//   ....[72]....
        /*052c*/ 	.word	0x00016fa0


	//   ....[73]....
        /*0530*/ 	.word	0x00016fc0


	//   ....[74]....
        /*0534*/ 	.word	0x00017080


	//   ....[75]....
        /*0538*/ 	.word	0x000170a0


	//   ....[76]....
        /*053c*/ 	.word	0x00017170


	//   ....[77]....
        /*0540*/ 	.word	0x00017190


	//   ....[78]....
        /*0544*/ 	.word	0x00017830


	//   ....[79]....
        /*0548*/ 	.word	0x00017850


	//   ....[80]....
        /*054c*/ 	.word	0x00017910


	//   ....[81]....
        /*0550*/ 	.word	0x00017930


	//   ....[82]....
        /*0554*/ 	.word	0x000179f0


	//   ....[83]....
        /*0558*/ 	.word	0x00017a10


	//   ....[84]....
        /*055c*/ 	.word	0x00017ae0


	//   ....[85]....
        /*0560*/ 	.word	0x00017b00


	//   ....[86]....
        /*0564*/ 	.word	0x00017c70


	//   ....[87]....
        /*0568*/ 	.word	0x00019070


	//   ....[88]....
        /*056c*/ 	.word	0x00019af0


	//   ....[89]....
        /*0570*/ 	.word	0x00019b20


	//   ....[90]....
        /*0574*/ 	.word	0x00019b50


	//   ....[91]....
        /*0578*/ 	.word	0x00019b80


	//   ....[92]....
        /*057c*/ 	.word	0x00019c60


	//   ....[93]....
        /*0580*/ 	.word	0x00019c70


	//   ....[94]....
        /*0584*/ 	.word	0x00019ce0


	//   ....[95]....
        /*0588*/ 	.word	0x00019cf0


	//   ....[96]....
        /*058c*/ 	.word	0x00019d60


	//   ....[97]....
        /*0590*/ 	.word	0x00019d70


	//   ....[98]....
        /*0594*/ 	.word	0x00019de0


	//   ....[99]....
        /*0598*/ 	.word	0x00019df0


	//   ....[100]....
        /*059c*/ 	.word	0x00019e60


	//   ....[101]....
        /*05a0*/ 	.word	0x00019e70


	//   ....[102]....
        /*05a4*/ 	.word	0x00019e80


	//   ....[103]....
        /*05a8*/ 	.word	0x00019ec0


	//   ....[104]....
        /*05ac*/ 	.word	0x0001bc20


	//   ....[105]....
        /*05b0*/ 	.word	0x0001bdc0


	//   ....[106]....
        /*05b4*/ 	.word	0x0001c480


	//   ....[107]....
        /*05b8*/ 	.word	0x0001c630


	//   ....[108]....
        /*05bc*/ 	.word	0x0001c690


	//   ....[109]....
        /*05c0*/ 	.word	0x0001c720


	//   ....[110]....
        /*05c4*/ 	.word	0x0001c7c0


	//   ....[111]....
        /*05c8*/ 	.word	0x0001c870


	//   ....[112]....
        /*05cc*/ 	.word	0x0001c970


	//   ....[113]....
        /*05d0*/ 	.word	0x0001c9d0


	//   ....[114]....
        /*05d4*/ 	.word	0x0001cab0


	//   ....[115]....
        /*05d8*/ 	.word	0x0001cb10


	//   ....[116]....
        /*05dc*/ 	.word	0x0001cbf0


	//   ....[117]....
        /*05e0*/ 	.word	0x0001cc50


	//   ....[118]....
        /*05e4*/ 	.word	0x0001cd30


	//   ....[119]....
        /*05e8*/ 	.word	0x0001cd90


	//   ....[120]....
        /*05ec*/ 	.word	0x0001ce60


	//   ....[121]....
        /*05f0*/ 	.word	0x0001cec0


	//   ....[122]....
        /*05f4*/ 	.word	0x0001cf80


	//   ....[123]....
        /*05f8*/ 	.word	0x0001d2d0


	//----- nvinfo : EIATTR_REG_RECONFIG
	.align		4
.L_991:
        /*05fc*/ 	.byte	0x01, 0x54
	.zero		2


	//----- nvinfo : EIATTR_SYSCALL_OFFSETS
	.align		4
        /*0600*/ 	.byte	0x04, 0x46
        /*0602*/ 	.short	(.L_993 - .L_992)


	//   ....[0]....
.L_992:
        /*0604*/ 	.word	0x000019a0


	//   ....[1]....
        /*0608*/ 	.word	0x00018ac0


	//   ....[2]....
        /*060c*/ 	.word	0x00018c30


	//   ....[3]....
        /*0610*/ 	.word	0x00018d90


	//   ....[4]....
        /*0614*/ 	.word	0x00018ed0


	//   ....[5]....
        /*0618*/ 	.word	0x00019760


	//----- nvinfo : EIATTR_MBARRIER_INSTR_OFFSETS
	.align		4
.L_993:
        /*061c*/ 	.byte	0x04, 0x39
        /*061e*/ 	.short	(.L_995 - .L_994)


	//   ....[0]....
.L_994:
        /*0620*/ 	.word	0x00000270
        /*0624*/ 	.word	0x000000ff
        /*0628*/ 	.word	0x00028800
        /*062c*/ 	.short	0x0100
        /*062e*/ 	.byte	0x08
	.zero		1


	//   ....[1]....
        /*0630*/ 	.word	0x00000280
        /*0634*/ 	.word	0x000000ff
        /*0638*/ 	.word	0x00028820
        /*063c*/ 	.short	0x0100
        /*063e*/ 	.byte	0x08
	.zero		1


	//   ....[2]....
        /*0640*/ 	.word	0x00000370
        /*0644*/ 	.word	0x000000ff
        /*0648*/ 	.word	0x00028830
        /*064c*/ 	.short	0x0100
        /*064e*/ 	.byte	0x08
	.zero		1


	//   ....[3]....
        /*0650*/ 	.word	0x00000380
        /*0654*/ 	.word	0x000000ff
        /*0658*/ 	.word	0x00028840
        /*065c*/ 	.short	0x0100
        /*065e*/ 	.byte	0x08
	.zero		1


	//   ....[4]....
        /*0660*/ 	.word	0x00000390
        /*0664*/ 	.word	0x000000ff
        /*0668*/ 	.word	0x00028838
        /*066c*/ 	.short	0x0100
        /*066e*/ 	.byte	0x08
	.zero		1


	//   ....[5]....
        /*0670*/ 	.word	0x000003a0
        /*0674*/ 	.word	0x000000ff
        /*0678*/ 	.word	0x00028848
        /*067c*/ 	.short	0x0100
        /*067e*/ 	.byte	0x08
	.zero		1


	//   ....[6]....
        /*0680*/ 	.word	0x000004d0
        /*0684*/ 	.word	0x000000ff
        /*0688*/ 	.word	0x00028850
        /*068c*/ 	.short	0x0100
        /*068e*/ 	.byte	0x08
	.zero		1


	//   ....[7]....
        /*0690*/ 	.word	0x000004e0
        /*0694*/ 	.word	0x000000ff
        /*0698*/ 	.word	0x00028860
        /*069c*/ 	.short	0x0100
        /*069e*/ 	.byte	0x08
	.zero		1


	//   ....[8]....
        /*06a0*/ 	.word	0x000004f0
        /*06a4*/ 	.word	0x000000ff
        /*06a8*/ 	.word	0x00028858
        /*06ac*/ 	.short	0x0100
        /*06ae*/ 	.byte	0x08
	.zero		1


	//   ....[9]....
        /*06b0*/ 	.word	0x00000500
        /*06b4*/ 	.word	0x000000ff
        /*06b8*/ 	.word	0x00028868
        /*06bc*/ 	.short	0x0100
        /*06be*/ 	.byte	0x08
	.zero		1


	//   ....[10]....
        /*06c0*/ 	.word	0x000005f0
        /*06c4*/ 	.word	0x000000ff
        /*06c8*/ 	.word	0x00028870
        /*06cc*/ 	.short	0x0100
        /*06ce*/ 	.byte	0x06
	.zero		1


	//   ....[11]....
        /*06d0*/ 	.word	0x00000600
        /*06d4*/ 	.word	0x000000ff
        /*06d8*/ 	.word	0x00028880
        /*06dc*/ 	.short	0x0100
        /*06de*/ 	.byte	0x06
	.zero		1


	//   ....[12]....
        /*06e0*/ 	.word	0x00000610
        /*06e4*/ 	.word	0x000000ff
        /*06e8*/ 	.word	0x00028878
        /*06ec*/ 	.short	0x0100
        /*06ee*/ 	.byte	0x06
	.zero		1


	//   ....[13]....
        /*06f0*/ 	.word	0x00000620
        /*06f4*/ 	.word	0x000000ff
        /*06f8*/ 	.word	0x00028888
        /*06fc*/ 	.short	0x0100
        /*06fe*/ 	.byte	0x06
	.zero		1


	//   ....[14]....
        /*0700*/ 	.word	0x00000750
        /*0704*/ 	.word	0x000000ff
        /*0708*/ 	.word	0x00028890
        /*070c*/ 	.short	0x0100
        /*070e*/ 	.byte	0x08
	.zero		1


	//   ....[15]....
        /*0710*/ 	.word	0x00000760
        /*0714*/ 	.word	0x000000ff
        /*0718*/ 	.word	0x000288a0
        /*071c*/ 	.short	0x0100
        /*071e*/ 	.byte	0x08
	.zero		1


	//   ....[16]....
        /*0720*/ 	.word	0x00000770
        /*0724*/ 	.word	0x000000ff
        /*0728*/ 	.word	0x00028898
        /*072c*/ 	.short	0x0100
        /*072e*/ 	.byte	0x08
	.zero		1


	//   ....[17]....
        /*0730*/ 	.word	0x00000780
        /*0734*/ 	.word	0x000000ff
        /*0738*/ 	.word	0x000288a8
        /*073c*/ 	.short	0x0100
        /*073e*/ 	.byte	0x08
	.zero		1


	//   ....[18]....
        /*0740*/ 	.word	0x000008b0
        /*0744*/ 	.word	0x000000ff
        /*0748*/ 	.word	0x000288b0
        /*074c*/ 	.short	0x0100
        /*074e*/ 	.byte	0x08
	.zero		1


	//   ....[19]....
        /*0750*/ 	.word	0x000008c0
        /*0754*/ 	.word	0x000000ff
        /*0758*/ 	.word	0x000288c0
        /*075c*/ 	.short	0x0100
        /*075e*/ 	.byte	0x08
	.zero		1


	//   ....[20]....
        /*0760*/ 	.word	0x000008d0
        /*0764*/ 	.word	0x000000ff
        /*0768*/ 	.word	0x000288b8
        /*076c*/ 	.short	0x0100
        /*076e*/ 	.byte	0x08
	.zero		1


	//   ....[21]....
        /*0770*/ 	.word	0x000008e0
        /*0774*/ 	.word	0x000000ff
        /*0778*/ 	.word	0x000288c8
        /*077c*/ 	.short	0x0100
        /*077e*/ 	.byte	0x08
	.zero		1


	//   ....[22]....
        /*0780*/ 	.word	0x00001cf0
        /*0784*/ 	.word	0x000000ff
        /*0788*/ 	.word	0x00028800
        /*078c*/ 	.short	0x010a
        /*078e*/ 	.byte	0x2d
	.zero		1


	//   ....[23]....
        /*0790*/ 	.word	0x00001d90
        /*0794*/ 	.word	0x0000007b
        /*0798*/ 	.word	0x00028830
        /*079c*/ 	.short	0x010a
        /*079e*/ 	.byte	0x3f
	.zero		1


	//   ....[24]....
        /*07a0*/ 	.word	0x00001e10
        /*07a4*/ 	.word	0x0000007b
        /*07a8*/ 	.word	0x00028830
        /*07ac*/ 	.short	0x010a
        /*07ae*/ 	.byte	0x3f
	.zero		1


	//   ....[25]....
        /*07b0*/ 	.word	0x000027d0
        /*07b4*/ 	.word	0x0000007b
        /*07b8*/ 	.word	0x00000000
        /*07bc*/ 	.short	0x0101
        /*07be*/ 	.byte	0x3f
	.zero		1


	//   ....[26]....
        /*07c0*/ 	.word	0x00006ce0
        /*07c4*/ 	.word	0x000000ff
        /*07c8*/ 	.word	0x00028830
        /*07cc*/ 	.short	0x010a
        /*07ce*/ 	.byte	0x06
	.zero		1


	//   ....[27]....
        /*07d0*/ 	.word	0x00006d20
        /*07d4*/ 	.word	0x000000ff
        /*07d8*/ 	.word	0x00028830
        /*07dc*/ 	.short	0x010a
        /*07de*/ 	.byte	0x06
	.zero		1


	//   ....[28]....
        /*07e0*/ 	.word	0x00006f20
        /*07e4*/ 	.word	0x000000ff
        /*07e8*/ 	.word	0x00028850
        /*07ec*/ 	.short	0x010a
        /*07ee*/ 	.byte	0x06
	.zero		1


	//   ....[29]....
        /*07f0*/ 	.word	0x00006f60
        /*07f4*/ 	.word	0x000000ff
        /*07f8*/ 	.word	0x00028850
        /*07fc*/ 	.short	0x010a
        /*07fe*/ 	.byte	0x06
	.zero		1


	//   ....[30]....
        /*0800*/ 	.word	0x00007f50
        /*0804*/ 	.word	0x00000029
        /*0808*/ 	.word	0x00000000
        /*080c*/ 	.short	0x0101
        /*080e*/ 	.byte	0x3f
	.zero		1


	//   ....[31]....
        /*0810*/ 	.word	0x0000ba60
        /*0814*/ 	.word	0x000000ff
        /*0818*/ 	.word	0x00000000
        /*081c*/ 	.short	0x0101
        /*081e*/ 	.byte	0x06
	.zero		1


	//   ....[32]....
        /*0820*/ 	.word	0x0000c4d0
        /*0824*/ 	.word	0x000000ff
        /*0828*/ 	.word	0x00028830
        /*082c*/ 	.short	0x010a
        /*082e*/ 	.byte	0x06
	.zero		1


	//   ....[33]....
        /*0830*/ 	.word	0x0000c510
        /*0834*/ 	.word	0x000000ff
        /*0838*/ 	.word	0x00028830
        /*083c*/ 	.short	0x010a
        /*083e*/ 	.byte	0x06
	.zero		1


	//   ....[34]....
        /*0840*/ 	.word	0x0000c740
        /*0844*/ 	.word	0x000000ff
        /*0848*/ 	.word	0x00028850
        /*084c*/ 	.short	0x010a
        /*084e*/ 	.byte	0x06
	.zero		1


	//   ....[35]....
        /*0850*/ 	.word	0x0000c780
        /*0854*/ 	.word	0x000000ff
        /*0858*/ 	.word	0x00028850
        /*085c*/ 	.short	0x010a
        /*085e*/ 	.byte	0x06
	.zero		1


	//   ....[36]....
        /*0860*/ 	.word	0x0000ee00
        /*0864*/ 	.word	0x00000004
        /*0868*/ 	.word	0x00000000
        /*086c*/ 	.short	0x0101
        /*086e*/ 	.byte	0x3f
	.zero		1


	//   ....[37]....
        /*0870*/ 	.word	0x0000f0f0
        /*0874*/ 	.word	0x000000ff
        /*0878*/ 	.word	0x00000000
        /*087c*/ 	.short	0x0101
        /*087e*/ 	.byte	0x06
	.zero		1


	//   ....[38]....
        /*0880*/ 	.word	0x0000f8f0
        /*0884*/ 	.word	0x000000ff
        /*0888*/ 	.word	0x00028830
        /*088c*/ 	.short	0x010a
        /*088e*/ 	.byte	0x06
	.zero		1


	//   ....[39]....
        /*0890*/ 	.word	0x0000f930
        /*0894*/ 	.word	0x000000ff
        /*0898*/ 	.word	0x00028830
        /*089c*/ 	.short	0x010a
        /*089e*/ 	.byte	0x06
	.zero		1


	//   ....[40]....
        /*08a0*/ 	.word	0x0000fb60
        /*08a4*/ 	.word	0x000000ff
        /*08a8*/ 	.word	0x00028850
        /*08ac*/ 	.short	0x010a
        /*08ae*/ 	.byte	0x06
	.zero		1


	//   ....[41]....
        /*08b0*/ 	.word	0x0000fba0
        /*08b4*/ 	.word	0x000000ff
        /*08b8*/ 	.word	0x00028850
        /*08bc*/ 	.short	0x010a
        /*08be*/ 	.byte	0x06
	.zero		1


	//   ....[42]....
        /*08c0*/ 	.word	0x00010b80
        /*08c4*/ 	.word	0x00000028
        /*08c8*/ 	.word	0x00000000
        /*08cc*/ 	.short	0x0101
        /*08ce*/ 	.byte	0x3f
	.zero		1


	//   ....[43]....
        /*08d0*/ 	.word	0x00014690
        /*08d4*/ 	.word	0x000000ff
        /*08d8*/ 	.word	0x00000000
        /*08dc*/ 	.short	0x0101
        /*08de*/ 	.byte	0x06
	.zero		1


	//   ....[44]....
        /*08e0*/ 	.word	0x00014d90
        /*08e4*/ 	.word	0x000000ff
        /*08e8*/ 	.word	0x00028850
        /*08ec*/ 	.short	0x010a
        /*08ee*/ 	.byte	0x09
	.zero		1


	//   ....[45]....
        /*08f0*/ 	.word	0x00014dd0
        /*08f4*/ 	.word	0x000000ff
        /*08f8*/ 	.word	0x00028850
        /*08fc*/ 	.short	0x010a
        /*08fe*/ 	.byte	0x09
	.zero		1


	//   ....[46]....
        /*0900*/ 	.word	0x000154c0
        /*0904*/ 	.word	0x000000ff
        /*0908*/ 	.word	0x00000000
        /*090c*/ 	.short	0x0101
        /*090e*/ 	.byte	0x04
	.zero		1


	//   ....[47]....
        /*0910*/ 	.word	0x00016ed0
        /*0914*/ 	.word	0x00000004
        /*0918*/ 	.word	0x00000000
        /*091c*/ 	.short	0x0101
        /*091e*/ 	.byte	0x3f
	.zero		1


	//   ....[48]....
        /*0920*/ 	.word	0x000192d0
        /*0924*/ 	.word	0x00000004
        /*0928*/ 	.word	0x00028880
        /*092c*/ 	.short	0x010a
        /*092e*/ 	.byte	0x3f
	.zero		1


	//   ....[49]....
        /*0930*/ 	.word	0x00019460
        /*0934*/ 	.word	0x00000004
        /*0938*/ 	.word	0x00028840
        /*093c*/ 	.short	0x010a
        /*093e*/ 	.byte	0x3f
	.zero		1


	//   ....[50]....
        /*0940*/ 	.word	0x00019f70
        /*0944*/ 	.word	0x00000012
        /*0948*/ 	.word	0x00028800
        /*094c*/ 	.short	0x0107
        /*094e*/ 	.byte	0x3f
	.zero		1


	//   ....[51]....
        /*0950*/ 	.word	0x0001a060
        /*0954*/ 	.word	0x00000012
        /*0958*/ 	.word	0x00028800
        /*095c*/ 	.short	0x0101
        /*095e*/ 	.byte	0x3f
	.zero		1


	//   ....[52]....
        /*0960*/ 	.word	0x0001a080
        /*0964*/ 	.word	0x00000012
        /*0968*/ 	.word	0x00028820
        /*096c*/ 	.short	0x010a
        /*096e*/ 	.byte	0x3f
	.zero		1


	//   ....[53]....
        /*0970*/ 	.word	0x0001a380
        /*0974*/ 	.word	0x00000004
        /*0978*/ 	.word	0x00028880
        /*097c*/ 	.short	0x010a
        /*097e*/ 	.byte	0x3f
	.zero		1


	//   ....[54]....
        /*0980*/ 	.word	0x0001a5d0
        /*0984*/ 	.word	0x00000004
        /*0988*/ 	.word	0x00028840
        /*098c*/ 	.short	0x010a
        /*098e*/ 	.byte	0x3f
	.zero		1


	//   ....[55]....
        /*0990*/ 	.word	0x0001a8a0
        /*0994*/ 	.word	0x00000015
        /*0998*/ 	.word	0x00028870
        /*099c*/ 	.short	0x010a
        /*099e*/ 	.byte	0x3f
	.zero		1


	//   ....[56]....
        /*09a0*/ 	.word	0x0001a910
        /*09a4*/ 	.word	0x00000015
        /*09a8*/ 	.word	0x00028860
        /*09ac*/ 	.short	0x010a
        /*09ae*/ 	.byte	0x3f
	.zero		1


	//   ....[57]....
        /*09b0*/ 	.word	0x0001b0d0
        /*09b4*/ 	.word	0x00000015
        /*09b8*/ 	.word	0x00028850
        /*09bc*/ 	.short	0x0101
        /*09be*/ 	.byte	0x3f
	.zero		1


	//   ....[58]....
        /*09c0*/ 	.word	0x0001b150
        /*09c4*/ 	.word	0x00000015
        /*09c8*/ 	.word	0x00000000
        /*09cc*/ 	.short	0x0101
        /*09ce*/ 	.byte	0x3f
	.zero		1


	//   ....[59]....
        /*09d0*/ 	.word	0x0001b380
        /*09d4*/ 	.word	0x00000013
        /*09d8*/ 	.word	0x00028870
        /*09dc*/ 	.short	0x010a
        /*09de*/ 	.byte	0x3f
	.zero		1


	//   ....[60]....
        /*09e0*/ 	.word	0x0001b3f0
        /*09e4*/ 	.word	0x00000013
        /*09e8*/ 	.word	0x00028860
        /*09ec*/ 	.short	0x010a
        /*09ee*/ 	.byte	0x3f
	.zero		1


	//   ....[61]....
        /*09f0*/ 	.word	0x0001ba40
        /*09f4*/ 	.word	0x00000013
        /*09f8*/ 	.word	0x00028850
        /*09fc*/ 	.short	0x0101
        /*09fe*/ 	.byte	0x3f
	.zero		1


	//   ....[62]....
        /*0a00*/ 	.word	0x0001ba90
        /*0a04*/ 	.word	0x00000013
        /*0a08*/ 	.word	0x00000000
        /*0a0c*/ 	.short	0x0101
        /*0a0e*/ 	.byte	0x3f
	.zero		1


	//   ....[63]....
        /*0a10*/ 	.word	0x0001bd40
        /*0a14*/ 	.word	0x00000000
        /*0a18*/ 	.word	0x00028820
        /*0a1c*/ 	.short	0x010a
        /*0a1e*/ 	.byte	0x3f
	.zero		1


	//   ....[64]....
        /*0a20*/ 	.word	0x0001bf00
        /*0a24*/ 	.word	0x00000006
        /*0a28*/ 	.word	0x00000000
        /*0a2c*/ 	.short	0x010a
        /*0a2e*/ 	.byte	0x3f
	.zero		1


	//   ....[65]....
        /*0a30*/ 	.word	0x0001bf70
        /*0a34*/ 	.word	0x00000007
        /*0a38*/ 	.word	0x00000000
        /*0a3c*/ 	.short	0x010a
        /*0a3e*/ 	.byte	0x3f
	.zero		1


	//   ....[66]....
        /*0a40*/ 	.word	0x0001bfd0
        /*0a44*/ 	.word	0x00000004
        /*0a48*/ 	.word	0x00028860
        /*0a4c*/ 	.short	0x010a
        /*0a4e*/ 	.byte	0x3f
	.zero		1


	//   ....[67]....
        /*0a50*/ 	.word	0x0001c020
        /*0a54*/ 	.word	0x00000003
        /*0a58*/ 	.word	0x00028860
        /*0a5c*/ 	.short	0x010a
        /*0a5e*/ 	.byte	0x3f
	.zero		1


	//   ....[68]....
        /*0a60*/ 	.word	0x0001c060
        /*0a64*/ 	.word	0x00000004
        /*0a68*/ 	.word	0x00028880
        /*0a6c*/ 	.short	0x010a
        /*0a6e*/ 	.byte	0x3f
	.zero		1


	//   ....[69]....
        /*0a70*/ 	.word	0x0001c080
        /*0a74*/ 	.word	0x00000003
        /*0a78*/ 	.word	0x00028880
        /*0a7c*/ 	.short	0x010a
        /*0a7e*/ 	.byte	0x3f
	.zero		1


	//   ....[70]....
        /*0a80*/ 	.word	0x0001c0f0
        /*0a84*/ 	.word	0x00000003
        /*0a88*/ 	.word	0x00028800
        /*0a8c*/ 	.short	0x010a
        /*0a8e*/ 	.byte	0x3f
	.zero		1


	//   ....[71]....
        /*0a90*/ 	.word	0x0001c140
        /*0a94*/ 	.word	0x0000007b
        /*0a98*/ 	.word	0x00028830
        /*0a9c*/ 	.short	0x010a
        /*0a9e*/ 	.byte	0x3f
	.zero		1


	//   ....[72]....
        /*0aa0*/ 	.word	0x0001c1a0
        /*0aa4*/ 	.word	0x00000009
        /*0aa8*/ 	.word	0x00028830
        /*0aac*/ 	.short	0x010a
        /*0aae*/ 	.byte	0x3f
	.zero		1


	//   ....[73]....
        /*0ab0*/ 	.word	0x0001c200
        /*0ab4*/ 	.word	0x00000009
        /*0ab8*/ 	.word	0x00028850
        /*0abc*/ 	.short	0x010a
        /*0abe*/ 	.byte	0x3f
	.zero		1


	//   ....[74]....
        /*0ac0*/ 	.word	0x0001c260
        /*0ac4*/ 	.word	0x00000007
        /*0ac8*/ 	.word	0x00028830
        /*0acc*/ 	.short	0x010a
        /*0ace*/ 	.byte	0x3f
	.zero		1


	//   ....[75]....
        /*0ad0*/ 	.word	0x0001c2c0
        /*0ad4*/ 	.word	0x00000007
        /*0ad8*/ 	.word	0x00028850
        /*0adc*/ 	.short	0x010a
        /*0ade*/ 	.byte	0x3f
	.zero		1


	//   ....[76]....
        /*0ae0*/ 	.word	0x0001c320
        /*0ae4*/ 	.word	0x00000007
        /*0ae8*/ 	.word	0x00028830
        /*0aec*/ 	.short	0x010a
        /*0aee*/ 	.byte	0x3f
	.zero		1


	//   ....[77]....
        /*0af0*/ 	.word	0x0001c380
        /*0af4*/ 	.word	0x00000007
        /*0af8*/ 	.word	0x00028850
        /*0afc*/ 	.short	0x010a
        /*0afe*/ 	.byte	0x3f
	.zero		1


	//   ....[78]....
        /*0b00*/ 	.word	0x0001c3e0
        /*0b04*/ 	.word	0x00000003
        /*0b08*/ 	.word	0x00028850
        /*0b0c*/ 	.short	0x010a
        /*0b0e*/ 	.byte	0x3f
	.zero		1


	//   ....[79]....
        /*0b10*/ 	.word	0x0001c530
        /*0b14*/ 	.word	0x00000004
        /*0b18*/ 	.word	0x00028880
        /*0b1c*/ 	.short	0x010a
        /*0b1e*/ 	.byte	0x3f
	.zero		1


	//   ....[80]....
        /*0b20*/ 	.word	0x0001c580
        /*0b24*/ 	.word	0x00000004
        /*0b28*/ 	.word	0x00028840
        /*0b2c*/ 	.short	0x010a
        /*0b2e*/ 	.byte	0x3f
	.zero		1


	//   ....[81]....
        /*0b30*/ 	.word	0x0001cfc0
        /*0b34*/ 	.word	0x00000012
        /*0b38*/ 	.word	0x00028820
        /*0b3c*/ 	.short	0x010a
        /*0b3e*/ 	.byte	0x3f
	.zero		1


	//   ....[82]....
        /*0b40*/ 	.word	0x0001d010
        /*0b44*/ 	.word	0x00000004
        /*0b48*/ 	.word	0x00028880
        /*0b4c*/ 	.short	0x010a
        /*0b4e*/ 	.byte	0x3f
	.zero		1


	//   ....[83]....
        /*0b50*/ 	.word	0x0001d060
        /*0b54*/ 	.word	0x00000004
        /*0b58*/ 	.word	0x00028840
        /*0b5c*/ 	.short	0x010a
        /*0b5e*/ 	.byte	0x3f
	.zero		1


	//   ....[84]....
        /*0b60*/ 	.word	0x0001d0b0
        /*0b64*/ 	.word	0x00000015
        /*0b68*/ 	.word	0x00028870
        /*0b6c*/ 	.short	0x010a
        /*0b6e*/ 	.byte	0x3f
	.zero		1


	//   ....[85]....
        /*0b70*/ 	.word	0x0001d100
        /*0b74*/ 	.word	0x00000015
        /*0b78*/ 	.word	0x00028860
        /*0b7c*/ 	.short	0x010a
        /*0b7e*/ 	.byte	0x3f
	.zero		1


	//   ....[86]....
        /*0b80*/ 	.word	0x0001d150
        /*0b84*/ 	.word	0x00000013
        /*0b88*/ 	.word	0x00028870
        /*0b8c*/ 	.short	0x010a
        /*0b8e*/ 	.byte	0x3f
	.zero		1


	//   ....[87]....
        /*0b90*/ 	.word	0x0001d1a0
        /*0b94*/ 	.word	0x00000013
        /*0b98*/ 	.word	0x00028860
        /*0b9c*/ 	.short	0x010a
        /*0b9e*/ 	.byte	0x3f
	.zero		1


	//   ....[88]....
        /*0ba0*/ 	.word	0x0001d1f0
        /*0ba4*/ 	.word	0x00000000
        /*0ba8*/ 	.word	0x00028820
        /*0bac*/ 	.short	0x010a
        /*0bae*/ 	.byte	0x3f
	.zero		1


	//   ....[89]....
        /*0bb0*/ 	.word	0x0001d390
        /*0bb4*/ 	.word	0x00000006
        /*0bb8*/ 	.word	0x00000000
        /*0bbc*/ 	.short	0x010a
        /*0bbe*/ 	.byte	0x3f
	.zero		1


	//   ....[90]....
        /*0bc0*/ 	.word	0x0001d3e0
        /*0bc4*/ 	.word	0x00000007
        /*0bc8*/ 	.word	0x00000000
        /*0bcc*/ 	.short	0x010a
        /*0bce*/ 	.byte	0x3f
	.zero		1


	//   ....[91]....
        /*0bd0*/ 	.word	0x0001d430
        /*0bd4*/ 	.word	0x00000004
        /*0bd8*/ 	.word	0x00028860
        /*0bdc*/ 	.short	0x010a
        /*0bde*/ 	.byte	0x3f
	.zero		1


	//   ....[92]....
        /*0be0*/ 	.word	0x0001d480
        /*0be4*/ 	.word	0x00000003
        /*0be8*/ 	.word	0x00028860
        /*0bec*/ 	.short	0x010a
        /*0bee*/ 	.byte	0x3f
	.zero		1


	//   ....[93]....
        /*0bf0*/ 	.word	0x0001d4d0
        /*0bf4*/ 	.word	0x00000004
        /*0bf8*/ 	.word	0x00028880
        /*0bfc*/ 	.short	0x010a
        /*0bfe*/ 	.byte	0x3f
	.zero		1


	//----- nvinfo : EIATTR_NUM_MBARRIERS
	.align		4
.L_995:
        /*0c00*/ 	.byte	0x03, 0x38
        /*0c02*/ 	.short	0x0016


	//----- nvinfo : EIATTR_EXIT_INSTR_OFFSETS
	.align		4
        /*0c04*/ 	.byte	0x04, 0x1c
        /*0c06*/ 	.short	(.L_997 - .L_996)


	//   ....[0]....
.L_996:
        /*0c08*/ 	.word	0x00000a40


	//   ....[1]....
        /*0c0c*/ 	.word	0x00017c00


	//   ....[2]....
        /*0c10*/ 	.word	0x0001c0d0


	//----- nvinfo : EIATTR_MAX_THREADS
	.align		4
.L_997:
        /*0c14*/ 	.byte	0x04, 0x05
        /*0c16*/ 	.short	(.L_999 - .L_998)
.L_998:
        /*0c18*/ 	.word	0x00000180
        /*0c1c*/ 	.word	0x00000001
        /*0c20*/ 	.word	0x00000001


	//----- nvinfo : EIATTR_CRS_STACK_SIZE
	.align		4
.L_999:
        /*0c24*/ 	.byte	0x04, 0x1e
        /*0c26*/ 	.short	(.L_1001 - .L_1000)
.L_1000:
        /*0c28*/ 	.word	0x00000000


	//----- nvinfo : EIATTR_CBANK_PARAM_SIZE
	.align		4
.L_1001:
        /*0c2c*/ 	.byte	0x03, 0x19
        /*0c2e*/ 	.short	0x0af0


	//----- nvinfo : EIATTR_PARAM_CBANK
	.align		4
        /*0c30*/ 	.byte	0x04, 0x0a
        /*0c32*/ 	.short	(.L_1003 - .L_1002)
	.align		4
.L_1002:
        /*0c34*/ 	.word	index@(.nv.constant0._ZN7cutlass13device_kernelIN5flash11enable_sm90INS1_16FlashAttnFwdSm90INS1_25CollectiveMainloopFwdSm90ILi2EN4cute5tupleIJNS5_1CILi1EEES8_S8_EEENS6_IJNS7_ILi128EEENS7_ILi192EEESA_EEELi128ENS_12float_e4m3_tEfNS_4arch4Sm90ELb0ELb1ELb1ELb0ELb0ELb0ELb0ELb1ELb1ELb1ELb0ELb0EEENS1_21CollectiveEpilogueFwdINS6_IJSA_SA_SB_EEES9_NS_10bfloat16_tESF_Li256ELb0ELb1ELb0ELb1EEENS1_30DynamicPersistentTileSchedulerILi256ELi128ELb0ELb1ELb1EEEEEEEEEvNT_6ParamsE)
        /*0c38*/ 	.short	0x0210
        /*0c3a*/ 	.short	0x0af0


	//----- nvinfo : EIATTR_SW_WAR
	.align		4
.L_1003:
        /*0c3c*/ 	.byte	0x04, 0x36
        /*0c3e*/ 	.short	(.L_1005 - .L_1004)
.L_1004:
        /*0c40*/ 	.word	0x00000008
.L_1005:


//--------------------- .nv.info._ZN7cutlass13device_kernelIN5flash11enable_sm90INS1_16FlashAttnFwdSm90INS1_25CollectiveMainloopFwdSm90ILi2EN4cute5tupleIJNS5_1CILi1EEES8_S8_EEENS6_IJNS7_ILi128EEENS7_ILi192EEESA_EEELi128ENS_12float_e4m3_tEfNS_4arch4Sm90ELb0ELb1ELb1ELb1ELb0ELb0ELb0ELb1ELb1ELb1ELb0ELb0EEENS1_21CollectiveEpilogueFwdINS6_IJSA_SA_SB_EEES9_NS_10bfloat16_tESF_Li256ELb1ELb1ELb0ELb1EEENS1_36VarlenDynamicPersistentTileSchedulerILi128ELi192ELi256ELi128ELb0ELb1ELb1ELb1ELb0ELb1EEEEEEEEEvNT_6ParamsE --------------------------
	.section	.nv.info._ZN7cutlass13device_kernelIN5flash11enable_sm90INS1_16FlashAttnFwdSm90INS1_25CollectiveMainloopFwdSm90ILi2EN4cute5tupleIJNS5_1CILi1EEES8_S8_EEENS6_IJNS7_ILi128EEENS7_ILi192EEESA_EEELi128ENS_12float_e4m3_tEfNS_4arch4Sm90ELb0ELb1ELb1ELb1ELb0ELb0ELb0ELb1ELb1ELb1ELb0ELb0EEENS1_21CollectiveEpilogueFwdINS6_IJSA_SA_SB_EEES9_NS_10bfloat16_tESF_Li256ELb1ELb1ELb0ELb1EEENS1_36VarlenDynamicPersistentTileSchedulerILi128ELi192ELi256ELi128ELb0ELb1ELb1ELb1ELb0ELb1EEEEEEEEEvNT_6ParamsE,"",@"SHT_CUDA_INFO"
	.sectionflags	@""
	.align	4


	//----- nvinfo : EIATTR_CUDA_API_VERSION
	.align		4
        /*0000*/ 	.byte	0x04, 0x37
        /*0002*/ 	.short	(.L_1007 - .L_1006)
.L_1006:
        /*0004*/ 	.word	0x00000082


	//----- nvinfo : EIATTR_KPARAM_INFO
	.align		4
.L_1007:
        /*0008*/ 	.byte	0x04, 0x17
        /*000a*/ 	.short	(.L_1009 - .L_1008)
.L_1008:
        /*000c*/ 	.word	0x00000000
        /*0010*/ 	.short	0x0000
        /*0012*/ 	.short	0x0070
        /*0014*/ 	.byte	0x00, 0xf0, 0x01, 0x2a


	//----- nvinfo : EIATTR_SPARSE_MMA_MASK
	.align		4
.L_1009:
        /*0018*/ 	.byte	0x03, 0x50
        /*001a*/ 	.short	0x0000


	//----- nvinfo : EIATTR_MAXREG_COUNT
	.align		4
        /*001c*/ 	.byte	0x03, 0x1b
        /*001e*/ 	.short	0x00a8


	//----- nvinfo : EIATTR_NUM_BARRIERS
	.align		4
        /*0020*/ 	.byte	0x02, 0x4c
        /*0022*/ 	.byte	0x10
	.zero		1


	//----- nvinfo : EIATTR_EXTERNS
	.align		4
        /*0024*/ 	.byte	0x04, 0x0f
        /*0026*/ 	.short	(.L_1011 - .L_1010)


	//   ....[0]....
	.align		4
.L_1010:
        /*0028*/ 	.word	index@(__assertfail)


	//----- nvinfo : EIATTR_ANNOTATIONS
	.align		4
.L_1011:
        /*002c*/ 	.byte	0x04, 0x55
        /*002e*/ 	.short	(.L_1013 - .L_1012)


	//   ....[0]....
.L_1012:
        /* <DEDUP_REMOVED lines=38> */


	//----- nvinfo : EIATTR_MERCURY_ISA_VERSION
	.align		4
.L_1013:
        /*0278*/ 	.byte	0x03, 0x5f
        /*027a*/ 	.short	0x0101


	//----- nvinfo : EIATTR_UNUSED_LOAD_BYTE_OFFSET
	.align		4
        /*027c*/ 	.byte	0x04, 0x44
        /*027e*/ 	.short	(.L_1015 - .L_1014)


	//   ....[0]....
.L_1014:
        /*0280*/ 	.word	0x00000a40
        /*0284*/ 	.word	0x0000fff0


	//   ....[1]....
        /*0288*/ 	.word	0x00015980
        /*028c*/ 	.word	0x0000fff0


	//----- nvinfo : EIATTR_INT_WARP_WIDE_INSTR_OFFSETS
	.align		4
.L_1015:
        /*0290*/ 	.byte	0x04, 0x31
        /*0292*/ 	.short	(.L_1017 - .L_1016)


	//   ....[0]....
.L_1016:
        /*0294*/ 	.word	0x00000130


	//   ....[1]....
        /*0298*/ 	.word	0x00000170


	//   ....[2]....
        /*029c*/ 	.word	0x000001e0


	//   ....[3]....
        /*02a0*/ 	.word	0x00019b40


	//   ....[4]....
        /*02a4*/ 	.word	0x00019bd0


	//   ....[5]....
        /*02a8*/ 	.word	0x0001c640


	//   ....[6]....
        /*02ac*/ 	.word	0x0001c6d0


	//----- nvinfo : EIATTR_COOP_GROUP_MASK_REGIDS
	.align		4
.L_1017:
        /*02b0*/ 	.byte	0x04, 0x29
        /*02b2*/ 	.short	(.L_1019 - .L_1018)


	//   ....[0]....
.L_1018:
        /*02b4*/ 	.word	0xffffffff


	//   ....[1]....
        /*02b8*/ 	.word	0xffffffff


	//   ....[2]....
        /*02bc*/ 	.word	0xffffffff


	//   ....[3]....
        /*02c0*/ 	.word	0xffffffff


	//   ....[4]....
        /*02c4*/ 	.word	0xffffffff


	//   ....[5]....
        /*02c8*/ 	.word	0xffffffff


	//   ....[6]....
        /*02cc*/ 	.word	0xffffffff


	//   ....[7]....
        /*02d0*/ 	.word	0xffffffff


	//   ....[8]....
        /*02d4*/ 	.word	0xffffffff


	//   ....[9]....
        /*02d8*/ 	.word	0xffffffff


	//   ....[10]....
        /*02dc*/ 	.word	0xffffffff


	//   ....[11]....
        /*02e0*/ 	.word	0xffffffff


	//   ....[12]....
        /*02e4*/ 	.word	0xffffffff


	//   ....[13]....
        /*02e8*/ 	.word	0xffffffff


	//   ....[14]....
        /*02ec*/ 	.word	0xffffffff


	//   ....[15]....
        /*02f0*/ 	.word	0xffffffff


	//   ....[16]....
        /*02f4*/ 	.word	0xffffffff


	//   ....[17]....
        /*02f8*/ 	.word	0xffffffff


	//   ....[18]....
        /*02fc*/ 	.word	0xffffffff


	//   ....[19]....
        /*0300*/ 	.word	0xffffffff


	//   ....[20]....
        /*0304*/ 	.word	0xffffffff


	//   ....[21]....
        /*0308*/ 	.word	0xffffffff


	//   ....[22]....
        /*030c*/ 	.word	0xffffffff


	//   ....[23]....
        /*0310*/ 	.word	0xffffffff


	//   ....[24]....
        /*0314*/ 	.word	0xffffffff


	//   ....[25]....
        /*0318*/ 	.word	0xffffffff


	//   ....[26]....
        /*031c*/ 	.word	0xffffffff


	//   ....[27]....
        /*0320*/ 	.word	0xffffffff


	//   ....[28]....
        /*0324*/ 	.word	0xffffffff


	//   ....[29]....
        /*0328*/ 	.word	0xffffffff


	//   ....[30]....
        /*032c*/ 	.word	0xffffffff


	//   ....[31]....
        /*0330*/ 	.word	0xffffffff


	//   ....[32]....
        /*0334*/ 	.word	0xffffffff


	//   ....[33]....
        /*0338*/ 	.word	0xffffffff


	//   ....[34]....
        /*033c*/ 	.word	0xffffffff


	//   ....[35]....
        /*0340*/ 	.word	0xffffffff


	//   ....[36]....
        /*0344*/ 	.word	0xffffffff


	//   ....[37]....
        /*0348*/ 	.word	0xffffffff


	//   ....[38]....
        /*034c*/ 	.word	0xffffffff


	//   ....[39]....
        /*0350*/ 	.word	0xffffffff


	//   ....[40]....
        /*0354*/ 	.word	0xffffffff


	//   ....[41]....
        /*0358*/ 	.word	0xffffffff


	//   ....[42]....
        /*035c*/ 	.word	0xffffffff


	//   ....[43]....
        /*0360*/ 	.word	0xffffffff


	//   ....[44]....
        /*0364*/ 	.word	0xffffffff


	//   ....[45]....
        /*0368*/ 	.word	0xffffffff


	//   ....[46]....
        /*036c*/ 	.word	0xffffffff


	//   ....[47]....
        /*0370*/ 	.word	0xffffffff


	//   ....[48]....
        /*0374*/ 	.word	0xffffffff


	//   ....[49]....
        /*0378*/ 	.word	0xffffffff


	//   ....[50]....
        /*037c*/ 	.word	0xffffffff


	//   ....[51]....
        /*0380*/ 	.word	0xffffffff


	//   ....[52]....
        /*0384*/ 	.word	0xffffffff


	//   ....[53]....
        /*0388*/ 	.word	0xffffffff


	//   ....[54]....
        /*038c*/ 	.word	0xffffffff


	//   ....[55]....
        /*0390*/ 	.word	0xffffffff


	//   ....[56]....
        /*0394*/ 	.word	0xffffffff


	//   ....[57]....
        /*0398*/ 	.word	0xffffffff


	//   ....[58]....
        /*039c*/ 	.word	0xffffffff


	//   ....[59]....
        /*03a0*/ 	.word	0xffffffff


	//   ....[60]....
        /*03a4*/ 	.word	0xffffffff


	//   ....[61]....
        /*03a8*/ 	.word	0xffffffff


	//   ....[62]....
        /*03ac*/ 	.word	0xffffffff


	//   ....[63]....
        /*03b0*/ 	.word	0xffffffff


	//   ....[64]....
        /*03b4*/ 	.word	0xffffffff


	//   ....[65]....
        /*03b8*/ 	.word	0xffffffff


	//   ....[66]....
        /*03bc*/ 	.word	0xffffffff


	//   ....[67]....
        /*03c0*/ 	.word	0xffffffff


	//   ....[68]....
        /*03c4*/ 	.word	0xffffffff


	//   ....[69]....
        /*03c8*/ 	.word	0xffffffff


	//   ....[70]....
        /*03cc*/ 	.word	0xffffffff


	//   ....[71]....
        /*03d0*/ 	.word	0xffffffff


	//   ....[72]....
        /*03d4*/ 	.word	0xffffffff


	//   ....[73]....
        /*03d8*/ 	.word	0xffffffff


	//   ....[74]....
        /*03dc*/ 	.word	0xffffffff


	//   ....[75]....
        /*03e0*/ 	.word	0xffffffff


	//   ....[76]....
        /*03e4*/ 	.word	0xffffffff


	//   ....[77]....
        /*03e8*/ 	.word	0xffffffff


	//   ....[78]....
        /*03ec*/ 	.word	0xffffffff


	//   ....[79]....
        /*03f0*/ 	.word	0xffffffff


	//   ....[80]....
        /*03f4*/ 	.word	0xffffffff


	//   ....[81]....
        /*03f8*/ 	.word	0xffffffff


	//   ....[82]....
        /*03fc*/ 	.word	0xffffffff


	//   ....[83]....
        /*0400*/ 	.word	0xffffffff


	//   ....[84]....
        /*0404*/ 	.word	0xffffffff


	//   ....[85]....
        /*0408*/ 	.word	0xffffffff


	//   ....[86]....
        /*040c*/ 	.word	0xffffffff


	//   ....[87]....
        /*0410*/ 	.word	0xffffffff


	//   ....[88]....
        /*0414*/ 	.word	0xffffffff


	//   ....[89]....
        /*0418*/ 	.word	0xffffffff


	//   ....[90]....
        /*041c*/ 	.word	0xffffffff


	//   ....[91]....
        /*0420*/ 	.word	0xffffffff


	//   ....[92]....
        /*0424*/ 	.word	0xffffffff


	//   ....[93]....
        /*0428*/ 	.word	0xffffffff


	//   ....[94]....
        /*042c*/ 	.word	0xffffffff


	//   ....[95]....
        /*0430*/ 	.word	0xffffffff


	//   ....[96]....
        /*0434*/ 	.word	0xffffffff


	//   ....[97]....
        /*0438*/ 	.word	0xffffffff


	//   ....[98]....
        /*043c*/ 	.word	0xffffffff


	//   ....[99]....
        /*0440*/ 	.word	0xffffffff


	//   ....[100]....
        /*0444*/ 	.word	0xffffffff


	//   ....[101]....
        /*0448*/ 	.word	0xffffffff


	//   ....[102]....
        /*044c*/ 	.word	0xffffffff


	//   ....[103]....
        /*0450*/ 	.word	0xffffffff


	//   ....[104]....
        /*0454*/ 	.word	0xffffffff


	//   ....[105]....
        /*0458*/ 	.word	0xffffffff


	//   ....[106]....
        /*045c*/ 	.word	0xffffffff


	//   ....[107]....
        /*0460*/ 	.word	0xffffffff


	//   ....[108]....
        /*0464*/ 	.word	0xffffffff


	//   ....[109]....
        /*0468*/ 	.word	0xffffffff


	//   ....[110]....
        /*046c*/ 	.word	0xffffffff


	//   ....[111]....
        /*0470*/ 	.word	0xffffffff


	//   ....[112]....
        /*0474*/ 	.word	0xffffffff


	//   ....[113]....
        /*0478*/ 	.word	0xffffffff


	//   ....[114]....
        /*047c*/ 	.word	0xffffffff


	//   ....[115]....
        /*0480*/ 	.word	0xffffffff


	//   ....[116]....
        /*0484*/ 	.word	0xffffffff


	//   ....[117]....
        /*0488*/ 	.word	0xffffffff


	//   ....[118]....
        /*048c*/ 	.word	0xffffffff


	//   ....[119]....
        /*0490*/ 	.word	0xffffffff


	//   ....[120]....
        /*0494*/ 	.word	0xffffffff


	//   ....[121]....
        /*0498*/ 	.word	0xffffffff


	//   ....[122]....
        /*049c*/ 	.word	0xffffffff


	//   ....[123]....
        /*04a0*/ 	.word	0xffffffff


	//   ....[124]....
        /*04a4*/ 	.word	0xffffffff


	//   ....[125]....
        /*04a8*/ 	.word	0xffffffff


	//   ....[126]....
        /*04ac*/ 	.word	0xffffffff


	//   ....[127]....
        /*04b0*/ 	.word	0xffffffff


	//   ....[128]....
        /*04b4*/ 	.word	0xffffffff


	//   ....[129]....
        /*04b8*/ 	.word	0xffffffff


	//   ....[130]....
        /*04bc*/ 	.word	0xffffffff


	//   ....[131]....
        /*04c0*/ 	.word	0xffffffff


	//   ....[132]....
        /*04c4*/ 	.word	0xffffffff


	//   ....[133]....
        /*04c8*/ 	.word	0xffffffff


	//   ....[134]....
        /*04cc*/ 	.word	0xffffffff


	//   ....[135]....
        /*04d0*/ 	.word	0xffffffff


	//   ....[136]....
        /*04d4*/ 	.word	0xffffffff


	//   ....[137]....
        /*04d8*/ 	.word	0x0500000f


	//   ....[138]....
        /*04dc*/ 	.word	0x0500000f


	//   ....[139]....
        /*04e0*/ 	.word	0x0500000f


	//   ....[140]....
        /*04e4*/ 	.word	0x0500000f


	//   ....[141]....
        /*04e8*/ 	.word	0x0500000f


	//   ....[142]....
        /*04ec*/ 	.word	0x0500000f


	//   ....[143]....
        /*04f0*/ 	.word	0x0500000f


	//   ....[144]....
        /*04f4*/ 	.word	0x0500000f


	//   ....[145]....
        /*04f8*/ 	.word	0x0500000f


	//   ....[146]....
        /*04fc*/ 	.word	0x0500000f


	//   ....[147]....
        /*0500*/ 	.word	0x0500000f


	//   ....[148]....
        /*0504*/ 	.word	0x0500000f


	//   ....[149]....
        /*0508*/ 	.word	0x0500000f


	//   ....[150]....
        /*050c*/ 	.word	0x0500000f


	//   ....[151]....
        /*0510*/ 	.word	0x0500000f


	//   ....[152]....
        /*0514*/ 	.word	0x0500000f


	//   ....[153]....
        /*0518*/ 	.word	0x0500000f


	//   ....[154]....
        /*051c*/ 	.word	0x0500000f


	//----- nvinfo : EIATTR_COOP_GROUP_INSTR_OFFSETS
	.align		4
.L_1019:
        /*0520*/ 	.byte	0x04, 0x28
        /*0522*/ 	.short	(.L_1021 - .L_1020)


	//   ....[0]....
.L_1020:
        /*0524*/ 	.word	0x00000070


	//   ....[1]....
        /*0528*/ 	.word	0x00000140


	//   ....[2]....
        /*052c*/ 	.word	0x00000190


	//   ....[3]....
        /*0530*/ 	.word	0x000003c0


	//   ....[4]....
        /*0534*/ 	.word	0x00000520


	//   ....[5]....
        /*0538*/ 	.word	0x00000640


	//   ....[6]....
        /*053c*/ 	.word	0x000007a0


	//   ....[7]....
        /*0540*/ 	.word	0x00001910


	//   ....[8]....
        /*0544*/ 	.word	0x00002360


	//   ....[9]....
        /*0548*/ 	.word	0x00003870


	//   ....[10]....
        /*054c*/ 	.word	0x00004a80


	//   ....[11]....
        /*0550*/ 	.word	0x00005020


	//   ....[12]....
        /*0554*/ 	.word	0x000058f0


	//   ....[13]....
        /*0558*/ 	.word	0x00005950


	//   ....[14]....
        /*055c*/ 	.word	0x00008060


	//   ....[15]....
        /*0560*/ 	.word	0x00008220


	//   ....[16]....
        /*0564*/ 	.word	0x00009c90


	//   ....[17]....
        /*0568*/ 	.word	0x00009da0


	//   ....[18]....
        /*056c*/ 	.word	0x0000abb0


	//   ....[19]....
        /*0570*/ 	.word	0x0000ac10


	//   ....[20]....
        /*0574*/ 	.word	0x0000dc00


	//   ....[21]....
        /*0578*/ 	.word	0x0000dd30


	//   ....[22]....
        /*057c*/ 	.word	0x0000dd40


	//   ....[23]....
        /*0580*/ 	.word	0x0000dea0


	//   ....[24]....
        /*0584*/ 	.word	0x00010b80


	//   ....[25]....
        /*0588*/ 	.word	0x00010e20


	//   ....[26]....
        /*058c*/ 	.word	0x00012890


	//   ....[27]....
        /*0590*/ 	.word	0x000129a0


	//   ....[28]....
        /*0594*/ 	.word	0x00013790


	//   ....[29]....
        /*0598*/ 	.word	0x00013820


	//   ....[30]....
        /*059c*/ 	.word	0x000151e0


	//   ....[31]....
        /*05a0*/ 	.word	0x000151f0


	//   ....[32]....
        /*05a4*/ 	.word	0x00015270


	//   ....[33]....
        /*05a8*/ 	.word	0x00015280


	//   ....[34]....
        /*05ac*/ 	.word	0x00016200


	//   ....[35]....
        /*05b0*/ 	.word	0x00016210


	//   ....[36]....
        /*05b4*/ 	.word	0x00016220


	//   ....[37]....
        /*05b8*/ 	.word	0x00016230


	//   ....[38]....
        /*05bc*/ 	.word	0x00016240


	//   ....[39]....
        /*05c0*/ 	.word	0x00016250


	//   ....[40]....
        /*05c4*/ 	.word	0x00016260


	//   ....[41]....
        /*05c8*/ 	.word	0x00016270


	//   ....[42]....
        /*05cc*/ 	.word	0x00016280


	//   ....[43]....
        /*05d0*/ 	.word	0x00016290


	//   ....[44]....
        /*05d4*/ 	.word	0x000162a0


	//   ....[45]....
        /*05d8*/ 	.word	0x000162d0


	//   ....[46]....
        /*05dc*/ 	.word	0x00016300


	//   ....[47]....
        /*05e0*/ 	.word	0x00016330


	//   ....[48]....
        /*05e4*/ 	.word	0x00016350


	//   ....[49]....
        /*05e8*/ 	.word	0x00016360


	//   ....[50]....
        /*05ec*/ 	.word	0x00016370


	//   ....[51]....
        /*05f0*/ 	.word	0x000163a0


	//   ....[52]....
        /*05f4*/ 	.word	0x000163d0


	//   ....[53]....
        /*05f8*/ 	.word	0x000163f0


	//   ....[54]....
        /*05fc*/ 	.word	0x00016420


	//   ....[55]....
        /*0600*/ 	.word	0x00016430


	//   ....[56]....
        /*0604*/ 	.word	0x00016460


	//   ....[57]....
        /*0608*/ 	.word	0x00016470


	//   ....[58]....
        /*060c*/ 	.word	0x00016480


	//   ....[59]....
        /*0610*/ 	.word	0x000164b0


	//   ....[60]....
        /*0614*/ 	.word	0x000164e0


	//   ....[61]....
        /*0618*/ 	.word	0x000164f0


	//   ....[62]....
        /*061c*/ 	.word	0x00016550


	//   ....[63]....
        /*0620*/ 	.word	0x00016560


	//   ....[64]....
        /*0624*/ 	.word	0x00016570


	//   ....[65]....
        /*0628*/ 	.word	0x000165a0


	//   ....[66]....
        /*062c*/ 	.word	0x00016b50


	//   ....[67]....
        /*0630*/ 	.word	0x00016b90


	//   ....[68]....
        /*0634*/ 	.word	0x00016bd0


	//   ....[69]....
        /*0638*/ 	.word	0x00016c00


	//   ....[70]....
        /*063c*/ 	.word	0x00017180


	//   ....[71]....
        /*0640*/ 	.word	0x000171c0


	//   ....[72]....
        /*0644*/ 	.word	0x00017280


	//   ....[73]....
        /*0648*/ 	.word	0x000172a0


	//   ....[74]....
        /*064c*/ 	.word	0x00017360


	//   ....[75]....
        /*0650*/ 	.word	0x00017380


	//   ....[76]....
        /*0654*/ 	.word	0x00017450


	//   ....[77]....
        /*0658*/ 	.word	0x00017470


	//   ....[78]....
        /*065c*/ 	.word	0x00017d40


	//   ....[79]....
        /*0660*/ 	.word	0x00017d60


	//   ....[80]....
        /*0664*/ 	.word	0x00017e20


	//   ....[81]....
        /*0668*/ 	.word	0x00017e40


	//   ....[82]....
        /*066c*/ 	.word	0x00017f00


	//   ....[83]....
        /*0670*/ 	.word	0x00017f20


	//   ....[84]....
        /*0674*/ 	.word	0x00017ff0


	//   ....[85]....
        /*0678*/ 	.word	0x00018010


	//   ....[86]....
        /*067c*/ 	.word	0x00018170


	//   ....[87]....
        /*0680*/ 	.word	0x00018340


	//   ....[88]....
        /*0684*/ 	.word	0x00018370


	//   ....[89]....
        /*0688*/ 	.word	0x000183a0


	//   ....[90]....
        /*068c*/ 	.word	0x000183e0


	//   ....[91]....
        /*0690*/ 	.word	0x00018410


	//   ....[92]....
        /*0694*/ 	.word	0x00018450


	//   ....[93]....
        /*0698*/ 	.word	0x000185e0


	//   ....[94]....
        /*069c*/ 	.word	0x00018610


	//   ....[95]....
        /*06a0*/ 	.word	0x00018640


	//   ....[96]....
        /*06a4*/ 	.word	0x00018670


	//   ....[97]....
        /*06a8*/ 	.word	0x000186a0


	//   ....[98]....
        /*06ac*/ 	.word	0x000186e0


	//   ....[99]....
        /*06b0*/ 	.word	0x00018780


	//   ....[100]....
        /*06b4*/ 	.word	0x00018810


	//   ....[101]....
        /*06b8*/ 	.word	0x000188c0


	//   ....[102]....
        /*06bc*/ 	.word	0x0001a2e0


	//   ....[103]....
        /*06c0*/ 	.word	0x0001ae60


	//   ....[104]....
        /*06c4*/ 	.word	0x0001ae70


	//   ....[105]....
        /*06c8*/ 	.word	0x0001ae80


	//   ....[106]....
        /*06cc*/ 	.word	0x0001aef0


	//   ....[107]....
        /*06d0*/ 	.word	0x0001aff0


	//   ....[108]....
        /*06d4*/ 	.word	0x0001b000


	//   ....[109]....
        /*06d8*/ 	.word	0x0001b090


	//   ....[110]....
        /*06dc*/ 	.word	0x0001b0a0


	//   ....[111]....
        /*06e0*/ 	.word	0x0001b130


	//   ....[112]....
        /*06e4*/ 	.word	0x0001b140


	//   ....[113]....
        /*06e8*/ 	.word	0x0001b1d0


	//   ....[114]....
        /*06ec*/ 	.word	0x0001b1e0


	//   ....[115]....
        /*06f0*/ 	.word	0x0001b260


	//   ....[116]....
        /*06f4*/ 	.word	0x0001b270


	//   ....[117]....
        /*06f8*/ 	.word	0x0001b280


	//   ....[118]....
        /*06fc*/ 	.word	0x0001b290


	//   ....[119]....
        /*0700*/ 	.word	0x0001d190


	//   ....[120]....
        /*0704*/ 	.word	0x0001d1c0


	//   ....[121]....
        /*0708*/ 	.word	0x0001d1f0


	//   ....[122]....
        /*070c*/ 	.word	0x0001d220


	//   ....[123]....
        /*0710*/ 	.word	0x0001d250


	//   ....[124]....
        /*0714*/ 	.word	0x0001d260


	//   ....[125]....
        /*0718*/ 	.word	0x0001d290


	//   ....[126]....
        /*071c*/ 	.word	0x0001d2a0


	//   ....[127]....
        /*0720*/ 	.word	0x0001d3e0


	//   ....[128]....
        /*0724*/ 	.word	0x0001d420


	//   ....[129]....
        /*0728*/ 	.word	0x0001d450


	//   ....[130]....
        /*072c*/ 	.word	0x0001d480


	//   ....[131]....
        /*0730*/ 	.word	0x0001d4b0


	//   ....[132]....
        /*0734*/ 	.word	0x0001d4e0


	//   ....[133]....
        /*0738*/ 	.word	0x0001d570


	//   ....[134]....
        /*073c*/ 	.word	0x0001d600


	//   ....[135]....
        /*0740*/ 	.word	0x0001d670


	//   ....[136]....
        /*0744*/ 	.word	0x0001dd00


	//   ....[137]....
        /*0748*/ 	.word	0x0001e3c0


	//   ....[138]....
        /*074c*/ 	.word	0x0001e5a0


	//   ....[139]....
        /*0750*/ 	.word	0x0001e620


	//   ....[140]....
        /*0754*/ 	.word	0x0001e680


	//   ....[141]....
        /*0758*/ 	.word	0x0001e720


	//   ....[142]....
        /*075c*/ 	.word	0x0001e7c0


	//   ....[143]....
        /*0760*/ 	.word	0x0001e8d0


	//   ....[144]....
        /*0764*/ 	.word	0x0001e930


	//   ....[145]....
        /*0768*/ 	.word	0x0001ea30


	//   ....[146]....
        /*076c*/ 	.word	0x0001ea90


	//   ....[147]....
        /*0770*/ 	.word	0x0001eb90


	//   ....[148]....
        /*0774*/ 	.word	0x0001ebf0


	//   ....[149]....
        /*0778*/ 	.word	0x0001ecf0


	//   ....[150]....
        /*077c*/ 	.word	0x0001ed50


	//   ....[151]....
        /*0780*/ 	.word	0x0001ee40


	//   ....[152]....
        /*0784*/ 	.word	0x0001eea0


	//   ....[153]....
        /*0788*/ 	.word	0x0001ef40


	//   ....[154]....
        /*078c*/ 	.word	0x0001f2d0


	//----- nvinfo : EIATTR_REG_RECONFIG
	.align		4
.L_1021:
        /*0790*/ 	.byte	0x01, 0x54
	.zero		2


	//----- nvinfo : EIATTR_SYSCALL_OFFSETS
	.align		4
        /*0794*/ 	.byte	0x04, 0x46
        /*0796*/ 	.short	(.L_1023 - .L_1022)


	//   ....[0]....
.L_1022:
        /*0798*/ 	.word	0x00001af0


	//   ....[1]....
        /*079c*/ 	.word	0x00019d40


	//   ....[2]....
        /*07a0*/ 	.word	0x00019eb0


	//   ....[3]....
        /*07a4*/ 	.word	0x0001a010


	//   ....[4]....
        /*07a8*/ 	.word	0x0001a150


	//   ....[5]....
        /*07ac*/ 	.word	0x0001aa50


	//----- nvinfo : EIATTR_MBARRIER_INSTR_OFFSETS
	.align		4
.L_1023:
        /*07b0*/ 	.byte	0x04, 0x39
        /*07b2*/ 	.short	(.L_1025 - .L_1024)


	//   ....[0]....
.L_1024:
        /*07b4*/ 	.word	0x00000270
        /*07b8*/ 	.word	0x000000ff
        /*07bc*/ 	.word	0x00028800
        /*07c0*/ 	.short	0x0100
        /*07c2*/ 	.byte	0x08
	.zero		1


	//   ....[1]....
        /*07c4*/ 	.word	0x00000280
        /*07c8*/ 	.word	0x000000ff
        /*07cc*/ 	.word	0x00028820
        /*07d0*/ 	.short	0x0100
        /*07d2*/ 	.byte	0x08
	.zero		1


	//   ....[2]....
        /*07d4*/ 	.word	0x00000370
        /*07d8*/ 	.word	0x000000ff
        /*07dc*/ 	.word	0x00028830
        /*07e0*/ 	.short	0x0100
        /*07e2*/ 	.byte	0x08
	.zero		1


	//   ....[3]....
        /*07e4*/ 	.word	0x00000380
        /*07e8*/ 	.word	0x000000ff
        /*07ec*/ 	.word	0x00028840
        /*07f0*/ 	.short	0x0100
        /*07f2*/ 	.byte	0x08
	.zero		1


	//   ....[4]....
        /*07f4*/ 	.word	0x00000390
        /*07f8*/ 	.word	0x000000ff
        /*07fc*/ 	.word	0x00028838
        /*0800*/ 	.short	0x0100
        /*0802*/ 	.byte	0x08
	.zero		1


	//   ....[5]....
        /*0804*/ 	.word	0x000003a0
        /*0808*/ 	.word	0x000000ff
        /*080c*/ 	.word	0x00028848
        /*0810*/ 	.short	0x0100
        /*0812*/ 	.byte	0x08
	.zero		1


	//   ....[6]....
        /*0814*/ 	.word	0x000004d0
        /*0818*/ 	.word	0x000000ff
        /*081c*/ 	.word	0x00028850
        /*0820*/ 	.short	0x0100
        /*0822*/ 	.byte	0x08
	.zero		1


	//   ....[7]....
        /*0824*/ 	.word	0x000004e0
        /*0828*/ 	.word	0x000000ff
        /*082c*/ 	.word	0x00028860
        /*0830*/ 	.short	0x0100
        /*0832*/ 	.byte	0x08
	.zero		1


	//   ....[8]....
        /*0834*/ 	.word	0x000004f0
        /*0838*/ 	.word	0x000000ff
        /*083c*/ 	.word	0x00028858
        /*0840*/ 	.short	0x0100
        /*0842*/ 	.byte	0x08
	.zero		1


	//   ....[9]....
        /*0844*/ 	.word	0x00000500
        /*0848*/ 	.word	0x000000ff
        /*084c*/ 	.word	0x00028868
        /*0850*/ 	.short	0x0100
        /*0852*/ 	.byte	0x08
	.zero		1


	//   ....[10]....
        /*0854*/ 	.word	0x000005f0
        /*0858*/ 	.word	0x000000ff
        /*085c*/ 	.word	0x00028870
        /*0860*/ 	.short	0x0100
        /*0862*/ 	.byte	0x06
	.zero		1


	//   ....[11]....
        /*0864*/ 	.word	0x00000600
        /*0868*/ 	.word	0x000000ff
        /*086c*/ 	.word	0x00028880
        /*0870*/ 	.short	0x0100
        /*0872*/ 	.byte	0x06
	.zero		1


	//   ....[12]....
        /*0874*/ 	.word	0x00000610
        /*0878*/ 	.word	0x000000ff
        /*087c*/ 	.word	0x00028878
        /*0880*/ 	.short	0x0100
        /*0882*/ 	.byte	0x06
	.zero		1


	//   ....[13]....
        /*0884*/ 	.word	0x00000620
        /*0888*/ 	.word	0x000000ff
        /*088c*/ 	.word	0x00028888
        /*0890*/ 	.short	0x0100
        /*0892*/ 	.byte	0x06
	.zero		1


	//   ....[14]....
        /*0894*/ 	.word	0x00000750
        /*0898*/ 	.word	0x000000ff
        /*089c*/ 	.word	0x00028890
        /*08a0*/ 	.short	0x0100
        /*08a2*/ 	.byte	0x08
	.zero		1


	//   ....[15]....
        /*08a4*/ 	.word	0x00000760
        /*08a8*/ 	.word	0x000000ff
        /*08ac*/ 	.word	0x000288a0
        /*08b0*/ 	.short	0x0100
        /*08b2*/ 	.byte	0x08
	.zero		1


	//   ....[16]....
        /*08b4*/ 	.word	0x00000770
        /*08b8*/ 	.word	0x000000ff
        /*08bc*/ 	.word	0x00028898
        /*08c0*/ 	.short	0x0100
        /*08c2*/ 	.byte	0x08
	.zero		1


	//   ....[17]....
        /*08c4*/ 	.word	0x00000780
        /*08c8*/ 	.word	0x000000ff
        /*08cc*/ 	.word	0x000288a8
        /*08d0*/ 	.short	0x0100
        /*08d2*/ 	.byte	0x08
	.zero		1


	//   ....[18]....
        /*08d4*/ 	.word	0x000008b0
        /*08d8*/ 	.word	0x000000ff
        /*08dc*/ 	.word	0x000288b0
        /*08e0*/ 	.short	0x0100
        /*08e2*/ 	.byte	0x08
	.zero		1


	//   ....[19]....
        /*08e4*/ 	.word	0x000008c0
        /*08e8*/ 	.word	0x000000ff
        /*08ec*/ 	.word	0x000288c0
        /*08f0*/ 	.short	0x0100
        /*08f2*/ 	.byte	0x08
	.zero		1


	//   ....[20]....
        /*08f4*/ 	.word	0x000008d0
        /*08f8*/ 	.word	0x000000ff
        /*08fc*/ 	.word	0x000288b8
        /*0900*/ 	.short	0x0100
        /*0902*/ 	.byte	0x08
	.zero		1


	//   ....[21]....
        /*0904*/ 	.word	0x000008e0
        /*0908*/ 	.word	0x000000ff
        /*090c*/ 	.word	0x000288c8
        /*0910*/ 	.short	0x0100
        /*0912*/ 	.byte	0x08
	.zero		1


	//   ....[22]....
        /*0914*/ 	.word	0x00001e40
        /*0918*/ 	.word	0x000000ff
        /*091c*/ 	.word	0x00028800
        /*0920*/ 	.short	0x010a
        /*0922*/ 	.byte	0x2d
	.zero		1


	//   ....[23]....
        /*0924*/ 	.word	0x00001ee0
        /*0928*/ 	.word	0x0000007b
        /*092c*/ 	.word	0x00028830
        /*0930*/ 	.short	0x010a
        /*0932*/ 	.byte	0x3f
	.zero		1


	//   ....[24]....
        /*0934*/ 	.word	0x00001f60
        /*0938*/ 	.word	0x0000007b
        /*093c*/ 	.word	0x00028830
        /*0940*/ 	.short	0x010a
        /*0942*/ 	.byte	0x3f
	.zero		1


	//   ....[25]....
        /*0944*/ 	.word	0x00002920
        /*0948*/ 	.word	0x0000007b
        /*094c*/ 	.word	0x00000000
        /*0950*/ 	.short	0x0101
        /*0952*/ 	.byte	0x3f
	.zero		1


	//   ....[26]....
        /*0954*/ 	.word	0x00006e20
        /*0958*/ 	.word	0x000000ff
        /*095c*/ 	.word	0x00028830
        /*0960*/ 	.short	0x010a
        /*0962*/ 	.byte	0x06
	.zero		1


	//   ....[27]....
        /*0964*/ 	.word	0x00006e60
        /*0968*/ 	.word	0x000000ff
        /*096c*/ 	.word	0x00028830
        /*0970*/ 	.short	0x010a
        /*0972*/ 	.byte	0x06
	.zero		1


	//   ....[28]....
        /*0974*/ 	.word	0x00007060
        /*0978*/ 	.word	0x000000ff
        /*097c*/ 	.word	0x00028850
        /*0980*/ 	.short	0x010a
        /*0982*/ 	.byte	0x06
	.zero		1


	//   ....[29]....
        /*0984*/ 	.word	0x000070a0
        /*0988*/ 	.word	0x000000ff
        /*098c*/ 	.word	0x00028850
        /*0990*/ 	.short	0x010a
        /*0992*/ 	.byte	0x06
	.zero		1


	//   ....[30]....
        /*0994*/ 	.word	0x00008080
        /*0998*/ 	.word	0x00000029
        /*099c*/ 	.word	0x00000000
        /*09a0*/ 	.short	0x0101
        /*09a2*/ 	.byte	0x3f
	.zero		1


	//   ....[31]....
        /*09a4*/ 	.word	0x0000bb80
        /*09a8*/ 	.word	0x000000ff
        /*09ac*/ 	.word	0x00000000
        /*09b0*/ 	.short	0x0101
        /*09b2*/ 	.byte	0x06
	.zero		1


	//   ....[32]....
        /*09b4*/ 	.word	0x0000c5f0
        /*09b8*/ 	.word	0x000000ff
        /*09bc*/ 	.word	0x00028830
        /*09c0*/ 	.short	0x010a
        /*09c2*/ 	.byte	0x06
	.zero		1


	//   ....[33]....
        /*09c4*/ 	.word	0x0000c630
        /*09c8*/ 	.word	0x000000ff
        /*09cc*/ 	.word	0x00028830
        /*09d0*/ 	.short	0x010a
        /*09d2*/ 	.byte	0x06
	.zero		1


	//   ....[34]....
        /*09d4*/ 	.word	0x0000c860
        /*09d8*/ 	.word	0x000000ff
        /*09dc*/ 	.word	0x00028850
        /*09e0*/ 	.short	0x010a
        /*09e2*/ 	.byte	0x06
	.zero		1


	//   ....[35]....
        /*09e4*/ 	.word	0x0000c8a0
        /*09e8*/ 	.word	0x000000ff
        /*09ec*/ 	.word	0x00028850
        /*09f0*/ 	.short	0x010a
        /*09f2*/ 	.byte	0x06
	.zero		1


	//   ....[36]....
        /*09f4*/ 	.word	0x0000ef10
        /*09f8*/ 	.word	0x00000004
        /*09fc*/ 	.word	0x00000000
        /*0a00*/ 	.short	0x0101
        /*0a02*/ 	.byte	0x3f
	.zero		1


	//   ....[37]....
        /*0a04*/ 	.word	0x0000f200
        /*0a08*/ 	.word	0x000000ff
        /*0a0c*/ 	.word	0x00000000
        /*0a10*/ 	.short	0x0101
        /*0a12*/ 	.byte	0x06
	.zero		1


	//   ....[38]....
        /*0a14*/ 	.word	0x0000f9f0
        /*0a18*/ 	.word	0x000000ff
        /*0a1c*/ 	.word	0x00028830
        /*0a20*/ 	.short	0x010a
        /*0a22*/ 	.byte	0x06
	.zero		1


	//   ....[39]....
        /*0a24*/ 	.word	0x0000fa30
        /*0a28*/ 	.word	0x000000ff
        /*0a2c*/ 	.word	0x00028830
        /*0a30*/ 	.short	0x010a
        /*0a32*/ 	.byte	0x06
	.zero		1


	//   ....[40]....
        /*0a34*/ 	.word	0x0000fc60
        /*0a38*/ 	.word	0x000000ff
        /*0a3c*/ 	.word	0x00028850
        /*0a40*/ 	.short	0x010a
        /*0a42*/ 	.byte	0x06
	.zero		1


	//   ....[41]....
        /*0a44*/ 	.word	0x0000fca0
        /*0a48*/ 	.word	0x000000ff
        /*0a4c*/ 	.word	0x00028850
        /*0a50*/ 	.short	0x010a
        /*0a52*/ 	.byte	0x06
	.zero		1


	//   ....[42]....
        /*0a54*/ 	.word	0x00010c90
        /*0a58*/ 	.word	0x00000028
        /*0a5c*/ 	.word	0x00000000
        /*0a60*/ 	.short	0x0101
        /*0a62*/ 	.byte	0x3f
	.zero		1


	//   ....[43]....
        /*0a64*/ 	.word	0x00014780
        /*0a68*/ 	.word	0x000000ff
        /*0a6c*/ 	.word	0x00000000
        /*0a70*/ 	.short	0x0101
        /*0a72*/ 	.byte	0x06
	.zero		1


	//   ....[44]....
        /*0a74*/ 	.word	0x00014e80
        /*0a78*/ 	.word	0x000000ff
        /*0a7c*/ 	.word	0x00028850
        /*0a80*/ 	.short	0x010a
        /*0a82*/ 	.byte	0x04
	.zero		1


	//   ....[45]....
        /*0a84*/ 	.word	0x00014ec0
        /*0a88*/ 	.word	0x000000ff
        /*0a8c*/ 	.word	0x00028850
        /*0a90*/ 	.short	0x010a
        /*0a92*/ 	.byte	0x04
	.zero		1


	//   ....[46]....
        /*0a94*/ 	.word	0x00015560
        /*0a98*/ 	.word	0x000000ff
        /*0a9c*/ 	.word	0x00000000
        /*0aa0*/ 	.short	0x0101
        /*0aa2*/ 	.byte	0x04
	.zero		1


	//   ....[47]....
        /*0aa4*/ 	.word	0x000171b0
        /*0aa8*/ 	.word	0x00000004
        /*0aac*/ 	.word	0x00000000
        /*0ab0*/ 	.short	0x0101
        /*0ab2*/ 	.byte	0x3f
	.zero		1


	//   ....[48]....
        /*0ab4*/ 	.word	0x0001a550
        /*0ab8*/ 	.word	0x00000004
        /*0abc*/ 	.word	0x00028880
        /*0ac0*/ 	.short	0x010a
        /*0ac2*/ 	.byte	0x3f
	.zero		1


	//   ....[49]....
        /*0ac4*/ 	.word	0x0001a6f0
        /*0ac8*/ 	.word	0x00000004
        /*0acc*/ 	.word	0x00028840
        /*0ad0*/ 	.short	0x010a
        /*0ad2*/ 	.byte	0x3f
	.zero		1


	//   ....[50]....
        /*0ad4*/ 	.word	0x0001b390
        /*0ad8*/ 	.word	0x00000012
        /*0adc*/ 	.word	0x00028800
        /*0ae0*/ 	.short	0x0107
        /*0ae2*/ 	.byte	0x3f
	.zero		1


	//   ....[51]....
        /*0ae4*/ 	.word	0x0001b480
        /*0ae8*/ 	.word	0x00000012
        /*0aec*/ 	.word	0x00028800
        /*0af0*/ 	.short	0x0101
        /*0af2*/ 	.byte	0x3f
	.zero		1


	//   ....[52]....
        /*0af4*/ 	.word	0x0001b4a0
        /*0af8*/ 	.word	0x00000012
        /*0afc*/ 	.word	0x00028820
        /*0b00*/ 	.short	0x010a
        /*0b02*/ 	.byte	0x3f
	.zero		1


	//   ....[53]....
        /*0b04*/ 	.word	0x0001b7b0
        /*0b08*/ 	.word	0x00000004
        /*0b0c*/ 	.word	0x00028880
        /*0b10*/ 	.short	0x010a
        /*0b12*/ 	.byte	0x3f
	.zero		1


	//   ....[54]....
        /*0b14*/ 	.word	0x0001ba10
        /*0b18*/ 	.word	0x00000004
        /*0b1c*/ 	.word	0x00028840
        /*0b20*/ 	.short	0x010a
        /*0b22*/ 	.byte	0x3f
	.zero		1


	//   ....[55]....
        /*0b24*/ 	.word	0x0001bce0
        /*0b28*/ 	.word	0x00000015
        /*0b2c*/ 	.word	0x00028870
        /*0b30*/ 	.short	0x010a
        /*0b32*/ 	.byte	0x3f
	.zero		1


	//   ....[56]....
        /*0b34*/ 	.word	0x0001bd50
        /*0b38*/ 	.word	0x00000015
        /*0b3c*/ 	.word	0x00028860
        /*0b40*/ 	.short	0x010a
        /*0b42*/ 	.byte	0x3f
	.zero		1


	//   ....[57]....
        /*0b44*/ 	.word	0x0001c510
        /*0b48*/ 	.word	0x00000015
        /*0b4c*/ 	.word	0x00028850
        /*0b50*/ 	.short	0x0101
        /*0b52*/ 	.byte	0x3f
	.zero		1


	//   ....[58]....
        /*0b54*/ 	.word	0x0001c590
        /*0b58*/ 	.word	0x00000015
        /*0b5c*/ 	.word	0x00000000
        /*0b60*/ 	.short	0x0101
        /*0b62*/ 	.byte	0x3f
	.zero		1


	//   ....[59]....
        /*0b64*/ 	.word	0x0001c7d0
        /*0b68*/ 	.word	0x00000013
        /*0b6c*/ 	.word	0x00028870
        /*0b70*/ 	.short	0x010a
        /*0b72*/ 	.byte	0x3f
	.zero		1


	//   ....[60]....
        /*0b74*/ 	.word	0x0001c840
        /*0b78*/ 	.word	0x00000013
        /*0b7c*/ 	.word	0x00028860
        /*0b80*/ 	.short	0x010a
        /*0b82*/ 	.byte	0x3f
	.zero		1


	//   ....[61]....
        /*0b84*/ 	.word	0x0001ce90
        /*0b88*/ 	.word	0x00000013
        /*0b8c*/ 	.word	0x00028850
        /*0b90*/ 	.short	0x0101
        /*0b92*/ 	.byte	0x3f
	.zero		1


	//   ....[62]....
        /*0b94*/ 	.word	0x0001cee0
        /*0b98*/ 	.word	0x00000013
        /*0b9c*/ 	.word	0x00000000
        /*0ba0*/ 	.short	0x0101
        /*0ba2*/ 	.byte	0x3f
	.zero		1


	//   ....[63]....
        /*0ba4*/ 	.word	0x0001dc80
        /*0ba8*/ 	.word	0x00000000
        /*0bac*/ 	.word	0x00028820
        /*0bb0*/ 	.short	0x010a
        /*0bb2*/ 	.byte	0x3f
	.zero		1


	//   ....[64]....
        /*0bb4*/ 	.word	0x0001de40
        /*0bb8*/ 	.word	0x00000006
        /*0bbc*/ 	.word	0x00000000
        /*0bc0*/ 	.short	0x010a
        /*0bc2*/ 	.byte	0x3f
	.zero		1


	//   ....[65]....
        /*0bc4*/ 	.word	0x0001deb0
        /*0bc8*/ 	.word	0x00000007
        /*0bcc*/ 	.word	0x00000000
        /*0bd0*/ 	.short	0x010a
        /*0bd2*/ 	.byte	0x3f
	.zero		1


	//   ....[66]....
        /*0bd4*/ 	.word	0x0001df10
        /*0bd8*/ 	.word	0x00000004
        /*0bdc*/ 	.word	0x00028860
        /*0be0*/ 	.short	0x010a
        /*0be2*/ 	.byte	0x3f
	.zero		1


	//   ....[67]....
        /*0be4*/ 	.word	0x0001df60
        /*0be8*/ 	.word	0x00000003
        /*0bec*/ 	.word	0x00028860
        /*0bf0*/ 	.short	0x010a
        /*0bf2*/ 	.byte	0x3f
	.zero		1


	//   ....[68]....
        /*0bf4*/ 	.word	0x0001dfa0
        /*0bf8*/ 	.word	0x00000004
        /*0bfc*/ 	.word	0x00028880
        /*0c00*/ 	.short	0x010a
        /*0c02*/ 	.byte	0x3f
	.zero		1


	//   ....[69]....
        /*0c04*/ 	.word	0x0001dfc0
        /*0c08*/ 	.word	0x00000003
        /*0c0c*/ 	.word	0x00028880
        /*0c10*/ 	.short	0x010a
        /*0c12*/ 	.byte	0x3f
	.zero		1


	//   ....[70]....
        /*0c14*/ 	.word	0x0001e030
        /*0c18*/ 	.word	0x00000003
        /*0c1c*/ 	.word	0x00028800
        /*0c20*/ 	.short	0x010a
        /*0c22*/ 	.byte	0x3f
	.zero		1


	//   ....[71]....
        /*0c24*/ 	.word	0x0001e080
        /*0c28*/ 	.word	0x0000007b
        /*0c2c*/ 	.word	0x00028830
        /*0c30*/ 	.short	0x010a
        /*0c32*/ 	.byte	0x3f
	.zero		1


	//   ....[72]....
        /*0c34*/ 	.word	0x0001e0e0
        /*0c38*/ 	.word	0x00000009
        /*0c3c*/ 	.word	0x00028830
        /*0c40*/ 	.short	0x010a
        /*0c42*/ 	.byte	0x3f
	.zero		1


	//   ....[73]....
        /*0c44*/ 	.word	0x0001e140
        /*0c48*/ 	.word	0x00000009
        /*0c4c*/ 	.word	0x00028850
        /*0c50*/ 	.short	0x010a
        /*0c52*/ 	.byte	0x3f
	.zero		1


	//   ....[74]....
        /*0c54*/ 	.word	0x0001e1a0
        /*0c58*/ 	.word	0x00000007
        /*0c5c*/ 	.word	0x00028830
        /*0c60*/ 	.short	0x010a
        /*0c62*/ 	.byte	0x3f
	.zero		1


	//   ....[75]....
        /*0c64*/ 	.word	0x0001e200
        /*0c68*/ 	.word	0x00000007
        /*0c6c*/ 	.word	0x00028850
        /*0c70*/ 	.short	0x010a
        /*0c72*/ 	.byte	0x3f
	.zero		1


	//   ....[76]....
        /*0c74*/ 	.word	0x0001e260
        /*0c78*/ 	.word	0x00000007
        /*0c7c*/ 	.word	0x00028830
        /*0c80*/ 	.short	0x010a
        /*0c82*/ 	.byte	0x3f
	.zero		1


	//   ....[77]....
        /*0c84*/ 	.word	0x0001e2c0
        /*0c88*/ 	.word	0x00000007
        /*0c8c*/ 	.word	0x00028850
        /*0c90*/ 	.short	0x010a
        /*0c92*/ 	.byte	0x3f
	.zero		1


	//   ....[78]....
        /*0c94*/ 	.word	0x0001e320
        /*0c98*/ 	.word	0x00000003
        /*0c9c*/ 	.word	0x00028850
        /*0ca0*/ 	.short	0x010a
        /*0ca2*/ 	.byte	0x3f
	.zero		1


	//   ....[79]....
        /*0ca4*/ 	.word	0x0001e470
        /*0ca8*/ 	.word	0x00000004
        /*0cac*/ 	.word	0x00028880
        /*0cb0*/ 	.short	0x010a
        /*0cb2*/ 	.byte	0x3f
	.zero		1


	//   ....[80]....
        /*0cb4*/ 	.word	0x0001e4c0
        /*0cb8*/ 	.word	0x00000004
        /*0cbc*/ 	.word	0x00028840
        /*0cc0*/ 	.short	0x010a
        /*0cc2*/ 	.byte	0x3f
	.zero		1


	//   ....[81]....
        /*0cc4*/ 	.word	0x0001efc0
        /*0cc8*/ 	.word	0x00000012
        /*0ccc*/ 	.word	0x00028820
        /*0cd0*/ 	.short	0x010a
        /*0cd2*/ 	.byte	0x3f
	.zero		1


	//   ....[82]....
        /*0cd4*/ 	.word	0x0001f010
        /*0cd8*/ 	.word	0x00000004
        /*0cdc*/ 	.word	0x00028880
        /*0ce0*/ 	.short	0x010a
        /*0ce2*/ 	.byte	0x3f
	.zero		1


	//   ....[83]....
        /*0ce4*/ 	.word	0x0001f060
        /*0ce8*/ 	.word	0x00000004
        /*0cec*/ 	.word	0x00028840
        /*0cf0*/ 	.short	0x010a
        /*0cf2*/ 	.byte	0x3f
	.zero		1


	//   ....[84]....
        /*0cf4*/ 	.word	0x0001f0b0
        /*0cf8*/ 	.word	0x00000015
        /*0cfc*/ 	.word	0x00028870
        /*0d00*/ 	.short	0x010a
        /*0d02*/ 	.byte	0x3f
	.zero		1


	//   ....[85]....
        /*0d04*/ 	.word	0x0001f100
        /*0d08*/ 	.word	0x00000015
        /*0d0c*/ 	.word	0x00028860
        /*0d10*/ 	.short	0x010a
        /*0d12*/ 	.byte	0x3f
	.zero		1


	//   ....[86]....
        /*0d14*/ 	.word	0x0001f150
        /*0d18*/ 	.word	0x00000013
        /*0d1c*/ 	.word	0x00028870
        /*0d20*/ 	.short	0x010a
        /*0d22*/ 	.byte	0x3f
	.zero		1


	//   ....[87]....
        /*0d24*/ 	.word	0x0001f1a0
        /*0d28*/ 	.word	0x00000013
        /*0d2c*/ 	.word	0x00028860
        /*0d30*/ 	.short	0x010a
        /*0d32*/ 	.byte	0x3f
	.zero		1


	//   ....[88]....
        /*0d34*/ 	.word	0x0001f1f0
        /*0d38*/ 	.word	0x00000000
        /*0d3c*/ 	.word	0x00028820
        /*0d40*/ 	.short	0x010a
        /*0d42*/ 	.byte	0x3f
	.zero		1


	//   ....[89]....
        /*0d44*/ 	.word	0x0001f390
        /*0d48*/ 	.word	0x00000006
        /*0d4c*/ 	.word	0x00000000
        /*0d50*/ 	.short	0x010a
        /*0d52*/ 	.byte	0x3f
	.zero		1


	//   ....[90]....
        /*0d54*/ 	.word	0x0001f3e0
        /*0d58*/ 	.word	0x00000007
        /*0d5c*/ 	.word	0x00000000
        /*0d60*/ 	.short	0x010a
        /*0d62*/ 	.byte	0x3f
	.zero		1


	//   ....[91]....
        /*0d64*/ 	.word	0x0001f430
        /*0d68*/ 	.word	0x00000004
        /*0d6c*/ 	.word	0x00028860
        /*0d70*/ 	.short	0x010a
        /*0d72*/ 	.byte	0x3f
	.zero		1


	//   ....[92]....
        /*0d74*/ 	.word	0x0001f480
        /*0d78*/ 	.word	0x00000003
        /*0d7c*/ 	.word	0x00028860
        /*0d80*/ 	.short	0x010a
        /*0d82*/ 	.byte	0x3f
	.zero		1


	//   ....[93]....
        /*0d84*/ 	.word	0x0001f4d0
        /*0d88*/ 	.word	0x00000004
        /*0d8c*/ 	.word	0x00028880
        /*0d90*/ 	.short	0x010a
        /*0d92*/ 	.byte	0x3f
	.zero		1


	//----- nvinfo : EIATTR_NUM_MBARRIERS
	.align		4
.L_1025:
        /*0d94*/ 	.byte	0x03, 0x38
        /*0d96*/ 	.short	0x0016


	//----- nvinfo : EIATTR_EXIT_INSTR_OFFSETS
	.align		4
        /*0d98*/ 	.byte	0x04, 0x1c
        /*0d9a*/ 	.short	(.L_1027 - .L_1026)


	//   ....[0]....
.L_1026:
        /*0d9c*/ 	.word	0x00000a80


	//   ....[1]....
        /*0da0*/ 	.word	0x00018110


	//   ....[2]....
        /*0da4*/ 	.word	0x0001e010


	//----- nvinfo : EIATTR_MAX_THREADS
	.align		4
.L_1027:
        /*0da8*/ 	.byte	0x04, 0x05
        /*0daa*/ 	.short	(.L_1029 - .L_1028)
.L_1028:
        /*0dac*/ 	.word	0x00000180
        /*0db0*/ 	.word	0x00000001
        /*0db4*/ 	.word	0x00000001


	//----- nvinfo : EIATTR_CRS_STACK_SIZE
	.align		4
.L_1029:
        /*0db8*/ 	.byte	0x04, 0x1e
        /*0dba*/ 	.short	(.L_1031 - .L_1030)
.L_1030:
        /*0dbc*/ 	.word	0x00000000


	//----- nvinfo : EIATTR_CBANK_PARAM_SIZE
	.align		4
.L_1031:
        /*0dc0*/ 	.byte	0x03, 0x19
        /*0dc2*/ 	.short	0x0af0


	//----- nvinfo : EIATTR_PARAM_CBANK
	.align		4
        /*0dc4*/ 	.byte	0x04, 0x0a
        /*0dc6*/ 	.short	(.L_1033 - .L_1032)
	.align		4
.L_1032:
        /*0dc8*/ 	.word	index@(.nv.constant0._ZN7cutlass13device_kernelIN5flash11enable_sm90INS1_16FlashAttnFwdSm90INS1_25CollectiveMainloopFwdSm90ILi2EN4cute5tupleIJNS5_1CILi1EEES8_S8_EEENS6_IJNS7_ILi128EEENS7_ILi192EEESA_EEELi128ENS_12float_e4m3_tEfNS_4arch4Sm90ELb0ELb1ELb1ELb1ELb0ELb0ELb0ELb1ELb1ELb1ELb0ELb0EEENS1_21CollectiveEpilogueFwdINS6_IJSA_SA_SB_EEES9_NS_10bfloat16_tESF_Li256ELb1ELb1ELb0ELb1EEENS1_36VarlenDynamicPersistentTileSchedulerILi128ELi192ELi256ELi128ELb0ELb1ELb1ELb1ELb0ELb1EEEEEEEEEvNT_6ParamsE)
        /*0dcc*/ 	.short	0x0210
        /*0dce*/ 	.short	0x0af0


	//----- nvinfo : EIATTR_SW_WAR
	.align		4
.L_1033:
        /*0dd0*/ 	.byte	0x04, 0x36
        /*0dd2*/ 	.short	(.L_1035 - .L_1034)
.L_1034:
        /*0dd4*/ 	.word	0x00000008
.L_1035:


//--------------------- .nv.info._ZN7cutlass13device_kernelIN5flash11enable_sm90INS1_16FlashAttnFwdSm90INS1_25CollectiveMainloopFwdSm90ILi2EN4cute5tupleIJNS5_1CILi1EEES8_S8_EEENS6_IJNS7_ILi128EEENS7_ILi192EEESA_EEELi128ENS_12float_e4m3_tEfNS_4arch4Sm90ELb0ELb1ELb1ELb1ELb0ELb1ELb0ELb1ELb1ELb1ELb0ELb0EEENS1_21CollectiveEpilogueFwdINS6_IJSA_SA_SB_EEES9_NS_10bfloat16_tESF_Li256ELb1ELb1ELb0ELb1EEENS1_36VarlenDynamicPersistentTileSchedulerILi128ELi192ELi256ELi128ELb0ELb1ELb1ELb1ELb0ELb1EEEEEEEEEvNT_6ParamsE --------------------------
	.section	.nv.info._ZN7cutlass13device_kernelIN5flash11enable_sm90INS1_16FlashAttnFwdSm90INS1_25CollectiveMainloopFwdSm90ILi2EN4cute5tupleIJNS5_1CILi1EEES8_S8_EEENS6_IJNS7_ILi128EEENS7_ILi192EEESA_EEELi128ENS_12float_e4m3_tEfNS_4arch4Sm90ELb0ELb1ELb1ELb1ELb0ELb1ELb0ELb1ELb1ELb1ELb0ELb0EEENS1_21CollectiveEpilogueFwdINS6_IJSA_SA_SB_EEES9_NS_10bfloat16_tESF_Li256ELb1ELb1ELb0ELb1EEENS1_36VarlenDynamicPersistentTileSchedulerILi128ELi192ELi256ELi128ELb0ELb1ELb1ELb1ELb0ELb1EEEEEEEEEvNT_6ParamsE,"",@"SHT_CUDA_INFO"
	.sectionflags	@""
	.align	4


	//----- nvinfo : EIATTR_CUDA_API_VERSION
	.align		4
        /*0000*/ 	.byte	0x04, 0x37
        /*0002*/ 	.short	(.L_1037 - .L_1036)
.L_1036:
        /*0004*/ 	.word	0x00000082


	//----- nvinfo : EIATTR_KPARAM_INFO
	.align		4
.L_1037:
        /*0008*/ 	.byte	0x04, 0x17
        /*000a*/ 	.short	(.L_1039 - .L_1038)
.L_1038:
        /*000c*/ 	.word	0x00000000
        /*0010*/ 	.short	0x0000
        /*0012*/ 	.short	0x0070
        /*0014*/ 	.byte	0x00, 0xf0, 0x01, 0x2a


	//----- nvinfo : EIATTR_SPARSE_MMA_MASK
	.align		4
.L_1039:
        /*0018*/ 	.byte	0x03, 0x50
        /*001a*/ 	.short	0x0000


	//----- nvinfo : EIATTR_MAXREG_COUNT
	.align		4
        /*001c*/ 	.byte	0x03, 0x1b
        /*001e*/ 	.short	0x00a8


	//----- nvinfo : EIATTR_NUM_BARRIERS
	.align		4
        /*0020*/ 	.byte	0x02, 0x4c
        /*0022*/ 	.byte	0x10
	.zero		1


	//----- nvinfo : EIATTR_EXTERNS
	.align		4
        /*0024*/ 	.byte	0x04, 0x0f
        /*0026*/ 	.short	(.L_1041 - .L_1040)


	//   ....[0]....
	.align		4
.L_1040:
        /*0028*/ 	.word	index@(__assertfail)


	//----- nvinfo : EIATTR_ANNOTATIONS
	.align		4
.L_1041:
        /*002c*/ 	.byte	0x04, 0x55
        /*002e*/ 	.short	(.L_1043 - .L_1042)


	//   ....[0]....
.L_1042:
        /* <DEDUP_REMOVED lines=74> */


	//----- nvinfo : EIATTR_MERCURY_ISA_VERSION
	.align		4
.L_1043:
        /*04b8*/ 	.byte	0x03, 0x5f
        /*04ba*/ 	.short	0x0101


	//----- nvinfo : EIATTR_UNUSED_LOAD_BYTE_OFFSET
	.align		4
        /*04bc*/ 	.byte	0x04, 0x44
        /*04be*/ 	.short	(.L_1045 - .L_1044)


	//   ....[0]....
.L_1044:
        /*04c0*/ 	.word	0x00000af0
        /*04c4*/ 	.word	0x0000fff0


	//   ....[1]....
        /*04c8*/ 	.word	0x00023e40
        /*04cc*/ 	.word	0x0000fff0


	//----- nvinfo : EIATTR_INT_WARP_WIDE_INSTR_OFFSETS
	.align		4
.L_1045:
        /*04d0*/ 	.byte	0x04, 0x31
        /*04d2*/ 	.short	(.L_1047 - .L_1046)


	//   ....[0]....
.L_1046:
        /*04d4*/ 	.word	0x00000190


	//   ....[1]....
        /*04d8*/ 	.word	0x000001d0


	//   ....[2]....
        /*04dc*/ 	.word	0x00000240


	//   ....[3]....
        /*04e0*/ 	.word	0x00029180


	//   ....[4]....
        /*04e4*/ 	.word	0x000291e0


	//   ....[5]....
        /*04e8*/ 	.word	0x0002bee0


	//   ....[6]....
        /*04ec*/ 	.word	0x0002bf40


	//----- nvinfo : EIATTR_COOP_GROUP_MASK_REGIDS
	.align		4
.L_1047:
        /*04f0*/ 	.byte	0x04, 0x29
        /*04f2*/ 	.short	(.L_1049 - .L_1048)


	//   ....[0]....
.L_1048:
        /*04f4*/ 	.word	0xffffffff


	//   ....[1]....
        /*04f8*/ 	.word	0xffffffff


	//   ....[2]....
        /*04fc*/ 	.word	0xffffffff


	//   ....[3]....
        /*0500*/ 	.word	0xffffffff


	//   ....[4]....
        /*0504*/ 	.word	0xffffffff


	//   ....[5]....
        /*0508*/ 	.word	0xffffffff


	//   ....[6]....
        /*050c*/ 	.word	0xffffffff


	//   ....[7]....
        /*0510*/ 	.word	0xffffffff


	//   ....[8]....
        /*0514*/ 	.word	0xffffffff


	//   ....[9]....
        /*0518*/ 	.word	0xffffffff


	//   ....[10]....
        /*051c*/ 	.word	0xffffffff


	//   ....[11]....
        /*0520*/ 	.word	0xffffffff


	//   ....[12]....
        /*0524*/ 	.word	0xffffffff


	//   ....[13]....
        /*0528*/ 	.word	0xffffffff


	//   ....[14]....
        /*052c*/ 	.word	0xffffffff


	//   ....[15]....
        /*0530*/ 	.word	0xffffffff


	//   ....[16]....
        /*0534*/ 	.word	0xffffffff


	//   ....[17]....
        /*0538*/ 	.word	0xffffffff


	//   ....[18]....
        /*053c*/ 	.word	0xffffffff


	//   ....[19]....
        /*0540*/ 	.word	0xffffffff


	//   ....[20]....
        /*0544*/ 	.word	0xffffffff


	//   ....[21]....
        /*0548*/ 	.word	0xffffffff


	//   ....[22]....
        /*054c*/ 	.word	0xffffffff


	//   ....[23]....
        /*0550*/ 	.word	0xffffffff


	//   ....[24]....
        /*0554*/ 	.word	0xffffffff


	//   ....[25]....
        /*0558*/ 	.word	0xffffffff


	//   ....[26]....
        /*055c*/ 	.word	0xffffffff


	//   ....[27]....
        /*0560*/ 	.word	0xffffffff


	//   ....[28]....
        /*0564*/ 	.word	0xffffffff


	//   ....[29]....
        /*0568*/ 	.word	0xffffffff


	//   ....[30]....
        /*056c*/ 	.word	0xffffffff


	//   ....[31]....
        /*0570*/ 	.word	0xffffffff


	//   ....[32]....
        /*0574*/ 	.word	0xffffffff


	//   ....[33]....
        /*0578*/ 	.word	0xffffffff


	//   ....[34]....
        /*057c*/ 	.word	0xffffffff


	//   ....[35]....
        /*0580*/ 	.word	0xffffffff


	//   ....[36]....
        /*0584*/ 	.word	0xffffffff


	//   ....[37]....
        /*0588*/ 	.word	0xffffffff


	//   ....[38]....
        /*058c*/ 	.word	0xffffffff


	//   ....[39]....
        /*0590*/ 	.word	0xffffffff


	//   ....[40]....
        /*0594*/ 	.word	0xffffffff


	//   ....[41]....
        /*0598*/ 	.word	0xffffffff


	//   ....[42]....
        /*059c*/ 	.word	0xffffffff


	//   ....[43]....
        /*05a0*/ 	.word	0xffffffff


	//   ....[44]....
        /*05a4*/ 	.word	0xffffffff


	//   ....[45]....
        /*05a8*/ 	.word	0xffffffff


	//   ....[46]....
        /*05ac*/ 	.word	0xffffffff


	//   ....[47]....
        /*05b0*/ 	.word	0xffffffff


	//   ....[48]....
        /*05b4*/ 	.word	0xffffffff


	//   ....[49]....
        /*05b8*/ 	.word	0xffffffff


	//   ....[50]....
        /*05bc*/ 	.word	0xffffffff


	//   ....[51]....
        /*05c0*/ 	.word	0xffffffff


	//   ....[52]....
        /*05c4*/ 	.word	0xffffffff


	//   ....[53]....
        /*05c8*/ 	.word	0xffffffff


	//   ....[54]....
        /*05cc*/ 	.word	0xffffffff


	//   ....[55]....
        /*05d0*/ 	.word	0xffffffff


	//   ....[56]....
        /*05d4*/ 	.word	0xffffffff


	//   ....[57]....
        /*05d8*/ 	.word	0xffffffff


	//   ....[58]....
        /*05dc*/ 	.word	0xffffffff


	//   ....[59]....
        /*05e0*/ 	.word	0xffffffff


	//   ....[60]....
        /*05e4*/ 	.word	0xffffffff


	//   ....[61]....
        /*05e8*/ 	.word	0xffffffff


	//   ....[62]....
        /*05ec*/ 	.word	0xffffffff


	//   ....[63]....
        /*05f0*/ 	.word	0xffffffff


	//   ....[64]....
        /*05f4*/ 	.word	0xffffffff


	//   ....[65]....
        /*05f8*/ 	.word	0xffffffff


	//   ....[66]....
        /*05fc*/ 	.word	0xffffffff


	//   ....[67]....
        /*0600*/ 	.word	0xffffffff


	//   ....[68]....
        /*0604*/ 	.word	0xffffffff


	//   ....[69]....
        /*0608*/ 	.word	0xffffffff


	//   ....[70]....
        /*060c*/ 	.word	0xffffffff


	//   ....[71]....
        /*0610*/ 	.word	0xffffffff


	//   ....[72]....
        /*0614*/ 	.word	0xffffffff


	//   ....[73]....
        /*0618*/ 	.word	0xffffffff


	//   ....[74]....
        /*061c*/ 	.word	0xffffffff


	//   ....[75]....
        /*0620*/ 	.word	0xffffffff


	//   ....[76]....
        /*0624*/ 	.word	0xffffffff


	//   ....[77]....
        /*0628*/ 	.word	0xffffffff


	//   ....[78]....
        /*062c*/ 	.word	0xffffffff


	//   ....[79]....
        /*0630*/ 	.word	0xffffffff


	//   ....[80]....
        /*0634*/ 	.word	0xffffffff


	//   ....[81]....
        /*0638*/ 	.word	0xffffffff


	//   ....[82]....
        /*063c*/ 	.word	0xffffffff


	//   ....[83]....
        /*0640*/ 	.word	0xffffffff


	//   ....[84]....
        /*0644*/ 	.word	0xffffffff


	//   ....[85]....
        /*0648*/ 	.word	0xffffffff


	//   ....[86]....
        /*064c*/ 	.word	0xffffffff


	//   ....[87]....
        /*0650*/ 	.word	0xffffffff


	//   ....[88]....
        /*0654*/ 	.word	0xffffffff


	//   ....[89]....
        /*0658*/ 	.word	0xffffffff


	//   ....[90]....
        /*065c*/ 	.word	0xffffffff


	//   ....[91]....
        /*0660*/ 	.word	0xffffffff


	//   ....[92]....
        /*0664*/ 	.word	0xffffffff


	//   ....[93]....
        /*0668*/ 	.word	0xffffffff


	//   ....[94]....
        /*066c*/ 	.word	0xffffffff


	//   ....[95]....
        /*0670*/ 	.word	0xffffffff


	//   ....[96]....
        /*0674*/ 	.word	0xffffffff


	//   ....[97]....
        /*0678*/ 	.word	0xffffffff


	//   ....[98]....
        /*067c*/ 	.word	0xffffffff


	//   ....[99]....
        /*0680*/ 	.word	0xffffffff


	//   ....[100]....
        /*0684*/ 	.word	0xffffffff


	//   ....[101]....
        /*0688*/ 	.word	0xffffffff


	//   ....[102]....
        /*068c*/ 	.word	0xffffffff


	//   ....[103]....
        /*0690*/ 	.word	0xffffffff


	//   ....[104]....
        /*0694*/ 	.word	0xffffffff


	//   ....[105]....
        /*0698*/ 	.word	0xffffffff


	//   ....[106]....
        /*069c*/ 	.word	0xffffffff


	//   ....[107]....
        /*06a0*/ 	.word	0xffffffff


	//   ....[108]....
        /*06a4*/ 	.word	0xffffffff


	//   ....[109]....
        /*06a8*/ 	.word	0xffffffff


	//   ....[110]....
        /*06ac*/ 	.word	0xffffffff


	//   ....[111]....
        /*06b0*/ 	.word	0xffffffff


	//   ....[112]....
        /*06b4*/ 	.word	0xffffffff


	//   ....[113]....
        /*06b8*/ 	.word	0xffffffff


	//   ....[114]....
        /*06bc*/ 	.word	0xffffffff


	//   ....[115]....
        /*06c0*/ 	.word	0xffffffff


	//   ....[116]....
        /*06c4*/ 	.word	0xffffffff


	//   ....[117]....
        /*06c8*/ 	.word	0xffffffff


	//   ....[118]....
        /*06cc*/ 	.word	0xffffffff


	//   ....[119]....
        /*06d0*/ 	.word	0xffffffff


	//   ....[120]....
        /*06d4*/ 	.word	0xffffffff


	//   ....[121]....
        /*06d8*/ 	.word	0xffffffff


	//   ....[122]....
        /*06dc*/ 	.word	0xffffffff


	//   ....[123]....
        /*06e0*/ 	.word	0xffffffff


	//   ....[124]....
        /*06e4*/ 	.word	0xffffffff


	//   ....[125]....
        /*06e8*/ 	.word	0xffffffff


	//   ....[126]....
        /*06ec*/ 	.word	0xffffffff


	//   ....[127]....
        /*06f0*/ 	.word	0xffffffff


	//   ....[128]....
        /*06f4*/ 	.word	0xffffffff


	//   ....[129]....
        /*06f8*/ 	.word	0xffffffff


	//   ....[130]....
        /*06fc*/ 	.word	0xffffffff


	//   ....[131]....
        /*0700*/ 	.word	0xffffffff


	//   ....[132]....
        /*0704*/ 	.word	0xffffffff


	//   ....[133]....
        /*0708*/ 	.word	0xffffffff


	//   ....[134]....
        /*070c*/ 	.word	0xffffffff


	//   ....[135]....
        /*0710*/ 	.word	0xffffffff


	//   ....[136]....
        /*0714*/ 	.word	0xffffffff


	//   ....[137]....
        /*0718*/ 	.word	0xffffffff


	//   ....[138]....
        /*071c*/ 	.word	0xffffffff


	//   ....[139]....
        /*0720*/ 	.word	0xffffffff


	//   ....[140]....
        /*0724*/ 	.word	0xffffffff


	//   ....[141]....
        /*0728*/ 	.word	0xffffffff


	//   ....[142]....
        /*072c*/ 	.word	0xffffffff


	//   ....[143]....
        /*0730*/ 	.word	0xffffffff


	//   ....[144]....
        /*0734*/ 	.word	0xffffffff


	//   ....[145]....
        /*0738*/ 	.word	0xffffffff


	//   ....[146]....
        /*073c*/ 	.word	0xffffffff


	//   ....[147]....
        /*0740*/ 	.word	0xffffffff


	//   ....[148]....
        /*0744*/ 	.word	0xffffffff


	//   ....[149]....
        /*0748*/ 	.word	0xffffffff


	//   ....[150]....
        /*074c*/ 	.word	0xffffffff


	//   ....[151]....
        /*0750*/ 	.word	0xffffffff


	//   ....[152]....
        /*0754*/ 	.word	0xffffffff


	//   ....[153]....
        /*0758*/ 	.word	0xffffffff


	//   ....[154]....
        /*075c*/ 	.word	0x0500000f


	//   ....[155]....
        /*0760*/ 	.word	0x0500000f


	//   ....[156]....
        /*0764*/ 	.word	0x0500000f


	//   ....[157]....
        /*0768*/ 	.word	0x0500000f


	//   ....[158]....
        /*076c*/ 	.word	0x0500000f


	//   ....[159]....
        /*0770*/ 	.word	0x0500000f


	//   ....[160]....
        /*0774*/ 	.word	0x0500000f


	//   ....[161]....
        /*0778*/ 	.word	0x0500000f


	//   ....[162]....
        /*077c*/ 	.word	0x0500000f


	//   ....[163]....
        /*0780*/ 	.word	0x0500000f


	//   ....[164]....
        /*0784*/ 	.word	0x0500000f


	//   ....[165]....
        /*0788*/ 	.word	0x0500000f


	//   ....[166]....
        /*078c*/ 	.word	0x0500000f


	//   ....[167]....
        /*0790*/ 	.word	0x0500000f


	//   ....[168]....
        /*0794*/ 	.word	0x0500000f


	//   ....[169]....
        /*0798*/ 	.word	0x0500000f


	//   ....[170]....
        /*079c*/ 	.word	0x0500000f


	//   ....[171]....
        /*07a0*/ 	.word	0x0500000f


	//   ....[172]....
        /*07a4*/ 	.word	0x0500000f


	//   ....[173]....
        /*07a8*/ 	.word	0x0500000f


	//   ....[174]....
        /*07ac*/ 	.word	0x0500000f


	//   ....[175]....
        /*07b0*/ 	.word	0x0500000f


	//   ....[176]....
        /*07b4*/ 	.word	0x0500000f


	//   ....[177]....
        /*07b8*/ 	.word	0x0500000f


	//   ....[178]....
        /*07bc*/ 	.word	0x0500000f


	//   ....[179]....
        /*07c0*/ 	.word	0x0500000f


	//   ....[180]....
        /*07c4*/ 	.word	0x0500000f


	//   ....[181]....
        /*07c8*/ 	.word	0x0500000f


	//   ....[182]....
        /*07cc*/ 	.word	0x0500000f


	//   ....[183]....
        /*07d0*/ 	.word	0x0500000f


	//   ....[184]....
        /*07d4*/ 	.word	0x0500000f


	//   ....[185]....
        /*07d8*/ 	.word	0x0500000f


	//   ....[186]....
        /*07dc*/ 	.word	0x0500000f


	//   ....[187]....
        /*07e0*/ 	.word	0x0500000f


	//   ....[188]....
        /*07e4*/ 	.word	0x0500000f


	//   ....[189]....
        /*07e8*/ 	.word	0x0500000f


	//   ....[190]....
        /*07ec*/ 	.word	0x0500000f


	//   ....[191]....
        /*07f0*/ 	.word	0x0500000f


	//   ....[192]....
        /*07f4*/ 	.word	0x0500000f


	//   ....[193]....
        /*07f8*/ 	.word	0x0500000f


	//   ....[194]....
        /*07fc*/ 	.word	0x0500000f


	//   ....[195]....
        /*0800*/ 	.word	0x0500000f


	//   ....[196]....
        /*0804*/ 	.word	0x0500000f


	//   ....[197]....
        /*0808*/ 	.word	0x0500000f


	//   ....[198]....
        /*080c*/ 	.word	0x0500000f


	//   ....[199]....
        /*0810*/ 	.word	0x0500000f


	//   ....[200]....
        /*0814*/ 	.word	0x0500000f


	//   ....[201]....
        /*0818*/ 	.word	0x0500000f


	//   ....[202]....
        /*081c*/ 	.word	0x0500000f


	//   ....[203]....
        /*0820*/ 	.word	0x0500000f


	//   ....[204]....
        /*0824*/ 	.word	0x0500000f


	//   ....[205]....
        /*0828*/ 	.word	0x0500000f


	//   ....[206]....
        /*082c*/ 	.word	0x0500000f


	//   ....[207]....
        /*0830*/ 	.word	0x0500000f


	//   ....[208]....
        /*0834*/ 	.word	0x0500000f


	//   ....[209]....
        /*0838*/ 	.word	0x0500000f


	//   ....[210]....
        /*083c*/ 	.word	0x0500000f


	//   ....[211]....
        /*0840*/ 	.word	0x0500000f


	//   ....[212]....
        /*0844*/ 	.word	0x0500000f


	//   ....[213]....
        /*0848*/ 	.word	0x0500000f


	//   ....[214]....
        /*084c*/ 	.word	0x0500000f


	//   ....[215]....
        /*0850*/ 	.word	0x0500000f


	//   ....[216]....
        /*0854*/ 	.word	0x0500000f


	//   ....[217]....
        /*0858*/ 	.word	0x0500000f


	//   ....[218]....
        /*085c*/ 	.word	0x0500000f


	//   ....[219]....
        /*0860*/ 	.word	0x0500000f


	//   ....[220]....
        /*0864*/ 	.word	0x0500000f


	//   ....[221]....
        /*0868*/ 	.word	0x0500000f


	//   ....[222]....
        /*086c*/ 	.word	0x0500000f


	//   ....[223]....
        /*0870*/ 	.word	0x0500000f


	//   ....[224]....
        /*0874*/ 	.word	0x0500000f


	//   ....[225]....
        /*0878*/ 	.word	0x0500000f


	//   ....[226]....
        /*087c*/ 	.word	0x0500000f


	//   ....[227]....
        /*0880*/ 	.word	0x0500000f


	//   ....[228]....
        /*0884*/ 	.word	0x0500000f


	//   ....[229]....
        /*0888*/ 	.word	0x0500000f


	//   ....[230]....
        /*088c*/ 	.word	0x0500000f


	//   ....[231]....
        /*0890*/ 	.word	0x0500000f


	//   ....[232]....
        /*0894*/ 	.word	0x0500000f


	//   ....[233]....
        /*0898*/ 	.word	0x0500000f


	//   ....[234]....
        /*089c*/ 	.word	0x0500000f


	//   ....[235]....
        /*08a0*/ 	.word	0x0500000f


	//   ....[236]....
        /*08a4*/ 	.word	0x0500000f


	//   ....[237]....
        /*08a8*/ 	.word	0x0500000f


	//   ....[238]....
        /*08ac*/ 	.word	0x0500000f


	//   ....[239]....
        /*08b0*/ 	.word	0x0500000f


	//   ....[240]....
        /*08b4*/ 	.word	0x0500000f


	//   ....[241]....
        /*08b8*/ 	.word	0x0500000f


	//   ....[242]....
        /*08bc*/ 	.word	0x0500000f


	//   ....[243]....
        /*08c0*/ 	.word	0x0500000f


	//   ....[244]....
        /*08c4*/ 	.word	0x0500000f


	//   ....[245]....
        /*08c8*/ 	.word	0x0500000f


	//   ....[246]....
        /*08cc*/ 	.word	0x0500000f


	//----- nvinfo : EIATTR_COOP_GROUP_INSTR_OFFSETS
	.align		4
.L_1049:
        /*08d0*/ 	.byte	0x04, 0x28
        /*08d2*/ 	.short	(.L_1051 - .L_1050)


	//   ....[0]....
.L_1050:
        /*08d4*/ 	.word	0x00000070


	//   ....[1]....
        /*08d8*/ 	.word	0x000001a0


	//   ....[2]....
        /*08dc*/ 	.word	0x000001f0


	//   ....[3]....
        /*08e0*/ 	.word	0x00000420


	//   ....[4]....
        /*08e4*/ 	.word	0x00000580


	//   ....[5]....
        /*08e8*/ 	.word	0x000006a0


	//   ....[6]....
        /*08ec*/ 	.word	0x00000800


	//   ....[7]....
        /*08f0*/ 	.word	0x0000a5b0


	//   ....[8]....
        /*08f4*/ 	.word	0x0000afa0


	//   ....[9]....
        /*08f8*/ 	.word	0x0000afb0


	//   ....[10]....
        /*08fc*/ 	.word	0x0000afc0


	//   ....[11]....
        /*0900*/ 	.word	0x0000afd0


	//   ....[12]....
        /*0904*/ 	.word	0x0000b1e0


	//   ....[13]....
        /*0908*/ 	.word	0x0000b1f0


	//   ....[14]....
        /*090c*/ 	.word	0x0000b200


	//   ....[15]....
        /*0910*/ 	.word	0x0000b210


	//   ....[16]....
        /*0914*/ 	.word	0x0000d6b0


	//   ....[17]....
        /*0918*/ 	.word	0x0000d6d0


	//   ....[18]....
        /*091c*/ 	.word	0x0000d6e0


	//   ....[19]....
        /*0920*/ 	.word	0x0000d6f0


	//   ....[20]....
        /*0924*/ 	.word	0x0000d7e0


	//   ....[21]....
        /*0928*/ 	.word	0x0000d800


	//   ....[22]....
        /*092c*/ 	.word	0x0000d810


	//   ....[23]....
        /*0930*/ 	.word	0x0000d820


	//   ....[24]....
        /*0934*/ 	.word	0x00010300


	//   ....[25]....
        /*0938*/ 	.word	0x00010df0


	//   ....[26]....
        /*093c*/ 	.word	0x00012ca0


	//   ....[27]....
        /*0940*/ 	.word	0x00012cc0


	//   ....[28]....
        /*0944*/ 	.word	0x00013500


	//   ....[29]....
        /*0948*/ 	.word	0x00013570


	//   ....[30]....
        /*094c*/ 	.word	0x00015d50


	//   ....[31]....
        /*0950*/ 	.word	0x00016100


	//   ....[32]....
        /*0954*/ 	.word	0x00017b90


	//   ....[33]....
        /*0958*/ 	.word	0x00017ca0


	//   ....[34]....
        /*095c*/ 	.word	0x00018a90


	//   ....[35]....
        /*0960*/ 	.word	0x00018b10


	//   ....[36]....
        /*0964*/ 	.word	0x0001bda0


	//   ....[37]....
        /*0968*/ 	.word	0x0001bdc0


	//   ....[38]....
        /*096c*/ 	.word	0x0001be10


	//   ....[39]....
        /*0970*/ 	.word	0x0001be30


	//   ....[40]....
        /*0974*/ 	.word	0x0001ed20


	//   ....[41]....
        /*0978*/ 	.word	0x0001f160


	//   ....[42]....
        /*097c*/ 	.word	0x00020be0


	//   ....[43]....
        /*0980*/ 	.word	0x00020cf0


	//   ....[44]....
        /*0984*/ 	.word	0x00021b20


	//   ....[45]....
        /*0988*/ 	.word	0x00021b90


	//   ....[46]....
        /*098c*/ 	.word	0x00023610


	//   ....[47]....
        /*0990*/ 	.word	0x00023670


	//   ....[48]....
        /*0994*/ 	.word	0x00023690


	//   ....[49]....
        /*0998*/ 	.word	0x000236b0


	//   ....[50]....
        /*099c*/ 	.word	0x00024490


	//   ....[51]....
        /*09a0*/ 	.word	0x000244c0


	//   ....[52]....
        /*09a4*/ 	.word	0x000244f0


	//   ....[53]....
        /*09a8*/ 	.word	0x00024520


	//   ....[54]....
        /*09ac*/ 	.word	0x00024550


	//   ....[55]....
        /*09b0*/ 	.word	0x00024580


	//   ....[56]....
        /*09b4*/ 	.word	0x000245b0


	//   ....[57]....
        /*09b8*/ 	.word	0x000245e0


	//   ....[58]....
        /*09bc*/ 	.word	0x00024610


	//   ....[59]....
        /*09c0*/ 	.word	0x00024640


	//   ....[60]....
        /*09c4*/ 	.word	0x00024670


	//   ....[61]....
        /*09c8*/ 	.word	0x000246a0


	//   ....[62]....
        /*09cc*/ 	.word	0x000246d0


	//   ....[63]....
        /*09d0*/ 	.word	0x00024700


	//   ....[64]....
        /*09d4*/ 	.word	0x00024730


	//   ....[65]....
        /*09d8*/ 	.word	0x00024760


	//   ....[66]....
        /*09dc*/ 	.word	0x00024790


	//   ....[67]....
        /*09e0*/ 	.word	0x000247c0


	//   ....[68]....
        /*09e4*/ 	.word	0x000247f0


	//   ....[69]....
        /*09e8*/ 	.word	0x00024820


	//   ....[70]....
        /*09ec*/ 	.word	0x00024850


	//   ....[71]....
        /*09f0*/ 	.word	0x00024880


	//   ....[72]....
        /*09f4*/ 	.word	0x000248b0


	//   ....[73]....
        /*09f8*/ 	.word	0x000248d0


	//   ....[74]....
        /*09fc*/ 	.word	0x000248e0


	//   ....[75]....
        /*0a00*/ 	.word	0x000248f0


	//   ....[76]....
        /*0a04*/ 	.word	0x00024910


	//   ....[77]....
        /*0a08*/ 	.word	0x00024920


	//   ....[78]....
        /*0a0c*/ 	.word	0x00024930


	//   ....[79]....
        /*0a10*/ 	.word	0x00024940


	//   ....[80]....
        /*0a14*/ 	.word	0x00024970


	//   ....[81]....
        /*0a18*/ 	.word	0x000249a0


	//   ....[82]....
        /*0a1c*/ 	.word	0x00024f50


	//   ....[83]....
        /*0a20*/ 	.word	0x00024f90


	//   ....[84]....
        /*0a24*/ 	.word	0x00024fd0


	//   ....[85]....
        /*0a28*/ 	.word	0x00024ff0


	//   ....[86]....
        /*0a2c*/ 	.word	0x00025670


	//   ....[87]....
        /*0a30*/ 	.word	0x00025680


	//   ....[88]....
        /*0a34*/ 	.word	0x00025740


	//   ....[89]....
        /*0a38*/ 	.word	0x00025760


	//   ....[90]....
        /*0a3c*/ 	.word	0x00025820


	//   ....[91]....
        /*0a40*/ 	.word	0x00025840


	//   ....[92]....
        /*0a44*/ 	.word	0x00025910


	//   ....[93]....
        /*0a48*/ 	.word	0x00025930


	//   ....[94]....
        /*0a4c*/ 	.word	0x00026130


	//   ....[95]....
        /*0a50*/ 	.word	0x00026140


	//   ....[96]....
        /*0a54*/ 	.word	0x00026260


	//   ....[97]....
        /*0a58*/ 	.word	0x00026270


	//   ....[98]....
        /*0a5c*/ 	.word	0x00026380


	//   ....[99]....
        /*0a60*/ 	.word	0x00026390


	//   ....[100]....
        /*0a64*/ 	.word	0x000264a0


	//   ....[101]....
        /*0a68*/ 	.word	0x000264b0


	//   ....[102]....
        /*0a6c*/ 	.word	0x00026620


	//   ....[103]....
        /*0a70*/ 	.word	0x00026800


	//   ....[104]....
        /*0a74*/ 	.word	0x00026830


	//   ....[105]....
        /*0a78*/ 	.word	0x00026860


	//   ....[106]....
        /*0a7c*/ 	.word	0x00026890


	//   ....[107]....
        /*0a80*/ 	.word	0x000268c0


	//   ....[108]....
        /*0a84*/ 	.word	0x000268f0


	//   ....[109]....
        /*0a88*/ 	.word	0x00026a60


	//   ....[110]....
        /*0a8c*/ 	.word	0x00026a90


	//   ....[111]....
        /*0a90*/ 	.word	0x00026ac0


	//   ....[112]....
        /*0a94*/ 	.word	0x00026af0


	//   ....[113]....
        /*0a98*/ 	.word	0x00026b20


	//   ....[114]....
        /*0a9c*/ 	.word	0x00026b50


	//   ....[115]....
        /*0aa0*/ 	.word	0x00026bf0


	//   ....[116]....
        /*0aa4*/ 	.word	0x00026c50


	//   ....[117]....
        /*0aa8*/ 	.word	0x00026ce0


	//   ....[118]....
        /*0aac*/ 	.word	0x00027f80


	//   ....[119]....
        /*0ab0*/ 	.word	0x00029930


	//   ....[120]....
        /*0ab4*/ 	.word	0x0002a580


	//   ....[121]....
        /*0ab8*/ 	.word	0x0002a5a0


	//   ....[122]....
        /*0abc*/ 	.word	0x0002a650


	//   ....[123]....
        /*0ac0*/ 	.word	0x0002a660


	//   ....[124]....
        /*0ac4*/ 	.word	0x0002a6e0


	//   ....[125]....
        /*0ac8*/ 	.word	0x0002a6f0


	//   ....[126]....
        /*0acc*/ 	.word	0x0002a770


	//   ....[127]....
        /*0ad0*/ 	.word	0x0002a780


	//   ....[128]....
        /*0ad4*/ 	.word	0x0002a800


	//   ....[129]....
        /*0ad8*/ 	.word	0x0002a810


	//   ....[130]....
        /*0adc*/ 	.word	0x0002a890


	//   ....[131]....
        /*0ae0*/ 	.word	0x0002a8a0


	//   ....[132]....
        /*0ae4*/ 	.word	0x0002a920


	//   ....[133]....
        /*0ae8*/ 	.word	0x0002a930


	//   ....[134]....
        /*0aec*/ 	.word	0x0002a980


	//   ....[135]....
        /*0af0*/ 	.word	0x0002a9a0


	//   ....[136]....
        /*0af4*/ 	.word	0x0002cca0


	//   ....[137]....
        /*0af8*/ 	.word	0x0002ccd0


	//   ....[138]....
        /*0afc*/ 	.word	0x0002cd10


	//   ....[139]....
        /*0b00*/ 	.word	0x0002cd40


	//   ....[140]....
        /*0b04*/ 	.word	0x0002cd70


	//   ....[141]....
        /*0b08*/ 	.word	0x0002cda0


	//   ....[142]....
        /*0b0c*/ 	.word	0x0002cdd0


	//   ....[143]....
        /*0b10*/ 	.word	0x0002ce00


	//   ....[144]....
        /*0b14*/ 	.word	0x0002cf90


	//   ....[145]....
        /*0b18*/ 	.word	0x0002cfc0


	//   ....[146]....
        /*0b1c*/ 	.word	0x0002cff0


	//   ....[147]....
        /*0b20*/ 	.word	0x0002d020


	//   ....[148]....
        /*0b24*/ 	.word	0x0002d050


	//   ....[149]....
        /*0b28*/ 	.word	0x0002d080


	//   ....[150]....
        /*0b2c*/ 	.word	0x0002d140


	//   ....[151]....
        /*0b30*/ 	.word	0x0002d160


	//   ....[152]....
        /*0b34*/ 	.word	0x0002d1d0


	//   ....[153]....
        /*0b38*/ 	.word	0x0002d8b0


	//   ....[154]....
        /*0b3c*/ 	.word	0x0002ddb0


	//   ....[155]....
        /*0b40*/ 	.word	0x0002de60


	//   ....[156]....
        /*0b44*/ 	.word	0x0002def0


	//   ....[157]....
        /*0b48*/ 	.word	0x0002df40


	//   ....[158]....
        /*0b4c*/ 	.word	0x0002df90


	//   ....[159]....
        /*0b50*/ 	.word	0x0002e020


	//   ....[160]....
        /*0b54*/ 	.word	0x0002e0b0


	//   ....[161]....
        /*0b58*/ 	.word	0x0002e100


	//   ....[162]....
        /*0b5c*/ 	.word	0x0002e150


	//   ....[163]....
        /*0b60*/ 	.word	0x0002e240


	//   ....[164]....
        /*0b64*/ 	.word	0x0002e2f0


	//   ....[165]....
        /*0b68*/ 	.word	0x0002e350


	//   ....[166]....
        /*0b6c*/ 	.word	0x0002e3d0


	//   ....[167]....
        /*0b70*/ 	.word	0x0002e4c0


	//   ....[168]....
        /*0b74*/ 	.word	0x0002e510


	//   ....[169]....
        /*0b78*/ 	.word	0x0002e560


	//   ....[170]....
        /*0b7c*/ 	.word	0x0002e5b0


	//   ....[171]....
        /*0b80*/ 	.word	0x0002e9c0


	//   ....[172]....
        /*0b84*/ 	.word	0x0002eaf0


	//   ....[173]....
        /*0b88*/ 	.word	0x0002ec20


	//   ....[174]....
        /*0b8c*/ 	.word	0x0002eca0


	//   ....[175]....
        /*0b90*/ 	.word	0x0002ed00


	//   ....[176]....
        /*0b94*/ 	.word	0x0002ed80


	//   ....[177]....
        /*0b98*/ 	.word	0x0002ede0


	//   ....[178]....
        /*0b9c*/ 	.word	0x0002ee60


	//   ....[179]....
        /*0ba0*/ 	.word	0x0002eec0


	//   ....[180]....
        /*0ba4*/ 	.word	0x0002ef40


	//   ....[181]....
        /*0ba8*/ 	.word	0x0002efa0


	//   ....[182]....
        /*0bac*/ 	.word	0x0002f020


	//   ....[183]....
        /*0bb0*/ 	.word	0x0002f080


	//   ....[184]....
        /*0bb4*/ 	.word	0x0002f100


	//   ....[185]....
        /*0bb8*/ 	.word	0x0002f160


	//   ....[186]....
        /*0bbc*/ 	.word	0x0002f1c0


	//   ....[187]....
        /*0bc0*/ 	.word	0x0002f220


	//   ....[188]....
        /*0bc4*/ 	.word	0x0002f2b0


	//   ....[189]....
        /*0bc8*/ 	.word	0x0002f310


	//   ....[190]....
        /*0bcc*/ 	.word	0x0002f390


	//   ....[191]....
        /*0bd0*/ 	.word	0x0002f3f0


	//   ....[192]....
        /*0bd4*/ 	.word	0x0002f460


	//   ....[193]....
        /*0bd8*/ 	.word	0x0002f4c0


	//   ....[194]....
        /*0bdc*/ 	.word	0x0002f540


	//   ....[195]....
        /*0be0*/ 	.word	0x0002f5a0


	//   ....[196]....
        /*0be4*/ 	.word	0x0002f620


	//   ....[197]....
        /*0be8*/ 	.word	0x0002f680


	//   ....[198]....
        /*0bec*/ 	.word	0x0002f700


	//   ....[199]....
        /*0bf0*/ 	.word	0x0002f760


	//   ....[200]....
        /*0bf4*/ 	.word	0x0002f7d0


	//   ....[201]....
        /*0bf8*/ 	.word	0x0002f830


	//   ....[202]....
        /*0bfc*/ 	.word	0x0002f890


	//   ....[203]....
        /*0c00*/ 	.word	0x0002f980


	//   ....[204]....
        /*0c04*/ 	.word	0x0002f9d0


	//   ....[205]....
        /*0c08*/ 	.word	0x0002fa60


	//   ....[206]....
        /*0c0c*/ 	.word	0x0002faf0


	//   ....[207]....
        /*0c10*/ 	.word	0x0002fb80


	//   ....[208]....
        /*0c14*/ 	.word	0x0002fc10


	//   ....[209]....
        /*0c18*/ 	.word	0x0002fca0


	//   ....[210]....
        /*0c1c*/ 	.word	0x0002fd30


	//   ....[211]....
        /*0c20*/ 	.word	0x0002fdf0


	//   ....[212]....
        /*0c24*/ 	.word	0x000300e0


	//   ....[213]....
        /*0c28*/ 	.word	0x000302f0


	//   ....[214]....
        /*0c2c*/ 	.word	0x00030340


	//   ....[215]....
        /*0c30*/ 	.word	0x000303a0


	//   ....[216]....
        /*0c34*/ 	.word	0x00030490


	//   ....[217]....
        /*0c38*/ 	.word	0x000304f0


	//   ....[218]....
        /*0c3c*/ 	.word	0x000305e0


	//   ....[219]....
        /*0c40*/ 	.word	0x00030640


	//   ....[220]....
        /*0c44*/ 	.word	0x00030730


	//   ....[221]....
        /*0c48*/ 	.word	0x00030790


	//   ....[222]....
        /*0c4c*/ 	.word	0x00030880


	//   ....[223]....
        /*0c50*/ 	.word	0x000308e0


	//   ....[224]....
        /*0c54*/ 	.word	0x000309d0


	//   ....[225]....
        /*0c58*/ 	.word	0x00030a30


	//   ....[226]....
        /*0c5c*/ 	.word	0x00030b00


	//   ....[227]....
        /*0c60*/ 	.word	0x00030b80


	//   ....[228]....
        /*0c64*/ 	.word	0x00030c50


	//   ....[229]....
        /*0c68*/ 	.word	0x00030f30


	//   ....[230]....
        /*0c6c*/ 	.word	0x00030fd0


	//   ....[231]....
        /*0c70*/ 	.word	0x000310f0


	//   ....[232]....
        /*0c74*/ 	.word	0x00031170


	//   ....[233]....
        /*0c78*/ 	.word	0x000311f0


	//   ....[234]....
        /*0c7c*/ 	.word	0x00031270


	//   ....[235]....
        /*0c80*/ 	.word	0x000312f0


	//   ....[236]....
        /*0c84*/ 	.word	0x00031380


	//   ....[237]....
        /*0c88*/ 	.word	0x00031420


	//   ....[238]....
        /*0c8c*/ 	.word	0x000314d0


	//   ....[239]....
        /*0c90*/ 	.word	0x00031550


	//   ....[240]....
        /*0c94*/ 	.word	0x000315d0


	//   ....[241]....
        /*0c98*/ 	.word	0x00031650


	//   ....[242]....
        /*0c9c*/ 	.word	0x000316e0


	//   ....[243]....
        /*0ca0*/ 	.word	0x00031760


	//   ....[244]....
        /*0ca4*/ 	.word	0x00031800


	//   ....[245]....
        /*0ca8*/ 	.word	0x00031890


	//   ....[246]....
        /*0cac*/ 	.word	0x000319c0


	//----- nvinfo : EIATTR_REG_RECONFIG
	.align		4
.L_1051:
        /*0cb0*/ 	.byte	0x01, 0x54
	.zero		2


	//----- nvinfo : EIATTR_SYSCALL_OFFSETS
	.align		4
        /*0cb4*/ 	.byte	0x04, 0x46
        /*0cb6*/ 	.short	(.L_1053 - .L_1052)


	//   ....[0]....
.L_1052:
        /*0cb8*/ 	.word	0x00001b90


	//   ....[1]....
        /*0cbc*/ 	.word	0x00001ce0


	//   ....[2]....
        /*0cc0*/ 	.word	0x0000a750


	//   ....[3]....
        /*0cc4*/ 	.word	0x0000ad00


	//   ....[4]....
        /*0cc8*/ 	.word	0x00029380


	//   ....[5]....
        /*0ccc*/ 	.word	0x00029520


	//   ....[6]....
        /*0cd0*/ 	.word	0x00029690


	//   ....[7]....
        /*0cd4*/ 	.word	0x000297d0


	//   ....[8]....
        /*0cd8*/ 	.word	0x0002a160


	//----- nvinfo : EIATTR_MBARRIER_INSTR_OFFSETS
	.align		4
.L_1053:
        /*0cdc*/ 	.byte	0x04, 0x39
        /*0cde*/ 	.short	(.L_1055 - .L_1054)


	//   ....[0]....
.L_1054:
        /*0ce0*/ 	.word	0x000002d0
        /*0ce4*/ 	.word	0x000000ff
        /*0ce8*/ 	.word	0x00028800
        /*0cec*/ 	.short	0x0100
        /*0cee*/ 	.byte	0x08
	.zero		1


	//   ....[1]....
        /*0cf0*/ 	.word	0x000002e0
        /*0cf4*/ 	.word	0x000000ff
        /*0cf8*/ 	.word	0x00028820
        /*0cfc*/ 	.short	0x0100
        /*0cfe*/ 	.byte	0x08
	.zero		1


	//   ....[2]....
        /*0d00*/ 	.word	0x000003d0
        /*0d04*/ 	.word	0x000000ff
        /*0d08*/ 	.word	0x00028830
        /*0d0c*/ 	.short	0x0100
        /*0d0e*/ 	.byte	0x08
	.zero		1


	//   ....[3]....
        /*0d10*/ 	.word	0x000003e0
        /*0d14*/ 	.word	0x000000ff
        /*0d18*/ 	.word	0x00028840
        /*0d1c*/ 	.short	0x0100
        /*0d1e*/ 	.byte	0x08
	.zero		1


	//   ....[4]....
        /*0d20*/ 	.word	0x000003f0
        /*0d24*/ 	.word	0x000000ff
        /*0d28*/ 	.word	0x00028838
        /*0d2c*/ 	.short	0x0100
        /*0d2e*/ 	.byte	0x08
	.zero		1


	//   ....[5]....
        /*0d30*/ 	.word	0x00000400
        /*0d34*/ 	.word	0x000000ff
        /*0d38*/ 	.word	0x00028848
        /*0d3c*/ 	.short	0x0100
        /*0d3e*/ 	.byte	0x08
	.zero		1


	//   ....[6]....
        /*0d40*/ 	.word	0x00000530
        /*0d44*/ 	.word	0x000000ff
        /*0d48*/ 	.word	0x00028850
        /*0d4c*/ 	.short	0x0100
        /*0d4e*/ 	.byte	0x08
	.zero		1


	//   ....[7]....
        /*0d50*/ 	.word	0x00000540
        /*0d54*/ 	.word	0x000000ff
        /*0d58*/ 	.word	0x00028860
        /*0d5c*/ 	.short	0x0100
        /*0d5e*/ 	.byte	0x08
	.zero		1


	//   ....[8]....
        /*0d60*/ 	.word	0x00000550
        /*0d64*/ 	.word	0x000000ff
        /*0d68*/ 	.word	0x00028858
        /*0d6c*/ 	.short	0x0100
        /*0d6e*/ 	.byte	0x08
	.zero		1


	//   ....[9]....
        /*0d70*/ 	.word	0x00000560
        /*0d74*/ 	.word	0x000000ff
        /*0d78*/ 	.word	0x00028868
        /*0d7c*/ 	.short	0x0100
        /*0d7e*/ 	.byte	0x08
	.zero		1


	//   ....[10]....
        /*0d80*/ 	.word	0x00000650
        /*0d84*/ 	.word	0x000000ff
        /*0d88*/ 	.word	0x00028870
        /*0d8c*/ 	.short	0x0100
        /*0d8e*/ 	.byte	0x06
	.zero		1


	//   ....[11]....
        /*0d90*/ 	.word	0x00000660
        /*0d94*/ 	.word	0x000000ff
        /*0d98*/ 	.word	0x00028880
        /*0d9c*/ 	.short	0x0100
        /*0d9e*/ 	.byte	0x06
	.zero		1


	//   ....[12]....
        /*0da0*/ 	.word	0x00000670
        /*0da4*/ 	.word	0x000000ff
        /*0da8*/ 	.word	0x00028878
        /*0dac*/ 	.short	0x0100
        /*0dae*/ 	.byte	0x06
	.zero		1


	//   ....[13]....
        /*0db0*/ 	.word	0x00000680
        /*0db4*/ 	.word	0x000000ff
        /*0db8*/ 	.word	0x00028888
        /*0dbc*/ 	.short	0x0100
        /*0dbe*/ 	.byte	0x06
	.zero		1


	//   ....[14]....
        /*0dc0*/ 	.word	0x000007b0
        /*0dc4*/ 	.word	0x000000ff
        /*0dc8*/ 	.word	0x00028890
        /*0dcc*/ 	.short	0x0100
        /*0dce*/ 	.byte	0x08
	.zero		1


	//   ....[15]....
        /*0dd0*/ 	.word	0x000007c0
        /*0dd4*/ 	.word	0x000000ff
        /*0dd8*/ 	.word	0x000288a0
        /*0ddc*/ 	.short	0x0100
        /*0dde*/ 	.byte	0x08
	.zero		1


	//   ....[16]....
        /*0de0*/ 	.word	0x000007d0
        /*0de4*/ 	.word	0x000000ff
        /*0de8*/ 	.word	0x00028898
        /*0dec*/ 	.short	0x0100
        /*0dee*/ 	.byte	0x08
	.zero		1


	//   ....[17]....
        /*0df0*/ 	.word	0x000007e0
        /*0df4*/ 	.word	0x000000ff
        /*0df8*/ 	.word	0x000288a8
        /*0dfc*/ 	.short	0x0100
        /*0dfe*/ 	.byte	0x08
	.zero		1


	//   ....[18]....
        /*0e00*/ 	.word	0x00000910
        /*0e04*/ 	.word	0x000000ff
        /*0e08*/ 	.word	0x000288b0
        /*0e0c*/ 	.short	0x0100
        /*0e0e*/ 	.byte	0x08
	.zero		1


	//   ....[19]....
        /*0e10*/ 	.word	0x00000920
        /*0e14*/ 	.word	0x000000ff
        /*0e18*/ 	.word	0x000288c0
        /*0e1c*/ 	.short	0x0100
        /*0e1e*/ 	.byte	0x08
	.zero		1


	//   ....[20]....
        /*0e20*/ 	.word	0x00000930
        /*0e24*/ 	.word	0x000000ff
        /*0e28*/ 	.word	0x000288b8
        /*0e2c*/ 	.short	0x0100
        /*0e2e*/ 	.byte	0x08
	.zero		1


	//   ....[21]....
        /*0e30*/ 	.word	0x00000940
        /*0e34*/ 	.word	0x000000ff
        /*0e38*/ 	.word	0x000288c8
        /*0e3c*/ 	.short	0x0100
        /*0e3e*/ 	.byte	0x08
	.zero		1


	//   ....[22]....
        /*0e40*/ 	.word	0x00002e40
        /*0e44*/ 	.word	0x00000074
        /*0e48*/ 	.word	0x00028890
        /*0e4c*/ 	.short	0x010a
        /*0e4e*/ 	.byte	0x3f
	.zero		1


	//   ....[23]....
        /*0e50*/ 	.word	0x00006140
        /*0e54*/ 	.word	0x00000074
        /*0e58*/ 	.word	0x00028890
        /*0e5c*/ 	.short	0x010a
        /*0e5e*/ 	.byte	0x3f
	.zero		1


	//   ....[24]....
        /*0e60*/ 	.word	0x00009250
        /*0e64*/ 	.word	0x00000074
        /*0e68*/ 	.word	0x00028890
        /*0e6c*/ 	.short	0x010a
        /*0e6e*/ 	.byte	0x3f
	.zero		1


	//   ....[25]....
        /*0e70*/ 	.word	0x000097c0
        /*0e74*/ 	.word	0x00000024
        /*0e78*/ 	.word	0x00000000
        /*0e7c*/ 	.short	0x0101
        /*0e7e*/ 	.byte	0x3f
	.zero		1


	//   ....[26]....
        /*0e80*/ 	.word	0x00009800
        /*0e84*/ 	.word	0x00000074
        /*0e88*/ 	.word	0x000288b0
        /*0e8c*/ 	.short	0x010a
        /*0e8e*/ 	.byte	0x3f
	.zero		1


	//   ....[27]....
        /*0e90*/ 	.word	0x00009de0
        /*0e94*/ 	.word	0x00000074
        /*0e98*/ 	.word	0x00000000
        /*0e9c*/ 	.short	0x0101
        /*0e9e*/ 	.byte	0x3f
	.zero		1


	//   ....[28]....
        /*0ea0*/ 	.word	0x0000aa80
        /*0ea4*/ 	.word	0x00000011
        /*0ea8*/ 	.word	0x00028800
        /*0eac*/ 	.short	0x010a
        /*0eae*/ 	.byte	0x3f
	.zero		1


	//   ....[29]....
        /*0eb0*/ 	.word	0x0000aad0
        /*0eb4*/ 	.word	0x00000011
        /*0eb8*/ 	.word	0x00028800
        /*0ebc*/ 	.short	0x010a
        /*0ebe*/ 	.byte	0x3f
	.zero		1


	//   ....[30]....
        /*0ec0*/ 	.word	0x0000b4d0
        /*0ec4*/ 	.word	0x00000011
        /*0ec8*/ 	.word	0x00028800
        /*0ecc*/ 	.short	0x010a
        /*0ece*/ 	.byte	0x3f
	.zero		1


	//   ....[31]....
        /*0ed0*/ 	.word	0x0000da80
        /*0ed4*/ 	.word	0x00000011
        /*0ed8*/ 	.word	0x00028800
        /*0edc*/ 	.short	0x010a
        /*0ede*/ 	.byte	0x3f
	.zero		1


	//   ....[32]....
        /*0ee0*/ 	.word	0x0000fb00
        /*0ee4*/ 	.word	0x00000014
        /*0ee8*/ 	.word	0x00028830
        /*0eec*/ 	.short	0x010a
        /*0eee*/ 	.byte	0x3f
	.zero		1


	//   ....[33]....
        /*0ef0*/ 	.word	0x0000fb70
        /*0ef4*/ 	.word	0x00000014
        /*0ef8*/ 	.word	0x00028830
        /*0efc*/ 	.short	0x010a
        /*0efe*/ 	.byte	0x3f
	.zero		1


	//   ....[34]....
        /*0f00*/ 	.word	0x000105e0
        /*0f04*/ 	.word	0x00000014
        /*0f08*/ 	.word	0x00000000
        /*0f0c*/ 	.short	0x0101
        /*0f0e*/ 	.byte	0x3f
	.zero		1


	//   ....[35]....
        /*0f10*/ 	.word	0x00014b20
        /*0f14*/ 	.word	0x0000000f
        /*0f18*/ 	.word	0x00028830
        /*0f1c*/ 	.short	0x010a
        /*0f1e*/ 	.byte	0x3f
	.zero		1


	//   ....[36]....
        /*0f20*/ 	.word	0x00014b70
        /*0f24*/ 	.word	0x0000000f
        /*0f28*/ 	.word	0x00028830
        /*0f2c*/ 	.short	0x010a
        /*0f2e*/ 	.byte	0x3f
	.zero		1


	//   ....[37]....
        /*0f30*/ 	.word	0x00014e90
        /*0f34*/ 	.word	0x0000000f
        /*0f38*/ 	.word	0x00028850
        /*0f3c*/ 	.short	0x010a
        /*0f3e*/ 	.byte	0x3f
	.zero		1


	//   ....[38]....
        /*0f40*/ 	.word	0x00014ed0
        /*0f44*/ 	.word	0x0000000f
        /*0f48*/ 	.word	0x00028850
        /*0f4c*/ 	.short	0x010a
        /*0f4e*/ 	.byte	0x3f
	.zero		1


	//   ....[39]....
        /*0f50*/ 	.word	0x00015d70
        /*0f54*/ 	.word	0x00000072
        /*0f58*/ 	.word	0x00000000
        /*0f5c*/ 	.short	0x0101
        /*0f5e*/ 	.byte	0x3f
	.zero		1


	//   ....[40]....
        /*0f60*/ 	.word	0x00019aa0
        /*0f64*/ 	.word	0x00000014
        /*0f68*/ 	.word	0x00000000
        /*0f6c*/ 	.short	0x0101
        /*0f6e*/ 	.byte	0x3f
	.zero		1


	//   ....[41]....
        /*0f70*/ 	.word	0x0001a540
        /*0f74*/ 	.word	0x00000014
        /*0f78*/ 	.word	0x00028830
        /*0f7c*/ 	.short	0x010a
        /*0f7e*/ 	.byte	0x3f
	.zero		1


	//   ....[42]....
        /*0f80*/ 	.word	0x0001a590
        /*0f84*/ 	.word	0x00000014
        /*0f88*/ 	.word	0x00028830
        /*0f8c*/ 	.short	0x010a
        /*0f8e*/ 	.byte	0x3f
	.zero		1


	//   ....[43]....
        /*0f90*/ 	.word	0x0001a8e0
        /*0f94*/ 	.word	0x0000000f
        /*0f98*/ 	.word	0x00028850
        /*0f9c*/ 	.short	0x010a
        /*0f9e*/ 	.byte	0x3f
	.zero		1


	//   ....[44]....
        /*0fa0*/ 	.word	0x0001a920
        /*0fa4*/ 	.word	0x0000000f
        /*0fa8*/ 	.word	0x00028850
        /*0fac*/ 	.short	0x010a
        /*0fae*/ 	.byte	0x3f
	.zero		1


	//   ....[45]....
        /*0fb0*/ 	.word	0x0001d100
        /*0fb4*/ 	.word	0x00000003
        /*0fb8*/ 	.word	0x00000000
        /*0fbc*/ 	.short	0x0101
        /*0fbe*/ 	.byte	0x3f
	.zero		1


	//   ....[46]....
        /*0fc0*/ 	.word	0x0001d350
        /*0fc4*/ 	.word	0x0000000e
        /*0fc8*/ 	.word	0x00000000
        /*0fcc*/ 	.short	0x0101
        /*0fce*/ 	.byte	0x3f
	.zero		1


	//   ....[47]....
        /*0fd0*/ 	.word	0x0001db30
        /*0fd4*/ 	.word	0x00000014
        /*0fd8*/ 	.word	0x00028830
        /*0fdc*/ 	.short	0x010a
        /*0fde*/ 	.byte	0x3f
	.zero		1


	//   ....[48]....
        /*0fe0*/ 	.word	0x0001db80
        /*0fe4*/ 	.word	0x00000014
        /*0fe8*/ 	.word	0x00028830
        /*0fec*/ 	.short	0x010a
        /*0fee*/ 	.byte	0x3f
	.zero		1


	//   ....[49]....
        /*0ff0*/ 	.word	0x0001ded0
        /*0ff4*/ 	.word	0x0000000f
        /*0ff8*/ 	.word	0x00028850
        /*0ffc*/ 	.short	0x010a
        /*0ffe*/ 	.byte	0x3f
	.zero		1


	//   ....[50]....
        /*1000*/ 	.word	0x0001df10
        /*1004*/ 	.word	0x0000000f
        /*1008*/ 	.word	0x00028850
        /*100c*/ 	.short	0x010a
        /*100e*/ 	.byte	0x3f
	.zero		1


	//   ....[51]....
        /*1010*/ 	.word	0x0001ed90
        /*1014*/ 	.word	0x0000002c
        /*1018*/ 	.word	0x00000000
        /*101c*/ 	.short	0x0101
        /*101e*/ 	.byte	0x3f
	.zero		1


	//   ....[52]....
        /*1020*/ 	.word	0x00022b00
        /*1024*/ 	.word	0x0000000e
        /*1028*/ 	.word	0x00000000
        /*102c*/ 	.short	0x0101
        /*102e*/ 	.byte	0x3f
	.zero		1


	//   ....[53]....
        /*1030*/ 	.word	0x00023220
        /*1034*/ 	.word	0x0000000d
        /*1038*/ 	.word	0x00028850
        /*103c*/ 	.short	0x010a
        /*103e*/ 	.byte	0x3f
	.zero		1


	//   ....[54]....
        /*1040*/ 	.word	0x000232a0
        /*1044*/ 	.word	0x0000000d
        /*1048*/ 	.word	0x00028850
        /*104c*/ 	.short	0x010a
        /*104e*/ 	.byte	0x3f
	.zero		1


	//   ....[55]....
        /*1050*/ 	.word	0x00023990
        /*1054*/ 	.word	0x00000000
        /*1058*/ 	.word	0x00000000
        /*105c*/ 	.short	0x0101
        /*105e*/ 	.byte	0x3f
	.zero		1


	//   ....[56]....
        /*1060*/ 	.word	0x00025660
        /*1064*/ 	.word	0x00000000
        /*1068*/ 	.word	0x00000000
        /*106c*/ 	.short	0x0101
        /*106e*/ 	.byte	0x3f
	.zero		1


	//   ....[57]....
        /*1070*/ 	.word	0x00028070
        /*1074*/ 	.word	0x00000006
        /*1078*/ 	.word	0x00028820
        /*107c*/ 	.short	0x010a
        /*107e*/ 	.byte	0x3f
	.zero		1


	//   ....[58]....
        /*1080*/ 	.word	0x00028160
        /*1084*/ 	.word	0x00000007
        /*1088*/ 	.word	0x000288a0
        /*108c*/ 	.short	0x010a
        /*108e*/ 	.byte	0x3f
	.zero		1


	//   ....[59]....
        /*1090*/ 	.word	0x000283b0
        /*1094*/ 	.word	0x00000007
        /*1098*/ 	.word	0x000288c0
        /*109c*/ 	.short	0x010a
        /*109e*/ 	.byte	0x3f
	.zero		1


	//   ....[60]....
        /*10a0*/ 	.word	0x00028770
        /*10a4*/ 	.word	0x00000005
        /*10a8*/ 	.word	0x000288a0
        /*10ac*/ 	.short	0x010a
        /*10ae*/ 	.byte	0x3f
	.zero		1


	//   ....[61]....
        /*10b0*/ 	.word	0x000289b0
        /*10b4*/ 	.word	0x00000005
        /*10b8*/ 	.word	0x000288c0
        /*10bc*/ 	.short	0x010a
        /*10be*/ 	.byte	0x3f
	.zero		1


	//   ....[62]....
        /*10c0*/ 	.word	0x00029be0
        /*10c4*/ 	.word	0x00000000
        /*10c8*/ 	.word	0x00028880
        /*10cc*/ 	.short	0x010a
        /*10ce*/ 	.byte	0x3f
	.zero		1


	//   ....[63]....
        /*10d0*/ 	.word	0x00029da0
        /*10d4*/ 	.word	0x00000000
        /*10d8*/ 	.word	0x00028840
        /*10dc*/ 	.short	0x010a
        /*10de*/ 	.byte	0x3f
	.zero		1


	//   ....[64]....
        /*10e0*/ 	.word	0x0002aa50
        /*10e4*/ 	.word	0x00000008
        /*10e8*/ 	.word	0x00028800
        /*10ec*/ 	.short	0x0107
        /*10ee*/ 	.byte	0x3f
	.zero		1


	//   ....[65]....
        /*10f0*/ 	.word	0x0002ab50
        /*10f4*/ 	.word	0x00000002
        /*10f8*/ 	.word	0x00028800
        /*10fc*/ 	.short	0x0101
        /*10fe*/ 	.byte	0x3f
	.zero		1


	//   ....[66]....
        /*1100*/ 	.word	0x0002ab70
        /*1104*/ 	.word	0x00000002
        /*1108*/ 	.word	0x00028820
        /*110c*/ 	.short	0x010a
        /*110e*/ 	.byte	0x3f
	.zero		1


	//   ....[67]....
        /*1110*/ 	.word	0x0002aec0
        /*1114*/ 	.word	0x00000006
        /*1118*/ 	.word	0x00028880
        /*111c*/ 	.short	0x010a
        /*111e*/ 	.byte	0x3f
	.zero		1


	//   ....[68]....
        /*1120*/ 	.word	0x0002b110
        /*1124*/ 	.word	0x00000006
        /*1128*/ 	.word	0x00028840
        /*112c*/ 	.short	0x010a
        /*112e*/ 	.byte	0x3f
	.zero		1


	//   ....[69]....
        /*1130*/ 	.word	0x0002b3f0
        /*1134*/ 	.word	0x00000014
        /*1138*/ 	.word	0x00028870
        /*113c*/ 	.short	0x010a
        /*113e*/ 	.byte	0x3f
	.zero		1


	//   ....[70]....
        /*1140*/ 	.word	0x0002b460
        /*1144*/ 	.word	0x00000014
        /*1148*/ 	.word	0x00028860
        /*114c*/ 	.short	0x010a
        /*114e*/ 	.byte	0x3f
	.zero		1


	//   ....[71]....
        /*1150*/ 	.word	0x0002bdb0
        /*1154*/ 	.word	0x00000014
        /*1158*/ 	.word	0x00028850
        /*115c*/ 	.short	0x0101
        /*115e*/ 	.byte	0x3f
	.zero		1


	//   ....[72]....
        /*1160*/ 	.word	0x0002be30
        /*1164*/ 	.word	0x00000014
        /*1168*/ 	.word	0x00000000
        /*116c*/ 	.short	0x0101
        /*116e*/ 	.byte	0x3f
	.zero		1


	//   ....[73]....
        /*1170*/ 	.word	0x0002c070
        /*1174*/ 	.word	0x00000000
        /*1178*/ 	.word	0x00028870
        /*117c*/ 	.short	0x010a
        /*117e*/ 	.byte	0x3f
	.zero		1


	//   ....[74]....
        /*1180*/ 	.word	0x0002c0e0
        /*1184*/ 	.word	0x00000000
        /*1188*/ 	.word	0x00028860
        /*118c*/ 	.short	0x010a
        /*118e*/ 	.byte	0x3f
	.zero		1


	//   ....[75]....
        /*1190*/ 	.word	0x0002ca30
        /*1194*/ 	.word	0x00000000
        /*1198*/ 	.word	0x00028850
        /*119c*/ 	.short	0x0101
        /*119e*/ 	.byte	0x3f
	.zero		1


	//   ....[76]....
        /*11a0*/ 	.word	0x0002ca80
        /*11a4*/ 	.word	0x00000000
        /*11a8*/ 	.word	0x00000000
        /*11ac*/ 	.short	0x0101
        /*11ae*/ 	.byte	0x3f
	.zero		1


	//   ....[77]....
        /*11b0*/ 	.word	0x0002d830
        /*11b4*/ 	.word	0x00000000
        /*11b8*/ 	.word	0x00028820
        /*11bc*/ 	.short	0x010a
        /*11be*/ 	.byte	0x3f
	.zero		1


	//   ....[78]....
        /*11c0*/ 	.word	0x0002d9e0
        /*11c4*/ 	.word	0x00000006
        /*11c8*/ 	.word	0x00000000
        /*11cc*/ 	.short	0x010a
        /*11ce*/ 	.byte	0x3f
	.zero		1


	//   ....[79]....
        /*11d0*/ 	.word	0x0002da50
        /*11d4*/ 	.word	0x00000007
        /*11d8*/ 	.word	0x00000000
        /*11dc*/ 	.short	0x010a
        /*11de*/ 	.byte	0x3f
	.zero		1


	//   ....[80]....
        /*11e0*/ 	.word	0x0002dab0
        /*11e4*/ 	.word	0x00000004
        /*11e8*/ 	.word	0x00028860
        /*11ec*/ 	.short	0x010a
        /*11ee*/ 	.byte	0x3f
	.zero		1


	//   ....[81]....
        /*11f0*/ 	.word	0x0002db00
        /*11f4*/ 	.word	0x00000003
        /*11f8*/ 	.word	0x00028860
        /*11fc*/ 	.short	0x010a
        /*11fe*/ 	.byte	0x3f
	.zero		1


	//   ....[82]....
        /*1200*/ 	.word	0x0002db40
        /*1204*/ 	.word	0x00000004
        /*1208*/ 	.word	0x00028880
        /*120c*/ 	.short	0x010a
        /*120e*/ 	.byte	0x3f
	.zero		1


	//   ....[83]....
        /*1210*/ 	.word	0x0002db60
        /*1214*/ 	.word	0x00000003
        /*1218*/ 	.word	0x00028880
        /*121c*/ 	.short	0x010a
        /*121e*/ 	.byte	0x3f
	.zero		1


	//   ....[84]....
        /*1220*/ 	.word	0x0002dbc0
        /*1224*/ 	.word	0x00000074
        /*1228*/ 	.word	0x00028890
        /*122c*/ 	.short	0x010a
        /*122e*/ 	.byte	0x3f
	.zero		1


	//   ....[85]....
        /*1230*/ 	.word	0x0002dc10
        /*1234*/ 	.word	0x00000074
        /*1238*/ 	.word	0x00028890
        /*123c*/ 	.short	0x010a
        /*123e*/ 	.byte	0x3f
	.zero		1


	//   ....[86]....
        /*1240*/ 	.word	0x0002dc60
        /*1244*/ 	.word	0x00000074
        /*1248*/ 	.word	0x00028890
        /*124c*/ 	.short	0x010a
        /*124e*/ 	.byte	0x3f
	.zero		1


	//   ....[87]....
        /*1250*/ 	.word	0x0002dcb0
        /*1254*/ 	.word	0x00000074
        /*1258*/ 	.word	0x000288b0
        /*125c*/ 	.short	0x010a
        /*125e*/ 	.byte	0x3f
	.zero		1


	//   ....[88]....
        /*1260*/ 	.word	0x0002e180
        /*1264*/ 	.word	0x00000011
        /*1268*/ 	.word	0x00028800
        /*126c*/ 	.short	0x010a
        /*126e*/ 	.byte	0x3f
	.zero		1


	//   ....[89]....
        /*1270*/ 	.word	0x0002e670
        /*1274*/ 	.word	0x00000011
        /*1278*/ 	.word	0x00028800
        /*127c*/ 	.short	0x010a
        /*127e*/ 	.byte	0x3f
	.zero		1


	//   ....[90]....
        /*1280*/ 	.word	0x0002e6c0
        /*1284*/ 	.word	0x00000014
        /*1288*/ 	.word	0x00028830
        /*128c*/ 	.short	0x010a
        /*128e*/ 	.byte	0x3f
	.zero		1


	//   ....[91]....
        /*1290*/ 	.word	0x0002e710
        /*1294*/ 	.word	0x0000000f
        /*1298*/ 	.word	0x00028830
        /*129c*/ 	.short	0x010a
        /*129e*/ 	.byte	0x3f
	.zero		1


	//   ....[92]....
        /*12a0*/ 	.word	0x0002e760
        /*12a4*/ 	.word	0x0000000f
        /*12a8*/ 	.word	0x00028850
        /*12ac*/ 	.short	0x010a
        /*12ae*/ 	.byte	0x3f
	.zero		1


	//   ....[93]....
        /*12b0*/ 	.word	0x0002e7b0
        /*12b4*/ 	.word	0x00000014
        /*12b8*/ 	.word	0x00028830
        /*12bc*/ 	.short	0x010a
        /*12be*/ 	.byte	0x3f
	.zero		1


	//   ....[94]....
        /*12c0*/ 	.word	0x0002e800
        /*12c4*/ 	.word	0x0000000f
        /*12c8*/ 	.word	0x00028850
        /*12cc*/ 	.short	0x010a
        /*12ce*/ 	.byte	0x3f
	.zero		1


	//   ....[95]....
        /*12d0*/ 	.word	0x0002e850
        /*12d4*/ 	.word	0x00000014
        /*12d8*/ 	.word	0x00028830
        /*12dc*/ 	.short	0x010a
        /*12de*/ 	.byte	0x3f
	.zero		1


	//   ....[96]....
        /*12e0*/ 	.word	0x0002e8a0
        /*12e4*/ 	.word	0x0000000f
        /*12e8*/ 	.word	0x00028850
        /*12ec*/ 	.short	0x010a
        /*12ee*/ 	.byte	0x3f
	.zero		1


	//   ....[97]....
        /*12f0*/ 	.word	0x0002e8f0
        /*12f4*/ 	.word	0x0000000d
        /*12f8*/ 	.word	0x00028850
        /*12fc*/ 	.short	0x010a
        /*12fe*/ 	.byte	0x3f
	.zero		1


	//   ....[98]....
        /*1300*/ 	.word	0x0002fec0
        /*1304*/ 	.word	0x00000005
        /*1308*/ 	.word	0x00028820
        /*130c*/ 	.short	0x010a
        /*130e*/ 	.byte	0x3f
	.zero		1


	//   ....[99]....
        /*1310*/ 	.word	0x0002ff10
        /*1314*/ 	.word	0x00000007
        /*1318*/ 	.word	0x000288a0
        /*131c*/ 	.short	0x010a
        /*131e*/ 	.byte	0x3f
	.zero		1


	//   ....[100]....
        /*1320*/ 	.word	0x0002ff60
        /*1324*/ 	.word	0x00000007
        /*1328*/ 	.word	0x000288c0
        /*132c*/ 	.short	0x010a
        /*132e*/ 	.byte	0x3f
	.zero		1


	//   ....[101]....
        /*1330*/ 	.word	0x0002ffb0
        /*1334*/ 	.word	0x00000005
        /*1338*/ 	.word	0x000288a0
        /*133c*/ 	.short	0x010a
        /*133e*/ 	.byte	0x3f
	.zero		1


	//   ....[102]....
        /*1340*/ 	.word	0x00030000
        /*1344*/ 	.word	0x00000005
        /*1348*/ 	.word	0x000288c0
        /*134c*/ 	.short	0x010a
        /*134e*/ 	.byte	0x3f
	.zero		1


	//   ....[103]....
        /*1350*/ 	.word	0x000301a0
        /*1354*/ 	.word	0x00000000
        /*1358*/ 	.word	0x00028880
        /*135c*/ 	.short	0x010a
        /*135e*/ 	.byte	0x3f
	.zero		1


	//   ....[104]....
        /*1360*/ 	.word	0x000301f0
        /*1364*/ 	.word	0x00000000
        /*1368*/ 	.word	0x00028840
        /*136c*/ 	.short	0x010a
        /*136e*/ 	.byte	0x3f
	.zero		1


	//   ....[105]....
        /*1370*/ 	.word	0x00030ca0
        /*1374*/ 	.word	0x00000002
        /*1378*/ 	.word	0x00028820
        /*137c*/ 	.short	0x010a
        /*137e*/ 	.byte	0x3f
	.zero		1


	//   ....[106]....
        /*1380*/ 	.word	0x00030cf0
        /*1384*/ 	.word	0x00000006
        /*1388*/ 	.word	0x00028880
        /*138c*/ 	.short	0x010a
        /*138e*/ 	.byte	0x3f
	.zero		1


	//   ....[107]....
        /*1390*/ 	.word	0x00030d40
        /*1394*/ 	.word	0x00000006
        /*1398*/ 	.word	0x00028840
        /*139c*/ 	.short	0x010a
        /*139e*/ 	.byte	0x3f
	.zero		1


	//   ....[108]....
        /*13a0*/ 	.word	0x00030d90
        /*13a4*/ 	.word	0x00000014
        /*13a8*/ 	.word	0x00028870
        /*13ac*/ 	.short	0x010a
        /*13ae*/ 	.byte	0x3f
	.zero		1


	//   ....[109]....
        /*13b0*/ 	.word	0x00030de0
        /*13b4*/ 	.word	0x00000014
        /*13b8*/ 	.word	0x00028860
        /*13bc*/ 	.short	0x010a
        /*13be*/ 	.byte	0x3f
	.zero		1


	//   ....[110]....
        /*13c0*/ 	.word	0x00030e30
        /*13c4*/ 	.word	0x00000000
        /*13c8*/ 	.word	0x00028870
        /*13cc*/ 	.short	0x010a
        /*13ce*/ 	.byte	0x3f
	.zero		1


	//   ....[111]....
        /*13d0*/ 	.word	0x00030e80
        /*13d4*/ 	.word	0x00000000
        /*13d8*/ 	.word	0x00028860
        /*13dc*/ 	.short	0x010a
        /*13de*/ 	.byte	0x3f
	.zero		1


	//   ....[112]....
        /*13e0*/ 	.word	0x000318e0
        /*13e4*/ 	.word	0x00000000
        /*13e8*/ 	.word	0x00028820
        /*13ec*/ 	.short	0x010a
        /*13ee*/ 	.byte	0x3f
	.zero		1


	//   ....[113]....
        /*13f0*/ 	.word	0x00031a80
        /*13f4*/ 	.word	0x00000006
        /*13f8*/ 	.word	0x00000000
        /*13fc*/ 	.short	0x010a
        /*13fe*/ 	.byte	0x3f
	.zero		1


	//   ....[114]....
        /*1400*/ 	.word	0x00031ad0
        /*1404*/ 	.word	0x00000007
        /*1408*/ 	.word	0x00000000
        /*140c*/ 	.short	0x010a
        /*140e*/ 	.byte	0x3f
	.zero		1


	//   ....[115]....
        /*1410*/ 	.word	0x00031b20
        /*1414*/ 	.word	0x00000004
        /*1418*/ 	.word	0x00028860
        /*141c*/ 	.short	0x010a
        /*141e*/ 	.byte	0x3f
	.zero		1


	//   ....[116]....
        /*1420*/ 	.word	0x00031b70
        /*1424*/ 	.word	0x00000003
        /*1428*/ 	.word	0x00028860
        /*142c*/ 	.short	0x010a
        /*142e*/ 	.byte	0x3f
	.zero		1


	//   ....[117]....
        /*1430*/ 	.word	0x00031bc0
        /*1434*/ 	.word	0x00000004
        /*1438*/ 	.word	0x00028880
        /*143c*/ 	.short	0x010a
        /*143e*/ 	.byte	0x3f
	.zero		1


	//----- nvinfo : EIATTR_NUM_MBARRIERS
	.align		4
.L_1055:
        /*1440*/ 	.byte	0x03, 0x38
        /*1442*/ 	.short	0x0016


	//----- nvinfo : EIATTR_EXIT_INSTR_OFFSETS
	.align		4
        /*1444*/ 	.byte	0x04, 0x1c
        /*1446*/ 	.short	(.L_1057 - .L_1056)


	//   ....[0]....
.L_1056:
        /*1448*/ 	.word	0x0002dbb0


	//----- nvinfo : EIATTR_MAX_THREADS
	.align		4
.L_1057:
        /*144c*/ 	.byte	0x04, 0x05
        /*144e*/ 	.short	(.L_1059 - .L_1058)
.L_1058:
        /*1450*/ 	.word	0x00000180
        /*1454*/ 	.word	0x00000001
        /*1458*/ 	.word	0x00000001


	//----- nvinfo : EIATTR_CRS_STACK_SIZE
	.align		4
.L_1059:
        /*145c*/ 	.byte	0x04, 0x1e
        /*145e*/ 	.short	(.L_1061 - .L_1060)
.L_1060:
        /*1460*/ 	.word	0x00000000


	//----- nvinfo : EIATTR_CBANK_PARAM_SIZE
	.align		4
.L_1061:
        /*1464*/ 	.byte	0x03, 0x19
        /*1466*/ 	.short	0x0af0


	//----- nvinfo : EIATTR_PARAM_CBANK
	.align		4
        /*1468*/ 	.byte	0x04, 0x0a
        /*146a*/ 	.short	(.L_1063 - .L_1062)
	.align		4
.L_1062:
        /*146c*/ 	.word	index@(.nv.constant0._ZN7cutlass13device_kernelIN5flash11enable_sm90INS1_16FlashAttnFwdSm90INS1_25CollectiveMainloopFwdSm90ILi2EN4cute5tupleIJNS5_1CILi1EEES8_S8_EEENS6_IJNS7_ILi128EEENS7_ILi192EEESA_EEELi128ENS_12float_e4m3_tEfNS_4arch4Sm90ELb0ELb1ELb1ELb1ELb0ELb1ELb0ELb1ELb1ELb1ELb0ELb0EEENS1_21CollectiveEpilogueFwdINS6_IJSA_SA_SB_EEES9_NS_10bfloat16_tESF_Li256ELb1ELb1ELb0ELb1EEENS1_36VarlenDynamicPersistentTileSchedulerILi128ELi192ELi256ELi128ELb0ELb1ELb1ELb1ELb0ELb1EEEEEEEEEvNT_6ParamsE)
        /*1470*/ 	.short	0x0210
        /*1472*/ 	.short	0x0af0


	//----- nvinfo : EIATTR_SW_WAR
	.align		4
.L_1063:
        /*1474*/ 	.byte	0x04, 0x36
        /*1476*/ 	.short	(.L_1065 - .L_1064)
.L_1064:
        /*1478*/ 	.word	0x00000008
.L_1065:


//--------------------- .nv.info._ZN7cutlass13device_kernelIN5flash11enable_sm90INS1_16FlashAttnFwdSm90INS1_25CollectiveMainloopFwdSm90ILi2EN4cute5tupleIJNS5_1CILi1EEES8_S8_EEENS6_IJNS7_ILi128EEENS7_ILi224EEESA_EEELi128ENS_12float_e4m3_tEfNS_4arch4Sm90ELb1ELb0ELb1ELb0ELb0ELb0ELb0ELb1ELb1ELb1ELb0ELb0EEENS1_21CollectiveEpilogueFwdINS6_IJSA_SA_SB_EEES9_NS_10bfloat16_tESF_Li256ELb0ELb1ELb0ELb1EEENS1_30DynamicPersistentTileSchedulerILi256ELi128ELb0ELb1ELb1EEEEEEEEEvNT_6ParamsE --------------------------
	.section	.nv.info._ZN7cutlass13device_kernelIN5flash11enable_sm90INS1_16FlashAttnFwdSm90INS1_25CollectiveMainloopFwdSm90ILi2EN4cute5tupleIJNS5_1CILi1EEES8_S8_EEENS6_IJNS7_ILi128EEENS7_ILi224EEESA_EEELi128ENS_12float_e4m3_tEfNS_4arch4Sm90ELb1ELb0ELb1ELb0ELb0ELb0ELb0ELb1ELb1ELb1ELb0ELb0EEENS1_21CollectiveEpilogueFwdINS6_IJSA_SA_SB_EEES9_NS_10bfloat16_tESF_Li256ELb0ELb1ELb0ELb1EEENS1_30DynamicPersistentTileSchedulerILi256ELi128ELb0ELb1ELb1EEEEEEEEEvNT_6ParamsE,"",@"SHT_CUDA_INFO"
	.sectionflags	@""
	.align	4


	//----- nvinfo : EIATTR_CUDA_API_VERSION
	.align		4
        /*0000*/ 	.byte	0x04, 0x37
        /*0002*/ 	.short	(.L_1067 - .L_1066)
.L_1066:
        /*0004*/ 	.word	0x00000082


	//----- nvinfo : EIATTR_KPARAM_INFO
	.align		4
.L_1067:
        /*0008*/ 	.byte	0x04, 0x17
        /*000a*/ 	.short	(.L_1069 - .L_1068)
.L_1068:
        /*000c*/ 	.word	0x00000000
        /*0010*/ 	.short	0x0000
        /*0012*/ 	.short	0x0070
        /*0014*/ 	.byte	0x00, 0xf0, 0x01, 0x2a


	//----- nvinfo : EIATTR_SPARSE_MMA_MASK
	.align		4
.L_1069:
        /*0018*/ 	.byte	0x03, 0x50
        /*001a*/ 	.short	0x0000


	//----- nvinfo : EIATTR_MAXREG_COUNT
	.align		4
        /*001c*/ 	.byte	0x03, 0x1b
        /*001e*/ 	.short	0x00a8


	//----- nvinfo : EIATTR_NUM_BARRIERS
	.align		4
        /*0020*/ 	.byte	0x02, 0x4c
        /*0022*/ 	.byte	0x10
	.zero		1


	//----- nvinfo : EIATTR_EXTERNS
	.align		4
        /*0024*/ 	.byte	0x04, 0x0f
        /*0026*/ 	.short	(.L_1071 - .L_1070)


	//   ....[0]....
	.align		4
.L_1070:
        /*0028*/ 	.word	index@(__assertfail)


	//----- nvinfo : EIATTR_ANNOTATIONS
	.align		4
.L_1071:
        /*002c*/ 	.byte	0x04, 0x55
        /*002e*/ 	.short	(.L_1073 - .L_1072)


	//   ....[0]....
.L_1072:
        /* <DEDUP_REMOVED lines=30> */


	//----- nvinfo : EIATTR_MERCURY_ISA_VERSION
	.align		4
.L_1073:
        /*0200*/ 	.byte	0x03, 0x5f
        /*0202*/ 	.short	0x0101


	//----- nvinfo : EIATTR_INT_WARP_WIDE_INSTR_OFFSETS
	.align		4
        /*0204*/ 	.byte	0x04, 0x31
        /*0206*/ 	.short	(.L_1075 - .L_1074)


	//   ....[0]....
.L_1074:
        /*0208*/ 	.word	0x00000130


	//   ....[1]....
        /*020c*/ 	.word	0x00000170


	//   ....[2]....
        /*0210*/ 	.word	0x000001e0


	//   ....[3]....
        /*0214*/ 	.word	0x000137a0


	//   ....[4]....
        /*0218*/ 	.word	0x00013830


	//   ....[5]....
        /*021c*/ 	.word	0x00016170


	//   ....[6]....
        /*0220*/ 	.word	0x00016200


	//----- nvinfo : EIATTR_COOP_GROUP_MASK_REGIDS
	.align		4
.L_1075:
        /*0224*/ 	.byte	0x04, 0x29
        /*0226*/ 	.short	(.L_1077 - .L_1076)


	//   ....[0]....
.L_1076:
        /*0228*/ 	.word	0xffffffff


	//   ....[1]....
        /*022c*/ 	.word	0xffffffff


	//   ....[2]....
        /*0230*/ 	.word	0xffffffff


	//   ....[3]....
        /*0234*/ 	.word	0xffffffff


	//   ....[4]....
        /*0238*/ 	.word	0xffffffff


	//   ....[5]....
        /*023c*/ 	.word	0xffffffff


	//   ....[6]....
        /*0240*/ 	.word	0xffffffff


	//   ....[7]....
        /*0244*/ 	.word	0xffffffff


	//   ....[8]....
        /*0248*/ 	.word	0xffffffff


	//   ....[9]....
        /*024c*/ 	.word	0xffffffff


	//   ....[10]....
        /*0250*/ 	.word	0xffffffff


	//   ....[11]....
        /*0254*/ 	.word	0xffffffff


	//   ....[12]....
        /*0258*/ 	.word	0xffffffff


	//   ....[13]....
        /*025c*/ 	.word	0xffffffff


	//   ....[14]....
        /*0260*/ 	.word	0xffffffff


	//   ....[15]....
        /*0264*/ 	.word	0xffffffff


	//   ....[16]....
        /*0268*/ 	.word	0xffffffff


	//   ....[17]....
        /*026c*/ 	.word	0xffffffff


	//   ....[18]....
        /*0270*/ 	.word	0xffffffff


	//   ....[19]....
        /*0274*/ 	.word	0xffffffff


	//   ....[20]....
        /*0278*/ 	.word	0xffffffff


	//   ....[21]....
        /*027c*/ 	.word	0xffffffff


	//   ....[22]....
        /*0280*/ 	.word	0xffffffff


	//   ....[23]....
        /*0284*/ 	.word	0xffffffff


	//   ....[24]....
        /*0288*/ 	.word	0xffffffff


	//   ....[25]....
        /*028c*/ 	.word	0xffffffff


	//   ....[26]....
        /*0290*/ 	.word	0xffffffff


	//   ....[27]....
        /*0294*/ 	.word	0xffffffff


	//   ....[28]....
        /*0298*/ 	.word	0xffffffff


	//   ....[29]....
        /*029c*/ 	.word	0xffffffff


	//   ....[30]....
        /*02a0*/ 	.word	0xffffffff


	//   ....[31]....
        /*02a4*/ 	.word	0xffffffff


	//   ....[32]....
        /*02a8*/ 	.word	0xffffffff


	//   ....[33]....
        /*02ac*/ 	.word	0xffffffff


	//   ....[34]....
        /*02b0*/ 	.word	0xffffffff


	//   ....[35]....
        /*02b4*/ 	.word	0xffffffff


	//   ....[36]....
        /*02b8*/ 	.word	0xffffffff


	//   ....[37]....
        /*02bc*/ 	.word	0xffffffff


	//   ....[38]....
        /*02c0*/ 	.word	0xffffffff


	//   ....[39]....
        /*02c4*/ 	.word	0xffffffff


	//   ....[40]....
        /*02c8*/ 	.word	0xffffffff


	//   ....[41]....
        /*02cc*/ 	.word	0xffffffff


	//   ....[42]....
        /*02d0*/ 	.word	0xffffffff


	//   ....[43]....
        /*02d4*/ 	.word	0xffffffff


	//   ....[44]....
        /*02d8*/ 	.word	0xffffffff


	//   ....[45]....
        /*02dc*/ 	.word	0xffffffff


	//   ....[46]....
        /*02e0*/ 	.word	0xffffffff


	//   ....[47]....
        /*02e4*/ 	.word	0xffffffff


	//   ....[48]....
        /*02e8*/ 	.word	0xffffffff


	//   ....[49]....
        /*02ec*/ 	.word	0xffffffff


	//   ....[50]....
        /*02f0*/ 	.word	0xffffffff


	//   ....[51]....
        /*02f4*/ 	.word	0xffffffff


	//   ....[52]....
        /*02f8*/ 	.word	0xffffffff


	//   ....[53]....
        /*02fc*/ 	.word	0xffffffff


	//   ....[54]....
        /*0300*/ 	.word	0xffffffff


	//   ....[55]....
        /*0304*/ 	.word	0xffffffff


	//   ....[56]....
        /*0308*/ 	.word	0xffffffff


	//   ....[57]....
        /*030c*/ 	.word	0xffffffff


	//   ....[58]....
        /*0310*/ 	.word	0xffffffff


	//   ....[59]....
        /*0314*/ 	.word	0xffffffff


	//   ....[60]....
        /*0318*/ 	.word	0xffffffff


	//   ....[61]....
        /*031c*/ 	.word	0xffffffff


	//   ....[62]....
        /*0320*/ 	.word	0xffffffff


	//   ....[63]....
        /*0324*/ 	.word	0xffffffff


	//   ....[64]....
        /*0328*/ 	.word	0xffffffff


	//   ....[65]....
        /*032c*/ 	.word	0xffffffff


	//   ....[66]....
        /*0330*/ 	.word	0xffffffff


	//   ....[67]....
        /*0334*/ 	.word	0xffffffff


	//   ....[68]....
        /*0338*/ 	.word	0xffffffff


	//   ....[69]....
        /*033c*/ 	.word	0xffffffff


	//   ....[70]....
        /*0340*/ 	.word	0xffffffff


	//   ....[71]....
        /*0344*/ 	.word	0xffffffff


	//   ....[72]....
        /*0348*/ 	.word	0xffffffff


	//   ....[73]....
        /*034c*/ 	.word	0xffffffff


	//   ....[74]....
        /*0350*/ 	.word	0xffffffff


	//   ....[75]....
        /*0354*/ 	.word	0xffffffff


	//   ....[76]....
        /*0358*/ 	.word	0xffffffff


	//   ....[77]....
        /*035c*/ 	.word	0xffffffff


	//   ....[78]....
        /*0360*/ 	.word	0xffffffff


	//   ....[79]....
        /*0364*/ 	.word	0xffffffff


	//   ....[80]....
        /*0368*/ 	.word	0xffffffff


	//   ....[81]....
        /*036c*/ 	.word	0xffffffff


	//   ....[82]....
        /*0370*/ 	.word	0xffffffff


	//   ....[83]....
        /*0374*/ 	.word	0xffffffff


	//   ....[84]....
        /*0378*/ 	.word	0xffffffff


	//   ....[85]....
        /*037c*/ 	.word	0xffffffff


	//   ....[86]....
        /*0380*/ 	.word	0xffffffff


	//   ....[87]....
        /*0384*/ 	.word	0xffffffff


	//   ....[88]....
        /*0388*/ 	.word	0xffffffff


	//   ....[89]....
        /*038c*/ 	.word	0xffffffff


	//   ....[90]....
        /*0390*/ 	.word	0xffffffff


	//   ....[91]....
        /*0394*/ 	.word	0xffffffff


	//   ....[92]....
        /*0398*/ 	.word	0xffffffff


	//   ....[93]....
        /*039c*/ 	.word	0xffffffff


	//   ....[94]....
        /*03a0*/ 	.word	0xffffffff


	//   ....[95]....
        /*03a4*/ 	.word	0xffffffff


	//   ....[96]....
        /*03a8*/ 	.word	0xffffffff


	//   ....[97]....
        /*03ac*/ 	.word	0xffffffff


	//   ....[98]....
        /*03b0*/ 	.word	0xffffffff


	//   ....[99]....
        /*03b4*/ 	.word	0xffffffff


	//   ....[100]....
        /*03b8*/ 	.word	0x0500000f


	//   ....[101]....
        /*03bc*/ 	.word	0x0500000f


	//   ....[102]....
        /*03c0*/ 	.word	0x0500000f


	//   ....[103]....
        /*03c4*/ 	.word	0x0500000f


	//   ....[104]....
        /*03c8*/ 	.word	0x0500000f


	//   ....[105]....
        /*03cc*/ 	.word	0x0500000f


	//   ....[106]....
        /*03d0*/ 	.word	0x0500000f


	//   ....[107]....
        /*03d4*/ 	.word	0x0500000f


	//   ....[108]....
        /*03d8*/ 	.word	0x0500000f


	//   ....[109]....
        /*03dc*/ 	.word	0x0500000f


	//   ....[110]....
        /*03e0*/ 	.word	0x0500000f


	//   ....[111]....
        /*03e4*/ 	.word	0x0500000f


	//   ....[112]....
        /*03e8*/ 	.word	0x0500000f


	//   ....[113]....
        /*03ec*/ 	.word	0x0500000f


	//   ....[114]....
        /*03f0*/ 	.word	0x0500000f


	//   ....[115]....
        /*03f4*/ 	.word	0x0500000f


	//   ....[116]....
        /*03f8*/ 	.word	0x0500000f


	//   ....[117]....
        /*03fc*/ 	.word	0x0500000f


	//----- nvinfo : EIATTR_COOP_GROUP_INSTR_OFFSETS
	.align		4
.L_1077:
        /*0400*/ 	.byte	0x04, 0x28
        /*0402*/ 	.short	(.L_1079 - .L_1078)


	//   ....[0]....
.L_1078:
        /*0404*/ 	.word	0x00000070


	//   ....[1]....
        /*0408*/ 	.word	0x00000140


	//   ....[2]....
        /*040c*/ 	.word	0x00000190


	//   ....[3]....
        /*0410*/ 	.word	0x000003c0


	//   ....[4]....
        /*0414*/ 	.word	0x00000520


	//   ....[5]....
        /*0418*/ 	.word	0x00000640


	//   ....[6]....
        /*041c*/ 	.word	0x000007a0


	//   ....[7]....
        /*0420*/ 	.word	0x00001490


	//   ....[8]....
        /*0424*/ 	.word	0x00002c80


	//   ....[9]....
        /*0428*/ 	.word	0x00003e40


	//   ....[10]....
        /*042c*/ 	.word	0x00003e70


	//   ....[11]....
        /*0430*/ 	.word	0x00003f10


	//   ....[12]....
        /*0434*/ 	.word	0x00005000


	//   ....[13]....
        /*0438*/ 	.word	0x000050a0


	//   ....[14]....
        /*043c*/ 	.word	0x00007e70


	//   ....[15]....
        /*0440*/ 	.word	0x00007ea0


	//   ....[16]....
        /*0444*/ 	.word	0x00009000


	//   ....[17]....
        /*0448*/ 	.word	0x00009150


	//   ....[18]....
        /*044c*/ 	.word	0x0000a030


	//   ....[19]....
        /*0450*/ 	.word	0x0000a0a0


	//   ....[20]....
        /*0454*/ 	.word	0x0000e050


	//   ....[21]....
        /*0458*/ 	.word	0x0000e080


	//   ....[22]....
        /*045c*/ 	.word	0x0000e0d0


	//   ....[23]....
        /*0460*/ 	.word	0x0000e0f0


	//   ....[24]....
        /*0464*/ 	.word	0x000103a0


	//   ....[25]....
        /*0468*/ 	.word	0x000103b0


	//   ....[26]....
        /*046c*/ 	.word	0x00010430


	//   ....[27]....
        /*0470*/ 	.word	0x00010440


	//   ....[28]....
        /*0474*/ 	.word	0x00011790


	//   ....[29]....
        /*0478*/ 	.word	0x000117a0


	//   ....[30]....
        /*047c*/ 	.word	0x000117b0


	//   ....[31]....
        /*0480*/ 	.word	0x000117c0


	//   ....[32]....
        /*0484*/ 	.word	0x000117d0


	//   ....[33]....
        /*0488*/ 	.word	0x000117e0


	//   ....[34]....
        /*048c*/ 	.word	0x000117f0


	//   ....[35]....
        /*0490*/ 	.word	0x00011800


	//   ....[36]....
        /*0494*/ 	.word	0x00011810


	//   ....[37]....
        /*0498*/ 	.word	0x00011820


	//   ....[38]....
        /*049c*/ 	.word	0x00011850


	//   ....[39]....
        /*04a0*/ 	.word	0x00011860


	//   ....[40]....
        /*04a4*/ 	.word	0x00011870


	//   ....[41]....
        /*04a8*/ 	.word	0x00011880


	//   ....[42]....
        /*04ac*/ 	.word	0x000118a0


	//   ....[43]....
        /*04b0*/ 	.word	0x000118b0


	//   ....[44]....
        /*04b4*/ 	.word	0x000118e0


	//   ....[45]....
        /*04b8*/ 	.word	0x000118f0


	//   ....[46]....
        /*04bc*/ 	.word	0x00011910


	//   ....[47]....
        /*04c0*/ 	.word	0x00011920


	//   ....[48]....
        /*04c4*/ 	.word	0x00011930


	//   ....[49]....
        /*04c8*/ 	.word	0x00011940


	//   ....[50]....
        /*04cc*/ 	.word	0x00011950


	//   ....[51]....
        /*04d0*/ 	.word	0x00011960


	//   ....[52]....
        /*04d4*/ 	.word	0x00011980


	//   ....[53]....
        /*04d8*/ 	.word	0x000119b0


	//   ....[54]....
        /*04dc*/ 	.word	0x000119f0


	//   ....[55]....
        /*04e0*/ 	.word	0x00011a30


	//   ....[56]....
        /*04e4*/ 	.word	0x00011a70


	//   ....[57]....
        /*04e8*/ 	.word	0x00011ab0


	//   ....[58]....
        /*04ec*/ 	.word	0x00011ac0


	//   ....[59]....
        /*04f0*/ 	.word	0x00011ad0


	//   ....[60]....
        /*04f4*/ 	.word	0x00011bc0


	//   ....[61]....
        /*04f8*/ 	.word	0x00011bf0


	//   ....[62]....
        /*04fc*/ 	.word	0x00011c20


	//   ....[63]....
        /*0500*/ 	.word	0x00011c50


	//   ....[64]....
        /*0504*/ 	.word	0x00012100


	//   ....[65]....
        /*0508*/ 	.word	0x00012140


	//   ....[66]....
        /*050c*/ 	.word	0x00012200


	//   ....[67]....
        /*0510*/ 	.word	0x00012220


	//   ....[68]....
        /*0514*/ 	.word	0x000122e0


	//   ....[69]....
        /*0518*/ 	.word	0x00012300


	//   ....[70]....
        /*051c*/ 	.word	0x000123d0


	//   ....[71]....
        /*0520*/ 	.word	0x000123f0


	//   ....[72]....
        /*0524*/ 	.word	0x00012a90


	//   ....[73]....
        /*0528*/ 	.word	0x00012ab0


	//   ....[74]....
        /*052c*/ 	.word	0x00012b70


	//   ....[75]....
        /*0530*/ 	.word	0x00012b90


	//   ....[76]....
        /*0534*/ 	.word	0x00012c50


	//   ....[77]....
        /*0538*/ 	.word	0x00012c70


	//   ....[78]....
        /*053c*/ 	.word	0x00012d40


	//   ....[79]....
        /*0540*/ 	.word	0x00012d60


	//   ....[80]....
        /*0544*/ 	.word	0x00012ec0


	//   ....[81]....
        /*0548*/ 	.word	0x00013f90


	//   ....[82]....
        /*054c*/ 	.word	0x00014a90


	//   ....[83]....
        /*0550*/ 	.word	0x00014aa0


	//   ....[84]....
        /*0554*/ 	.word	0x00014ae0


	//   ....[85]....
        /*0558*/ 	.word	0x00014b20


	//   ....[86]....
        /*055c*/ 	.word	0x00014bc0


	//   ....[87]....
        /*0560*/ 	.word	0x00014bd0


	//   ....[88]....
        /*0564*/ 	.word	0x00014c40


	//   ....[89]....
        /*0568*/ 	.word	0x00014c50


	//   ....[90]....
        /*056c*/ 	.word	0x00014cc0


	//   ....[91]....
        /*0570*/ 	.word	0x00014cd0


	//   ....[92]....
        /*0574*/ 	.word	0x00014d40


	//   ....[93]....
        /*0578*/ 	.word	0x00014d50


	//   ....[94]....
        /*057c*/ 	.word	0x00014dc0


	//   ....[95]....
        /*0580*/ 	.word	0x00014dd0


	//   ....[96]....
        /*0584*/ 	.word	0x00014de0


	//   ....[97]....
        /*0588*/ 	.word	0x00014e20


	//   ....[98]....
        /*058c*/ 	.word	0x00016c00


	//   ....[99]....
        /*0590*/ 	.word	0x00016da0


	//   ....[100]....
        /*0594*/ 	.word	0x000173a0


	//   ....[101]....
        /*0598*/ 	.word	0x00017570


	//   ....[102]....
        /*059c*/ 	.word	0x000175d0


	//   ....[103]....
        /*05a0*/ 	.word	0x00017660


	//   ....[104]....
        /*05a4*/ 	.word	0x00017750


	//   ....[105]....
        /*05a8*/ 	.word	0x000177b0


	//   ....[106]....
        /*05ac*/ 	.word	0x00017880


	//   ....[107]....
        /*05b0*/ 	.word	0x000178e0


	//   ....[108]....
        /*05b4*/ 	.word	0x000179c0


	//   ....[109]....
        /*05b8*/ 	.word	0x00017a20


	//   ....[110]....
        /*05bc*/ 	.word	0x00017b00


	//   ....[111]....
        /*05c0*/ 	.word	0x00017b60


	//   ....[112]....
        /*05c4*/ 	.word	0x00017c40


	//   ....[113]....
        /*05c8*/ 	.word	0x00017ca0


	//   ....[114]....
        /*05cc*/ 	.word	0x00017d70


	//   ....[115]....
        /*05d0*/ 	.word	0x00017dd0


	//   ....[116]....
        /*05d4*/ 	.word	0x00017e90


	//   ....[117]....
        /*05d8*/ 	.word	0x000181e0


	//----- nvinfo : EIATTR_REG_RECONFIG
	.align		4
.L_1079:
        /*05dc*/ 	.byte	0x01, 0x54
	.zero		2


	//----- nvinfo : EIATTR_SYSCALL_OFFSETS
	.align		4
        /*05e0*/ 	.byte	0x04, 0x46
        /*05e2*/ 	.short	(.L_1081 - .L_1080)


	//   ....[0]....
.L_1080:
        /*05e4*/ 	.word	0x00001670


	//   ....[1]....
        /*05e8*/ 	.word	0x000139a0


	//   ....[2]....
        /*05ec*/ 	.word	0x00013b30


	//   ....[3]....
        /*05f0*/ 	.word	0x00013c90


	//   ....[4]....
        /*05f4*/ 	.word	0x00013de0


	//   ....[5]....
        /*05f8*/ 	.word	0x000146c0


	//----- nvinfo : EIATTR_MBARRIER_INSTR_OFFSETS
	.align		4
.L_1081:
        /*05fc*/ 	.byte	0x04, 0x39
        /*05fe*/ 	.short	(.L_1083 - .L_1082)


	//   ....[0]....
.L_1082:
        /*0600*/ 	.word	0x00000270
        /*0604*/ 	.word	0x000000ff
        /*0608*/ 	.word	0x0002e800
        /*060c*/ 	.short	0x0100
        /*060e*/ 	.byte	0x08
	.zero		1


	//   ....[1]....
        /*0610*/ 	.word	0x00000280
        /*0614*/ 	.word	0x000000ff
        /*0618*/ 	.word	0x0002e820
        /*061c*/ 	.short	0x0100
        /*061e*/ 	.byte	0x08
	.zero		1


	//   ....[2]....
        /*0620*/ 	.word	0x00000370
        /*0624*/ 	.word	0x000000ff
        /*0628*/ 	.word	0x0002e830
        /*062c*/ 	.short	0x0100
        /*062e*/ 	.byte	0x08
	.zero		1


	//   ....[3]....
        /*0630*/ 	.word	0x00000380
        /*0634*/ 	.word	0x000000ff
        /*0638*/ 	.word	0x0002e840
        /*063c*/ 	.short	0x0100
        /*063e*/ 	.byte	0x08
	.zero		1


	//   ....[4]....
        /*0640*/ 	.word	0x00000390
        /*0644*/ 	.word	0x000000ff
        /*0648*/ 	.word	0x0002e838
        /*064c*/ 	.short	0x0100
        /*064e*/ 	.byte	0x08
	.zero		1


	//   ....[5]....
        /*0650*/ 	.word	0x000003a0
        /*0654*/ 	.word	0x000000ff
        /*0658*/ 	.word	0x0002e848
        /*065c*/ 	.short	0x0100
        /*065e*/ 	.byte	0x08
	.zero		1


	//   ....[6]....
        /*0660*/ 	.word	0x000004d0
        /*0664*/ 	.word	0x000000ff
        /*0668*/ 	.word	0x0002e850
        /*066c*/ 	.short	0x0100
        /*066e*/ 	.byte	0x08
	.zero		1


	//   ....[7]....
        /*0670*/ 	.word	0x000004e0
        /*0674*/ 	.word	0x000000ff
        /*0678*/ 	.word	0x0002e860
        /*067c*/ 	.short	0x0100
        /*067e*/ 	.byte	0x08
	.zero		1


	//   ....[8]....
        /*0680*/ 	.word	0x000004f0
        /*0684*/ 	.word	0x000000ff
        /*0688*/ 	.word	0x0002e858
        /*068c*/ 	.short	0x0100
        /*068e*/ 	.byte	0x08
	.zero		1


	//   ....[9]....
        /*0690*/ 	.word	0x00000500
        /*0694*/ 	.word	0x000000ff
        /*0698*/ 	.word	0x0002e868
        /*069c*/ 	.short	0x0100
        /*069e*/ 	.byte	0x08
	.zero		1


	//   ....[10]....
        /*06a0*/ 	.word	0x000005f0
        /*06a4*/ 	.word	0x000000ff
        /*06a8*/ 	.word	0x0002e870
        /*06ac*/ 	.short	0x0100
        /*06ae*/ 	.byte	0x06
	.zero		1


	//   ....[11]....
        /*06b0*/ 	.word	0x00000600
        /*06b4*/ 	.word	0x000000ff
        /*06b8*/ 	.word	0x0002e880
        /*06bc*/ 	.short	0x0100
        /*06be*/ 	.byte	0x06
	.zero		1


	//   ....[12]....
        /*06c0*/ 	.word	0x00000610
        /*06c4*/ 	.word	0x000000ff
        /*06c8*/ 	.word	0x0002e878
        /*06cc*/ 	.short	0x0100
        /*06ce*/ 	.byte	0x06
	.zero		1


	//   ....[13]....
        /*06d0*/ 	.word	0x00000620
        /*06d4*/ 	.word	0x000000ff
        /*06d8*/ 	.word	0x0002e888
        /*06dc*/ 	.short	0x0100
        /*06de*/ 	.byte	0x06
	.zero		1


	//   ....[14]....
        /*06e0*/ 	.word	0x00000750
        /*06e4*/ 	.word	0x000000ff
        /*06e8*/ 	.word	0x0002e890
        /*06ec*/ 	.short	0x0100
        /*06ee*/ 	.byte	0x08
	.zero		1


	//   ....[15]....
        /*06f0*/ 	.word	0x00000760
        /*06f4*/ 	.word	0x000000ff
        /*06f8*/ 	.word	0x0002e8a0
        /*06fc*/ 	.short	0x0100
        /*06fe*/ 	.byte	0x08
	.zero		1


	//   ....[16]....
        /*0700*/ 	.word	0x00000770
        /*0704*/ 	.word	0x000000ff
        /*0708*/ 	.word	0x0002e898
        /*070c*/ 	.short	0x0100
        /*070e*/ 	.byte	0x08
	.zero		1


	//   ....[17]....
        /*0710*/ 	.word	0x00000780
        /*0714*/ 	.word	0x000000ff
        /*0718*/ 	.word	0x0002e8a8
        /*071c*/ 	.short	0x0100
        /*071e*/ 	.byte	0x08
	.zero		1


	//   ....[18]....
        /*0720*/ 	.word	0x000008b0
        /*0724*/ 	.word	0x000000ff
        /*0728*/ 	.word	0x0002e8b0
        /*072c*/ 	.short	0x0100
        /*072e*/ 	.byte	0x08
	.zero		1


	//   ....[19]....
        /*0730*/ 	.word	0x000008c0
        /*0734*/ 	.word	0x000000ff
        /*0738*/ 	.word	0x0002e8c0
        /*073c*/ 	.short	0x0100
        /*073e*/ 	.byte	0x08
	.zero		1


	//   ....[20]....
        /*0740*/ 	.word	0x000008d0
        /*0744*/ 	.word	0x000000ff
        /*0748*/ 	.word	0x0002e8b8
        /*074c*/ 	.short	0x0100
        /*074e*/ 	.byte	0x08
	.zero		1


	//   ....[21]....
        /*0750*/ 	.word	0x000008e0
        /*0754*/ 	.word	0x000000ff
        /*0758*/ 	.word	0x0002e8c8
        /*075c*/ 	.short	0x0100
        /*075e*/ 	.byte	0x08
	.zero		1


	//   ....[22]....
        /*0760*/ 	.word	0x000019c0
        /*0764*/ 	.word	0x000000ff
        /*0768*/ 	.word	0x0002e800
        /*076c*/ 	.short	0x010a
        /*076e*/ 	.byte	0x29
	.zero		1


	//   ....[23]....
        /*0770*/ 	.word	0x00001a60
        /*0774*/ 	.word	0x00000002
        /*0778*/ 	.word	0x0002e830
        /*077c*/ 	.short	0x010a
        /*077e*/ 	.byte	0x3f
	.zero		1


	//   ....[24]....
        /*0780*/ 	.word	0x00001aa0
        /*0784*/ 	.word	0x00000002
        /*0788*/ 	.word	0x0002e830
        /*078c*/ 	.short	0x010a
        /*078e*/ 	.byte	0x3f
	.zero		1


	//   ....[25]....
        /*0790*/ 	.word	0x00005410
        /*0794*/ 	.word	0x0000004d
        /*0798*/ 	.word	0x00000000
        /*079c*/ 	.short	0x0101
        /*079e*/ 	.byte	0x3f
	.zero		1


	//   ....[26]....
        /*07a0*/ 	.word	0x00006850
        /*07a4*/ 	.word	0x000000ff
        /*07a8*/ 	.word	0x0002e830
        /*07ac*/ 	.short	0x010a
        /*07ae*/ 	.byte	0x06
	.zero		1


	//   ....[27]....
        /*07b0*/ 	.word	0x00006890
        /*07b4*/ 	.word	0x000000ff
        /*07b8*/ 	.word	0x0002e830
        /*07bc*/ 	.short	0x010a
        /*07be*/ 	.byte	0x06
	.zero		1


	//   ....[28]....
        /*07c0*/ 	.word	0x000074a0
        /*07c4*/ 	.word	0x000000ff
        /*07c8*/ 	.word	0x0002e850
        /*07cc*/ 	.short	0x010a
        /*07ce*/ 	.byte	0x06
	.zero		1


	//   ....[29]....
        /*07d0*/ 	.word	0x000074e0
        /*07d4*/ 	.word	0x000000ff
        /*07d8*/ 	.word	0x0002e850
        /*07dc*/ 	.short	0x010a
        /*07de*/ 	.byte	0x06
	.zero		1


	//   ....[30]....
        /*07e0*/ 	.word	0x0000b010
        /*07e4*/ 	.word	0x00000002
        /*07e8*/ 	.word	0x00000000
        /*07ec*/ 	.short	0x0101
        /*07ee*/ 	.byte	0x3f
	.zero		1


	//   ....[31]....
        /*07f0*/ 	.word	0x0000b400
        /*07f4*/ 	.word	0x000000ff
        /*07f8*/ 	.word	0x00000000
        /*07fc*/ 	.short	0x0101
        /*07fe*/ 	.byte	0x06
	.zero		1


	//   ....[32]....
        /*0800*/ 	.word	0x0000bc60
        /*0804*/ 	.word	0x000000ff
        /*0808*/ 	.word	0x0002e830
        /*080c*/ 	.short	0x010a
        /*080e*/ 	.byte	0x06
	.zero		1


	//   ....[33]....
        /*0810*/ 	.word	0x0000bca0
        /*0814*/ 	.word	0x000000ff
        /*0818*/ 	.word	0x0002e830
        /*081c*/ 	.short	0x010a
        /*081e*/ 	.byte	0x06
	.zero		1


	//   ....[34]....
        /*0820*/ 	.word	0x0000c880
        /*0824*/ 	.word	0x000000ff
        /*0828*/ 	.word	0x0002e850
        /*082c*/ 	.short	0x010a
        /*082e*/ 	.byte	0x06
	.zero		1


	//   ....[35]....
        /*0830*/ 	.word	0x0000c8c0
        /*0834*/ 	.word	0x000000ff
        /*0838*/ 	.word	0x0002e850
        /*083c*/ 	.short	0x010a
        /*083e*/ 	.byte	0x06
	.zero		1


	//   ....[36]....
        /*0840*/ 	.word	0x0000f590
        /*0844*/ 	.word	0x00000002
        /*0848*/ 	.word	0x00000000
        /*084c*/ 	.short	0x0101
        /*084e*/ 	.byte	0x3f
	.zero		1


	//   ....[37]....
        /*0850*/ 	.word	0x0000f860
        /*0854*/ 	.word	0x000000ff
        /*0858*/ 	.word	0x00000000
        /*085c*/ 	.short	0x0101
        /*085e*/ 	.byte	0x06
	.zero		1


	//   ....[38]....
        /*0860*/ 	.word	0x0000ffe0
        /*0864*/ 	.word	0x000000ff
        /*0868*/ 	.word	0x0002e850
        /*086c*/ 	.short	0x010a
        /*086e*/ 	.byte	0x04
	.zero		1


	//   ....[39]....
        /*0870*/ 	.word	0x00010020
        /*0874*/ 	.word	0x000000ff
        /*0878*/ 	.word	0x0002e850
        /*087c*/ 	.short	0x010a
        /*087e*/ 	.byte	0x04
	.zero		1


	//   ....[40]....
        /*0880*/ 	.word	0x00010730
        /*0884*/ 	.word	0x000000ff
        /*0888*/ 	.word	0x00000000
        /*088c*/ 	.short	0x0101
        /*088e*/ 	.byte	0x04
	.zero		1


	//   ....[41]....
        /*0890*/ 	.word	0x00012130
        /*0894*/ 	.word	0x00000003
        /*0898*/ 	.word	0x00000000
        /*089c*/ 	.short	0x0101
        /*089e*/ 	.byte	0x3f
	.zero		1


	//   ....[42]....
        /*08a0*/ 	.word	0x00014210
        /*08a4*/ 	.word	0x00000004
        /*08a8*/ 	.word	0x0002e880
        /*08ac*/ 	.short	0x010a
        /*08ae*/ 	.byte	0x3f
	.zero		1


	//   ....[43]....
        /*08b0*/ 	.word	0x000143a0
        /*08b4*/ 	.word	0x00000004
        /*08b8*/ 	.word	0x0002e840
        /*08bc*/ 	.short	0x010a
        /*08be*/ 	.byte	0x3f
	.zero		1


	//   ....[44]....
        /*08c0*/ 	.word	0x00014ed0
        /*08c4*/ 	.word	0x00000011
        /*08c8*/ 	.word	0x0002e800
        /*08cc*/ 	.short	0x0107
        /*08ce*/ 	.byte	0x3f
	.zero		1


	//   ....[45]....
        /*08d0*/ 	.word	0x00014fc0
        /*08d4*/ 	.word	0x00000011
        /*08d8*/ 	.word	0x0002e800
        /*08dc*/ 	.short	0x0101
        /*08de*/ 	.byte	0x3f
	.zero		1


	//   ....[46]....
        /*08e0*/ 	.word	0x00014fe0
        /*08e4*/ 	.word	0x00000011
        /*08e8*/ 	.word	0x0002e820
        /*08ec*/ 	.short	0x010a
        /*08ee*/ 	.byte	0x3f
	.zero		1


	//   ....[47]....
        /*08f0*/ 	.word	0x000152f0
        /*08f4*/ 	.word	0x00000004
        /*08f8*/ 	.word	0x0002e880
        /*08fc*/ 	.short	0x010a
        /*08fe*/ 	.byte	0x3f
	.zero		1


	//   ....[48]....
        /*0900*/ 	.word	0x00015540
        /*0904*/ 	.word	0x00000004
        /*0908*/ 	.word	0x0002e840
        /*090c*/ 	.short	0x010a
        /*090e*/ 	.byte	0x3f
	.zero		1


	//   ....[49]....
        /*0910*/ 	.word	0x00015810
        /*0914*/ 	.word	0x00000014
        /*0918*/ 	.word	0x0002e870
        /*091c*/ 	.short	0x010a
        /*091e*/ 	.byte	0x3f
	.zero		1


	//   ....[50]....
        /*0920*/ 	.word	0x00015880
        /*0924*/ 	.word	0x00000014
        /*0928*/ 	.word	0x0002e860
        /*092c*/ 	.short	0x010a
        /*092e*/ 	.byte	0x3f
	.zero		1


	//   ....[51]....
        /*0930*/ 	.word	0x00016050
        /*0934*/ 	.word	0x00000014
        /*0938*/ 	.word	0x0002e850
        /*093c*/ 	.short	0x0101
        /*093e*/ 	.byte	0x3f
	.zero		1


	//   ....[52]....
        /*0940*/ 	.word	0x000160d0
        /*0944*/ 	.word	0x00000014
        /*0948*/ 	.word	0x00000000
        /*094c*/ 	.short	0x0101
        /*094e*/ 	.byte	0x3f
	.zero		1


	//   ....[53]....
        /*0950*/ 	.word	0x00016300
        /*0954*/ 	.word	0x00000010
        /*0958*/ 	.word	0x0002e870
        /*095c*/ 	.short	0x010a
        /*095e*/ 	.byte	0x3f
	.zero		1


	//   ....[54]....
        /*0960*/ 	.word	0x00016370
        /*0964*/ 	.word	0x00000010
        /*0968*/ 	.word	0x0002e860
        /*096c*/ 	.short	0x010a
        /*096e*/ 	.byte	0x3f
	.zero		1


	//   ....[55]....
        /*0970*/ 	.word	0x00016a20
        /*0974*/ 	.word	0x00000010
        /*0978*/ 	.word	0x0002e850
        /*097c*/ 	.short	0x0101
        /*097e*/ 	.byte	0x3f
	.zero		1


	//   ....[56]....
        /*0980*/ 	.word	0x00016a60
        /*0984*/ 	.word	0x00000000
        /*0988*/ 	.word	0x00000000
        /*098c*/ 	.short	0x0101
        /*098e*/ 	.byte	0x3f
	.zero		1


	//   ....[57]....
        /*0990*/ 	.word	0x00016d20
        /*0994*/ 	.word	0x00000000
        /*0998*/ 	.word	0x0002e820
        /*099c*/ 	.short	0x010a
        /*099e*/ 	.byte	0x3f
	.zero		1


	//   ....[58]....
        /*09a0*/ 	.word	0x00016ee0
        /*09a4*/ 	.word	0x00000006
        /*09a8*/ 	.word	0x00000000
        /*09ac*/ 	.short	0x010a
        /*09ae*/ 	.byte	0x3f
	.zero		1


	//   ....[59]....
        /*09b0*/ 	.word	0x00016f50
        /*09b4*/ 	.word	0x00000007
        /*09b8*/ 	.word	0x00000000
        /*09bc*/ 	.short	0x010a
        /*09be*/ 	.byte	0x3f
	.zero		1


	//   ....[60]....
        /*09c0*/ 	.word	0x00016fb0
        /*09c4*/ 	.word	0x00000004
        /*09c8*/ 	.word	0x0002e860
        /*09cc*/ 	.short	0x010a
        /*09ce*/ 	.byte	0x3f
	.zero		1


	//   ....[61]....
        /*09d0*/ 	.word	0x00017000
        /*09d4*/ 	.word	0x00000003
        /*09d8*/ 	.word	0x0002e860
        /*09dc*/ 	.short	0x010a
        /*09de*/ 	.byte	0x3f
	.zero		1


	//   ....[62]....
        /*09e0*/ 	.word	0x00017040
        /*09e4*/ 	.word	0x00000004
        /*09e8*/ 	.word	0x0002e880
        /*09ec*/ 	.short	0x010a
        /*09ee*/ 	.byte	0x3f
	.zero		1


	//   ....[63]....
        /*09f0*/ 	.word	0x00017060
        /*09f4*/ 	.word	0x00000003
        /*09f8*/ 	.word	0x0002e880
        /*09fc*/ 	.short	0x010a
        /*09fe*/ 	.byte	0x3f
	.zero		1


	//   ....[64]....
        /*0a00*/ 	.word	0x000170d0
        /*0a04*/ 	.word	0x00000003
        /*0a08*/ 	.word	0x0002e800
        /*0a0c*/ 	.short	0x010a
        /*0a0e*/ 	.byte	0x3f
	.zero		1


	//   ....[65]....
        /*0a10*/ 	.word	0x00017120
        /*0a14*/ 	.word	0x00000002
        /*0a18*/ 	.word	0x0002e830
        /*0a1c*/ 	.short	0x010a
        /*0a1e*/ 	.byte	0x3f
	.zero		1


	//   ....[66]....
        /*0a20*/ 	.word	0x00017180
        /*0a24*/ 	.word	0x00000008
        /*0a28*/ 	.word	0x0002e830
        /*0a2c*/ 	.short	0x010a
        /*0a2e*/ 	.byte	0x3f
	.zero		1


	//   ....[67]....
        /*0a30*/ 	.word	0x000171e0
        /*0a34*/ 	.word	0x00000008
        /*0a38*/ 	.word	0x0002e850
        /*0a3c*/ 	.short	0x010a
        /*0a3e*/ 	.byte	0x3f
	.zero		1


	//   ....[68]....
        /*0a40*/ 	.word	0x00017240
        /*0a44*/ 	.word	0x00000008
        /*0a48*/ 	.word	0x0002e830
        /*0a4c*/ 	.short	0x010a
        /*0a4e*/ 	.byte	0x3f
	.zero		1


	//   ....[69]....
        /*0a50*/ 	.word	0x000172a0
        /*0a54*/ 	.word	0x00000008
        /*0a58*/ 	.word	0x0002e850
        /*0a5c*/ 	.short	0x010a
        /*0a5e*/ 	.byte	0x3f
	.zero		1


	//   ....[70]....
        /*0a60*/ 	.word	0x00017300
        /*0a64*/ 	.word	0x00000005
        /*0a68*/ 	.word	0x0002e850
        /*0a6c*/ 	.short	0x010a
        /*0a6e*/ 	.byte	0x3f
	.zero		1


	//   ....[71]....
        /*0a70*/ 	.word	0x00017450
        /*0a74*/ 	.word	0x00000004
        /*0a78*/ 	.word	0x0002e880
        /*0a7c*/ 	.short	0x010a
        /*0a7e*/ 	.byte	0x3f
	.zero		1


	//   ....[72]....
        /*0a80*/ 	.word	0x000174a0
        /*0a84*/ 	.word	0x00000004
        /*0a88*/ 	.word	0x0002e840
        /*0a8c*/ 	.short	0x010a
        /*0a8e*/ 	.byte	0x3f
	.zero		1


	//   ....[73]....
        /*0a90*/ 	.word	0x00017ed0
        /*0a94*/ 	.word	0x00000011
        /*0a98*/ 	.word	0x0002e820
        /*0a9c*/ 	.short	0x010a
        /*0a9e*/ 	.byte	0x3f
	.zero		1


	//   ....[74]....
        /*0aa0*/ 	.word	0x00017f20
        /*0aa4*/ 	.word	0x00000004
        /*0aa8*/ 	.word	0x0002e880
        /*0aac*/ 	.short	0x010a
        /*0aae*/ 	.byte	0x3f
	.zero		1


	//   ....[75]....
        /*0ab0*/ 	.word	0x00017f70
        /*0ab4*/ 	.word	0x00000004
        /*0ab8*/ 	.word	0x0002e840
        /*0abc*/ 	.short	0x010a
        /*0abe*/ 	.byte	0x3f
	.zero		1


	//   ....[76]....
        /*0ac0*/ 	.word	0x00017fc0
        /*0ac4*/ 	.word	0x00000014
        /*0ac8*/ 	.word	0x0002e870
        /*0acc*/ 	.short	0x010a
        /*0ace*/ 	.byte	0x3f
	.zero		1


	//   ....[77]....
        /*0ad0*/ 	.word	0x00018010
        /*0ad4*/ 	.word	0x00000014
        /*0ad8*/ 	.word	0x0002e860
        /*0adc*/ 	.short	0x010a
        /*0ade*/ 	.byte	0x3f
	.zero		1


	//   ....[78]....
        /*0ae0*/ 	.word	0x00018060
        /*0ae4*/ 	.word	0x00000010
        /*0ae8*/ 	.word	0x0002e870
        /*0aec*/ 	.short	0x010a
        /*0aee*/ 	.byte	0x3f
	.zero		1


	//   ....[79]....
        /*0af0*/ 	.word	0x000180b0
        /*0af4*/ 	.word	0x00000010
        /*0af8*/ 	.word	0x0002e860
        /*0afc*/ 	.short	0x010a
        /*0afe*/ 	.byte	0x3f
	.zero		1


	//   ....[80]....
        /*0b00*/ 	.word	0x00018100
        /*0b04*/ 	.word	0x00000000
        /*0b08*/ 	.word	0x0002e820
        /*0b0c*/ 	.short	0x010a
        /*0b0e*/ 	.byte	0x3f
	.zero		1


	//   ....[81]....
        /*0b10*/ 	.word	0x000182a0
        /*0b14*/ 	.word	0x00000006
        /*0b18*/ 	.word	0x00000000
        /*0b1c*/ 	.short	0x010a
        /*0b1e*/ 	.byte	0x3f
	.zero		1


	//   ....[82]....
        /*0b20*/ 	.word	0x000182f0
        /*0b24*/ 	.word	0x00000007
        /*0b28*/ 	.word	0x00000000
        /*0b2c*/ 	.short	0x010a
        /*0b2e*/ 	.byte	0x3f
	.zero		1


	//   ....[83]....
        /*0b30*/ 	.word	0x00018340
        /*0b34*/ 	.word	0x00000004
        /*0b38*/ 	.word	0x0002e860
        /*0b3c*/ 	.short	0x010a
        /*0b3e*/ 	.byte	0x3f
	.zero		1


	//   ....[84]....
        /*0b40*/ 	.word	0x00018390
        /*0b44*/ 	.word	0x00000003
        /*0b48*/ 	.word	0x0002e860
        /*0b4c*/ 	.short	0x010a
        /*0b4e*/ 	.byte	0x3f
	.zero		1


	//   ....[85]....
        /*0b50*/ 	.word	0x000183e0
        /*0b54*/ 	.word	0x00000004
        /*0b58*/ 	.word	0x0002e880
        /*0b5c*/ 	.short	0x010a
        /*0b5e*/ 	.byte	0x3f
	.zero		1


	//----- nvinfo : EIATTR_NUM_MBARRIERS
	.align		4
.L_1083:
        /*0b60*/ 	.byte	0x03, 0x38
        /*0b62*/ 	.short	0x0016


	//----- nvinfo : EIATTR_EXIT_INSTR_OFFSETS
	.align		4
        /*0b64*/ 	.byte	0x04, 0x1c
        /*0b66*/ 	.short	(.L_1085 - .L_1084)


	//   ....[0]....
.L_1084:
        /*0b68*/ 	.word	0x00000a40


	//   ....[1]....
        /*0b6c*/ 	.word	0x00012e60


	//   ....[2]....
        /*0b70*/ 	.word	0x000170b0


	//----- nvinfo : EIATTR_MAX_THREADS
	.align		4
.L_1085:
        /*0b74*/ 	.byte	0x04, 0x05
        /*0b76*/ 	.short	(.L_1087 - .L_1086)
.L_1086:
        /*0b78*/ 	.word	0x00000180
        /*0b7c*/ 	.word	0x00000001
        /*0b80*/ 	.word	0x00000001


	//----- nvinfo : EIATTR_CRS_STACK_SIZE
	.align		4
.L_1087:
        /*0b84*/ 	.byte	0x04, 0x1e
        /*0b86*/ 	.short	(.L_1089 - .L_1088)
.L_1088:
        /*0b88*/ 	.word	0x00000000


	//----- nvinfo : EIATTR_CBANK_PARAM_SIZE
	.align		4
.L_1089:
        /*0b8c*/ 	.byte	0x03, 0x19
        /*0b8e*/ 	.short	0x0af0


	//----- nvinfo : EIATTR_PARAM_CBANK
	.align		4
        /*0b90*/ 	.byte	0x04, 0x0a
        /*0b92*/ 	.short	(.L_1091 - .L_1090)
	.align		4
.L_1090:
        /*0b94*/ 	.word	index@(.nv.constant0._ZN7cutlass13device_kernelIN5flash11enable_sm90INS1_16FlashAttnFwdSm90INS1_25CollectiveMainloopFwdSm90ILi2EN4cute5tupleIJNS5_1CILi1EEES8_S8_EEENS6_IJNS7_ILi128EEENS7_ILi224EEESA_EEELi128ENS_12float_e4m3_tEfNS_4arch4Sm90ELb1ELb0ELb1ELb0ELb0ELb0ELb0ELb1ELb1ELb1ELb0ELb0EEENS1_21CollectiveEpilogueFwdINS6_IJSA_SA_SB_EEES9_NS_10bfloat16_tESF_Li256ELb0ELb1ELb0ELb1EEENS1_30DynamicPersistentTileSchedulerILi256ELi128ELb0ELb1ELb1EEEEEEEEEvNT_6ParamsE)
        /*0b98*/ 	.short	0x0210
        /*0b9a*/ 	.short	0x0af0


	//----- nvinfo : EIATTR_SW_WAR
	.align		4
.L_1091:
        /*0b9c*/ 	.byte	0x04, 0x36
        /*0b9e*/ 	.short	(.L_1093 - .L_1092)
.L_1092:
        /*0ba0*/ 	.word	0x00000008
.L_1093:


//--------------------- .nv.info._ZN7cutlass13device_kernelIN5flash11enable_sm90INS1_16FlashAttnFwdSm90INS1_25CollectiveMainloopFwdSm90ILi2EN4cute5tupleIJNS5_1CILi1EEES8_S8_EEENS6_IJNS7_ILi128EEENS7_ILi224EEESA_EEELi128ENS_12float_e4m3_tEfNS_4arch4Sm90ELb1ELb0ELb1ELb1ELb0ELb0ELb0ELb1ELb1ELb1ELb0ELb0EEENS1_21CollectiveEpilogueFwdINS6_IJSA_SA_SB_EEES9_NS_10bfloat16_tESF_Li256ELb1ELb1ELb0ELb1EEENS1_36VarlenDynamicPersistentTileSchedulerILi128ELi224ELi256ELi128ELb0ELb1ELb1ELb1ELb1ELb1EEEEEEEEEvNT_6ParamsE --------------------------
	.section	.nv.info._ZN7cutlass13device_kernelIN5flash11enable_sm90INS1_16FlashAttnFwdSm90INS1_25CollectiveMainloopFwdSm90ILi2EN4cute5tupleIJNS5_1CILi1EEES8_S8_EEENS6_IJNS7_ILi128EEENS7_ILi224EEESA_EEELi128ENS_12float_e4m3_tEfNS_4arch4Sm90ELb1ELb0ELb1ELb1ELb0ELb0ELb0ELb1ELb1ELb1ELb0ELb0EEENS1_21CollectiveEpilogueFwdINS6_IJSA_SA_SB_EEES9_NS_10bfloat16_tESF_Li256ELb1ELb1ELb0ELb1EEENS1_36VarlenDynamicPersistentTileSchedulerILi128ELi224ELi256ELi128ELb0ELb1ELb1ELb1ELb1ELb1EEEEEEEEEvNT_6ParamsE,"",@"SHT_CUDA_INFO"
	.sectionflags	@""
	.align	4


	//----- nvinfo : EIATTR_CUDA_API_VERSION
	.align		4
        /*0000*/ 	.byte	0x04, 0x37
        /*0002*/ 	.short	(.L_1095 - .L_1094)
.L_1094:
        /*0004*/ 	.word	0x00000082


	//----- nvinfo : EIATTR_KPARAM_INFO
	.align		4
.L_1095:
        /*0008*/ 	.byte	0x04, 0x17
        /*000a*/ 	.short	(.L_1097 - .L_1096)
.L_1096:
        /*000c*/ 	.word	0x00000000
        /*0010*/ 	.short	0x0000
        /*0012*/ 	.short	0x0070
        /*0014*/ 	.byte	0x00, 0xf0, 0x01, 0x2a


	//----- nvinfo : EIATTR_SPARSE_MMA_MASK
	.align		4
.L_1097:
        /*0018*/ 	.byte	0x03, 0x50
        /*001a*/ 	.short	0x0000


	//----- nvinfo : EIATTR_MAXREG_COUNT
	.align		4
        /*001c*/ 	.byte	0x03, 0x1b
        /*001e*/ 	.short	0x00a8


	//----- nvinfo : EIATTR_NUM_BARRIERS
	.align		4
        /*0020*/ 	.byte	0x02, 0x4c
        /*0022*/ 	.byte	0x10
	.zero		1


	//----- nvinfo : EIATTR_EXTERNS
	.align		4
        /*0024*/ 	.byte	0x04, 0x0f
        /*0026*/ 	.short	(.L_1099 - .L_1098)


	//   ....[0]....
	.align		4
.L_1098:
        /*0028*/ 	.word	index@(__assertfail)


	//----- nvinfo : EIATTR_ANNOTATIONS
	.align		4
.L_1099:
        /*002c*/ 	.byte	0x04, 0x55
        /*002e*/ 	.short	(.L_1101 - .L_1100)


	//   ....[0]....
.L_1100:
        /* <DEDUP_REMOVED lines=39> */


	//----- nvinfo : EIATTR_MERCURY_ISA_VERSION
	.align		4
.L_1101:
        /*0290*/ 	.byte	0x03, 0x5f
        /*0292*/ 	.short	0x0101


	//----- nvinfo : EIATTR_UNUSED_LOAD_BYTE_OFFSET
	.align		4
        /*0294*/ 	.byte	0x04, 0x44
        /*0296*/ 	.short	(.L_1103 - .L_1102)


	//   ....[0]....
.L_1102:
        /*0298*/ 	.word	0x00000a40
        /*029c*/ 	.word	0x0000fff0


	//   ....[1]....
        /*02a0*/ 	.word	0x00010c70
        /*02a4*/ 	.word	0x0000fff0


	//----- nvinfo : EIATTR_INT_WARP_WIDE_INSTR_OFFSETS
	.align		4
.L_1103:
        /*02a8*/ 	.byte	0x04, 0x31
        /*02aa*/ 	.short	(.L_1105 - .L_1104)


	//   ....[0]....
.L_1104:
        /*02ac*/ 	.word	0x00000130


	//   ....[1]....
        /*02b0*/ 	.word	0x00000170


	//   ....[2]....
        /*02b4*/ 	.word	0x000001e0


	//   ....[3]....
        /*02b8*/ 	.word	0x00014a70


	//   ....[4]....
        /*02bc*/ 	.word	0x00014b00


	//   ....[5]....
        /*02c0*/ 	.word	0x00017460


	//   ....[6]....
        /*02c4*/ 	.word	0x000174f0


	//----- nvinfo : EIATTR_COOP_GROUP_MASK_REGIDS
	.align		4
.L_1105:
        /*02c8*/ 	.byte	0x04, 0x29
        /*02ca*/ 	.short	(.L_1107 - .L_1106)


	//   ....[0]....
.L_1106:
        /*02cc*/ 	.word	0xffffffff


	//   ....[1]....
        /*02d0*/ 	.word	0xffffffff


	//   ....[2]....
        /*02d4*/ 	.word	0xffffffff


	//   ....[3]....
        /*02d8*/ 	.word	0xffffffff


	//   ....[4]....
        /*02dc*/ 	.word	0xffffffff


	//   ....[5]....
        /*02e0*/ 	.word	0xffffffff


	//   ....[6]....
        /*02e4*/ 	.word	0xffffffff


	//   ....[7]....
        /*02e8*/ 	.word	0xffffffff


	//   ....[8]....
        /*02ec*/ 	.word	0xffffffff


	//   ....[9]....
        /*02f0*/ 	.word	0xffffffff


	//   ....[10]....
        /*02f4*/ 	.word	0xffffffff


	//   ....[11]....
        /*02f8*/ 	.word	0xffffffff


	//   ....[12]....
        /*02fc*/ 	.word	0xffffffff


	//   ....[13]....
        /*0300*/ 	.word	0xffffffff


	//   ....[14]....
        /*0304*/ 	.word	0xffffffff


	//   ....[15]....
        /*0308*/ 	.word	0xffffffff


	//   ....[16]....
        /*030c*/ 	.word	0xffffffff


	//   ....[17]....
        /*0310*/ 	.word	0xffffffff


	//   ....[18]....
        /*0314*/ 	.word	0xffffffff


	//   ....[19]....
        /*0318*/ 	.word	0xffffffff


	//   ....[20]....
        /*031c*/ 	.word	0xffffffff


	//   ....[21]....
        /*0320*/ 	.word	0xffffffff


	//   ....[22]....
        /*0324*/ 	.word	0xffffffff


	//   ....[23]....
        /*0328*/ 	.word	0xffffffff


	//   ....[24]....
        /*032c*/ 	.word	0xffffffff


	//   ....[25]....
        /*0330*/ 	.word	0xffffffff


	//   ....[26]....
        /*0334*/ 	.word	0xffffffff


	//   ....[27]....
        /*0338*/ 	.word	0xffffffff


	//   ....[28]....
        /*033c*/ 	.word	0xffffffff


	//   ....[29]....
        /*0340*/ 	.word	0xffffffff


	//   ....[30]....
        /*0344*/ 	.word	0xffffffff


	//   ....[31]....
        /*0348*/ 	.word	0xffffffff


	//   ....[32]....
        /*034c*/ 	.word	0xffffffff


	//   ....[33]....
        /*0350*/ 	.word	0xffffffff


	//   ....[34]....
        /*0354*/ 	.word	0xffffffff


	//   ....[35]....
        /*0358*/ 	.word	0xffffffff


	//   ....[36]....
        /*035c*/ 	.word	0xffffffff


	//   ....[37]....
        /*0360*/ 	.word	0xffffffff


	//   ....[38]....
        /*0364*/ 	.word	0xffffffff


	//   ....[39]....
        /*0368*/ 	.word	0xffffffff


	//   ....[40]....
        /*036c*/ 	.word	0xffffffff


	//   ....[41]....
        /*0370*/ 	.word	0xffffffff


	//   ....[42]....
        /*0374*/ 	.word	0xffffffff


	//   ....[43]....
        /*0378*/ 	.word	0xffffffff


	//   ....[44]....
        /*037c*/ 	.word	0xffffffff


	//   ....[45]....
        /*0380*/ 	.word	0xffffffff


	//   ....[46]....
        /*0384*/ 	.word	0xffffffff


	//   ....[47]....
        /*0388*/ 	.word	0xffffffff


	//   ....[48]....
        /*038c*/ 	.word	0xffffffff


	//   ....[49]....
        /*0390*/ 	.word	0xffffffff


	//   ....[50]....
        /*0394*/ 	.word	0xffffffff


	//   ....[51]....
        /*0398*/ 	.word	0xffffffff


	//   ....[52]....
        /*039c*/ 	.word	0xffffffff


	//   ....[53]....
        /*03a0*/ 	.word	0xffffffff


	//   ....[54]....
        /*03a4*/ 	.word	0xffffffff


	//   ....[55]....
        /*03a8*/ 	.word	0xffffffff


	//   ....[56]....
        /*03ac*/ 	.word	0xffffffff


	//   ....[57]....
        /*03b0*/ 	.word	0xffffffff


	//   ....[58]....
        /*03b4*/ 	.word	0xffffffff


	//   ....[59]....
        /*03b8*/ 	.word	0xffffffff


	//   ....[60]....
        /*03bc*/ 	.word	0xffffffff


	//   ....[61]....
        /*03c0*/ 	.word	0xffffffff


	//   ....[62]....
        /*03c4*/ 	.word	0xffffffff


	//   ....[63]....
        /*03c8*/ 	.word	0xffffffff


	//   ....[64]....
        /*03cc*/ 	.word	0xffffffff


	//   ....[65]....
        /*03d0*/ 	.word	0xffffffff


	//   ....[66]....
        /*03d4*/ 	.word	0xffffffff


	//   ....[67]....
        /*03d8*/ 	.word	0xffffffff


	//   ....[68]....
        /*03dc*/ 	.word	0xffffffff


	//   ....[69]....
        /*03e0*/ 	.word	0xffffffff


	//   ....[70]....
        /*03e4*/ 	.word	0xffffffff


	//   ....[71]....
        /*03e8*/ 	.word	0xffffffff


	//   ....[72]....
        /*03ec*/ 	.word	0xffffffff


	//   ....[73]....
        /*03f0*/ 	.word	0xffffffff


	//   ....[74]....
        /*03f4*/ 	.word	0xffffffff


	//   ....[75]....
        /*03f8*/ 	.word	0xffffffff


	//   ....[76]....
        /*03fc*/ 	.word	0xffffffff


	//   ....[77]....
        /*0400*/ 	.word	0xffffffff


	//   ....[78]....
        /*0404*/ 	.word	0xffffffff


	//   ....[79]....
        /*0408*/ 	.word	0xffffffff


	//   ....[80]....
        /*040c*/ 	.word	0xffffffff


	//   ....[81]....
        /*0410*/ 	.word	0xffffffff


	//   ....[82]....
        /*0414*/ 	.word	0xffffffff


	//   ....[83]....
        /*0418*/ 	.word	0xffffffff


	//   ....[84]....
        /*041c*/ 	.word	0xffffffff


	//   ....[85]....
        /*0420*/ 	.word	0xffffffff


	//   ....[86]....
        /*0424*/ 	.word	0xffffffff


	//   ....[87]....
        /*0428*/ 	.word	0xffffffff


	//   ....[88]....
        /*042c*/ 	.word	0xffffffff


	//   ....[89]....
        /*0430*/ 	.word	0xffffffff


	//   ....[90]....
        /*0434*/ 	.word	0xffffffff


	//   ....[91]....
        /*0438*/ 	.word	0xffffffff


	//   ....[92]....
        /*043c*/ 	.word	0xffffffff


	//   ....[93]....
        /*0440*/ 	.word	0xffffffff


	//   ....[94]....
        /*0444*/ 	.word	0xffffffff


	//   ....[95]....
        /*0448*/ 	.word	0xffffffff


	//   ....[96]....
        /*044c*/ 	.word	0xffffffff


	//   ....[97]....
        /*0450*/ 	.word	0xffffffff


	//   ....[98]....
        /*0454*/ 	.word	0xffffffff


	//   ....[99]....
        /*0458*/ 	.word	0xffffffff


	//   ....[100]....
        /*045c*/ 	.word	0xffffffff


	//   ....[101]....
        /*0460*/ 	.word	0xffffffff


	//   ....[102]....
        /*0464*/ 	.word	0xffffffff


	//   ....[103]....
        /*0468*/ 	.word	0xffffffff


	//   ....[104]....
        /*046c*/ 	.word	0xffffffff


	//   ....[105]....
        /*0470*/ 	.word	0xffffffff


	//   ....[106]....
        /*0474*/ 	.word	0xffffffff


	//   ....[107]....
        /*0478*/ 	.word	0xffffffff


	//   ....[108]....
        /*047c*/ 	.word	0xffffffff


	//   ....[109]....
        /*0480*/ 	.word	0xffffffff


	//   ....[110]....
        /*0484*/ 	.word	0xffffffff


	//   ....[111]....
        /*0488*/ 	.word	0xffffffff


	//   ....[112]....
        /*048c*/ 	.word	0xffffffff


	//   ....[113]....
        /*0490*/ 	.word	0xffffffff


	//   ....[114]....
        /*0494*/ 	.word	0xffffffff


	//   ....[115]....
        /*0498*/ 	.word	0xffffffff


	//   ....[116]....
        /*049c*/ 	.word	0xffffffff


	//   ....[117]....
        /*04a0*/ 	.word	0xffffffff


	//   ....[118]....
        /*04a4*/ 	.word	0xffffffff


	//   ....[119]....
        /*04a8*/ 	.word	0xffffffff


	//   ....[120]....
        /*04ac*/ 	.word	0xffffffff


	//   ....[121]....
        /*04b0*/ 	.word	0xffffffff


	//   ....[122]....
        /*04b4*/ 	.word	0xffffffff


	//   ....[123]....
        /*04b8*/ 	.word	0xffffffff


	//   ....[124]....
        /*04bc*/ 	.word	0xffffffff


	//   ....[125]....
        /*04c0*/ 	.word	0xffffffff


	//   ....[126]....
        /*04c4*/ 	.word	0xffffffff


	//   ....[127]....
        /*04c8*/ 	.word	0xffffffff


	//   ....[128]....
        /*04cc*/ 	.word	0xffffffff


	//   ....[129]....
        /*04d0*/ 	.word	0xffffffff


	//   ....[130]....
        /*04d4*/ 	.word	0xffffffff


	//   ....[131]....
        /*04d8*/ 	.word	0x0500000f


	//   ....[132]....
        /*04dc*/ 	.word	0x0500000f


	//   ....[133]....
        /*04e0*/ 	.word	0x0500000f


	//   ....[134]....
        /*04e4*/ 	.word	0x0500000f


	//   ....[135]....
        /*04e8*/ 	.word	0x0500000f


	//   ....[136]....
        /*04ec*/ 	.word	0x0500000f


	//   ....[137]....
        /*04f0*/ 	.word	0x0500000f


	//   ....[138]....
        /*04f4*/ 	.word	0x0500000f


	//   ....[139]....
        /*04f8*/ 	.word	0x0500000f


	//   ....[140]....
        /*04fc*/ 	.word	0x0500000f


	//   ....[141]....
        /*0500*/ 	.word	0x0500000f


	//   ....[142]....
        /*0504*/ 	.word	0x0500000f


	//   ....[143]....
        /*0508*/ 	.word	0x0500000f


	//   ....[144]....
        /*050c*/ 	.word	0x0500000f


	//   ....[145]....
        /*0510*/ 	.word	0x0500000f


	//   ....[146]....
        /*0514*/ 	.word	0x0500000f


	//   ....[147]....
        /*0518*/ 	.word	0x0500000f


	//   ....[148]....
        /*051c*/ 	.word	0x0500000f


	//----- nvinfo : EIATTR_COOP_GROUP_INSTR_OFFSETS
	.align		4
.L_1107:
        /*0520*/ 	.byte	0x04, 0x28
        /*0522*/ 	.short	(.L_1109 - .L_1108)


	//   ....[0]....
.L_1108:
        /*0524*/ 	.word	0x00000070


	//   ....[1]....
        /*0528*/ 	.word	0x00000140


	//   ....[2]....
        /*052c*/ 	.word	0x00000190


	//   ....[3]....
        /*0530*/ 	.word	0x000003c0


	//   ....[4]....
        /*0534*/ 	.word	0x00000520


	//   ....[5]....
        /*0538*/ 	.word	0x00000640


	//   ....[6]....
        /*053c*/ 	.word	0x000007a0


	//   ....[7]....
        /*0540*/ 	.word	0x00001660


	//   ....[8]....
        /*0544*/ 	.word	0x00002e50


	//   ....[9]....
        /*0548*/ 	.word	0x00002f40


	//   ....[10]....
        /*054c*/ 	.word	0x00004000


	//   ....[11]....
        /*0550*/ 	.word	0x00004090


	//   ....[12]....
        /*0554*/ 	.word	0x00005150


	//   ....[13]....
        /*0558*/ 	.word	0x000051f0


	//   ....[14]....
        /*055c*/ 	.word	0x00007fc0


	//   ....[15]....
        /*0560*/ 	.word	0x00008f50


	//   ....[16]....
        /*0564*/ 	.word	0x00008fd0


	//   ....[17]....
        /*0568*/ 	.word	0x000090a0


	//   ....[18]....
        /*056c*/ 	.word	0x0000a140


	//   ....[19]....
        /*0570*/ 	.word	0x0000a1d0


	//   ....[20]....
        /*0574*/ 	.word	0x0000e1a0


	//   ....[21]....
        /*0578*/ 	.word	0x0000e1d0


	//   ....[22]....
        /*057c*/ 	.word	0x0000e220


	//   ....[23]....
        /*0580*/ 	.word	0x0000e240


	//   ....[24]....
        /*0584*/ 	.word	0x000104d0


	//   ....[25]....
        /*0588*/ 	.word	0x000104e0


	//   ....[26]....
        /*058c*/ 	.word	0x00010560


	//   ....[27]....
        /*0590*/ 	.word	0x00010570


	//   ....[28]....
        /*0594*/ 	.word	0x000114f0


	//   ....[29]....
        /*0598*/ 	.word	0x00011500


	//   ....[30]....
        /*059c*/ 	.word	0x00011510


	//   ....[31]....
        /*05a0*/ 	.word	0x00011520


	//   ....[32]....
        /*05a4*/ 	.word	0x00011530


	//   ....[33]....
        /*05a8*/ 	.word	0x00011540


	//   ....[34]....
        /*05ac*/ 	.word	0x00011550


	//   ....[35]....
        /*05b0*/ 	.word	0x00011560


	//   ....[36]....
        /*05b4*/ 	.word	0x00011590


	//   ....[37]....
        /*05b8*/ 	.word	0x000115a0


	//   ....[38]....
        /*05bc*/ 	.word	0x000115d0


	//   ....[39]....
        /*05c0*/ 	.word	0x000115e0


	//   ....[40]....
        /*05c4*/ 	.word	0x00011610


	//   ....[41]....
        /*05c8*/ 	.word	0x00011620


	//   ....[42]....
        /*05cc*/ 	.word	0x00011650


	//   ....[43]....
        /*05d0*/ 	.word	0x00011660


	//   ....[44]....
        /*05d4*/ 	.word	0x00011690


	//   ....[45]....
        /*05d8*/ 	.word	0x000116a0


	//   ....[46]....
        /*05dc*/ 	.word	0x000116d0


	//   ....[47]....
        /*05e0*/ 	.word	0x000116e0


	//   ....[48]....
        /*05e4*/ 	.word	0x00011700


	//   ....[49]....
        /*05e8*/ 	.word	0x00011710


	//   ....[50]....
        /*05ec*/ 	.word	0x00011740


	//   ....[51]....
        /*05f0*/ 	.word	0x00011760


	//   ....[52]....
        /*05f4*/ 	.word	0x00011770


	//   ....[53]....
        /*05f8*/ 	.word	0x000117a0


	//   ....[54]....
        /*05fc*/ 	.word	0x000117f0


	//   ....[55]....
        /*0600*/ 	.word	0x00011800


	//   ....[56]....
        /*0604*/ 	.word	0x00011830


	//   ....[57]....
        /*0608*/ 	.word	0x00011860


	//   ....[58]....
        /*060c*/ 	.word	0x00011880


	//   ....[59]....
        /*0610*/ 	.word	0x00011890


	//   ....[60]....
        /*0614*/ 	.word	0x00011e30


	//   ....[61]....
        /*0618*/ 	.word	0x00011e70


	//   ....[62]....
        /*061c*/ 	.word	0x00011eb0


	//   ....[63]....
        /*0620*/ 	.word	0x00011ef0


	//   ....[64]....
        /*0624*/ 	.word	0x00012460


	//   ....[65]....
        /*0628*/ 	.word	0x000124a0


	//   ....[66]....
        /*062c*/ 	.word	0x00012560


	//   ....[67]....
        /*0630*/ 	.word	0x00012580


	//   ....[68]....
        /*0634*/ 	.word	0x00012640


	//   ....[69]....
        /*0638*/ 	.word	0x00012660


	//   ....[70]....
        /*063c*/ 	.word	0x00012730


	//   ....[71]....
        /*0640*/ 	.word	0x00012750


	//   ....[72]....
        /*0644*/ 	.word	0x00013010


	//   ....[73]....
        /*0648*/ 	.word	0x00013030


	//   ....[74]....
        /*064c*/ 	.word	0x000130f0


	//   ....[75]....
        /*0650*/ 	.word	0x00013110


	//   ....[76]....
        /*0654*/ 	.word	0x000131d0


	//   ....[77]....
        /*0658*/ 	.word	0x000131f0


	//   ....[78]....
        /*065c*/ 	.word	0x000132c0


	//   ....[79]....
        /*0660*/ 	.word	0x000132e0


	//   ....[80]....
        /*0664*/ 	.word	0x00013420


	//   ....[81]....
        /*0668*/ 	.word	0x00013600


	//   ....[82]....
        /*066c*/ 	.word	0x00013630


	//   ....[83]....
        /*0670*/ 	.word	0x00013660


	//   ....[84]....
        /*0674*/ 	.word	0x000136a0


	//   ....[85]....
        /*0678*/ 	.word	0x000136d0


	//   ....[86]....
        /*067c*/ 	.word	0x00013710


	//   ....[87]....
        /*0680*/ 	.word	0x000138a0


	//   ....[88]....
        /*0684*/ 	.word	0x000138d0


	//   ....[89]....
        /*0688*/ 	.word	0x00013900


	//   ....[90]....
        /*068c*/ 	.word	0x00013930


	//   ....[91]....
        /*0690*/ 	.word	0x00013960


	//   ....[92]....
        /*0694*/ 	.word	0x000139a0


	//   ....[93]....
        /*0698*/ 	.word	0x00013a40


	//   ....[94]....
        /*069c*/ 	.word	0x00013ad0


	//   ....[95]....
        /*06a0*/ 	.word	0x00013b80


	//   ....[96]....
        /*06a4*/ 	.word	0x00015200


	//   ....[97]....
        /*06a8*/ 	.word	0x00015d70


	//   ....[98]....
        /*06ac*/ 	.word	0x00015d90


	//   ....[99]....
        /*06b0*/ 	.word	0x00015e30


	//   ....[100]....
        /*06b4*/ 	.word	0x00015e40


	//   ....[101]....
        /*06b8*/ 	.word	0x00015eb0


	//   ....[102]....
        /*06bc*/ 	.word	0x00015ec0


	//   ....[103]....
        /*06c0*/ 	.word	0x00015f30


	//   ....[104]....
        /*06c4*/ 	.word	0x00015f40


	//   ....[105]....
        /*06c8*/ 	.word	0x00015fb0


	//   ....[106]....
        /*06cc*/ 	.word	0x00015fc0


	//   ....[107]....
        /*06d0*/ 	.word	0x00016030


	//   ....[108]....
        /*06d4*/ 	.word	0x00016040


	//   ....[109]....
        /*06d8*/ 	.word	0x000160b0


	//   ....[110]....
        /*06dc*/ 	.word	0x000160c0


	//   ....[111]....
        /*06e0*/ 	.word	0x000160d0


	//   ....[112]....
        /*06e4*/ 	.word	0x000160e0


	//   ....[113]....
        /*06e8*/ 	.word	0x00018010


	//   ....[114]....
        /*06ec*/ 	.word	0x00018040


	//   ....[115]....
        /*06f0*/ 	.word	0x00018070


	//   ....[116]....
        /*06f4*/ 	.word	0x000180a0


	//   ....[117]....
        /*06f8*/ 	.word	0x000180d0


	//   ....[118]....
        /*06fc*/ 	.word	0x000180e0


	//   ....[119]....
        /*0700*/ 	.word	0x00018110


	//   ....[120]....
        /*0704*/ 	.word	0x00018120


	//   ....[121]....
        /*0708*/ 	.word	0x00018260


	//   ....[122]....
        /*070c*/ 	.word	0x000182a0


	//   ....[123]....
        /*0710*/ 	.word	0x000182d0


	//   ....[124]....
        /*0714*/ 	.word	0x00018300


	//   ....[125]....
        /*0718*/ 	.word	0x00018330


	//   ....[126]....
        /*071c*/ 	.word	0x00018360


	//   ....[127]....
        /*0720*/ 	.word	0x000183f0


	//   ....[128]....
        /*0724*/ 	.word	0x00018480


	//   ....[129]....
        /*0728*/ 	.word	0x000184f0


	//   ....[130]....
        /*072c*/ 	.word	0x00018b80


	//   ....[131]....
        /*0730*/ 	.word	0x00019180


	//   ....[132]....
        /*0734*/ 	.word	0x00019360


	//   ....[133]....
        /*0738*/ 	.word	0x000193d0


	//   ....[134]....
        /*073c*/ 	.word	0x00019440


	//   ....[135]....
        /*0740*/ 	.word	0x00019530


	//   ....[136]....
        /*0744*/ 	.word	0x00019590


	//   ....[137]....
        /*0748*/ 	.word	0x00019670


	//   ....[138]....
        /*074c*/ 	.word	0x000196d0


	//   ....[139]....
        /*0750*/ 	.word	0x000197b0


	//   ....[140]....
        /*0754*/ 	.word	0x00019810


	//   ....[141]....
        /*0758*/ 	.word	0x000198f0


	//   ....[142]....
        /*075c*/ 	.word	0x00019950


	//   ....[143]....
        /*0760*/ 	.word	0x00019a30


	//   ....[144]....
        /*0764*/ 	.word	0x00019a90


	//   ....[145]....
        /*0768*/ 	.word	0x00019b60


	//   ....[146]....
        /*076c*/ 	.word	0x00019bc0


	//   ....[147]....
        /*0770*/ 	.word	0x00019c80


	//   ....[148]....
        /*0774*/ 	.word	0x00019fd0


	//----- nvinfo : EIATTR_REG_RECONFIG
	.align		4
.L_1109:
        /*0778*/ 	.byte	0x01, 0x54
	.zero		2


	//----- nvinfo : EIATTR_SYSCALL_OFFSETS
	.align		4
        /*077c*/ 	.byte	0x04, 0x46
        /*077e*/ 	.short	(.L_1111 - .L_1110)


	//   ....[0]....
.L_1110:
        /*0780*/ 	.word	0x00001840


	//   ....[1]....
        /*0784*/ 	.word	0x00014c70


	//   ....[2]....
        /*0788*/ 	.word	0x00014dd0


	//   ....[3]....
        /*078c*/ 	.word	0x00014f30


	//   ....[4]....
        /*0790*/ 	.word	0x00015070


	//   ....[5]....
        /*0794*/ 	.word	0x000159c0


	//----- nvinfo : EIATTR_MBARRIER_INSTR_OFFSETS
	.align		4
.L_1111:
        /*0798*/ 	.byte	0x04, 0x39
        /*079a*/ 	.short	(.L_1113 - .L_1112)


	//   ....[0]....
.L_1112:
        /*079c*/ 	.word	0x00000270
        /*07a0*/ 	.word	0x000000ff
        /*07a4*/ 	.word	0x0002e800
        /*07a8*/ 	.short	0x0100
        /*07aa*/ 	.byte	0x08
	.zero		1


	//   ....[1]....
        /*07ac*/ 	.word	0x00000280
        /*07b0*/ 	.word	0x000000ff
        /*07b4*/ 	.word	0x0002e820
        /*07b8*/ 	.short	0x0100
        /*07ba*/ 	.byte	0x08
	.zero		1


	//   ....[2]....
        /*07bc*/ 	.word	0x00000370
        /*07c0*/ 	.word	0x000000ff
        /*07c4*/ 	.word	0x0002e830
        /*07c8*/ 	.short	0x0100
        /*07ca*/ 	.byte	0x08
	.zero		1


	//   ....[3]....
        /*07cc*/ 	.word	0x00000380
        /*07d0*/ 	.word	0x000000ff
        /*07d4*/ 	.word	0x0002e840
        /*07d8*/ 	.short	0x0100
        /*07da*/ 	.byte	0x08
	.zero		1


	//   ....[4]....
        /*07dc*/ 	.word	0x00000390
        /*07e0*/ 	.word	0x000000ff
        /*07e4*/ 	.word	0x0002e838
        /*07e8*/ 	.short	0x0100
        /*07ea*/ 	.byte	0x08
	.zero		1


	//   ....[5]....
        /*07ec*/ 	.word	0x000003a0
        /*07f0*/ 	.word	0x000000ff
        /*07f4*/ 	.word	0x0002e848
        /*07f8*/ 	.short	0x0100
        /*07fa*/ 	.byte	0x08
	.zero		1


	//   ....[6]....
        /*07fc*/ 	.word	0x000004d0
        /*0800*/ 	.word	0x000000ff
        /*0804*/ 	.word	0x0002e850
        /*0808*/ 	.short	0x0100
        /*080a*/ 	.byte	0x08
	.zero		1


	//   ....[7]....
        /*080c*/ 	.word	0x000004e0
        /*0810*/ 	.word	0x000000ff
        /*0814*/ 	.word	0x0002e860
        /*0818*/ 	.short	0x0100
        /*081a*/ 	.byte	0x08
	.zero		1


	//   ....[8]....
        /*081c*/ 	.word	0x000004f0
        /*0820*/ 	.word	0x000000ff
        /*0824*/ 	.word	0x0002e858
        /*0828*/ 	.short	0x0100
        /*082a*/ 	.byte	0x08
	.zero		1


	//   ....[9]....
        /*082c*/ 	.word	0x00000500
        /*0830*/ 	.word	0x000000ff
        /*0834*/ 	.word	0x0002e868
        /*0838*/ 	.short	0x0100
        /*083a*/ 	.byte	0x08
	.zero		1


	//   ....[10]....
        /*083c*/ 	.word	0x000005f0
        /*0840*/ 	.word	0x000000ff
        /*0844*/ 	.word	0x0002e870
        /*0848*/ 	.short	0x0100
        /*084a*/ 	.byte	0x06
	.zero		1


	//   ....[11]....
        /*084c*/ 	.word	0x00000600
        /*0850*/ 	.word	0x000000ff
        /*0854*/ 	.word	0x0002e880
        /*0858*/ 	.short	0x0100
        /*085a*/ 	.byte	0x06
	.zero		1


	//   ....[12]....
        /*085c*/ 	.word	0x00000610
        /*0860*/ 	.word	0x000000ff
        /*0864*/ 	.word	0x0002e878
        /*0868*/ 	.short	0x0100
        /*086a*/ 	.byte	0x06
	.zero		1


	//   ....[13]....
        /*086c*/ 	.word	0x00000620
        /*0870*/ 	.word	0x000000ff
        /*0874*/ 	.word	0x0002e888
        /*0878*/ 	.short	0x0100
        /*087a*/ 	.byte	0x06
	.zero		1


	//   ....[14]....
        /*087c*/ 	.word	0x00000750
        /*0880*/ 	.word	0x000000ff
        /*0884*/ 	.word	0x0002e890
        /*0888*/ 	.short	0x0100
        /*088a*/ 	.byte	0x08
	.zero		1


	//   ....[15]....
        /*088c*/ 	.word	0x00000760
        /*0890*/ 	.word	0x000000ff
        /*0894*/ 	.word	0x0002e8a0
        /*0898*/ 	.short	0x0100
        /*089a*/ 	.byte	0x08
	.zero		1


	//   ....[16]....
        /*089c*/ 	.word	0x00000770
        /*08a0*/ 	.word	0x000000ff
        /*08a4*/ 	.word	0x0002e898
        /*08a8*/ 	.short	0x0100
        /*08aa*/ 	.byte	0x08
	.zero		1


	//   ....[17]....
        /*08ac*/ 	.word	0x00000780
        /*08b0*/ 	.word	0x000000ff
        /*08b4*/ 	.word	0x0002e8a8
        /*08b8*/ 	.short	0x0100
        /*08ba*/ 	.byte	0x08
	.zero		1


	//   ....[18]....
        /*08bc*/ 	.word	0x000008b0
        /*08c0*/ 	.word	0x000000ff
        /*08c4*/ 	.word	0x0002e8b0
        /*08c8*/ 	.short	0x0100
        /*08ca*/ 	.byte	0x08
	.zero		1


	//   ....[19]....
        /*08cc*/ 	.word	0x000008c0
        /*08d0*/ 	.word	0x000000ff
        /*08d4*/ 	.word	0x0002e8c0
        /*08d8*/ 	.short	0x0100
        /*08da*/ 	.byte	0x08
	.zero		1


	//   ....[20]....
        /*08dc*/ 	.word	0x000008d0
        /*08e0*/ 	.word	0x000000ff
        /*08e4*/ 	.word	0x0002e8b8
        /*08e8*/ 	.short	0x0100
        /*08ea*/ 	.byte	0x08
	.zero		1


	//   ....[21]....
        /*08ec*/ 	.word	0x000008e0
        /*08f0*/ 	.word	0x000000ff
        /*08f4*/ 	.word	0x0002e8c8
        /*08f8*/ 	.short	0x0100
        /*08fa*/ 	.byte	0x08
	.zero		1


	//   ....[22]....
        /*08fc*/ 	.word	0x00001b70
        /*0900*/ 	.word	0x000000ff
        /*0904*/ 	.word	0x0002e800
        /*0908*/ 	.short	0x010a
        /*090a*/ 	.byte	0x29
	.zero		1


	//   ....[23]....
        /*090c*/ 	.word	0x00001c10
        /*0910*/ 	.word	0x00000002
        /*0914*/ 	.word	0x0002e830
        /*0918*/ 	.short	0x010a
        /*091a*/ 	.byte	0x3f
	.zero		1


	//   ....[24]....
        /*091c*/ 	.word	0x00001c50
        /*0920*/ 	.word	0x00000002
        /*0924*/ 	.word	0x0002e830
        /*0928*/ 	.short	0x010a
        /*092a*/ 	.byte	0x3f
	.zero		1


	//   ....[25]....
        /*092c*/ 	.word	0x00005550
        /*0930*/ 	.word	0x0000004d
        /*0934*/ 	.word	0x00000000
        /*0938*/ 	.short	0x0101
        /*093a*/ 	.byte	0x3f
	.zero		1


	//   ....[26]....
        /*093c*/ 	.word	0x000069a0
        /*0940*/ 	.word	0x000000ff
        /*0944*/ 	.word	0x0002e830
        /*0948*/ 	.short	0x010a
        /*094a*/ 	.byte	0x06
	.zero		1


	//   ....[27]....
        /*094c*/ 	.word	0x000069e0
        /*0950*/ 	.word	0x000000ff
        /*0954*/ 	.word	0x0002e830
        /*0958*/ 	.short	0x010a
        /*095a*/ 	.byte	0x06
	.zero		1


	//   ....[28]....
        /*095c*/ 	.word	0x000075f0
        /*0960*/ 	.word	0x000000ff
        /*0964*/ 	.word	0x0002e850
        /*0968*/ 	.short	0x010a
        /*096a*/ 	.byte	0x06
	.zero		1


	//   ....[29]....
        /*096c*/ 	.word	0x00007630
        /*0970*/ 	.word	0x000000ff
        /*0974*/ 	.word	0x0002e850
        /*0978*/ 	.short	0x010a
        /*097a*/ 	.byte	0x06
	.zero		1


	//   ....[30]....
        /*097c*/ 	.word	0x0000b180
        /*0980*/ 	.word	0x00000002
        /*0984*/ 	.word	0x00000000
        /*0988*/ 	.short	0x0101
        /*098a*/ 	.byte	0x3f
	.zero		1


	//   ....[31]....
        /*098c*/ 	.word	0x0000b550
        /*0990*/ 	.word	0x000000ff
        /*0994*/ 	.word	0x00000000
        /*0998*/ 	.short	0x0101
        /*099a*/ 	.byte	0x06
	.zero		1


	//   ....[32]....
        /*099c*/ 	.word	0x0000bdb0
        /*09a0*/ 	.word	0x000000ff
        /*09a4*/ 	.word	0x0002e830
        /*09a8*/ 	.short	0x010a
        /*09aa*/ 	.byte	0x06
	.zero		1


	//   ....[33]....
        /*09ac*/ 	.word	0x0000bdf0
        /*09b0*/ 	.word	0x000000ff
        /*09b4*/ 	.word	0x0002e830
        /*09b8*/ 	.short	0x010a
        /*09ba*/ 	.byte	0x06
	.zero		1


	//   ....[34]....
        /*09bc*/ 	.word	0x0000c9d0
        /*09c0*/ 	.word	0x000000ff
        /*09c4*/ 	.word	0x0002e850
        /*09c8*/ 	.short	0x010a
        /*09ca*/ 	.byte	0x06
	.zero		1


	//   ....[35]....
        /*09cc*/ 	.word	0x0000ca10
        /*09d0*/ 	.word	0x000000ff
        /*09d4*/ 	.word	0x0002e850
        /*09d8*/ 	.short	0x010a
        /*09da*/ 	.byte	0x06
	.zero		1


	//   ....[36]....
        /*09dc*/ 	.word	0x0000f6e0
        /*09e0*/ 	.word	0x00000002
        /*09e4*/ 	.word	0x00000000
        /*09e8*/ 	.short	0x0101
        /*09ea*/ 	.byte	0x3f
	.zero		1


	//   ....[37]....
        /*09ec*/ 	.word	0x0000f9b0
        /*09f0*/ 	.word	0x000000ff
        /*09f4*/ 	.word	0x00000000
        /*09f8*/ 	.short	0x0101
        /*09fa*/ 	.byte	0x06
	.zero		1


	//   ....[38]....
        /*09fc*/ 	.word	0x00010130
        /*0a00*/ 	.word	0x000000ff
        /*0a04*/ 	.word	0x0002e850
        /*0a08*/ 	.short	0x010a
        /*0a0a*/ 	.byte	0x04
	.zero		1


	//   ....[39]....
        /*0a0c*/ 	.word	0x00010170
        /*0a10*/ 	.word	0x000000ff
        /*0a14*/ 	.word	0x0002e850
        /*0a18*/ 	.short	0x010a
        /*0a1a*/ 	.byte	0x04
	.zero		1


	//   ....[40]....
        /*0a1c*/ 	.word	0x00010850
        /*0a20*/ 	.word	0x000000ff
        /*0a24*/ 	.word	0x00000000
        /*0a28*/ 	.short	0x0101
        /*0a2a*/ 	.byte	0x04
	.zero		1


	//   ....[41]....
        /*0a2c*/ 	.word	0x00012490
        /*0a30*/ 	.word	0x00000003
        /*0a34*/ 	.word	0x00000000
        /*0a38*/ 	.short	0x0101
        /*0a3a*/ 	.byte	0x3f
	.zero		1


	//   ....[42]....
        /*0a3c*/ 	.word	0x00015460
        /*0a40*/ 	.word	0x00000004
        /*0a44*/ 	.word	0x0002e880
        /*0a48*/ 	.short	0x010a
        /*0a4a*/ 	.byte	0x3f
	.zero		1


	//   ....[43]....
        /*0a4c*/ 	.word	0x00015600
        /*0a50*/ 	.word	0x00000004
        /*0a54*/ 	.word	0x0002e840
        /*0a58*/ 	.short	0x010a
        /*0a5a*/ 	.byte	0x3f
	.zero		1


	//   ....[44]....
        /*0a5c*/ 	.word	0x000161c0
        /*0a60*/ 	.word	0x00000011
        /*0a64*/ 	.word	0x0002e800
        /*0a68*/ 	.short	0x0107
        /*0a6a*/ 	.byte	0x3f
	.zero		1


	//   ....[45]....
        /*0a6c*/ 	.word	0x000162b0
        /*0a70*/ 	.word	0x00000011
        /*0a74*/ 	.word	0x0002e800
        /*0a78*/ 	.short	0x0101
        /*0a7a*/ 	.byte	0x3f
	.zero		1


	//   ....[46]....
        /*0a7c*/ 	.word	0x000162d0
        /*0a80*/ 	.word	0x00000011
        /*0a84*/ 	.word	0x0002e820
        /*0a88*/ 	.short	0x010a
        /*0a8a*/ 	.byte	0x3f
	.zero		1


	//   ....[47]....
        /*0a8c*/ 	.word	0x000165d0
        /*0a90*/ 	.word	0x00000004
        /*0a94*/ 	.word	0x0002e880
        /*0a98*/ 	.short	0x010a
        /*0a9a*/ 	.byte	0x3f
	.zero		1


	//   ....[48]....
        /*0a9c*/ 	.word	0x00016830
        /*0aa0*/ 	.word	0x00000004
        /*0aa4*/ 	.word	0x0002e840
        /*0aa8*/ 	.short	0x010a
        /*0aaa*/ 	.byte	0x3f
	.zero		1


	//   ....[49]....
        /*0aac*/ 	.word	0x00016b00
        /*0ab0*/ 	.word	0x00000014
        /*0ab4*/ 	.word	0x0002e870
        /*0ab8*/ 	.short	0x010a
        /*0aba*/ 	.byte	0x3f
	.zero		1


	//   ....[50]....
        /*0abc*/ 	.word	0x00016b70
        /*0ac0*/ 	.word	0x00000014
        /*0ac4*/ 	.word	0x0002e860
        /*0ac8*/ 	.short	0x010a
        /*0aca*/ 	.byte	0x3f
	.zero		1


	//   ....[51]....
        /*0acc*/ 	.word	0x00017340
        /*0ad0*/ 	.word	0x00000014
        /*0ad4*/ 	.word	0x0002e850
        /*0ad8*/ 	.short	0x0101
        /*0ada*/ 	.byte	0x3f
	.zero		1


	//   ....[52]....
        /*0adc*/ 	.word	0x000173c0
        /*0ae0*/ 	.word	0x00000014
        /*0ae4*/ 	.word	0x00000000
        /*0ae8*/ 	.short	0x0101
        /*0aea*/ 	.byte	0x3f
	.zero		1


	//   ....[53]....
        /*0aec*/ 	.word	0x000175f0
        /*0af0*/ 	.word	0x00000010
        /*0af4*/ 	.word	0x0002e870
        /*0af8*/ 	.short	0x010a
        /*0afa*/ 	.byte	0x3f
	.zero		1


	//   ....[54]....
        /*0afc*/ 	.word	0x00017660
        /*0b00*/ 	.word	0x00000010
        /*0b04*/ 	.word	0x0002e860
        /*0b08*/ 	.short	0x010a
        /*0b0a*/ 	.byte	0x3f
	.zero		1


	//   ....[55]....
        /*0b0c*/ 	.word	0x00017d10
        /*0b10*/ 	.word	0x00000010
        /*0b14*/ 	.word	0x0002e850
        /*0b18*/ 	.short	0x0101
        /*0b1a*/ 	.byte	0x3f
	.zero		1


	//   ....[56]....
        /*0b1c*/ 	.word	0x00017d50
        /*0b20*/ 	.word	0x00000000
        /*0b24*/ 	.word	0x00000000
        /*0b28*/ 	.short	0x0101
        /*0b2a*/ 	.byte	0x3f
	.zero		1


	//   ....[57]....
        /*0b2c*/ 	.word	0x00018b00
        /*0b30*/ 	.word	0x00000000
        /*0b34*/ 	.word	0x0002e820
        /*0b38*/ 	.short	0x010a
        /*0b3a*/ 	.byte	0x3f
	.zero		1


	//   ....[58]....
        /*0b3c*/ 	.word	0x00018cc0
        /*0b40*/ 	.word	0x00000006
        /*0b44*/ 	.word	0x00000000
        /*0b48*/ 	.short	0x010a
        /*0b4a*/ 	.byte	0x3f
	.zero		1


	//   ....[59]....
        /*0b4c*/ 	.word	0x00018d30
        /*0b50*/ 	.word	0x00000007
        /*0b54*/ 	.word	0x00000000
        /*0b58*/ 	.short	0x010a
        /*0b5a*/ 	.byte	0x3f
	.zero		1


	//   ....[60]....
        /*0b5c*/ 	.word	0x00018d90
        /*0b60*/ 	.word	0x00000004
        /*0b64*/ 	.word	0x0002e860
        /*0b68*/ 	.short	0x010a
        /*0b6a*/ 	.byte	0x3f
	.zero		1


	//   ....[61]....
        /*0b6c*/ 	.word	0x00018de0
        /*0b70*/ 	.word	0x00000003
        /*0b74*/ 	.word	0x0002e860
        /*0b78*/ 	.short	0x010a
        /*0b7a*/ 	.byte	0x3f
	.zero		1


	//   ....[62]....
        /*0b7c*/ 	.word	0x00018e20
        /*0b80*/ 	.word	0x00000004
        /*0b84*/ 	.word	0x0002e880
        /*0b88*/ 	.short	0x010a
        /*0b8a*/ 	.byte	0x3f
	.zero		1


	//   ....[63]....
        /*0b8c*/ 	.word	0x00018e40
        /*0b90*/ 	.word	0x00000003
        /*0b94*/ 	.word	0x0002e880
        /*0b98*/ 	.short	0x010a
        /*0b9a*/ 	.byte	0x3f
	.zero		1


	//   ....[64]....
        /*0b9c*/ 	.word	0x00018eb0
        /*0ba0*/ 	.word	0x00000003
        /*0ba4*/ 	.word	0x0002e800
        /*0ba8*/ 	.short	0x010a
        /*0baa*/ 	.byte	0x3f
	.zero		1


	//   ....[65]....
        /*0bac*/ 	.word	0x00018f00
        /*0bb0*/ 	.word	0x00000002
        /*0bb4*/ 	.word	0x0002e830
        /*0bb8*/ 	.short	0x010a
        /*0bba*/ 	.byte	0x3f
	.zero		1


	//   ....[66]....
        /*0bbc*/ 	.word	0x00018f60
        /*0bc0*/ 	.word	0x00000008
        /*0bc4*/ 	.word	0x0002e830
        /*0bc8*/ 	.short	0x010a
        /*0bca*/ 	.byte	0x3f
	.zero		1


	//   ....[67]....
        /*0bcc*/ 	.word	0x00018fc0
        /*0bd0*/ 	.word	0x00000008
        /*0bd4*/ 	.word	0x0002e850
        /*0bd8*/ 	.short	0x010a
        /*0bda*/ 	.byte	0x3f
	.zero		1


	//   ....[68]....
        /*0bdc*/ 	.word	0x00019020
        /*0be0*/ 	.word	0x00000008
        /*0be4*/ 	.word	0x0002e830
        /*0be8*/ 	.short	0x010a
        /*0bea*/ 	.byte	0x3f
	.zero		1


	//   ....[69]....
        /*0bec*/ 	.word	0x00019080
        /*0bf0*/ 	.word	0x00000008
        /*0bf4*/ 	.word	0x0002e850
        /*0bf8*/ 	.short	0x010a
        /*0bfa*/ 	.byte	0x3f
	.zero		1


	//   ....[70]....
        /*0bfc*/ 	.word	0x000190e0
        /*0c00*/ 	.word	0x00000005
        /*0c04*/ 	.word	0x0002e850
        /*0c08*/ 	.short	0x010a
        /*0c0a*/ 	.byte	0x3f
	.zero		1


	//   ....[71]....
        /*0c0c*/ 	.word	0x00019230
        /*0c10*/ 	.word	0x00000004
        /*0c14*/ 	.word	0x0002e880
        /*0c18*/ 	.short	0x010a
        /*0c1a*/ 	.byte	0x3f
	.zero		1


	//   ....[72]....
        /*0c1c*/ 	.word	0x00019280
        /*0c20*/ 	.word	0x00000004
        /*0c24*/ 	.word	0x0002e840
        /*0c28*/ 	.short	0x010a
        /*0c2a*/ 	.byte	0x3f
	.zero		1


	//   ....[73]....
        /*0c2c*/ 	.word	0x00019cc0
        /*0c30*/ 	.word	0x00000011
        /*0c34*/ 	.word	0x0002e820
        /*0c38*/ 	.short	0x010a
        /*0c3a*/ 	.byte	0x3f
	.zero		1


	//   ....[74]....
        /*0c3c*/ 	.word	0x00019d10
        /*0c40*/ 	.word	0x00000004
        /*0c44*/ 	.word	0x0002e880
        /*0c48*/ 	.short	0x010a
        /*0c4a*/ 	.byte	0x3f
	.zero		1


	//   ....[75]....
        /*0c4c*/ 	.word	0x00019d60
        /*0c50*/ 	.word	0x00000004
        /*0c54*/ 	.word	0x0002e840
        /*0c58*/ 	.short	0x010a
        /*0c5a*/ 	.byte	0x3f
	.zero		1


	//   ....[76]....
        /*0c5c*/ 	.word	0x00019db0
        /*0c60*/ 	.word	0x00000014
        /*0c64*/ 	.word	0x0002e870
        /*0c68*/ 	.short	0x010a
        /*0c6a*/ 	.byte	0x3f
	.zero		1


	//   ....[77]....
        /*0c6c*/ 	.word	0x00019e00
        /*0c70*/ 	.word	0x00000014
        /*0c74*/ 	.word	0x0002e860
        /*0c78*/ 	.short	0x010a
        /*0c7a*/ 	.byte	0x3f
	.zero		1


	//   ....[78]....
        /*0c7c*/ 	.word	0x00019e50
        /*0c80*/ 	.word	0x00000010
        /*0c84*/ 	.word	0x0002e870
        /*0c88*/ 	.short	0x010a
        /*0c8a*/ 	.byte	0x3f
	.zero		1


	//   ....[79]....
        /*0c8c*/ 	.word	0x00019ea0
        /*0c90*/ 	.word	0x00000010
        /*0c94*/ 	.word	0x0002e860
        /*0c98*/ 	.short	0x010a
        /*0c9a*/ 	.byte	0x3f
	.zero		1


	//   ....[80]....
        /*0c9c*/ 	.word	0x00019ef0
        /*0ca0*/ 	.word	0x00000000
        /*0ca4*/ 	.word	0x0002e820
        /*0ca8*/ 	.short	0x010a
        /*0caa*/ 	.byte	0x3f
	.zero		1


	//   ....[81]....
        /*0cac*/ 	.word	0x0001a090
        /*0cb0*/ 	.word	0x00000006
        /*0cb4*/ 	.word	0x00000000
        /*0cb8*/ 	.short	0x010a
        /*0cba*/ 	.byte	0x3f
	.zero		1


	//   ....[82]....
        /*0cbc*/ 	.word	0x0001a0e0
        /*0cc0*/ 	.word	0x00000007
        /*0cc4*/ 	.word	0x00000000
        /*0cc8*/ 	.short	0x010a
        /*0cca*/ 	.byte	0x3f
	.zero		1


	//   ....[83]....
        /*0ccc*/ 	.word	0x0001a130
        /*0cd0*/ 	.word	0x00000004
        /*0cd4*/ 	.word	0x0002e860
        /*0cd8*/ 	.short	0x010a
        /*0cda*/ 	.byte	0x3f
	.zero		1


	//   ....[84]....
        /*0cdc*/ 	.word	0x0001a180
        /*0ce0*/ 	.word	0x00000003
        /*0ce4*/ 	.word	0x0002e860
        /*0ce8*/ 	.short	0x010a
        /*0cea*/ 	.byte	0x3f
	.zero		1


	//   ....[85]....
        /*0cec*/ 	.word	0x0001a1d0
        /*0cf0*/ 	.word	0x00000004
        /*0cf4*/ 	.word	0x0002e880
        /*0cf8*/ 	.short	0x010a
        /*0cfa*/ 	.byte	0x3f
	.zero		1


	//----- nvinfo : EIATTR_NUM_MBARRIERS
	.align		4
.L_1113:
        /*0cfc*/ 	.byte	0x03, 0x38
        /*0cfe*/ 	.short	0x0016


	//----- nvinfo : EIATTR_EXIT_INSTR_OFFSETS
	.align		4
        /*0d00*/ 	.byte	0x04, 0x1c
        /*0d02*/ 	.short	(.L_1115 - .L_1114)


	//   ....[0]....
.L_1114:
        /*0d04*/ 	.word	0x00000a80


	//   ....[1]....
        /*0d08*/ 	.word	0x000133d0


	//   ....[2]....
        /*0d0c*/ 	.word	0x00018e90


	//----- nvinfo : EIATTR_MAX_THREADS
	.align		4
.L_1115:
        /*0d10*/ 	.byte	0x04, 0x05
        /*0d12*/ 	.short	(.L_1117 - .L_1116)
.L_1116:
        /*0d14*/ 	.word	0x00000180
        /*0d18*/ 	.word	0x00000001
        /*0d1c*/ 	.word	0x00000001


	//----- nvinfo : EIATTR_CRS_STACK_SIZE
	.align		4
.L_1117:
        /*0d20*/ 	.byte	0x04, 0x1e
        /*0d22*/ 	.short	(.L_1119 - .L_1118)
.L_1118:
        /*0d24*/ 	.word	0x00000000


	//----- nvinfo : EIATTR_CBANK_PARAM_SIZE
	.align		4
.L_1119:
        /*0d28*/ 	.byte	0x03, 0x19
        /*0d2a*/ 	.short	0x0af0


	//----- nvinfo : EIATTR_PARAM_CBANK
	.align		4
        /*0d2c*/ 	.byte	0x04, 0x0a
        /*0d2e*/ 	.short	(.L_1121 - .L_1120)
	.align		4
.L_1120:
        /*0d30*/ 	.word	index@(.nv.constant0._ZN7cutlass13device_kernelIN5flash11enable_sm90INS1_16FlashAttnFwdSm90INS1_25CollectiveMainloopFwdSm90ILi2EN4cute5tupleIJNS5_1CILi1EEES8_S8_EEENS6_IJNS7_ILi128EEENS7_ILi224EEESA_EEELi128ENS_12float_e4m3_tEfNS_4arch4Sm90ELb1ELb0ELb1ELb1ELb0ELb0ELb0ELb1ELb1ELb1ELb0ELb0EEENS1_21CollectiveEpilogueFwdINS6_IJSA_SA_SB_EEES9_NS_10bfloat16_tESF_Li256ELb1ELb1ELb0ELb1EEENS1_36VarlenDynamicPersistentTileSchedulerILi128ELi224ELi256ELi128ELb0ELb1ELb1ELb1ELb1ELb1EEEEEEEEEvNT_6ParamsE)
        /*0d34*/ 	.short	0x0210
        /*0d36*/ 	.short	0x0af0


	//----- nvinfo : EIATTR_SW_WAR
	.align		4
.L_1121:
        /*0d38*/ 	.byte	0x04, 0x36
        /*0d3a*/ 	.short	(.L_1123 - .L_1122)
.L_1122:
        /*0d3c*/ 	.word	0x00000008
.L_1123:


//--------------------- .nv.info._ZN7cutlass13device_kernelIN5flash11enable_sm90INS1_16FlashAttnFwdSm90INS1_25CollectiveMainloopFwdSm90ILi2EN4cute5tupleIJNS5_1CILi1EEES8_S8_EEENS6_IJNS7_ILi128EEENS7_ILi224EEESA_EEELi128ENS_12float_e4m3_tEfNS_4arch4Sm90ELb1ELb0ELb1ELb1ELb0ELb1ELb0ELb1ELb1ELb1ELb0ELb0EEENS1_21CollectiveEpilogueFwdINS6_IJSA_SA_SB_EEES9_NS_10bfloat16_tESF_Li256ELb1ELb1ELb0ELb1EEENS1_36VarlenDynamicPersistentTileSchedulerILi128ELi224ELi256ELi128ELb0ELb1ELb1ELb1ELb1ELb1EEEEEEEEEvNT_6ParamsE --------------------------
	.section	.nv.info._ZN7cutlass13device_kernelIN5flash11enable_sm90INS1_16FlashAttnFwdSm90INS1_25CollectiveMainloopFwdSm90ILi2EN4cute5tupleIJNS5_1CILi1EEES8_S8_EEENS6_IJNS7_ILi128EEENS7_ILi224EEESA_EEELi128ENS_12float_e4m3_tEfNS_4arch4Sm90ELb1ELb0ELb1ELb1ELb0ELb1ELb0ELb1ELb1ELb1ELb0ELb0EEENS1_21CollectiveEpilogueFwdINS6_IJSA_SA_SB_EEES9_NS_10bfloat16_tESF_Li256ELb1ELb1ELb0ELb1EEENS1_36VarlenDynamicPersistentTileSchedulerILi128ELi224ELi256ELi128ELb0ELb1ELb1ELb1ELb1ELb1EEEEEEEEEvNT_6ParamsE,"",@"SHT_CUDA_INFO"
	.sectionflags	@""
	.align	4


	//----- nvinfo : EIATTR_CUDA_API_VERSION
	.align		4
        /*0000*/ 	.byte	0x04, 0x37
        /*0002*/ 	.short	(.L_1125 - .L_1124)
.L_1124:
        /*0004*/ 	.word	0x00000082


	//----- nvinfo : EIATTR_KPARAM_INFO
	.align		4
.L_1125:
        /*0008*/ 	.byte	0x04, 0x17
        /*000a*/ 	.short	(.L_1127 - .L_1126)
.L_1126:
        /*000c*/ 	.word	0x00000000
        /*0010*/ 	.short	0x0000
        /*0012*/ 	.short	0x0070
        /*0014*/ 	.byte	0x00, 0xf0, 0x01, 0x2a


	//----- nvinfo : EIATTR_SPARSE_MMA_MASK
	.align		4
.L_1127:
        /*0018*/ 	.byte	0x03, 0x50
        /*001a*/ 	.short	0x0000


	//----- nvinfo : EIATTR_MAXREG_COUNT
	.align		4
        /*001c*/ 	.byte	0x03, 0x1b
        /*001e*/ 	.short	0x00a8


	//----- nvinfo : EIATTR_NUM_BARRIERS
	.align		4
        /*0020*/ 	.byte	0x02, 0x4c
        /*0022*/ 	.byte	0x10
	.zero		1


	//----- nvinfo : EIATTR_EXTERNS
	.align		4
        /*0024*/ 	.byte	0x04, 0x0f
        /*0026*/ 	.short	(.L_1129 - .L_1128)


	//   ....[0]....
	.align		4
.L_1128:
        /*0028*/ 	.word	index@(__assertfail)


	//----- nvinfo : EIATTR_ANNOTATIONS
	.align		4
.L_1129:
        /*002c*/ 	.byte	0x04, 0x55
        /*002e*/ 	.short	(.L_1131 - .L_1130)


	//   ....[0]....
.L_1130:
        /* <DEDUP_REMOVED lines=178> */


	//----- nvinfo : EIATTR_MERCURY_ISA_VERSION
	.align		4
.L_1131:
        /*0b38*/ 	.byte	0x03, 0x5f
        /*0b3a*/ 	.short	0x0101


	//----- nvinfo : EIATTR_UNUSED_LOAD_BYTE_OFFSET
	.align		4
        /*0b3c*/ 	.byte	0x04, 0x44
        /*0b3e*/ 	.short	(.L_1133 - .L_1132)


	//   ....[0]....
.L_1132:
        /*0b40*/ 	.word	0x00000b00
        /*0b44*/ 	.word	0x0000fff0


	//   ....[1]....
        /*0b48*/ 	.word	0x00023350
        /*0b4c*/ 	.word	0x0000fff0


	//----- nvinfo : EIATTR_INT_WARP_WIDE_INSTR_OFFSETS
	.align		4
.L_1133:
        /*0b50*/ 	.byte	0x04, 0x31
        /*0b52*/ 	.short	(.L_1135 - .L_1134)


	//   ....[0]....
.L_1134:
        /*0b54*/ 	.word	0x00000190


	//   ....[1]....
        /*0b58*/ 	.word	0x000001d0


	//   ....[2]....
        /*0b5c*/ 	.word	0x00000240


	//   ....[3]....
        /*0b60*/ 	.word	0x00028590


	//   ....[4]....
        /*0b64*/ 	.word	0x00028600


	//   ....[5]....
        /*0b68*/ 	.word	0x0002b5d0


	//   ....[6]....
        /*0b6c*/ 	.word	0x0002b640


	//----- nvinfo : EIATTR_COOP_GROUP_MASK_REGIDS
	.align		4
.L_1135:
        /*0b70*/ 	.byte	0x04, 0x29
        /*0b72*/ 	.short	(.L_1137 - .L_1136)


	//   ....[0]....
.L_1136:
        /*0b74*/ 	.word	0xffffffff


	//   ....[1]....
        /*0b78*/ 	.word	0xffffffff


	//   ....[2]....
        /*0b7c*/ 	.word	0xffffffff


	//   ....[3]....
        /*0b80*/ 	.word	0xffffffff


	//   ....[4]....
        /*0b84*/ 	.word	0xffffffff


	//   ....[5]....
        /*0b88*/ 	.word	0xffffffff


	//   ....[6]....
        /*0b8c*/ 	.word	0xffffffff


	//   ....[7]....
        /*0b90*/ 	.word	0xffffffff


	//   ....[8]....
        /*0b94*/ 	.word	0xffffffff


	//   ....[9]....
        /*0b98*/ 	.word	0xffffffff


	//   ....[10]....
        /*0b9c*/ 	.word	0xffffffff


	//   ....[11]....
        /*0ba0*/ 	.word	0xffffffff


	//   ....[12]....
        /*0ba4*/ 	.word	0xffffffff


	//   ....[13]....
        /*0ba8*/ 	.word	0xffffffff


	//   ....[14]....
        /*0bac*/ 	.word	0xffffffff


	//   ....[15]....
        /*0bb0*/ 	.word	0xffffffff


	//   ....[16]....
        /*0bb4*/ 	.word	0xffffffff


	//   ....[17]....
        /*0bb8*/ 	.word	0xffffffff


	//   ....[18]....
        /*0bbc*/ 	.word	0xffffffff


	//   ....[19]....
        /*0bc0*/ 	.word	0xffffffff


	//   ....[20]....
        /*0bc4*/ 	.word	0xffffffff


	//   ....[21]....
        /*0bc8*/ 	.word	0xffffffff


	//   ....[22]....
        /*0bcc*/ 	.word	0xffffffff


	//   ....[23]....
        /*0bd0*/ 	.word	0xffffffff


	//   ....[24]....
        /*0bd4*/ 	.word	0xffffffff


	//   ....[25]....
        /*0bd8*/ 	.word	0xffffffff


	//   ....[26]....
        /*0bdc*/ 	.word	0xffffffff


	//   ....[27]....
        /*0be0*/ 	.word	0xffffffff


	//   ....[28]....
        /*0be4*/ 	.word	0xffffffff


	//   ....[29]....
        /*0be8*/ 	.word	0xffffffff


	//   ....[30]....
        /*0bec*/ 	.word	0xffffffff


	//   ....[31]....
        /*0bf0*/ 	.word	0xffffffff


	//   ....[32]....
        /*0bf4*/ 	.word	0xffffffff


	//   ....[33]....
        /*0bf8*/ 	.word	0xffffffff


	//   ....[34]....
        /*0bfc*/ 	.word	0xffffffff


	//   ....[35]....
        /*0c00*/ 	.word	0xffffffff


	//   ....[36]....
        /*0c04*/ 	.word	0xffffffff


	//   ....[37]....
        /*0c08*/ 	.word	0xffffffff


	//   ....[38]....
        /*0c0c*/ 	.word	0xffffffff


	//   ....[39]....
        /*0c10*/ 	.word	0xffffffff


	//   ....[40]....
        /*0c14*/ 	.word	0xffffffff


	//   ....[41]....
        /*0c18*/ 	.word	0xffffffff


	//   ....[42]....
        /*0c1c*/ 	.word	0xffffffff


	//   ....[43]....
        /*0c20*/ 	.word	0xffffffff


	//   ....[44]....
        /*0c24*/ 	.word	0xffffffff


	//   ....[45]....
        /*0c28*/ 	.word	0xffffffff


	//   ....[46]....
        /*0c2c*/ 	.word	0xffffffff


	//   ....[47]....
        /*0c30*/ 	.word	0xffffffff


	//   ....[48]....
        /*0c34*/ 	.word	0xffffffff


	//   ....[49]....
        /*0c38*/ 	.word	0xffffffff


	//   ....[50]....
        /*0c3c*/ 	.word	0xffffffff


	//   ....[51]....
        /*0c40*/ 	.word	0xffffffff


	//   ....[52]....
        /*0c44*/ 	.word	0xffffffff


	//   ....[53]....
        /*0c48*/ 	.word	0xffffffff


	//   ....[54]....
        /*0c4c*/ 	.word	0xffffffff


	//   ....[55]....
        /*0c50*/ 	.word	0xffffffff


	//   ....[56]....
        /*0c54*/ 	.word	0xffffffff


	//   ....[57]....
        /*0c58*/ 	.word	0xffffffff


	//   ....[58]....
        /*0c5c*/ 	.word	0xffffffff


	//   ....[59]....
        /*0c60*/ 	.word	0xffffffff


	//   ....[60]....
        /*0c64*/ 	.word	0xffffffff


	//   ....[61]....
        /*0c68*/ 	.word	0xffffffff


	//   ....[62]....
        /*0c6c*/ 	.word	0xffffffff


	//   ....[63]....
        /*0c70*/ 	.word	0xffffffff


	//   ....[64]....
        /*0c74*/ 	.word	0xffffffff


	//   ....[65]....
        /*0c78*/ 	.word	0xffffffff


	//   ....[66]....
        /*0c7c*/ 	.word	0xffffffff


	//   ....[67]....
        /*0c80*/ 	.word	0xffffffff


	//   ....[68]....
        /*0c84*/ 	.word	0xffffffff


	//   ....[69]....
        /*0c88*/ 	.word	0xffffffff


	//   ....[70]....
        /*0c8c*/ 	.word	0xffffffff


	//   ....[71]....
        /*0c90*/ 	.word	0xffffffff


	//   ....[72]....
        /*0c94*/ 	.word	0xffffffff


	//   ....[73]....
        /*0c98*/ 	.word	0xffffffff


	//   ....[74]....
        /*0c9c*/ 	.word	0xffffffff


	//   ....[75]....
        /*0ca0*/ 	.word	0xffffffff


	//   ....[76]....
        /*0ca4*/ 	.word	0xffffffff


	//   ....[77]....
        /*0ca8*/ 	.word	0xffffffff


	//   ....[78]....
        /*0cac*/ 	.word	0xffffffff


	//   ....[79]....
        /*0cb0*/ 	.word	0xffffffff


	//   ....[80]....
        /*0cb4*/ 	.word	0xffffffff


	//   ....[81]....
        /*0cb8*/ 	.word	0xffffffff


	//   ....[82]....
        /*0cbc*/ 	.word	0xffffffff


	//   ....[83]....
        /*0cc0*/ 	.word	0xffffffff


	//   ....[84]....
        /*0cc4*/ 	.word	0xffffffff


	//   ....[85]....
        /*0cc8*/ 	.word	0xffffffff


	//   ....[86]....
        /*0ccc*/ 	.word	0xffffffff


	//   ....[87]....
        /*0cd0*/ 	.word	0xffffffff


	//   ....[88]....
        /*0cd4*/ 	.word	0xffffffff


	//   ....[89]....
        /*0cd8*/ 	.word	0xffffffff


	//   ....[90]....
        /*0cdc*/ 	.word	0xffffffff


	//   ....[91]....
        /*0ce0*/ 	.word	0xffffffff


	//   ....[92]....
        /*0ce4*/ 	.word	0xffffffff


	//   ....[93]....
        /*0ce8*/ 	.word	0xffffffff


	//   ....[94]....
        /*0cec*/ 	.word	0xffffffff


	//   ....[95]....
        /*0cf0*/ 	.word	0xffffffff


	//   ....[96]....
        /*0cf4*/ 	.word	0xffffffff


	//   ....[97]....
        /*0cf8*/ 	.word	0xffffffff


	//   ....[98]....
        /*0cfc*/ 	.word	0xffffffff


	//   ....[99]....
        /*0d00*/ 	.word	0xffffffff


	//   ....[100]....
        /*0d04*/ 	.word	0xffffffff


	//   ....[101]....
        /*0d08*/ 	.word	0xffffffff


	//   ....[102]....
        /*0d0c*/ 	.word	0xffffffff


	//   ....[103]....
        /*0d10*/ 	.word	0xffffffff


	//   ....[104]....
        /*0d14*/ 	.word	0xffffffff


	//   ....[105]....
        /*0d18*/ 	.word	0xffffffff


	//   ....[106]....
        /*0d1c*/ 	.word	0xffffffff


	//   ....[107]....
        /*0d20*/ 	.word	0xffffffff


	//   ....[108]....
        /*0d24*/ 	.word	0xffffffff


	//   ....[109]....
        /*0d28*/ 	.word	0xffffffff


	//   ....[110]....
        /*0d2c*/ 	.word	0xffffffff


	//   ....[111]....
        /*0d30*/ 	.word	0xffffffff


	//   ....[112]....
        /*0d34*/ 	.word	0xffffffff


	//   ....[113]....
        /*0d38*/ 	.word	0xffffffff


	//   ....[114]....
        /*0d3c*/ 	.word	0xffffffff


	//   ....[115]....
        /*0d40*/ 	.word	0xffffffff


	//   ....[116]....
        /*0d44*/ 	.word	0xffffffff


	//   ....[117]....
        /*0d48*/ 	.word	0xffffffff


	//   ....[118]....
        /*0d4c*/ 	.word	0xffffffff


	//   ....[119]....
        /*0d50*/ 	.word	0xffffffff


	//   ....[120]....
        /*0d54*/ 	.word	0xffffffff


	//   ....[121]....
        /*0d58*/ 	.word	0xffffffff


	//   ....[122]....
        /*0d5c*/ 	.word	0xffffffff


	//   ....[123]....
        /*0d60*/ 	.word	0xffffffff


	//   ....[124]....
        /*0d64*/ 	.word	0xffffffff


	//   ....[125]....
        /*0d68*/ 	.word	0xffffffff


	//   ....[126]....
        /*0d6c*/ 	.word	0xffffffff


	//   ....[127]....
        /*0d70*/ 	.word	0xffffffff


	//   ....[128]....
        /*0d74*/ 	.word	0xffffffff


	//   ....[129]....
        /*0d78*/ 	.word	0xffffffff


	//   ....[130]....
        /*0d7c*/ 	.word	0xffffffff


	//   ....[131]....
        /*0d80*/ 	.word	0xffffffff


	//   ....[132]....
        /*0d84*/ 	.word	0xffffffff


	//   ....[133]....
        /*0d88*/ 	.word	0xffffffff


	//   ....[134]....
        /*0d8c*/ 	.word	0xffffffff


	//   ....[135]....
        /*0d90*/ 	.word	0xffffffff


	//   ....[136]....
        /*0d94*/ 	.word	0xffffffff


	//   ....[137]....
        /*0d98*/ 	.word	0xffffffff


	//   ....[138]....
        /*0d9c*/ 	.word	0xffffffff


	//   ....[139]....
        /*0da0*/ 	.word	0xffffffff


	//   ....[140]....
        /*0da4*/ 	.word	0xffffffff


	//   ....[141]....
        /*0da8*/ 	.word	0xffffffff


	//   ....[142]....
        /*0dac*/ 	.word	0xffffffff


	//   ....[143]....
        /*0db0*/ 	.word	0xffffffff


	//   ....[144]....
        /*0db4*/ 	.word	0xffffffff


	//   ....[145]....
        /*0db8*/ 	.word	0xffffffff


	//   ....[146]....
        /*0dbc*/ 	.word	0xffffffff


	//   ....[147]....
        /*0dc0*/ 	.word	0xffffffff


	//   ....[148]....
        /*0dc4*/ 	.word	0x0500000f


	//   ....[149]....
        /*0dc8*/ 	.word	0x0500000f


	//   ....[150]....
        /*0dcc*/ 	.word	0x0500000f


	//   ....[151]....
        /*0dd0*/ 	.word	0x0500000f


	//   ....[152]....
        /*0dd4*/ 	.word	0x0500000f


	//   ....[153]....
        /*0dd8*/ 	.word	0x0500000f


	//   ....[154]....
        /*0ddc*/ 	.word	0x0500000f


	//   ....[155]....
        /*0de0*/ 	.word	0x0500000f


	//   ....[156]....
        /*0de4*/ 	.word	0x0500000f


	//   ....[157]....
        /*0de8*/ 	.word	0x0500000f


	//   ....[158]....
        /*0dec*/ 	.word	0x0500000f


	//   ....[159]....
        /*0df0*/ 	.word	0x0500000f


	//   ....[160]....
        /*0df4*/ 	.word	0x0500000f


	//   ....[161]....
        /*0df8*/ 	.word	0x0500000f


	//   ....[162]....
        /*0dfc*/ 	.word	0x0500000f


	//   ....[163]....
        /*0e00*/ 	.word	0x0500000f


	//   ....[164]....
        /*0e04*/ 	.word	0x0500000f


	//   ....[165]....
        /*0e08*/ 	.word	0x0500000f


	//   ....[166]....
        /*0e0c*/ 	.word	0x0500000f


	//   ....[167]....
        /*0e10*/ 	.word	0x0500000f


	//   ....[168]....
        /*0e14*/ 	.word	0x0500000f


	//   ....[169]....
        /*0e18*/ 	.word	0x0500000f


	//   ....[170]....
        /*0e1c*/ 	.word	0x0500000f


	//   ....[171]....
        /*0e20*/ 	.word	0x0500000f


	//   ....[172]....
        /*0e24*/ 	.word	0x0500000f


	//   ....[173]....
        /*0e28*/ 	.word	0x0500000f


	//   ....[174]....
        /*0e2c*/ 	.word	0x0500000f


	//   ....[175]....
        /*0e30*/ 	.word	0x0500000f


	//   ....[176]....
        /*0e34*/ 	.word	0x0500000f


	//   ....[177]....
        /*0e38*/ 	.word	0x0500000f


	//   ....[178]....
        /*0e3c*/ 	.word	0x0500000f


	//   ....[179]....
        /*0e40*/ 	.word	0x0500000f


	//   ....[180]....
        /*0e44*/ 	.word	0x0500000f


	//   ....[181]....
        /*0e48*/ 	.word	0x0500000f


	//   ....[182]....
        /*0e4c*/ 	.word	0x0500000f


	//   ....[183]....
        /*0e50*/ 	.word	0x0500000f


	//   ....[184]....
        /*0e54*/ 	.word	0x0500000f


	//   ....[185]....
        /*0e58*/ 	.word	0x0500000f


	//   ....[186]....
        /*0e5c*/ 	.word	0x0500000f


	//   ....[187]....
        /*0e60*/ 	.word	0x0500000f


	//   ....[188]....
        /*0e64*/ 	.word	0x0500000f


	//   ....[189]....
        /*0e68*/ 	.word	0x0500000f


	//   ....[190]....
        /*0e6c*/ 	.word	0x0500000f


	//   ....[191]....
        /*0e70*/ 	.word	0x0500000f


	//   ....[192]....
        /*0e74*/ 	.word	0x0500000f


	//   ....[193]....
        /*0e78*/ 	.word	0x0500000f


	//   ....[194]....
        /*0e7c*/ 	.word	0x0500000f


	//   ....[195]....
        /*0e80*/ 	.word	0x0500000f


	//   ....[196]....
        /*0e84*/ 	.word	0x0500000f


	//   ....[197]....
        /*0e88*/ 	.word	0x0500000f


	//   ....[198]....
        /*0e8c*/ 	.word	0x0500000f


	//   ....[199]....
        /*0e90*/ 	.word	0x0500000f


	//   ....[200]....
        /*0e94*/ 	.word	0x0500000f


	//   ....[201]....
        /*0e98*/ 	.word	0x0500000f


	//   ....[202]....
        /*0e9c*/ 	.word	0x0500000f


	//   ....[203]....
        /*0ea0*/ 	.word	0x0500000f


	//   ....[204]....
        /*0ea4*/ 	.word	0x0500000f


	//   ....[205]....
        /*0ea8*/ 	.word	0x0500000f


	//   ....[206]....
        /*0eac*/ 	.word	0x0500000f


	//   ....[207]....
        /*0eb0*/ 	.word	0x0500000f


	//   ....[208]....
        /*0eb4*/ 	.word	0x0500000f


	//   ....[209]....
        /*0eb8*/ 	.word	0x0500000f


	//   ....[210]....
        /*0ebc*/ 	.word	0x0500000f


	//   ....[211]....
        /*0ec0*/ 	.word	0x0500000f


	//   ....[212]....
        /*0ec4*/ 	.word	0x0500000f


	//   ....[213]....
        /*0ec8*/ 	.word	0x0500000f


	//   ....[214]....
        /*0ecc*/ 	.word	0x0500000f


	//   ....[215]....
        /*0ed0*/ 	.word	0x0500000f


	//   ....[216]....
        /*0ed4*/ 	.word	0x0500000f


	//   ....[217]....
        /*0ed8*/ 	.word	0x0500000f


	//   ....[218]....
        /*0edc*/ 	.word	0x0500000f


	//   ....[219]....
        /*0ee0*/ 	.word	0x0500000f


	//   ....[220]....
        /*0ee4*/ 	.word	0x0500000f


	//   ....[221]....
        /*0ee8*/ 	.word	0x0500000f


	//   ....[222]....
        /*0eec*/ 	.word	0x0500000f


	//   ....[223]....
        /*0ef0*/ 	.word	0x0500000f


	//   ....[224]....
        /*0ef4*/ 	.word	0x0500000f


	//   ....[225]....
        /*0ef8*/ 	.word	0x0500000f


	//   ....[226]....
        /*0efc*/ 	.word	0x0500000f


	//   ....[227]....
        /*0f00*/ 	.word	0x0500000f


	//   ....[228]....
        /*0f04*/ 	.word	0x0500000f


	//   ....[229]....
        /*0f08*/ 	.word	0x0500000f


	//   ....[230]....
        /*0f0c*/ 	.word	0x0500000f


	//   ....[231]....
        /*0f10*/ 	.word	0x0500000f


	//   ....[232]....
        /*0f14*/ 	.word	0x0500000f


	//   ....[233]....
        /*0f18*/ 	.word	0x0500000f


	//   ....[234]....
        /*0f1c*/ 	.word	0x0500000f


	//   ....[235]....
        /*0f20*/ 	.word	0x0500000f


	//   ....[236]....
        /*0f24*/ 	.word	0x0500000f


	//   ....[237]....
        /*0f28*/ 	.word	0x0500000f


	//   ....[238]....
        /*0f2c*/ 	.word	0x0500000f


	//   ....[239]....
        /*0f30*/ 	.word	0x0500000f


	//   ....[240]....
        /*0f34*/ 	.word	0x0500000f


	//----- nvinfo : EIATTR_COOP_GROUP_INSTR_OFFSETS
	.align		4
.L_1137:
        /*0f38*/ 	.byte	0x04, 0x28
        /*0f3a*/ 	.short	(.L_1139 - .L_1138)


	//   ....[0]....
.L_1138:
        /*0f3c*/ 	.word	0x00000070


	//   ....[1]....
        /*0f40*/ 	.word	0x000001a0


	//   ....[2]....
        /*0f44*/ 	.word	0x000001f0


	//   ....[3]....
        /*0f48*/ 	.word	0x00000420


	//   ....[4]....
        /*0f4c*/ 	.word	0x00000580


	//   ....[5]....
        /*0f50*/ 	.word	0x000006a0


	//   ....[6]....
        /*0f54*/ 	.word	0x00000800


	//   ....[7]....
        /*0f58*/ 	.word	0x0000d0d0


	//   ....[8]....
        /*0f5c*/ 	.word	0x0000db20


	//   ....[9]....
        /*0f60*/ 	.word	0x0000db30


	//   ....[10]....
        /*0f64*/ 	.word	0x0000db40


	//   ....[11]....
        /*0f68*/ 	.word	0x0000db50


	//   ....[12]....
        /*0f6c*/ 	.word	0x0000dd80


	//   ....[13]....
        /*0f70*/ 	.word	0x0000dd90


	//   ....[14]....
        /*0f74*/ 	.word	0x0000dda0


	//   ....[15]....
        /*0f78*/ 	.word	0x0000ddb0


	//   ....[16]....
        /*0f7c*/ 	.word	0x00010300


	//   ....[17]....
        /*0f80*/ 	.word	0x00010310


	//   ....[18]....
        /*0f84*/ 	.word	0x00010320


	//   ....[19]....
        /*0f88*/ 	.word	0x00010330


	//   ....[20]....
        /*0f8c*/ 	.word	0x00010430


	//   ....[21]....
        /*0f90*/ 	.word	0x00010450


	//   ....[22]....
        /*0f94*/ 	.word	0x00010460


	//   ....[23]....
        /*0f98*/ 	.word	0x00010470


	//   ....[24]....
        /*0f9c*/ 	.word	0x00013a00


	//   ....[25]....
        /*0fa0*/ 	.word	0x000145d0


	//   ....[26]....
        /*0fa4*/ 	.word	0x00014d90


	//   ....[27]....
        /*0fa8*/ 	.word	0x00014dc0


	//   ....[28]....
        /*0fac*/ 	.word	0x000160c0


	//   ....[29]....
        /*0fb0*/ 	.word	0x000160e0


	//   ....[30]....
        /*0fb4*/ 	.word	0x00019a30


	//   ....[31]....
        /*0fb8*/ 	.word	0x00019ac0


	//   ....[32]....
        /*0fbc*/ 	.word	0x0001b200


	//   ....[33]....
        /*0fc0*/ 	.word	0x0001b3d0


	//   ....[34]....
        /*0fc4*/ 	.word	0x0001bbd0


	//   ....[35]....
        /*0fc8*/ 	.word	0x0001bd10


	//   ....[36]....
        /*0fcc*/ 	.word	0x00020640


	//   ....[37]....
        /*0fd0*/ 	.word	0x00020660


	//   ....[38]....
        /*0fd4*/ 	.word	0x00020690


	//   ....[39]....
        /*0fd8*/ 	.word	0x000206d0


	//   ....[40]....
        /*0fdc*/ 	.word	0x00022b20


	//   ....[41]....
        /*0fe0*/ 	.word	0x00022b30


	//   ....[42]....
        /*0fe4*/ 	.word	0x00022bb0


	//   ....[43]....
        /*0fe8*/ 	.word	0x00022bc0


	//   ....[44]....
        /*0fec*/ 	.word	0x000239d0


	//   ....[45]....
        /*0ff0*/ 	.word	0x00023a00


	//   ....[46]....
        /*0ff4*/ 	.word	0x00023a30


	//   ....[47]....
        /*0ff8*/ 	.word	0x00023a60


	//   ....[48]....
        /*0ffc*/ 	.word	0x00023a90


	//   ....[49]....
        /*1000*/ 	.word	0x00023ac0


	//   ....[50]....
        /*1004*/ 	.word	0x00023af0


	//   ....[51]....
        /*1008*/ 	.word	0x00023b20


	//   ....[52]....
        /*100c*/ 	.word	0x00023b50


	//   ....[53]....
        /*1010*/ 	.word	0x00023b80


	//   ....[54]....
        /*1014*/ 	.word	0x00023bb0


	//   ....[55]....
        /*1018*/ 	.word	0x00023be0


	//   ....[56]....
        /*101c*/ 	.word	0x00023c10


	//   ....[57]....
        /*1020*/ 	.word	0x00023c40


	//   ....[58]....
        /*1024*/ 	.word	0x00023c70


	//   ....[59]....
        /*1028*/ 	.word	0x00023ca0


	//   ....[60]....
        /*102c*/ 	.word	0x00023cd0


	//   ....[61]....
        /*1030*/ 	.word	0x00023d00


	//   ....[62]....
        /*1034*/ 	.word	0x00023d30


	//   ....[63]....
        /*1038*/ 	.word	0x00023d60


	//   ....[64]....
        /*103c*/ 	.word	0x00023d90


	//   ....[65]....
        /*1040*/ 	.word	0x00023dc0


	//   ....[66]....
        /*1044*/ 	.word	0x00023df0


	//   ....[67]....
        /*1048*/ 	.word	0x00023e10


	//   ....[68]....
        /*104c*/ 	.word	0x00023e20


	//   ....[69]....
        /*1050*/ 	.word	0x00023e30


	//   ....[70]....
        /*1054*/ 	.word	0x00023e50


	//   ....[71]....
        /*1058*/ 	.word	0x00023e60


	//   ....[72]....
        /*105c*/ 	.word	0x00023e70


	//   ....[73]....
        /*1060*/ 	.word	0x00023e80


	//   ....[74]....
        /*1064*/ 	.word	0x00023eb0


	//   ....[75]....
        /*1068*/ 	.word	0x00023ee0


	//   ....[76]....
        /*106c*/ 	.word	0x00024570


	//   ....[77]....
        /*1070*/ 	.word	0x000245c0


	//   ....[78]....
        /*1074*/ 	.word	0x000245f0


	//   ....[79]....
        /*1078*/ 	.word	0x00024610


	//   ....[80]....
        /*107c*/ 	.word	0x00024ce0


	//   ....[81]....
        /*1080*/ 	.word	0x00024cf0


	//   ....[82]....
        /*1084*/ 	.word	0x00024dc0


	//   ....[83]....
        /*1088*/ 	.word	0x00024de0


	//   ....[84]....
        /*108c*/ 	.word	0x00024eb0


	//   ....[85]....
        /*1090*/ 	.word	0x00024ed0


	//   ....[86]....
        /*1094*/ 	.word	0x00024fb0


	//   ....[87]....
        /*1098*/ 	.word	0x00024fd0


	//   ....[88]....
        /*109c*/ 	.word	0x000258b0


	//   ....[89]....
        /*10a0*/ 	.word	0x000258c0


	//   ....[90]....
        /*10a4*/ 	.word	0x00025a30


	//   ....[91]....
        /*10a8*/ 	.word	0x00025a40


	//   ....[92]....
        /*10ac*/ 	.word	0x00025ba0


	//   ....[93]....
        /*10b0*/ 	.word	0x00025bb0


	//   ....[94]....
        /*10b4*/ 	.word	0x00025d10


	//   ....[95]....
        /*10b8*/ 	.word	0x00025d20


	//   ....[96]....
        /*10bc*/ 	.word	0x00025ef0


	//   ....[97]....
        /*10c0*/ 	.word	0x000260e0


	//   ....[98]....
        /*10c4*/ 	.word	0x00026110


	//   ....[99]....
        /*10c8*/ 	.word	0x00026140


	//   ....[100]....
        /*10cc*/ 	.word	0x00026170


	//   ....[101]....
        /*10d0*/ 	.word	0x000261a0


	//   ....[102]....
        /*10d4*/ 	.word	0x000261d0


	//   ....[103]....
        /*10d8*/ 	.word	0x00026350


	//   ....[104]....
        /*10dc*/ 	.word	0x00026380


	//   ....[105]....
        /*10e0*/ 	.word	0x000263b0


	//   ....[106]....
        /*10e4*/ 	.word	0x000263e0


	//   ....[107]....
        /*10e8*/ 	.word	0x00026410


	//   ....[108]....
        /*10ec*/ 	.word	0x00026440


	//   ....[109]....
        /*10f0*/ 	.word	0x000264f0


	//   ....[110]....
        /*10f4*/ 	.word	0x00026550


	//   ....[111]....
        /*10f8*/ 	.word	0x000265e0


	//   ....[112]....
        /*10fc*/ 	.word	0x000276f0


	//   ....[113]....
        /*1100*/ 	.word	0x00028d90


	//   ....[114]....
        /*1104*/ 	.word	0x00029ac0


	//   ....[115]....
        /*1108*/ 	.word	0x00029ad0


	//   ....[116]....
        /*110c*/ 	.word	0x00029af0


	//   ....[117]....
        /*1110*/ 	.word	0x00029b90


	//   ....[118]....
        /*1114*/ 	.word	0x00029bc0


	//   ....[119]....
        /*1118*/ 	.word	0x00029c30


	//   ....[120]....
        /*111c*/ 	.word	0x00029c60


	//   ....[121]....
        /*1120*/ 	.word	0x00029cd0


	//   ....[122]....
        /*1124*/ 	.word	0x00029d00


	//   ....[123]....
        /*1128*/ 	.word	0x00029d70


	//   ....[124]....
        /*112c*/ 	.word	0x00029da0


	//   ....[125]....
        /*1130*/ 	.word	0x00029e10


	//   ....[126]....
        /*1134*/ 	.word	0x00029e40


	//   ....[127]....
        /*1138*/ 	.word	0x00029eb0


	//   ....[128]....
        /*113c*/ 	.word	0x00029ec0


	//   ....[129]....
        /*1140*/ 	.word	0x00029f30


	//   ....[130]....
        /*1144*/ 	.word	0x0002c430


	//   ....[131]....
        /*1148*/ 	.word	0x0002c460


	//   ....[132]....
        /*114c*/ 	.word	0x0002c4a0


	//   ....[133]....
        /*1150*/ 	.word	0x0002c4d0


	//   ....[134]....
        /*1154*/ 	.word	0x0002c500


	//   ....[135]....
        /*1158*/ 	.word	0x0002c530


	//   ....[136]....
        /*115c*/ 	.word	0x0002c560


	//   ....[137]....
        /*1160*/ 	.word	0x0002c590


	//   ....[138]....
        /*1164*/ 	.word	0x0002c730


	//   ....[139]....
        /*1168*/ 	.word	0x0002c760


	//   ....[140]....
        /*116c*/ 	.word	0x0002c790


	//   ....[141]....
        /*1170*/ 	.word	0x0002c7c0


	//   ....[142]....
        /*1174*/ 	.word	0x0002c7f0


	//   ....[143]....
        /*1178*/ 	.word	0x0002c820


	//   ....[144]....
        /*117c*/ 	.word	0x0002c8f0


	//   ....[145]....
        /*1180*/ 	.word	0x0002c910


	//   ....[146]....
        /*1184*/ 	.word	0x0002c980


	//   ....[147]....
        /*1188*/ 	.word	0x0002d070


	//   ....[148]....
        /*118c*/ 	.word	0x0002d590


	//   ....[149]....
        /*1190*/ 	.word	0x0002d640


	//   ....[150]....
        /*1194*/ 	.word	0x0002d6d0


	//   ....[151]....
        /*1198*/ 	.word	0x0002d720


	//   ....[152]....
        /*119c*/ 	.word	0x0002d770


	//   ....[153]....
        /*11a0*/ 	.word	0x0002d800


	//   ....[154]....
        /*11a4*/ 	.word	0x0002d890


	//   ....[155]....
        /*11a8*/ 	.word	0x0002d8e0


	//   ....[156]....
        /*11ac*/ 	.word	0x0002d930


	//   ....[157]....
        /*11b0*/ 	.word	0x0002da20


	//   ....[158]....
        /*11b4*/ 	.word	0x0002dad0


	//   ....[159]....
        /*11b8*/ 	.word	0x0002db20


	//   ....[160]....
        /*11bc*/ 	.word	0x0002db70


	//   ....[161]....
        /*11c0*/ 	.word	0x0002dcc0


	//   ....[162]....
        /*11c4*/ 	.word	0x0002dd10


	//   ....[163]....
        /*11c8*/ 	.word	0x0002dd60


	//   ....[164]....
        /*11cc*/ 	.word	0x0002ddb0


	//   ....[165]....
        /*11d0*/ 	.word	0x0002e120


	//   ....[166]....
        /*11d4*/ 	.word	0x0002e250


	//   ....[167]....
        /*11d8*/ 	.word	0x0002e380


	//   ....[168]....
        /*11dc*/ 	.word	0x0002e400


	//   ....[169]....
        /*11e0*/ 	.word	0x0002e460


	//   ....[170]....
        /*11e4*/ 	.word	0x0002e4e0


	//   ....[171]....
        /*11e8*/ 	.word	0x0002e540


	//   ....[172]....
        /*11ec*/ 	.word	0x0002e5a0


	//   ....[173]....
        /*11f0*/ 	.word	0x0002e600


	//   ....[174]....
        /*11f4*/ 	.word	0x0002e680


	//   ....[175]....
        /*11f8*/ 	.word	0x0002e6e0


	//   ....[176]....
        /*11fc*/ 	.word	0x0002e760


	//   ....[177]....
        /*1200*/ 	.word	0x0002e7c0


	//   ....[178]....
        /*1204*/ 	.word	0x0002e840


	//   ....[179]....
        /*1208*/ 	.word	0x0002e8a0


	//   ....[180]....
        /*120c*/ 	.word	0x0002e920


	//   ....[181]....
        /*1210*/ 	.word	0x0002e980


	//   ....[182]....
        /*1214*/ 	.word	0x0002ea10


	//   ....[183]....
        /*1218*/ 	.word	0x0002ea70


	//   ....[184]....
        /*121c*/ 	.word	0x0002eaf0


	//   ....[185]....
        /*1220*/ 	.word	0x0002eb50


	//   ....[186]....
        /*1224*/ 	.word	0x0002ebb0


	//   ....[187]....
        /*1228*/ 	.word	0x0002ec10


	//   ....[188]....
        /*122c*/ 	.word	0x0002ec70


	//   ....[189]....
        /*1230*/ 	.word	0x0002ecd0


	//   ....[190]....
        /*1234*/ 	.word	0x0002ed50


	//   ....[191]....
        /*1238*/ 	.word	0x0002edb0


	//   ....[192]....
        /*123c*/ 	.word	0x0002ee30


	//   ....[193]....
        /*1240*/ 	.word	0x0002ee90


	//   ....[194]....
        /*1244*/ 	.word	0x0002ef10


	//   ....[195]....
        /*1248*/ 	.word	0x0002ef70


	//   ....[196]....
        /*124c*/ 	.word	0x0002eff0


	//   ....[197]....
        /*1250*/ 	.word	0x0002f0e0


	//   ....[198]....
        /*1254*/ 	.word	0x0002f130


	//   ....[199]....
        /*1258*/ 	.word	0x0002f1c0


	//   ....[200]....
        /*125c*/ 	.word	0x0002f250


	//   ....[201]....
        /*1260*/ 	.word	0x0002f2e0


	//   ....[202]....
        /*1264*/ 	.word	0x0002f370


	//   ....[203]....
        /*1268*/ 	.word	0x0002f400


	//   ....[204]....
        /*126c*/ 	.word	0x0002f490


	//   ....[205]....
        /*1270*/ 	.word	0x0002f550


	//   ....[206]....
        /*1274*/ 	.word	0x0002f840


	//   ....[207]....
        /*1278*/ 	.word	0x0002fa30


	//   ....[208]....
        /*127c*/ 	.word	0x0002fa80


	//   ....[209]....
        /*1280*/ 	.word	0x0002fb80


	//   ....[210]....
        /*1284*/ 	.word	0x0002fbf0


	//   ....[211]....
        /*1288*/ 	.word	0x0002fcf0


	//   ....[212]....
        /*128c*/ 	.word	0x0002fd60


	//   ....[213]....
        /*1290*/ 	.word	0x0002fe60


	//   ....[214]....
        /*1294*/ 	.word	0x0002fed0


	//   ....[215]....
        /*1298*/ 	.word	0x0002ffd0


	//   ....[216]....
        /*129c*/ 	.word	0x00030040


	//   ....[217]....
        /*12a0*/ 	.word	0x00030140


	//   ....[218]....
        /*12a4*/ 	.word	0x000301b0


	//   ....[219]....
        /*12a8*/ 	.word	0x000302b0


	//   ....[220]....
        /*12ac*/ 	.word	0x00030320


	//   ....[221]....
        /*12b0*/ 	.word	0x00030420


	//   ....[222]....
        /*12b4*/ 	.word	0x00030470


	//   ....[223]....
        /*12b8*/ 	.word	0x00030750


	//   ....[224]....
        /*12bc*/ 	.word	0x000307f0


	//   ....[225]....
        /*12c0*/ 	.word	0x00030920


	//   ....[226]....
        /*12c4*/ 	.word	0x000309a0


	//   ....[227]....
        /*12c8*/ 	.word	0x00030a20


	//   ....[228]....
        /*12cc*/ 	.word	0x00030aa0


	//   ....[229]....
        /*12d0*/ 	.word	0x00030b20


	//   ....[230]....
        /*12d4*/ 	.word	0x00030bb0


	//   ....[231]....
        /*12d8*/ 	.word	0x00030c50


	//   ....[232]....
        /*12dc*/ 	.word	0x00030d00


	//   ....[233]....
        /*12e0*/ 	.word	0x00030d80


	//   ....[234]....
        /*12e4*/ 	.word	0x00030e00


	//   ....[235]....
        /*12e8*/ 	.word	0x00030e80


	//   ....[236]....
        /*12ec*/ 	.word	0x00030f10


	//   ....[237]....
        /*12f0*/ 	.word	0x00030f90


	//   ....[238]....
        /*12f4*/ 	.word	0x00031030


	//   ....[239]....
        /*12f8*/ 	.word	0x000310c0


	//   ....[240]....
        /*12fc*/ 	.word	0x000311f0


	//----- nvinfo : EIATTR_REG_RECONFIG
	.align		4
.L_1139:
        /*1300*/ 	.byte	0x01, 0x54
	.zero		2


	//----- nvinfo : EIATTR_SYSCALL_OFFSETS
	.align		4
        /*1304*/ 	.byte	0x04, 0x46
        /*1306*/ 	.short	(.L_1141 - .L_1140)


	//   ....[0]....
.L_1140:
        /*1308*/ 	.word	0x00001c10


	//   ....[1]....
        /*130c*/ 	.word	0x00001d60


	//   ....[2]....
        /*1310*/ 	.word	0x0000d290


	//   ....[3]....
        /*1314*/ 	.word	0x0000d880


	//   ....[4]....
        /*1318*/ 	.word	0x000287a0


	//   ....[5]....
        /*131c*/ 	.word	0x00028940


	//   ....[6]....
        /*1320*/ 	.word	0x00028ab0


	//   ....[7]....
        /*1324*/ 	.word	0x00028c00


	//   ....[8]....
        /*1328*/ 	.word	0x000296c0


	//----- nvinfo : EIATTR_MBARRIER_INSTR_OFFSETS
	.align		4
.L_1141:
        /*132c*/ 	.byte	0x04, 0x39
        /*132e*/ 	.short	(.L_1143 - .L_1142)


	//   ....[0]....
.L_1142:
        /*1330*/ 	.word	0x000002d0
        /*1334*/ 	.word	0x000000ff
        /*1338*/ 	.word	0x0002e800
        /*133c*/ 	.short	0x0100
        /*133e*/ 	.byte	0x08
	.zero		1


	//   ....[1]....
        /*1340*/ 	.word	0x000002e0
        /*1344*/ 	.word	0x000000ff
        /*1348*/ 	.word	0x0002e820
        /*134c*/ 	.short	0x0100
        /*134e*/ 	.byte	0x08
	.zero		1


	//   ....[2]....
        /*1350*/ 	.word	0x000003d0
        /*1354*/ 	.word	0x000000ff
        /*1358*/ 	.word	0x0002e830
        /*135c*/ 	.short	0x0100
        /*135e*/ 	.byte	0x08
	.zero		1


	//   ....[3]....
        /*1360*/ 	.word	0x000003e0
        /*1364*/ 	.word	0x000000ff
        /*1368*/ 	.word	0x0002e840
        /*136c*/ 	.short	0x0100
        /*136e*/ 	.byte	0x08
	.zero		1


	//   ....[4]....
        /*1370*/ 	.word	0x000003f0
        /*1374*/ 	.word	0x000000ff
        /*1378*/ 	.word	0x0002e838
        /*137c*/ 	.short	0x0100
        /*137e*/ 	.byte	0x08
	.zero		1


	//   ....[5]....
        /*1380*/ 	.word	0x00000400
        /*1384*/ 	.word	0x000000ff
        /*1388*/ 	.word	0x0002e848
        /*138c*/ 	.short	0x0100
        /*138e*/ 	.byte	0x08
	.zero		1


	//   ....[6]....
        /*1390*/ 	.word	0x00000530
        /*1394*/ 	.word	0x000000ff
        /*1398*/ 	.word	0x0002e850
        /*139c*/ 	.short	0x0100
        /*139e*/ 	.byte	0x08
	.zero		1


	//   ....[7]....
        /*13a0*/ 	.word	0x00000540
        /*13a4*/ 	.word	0x000000ff
        /*13a8*/ 	.word	0x0002e860
        /*13ac*/ 	.short	0x0100
        /*13ae*/ 	.byte	0x08
	.zero		1


	//   ....[8]....
        /*13b0*/ 	.word	0x00000550
        /*13b4*/ 	.word	0x000000ff
        /*13b8*/ 	.word	0x0002e858
        /*13bc*/ 	.short	0x0100
        /*13be*/ 	.byte	0x08
	.zero		1


	//   ....[9]....
        /*13c0*/ 	.word	0x00000560
        /*13c4*/ 	.word	0x000000ff
        /*13c8*/ 	.word	0x0002e868
        /*13cc*/ 	.short	0x0100
        /*13ce*/ 	.byte	0x08
	.zero		1


	//   ....[10]....
        /*13d0*/ 	.word	0x00000650
        /*13d4*/ 	.word	0x000000ff
        /*13d8*/ 	.word	0x0002e870
        /*13dc*/ 	.short	0x0100
        /*13de*/ 	.byte	0x06
	.zero		1


	//   ....[11]....
        /*13e0*/ 	.word	0x00000660
        /*13e4*/ 	.word	0x000000ff
        /*13e8*/ 	.word	0x0002e880
        /*13ec*/ 	.short	0x0100
        /*13ee*/ 	.byte	0x06
	.zero		1


	//   ....[12]....
        /*13f0*/ 	.word	0x00000670
        /*13f4*/ 	.word	0x000000ff
        /*13f8*/ 	.word	0x0002e878
        /*13fc*/ 	.short	0x0100
        /*13fe*/ 	.byte	0x06
	.zero		1


	//   ....[13]....
        /*1400*/ 	.word	0x00000680
        /*1404*/ 	.word	0x000000ff
        /*1408*/ 	.word	0x0002e888
        /*140c*/ 	.short	0x0100
        /*140e*/ 	.byte	0x06
	.zero		1


	//   ....[14]....
        /*1410*/ 	.word	0x000007b0
        /*1414*/ 	.word	0x000000ff
        /*1418*/ 	.word	0x0002e890
        /*141c*/ 	.short	0x0100
        /*141e*/ 	.byte	0x08
	.zero		1


	//   ....[15]....
        /*1420*/ 	.word	0x000007c0
        /*1424*/ 	.word	0x000000ff
        /*1428*/ 	.word	0x0002e8a0
        /*142c*/ 	.short	0x0100
        /*142e*/ 	.byte	0x08
	.zero		1


	//   ....[16]....
        /*1430*/ 	.word	0x000007d0
        /*1434*/ 	.word	0x000000ff
        /*1438*/ 	.word	0x0002e898
        /*143c*/ 	.short	0x0100
        /*143e*/ 	.byte	0x08
	.zero		1


	//   ....[17]....
        /*1440*/ 	.word	0x000007e0
        /*1444*/ 	.word	0x000000ff
        /*1448*/ 	.word	0x0002e8a8
        /*144c*/ 	.short	0x0100
        /*144e*/ 	.byte	0x08
	.zero		1


	//   ....[18]....
        /*1450*/ 	.word	0x00000910
        /*1454*/ 	.word	0x000000ff
        /*1458*/ 	.word	0x0002e8b0
        /*145c*/ 	.short	0x0100
        /*145e*/ 	.byte	0x08
	.zero		1


	//   ....[19]....
        /*1460*/ 	.word	0x00000920
        /*1464*/ 	.word	0x000000ff
        /*1468*/ 	.word	0x0002e8c0
        /*146c*/ 	.short	0x0100
        /*146e*/ 	.byte	0x08
	.zero		1


	//   ....[20]....
        /*1470*/ 	.word	0x00000930
        /*1474*/ 	.word	0x000000ff
        /*1478*/ 	.word	0x0002e8b8
        /*147c*/ 	.short	0x0100
        /*147e*/ 	.byte	0x08
	.zero		1


	//   ....[21]....
        /*1480*/ 	.word	0x00000940
        /*1484*/ 	.word	0x000000ff
        /*1488*/ 	.word	0x0002e8c8
        /*148c*/ 	.short	0x0100
        /*148e*/ 	.byte	0x08
	.zero		1


	//   ....[22]....
        /*1490*/ 	.word	0x000033c0
        /*1494*/ 	.word	0x0000006c
        /*1498*/ 	.word	0x0002e890
        /*149c*/ 	.short	0x010a
        /*149e*/ 	.byte	0x3f
	.zero		1


	//   ....[23]....
        /*14a0*/ 	.word	0x000078c0
        /*14a4*/ 	.word	0x0000006c
        /*14a8*/ 	.word	0x0002e890
        /*14ac*/ 	.short	0x010a
        /*14ae*/ 	.byte	0x3f
	.zero		1


	//   ....[24]....
        /*14b0*/ 	.word	0x0000bbd0
        /*14b4*/ 	.word	0x0000006c
        /*14b8*/ 	.word	0x0002e890
        /*14bc*/ 	.short	0x010a
        /*14be*/ 	.byte	0x3f
	.zero		1


	//   ....[25]....
        /*14c0*/ 	.word	0x0000c350
        /*14c4*/ 	.word	0x00000030
        /*14c8*/ 	.word	0x00000000
        /*14cc*/ 	.short	0x0101
        /*14ce*/ 	.byte	0x3f
	.zero		1


	//   ....[26]....
        /*14d0*/ 	.word	0x0000c390
        /*14d4*/ 	.word	0x0000006c
        /*14d8*/ 	.word	0x0002e8b0
        /*14dc*/ 	.short	0x010a
        /*14de*/ 	.byte	0x3f
	.zero		1


	//   ....[27]....
        /*14e0*/ 	.word	0x0000cc30
        /*14e4*/ 	.word	0x0000006c
        /*14e8*/ 	.word	0x00000000
        /*14ec*/ 	.short	0x0101
        /*14ee*/ 	.byte	0x3f
	.zero		1


	//   ....[28]....
        /*14f0*/ 	.word	0x0000d600
        /*14f4*/ 	.word	0x00000010
        /*14f8*/ 	.word	0x0002e800
        /*14fc*/ 	.short	0x010a
        /*14fe*/ 	.byte	0x3f
	.zero		1


	//   ....[29]....
        /*1500*/ 	.word	0x0000d650
        /*1504*/ 	.word	0x00000010
        /*1508*/ 	.word	0x0002e800
        /*150c*/ 	.short	0x010a
        /*150e*/ 	.byte	0x3f
	.zero		1


	//   ....[30]....
        /*1510*/ 	.word	0x0000e120
        /*1514*/ 	.word	0x00000010
        /*1518*/ 	.word	0x0002e800
        /*151c*/ 	.short	0x010a
        /*151e*/ 	.byte	0x3f
	.zero		1


	//   ....[31]....
        /*1520*/ 	.word	0x00010710
        /*1524*/ 	.word	0x00000010
        /*1528*/ 	.word	0x0002e800
        /*152c*/ 	.short	0x010a
        /*152e*/ 	.byte	0x3f
	.zero		1


	//   ....[32]....
        /*1530*/ 	.word	0x00012860
        /*1534*/ 	.word	0x00000000
        /*1538*/ 	.word	0x0002e830
        /*153c*/ 	.short	0x010a
        /*153e*/ 	.byte	0x3f
	.zero		1


	//   ....[33]....
        /*1540*/ 	.word	0x00012900
        /*1544*/ 	.word	0x00000000
        /*1548*/ 	.word	0x0002e830
        /*154c*/ 	.short	0x010a
        /*154e*/ 	.byte	0x3f
	.zero		1


	//   ....[34]....
        /*1550*/ 	.word	0x00016bf0
        /*1554*/ 	.word	0x00000000
        /*1558*/ 	.word	0x00000000
        /*155c*/ 	.short	0x0101
        /*155e*/ 	.byte	0x3f
	.zero		1


	//   ....[35]....
        /*1560*/ 	.word	0x00017b90
        /*1564*/ 	.word	0x0000000d
        /*1568*/ 	.word	0x0002e830
        /*156c*/ 	.short	0x010a
        /*156e*/ 	.byte	0x3f
	.zero		1


	//   ....[36]....
        /*1570*/ 	.word	0x00017be0
        /*1574*/ 	.word	0x0000000d
        /*1578*/ 	.word	0x0002e830
        /*157c*/ 	.short	0x010a
        /*157e*/ 	.byte	0x3f
	.zero		1


	//   ....[37]....
        /*1580*/ 	.word	0x00019050
        /*1584*/ 	.word	0x0000000d
        /*1588*/ 	.word	0x0002e850
        /*158c*/ 	.short	0x010a
        /*158e*/ 	.byte	0x3f
	.zero		1


	//   ....[38]....
        /*1590*/ 	.word	0x00019090
        /*1594*/ 	.word	0x0000000d
        /*1598*/ 	.word	0x0002e850
        /*159c*/ 	.short	0x010a
        /*159e*/ 	.byte	0x3f
	.zero		1


	//   ....[39]....
        /*15a0*/ 	.word	0x0001cea0
        /*15a4*/ 	.word	0x00000085
        /*15a8*/ 	.word	0x00000000
        /*15ac*/ 	.short	0x0101
        /*15ae*/ 	.byte	0x3f
	.zero		1


	//   ....[40]....
        /*15b0*/ 	.word	0x0001d100
        /*15b4*/ 	.word	0x00000085
        /*15b8*/ 	.word	0x00000000
        /*15bc*/ 	.short	0x0101
        /*15be*/ 	.byte	0x3f
	.zero		1


	//   ....[41]....
        /*15c0*/ 	.word	0x0001d950
        /*15c4*/ 	.word	0x0000000c
        /*15c8*/ 	.word	0x0002e830
        /*15cc*/ 	.short	0x010a
        /*15ce*/ 	.byte	0x3f
	.zero		1


	//   ....[42]....
        /*15d0*/ 	.word	0x0001d9a0
        /*15d4*/ 	.word	0x0000000c
        /*15d8*/ 	.word	0x0002e830
        /*15dc*/ 	.short	0x010a
        /*15de*/ 	.byte	0x3f
	.zero		1


	//   ....[43]....
        /*15e0*/ 	.word	0x0001ee00
        /*15e4*/ 	.word	0x0000000d
        /*15e8*/ 	.word	0x0002e850
        /*15ec*/ 	.short	0x010a
        /*15ee*/ 	.byte	0x3f
	.zero		1


	//   ....[44]....
        /*15f0*/ 	.word	0x0001ee40
        /*15f4*/ 	.word	0x0000000d
        /*15f8*/ 	.word	0x0002e850
        /*15fc*/ 	.short	0x010a
        /*15fe*/ 	.byte	0x3f
	.zero		1


	//   ....[45]....
        /*1600*/ 	.word	0x00021b00
        /*1604*/ 	.word	0x0000006f
        /*1608*/ 	.word	0x00000000
        /*160c*/ 	.short	0x0101
        /*160e*/ 	.byte	0x3f
	.zero		1


	//   ....[46]....
        /*1610*/ 	.word	0x00022600
        /*1614*/ 	.word	0x00000000
        /*1618*/ 	.word	0x00000000
        /*161c*/ 	.short	0x0101
        /*161e*/ 	.byte	0x3f
	.zero		1


	//   ....[47]....
        /*1620*/ 	.word	0x00022690
        /*1624*/ 	.word	0x00000009
        /*1628*/ 	.word	0x0002e850
        /*162c*/ 	.short	0x010a
        /*162e*/ 	.byte	0x3f
	.zero		1


	//   ....[48]....
        /*1630*/ 	.word	0x00022710
        /*1634*/ 	.word	0x00000009
        /*1638*/ 	.word	0x0002e850
        /*163c*/ 	.short	0x010a
        /*163e*/ 	.byte	0x3f
	.zero		1


	//   ....[49]....
        /*1640*/ 	.word	0x00023270
        /*1644*/ 	.word	0x00000000
        /*1648*/ 	.word	0x00000000
        /*164c*/ 	.short	0x0101
        /*164e*/ 	.byte	0x3f
	.zero		1


	//   ....[50]....
        /*1650*/ 	.word	0x00024cd0
        /*1654*/ 	.word	0x00000000
        /*1658*/ 	.word	0x00000000
        /*165c*/ 	.short	0x0101
        /*165e*/ 	.byte	0x3f
	.zero		1


	//   ....[51]....
        /*1660*/ 	.word	0x000277e0
        /*1664*/ 	.word	0x00000005
        /*1668*/ 	.word	0x0002e820
        /*166c*/ 	.short	0x010a
        /*166e*/ 	.byte	0x3f
	.zero		1


	//   ....[52]....
        /*1670*/ 	.word	0x000278d0
        /*1674*/ 	.word	0x00000006
        /*1678*/ 	.word	0x0002e8a0
        /*167c*/ 	.short	0x010a
        /*167e*/ 	.byte	0x3f
	.zero		1


	//   ....[53]....
        /*1680*/ 	.word	0x00027b20
        /*1684*/ 	.word	0x00000006
        /*1688*/ 	.word	0x0002e8c0
        /*168c*/ 	.short	0x010a
        /*168e*/ 	.byte	0x3f
	.zero		1


	//   ....[54]....
        /*1690*/ 	.word	0x00027ee0
        /*1694*/ 	.word	0x00000004
        /*1698*/ 	.word	0x0002e8a0
        /*169c*/ 	.short	0x010a
        /*169e*/ 	.byte	0x3f
	.zero		1


	//   ....[55]....
        /*16a0*/ 	.word	0x00028120
        /*16a4*/ 	.word	0x00000004
        /*16a8*/ 	.word	0x0002e8c0
        /*16ac*/ 	.short	0x010a
        /*16ae*/ 	.byte	0x3f
	.zero		1


	//   ....[56]....
        /*16b0*/ 	.word	0x00029070
        /*16b4*/ 	.word	0x00000000
        /*16b8*/ 	.word	0x0002e880
        /*16bc*/ 	.short	0x010a
        /*16be*/ 	.byte	0x3f
	.zero		1


	//   ....[57]....
        /*16c0*/ 	.word	0x00029240
        /*16c4*/ 	.word	0x00000000
        /*16c8*/ 	.word	0x0002e840
        /*16cc*/ 	.short	0x010a
        /*16ce*/ 	.byte	0x3f
	.zero		1


	//   ....[58]....
        /*16d0*/ 	.word	0x00029ff0
        /*16d4*/ 	.word	0x00000009
        /*16d8*/ 	.word	0x0002e800
        /*16dc*/ 	.short	0x0107
        /*16de*/ 	.byte	0x3f
	.zero		1


	//   ....[59]....
        /*16e0*/ 	.word	0x0002a0f0
        /*16e4*/ 	.word	0x00000002
        /*16e8*/ 	.word	0x0002e800
        /*16ec*/ 	.short	0x0101
        /*16ee*/ 	.byte	0x3f
	.zero		1


	//   ....[60]....
        /*16f0*/ 	.word	0x0002a110
        /*16f4*/ 	.word	0x00000002
        /*16f8*/ 	.word	0x0002e820
        /*16fc*/ 	.short	0x010a
        /*16fe*/ 	.byte	0x3f
	.zero		1


	//   ....[61]....
        /*1700*/ 	.word	0x0002a470
        /*1704*/ 	.word	0x00000006
        /*1708*/ 	.word	0x0002e880
        /*170c*/ 	.short	0x010a
        /*170e*/ 	.byte	0x3f
	.zero		1


	//   ....[62]....
        /*1710*/ 	.word	0x0002a6d0
        /*1714*/ 	.word	0x00000006
        /*1718*/ 	.word	0x0002e840
        /*171c*/ 	.short	0x010a
        /*171e*/ 	.byte	0x3f
	.zero		1


	//   ....[63]....
        /*1720*/ 	.word	0x0002a9c0
        /*1724*/ 	.word	0x00000003
        /*1728*/ 	.word	0x0002e870
        /*172c*/ 	.short	0x010a
        /*172e*/ 	.byte	0x3f
	.zero		1


	//   ....[64]....
        /*1730*/ 	.word	0x0002aa30
        /*1734*/ 	.word	0x00000003
        /*1738*/ 	.word	0x0002e860
        /*173c*/ 	.short	0x010a
        /*173e*/ 	.byte	0x3f
	.zero		1


	//   ....[65]....
        /*1740*/ 	.word	0x0002b4b0
        /*1744*/ 	.word	0x00000003
        /*1748*/ 	.word	0x0002e850
        /*174c*/ 	.short	0x0101
        /*174e*/ 	.byte	0x3f
	.zero		1


	//   ....[66]....
        /*1750*/ 	.word	0x0002b530
        /*1754*/ 	.word	0x00000003
        /*1758*/ 	.word	0x00000000
        /*175c*/ 	.short	0x0101
        /*175e*/ 	.byte	0x3f
	.zero		1


	//   ....[67]....
        /*1760*/ 	.word	0x0002b770
        /*1764*/ 	.word	0x00000000
        /*1768*/ 	.word	0x0002e870
        /*176c*/ 	.short	0x010a
        /*176e*/ 	.byte	0x3f
	.zero		1


	//   ....[68]....
        /*1770*/ 	.word	0x0002b7e0
        /*1774*/ 	.word	0x00000000
        /*1778*/ 	.word	0x0002e860
        /*177c*/ 	.short	0x010a
        /*177e*/ 	.byte	0x3f
	.zero		1


	//   ....[69]....
        /*1780*/ 	.word	0x0002c1c0
        /*1784*/ 	.word	0x00000000
        /*1788*/ 	.word	0x0002e850
        /*178c*/ 	.short	0x0101
        /*178e*/ 	.byte	0x3f
	.zero		1


	//   ....[70]....
        /*1790*/ 	.word	0x0002c200
        /*1794*/ 	.word	0x00000000
        /*1798*/ 	.word	0x00000000
        /*179c*/ 	.short	0x0101
        /*179e*/ 	.byte	0x3f
	.zero		1


	//   ....[71]....
        /*17a0*/ 	.word	0x0002cff0
        /*17a4*/ 	.word	0x00000000
        /*17a8*/ 	.word	0x0002e820
        /*17ac*/ 	.short	0x010a
        /*17ae*/ 	.byte	0x3f
	.zero		1


	//   ....[72]....
        /*17b0*/ 	.word	0x0002d1c0
        /*17b4*/ 	.word	0x00000006
        /*17b8*/ 	.word	0x00000000
        /*17bc*/ 	.short	0x010a
        /*17be*/ 	.byte	0x3f
	.zero		1


	//   ....[73]....
        /*17c0*/ 	.word	0x0002d230
        /*17c4*/ 	.word	0x00000007
        /*17c8*/ 	.word	0x00000000
        /*17cc*/ 	.short	0x010a
        /*17ce*/ 	.byte	0x3f
	.zero		1


	//   ....[74]....
        /*17d0*/ 	.word	0x0002d290
        /*17d4*/ 	.word	0x00000004
        /*17d8*/ 	.word	0x0002e860
        /*17dc*/ 	.short	0x010a
        /*17de*/ 	.byte	0x3f
	.zero		1


	//   ....[75]....
        /*17e0*/ 	.word	0x0002d2e0
        /*17e4*/ 	.word	0x00000003
        /*17e8*/ 	.word	0x0002e860
        /*17ec*/ 	.short	0x010a
        /*17ee*/ 	.byte	0x3f
	.zero		1


	//   ....[76]....
        /*17f0*/ 	.word	0x0002d320
        /*17f4*/ 	.word	0x00000004
        /*17f8*/ 	.word	0x0002e880
        /*17fc*/ 	.short	0x010a
        /*17fe*/ 	.byte	0x3f
	.zero		1


	//   ....[77]....
        /*1800*/ 	.word	0x0002d340
        /*1804*/ 	.word	0x00000003
        /*1808*/ 	.word	0x0002e880
        /*180c*/ 	.short	0x010a
        /*180e*/ 	.byte	0x3f
	.zero		1


	//   ....[78]....
        /*1810*/ 	.word	0x0002d3a0
        /*1814*/ 	.word	0x0000006c
        /*1818*/ 	.word	0x0002e890
        /*181c*/ 	.short	0x010a
        /*181e*/ 	.byte	0x3f
	.zero		1


	//   ....[79]....
        /*1820*/ 	.word	0x0002d3f0
        /*1824*/ 	.word	0x0000006c
        /*1828*/ 	.word	0x0002e890
        /*182c*/ 	.short	0x010a
        /*182e*/ 	.byte	0x3f
	.zero		1


	//   ....[80]....
        /*1830*/ 	.word	0x0002d440
        /*1834*/ 	.word	0x0000006c
        /*1838*/ 	.word	0x0002e890
        /*183c*/ 	.short	0x010a
        /*183e*/ 	.byte	0x3f
	.zero		1


	//   ....[81]....
        /*1840*/ 	.word	0x0002d490
        /*1844*/ 	.word	0x0000006c
        /*1848*/ 	.word	0x0002e8b0
        /*184c*/ 	.short	0x010a
        /*184e*/ 	.byte	0x3f
	.zero		1


	//   ....[82]....
        /*1850*/ 	.word	0x0002d960
        /*1854*/ 	.word	0x00000010
        /*1858*/ 	.word	0x0002e800
        /*185c*/ 	.short	0x010a
        /*185e*/ 	.byte	0x3f
	.zero		1


	//   ....[83]....
        /*1860*/ 	.word	0x0002de70
        /*1864*/ 	.word	0x00000010
        /*1868*/ 	.word	0x0002e800
        /*186c*/ 	.short	0x010a
        /*186e*/ 	.byte	0x3f
	.zero		1


	//   ....[84]....
        /*1870*/ 	.word	0x0002dec0
        /*1874*/ 	.word	0x00000000
        /*1878*/ 	.word	0x0002e830
        /*187c*/ 	.short	0x010a
        /*187e*/ 	.byte	0x3f
	.zero		1


	//   ....[85]....
        /*1880*/ 	.word	0x0002df10
        /*1884*/ 	.word	0x0000000d
        /*1888*/ 	.word	0x0002e830
        /*188c*/ 	.short	0x010a
        /*188e*/ 	.byte	0x3f
	.zero		1


	//   ....[86]....
        /*1890*/ 	.word	0x0002df60
        /*1894*/ 	.word	0x0000000d
        /*1898*/ 	.word	0x0002e850
        /*189c*/ 	.short	0x010a
        /*189e*/ 	.byte	0x3f
	.zero		1


	//   ....[87]....
        /*18a0*/ 	.word	0x0002dfb0
        /*18a4*/ 	.word	0x0000000c
        /*18a8*/ 	.word	0x0002e830
        /*18ac*/ 	.short	0x010a
        /*18ae*/ 	.byte	0x3f
	.zero		1


	//   ....[88]....
        /*18b0*/ 	.word	0x0002e000
        /*18b4*/ 	.word	0x0000000d
        /*18b8*/ 	.word	0x0002e850
        /*18bc*/ 	.short	0x010a
        /*18be*/ 	.byte	0x3f
	.zero		1


	//   ....[89]....
        /*18c0*/ 	.word	0x0002e050
        /*18c4*/ 	.word	0x00000009
        /*18c8*/ 	.word	0x0002e850
        /*18cc*/ 	.short	0x010a
        /*18ce*/ 	.byte	0x3f
	.zero		1


	//   ....[90]....
        /*18d0*/ 	.word	0x0002f620
        /*18d4*/ 	.word	0x00000004
        /*18d8*/ 	.word	0x0002e820
        /*18dc*/ 	.short	0x010a
        /*18de*/ 	.byte	0x3f
	.zero		1


	//   ....[91]....
        /*18e0*/ 	.word	0x0002f670
        /*18e4*/ 	.word	0x00000006
        /*18e8*/ 	.word	0x0002e8a0
        /*18ec*/ 	.short	0x010a
        /*18ee*/ 	.byte	0x3f
	.zero		1


	//   ....[92]....
        /*18f0*/ 	.word	0x0002f6c0
        /*18f4*/ 	.word	0x00000006
        /*18f8*/ 	.word	0x0002e8c0
        /*18fc*/ 	.short	0x010a
        /*18fe*/ 	.byte	0x3f
	.zero		1


	//   ....[93]....
        /*1900*/ 	.word	0x0002f710
        /*1904*/ 	.word	0x00000004
        /*1908*/ 	.word	0x0002e8a0
        /*190c*/ 	.short	0x010a
        /*190e*/ 	.byte	0x3f
	.zero		1


	//   ....[94]....
        /*1910*/ 	.word	0x0002f760
        /*1914*/ 	.word	0x00000004
        /*1918*/ 	.word	0x0002e8c0
        /*191c*/ 	.short	0x010a
        /*191e*/ 	.byte	0x3f
	.zero		1


	//   ....[95]....
        /*1920*/ 	.word	0x0002f900
        /*1924*/ 	.word	0x00000000
        /*1928*/ 	.word	0x0002e880
        /*192c*/ 	.short	0x010a
        /*192e*/ 	.byte	0x3f
	.zero		1


	//   ....[96]....
        /*1930*/ 	.word	0x0002f950
        /*1934*/ 	.word	0x00000000
        /*1938*/ 	.word	0x0002e840
        /*193c*/ 	.short	0x010a
        /*193e*/ 	.byte	0x3f
	.zero		1


	//   ....[97]....
        /*1940*/ 	.word	0x000304c0
        /*1944*/ 	.word	0x00000002
        /*1948*/ 	.word	0x0002e820
        /*194c*/ 	.short	0x010a
        /*194e*/ 	.byte	0x3f
	.zero		1


	//   ....[98]....
        /*1950*/ 	.word	0x00030510
        /*1954*/ 	.word	0x00000006
        /*1958*/ 	.word	0x0002e880
        /*195c*/ 	.short	0x010a
        /*195e*/ 	.byte	0x3f
	.zero		1


	//   ....[99]....
        /*1960*/ 	.word	0x00030560
        /*1964*/ 	.word	0x00000006
        /*1968*/ 	.word	0x0002e840
        /*196c*/ 	.short	0x010a
        /*196e*/ 	.byte	0x3f
	.zero		1


	//   ....[100]....
        /*1970*/ 	.word	0x000305b0
        /*1974*/ 	.word	0x00000003
        /*1978*/ 	.word	0x0002e870
        /*197c*/ 	.short	0x010a
        /*197e*/ 	.byte	0x3f
	.zero		1


	//   ....[101]....
        /*1980*/ 	.word	0x00030600
        /*1984*/ 	.word	0x00000003
        /*1988*/ 	.word	0x0002e860
        /*198c*/ 	.short	0x010a
        /*198e*/ 	.byte	0x3f
	.zero		1


	//   ....[102]....
        /*1990*/ 	.word	0x00030650
        /*1994*/ 	.word	0x00000000
        /*1998*/ 	.word	0x0002e870
        /*199c*/ 	.short	0x010a
        /*199e*/ 	.byte	0x3f
	.zero		1


	//   ....[103]....
        /*19a0*/ 	.word	0x000306a0
        /*19a4*/ 	.word	0x00000000
        /*19a8*/ 	.word	0x0002e860
        /*19ac*/ 	.short	0x010a
        /*19ae*/ 	.byte	0x3f
	.zero		1


	//   ....[104]....
        /*19b0*/ 	.word	0x00031110
        /*19b4*/ 	.word	0x00000000
        /*19b8*/ 	.word	0x0002e820
        /*19bc*/ 	.short	0x010a
        /*19be*/ 	.byte	0x3f
	.zero		1


	//   ....[105]....
        /*19c0*/ 	.word	0x000312b0
        /*19c4*/ 	.word	0x00000006
        /*19c8*/ 	.word	0x00000000
        /*19cc*/ 	.short	0x010a
        /*19ce*/ 	.byte	0x3f
	.zero		1


	//   ....[106]....
        /*19d0*/ 	.word	0x00031300
        /*19d4*/ 	.word	0x00000007
        /*19d8*/ 	.word	0x00000000
        /*19dc*/ 	.short	0x010a
        /*19de*/ 	.byte	0x3f
	.zero		1


	//   ....[107]....
        /*19e0*/ 	.word	0x00031350
        /*19e4*/ 	.word	0x00000004
        /*19e8*/ 	.word	0x0002e860
        /*19ec*/ 	.short	0x010a
        /*19ee*/ 	.byte	0x3f
	.zero		1


	//   ....[108]....
        /*19f0*/ 	.word	0x000313a0
        /*19f4*/ 	.word	0x00000003
        /*19f8*/ 	.word	0x0002e860
        /*19fc*/ 	.short	0x010a
        /*19fe*/ 	.byte	0x3f
	.zero		1


	//   ....[109]....
        /*1a00*/ 	.word	0x000313f0
        /*1a04*/ 	.word	0x00000004
        /*1a08*/ 	.word	0x0002e880
        /*1a0c*/ 	.short	0x010a
        /*1a0e*/ 	.byte	0x3f
	.zero		1


	//----- nvinfo : EIATTR_NUM_MBARRIERS
	.align		4
.L_1143:
        /*1a10*/ 	.byte	0x03, 0x38
        /*1a12*/ 	.short	0x0016


	//----- nvinfo : EIATTR_EXIT_INSTR_OFFSETS
	.align		4
        /*1a14*/ 	.byte	0x04, 0x1c
        /*1a16*/ 	.short	(.L_1145 - .L_1144)


	//   ....[0]....
.L_1144:
        /*1a18*/ 	.word	0x0002d390


	//----- nvinfo : EIATTR_MAX_THREADS
	.align		4
.L_1145:
        /*1a1c*/ 	.byte	0x04, 0x05
        /*1a1e*/ 	.short	(.L_1147 - .L_1146)
.L_1146:
        /*1a20*/ 	.word	0x00000180
        /*1a24*/ 	.word	0x00000001
        /*1a28*/ 	.word	0x00000001


	//----- nvinfo : EIATTR_CRS_STACK_SIZE
	.align		4
.L_1147:
        /*1a2c*/ 	.byte	0x04, 0x1e
        /*1a2e*/ 	.short	(.L_1149 - .L_1148)
.L_1148:
        /*1a30*/ 	.word	0x00000000


	//----- nvinfo : EIATTR_CBANK_PARAM_SIZE
	.align		4
.L_1149:
        /*1a34*/ 	.byte	0x03, 0x19
        /*1a36*/ 	.short	0x0af0


	//----- nvinfo : EIATTR_PARAM_CBANK
	.align		4
        /*1a38*/ 	.byte	0x04, 0x0a
        /*1a3a*/ 	.short	(.L_1151 - .L_1150)
	.align		4
.L_1150:
        /*1a3c*/ 	.word	index@(.nv.constant0._ZN7cutlass13device_kernelIN5flash11enable_sm90INS1_16FlashAttnFwdSm90INS1_25CollectiveMainloopFwdSm90ILi2EN4cute5tupleIJNS5_1CILi1EEES8_S8_EEENS6_IJNS7_ILi128EEENS7_ILi224EEESA_EEELi128ENS_12float_e4m3_tEfNS_4arch4Sm90ELb1ELb0ELb1ELb1ELb0ELb1ELb0ELb1ELb1ELb1ELb0ELb0EEENS1_21CollectiveEpilogueFwdINS6_IJSA_SA_SB_EEES9_NS_10bfloat16_tESF_Li256ELb1ELb1ELb0ELb1EEENS1_36VarlenDynamicPersistentTileSchedulerILi128ELi224ELi256ELi128ELb0ELb1ELb1ELb1ELb1ELb1EEEEEEEEEvNT_6ParamsE)
        /*1a40*/ 	.short	0x0210
        /*1a42*/ 	.short	0x0af0


	//----- nvinfo : EIATTR_SW_WAR
	.align		4
.L_1151:
        /*1a44*/ 	.byte	0x04, 0x36
        /*1a46*/ 	.short	(.L_1153 - .L_1152)
.L_1152:
        /*1a48*/ 	.word	0x00000008
.L_1153:


//--------------------- .nv.info._ZN7cutlass13device_kernelIN5flash11enable_sm90INS1_16FlashAttnFwdSm90INS1_25CollectiveMainloopFwdSm90ILi2EN4cute5tupleIJNS5_1CILi1EEES8_S8_EEENS6_IJNS7_ILi192EEENS7_ILi128EEENS7_ILi96EEEEEELi96ENS_12float_e4m3_tEfNS_4arch4Sm90ELb0ELb0ELb1ELb0ELb0ELb0ELb0ELb1ELb1ELb1ELb0ELb0EEENS1_21CollectiveEpilogueFwdINS6_IJSA_SC_SB_EEES9_NS_10bfloat16_tESG_Li384ELb0ELb1ELb0ELb1EEENS1_29StaticPersistentTileSchedulerILb0EEEEEEEEEvNT_6ParamsE --------------------------
	.section	.nv.info._ZN7cutlass13device_kernelIN5flash11enable_sm90INS1_16FlashAttnFwdSm90INS1_25CollectiveMainloopFwdSm90ILi2EN4cute5tupleIJNS5_1CILi1EEES8_S8_EEENS6_IJNS7_ILi192EEENS7_ILi128EEENS7_ILi96EEEEEELi96ENS_12float_e4m3_tEfNS_4arch4Sm90ELb0ELb0ELb1ELb0ELb0ELb0ELb0ELb1ELb1ELb1ELb0ELb0EEENS1_21CollectiveEpilogueFwdINS6_IJSA_SC_SB_EEES9_NS_10bfloat16_tESG_Li384ELb0ELb1ELb0ELb1EEENS1_29StaticPersistentTileSchedulerILb0EEEEEEEEEvNT_6ParamsE,"",@"SHT_CUDA_INFO"
	.sectionflags	@""
	.align	4


	//----- nvinfo : EIATTR_CUDA_API_VERSION
	.align		4
        /*0000*/ 	.byte	0x04, 0x37
        /*0002*/ 	.short	(.L_1155 - .L_1154)
.L_1154:
        /*0004*/ 	.word	0x00000082


	//----- nvinfo : EIATTR_KPARAM_INFO
	.align		4
.L_1155:
        /*0008*/ 	.byte	0x04, 0x17
        /*000a*/ 	.short	(.L_1157 - .L_1156)
.L_1156:
        /*000c*/ 	.word	0x00000000
        /*0010*/ 	.short	0x0000
        /*0012*/ 	.short	0x0070
        /*0014*/ 	.byte	0x00, 0xf0, 0x01, 0x28


	//----- nvinfo : EIATTR_SPARSE_MMA_MASK
	.align		4
.L_1157:
        /*0018*/ 	.byte	0x03, 0x50
        /*001a*/ 	.short	0x0000


	//----- nvinfo : EIATTR_MAXREG_COUNT
	.align		4
        /*001c*/ 	.byte	0x03, 0x1b
        /*001e*/ 	.short	0x0080


	//----- nvinfo : EIATTR_NUM_BARRIERS
	.align		4
        /*0020*/ 	.byte	0x02, 0x4c
        /*0022*/ 	.byte	0x09
	.zero		1


	//----- nvinfo : EIATTR_EXTERNS
	.align		4
        /*0024*/ 	.byte	0x04, 0x0f
        /*0026*/ 	.short	(.L_1159 - .L_1158)


	//   ....[0]....
	.align		4
.L_1158:
        /*0028*/ 	.word	index@(__assertfail)


	//----- nvinfo : EIATTR_ANNOTATIONS
	.align		4
.L_1159:
        /*002c*/ 	.byte	0x04, 0x55
        /*002e*/ 	.short	(.L_1161 - .L_1160)


	//   ....[0]....
.L_1160:
        /*0030*/ 	.word	0x00000001
        /*0034*/ 	.byte	0x00, 0x83, 0x00, 0x00, 0x01, 0x00, 0x00, 0x00, 0x90, 0x96, 0x00, 0x00


	//----- nvinfo : EIATTR_MERCURY_ISA_VERSION
	.align		4
.L_1161:
        /*0040*/ 	.byte	0x03, 0x5f
        /*0042*/ 	.short	0x0101


	//----- nvinfo : EIATTR_INT_WARP_WIDE_INSTR_OFFSETS
	.align		4
        /*0044*/ 	.byte	0x04, 0x31
        /*0046*/ 	.short	(.L_1163 - .L_1162)


	//   ....[0]....
.L_1162:
        /*0048*/ 	.word	0x00000130


	//   ....[1]....
        /*004c*/ 	.word	0x00000170


	//   ....[2]....
        /*0050*/ 	.word	0x000001e0


	//----- nvinfo : EIATTR_COOP_GROUP_MASK_REGIDS
	.align		4
.L_1163:
        /*0054*/ 	.byte	0x04, 0x29
        /*0056*/ 	.short	(.L_1165 - .L_1164)


	//   ....[0]....
.L_1164:
        /*0058*/ 	.word	0xffffffff


	//   ....[1]....
        /*005c*/ 	.word	0xffffffff


	//   ....[2]....
        /*0060*/ 	.word	0xffffffff


	//   ....[3]....
        /*0064*/ 	.word	0xffffffff


	//   ....[4]....
        /*0068*/ 	.word	0xffffffff


	//   ....[5]....
        /*006c*/ 	.word	0xffffffff


	//   ....[6]....
        /*0070*/ 	.word	0xffffffff


	//   ....[7]....
        /*0074*/ 	.word	0xffffffff


	//   ....[8]....
        /*0078*/ 	.word	0xffffffff


	//   ....[9]....
        /*007c*/ 	.word	0xffffffff


	//   ....[10]....
        /*0080*/ 	.word	0xffffffff


	//   ....[11]....
        /*0084*/ 	.word	0xffffffff


	//   ....[12]....
        /*0088*/ 	.word	0xffffffff


	//   ....[13]....
        /*008c*/ 	.word	0xffffffff


	//   ....[14]....
        /*0090*/ 	.word	0xffffffff


	//   ....[15]....
        /*0094*/ 	.word	0xffffffff


	//   ....[16]....
        /*0098*/ 	.word	0xffffffff


	//   ....[17]....
        /*009c*/ 	.word	0xffffffff


	//   ....[18]....
        /*00a0*/ 	.word	0xffffffff


	//   ....[19]....
        /*00a4*/ 	.word	0xffffffff


	//   ....[20]....
        /*00a8*/ 	.word	0xffffffff


	//   ....[21]....
        /*00ac*/ 	.word	0xffffffff


	//   ....[22]....
        /*00b0*/ 	.word	0xffffffff


	//   ....[23]....
        /*00b4*/ 	.word	0xffffffff


	//   ....[24]....
        /*00b8*/ 	.word	0xffffffff


	//   ....[25]....
        /*00bc*/ 	.word	0xffffffff


	//   ....[26]....
        /*00c0*/ 	.word	0xffffffff


	//   ....[27]....
        /*00c4*/ 	.word	0xffffffff


	//   ....[28]....
        /*00c8*/ 	.word	0xffffffff


	//   ....[29]....
        /*00cc*/ 	.word	0xffffffff


	//   ....[30]....
        /*00d0*/ 	.word	0xffffffff


	//   ....[31]....
        /*00d4*/ 	.word	0xffffffff


	//   ....[32]....
        /*00d8*/ 	.word	0xffffffff


	//   ....[33]....
        /*00dc*/ 	.word	0xffffffff


	//   ....[34]....
        /*00e0*/ 	.word	0xffffffff


	//   ....[35]....
        /*00e4*/ 	.word	0xffffffff


	//   ....[36]....
        /*00e8*/ 	.word	0xffffffff


	//   ....[37]....
        /*00ec*/ 	.word	0xffffffff


	//   ....[38]....
        /*00f0*/ 	.word	0xffffffff


	//   ....[39]....
        /*00f4*/ 	.word	0xffffffff


	//   ....[40]....
        /*00f8*/ 	.word	0xffffffff


	//   ....[41]....
        /*00fc*/ 	.word	0xffffffff


	//   ....[42]....
        /*0100*/ 	.word	0xffffffff


	//   ....[43]....
        /*0104*/ 	.word	0xffffffff


	//   ....[44]....
        /*0108*/ 	.word	0xffffffff


	//   ....[45]....
        /*010c*/ 	.word	0xffffffff


	//   ....[46]....
        /*0110*/ 	.word	0xffffffff


	//   ....[47]....
        /*0114*/ 	.word	0xffffffff


	//   ....[48]....
        /*0118*/ 	.word	0xffffffff


	//   ....[49]....
        /*011c*/ 	.word	0xffffffff


	//   ....[50]....
        /*0120*/ 	.word	0xffffffff


	//   ....[51]....
        /*0124*/ 	.word	0xffffffff


	//   ....[52]....
        /*0128*/ 	.word	0xffffffff


	//   ....[53]....
        /*012c*/ 	.word	0xffffffff


	//   ....[54]....
        /*0130*/ 	.word	0xffffffff


	//   ....[55]....
        /*0134*/ 	.word	0xffffffff


	//   ....[56]....
        /*0138*/ 	.word	0xffffffff


	//   ....[57]....
        /*013c*/ 	.word	0xffffffff


	//   ....[58]....
        /*0140*/ 	.word	0xffffffff


	//   ....[59]....
        /*0144*/ 	.word	0xffffffff


	//   ....[60]....
        /*0148*/ 	.word	0x0500000f


	//   ....[61]....
        /*014c*/ 	.word	0x0500000f


	//   ....[62]....
        /*0150*/ 	.word	0x0500000f


	//   ....[63]....
        /*0154*/ 	.word	0x0500000f


	//   ....[64]....
        /*0158*/ 	.word	0x0500000f


	//   ....[65]....
        /*015c*/ 	.word	0x0500000f


	//   ....[66]....
        /*0160*/ 	.word	0x0500000f


	//----- nvinfo : EIATTR_COOP_GROUP_INSTR_OFFSETS
	.align		4
.L_1165:
        /*0164*/ 	.byte	0x04, 0x28
        /*0166*/ 	.short	(.L_1167 - .L_1166)


	//   ....[0]....
.L_1166:
        /*0168*/ 	.word	0x00000060


	//   ....[1]....
        /*016c*/ 	.word	0x00000140


	//   ....[2]....
        /*0170*/ 	.word	0x00000190


	//   ....[3]....
        /*0174*/ 	.word	0x000003c0


	//   ....[4]....
        /*0178*/ 	.word	0x00000520


	//   ....[5]....
        /*017c*/ 	.word	0x00000640


	//   ....[6]....
        /*0180*/ 	.word	0x000007a0


	//   ....[7]....
        /*0184*/ 	.word	0x00000d60


	//   ....[8]....
        /*0188*/ 	.word	0x00002a00


	//   ....[9]....
        /*018c*/ 	.word	0x00002a50


	//   ....[10]....
        /*0190*/ 	.word	0x00002ff0


	//   ....[11]....
        /*0194*/ 	.word	0x00003070


	//   ....[12]....
        /*0198*/ 	.word	0x00004dd0


	//   ....[13]....
        /*019c*/ 	.word	0x00004df0


	//   ....[14]....
        /*01a0*/ 	.word	0x00004e30


	//   ....[15]....
        /*01a4*/ 	.word	0x00004e40


	//   ....[16]....
        /*01a8*/ 	.word	0x00006460


	//   ....[17]....
        /*01ac*/ 	.word	0x00006470


	//   ....[18]....
        /*01b0*/ 	.word	0x000064f0


	//   ....[19]....
        /*01b4*/ 	.word	0x00006500


	//   ....[20]....
        /*01b8*/ 	.word	0x00007490


	//   ....[21]....
        /*01bc*/ 	.word	0x000074a0


	//   ....[22]....
        /*01c0*/ 	.word	0x000074b0


	//   ....[23]....
        /*01c4*/ 	.word	0x000074c0


	//   ....[24]....
        /*01c8*/ 	.word	0x000074d0


	//   ....[25]....
        /*01cc*/ 	.word	0x000074e0


	//   ....[26]....
        /*01d0*/ 	.word	0x000074f0


	//   ....[27]....
        /*01d4*/ 	.word	0x00007500


	//   ....[28]....
        /*01d8*/ 	.word	0x00007520


	//   ....[29]....
        /*01dc*/ 	.word	0x00007530


	//   ....[30]....
        /*01e0*/ 	.word	0x00007540


	//   ....[31]....
        /*01e4*/ 	.word	0x00007560


	//   ....[32]....
        /*01e8*/ 	.word	0x00007570


	//   ....[33]....
        /*01ec*/ 	.word	0x00007580


	//   ....[34]....
        /*01f0*/ 	.word	0x00007590


	//   ....[35]....
        /*01f4*/ 	.word	0x000075a0


	//   ....[36]....
        /*01f8*/ 	.word	0x000075b0


	//   ....[37]....
        /*01fc*/ 	.word	0x000075c0


	//   ....[38]....
        /*0200*/ 	.word	0x000075d0


	//   ....[39]....
        /*0204*/ 	.word	0x000075e0


	//   ....[40]....
        /*0208*/ 	.word	0x000075f0


	//   ....[41]....
        /*020c*/ 	.word	0x00007620


	//   ....[42]....
        /*0210*/ 	.word	0x00007650


	//   ....[43]....
        /*0214*/ 	.word	0x00007660


	//   ....[44]....
        /*0218*/ 	.word	0x00007780


	//   ....[45]....
        /*021c*/ 	.word	0x000077b0


	//   ....[46]....
        /*0220*/ 	.word	0x000077e0


	//   ....[47]....
        /*0224*/ 	.word	0x00007810


	//   ....[48]....
        /*0228*/ 	.word	0x00007cb0


	//   ....[49]....
        /*022c*/ 	.word	0x00007cf0


	//   ....[50]....
        /*0230*/ 	.word	0x00007e00


	//   ....[51]....
        /*0234*/ 	.word	0x00007e40


	//   ....[52]....
        /*0238*/ 	.word	0x00008b00


	//   ....[53]....
        /*023c*/ 	.word	0x000098d0


	//   ....[54]....
        /*0240*/ 	.word	0x00009900


	//   ....[55]....
        /*0244*/ 	.word	0x00009930


	//   ....[56]....
        /*0248*/ 	.word	0x00009950


	//   ....[57]....
        /*024c*/ 	.word	0x00009960


	//   ....[58]....
        /*0250*/ 	.word	0x00009a40


	//   ....[59]....
        /*0254*/ 	.word	0x0000b390


	//   ....[60]....
        /*0258*/ 	.word	0x0000b880


	//   ....[61]....
        /*025c*/ 	.word	0x0000ba30


	//   ....[62]....
        /*0260*/ 	.word	0x0000ba80


	//   ....[63]....
        /*0264*/ 	.word	0x0000bb10


	//   ....[64]....
        /*0268*/ 	.word	0x0000bbb0


	//   ....[65]....
        /*026c*/ 	.word	0x0000bca0


	//   ....[66]....
        /*0270*/ 	.word	0x0000bd70


	//----- nvinfo : EIATTR_REG_RECONFIG
	.align		4
.L_1167:
        /*0274*/ 	.byte	0x01, 0x54
	.zero		2


	//----- nvinfo : EIATTR_SYSCALL_OFFSETS
	.align		4
        /*0278*/ 	.byte	0x04, 0x46
        /*027a*/ 	.short	(.L_1169 - .L_1168)


	//   ....[0]....
.L_1168:
        /*027c*/ 	.word	0x000010c0


	//   ....[1]....
        /*0280*/ 	.word	0x000085f0


	//   ....[2]....
        /*0284*/ 	.word	0x00008730


	//   ....[3]....
        /*0288*/ 	.word	0x00008870


	//   ....[4]....
        /*028c*/ 	.word	0x00008990


	//   ....[5]....
        /*0290*/ 	.word	0x00009400


	//----- nvinfo : EIATTR_MBARRIER_INSTR_OFFSETS
	.align		4
.L_1169:
        /*0294*/ 	.byte	0x04, 0x39
        /*0296*/ 	.short	(.L_1171 - .L_1170)


	//   ....[0]....
.L_1170:
        /*0298*/ 	.word	0x00000270
        /*029c*/ 	.word	0x000000ff
        /*02a0*/ 	.word	0x00019c00
        /*02a4*/ 	.short	0x0100
        /*02a6*/ 	.byte	0x08
	.zero		1


	//   ....[1]....
        /*02a8*/ 	.word	0x00000280
        /*02ac*/ 	.word	0x000000ff
        /*02b0*/ 	.word	0x00019c20
        /*02b4*/ 	.short	0x0100
        /*02b6*/ 	.byte	0x08
	.zero		1


	//   ....[2]....
        /*02b8*/ 	.word	0x00000370
        /*02bc*/ 	.word	0x000000ff
        /*02c0*/ 	.word	0x00019c30
        /*02c4*/ 	.short	0x0100
        /*02c6*/ 	.byte	0x08
	.zero		1


	//   ....[3]....
        /*02c8*/ 	.word	0x00000380
        /*02cc*/ 	.word	0x000000ff
        /*02d0*/ 	.word	0x00019c40
        /*02d4*/ 	.short	0x0100
        /*02d6*/ 	.byte	0x08
	.zero		1


	//   ....[4]....
        /*02d8*/ 	.word	0x00000390
        /*02dc*/ 	.word	0x000000ff
        /*02e0*/ 	.word	0x00019c38
        /*02e4*/ 	.short	0x0100
        /*02e6*/ 	.byte	0x08
	.zero		1


	//   ....[5]....
        /*02e8*/ 	.word	0x000003a0
        /*02ec*/ 	.word	0x000000ff
        /*02f0*/ 	.word	0x00019c48
        /*02f4*/ 	.short	0x0100
        /*02f6*/ 	.byte	0x08
	.zero		1


	//   ....[6]....
        /*02f8*/ 	.word	0x000004d0
        /*02fc*/ 	.word	0x000000ff
        /*0300*/ 	.word	0x00019c50
        /*0304*/ 	.short	0x0100
        /*0306*/ 	.byte	0x08
	.zero		1


	//   ....[7]....
        /*0308*/ 	.word	0x000004e0
        /*030c*/ 	.word	0x000000ff
        /*0310*/ 	.word	0x00019c60
        /*0314*/ 	.short	0x0100
        /*0316*/ 	.byte	0x08
	.zero		1


	//   ....[8]....
        /*0318*/ 	.word	0x000004f0
        /*031c*/ 	.word	0x000000ff
        /*0320*/ 	.word	0x00019c58
        /*0324*/ 	.short	0x0100
        /*0326*/ 	.byte	0x08
	.zero		1


	//   ....[9]....
        /*0328*/ 	.word	0x00000500
        /*032c*/ 	.word	0x000000ff
        /*0330*/ 	.word	0x00019c68
        /*0334*/ 	.short	0x0100
        /*0336*/ 	.byte	0x08
	.zero		1


	//   ....[10]....
        /*0338*/ 	.word	0x000005f0
        /*033c*/ 	.word	0x000000ff
        /*0340*/ 	.word	0x00019c70
        /*0344*/ 	.short	0x0100
        /*0346*/ 	.byte	0x06
	.zero		1


	//   ....[11]....
        /*0348*/ 	.word	0x00000600
        /*034c*/ 	.word	0x000000ff
        /*0350*/ 	.word	0x00019c80
        /*0354*/ 	.short	0x0100
        /*0356*/ 	.byte	0x06
	.zero		1


	//   ....[12]....
        /*0358*/ 	.word	0x00000610
        /*035c*/ 	.word	0x000000ff
        /*0360*/ 	.word	0x00019c78
        /*0364*/ 	.short	0x0100
        /*0366*/ 	.byte	0x06
	.zero		1


	//   ....[13]....
        /*0368*/ 	.word	0x00000620
        /*036c*/ 	.word	0x000000ff
        /*0370*/ 	.word	0x00019c88
        /*0374*/ 	.short	0x0100
        /*0376*/ 	.byte	0x06
	.zero		1


	//   ....[14]....
        /*0378*/ 	.word	0x00000750
        /*037c*/ 	.word	0x000000ff
        /*0380*/ 	.word	0x00019c90
        /*0384*/ 	.short	0x0100
        /*0386*/ 	.byte	0x08
	.zero		1


	//   ....[15]....
        /*0388*/ 	.word	0x00000760
        /*038c*/ 	.word	0x000000ff
        /*0390*/ 	.word	0x00019ca0
        /*0394*/ 	.short	0x0100
        /*0396*/ 	.byte	0x08
	.zero		1


	//   ....[16]....
        /*0398*/ 	.word	0x00000770
        /*039c*/ 	.word	0x000000ff
        /*03a0*/ 	.word	0x00019c98
        /*03a4*/ 	.short	0x0100
        /*03a6*/ 	.byte	0x08
	.zero		1


	//   ....[17]....
        /*03a8*/ 	.word	0x00000780
        /*03ac*/ 	.word	0x000000ff
        /*03b0*/ 	.word	0x00019ca8
        /*03b4*/ 	.short	0x0100
        /*03b6*/ 	.byte	0x08
	.zero		1


	//   ....[18]....
        /*03b8*/ 	.word	0x000008b0
        /*03bc*/ 	.word	0x000000ff
        /*03c0*/ 	.word	0x00019cb0
        /*03c4*/ 	.short	0x0100
        /*03c6*/ 	.byte	0x08
	.zero		1


	//   ....[19]....
        /*03c8*/ 	.word	0x000008c0
        /*03cc*/ 	.word	0x000000ff
        /*03d0*/ 	.word	0x00019cc0
        /*03d4*/ 	.short	0x0100
        /*03d6*/ 	.byte	0x08
	.zero		1


	//   ....[20]....
        /*03d8*/ 	.word	0x000008d0
        /*03dc*/ 	.word	0x000000ff
        /*03e0*/ 	.word	0x00019cb8
        /*03e4*/ 	.short	0x0100
        /*03e6*/ 	.byte	0x08
	.zero		1


	//   ....[21]....
        /*03e8*/ 	.word	0x000008e0
        /*03ec*/ 	.word	0x000000ff
        /*03f0*/ 	.word	0x00019cc8
        /*03f4*/ 	.short	0x0100
        /*03f6*/ 	.byte	0x08
	.zero		1


	//   ....[22]....
        /*03f8*/ 	.word	0x00001450
        /*03fc*/ 	.word	0x000000ff
        /*0400*/ 	.word	0x00019c00
        /*0404*/ 	.short	0x010a
        /*0406*/ 	.byte	0x2b
	.zero		1


	//   ....[23]....
        /*0408*/ 	.word	0x000014f0
        /*040c*/ 	.word	0x00000003
        /*0410*/ 	.word	0x00019c30
        /*0414*/ 	.short	0x010a
        /*0416*/ 	.byte	0x3f
	.zero		1


	//   ....[24]....
        /*0418*/ 	.word	0x00001560
        /*041c*/ 	.word	0x00000003
        /*0420*/ 	.word	0x00019c30
        /*0424*/ 	.short	0x010a
        /*0426*/ 	.byte	0x3f
	.zero		1


	//   ....[25]....
        /*0428*/ 	.word	0x00003330
        /*042c*/ 	.word	0x00000014
        /*0430*/ 	.word	0x00000000
        /*0434*/ 	.short	0x0101
        /*0436*/ 	.byte	0x3f
	.zero		1


	//   ....[26]....
        /*0438*/ 	.word	0x00003e20
        /*043c*/ 	.word	0x000000ff
        /*0440*/ 	.word	0x00019c30
        /*0444*/ 	.short	0x010a
        /*0446*/ 	.byte	0x14
	.zero		1


	//   ....[27]....
        /*0448*/ 	.word	0x00003e60
        /*044c*/ 	.word	0x000000ff
        /*0450*/ 	.word	0x00019c30
        /*0454*/ 	.short	0x010a
        /*0456*/ 	.byte	0x14
	.zero		1


	//   ....[28]....
        /*0458*/ 	.word	0x00003fc0
        /*045c*/ 	.word	0x000000ff
        /*0460*/ 	.word	0x00019c50
        /*0464*/ 	.short	0x010a
        /*0466*/ 	.byte	0x0e
	.zero		1


	//   ....[29]....
        /*0468*/ 	.word	0x00004000
        /*046c*/ 	.word	0x000000ff
        /*0470*/ 	.word	0x00019c50
        /*0474*/ 	.short	0x010a
        /*0476*/ 	.byte	0x0e
	.zero		1


	//   ....[30]....
        /*0478*/ 	.word	0x00005970
        /*047c*/ 	.word	0x00000004
        /*0480*/ 	.word	0x00000000
        /*0484*/ 	.short	0x0101
        /*0486*/ 	.byte	0x3f
	.zero		1


	//   ....[31]....
        /*0488*/ 	.word	0x00005c40
        /*048c*/ 	.word	0x000000ff
        /*0490*/ 	.word	0x00000000
        /*0494*/ 	.short	0x0101
        /*0496*/ 	.byte	0x06
	.zero		1


	//   ....[32]....
        /*0498*/ 	.word	0x00006170
        /*049c*/ 	.word	0x000000ff
        /*04a0*/ 	.word	0x00019c50
        /*04a4*/ 	.short	0x010a
        /*04a6*/ 	.byte	0x04
	.zero		1


	//   ....[33]....
        /*04a8*/ 	.word	0x000061b0
        /*04ac*/ 	.word	0x000000ff
        /*04b0*/ 	.word	0x00019c50
        /*04b4*/ 	.short	0x010a
        /*04b6*/ 	.byte	0x04
	.zero		1


	//   ....[34]....
        /*04b8*/ 	.word	0x00006e00
        /*04bc*/ 	.word	0x000000ff
        /*04c0*/ 	.word	0x00000000
        /*04c4*/ 	.short	0x0101
        /*04c6*/ 	.byte	0x04
	.zero		1


	//   ....[35]....
        /*04c8*/ 	.word	0x00007cd0
        /*04cc*/ 	.word	0x000000ff
        /*04d0*/ 	.word	0x00000000
        /*04d4*/ 	.short	0x0101
        /*04d6*/ 	.byte	0x2b
	.zero		1


	//   ....[36]....
        /*04d8*/ 	.word	0x00008d40
        /*04dc*/ 	.word	0x00000005
        /*04e0*/ 	.word	0x00019c80
        /*04e4*/ 	.short	0x010a
        /*04e6*/ 	.byte	0x3f
	.zero		1


	//   ....[37]....
        /*04e8*/ 	.word	0x00008fb0
        /*04ec*/ 	.word	0x00000005
        /*04f0*/ 	.word	0x00019c40
        /*04f4*/ 	.short	0x010a
        /*04f6*/ 	.byte	0x3f
	.zero		1


	//   ....[38]....
        /*04f8*/ 	.word	0x00009b50
        /*04fc*/ 	.word	0x000000ff
        /*0500*/ 	.word	0x00019c00
        /*0504*/ 	.short	0x0107
        /*0506*/ 	.byte	0x28
	.zero		1


	//   ....[39]....
        /*0508*/ 	.word	0x00009ba0
        /*050c*/ 	.word	0x000000ff
        /*0510*/ 	.word	0x00019c00
        /*0514*/ 	.short	0x0101
        /*0516*/ 	.byte	0x28
	.zero		1


	//   ....[40]....
        /*0518*/ 	.word	0x00009bd0
        /*051c*/ 	.word	0x000000ff
        /*0520*/ 	.word	0x00019c20
        /*0524*/ 	.short	0x010a
        /*0526*/ 	.byte	0x28
	.zero		1


	//   ....[41]....
        /*0528*/ 	.word	0x00009e90
        /*052c*/ 	.word	0x00000007
        /*0530*/ 	.word	0x00019c80
        /*0534*/ 	.short	0x010a
        /*0536*/ 	.byte	0x3f
	.zero		1


	//   ....[42]....
        /*0538*/ 	.word	0x0000a2c0
        /*053c*/ 	.word	0x00000007
        /*0540*/ 	.word	0x00019c40
        /*0544*/ 	.short	0x010a
        /*0546*/ 	.byte	0x3f
	.zero		1


	//   ....[43]....
        /*0548*/ 	.word	0x0000a770
        /*054c*/ 	.word	0x00000003
        /*0550*/ 	.word	0x00019c70
        /*0554*/ 	.short	0x010a
        /*0556*/ 	.byte	0x3f
	.zero		1


	//   ....[44]....
        /*0558*/ 	.word	0x0000a7e0
        /*055c*/ 	.word	0x00000003
        /*0560*/ 	.word	0x00019c60
        /*0564*/ 	.short	0x010a
        /*0566*/ 	.byte	0x3f
	.zero		1


	//   ....[45]....
        /*0568*/ 	.word	0x0000abf0
        /*056c*/ 	.word	0x00000003
        /*0570*/ 	.word	0x00019c50
        /*0574*/ 	.short	0x0101
        /*0576*/ 	.byte	0x3f
	.zero		1


	//   ....[46]....
        /*0578*/ 	.word	0x0000ac70
        /*057c*/ 	.word	0x00000002
        /*0580*/ 	.word	0x00000000
        /*0584*/ 	.short	0x0101
        /*0586*/ 	.byte	0x3f
	.zero		1


	//   ....[47]....
        /*0588*/ 	.word	0x0000ad50
        /*058c*/ 	.word	0x00000000
        /*0590*/ 	.word	0x00019c70
        /*0594*/ 	.short	0x010a
        /*0596*/ 	.byte	0x3f
	.zero		1


	//   ....[48]....
        /*0598*/ 	.word	0x0000adb0
        /*059c*/ 	.word	0x00000000
        /*05a0*/ 	.word	0x00019c60
        /*05a4*/ 	.short	0x010a
        /*05a6*/ 	.byte	0x3f
	.zero		1


	//   ....[49]....
        /*05a8*/ 	.word	0x0000b210
        /*05ac*/ 	.word	0x00000000
        /*05b0*/ 	.word	0x00019c50
        /*05b4*/ 	.short	0x0101
        /*05b6*/ 	.byte	0x3f
	.zero		1


	//   ....[50]....
        /*05b8*/ 	.word	0x0000b280
        /*05bc*/ 	.word	0x00000002
        /*05c0*/ 	.word	0x00000000
        /*05c4*/ 	.short	0x0101
        /*05c6*/ 	.byte	0x3f
	.zero		1


	//   ....[51]....
        /*05c8*/ 	.word	0x0000b340
        /*05cc*/ 	.word	0x00000009
        /*05d0*/ 	.word	0x00019c20
        /*05d4*/ 	.short	0x010a
        /*05d6*/ 	.byte	0x3f
	.zero		1


	//   ....[52]....
        /*05d8*/ 	.word	0x0000b490
        /*05dc*/ 	.word	0x00000007
        /*05e0*/ 	.word	0x00000000
        /*05e4*/ 	.short	0x010a
        /*05e6*/ 	.byte	0x3f
	.zero		1


	//   ....[53]....
        /*05e8*/ 	.word	0x0000b500
        /*05ec*/ 	.word	0x00000003
        /*05f0*/ 	.word	0x00000000
        /*05f4*/ 	.short	0x010a
        /*05f6*/ 	.byte	0x3f
	.zero		1


	//   ....[54]....
        /*05f8*/ 	.word	0x0000b550
        /*05fc*/ 	.word	0x00000003
        /*0600*/ 	.word	0x00019c60
        /*0604*/ 	.short	0x010a
        /*0606*/ 	.byte	0x3f
	.zero		1


	//   ....[55]....
        /*0608*/ 	.word	0x0000b5a0
        /*060c*/ 	.word	0x00000005
        /*0610*/ 	.word	0x00019c60
        /*0614*/ 	.short	0x010a
        /*0616*/ 	.byte	0x3f
	.zero		1


	//   ....[56]....
        /*0618*/ 	.word	0x0000b5e0
        /*061c*/ 	.word	0x00000003
        /*0620*/ 	.word	0x00019c80
        /*0624*/ 	.short	0x010a
        /*0626*/ 	.byte	0x3f
	.zero		1


	//   ....[57]....
        /*0628*/ 	.word	0x0000b600
        /*062c*/ 	.word	0x00000005
        /*0630*/ 	.word	0x00019c80
        /*0634*/ 	.short	0x010a
        /*0636*/ 	.byte	0x3f
	.zero		1


	//   ....[58]....
        /*0638*/ 	.word	0x0000b670
        /*063c*/ 	.word	0x00000003
        /*0640*/ 	.word	0x00019c00
        /*0644*/ 	.short	0x010a
        /*0646*/ 	.byte	0x3f
	.zero		1


	//   ....[59]....
        /*0648*/ 	.word	0x0000b6c0
        /*064c*/ 	.word	0x00000003
        /*0650*/ 	.word	0x00019c30
        /*0654*/ 	.short	0x010a
        /*0656*/ 	.byte	0x3f
	.zero		1


	//   ....[60]....
        /*0658*/ 	.word	0x0000b720
        /*065c*/ 	.word	0x00000008
        /*0660*/ 	.word	0x00019c30
        /*0664*/ 	.short	0x010a
        /*0666*/ 	.byte	0x3f
	.zero		1


	//   ....[61]....
        /*0668*/ 	.word	0x0000b780
        /*066c*/ 	.word	0x00000008
        /*0670*/ 	.word	0x00019c50
        /*0674*/ 	.short	0x010a
        /*0676*/ 	.byte	0x3f
	.zero		1


	//   ....[62]....
        /*0678*/ 	.word	0x0000b7e0
        /*067c*/ 	.word	0x00000003
        /*0680*/ 	.word	0x00019c50
        /*0684*/ 	.short	0x010a
        /*0686*/ 	.byte	0x3f
	.zero		1


	//   ....[63]....
        /*0688*/ 	.word	0x0000b930
        /*068c*/ 	.word	0x00000005
        /*0690*/ 	.word	0x00019c80
        /*0694*/ 	.short	0x010a
        /*0696*/ 	.byte	0x3f
	.zero		1


	//   ....[64]....
        /*0698*/ 	.word	0x0000b980
        /*069c*/ 	.word	0x00000005
        /*06a0*/ 	.word	0x00019c40
        /*06a4*/ 	.short	0x010a
        /*06a6*/ 	.byte	0x3f
	.zero		1


	//   ....[65]....
        /*06a8*/ 	.word	0x0000bdb0
        /*06ac*/ 	.word	0x00000002
        /*06b0*/ 	.word	0x00019c20
        /*06b4*/ 	.short	0x010a
        /*06b6*/ 	.byte	0x3f
	.zero		1


	//   ....[66]....
        /*06b8*/ 	.word	0x0000be00
        /*06bc*/ 	.word	0x00000007
        /*06c0*/ 	.word	0x00019c80
        /*06c4*/ 	.short	0x010a
        /*06c6*/ 	.byte	0x3f
	.zero		1


	//   ....[67]....
        /*06c8*/ 	.word	0x0000be50
        /*06cc*/ 	.word	0x00000007
        /*06d0*/ 	.word	0x00019c40
        /*06d4*/ 	.short	0x010a
        /*06d6*/ 	.byte	0x3f
	.zero		1


	//   ....[68]....
        /*06d8*/ 	.word	0x0000bea0
        /*06dc*/ 	.word	0x00000003
        /*06e0*/ 	.word	0x00019c70
        /*06e4*/ 	.short	0x010a
        /*06e6*/ 	.byte	0x3f
	.zero		1


	//   ....[69]....
        /*06e8*/ 	.word	0x0000bef0
        /*06ec*/ 	.word	0x00000003
        /*06f0*/ 	.word	0x00019c60
        /*06f4*/ 	.short	0x010a
        /*06f6*/ 	.byte	0x3f
	.zero		1


	//   ....[70]....
        /*06f8*/ 	.word	0x0000bf40
        /*06fc*/ 	.word	0x00000000
        /*0700*/ 	.word	0x00019c70
        /*0704*/ 	.short	0x010a
        /*0706*/ 	.byte	0x3f
	.zero		1


	//   ....[71]....
        /*0708*/ 	.word	0x0000bf90
        /*070c*/ 	.word	0x00000000
        /*0710*/ 	.word	0x00019c60
        /*0714*/ 	.short	0x010a
        /*0716*/ 	.byte	0x3f
	.zero		1


	//   ....[72]....
        /*0718*/ 	.word	0x0000bfe0
        /*071c*/ 	.word	0x00000009
        /*0720*/ 	.word	0x00019c20
        /*0724*/ 	.short	0x010a
        /*0726*/ 	.byte	0x3f
	.zero		1


	//   ....[73]....
        /*0728*/ 	.word	0x0000c030
        /*072c*/ 	.word	0x00000007
        /*0730*/ 	.word	0x00000000
        /*0734*/ 	.short	0x010a
        /*0736*/ 	.byte	0x3f
	.zero		1


	//   ....[74]....
        /*0738*/ 	.word	0x0000c080
        /*073c*/ 	.word	0x00000003
        /*0740*/ 	.word	0x00000000
        /*0744*/ 	.short	0x010a
        /*0746*/ 	.byte	0x3f
	.zero		1


	//   ....[75]....
        /*0748*/ 	.word	0x0000c0d0
        /*074c*/ 	.word	0x00000003
        /*0750*/ 	.word	0x00019c60
        /*0754*/ 	.short	0x010a
        /*0756*/ 	.byte	0x3f
	.zero		1


	//   ....[76]....
        /*0758*/ 	.word	0x0000c120
        /*075c*/ 	.word	0x00000005
        /*0760*/ 	.word	0x00019c60
        /*0764*/ 	.short	0x010a
        /*0766*/ 	.byte	0x3f
	.zero		1


	//   ....[77]....
        /*0768*/ 	.word	0x0000c170
        /*076c*/ 	.word	0x00000003
        /*0770*/ 	.word	0x00019c80
        /*0774*/ 	.short	0x010a
        /*0776*/ 	.byte	0x3f
	.zero		1


	//----- nvinfo : EIATTR_NUM_MBARRIERS
	.align		4
.L_1171:
        /*0778*/ 	.byte	0x03, 0x38
        /*077a*/ 	.short	0x0016


	//----- nvinfo : EIATTR_EXIT_INSTR_OFFSETS
	.align		4
        /*077c*/ 	.byte	0x04, 0x1c
        /*077e*/ 	.short	(.L_1173 - .L_1172)


	//   ....[0]....
.L_1172:
        /*0780*/ 	.word	0x000009f0


	//   ....[1]....
        /*0784*/ 	.word	0x00007f60


	//   ....[2]....
        /*0788*/ 	.word	0x0000b3b0


	//   ....[3]....
        /*078c*/ 	.word	0x0000b650


	//----- nvinfo : EIATTR_MAX_THREADS
	.align		4
.L_1173:
        /*0790*/ 	.byte	0x04, 0x05
        /*0792*/ 	.short	(.L_1175 - .L_1174)
.L_1174:
        /*0794*/ 	.word	0x00000200
        /*0798*/ 	.word	0x00000001
        /*079c*/ 	.word	0x00000001


	//----- nvinfo : EIATTR_CRS_STACK_SIZE
	.align		4
.L_1175:
        /*07a0*/ 	.byte	0x04, 0x1e
        /*07a2*/ 	.short	(.L_1177 - .L_1176)
.L_1176:
        /*07a4*/ 	.word	0x00000000


	//----- nvinfo : EIATTR_CBANK_PARAM_SIZE
	.align		4
.L_1177:
        /*07a8*/ 	.byte	0x03, 0x19
        /*07aa*/ 	.short	0x0a70


	//----- nvinfo : EIATTR_PARAM_CBANK
	.align		4
        /*07ac*/ 	.byte	0x04, 0x0a
        /*07ae*/ 	.short	(.L_1179 - .L_1178)
	.align		4
.L_1178:
        /*07b0*/ 	.word	index@(.nv.constant0._ZN7cutlass13device_kernelIN5flash11enable_sm90INS1_16FlashAttnFwdSm90INS1_25CollectiveMainloopFwdSm90ILi2EN4cute5tupleIJNS5_1CILi1EEES8_S8_EEENS6_IJNS7_ILi192EEENS7_ILi128EEENS7_ILi96EEEEEELi96ENS_12float_e4m3_tEfNS_4arch4Sm90ELb0ELb0ELb1ELb0ELb0ELb0ELb0ELb1ELb1ELb1ELb0ELb0EEENS1_21CollectiveEpilogueFwdINS6_IJSA_SC_SB_EEES9_NS_10bfloat16_tESG_Li384ELb0ELb1ELb0ELb1EEENS1_29StaticPersistentTileSchedulerILb0EEEEEEEEEvNT_6ParamsE)
        /*07b4*/ 	.short	0x0210
        /*07b6*/ 	.short	0x0a70


	//----- nvinfo : EIATTR_SW_WAR
	.align		4
.L_1179:
        /*07b8*/ 	.byte	0x04, 0x36
        /*07ba*/ 	.short	(.L_1181 - .L_1180)
.L_1180:
        /*07bc*/ 	.word	0x00000008
.L_1181:


//--------------------- .nv.info._ZN7cutlass13device_kernelIN5flash11enable_sm90INS1_16FlashAttnFwdSm90INS1_25CollectiveMainloopFwdSm90ILi2EN4cute5tupleIJNS5_1CILi1EEES8_S8_EEENS6_IJNS7_ILi192EEENS7_ILi128EEENS7_ILi96EEEEEELi96ENS_12float_e4m3_tEfNS_4arch4Sm90ELb0ELb0ELb1ELb1ELb0ELb0ELb0ELb1ELb1ELb1ELb0ELb0EEENS1_21CollectiveEpilogueFwdINS6_IJSA_SC_SB_EEES9_NS_10bfloat16_tESG_Li384ELb1ELb1ELb0ELb1EEENS1_36VarlenDynamicPersistentTileSchedulerILi192ELi128ELi384ELi128ELb0ELb1ELb1ELb0ELb1ELb1EEEEEEEEEvNT_6ParamsE --------------------------
	.section	.nv.info._ZN7cutlass13device_kernelIN5flash11enable_sm90INS1_16FlashAttnFwdSm90INS1_25CollectiveMainloopFwdSm90ILi2EN4cute5tupleIJNS5_1CILi1EEES8_S8_EEENS6_IJNS7_ILi192EEENS7_ILi128EEENS7_ILi96EEEEEELi96ENS_12float_e4m3_tEfNS_4arch4Sm90ELb0ELb0ELb1ELb1ELb0ELb0ELb0ELb1ELb1ELb1ELb0ELb0EEENS1_21CollectiveEpilogueFwdINS6_IJSA_SC_SB_EEES9_NS_10bfloat16_tESG_Li384ELb1ELb1ELb0ELb1EEENS1_36VarlenDynamicPersistentTileSchedulerILi192ELi128ELi384ELi128ELb0ELb1ELb1ELb0ELb1ELb1EEEEEEEEEvNT_6ParamsE,"",@"SHT_CUDA_INFO"
	.sectionflags	@""
	.align	4


	//----- nvinfo : EIATTR_CUDA_API_VERSION
	.align		4
        /*0000*/ 	.byte	0x04, 0x37
        /*0002*/ 	.short	(.L_1183 - .L_1182)
.L_1182:
        /*0004*/ 	.word	0x00000082


	//----- nvinfo : EIATTR_KPARAM_INFO
	.align		4
.L_1183:
        /*0008*/ 	.byte	0x04, 0x17
        /*000a*/ 	.short	(.L_1185 - .L_1184)
.L_1184:
        /*000c*/ 	.word	0x00000000
        /*0010*/ 	.short	0x0000
        /*0012*/ 	.short	0x0070
        /*0014*/ 	.byte	0x00, 0xf0, 0x01, 0x2a


	//----- nvinfo : EIATTR_SPARSE_MMA_MASK
	.align		4
.L_1185:
        /*0018*/ 	.byte	0x03, 0x50
        /*001a*/ 	.short	0x0000


	//----- nvinfo : EIATTR_MAXREG_COUNT
	.align		4
        /*001c*/ 	.byte	0x03, 0x1b
        /*001e*/ 	.short	0x0080


	//----- nvinfo : EIATTR_NUM_BARRIERS
	.align		4
        /*0020*/ 	.byte	0x02, 0x4c
        /*0022*/ 	.byte	0x09
	.zero		1


	//----- nvinfo : EIATTR_EXTERNS
	.align		4
        /*0024*/ 	.byte	0x04, 0x0f
        /*0026*/ 	.short	(.L_1187 - .L_1186)


	//   ....[0]....
	.align		4
.L_1186:
        /*0028*/ 	.word	index@(__assertfail)


	//----- nvinfo : EIATTR_ANNOTATIONS
	.align		4
.L_1187:
        /*002c*/ 	.byte	0x04, 0x55
        /*002e*/ 	.short	(.L_1189 - .L_1188)


	//   ....[0]....
.L_1188:
        /* <DEDUP_REMOVED lines=16> */


	//----- nvinfo : EIATTR_MERCURY_ISA_VERSION
	.align		4
.L_1189:
        /*0120*/ 	.byte	0x03, 0x5f
        /*0122*/ 	.short	0x0101


	//----- nvinfo : EIATTR_UNUSED_LOAD_BYTE_OFFSET
	.align		4
        /*0124*/ 	.byte	0x04, 0x44
        /*0126*/ 	.short	(.L_1191 - .L_1190)


	//   ....[0]....
.L_1190:
        /*0128*/ 	.word	0x00000a00
        /*012c*/ 	.word	0x0000fff0


	//   ....[1]....
        /*0130*/ 	.word	0x00007010
        /*0134*/ 	.word	0x0000fff0


	//----- nvinfo : EIATTR_INT_WARP_WIDE_INSTR_OFFSETS
	.align		4
.L_1191:
        /*0138*/ 	.byte	0x04, 0x31
        /*013a*/ 	.short	(.L_1193 - .L_1192)


	//   ....[0]....
.L_1192:
        /*013c*/ 	.word	0x00000130


	//   ....[1]....
        /*0140*/ 	.word	0x00000170


	//   ....[2]....
        /*0144*/ 	.word	0x000001e0


	//   ....[3]....
        /*0148*/ 	.word	0x0000a500


	//   ....[4]....
        /*014c*/ 	.word	0x0000a590


	//   ....[5]....
        /*0150*/ 	.word	0x0000cfe0


	//   ....[6]....
        /*0154*/ 	.word	0x0000d070


	//----- nvinfo : EIATTR_COOP_GROUP_MASK_REGIDS
	.align		4
.L_1193:
        /*0158*/ 	.byte	0x04, 0x29
        /*015a*/ 	.short	(.L_1195 - .L_1194)


	//   ....[0]....
.L_1194:
        /*015c*/ 	.word	0xffffffff


	//   ....[1]....
        /*0160*/ 	.word	0xffffffff


	//   ....[2]....
        /*0164*/ 	.word	0xffffffff


	//   ....[3]....
        /*0168*/ 	.word	0xffffffff


	//   ....[4]....
        /*016c*/ 	.word	0xffffffff


	//   ....[5]....
        /*0170*/ 	.word	0xffffffff


	//   ....[6]....
        /*0174*/ 	.word	0xffffffff


	//   ....[7]....
        /*0178*/ 	.word	0xffffffff


	//   ....[8]....
        /*017c*/ 	.word	0xffffffff


	//   ....[9]....
        /*0180*/ 	.word	0xffffffff


	//   ....[10]....
        /*0184*/ 	.word	0xffffffff


	//   ....[11]....
        /*0188*/ 	.word	0xffffffff


	//   ....[12]....
        /*018c*/ 	.word	0xffffffff


	//   ....[13]....
        /*0190*/ 	.word	0xffffffff


	//   ....[14]....
        /*0194*/ 	.word	0xffffffff


	//   ....[15]....
        /*0198*/ 	.word	0xffffffff


	//   ....[16]....
        /*019c*/ 	.word	0xffffffff


	//   ....[17]....
        /*01a0*/ 	.word	0xffffffff


	//   ....[18]....
        /*01a4*/ 	.word	0xffffffff


	//   ....[19]....
        /*01a8*/ 	.word	0xffffffff


	//   ....[20]....
        /*01ac*/ 	.word	0xffffffff


	//   ....[21]....
        /*01b0*/ 	.word	0xffffffff


	//   ....[22]....
        /*01b4*/ 	.word	0xffffffff


	//   ....[23]....
        /*01b8*/ 	.word	0xffffffff


	//   ....[24]....
        /*01bc*/ 	.word	0xffffffff


	//   ....[25]....
        /*01c0*/ 	.word	0xffffffff


	//   ....[26]....
        /*01c4*/ 	.word	0xffffffff


	//   ....[27]....
        /*01c8*/ 	.word	0xffffffff


	//   ....[28]....
        /*01cc*/ 	.word	0xffffffff


	//   ....[29]....
        /*01d0*/ 	.word	0xffffffff


	//   ....[30]....
        /*01d4*/ 	.word	0xffffffff


	//   ....[31]....
        /*01d8*/ 	.word	0xffffffff


	//   ....[32]....
        /*01dc*/ 	.word	0xffffffff


	//   ....[33]....
        /*01e0*/ 	.word	0xffffffff


	//   ....[34]....
        /*01e4*/ 	.word	0xffffffff


	//   ....[35]....
        /*01e8*/ 	.word	0xffffffff


	//   ....[36]....
        /*01ec*/ 	.word	0xffffffff


	//   ....[37]....
        /*01f0*/ 	.word	0xffffffff


	//   ....[38]....
        /*01f4*/ 	.word	0xffffffff


	//   ....[39]....
        /*01f8*/ 	.word	0xffffffff


	//   ....[40]....
        /*01fc*/ 	.word	0xffffffff


	//   ....[41]....
        /*0200*/ 	.word	0xffffffff


	//   ....[42]....
        /*0204*/ 	.word	0xffffffff


	//   ....[43]....
        /*0208*/ 	.word	0xffffffff


	//   ....[44]....
        /*020c*/ 	.word	0xffffffff


	//   ....[45]....
        /*0210*/ 	.word	0xffffffff


	//   ....[46]....
        /*0214*/ 	.word	0xffffffff


	//   ....[47]....
        /*0218*/ 	.word	0xffffffff


	//   ....[48]....
        /*021c*/ 	.word	0xffffffff


	//   ....[49]....
        /*0220*/ 	.word	0xffffffff


	//   ....[50]....
        /*0224*/ 	.word	0xffffffff


	//   ....[51]....
        /*0228*/ 	.word	0xffffffff


	//   ....[52]....
        /*022c*/ 	.word	0xffffffff


	//   ....[53]....
        /*0230*/ 	.word	0xffffffff


	//   ....[54]....
        /*0234*/ 	.word	0xffffffff


	//   ....[55]....
        /*0238*/ 	.word	0xffffffff


	//   ....[56]....
        /*023c*/ 	.word	0xffffffff


	//   ....[57]....
        /*0240*/ 	.word	0xffffffff


	//   ....[58]....
        /*0244*/ 	.word	0xffffffff


	//   ....[59]....
        /*0248*/ 	.word	0xffffffff


	//   ....[60]....
        /*024c*/ 	.word	0xffffffff


	//   ....[61]....
        /*0250*/ 	.word	0xffffffff


	//   ....[62]....
        /*0254*/ 	.word	0xffffffff


	//   ....[63]....
        /*0258*/ 	.word	0xffffffff


	//   ....[64]....
        /*025c*/ 	.word	0xffffffff


	//   ....[65]....
        /*0260*/ 	.word	0xffffffff


	//   ....[66]....
        /*0264*/ 	.word	0xffffffff


	//   ....[67]....
        /*0268*/ 	.word	0xffffffff


	//   ....[68]....
        /*026c*/ 	.word	0xffffffff


	//   ....[69]....
        /*0270*/ 	.word	0xffffffff


	//   ....[70]....
        /*0274*/ 	.word	0xffffffff


	//   ....[71]....
        /*0278*/ 	.word	0xffffffff


	//   ....[72]....
        /*027c*/ 	.word	0xffffffff


	//   ....[73]....
        /*0280*/ 	.word	0xffffffff


	//   ....[74]....
        /*0284*/ 	.word	0xffffffff


	//   ....[75]....
        /*0288*/ 	.word	0xffffffff


	//   ....[76]....
        /*028c*/ 	.word	0xffffffff


	//   ....[77]....
        /*0290*/ 	.word	0xffffffff


	//   ....[78]....
        /*0294*/ 	.word	0xffffffff


	//   ....[79]....
        /*0298*/ 	.word	0xffffffff


	//   ....[80]....
        /*029c*/ 	.word	0xffffffff


	//   ....[81]....
        /*02a0*/ 	.word	0xffffffff


	//   ....[82]....
        /*02a4*/ 	.word	0xffffffff


	//   ....[83]....
        /*02a8*/ 	.word	0xffffffff


	//   ....[84]....
        /*02ac*/ 	.word	0xffffffff


	//   ....[85]....
        /*02b0*/ 	.word	0xffffffff


	//   ....[86]....
        /*02b4*/ 	.word	0xffffffff


	//   ....[87]....
        /*02b8*/ 	.word	0xffffffff


	//   ....[88]....
        /*02bc*/ 	.word	0xffffffff


	//   ....[89]....
        /*02c0*/ 	.word	0xffffffff


	//   ....[90]....
        /*02c4*/ 	.word	0xffffffff


	//   ....[91]....
        /*02c8*/ 	.word	0xffffffff


	//   ....[92]....
        /*02cc*/ 	.word	0xffffffff


	//   ....[93]....
        /*02d0*/ 	.word	0xffffffff


	//   ....[94]....
        /*02d4*/ 	.word	0xffffffff


	//   ....[95]....
        /*02d8*/ 	.word	0xffffffff


	//   ....[96]....
        /*02dc*/ 	.word	0xffffffff


	//   ....[97]....
        /*02e0*/ 	.word	0x0500000f


	//   ....[98]....
        /*02e4*/ 	.word	0x0500000f


	//   ....[99]....
        /*02e8*/ 	.word	0x0500000f


	//   ....[100]....
        /*02ec*/ 	.word	0x0500000f


	//   ....[101]....
        /*02f0*/ 	.word	0x0500000f


	//   ....[102]....
        /*02f4*/ 	.word	0x0500000f


	//   ....[103]....
        /*02f8*/ 	.word	0x0500000f


	//   ....[104]....
        /*02fc*/ 	.word	0x0500000f


	//----- nvinfo : EIATTR_COOP_GROUP_INSTR_OFFSETS
	.align		4
.L_1195:
        /*0300*/ 	.byte	0x04, 0x28
        /*0302*/ 	.short	(.L_1197 - .L_1196)


	//   ....[0]....
.L_1196:
        /*0304*/ 	.word	0x00000060


	//   ....[1]....
        /*0308*/ 	.word	0x00000140


	//   ....[2]....
        /*030c*/ 	.word	0x00000190


	//   ....[3]....
        /*0310*/ 	.word	0x000003c0


	//   ....[4]....
        /*0314*/ 	.word	0x00000520


	//   ....[5]....
        /*0318*/ 	.word	0x00000640


	//   ....[6]....
        /*031c*/ 	.word	0x000007a0


	//   ....[7]....
        /*0320*/ 	.word	0x00001320


	//   ....[8]....
        /*0324*/ 	.word	0x00002e30


	//   ....[9]....
        /*0328*/ 	.word	0x00002e60


	//   ....[10]....
        /*032c*/ 	.word	0x00003430


	//   ....[11]....
        /*0330*/ 	.word	0x000034d0


	//   ....[12]....
        /*0334*/ 	.word	0x00005270


	//   ....[13]....
        /*0338*/ 	.word	0x00005290


	//   ....[14]....
        /*033c*/ 	.word	0x000052c0


	//   ....[15]....
        /*0340*/ 	.word	0x000052d0


	//   ....[16]....
        /*0344*/ 	.word	0x00006960


	//   ....[17]....
        /*0348*/ 	.word	0x00006980


	//   ....[18]....
        /*034c*/ 	.word	0x00006a00


	//   ....[19]....
        /*0350*/ 	.word	0x00006a10


	//   ....[20]....
        /*0354*/ 	.word	0x000076b0


	//   ....[21]....
        /*0358*/ 	.word	0x000076c0


	//   ....[22]....
        /*035c*/ 	.word	0x000076d0


	//   ....[23]....
        /*0360*/ 	.word	0x000076e0


	//   ....[24]....
        /*0364*/ 	.word	0x000076f0


	//   ....[25]....
        /*0368*/ 	.word	0x00007700


	//   ....[26]....
        /*036c*/ 	.word	0x00007710


	//   ....[27]....
        /*0370*/ 	.word	0x00007720


	//   ....[28]....
        /*0374*/ 	.word	0x00007750


	//   ....[29]....
        /*0378*/ 	.word	0x00007760


	//   ....[30]....
        /*037c*/ 	.word	0x00007770


	//   ....[31]....
        /*0380*/ 	.word	0x000077a0


	//   ....[32]....
        /*0384*/ 	.word	0x000077c0


	//   ....[33]....
        /*0388*/ 	.word	0x000077d0


	//   ....[34]....
        /*038c*/ 	.word	0x000077e0


	//   ....[35]....
        /*0390*/ 	.word	0x00007800


	//   ....[36]....
        /*0394*/ 	.word	0x00007810


	//   ....[37]....
        /*0398*/ 	.word	0x00007830


	//   ....[38]....
        /*039c*/ 	.word	0x00007860


	//   ....[39]....
        /*03a0*/ 	.word	0x00007870


	//   ....[40]....
        /*03a4*/ 	.word	0x000078a0


	//   ....[41]....
        /*03a8*/ 	.word	0x000078b0


	//   ....[42]....
        /*03ac*/ 	.word	0x000078c0


	//   ....[43]....
        /*03b0*/ 	.word	0x000078f0


	//   ....[44]....
        /*03b4*/ 	.word	0x00007f00


	//   ....[45]....
        /*03b8*/ 	.word	0x00007f40


	//   ....[46]....
        /*03bc*/ 	.word	0x00007f70


	//   ....[47]....
        /*03c0*/ 	.word	0x00007fa0


	//   ....[48]....
        /*03c4*/ 	.word	0x00008470


	//   ....[49]....
        /*03c8*/ 	.word	0x000084a0


	//   ....[50]....
        /*03cc*/ 	.word	0x000085b0


	//   ....[51]....
        /*03d0*/ 	.word	0x000085d0


	//   ....[52]....
        /*03d4*/ 	.word	0x00008ef0


	//   ....[53]....
        /*03d8*/ 	.word	0x00008f00


	//   ....[54]....
        /*03dc*/ 	.word	0x00009000


	//   ....[55]....
        /*03e0*/ 	.word	0x00009020


	//   ....[56]....
        /*03e4*/ 	.word	0x000091a0


	//   ....[57]....
        /*03e8*/ 	.word	0x00009370


	//   ....[58]....
        /*03ec*/ 	.word	0x000093a0


	//   ....[59]....
        /*03f0*/ 	.word	0x000093d0


	//   ....[60]....
        /*03f4*/ 	.word	0x00009410


	//   ....[61]....
        /*03f8*/ 	.word	0x00009440


	//   ....[62]....
        /*03fc*/ 	.word	0x00009490


	//   ....[63]....
        /*0400*/ 	.word	0x00009610


	//   ....[64]....
        /*0404*/ 	.word	0x00009640


	//   ....[65]....
        /*0408*/ 	.word	0x00009670


	//   ....[66]....
        /*040c*/ 	.word	0x000096a0


	//   ....[67]....
        /*0410*/ 	.word	0x000096d0


	//   ....[68]....
        /*0414*/ 	.word	0x00009710


	//   ....[69]....
        /*0418*/ 	.word	0x000097a0


	//   ....[70]....
        /*041c*/ 	.word	0x000097e0


	//   ....[71]....
        /*0420*/ 	.word	0x00009870


	//   ....[72]....
        /*0424*/ 	.word	0x0000ac60


	//   ....[73]....
        /*0428*/ 	.word	0x0000bad0


	//   ....[74]....
        /*042c*/ 	.word	0x0000baf0


	//   ....[75]....
        /*0430*/ 	.word	0x0000bb00


	//   ....[76]....
        /*0434*/ 	.word	0x0000bb10


	//   ....[77]....
        /*0438*/ 	.word	0x0000bb30


	//   ....[78]....
        /*043c*/ 	.word	0x0000bb50


	//   ....[79]....
        /*0440*/ 	.word	0x0000d8b0


	//   ....[80]....
        /*0444*/ 	.word	0x0000d8e0


	//   ....[81]....
        /*0448*/ 	.word	0x0000d910


	//   ....[82]....
        /*044c*/ 	.word	0x0000d940


	//   ....[83]....
        /*0450*/ 	.word	0x0000d980


	//   ....[84]....
        /*0454*/ 	.word	0x0000d990


	//   ....[85]....
        /*0458*/ 	.word	0x0000d9c0


	//   ....[86]....
        /*045c*/ 	.word	0x0000d9d0


	//   ....[87]....
        /*0460*/ 	.word	0x0000db10


	//   ....[88]....
        /*0464*/ 	.word	0x0000db40


	//   ....[89]....
        /*0468*/ 	.word	0x0000db80


	//   ....[90]....
        /*046c*/ 	.word	0x0000dbb0


	//   ....[91]....
        /*0470*/ 	.word	0x0000dbe0


	//   ....[92]....
        /*0474*/ 	.word	0x0000dc10


	//   ....[93]....
        /*0478*/ 	.word	0x0000dcc0


	//   ....[94]....
        /*047c*/ 	.word	0x0000dd00


	//   ....[95]....
        /*0480*/ 	.word	0x0000dd90


	//   ....[96]....
        /*0484*/ 	.word	0x0000e200


	//   ....[97]....
        /*0488*/ 	.word	0x0000e6e0


	//   ....[98]....
        /*048c*/ 	.word	0x0000e8e0


	//   ....[99]....
        /*0490*/ 	.word	0x0000e930


	//   ....[100]....
        /*0494*/ 	.word	0x0000e990


	//   ....[101]....
        /*0498*/ 	.word	0x0000ea30


	//   ....[102]....
        /*049c*/ 	.word	0x0000eb00


	//   ....[103]....
        /*04a0*/ 	.word	0x0000eb90


	//   ....[104]....
        /*04a4*/ 	.word	0x0000ef30


	//----- nvinfo : EIATTR_REG_RECONFIG
	.align		4
.L_1197:
        /*04a8*/ 	.byte	0x01, 0x54
	.zero		2


	//----- nvinfo : EIATTR_SYSCALL_OFFSETS
	.align		4
        /*04ac*/ 	.byte	0x04, 0x46
        /*04ae*/ 	.short	(.L_1199 - .L_1198)


	//   ....[0]....
.L_1198:
        /*04b0*/ 	.word	0x00001510


	//   ....[1]....
        /*04b4*/ 	.word	0x0000a700


	//   ....[2]....
        /*04b8*/ 	.word	0x0000a870


	//   ....[3]....
        /*04bc*/ 	.word	0x0000a9c0


	//   ....[4]....
        /*04c0*/ 	.word	0x0000ab00


	//   ....[5]....
        /*04c4*/ 	.word	0x0000b5b0


	//----- nvinfo : EIATTR_MBARRIER_INSTR_OFFSETS
	.align		4
.L_1199:
        /*04c8*/ 	.byte	0x04, 0x39
        /*04ca*/ 	.short	(.L_1201 - .L_1200)


	//   ....[0]....
.L_1200:
        /*04cc*/ 	.word	0x00000270
        /*04d0*/ 	.word	0x000000ff
        /*04d4*/ 	.word	0x00019c00
        /*04d8*/ 	.short	0x0100
        /*04da*/ 	.byte	0x08
	.zero		1


	//   ....[1]....
        /*04dc*/ 	.word	0x00000280
        /*04e0*/ 	.word	0x000000ff
        /*04e4*/ 	.word	0x00019c20
        /*04e8*/ 	.short	0x0100
        /*04ea*/ 	.byte	0x08
	.zero		1


	//   ....[2]....
        /*04ec*/ 	.word	0x00000370
        /*04f0*/ 	.word	0x000000ff
        /*04f4*/ 	.word	0x00019c30
        /*04f8*/ 	.short	0x0100
        /*04fa*/ 	.byte	0x08
	.zero		1


	//   ....[3]....
        /*04fc*/ 	.word	0x00000380
        /*0500*/ 	.word	0x000000ff
        /*0504*/ 	.word	0x00019c40
        /*0508*/ 	.short	0x0100
        /*050a*/ 	.byte	0x08
	.zero		1


	//   ....[4]....
        /*050c*/ 	.word	0x00000390
        /*0510*/ 	.word	0x000000ff
        /*0514*/ 	.word	0x00019c38
        /*0518*/ 	.short	0x0100
        /*051a*/ 	.byte	0x08
	.zero		1


	//   ....[5]....
        /*051c*/ 	.word	0x000003a0
        /*0520*/ 	.word	0x000000ff
        /*0524*/ 	.word	0x00019c48
        /*0528*/ 	.short	0x0100
        /*052a*/ 	.byte	0x08
	.zero		1


	//   ....[6]....
        /*052c*/ 	.word	0x000004d0
        /*0530*/ 	.word	0x000000ff
        /*0534*/ 	.word	0x00019c50
        /*0538*/ 	.short	0x0100
        /*053a*/ 	.byte	0x08
	.zero		1


	//   ....[7]....
        /*053c*/ 	.word	0x000004e0
        /*0540*/ 	.word	0x000000ff
        /*0544*/ 	.word	0x00019c60
        /*0548*/ 	.short	0x0100
        /*054a*/ 	.byte	0x08
	.zero		1


	//   ....[8]....
        /*054c*/ 	.word	0x000004f0
        /*0550*/ 	.word	0x000000ff
        /*0554*/ 	.word	0x00019c58
        /*0558*/ 	.short	0x0100
        /*055a*/ 	.byte	0x08
	.zero		1


	//   ....[9]....
        /*055c*/ 	.word	0x00000500
        /*0560*/ 	.word	0x000000ff
        /*0564*/ 	.word	0x00019c68
        /*0568*/ 	.short	0x0100
        /*056a*/ 	.byte	0x08
	.zero		1


	//   ....[10]....
        /*056c*/ 	.word	0x000005f0
        /*0570*/ 	.word	0x000000ff
        /*0574*/ 	.word	0x00019c70
        /*0578*/ 	.short	0x0100
        /*057a*/ 	.byte	0x06
	.zero		1


	//   ....[11]....
        /*057c*/ 	.word	0x00000600
        /*0580*/ 	.word	0x000000ff
        /*0584*/ 	.word	0x00019c80
        /*0588*/ 	.short	0x0100
        /*058a*/ 	.byte	0x06
	.zero		1


	//   ....[12]....
        /*058c*/ 	.word	0x00000610
        /*0590*/ 	.word	0x000000ff
        /*0594*/ 	.word	0x00019c78
        /*0598*/ 	.short	0x0100
        /*059a*/ 	.byte	0x06
	.zero		1


	//   ....[13]....
        /*059c*/ 	.word	0x00000620
        /*05a0*/ 	.word	0x000000ff
        /*05a4*/ 	.word	0x00019c88
        /*05a8*/ 	.short	0x0100
        /*05aa*/ 	.byte	0x06
	.zero		1


	//   ....[14]....
        /*05ac*/ 	.word	0x00000750
        /*05b0*/ 	.word	0x000000ff
        /*05b4*/ 	.word	0x00019c90
        /*05b8*/ 	.short	0x0100
        /*05ba*/ 	.byte	0x08
	.zero		1


	//   ....[15]....
        /*05bc*/ 	.word	0x00000760
        /*05c0*/ 	.word	0x000000ff
        /*05c4*/ 	.word	0x00019ca0
        /*05c8*/ 	.short	0x0100
        /*05ca*/ 	.byte	0x08
	.zero		1


	//   ....[16]....
        /*05cc*/ 	.word	0x00000770
        /*05d0*/ 	.word	0x000000ff
        /*05d4*/ 	.word	0x00019c98
        /*05d8*/ 	.short	0x0100
        /*05da*/ 	.byte	0x08
	.zero		1


	//   ....[17]....
        /*05dc*/ 	.word	0x00000780
        /*05e0*/ 	.word	0x000000ff
        /*05e4*/ 	.word	0x00019ca8
        /*05e8*/ 	.short	0x0100
        /*05ea*/ 	.byte	0x08
	.zero		1


	//   ....[18]....
        /*05ec*/ 	.word	0x000008b0
        /*05f0*/ 	.word	0x000000ff
        /*05f4*/ 	.word	0x00019cb0
        /*05f8*/ 	.short	0x0100
        /*05fa*/ 	.byte	0x08
	.zero		1


	//   ....[19]....
        /*05fc*/ 	.word	0x000008c0
        /*0600*/ 	.word	0x000000ff
        /*0604*/ 	.word	0x00019cc0
        /*0608*/ 	.short	0x0100
        /*060a*/ 	.byte	0x08
	.zero		1


	//   ....[20]....
        /*060c*/ 	.word	0x000008d0
        /*0610*/ 	.word	0x000000ff
        /*0614*/ 	.word	0x00019cb8
        /*0618*/ 	.short	0x0100
        /*061a*/ 	.byte	0x08
	.zero		1


	//   ....[21]....
        /*061c*/ 	.word	0x000008e0
        /*0620*/ 	.word	0x000000ff
        /*0624*/ 	.word	0x00019cc8
        /*0628*/ 	.short	0x0100
        /*062a*/ 	.byte	0x08
	.zero		1


	//   ....[22]....
        /*062c*/ 	.word	0x00001880
        /*0630*/ 	.word	0x00000002
        /*0634*/ 	.word	0x00019c00
        /*0638*/ 	.short	0x010a
        /*063a*/ 	.byte	0x3f
	.zero		1


	//   ....[23]....
        /*063c*/ 	.word	0x00001920
        /*0640*/ 	.word	0x00000004
        /*0644*/ 	.word	0x00019c30
        /*0648*/ 	.short	0x010a
        /*064a*/ 	.byte	0x3f
	.zero		1


	//   ....[24]....
        /*064c*/ 	.word	0x00001990
        /*0650*/ 	.word	0x00000004
        /*0654*/ 	.word	0x00019c30
        /*0658*/ 	.short	0x010a
        /*065a*/ 	.byte	0x3f
	.zero		1


	//   ....[25]....
        /*065c*/ 	.word	0x00003920
        /*0660*/ 	.word	0x00000019
        /*0664*/ 	.word	0x00000000
        /*0668*/ 	.short	0x0101
        /*066a*/ 	.byte	0x3f
	.zero		1


	//   ....[26]....
        /*066c*/ 	.word	0x000042b0
        /*0670*/ 	.word	0x00000006
        /*0674*/ 	.word	0x00019c30
        /*0678*/ 	.short	0x010a
        /*067a*/ 	.byte	0x3f
	.zero		1


	//   ....[27]....
        /*067c*/ 	.word	0x000042f0
        /*0680*/ 	.word	0x00000006
        /*0684*/ 	.word	0x00019c30
        /*0688*/ 	.short	0x010a
        /*068a*/ 	.byte	0x3f
	.zero		1


	//   ....[28]....
        /*068c*/ 	.word	0x00004460
        /*0690*/ 	.word	0x000000ff
        /*0694*/ 	.word	0x00019c50
        /*0698*/ 	.short	0x010a
        /*069a*/ 	.byte	0x0b
	.zero		1


	//   ....[29]....
        /*069c*/ 	.word	0x000044a0
        /*06a0*/ 	.word	0x000000ff
        /*06a4*/ 	.word	0x00019c50
        /*06a8*/ 	.short	0x010a
        /*06aa*/ 	.byte	0x0b
	.zero		1


	//   ....[30]....
        /*06ac*/ 	.word	0x00005e40
        /*06b0*/ 	.word	0x00000005
        /*06b4*/ 	.word	0x00000000
        /*06b8*/ 	.short	0x0101
        /*06ba*/ 	.byte	0x3f
	.zero		1


	//   ....[31]....
        /*06bc*/ 	.word	0x00006160
        /*06c0*/ 	.word	0x000000ff
        /*06c4*/ 	.word	0x00000000
        /*06c8*/ 	.short	0x0101
        /*06ca*/ 	.byte	0x06
	.zero		1


	//   ....[32]....
        /*06cc*/ 	.word	0x00006620
        /*06d0*/ 	.word	0x0000000f
        /*06d4*/ 	.word	0x00019c50
        /*06d8*/ 	.short	0x010a
        /*06da*/ 	.byte	0x3f
	.zero		1


	//   ....[33]....
        /*06dc*/ 	.word	0x00006670
        /*06e0*/ 	.word	0x0000000f
        /*06e4*/ 	.word	0x00019c50
        /*06e8*/ 	.short	0x010a
        /*06ea*/ 	.byte	0x3f
	.zero		1


	//   ....[34]....
        /*06ec*/ 	.word	0x00006cb0
        /*06f0*/ 	.word	0x00000004
        /*06f4*/ 	.word	0x00000000
        /*06f8*/ 	.short	0x0101
        /*06fa*/ 	.byte	0x3f
	.zero		1


	//   ....[35]....
        /*06fc*/ 	.word	0x00008490
        /*0700*/ 	.word	0x00000003
        /*0704*/ 	.word	0x00000000
        /*0708*/ 	.short	0x0101
        /*070a*/ 	.byte	0x3f
	.zero		1


	//   ....[36]....
        /*070c*/ 	.word	0x0000ae90
        /*0710*/ 	.word	0x00000004
        /*0714*/ 	.word	0x00019c80
        /*0718*/ 	.short	0x010a
        /*071a*/ 	.byte	0x3f
	.zero		1


	//   ....[37]....
        /*071c*/ 	.word	0x0000b110
        /*0720*/ 	.word	0x00000004
        /*0724*/ 	.word	0x00019c40
        /*0728*/ 	.short	0x010a
        /*072a*/ 	.byte	0x3f
	.zero		1


	//   ....[38]....
        /*072c*/ 	.word	0x0000bd30
        /*0730*/ 	.word	0x00000010
        /*0734*/ 	.word	0x00019c00
        /*0738*/ 	.short	0x0107
        /*073a*/ 	.byte	0x3f
	.zero		1


	//   ....[39]....
        /*073c*/ 	.word	0x0000be30
        /*0740*/ 	.word	0x00000010
        /*0744*/ 	.word	0x00019c00
        /*0748*/ 	.short	0x0101
        /*074a*/ 	.byte	0x3f
	.zero		1


	//   ....[40]....
        /*074c*/ 	.word	0x0000be50
        /*0750*/ 	.word	0x00000010
        /*0754*/ 	.word	0x00019c20
        /*0758*/ 	.short	0x010a
        /*075a*/ 	.byte	0x3f
	.zero		1


	//   ....[41]....
        /*075c*/ 	.word	0x0000c140
        /*0760*/ 	.word	0x00000006
        /*0764*/ 	.word	0x00019c80
        /*0768*/ 	.short	0x010a
        /*076a*/ 	.byte	0x3f
	.zero		1


	//   ....[42]....
        /*076c*/ 	.word	0x0000c560
        /*0770*/ 	.word	0x00000006
        /*0774*/ 	.word	0x00019c40
        /*0778*/ 	.short	0x010a
        /*077a*/ 	.byte	0x3f
	.zero		1


	//   ....[43]....
        /*077c*/ 	.word	0x0000ca10
        /*0780*/ 	.word	0x00000003
        /*0784*/ 	.word	0x00019c70
        /*0788*/ 	.short	0x010a
        /*078a*/ 	.byte	0x3f
	.zero		1


	//   ....[44]....
        /*078c*/ 	.word	0x0000ca80
        /*0790*/ 	.word	0x00000003
        /*0794*/ 	.word	0x00019c60
        /*0798*/ 	.short	0x010a
        /*079a*/ 	.byte	0x3f
	.zero		1


	//   ....[45]....
        /*079c*/ 	.word	0x0000cec0
        /*07a0*/ 	.word	0x00000003
        /*07a4*/ 	.word	0x00019c50
        /*07a8*/ 	.short	0x0101
        /*07aa*/ 	.byte	0x3f
	.zero		1


	//   ....[46]....
        /*07ac*/ 	.word	0x0000cf30
        /*07b0*/ 	.word	0x00000000
        /*07b4*/ 	.word	0x00000000
        /*07b8*/ 	.short	0x0101
        /*07ba*/ 	.byte	0x3f
	.zero		1


	//   ....[47]....
        /*07bc*/ 	.word	0x0000d140
        /*07c0*/ 	.word	0x00000000
        /*07c4*/ 	.word	0x00019c70
        /*07c8*/ 	.short	0x010a
        /*07ca*/ 	.byte	0x3f
	.zero		1


	//   ....[48]....
        /*07cc*/ 	.word	0x0000d1b0
        /*07d0*/ 	.word	0x00000000
        /*07d4*/ 	.word	0x00019c60
        /*07d8*/ 	.short	0x010a
        /*07da*/ 	.byte	0x3f
	.zero		1


	//   ....[49]....
        /*07dc*/ 	.word	0x0000d5f0
        /*07e0*/ 	.word	0x00000000
        /*07e4*/ 	.word	0x00019c50
        /*07e8*/ 	.short	0x0101
        /*07ea*/ 	.byte	0x3f
	.zero		1


	//   ....[50]....
        /*07ec*/ 	.word	0x0000d640
        /*07f0*/ 	.word	0x00000002
        /*07f4*/ 	.word	0x00000000
        /*07f8*/ 	.short	0x0101
        /*07fa*/ 	.byte	0x3f
	.zero		1


	//   ....[51]....
        /*07fc*/ 	.word	0x0000e180
        /*0800*/ 	.word	0x00000007
        /*0804*/ 	.word	0x00019c20
        /*0808*/ 	.short	0x010a
        /*080a*/ 	.byte	0x3f
	.zero		1


	//   ....[52]....
        /*080c*/ 	.word	0x0000e320
        /*0810*/ 	.word	0x00000005
        /*0814*/ 	.word	0x00000000
        /*0818*/ 	.short	0x010a
        /*081a*/ 	.byte	0x3f
	.zero		1


	//   ....[53]....
        /*081c*/ 	.word	0x0000e390
        /*0820*/ 	.word	0x00000003
        /*0824*/ 	.word	0x00000000
        /*0828*/ 	.short	0x010a
        /*082a*/ 	.byte	0x3f
	.zero		1


	//   ....[54]....
        /*082c*/ 	.word	0x0000e3e0
        /*0830*/ 	.word	0x00000003
        /*0834*/ 	.word	0x00019c60
        /*0838*/ 	.short	0x010a
        /*083a*/ 	.byte	0x3f
	.zero		1


	//   ....[55]....
        /*083c*/ 	.word	0x0000e430
        /*0840*/ 	.word	0x00000005
        /*0844*/ 	.word	0x00019c60
        /*0848*/ 	.short	0x010a
        /*084a*/ 	.byte	0x3f
	.zero		1


	//   ....[56]....
        /*084c*/ 	.word	0x0000e470
        /*0850*/ 	.word	0x00000003
        /*0854*/ 	.word	0x00019c80
        /*0858*/ 	.short	0x010a
        /*085a*/ 	.byte	0x3f
	.zero		1


	//   ....[57]....
        /*085c*/ 	.word	0x0000e490
        /*0860*/ 	.word	0x00000005
        /*0864*/ 	.word	0x00019c80
        /*0868*/ 	.short	0x010a
        /*086a*/ 	.byte	0x3f
	.zero		1


	//   ....[58]....
        /*086c*/ 	.word	0x0000e4f0
        /*0870*/ 	.word	0x00000002
        /*0874*/ 	.word	0x00019c00
        /*0878*/ 	.short	0x010a
        /*087a*/ 	.byte	0x3f
	.zero		1


	//   ....[59]....
        /*087c*/ 	.word	0x0000e540
        /*0880*/ 	.word	0x00000004
        /*0884*/ 	.word	0x00019c30
        /*0888*/ 	.short	0x010a
        /*088a*/ 	.byte	0x3f
	.zero		1


	//   ....[60]....
        /*088c*/ 	.word	0x0000e590
        /*0890*/ 	.word	0x00000006
        /*0894*/ 	.word	0x00019c30
        /*0898*/ 	.short	0x010a
        /*089a*/ 	.byte	0x3f
	.zero		1


	//   ....[61]....
        /*089c*/ 	.word	0x0000e5f0
        /*08a0*/ 	.word	0x0000000a
        /*08a4*/ 	.word	0x00019c50
        /*08a8*/ 	.short	0x010a
        /*08aa*/ 	.byte	0x3f
	.zero		1


	//   ....[62]....
        /*08ac*/ 	.word	0x0000e640
        /*08b0*/ 	.word	0x0000000f
        /*08b4*/ 	.word	0x00019c50
        /*08b8*/ 	.short	0x010a
        /*08ba*/ 	.byte	0x3f
	.zero		1


	//   ....[63]....
        /*08bc*/ 	.word	0x0000e790
        /*08c0*/ 	.word	0x00000004
        /*08c4*/ 	.word	0x00019c80
        /*08c8*/ 	.short	0x010a
        /*08ca*/ 	.byte	0x3f
	.zero		1


	//   ....[64]....
        /*08cc*/ 	.word	0x0000e7e0
        /*08d0*/ 	.word	0x00000004
        /*08d4*/ 	.word	0x00019c40
        /*08d8*/ 	.short	0x010a
        /*08da*/ 	.byte	0x3f
	.zero		1


	//   ....[65]....
        /*08dc*/ 	.word	0x0000ec20
        /*08e0*/ 	.word	0x00000010
        /*08e4*/ 	.word	0x00019c20
        /*08e8*/ 	.short	0x010a
        /*08ea*/ 	.byte	0x3f
	.zero		1


	//   ....[66]....
        /*08ec*/ 	.word	0x0000ec70
        /*08f0*/ 	.word	0x00000006
        /*08f4*/ 	.word	0x00019c80
        /*08f8*/ 	.short	0x010a
        /*08fa*/ 	.byte	0x3f
	.zero		1


	//   ....[67]....
        /*08fc*/ 	.word	0x0000ecc0
        /*0900*/ 	.word	0x00000006
        /*0904*/ 	.word	0x00019c40
        /*0908*/ 	.short	0x010a
        /*090a*/ 	.byte	0x3f
	.zero		1


	//   ....[68]....
        /*090c*/ 	.word	0x0000ed10
        /*0910*/ 	.word	0x00000003
        /*0914*/ 	.word	0x00019c70
        /*0918*/ 	.short	0x010a
        /*091a*/ 	.byte	0x3f
	.zero		1


	//   ....[69]....
        /*091c*/ 	.word	0x0000ed60
        /*0920*/ 	.word	0x00000003
        /*0924*/ 	.word	0x00019c60
        /*0928*/ 	.short	0x010a
        /*092a*/ 	.byte	0x3f
	.zero		1


	//   ....[70]....
        /*092c*/ 	.word	0x0000edb0
        /*0930*/ 	.word	0x00000000
        /*0934*/ 	.word	0x00019c70
        /*0938*/ 	.short	0x010a
        /*093a*/ 	.byte	0x3f
	.zero		1


	//   ....[71]....
        /*093c*/ 	.word	0x0000ee00
        /*0940*/ 	.word	0x00000000
        /*0944*/ 	.word	0x00019c60
        /*0948*/ 	.short	0x010a
        /*094a*/ 	.byte	0x3f
	.zero		1


	//   ....[72]....
        /*094c*/ 	.word	0x0000ee50
        /*0950*/ 	.word	0x00000007
        /*0954*/ 	.word	0x00019c20
        /*0958*/ 	.short	0x010a
        /*095a*/ 	.byte	0x3f
	.zero		1


	//   ....[73]....
        /*095c*/ 	.word	0x0000eff0
        /*0960*/ 	.word	0x00000005
        /*0964*/ 	.word	0x00000000
        /*0968*/ 	.short	0x010a
        /*096a*/ 	.byte	0x3f
	.zero		1


	//   ....[74]....
        /*096c*/ 	.word	0x0000f040
        /*0970*/ 	.word	0x00000003
        /*0974*/ 	.word	0x00000000
        /*0978*/ 	.short	0x010a
        /*097a*/ 	.byte	0x3f
	.zero		1


	//   ....[75]....
        /*097c*/ 	.word	0x0000f090
        /*0980*/ 	.word	0x00000003
        /*0984*/ 	.word	0x00019c60
        /*0988*/ 	.short	0x010a
        /*098a*/ 	.byte	0x3f
	.zero		1


	//   ....[76]....
        /*098c*/ 	.word	0x0000f0e0
        /*0990*/ 	.word	0x00000005
        /*0994*/ 	.word	0x00019c60
        /*0998*/ 	.short	0x010a
        /*099a*/ 	.byte	0x3f
	.zero		1


	//   ....[77]....
        /*099c*/ 	.word	0x0000f130
        /*09a0*/ 	.word	0x00000003
        /*09a4*/ 	.word	0x00019c80
        /*09a8*/ 	.short	0x010a
        /*09aa*/ 	.byte	0x3f
	.zero		1


	//----- nvinfo : EIATTR_NUM_MBARRIERS
	.align		4
.L_1201:
        /*09ac*/ 	.byte	0x03, 0x38
        /*09ae*/ 	.short	0x0016


	//----- nvinfo : EIATTR_EXIT_INSTR_OFFSETS
	.align		4
        /*09b0*/ 	.byte	0x04, 0x1c
        /*09b2*/ 	.short	(.L_1203 - .L_1202)


	//   ....[0]....
.L_1202:
        /*09b4*/ 	.word	0x00000a40


	//   ....[1]....
        /*09b8*/ 	.word	0x00009140


	//   ....[2]....
        /*09bc*/ 	.word	0x0000e4e0


	//----- nvinfo : EIATTR_MAX_THREADS
	.align		4
.L_1203:
        /*09c0*/ 	.byte	0x04, 0x05
        /*09c2*/ 	.short	(.L_1205 - .L_1204)
.L_1204:
        /*09c4*/ 	.word	0x00000200
        /*09c8*/ 	.word	0x00000001
        /*09cc*/ 	.word	0x00000001


	//----- nvinfo : EIATTR_CRS_STACK_SIZE
	.align		4
.L_1205:
        /*09d0*/ 	.byte	0x04, 0x1e
        /*09d2*/ 	.short	(.L_1207 - .L_1206)
.L_1206:
        /*09d4*/ 	.word	0x00000000


	//----- nvinfo : EIATTR_CBANK_PARAM_SIZE
	.align		4
.L_1207:
        /*09d8*/ 	.byte	0x03, 0x19
        /*09da*/ 	.short	0x0af0


	//----- nvinfo : EIATTR_PARAM_CBANK
	.align		4
        /*09dc*/ 	.byte	0x04, 0x0a
        /*09de*/ 	.short	(.L_1209 - .L_1208)
	.align		4
.L_1208:
        /*09e0*/ 	.word	index@(.nv.constant0._ZN7cutlass13device_kernelIN5flash11enable_sm90INS1_16FlashAttnFwdSm90INS1_25CollectiveMainloopFwdSm90ILi2EN4cute5tupleIJNS5_1CILi1EEES8_S8_EEENS6_IJNS7_ILi192EEENS7_ILi128EEENS7_ILi96EEEEEELi96ENS_12float_e4m3_tEfNS_4arch4Sm90ELb0ELb0ELb1ELb1ELb0ELb0ELb0ELb1ELb1ELb1ELb0ELb0EEENS1_21CollectiveEpilogueFwdINS6_IJSA_SC_SB_EEES9_NS_10bfloat16_tESG_Li384ELb1ELb1ELb0ELb1EEENS1_36VarlenDynamicPersistentTileSchedulerILi192ELi128ELi384ELi128ELb0ELb1ELb1ELb0ELb1ELb1EEEEEEEEEvNT_6ParamsE)
        /*09e4*/ 	.short	0x0210
        /*09e6*/ 	.short	0x0af0


	//----- nvinfo : EIATTR_SW_WAR
	.align		4
.L_1209:
        /*09e8*/ 	.byte	0x04, 0x36
        /*09ea*/ 	.short	(.L_1211 - .L_1210)
.L_1210:
        /*09ec*/ 	.word	0x00000008
.L_1211:


//--------------------- .nv.info._ZN7cutlass13device_kernelIN5flash11enable_sm90INS1_16FlashAttnFwdSm90INS1_25CollectiveMainloopFwdSm90ILi2EN4cute5tupleIJNS5_1CILi1EEES8_S8_EEENS6_IJNS7_ILi192EEENS7_ILi128EEENS7_ILi96EEEEEELi96ENS_12float_e4m3_tEfNS_4arch4Sm90ELb0ELb0ELb1ELb1ELb0ELb1ELb0ELb1ELb1ELb1ELb0ELb0EEENS1_21CollectiveEpilogueFwdINS6_IJSA_SC_SB_EEES9_NS_10bfloat16_tESG_Li384ELb1ELb1ELb0ELb1EEENS1_36VarlenDynamicPersistentTileSchedulerILi192ELi128ELi384ELi128ELb0ELb1ELb1ELb0ELb1ELb1EEEEEEEEEvNT_6ParamsE --------------------------
	.section	.nv.info._ZN7cutlass13device_kernelIN5flash11enable_sm90INS1_16FlashAttnFwdSm90INS1_25CollectiveMainloopFwdSm90ILi2EN4cute5tupleIJNS5_1CILi1EEES8_S8_EEENS6_IJNS7_ILi192EEENS7_ILi128EEENS7_ILi96EEEEEELi96ENS_12float_e4m3_tEfNS_4arch4Sm90ELb0ELb0ELb1ELb1ELb0ELb1ELb0ELb1ELb1ELb1ELb0ELb0EEENS1_21CollectiveEpilogueFwdINS6_IJSA_SC_SB_EEES9_NS_10bfloat16_tESG_Li384ELb1ELb1ELb0ELb1EEENS1_36VarlenDynamicPersistentTileSchedulerILi192ELi128ELi384ELi128ELb0ELb1ELb1ELb0ELb1ELb1EEEEEEEEEvNT_6ParamsE,"",@"SHT_CUDA_INFO"
	.sectionflags	@""
	.align	4


	//----- nvinfo : EIATTR_CUDA_API_VERSION
	.align		4
        /*0000*/ 	.byte	0x04, 0x37
        /*0002*/ 	.short	(.L_1213 - .L_1212)
.L_1212:
        /*0004*/ 	.word	0x00000082


	//----- nvinfo : EIATTR_KPARAM_INFO
	.align		4
.L_1213:
        /*0008*/ 	.byte	0x04, 0x17
        /*000a*/ 	.short	(.L_1215 - .L_1214)
.L_1214:
        /*000c*/ 	.word	0x00000000
        /*0010*/ 	.short	0x0000
        /*0012*/ 	.short	0x0070
        /*0014*/ 	.byte	0x00, 0xf0, 0x01, 0x2a


	//----- nvinfo : EIATTR_SPARSE_MMA_MASK
	.align		4
.L_1215:
        /*0018*/ 	.byte	0x03, 0x50
        /*001a*/ 	.short	0x0000


	//----- nvinfo : EIATTR_MAXREG_COUNT
	.align		4
        /*001c*/ 	.byte	0x03, 0x1b
        /*001e*/ 	.short	0x0080


	//----- nvinfo : EIATTR_NUM_BARRIERS
	.align		4
        /*0020*/ 	.byte	0x02, 0x4c
        /*0022*/ 	.byte	0x10
	.zero		1


	//----- nvinfo : EIATTR_EXTERNS
	.align		4
        /*0024*/ 	.byte	0x04, 0x0f
        /*0026*/ 	.short	(.L_1217 - .L_1216)


	//   ....[0]....
	.align		4
.L_1216:
        /*0028*/ 	.word	index@(__assertfail)


	//----- nvinfo : EIATTR_ANNOTATIONS
	.align		4
.L_1217:
        /*002c*/ 	.byte	0x04, 0x55
        /*002e*/ 	.short	(.L_1219 - .L_1218)


	//   ....[0]....
.L_1218:
        /* <DEDUP_REMOVED lines=81> */


	//----- nvinfo : EIATTR_MERCURY_ISA_VERSION
	.align		4
.L_1219:
        /*0530*/ 	.byte	0x03, 0x5f
        /*0532*/ 	.short	0x0101


	//----- nvinfo : EIATTR_UNUSED_LOAD_BYTE_OFFSET
	.align		4
        /*0534*/ 	.byte	0x04, 0x44
        /*0536*/ 	.short	(.L_1221 - .L_1220)


	//   ....[0]....
.L_1220:
        /*0538*/ 	.word	0x00000aa0
        /*053c*/ 	.word	0x0000fff0


	//   ....[1]....
        /*0540*/ 	.word	0x00010a60
        /*0544*/ 	.word	0x0000fff0


	//----- nvinfo : EIATTR_INT_WARP_WIDE_INSTR_OFFSETS
	.align		4
.L_1221:
        /*0548*/ 	.byte	0x04, 0x31
        /*054a*/ 	.short	(.L_1223 - .L_1222)


	//   ....[0]....
.L_1222:
        /*054c*/ 	.word	0x00000190


	//   ....[1]....
        /*0550*/ 	.word	0x000001d0


	//   ....[2]....
        /*0554*/ 	.word	0x00000240


	//   ....[3]....
        /*0558*/ 	.word	0x00015550


	//   ....[4]....
        /*055c*/ 	.word	0x000155e0


	//   ....[5]....
        /*0560*/ 	.word	0x00018110


	//   ....[6]....
        /*0564*/ 	.word	0x000181a0


	//----- nvinfo : EIATTR_COOP_GROUP_MASK_REGIDS
	.align		4
.L_1223:
        /*0568*/ 	.byte	0x04, 0x29
        /*056a*/ 	.short	(.L_1225 - .L_1224)


	//   ....[0]....
.L_1224:
        /*056c*/ 	.word	0xffffffff


	//   ....[1]....
        /*0570*/ 	.word	0xffffffff


	//   ....[2]....
        /*0574*/ 	.word	0xffffffff


	//   ....[3]....
        /*0578*/ 	.word	0xffffffff


	//   ....[4]....
        /*057c*/ 	.word	0xffffffff


	//   ....[5]....
        /*0580*/ 	.word	0xffffffff


	//   ....[6]....
        /*0584*/ 	.word	0xffffffff


	//   ....[7]....
        /*0588*/ 	.word	0xffffffff


	//   ....[8]....
        /*058c*/ 	.word	0xffffffff


	//   ....[9]....
        /*0590*/ 	.word	0xffffffff


	//   ....[10]....
        /*0594*/ 	.word	0xffffffff


	//   ....[11]....
        /*0598*/ 	.word	0xffffffff


	//   ....[12]....
        /*059c*/ 	.word	0xffffffff


	//   ....[13]....
        /*05a0*/ 	.word	0xffffffff


	//   ....[14]....
        /*05a4*/ 	.word	0xffffffff


	//   ....[15]....
        /*05a8*/ 	.word	0xffffffff


	//   ....[16]....
        /*05ac*/ 	.word	0xffffffff


	//   ....[17]....
        /*05b0*/ 	.word	0xffffffff


	//   ....[18]....
        /*05b4*/ 	.word	0xffffffff


	//   ....[19]....
        /*05b8*/ 	.word	0xffffffff


	//   ....[20]....
        /*05bc*/ 	.word	0xffffffff


	//   ....[21]....
        /*05c0*/ 	.word	0xffffffff


	//   ....[22]....
        /*05c4*/ 	.word	0xffffffff


	//   ....[23]....
        /*05c8*/ 	.word	0xffffffff


	//   ....[24]....
        /*05cc*/ 	.word	0xffffffff


	//   ....[25]....
        /*05d0*/ 	.word	0xffffffff


	//   ....[26]....
        /*05d4*/ 	.word	0xffffffff


	//   ....[27]....
        /*05d8*/ 	.word	0xffffffff


	//   ....[28]....
        /*05dc*/ 	.word	0xffffffff


	//   ....[29]....
        /*05e0*/ 	.word	0xffffffff


	//   ....[30]....
        /*05e4*/ 	.word	0xffffffff


	//   ....[31]....
        /*05e8*/ 	.word	0xffffffff


	//   ....[32]....
        /*05ec*/ 	.word	0xffffffff


	//   ....[33]....
        /*05f0*/ 	.word	0xffffffff


	//   ....[34]....
        /*05f4*/ 	.word	0xffffffff


	//   ....[35]....
        /*05f8*/ 	.word	0xffffffff


	//   ....[36]....
        /*05fc*/ 	.word	0xffffffff


	//   ....[37]....
        /*0600*/ 	.word	0xffffffff


	//   ....[38]....
        /*0604*/ 	.word	0xffffffff


	//   ....[39]....
        /*0608*/ 	.word	0xffffffff


	//   ....[40]....
        /*060c*/ 	.word	0xffffffff


	//   ....[41]....
        /*0610*/ 	.word	0xffffffff


	//   ....[42]....
        /*0614*/ 	.word	0xffffffff


	//   ....[43]....
        /*0618*/ 	.word	0xffffffff


	//   ....[44]....
        /*061c*/ 	.word	0xffffffff


	//   ....[45]....
        /*0620*/ 	.word	0xffffffff


	//   ....[46]....
        /*0624*/ 	.word	0xffffffff


	//   ....[47]....
        /*0628*/ 	.word	0xffffffff


	//   ....[48]....
        /*062c*/ 	.word	0xffffffff


	//   ....[49]....
        /*0630*/ 	.word	0xffffffff


	//   ....[50]....
        /*0634*/ 	.word	0xffffffff


	//   ....[51]....
        /*0638*/ 	.word	0xffffffff


	//   ....[52]....
        /*063c*/ 	.word	0xffffffff


	//   ....[53]....
        /*0640*/ 	.word	0xffffffff


	//   ....[54]....
        /*0644*/ 	.word	0xffffffff


	//   ....[55]....
        /*0648*/ 	.word	0xffffffff


	//   ....[56]....
        /*064c*/ 	.word	0xffffffff


	//   ....[57]....
        /*0650*/ 	.word	0xffffffff


	//   ....[58]....
        /*0654*/ 	.word	0xffffffff


	//   ....[59]....
        /*0658*/ 	.word	0xffffffff


	//   ....[60]....
        /*065c*/ 	.word	0xffffffff


	//   ....[61]....
        /*0660*/ 	.word	0xffffffff


	//   ....[62]....
        /*0664*/ 	.word	0xffffffff


	//   ....[63]....
        /*0668*/ 	.word	0xffffffff


	//   ....[64]....
        /*066c*/ 	.word	0xffffffff


	//   ....[65]....
        /*0670*/ 	.word	0xffffffff


	//   ....[66]....
        /*0674*/ 	.word	0xffffffff


	//   ....[67]....
        /*0678*/ 	.word	0xffffffff


	//   ....[68]....
        /*067c*/ 	.word	0xffffffff


	//   ....[69]....
        /*0680*/ 	.word	0xffffffff


	//   ....[70]....
        /*0684*/ 	.word	0xffffffff


	//   ....[71]....
        /*0688*/ 	.word	0xffffffff


	//   ....[72]....
        /*068c*/ 	.word	0xffffffff


	//   ....[73]....
        /*0690*/ 	.word	0xffffffff


	//   ....[74]....
        /*0694*/ 	.word	0xffffffff


	//   ....[75]....
        /*0698*/ 	.word	0xffffffff


	//   ....[76]....
        /*069c*/ 	.word	0xffffffff


	//   ....[77]....
        /*06a0*/ 	.word	0xffffffff


	//   ....[78]....
        /*06a4*/ 	.word	0xffffffff


	//   ....[79]....
        /*06a8*/ 	.word	0xffffffff


	//   ....[80]....
        /*06ac*/ 	.word	0xffffffff


	//   ....[81]....
        /*06b0*/ 	.word	0xffffffff


	//   ....[82]....
        /*06b4*/ 	.word	0xffffffff


	//   ....[83]....
        /*06b8*/ 	.word	0xffffffff


	//   ....[84]....
        /*06bc*/ 	.word	0xffffffff


	//   ....[85]....
        /*06c0*/ 	.word	0xffffffff


	//   ....[86]....
        /*06c4*/ 	.word	0xffffffff


	//   ....[87]....
        /*06c8*/ 	.word	0xffffffff


	//   ....[88]....
        /*06cc*/ 	.word	0xffffffff


	//   ....[89]....
        /*06d0*/ 	.word	0xffffffff


	//   ....[90]....
        /*06d4*/ 	.word	0xffffffff


	//   ....[91]....
        /*06d8*/ 	.word	0xffffffff


	//   ....[92]....
        /*06dc*/ 	.word	0xffffffff


	//   ....[93]....
        /*06e0*/ 	.word	0xffffffff


	//   ....[94]....
        /*06e4*/ 	.word	0xffffffff


	//   ....[95]....
        /*06e8*/ 	.word	0xffffffff


	//   ....[96]....
        /*06ec*/ 	.word	0xffffffff


	//   ....[97]....
        /*06f0*/ 	.word	0xffffffff


	//   ....[98]....
        /*06f4*/ 	.word	0xffffffff


	//   ....[99]....
        /*06f8*/ 	.word	0xffffffff


	//   ....[100]....
        /*06fc*/ 	.word	0xffffffff


	//   ....[101]....
        /*0700*/ 	.word	0xffffffff


	//   ....[102]....
        /*0704*/ 	.word	0xffffffff


	//   ....[103]....
        /*0708*/ 	.word	0xffffffff


	//   ....[104]....
        /*070c*/ 	.word	0xffffffff


	//   ....[105]....
        /*0710*/ 	.word	0xffffffff


	//   ....[106]....
        /*0714*/ 	.word	0x0500000f


	//   ....[107]....
        /*0718*/ 	.word	0x0500000f


	//   ....[108]....
        /*071c*/ 	.word	0x0500000f


	//   ....[109]....
        /*0720*/ 	.word	0x0500000f


	//   ....[110]....
        /*0724*/ 	.word	0x0500000f


	//   ....[111]....
        /*0728*/ 	.word	0x0500000f


	//   ....[112]....
        /*072c*/ 	.word	0x0500000f


	//   ....[113]....
        /*0730*/ 	.word	0x0500000f


	//   ....[114]....
        /*0734*/ 	.word	0x0500000f


	//   ....[115]....
        /*0738*/ 	.word	0x0500000f


	//   ....[116]....
        /*073c*/ 	.word	0x0500000f


	//   ....[117]....
        /*0740*/ 	.word	0x0500000f


	//   ....[118]....
        /*0744*/ 	.word	0x0500000f


	//   ....[119]....
        /*0748*/ 	.word	0x0500000f


	//   ....[120]....
        /*074c*/ 	.word	0x0500000f


	//   ....[121]....
        /*0750*/ 	.word	0x0500000f


	//   ....[122]....
        /*0754*/ 	.word	0x0500000f


	//   ....[123]....
        /*0758*/ 	.word	0x0500000f


	//   ....[124]....
        /*075c*/ 	.word	0x0500000f


	//   ....[125]....
        /*0760*/ 	.word	0x0500000f


	//   ....[126]....
        /*0764*/ 	.word	0x0500000f


	//   ....[127]....
        /*0768*/ 	.word	0x0500000f


	//   ....[128]....
        /*076c*/ 	.word	0x0500000f


	//   ....[129]....
        /*0770*/ 	.word	0x0500000f


	//   ....[130]....
        /*0774*/ 	.word	0x0500000f


	//   ....[131]....
        /*0778*/ 	.word	0x0500000f


	//   ....[132]....
        /*077c*/ 	.word	0x0500000f


	//   ....[133]....
        /*0780*/ 	.word	0x0500000f


	//   ....[134]....
        /*0784*/ 	.word	0x0500000f


	//   ....[135]....
        /*0788*/ 	.word	0x0500000f


	//   ....[136]....
        /*078c*/ 	.word	0x0500000f


	//   ....[137]....
        /*0790*/ 	.word	0x0500000f


	//   ....[138]....
        /*0794*/ 	.word	0x0500000f


	//   ....[139]....
        /*0798*/ 	.word	0x0500000f


	//----- nvinfo : EIATTR_COOP_GROUP_INSTR_OFFSETS
	.align		4
.L_1225:
        /*079c*/ 	.byte	0x04, 0x28
        /*079e*/ 	.short	(.L_1227 - .L_1226)


	//   ....[0]....
.L_1226:
        /*07a0*/ 	.word	0x00000070


	//   ....[1]....
        /*07a4*/ 	.word	0x000001a0


	//   ....[2]....
        /*07a8*/ 	.word	0x000001f0


	//   ....[3]....
        /*07ac*/ 	.word	0x00000420


	//   ....[4]....
        /*07b0*/ 	.word	0x00000580


	//   ....[5]....
        /*07b4*/ 	.word	0x000006a0


	//   ....[6]....
        /*07b8*/ 	.word	0x00000800


	//   ....[7]....
        /*07bc*/ 	.word	0x00006960


	//   ....[8]....
        /*07c0*/ 	.word	0x00007170


	//   ....[9]....
        /*07c4*/ 	.word	0x00007180


	//   ....[10]....
        /*07c8*/ 	.word	0x00007190


	//   ....[11]....
        /*07cc*/ 	.word	0x000071a0


	//   ....[12]....
        /*07d0*/ 	.word	0x00008c90


	//   ....[13]....
        /*07d4*/ 	.word	0x00008ca0


	//   ....[14]....
        /*07d8*/ 	.word	0x00008cb0


	//   ....[15]....
        /*07dc*/ 	.word	0x00008cc0


	//   ....[16]....
        /*07e0*/ 	.word	0x0000c390


	//   ....[17]....
        /*07e4*/ 	.word	0x0000c440


	//   ....[18]....
        /*07e8*/ 	.word	0x0000c7a0


	//   ....[19]....
        /*07ec*/ 	.word	0x0000c7d0


	//   ....[20]....
        /*07f0*/ 	.word	0x0000ec50


	//   ....[21]....
        /*07f4*/ 	.word	0x0000ec60


	//   ....[22]....
        /*07f8*/ 	.word	0x0000eca0


	//   ....[23]....
        /*07fc*/ 	.word	0x0000ece0


	//   ....[24]....
        /*0800*/ 	.word	0x000103a0


	//   ....[25]....
        /*0804*/ 	.word	0x000103b0


	//   ....[26]....
        /*0808*/ 	.word	0x000103f0


	//   ....[27]....
        /*080c*/ 	.word	0x000104d0


	//   ....[28]....
        /*0810*/ 	.word	0x00011020


	//   ....[29]....
        /*0814*/ 	.word	0x00011050


	//   ....[30]....
        /*0818*/ 	.word	0x00011080


	//   ....[31]....
        /*081c*/ 	.word	0x000110a0


	//   ....[32]....
        /*0820*/ 	.word	0x000110c0


	//   ....[33]....
        /*0824*/ 	.word	0x000110e0


	//   ....[34]....
        /*0828*/ 	.word	0x00011110


	//   ....[35]....
        /*082c*/ 	.word	0x00011130


	//   ....[36]....
        /*0830*/ 	.word	0x00011140


	//   ....[37]....
        /*0834*/ 	.word	0x00011150


	//   ....[38]....
        /*0838*/ 	.word	0x00011160


	//   ....[39]....
        /*083c*/ 	.word	0x00011170


	//   ....[40]....
        /*0840*/ 	.word	0x000111a0


	//   ....[41]....
        /*0844*/ 	.word	0x000111b0


	//   ....[42]....
        /*0848*/ 	.word	0x000111c0


	//   ....[43]....
        /*084c*/ 	.word	0x000111d0


	//   ....[44]....
        /*0850*/ 	.word	0x000111e0


	//   ....[45]....
        /*0854*/ 	.word	0x000111f0


	//   ....[46]....
        /*0858*/ 	.word	0x00011200


	//   ....[47]....
        /*085c*/ 	.word	0x00011210


	//   ....[48]....
        /*0860*/ 	.word	0x00011220


	//   ....[49]....
        /*0864*/ 	.word	0x00011230


	//   ....[50]....
        /*0868*/ 	.word	0x00011240


	//   ....[51]....
        /*086c*/ 	.word	0x00011250


	//   ....[52]....
        /*0870*/ 	.word	0x000119f0


	//   ....[53]....
        /*0874*/ 	.word	0x00011a20


	//   ....[54]....
        /*0878*/ 	.word	0x00011a70


	//   ....[55]....
        /*087c*/ 	.word	0x00011a90


	//   ....[56]....
        /*0880*/ 	.word	0x00011fa0


	//   ....[57]....
        /*0884*/ 	.word	0x00011fd0


	//   ....[58]....
        /*0888*/ 	.word	0x000120d0


	//   ....[59]....
        /*088c*/ 	.word	0x000120f0


	//   ....[60]....
        /*0890*/ 	.word	0x00012a30


	//   ....[61]....
        /*0894*/ 	.word	0x00012a40


	//   ....[62]....
        /*0898*/ 	.word	0x00012b40


	//   ....[63]....
        /*089c*/ 	.word	0x00012b60


	//   ....[64]....
        /*08a0*/ 	.word	0x00012cf0


	//   ....[65]....
        /*08a4*/ 	.word	0x00012ed0


	//   ....[66]....
        /*08a8*/ 	.word	0x00012f00


	//   ....[67]....
        /*08ac*/ 	.word	0x00012f30


	//   ....[68]....
        /*08b0*/ 	.word	0x00012f60


	//   ....[69]....
        /*08b4*/ 	.word	0x00012f90


	//   ....[70]....
        /*08b8*/ 	.word	0x00012fc0


	//   ....[71]....
        /*08bc*/ 	.word	0x00013130


	//   ....[72]....
        /*08c0*/ 	.word	0x00013160


	//   ....[73]....
        /*08c4*/ 	.word	0x00013190


	//   ....[74]....
        /*08c8*/ 	.word	0x000131c0


	//   ....[75]....
        /*08cc*/ 	.word	0x000131f0


	//   ....[76]....
        /*08d0*/ 	.word	0x00013220


	//   ....[77]....
        /*08d4*/ 	.word	0x000132b0


	//   ....[78]....
        /*08d8*/ 	.word	0x000132e0


	//   ....[79]....
        /*08dc*/ 	.word	0x00013360


	//   ....[80]....
        /*08e0*/ 	.word	0x000140a0


	//   ....[81]....
        /*08e4*/ 	.word	0x00015ce0


	//   ....[82]....
        /*08e8*/ 	.word	0x00016be0


	//   ....[83]....
        /*08ec*/ 	.word	0x00016c10


	//   ....[84]....
        /*08f0*/ 	.word	0x00016c30


	//   ....[85]....
        /*08f4*/ 	.word	0x00016c40


	//   ....[86]....
        /*08f8*/ 	.word	0x00016d10


	//   ....[87]....
        /*08fc*/ 	.word	0x00016d20


	//   ....[88]....
        /*0900*/ 	.word	0x00018960


	//   ....[89]....
        /*0904*/ 	.word	0x00018990


	//   ....[90]....
        /*0908*/ 	.word	0x000189d0


	//   ....[91]....
        /*090c*/ 	.word	0x00018a00


	//   ....[92]....
        /*0910*/ 	.word	0x00018a30


	//   ....[93]....
        /*0914*/ 	.word	0x00018a60


	//   ....[94]....
        /*0918*/ 	.word	0x00018a90


	//   ....[95]....
        /*091c*/ 	.word	0x00018ac0


	//   ....[96]....
        /*0920*/ 	.word	0x00018c40


	//   ....[97]....
        /*0924*/ 	.word	0x00018c70


	//   ....[98]....
        /*0928*/ 	.word	0x00018ca0


	//   ....[99]....
        /*092c*/ 	.word	0x00018cd0


	//   ....[100]....
        /*0930*/ 	.word	0x00018d00


	//   ....[101]....
        /*0934*/ 	.word	0x00018d30


	//   ....[102]....
        /*0938*/ 	.word	0x00018df0


	//   ....[103]....
        /*093c*/ 	.word	0x00018e10


	//   ....[104]....
        /*0940*/ 	.word	0x00018e80


	//   ....[105]....
        /*0944*/ 	.word	0x000192f0


	//   ....[106]....
        /*0948*/ 	.word	0x00019770


	//   ....[107]....
        /*094c*/ 	.word	0x00019800


	//   ....[108]....
        /*0950*/ 	.word	0x00019850


	//   ....[109]....
        /*0954*/ 	.word	0x000198a0


	//   ....[110]....
        /*0958*/ 	.word	0x00019980


	//   ....[111]....
        /*095c*/ 	.word	0x00019a10


	//   ....[112]....
        /*0960*/ 	.word	0x00019a60


	//   ....[113]....
        /*0964*/ 	.word	0x00019ab0


	//   ....[114]....
        /*0968*/ 	.word	0x00019d10


	//   ....[115]....
        /*096c*/ 	.word	0x00019ff0


	//   ....[116]....
        /*0970*/ 	.word	0x0001a1c0


	//   ....[117]....
        /*0974*/ 	.word	0x0001a220


	//   ....[118]....
        /*0978*/ 	.word	0x0001a280


	//   ....[119]....
        /*097c*/ 	.word	0x0001a350


	//   ....[120]....
        /*0980*/ 	.word	0x0001a3d0


	//   ....[121]....
        /*0984*/ 	.word	0x0001a4a0


	//   ....[122]....
        /*0988*/ 	.word	0x0001a770


	//   ....[123]....
        /*098c*/ 	.word	0x0001a810


	//   ....[124]....
        /*0990*/ 	.word	0x0001a930


	//   ....[125]....
        /*0994*/ 	.word	0x0001a9a0


	//   ....[126]....
        /*0998*/ 	.word	0x0001aa10


	//   ....[127]....
        /*099c*/ 	.word	0x0001aa80


	//   ....[128]....
        /*09a0*/ 	.word	0x0001aaf0


	//   ....[129]....
        /*09a4*/ 	.word	0x0001ab70


	//   ....[130]....
        /*09a8*/ 	.word	0x0001ac00


	//   ....[131]....
        /*09ac*/ 	.word	0x0001aca0


	//   ....[132]....
        /*09b0*/ 	.word	0x0001ad10


	//   ....[133]....
        /*09b4*/ 	.word	0x0001ad80


	//   ....[134]....
        /*09b8*/ 	.word	0x0001adf0


	//   ....[135]....
        /*09bc*/ 	.word	0x0001ae70


	//   ....[136]....
        /*09c0*/ 	.word	0x0001aee0


	//   ....[137]....
        /*09c4*/ 	.word	0x0001af80


	//   ....[138]....
        /*09c8*/ 	.word	0x0001b010


	//   ....[139]....
        /*09cc*/ 	.word	0x0001b130


	//----- nvinfo : EIATTR_REG_RECONFIG
	.align		4
.L_1227:
        /*09d0*/ 	.byte	0x01, 0x54
	.zero		2


	//----- nvinfo : EIATTR_SYSCALL_OFFSETS
	.align		4
        /*09d4*/ 	.byte	0x04, 0x46
        /*09d6*/ 	.short	(.L_1229 - .L_1228)


	//   ....[0]....
.L_1228:
        /*09d8*/ 	.word	0x00001980


	//   ....[1]....
        /*09dc*/ 	.word	0x00001ad0


	//   ....[2]....
        /*09e0*/ 	.word	0x00006ad0


	//   ....[3]....
        /*09e4*/ 	.word	0x000070b0


	//   ....[4]....
        /*09e8*/ 	.word	0x00015740


	//   ....[5]....
        /*09ec*/ 	.word	0x000158d0


	//   ....[6]....
        /*09f0*/ 	.word	0x00015a20


	//   ....[7]....
        /*09f4*/ 	.word	0x00015b70


	//   ....[8]....
        /*09f8*/ 	.word	0x00016690


	//----- nvinfo : EIATTR_MBARRIER_INSTR_OFFSETS
	.align		4
.L_1229:
        /*09fc*/ 	.byte	0x04, 0x39
        /*09fe*/ 	.short	(.L_1231 - .L_1230)


	//   ....[0]....
.L_1230:
        /*0a00*/ 	.word	0x000002d0
        /*0a04*/ 	.word	0x000000ff
        /*0a08*/ 	.word	0x00019c00
        /*0a0c*/ 	.short	0x0100
        /*0a0e*/ 	.byte	0x08
	.zero		1


	//   ....[1]....
        /*0a10*/ 	.word	0x000002e0
        /*0a14*/ 	.word	0x000000ff
        /*0a18*/ 	.word	0x00019c20
        /*0a1c*/ 	.short	0x0100
        /*0a1e*/ 	.byte	0x08
	.zero		1


	//   ....[2]....
        /*0a20*/ 	.word	0x000003d0
        /*0a24*/ 	.word	0x000000ff
        /*0a28*/ 	.word	0x00019c30
        /*0a2c*/ 	.short	0x0100
        /*0a2e*/ 	.byte	0x08
	.zero		1


	//   ....[3]....
        /*0a30*/ 	.word	0x000003e0
        /*0a34*/ 	.word	0x000000ff
        /*0a38*/ 	.word	0x00019c40
        /*0a3c*/ 	.short	0x0100
        /*0a3e*/ 	.byte	0x08
	.zero		1


	//   ....[4]....
        /*0a40*/ 	.word	0x000003f0
        /*0a44*/ 	.word	0x000000ff
        /*0a48*/ 	.word	0x00019c38
        /*0a4c*/ 	.short	0x0100
        /*0a4e*/ 	.byte	0x08
	.zero		1


	//   ....[5]....
        /*0a50*/ 	.word	0x00000400
        /*0a54*/ 	.word	0x000000ff
        /*0a58*/ 	.word	0x00019c48
        /*0a5c*/ 	.short	0x0100
        /*0a5e*/ 	.byte	0x08
	.zero		1


	//   ....[6]....
        /*0a60*/ 	.word	0x00000530
        /*0a64*/ 	.word	0x000000ff
        /*0a68*/ 	.word	0x00019c50
        /*0a6c*/ 	.short	0x0100
        /*0a6e*/ 	.byte	0x08
	.zero		1


	//   ....[7]....
        /*0a70*/ 	.word	0x00000540
        /*0a74*/ 	.word	0x000000ff
        /*0a78*/ 	.word	0x00019c60
        /*0a7c*/ 	.short	0x0100
        /*0a7e*/ 	.byte	0x08
	.zero		1


	//   ....[8]....
        /*0a80*/ 	.word	0x00000550
        /*0a84*/ 	.word	0x000000ff
        /*0a88*/ 	.word	0x00019c58
        /*0a8c*/ 	.short	0x0100
        /*0a8e*/ 	.byte	0x08
	.zero		1


	//   ....[9]....
        /*0a90*/ 	.word	0x00000560
        /*0a94*/ 	.word	0x000000ff
        /*0a98*/ 	.word	0x00019c68
        /*0a9c*/ 	.short	0x0100
        /*0a9e*/ 	.byte	0x08
	.zero		1


	//   ....[10]....
        /*0aa0*/ 	.word	0x00000650
        /*0aa4*/ 	.word	0x000000ff
        /*0aa8*/ 	.word	0x00019c70
        /*0aac*/ 	.short	0x0100
        /*0aae*/ 	.byte	0x06
	.zero		1


	//   ....[11]....
        /*0ab0*/ 	.word	0x00000660
        /*0ab4*/ 	.word	0x000000ff
        /*0ab8*/ 	.word	0x00019c80
        /*0abc*/ 	.short	0x0100
        /*0abe*/ 	.byte	0x06
	.zero		1


	//   ....[12]....
        /*0ac0*/ 	.word	0x00000670
        /*0ac4*/ 	.word	0x000000ff
        /*0ac8*/ 	.word	0x00019c78
        /*0acc*/ 	.short	0x0100
        /*0ace*/ 	.byte	0x06
	.zero		1


	//   ....[13]....
        /*0ad0*/ 	.word	0x00000680
        /*0ad4*/ 	.word	0x000000ff
        /*0ad8*/ 	.word	0x00019c88
        /*0adc*/ 	.short	0x0100
        /*0ade*/ 	.byte	0x06
	.zero		1


	//   ....[14]....
        /*0ae0*/ 	.word	0x000007b0
        /*0ae4*/ 	.word	0x000000ff
        /*0ae8*/ 	.word	0x00019c90
        /*0aec*/ 	.short	0x0100
        /*0aee*/ 	.byte	0x08
	.zero		1


	//   ....[15]....
        /*0af0*/ 	.word	0x000007c0
        /*0af4*/ 	.word	0x000000ff
        /*0af8*/ 	.word	0x00019ca0
        /*0afc*/ 	.short	0x0100
        /*0afe*/ 	.byte	0x08
	.zero		1


	//   ....[16]....
        /*0b00*/ 	.word	0x000007d0
        /*0b04*/ 	.word	0x000000ff
        /*0b08*/ 	.word	0x00019c98
        /*0b0c*/ 	.short	0x0100
        /*0b0e*/ 	.byte	0x08
	.zero		1


	//   ....[17]....
        /*0b10*/ 	.word	0x000007e0
        /*0b14*/ 	.word	0x000000ff
        /*0b18*/ 	.word	0x00019ca8
        /*0b1c*/ 	.short	0x0100
        /*0b1e*/ 	.byte	0x08
	.zero		1


	//   ....[18]....
        /*0b20*/ 	.word	0x00000910
        /*0b24*/ 	.word	0x000000ff
        /*0b28*/ 	.word	0x00019cb0
        /*0b2c*/ 	.short	0x0100
        /*0b2e*/ 	.byte	0x08
	.zero		1


	//   ....[19]....
        /*0b30*/ 	.word	0x00000920
        /*0b34*/ 	.word	0x000000ff
        /*0b38*/ 	.word	0x00019cc0
        /*0b3c*/ 	.short	0x0100
        /*0b3e*/ 	.byte	0x08
	.zero		1


	//   ....[20]....
        /*0b40*/ 	.word	0x00000930
        /*0b44*/ 	.word	0x000000ff
        /*0b48*/ 	.word	0x00019cb8
        /*0b4c*/ 	.short	0x0100
        /*0b4e*/ 	.byte	0x08
	.zero		1


	//   ....[21]....
        /*0b50*/ 	.word	0x00000940
        /*0b54*/ 	.word	0x000000ff
        /*0b58*/ 	.word	0x00019cc8
        /*0b5c*/ 	.short	0x0100
        /*0b5e*/ 	.byte	0x08
	.zero		1


	//   ....[22]....
        /*0b60*/ 	.word	0x000027d0
        /*0b64*/ 	.word	0x00000053
        /*0b68*/ 	.word	0x00019c90
        /*0b6c*/ 	.short	0x010a
        /*0b6e*/ 	.byte	0x3f
	.zero		1


	//   ....[23]....
        /*0b70*/ 	.word	0x00004090
        /*0b74*/ 	.word	0x00000053
        /*0b78*/ 	.word	0x00019c90
        /*0b7c*/ 	.short	0x010a
        /*0b7e*/ 	.byte	0x3f
	.zero		1


	//   ....[24]....
        /*0b80*/ 	.word	0x000061b0
        /*0b84*/ 	.word	0x00000053
        /*0b88*/ 	.word	0x00019c90
        /*0b8c*/ 	.short	0x010a
        /*0b8e*/ 	.byte	0x3f
	.zero		1


	//   ....[25]....
        /*0b90*/ 	.word	0x00006380
        /*0b94*/ 	.word	0x00000008
        /*0b98*/ 	.word	0x00000000
        /*0b9c*/ 	.short	0x0101
        /*0b9e*/ 	.byte	0x3f
	.zero		1


	//   ....[26]....
        /*0ba0*/ 	.word	0x000063c0
        /*0ba4*/ 	.word	0x00000053
        /*0ba8*/ 	.word	0x00019cb0
        /*0bac*/ 	.short	0x010a
        /*0bae*/ 	.byte	0x3f
	.zero		1


	//   ....[27]....
        /*0bb0*/ 	.word	0x00006630
        /*0bb4*/ 	.word	0x00000053
        /*0bb8*/ 	.word	0x00000000
        /*0bbc*/ 	.short	0x0101
        /*0bbe*/ 	.byte	0x3f
	.zero		1


	//   ....[28]....
        /*0bc0*/ 	.word	0x00006e10
        /*0bc4*/ 	.word	0x00000010
        /*0bc8*/ 	.word	0x00019c00
        /*0bcc*/ 	.short	0x010a
        /*0bce*/ 	.byte	0x3f
	.zero		1


	//   ....[29]....
        /*0bd0*/ 	.word	0x00006e60
        /*0bd4*/ 	.word	0x00000010
        /*0bd8*/ 	.word	0x00019c00
        /*0bdc*/ 	.short	0x010a
        /*0bde*/ 	.byte	0x3f
	.zero		1


	//   ....[30]....
        /*0be0*/ 	.word	0x000074c0
        /*0be4*/ 	.word	0x00000010
        /*0be8*/ 	.word	0x00019c00
        /*0bec*/ 	.short	0x010a
        /*0bee*/ 	.byte	0x3f
	.zero		1


	//   ....[31]....
        /*0bf0*/ 	.word	0x00008fd0
        /*0bf4*/ 	.word	0x00000010
        /*0bf8*/ 	.word	0x00019c00
        /*0bfc*/ 	.short	0x010a
        /*0bfe*/ 	.byte	0x3f
	.zero		1


	//   ....[32]....
        /*0c00*/ 	.word	0x0000b150
        /*0c04*/ 	.word	0x00000000
        /*0c08*/ 	.word	0x00019c30
        /*0c0c*/ 	.short	0x010a
        /*0c0e*/ 	.byte	0x3f
	.zero		1


	//   ....[33]....
        /*0c10*/ 	.word	0x0000b1f0
        /*0c14*/ 	.word	0x00000000
        /*0c18*/ 	.word	0x00019c30
        /*0c1c*/ 	.short	0x010a
        /*0c1e*/ 	.byte	0x3f
	.zero		1


	//   ....[34]....
        /*0c20*/ 	.word	0x0000cf90
        /*0c24*/ 	.word	0x00000035
        /*0c28*/ 	.word	0x00000000
        /*0c2c*/ 	.short	0x0101
        /*0c2e*/ 	.byte	0x3f
	.zero		1


	//   ....[35]....
        /*0c30*/ 	.word	0x0000db50
        /*0c34*/ 	.word	0x0000000f
        /*0c38*/ 	.word	0x00019c30
        /*0c3c*/ 	.short	0x010a
        /*0c3e*/ 	.byte	0x3f
	.zero		1


	//   ....[36]....
        /*0c40*/ 	.word	0x0000dbc0
        /*0c44*/ 	.word	0x0000000f
        /*0c48*/ 	.word	0x00019c30
        /*0c4c*/ 	.short	0x010a
        /*0c4e*/ 	.byte	0x3f
	.zero		1


	//   ....[37]....
        /*0c50*/ 	.word	0x0000ddd0
        /*0c54*/ 	.word	0x00000014
        /*0c58*/ 	.word	0x00019c50
        /*0c5c*/ 	.short	0x010a
        /*0c5e*/ 	.byte	0x3f
	.zero		1


	//   ....[38]....
        /*0c60*/ 	.word	0x0000de20
        /*0c64*/ 	.word	0x00000014
        /*0c68*/ 	.word	0x00019c50
        /*0c6c*/ 	.short	0x010a
        /*0c6e*/ 	.byte	0x3f
	.zero		1


	//   ....[39]....
        /*0c70*/ 	.word	0x0000f280
        /*0c74*/ 	.word	0x0000000f
        /*0c78*/ 	.word	0x00000000
        /*0c7c*/ 	.short	0x0101
        /*0c7e*/ 	.byte	0x3f
	.zero		1


	//   ....[40]....
        /*0c80*/ 	.word	0x0000ffd0
        /*0c84*/ 	.word	0x00000014
        /*0c88*/ 	.word	0x00000000
        /*0c8c*/ 	.short	0x0101
        /*0c8e*/ 	.byte	0x3f
	.zero		1


	//   ....[41]....
        /*0c90*/ 	.word	0x00010050
        /*0c94*/ 	.word	0x0000000a
        /*0c98*/ 	.word	0x00019c50
        /*0c9c*/ 	.short	0x010a
        /*0c9e*/ 	.byte	0x3f
	.zero		1


	//   ....[42]....
        /*0ca0*/ 	.word	0x000100a0
        /*0ca4*/ 	.word	0x0000000a
        /*0ca8*/ 	.word	0x00019c50
        /*0cac*/ 	.short	0x010a
        /*0cae*/ 	.byte	0x3f
	.zero		1


	//   ....[43]....
        /*0cb0*/ 	.word	0x00010990
        /*0cb4*/ 	.word	0x00000004
        /*0cb8*/ 	.word	0x00000000
        /*0cbc*/ 	.short	0x0101
        /*0cbe*/ 	.byte	0x3f
	.zero		1


	//   ....[44]....
        /*0cc0*/ 	.word	0x00011fc0
        /*0cc4*/ 	.word	0x00000000
        /*0cc8*/ 	.word	0x00000000
        /*0ccc*/ 	.short	0x0101
        /*0cce*/ 	.byte	0x3f
	.zero		1


	//   ....[45]....
        /*0cd0*/ 	.word	0x00014180
        /*0cd4*/ 	.word	0x00000016
        /*0cd8*/ 	.word	0x00019c20
        /*0cdc*/ 	.short	0x010a
        /*0cde*/ 	.byte	0x3f
	.zero		1


	//   ....[46]....
        /*0ce0*/ 	.word	0x00014240
        /*0ce4*/ 	.word	0x00000008
        /*0ce8*/ 	.word	0x00019ca0
        /*0cec*/ 	.short	0x010a
        /*0cee*/ 	.byte	0x3f
	.zero		1


	//   ....[47]....
        /*0cf0*/ 	.word	0x00014670
        /*0cf4*/ 	.word	0x00000008
        /*0cf8*/ 	.word	0x00019cc0
        /*0cfc*/ 	.short	0x010a
        /*0cfe*/ 	.byte	0x3f
	.zero		1


	//   ....[48]....
        /*0d00*/ 	.word	0x00014bd0
        /*0d04*/ 	.word	0x00000008
        /*0d08*/ 	.word	0x00019ca0
        /*0d0c*/ 	.short	0x010a
        /*0d0e*/ 	.byte	0x3f
	.zero		1


	//   ....[49]....
        /*0d10*/ 	.word	0x00014ff0
        /*0d14*/ 	.word	0x00000008
        /*0d18*/ 	.word	0x00019cc0
        /*0d1c*/ 	.short	0x010a
        /*0d1e*/ 	.byte	0x3f
	.zero		1


	//   ....[50]....
        /*0d20*/ 	.word	0x00015f30
        /*0d24*/ 	.word	0x00000004
        /*0d28*/ 	.word	0x00019c80
        /*0d2c*/ 	.short	0x010a
        /*0d2e*/ 	.byte	0x3f
	.zero		1


	//   ....[51]....
        /*0d30*/ 	.word	0x00016190
        /*0d34*/ 	.word	0x00000004
        /*0d38*/ 	.word	0x00019c40
        /*0d3c*/ 	.short	0x010a
        /*0d3e*/ 	.byte	0x3f
	.zero		1


	//   ....[52]....
        /*0d40*/ 	.word	0x00016e00
        /*0d44*/ 	.word	0x00000016
        /*0d48*/ 	.word	0x00019c00
        /*0d4c*/ 	.short	0x0107
        /*0d4e*/ 	.byte	0x3f
	.zero		1


	//   ....[53]....
        /*0d50*/ 	.word	0x00016f00
        /*0d54*/ 	.word	0x00000016
        /*0d58*/ 	.word	0x00019c00
        /*0d5c*/ 	.short	0x0101
        /*0d5e*/ 	.byte	0x3f
	.zero		1


	//   ....[54]....
        /*0d60*/ 	.word	0x00016f20
        /*0d64*/ 	.word	0x00000016
        /*0d68*/ 	.word	0x00019c20
        /*0d6c*/ 	.short	0x010a
        /*0d6e*/ 	.byte	0x3f
	.zero		1


	//   ....[55]....
        /*0d70*/ 	.word	0x00017220
        /*0d74*/ 	.word	0x00000006
        /*0d78*/ 	.word	0x00019c80
        /*0d7c*/ 	.short	0x010a
        /*0d7e*/ 	.byte	0x3f
	.zero		1


	//   ....[56]....
        /*0d80*/ 	.word	0x00017670
        /*0d84*/ 	.word	0x00000006
        /*0d88*/ 	.word	0x00019c40
        /*0d8c*/ 	.short	0x010a
        /*0d8e*/ 	.byte	0x3f
	.zero		1


	//   ....[57]....
        /*0d90*/ 	.word	0x00017b20
        /*0d94*/ 	.word	0x00000003
        /*0d98*/ 	.word	0x00019c70
        /*0d9c*/ 	.short	0x010a
        /*0d9e*/ 	.byte	0x3f
	.zero		1


	//   ....[58]....
        /*0da0*/ 	.word	0x00017b90
        /*0da4*/ 	.word	0x00000003
        /*0da8*/ 	.word	0x00019c60
        /*0dac*/ 	.short	0x010a
        /*0dae*/ 	.byte	0x3f
	.zero		1


	//   ....[59]....
        /*0db0*/ 	.word	0x00017ff0
        /*0db4*/ 	.word	0x00000003
        /*0db8*/ 	.word	0x00019c50
        /*0dbc*/ 	.short	0x0101
        /*0dbe*/ 	.byte	0x3f
	.zero		1


	//   ....[60]....
        /*0dc0*/ 	.word	0x00018070
        /*0dc4*/ 	.word	0x00000003
        /*0dc8*/ 	.word	0x00000000
        /*0dcc*/ 	.short	0x0101
        /*0dce*/ 	.byte	0x3f
	.zero		1


	//   ....[61]....
        /*0dd0*/ 	.word	0x00018260
        /*0dd4*/ 	.word	0x00000000
        /*0dd8*/ 	.word	0x00019c70
        /*0ddc*/ 	.short	0x010a
        /*0dde*/ 	.byte	0x3f
	.zero		1


	//   ....[62]....
        /*0de0*/ 	.word	0x000182d0
        /*0de4*/ 	.word	0x00000000
        /*0de8*/ 	.word	0x00019c60
        /*0dec*/ 	.short	0x010a
        /*0dee*/ 	.byte	0x3f
	.zero		1


	//   ....[63]....
        /*0df0*/ 	.word	0x00018730
        /*0df4*/ 	.word	0x00000000
        /*0df8*/ 	.word	0x00019c50
        /*0dfc*/ 	.short	0x0101
        /*0dfe*/ 	.byte	0x3f
	.zero		1


	//   ....[64]....
        /*0e00*/ 	.word	0x00018780
        /*0e04*/ 	.word	0x00000002
        /*0e08*/ 	.word	0x00000000
        /*0e0c*/ 	.short	0x0101
        /*0e0e*/ 	.byte	0x3f
	.zero		1


	//   ....[65]....
        /*0e10*/ 	.word	0x00019270
        /*0e14*/ 	.word	0x00000009
        /*0e18*/ 	.word	0x00019c20
        /*0e1c*/ 	.short	0x010a
        /*0e1e*/ 	.byte	0x3f
	.zero		1


	//   ....[66]....
        /*0e20*/ 	.word	0x00019400
        /*0e24*/ 	.word	0x00000007
        /*0e28*/ 	.word	0x00000000
        /*0e2c*/ 	.short	0x010a
        /*0e2e*/ 	.byte	0x3f
	.zero		1


	//   ....[67]....
        /*0e30*/ 	.word	0x00019470
        /*0e34*/ 	.word	0x00000003
        /*0e38*/ 	.word	0x00000000
        /*0e3c*/ 	.short	0x010a
        /*0e3e*/ 	.byte	0x3f
	.zero		1


	//   ....[68]....
        /*0e40*/ 	.word	0x000194c0
        /*0e44*/ 	.word	0x00000003
        /*0e48*/ 	.word	0x00019c60
        /*0e4c*/ 	.short	0x010a
        /*0e4e*/ 	.byte	0x3f
	.zero		1


	//   ....[69]....
        /*0e50*/ 	.word	0x00019510
        /*0e54*/ 	.word	0x00000005
        /*0e58*/ 	.word	0x00019c60
        /*0e5c*/ 	.short	0x010a
        /*0e5e*/ 	.byte	0x3f
	.zero		1


	//   ....[70]....
        /*0e60*/ 	.word	0x00019550
        /*0e64*/ 	.word	0x00000003
        /*0e68*/ 	.word	0x00019c80
        /*0e6c*/ 	.short	0x010a
        /*0e6e*/ 	.byte	0x3f
	.zero		1


	//   ....[71]....
        /*0e70*/ 	.word	0x00019570
        /*0e74*/ 	.word	0x00000005
        /*0e78*/ 	.word	0x00019c80
        /*0e7c*/ 	.short	0x010a
        /*0e7e*/ 	.byte	0x3f
	.zero		1


	//   ....[72]....
        /*0e80*/ 	.word	0x000195d0
        /*0e84*/ 	.word	0x00000053
        /*0e88*/ 	.word	0x00019c90
        /*0e8c*/ 	.short	0x010a
        /*0e8e*/ 	.byte	0x3f
	.zero		1


	//   ....[73]....
        /*0e90*/ 	.word	0x00019620
        /*0e94*/ 	.word	0x00000053
        /*0e98*/ 	.word	0x00019c90
        /*0e9c*/ 	.short	0x010a
        /*0e9e*/ 	.byte	0x3f
	.zero		1


	//   ....[74]....
        /*0ea0*/ 	.word	0x00019670
        /*0ea4*/ 	.word	0x00000053
        /*0ea8*/ 	.word	0x00019c90
        /*0eac*/ 	.short	0x010a
        /*0eae*/ 	.byte	0x3f
	.zero		1


	//   ....[75]....
        /*0eb0*/ 	.word	0x000196c0
        /*0eb4*/ 	.word	0x00000053
        /*0eb8*/ 	.word	0x00019cb0
        /*0ebc*/ 	.short	0x010a
        /*0ebe*/ 	.byte	0x3f
	.zero		1


	//   ....[76]....
        /*0ec0*/ 	.word	0x000198d0
        /*0ec4*/ 	.word	0x00000010
        /*0ec8*/ 	.word	0x00019c00
        /*0ecc*/ 	.short	0x010a
        /*0ece*/ 	.byte	0x3f
	.zero		1


	//   ....[77]....
        /*0ed0*/ 	.word	0x00019af0
        /*0ed4*/ 	.word	0x00000010
        /*0ed8*/ 	.word	0x00019c00
        /*0edc*/ 	.short	0x010a
        /*0ede*/ 	.byte	0x3f
	.zero		1


	//   ....[78]....
        /*0ee0*/ 	.word	0x00019b40
        /*0ee4*/ 	.word	0x00000000
        /*0ee8*/ 	.word	0x00019c30
        /*0eec*/ 	.short	0x010a
        /*0eee*/ 	.byte	0x3f
	.zero		1


	//   ....[79]....
        /*0ef0*/ 	.word	0x00019b90
        /*0ef4*/ 	.word	0x0000000f
        /*0ef8*/ 	.word	0x00019c30
        /*0efc*/ 	.short	0x010a
        /*0efe*/ 	.byte	0x3f
	.zero		1


	//   ....[80]....
        /*0f00*/ 	.word	0x00019be0
        /*0f04*/ 	.word	0x00000014
        /*0f08*/ 	.word	0x00019c50
        /*0f0c*/ 	.short	0x010a
        /*0f0e*/ 	.byte	0x3f
	.zero		1


	//   ....[81]....
        /*0f10*/ 	.word	0x00019c30
        /*0f14*/ 	.word	0x0000000a
        /*0f18*/ 	.word	0x00019c50
        /*0f1c*/ 	.short	0x010a
        /*0f1e*/ 	.byte	0x3f
	.zero		1


	//   ....[82]....
        /*0f20*/ 	.word	0x00019dd0
        /*0f24*/ 	.word	0x00000016
        /*0f28*/ 	.word	0x00019c20
        /*0f2c*/ 	.short	0x010a
        /*0f2e*/ 	.byte	0x3f
	.zero		1


	//   ....[83]....
        /*0f30*/ 	.word	0x00019e20
        /*0f34*/ 	.word	0x00000008
        /*0f38*/ 	.word	0x00019ca0
        /*0f3c*/ 	.short	0x010a
        /*0f3e*/ 	.byte	0x3f
	.zero		1


	//   ....[84]....
        /*0f40*/ 	.word	0x00019e70
        /*0f44*/ 	.word	0x00000008
        /*0f48*/ 	.word	0x00019cc0
        /*0f4c*/ 	.short	0x010a
        /*0f4e*/ 	.byte	0x3f
	.zero		1


	//   ....[85]....
        /*0f50*/ 	.word	0x00019ec0
        /*0f54*/ 	.word	0x00000008
        /*0f58*/ 	.word	0x00019ca0
        /*0f5c*/ 	.short	0x010a
        /*0f5e*/ 	.byte	0x3f
	.zero		1


	//   ....[86]....
        /*0f60*/ 	.word	0x00019f10
        /*0f64*/ 	.word	0x00000008
        /*0f68*/ 	.word	0x00019cc0
        /*0f6c*/ 	.short	0x010a
        /*0f6e*/ 	.byte	0x3f
	.zero		1


	//   ....[87]....
        /*0f70*/ 	.word	0x0001a0b0
        /*0f74*/ 	.word	0x00000004
        /*0f78*/ 	.word	0x00019c80
        /*0f7c*/ 	.short	0x010a
        /*0f7e*/ 	.byte	0x3f
	.zero		1


	//   ....[88]....
        /*0f80*/ 	.word	0x0001a100
        /*0f84*/ 	.word	0x00000004
        /*0f88*/ 	.word	0x00019c40
        /*0f8c*/ 	.short	0x010a
        /*0f8e*/ 	.byte	0x3f
	.zero		1


	//   ....[89]....
        /*0f90*/ 	.word	0x0001a4e0
        /*0f94*/ 	.word	0x00000016
        /*0f98*/ 	.word	0x00019c20
        /*0f9c*/ 	.short	0x010a
        /*0f9e*/ 	.byte	0x3f
	.zero		1


	//   ....[90]....
        /*0fa0*/ 	.word	0x0001a530
        /*0fa4*/ 	.word	0x00000006
        /*0fa8*/ 	.word	0x00019c80
        /*0fac*/ 	.short	0x010a
        /*0fae*/ 	.byte	0x3f
	.zero		1


	//   ....[91]....
        /*0fb0*/ 	.word	0x0001a580
        /*0fb4*/ 	.word	0x00000006
        /*0fb8*/ 	.word	0x00019c40
        /*0fbc*/ 	.short	0x010a
        /*0fbe*/ 	.byte	0x3f
	.zero		1


	//   ....[92]....
        /*0fc0*/ 	.word	0x0001a5d0
        /*0fc4*/ 	.word	0x00000003
        /*0fc8*/ 	.word	0x00019c70
        /*0fcc*/ 	.short	0x010a
        /*0fce*/ 	.byte	0x3f
	.zero		1


	//   ....[93]....
        /*0fd0*/ 	.word	0x0001a620
        /*0fd4*/ 	.word	0x00000003
        /*0fd8*/ 	.word	0x00019c60
        /*0fdc*/ 	.short	0x010a
        /*0fde*/ 	.byte	0x3f
	.zero		1


	//   ....[94]....
        /*0fe0*/ 	.word	0x0001a670
        /*0fe4*/ 	.word	0x00000000
        /*0fe8*/ 	.word	0x00019c70
        /*0fec*/ 	.short	0x010a
        /*0fee*/ 	.byte	0x3f
	.zero		1


	//   ....[95]....
        /*0ff0*/ 	.word	0x0001a6c0
        /*0ff4*/ 	.word	0x00000000
        /*0ff8*/ 	.word	0x00019c60
        /*0ffc*/ 	.short	0x010a
        /*0ffe*/ 	.byte	0x3f
	.zero		1


	//   ....[96]....
        /*1000*/ 	.word	0x0001b050
        /*1004*/ 	.word	0x00000009
        /*1008*/ 	.word	0x00019c20
        /*100c*/ 	.short	0x010a
        /*100e*/ 	.byte	0x3f
	.zero		1


	//   ....[97]....
        /*1010*/ 	.word	0x0001b1f0
        /*1014*/ 	.word	0x00000007
        /*1018*/ 	.word	0x00000000
        /*101c*/ 	.short	0x010a
        /*101e*/ 	.byte	0x3f
	.zero		1


	//   ....[98]....
        /*1020*/ 	.word	0x0001b240
        /*1024*/ 	.word	0x00000003
        /*1028*/ 	.word	0x00000000
        /*102c*/ 	.short	0x010a
        /*102e*/ 	.byte	0x3f
	.zero		1


	//   ....[99]....
        /*1030*/ 	.word	0x0001b290
        /*1034*/ 	.word	0x00000003
        /*1038*/ 	.word	0x00019c60
        /*103c*/ 	.short	0x010a
        /*103e*/ 	.byte	0x3f
	.zero		1


	//   ....[100]....
        /*1040*/ 	.word	0x0001b2e0
        /*1044*/ 	.word	0x00000005
        /*1048*/ 	.word	0x00019c60
        /*104c*/ 	.short	0x010a
        /*104e*/ 	.byte	0x3f
	.zero		1


	//   ....[101]....
        /*1050*/ 	.word	0x0001b330
        /*1054*/ 	.word	0x00000003
        /*1058*/ 	.word	0x00019c80
        /*105c*/ 	.short	0x010a
        /*105e*/ 	.byte	0x3f
	.zero		1


	//----- nvinfo : EIATTR_NUM_MBARRIERS
	.align		4
.L_1231:
        /*1060*/ 	.byte	0x03, 0x38
        /*1062*/ 	.short	0x0016


	//----- nvinfo : EIATTR_EXIT_INSTR_OFFSETS
	.align		4
        /*1064*/ 	.byte	0x04, 0x1c
        /*1066*/ 	.short	(.L_1233 - .L_1232)


	//   ....[0]....
.L_1232:
        /*1068*/ 	.word	0x000195c0


	//----- nvinfo : EIATTR_MAX_THREADS
	.align		4
.L_1233:
        /*106c*/ 	.byte	0x04, 0x05
        /*106e*/ 	.short	(.L_1235 - .L_1234)
.L_1234:
        /*1070*/ 	.word	0x00000200
        /*1074*/ 	.word	0x00000001
        /*1078*/ 	.word	0x00000001


	//----- nvinfo : EIATTR_CRS_STACK_SIZE
	.align		4
.L_1235:
        /*107c*/ 	.byte	0x04, 0x1e
        /*107e*/ 	.short	(.L_1237 - .L_1236)
.L_1236:
        /*1080*/ 	.word	0x00000000


	//----- nvinfo : EIATTR_CBANK_PARAM_SIZE
	.align		4
.L_1237:
        /*1084*/ 	.byte	0x03, 0x19
        /*1086*/ 	.short	0x0af0


	//----- nvinfo : EIATTR_PARAM_CBANK
	.align		4
        /*1088*/ 	.byte	0x04, 0x0a
        /*108a*/ 	.short	(.L_1239 - .L_1238)
	.align		4
.L_1238:
        /*108c*/ 	.word	index@(.nv.constant0._ZN7cutlass13device_kernelIN5flash11enable_sm90INS1_16FlashAttnFwdSm90INS1_25CollectiveMainloopFwdSm90ILi2EN4cute5tupleIJNS5_1CILi1EEES8_S8_EEENS6_IJNS7_ILi192EEENS7_ILi128EEENS7_ILi96EEEEEELi96ENS_12float_e4m3_tEfNS_4arch4Sm90ELb0ELb0ELb1ELb1ELb0ELb1ELb0ELb1ELb1ELb1ELb0ELb0EEENS1_21CollectiveEpilogueFwdINS6_IJSA_SC_SB_EEES9_NS_10bfloat16_tESG_Li384ELb1ELb1ELb0ELb1EEENS1_36VarlenDynamicPersistentTileSchedulerILi192ELi128ELi384ELi128ELb0ELb1ELb1ELb0ELb1ELb1EEEEEEEEEvNT_6ParamsE)
        /*1090*/ 	.short	0x0210
        /*1092*/ 	.short	0x0af0


	//----- nvinfo : EIATTR_SW_WAR
	.align		4
.L_1239:
        /*1094*/ 	.byte	0x04, 0x36
        /*1096*/ 	.short	(.L_1241 - .L_1240)
.L_1240:
        /*1098*/ 	.word	0x00000008
.L_1241:


//--------------------- .nv.info._ZN7cutlass13device_kernelIN5flash11enable_sm90INS1_16FlashAttnFwdSm90INS1_25CollectiveMainloopFwdSm90ILi2EN4cute5tupleIJNS5_1CILi1EEES8_S8_EEENS6_IJNS7_ILi192EEENS7_ILi128EEENS7_ILi96EEEEEELi96ENS_12float_e4m3_tEfNS_4arch4Sm90ELb0ELb1ELb1ELb0ELb0ELb0ELb0ELb1ELb1ELb1ELb0ELb0EEENS1_21CollectiveEpilogueFwdINS6_IJSA_SC_SB_EEES9_NS_10bfloat16_tESG_Li384ELb0ELb1ELb0ELb1EEENS1_30DynamicPersistentTileSchedulerILi384ELi128ELb0ELb1ELb1EEEEEEEEEvNT_6ParamsE --------------------------
	.section	.nv.info._ZN7cutlass13device_kernelIN5flash11enable_sm90INS1_16FlashAttnFwdSm90INS1_25CollectiveMainloopFwdSm90ILi2EN4cute5tupleIJNS5_1CILi1EEES8_S8_EEENS6_IJNS7_ILi192EEENS7_ILi128EEENS7_ILi96EEEEEELi96ENS_12float_e4m3_tEfNS_4arch4Sm90ELb0ELb1ELb1ELb0ELb0ELb0ELb0ELb1ELb1ELb1ELb0ELb0EEENS1_21CollectiveEpilogueFwdINS6_IJSA_SC_SB_EEES9_NS_10bfloat16_tESG_Li384ELb0ELb1ELb0ELb1EEENS1_30DynamicPersistentTileSchedulerILi384ELi128ELb0ELb1ELb1EEEEEEEEEvNT_6ParamsE,"",@"SHT_CUDA_INFO"
	.sectionflags	@""
	.align	4


	//----- nvinfo : EIATTR_CUDA_API_VERSION
	.align		4
        /*0000*/ 	.byte	0x04, 0x37
        /*0002*/ 	.short	(.L_1243 - .L_1242)
.L_1242:
        /*0004*/ 	.word	0x00000082


	//----- nvinfo : EIATTR_KPARAM_INFO
	.align		4
.L_1243:
        /*0008*/ 	.byte	0x04, 0x17
        /*000a*/ 	.short	(.L_1245 - .L_1244)
.L_1244:
        /*000c*/ 	.word	0x00000000
        /*0010*/ 	.short	0x0000
        /*0012*/ 	.short	0x0070
        /*0014*/ 	.byte	0x00, 0xf0, 0x01, 0x2a


	//----- nvinfo : EIATTR_SPARSE_MMA_MASK
	.align		4
.L_1245:
        /*0018*/ 	.byte	0x03, 0x50
        /*001a*/ 	.short	0x0000


	//----- nvinfo : EIATTR_MAXREG_COUNT
	.align		4
        /*001c*/ 	.byte	0x03, 0x1b
        /*001e*/ 	.short	0x0080


	//----- nvinfo : EIATTR_NUM_BARRIERS
	.align		4
        /*0020*/ 	.byte	0x02, 0x4c
        /*0022*/ 	.byte	0x09
	.zero		1


	//----- nvinfo : EIATTR_EXTERNS
	.align		4
        /*0024*/ 	.byte	0x04, 0x0f
        /*0026*/ 	.short	(.L_1247 - .L_1246)


	//   ....[0]....
	.align		4
.L_1246:
        /*0028*/ 	.word	index@(__assertfail)


	//----- nvinfo : EIATTR_ANNOTATIONS
	.align		4
.L_1247:
        /*002c*/ 	.byte	0x04, 0x55
        /*002e*/ 	.short	(.L_1249 - .L_1248)


	//   ....[0]....
.L_1248:
        /* <DEDUP_REMOVED lines=9> */


	//----- nvinfo : EIATTR_MERCURY_ISA_VERSION
	.align		4
.L_1249:
        /*00a8*/ 	.byte	0x03, 0x5f
        /*00aa*/ 	.short	0x0101


	//----- nvinfo : EIATTR_INT_WARP_WIDE_INSTR_OFFSETS
	.align		4
        /*00ac*/ 	.byte	0x04, 0x31
        /*00ae*/ 	.short	(.L_1251 - .L_1250)


	//   ....[0]....
.L_1250:
        /*00b0*/ 	.word	0x00000130


	//   ....[1]....
        /*00b4*/ 	.word	0x00000170


	//   ....[2]....
        /*00b8*/ 	.word	0x000001e0


	//   ....[3]....
        /*00bc*/ 	.word	0x000118f0


	//   ....[4]....
        /*00c0*/ 	.word	0x00011980


	//   ....[5]....
        /*00c4*/ 	.word	0x00014350


	//   ....[6]....
        /*00c8*/ 	.word	0x000143e0


	//----- nvinfo : EIATTR_COOP_GROUP_MASK_REGIDS
	.align		4
.L_1251:
        /*00cc*/ 	.byte	0x04, 0x29
        /*00ce*/ 	.short	(.L_1253 - .L_1252)


	//   ....[0]....
.L_1252:
        /*00d0*/ 	.word	0xffffffff


	//   ....[1]....
        /*00d4*/ 	.word	0xffffffff


	//   ....[2]....
        /*00d8*/ 	.word	0xffffffff


	//   ....[3]....
        /*00dc*/ 	.word	0xffffffff


	//   ....[4]....
        /*00e0*/ 	.word	0xffffffff


	//   ....[5]....
        /*00e4*/ 	.word	0xffffffff


	//   ....[6]....
        /*00e8*/ 	.word	0xffffffff


	//   ....[7]....
        /*00ec*/ 	.word	0xffffffff


	//   ....[8]....
        /*00f0*/ 	.word	0xffffffff


	//   ....[9]....
        /*00f4*/ 	.word	0xffffffff


	//   ....[10]....
        /*00f8*/ 	.word	0xffffffff


	//   ....[11]....
        /*00fc*/ 	.word	0xffffffff


	//   ....[12]....
        /*0100*/ 	.word	0xffffffff


	//   ....[13]....
        /*0104*/ 	.word	0xffffffff


	//   ....[14]....
        /*0108*/ 	.word	0xffffffff


	//   ....[15]....
        /*010c*/ 	.word	0xffffffff


	//   ....[16]....
        /*0110*/ 	.word	0xffffffff


	//   ....[17]....
        /*0114*/ 	.word	0xffffffff


	//   ....[18]....
        /*0118*/ 	.word	0xffffffff


	//   ....[19]....
        /*011c*/ 	.word	0xffffffff


	//   ....[20]....
        /*0120*/ 	.word	0xffffffff


	//   ....[21]....
        /*0124*/ 	.word	0xffffffff


	//   ....[22]....
        /*0128*/ 	.word	0xffffffff


	//   ....[23]....
        /*012c*/ 	.word	0xffffffff


	//   ....[24]....
        /*0130*/ 	.word	0xffffffff


	//   ....[25]....
        /*0134*/ 	.word	0xffffffff


	//   ....[26]....
        /*0138*/ 	.word	0xffffffff


	//   ....[27]....
        /*013c*/ 	.word	0xffffffff


	//   ....[28]....
        /*0140*/ 	.word	0xffffffff


	//   ....[29]....
        /*0144*/ 	.word	0xffffffff


	//   ....[30]....
        /*0148*/ 	.word	0xffffffff


	//   ....[31]....
        /*014c*/ 	.word	0xffffffff


	//   ....[32]....
        /*0150*/ 	.word	0xffffffff


	//   ....[33]....
        /*0154*/ 	.word	0xffffffff


	//   ....[34]....
        /*0158*/ 	.word	0xffffffff


	//   ....[35]....
        /*015c*/ 	.word	0xffffffff


	//   ....[36]....
        /*0160*/ 	.word	0xffffffff


	//   ....[37]....
        /*0164*/ 	.word	0xffffffff


	//   ....[38]....
        /*0168*/ 	.word	0xffffffff


	//   ....[39]....
        /*016c*/ 	.word	0xffffffff


	//   ....[40]....
        /*0170*/ 	.word	0xffffffff


	//   ....[41]....
        /*0174*/ 	.word	0xffffffff


	//   ....[42]....
        /*0178*/ 	.word	0xffffffff


	//   ....[43]....
        /*017c*/ 	.word	0xffffffff


	//   ....[44]....
        /*0180*/ 	.word	0xffffffff


	//   ....[45]....
        /*0184*/ 	.word	0xffffffff


	//   ....[46]....
        /*0188*/ 	.word	0xffffffff


	//   ....[47]....
        /*018c*/ 	.word	0xffffffff


	//   ....[48]....
        /*0190*/ 	.word	0xffffffff


	//   ....[49]....
        /*0194*/ 	.word	0xffffffff


	//   ....[50]....
        /*0198*/ 	.word	0xffffffff


	//   ....[51]....
        /*019c*/ 	.word	0xffffffff


	//   ....[52]....
        /*01a0*/ 	.word	0xffffffff


	//   ....[53]....
        /*01a4*/ 	.word	0xffffffff


	//   ....[54]....
        /*01a8*/ 	.word	0xffffffff


	//   ....[55]....
        /*01ac*/ 	.word	0xffffffff


	//   ....[56]....
        /*01b0*/ 	.word	0xffffffff


	//   ....[57]....
        /*01b4*/ 	.word	0xffffffff


	//   ....[58]....
        /*01b8*/ 	.word	0xffffffff


	//   ....[59]....
        /*01bc*/ 	.word	0xffffffff


	//   ....[60]....
        /*01c0*/ 	.word	0xffffffff


	//   ....[61]....
        /*01c4*/ 	.word	0xffffffff


	//   ....[62]....
        /*01c8*/ 	.word	0xffffffff


	//   ....[63]....
        /*01cc*/ 	.word	0xffffffff


	//   ....[64]....
        /*01d0*/ 	.word	0xffffffff


	//   ....[65]....
        /*01d4*/ 	.word	0xffffffff


	//   ....[66]....
        /*01d8*/ 	.word	0xffffffff


	//   ....[67]....
        /*01dc*/ 	.word	0xffffffff


	//   ....[68]....
        /*01e0*/ 	.word	0xffffffff


	//   ....[69]....
        /*01e4*/ 	.word	0xffffffff


	//   ....[70]....
        /*01e8*/ 	.word	0xffffffff


	//   ....[71]....
        /*01ec*/ 	.word	0xffffffff


	//   ....[72]....
        /*01f0*/ 	.word	0xffffffff


	//   ....[73]....
        /*01f4*/ 	.word	0xffffffff


	//   ....[74]....
        /*01f8*/ 	.word	0xffffffff


	//   ....[75]....
        /*01fc*/ 	.word	0xffffffff


	//   ....[76]....
        /*0200*/ 	.word	0xffffffff


	//   ....[77]....
        /*0204*/ 	.word	0xffffffff


	//   ....[78]....
        /*0208*/ 	.word	0xffffffff


	//   ....[79]....
        /*020c*/ 	.word	0xffffffff


	//   ....[80]....
        /*0210*/ 	.word	0x0500000f


	//   ....[81]....
        /*0214*/ 	.word	0x0500000f


	//   ....[82]....
        /*0218*/ 	.word	0x0500000f


	//   ....[83]....
        /*021c*/ 	.word	0x0500000f


	//   ....[84]....
        /*0220*/ 	.word	0x0500000f


	//   ....[85]....
        /*0224*/ 	.word	0x0500000f


	//   ....[86]....
        /*0228*/ 	.word	0x0500000f


	//   ....[87]....
        /*022c*/ 	.word	0x0500000f


	//----- nvinfo : EIATTR_COOP_GROUP_INSTR_OFFSETS
	.align		4
.L_1253:
        /*0230*/ 	.byte	0x04, 0x28
        /*0232*/ 	.short	(.L_1255 - .L_1254)


	//   ....[0]....
.L_1254:
        /*0234*/ 	.word	0x00000060


	//   ....[1]....
        /*0238*/ 	.word	0x00000140


	//   ....[2]....
        /*023c*/ 	.word	0x00000190


	//   ....[3]....
        /*0240*/ 	.word	0x000003c0


	//   ....[4]....
        /*0244*/ 	.word	0x00000520


	//   ....[5]....
        /*0248*/ 	.word	0x00000640


	//   ....[6]....
        /*024c*/ 	.word	0x000007a0


	//   ....[7]....
        /*0250*/ 	.word	0x000016e0


	//   ....[8]....
        /*0254*/ 	.word	0x00002150


	//   ....[9]....
        /*0258*/ 	.word	0x000033d0


	//   ....[10]....
        /*025c*/ 	.word	0x00003e30


	//   ....[11]....
        /*0260*/ 	.word	0x00003f10


	//   ....[12]....
        /*0264*/ 	.word	0x00004790


	//   ....[13]....
        /*0268*/ 	.word	0x00004810


	//   ....[14]....
        /*026c*/ 	.word	0x000062a0


	//   ....[15]....
        /*0270*/ 	.word	0x00006590


	//   ....[16]....
        /*0274*/ 	.word	0x000070e0


	//   ....[17]....
        /*0278*/ 	.word	0x00007120


	//   ....[18]....
        /*027c*/ 	.word	0x00007b10


	//   ....[19]....
        /*0280*/ 	.word	0x00007bd0


	//   ....[20]....
        /*0284*/ 	.word	0x00009db0


	//   ....[21]....
        /*0288*/ 	.word	0x00009de0


	//   ....[22]....
        /*028c*/ 	.word	0x00009e00


	//   ....[23]....
        /*0290*/ 	.word	0x00009e20


	//   ....[24]....
        /*0294*/ 	.word	0x0000be10


	//   ....[25]....
        /*0298*/ 	.word	0x0000c0b0


	//   ....[26]....
        /*029c*/ 	.word	0x0000cc80


	//   ....[27]....
        /*02a0*/ 	.word	0x0000cd80


	//   ....[28]....
        /*02a4*/ 	.word	0x0000d5d0


	//   ....[29]....
        /*02a8*/ 	.word	0x0000d650


	//   ....[30]....
        /*02ac*/ 	.word	0x0000e8e0


	//   ....[31]....
        /*02b0*/ 	.word	0x0000e900


	//   ....[32]....
        /*02b4*/ 	.word	0x0000e970


	//   ....[33]....
        /*02b8*/ 	.word	0x0000e980


	//   ....[34]....
        /*02bc*/ 	.word	0x0000f9b0


	//   ....[35]....
        /*02c0*/ 	.word	0x0000f9c0


	//   ....[36]....
        /*02c4*/ 	.word	0x0000f9d0


	//   ....[37]....
        /*02c8*/ 	.word	0x0000f9e0


	//   ....[38]....
        /*02cc*/ 	.word	0x0000f9f0


	//   ....[39]....
        /*02d0*/ 	.word	0x0000fa00


	//   ....[40]....
        /*02d4*/ 	.word	0x0000fa10


	//   ....[41]....
        /*02d8*/ 	.word	0x0000fa20


	//   ....[42]....
        /*02dc*/ 	.word	0x0000fa30


	//   ....[43]....
        /*02e0*/ 	.word	0x0000fa50


	//   ....[44]....
        /*02e4*/ 	.word	0x0000fa60


	//   ....[45]....
        /*02e8*/ 	.word	0x0000fa70


	//   ....[46]....
        /*02ec*/ 	.word	0x0000fa90


	//   ....[47]....
        /*02f0*/ 	.word	0x0000faa0


	//   ....[48]....
        /*02f4*/ 	.word	0x0000fad0


	//   ....[49]....
        /*02f8*/ 	.word	0x0000fae0


	//   ....[50]....
        /*02fc*/ 	.word	0x0000faf0


	//   ....[51]....
        /*0300*/ 	.word	0x0000fb00


	//   ....[52]....
        /*0304*/ 	.word	0x0000fb10


	//   ....[53]....
        /*0308*/ 	.word	0x0000fb20


	//   ....[54]....
        /*030c*/ 	.word	0x0000fb30


	//   ....[55]....
        /*0310*/ 	.word	0x0000fb40


	//   ....[56]....
        /*0314*/ 	.word	0x0000fb50


	//   ....[57]....
        /*0318*/ 	.word	0x0000fb60


	//   ....[58]....
        /*031c*/ 	.word	0x0000fc60


	//   ....[59]....
        /*0320*/ 	.word	0x0000fc90


	//   ....[60]....
        /*0324*/ 	.word	0x0000fde0


	//   ....[61]....
        /*0328*/ 	.word	0x0000fe20


	//   ....[62]....
        /*032c*/ 	.word	0x00010160


	//   ....[63]....
        /*0330*/ 	.word	0x00010190


	//   ....[64]....
        /*0334*/ 	.word	0x000102b0


	//   ....[65]....
        /*0338*/ 	.word	0x000102d0


	//   ....[66]....
        /*033c*/ 	.word	0x000109b0


	//   ....[67]....
        /*0340*/ 	.word	0x000109c0


	//   ....[68]....
        /*0344*/ 	.word	0x00010ac0


	//   ....[69]....
        /*0348*/ 	.word	0x00010ae0


	//   ....[70]....
        /*034c*/ 	.word	0x00010ca0


	//   ....[71]....
        /*0350*/ 	.word	0x00012070


	//   ....[72]....
        /*0354*/ 	.word	0x00012e30


	//   ....[73]....
        /*0358*/ 	.word	0x00012e60


	//   ....[74]....
        /*035c*/ 	.word	0x00012e80


	//   ....[75]....
        /*0360*/ 	.word	0x00012ea0


	//   ....[76]....
        /*0364*/ 	.word	0x00012eb0


	//   ....[77]....
        /*0368*/ 	.word	0x00012ec0


	//   ....[78]....
        /*036c*/ 	.word	0x00014b10


	//   ....[79]....
        /*0370*/ 	.word	0x00014cb0


	//   ....[80]....
        /*0374*/ 	.word	0x00015340


	//   ....[81]....
        /*0378*/ 	.word	0x000154f0


	//   ....[82]....
        /*037c*/ 	.word	0x00015540


	//   ....[83]....
        /*0380*/ 	.word	0x000155d0


	//   ....[84]....
        /*0384*/ 	.word	0x00015670


	//   ....[85]....
        /*0388*/ 	.word	0x00015740


	//   ....[86]....
        /*038c*/ 	.word	0x000157e0


	//   ....[87]....
        /*0390*/ 	.word	0x00015b80


	//----- nvinfo : EIATTR_REG_RECONFIG
	.align		4
.L_1255:
        /*0394*/ 	.byte	0x01, 0x54
	.zero		2


	//----- nvinfo : EIATTR_SYSCALL_OFFSETS
	.align		4
        /*0398*/ 	.byte	0x04, 0x46
        /*039a*/ 	.short	(.L_1257 - .L_1256)


	//   ....[0]....
.L_1256:
        /*039c*/ 	.word	0x000018c0


	//   ....[1]....
        /*03a0*/ 	.word	0x00011af0


	//   ....[2]....
        /*03a4*/ 	.word	0x00011c60


	//   ....[3]....
        /*03a8*/ 	.word	0x00011db0


	//   ....[4]....
        /*03ac*/ 	.word	0x00011ef0


	//   ....[5]....
        /*03b0*/ 	.word	0x00012960


	//----- nvinfo : EIATTR_MBARRIER_INSTR_OFFSETS
	.align		4
.L_1257:
        /*03b4*/ 	.byte	0x04, 0x39
        /*03b6*/ 	.short	(.L_1259 - .L_1258)


	//   ....[0]....
.L_1258:
        /*03b8*/ 	.word	0x00000270
        /*03bc*/ 	.word	0x000000ff
        /*03c0*/ 	.word	0x00019c00
        /*03c4*/ 	.short	0x0100
        /*03c6*/ 	.byte	0x08
	.zero		1


	//   ....[1]....
        /*03c8*/ 	.word	0x00000280
        /*03cc*/ 	.word	0x000000ff
        /*03d0*/ 	.word	0x00019c20
        /*03d4*/ 	.short	0x0100
        /*03d6*/ 	.byte	0x08
	.zero		1


	//   ....[2]....
        /*03d8*/ 	.word	0x00000370
        /*03dc*/ 	.word	0x000000ff
        /*03e0*/ 	.word	0x00019c30
        /*03e4*/ 	.short	0x0100
        /*03e6*/ 	.byte	0x08
	.zero		1


	//   ....[3]....
        /*03e8*/ 	.word	0x00000380
        /*03ec*/ 	.word	0x000000ff
        /*03f0*/ 	.word	0x00019c40
        /*03f4*/ 	.short	0x0100
        /*03f6*/ 	.byte	0x08
	.zero		1


	//   ....[4]....
        /*03f8*/ 	.word	0x00000390
        /*03fc*/ 	.word	0x000000ff
        /*0400*/ 	.word	0x00019c38
        /*0404*/ 	.short	0x0100
        /*0406*/ 	.byte	0x08
	.zero		1


	//   ....[5]....
        /*0408*/ 	.word	0x000003a0
        /*040c*/ 	.word	0x000000ff
        /*0410*/ 	.word	0x00019c48
        /*0414*/ 	.short	0x0100
        /*0416*/ 	.byte	0x08
	.zero		1


	//   ....[6]....
        /*0418*/ 	.word	0x000004d0
        /*041c*/ 	.word	0x000000ff
        /*0420*/ 	.word	0x00019c50
        /*0424*/ 	.short	0x0100
        /*0426*/ 	.byte	0x08
	.zero		1


	//   ....[7]....
        /*0428*/ 	.word	0x000004e0
        /*042c*/ 	.word	0x000000ff
        /*0430*/ 	.word	0x00019c60
        /*0434*/ 	.short	0x0100
        /*0436*/ 	.byte	0x08
	.zero		1


	//   ....[8]....
        /*0438*/ 	.word	0x000004f0
        /*043c*/ 	.word	0x000000ff
        /*0440*/ 	.word	0x00019c58
        /*0444*/ 	.short	0x0100
        /*0446*/ 	.byte	0x08
	.zero		1


	//   ....[9]....
        /*0448*/ 	.word	0x00000500
        /*044c*/ 	.word	0x000000ff
        /*0450*/ 	.word	0x00019c68
        /*0454*/ 	.short	0x0100
        /*0456*/ 	.byte	0x08
	.zero		1


	//   ....[10]....
        /*0458*/ 	.word	0x000005f0
        /*045c*/ 	.word	0x000000ff
        /*0460*/ 	.word	0x00019c70
        /*0464*/ 	.short	0x0100
        /*0466*/ 	.byte	0x06
	.zero		1


	//   ....[11]....
        /*0468*/ 	.word	0x00000600
        /*046c*/ 	.word	0x000000ff
        /*0470*/ 	.word	0x00019c80
        /*0474*/ 	.short	0x0100
        /*0476*/ 	.byte	0x06
	.zero		1


	//   ....[12]....
        /*0478*/ 	.word	0x00000610
        /*047c*/ 	.word	0x000000ff
        /*0480*/ 	.word	0x00019c78
        /*0484*/ 	.short	0x0100
        /*0486*/ 	.byte	0x06
	.zero		1


	//   ....[13]....
        /*0488*/ 	.word	0x00000620
        /*048c*/ 	.word	0x000000ff
        /*0490*/ 	.word	0x00019c88
        /*0494*/ 	.short	0x0100
        /*0496*/ 	.byte	0x06
	.zero		1


	//   ....[14]....
        /*0498*/ 	.word	0x00000750
        /*049c*/ 	.word	0x000000ff
        /*04a0*/ 	.word	0x00019c90
        /*04a4*/ 	.short	0x0100
        /*04a6*/ 	.byte	0x08
	.zero		1


	//   ....[15]....
        /*04a8*/ 	.word	0x00000760
        /*04ac*/ 	.word	0x000000ff
        /*04b0*/ 	.word	0x00019ca0
        /*04b4*/ 	.short	0x0100
        /*04b6*/ 	.byte	0x08
	.zero		1


	//   ....[16]....
        /*04b8*/ 	.word	0x00000770
        /*04bc*/ 	.word	0x000000ff
        /*04c0*/ 	.word	0x00019c98
        /*04c4*/ 	.short	0x0100
        /*04c6*/ 	.byte	0x08
	.zero		1


	//   ....[17]....
        /*04c8*/ 	.word	0x00000780
        /*04cc*/ 	.word	0x000000ff
        /*04d0*/ 	.word	0x00019ca8
        /*04d4*/ 	.short	0x0100
        /*04d6*/ 	.byte	0x08
	.zero		1


	//   ....[18]....
        /*04d8*/ 	.word	0x000008b0
        /*04dc*/ 	.word	0x000000ff
        /*04e0*/ 	.word	0x00019cb0
        /*04e4*/ 	.short	0x0100
        /*04e6*/ 	.byte	0x08
	.zero		1


	//   ....[19]....
        /*04e8*/ 	.word	0x000008c0
        /*04ec*/ 	.word	0x000000ff
        /*04f0*/ 	.word	0x00019cc0
        /*04f4*/ 	.short	0x0100
        /*04f6*/ 	.byte	0x08
	.zero		1


	//   ....[20]....
        /*04f8*/ 	.word	0x000008d0
        /*04fc*/ 	.word	0x000000ff
        /*0500*/ 	.word	0x00019cb8
        /*0504*/ 	.short	0x0100
        /*0506*/ 	.byte	0x08
	.zero		1


	//   ....[21]....
        /*0508*/ 	.word	0x000008e0
        /*050c*/ 	.word	0x000000ff
        /*0510*/ 	.word	0x00019cc8
        /*0514*/ 	.short	0x0100
        /*0516*/ 	.byte	0x08
	.zero		1


	//   ....[22]....
        /*0518*/ 	.word	0x00001c10
        /*051c*/ 	.word	0x000000ff
        /*0520*/ 	.word	0x00019c00
        /*0524*/ 	.short	0x010a
        /*0526*/ 	.byte	0x2d
	.zero		1


	//   ....[23]....
        /*0528*/ 	.word	0x00001cb0
        /*052c*/ 	.word	0x0000005a
        /*0530*/ 	.word	0x00019c30
        /*0534*/ 	.short	0x010a
        /*0536*/ 	.byte	0x3f
	.zero		1


	//   ....[24]....
        /*0538*/ 	.word	0x00001d10
        /*053c*/ 	.word	0x0000005a
        /*0540*/ 	.word	0x00019c30
        /*0544*/ 	.short	0x010a
        /*0546*/ 	.byte	0x3f
	.zero		1


	//   ....[25]....
        /*0548*/ 	.word	0x00002480
        /*054c*/ 	.word	0x0000005a
        /*0550*/ 	.word	0x00000000
        /*0554*/ 	.short	0x0101
        /*0556*/ 	.byte	0x3f
	.zero		1


	//   ....[26]....
        /*0558*/ 	.word	0x000056e0
        /*055c*/ 	.word	0x000000ff
        /*0560*/ 	.word	0x00019c30
        /*0564*/ 	.short	0x010a
        /*0566*/ 	.byte	0x06
	.zero		1


	//   ....[27]....
        /*0568*/ 	.word	0x00005720
        /*056c*/ 	.word	0x000000ff
        /*0570*/ 	.word	0x00019c30
        /*0574*/ 	.short	0x010a
        /*0576*/ 	.byte	0x06
	.zero		1


	//   ....[28]....
        /*0578*/ 	.word	0x00005880
        /*057c*/ 	.word	0x000000ff
        /*0580*/ 	.word	0x00019c50
        /*0584*/ 	.short	0x010a
        /*0586*/ 	.byte	0x0b
	.zero		1


	//   ....[29]....
        /*0588*/ 	.word	0x000058c0
        /*058c*/ 	.word	0x000000ff
        /*0590*/ 	.word	0x00019c50
        /*0594*/ 	.short	0x010a
        /*0596*/ 	.byte	0x0b
	.zero		1


	//   ....[30]....
        /*0598*/ 	.word	0x00006300
        /*059c*/ 	.word	0x00000024
        /*05a0*/ 	.word	0x00000000
        /*05a4*/ 	.short	0x0101
        /*05a6*/ 	.byte	0x3f
	.zero		1


	//   ....[31]....
        /*05a8*/ 	.word	0x000085e0
        /*05ac*/ 	.word	0x000000ff
        /*05b0*/ 	.word	0x00000000
        /*05b4*/ 	.short	0x0101
        /*05b6*/ 	.byte	0x06
	.zero		1


	//   ....[32]....
        /*05b8*/ 	.word	0x00008e30
        /*05bc*/ 	.word	0x000000ff
        /*05c0*/ 	.word	0x00019c30
        /*05c4*/ 	.short	0x010a
        /*05c6*/ 	.byte	0x06
	.zero		1


	//   ....[33]....
        /*05c8*/ 	.word	0x00008e70
        /*05cc*/ 	.word	0x000000ff
        /*05d0*/ 	.word	0x00019c30
        /*05d4*/ 	.short	0x010a
        /*05d6*/ 	.byte	0x06
	.zero		1


	//   ....[34]....
        /*05d8*/ 	.word	0x00008fd0
        /*05dc*/ 	.word	0x000000ff
        /*05e0*/ 	.word	0x00019c50
        /*05e4*/ 	.short	0x010a
        /*05e6*/ 	.byte	0x0e
	.zero		1


	//   ....[35]....
        /*05e8*/ 	.word	0x00009010
        /*05ec*/ 	.word	0x000000ff
        /*05f0*/ 	.word	0x00019c50
        /*05f4*/ 	.short	0x010a
        /*05f6*/ 	.byte	0x0e
	.zero		1


	//   ....[36]....
        /*05f8*/ 	.word	0x0000a930
        /*05fc*/ 	.word	0x00000003
        /*0600*/ 	.word	0x00000000
        /*0604*/ 	.short	0x0101
        /*0606*/ 	.byte	0x3f
	.zero		1


	//   ....[37]....
        /*0608*/ 	.word	0x0000ac40
        /*060c*/ 	.word	0x000000ff
        /*0610*/ 	.word	0x00000000
        /*0614*/ 	.short	0x0101
        /*0616*/ 	.byte	0x06
	.zero		1


	//   ....[38]....
        /*0618*/ 	.word	0x0000b250
        /*061c*/ 	.word	0x000000ff
        /*0620*/ 	.word	0x00019c30
        /*0624*/ 	.short	0x010a
        /*0626*/ 	.byte	0x18
	.zero		1


	//   ....[39]....
        /*0628*/ 	.word	0x0000b290
        /*062c*/ 	.word	0x000000ff
        /*0630*/ 	.word	0x00019c30
        /*0634*/ 	.short	0x010a
        /*0636*/ 	.byte	0x18
	.zero		1


	//   ....[40]....
        /*0638*/ 	.word	0x0000b3f0
        /*063c*/ 	.word	0x000000ff
        /*0640*/ 	.word	0x00019c50
        /*0644*/ 	.short	0x010a
        /*0646*/ 	.byte	0x0b
	.zero		1


	//   ....[41]....
        /*0648*/ 	.word	0x0000b430
        /*064c*/ 	.word	0x000000ff
        /*0650*/ 	.word	0x00019c50
        /*0654*/ 	.short	0x010a
        /*0656*/ 	.byte	0x0b
	.zero		1


	//   ....[42]....
        /*0658*/ 	.word	0x0000be20
        /*065c*/ 	.word	0x00000024
        /*0660*/ 	.word	0x00000000
        /*0664*/ 	.short	0x0101
        /*0666*/ 	.byte	0x3f
	.zero		1


	//   ....[43]....
        /*0668*/ 	.word	0x0000e0f0
        /*066c*/ 	.word	0x000000ff
        /*0670*/ 	.word	0x00000000
        /*0674*/ 	.short	0x0101
        /*0676*/ 	.byte	0x06
	.zero		1


	//   ....[44]....
        /*0678*/ 	.word	0x0000e610
        /*067c*/ 	.word	0x000000ff
        /*0680*/ 	.word	0x00019c50
        /*0684*/ 	.short	0x010a
        /*0686*/ 	.byte	0x0b
	.zero		1


	//   ....[45]....
        /*0688*/ 	.word	0x0000e650
        /*068c*/ 	.word	0x000000ff
        /*0690*/ 	.word	0x00019c50
        /*0694*/ 	.short	0x010a
        /*0696*/ 	.byte	0x0b
	.zero		1


	//   ....[46]....
        /*0698*/ 	.word	0x0000ec60
        /*069c*/ 	.word	0x000000ff
        /*06a0*/ 	.word	0x00000000
        /*06a4*/ 	.short	0x0101
        /*06a6*/ 	.byte	0x04
	.zero		1


	//   ....[47]....
        /*06a8*/ 	.word	0x00010180
        /*06ac*/ 	.word	0x00000003
        /*06b0*/ 	.word	0x00000000
        /*06b4*/ 	.short	0x0101
        /*06b6*/ 	.byte	0x3f
	.zero		1


	//   ....[48]....
        /*06b8*/ 	.word	0x000122b0
        /*06bc*/ 	.word	0x00000003
        /*06c0*/ 	.word	0x00019c80
        /*06c4*/ 	.short	0x010a
        /*06c6*/ 	.byte	0x3f
	.zero		1


	//   ....[49]....
        /*06c8*/ 	.word	0x00012510
        /*06cc*/ 	.word	0x00000003
        /*06d0*/ 	.word	0x00019c40
        /*06d4*/ 	.short	0x010a
        /*06d6*/ 	.byte	0x3f
	.zero		1


	//   ....[50]....
        /*06d8*/ 	.word	0x000130b0
        /*06dc*/ 	.word	0x00000010
        /*06e0*/ 	.word	0x00019c00
        /*06e4*/ 	.short	0x0107
        /*06e6*/ 	.byte	0x3f
	.zero		1


	//   ....[51]....
        /*06e8*/ 	.word	0x000131b0
        /*06ec*/ 	.word	0x00000010
        /*06f0*/ 	.word	0x00019c00
        /*06f4*/ 	.short	0x0101
        /*06f6*/ 	.byte	0x3f
	.zero		1


	//   ....[52]....
        /*06f8*/ 	.word	0x000131d0
        /*06fc*/ 	.word	0x00000010
        /*0700*/ 	.word	0x00019c20
        /*0704*/ 	.short	0x010a
        /*0706*/ 	.byte	0x3f
	.zero		1


	//   ....[53]....
        /*0708*/ 	.word	0x000134b0
        /*070c*/ 	.word	0x00000006
        /*0710*/ 	.word	0x00019c80
        /*0714*/ 	.short	0x010a
        /*0716*/ 	.byte	0x3f
	.zero		1


	//   ....[54]....
        /*0718*/ 	.word	0x000138d0
        /*071c*/ 	.word	0x00000006
        /*0720*/ 	.word	0x00019c40
        /*0724*/ 	.short	0x010a
        /*0726*/ 	.byte	0x3f
	.zero		1


	//   ....[55]....
        /*0728*/ 	.word	0x00013d80
        /*072c*/ 	.word	0x00000003
        /*0730*/ 	.word	0x00019c70
        /*0734*/ 	.short	0x010a
        /*0736*/ 	.byte	0x3f
	.zero		1


	//   ....[56]....
        /*0738*/ 	.word	0x00013df0
        /*073c*/ 	.word	0x00000003
        /*0740*/ 	.word	0x00019c60
        /*0744*/ 	.short	0x010a
        /*0746*/ 	.byte	0x3f
	.zero		1


	//   ....[57]....
        /*0748*/ 	.word	0x00014230
        /*074c*/ 	.word	0x00000003
        /*0750*/ 	.word	0x00019c50
        /*0754*/ 	.short	0x0101
        /*0756*/ 	.byte	0x3f
	.zero		1


	//   ....[58]....
        /*0758*/ 	.word	0x000142a0
        /*075c*/ 	.word	0x00000000
        /*0760*/ 	.word	0x00000000
        /*0764*/ 	.short	0x0101
        /*0766*/ 	.byte	0x3f
	.zero		1


	//   ....[59]....
        /*0768*/ 	.word	0x000144b0
        /*076c*/ 	.word	0x00000000
        /*0770*/ 	.word	0x00019c70
        /*0774*/ 	.short	0x010a
        /*0776*/ 	.byte	0x3f
	.zero		1


	//   ....[60]....
        /*0778*/ 	.word	0x00014520
        /*077c*/ 	.word	0x00000000
        /*0780*/ 	.word	0x00019c60
        /*0784*/ 	.short	0x010a
        /*0786*/ 	.byte	0x3f
	.zero		1


	//   ....[61]....
        /*0788*/ 	.word	0x00014960
        /*078c*/ 	.word	0x00000000
        /*0790*/ 	.word	0x00019c50
        /*0794*/ 	.short	0x0101
        /*0796*/ 	.byte	0x3f
	.zero		1


	//   ....[62]....
        /*0798*/ 	.word	0x000149f0
        /*079c*/ 	.word	0x00000002
        /*07a0*/ 	.word	0x00000000
        /*07a4*/ 	.short	0x0101
        /*07a6*/ 	.byte	0x3f
	.zero		1


	//   ....[63]....
        /*07a8*/ 	.word	0x00014c30
        /*07ac*/ 	.word	0x00000006
        /*07b0*/ 	.word	0x00019c20
        /*07b4*/ 	.short	0x010a
        /*07b6*/ 	.byte	0x3f
	.zero		1


	//   ....[64]....
        /*07b8*/ 	.word	0x00014dd0
        /*07bc*/ 	.word	0x00000005
        /*07c0*/ 	.word	0x00000000
        /*07c4*/ 	.short	0x010a
        /*07c6*/ 	.byte	0x3f
	.zero		1


	//   ....[65]....
        /*07c8*/ 	.word	0x00014e40
        /*07cc*/ 	.word	0x00000009
        /*07d0*/ 	.word	0x00000000
        /*07d4*/ 	.short	0x010a
        /*07d6*/ 	.byte	0x3f
	.zero		1


	//   ....[66]....
        /*07d8*/ 	.word	0x00014e90
        /*07dc*/ 	.word	0x00000013
        /*07e0*/ 	.word	0x00019c60
        /*07e4*/ 	.short	0x010a
        /*07e6*/ 	.byte	0x3f
	.zero		1


	//   ....[67]....
        /*07e8*/ 	.word	0x00014ee0
        /*07ec*/ 	.word	0x00000007
        /*07f0*/ 	.word	0x00019c60
        /*07f4*/ 	.short	0x010a
        /*07f6*/ 	.byte	0x3f
	.zero		1


	//   ....[68]....
        /*07f8*/ 	.word	0x00014f20
        /*07fc*/ 	.word	0x00000013
        /*0800*/ 	.word	0x00019c80
        /*0804*/ 	.short	0x010a
        /*0806*/ 	.byte	0x3f
	.zero		1


	//   ....[69]....
        /*0808*/ 	.word	0x00014f40
        /*080c*/ 	.word	0x00000007
        /*0810*/ 	.word	0x00019c80
        /*0814*/ 	.short	0x010a
        /*0816*/ 	.byte	0x3f
	.zero		1


	//   ....[70]....
        /*0818*/ 	.word	0x00014fb0
        /*081c*/ 	.word	0x00000003
        /*0820*/ 	.word	0x00019c00
        /*0824*/ 	.short	0x010a
        /*0826*/ 	.byte	0x3f
	.zero		1


	//   ....[71]....
        /*0828*/ 	.word	0x00015000
        /*082c*/ 	.word	0x0000005a
        /*0830*/ 	.word	0x00019c30
        /*0834*/ 	.short	0x010a
        /*0836*/ 	.byte	0x3f
	.zero		1


	//   ....[72]....
        /*0838*/ 	.word	0x00015060
        /*083c*/ 	.word	0x00000008
        /*0840*/ 	.word	0x00019c30
        /*0844*/ 	.short	0x010a
        /*0846*/ 	.byte	0x3f
	.zero		1


	//   ....[73]....
        /*0848*/ 	.word	0x000150c0
        /*084c*/ 	.word	0x00000008
        /*0850*/ 	.word	0x00019c50
        /*0854*/ 	.short	0x010a
        /*0856*/ 	.byte	0x3f
	.zero		1


	//   ....[74]....
        /*0858*/ 	.word	0x00015120
        /*085c*/ 	.word	0x00000006
        /*0860*/ 	.word	0x00019c30
        /*0864*/ 	.short	0x010a
        /*0866*/ 	.byte	0x3f
	.zero		1


	//   ....[75]....
        /*0868*/ 	.word	0x00015180
        /*086c*/ 	.word	0x00000006
        /*0870*/ 	.word	0x00019c50
        /*0874*/ 	.short	0x010a
        /*0876*/ 	.byte	0x3f
	.zero		1


	//   ....[76]....
        /*0878*/ 	.word	0x000151e0
        /*087c*/ 	.word	0x00000006
        /*0880*/ 	.word	0x00019c30
        /*0884*/ 	.short	0x010a
        /*0886*/ 	.byte	0x3f
	.zero		1


	//   ....[77]....
        /*0888*/ 	.word	0x00015240
        /*088c*/ 	.word	0x00000006
        /*0890*/ 	.word	0x00019c50
        /*0894*/ 	.short	0x010a
        /*0896*/ 	.byte	0x3f
	.zero		1


	//   ....[78]....
        /*0898*/ 	.word	0x000152a0
        /*089c*/ 	.word	0x00000007
        /*08a0*/ 	.word	0x00019c50
        /*08a4*/ 	.short	0x010a
        /*08a6*/ 	.byte	0x3f
	.zero		1


	//   ....[79]....
        /*08a8*/ 	.word	0x000153f0
        /*08ac*/ 	.word	0x00000003
        /*08b0*/ 	.word	0x00019c80
        /*08b4*/ 	.short	0x010a
        /*08b6*/ 	.byte	0x3f
	.zero		1


	//   ....[80]....
        /*08b8*/ 	.word	0x00015440
        /*08bc*/ 	.word	0x00000003
        /*08c0*/ 	.word	0x00019c40
        /*08c4*/ 	.short	0x010a
        /*08c6*/ 	.byte	0x3f
	.zero		1


	//   ....[81]....
        /*08c8*/ 	.word	0x00015870
        /*08cc*/ 	.word	0x00000010
        /*08d0*/ 	.word	0x00019c20
        /*08d4*/ 	.short	0x010a
        /*08d6*/ 	.byte	0x3f
	.zero		1


	//   ....[82]....
        /*08d8*/ 	.word	0x000158c0
        /*08dc*/ 	.word	0x00000006
        /*08e0*/ 	.word	0x00019c80
        /*08e4*/ 	.short	0x010a
        /*08e6*/ 	.byte	0x3f
	.zero		1


	//   ....[83]....
        /*08e8*/ 	.word	0x00015910
        /*08ec*/ 	.word	0x00000006
        /*08f0*/ 	.word	0x00019c40
        /*08f4*/ 	.short	0x010a
        /*08f6*/ 	.byte	0x3f
	.zero		1


	//   ....[84]....
        /*08f8*/ 	.word	0x00015960
        /*08fc*/ 	.word	0x00000003
        /*0900*/ 	.word	0x00019c70
        /*0904*/ 	.short	0x010a
        /*0906*/ 	.byte	0x3f
	.zero		1


	//   ....[85]....
        /*0908*/ 	.word	0x000159b0
        /*090c*/ 	.word	0x00000003
        /*0910*/ 	.word	0x00019c60
        /*0914*/ 	.short	0x010a
        /*0916*/ 	.byte	0x3f
	.zero		1


	//   ....[86]....
        /*0918*/ 	.word	0x00015a00
        /*091c*/ 	.word	0x00000000
        /*0920*/ 	.word	0x00019c70
        /*0924*/ 	.short	0x010a
        /*0926*/ 	.byte	0x3f
	.zero		1


	//   ....[87]....
        /*0928*/ 	.word	0x00015a50
        /*092c*/ 	.word	0x00000000
        /*0930*/ 	.word	0x00019c60
        /*0934*/ 	.short	0x010a
        /*0936*/ 	.byte	0x3f
	.zero		1


	//   ....[88]....
        /*0938*/ 	.word	0x00015aa0
        /*093c*/ 	.word	0x00000006
        /*0940*/ 	.word	0x00019c20
        /*0944*/ 	.short	0x010a
        /*0946*/ 	.byte	0x3f
	.zero		1


	//   ....[89]....
        /*0948*/ 	.word	0x00015c40
        /*094c*/ 	.word	0x00000005
        /*0950*/ 	.word	0x00000000
        /*0954*/ 	.short	0x010a
        /*0956*/ 	.byte	0x3f
	.zero		1


	//   ....[90]....
        /*0958*/ 	.word	0x00015c90
        /*095c*/ 	.word	0x00000009
        /*0960*/ 	.word	0x00000000
        /*0964*/ 	.short	0x010a
        /*0966*/ 	.byte	0x3f
	.zero		1


	//   ....[91]....
        /*0968*/ 	.word	0x00015ce0
        /*096c*/ 	.word	0x00000013
        /*0970*/ 	.word	0x00019c60
        /*0974*/ 	.short	0x010a
        /*0976*/ 	.byte	0x3f
	.zero		1


	//   ....[92]....
        /*0978*/ 	.word	0x00015d30
        /*097c*/ 	.word	0x00000007
        /*0980*/ 	.word	0x00019c60
        /*0984*/ 	.short	0x010a
        /*0986*/ 	.byte	0x3f
	.zero		1


	//   ....[93]....
        /*0988*/ 	.word	0x00015d80
        /*098c*/ 	.word	0x00000013
        /*0990*/ 	.word	0x00019c80
        /*0994*/ 	.short	0x010a
        /*0996*/ 	.byte	0x3f
	.zero		1


	//----- nvinfo : EIATTR_NUM_MBARRIERS
	.align		4
.L_1259:
        /*0998*/ 	.byte	0x03, 0x38
        /*099a*/ 	.short	0x0016


	//----- nvinfo : EIATTR_EXIT_INSTR_OFFSETS
	.align		4
        /*099c*/ 	.byte	0x04, 0x1c
        /*099e*/ 	.short	(.L_1261 - .L_1260)


	//   ....[0]....
.L_1260:
        /*09a0*/ 	.word	0x00000a00


	//   ....[1]....
        /*09a4*/ 	.word	0x00010c10


	//   ....[2]....
        /*09a8*/ 	.word	0x00014f90


	//----- nvinfo : EIATTR_MAX_THREADS
	.align		4
.L_1261:
        /*09ac*/ 	.byte	0x04, 0x05
        /*09ae*/ 	.short	(.L_1263 - .L_1262)
.L_1262:
        /*09b0*/ 	.word	0x00000200
        /*09b4*/ 	.word	0x00000001
        /*09b8*/ 	.word	0x00000001


	//----- nvinfo : EIATTR_CRS_STACK_SIZE
	.align		4
.L_1263:
        /*09bc*/ 	.byte	0x04, 0x1e
        /*09be*/ 	.short	(.L_1265 - .L_1264)
.L_1264:
        /*09c0*/ 	.word	0x00000000


	//----- nvinfo : EIATTR_CBANK_PARAM_SIZE
	.align		4
.L_1265:
        /*09c4*/ 	.byte	0x03, 0x19
        /*09c6*/ 	.short	0x0af0


	//----- nvinfo : EIATTR_PARAM_CBANK
	.align		4
        /*09c8*/ 	.byte	0x04, 0x0a
        /*09ca*/ 	.short	(.L_1267 - .L_1266)
	.align		4
.L_1266:
        /*09cc*/ 	.word	index@(.nv.constant0._ZN7cutlass13device_kernelIN5flash11enable_sm90INS1_16FlashAttnFwdSm90INS1_25CollectiveMainloopFwdSm90ILi2EN4cute5tupleIJNS5_1CILi1EEES8_S8_EEENS6_IJNS7_ILi192EEENS7_ILi128EEENS7_ILi96EEEEEELi96ENS_12float_e4m3_tEfNS_4arch4Sm90ELb0ELb1ELb1ELb0ELb0ELb0ELb0ELb1ELb1ELb1ELb0ELb0EEENS1_21CollectiveEpilogueFwdINS6_IJSA_SC_SB_EEES9_NS_10bfloat16_tESG_Li384ELb0ELb1ELb0ELb1EEENS1_30DynamicPersistentTileSchedulerILi384ELi128ELb0ELb1ELb1EEEEEEEEEvNT_6ParamsE)
        /*09d0*/ 	.short	0x0210
        /*09d2*/ 	.short	0x0af0


	//----- nvinfo : EIATTR_SW_WAR
	.align		4
.L_1267:
        /*09d4*/ 	.byte	0x04, 0x36
        /*09d6*/ 	.short	(.L_1269 - .L_1268)
.L_1268:
        /*09d8*/ 	.word	0x00000008
.L_1269:


//--------------------- .nv.info._ZN7cutlass13device_kernelIN5flash11enable_sm90INS1_16FlashAttnFwdSm90INS1_25CollectiveMainloopFwdSm90ILi2EN4cute5tupleIJNS5_1CILi1EEES8_S8_EEENS6_IJNS7_ILi192EEENS7_ILi128EEENS7_ILi96EEEEEELi96ENS_12float_e4m3_tEfNS_4arch4Sm90ELb0ELb1ELb1ELb1ELb0ELb0ELb0ELb1ELb1ELb1ELb0ELb0EEENS1_21CollectiveEpilogueFwdINS6_IJSA_SC_SB_EEES9_NS_10bfloat16_tESG_Li384ELb1ELb1ELb0ELb1EEENS1_36VarlenDynamicPersistentTileSchedulerILi192ELi128ELi384ELi128ELb0ELb1ELb1ELb1ELb0ELb1EEEEEEEEEvNT_6ParamsE --------------------------
	.section	.nv.info._ZN7cutlass13device_kernelIN5flash11enable_sm90INS1_16FlashAttnFwdSm90INS1_25CollectiveMainloopFwdSm90ILi2EN4cute5tupleIJNS5_1CILi1EEES8_S8_EEENS6_IJNS7_ILi192EEENS7_ILi128EEENS7_ILi96EEEEEELi96ENS_12float_e4m3_tEfNS_4arch4Sm90ELb0ELb1ELb1ELb1ELb0ELb0ELb0ELb1ELb1ELb1ELb0ELb0EEENS1_21CollectiveEpilogueFwdINS6_IJSA_SC_SB_EEES9_NS_10bfloat16_tESG_Li384ELb1ELb1ELb0ELb1EEENS1_36VarlenDynamicPersistentTileSchedulerILi192ELi128ELi384ELi128ELb0ELb1ELb1ELb1ELb0ELb1EEEEEEEEEvNT_6ParamsE,"",@"SHT_CUDA_INFO"
	.sectionflags	@""
	.align	4


	//----- nvinfo : EIATTR_CUDA_API_VERSION
	.align		4
        /*0000*/ 	.byte	0x04, 0x37
        /*0002*/ 	.short	(.L_1271 - .L_1270)
.L_1270:
        /*0004*/ 	.word	0x00000082


	//----- nvinfo : EIATTR_KPARAM_INFO
	.align		4
.L_1271:
        /*0008*/ 	.byte	0x04, 0x17
        /*000a*/ 	.short	(.L_1273 - .L_1272)
.L_1272:
        /*000c*/ 	.word	0x00000000
        /*0010*/ 	.short	0x0000
        /*0012*/ 	.short	0x0070
        /*0014*/ 	.byte	0x00, 0xf0, 0x01, 0x2a


	//----- nvinfo : EIATTR_SPARSE_MMA_MASK
	.align		4
.L_1273:
        /*0018*/ 	.byte	0x03, 0x50
        /*001a*/ 	.short	0x0000


	//----- nvinfo : EIATTR_MAXREG_COUNT
	.align		4
        /*001c*/ 	.byte	0x03, 0x1b
        /*001e*/ 	.short	0x0080


	//----- nvinfo : EIATTR_NUM_BARRIERS
	.align		4
        /*0020*/ 	.byte	0x02, 0x4c
        /*0022*/ 	.byte	0x09
	.zero		1


	//----- nvinfo : EIATTR_EXTERNS
	.align		4
        /*0024*/ 	.byte	0x04, 0x0f
        /*0026*/ 	.short	(.L_1275 - .L_1274)


	//   ....[0]....
	.align		4
.L_1274:
        /*0028*/ 	.word	index@(__assertfail)


	//----- nvinfo : EIATTR_ANNOTATIONS
	.align		4
.L_1275:
        /*002c*/ 	.byte	0x04, 0x55
        /*002e*/ 	.short	(.L_1277 - .L_1276)


	//   ....[0]....
.L_1276:
        /* <DEDUP_REMOVED lines=17> */


	//----- nvinfo : EIATTR_MERCURY_ISA_VERSION
	.align		4
.L_1277:
        /*0130*/ 	.byte	0x03, 0x5f
        /*0132*/ 	.short	0x0101


	//----- nvinfo : EIATTR_UNUSED_LOAD_BYTE_OFFSET
	.align		4
        /*0134*/ 	.byte	0x04, 0x44
        /*0136*/ 	.short	(.L_1279 - .L_1278)


	//   ....[0]....
.L_1278:
        /*0138*/ 	.word	0x00000a00
        /*013c*/ 	.word	0x0000fff0


	//   ....[1]....
        /*0140*/ 	.word	0x0000f0f0
        /*0144*/ 	.word	0x0000fff0


	//----- nvinfo : EIATTR_INT_WARP_WIDE_INSTR_OFFSETS
	.align		4
.L_1279:
        /*0148*/ 	.byte	0x04, 0x31
        /*014a*/ 	.short	(.L_1281 - .L_1280)


	//   ....[0]....
.L_1280:
        /*014c*/ 	.word	0x00000130


	//   ....[1]....
        /*0150*/ 	.word	0x00000170


	//   ....[2]....
        /*0154*/ 	.word	0x000001e0


	//   ....[3]....
        /*0158*/ 	.word	0x00012c60


	//   ....[4]....
        /*015c*/ 	.word	0x00012cf0


	//   ....[5]....
        /*0160*/ 	.word	0x000157a0


	//   ....[6]....
        /*0164*/ 	.word	0x00015830


	//----- nvinfo : EIATTR_COOP_GROUP_MASK_REGIDS
	.align		4
.L_1281:
        /*0168*/ 	.byte	0x04, 0x29
        /*016a*/ 	.short	(.L_1283 - .L_1282)


	//   ....[0]....
.L_1282:
        /*016c*/ 	.word	0xffffffff


	//   ....[1]....
        /*0170*/ 	.word	0xffffffff


	//   ....[2]....
        /*0174*/ 	.word	0xffffffff


	//   ....[3]....
        /*0178*/ 	.word	0xffffffff


	//   ....[4]....
        /*017c*/ 	.word	0xffffffff


	//   ....[5]....
        /*0180*/ 	.word	0xffffffff


	//   ....[6]....
        /*0184*/ 	.word	0xffffffff


	//   ....[7]....
        /*0188*/ 	.word	0xffffffff


	//   ....[8]....
        /*018c*/ 	.word	0xffffffff


	//   ....[9]....
        /*0190*/ 	.word	0xffffffff


	//   ....[10]....
        /*0194*/ 	.word	0xffffffff


	//   ....[11]....
        /*0198*/ 	.word	0xffffffff


	//   ....[12]....
        /*019c*/ 	.word	0xffffffff


	//   ....[13]....
        /*01a0*/ 	.word	0xffffffff


	//   ....[14]....
        /*01a4*/ 	.word	0xffffffff


	//   ....[15]....
        /*01a8*/ 	.word	0xffffffff


	//   ....[16]....
        /*01ac*/ 	.word	0xffffffff


	//   ....[17]....
        /*01b0*/ 	.word	0xffffffff


	//   ....[18]....
        /*01b4*/ 	.word	0xffffffff


	//   ....[19]....
        /*01b8*/ 	.word	0xffffffff


	//   ....[20]....
        /*01bc*/ 	.word	0xffffffff


	//   ....[21]....
        /*01c0*/ 	.word	0xffffffff


	//   ....[22]....
        /*01c4*/ 	.word	0xffffffff


	//   ....[23]....
        /*01c8*/ 	.word	0xffffffff


	//   ....[24]....
        /*01cc*/ 	.word	0xffffffff


	//   ....[25]....
        /*01d0*/ 	.word	0xffffffff


	//   ....[26]....
        /*01d4*/ 	.word	0xffffffff


	//   ....[27]....
        /*01d8*/ 	.word	0xffffffff


	//   ....[28]....
        /*01dc*/ 	.word	0xffffffff


	//   ....[29]....
        /*01e0*/ 	.word	0xffffffff


	//   ....[30]....
        /*01e4*/ 	.word	0xffffffff


	//   ....[31]....
        /*01e8*/ 	.word	0xffffffff


	//   ....[32]....
        /*01ec*/ 	.word	0xffffffff


	//   ....[33]....
        /*01f0*/ 	.word	0xffffffff


	//   ....[34]....
        /*01f4*/ 	.word	0xffffffff


	//   ....[35]....
        /*01f8*/ 	.word	0xffffffff


	//   ....[36]....
        /*01fc*/ 	.word	0xffffffff


	//   ....[37]....
        /*0200*/ 	.word	0xffffffff


	//   ....[38]....
        /*0204*/ 	.word	0xffffffff


	//   ....[39]....
        /*0208*/ 	.word	0xffffffff


	//   ....[40]....
        /*020c*/ 	.word	0xffffffff


	//   ....[41]....
        /*0210*/ 	.word	0xffffffff


	//   ....[42]....
        /*0214*/ 	.word	0xffffffff


	//   ....[43]....
        /*0218*/ 	.word	0xffffffff


	//   ....[44]....
        /*021c*/ 	.word	0xffffffff


	//   ....[45]....
        /*0220*/ 	.word	0xffffffff


	//   ....[46]....
        /*0224*/ 	.word	0xffffffff


	//   ....[47]....
        /*0228*/ 	.word	0xffffffff


	//   ....[48]....
        /*022c*/ 	.word	0xffffffff


	//   ....[49]....
        /*0230*/ 	.word	0xffffffff


	//   ....[50]....
        /*0234*/ 	.word	0xffffffff


	//   ....[51]....
        /*0238*/ 	.word	0xffffffff


	//   ....[52]....
        /*023c*/ 	.word	0xffffffff


	//   ....[53]....
        /*0240*/ 	.word	0xffffffff


	//   ....[54]....
        /*0244*/ 	.word	0xffffffff


	//   ....[55]....
        /*0248*/ 	.word	0xffffffff


	//   ....[56]....
        /*024c*/ 	.word	0xffffffff


	//   ....[57]....
        /*0250*/ 	.word	0xffffffff


	//   ....[58]....
        /*0254*/ 	.word	0xffffffff


	//   ....[59]....
        /*0258*/ 	.word	0xffffffff


	//   ....[60]....
        /*025c*/ 	.word	0xffffffff


	//   ....[61]....
        /*0260*/ 	.word	0xffffffff


	//   ....[62]....
        /*0264*/ 	.word	0xffffffff


	//   ....[63]....
        /*0268*/ 	.word	0xffffffff


	//   ....[64]....
        /*026c*/ 	.word	0xffffffff


	//   ....[65]....
        /*0270*/ 	.word	0xffffffff


	//   ....[66]....
        /*0274*/ 	.word	0xffffffff


	//   ....[67]....
        /*0278*/ 	.word	0xffffffff


	//   ....[68]....
        /*027c*/ 	.word	0xffffffff


	//   ....[69]....
        /*0280*/ 	.word	0xffffffff


	//   ....[70]....
        /*0284*/ 	.word	0xffffffff


	//   ....[71]....
        /*0288*/ 	.word	0xffffffff


	//   ....[72]....
        /*028c*/ 	.word	0xffffffff


	//   ....[73]....
        /*0290*/ 	.word	0xffffffff


	//   ....[74]....
        /*0294*/ 	.word	0xffffffff


	//   ....[75]....
        /*0298*/ 	.word	0xffffffff


	//   ....[76]....
        /*029c*/ 	.word	0xffffffff


	//   ....[77]....
        /*02a0*/ 	.word	0xffffffff


	//   ....[78]....
        /*02a4*/ 	.word	0xffffffff


	//   ....[79]....
        /*02a8*/ 	.word	0xffffffff


	//   ....[80]....
        /*02ac*/ 	.word	0xffffffff


	//   ....[81]....
        /*02b0*/ 	.word	0xffffffff


	//   ....[82]....
        /*02b4*/ 	.word	0xffffffff


	//   ....[83]....
        /*02b8*/ 	.word	0xffffffff


	//   ....[84]....
        /*02bc*/ 	.word	0xffffffff


	//   ....[85]....
        /*02c0*/ 	.word	0xffffffff


	//   ....[86]....
        /*02c4*/ 	.word	0xffffffff


	//   ....[87]....
        /*02c8*/ 	.word	0xffffffff


	//   ....[88]....
        /*02cc*/ 	.word	0xffffffff


	//   ....[89]....
        /*02d0*/ 	.word	0xffffffff


	//   ....[90]....
        /*02d4*/ 	.word	0xffffffff


	//   ....[91]....
        /*02d8*/ 	.word	0xffffffff


	//   ....[92]....
        /*02dc*/ 	.word	0xffffffff


	//   ....[93]....
        /*02e0*/ 	.word	0xffffffff


	//   ....[94]....
        /*02e4*/ 	.word	0xffffffff


	//   ....[95]....
        /*02e8*/ 	.word	0xffffffff


	//   ....[96]....
        /*02ec*/ 	.word	0xffffffff


	//   ....[97]....
        /*02f0*/ 	.word	0xffffffff


	//   ....[98]....
        /*02f4*/ 	.word	0xffffffff


	//   ....[99]....
        /*02f8*/ 	.word	0xffffffff


	//   ....[100]....
        /*02fc*/ 	.word	0xffffffff


	//   ....[101]....
        /*0300*/ 	.word	0xffffffff


	//   ....[102]....
        /*0304*/ 	.word	0xffffffff


	//   ....[103]....
        /*0308*/ 	.word	0xffffffff


	//   ....[104]....
        /*030c*/ 	.word	0xffffffff


	//   ....[105]....
        /*0310*/ 	.word	0xffffffff


	//   ....[106]....
        /*0314*/ 	.word	0xffffffff


	//   ....[107]....
        /*0318*/ 	.word	0xffffffff


	//   ....[108]....
        /*031c*/ 	.word	0xffffffff


	//   ....[109]....
        /*0320*/ 	.word	0xffffffff


	//   ....[110]....
        /*0324*/ 	.word	0xffffffff


	//   ....[111]....
        /*0328*/ 	.word	0x0500000f


	//   ....[112]....
        /*032c*/ 	.word	0x0500000f


	//   ....[113]....
        /*0330*/ 	.word	0x0500000f


	//   ....[114]....
        /*0334*/ 	.word	0x0500000f


	//   ....[115]....
        /*0338*/ 	.word	0x0500000f


	//   ....[116]....
        /*033c*/ 	.word	0x0500000f


	//   ....[117]....
        /*0340*/ 	.word	0x0500000f


	//   ....[118]....
        /*0344*/ 	.word	0x0500000f


	//----- nvinfo : EIATTR_COOP_GROUP_INSTR_OFFSETS
	.align		4
.L_1283:
        /*0348*/ 	.byte	0x04, 0x28
        /*034a*/ 	.short	(.L_1285 - .L_1284)


	//   ....[0]....
.L_1284:
        /*034c*/ 	.word	0x00000060


	//   ....[1]....
        /*0350*/ 	.word	0x00000140


	//   ....[2]....
        /*0354*/ 	.word	0x00000190


	//   ....[3]....
        /*0358*/ 	.word	0x000003c0


	//   ....[4]....
        /*035c*/ 	.word	0x00000520


	//   ....[5]....
        /*0360*/ 	.word	0x00000640


	//   ....[6]....
        /*0364*/ 	.word	0x000007a0


	//   ....[7]....
        /*0368*/ 	.word	0x00001890


	//   ....[8]....
        /*036c*/ 	.word	0x00002230


	//   ....[9]....
        /*0370*/ 	.word	0x00002c10


	//   ....[10]....
        /*0374*/ 	.word	0x00003fb0


	//   ....[11]....
        /*0378*/ 	.word	0x00004090


	//   ....[12]....
        /*037c*/ 	.word	0x00004940


	//   ....[13]....
        /*0380*/ 	.word	0x000049c0


	//   ....[14]....
        /*0384*/ 	.word	0x00006420


	//   ....[15]....
        /*0388*/ 	.word	0x000066f0


	//   ....[16]....
        /*038c*/ 	.word	0x00007240


	//   ....[17]....
        /*0390*/ 	.word	0x00007280


	//   ....[18]....
        /*0394*/ 	.word	0x00007c40


	//   ....[19]....
        /*0398*/ 	.word	0x00007cc0


	//   ....[20]....
        /*039c*/ 	.word	0x00009f50


	//   ....[21]....
        /*03a0*/ 	.word	0x00009f70


	//   ....[22]....
        /*03a4*/ 	.word	0x00009fb0


	//   ....[23]....
        /*03a8*/ 	.word	0x00009fc0


	//   ....[24]....
        /*03ac*/ 	.word	0x0000be50


	//   ....[25]....
        /*03b0*/ 	.word	0x0000c280


	//   ....[26]....
        /*03b4*/ 	.word	0x0000cdf0


	//   ....[27]....
        /*03b8*/ 	.word	0x0000ce50


	//   ....[28]....
        /*03bc*/ 	.word	0x0000d7a0


	//   ....[29]....
        /*03c0*/ 	.word	0x0000d810


	//   ....[30]....
        /*03c4*/ 	.word	0x0000ea50


	//   ....[31]....
        /*03c8*/ 	.word	0x0000ea70


	//   ....[32]....
        /*03cc*/ 	.word	0x0000eae0


	//   ....[33]....
        /*03d0*/ 	.word	0x0000eaf0


	//   ....[34]....
        /*03d4*/ 	.word	0x0000f7a0


	//   ....[35]....
        /*03d8*/ 	.word	0x0000f7b0


	//   ....[36]....
        /*03dc*/ 	.word	0x0000f7c0


	//   ....[37]....
        /*03e0*/ 	.word	0x0000f7d0


	//   ....[38]....
        /*03e4*/ 	.word	0x0000f7e0


	//   ....[39]....
        /*03e8*/ 	.word	0x0000f7f0


	//   ....[40]....
        /*03ec*/ 	.word	0x0000f800


	//   ....[41]....
        /*03f0*/ 	.word	0x0000f810


	//   ....[42]....
        /*03f4*/ 	.word	0x0000f840


	//   ....[43]....
        /*03f8*/ 	.word	0x0000f870


	//   ....[44]....
        /*03fc*/ 	.word	0x0000f8b0


	//   ....[45]....
        /*0400*/ 	.word	0x0000f8c0


	//   ....[46]....
        /*0404*/ 	.word	0x0000f8e0


	//   ....[47]....
        /*0408*/ 	.word	0x0000f8f0


	//   ....[48]....
        /*040c*/ 	.word	0x0000f920


	//   ....[49]....
        /*0410*/ 	.word	0x0000f930


	//   ....[50]....
        /*0414*/ 	.word	0x0000f950


	//   ....[51]....
        /*0418*/ 	.word	0x0000f960


	//   ....[52]....
        /*041c*/ 	.word	0x0000f970


	//   ....[53]....
        /*0420*/ 	.word	0x0000f990


	//   ....[54]....
        /*0424*/ 	.word	0x0000f9c0


	//   ....[55]....
        /*0428*/ 	.word	0x0000f9d0


	//   ....[56]....
        /*042c*/ 	.word	0x0000f9f0


	//   ....[57]....
        /*0430*/ 	.word	0x0000fa00


	//   ....[58]....
        /*0434*/ 	.word	0x0000ffd0


	//   ....[59]....
        /*0438*/ 	.word	0x00010010


	//   ....[60]....
        /*043c*/ 	.word	0x00010040


	//   ....[61]....
        /*0440*/ 	.word	0x00010070


	//   ....[62]....
        /*0444*/ 	.word	0x00010530


	//   ....[63]....
        /*0448*/ 	.word	0x00010560


	//   ....[64]....
        /*044c*/ 	.word	0x00010680


	//   ....[65]....
        /*0450*/ 	.word	0x000106a0


	//   ....[66]....
        /*0454*/ 	.word	0x00010fb0


	//   ....[67]....
        /*0458*/ 	.word	0x00010fc0


	//   ....[68]....
        /*045c*/ 	.word	0x000110c0


	//   ....[69]....
        /*0460*/ 	.word	0x000110e0


	//   ....[70]....
        /*0464*/ 	.word	0x00011270


	//   ....[71]....
        /*0468*/ 	.word	0x00011440


	//   ....[72]....
        /*046c*/ 	.word	0x00011470


	//   ....[73]....
        /*0470*/ 	.word	0x000114a0


	//   ....[74]....
        /*0474*/ 	.word	0x000114f0


	//   ....[75]....
        /*0478*/ 	.word	0x00011520


	//   ....[76]....
        /*047c*/ 	.word	0x00011560


	//   ....[77]....
        /*0480*/ 	.word	0x000116e0


	//   ....[78]....
        /*0484*/ 	.word	0x00011710


	//   ....[79]....
        /*0488*/ 	.word	0x00011740


	//   ....[80]....
        /*048c*/ 	.word	0x00011770


	//   ....[81]....
        /*0490*/ 	.word	0x000117a0


	//   ....[82]....
        /*0494*/ 	.word	0x000117e0


	//   ....[83]....
        /*0498*/ 	.word	0x00011870


	//   ....[84]....
        /*049c*/ 	.word	0x00011900


	//   ....[85]....
        /*04a0*/ 	.word	0x000119b0


	//   ....[86]....
        /*04a4*/ 	.word	0x000133d0


	//   ....[87]....
        /*04a8*/ 	.word	0x000142a0


	//   ....[88]....
        /*04ac*/ 	.word	0x000142b0


	//   ....[89]....
        /*04b0*/ 	.word	0x000142c0


	//   ....[90]....
        /*04b4*/ 	.word	0x000142d0


	//   ....[91]....
        /*04b8*/ 	.word	0x000142e0


	//   ....[92]....
        /*04bc*/ 	.word	0x00014400


	//   ....[93]....
        /*04c0*/ 	.word	0x00016090


	//   ....[94]....
        /*04c4*/ 	.word	0x000160c0


	//   ....[95]....
        /*04c8*/ 	.word	0x000160f0


	//   ....[96]....
        /*04cc*/ 	.word	0x00016130


	//   ....[97]....
        /*04d0*/ 	.word	0x00016160


	//   ....[98]....
        /*04d4*/ 	.word	0x00016170


	//   ....[99]....
        /*04d8*/ 	.word	0x000161a0


	//   ....[100]....
        /*04dc*/ 	.word	0x000161b0


	//   ....[101]....
        /*04e0*/ 	.word	0x000162f0


	//   ....[102]....
        /*04e4*/ 	.word	0x00016320


	//   ....[103]....
        /*04e8*/ 	.word	0x00016350


	//   ....[104]....
        /*04ec*/ 	.word	0x00016380


	//   ....[105]....
        /*04f0*/ 	.word	0x000163b0


	//   ....[106]....
        /*04f4*/ 	.word	0x000163f0


	//   ....[107]....
        /*04f8*/ 	.word	0x00016480


	//   ....[108]....
        /*04fc*/ 	.word	0x00016510


	//   ....[109]....
        /*0500*/ 	.word	0x00016580


	//   ....[110]....
        /*0504*/ 	.word	0x00016c10


	//   ....[111]....
        /*0508*/ 	.word	0x000172a0


	//   ....[112]....
        /*050c*/ 	.word	0x00017470


	//   ....[113]....
        /*0510*/ 	.word	0x000174d0


	//   ....[114]....
        /*0514*/ 	.word	0x00017530


	//   ....[115]....
        /*0518*/ 	.word	0x000175d0


	//   ....[116]....
        /*051c*/ 	.word	0x00017690


	//   ....[117]....
        /*0520*/ 	.word	0x00017710


	//   ....[118]....
        /*0524*/ 	.word	0x00017ad0


	//----- nvinfo : EIATTR_REG_RECONFIG
	.align		4
.L_1285:
        /*0528*/ 	.byte	0x01, 0x54
	.zero		2


	//----- nvinfo : EIATTR_SYSCALL_OFFSETS
	.align		4
        /*052c*/ 	.byte	0x04, 0x46
        /*052e*/ 	.short	(.L_1287 - .L_1286)


	//   ....[0]....
.L_1286:
        /*0530*/ 	.word	0x00001a70


	//   ....[1]....
        /*0534*/ 	.word	0x00012e60


	//   ....[2]....
        /*0538*/ 	.word	0x00012fd0


	//   ....[3]....
        /*053c*/ 	.word	0x00013120


	//   ....[4]....
        /*0540*/ 	.word	0x00013260


	//   ....[5]....
        /*0544*/ 	.word	0x00013d30


	//----- nvinfo : EIATTR_MBARRIER_INSTR_OFFSETS
	.align		4
.L_1287:
        /*0548*/ 	.byte	0x04, 0x39
        /*054a*/ 	.short	(.L_1289 - .L_1288)


	//   ....[0]....
.L_1288:
        /*054c*/ 	.word	0x00000270
        /*0550*/ 	.word	0x000000ff
        /*0554*/ 	.word	0x00019c00
        /*0558*/ 	.short	0x0100
        /*055a*/ 	.byte	0x08
	.zero		1


	//   ....[1]....
        /*055c*/ 	.word	0x00000280
        /*0560*/ 	.word	0x000000ff
        /*0564*/ 	.word	0x00019c20
        /*0568*/ 	.short	0x0100
        /*056a*/ 	.byte	0x08
	.zero		1


	//   ....[2]....
        /*056c*/ 	.word	0x00000370
        /*0570*/ 	.word	0x000000ff
        /*0574*/ 	.word	0x00019c30
        /*0578*/ 	.short	0x0100
        /*057a*/ 	.byte	0x08
	.zero		1


	//   ....[3]....
        /*057c*/ 	.word	0x00000380
        /*0580*/ 	.word	0x000000ff
        /*0584*/ 	.word	0x00019c40
        /*0588*/ 	.short	0x0100
        /*058a*/ 	.byte	0x08
	.zero		1


	//   ....[4]....
        /*058c*/ 	.word	0x00000390
        /*0590*/ 	.word	0x000000ff
        /*0594*/ 	.word	0x00019c38
        /*0598*/ 	.short	0x0100
        /*059a*/ 	.byte	0x08
	.zero		1


	//   ....[5]....
        /*059c*/ 	.word	0x000003a0
        /*05a0*/ 	.word	0x000000ff
        /*05a4*/ 	.word	0x00019c48
        /*05a8*/ 	.short	0x0100
        /*05aa*/ 	.byte	0x08
	.zero		1


	//   ....[6]....
        /*05ac*/ 	.word	0x000004d0
        /*05b0*/ 	.word	0x000000ff
        /*05b4*/ 	.word	0x00019c50
        /*05b8*/ 	.short	0x0100
        /*05ba*/ 	.byte	0x08
	.zero		1


	//   ....[7]....
        /*05bc*/ 	.word	0x000004e0
        /*05c0*/ 	.word	0x000000ff
        /*05c4*/ 	.word	0x00019c60
        /*05c8*/ 	.short	0x0100
        /*05ca*/ 	.byte	0x08
	.zero		1


	//   ....[8]....
        /*05cc*/ 	.word	0x000004f0
        /*05d0*/ 	.word	0x000000ff
        /*05d4*/ 	.word	0x00019c58
        /*05d8*/ 	.short	0x0100
        /*05da*/ 	.byte	0x08
	.zero		1


	//   ....[9]....
        /*05dc*/ 	.word	0x00000500
        /*05e0*/ 	.word	0x000000ff
        /*05e4*/ 	.word	0x00019c68
        /*05e8*/ 	.short	0x0100
        /*05ea*/ 	.byte	0x08
	.zero		1


	//   ....[10]....
        /*05ec*/ 	.word	0x000005f0
        /*05f0*/ 	.word	0x000000ff
        /*05f4*/ 	.word	0x00019c70
        /*05f8*/ 	.short	0x0100
        /*05fa*/ 	.byte	0x06
	.zero		1


	//   ....[11]....
        /*05fc*/ 	.word	0x00000600
        /*0600*/ 	.word	0x000000ff
        /*0604*/ 	.word	0x00019c80
        /*0608*/ 	.short	0x0100
        /*060a*/ 	.byte	0x06
	.zero		1


	//   ....[12]....
        /*060c*/ 	.word	0x00000610
        /*0610*/ 	.word	0x000000ff
        /*0614*/ 	.word	0x00019c78
        /*0618*/ 	.short	0x0100
        /*061a*/ 	.byte	0x06
	.zero		1


	//   ....[13]....
        /*061c*/ 	.word	0x00000620
        /*0620*/ 	.word	0x000000ff
        /*0624*/ 	.word	0x00019c88
        /*0628*/ 	.short	0x0100
        /*062a*/ 	.byte	0x06
	.zero		1


	//   ....[14]....
        /*062c*/ 	.word	0x00000750
        /*0630*/ 	.word	0x000000ff
        /*0634*/ 	.word	0x00019c90
        /*0638*/ 	.short	0x0100
        /*063a*/ 	.byte	0x08
	.zero		1


	//   ....[15]....
        /*063c*/ 	.word	0x00000760
        /*0640*/ 	.word	0x000000ff
        /*0644*/ 	.word	0x00019ca0
        /*0648*/ 	.short	0x0100
        /*064a*/ 	.byte	0x08
	.zero		1


	//   ....[16]....
        /*064c*/ 	.word	0x00000770
        /*0650*/ 	.word	0x000000ff
        /*0654*/ 	.word	0x00019c98
        /*0658*/ 	.short	0x0100
        /*065a*/ 	.byte	0x08
	.zero		1


	//   ....[17]....
        /*065c*/ 	.word	0x00000780
        /*0660*/ 	.word	0x000000ff
        /*0664*/ 	.word	0x00019ca8
        /*0668*/ 	.short	0x0100
        /*066a*/ 	.byte	0x08
	.zero		1


	//   ....[18]....
        /*066c*/ 	.word	0x000008b0
        /*0670*/ 	.word	0x000000ff
        /*0674*/ 	.word	0x00019cb0
        /*0678*/ 	.short	0x0100
        /*067a*/ 	.byte	0x08
	.zero		1


	//   ....[19]....
        /*067c*/ 	.word	0x000008c0
        /*0680*/ 	.word	0x000000ff
        /*0684*/ 	.word	0x00019cc0
        /*0688*/ 	.short	0x0100
        /*068a*/ 	.byte	0x08
	.zero		1


	//   ....[20]....
        /*068c*/ 	.word	0x000008d0
        /*0690*/ 	.word	0x000000ff
        /*0694*/ 	.word	0x00019cb8
        /*0698*/ 	.short	0x0100
        /*069a*/ 	.byte	0x08
	.zero		1


	//   ....[21]....
        /*069c*/ 	.word	0x000008e0
        /*06a0*/ 	.word	0x000000ff
        /*06a4*/ 	.word	0x00019cc8
        /*06a8*/ 	.short	0x0100
        /*06aa*/ 	.byte	0x08
	.zero		1


	//   ....[22]....
        /*06ac*/ 	.word	0x00001dc0
        /*06b0*/ 	.word	0x000000ff
        /*06b4*/ 	.word	0x00019c00
        /*06b8*/ 	.short	0x010a
        /*06ba*/ 	.byte	0x2e
	.zero		1


	//   ....[23]....
        /*06bc*/ 	.word	0x00001e60
        /*06c0*/ 	.word	0x0000005a
        /*06c4*/ 	.word	0x00019c30
        /*06c8*/ 	.short	0x010a
        /*06ca*/ 	.byte	0x3f
	.zero		1


	//   ....[24]....
        /*06cc*/ 	.word	0x00001ec0
        /*06d0*/ 	.word	0x0000005a
        /*06d4*/ 	.word	0x00019c30
        /*06d8*/ 	.short	0x010a
        /*06da*/ 	.byte	0x3f
	.zero		1


	//   ....[25]....
        /*06dc*/ 	.word	0x00002610
        /*06e0*/ 	.word	0x0000005a
        /*06e4*/ 	.word	0x00000000
        /*06e8*/ 	.short	0x0101
        /*06ea*/ 	.byte	0x3f
	.zero		1


	//   ....[26]....
        /*06ec*/ 	.word	0x00005870
        /*06f0*/ 	.word	0x000000ff
        /*06f4*/ 	.word	0x00019c30
        /*06f8*/ 	.short	0x010a
        /*06fa*/ 	.byte	0x18
	.zero		1


	//   ....[27]....
        /*06fc*/ 	.word	0x000058b0
        /*0700*/ 	.word	0x000000ff
        /*0704*/ 	.word	0x00019c30
        /*0708*/ 	.short	0x010a
        /*070a*/ 	.byte	0x18
	.zero		1


	//   ....[28]....
        /*070c*/ 	.word	0x00005a10
        /*0710*/ 	.word	0x000000ff
        /*0714*/ 	.word	0x00019c50
        /*0718*/ 	.short	0x010a
        /*071a*/ 	.byte	0x0b
	.zero		1


	//   ....[29]....
        /*071c*/ 	.word	0x00005a50
        /*0720*/ 	.word	0x000000ff
        /*0724*/ 	.word	0x00019c50
        /*0728*/ 	.short	0x010a
        /*072a*/ 	.byte	0x0b
	.zero		1


	//   ....[30]....
        /*072c*/ 	.word	0x00006450
        /*0730*/ 	.word	0x00000024
        /*0734*/ 	.word	0x00000000
        /*0738*/ 	.short	0x0101
        /*073a*/ 	.byte	0x3f
	.zero		1


	//   ....[31]....
        /*073c*/ 	.word	0x00008740
        /*0740*/ 	.word	0x000000ff
        /*0744*/ 	.word	0x00000000
        /*0748*/ 	.short	0x0101
        /*074a*/ 	.byte	0x06
	.zero		1


	//   ....[32]....
        /*074c*/ 	.word	0x00008fc0
        /*0750*/ 	.word	0x000000ff
        /*0754*/ 	.word	0x00019c30
        /*0758*/ 	.short	0x010a
        /*075a*/ 	.byte	0x16
	.zero		1


	//   ....[33]....
        /*075c*/ 	.word	0x00009000
        /*0760*/ 	.word	0x000000ff
        /*0764*/ 	.word	0x00019c30
        /*0768*/ 	.short	0x010a
        /*076a*/ 	.byte	0x16
	.zero		1


	//   ....[34]....
        /*076c*/ 	.word	0x00009160
        /*0770*/ 	.word	0x000000ff
        /*0774*/ 	.word	0x00019c50
        /*0778*/ 	.short	0x010a
        /*077a*/ 	.byte	0x0e
	.zero		1


	//   ....[35]....
        /*077c*/ 	.word	0x000091a0
        /*0780*/ 	.word	0x000000ff
        /*0784*/ 	.word	0x00019c50
        /*0788*/ 	.short	0x010a
        /*078a*/ 	.byte	0x0e
	.zero		1


	//   ....[36]....
        /*078c*/ 	.word	0x0000aaf0
        /*0790*/ 	.word	0x00000003
        /*0794*/ 	.word	0x00000000
        /*0798*/ 	.short	0x0101
        /*079a*/ 	.byte	0x3f
	.zero		1


	//   ....[37]....
        /*079c*/ 	.word	0x0000adc0
        /*07a0*/ 	.word	0x000000ff
        /*07a4*/ 	.word	0x00000000
        /*07a8*/ 	.short	0x0101
        /*07aa*/ 	.byte	0x06
	.zero		1


	//   ....[38]....
        /*07ac*/ 	.word	0x0000b3c0
        /*07b0*/ 	.word	0x000000ff
        /*07b4*/ 	.word	0x00019c30
        /*07b8*/ 	.short	0x010a
        /*07ba*/ 	.byte	0x17
	.zero		1


	//   ....[39]....
        /*07bc*/ 	.word	0x0000b400
        /*07c0*/ 	.word	0x000000ff
        /*07c4*/ 	.word	0x00019c30
        /*07c8*/ 	.short	0x010a
        /*07ca*/ 	.byte	0x17
	.zero		1


	//   ....[40]....
        /*07cc*/ 	.word	0x0000b560
        /*07d0*/ 	.word	0x000000ff
        /*07d4*/ 	.word	0x00019c50
        /*07d8*/ 	.short	0x010a
        /*07da*/ 	.byte	0x0b
	.zero		1


	//   ....[41]....
        /*07dc*/ 	.word	0x0000b5a0
        /*07e0*/ 	.word	0x000000ff
        /*07e4*/ 	.word	0x00019c50
        /*07e8*/ 	.short	0x010a
        /*07ea*/ 	.byte	0x0b
	.zero		1


	//   ....[42]....
        /*07ec*/ 	.word	0x0000bf40
        /*07f0*/ 	.word	0x00000024
        /*07f4*/ 	.word	0x00000000
        /*07f8*/ 	.short	0x0101
        /*07fa*/ 	.byte	0x3f
	.zero		1


	//   ....[43]....
        /*07fc*/ 	.word	0x0000e260
        /*0800*/ 	.word	0x000000ff
        /*0804*/ 	.word	0x00000000
        /*0808*/ 	.short	0x0101
        /*080a*/ 	.byte	0x06
	.zero		1


	//   ....[44]....
        /*080c*/ 	.word	0x0000e780
        /*0810*/ 	.word	0x000000ff
        /*0814*/ 	.word	0x00019c50
        /*0818*/ 	.short	0x010a
        /*081a*/ 	.byte	0x0e
	.zero		1


	//   ....[45]....
        /*081c*/ 	.word	0x0000e7c0
        /*0820*/ 	.word	0x000000ff
        /*0824*/ 	.word	0x00019c50
        /*0828*/ 	.short	0x010a
        /*082a*/ 	.byte	0x0e
	.zero		1


	//   ....[46]....
        /*082c*/ 	.word	0x0000edd0
        /*0830*/ 	.word	0x000000ff
        /*0834*/ 	.word	0x00000000
        /*0838*/ 	.short	0x0101
        /*083a*/ 	.byte	0x04
	.zero		1


	//   ....[47]....
        /*083c*/ 	.word	0x00010550
        /*0840*/ 	.word	0x00000003
        /*0844*/ 	.word	0x00000000
        /*0848*/ 	.short	0x0101
        /*084a*/ 	.byte	0x3f
	.zero		1


	//   ....[48]....
        /*084c*/ 	.word	0x00013600
        /*0850*/ 	.word	0x00000004
        /*0854*/ 	.word	0x00019c80
        /*0858*/ 	.short	0x010a
        /*085a*/ 	.byte	0x3f
	.zero		1


	//   ....[49]....
        /*085c*/ 	.word	0x00013880
        /*0860*/ 	.word	0x00000004
        /*0864*/ 	.word	0x00019c40
        /*0868*/ 	.short	0x010a
        /*086a*/ 	.byte	0x3f
	.zero		1


	//   ....[50]....
        /*086c*/ 	.word	0x000144e0
        /*0870*/ 	.word	0x00000010
        /*0874*/ 	.word	0x00019c00
        /*0878*/ 	.short	0x0107
        /*087a*/ 	.byte	0x3f
	.zero		1


	//   ....[51]....
        /*087c*/ 	.word	0x000145e0
        /*0880*/ 	.word	0x00000010
        /*0884*/ 	.word	0x00019c00
        /*0888*/ 	.short	0x0101
        /*088a*/ 	.byte	0x3f
	.zero		1


	//   ....[52]....
        /*088c*/ 	.word	0x00014600
        /*0890*/ 	.word	0x00000010
        /*0894*/ 	.word	0x00019c20
        /*0898*/ 	.short	0x010a
        /*089a*/ 	.byte	0x3f
	.zero		1


	//   ....[53]....
        /*089c*/ 	.word	0x000148e0
        /*08a0*/ 	.word	0x00000006
        /*08a4*/ 	.word	0x00019c80
        /*08a8*/ 	.short	0x010a
        /*08aa*/ 	.byte	0x3f
	.zero		1


	//   ....[54]....
        /*08ac*/ 	.word	0x00014d00
        /*08b0*/ 	.word	0x00000006
        /*08b4*/ 	.word	0x00019c40
        /*08b8*/ 	.short	0x010a
        /*08ba*/ 	.byte	0x3f
	.zero		1


	//   ....[55]....
        /*08bc*/ 	.word	0x000151b0
        /*08c0*/ 	.word	0x00000003
        /*08c4*/ 	.word	0x00019c70
        /*08c8*/ 	.short	0x010a
        /*08ca*/ 	.byte	0x3f
	.zero		1


	//   ....[56]....
        /*08cc*/ 	.word	0x00015220
        /*08d0*/ 	.word	0x00000003
        /*08d4*/ 	.word	0x00019c60
        /*08d8*/ 	.short	0x010a
        /*08da*/ 	.byte	0x3f
	.zero		1


	//   ....[57]....
        /*08dc*/ 	.word	0x00015680
        /*08e0*/ 	.word	0x00000003
        /*08e4*/ 	.word	0x00019c50
        /*08e8*/ 	.short	0x0101
        /*08ea*/ 	.byte	0x3f
	.zero		1


	//   ....[58]....
        /*08ec*/ 	.word	0x00015700
        /*08f0*/ 	.word	0x00000003
        /*08f4*/ 	.word	0x00000000
        /*08f8*/ 	.short	0x0101
        /*08fa*/ 	.byte	0x3f
	.zero		1


	//   ....[59]....
        /*08fc*/ 	.word	0x00015900
        /*0900*/ 	.word	0x00000000
        /*0904*/ 	.word	0x00019c70
        /*0908*/ 	.short	0x010a
        /*090a*/ 	.byte	0x3f
	.zero		1


	//   ....[60]....
        /*090c*/ 	.word	0x00015970
        /*0910*/ 	.word	0x00000000
        /*0914*/ 	.word	0x00019c60
        /*0918*/ 	.short	0x010a
        /*091a*/ 	.byte	0x3f
	.zero		1


	//   ....[61]....
        /*091c*/ 	.word	0x00015dd0
        /*0920*/ 	.word	0x00000000
        /*0924*/ 	.word	0x00019c50
        /*0928*/ 	.short	0x0101
        /*092a*/ 	.byte	0x3f
	.zero		1


	//   ....[62]....
        /*092c*/ 	.word	0x00015e20
        /*0930*/ 	.word	0x00000002
        /*0934*/ 	.word	0x00000000
        /*0938*/ 	.short	0x0101
        /*093a*/ 	.byte	0x3f
	.zero		1


	//   ....[63]....
        /*093c*/ 	.word	0x00016b90
        /*0940*/ 	.word	0x00000009
        /*0944*/ 	.word	0x00019c20
        /*0948*/ 	.short	0x010a
        /*094a*/ 	.byte	0x3f
	.zero		1


	//   ....[64]....
        /*094c*/ 	.word	0x00016d30
        /*0950*/ 	.word	0x00000007
        /*0954*/ 	.word	0x00000000
        /*0958*/ 	.short	0x010a
        /*095a*/ 	.byte	0x3f
	.zero		1


	//   ....[65]....
        /*095c*/ 	.word	0x00016da0
        /*0960*/ 	.word	0x00000003
        /*0964*/ 	.word	0x00000000
        /*0968*/ 	.short	0x010a
        /*096a*/ 	.byte	0x3f
	.zero		1


	//   ....[66]....
        /*096c*/ 	.word	0x00016df0
        /*0970*/ 	.word	0x00000003
        /*0974*/ 	.word	0x00019c60
        /*0978*/ 	.short	0x010a
        /*097a*/ 	.byte	0x3f
	.zero		1


	//   ....[67]....
        /*097c*/ 	.word	0x00016e40
        /*0980*/ 	.word	0x00000005
        /*0984*/ 	.word	0x00019c60
        /*0988*/ 	.short	0x010a
        /*098a*/ 	.byte	0x3f
	.zero		1


	//   ....[68]....
        /*098c*/ 	.word	0x00016e80
        /*0990*/ 	.word	0x00000003
        /*0994*/ 	.word	0x00019c80
        /*0998*/ 	.short	0x010a
        /*099a*/ 	.byte	0x3f
	.zero		1


	//   ....[69]....
        /*099c*/ 	.word	0x00016ea0
        /*09a0*/ 	.word	0x00000005
        /*09a4*/ 	.word	0x00019c80
        /*09a8*/ 	.short	0x010a
        /*09aa*/ 	.byte	0x3f
	.zero		1


	//   ....[70]....
        /*09ac*/ 	.word	0x00016f10
        /*09b0*/ 	.word	0x00000003
        /*09b4*/ 	.word	0x00019c00
        /*09b8*/ 	.short	0x010a
        /*09ba*/ 	.byte	0x3f
	.zero		1


	//   ....[71]....
        /*09bc*/ 	.word	0x00016f60
        /*09c0*/ 	.word	0x0000005a
        /*09c4*/ 	.word	0x00019c30
        /*09c8*/ 	.short	0x010a
        /*09ca*/ 	.byte	0x3f
	.zero		1


	//   ....[72]....
        /*09cc*/ 	.word	0x00016fc0
        /*09d0*/ 	.word	0x00000008
        /*09d4*/ 	.word	0x00019c30
        /*09d8*/ 	.short	0x010a
        /*09da*/ 	.byte	0x3f
	.zero		1


	//   ....[73]....
        /*09dc*/ 	.word	0x00017020
        /*09e0*/ 	.word	0x00000008
        /*09e4*/ 	.word	0x00019c50
        /*09e8*/ 	.short	0x010a
        /*09ea*/ 	.byte	0x3f
	.zero		1


	//   ....[74]....
        /*09ec*/ 	.word	0x00017080
        /*09f0*/ 	.word	0x00000006
        /*09f4*/ 	.word	0x00019c30
        /*09f8*/ 	.short	0x010a
        /*09fa*/ 	.byte	0x3f
	.zero		1


	//   ....[75]....
        /*09fc*/ 	.word	0x000170e0
        /*0a00*/ 	.word	0x00000006
        /*0a04*/ 	.word	0x00019c50
        /*0a08*/ 	.short	0x010a
        /*0a0a*/ 	.byte	0x3f
	.zero		1


	//   ....[76]....
        /*0a0c*/ 	.word	0x00017140
        /*0a10*/ 	.word	0x00000006
        /*0a14*/ 	.word	0x00019c30
        /*0a18*/ 	.short	0x010a
        /*0a1a*/ 	.byte	0x3f
	.zero		1


	//   ....[77]....
        /*0a1c*/ 	.word	0x000171a0
        /*0a20*/ 	.word	0x00000006
        /*0a24*/ 	.word	0x00019c50
        /*0a28*/ 	.short	0x010a
        /*0a2a*/ 	.byte	0x3f
	.zero		1


	//   ....[78]....
        /*0a2c*/ 	.word	0x00017200
        /*0a30*/ 	.word	0x00000007
        /*0a34*/ 	.word	0x00019c50
        /*0a38*/ 	.short	0x010a
        /*0a3a*/ 	.byte	0x3f
	.zero		1


	//   ....[79]....
        /*0a3c*/ 	.word	0x00017350
        /*0a40*/ 	.word	0x00000004
        /*0a44*/ 	.word	0x00019c80
        /*0a48*/ 	.short	0x010a
        /*0a4a*/ 	.byte	0x3f
	.zero		1


	//   ....[80]....
        /*0a4c*/ 	.word	0x000173a0
        /*0a50*/ 	.word	0x00000004
        /*0a54*/ 	.word	0x00019c40
        /*0a58*/ 	.short	0x010a
        /*0a5a*/ 	.byte	0x3f
	.zero		1


	//   ....[81]....
        /*0a5c*/ 	.word	0x000177c0
        /*0a60*/ 	.word	0x00000010
        /*0a64*/ 	.word	0x00019c20
        /*0a68*/ 	.short	0x010a
        /*0a6a*/ 	.byte	0x3f
	.zero		1


	//   ....[82]....
        /*0a6c*/ 	.word	0x00017810
        /*0a70*/ 	.word	0x00000006
        /*0a74*/ 	.word	0x00019c80
        /*0a78*/ 	.short	0x010a
        /*0a7a*/ 	.byte	0x3f
	.zero		1


	//   ....[83]....
        /*0a7c*/ 	.word	0x00017860
        /*0a80*/ 	.word	0x00000006
        /*0a84*/ 	.word	0x00019c40
        /*0a88*/ 	.short	0x010a
        /*0a8a*/ 	.byte	0x3f
	.zero		1


	//   ....[84]....
        /*0a8c*/ 	.word	0x000178b0
        /*0a90*/ 	.word	0x00000003
        /*0a94*/ 	.word	0x00019c70
        /*0a98*/ 	.short	0x010a
        /*0a9a*/ 	.byte	0x3f
	.zero		1


	//   ....[85]....
        /*0a9c*/ 	.word	0x00017900
        /*0aa0*/ 	.word	0x00000003
        /*0aa4*/ 	.word	0x00019c60
        /*0aa8*/ 	.short	0x010a
        /*0aaa*/ 	.byte	0x3f
	.zero		1


	//   ....[86]....
        /*0aac*/ 	.word	0x00017950
        /*0ab0*/ 	.word	0x00000000
        /*0ab4*/ 	.word	0x00019c70
        /*0ab8*/ 	.short	0x010a
        /*0aba*/ 	.byte	0x3f
	.zero		1


	//   ....[87]....
        /*0abc*/ 	.word	0x000179a0
        /*0ac0*/ 	.word	0x00000000
        /*0ac4*/ 	.word	0x00019c60
        /*0ac8*/ 	.short	0x010a
        /*0aca*/ 	.byte	0x3f
	.zero		1


	//   ....[88]....
        /*0acc*/ 	.word	0x000179f0
        /*0ad0*/ 	.word	0x00000009
        /*0ad4*/ 	.word	0x00019c20
        /*0ad8*/ 	.short	0x010a
        /*0ada*/ 	.byte	0x3f
	.zero		1


	//   ....[89]....
        /*0adc*/ 	.word	0x00017b90
        /*0ae0*/ 	.word	0x00000007
        /*0ae4*/ 	.word	0x00000000
        /*0ae8*/ 	.short	0x010a
        /*0aea*/ 	.byte	0x3f
	.zero		1


	//   ....[90]....
        /*0aec*/ 	.word	0x00017be0
        /*0af0*/ 	.word	0x00000003
        /*0af4*/ 	.word	0x00000000
        /*0af8*/ 	.short	0x010a
        /*0afa*/ 	.byte	0x3f
	.zero		1


	//   ....[91]....
        /*0afc*/ 	.word	0x00017c30
        /*0b00*/ 	.word	0x00000003
        /*0b04*/ 	.word	0x00019c60
        /*0b08*/ 	.short	0x010a
        /*0b0a*/ 	.byte	0x3f
	.zero		1


	//   ....[92]....
        /*0b0c*/ 	.word	0x00017c80
        /*0b10*/ 	.word	0x00000005
        /*0b14*/ 	.word	0x00019c60
        /*0b18*/ 	.short	0x010a
        /*0b1a*/ 	.byte	0x3f
	.zero		1


	//   ....[93]....
        /*0b1c*/ 	.word	0x00017cd0
        /*0b20*/ 	.word	0x00000003
        /*0b24*/ 	.word	0x00019c80
        /*0b28*/ 	.short	0x010a
        /*0b2a*/ 	.byte	0x3f
	.zero		1


	//----- nvinfo : EIATTR_NUM_MBARRIERS
	.align		4
.L_1289:
        /*0b2c*/ 	.byte	0x03, 0x38
        /*0b2e*/ 	.short	0x0016


	//----- nvinfo : EIATTR_EXIT_INSTR_OFFSETS
	.align		4
        /*0b30*/ 	.byte	0x04, 0x1c
        /*0b32*/ 	.short	(.L_1291 - .L_1290)


	//   ....[0]....
.L_1290:
        /*0b34*/ 	.word	0x00000a40


	//   ....[1]....
        /*0b38*/ 	.word	0x00011210


	//   ....[2]....
        /*0b3c*/ 	.word	0x00016ef0


	//----- nvinfo : EIATTR_MAX_THREADS
	.align		4
.L_1291:
        /*0b40*/ 	.byte	0x04, 0x05
        /*0b42*/ 	.short	(.L_1293 - .L_1292)
.L_1292:
        /*0b44*/ 	.word	0x00000200
        /*0b48*/ 	.word	0x00000001
        /*0b4c*/ 	.word	0x00000001


	//----- nvinfo : EIATTR_CRS_STACK_SIZE
	.align		4
.L_1293:
        /*0b50*/ 	.byte	0x04, 0x1e
        /*0b52*/ 	.short	(.L_1295 - .L_1294)
.L_1294:
        /*0b54*/ 	.word	0x00000000


	//----- nvinfo : EIATTR_CBANK_PARAM_SIZE
	.align		4
.L_1295:
        /*0b58*/ 	.byte	0x03, 0x19
        /*0b5a*/ 	.short	0x0af0


	//----- nvinfo : EIATTR_PARAM_CBANK
	.align		4
        /*0b5c*/ 	.byte	0x04, 0x0a
        /*0b5e*/ 	.short	(.L_1297 - .L_1296)
	.align		4
.L_1296:
        /*0b60*/ 	.word	index@(.nv.constant0._ZN7cutlass13device_kernelIN5flash11enable_sm90INS1_16FlashAttnFwdSm90INS1_25CollectiveMainloopFwdSm90ILi2EN4cute5tupleIJNS5_1CILi1EEES8_S8_EEENS6_IJNS7_ILi192EEENS7_ILi128EEENS7_ILi96EEEEEELi96ENS_12float_e4m3_tEfNS_4arch4Sm90ELb0ELb1ELb1ELb1ELb0ELb0ELb0ELb1ELb1ELb1ELb0ELb0EEENS1_21CollectiveEpilogueFwdINS6_IJSA_SC_SB_EEES9_NS_10bfloat16_tESG_Li384ELb1ELb1ELb0ELb1EEENS1_36VarlenDynamicPersistentTileSchedulerILi192ELi128ELi384ELi128ELb0ELb1ELb1ELb1ELb0ELb1EEEEEEEEEvNT_6ParamsE)
        /*0b64*/ 	.short	0x0210
        /*0b66*/ 	.short	0x0af0


	//----- nvinfo : EIATTR_SW_WAR
	.align		4
.L_1297:
        /*0b68*/ 	.byte	0x04, 0x36
        /*0b6a*/ 	.short	(.L_1299 - .L_1298)
.L_1298:
        /*0b6c*/ 	.word	0x00000008
.L_1299:


//--------------------- .nv.info._ZN7cutlass13device_kernelIN5flash11enable_sm90INS1_16FlashAttnFwdSm90INS1_25CollectiveMainloopFwdSm90ILi2EN4cute5tupleIJNS5_1CILi1EEES8_S8_EEENS6_IJNS7_ILi192EEENS7_ILi128EEENS7_ILi96EEEEEELi96ENS_12float_e4m3_tEfNS_4arch4Sm90ELb0ELb1ELb1ELb1ELb0ELb1ELb0ELb1ELb1ELb1ELb0ELb0EEENS1_21CollectiveEpilogueFwdINS6_IJSA_SC_SB_EEES9_NS_10bfloat16_tESG_Li384ELb1ELb1ELb0ELb1EEENS1_36VarlenDynamicPersistentTileSchedulerILi192ELi128ELi384ELi128ELb0ELb1ELb1ELb1ELb0ELb1EEEEEEEEEvNT_6ParamsE --------------------------
	.section	.nv.info._ZN7cutlass13device_kernelIN5flash11enable_sm90INS1_16FlashAttnFwdSm90INS1_25CollectiveMainloopFwdSm90ILi2EN4cute5tupleIJNS5_1CILi1EEES8_S8_EEENS6_IJNS7_ILi192EEENS7_ILi128EEENS7_ILi96EEEEEELi96ENS_12float_e4m3_tEfNS_4arch4Sm90ELb0ELb1ELb1ELb1ELb0ELb1ELb0ELb1ELb1ELb1ELb0ELb0EEENS1_21CollectiveEpilogueFwdINS6_IJSA_SC_SB_EEES9_NS_10bfloat16_tESG_Li384ELb1ELb1ELb0ELb1EEENS1_36VarlenDynamicPersistentTileSchedulerILi192ELi128ELi384ELi128ELb0ELb1ELb1ELb1ELb0ELb1EEEEEEEEEvNT_6ParamsE,"",@"SHT_CUDA_INFO"
	.sectionflags	@""
	.align	4


	//----- nvinfo : EIATTR_CUDA_API_VERSION
	.align		4
        /*0000*/ 	.byte	0x04, 0x37
        /*0002*/ 	.short	(.L_1301 - .L_1300)
.L_1300:
        /*0004*/ 	.word	0x00000082


	//----- nvinfo : EIATTR_KPARAM_INFO
	.align		4
.L_1301:
        /*0008*/ 	.byte	0x04, 0x17
        /*000a*/ 	.short	(.L_1303 - .L_1302)
.L_1302:
        /*000c*/ 	.word	0x00000000
        /*0010*/ 	.short	0x0000
        /*0012*/ 	.short	0x0070
        /*0014*/ 	.byte	0x00, 0xf0, 0x01, 0x2a


	//----- nvinfo : EIATTR_SPARSE_MMA_MASK
	.align		4
.L_1303:
        /*0018*/ 	.byte	0x03, 0x50
        /*001a*/ 	.short	0x0000


	//----- nvinfo : EIATTR_MAXREG_COUNT
	.align		4
        /*001c*/ 	.byte	0x03, 0x1b
        /*001e*/ 	.short	0x0080


	//----- nvinfo : EIATTR_NUM_BARRIERS
	.align		4
        /*0020*/ 	.byte	0x02, 0x4c
        /*0022*/ 	.byte	0x10
	.zero		1


	//----- nvinfo : EIATTR_EXTERNS
	.align		4
        /*0024*/ 	.byte	0x04, 0x0f
        /*0026*/ 	.short	(.L_1305 - .L_1304)


	//   ....[0]....
	.align		4
.L_1304:
        /*0028*/ 	.word	index@(__assertfail)


	//----- nvinfo : EIATTR_ANNOTATIONS
	.align		4
.L_1305:
        /*002c*/ 	.byte	0x04, 0x55
        /*002e*/ 	.short	(.L_1307 - .L_1306)


	//   ....[0]....
.L_1306:
        /* <DEDUP_REMOVED lines=93> */


	//----- nvinfo : EIATTR_MERCURY_ISA_VERSION
	.align		4
.L_1307:
        /*05e8*/ 	.byte	0x03, 0x5f
        /*05ea*/ 	.short	0x0101


	//----- nvinfo : EIATTR_UNUSED_LOAD_BYTE_OFFSET
	.align		4
        /*05ec*/ 	.byte	0x04, 0x44
        /*05ee*/ 	.short	(.L_1309 - .L_1308)


	//   ....[0]....
.L_1308:
        /*05f0*/ 	.word	0x00000aa0
        /*05f4*/ 	.word	0x0000fff0


	//   ....[1]....
        /*05f8*/ 	.word	0x00019b10
        /*05fc*/ 	.word	0x0000fff0


	//----- nvinfo : EIATTR_INT_WARP_WIDE_INSTR_OFFSETS
	.align		4
.L_1309:
        /*0600*/ 	.byte	0x04, 0x31
        /*0602*/ 	.short	(.L_1311 - .L_1310)


	//   ....[0]....
.L_1310:
        /*0604*/ 	.word	0x00000190


	//   ....[1]....
        /*0608*/ 	.word	0x000001d0


	//   ....[2]....
        /*060c*/ 	.word	0x00000240


	//   ....[3]....
        /*0610*/ 	.word	0x0001ef60


	//   ....[4]....
        /*0614*/ 	.word	0x0001eff0


	//   ....[5]....
        /*0618*/ 	.word	0x00021aa0


	//   ....[6]....
        /*061c*/ 	.word	0x00021b30


	//----- nvinfo : EIATTR_COOP_GROUP_MASK_REGIDS
	.align		4
.L_1311:
        /*0620*/ 	.byte	0x04, 0x29
        /*0622*/ 	.short	(.L_1313 - .L_1312)


	//   ....[0]....
.L_1312:
        /*0624*/ 	.word	0xffffffff


	//   ....[1]....
        /*0628*/ 	.word	0xffffffff


	//   ....[2]....
        /*062c*/ 	.word	0xffffffff


	//   ....[3]....
        /*0630*/ 	.word	0xffffffff


	//   ....[4]....
        /*0634*/ 	.word	0xffffffff


	//   ....[5]....
        /*0638*/ 	.word	0xffffffff


	//   ....[6]....
        /*063c*/ 	.word	0xffffffff


	//   ....[7]....
        /*0640*/ 	.word	0xffffffff


	//   ....[8]....
        /*0644*/ 	.word	0xffffffff


	//   ....[9]....
        /*0648*/ 	.word	0xffffffff


	//   ....[10]....
        /*064c*/ 	.word	0xffffffff


	//   ....[11]....
        /*0650*/ 	.word	0xffffffff


	//   ....[12]....
        /*0654*/ 	.word	0xffffffff


	//   ....[13]....
        /*0658*/ 	.word	0xffffffff


	//   ....[14]....
        /*065c*/ 	.word	0xffffffff


	//   ....[15]....
        /*0660*/ 	.word	0xffffffff


	//   ....[16]....
        /*0664*/ 	.word	0xffffffff


	//   ....[17]....
        /*0668*/ 	.word	0xffffffff


	//   ....[18]....
        /*066c*/ 	.word	0xffffffff


	//   ....[19]....
        /*0670*/ 	.word	0xffffffff


	//   ....[20]....
        /*0674*/ 	.word	0xffffffff


	//   ....[21]....
        /*0678*/ 	.word	0xffffffff


	//   ....[22]....
        /*067c*/ 	.word	0xffffffff


	//   ....[23]....
        /*0680*/ 	.word	0xffffffff


	//   ....[24]....
        /*0684*/ 	.word	0xffffffff


	//   ....[25]....
        /*0688*/ 	.word	0xffffffff


	//   ....[26]....
        /*068c*/ 	.word	0xffffffff


	//   ....[27]....
        /*0690*/ 	.word	0xffffffff


	//   ....[28]....
        /*0694*/ 	.word	0xffffffff


	//   ....[29]....
        /*0698*/ 	.word	0xffffffff


	//   ....[30]....
        /*069c*/ 	.word	0xffffffff


	//   ....[31]....
        /*06a0*/ 	.word	0xffffffff


	//   ....[32]....
        /*06a4*/ 	.word	0xffffffff


	//   ....[33]....
        /*06a8*/ 	.word	0xffffffff


	//   ....[34]....
        /*06ac*/ 	.word	0xffffffff


	//   ....[35]....
        /*06b0*/ 	.word	0xffffffff


	//   ....[36]....
        /*06b4*/ 	.word	0xffffffff


	//   ....[37]....
        /*06b8*/ 	.word	0xffffffff


	//   ....[38]....
        /*06bc*/ 	.word	0xffffffff


	//   ....[39]....
        /*06c0*/ 	.word	0xffffffff


	//   ....[40]....
        /*06c4*/ 	.word	0xffffffff


	//   ....[41]....
        /*06c8*/ 	.word	0xffffffff


	//   ....[42]....
        /*06cc*/ 	.word	0xffffffff


	//   ....[43]....
        /*06d0*/ 	.word	0xffffffff


	//   ....[44]....
        /*06d4*/ 	.word	0xffffffff


	//   ....[45]....
        /*06d8*/ 	.word	0xffffffff


	//   ....[46]....
        /*06dc*/ 	.word	0xffffffff


	//   ....[47]....
        /*06e0*/ 	.word	0xffffffff


	//   ....[48]....
        /*06e4*/ 	.word	0xffffffff


	//   ....[49]....
        /*06e8*/ 	.word	0xffffffff


	//   ....[50]....
        /*06ec*/ 	.word	0xffffffff


	//   ....[51]....
        /*06f0*/ 	.word	0xffffffff


	//   ....[52]....
        /*06f4*/ 	.word	0xffffffff


	//   ....[53]....
        /*06f8*/ 	.word	0xffffffff


	//   ....[54]....
        /*06fc*/ 	.word	0xffffffff


	//   ....[55]....
        /*0700*/ 	.word	0xffffffff


	//   ....[56]....
        /*0704*/ 	.word	0xffffffff


	//   ....[57]....
        /*0708*/ 	.word	0xffffffff


	//   ....[58]....
        /*070c*/ 	.word	0xffffffff


	//   ....[59]....
        /*0710*/ 	.word	0xffffffff


	//   ....[60]....
        /*0714*/ 	.word	0xffffffff


	//   ....[61]....
        /*0718*/ 	.word	0xffffffff


	//   ....[62]....
        /*071c*/ 	.word	0xffffffff


	//   ....[63]....
        /*0720*/ 	.word	0xffffffff


	//   ....[64]....
        /*0724*/ 	.word	0xffffffff


	//   ....[65]....
        /*0728*/ 	.word	0xffffffff


	//   ....[66]....
        /*072c*/ 	.word	0xffffffff


	//   ....[67]....
        /*0730*/ 	.word	0xffffffff


	//   ....[68]....
        /*0734*/ 	.word	0xffffffff


	//   ....[69]....
        /*0738*/ 	.word	0xffffffff


	//   ....[70]....
        /*073c*/ 	.word	0xffffffff


	//   ....[71]....
        /*0740*/ 	.word	0xffffffff


	//   ....[72]....
        /*0744*/ 	.word	0xffffffff


	//   ....[73]....
        /*0748*/ 	.word	0xffffffff


	//   ....[74]....
        /*074c*/ 	.word	0xffffffff


	//   ....[75]....
        /*0750*/ 	.word	0xffffffff


	//   ....[76]....
        /*0754*/ 	.word	0xffffffff


	//   ....[77]....
        /*0758*/ 	.word	0xffffffff


	//   ....[78]....
        /*075c*/ 	.word	0xffffffff


	//   ....[79]....
        /*0760*/ 	.word	0xffffffff


	//   ....[80]....
        /*0764*/ 	.word	0xffffffff


	//   ....[81]....
        /*0768*/ 	.word	0xffffffff


	//   ....[82]....
        /*076c*/ 	.word	0xffffffff


	//   ....[83]....
        /*0770*/ 	.word	0xffffffff


	//   ....[84]....
        /*0774*/ 	.word	0xffffffff


	//   ....[85]....
        /*0778*/ 	.word	0xffffffff


	//   ....[86]....
        /*077c*/ 	.word	0xffffffff


	//   ....[87]....
        /*0780*/ 	.word	0xffffffff


	//   ....[88]....
        /*0784*/ 	.word	0xffffffff


	//   ....[89]....
        /*0788*/ 	.word	0xffffffff


	//   ....[90]....
        /*078c*/ 	.word	0xffffffff


	//   ....[91]....
        /*0790*/ 	.word	0xffffffff


	//   ....[92]....
        /*0794*/ 	.word	0xffffffff


	//   ....[93]....
        /*0798*/ 	.word	0xffffffff


	//   ....[94]....
        /*079c*/ 	.word	0xffffffff


	//   ....[95]....
        /*07a0*/ 	.word	0xffffffff


	//   ....[96]....
        /*07a4*/ 	.word	0xffffffff


	//   ....[97]....
        /*07a8*/ 	.word	0xffffffff


	//   ....[98]....
        /*07ac*/ 	.word	0xffffffff


	//   ....[99]....
        /*07b0*/ 	.word	0xffffffff


	//   ....[100]....
        /*07b4*/ 	.word	0xffffffff


	//   ....[101]....
        /*07b8*/ 	.word	0xffffffff


	//   ....[102]....
        /*07bc*/ 	.word	0xffffffff


	//   ....[103]....
        /*07c0*/ 	.word	0xffffffff


	//   ....[104]....
        /*07c4*/ 	.word	0xffffffff


	//   ....[105]....
        /*07c8*/ 	.word	0xffffffff


	//   ....[106]....
        /*07cc*/ 	.word	0xffffffff


	//   ....[107]....
        /*07d0*/ 	.word	0xffffffff


	//   ....[108]....
        /*07d4*/ 	.word	0xffffffff


	//   ....[109]....
        /*07d8*/ 	.word	0xffffffff


	//   ....[110]....
        /*07dc*/ 	.word	0xffffffff


	//   ....[111]....
        /*07e0*/ 	.word	0xffffffff


	//   ....[112]....
        /*07e4*/ 	.word	0xffffffff


	//   ....[113]....
        /*07e8*/ 	.word	0xffffffff


	//   ....[114]....
        /*07ec*/ 	.word	0xffffffff


	//   ....[115]....
        /*07f0*/ 	.word	0xffffffff


	//   ....[116]....
        /*07f4*/ 	.word	0xffffffff


	//   ....[117]....
        /*07f8*/ 	.word	0xffffffff


	//   ....[118]....
        /*07fc*/ 	.word	0xffffffff


	//   ....[119]....
        /*0800*/ 	.word	0xffffffff


	//   ....[120]....
        /*0804*/ 	.word	0x0500000f


	//   ....[121]....
        /*0808*/ 	.word	0x0500000f


	//   ....[122]....
        /*080c*/ 	.word	0x0500000f


	//   ....[123]....
        /*0810*/ 	.word	0x0500000f


	//   ....[124]....
        /*0814*/ 	.word	0x0500000f


	//   ....[125]....
        /*0818*/ 	.word	0x0500000f


	//   ....[126]....
        /*081c*/ 	.word	0x0500000f


	//   ....[127]....
        /*0820*/ 	.word	0x0500000f


	//   ....[128]....
        /*0824*/ 	.word	0x0500000f


	//   ....[129]....
        /*0828*/ 	.word	0x0500000f


	//   ....[130]....
        /*082c*/ 	.word	0x0500000f


	//   ....[131]....
        /*0830*/ 	.word	0x0500000f


	//   ....[132]....
        /*0834*/ 	.word	0x0500000f


	//   ....[133]....
        /*0838*/ 	.word	0x0500000f


	//   ....[134]....
        /*083c*/ 	.word	0x0500000f


	//   ....[135]....
        /*0840*/ 	.word	0x0500000f


	//   ....[136]....
        /*0844*/ 	.word	0x0500000f


	//   ....[137]....
        /*0848*/ 	.word	0x0500000f


	//   ....[138]....
        /*084c*/ 	.word	0x0500000f


	//   ....[139]....
        /*0850*/ 	.word	0x0500000f


	//   ....[140]....
        /*0854*/ 	.word	0x0500000f


	//   ....[141]....
        /*0858*/ 	.word	0x0500000f


	//   ....[142]....
        /*085c*/ 	.word	0x0500000f


	//   ....[143]....
        /*0860*/ 	.word	0x0500000f


	//   ....[144]....
        /*0864*/ 	.word	0x0500000f


	//   ....[145]....
        /*0868*/ 	.word	0x0500000f


	//   ....[146]....
        /*086c*/ 	.word	0x0500000f


	//   ....[147]....
        /*0870*/ 	.word	0x0500000f


	//   ....[148]....
        /*0874*/ 	.word	0x0500000f


	//   ....[149]....
        /*0878*/ 	.word	0x0500000f


	//   ....[150]....
        /*087c*/ 	.word	0x0500000f


	//   ....[151]....
        /*0880*/ 	.word	0x0500000f


	//   ....[152]....
        /*0884*/ 	.word	0x0500000f


	//   ....[153]....
        /*0888*/ 	.word	0x0500000f


	//----- nvinfo : EIATTR_COOP_GROUP_INSTR_OFFSETS
	.align		4
.L_1313:
        /*088c*/ 	.byte	0x04, 0x28
        /*088e*/ 	.short	(.L_1315 - .L_1314)


	//   ....[0]....
.L_1314:
        /*0890*/ 	.word	0x00000070


	//   ....[1]....
        /*0894*/ 	.word	0x000001a0


	//   ....[2]....
        /*0898*/ 	.word	0x000001f0


	//   ....[3]....
        /*089c*/ 	.word	0x00000420


	//   ....[4]....
        /*08a0*/ 	.word	0x00000580


	//   ....[5]....
        /*08a4*/ 	.word	0x000006a0


	//   ....[6]....
        /*08a8*/ 	.word	0x00000800


	//   ....[7]....
        /*08ac*/ 	.word	0x00007230


	//   ....[8]....
        /*08b0*/ 	.word	0x00007bd0


	//   ....[9]....
        /*08b4*/ 	.word	0x00007be0


	//   ....[10]....
        /*08b8*/ 	.word	0x00007bf0


	//   ....[11]....
        /*08bc*/ 	.word	0x00007c00


	//   ....[12]....
        /*08c0*/ 	.word	0x000098d0


	//   ....[13]....
        /*08c4*/ 	.word	0x000098e0


	//   ....[14]....
        /*08c8*/ 	.word	0x000098f0


	//   ....[15]....
        /*08cc*/ 	.word	0x00009900


	//   ....[16]....
        /*08d0*/ 	.word	0x0000c4a0


	//   ....[17]....
        /*08d4*/ 	.word	0x0000cc30


	//   ....[18]....
        /*08d8*/ 	.word	0x0000e080


	//   ....[19]....
        /*08dc*/ 	.word	0x0000e1c0


	//   ....[20]....
        /*08e0*/ 	.word	0x0000e690


	//   ....[21]....
        /*08e4*/ 	.word	0x0000e7a0


	//   ....[22]....
        /*08e8*/ 	.word	0x00010460


	//   ....[23]....
        /*08ec*/ 	.word	0x000108c0


	//   ....[24]....
        /*08f0*/ 	.word	0x00011620


	//   ....[25]....
        /*08f4*/ 	.word	0x00011730


	//   ....[26]....
        /*08f8*/ 	.word	0x00011eb0


	//   ....[27]....
        /*08fc*/ 	.word	0x00011f10


	//   ....[28]....
        /*0900*/ 	.word	0x00014480


	//   ....[29]....
        /*0904*/ 	.word	0x000144a0


	//   ....[30]....
        /*0908*/ 	.word	0x000144c0


	//   ....[31]....
        /*090c*/ 	.word	0x000144f0


	//   ....[32]....
        /*0910*/ 	.word	0x00016570


	//   ....[33]....
        /*0914*/ 	.word	0x000169f0


	//   ....[34]....
        /*0918*/ 	.word	0x000176d0


	//   ....[35]....
        /*091c*/ 	.word	0x00017860


	//   ....[36]....
        /*0920*/ 	.word	0x00017fe0


	//   ....[37]....
        /*0924*/ 	.word	0x00018040


	//   ....[38]....
        /*0928*/ 	.word	0x00019390


	//   ....[39]....
        /*092c*/ 	.word	0x00019450


	//   ....[40]....
        /*0930*/ 	.word	0x00019490


	//   ....[41]....
        /*0934*/ 	.word	0x00019550


	//   ....[42]....
        /*0938*/ 	.word	0x0001a130


	//   ....[43]....
        /*093c*/ 	.word	0x0001a160


	//   ....[44]....
        /*0940*/ 	.word	0x0001a180


	//   ....[45]....
        /*0944*/ 	.word	0x0001a1a0


	//   ....[46]....
        /*0948*/ 	.word	0x0001a1c0


	//   ....[47]....
        /*094c*/ 	.word	0x0001a1d0


	//   ....[48]....
        /*0950*/ 	.word	0x0001a1e0


	//   ....[49]....
        /*0954*/ 	.word	0x0001a1f0


	//   ....[50]....
        /*0958*/ 	.word	0x0001a200


	//   ....[51]....
        /*095c*/ 	.word	0x0001a210


	//   ....[52]....
        /*0960*/ 	.word	0x0001a220


	//   ....[53]....
        /*0964*/ 	.word	0x0001a230


	//   ....[54]....
        /*0968*/ 	.word	0x0001a270


	//   ....[55]....
        /*096c*/ 	.word	0x0001a280


	//   ....[56]....
        /*0970*/ 	.word	0x0001a290


	//   ....[57]....
        /*0974*/ 	.word	0x0001a2a0


	//   ....[58]....
        /*0978*/ 	.word	0x0001a2b0


	//   ....[59]....
        /*097c*/ 	.word	0x0001a2c0


	//   ....[60]....
        /*0980*/ 	.word	0x0001a2d0


	//   ....[61]....
        /*0984*/ 	.word	0x0001a2e0


	//   ....[62]....
        /*0988*/ 	.word	0x0001a2f0


	//   ....[63]....
        /*098c*/ 	.word	0x0001a300


	//   ....[64]....
        /*0990*/ 	.word	0x0001a310


	//   ....[65]....
        /*0994*/ 	.word	0x0001a320


	//   ....[66]....
        /*0998*/ 	.word	0x0001aa40


	//   ....[67]....
        /*099c*/ 	.word	0x0001aa80


	//   ....[68]....
        /*09a0*/ 	.word	0x0001aae0


	//   ....[69]....
        /*09a4*/ 	.word	0x0001aaf0


	//   ....[70]....
        /*09a8*/ 	.word	0x0001b030


	//   ....[71]....
        /*09ac*/ 	.word	0x0001b060


	//   ....[72]....
        /*09b0*/ 	.word	0x0001b160


	//   ....[73]....
        /*09b4*/ 	.word	0x0001b180


	//   ....[74]....
        /*09b8*/ 	.word	0x0001ba90


	//   ....[75]....
        /*09bc*/ 	.word	0x0001baa0


	//   ....[76]....
        /*09c0*/ 	.word	0x0001bba0


	//   ....[77]....
        /*09c4*/ 	.word	0x0001bbc0


	//   ....[78]....
        /*09c8*/ 	.word	0x0001bd50


	//   ....[79]....
        /*09cc*/ 	.word	0x0001bf10


	//   ....[80]....
        /*09d0*/ 	.word	0x0001bf40


	//   ....[81]....
        /*09d4*/ 	.word	0x0001bf70


	//   ....[82]....
        /*09d8*/ 	.word	0x0001bfa0


	//   ....[83]....
        /*09dc*/ 	.word	0x0001bfd0


	//   ....[84]....
        /*09e0*/ 	.word	0x0001c000


	//   ....[85]....
        /*09e4*/ 	.word	0x0001c170


	//   ....[86]....
        /*09e8*/ 	.word	0x0001c1a0


	//   ....[87]....
        /*09ec*/ 	.word	0x0001c1d0


	//   ....[88]....
        /*09f0*/ 	.word	0x0001c200


	//   ....[89]....
        /*09f4*/ 	.word	0x0001c230


	//   ....[90]....
        /*09f8*/ 	.word	0x0001c260


	//   ....[91]....
        /*09fc*/ 	.word	0x0001c300


	//   ....[92]....
        /*0a00*/ 	.word	0x0001c360


	//   ....[93]....
        /*0a04*/ 	.word	0x0001c400


	//   ....[94]....
        /*0a08*/ 	.word	0x0001d680


	//   ....[95]....
        /*0a0c*/ 	.word	0x0001f6b0


	//   ....[96]....
        /*0a10*/ 	.word	0x00020570


	//   ....[97]....
        /*0a14*/ 	.word	0x00020580


	//   ....[98]....
        /*0a18*/ 	.word	0x00020590


	//   ....[99]....
        /*0a1c*/ 	.word	0x000205a0


	//   ....[100]....
        /*0a20*/ 	.word	0x000206a0


	//   ....[101]....
        /*0a24*/ 	.word	0x000206b0


	//   ....[102]....
        /*0a28*/ 	.word	0x000222e0


	//   ....[103]....
        /*0a2c*/ 	.word	0x00022310


	//   ....[104]....
        /*0a30*/ 	.word	0x00022350


	//   ....[105]....
        /*0a34*/ 	.word	0x00022380


	//   ....[106]....
        /*0a38*/ 	.word	0x000223b0


	//   ....[107]....
        /*0a3c*/ 	.word	0x000223e0


	//   ....[108]....
        /*0a40*/ 	.word	0x00022410


	//   ....[109]....
        /*0a44*/ 	.word	0x00022440


	//   ....[110]....
        /*0a48*/ 	.word	0x000225c0


	//   ....[111]....
        /*0a4c*/ 	.word	0x000225f0


	//   ....[112]....
        /*0a50*/ 	.word	0x00022620


	//   ....[113]....
        /*0a54*/ 	.word	0x00022650


	//   ....[114]....
        /*0a58*/ 	.word	0x00022680


	//   ....[115]....
        /*0a5c*/ 	.word	0x000226b0


	//   ....[116]....
        /*0a60*/ 	.word	0x00022770


	//   ....[117]....
        /*0a64*/ 	.word	0x00022790


	//   ....[118]....
        /*0a68*/ 	.word	0x00022800


	//   ....[119]....
        /*0a6c*/ 	.word	0x00022ea0


	//   ....[120]....
        /*0a70*/ 	.word	0x00023310


	//   ....[121]....
        /*0a74*/ 	.word	0x000233a0


	//   ....[122]....
        /*0a78*/ 	.word	0x000233f0


	//   ....[123]....
        /*0a7c*/ 	.word	0x00023440


	//   ....[124]....
        /*0a80*/ 	.word	0x00023510


	//   ....[125]....
        /*0a84*/ 	.word	0x000235a0


	//   ....[126]....
        /*0a88*/ 	.word	0x000235f0


	//   ....[127]....
        /*0a8c*/ 	.word	0x00023640


	//   ....[128]....
        /*0a90*/ 	.word	0x000239e0


	//   ....[129]....
        /*0a94*/ 	.word	0x00023cc0


	//   ....[130]....
        /*0a98*/ 	.word	0x00023ec0


	//   ....[131]....
        /*0a9c*/ 	.word	0x00023f10


	//   ....[132]....
        /*0aa0*/ 	.word	0x00023f70


	//   ....[133]....
        /*0aa4*/ 	.word	0x00024040


	//   ....[134]....
        /*0aa8*/ 	.word	0x000240c0


	//   ....[135]....
        /*0aac*/ 	.word	0x00024190


	//   ....[136]....
        /*0ab0*/ 	.word	0x00024460


	//   ....[137]....
        /*0ab4*/ 	.word	0x00024500


	//   ....[138]....
        /*0ab8*/ 	.word	0x00024620


	//   ....[139]....
        /*0abc*/ 	.word	0x00024690


	//   ....[140]....
        /*0ac0*/ 	.word	0x00024700


	//   ....[141]....
        /*0ac4*/ 	.word	0x00024770


	//   ....[142]....
        /*0ac8*/ 	.word	0x000247e0


	//   ....[143]....
        /*0acc*/ 	.word	0x00024860


	//   ....[144]....
        /*0ad0*/ 	.word	0x000248f0


	//   ....[145]....
        /*0ad4*/ 	.word	0x00024990


	//   ....[146]....
        /*0ad8*/ 	.word	0x00024a00


	//   ....[147]....
        /*0adc*/ 	.word	0x00024a70


	//   ....[148]....
        /*0ae0*/ 	.word	0x00024ae0


	//   ....[149]....
        /*0ae4*/ 	.word	0x00024b60


	//   ....[150]....
        /*0ae8*/ 	.word	0x00024bd0


	//   ....[151]....
        /*0aec*/ 	.word	0x00024c70


	//   ....[152]....
        /*0af0*/ 	.word	0x00024d00


	//   ....[153]....
        /*0af4*/ 	.word	0x00024e30


	//----- nvinfo : EIATTR_REG_RECONFIG
	.align		4
.L_1315:
        /*0af8*/ 	.byte	0x01, 0x54
	.zero		2


	//----- nvinfo : EIATTR_SYSCALL_OFFSETS
	.align		4
        /*0afc*/ 	.byte	0x04, 0x46
        /*0afe*/ 	.short	(.L_1317 - .L_1316)


	//   ....[0]....
.L_1316:
        /*0b00*/ 	.word	0x00001d40


	//   ....[1]....
        /*0b04*/ 	.word	0x00001e90


	//   ....[2]....
        /*0b08*/ 	.word	0x000073a0


	//   ....[3]....
        /*0b0c*/ 	.word	0x00007970


	//   ....[4]....
        /*0b10*/ 	.word	0x0001f150


	//   ....[5]....
        /*0b14*/ 	.word	0x0001f2c0


	//   ....[6]....
        /*0b18*/ 	.word	0x0001f410


	//   ....[7]....
        /*0b1c*/ 	.word	0x0001f550


	//   ....[8]....
        /*0b20*/ 	.word	0x00020010


	//----- nvinfo : EIATTR_MBARRIER_INSTR_OFFSETS
	.align		4
.L_1317:
        /*0b24*/ 	.byte	0x04, 0x39
        /*0b26*/ 	.short	(.L_1319 - .L_1318)


	//   ....[0]....
.L_1318:
        /*0b28*/ 	.word	0x000002d0
        /*0b2c*/ 	.word	0x000000ff
        /*0b30*/ 	.word	0x00019c00
        /*0b34*/ 	.short	0x0100
        /*0b36*/ 	.byte	0x08
	.zero		1


	//   ....[1]....
        /*0b38*/ 	.word	0x000002e0
        /*0b3c*/ 	.word	0x000000ff
        /*0b40*/ 	.word	0x00019c20
        /*0b44*/ 	.short	0x0100
        /*0b46*/ 	.byte	0x08
	.zero		1


	//   ....[2]....
        /*0b48*/ 	.word	0x000003d0
        /*0b4c*/ 	.word	0x000000ff
        /*0b50*/ 	.word	0x00019c30
        /*0b54*/ 	.short	0x0100
        /*0b56*/ 	.byte	0x08
	.zero		1


	//   ....[3]....
        /*0b58*/ 	.word	0x000003e0
        /*0b5c*/ 	.word	0x000000ff
        /*0b60*/ 	.word	0x00019c40
        /*0b64*/ 	.short	0x0100
        /*0b66*/ 	.byte	0x08
	.zero		1


	//   ....[4]....
        /*0b68*/ 	.word	0x000003f0
        /*0b6c*/ 	.word	0x000000ff
        /*0b70*/ 	.word	0x00019c38
        /*0b74*/ 	.short	0x0100
        /*0b76*/ 	.byte	0x08
	.zero		1


	//   ....[5]....
        /*0b78*/ 	.word	0x00000400
        /*0b7c*/ 	.word	0x000000ff
        /*0b80*/ 	.word	0x00019c48
        /*0b84*/ 	.short	0x0100
        /*0b86*/ 	.byte	0x08
	.zero		1


	//   ....[6]....
        /*0b88*/ 	.word	0x00000530
        /*0b8c*/ 	.word	0x000000ff
        /*0b90*/ 	.word	0x00019c50
        /*0b94*/ 	.short	0x0100
        /*0b96*/ 	.byte	0x08
	.zero		1


	//   ....[7]....
        /*0b98*/ 	.word	0x00000540
        /*0b9c*/ 	.word	0x000000ff
        /*0ba0*/ 	.word	0x00019c60
        /*0ba4*/ 	.short	0x0100
        /*0ba6*/ 	.byte	0x08
	.zero		1


	//   ....[8]....
        /*0ba8*/ 	.word	0x00000550
        /*0bac*/ 	.word	0x000000ff
        /*0bb0*/ 	.word	0x00019c58
        /*0bb4*/ 	.short	0x0100
        /*0bb6*/ 	.byte	0x08
	.zero		1


	//   ....[9]....
        /*0bb8*/ 	.word	0x00000560
        /*0bbc*/ 	.word	0x000000ff
        /*0bc0*/ 	.word	0x00019c68
        /*0bc4*/ 	.short	0x0100
        /*0bc6*/ 	.byte	0x08
	.zero		1


	//   ....[10]....
        /*0bc8*/ 	.word	0x00000650
        /*0bcc*/ 	.word	0x000000ff
        /*0bd0*/ 	.word	0x00019c70
        /*0bd4*/ 	.short	0x0100
        /*0bd6*/ 	.byte	0x06
	.zero		1


	//   ....[11]....
        /*0bd8*/ 	.word	0x00000660
        /*0bdc*/ 	.word	0x000000ff
        /*0be0*/ 	.word	0x00019c80
        /*0be4*/ 	.short	0x0100
        /*0be6*/ 	.byte	0x06
	.zero		1


	//   ....[12]....
        /*0be8*/ 	.word	0x00000670
        /*0bec*/ 	.word	0x000000ff
        /*0bf0*/ 	.word	0x00019c78
        /*0bf4*/ 	.short	0x0100
        /*0bf6*/ 	.byte	0x06
	.zero		1


	//   ....[13]....
        /*0bf8*/ 	.word	0x00000680
        /*0bfc*/ 	.word	0x000000ff
        /*0c00*/ 	.word	0x00019c88
        /*0c04*/ 	.short	0x0100
        /*0c06*/ 	.byte	0x06
	.zero		1


	//   ....[14]....
        /*0c08*/ 	.word	0x000007b0
        /*0c0c*/ 	.word	0x000000ff
        /*0c10*/ 	.word	0x00019c90
        /*0c14*/ 	.short	0x0100
        /*0c16*/ 	.byte	0x08
	.zero		1


	//   ....[15]....
        /*0c18*/ 	.word	0x000007c0
        /*0c1c*/ 	.word	0x000000ff
        /*0c20*/ 	.word	0x00019ca0
        /*0c24*/ 	.short	0x0100
        /*0c26*/ 	.byte	0x08
	.zero		1


	//   ....[16]....
        /*0c28*/ 	.word	0x000007d0
        /*0c2c*/ 	.word	0x000000ff
        /*0c30*/ 	.word	0x00019c98
        /*0c34*/ 	.short	0x0100
        /*0c36*/ 	.byte	0x08
	.zero		1


	//   ....[17]....
        /*0c38*/ 	.word	0x000007e0
        /*0c3c*/ 	.word	0x000000ff
        /*0c40*/ 	.word	0x00019ca8
        /*0c44*/ 	.short	0x0100
        /*0c46*/ 	.byte	0x08
	.zero		1


	//   ....[18]....
        /*0c48*/ 	.word	0x00000910
        /*0c4c*/ 	.word	0x000000ff
        /*0c50*/ 	.word	0x00019cb0
        /*0c54*/ 	.short	0x0100
        /*0c56*/ 	.byte	0x08
	.zero		1


	//   ....[19]....
        /*0c58*/ 	.word	0x00000920
        /*0c5c*/ 	.word	0x000000ff
        /*0c60*/ 	.word	0x00019cc0
        /*0c64*/ 	.short	0x0100
        /*0c66*/ 	.byte	0x08
	.zero		1


	//   ....[20]....
        /*0c68*/ 	.word	0x00000930
        /*0c6c*/ 	.word	0x000000ff
        /*0c70*/ 	.word	0x00019cb8
        /*0c74*/ 	.short	0x0100
        /*0c76*/ 	.byte	0x08
	.zero		1


	//   ....[21]....
        /*0c78*/ 	.word	0x00000940
        /*0c7c*/ 	.word	0x000000ff
        /*0c80*/ 	.word	0x00019cc8
        /*0c84*/ 	.short	0x0100
        /*0c86*/ 	.byte	0x08
	.zero		1


	//   ....[22]....
        /*0c88*/ 	.word	0x00002c20
        /*0c8c*/ 	.word	0x00000053
        /*0c90*/ 	.word	0x00019c90
        /*0c94*/ 	.short	0x010a
        /*0c96*/ 	.byte	0x3f
	.zero		1


	//   ....[23]....
        /*0c98*/ 	.word	0x00004500
        /*0c9c*/ 	.word	0x00000053
        /*0ca0*/ 	.word	0x00019c90
        /*0ca4*/ 	.short	0x010a
        /*0ca6*/ 	.byte	0x3f
	.zero		1


	//   ....[24]....
        /*0ca8*/ 	.word	0x00006670
        /*0cac*/ 	.word	0x00000053
        /*0cb0*/ 	.word	0x00019c90
        /*0cb4*/ 	.short	0x010a
        /*0cb6*/ 	.byte	0x3f
	.zero		1


	//   ....[25]....
        /*0cb8*/ 	.word	0x00006820
        /*0cbc*/ 	.word	0x00000008
        /*0cc0*/ 	.word	0x00000000
        /*0cc4*/ 	.short	0x0101
        /*0cc6*/ 	.byte	0x3f
	.zero		1


	//   ....[26]....
        /*0cc8*/ 	.word	0x00006860
        /*0ccc*/ 	.word	0x00000053
        /*0cd0*/ 	.word	0x00019cb0
        /*0cd4*/ 	.short	0x010a
        /*0cd6*/ 	.byte	0x3f
	.zero		1


	//   ....[27]....
        /*0cd8*/ 	.word	0x00006ae0
        /*0cdc*/ 	.word	0x00000053
        /*0ce0*/ 	.word	0x00000000
        /*0ce4*/ 	.short	0x0101
        /*0ce6*/ 	.byte	0x3f
	.zero		1


	//   ....[28]....
        /*0ce8*/ 	.word	0x000076f0
        /*0cec*/ 	.word	0x00000010
        /*0cf0*/ 	.word	0x00019c00
        /*0cf4*/ 	.short	0x010a
        /*0cf6*/ 	.byte	0x3f
	.zero		1


	//   ....[29]....
        /*0cf8*/ 	.word	0x00007740
        /*0cfc*/ 	.word	0x00000010
        /*0d00*/ 	.word	0x00019c00
        /*0d04*/ 	.short	0x010a
        /*0d06*/ 	.byte	0x3f
	.zero		1


	//   ....[30]....
        /*0d08*/ 	.word	0x00007f40
        /*0d0c*/ 	.word	0x00000010
        /*0d10*/ 	.word	0x00019c00
        /*0d14*/ 	.short	0x010a
        /*0d16*/ 	.byte	0x3f
	.zero		1


	//   ....[31]....
        /*0d18*/ 	.word	0x00009c00
        /*0d1c*/ 	.word	0x00000010
        /*0d20*/ 	.word	0x00019c00
        /*0d24*/ 	.short	0x010a
        /*0d26*/ 	.byte	0x3f
	.zero		1


	//   ....[32]....
        /*0d28*/ 	.word	0x0000bdb0
        /*0d2c*/ 	.word	0x00000003
        /*0d30*/ 	.word	0x00019c30
        /*0d34*/ 	.short	0x010a
        /*0d36*/ 	.byte	0x3f
	.zero		1


	//   ....[33]....
        /*0d38*/ 	.word	0x0000be20
        /*0d3c*/ 	.word	0x00000003
        /*0d40*/ 	.word	0x00019c30
        /*0d44*/ 	.short	0x010a
        /*0d46*/ 	.byte	0x3f
	.zero		1


	//   ....[34]....
        /*0d48*/ 	.word	0x0000c660
        /*0d4c*/ 	.word	0x00000004
        /*0d50*/ 	.word	0x00000000
        /*0d54*/ 	.short	0x0101
        /*0d56*/ 	.byte	0x3f
	.zero		1


	//   ....[35]....
        /*0d58*/ 	.word	0x0000f8a0
        /*0d5c*/ 	.word	0x00000005
        /*0d60*/ 	.word	0x00019c30
        /*0d64*/ 	.short	0x010a
        /*0d66*/ 	.byte	0x3f
	.zero		1


	//   ....[36]....
        /*0d68*/ 	.word	0x0000f920
        /*0d6c*/ 	.word	0x00000005
        /*0d70*/ 	.word	0x00019c30
        /*0d74*/ 	.short	0x010a
        /*0d76*/ 	.byte	0x3f
	.zero		1


	//   ....[37]....
        /*0d78*/ 	.word	0x0000fb40
        /*0d7c*/ 	.word	0x00000013
        /*0d80*/ 	.word	0x00019c50
        /*0d84*/ 	.short	0x010a
        /*0d86*/ 	.byte	0x3f
	.zero		1


	//   ....[38]....
        /*0d88*/ 	.word	0x0000fb90
        /*0d8c*/ 	.word	0x00000013
        /*0d90*/ 	.word	0x00019c50
        /*0d94*/ 	.short	0x010a
        /*0d96*/ 	.byte	0x3f
	.zero		1


	//   ....[39]....
        /*0d98*/ 	.word	0x00010480
        /*0d9c*/ 	.word	0x00000005
        /*0da0*/ 	.word	0x00000000
        /*0da4*/ 	.short	0x0101
        /*0da6*/ 	.byte	0x3f
	.zero		1


	//   ....[40]....
        /*0da8*/ 	.word	0x00012920
        /*0dac*/ 	.word	0x00000013
        /*0db0*/ 	.word	0x00000000
        /*0db4*/ 	.short	0x0101
        /*0db6*/ 	.byte	0x3f
	.zero		1


	//   ....[41]....
        /*0db8*/ 	.word	0x00013370
        /*0dbc*/ 	.word	0x00000015
        /*0dc0*/ 	.word	0x00019c30
        /*0dc4*/ 	.short	0x010a
        /*0dc6*/ 	.byte	0x3f
	.zero		1


	//   ....[42]....
        /*0dc8*/ 	.word	0x000133f0
        /*0dcc*/ 	.word	0x00000015
        /*0dd0*/ 	.word	0x00019c30
        /*0dd4*/ 	.short	0x010a
        /*0dd6*/ 	.byte	0x3f
	.zero		1


	//   ....[43]....
        /*0dd8*/ 	.word	0x00013610
        /*0ddc*/ 	.word	0x0000009a
        /*0de0*/ 	.word	0x00019c50
        /*0de4*/ 	.short	0x010a
        /*0de6*/ 	.byte	0x3f
	.zero		1


	//   ....[44]....
        /*0de8*/ 	.word	0x00013660
        /*0dec*/ 	.word	0x0000009a
        /*0df0*/ 	.word	0x00019c50
        /*0df4*/ 	.short	0x010a
        /*0df6*/ 	.byte	0x3f
	.zero		1


	//   ....[45]....
        /*0df8*/ 	.word	0x000145d0
        /*0dfc*/ 	.word	0x00000015
        /*0e00*/ 	.word	0x00000000
        /*0e04*/ 	.short	0x0101
        /*0e06*/ 	.byte	0x3f
	.zero		1


	//   ....[46]....
        /*0e08*/ 	.word	0x00015850
        /*0e0c*/ 	.word	0x0000009a
        /*0e10*/ 	.word	0x00000000
        /*0e14*/ 	.short	0x0101
        /*0e16*/ 	.byte	0x3f
	.zero		1


	//   ....[47]....
        /*0e18*/ 	.word	0x000159d0
        /*0e1c*/ 	.word	0x0000009a
        /*0e20*/ 	.word	0x00019c30
        /*0e24*/ 	.short	0x010a
        /*0e26*/ 	.byte	0x3f
	.zero		1


	//   ....[48]....
        /*0e28*/ 	.word	0x00015a50
        /*0e2c*/ 	.word	0x0000009a
        /*0e30*/ 	.word	0x00019c30
        /*0e34*/ 	.short	0x010a
        /*0e36*/ 	.byte	0x3f
	.zero		1


	//   ....[49]....
        /*0e38*/ 	.word	0x00015c70
        /*0e3c*/ 	.word	0x00000015
        /*0e40*/ 	.word	0x00019c50
        /*0e44*/ 	.short	0x010a
        /*0e46*/ 	.byte	0x3f
	.zero		1


	//   ....[50]....
        /*0e48*/ 	.word	0x00015cc0
        /*0e4c*/ 	.word	0x00000015
        /*0e50*/ 	.word	0x00019c50
        /*0e54*/ 	.short	0x010a
        /*0e56*/ 	.byte	0x3f
	.zero		1


	//   ....[51]....
        /*0e58*/ 	.word	0x000165f0
        /*0e5c*/ 	.word	0x0000002e
        /*0e60*/ 	.word	0x00000000
        /*0e64*/ 	.short	0x0101
        /*0e66*/ 	.byte	0x3f
	.zero		1


	//   ....[52]....
        /*0e68*/ 	.word	0x00018a50
        /*0e6c*/ 	.word	0x00000015
        /*0e70*/ 	.word	0x00000000
        /*0e74*/ 	.short	0x0101
        /*0e76*/ 	.byte	0x3f
	.zero		1


	//   ....[53]....
        /*0e78*/ 	.word	0x000190e0
        /*0e7c*/ 	.word	0x00000005
        /*0e80*/ 	.word	0x00019c50
        /*0e84*/ 	.short	0x010a
        /*0e86*/ 	.byte	0x3f
	.zero		1


	//   ....[54]....
        /*0e88*/ 	.word	0x00019130
        /*0e8c*/ 	.word	0x00000005
        /*0e90*/ 	.word	0x00019c50
        /*0e94*/ 	.short	0x010a
        /*0e96*/ 	.byte	0x3f
	.zero		1


	//   ....[55]....
        /*0e98*/ 	.word	0x00019a60
        /*0e9c*/ 	.word	0x00000005
        /*0ea0*/ 	.word	0x00000000
        /*0ea4*/ 	.short	0x0101
        /*0ea6*/ 	.byte	0x3f
	.zero		1


	//   ....[56]....
        /*0ea8*/ 	.word	0x0001b050
        /*0eac*/ 	.word	0x00000000
        /*0eb0*/ 	.word	0x00000000
        /*0eb4*/ 	.short	0x0101
        /*0eb6*/ 	.byte	0x3f
	.zero		1


	//   ....[57]....
        /*0eb8*/ 	.word	0x0001d760
        /*0ebc*/ 	.word	0x00000017
        /*0ec0*/ 	.word	0x00019c20
        /*0ec4*/ 	.short	0x010a
        /*0ec6*/ 	.byte	0x3f
	.zero		1


	//   ....[58]....
        /*0ec8*/ 	.word	0x0001d820
        /*0ecc*/ 	.word	0x00000009
        /*0ed0*/ 	.word	0x00019ca0
        /*0ed4*/ 	.short	0x010a
        /*0ed6*/ 	.byte	0x3f
	.zero		1


	//   ....[59]....
        /*0ed8*/ 	.word	0x0001dc50
        /*0edc*/ 	.word	0x00000009
        /*0ee0*/ 	.word	0x00019cc0
        /*0ee4*/ 	.short	0x010a
        /*0ee6*/ 	.byte	0x3f
	.zero		1


	//   ....[60]....
        /*0ee8*/ 	.word	0x0001e1b0
        /*0eec*/ 	.word	0x00000008
        /*0ef0*/ 	.word	0x00019ca0
        /*0ef4*/ 	.short	0x010a
        /*0ef6*/ 	.byte	0x3f
	.zero		1


	//   ....[61]....
        /*0ef8*/ 	.word	0x0001e5d0
        /*0efc*/ 	.word	0x00000008
        /*0f00*/ 	.word	0x00019cc0
        /*0f04*/ 	.short	0x010a
        /*0f06*/ 	.byte	0x3f
	.zero		1


	//   ....[62]....
        /*0f08*/ 	.word	0x0001f8e0
        /*0f0c*/ 	.word	0x00000004
        /*0f10*/ 	.word	0x00019c80
        /*0f14*/ 	.short	0x010a
        /*0f16*/ 	.byte	0x3f
	.zero		1


	//   ....[63]....
        /*0f18*/ 	.word	0x0001fb40
        /*0f1c*/ 	.word	0x00000004
        /*0f20*/ 	.word	0x00019c40
        /*0f24*/ 	.short	0x010a
        /*0f26*/ 	.byte	0x3f
	.zero		1


	//   ....[64]....
        /*0f28*/ 	.word	0x00020790
        /*0f2c*/ 	.word	0x00000017
        /*0f30*/ 	.word	0x00019c00
        /*0f34*/ 	.short	0x0107
        /*0f36*/ 	.byte	0x3f
	.zero		1


	//   ....[65]....
        /*0f38*/ 	.word	0x00020890
        /*0f3c*/ 	.word	0x00000017
        /*0f40*/ 	.word	0x00019c00
        /*0f44*/ 	.short	0x0101
        /*0f46*/ 	.byte	0x3f
	.zero		1


	//   ....[66]....
        /*0f48*/ 	.word	0x000208b0
        /*0f4c*/ 	.word	0x00000017
        /*0f50*/ 	.word	0x00019c20
        /*0f54*/ 	.short	0x010a
        /*0f56*/ 	.byte	0x3f
	.zero		1


	//   ....[67]....
        /*0f58*/ 	.word	0x00020ba0
        /*0f5c*/ 	.word	0x00000006
        /*0f60*/ 	.word	0x00019c80
        /*0f64*/ 	.short	0x010a
        /*0f66*/ 	.byte	0x3f
	.zero		1


	//   ....[68]....
        /*0f68*/ 	.word	0x00020ff0
        /*0f6c*/ 	.word	0x00000006
        /*0f70*/ 	.word	0x00019c40
        /*0f74*/ 	.short	0x010a
        /*0f76*/ 	.byte	0x3f
	.zero		1


	//   ....[69]....
        /*0f78*/ 	.word	0x000214a0
        /*0f7c*/ 	.word	0x00000003
        /*0f80*/ 	.word	0x00019c70
        /*0f84*/ 	.short	0x010a
        /*0f86*/ 	.byte	0x3f
	.zero		1


	//   ....[70]....
        /*0f88*/ 	.word	0x00021510
        /*0f8c*/ 	.word	0x00000003
        /*0f90*/ 	.word	0x00019c60
        /*0f94*/ 	.short	0x010a
        /*0f96*/ 	.byte	0x3f
	.zero		1


	//   ....[71]....
        /*0f98*/ 	.word	0x00021970
        /*0f9c*/ 	.word	0x00000003
        /*0fa0*/ 	.word	0x00019c50
        /*0fa4*/ 	.short	0x0101
        /*0fa6*/ 	.byte	0x3f
	.zero		1


	//   ....[72]....
        /*0fa8*/ 	.word	0x000219f0
        /*0fac*/ 	.word	0x00000003
        /*0fb0*/ 	.word	0x00000000
        /*0fb4*/ 	.short	0x0101
        /*0fb6*/ 	.byte	0x3f
	.zero		1


	//   ....[73]....
        /*0fb8*/ 	.word	0x00021bf0
        /*0fbc*/ 	.word	0x00000000
        /*0fc0*/ 	.word	0x00019c70
        /*0fc4*/ 	.short	0x010a
        /*0fc6*/ 	.byte	0x3f
	.zero		1


	//   ....[74]....
        /*0fc8*/ 	.word	0x00021c60
        /*0fcc*/ 	.word	0x00000000
        /*0fd0*/ 	.word	0x00019c60
        /*0fd4*/ 	.short	0x010a
        /*0fd6*/ 	.byte	0x3f
	.zero		1


	//   ....[75]....
        /*0fd8*/ 	.word	0x000220c0
        /*0fdc*/ 	.word	0x00000000
        /*0fe0*/ 	.word	0x00019c50
        /*0fe4*/ 	.short	0x0101
        /*0fe6*/ 	.byte	0x3f
	.zero		1


	//   ....[76]....
        /*0fe8*/ 	.word	0x00022110
        /*0fec*/ 	.word	0x00000002
        /*0ff0*/ 	.word	0x00000000
        /*0ff4*/ 	.short	0x0101
        /*0ff6*/ 	.byte	0x3f
	.zero		1


	//   ....[77]....
        /*0ff8*/ 	.word	0x00022e20
        /*0ffc*/ 	.word	0x00000009
        /*1000*/ 	.word	0x00019c20
        /*1004*/ 	.short	0x010a
        /*1006*/ 	.byte	0x3f
	.zero		1


	//   ....[78]....
        /*1008*/ 	.word	0x00022fb0
        /*100c*/ 	.word	0x00000007
        /*1010*/ 	.word	0x00000000
        /*1014*/ 	.short	0x010a
        /*1016*/ 	.byte	0x3f
	.zero		1


	//   ....[79]....
        /*1018*/ 	.word	0x00023020
        /*101c*/ 	.word	0x00000003
        /*1020*/ 	.word	0x00000000
        /*1024*/ 	.short	0x010a
        /*1026*/ 	.byte	0x3f
	.zero		1


	//   ....[80]....
        /*1028*/ 	.word	0x00023070
        /*102c*/ 	.word	0x00000003
        /*1030*/ 	.word	0x00019c60
        /*1034*/ 	.short	0x010a
        /*1036*/ 	.byte	0x3f
	.zero		1


	//   ....[81]....
        /*1038*/ 	.word	0x000230c0
        /*103c*/ 	.word	0x00000005
        /*1040*/ 	.word	0x00019c60
        /*1044*/ 	.short	0x010a
        /*1046*/ 	.byte	0x3f
	.zero		1


	//   ....[82]....
        /*1048*/ 	.word	0x00023100
        /*104c*/ 	.word	0x00000003
        /*1050*/ 	.word	0x00019c80
        /*1054*/ 	.short	0x010a
        /*1056*/ 	.byte	0x3f
	.zero		1


	//   ....[83]....
        /*1058*/ 	.word	0x00023120
        /*105c*/ 	.word	0x00000005
        /*1060*/ 	.word	0x00019c80
        /*1064*/ 	.short	0x010a
        /*1066*/ 	.byte	0x3f
	.zero		1


	//   ....[84]....
        /*1068*/ 	.word	0x00023180
        /*106c*/ 	.word	0x00000053
        /*1070*/ 	.word	0x00019c90
        /*1074*/ 	.short	0x010a
        /*1076*/ 	.byte	0x3f
	.zero		1


	//   ....[85]....
        /*1078*/ 	.word	0x000231d0
        /*107c*/ 	.word	0x00000053
        /*1080*/ 	.word	0x00019c90
        /*1084*/ 	.short	0x010a
        /*1086*/ 	.byte	0x3f
	.zero		1


	//   ....[86]....
        /*1088*/ 	.word	0x00023220
        /*108c*/ 	.word	0x00000053
        /*1090*/ 	.word	0x00019c90
        /*1094*/ 	.short	0x010a
        /*1096*/ 	.byte	0x3f
	.zero		1


	//   ....[87]....
        /*1098*/ 	.word	0x00023270
        /*109c*/ 	.word	0x00000053
        /*10a0*/ 	.word	0x00019cb0
        /*10a4*/ 	.short	0x010a
        /*10a6*/ 	.byte	0x3f
	.zero		1


	//   ....[88]....
        /*10a8*/ 	.word	0x00023470
        /*10ac*/ 	.word	0x00000010
        /*10b0*/ 	.word	0x00019c00
        /*10b4*/ 	.short	0x010a
        /*10b6*/ 	.byte	0x3f
	.zero		1


	//   ....[89]....
        /*10b8*/ 	.word	0x00023680
        /*10bc*/ 	.word	0x00000010
        /*10c0*/ 	.word	0x00019c00
        /*10c4*/ 	.short	0x010a
        /*10c6*/ 	.byte	0x3f
	.zero		1


	//   ....[90]....
        /*10c8*/ 	.word	0x000236d0
        /*10cc*/ 	.word	0x00000003
        /*10d0*/ 	.word	0x00019c30
        /*10d4*/ 	.short	0x010a
        /*10d6*/ 	.byte	0x3f
	.zero		1


	//   ....[91]....
        /*10d8*/ 	.word	0x00023720
        /*10dc*/ 	.word	0x00000005
        /*10e0*/ 	.word	0x00019c30
        /*10e4*/ 	.short	0x010a
        /*10e6*/ 	.byte	0x3f
	.zero		1


	//   ....[92]....
        /*10e8*/ 	.word	0x00023770
        /*10ec*/ 	.word	0x00000013
        /*10f0*/ 	.word	0x00019c50
        /*10f4*/ 	.short	0x010a
        /*10f6*/ 	.byte	0x3f
	.zero		1


	//   ....[93]....
        /*10f8*/ 	.word	0x000237c0
        /*10fc*/ 	.word	0x00000015
        /*1100*/ 	.word	0x00019c30
        /*1104*/ 	.short	0x010a
        /*1106*/ 	.byte	0x3f
	.zero		1


	//   ....[94]....
        /*1108*/ 	.word	0x00023810
        /*110c*/ 	.word	0x0000009a
        /*1110*/ 	.word	0x00019c50
        /*1114*/ 	.short	0x010a
        /*1116*/ 	.byte	0x3f
	.zero		1


	//   ....[95]....
        /*1118*/ 	.word	0x00023860
        /*111c*/ 	.word	0x0000009a
        /*1120*/ 	.word	0x00019c30
        /*1124*/ 	.short	0x010a
        /*1126*/ 	.byte	0x3f
	.zero		1


	//   ....[96]....
        /*1128*/ 	.word	0x000238b0
        /*112c*/ 	.word	0x00000015
        /*1130*/ 	.word	0x00019c50
        /*1134*/ 	.short	0x010a
        /*1136*/ 	.byte	0x3f
	.zero		1


	//   ....[97]....
        /*1138*/ 	.word	0x00023900
        /*113c*/ 	.word	0x00000005
        /*1140*/ 	.word	0x00019c50
        /*1144*/ 	.short	0x010a
        /*1146*/ 	.byte	0x3f
	.zero		1


	//   ....[98]....
        /*1148*/ 	.word	0x00023aa0
        /*114c*/ 	.word	0x00000017
        /*1150*/ 	.word	0x00019c20
        /*1154*/ 	.short	0x010a
        /*1156*/ 	.byte	0x3f
	.zero		1


	//   ....[99]....
        /*1158*/ 	.word	0x00023af0
        /*115c*/ 	.word	0x00000009
        /*1160*/ 	.word	0x00019ca0
        /*1164*/ 	.short	0x010a
        /*1166*/ 	.byte	0x3f
	.zero		1


	//   ....[100]....
        /*1168*/ 	.word	0x00023b40
        /*116c*/ 	.word	0x00000009
        /*1170*/ 	.word	0x00019cc0
        /*1174*/ 	.short	0x010a
        /*1176*/ 	.byte	0x3f
	.zero		1


	//   ....[101]....
        /*1178*/ 	.word	0x00023b90
        /*117c*/ 	.word	0x00000008
        /*1180*/ 	.word	0x00019ca0
        /*1184*/ 	.short	0x010a
        /*1186*/ 	.byte	0x3f
	.zero		1


	//   ....[102]....
        /*1188*/ 	.word	0x00023be0
        /*118c*/ 	.word	0x00000008
        /*1190*/ 	.word	0x00019cc0
        /*1194*/ 	.short	0x010a
        /*1196*/ 	.byte	0x3f
	.zero		1


	//   ....[103]....
        /*1198*/ 	.word	0x00023d80
        /*119c*/ 	.word	0x00000004
        /*11a0*/ 	.word	0x00019c80
        /*11a4*/ 	.short	0x010a
        /*11a6*/ 	.byte	0x3f
	.zero		1


	//   ....[104]....
        /*11a8*/ 	.word	0x00023dd0
        /*11ac*/ 	.word	0x00000004
        /*11b0*/ 	.word	0x00019c40
        /*11b4*/ 	.short	0x010a
        /*11b6*/ 	.byte	0x3f
	.zero		1


	//   ....[105]....
        /*11b8*/ 	.word	0x000241d0
        /*11bc*/ 	.word	0x00000017
        /*11c0*/ 	.word	0x00019c20
        /*11c4*/ 	.short	0x010a
        /*11c6*/ 	.byte	0x3f
	.zero		1


	//   ....[106]....
        /*11c8*/ 	.word	0x00024220
        /*11cc*/ 	.word	0x00000006
        /*11d0*/ 	.word	0x00019c80
        /*11d4*/ 	.short	0x010a
        /*11d6*/ 	.byte	0x3f
	.zero		1


	//   ....[107]....
        /*11d8*/ 	.word	0x00024270
        /*11dc*/ 	.word	0x00000006
        /*11e0*/ 	.word	0x00019c40
        /*11e4*/ 	.short	0x010a
        /*11e6*/ 	.byte	0x3f
	.zero		1


	//   ....[108]....
        /*11e8*/ 	.word	0x000242c0
        /*11ec*/ 	.word	0x00000003
        /*11f0*/ 	.word	0x00019c70
        /*11f4*/ 	.short	0x010a
        /*11f6*/ 	.byte	0x3f
	.zero		1


	//   ....[109]....
        /*11f8*/ 	.word	0x00024310
        /*11fc*/ 	.word	0x00000003
        /*1200*/ 	.word	0x00019c60
        /*1204*/ 	.short	0x010a
        /*1206*/ 	.byte	0x3f
	.zero		1


	//   ....[110]....
        /*1208*/ 	.word	0x00024360
        /*120c*/ 	.word	0x00000000
        /*1210*/ 	.word	0x00019c70
        /*1214*/ 	.short	0x010a
        /*1216*/ 	.byte	0x3f
	.zero		1


	//   ....[111]....
        /*1218*/ 	.word	0x000243b0
        /*121c*/ 	.word	0x00000000
        /*1220*/ 	.word	0x00019c60
        /*1224*/ 	.short	0x010a
        /*1226*/ 	.byte	0x3f
	.zero		1


	//   ....[112]....
        /*1228*/ 	.word	0x00024d50
        /*122c*/ 	.word	0x00000009
        /*1230*/ 	.word	0x00019c20
        /*1234*/ 	.short	0x010a
        /*1236*/ 	.byte	0x3f
	.zero		1


	//   ....[113]....
        /*1238*/ 	.word	0x00024ef0
        /*123c*/ 	.word	0x00000007
        /*1240*/ 	.word	0x00000000
        /*1244*/ 	.short	0x010a
        /*1246*/ 	.byte	0x3f
	.zero		1


	//   ....[114]....
        /*1248*/ 	.word	0x00024f40
        /*124c*/ 	.word	0x00000003
        /*1250*/ 	.word	0x00000000
        /*1254*/ 	.short	0x010a
        /*1256*/ 	.byte	0x3f
	.zero		1


	//   ....[115]....
        /*1258*/ 	.word	0x00024f90
        /*125c*/ 	.word	0x00000003
        /*1260*/ 	.word	0x00019c60
        /*1264*/ 	.short	0x010a
        /*1266*/ 	.byte	0x3f
	.zero		1


	//   ....[116]....
        /*1268*/ 	.word	0x00024fe0
        /*126c*/ 	.word	0x00000005
        /*1270*/ 	.word	0x00019c60
        /*1274*/ 	.short	0x010a
        /*1276*/ 	.byte	0x3f
	.zero		1


	//   ....[117]....
        /*1278*/ 	.word	0x00025030
        /*127c*/ 	.word	0x00000003
        /*1280*/ 	.word	0x00019c80
        /*1284*/ 	.short	0x010a
        /*1286*/ 	.byte	0x3f
	.zero		1


	//----- nvinfo : EIATTR_NUM_MBARRIERS
	.align		4
.L_1319:
        /*1288*/ 	.byte	0x03, 0x38
        /*128a*/ 	.short	0x0016


	//----- nvinfo : EIATTR_EXIT_INSTR_OFFSETS
	.align		4
        /*128c*/ 	.byte	0x04, 0x1c
        /*128e*/ 	.short	(.L_1321 - .L_1320)


	//   ....[0]....
.L_1320:
        /*1290*/ 	.word	0x00023170


	//----- nvinfo : EIATTR_MAX_THREADS
	.align		4
.L_1321:
        /*1294*/ 	.byte	0x04, 0x05
        /*1296*/ 	.short	(.L_1323 - .L_1322)
.L_1322:
        /*1298*/ 	.word	0x00000200
        /*129c*/ 	.word	0x00000001
        /*12a0*/ 	.word	0x00000001


	//----- nvinfo : EIATTR_CRS_STACK_SIZE
	.align		4
.L_1323:
        /*12a4*/ 	.byte	0x04, 0x1e
        /*12a6*/ 	.short	(.L_1325 - .L_1324)
.L_1324:
        /*12a8*/ 	.word	0x00000000


	//----- nvinfo : EIATTR_CBANK_PARAM_SIZE
	.align		4
.L_1325:
        /*12ac*/ 	.byte	0x03, 0x19
        /*12ae*/ 	.short	0x0af0


	//----- nvinfo : EIATTR_PARAM_CBANK
	.align		4
        /*12b0*/ 	.byte	0x04, 0x0a
        /*12b2*/ 	.short	(.L_1327 - .L_1326)
	.align		4
.L_1326:
        /*12b4*/ 	.word	index@(.nv.constant0._ZN7cutlass13device_kernelIN5flash11enable_sm90INS1_16FlashAttnFwdSm90INS1_25CollectiveMainloopFwdSm90ILi2EN4cute5tupleIJNS5_1CILi1EEES8_S8_EEENS6_IJNS7_ILi192EEENS7_ILi128EEENS7_ILi96EEEEEELi96ENS_12float_e4m3_tEfNS_4arch4Sm90ELb0ELb1ELb1ELb1ELb0ELb1ELb0ELb1ELb1ELb1ELb0ELb0EEENS1_21CollectiveEpilogueFwdINS6_IJSA_SC_SB_EEES9_NS_10bfloat16_tESG_Li384ELb1ELb1ELb0ELb1EEENS1_36VarlenDynamicPersistentTileSchedulerILi192ELi128ELi384ELi128ELb0ELb1ELb1ELb1ELb0ELb1EEEEEEEEEvNT_6ParamsE)
        /*12b8*/ 	.short	0x0210
        /*12ba*/ 	.short	0x0af0


	//----- nvinfo : EIATTR_SW_WAR
	.align		4
.L_1327:
        /*12bc*/ 	.byte	0x04, 0x36
        /*12be*/ 	.short	(.L_1329 - .L_1328)
.L_1328:
        /*12c0*/ 	.word	0x00000008
.L_1329:


//--------------------- .nv.info._ZN7cutlass13device_kernelIN5flash11enable_sm90INS1_16FlashAttnFwdSm90INS1_25CollectiveMainloopFwdSm90ILi2EN4cute5tupleIJNS5_1CILi1EEES8_S8_EEENS6_IJNS7_ILi192EEENS7_ILi128EEENS7_ILi96EEEEEELi96ENS_12float_e4m3_tEfNS_4arch4Sm90ELb1ELb0ELb1ELb0ELb0ELb0ELb0ELb1ELb1ELb1ELb0ELb0EEENS1_21CollectiveEpilogueFwdINS6_IJSA_SC_SB_EEES9_NS_10bfloat16_tESG_Li384ELb0ELb1ELb0ELb1EEENS1_30DynamicPersistentTileSchedulerILi384ELi128ELb0ELb1ELb1EEEEEEEEEvNT_6ParamsE --------------------------
	.section	.nv.info._ZN7cutlass13device_kernelIN5flash11enable_sm90INS1_16FlashAttnFwdSm90INS1_25CollectiveMainloopFwdSm90ILi2EN4cute5tupleIJNS5_1CILi1EEES8_S8_EEENS6_IJNS7_ILi192EEENS7_ILi128EEENS7_ILi96EEEEEELi96ENS_12float_e4m3_tEfNS_4arch4Sm90ELb1ELb0ELb1ELb0ELb0ELb0ELb0ELb1ELb1ELb1ELb0ELb0EEENS1_21CollectiveEpilogueFwdINS6_IJSA_SC_SB_EEES9_NS_10bfloat16_tESG_Li384ELb0ELb1ELb0ELb1EEENS1_30DynamicPersistentTileSchedulerILi384ELi128ELb0ELb1ELb1EEEEEEEEEvNT_6ParamsE,"",@"SHT_CUDA_INFO"
	.sectionflags	@""
	.align	4


	//----- nvinfo : EIATTR_CUDA_API_VERSION
	.align		4
        /*0000*/ 	.byte	0x04, 0x37
        /*0002*/ 	.short	(.L_1331 - .L_1330)
.L_1330:
        /*0004*/ 	.word	0x00000082


	//----- nvinfo : EIATTR_KPARAM_INFO
	.align		4
.L_1331:
        /*0008*/ 	.byte	0x04, 0x17
        /*000a*/ 	.short	(.L_1333 - .L_1332)
.L_1332:
        /*000c*/ 	.word	0x00000000
        /*0010*/ 	.short	0x0000
        /*0012*/ 	.short	0x0070
        /*0014*/ 	.byte	0x00, 0xf0, 0x01, 0x2a


	//----- nvinfo : EIATTR_SPARSE_MMA_MASK
	.align		4
.L_1333:
        /*0018*/ 	.byte	0x03, 0x50
        /*001a*/ 	.short	0x0000


	//----- nvinfo : EIATTR_MAXREG_COUNT
	.align		4
        /*001c*/ 	.byte	0x03, 0x1b
        /*001e*/ 	.short	0x0080


	//----- nvinfo : EIATTR_NUM_BARRIERS
	.align		4
        /*0020*/ 	.byte	0x02, 0x4c
        /*0022*/ 	.byte	0x09
	.zero		1


	//----- nvinfo : EIATTR_EXTERNS
	.align		4
        /*0024*/ 	.byte	0x04, 0x0f
        /*0026*/ 	.short	(.L_1335 - .L_1334)


	//   ....[0]....
	.align		4
.L_1334:
        /*0028*/ 	.word	index@(__assertfail)


	//----- nvinfo : EIATTR_ANNOTATIONS
	.align		4
.L_1335:
        /*002c*/ 	.byte	0x04, 0x55
        /*002e*/ 	.short	(.L_1337 - .L_1336)


	//   ....[0]....
.L_1336:
        /* <DEDUP_REMOVED lines=9> */


	//----- nvinfo : EIATTR_MERCURY_ISA_VERSION
	.align		4
.L_1337:
        /*00a8*/ 	.byte	0x03, 0x5f
        /*00aa*/ 	.short	0x0101


	//----- nvinfo : EIATTR_INT_WARP_WIDE_INSTR_OFFSETS
	.align		4
        /*00ac*/ 	.byte	0x04, 0x31
        /*00ae*/ 	.short	(.L_1339 - .L_1338)


	//   ....[0]....
.L_1338:
        /*00b0*/ 	.word	0x00000130


	//   ....[1]....
        /*00b4*/ 	.word	0x00000170


	//   ....[2]....
        /*00b8*/ 	.word	0x000001e0


	//   ....[3]....
        /*00bc*/ 	.word	0x0000c370


	//   ....[4]....
        /*00c0*/ 	.word	0x0000c400


	//   ....[5]....
        /*00c4*/ 	.word	0x0000ee00


	//   ....[6]....
        /*00c8*/ 	.word	0x0000ee90


	//----- nvinfo : EIATTR_COOP_GROUP_MASK_REGIDS
	.align		4
.L_1339:
        /*00cc*/ 	.byte	0x04, 0x29
        /*00ce*/ 	.short	(.L_1341 - .L_1340)


	//   ....[0]....
.L_1340:
        /*00d0*/ 	.word	0xffffffff


	//   ....[1]....
        /*00d4*/ 	.word	0xffffffff


	//   ....[2]....
        /*00d8*/ 	.word	0xffffffff


	//   ....[3]....
        /*00dc*/ 	.word	0xffffffff


	//   ....[4]....
        /*00e0*/ 	.word	0xffffffff


	//   ....[5]....
        /*00e4*/ 	.word	0xffffffff


	//   ....[6]....
        /*00e8*/ 	.word	0xffffffff


	//   ....[7]....
        /*00ec*/ 	.word	0xffffffff


	//   ....[8]....
        /*00f0*/ 	.word	0xffffffff


	//   ....[9]....
        /*00f4*/ 	.word	0xffffffff


	//   ....[10]....
        /*00f8*/ 	.word	0xffffffff


	//   ....[11]....
        /*00fc*/ 	.word	0xffffffff


	//   ....[12]....
        /*0100*/ 	.word	0xffffffff


	//   ....[13]....
        /*0104*/ 	.word	0xffffffff


	//   ....[14]....
        /*0108*/ 	.word	0xffffffff


	//   ....[15]....
        /*010c*/ 	.word	0xffffffff


	//   ....[16]....
        /*0110*/ 	.word	0xffffffff


	//   ....[17]....
        /*0114*/ 	.word	0xffffffff


	//   ....[18]....
        /*0118*/ 	.word	0xffffffff


	//   ....[19]....
        /*011c*/ 	.word	0xffffffff


	//   ....[20]....
        /*0120*/ 	.word	0xffffffff


	//   ....[21]....
        /*0124*/ 	.word	0xffffffff


	//   ....[22]....
        /*0128*/ 	.word	0xffffffff


	//   ....[23]....
        /*012c*/ 	.word	0xffffffff


	//   ....[24]....
        /*0130*/ 	.word	0xffffffff


	//   ....[25]....
        /*0134*/ 	.word	0xffffffff


	//   ....[26]....
        /*0138*/ 	.word	0xffffffff


	//   ....[27]....
        /*013c*/ 	.word	0xffffffff


	//   ....[28]....
        /*0140*/ 	.word	0xffffffff


	//   ....[29]....
        /*0144*/ 	.word	0xffffffff


	//   ....[30]....
        /*0148*/ 	.word	0xffffffff


	//   ....[31]....
        /*014c*/ 	.word	0xffffffff


	//   ....[32]....
        /*0150*/ 	.word	0xffffffff


	//   ....[33]....
        /*0154*/ 	.word	0xffffffff


	//   ....[34]....
        /*0158*/ 	.word	0xffffffff


	//   ....[35]....
        /*015c*/ 	.word	0xffffffff


	//   ....[36]....
        /*0160*/ 	.word	0xffffffff


	//   ....[37]....
        /*0164*/ 	.word	0xffffffff


	//   ....[38]....
        /*0168*/ 	.word	0xffffffff


	//   ....[39]....
        /*016c*/ 	.word	0xffffffff


	//   ....[40]....
        /*0170*/ 	.word	0xffffffff


	//   ....[41]....
        /*0174*/ 	.word	0xffffffff


	//   ....[42]....
        /*0178*/ 	.word	0xffffffff


	//   ....[43]....
        /*017c*/ 	.word	0xffffffff


	//   ....[44]....
        /*0180*/ 	.word	0xffffffff


	//   ....[45]....
        /*0184*/ 	.word	0xffffffff


	//   ....[46]....
        /*0188*/ 	.word	0xffffffff


	//   ....[47]....
        /*018c*/ 	.word	0xffffffff


	//   ....[48]....
        /*0190*/ 	.word	0xffffffff


	//   ....[49]....
        /*0194*/ 	.word	0xffffffff


	//   ....[50]....
        /*0198*/ 	.word	0xffffffff


	//   ....[51]....
        /*019c*/ 	.word	0xffffffff


	//   ....[52]....
        /*01a0*/ 	.word	0xffffffff


	//   ....[53]....
        /*01a4*/ 	.word	0xffffffff


	//   ....[54]....
        /*01a8*/ 	.word	0xffffffff


	//   ....[55]....
        /*01ac*/ 	.word	0xffffffff


	//   ....[56]....
        /*01b0*/ 	.word	0xffffffff


	//   ....[57]....
        /*01b4*/ 	.word	0xffffffff


	//   ....[58]....
        /*01b8*/ 	.word	0xffffffff


	//   ....[59]....
        /*01bc*/ 	.word	0xffffffff


	//   ....[60]....
        /*01c0*/ 	.word	0xffffffff


	//   ....[61]....
        /*01c4*/ 	.word	0xffffffff


	//   ....[62]....
        /*01c8*/ 	.word	0xffffffff


	//   ....[63]....
        /*01cc*/ 	.word	0xffffffff


	//   ....[64]....
        /*01d0*/ 	.word	0xffffffff


	//   ....[65]....
        /*01d4*/ 	.word	0xffffffff


	//   ....[66]....
        /*01d8*/ 	.word	0xffffffff


	//   ....[67]....
        /*01dc*/ 	.word	0xffffffff


	//   ....[68]....
        /*01e0*/ 	.word	0xffffffff


	//   ....[69]....
        /*01e4*/ 	.word	0xffffffff


	//   ....[70]....
        /*01e8*/ 	.word	0xffffffff


	//   ....[71]....
        /*01ec*/ 	.word	0xffffffff


	//   ....[72]....
        /*01f0*/ 	.word	0xffffffff


	//   ....[73]....
        /*01f4*/ 	.word	0xffffffff


	//   ....[74]....
        /*01f8*/ 	.word	0x0500000f


	//   ....[75]....
        /*01fc*/ 	.word	0x0500000f


	//   ....[76]....
        /*0200*/ 	.word	0x0500000f


	//   ....[77]....
        /*0204*/ 	.word	0x0500000f


	//   ....[78]....
        /*0208*/ 	.word	0x0500000f


	//   ....[79]....
        /*020c*/ 	.word	0x0500000f


	//   ....[80]....
        /*0210*/ 	.word	0x0500000f


	//   ....[81]....
        /*0214*/ 	.word	0x0500000f


	//----- nvinfo : EIATTR_COOP_GROUP_INSTR_OFFSETS
	.align		4
.L_1341:
        /*0218*/ 	.byte	0x04, 0x28
        /*021a*/ 	.short	(.L_1343 - .L_1342)


	//   ....[0]....
.L_1342:
        /*021c*/ 	.word	0x00000060


	//   ....[1]....
        /*0220*/ 	.word	0x00000140


	//   ....[2]....
        /*0224*/ 	.word	0x00000190


	//   ....[3]....
        /*0228*/ 	.word	0x000003c0


	//   ....[4]....
        /*022c*/ 	.word	0x00000520


	//   ....[5]....
        /*0230*/ 	.word	0x00000640


	//   ....[6]....
        /*0234*/ 	.word	0x000007a0


	//   ....[7]....
        /*0238*/ 	.word	0x00001390


	//   ....[8]....
        /*023c*/ 	.word	0x00001d60


	//   ....[9]....
        /*0240*/ 	.word	0x00002390


	//   ....[10]....
        /*0244*/ 	.word	0x00002b70


	//   ....[11]....
        /*0248*/ 	.word	0x00002be0


	//   ....[12]....
        /*024c*/ 	.word	0x00003630


	//   ....[13]....
        /*0250*/ 	.word	0x000036c0


	//   ....[14]....
        /*0254*/ 	.word	0x00004b20


	//   ....[15]....
        /*0258*/ 	.word	0x00004b50


	//   ....[16]....
        /*025c*/ 	.word	0x000054f0


	//   ....[17]....
        /*0260*/ 	.word	0x00005650


	//   ....[18]....
        /*0264*/ 	.word	0x00005ef0


	//   ....[19]....
        /*0268*/ 	.word	0x00005fa0


	//   ....[20]....
        /*026c*/ 	.word	0x00008080


	//   ....[21]....
        /*0270*/ 	.word	0x000080a0


	//   ....[22]....
        /*0274*/ 	.word	0x000080e0


	//   ....[23]....
        /*0278*/ 	.word	0x000080f0


	//   ....[24]....
        /*027c*/ 	.word	0x00009700


	//   ....[25]....
        /*0280*/ 	.word	0x00009720


	//   ....[26]....
        /*0284*/ 	.word	0x00009790


	//   ....[27]....
        /*0288*/ 	.word	0x000097a0


	//   ....[28]....
        /*028c*/ 	.word	0x0000a7d0


	//   ....[29]....
        /*0290*/ 	.word	0x0000a7e0


	//   ....[30]....
        /*0294*/ 	.word	0x0000a7f0


	//   ....[31]....
        /*0298*/ 	.word	0x0000a800


	//   ....[32]....
        /*029c*/ 	.word	0x0000a810


	//   ....[33]....
        /*02a0*/ 	.word	0x0000a820


	//   ....[34]....
        /*02a4*/ 	.word	0x0000a830


	//   ....[35]....
        /*02a8*/ 	.word	0x0000a840


	//   ....[36]....
        /*02ac*/ 	.word	0x0000a860


	//   ....[37]....
        /*02b0*/ 	.word	0x0000a870


	//   ....[38]....
        /*02b4*/ 	.word	0x0000a880


	//   ....[39]....
        /*02b8*/ 	.word	0x0000a890


	//   ....[40]....
        /*02bc*/ 	.word	0x0000a8a0


	//   ....[41]....
        /*02c0*/ 	.word	0x0000a8b0


	//   ....[42]....
        /*02c4*/ 	.word	0x0000a8c0


	//   ....[43]....
        /*02c8*/ 	.word	0x0000a8d0


	//   ....[44]....
        /*02cc*/ 	.word	0x0000a8e0


	//   ....[45]....
        /*02d0*/ 	.word	0x0000a8f0


	//   ....[46]....
        /*02d4*/ 	.word	0x0000a920


	//   ....[47]....
        /*02d8*/ 	.word	0x0000a940


	//   ....[48]....
        /*02dc*/ 	.word	0x0000a960


	//   ....[49]....
        /*02e0*/ 	.word	0x0000a970


	//   ....[50]....
        /*02e4*/ 	.word	0x0000a980


	//   ....[51]....
        /*02e8*/ 	.word	0x0000a990


	//   ....[52]....
        /*02ec*/ 	.word	0x0000aa40


	//   ....[53]....
        /*02f0*/ 	.word	0x0000aaa0


	//   ....[54]....
        /*02f4*/ 	.word	0x0000aad0


	//   ....[55]....
        /*02f8*/ 	.word	0x0000ab00


	//   ....[56]....
        /*02fc*/ 	.word	0x0000af80


	//   ....[57]....
        /*0300*/ 	.word	0x0000afb0


	//   ....[58]....
        /*0304*/ 	.word	0x0000b0c0


	//   ....[59]....
        /*0308*/ 	.word	0x0000b0e0


	//   ....[60]....
        /*030c*/ 	.word	0x0000b7b0


	//   ....[61]....
        /*0310*/ 	.word	0x0000b7c0


	//   ....[62]....
        /*0314*/ 	.word	0x0000b8c0


	//   ....[63]....
        /*0318*/ 	.word	0x0000b8e0


	//   ....[64]....
        /*031c*/ 	.word	0x0000baa0


	//   ....[65]....
        /*0320*/ 	.word	0x0000caf0


	//   ....[66]....
        /*0324*/ 	.word	0x0000d8d0


	//   ....[67]....
        /*0328*/ 	.word	0x0000d900


	//   ....[68]....
        /*032c*/ 	.word	0x0000d930


	//   ....[69]....
        /*0330*/ 	.word	0x0000d950


	//   ....[70]....
        /*0334*/ 	.word	0x0000d960


	//   ....[71]....
        /*0338*/ 	.word	0x0000d970


	//   ....[72]....
        /*033c*/ 	.word	0x0000f5c0


	//   ....[73]....
        /*0340*/ 	.word	0x0000f760


	//   ....[74]....
        /*0344*/ 	.word	0x0000fd30


	//   ....[75]....
        /*0348*/ 	.word	0x0000fee0


	//   ....[76]....
        /*034c*/ 	.word	0x0000ff40


	//   ....[77]....
        /*0350*/ 	.word	0x0000ffd0


	//   ....[78]....
        /*0354*/ 	.word	0x00010070


	//   ....[79]....
        /*0358*/ 	.word	0x00010140


	//   ....[80]....
        /*035c*/ 	.word	0x000101e0


	//   ....[81]....
        /*0360*/ 	.word	0x00010580


	//----- nvinfo : EIATTR_REG_RECONFIG
	.align		4
.L_1343:
        /*0364*/ 	.byte	0x01, 0x54
	.zero		2


	//----- nvinfo : EIATTR_SYSCALL_OFFSETS
	.align		4
        /*0368*/ 	.byte	0x04, 0x46
        /*036a*/ 	.short	(.L_1345 - .L_1344)


	//   ....[0]....
.L_1344:
        /*036c*/ 	.word	0x00001570


	//   ....[1]....
        /*0370*/ 	.word	0x0000c570


	//   ....[2]....
        /*0374*/ 	.word	0x0000c6e0


	//   ....[3]....
        /*0378*/ 	.word	0x0000c830


	//   ....[4]....
        /*037c*/ 	.word	0x0000c970


	//   ....[5]....
        /*0380*/ 	.word	0x0000d3e0


	//----- nvinfo : EIATTR_MBARRIER_INSTR_OFFSETS
	.align		4
.L_1345:
        /*0384*/ 	.byte	0x04, 0x39
        /*0386*/ 	.short	(.L_1347 - .L_1346)


	//   ....[0]....
.L_1346:
        /*0388*/ 	.word	0x00000270
        /*038c*/ 	.word	0x000000ff
        /*0390*/ 	.word	0x00019c00
        /*0394*/ 	.short	0x0100
        /*0396*/ 	.byte	0x08
	.zero		1


	//   ....[1]....
        /*0398*/ 	.word	0x00000280
        /*039c*/ 	.word	0x000000ff
        /*03a0*/ 	.word	0x00019c20
        /*03a4*/ 	.short	0x0100
        /*03a6*/ 	.byte	0x08
	.zero		1


	//   ....[2]....
        /*03a8*/ 	.word	0x00000370
        /*03ac*/ 	.word	0x000000ff
        /*03b0*/ 	.word	0x00019c30
        /*03b4*/ 	.short	0x0100
        /*03b6*/ 	.byte	0x08
	.zero		1


	//   ....[3]....
        /*03b8*/ 	.word	0x00000380
        /*03bc*/ 	.word	0x000000ff
        /*03c0*/ 	.word	0x00019c40
        /*03c4*/ 	.short	0x0100
        /*03c6*/ 	.byte	0x08
	.zero		1


	//   ....[4]....
        /*03c8*/ 	.word	0x00000390
        /*03cc*/ 	.word	0x000000ff
        /*03d0*/ 	.word	0x00019c38
        /*03d4*/ 	.short	0x0100
        /*03d6*/ 	.byte	0x08
	.zero		1


	//   ....[5]....
        /*03d8*/ 	.word	0x000003a0
        /*03dc*/ 	.word	0x000000ff
        /*03e0*/ 	.word	0x00019c48
        /*03e4*/ 	.short	0x0100
        /*03e6*/ 	.byte	0x08
	.zero		1


	//   ....[6]....
        /*03e8*/ 	.word	0x000004d0
        /*03ec*/ 	.word	0x000000ff
        /*03f0*/ 	.word	0x00019c50
        /*03f4*/ 	.short	0x0100
        /*03f6*/ 	.byte	0x08
	.zero		1


	//   ....[7]....
        /*03f8*/ 	.word	0x000004e0
        /*03fc*/ 	.word	0x000000ff
        /*0400*/ 	.word	0x00019c60
        /*0404*/ 	.short	0x0100
        /*0406*/ 	.byte	0x08
	.zero		1


	//   ....[8]....
        /*0408*/ 	.word	0x000004f0
        /*040c*/ 	.word	0x000000ff
        /*0410*/ 	.word	0x00019c58
        /*0414*/ 	.short	0x0100
        /*0416*/ 	.byte	0x08
	.zero		1


	//   ....[9]....
        /*0418*/ 	.word	0x00000500
        /*041c*/ 	.word	0x000000ff
        /*0420*/ 	.word	0x00019c68
        /*0424*/ 	.short	0x0100
        /*0426*/ 	.byte	0x08
	.zero		1


	//   ....[10]....
        /*0428*/ 	.word	0x000005f0
        /*042c*/ 	.word	0x000000ff
        /*0430*/ 	.word	0x00019c70
        /*0434*/ 	.short	0x0100
        /*0436*/ 	.byte	0x06
	.zero		1


	//   ....[11]....
        /*0438*/ 	.word	0x00000600
        /*043c*/ 	.word	0x000000ff
        /*0440*/ 	.word	0x00019c80
        /*0444*/ 	.short	0x0100
        /*0446*/ 	.byte	0x06
	.zero		1


	//   ....[12]....
        /*0448*/ 	.word	0x00000610
        /*044c*/ 	.word	0x000000ff
        /*0450*/ 	.word	0x00019c78
        /*0454*/ 	.short	0x0100
        /*0456*/ 	.byte	0x06
	.zero		1


	//   ....[13]....
        /*0458*/ 	.word	0x00000620
        /*045c*/ 	.word	0x000000ff
        /*0460*/ 	.word	0x00019c88
        /*0464*/ 	.short	0x0100
        /*0466*/ 	.byte	0x06
	.zero		1


	//   ....[14]....
        /*0468*/ 	.word	0x00000750
        /*046c*/ 	.word	0x000000ff
        /*0470*/ 	.word	0x00019c90
        /*0474*/ 	.short	0x0100
        /*0476*/ 	.byte	0x08
	.zero		1


	//   ....[15]....
        /*0478*/ 	.word	0x00000760
        /*047c*/ 	.word	0x000000ff
        /*0480*/ 	.word	0x00019ca0
        /*0484*/ 	.short	0x0100
        /*0486*/ 	.byte	0x08
	.zero		1


	//   ....[16]....
        /*0488*/ 	.word	0x00000770
        /*048c*/ 	.word	0x000000ff
        /*0490*/ 	.word	0x00019c98
        /*0494*/ 	.short	0x0100
        /*0496*/ 	.byte	0x08
	.zero		1


	//   ....[17]....
        /*0498*/ 	.word	0x00000780
        /*049c*/ 	.word	0x000000ff
        /*04a0*/ 	.word	0x00019ca8
        /*04a4*/ 	.short	0x0100
        /*04a6*/ 	.byte	0x08
	.zero		1


	//   ....[18]....
        /*04a8*/ 	.word	0x000008b0
        /*04ac*/ 	.word	0x000000ff
        /*04b0*/ 	.word	0x00019cb0
        /*04b4*/ 	.short	0x0100
        /*04b6*/ 	.byte	0x08
	.zero		1


	//   ....[19]....
        /*04b8*/ 	.word	0x000008c0
        /*04bc*/ 	.word	0x000000ff
        /*04c0*/ 	.word	0x00019cc0
        /*04c4*/ 	.short	0x0100
        /*04c6*/ 	.byte	0x08
	.zero		1


	//   ....[20]....
        /*04c8*/ 	.word	0x000008d0
        /*04cc*/ 	.word	0x000000ff
        /*04d0*/ 	.word	0x00019cb8
        /*04d4*/ 	.short	0x0100
        /*04d6*/ 	.byte	0x08
	.zero		1


	//   ....[21]....
        /*04d8*/ 	.word	0x000008e0
        /*04dc*/ 	.word	0x000000ff
        /*04e0*/ 	.word	0x00019cc8
        /*04e4*/ 	.short	0x0100
        /*04e6*/ 	.byte	0x08
	.zero		1


	//   ....[22]....
        /*04e8*/ 	.word	0x000018c0
        /*04ec*/ 	.word	0x000000ff
        /*04f0*/ 	.word	0x00019c00
        /*04f4*/ 	.short	0x010a
        /*04f6*/ 	.byte	0x2d
	.zero		1


	//   ....[23]....
        /*04f8*/ 	.word	0x00001960
        /*04fc*/ 	.word	0x00000002
        /*0500*/ 	.word	0x00019c30
        /*0504*/ 	.short	0x010a
        /*0506*/ 	.byte	0x3f
	.zero		1


	//   ....[24]....
        /*0508*/ 	.word	0x000019c0
        /*050c*/ 	.word	0x00000002
        /*0510*/ 	.word	0x00019c30
        /*0514*/ 	.short	0x010a
        /*0516*/ 	.byte	0x3f
	.zero		1


	//   ....[25]....
        /*0518*/ 	.word	0x00003b20
        /*051c*/ 	.word	0x00000030
        /*0520*/ 	.word	0x00000000
        /*0524*/ 	.short	0x0101
        /*0526*/ 	.byte	0x3f
	.zero		1


	//   ....[26]....
        /*0528*/ 	.word	0x000043c0
        /*052c*/ 	.word	0x000000ff
        /*0530*/ 	.word	0x00019c30
        /*0534*/ 	.short	0x010a
        /*0536*/ 	.byte	0x17
	.zero		1


	//   ....[27]....
        /*0538*/ 	.word	0x00004400
        /*053c*/ 	.word	0x000000ff
        /*0540*/ 	.word	0x00019c30
        /*0544*/ 	.short	0x010a
        /*0546*/ 	.byte	0x17
	.zero		1


	//   ....[28]....
        /*0548*/ 	.word	0x00004560
        /*054c*/ 	.word	0x000000ff
        /*0550*/ 	.word	0x00019c50
        /*0554*/ 	.short	0x010a
        /*0556*/ 	.byte	0x0e
	.zero		1


	//   ....[29]....
        /*0558*/ 	.word	0x000045a0
        /*055c*/ 	.word	0x000000ff
        /*0560*/ 	.word	0x00019c50
        /*0564*/ 	.short	0x010a
        /*0566*/ 	.byte	0x0e
	.zero		1


	//   ....[30]....
        /*0568*/ 	.word	0x00006840
        /*056c*/ 	.word	0x00000002
        /*0570*/ 	.word	0x00000000
        /*0574*/ 	.short	0x0101
        /*0576*/ 	.byte	0x3f
	.zero		1


	//   ....[31]....
        /*0578*/ 	.word	0x00006b30
        /*057c*/ 	.word	0x000000ff
        /*0580*/ 	.word	0x00000000
        /*0584*/ 	.short	0x0101
        /*0586*/ 	.byte	0x06
	.zero		1


	//   ....[32]....
        /*0588*/ 	.word	0x000070f0
        /*058c*/ 	.word	0x000000ff
        /*0590*/ 	.word	0x00019c30
        /*0594*/ 	.short	0x010a
        /*0596*/ 	.byte	0x06
	.zero		1


	//   ....[33]....
        /*0598*/ 	.word	0x00007130
        /*059c*/ 	.word	0x000000ff
        /*05a0*/ 	.word	0x00019c30
        /*05a4*/ 	.short	0x010a
        /*05a6*/ 	.byte	0x06
	.zero		1


	//   ....[34]....
        /*05a8*/ 	.word	0x00007290
        /*05ac*/ 	.word	0x000000ff
        /*05b0*/ 	.word	0x00019c50
        /*05b4*/ 	.short	0x010a
        /*05b6*/ 	.byte	0x0e
	.zero		1


	//   ....[35]....
        /*05b8*/ 	.word	0x000072d0
        /*05bc*/ 	.word	0x000000ff
        /*05c0*/ 	.word	0x00019c50
        /*05c4*/ 	.short	0x010a
        /*05c6*/ 	.byte	0x0e
	.zero		1


	//   ....[36]....
        /*05c8*/ 	.word	0x00008c50
        /*05cc*/ 	.word	0x00000002
        /*05d0*/ 	.word	0x00000000
        /*05d4*/ 	.short	0x0101
        /*05d6*/ 	.byte	0x3f
	.zero		1


	//   ....[37]....
        /*05d8*/ 	.word	0x00008f00
        /*05dc*/ 	.word	0x000000ff
        /*05e0*/ 	.word	0x00000000
        /*05e4*/ 	.short	0x0101
        /*05e6*/ 	.byte	0x06
	.zero		1


	//   ....[38]....
        /*05e8*/ 	.word	0x00009430
        /*05ec*/ 	.word	0x000000ff
        /*05f0*/ 	.word	0x00019c50
        /*05f4*/ 	.short	0x010a
        /*05f6*/ 	.byte	0x0b
	.zero		1


	//   ....[39]....
        /*05f8*/ 	.word	0x00009470
        /*05fc*/ 	.word	0x000000ff
        /*0600*/ 	.word	0x00019c50
        /*0604*/ 	.short	0x010a
        /*0606*/ 	.byte	0x0b
	.zero		1


	//   ....[40]....
        /*0608*/ 	.word	0x00009a80
        /*060c*/ 	.word	0x000000ff
        /*0610*/ 	.word	0x00000000
        /*0614*/ 	.short	0x0101
        /*0616*/ 	.byte	0x04
	.zero		1


	//   ....[41]....
        /*0618*/ 	.word	0x0000afa0
        /*061c*/ 	.word	0x00000003
        /*0620*/ 	.word	0x00000000
        /*0624*/ 	.short	0x0101
        /*0626*/ 	.byte	0x3f
	.zero		1


	//   ....[42]....
        /*0628*/ 	.word	0x0000cd30
        /*062c*/ 	.word	0x00000003
        /*0630*/ 	.word	0x00019c80
        /*0634*/ 	.short	0x010a
        /*0636*/ 	.byte	0x3f
	.zero		1


	//   ....[43]....
        /*0638*/ 	.word	0x0000cf90
        /*063c*/ 	.word	0x00000003
        /*0640*/ 	.word	0x00019c40
        /*0644*/ 	.short	0x010a
        /*0646*/ 	.byte	0x3f
	.zero		1


	//   ....[44]....
        /*0648*/ 	.word	0x0000db60
        /*064c*/ 	.word	0x00000010
        /*0650*/ 	.word	0x00019c00
        /*0654*/ 	.short	0x0107
        /*0656*/ 	.byte	0x3f
	.zero		1


	//   ....[45]....
        /*0658*/ 	.word	0x0000dc60
        /*065c*/ 	.word	0x00000010
        /*0660*/ 	.word	0x00019c00
        /*0664*/ 	.short	0x0101
        /*0666*/ 	.byte	0x3f
	.zero		1


	//   ....[46]....
        /*0668*/ 	.word	0x0000dc80
        /*066c*/ 	.word	0x00000010
        /*0670*/ 	.word	0x00019c20
        /*0674*/ 	.short	0x010a
        /*0676*/ 	.byte	0x3f
	.zero		1


	//   ....[47]....
        /*0678*/ 	.word	0x0000df60
        /*067c*/ 	.word	0x00000006
        /*0680*/ 	.word	0x00019c80
        /*0684*/ 	.short	0x010a
        /*0686*/ 	.byte	0x3f
	.zero		1


	//   ....[48]....
        /*0688*/ 	.word	0x0000e380
        /*068c*/ 	.word	0x00000006
        /*0690*/ 	.word	0x00019c40
        /*0694*/ 	.short	0x010a
        /*0696*/ 	.byte	0x3f
	.zero		1


	//   ....[49]....
        /*0698*/ 	.word	0x0000e830
        /*069c*/ 	.word	0x00000003
        /*06a0*/ 	.word	0x00019c70
        /*06a4*/ 	.short	0x010a
        /*06a6*/ 	.byte	0x3f
	.zero		1


	//   ....[50]....
        /*06a8*/ 	.word	0x0000e8a0
        /*06ac*/ 	.word	0x00000003
        /*06b0*/ 	.word	0x00019c60
        /*06b4*/ 	.short	0x010a
        /*06b6*/ 	.byte	0x3f
	.zero		1


	//   ....[51]....
        /*06b8*/ 	.word	0x0000ece0
        /*06bc*/ 	.word	0x00000003
        /*06c0*/ 	.word	0x00019c50
        /*06c4*/ 	.short	0x0101
        /*06c6*/ 	.byte	0x3f
	.zero		1


	//   ....[52]....
        /*06c8*/ 	.word	0x0000ed50
        /*06cc*/ 	.word	0x00000000
        /*06d0*/ 	.word	0x00000000
        /*06d4*/ 	.short	0x0101
        /*06d6*/ 	.byte	0x3f
	.zero		1


	//   ....[53]....
        /*06d8*/ 	.word	0x0000ef60
        /*06dc*/ 	.word	0x00000000
        /*06e0*/ 	.word	0x00019c70
        /*06e4*/ 	.short	0x010a
        /*06e6*/ 	.byte	0x3f
	.zero		1


	//   ....[54]....
        /*06e8*/ 	.word	0x0000efd0
        /*06ec*/ 	.word	0x00000000
        /*06f0*/ 	.word	0x00019c60
        /*06f4*/ 	.short	0x010a
        /*06f6*/ 	.byte	0x3f
	.zero		1


	//   ....[55]....
        /*06f8*/ 	.word	0x0000f410
        /*06fc*/ 	.word	0x00000000
        /*0700*/ 	.word	0x00019c50
        /*0704*/ 	.short	0x0101
        /*0706*/ 	.byte	0x3f
	.zero		1


	//   ....[56]....
        /*0708*/ 	.word	0x0000f4a0
        /*070c*/ 	.word	0x00000002
        /*0710*/ 	.word	0x00000000
        /*0714*/ 	.short	0x0101
        /*0716*/ 	.byte	0x3f
	.zero		1


	//   ....[57]....
        /*0718*/ 	.word	0x0000f6e0
        /*071c*/ 	.word	0x00000007
        /*0720*/ 	.word	0x00019c20
        /*0724*/ 	.short	0x010a
        /*0726*/ 	.byte	0x3f
	.zero		1


	//   ....[58]....
        /*0728*/ 	.word	0x0000f880
        /*072c*/ 	.word	0x00000005
        /*0730*/ 	.word	0x00000000
        /*0734*/ 	.short	0x010a
        /*0736*/ 	.byte	0x3f
	.zero		1


	//   ....[59]....
        /*0738*/ 	.word	0x0000f8f0
        /*073c*/ 	.word	0x00000003
        /*0740*/ 	.word	0x00000000
        /*0744*/ 	.short	0x010a
        /*0746*/ 	.byte	0x3f
	.zero		1


	//   ....[60]....
        /*0748*/ 	.word	0x0000f940
        /*074c*/ 	.word	0x00000003
        /*0750*/ 	.word	0x00019c60
        /*0754*/ 	.short	0x010a
        /*0756*/ 	.byte	0x3f
	.zero		1


	//   ....[61]....
        /*0758*/ 	.word	0x0000f990
        /*075c*/ 	.word	0x00000005
        /*0760*/ 	.word	0x00019c60
        /*0764*/ 	.short	0x010a
        /*0766*/ 	.byte	0x3f
	.zero		1


	//   ....[62]....
        /*0768*/ 	.word	0x0000f9d0
        /*076c*/ 	.word	0x00000003
        /*0770*/ 	.word	0x00019c80
        /*0774*/ 	.short	0x010a
        /*0776*/ 	.byte	0x3f
	.zero		1


	//   ....[63]....
        /*0778*/ 	.word	0x0000f9f0
        /*077c*/ 	.word	0x00000005
        /*0780*/ 	.word	0x00019c80
        /*0784*/ 	.short	0x010a
        /*0786*/ 	.byte	0x3f
	.zero		1


	//   ....[64]....
        /*0788*/ 	.word	0x0000fa60
        /*078c*/ 	.word	0x00000003
        /*0790*/ 	.word	0x00019c00
        /*0794*/ 	.short	0x010a
        /*0796*/ 	.byte	0x3f
	.zero		1


	//   ....[65]....
        /*0798*/ 	.word	0x0000fab0
        /*079c*/ 	.word	0x00000002
        /*07a0*/ 	.word	0x00019c30
        /*07a4*/ 	.short	0x010a
        /*07a6*/ 	.byte	0x3f
	.zero		1


	//   ....[66]....
        /*07a8*/ 	.word	0x0000fb10
        /*07ac*/ 	.word	0x00000007
        /*07b0*/ 	.word	0x00019c30
        /*07b4*/ 	.short	0x010a
        /*07b6*/ 	.byte	0x3f
	.zero		1


	//   ....[67]....
        /*07b8*/ 	.word	0x0000fb70
        /*07bc*/ 	.word	0x00000007
        /*07c0*/ 	.word	0x00019c50
        /*07c4*/ 	.short	0x010a
        /*07c6*/ 	.byte	0x3f
	.zero		1


	//   ....[68]....
        /*07c8*/ 	.word	0x0000fbd0
        /*07cc*/ 	.word	0x00000007
        /*07d0*/ 	.word	0x00019c30
        /*07d4*/ 	.short	0x010a
        /*07d6*/ 	.byte	0x3f
	.zero		1


	//   ....[69]....
        /*07d8*/ 	.word	0x0000fc30
        /*07dc*/ 	.word	0x00000007
        /*07e0*/ 	.word	0x00019c50
        /*07e4*/ 	.short	0x010a
        /*07e6*/ 	.byte	0x3f
	.zero		1


	//   ....[70]....
        /*07e8*/ 	.word	0x0000fc90
        /*07ec*/ 	.word	0x00000005
        /*07f0*/ 	.word	0x00019c50
        /*07f4*/ 	.short	0x010a
        /*07f6*/ 	.byte	0x3f
	.zero		1


	//   ....[71]....
        /*07f8*/ 	.word	0x0000fde0
        /*07fc*/ 	.word	0x00000003
        /*0800*/ 	.word	0x00019c80
        /*0804*/ 	.short	0x010a
        /*0806*/ 	.byte	0x3f
	.zero		1


	//   ....[72]....
        /*0808*/ 	.word	0x0000fe30
        /*080c*/ 	.word	0x00000003
        /*0810*/ 	.word	0x00019c40
        /*0814*/ 	.short	0x010a
        /*0816*/ 	.byte	0x3f
	.zero		1


	//   ....[73]....
        /*0818*/ 	.word	0x00010270
        /*081c*/ 	.word	0x00000010
        /*0820*/ 	.word	0x00019c20
        /*0824*/ 	.short	0x010a
        /*0826*/ 	.byte	0x3f
	.zero		1


	//   ....[74]....
        /*0828*/ 	.word	0x000102c0
        /*082c*/ 	.word	0x00000006
        /*0830*/ 	.word	0x00019c80
        /*0834*/ 	.short	0x010a
        /*0836*/ 	.byte	0x3f
	.zero		1


	//   ....[75]....
        /*0838*/ 	.word	0x00010310
        /*083c*/ 	.word	0x00000006
        /*0840*/ 	.word	0x00019c40
        /*0844*/ 	.short	0x010a
        /*0846*/ 	.byte	0x3f
	.zero		1


	//   ....[76]....
        /*0848*/ 	.word	0x00010360
        /*084c*/ 	.word	0x00000003
        /*0850*/ 	.word	0x00019c70
        /*0854*/ 	.short	0x010a
        /*0856*/ 	.byte	0x3f
	.zero		1


	//   ....[77]....
        /*0858*/ 	.word	0x000103b0
        /*085c*/ 	.word	0x00000003
        /*0860*/ 	.word	0x00019c60
        /*0864*/ 	.short	0x010a
        /*0866*/ 	.byte	0x3f
	.zero		1


	//   ....[78]....
        /*0868*/ 	.word	0x00010400
        /*086c*/ 	.word	0x00000000
        /*0870*/ 	.word	0x00019c70
        /*0874*/ 	.short	0x010a
        /*0876*/ 	.byte	0x3f
	.zero		1


	//   ....[79]....
        /*0878*/ 	.word	0x00010450
        /*087c*/ 	.word	0x00000000
        /*0880*/ 	.word	0x00019c60
        /*0884*/ 	.short	0x010a
        /*0886*/ 	.byte	0x3f
	.zero		1


	//   ....[80]....
        /*0888*/ 	.word	0x000104a0
        /*088c*/ 	.word	0x00000007
        /*0890*/ 	.word	0x00019c20
        /*0894*/ 	.short	0x010a
        /*0896*/ 	.byte	0x3f
	.zero		1


	//   ....[81]....
        /*0898*/ 	.word	0x00010640
        /*089c*/ 	.word	0x00000005
        /*08a0*/ 	.word	0x00000000
        /*08a4*/ 	.short	0x010a
        /*08a6*/ 	.byte	0x3f
	.zero		1


	//   ....[82]....
        /*08a8*/ 	.word	0x00010690
        /*08ac*/ 	.word	0x00000003
        /*08b0*/ 	.word	0x00000000
        /*08b4*/ 	.short	0x010a
        /*08b6*/ 	.byte	0x3f
	.zero		1


	//   ....[83]....
        /*08b8*/ 	.word	0x000106e0
        /*08bc*/ 	.word	0x00000003
        /*08c0*/ 	.word	0x00019c60
        /*08c4*/ 	.short	0x010a
        /*08c6*/ 	.byte	0x3f
	.zero		1


	//   ....[84]....
        /*08c8*/ 	.word	0x00010730
        /*08cc*/ 	.word	0x00000005
        /*08d0*/ 	.word	0x00019c60
        /*08d4*/ 	.short	0x010a
        /*08d6*/ 	.byte	0x3f
	.zero		1


	//   ....[85]....
        /*08d8*/ 	.word	0x00010780
        /*08dc*/ 	.word	0x00000003
        /*08e0*/ 	.word	0x00019c80
        /*08e4*/ 	.short	0x010a
        /*08e6*/ 	.byte	0x3f
	.zero		1


	//----- nvinfo : EIATTR_NUM_MBARRIERS
	.align		4
.L_1347:
        /*08e8*/ 	.byte	0x03, 0x38
        /*08ea*/ 	.short	0x0016


	//----- nvinfo : EIATTR_EXIT_INSTR_OFFSETS
	.align		4
        /*08ec*/ 	.byte	0x04, 0x1c
        /*08ee*/ 	.short	(.L_1349 - .L_1348)


	//   ....[0]....
.L_1348:
        /*08f0*/ 	.word	0x00000a00


	//   ....[1]....
        /*08f4*/ 	.word	0x0000ba10


	//   ....[2]....
        /*08f8*/ 	.word	0x0000fa40


	//----- nvinfo : EIATTR_MAX_THREADS
	.align		4
.L_1349:
        /*08fc*/ 	.byte	0x04, 0x05
        /*08fe*/ 	.short	(.L_1351 - .L_1350)
.L_1350:
        /*0900*/ 	.word	0x00000200
        /*0904*/ 	.word	0x00000001
        /*0908*/ 	.word	0x00000001


	//----- nvinfo : EIATTR_CRS_STACK_SIZE
	.align		4
.L_1351:
        /*090c*/ 	.byte	0x04, 0x1e
        /*090e*/ 	.short	(.L_1353 - .L_1352)
.L_1352:
        /*0910*/ 	.word	0x00000000


	//----- nvinfo : EIATTR_CBANK_PARAM_SIZE
	.align		4
.L_1353:
        /*0914*/ 	.byte	0x03, 0x19
        /*0916*/ 	.short	0x0af0


	//----- nvinfo : EIATTR_PARAM_CBANK
	.align		4
        /*0918*/ 	.byte	0x04, 0x0a
        /*091a*/ 	.short	(.L_1355 - .L_1354)
	.align		4
.L_1354:
        /*091c*/ 	.word	index@(.nv.constant0._ZN7cutlass13device_kernelIN5flash11enable_sm90INS1_16FlashAttnFwdSm90INS1_25CollectiveMainloopFwdSm90ILi2EN4cute5tupleIJNS5_1CILi1EEES8_S8_EEENS6_IJNS7_ILi192EEENS7_ILi128EEENS7_ILi96EEEEEELi96ENS_12float_e4m3_tEfNS_4arch4Sm90ELb1ELb0ELb1ELb0ELb0ELb0ELb0ELb1ELb1ELb1ELb0ELb0EEENS1_21CollectiveEpilogueFwdINS6_IJSA_SC_SB_EEES9_NS_10bfloat16_tESG_Li384ELb0ELb1ELb0ELb1EEENS1_30DynamicPersistentTileSchedulerILi384ELi128ELb0ELb1ELb1EEEEEEEEEvNT_6ParamsE)
        /*0920*/ 	.short	0x0210
        /*0922*/ 	.short	0x0af0


	//----- nvinfo : EIATTR_SW_WAR
	.align		4
.L_1355:
        /*0924*/ 	.byte	0x04, 0x36
        /*0926*/ 	.short	(.L_1357 - .L_1356)
.L_1356:
        /*0928*/ 	.word	0x00000008
.L_1357:


//--------------------- .nv.info._ZN7cutlass13device_kernelIN5flash11enable_sm90INS1_16FlashAttnFwdSm90INS1_25CollectiveMainloopFwdSm90ILi2EN4cute5tupleIJNS5_1CILi1EEES8_S8_EEENS6_IJNS7_ILi192EEENS7_ILi128EEENS7_ILi96EEEEEELi96ENS_12float_e4m3_tEfNS_4arch4Sm90ELb1ELb0ELb1ELb1ELb0ELb0ELb0ELb1ELb1ELb1ELb0ELb0EEENS1_21CollectiveEpilogueFwdINS6_IJSA_SC_SB_EEES9_NS_10bfloat16_tESG_Li384ELb1ELb1ELb0ELb1EEENS1_36VarlenDynamicPersistentTileSchedulerILi192ELi128ELi384ELi128ELb0ELb1ELb1ELb1ELb1ELb1EEEEEEEEEvNT_6ParamsE --------------------------
	.section	.nv.info._ZN7cutlass13device_kernelIN5flash11enable_sm90INS1_16FlashAttnFwdSm90INS1_25CollectiveMainloopFwdSm90ILi2EN4cute5tupleIJNS5_1CILi1EEES8_S8_EEENS6_IJNS7_ILi192EEENS7_ILi128EEENS7_ILi96EEEEEELi96ENS_12float_e4m3_tEfNS_4arch4Sm90ELb1ELb0ELb1ELb1ELb0ELb0ELb0ELb1ELb1ELb1ELb0ELb0EEENS1_21CollectiveEpilogueFwdINS6_IJSA_SC_SB_EEES9_NS_10bfloat16_tESG_Li384ELb1ELb1ELb0ELb1EEENS1_36VarlenDynamicPersistentTileSchedulerILi192ELi128ELi384ELi128ELb0ELb1ELb1ELb1ELb1ELb1EEEEEEEEEvNT_6ParamsE,"",@"SHT_CUDA_INFO"
	.sectionflags	@""
	.align	4


	//----- nvinfo : EIATTR_CUDA_API_VERSION
	.align		4
        /*0000*/ 	.byte	0x04, 0x37
        /*0002*/ 	.short	(.L_1359 - .L_1358)
.L_1358:
        /*0004*/ 	.word	0x00000082


	//----- nvinfo : EIATTR_KPARAM_INFO
	.align		4
.L_1359:
        /*0008*/ 	.byte	0x04, 0x17
        /*000a*/ 	.short	(.L_1361 - .L_1360)
.L_1360:
        /*000c*/ 	.word	0x00000000
        /*0010*/ 	.short	0x0000
        /*0012*/ 	.short	0x0070
        /*0014*/ 	.byte	0x00, 0xf0, 0x01, 0x2a


	//----- nvinfo : EIATTR_SPARSE_MMA_MASK
	.align		4
.L_1361:
        /*0018*/ 	.byte	0x03, 0x50
        /*001a*/ 	.short	0x0000


	//----- nvinfo : EIATTR_MAXREG_COUNT
	.align		4
        /*001c*/ 	.byte	0x03, 0x1b
        /*001e*/ 	.short	0x0080


	//----- nvinfo : EIATTR_NUM_BARRIERS
	.align		4
        /*0020*/ 	.byte	0x02, 0x4c
        /*0022*/ 	.byte	0x09
	.zero		1


	//----- nvinfo : EIATTR_EXTERNS
	.align		4
        /*0024*/ 	.byte	0x04, 0x0f
        /*0026*/ 	.short	(.L_1363 - .L_1362)


	//   ....[0]....
	.align		4
.L_1362:
        /*0028*/ 	.word	index@(__assertfail)


	//----- nvinfo : EIATTR_ANNOTATIONS
	.align		4
.L_1363:
        /*002c*/ 	.byte	0x04, 0x55
        /*002e*/ 	.short	(.L_1365 - .L_1364)


	//   ....[0]....
.L_1364:
        /* <DEDUP_REMOVED lines=20> */


	//----- nvinfo : EIATTR_MERCURY_ISA_VERSION
	.align		4
.L_1365:
        /*0158*/ 	.byte	0x03, 0x5f
        /*015a*/ 	.short	0x0101


	//----- nvinfo : EIATTR_UNUSED_LOAD_BYTE_OFFSET
	.align		4
        /*015c*/ 	.byte	0x04, 0x44
        /*015e*/ 	.short	(.L_1367 - .L_1366)


	//   ....[0]....
.L_1366:
        /*0160*/ 	.word	0x00000a00
        /*0164*/ 	.word	0x0000fff0


	//   ....[1]....
        /*0168*/ 	.word	0x00009ef0
        /*016c*/ 	.word	0x0000fff0


	//----- nvinfo : EIATTR_INT_WARP_WIDE_INSTR_OFFSETS
	.align		4
.L_1367:
        /*0170*/ 	.byte	0x04, 0x31
        /*0172*/ 	.short	(.L_1369 - .L_1368)


	//   ....[0]....
.L_1368:
        /*0174*/ 	.word	0x00000130


	//   ....[1]....
        /*0178*/ 	.word	0x00000170


	//   ....[2]....
        /*017c*/ 	.word	0x000001e0


	//   ....[3]....
        /*0180*/ 	.word	0x0000d6a0


	//   ....[4]....
        /*0184*/ 	.word	0x0000d730


	//   ....[5]....
        /*0188*/ 	.word	0x00010150


	//   ....[6]....
        /*018c*/ 	.word	0x000101e0


	//----- nvinfo : EIATTR_COOP_GROUP_MASK_REGIDS
	.align		4
.L_1369:
        /*0190*/ 	.byte	0x04, 0x29
        /*0192*/ 	.short	(.L_1371 - .L_1370)


	//   ....[0]....
.L_1370:
        /*0194*/ 	.word	0xffffffff


	//   ....[1]....
        /*0198*/ 	.word	0xffffffff


	//   ....[2]....
        /*019c*/ 	.word	0xffffffff


	//   ....[3]....
        /*01a0*/ 	.word	0xffffffff


	//   ....[4]....
        /*01a4*/ 	.word	0xffffffff


	//   ....[5]....
        /*01a8*/ 	.word	0xffffffff


	//   ....[6]....
        /*01ac*/ 	.word	0xffffffff


	//   ....[7]....
        /*01b0*/ 	.word	0xffffffff


	//   ....[8]....
        /*01b4*/ 	.word	0xffffffff


	//   ....[9]....
        /*01b8*/ 	.word	0xffffffff


	//   ....[10]....
        /*01bc*/ 	.word	0xffffffff


	//   ....[11]....
        /*01c0*/ 	.word	0xffffffff


	//   ....[12]....
        /*01c4*/ 	.word	0xffffffff


	//   ....[13]....
        /*01c8*/ 	.word	0xffffffff


	//   ....[14]....
        /*01cc*/ 	.word	0xffffffff


	//   ....[15]....
        /*01d0*/ 	.word	0xffffffff


	//   ....[16]....
        /*01d4*/ 	.word	0xffffffff


	//   ....[17]....
        /*01d8*/ 	.word	0xffffffff


	//   ....[18]....
        /*01dc*/ 	.word	0xffffffff


	//   ....[19]....
        /*01e0*/ 	.word	0xffffffff


	//   ....[20]....
        /*01e4*/ 	.word	0xffffffff


	//   ....[21]....
        /*01e8*/ 	.word	0xffffffff


	//   ....[22]....
        /*01ec*/ 	.word	0xffffffff


	//   ....[23]....
        /*01f0*/ 	.word	0xffffffff


	//   ....[24]....
        /*01f4*/ 	.word	0xffffffff


	//   ....[25]....
        /*01f8*/ 	.word	0xffffffff


	//   ....[26]....
        /*01fc*/ 	.word	0xffffffff


	//   ....[27]....
        /*0200*/ 	.word	0xffffffff


	//   ....[28]....
        /*0204*/ 	.word	0xffffffff


	//   ....[29]....
        /*0208*/ 	.word	0xffffffff


	//   ....[30]....
        /*020c*/ 	.word	0xffffffff


	//   ....[31]....
        /*0210*/ 	.word	0xffffffff


	//   ....[32]....
        /*0214*/ 	.word	0xffffffff


	//   ....[33]....
        /*0218*/ 	.word	0xffffffff


	//   ....[34]....
        /*021c*/ 	.word	0xffffffff


	//   ....[35]....
        /*0220*/ 	.word	0xffffffff


	//   ....[36]....
        /*0224*/ 	.word	0xffffffff


	//   ....[37]....
        /*0228*/ 	.word	0xffffffff


	//   ....[38]....
        /*022c*/ 	.word	0xffffffff


	//   ....[39]....
        /*0230*/ 	.word	0xffffffff


	//   ....[40]....
        /*0234*/ 	.word	0xffffffff


	//   ....[41]....
        /*0238*/ 	.word	0xffffffff


	//   ....[42]....
        /*023c*/ 	.word	0xffffffff


	//   ....[43]....
        /*0240*/ 	.word	0xffffffff


	//   ....[44]....
        /*0244*/ 	.word	0xffffffff


	//   ....[45]....
        /*0248*/ 	.word	0xffffffff


	//   ....[46]....
        /*024c*/ 	.word	0xffffffff


	//   ....[47]....
        /*0250*/ 	.word	0xffffffff


	//   ....[48]....
        /*0254*/ 	.word	0xffffffff


	//   ....[49]....
        /*0258*/ 	.word	0xffffffff


	//   ....[50]....
        /*025c*/ 	.word	0xffffffff


	//   ....[51]....
        /*0260*/ 	.word	0xffffffff


	//   ....[52]....
        /*0264*/ 	.word	0xffffffff


	//   ....[53]....
        /*0268*/ 	.word	0xffffffff


	//   ....[54]....
        /*026c*/ 	.word	0xffffffff


	//   ....[55]....
        /*0270*/ 	.word	0xffffffff


	//   ....[56]....
        /*0274*/ 	.word	0xffffffff


	//   ....[57]....
        /*0278*/ 	.word	0xffffffff


	//   ....[58]....
        /*027c*/ 	.word	0xffffffff


	//   ....[59]....
        /*0280*/ 	.word	0xffffffff


	//   ....[60]....
        /*0284*/ 	.word	0xffffffff


	//   ....[61]....
        /*0288*/ 	.word	0xffffffff


	//   ....[62]....
        /*028c*/ 	.word	0xffffffff


	//   ....[63]....
        /*0290*/ 	.word	0xffffffff


	//   ....[64]....
        /*0294*/ 	.word	0xffffffff


	//   ....[65]....
        /*0298*/ 	.word	0xffffffff


	//   ....[66]....
        /*029c*/ 	.word	0xffffffff


	//   ....[67]....
        /*02a0*/ 	.word	0xffffffff


	//   ....[68]....
        /*02a4*/ 	.word	0xffffffff


	//   ....[69]....
        /*02a8*/ 	.word	0xffffffff


	//   ....[70]....
        /*02ac*/ 	.word	0xffffffff


	//   ....[71]....
        /*02b0*/ 	.word	0xffffffff


	//   ....[72]....
        /*02b4*/ 	.word	0xffffffff


	//   ....[73]....
        /*02b8*/ 	.word	0xffffffff


	//   ....[74]....
        /*02bc*/ 	.word	0xffffffff


	//   ....[75]....
        /*02c0*/ 	.word	0xffffffff


	//   ....[76]....
        /*02c4*/ 	.word	0xffffffff


	//   ....[77]....
        /*02c8*/ 	.word	0xffffffff


	//   ....[78]....
        /*02cc*/ 	.word	0xffffffff


	//   ....[79]....
        /*02d0*/ 	.word	0xffffffff


	//   ....[80]....
        /*02d4*/ 	.word	0xffffffff


	//   ....[81]....
        /*02d8*/ 	.word	0xffffffff


	//   ....[82]....
        /*02dc*/ 	.word	0xffffffff


	//   ....[83]....
        /*02e0*/ 	.word	0xffffffff


	//   ....[84]....
        /*02e4*/ 	.word	0xffffffff


	//   ....[85]....
        /*02e8*/ 	.word	0xffffffff


	//   ....[86]....
        /*02ec*/ 	.word	0xffffffff


	//   ....[87]....
        /*02f0*/ 	.word	0xffffffff


	//   ....[88]....
        /*02f4*/ 	.word	0xffffffff


	//   ....[89]....
        /*02f8*/ 	.word	0xffffffff


	//   ....[90]....
        /*02fc*/ 	.word	0xffffffff


	//   ....[91]....
        /*0300*/ 	.word	0xffffffff


	//   ....[92]....
        /*0304*/ 	.word	0xffffffff


	//   ....[93]....
        /*0308*/ 	.word	0xffffffff


	//   ....[94]....
        /*030c*/ 	.word	0xffffffff


	//   ....[95]....
        /*0310*/ 	.word	0xffffffff


	//   ....[96]....
        /*0314*/ 	.word	0xffffffff


	//   ....[97]....
        /*0318*/ 	.word	0xffffffff


	//   ....[98]....
        /*031c*/ 	.word	0xffffffff


	//   ....[99]....
        /*0320*/ 	.word	0xffffffff


	//   ....[100]....
        /*0324*/ 	.word	0xffffffff


	//   ....[101]....
        /*0328*/ 	.word	0xffffffff


	//   ....[102]....
        /*032c*/ 	.word	0xffffffff


	//   ....[103]....
        /*0330*/ 	.word	0xffffffff


	//   ....[104]....
        /*0334*/ 	.word	0xffffffff


	//   ....[105]....
        /*0338*/ 	.word	0x0500000f


	//   ....[106]....
        /*033c*/ 	.word	0x0500000f


	//   ....[107]....
        /*0340*/ 	.word	0x0500000f


	//   ....[108]....
        /*0344*/ 	.word	0x0500000f


	//   ....[109]....
        /*0348*/ 	.word	0x0500000f


	//   ....[110]....
        /*034c*/ 	.word	0x0500000f


	//   ....[111]....
        /*0350*/ 	.word	0x0500000f


	//   ....[112]....
        /*0354*/ 	.word	0x0500000f


	//----- nvinfo : EIATTR_COOP_GROUP_INSTR_OFFSETS
	.align		4
.L_1371:
        /*0358*/ 	.byte	0x04, 0x28
        /*035a*/ 	.short	(.L_1373 - .L_1372)


	//   ....[0]....
.L_1372:
        /*035c*/ 	.word	0x00000060


	//   ....[1]....
        /*0360*/ 	.word	0x00000140


	//   ....[2]....
        /*0364*/ 	.word	0x00000190


	//   ....[3]....
        /*0368*/ 	.word	0x000003c0


	//   ....[4]....
        /*036c*/ 	.word	0x00000520


	//   ....[5]....
        /*0370*/ 	.word	0x00000640


	//   ....[6]....
        /*0374*/ 	.word	0x000007a0


	//   ....[7]....
        /*0378*/ 	.word	0x00001570


	//   ....[8]....
        /*037c*/ 	.word	0x00001f10


	//   ....[9]....
        /*0380*/ 	.word	0x00002500


	//   ....[10]....
        /*0384*/ 	.word	0x00002cf0


	//   ....[11]....
        /*0388*/ 	.word	0x00002d80


	//   ....[12]....
        /*038c*/ 	.word	0x000037a0


	//   ....[13]....
        /*0390*/ 	.word	0x00003830


	//   ....[14]....
        /*0394*/ 	.word	0x00004980


	//   ....[15]....
        /*0398*/ 	.word	0x00004b30


	//   ....[16]....
        /*039c*/ 	.word	0x00005610


	//   ....[17]....
        /*03a0*/ 	.word	0x00005770


	//   ....[18]....
        /*03a4*/ 	.word	0x00006080


	//   ....[19]....
        /*03a8*/ 	.word	0x000060f0


	//   ....[20]....
        /*03ac*/ 	.word	0x000081e0


	//   ....[21]....
        /*03b0*/ 	.word	0x00008200


	//   ....[22]....
        /*03b4*/ 	.word	0x00008240


	//   ....[23]....
        /*03b8*/ 	.word	0x00008250


	//   ....[24]....
        /*03bc*/ 	.word	0x00009850


	//   ....[25]....
        /*03c0*/ 	.word	0x00009870


	//   ....[26]....
        /*03c4*/ 	.word	0x000098e0


	//   ....[27]....
        /*03c8*/ 	.word	0x000098f0


	//   ....[28]....
        /*03cc*/ 	.word	0x0000a5d0


	//   ....[29]....
        /*03d0*/ 	.word	0x0000a5e0


	//   ....[30]....
        /*03d4*/ 	.word	0x0000a5f0


	//   ....[31]....
        /*03d8*/ 	.word	0x0000a600


	//   ....[32]....
        /*03dc*/ 	.word	0x0000a610


	//   ....[33]....
        /*03e0*/ 	.word	0x0000a620


	//   ....[34]....
        /*03e4*/ 	.word	0x0000a630


	//   ....[35]....
        /*03e8*/ 	.word	0x0000a640


	//   ....[36]....
        /*03ec*/ 	.word	0x0000a660


	//   ....[37]....
        /*03f0*/ 	.word	0x0000a670


	//   ....[38]....
        /*03f4*/ 	.word	0x0000a6a0


	//   ....[39]....
        /*03f8*/ 	.word	0x0000a6b0


	//   ....[40]....
        /*03fc*/ 	.word	0x0000a6c0


	//   ....[41]....
        /*0400*/ 	.word	0x0000a6d0


	//   ....[42]....
        /*0404*/ 	.word	0x0000a700


	//   ....[43]....
        /*0408*/ 	.word	0x0000a710


	//   ....[44]....
        /*040c*/ 	.word	0x0000a740


	//   ....[45]....
        /*0410*/ 	.word	0x0000a750


	//   ....[46]....
        /*0414*/ 	.word	0x0000a770


	//   ....[47]....
        /*0418*/ 	.word	0x0000a780


	//   ....[48]....
        /*041c*/ 	.word	0x0000a790


	//   ....[49]....
        /*0420*/ 	.word	0x0000a7a0


	//   ....[50]....
        /*0424*/ 	.word	0x0000a7c0


	//   ....[51]....
        /*0428*/ 	.word	0x0000a7d0


	//   ....[52]....
        /*042c*/ 	.word	0x0000ad90


	//   ....[53]....
        /*0430*/ 	.word	0x0000add0


	//   ....[54]....
        /*0434*/ 	.word	0x0000ae00


	//   ....[55]....
        /*0438*/ 	.word	0x0000ae30


	//   ....[56]....
        /*043c*/ 	.word	0x0000b330


	//   ....[57]....
        /*0440*/ 	.word	0x0000b340


	//   ....[58]....
        /*0444*/ 	.word	0x0000b450


	//   ....[59]....
        /*0448*/ 	.word	0x0000b470


	//   ....[60]....
        /*044c*/ 	.word	0x0000bd60


	//   ....[61]....
        /*0450*/ 	.word	0x0000bd70


	//   ....[62]....
        /*0454*/ 	.word	0x0000be70


	//   ....[63]....
        /*0458*/ 	.word	0x0000be90


	//   ....[64]....
        /*045c*/ 	.word	0x0000c000


	//   ....[65]....
        /*0460*/ 	.word	0x0000c1e0


	//   ....[66]....
        /*0464*/ 	.word	0x0000c210


	//   ....[67]....
        /*0468*/ 	.word	0x0000c240


	//   ....[68]....
        /*046c*/ 	.word	0x0000c290


	//   ....[69]....
        /*0470*/ 	.word	0x0000c2c0


	//   ....[70]....
        /*0474*/ 	.word	0x0000c300


	//   ....[71]....
        /*0478*/ 	.word	0x0000c480


	//   ....[72]....
        /*047c*/ 	.word	0x0000c4b0


	//   ....[73]....
        /*0480*/ 	.word	0x0000c4e0


	//   ....[74]....
        /*0484*/ 	.word	0x0000c510


	//   ....[75]....
        /*0488*/ 	.word	0x0000c540


	//   ....[76]....
        /*048c*/ 	.word	0x0000c580


	//   ....[77]....
        /*0490*/ 	.word	0x0000c610


	//   ....[78]....
        /*0494*/ 	.word	0x0000c6a0


	//   ....[79]....
        /*0498*/ 	.word	0x0000c750


	//   ....[80]....
        /*049c*/ 	.word	0x0000ddf0


	//   ....[81]....
        /*04a0*/ 	.word	0x0000ec40


	//   ....[82]....
        /*04a4*/ 	.word	0x0000ec60


	//   ....[83]....
        /*04a8*/ 	.word	0x0000ec70


	//   ....[84]....
        /*04ac*/ 	.word	0x0000ec90


	//   ....[85]....
        /*04b0*/ 	.word	0x0000ecb0


	//   ....[86]....
        /*04b4*/ 	.word	0x0000edc0


	//   ....[87]....
        /*04b8*/ 	.word	0x00010a30


	//   ....[88]....
        /*04bc*/ 	.word	0x00010a60


	//   ....[89]....
        /*04c0*/ 	.word	0x00010a90


	//   ....[90]....
        /*04c4*/ 	.word	0x00010ad0


	//   ....[91]....
        /*04c8*/ 	.word	0x00010b00


	//   ....[92]....
        /*04cc*/ 	.word	0x00010b10


	//   ....[93]....
        /*04d0*/ 	.word	0x00010b40


	//   ....[94]....
        /*04d4*/ 	.word	0x00010b50


	//   ....[95]....
        /*04d8*/ 	.word	0x00010c90


	//   ....[96]....
        /*04dc*/ 	.word	0x00010cc0


	//   ....[97]....
        /*04e0*/ 	.word	0x00010cf0


	//   ....[98]....
        /*04e4*/ 	.word	0x00010d20


	//   ....[99]....
        /*04e8*/ 	.word	0x00010d50


	//   ....[100]....
        /*04ec*/ 	.word	0x00010d90


	//   ....[101]....
        /*04f0*/ 	.word	0x00010e20


	//   ....[102]....
        /*04f4*/ 	.word	0x00010eb0


	//   ....[103]....
        /*04f8*/ 	.word	0x00010f20


	//   ....[104]....
        /*04fc*/ 	.word	0x000115b0


	//   ....[105]....
        /*0500*/ 	.word	0x00011b80


	//   ....[106]....
        /*0504*/ 	.word	0x00011d80


	//   ....[107]....
        /*0508*/ 	.word	0x00011dd0


	//   ....[108]....
        /*050c*/ 	.word	0x00011e30


	//   ....[109]....
        /*0510*/ 	.word	0x00011ed0


	//   ....[110]....
        /*0514*/ 	.word	0x00011f90


	//   ....[111]....
        /*0518*/ 	.word	0x00012010


	//   ....[112]....
        /*051c*/ 	.word	0x000123e0


	//----- nvinfo : EIATTR_REG_RECONFIG
	.align		4
.L_1373:
        /*0520*/ 	.byte	0x01, 0x54
	.zero		2


	//----- nvinfo : EIATTR_SYSCALL_OFFSETS
	.align		4
        /*0524*/ 	.byte	0x04, 0x46
        /*0526*/ 	.short	(.L_1375 - .L_1374)


	//   ....[0]....
.L_1374:
        /*0528*/ 	.word	0x00001750


	//   ....[1]....
        /*052c*/ 	.word	0x0000d8a0


	//   ....[2]....
        /*0530*/ 	.word	0x0000da00


	//   ....[3]....
        /*0534*/ 	.word	0x0000db50


	//   ....[4]....
        /*0538*/ 	.word	0x0000dc90


	//   ....[5]....
        /*053c*/ 	.word	0x0000e720


	//----- nvinfo : EIATTR_MBARRIER_INSTR_OFFSETS
	.align		4
.L_1375:
        /*0540*/ 	.byte	0x04, 0x39
        /*0542*/ 	.short	(.L_1377 - .L_1376)


	//   ....[0]....
.L_1376:
        /*0544*/ 	.word	0x00000270
        /*0548*/ 	.word	0x000000ff
        /*054c*/ 	.word	0x00019c00
        /*0550*/ 	.short	0x0100
        /*0552*/ 	.byte	0x08
	.zero		1


	//   ....[1]....
        /*0554*/ 	.word	0x00000280
        /*0558*/ 	.word	0x000000ff
        /*055c*/ 	.word	0x00019c20
        /*0560*/ 	.short	0x0100
        /*0562*/ 	.byte	0x08
	.zero		1


	//   ....[2]....
        /*0564*/ 	.word	0x00000370
        /*0568*/ 	.word	0x000000ff
        /*056c*/ 	.word	0x00019c30
        /*0570*/ 	.short	0x0100
        /*0572*/ 	.byte	0x08
	.zero		1


	//   ....[3]....
        /*0574*/ 	.word	0x00000380
        /*0578*/ 	.word	0x000000ff
        /*057c*/ 	.word	0x00019c40
        /*0580*/ 	.short	0x0100
        /*0582*/ 	.byte	0x08
	.zero		1


	//   ....[4]....
        /*0584*/ 	.word	0x00000390
        /*0588*/ 	.word	0x000000ff
        /*058c*/ 	.word	0x00019c38
        /*0590*/ 	.short	0x0100
        /*0592*/ 	.byte	0x08
	.zero		1


	//   ....[5]....
        /*0594*/ 	.word	0x000003a0
        /*0598*/ 	.word	0x000000ff
        /*059c*/ 	.word	0x00019c48
        /*05a0*/ 	.short	0x0100
        /*05a2*/ 	.byte	0x08
	.zero		1


	//   ....[6]....
        /*05a4*/ 	.word	0x000004d0
        /*05a8*/ 	.word	0x000000ff
        /*05ac*/ 	.word	0x00019c50
        /*05b0*/ 	.short	0x0100
        /*05b2*/ 	.byte	0x08
	.zero		1


	//   ....[7]....
        /*05b4*/ 	.word	0x000004e0
        /*05b8*/ 	.word	0x000000ff
        /*05bc*/ 	.word	0x00019c60
        /*05c0*/ 	.short	0x0100
        /*05c2*/ 	.byte	0x08
	.zero		1


	//   ....[8]....
        /*05c4*/ 	.word	0x000004f0
        /*05c8*/ 	.word	0x000000ff
        /*05cc*/ 	.word	0x00019c58
        /*05d0*/ 	.short	0x0100
        /*05d2*/ 	.byte	0x08
	.zero		1


	//   ....[9]....
        /*05d4*/ 	.word	0x00000500
        /*05d8*/ 	.word	0x000000ff
        /*05dc*/ 	.word	0x00019c68
        /*05e0*/ 	.short	0x0100
        /*05e2*/ 	.byte	0x08
	.zero		1


	//   ....[10]....
        /*05e4*/ 	.word	0x000005f0
        /*05e8*/ 	.word	0x000000ff
        /*05ec*/ 	.word	0x00019c70
        /*05f0*/ 	.short	0x0100
        /*05f2*/ 	.byte	0x06
	.zero		1


	//   ....[11]....
        /*05f4*/ 	.word	0x00000600
        /*05f8*/ 	.word	0x000000ff
        /*05fc*/ 	.word	0x00019c80
        /*0600*/ 	.short	0x0100
        /*0602*/ 	.byte	0x06
	.zero		1


	//   ....[12]....
        /*0604*/ 	.word	0x00000610
        /*0608*/ 	.word	0x000000ff
        /*060c*/ 	.word	0x00019c78
        /*0610*/ 	.short	0x0100
        /*0612*/ 	.byte	0x06
	.zero		1


	//   ....[13]....
        /*0614*/ 	.word	0x00000620
        /*0618*/ 	.word	0x000000ff
        /*061c*/ 	.word	0x00019c88
        /*0620*/ 	.short	0x0100
        /*0622*/ 	.byte	0x06
	.zero		1


	//   ....[14]....
        /*0624*/ 	.word	0x00000750
        /*0628*/ 	.word	0x000000ff
        /*062c*/ 	.word	0x00019c90
        /*0630*/ 	.short	0x0100
        /*0632*/ 	.byte	0x08
	.zero		1


	//   ....[15]....
        /*0634*/ 	.word	0x00000760
        /*0638*/ 	.word	0x000000ff
        /*063c*/ 	.word	0x00019ca0
        /*0640*/ 	.short	0x0100
        /*0642*/ 	.byte	0x08
	.zero		1


	//   ....[16]....
        /*0644*/ 	.word	0x00000770
        /*0648*/ 	.word	0x000000ff
        /*064c*/ 	.word	0x00019c98
        /*0650*/ 	.short	0x0100
        /*0652*/ 	.byte	0x08
	.zero		1


	//   ....[17]....
        /*0654*/ 	.word	0x00000780
        /*0658*/ 	.word	0x000000ff
        /*065c*/ 	.word	0x00019ca8
        /*0660*/ 	.short	0x0100
        /*0662*/ 	.byte	0x08
	.zero		1


	//   ....[18]....
        /*0664*/ 	.word	0x000008b0
        /*0668*/ 	.word	0x000000ff
        /*066c*/ 	.word	0x00019cb0
        /*0670*/ 	.short	0x0100
        /*0672*/ 	.byte	0x08
	.zero		1


	//   ....[19]....
        /*0674*/ 	.word	0x000008c0
        /*0678*/ 	.word	0x000000ff
        /*067c*/ 	.word	0x00019cc0
        /*0680*/ 	.short	0x0100
        /*0682*/ 	.byte	0x08
	.zero		1


	//   ....[20]....
        /*0684*/ 	.word	0x000008d0
        /*0688*/ 	.word	0x000000ff
        /*068c*/ 	.word	0x00019cb8
        /*0690*/ 	.short	0x0100
        /*0692*/ 	.byte	0x08
	.zero		1


	//   ....[21]....
        /*0694*/ 	.word	0x000008e0
        /*0698*/ 	.word	0x000000ff
        /*069c*/ 	.word	0x00019cc8
        /*06a0*/ 	.short	0x0100
        /*06a2*/ 	.byte	0x08
	.zero		1


	//   ....[22]....
        /*06a4*/ 	.word	0x00001a80
        /*06a8*/ 	.word	0x000000ff
        /*06ac*/ 	.word	0x00019c00
        /*06b0*/ 	.short	0x010a
        /*06b2*/ 	.byte	0x2d
	.zero		1


	//   ....[23]....
        /*06b4*/ 	.word	0x00001b20
        /*06b8*/ 	.word	0x00000002
        /*06bc*/ 	.word	0x00019c30
        /*06c0*/ 	.short	0x010a
        /*06c2*/ 	.byte	0x3f
	.zero		1


	//   ....[24]....
        /*06c4*/ 	.word	0x00001b80
        /*06c8*/ 	.word	0x00000002
        /*06cc*/ 	.word	0x00019c30
        /*06d0*/ 	.short	0x010a
        /*06d2*/ 	.byte	0x3f
	.zero		1


	//   ....[25]....
        /*06d4*/ 	.word	0x00003c80
        /*06d8*/ 	.word	0x00000030
        /*06dc*/ 	.word	0x00000000
        /*06e0*/ 	.short	0x0101
        /*06e2*/ 	.byte	0x3f
	.zero		1


	//   ....[26]....
        /*06e4*/ 	.word	0x00004520
        /*06e8*/ 	.word	0x000000ff
        /*06ec*/ 	.word	0x00019c30
        /*06f0*/ 	.short	0x010a
        /*06f2*/ 	.byte	0x16
	.zero		1


	//   ....[27]....
        /*06f4*/ 	.word	0x00004560
        /*06f8*/ 	.word	0x000000ff
        /*06fc*/ 	.word	0x00019c30
        /*0700*/ 	.short	0x010a
        /*0702*/ 	.byte	0x16
	.zero		1


	//   ....[28]....
        /*0704*/ 	.word	0x000046c0
        /*0708*/ 	.word	0x000000ff
        /*070c*/ 	.word	0x00019c50
        /*0710*/ 	.short	0x010a
        /*0712*/ 	.byte	0x0e
	.zero		1


	//   ....[29]....
        /*0714*/ 	.word	0x00004700
        /*0718*/ 	.word	0x000000ff
        /*071c*/ 	.word	0x00019c50
        /*0720*/ 	.short	0x010a
        /*0722*/ 	.byte	0x0e
	.zero		1


	//   ....[30]....
        /*0724*/ 	.word	0x000069a0
        /*0728*/ 	.word	0x00000002
        /*072c*/ 	.word	0x00000000
        /*0730*/ 	.short	0x0101
        /*0732*/ 	.byte	0x3f
	.zero		1


	//   ....[31]....
        /*0734*/ 	.word	0x00006c90
        /*0738*/ 	.word	0x000000ff
        /*073c*/ 	.word	0x00000000
        /*0740*/ 	.short	0x0101
        /*0742*/ 	.byte	0x06
	.zero		1


	//   ....[32]....
        /*0744*/ 	.word	0x00007250
        /*0748*/ 	.word	0x000000ff
        /*074c*/ 	.word	0x00019c30
        /*0750*/ 	.short	0x010a
        /*0752*/ 	.byte	0x06
	.zero		1


	//   ....[33]....
        /*0754*/ 	.word	0x00007290
        /*0758*/ 	.word	0x000000ff
        /*075c*/ 	.word	0x00019c30
        /*0760*/ 	.short	0x010a
        /*0762*/ 	.byte	0x06
	.zero		1


	//   ....[34]....
        /*0764*/ 	.word	0x000073f0
        /*0768*/ 	.word	0x000000ff
        /*076c*/ 	.word	0x00019c50
        /*0770*/ 	.short	0x010a
        /*0772*/ 	.byte	0x0e
	.zero		1


	//   ....[35]....
        /*0774*/ 	.word	0x00007430
        /*0778*/ 	.word	0x000000ff
        /*077c*/ 	.word	0x00019c50
        /*0780*/ 	.short	0x010a
        /*0782*/ 	.byte	0x0e
	.zero		1


	//   ....[36]....
        /*0784*/ 	.word	0x00008db0
        /*0788*/ 	.word	0x00000002
        /*078c*/ 	.word	0x00000000
        /*0790*/ 	.short	0x0101
        /*0792*/ 	.byte	0x3f
	.zero		1


	//   ....[37]....
        /*0794*/ 	.word	0x00009060
        /*0798*/ 	.word	0x000000ff
        /*079c*/ 	.word	0x00000000
        /*07a0*/ 	.short	0x0101
        /*07a2*/ 	.byte	0x06
	.zero		1


	//   ....[38]....
        /*07a4*/ 	.word	0x00009590
        /*07a8*/ 	.word	0x000000ff
        /*07ac*/ 	.word	0x00019c50
        /*07b0*/ 	.short	0x010a
        /*07b2*/ 	.byte	0x10
	.zero		1


	//   ....[39]....
        /*07b4*/ 	.word	0x000095d0
        /*07b8*/ 	.word	0x000000ff
        /*07bc*/ 	.word	0x00019c50
        /*07c0*/ 	.short	0x010a
        /*07c2*/ 	.byte	0x10
	.zero		1


	//   ....[40]....
        /*07c4*/ 	.word	0x00009bd0
        /*07c8*/ 	.word	0x000000ff
        /*07cc*/ 	.word	0x00000000
        /*07d0*/ 	.short	0x0101
        /*07d2*/ 	.byte	0x04
	.zero		1


	//   ....[41]....
        /*07d4*/ 	.word	0x0000b350
        /*07d8*/ 	.word	0x00000003
        /*07dc*/ 	.word	0x00000000
        /*07e0*/ 	.short	0x0101
        /*07e2*/ 	.byte	0x3f
	.zero		1


	//   ....[42]....
        /*07e4*/ 	.word	0x0000e010
        /*07e8*/ 	.word	0x00000004
        /*07ec*/ 	.word	0x00019c80
        /*07f0*/ 	.short	0x010a
        /*07f2*/ 	.byte	0x3f
	.zero		1


	//   ....[43]....
        /*07f4*/ 	.word	0x0000e290
        /*07f8*/ 	.word	0x00000004
        /*07fc*/ 	.word	0x00019c40
        /*0800*/ 	.short	0x010a
        /*0802*/ 	.byte	0x3f
	.zero		1


	//   ....[44]....
        /*0804*/ 	.word	0x0000eea0
        /*0808*/ 	.word	0x00000010
        /*080c*/ 	.word	0x00019c00
        /*0810*/ 	.short	0x0107
        /*0812*/ 	.byte	0x3f
	.zero		1


	//   ....[45]....
        /*0814*/ 	.word	0x0000efb0
        /*0818*/ 	.word	0x00000010
        /*081c*/ 	.word	0x00019c00
        /*0820*/ 	.short	0x0101
        /*0822*/ 	.byte	0x3f
	.zero		1


	//   ....[46]....
        /*0824*/ 	.word	0x0000efd0
        /*0828*/ 	.word	0x00000010
        /*082c*/ 	.word	0x00019c20
        /*0830*/ 	.short	0x010a
        /*0832*/ 	.byte	0x3f
	.zero		1


	//   ....[47]....
        /*0834*/ 	.word	0x0000f2b0
        /*0838*/ 	.word	0x00000006
        /*083c*/ 	.word	0x00019c80
        /*0840*/ 	.short	0x010a
        /*0842*/ 	.byte	0x3f
	.zero		1


	//   ....[48]....
        /*0844*/ 	.word	0x0000f6d0
        /*0848*/ 	.word	0x00000006
        /*084c*/ 	.word	0x00019c40
        /*0850*/ 	.short	0x010a
        /*0852*/ 	.byte	0x3f
	.zero		1


	//   ....[49]....
        /*0854*/ 	.word	0x0000fb80
        /*0858*/ 	.word	0x00000003
        /*085c*/ 	.word	0x00019c70
        /*0860*/ 	.short	0x010a
        /*0862*/ 	.byte	0x3f
	.zero		1


	//   ....[50]....
        /*0864*/ 	.word	0x0000fbf0
        /*0868*/ 	.word	0x00000003
        /*086c*/ 	.word	0x00019c60
        /*0870*/ 	.short	0x010a
        /*0872*/ 	.byte	0x3f
	.zero		1


	//   ....[51]....
        /*0874*/ 	.word	0x00010030
        /*0878*/ 	.word	0x00000003
        /*087c*/ 	.word	0x00019c50
        /*0880*/ 	.short	0x0101
        /*0882*/ 	.byte	0x3f
	.zero		1


	//   ....[52]....
        /*0884*/ 	.word	0x000100a0
        /*0888*/ 	.word	0x00000000
        /*088c*/ 	.word	0x00000000
        /*0890*/ 	.short	0x0101
        /*0892*/ 	.byte	0x3f
	.zero		1


	//   ....[53]....
        /*0894*/ 	.word	0x000102b0
        /*0898*/ 	.word	0x00000000
        /*089c*/ 	.word	0x00019c70
        /*08a0*/ 	.short	0x010a
        /*08a2*/ 	.byte	0x3f
	.zero		1


	//   ....[54]....
        /*08a4*/ 	.word	0x00010320
        /*08a8*/ 	.word	0x00000000
        /*08ac*/ 	.word	0x00019c60
        /*08b0*/ 	.short	0x010a
        /*08b2*/ 	.byte	0x3f
	.zero		1


	//   ....[55]....
        /*08b4*/ 	.word	0x00010760
        /*08b8*/ 	.word	0x00000000
        /*08bc*/ 	.word	0x00019c50
        /*08c0*/ 	.short	0x0101
        /*08c2*/ 	.byte	0x3f
	.zero		1


	//   ....[56]....
        /*08c4*/ 	.word	0x000107b0
        /*08c8*/ 	.word	0x00000002
        /*08cc*/ 	.word	0x00000000
        /*08d0*/ 	.short	0x0101
        /*08d2*/ 	.byte	0x3f
	.zero		1


	//   ....[57]....
        /*08d4*/ 	.word	0x00011530
        /*08d8*/ 	.word	0x00000007
        /*08dc*/ 	.word	0x00019c20
        /*08e0*/ 	.short	0x010a
        /*08e2*/ 	.byte	0x3f
	.zero		1


	//   ....[58]....
        /*08e4*/ 	.word	0x000116d0
        /*08e8*/ 	.word	0x00000005
        /*08ec*/ 	.word	0x00000000
        /*08f0*/ 	.short	0x010a
        /*08f2*/ 	.byte	0x3f
	.zero		1


	//   ....[59]....
        /*08f4*/ 	.word	0x00011740
        /*08f8*/ 	.word	0x00000003
        /*08fc*/ 	.word	0x00000000
        /*0900*/ 	.short	0x010a
        /*0902*/ 	.byte	0x3f
	.zero		1


	//   ....[60]....
        /*0904*/ 	.word	0x00011790
        /*0908*/ 	.word	0x00000003
        /*090c*/ 	.word	0x00019c60
        /*0910*/ 	.short	0x010a
        /*0912*/ 	.byte	0x3f
	.zero		1


	//   ....[61]....
        /*0914*/ 	.word	0x000117e0
        /*0918*/ 	.word	0x00000005
        /*091c*/ 	.word	0x00019c60
        /*0920*/ 	.short	0x010a
        /*0922*/ 	.byte	0x3f
	.zero		1


	//   ....[62]....
        /*0924*/ 	.word	0x00011820
        /*0928*/ 	.word	0x00000003
        /*092c*/ 	.word	0x00019c80
        /*0930*/ 	.short	0x010a
        /*0932*/ 	.byte	0x3f
	.zero		1


	//   ....[63]....
        /*0934*/ 	.word	0x00011840
        /*0938*/ 	.word	0x00000005
        /*093c*/ 	.word	0x00019c80
        /*0940*/ 	.short	0x010a
        /*0942*/ 	.byte	0x3f
	.zero		1


	//   ....[64]....
        /*0944*/ 	.word	0x000118b0
        /*0948*/ 	.word	0x00000003
        /*094c*/ 	.word	0x00019c00
        /*0950*/ 	.short	0x010a
        /*0952*/ 	.byte	0x3f
	.zero		1


	//   ....[65]....
        /*0954*/ 	.word	0x00011900
        /*0958*/ 	.word	0x00000002
        /*095c*/ 	.word	0x00019c30
        /*0960*/ 	.short	0x010a
        /*0962*/ 	.byte	0x3f
	.zero		1


	//   ....[66]....
        /*0964*/ 	.word	0x00011960
        /*0968*/ 	.word	0x00000007
        /*096c*/ 	.word	0x00019c30
        /*0970*/ 	.short	0x010a
        /*0972*/ 	.byte	0x3f
	.zero		1


	//   ....[67]....
        /*0974*/ 	.word	0x000119c0
        /*0978*/ 	.word	0x00000007
        /*097c*/ 	.word	0x00019c50
        /*0980*/ 	.short	0x010a
        /*0982*/ 	.byte	0x3f
	.zero		1


	//   ....[68]....
        /*0984*/ 	.word	0x00011a20
        /*0988*/ 	.word	0x00000007
        /*098c*/ 	.word	0x00019c30
        /*0990*/ 	.short	0x010a
        /*0992*/ 	.byte	0x3f
	.zero		1


	//   ....[69]....
        /*0994*/ 	.word	0x00011a80
        /*0998*/ 	.word	0x00000007
        /*099c*/ 	.word	0x00019c50
        /*09a0*/ 	.short	0x010a
        /*09a2*/ 	.byte	0x3f
	.zero		1


	//   ....[70]....
        /*09a4*/ 	.word	0x00011ae0
        /*09a8*/ 	.word	0x00000005
        /*09ac*/ 	.word	0x00019c50
        /*09b0*/ 	.short	0x010a
        /*09b2*/ 	.byte	0x3f
	.zero		1


	//   ....[71]....
        /*09b4*/ 	.word	0x00011c30
        /*09b8*/ 	.word	0x00000004
        /*09bc*/ 	.word	0x00019c80
        /*09c0*/ 	.short	0x010a
        /*09c2*/ 	.byte	0x3f
	.zero		1


	//   ....[72]....
        /*09c4*/ 	.word	0x00011c80
        /*09c8*/ 	.word	0x00000004
        /*09cc*/ 	.word	0x00019c40
        /*09d0*/ 	.short	0x010a
        /*09d2*/ 	.byte	0x3f
	.zero		1


	//   ....[73]....
        /*09d4*/ 	.word	0x000120d0
        /*09d8*/ 	.word	0x00000010
        /*09dc*/ 	.word	0x00019c20
        /*09e0*/ 	.short	0x010a
        /*09e2*/ 	.byte	0x3f
	.zero		1


	//   ....[74]....
        /*09e4*/ 	.word	0x00012120
        /*09e8*/ 	.word	0x00000006
        /*09ec*/ 	.word	0x00019c80
        /*09f0*/ 	.short	0x010a
        /*09f2*/ 	.byte	0x3f
	.zero		1


	//   ....[75]....
        /*09f4*/ 	.word	0x00012170
        /*09f8*/ 	.word	0x00000006
        /*09fc*/ 	.word	0x00019c40
        /*0a00*/ 	.short	0x010a
        /*0a02*/ 	.byte	0x3f
	.zero		1


	//   ....[76]....
        /*0a04*/ 	.word	0x000121c0
        /*0a08*/ 	.word	0x00000003
        /*0a0c*/ 	.word	0x00019c70
        /*0a10*/ 	.short	0x010a
        /*0a12*/ 	.byte	0x3f
	.zero		1


	//   ....[77]....
        /*0a14*/ 	.word	0x00012210
        /*0a18*/ 	.word	0x00000003
        /*0a1c*/ 	.word	0x00019c60
        /*0a20*/ 	.short	0x010a
        /*0a22*/ 	.byte	0x3f
	.zero		1


	//   ....[78]....
        /*0a24*/ 	.word	0x00012260
        /*0a28*/ 	.word	0x00000000
        /*0a2c*/ 	.word	0x00019c70
        /*0a30*/ 	.short	0x010a
        /*0a32*/ 	.byte	0x3f
	.zero		1


	//   ....[79]....
        /*0a34*/ 	.word	0x000122b0
        /*0a38*/ 	.word	0x00000000
        /*0a3c*/ 	.word	0x00019c60
        /*0a40*/ 	.short	0x010a
        /*0a42*/ 	.byte	0x3f
	.zero		1


	//   ....[80]....
        /*0a44*/ 	.word	0x00012300
        /*0a48*/ 	.word	0x00000007
        /*0a4c*/ 	.word	0x00019c20
        /*0a50*/ 	.short	0x010a
        /*0a52*/ 	.byte	0x3f
	.zero		1


	//   ....[81]....
        /*0a54*/ 	.word	0x000124a0
        /*0a58*/ 	.word	0x00000005
        /*0a5c*/ 	.word	0x00000000
        /*0a60*/ 	.short	0x010a
        /*0a62*/ 	.byte	0x3f
	.zero		1


	//   ....[82]....
        /*0a64*/ 	.word	0x000124f0
        /*0a68*/ 	.word	0x00000003
        /*0a6c*/ 	.word	0x00000000
        /*0a70*/ 	.short	0x010a
        /*0a72*/ 	.byte	0x3f
	.zero		1


	//   ....[83]....
        /*0a74*/ 	.word	0x00012540
        /*0a78*/ 	.word	0x00000003
        /*0a7c*/ 	.word	0x00019c60
        /*0a80*/ 	.short	0x010a
        /*0a82*/ 	.byte	0x3f
	.zero		1


	//   ....[84]....
        /*0a84*/ 	.word	0x00012590
        /*0a88*/ 	.word	0x00000005
        /*0a8c*/ 	.word	0x00019c60
        /*0a90*/ 	.short	0x010a
        /*0a92*/ 	.byte	0x3f
	.zero		1


	//   ....[85]....
        /*0a94*/ 	.word	0x000125e0
        /*0a98*/ 	.word	0x00000003
        /*0a9c*/ 	.word	0x00019c80
        /*0aa0*/ 	.short	0x010a
        /*0aa2*/ 	.byte	0x3f
	.zero		1


	//----- nvinfo : EIATTR_NUM_MBARRIERS
	.align		4
.L_1377:
        /*0aa4*/ 	.byte	0x03, 0x38
        /*0aa6*/ 	.short	0x0016


	//----- nvinfo : EIATTR_EXIT_INSTR_OFFSETS
	.align		4
        /*0aa8*/ 	.byte	0x04, 0x1c
        /*0aaa*/ 	.short	(.L_1379 - .L_1378)


	//   ....[0]....
.L_1378:
        /*0aac*/ 	.word	0x00000a40


	//   ....[1]....
        /*0ab0*/ 	.word	0x0000bfb0


	//   ....[2]....
        /*0ab4*/ 	.word	0x00011890


	//----- nvinfo : EIATTR_MAX_THREADS
	.align		4
.L_1379:
        /*0ab8*/ 	.byte	0x04, 0x05
        /*0aba*/ 	.short	(.L_1381 - .L_1380)
.L_1380:
        /*0abc*/ 	.word	0x00000200
        /*0ac0*/ 	.word	0x00000001
        /*0ac4*/ 	.word	0x00000001


	//----- nvinfo : EIATTR_CRS_STACK_SIZE
	.align		4
.L_1381:
        /*0ac8*/ 	.byte	0x04, 0x1e
        /*0aca*/ 	.short	(.L_1383 - .L_1382)
.L_1382:
        /*0acc*/ 	.word	0x00000000


	//----- nvinfo : EIATTR_CBANK_PARAM_SIZE
	.align		4
.L_1383:
        /*0ad0*/ 	.byte	0x03, 0x19
        /*0ad2*/ 	.short	0x0af0


	//----- nvinfo : EIATTR_PARAM_CBANK
	.align		4
        /*0ad4*/ 	.byte	0x04, 0x0a
        /*0ad6*/ 	.short	(.L_1385 - .L_1384)
	.align		4
.L_1384:
        /*0ad8*/ 	.word	index@(.nv.constant0._ZN7cutlass13device_kernelIN5flash11enable_sm90INS1_16FlashAttnFwdSm90INS1_25CollectiveMainloopFwdSm90ILi2EN4cute5tupleIJNS5_1CILi1EEES8_S8_EEENS6_IJNS7_ILi192EEENS7_ILi128EEENS7_ILi96EEEEEELi96ENS_12float_e4m3_tEfNS_4arch4Sm90ELb1ELb0ELb1ELb1ELb0ELb0ELb0ELb1ELb1ELb1ELb0ELb0EEENS1_21CollectiveEpilogueFwdINS6_IJSA_SC_SB_EEES9_NS_10bfloat16_tESG_Li384ELb1ELb1ELb0ELb1EEENS1_36VarlenDynamicPersistentTileSchedulerILi192ELi128ELi384ELi128ELb0ELb1ELb1ELb1ELb1ELb1EEEEEEEEEvNT_6ParamsE)
        /*0adc*/ 	.short	0x0210
        /*0ade*/ 	.short	0x0af0


	//----- nvinfo : EIATTR_SW_WAR
	.align		4
.L_1385:
        /*0ae0*/ 	.byte	0x04, 0x36
        /*0ae2*/ 	.short	(.L_1387 - .L_1386)
.L_1386:
        /*0ae4*/ 	.word	0x00000008
.L_1387:


//--------------------- .nv.info._ZN7cutlass13device_kernelIN5flash11enable_sm90INS1_16FlashAttnFwdSm90INS1_25CollectiveMainloopFwdSm90ILi2EN4cute5tupleIJNS5_1CILi1EEES8_S8_EEENS6_IJNS7_ILi192EEENS7_ILi128EEENS7_ILi96EEEEEELi96ENS_12float_e4m3_tEfNS_4arch4Sm90ELb1ELb0ELb1ELb1ELb0ELb1ELb0ELb1ELb1ELb1ELb0ELb0EEENS1_21CollectiveEpilogueFwdINS6_IJSA_SC_SB_EEES9_NS_10bfloat16_tESG_Li384ELb1ELb1ELb0ELb1EEENS1_36VarlenDynamicPersistentTileSchedulerILi192ELi128ELi384ELi128ELb0ELb1ELb1ELb1ELb1ELb1EEEEEEEEEvNT_6ParamsE --------------------------
	.section	.nv.info._ZN7cutlass13device_kernelIN5flash11enable_sm90INS1_16FlashAttnFwdSm90INS1_25CollectiveMainloopFwdSm90ILi2EN4cute5tupleIJNS5_1CILi1EEES8_S8_EEENS6_IJNS7_ILi192EEENS7_ILi128EEENS7_ILi96EEEEEELi96ENS_12float_e4m3_tEfNS_4arch4Sm90ELb1ELb0ELb1ELb1ELb0ELb1ELb0ELb1ELb1ELb1ELb0ELb0EEENS1_21CollectiveEpilogueFwdINS6_IJSA_SC_SB_EEES9_NS_10bfloat16_tESG_Li384ELb1ELb1ELb0ELb1EEENS1_36VarlenDynamicPersistentTileSchedulerILi192ELi128ELi384ELi128ELb0ELb1ELb1ELb1ELb1ELb1EEEEEEEEEvNT_6ParamsE,"",@"SHT_CUDA_INFO"
	.sectionflags	@""
	.align	4


	//----- nvinfo : EIATTR_CUDA_API_VERSION
	.align		4
        /*0000*/ 	.byte	0x04, 0x37
        /*0002*/ 	.short	(.L_1389 - .L_1388)
.L_1388:
        /*0004*/ 	.word	0x00000082


	//----- nvinfo : EIATTR_KPARAM_INFO
	.align		4
.L_1389:
        /*0008*/ 	.byte	0x04, 0x17
        /*000a*/ 	.short	(.L_1391 - .L_1390)
.L_1390:
        /*000c*/ 	.word	0x00000000
        /*0010*/ 	.short	0x0000
        /*0012*/ 	.short	0x0070
        /*0014*/ 	.byte	0x00, 0xf0, 0x01, 0x2a


	//----- nvinfo : EIATTR_SPARSE_MMA_MASK
	.align		4
.L_1391:
        /*0018*/ 	.byte	0x03, 0x50
        /*001a*/ 	.short	0x0000


	//----- nvinfo : EIATTR_MAXREG_COUNT
	.align		4
        /*001c*/ 	.byte	0x03, 0x1b
        /*001e*/ 	.short	0x0080


	//----- nvinfo : EIATTR_NUM_BARRIERS
	.align		4
        /*0020*/ 	.byte	0x02, 0x4c
        /*0022*/ 	.byte	0x10
	.zero		1


	//----- nvinfo : EIATTR_EXTERNS
	.align		4
        /*0024*/ 	.byte	0x04, 0x0f
        /*0026*/ 	.short	(.L_1393 - .L_1392)


	//   ....[0]....
	.align		4
.L_1392:
        /*0028*/ 	.word	index@(__assertfail)


	//----- nvinfo : EIATTR_ANNOTATIONS
	.align		4
.L_1393:
        /*002c*/ 	.byte	0x04, 0x55
        /*002e*/ 	.short	(.L_1395 - .L_1394)


	//   ....[0]....
.L_1394:
        /* <DEDUP_REMOVED lines=94> */


	//----- nvinfo : EIATTR_MERCURY_ISA_VERSION
	.align		4
.L_1395:
        /*0600*/ 	.byte	0x03, 0x5f
        /*0602*/ 	.short	0x0101


	//----- nvinfo : EIATTR_UNUSED_LOAD_BYTE_OFFSET
	.align		4
        /*0604*/ 	.byte	0x04, 0x44
        /*0606*/ 	.short	(.L_1397 - .L_1396)


	//   ....[0]....
.L_1396:
        /*0608*/ 	.word	0x00000aa0
        /*060c*/ 	.word	0x0000fff0


	//   ....[1]....
        /*0610*/ 	.word	0x00014020
        /*0614*/ 	.word	0x0000fff0


	//----- nvinfo : EIATTR_INT_WARP_WIDE_INSTR_OFFSETS
	.align		4
.L_1397:
        /*0618*/ 	.byte	0x04, 0x31
        /*061a*/ 	.short	(.L_1399 - .L_1398)


	//   ....[0]....
.L_1398:
        /*061c*/ 	.word	0x00000190


	//   ....[1]....
        /*0620*/ 	.word	0x000001d0


	//   ....[2]....
        /*0624*/ 	.word	0x00000240


	//   ....[3]....
        /*0628*/ 	.word	0x00018ea0


	//   ....[4]....
        /*062c*/ 	.word	0x00018f30


	//   ....[5]....
        /*0630*/ 	.word	0x0001ba80


	//   ....[6]....
        /*0634*/ 	.word	0x0001bb10


	//----- nvinfo : EIATTR_COOP_GROUP_MASK_REGIDS
	.align		4
.L_1399:
        /*0638*/ 	.byte	0x04, 0x29
        /*063a*/ 	.short	(.L_1401 - .L_1400)


	//   ....[0]....
.L_1400:
        /*063c*/ 	.word	0xffffffff


	//   ....[1]....
        /*0640*/ 	.word	0xffffffff


	//   ....[2]....
        /*0644*/ 	.word	0xffffffff


	//   ....[3]....
        /*0648*/ 	.word	0xffffffff


	//   ....[4]....
        /*064c*/ 	.word	0xffffffff


	//   ....[5]....
        /*0650*/ 	.word	0xffffffff


	//   ....[6]....
        /*0654*/ 	.word	0xffffffff


	//   ....[7]....
        /*0658*/ 	.word	0xffffffff


	//   ....[8]....
        /*065c*/ 	.word	0xffffffff


	//   ....[9]....
        /*0660*/ 	.word	0xffffffff


	//   ....[10]....
        /*0664*/ 	.word	0xffffffff


	//   ....[11]....
        /*0668*/ 	.word	0xffffffff


	//   ....[12]....
        /*066c*/ 	.word	0xffffffff


	//   ....[13]....
        /*0670*/ 	.word	0xffffffff


	//   ....[14]....
        /*0674*/ 	.word	0xffffffff


	//   ....[15]....
        /*0678*/ 	.word	0xffffffff


	//   ....[16]....
        /*067c*/ 	.word	0xffffffff


	//   ....[17]....
        /*0680*/ 	.word	0xffffffff


	//   ....[18]....
        /*0684*/ 	.word	0xffffffff


	//   ....[19]....
        /*0688*/ 	.word	0xffffffff


	//   ....[20]....
        /*068c*/ 	.word	0xffffffff


	//   ....[21]....
        /*0690*/ 	.word	0xffffffff


	//   ....[22]....
        /*0694*/ 	.word	0xffffffff


	//   ....[23]....
        /*0698*/ 	.word	0xffffffff


	//   ....[24]....
        /*069c*/ 	.word	0xffffffff


	//   ....[25]....
        /*06a0*/ 	.word	0xffffffff


	//   ....[26]....
        /*06a4*/ 	.word	0xffffffff


	//   ....[27]....
        /*06a8*/ 	.word	0xffffffff


	//   ....[28]....
        /*06ac*/ 	.word	0xffffffff


	//   ....[29]....
        /*06b0*/ 	.word	0xffffffff


	//   ....[30]....
        /*06b4*/ 	.word	0xffffffff


	//   ....[31]....
        /*06b8*/ 	.word	0xffffffff


	//   ....[32]....
        /*06bc*/ 	.word	0xffffffff


	//   ....[33]....
        /*06c0*/ 	.word	0xffffffff


	//   ....[34]....
        /*06c4*/ 	.word	0xffffffff


	//   ....[35]....
        /*06c8*/ 	.word	0xffffffff


	//   ....[36]....
        /*06cc*/ 	.word	0xffffffff


	//   ....[37]....
        /*06d0*/ 	.word	0xffffffff


	//   ....[38]....
        /*06d4*/ 	.word	0xffffffff


	//   ....[39]....
        /*06d8*/ 	.word	0xffffffff


	//   ....[40]....
        /*06dc*/ 	.word	0xffffffff


	//   ....[41]....
        /*06e0*/ 	.word	0xffffffff


	//   ....[42]....
        /*06e4*/ 	.word	0xffffffff


	//   ....[43]....
        /*06e8*/ 	.word	0xffffffff


	//   ....[44]....
        /*06ec*/ 	.word	0xffffffff


	//   ....[45]....
        /*06f0*/ 	.word	0xffffffff


	//   ....[46]....
        /*06f4*/ 	.word	0xffffffff


	//   ....[47]....
        /*06f8*/ 	.word	0xffffffff


	//   ....[48]....
        /*06fc*/ 	.word	0xffffffff


	//   ....[49]....
        /*0700*/ 	.word	0xffffffff


	//   ....[50]....
        /*0704*/ 	.word	0xffffffff


	//   ....[51]....
        /*0708*/ 	.word	0xffffffff


	//   ....[52]....
        /*070c*/ 	.word	0xffffffff


	//   ....[53]....
        /*0710*/ 	.word	0xffffffff


	//   ....[54]....
        /*0714*/ 	.word	0xffffffff


	//   ....[55]....
        /*0718*/ 	.word	0xffffffff


	//   ....[56]....
        /*071c*/ 	.word	0xffffffff


	//   ....[57]....
        /*0720*/ 	.word	0xffffffff


	//   ....[58]....
        /*0724*/ 	.word	0xffffffff


	//   ....[59]....
        /*0728*/ 	.word	0xffffffff


	//   ....[60]....
        /*072c*/ 	.word	0xffffffff


	//   ....[61]....
        /*0730*/ 	.word	0xffffffff


	//   ....[62]....
        /*0734*/ 	.word	0xffffffff


	//   ....[63]....
        /*0738*/ 	.word	0xffffffff


	//   ....[64]....
        /*073c*/ 	.word	0xffffffff


	//   ....[65]....
        /*0740*/ 	.word	0xffffffff


	//   ....[66]....
        /*0744*/ 	.word	0xffffffff


	//   ....[67]....
        /*0748*/ 	.word	0xffffffff


	//   ....[68]....
        /*074c*/ 	.word	0xffffffff


	//   ....[69]....
        /*0750*/ 	.word	0xffffffff


	//   ....[70]....
        /*0754*/ 	.word	0xffffffff


	//   ....[71]....
        /*0758*/ 	.word	0xffffffff


	//   ....[72]....
        /*075c*/ 	.word	0xffffffff


	//   ....[73]....
        /*0760*/ 	.word	0xffffffff


	//   ....[74]....
        /*0764*/ 	.word	0xffffffff


	//   ....[75]....
        /*0768*/ 	.word	0xffffffff


	//   ....[76]....
        /*076c*/ 	.word	0xffffffff


	//   ....[77]....
        /*0770*/ 	.word	0xffffffff


	//   ....[78]....
        /*0774*/ 	.word	0xffffffff


	//   ....[79]....
        /*0778*/ 	.word	0xffffffff


	//   ....[80]....
        /*077c*/ 	.word	0xffffffff


	//   ....[81]....
        /*0780*/ 	.word	0xffffffff


	//   ....[82]....
        /*0784*/ 	.word	0xffffffff


	//   ....[83]....
        /*0788*/ 	.word	0xffffffff


	//   ....[84]....
        /*078c*/ 	.word	0xffffffff


	//   ....[85]....
        /*0790*/ 	.word	0xffffffff


	//   ....[86]....
        /*0794*/ 	.word	0xffffffff


	//   ....[87]....
        /*0798*/ 	.word	0xffffffff


	//   ....[88]....
        /*079c*/ 	.word	0xffffffff


	//   ....[89]....
        /*07a0*/ 	.word	0xffffffff


	//   ....[90]....
        /*07a4*/ 	.word	0xffffffff


	//   ....[91]....
        /*07a8*/ 	.word	0xffffffff


	//   ....[92]....
        /*07ac*/ 	.word	0xffffffff


	//   ....[93]....
        /*07b0*/ 	.word	0xffffffff


	//   ....[94]....
        /*07b4*/ 	.word	0xffffffff


	//   ....[95]....
        /*07b8*/ 	.word	0xffffffff


	//   ....[96]....
        /*07bc*/ 	.word	0xffffffff


	//   ....[97]....
        /*07c0*/ 	.word	0xffffffff


	//   ....[98]....
        /*07c4*/ 	.word	0xffffffff


	//   ....[99]....
        /*07c8*/ 	.word	0xffffffff


	//   ....[100]....
        /*07cc*/ 	.word	0xffffffff


	//   ....[101]....
        /*07d0*/ 	.word	0xffffffff


	//   ....[102]....
        /*07d4*/ 	.word	0xffffffff


	//   ....[103]....
        /*07d8*/ 	.word	0xffffffff


	//   ....[104]....
        /*07dc*/ 	.word	0xffffffff


	//   ....[105]....
        /*07e0*/ 	.word	0xffffffff


	//   ....[106]....
        /*07e4*/ 	.word	0xffffffff


	//   ....[107]....
        /*07e8*/ 	.word	0xffffffff


	//   ....[108]....
        /*07ec*/ 	.word	0xffffffff


	//   ....[109]....
        /*07f0*/ 	.word	0xffffffff


	//   ....[110]....
        /*07f4*/ 	.word	0xffffffff


	//   ....[111]....
        /*07f8*/ 	.word	0xffffffff


	//   ....[112]....
        /*07fc*/ 	.word	0xffffffff


	//   ....[113]....
        /*0800*/ 	.word	0xffffffff


	//   ....[114]....
        /*0804*/ 	.word	0x0500000f


	//   ....[115]....
        /*0808*/ 	.word	0x0500000f


	//   ....[116]....
        /*080c*/ 	.word	0x0500000f


	//   ....[117]....
        /*0810*/ 	.word	0x0500000f


	//   ....[118]....
        /*0814*/ 	.word	0x0500000f


	//   ....[119]....
        /*0818*/ 	.word	0x0500000f


	//   ....[120]....
        /*081c*/ 	.word	0x0500000f


	//   ....[121]....
        /*0820*/ 	.word	0x0500000f


	//   ....[122]....
        /*0824*/ 	.word	0x0500000f


	//   ....[123]....
        /*0828*/ 	.word	0x0500000f


	//   ....[124]....
        /*082c*/ 	.word	0x0500000f


	//   ....[125]....
        /*0830*/ 	.word	0x0500000f


	//   ....[126]....
        /*0834*/ 	.word	0x0500000f


	//   ....[127]....
        /*0838*/ 	.word	0x0500000f


	//   ....[128]....
        /*083c*/ 	.word	0x0500000f


	//   ....[129]....
        /*0840*/ 	.word	0x0500000f


	//   ....[130]....
        /*0844*/ 	.word	0x0500000f


	//   ....[131]....
        /*0848*/ 	.word	0x0500000f


	//   ....[132]....
        /*084c*/ 	.word	0x0500000f


	//   ....[133]....
        /*0850*/ 	.word	0x0500000f


	//   ....[134]....
        /*0854*/ 	.word	0x0500000f


	//   ....[135]....
        /*0858*/ 	.word	0x0500000f


	//   ....[136]....
        /*085c*/ 	.word	0x0500000f


	//   ....[137]....
        /*0860*/ 	.word	0x0500000f


	//   ....[138]....
        /*0864*/ 	.word	0x0500000f


	//   ....[139]....
        /*0868*/ 	.word	0x0500000f


	//   ....[140]....
        /*086c*/ 	.word	0x0500000f


	//   ....[141]....
        /*0870*/ 	.word	0x0500000f


	//   ....[142]....
        /*0874*/ 	.word	0x0500000f


	//   ....[143]....
        /*0878*/ 	.word	0x0500000f


	//   ....[144]....
        /*087c*/ 	.word	0x0500000f


	//   ....[145]....
        /*0880*/ 	.word	0x0500000f


	//   ....[146]....
        /*0884*/ 	.word	0x0500000f


	//   ....[147]....
        /*0888*/ 	.word	0x0500000f


	//----- nvinfo : EIATTR_COOP_GROUP_INSTR_OFFSETS
	.align		4
.L_1401:
        /*088c*/ 	.byte	0x04, 0x28
        /*088e*/ 	.short	(.L_1403 - .L_1402)


	//   ....[0]....
.L_1402:
        /*0890*/ 	.word	0x00000070


	//   ....[1]....
        /*0894*/ 	.word	0x000001a0


	//   ....[2]....
        /*0898*/ 	.word	0x000001f0


	//   ....[3]....
        /*089c*/ 	.word	0x00000420


	//   ....[4]....
        /*08a0*/ 	.word	0x00000580


	//   ....[5]....
        /*08a4*/ 	.word	0x000006a0


	//   ....[6]....
        /*08a8*/ 	.word	0x00000800


	//   ....[7]....
        /*08ac*/ 	.word	0x00006b90


	//   ....[8]....
        /*08b0*/ 	.word	0x00007520


	//   ....[9]....
        /*08b4*/ 	.word	0x00007530


	//   ....[10]....
        /*08b8*/ 	.word	0x00007540


	//   ....[11]....
        /*08bc*/ 	.word	0x00007550


	//   ....[12]....
        /*08c0*/ 	.word	0x00009210


	//   ....[13]....
        /*08c4*/ 	.word	0x00009220


	//   ....[14]....
        /*08c8*/ 	.word	0x00009230


	//   ....[15]....
        /*08cc*/ 	.word	0x00009240


	//   ....[16]....
        /*08d0*/ 	.word	0x0000bb40


	//   ....[17]....
        /*08d4*/ 	.word	0x0000c670


	//   ....[18]....
        /*08d8*/ 	.word	0x0000c680


	//   ....[19]....
        /*08dc*/ 	.word	0x0000c6a0


	//   ....[20]....
        /*08e0*/ 	.word	0x0000d0d0


	//   ....[21]....
        /*08e4*/ 	.word	0x0000d0f0


	//   ....[22]....
        /*08e8*/ 	.word	0x0000ecf0


	//   ....[23]....
        /*08ec*/ 	.word	0x0000f2f0


	//   ....[24]....
        /*08f0*/ 	.word	0x0000f690


	//   ....[25]....
        /*08f4*/ 	.word	0x0000f790


	//   ....[26]....
        /*08f8*/ 	.word	0x0000fef0


	//   ....[27]....
        /*08fc*/ 	.word	0x0000ff50


	//   ....[28]....
        /*0900*/ 	.word	0x000121d0


	//   ....[29]....
        /*0904*/ 	.word	0x000121f0


	//   ....[30]....
        /*0908*/ 	.word	0x00012220


	//   ....[31]....
        /*090c*/ 	.word	0x00012270


	//   ....[32]....
        /*0910*/ 	.word	0x000138c0


	//   ....[33]....
        /*0914*/ 	.word	0x00013970


	//   ....[34]....
        /*0918*/ 	.word	0x00013a00


	//   ....[35]....
        /*091c*/ 	.word	0x00013a10


	//   ....[36]....
        /*0920*/ 	.word	0x00014640


	//   ....[37]....
        /*0924*/ 	.word	0x00014670


	//   ....[38]....
        /*0928*/ 	.word	0x00014690


	//   ....[39]....
        /*092c*/ 	.word	0x000146b0


	//   ....[40]....
        /*0930*/ 	.word	0x000146d0


	//   ....[41]....
        /*0934*/ 	.word	0x000146e0


	//   ....[42]....
        /*0938*/ 	.word	0x000146f0


	//   ....[43]....
        /*093c*/ 	.word	0x00014700


	//   ....[44]....
        /*0940*/ 	.word	0x00014710


	//   ....[45]....
        /*0944*/ 	.word	0x00014720


	//   ....[46]....
        /*0948*/ 	.word	0x00014730


	//   ....[47]....
        /*094c*/ 	.word	0x00014740


	//   ....[48]....
        /*0950*/ 	.word	0x00014770


	//   ....[49]....
        /*0954*/ 	.word	0x00014780


	//   ....[50]....
        /*0958*/ 	.word	0x00014790


	//   ....[51]....
        /*095c*/ 	.word	0x000147a0


	//   ....[52]....
        /*0960*/ 	.word	0x000147b0


	//   ....[53]....
        /*0964*/ 	.word	0x000147c0


	//   ....[54]....
        /*0968*/ 	.word	0x000147d0


	//   ....[55]....
        /*096c*/ 	.word	0x000147e0


	//   ....[56]....
        /*0970*/ 	.word	0x000147f0


	//   ....[57]....
        /*0974*/ 	.word	0x00014800


	//   ....[58]....
        /*0978*/ 	.word	0x00014810


	//   ....[59]....
        /*097c*/ 	.word	0x00014820


	//   ....[60]....
        /*0980*/ 	.word	0x00014fb0


	//   ....[61]....
        /*0984*/ 	.word	0x00014ff0


	//   ....[62]....
        /*0988*/ 	.word	0x00015040


	//   ....[63]....
        /*098c*/ 	.word	0x00015050


	//   ....[64]....
        /*0990*/ 	.word	0x00015560


	//   ....[65]....
        /*0994*/ 	.word	0x00015590


	//   ....[66]....
        /*0998*/ 	.word	0x00015690


	//   ....[67]....
        /*099c*/ 	.word	0x000156b0


	//   ....[68]....
        /*09a0*/ 	.word	0x00015fe0


	//   ....[69]....
        /*09a4*/ 	.word	0x00015ff0


	//   ....[70]....
        /*09a8*/ 	.word	0x000160f0


	//   ....[71]....
        /*09ac*/ 	.word	0x00016110


	//   ....[72]....
        /*09b0*/ 	.word	0x000162a0


	//   ....[73]....
        /*09b4*/ 	.word	0x00016480


	//   ....[74]....
        /*09b8*/ 	.word	0x000164b0


	//   ....[75]....
        /*09bc*/ 	.word	0x000164e0


	//   ....[76]....
        /*09c0*/ 	.word	0x00016510


	//   ....[77]....
        /*09c4*/ 	.word	0x00016540


	//   ....[78]....
        /*09c8*/ 	.word	0x00016570


	//   ....[79]....
        /*09cc*/ 	.word	0x000166e0


	//   ....[80]....
        /*09d0*/ 	.word	0x00016710


	//   ....[81]....
        /*09d4*/ 	.word	0x00016740


	//   ....[82]....
        /*09d8*/ 	.word	0x00016770


	//   ....[83]....
        /*09dc*/ 	.word	0x000167a0


	//   ....[84]....
        /*09e0*/ 	.word	0x000167d0


	//   ....[85]....
        /*09e4*/ 	.word	0x00016870


	//   ....[86]....
        /*09e8*/ 	.word	0x000168d0


	//   ....[87]....
        /*09ec*/ 	.word	0x00016970


	//   ....[88]....
        /*09f0*/ 	.word	0x00017920


	//   ....[89]....
        /*09f4*/ 	.word	0x00019630


	//   ....[90]....
        /*09f8*/ 	.word	0x0001a530


	//   ....[91]....
        /*09fc*/ 	.word	0x0001a560


	//   ....[92]....
        /*0a00*/ 	.word	0x0001a580


	//   ....[93]....
        /*0a04*/ 	.word	0x0001a590


	//   ....[94]....
        /*0a08*/ 	.word	0x0001a690


	//   ....[95]....
        /*0a0c*/ 	.word	0x0001a6a0


	//   ....[96]....
        /*0a10*/ 	.word	0x0001c2d0


	//   ....[97]....
        /*0a14*/ 	.word	0x0001c300


	//   ....[98]....
        /*0a18*/ 	.word	0x0001c340


	//   ....[99]....
        /*0a1c*/ 	.word	0x0001c370


	//   ....[100]....
        /*0a20*/ 	.word	0x0001c3a0


	//   ....[101]....
        /*0a24*/ 	.word	0x0001c3d0


	//   ....[102]....
        /*0a28*/ 	.word	0x0001c400


	//   ....[103]....
        /*0a2c*/ 	.word	0x0001c430


	//   ....[104]....
        /*0a30*/ 	.word	0x0001c5b0


	//   ....[105]....
        /*0a34*/ 	.word	0x0001c5e0


	//   ....[106]....
        /*0a38*/ 	.word	0x0001c610


	//   ....[107]....
        /*0a3c*/ 	.word	0x0001c640


	//   ....[108]....
        /*0a40*/ 	.word	0x0001c670


	//   ....[109]....
        /*0a44*/ 	.word	0x0001c6a0


	//   ....[110]....
        /*0a48*/ 	.word	0x0001c760


	//   ....[111]....
        /*0a4c*/ 	.word	0x0001c780


	//   ....[112]....
        /*0a50*/ 	.word	0x0001c7f0


	//   ....[113]....
        /*0a54*/ 	.word	0x0001ce90


	//   ....[114]....
        /*0a58*/ 	.word	0x0001d300


	//   ....[115]....
        /*0a5c*/ 	.word	0x0001d390


	//   ....[116]....
        /*0a60*/ 	.word	0x0001d3e0


	//   ....[117]....
        /*0a64*/ 	.word	0x0001d430


	//   ....[118]....
        /*0a68*/ 	.word	0x0001d500


	//   ....[119]....
        /*0a6c*/ 	.word	0x0001d590


	//   ....[120]....
        /*0a70*/ 	.word	0x0001d5e0


	//   ....[121]....
        /*0a74*/ 	.word	0x0001d630


	//   ....[122]....
        /*0a78*/ 	.word	0x0001d930


	//   ....[123]....
        /*0a7c*/ 	.word	0x0001dc10


	//   ....[124]....
        /*0a80*/ 	.word	0x0001dde0


	//   ....[125]....
        /*0a84*/ 	.word	0x0001de40


	//   ....[126]....
        /*0a88*/ 	.word	0x0001dea0


	//   ....[127]....
        /*0a8c*/ 	.word	0x0001df40


	//   ....[128]....
        /*0a90*/ 	.word	0x0001e010


	//   ....[129]....
        /*0a94*/ 	.word	0x0001e0f0


	//   ....[130]....
        /*0a98*/ 	.word	0x0001e3c0


	//   ....[131]....
        /*0a9c*/ 	.word	0x0001e460


	//   ....[132]....
        /*0aa0*/ 	.word	0x0001e580


	//   ....[133]....
        /*0aa4*/ 	.word	0x0001e5f0


	//   ....[134]....
        /*0aa8*/ 	.word	0x0001e660


	//   ....[135]....
        /*0aac*/ 	.word	0x0001e6d0


	//   ....[136]....
        /*0ab0*/ 	.word	0x0001e740


	//   ....[137]....
        /*0ab4*/ 	.word	0x0001e7c0


	//   ....[138]....
        /*0ab8*/ 	.word	0x0001e850


	//   ....[139]....
        /*0abc*/ 	.word	0x0001e8f0


	//   ....[140]....
        /*0ac0*/ 	.word	0x0001e960


	//   ....[141]....
        /*0ac4*/ 	.word	0x0001e9d0


	//   ....[142]....
        /*0ac8*/ 	.word	0x0001ea40


	//   ....[143]....
        /*0acc*/ 	.word	0x0001eac0


	//   ....[144]....
        /*0ad0*/ 	.word	0x0001eb30


	//   ....[145]....
        /*0ad4*/ 	.word	0x0001ebd0


	//   ....[146]....
        /*0ad8*/ 	.word	0x0001ec60


	//   ....[147]....
        /*0adc*/ 	.word	0x0001ed90


	//----- nvinfo : EIATTR_REG_RECONFIG
	.align		4
.L_1403:
        /*0ae0*/ 	.byte	0x01, 0x54
	.zero		2


	//----- nvinfo : EIATTR_SYSCALL_OFFSETS
	.align		4
        /*0ae4*/ 	.byte	0x04, 0x46
        /*0ae6*/ 	.short	(.L_1405 - .L_1404)


	//   ....[0]....
.L_1404:
        /*0ae8*/ 	.word	0x00001a90


	//   ....[1]....
        /*0aec*/ 	.word	0x00001be0


	//   ....[2]....
        /*0af0*/ 	.word	0x00006d00


	//   ....[3]....
        /*0af4*/ 	.word	0x000072c0


	//   ....[4]....
        /*0af8*/ 	.word	0x00019090


	//   ....[5]....
        /*0afc*/ 	.word	0x00019220


	//   ....[6]....
        /*0b00*/ 	.word	0x00019370


	//   ....[7]....
        /*0b04*/ 	.word	0x000194c0


	//   ....[8]....
        /*0b08*/ 	.word	0x00019fe0


	//----- nvinfo : EIATTR_MBARRIER_INSTR_OFFSETS
	.align		4
.L_1405:
        /*0b0c*/ 	.byte	0x04, 0x39
        /*0b0e*/ 	.short	(.L_1407 - .L_1406)


	//   ....[0]....
.L_1406:
        /*0b10*/ 	.word	0x000002d0
        /*0b14*/ 	.word	0x000000ff
        /*0b18*/ 	.word	0x00019c00
        /*0b1c*/ 	.short	0x0100
        /*0b1e*/ 	.byte	0x08
	.zero		1


	//   ....[1]....
        /*0b20*/ 	.word	0x000002e0
        /*0b24*/ 	.word	0x000000ff
        /*0b28*/ 	.word	0x00019c20
        /*0b2c*/ 	.short	0x0100
        /*0b2e*/ 	.byte	0x08
	.zero		1


	//   ....[2]....
        /*0b30*/ 	.word	0x000003d0
        /*0b34*/ 	.word	0x000000ff
        /*0b38*/ 	.word	0x00019c30
        /*0b3c*/ 	.short	0x0100
        /*0b3e*/ 	.byte	0x08
	.zero		1


	//   ....[3]....
        /*0b40*/ 	.word	0x000003e0
        /*0b44*/ 	.word	0x000000ff
        /*0b48*/ 	.word	0x00019c40
        /*0b4c*/ 	.short	0x0100
        /*0b4e*/ 	.byte	0x08
	.zero		1


	//   ....[4]....
        /*0b50*/ 	.word	0x000003f0
        /*0b54*/ 	.word	0x000000ff
        /*0b58*/ 	.word	0x00019c38
        /*0b5c*/ 	.short	0x0100
        /*0b5e*/ 	.byte	0x08
	.zero		1


	//   ....[5]....
        /*0b60*/ 	.word	0x00000400
        /*0b64*/ 	.word	0x000000ff
        /*0b68*/ 	.word	0x00019c48
        /*0b6c*/ 	.short	0x0100
        /*0b6e*/ 	.byte	0x08
	.zero		1


	//   ....[6]....
        /*0b70*/ 	.word	0x00000530
        /*0b74*/ 	.word	0x000000ff
        /*0b78*/ 	.word	0x00019c50
        /*0b7c*/ 	.short	0x0100
        /*0b7e*/ 	.byte	0x08
	.zero		1


	//   ....[7]....
        /*0b80*/ 	.word	0x00000540
        /*0b84*/ 	.word	0x000000ff
        /*0b88*/ 	.word	0x00019c60
        /*0b8c*/ 	.short	0x0100
        /*0b8e*/ 	.byte	0x08
	.zero		1


	//   ....[8]....
        /*0b90*/ 	.word	0x00000550
        /*0b94*/ 	.word	0x000000ff
        /*0b98*/ 	.word	0x00019c58
        /*0b9c*/ 	.short	0x0100
        /*0b9e*/ 	.byte	0x08
	.zero		1


	//   ....[9]....
        /*0ba0*/ 	.word	0x00000560
        /*0ba4*/ 	.word	0x000000ff
        /*0ba8*/ 	.word	0x00019c68
        /*0bac*/ 	.short	0x0100
        /*0bae*/ 	.byte	0x08
	.zero		1


	//   ....[10]....
        /*0bb0*/ 	.word	0x00000650
        /*0bb4*/ 	.word	0x000000ff
        /*0bb8*/ 	.word	0x00019c70
        /*0bbc*/ 	.short	0x0100
        /*0bbe*/ 	.byte	0x06
	.zero		1


	//   ....[11]....
        /*0bc0*/ 	.word	0x00000660
        /*0bc4*/ 	.word	0x000000ff
        /*0bc8*/ 	.word	0x00019c80
        /*0bcc*/ 	.short	0x0100
        /*0bce*/ 	.byte	0x06
	.zero		1


	//   ....[12]....
        /*0bd0*/ 	.word	0x00000670
        /*0bd4*/ 	.word	0x000000ff
        /*0bd8*/ 	.word	0x00019c78
        /*0bdc*/ 	.short	0x0100
        /*0bde*/ 	.byte	0x06
	.zero		1


	//   ....[13]....
        /*0be0*/ 	.word	0x00000680
        /*0be4*/ 	.word	0x000000ff
        /*0be8*/ 	.word	0x00019c88
        /*0bec*/ 	.short	0x0100
        /*0bee*/ 	.byte	0x06
	.zero		1


	//   ....[14]....
        /*0bf0*/ 	.word	0x000007b0
        /*0bf4*/ 	.word	0x000000ff
        /*0bf8*/ 	.word	0x00019c90
        /*0bfc*/ 	.short	0x0100
        /*0bfe*/ 	.byte	0x08
	.zero		1


	//   ....[15]....
        /*0c00*/ 	.word	0x000007c0
        /*0c04*/ 	.word	0x000000ff
        /*0c08*/ 	.word	0x00019ca0
        /*0c0c*/ 	.short	0x0100
        /*0c0e*/ 	.byte	0x08
	.zero		1


	//   ....[16]....
        /*0c10*/ 	.word	0x000007d0
        /*0c14*/ 	.word	0x000000ff
        /*0c18*/ 	.word	0x00019c98
        /*0c1c*/ 	.short	0x0100
        /*0c1e*/ 	.byte	0x08
	.zero		1


	//   ....[17]....
        /*0c20*/ 	.word	0x000007e0
        /*0c24*/ 	.word	0x000000ff
        /*0c28*/ 	.word	0x00019ca8
        /*0c2c*/ 	.short	0x0100
        /*0c2e*/ 	.byte	0x08
	.zero		1


	//   ....[18]....
        /*0c30*/ 	.word	0x00000910
        /*0c34*/ 	.word	0x000000ff
        /*0c38*/ 	.word	0x00019cb0
        /*0c3c*/ 	.short	0x0100
        /*0c3e*/ 	.byte	0x08
	.zero		1


	//   ....[19]....
        /*0c40*/ 	.word	0x00000920
        /*0c44*/ 	.word	0x000000ff
        /*0c48*/ 	.word	0x00019cc0
        /*0c4c*/ 	.short	0x0100
        /*0c4e*/ 	.byte	0x08
	.zero		1


	//   ....[20]....
        /*0c50*/ 	.word	0x00000930
        /*0c54*/ 	.word	0x000000ff
        /*0c58*/ 	.word	0x00019cb8
        /*0c5c*/ 	.short	0x0100
        /*0c5e*/ 	.byte	0x08
	.zero		1


	//   ....[21]....
        /*0c60*/ 	.word	0x00000940
        /*0c64*/ 	.word	0x000000ff
        /*0c68*/ 	.word	0x00019cc8
        /*0c6c*/ 	.short	0x0100
        /*0c6e*/ 	.byte	0x08
	.zero		1


	//   ....[22]....
        /*0c70*/ 	.word	0x00002910
        /*0c74*/ 	.word	0x00000052
        /*0c78*/ 	.word	0x00019c90
        /*0c7c*/ 	.short	0x010a
        /*0c7e*/ 	.byte	0x3f
	.zero		1


	//   ....[23]....
        /*0c80*/ 	.word	0x000041d0
        /*0c84*/ 	.word	0x00000052
        /*0c88*/ 	.word	0x00019c90
        /*0c8c*/ 	.short	0x010a
        /*0c8e*/ 	.byte	0x3f
	.zero		1


	//   ....[24]....
        /*0c90*/ 	.word	0x00006310
        /*0c94*/ 	.word	0x00000052
        /*0c98*/ 	.word	0x00019c90
        /*0c9c*/ 	.short	0x010a
        /*0c9e*/ 	.byte	0x3f
	.zero		1


	//   ....[25]....
        /*0ca0*/ 	.word	0x000064e0
        /*0ca4*/ 	.word	0x00000008
        /*0ca8*/ 	.word	0x00000000
        /*0cac*/ 	.short	0x0101
        /*0cae*/ 	.byte	0x3f
	.zero		1


	//   ....[26]....
        /*0cb0*/ 	.word	0x00006520
        /*0cb4*/ 	.word	0x00000052
        /*0cb8*/ 	.word	0x00019cb0
        /*0cbc*/ 	.short	0x010a
        /*0cbe*/ 	.byte	0x3f
	.zero		1


	//   ....[27]....
        /*0cc0*/ 	.word	0x00006790
        /*0cc4*/ 	.word	0x00000052
        /*0cc8*/ 	.word	0x00000000
        /*0ccc*/ 	.short	0x0101
        /*0cce*/ 	.byte	0x3f
	.zero		1


	//   ....[28]....
        /*0cd0*/ 	.word	0x00007040
        /*0cd4*/ 	.word	0x00000010
        /*0cd8*/ 	.word	0x00019c00
        /*0cdc*/ 	.short	0x010a
        /*0cde*/ 	.byte	0x3f
	.zero		1


	//   ....[29]....
        /*0ce0*/ 	.word	0x00007090
        /*0ce4*/ 	.word	0x00000010
        /*0ce8*/ 	.word	0x00019c00
        /*0cec*/ 	.short	0x010a
        /*0cee*/ 	.byte	0x3f
	.zero		1


	//   ....[30]....
        /*0cf0*/ 	.word	0x00007890
        /*0cf4*/ 	.word	0x00000010
        /*0cf8*/ 	.word	0x00019c00
        /*0cfc*/ 	.short	0x010a
        /*0cfe*/ 	.byte	0x3f
	.zero		1


	//   ....[31]....
        /*0d00*/ 	.word	0x00009550
        /*0d04*/ 	.word	0x00000010
        /*0d08*/ 	.word	0x00019c00
        /*0d0c*/ 	.short	0x010a
        /*0d0e*/ 	.byte	0x3f
	.zero		1


	//   ....[32]....
        /*0d10*/ 	.word	0x0000b6e0
        /*0d14*/ 	.word	0x00000000
        /*0d18*/ 	.word	0x00019c30
        /*0d1c*/ 	.short	0x010a
        /*0d1e*/ 	.byte	0x3f
	.zero		1


	//   ....[33]....
        /*0d20*/ 	.word	0x0000b750
        /*0d24*/ 	.word	0x00000000
        /*0d28*/ 	.word	0x00019c30
        /*0d2c*/ 	.short	0x010a
        /*0d2e*/ 	.byte	0x3f
	.zero		1


	//   ....[34]....
        /*0d30*/ 	.word	0x0000d800
        /*0d34*/ 	.word	0x0000001d
        /*0d38*/ 	.word	0x00000000
        /*0d3c*/ 	.short	0x0101
        /*0d3e*/ 	.byte	0x3f
	.zero		1


	//   ....[35]....
        /*0d40*/ 	.word	0x0000e1c0
        /*0d44*/ 	.word	0x0000000f
        /*0d48*/ 	.word	0x00019c30
        /*0d4c*/ 	.short	0x010a
        /*0d4e*/ 	.byte	0x3f
	.zero		1


	//   ....[36]....
        /*0d50*/ 	.word	0x0000e230
        /*0d54*/ 	.word	0x0000000f
        /*0d58*/ 	.word	0x00019c30
        /*0d5c*/ 	.short	0x010a
        /*0d5e*/ 	.byte	0x3f
	.zero		1


	//   ....[37]....
        /*0d60*/ 	.word	0x0000e430
        /*0d64*/ 	.word	0x00000014
        /*0d68*/ 	.word	0x00019c50
        /*0d6c*/ 	.short	0x010a
        /*0d6e*/ 	.byte	0x3f
	.zero		1


	//   ....[38]....
        /*0d70*/ 	.word	0x0000e480
        /*0d74*/ 	.word	0x00000014
        /*0d78*/ 	.word	0x00019c50
        /*0d7c*/ 	.short	0x010a
        /*0d7e*/ 	.byte	0x3f
	.zero		1


	//   ....[39]....
        /*0d80*/ 	.word	0x00010380
        /*0d84*/ 	.word	0x0000000f
        /*0d88*/ 	.word	0x00000000
        /*0d8c*/ 	.short	0x0101
        /*0d8e*/ 	.byte	0x3f
	.zero		1


	//   ....[40]....
        /*0d90*/ 	.word	0x00010a10
        /*0d94*/ 	.word	0x00000014
        /*0d98*/ 	.word	0x00000000
        /*0d9c*/ 	.short	0x0101
        /*0d9e*/ 	.byte	0x3f
	.zero		1


	//   ....[41]....
        /*0da0*/ 	.word	0x00011120
        /*0da4*/ 	.word	0x0000000a
        /*0da8*/ 	.word	0x00019c30
        /*0dac*/ 	.short	0x010a
        /*0dae*/ 	.byte	0x3f
	.zero		1


	//   ....[42]....
        /*0db0*/ 	.word	0x00011190
        /*0db4*/ 	.word	0x0000000a
        /*0db8*/ 	.word	0x00019c30
        /*0dbc*/ 	.short	0x010a
        /*0dbe*/ 	.byte	0x3f
	.zero		1


	//   ....[43]....
        /*0dc0*/ 	.word	0x00011390
        /*0dc4*/ 	.word	0x0000000f
        /*0dc8*/ 	.word	0x00019c50
        /*0dcc*/ 	.short	0x010a
        /*0dce*/ 	.byte	0x3f
	.zero		1


	//   ....[44]....
        /*0dd0*/ 	.word	0x000113e0
        /*0dd4*/ 	.word	0x0000000f
        /*0dd8*/ 	.word	0x00019c50
        /*0ddc*/ 	.short	0x010a
        /*0dde*/ 	.byte	0x3f
	.zero		1


	//   ....[45]....
        /*0de0*/ 	.word	0x000128a0
        /*0de4*/ 	.word	0x00000054
        /*0de8*/ 	.word	0x00000000
        /*0dec*/ 	.short	0x0101
        /*0dee*/ 	.byte	0x3f
	.zero		1


	//   ....[46]....
        /*0df0*/ 	.word	0x00013590
        /*0df4*/ 	.word	0x0000000f
        /*0df8*/ 	.word	0x00000000
        /*0dfc*/ 	.short	0x0101
        /*0dfe*/ 	.byte	0x3f
	.zero		1


	//   ....[47]....
        /*0e00*/ 	.word	0x00013610
        /*0e04*/ 	.word	0x0000000a
        /*0e08*/ 	.word	0x00019c50
        /*0e0c*/ 	.short	0x010a
        /*0e0e*/ 	.byte	0x3f
	.zero		1


	//   ....[48]....
        /*0e10*/ 	.word	0x00013660
        /*0e14*/ 	.word	0x0000000a
        /*0e18*/ 	.word	0x00019c50
        /*0e1c*/ 	.short	0x010a
        /*0e1e*/ 	.byte	0x3f
	.zero		1


	//   ....[49]....
        /*0e20*/ 	.word	0x00013f70
        /*0e24*/ 	.word	0x00000004
        /*0e28*/ 	.word	0x00000000
        /*0e2c*/ 	.short	0x0101
        /*0e2e*/ 	.byte	0x3f
	.zero		1


	//   ....[50]....
        /*0e30*/ 	.word	0x00015580
        /*0e34*/ 	.word	0x00000000
        /*0e38*/ 	.word	0x00000000
        /*0e3c*/ 	.short	0x0101
        /*0e3e*/ 	.byte	0x3f
	.zero		1


	//   ....[51]....
        /*0e40*/ 	.word	0x00017a00
        /*0e44*/ 	.word	0x00000016
        /*0e48*/ 	.word	0x00019c20
        /*0e4c*/ 	.short	0x010a
        /*0e4e*/ 	.byte	0x3f
	.zero		1


	//   ....[52]....
        /*0e50*/ 	.word	0x00017ac0
        /*0e54*/ 	.word	0x00000008
        /*0e58*/ 	.word	0x00019ca0
        /*0e5c*/ 	.short	0x010a
        /*0e5e*/ 	.byte	0x3f
	.zero		1


	//   ....[53]....
        /*0e60*/ 	.word	0x00017ef0
        /*0e64*/ 	.word	0x00000008
        /*0e68*/ 	.word	0x00019cc0
        /*0e6c*/ 	.short	0x010a
        /*0e6e*/ 	.byte	0x3f
	.zero		1


	//   ....[54]....
        /*0e70*/ 	.word	0x00018450
        /*0e74*/ 	.word	0x00000008
        /*0e78*/ 	.word	0x00019ca0
        /*0e7c*/ 	.short	0x010a
        /*0e7e*/ 	.byte	0x3f
	.zero		1


	//   ....[55]....
        /*0e80*/ 	.word	0x00018870
        /*0e84*/ 	.word	0x00000008
        /*0e88*/ 	.word	0x00019cc0
        /*0e8c*/ 	.short	0x010a
        /*0e8e*/ 	.byte	0x3f
	.zero		1


	//   ....[56]....
        /*0e90*/ 	.word	0x00019880
        /*0e94*/ 	.word	0x00000004
        /*0e98*/ 	.word	0x00019c80
        /*0e9c*/ 	.short	0x010a
        /*0e9e*/ 	.byte	0x3f
	.zero		1


	//   ....[57]....
        /*0ea0*/ 	.word	0x00019ae0
        /*0ea4*/ 	.word	0x00000004
        /*0ea8*/ 	.word	0x00019c40
        /*0eac*/ 	.short	0x010a
        /*0eae*/ 	.byte	0x3f
	.zero		1


	//   ....[58]....
        /*0eb0*/ 	.word	0x0001a780
        /*0eb4*/ 	.word	0x00000016
        /*0eb8*/ 	.word	0x00019c00
        /*0ebc*/ 	.short	0x0107
        /*0ebe*/ 	.byte	0x3f
	.zero		1


	//   ....[59]....
        /*0ec0*/ 	.word	0x0001a880
        /*0ec4*/ 	.word	0x00000016
        /*0ec8*/ 	.word	0x00019c00
        /*0ecc*/ 	.short	0x0101
        /*0ece*/ 	.byte	0x3f
	.zero		1


	//   ....[60]....
        /*0ed0*/ 	.word	0x0001a8a0
        /*0ed4*/ 	.word	0x00000016
        /*0ed8*/ 	.word	0x00019c20
        /*0edc*/ 	.short	0x010a
        /*0ede*/ 	.byte	0x3f
	.zero		1


	//   ....[61]....
        /*0ee0*/ 	.word	0x0001ab90
        /*0ee4*/ 	.word	0x00000006
        /*0ee8*/ 	.word	0x00019c80
        /*0eec*/ 	.short	0x010a
        /*0eee*/ 	.byte	0x3f
	.zero		1


	//   ....[62]....
        /*0ef0*/ 	.word	0x0001afe0
        /*0ef4*/ 	.word	0x00000006
        /*0ef8*/ 	.word	0x00019c40
        /*0efc*/ 	.short	0x010a
        /*0efe*/ 	.byte	0x3f
	.zero		1


	//   ....[63]....
        /*0f00*/ 	.word	0x0001b490
        /*0f04*/ 	.word	0x00000003
        /*0f08*/ 	.word	0x00019c70
        /*0f0c*/ 	.short	0x010a
        /*0f0e*/ 	.byte	0x3f
	.zero		1


	//   ....[64]....
        /*0f10*/ 	.word	0x0001b500
        /*0f14*/ 	.word	0x00000003
        /*0f18*/ 	.word	0x00019c60
        /*0f1c*/ 	.short	0x010a
        /*0f1e*/ 	.byte	0x3f
	.zero		1


	//   ....[65]....
        /*0f20*/ 	.word	0x0001b960
        /*0f24*/ 	.word	0x00000003
        /*0f28*/ 	.word	0x00019c50
        /*0f2c*/ 	.short	0x0101
        /*0f2e*/ 	.byte	0x3f
	.zero		1


	//   ....[66]....
        /*0f30*/ 	.word	0x0001b9e0
        /*0f34*/ 	.word	0x00000003
        /*0f38*/ 	.word	0x00000000
        /*0f3c*/ 	.short	0x0101
        /*0f3e*/ 	.byte	0x3f
	.zero		1


	//   ....[67]....
        /*0f40*/ 	.word	0x0001bbd0
        /*0f44*/ 	.word	0x00000000
        /*0f48*/ 	.word	0x00019c70
        /*0f4c*/ 	.short	0x010a
        /*0f4e*/ 	.byte	0x3f
	.zero		1


	//   ....[68]....
        /*0f50*/ 	.word	0x0001bc40
        /*0f54*/ 	.word	0x00000000
        /*0f58*/ 	.word	0x00019c60
        /*0f5c*/ 	.short	0x010a
        /*0f5e*/ 	.byte	0x3f
	.zero		1


	//   ....[69]....
        /*0f60*/ 	.word	0x0001c0a0
        /*0f64*/ 	.word	0x00000000
        /*0f68*/ 	.word	0x00019c50
        /*0f6c*/ 	.short	0x0101
        /*0f6e*/ 	.byte	0x3f
	.zero		1


	//   ....[70]....
        /*0f70*/ 	.word	0x0001c0f0
        /*0f74*/ 	.word	0x00000002
        /*0f78*/ 	.word	0x00000000
        /*0f7c*/ 	.short	0x0101
        /*0f7e*/ 	.byte	0x3f
	.zero		1


	//   ....[71]....
        /*0f80*/ 	.word	0x0001ce10
        /*0f84*/ 	.word	0x00000009
        /*0f88*/ 	.word	0x00019c20
        /*0f8c*/ 	.short	0x010a
        /*0f8e*/ 	.byte	0x3f
	.zero		1


	//   ....[72]....
        /*0f90*/ 	.word	0x0001cfa0
        /*0f94*/ 	.word	0x00000007
        /*0f98*/ 	.word	0x00000000
        /*0f9c*/ 	.short	0x010a
        /*0f9e*/ 	.byte	0x3f
	.zero		1


	//   ....[73]....
        /*0fa0*/ 	.word	0x0001d010
        /*0fa4*/ 	.word	0x00000003
        /*0fa8*/ 	.word	0x00000000
        /*0fac*/ 	.short	0x010a
        /*0fae*/ 	.byte	0x3f
	.zero		1


	//   ....[74]....
        /*0fb0*/ 	.word	0x0001d060
        /*0fb4*/ 	.word	0x00000003
        /*0fb8*/ 	.word	0x00019c60
        /*0fbc*/ 	.short	0x010a
        /*0fbe*/ 	.byte	0x3f
	.zero		1


	//   ....[75]....
        /*0fc0*/ 	.word	0x0001d0b0
        /*0fc4*/ 	.word	0x00000005
        /*0fc8*/ 	.word	0x00019c60
        /*0fcc*/ 	.short	0x010a
        /*0fce*/ 	.byte	0x3f
	.zero		1


	//   ....[76]....
        /*0fd0*/ 	.word	0x0001d0f0
        /*0fd4*/ 	.word	0x00000003
        /*0fd8*/ 	.word	0x00019c80
        /*0fdc*/ 	.short	0x010a
        /*0fde*/ 	.byte	0x3f
	.zero		1


	//   ....[77]....
        /*0fe0*/ 	.word	0x0001d110
        /*0fe4*/ 	.word	0x00000005
        /*0fe8*/ 	.word	0x00019c80
        /*0fec*/ 	.short	0x010a
        /*0fee*/ 	.byte	0x3f
	.zero		1


	//   ....[78]....
        /*0ff0*/ 	.word	0x0001d170
        /*0ff4*/ 	.word	0x00000052
        /*0ff8*/ 	.word	0x00019c90
        /*0ffc*/ 	.short	0x010a
        /*0ffe*/ 	.byte	0x3f
	.zero		1


	//   ....[79]....
        /*1000*/ 	.word	0x0001d1c0
        /*1004*/ 	.word	0x00000052
        /*1008*/ 	.word	0x00019c90
        /*100c*/ 	.short	0x010a
        /*100e*/ 	.byte	0x3f
	.zero		1


	//   ....[80]....
        /*1010*/ 	.word	0x0001d210
        /*1014*/ 	.word	0x00000052
        /*1018*/ 	.word	0x00019c90
        /*101c*/ 	.short	0x010a
        /*101e*/ 	.byte	0x3f
	.zero		1


	//   ....[81]....
        /*1020*/ 	.word	0x0001d260
        /*1024*/ 	.word	0x00000052
        /*1028*/ 	.word	0x00019cb0
        /*102c*/ 	.short	0x010a
        /*102e*/ 	.byte	0x3f
	.zero		1


	//   ....[82]....
        /*1030*/ 	.word	0x0001d460
        /*1034*/ 	.word	0x00000010
        /*1038*/ 	.word	0x00019c00
        /*103c*/ 	.short	0x010a
        /*103e*/ 	.byte	0x3f
	.zero		1


	//   ....[83]....
        /*1040*/ 	.word	0x0001d670
        /*1044*/ 	.word	0x00000010
        /*1048*/ 	.word	0x00019c00
        /*104c*/ 	.short	0x010a
        /*104e*/ 	.byte	0x3f
	.zero		1


	//   ....[84]....
        /*1050*/ 	.word	0x0001d6c0
        /*1054*/ 	.word	0x00000000
        /*1058*/ 	.word	0x00019c30
        /*105c*/ 	.short	0x010a
        /*105e*/ 	.byte	0x3f
	.zero		1


	//   ....[85]....
        /*1060*/ 	.word	0x0001d710
        /*1064*/ 	.word	0x0000000f
        /*1068*/ 	.word	0x00019c30
        /*106c*/ 	.short	0x010a
        /*106e*/ 	.byte	0x3f
	.zero		1


	//   ....[86]....
        /*1070*/ 	.word	0x0001d760
        /*1074*/ 	.word	0x00000014
        /*1078*/ 	.word	0x00019c50
        /*107c*/ 	.short	0x010a
        /*107e*/ 	.byte	0x3f
	.zero		1


	//   ....[87]....
        /*1080*/ 	.word	0x0001d7b0
        /*1084*/ 	.word	0x0000000a
        /*1088*/ 	.word	0x00019c30
        /*108c*/ 	.short	0x010a
        /*108e*/ 	.byte	0x3f
	.zero		1


	//   ....[88]....
        /*1090*/ 	.word	0x0001d800
        /*1094*/ 	.word	0x0000000f
        /*1098*/ 	.word	0x00019c50
        /*109c*/ 	.short	0x010a
        /*109e*/ 	.byte	0x3f
	.zero		1


	//   ....[89]....
        /*10a0*/ 	.word	0x0001d850
        /*10a4*/ 	.word	0x0000000a
        /*10a8*/ 	.word	0x00019c50
        /*10ac*/ 	.short	0x010a
        /*10ae*/ 	.byte	0x3f
	.zero		1


	//   ....[90]....
        /*10b0*/ 	.word	0x0001d9f0
        /*10b4*/ 	.word	0x00000016
        /*10b8*/ 	.word	0x00019c20
        /*10bc*/ 	.short	0x010a
        /*10be*/ 	.byte	0x3f
	.zero		1


	//   ....[91]....
        /*10c0*/ 	.word	0x0001da40
        /*10c4*/ 	.word	0x00000008
        /*10c8*/ 	.word	0x00019ca0
        /*10cc*/ 	.short	0x010a
        /*10ce*/ 	.byte	0x3f
	.zero		1


	//   ....[92]....
        /*10d0*/ 	.word	0x0001da90
        /*10d4*/ 	.word	0x00000008
        /*10d8*/ 	.word	0x00019cc0
        /*10dc*/ 	.short	0x010a
        /*10de*/ 	.byte	0x3f
	.zero		1


	//   ....[93]....
        /*10e0*/ 	.word	0x0001dae0
        /*10e4*/ 	.word	0x00000008
        /*10e8*/ 	.word	0x00019ca0
        /*10ec*/ 	.short	0x010a
        /*10ee*/ 	.byte	0x3f
	.zero		1


	//   ....[94]....
        /*10f0*/ 	.word	0x0001db30
        /*10f4*/ 	.word	0x00000008
        /*10f8*/ 	.word	0x00019cc0
        /*10fc*/ 	.short	0x010a
        /*10fe*/ 	.byte	0x3f
	.zero		1


	//   ....[95]....
        /*1100*/ 	.word	0x0001dcd0
        /*1104*/ 	.word	0x00000004
        /*1108*/ 	.word	0x00019c80
        /*110c*/ 	.short	0x010a
        /*110e*/ 	.byte	0x3f
	.zero		1


	//   ....[96]....
        /*1110*/ 	.word	0x0001dd20
        /*1114*/ 	.word	0x00000004
        /*1118*/ 	.word	0x00019c40
        /*111c*/ 	.short	0x010a
        /*111e*/ 	.byte	0x3f
	.zero		1


	//   ....[97]....
        /*1120*/ 	.word	0x0001e130
        /*1124*/ 	.word	0x00000016
        /*1128*/ 	.word	0x00019c20
        /*112c*/ 	.short	0x010a
        /*112e*/ 	.byte	0x3f
	.zero		1


	//   ....[98]....
        /*1130*/ 	.word	0x0001e180
        /*1134*/ 	.word	0x00000006
        /*1138*/ 	.word	0x00019c80
        /*113c*/ 	.short	0x010a
        /*113e*/ 	.byte	0x3f
	.zero		1


	//   ....[99]....
        /*1140*/ 	.word	0x0001e1d0
        /*1144*/ 	.word	0x00000006
        /*1148*/ 	.word	0x00019c40
        /*114c*/ 	.short	0x010a
        /*114e*/ 	.byte	0x3f
	.zero		1


	//   ....[100]....
        /*1150*/ 	.word	0x0001e220
        /*1154*/ 	.word	0x00000003
        /*1158*/ 	.word	0x00019c70
        /*115c*/ 	.short	0x010a
        /*115e*/ 	.byte	0x3f
	.zero		1


	//   ....[101]....
        /*1160*/ 	.word	0x0001e270
        /*1164*/ 	.word	0x00000003
        /*1168*/ 	.word	0x00019c60
        /*116c*/ 	.short	0x010a
        /*116e*/ 	.byte	0x3f
	.zero		1


	//   ....[102]....
        /*1170*/ 	.word	0x0001e2c0
        /*1174*/ 	.word	0x00000000
        /*1178*/ 	.word	0x00019c70
        /*117c*/ 	.short	0x010a
        /*117e*/ 	.byte	0x3f
	.zero		1


	//   ....[103]....
        /*1180*/ 	.word	0x0001e310
        /*1184*/ 	.word	0x00000000
        /*1188*/ 	.word	0x00019c60
        /*118c*/ 	.short	0x010a
        /*118e*/ 	.byte	0x3f
	.zero		1


	//   ....[104]....
        /*1190*/ 	.word	0x0001ecb0
        /*1194*/ 	.word	0x00000009
        /*1198*/ 	.word	0x00019c20
        /*119c*/ 	.short	0x010a
        /*119e*/ 	.byte	0x3f
	.zero		1


	//   ....[105]....
        /*11a0*/ 	.word	0x0001ee50
        /*11a4*/ 	.word	0x00000007
        /*11a8*/ 	.word	0x00000000
        /*11ac*/ 	.short	0x010a
        /*11ae*/ 	.byte	0x3f
	.zero		1


	//   ....[106]....
        /*11b0*/ 	.word	0x0001eea0
        /*11b4*/ 	.word	0x00000003
        /*11b8*/ 	.word	0x00000000
        /*11bc*/ 	.short	0x010a
        /*11be*/ 	.byte	0x3f
	.zero		1


	//   ....[107]....
        /*11c0*/ 	.word	0x0001eef0
        /*11c4*/ 	.word	0x00000003
        /*11c8*/ 	.word	0x00019c60
        /*11cc*/ 	.short	0x010a
        /*11ce*/ 	.byte	0x3f
	.zero		1


	//   ....[108]....
        /*11d0*/ 	.word	0x0001ef40
        /*11d4*/ 	.word	0x00000005
        /*11d8*/ 	.word	0x00019c60
        /*11dc*/ 	.short	0x010a
        /*11de*/ 	.byte	0x3f
	.zero		1


	//   ....[109]....
        /*11e0*/ 	.word	0x0001ef90
        /*11e4*/ 	.word	0x00000003
        /*11e8*/ 	.word	0x00019c80
        /*11ec*/ 	.short	0x010a
        /*11ee*/ 	.byte	0x3f
	.zero		1


	//----- nvinfo : EIATTR_NUM_MBARRIERS
	.align		4
.L_1407:
        /*11f0*/ 	.byte	0x03, 0x38
        /*11f2*/ 	.short	0x0016


	//----- nvinfo : EIATTR_EXIT_INSTR_OFFSETS
	.align		4
        /*11f4*/ 	.byte	0x04, 0x1c
        /*11f6*/ 	.short	(.L_1409 - .L_1408)


	//   ....[0]....
.L_1408:
        /*11f8*/ 	.word	0x0001d160


	//----- nvinfo : EIATTR_MAX_THREADS
	.align		4
.L_1409:
        /*11fc*/ 	.byte	0x04, 0x05
        /*11fe*/ 	.short	(.L_1411 - .L_1410)
.L_1410:
        /*1200*/ 	.word	0x00000200
        /*1204*/ 	.word	0x00000001
        /*1208*/ 	.word	0x00000001


	//----- nvinfo : EIATTR_CRS_STACK_SIZE
	.align		4
.L_1411:
        /*120c*/ 	.byte	0x04, 0x1e
        /*120e*/ 	.short	(.L_1413 - .L_1412)
.L_1412:
        /*1210*/ 	.word	0x00000000


	//----- nvinfo : EIATTR_CBANK_PARAM_SIZE
	.align		4
.L_1413:
        /*1214*/ 	.byte	0x03, 0x19
        /*1216*/ 	.short	0x0af0


	//----- nvinfo : EIATTR_PARAM_CBANK
	.align		4
        /*1218*/ 	.byte	0x04, 0x0a
        /*121a*/ 	.short	(.L_1415 - .L_1414)
	.align		4
.L_1414:
        /*121c*/ 	.word	index@(.nv.constant0._ZN7cutlass13device_kernelIN5flash11enable_sm90INS1_16FlashAttnFwdSm90INS1_25CollectiveMainloopFwdSm90ILi2EN4cute5tupleIJNS5_1CILi1EEES8_S8_EEENS6_IJNS7_ILi192EEENS7_ILi128EEENS7_ILi96EEEEEELi96ENS_12float_e4m3_tEfNS_4arch4Sm90ELb1ELb0ELb1ELb1ELb0ELb1ELb0ELb1ELb1ELb1ELb0ELb0EEENS1_21CollectiveEpilogueFwdINS6_IJSA_SC_SB_EEES9_NS_10bfloat16_tESG_Li384ELb1ELb1ELb0ELb1EEENS1_36VarlenDynamicPersistentTileSchedulerILi192ELi128ELi384ELi128ELb0ELb1ELb1ELb1ELb1ELb1EEEEEEEEEvNT_6ParamsE)
        /*1220*/ 	.short	0x0210
        /*1222*/ 	.short	0x0af0


	//----- nvinfo : EIATTR_SW_WAR
	.align		4
.L_1415:
        /*1224*/ 	.byte	0x04, 0x36
        /*1226*/ 	.short	(.L_1417 - .L_1416)
.L_1416:
        /*1228*/ 	.word	0x00000008
.L_1417:


//--------------------- .nv.info._ZN7cutlass13device_kernelIN5flash11enable_sm90INS1_16FlashAttnFwdSm90INS1_25CollectiveMainloopFwdSm90ILi2EN4cute5tupleIJNS5_1CILi1EEES8_S8_EEENS6_IJNS7_ILi192EEENS7_ILi160EEENS7_ILi64EEEEEELi64ENS_12float_e4m3_tEfNS_4arch4Sm90ELb0ELb0ELb1ELb0ELb0ELb0ELb0ELb1ELb1ELb1ELb0ELb0EEENS1_21CollectiveEpilogueFwdINS6_IJSA_SC_SB_EEES9_NS_10bfloat16_tESG_Li384ELb0ELb1ELb0ELb1EEENS1_29StaticPersistentTileSchedulerILb0EEEEEEEEEvNT_6ParamsE --------------------------
	.section	.nv.info._ZN7cutlass13device_kernelIN5flash11enable_sm90INS1_16FlashAttnFwdSm90INS1_25CollectiveMainloopFwdSm90ILi2EN4cute5tupleIJNS5_1CILi1EEES8_S8_EEENS6_IJNS7_ILi192EEENS7_ILi160EEENS7_ILi64EEEEEELi64ENS_12float_e4m3_tEfNS_4arch4Sm90ELb0ELb0ELb1ELb0ELb0ELb0ELb0ELb1ELb1ELb1ELb0ELb0EEENS1_21CollectiveEpilogueFwdINS6_IJSA_SC_SB_EEES9_NS_10bfloat16_tESG_Li384ELb0ELb1ELb0ELb1EEENS1_29StaticPersistentTileSchedulerILb0EEEEEEEEEvNT_6ParamsE,"",@"SHT_CUDA_INFO"
	.sectionflags	@""
	.align	4


	//----- nvinfo : EIATTR_CUDA_API_VERSION
	.align		4
        /*0000*/ 	.byte	0x04, 0x37
        /*0002*/ 	.short	(.L_1419 - .L_1418)
.L_1418:
        /*0004*/ 	.word	0x00000082


	//----- nvinfo : EIATTR_KPARAM_INFO
	.align		4
.L_1419:
        /*0008*/ 	.byte	0x04, 0x17
        /*000a*/ 	.short	(.L_1421 - .L_1420)
.L_1420:
        /*000c*/ 	.word	0x00000000
        /*0010*/ 	.short	0x0000
        /*0012*/ 	.short	0x0070
        /*0014*/ 	.byte	0x00, 0xf0, 0x01, 0x28


	//----- nvinfo : EIATTR_SPARSE_MMA_MASK
	.align		4
.L_1421:
        /*0018*/ 	.byte	0x03, 0x50
        /*001a*/ 	.short	0x0000


	//----- nvinfo : EIATTR_MAXREG_COUNT
	.align		4
        /*001c*/ 	.byte	0x03, 0x1b
        /*001e*/ 	.short	0x0080


	//----- nvinfo : EIATTR_NUM_BARRIERS
	.align		4
        /*0020*/ 	.byte	0x02, 0x4c
        /*0022*/ 	.byte	0x09
	.zero		1


	//----- nvinfo : EIATTR_EXTERNS
	.align		4
        /*0024*/ 	.byte	0x04, 0x0f
        /*0026*/ 	.short	(.L_1423 - .L_1422)


	//   ....[0]....
	.align		4
.L_1422:
        /*0028*/ 	.word	index@(__assertfail)


	//----- nvinfo : EIATTR_MERCURY_ISA_VERSION
	.align		4
.L_1423:
        /*002c*/ 	.byte	0x03, 0x5f
        /*002e*/ 	.short	0x0101


	//----- nvinfo : EIATTR_INT_WARP_WIDE_INSTR_OFFSETS
	.align		4
        /*0030*/ 	.byte	0x04, 0x31
        /*0032*/ 	.short	(.L_1425 - .L_1424)


	//   ....[0]....
.L_1424:
        /*0034*/ 	.word	0x00000120


	//   ....[1]....
        /*0038*/ 	.word	0x00000160


	//   ....[2]....
        /*003c*/ 	.word	0x000001d0


	//----- nvinfo : EIATTR_COOP_GROUP_MASK_REGIDS
	.align		4
.L_1425:
        /*0040*/ 	.byte	0x04, 0x29
        /*0042*/ 	.short	(.L_1427 - .L_1426)


	//   ....[0]....
.L_1426:
        /*0044*/ 	.word	0xffffffff


	//   ....[1]....
        /*0048*/ 	.word	0xffffffff


	//   ....[2]....
        /*004c*/ 	.word	0xffffffff


	//   ....[3]....
        /*0050*/ 	.word	0xffffffff


	//   ....[4]....
        /*0054*/ 	.word	0xffffffff


	//   ....[5]....
        /*0058*/ 	.word	0xffffffff


	//   ....[6]....
        /*005c*/ 	.word	0xffffffff


	//   ....[7]....
        /*0060*/ 	.word	0xffffffff


	//   ....[8]....
        /*0064*/ 	.word	0xffffffff


	//   ....[9]....
        /*0068*/ 	.word	0xffffffff


	//   ....[10]....
        /*006c*/ 	.word	0xffffffff


	//   ....[11]....
        /*0070*/ 	.word	0xffffffff


	//   ....[12]....
        /*0074*/ 	.word	0xffffffff


	//   ....[13]....
        /*0078*/ 	.word	0xffffffff


	//   ....[14]....
        /*007c*/ 	.word	0xffffffff


	//   ....[15]....
        /*0080*/ 	.word	0xffffffff


	//   ....[16]....
        /*0084*/ 	.word	0xffffffff


	//   ....[17]....
        /*0088*/ 	.word	0xffffffff


	//   ....[18]....
        /*008c*/ 	.word	0xffffffff


	//   ....[19]....
        /*0090*/ 	.word	0xffffffff


	//   ....[20]....
        /*0094*/ 	.word	0xffffffff


	//   ....[21]....
        /*0098*/ 	.word	0xffffffff


	//   ....[22]....
        /*009c*/ 	.word	0xffffffff


	//   ....[23]....
        /*00a0*/ 	.word	0xffffffff


	//   ....[24]....
        /*00a4*/ 	.word	0xffffffff


	//   ....[25]....
        /*00a8*/ 	.word	0xffffffff


	//   ....[26]....
        /*00ac*/ 	.word	0xffffffff


	//   ....[27]....
        /*00b0*/ 	.word	0xffffffff


	//   ....[28]....
        /*00b4*/ 	.word	0xffffffff


	//   ....[29]....
        /*00b8*/ 	.word	0xffffffff


	//   ....[30]....
        /*00bc*/ 	.word	0xffffffff


	//   ....[31]....
        /*00c0*/ 	.word	0xffffffff


	//   ....[32]....
        /*00c4*/ 	.word	0xffffffff


	//   ....[33]....
        /*00c8*/ 	.word	0xffffffff


	//   ....[34]....
        /*00cc*/ 	.word	0xffffffff


	//   ....[35]....
        /*00d0*/ 	.word	0xffffffff


	//   ....[36]....
        /*00d4*/ 	.word	0xffffffff


	//   ....[37]....
        /*00d8*/ 	.word	0xffffffff


	//   ....[38]....
        /*00dc*/ 	.word	0xffffffff


	//   ....[39]....
        /*00e0*/ 	.word	0xffffffff


	//   ....[40]....
        /*00e4*/ 	.word	0xffffffff


	//   ....[41]....
        /*00e8*/ 	.word	0xffffffff


	//   ....[42]....
        /*00ec*/ 	.word	0xffffffff


	//   ....[43]....
        /*00f0*/ 	.word	0xffffffff


	//   ....[44]....
        /*00f4*/ 	.word	0xffffffff


	//   ....[45]....
        /*00f8*/ 	.word	0xffffffff


	//   ....[46]....
        /*00fc*/ 	.word	0xffffffff


	//   ....[47]....
        /*0100*/ 	.word	0xffffffff


	//   ....[48]....
        /*0104*/ 	.word	0xffffffff


	//   ....[49]....
        /*0108*/ 	.word	0xffffffff


	//   ....[50]....
        /*010c*/ 	.word	0xffffffff


	//   ....[51]....
        /*0110*/ 	.word	0xffffffff


	//   ....[52]....
        /*0114*/ 	.word	0xffffffff


	//   ....[53]....
        /*0118*/ 	.word	0xffffffff


	//   ....[54]....
        /*011c*/ 	.word	0xffffffff


	//   ....[55]....
        /*0120*/ 	.word	0xffffffff


	//   ....[56]....
        /*0124*/ 	.word	0xffffffff


	//   ....[57]....
        /*0128*/ 	.word	0xffffffff


	//   ....[58]....
        /*012c*/ 	.word	0xffffffff


	//   ....[59]....
        /*0130*/ 	.word	0xffffffff


	//   ....[60]....
        /*0134*/ 	.word	0xffffffff


	//   ....[61]....
        /*0138*/ 	.word	0xffffffff


	//   ....[62]....
        /*013c*/ 	.word	0x0500000f


	//   ....[63]....
        /*0140*/ 	.word	0x0500000f


	//   ....[64]....
        /*0144*/ 	.word	0x0500000f


	//   ....[65]....
        /*0148*/ 	.word	0x0500000f


	//   ....[66]....
        /*014c*/ 	.word	0x0500000f


	//   ....[67]....
        /*0150*/ 	.word	0x0500000f


	//   ....[68]....
        /*0154*/ 	.word	0x0500000f


	//   ....[69]....
        /*0158*/ 	.word	0x0500000f


	//   ....[70]....
        /*015c*/ 	.word	0x0500000f


	//   ....[71]....
        /*0160*/ 	.word	0x0500000f


	//   ....[72]....
        /*0164*/ 	.word	0x0500000f


	//   ....[73]....
        /*0168*/ 	.word	0x0500000f


	//   ....[74]....
        /*016c*/ 	.word	0x0500000f


	//----- nvinfo : EIATTR_COOP_GROUP_INSTR_OFFSETS
	.align		4
.L_1427:
        /*0170*/ 	.byte	0x04, 0x28
        /*0172*/ 	.short	(.L_1429 - .L_1428)


	//   ....[0]....
.L_1428:
        /*0174*/ 	.word	0x00000050


	//   ....[1]....
        /*0178*/ 	.word	0x00000130


	//   ....[2]....
        /*017c*/ 	.word	0x00000180


	//   ....[3]....
        /*0180*/ 	.word	0x000003b0


	//   ....[4]....
        /*0184*/ 	.word	0x00000510


	//   ....[5]....
        /*0188*/ 	.word	0x00000630


	//   ....[6]....
        /*018c*/ 	.word	0x00000790


	//   ....[7]....
        /*0190*/ 	.word	0x00000d40


	//   ....[8]....
        /*0194*/ 	.word	0x00002d50


	//   ....[9]....
        /*0198*/ 	.word	0x00002da0


	//   ....[10]....
        /*019c*/ 	.word	0x00003440


	//   ....[11]....
        /*01a0*/ 	.word	0x000034f0


	//   ....[12]....
        /*01a4*/ 	.word	0x00005ce0


	//   ....[13]....
        /*01a8*/ 	.word	0x00005d00


	//   ....[14]....
        /*01ac*/ 	.word	0x00005d30


	//   ....[15]....
        /*01b0*/ 	.word	0x00005d50


	//   ....[16]....
        /*01b4*/ 	.word	0x00007640


	//   ....[17]....
        /*01b8*/ 	.word	0x00007650


	//   ....[18]....
        /*01bc*/ 	.word	0x000076d0


	//   ....[19]....
        /*01c0*/ 	.word	0x000076e0


	//   ....[20]....
        /*01c4*/ 	.word	0x000083c0


	//   ....[21]....
        /*01c8*/ 	.word	0x000083d0


	//   ....[22]....
        /*01cc*/ 	.word	0x000083e0


	//   ....[23]....
        /*01d0*/ 	.word	0x000083f0


	//   ....[24]....
        /*01d4*/ 	.word	0x00008400


	//   ....[25]....
        /*01d8*/ 	.word	0x00008410


	//   ....[26]....
        /*01dc*/ 	.word	0x00008420


	//   ....[27]....
        /*01e0*/ 	.word	0x00008430


	//   ....[28]....
        /*01e4*/ 	.word	0x00008440


	//   ....[29]....
        /*01e8*/ 	.word	0x00008450


	//   ....[30]....
        /*01ec*/ 	.word	0x00008460


	//   ....[31]....
        /*01f0*/ 	.word	0x00008480


	//   ....[32]....
        /*01f4*/ 	.word	0x00008490


	//   ....[33]....
        /*01f8*/ 	.word	0x000084c0


	//   ....[34]....
        /*01fc*/ 	.word	0x000084d0


	//   ....[35]....
        /*0200*/ 	.word	0x00008500


	//   ....[36]....
        /*0204*/ 	.word	0x00008520


	//   ....[37]....
        /*0208*/ 	.word	0x00008540


	//   ....[38]....
        /*020c*/ 	.word	0x000085c0


	//   ....[39]....
        /*0210*/ 	.word	0x000085f0


	//   ....[40]....
        /*0214*/ 	.word	0x00008a30


	//   ....[41]....
        /*0218*/ 	.word	0x00008a60


	//   ....[42]....
        /*021c*/ 	.word	0x00008aa0


	//   ....[43]....
        /*0220*/ 	.word	0x00008ae0


	//   ....[44]....
        /*0224*/ 	.word	0x00008b10


	//   ....[45]....
        /*0228*/ 	.word	0x00008b20


	//   ....[46]....
        /*022c*/ 	.word	0x00008b30


	//   ....[47]....
        /*0230*/ 	.word	0x00008b40


	//   ....[48]....
        /*0234*/ 	.word	0x000096d0


	//   ....[49]....
        /*0238*/ 	.word	0x0000a1e0


	//   ....[50]....
        /*023c*/ 	.word	0x0000a210


	//   ....[51]....
        /*0240*/ 	.word	0x0000a240


	//   ....[52]....
        /*0244*/ 	.word	0x0000a270


	//   ....[53]....
        /*0248*/ 	.word	0x0000a2d0


	//   ....[54]....
        /*024c*/ 	.word	0x0000a300


	//   ....[55]....
        /*0250*/ 	.word	0x0000a310


	//   ....[56]....
        /*0254*/ 	.word	0x0000a340


	//   ....[57]....
        /*0258*/ 	.word	0x0000a370


	//   ....[58]....
        /*025c*/ 	.word	0x0000a3d0


	//   ....[59]....
        /*0260*/ 	.word	0x0000a3e0


	//   ....[60]....
        /*0264*/ 	.word	0x0000a400


	//   ....[61]....
        /*0268*/ 	.word	0x0000b630


	//   ....[62]....
        /*026c*/ 	.word	0x0000bb20


	//   ....[63]....
        /*0270*/ 	.word	0x0000bcd0


	//   ....[64]....
        /*0274*/ 	.word	0x0000bd20


	//   ....[65]....
        /*0278*/ 	.word	0x0000bde0


	//   ....[66]....
        /*027c*/ 	.word	0x0000bea0


	//   ....[67]....
        /*0280*/ 	.word	0x0000bf00


	//   ....[68]....
        /*0284*/ 	.word	0x0000bfb0


	//   ....[69]....
        /*0288*/ 	.word	0x0000c010


	//   ....[70]....
        /*028c*/ 	.word	0x0000c0d0


	//   ....[71]....
        /*0290*/ 	.word	0x0000c130


	//   ....[72]....
        /*0294*/ 	.word	0x0000c1f0


	//   ....[73]....
        /*0298*/ 	.word	0x0000c250


	//   ....[74]....
        /*029c*/ 	.word	0x0000c300


	//----- nvinfo : EIATTR_REG_RECONFIG
	.align		4
.L_1429:
        /*02a0*/ 	.byte	0x01, 0x54
	.zero		2


	//----- nvinfo : EIATTR_SYSCALL_OFFSETS
	.align		4
        /*02a4*/ 	.byte	0x04, 0x46
        /*02a6*/ 	.short	(.L_1431 - .L_1430)


	//   ....[0]....
.L_1430:
        /*02a8*/ 	.word	0x000010c0


	//   ....[1]....
        /*02ac*/ 	.word	0x000091c0


	//   ....[2]....
        /*02b0*/ 	.word	0x00009300


	//   ....[3]....
        /*02b4*/ 	.word	0x00009440


	//   ....[4]....
        /*02b8*/ 	.word	0x00009560


	//   ....[5]....
        /*02bc*/ 	.word	0x00009dc0


	//----- nvinfo : EIATTR_MBARRIER_INSTR_OFFSETS
	.align		4
.L_1431:
        /*02c0*/ 	.byte	0x04, 0x39
        /*02c2*/ 	.short	(.L_1433 - .L_1432)


	//   ....[0]....
.L_1432:
        /*02c4*/ 	.word	0x00000260
        /*02c8*/ 	.word	0x000000ff
        /*02cc*/ 	.word	0x00013200
        /*02d0*/ 	.short	0x0100
        /*02d2*/ 	.byte	0x08
	.zero		1


	//   ....[1]....
        /*02d4*/ 	.word	0x00000270
        /*02d8*/ 	.word	0x000000ff
        /*02dc*/ 	.word	0x00013220
        /*02e0*/ 	.short	0x0100
        /*02e2*/ 	.byte	0x08
	.zero		1


	//   ....[2]....
        /*02e4*/ 	.word	0x00000360
        /*02e8*/ 	.word	0x000000ff
        /*02ec*/ 	.word	0x00013230
        /*02f0*/ 	.short	0x0100
        /*02f2*/ 	.byte	0x08
	.zero		1


	//   ....[3]....
        /*02f4*/ 	.word	0x00000370
        /*02f8*/ 	.word	0x000000ff
        /*02fc*/ 	.word	0x00013240
        /*0300*/ 	.short	0x0100
        /*0302*/ 	.byte	0x08
	.zero		1


	//   ....[4]....
        /*0304*/ 	.word	0x00000380
        /*0308*/ 	.word	0x000000ff
        /*030c*/ 	.word	0x00013238
        /*0310*/ 	.short	0x0100
        /*0312*/ 	.byte	0x08
	.zero		1


	//   ....[5]....
        /*0314*/ 	.word	0x00000390
        /*0318*/ 	.word	0x000000ff
        /*031c*/ 	.word	0x00013248
        /*0320*/ 	.short	0x0100
        /*0322*/ 	.byte	0x08
	.zero		1


	//   ....[6]....
        /*0324*/ 	.word	0x000004c0
        /*0328*/ 	.word	0x000000ff
        /*032c*/ 	.word	0x00013250
        /*0330*/ 	.short	0x0100
        /*0332*/ 	.byte	0x08
	.zero		1


	//   ....[7]....
        /*0334*/ 	.word	0x000004d0
        /*0338*/ 	.word	0x000000ff
        /*033c*/ 	.word	0x00013260
        /*0340*/ 	.short	0x0100
        /*0342*/ 	.byte	0x08
	.zero		1


	//   ....[8]....
        /*0344*/ 	.word	0x000004e0
        /*0348*/ 	.word	0x000000ff
        /*034c*/ 	.word	0x00013258
        /*0350*/ 	.short	0x0100
        /*0352*/ 	.byte	0x08
	.zero		1


	//   ....[9]....
        /*0354*/ 	.word	0x000004f0
        /*0358*/ 	.word	0x000000ff
        /*035c*/ 	.word	0x00013268
        /*0360*/ 	.short	0x0100
        /*0362*/ 	.byte	0x08
	.zero		1


	//   ....[10]....
        /*0364*/ 	.word	0x000005e0
        /*0368*/ 	.word	0x000000ff
        /*036c*/ 	.word	0x00013270
        /*0370*/ 	.short	0x0100
        /*0372*/ 	.byte	0x06
	.zero		1


	//   ....[11]....
        /*0374*/ 	.word	0x000005f0
        /*0378*/ 	.word	0x000000ff
        /*037c*/ 	.word	0x00013280
        /*0380*/ 	.short	0x0100
        /*0382*/ 	.byte	0x06
	.zero		1


	//   ....[12]....
        /*0384*/ 	.word	0x00000600
        /*0388*/ 	.word	0x000000ff
        /*038c*/ 	.word	0x00013278
        /*0390*/ 	.short	0x0100
        /*0392*/ 	.byte	0x06
	.zero		1


	//   ....[13]....
        /*0394*/ 	.word	0x00000610
        /*0398*/ 	.word	0x000000ff
        /*039c*/ 	.word	0x00013288
        /*03a0*/ 	.short	0x0100
        /*03a2*/ 	.byte	0x06
	.zero		1


	//   ....[14]....
        /*03a4*/ 	.word	0x00000740
        /*03a8*/ 	.word	0x000000ff
        /*03ac*/ 	.word	0x00013290
        /*03b0*/ 	.short	0x0100
        /*03b2*/ 	.byte	0x08
	.zero		1


	//   ....[15]....
        /*03b4*/ 	.word	0x00000750
        /*03b8*/ 	.word	0x000000ff
        /*03bc*/ 	.word	0x000132a0
        /*03c0*/ 	.short	0x0100
        /*03c2*/ 	.byte	0x08
	.zero		1


	//   ....[16]....
        /*03c4*/ 	.word	0x00000760
        /*03c8*/ 	.word	0x000000ff
        /*03cc*/ 	.word	0x00013298
        /*03d0*/ 	.short	0x0100
        /*03d2*/ 	.byte	0x08
	.zero		1


	//   ....[17]....
        /*03d4*/ 	.word	0x00000770
        /*03d8*/ 	.word	0x000000ff
        /*03dc*/ 	.word	0x000132a8
        /*03e0*/ 	.short	0x0100
        /*03e2*/ 	.byte	0x08
	.zero		1


	//   ....[18]....
        /*03e4*/ 	.word	0x000008a0
        /*03e8*/ 	.word	0x000000ff
        /*03ec*/ 	.word	0x000132b0
        /*03f0*/ 	.short	0x0100
        /*03f2*/ 	.byte	0x08
	.zero		1


	//   ....[19]....
        /*03f4*/ 	.word	0x000008b0
        /*03f8*/ 	.word	0x000000ff
        /*03fc*/ 	.word	0x000132c0
        /*0400*/ 	.short	0x0100
        /*0402*/ 	.byte	0x08
	.zero		1


	//   ....[20]....
        /*0404*/ 	.word	0x000008c0
        /*0408*/ 	.word	0x000000ff
        /*040c*/ 	.word	0x000132b8
        /*0410*/ 	.short	0x0100
        /*0412*/ 	.byte	0x08
	.zero		1


	//   ....[21]....
        /*0414*/ 	.word	0x000008d0
        /*0418*/ 	.word	0x000000ff
        /*041c*/ 	.word	0x000132c8
        /*0420*/ 	.short	0x0100
        /*0422*/ 	.byte	0x08
	.zero		1


	//   ....[22]....
        /*0424*/ 	.word	0x00001450
        /*0428*/ 	.word	0x000000ff
        /*042c*/ 	.word	0x00013200
        /*0430*/ 	.short	0x010a
        /*0432*/ 	.byte	0x30
	.zero		1


	//   ....[23]....
        /*0434*/ 	.word	0x000014f0
        /*0438*/ 	.word	0x00000003
        /*043c*/ 	.word	0x00013230
        /*0440*/ 	.short	0x010a
        /*0442*/ 	.byte	0x3f
	.zero		1


	//   ....[24]....
        /*0444*/ 	.word	0x00001530
        /*0448*/ 	.word	0x00000003
        /*044c*/ 	.word	0x00013230
        /*0450*/ 	.short	0x010a
        /*0452*/ 	.byte	0x3f
	.zero		1


	//   ....[25]....
        /*0454*/ 	.word	0x00003820
        /*0458*/ 	.word	0x0000001c
        /*045c*/ 	.word	0x00000000
        /*0460*/ 	.short	0x0101
        /*0462*/ 	.byte	0x3f
	.zero		1


	//   ....[26]....
        /*0464*/ 	.word	0x00004700
        /*0468*/ 	.word	0x000000ff
        /*046c*/ 	.word	0x00013230
        /*0470*/ 	.short	0x010a
        /*0472*/ 	.byte	0x11
	.zero		1


	//   ....[27]....
        /*0474*/ 	.word	0x00004740
        /*0478*/ 	.word	0x000000ff
        /*047c*/ 	.word	0x00013230
        /*0480*/ 	.short	0x010a
        /*0482*/ 	.byte	0x11
	.zero		1


	//   ....[28]....
        /*0484*/ 	.word	0x00004b90
        /*0488*/ 	.word	0x000000ff
        /*048c*/ 	.word	0x00013250
        /*0490*/ 	.short	0x010a
        /*0492*/ 	.byte	0x09
	.zero		1


	//   ....[29]....
        /*0494*/ 	.word	0x00004bd0
        /*0498*/ 	.word	0x000000ff
        /*049c*/ 	.word	0x00013250
        /*04a0*/ 	.short	0x010a
        /*04a2*/ 	.byte	0x09
	.zero		1


	//   ....[30]....
        /*04a4*/ 	.word	0x00006b80
        /*04a8*/ 	.word	0x00000004
        /*04ac*/ 	.word	0x00000000
        /*04b0*/ 	.short	0x0101
        /*04b2*/ 	.byte	0x3f
	.zero		1


	//   ....[31]....
        /*04b4*/ 	.word	0x00006e50
        /*04b8*/ 	.word	0x000000ff
        /*04bc*/ 	.word	0x00000000
        /*04c0*/ 	.short	0x0101
        /*04c2*/ 	.byte	0x06
	.zero		1


	//   ....[32]....
        /*04c4*/ 	.word	0x00007300
        /*04c8*/ 	.word	0x000000ff
        /*04cc*/ 	.word	0x00013250
        /*04d0*/ 	.short	0x010a
        /*04d2*/ 	.byte	0x04
	.zero		1


	//   ....[33]....
        /*04d4*/ 	.word	0x00007340
        /*04d8*/ 	.word	0x000000ff
        /*04dc*/ 	.word	0x00013250
        /*04e0*/ 	.short	0x010a
        /*04e2*/ 	.byte	0x04
	.zero		1


	//   ....[34]....
        /*04e4*/ 	.word	0x00008050
        /*04e8*/ 	.word	0x000000ff
        /*04ec*/ 	.word	0x00000000
        /*04f0*/ 	.short	0x0101
        /*04f2*/ 	.byte	0x04
	.zero		1


	//   ....[35]....
        /*04f4*/ 	.word	0x00008970
        /*04f8*/ 	.word	0x000000ff
        /*04fc*/ 	.word	0x00000000
        /*0500*/ 	.short	0x0101
        /*0502*/ 	.byte	0x30
	.zero		1


	//   ....[36]....
        /*0504*/ 	.word	0x00009900
        /*0508*/ 	.word	0x00000003
        /*050c*/ 	.word	0x00013280
        /*0510*/ 	.short	0x010a
        /*0512*/ 	.byte	0x3f
	.zero		1


	//   ....[37]....
        /*0514*/ 	.word	0x00009a70
        /*0518*/ 	.word	0x00000003
        /*051c*/ 	.word	0x00013240
        /*0520*/ 	.short	0x010a
        /*0522*/ 	.byte	0x3f
	.zero		1


	//   ....[38]....
        /*0524*/ 	.word	0x0000a4e0
        /*0528*/ 	.word	0x000000ff
        /*052c*/ 	.word	0x00013200
        /*0530*/ 	.short	0x0107
        /*0532*/ 	.byte	0x29
	.zero		1


	//   ....[39]....
        /*0534*/ 	.word	0x0000a530
        /*0538*/ 	.word	0x000000ff
        /*053c*/ 	.word	0x00013200
        /*0540*/ 	.short	0x0101
        /*0542*/ 	.byte	0x29
	.zero		1


	//   ....[40]....
        /*0544*/ 	.word	0x0000a560
        /*0548*/ 	.word	0x000000ff
        /*054c*/ 	.word	0x00013220
        /*0550*/ 	.short	0x010a
        /*0552*/ 	.byte	0x29
	.zero		1


	//   ....[41]....
        /*0554*/ 	.word	0x0000a7f0
        /*0558*/ 	.word	0x00000006
        /*055c*/ 	.word	0x00013280
        /*0560*/ 	.short	0x010a
        /*0562*/ 	.byte	0x3f
	.zero		1


	//   ....[42]....
        /*0564*/ 	.word	0x0000aa20
        /*0568*/ 	.word	0x00000006
        /*056c*/ 	.word	0x00013240
        /*0570*/ 	.short	0x010a
        /*0572*/ 	.byte	0x3f
	.zero		1


	//   ....[43]....
        /*0574*/ 	.word	0x0000acd0
        /*0578*/ 	.word	0x00000003
        /*057c*/ 	.word	0x00013270
        /*0580*/ 	.short	0x010a
        /*0582*/ 	.byte	0x3f
	.zero		1


	//   ....[44]....
        /*0584*/ 	.word	0x0000ad40
        /*0588*/ 	.word	0x00000003
        /*058c*/ 	.word	0x00013260
        /*0590*/ 	.short	0x010a
        /*0592*/ 	.byte	0x3f
	.zero		1


	//   ....[45]....
        /*0594*/ 	.word	0x0000b000
        /*0598*/ 	.word	0x00000003
        /*059c*/ 	.word	0x00013250
        /*05a0*/ 	.short	0x0101
        /*05a2*/ 	.byte	0x3f
	.zero		1


	//   ....[46]....
        /*05a4*/ 	.word	0x0000b070
        /*05a8*/ 	.word	0x00000002
        /*05ac*/ 	.word	0x00000000
        /*05b0*/ 	.short	0x0101
        /*05b2*/ 	.byte	0x3f
	.zero		1


	//   ....[47]....
        /*05b4*/ 	.word	0x0000b150
        /*05b8*/ 	.word	0x00000002
        /*05bc*/ 	.word	0x00013270
        /*05c0*/ 	.short	0x010a
        /*05c2*/ 	.byte	0x3f
	.zero		1


	//   ....[48]....
        /*05c4*/ 	.word	0x0000b1c0
        /*05c8*/ 	.word	0x00000002
        /*05cc*/ 	.word	0x00013260
        /*05d0*/ 	.short	0x010a
        /*05d2*/ 	.byte	0x3f
	.zero		1


	//   ....[49]....
        /*05d4*/ 	.word	0x0000b4d0
        /*05d8*/ 	.word	0x00000002
        /*05dc*/ 	.word	0x00013250
        /*05e0*/ 	.short	0x0101
        /*05e2*/ 	.byte	0x3f
	.zero		1


	//   ....[50]....
        /*05e4*/ 	.word	0x0000b520
        /*05e8*/ 	.word	0x00000000
        /*05ec*/ 	.word	0x00000000
        /*05f0*/ 	.short	0x0101
        /*05f2*/ 	.byte	0x3f
	.zero		1


	//   ....[51]....
        /*05f4*/ 	.word	0x0000b5e0
        /*05f8*/ 	.word	0x00000007
        /*05fc*/ 	.word	0x00013220
        /*0600*/ 	.short	0x010a
        /*0602*/ 	.byte	0x3f
	.zero		1


	//   ....[52]....
        /*0604*/ 	.word	0x0000b730
        /*0608*/ 	.word	0x00000005
        /*060c*/ 	.word	0x00000000
        /*0610*/ 	.short	0x010a
        /*0612*/ 	.byte	0x3f
	.zero		1


	//   ....[53]....
        /*0614*/ 	.word	0x0000b7a0
        /*0618*/ 	.word	0x00000003
        /*061c*/ 	.word	0x00000000
        /*0620*/ 	.short	0x010a
        /*0622*/ 	.byte	0x3f
	.zero		1


	//   ....[54]....
        /*0624*/ 	.word	0x0000b7f0
        /*0628*/ 	.word	0x00000003
        /*062c*/ 	.word	0x00013260
        /*0630*/ 	.short	0x010a
        /*0632*/ 	.byte	0x3f
	.zero		1


	//   ....[55]....
        /*0634*/ 	.word	0x0000b840
        /*0638*/ 	.word	0x00000005
        /*063c*/ 	.word	0x00013260
        /*0640*/ 	.short	0x010a
        /*0642*/ 	.byte	0x3f
	.zero		1


	//   ....[56]....
        /*0644*/ 	.word	0x0000b880
        /*0648*/ 	.word	0x00000003
        /*064c*/ 	.word	0x00013280
        /*0650*/ 	.short	0x010a
        /*0652*/ 	.byte	0x3f
	.zero		1


	//   ....[57]....
        /*0654*/ 	.word	0x0000b8a0
        /*0658*/ 	.word	0x00000005
        /*065c*/ 	.word	0x00013280
        /*0660*/ 	.short	0x010a
        /*0662*/ 	.byte	0x3f
	.zero		1


	//   ....[58]....
        /*0664*/ 	.word	0x0000b910
        /*0668*/ 	.word	0x00000003
        /*066c*/ 	.word	0x00013200
        /*0670*/ 	.short	0x010a
        /*0672*/ 	.byte	0x3f
	.zero		1


	//   ....[59]....
        /*0674*/ 	.word	0x0000b960
        /*0678*/ 	.word	0x00000003
        /*067c*/ 	.word	0x00013230
        /*0680*/ 	.short	0x010a
        /*0682*/ 	.byte	0x3f
	.zero		1


	//   ....[60]....
        /*0684*/ 	.word	0x0000b9c0
        /*0688*/ 	.word	0x00000008
        /*068c*/ 	.word	0x00013230
        /*0690*/ 	.short	0x010a
        /*0692*/ 	.byte	0x3f
	.zero		1


	//   ....[61]....
        /*0694*/ 	.word	0x0000ba20
        /*0698*/ 	.word	0x00000008
        /*069c*/ 	.word	0x00013250
        /*06a0*/ 	.short	0x010a
        /*06a2*/ 	.byte	0x3f
	.zero		1


	//   ....[62]....
        /*06a4*/ 	.word	0x0000ba80
        /*06a8*/ 	.word	0x00000003
        /*06ac*/ 	.word	0x00013250
        /*06b0*/ 	.short	0x010a
        /*06b2*/ 	.byte	0x3f
	.zero		1


	//   ....[63]....
        /*06b4*/ 	.word	0x0000bbd0
        /*06b8*/ 	.word	0x00000003
        /*06bc*/ 	.word	0x00013280
        /*06c0*/ 	.short	0x010a
        /*06c2*/ 	.byte	0x3f
	.zero		1


	//   ....[64]....
        /*06c4*/ 	.word	0x0000bc20
        /*06c8*/ 	.word	0x00000003
        /*06cc*/ 	.word	0x00013240
        /*06d0*/ 	.short	0x010a
        /*06d2*/ 	.byte	0x3f
	.zero		1


	//   ....[65]....
        /*06d4*/ 	.word	0x0000c340
        /*06d8*/ 	.word	0x00000003
        /*06dc*/ 	.word	0x00013220
        /*06e0*/ 	.short	0x010a
        /*06e2*/ 	.byte	0x3f
	.zero		1


	//   ....[66]....
        /*06e4*/ 	.word	0x0000c390
        /*06e8*/ 	.word	0x00000006
        /*06ec*/ 	.word	0x00013280
        /*06f0*/ 	.short	0x010a
        /*06f2*/ 	.byte	0x3f
	.zero		1


	//   ....[67]....
        /*06f4*/ 	.word	0x0000c3e0
        /*06f8*/ 	.word	0x00000006
        /*06fc*/ 	.word	0x00013240
        /*0700*/ 	.short	0x010a
        /*0702*/ 	.byte	0x3f
	.zero		1


	//   ....[68]....
        /*0704*/ 	.word	0x0000c430
        /*0708*/ 	.word	0x00000003
        /*070c*/ 	.word	0x00013270
        /*0710*/ 	.short	0x010a
        /*0712*/ 	.byte	0x3f
	.zero		1


	//   ....[69]....
        /*0714*/ 	.word	0x0000c480
        /*0718*/ 	.word	0x00000003
        /*071c*/ 	.word	0x00013260
        /*0720*/ 	.short	0x010a
        /*0722*/ 	.byte	0x3f
	.zero		1


	//   ....[70]....
        /*0724*/ 	.word	0x0000c4d0
        /*0728*/ 	.word	0x00000002
        /*072c*/ 	.word	0x00013270
        /*0730*/ 	.short	0x010a
        /*0732*/ 	.byte	0x3f
	.zero		1


	//   ....[71]....
        /*0734*/ 	.word	0x0000c520
        /*0738*/ 	.word	0x00000002
        /*073c*/ 	.word	0x00013260
        /*0740*/ 	.short	0x010a
        /*0742*/ 	.byte	0x3f
	.zero		1


	//   ....[72]....
        /*0744*/ 	.word	0x0000c570
        /*0748*/ 	.word	0x00000007
        /*074c*/ 	.word	0x00013220
        /*0750*/ 	.short	0x010a
        /*0752*/ 	.byte	0x3f
	.zero		1


	//   ....[73]....
        /*0754*/ 	.word	0x0000c5c0
        /*0758*/ 	.word	0x00000005
        /*075c*/ 	.word	0x00000000
        /*0760*/ 	.short	0x010a
        /*0762*/ 	.byte	0x3f
	.zero		1


	//   ....[74]....
        /*0764*/ 	.word	0x0000c610
        /*0768*/ 	.word	0x00000003
        /*076c*/ 	.word	0x00000000
        /*0770*/ 	.short	0x010a
        /*0772*/ 	.byte	0x3f
	.zero		1


	//   ....[75]....
        /*0774*/ 	.word	0x0000c660
        /*0778*/ 	.word	0x00000003
        /*077c*/ 	.word	0x00013260
        /*0780*/ 	.short	0x010a
        /*0782*/ 	.byte	0x3f
	.zero		1


	//   ....[76]....
        /*0784*/ 	.word	0x0000c6b0
        /*0788*/ 	.word	0x00000005
        /*078c*/ 	.word	0x00013260
        /*0790*/ 	.short	0x010a
        /*0792*/ 	.byte	0x3f
	.zero		1


	//   ....[77]....
        /*0794*/ 	.word	0x0000c700
        /*0798*/ 	.word	0x00000003
        /*079c*/ 	.word	0x00013280
        /*07a0*/ 	.short	0x010a
        /*07a2*/ 	.byte	0x3f
	.zero		1


	//----- nvinfo : EIATTR_NUM_MBARRIERS
	.align		4
.L_1433:
        /*07a4*/ 	.byte	0x03, 0x38
        /*07a6*/ 	.short	0x0016


	//----- nvinfo : EIATTR_EXIT_INSTR_OFFSETS
	.align		4
        /*07a8*/ 	.byte	0x04, 0x1c
        /*07aa*/ 	.short	(.L_1435 - .L_1434)


	//   ....[0]....
.L_1434:
        /*07ac*/ 	.word	0x000009f0


	//   ....[1]....
        /*07b0*/ 	.word	0x00008bf0


	//   ....[2]....
        /*07b4*/ 	.word	0x0000b650


	//   ....[3]....
        /*07b8*/ 	.word	0x0000b8f0


	//----- nvinfo : EIATTR_MAX_THREADS
	.align		4
.L_1435:
        /*07bc*/ 	.byte	0x04, 0x05
        /*07be*/ 	.short	(.L_1437 - .L_1436)
.L_1436:
        /*07c0*/ 	.word	0x00000200
        /*07c4*/ 	.word	0x00000001
        /*07c8*/ 	.word	0x00000001


	//----- nvinfo : EIATTR_CRS_STACK_SIZE
	.align		4
.L_1437:
        /*07cc*/ 	.byte	0x04, 0x1e
        /*07ce*/ 	.short	(.L_1439 - .L_1438)
.L_1438:
        /*07d0*/ 	.word	0x00000000


	//----- nvinfo : EIATTR_CBANK_PARAM_SIZE
	.align		4
.L_1439:
        /*07d4*/ 	.byte	0x03, 0x19
        /*07d6*/ 	.short	0x0a70


	//----- nvinfo : EIATTR_PARAM_CBANK
	.align		4
        /*07d8*/ 	.byte	0x04, 0x0a
        /*07da*/ 	.short	(.L_1441 - .L_1440)
	.align		4
.L_1440:
        /*07dc*/ 	.word	index@(.nv.constant0._ZN7cutlass13device_kernelIN5flash11enable_sm90INS1_16FlashAttnFwdSm90INS1_25CollectiveMainloopFwdSm90ILi2EN4cute5tupleIJNS5_1CILi1EEES8_S8_EEENS6_IJNS7_ILi192EEENS7_ILi160EEENS7_ILi64EEEEEELi64ENS_12float_e4m3_tEfNS_4arch4Sm90ELb0ELb0ELb1ELb0ELb0ELb0ELb0ELb1ELb1ELb1ELb0ELb0EEENS1_21CollectiveEpilogueFwdINS6_IJSA_SC_SB_EEES9_NS_10bfloat16_tESG_Li384ELb0ELb1ELb0ELb1EEENS1_29StaticPersistentTileSchedulerILb0EEEEEEEEEvNT_6ParamsE)
        /*07e0*/ 	.short	0x0210
        /*07e2*/ 	.short	0x0a70


	//----- nvinfo : EIATTR_SW_WAR
	.align		4
.L_1441:
        /*07e4*/ 	.byte	0x04, 0x36
        /*07e6*/ 	.short	(.L_1443 - .L_1442)
.L_1442:
        /*07e8*/ 	.word	0x00000008
.L_1443:


//--------------------- .nv.info._ZN7cutlass13device_kernelIN5flash11enable_sm90INS1_16FlashAttnFwdSm90INS1_25CollectiveMainloopFwdSm90ILi2EN4cute5tupleIJNS5_1CILi1EEES8_S8_EEENS6_IJNS7_ILi192EEENS7_ILi160EEENS7_ILi64EEEEEELi64ENS_12float_e4m3_tEfNS_4arch4Sm90ELb0ELb0ELb1ELb1ELb0ELb0ELb0ELb1ELb1ELb1ELb0ELb0EEENS1_21CollectiveEpilogueFwdINS6_IJSA_SC_SB_EEES9_NS_10bfloat16_tESG_Li384ELb1ELb1ELb0ELb1EEENS1_36VarlenDynamicPersistentTileSchedulerILi192ELi160ELi384ELi128ELb0ELb1ELb1ELb0ELb1ELb1EEEEEEEEEvNT_6ParamsE --------------------------
	.section	.nv.info._ZN7cutlass13device_kernelIN5flash11enable_sm90INS1_16FlashAttnFwdSm90INS1_25CollectiveMainloopFwdSm90ILi2EN4cute5tupleIJNS5_1CILi1EEES8_S8_EEENS6_IJNS7_ILi192EEENS7_ILi160EEENS7_ILi64EEEEEELi64ENS_12float_e4m3_tEfNS_4arch4Sm90ELb0ELb0ELb1ELb1ELb0ELb0ELb0ELb1ELb1ELb1ELb0ELb0EEENS1_21CollectiveEpilogueFwdINS6_IJSA_SC_SB_EEES9_NS_10bfloat16_tESG_Li384ELb1ELb1ELb0ELb1EEENS1_36VarlenDynamicPersistentTileSchedulerILi192ELi160ELi384ELi128ELb0ELb1ELb1ELb0ELb1ELb1EEEEEEEEEvNT_6ParamsE,"",@"SHT_CUDA_INFO"
	.sectionflags	@""
	.align	4


	//----- nvinfo : EIATTR_CUDA_API_VERSION
	.align		4
        /*0000*/ 	.byte	0x04, 0x37
        /*0002*/ 	.short	(.L_1445 - .L_1444)
.L_1444:
        /*0004*/ 	.word	0x00000082


	//----- nvinfo : EIATTR_KPARAM_INFO
	.align		4
.L_1445:
        /*0008*/ 	.byte	0x04, 0x17
        /*000a*/ 	.short	(.L_1447 - .L_1446)
.L_1446:
        /*000c*/ 	.word	0x00000000
        /*0010*/ 	.short	0x0000
        /*0012*/ 	.short	0x0070
        /*0014*/ 	.byte	0x00, 0xf0, 0x01, 0x2a


	//----- nvinfo : EIATTR_SPARSE_MMA_MASK
	.align		4
.L_1447:
        /*0018*/ 	.byte	0x03, 0x50
        /*001a*/ 	.short	0x0000


	//----- nvinfo : EIATTR_MAXREG_COUNT
	.align		4
        /*001c*/ 	.byte	0x03, 0x1b
        /*001e*/ 	.short	0x0080


	//----- nvinfo : EIATTR_NUM_BARRIERS
	.align		4
        /*0020*/ 	.byte	0x02, 0x4c
        /*0022*/ 	.byte	0x09
	.zero		1


	//----- nvinfo : EIATTR_EXTERNS
	.align		4
        /*0024*/ 	.byte	0x04, 0x0f
        /*0026*/ 	.short	(.L_1449 - .L_1448)


	//   ....[0]....
	.align		4
.L_1448:
        /*0028*/ 	.word	index@(__assertfail)


	//----- nvinfo : EIATTR_ANNOTATIONS
	.align		4
.L_1449:
        /*002c*/ 	.byte	0x04, 0x55
        /*002e*/ 	.short	(.L_1451 - .L_1450)


	//   ....[0]....
.L_1450:
        /*0030*/ 	.word	0x00000001
        /*0034*/ 	.byte	0xb0, 0x0c, 0x00, 0x00, 0x01, 0x00, 0x00, 0x00, 0x20, 0x81, 0x00, 0x00, 0x01, 0x00, 0x00, 0x00
        /*0044*/ 	.byte	0x30, 0xa7, 0x00, 0x00, 0x01, 0x00, 0x00, 0x00, 0xd0, 0xa7, 0x00, 0x00, 0x01, 0x00, 0x00, 0x00
        /*0054*/ 	.byte	0xe0, 0xa9, 0x00, 0x00, 0x01, 0x00, 0x00, 0x00, 0x20, 0xbf, 0x00, 0x00, 0x01, 0x00, 0x00, 0x00
        /*0064*/ 	.byte	0x10, 0xc7, 0x00, 0x00, 0x01, 0x00, 0x00, 0x00, 0x30, 0xc7, 0x00, 0x00, 0x01, 0x00, 0x00, 0x00
        /*0074*/ 	.byte	0x00, 0xe3, 0x00, 0x00


	//----- nvinfo : EIATTR_MERCURY_ISA_VERSION
	.align		4
.L_1451:
        /*0078*/ 	.byte	0x03, 0x5f
        /*007a*/ 	.short	0x0101


	//----- nvinfo : EIATTR_UNUSED_LOAD_BYTE_OFFSET
	.align		4
        /*007c*/ 	.byte	0x04, 0x44
        /*007e*/ 	.short	(.L_1453 - .L_1452)


	//   ....[0]....
.L_1452:
        /*0080*/ 	.word	0x00000a00
        /*0084*/ 	.word	0x0000fff0


	//   ....[1]....
        /*0088*/ 	.word	0x000080b0
        /*008c*/ 	.word	0x0000fff0


	//----- nvinfo : EIATTR_INT_WARP_WIDE_INSTR_OFFSETS
	.align		4
.L_1453:
        /*0090*/ 	.byte	0x04, 0x31
        /*0092*/ 	.short	(.L_1455 - .L_1454)


	//   ....[0]....
.L_1454:
        /*0094*/ 	.word	0x00000130


	//   ....[1]....
        /*0098*/ 	.word	0x00000170


	//   ....[2]....
        /*009c*/ 	.word	0x000001e0


	//   ....[3]....
        /*00a0*/ 	.word	0x0000b000


	//   ....[4]....
        /*00a4*/ 	.word	0x0000b090


	//   ....[5]....
        /*00a8*/ 	.word	0x0000d420


	//   ....[6]....
        /*00ac*/ 	.word	0x0000d4b0


	//----- nvinfo : EIATTR_COOP_GROUP_MASK_REGIDS
	.align		4
.L_1455:
        /*00b0*/ 	.byte	0x04, 0x29
        /*00b2*/ 	.short	(.L_1457 - .L_1456)


	//   ....[0]....
.L_1456:
        /*00b4*/ 	.word	0xffffffff


	//   ....[1]....
        /*00b8*/ 	.word	0xffffffff


	//   ....[2]....
        /*00bc*/ 	.word	0xffffffff


	//   ....[3]....
        /*00c0*/ 	.word	0xffffffff


	//   ....[4]....
        /*00c4*/ 	.word	0xffffffff


	//   ....[5]....
        /*00c8*/ 	.word	0xffffffff


	//   ....[6]....
        /*00cc*/ 	.word	0xffffffff


	//   ....[7]....
        /*00d0*/ 	.word	0xffffffff


	//   ....[8]....
        /*00d4*/ 	.word	0xffffffff


	//   ....[9]....
        /*00d8*/ 	.word	0xffffffff


	//   ....[10]....
        /*00dc*/ 	.word	0xffffffff


	//   ....[11]....
        /*00e0*/ 	.word	0xffffffff


	//   ....[12]....
        /*00e4*/ 	.word	0xffffffff


	//   ....[13]....
        /*00e8*/ 	.word	0xffffffff


	//   ....[14]....
        /*00ec*/ 	.word	0xffffffff


	//   ....[15]....
        /*00f0*/ 	.word	0xffffffff


	//   ....[16]....
        /*00f4*/ 	.word	0xffffffff


	//   ....[17]....
        /*00f8*/ 	.word	0xffffffff


	//   ....[18]....
        /*00fc*/ 	.word	0xffffffff


	//   ....[19]....
        /*0100*/ 	.word	0xffffffff


	//   ....[20]....
        /*0104*/ 	.word	0xffffffff


	//   ....[21]....
        /*0108*/ 	.word	0xffffffff


	//   ....[22]....
        /*010c*/ 	.word	0xffffffff


	//   ....[23]....
        /*0110*/ 	.word	0xffffffff


	//   ....[24]....
        /*0114*/ 	.word	0xffffffff


	//   ....[25]....
        /*0118*/ 	.word	0xffffffff


	//   ....[26]....
        /*011c*/ 	.word	0xffffffff


	//   ....[27]....
        /*0120*/ 	.word	0xffffffff


	//   ....[28]....
        /*0124*/ 	.word	0xffffffff


	//   ....[29]....
        /*0128*/ 	.word	0xffffffff


	//   ....[30]....
        /*012c*/ 	.word	0xffffffff


	//   ....[31]....
        /*0130*/ 	.word	0xffffffff


	//   ....[32]....
        /*0134*/ 	.word	0xffffffff


	//   ....[33]....
        /*0138*/ 	.word	0xffffffff


	//   ....[34]....
        /*013c*/ 	.word	0xffffffff


	//   ....[35]....
        /*0140*/ 	.word	0xffffffff


	//   ....[36]....
        /*0144*/ 	.word	0xffffffff


	//   ....[37]....
        /*0148*/ 	.word	0xffffffff


	//   ....[38]....
        /*014c*/ 	.word	0xffffffff


	//   ....[39]....
        /*0150*/ 	.word	0xffffffff


	//   ....[40]....
        /*0154*/ 	.word	0xffffffff


	//   ....[41]....
        /*0158*/ 	.word	0xffffffff


	//   ....[42]....
        /*015c*/ 	.word	0xffffffff


	//   ....[43]....
        /*0160*/ 	.word	0xffffffff


	//   ....[44]....
        /*0164*/ 	.word	0xffffffff


	//   ....[45]....
        /*0168*/ 	.word	0xffffffff


	//   ....[46]....
        /*016c*/ 	.word	0xffffffff


	//   ....[47]....
        /*0170*/ 	.word	0xffffffff


	//   ....[48]....
        /*0174*/ 	.word	0xffffffff


	//   ....[49]....
        /*0178*/ 	.word	0xffffffff


	//   ....[50]....
        /*017c*/ 	.word	0xffffffff


	//   ....[51]....
        /*0180*/ 	.word	0xffffffff


	//   ....[52]....
        /*0184*/ 	.word	0xffffffff


	//   ....[53]....
        /*0188*/ 	.word	0xffffffff


	//   ....[54]....
        /*018c*/ 	.word	0xffffffff


	//   ....[55]....
        /*0190*/ 	.word	0xffffffff


	//   ....[56]....
        /*0194*/ 	.word	0xffffffff


	//   ....[57]....
        /*0198*/ 	.word	0xffffffff


	//   ....[58]....
        /*019c*/ 	.word	0xffffffff


	//   ....[59]....
        /*01a0*/ 	.word	0xffffffff


	//   ....[60]....
        /*01a4*/ 	.word	0xffffffff


	//   ....[61]....
        /*01a8*/ 	.word	0xffffffff


	//   ....[62]....
        /*01ac*/ 	.word	0xffffffff


	//   ....[63]....
        /*01b0*/ 	.word	0xffffffff


	//   ....[64]....
        /*01b4*/ 	.word	0xffffffff


	//   ....[65]....
        /*01b8*/ 	.word	0xffffffff


	//   ....[66]....
        /*01bc*/ 	.word	0xffffffff


	//   ....[67]....
        /*01c0*/ 	.word	0xffffffff


	//   ....[68]....
        /*01c4*/ 	.word	0xffffffff


	//   ....[69]....
        /*01c8*/ 	.word	0xffffffff


	//   ....[70]....
        /*01cc*/ 	.word	0xffffffff


	//   ....[71]....
        /*01d0*/ 	.word	0xffffffff


	//   ....[72]....
        /*01d4*/ 	.word	0xffffffff


	//   ....[73]....
        /*01d8*/ 	.word	0xffffffff


	//   ....[74]....
        /*01dc*/ 	.word	0xffffffff


	//   ....[75]....
        /*01e0*/ 	.word	0xffffffff


	//   ....[76]....
        /*01e4*/ 	.word	0xffffffff


	//   ....[77]....
        /*01e8*/ 	.word	0xffffffff


	//   ....[78]....
        /*01ec*/ 	.word	0xffffffff


	//   ....[79]....
        /*01f0*/ 	.word	0xffffffff


	//   ....[80]....
        /*01f4*/ 	.word	0xffffffff


	//   ....[81]....
        /*01f8*/ 	.word	0xffffffff


	//   ....[82]....
        /*01fc*/ 	.word	0xffffffff


	//   ....[83]....
        /*0200*/ 	.word	0xffffffff


	//   ....[84]....
        /*0204*/ 	.word	0xffffffff


	//   ....[85]....
        /*0208*/ 	.word	0xffffffff


	//   ....[86]....
        /*020c*/ 	.word	0xffffffff


	//   ....[87]....
        /*0210*/ 	.word	0xffffffff


	//   ....[88]....
        /*0214*/ 	.word	0xffffffff


	//   ....[89]....
        /*0218*/ 	.word	0xffffffff


	//   ....[90]....
        /*021c*/ 	.word	0xffffffff


	//   ....[91]....
        /*0220*/ 	.word	0xffffffff


	//   ....[92]....
        /*0224*/ 	.word	0xffffffff


	//   ....[93]....
        /*0228*/ 	.word	0xffffffff


	//   ....[94]....
        /*022c*/ 	.word	0xffffffff


	//   ....[95]....
        /*0230*/ 	.word	0xffffffff


	//   ....[96]....
        /*0234*/ 	.word	0xffffffff


	//   ....[97]....
        /*0238*/ 	.word	0xffffffff


	//   ....[98]....
        /*023c*/ 	.word	0xffffffff


	//   ....[99]....
        /*0240*/ 	.word	0xffffffff


	//   ....[100]....
        /*0244*/ 	.word	0xffffffff


	//   ....[101]....
        /*0248*/ 	.word	0xffffffff


	//   ....[102]....
        /*024c*/ 	.word	0xffffffff


	//   ....[103]....
        /*0250*/ 	.word	0x0500000f


	//   ....[104]....
        /*0254*/ 	.word	0x0500000f


	//   ....[105]....
        /*0258*/ 	.word	0x0500000f


	//   ....[106]....
        /*025c*/ 	.word	0x0500000f


	//   ....[107]....
        /*0260*/ 	.word	0x0500000f


	//   ....[108]....
        /*0264*/ 	.word	0x0500000f


	//   ....[109]....
        /*0268*/ 	.word	0x0500000f


	//   ....[110]....
        /*026c*/ 	.word	0x0500000f


	//   ....[111]....
        /*0270*/ 	.word	0x0500000f


	//   ....[112]....
        /*0274*/ 	.word	0x0500000f


	//   ....[113]....
        /*0278*/ 	.word	0x0500000f


	//   ....[114]....
        /*027c*/ 	.word	0x0500000f


	//   ....[115]....
        /*0280*/ 	.word	0x0500000f


	//   ....[116]....
        /*0284*/ 	.word	0x0500000f


	//----- nvinfo : EIATTR_COOP_GROUP_INSTR_OFFSETS
	.align		4
.L_1457:
        /*0288*/ 	.byte	0x04, 0x28
        /*028a*/ 	.short	(.L_1459 - .L_1458)


	//   ....[0]....
.L_1458:
        /*028c*/ 	.word	0x00000060


	//   ....[1]....
        /*0290*/ 	.word	0x00000140


	//   ....[2]....
        /*0294*/ 	.word	0x00000190


	//   ....[3]....
        /*0298*/ 	.word	0x000003c0


	//   ....[4]....
        /*029c*/ 	.word	0x00000520


	//   ....[5]....
        /*02a0*/ 	.word	0x00000640


	//   ....[6]....
        /*02a4*/ 	.word	0x000007a0


	//   ....[7]....
        /*02a8*/ 	.word	0x000012b0


	//   ....[8]....
        /*02ac*/ 	.word	0x00003160


	//   ....[9]....
        /*02b0*/ 	.word	0x00003190


	//   ....[10]....
        /*02b4*/ 	.word	0x00003880


	//   ....[11]....
        /*02b8*/ 	.word	0x00003920


	//   ....[12]....
        /*02bc*/ 	.word	0x00006120


	//   ....[13]....
        /*02c0*/ 	.word	0x00006140


	//   ....[14]....
        /*02c4*/ 	.word	0x00006170


	//   ....[15]....
        /*02c8*/ 	.word	0x00006180


	//   ....[16]....
        /*02cc*/ 	.word	0x00007af0


	//   ....[17]....
        /*02d0*/ 	.word	0x00007b00


	//   ....[18]....
        /*02d4*/ 	.word	0x00007b90


	//   ....[19]....
        /*02d8*/ 	.word	0x00007bb0


	//   ....[20]....
        /*02dc*/ 	.word	0x00008610


	//   ....[21]....
        /*02e0*/ 	.word	0x00008620


	//   ....[22]....
        /*02e4*/ 	.word	0x00008630


	//   ....[23]....
        /*02e8*/ 	.word	0x00008640


	//   ....[24]....
        /*02ec*/ 	.word	0x00008650


	//   ....[25]....
        /*02f0*/ 	.word	0x00008660


	//   ....[26]....
        /*02f4*/ 	.word	0x00008670


	//   ....[27]....
        /*02f8*/ 	.word	0x00008680


	//   ....[28]....
        /*02fc*/ 	.word	0x000086b0


	//   ....[29]....
        /*0300*/ 	.word	0x000086c0


	//   ....[30]....
        /*0304*/ 	.word	0x000086d0


	//   ....[31]....
        /*0308*/ 	.word	0x000086e0


	//   ....[32]....
        /*030c*/ 	.word	0x00008710


	//   ....[33]....
        /*0310*/ 	.word	0x00008740


	//   ....[34]....
        /*0314*/ 	.word	0x00008770


	//   ....[35]....
        /*0318*/ 	.word	0x00008780


	//   ....[36]....
        /*031c*/ 	.word	0x00008be0


	//   ....[37]....
        /*0320*/ 	.word	0x00008c20


	//   ....[38]....
        /*0324*/ 	.word	0x00008c60


	//   ....[39]....
        /*0328*/ 	.word	0x00008c90


	//   ....[40]....
        /*032c*/ 	.word	0x00009160


	//   ....[41]....
        /*0330*/ 	.word	0x000091a0


	//   ....[42]....
        /*0334*/ 	.word	0x000091d0


	//   ....[43]....
        /*0338*/ 	.word	0x00009200


	//   ....[44]....
        /*033c*/ 	.word	0x00009230


	//   ....[45]....
        /*0340*/ 	.word	0x00009250


	//   ....[46]....
        /*0344*/ 	.word	0x00009260


	//   ....[47]....
        /*0348*/ 	.word	0x00009290


	//   ....[48]....
        /*034c*/ 	.word	0x00009b90


	//   ....[49]....
        /*0350*/ 	.word	0x00009bc0


	//   ....[50]....
        /*0354*/ 	.word	0x00009c00


	//   ....[51]....
        /*0358*/ 	.word	0x00009c30


	//   ....[52]....
        /*035c*/ 	.word	0x00009c50


	//   ....[53]....
        /*0360*/ 	.word	0x00009c60


	//   ....[54]....
        /*0364*/ 	.word	0x00009c70


	//   ....[55]....
        /*0368*/ 	.word	0x00009c90


	//   ....[56]....
        /*036c*/ 	.word	0x00009de0


	//   ....[57]....
        /*0370*/ 	.word	0x00009fc0


	//   ....[58]....
        /*0374*/ 	.word	0x00009ff0


	//   ....[59]....
        /*0378*/ 	.word	0x0000a020


	//   ....[60]....
        /*037c*/ 	.word	0x0000a050


	//   ....[61]....
        /*0380*/ 	.word	0x0000a080


	//   ....[62]....
        /*0384*/ 	.word	0x0000a0c0


	//   ....[63]....
        /*0388*/ 	.word	0x0000a240


	//   ....[64]....
        /*038c*/ 	.word	0x0000a270


	//   ....[65]....
        /*0390*/ 	.word	0x0000a2a0


	//   ....[66]....
        /*0394*/ 	.word	0x0000a2d0


	//   ....[67]....
        /*0398*/ 	.word	0x0000a300


	//   ....[68]....
        /*039c*/ 	.word	0x0000a340


	//   ....[69]....
        /*03a0*/ 	.word	0x0000a3c0


	//   ....[70]....
        /*03a4*/ 	.word	0x0000a400


	//   ....[71]....
        /*03a8*/ 	.word	0x0000a490


	//   ....[72]....
        /*03ac*/ 	.word	0x0000b750


	//   ....[73]....
        /*03b0*/ 	.word	0x0000c380


	//   ....[74]....
        /*03b4*/ 	.word	0x0000c3b0


	//   ....[75]....
        /*03b8*/ 	.word	0x0000c3e0


	//   ....[76]....
        /*03bc*/ 	.word	0x0000c420


	//   ....[77]....
        /*03c0*/ 	.word	0x0000c460


	//   ....[78]....
        /*03c4*/ 	.word	0x0000c4a0


	//   ....[79]....
        /*03c8*/ 	.word	0x0000c4e0


	//   ....[80]....
        /*03cc*/ 	.word	0x0000c4f0


	//   ....[81]....
        /*03d0*/ 	.word	0x0000c500


	//   ....[82]....
        /*03d4*/ 	.word	0x0000c560


	//   ....[83]....
        /*03d8*/ 	.word	0x0000c5d0


	//   ....[84]....
        /*03dc*/ 	.word	0x0000c5f0


	//   ....[85]....
        /*03e0*/ 	.word	0x0000db30


	//   ....[86]....
        /*03e4*/ 	.word	0x0000db60


	//   ....[87]....
        /*03e8*/ 	.word	0x0000db90


	//   ....[88]....
        /*03ec*/ 	.word	0x0000dba0


	//   ....[89]....
        /*03f0*/ 	.word	0x0000dbd0


	//   ....[90]....
        /*03f4*/ 	.word	0x0000dbe0


	//   ....[91]....
        /*03f8*/ 	.word	0x0000dc10


	//   ....[92]....
        /*03fc*/ 	.word	0x0000dc50


	//   ....[93]....
        /*0400*/ 	.word	0x0000dd90


	//   ....[94]....
        /*0404*/ 	.word	0x0000ddc0


	//   ....[95]....
        /*0408*/ 	.word	0x0000ddf0


	//   ....[96]....
        /*040c*/ 	.word	0x0000de20


	//   ....[97]....
        /*0410*/ 	.word	0x0000de50


	//   ....[98]....
        /*0414*/ 	.word	0x0000de90


	//   ....[99]....
        /*0418*/ 	.word	0x0000df20


	//   ....[100]....
        /*041c*/ 	.word	0x0000df60


	//   ....[101]....
        /*0420*/ 	.word	0x0000dff0


	//   ....[102]....
        /*0424*/ 	.word	0x0000e420


	//   ....[103]....
        /*0428*/ 	.word	0x0000e900


	//   ....[104]....
        /*042c*/ 	.word	0x0000eac0


	//   ....[105]....
        /*0430*/ 	.word	0x0000eb30


	//   ....[106]....
        /*0434*/ 	.word	0x0000ebb0


	//   ....[107]....
        /*0438*/ 	.word	0x0000ec60


	//   ....[108]....
        /*043c*/ 	.word	0x0000ece0


	//   ....[109]....
        /*0440*/ 	.word	0x0000ed80


	//   ....[110]....
        /*0444*/ 	.word	0x0000ee00


	//   ....[111]....
        /*0448*/ 	.word	0x0000eeb0


	//   ....[112]....
        /*044c*/ 	.word	0x0000ef10


	//   ....[113]....
        /*0450*/ 	.word	0x0000efc0


	//   ....[114]....
        /*0454*/ 	.word	0x0000f040


	//   ....[115]....
        /*0458*/ 	.word	0x0000f0e0


	//   ....[116]....
        /*045c*/ 	.word	0x0000f420


	//----- nvinfo : EIATTR_REG_RECONFIG
	.align		4
.L_1459:
        /*0460*/ 	.byte	0x01, 0x54
	.zero		2


	//----- nvinfo : EIATTR_SYSCALL_OFFSETS
	.align		4
        /*0464*/ 	.byte	0x04, 0x46
        /*0466*/ 	.short	(.L_1461 - .L_1460)


	//   ....[0]....
.L_1460:
        /*0468*/ 	.word	0x000014b0


	//   ....[1]....
        /*046c*/ 	.word	0x0000b1f0


	//   ....[2]....
        /*0470*/ 	.word	0x0000b360


	//   ....[3]....
        /*0474*/ 	.word	0x0000b4b0


	//   ....[4]....
        /*0478*/ 	.word	0x0000b5f0


	//   ....[5]....
        /*047c*/ 	.word	0x0000bf00


	//----- nvinfo : EIATTR_MBARRIER_INSTR_OFFSETS
	.align		4
.L_1461:
        /*0480*/ 	.byte	0x04, 0x39
        /*0482*/ 	.short	(.L_1463 - .L_1462)


	//   ....[0]....
.L_1462:
        /*0484*/ 	.word	0x00000270
        /*0488*/ 	.word	0x000000ff
        /*048c*/ 	.word	0x00013200
        /*0490*/ 	.short	0x0100
        /*0492*/ 	.byte	0x08
	.zero		1


	//   ....[1]....
        /*0494*/ 	.word	0x00000280
        /*0498*/ 	.word	0x000000ff
        /*049c*/ 	.word	0x00013220
        /*04a0*/ 	.short	0x0100
        /*04a2*/ 	.byte	0x08
	.zero		1


	//   ....[2]....
        /*04a4*/ 	.word	0x00000370
        /*04a8*/ 	.word	0x000000ff
        /*04ac*/ 	.word	0x00013230
        /*04b0*/ 	.short	0x0100
        /*04b2*/ 	.byte	0x08
	.zero		1


	//   ....[3]....
        /*04b4*/ 	.word	0x00000380
        /*04b8*/ 	.word	0x000000ff
        /*04bc*/ 	.word	0x00013240
        /*04c0*/ 	.short	0x0100
        /*04c2*/ 	.byte	0x08
	.zero		1


	//   ....[4]....
        /*04c4*/ 	.word	0x00000390
        /*04c8*/ 	.word	0x000000ff
        /*04cc*/ 	.word	0x00013238
        /*04d0*/ 	.short	0x0100
        /*04d2*/ 	.byte	0x08
	.zero		1


	//   ....[5]....
        /*04d4*/ 	.word	0x000003a0
        /*04d8*/ 	.word	0x000000ff
        /*04dc*/ 	.word	0x00013248
        /*04e0*/ 	.short	0x0100
        /*04e2*/ 	.byte	0x08
	.zero		1


	//   ....[6]....
        /*04e4*/ 	.word	0x000004d0
        /*04e8*/ 	.word	0x000000ff
        /*04ec*/ 	.word	0x00013250
        /*04f0*/ 	.short	0x0100
        /*04f2*/ 	.byte	0x08
	.zero		1


	//   ....[7]....
        /*04f4*/ 	.word	0x000004e0
        /*04f8*/ 	.word	0x000000ff
        /*04fc*/ 	.word	0x00013260
        /*0500*/ 	.short	0x0100
        /*0502*/ 	.byte	0x08
	.zero		1


	//   ....[8]....
        /*0504*/ 	.word	0x000004f0
        /*0508*/ 	.word	0x000000ff
        /*050c*/ 	.word	0x00013258
        /*0510*/ 	.short	0x0100
        /*0512*/ 	.byte	0x08
	.zero		1


	//   ....[9]....
        /*0514*/ 	.word	0x00000500
        /*0518*/ 	.word	0x000000ff
        /*051c*/ 	.word	0x00013268
        /*0520*/ 	.short	0x0100
        /*0522*/ 	.byte	0x08
	.zero		1


	//   ....[10]....
        /*0524*/ 	.word	0x000005f0
        /*0528*/ 	.word	0x000000ff
        /*052c*/ 	.word	0x00013270
        /*0530*/ 	.short	0x0100
        /*0532*/ 	.byte	0x06
	.zero		1


	//   ....[11]....
        /*0534*/ 	.word	0x00000600
        /*0538*/ 	.word	0x000000ff
        /*053c*/ 	.word	0x00013280
        /*0540*/ 	.short	0x0100
        /*0542*/ 	.byte	0x06
	.zero		1


	//   ....[12]....
        /*0544*/ 	.word	0x00000610
        /*0548*/ 	.word	0x000000ff
        /*054c*/ 	.word	0x00013278
        /*0550*/ 	.short	0x0100
        /*0552*/ 	.byte	0x06
	.zero		1


	//   ....[13]....
        /*0554*/ 	.word	0x00000620
        /*0558*/ 	.word	0x000000ff
        /*055c*/ 	.word	0x00013288
        /*0560*/ 	.short	0x0100
        /*0562*/ 	.byte	0x06
	.zero		1


	//   ....[14]....
        /*0564*/ 	.word	0x00000750
        /*0568*/ 	.word	0x000000ff
        /*056c*/ 	.word	0x00013290
        /*0570*/ 	.short	0x0100
        /*0572*/ 	.byte	0x08
	.zero		1


	//   ....[15]....
        /*0574*/ 	.word	0x00000760
        /*0578*/ 	.word	0x000000ff
        /*057c*/ 	.word	0x000132a0
        /*0580*/ 	.short	0x0100
        /*0582*/ 	.byte	0x08
	.zero		1


	//   ....[16]....
        /*0584*/ 	.word	0x00000770
        /*0588*/ 	.word	0x000000ff
        /*058c*/ 	.word	0x00013298
        /*0590*/ 	.short	0x0100
        /*0592*/ 	.byte	0x08
	.zero		1


	//   ....[17]....
        /*0594*/ 	.word	0x00000780
        /*0598*/ 	.word	0x000000ff
        /*059c*/ 	.word	0x000132a8
        /*05a0*/ 	.short	0x0100
        /*05a2*/ 	.byte	0x08
	.zero		1


	//   ....[18]....
        /*05a4*/ 	.word	0x000008b0
        /*05a8*/ 	.word	0x000000ff
        /*05ac*/ 	.word	0x000132b0
        /*05b0*/ 	.short	0x0100
        /*05b2*/ 	.byte	0x08
	.zero		1


	//   ....[19]....
        /*05b4*/ 	.word	0x000008c0
        /*05b8*/ 	.word	0x000000ff
        /*05bc*/ 	.word	0x000132c0
        /*05c0*/ 	.short	0x0100
        /*05c2*/ 	.byte	0x08
	.zero		1


	//   ....[20]....
        /*05c4*/ 	.word	0x000008d0
        /*05c8*/ 	.word	0x000000ff
        /*05cc*/ 	.word	0x000132b8
        /*05d0*/ 	.short	0x0100
        /*05d2*/ 	.byte	0x08
	.zero		1


	//   ....[21]....
        /*05d4*/ 	.word	0x000008e0
        /*05d8*/ 	.word	0x000000ff
        /*05dc*/ 	.word	0x000132c8
        /*05e0*/ 	.short	0x0100
        /*05e2*/ 	.byte	0x08
	.zero		1


	//   ....[22]....
        /*05e4*/ 	.word	0x00001820
        /*05e8*/ 	.word	0x00000002
        /*05ec*/ 	.word	0x00013200
        /*05f0*/ 	.short	0x010a
        /*05f2*/ 	.byte	0x3f
	.zero		1


	//   ....[23]....
        /*05f4*/ 	.word	0x000018c0
        /*05f8*/ 	.word	0x00000005
        /*05fc*/ 	.word	0x00013230
        /*0600*/ 	.short	0x010a
        /*0602*/ 	.byte	0x3f
	.zero		1


	//   ....[24]....
        /*0604*/ 	.word	0x00001950
        /*0608*/ 	.word	0x00000005
        /*060c*/ 	.word	0x00013230
        /*0610*/ 	.short	0x010a
        /*0612*/ 	.byte	0x3f
	.zero		1


	//   ....[25]....
        /*0614*/ 	.word	0x00003c40
        /*0618*/ 	.word	0x00000032
        /*061c*/ 	.word	0x00000000
        /*0620*/ 	.short	0x0101
        /*0622*/ 	.byte	0x3f
	.zero		1


	//   ....[26]....
        /*0624*/ 	.word	0x00004b20
        /*0628*/ 	.word	0x00000007
        /*062c*/ 	.word	0x00013230
        /*0630*/ 	.short	0x010a
        /*0632*/ 	.byte	0x3f
	.zero		1


	//   ....[27]....
        /*0634*/ 	.word	0x00004b60
        /*0638*/ 	.word	0x00000007
        /*063c*/ 	.word	0x00013230
        /*0640*/ 	.short	0x010a
        /*0642*/ 	.byte	0x3f
	.zero		1


	//   ....[28]....
        /*0644*/ 	.word	0x00004fc0
        /*0648*/ 	.word	0x000000ff
        /*064c*/ 	.word	0x00013250
        /*0650*/ 	.short	0x010a
        /*0652*/ 	.byte	0x09
	.zero		1


	//   ....[29]....
        /*0654*/ 	.word	0x00005000
        /*0658*/ 	.word	0x000000ff
        /*065c*/ 	.word	0x00013250
        /*0660*/ 	.short	0x010a
        /*0662*/ 	.byte	0x09
	.zero		1


	//   ....[30]....
        /*0664*/ 	.word	0x00006f80
        /*0668*/ 	.word	0x00000006
        /*066c*/ 	.word	0x00000000
        /*0670*/ 	.short	0x0101
        /*0672*/ 	.byte	0x3f
	.zero		1


	//   ....[31]....
        /*0674*/ 	.word	0x00007310
        /*0678*/ 	.word	0x000000ff
        /*067c*/ 	.word	0x00000000
        /*0680*/ 	.short	0x0101
        /*0682*/ 	.byte	0x06
	.zero		1


	//   ....[32]....
        /*0684*/ 	.word	0x00007750
        /*0688*/ 	.word	0x0000000f
        /*068c*/ 	.word	0x00013250
        /*0690*/ 	.short	0x010a
        /*0692*/ 	.byte	0x3f
	.zero		1


	//   ....[33]....
        /*0694*/ 	.word	0x000077a0
        /*0698*/ 	.word	0x0000000f
        /*069c*/ 	.word	0x00013250
        /*06a0*/ 	.short	0x010a
        /*06a2*/ 	.byte	0x3f
	.zero		1


	//   ....[34]....
        /*06a4*/ 	.word	0x00007e50
        /*06a8*/ 	.word	0x00000004
        /*06ac*/ 	.word	0x00000000
        /*06b0*/ 	.short	0x0101
        /*06b2*/ 	.byte	0x3f
	.zero		1


	//   ....[35]....
        /*06b4*/ 	.word	0x00009240
        /*06b8*/ 	.word	0x00000000
        /*06bc*/ 	.word	0x00000000
        /*06c0*/ 	.short	0x0101
        /*06c2*/ 	.byte	0x3f
	.zero		1


	//   ....[36]....
        /*06c4*/ 	.word	0x0000b9b0
        /*06c8*/ 	.word	0x00000005
        /*06cc*/ 	.word	0x00013280
        /*06d0*/ 	.short	0x010a
        /*06d2*/ 	.byte	0x3f
	.zero		1


	//   ....[37]....
        /*06d4*/ 	.word	0x0000bb40
        /*06d8*/ 	.word	0x00000005
        /*06dc*/ 	.word	0x00013240
        /*06e0*/ 	.short	0x010a
        /*06e2*/ 	.byte	0x3f
	.zero		1


	//   ....[38]....
        /*06e4*/ 	.word	0x0000c6a0
        /*06e8*/ 	.word	0x00000010
        /*06ec*/ 	.word	0x00013200
        /*06f0*/ 	.short	0x0107
        /*06f2*/ 	.byte	0x3f
	.zero		1


	//   ....[39]....
        /*06f4*/ 	.word	0x0000c790
        /*06f8*/ 	.word	0x00000010
        /*06fc*/ 	.word	0x00013200
        /*0700*/ 	.short	0x0101
        /*0702*/ 	.byte	0x3f
	.zero		1


	//   ....[40]....
        /*0704*/ 	.word	0x0000c7b0
        /*0708*/ 	.word	0x00000010
        /*070c*/ 	.word	0x00013220
        /*0710*/ 	.short	0x010a
        /*0712*/ 	.byte	0x3f
	.zero		1


	//   ....[41]....
        /*0714*/ 	.word	0x0000ca90
        /*0718*/ 	.word	0x00000004
        /*071c*/ 	.word	0x00013280
        /*0720*/ 	.short	0x010a
        /*0722*/ 	.byte	0x3f
	.zero		1


	//   ....[42]....
        /*0724*/ 	.word	0x0000cce0
        /*0728*/ 	.word	0x00000004
        /*072c*/ 	.word	0x00013240
        /*0730*/ 	.short	0x010a
        /*0732*/ 	.byte	0x3f
	.zero		1


	//   ....[43]....
        /*0734*/ 	.word	0x0000cfb0
        /*0738*/ 	.word	0x00000003
        /*073c*/ 	.word	0x00013270
        /*0740*/ 	.short	0x010a
        /*0742*/ 	.byte	0x3f
	.zero		1


	//   ....[44]....
        /*0744*/ 	.word	0x0000d020
        /*0748*/ 	.word	0x00000003
        /*074c*/ 	.word	0x00013260
        /*0750*/ 	.short	0x010a
        /*0752*/ 	.byte	0x3f
	.zero		1


	//   ....[45]....
        /*0754*/ 	.word	0x0000d300
        /*0758*/ 	.word	0x00000003
        /*075c*/ 	.word	0x00013250
        /*0760*/ 	.short	0x0101
        /*0762*/ 	.byte	0x3f
	.zero		1


	//   ....[46]....
        /*0764*/ 	.word	0x0000d380
        /*0768*/ 	.word	0x00000002
        /*076c*/ 	.word	0x00000000
        /*0770*/ 	.short	0x0101
        /*0772*/ 	.byte	0x3f
	.zero		1


	//   ....[47]....
        /*0774*/ 	.word	0x0000d580
        /*0778*/ 	.word	0x00000002
        /*077c*/ 	.word	0x00013270
        /*0780*/ 	.short	0x010a
        /*0782*/ 	.byte	0x3f
	.zero		1


	//   ....[48]....
        /*0784*/ 	.word	0x0000d5f0
        /*0788*/ 	.word	0x00000002
        /*078c*/ 	.word	0x00013260
        /*0790*/ 	.short	0x010a
        /*0792*/ 	.byte	0x3f
	.zero		1


	//   ....[49]....
        /*0794*/ 	.word	0x0000d8c0
        /*0798*/ 	.word	0x00000002
        /*079c*/ 	.word	0x00013250
        /*07a0*/ 	.short	0x0101
        /*07a2*/ 	.byte	0x3f
	.zero		1


	//   ....[50]....
        /*07a4*/ 	.word	0x0000d910
        /*07a8*/ 	.word	0x00000000
        /*07ac*/ 	.word	0x00000000
        /*07b0*/ 	.short	0x0101
        /*07b2*/ 	.byte	0x3f
	.zero		1


	//   ....[51]....
        /*07b4*/ 	.word	0x0000e3a0
        /*07b8*/ 	.word	0x00000007
        /*07bc*/ 	.word	0x00013220
        /*07c0*/ 	.short	0x010a
        /*07c2*/ 	.byte	0x3f
	.zero		1


	//   ....[52]....
        /*07c4*/ 	.word	0x0000e540
        /*07c8*/ 	.word	0x00000005
        /*07cc*/ 	.word	0x00000000
        /*07d0*/ 	.short	0x010a
        /*07d2*/ 	.byte	0x3f
	.zero		1


	//   ....[53]....
        /*07d4*/ 	.word	0x0000e5b0
        /*07d8*/ 	.word	0x00000003
        /*07dc*/ 	.word	0x00000000
        /*07e0*/ 	.short	0x010a
        /*07e2*/ 	.byte	0x3f
	.zero		1


	//   ....[54]....
        /*07e4*/ 	.word	0x0000e600
        /*07e8*/ 	.word	0x00000003
        /*07ec*/ 	.word	0x00013260
        /*07f0*/ 	.short	0x010a
        /*07f2*/ 	.byte	0x3f
	.zero		1


	//   ....[55]....
        /*07f4*/ 	.word	0x0000e650
        /*07f8*/ 	.word	0x00000005
        /*07fc*/ 	.word	0x00013260
        /*0800*/ 	.short	0x010a
        /*0802*/ 	.byte	0x3f
	.zero		1


	//   ....[56]....
        /*0804*/ 	.word	0x0000e690
        /*0808*/ 	.word	0x00000003
        /*080c*/ 	.word	0x00013280
        /*0810*/ 	.short	0x010a
        /*0812*/ 	.byte	0x3f
	.zero		1


	//   ....[57]....
        /*0814*/ 	.word	0x0000e6b0
        /*0818*/ 	.word	0x00000005
        /*081c*/ 	.word	0x00013280
        /*0820*/ 	.short	0x010a
        /*0822*/ 	.byte	0x3f
	.zero		1


	//   ....[58]....
        /*0824*/ 	.word	0x0000e710
        /*0828*/ 	.word	0x00000002
        /*082c*/ 	.word	0x00013200
        /*0830*/ 	.short	0x010a
        /*0832*/ 	.byte	0x3f
	.zero		1


	//   ....[59]....
        /*0834*/ 	.word	0x0000e760
        /*0838*/ 	.word	0x00000005
        /*083c*/ 	.word	0x00013230
        /*0840*/ 	.short	0x010a
        /*0842*/ 	.byte	0x3f
	.zero		1


	//   ....[60]....
        /*0844*/ 	.word	0x0000e7b0
        /*0848*/ 	.word	0x00000007
        /*084c*/ 	.word	0x00013230
        /*0850*/ 	.short	0x010a
        /*0852*/ 	.byte	0x3f
	.zero		1


	//   ....[61]....
        /*0854*/ 	.word	0x0000e810
        /*0858*/ 	.word	0x0000000b
        /*085c*/ 	.word	0x00013250
        /*0860*/ 	.short	0x010a
        /*0862*/ 	.byte	0x3f
	.zero		1


	//   ....[62]....
        /*0864*/ 	.word	0x0000e860
        /*0868*/ 	.word	0x0000000f
        /*086c*/ 	.word	0x00013250
        /*0870*/ 	.short	0x010a
        /*0872*/ 	.byte	0x3f
	.zero		1


	//   ....[63]....
        /*0874*/ 	.word	0x0000e9b0
        /*0878*/ 	.word	0x00000005
        /*087c*/ 	.word	0x00013280
        /*0880*/ 	.short	0x010a
        /*0882*/ 	.byte	0x3f
	.zero		1


	//   ....[64]....
        /*0884*/ 	.word	0x0000ea00
        /*0888*/ 	.word	0x00000005
        /*088c*/ 	.word	0x00013240
        /*0890*/ 	.short	0x010a
        /*0892*/ 	.byte	0x3f
	.zero		1


	//   ....[65]....
        /*0894*/ 	.word	0x0000f110
        /*0898*/ 	.word	0x00000010
        /*089c*/ 	.word	0x00013220
        /*08a0*/ 	.short	0x010a
        /*08a2*/ 	.byte	0x3f
	.zero		1


	//   ....[66]....
        /*08a4*/ 	.word	0x0000f160
        /*08a8*/ 	.word	0x00000004
        /*08ac*/ 	.word	0x00013280
        /*08b0*/ 	.short	0x010a
        /*08b2*/ 	.byte	0x3f
	.zero		1


	//   ....[67]....
        /*08b4*/ 	.word	0x0000f1b0
        /*08b8*/ 	.word	0x00000004
        /*08bc*/ 	.word	0x00013240
        /*08c0*/ 	.short	0x010a
        /*08c2*/ 	.byte	0x3f
	.zero		1


	//   ....[68]....
        /*08c4*/ 	.word	0x0000f200
        /*08c8*/ 	.word	0x00000003
        /*08cc*/ 	.word	0x00013270
        /*08d0*/ 	.short	0x010a
        /*08d2*/ 	.byte	0x3f
	.zero		1


	//   ....[69]....
        /*08d4*/ 	.word	0x0000f250
        /*08d8*/ 	.word	0x00000003
        /*08dc*/ 	.word	0x00013260
        /*08e0*/ 	.short	0x010a
        /*08e2*/ 	.byte	0x3f
	.zero		1


	//   ....[70]....
        /*08e4*/ 	.word	0x0000f2a0
        /*08e8*/ 	.word	0x00000002
        /*08ec*/ 	.word	0x00013270
        /*08f0*/ 	.short	0x010a
        /*08f2*/ 	.byte	0x3f
	.zero		1


	//   ....[71]....
        /*08f4*/ 	.word	0x0000f2f0
        /*08f8*/ 	.word	0x00000002
        /*08fc*/ 	.word	0x00013260
        /*0900*/ 	.short	0x010a
        /*0902*/ 	.byte	0x3f
	.zero		1


	//   ....[72]....
        /*0904*/ 	.word	0x0000f340
        /*0908*/ 	.word	0x00000007
        /*090c*/ 	.word	0x00013220
        /*0910*/ 	.short	0x010a
        /*0912*/ 	.byte	0x3f
	.zero		1


	//   ....[73]....
        /*0914*/ 	.word	0x0000f4e0
        /*0918*/ 	.word	0x00000005
        /*091c*/ 	.word	0x00000000
        /*0920*/ 	.short	0x010a
        /*0922*/ 	.byte	0x3f
	.zero		1


	//   ....[74]....
        /*0924*/ 	.word	0x0000f530
        /*0928*/ 	.word	0x00000003
        /*092c*/ 	.word	0x00000000
        /*0930*/ 	.short	0x010a
        /*0932*/ 	.byte	0x3f
	.zero		1


	//   ....[75]....
        /*0934*/ 	.word	0x0000f580
        /*0938*/ 	.word	0x00000003
        /*093c*/ 	.word	0x00013260
        /*0940*/ 	.short	0x010a
        /*0942*/ 	.byte	0x3f
	.zero		1


	//   ....[76]....
        /*0944*/ 	.word	0x0000f5d0
        /*0948*/ 	.word	0x00000005
        /*094c*/ 	.word	0x00013260
        /*0950*/ 	.short	0x010a
        /*0952*/ 	.byte	0x3f
	.zero		1


	//   ....[77]....
        /*0954*/ 	.word	0x0000f620
        /*0958*/ 	.word	0x00000003
        /*095c*/ 	.word	0x00013280
        /*0960*/ 	.short	0x010a
        /*0962*/ 	.byte	0x3f
	.zero		1


	//----- nvinfo : EIATTR_NUM_MBARRIERS
	.align		4
.L_1463:
        /*0964*/ 	.byte	0x03, 0x38
        /*0966*/ 	.short	0x0016


	//----- nvinfo : EIATTR_EXIT_INSTR_OFFSETS
	.align		4
        /*0968*/ 	.byte	0x04, 0x1c
        /*096a*/ 	.short	(.L_1465 - .L_1464)


	//   ....[0]....
.L_1464:
        /*096c*/ 	.word	0x00000a40


	//   ....[1]....
        /*0970*/ 	.word	0x00009d90


	//   ....[2]....
        /*0974*/ 	.word	0x0000e700


	//----- nvinfo : EIATTR_MAX_THREADS
	.align		4
.L_1465:
        /*0978*/ 	.byte	0x04, 0x05
        /*097a*/ 	.short	(.L_1467 - .L_1466)
.L_1466:
        /*097c*/ 	.word	0x00000200
        /*0980*/ 	.word	0x00000001
        /*0984*/ 	.word	0x00000001


	//----- nvinfo : EIATTR_CRS_STACK_SIZE
	.align		4
.L_1467:
        /*0988*/ 	.byte	0x04, 0x1e
        /*098a*/ 	.short	(.L_1469 - .L_1468)
.L_1468:
        /*098c*/ 	.word	0x00000000


	//----- nvinfo : EIATTR_CBANK_PARAM_SIZE
	.align		4
.L_1469:
        /*0990*/ 	.byte	0x03, 0x19
        /*0992*/ 	.short	0x0af0


	//----- nvinfo : EIATTR_PARAM_CBANK
	.align		4
        /*0994*/ 	.byte	0x04, 0x0a
        /*0996*/ 	.short	(.L_1471 - .L_1470)
	.align		4
.L_1470:
        /*0998*/ 	.word	index@(.nv.constant0._ZN7cutlass13device_kernelIN5flash11enable_sm90INS1_16FlashAttnFwdSm90INS1_25CollectiveMainloopFwdSm90ILi2EN4cute5tupleIJNS5_1CILi1EEES8_S8_EEENS6_IJNS7_ILi192EEENS7_ILi160EEENS7_ILi64EEEEEELi64ENS_12float_e4m3_tEfNS_4arch4Sm90ELb0ELb0ELb1ELb1ELb0ELb0ELb0ELb1ELb1ELb1ELb0ELb0EEENS1_21CollectiveEpilogueFwdINS6_IJSA_SC_SB_EEES9_NS_10bfloat16_tESG_Li384ELb1ELb1ELb0ELb1EEENS1_36VarlenDynamicPersistentTileSchedulerILi192ELi160ELi384ELi128ELb0ELb1ELb1ELb0ELb1ELb1EEEEEEEEEvNT_6ParamsE)
        /*099c*/ 	.short	0x0210
        /*099e*/ 	.short	0x0af0


	//----- nvinfo : EIATTR_SW_WAR
	.align		4
.L_1471:
        /*09a0*/ 	.byte	0x04, 0x36
        /*09a2*/ 	.short	(.L_1473 - .L_1472)
.L_1472:
        /*09a4*/ 	.word	0x00000008
.L_1473:


//--------------------- .nv.info._ZN7cutlass13device_kernelIN5flash11enable_sm90INS1_16FlashAttnFwdSm90INS1_25CollectiveMainloopFwdSm90ILi2EN4cute5tupleIJNS5_1CILi1EEES8_S8_EEENS6_IJNS7_ILi192EEENS7_ILi160EEENS7_ILi64EEEEEELi64ENS_12float_e4m3_tEfNS_4arch4Sm90ELb0ELb0ELb1ELb1ELb0ELb1ELb0ELb1ELb1ELb1ELb0ELb0EEENS1_21CollectiveEpilogueFwdINS6_IJSA_SC_SB_EEES9_NS_10bfloat16_tESG_Li384ELb1ELb1ELb0ELb1EEENS1_36VarlenDynamicPersistentTileSchedulerILi192ELi160ELi384ELi128ELb0ELb1ELb1ELb0ELb1ELb1EEEEEEEEEvNT_6ParamsE --------------------------
	.section	.nv.info._ZN7cutlass13device_kernelIN5flash11enable_sm90INS1_16FlashAttnFwdSm90INS1_25CollectiveMainloopFwdSm90ILi2EN4cute5tupleIJNS5_1CILi1EEES8_S8_EEENS6_IJNS7_ILi192EEENS7_ILi160EEENS7_ILi64EEEEEELi64ENS_12float_e4m3_tEfNS_4arch4Sm90ELb0ELb0ELb1ELb1ELb0ELb1ELb0ELb1ELb1ELb1ELb0ELb0EEENS1_21CollectiveEpilogueFwdINS6_IJSA_SC_SB_EEES9_NS_10bfloat16_tESG_Li384ELb1ELb1ELb0ELb1EEENS1_36VarlenDynamicPersistentTileSchedulerILi192ELi160ELi384ELi128ELb0ELb1ELb1ELb0ELb1ELb1EEEEEEEEEvNT_6ParamsE,"",@"SHT_CUDA_INFO"
	.sectionflags	@""
	.align	4


	//----- nvinfo : EIATTR_CUDA_API_VERSION
	.align		4
        /*0000*/ 	.byte	0x04, 0x37
        /*0002*/ 	.short	(.L_1475 - .L_1474)
.L_1474:
        /*0004*/ 	.word	0x00000082


	//----- nvinfo : EIATTR_KPARAM_INFO
	.align		4
.L_1475:
        /*0008*/ 	.byte	0x04, 0x17
        /*000a*/ 	.short	(.L_1477 - .L_1476)
.L_1476:
        /*000c*/ 	.word	0x00000000
        /*0010*/ 	.short	0x0000
        /*0012*/ 	.short	0x0070
        /*0014*/ 	.byte	0x00, 0xf0, 0x01, 0x2a


	//----- nvinfo : EIATTR_SPARSE_MMA_MASK
	.align		4
.L_1477:
        /*0018*/ 	.byte	0x03, 0x50
        /*001a*/ 	.short	0x0000


	//----- nvinfo : EIATTR_MAXREG_COUNT
	.align		4
        /*001c*/ 	.byte	0x03, 0x1b
        /*001e*/ 	.short	0x0080


	//----- nvinfo : EIATTR_NUM_BARRIERS
	.align		4
        /*0020*/ 	.byte	0x02, 0x4c
        /*0022*/ 	.byte	0x10
	.zero		1


	//----- nvinfo : EIATTR_EXTERNS
	.align		4
        /*0024*/ 	.byte	0x04, 0x0f
        /*0026*/ 	.short	(.L_1479 - .L_1478)


	//   ....[0]....
	.align		4
.L_1478:
        /*0028*/ 	.word	index@(__assertfail)


	//----- nvinfo : EIATTR_ANNOTATIONS
	.align		4
.L_1479:
        /*002c*/ 	.byte	0x04, 0x55
        /*002e*/ 	.short	(.L_1481 - .L_1480)


	//   ....[0]....
.L_1480:
        /* <DEDUP_REMOVED lines=97> */


	//----- nvinfo : EIATTR_MERCURY_ISA_VERSION
	.align		4
.L_1481:
        /*0630*/ 	.byte	0x03, 0x5f
        /*0632*/ 	.short	0x0101


	//----- nvinfo : EIATTR_UNUSED_LOAD_BYTE_OFFSET
	.align		4
        /*0634*/ 	.byte	0x04, 0x44
        /*0636*/ 	.short	(.L_1483 - .L_1482)


	//   ....[0]....
.L_1482:
        /*0638*/ 	.word	0x00000a90
        /*063c*/ 	.word	0x0000fff0


	//   ....[1]....
        /*0640*/ 	.word	0x0000ea60
        /*0644*/ 	.word	0x0000fff0


	//----- nvinfo : EIATTR_INT_WARP_WIDE_INSTR_OFFSETS
	.align		4
.L_1483:
        /*0648*/ 	.byte	0x04, 0x31
        /*064a*/ 	.short	(.L_1485 - .L_1484)


	//   ....[0]....
.L_1484:
        /*064c*/ 	.word	0x00000180


	//   ....[1]....
        /*0650*/ 	.word	0x00000220


	//   ....[2]....
        /*0654*/ 	.word	0x00000290


	//   ....[3]....
        /*0658*/ 	.word	0x00012860


	//   ....[4]....
        /*065c*/ 	.word	0x000128f0


	//   ....[5]....
        /*0660*/ 	.word	0x00014fb0


	//   ....[6]....
        /*0664*/ 	.word	0x00015040


	//----- nvinfo : EIATTR_COOP_GROUP_MASK_REGIDS
	.align		4
.L_1485:
        /*0668*/ 	.byte	0x04, 0x29
        /*066a*/ 	.short	(.L_1487 - .L_1486)


	//   ....[0]....
.L_1486:
        /*066c*/ 	.word	0xffffffff


	//   ....[1]....
        /*0670*/ 	.word	0xffffffff


	//   ....[2]....
        /*0674*/ 	.word	0xffffffff


	//   ....[3]....
        /*0678*/ 	.word	0xffffffff


	//   ....[4]....
        /*067c*/ 	.word	0xffffffff


	//   ....[5]....
        /*0680*/ 	.word	0xffffffff


	//   ....[6]....
        /*0684*/ 	.word	0xffffffff


	//   ....[7]....
        /*0688*/ 	.word	0xffffffff


	//   ....[8]....
        /*068c*/ 	.word	0xffffffff


	//   ....[9]....
        /*0690*/ 	.word	0xffffffff


	//   ....[10]....
        /*0694*/ 	.word	0xffffffff


	//   ....[11]....
        /*0698*/ 	.word	0xffffffff


	//   ....[12]....
        /*069c*/ 	.word	0xffffffff


	//   ....[13]....
        /*06a0*/ 	.word	0xffffffff


	//   ....[14]....
        /*06a4*/ 	.word	0xffffffff


	//   ....[15]....
        /*06a8*/ 	.word	0xffffffff


	//   ....[16]....
        /*06ac*/ 	.word	0xffffffff


	//   ....[17]....
        /*06b0*/ 	.word	0xffffffff


	//   ....[18]....
        /*06b4*/ 	.word	0xffffffff


	//   ....[19]....
        /*06b8*/ 	.word	0xffffffff


	//   ....[20]....
        /*06bc*/ 	.word	0xffffffff


	//   ....[21]....
        /*06c0*/ 	.word	0xffffffff


	//   ....[22]....
        /*06c4*/ 	.word	0xffffffff


	//   ....[23]....
        /*06c8*/ 	.word	0xffffffff


	//   ....[24]....
        /*06cc*/ 	.word	0xffffffff


	//   ....[25]....
        /*06d0*/ 	.word	0xffffffff


	//   ....[26]....
        /*06d4*/ 	.word	0xffffffff


	//   ....[27]....
        /*06d8*/ 	.word	0xffffffff


	//   ....[28]....
        /*06dc*/ 	.word	0xffffffff


	//   ....[29]....
        /*06e0*/ 	.word	0xffffffff


	//   ....[30]....
        /*06e4*/ 	.word	0xffffffff


	//   ....[31]....
        /*06e8*/ 	.word	0xffffffff


	//   ....[32]....
        /*06ec*/ 	.word	0xffffffff


	//   ....[33]....
        /*06f0*/ 	.word	0xffffffff


	//   ....[34]....
        /*06f4*/ 	.word	0xffffffff


	//   ....[35]....
        /*06f8*/ 	.word	0xffffffff


	//   ....[36]....
        /*06fc*/ 	.word	0xffffffff


	//   ....[37]....
        /*0700*/ 	.word	0xffffffff


	//   ....[38]....
        /*0704*/ 	.word	0xffffffff


	//   ....[39]....
        /*0708*/ 	.word	0xffffffff


	//   ....[40]....
        /*070c*/ 	.word	0xffffffff


	//   ....[41]....
        /*0710*/ 	.word	0xffffffff


	//   ....[42]....
        /*0714*/ 	.word	0xffffffff


	//   ....[43]....
        /*0718*/ 	.word	0xffffffff


	//   ....[44]....
        /*071c*/ 	.word	0xffffffff


	//   ....[45]....
        /*0720*/ 	.word	0xffffffff


	//   ....[46]....
        /*0724*/ 	.word	0xffffffff


	//   ....[47]....
        /*0728*/ 	.word	0xffffffff


	//   ....[48]....
        /*072c*/ 	.word	0xffffffff


	//   ....[49]....
        /*0730*/ 	.word	0xffffffff


	//   ....[50]....
        /*0734*/ 	.word	0xffffffff


	//   ....[51]....
        /*0738*/ 	.word	0xffffffff


	//   ....[52]....
        /*073c*/ 	.word	0xffffffff


	//   ....[53]....
        /*0740*/ 	.word	0xffffffff


	//   ....[54]....
        /*0744*/ 	.word	0xffffffff


	//   ....[55]....
        /*0748*/ 	.word	0xffffffff


	//   ....[56]....
        /*074c*/ 	.word	0xffffffff


	//   ....[57]....
        /*0750*/ 	.word	0xffffffff


	//   ....[58]....
        /*0754*/ 	.word	0xffffffff


	//   ....[59]....
        /*0758*/ 	.word	0xffffffff


	//   ....[60]....
        /*075c*/ 	.word	0xffffffff


	//   ....[61]....
        /*0760*/ 	.word	0xffffffff


	//   ....[62]....
        /*0764*/ 	.word	0xffffffff


	//   ....[63]....
        /*0768*/ 	.word	0xffffffff


	//   ....[64]....
        /*076c*/ 	.word	0xffffffff


	//   ....[65]....
        /*0770*/ 	.word	0xffffffff


	//   ....[66]....
        /*0774*/ 	.word	0xffffffff


	//   ....[67]....
        /*0778*/ 	.word	0xffffffff


	//   ....[68]....
        /*077c*/ 	.word	0xffffffff


	//   ....[69]....
        /*0780*/ 	.word	0xffffffff


	//   ....[70]....
        /*0784*/ 	.word	0xffffffff


	//   ....[71]....
        /*0788*/ 	.word	0xffffffff


	//   ....[72]....
        /*078c*/ 	.word	0xffffffff


	//   ....[73]....
        /*0790*/ 	.word	0xffffffff


	//   ....[74]....
        /*0794*/ 	.word	0xffffffff


	//   ....[75]....
        /*0798*/ 	.word	0xffffffff


	//   ....[76]....
        /*079c*/ 	.word	0xffffffff


	//   ....[77]....
        /*07a0*/ 	.word	0xffffffff


	//   ....[78]....
        /*07a4*/ 	.word	0xffffffff


	//   ....[79]....
        /*07a8*/ 	.word	0xffffffff


	//   ....[80]....
        /*07ac*/ 	.word	0xffffffff


	//   ....[81]....
        /*07b0*/ 	.word	0xffffffff


	//   ....[82]....
        /*07b4*/ 	.word	0xffffffff


	//   ....[83]....
        /*07b8*/ 	.word	0xffffffff


	//   ....[84]....
        /*07bc*/ 	.word	0xffffffff


	//   ....[85]....
        /*07c0*/ 	.word	0xffffffff


	//   ....[86]....
        /*07c4*/ 	.word	0xffffffff


	//   ....[87]....
        /*07c8*/ 	.word	0xffffffff


	//   ....[88]....
        /*07cc*/ 	.word	0xffffffff


	//   ....[89]....
        /*07d0*/ 	.word	0xffffffff


	//   ....[90]....
        /*07d4*/ 	.word	0xffffffff


	//   ....[91]....
        /*07d8*/ 	.word	0xffffffff


	//   ....[92]....
        /*07dc*/ 	.word	0xffffffff


	//   ....[93]....
        /*07e0*/ 	.word	0xffffffff


	//   ....[94]....
        /*07e4*/ 	.word	0xffffffff


	//   ....[95]....
        /*07e8*/ 	.word	0xffffffff


	//   ....[96]....
        /*07ec*/ 	.word	0xffffffff


	//   ....[97]....
        /*07f0*/ 	.word	0xffffffff


	//   ....[98]....
        /*07f4*/ 	.word	0xffffffff


	//   ....[99]....
        /*07f8*/ 	.word	0xffffffff


	//   ....[100]....
        /*07fc*/ 	.word	0xffffffff


	//   ....[101]....
        /*0800*/ 	.word	0xffffffff


	//   ....[102]....
        /*0804*/ 	.word	0xffffffff


	//   ....[103]....
        /*0808*/ 	.word	0xffffffff


	//   ....[104]....
        /*080c*/ 	.word	0xffffffff


	//   ....[105]....
        /*0810*/ 	.word	0xffffffff


	//   ....[106]....
        /*0814*/ 	.word	0xffffffff


	//   ....[107]....
        /*0818*/ 	.word	0xffffffff


	//   ....[108]....
        /*081c*/ 	.word	0xffffffff


	//   ....[109]....
        /*0820*/ 	.word	0xffffffff


	//   ....[110]....
        /*0824*/ 	.word	0xffffffff


	//   ....[111]....
        /*0828*/ 	.word	0xffffffff


	//   ....[112]....
        /*082c*/ 	.word	0x0500000f


	//   ....[113]....
        /*0830*/ 	.word	0x0500000f


	//   ....[114]....
        /*0834*/ 	.word	0x0500000f


	//   ....[115]....
        /*0838*/ 	.word	0x0500000f


	//   ....[116]....
        /*083c*/ 	.word	0x0500000f


	//   ....[117]....
        /*0840*/ 	.word	0x0500000f


	//   ....[118]....
        /*0844*/ 	.word	0x0500000f


	//   ....[119]....
        /*0848*/ 	.word	0x0500000f


	//   ....[120]....
        /*084c*/ 	.word	0x0500000f


	//   ....[121]....
        /*0850*/ 	.word	0x0500000f


	//   ....[122]....
        /*0854*/ 	.word	0x0500000f


	//   ....[123]....
        /*0858*/ 	.word	0x0500000f


	//   ....[124]....
        /*085c*/ 	.word	0x0500000f


	//   ....[125]....
        /*0860*/ 	.word	0x0500000f


	//   ....[126]....
        /*0864*/ 	.word	0x0500000f


	//   ....[127]....
        /*0868*/ 	.word	0x0500000f


	//   ....[128]....
        /*086c*/ 	.word	0x0500000f


	//   ....[129]....
        /*0870*/ 	.word	0x0500000f


	//   ....[130]....
        /*0874*/ 	.word	0x0500000f


	//   ....[131]....
        /*0878*/ 	.word	0x0500000f


	//   ....[132]....
        /*087c*/ 	.word	0x0500000f


	//   ....[133]....
        /*0880*/ 	.word	0x0500000f


	//   ....[134]....
        /*0884*/ 	.word	0x0500000f


	//   ....[135]....
        /*0888*/ 	.word	0x0500000f


	//   ....[136]....
        /*088c*/ 	.word	0x0500000f


	//   ....[137]....
        /*0890*/ 	.word	0x0500000f


	//   ....[138]....
        /*0894*/ 	.word	0x0500000f


	//   ....[139]....
        /*0898*/ 	.word	0x0500000f


	//   ....[140]....
        /*089c*/ 	.word	0x0500000f


	//   ....[141]....
        /*08a0*/ 	.word	0x0500000f


	//   ....[142]....
        /*08a4*/ 	.word	0x0500000f


	//   ....[143]....
        /*08a8*/ 	.word	0x0500000f


	//   ....[144]....
        /*08ac*/ 	.word	0x0500000f


	//   ....[145]....
        /*08b0*/ 	.word	0x0500000f


	//   ....[146]....
        /*08b4*/ 	.word	0x0500000f


	//   ....[147]....
        /*08b8*/ 	.word	0x0500000f


	//   ....[148]....
        /*08bc*/ 	.word	0x0500000f


	//   ....[149]....
        /*08c0*/ 	.word	0x0500000f


	//   ....[150]....
        /*08c4*/ 	.word	0x0500000f


	//   ....[151]....
        /*08c8*/ 	.word	0x0500000f


	//----- nvinfo : EIATTR_COOP_GROUP_INSTR_OFFSETS
	.align		4
.L_1487:
        /*08cc*/ 	.byte	0x04, 0x28
        /*08ce*/ 	.short	(.L_1489 - .L_1488)


	//   ....[0]....
.L_1488:
        /*08d0*/ 	.word	0x00000060


	//   ....[1]....
        /*08d4*/ 	.word	0x00000190


	//   ....[2]....
        /*08d8*/ 	.word	0x00000240


	//   ....[3]....
        /*08dc*/ 	.word	0x00000400


	//   ....[4]....
        /*08e0*/ 	.word	0x00000560


	//   ....[5]....
        /*08e4*/ 	.word	0x00000680


	//   ....[6]....
        /*08e8*/ 	.word	0x000007e0


	//   ....[7]....
        /*08ec*/ 	.word	0x00004f20


	//   ....[8]....
        /*08f0*/ 	.word	0x00005710


	//   ....[9]....
        /*08f4*/ 	.word	0x00005720


	//   ....[10]....
        /*08f8*/ 	.word	0x00005730


	//   ....[11]....
        /*08fc*/ 	.word	0x00005740


	//   ....[12]....
        /*0900*/ 	.word	0x00006a40


	//   ....[13]....
        /*0904*/ 	.word	0x00006a50


	//   ....[14]....
        /*0908*/ 	.word	0x00006a60


	//   ....[15]....
        /*090c*/ 	.word	0x00006a70


	//   ....[16]....
        /*0910*/ 	.word	0x00009850


	//   ....[17]....
        /*0914*/ 	.word	0x000098e0


	//   ....[18]....
        /*0918*/ 	.word	0x00009c70


	//   ....[19]....
        /*091c*/ 	.word	0x00009cb0


	//   ....[20]....
        /*0920*/ 	.word	0x0000c9f0


	//   ....[21]....
        /*0924*/ 	.word	0x0000ca10


	//   ....[22]....
        /*0928*/ 	.word	0x0000ca40


	//   ....[23]....
        /*092c*/ 	.word	0x0000ca80


	//   ....[24]....
        /*0930*/ 	.word	0x0000e440


	//   ....[25]....
        /*0934*/ 	.word	0x0000e450


	//   ....[26]....
        /*0938*/ 	.word	0x0000e4e0


	//   ....[27]....
        /*093c*/ 	.word	0x0000e500


	//   ....[28]....
        /*0940*/ 	.word	0x0000eff0


	//   ....[29]....
        /*0944*/ 	.word	0x0000f000


	//   ....[30]....
        /*0948*/ 	.word	0x0000f010


	//   ....[31]....
        /*094c*/ 	.word	0x0000f020


	//   ....[32]....
        /*0950*/ 	.word	0x0000f030


	//   ....[33]....
        /*0954*/ 	.word	0x0000f040


	//   ....[34]....
        /*0958*/ 	.word	0x0000f050


	//   ....[35]....
        /*095c*/ 	.word	0x0000f060


	//   ....[36]....
        /*0960*/ 	.word	0x0000f070


	//   ....[37]....
        /*0964*/ 	.word	0x0000f080


	//   ....[38]....
        /*0968*/ 	.word	0x0000f090


	//   ....[39]....
        /*096c*/ 	.word	0x0000f0a0


	//   ....[40]....
        /*0970*/ 	.word	0x0000f0b0


	//   ....[41]....
        /*0974*/ 	.word	0x0000f0c0


	//   ....[42]....
        /*0978*/ 	.word	0x0000f0d0


	//   ....[43]....
        /*097c*/ 	.word	0x0000f0e0


	//   ....[44]....
        /*0980*/ 	.word	0x0000f630


	//   ....[45]....
        /*0984*/ 	.word	0x0000f670


	//   ....[46]....
        /*0988*/ 	.word	0x0000f690


	//   ....[47]....
        /*098c*/ 	.word	0x0000f6a0


	//   ....[48]....
        /*0990*/ 	.word	0x0000fbb0


	//   ....[49]....
        /*0994*/ 	.word	0x0000fbe0


	//   ....[50]....
        /*0998*/ 	.word	0x0000fbf0


	//   ....[51]....
        /*099c*/ 	.word	0x0000fc10


	//   ....[52]....
        /*09a0*/ 	.word	0x0000fc30


	//   ....[53]....
        /*09a4*/ 	.word	0x0000fc50


	//   ....[54]....
        /*09a8*/ 	.word	0x0000fd10


	//   ....[55]....
        /*09ac*/ 	.word	0x0000fd20


	//   ....[56]....
        /*09b0*/ 	.word	0x000105e0


	//   ....[57]....
        /*09b4*/ 	.word	0x00010620


	//   ....[58]....
        /*09b8*/ 	.word	0x00010630


	//   ....[59]....
        /*09bc*/ 	.word	0x00010640


	//   ....[60]....
        /*09c0*/ 	.word	0x00010650


	//   ....[61]....
        /*09c4*/ 	.word	0x00010660


	//   ....[62]....
        /*09c8*/ 	.word	0x00010670


	//   ....[63]....
        /*09cc*/ 	.word	0x00010680


	//   ....[64]....
        /*09d0*/ 	.word	0x00010840


	//   ....[65]....
        /*09d4*/ 	.word	0x00010a30


	//   ....[66]....
        /*09d8*/ 	.word	0x00010a60


	//   ....[67]....
        /*09dc*/ 	.word	0x00010a90


	//   ....[68]....
        /*09e0*/ 	.word	0x00010ac0


	//   ....[69]....
        /*09e4*/ 	.word	0x00010af0


	//   ....[70]....
        /*09e8*/ 	.word	0x00010b20


	//   ....[71]....
        /*09ec*/ 	.word	0x00010c90


	//   ....[72]....
        /*09f0*/ 	.word	0x00010cc0


	//   ....[73]....
        /*09f4*/ 	.word	0x00010cf0


	//   ....[74]....
        /*09f8*/ 	.word	0x00010d20


	//   ....[75]....
        /*09fc*/ 	.word	0x00010d50


	//   ....[76]....
        /*0a00*/ 	.word	0x00010d80


	//   ....[77]....
        /*0a04*/ 	.word	0x00010e10


	//   ....[78]....
        /*0a08*/ 	.word	0x00010e40


	//   ....[79]....
        /*0a0c*/ 	.word	0x00010ec0


	//   ....[80]....
        /*0a10*/ 	.word	0x00011b70


	//   ....[81]....
        /*0a14*/ 	.word	0x00012ff0


	//   ....[82]....
        /*0a18*/ 	.word	0x00013d40


	//   ....[83]....
        /*0a1c*/ 	.word	0x00013d50


	//   ....[84]....
        /*0a20*/ 	.word	0x00013d60


	//   ....[85]....
        /*0a24*/ 	.word	0x00013d80


	//   ....[86]....
        /*0a28*/ 	.word	0x00013de0


	//   ....[87]....
        /*0a2c*/ 	.word	0x00013e00


	//   ....[88]....
        /*0a30*/ 	.word	0x00013e80


	//   ....[89]....
        /*0a34*/ 	.word	0x00013ea0


	//   ....[90]....
        /*0a38*/ 	.word	0x00013eb0


	//   ....[91]....
        /*0a3c*/ 	.word	0x00013f20


	//   ....[92]....
        /*0a40*/ 	.word	0x00013f70


	//   ....[93]....
        /*0a44*/ 	.word	0x00013f80


	//   ....[94]....
        /*0a48*/ 	.word	0x000157a0


	//   ....[95]....
        /*0a4c*/ 	.word	0x000157d0


	//   ....[96]....
        /*0a50*/ 	.word	0x00015810


	//   ....[97]....
        /*0a54*/ 	.word	0x00015840


	//   ....[98]....
        /*0a58*/ 	.word	0x00015870


	//   ....[99]....
        /*0a5c*/ 	.word	0x000158a0


	//   ....[100]....
        /*0a60*/ 	.word	0x000158d0


	//   ....[101]....
        /*0a64*/ 	.word	0x00015900


	//   ....[102]....
        /*0a68*/ 	.word	0x00015a80


	//   ....[103]....
        /*0a6c*/ 	.word	0x00015ab0


	//   ....[104]....
        /*0a70*/ 	.word	0x00015ae0


	//   ....[105]....
        /*0a74*/ 	.word	0x00015b10


	//   ....[106]....
        /*0a78*/ 	.word	0x00015b40


	//   ....[107]....
        /*0a7c*/ 	.word	0x00015b70


	//   ....[108]....
        /*0a80*/ 	.word	0x00015c30


	//   ....[109]....
        /*0a84*/ 	.word	0x00015c50


	//   ....[110]....
        /*0a88*/ 	.word	0x00015cc0


	//   ....[111]....
        /*0a8c*/ 	.word	0x00016130


	//   ....[112]....
        /*0a90*/ 	.word	0x000165b0


	//   ....[113]....
        /*0a94*/ 	.word	0x00016640


	//   ....[114]....
        /*0a98*/ 	.word	0x00016690


	//   ....[115]....
        /*0a9c*/ 	.word	0x000166e0


	//   ....[116]....
        /*0aa0*/ 	.word	0x000167c0


	//   ....[117]....
        /*0aa4*/ 	.word	0x00016850


	//   ....[118]....
        /*0aa8*/ 	.word	0x000168a0


	//   ....[119]....
        /*0aac*/ 	.word	0x000168f0


	//   ....[120]....
        /*0ab0*/ 	.word	0x00016b40


	//   ....[121]....
        /*0ab4*/ 	.word	0x00016e20


	//   ....[122]....
        /*0ab8*/ 	.word	0x00017020


	//   ....[123]....
        /*0abc*/ 	.word	0x00017070


	//   ....[124]....
        /*0ac0*/ 	.word	0x000170d0


	//   ....[125]....
        /*0ac4*/ 	.word	0x00017190


	//   ....[126]....
        /*0ac8*/ 	.word	0x000171f0


	//   ....[127]....
        /*0acc*/ 	.word	0x000172f0


	//   ....[128]....
        /*0ad0*/ 	.word	0x00017350


	//   ....[129]....
        /*0ad4*/ 	.word	0x00017400


	//   ....[130]....
        /*0ad8*/ 	.word	0x000174b0


	//   ....[131]....
        /*0adc*/ 	.word	0x00017590


	//   ....[132]....
        /*0ae0*/ 	.word	0x000175f0


	//   ....[133]....
        /*0ae4*/ 	.word	0x000176c0


	//   ....[134]....
        /*0ae8*/ 	.word	0x00017990


	//   ....[135]....
        /*0aec*/ 	.word	0x00017a30


	//   ....[136]....
        /*0af0*/ 	.word	0x00017b50


	//   ....[137]....
        /*0af4*/ 	.word	0x00017bc0


	//   ....[138]....
        /*0af8*/ 	.word	0x00017c30


	//   ....[139]....
        /*0afc*/ 	.word	0x00017ca0


	//   ....[140]....
        /*0b00*/ 	.word	0x00017d10


	//   ....[141]....
        /*0b04*/ 	.word	0x00017d90


	//   ....[142]....
        /*0b08*/ 	.word	0x00017e20


	//   ....[143]....
        /*0b0c*/ 	.word	0x00017eb0


	//   ....[144]....
        /*0b10*/ 	.word	0x00017f20


	//   ....[145]....
        /*0b14*/ 	.word	0x00017f90


	//   ....[146]....
        /*0b18*/ 	.word	0x00018000


	//   ....[147]....
        /*0b1c*/ 	.word	0x00018080


	//   ....[148]....
        /*0b20*/ 	.word	0x000180f0


	//   ....[149]....
        /*0b24*/ 	.word	0x00018190


	//   ....[150]....
        /*0b28*/ 	.word	0x00018220


	//   ....[151]....
        /*0b2c*/ 	.word	0x00018340


	//----- nvinfo : EIATTR_REG_RECONFIG
	.align		4
.L_1489:
        /*0b30*/ 	.byte	0x01, 0x54
	.zero		2


	//----- nvinfo : EIATTR_SYSCALL_OFFSETS
	.align		4
        /*0b34*/ 	.byte	0x04, 0x46
        /*0b36*/ 	.short	(.L_1491 - .L_1490)


	//   ....[0]....
.L_1490:
        /*0b38*/ 	.word	0x00001910


	//   ....[1]....
        /*0b3c*/ 	.word	0x00001a60


	//   ....[2]....
        /*0b40*/ 	.word	0x00005090


	//   ....[3]....
        /*0b44*/ 	.word	0x00005670


	//   ....[4]....
        /*0b48*/ 	.word	0x00012a50


	//   ....[5]....
        /*0b4c*/ 	.word	0x00012be0


	//   ....[6]....
        /*0b50*/ 	.word	0x00012d30


	//   ....[7]....
        /*0b54*/ 	.word	0x00012e80


	//   ....[8]....
        /*0b58*/ 	.word	0x00013860


	//----- nvinfo : EIATTR_MBARRIER_INSTR_OFFSETS
	.align		4
.L_1491:
        /*0b5c*/ 	.byte	0x04, 0x39
        /*0b5e*/ 	.short	(.L_1493 - .L_1492)


	//   ....[0]....
.L_1492:
        /*0b60*/ 	.word	0x000002b0
        /*0b64*/ 	.word	0x000000ff
        /*0b68*/ 	.word	0x00013200
        /*0b6c*/ 	.short	0x0100
        /*0b6e*/ 	.byte	0x08
	.zero		1


	//   ....[1]....
        /*0b70*/ 	.word	0x000002c0
        /*0b74*/ 	.word	0x000000ff
        /*0b78*/ 	.word	0x00013220
        /*0b7c*/ 	.short	0x0100
        /*0b7e*/ 	.byte	0x08
	.zero		1


	//   ....[2]....
        /*0b80*/ 	.word	0x000003b0
        /*0b84*/ 	.word	0x000000ff
        /*0b88*/ 	.word	0x00013230
        /*0b8c*/ 	.short	0x0100
        /*0b8e*/ 	.byte	0x08
	.zero		1


	//   ....[3]....
        /*0b90*/ 	.word	0x000003c0
        /*0b94*/ 	.word	0x000000ff
        /*0b98*/ 	.word	0x00013240
        /*0b9c*/ 	.short	0x0100
        /*0b9e*/ 	.byte	0x08
	.zero		1


	//   ....[4]....
        /*0ba0*/ 	.word	0x000003d0
        /*0ba4*/ 	.word	0x000000ff
        /*0ba8*/ 	.word	0x00013238
        /*0bac*/ 	.short	0x0100
        /*0bae*/ 	.byte	0x08
	.zero		1


	//   ....[5]....
        /*0bb0*/ 	.word	0x000003e0
        /*0bb4*/ 	.word	0x000000ff
        /*0bb8*/ 	.word	0x00013248
        /*0bbc*/ 	.short	0x0100
        /*0bbe*/ 	.byte	0x08
	.zero		1


	//   ....[6]....
        /*0bc0*/ 	.word	0x00000510
        /*0bc4*/ 	.word	0x000000ff
        /*0bc8*/ 	.word	0x00013250
        /*0bcc*/ 	.short	0x0100
        /*0bce*/ 	.byte	0x08
	.zero		1


	//   ....[7]....
        /*0bd0*/ 	.word	0x00000520
        /*0bd4*/ 	.word	0x000000ff
        /*0bd8*/ 	.word	0x00013260
        /*0bdc*/ 	.short	0x0100
        /*0bde*/ 	.byte	0x08
	.zero		1


	//   ....[8]....
        /*0be0*/ 	.word	0x00000530
        /*0be4*/ 	.word	0x000000ff
        /*0be8*/ 	.word	0x00013258
        /*0bec*/ 	.short	0x0100
        /*0bee*/ 	.byte	0x08
	.zero		1


	//   ....[9]....
        /*0bf0*/ 	.word	0x00000540
        /*0bf4*/ 	.word	0x000000ff
        /*0bf8*/ 	.word	0x00013268
        /*0bfc*/ 	.short	0x0100
        /*0bfe*/ 	.byte	0x08
	.zero		1


	//   ....[10]....
        /*0c00*/ 	.word	0x00000630
        /*0c04*/ 	.word	0x000000ff
        /*0c08*/ 	.word	0x00013270
        /*0c0c*/ 	.short	0x0100
        /*0c0e*/ 	.byte	0x06
	.zero		1


	//   ....[11]....
        /*0c10*/ 	.word	0x00000640
        /*0c14*/ 	.word	0x000000ff
        /*0c18*/ 	.word	0x00013280
        /*0c1c*/ 	.short	0x0100
        /*0c1e*/ 	.byte	0x06
	.zero		1


	//   ....[12]....
        /*0c20*/ 	.word	0x00000650
        /*0c24*/ 	.word	0x000000ff
        /*0c28*/ 	.word	0x00013278
        /*0c2c*/ 	.short	0x0100
        /*0c2e*/ 	.byte	0x06
	.zero		1


	//   ....[13]....
        /*0c30*/ 	.word	0x00000660
        /*0c34*/ 	.word	0x000000ff
        /*0c38*/ 	.word	0x00013288
        /*0c3c*/ 	.short	0x0100
        /*0c3e*/ 	.byte	0x06
	.zero		1


	//   ....[14]....
        /*0c40*/ 	.word	0x00000790
        /*0c44*/ 	.word	0x000000ff
        /*0c48*/ 	.word	0x00013290
        /*0c4c*/ 	.short	0x0100
        /*0c4e*/ 	.byte	0x08
	.zero		1


	//   ....[15]....
        /*0c50*/ 	.word	0x000007a0
        /*0c54*/ 	.word	0x000000ff
        /*0c58*/ 	.word	0x000132a0
        /*0c5c*/ 	.short	0x0100
        /*0c5e*/ 	.byte	0x08
	.zero		1


	//   ....[16]....
        /*0c60*/ 	.word	0x000007b0
        /*0c64*/ 	.word	0x000000ff
        /*0c68*/ 	.word	0x00013298
        /*0c6c*/ 	.short	0x0100
        /*0c6e*/ 	.byte	0x08
	.zero		1


	//   ....[17]....
        /*0c70*/ 	.word	0x000007c0
        /*0c74*/ 	.word	0x000000ff
        /*0c78*/ 	.word	0x000132a8
        /*0c7c*/ 	.short	0x0100
        /*0c7e*/ 	.byte	0x08
	.zero		1


	//   ....[18]....
        /*0c80*/ 	.word	0x000008f0
        /*0c84*/ 	.word	0x000000ff
        /*0c88*/ 	.word	0x000132b0
        /*0c8c*/ 	.short	0x0100
        /*0c8e*/ 	.byte	0x08
	.zero		1


	//   ....[19]....
        /*0c90*/ 	.word	0x00000900
        /*0c94*/ 	.word	0x000000ff
        /*0c98*/ 	.word	0x000132c0
        /*0c9c*/ 	.short	0x0100
        /*0c9e*/ 	.byte	0x08
	.zero		1


	//   ....[20]....
        /*0ca0*/ 	.word	0x00000910
        /*0ca4*/ 	.word	0x000000ff
        /*0ca8*/ 	.word	0x000132b8
        /*0cac*/ 	.short	0x0100
        /*0cae*/ 	.byte	0x08
	.zero		1


	//   ....[21]....
        /*0cb0*/ 	.word	0x00000920
        /*0cb4*/ 	.word	0x000000ff
        /*0cb8*/ 	.word	0x000132c8
        /*0cbc*/ 	.short	0x0100
        /*0cbe*/ 	.byte	0x08
	.zero		1


	//   ....[22]....
        /*0cc0*/ 	.word	0x00002630
        /*0cc4*/ 	.word	0x0000004a
        /*0cc8*/ 	.word	0x00013290
        /*0ccc*/ 	.short	0x010a
        /*0cce*/ 	.byte	0x3f
	.zero		1


	//   ....[23]....
        /*0cd0*/ 	.word	0x00003790
        /*0cd4*/ 	.word	0x0000004a
        /*0cd8*/ 	.word	0x00013290
        /*0cdc*/ 	.short	0x010a
        /*0cde*/ 	.byte	0x3f
	.zero		1


	//   ....[24]....
        /*0ce0*/ 	.word	0x00004870
        /*0ce4*/ 	.word	0x0000004a
        /*0ce8*/ 	.word	0x00013290
        /*0cec*/ 	.short	0x010a
        /*0cee*/ 	.byte	0x3f
	.zero		1


	//   ....[25]....
        /*0cf0*/ 	.word	0x00004a00
        /*0cf4*/ 	.word	0x00000004
        /*0cf8*/ 	.word	0x00000000
        /*0cfc*/ 	.short	0x0101
        /*0cfe*/ 	.byte	0x3f
	.zero		1


	//   ....[26]....
        /*0d00*/ 	.word	0x00004a40
        /*0d04*/ 	.word	0x0000004a
        /*0d08*/ 	.word	0x000132b0
        /*0d0c*/ 	.short	0x010a
        /*0d0e*/ 	.byte	0x3f
	.zero		1


	//   ....[27]....
        /*0d10*/ 	.word	0x00004ca0
        /*0d14*/ 	.word	0x0000004a
        /*0d18*/ 	.word	0x00000000
        /*0d1c*/ 	.short	0x0101
        /*0d1e*/ 	.byte	0x3f
	.zero		1


	//   ....[28]....
        /*0d20*/ 	.word	0x000053d0
        /*0d24*/ 	.word	0x00000010
        /*0d28*/ 	.word	0x00013200
        /*0d2c*/ 	.short	0x010a
        /*0d2e*/ 	.byte	0x3f
	.zero		1


	//   ....[29]....
        /*0d30*/ 	.word	0x00005420
        /*0d34*/ 	.word	0x00000010
        /*0d38*/ 	.word	0x00013200
        /*0d3c*/ 	.short	0x010a
        /*0d3e*/ 	.byte	0x3f
	.zero		1


	//   ....[30]....
        /*0d40*/ 	.word	0x000059a0
        /*0d44*/ 	.word	0x00000010
        /*0d48*/ 	.word	0x00013200
        /*0d4c*/ 	.short	0x010a
        /*0d4e*/ 	.byte	0x3f
	.zero		1


	//   ....[31]....
        /*0d50*/ 	.word	0x00006c40
        /*0d54*/ 	.word	0x00000010
        /*0d58*/ 	.word	0x00013200
        /*0d5c*/ 	.short	0x010a
        /*0d5e*/ 	.byte	0x3f
	.zero		1


	//   ....[32]....
        /*0d60*/ 	.word	0x00007da0
        /*0d64*/ 	.word	0x00000000
        /*0d68*/ 	.word	0x00013230
        /*0d6c*/ 	.short	0x010a
        /*0d6e*/ 	.byte	0x3f
	.zero		1


	//   ....[33]....
        /*0d70*/ 	.word	0x00007e50
        /*0d74*/ 	.word	0x00000000
        /*0d78*/ 	.word	0x00013230
        /*0d7c*/ 	.short	0x010a
        /*0d7e*/ 	.byte	0x3f
	.zero		1


	//   ....[34]....
        /*0d80*/ 	.word	0x0000a300
        /*0d84*/ 	.word	0x0000001b
        /*0d88*/ 	.word	0x00000000
        /*0d8c*/ 	.short	0x0101
        /*0d8e*/ 	.byte	0x3f
	.zero		1


	//   ....[35]....
        /*0d90*/ 	.word	0x0000b210
        /*0d94*/ 	.word	0x0000000d
        /*0d98*/ 	.word	0x00013230
        /*0d9c*/ 	.short	0x010a
        /*0d9e*/ 	.byte	0x3f
	.zero		1


	//   ....[36]....
        /*0da0*/ 	.word	0x0000b2a0
        /*0da4*/ 	.word	0x0000000d
        /*0da8*/ 	.word	0x00013230
        /*0dac*/ 	.short	0x010a
        /*0dae*/ 	.byte	0x3f
	.zero		1


	//   ....[37]....
        /*0db0*/ 	.word	0x0000b860
        /*0db4*/ 	.word	0x0000000e
        /*0db8*/ 	.word	0x00013250
        /*0dbc*/ 	.short	0x010a
        /*0dbe*/ 	.byte	0x3f
	.zero		1


	//   ....[38]....
        /*0dc0*/ 	.word	0x0000b8b0
        /*0dc4*/ 	.word	0x0000000e
        /*0dc8*/ 	.word	0x00013250
        /*0dcc*/ 	.short	0x010a
        /*0dce*/ 	.byte	0x3f
	.zero		1


	//   ....[39]....
        /*0dd0*/ 	.word	0x0000d260
        /*0dd4*/ 	.word	0x0000000d
        /*0dd8*/ 	.word	0x00000000
        /*0ddc*/ 	.short	0x0101
        /*0dde*/ 	.byte	0x3f
	.zero		1


	//   ....[40]....
        /*0de0*/ 	.word	0x0000e000
        /*0de4*/ 	.word	0x0000000e
        /*0de8*/ 	.word	0x00000000
        /*0dec*/ 	.short	0x0101
        /*0dee*/ 	.byte	0x3f
	.zero		1


	//   ....[41]....
        /*0df0*/ 	.word	0x0000e0a0
        /*0df4*/ 	.word	0x00000008
        /*0df8*/ 	.word	0x00013250
        /*0dfc*/ 	.short	0x010a
        /*0dfe*/ 	.byte	0x3f
	.zero		1


	//   ....[42]....
        /*0e00*/ 	.word	0x0000e0f0
        /*0e04*/ 	.word	0x00000008
        /*0e08*/ 	.word	0x00013250
        /*0e0c*/ 	.short	0x010a
        /*0e0e*/ 	.byte	0x3f
	.zero		1


	//   ....[43]....
        /*0e10*/ 	.word	0x0000e910
        /*0e14*/ 	.word	0x00000004
        /*0e18*/ 	.word	0x00000000
        /*0e1c*/ 	.short	0x0101
        /*0e1e*/ 	.byte	0x3f
	.zero		1


	//   ....[44]....
        /*0e20*/ 	.word	0x0000fce0
        /*0e24*/ 	.word	0x00000000
        /*0e28*/ 	.word	0x00000000
        /*0e2c*/ 	.short	0x0101
        /*0e2e*/ 	.byte	0x3f
	.zero		1


	//   ....[45]....
        /*0e30*/ 	.word	0x00011c50
        /*0e34*/ 	.word	0x00000016
        /*0e38*/ 	.word	0x00013220
        /*0e3c*/ 	.short	0x010a
        /*0e3e*/ 	.byte	0x3f
	.zero		1


	//   ....[46]....
        /*0e40*/ 	.word	0x00011d10
        /*0e44*/ 	.word	0x00000005
        /*0e48*/ 	.word	0x000132a0
        /*0e4c*/ 	.short	0x010a
        /*0e4e*/ 	.byte	0x3f
	.zero		1


	//   ....[47]....
        /*0e50*/ 	.word	0x00011f40
        /*0e54*/ 	.word	0x00000005
        /*0e58*/ 	.word	0x000132c0
        /*0e5c*/ 	.short	0x010a
        /*0e5e*/ 	.byte	0x3f
	.zero		1


	//   ....[48]....
        /*0e60*/ 	.word	0x000122c0
        /*0e64*/ 	.word	0x00000005
        /*0e68*/ 	.word	0x000132a0
        /*0e6c*/ 	.short	0x010a
        /*0e6e*/ 	.byte	0x3f
	.zero		1


	//   ....[49]....
        /*0e70*/ 	.word	0x000124e0
        /*0e74*/ 	.word	0x00000005
        /*0e78*/ 	.word	0x000132c0
        /*0e7c*/ 	.short	0x010a
        /*0e7e*/ 	.byte	0x3f
	.zero		1


	//   ....[50]....
        /*0e80*/ 	.word	0x00013240
        /*0e84*/ 	.word	0x00000004
        /*0e88*/ 	.word	0x00013280
        /*0e8c*/ 	.short	0x010a
        /*0e8e*/ 	.byte	0x3f
	.zero		1


	//   ....[51]....
        /*0e90*/ 	.word	0x00013400
        /*0e94*/ 	.word	0x00000004
        /*0e98*/ 	.word	0x00013240
        /*0e9c*/ 	.short	0x010a
        /*0e9e*/ 	.byte	0x3f
	.zero		1


	//   ....[52]....
        /*0ea0*/ 	.word	0x000140b0
        /*0ea4*/ 	.word	0x00000016
        /*0ea8*/ 	.word	0x00013200
        /*0eac*/ 	.short	0x0107
        /*0eae*/ 	.byte	0x3f
	.zero		1


	//   ....[53]....
        /*0eb0*/ 	.word	0x000141a0
        /*0eb4*/ 	.word	0x00000016
        /*0eb8*/ 	.word	0x00013200
        /*0ebc*/ 	.short	0x0101
        /*0ebe*/ 	.byte	0x3f
	.zero		1


	//   ....[54]....
        /*0ec0*/ 	.word	0x000141c0
        /*0ec4*/ 	.word	0x00000016
        /*0ec8*/ 	.word	0x00013220
        /*0ecc*/ 	.short	0x010a
        /*0ece*/ 	.byte	0x3f
	.zero		1


	//   ....[55]....
        /*0ed0*/ 	.word	0x000144c0
        /*0ed4*/ 	.word	0x00000006
        /*0ed8*/ 	.word	0x00013280
        /*0edc*/ 	.short	0x010a
        /*0ede*/ 	.byte	0x3f
	.zero		1


	//   ....[56]....
        /*0ee0*/ 	.word	0x00014710
        /*0ee4*/ 	.word	0x00000006
        /*0ee8*/ 	.word	0x00013240
        /*0eec*/ 	.short	0x010a
        /*0eee*/ 	.byte	0x3f
	.zero		1


	//   ....[57]....
        /*0ef0*/ 	.word	0x000149d0
        /*0ef4*/ 	.word	0x00000003
        /*0ef8*/ 	.word	0x00013270
        /*0efc*/ 	.short	0x010a
        /*0efe*/ 	.byte	0x3f
	.zero		1


	//   ....[58]....
        /*0f00*/ 	.word	0x00014a50
        /*0f04*/ 	.word	0x00000003
        /*0f08*/ 	.word	0x00013260
        /*0f0c*/ 	.short	0x010a
        /*0f0e*/ 	.byte	0x3f
	.zero		1


	//   ....[59]....
        /*0f10*/ 	.word	0x00014e70
        /*0f14*/ 	.word	0x00000003
        /*0f18*/ 	.word	0x00013250
        /*0f1c*/ 	.short	0x0101
        /*0f1e*/ 	.byte	0x3f
	.zero		1


	//   ....[60]....
        /*0f20*/ 	.word	0x00014ef0
        /*0f24*/ 	.word	0x00000003
        /*0f28*/ 	.word	0x00000000
        /*0f2c*/ 	.short	0x0101
        /*0f2e*/ 	.byte	0x3f
	.zero		1


	//   ....[61]....
        /*0f30*/ 	.word	0x000150e0
        /*0f34*/ 	.word	0x00000000
        /*0f38*/ 	.word	0x00013270
        /*0f3c*/ 	.short	0x010a
        /*0f3e*/ 	.byte	0x3f
	.zero		1


	//   ....[62]....
        /*0f40*/ 	.word	0x00015150
        /*0f44*/ 	.word	0x00000000
        /*0f48*/ 	.word	0x00013260
        /*0f4c*/ 	.short	0x010a
        /*0f4e*/ 	.byte	0x3f
	.zero		1


	//   ....[63]....
        /*0f50*/ 	.word	0x00015570
        /*0f54*/ 	.word	0x00000000
        /*0f58*/ 	.word	0x00013250
        /*0f5c*/ 	.short	0x0101
        /*0f5e*/ 	.byte	0x3f
	.zero		1


	//   ....[64]....
        /*0f60*/ 	.word	0x000155c0
        /*0f64*/ 	.word	0x00000002
        /*0f68*/ 	.word	0x00000000
        /*0f6c*/ 	.short	0x0101
        /*0f6e*/ 	.byte	0x3f
	.zero		1


	//   ....[65]....
        /*0f70*/ 	.word	0x000160b0
        /*0f74*/ 	.word	0x00000008
        /*0f78*/ 	.word	0x00013220
        /*0f7c*/ 	.short	0x010a
        /*0f7e*/ 	.byte	0x3f
	.zero		1


	//   ....[66]....
        /*0f80*/ 	.word	0x00016240
        /*0f84*/ 	.word	0x00000006
        /*0f88*/ 	.word	0x00000000
        /*0f8c*/ 	.short	0x010a
        /*0f8e*/ 	.byte	0x3f
	.zero		1


	//   ....[67]....
        /*0f90*/ 	.word	0x000162b0
        /*0f94*/ 	.word	0x00000007
        /*0f98*/ 	.word	0x00000000
        /*0f9c*/ 	.short	0x010a
        /*0f9e*/ 	.byte	0x3f
	.zero		1


	//   ....[68]....
        /*0fa0*/ 	.word	0x00016300
        /*0fa4*/ 	.word	0x00000002
        /*0fa8*/ 	.word	0x00013260
        /*0fac*/ 	.short	0x010a
        /*0fae*/ 	.byte	0x3f
	.zero		1


	//   ....[69]....
        /*0fb0*/ 	.word	0x00016350
        /*0fb4*/ 	.word	0x00000005
        /*0fb8*/ 	.word	0x00013260
        /*0fbc*/ 	.short	0x010a
        /*0fbe*/ 	.byte	0x3f
	.zero		1


	//   ....[70]....
        /*0fc0*/ 	.word	0x00016390
        /*0fc4*/ 	.word	0x00000002
        /*0fc8*/ 	.word	0x00013280
        /*0fcc*/ 	.short	0x010a
        /*0fce*/ 	.byte	0x3f
	.zero		1


	//   ....[71]....
        /*0fd0*/ 	.word	0x000163b0
        /*0fd4*/ 	.word	0x00000005
        /*0fd8*/ 	.word	0x00013280
        /*0fdc*/ 	.short	0x010a
        /*0fde*/ 	.byte	0x3f
	.zero		1


	//   ....[72]....
        /*0fe0*/ 	.word	0x00016410
        /*0fe4*/ 	.word	0x0000004a
        /*0fe8*/ 	.word	0x00013290
        /*0fec*/ 	.short	0x010a
        /*0fee*/ 	.byte	0x3f
	.zero		1


	//   ....[73]....
        /*0ff0*/ 	.word	0x00016460
        /*0ff4*/ 	.word	0x0000004a
        /*0ff8*/ 	.word	0x00013290
        /*0ffc*/ 	.short	0x010a
        /*0ffe*/ 	.byte	0x3f
	.zero		1


	//   ....[74]....
        /*1000*/ 	.word	0x000164b0
        /*1004*/ 	.word	0x0000004a
        /*1008*/ 	.word	0x00013290
        /*100c*/ 	.short	0x010a
        /*100e*/ 	.byte	0x3f
	.zero		1


	//   ....[75]....
        /*1010*/ 	.word	0x00016500
        /*1014*/ 	.word	0x0000004a
        /*1018*/ 	.word	0x000132b0
        /*101c*/ 	.short	0x010a
        /*101e*/ 	.byte	0x3f
	.zero		1


	//   ....[76]....
        /*1020*/ 	.word	0x00016710
        /*1024*/ 	.word	0x00000010
        /*1028*/ 	.word	0x00013200
        /*102c*/ 	.short	0x010a
        /*102e*/ 	.byte	0x3f
	.zero		1


	//   ....[77]....
        /*1030*/ 	.word	0x00016920
        /*1034*/ 	.word	0x00000010
        /*1038*/ 	.word	0x00013200
        /*103c*/ 	.short	0x010a
        /*103e*/ 	.byte	0x3f
	.zero		1


	//   ....[78]....
        /*1040*/ 	.word	0x00016970
        /*1044*/ 	.word	0x00000000
        /*1048*/ 	.word	0x00013230
        /*104c*/ 	.short	0x010a
        /*104e*/ 	.byte	0x3f
	.zero		1


	//   ....[79]....
        /*1050*/ 	.word	0x000169c0
        /*1054*/ 	.word	0x0000000d
        /*1058*/ 	.word	0x00013230
        /*105c*/ 	.short	0x010a
        /*105e*/ 	.byte	0x3f
	.zero		1


	//   ....[80]....
        /*1060*/ 	.word	0x00016a10
        /*1064*/ 	.word	0x0000000e
        /*1068*/ 	.word	0x00013250
        /*106c*/ 	.short	0x010a
        /*106e*/ 	.byte	0x3f
	.zero		1


	//   ....[81]....
        /*1070*/ 	.word	0x00016a60
        /*1074*/ 	.word	0x00000008
        /*1078*/ 	.word	0x00013250
        /*107c*/ 	.short	0x010a
        /*107e*/ 	.byte	0x3f
	.zero		1


	//   ....[82]....
        /*1080*/ 	.word	0x00016c00
        /*1084*/ 	.word	0x00000016
        /*1088*/ 	.word	0x00013220
        /*108c*/ 	.short	0x010a
        /*108e*/ 	.byte	0x3f
	.zero		1


	//   ....[83]....
        /*1090*/ 	.word	0x00016c50
        /*1094*/ 	.word	0x00000005
        /*1098*/ 	.word	0x000132a0
        /*109c*/ 	.short	0x010a
        /*109e*/ 	.byte	0x3f
	.zero		1


	//   ....[84]....
        /*10a0*/ 	.word	0x00016ca0
        /*10a4*/ 	.word	0x00000005
        /*10a8*/ 	.word	0x000132c0
        /*10ac*/ 	.short	0x010a
        /*10ae*/ 	.byte	0x3f
	.zero		1


	//   ....[85]....
        /*10b0*/ 	.word	0x00016cf0
        /*10b4*/ 	.word	0x00000005
        /*10b8*/ 	.word	0x000132a0
        /*10bc*/ 	.short	0x010a
        /*10be*/ 	.byte	0x3f
	.zero		1


	//   ....[86]....
        /*10c0*/ 	.word	0x00016d40
        /*10c4*/ 	.word	0x00000005
        /*10c8*/ 	.word	0x000132c0
        /*10cc*/ 	.short	0x010a
        /*10ce*/ 	.byte	0x3f
	.zero		1


	//   ....[87]....
        /*10d0*/ 	.word	0x00016ee0
        /*10d4*/ 	.word	0x00000004
        /*10d8*/ 	.word	0x00013280
        /*10dc*/ 	.short	0x010a
        /*10de*/ 	.byte	0x3f
	.zero		1


	//   ....[88]....
        /*10e0*/ 	.word	0x00016f30
        /*10e4*/ 	.word	0x00000004
        /*10e8*/ 	.word	0x00013240
        /*10ec*/ 	.short	0x010a
        /*10ee*/ 	.byte	0x3f
	.zero		1


	//   ....[89]....
        /*10f0*/ 	.word	0x00017700
        /*10f4*/ 	.word	0x00000016
        /*10f8*/ 	.word	0x00013220
        /*10fc*/ 	.short	0x010a
        /*10fe*/ 	.byte	0x3f
	.zero		1


	//   ....[90]....
        /*1100*/ 	.word	0x00017750
        /*1104*/ 	.word	0x00000006
        /*1108*/ 	.word	0x00013280
        /*110c*/ 	.short	0x010a
        /*110e*/ 	.byte	0x3f
	.zero		1


	//   ....[91]....
        /*1110*/ 	.word	0x000177a0
        /*1114*/ 	.word	0x00000006
        /*1118*/ 	.word	0x00013240
        /*111c*/ 	.short	0x010a
        /*111e*/ 	.byte	0x3f
	.zero		1


	//   ....[92]....
        /*1120*/ 	.word	0x000177f0
        /*1124*/ 	.word	0x00000003
        /*1128*/ 	.word	0x00013270
        /*112c*/ 	.short	0x010a
        /*112e*/ 	.byte	0x3f
	.zero		1


	//   ....[93]....
        /*1130*/ 	.word	0x00017840
        /*1134*/ 	.word	0x00000003
        /*1138*/ 	.word	0x00013260
        /*113c*/ 	.short	0x010a
        /*113e*/ 	.byte	0x3f
	.zero		1


	//   ....[94]....
        /*1140*/ 	.word	0x00017890
        /*1144*/ 	.word	0x00000000
        /*1148*/ 	.word	0x00013270
        /*114c*/ 	.short	0x010a
        /*114e*/ 	.byte	0x3f
	.zero		1


	//   ....[95]....
        /*1150*/ 	.word	0x000178e0
        /*1154*/ 	.word	0x00000000
        /*1158*/ 	.word	0x00013260
        /*115c*/ 	.short	0x010a
        /*115e*/ 	.byte	0x3f
	.zero		1


	//   ....[96]....
        /*1160*/ 	.word	0x00018260
        /*1164*/ 	.word	0x00000008
        /*1168*/ 	.word	0x00013220
        /*116c*/ 	.short	0x010a
        /*116e*/ 	.byte	0x3f
	.zero		1


	//   ....[97]....
        /*1170*/ 	.word	0x00018400
        /*1174*/ 	.word	0x00000006
        /*1178*/ 	.word	0x00000000
        /*117c*/ 	.short	0x010a
        /*117e*/ 	.byte	0x3f
	.zero		1


	//   ....[98]....
        /*1180*/ 	.word	0x00018450
        /*1184*/ 	.word	0x00000007
        /*1188*/ 	.word	0x00000000
        /*118c*/ 	.short	0x010a
        /*118e*/ 	.byte	0x3f
	.zero		1


	//   ....[99]....
        /*1190*/ 	.word	0x000184a0
        /*1194*/ 	.word	0x00000002
        /*1198*/ 	.word	0x00013260
        /*119c*/ 	.short	0x010a
        /*119e*/ 	.byte	0x3f
	.zero		1


	//   ....[100]....
        /*11a0*/ 	.word	0x000184f0
        /*11a4*/ 	.word	0x00000005
        /*11a8*/ 	.word	0x00013260
        /*11ac*/ 	.short	0x010a
        /*11ae*/ 	.byte	0x3f
	.zero		1


	//   ....[101]....
        /*11b0*/ 	.word	0x00018540
        /*11b4*/ 	.word	0x00000002
        /*11b8*/ 	.word	0x00013280
        /*11bc*/ 	.short	0x010a
        /*11be*/ 	.byte	0x3f
	.zero		1


	//----- nvinfo : EIATTR_NUM_MBARRIERS
	.align		4
.L_1493:
        /*11c0*/ 	.byte	0x03, 0x38
        /*11c2*/ 	.short	0x0016


	//----- nvinfo : EIATTR_EXIT_INSTR_OFFSETS
	.align		4
        /*11c4*/ 	.byte	0x04, 0x1c
        /*11c6*/ 	.short	(.L_1495 - .L_1494)


	//   ....[0]....
.L_1494:
        /*11c8*/ 	.word	0x00016400


	//----- nvinfo : EIATTR_MAX_THREADS
	.align		4
.L_1495:
        /*11cc*/ 	.byte	0x04, 0x05
        /*11ce*/ 	.short	(.L_1497 - .L_1496)
.L_1496:
        /*11d0*/ 	.word	0x00000200
        /*11d4*/ 	.word	0x00000001
        /*11d8*/ 	.word	0x00000001


	//----- nvinfo : EIATTR_CRS_STACK_SIZE
	.align		4
.L_1497:
        /*11dc*/ 	.byte	0x04, 0x1e
        /*11de*/ 	.short	(.L_1499 - .L_1498)
.L_1498:
        /*11e0*/ 	.word	0x00000000


	//----- nvinfo : EIATTR_CBANK_PARAM_SIZE
	.align		4
.L_1499:
        /*11e4*/ 	.byte	0x03, 0x19
        /*11e6*/ 	.short	0x0af0


	//----- nvinfo : EIATTR_PARAM_CBANK
	.align		4
        /*11e8*/ 	.byte	0x04, 0x0a
        /*11ea*/ 	.short	(.L_1501 - .L_1500)
	.align		4
.L_1500:
        /*11ec*/ 	.word	index@(.nv.constant0._ZN7cutlass13device_kernelIN5flash11enable_sm90INS1_16FlashAttnFwdSm90INS1_25CollectiveMainloopFwdSm90ILi2EN4cute5tupleIJNS5_1CILi1EEES8_S8_EEENS6_IJNS7_ILi192EEENS7_ILi160EEENS7_ILi64EEEEEELi64ENS_12float_e4m3_tEfNS_4arch4Sm90ELb0ELb0ELb1ELb1ELb0ELb1ELb0ELb1ELb1ELb1ELb0ELb0EEENS1_21CollectiveEpilogueFwdINS6_IJSA_SC_SB_EEES9_NS_10bfloat16_tESG_Li384ELb1ELb1ELb0ELb1EEENS1_36VarlenDynamicPersistentTileSchedulerILi192ELi160ELi384ELi128ELb0ELb1ELb1ELb0ELb1ELb1EEEEEEEEEvNT_6ParamsE)
        /*11f0*/ 	.short	0x0210
        /*11f2*/ 	.short	0x0af0


	//----- nvinfo : EIATTR_SW_WAR
	.align		4
.L_1501:
        /*11f4*/ 	.byte	0x04, 0x36
        /*11f6*/ 	.short	(.L_1503 - .L_1502)
.L_1502:
        /*11f8*/ 	.word	0x00000008
.L_1503:


//--------------------- .nv.info._ZN7cutlass13device_kernelIN5flash11enable_sm90INS1_16FlashAttnFwdSm90INS1_25CollectiveMainloopFwdSm90ILi2EN4cute5tupleIJNS5_1CILi1EEES8_S8_EEENS6_IJNS7_ILi192EEENS7_ILi160EEENS7_ILi64EEEEEELi64ENS_12float_e4m3_tEfNS_4arch4Sm90ELb0ELb1ELb1ELb0ELb0ELb0ELb0ELb1ELb1ELb1ELb0ELb0EEENS1_21CollectiveEpilogueFwdINS6_IJSA_SC_SB_EEES9_NS_10bfloat16_tESG_Li384ELb0ELb1ELb0ELb1EEENS1_30DynamicPersistentTileSchedulerILi384ELi128ELb0ELb1ELb1EEEEEEEEEvNT_6ParamsE --------------------------
	.section	.nv.info._ZN7cutlass13device_kernelIN5flash11enable_sm90INS1_16FlashAttnFwdSm90INS1_25CollectiveMainloopFwdSm90ILi2EN4cute5tupleIJNS5_1CILi1EEES8_S8_EEENS6_IJNS7_ILi192EEENS7_ILi160EEENS7_ILi64EEEEEELi64ENS_12float_e4m3_tEfNS_4arch4Sm90ELb0ELb1ELb1ELb0ELb0ELb0ELb0ELb1ELb1ELb1ELb0ELb0EEENS1_21CollectiveEpilogueFwdINS6_IJSA_SC_SB_EEES9_NS_10bfloat16_tESG_Li384ELb0ELb1ELb0ELb1EEENS1_30DynamicPersistentTileSchedulerILi384ELi128ELb0ELb1ELb1EEEEEEEEEvNT_6ParamsE,"",@"SHT_CUDA_INFO"
	.sectionflags	@""
	.align	4


	//----- nvinfo : EIATTR_CUDA_API_VERSION
	.align		4
        /*0000*/ 	.byte	0x04, 0x37
        /*0002*/ 	.short	(.L_1505 - .L_1504)
.L_1504:
        /*0004*/ 	.word	0x00000082


	//----- nvinfo : EIATTR_KPARAM_INFO
	.align		4
.L_1505:
        /*0008*/ 	.byte	0x04, 0x17
        /*000a*/ 	.short	(.L_1507 - .L_1506)
.L_1506:
        /*000c*/ 	.word	0x00000000
        /*0010*/ 	.short	0x0000
        /*0012*/ 	.short	0x0070
        /*0014*/ 	.byte	0x00, 0xf0, 0x01, 0x2a


	//----- nvinfo : EIATTR_SPARSE_MMA_MASK
	.align		4
.L_1507:
        /*0018*/ 	.byte	0x03, 0x50
        /*001a*/ 	.short	0x0000


	//----- nvinfo : EIATTR_MAXREG_COUNT
	.align		4
        /*001c*/ 	.byte	0x03, 0x1b
        /*001e*/ 	.short	0x0080


	//----- nvinfo : EIATTR_NUM_BARRIERS
	.align		4
        /*0020*/ 	.byte	0x02, 0x4c
        /*0022*/ 	.byte	0x09
	.zero		1


	//----- nvinfo : EIATTR_EXTERNS
	.align		4
        /*0024*/ 	.byte	0x04, 0x0f
        /*0026*/ 	.short	(.L_1509 - .L_1508)


	//   ....[0]....
	.align		4
.L_1508:
        /*0028*/ 	.word	index@(__assertfail)


	//----- nvinfo : EIATTR_MERCURY_ISA_VERSION
	.align		4
.L_1509:
        /*002c*/ 	.byte	0x03, 0x5f
        /*002e*/ 	.short	0x0101


	//----- nvinfo : EIATTR_INT_WARP_WIDE_INSTR_OFFSETS
	.align		4
        /*0030*/ 	.byte	0x04, 0x31
        /*0032*/ 	.short	(.L_1511 - .L_1510)


	//   ....[0]....
.L_1510:
        /*0034*/ 	.word	0x00000120


	//   ....[1]....
        /*0038*/ 	.word	0x00000160


	//   ....[2]....
        /*003c*/ 	.word	0x000001d0


	//   ....[3]....
        /*0040*/ 	.word	0x000151d0


	//   ....[4]....
        /*0044*/ 	.word	0x00015260


	//   ....[5]....
        /*0048*/ 	.word	0x00017560


	//   ....[6]....
        /*004c*/ 	.word	0x000175f0


	//----- nvinfo : EIATTR_COOP_GROUP_MASK_REGIDS
	.align		4
.L_1511:
        /*0050*/ 	.byte	0x04, 0x29
        /*0052*/ 	.short	(.L_1513 - .L_1512)


	//   ....[0]....
.L_1512:
        /*0054*/ 	.word	0xffffffff


	//   ....[1]....
        /*0058*/ 	.word	0xffffffff


	//   ....[2]....
        /*005c*/ 	.word	0xffffffff


	//   ....[3]....
        /*0060*/ 	.word	0xffffffff


	//   ....[4]....
        /*0064*/ 	.word	0xffffffff


	//   ....[5]....
        /*0068*/ 	.word	0xffffffff


	//   ....[6]....
        /*006c*/ 	.word	0xffffffff


	//   ....[7]....
        /*0070*/ 	.word	0xffffffff


	//   ....[8]....
        /*0074*/ 	.word	0xffffffff


	//   ....[9]....
        /*0078*/ 	.word	0xffffffff


	//   ....[10]....
        /*007c*/ 	.word	0xffffffff


	//   ....[11]....
        /*0080*/ 	.word	0xffffffff


	//   ....[12]....
        /*0084*/ 	.word	0xffffffff


	//   ....[13]....
        /*0088*/ 	.word	0xffffffff


	//   ....[14]....
        /*008c*/ 	.word	0xffffffff


	//   ....[15]....
        /*0090*/ 	.word	0xffffffff


	//   ....[16]....
        /*0094*/ 	.word	0xffffffff


	//   ....[17]....
        /*0098*/ 	.word	0xffffffff


	//   ....[18]....
        /*009c*/ 	.word	0xffffffff


	//   ....[19]....
        /*00a0*/ 	.word	0xffffffff


	//   ....[20]....
        /*00a4*/ 	.word	0xffffffff


	//   ....[21]....
        /*00a8*/ 	.word	0xffffffff


	//   ....[22]....
        /*00ac*/ 	.word	0xffffffff


	//   ....[23]....
        /*00b0*/ 	.word	0xffffffff


	//   ....[24]....
        /*00b4*/ 	.word	0xffffffff


	//   ....[25]....
        /*00b8*/ 	.word	0xffffffff


	//   ....[26]....
        /*00bc*/ 	.word	0xffffffff


	//   ....[27]....
        /*00c0*/ 	.word	0xffffffff


	//   ....[28]....
        /*00c4*/ 	.word	0xffffffff


	//   ....[29]....
        /*00c8*/ 	.word	0xffffffff


	//   ....[30]....
        /*00cc*/ 	.word	0xffffffff


	//   ....[31]....
        /*00d0*/ 	.word	0xffffffff


	//   ....[32]....
        /*00d4*/ 	.word	0xffffffff


	//   ....[33]....
        /*00d8*/ 	.word	0xffffffff


	//   ....[34]....
        /*00dc*/ 	.word	0xffffffff


	//   ....[35]....
        /*00e0*/ 	.word	0xffffffff


	//   ....[36]....
        /*00e4*/ 	.word	0xffffffff


	//   ....[37]....
        /*00e8*/ 	.word	0xffffffff


	//   ....[38]....
        /*00ec*/ 	.word	0xffffffff


	//   ....[39]....
        /*00f0*/ 	.word	0xffffffff


	//   ....[40]....
        /*00f4*/ 	.word	0xffffffff


	//   ....[41]....
        /*00f8*/ 	.word	0xffffffff


	//   ....[42]....
        /*00fc*/ 	.word	0xffffffff


	//   ....[43]....
        /*0100*/ 	.word	0xffffffff


	//   ....[44]....
        /*0104*/ 	.word	0xffffffff


	//   ....[45]....
        /*0108*/ 	.word	0xffffffff


	//   ....[46]....
        /*010c*/ 	.word	0xffffffff


	//   ....[47]....
        /*0110*/ 	.word	0xffffffff


	//   ....[48]....
        /*0114*/ 	.word	0xffffffff


	//   ....[49]....
        /*0118*/ 	.word	0xffffffff


	//   ....[50]....
        /*011c*/ 	.word	0xffffffff


	//   ....[51]....
        /*0120*/ 	.word	0xffffffff


	//   ....[52]....
        /*0124*/ 	.word	0xffffffff


	//   ....[53]....
        /*0128*/ 	.word	0xffffffff


	//   ....[54]....
        /*012c*/ 	.word	0xffffffff


	//   ....[55]....
        /*0130*/ 	.word	0xffffffff


	//   ....[56]....
        /*0134*/ 	.word	0xffffffff


	//   ....[57]....
        /*0138*/ 	.word	0xffffffff


	//   ....[58]....
        /*013c*/ 	.word	0xffffffff


	//   ....[59]....
        /*0140*/ 	.word	0xffffffff


	//   ....[60]....
        /*0144*/ 	.word	0xffffffff


	//   ....[61]....
        /*0148*/ 	.word	0xffffffff


	//   ....[62]....
        /*014c*/ 	.word	0xffffffff


	//   ....[63]....
        /*0150*/ 	.word	0xffffffff


	//   ....[64]....
        /*0154*/ 	.word	0xffffffff


	//   ....[65]....
        /*0158*/ 	.word	0xffffffff


	//   ....[66]....
        /*015c*/ 	.word	0xffffffff


	//   ....[67]....
        /*0160*/ 	.word	0xffffffff


	//   ....[68]....
        /*0164*/ 	.word	0xffffffff


	//   ....[69]....
        /*0168*/ 	.word	0xffffffff


	//   ....[70]....
        /*016c*/ 	.word	0xffffffff


	//   ....[71]....
        /*0170*/ 	.word	0xffffffff


	//   ....[72]....
        /*0174*/ 	.word	0xffffffff


	//   ....[73]....
        /*0178*/ 	.word	0xffffffff


	//   ....[74]....
        /*017c*/ 	.word	0xffffffff


	//   ....[75]....
        /*0180*/ 	.word	0xffffffff


	//   ....[76]....
        /*0184*/ 	.word	0xffffffff


	//   ....[77]....
        /*0188*/ 	.word	0xffffffff


	//   ....[78]....
        /*018c*/ 	.word	0xffffffff


	//   ....[79]....
        /*0190*/ 	.word	0xffffffff


	//   ....[80]....
        /*0194*/ 	.word	0xffffffff


	//   ....[81]....
        /*0198*/ 	.word	0xffffffff


	//   ....[82]....
        /*019c*/ 	.word	0xffffffff


	//   ....[83]....
        /*01a0*/ 	.word	0xffffffff


	//   ....[84]....
        /*01a4*/ 	.word	0xffffffff


	//   ....[85]....
        /*01a8*/ 	.word	0xffffffff


	//   ....[86]....
        /*01ac*/ 	.word	0x0500000f


	//   ....[87]....
        /*01b0*/ 	.word	0x0500000f


	//   ....[88]....
        /*01b4*/ 	.word	0x0500000f


	//   ....[89]....
        /*01b8*/ 	.word	0x0500000f


	//   ....[90]....
        /*01bc*/ 	.word	0x0500000f


	//   ....[91]....
        /*01c0*/ 	.word	0x0500000f


	//   ....[92]....
        /*01c4*/ 	.word	0x0500000f


	//   ....[93]....
        /*01c8*/ 	.word	0x0500000f


	//   ....[94]....
        /*01cc*/ 	.word	0x0500000f


	//   ....[95]....
        /*01d0*/ 	.word	0x0500000f


	//   ....[96]....
        /*01d4*/ 	.word	0x0500000f


	//   ....[97]....
        /*01d8*/ 	.word	0x0500000f


	//   ....[98]....
        /*01dc*/ 	.word	0x0500000f


	//   ....[99]....
        /*01e0*/ 	.word	0x0500000f


	//----- nvinfo : EIATTR_COOP_GROUP_INSTR_OFFSETS
	.align		4
.L_1513:
        /*01e4*/ 	.byte	0x04, 0x28
        /*01e6*/ 	.short	(.L_1515 - .L_1514)


	//   ....[0]....
.L_1514:
        /*01e8*/ 	.word	0x00000050


	//   ....[1]....
        /*01ec*/ 	.word	0x00000130


	//   ....[2]....
        /*01f0*/ 	.word	0x00000180


	//   ....[3]....
        /*01f4*/ 	.word	0x000003b0


	//   ....[4]....
        /*01f8*/ 	.word	0x00000510


	//   ....[5]....
        /*01fc*/ 	.word	0x00000630


	//   ....[6]....
        /*0200*/ 	.word	0x00000790


	//   ....[7]....
        /*0204*/ 	.word	0x00001660


	//   ....[8]....
        /*0208*/ 	.word	0x000027b0


	//   ....[9]....
        /*020c*/ 	.word	0x00003910


	//   ....[10]....
        /*0210*/ 	.word	0x00004650


	//   ....[11]....
        /*0214*/ 	.word	0x00004740


	//   ....[12]....
        /*0218*/ 	.word	0x00005200


	//   ....[13]....
        /*021c*/ 	.word	0x00005280


	//   ....[14]....
        /*0220*/ 	.word	0x00007470


	//   ....[15]....
        /*0224*/ 	.word	0x00008540


	//   ....[16]....
        /*0228*/ 	.word	0x00008d60


	//   ....[17]....
        /*022c*/ 	.word	0x00008e70


	//   ....[18]....
        /*0230*/ 	.word	0x000099b0


	//   ....[19]....
        /*0234*/ 	.word	0x00009a50


	//   ....[20]....
        /*0238*/ 	.word	0x0000c440


	//   ....[21]....
        /*023c*/ 	.word	0x0000c470


	//   ....[22]....
        /*0240*/ 	.word	0x0000c4d0


	//   ....[23]....
        /*0244*/ 	.word	0x0000c500


	//   ....[24]....
        /*0248*/ 	.word	0x0000ecf0


	//   ....[25]....
        /*024c*/ 	.word	0x0000fdf0


	//   ....[26]....
        /*0250*/ 	.word	0x000108f0


	//   ....[27]....
        /*0254*/ 	.word	0x00010990


	//   ....[28]....
        /*0258*/ 	.word	0x00011270


	//   ....[29]....
        /*025c*/ 	.word	0x000112f0


	//   ....[30]....
        /*0260*/ 	.word	0x000127d0


	//   ....[31]....
        /*0264*/ 	.word	0x000127e0


	//   ....[32]....
        /*0268*/ 	.word	0x00012860


	//   ....[33]....
        /*026c*/ 	.word	0x00012870


	//   ....[34]....
        /*0270*/ 	.word	0x00013610


	//   ....[35]....
        /*0274*/ 	.word	0x00013620


	//   ....[36]....
        /*0278*/ 	.word	0x00013630


	//   ....[37]....
        /*027c*/ 	.word	0x00013640


	//   ....[38]....
        /*0280*/ 	.word	0x00013650


	//   ....[39]....
        /*0284*/ 	.word	0x00013660


	//   ....[40]....
        /*0288*/ 	.word	0x00013670


	//   ....[41]....
        /*028c*/ 	.word	0x00013680


	//   ....[42]....
        /*0290*/ 	.word	0x00013690


	//   ....[43]....
        /*0294*/ 	.word	0x000136a0


	//   ....[44]....
        /*0298*/ 	.word	0x000136d0


	//   ....[45]....
        /*029c*/ 	.word	0x000136e0


	//   ....[46]....
        /*02a0*/ 	.word	0x00013700


	//   ....[47]....
        /*02a4*/ 	.word	0x00013730


	//   ....[48]....
        /*02a8*/ 	.word	0x00013760


	//   ....[49]....
        /*02ac*/ 	.word	0x00013780


	//   ....[50]....
        /*02b0*/ 	.word	0x00013790


	//   ....[51]....
        /*02b4*/ 	.word	0x000137a0


	//   ....[52]....
        /*02b8*/ 	.word	0x000137e0


	//   ....[53]....
        /*02bc*/ 	.word	0x00013850


	//   ....[54]....
        /*02c0*/ 	.word	0x00013c90


	//   ....[55]....
        /*02c4*/ 	.word	0x00013cb0


	//   ....[56]....
        /*02c8*/ 	.word	0x00013cf0


	//   ....[57]....
        /*02cc*/ 	.word	0x00013d20


	//   ....[58]....
        /*02d0*/ 	.word	0x00013d30


	//   ....[59]....
        /*02d4*/ 	.word	0x00013d40


	//   ....[60]....
        /*02d8*/ 	.word	0x00013d60


	//   ....[61]....
        /*02dc*/ 	.word	0x00013d80


	//   ....[62]....
        /*02e0*/ 	.word	0x000143d0


	//   ....[63]....
        /*02e4*/ 	.word	0x00014410


	//   ....[64]....
        /*02e8*/ 	.word	0x00014440


	//   ....[65]....
        /*02ec*/ 	.word	0x00014470


	//   ....[66]....
        /*02f0*/ 	.word	0x00014490


	//   ....[67]....
        /*02f4*/ 	.word	0x000144a0


	//   ....[68]....
        /*02f8*/ 	.word	0x000144b0


	//   ....[69]....
        /*02fc*/ 	.word	0x000144d0


	//   ....[70]....
        /*0300*/ 	.word	0x00014650


	//   ....[71]....
        /*0304*/ 	.word	0x00015940


	//   ....[72]....
        /*0308*/ 	.word	0x000164f0


	//   ....[73]....
        /*030c*/ 	.word	0x00016520


	//   ....[74]....
        /*0310*/ 	.word	0x00016550


	//   ....[75]....
        /*0314*/ 	.word	0x000165a0


	//   ....[76]....
        /*0318*/ 	.word	0x000165e0


	//   ....[77]....
        /*031c*/ 	.word	0x00016620


	//   ....[78]....
        /*0320*/ 	.word	0x00016660


	//   ....[79]....
        /*0324*/ 	.word	0x00016670


	//   ....[80]....
        /*0328*/ 	.word	0x00016680


	//   ....[81]....
        /*032c*/ 	.word	0x000166c0


	//   ....[82]....
        /*0330*/ 	.word	0x00016750


	//   ....[83]....
        /*0334*/ 	.word	0x00016770


	//   ....[84]....
        /*0338*/ 	.word	0x00017b90


	//   ....[85]....
        /*033c*/ 	.word	0x00017d10


	//   ....[86]....
        /*0340*/ 	.word	0x000183a0


	//   ....[87]....
        /*0344*/ 	.word	0x00018550


	//   ....[88]....
        /*0348*/ 	.word	0x000185b0


	//   ....[89]....
        /*034c*/ 	.word	0x00018660


	//   ....[90]....
        /*0350*/ 	.word	0x00018710


	//   ....[91]....
        /*0354*/ 	.word	0x00018790


	//   ....[92]....
        /*0358*/ 	.word	0x00018830


	//   ....[93]....
        /*035c*/ 	.word	0x000188b0


	//   ....[94]....
        /*0360*/ 	.word	0x00018960


	//   ....[95]....
        /*0364*/ 	.word	0x000189c0


	//   ....[96]....
        /*0368*/ 	.word	0x00018a70


	//   ....[97]....
        /*036c*/ 	.word	0x00018af0


	//   ....[98]....
        /*0370*/ 	.word	0x00018b90


	//   ....[99]....
        /*0374*/ 	.word	0x00018ed0


	//----- nvinfo : EIATTR_REG_RECONFIG
	.align		4
.L_1515:
        /*0378*/ 	.byte	0x01, 0x54
	.zero		2


	//----- nvinfo : EIATTR_SYSCALL_OFFSETS
	.align		4
        /*037c*/ 	.byte	0x04, 0x46
        /*037e*/ 	.short	(.L_1517 - .L_1516)


	//   ....[0]....
.L_1516:
        /*0380*/ 	.word	0x00001820


	//   ....[1]....
        /*0384*/ 	.word	0x000153c0


	//   ....[2]....
        /*0388*/ 	.word	0x00015530


	//   ....[3]....
        /*038c*/ 	.word	0x00015680


	//   ....[4]....
        /*0390*/ 	.word	0x000157c0


	//   ....[5]....
        /*0394*/ 	.word	0x00016080


	//----- nvinfo : EIATTR_MBARRIER_INSTR_OFFSETS
	.align		4
.L_1517:
        /*0398*/ 	.byte	0x04, 0x39
        /*039a*/ 	.short	(.L_1519 - .L_1518)


	//   ....[0]....
.L_1518:
        /*039c*/ 	.word	0x00000260
        /*03a0*/ 	.word	0x000000ff
        /*03a4*/ 	.word	0x00013200
        /*03a8*/ 	.short	0x0100
        /*03aa*/ 	.byte	0x08
	.zero		1


	//   ....[1]....
        /*03ac*/ 	.word	0x00000270
        /*03b0*/ 	.word	0x000000ff
        /*03b4*/ 	.word	0x00013220
        /*03b8*/ 	.short	0x0100
        /*03ba*/ 	.byte	0x08
	.zero		1


	//   ....[2]....
        /*03bc*/ 	.word	0x00000360
        /*03c0*/ 	.word	0x000000ff
        /*03c4*/ 	.word	0x00013230
        /*03c8*/ 	.short	0x0100
        /*03ca*/ 	.byte	0x08
	.zero		1


	//   ....[3]....
        /*03cc*/ 	.word	0x00000370
        /*03d0*/ 	.word	0x000000ff
        /*03d4*/ 	.word	0x00013240
        /*03d8*/ 	.short	0x0100
        /*03da*/ 	.byte	0x08
	.zero		1


	//   ....[4]....
        /*03dc*/ 	.word	0x00000380
        /*03e0*/ 	.word	0x000000ff
        /*03e4*/ 	.word	0x00013238
        /*03e8*/ 	.short	0x0100
        /*03ea*/ 	.byte	0x08
	.zero		1


	//   ....[5]....
        /*03ec*/ 	.word	0x00000390
        /*03f0*/ 	.word	0x000000ff
        /*03f4*/ 	.word	0x00013248
        /*03f8*/ 	.short	0x0100
        /*03fa*/ 	.byte	0x08
	.zero		1


	//   ....[6]....
        /*03fc*/ 	.word	0x000004c0
        /*0400*/ 	.word	0x000000ff
        /*0404*/ 	.word	0x00013250
        /*0408*/ 	.short	0x0100
        /*040a*/ 	.byte	0x08
	.zero		1


	//   ....[7]....
        /*040c*/ 	.word	0x000004d0
        /*0410*/ 	.word	0x000000ff
        /*0414*/ 	.word	0x00013260
        /*0418*/ 	.short	0x0100
        /*041a*/ 	.byte	0x08
	.zero		1


	//   ....[8]....
        /*041c*/ 	.word	0x000004e0
        /*0420*/ 	.word	0x000000ff
        /*0424*/ 	.word	0x00013258
        /*0428*/ 	.short	0x0100
        /*042a*/ 	.byte	0x08
	.zero		1


	//   ....[9]....
        /*042c*/ 	.word	0x000004f0
        /*0430*/ 	.word	0x000000ff
        /*0434*/ 	.word	0x00013268
        /*0438*/ 	.short	0x0100
        /*043a*/ 	.byte	0x08
	.zero		1


	//   ....[10]....
        /*043c*/ 	.word	0x000005e0
        /*0440*/ 	.word	0x000000ff
        /*0444*/ 	.word	0x00013270
        /*0448*/ 	.short	0x0100
        /*044a*/ 	.byte	0x06
	.zero		1


	//   ....[11]....
        /*044c*/ 	.word	0x000005f0
        /*0450*/ 	.word	0x000000ff
        /*0454*/ 	.word	0x00013280
        /*0458*/ 	.short	0x0100
        /*045a*/ 	.byte	0x06
	.zero		1


	//   ....[12]....
        /*045c*/ 	.word	0x00000600
        /*0460*/ 	.word	0x000000ff
        /*0464*/ 	.word	0x00013278
        /*0468*/ 	.short	0x0100
        /*046a*/ 	.byte	0x06
	.zero		1


	//   ....[13]....
        /*046c*/ 	.word	0x00000610
        /*0470*/ 	.word	0x000000ff
        /*0474*/ 	.word	0x00013288
        /*0478*/ 	.short	0x0100
        /*047a*/ 	.byte	0x06
	.zero		1


	//   ....[14]....
        /*047c*/ 	.word	0x00000740
        /*0480*/ 	.word	0x000000ff
        /*0484*/ 	.word	0x00013290
        /*0488*/ 	.short	0x0100
        /*048a*/ 	.byte	0x08
	.zero		1


	//   ....[15]....
        /*048c*/ 	.word	0x00000750
        /*0490*/ 	.word	0x000000ff
        /*0494*/ 	.word	0x000132a0
        /*0498*/ 	.short	0x0100
        /*049a*/ 	.byte	0x08
	.zero		1


	//   ....[16]....
        /*049c*/ 	.word	0x00000760
        /*04a0*/ 	.word	0x000000ff
        /*04a4*/ 	.word	0x00013298
        /*04a8*/ 	.short	0x0100
        /*04aa*/ 	.byte	0x08
	.zero		1


	//   ....[17]....
        /*04ac*/ 	.word	0x00000770
        /*04b0*/ 	.word	0x000000ff
        /*04b4*/ 	.word	0x000132a8
        /*04b8*/ 	.short	0x0100
        /*04ba*/ 	.byte	0x08
	.zero		1


	//   ....[18]....
        /*04bc*/ 	.word	0x000008a0
        /*04c0*/ 	.word	0x000000ff
        /*04c4*/ 	.word	0x000132b0
        /*04c8*/ 	.short	0x0100
        /*04ca*/ 	.byte	0x08
	.zero		1


	//   ....[19]....
        /*04cc*/ 	.word	0x000008b0
        /*04d0*/ 	.word	0x000000ff
        /*04d4*/ 	.word	0x000132c0
        /*04d8*/ 	.short	0x0100
        /*04da*/ 	.byte	0x08
	.zero		1


	//   ....[20]....
        /*04dc*/ 	.word	0x000008c0
        /*04e0*/ 	.word	0x000000ff
        /*04e4*/ 	.word	0x000132b8
        /*04e8*/ 	.short	0x0100
        /*04ea*/ 	.byte	0x08
	.zero		1


	//   ....[21]....
        /*04ec*/ 	.word	0x000008d0
        /*04f0*/ 	.word	0x000000ff
        /*04f4*/ 	.word	0x000132c8
        /*04f8*/ 	.short	0x0100
        /*04fa*/ 	.byte	0x08
	.zero		1


	//   ....[22]....
        /*04fc*/ 	.word	0x00001b70
        /*0500*/ 	.word	0x000000ff
        /*0504*/ 	.word	0x00013200
        /*0508*/ 	.short	0x010a
        /*050a*/ 	.byte	0x2d
	.zero		1


	//   ....[23]....
        /*050c*/ 	.word	0x00001c10
        /*0510*/ 	.word	0x0000006a
        /*0514*/ 	.word	0x00013230
        /*0518*/ 	.short	0x010a
        /*051a*/ 	.byte	0x3f
	.zero		1


	//   ....[24]....
        /*051c*/ 	.word	0x00001c50
        /*0520*/ 	.word	0x0000006a
        /*0524*/ 	.word	0x00013230
        /*0528*/ 	.short	0x010a
        /*052a*/ 	.byte	0x3f
	.zero		1


	//   ....[25]....
        /*052c*/ 	.word	0x000028d0
        /*0530*/ 	.word	0x0000006a
        /*0534*/ 	.word	0x00000000
        /*0538*/ 	.short	0x0101
        /*053a*/ 	.byte	0x3f
	.zero		1


	//   ....[26]....
        /*053c*/ 	.word	0x00006360
        /*0540*/ 	.word	0x000000ff
        /*0544*/ 	.word	0x00013230
        /*0548*/ 	.short	0x010a
        /*054a*/ 	.byte	0x06
	.zero		1


	//   ....[27]....
        /*054c*/ 	.word	0x000063a0
        /*0550*/ 	.word	0x000000ff
        /*0554*/ 	.word	0x00013230
        /*0558*/ 	.short	0x010a
        /*055a*/ 	.byte	0x06
	.zero		1


	//   ....[28]....
        /*055c*/ 	.word	0x000067f0
        /*0560*/ 	.word	0x000000ff
        /*0564*/ 	.word	0x00013250
        /*0568*/ 	.short	0x010a
        /*056a*/ 	.byte	0x0b
	.zero		1


	//   ....[29]....
        /*056c*/ 	.word	0x00006aa0
        /*0570*/ 	.word	0x000000ff
        /*0574*/ 	.word	0x00013250
        /*0578*/ 	.short	0x010a
        /*057a*/ 	.byte	0x0b
	.zero		1


	//   ....[30]....
        /*057c*/ 	.word	0x000074a0
        /*0580*/ 	.word	0x00000038
        /*0584*/ 	.word	0x00000000
        /*0588*/ 	.short	0x0101
        /*058a*/ 	.byte	0x3f
	.zero		1


	//   ....[31]....
        /*058c*/ 	.word	0x0000a750
        /*0590*/ 	.word	0x000000ff
        /*0594*/ 	.word	0x00000000
        /*0598*/ 	.short	0x0101
        /*059a*/ 	.byte	0x06
	.zero		1


	//   ....[32]....
        /*059c*/ 	.word	0x0000af60
        /*05a0*/ 	.word	0x000000ff
        /*05a4*/ 	.word	0x00013230
        /*05a8*/ 	.short	0x010a
        /*05aa*/ 	.byte	0x16
	.zero		1


	//   ....[33]....
        /*05ac*/ 	.word	0x0000afa0
        /*05b0*/ 	.word	0x000000ff
        /*05b4*/ 	.word	0x00013230
        /*05b8*/ 	.short	0x010a
        /*05ba*/ 	.byte	0x16
	.zero		1


	//   ....[34]....
        /*05bc*/ 	.word	0x0000b3f0
        /*05c0*/ 	.word	0x000000ff
        /*05c4*/ 	.word	0x00013250
        /*05c8*/ 	.short	0x010a
        /*05ca*/ 	.byte	0x0b
	.zero		1


	//   ....[35]....
        /*05cc*/ 	.word	0x0000bbe0
        /*05d0*/ 	.word	0x000000ff
        /*05d4*/ 	.word	0x00013250
        /*05d8*/ 	.short	0x010a
        /*05da*/ 	.byte	0x0b
	.zero		1


	//   ....[36]....
        /*05dc*/ 	.word	0x0000d3b0
        /*05e0*/ 	.word	0x00000004
        /*05e4*/ 	.word	0x00000000
        /*05e8*/ 	.short	0x0101
        /*05ea*/ 	.byte	0x3f
	.zero		1


	//   ....[37]....
        /*05ec*/ 	.word	0x0000d6a0
        /*05f0*/ 	.word	0x000000ff
        /*05f4*/ 	.word	0x00000000
        /*05f8*/ 	.short	0x0101
        /*05fa*/ 	.byte	0x06
	.zero		1


	//   ....[38]....
        /*05fc*/ 	.word	0x0000dc20
        /*0600*/ 	.word	0x000000ff
        /*0604*/ 	.word	0x00013230
        /*0608*/ 	.short	0x010a
        /*060a*/ 	.byte	0x06
	.zero		1


	//   ....[39]....
        /*060c*/ 	.word	0x0000dc60
        /*0610*/ 	.word	0x000000ff
        /*0614*/ 	.word	0x00013230
        /*0618*/ 	.short	0x010a
        /*061a*/ 	.byte	0x06
	.zero		1


	//   ....[40]....
        /*061c*/ 	.word	0x0000e0b0
        /*0620*/ 	.word	0x000000ff
        /*0624*/ 	.word	0x00013250
        /*0628*/ 	.short	0x010a
        /*062a*/ 	.byte	0x0b
	.zero		1


	//   ....[41]....
        /*062c*/ 	.word	0x0000e360
        /*0630*/ 	.word	0x000000ff
        /*0634*/ 	.word	0x00013250
        /*0638*/ 	.short	0x010a
        /*063a*/ 	.byte	0x0b
	.zero		1


	//   ....[42]....
        /*063c*/ 	.word	0x0000ed00
        /*0640*/ 	.word	0x00000038
        /*0644*/ 	.word	0x00000000
        /*0648*/ 	.short	0x0101
        /*064a*/ 	.byte	0x3f
	.zero		1


	//   ....[43]....
        /*064c*/ 	.word	0x00012000
        /*0650*/ 	.word	0x000000ff
        /*0654*/ 	.word	0x00000000
        /*0658*/ 	.short	0x0101
        /*065a*/ 	.byte	0x06
	.zero		1


	//   ....[44]....
        /*065c*/ 	.word	0x000124a0
        /*0660*/ 	.word	0x000000ff
        /*0664*/ 	.word	0x00013250
        /*0668*/ 	.short	0x010a
        /*066a*/ 	.byte	0x0e
	.zero		1


	//   ....[45]....
        /*066c*/ 	.word	0x000124e0
        /*0670*/ 	.word	0x000000ff
        /*0674*/ 	.word	0x00013250
        /*0678*/ 	.short	0x010a
        /*067a*/ 	.byte	0x0e
	.zero		1


	//   ....[46]....
        /*067c*/ 	.word	0x00012b50
        /*0680*/ 	.word	0x000000ff
        /*0684*/ 	.word	0x00000000
        /*0688*/ 	.short	0x0101
        /*068a*/ 	.byte	0x04
	.zero		1


	//   ....[47]....
        /*068c*/ 	.word	0x00013bd0
        /*0690*/ 	.word	0x00000007
        /*0694*/ 	.word	0x00000000
        /*0698*/ 	.short	0x0101
        /*069a*/ 	.byte	0x3f
	.zero		1


	//   ....[48]....
        /*069c*/ 	.word	0x00015b70
        /*06a0*/ 	.word	0x00000005
        /*06a4*/ 	.word	0x00013280
        /*06a8*/ 	.short	0x010a
        /*06aa*/ 	.byte	0x3f
	.zero		1


	//   ....[49]....
        /*06ac*/ 	.word	0x00015d10
        /*06b0*/ 	.word	0x00000005
        /*06b4*/ 	.word	0x00013240
        /*06b8*/ 	.short	0x010a
        /*06ba*/ 	.byte	0x3f
	.zero		1


	//   ....[50]....
        /*06bc*/ 	.word	0x00016820
        /*06c0*/ 	.word	0x00000012
        /*06c4*/ 	.word	0x00013200
        /*06c8*/ 	.short	0x0107
        /*06ca*/ 	.byte	0x3f
	.zero		1


	//   ....[51]....
        /*06cc*/ 	.word	0x000168f0
        /*06d0*/ 	.word	0x00000012
        /*06d4*/ 	.word	0x00013200
        /*06d8*/ 	.short	0x0101
        /*06da*/ 	.byte	0x3f
	.zero		1


	//   ....[52]....
        /*06dc*/ 	.word	0x00016910
        /*06e0*/ 	.word	0x00000012
        /*06e4*/ 	.word	0x00013220
        /*06e8*/ 	.short	0x010a
        /*06ea*/ 	.byte	0x3f
	.zero		1


	//   ....[53]....
        /*06ec*/ 	.word	0x00016be0
        /*06f0*/ 	.word	0x00000004
        /*06f4*/ 	.word	0x00013280
        /*06f8*/ 	.short	0x010a
        /*06fa*/ 	.byte	0x3f
	.zero		1


	//   ....[54]....
        /*06fc*/ 	.word	0x00016e20
        /*0700*/ 	.word	0x00000004
        /*0704*/ 	.word	0x00013240
        /*0708*/ 	.short	0x010a
        /*070a*/ 	.byte	0x3f
	.zero		1


	//   ....[55]....
        /*070c*/ 	.word	0x000170e0
        /*0710*/ 	.word	0x00000003
        /*0714*/ 	.word	0x00013270
        /*0718*/ 	.short	0x010a
        /*071a*/ 	.byte	0x3f
	.zero		1


	//   ....[56]....
        /*071c*/ 	.word	0x00017160
        /*0720*/ 	.word	0x00000003
        /*0724*/ 	.word	0x00013260
        /*0728*/ 	.short	0x010a
        /*072a*/ 	.byte	0x3f
	.zero		1


	//   ....[57]....
        /*072c*/ 	.word	0x00017440
        /*0730*/ 	.word	0x00000003
        /*0734*/ 	.word	0x00013250
        /*0738*/ 	.short	0x0101
        /*073a*/ 	.byte	0x3f
	.zero		1


	//   ....[58]....
        /*073c*/ 	.word	0x000174c0
        /*0740*/ 	.word	0x00000002
        /*0744*/ 	.word	0x00000000
        /*0748*/ 	.short	0x0101
        /*074a*/ 	.byte	0x3f
	.zero		1


	//   ....[59]....
        /*074c*/ 	.word	0x000176b0
        /*0750*/ 	.word	0x00000002
        /*0754*/ 	.word	0x00013270
        /*0758*/ 	.short	0x010a
        /*075a*/ 	.byte	0x3f
	.zero		1


	//   ....[60]....
        /*075c*/ 	.word	0x00017730
        /*0760*/ 	.word	0x00000002
        /*0764*/ 	.word	0x00013260
        /*0768*/ 	.short	0x010a
        /*076a*/ 	.byte	0x3f
	.zero		1


	//   ....[61]....
        /*076c*/ 	.word	0x00017a00
        /*0770*/ 	.word	0x00000002
        /*0774*/ 	.word	0x00013250
        /*0778*/ 	.short	0x0101
        /*077a*/ 	.byte	0x3f
	.zero		1


	//   ....[62]....
        /*077c*/ 	.word	0x00017a90
        /*0780*/ 	.word	0x00000000
        /*0784*/ 	.word	0x00000000
        /*0788*/ 	.short	0x0101
        /*078a*/ 	.byte	0x3f
	.zero		1


	//   ....[63]....
        /*078c*/ 	.word	0x00017c90
        /*0790*/ 	.word	0x00000006
        /*0794*/ 	.word	0x00013220
        /*0798*/ 	.short	0x010a
        /*079a*/ 	.byte	0x3f
	.zero		1


	//   ....[64]....
        /*079c*/ 	.word	0x00017e30
        /*07a0*/ 	.word	0x00000005
        /*07a4*/ 	.word	0x00000000
        /*07a8*/ 	.short	0x010a
        /*07aa*/ 	.byte	0x3f
	.zero		1


	//   ....[65]....
        /*07ac*/ 	.word	0x00017ea0
        /*07b0*/ 	.word	0x00000009
        /*07b4*/ 	.word	0x00000000
        /*07b8*/ 	.short	0x010a
        /*07ba*/ 	.byte	0x3f
	.zero		1


	//   ....[66]....
        /*07bc*/ 	.word	0x00017ef0
        /*07c0*/ 	.word	0x00000013
        /*07c4*/ 	.word	0x00013260
        /*07c8*/ 	.short	0x010a
        /*07ca*/ 	.byte	0x3f
	.zero		1


	//   ....[67]....
        /*07cc*/ 	.word	0x00017f40
        /*07d0*/ 	.word	0x00000007
        /*07d4*/ 	.word	0x00013260
        /*07d8*/ 	.short	0x010a
        /*07da*/ 	.byte	0x3f
	.zero		1


	//   ....[68]....
        /*07dc*/ 	.word	0x00017f80
        /*07e0*/ 	.word	0x00000013
        /*07e4*/ 	.word	0x00013280
        /*07e8*/ 	.short	0x010a
        /*07ea*/ 	.byte	0x3f
	.zero		1


	//   ....[69]....
        /*07ec*/ 	.word	0x00017fa0
        /*07f0*/ 	.word	0x00000007
        /*07f4*/ 	.word	0x00013280
        /*07f8*/ 	.short	0x010a
        /*07fa*/ 	.byte	0x3f
	.zero		1


	//   ....[70]....
        /*07fc*/ 	.word	0x00018010
        /*0800*/ 	.word	0x00000003
        /*0804*/ 	.word	0x00013200
        /*0808*/ 	.short	0x010a
        /*080a*/ 	.byte	0x3f
	.zero		1


	//   ....[71]....
        /*080c*/ 	.word	0x00018060
        /*0810*/ 	.word	0x0000006a
        /*0814*/ 	.word	0x00013230
        /*0818*/ 	.short	0x010a
        /*081a*/ 	.byte	0x3f
	.zero		1


	//   ....[72]....
        /*081c*/ 	.word	0x000180c0
        /*0820*/ 	.word	0x00000008
        /*0824*/ 	.word	0x00013230
        /*0828*/ 	.short	0x010a
        /*082a*/ 	.byte	0x3f
	.zero		1


	//   ....[73]....
        /*082c*/ 	.word	0x00018120
        /*0830*/ 	.word	0x00000082
        /*0834*/ 	.word	0x00013250
        /*0838*/ 	.short	0x010a
        /*083a*/ 	.byte	0x3f
	.zero		1


	//   ....[74]....
        /*083c*/ 	.word	0x00018180
        /*0840*/ 	.word	0x0000000a
        /*0844*/ 	.word	0x00013230
        /*0848*/ 	.short	0x010a
        /*084a*/ 	.byte	0x3f
	.zero		1


	//   ....[75]....
        /*084c*/ 	.word	0x000181e0
        /*0850*/ 	.word	0x0000000a
        /*0854*/ 	.word	0x00013250
        /*0858*/ 	.short	0x010a
        /*085a*/ 	.byte	0x3f
	.zero		1


	//   ....[76]....
        /*085c*/ 	.word	0x00018240
        /*0860*/ 	.word	0x0000000a
        /*0864*/ 	.word	0x00013230
        /*0868*/ 	.short	0x010a
        /*086a*/ 	.byte	0x3f
	.zero		1


	//   ....[77]....
        /*086c*/ 	.word	0x000182a0
        /*0870*/ 	.word	0x00000082
        /*0874*/ 	.word	0x00013250
        /*0878*/ 	.short	0x010a
        /*087a*/ 	.byte	0x3f
	.zero		1


	//   ....[78]....
        /*087c*/ 	.word	0x00018300
        /*0880*/ 	.word	0x00000003
        /*0884*/ 	.word	0x00013250
        /*0888*/ 	.short	0x010a
        /*088a*/ 	.byte	0x3f
	.zero		1


	//   ....[79]....
        /*088c*/ 	.word	0x00018450
        /*0890*/ 	.word	0x00000005
        /*0894*/ 	.word	0x00013280
        /*0898*/ 	.short	0x010a
        /*089a*/ 	.byte	0x3f
	.zero		1


	//   ....[80]....
        /*089c*/ 	.word	0x000184a0
        /*08a0*/ 	.word	0x00000005
        /*08a4*/ 	.word	0x00013240
        /*08a8*/ 	.short	0x010a
        /*08aa*/ 	.byte	0x3f
	.zero		1


	//   ....[81]....
        /*08ac*/ 	.word	0x00018bc0
        /*08b0*/ 	.word	0x00000012
        /*08b4*/ 	.word	0x00013220
        /*08b8*/ 	.short	0x010a
        /*08ba*/ 	.byte	0x3f
	.zero		1


	//   ....[82]....
        /*08bc*/ 	.word	0x00018c10
        /*08c0*/ 	.word	0x00000004
        /*08c4*/ 	.word	0x00013280
        /*08c8*/ 	.short	0x010a
        /*08ca*/ 	.byte	0x3f
	.zero		1


	//   ....[83]....
        /*08cc*/ 	.word	0x00018c60
        /*08d0*/ 	.word	0x00000004
        /*08d4*/ 	.word	0x00013240
        /*08d8*/ 	.short	0x010a
        /*08da*/ 	.byte	0x3f
	.zero		1


	//   ....[84]....
        /*08dc*/ 	.word	0x00018cb0
        /*08e0*/ 	.word	0x00000003
        /*08e4*/ 	.word	0x00013270
        /*08e8*/ 	.short	0x010a
        /*08ea*/ 	.byte	0x3f
	.zero		1


	//   ....[85]....
        /*08ec*/ 	.word	0x00018d00
        /*08f0*/ 	.word	0x00000003
        /*08f4*/ 	.word	0x00013260
        /*08f8*/ 	.short	0x010a
        /*08fa*/ 	.byte	0x3f
	.zero		1


	//   ....[86]....
        /*08fc*/ 	.word	0x00018d50
        /*0900*/ 	.word	0x00000002
        /*0904*/ 	.word	0x00013270
        /*0908*/ 	.short	0x010a
        /*090a*/ 	.byte	0x3f
	.zero		1


	//   ....[87]....
        /*090c*/ 	.word	0x00018da0
        /*0910*/ 	.word	0x00000002
        /*0914*/ 	.word	0x00013260
        /*0918*/ 	.short	0x010a
        /*091a*/ 	.byte	0x3f
	.zero		1


	//   ....[88]....
        /*091c*/ 	.word	0x00018df0
        /*0920*/ 	.word	0x00000006
        /*0924*/ 	.word	0x00013220
        /*0928*/ 	.short	0x010a
        /*092a*/ 	.byte	0x3f
	.zero		1


	//   ....[89]....
        /*092c*/ 	.word	0x00018f90
        /*0930*/ 	.word	0x00000005
        /*0934*/ 	.word	0x00000000
        /*0938*/ 	.short	0x010a
        /*093a*/ 	.byte	0x3f
	.zero		1


	//   ....[90]....
        /*093c*/ 	.word	0x00018fe0
        /*0940*/ 	.word	0x00000009
        /*0944*/ 	.word	0x00000000
        /*0948*/ 	.short	0x010a
        /*094a*/ 	.byte	0x3f
	.zero		1


	//   ....[91]....
        /*094c*/ 	.word	0x00019030
        /*0950*/ 	.word	0x00000013
        /*0954*/ 	.word	0x00013260
        /*0958*/ 	.short	0x010a
        /*095a*/ 	.byte	0x3f
	.zero		1


	//   ....[92]....
        /*095c*/ 	.word	0x00019080
        /*0960*/ 	.word	0x00000007
        /*0964*/ 	.word	0x00013260
        /*0968*/ 	.short	0x010a
        /*096a*/ 	.byte	0x3f
	.zero		1


	//   ....[93]....
        /*096c*/ 	.word	0x000190d0
        /*0970*/ 	.word	0x00000013
        /*0974*/ 	.word	0x00013280
        /*0978*/ 	.short	0x010a
        /*097a*/ 	.byte	0x3f
	.zero		1


	//----- nvinfo : EIATTR_NUM_MBARRIERS
	.align		4
.L_1519:
        /*097c*/ 	.byte	0x03, 0x38
        /*097e*/ 	.short	0x0016


	//----- nvinfo : EIATTR_EXIT_INSTR_OFFSETS
	.align		4
        /*0980*/ 	.byte	0x04, 0x1c
        /*0982*/ 	.short	(.L_1521 - .L_1520)


	//   ....[0]....
.L_1520:
        /*0984*/ 	.word	0x000009f0


	//   ....[1]....
        /*0988*/ 	.word	0x000145e0


	//   ....[2]....
        /*098c*/ 	.word	0x00017ff0


	//----- nvinfo : EIATTR_MAX_THREADS
	.align		4
.L_1521:
        /*0990*/ 	.byte	0x04, 0x05
        /*0992*/ 	.short	(.L_1523 - .L_1522)
.L_1522:
        /*0994*/ 	.word	0x00000200
        /*0998*/ 	.word	0x00000001
        /*099c*/ 	.word	0x00000001


	//----- nvinfo : EIATTR_CRS_STACK_SIZE
	.align		4
.L_1523:
        /*09a0*/ 	.byte	0x04, 0x1e
        /*09a2*/ 	.short	(.L_1525 - .L_1524)
.L_1524:
        /*09a4*/ 	.word	0x00000000


	//----- nvinfo : EIATTR_CBANK_PARAM_SIZE
	.align		4
.L_1525:
        /*09a8*/ 	.byte	0x03, 0x19
        /*09aa*/ 	.short	0x0af0


	//----- nvinfo : EIATTR_PARAM_CBANK
	.align		4
        /*09ac*/ 	.byte	0x04, 0x0a
        /*09ae*/ 	.short	(.L_1527 - .L_1526)
	.align		4
.L_1526:
        /*09b0*/ 	.word	index@(.nv.constant0._ZN7cutlass13device_kernelIN5flash11enable_sm90INS1_16FlashAttnFwdSm90INS1_25CollectiveMainloopFwdSm90ILi2EN4cute5tupleIJNS5_1CILi1EEES8_S8_EEENS6_IJNS7_ILi192EEENS7_ILi160EEENS7_ILi64EEEEEELi64ENS_12float_e4m3_tEfNS_4arch4Sm90ELb0ELb1ELb1ELb0ELb0ELb0ELb0ELb1ELb1ELb1ELb0ELb0EEENS1_21CollectiveEpilogueFwdINS6_IJSA_SC_SB_EEES9_NS_10bfloat16_tESG_Li384ELb0ELb1ELb0ELb1EEENS1_30DynamicPersistentTileSchedulerILi384ELi128ELb0ELb1ELb1EEEEEEEEEvNT_6ParamsE)
        /*09b4*/ 	.short	0x0210
        /*09b6*/ 	.short	0x0af0


	//----- nvinfo : EIATTR_SW_WAR
	.align		4
.L_1527:
        /*09b8*/ 	.byte	0x04, 0x36
        /*09ba*/ 	.short	(.L_1529 - .L_1528)
.L_1528:
        /*09bc*/ 	.word	0x00000008
.L_1529:


//--------------------- .nv.info._ZN7cutlass13device_kernelIN5flash11enable_sm90INS1_16FlashAttnFwdSm90INS1_25CollectiveMainloopFwdSm90ILi2EN4cute5tupleIJNS5_1CILi1EEES8_S8_EEENS6_IJNS7_ILi192EEENS7_ILi160EEENS7_ILi64EEEEEELi64ENS_12float_e4m3_tEfNS_4arch4Sm90ELb0ELb1ELb1ELb1ELb0ELb0ELb0ELb1ELb1ELb1ELb0ELb0EEENS1_21CollectiveEpilogueFwdINS6_IJSA_SC_SB_EEES9_NS_10bfloat16_tESG_Li384ELb1ELb1ELb0ELb1EEENS1_36VarlenDynamicPersistentTileSchedulerILi192ELi160ELi384ELi128ELb0ELb1ELb1ELb1ELb0ELb1EEEEEEEEEvNT_6ParamsE --------------------------
	.section	.nv.info._ZN7cutlass13device_kernelIN5flash11enable_sm90INS1_16FlashAttnFwdSm90INS1_25CollectiveMainloopFwdSm90ILi2EN4cute5tupleIJNS5_1CILi1EEES8_S8_EEENS6_IJNS7_ILi192EEENS7_ILi160EEENS7_ILi64EEEEEELi64ENS_12float_e4m3_tEfNS_4arch4Sm90ELb0ELb1ELb1ELb1ELb0ELb0ELb0ELb1ELb1ELb1ELb0ELb0EEENS1_21CollectiveEpilogueFwdINS6_IJSA_SC_SB_EEES9_NS_10bfloat16_tESG_Li384ELb1ELb1ELb0ELb1EEENS1_36VarlenDynamicPersistentTileSchedulerILi192ELi160ELi384ELi128ELb0ELb1ELb1ELb1ELb0ELb1EEEEEEEEEvNT_6ParamsE,"",@"SHT_CUDA_INFO"
	.sectionflags	@""
	.align	4


	//----- nvinfo : EIATTR_CUDA_API_VERSION
	.align		4
        /*0000*/ 	.byte	0x04, 0x37
        /*0002*/ 	.short	(.L_1531 - .L_1530)
.L_1530:
        /*0004*/ 	.word	0x00000082


	//----- nvinfo : EIATTR_KPARAM_INFO
	.align		4
.L_1531:
        /*0008*/ 	.byte	0x04, 0x17
        /*000a*/ 	.short	(.L_1533 - .L_1532)
.L_1532:
        /*000c*/ 	.word	0x00000000
        /*0010*/ 	.short	0x0000
        /*0012*/ 	.short	0x0070
        /*0014*/ 	.byte	0x00, 0xf0, 0x01, 0x2a


	//----- nvinfo : EIATTR_SPARSE_MMA_MASK
	.align		4
.L_1533:
        /*0018*/ 	.byte	0x03, 0x50
        /*001a*/ 	.short	0x0000


	//----- nvinfo : EIATTR_MAXREG_COUNT
	.align		4
        /*001c*/ 	.byte	0x03, 0x1b
        /*001e*/ 	.short	0x0080


	//----- nvinfo : EIATTR_NUM_BARRIERS
	.align		4
        /*0020*/ 	.byte	0x02, 0x4c
        /*0022*/ 	.byte	0x09
	.zero		1


	//----- nvinfo : EIATTR_EXTERNS
	.align		4
        /*0024*/ 	.byte	0x04, 0x0f
        /*0026*/ 	.short	(.L_1535 - .L_1534)


	//   ....[0]....
	.align		4
.L_1534:
        /*0028*/ 	.word	index@(__assertfail)


	//----- nvinfo : EIATTR_ANNOTATIONS
	.align		4
.L_1535:
        /*002c*/ 	.byte	0x04, 0x55
        /*002e*/ 	.short	(.L_1537 - .L_1536)


	//   ....[0]....
.L_1536:
        /*0030*/ 	.word	0x00000001
        /*0034*/ 	.byte	0x70, 0x57, 0x01, 0x00, 0x01, 0x00, 0x00, 0x00, 0x90, 0x58, 0x01, 0x00, 0x01, 0x00, 0x00, 0x00
        /*0044*/ 	.byte	0x20, 0x5a, 0x01, 0x00, 0x01, 0x00, 0x00, 0x00, 0x50, 0x5f, 0x01, 0x00, 0x01, 0x00, 0x00, 0x00
        /*0054*/ 	.byte	0x90, 0x73, 0x01, 0x00, 0x01, 0x00, 0x00, 0x00, 0x40, 0x75, 0x01, 0x00, 0x01, 0x00, 0x00, 0x00
        /*0064*/ 	.byte	0x30, 0x78, 0x01, 0x00, 0x01, 0x00, 0x00, 0x00, 0x00, 0x7c, 0x01, 0x00, 0x01, 0x00, 0x00, 0x00
        /*0074*/ 	.byte	0x20, 0x7c, 0x01, 0x00, 0x01, 0x00, 0x00, 0x00, 0x20, 0x9a, 0x01, 0x00


	//----- nvinfo : EIATTR_MERCURY_ISA_VERSION
	.align		4
.L_1537:
        /*0080*/ 	.byte	0x03, 0x5f
        /*0082*/ 	.short	0x0101


	//----- nvinfo : EIATTR_UNUSED_LOAD_BYTE_OFFSET
	.align		4
        /*0084*/ 	.byte	0x04, 0x44
        /*0086*/ 	.short	(.L_1539 - .L_1538)


	//   ....[0]....
.L_1538:
        /*0088*/ 	.word	0x00000a00
        /*008c*/ 	.word	0x0000fff0


	//   ....[1]....
        /*0090*/ 	.word	0x00012ec0
        /*0094*/ 	.word	0x0000fff0


	//----- nvinfo : EIATTR_INT_WARP_WIDE_INSTR_OFFSETS
	.align		4
.L_1539:
        /*0098*/ 	.byte	0x04, 0x31
        /*009a*/ 	.short	(.L_1541 - .L_1540)


	//   ....[0]....
.L_1540:
        /*009c*/ 	.word	0x00000130


	//   ....[1]....
        /*00a0*/ 	.word	0x00000170


	//   ....[2]....
        /*00a4*/ 	.word	0x000001e0


	//   ....[3]....
        /*00a8*/ 	.word	0x00016470


	//   ....[4]....
        /*00ac*/ 	.word	0x00016500


	//   ....[5]....
        /*00b0*/ 	.word	0x000188e0


	//   ....[6]....
        /*00b4*/ 	.word	0x00018970


	//----- nvinfo : EIATTR_COOP_GROUP_MASK_REGIDS
	.align		4
.L_1541:
        /*00b8*/ 	.byte	0x04, 0x29
        /*00ba*/ 	.short	(.L_1543 - .L_1542)


	//   ....[0]....
.L_1542:
        /*00bc*/ 	.word	0xffffffff


	//   ....[1]....
        /*00c0*/ 	.word	0xffffffff


	//   ....[2]....
        /*00c4*/ 	.word	0xffffffff


	//   ....[3]....
        /*00c8*/ 	.word	0xffffffff


	//   ....[4]....
        /*00cc*/ 	.word	0xffffffff


	//   ....[5]....
        /*00d0*/ 	.word	0xffffffff


	//   ....[6]....
        /*00d4*/ 	.word	0xffffffff


	//   ....[7]....
        /*00d8*/ 	.word	0xffffffff


	//   ....[8]....
        /*00dc*/ 	.word	0xffffffff


	//   ....[9]....
        /*00e0*/ 	.word	0xffffffff


	//   ....[10]....
        /*00e4*/ 	.word	0xffffffff


	//   ....[11]....
        /*00e8*/ 	.word	0xffffffff


	//   ....[12]....
        /*00ec*/ 	.word	0xffffffff


	//   ....[13]....
        /*00f0*/ 	.word	0xffffffff


	//   ....[14]....
        /*00f4*/ 	.word	0xffffffff


	//   ....[15]....
        /*00f8*/ 	.word	0xffffffff


	//   ....[16]....
        /*00fc*/ 	.word	0xffffffff


	//   ....[17]....
        /*0100*/ 	.word	0xffffffff


	//   ....[18]....
        /*0104*/ 	.word	0xffffffff


	//   ....[19]....
        /*0108*/ 	.word	0xffffffff


	//   ....[20]....
        /*010c*/ 	.word	0xffffffff


	//   ....[21]....
        /*0110*/ 	.word	0xffffffff


	//   ....[22]....
        /*0114*/ 	.word	0xffffffff


	//   ....[23]....
        /*0118*/ 	.word	0xffffffff


	//   ....[24]....
        /*011c*/ 	.word	0xffffffff


	//   ....[25]....
        /*0120*/ 	.word	0xffffffff


	//   ....[26]....
        /*0124*/ 	.word	0xffffffff


	//   ....[27]....
        /*0128*/ 	.word	0xffffffff


	//   ....[28]....
        /*012c*/ 	.word	0xffffffff


	//   ....[29]....
        /*0130*/ 	.word	0xffffffff


	//   ....[30]....
        /*0134*/ 	.word	0xffffffff


	//   ....[31]....
        /*0138*/ 	.word	0xffffffff


	//   ....[32]....
        /*013c*/ 	.word	0xffffffff


	//   ....[33]....
        /*0140*/ 	.word	0xffffffff


	//   ....[34]....
        /*0144*/ 	.word	0xffffffff


	//   ....[35]....
        /*0148*/ 	.word	0xffffffff


	//   ....[36]....
        /*014c*/ 	.word	0xffffffff


	//   ....[37]....
        /*0150*/ 	.word	0xffffffff


	//   ....[38]....
        /*0154*/ 	.word	0xffffffff


	//   ....[39]....
        /*0158*/ 	.word	0xffffffff


	//   ....[40]....
        /*015c*/ 	.word	0xffffffff


	//   ....[41]....
        /*0160*/ 	.word	0xffffffff


	//   ....[42]....
        /*0164*/ 	.word	0xffffffff


	//   ....[43]....
        /*0168*/ 	.word	0xffffffff


	//   ....[44]....
        /*016c*/ 	.word	0xffffffff


	//   ....[45]....
        /*0170*/ 	.word	0xffffffff


	//   ....[46]....
        /*0174*/ 	.word	0xffffffff


	//   ....[47]....
        /*0178*/ 	.word	0xffffffff


	//   ....[48]....
        /*017c*/ 	.word	0xffffffff


	//   ....[49]....
        /*0180*/ 	.word	0xffffffff


	//   ....[50]....
        /*0184*/ 	.word	0xffffffff


	//   ....[51]....
        /*0188*/ 	.word	0xffffffff


	//   ....[52]....
        /*018c*/ 	.word	0xffffffff


	//   ....[53]....
        /*0190*/ 	.word	0xffffffff


	//   ....[54]....
        /*0194*/ 	.word	0xffffffff


	//   ....[55]....
        /*0198*/ 	.word	0xffffffff


	//   ....[56]....
        /*019c*/ 	.word	0xffffffff


	//   ....[57]....
        /*01a0*/ 	.word	0xffffffff


	//   ....[58]....
        /*01a4*/ 	.word	0xffffffff


	//   ....[59]....
        /*01a8*/ 	.word	0xffffffff


	//   ....[60]....
        /*01ac*/ 	.word	0xffffffff


	//   ....[61]....
        /*01b0*/ 	.word	0xffffffff


	//   ....[62]....
        /*01b4*/ 	.word	0xffffffff


	//   ....[63]....
        /*01b8*/ 	.word	0xffffffff


	//   ....[64]....
        /*01bc*/ 	.word	0xffffffff


	//   ....[65]....
        /*01c0*/ 	.word	0xffffffff


	//   ....[66]....
        /*01c4*/ 	.word	0xffffffff


	//   ....[67]....
        /*01c8*/ 	.word	0xffffffff


	//   ....[68]....
        /*01cc*/ 	.word	0xffffffff


	//   ....[69]....
        /*01d0*/ 	.word	0xffffffff


	//   ....[70]....
        /*01d4*/ 	.word	0xffffffff


	//   ....[71]....
        /*01d8*/ 	.word	0xffffffff


	//   ....[72]....
        /*01dc*/ 	.word	0xffffffff


	//   ....[73]....
        /*01e0*/ 	.word	0xffffffff


	//   ....[74]....
        /*01e4*/ 	.word	0xffffffff


	//   ....[75]....
        /*01e8*/ 	.word	0xffffffff


	//   ....[76]....
        /*01ec*/ 	.word	0xffffffff


	//   ....[77]....
        /*01f0*/ 	.word	0xffffffff


	//   ....[78]....
        /*01f4*/ 	.word	0xffffffff


	//   ....[79]....
        /*01f8*/ 	.word	0xffffffff


	//   ....[80]....
        /*01fc*/ 	.word	0xffffffff


	//   ....[81]....
        /*0200*/ 	.word	0xffffffff


	//   ....[82]....
        /*0204*/ 	.word	0xffffffff


	//   ....[83]....
        /*0208*/ 	.word	0xffffffff


	//   ....[84]....
        /*020c*/ 	.word	0xffffffff


	//   ....[85]....
        /*0210*/ 	.word	0xffffffff


	//   ....[86]....
        /*0214*/ 	.word	0xffffffff


	//   ....[87]....
        /*0218*/ 	.word	0xffffffff


	//   ....[88]....
        /*021c*/ 	.word	0xffffffff


	//   ....[89]....
        /*0220*/ 	.word	0xffffffff


	//   ....[90]....
        /*0224*/ 	.word	0xffffffff


	//   ....[91]....
        /*0228*/ 	.word	0xffffffff


	//   ....[92]....
        /*022c*/ 	.word	0xffffffff


	//   ....[93]....
        /*0230*/ 	.word	0xffffffff


	//   ....[94]....
        /*0234*/ 	.word	0xffffffff


	//   ....[95]....
        /*0238*/ 	.word	0xffffffff


	//   ....[96]....
        /*023c*/ 	.word	0xffffffff


	//   ....[97]....
        /*0240*/ 	.word	0xffffffff


	//   ....[98]....
        /*0244*/ 	.word	0xffffffff


	//   ....[99]....
        /*0248*/ 	.word	0xffffffff


	//   ....[100]....
        /*024c*/ 	.word	0xffffffff


	//   ....[101]....
        /*0250*/ 	.word	0xffffffff


	//   ....[102]....
        /*0254*/ 	.word	0xffffffff


	//   ....[103]....
        /*0258*/ 	.word	0xffffffff


	//   ....[104]....
        /*025c*/ 	.word	0xffffffff


	//   ....[105]....
        /*0260*/ 	.word	0xffffffff


	//   ....[106]....
        /*0264*/ 	.word	0xffffffff


	//   ....[107]....
        /*0268*/ 	.word	0xffffffff


	//   ....[108]....
        /*026c*/ 	.word	0xffffffff


	//   ....[109]....
        /*0270*/ 	.word	0xffffffff


	//   ....[110]....
        /*0274*/ 	.word	0xffffffff


	//   ....[111]....
        /*0278*/ 	.word	0xffffffff


	//   ....[112]....
        /*027c*/ 	.word	0xffffffff


	//   ....[113]....
        /*0280*/ 	.word	0xffffffff


	//   ....[114]....
        /*0284*/ 	.word	0xffffffff


	//   ....[115]....
        /*0288*/ 	.word	0xffffffff


	//   ....[116]....
        /*028c*/ 	.word	0xffffffff


	//   ....[117]....
        /*0290*/ 	.word	0x0500000f


	//   ....[118]....
        /*0294*/ 	.word	0x0500000f


	//   ....[119]....
        /*0298*/ 	.word	0x0500000f


	//   ....[120]....
        /*029c*/ 	.word	0x0500000f


	//   ....[121]....
        /*02a0*/ 	.word	0x0500000f


	//   ....[122]....
        /*02a4*/ 	.word	0x0500000f


	//   ....[123]....
        /*02a8*/ 	.word	0x0500000f


	//   ....[124]....
        /*02ac*/ 	.word	0x0500000f


	//   ....[125]....
        /*02b0*/ 	.word	0x0500000f


	//   ....[126]....
        /*02b4*/ 	.word	0x0500000f


	//   ....[127]....
        /*02b8*/ 	.word	0x0500000f


	//   ....[128]....
        /*02bc*/ 	.word	0x0500000f


	//   ....[129]....
        /*02c0*/ 	.word	0x0500000f


	//   ....[130]....
        /*02c4*/ 	.word	0x0500000f


	//----- nvinfo : EIATTR_COOP_GROUP_INSTR_OFFSETS
	.align		4
.L_1543:
        /*02c8*/ 	.byte	0x04, 0x28
        /*02ca*/ 	.short	(.L_1545 - .L_1544)


	//   ....[0]....
.L_1544:
        /*02cc*/ 	.word	0x00000060


	//   ....[1]....
        /*02d0*/ 	.word	0x00000140


	//   ....[2]....
        /*02d4*/ 	.word	0x00000190


	//   ....[3]....
        /*02d8*/ 	.word	0x000003c0


	//   ....[4]....
        /*02dc*/ 	.word	0x00000520


	//   ....[5]....
        /*02e0*/ 	.word	0x00000640


	//   ....[6]....
        /*02e4*/ 	.word	0x000007a0


	//   ....[7]....
        /*02e8*/ 	.word	0x000017a0


	//   ....[8]....
        /*02ec*/ 	.word	0x000028e0


	//   ....[9]....
        /*02f0*/ 	.word	0x00003a40


	//   ....[10]....
        /*02f4*/ 	.word	0x00004780


	//   ....[11]....
        /*02f8*/ 	.word	0x00004870


	//   ....[12]....
        /*02fc*/ 	.word	0x00005320


	//   ....[13]....
        /*0300*/ 	.word	0x000053b0


	//   ....[14]....
        /*0304*/ 	.word	0x00007440


	//   ....[15]....
        /*0308*/ 	.word	0x00008650


	//   ....[16]....
        /*030c*/ 	.word	0x00008e80


	//   ....[17]....
        /*0310*/ 	.word	0x00008f90


	//   ....[18]....
        /*0314*/ 	.word	0x00009ae0


	//   ....[19]....
        /*0318*/ 	.word	0x00009b80


	//   ....[20]....
        /*031c*/ 	.word	0x0000c550


	//   ....[21]....
        /*0320*/ 	.word	0x0000c580


	//   ....[22]....
        /*0324*/ 	.word	0x0000c5e0


	//   ....[23]....
        /*0328*/ 	.word	0x0000c610


	//   ....[24]....
        /*032c*/ 	.word	0x0000ec10


	//   ....[25]....
        /*0330*/ 	.word	0x0000fef0


	//   ....[26]....
        /*0334*/ 	.word	0x00010710


	//   ....[27]....
        /*0338*/ 	.word	0x00010820


	//   ....[28]....
        /*033c*/ 	.word	0x00011370


	//   ....[29]....
        /*0340*/ 	.word	0x000113f0


	//   ....[30]....
        /*0344*/ 	.word	0x000128e0


	//   ....[31]....
        /*0348*/ 	.word	0x000128f0


	//   ....[32]....
        /*034c*/ 	.word	0x00012970


	//   ....[33]....
        /*0350*/ 	.word	0x00012980


	//   ....[34]....
        /*0354*/ 	.word	0x00013480


	//   ....[35]....
        /*0358*/ 	.word	0x00013490


	//   ....[36]....
        /*035c*/ 	.word	0x000134a0


	//   ....[37]....
        /*0360*/ 	.word	0x000134b0


	//   ....[38]....
        /*0364*/ 	.word	0x000134c0


	//   ....[39]....
        /*0368*/ 	.word	0x000134d0


	//   ....[40]....
        /*036c*/ 	.word	0x000134e0


	//   ....[41]....
        /*0370*/ 	.word	0x000134f0


	//   ....[42]....
        /*0374*/ 	.word	0x00013520


	//   ....[43]....
        /*0378*/ 	.word	0x00013530


	//   ....[44]....
        /*037c*/ 	.word	0x00013550


	//   ....[45]....
        /*0380*/ 	.word	0x00013560


	//   ....[46]....
        /*0384*/ 	.word	0x00013590


	//   ....[47]....
        /*0388*/ 	.word	0x000135b0


	//   ....[48]....
        /*038c*/ 	.word	0x000135e0


	//   ....[49]....
        /*0390*/ 	.word	0x000135f0


	//   ....[50]....
        /*0394*/ 	.word	0x00013a30


	//   ....[51]....
        /*0398*/ 	.word	0x00013a70


	//   ....[52]....
        /*039c*/ 	.word	0x00013aa0


	//   ....[53]....
        /*03a0*/ 	.word	0x00013ae0


	//   ....[54]....
        /*03a4*/ 	.word	0x00013ff0


	//   ....[55]....
        /*03a8*/ 	.word	0x00014010


	//   ....[56]....
        /*03ac*/ 	.word	0x00014050


	//   ....[57]....
        /*03b0*/ 	.word	0x00014080


	//   ....[58]....
        /*03b4*/ 	.word	0x00014090


	//   ....[59]....
        /*03b8*/ 	.word	0x000140a0


	//   ....[60]....
        /*03bc*/ 	.word	0x000140c0


	//   ....[61]....
        /*03c0*/ 	.word	0x000140e0


	//   ....[62]....
        /*03c4*/ 	.word	0x00014970


	//   ....[63]....
        /*03c8*/ 	.word	0x000149a0


	//   ....[64]....
        /*03cc*/ 	.word	0x000149e0


	//   ....[65]....
        /*03d0*/ 	.word	0x00014a10


	//   ....[66]....
        /*03d4*/ 	.word	0x00014a20


	//   ....[67]....
        /*03d8*/ 	.word	0x00014a30


	//   ....[68]....
        /*03dc*/ 	.word	0x00014a40


	//   ....[69]....
        /*03e0*/ 	.word	0x00014a60


	//   ....[70]....
        /*03e4*/ 	.word	0x00014bc0


	//   ....[71]....
        /*03e8*/ 	.word	0x00014d90


	//   ....[72]....
        /*03ec*/ 	.word	0x00014dc0


	//   ....[73]....
        /*03f0*/ 	.word	0x00014df0


	//   ....[74]....
        /*03f4*/ 	.word	0x00014e20


	//   ....[75]....
        /*03f8*/ 	.word	0x00014e50


	//   ....[76]....
        /*03fc*/ 	.word	0x00014e90


	//   ....[77]....
        /*0400*/ 	.word	0x00015010


	//   ....[78]....
        /*0404*/ 	.word	0x00015040


	//   ....[79]....
        /*0408*/ 	.word	0x00015070


	//   ....[80]....
        /*040c*/ 	.word	0x000150a0


	//   ....[81]....
        /*0410*/ 	.word	0x000150d0


	//   ....[82]....
        /*0414*/ 	.word	0x00015110


	//   ....[83]....
        /*0418*/ 	.word	0x000151a0


	//   ....[84]....
        /*041c*/ 	.word	0x00015230


	//   ....[85]....
        /*0420*/ 	.word	0x000152e0


	//   ....[86]....
        /*0424*/ 	.word	0x00016bd0


	//   ....[87]....
        /*0428*/ 	.word	0x00017850


	//   ....[88]....
        /*042c*/ 	.word	0x00017890


	//   ....[89]....
        /*0430*/ 	.word	0x000178a0


	//   ....[90]....
        /*0434*/ 	.word	0x00017930


	//   ....[91]....
        /*0438*/ 	.word	0x00017980


	//   ....[92]....
        /*043c*/ 	.word	0x000179b0


	//   ....[93]....
        /*0440*/ 	.word	0x000179d0


	//   ....[94]....
        /*0444*/ 	.word	0x000179f0


	//   ....[95]....
        /*0448*/ 	.word	0x00017a40


	//   ....[96]....
        /*044c*/ 	.word	0x00017a70


	//   ....[97]....
        /*0450*/ 	.word	0x00017ad0


	//   ....[98]....
        /*0454*/ 	.word	0x00017af0


	//   ....[99]....
        /*0458*/ 	.word	0x00018ff0


	//   ....[100]....
        /*045c*/ 	.word	0x00019020


	//   ....[101]....
        /*0460*/ 	.word	0x00019050


	//   ....[102]....
        /*0464*/ 	.word	0x00019080


	//   ....[103]....
        /*0468*/ 	.word	0x00019090


	//   ....[104]....
        /*046c*/ 	.word	0x000190b0


	//   ....[105]....
        /*0470*/ 	.word	0x000190d0


	//   ....[106]....
        /*0474*/ 	.word	0x00019110


	//   ....[107]....
        /*0478*/ 	.word	0x00019250


	//   ....[108]....
        /*047c*/ 	.word	0x00019280


	//   ....[109]....
        /*0480*/ 	.word	0x000192c0


	//   ....[110]....
        /*0484*/ 	.word	0x000192f0


	//   ....[111]....
        /*0488*/ 	.word	0x00019320


	//   ....[112]....
        /*048c*/ 	.word	0x00019350


	//   ....[113]....
        /*0490*/ 	.word	0x000193f0


	//   ....[114]....
        /*0494*/ 	.word	0x00019490


	//   ....[115]....
        /*0498*/ 	.word	0x00019540


	//   ....[116]....
        /*049c*/ 	.word	0x00019b40


	//   ....[117]....
        /*04a0*/ 	.word	0x0001a1d0


	//   ....[118]....
        /*04a4*/ 	.word	0x0001a3a0


	//   ....[119]....
        /*04a8*/ 	.word	0x0001a3f0


	//   ....[120]....
        /*04ac*/ 	.word	0x0001a4a0


	//   ....[121]....
        /*04b0*/ 	.word	0x0001a580


	//   ....[122]....
        /*04b4*/ 	.word	0x0001a600


	//   ....[123]....
        /*04b8*/ 	.word	0x0001a6a0


	//   ....[124]....
        /*04bc*/ 	.word	0x0001a720


	//   ....[125]....
        /*04c0*/ 	.word	0x0001a7d0


	//   ....[126]....
        /*04c4*/ 	.word	0x0001a830


	//   ....[127]....
        /*04c8*/ 	.word	0x0001a8e0


	//   ....[128]....
        /*04cc*/ 	.word	0x0001a960


	//   ....[129]....
        /*04d0*/ 	.word	0x0001aa00


	//   ....[130]....
        /*04d4*/ 	.word	0x0001ad40


	//----- nvinfo : EIATTR_REG_RECONFIG
	.align		4
.L_1545:
        /*04d8*/ 	.byte	0x01, 0x54
	.zero		2


	//----- nvinfo : EIATTR_SYSCALL_OFFSETS
	.align		4
        /*04dc*/ 	.byte	0x04, 0x46
        /*04de*/ 	.short	(.L_1547 - .L_1546)


	//   ....[0]....
.L_1546:
        /*04e0*/ 	.word	0x00001960


	//   ....[1]....
        /*04e4*/ 	.word	0x00016660


	//   ....[2]....
        /*04e8*/ 	.word	0x000167d0


	//   ....[3]....
        /*04ec*/ 	.word	0x00016920


	//   ....[4]....
        /*04f0*/ 	.word	0x00016a60


	//   ....[5]....
        /*04f4*/ 	.word	0x00017370


	//----- nvinfo : EIATTR_MBARRIER_INSTR_OFFSETS
	.align		4
.L_1547:
        /*04f8*/ 	.byte	0x04, 0x39
        /*04fa*/ 	.short	(.L_1549 - .L_1548)


	//   ....[0]....
.L_1548:
        /*04fc*/ 	.word	0x00000270
        /*0500*/ 	.word	0x000000ff
        /*0504*/ 	.word	0x00013200
        /*0508*/ 	.short	0x0100
        /*050a*/ 	.byte	0x08
	.zero		1


	//   ....[1]....
        /*050c*/ 	.word	0x00000280
        /*0510*/ 	.word	0x000000ff
        /*0514*/ 	.word	0x00013220
        /*0518*/ 	.short	0x0100
        /*051a*/ 	.byte	0x08
	.zero		1


	//   ....[2]....
        /*051c*/ 	.word	0x00000370
        /*0520*/ 	.word	0x000000ff
        /*0524*/ 	.word	0x00013230
        /*0528*/ 	.short	0x0100
        /*052a*/ 	.byte	0x08
	.zero		1


	//   ....[3]....
        /*052c*/ 	.word	0x00000380
        /*0530*/ 	.word	0x000000ff
        /*0534*/ 	.word	0x00013240
        /*0538*/ 	.short	0x0100
        /*053a*/ 	.byte	0x08
	.zero		1


	//   ....[4]....
        /*053c*/ 	.word	0x00000390
        /*0540*/ 	.word	0x000000ff
        /*0544*/ 	.word	0x00013238
        /*0548*/ 	.short	0x0100
        /*054a*/ 	.byte	0x08
	.zero		1


	//   ....[5]....
        /*054c*/ 	.word	0x000003a0
        /*0550*/ 	.word	0x000000ff
        /*0554*/ 	.word	0x00013248
        /*0558*/ 	.short	0x0100
        /*055a*/ 	.byte	0x08
	.zero		1


	//   ....[6]....
        /*055c*/ 	.word	0x000004d0
        /*0560*/ 	.word	0x000000ff
        /*0564*/ 	.word	0x00013250
        /*0568*/ 	.short	0x0100
        /*056a*/ 	.byte	0x08
	.zero		1


	//   ....[7]....
        /*056c*/ 	.word	0x000004e0
        /*0570*/ 	.word	0x000000ff
        /*0574*/ 	.word	0x00013260
        /*0578*/ 	.short	0x0100
        /*057a*/ 	.byte	0x08
	.zero		1


	//   ....[8]....
        /*057c*/ 	.word	0x000004f0
        /*0580*/ 	.word	0x000000ff
        /*0584*/ 	.word	0x00013258
        /*0588*/ 	.short	0x0100
        /*058a*/ 	.byte	0x08
	.zero		1


	//   ....[9]....
        /*058c*/ 	.word	0x00000500
        /*0590*/ 	.word	0x000000ff
        /*0594*/ 	.word	0x00013268
        /*0598*/ 	.short	0x0100
        /*059a*/ 	.byte	0x08
	.zero		1


	//   ....[10]....
        /*059c*/ 	.word	0x000005f0
        /*05a0*/ 	.word	0x000000ff
        /*05a4*/ 	.word	0x00013270
        /*05a8*/ 	.short	0x0100
        /*05aa*/ 	.byte	0x06
	.zero		1


	//   ....[11]....
        /*05ac*/ 	.word	0x00000600
        /*05b0*/ 	.word	0x000000ff
        /*05b4*/ 	.word	0x00013280
        /*05b8*/ 	.short	0x0100
        /*05ba*/ 	.byte	0x06
	.zero		1


	//   ....[12]....
        /*05bc*/ 	.word	0x00000610
        /*05c0*/ 	.word	0x000000ff
        /*05c4*/ 	.word	0x00013278
        /*05c8*/ 	.short	0x0100
        /*05ca*/ 	.byte	0x06
	.zero		1


	//   ....[13]....
        /*05cc*/ 	.word	0x00000620
        /*05d0*/ 	.word	0x000000ff
        /*05d4*/ 	.word	0x00013288
        /*05d8*/ 	.short	0x0100
        /*05da*/ 	.byte	0x06
	.zero		1


	//   ....[14]....
        /*05dc*/ 	.word	0x00000750
        /*05e0*/ 	.word	0x000000ff
        /*05e4*/ 	.word	0x00013290
        /*05e8*/ 	.short	0x0100
        /*05ea*/ 	.byte	0x08
	.zero		1


	//   ....[15]....
        /*05ec*/ 	.word	0x00000760
        /*05f0*/ 	.word	0x000000ff
        /*05f4*/ 	.word	0x000132a0
        /*05f8*/ 	.short	0x0100
        /*05fa*/ 	.byte	0x08
	.zero		1


	//   ....[16]....
        /*05fc*/ 	.word	0x00000770
        /*0600*/ 	.word	0x000000ff
        /*0604*/ 	.word	0x00013298
        /*0608*/ 	.short	0x0100
        /*060a*/ 	.byte	0x08
	.zero		1


	//   ....[17]....
        /*060c*/ 	.word	0x00000780
        /*0610*/ 	.word	0x000000ff
        /*0614*/ 	.word	0x000132a8
        /*0618*/ 	.short	0x0100
        /*061a*/ 	.byte	0x08
	.zero		1


	//   ....[18]....
        /*061c*/ 	.word	0x000008b0
        /*0620*/ 	.word	0x000000ff
        /*0624*/ 	.word	0x000132b0
        /*0628*/ 	.short	0x0100
        /*062a*/ 	.byte	0x08
	.zero		1


	//   ....[19]....
        /*062c*/ 	.word	0x000008c0
        /*0630*/ 	.word	0x000000ff
        /*0634*/ 	.word	0x000132c0
        /*0638*/ 	.short	0x0100
        /*063a*/ 	.byte	0x08
	.zero		1


	//   ....[20]....
        /*063c*/ 	.word	0x000008d0
        /*0640*/ 	.word	0x000000ff
        /*0644*/ 	.word	0x000132b8
        /*0648*/ 	.short	0x0100
        /*064a*/ 	.byte	0x08
	.zero		1


	//   ....[21]....
        /*064c*/ 	.word	0x000008e0
        /*0650*/ 	.word	0x000000ff
        /*0654*/ 	.word	0x000132c8
        /*0658*/ 	.short	0x0100
        /*065a*/ 	.byte	0x08
	.zero		1


	//   ....[22]....
        /*065c*/ 	.word	0x00001cb0
        /*0660*/ 	.word	0x000000ff
        /*0664*/ 	.word	0x00013200
        /*0668*/ 	.short	0x010a
        /*066a*/ 	.byte	0x2d
	.zero		1


	//   ....[23]....
        /*066c*/ 	.word	0x00001d50
        /*0670*/ 	.word	0x0000006a
        /*0674*/ 	.word	0x00013230
        /*0678*/ 	.short	0x010a
        /*067a*/ 	.byte	0x3f
	.zero		1


	//   ....[24]....
        /*067c*/ 	.word	0x00001d90
        /*0680*/ 	.word	0x0000006a
        /*0684*/ 	.word	0x00013230
        /*0688*/ 	.short	0x010a
        /*068a*/ 	.byte	0x3f
	.zero		1


	//   ....[25]....
        /*068c*/ 	.word	0x000029f0
        /*0690*/ 	.word	0x0000006a
        /*0694*/ 	.word	0x00000000
        /*0698*/ 	.short	0x0101
        /*069a*/ 	.byte	0x3f
	.zero		1


	//   ....[26]....
        /*069c*/ 	.word	0x00006490
        /*06a0*/ 	.word	0x000000ff
        /*06a4*/ 	.word	0x00013230
        /*06a8*/ 	.short	0x010a
        /*06aa*/ 	.byte	0x18
	.zero		1


	//   ....[27]....
        /*06ac*/ 	.word	0x000064d0
        /*06b0*/ 	.word	0x000000ff
        /*06b4*/ 	.word	0x00013230
        /*06b8*/ 	.short	0x010a
        /*06ba*/ 	.byte	0x18
	.zero		1


	//   ....[28]....
        /*06bc*/ 	.word	0x00006920
        /*06c0*/ 	.word	0x000000ff
        /*06c4*/ 	.word	0x00013250
        /*06c8*/ 	.short	0x010a
        /*06ca*/ 	.byte	0x0b
	.zero		1


	//   ....[29]....
        /*06cc*/ 	.word	0x00006960
        /*06d0*/ 	.word	0x000000ff
        /*06d4*/ 	.word	0x00013250
        /*06d8*/ 	.short	0x010a
        /*06da*/ 	.byte	0x0b
	.zero		1


	//   ....[30]....
        /*06dc*/ 	.word	0x00007460
        /*06e0*/ 	.word	0x00000038
        /*06e4*/ 	.word	0x00000000
        /*06e8*/ 	.short	0x0101
        /*06ea*/ 	.byte	0x3f
	.zero		1


	//   ....[31]....
        /*06ec*/ 	.word	0x0000a860
        /*06f0*/ 	.word	0x000000ff
        /*06f4*/ 	.word	0x00000000
        /*06f8*/ 	.short	0x0101
        /*06fa*/ 	.byte	0x06
	.zero		1


	//   ....[32]....
        /*06fc*/ 	.word	0x0000b070
        /*0700*/ 	.word	0x000000ff
        /*0704*/ 	.word	0x00013230
        /*0708*/ 	.short	0x010a
        /*070a*/ 	.byte	0x16
	.zero		1


	//   ....[33]....
        /*070c*/ 	.word	0x0000b0b0
        /*0710*/ 	.word	0x000000ff
        /*0714*/ 	.word	0x00013230
        /*0718*/ 	.short	0x010a
        /*071a*/ 	.byte	0x16
	.zero		1


	//   ....[34]....
        /*071c*/ 	.word	0x0000b500
        /*0720*/ 	.word	0x000000ff
        /*0724*/ 	.word	0x00013250
        /*0728*/ 	.short	0x010a
        /*072a*/ 	.byte	0x0b
	.zero		1


	//   ....[35]....
        /*072c*/ 	.word	0x0000bcf0
        /*0730*/ 	.word	0x000000ff
        /*0734*/ 	.word	0x00013250
        /*0738*/ 	.short	0x010a
        /*073a*/ 	.byte	0x0b
	.zero		1


	//   ....[36]....
        /*073c*/ 	.word	0x0000d4c0
        /*0740*/ 	.word	0x00000004
        /*0744*/ 	.word	0x00000000
        /*0748*/ 	.short	0x0101
        /*074a*/ 	.byte	0x3f
	.zero		1


	//   ....[37]....
        /*074c*/ 	.word	0x0000d7b0
        /*0750*/ 	.word	0x000000ff
        /*0754*/ 	.word	0x00000000
        /*0758*/ 	.short	0x0101
        /*075a*/ 	.byte	0x06
	.zero		1


	//   ....[38]....
        /*075c*/ 	.word	0x0000dd20
        /*0760*/ 	.word	0x000000ff
        /*0764*/ 	.word	0x00013230
        /*0768*/ 	.short	0x010a
        /*076a*/ 	.byte	0x06
	.zero		1


	//   ....[39]....
        /*076c*/ 	.word	0x0000dd60
        /*0770*/ 	.word	0x000000ff
        /*0774*/ 	.word	0x00013230
        /*0778*/ 	.short	0x010a
        /*077a*/ 	.byte	0x06
	.zero		1


	//   ....[40]....
        /*077c*/ 	.word	0x0000e1b0
        /*0780*/ 	.word	0x000000ff
        /*0784*/ 	.word	0x00013250
        /*0788*/ 	.short	0x010a
        /*078a*/ 	.byte	0x0b
	.zero		1


	//   ....[41]....
        /*078c*/ 	.word	0x0000e1f0
        /*0790*/ 	.word	0x000000ff
        /*0794*/ 	.word	0x00013250
        /*0798*/ 	.short	0x010a
        /*079a*/ 	.byte	0x0b
	.zero		1


	//   ....[42]....
        /*079c*/ 	.word	0x0000ecf0
        /*07a0*/ 	.word	0x00000038
        /*07a4*/ 	.word	0x00000000
        /*07a8*/ 	.short	0x0101
        /*07aa*/ 	.byte	0x3f
	.zero		1


	//   ....[43]....
        /*07ac*/ 	.word	0x00012100
        /*07b0*/ 	.word	0x000000ff
        /*07b4*/ 	.word	0x00000000
        /*07b8*/ 	.short	0x0101
        /*07ba*/ 	.byte	0x06
	.zero		1


	//   ....[44]....
        /*07bc*/ 	.word	0x000125a0
        /*07c0*/ 	.word	0x000000ff
        /*07c4*/ 	.word	0x00013250
        /*07c8*/ 	.short	0x010a
        /*07ca*/ 	.byte	0x0e
	.zero		1


	//   ....[45]....
        /*07cc*/ 	.word	0x000125e0
        /*07d0*/ 	.word	0x000000ff
        /*07d4*/ 	.word	0x00013250
        /*07d8*/ 	.short	0x010a
        /*07da*/ 	.byte	0x0e
	.zero		1


	//   ....[46]....
        /*07dc*/ 	.word	0x00012c60
        /*07e0*/ 	.word	0x000000ff
        /*07e4*/ 	.word	0x00000000
        /*07e8*/ 	.short	0x0101
        /*07ea*/ 	.byte	0x04
	.zero		1


	//   ....[47]....
        /*07ec*/ 	.word	0x00013ec0
        /*07f0*/ 	.word	0x00000009
        /*07f4*/ 	.word	0x00000000
        /*07f8*/ 	.short	0x0101
        /*07fa*/ 	.byte	0x3f
	.zero		1


	//   ....[48]....
        /*07fc*/ 	.word	0x00016e00
        /*0800*/ 	.word	0x00000005
        /*0804*/ 	.word	0x00013280
        /*0808*/ 	.short	0x010a
        /*080a*/ 	.byte	0x3f
	.zero		1


	//   ....[49]....
        /*080c*/ 	.word	0x00016fa0
        /*0810*/ 	.word	0x00000005
        /*0814*/ 	.word	0x00013240
        /*0818*/ 	.short	0x010a
        /*081a*/ 	.byte	0x3f
	.zero		1


	//   ....[50]....
        /*081c*/ 	.word	0x00017b90
        /*0820*/ 	.word	0x00000012
        /*0824*/ 	.word	0x00013200
        /*0828*/ 	.short	0x0107
        /*082a*/ 	.byte	0x3f
	.zero		1


	//   ....[51]....
        /*082c*/ 	.word	0x00017c80
        /*0830*/ 	.word	0x00000012
        /*0834*/ 	.word	0x00013200
        /*0838*/ 	.short	0x0101
        /*083a*/ 	.byte	0x3f
	.zero		1


	//   ....[52]....
        /*083c*/ 	.word	0x00017ca0
        /*0840*/ 	.word	0x00000012
        /*0844*/ 	.word	0x00013220
        /*0848*/ 	.short	0x010a
        /*084a*/ 	.byte	0x3f
	.zero		1


	//   ....[53]....
        /*084c*/ 	.word	0x00017f60
        /*0850*/ 	.word	0x00000004
        /*0854*/ 	.word	0x00013280
        /*0858*/ 	.short	0x010a
        /*085a*/ 	.byte	0x3f
	.zero		1


	//   ....[54]....
        /*085c*/ 	.word	0x000181a0
        /*0860*/ 	.word	0x00000004
        /*0864*/ 	.word	0x00013240
        /*0868*/ 	.short	0x010a
        /*086a*/ 	.byte	0x3f
	.zero		1


	//   ....[55]....
        /*086c*/ 	.word	0x00018460
        /*0870*/ 	.word	0x00000003
        /*0874*/ 	.word	0x00013270
        /*0878*/ 	.short	0x010a
        /*087a*/ 	.byte	0x3f
	.zero		1


	//   ....[56]....
        /*087c*/ 	.word	0x000184e0
        /*0880*/ 	.word	0x00000003
        /*0884*/ 	.word	0x00013260
        /*0888*/ 	.short	0x010a
        /*088a*/ 	.byte	0x3f
	.zero		1


	//   ....[57]....
        /*088c*/ 	.word	0x000187c0
        /*0890*/ 	.word	0x00000003
        /*0894*/ 	.word	0x00013250
        /*0898*/ 	.short	0x0101
        /*089a*/ 	.byte	0x3f
	.zero		1


	//   ....[58]....
        /*089c*/ 	.word	0x00018840
        /*08a0*/ 	.word	0x00000002
        /*08a4*/ 	.word	0x00000000
        /*08a8*/ 	.short	0x0101
        /*08aa*/ 	.byte	0x3f
	.zero		1


	//   ....[59]....
        /*08ac*/ 	.word	0x00018a30
        /*08b0*/ 	.word	0x00000002
        /*08b4*/ 	.word	0x00013270
        /*08b8*/ 	.short	0x010a
        /*08ba*/ 	.byte	0x3f
	.zero		1


	//   ....[60]....
        /*08bc*/ 	.word	0x00018ab0
        /*08c0*/ 	.word	0x00000002
        /*08c4*/ 	.word	0x00013260
        /*08c8*/ 	.short	0x010a
        /*08ca*/ 	.byte	0x3f
	.zero		1


	//   ....[61]....
        /*08cc*/ 	.word	0x00018d80
        /*08d0*/ 	.word	0x00000002
        /*08d4*/ 	.word	0x00013250
        /*08d8*/ 	.short	0x0101
        /*08da*/ 	.byte	0x3f
	.zero		1


	//   ....[62]....
        /*08dc*/ 	.word	0x00018dd0
        /*08e0*/ 	.word	0x00000000
        /*08e4*/ 	.word	0x00000000
        /*08e8*/ 	.short	0x0101
        /*08ea*/ 	.byte	0x3f
	.zero		1


	//   ....[63]....
        /*08ec*/ 	.word	0x00019ac0
        /*08f0*/ 	.word	0x00000006
        /*08f4*/ 	.word	0x00013220
        /*08f8*/ 	.short	0x010a
        /*08fa*/ 	.byte	0x3f
	.zero		1


	//   ....[64]....
        /*08fc*/ 	.word	0x00019c60
        /*0900*/ 	.word	0x00000005
        /*0904*/ 	.word	0x00000000
        /*0908*/ 	.short	0x010a
        /*090a*/ 	.byte	0x3f
	.zero		1


	//   ....[65]....
        /*090c*/ 	.word	0x00019cd0
        /*0910*/ 	.word	0x00000009
        /*0914*/ 	.word	0x00000000
        /*0918*/ 	.short	0x010a
        /*091a*/ 	.byte	0x3f
	.zero		1


	//   ....[66]....
        /*091c*/ 	.word	0x00019d20
        /*0920*/ 	.word	0x00000013
        /*0924*/ 	.word	0x00013260
        /*0928*/ 	.short	0x010a
        /*092a*/ 	.byte	0x3f
	.zero		1


	//   ....[67]....
        /*092c*/ 	.word	0x00019d70
        /*0930*/ 	.word	0x00000007
        /*0934*/ 	.word	0x00013260
        /*0938*/ 	.short	0x010a
        /*093a*/ 	.byte	0x3f
	.zero		1


	//   ....[68]....
        /*093c*/ 	.word	0x00019db0
        /*0940*/ 	.word	0x00000013
        /*0944*/ 	.word	0x00013280
        /*0948*/ 	.short	0x010a
        /*094a*/ 	.byte	0x3f
	.zero		1


	//   ....[69]....
        /*094c*/ 	.word	0x00019dd0
        /*0950*/ 	.word	0x00000007
        /*0954*/ 	.word	0x00013280
        /*0958*/ 	.short	0x010a
        /*095a*/ 	.byte	0x3f
	.zero		1


	//   ....[70]....
        /*095c*/ 	.word	0x00019e40
        /*0960*/ 	.word	0x00000003
        /*0964*/ 	.word	0x00013200
        /*0968*/ 	.short	0x010a
        /*096a*/ 	.byte	0x3f
	.zero		1


	//   ....[71]....
        /*096c*/ 	.word	0x00019e90
        /*0970*/ 	.word	0x0000006a
        /*0974*/ 	.word	0x00013230
        /*0978*/ 	.short	0x010a
        /*097a*/ 	.byte	0x3f
	.zero		1


	//   ....[72]....
        /*097c*/ 	.word	0x00019ef0
        /*0980*/ 	.word	0x00000008
        /*0984*/ 	.word	0x00013230
        /*0988*/ 	.short	0x010a
        /*098a*/ 	.byte	0x3f
	.zero		1


	//   ....[73]....
        /*098c*/ 	.word	0x00019f50
        /*0990*/ 	.word	0x00000008
        /*0994*/ 	.word	0x00013250
        /*0998*/ 	.short	0x010a
        /*099a*/ 	.byte	0x3f
	.zero		1


	//   ....[74]....
        /*099c*/ 	.word	0x00019fb0
        /*09a0*/ 	.word	0x0000000a
        /*09a4*/ 	.word	0x00013230
        /*09a8*/ 	.short	0x010a
        /*09aa*/ 	.byte	0x3f
	.zero		1


	//   ....[75]....
        /*09ac*/ 	.word	0x0001a010
        /*09b0*/ 	.word	0x0000000a
        /*09b4*/ 	.word	0x00013250
        /*09b8*/ 	.short	0x010a
        /*09ba*/ 	.byte	0x3f
	.zero		1


	//   ....[76]....
        /*09bc*/ 	.word	0x0001a070
        /*09c0*/ 	.word	0x0000000a
        /*09c4*/ 	.word	0x00013230
        /*09c8*/ 	.short	0x010a
        /*09ca*/ 	.byte	0x3f
	.zero		1


	//   ....[77]....
        /*09cc*/ 	.word	0x0001a0d0
        /*09d0*/ 	.word	0x0000000a
        /*09d4*/ 	.word	0x00013250
        /*09d8*/ 	.short	0x010a
        /*09da*/ 	.byte	0x3f
	.zero		1


	//   ....[78]....
        /*09dc*/ 	.word	0x0001a130
        /*09e0*/ 	.word	0x00000003
        /*09e4*/ 	.word	0x00013250
        /*09e8*/ 	.short	0x010a
        /*09ea*/ 	.byte	0x3f
	.zero		1


	//   ....[79]....
        /*09ec*/ 	.word	0x0001a280
        /*09f0*/ 	.word	0x00000005
        /*09f4*/ 	.word	0x00013280
        /*09f8*/ 	.short	0x010a
        /*09fa*/ 	.byte	0x3f
	.zero		1


	//   ....[80]....
        /*09fc*/ 	.word	0x0001a2d0
        /*0a00*/ 	.word	0x00000005
        /*0a04*/ 	.word	0x00013240
        /*0a08*/ 	.short	0x010a
        /*0a0a*/ 	.byte	0x3f
	.zero		1


	//   ....[81]....
        /*0a0c*/ 	.word	0x0001aa30
        /*0a10*/ 	.word	0x00000012
        /*0a14*/ 	.word	0x00013220
        /*0a18*/ 	.short	0x010a
        /*0a1a*/ 	.byte	0x3f
	.zero		1


	//   ....[82]....
        /*0a1c*/ 	.word	0x0001aa80
        /*0a20*/ 	.word	0x00000004
        /*0a24*/ 	.word	0x00013280
        /*0a28*/ 	.short	0x010a
        /*0a2a*/ 	.byte	0x3f
	.zero		1


	//   ....[83]....
        /*0a2c*/ 	.word	0x0001aad0
        /*0a30*/ 	.word	0x00000004
        /*0a34*/ 	.word	0x00013240
        /*0a38*/ 	.short	0x010a
        /*0a3a*/ 	.byte	0x3f
	.zero		1


	//   ....[84]....
        /*0a3c*/ 	.word	0x0001ab20
        /*0a40*/ 	.word	0x00000003
        /*0a44*/ 	.word	0x00013270
        /*0a48*/ 	.short	0x010a
        /*0a4a*/ 	.byte	0x3f
	.zero		1


	//   ....[85]....
        /*0a4c*/ 	.word	0x0001ab70
        /*0a50*/ 	.word	0x00000003
        /*0a54*/ 	.word	0x00013260
        /*0a58*/ 	.short	0x010a
        /*0a5a*/ 	.byte	0x3f
	.zero		1


	//   ....[86]....
        /*0a5c*/ 	.word	0x0001abc0
        /*0a60*/ 	.word	0x00000002
        /*0a64*/ 	.word	0x00013270
        /*0a68*/ 	.short	0x010a
        /*0a6a*/ 	.byte	0x3f
	.zero		1


	//   ....[87]....
        /*0a6c*/ 	.word	0x0001ac10
        /*0a70*/ 	.word	0x00000002
        /*0a74*/ 	.word	0x00013260
        /*0a78*/ 	.short	0x010a
        /*0a7a*/ 	.byte	0x3f
	.zero		1


	//   ....[88]....
        /*0a7c*/ 	.word	0x0001ac60
        /*0a80*/ 	.word	0x00000006
        /*0a84*/ 	.word	0x00013220
        /*0a88*/ 	.short	0x010a
        /*0a8a*/ 	.byte	0x3f
	.zero		1


	//   ....[89]....
        /*0a8c*/ 	.word	0x0001ae00
        /*0a90*/ 	.word	0x00000005
        /*0a94*/ 	.word	0x00000000
        /*0a98*/ 	.short	0x010a
        /*0a9a*/ 	.byte	0x3f
	.zero		1


	//   ....[90]....
        /*0a9c*/ 	.word	0x0001ae50
        /*0aa0*/ 	.word	0x00000009
        /*0aa4*/ 	.word	0x00000000
        /*0aa8*/ 	.short	0x010a
        /*0aaa*/ 	.byte	0x3f
	.zero		1


	//   ....[91]....
        /*0aac*/ 	.word	0x0001aea0
        /*0ab0*/ 	.word	0x00000013
        /*0ab4*/ 	.word	0x00013260
        /*0ab8*/ 	.short	0x010a
        /*0aba*/ 	.byte	0x3f
	.zero		1


	//   ....[92]....
        /*0abc*/ 	.word	0x0001aef0
        /*0ac0*/ 	.word	0x00000007
        /*0ac4*/ 	.word	0x00013260
        /*0ac8*/ 	.short	0x010a
        /*0aca*/ 	.byte	0x3f
	.zero		1


	//   ....[93]....
        /*0acc*/ 	.word	0x0001af40
        /*0ad0*/ 	.word	0x00000013
        /*0ad4*/ 	.word	0x00013280
        /*0ad8*/ 	.short	0x010a
        /*0ada*/ 	.byte	0x3f
	.zero		1


	//----- nvinfo : EIATTR_NUM_MBARRIERS
	.align		4
.L_1549:
        /*0adc*/ 	.byte	0x03, 0x38
        /*0ade*/ 	.short	0x0016


	//----- nvinfo : EIATTR_EXIT_INSTR_OFFSETS
	.align		4
        /*0ae0*/ 	.byte	0x04, 0x1c
        /*0ae2*/ 	.short	(.L_1551 - .L_1550)


	//   ....[0]....
.L_1550:
        /*0ae4*/ 	.word	0x00000a40


	//   ....[1]....
        /*0ae8*/ 	.word	0x00014b70


	//   ....[2]....
        /*0aec*/ 	.word	0x00019e20


	//----- nvinfo : EIATTR_MAX_THREADS
	.align		4
.L_1551:
        /*0af0*/ 	.byte	0x04, 0x05
        /*0af2*/ 	.short	(.L_1553 - .L_1552)
.L_1552:
        /*0af4*/ 	.word	0x00000200
        /*0af8*/ 	.word	0x00000001
        /*0afc*/ 	.word	0x00000001


	//----- nvinfo : EIATTR_CRS_STACK_SIZE
	.align		4
.L_1553:
        /*0b00*/ 	.byte	0x04, 0x1e
        /*0b02*/ 	.short	(.L_1555 - .L_1554)
.L_1554:
        /*0b04*/ 	.word	0x00000000


	//----- nvinfo : EIATTR_CBANK_PARAM_SIZE
	.align		4
.L_1555:
        /*0b08*/ 	.byte	0x03, 0x19
        /*0b0a*/ 	.short	0x0af0


	//----- nvinfo : EIATTR_PARAM_CBANK
	.align		4
        /*0b0c*/ 	.byte	0x04, 0x0a
        /*0b0e*/ 	.short	(.L_1557 - .L_1556)
	.align		4
.L_1556:
        /*0b10*/ 	.word	index@(.nv.constant0._ZN7cutlass13device_kernelIN5flash11enable_sm90INS1_16FlashAttnFwdSm90INS1_25CollectiveMainloopFwdSm90ILi2EN4cute5tupleIJNS5_1CILi1EEES8_S8_EEENS6_IJNS7_ILi192EEENS7_ILi160EEENS7_ILi64EEEEEELi64ENS_12float_e4m3_tEfNS_4arch4Sm90ELb0ELb1ELb1ELb1ELb0ELb0ELb0ELb1ELb1ELb1ELb0ELb0EEENS1_21CollectiveEpilogueFwdINS6_IJSA_SC_SB_EEES9_NS_10bfloat16_tESG_Li384ELb1ELb1ELb0ELb1EEENS1_36VarlenDynamicPersistentTileSchedulerILi192ELi160ELi384ELi128ELb0ELb1ELb1ELb1ELb0ELb1EEEEEEEEEvNT_6ParamsE)
        /*0b14*/ 	.short	0x0210
        /*0b16*/ 	.short	0x0af0


	//----- nvinfo : EIATTR_SW_WAR
	.align		4
.L_1557:
        /*0b18*/ 	.byte	0x04, 0x36
        /*0b1a*/ 	.short	(.L_1559 - .L_1558)
.L_1558:
        /*0b1c*/ 	.word	0x00000008
.L_1559:


//--------------------- .nv.info._ZN7cutlass13device_kernelIN5flash11enable_sm90INS1_16FlashAttnFwdSm90INS1_25CollectiveMainloopFwdSm90ILi2EN4cute5tupleIJNS5_1CILi1EEES8_S8_EEENS6_IJNS7_ILi192EEENS7_ILi160EEENS7_ILi64EEEEEELi64ENS_12float_e4m3_tEfNS_4arch4Sm90ELb0ELb1ELb1ELb1ELb0ELb1ELb0ELb1ELb1ELb1ELb0ELb0EEENS1_21CollectiveEpilogueFwdINS6_IJSA_SC_SB_EEES9_NS_10bfloat16_tESG_Li384ELb1ELb1ELb0ELb1EEENS1_36VarlenDynamicPersistentTileSchedulerILi192ELi160ELi384ELi128ELb0ELb1ELb1ELb1ELb0ELb1EEEEEEEEEvNT_6ParamsE --------------------------
	.section	.nv.info._ZN7cutlass13device_kernelIN5flash11enable_sm90INS1_16FlashAttnFwdSm90INS1_25CollectiveMainloopFwdSm90ILi2EN4cute5tupleIJNS5_1CILi1EEES8_S8_EEENS6_IJNS7_ILi192EEENS7_ILi160EEENS7_ILi64EEEEEELi64ENS_12float_e4m3_tEfNS_4arch4Sm90ELb0ELb1ELb1ELb1ELb0ELb1ELb0ELb1ELb1ELb1ELb0ELb0EEENS1_21CollectiveEpilogueFwdINS6_IJSA_SC_SB_EEES9_NS_10bfloat16_tESG_Li384ELb1ELb1ELb0ELb1EEENS1_36VarlenDynamicPersistentTileSchedulerILi192ELi160ELi384ELi128ELb0ELb1ELb1ELb1ELb0ELb1EEEEEEEEEvNT_6ParamsE,"",@"SHT_CUDA_INFO"
	.sectionflags	@""
	.align	4


	//----- nvinfo : EIATTR_CUDA_API_VERSION
	.align		4
        /*0000*/ 	.byte	0x04, 0x37
        /*0002*/ 	.short	(.L_1561 - .L_1560)
.L_1560:
        /*0004*/ 	.word	0x00000082


	//----- nvinfo : EIATTR_KPARAM_INFO
	.align		4
.L_1561:
        /*0008*/ 	.byte	0x04, 0x17
        /*000a*/ 	.short	(.L_1563 - .L_1562)
.L_1562:
        /*000c*/ 	.word	0x00000000
        /*0010*/ 	.short	0x0000
        /*0012*/ 	.short	0x0070
        /*0014*/ 	.byte	0x00, 0xf0, 0x01, 0x2a


	//----- nvinfo : EIATTR_SPARSE_MMA_MASK
	.align		4
.L_1563:
        /*0018*/ 	.byte	0x03, 0x50
        /*001a*/ 	.short	0x0000


	//----- nvinfo : EIATTR_MAXREG_COUNT
	.align		4
        /*001c*/ 	.byte	0x03, 0x1b
        /*001e*/ 	.short	0x0080


	//----- nvinfo : EIATTR_NUM_BARRIERS
	.align		4
        /*0020*/ 	.byte	0x02, 0x4c
        /*0022*/ 	.byte	0x10
	.zero		1


	//----- nvinfo : EIATTR_EXTERNS
	.align		4
        /*0024*/ 	.byte	0x04, 0x0f
        /*0026*/ 	.short	(.L_1565 - .L_1564)


	//   ....[0]....
	.align		4
.L_1564:
        /*0028*/ 	.word	index@(__assertfail)


	//----- nvinfo : EIATTR_ANNOTATIONS
	.align		4
.L_1565:
        /*002c*/ 	.byte	0x04, 0x55
        /*002e*/ 	.short	(.L_1567 - .L_1566)


	//   ....[0]....
.L_1566:
        /* <DEDUP_REMOVED lines=85> */


	//----- nvinfo : EIATTR_MERCURY_ISA_VERSION
	.align		4
.L_1567:
        /*0570*/ 	.byte	0x03, 0x5f
        /*0572*/ 	.short	0x0101


	//----- nvinfo : EIATTR_UNUSED_LOAD_BYTE_OFFSET
	.align		4
        /*0574*/ 	.byte	0x04, 0x44
        /*0576*/ 	.short	(.L_1569 - .L_1568)


	//   ....[0]....
.L_1568:
        /*0578*/ 	.word	0x00000a90
        /*057c*/ 	.word	0x0000fff0


	//   ....[1]....
        /*0580*/ 	.word	0x0001a890
        /*0584*/ 	.word	0x0000fff0


	//----- nvinfo : EIATTR_INT_WARP_WIDE_INSTR_OFFSETS
	.align		4
.L_1569:
        /*0588*/ 	.byte	0x04, 0x31
        /*058a*/ 	.short	(.L_1571 - .L_1570)


	//   ....[0]....
.L_1570:
        /*058c*/ 	.word	0x00000180


	//   ....[1]....
        /*0590*/ 	.word	0x000001c0


	//   ....[2]....
        /*0594*/ 	.word	0x00000280


	//   ....[3]....
        /*0598*/ 	.word	0x0001f040


	//   ....[4]....
        /*059c*/ 	.word	0x0001f0d0


	//   ....[5]....
        /*05a0*/ 	.word	0x00021790


	//   ....[6]....
        /*05a4*/ 	.word	0x00021820


	//----- nvinfo : EIATTR_COOP_GROUP_MASK_REGIDS
	.align		4
.L_1571:
        /*05a8*/ 	.byte	0x04, 0x29
        /*05aa*/ 	.short	(.L_1573 - .L_1572)


	//   ....[0]....
.L_1572:
        /*05ac*/ 	.word	0xffffffff


	//   ....[1]....
        /*05b0*/ 	.word	0xffffffff


	//   ....[2]....
        /*05b4*/ 	.word	0xffffffff


	//   ....[3]....
        /*05b8*/ 	.word	0xffffffff


	//   ....[4]....
        /*05bc*/ 	.word	0xffffffff


	//   ....[5]....
        /*05c0*/ 	.word	0xffffffff


	//   ....[6]....
        /*05c4*/ 	.word	0xffffffff


	//   ....[7]....
        /*05c8*/ 	.word	0xffffffff


	//   ....[8]....
        /*05cc*/ 	.word	0xffffffff


	//   ....[9]....
        /*05d0*/ 	.word	0xffffffff


	//   ....[10]....
        /*05d4*/ 	.word	0xffffffff


	//   ....[11]....
        /*05d8*/ 	.word	0xffffffff


	//   ....[12]....
        /*05dc*/ 	.word	0xffffffff


	//   ....[13]....
        /*05e0*/ 	.word	0xffffffff


	//   ....[14]....
        /*05e4*/ 	.word	0xffffffff


	//   ....[15]....
        /*05e8*/ 	.word	0xffffffff


	//   ....[16]....
        /*05ec*/ 	.word	0xffffffff


	//   ....[17]....
        /*05f0*/ 	.word	0xffffffff


	//   ....[18]....
        /*05f4*/ 	.word	0xffffffff


	//   ....[19]....
        /*05f8*/ 	.word	0xffffffff


	//   ....[20]....
        /*05fc*/ 	.word	0xffffffff


	//   ....[21]....
        /*0600*/ 	.word	0xffffffff


	//   ....[22]....
        /*0604*/ 	.word	0xffffffff


	//   ....[23]....
        /*0608*/ 	.word	0xffffffff


	//   ....[24]....
        /*060c*/ 	.word	0xffffffff


	//   ....[25]....
        /*0610*/ 	.word	0xffffffff


	//   ....[26]....
        /*0614*/ 	.word	0xffffffff


	//   ....[27]....
        /*0618*/ 	.word	0xffffffff


	//   ....[28]....
        /*061c*/ 	.word	0xffffffff


	//   ....[29]....
        /*0620*/ 	.word	0xffffffff


	//   ....[30]....
        /*0624*/ 	.word	0xffffffff


	//   ....[31]....
        /*0628*/ 	.word	0xffffffff


	//   ....[32]....
        /*062c*/ 	.word	0xffffffff


	//   ....[33]....
        /*0630*/ 	.word	0xffffffff


	//   ....[34]....
        /*0634*/ 	.word	0xffffffff


	//   ....[35]....
        /*0638*/ 	.word	0xffffffff


	//   ....[36]....
        /*063c*/ 	.word	0xffffffff


	//   ....[37]....
        /*0640*/ 	.word	0xffffffff


	//   ....[38]....
        /*0644*/ 	.word	0xffffffff


	//   ....[39]....
        /*0648*/ 	.word	0xffffffff


	//   ....[40]....
        /*064c*/ 	.word	0xffffffff


	//   ....[41]....
        /*0650*/ 	.word	0xffffffff


	//   ....[42]....
        /*0654*/ 	.word	0xffffffff


	//   ....[43]....
        /*0658*/ 	.word	0xffffffff


	//   ....[44]....
        /*065c*/ 	.word	0xffffffff


	//   ....[45]....
        /*0660*/ 	.word	0xffffffff


	//   ....[46]....
        /*0664*/ 	.word	0xffffffff


	//   ....[47]....
        /*0668*/ 	.word	0xffffffff


	//   ....[48]....
        /*066c*/ 	.word	0xffffffff


	//   ....[49]....
        /*0670*/ 	.word	0xffffffff


	//   ....[50]....
        /*0674*/ 	.word	0xffffffff


	//   ....[51]....
        /*0678*/ 	.word	0xffffffff


	//   ....[52]....
        /*067c*/ 	.word	0xffffffff


	//   ....[53]....
        /*0680*/ 	.word	0xffffffff


	//   ....[54]....
        /*0684*/ 	.word	0xffffffff


	//   ....[55]....
        /*0688*/ 	.word	0xffffffff


	//   ....[56]....
        /*068c*/ 	.word	0xffffffff


	//   ....[57]....
        /*0690*/ 	.word	0xffffffff


	//   ....[58]....
        /*0694*/ 	.word	0xffffffff


	//   ....[59]....
        /*0698*/ 	.word	0xffffffff


	//   ....[60]....
        /*069c*/ 	.word	0xffffffff


	//   ....[61]....
        /*06a0*/ 	.word	0xffffffff


	//   ....[62]....
        /*06a4*/ 	.word	0xffffffff


	//   ....[63]....
        /*06a8*/ 	.word	0xffffffff


	//   ....[64]....
        /*06ac*/ 	.word	0xffffffff


	//   ....[65]....
        /*06b0*/ 	.word	0xffffffff


	//   ....[66]....
        /*06b4*/ 	.word	0xffffffff


	//   ....[67]....
        /*06b8*/ 	.word	0xffffffff


	//   ....[68]....
        /*06bc*/ 	.word	0xffffffff


	//   ....[69]....
        /*06c0*/ 	.word	0xffffffff


	//   ....[70]....
        /*06c4*/ 	.word	0xffffffff


	//   ....[71]....
        /*06c8*/ 	.word	0xffffffff


	//   ....[72]....
        /*06cc*/ 	.word	0xffffffff


	//   ....[73]....
        /*06d0*/ 	.word	0xffffffff


	//   ....[74]....
        /*06d4*/ 	.word	0xffffffff


	//   ....[75]....
        /*06d8*/ 	.word	0xffffffff


	//   ....[76]....
        /*06dc*/ 	.word	0xffffffff


	//   ....[77]....
        /*06e0*/ 	.word	0xffffffff


	//   ....[78]....
        /*06e4*/ 	.word	0xffffffff


	//   ....[79]....
        /*06e8*/ 	.word	0xffffffff


	//   ....[80]....
        /*06ec*/ 	.word	0xffffffff


	//   ....[81]....
        /*06f0*/ 	.word	0xffffffff


	//   ....[82]....
        /*06f4*/ 	.word	0xffffffff


	//   ....[83]....
        /*06f8*/ 	.word	0xffffffff


	//   ....[84]....
        /*06fc*/ 	.word	0xffffffff


	//   ....[85]....
        /*0700*/ 	.word	0xffffffff


	//   ....[86]....
        /*0704*/ 	.word	0xffffffff


	//   ....[87]....
        /*0708*/ 	.word	0xffffffff


	//   ....[88]....
        /*070c*/ 	.word	0xffffffff


	//   ....[89]....
        /*0710*/ 	.word	0xffffffff


	//   ....[90]....
        /*0714*/ 	.word	0xffffffff


	//   ....[91]....
        /*0718*/ 	.word	0xffffffff


	//   ....[92]....
        /*071c*/ 	.word	0xffffffff


	//   ....[93]....
        /*0720*/ 	.word	0xffffffff


	//   ....[94]....
        /*0724*/ 	.word	0xffffffff


	//   ....[95]....
        /*0728*/ 	.word	0xffffffff


	//   ....[96]....
        /*072c*/ 	.word	0xffffffff


	//   ....[97]....
        /*0730*/ 	.word	0xffffffff


	//   ....[98]....
        /*0734*/ 	.word	0xffffffff


	//   ....[99]....
        /*0738*/ 	.word	0xffffffff


	//   ....[100]....
        /*073c*/ 	.word	0xffffffff


	//   ....[101]....
        /*0740*/ 	.word	0xffffffff


	//   ....[102]....
        /*0744*/ 	.word	0xffffffff


	//   ....[103]....
        /*0748*/ 	.word	0xffffffff


	//   ....[104]....
        /*074c*/ 	.word	0xffffffff


	//   ....[105]....
        /*0750*/ 	.word	0xffffffff


	//   ....[106]....
        /*0754*/ 	.word	0xffffffff


	//   ....[107]....
        /*0758*/ 	.word	0xffffffff


	//   ....[108]....
        /*075c*/ 	.word	0xffffffff


	//   ....[109]....
        /*0760*/ 	.word	0xffffffff


	//   ....[110]....
        /*0764*/ 	.word	0xffffffff


	//   ....[111]....
        /*0768*/ 	.word	0xffffffff


	//   ....[112]....
        /*076c*/ 	.word	0xffffffff


	//   ....[113]....
        /*0770*/ 	.word	0xffffffff


	//   ....[114]....
        /*0774*/ 	.word	0xffffffff


	//   ....[115]....
        /*0778*/ 	.word	0xffffffff


	//   ....[116]....
        /*077c*/ 	.word	0xffffffff


	//   ....[117]....
        /*0780*/ 	.word	0xffffffff


	//   ....[118]....
        /*0784*/ 	.word	0xffffffff


	//   ....[119]....
        /*0788*/ 	.word	0xffffffff


	//   ....[120]....
        /*078c*/ 	.word	0xffffffff


	//   ....[121]....
        /*0790*/ 	.word	0xffffffff


	//   ....[122]....
        /*0794*/ 	.word	0xffffffff


	//   ....[123]....
        /*0798*/ 	.word	0xffffffff


	//   ....[124]....
        /*079c*/ 	.word	0xffffffff


	//   ....[125]....
        /*07a0*/ 	.word	0xffffffff


	//   ....[126]....
        /*07a4*/ 	.word	0x0500000f


	//   ....[127]....
        /*07a8*/ 	.word	0x0500000f


	//   ....[128]....
        /*07ac*/ 	.word	0x0500000f


	//   ....[129]....
        /*07b0*/ 	.word	0x0500000f


	//   ....[130]....
        /*07b4*/ 	.word	0x0500000f


	//   ....[131]....
        /*07b8*/ 	.word	0x0500000f


	//   ....[132]....
        /*07bc*/ 	.word	0x0500000f


	//   ....[133]....
        /*07c0*/ 	.word	0x0500000f


	//   ....[134]....
        /*07c4*/ 	.word	0x0500000f


	//   ....[135]....
        /*07c8*/ 	.word	0x0500000f


	//   ....[136]....
        /*07cc*/ 	.word	0x0500000f


	//   ....[137]....
        /*07d0*/ 	.word	0x0500000f


	//   ....[138]....
        /*07d4*/ 	.word	0x0500000f


	//   ....[139]....
        /*07d8*/ 	.word	0x0500000f


	//   ....[140]....
        /*07dc*/ 	.word	0x0500000f


	//   ....[141]....
        /*07e0*/ 	.word	0x0500000f


	//   ....[142]....
        /*07e4*/ 	.word	0x0500000f


	//   ....[143]....
        /*07e8*/ 	.word	0x0500000f


	//   ....[144]....
        /*07ec*/ 	.word	0x0500000f


	//   ....[145]....
        /*07f0*/ 	.word	0x0500000f


	//   ....[146]....
        /*07f4*/ 	.word	0x0500000f


	//   ....[147]....
        /*07f8*/ 	.word	0x0500000f


	//   ....[148]....
        /*07fc*/ 	.word	0x0500000f


	//   ....[149]....
        /*0800*/ 	.word	0x0500000f


	//   ....[150]....
        /*0804*/ 	.word	0x0500000f


	//   ....[151]....
        /*0808*/ 	.word	0x0500000f


	//   ....[152]....
        /*080c*/ 	.word	0x0500000f


	//   ....[153]....
        /*0810*/ 	.word	0x0500000f


	//   ....[154]....
        /*0814*/ 	.word	0x0500000f


	//   ....[155]....
        /*0818*/ 	.word	0x0500000f


	//   ....[156]....
        /*081c*/ 	.word	0x0500000f


	//   ....[157]....
        /*0820*/ 	.word	0x0500000f


	//   ....[158]....
        /*0824*/ 	.word	0x0500000f


	//   ....[159]....
        /*0828*/ 	.word	0x0500000f


	//   ....[160]....
        /*082c*/ 	.word	0x0500000f


	//   ....[161]....
        /*0830*/ 	.word	0x0500000f


	//   ....[162]....
        /*0834*/ 	.word	0x0500000f


	//   ....[163]....
        /*0838*/ 	.word	0x0500000f


	//   ....[164]....
        /*083c*/ 	.word	0x0500000f


	//   ....[165]....
        /*0840*/ 	.word	0x0500000f


	//----- nvinfo : EIATTR_COOP_GROUP_INSTR_OFFSETS
	.align		4
.L_1573:
        /*0844*/ 	.byte	0x04, 0x28
        /*0846*/ 	.short	(.L_1575 - .L_1574)


	//   ....[0]....
.L_1574:
        /*0848*/ 	.word	0x00000060


	//   ....[1]....
        /*084c*/ 	.word	0x00000190


	//   ....[2]....
        /*0850*/ 	.word	0x00000290


	//   ....[3]....
        /*0854*/ 	.word	0x00000400


	//   ....[4]....
        /*0858*/ 	.word	0x00000560


	//   ....[5]....
        /*085c*/ 	.word	0x00000680


	//   ....[6]....
        /*0860*/ 	.word	0x000007e0


	//   ....[7]....
        /*0864*/ 	.word	0x00005740


	//   ....[8]....
        /*0868*/ 	.word	0x00006130


	//   ....[9]....
        /*086c*/ 	.word	0x00006140


	//   ....[10]....
        /*0870*/ 	.word	0x00006150


	//   ....[11]....
        /*0874*/ 	.word	0x00006160


	//   ....[12]....
        /*0878*/ 	.word	0x00007650


	//   ....[13]....
        /*087c*/ 	.word	0x00007660


	//   ....[14]....
        /*0880*/ 	.word	0x00007670


	//   ....[15]....
        /*0884*/ 	.word	0x00007680


	//   ....[16]....
        /*0888*/ 	.word	0x000093f0


	//   ....[17]....
        /*088c*/ 	.word	0x0000acb0


	//   ....[18]....
        /*0890*/ 	.word	0x0000b560


	//   ....[19]....
        /*0894*/ 	.word	0x0000b680


	//   ....[20]....
        /*0898*/ 	.word	0x0000c070


	//   ....[21]....
        /*089c*/ 	.word	0x0000c0e0


	//   ....[22]....
        /*08a0*/ 	.word	0x0000e560


	//   ....[23]....
        /*08a4*/ 	.word	0x0000f870


	//   ....[24]....
        /*08a8*/ 	.word	0x00010540


	//   ....[25]....
        /*08ac*/ 	.word	0x00010640


	//   ....[26]....
        /*08b0*/ 	.word	0x00010dd0


	//   ....[27]....
        /*08b4*/ 	.word	0x00010e30


	//   ....[28]....
        /*08b8*/ 	.word	0x00013b70


	//   ....[29]....
        /*08bc*/ 	.word	0x00013ba0


	//   ....[30]....
        /*08c0*/ 	.word	0x00013bd0


	//   ....[31]....
        /*08c4*/ 	.word	0x00013c20


	//   ....[32]....
        /*08c8*/ 	.word	0x00016420


	//   ....[33]....
        /*08cc*/ 	.word	0x000177b0


	//   ....[34]....
        /*08d0*/ 	.word	0x00018590


	//   ....[35]....
        /*08d4*/ 	.word	0x000186a0


	//   ....[36]....
        /*08d8*/ 	.word	0x00018cc0


	//   ....[37]....
        /*08dc*/ 	.word	0x00018d20


	//   ....[38]....
        /*08e0*/ 	.word	0x0001a1f0


	//   ....[39]....
        /*08e4*/ 	.word	0x0001a300


	//   ....[40]....
        /*08e8*/ 	.word	0x0001a320


	//   ....[41]....
        /*08ec*/ 	.word	0x0001a3e0


	//   ....[42]....
        /*08f0*/ 	.word	0x0001aed0


	//   ....[43]....
        /*08f4*/ 	.word	0x0001aee0


	//   ....[44]....
        /*08f8*/ 	.word	0x0001aef0


	//   ....[45]....
        /*08fc*/ 	.word	0x0001af00


	//   ....[46]....
        /*0900*/ 	.word	0x0001af10


	//   ....[47]....
        /*0904*/ 	.word	0x0001af20


	//   ....[48]....
        /*0908*/ 	.word	0x0001af30


	//   ....[49]....
        /*090c*/ 	.word	0x0001af50


	//   ....[50]....
        /*0910*/ 	.word	0x0001af60


	//   ....[51]....
        /*0914*/ 	.word	0x0001af70


	//   ....[52]....
        /*0918*/ 	.word	0x0001af80


	//   ....[53]....
        /*091c*/ 	.word	0x0001af90


	//   ....[54]....
        /*0920*/ 	.word	0x0001afa0


	//   ....[55]....
        /*0924*/ 	.word	0x0001afb0


	//   ....[56]....
        /*0928*/ 	.word	0x0001afc0


	//   ....[57]....
        /*092c*/ 	.word	0x0001afd0


	//   ....[58]....
        /*0930*/ 	.word	0x0001b590


	//   ....[59]....
        /*0934*/ 	.word	0x0001b5d0


	//   ....[60]....
        /*0938*/ 	.word	0x0001b610


	//   ....[61]....
        /*093c*/ 	.word	0x0001b650


	//   ....[62]....
        /*0940*/ 	.word	0x0001bad0


	//   ....[63]....
        /*0944*/ 	.word	0x0001bb10


	//   ....[64]....
        /*0948*/ 	.word	0x0001bb30


	//   ....[65]....
        /*094c*/ 	.word	0x0001bb70


	//   ....[66]....
        /*0950*/ 	.word	0x0001bb90


	//   ....[67]....
        /*0954*/ 	.word	0x0001bbb0


	//   ....[68]....
        /*0958*/ 	.word	0x0001bbd0


	//   ....[69]....
        /*095c*/ 	.word	0x0001bc00


	//   ....[70]....
        /*0960*/ 	.word	0x0001c400


	//   ....[71]....
        /*0964*/ 	.word	0x0001c430


	//   ....[72]....
        /*0968*/ 	.word	0x0001c470


	//   ....[73]....
        /*096c*/ 	.word	0x0001c4a0


	//   ....[74]....
        /*0970*/ 	.word	0x0001c4c0


	//   ....[75]....
        /*0974*/ 	.word	0x0001c4d0


	//   ....[76]....
        /*0978*/ 	.word	0x0001c4e0


	//   ....[77]....
        /*097c*/ 	.word	0x0001c500


	//   ....[78]....
        /*0980*/ 	.word	0x0001c660


	//   ....[79]....
        /*0984*/ 	.word	0x0001c830


	//   ....[80]....
        /*0988*/ 	.word	0x0001c860


	//   ....[81]....
        /*098c*/ 	.word	0x0001c890


	//   ....[82]....
        /*0990*/ 	.word	0x0001c8c0


	//   ....[83]....
        /*0994*/ 	.word	0x0001c8f0


	//   ....[84]....
        /*0998*/ 	.word	0x0001c920


	//   ....[85]....
        /*099c*/ 	.word	0x0001ca90


	//   ....[86]....
        /*09a0*/ 	.word	0x0001cac0


	//   ....[87]....
        /*09a4*/ 	.word	0x0001caf0


	//   ....[88]....
        /*09a8*/ 	.word	0x0001cb20


	//   ....[89]....
        /*09ac*/ 	.word	0x0001cb50


	//   ....[90]....
        /*09b0*/ 	.word	0x0001cb80


	//   ....[91]....
        /*09b4*/ 	.word	0x0001cc30


	//   ....[92]....
        /*09b8*/ 	.word	0x0001cc90


	//   ....[93]....
        /*09bc*/ 	.word	0x0001cd30


	//   ....[94]....
        /*09c0*/ 	.word	0x0001df20


	//   ....[95]....
        /*09c4*/ 	.word	0x0001f790


	//   ....[96]....
        /*09c8*/ 	.word	0x000204d0


	//   ....[97]....
        /*09cc*/ 	.word	0x000204f0


	//   ....[98]....
        /*09d0*/ 	.word	0x00020590


	//   ....[99]....
        /*09d4*/ 	.word	0x000205a0


	//   ....[100]....
        /*09d8*/ 	.word	0x00020630


	//   ....[101]....
        /*09dc*/ 	.word	0x00020640


	//   ....[102]....
        /*09e0*/ 	.word	0x00020660


	//   ....[103]....
        /*09e4*/ 	.word	0x000206c0


	//   ....[104]....
        /*09e8*/ 	.word	0x00020720


	//   ....[105]....
        /*09ec*/ 	.word	0x00020730


	//   ....[106]....
        /*09f0*/ 	.word	0x000207d0


	//   ....[107]....
        /*09f4*/ 	.word	0x000207f0


	//   ....[108]....
        /*09f8*/ 	.word	0x00021f70


	//   ....[109]....
        /*09fc*/ 	.word	0x00021fa0


	//   ....[110]....
        /*0a00*/ 	.word	0x00021fe0


	//   ....[111]....
        /*0a04*/ 	.word	0x00022010


	//   ....[112]....
        /*0a08*/ 	.word	0x00022040


	//   ....[113]....
        /*0a0c*/ 	.word	0x00022070


	//   ....[114]....
        /*0a10*/ 	.word	0x000220a0


	//   ....[115]....
        /*0a14*/ 	.word	0x000220d0


	//   ....[116]....
        /*0a18*/ 	.word	0x00022250


	//   ....[117]....
        /*0a1c*/ 	.word	0x00022280


	//   ....[118]....
        /*0a20*/ 	.word	0x000222b0


	//   ....[119]....
        /*0a24*/ 	.word	0x000222e0


	//   ....[120]....
        /*0a28*/ 	.word	0x00022310


	//   ....[121]....
        /*0a2c*/ 	.word	0x00022340


	//   ....[122]....
        /*0a30*/ 	.word	0x00022400


	//   ....[123]....
        /*0a34*/ 	.word	0x00022420


	//   ....[124]....
        /*0a38*/ 	.word	0x00022490


	//   ....[125]....
        /*0a3c*/ 	.word	0x00022b30


	//   ....[126]....
        /*0a40*/ 	.word	0x00022fa0


	//   ....[127]....
        /*0a44*/ 	.word	0x00023030


	//   ....[128]....
        /*0a48*/ 	.word	0x00023080


	//   ....[129]....
        /*0a4c*/ 	.word	0x000230d0


	//   ....[130]....
        /*0a50*/ 	.word	0x000231a0


	//   ....[131]....
        /*0a54*/ 	.word	0x00023230


	//   ....[132]....
        /*0a58*/ 	.word	0x00023280


	//   ....[133]....
        /*0a5c*/ 	.word	0x000232d0


	//   ....[134]....
        /*0a60*/ 	.word	0x00023660


	//   ....[135]....
        /*0a64*/ 	.word	0x00023940


	//   ....[136]....
        /*0a68*/ 	.word	0x00023b70


	//   ....[137]....
        /*0a6c*/ 	.word	0x00023bc0


	//   ....[138]....
        /*0a70*/ 	.word	0x00023c20


	//   ....[139]....
        /*0a74*/ 	.word	0x00023d10


	//   ....[140]....
        /*0a78*/ 	.word	0x00023d70


	//   ....[141]....
        /*0a7c*/ 	.word	0x00023e60


	//   ....[142]....
        /*0a80*/ 	.word	0x00023ec0


	//   ....[143]....
        /*0a84*/ 	.word	0x00023f70


	//   ....[144]....
        /*0a88*/ 	.word	0x00024020


	//   ....[145]....
        /*0a8c*/ 	.word	0x00024110


	//   ....[146]....
        /*0a90*/ 	.word	0x00024170


	//   ....[147]....
        /*0a94*/ 	.word	0x00024240


	//   ....[148]....
        /*0a98*/ 	.word	0x00024510


	//   ....[149]....
        /*0a9c*/ 	.word	0x000245b0


	//   ....[150]....
        /*0aa0*/ 	.word	0x000246d0


	//   ....[151]....
        /*0aa4*/ 	.word	0x00024740


	//   ....[152]....
        /*0aa8*/ 	.word	0x000247b0


	//   ....[153]....
        /*0aac*/ 	.word	0x00024820


	//   ....[154]....
        /*0ab0*/ 	.word	0x00024890


	//   ....[155]....
        /*0ab4*/ 	.word	0x00024910


	//   ....[156]....
        /*0ab8*/ 	.word	0x000249a0


	//   ....[157]....
        /*0abc*/ 	.word	0x00024a30


	//   ....[158]....
        /*0ac0*/ 	.word	0x00024aa0


	//   ....[159]....
        /*0ac4*/ 	.word	0x00024b10


	//   ....[160]....
        /*0ac8*/ 	.word	0x00024b80


	//   ....[161]....
        /*0acc*/ 	.word	0x00024c00


	//   ....[162]....
        /*0ad0*/ 	.word	0x00024c70


	//   ....[163]....
        /*0ad4*/ 	.word	0x00024d10


	//   ....[164]....
        /*0ad8*/ 	.word	0x00024da0


	//   ....[165]....
        /*0adc*/ 	.word	0x00024ed0


	//----- nvinfo : EIATTR_REG_RECONFIG
	.align		4
.L_1575:
        /*0ae0*/ 	.byte	0x01, 0x54
	.zero		2


	//----- nvinfo : EIATTR_SYSCALL_OFFSETS
	.align		4
        /*0ae4*/ 	.byte	0x04, 0x46
        /*0ae6*/ 	.short	(.L_1577 - .L_1576)


	//   ....[0]....
.L_1576:
        /*0ae8*/ 	.word	0x00001b20


	//   ....[1]....
        /*0aec*/ 	.word	0x00001c70


	//   ....[2]....
        /*0af0*/ 	.word	0x000058b0


	//   ....[3]....
        /*0af4*/ 	.word	0x00005e80


	//   ....[4]....
        /*0af8*/ 	.word	0x0001f230


	//   ....[5]....
        /*0afc*/ 	.word	0x0001f3a0


	//   ....[6]....
        /*0b00*/ 	.word	0x0001f4f0


	//   ....[7]....
        /*0b04*/ 	.word	0x0001f630


	//   ....[8]....
        /*0b08*/ 	.word	0x0001ffb0


	//----- nvinfo : EIATTR_MBARRIER_INSTR_OFFSETS
	.align		4
.L_1577:
        /*0b0c*/ 	.byte	0x04, 0x39
        /*0b0e*/ 	.short	(.L_1579 - .L_1578)


	//   ....[0]....
.L_1578:
        /*0b10*/ 	.word	0x000002b0
        /*0b14*/ 	.word	0x000000ff
        /*0b18*/ 	.word	0x00013200
        /*0b1c*/ 	.short	0x0100
        /*0b1e*/ 	.byte	0x08
	.zero		1


	//   ....[1]....
        /*0b20*/ 	.word	0x000002c0
        /*0b24*/ 	.word	0x000000ff
        /*0b28*/ 	.word	0x00013220
        /*0b2c*/ 	.short	0x0100
        /*0b2e*/ 	.byte	0x08
	.zero		1


	//   ....[2]....
        /*0b30*/ 	.word	0x000003b0
        /*0b34*/ 	.word	0x000000ff
        /*0b38*/ 	.word	0x00013230
        /*0b3c*/ 	.short	0x0100
        /*0b3e*/ 	.byte	0x08
	.zero		1


	//   ....[3]....
        /*0b40*/ 	.word	0x000003c0
        /*0b44*/ 	.word	0x000000ff
        /*0b48*/ 	.word	0x00013240
        /*0b4c*/ 	.short	0x0100
        /*0b4e*/ 	.byte	0x08
	.zero		1


	//   ....[4]....
        /*0b50*/ 	.word	0x000003d0
        /*0b54*/ 	.word	0x000000ff
        /*0b58*/ 	.word	0x00013238
        /*0b5c*/ 	.short	0x0100
        /*0b5e*/ 	.byte	0x08
	.zero		1


	//   ....[5]....
        /*0b60*/ 	.word	0x000003e0
        /*0b64*/ 	.word	0x000000ff
        /*0b68*/ 	.word	0x00013248
        /*0b6c*/ 	.short	0x0100
        /*0b6e*/ 	.byte	0x08
	.zero		1


	//   ....[6]....
        /*0b70*/ 	.word	0x00000510
        /*0b74*/ 	.word	0x000000ff
        /*0b78*/ 	.word	0x00013250
        /*0b7c*/ 	.short	0x0100
        /*0b7e*/ 	.byte	0x08
	.zero		1


	//   ....[7]....
        /*0b80*/ 	.word	0x00000520
        /*0b84*/ 	.word	0x000000ff
        /*0b88*/ 	.word	0x00013260
        /*0b8c*/ 	.short	0x0100
        /*0b8e*/ 	.byte	0x08
	.zero		1


	//   ....[8]....
        /*0b90*/ 	.word	0x00000530
        /*0b94*/ 	.word	0x000000ff
        /*0b98*/ 	.word	0x00013258
        /*0b9c*/ 	.short	0x0100
        /*0b9e*/ 	.byte	0x08
	.zero		1


	//   ....[9]....
        /*0ba0*/ 	.word	0x00000540
        /*0ba4*/ 	.word	0x000000ff
        /*0ba8*/ 	.word	0x00013268
        /*0bac*/ 	.short	0x0100
        /*0bae*/ 	.byte	0x08
	.zero		1


	//   ....[10]....
        /*0bb0*/ 	.word	0x00000630
        /*0bb4*/ 	.word	0x000000ff
        /*0bb8*/ 	.word	0x00013270
        /*0bbc*/ 	.short	0x0100
        /*0bbe*/ 	.byte	0x06
	.zero		1


	//   ....[11]....
        /*0bc0*/ 	.word	0x00000640
        /*0bc4*/ 	.word	0x000000ff
        /*0bc8*/ 	.word	0x00013280
        /*0bcc*/ 	.short	0x0100
        /*0bce*/ 	.byte	0x06
	.zero		1


	//   ....[12]....
        /*0bd0*/ 	.word	0x00000650
        /*0bd4*/ 	.word	0x000000ff
        /*0bd8*/ 	.word	0x00013278
        /*0bdc*/ 	.short	0x0100
        /*0bde*/ 	.byte	0x06
	.zero		1


	//   ....[13]....
        /*0be0*/ 	.word	0x00000660
        /*0be4*/ 	.word	0x000000ff
        /*0be8*/ 	.word	0x00013288
        /*0bec*/ 	.short	0x0100
        /*0bee*/ 	.byte	0x06
	.zero		1


	//   ....[14]....
        /*0bf0*/ 	.word	0x00000790
        /*0bf4*/ 	.word	0x000000ff
        /*0bf8*/ 	.word	0x00013290
        /*0bfc*/ 	.short	0x0100
        /*0bfe*/ 	.byte	0x08
	.zero		1


	//   ....[15]....
        /*0c00*/ 	.word	0x000007a0
        /*0c04*/ 	.word	0x000000ff
        /*0c08*/ 	.word	0x000132a0
        /*0c0c*/ 	.short	0x0100
        /*0c0e*/ 	.byte	0x08
	.zero		1


	//   ....[16]....
        /*0c10*/ 	.word	0x000007b0
        /*0c14*/ 	.word	0x000000ff
        /*0c18*/ 	.word	0x00013298
        /*0c1c*/ 	.short	0x0100
        /*0c1e*/ 	.byte	0x08
	.zero		1


	//   ....[17]....
        /*0c20*/ 	.word	0x000007c0
        /*0c24*/ 	.word	0x000000ff
        /*0c28*/ 	.word	0x000132a8
        /*0c2c*/ 	.short	0x0100
        /*0c2e*/ 	.byte	0x08
	.zero		1


	//   ....[18]....
        /*0c30*/ 	.word	0x000008f0
        /*0c34*/ 	.word	0x000000ff
        /*0c38*/ 	.word	0x000132b0
        /*0c3c*/ 	.short	0x0100
        /*0c3e*/ 	.byte	0x08
	.zero		1


	//   ....[19]....
        /*0c40*/ 	.word	0x00000900
        /*0c44*/ 	.word	0x000000ff
        /*0c48*/ 	.word	0x000132c0
        /*0c4c*/ 	.short	0x0100
        /*0c4e*/ 	.byte	0x08
	.zero		1


	//   ....[20]....
        /*0c50*/ 	.word	0x00000910
        /*0c54*/ 	.word	0x000000ff
        /*0c58*/ 	.word	0x000132b8
        /*0c5c*/ 	.short	0x0100
        /*0c5e*/ 	.byte	0x08
	.zero		1


	//   ....[21]....
        /*0c60*/ 	.word	0x00000920
        /*0c64*/ 	.word	0x000000ff
        /*0c68*/ 	.word	0x000132c8
        /*0c6c*/ 	.short	0x0100
        /*0c6e*/ 	.byte	0x08
	.zero		1


	//   ....[22]....
        /*0c70*/ 	.word	0x00002970
        /*0c74*/ 	.word	0x00000046
        /*0c78*/ 	.word	0x00013290
        /*0c7c*/ 	.short	0x010a
        /*0c7e*/ 	.byte	0x3f
	.zero		1


	//   ....[23]....
        /*0c80*/ 	.word	0x00003b00
        /*0c84*/ 	.word	0x00000046
        /*0c88*/ 	.word	0x00013290
        /*0c8c*/ 	.short	0x010a
        /*0c8e*/ 	.byte	0x3f
	.zero		1


	//   ....[24]....
        /*0c90*/ 	.word	0x00004c10
        /*0c94*/ 	.word	0x00000046
        /*0c98*/ 	.word	0x00013290
        /*0c9c*/ 	.short	0x010a
        /*0c9e*/ 	.byte	0x3f
	.zero		1


	//   ....[25]....
        /*0ca0*/ 	.word	0x00004df0
        /*0ca4*/ 	.word	0x00000004
        /*0ca8*/ 	.word	0x00000000
        /*0cac*/ 	.short	0x0101
        /*0cae*/ 	.byte	0x3f
	.zero		1


	//   ....[26]....
        /*0cb0*/ 	.word	0x00004e30
        /*0cb4*/ 	.word	0x00000046
        /*0cb8*/ 	.word	0x000132b0
        /*0cbc*/ 	.short	0x010a
        /*0cbe*/ 	.byte	0x3f
	.zero		1


	//   ....[27]....
        /*0cc0*/ 	.word	0x000050b0
        /*0cc4*/ 	.word	0x00000046
        /*0cc8*/ 	.word	0x00000000
        /*0ccc*/ 	.short	0x0101
        /*0cce*/ 	.byte	0x3f
	.zero		1


	//   ....[28]....
        /*0cd0*/ 	.word	0x00005c00
        /*0cd4*/ 	.word	0x00000011
        /*0cd8*/ 	.word	0x00013200
        /*0cdc*/ 	.short	0x010a
        /*0cde*/ 	.byte	0x3f
	.zero		1


	//   ....[29]....
        /*0ce0*/ 	.word	0x00005c50
        /*0ce4*/ 	.word	0x00000011
        /*0ce8*/ 	.word	0x00013200
        /*0cec*/ 	.short	0x010a
        /*0cee*/ 	.byte	0x3f
	.zero		1


	//   ....[30]....
        /*0cf0*/ 	.word	0x000063c0
        /*0cf4*/ 	.word	0x00000011
        /*0cf8*/ 	.word	0x00013200
        /*0cfc*/ 	.short	0x010a
        /*0cfe*/ 	.byte	0x3f
	.zero		1


	//   ....[31]....
        /*0d00*/ 	.word	0x00007850
        /*0d04*/ 	.word	0x00000011
        /*0d08*/ 	.word	0x00013200
        /*0d0c*/ 	.short	0x010a
        /*0d0e*/ 	.byte	0x3f
	.zero		1


	//   ....[32]....
        /*0d10*/ 	.word	0x000089e0
        /*0d14*/ 	.word	0x0000000c
        /*0d18*/ 	.word	0x00013230
        /*0d1c*/ 	.short	0x010a
        /*0d1e*/ 	.byte	0x3f
	.zero		1


	//   ....[33]....
        /*0d20*/ 	.word	0x00008a90
        /*0d24*/ 	.word	0x0000000c
        /*0d28*/ 	.word	0x00013230
        /*0d2c*/ 	.short	0x010a
        /*0d2e*/ 	.byte	0x3f
	.zero		1


	//   ....[34]....
        /*0d30*/ 	.word	0x00009730
        /*0d34*/ 	.word	0x0000000c
        /*0d38*/ 	.word	0x00000000
        /*0d3c*/ 	.short	0x0101
        /*0d3e*/ 	.byte	0x3f
	.zero		1


	//   ....[35]....
        /*0d40*/ 	.word	0x0000d3e0
        /*0d44*/ 	.word	0x00000003
        /*0d48*/ 	.word	0x00013230
        /*0d4c*/ 	.short	0x010a
        /*0d4e*/ 	.byte	0x3f
	.zero		1


	//   ....[36]....
        /*0d50*/ 	.word	0x0000d470
        /*0d54*/ 	.word	0x00000003
        /*0d58*/ 	.word	0x00013230
        /*0d5c*/ 	.short	0x010a
        /*0d5e*/ 	.byte	0x3f
	.zero		1


	//   ....[37]....
        /*0d60*/ 	.word	0x0000da30
        /*0d64*/ 	.word	0x00000013
        /*0d68*/ 	.word	0x00013250
        /*0d6c*/ 	.short	0x010a
        /*0d6e*/ 	.byte	0x3f
	.zero		1


	//   ....[38]....
        /*0d70*/ 	.word	0x0000da80
        /*0d74*/ 	.word	0x00000013
        /*0d78*/ 	.word	0x00013250
        /*0d7c*/ 	.short	0x010a
        /*0d7e*/ 	.byte	0x3f
	.zero		1


	//   ....[39]....
        /*0d80*/ 	.word	0x0000e580
        /*0d84*/ 	.word	0x00000038
        /*0d88*/ 	.word	0x00000000
        /*0d8c*/ 	.short	0x0101
        /*0d8e*/ 	.byte	0x3f
	.zero		1


	//   ....[40]....
        /*0d90*/ 	.word	0x00011f10
        /*0d94*/ 	.word	0x00000013
        /*0d98*/ 	.word	0x00000000
        /*0d9c*/ 	.short	0x0101
        /*0d9e*/ 	.byte	0x3f
	.zero		1


	//   ....[41]....
        /*0da0*/ 	.word	0x000123b0
        /*0da4*/ 	.word	0x0000000b
        /*0da8*/ 	.word	0x00013230
        /*0dac*/ 	.short	0x010a
        /*0dae*/ 	.byte	0x3f
	.zero		1


	//   ....[42]....
        /*0db0*/ 	.word	0x00012440
        /*0db4*/ 	.word	0x0000000b
        /*0db8*/ 	.word	0x00013230
        /*0dbc*/ 	.short	0x010a
        /*0dbe*/ 	.byte	0x3f
	.zero		1


	//   ....[43]....
        /*0dc0*/ 	.word	0x00012a00
        /*0dc4*/ 	.word	0x0000000e
        /*0dc8*/ 	.word	0x00013250
        /*0dcc*/ 	.short	0x010a
        /*0dce*/ 	.byte	0x3f
	.zero		1


	//   ....[44]....
        /*0dd0*/ 	.word	0x00012a50
        /*0dd4*/ 	.word	0x0000000e
        /*0dd8*/ 	.word	0x00013250
        /*0ddc*/ 	.short	0x010a
        /*0dde*/ 	.byte	0x3f
	.zero		1


	//   ....[45]....
        /*0de0*/ 	.word	0x000143f0
        /*0de4*/ 	.word	0x0000000b
        /*0de8*/ 	.word	0x00000000
        /*0dec*/ 	.short	0x0101
        /*0dee*/ 	.byte	0x3f
	.zero		1


	//   ....[46]....
        /*0df0*/ 	.word	0x00015170
        /*0df4*/ 	.word	0x0000000e
        /*0df8*/ 	.word	0x00000000
        /*0dfc*/ 	.short	0x0101
        /*0dfe*/ 	.byte	0x3f
	.zero		1


	//   ....[47]....
        /*0e00*/ 	.word	0x00015300
        /*0e04*/ 	.word	0x00000009
        /*0e08*/ 	.word	0x00013230
        /*0e0c*/ 	.short	0x010a
        /*0e0e*/ 	.byte	0x3f
	.zero		1


	//   ....[48]....
        /*0e10*/ 	.word	0x00015390
        /*0e14*/ 	.word	0x00000009
        /*0e18*/ 	.word	0x00013230
        /*0e1c*/ 	.short	0x010a
        /*0e1e*/ 	.byte	0x3f
	.zero		1


	//   ....[49]....
        /*0e20*/ 	.word	0x00015950
        /*0e24*/ 	.word	0x0000000e
        /*0e28*/ 	.word	0x00013250
        /*0e2c*/ 	.short	0x010a
        /*0e2e*/ 	.byte	0x3f
	.zero		1


	//   ....[50]....
        /*0e30*/ 	.word	0x000159a0
        /*0e34*/ 	.word	0x0000000e
        /*0e38*/ 	.word	0x00013250
        /*0e3c*/ 	.short	0x010a
        /*0e3e*/ 	.byte	0x3f
	.zero		1


	//   ....[51]....
        /*0e40*/ 	.word	0x00016440
        /*0e44*/ 	.word	0x0000000c
        /*0e48*/ 	.word	0x00000000
        /*0e4c*/ 	.short	0x0101
        /*0e4e*/ 	.byte	0x3f
	.zero		1


	//   ....[52]....
        /*0e50*/ 	.word	0x00019e60
        /*0e54*/ 	.word	0x0000000e
        /*0e58*/ 	.word	0x00000000
        /*0e5c*/ 	.short	0x0101
        /*0e5e*/ 	.byte	0x3f
	.zero		1


	//   ....[53]....
        /*0e60*/ 	.word	0x00019f00
        /*0e64*/ 	.word	0x0000000b
        /*0e68*/ 	.word	0x00013250
        /*0e6c*/ 	.short	0x010a
        /*0e6e*/ 	.byte	0x3f
	.zero		1


	//   ....[54]....
        /*0e70*/ 	.word	0x00019f50
        /*0e74*/ 	.word	0x0000000b
        /*0e78*/ 	.word	0x00013250
        /*0e7c*/ 	.short	0x010a
        /*0e7e*/ 	.byte	0x3f
	.zero		1


	//   ....[55]....
        /*0e80*/ 	.word	0x0001a5b0
        /*0e84*/ 	.word	0x00000000
        /*0e88*/ 	.word	0x00000000
        /*0e8c*/ 	.short	0x0101
        /*0e8e*/ 	.byte	0x3f
	.zero		1


	//   ....[56]....
        /*0e90*/ 	.word	0x0001bba0
        /*0e94*/ 	.word	0x00000002
        /*0e98*/ 	.word	0x00000000
        /*0e9c*/ 	.short	0x0101
        /*0e9e*/ 	.byte	0x3f
	.zero		1


	//   ....[57]....
        /*0ea0*/ 	.word	0x0001e000
        /*0ea4*/ 	.word	0x00000017
        /*0ea8*/ 	.word	0x00013220
        /*0eac*/ 	.short	0x010a
        /*0eae*/ 	.byte	0x3f
	.zero		1


	//   ....[58]....
        /*0eb0*/ 	.word	0x0001e0c0
        /*0eb4*/ 	.word	0x00000005
        /*0eb8*/ 	.word	0x000132a0
        /*0ebc*/ 	.short	0x010a
        /*0ebe*/ 	.byte	0x3f
	.zero		1


	//   ....[59]....
        /*0ec0*/ 	.word	0x0001e2f0
        /*0ec4*/ 	.word	0x00000005
        /*0ec8*/ 	.word	0x000132c0
        /*0ecc*/ 	.short	0x010a
        /*0ece*/ 	.byte	0x3f
	.zero		1


	//   ....[60]....
        /*0ed0*/ 	.word	0x0001e670
        /*0ed4*/ 	.word	0x00000005
        /*0ed8*/ 	.word	0x000132a0
        /*0edc*/ 	.short	0x010a
        /*0ede*/ 	.byte	0x3f
	.zero		1


	//   ....[61]....
        /*0ee0*/ 	.word	0x0001e890
        /*0ee4*/ 	.word	0x00000005
        /*0ee8*/ 	.word	0x000132c0
        /*0eec*/ 	.short	0x010a
        /*0eee*/ 	.byte	0x3f
	.zero		1


	//   ....[62]....
        /*0ef0*/ 	.word	0x0001f9c0
        /*0ef4*/ 	.word	0x00000004
        /*0ef8*/ 	.word	0x00013280
        /*0efc*/ 	.short	0x010a
        /*0efe*/ 	.byte	0x3f
	.zero		1


	//   ....[63]....
        /*0f00*/ 	.word	0x0001fb80
        /*0f04*/ 	.word	0x00000004
        /*0f08*/ 	.word	0x00013240
        /*0f0c*/ 	.short	0x010a
        /*0f0e*/ 	.byte	0x3f
	.zero		1


	//   ....[64]....
        /*0f10*/ 	.word	0x00020890
        /*0f14*/ 	.word	0x00000017
        /*0f18*/ 	.word	0x00013200
        /*0f1c*/ 	.short	0x0107
        /*0f1e*/ 	.byte	0x3f
	.zero		1


	//   ....[65]....
        /*0f20*/ 	.word	0x00020980
        /*0f24*/ 	.word	0x00000017
        /*0f28*/ 	.word	0x00013200
        /*0f2c*/ 	.short	0x0101
        /*0f2e*/ 	.byte	0x3f
	.zero		1


	//   ....[66]....
        /*0f30*/ 	.word	0x000209a0
        /*0f34*/ 	.word	0x00000017
        /*0f38*/ 	.word	0x00013220
        /*0f3c*/ 	.short	0x010a
        /*0f3e*/ 	.byte	0x3f
	.zero		1


	//   ....[67]....
        /*0f40*/ 	.word	0x00020c90
        /*0f44*/ 	.word	0x00000006
        /*0f48*/ 	.word	0x00013280
        /*0f4c*/ 	.short	0x010a
        /*0f4e*/ 	.byte	0x3f
	.zero		1


	//   ....[68]....
        /*0f50*/ 	.word	0x00020ee0
        /*0f54*/ 	.word	0x00000006
        /*0f58*/ 	.word	0x00013240
        /*0f5c*/ 	.short	0x010a
        /*0f5e*/ 	.byte	0x3f
	.zero		1


	//   ....[69]....
        /*0f60*/ 	.word	0x000211a0
        /*0f64*/ 	.word	0x00000003
        /*0f68*/ 	.word	0x00013270
        /*0f6c*/ 	.short	0x010a
        /*0f6e*/ 	.byte	0x3f
	.zero		1


	//   ....[70]....
        /*0f70*/ 	.word	0x00021220
        /*0f74*/ 	.word	0x00000003
        /*0f78*/ 	.word	0x00013260
        /*0f7c*/ 	.short	0x010a
        /*0f7e*/ 	.byte	0x3f
	.zero		1


	//   ....[71]....
        /*0f80*/ 	.word	0x00021640
        /*0f84*/ 	.word	0x00000003
        /*0f88*/ 	.word	0x00013250
        /*0f8c*/ 	.short	0x0101
        /*0f8e*/ 	.byte	0x3f
	.zero		1


	//   ....[72]....
        /*0f90*/ 	.word	0x000216c0
        /*0f94*/ 	.word	0x00000003
        /*0f98*/ 	.word	0x00000000
        /*0f9c*/ 	.short	0x0101
        /*0f9e*/ 	.byte	0x3f
	.zero		1


	//   ....[73]....
        /*0fa0*/ 	.word	0x000218c0
        /*0fa4*/ 	.word	0x00000000
        /*0fa8*/ 	.word	0x00013270
        /*0fac*/ 	.short	0x010a
        /*0fae*/ 	.byte	0x3f
	.zero		1


	//   ....[74]....
        /*0fb0*/ 	.word	0x00021930
        /*0fb4*/ 	.word	0x00000000
        /*0fb8*/ 	.word	0x00013260
        /*0fbc*/ 	.short	0x010a
        /*0fbe*/ 	.byte	0x3f
	.zero		1


	//   ....[75]....
        /*0fc0*/ 	.word	0x00021d50
        /*0fc4*/ 	.word	0x00000000
        /*0fc8*/ 	.word	0x00013250
        /*0fcc*/ 	.short	0x0101
        /*0fce*/ 	.byte	0x3f
	.zero		1


	//   ....[76]....
        /*0fd0*/ 	.word	0x00021da0
        /*0fd4*/ 	.word	0x00000002
        /*0fd8*/ 	.word	0x00000000
        /*0fdc*/ 	.short	0x0101
        /*0fde*/ 	.byte	0x3f
	.zero		1


	//   ....[77]....
        /*0fe0*/ 	.word	0x00022ab0
        /*0fe4*/ 	.word	0x00000008
        /*0fe8*/ 	.word	0x00013220
        /*0fec*/ 	.short	0x010a
        /*0fee*/ 	.byte	0x3f
	.zero		1


	//   ....[78]....
        /*0ff0*/ 	.word	0x00022c40
        /*0ff4*/ 	.word	0x00000006
        /*0ff8*/ 	.word	0x00000000
        /*0ffc*/ 	.short	0x010a
        /*0ffe*/ 	.byte	0x3f
	.zero		1


	//   ....[79]....
        /*1000*/ 	.word	0x00022cb0
        /*1004*/ 	.word	0x00000007
        /*1008*/ 	.word	0x00000000
        /*100c*/ 	.short	0x010a
        /*100e*/ 	.byte	0x3f
	.zero		1


	//   ....[80]....
        /*1010*/ 	.word	0x00022d00
        /*1014*/ 	.word	0x00000002
        /*1018*/ 	.word	0x00013260
        /*101c*/ 	.short	0x010a
        /*101e*/ 	.byte	0x3f
	.zero		1


	//   ....[81]....
        /*1020*/ 	.word	0x00022d50
        /*1024*/ 	.word	0x00000005
        /*1028*/ 	.word	0x00013260
        /*102c*/ 	.short	0x010a
        /*102e*/ 	.byte	0x3f
	.zero		1


	//   ....[82]....
        /*1030*/ 	.word	0x00022d90
        /*1034*/ 	.word	0x00000002
        /*1038*/ 	.word	0x00013280
        /*103c*/ 	.short	0x010a
        /*103e*/ 	.byte	0x3f
	.zero		1


	//   ....[83]....
        /*1040*/ 	.word	0x00022db0
        /*1044*/ 	.word	0x00000005
        /*1048*/ 	.word	0x00013280
        /*104c*/ 	.short	0x010a
        /*104e*/ 	.byte	0x3f
	.zero		1


	//   ....[84]....
        /*1050*/ 	.word	0x00022e10
        /*1054*/ 	.word	0x00000046
        /*1058*/ 	.word	0x00013290
        /*105c*/ 	.short	0x010a
        /*105e*/ 	.byte	0x3f
	.zero		1


	//   ....[85]....
        /*1060*/ 	.word	0x00022e60
        /*1064*/ 	.word	0x00000046
        /*1068*/ 	.word	0x00013290
        /*106c*/ 	.short	0x010a
        /*106e*/ 	.byte	0x3f
	.zero		1


	//   ....[86]....
        /*1070*/ 	.word	0x00022eb0
        /*1074*/ 	.word	0x00000046
        /*1078*/ 	.word	0x00013290
        /*107c*/ 	.short	0x010a
        /*107e*/ 	.byte	0x3f
	.zero		1


	//   ....[87]....
        /*1080*/ 	.word	0x00022f00
        /*1084*/ 	.word	0x00000046
        /*1088*/ 	.word	0x000132b0
        /*108c*/ 	.short	0x010a
        /*108e*/ 	.byte	0x3f
	.zero		1


	//   ....[88]....
        /*1090*/ 	.word	0x00023100
        /*1094*/ 	.word	0x00000011
        /*1098*/ 	.word	0x00013200
        /*109c*/ 	.short	0x010a
        /*109e*/ 	.byte	0x3f
	.zero		1


	//   ....[89]....
        /*10a0*/ 	.word	0x00023300
        /*10a4*/ 	.word	0x00000011
        /*10a8*/ 	.word	0x00013200
        /*10ac*/ 	.short	0x010a
        /*10ae*/ 	.byte	0x3f
	.zero		1


	//   ....[90]....
        /*10b0*/ 	.word	0x00023350
        /*10b4*/ 	.word	0x0000000c
        /*10b8*/ 	.word	0x00013230
        /*10bc*/ 	.short	0x010a
        /*10be*/ 	.byte	0x3f
	.zero		1


	//   ....[91]....
        /*10c0*/ 	.word	0x000233a0
        /*10c4*/ 	.word	0x00000003
        /*10c8*/ 	.word	0x00013230
        /*10cc*/ 	.short	0x010a
        /*10ce*/ 	.byte	0x3f
	.zero		1


	//   ....[92]....
        /*10d0*/ 	.word	0x000233f0
        /*10d4*/ 	.word	0x00000013
        /*10d8*/ 	.word	0x00013250
        /*10dc*/ 	.short	0x010a
        /*10de*/ 	.byte	0x3f
	.zero		1


	//   ....[93]....
        /*10e0*/ 	.word	0x00023440
        /*10e4*/ 	.word	0x0000000b
        /*10e8*/ 	.word	0x00013230
        /*10ec*/ 	.short	0x010a
        /*10ee*/ 	.byte	0x3f
	.zero		1


	//   ....[94]....
        /*10f0*/ 	.word	0x00023490
        /*10f4*/ 	.word	0x0000000e
        /*10f8*/ 	.word	0x00013250
        /*10fc*/ 	.short	0x010a
        /*10fe*/ 	.byte	0x3f
	.zero		1


	//   ....[95]....
        /*1100*/ 	.word	0x000234e0
        /*1104*/ 	.word	0x00000009
        /*1108*/ 	.word	0x00013230
        /*110c*/ 	.short	0x010a
        /*110e*/ 	.byte	0x3f
	.zero		1


	//   ....[96]....
        /*1110*/ 	.word	0x00023530
        /*1114*/ 	.word	0x0000000e
        /*1118*/ 	.word	0x00013250
        /*111c*/ 	.short	0x010a
        /*111e*/ 	.byte	0x3f
	.zero		1


	//   ....[97]....
        /*1120*/ 	.word	0x00023580
        /*1124*/ 	.word	0x0000000b
        /*1128*/ 	.word	0x00013250
        /*112c*/ 	.short	0x010a
        /*112e*/ 	.byte	0x3f
	.zero		1


	//   ....[98]....
        /*1130*/ 	.word	0x00023720
        /*1134*/ 	.word	0x00000017
        /*1138*/ 	.word	0x00013220
        /*113c*/ 	.short	0x010a
        /*113e*/ 	.byte	0x3f
	.zero		1


	//   ....[99]....
        /*1140*/ 	.word	0x00023770
        /*1144*/ 	.word	0x00000005
        /*1148*/ 	.word	0x000132a0
        /*114c*/ 	.short	0x010a
        /*114e*/ 	.byte	0x3f
	.zero		1


	//   ....[100]....
        /*1150*/ 	.word	0x000237c0
        /*1154*/ 	.word	0x00000005
        /*1158*/ 	.word	0x000132c0
        /*115c*/ 	.short	0x010a
        /*115e*/ 	.byte	0x3f
	.zero		1


	//   ....[101]....
        /*1160*/ 	.word	0x00023810
        /*1164*/ 	.word	0x00000005
        /*1168*/ 	.word	0x000132a0
        /*116c*/ 	.short	0x010a
        /*116e*/ 	.byte	0x3f
	.zero		1


	//   ....[102]....
        /*1170*/ 	.word	0x00023860
        /*1174*/ 	.word	0x00000005
        /*1178*/ 	.word	0x000132c0
        /*117c*/ 	.short	0x010a
        /*117e*/ 	.byte	0x3f
	.zero		1


	//   ....[103]....
        /*1180*/ 	.word	0x00023a00
        /*1184*/ 	.word	0x00000004
        /*1188*/ 	.word	0x00013280
        /*118c*/ 	.short	0x010a
        /*118e*/ 	.byte	0x3f
	.zero		1


	//   ....[104]....
        /*1190*/ 	.word	0x00023a50
        /*1194*/ 	.word	0x00000004
        /*1198*/ 	.word	0x00013240
        /*119c*/ 	.short	0x010a
        /*119e*/ 	.byte	0x3f
	.zero		1


	//   ....[105]....
        /*11a0*/ 	.word	0x00024280
        /*11a4*/ 	.word	0x00000017
        /*11a8*/ 	.word	0x00013220
        /*11ac*/ 	.short	0x010a
        /*11ae*/ 	.byte	0x3f
	.zero		1


	//   ....[106]....
        /*11b0*/ 	.word	0x000242d0
        /*11b4*/ 	.word	0x00000006
        /*11b8*/ 	.word	0x00013280
        /*11bc*/ 	.short	0x010a
        /*11be*/ 	.byte	0x3f
	.zero		1


	//   ....[107]....
        /*11c0*/ 	.word	0x00024320
        /*11c4*/ 	.word	0x00000006
        /*11c8*/ 	.word	0x00013240
        /*11cc*/ 	.short	0x010a
        /*11ce*/ 	.byte	0x3f
	.zero		1


	//   ....[108]....
        /*11d0*/ 	.word	0x00024370
        /*11d4*/ 	.word	0x00000003
        /*11d8*/ 	.word	0x00013270
        /*11dc*/ 	.short	0x010a
        /*11de*/ 	.byte	0x3f
	.zero		1


	//   ....[109]....
        /*11e0*/ 	.word	0x000243c0
        /*11e4*/ 	.word	0x00000003
        /*11e8*/ 	.word	0x00013260
        /*11ec*/ 	.short	0x010a
        /*11ee*/ 	.byte	0x3f
	.zero		1


	//   ....[110]....
        /*11f0*/ 	.word	0x00024410
        /*11f4*/ 	.word	0x00000000
        /*11f8*/ 	.word	0x00013270
        /*11fc*/ 	.short	0x010a
        /*11fe*/ 	.byte	0x3f
	.zero		1


	//   ....[111]....
        /*1200*/ 	.word	0x00024460
        /*1204*/ 	.word	0x00000000
        /*1208*/ 	.word	0x00013260
        /*120c*/ 	.short	0x010a
        /*120e*/ 	.byte	0x3f
	.zero		1


	//   ....[112]....
        /*1210*/ 	.word	0x00024df0
        /*1214*/ 	.word	0x00000008
        /*1218*/ 	.word	0x00013220
        /*121c*/ 	.short	0x010a
        /*121e*/ 	.byte	0x3f
	.zero		1


	//   ....[113]....
        /*1220*/ 	.word	0x00024f90
        /*1224*/ 	.word	0x00000006
        /*1228*/ 	.word	0x00000000
        /*122c*/ 	.short	0x010a
        /*122e*/ 	.byte	0x3f
	.zero		1


	//   ....[114]....
        /*1230*/ 	.word	0x00024fe0
        /*1234*/ 	.word	0x00000007
        /*1238*/ 	.word	0x00000000
        /*123c*/ 	.short	0x010a
        /*123e*/ 	.byte	0x3f
	.zero		1


	//   ....[115]....
        /*1240*/ 	.word	0x00025030
        /*1244*/ 	.word	0x00000002
        /*1248*/ 	.word	0x00013260
        /*124c*/ 	.short	0x010a
        /*124e*/ 	.byte	0x3f
	.zero		1


	//   ....[116]....
        /*1250*/ 	.word	0x00025080
        /*1254*/ 	.word	0x00000005
        /*1258*/ 	.word	0x00013260
        /*125c*/ 	.short	0x010a
        /*125e*/ 	.byte	0x3f
	.zero		1


	//   ....[117]....
        /*1260*/ 	.word	0x000250d0
        /*1264*/ 	.word	0x00000002
        /*1268*/ 	.word	0x00013280
        /*126c*/ 	.short	0x010a
        /*126e*/ 	.byte	0x3f
	.zero		1


	//----- nvinfo : EIATTR_NUM_MBARRIERS
	.align		4
.L_1579:
        /*1270*/ 	.byte	0x03, 0x38
        /*1272*/ 	.short	0x0016


	//----- nvinfo : EIATTR_EXIT_INSTR_OFFSETS
	.align		4
        /*1274*/ 	.byte	0x04, 0x1c
        /*1276*/ 	.short	(.L_1581 - .L_1580)


	//   ....[0]....
.L_1580:
        /*1278*/ 	.word	0x00022e00


	//----- nvinfo : EIATTR_MAX_THREADS
	.align		4
.L_1581:
        /*127c*/ 	.byte	0x04, 0x05
        /*127e*/ 	.short	(.L_1583 - .L_1582)
.L_1582:
        /*1280*/ 	.word	0x00000200
        /*1284*/ 	.word	0x00000001
        /*1288*/ 	.word	0x00000001


	//----- nvinfo : EIATTR_CRS_STACK_SIZE
	.align		4
.L_1583:
        /*128c*/ 	.byte	0x04, 0x1e
        /*128e*/ 	.short	(.L_1585 - .L_1584)
.L_1584:
        /*1290*/ 	.word	0x00000000


	//----- nvinfo : EIATTR_CBANK_PARAM_SIZE
	.align		4
.L_1585:
        /*1294*/ 	.byte	0x03, 0x19
        /*1296*/ 	.short	0x0af0


	//----- nvinfo : EIATTR_PARAM_CBANK
	.align		4
        /*1298*/ 	.byte	0x04, 0x0a
        /*129a*/ 	.short	(.L_1587 - .L_1586)
	.align		4
.L_1586:
        /*129c*/ 	.word	index@(.nv.constant0._ZN7cutlass13device_kernelIN5flash11enable_sm90INS1_16FlashAttnFwdSm90INS1_25CollectiveMainloopFwdSm90ILi2EN4cute5tupleIJNS5_1CILi1EEES8_S8_EEENS6_IJNS7_ILi192EEENS7_ILi160EEENS7_ILi64EEEEEELi64ENS_12float_e4m3_tEfNS_4arch4Sm90ELb0ELb1ELb1ELb1ELb0ELb1ELb0ELb1ELb1ELb1ELb0ELb0EEENS1_21CollectiveEpilogueFwdINS6_IJSA_SC_SB_EEES9_NS_10bfloat16_tESG_Li384ELb1ELb1ELb0ELb1EEENS1_36VarlenDynamicPersistentTileSchedulerILi192ELi160ELi384ELi128ELb0ELb1ELb1ELb1ELb0ELb1EEEEEEEEEvNT_6ParamsE)
        /*12a0*/ 	.short	0x0210
        /*12a2*/ 	.short	0x0af0


	//----- nvinfo : EIATTR_SW_WAR
	.align		4
.L_1587:
        /*12a4*/ 	.byte	0x04, 0x36
        /*12a6*/ 	.short	(.L_1589 - .L_1588)
.L_1588:
        /*12a8*/ 	.word	0x00000008
.L_1589:


//--------------------- .nv.info._ZN7cutlass13device_kernelIN5flash11enable_sm90INS1_16FlashAttnFwdSm90INS1_25CollectiveMainloopFwdSm90ILi2EN4cute5tupleIJNS5_1CILi1EEES8_S8_EEENS6_IJNS7_ILi192EEENS7_ILi160EEENS7_ILi64EEEEEELi64ENS_12float_e4m3_tEfNS_4arch4Sm90ELb1ELb0ELb1ELb0ELb0ELb0ELb0ELb1ELb1ELb1ELb0ELb0EEENS1_21CollectiveEpilogueFwdINS6_IJSA_SC_SB_EEES9_NS_10bfloat16_tESG_Li384ELb0ELb1ELb0ELb1EEENS1_30DynamicPersistentTileSchedulerILi384ELi128ELb0ELb1ELb1EEEEEEEEEvNT_6ParamsE --------------------------
	.section	.nv.info._ZN7cutlass13device_kernelIN5flash11enable_sm90INS1_16FlashAttnFwdSm90INS1_25CollectiveMainloopFwdSm90ILi2EN4cute5tupleIJNS5_1CILi1EEES8_S8_EEENS6_IJNS7_ILi192EEENS7_ILi160EEENS7_ILi64EEEEEELi64ENS_12float_e4m3_tEfNS_4arch4Sm90ELb1ELb0ELb1ELb0ELb0ELb0ELb0ELb1ELb1ELb1ELb0ELb0EEENS1_21CollectiveEpilogueFwdINS6_IJSA_SC_SB_EEES9_NS_10bfloat16_tESG_Li384ELb0ELb1ELb0ELb1EEENS1_30DynamicPersistentTileSchedulerILi384ELi128ELb0ELb1ELb1EEEEEEEEEvNT_6ParamsE,"",@"SHT_CUDA_INFO"
	.sectionflags	@""
	.align	4


	//----- nvinfo : EIATTR_CUDA_API_VERSION
	.align		4
        /*0000*/ 	.byte	0x04, 0x37
        /*0002*/ 	.short	(.L_1591 - .L_1590)
.L_1590:
        /*0004*/ 	.word	0x00000082


	//----- nvinfo : EIATTR_KPARAM_INFO
	.align		4
.L_1591:
        /*0008*/ 	.byte	0x04, 0x17
        /*000a*/ 	.short	(.L_1593 - .L_1592)
.L_1592:
        /*000c*/ 	.word	0x00000000
        /*0010*/ 	.short	0x0000
        /*0012*/ 	.short	0x0070
        /*0014*/ 	.byte	0x00, 0xf0, 0x01, 0x2a


	//----- nvinfo : EIATTR_SPARSE_MMA_MASK
	.align		4
.L_1593:
        /*0018*/ 	.byte	0x03, 0x50
        /*001a*/ 	.short	0x0000


	//----- nvinfo : EIATTR_MAXREG_COUNT
	.align		4
        /*001c*/ 	.byte	0x03, 0x1b
        /*001e*/ 	.short	0x0080


	//----- nvinfo : EIATTR_NUM_BARRIERS
	.align		4
        /*0020*/ 	.byte	0x02, 0x4c
        /*0022*/ 	.byte	0x09
	.zero		1


	//----- nvinfo : EIATTR_EXTERNS
	.align		4
        /*0024*/ 	.byte	0x04, 0x0f
        /*0026*/ 	.short	(.L_1595 - .L_1594)


	//   ....[0]....
	.align		4
.L_1594:
        /*0028*/ 	.word	index@(__assertfail)


	//----- nvinfo : EIATTR_ANNOTATIONS
	.align		4
.L_1595:
        /*002c*/ 	.byte	0x04, 0x55
        /*002e*/ 	.short	(.L_1597 - .L_1596)


	//   ....[0]....
.L_1596:
        /*0030*/ 	.word	0x00000001
        /*0034*/ 	.byte	0xf0, 0x0b, 0x00, 0x00, 0x01, 0x00, 0x00, 0x00, 0x00, 0xbb, 0x00, 0x00


	//----- nvinfo : EIATTR_MERCURY_ISA_VERSION
	.align		4
.L_1597:
        /*0040*/ 	.byte	0x03, 0x5f
        /*0042*/ 	.short	0x0101


	//----- nvinfo : EIATTR_INT_WARP_WIDE_INSTR_OFFSETS
	.align		4
        /*0044*/ 	.byte	0x04, 0x31
        /*0046*/ 	.short	(.L_1599 - .L_1598)


	//   ....[0]....
.L_1598:
        /*0048*/ 	.word	0x00000130


	//   ....[1]....
        /*004c*/ 	.word	0x00000170


	//   ....[2]....
        /*0050*/ 	.word	0x000001e0


	//   ....[3]....
        /*0054*/ 	.word	0x0000db30


	//   ....[4]....
        /*0058*/ 	.word	0x0000dbc0


	//   ....[5]....
        /*005c*/ 	.word	0x0000fed0


	//   ....[6]....
        /*0060*/ 	.word	0x0000ff60


	//----- nvinfo : EIATTR_COOP_GROUP_MASK_REGIDS
	.align		4
.L_1599:
        /*0064*/ 	.byte	0x04, 0x29
        /*0066*/ 	.short	(.L_1601 - .L_1600)


	//   ....[0]....
.L_1600:
        /*0068*/ 	.word	0xffffffff


	//   ....[1]....
        /*006c*/ 	.word	0xffffffff


	//   ....[2]....
        /*0070*/ 	.word	0xffffffff


	//   ....[3]....
        /*0074*/ 	.word	0xffffffff


	//   ....[4]....
        /*0078*/ 	.word	0xffffffff


	//   ....[5]....
        /*007c*/ 	.word	0xffffffff


	//   ....[6]....
        /*0080*/ 	.word	0xffffffff


	//   ....[7]....
        /*0084*/ 	.word	0xffffffff


	//   ....[8]....
        /*0088*/ 	.word	0xffffffff


	//   ....[9]....
        /*008c*/ 	.word	0xffffffff


	//   ....[10]....
        /*0090*/ 	.word	0xffffffff


	//   ....[11]....
        /*0094*/ 	.word	0xffffffff


	//   ....[12]....
        /*0098*/ 	.word	0xffffffff


	//   ....[13]....
        /*009c*/ 	.word	0xffffffff


	//   ....[14]....
        /*00a0*/ 	.word	0xffffffff


	//   ....[15]....
        /*00a4*/ 	.word	0xffffffff


	//   ....[16]....
        /*00a8*/ 	.word	0xffffffff


	//   ....[17]....
        /*00ac*/ 	.word	0xffffffff


	//   ....[18]....
        /*00b0*/ 	.word	0xffffffff


	//   ....[19]....
        /*00b4*/ 	.word	0xffffffff


	//   ....[20]....
        /*00b8*/ 	.word	0xffffffff


	//   ....[21]....
        /*00bc*/ 	.word	0xffffffff


	//   ....[22]....
        /*00c0*/ 	.word	0xffffffff


	//   ....[23]....
        /*00c4*/ 	.word	0xffffffff


	//   ....[24]....
        /*00c8*/ 	.word	0xffffffff


	//   ....[25]....
        /*00cc*/ 	.word	0xffffffff


	//   ....[26]....
        /*00d0*/ 	.word	0xffffffff


	//   ....[27]....
        /*00d4*/ 	.word	0xffffffff


	//   ....[28]....
        /*00d8*/ 	.word	0xffffffff


	//   ....[29]....
        /*00dc*/ 	.word	0xffffffff


	//   ....[30]....
        /*00e0*/ 	.word	0xffffffff


	//   ....[31]....
        /*00e4*/ 	.word	0xffffffff


	//   ....[32]....
        /*00e8*/ 	.word	0xffffffff


	//   ....[33]....
        /*00ec*/ 	.word	0xffffffff


	//   ....[34]....
        /*00f0*/ 	.word	0xffffffff


	//   ....[35]....
        /*00f4*/ 	.word	0xffffffff


	//   ....[36]....
        /*00f8*/ 	.word	0xffffffff


	//   ....[37]....
        /*00fc*/ 	.word	0xffffffff


	//   ....[38]....
        /*0100*/ 	.word	0xffffffff


	//   ....[39]....
        /*0104*/ 	.word	0xffffffff


	//   ....[40]....
        /*0108*/ 	.word	0xffffffff


	//   ....[41]....
        /*010c*/ 	.word	0xffffffff


	//   ....[42]....
        /*0110*/ 	.word	0xffffffff


	//   ....[43]....
        /*0114*/ 	.word	0xffffffff


	//   ....[44]....
        /*0118*/ 	.word	0xffffffff


	//   ....[45]....
        /*011c*/ 	.word	0xffffffff


	//   ....[46]....
        /*0120*/ 	.word	0xffffffff


	//   ....[47]....
        /*0124*/ 	.word	0xffffffff


	//   ....[48]....
        /*0128*/ 	.word	0xffffffff


	//   ....[49]....
        /*012c*/ 	.word	0xffffffff


	//   ....[50]....
        /*0130*/ 	.word	0xffffffff


	//   ....[51]....
        /*0134*/ 	.word	0xffffffff


	//   ....[52]....
        /*0138*/ 	.word	0xffffffff


	//   ....[53]....
        /*013c*/ 	.word	0xffffffff


	//   ....[54]....
        /*0140*/ 	.word	0xffffffff


	//   ....[55]....
        /*0144*/ 	.word	0xffffffff


	//   ....[56]....
        /*0148*/ 	.word	0xffffffff


	//   ....[57]....
        /*014c*/ 	.word	0xffffffff


	//   ....[58]....
        /*0150*/ 	.word	0xffffffff


	//   ....[59]....
        /*0154*/ 	.word	0xffffffff


	//   ....[60]....
        /*0158*/ 	.word	0xffffffff


	//   ....[61]....
        /*015c*/ 	.word	0xffffffff


	//   ....[62]....
        /*0160*/ 	.word	0xffffffff


	//   ....[63]....
        /*0164*/ 	.word	0xffffffff


	//   ....[64]....
        /*0168*/ 	.word	0xffffffff


	//   ....[65]....
        /*016c*/ 	.word	0xffffffff


	//   ....[66]....
        /*0170*/ 	.word	0xffffffff


	//   ....[67]....
        /*0174*/ 	.word	0xffffffff


	//   ....[68]....
        /*0178*/ 	.word	0xffffffff


	//   ....[69]....
        /*017c*/ 	.word	0xffffffff


	//   ....[70]....
        /*0180*/ 	.word	0xffffffff


	//   ....[71]....
        /*0184*/ 	.word	0xffffffff


	//   ....[72]....
        /*0188*/ 	.word	0xffffffff


	//   ....[73]....
        /*018c*/ 	.word	0xffffffff


	//   ....[74]....
        /*0190*/ 	.word	0xffffffff


	//   ....[75]....
        /*0194*/ 	.word	0xffffffff


	//   ....[76]....
        /*0198*/ 	.word	0xffffffff


	//   ....[77]....
        /*019c*/ 	.word	0xffffffff


	//   ....[78]....
        /*01a0*/ 	.word	0xffffffff


	//   ....[79]....
        /*01a4*/ 	.word	0xffffffff


	//   ....[80]....
        /*01a8*/ 	.word	0x0500000f


	//   ....[81]....
        /*01ac*/ 	.word	0x0500000f


	//   ....[82]....
        /*01b0*/ 	.word	0x0500000f


	//   ....[83]....
        /*01b4*/ 	.word	0x0500000f


	//   ....[84]....
        /*01b8*/ 	.word	0x0500000f


	//   ....[85]....
        /*01bc*/ 	.word	0x0500000f


	//   ....[86]....
        /*01c0*/ 	.word	0x0500000f


	//   ....[87]....
        /*01c4*/ 	.word	0x0500000f


	//   ....[88]....
        /*01c8*/ 	.word	0x0500000f


	//   ....[89]....
        /*01cc*/ 	.word	0x0500000f


	//   ....[90]....
        /*01d0*/ 	.word	0x0500000f


	//   ....[91]....
        /*01d4*/ 	.word	0x0500000f


	//   ....[92]....
        /*01d8*/ 	.word	0x0500000f


	//   ....[93]....
        /*01dc*/ 	.word	0x0500000f


	//----- nvinfo : EIATTR_COOP_GROUP_INSTR_OFFSETS
	.align		4
.L_1601:
        /*01e0*/ 	.byte	0x04, 0x28
        /*01e2*/ 	.short	(.L_1603 - .L_1602)


	//   ....[0]....
.L_1602:
        /*01e4*/ 	.word	0x00000060


	//   ....[1]....
        /*01e8*/ 	.word	0x00000140


	//   ....[2]....
        /*01ec*/ 	.word	0x00000190


	//   ....[3]....
        /*01f0*/ 	.word	0x000003c0


	//   ....[4]....
        /*01f4*/ 	.word	0x00000520


	//   ....[5]....
        /*01f8*/ 	.word	0x00000640


	//   ....[6]....
        /*01fc*/ 	.word	0x000007a0


	//   ....[7]....
        /*0200*/ 	.word	0x00001320


	//   ....[8]....
        /*0204*/ 	.word	0x000021d0


	//   ....[9]....
        /*0208*/ 	.word	0x00002e40


	//   ....[10]....
        /*020c*/ 	.word	0x00002f40


	//   ....[11]....
        /*0210*/ 	.word	0x00002fa0


	//   ....[12]....
        /*0214*/ 	.word	0x00003c90


	//   ....[13]....
        /*0218*/ 	.word	0x00003ce0


	//   ....[14]....
        /*021c*/ 	.word	0x00005980


	//   ....[15]....
        /*0220*/ 	.word	0x000065b0


	//   ....[16]....
        /*0224*/ 	.word	0x00006600


	//   ....[17]....
        /*0228*/ 	.word	0x00006620


	//   ....[18]....
        /*022c*/ 	.word	0x000072d0


	//   ....[19]....
        /*0230*/ 	.word	0x00007320


	//   ....[20]....
        /*0234*/ 	.word	0x00009b90


	//   ....[21]....
        /*0238*/ 	.word	0x00009bc0


	//   ....[22]....
        /*023c*/ 	.word	0x00009be0


	//   ....[23]....
        /*0240*/ 	.word	0x00009c00


	//   ....[24]....
        /*0244*/ 	.word	0x0000b4f0


	//   ....[25]....
        /*0248*/ 	.word	0x0000b500


	//   ....[26]....
        /*024c*/ 	.word	0x0000b580


	//   ....[27]....
        /*0250*/ 	.word	0x0000b590


	//   ....[28]....
        /*0254*/ 	.word	0x0000c100


	//   ....[29]....
        /*0258*/ 	.word	0x0000c140


	//   ....[30]....
        /*025c*/ 	.word	0x0000c180


	//   ....[31]....
        /*0260*/ 	.word	0x0000c1c0


	//   ....[32]....
        /*0264*/ 	.word	0x0000c200


	//   ....[33]....
        /*0268*/ 	.word	0x0000c230


	//   ....[34]....
        /*026c*/ 	.word	0x0000c260


	//   ....[35]....
        /*0270*/ 	.word	0x0000c2a0


	//   ....[36]....
        /*0274*/ 	.word	0x0000c2d0


	//   ....[37]....
        /*0278*/ 	.word	0x0000c300


	//   ....[38]....
        /*027c*/ 	.word	0x0000c310


	//   ....[39]....
        /*0280*/ 	.word	0x0000c320


	//   ....[40]....
        /*0284*/ 	.word	0x0000c330


	//   ....[41]....
        /*0288*/ 	.word	0x0000c340


	//   ....[42]....
        /*028c*/ 	.word	0x0000c360


	//   ....[43]....
        /*0290*/ 	.word	0x0000c380


	//   ....[44]....
        /*0294*/ 	.word	0x0000c3b0


	//   ....[45]....
        /*0298*/ 	.word	0x0000c3e0


	//   ....[46]....
        /*029c*/ 	.word	0x0000c410


	//   ....[47]....
        /*02a0*/ 	.word	0x0000c440


	//   ....[48]....
        /*02a4*/ 	.word	0x0000c900


	//   ....[49]....
        /*02a8*/ 	.word	0x0000c940


	//   ....[50]....
        /*02ac*/ 	.word	0x0000c970


	//   ....[51]....
        /*02b0*/ 	.word	0x0000c9b0


	//   ....[52]....
        /*02b4*/ 	.word	0x0000c9d0


	//   ....[53]....
        /*02b8*/ 	.word	0x0000c9e0


	//   ....[54]....
        /*02bc*/ 	.word	0x0000ca00


	//   ....[55]....
        /*02c0*/ 	.word	0x0000ca20


	//   ....[56]....
        /*02c4*/ 	.word	0x0000d0b0


	//   ....[57]....
        /*02c8*/ 	.word	0x0000d0f0


	//   ....[58]....
        /*02cc*/ 	.word	0x0000d120


	//   ....[59]....
        /*02d0*/ 	.word	0x0000d150


	//   ....[60]....
        /*02d4*/ 	.word	0x0000d170


	//   ....[61]....
        /*02d8*/ 	.word	0x0000d180


	//   ....[62]....
        /*02dc*/ 	.word	0x0000d190


	//   ....[63]....
        /*02e0*/ 	.word	0x0000d1b0


	//   ....[64]....
        /*02e4*/ 	.word	0x0000d330


	//   ....[65]....
        /*02e8*/ 	.word	0x0000e2a0


	//   ....[66]....
        /*02ec*/ 	.word	0x0000ee50


	//   ....[67]....
        /*02f0*/ 	.word	0x0000ee80


	//   ....[68]....
        /*02f4*/ 	.word	0x0000ef10


	//   ....[69]....
        /*02f8*/ 	.word	0x0000ef50


	//   ....[70]....
        /*02fc*/ 	.word	0x0000ef90


	//   ....[71]....
        /*0300*/ 	.word	0x0000efc0


	//   ....[72]....
        /*0304*/ 	.word	0x0000efd0


	//   ....[73]....
        /*0308*/ 	.word	0x0000efe0


	//   ....[74]....
        /*030c*/ 	.word	0x0000eff0


	//   ....[75]....
        /*0310*/ 	.word	0x0000f030


	//   ....[76]....
        /*0314*/ 	.word	0x0000f0c0


	//   ....[77]....
        /*0318*/ 	.word	0x0000f0e0


	//   ....[78]....
        /*031c*/ 	.word	0x00010500


	//   ....[79]....
        /*0320*/ 	.word	0x00010680


	//   ....[80]....
        /*0324*/ 	.word	0x00010c50


	//   ....[81]....
        /*0328*/ 	.word	0x00010e00


	//   ....[82]....
        /*032c*/ 	.word	0x00010e60


	//   ....[83]....
        /*0330*/ 	.word	0x00010f20


	//   ....[84]....
        /*0334*/ 	.word	0x00010fd0


	//   ....[85]....
        /*0338*/ 	.word	0x00011050


	//   ....[86]....
        /*033c*/ 	.word	0x000110f0


	//   ....[87]....
        /*0340*/ 	.word	0x00011170


	//   ....[88]....
        /*0344*/ 	.word	0x00011220


	//   ....[89]....
        /*0348*/ 	.word	0x00011280


	//   ....[90]....
        /*034c*/ 	.word	0x00011330


	//   ....[91]....
        /*0350*/ 	.word	0x000113b0


	//   ....[92]....
        /*0354*/ 	.word	0x00011450


	//   ....[93]....
        /*0358*/ 	.word	0x00011790


	//----- nvinfo : EIATTR_REG_RECONFIG
	.align		4
.L_1603:
        /*035c*/ 	.byte	0x01, 0x54
	.zero		2


	//----- nvinfo : EIATTR_SYSCALL_OFFSETS
	.align		4
        /*0360*/ 	.byte	0x04, 0x46
        /*0362*/ 	.short	(.L_1605 - .L_1604)


	//   ....[0]....
.L_1604:
        /*0364*/ 	.word	0x00001500


	//   ....[1]....
        /*0368*/ 	.word	0x0000dd20


	//   ....[2]....
        /*036c*/ 	.word	0x0000de90


	//   ....[3]....
        /*0370*/ 	.word	0x0000dfe0


	//   ....[4]....
        /*0374*/ 	.word	0x0000e120


	//   ....[5]....
        /*0378*/ 	.word	0x0000e9e0


	//----- nvinfo : EIATTR_MBARRIER_INSTR_OFFSETS
	.align		4
.L_1605:
        /*037c*/ 	.byte	0x04, 0x39
        /*037e*/ 	.short	(.L_1607 - .L_1606)


	//   ....[0]....
.L_1606:
        /*0380*/ 	.word	0x00000270
        /*0384*/ 	.word	0x000000ff
        /*0388*/ 	.word	0x00013200
        /*038c*/ 	.short	0x0100
        /*038e*/ 	.byte	0x08
	.zero		1


	//   ....[1]....
        /*0390*/ 	.word	0x00000280
        /*0394*/ 	.word	0x000000ff
        /*0398*/ 	.word	0x00013220
        /*039c*/ 	.short	0x0100
        /*039e*/ 	.byte	0x08
	.zero		1


	//   ....[2]....
        /*03a0*/ 	.word	0x00000370
        /*03a4*/ 	.word	0x000000ff
        /*03a8*/ 	.word	0x00013230
        /*03ac*/ 	.short	0x0100
        /*03ae*/ 	.byte	0x08
	.zero		1


	//   ....[3]....
        /*03b0*/ 	.word	0x00000380
        /*03b4*/ 	.word	0x000000ff
        /*03b8*/ 	.word	0x00013240
        /*03bc*/ 	.short	0x0100
        /*03be*/ 	.byte	0x08
	.zero		1


	//   ....[4]....
        /*03c0*/ 	.word	0x00000390
        /*03c4*/ 	.word	0x000000ff
        /*03c8*/ 	.word	0x00013238
        /*03cc*/ 	.short	0x0100
        /*03ce*/ 	.byte	0x08
	.zero		1


	//   ....[5]....
        /*03d0*/ 	.word	0x000003a0
        /*03d4*/ 	.word	0x000000ff
        /*03d8*/ 	.word	0x00013248
        /*03dc*/ 	.short	0x0100
        /*03de*/ 	.byte	0x08
	.zero		1


	//   ....[6]....
        /*03e0*/ 	.word	0x000004d0
        /*03e4*/ 	.word	0x000000ff
        /*03e8*/ 	.word	0x00013250
        /*03ec*/ 	.short	0x0100
        /*03ee*/ 	.byte	0x08
	.zero		1


	//   ....[7]....
        /*03f0*/ 	.word	0x000004e0
        /*03f4*/ 	.word	0x000000ff
        /*03f8*/ 	.word	0x00013260
        /*03fc*/ 	.short	0x0100
        /*03fe*/ 	.byte	0x08
	.zero		1


	//   ....[8]....
        /*0400*/ 	.word	0x000004f0
        /*0404*/ 	.word	0x000000ff
        /*0408*/ 	.word	0x00013258
        /*040c*/ 	.short	0x0100
        /*040e*/ 	.byte	0x08
	.zero		1


	//   ....[9]....
        /*0410*/ 	.word	0x00000500
        /*0414*/ 	.word	0x000000ff
        /*0418*/ 	.word	0x00013268
        /*041c*/ 	.short	0x0100
        /*041e*/ 	.byte	0x08
	.zero		1


	//   ....[10]....
        /*0420*/ 	.word	0x000005f0
        /*0424*/ 	.word	0x000000ff
        /*0428*/ 	.word	0x00013270
        /*042c*/ 	.short	0x0100
        /*042e*/ 	.byte	0x06
	.zero		1


	//   ....[11]....
        /*0430*/ 	.word	0x00000600
        /*0434*/ 	.word	0x000000ff
        /*0438*/ 	.word	0x00013280
        /*043c*/ 	.short	0x0100
        /*043e*/ 	.byte	0x06
	.zero		1


	//   ....[12]....
        /*0440*/ 	.word	0x00000610
        /*0444*/ 	.word	0x000000ff
        /*0448*/ 	.word	0x00013278
        /*044c*/ 	.short	0x0100
        /*044e*/ 	.byte	0x06
	.zero		1


	//   ....[13]....
        /*0450*/ 	.word	0x00000620
        /*0454*/ 	.word	0x000000ff
        /*0458*/ 	.word	0x00013288
        /*045c*/ 	.short	0x0100
        /*045e*/ 	.byte	0x06
	.zero		1


	//   ....[14]....
        /*0460*/ 	.word	0x00000750
        /*0464*/ 	.word	0x000000ff
        /*0468*/ 	.word	0x00013290
        /*046c*/ 	.short	0x0100
        /*046e*/ 	.byte	0x08
	.zero		1


	//   ....[15]....
        /*0470*/ 	.word	0x00000760
        /*0474*/ 	.word	0x000000ff
        /*0478*/ 	.word	0x000132a0
        /*047c*/ 	.short	0x0100
        /*047e*/ 	.byte	0x08
	.zero		1


	//   ....[16]....
        /*0480*/ 	.word	0x00000770
        /*0484*/ 	.word	0x000000ff
        /*0488*/ 	.word	0x00013298
        /*048c*/ 	.short	0x0100
        /*048e*/ 	.byte	0x08
	.zero		1


	//   ....[17]....
        /*0490*/ 	.word	0x00000780
        /*0494*/ 	.word	0x000000ff
        /*0498*/ 	.word	0x000132a8
        /*049c*/ 	.short	0x0100
        /*049e*/ 	.byte	0x08
	.zero		1


	//   ....[18]....
        /*04a0*/ 	.word	0x000008b0
        /*04a4*/ 	.word	0x000000ff
        /*04a8*/ 	.word	0x000132b0
        /*04ac*/ 	.short	0x0100
        /*04ae*/ 	.byte	0x08
	.zero		1


	//   ....[19]....
        /*04b0*/ 	.word	0x000008c0
        /*04b4*/ 	.word	0x000000ff
        /*04b8*/ 	.word	0x000132c0
        /*04bc*/ 	.short	0x0100
        /*04be*/ 	.byte	0x08
	.zero		1


	//   ....[20]....
        /*04c0*/ 	.word	0x000008d0
        /*04c4*/ 	.word	0x000000ff
        /*04c8*/ 	.word	0x000132b8
        /*04cc*/ 	.short	0x0100
        /*04ce*/ 	.byte	0x08
	.zero		1


	//   ....[21]....
        /*04d0*/ 	.word	0x000008e0
        /*04d4*/ 	.word	0x000000ff
        /*04d8*/ 	.word	0x000132c8
        /*04dc*/ 	.short	0x0100
        /*04de*/ 	.byte	0x08
	.zero		1


	//   ....[22]....
        /*04e0*/ 	.word	0x00001850
        /*04e4*/ 	.word	0x000000ff
        /*04e8*/ 	.word	0x00013200
        /*04ec*/ 	.short	0x010a
        /*04ee*/ 	.byte	0x2d
	.zero		1


	//   ....[23]....
        /*04f0*/ 	.word	0x000018f0
        /*04f4*/ 	.word	0x00000002
        /*04f8*/ 	.word	0x00013230
        /*04fc*/ 	.short	0x010a
        /*04fe*/ 	.byte	0x3f
	.zero		1


	//   ....[24]....
        /*0500*/ 	.word	0x00001930
        /*0504*/ 	.word	0x00000002
        /*0508*/ 	.word	0x00013230
        /*050c*/ 	.short	0x010a
        /*050e*/ 	.byte	0x3f
	.zero		1


	//   ....[25]....
        /*0510*/ 	.word	0x00004120
        /*0514*/ 	.word	0x00000028
        /*0518*/ 	.word	0x00000000
        /*051c*/ 	.short	0x0101
        /*051e*/ 	.byte	0x3f
	.zero		1


	//   ....[26]....
        /*0520*/ 	.word	0x00004de0
        /*0524*/ 	.word	0x000000ff
        /*0528*/ 	.word	0x00013230
        /*052c*/ 	.short	0x010a
        /*052e*/ 	.byte	0x16
	.zero		1


	//   ....[27]....
        /*0530*/ 	.word	0x00004e20
        /*0534*/ 	.word	0x000000ff
        /*0538*/ 	.word	0x00013230
        /*053c*/ 	.short	0x010a
        /*053e*/ 	.byte	0x16
	.zero		1


	//   ....[28]....
        /*0540*/ 	.word	0x00005270
        /*0544*/ 	.word	0x000000ff
        /*0548*/ 	.word	0x00013250
        /*054c*/ 	.short	0x010a
        /*054e*/ 	.byte	0x0b
	.zero		1


	//   ....[29]....
        /*0550*/ 	.word	0x000052b0
        /*0554*/ 	.word	0x000000ff
        /*0558*/ 	.word	0x00013250
        /*055c*/ 	.short	0x010a
        /*055e*/ 	.byte	0x0b
	.zero		1


	//   ....[30]....
        /*0560*/ 	.word	0x00007de0
        /*0564*/ 	.word	0x00000002
        /*0568*/ 	.word	0x00000000
        /*056c*/ 	.short	0x0101
        /*056e*/ 	.byte	0x3f
	.zero		1


	//   ....[31]....
        /*0570*/ 	.word	0x00008090
        /*0574*/ 	.word	0x000000ff
        /*0578*/ 	.word	0x00000000
        /*057c*/ 	.short	0x0101
        /*057e*/ 	.byte	0x06
	.zero		1


	//   ....[32]....
        /*0580*/ 	.word	0x000085e0
        /*0584*/ 	.word	0x000000ff
        /*0588*/ 	.word	0x00013230
        /*058c*/ 	.short	0x010a
        /*058e*/ 	.byte	0x15
	.zero		1


	//   ....[33]....
        /*0590*/ 	.word	0x00008620
        /*0594*/ 	.word	0x000000ff
        /*0598*/ 	.word	0x00013230
        /*059c*/ 	.short	0x010a
        /*059e*/ 	.byte	0x15
	.zero		1


	//   ....[34]....
        /*05a0*/ 	.word	0x00008a70
        /*05a4*/ 	.word	0x000000ff
        /*05a8*/ 	.word	0x00013250
        /*05ac*/ 	.short	0x010a
        /*05ae*/ 	.byte	0x0b
	.zero		1


	//   ....[35]....
        /*05b0*/ 	.word	0x00008ab0
        /*05b4*/ 	.word	0x000000ff
        /*05b8*/ 	.word	0x00013250
        /*05bc*/ 	.short	0x010a
        /*05be*/ 	.byte	0x0b
	.zero		1


	//   ....[36]....
        /*05c0*/ 	.word	0x0000aa20
        /*05c4*/ 	.word	0x00000002
        /*05c8*/ 	.word	0x00000000
        /*05cc*/ 	.short	0x0101
        /*05ce*/ 	.byte	0x3f
	.zero		1


	//   ....[37]....
        /*05d0*/ 	.word	0x0000ad10
        /*05d4*/ 	.word	0x000000ff
        /*05d8*/ 	.word	0x00000000
        /*05dc*/ 	.short	0x0101
        /*05de*/ 	.byte	0x06
	.zero		1


	//   ....[38]....
        /*05e0*/ 	.word	0x0000b1c0
        /*05e4*/ 	.word	0x000000ff
        /*05e8*/ 	.word	0x00013250
        /*05ec*/ 	.short	0x010a
        /*05ee*/ 	.byte	0x0e
	.zero		1


	//   ....[39]....
        /*05f0*/ 	.word	0x0000b200
        /*05f4*/ 	.word	0x000000ff
        /*05f8*/ 	.word	0x00013250
        /*05fc*/ 	.short	0x010a
        /*05fe*/ 	.byte	0x0e
	.zero		1


	//   ....[40]....
        /*0600*/ 	.word	0x0000b870
        /*0604*/ 	.word	0x000000ff
        /*0608*/ 	.word	0x00000000
        /*060c*/ 	.short	0x0101
        /*060e*/ 	.byte	0x04
	.zero		1


	//   ....[41]....
        /*0610*/ 	.word	0x0000c950
        /*0614*/ 	.word	0x00000000
        /*0618*/ 	.word	0x00000000
        /*061c*/ 	.short	0x0101
        /*061e*/ 	.byte	0x3f
	.zero		1


	//   ....[42]....
        /*0620*/ 	.word	0x0000e4f0
        /*0624*/ 	.word	0x00000005
        /*0628*/ 	.word	0x00013280
        /*062c*/ 	.short	0x010a
        /*062e*/ 	.byte	0x3f
	.zero		1


	//   ....[43]....
        /*0630*/ 	.word	0x0000e670
        /*0634*/ 	.word	0x00000005
        /*0638*/ 	.word	0x00013240
        /*063c*/ 	.short	0x010a
        /*063e*/ 	.byte	0x3f
	.zero		1


	//   ....[44]....
        /*0640*/ 	.word	0x0000f190
        /*0644*/ 	.word	0x00000010
        /*0648*/ 	.word	0x00013200
        /*064c*/ 	.short	0x0107
        /*064e*/ 	.byte	0x3f
	.zero		1


	//   ....[45]....
        /*0650*/ 	.word	0x0000f260
        /*0654*/ 	.word	0x00000010
        /*0658*/ 	.word	0x00013200
        /*065c*/ 	.short	0x0101
        /*065e*/ 	.byte	0x3f
	.zero		1


	//   ....[46]....
        /*0660*/ 	.word	0x0000f280
        /*0664*/ 	.word	0x00000010
        /*0668*/ 	.word	0x00013220
        /*066c*/ 	.short	0x010a
        /*066e*/ 	.byte	0x3f
	.zero		1


	//   ....[47]....
        /*0670*/ 	.word	0x0000f550
        /*0674*/ 	.word	0x00000004
        /*0678*/ 	.word	0x00013280
        /*067c*/ 	.short	0x010a
        /*067e*/ 	.byte	0x3f
	.zero		1


	//   ....[48]....
        /*0680*/ 	.word	0x0000f790
        /*0684*/ 	.word	0x00000004
        /*0688*/ 	.word	0x00013240
        /*068c*/ 	.short	0x010a
        /*068e*/ 	.byte	0x3f
	.zero		1


	//   ....[49]....
        /*0690*/ 	.word	0x0000fa50
        /*0694*/ 	.word	0x00000003
        /*0698*/ 	.word	0x00013270
        /*069c*/ 	.short	0x010a
        /*069e*/ 	.byte	0x3f
	.zero		1


	//   ....[50]....
        /*06a0*/ 	.word	0x0000fad0
        /*06a4*/ 	.word	0x00000003
        /*06a8*/ 	.word	0x00013260
        /*06ac*/ 	.short	0x010a
        /*06ae*/ 	.byte	0x3f
	.zero		1


	//   ....[51]....
        /*06b0*/ 	.word	0x0000fdb0
        /*06b4*/ 	.word	0x00000003
        /*06b8*/ 	.word	0x00013250
        /*06bc*/ 	.short	0x0101
        /*06be*/ 	.byte	0x3f
	.zero		1


	//   ....[52]....
        /*06c0*/ 	.word	0x0000fe30
        /*06c4*/ 	.word	0x00000002
        /*06c8*/ 	.word	0x00000000
        /*06cc*/ 	.short	0x0101
        /*06ce*/ 	.byte	0x3f
	.zero		1


	//   ....[53]....
        /*06d0*/ 	.word	0x00010020
        /*06d4*/ 	.word	0x00000002
        /*06d8*/ 	.word	0x00013270
        /*06dc*/ 	.short	0x010a
        /*06de*/ 	.byte	0x3f
	.zero		1


	//   ....[54]....
        /*06e0*/ 	.word	0x000100a0
        /*06e4*/ 	.word	0x00000002
        /*06e8*/ 	.word	0x00013260
        /*06ec*/ 	.short	0x010a
        /*06ee*/ 	.byte	0x3f
	.zero		1


	//   ....[55]....
        /*06f0*/ 	.word	0x00010370
        /*06f4*/ 	.word	0x00000002
        /*06f8*/ 	.word	0x00013250
        /*06fc*/ 	.short	0x0101
        /*06fe*/ 	.byte	0x3f
	.zero		1


	//   ....[56]....
        /*0700*/ 	.word	0x000103e0
        /*0704*/ 	.word	0x00000000
        /*0708*/ 	.word	0x00000000
        /*070c*/ 	.short	0x0101
        /*070e*/ 	.byte	0x3f
	.zero		1


	//   ....[57]....
        /*0710*/ 	.word	0x00010600
        /*0714*/ 	.word	0x00000007
        /*0718*/ 	.word	0x00013220
        /*071c*/ 	.short	0x010a
        /*071e*/ 	.byte	0x3f
	.zero		1


	//   ....[58]....
        /*0720*/ 	.word	0x000107a0
        /*0724*/ 	.word	0x00000005
        /*0728*/ 	.word	0x00000000
        /*072c*/ 	.short	0x010a
        /*072e*/ 	.byte	0x3f
	.zero		1


	//   ....[59]....
        /*0730*/ 	.word	0x00010810
        /*0734*/ 	.word	0x00000003
        /*0738*/ 	.word	0x00000000
        /*073c*/ 	.short	0x010a
        /*073e*/ 	.byte	0x3f
	.zero		1


	//   ....[60]....
        /*0740*/ 	.word	0x00010860
        /*0744*/ 	.word	0x00000003
        /*0748*/ 	.word	0x00013260
        /*074c*/ 	.short	0x010a
        /*074e*/ 	.byte	0x3f
	.zero		1


	//   ....[61]....
        /*0750*/ 	.word	0x000108b0
        /*0754*/ 	.word	0x00000005
        /*0758*/ 	.word	0x00013260
        /*075c*/ 	.short	0x010a
        /*075e*/ 	.byte	0x3f
	.zero		1


	//   ....[62]....
        /*0760*/ 	.word	0x000108f0
        /*0764*/ 	.word	0x00000003
        /*0768*/ 	.word	0x00013280
        /*076c*/ 	.short	0x010a
        /*076e*/ 	.byte	0x3f
	.zero		1


	//   ....[63]....
        /*0770*/ 	.word	0x00010910
        /*0774*/ 	.word	0x00000005
        /*0778*/ 	.word	0x00013280
        /*077c*/ 	.short	0x010a
        /*077e*/ 	.byte	0x3f
	.zero		1


	//   ....[64]....
        /*0780*/ 	.word	0x00010980
        /*0784*/ 	.word	0x00000003
        /*0788*/ 	.word	0x00013200
        /*078c*/ 	.short	0x010a
        /*078e*/ 	.byte	0x3f
	.zero		1


	//   ....[65]....
        /*0790*/ 	.word	0x000109d0
        /*0794*/ 	.word	0x00000002
        /*0798*/ 	.word	0x00013230
        /*079c*/ 	.short	0x010a
        /*079e*/ 	.byte	0x3f
	.zero		1


	//   ....[66]....
        /*07a0*/ 	.word	0x00010a30
        /*07a4*/ 	.word	0x00000008
        /*07a8*/ 	.word	0x00013230
        /*07ac*/ 	.short	0x010a
        /*07ae*/ 	.byte	0x3f
	.zero		1


	//   ....[67]....
        /*07b0*/ 	.word	0x00010a90
        /*07b4*/ 	.word	0x00000008
        /*07b8*/ 	.word	0x00013250
        /*07bc*/ 	.short	0x010a
        /*07be*/ 	.byte	0x3f
	.zero		1


	//   ....[68]....
        /*07c0*/ 	.word	0x00010af0
        /*07c4*/ 	.word	0x00000008
        /*07c8*/ 	.word	0x00013230
        /*07cc*/ 	.short	0x010a
        /*07ce*/ 	.byte	0x3f
	.zero		1


	//   ....[69]....
        /*07d0*/ 	.word	0x00010b50
        /*07d4*/ 	.word	0x00000008
        /*07d8*/ 	.word	0x00013250
        /*07dc*/ 	.short	0x010a
        /*07de*/ 	.byte	0x3f
	.zero		1


	//   ....[70]....
        /*07e0*/ 	.word	0x00010bb0
        /*07e4*/ 	.word	0x00000005
        /*07e8*/ 	.word	0x00013250
        /*07ec*/ 	.short	0x010a
        /*07ee*/ 	.byte	0x3f
	.zero		1


	//   ....[71]....
        /*07f0*/ 	.word	0x00010d00
        /*07f4*/ 	.word	0x00000005
        /*07f8*/ 	.word	0x00013280
        /*07fc*/ 	.short	0x010a
        /*07fe*/ 	.byte	0x3f
	.zero		1


	//   ....[72]....
        /*0800*/ 	.word	0x00010d50
        /*0804*/ 	.word	0x00000005
        /*0808*/ 	.word	0x00013240
        /*080c*/ 	.short	0x010a
        /*080e*/ 	.byte	0x3f
	.zero		1


	//   ....[73]....
        /*0810*/ 	.word	0x00011480
        /*0814*/ 	.word	0x00000010
        /*0818*/ 	.word	0x00013220
        /*081c*/ 	.short	0x010a
        /*081e*/ 	.byte	0x3f
	.zero		1


	//   ....[74]....
        /*0820*/ 	.word	0x000114d0
        /*0824*/ 	.word	0x00000004
        /*0828*/ 	.word	0x00013280
        /*082c*/ 	.short	0x010a
        /*082e*/ 	.byte	0x3f
	.zero		1


	//   ....[75]....
        /*0830*/ 	.word	0x00011520
        /*0834*/ 	.word	0x00000004
        /*0838*/ 	.word	0x00013240
        /*083c*/ 	.short	0x010a
        /*083e*/ 	.byte	0x3f
	.zero		1


	//   ....[76]....
        /*0840*/ 	.word	0x00011570
        /*0844*/ 	.word	0x00000003
        /*0848*/ 	.word	0x00013270
        /*084c*/ 	.short	0x010a
        /*084e*/ 	.byte	0x3f
	.zero		1


	//   ....[77]....
        /*0850*/ 	.word	0x000115c0
        /*0854*/ 	.word	0x00000003
        /*0858*/ 	.word	0x00013260
        /*085c*/ 	.short	0x010a
        /*085e*/ 	.byte	0x3f
	.zero		1


	//   ....[78]....
        /*0860*/ 	.word	0x00011610
        /*0864*/ 	.word	0x00000002
        /*0868*/ 	.word	0x00013270
        /*086c*/ 	.short	0x010a
        /*086e*/ 	.byte	0x3f
	.zero		1


	//   ....[79]....
        /*0870*/ 	.word	0x00011660
        /*0874*/ 	.word	0x00000002
        /*0878*/ 	.word	0x00013260
        /*087c*/ 	.short	0x010a
        /*087e*/ 	.byte	0x3f
	.zero		1


	//   ....[80]....
        /*0880*/ 	.word	0x000116b0
        /*0884*/ 	.word	0x00000007
        /*0888*/ 	.word	0x00013220
        /*088c*/ 	.short	0x010a
        /*088e*/ 	.byte	0x3f
	.zero		1


	//   ....[81]....
        /*0890*/ 	.word	0x00011850
        /*0894*/ 	.word	0x00000005
        /*0898*/ 	.word	0x00000000
        /*089c*/ 	.short	0x010a
        /*089e*/ 	.byte	0x3f
	.zero		1


	//   ....[82]....
        /*08a0*/ 	.word	0x000118a0
        /*08a4*/ 	.word	0x00000003
        /*08a8*/ 	.word	0x00000000
        /*08ac*/ 	.short	0x010a
        /*08ae*/ 	.byte	0x3f
	.zero		1


	//   ....[83]....
        /*08b0*/ 	.word	0x000118f0
        /*08b4*/ 	.word	0x00000003
        /*08b8*/ 	.word	0x00013260
        /*08bc*/ 	.short	0x010a
        /*08be*/ 	.byte	0x3f
	.zero		1


	//   ....[84]....
        /*08c0*/ 	.word	0x00011940
        /*08c4*/ 	.word	0x00000005
        /*08c8*/ 	.word	0x00013260
        /*08cc*/ 	.short	0x010a
        /*08ce*/ 	.byte	0x3f
	.zero		1


	//   ....[85]....
        /*08d0*/ 	.word	0x00011990
        /*08d4*/ 	.word	0x00000003
        /*08d8*/ 	.word	0x00013280
        /*08dc*/ 	.short	0x010a
        /*08de*/ 	.byte	0x3f
	.zero		1


	//----- nvinfo : EIATTR_NUM_MBARRIERS
	.align		4
.L_1607:
        /*08e0*/ 	.byte	0x03, 0x38
        /*08e2*/ 	.short	0x0016


	//----- nvinfo : EIATTR_EXIT_INSTR_OFFSETS
	.align		4
        /*08e4*/ 	.byte	0x04, 0x1c
        /*08e6*/ 	.short	(.L_1609 - .L_1608)


	//   ....[0]....
.L_1608:
        /*08e8*/ 	.word	0x00000a00


	//   ....[1]....
        /*08ec*/ 	.word	0x0000d2c0


	//   ....[2]....
        /*08f0*/ 	.word	0x00010960


	//----- nvinfo : EIATTR_MAX_THREADS
	.align		4
.L_1609:
        /*08f4*/ 	.byte	0x04, 0x05
        /*08f6*/ 	.short	(.L_1611 - .L_1610)
.L_1610:
        /*08f8*/ 	.word	0x00000200
        /*08fc*/ 	.word	0x00000001
        /*0900*/ 	.word	0x00000001


	//----- nvinfo : EIATTR_CRS_STACK_SIZE
	.align		4
.L_1611:
        /*0904*/ 	.byte	0x04, 0x1e
        /*0906*/ 	.short	(.L_1613 - .L_1612)
.L_1612:
        /*0908*/ 	.word	0x00000000


	//----- nvinfo : EIATTR_CBANK_PARAM_SIZE
	.align		4
.L_1613:
        /*090c*/ 	.byte	0x03, 0x19
        /*090e*/ 	.short	0x0af0


	//----- nvinfo : EIATTR_PARAM_CBANK
	.align		4
        /*0910*/ 	.byte	0x04, 0x0a
        /*0912*/ 	.short	(.L_1615 - .L_1614)
	.align		4
.L_1614:
        /*0914*/ 	.word	index@(.nv.constant0._ZN7cutlass13device_kernelIN5flash11enable_sm90INS1_16FlashAttnFwdSm90INS1_25CollectiveMainloopFwdSm90ILi2EN4cute5tupleIJNS5_1CILi1EEES8_S8_EEENS6_IJNS7_ILi192EEENS7_ILi160EEENS7_ILi64EEEEEELi64ENS_12float_e4m3_tEfNS_4arch4Sm90ELb1ELb0ELb1ELb0ELb0ELb0ELb0ELb1ELb1ELb1ELb0ELb0EEENS1_21CollectiveEpilogueFwdINS6_IJSA_SC_SB_EEES9_NS_10bfloat16_tESG_Li384ELb0ELb1ELb0ELb1EEENS1_30DynamicPersistentTileSchedulerILi384ELi128ELb0ELb1ELb1EEEEEEEEEvNT_6ParamsE)
        /*0918*/ 	.short	0x0210
        /*091a*/ 	.short	0x0af0


	//----- nvinfo : EIATTR_SW_WAR
	.align		4
.L_1615:
        /*091c*/ 	.byte	0x04, 0x36
        /*091e*/ 	.short	(.L_1617 - .L_1616)
.L_1616:
        /*0920*/ 	.word	0x00000008
.L_1617:


//--------------------- .nv.info._ZN7cutlass13device_kernelIN5flash11enable_sm90INS1_16FlashAttnFwdSm90INS1_25CollectiveMainloopFwdSm90ILi2EN4cute5tupleIJNS5_1CILi1EEES8_S8_EEENS6_IJNS7_ILi192EEENS7_ILi160EEENS7_ILi64EEEEEELi64ENS_12float_e4m3_tEfNS_4arch4Sm90ELb1ELb0ELb1ELb1ELb0ELb0ELb0ELb1ELb1ELb1ELb0ELb0EEENS1_21CollectiveEpilogueFwdINS6_IJSA_SC_SB_EEES9_NS_10bfloat16_tESG_Li384ELb1ELb1ELb0ELb1EEENS1_36VarlenDynamicPersistentTileSchedulerILi192ELi160ELi384ELi128ELb0ELb1ELb1ELb1ELb1ELb1EEEEEEEEEvNT_6ParamsE --------------------------
	.section	.nv.info._ZN7cutlass13device_kernelIN5flash11enable_sm90INS1_16FlashAttnFwdSm90INS1_25CollectiveMainloopFwdSm90ILi2EN4cute5tupleIJNS5_1CILi1EEES8_S8_EEENS6_IJNS7_ILi192EEENS7_ILi160EEENS7_ILi64EEEEEELi64ENS_12float_e4m3_tEfNS_4arch4Sm90ELb1ELb0ELb1ELb1ELb0ELb0ELb0ELb1ELb1ELb1ELb0ELb0EEENS1_21CollectiveEpilogueFwdINS6_IJSA_SC_SB_EEES9_NS_10bfloat16_tESG_Li384ELb1ELb1ELb0ELb1EEENS1_36VarlenDynamicPersistentTileSchedulerILi192ELi160ELi384ELi128ELb0ELb1ELb1ELb1ELb1ELb1EEEEEEEEEvNT_6ParamsE,"",@"SHT_CUDA_INFO"
	.sectionflags	@""
	.align	4


	//----- nvinfo : EIATTR_CUDA_API_VERSION
	.align		4
        /*0000*/ 	.byte	0x04, 0x37
        /*0002*/ 	.short	(.L_1619 - .L_1618)
.L_1618:
        /*0004*/ 	.word	0x00000082


	//----- nvinfo : EIATTR_KPARAM_INFO
	.align		4
.L_1619:
        /*0008*/ 	.byte	0x04, 0x17
        /*000a*/ 	.short	(.L_1621 - .L_1620)
.L_1620:
        /*000c*/ 	.word	0x00000000
        /*0010*/ 	.short	0x0000
        /*0012*/ 	.short	0x0070
        /*0014*/ 	.byte	0x00, 0xf0, 0x01, 0x2a


	//----- nvinfo : EIATTR_SPARSE_MMA_MASK
	.align		4
.L_1621:
        /*0018*/ 	.byte	0x03, 0x50
        /*001a*/ 	.short	0x0000


	//----- nvinfo : EIATTR_MAXREG_COUNT
	.align		4
        /*001c*/ 	.byte	0x03, 0x1b
        /*001e*/ 	.short	0x0080


	//----- nvinfo : EIATTR_NUM_BARRIERS
	.align		4
        /*0020*/ 	.byte	0x02, 0x4c
        /*0022*/ 	.byte	0x09
	.zero		1


	//----- nvinfo : EIATTR_EXTERNS
	.align		4
        /*0024*/ 	.byte	0x04, 0x0f
        /*0026*/ 	.short	(.L_1623 - .L_1622)


	//   ....[0]....
	.align		4
.L_1622:
        /*0028*/ 	.word	index@(__assertfail)


	//----- nvinfo : EIATTR_ANNOTATIONS
	.align		4
.L_1623:
        /*002c*/ 	.byte	0x04, 0x55
        /*002e*/ 	.short	(.L_1625 - .L_1624)


	//   ....[0]....
.L_1624:
        /* <DEDUP_REMOVED lines=9> */


	//----- nvinfo : EIATTR_MERCURY_ISA_VERSION
	.align		4
.L_1625:
        /*00a8*/ 	.byte	0x03, 0x5f
        /*00aa*/ 	.short	0x0101


	//----- nvinfo : EIATTR_UNUSED_LOAD_BYTE_OFFSET
	.align		4
        /*00ac*/ 	.byte	0x04, 0x44
        /*00ae*/ 	.short	(.L_1627 - .L_1626)


	//   ....[0]....
.L_1626:
        /*00b0*/ 	.word	0x00000a00
        /*00b4*/ 	.word	0x0000fff0


	//   ....[1]....
        /*00b8*/ 	.word	0x0000bbf0
        /*00bc*/ 	.word	0x0000fff0


	//----- nvinfo : EIATTR_INT_WARP_WIDE_INSTR_OFFSETS
	.align		4
.L_1627:
        /*00c0*/ 	.byte	0x04, 0x31
        /*00c2*/ 	.short	(.L_1629 - .L_1628)


	//   ....[0]....
.L_1628:
        /*00c4*/ 	.word	0x00000130


	//   ....[1]....
        /*00c8*/ 	.word	0x00000170


	//   ....[2]....
        /*00cc*/ 	.word	0x000001e0


	//   ....[3]....
        /*00d0*/ 	.word	0x0000ee30


	//   ....[4]....
        /*00d4*/ 	.word	0x0000eec0


	//   ....[5]....
        /*00d8*/ 	.word	0x00011200


	//   ....[6]....
        /*00dc*/ 	.word	0x00011290


	//----- nvinfo : EIATTR_COOP_GROUP_MASK_REGIDS
	.align		4
.L_1629:
        /*00e0*/ 	.byte	0x04, 0x29
        /*00e2*/ 	.short	(.L_1631 - .L_1630)


	//   ....[0]....
.L_1630:
        /*00e4*/ 	.word	0xffffffff


	//   ....[1]....
        /*00e8*/ 	.word	0xffffffff


	//   ....[2]....
        /*00ec*/ 	.word	0xffffffff


	//   ....[3]....
        /*00f0*/ 	.word	0xffffffff


	//   ....[4]....
        /*00f4*/ 	.word	0xffffffff


	//   ....[5]....
        /*00f8*/ 	.word	0xffffffff


	//   ....[6]....
        /*00fc*/ 	.word	0xffffffff


	//   ....[7]....
        /*0100*/ 	.word	0xffffffff


	//   ....[8]....
        /*0104*/ 	.word	0xffffffff


	//   ....[9]....
        /*0108*/ 	.word	0xffffffff


	//   ....[10]....
        /*010c*/ 	.word	0xffffffff


	//   ....[11]....
        /*0110*/ 	.word	0xffffffff


	//   ....[12]....
        /*0114*/ 	.word	0xffffffff


	//   ....[13]....
        /*0118*/ 	.word	0xffffffff


	//   ....[14]....
        /*011c*/ 	.word	0xffffffff


	//   ....[15]....
        /*0120*/ 	.word	0xffffffff


	//   ....[16]....
        /*0124*/ 	.word	0xffffffff


	//   ....[17]....
        /*0128*/ 	.word	0xffffffff


	//   ....[18]....
        /*012c*/ 	.word	0xffffffff


	//   ....[19]....
        /*0130*/ 	.word	0xffffffff


	//   ....[20]....
        /*0134*/ 	.word	0xffffffff


	//   ....[21]....
        /*0138*/ 	.word	0xffffffff


	//   ....[22]....
        /*013c*/ 	.word	0xffffffff


	//   ....[23]....
        /*0140*/ 	.word	0xffffffff


	//   ....[24]....
        /*0144*/ 	.word	0xffffffff


	//   ....[25]....
        /*0148*/ 	.word	0xffffffff


	//   ....[26]....
        /*014c*/ 	.word	0xffffffff


	//   ....[27]....
        /*0150*/ 	.word	0xffffffff


	//   ....[28]....
        /*0154*/ 	.word	0xffffffff


	//   ....[29]....
        /*0158*/ 	.word	0xffffffff


	//   ....[30]....
        /*015c*/ 	.word	0xffffffff


	//   ....[31]....
        /*0160*/ 	.word	0xffffffff


	//   ....[32]....
        /*0164*/ 	.word	0xffffffff


	//   ....[33]....
        /*0168*/ 	.word	0xffffffff


	//   ....[34]....
        /*016c*/ 	.word	0xffffffff


	//   ....[35]....
        /*0170*/ 	.word	0xffffffff


	//   ....[36]....
        /*0174*/ 	.word	0xffffffff


	//   ....[37]....
        /*0178*/ 	.word	0xffffffff


	//   ....[38]....
        /*017c*/ 	.word	0xffffffff


	//   ....[39]....
        /*0180*/ 	.word	0xffffffff


	//   ....[40]....
        /*0184*/ 	.word	0xffffffff


	//   ....[41]....
        /*0188*/ 	.word	0xffffffff


	//   ....[42]....
        /*018c*/ 	.word	0xffffffff


	//   ....[43]....
        /*0190*/ 	.word	0xffffffff


	//   ....[44]....
        /*0194*/ 	.word	0xffffffff


	//   ....[45]....
        /*0198*/ 	.word	0xffffffff


	//   ....[46]....
        /*019c*/ 	.word	0xffffffff


	//   ....[47]....
        /*01a0*/ 	.word	0xffffffff


	//   ....[48]....
        /*01a4*/ 	.word	0xffffffff


	//   ....[49]....
        /*01a8*/ 	.word	0xffffffff


	//   ....[50]....
        /*01ac*/ 	.word	0xffffffff


	//   ....[51]....
        /*01b0*/ 	.word	0xffffffff


	//   ....[52]....
        /*01b4*/ 	.word	0xffffffff


	//   ....[53]....
        /*01b8*/ 	.word	0xffffffff


	//   ....[54]....
        /*01bc*/ 	.word	0xffffffff


	//   ....[55]....
        /*01c0*/ 	.word	0xffffffff


	//   ....[56]....
        /*01c4*/ 	.word	0xffffffff


	//   ....[57]....
        /*01c8*/ 	.word	0xffffffff


	//   ....[58]....
        /*01cc*/ 	.word	0xffffffff


	//   ....[59]....
        /*01d0*/ 	.word	0xffffffff


	//   ....[60]....
        /*01d4*/ 	.word	0xffffffff


	//   ....[61]....
        /*01d8*/ 	.word	0xffffffff


	//   ....[62]....
        /*01dc*/ 	.word	0xffffffff


	//   ....[63]....
        /*01e0*/ 	.word	0xffffffff


	//   ....[64]....
        /*01e4*/ 	.word	0xffffffff


	//   ....[65]....
        /*01e8*/ 	.word	0xffffffff


	//   ....[66]....
        /*01ec*/ 	.word	0xffffffff


	//   ....[67]....
        /*01f0*/ 	.word	0xffffffff


	//   ....[68]....
        /*01f4*/ 	.word	0xffffffff


	//   ....[69]....
        /*01f8*/ 	.word	0xffffffff


	//   ....[70]....
        /*01fc*/ 	.word	0xffffffff


	//   ....[71]....
        /*0200*/ 	.word	0xffffffff


	//   ....[72]....
        /*0204*/ 	.word	0xffffffff


	//   ....[73]....
        /*0208*/ 	.word	0xffffffff


	//   ....[74]....
        /*020c*/ 	.word	0xffffffff


	//   ....[75]....
        /*0210*/ 	.word	0xffffffff


	//   ....[76]....
        /*0214*/ 	.word	0xffffffff


	//   ....[77]....
        /*0218*/ 	.word	0xffffffff


	//   ....[78]....
        /*021c*/ 	.word	0xffffffff


	//   ....[79]....
        /*0220*/ 	.word	0xffffffff


	//   ....[80]....
        /*0224*/ 	.word	0xffffffff


	//   ....[81]....
        /*0228*/ 	.word	0xffffffff


	//   ....[82]....
        /*022c*/ 	.word	0xffffffff


	//   ....[83]....
        /*0230*/ 	.word	0xffffffff


	//   ....[84]....
        /*0234*/ 	.word	0xffffffff


	//   ....[85]....
        /*0238*/ 	.word	0xffffffff


	//   ....[86]....
        /*023c*/ 	.word	0xffffffff


	//   ....[87]....
        /*0240*/ 	.word	0xffffffff


	//   ....[88]....
        /*0244*/ 	.word	0xffffffff


	//   ....[89]....
        /*0248*/ 	.word	0xffffffff


	//   ....[90]....
        /*024c*/ 	.word	0xffffffff


	//   ....[91]....
        /*0250*/ 	.word	0xffffffff


	//   ....[92]....
        /*0254*/ 	.word	0xffffffff


	//   ....[93]....
        /*0258*/ 	.word	0xffffffff


	//   ....[94]....
        /*025c*/ 	.word	0xffffffff


	//   ....[95]....
        /*0260*/ 	.word	0xffffffff


	//   ....[96]....
        /*0264*/ 	.word	0xffffffff


	//   ....[97]....
        /*0268*/ 	.word	0xffffffff


	//   ....[98]....
        /*026c*/ 	.word	0xffffffff


	//   ....[99]....
        /*0270*/ 	.word	0xffffffff


	//   ....[100]....
        /*0274*/ 	.word	0xffffffff


	//   ....[101]....
        /*0278*/ 	.word	0xffffffff


	//   ....[102]....
        /*027c*/ 	.word	0xffffffff


	//   ....[103]....
        /*0280*/ 	.word	0xffffffff


	//   ....[104]....
        /*0284*/ 	.word	0xffffffff


	//   ....[105]....
        /*0288*/ 	.word	0xffffffff


	//   ....[106]....
        /*028c*/ 	.word	0xffffffff


	//   ....[107]....
        /*0290*/ 	.word	0xffffffff


	//   ....[108]....
        /*0294*/ 	.word	0xffffffff


	//   ....[109]....
        /*0298*/ 	.word	0xffffffff


	//   ....[110]....
        /*029c*/ 	.word	0xffffffff


	//   ....[111]....
        /*02a0*/ 	.word	0x0500000f


	//   ....[112]....
        /*02a4*/ 	.word	0x0500000f


	//   ....[113]....
        /*02a8*/ 	.word	0x0500000f


	//   ....[114]....
        /*02ac*/ 	.word	0x0500000f


	//   ....[115]....
        /*02b0*/ 	.word	0x0500000f


	//   ....[116]....
        /*02b4*/ 	.word	0x0500000f


	//   ....[117]....
        /*02b8*/ 	.word	0x0500000f


	//   ....[118]....
        /*02bc*/ 	.word	0x0500000f


	//   ....[119]....
        /*02c0*/ 	.word	0x0500000f


	//   ....[120]....
        /*02c4*/ 	.word	0x0500000f


	//   ....[121]....
        /*02c8*/ 	.word	0x0500000f


	//   ....[122]....
        /*02cc*/ 	.word	0x0500000f


	//   ....[123]....
        /*02d0*/ 	.word	0x0500000f


	//   ....[124]....
        /*02d4*/ 	.word	0x0500000f


	//----- nvinfo : EIATTR_COOP_GROUP_INSTR_OFFSETS
	.align		4
.L_1631:
        /*02d8*/ 	.byte	0x04, 0x28
        /*02da*/ 	.short	(.L_1633 - .L_1632)


	//   ....[0]....
.L_1632:
        /*02dc*/ 	.word	0x00000060


	//   ....[1]....
        /*02e0*/ 	.word	0x00000140


	//   ....[2]....
        /*02e4*/ 	.word	0x00000190


	//   ....[3]....
        /*02e8*/ 	.word	0x000003c0


	//   ....[4]....
        /*02ec*/ 	.word	0x00000520


	//   ....[5]....
        /*02f0*/ 	.word	0x00000640


	//   ....[6]....
        /*02f4*/ 	.word	0x000007a0


	//   ....[7]....
        /*02f8*/ 	.word	0x00001500


	//   ....[8]....
        /*02fc*/ 	.word	0x00002370


	//   ....[9]....
        /*0300*/ 	.word	0x00002fc0


	//   ....[10]....
        /*0304*/ 	.word	0x000030c0


	//   ....[11]....
        /*0308*/ 	.word	0x00003190


	//   ....[12]....
        /*030c*/ 	.word	0x00003e00


	//   ....[13]....
        /*0310*/ 	.word	0x00003e70


	//   ....[14]....
        /*0314*/ 	.word	0x00005af0


	//   ....[15]....
        /*0318*/ 	.word	0x00006710


	//   ....[16]....
        /*031c*/ 	.word	0x00006760


	//   ....[17]....
        /*0320*/ 	.word	0x00006780


	//   ....[18]....
        /*0324*/ 	.word	0x00007400


	//   ....[19]....
        /*0328*/ 	.word	0x00007480


	//   ....[20]....
        /*032c*/ 	.word	0x00009ce0


	//   ....[21]....
        /*0330*/ 	.word	0x00009d10


	//   ....[22]....
        /*0334*/ 	.word	0x00009d30


	//   ....[23]....
        /*0338*/ 	.word	0x00009d50


	//   ....[24]....
        /*033c*/ 	.word	0x0000b650


	//   ....[25]....
        /*0340*/ 	.word	0x0000b660


	//   ....[26]....
        /*0344*/ 	.word	0x0000b6e0


	//   ....[27]....
        /*0348*/ 	.word	0x0000b6f0


	//   ....[28]....
        /*034c*/ 	.word	0x0000c150


	//   ....[29]....
        /*0350*/ 	.word	0x0000c160


	//   ....[30]....
        /*0354*/ 	.word	0x0000c170


	//   ....[31]....
        /*0358*/ 	.word	0x0000c180


	//   ....[32]....
        /*035c*/ 	.word	0x0000c190


	//   ....[33]....
        /*0360*/ 	.word	0x0000c1a0


	//   ....[34]....
        /*0364*/ 	.word	0x0000c1b0


	//   ....[35]....
        /*0368*/ 	.word	0x0000c1c0


	//   ....[36]....
        /*036c*/ 	.word	0x0000c1f0


	//   ....[37]....
        /*0370*/ 	.word	0x0000c200


	//   ....[38]....
        /*0374*/ 	.word	0x0000c220


	//   ....[39]....
        /*0378*/ 	.word	0x0000c230


	//   ....[40]....
        /*037c*/ 	.word	0x0000c260


	//   ....[41]....
        /*0380*/ 	.word	0x0000c270


	//   ....[42]....
        /*0384*/ 	.word	0x0000c2a0


	//   ....[43]....
        /*0388*/ 	.word	0x0000c2c0


	//   ....[44]....
        /*038c*/ 	.word	0x0000c700


	//   ....[45]....
        /*0390*/ 	.word	0x0000c740


	//   ....[46]....
        /*0394*/ 	.word	0x0000c780


	//   ....[47]....
        /*0398*/ 	.word	0x0000c7c0


	//   ....[48]....
        /*039c*/ 	.word	0x0000cc80


	//   ....[49]....
        /*03a0*/ 	.word	0x0000ccc0


	//   ....[50]....
        /*03a4*/ 	.word	0x0000cce0


	//   ....[51]....
        /*03a8*/ 	.word	0x0000cd10


	//   ....[52]....
        /*03ac*/ 	.word	0x0000cd30


	//   ....[53]....
        /*03b0*/ 	.word	0x0000cd50


	//   ....[54]....
        /*03b4*/ 	.word	0x0000cd60


	//   ....[55]....
        /*03b8*/ 	.word	0x0000cd90


	//   ....[56]....
        /*03bc*/ 	.word	0x0000d670


	//   ....[57]....
        /*03c0*/ 	.word	0x0000d6a0


	//   ....[58]....
        /*03c4*/ 	.word	0x0000d6e0


	//   ....[59]....
        /*03c8*/ 	.word	0x0000d710


	//   ....[60]....
        /*03cc*/ 	.word	0x0000d720


	//   ....[61]....
        /*03d0*/ 	.word	0x0000d730


	//   ....[62]....
        /*03d4*/ 	.word	0x0000d740


	//   ....[63]....
        /*03d8*/ 	.word	0x0000d760


	//   ....[64]....
        /*03dc*/ 	.word	0x0000d8a0


	//   ....[65]....
        /*03e0*/ 	.word	0x0000da90


	//   ....[66]....
        /*03e4*/ 	.word	0x0000dac0


	//   ....[67]....
        /*03e8*/ 	.word	0x0000daf0


	//   ....[68]....
        /*03ec*/ 	.word	0x0000db20


	//   ....[69]....
        /*03f0*/ 	.word	0x0000db50


	//   ....[70]....
        /*03f4*/ 	.word	0x0000db90


	//   ....[71]....
        /*03f8*/ 	.word	0x0000dd10


	//   ....[72]....
        /*03fc*/ 	.word	0x0000dd40


	//   ....[73]....
        /*0400*/ 	.word	0x0000dd70


	//   ....[74]....
        /*0404*/ 	.word	0x0000dda0


	//   ....[75]....
        /*0408*/ 	.word	0x0000ddd0


	//   ....[76]....
        /*040c*/ 	.word	0x0000de10


	//   ....[77]....
        /*0410*/ 	.word	0x0000dea0


	//   ....[78]....
        /*0414*/ 	.word	0x0000df30


	//   ....[79]....
        /*0418*/ 	.word	0x0000dfe0


	//   ....[80]....
        /*041c*/ 	.word	0x0000f570


	//   ....[81]....
        /*0420*/ 	.word	0x00010180


	//   ....[82]....
        /*0424*/ 	.word	0x000101b0


	//   ....[83]....
        /*0428*/ 	.word	0x00010220


	//   ....[84]....
        /*042c*/ 	.word	0x00010260


	//   ....[85]....
        /*0430*/ 	.word	0x000102a0


	//   ....[86]....
        /*0434*/ 	.word	0x000102d0


	//   ....[87]....
        /*0438*/ 	.word	0x000102e0


	//   ....[88]....
        /*043c*/ 	.word	0x000102f0


	//   ....[89]....
        /*0440*/ 	.word	0x00010300


	//   ....[90]....
        /*0444*/ 	.word	0x00010320


	//   ....[91]....
        /*0448*/ 	.word	0x00010370


	//   ....[92]....
        /*044c*/ 	.word	0x000103e0


	//   ....[93]....
        /*0450*/ 	.word	0x00011920


	//   ....[94]....
        /*0454*/ 	.word	0x00011950


	//   ....[95]....
        /*0458*/ 	.word	0x00011980


	//   ....[96]....
        /*045c*/ 	.word	0x000119b0


	//   ....[97]....
        /*0460*/ 	.word	0x000119c0


	//   ....[98]....
        /*0464*/ 	.word	0x000119e0


	//   ....[99]....
        /*0468*/ 	.word	0x00011a00


	//   ....[100]....
        /*046c*/ 	.word	0x00011a40


	//   ....[101]....
        /*0470*/ 	.word	0x00011b80


	//   ....[102]....
        /*0474*/ 	.word	0x00011bb0


	//   ....[103]....
        /*0478*/ 	.word	0x00011bf0


	//   ....[104]....
        /*047c*/ 	.word	0x00011c20


	//   ....[105]....
        /*0480*/ 	.word	0x00011c50


	//   ....[106]....
        /*0484*/ 	.word	0x00011c80


	//   ....[107]....
        /*0488*/ 	.word	0x00011d20


	//   ....[108]....
        /*048c*/ 	.word	0x00011dc0


	//   ....[109]....
        /*0490*/ 	.word	0x00011e70


	//   ....[110]....
        /*0494*/ 	.word	0x00012470


	//   ....[111]....
        /*0498*/ 	.word	0x00012a40


	//   ....[112]....
        /*049c*/ 	.word	0x00012c00


	//   ....[113]....
        /*04a0*/ 	.word	0x00012c70


	//   ....[114]....
        /*04a4*/ 	.word	0x00012cf0


	//   ....[115]....
        /*04a8*/ 	.word	0x00012da0


	//   ....[116]....
        /*04ac*/ 	.word	0x00012e20


	//   ....[117]....
        /*04b0*/ 	.word	0x00012ec0


	//   ....[118]....
        /*04b4*/ 	.word	0x00012f40


	//   ....[119]....
        /*04b8*/ 	.word	0x00012ff0


	//   ....[120]....
        /*04bc*/ 	.word	0x00013050


	//   ....[121]....
        /*04c0*/ 	.word	0x00013110


	//   ....[122]....
        /*04c4*/ 	.word	0x00013180


	//   ....[123]....
        /*04c8*/ 	.word	0x00013220


	//   ....[124]....
        /*04cc*/ 	.word	0x00013560


	//----- nvinfo : EIATTR_REG_RECONFIG
	.align		4
.L_1633:
        /*04d0*/ 	.byte	0x01, 0x54
	.zero		2


	//----- nvinfo : EIATTR_SYSCALL_OFFSETS
	.align		4
        /*04d4*/ 	.byte	0x04, 0x46
        /*04d6*/ 	.short	(.L_1635 - .L_1634)


	//   ....[0]....
.L_1634:
        /*04d8*/ 	.word	0x000016e0


	//   ....[1]....
        /*04dc*/ 	.word	0x0000f020


	//   ....[2]....
        /*04e0*/ 	.word	0x0000f180


	//   ....[3]....
        /*04e4*/ 	.word	0x0000f2d0


	//   ....[4]....
        /*04e8*/ 	.word	0x0000f410


	//   ....[5]....
        /*04ec*/ 	.word	0x0000fce0


	//----- nvinfo : EIATTR_MBARRIER_INSTR_OFFSETS
	.align		4
.L_1635:
        /*04f0*/ 	.byte	0x04, 0x39
        /*04f2*/ 	.short	(.L_1637 - .L_1636)


	//   ....[0]....
.L_1636:
        /*04f4*/ 	.word	0x00000270
        /*04f8*/ 	.word	0x000000ff
        /*04fc*/ 	.word	0x00013200
        /*0500*/ 	.short	0x0100
        /*0502*/ 	.byte	0x08
	.zero		1


	//   ....[1]....
        /*0504*/ 	.word	0x00000280
        /*0508*/ 	.word	0x000000ff
        /*050c*/ 	.word	0x00013220
        /*0510*/ 	.short	0x0100
        /*0512*/ 	.byte	0x08
	.zero		1


	//   ....[2]....
        /*0514*/ 	.word	0x00000370
        /*0518*/ 	.word	0x000000ff
        /*051c*/ 	.word	0x00013230
        /*0520*/ 	.short	0x0100
        /*0522*/ 	.byte	0x08
	.zero		1


	//   ....[3]....
        /*0524*/ 	.word	0x00000380
        /*0528*/ 	.word	0x000000ff
        /*052c*/ 	.word	0x00013240
        /*0530*/ 	.short	0x0100
        /*0532*/ 	.byte	0x08
	.zero		1


	//   ....[4]....
        /*0534*/ 	.word	0x00000390
        /*0538*/ 	.word	0x000000ff
        /*053c*/ 	.word	0x00013238
        /*0540*/ 	.short	0x0100
        /*0542*/ 	.byte	0x08
	.zero		1


	//   ....[5]....
        /*0544*/ 	.word	0x000003a0
        /*0548*/ 	.word	0x000000ff
        /*054c*/ 	.word	0x00013248
        /*0550*/ 	.short	0x0100
        /*0552*/ 	.byte	0x08
	.zero		1


	//   ....[6]....
        /*0554*/ 	.word	0x000004d0
        /*0558*/ 	.word	0x000000ff
        /*055c*/ 	.word	0x00013250
        /*0560*/ 	.short	0x0100
        /*0562*/ 	.byte	0x08
	.zero		1


	//   ....[7]....
        /*0564*/ 	.word	0x000004e0
        /*0568*/ 	.word	0x000000ff
        /*056c*/ 	.word	0x00013260
        /*0570*/ 	.short	0x0100
        /*0572*/ 	.byte	0x08
	.zero		1


	//   ....[8]....
        /*0574*/ 	.word	0x000004f0
        /*0578*/ 	.word	0x000000ff
        /*057c*/ 	.word	0x00013258
        /*0580*/ 	.short	0x0100
        /*0582*/ 	.byte	0x08
	.zero		1


	//   ....[9]....
        /*0584*/ 	.word	0x00000500
        /*0588*/ 	.word	0x000000ff
        /*058c*/ 	.word	0x00013268
        /*0590*/ 	.short	0x0100
        /*0592*/ 	.byte	0x08
	.zero		1


	//   ....[10]....
        /*0594*/ 	.word	0x000005f0
        /*0598*/ 	.word	0x000000ff
        /*059c*/ 	.word	0x00013270
        /*05a0*/ 	.short	0x0100
        /*05a2*/ 	.byte	0x06
	.zero		1


	//   ....[11]....
        /*05a4*/ 	.word	0x00000600
        /*05a8*/ 	.word	0x000000ff
        /*05ac*/ 	.word	0x00013280
        /*05b0*/ 	.short	0x0100
        /*05b2*/ 	.byte	0x06
	.zero		1


	//   ....[12]....
        /*05b4*/ 	.word	0x00000610
        /*05b8*/ 	.word	0x000000ff
        /*05bc*/ 	.word	0x00013278
        /*05c0*/ 	.short	0x0100
        /*05c2*/ 	.byte	0x06
	.zero		1


	//   ....[13]....
        /*05c4*/ 	.word	0x00000620
        /*05c8*/ 	.word	0x000000ff
        /*05cc*/ 	.word	0x00013288
        /*05d0*/ 	.short	0x0100
        /*05d2*/ 	.byte	0x06
	.zero		1


	//   ....[14]....
        /*05d4*/ 	.word	0x00000750
        /*05d8*/ 	.word	0x000000ff
        /*05dc*/ 	.word	0x00013290
        /*05e0*/ 	.short	0x0100
        /*05e2*/ 	.byte	0x08
	.zero		1


	//   ....[15]....
        /*05e4*/ 	.word	0x00000760
        /*05e8*/ 	.word	0x000000ff
        /*05ec*/ 	.word	0x000132a0
        /*05f0*/ 	.short	0x0100
        /*05f2*/ 	.byte	0x08
	.zero		1


	//   ....[16]....
        /*05f4*/ 	.word	0x00000770
        /*05f8*/ 	.word	0x000000ff
        /*05fc*/ 	.word	0x00013298
        /*0600*/ 	.short	0x0100
        /*0602*/ 	.byte	0x08
	.zero		1


	//   ....[17]....
        /*0604*/ 	.word	0x00000780
        /*0608*/ 	.word	0x000000ff
        /*060c*/ 	.word	0x000132a8
        /*0610*/ 	.short	0x0100
        /*0612*/ 	.byte	0x08
	.zero		1


	//   ....[18]....
        /*0614*/ 	.word	0x000008b0
        /*0618*/ 	.word	0x000000ff
        /*061c*/ 	.word	0x000132b0
        /*0620*/ 	.short	0x0100
        /*0622*/ 	.byte	0x08
	.zero		1


	//   ....[19]....
        /*0624*/ 	.word	0x000008c0
        /*0628*/ 	.word	0x000000ff
        /*062c*/ 	.word	0x000132c0
        /*0630*/ 	.short	0x0100
        /*0632*/ 	.byte	0x08
	.zero		1


	//   ....[20]....
        /*0634*/ 	.word	0x000008d0
        /*0638*/ 	.word	0x000000ff
        /*063c*/ 	.word	0x000132b8
        /*0640*/ 	.short	0x0100
        /*0642*/ 	.byte	0x08
	.zero		1


	//   ....[21]....
        /*0644*/ 	.word	0x000008e0
        /*0648*/ 	.word	0x000000ff
        /*064c*/ 	.word	0x000132c8
        /*0650*/ 	.short	0x0100
        /*0652*/ 	.byte	0x08
	.zero		1


	//   ....[22]....
        /*0654*/ 	.word	0x00001a10
        /*0658*/ 	.word	0x000000ff
        /*065c*/ 	.word	0x00013200
        /*0660*/ 	.short	0x010a
        /*0662*/ 	.byte	0x2d
	.zero		1


	//   ....[23]....
        /*0664*/ 	.word	0x00001ab0
        /*0668*/ 	.word	0x00000002
        /*066c*/ 	.word	0x00013230
        /*0670*/ 	.short	0x010a
        /*0672*/ 	.byte	0x3f
	.zero		1


	//   ....[24]....
        /*0674*/ 	.word	0x00001af0
        /*0678*/ 	.word	0x00000002
        /*067c*/ 	.word	0x00013230
        /*0680*/ 	.short	0x010a
        /*0682*/ 	.byte	0x3f
	.zero		1


	//   ....[25]....
        /*0684*/ 	.word	0x00004220
        /*0688*/ 	.word	0x00000028
        /*068c*/ 	.word	0x00000000
        /*0690*/ 	.short	0x0101
        /*0692*/ 	.byte	0x3f
	.zero		1


	//   ....[26]....
        /*0694*/ 	.word	0x00004f40
        /*0698*/ 	.word	0x000000ff
        /*069c*/ 	.word	0x00013230
        /*06a0*/ 	.short	0x010a
        /*06a2*/ 	.byte	0x15
	.zero		1


	//   ....[27]....
        /*06a4*/ 	.word	0x00004f80
        /*06a8*/ 	.word	0x000000ff
        /*06ac*/ 	.word	0x00013230
        /*06b0*/ 	.short	0x010a
        /*06b2*/ 	.byte	0x15
	.zero		1


	//   ....[28]....
        /*06b4*/ 	.word	0x000053d0
        /*06b8*/ 	.word	0x000000ff
        /*06bc*/ 	.word	0x00013250
        /*06c0*/ 	.short	0x010a
        /*06c2*/ 	.byte	0x0b
	.zero		1


	//   ....[29]....
        /*06c4*/ 	.word	0x00005410
        /*06c8*/ 	.word	0x000000ff
        /*06cc*/ 	.word	0x00013250
        /*06d0*/ 	.short	0x010a
        /*06d2*/ 	.byte	0x0b
	.zero		1


	//   ....[30]....
        /*06d4*/ 	.word	0x00007f40
        /*06d8*/ 	.word	0x00000002
        /*06dc*/ 	.word	0x00000000
        /*06e0*/ 	.short	0x0101
        /*06e2*/ 	.byte	0x3f
	.zero		1


	//   ....[31]....
        /*06e4*/ 	.word	0x000081f0
        /*06e8*/ 	.word	0x000000ff
        /*06ec*/ 	.word	0x00000000
        /*06f0*/ 	.short	0x0101
        /*06f2*/ 	.byte	0x06
	.zero		1


	//   ....[32]....
        /*06f4*/ 	.word	0x00008730
        /*06f8*/ 	.word	0x000000ff
        /*06fc*/ 	.word	0x00013230
        /*0700*/ 	.short	0x010a
        /*0702*/ 	.byte	0x06
	.zero		1


	//   ....[33]....
        /*0704*/ 	.word	0x00008770
        /*0708*/ 	.word	0x000000ff
        /*070c*/ 	.word	0x00013230
        /*0710*/ 	.short	0x010a
        /*0712*/ 	.byte	0x06
	.zero		1


	//   ....[34]....
        /*0714*/ 	.word	0x00008bc0
        /*0718*/ 	.word	0x000000ff
        /*071c*/ 	.word	0x00013250
        /*0720*/ 	.short	0x010a
        /*0722*/ 	.byte	0x0b
	.zero		1


	//   ....[35]....
        /*0724*/ 	.word	0x00008c00
        /*0728*/ 	.word	0x000000ff
        /*072c*/ 	.word	0x00013250
        /*0730*/ 	.short	0x010a
        /*0732*/ 	.byte	0x0b
	.zero		1


	//   ....[36]....
        /*0734*/ 	.word	0x0000aba0
        /*0738*/ 	.word	0x00000002
        /*073c*/ 	.word	0x00000000
        /*0740*/ 	.short	0x0101
        /*0742*/ 	.byte	0x3f
	.zero		1


	//   ....[37]....
        /*0744*/ 	.word	0x0000ae70
        /*0748*/ 	.word	0x000000ff
        /*074c*/ 	.word	0x00000000
        /*0750*/ 	.short	0x0101
        /*0752*/ 	.byte	0x06
	.zero		1


	//   ....[38]....
        /*0754*/ 	.word	0x0000b320
        /*0758*/ 	.word	0x000000ff
        /*075c*/ 	.word	0x00013250
        /*0760*/ 	.short	0x010a
        /*0762*/ 	.byte	0x0e
	.zero		1


	//   ....[39]....
        /*0764*/ 	.word	0x0000b360
        /*0768*/ 	.word	0x000000ff
        /*076c*/ 	.word	0x00013250
        /*0770*/ 	.short	0x010a
        /*0772*/ 	.byte	0x0e
	.zero		1


	//   ....[40]....
        /*0774*/ 	.word	0x0000b9d0
        /*0778*/ 	.word	0x000000ff
        /*077c*/ 	.word	0x00000000
        /*0780*/ 	.short	0x0101
        /*0782*/ 	.byte	0x04
	.zero		1


	//   ....[41]....
        /*0784*/ 	.word	0x0000cd40
        /*0788*/ 	.word	0x00000000
        /*078c*/ 	.word	0x00000000
        /*0790*/ 	.short	0x0101
        /*0792*/ 	.byte	0x3f
	.zero		1


	//   ....[42]....
        /*0794*/ 	.word	0x0000f7a0
        /*0798*/ 	.word	0x00000005
        /*079c*/ 	.word	0x00013280
        /*07a0*/ 	.short	0x010a
        /*07a2*/ 	.byte	0x3f
	.zero		1


	//   ....[43]....
        /*07a4*/ 	.word	0x0000f930
        /*07a8*/ 	.word	0x00000005
        /*07ac*/ 	.word	0x00013240
        /*07b0*/ 	.short	0x010a
        /*07b2*/ 	.byte	0x3f
	.zero		1


	//   ....[44]....
        /*07b4*/ 	.word	0x000104a0
        /*07b8*/ 	.word	0x00000010
        /*07bc*/ 	.word	0x00013200
        /*07c0*/ 	.short	0x0107
        /*07c2*/ 	.byte	0x3f
	.zero		1


	//   ....[45]....
        /*07c4*/ 	.word	0x00010590
        /*07c8*/ 	.word	0x00000010
        /*07cc*/ 	.word	0x00013200
        /*07d0*/ 	.short	0x0101
        /*07d2*/ 	.byte	0x3f
	.zero		1


	//   ....[46]....
        /*07d4*/ 	.word	0x000105c0
        /*07d8*/ 	.word	0x00000010
        /*07dc*/ 	.word	0x00013220
        /*07e0*/ 	.short	0x010a
        /*07e2*/ 	.byte	0x3f
	.zero		1


	//   ....[47]....
        /*07e4*/ 	.word	0x00010870
        /*07e8*/ 	.word	0x00000004
        /*07ec*/ 	.word	0x00013280
        /*07f0*/ 	.short	0x010a
        /*07f2*/ 	.byte	0x3f
	.zero		1


	//   ....[48]....
        /*07f4*/ 	.word	0x00010ac0
        /*07f8*/ 	.word	0x00000004
        /*07fc*/ 	.word	0x00013240
        /*0800*/ 	.short	0x010a
        /*0802*/ 	.byte	0x3f
	.zero		1


	//   ....[49]....
        /*0804*/ 	.word	0x00010d80
        /*0808*/ 	.word	0x00000003
        /*080c*/ 	.word	0x00013270
        /*0810*/ 	.short	0x010a
        /*0812*/ 	.byte	0x3f
	.zero		1


	//   ....[50]....
        /*0814*/ 	.word	0x00010e00
        /*0818*/ 	.word	0x00000003
        /*081c*/ 	.word	0x00013260
        /*0820*/ 	.short	0x010a
        /*0822*/ 	.byte	0x3f
	.zero		1


	//   ....[51]....
        /*0824*/ 	.word	0x000110e0
        /*0828*/ 	.word	0x00000003
        /*082c*/ 	.word	0x00013250
        /*0830*/ 	.short	0x0101
        /*0832*/ 	.byte	0x3f
	.zero		1


	//   ....[52]....
        /*0834*/ 	.word	0x00011160
        /*0838*/ 	.word	0x00000002
        /*083c*/ 	.word	0x00000000
        /*0840*/ 	.short	0x0101
        /*0842*/ 	.byte	0x3f
	.zero		1


	//   ....[53]....
        /*0844*/ 	.word	0x00011350
        /*0848*/ 	.word	0x00000002
        /*084c*/ 	.word	0x00013270
        /*0850*/ 	.short	0x010a
        /*0852*/ 	.byte	0x3f
	.zero		1


	//   ....[54]....
        /*0854*/ 	.word	0x000113d0
        /*0858*/ 	.word	0x00000002
        /*085c*/ 	.word	0x00013260
        /*0860*/ 	.short	0x010a
        /*0862*/ 	.byte	0x3f
	.zero		1


	//   ....[55]....
        /*0864*/ 	.word	0x000116a0
        /*0868*/ 	.word	0x00000002
        /*086c*/ 	.word	0x00013250
        /*0870*/ 	.short	0x0101
        /*0872*/ 	.byte	0x3f
	.zero		1


	//   ....[56]....
        /*0874*/ 	.word	0x000116f0
        /*0878*/ 	.word	0x00000000
        /*087c*/ 	.word	0x00000000
        /*0880*/ 	.short	0x0101
        /*0882*/ 	.byte	0x3f
	.zero		1


	//   ....[57]....
        /*0884*/ 	.word	0x000123f0
        /*0888*/ 	.word	0x00000007
        /*088c*/ 	.word	0x00013220
        /*0890*/ 	.short	0x010a
        /*0892*/ 	.byte	0x3f
	.zero		1


	//   ....[58]....
        /*0894*/ 	.word	0x00012590
        /*0898*/ 	.word	0x00000005
        /*089c*/ 	.word	0x00000000
        /*08a0*/ 	.short	0x010a
        /*08a2*/ 	.byte	0x3f
	.zero		1


	//   ....[59]....
        /*08a4*/ 	.word	0x00012600
        /*08a8*/ 	.word	0x00000003
        /*08ac*/ 	.word	0x00000000
        /*08b0*/ 	.short	0x010a
        /*08b2*/ 	.byte	0x3f
	.zero		1


	//   ....[60]....
        /*08b4*/ 	.word	0x00012650
        /*08b8*/ 	.word	0x00000003
        /*08bc*/ 	.word	0x00013260
        /*08c0*/ 	.short	0x010a
        /*08c2*/ 	.byte	0x3f
	.zero		1


	//   ....[61]....
        /*08c4*/ 	.word	0x000126a0
        /*08c8*/ 	.word	0x00000005
        /*08cc*/ 	.word	0x00013260
        /*08d0*/ 	.short	0x010a
        /*08d2*/ 	.byte	0x3f
	.zero		1


	//   ....[62]....
        /*08d4*/ 	.word	0x000126e0
        /*08d8*/ 	.word	0x00000003
        /*08dc*/ 	.word	0x00013280
        /*08e0*/ 	.short	0x010a
        /*08e2*/ 	.byte	0x3f
	.zero		1


	//   ....[63]....
        /*08e4*/ 	.word	0x00012700
        /*08e8*/ 	.word	0x00000005
        /*08ec*/ 	.word	0x00013280
        /*08f0*/ 	.short	0x010a
        /*08f2*/ 	.byte	0x3f
	.zero		1


	//   ....[64]....
        /*08f4*/ 	.word	0x00012770
        /*08f8*/ 	.word	0x00000003
        /*08fc*/ 	.word	0x00013200
        /*0900*/ 	.short	0x010a
        /*0902*/ 	.byte	0x3f
	.zero		1


	//   ....[65]....
        /*0904*/ 	.word	0x000127c0
        /*0908*/ 	.word	0x00000002
        /*090c*/ 	.word	0x00013230
        /*0910*/ 	.short	0x010a
        /*0912*/ 	.byte	0x3f
	.zero		1


	//   ....[66]....
        /*0914*/ 	.word	0x00012820
        /*0918*/ 	.word	0x00000008
        /*091c*/ 	.word	0x00013230
        /*0920*/ 	.short	0x010a
        /*0922*/ 	.byte	0x3f
	.zero		1


	//   ....[67]....
        /*0924*/ 	.word	0x00012880
        /*0928*/ 	.word	0x00000008
        /*092c*/ 	.word	0x00013250
        /*0930*/ 	.short	0x010a
        /*0932*/ 	.byte	0x3f
	.zero		1


	//   ....[68]....
        /*0934*/ 	.word	0x000128e0
        /*0938*/ 	.word	0x00000008
        /*093c*/ 	.word	0x00013230
        /*0940*/ 	.short	0x010a
        /*0942*/ 	.byte	0x3f
	.zero		1


	//   ....[69]....
        /*0944*/ 	.word	0x00012940
        /*0948*/ 	.word	0x00000008
        /*094c*/ 	.word	0x00013250
        /*0950*/ 	.short	0x010a
        /*0952*/ 	.byte	0x3f
	.zero		1


	//   ....[70]....
        /*0954*/ 	.word	0x000129a0
        /*0958*/ 	.word	0x00000005
        /*095c*/ 	.word	0x00013250
        /*0960*/ 	.short	0x010a
        /*0962*/ 	.byte	0x3f
	.zero		1


	//   ....[71]....
        /*0964*/ 	.word	0x00012af0
        /*0968*/ 	.word	0x00000005
        /*096c*/ 	.word	0x00013280
        /*0970*/ 	.short	0x010a
        /*0972*/ 	.byte	0x3f
	.zero		1


	//   ....[72]....
        /*0974*/ 	.word	0x00012b40
        /*0978*/ 	.word	0x00000005
        /*097c*/ 	.word	0x00013240
        /*0980*/ 	.short	0x010a
        /*0982*/ 	.byte	0x3f
	.zero		1


	//   ....[73]....
        /*0984*/ 	.word	0x00013250
        /*0988*/ 	.word	0x00000010
        /*098c*/ 	.word	0x00013220
        /*0990*/ 	.short	0x010a
        /*0992*/ 	.byte	0x3f
	.zero		1


	//   ....[74]....
        /*0994*/ 	.word	0x000132a0
        /*0998*/ 	.word	0x00000004
        /*099c*/ 	.word	0x00013280
        /*09a0*/ 	.short	0x010a
        /*09a2*/ 	.byte	0x3f
	.zero		1


	//   ....[75]....
        /*09a4*/ 	.word	0x000132f0
        /*09a8*/ 	.word	0x00000004
        /*09ac*/ 	.word	0x00013240
        /*09b0*/ 	.short	0x010a
        /*09b2*/ 	.byte	0x3f
	.zero		1


	//   ....[76]....
        /*09b4*/ 	.word	0x00013340
        /*09b8*/ 	.word	0x00000003
        /*09bc*/ 	.word	0x00013270
        /*09c0*/ 	.short	0x010a
        /*09c2*/ 	.byte	0x3f
	.zero		1


	//   ....[77]....
        /*09c4*/ 	.word	0x00013390
        /*09c8*/ 	.word	0x00000003
        /*09cc*/ 	.word	0x00013260
        /*09d0*/ 	.short	0x010a
        /*09d2*/ 	.byte	0x3f
	.zero		1


	//   ....[78]....
        /*09d4*/ 	.word	0x000133e0
        /*09d8*/ 	.word	0x00000002
        /*09dc*/ 	.word	0x00013270
        /*09e0*/ 	.short	0x010a
        /*09e2*/ 	.byte	0x3f
	.zero		1


	//   ....[79]....
        /*09e4*/ 	.word	0x00013430
        /*09e8*/ 	.word	0x00000002
        /*09ec*/ 	.word	0x00013260
        /*09f0*/ 	.short	0x010a
        /*09f2*/ 	.byte	0x3f
	.zero		1


	//   ....[80]....
        /*09f4*/ 	.word	0x00013480
        /*09f8*/ 	.word	0x00000007
        /*09fc*/ 	.word	0x00013220
        /*0a00*/ 	.short	0x010a
        /*0a02*/ 	.byte	0x3f
	.zero		1


	//   ....[81]....
        /*0a04*/ 	.word	0x00013620
        /*0a08*/ 	.word	0x00000005
        /*0a0c*/ 	.word	0x00000000
        /*0a10*/ 	.short	0x010a
        /*0a12*/ 	.byte	0x3f
	.zero		1


	//   ....[82]....
        /*0a14*/ 	.word	0x00013670
        /*0a18*/ 	.word	0x00000003
        /*0a1c*/ 	.word	0x00000000
        /*0a20*/ 	.short	0x010a
        /*0a22*/ 	.byte	0x3f
	.zero		1


	//   ....[83]....
        /*0a24*/ 	.word	0x000136c0
        /*0a28*/ 	.word	0x00000003
        /*0a2c*/ 	.word	0x00013260
        /*0a30*/ 	.short	0x010a
        /*0a32*/ 	.byte	0x3f
	.zero		1


	//   ....[84]....
        /*0a34*/ 	.word	0x00013710
        /*0a38*/ 	.word	0x00000005
        /*0a3c*/ 	.word	0x00013260
        /*0a40*/ 	.short	0x010a
        /*0a42*/ 	.byte	0x3f
	.zero		1


	//   ....[85]....
        /*0a44*/ 	.word	0x00013760
        /*0a48*/ 	.word	0x00000003
        /*0a4c*/ 	.word	0x00013280
        /*0a50*/ 	.short	0x010a
        /*0a52*/ 	.byte	0x3f
	.zero		1


	//----- nvinfo : EIATTR_NUM_MBARRIERS
	.align		4
.L_1637:
        /*0a54*/ 	.byte	0x03, 0x38
        /*0a56*/ 	.short	0x0016


	//----- nvinfo : EIATTR_EXIT_INSTR_OFFSETS
	.align		4
        /*0a58*/ 	.byte	0x04, 0x1c
        /*0a5a*/ 	.short	(.L_1639 - .L_1638)


	//   ....[0]....
.L_1638:
        /*0a5c*/ 	.word	0x00000a40


	//   ....[1]....
        /*0a60*/ 	.word	0x0000d860


	//   ....[2]....
        /*0a64*/ 	.word	0x00012750


	//----- nvinfo : EIATTR_MAX_THREADS
	.align		4
.L_1639:
        /*0a68*/ 	.byte	0x04, 0x05
        /*0a6a*/ 	.short	(.L_1641 - .L_1640)
.L_1640:
        /*0a6c*/ 	.word	0x00000200
        /*0a70*/ 	.word	0x00000001
        /*0a74*/ 	.word	0x00000001


	//----- nvinfo : EIATTR_CRS_STACK_SIZE
	.align		4
.L_1641:
        /*0a78*/ 	.byte	0x04, 0x1e
        /*0a7a*/ 	.short	(.L_1643 - .L_1642)
.L_1642:
        /*0a7c*/ 	.word	0x00000000


	//----- nvinfo : EIATTR_CBANK_PARAM_SIZE
	.align		4
.L_1643:
        /*0a80*/ 	.byte	0x03, 0x19
        /*0a82*/ 	.short	0x0af0


	//----- nvinfo : EIATTR_PARAM_CBANK
	.align		4
        /*0a84*/ 	.byte	0x04, 0x0a
        /*0a86*/ 	.short	(.L_1645 - .L_1644)
	.align		4
.L_1644:
        /*0a88*/ 	.word	index@(.nv.constant0._ZN7cutlass13device_kernelIN5flash11enable_sm90INS1_16FlashAttnFwdSm90INS1_25CollectiveMainloopFwdSm90ILi2EN4cute5tupleIJNS5_1CILi1EEES8_S8_EEENS6_IJNS7_ILi192EEENS7_ILi160EEENS7_ILi64EEEEEELi64ENS_12float_e4m3_tEfNS_4arch4Sm90ELb1ELb0ELb1ELb1ELb0ELb0ELb0ELb1ELb1ELb1ELb0ELb0EEENS1_21CollectiveEpilogueFwdINS6_IJSA_SC_SB_EEES9_NS_10bfloat16_tESG_Li384ELb1ELb1ELb0ELb1EEENS1_36VarlenDynamicPersistentTileSchedulerILi192ELi160ELi384ELi128ELb0ELb1ELb1ELb1ELb1ELb1EEEEEEEEEvNT_6ParamsE)
        /*0a8c*/ 	.short	0x0210
        /*0a8e*/ 	.short	0x0af0


	//----- nvinfo : EIATTR_SW_WAR
	.align		4
.L_1645:
        /*0a90*/ 	.byte	0x04, 0x36
        /*0a92*/ 	.short	(.L_1647 - .L_1646)
.L_1646:
        /*0a94*/ 	.word	0x00000008
.L_1647:


//--------------------- .nv.info._ZN7cutlass13device_kernelIN5flash11enable_sm90INS1_16FlashAttnFwdSm90INS1_25CollectiveMainloopFwdSm90ILi2EN4cute5tupleIJNS5_1CILi1EEES8_S8_EEENS6_IJNS7_ILi192EEENS7_ILi160EEENS7_ILi64EEEEEELi64ENS_12float_e4m3_tEfNS_4arch4Sm90ELb1ELb0ELb1ELb1ELb0ELb1ELb0ELb1ELb1ELb1ELb0ELb0EEENS1_21CollectiveEpilogueFwdINS6_IJSA_SC_SB_EEES9_NS_10bfloat16_tESG_Li384ELb1ELb1ELb0ELb1EEENS1_36VarlenDynamicPersistentTileSchedulerILi192ELi160ELi384ELi128ELb0ELb1ELb1ELb1ELb1ELb1EEEEEEEEEvNT_6ParamsE --------------------------
	.section	.nv.info._ZN7cutlass13device_kernelIN5flash11enable_sm90INS1_16FlashAttnFwdSm90INS1_25CollectiveMainloopFwdSm90ILi2EN4cute5tupleIJNS5_1CILi1EEES8_S8_EEENS6_IJNS7_ILi192EEENS7_ILi160EEENS7_ILi64EEEEEELi64ENS_12float_e4m3_tEfNS_4arch4Sm90ELb1ELb0ELb1ELb1ELb0ELb1ELb0ELb1ELb1ELb1ELb0ELb0EEENS1_21CollectiveEpilogueFwdINS6_IJSA_SC_SB_EEES9_NS_10bfloat16_tESG_Li384ELb1ELb1ELb0ELb1EEENS1_36VarlenDynamicPersistentTileSchedulerILi192ELi160ELi384ELi128ELb0ELb1ELb1ELb1ELb1ELb1EEEEEEEEEvNT_6ParamsE,"",@"SHT_CUDA_INFO"
	.sectionflags	@""
	.align	4


	//----- nvinfo : EIATTR_CUDA_API_VERSION
	.align		4
        /*0000*/ 	.byte	0x04, 0x37
        /*0002*/ 	.short	(.L_1649 - .L_1648)
.L_1648:
        /*0004*/ 	.word	0x00000082


	//----- nvinfo : EIATTR_KPARAM_INFO
	.align		4
.L_1649:
        /*0008*/ 	.byte	0x04, 0x17
        /*000a*/ 	.short	(.L_1651 - .L_1650)
.L_1650:
        /*000c*/ 	.word	0x00000000
        /*0010*/ 	.short	0x0000
        /*0012*/ 	.short	0x0070
        /*0014*/ 	.byte	0x00, 0xf0, 0x01, 0x2a


	//----- nvinfo : EIATTR_SPARSE_MMA_MASK
	.align		4
.L_1651:
        /*0018*/ 	.byte	0x03, 0x50
        /*001a*/ 	.short	0x0000


	//----- nvinfo : EIATTR_MAXREG_COUNT
	.align		4
        /*001c*/ 	.byte	0x03, 0x1b
        /*001e*/ 	.short	0x0080


	//----- nvinfo : EIATTR_NUM_BARRIERS
	.align		4
        /*0020*/ 	.byte	0x02, 0x4c
        /*0022*/ 	.byte	0x10
	.zero		1


	//----- nvinfo : EIATTR_EXTERNS
	.align		4
        /*0024*/ 	.byte	0x04, 0x0f
        /*0026*/ 	.short	(.L_1653 - .L_1652)


	//   ....[0]....
	.align		4
.L_1652:
        /*0028*/ 	.word	index@(__assertfail)


	//----- nvinfo : EIATTR_ANNOTATIONS
	.align		4
.L_1653:
        /*002c*/ 	.byte	0x04, 0x55
        /*002e*/ 	.short	(.L_1655 - .L_1654)


	//   ....[0]....
.L_1654:
        /* <DEDUP_REMOVED lines=101> */


	//----- nvinfo : EIATTR_MERCURY_ISA_VERSION
	.align		4
.L_1655:
        /*0668*/ 	.byte	0x03, 0x5f
        /*066a*/ 	.short	0x0101


	//----- nvinfo : EIATTR_UNUSED_LOAD_BYTE_OFFSET
	.align		4
        /*066c*/ 	.byte	0x04, 0x44
        /*066e*/ 	.short	(.L_1657 - .L_1656)


	//   ....[0]....
.L_1656:
        /*0670*/ 	.word	0x00000a90
        /*0674*/ 	.word	0x0000fff0


	//   ....[1]....
        /*0678*/ 	.word	0x00012c90
        /*067c*/ 	.word	0x0000fff0


	//----- nvinfo : EIATTR_INT_WARP_WIDE_INSTR_OFFSETS
	.align		4
.L_1657:
        /*0680*/ 	.byte	0x04, 0x31
        /*0682*/ 	.short	(.L_1659 - .L_1658)


	//   ....[0]....
.L_1658:
        /*0684*/ 	.word	0x00000180


	//   ....[1]....
        /*0688*/ 	.word	0x00000220


	//   ....[2]....
        /*068c*/ 	.word	0x00000290


	//   ....[3]....
        /*0690*/ 	.word	0x00016e30


	//   ....[4]....
        /*0694*/ 	.word	0x00016ec0


	//   ....[5]....
        /*0698*/ 	.word	0x00019570


	//   ....[6]....
        /*069c*/ 	.word	0x00019600


	//----- nvinfo : EIATTR_COOP_GROUP_MASK_REGIDS
	.align		4
.L_1659:
        /*06a0*/ 	.byte	0x04, 0x29
        /*06a2*/ 	.short	(.L_1661 - .L_1660)


	//   ....[0]....
.L_1660:
        /*06a4*/ 	.word	0xffffffff


	//   ....[1]....
        /*06a8*/ 	.word	0xffffffff


	//   ....[2]....
        /*06ac*/ 	.word	0xffffffff


	//   ....[3]....
        /*06b0*/ 	.word	0xffffffff


	//   ....[4]....
        /*06b4*/ 	.word	0xffffffff


	//   ....[5]....
        /*06b8*/ 	.word	0xffffffff


	//   ....[6]....
        /*06bc*/ 	.word	0xffffffff


	//   ....[7]....
        /*06c0*/ 	.word	0xffffffff


	//   ....[8]....
        /*06c4*/ 	.word	0xffffffff


	//   ....[9]....
        /*06c8*/ 	.word	0xffffffff


	//   ....[10]....
        /*06cc*/ 	.word	0xffffffff


	//   ....[11]....
        /*06d0*/ 	.word	0xffffffff


	//   ....[12]....
        /*06d4*/ 	.word	0xffffffff


	//   ....[13]....
        /*06d8*/ 	.word	0xffffffff


	//   ....[14]....
        /*06dc*/ 	.word	0xffffffff


	//   ....[15]....
        /*06e0*/ 	.word	0xffffffff


	//   ....[16]....
        /*06e4*/ 	.word	0xffffffff


	//   ....[17]....
        /*06e8*/ 	.word	0xffffffff


	//   ....[18]....
        /*06ec*/ 	.word	0xffffffff


	//   ....[19]....
        /*06f0*/ 	.word	0xffffffff


	//   ....[20]....
        /*06f4*/ 	.word	0xffffffff


	//   ....[21]....
        /*06f8*/ 	.word	0xffffffff


	//   ....[22]....
        /*06fc*/ 	.word	0xffffffff


	//   ....[23]....
        /*0700*/ 	.word	0xffffffff


	//   ....[24]....
        /*0704*/ 	.word	0xffffffff


	//   ....[25]....
        /*0708*/ 	.word	0xffffffff


	//   ....[26]....
        /*070c*/ 	.word	0xffffffff


	//   ....[27]....
        /*0710*/ 	.word	0xffffffff


	//   ....[28]....
        /*0714*/ 	.word	0xffffffff


	//   ....[29]....
        /*0718*/ 	.word	0xffffffff


	//   ....[30]....
        /*071c*/ 	.word	0xffffffff


	//   ....[31]....
        /*0720*/ 	.word	0xffffffff


	//   ....[32]....
        /*0724*/ 	.word	0xffffffff


	//   ....[33]....
        /*0728*/ 	.word	0xffffffff


	//   ....[34]....
        /*072c*/ 	.word	0xffffffff


	//   ....[35]....
        /*0730*/ 	.word	0xffffffff


	//   ....[36]....
        /*0734*/ 	.word	0xffffffff


	//   ....[37]....
        /*0738*/ 	.word	0xffffffff


	//   ....[38]....
        /*073c*/ 	.word	0xffffffff


	//   ....[39]....
        /*0740*/ 	.word	0xffffffff


	//   ....[40]....
        /*0744*/ 	.word	0xffffffff


	//   ....[41]....
        /*0748*/ 	.word	0xffffffff


	//   ....[42]....
        /*074c*/ 	.word	0xffffffff


	//   ....[43]....
        /*0750*/ 	.word	0xffffffff


	//   ....[44]....
        /*0754*/ 	.word	0xffffffff


	//   ....[45]....
        /*0758*/ 	.word	0xffffffff


	//   ....[46]....
        /*075c*/ 	.word	0xffffffff


	//   ....[47]....
        /*0760*/ 	.word	0xffffffff


	//   ....[48]....
        /*0764*/ 	.word	0xffffffff


	//   ....[49]....
        /*0768*/ 	.word	0xffffffff


	//   ....[50]....
        /*076c*/ 	.word	0xffffffff


	//   ....[51]....
        /*0770*/ 	.word	0xffffffff


	//   ....[52]....
        /*0774*/ 	.word	0xffffffff


	//   ....[53]....
        /*0778*/ 	.word	0xffffffff


	//   ....[54]....
        /*077c*/ 	.word	0xffffffff


	//   ....[55]....
        /*0780*/ 	.word	0xffffffff


	//   ....[56]....
        /*0784*/ 	.word	0xffffffff


	//   ....[57]....
        /*0788*/ 	.word	0xffffffff


	//   ....[58]....
        /*078c*/ 	.word	0xffffffff


	//   ....[59]....
        /*0790*/ 	.word	0xffffffff


	//   ....[60]....
        /*0794*/ 	.word	0xffffffff


	//   ....[61]....
        /*0798*/ 	.word	0xffffffff


	//   ....[62]....
        /*079c*/ 	.word	0xffffffff


	//   ....[63]....
        /*07a0*/ 	.word	0xffffffff


	//   ....[64]....
        /*07a4*/ 	.word	0xffffffff


	//   ....[65]....
        /*07a8*/ 	.word	0xffffffff


	//   ....[66]....
        /*07ac*/ 	.word	0xffffffff


	//   ....[67]....
        /*07b0*/ 	.word	0xffffffff


	//   ....[68]....
        /*07b4*/ 	.word	0xffffffff


	//   ....[69]....
        /*07b8*/ 	.word	0xffffffff


	//   ....[70]....
        /*07bc*/ 	.word	0xffffffff


	//   ....[71]....
        /*07c0*/ 	.word	0xffffffff


	//   ....[72]....
        /*07c4*/ 	.word	0xffffffff


	//   ....[73]....
        /*07c8*/ 	.word	0xffffffff


	//   ....[74]....
        /*07cc*/ 	.word	0xffffffff


	//   ....[75]....
        /*07d0*/ 	.word	0xffffffff


	//   ....[76]....
        /*07d4*/ 	.word	0xffffffff


	//   ....[77]....
        /*07d8*/ 	.word	0xffffffff


	//   ....[78]....
        /*07dc*/ 	.word	0xffffffff


	//   ....[79]....
        /*07e0*/ 	.word	0xffffffff


	//   ....[80]....
        /*07e4*/ 	.word	0xffffffff


	//   ....[81]....
        /*07e8*/ 	.word	0xffffffff


	//   ....[82]....
        /*07ec*/ 	.word	0xffffffff


	//   ....[83]....
        /*07f0*/ 	.word	0xffffffff


	//   ....[84]....
        /*07f4*/ 	.word	0xffffffff


	//   ....[85]....
        /*07f8*/ 	.word	0xffffffff


	//   ....[86]....
        /*07fc*/ 	.word	0xffffffff


	//   ....[87]....
        /*0800*/ 	.word	0xffffffff


	//   ....[88]....
        /*0804*/ 	.word	0xffffffff


	//   ....[89]....
        /*0808*/ 	.word	0xffffffff


	//   ....[90]....
        /*080c*/ 	.word	0xffffffff


	//   ....[91]....
        /*0810*/ 	.word	0xffffffff


	//   ....[92]....
        /*0814*/ 	.word	0xffffffff


	//   ....[93]....
        /*0818*/ 	.word	0xffffffff


	//   ....[94]....
        /*081c*/ 	.word	0xffffffff


	//   ....[95]....
        /*0820*/ 	.word	0xffffffff


	//   ....[96]....
        /*0824*/ 	.word	0xffffffff


	//   ....[97]....
        /*0828*/ 	.word	0xffffffff


	//   ....[98]....
        /*082c*/ 	.word	0xffffffff


	//   ....[99]....
        /*0830*/ 	.word	0xffffffff


	//   ....[100]....
        /*0834*/ 	.word	0xffffffff


	//   ....[101]....
        /*0838*/ 	.word	0xffffffff


	//   ....[102]....
        /*083c*/ 	.word	0xffffffff


	//   ....[103]....
        /*0840*/ 	.word	0xffffffff


	//   ....[104]....
        /*0844*/ 	.word	0xffffffff


	//   ....[105]....
        /*0848*/ 	.word	0xffffffff


	//   ....[106]....
        /*084c*/ 	.word	0xffffffff


	//   ....[107]....
        /*0850*/ 	.word	0xffffffff


	//   ....[108]....
        /*0854*/ 	.word	0xffffffff


	//   ....[109]....
        /*0858*/ 	.word	0xffffffff


	//   ....[110]....
        /*085c*/ 	.word	0xffffffff


	//   ....[111]....
        /*0860*/ 	.word	0xffffffff


	//   ....[112]....
        /*0864*/ 	.word	0xffffffff


	//   ....[113]....
        /*0868*/ 	.word	0xffffffff


	//   ....[114]....
        /*086c*/ 	.word	0xffffffff


	//   ....[115]....
        /*0870*/ 	.word	0xffffffff


	//   ....[116]....
        /*0874*/ 	.word	0xffffffff


	//   ....[117]....
        /*0878*/ 	.word	0xffffffff


	//   ....[118]....
        /*087c*/ 	.word	0xffffffff


	//   ....[119]....
        /*0880*/ 	.word	0xffffffff


	//   ....[120]....
        /*0884*/ 	.word	0x0500000f


	//   ....[121]....
        /*0888*/ 	.word	0x0500000f


	//   ....[122]....
        /*088c*/ 	.word	0x0500000f


	//   ....[123]....
        /*0890*/ 	.word	0x0500000f


	//   ....[124]....
        /*0894*/ 	.word	0x0500000f


	//   ....[125]....
        /*0898*/ 	.word	0x0500000f


	//   ....[126]....
        /*089c*/ 	.word	0x0500000f


	//   ....[127]....
        /*08a0*/ 	.word	0x0500000f


	//   ....[128]....
        /*08a4*/ 	.word	0x0500000f


	//   ....[129]....
        /*08a8*/ 	.word	0x0500000f


	//   ....[130]....
        /*08ac*/ 	.word	0x0500000f


	//   ....[131]....
        /*08b0*/ 	.word	0x0500000f


	//   ....[132]....
        /*08b4*/ 	.word	0x0500000f


	//   ....[133]....
        /*08b8*/ 	.word	0x0500000f


	//   ....[134]....
        /*08bc*/ 	.word	0x0500000f


	//   ....[135]....
        /*08c0*/ 	.word	0x0500000f


	//   ....[136]....
        /*08c4*/ 	.word	0x0500000f


	//   ....[137]....
        /*08c8*/ 	.word	0x0500000f


	//   ....[138]....
        /*08cc*/ 	.word	0x0500000f


	//   ....[139]....
        /*08d0*/ 	.word	0x0500000f


	//   ....[140]....
        /*08d4*/ 	.word	0x0500000f


	//   ....[141]....
        /*08d8*/ 	.word	0x0500000f


	//   ....[142]....
        /*08dc*/ 	.word	0x0500000f


	//   ....[143]....
        /*08e0*/ 	.word	0x0500000f


	//   ....[144]....
        /*08e4*/ 	.word	0x0500000f


	//   ....[145]....
        /*08e8*/ 	.word	0x0500000f


	//   ....[146]....
        /*08ec*/ 	.word	0x0500000f


	//   ....[147]....
        /*08f0*/ 	.word	0x0500000f


	//   ....[148]....
        /*08f4*/ 	.word	0x0500000f


	//   ....[149]....
        /*08f8*/ 	.word	0x0500000f


	//   ....[150]....
        /*08fc*/ 	.word	0x0500000f


	//   ....[151]....
        /*0900*/ 	.word	0x0500000f


	//   ....[152]....
        /*0904*/ 	.word	0x0500000f


	//   ....[153]....
        /*0908*/ 	.word	0x0500000f


	//   ....[154]....
        /*090c*/ 	.word	0x0500000f


	//   ....[155]....
        /*0910*/ 	.word	0x0500000f


	//   ....[156]....
        /*0914*/ 	.word	0x0500000f


	//   ....[157]....
        /*0918*/ 	.word	0x0500000f


	//   ....[158]....
        /*091c*/ 	.word	0x0500000f


	//   ....[159]....
        /*0920*/ 	.word	0x0500000f


	//----- nvinfo : EIATTR_COOP_GROUP_INSTR_OFFSETS
	.align		4
.L_1661:
        /*0924*/ 	.byte	0x04, 0x28
        /*0926*/ 	.short	(.L_1663 - .L_1662)


	//   ....[0]....
.L_1662:
        /*0928*/ 	.word	0x00000060


	//   ....[1]....
        /*092c*/ 	.word	0x00000190


	//   ....[2]....
        /*0930*/ 	.word	0x00000240


	//   ....[3]....
        /*0934*/ 	.word	0x00000400


	//   ....[4]....
        /*0938*/ 	.word	0x00000560


	//   ....[5]....
        /*093c*/ 	.word	0x00000680


	//   ....[6]....
        /*0940*/ 	.word	0x000007e0


	//   ....[7]....
        /*0944*/ 	.word	0x00005170


	//   ....[8]....
        /*0948*/ 	.word	0x00005ae0


	//   ....[9]....
        /*094c*/ 	.word	0x00005af0


	//   ....[10]....
        /*0950*/ 	.word	0x00005b00


	//   ....[11]....
        /*0954*/ 	.word	0x00005b10


	//   ....[12]....
        /*0958*/ 	.word	0x00006fe0


	//   ....[13]....
        /*095c*/ 	.word	0x00006ff0


	//   ....[14]....
        /*0960*/ 	.word	0x00007000


	//   ....[15]....
        /*0964*/ 	.word	0x00007010


	//   ....[16]....
        /*0968*/ 	.word	0x00008a60


	//   ....[17]....
        /*096c*/ 	.word	0x00009170


	//   ....[18]....
        /*0970*/ 	.word	0x000098c0


	//   ....[19]....
        /*0974*/ 	.word	0x000098f0


	//   ....[20]....
        /*0978*/ 	.word	0x0000a660


	//   ....[21]....
        /*097c*/ 	.word	0x0000a6a0


	//   ....[22]....
        /*0980*/ 	.word	0x0000ca40


	//   ....[23]....
        /*0984*/ 	.word	0x0000ca80


	//   ....[24]....
        /*0988*/ 	.word	0x0000d560


	//   ....[25]....
        /*098c*/ 	.word	0x0000d6a0


	//   ....[26]....
        /*0990*/ 	.word	0x0000e160


	//   ....[27]....
        /*0994*/ 	.word	0x0000e1b0


	//   ....[28]....
        /*0998*/ 	.word	0x00010c80


	//   ....[29]....
        /*099c*/ 	.word	0x00010ca0


	//   ....[30]....
        /*09a0*/ 	.word	0x00010cd0


	//   ....[31]....
        /*09a4*/ 	.word	0x00010d10


	//   ....[32]....
        /*09a8*/ 	.word	0x00012600


	//   ....[33]....
        /*09ac*/ 	.word	0x00012620


	//   ....[34]....
        /*09b0*/ 	.word	0x00012720


	//   ....[35]....
        /*09b4*/ 	.word	0x00012800


	//   ....[36]....
        /*09b8*/ 	.word	0x00013210


	//   ....[37]....
        /*09bc*/ 	.word	0x00013220


	//   ....[38]....
        /*09c0*/ 	.word	0x00013230


	//   ....[39]....
        /*09c4*/ 	.word	0x00013240


	//   ....[40]....
        /*09c8*/ 	.word	0x00013250


	//   ....[41]....
        /*09cc*/ 	.word	0x00013260


	//   ....[42]....
        /*09d0*/ 	.word	0x00013270


	//   ....[43]....
        /*09d4*/ 	.word	0x00013280


	//   ....[44]....
        /*09d8*/ 	.word	0x00013290


	//   ....[45]....
        /*09dc*/ 	.word	0x000132a0


	//   ....[46]....
        /*09e0*/ 	.word	0x000132b0


	//   ....[47]....
        /*09e4*/ 	.word	0x000132c0


	//   ....[48]....
        /*09e8*/ 	.word	0x000132d0


	//   ....[49]....
        /*09ec*/ 	.word	0x000132e0


	//   ....[50]....
        /*09f0*/ 	.word	0x000132f0


	//   ....[51]....
        /*09f4*/ 	.word	0x00013300


	//   ....[52]....
        /*09f8*/ 	.word	0x00013860


	//   ....[53]....
        /*09fc*/ 	.word	0x000138a0


	//   ....[54]....
        /*0a00*/ 	.word	0x000138c0


	//   ....[55]....
        /*0a04*/ 	.word	0x000138d0


	//   ....[56]....
        /*0a08*/ 	.word	0x00013de0


	//   ....[57]....
        /*0a0c*/ 	.word	0x00013e10


	//   ....[58]....
        /*0a10*/ 	.word	0x00013e20


	//   ....[59]....
        /*0a14*/ 	.word	0x00013e40


	//   ....[60]....
        /*0a18*/ 	.word	0x00013e60


	//   ....[61]....
        /*0a1c*/ 	.word	0x00013e80


	//   ....[62]....
        /*0a20*/ 	.word	0x00013f40


	//   ....[63]....
        /*0a24*/ 	.word	0x00013f50


	//   ....[64]....
        /*0a28*/ 	.word	0x00014800


	//   ....[65]....
        /*0a2c*/ 	.word	0x00014830


	//   ....[66]....
        /*0a30*/ 	.word	0x00014850


	//   ....[67]....
        /*0a34*/ 	.word	0x00014860


	//   ....[68]....
        /*0a38*/ 	.word	0x00014870


	//   ....[69]....
        /*0a3c*/ 	.word	0x00014880


	//   ....[70]....
        /*0a40*/ 	.word	0x00014890


	//   ....[71]....
        /*0a44*/ 	.word	0x000148a0


	//   ....[72]....
        /*0a48*/ 	.word	0x00014a60


	//   ....[73]....
        /*0a4c*/ 	.word	0x00014c50


	//   ....[74]....
        /*0a50*/ 	.word	0x00014c80


	//   ....[75]....
        /*0a54*/ 	.word	0x00014cb0


	//   ....[76]....
        /*0a58*/ 	.word	0x00014ce0


	//   ....[77]....
        /*0a5c*/ 	.word	0x00014d10


	//   ....[78]....
        /*0a60*/ 	.word	0x00014d40


	//   ....[79]....
        /*0a64*/ 	.word	0x00014eb0


	//   ....[80]....
        /*0a68*/ 	.word	0x00014ee0


	//   ....[81]....
        /*0a6c*/ 	.word	0x00014f10


	//   ....[82]....
        /*0a70*/ 	.word	0x00014f40


	//   ....[83]....
        /*0a74*/ 	.word	0x00014f70


	//   ....[84]....
        /*0a78*/ 	.word	0x00014fa0


	//   ....[85]....
        /*0a7c*/ 	.word	0x00015050


	//   ....[86]....
        /*0a80*/ 	.word	0x000150b0


	//   ....[87]....
        /*0a84*/ 	.word	0x00015150


	//   ....[88]....
        /*0a88*/ 	.word	0x00016070


	//   ....[89]....
        /*0a8c*/ 	.word	0x000175c0


	//   ....[90]....
        /*0a90*/ 	.word	0x00018310


	//   ....[91]....
        /*0a94*/ 	.word	0x00018320


	//   ....[92]....
        /*0a98*/ 	.word	0x00018330


	//   ....[93]....
        /*0a9c*/ 	.word	0x00018350


	//   ....[94]....
        /*0aa0*/ 	.word	0x000183b0


	//   ....[95]....
        /*0aa4*/ 	.word	0x000183d0


	//   ....[96]....
        /*0aa8*/ 	.word	0x00018450


	//   ....[97]....
        /*0aac*/ 	.word	0x00018470


	//   ....[98]....
        /*0ab0*/ 	.word	0x00018480


	//   ....[99]....
        /*0ab4*/ 	.word	0x000184f0


	//   ....[100]....
        /*0ab8*/ 	.word	0x00018540


	//   ....[101]....
        /*0abc*/ 	.word	0x00018550


	//   ....[102]....
        /*0ac0*/ 	.word	0x00019d60


	//   ....[103]....
        /*0ac4*/ 	.word	0x00019d90


	//   ....[104]....
        /*0ac8*/ 	.word	0x00019dd0


	//   ....[105]....
        /*0acc*/ 	.word	0x00019e00


	//   ....[106]....
        /*0ad0*/ 	.word	0x00019e30


	//   ....[107]....
        /*0ad4*/ 	.word	0x00019e60


	//   ....[108]....
        /*0ad8*/ 	.word	0x00019e90


	//   ....[109]....
        /*0adc*/ 	.word	0x00019ec0


	//   ....[110]....
        /*0ae0*/ 	.word	0x0001a040


	//   ....[111]....
        /*0ae4*/ 	.word	0x0001a070


	//   ....[112]....
        /*0ae8*/ 	.word	0x0001a0a0


	//   ....[113]....
        /*0aec*/ 	.word	0x0001a0d0


	//   ....[114]....
        /*0af0*/ 	.word	0x0001a100


	//   ....[115]....
        /*0af4*/ 	.word	0x0001a130


	//   ....[116]....
        /*0af8*/ 	.word	0x0001a1f0


	//   ....[117]....
        /*0afc*/ 	.word	0x0001a210


	//   ....[118]....
        /*0b00*/ 	.word	0x0001a280


	//   ....[119]....
        /*0b04*/ 	.word	0x0001a920


	//   ....[120]....
        /*0b08*/ 	.word	0x0001ad90


	//   ....[121]....
        /*0b0c*/ 	.word	0x0001ae20


	//   ....[122]....
        /*0b10*/ 	.word	0x0001ae70


	//   ....[123]....
        /*0b14*/ 	.word	0x0001aec0


	//   ....[124]....
        /*0b18*/ 	.word	0x0001af90


	//   ....[125]....
        /*0b1c*/ 	.word	0x0001b020


	//   ....[126]....
        /*0b20*/ 	.word	0x0001b070


	//   ....[127]....
        /*0b24*/ 	.word	0x0001b0c0


	//   ....[128]....
        /*0b28*/ 	.word	0x0001b3b0


	//   ....[129]....
        /*0b2c*/ 	.word	0x0001b690


	//   ....[130]....
        /*0b30*/ 	.word	0x0001b890


	//   ....[131]....
        /*0b34*/ 	.word	0x0001b8e0


	//   ....[132]....
        /*0b38*/ 	.word	0x0001b940


	//   ....[133]....
        /*0b3c*/ 	.word	0x0001ba00


	//   ....[134]....
        /*0b40*/ 	.word	0x0001ba60


	//   ....[135]....
        /*0b44*/ 	.word	0x0001bb60


	//   ....[136]....
        /*0b48*/ 	.word	0x0001bbc0


	//   ....[137]....
        /*0b4c*/ 	.word	0x0001bc70


	//   ....[138]....
        /*0b50*/ 	.word	0x0001bd20


	//   ....[139]....
        /*0b54*/ 	.word	0x0001be00


	//   ....[140]....
        /*0b58*/ 	.word	0x0001be60


	//   ....[141]....
        /*0b5c*/ 	.word	0x0001bf30


	//   ....[142]....
        /*0b60*/ 	.word	0x0001c200


	//   ....[143]....
        /*0b64*/ 	.word	0x0001c2a0


	//   ....[144]....
        /*0b68*/ 	.word	0x0001c3c0


	//   ....[145]....
        /*0b6c*/ 	.word	0x0001c430


	//   ....[146]....
        /*0b70*/ 	.word	0x0001c4a0


	//   ....[147]....
        /*0b74*/ 	.word	0x0001c510


	//   ....[148]....
        /*0b78*/ 	.word	0x0001c580


	//   ....[149]....
        /*0b7c*/ 	.word	0x0001c600


	//   ....[150]....
        /*0b80*/ 	.word	0x0001c690


	//   ....[151]....
        /*0b84*/ 	.word	0x0001c720


	//   ....[152]....
        /*0b88*/ 	.word	0x0001c790


	//   ....[153]....
        /*0b8c*/ 	.word	0x0001c800


	//   ....[154]....
        /*0b90*/ 	.word	0x0001c870


	//   ....[155]....
        /*0b94*/ 	.word	0x0001c8f0


	//   ....[156]....
        /*0b98*/ 	.word	0x0001c960


	//   ....[157]....
        /*0b9c*/ 	.word	0x0001ca00


	//   ....[158]....
        /*0ba0*/ 	.word	0x0001ca90


	//   ....[159]....
        /*0ba4*/ 	.word	0x0001cbc0


	//----- nvinfo : EIATTR_REG_RECONFIG
	.align		4
.L_1663:
        /*0ba8*/ 	.byte	0x01, 0x54
	.zero		2


	//----- nvinfo : EIATTR_SYSCALL_OFFSETS
	.align		4
        /*0bac*/ 	.byte	0x04, 0x46
        /*0bae*/ 	.short	(.L_1665 - .L_1664)


	//   ....[0]....
.L_1664:
        /*0bb0*/ 	.word	0x00001a00


	//   ....[1]....
        /*0bb4*/ 	.word	0x00001b50


	//   ....[2]....
        /*0bb8*/ 	.word	0x000052e0


	//   ....[3]....
        /*0bbc*/ 	.word	0x000058a0


	//   ....[4]....
        /*0bc0*/ 	.word	0x00017020


	//   ....[5]....
        /*0bc4*/ 	.word	0x000171b0


	//   ....[6]....
        /*0bc8*/ 	.word	0x00017300


	//   ....[7]....
        /*0bcc*/ 	.word	0x00017450


	//   ....[8]....
        /*0bd0*/ 	.word	0x00017e30


	//----- nvinfo : EIATTR_MBARRIER_INSTR_OFFSETS
	.align		4
.L_1665:
        /*0bd4*/ 	.byte	0x04, 0x39
        /*0bd6*/ 	.short	(.L_1667 - .L_1666)


	//   ....[0]....
.L_1666:
        /*0bd8*/ 	.word	0x000002b0
        /*0bdc*/ 	.word	0x000000ff
        /*0be0*/ 	.word	0x00013200
        /*0be4*/ 	.short	0x0100
        /*0be6*/ 	.byte	0x08
	.zero		1


	//   ....[1]....
        /*0be8*/ 	.word	0x000002c0
        /*0bec*/ 	.word	0x000000ff
        /*0bf0*/ 	.word	0x00013220
        /*0bf4*/ 	.short	0x0100
        /*0bf6*/ 	.byte	0x08
	.zero		1


	//   ....[2]....
        /*0bf8*/ 	.word	0x000003b0
        /*0bfc*/ 	.word	0x000000ff
        /*0c00*/ 	.word	0x00013230
        /*0c04*/ 	.short	0x0100
        /*0c06*/ 	.byte	0x08
	.zero		1


	//   ....[3]....
        /*0c08*/ 	.word	0x000003c0
        /*0c0c*/ 	.word	0x000000ff
        /*0c10*/ 	.word	0x00013240
        /*0c14*/ 	.short	0x0100
        /*0c16*/ 	.byte	0x08
	.zero		1


	//   ....[4]....
        /*0c18*/ 	.word	0x000003d0
        /*0c1c*/ 	.word	0x000000ff
        /*0c20*/ 	.word	0x00013238
        /*0c24*/ 	.short	0x0100
        /*0c26*/ 	.byte	0x08
	.zero		1


	//   ....[5]....
        /*0c28*/ 	.word	0x000003e0
        /*0c2c*/ 	.word	0x000000ff
        /*0c30*/ 	.word	0x00013248
        /*0c34*/ 	.short	0x0100
        /*0c36*/ 	.byte	0x08
	.zero		1


	//   ....[6]....
        /*0c38*/ 	.word	0x00000510
        /*0c3c*/ 	.word	0x000000ff
        /*0c40*/ 	.word	0x00013250
        /*0c44*/ 	.short	0x0100
        /*0c46*/ 	.byte	0x08
	.zero		1


	//   ....[7]....
        /*0c48*/ 	.word	0x00000520
        /*0c4c*/ 	.word	0x000000ff
        /*0c50*/ 	.word	0x00013260
        /*0c54*/ 	.short	0x0100
        /*0c56*/ 	.byte	0x08
	.zero		1


	//   ....[8]....
        /*0c58*/ 	.word	0x00000530
        /*0c5c*/ 	.word	0x000000ff
        /*0c60*/ 	.word	0x00013258
        /*0c64*/ 	.short	0x0100
        /*0c66*/ 	.byte	0x08
	.zero		1


	//   ....[9]....
        /*0c68*/ 	.word	0x00000540
        /*0c6c*/ 	.word	0x000000ff
        /*0c70*/ 	.word	0x00013268
        /*0c74*/ 	.short	0x0100
        /*0c76*/ 	.byte	0x08
	.zero		1


	//   ....[10]....
        /*0c78*/ 	.word	0x00000630
        /*0c7c*/ 	.word	0x000000ff
        /*0c80*/ 	.word	0x00013270
        /*0c84*/ 	.short	0x0100
        /*0c86*/ 	.byte	0x06
	.zero		1


	//   ....[11]....
        /*0c88*/ 	.word	0x00000640
        /*0c8c*/ 	.word	0x000000ff
        /*0c90*/ 	.word	0x00013280
        /*0c94*/ 	.short	0x0100
        /*0c96*/ 	.byte	0x06
	.zero		1


	//   ....[12]....
        /*0c98*/ 	.word	0x00000650
        /*0c9c*/ 	.word	0x000000ff
        /*0ca0*/ 	.word	0x00013278
        /*0ca4*/ 	.short	0x0100
        /*0ca6*/ 	.byte	0x06
	.zero		1


	//   ....[13]....
        /*0ca8*/ 	.word	0x00000660
        /*0cac*/ 	.word	0x000000ff
        /*0cb0*/ 	.word	0x00013288
        /*0cb4*/ 	.short	0x0100
        /*0cb6*/ 	.byte	0x06
	.zero		1


	//   ....[14]....
        /*0cb8*/ 	.word	0x00000790
        /*0cbc*/ 	.word	0x000000ff
        /*0cc0*/ 	.word	0x00013290
        /*0cc4*/ 	.short	0x0100
        /*0cc6*/ 	.byte	0x08
	.zero		1


	//   ....[15]....
        /*0cc8*/ 	.word	0x000007a0
        /*0ccc*/ 	.word	0x000000ff
        /*0cd0*/ 	.word	0x000132a0
        /*0cd4*/ 	.short	0x0100
        /*0cd6*/ 	.byte	0x08
	.zero		1


	//   ....[16]....
        /*0cd8*/ 	.word	0x000007b0
        /*0cdc*/ 	.word	0x000000ff
        /*0ce0*/ 	.word	0x00013298
        /*0ce4*/ 	.short	0x0100
        /*0ce6*/ 	.byte	0x08
	.zero		1


	//   ....[17]....
        /*0ce8*/ 	.word	0x000007c0
        /*0cec*/ 	.word	0x000000ff
        /*0cf0*/ 	.word	0x000132a8
        /*0cf4*/ 	.short	0x0100
        /*0cf6*/ 	.byte	0x08
	.zero		1


	//   ....[18]....
        /*0cf8*/ 	.word	0x000008f0
        /*0cfc*/ 	.word	0x000000ff
        /*0d00*/ 	.word	0x000132b0
        /*0d04*/ 	.short	0x0100
        /*0d06*/ 	.byte	0x08
	.zero		1


	//   ....[19]....
        /*0d08*/ 	.word	0x00000900
        /*0d0c*/ 	.word	0x000000ff
        /*0d10*/ 	.word	0x000132c0
        /*0d14*/ 	.short	0x0100
        /*0d16*/ 	.byte	0x08
	.zero		1


	//   ....[20]....
        /*0d18*/ 	.word	0x00000910
        /*0d1c*/ 	.word	0x000000ff
        /*0d20*/ 	.word	0x000132b8
        /*0d24*/ 	.short	0x0100
        /*0d26*/ 	.byte	0x08
	.zero		1


	//   ....[21]....
        /*0d28*/ 	.word	0x00000920
        /*0d2c*/ 	.word	0x000000ff
        /*0d30*/ 	.word	0x000132c8
        /*0d34*/ 	.short	0x0100
        /*0d36*/ 	.byte	0x08
	.zero		1


	//   ....[22]....
        /*0d38*/ 	.word	0x00002770
        /*0d3c*/ 	.word	0x0000004a
        /*0d40*/ 	.word	0x00013290
        /*0d44*/ 	.short	0x010a
        /*0d46*/ 	.byte	0x3f
	.zero		1


	//   ....[23]....
        /*0d48*/ 	.word	0x000038e0
        /*0d4c*/ 	.word	0x0000004a
        /*0d50*/ 	.word	0x00013290
        /*0d54*/ 	.short	0x010a
        /*0d56*/ 	.byte	0x3f
	.zero		1


	//   ....[24]....
        /*0d58*/ 	.word	0x000049c0
        /*0d5c*/ 	.word	0x0000004a
        /*0d60*/ 	.word	0x00013290
        /*0d64*/ 	.short	0x010a
        /*0d66*/ 	.byte	0x3f
	.zero		1


	//   ....[25]....
        /*0d68*/ 	.word	0x00004b50
        /*0d6c*/ 	.word	0x00000004
        /*0d70*/ 	.word	0x00000000
        /*0d74*/ 	.short	0x0101
        /*0d76*/ 	.byte	0x3f
	.zero		1


	//   ....[26]....
        /*0d78*/ 	.word	0x00004b90
        /*0d7c*/ 	.word	0x0000004a
        /*0d80*/ 	.word	0x000132b0
        /*0d84*/ 	.short	0x010a
        /*0d86*/ 	.byte	0x3f
	.zero		1


	//   ....[27]....
        /*0d88*/ 	.word	0x00004e00
        /*0d8c*/ 	.word	0x0000004a
        /*0d90*/ 	.word	0x00000000
        /*0d94*/ 	.short	0x0101
        /*0d96*/ 	.byte	0x3f
	.zero		1


	//   ....[28]....
        /*0d98*/ 	.word	0x00005620
        /*0d9c*/ 	.word	0x00000010
        /*0da0*/ 	.word	0x00013200
        /*0da4*/ 	.short	0x010a
        /*0da6*/ 	.byte	0x3f
	.zero		1


	//   ....[29]....
        /*0da8*/ 	.word	0x00005670
        /*0dac*/ 	.word	0x00000010
        /*0db0*/ 	.word	0x00013200
        /*0db4*/ 	.short	0x010a
        /*0db6*/ 	.byte	0x3f
	.zero		1


	//   ....[30]....
        /*0db8*/ 	.word	0x00005d90
        /*0dbc*/ 	.word	0x00000010
        /*0dc0*/ 	.word	0x00013200
        /*0dc4*/ 	.short	0x010a
        /*0dc6*/ 	.byte	0x3f
	.zero		1


	//   ....[31]....
        /*0dc8*/ 	.word	0x000071e0
        /*0dcc*/ 	.word	0x00000010
        /*0dd0*/ 	.word	0x00013200
        /*0dd4*/ 	.short	0x010a
        /*0dd6*/ 	.byte	0x3f
	.zero		1


	//   ....[32]....
        /*0dd8*/ 	.word	0x00008310
        /*0ddc*/ 	.word	0x00000000
        /*0de0*/ 	.word	0x00013230
        /*0de4*/ 	.short	0x010a
        /*0de6*/ 	.byte	0x3f
	.zero		1


	//   ....[33]....
        /*0de8*/ 	.word	0x000083b0
        /*0dec*/ 	.word	0x00000000
        /*0df0*/ 	.word	0x00013230
        /*0df4*/ 	.short	0x010a
        /*0df6*/ 	.byte	0x3f
	.zero		1


	//   ....[34]....
        /*0df8*/ 	.word	0x0000b020
        /*0dfc*/ 	.word	0x00000000
        /*0e00*/ 	.word	0x00000000
        /*0e04*/ 	.short	0x0101
        /*0e06*/ 	.byte	0x3f
	.zero		1


	//   ....[35]....
        /*0e08*/ 	.word	0x0000b9f0
        /*0e0c*/ 	.word	0x0000000d
        /*0e10*/ 	.word	0x00013230
        /*0e14*/ 	.short	0x010a
        /*0e16*/ 	.byte	0x3f
	.zero		1


	//   ....[36]....
        /*0e18*/ 	.word	0x0000ba80
        /*0e1c*/ 	.word	0x0000000d
        /*0e20*/ 	.word	0x00013230
        /*0e24*/ 	.short	0x010a
        /*0e26*/ 	.byte	0x3f
	.zero		1


	//   ....[37]....
        /*0e28*/ 	.word	0x0000c040
        /*0e2c*/ 	.word	0x0000000f
        /*0e30*/ 	.word	0x00013250
        /*0e34*/ 	.short	0x010a
        /*0e36*/ 	.byte	0x3f
	.zero		1


	//   ....[38]....
        /*0e38*/ 	.word	0x0000c090
        /*0e3c*/ 	.word	0x0000000f
        /*0e40*/ 	.word	0x00013250
        /*0e44*/ 	.short	0x010a
        /*0e46*/ 	.byte	0x3f
	.zero		1


	//   ....[39]....
        /*0e48*/ 	.word	0x0000e6d0
        /*0e4c*/ 	.word	0x0000000d
        /*0e50*/ 	.word	0x00000000
        /*0e54*/ 	.short	0x0101
        /*0e56*/ 	.byte	0x3f
	.zero		1


	//   ....[40]....
        /*0e58*/ 	.word	0x0000f350
        /*0e5c*/ 	.word	0x0000000f
        /*0e60*/ 	.word	0x00000000
        /*0e64*/ 	.short	0x0101
        /*0e66*/ 	.byte	0x3f
	.zero		1


	//   ....[41]....
        /*0e68*/ 	.word	0x0000f4a0
        /*0e6c*/ 	.word	0x0000000a
        /*0e70*/ 	.word	0x00013230
        /*0e74*/ 	.short	0x010a
        /*0e76*/ 	.byte	0x3f
	.zero		1


	//   ....[42]....
        /*0e78*/ 	.word	0x0000f530
        /*0e7c*/ 	.word	0x0000000a
        /*0e80*/ 	.word	0x00013230
        /*0e84*/ 	.short	0x010a
        /*0e86*/ 	.byte	0x3f
	.zero		1


	//   ....[43]....
        /*0e88*/ 	.word	0x0000faf0
        /*0e8c*/ 	.word	0x0000000d
        /*0e90*/ 	.word	0x00013250
        /*0e94*/ 	.short	0x010a
        /*0e96*/ 	.byte	0x3f
	.zero		1


	//   ....[44]....
        /*0e98*/ 	.word	0x0000fb40
        /*0e9c*/ 	.word	0x0000000d
        /*0ea0*/ 	.word	0x00013250
        /*0ea4*/ 	.short	0x010a
        /*0ea6*/ 	.byte	0x3f
	.zero		1


	//   ....[45]....
        /*0ea8*/ 	.word	0x000114f0
        /*0eac*/ 	.word	0x0000000f
        /*0eb0*/ 	.word	0x00000000
        /*0eb4*/ 	.short	0x0101
        /*0eb6*/ 	.byte	0x3f
	.zero		1


	//   ....[46]....
        /*0eb8*/ 	.word	0x00012290
        /*0ebc*/ 	.word	0x0000000d
        /*0ec0*/ 	.word	0x00000000
        /*0ec4*/ 	.short	0x0101
        /*0ec6*/ 	.byte	0x3f
	.zero		1


	//   ....[47]....
        /*0ec8*/ 	.word	0x00012310
        /*0ecc*/ 	.word	0x00000008
        /*0ed0*/ 	.word	0x00013250
        /*0ed4*/ 	.short	0x010a
        /*0ed6*/ 	.byte	0x3f
	.zero		1


	//   ....[48]....
        /*0ed8*/ 	.word	0x00012360
        /*0edc*/ 	.word	0x00000008
        /*0ee0*/ 	.word	0x00013250
        /*0ee4*/ 	.short	0x010a
        /*0ee6*/ 	.byte	0x3f
	.zero		1


	//   ....[49]....
        /*0ee8*/ 	.word	0x00012bd0
        /*0eec*/ 	.word	0x00000003
        /*0ef0*/ 	.word	0x00000000
        /*0ef4*/ 	.short	0x0101
        /*0ef6*/ 	.byte	0x3f
	.zero		1


	//   ....[50]....
        /*0ef8*/ 	.word	0x00013f10
        /*0efc*/ 	.word	0x00000000
        /*0f00*/ 	.word	0x00000000
        /*0f04*/ 	.short	0x0101
        /*0f06*/ 	.byte	0x3f
	.zero		1


	//   ....[51]....
        /*0f08*/ 	.word	0x00016150
        /*0f0c*/ 	.word	0x00000016
        /*0f10*/ 	.word	0x00013220
        /*0f14*/ 	.short	0x010a
        /*0f16*/ 	.byte	0x3f
	.zero		1


	//   ....[52]....
        /*0f18*/ 	.word	0x00016210
        /*0f1c*/ 	.word	0x00000006
        /*0f20*/ 	.word	0x000132a0
        /*0f24*/ 	.short	0x010a
        /*0f26*/ 	.byte	0x3f
	.zero		1


	//   ....[53]....
        /*0f28*/ 	.word	0x00016440
        /*0f2c*/ 	.word	0x00000006
        /*0f30*/ 	.word	0x000132c0
        /*0f34*/ 	.short	0x010a
        /*0f36*/ 	.byte	0x3f
	.zero		1


	//   ....[54]....
        /*0f38*/ 	.word	0x000167c0
        /*0f3c*/ 	.word	0x00000005
        /*0f40*/ 	.word	0x000132a0
        /*0f44*/ 	.short	0x010a
        /*0f46*/ 	.byte	0x3f
	.zero		1


	//   ....[55]....
        /*0f48*/ 	.word	0x000169e0
        /*0f4c*/ 	.word	0x00000005
        /*0f50*/ 	.word	0x000132c0
        /*0f54*/ 	.short	0x010a
        /*0f56*/ 	.byte	0x3f
	.zero		1


	//   ....[56]....
        /*0f58*/ 	.word	0x00017810
        /*0f5c*/ 	.word	0x00000004
        /*0f60*/ 	.word	0x00013280
        /*0f64*/ 	.short	0x010a
        /*0f66*/ 	.byte	0x3f
	.zero		1


	//   ....[57]....
        /*0f68*/ 	.word	0x000179d0
        /*0f6c*/ 	.word	0x00000004
        /*0f70*/ 	.word	0x00013240
        /*0f74*/ 	.short	0x010a
        /*0f76*/ 	.byte	0x3f
	.zero		1


	//   ....[58]....
        /*0f78*/ 	.word	0x00018680
        /*0f7c*/ 	.word	0x00000016
        /*0f80*/ 	.word	0x00013200
        /*0f84*/ 	.short	0x0107
        /*0f86*/ 	.byte	0x3f
	.zero		1


	//   ....[59]....
        /*0f88*/ 	.word	0x00018770
        /*0f8c*/ 	.word	0x00000016
        /*0f90*/ 	.word	0x00013200
        /*0f94*/ 	.short	0x0101
        /*0f96*/ 	.byte	0x3f
	.zero		1


	//   ....[60]....
        /*0f98*/ 	.word	0x00018790
        /*0f9c*/ 	.word	0x00000016
        /*0fa0*/ 	.word	0x00013220
        /*0fa4*/ 	.short	0x010a
        /*0fa6*/ 	.byte	0x3f
	.zero		1


	//   ....[61]....
        /*0fa8*/ 	.word	0x00018a80
        /*0fac*/ 	.word	0x00000006
        /*0fb0*/ 	.word	0x00013280
        /*0fb4*/ 	.short	0x010a
        /*0fb6*/ 	.byte	0x3f
	.zero		1


	//   ....[62]....
        /*0fb8*/ 	.word	0x00018cd0
        /*0fbc*/ 	.word	0x00000006
        /*0fc0*/ 	.word	0x00013240
        /*0fc4*/ 	.short	0x010a
        /*0fc6*/ 	.byte	0x3f
	.zero		1


	//   ....[63]....
        /*0fc8*/ 	.word	0x00018f90
        /*0fcc*/ 	.word	0x00000003
        /*0fd0*/ 	.word	0x00013270
        /*0fd4*/ 	.short	0x010a
        /*0fd6*/ 	.byte	0x3f
	.zero		1


	//   ....[64]....
        /*0fd8*/ 	.word	0x00019010
        /*0fdc*/ 	.word	0x00000003
        /*0fe0*/ 	.word	0x00013260
        /*0fe4*/ 	.short	0x010a
        /*0fe6*/ 	.byte	0x3f
	.zero		1


	//   ....[65]....
        /*0fe8*/ 	.word	0x00019430
        /*0fec*/ 	.word	0x00000003
        /*0ff0*/ 	.word	0x00013250
        /*0ff4*/ 	.short	0x0101
        /*0ff6*/ 	.byte	0x3f
	.zero		1


	//   ....[66]....
        /*0ff8*/ 	.word	0x000194b0
        /*0ffc*/ 	.word	0x00000003
        /*1000*/ 	.word	0x00000000
        /*1004*/ 	.short	0x0101
        /*1006*/ 	.byte	0x3f
	.zero		1


	//   ....[67]....
        /*1008*/ 	.word	0x000196a0
        /*100c*/ 	.word	0x00000000
        /*1010*/ 	.word	0x00013270
        /*1014*/ 	.short	0x010a
        /*1016*/ 	.byte	0x3f
	.zero		1


	//   ....[68]....
        /*1018*/ 	.word	0x00019710
        /*101c*/ 	.word	0x00000000
        /*1020*/ 	.word	0x00013260
        /*1024*/ 	.short	0x010a
        /*1026*/ 	.byte	0x3f
	.zero		1


	//   ....[69]....
        /*1028*/ 	.word	0x00019b30
        /*102c*/ 	.word	0x00000000
        /*1030*/ 	.word	0x00013250
        /*1034*/ 	.short	0x0101
        /*1036*/ 	.byte	0x3f
	.zero		1


	//   ....[70]....
        /*1038*/ 	.word	0x00019b80
        /*103c*/ 	.word	0x00000002
        /*1040*/ 	.word	0x00000000
        /*1044*/ 	.short	0x0101
        /*1046*/ 	.byte	0x3f
	.zero		1


	//   ....[71]....
        /*1048*/ 	.word	0x0001a8a0
        /*104c*/ 	.word	0x00000008
        /*1050*/ 	.word	0x00013220
        /*1054*/ 	.short	0x010a
        /*1056*/ 	.byte	0x3f
	.zero		1


	//   ....[72]....
        /*1058*/ 	.word	0x0001aa30
        /*105c*/ 	.word	0x00000006
        /*1060*/ 	.word	0x00000000
        /*1064*/ 	.short	0x010a
        /*1066*/ 	.byte	0x3f
	.zero		1


	//   ....[73]....
        /*1068*/ 	.word	0x0001aaa0
        /*106c*/ 	.word	0x00000007
        /*1070*/ 	.word	0x00000000
        /*1074*/ 	.short	0x010a
        /*1076*/ 	.byte	0x3f
	.zero		1


	//   ....[74]....
        /*1078*/ 	.word	0x0001aaf0
        /*107c*/ 	.word	0x00000002
        /*1080*/ 	.word	0x00013260
        /*1084*/ 	.short	0x010a
        /*1086*/ 	.byte	0x3f
	.zero		1


	//   ....[75]....
        /*1088*/ 	.word	0x0001ab40
        /*108c*/ 	.word	0x00000005
        /*1090*/ 	.word	0x00013260
        /*1094*/ 	.short	0x010a
        /*1096*/ 	.byte	0x3f
	.zero		1


	//   ....[76]....
        /*1098*/ 	.word	0x0001ab80
        /*109c*/ 	.word	0x00000002
        /*10a0*/ 	.word	0x00013280
        /*10a4*/ 	.short	0x010a
        /*10a6*/ 	.byte	0x3f
	.zero		1


	//   ....[77]....
        /*10a8*/ 	.word	0x0001aba0
        /*10ac*/ 	.word	0x00000005
        /*10b0*/ 	.word	0x00013280
        /*10b4*/ 	.short	0x010a
        /*10b6*/ 	.byte	0x3f
	.zero		1


	//   ....[78]....
        /*10b8*/ 	.word	0x0001ac00
        /*10bc*/ 	.word	0x0000004a
        /*10c0*/ 	.word	0x00013290
        /*10c4*/ 	.short	0x010a
        /*10c6*/ 	.byte	0x3f
	.zero		1


	//   ....[79]....
        /*10c8*/ 	.word	0x0001ac50
        /*10cc*/ 	.word	0x0000004a
        /*10d0*/ 	.word	0x00013290
        /*10d4*/ 	.short	0x010a
        /*10d6*/ 	.byte	0x3f
	.zero		1


	//   ....[80]....
        /*10d8*/ 	.word	0x0001aca0
        /*10dc*/ 	.word	0x0000004a
        /*10e0*/ 	.word	0x00013290
        /*10e4*/ 	.short	0x010a
        /*10e6*/ 	.byte	0x3f
	.zero		1


	//   ....[81]....
        /*10e8*/ 	.word	0x0001acf0
        /*10ec*/ 	.word	0x0000004a
        /*10f0*/ 	.word	0x000132b0
        /*10f4*/ 	.short	0x010a
        /*10f6*/ 	.byte	0x3f
	.zero		1


	//   ....[82]....
        /*10f8*/ 	.word	0x0001aef0
        /*10fc*/ 	.word	0x00000010
        /*1100*/ 	.word	0x00013200
        /*1104*/ 	.short	0x010a
        /*1106*/ 	.byte	0x3f
	.zero		1


	//   ....[83]....
        /*1108*/ 	.word	0x0001b0f0
        /*110c*/ 	.word	0x00000010
        /*1110*/ 	.word	0x00013200
        /*1114*/ 	.short	0x010a
        /*1116*/ 	.byte	0x3f
	.zero		1


	//   ....[84]....
        /*1118*/ 	.word	0x0001b140
        /*111c*/ 	.word	0x00000000
        /*1120*/ 	.word	0x00013230
        /*1124*/ 	.short	0x010a
        /*1126*/ 	.byte	0x3f
	.zero		1


	//   ....[85]....
        /*1128*/ 	.word	0x0001b190
        /*112c*/ 	.word	0x0000000d
        /*1130*/ 	.word	0x00013230
        /*1134*/ 	.short	0x010a
        /*1136*/ 	.byte	0x3f
	.zero		1


	//   ....[86]....
        /*1138*/ 	.word	0x0001b1e0
        /*113c*/ 	.word	0x0000000f
        /*1140*/ 	.word	0x00013250
        /*1144*/ 	.short	0x010a
        /*1146*/ 	.byte	0x3f
	.zero		1


	//   ....[87]....
        /*1148*/ 	.word	0x0001b230
        /*114c*/ 	.word	0x0000000a
        /*1150*/ 	.word	0x00013230
        /*1154*/ 	.short	0x010a
        /*1156*/ 	.byte	0x3f
	.zero		1


	//   ....[88]....
        /*1158*/ 	.word	0x0001b280
        /*115c*/ 	.word	0x0000000d
        /*1160*/ 	.word	0x00013250
        /*1164*/ 	.short	0x010a
        /*1166*/ 	.byte	0x3f
	.zero		1


	//   ....[89]....
        /*1168*/ 	.word	0x0001b2d0
        /*116c*/ 	.word	0x00000008
        /*1170*/ 	.word	0x00013250
        /*1174*/ 	.short	0x010a
        /*1176*/ 	.byte	0x3f
	.zero		1


	//   ....[90]....
        /*1178*/ 	.word	0x0001b470
        /*117c*/ 	.word	0x00000016
        /*1180*/ 	.word	0x00013220
        /*1184*/ 	.short	0x010a
        /*1186*/ 	.byte	0x3f
	.zero		1


	//   ....[91]....
        /*1188*/ 	.word	0x0001b4c0
        /*118c*/ 	.word	0x00000006
        /*1190*/ 	.word	0x000132a0
        /*1194*/ 	.short	0x010a
        /*1196*/ 	.byte	0x3f
	.zero		1


	//   ....[92]....
        /*1198*/ 	.word	0x0001b510
        /*119c*/ 	.word	0x00000006
        /*11a0*/ 	.word	0x000132c0
        /*11a4*/ 	.short	0x010a
        /*11a6*/ 	.byte	0x3f
	.zero		1


	//   ....[93]....
        /*11a8*/ 	.word	0x0001b560
        /*11ac*/ 	.word	0x00000005
        /*11b0*/ 	.word	0x000132a0
        /*11b4*/ 	.short	0x010a
        /*11b6*/ 	.byte	0x3f
	.zero		1


	//   ....[94]....
        /*11b8*/ 	.word	0x0001b5b0
        /*11bc*/ 	.word	0x00000005
        /*11c0*/ 	.word	0x000132c0
        /*11c4*/ 	.short	0x010a
        /*11c6*/ 	.byte	0x3f
	.zero		1


	//   ....[95]....
        /*11c8*/ 	.word	0x0001b750
        /*11cc*/ 	.word	0x00000004
        /*11d0*/ 	.word	0x00013280
        /*11d4*/ 	.short	0x010a
        /*11d6*/ 	.byte	0x3f
	.zero		1


	//   ....[96]....
        /*11d8*/ 	.word	0x0001b7a0
        /*11dc*/ 	.word	0x00000004
        /*11e0*/ 	.word	0x00013240
        /*11e4*/ 	.short	0x010a
        /*11e6*/ 	.byte	0x3f
	.zero		1


	//   ....[97]....
        /*11e8*/ 	.word	0x0001bf70
        /*11ec*/ 	.word	0x00000016
        /*11f0*/ 	.word	0x00013220
        /*11f4*/ 	.short	0x010a
        /*11f6*/ 	.byte	0x3f
	.zero		1


	//   ....[98]....
        /*11f8*/ 	.word	0x0001bfc0
        /*11fc*/ 	.word	0x00000006
        /*1200*/ 	.word	0x00013280
        /*1204*/ 	.short	0x010a
        /*1206*/ 	.byte	0x3f
	.zero		1


	//   ....[99]....
        /*1208*/ 	.word	0x0001c010
        /*120c*/ 	.word	0x00000006
        /*1210*/ 	.word	0x00013240
        /*1214*/ 	.short	0x010a
        /*1216*/ 	.byte	0x3f
	.zero		1


	//   ....[100]....
        /*1218*/ 	.word	0x0001c060
        /*121c*/ 	.word	0x00000003
        /*1220*/ 	.word	0x00013270
        /*1224*/ 	.short	0x010a
        /*1226*/ 	.byte	0x3f
	.zero		1


	//   ....[101]....
        /*1228*/ 	.word	0x0001c0b0
        /*122c*/ 	.word	0x00000003
        /*1230*/ 	.word	0x00013260
        /*1234*/ 	.short	0x010a
        /*1236*/ 	.byte	0x3f
	.zero		1


	//   ....[102]....
        /*1238*/ 	.word	0x0001c100
        /*123c*/ 	.word	0x00000000
        /*1240*/ 	.word	0x00013270
        /*1244*/ 	.short	0x010a
        /*1246*/ 	.byte	0x3f
	.zero		1


	//   ....[103]....
        /*1248*/ 	.word	0x0001c150
        /*124c*/ 	.word	0x00000000
        /*1250*/ 	.word	0x00013260
        /*1254*/ 	.short	0x010a
        /*1256*/ 	.byte	0x3f
	.zero		1


	//   ....[104]....
        /*1258*/ 	.word	0x0001cae0
        /*125c*/ 	.word	0x00000008
        /*1260*/ 	.word	0x00013220
        /*1264*/ 	.short	0x010a
        /*1266*/ 	.byte	0x3f
	.zero		1


	//   ....[105]....
        /*1268*/ 	.word	0x0001cc80
        /*126c*/ 	.word	0x00000006
        /*1270*/ 	.word	0x00000000
        /*1274*/ 	.short	0x010a
        /*1276*/ 	.byte	0x3f
	.zero		1


	//   ....[106]....
        /*1278*/ 	.word	0x0001ccd0
        /*127c*/ 	.word	0x00000007
        /*1280*/ 	.word	0x00000000
        /*1284*/ 	.short	0x010a
        /*1286*/ 	.byte	0x3f
	.zero		1


	//   ....[107]....
        /*1288*/ 	.word	0x0001cd20
        /*128c*/ 	.word	0x00000002
        /*1290*/ 	.word	0x00013260
        /*1294*/ 	.short	0x010a
        /*1296*/ 	.byte	0x3f
	.zero		1


	//   ....[108]....
        /*1298*/ 	.word	0x0001cd70
        /*129c*/ 	.word	0x00000005
        /*12a0*/ 	.word	0x00013260
        /*12a4*/ 	.short	0x010a
        /*12a6*/ 	.byte	0x3f
	.zero		1


	//   ....[109]....
        /*12a8*/ 	.word	0x0001cdc0
        /*12ac*/ 	.word	0x00000002
        /*12b0*/ 	.word	0x00013280
        /*12b4*/ 	.short	0x010a
        /*12b6*/ 	.byte	0x3f
	.zero		1


	//----- nvinfo : EIATTR_NUM_MBARRIERS
	.align		4
.L_1667:
        /*12b8*/ 	.byte	0x03, 0x38
        /*12ba*/ 	.short	0x0016


	//----- nvinfo : EIATTR_EXIT_INSTR_OFFSETS
	.align		4
        /*12bc*/ 	.byte	0x04, 0x1c
        /*12be*/ 	.short	(.L_1669 - .L_1668)


	//   ....[0]....
.L_1668:
        /*12c0*/ 	.word	0x0001abf0


	//----- nvinfo : EIATTR_MAX_THREADS
	.align		4
.L_1669:
        /*12c4*/ 	.byte	0x04, 0x05
        /*12c6*/ 	.short	(.L_1671 - .L_1670)
.L_1670:
        /*12c8*/ 	.word	0x00000200
        /*12cc*/ 	.word	0x00000001
        /*12d0*/ 	.word	0x00000001


	//----- nvinfo : EIATTR_CRS_STACK_SIZE
	.align		4
.L_1671:
        /*12d4*/ 	.byte	0x04, 0x1e
        /*12d6*/ 	.short	(.L_1673 - .L_1672)
.L_1672:
        /*12d8*/ 	.word	0x00000000


	//----- nvinfo : EIATTR_CBANK_PARAM_SIZE
	.align		4
.L_1673:
        /*12dc*/ 	.byte	0x03, 0x19
        /*12de*/ 	.short	0x0af0


	//----- nvinfo : EIATTR_PARAM_CBANK
	.align		4
        /*12e0*/ 	.byte	0x04, 0x0a
        /*12e2*/ 	.short	(.L_1675 - .L_1674)
	.align		4
.L_1674:
        /*12e4*/ 	.word	index@(.nv.constant0._ZN7cutlass13device_kernelIN5flash11enable_sm90INS1_16FlashAttnFwdSm90INS1_25CollectiveMainloopFwdSm90ILi2EN4cute5tupleIJNS5_1CILi1EEES8_S8_EEENS6_IJNS7_ILi192EEENS7_ILi160EEENS7_ILi64EEEEEELi64ENS_12float_e4m3_tEfNS_4arch4Sm90ELb1ELb0ELb1ELb1ELb0ELb1ELb0ELb1ELb1ELb1ELb0ELb0EEENS1_21CollectiveEpilogueFwdINS6_IJSA_SC_SB_EEES9_NS_10bfloat16_tESG_Li384ELb1ELb1ELb0ELb1EEENS1_36VarlenDynamicPersistentTileSchedulerILi192ELi160ELi384ELi128ELb0ELb1ELb1ELb1ELb1ELb1EEEEEEEEEvNT_6ParamsE)
        /*12e8*/ 	.short	0x0210
        /*12ea*/ 	.short	0x0af0


	//----- nvinfo : EIATTR_SW_WAR
	.align		4
.L_1675:
        /*12ec*/ 	.byte	0x04, 0x36
        /*12ee*/ 	.short	(.L_1677 - .L_1676)
.L_1676:
        /*12f0*/ 	.word	0x00000008
.L_1677:


//--------------------- .nv.callgraph             --------------------------
	.section	.nv.callgraph,"",@"SHT_CUDA_CALLGRAPH"
	.align	4
	.sectionentsize	8
	.align		4
        /*0000*/ 	.word	0x00000000
	.align		4
        /*0004*/ 	.word	0xffffffff
	.align		4
        /*0008*/ 	.word	index@(_ZN7cutlass13device_kernelIN5flash11enable_sm90INS1_16FlashAttnFwdSm90INS1_25CollectiveMainloopFwdSm90ILi2EN4cute5tupleIJNS5_1CILi1EEES8_S8_EEENS6_IJNS7_ILi128EEESA_NS7_ILi256EEEEEELi256ENS_12float_e4m3_tEfNS_4arch4Sm90ELb0ELb0ELb1ELb0ELb0ELb0ELb0ELb1ELb1ELb1ELb0ELb0EEENS1_21CollectiveEpilogueFwdINS6_IJSA_SB_SA_EEES9_NS_10bfloat16_tESF_Li256ELb0ELb1ELb0ELb1EEENS1_29StaticPersistentTileSchedulerILb0EEEEEEEEEvNT_6ParamsE)
	.align		4
        /*000c*/ 	.word	index@(__assertfail)
	.align		4
        /*0010*/ 	.word	index@(_ZN7cutlass13device_kernelIN5flash11enable_sm90INS1_16FlashAttnFwdSm90INS1_25CollectiveMainloopFwdSm90ILi2EN4cute5tupleIJNS5_1CILi1EEES8_S8_EEENS6_IJNS7_ILi128EEESA_NS7_ILi256EEEEEELi256ENS_12float_e4m3_tEfNS_4arch4Sm90ELb0ELb0ELb1ELb1ELb0ELb0ELb0ELb1ELb1ELb1ELb0ELb0EEENS1_21CollectiveEpilogueFwdINS6_IJSA_SB_SA_EEES9_NS_10bfloat16_tESF_Li256ELb1ELb1ELb0ELb1EEENS1_36VarlenDynamicPersistentTileSchedulerILi128ELi128ELi256ELi128ELb0ELb1ELb1ELb0ELb1ELb1EEEEEEEEEvNT_6ParamsE)
	.align		4
        /*0014*/ 	.word	index@(__assertfail)
	.align		4
        /*0018*/ 	.word	index@(_ZN7cutlass13device_kernelIN5flash11enable_sm90INS1_16FlashAttnFwdSm90INS1_25CollectiveMainloopFwdSm90ILi2EN4cute5tupleIJNS5_1CILi1EEES8_S8_EEENS6_IJNS7_ILi128EEESA_NS7_ILi256EEEEEELi256ENS_12float_e4m3_tEfNS_4arch4Sm90ELb0ELb0ELb1ELb1ELb0ELb1ELb0ELb1ELb1ELb1ELb0ELb0EEENS1_21CollectiveEpilogueFwdINS6_IJSA_SB_SA_EEES9_NS_10bfloat16_tESF_Li256ELb1ELb1ELb0ELb1EEENS1_36VarlenDynamicPersistentTileSchedulerILi128ELi128ELi256ELi128ELb0ELb1ELb1ELb0ELb1ELb1EEEEEEEEEvNT_6ParamsE)
	.align		4
        /*001c*/ 	.word	index@(__assertfail)
	.align		4
        /*0020*/ 	.word	index@(_ZN7cutlass13device_kernelIN5flash11enable_sm90INS1_16FlashAttnFwdSm90INS1_25CollectiveMainloopFwdSm90ILi2EN4cute5tupleIJNS5_1CILi1EEES8_S8_EEENS6_IJNS7_ILi128EEENS7_ILi64EEENS7_ILi256EEEEEELi256ENS_12float_e4m3_tEfNS_4arch4Sm90ELb0ELb1ELb1ELb0ELb0ELb0ELb0ELb1ELb1ELb1ELb0ELb0EEENS1_21CollectiveEpilogueFwdINS6_IJSA_SC_SB_EEES9_NS_10bfloat16_tESG_Li256ELb0ELb1ELb0ELb1EEENS1_30DynamicPersistentTileSchedulerILi256ELi128ELb0ELb1ELb1EEEEEEEEEvNT_6ParamsE)
	.align		4
        /*0024*/ 	.word	index@(__assertfail)
	.align		4
        /*0028*/ 	.word	index@(_ZN7cutlass13device_kernelIN5flash11enable_sm90INS1_16FlashAttnFwdSm90INS1_25CollectiveMainloopFwdSm90ILi2EN4cute5tupleIJNS5_1CILi1EEES8_S8_EEENS6_IJNS7_ILi128EEENS7_ILi64EEENS7_ILi256EEEEEELi256ENS_12float_e4m3_tEfNS_4arch4Sm90ELb0ELb1ELb1ELb1ELb0ELb0ELb0ELb1ELb1ELb1ELb0ELb0EEENS1_21CollectiveEpilogueFwdINS6_IJSA_SC_SB_EEES9_NS_10bfloat16_tESG_Li256ELb1ELb1ELb0ELb1EEENS1_36VarlenDynamicPersistentTileSchedulerILi128ELi64ELi256ELi128ELb0ELb1ELb1ELb1ELb0ELb1EEEEEEEEEvNT_6ParamsE)
	.align		4
        /*002c*/ 	.word	index@(__assertfail)
	.align		4
        /*0030*/ 	.word	index@(_ZN7cutlass13device_kernelIN5flash11enable_sm90INS1_16FlashAttnFwdSm90INS1_25CollectiveMainloopFwdSm90ILi2EN4cute5tupleIJNS5_1CILi1EEES8_S8_EEENS6_IJNS7_ILi128EEENS7_ILi64EEENS7_ILi256EEEEEELi256ENS_12float_e4m3_tEfNS_4arch4Sm90ELb0ELb1ELb1ELb1ELb0ELb1ELb0ELb1ELb1ELb1ELb0ELb0EEENS1_21CollectiveEpilogueFwdINS6_IJSA_SC_SB_EEES9_NS_10bfloat16_tESG_Li256ELb1ELb1ELb0ELb1EEENS1_36VarlenDynamicPersistentTileSchedulerILi128ELi64ELi256ELi128ELb0ELb1ELb1ELb1ELb0ELb1EEEEEEEEEvNT_6ParamsE)
	.align		4
        /*0034*/ 	.word	index@(__assertfail)
	.align		4
        /*0038*/ 	.word	index@(_ZN7cutlass13device_kernelIN5flash11enable_sm90INS1_16FlashAttnFwdSm90INS1_25CollectiveMainloopFwdSm90ILi2EN4cute5tupleIJNS5_1CILi1EEES8_S8_EEENS6_IJNS7_ILi128EEESA_NS7_ILi256EEEEEELi256ENS_12float_e4m3_tEfNS_4arch4Sm90ELb1ELb0ELb1ELb0ELb0ELb0ELb0ELb1ELb1ELb1ELb0ELb0EEENS1_21CollectiveEpilogueFwdINS6_IJSA_SB_SA_EEES9_NS_10bfloat16_tESF_Li256ELb0ELb1ELb0ELb1EEENS1_30DynamicPersistentTileSchedulerILi256ELi128ELb0ELb1ELb1EEEEEEEEEvNT_6ParamsE)
	.align		4
        /*003c*/ 	.word	index@(__assertfail)
	.align		4
        /*0040*/ 	.word	index@(_ZN7cutlass13device_kernelIN5flash11enable_sm90INS1_16FlashAttnFwdSm90INS1_25CollectiveMainloopFwdSm90ILi2EN4cute5tupleIJNS5_1CILi1EEES8_S8_EEENS6_IJNS7_ILi128EEESA_NS7_ILi256EEEEEELi256ENS_12float_e4m3_tEfNS_4arch4Sm90ELb1ELb0ELb1ELb1ELb0ELb0ELb0ELb1ELb1ELb1ELb0ELb0EEENS1_21CollectiveEpilogueFwdINS6_IJSA_SB_SA_EEES9_NS_10bfloat16_tESF_Li256ELb1ELb1ELb0ELb1EEENS1_36VarlenDynamicPersistentTileSchedulerILi128ELi128ELi256ELi128ELb0ELb1ELb1ELb1ELb1ELb1EEEEEEEEEvNT_6ParamsE)
	.align		4
        /*0044*/ 	.word	index@(__assertfail)
	.align		4
        /*0048*/ 	.word	index@(_ZN7cutlass13device_kernelIN5flash11enable_sm90INS1_16FlashAttnFwdSm90INS1_25CollectiveMainloopFwdSm90ILi2EN4cute5tupleIJNS5_1CILi1EEES8_S8_EEENS6_IJNS7_ILi128EEESA_NS7_ILi256EEEEEELi256ENS_12float_e4m3_tEfNS_4arch4Sm90ELb1ELb0ELb1ELb1ELb0ELb1ELb0ELb1ELb1ELb1ELb0ELb0EEENS1_21CollectiveEpilogueFwdINS6_IJSA_SB_SA_EEES9_NS_10bfloat16_tESF_Li256ELb1ELb1ELb0ELb1EEENS1_36VarlenDynamicPersistentTileSchedulerILi128ELi128ELi256ELi128ELb0ELb1ELb1ELb1ELb1ELb1EEEEEEEEEvNT_6ParamsE)
	.align		4
        /*004c*/ 	.word	index@(__assertfail)
	.align		4
        /*0050*/ 	.word	index@(_ZN7cutlass13device_kernelIN5flash11enable_sm90INS1_16FlashAttnFwdSm90INS1_25CollectiveMainloopFwdSm90ILi2EN4cute5tupleIJNS5_1CILi1EEES8_S8_EEENS6_IJNS7_ILi128EEENS7_ILi160EEENS7_ILi192EEEEEELi192ENS_12float_e4m3_tEfNS_4arch4Sm90ELb0ELb0ELb1ELb0ELb0ELb0ELb0ELb1ELb1ELb1ELb0ELb0EEENS1_21CollectiveEpilogueFwdINS6_IJSA_SC_SB_EEES9_NS_10bfloat16_tESG_Li256ELb0ELb1ELb0ELb1EEENS1_29StaticPersistentTileSchedulerILb0EEEEEEEEEvNT_6ParamsE)
	.align		4
        /*0054*/ 	.word	index@(__assertfail)
	.align		4
        /*0058*/ 	.word	index@(_ZN7cutlass13device_kernelIN5flash11enable_sm90INS1_16FlashAttnFwdSm90INS1_25CollectiveMainloopFwdSm90ILi2EN4cute5tupleIJNS5_1CILi2EEENS7_ILi1EEES9_EEENS6_IJNS7_ILi128EEENS7_ILi160EEENS7_ILi192EEEEEELi192ENS_12float_e4m3_tEfNS_4arch4Sm90ELb0ELb0ELb1ELb0ELb0ELb0ELb0ELb1ELb1ELb1ELb0ELb0EEENS1_21CollectiveEpilogueFwdINS6_IJSB_SD_SC_EEESA_NS_10bfloat16_tESH_Li256ELb0ELb1ELb0ELb1EEENS1_29StaticPersistentTileSchedulerILb0EEEEEEEEEvNT_6ParamsE)
	.align		4
        /*005c*/ 	.word	index@(__assertfail)
	.align		4
        /*0060*/ 	.word	index@(_ZN7cutlass13device_kernelIN5flash11enable_sm90INS1_16FlashAttnFwdSm90INS1_25CollectiveMainloopFwdSm90ILi2EN4cute5tupleIJNS5_1CILi1EEES8_S8_EEENS6_IJNS7_ILi128EEENS7_ILi160EEENS7_ILi192EEEEEELi192ENS_12float_e4m3_tEfNS_4arch4Sm90ELb0ELb0ELb1ELb1ELb0ELb0ELb0ELb1ELb1ELb1ELb0ELb0EEENS1_21CollectiveEpilogueFwdINS6_IJSA_SC_SB_EEES9_NS_10bfloat16_tESG_Li256ELb1ELb1ELb0ELb1EEENS1_36VarlenDynamicPersistentTileSchedulerILi128ELi160ELi256ELi128ELb0ELb1ELb1ELb0ELb1ELb1EEEEEEEEEvNT_6ParamsE)
	.align		4
        /*0064*/ 	.word	index@(__assertfail)
	.align		4
        /*0068*/ 	.word	index@(_ZN7cutlass13device_kernelIN5flash11enable_sm90INS1_16FlashAttnFwdSm90INS1_25CollectiveMainloopFwdSm90ILi2EN4cute5tupleIJNS5_1CILi1EEES8_S8_EEENS6_IJNS7_ILi128EEENS7_ILi160EEENS7_ILi192EEEEEELi192ENS_12float_e4m3_tEfNS_4arch4Sm90ELb0ELb0ELb1ELb1ELb0ELb1ELb0ELb1ELb1ELb1ELb0ELb0EEENS1_21CollectiveEpilogueFwdINS6_IJSA_SC_SB_EEES9_NS_10bfloat16_tESG_Li256ELb1ELb1ELb0ELb1EEENS1_36VarlenDynamicPersistentTileSchedulerILi128ELi160ELi256ELi128ELb0ELb1ELb1ELb0ELb1ELb1EEEEEEEEEvNT_6ParamsE)
	.align		4
        /*006c*/ 	.word	index@(__assertfail)
	.align		4
        /*0070*/ 	.word	index@(_ZN7cutlass13device_kernelIN5flash11enable_sm90INS1_16FlashAttnFwdSm90INS1_25CollectiveMainloopFwdSm90ILi2EN4cute5tupleIJNS5_1CILi1EEES8_S8_EEENS6_IJNS7_ILi128EEESA_NS7_ILi192EEEEEELi192ENS_12float_e4m3_tEfNS_4arch4Sm90ELb0ELb1ELb1ELb0ELb0ELb0ELb0ELb1ELb1ELb1ELb0ELb0EEENS1_21CollectiveEpilogueFwdINS6_IJSA_SB_SA_EEES9_NS_10bfloat16_tESF_Li256ELb0ELb1ELb0ELb1EEENS1_30DynamicPersistentTileSchedulerILi256ELi128ELb0ELb1ELb1EEEEEEEEEvNT_6ParamsE)
	.align		4
        /*0074*/ 	.word	index@(__assertfail)
	.align		4
        /*0078*/ 	.word	index@(_ZN7cutlass13device_kernelIN5flash11enable_sm90INS1_16FlashAttnFwdSm90INS1_25CollectiveMainloopFwdSm90ILi2EN4cute5tupleIJNS5_1CILi1EEES8_S8_EEENS6_IJNS7_ILi128EEESA_NS7_ILi192EEEEEELi192ENS_12float_e4m3_tEfNS_4arch4Sm90ELb0ELb1ELb1ELb1ELb0ELb0ELb0ELb1ELb1ELb1ELb0ELb0EEENS1_21CollectiveEpilogueFwdINS6_IJSA_SB_SA_EEES9_NS_10bfloat16_tESF_Li256ELb1ELb1ELb0ELb1EEENS1_36VarlenDynamicPersistentTileSchedulerILi128ELi128ELi256ELi128ELb0ELb1ELb1ELb1ELb0ELb1EEEEEEEEEvNT_6ParamsE)
	.align		4
        /*007c*/ 	.word	index@(__assertfail)
	.align		4
        /*0080*/ 	.word	index@(_ZN7cutlass13device_kernelIN5flash11enable_sm90INS1_16FlashAttnFwdSm90INS1_25CollectiveMainloopFwdSm90ILi2EN4cute5tupleIJNS5_1CILi1EEES8_S8_EEENS6_IJNS7_ILi128EEESA_NS7_ILi192EEEEEELi192ENS_12float_e4m3_tEfNS_4arch4Sm90ELb0ELb1ELb1ELb1ELb0ELb1ELb0ELb1ELb1ELb1ELb0ELb0EEENS1_21CollectiveEpilogueFwdINS6_IJSA_SB_SA_EEES9_NS_10bfloat16_tESF_Li256ELb1ELb1ELb0ELb1EEENS1_36VarlenDynamicPersistentTileSchedulerILi128ELi128ELi256ELi128ELb0ELb1ELb1ELb1ELb0ELb1EEEEEEEEEvNT_6ParamsE)
	.align		4
        /*0084*/ 	.word	index@(__assertfail)
	.align		4
        /*0088*/ 	.word	index@(_ZN7cutlass13device_kernelIN5flash11enable_sm90INS1_16FlashAttnFwdSm90INS1_25CollectiveMainloopFwdSm90ILi2EN4cute5tupleIJNS5_1CILi1EEES8_S8_EEENS6_IJNS7_ILi128EEENS7_ILi160EEENS7_ILi192EEEEEELi192ENS_12float_e4m3_tEfNS_4arch4Sm90ELb1ELb0ELb1ELb0ELb0ELb0ELb0ELb1ELb1ELb1ELb0ELb0EEENS1_21CollectiveEpilogueFwdINS6_IJSA_SC_SB_EEES9_NS_10bfloat16_tESG_Li256ELb0ELb1ELb0ELb1EEENS1_30DynamicPersistentTileSchedulerILi256ELi128ELb0ELb1ELb1EEEEEEEEEvNT_6ParamsE)
	.align		4
        /*008c*/ 	.word	index@(__assertfail)
	.align		4
        /*0090*/ 	.word	index@(_ZN7cutlass13device_kernelIN5flash11enable_sm90INS1_16FlashAttnFwdSm90INS1_25CollectiveMainloopFwdSm90ILi2EN4cute5tupleIJNS5_1CILi1EEES8_S8_EEENS6_IJNS7_ILi128EEENS7_ILi160EEENS7_ILi192EEEEEELi192ENS_12float_e4m3_tEfNS_4arch4Sm90ELb1ELb0ELb1ELb1ELb0ELb0ELb0ELb1ELb1ELb1ELb0ELb0EEENS1_21CollectiveEpilogueFwdINS6_IJSA_SC_SB_EEES9_NS_10bfloat16_tESG_Li256ELb1ELb1ELb0ELb1EEENS1_36VarlenDynamicPersistentTileSchedulerILi128ELi160ELi256ELi128ELb0ELb1ELb1ELb1ELb1ELb1EEEEEEEEEvNT_6ParamsE)
	.align		4
        /*0094*/ 	.word	index@(__assertfail)
	.align		4
        /*0098*/ 	.word	index@(_ZN7cutlass13device_kernelIN5flash11enable_sm90INS1_16FlashAttnFwdSm90INS1_25CollectiveMainloopFwdSm90ILi2EN4cute5tupleIJNS5_1CILi1EEES8_S8_EEENS6_IJNS7_ILi128EEENS7_ILi160EEENS7_ILi192EEEEEELi192ENS_12float_e4m3_tEfNS_4arch4Sm90ELb1ELb0ELb1ELb1ELb0ELb1ELb0ELb1ELb1ELb1ELb0ELb0EEENS1_21CollectiveEpilogueFwdINS6_IJSA_SC_SB_EEES9_NS_10bfloat16_tESG_Li256ELb1ELb1ELb0ELb1EEENS1_36VarlenDynamicPersistentTileSchedulerILi128ELi160ELi256ELi128ELb0ELb1ELb1ELb1ELb1ELb1EEEEEEEEEvNT_6ParamsE)
	.align		4
        /*009c*/ 	.word	index@(__assertfail)
	.align		4
        /*00a0*/ 	.word	index@(_ZN7cutlass13device_kernelIN5flash11enable_sm90INS1_16FlashAttnFwdSm90INS1_25CollectiveMainloopFwdSm90ILi2EN4cute5tupleIJNS5_1CILi1EEES8_S8_EEENS6_IJNS7_ILi128EEENS7_ILi224EEESA_EEELi128ENS_12float_e4m3_tEfNS_4arch4Sm90ELb0ELb0ELb1ELb0ELb0ELb0ELb0ELb1ELb1ELb1ELb0ELb0EEENS1_21CollectiveEpilogueFwdINS6_IJSA_SA_SB_EEES9_NS_10bfloat16_tESF_Li256ELb0ELb1ELb0ELb1EEENS1_29StaticPersistentTileSchedulerILb0EEEEEEEEEvNT_6ParamsE)
	.align		4
        /*00a4*/ 	.word	index@(__assertfail)
	.align		4
        /*00a8*/ 	.word	index@(_ZN7cutlass13device_kernelIN5flash11enable_sm90INS1_16FlashAttnFwdSm90INS1_25CollectiveMainloopFwdSm90ILi2EN4cute5tupleIJNS5_1CILi1EEES8_S8_EEENS6_IJNS7_ILi128EEENS7_ILi224EEESA_EEELi128ENS_12float_e4m3_tEfNS_4arch4Sm90ELb0ELb0ELb1ELb1ELb0ELb0ELb0ELb1ELb1ELb1ELb0ELb0EEENS1_21CollectiveEpilogueFwdINS6_IJSA_SA_SB_EEES9_NS_10bfloat16_tESF_Li256ELb1ELb1ELb0ELb1EEENS1_36VarlenDynamicPersistentTileSchedulerILi128ELi224ELi256ELi128ELb0ELb1ELb1ELb0ELb1ELb1EEEEEEEEEvNT_6ParamsE)
	.align		4
        /*00ac*/ 	.word	index@(__assertfail)
	.align		4
        /*00b0*/ 	.word	index@(_ZN7cutlass13device_kernelIN5flash11enable_sm90INS1_16FlashAttnFwdSm90INS1_25CollectiveMainloopFwdSm90ILi2EN4cute5tupleIJNS5_1CILi1EEES8_S8_EEENS6_IJNS7_ILi128EEENS7_ILi224EEESA_EEELi128ENS_12float_e4m3_tEfNS_4arch4Sm90ELb0ELb0ELb1ELb1ELb0ELb1ELb0ELb1ELb1ELb1ELb0ELb0EEENS1_21CollectiveEpilogueFwdINS6_IJSA_SA_SB_EEES9_NS_10bfloat16_tESF_Li256ELb1ELb1ELb0ELb1EEENS1_36VarlenDynamicPersistentTileSchedulerILi128ELi224ELi256ELi128ELb0ELb1ELb1ELb0ELb1ELb1EEEEEEEEEvNT_6ParamsE)
	.align		4
        /*00b4*/ 	.word	index@(__assertfail)
	.align		4
        /*00b8*/ 	.word	index@(_ZN7cutlass13device_kernelIN5flash11enable_sm90INS1_16FlashAttnFwdSm90INS1_25CollectiveMainloopFwdSm90ILi2EN4cute5tupleIJNS5_1CILi1EEES8_S8_EEENS6_IJNS7_ILi128EEENS7_ILi192EEESA_EEELi128ENS_12float_e4m3_tEfNS_4arch4Sm90ELb0ELb1ELb1ELb0ELb0ELb0ELb0ELb1ELb1ELb1ELb0ELb0EEENS1_21CollectiveEpilogueFwdINS6_IJSA_SA_SB_EEES9_NS_10bfloat16_tESF_Li256ELb0ELb1ELb0ELb1EEENS1_30DynamicPersistentTileSchedulerILi256ELi128ELb0ELb1ELb1EEEEEEEEEvNT_6ParamsE)
	.align		4
        /*00bc*/ 	.word	index@(__assertfail)
	.align		4
        /*00c0*/ 	.word	index@(_ZN7cutlass13device_kernelIN5flash11enable_sm90INS1_16FlashAttnFwdSm90INS1_25CollectiveMainloopFwdSm90ILi2EN4cute5tupleIJNS5_1CILi1EEES8_S8_EEENS6_IJNS7_ILi128EEENS7_ILi192EEESA_EEELi128ENS_12float_e4m3_tEfNS_4arch4Sm90ELb0ELb1ELb1ELb1ELb0ELb0ELb0ELb1ELb1ELb1ELb0ELb0EEENS1_21CollectiveEpilogueFwdINS6_IJSA_SA_SB_EEES9_NS_10bfloat16_tESF_Li256ELb1ELb1ELb0ELb1EEENS1_36VarlenDynamicPersistentTileSchedulerILi128ELi192ELi256ELi128ELb0ELb1ELb1ELb1ELb0ELb1EEEEEEEEEvNT_6ParamsE)
	.align		4
        /*00c4*/ 	.word	index@(__assertfail)
	.align		4
        /*00c8*/ 	.word	index@(_ZN7cutlass13device_kernelIN5flash11enable_sm90INS1_16FlashAttnFwdSm90INS1_25CollectiveMainloopFwdSm90ILi2EN4cute5tupleIJNS5_1CILi1EEES8_S8_EEENS6_IJNS7_ILi128EEENS7_ILi192EEESA_EEELi128ENS_12float_e4m3_tEfNS_4arch4Sm90ELb0ELb1ELb1ELb1ELb0ELb1ELb0ELb1ELb1ELb1ELb0ELb0EEENS1_21CollectiveEpilogueFwdINS6_IJSA_SA_SB_EEES9_NS_10bfloat16_tESF_Li256ELb1ELb1ELb0ELb1EEENS1_36VarlenDynamicPersistentTileSchedulerILi128ELi192ELi256ELi128ELb0ELb1ELb1ELb1ELb0ELb1EEEEEEEEEvNT_6ParamsE)
	.align		4
        /*00cc*/ 	.word	index@(__assertfail)
	.align		4
        /*00d0*/ 	.word	index@(_ZN7cutlass13device_kernelIN5flash11enable_sm90INS1_16FlashAttnFwdSm90INS1_25CollectiveMainloopFwdSm90ILi2EN4cute5tupleIJNS5_1CILi1EEES8_S8_EEENS6_IJNS7_ILi128EEENS7_ILi224EEESA_EEELi128ENS_12float_e4m3_tEfNS_4arch4Sm90ELb1ELb0ELb1ELb0ELb0ELb0ELb0ELb1ELb1ELb1ELb0ELb0EEENS1_21CollectiveEpilogueFwdINS6_IJSA_SA_SB_EEES9_NS_10bfloat16_tESF_Li256ELb0ELb1ELb0ELb1EEENS1_30DynamicPersistentTileSchedulerILi256ELi128ELb0ELb1ELb1EEEEEEEEEvNT_6ParamsE)
	.align		4
        /*00d4*/ 	.word	index@(__assertfail)
	.align		4
        /*00d8*/ 	.word	index@(_ZN7cutlass13device_kernelIN5flash11enable_sm90INS1_16FlashAttnFwdSm90INS1_25CollectiveMainloopFwdSm90ILi2EN4cute5tupleIJNS5_1CILi1EEES8_S8_EEENS6_IJNS7_ILi128EEENS7_ILi224EEESA_EEELi128ENS_12float_e4m3_tEfNS_4arch4Sm90ELb1ELb0ELb1ELb1ELb0ELb0ELb0ELb1ELb1ELb1ELb0ELb0EEENS1_21CollectiveEpilogueFwdINS6_IJSA_SA_SB_EEES9_NS_10bfloat16_tESF_Li256ELb1ELb1ELb0ELb1EEENS1_36VarlenDynamicPersistentTileSchedulerILi128ELi224ELi256ELi128ELb0ELb1ELb1ELb1ELb1ELb1EEEEEEEEEvNT_6ParamsE)
	.align		4
        /*00dc*/ 	.word	index@(__assertfail)
	.align		4
        /*00e0*/ 	.word	index@(_ZN7cutlass13device_kernelIN5flash11enable_sm90INS1_16FlashAttnFwdSm90INS1_25CollectiveMainloopFwdSm90ILi2EN4cute5tupleIJNS5_1CILi1EEES8_S8_EEENS6_IJNS7_ILi128EEENS7_ILi224EEESA_EEELi128ENS_12float_e4m3_tEfNS_4arch4Sm90ELb1ELb0ELb1ELb1ELb0ELb1ELb0ELb1ELb1ELb1ELb0ELb0EEENS1_21CollectiveEpilogueFwdINS6_IJSA_SA_SB_EEES9_NS_10bfloat16_tESF_Li256ELb1ELb1ELb0ELb1EEENS1_36VarlenDynamicPersistentTileSchedulerILi128ELi224ELi256ELi128ELb0ELb1ELb1ELb1ELb1ELb1EEEEEEEEEvNT_6ParamsE)
	.align		4
        /*00e4*/ 	.word	index@(__assertfail)
	.align		4
        /*00e8*/ 	.word	index@(_ZN7cutlass13device_kernelIN5flash11enable_sm90INS1_16FlashAttnFwdSm90INS1_25CollectiveMainloopFwdSm90ILi2EN4cute5tupleIJNS5_1CILi1EEES8_S8_EEENS6_IJNS7_ILi192EEENS7_ILi128EEENS7_ILi96EEEEEELi96ENS_12float_e4m3_tEfNS_4arch4Sm90ELb0ELb0ELb1ELb0ELb0ELb0ELb0ELb1ELb1ELb1ELb0ELb0EEENS1_21CollectiveEpilogueFwdINS6_IJSA_SC_SB_EEES9_NS_10bfloat16_tESG_Li384ELb0ELb1ELb0ELb1EEENS1_29StaticPersistentTileSchedulerILb0EEEEEEEEEvNT_6ParamsE)
	.align		4
        /*00ec*/ 	.word	index@(__assertfail)
	.align		4
        /*00f0*/ 	.word	index@(_ZN7cutlass13device_kernelIN5flash11enable_sm90INS1_16FlashAttnFwdSm90INS1_25CollectiveMainloopFwdSm90ILi2EN4cute5tupleIJNS5_1CILi1EEES8_S8_EEENS6_IJNS7_ILi192EEENS7_ILi128EEENS7_ILi96EEEEEELi96ENS_12float_e4m3_tEfNS_4arch4Sm90ELb0ELb0ELb1ELb1ELb0ELb0ELb0ELb1ELb1ELb1ELb0ELb0EEENS1_21CollectiveEpilogueFwdINS6_IJSA_SC_SB_EEES9_NS_10bfloat16_tESG_Li384ELb1ELb1ELb0ELb1EEENS1_36VarlenDynamicPersistentTileSchedulerILi192ELi128ELi384ELi128ELb0ELb1ELb1ELb0ELb1ELb1EEEEEEEEEvNT_6ParamsE)
	.align		4
        /*00f4*/ 	.word	index@(__assertfail)
	.align		4
        /*00f8*/ 	.word	index@(_ZN7cutlass13device_kernelIN5flash11enable_sm90INS1_16FlashAttnFwdSm90INS1_25CollectiveMainloopFwdSm90ILi2EN4cute5tupleIJNS5_1CILi1EEES8_S8_EEENS6_IJNS7_ILi192EEENS7_ILi128EEENS7_ILi96EEEEEELi96ENS_12float_e4m3_tEfNS_4arch4Sm90ELb0ELb0ELb1ELb1ELb0ELb1ELb0ELb1ELb1ELb1ELb0ELb0EEENS1_21CollectiveEpilogueFwdINS6_IJSA_SC_SB_EEES9_NS_10bfloat16_tESG_Li384ELb1ELb1ELb0ELb1EEENS1_36VarlenDynamicPersistentTileSchedulerILi192ELi128ELi384ELi128ELb0ELb1ELb1ELb0ELb1ELb1EEEEEEEEEvNT_6ParamsE)
	.align		4
        /*00fc*/ 	.word	index@(__assertfail)
	.align		4
        /*0100*/ 	.word	index@(_ZN7cutlass13device_kernelIN5flash11enable_sm90INS1_16FlashAttnFwdSm90INS1_25CollectiveMainloopFwdSm90ILi2EN4cute5tupleIJNS5_1CILi1EEES8_S8_EEENS6_IJNS7_ILi192EEENS7_ILi128EEENS7_ILi96EEEEEELi96ENS_12float_e4m3_tEfNS_4arch4Sm90ELb0ELb1ELb1ELb0ELb0ELb0ELb0ELb1ELb1ELb1ELb0ELb0EEENS1_21CollectiveEpilogueFwdINS6_IJSA_SC_SB_EEES9_NS_10bfloat16_tESG_Li384ELb0ELb1ELb0ELb1EEENS1_30DynamicPersistentTileSchedulerILi384ELi128ELb0ELb1ELb1EEEEEEEEEvNT_6ParamsE)
	.align		4
        /*0104*/ 	.word	index@(__assertfail)
	.align		4
        /*0108*/ 	.word	index@(_ZN7cutlass13device_kernelIN5flash11enable_sm90INS1_16FlashAttnFwdSm90INS1_25CollectiveMainloopFwdSm90ILi2EN4cute5tupleIJNS5_1CILi1EEES8_S8_EEENS6_IJNS7_ILi192EEENS7_ILi128EEENS7_ILi96EEEEEELi96ENS_12float_e4m3_tEfNS_4arch4Sm90ELb0ELb1ELb1ELb1ELb0ELb0ELb0ELb1ELb1ELb1ELb0ELb0EEENS1_21CollectiveEpilogueFwdINS6_IJSA_SC_SB_EEES9_NS_10bfloat16_tESG_Li384ELb1ELb1ELb0ELb1EEENS1_36VarlenDynamicPersistentTileSchedulerILi192ELi128ELi384ELi128ELb0ELb1ELb1ELb1ELb0ELb1EEEEEEEEEvNT_6ParamsE)
	.align		4
        /*010c*/ 	.word	index@(__assertfail)
	.align		4
        /*0110*/ 	.word	index@(_ZN7cutlass13device_kernelIN5flash11enable_sm90INS1_16FlashAttnFwdSm90INS1_25CollectiveMainloopFwdSm90ILi2EN4cute5tupleIJNS5_1CILi1EEES8_S8_EEENS6_IJNS7_ILi192EEENS7_ILi128EEENS7_ILi96EEEEEELi96ENS_12float_e4m3_tEfNS_4arch4Sm90ELb0ELb1ELb1ELb1ELb0ELb1ELb0ELb1ELb1ELb1ELb0ELb0EEENS1_21CollectiveEpilogueFwdINS6_IJSA_SC_SB_EEES9_NS_10bfloat16_tESG_Li384ELb1ELb1ELb0ELb1EEENS1_36VarlenDynamicPersistentTileSchedulerILi192ELi128ELi384ELi128ELb0ELb1ELb1ELb1ELb0ELb1EEEEEEEEEvNT_6ParamsE)
	.align		4
        /*0114*/ 	.word	index@(__assertfail)
	.align		4
        /*0118*/ 	.word	index@(_ZN7cutlass13device_kernelIN5flash11enable_sm90INS1_16FlashAttnFwdSm90INS1_25CollectiveMainloopFwdSm90ILi2EN4cute5tupleIJNS5_1CILi1EEES8_S8_EEENS6_IJNS7_ILi192EEENS7_ILi128EEENS7_ILi96EEEEEELi96ENS_12float_e4m3_tEfNS_4arch4Sm90ELb1ELb0ELb1ELb0ELb0ELb0ELb0ELb1ELb1ELb1ELb0ELb0EEENS1_21CollectiveEpilogueFwdINS6_IJSA_SC_SB_EEES9_NS_10bfloat16_tESG_Li384ELb0ELb1ELb0ELb1EEENS1_30DynamicPersistentTileSchedulerILi384ELi128ELb0ELb1ELb1EEEEEEEEEvNT_6ParamsE)
	.align		4
        /*011c*/ 	.word	index@(__assertfail)
	.align		4
        /*0120*/ 	.word	index@(_ZN7cutlass13device_kernelIN5flash11enable_sm90INS1_16FlashAttnFwdSm90INS1_25CollectiveMainloopFwdSm90ILi2EN4cute5tupleIJNS5_1CILi1EEES8_S8_EEENS6_IJNS7_ILi192EEENS7_ILi128EEENS7_ILi96EEEEEELi96ENS_12float_e4m3_tEfNS_4arch4Sm90ELb1ELb0ELb1ELb1ELb0ELb0ELb0ELb1ELb1ELb1ELb0ELb0EEENS1_21CollectiveEpilogueFwdINS6_IJSA_SC_SB_EEES9_NS_10bfloat16_tESG_Li384ELb1ELb1ELb0ELb1EEENS1_36VarlenDynamicPersistentTileSchedulerILi192ELi128ELi384ELi128ELb0ELb1ELb1ELb1ELb1ELb1EEEEEEEEEvNT_6ParamsE)
	.align		4
        /*0124*/ 	.word	index@(__assertfail)
	.align		4
        /*0128*/ 	.word	index@(_ZN7cutlass13device_kernelIN5flash11enable_sm90INS1_16FlashAttnFwdSm90INS1_25CollectiveMainloopFwdSm90ILi2EN4cute5tupleIJNS5_1CILi1EEES8_S8_EEENS6_IJNS7_ILi192EEENS7_ILi128EEENS7_ILi96EEEEEELi96ENS_12float_e4m3_tEfNS_4arch4Sm90ELb1ELb0ELb1ELb1ELb0ELb1ELb0ELb1ELb1ELb1ELb0ELb0EEENS1_21CollectiveEpilogueFwdINS6_IJSA_SC_SB_EEES9_NS_10bfloat16_tESG_Li384ELb1ELb1ELb0ELb1EEENS1_36VarlenDynamicPersistentTileSchedulerILi192ELi128ELi384ELi128ELb0ELb1ELb1ELb1ELb1ELb1EEEEEEEEEvNT_6ParamsE)
	.align		4
        /*012c*/ 	.word	index@(__assertfail)
	.align		4
        /*0130*/ 	.word	index@(_ZN7cutlass13device_kernelIN5flash11enable_sm90INS1_16FlashAttnFwdSm90INS1_25CollectiveMainloopFwdSm90ILi2EN4cute5tupleIJNS5_1CILi1EEES8_S8_EEENS6_IJNS7_ILi192EEENS7_ILi160EEENS7_ILi64EEEEEELi64ENS_12float_e4m3_tEfNS_4arch4Sm90ELb0ELb0ELb1ELb0ELb0ELb0ELb0ELb1ELb1ELb1ELb0ELb0EEENS1_21CollectiveEpilogueFwdINS6_IJSA_SC_SB_EEES9_NS_10bfloat16_tESG_Li384ELb0ELb1ELb0ELb1EEENS1_29StaticPersistentTileSchedulerILb0EEEEEEEEEvNT_6ParamsE)
	.align		4
        /*0134*/ 	.word	index@(__assertfail)
	.align		4
        /*0138*/ 	.word	index@(_ZN7cutlass13device_kernelIN5flash11enable_sm90INS1_16FlashAttnFwdSm90INS1_25CollectiveMainloopFwdSm90ILi2EN4cute5tupleIJNS5_1CILi1EEES8_S8_EEENS6_IJNS7_ILi192EEENS7_ILi160EEENS7_ILi64EEEEEELi64ENS_12float_e4m3_tEfNS_4arch4Sm90ELb0ELb0ELb1ELb1ELb0ELb0ELb0ELb1ELb1ELb1ELb0ELb0EEENS1_21CollectiveEpilogueFwdINS6_IJSA_SC_SB_EEES9_NS_10bfloat16_tESG_Li384ELb1ELb1ELb0ELb1EEENS1_36VarlenDynamicPersistentTileSchedulerILi192ELi160ELi384ELi128ELb0ELb1ELb1ELb0ELb1ELb1EEEEEEEEEvNT_6ParamsE)
	.align		4
        /*013c*/ 	.word	index@(__assertfail)
	.align		4
        /*0140*/ 	.word	index@(_ZN7cutlass13device_kernelIN5flash11enable_sm90INS1_16FlashAttnFwdSm90INS1_25CollectiveMainloopFwdSm90ILi2EN4cute5tupleIJNS5_1CILi1EEES8_S8_EEENS6_IJNS7_ILi192EEENS7_ILi160EEENS7_ILi64EEEEEELi64ENS_12float_e4m3_tEfNS_4arch4Sm90ELb0ELb0ELb1ELb1ELb0ELb1ELb0ELb1ELb1ELb1ELb0ELb0EEENS1_21CollectiveEpilogueFwdINS6_IJSA_SC_SB_EEES9_NS_10bfloat16_tESG_Li384ELb1ELb1ELb0ELb1EEENS1_36VarlenDynamicPersistentTileSchedulerILi192ELi160ELi384ELi128ELb0ELb1ELb1ELb0ELb1ELb1EEEEEEEEEvNT_6ParamsE)
	.align		4
        /*0144*/ 	.word	index@(__assertfail)
	.align		4
        /*0148*/ 	.word	index@(_ZN7cutlass13device_kernelIN5flash11enable_sm90INS1_16FlashAttnFwdSm90INS1_25CollectiveMainloopFwdSm90ILi2EN4cute5tupleIJNS5_1CILi1EEES8_S8_EEENS6_IJNS7_ILi192EEENS7_ILi160EEENS7_ILi64EEEEEELi64ENS_12float_e4m3_tEfNS_4arch4Sm90ELb0ELb1ELb1ELb0ELb0ELb0ELb0ELb1ELb1ELb1ELb0ELb0EEENS1_21CollectiveEpilogueFwdINS6_IJSA_SC_SB_EEES9_NS_10bfloat16_tESG_Li384ELb0ELb1ELb0ELb1EEENS1_30DynamicPersistentTileSchedulerILi384ELi128ELb0ELb1ELb1EEEEEEEEEvNT_6ParamsE)
	.align		4
        /*014c*/ 	.word	index@(__assertfail)
	.align		4
        /*0150*/ 	.word	index@(_ZN7cutlass13device_kernelIN5flash11enable_sm90INS1_16FlashAttnFwdSm90INS1_25CollectiveMainloopFwdSm90ILi2EN4cute5tupleIJNS5_1CILi1EEES8_S8_EEENS6_IJNS7_ILi192EEENS7_ILi160EEENS7_ILi64EEEEEELi64ENS_12float_e4m3_tEfNS_4arch4Sm90ELb0ELb1ELb1ELb1ELb0ELb0ELb0ELb1ELb1ELb1ELb0ELb0EEENS1_21CollectiveEpilogueFwdINS6_IJSA_SC_SB_EEES9_NS_10bfloat16_tESG_Li384ELb1ELb1ELb0ELb1EEENS1_36VarlenDynamicPersistentTileSchedulerILi192ELi160ELi384ELi128ELb0ELb1ELb1ELb1ELb0ELb1EEEEEEEEEvNT_6ParamsE)
	.align		4
        /*0154*/ 	.word	index@(__assertfail)
	.align		4
        /*0158*/ 	.word	index@(_ZN7cutlass13device_kernelIN5flash11enable_sm90INS1_16FlashAttnFwdSm90INS1_25CollectiveMainloopFwdSm90ILi2EN4cute5tupleIJNS5_1CILi1EEES8_S8_EEENS6_IJNS7_ILi192EEENS7_ILi160EEENS7_ILi64EEEEEELi64ENS_12float_e4m3_tEfNS_4arch4Sm90ELb0ELb1ELb1ELb1ELb0ELb1ELb0ELb1ELb1ELb1ELb0ELb0EEENS1_21CollectiveEpilogueFwdINS6_IJSA_SC_SB_EEES9_NS_10bfloat16_tESG_Li384ELb1ELb1ELb0ELb1EEENS1_36VarlenDynamicPersistentTileSchedulerILi192ELi160ELi384ELi128ELb0ELb1ELb1ELb1ELb0ELb1EEEEEEEEEvNT_6ParamsE)
	.align		4
        /*015c*/ 	.word	index@(__assertfail)
	.align		4
        /*0160*/ 	.word	index@(_ZN7cutlass13device_kernelIN5flash11enable_sm90INS1_16FlashAttnFwdSm90INS1_25CollectiveMainloopFwdSm90ILi2EN4cute5tupleIJNS5_1CILi1EEES8_S8_EEENS6_IJNS7_ILi192EEENS7_ILi160EEENS7_ILi64EEEEEELi64ENS_12float_e4m3_tEfNS_4arch4Sm90ELb1ELb0ELb1ELb0ELb0ELb0ELb0ELb1ELb1ELb1ELb0ELb0EEENS1_21CollectiveEpilogueFwdINS6_IJSA_SC_SB_EEES9_NS_10bfloat16_tESG_Li384ELb0ELb1ELb0ELb1EEENS1_30DynamicPersistentTileSchedulerILi384ELi128ELb0ELb1ELb1EEEEEEEEEvNT_6ParamsE)
	.align		4
        /*0164*/ 	.word	index@(__assertfail)
	.align		4
        /*0168*/ 	.word	index@(_ZN7cutlass13device_kernelIN5flash11enable_sm90INS1_16FlashAttnFwdSm90INS1_25CollectiveMainloopFwdSm90ILi2EN4cute5tupleIJNS5_1CILi1EEES8_S8_EEENS6_IJNS7_ILi192EEENS7_ILi160EEENS7_ILi64EEEEEELi64ENS_12float_e4m3_tEfNS_4arch4Sm90ELb1ELb0ELb1ELb1ELb0ELb0ELb0ELb1ELb1ELb1ELb0ELb0EEENS1_21CollectiveEpilogueFwdINS6_IJSA_SC_SB_EEES9_NS_10bfloat16_tESG_Li384ELb1ELb1ELb0ELb1EEENS1_36VarlenDynamicPersistentTileSchedulerILi192ELi160ELi384ELi128ELb0ELb1ELb1ELb1ELb1ELb1EEEEEEEEEvNT_6ParamsE)
	.align		4
        /*016c*/ 	.word	index@(__assertfail)
	.align		4
        /*0170*/ 	.word	index@(_ZN7cutlass13device_kernelIN5flash11enable_sm90INS1_16FlashAttnFwdSm90INS1_25CollectiveMainloopFwdSm90ILi2EN4cute5tupleIJNS5_1CILi1EEES8_S8_EEENS6_IJNS7_ILi192EEENS7_ILi160EEENS7_ILi64EEEEEELi64ENS_12float_e4m3_tEfNS_4arch4Sm90ELb1ELb0ELb1ELb1ELb0ELb1ELb0ELb1ELb1ELb1ELb0ELb0EEENS1_21CollectiveEpilogueFwdINS6_IJSA_SC_SB_EEES9_NS_10bfloat16_tESG_Li384ELb1ELb1ELb0ELb1EEENS1_36VarlenDynamicPersistentTileSchedulerILi192ELi160ELi384ELi128ELb0ELb1ELb1ELb1ELb1ELb1EEEEEEEEEvNT_6ParamsE)
	.align		4
        /*0174*/ 	.word	index@(__assertfail)
	.align		4
        /*0178*/ 	.word	0x00000000
	.align		4
        /*017c*/ 	.word	0xfffffffe
	.align		4
        /*0180*/ 	.word	0x00000000
	.align		4
        /*0184*/ 	.word	0xfffffffd
	.align		4
        /*0188*/ 	.word	0x00000000
	.align		4
        /*018c*/ 	.word	0xfffffffc


//--------------------- .nv.constant4             --------------------------
	.section	.nv.constant4,"a",@progbits
	.align	8
	.align		8
.nv.constant4:
        /*0000*/ 	.dword	__assertfail
	.align		8
        /*0008*/ 	.dword	__unnamed_1
	.align		8
        /*0010*/ 	.dword	__unnamed_2
	.align		8
        /*0018*/ 	.dword	__unnamed_3
	.align		8
        /*0020*/ 	.dword	__unnamed_4
	.align		8
        /*0028*/ 	.dword	__unnamed_5
	.align		8
        /*0030*/ 	.dword	__unnamed_6
	.align		8
        /*0038*/ 	.dword	_ZZN5flash28permute_output_fp8_VcolmajorIN4cute6TensorINS1_11ArrayEngineIN7cutlass10bfloat16_tELm32EEENS1_6LayoutINS1_5tupleIJNS8_IJNS1_1CILi2EEESA_NS9_ILi8EEEEEENS9_ILi1EEESD_EEENS8_IJNS8_IJSD_SA_NS9_ILi4EEEEEENS9_ILi0EEESH_EEEEEEEEEvRT_E9upper_map
	.align		8
        /*0040*/ 	.dword	__unnamed_7
	.align		8
        /*0048*/ 	.dword	__unnamed_8
	.align		8
        /*0050*/ 	.dword	__unnamed_9
	.align		8
        /*0058*/ 	.dword	__unnamed_10
	.align		8
        /*0060*/ 	.dword	__unnamed_11
	.align		8
        /*0068*/ 	.dword	__unnamed_12
	.align		8
        /*0070*/ 	.dword	_ZZN5flash28permute_output_fp8_VcolmajorIN4cute6TensorINS1_11ArrayEngineIN7cutlass10bfloat16_tELm48EEENS1_6LayoutINS1_5tupleIJNS8_IJNS1_1CILi2EEESA_NS9_ILi12EEEEEENS9_ILi1EEESD_EEENS8_IJNS8_IJSD_SA_NS9_ILi4EEEEEENS9_ILi0EEESH_EEEEEEEEEvRT_E9upper_map
	.align		8
        /*0078*/ 	.dword	__unnamed_13
	.align		8
        /*0080*/ 	.dword	__unnamed_14
	.align		8
        /*0088*/ 	.dword	__unnamed_15
	.align		8
        /*0090*/ 	.dword	__unnamed_16
	.align		8
        /*0098*/ 	.dword	__unnamed_17
	.align		8
        /*00a0*/ 	.dword	__unnamed_18
	.align		8
        /*00a8*/ 	.dword	_ZZN5flash28permute_output_fp8_VcolmajorIN4cute6TensorINS1_11ArrayEngineIN7cutlass10bfloat16_tELm64EEENS1_6LayoutINS1_5tupleIJNS8_IJNS1_1CILi2EEESA_NS9_ILi16EEEEEENS9_ILi1EEESD_EEENS8_IJNS8_IJSD_SA_NS9_ILi4EEEEEENS9_ILi0EEESH_EEEEEEEEEvRT_E9upper_map
	.align		8
        /*00b0*/ 	.dword	__unnamed_19
	.align		8
        /*00b8*/ 	.dword	__unnamed_20
	.align		8
        /*00c0*/ 	.dword	__unnamed_21
	.align		8
        /*00c8*/ 	.dword	__unnamed_22
	.align		8
        /*00d0*/ 	.dword	__unnamed_23
	.align		8
        /*00d8*/ 	.dword	__unnamed_24
	.align		8
        /*00e0*/ 	.dword	__unnamed_25
	.align		8
        /*00e8*/ 	.dword	__unnamed_26
	.align		8
        /*00f0*/ 	.dword	__unnamed_27
	.align		8
        /*00f8*/ 	.dword	__unnamed_28
	.align		8
        /*0100*/ 	.dword	_ZZN5flash28permute_output_fp8_VcolmajorIN4cute6TensorINS1_11ArrayEngineIN7cutlass10bfloat16_tELm96EEENS1_6LayoutINS1_5tupleIJNS8_IJNS1_1CILi2EEESA_NS9_ILi24EEEEEENS9_ILi1EEESD_EEENS8_IJNS8_IJSD_SA_NS9_ILi4EEEEEENS9_ILi0EEESH_EEEEEEEEEvRT_E9upper_map
	.align		8
        /*0108*/ 	.dword	__unnamed_29
	.align		8
        /*0110*/ 	.dword	__unnamed_30
	.align		8
        /*0118*/ 	.dword	__unnamed_31
	.align		8
        /*0120*/ 	.dword	__unnamed_32
	.align		8
        /*0128*/ 	.dword	__unnamed_33
	.align		8
        /*0130*/ 	.dword	__unnamed_34
	.align		8
        /*0138*/ 	.dword	__unnamed_35
	.align		8
        /*0140*/ 	.dword	_ZZN5flash28permute_output_fp8_VcolmajorIN4cute6TensorINS1_11ArrayEngineIN7cutlass10bfloat16_tELm128EEENS1_6LayoutINS1_5tupleIJNS8_IJNS1_1CILi2EEESA_NS9_ILi32EEEEEENS9_ILi1EEESD_EEENS8_IJNS8_IJSD_SA_NS9_ILi4EEEEEENS9_ILi0EEESH_EEEEEEEEEvRT_E9upper_map
	.align		8
        /*0148*/ 	.dword	__unnamed_36
	.align		8
        /*0150*/ 	.dword	__unnamed_37
	.align		8
        /*0158*/ 	.dword	__unnamed_38
	.align		8
        /*0160*/ 	.dword	__unnamed_39
	.align		8
        /*0168*/ 	.dword	__unnamed_40
	.align		8
        /*0170*/ 	.dword	_ZN82_INTERNAL_a59f53e3_46_flash_fwd_hdimall_e4m3_softcap_packgqa_sm90_cu_9949e2e8_57194cuda3std3__45__cpo5beginE
	.align		8
        /*0178*/ 	.dword	_ZN82_INTERNAL_a59f53e3_46_flash_fwd_hdimall_e4m3_softcap_packgqa_sm90_cu_9949e2e8_57194cuda3std3__45__cpo3endE
	.align		8
        /*0180*/ 	.dword	_ZN82_INTERNAL_a59f53e3_46_flash_fwd_hdimall_e4m3_softcap_packgqa_sm90_cu_9949e2e8_57194cuda3std3__45__cpo6cbeginE
	.align		8
        /*0188*/ 	.dword	_ZN82_INTERNAL_a59f53e3_46_flash_fwd_hdimall_e4m3_softcap_packgqa_sm90_cu_9949e2e8_57194cuda3std3__45__cpo4cendE
	.align		8
        /*0190*/ 	.dword	_ZN82_INTERNAL_a59f53e3_46_flash_fwd_hdimall_e4m3_softcap_packgqa_sm90_cu_9949e2e8_57194cuda3std3__484_GLOBAL__N__a59f53e3_46_flash_fwd_hdimall_e4m3_softcap_packgqa_sm90_cu_9949e2e8_57196ignoreE
	.align		8
        /*0198*/ 	.dword	_ZN82_INTERNAL_a59f53e3_46_flash_fwd_hdimall_e4m3_softcap_packgqa_sm90_cu_9949e2e8_57194cuda3std3__419piecewise_constructE
	.align		8
        /*01a0*/ 	.dword	_ZN82_INTERNAL_a59f53e3_46_flash_fwd_hdimall_e4m3_softcap_packgqa_sm90_cu_9949e2e8_57194cuda3std3__48in_placeE
	.align		8
        /*01a8*/ 	.dword	_ZN82_INTERNAL_a59f53e3_46_flash_fwd_hdimall_e4m3_softcap_packgqa_sm90_cu_9949e2e8_57194cuda3std6ranges3__45__cpo4swapE
	.align		8
        /*01b0*/ 	.dword	_ZN82_INTERNAL_a59f53e3_46_flash_fwd_hdimall_e4m3_softcap_packgqa_sm90_cu_9949e2e8_57194cuda3std6ranges3__45__cpo9iter_moveE
	.align		8
        /*01b8*/ 	.dword	_ZN82_INTERNAL_a59f53e3_46_flash_fwd_hdimall_e4m3_softcap_packgqa_sm90_cu_9949e2e8_57194cute7productE
	.align		8
        /*01c0*/ 	.dword	_ZN82_INTERNAL_a59f53e3_46_flash_fwd_hdimall_e4m3_softcap_packgqa_sm90_cu_9949e2e8_57194cute1_E
	.align		8
        /*01c8*/ 	.dword	$str$25
	.align		8
        /*01d0*/ 	.dword	$str$26


//--------------------- .text._ZN7cutlass13device_kernelIN5flash11enable_sm90INS1_16FlashAttnFwdSm90INS1_25CollectiveMainloopFwdSm90ILi2EN4cute5tupleIJNS5_1CILi1EEES8_S8_EEENS6_IJNS7_ILi128EEESA_NS7_ILi256EEEEEELi256ENS_12float_e4m3_tEfNS_4arch4Sm90ELb0ELb0ELb1ELb0ELb0ELb0ELb0ELb1ELb1ELb1ELb0ELb0EEENS1_21CollectiveEpilogueFwdINS6_IJSA_SB_SA_EEES9_NS_10bfloat16_tESF_Li256ELb0ELb1ELb0ELb1EEENS1_29StaticPersistentTileSchedulerILb0EEEEEEEEEvNT_6ParamsE --------------------------
	.section	.text._ZN7cutlass13device_kernelIN5flash11enable_sm90INS1_16FlashAttnFwdSm90INS1_25CollectiveMainloopFwdSm90ILi2EN4cute5tupleIJNS5_1CILi1EEES8_S8_EEENS6_IJNS7_ILi128EEESA_NS7_ILi256EEEEEELi256ENS_12float_e4m3_tEfNS_4arch4Sm90ELb0ELb0ELb1ELb0ELb0ELb0ELb0ELb1ELb1ELb1ELb0ELb0EEENS1_21CollectiveEpilogueFwdINS6_IJSA_SB_SA_EEES9_NS_10bfloat16_tESF_Li256ELb0ELb1ELb0ELb1EEENS1_29StaticPersistentTileSchedulerILb0EEEEEEEEEvNT_6ParamsE,"ax",@progbits
	.align	128
.text._ZN7cutlass13device_kernelIN5flash11enable_sm90INS1_16FlashAttnFwdSm90INS1_25CollectiveMainloopFwdSm90ILi2EN4cute5tupleIJNS5_1CILi1EEES8_S8_EEENS6_IJNS7_ILi128EEESA_NS7_ILi256EEEEEELi256ENS_12float_e4m3_tEfNS_4arch4Sm90ELb0ELb0ELb1ELb0ELb0ELb0ELb0ELb1ELb1ELb1ELb0ELb0EEENS1_21CollectiveEpilogueFwdINS6_IJSA_SB_SA_EEES9_NS_10bfloat16_tESF_Li256ELb0ELb1ELb0ELb1EEENS1_29StaticPersistentTileSchedulerILb0EEEEEEEEEvNT_6ParamsE:
        .type           _ZN7cutlass13device_kernelIN5flash11enable_sm90INS1_16FlashAttnFwdSm90INS1_25CollectiveMainloopFwdSm90ILi2EN4cute5tupleIJNS5_1CILi1EEES8_S8_EEENS6_IJNS7_ILi128EEESA_NS7_ILi256EEEEEELi256ENS_12float_e4m3_tEfNS_4arch4Sm90ELb0ELb0ELb1ELb0ELb0ELb0ELb0ELb1ELb1ELb1ELb0ELb0EEENS1_21CollectiveEpilogueFwdINS6_IJSA_SB_SA_EEES9_NS_10bfloat16_tESF_Li256ELb0ELb1ELb0ELb1EEENS1_29StaticPersistentTileSchedulerILb0EEEEEEEEEvNT_6ParamsE,@function
        .size           _ZN7cutlass13device_kernelIN5flash11enable_sm90INS1_16FlashAttnFwdSm90INS1_25CollectiveMainloopFwdSm90ILi2EN4cute5tupleIJNS5_1CILi1EEES8_S8_EEENS6_IJNS7_ILi128EEESA_NS7_ILi256EEEEEELi256ENS_12float_e4m3_tEfNS_4arch4Sm90ELb0ELb0ELb1ELb0ELb0ELb0ELb0ELb1ELb1ELb1ELb0ELb0EEENS1_21CollectiveEpilogueFwdINS6_IJSA_SB_SA_EEES9_NS_10bfloat16_tESF_Li256ELb0ELb1ELb0ELb1EEENS1_29StaticPersistentTileSchedulerILb0EEEEEEEEEvNT_6ParamsE,(.L_x_12953 - _ZN7cutlass13device_kernelIN5flash11enable_sm90INS1_16FlashAttnFwdSm90INS1_25CollectiveMainloopFwdSm90ILi2EN4cute5tupleIJNS5_1CILi1EEES8_S8_EEENS6_IJNS7_ILi128EEESA_NS7_ILi256EEEEEELi256ENS_12float_e4m3_tEfNS_4arch4Sm90ELb0ELb0ELb1ELb0ELb0ELb0ELb0ELb1ELb1ELb1ELb0ELb0EEENS1_21CollectiveEpilogueFwdINS6_IJSA_SB_SA_EEES9_NS_10bfloat16_tESF_Li256ELb0ELb1ELb0ELb1EEENS1_29StaticPersistentTileSchedulerILb0EEEEEEEEEvNT_6ParamsE)
        .other          _ZN7cutlass13device_kernelIN5flash11enable_sm90INS1_16FlashAttnFwdSm90INS1_25CollectiveMainloopFwdSm90ILi2EN4cute5tupleIJNS5_1CILi1EEES8_S8_EEENS6_IJNS7_ILi128EEESA_NS7_ILi256EEEEEELi256ENS_12float_e4m3_tEfNS_4arch4Sm90ELb0ELb0ELb1ELb0ELb0ELb0ELb0ELb1ELb1ELb1ELb0ELb0EEENS1_21CollectiveEpilogueFwdINS6_IJSA_SB_SA_EEES9_NS_10bfloat16_tESF_Li256ELb0ELb1ELb0ELb1EEENS1_29StaticPersistentTileSchedulerILb0EEEEEEEEEvNT_6ParamsE,@"STO_CUDA_ENTRY STV_DEFAULT"
_ZN7cutlass13device_kernelIN5flash11enable_sm90INS1_16FlashAttnFwdSm90INS1_25CollectiveMainloopFwdSm90ILi2EN4cute5tupleIJNS5_1CILi1EEES8_S8_EEENS6_IJNS7_ILi128EEESA_NS7_ILi256EEEEEELi256ENS_12float_e4m3_tEfNS_4arch4Sm90ELb0ELb0ELb1ELb0ELb0ELb0ELb0ELb1ELb1ELb1ELb0ELb0EEENS1_21CollectiveEpilogueFwdINS6_IJSA_SB_SA_EEES9_NS_10bfloat16_tESF_Li256ELb0ELb1ELb0ELb1EEENS1_29StaticPersistentTileSchedulerILb0EEEEEEEEEvNT_6ParamsE:
[----:B------:R-:W0:Y:S02]  /*0000*/  LDC R1, c[0x0][0x28] ;  /* 0x00000a00ff017b82 */ /* 0x000e240000000800 */
[----:B0-----:R-:W-:Y:S01]  /*0010*/  VIADD R1, R1, 0xffffffd0 ;  /* 0xffffffd001017836 */ /* 0x001fe20000000000 */
[----:B------:R-:W0:Y:S01]  /*0020*/  S2R R3, SR_TID.X ;  /* 0x0000000000037919 */ /* 0x000e220000002100 */
[----:B------:R-:W-:Y:S01]  /*0030*/  ELECT P0, URZ, PT ;  /* 0x00000000003f782f */ /* 0x000fe20003800000 */
[----:B------:R-:W-:Y:S01]  /*0040*/  BSSY B0, `(.L_x_0) ;  /* 0x000000e000007945 */ /* 0x000fe20003800000 */
[--C-:B0-----:R-:W-:Y:S02]  /*0050*/  SHF.R.U32.HI R0, RZ, 0x5, R3.reuse ;  /* 0x00000005ff007819 */ /* 0x101fe40000011603 */
[----:B------:R-:W-:-:S03]  /*0060*/  SHF.R.U32.HI R3, RZ, 0x7, R3 ;  /* 0x00000007ff037819 */ /* 0x000fc60000011603 */
[----:B------:R-:W0:Y:S02]  /*0070*/  SHFL.IDX PT, R2, R0, RZ, 0x1f ;  /* 0x00001fff00027589 */ /* 0x000e2400000e0000 */
[----:B0-----:R-:W-:-:S13]  /*0080*/  ISETP.EQ.AND P0, PT, R2, RZ, P0 ;  /* 0x000000ff0200720c */ /* 0x001fda0000702270 */
[----:B------:R-:W-:Y:S05]  /*0090*/  @!P0 BRA `(.L_x_1) ;  /* 0x0000000000208947 */ /* 0x000fea0003800000 */
[----:B------:R-:W-:Y:S02]  /*00a0*/  ULDC.64 UR4, c[0x0][0x198] ;  /* 0x0000660000047ab9 */ /* 0x000fe40000000a00 */
[----:B------:R-:W-:Y:S02]  /*00b0*/  UIADD3 UR6, UP0, UR4, 0x370, URZ ;  /* 0x0000037004067890 */ /* 0x000fe4000ff1e03f */
[----:B------:R-:W-:Y:S02]  /*00c0*/  UIADD3 UR4, UP1, UR4, 0x470, URZ ;  /* 0x0000047004047890 */ /* 0x000fe4000ff3e03f */
[----:B------:R-:W-:Y:S02]  /*00d0*/  UIADD3.X UR7, URZ, UR5, URZ, UP0, !UPT ;  /* 0x000000053f077290 */ /* 0x000fe400087fe43f */
[----:B------:R-:W-:-:S07]  /*00e0*/  UIADD3.X UR5, URZ, UR5, URZ, UP1, !UPT ;  /* 0x000000053f057290 */ /* 0x000fce0008ffe43f */
[----:B------:R0:W-:Y:S02]  /*00f0*/  UTMACCTL.PF [UR6] ;  /* 0x00000000060079b9 */ /* 0x0001e40008040000 */
[----:B------:R0:W-:Y:S02]  /*0100*/  UTMACCTL.PF [UR4] ;  /* 0x00000000040079b9 */ /* 0x0001e40008040000 */
[----:B0-----:R-:W-:Y:S01]  /*0110*/  NOP ;  /* 0x0000000000007918 */ /* 0x001fe20000000000 */
.L_x_1:
[----:B------:R-:W-:Y:S05]  /*0120*/  BSYNC B0 ;  /* 0x0000000000007941 */ /* 0x000fea0003800000 */
.L_x_0:
[----:B------:R-:W-:Y:S01]  /*0130*/  VOTEU.ANY UP0, P0 ;  /* 0x00000000003f7886 */ /* 0x000fe20000000100 */
[----:B------:R-:W0:Y:S01]  /*0140*/  SHFL.IDX PT, R3, R3, RZ, 0x1f ;  /* 0x00001fff03037589 */ /* 0x000e2200000e0000 */
[----:B------:R-:W-:Y:S01]  /*0150*/  UMOV UR4, 0x80 ;  /* 0x0000008000047882 */ /* 0x000fe20000000000 */
[----:B------:R-:W-:Y:S01]  /*0160*/  UMOV UR7, 0x100 ;  /* 0x0000010000077882 */ /* 0x000fe20000000000 */
[----:B------:R-:W-:Y:S01]  /*0170*/  VOTEU.ANY UP1, P0 ;  /* 0x00000000003f7886 */ /* 0x000fe20000020100 */
[----:B------:R-:W1:Y:S01]  /*0180*/  @UP0 S2UR UR8, SR_CgaCtaId ;  /* 0x00000000000809c3 */ /* 0x000e620000008800 */
[----:B------:R-:W2:Y:S01]  /*0190*/  SHFL.IDX PT, R2, R0, RZ, 0x1f ;  /* 0x00001fff00027589 */ /* 0x000ea200000e0000 */
[----:B------:R-:W-:Y:S01]  /*01a0*/  @UP0 UMOV UR6, 0x400 ;  /* 0x0000040000060882 */ /* 0x000fe20000000000 */
[----:B------:R-:W-:-:S04]  /*01b0*/  @UP0 UIADD3 UR4, -UR4, 0x100000, URZ ;  /* 0x0010000004040890 */ /* 0x000fc8000fffe13f */
[----:B------:R-:W-:Y:S02]  /*01c0*/  @UP0 USHF.L.U32 UR5, UR4, 0xb, URZ ;  /* 0x0000000b04050899 */ /* 0x000fe4000800063f */
[----:B------:R-:W-:Y:S01]  /*01d0*/  @UP0 USHF.L.U32 UR4, UR4, 0x1, URZ ;  /* 0x0000000104040899 */ /* 0x000fe2000800063f */
[----:B------:R-:W-:Y:S01]  /*01e0*/  VOTEU.ANY UP2, P0 ;  /* 0x00000000003f7886 */ /* 0x000fe20000040100 */
[----:B0-----:R-:W-:Y:S01]  /*01f0*/  R2UR UR9, R3 ;  /* 0x00000000030972ca */ /* 0x001fe200000e0000 */
[----:B-1----:R-:W-:Y:S01]  /*0200*/  @UP0 ULEA UR8, UR8, UR6, 0x18 ;  /* 0x0000000608080291 */ /* 0x002fe2000f8ec03f */
[----:B--2---:R-:W-:Y:S01]  /*0210*/  ISETP.NE.AND P1, PT, R2, RZ, PT ;  /* 0x000000ff0200720c */ /* 0x004fe20003f25270 */
[----:B------:R-:W-:-:S04]  /*0220*/  @UP0 UIADD3 UR6, -UR7, 0x100000, URZ ;  /* 0x0010000007060890 */ /* 0x000fc8000fffe13f */
[----:B------:R-:W-:Y:S02]  /*0230*/  @UP0 USHF.L.U32 UR7, UR6, 0xb, URZ ;  /* 0x0000000b06070899 */ /* 0x000fe4000800063f */
[----:B------:R-:W-:-:S04]  /*0240*/  @UP0 USHF.L.U32 UR6, UR6, 0x1, URZ ;  /* 0x0000000106060899 */ /* 0x000fc8000800063f */
[----:B------:R-:W-:Y:S01]  /*0250*/  UISETP.NE.AND UP0, UPT, UR9, URZ, UPT ;  /* 0x0000003f0900728c */ /* 0x000fe2000bf05270 */
[----:B------:R-:W0:Y:S02]  /*0260*/  FENCE.VIEW.ASYNC.S ;  /* 0x00000000000073c6 */ /* 0x000e240000000000 */
[----:B0-----:R0:W1:Y:S05]  /*0270*/  @UP1 SYNCS.EXCH.64 URZ, [UR8+0x38800], UR4 ;  /* 0x03880004083f15b2 */ /* 0x00106a0008000100 */
[----:B------:R0:W2:Y:S01]  /*0280*/  @UP2 SYNCS.EXCH.64 URZ, [UR8+0x38820], UR6 ;  /* 0x03882006083f25b2 */ /* 0x0000a20008000100 */
[----:B------:R-:W-:Y:S05]  /*0290*/  @P1 BRA `(.L_x_2) ;  /* 0x0000000000481947 */ /* 0x000fea0003800000 */
[----:B0-----:R-:W0:Y:S01]  /*02a0*/  S2UR UR5, SR_CgaCtaId ;  /* 0x00000000000579c3 */ /* 0x001e220000008800 */
[----:B------:R-:W-:Y:S01]  /*02b0*/  UMOV UR4, 0x400 ;  /* 0x0000040000047882 */ /* 0x000fe20000000000 */
[----:B------:R-:W-:Y:S01]  /*02c0*/  UMOV UR6, 0x1 ;  /* 0x0000000100067882 */ /* 0x000fe20000000000 */
[----:B------:R-:W-:Y:S01]  /*02d0*/  UMOV UR7, 0x2 ;  /* 0x0000000200077882 */ /* 0x000fe20000000000 */
[----:B------:R-:W-:Y:S01]  /*02e0*/  ELECT P0, URZ, PT ;  /* 0x00000000003f782f */ /* 0x000fe20003800000 */
[----:B0-----:R-:W-:Y:S02]  /*02f0*/  ULEA UR8, UR5, UR4, 0x18 ;  /* 0x0000000405087291 */ /* 0x001fe4000f8ec03f */
[----:B------:R-:W-:-:S04]  /*0300*/  UIADD3 UR4, -UR6, 0x100000, URZ ;  /* 0x0010000006047890 */ /* 0x000fc8000fffe13f */
[----:B------:R-:W-:Y:S02]  /*0310*/  USHF.L.U32 UR5, UR4, 0xb, URZ ;  /* 0x0000000b04057899 */ /* 0x000fe4000800063f */
[----:B------:R-:W-:Y:S02]  /*0320*/  USHF.L.U32 UR4, UR4, 0x1, URZ ;  /* 0x0000000104047899 */ /* 0x000fe4000800063f */
[----:B------:R-:W-:-:S04]  /*0330*/  UIADD3 UR6, -UR7, 0x100000, URZ ;  /* 0x0010000007067890 */ /* 0x000fc8000fffe13f */
[----:B------:R-:W-:Y:S02]  /*0340*/  USHF.L.U32 UR7, UR6, 0xb, URZ ;  /* 0x0000000b06077899 */ /* 0x000fe4000800063f */
[----:B------:R-:W-:Y:S01]  /*0350*/  USHF.L.U32 UR6, UR6, 0x1, URZ ;  /* 0x0000000106067899 */ /* 0x000fe2000800063f */
[----:B------:R-:W0:Y:S03]  /*0360*/  FENCE.VIEW.ASYNC.S ;  /* 0x00000000000073c6 */ /* 0x000e260000000000 */
[----:B0-----:R3:W4:Y:S08]  /*0370*/  SYNCS.EXCH.64 URZ, [UR8+0x38830], UR4 ;  /* 0x03883004083f75b2 */ /* 0x0017300008000100 */
[----:B------:R3:W0:Y:S01]  /*0380*/  SYNCS.EXCH.64 URZ, [UR8+0x38840], UR6 ;  /* 0x03884006083f75b2 */ /* 0x0006220008000100 */
[----:B------:R3:W0:Y:S01]  /*0390*/  SYNCS.EXCH.64 URZ, [UR8+0x38838], UR4 ;  /* 0x03883804083f75b2 */ /* 0x0006220008000100 */
[----:B------:R3:W0:Y:S02]  /*03a0*/  SYNCS.EXCH.64 URZ, [UR8+0x38848], UR6 ;  /* 0x03884806083f75b2 */ /* 0x0006240008000100 */
[----:B---3--:R-:W-:Y:S01]  /*03b0*/  NOP ;  /* 0x0000000000007918 */ /* 0x008fe20000000000 */
.L_x_2:
[----:B------:R-:W3:Y:S01]  /*03c0*/  SHFL.IDX PT, R2, R0, RZ, 0x1f ;  /* 0x00001fff00027589 */ /* 0x000ee200000e0000 */
[----:B------:R-:W-:Y:S01]  /*03d0*/  NOP ;  /* 0x0000000000007918 */ /* 0x000fe20000000000 */
[----:B---3--:R-:W-:-:S13]  /*03e0*/  ISETP.NE.AND P0, PT, R2, RZ, PT ;  /* 0x000000ff0200720c */ /* 0x008fda0003f05270 */
        /* <DEDUP_REMOVED lines=14> */
[----:B0-----:R3:W0:Y:S08]  /*04d0*/  SYNCS.EXCH.64 URZ, [UR8+0x38850], UR4 ;  /* 0x03885004083f75b2 */ /* 0x0016300008000100 */
[----:B------:R3:W0:Y:S01]  /*04e0*/  SYNCS.EXCH.64 URZ, [UR8+0x38860], UR6 ;  /* 0x03886006083f75b2 */ /* 0x0006220008000100 */
[----:B------:R3:W0:Y:S01]  /*04f0*/  SYNCS.EXCH.64 URZ, [UR8+0x38858], UR4 ;  /* 0x03885804083f75b2 */ /* 0x0006220008000100 */
[----:B------:R3:W0:Y:S02]  /*0500*/  SYNCS.EXCH.64 URZ, [UR8+0x38868], UR6 ;  /* 0x03886806083f75b2 */ /* 0x0006240008000100 */
[----:B---3--:R-:W-:Y:S01]  /*0510*/  NOP ;  /* 0x0000000000007918 */ /* 0x008fe20000000000 */
.L_x_3:
[----:B------:R-:W3:Y:S01]  /*0520*/  SHFL.IDX PT, R2, R0, RZ, 0x1f ;  /* 0x00001fff00027589 */ /* 0x000ee200000e0000 */
[----:B------:R-:W-:Y:S01]  /*0530*/  NOP ;  /* 0x0000000000007918 */ /* 0x000fe20000000000 */
[----:B---3--:R-:W-:-:S13]  /*0540*/  ISETP.NE.AND P0, PT, R2, RZ, PT ;  /* 0x000000ff0200720c */ /* 0x008fda0003f05270 */
[----:B------:R-:W-:Y:S05]  /*0550*/  @P0 BRA `(.L_x_4) ;  /* 0x0000000000380947 */ /* 0x000fea0003800000 */
[----:B0-----:R-:W0:Y:S01]  /*0560*/  S2UR UR5, SR_CgaCtaId ;  /* 0x00000000000579c3 */ /* 0x001e220000008800 */
[----:B------:R-:W-:Y:S01]  /*0570*/  UMOV UR4, 0x400 ;  /* 0x0000040000047882 */ /* 0x000fe20000000000 */
[----:B------:R-:W-:Y:S01]  /*0580*/  UMOV UR7, 0x1 ;  /* 0x0000000100077882 */ /* 0x000fe20000000000 */
[----:B------:R-:W-:Y:S01]  /*0590*/  ELECT P0, URZ, PT ;  /* 0x00000000003f782f */ /* 0x000fe20003800000 */
[----:B0-----:R-:W-:Y:S02]  /*05a0*/  ULEA UR6, UR5, UR4, 0x18 ;  /* 0x0000000405067291 */ /* 0x001fe4000f8ec03f */
[----:B------:R-:W-:-:S04]  /*05b0*/  UIADD3 UR4, -UR7, 0x100000, URZ ;  /* 0x0010000007047890 */ /* 0x000fc8000fffe13f */
[----:B------:R-:W-:Y:S02]  /*05c0*/  USHF.L.U32 UR5, UR4, 0xb, URZ ;  /* 0x0000000b04057899 */ /* 0x000fe4000800063f */
[----:B------:R-:W-:Y:S01]  /*05d0*/  USHF.L.U32 UR4, UR4, 0x1, URZ ;  /* 0x0000000104047899 */ /* 0x000fe2000800063f */
[----:B------:R-:W0:Y:S11]  /*05e0*/  FENCE.VIEW.ASYNC.S ;  /* 0x00000000000073c6 */ /* 0x000e360000000000 */
[----:B0-----:R3:W0:Y:S01]  /*05f0*/  SYNCS.EXCH.64 URZ, [UR6+0x38870], UR4 ;  /* 0x03887004063f75b2 */ /* 0x0016220008000100 */
[----:B------:R3:W0:Y:S01]  /*0600*/  SYNCS.EXCH.64 URZ, [UR6+0x38880], UR4 ;  /* 0x03888004063f75b2 */ /* 0x0006220008000100 */
[----:B------:R3:W0:Y:S01]  /*0610*/  SYNCS.EXCH.64 URZ, [UR6+0x38878], UR4 ;  /* 0x03887804063f75b2 */ /* 0x0006220008000100 */
[----:B------:R3:W0:Y:S02]  /*0620*/  SYNCS.EXCH.64 URZ, [UR6+0x38888], UR4 ;  /* 0x03888804063f75b2 */ /* 0x0006240008000100 */
[----:B---3--:R-:W-:Y:S01]  /*0630*/  NOP ;  /* 0x0000000000007918 */ /* 0x008fe20000000000 */
.L_x_4:
        /* <DEDUP_REMOVED lines=22> */
.L_x_5:
        /* <DEDUP_REMOVED lines=22> */
.L_x_6:
[----:B------:R-:W-:Y:S01]  /*0900*/  PLOP3.LUT P0, PT, PT, PT, UP0, 0x80, 0x0 ;  /* 0x000000000000781c */ /* 0x000fe20003f0f008 */
[----:B------:R-:W-:Y:S01]  /*0910*/  UMOV UR38, 0x1 ;  /* 0x0000000100267882 */ /* 0x000fe20000000000 */
[----:B------:R-:W-:Y:S01]  /*0920*/  NOP ;  /* 0x0000000000007918 */ /* 0x000fe20000000000 */
[----:B------:R-:W-:Y:S01]  /*0930*/  USEL UR38, UR38, 0x2, !UP0 ;  /* 0x0000000226267887 */ /* 0x000fe2000c000000 */
[----:B------:R-:W-:Y:S01]  /*0940*/  ULDC.64 UR46, c[0x0][0x208] ;  /* 0x00008200002e7ab9 */ /* 0x000fe20000000a00 */
[----:B012-4-:R-:W-:Y:S08]  /*0950*/  BAR.SYNC.DEFER_BLOCKING 0x0 ;  /* 0x0000000000007b1d */ /* 0x017ff00000010000 */
[----:B------:R-:W-:Y:S05]  /*0960*/  @!P0 BRA `(.L_x_7) ;  /* 0x000000a000988947 */ /* 0x000fea0003800000 */
.L_x_8:
[----:B------:R-:W-:-:S08]  /*0970*/  NOP ;  /* 0x0000000000007918 */ /* 0x000fd00000000000 */
[----:B------:R-:W0:Y:S02]  /*0980*/  USETMAXREG.TRY_ALLOC.CTAPOOL UP0, 0xf0 ;  /* 0x000000f0000079c8 */ /* 0x000e240008000600 */
[----:B0-----:R-:W-:-:S13]  /*0990*/  PLOP3.LUT P0, PT, PT, PT, UP0, 0x80, 0x0 ;  /* 0x000000000000781c */ /* 0x001fda0003f0f008 */
[----:B------:R-:W-:Y:S05]  /*09a0*/  @!P0 BRA `(.L_x_8) ;  /* 0xfffffffc00f08947 */ /* 0x000fea000383ffff */
[----:B------:R-:W0:Y:S01]  /*09b0*/  S2R R2, SR_TID.X ;  /* 0x0000000000027919 */ /* 0x000e220000002100 */
[----:B------:R-:W1:Y:S08]  /*09c0*/  S2UR UR41, SR_CTAID.X ;  /* 0x00000000002979c3 */ /* 0x000e700000002500 */
[----:B------:R-:W-:Y:S06]  /*09d0*/  BAR.ARV 0x8, 0x180 ;  /* 0x0206000000007b1d */ /* 0x000fec0000002000 */
[----:B0-----:R-:W-:-:S04]  /*09e0*/  LOP3.LUT R0, R2, 0xffffff80, RZ, 0xc0, !PT ;  /* 0xffffff8002007812 */ /* 0x001fc800078ec0ff */
[----:B------:R-:W-:Y:S02]  /*09f0*/  ISETP.NE.AND P0, PT, R0, 0x80, PT ;  /* 0x000000800000780c */ /* 0x000fe40003f05270 */
[----:B------:R-:W1:Y:S11]  /*0a00*/  LDC R0, c[0x0][0xc34] ;  /* 0x00030d00ff007b82 */ /* 0x000e760000000800 */
[----:B------:R-:W-:Y:S06]  /*0a10*/  @!P0 BAR.ARV 0x9, 0x100 ;  /* 0x0244000000008b1d */ /* 0x000fec0000002000 */
[----:B-1----:R-:W-:-:S13]  /*0a20*/  ISETP.LE.AND P0, PT, R0, UR41, PT ;  /* 0x0000002900007c0c */ /* 0x002fda000bf03270 */
[----:B------:R-:W-:Y:S05]  /*0a30*/  @P0 EXIT ;  /* 0x000000000000094d */ /* 0x000fea0003800000 */
[----:B------:R-:W-:Y:S01]  /*0a40*/  VIADD R19, R2, 0xffffff80 ;  /* 0xffffff8002137836 */ /* 0x000fe20000000000 */
[----:B------:R-:W-:Y:S01]  /*0a50*/  ULOP3.LUT UR45, UR38, 0x1, URZ, 0xfc, !UPT ;  /* 0x00000001262d7892 */ /* 0x000fe2000f8efc3f */
[----:B------:R-:W-:Y:S01]  /*0a60*/  IMAD.MOV.U32 R11, RZ, RZ, -0x2 ;  /* 0xfffffffeff0b7424 */ /* 0x000fe200078e00ff */
[----:B------:R-:W-:Y:S01]  /*0a70*/  UMOV UR44, URZ ;  /* 0x0000003f002c7c82 */ /* 0x000fe20008000000 */
[----:B------:R-:W-:Y:S01]  /*0a80*/  UMOV UR43, URZ ;  /* 0x0000003f002b7c82 */ /* 0x000fe20008000000 */
[----:B------:R-:W-:Y:S01]  /*0a90*/  SHF.R.S32.HI R0, RZ, 0x1f, R19 ;  /* 0x0000001fff007819 */ /* 0x000fe20000011413 */
[----:B------:R-:W-:-:S03]  /*0aa0*/  UMOV UR51, URZ ;  /* 0x0000003f00337c82 */ /* 0x000fc60008000000 */
[CC--:B------:R-:W-:Y:S02]  /*0ab0*/  LEA.HI R3, R0.reuse, R19.reuse, RZ, 0x7 ;  /* 0x0000001300037211 */ /* 0x0c0fe400078f38ff */
[CC--:B------:R-:W-:Y:S02]  /*0ac0*/  LEA.HI R5, R0.reuse, R19.reuse, RZ, 0x5 ;  /* 0x0000001300057211 */ /* 0x0c0fe400078f28ff */
[----:B------:R-:W-:Y:S02]  /*0ad0*/  LOP3.LUT R2, R3, 0xffffff80, RZ, 0xc0, !PT ;  /* 0xffffff8003027812 */ /* 0x000fe400078ec0ff */
[CC--:B------:R-:W-:Y:S01]  /*0ae0*/  LEA.HI R4, R0.reuse, R19.reuse, RZ, 0x4 ;  /* 0x0000001300047211 */ /* 0x0c0fe200078f20ff */
[----:B------:R-:W-:Y:S01]  /*0af0*/  IMAD.SHL.U32 R7, R5, 0x20, RZ ;  /* 0x0000002005077824 */ /* 0x000fe200078e00ff */
[CC--:B------:R-:W-:Y:S01]  /*0b00*/  LEA.HI R6, R0.reuse, R19.reuse, RZ, 0x2 ;  /* 0x0000001300067211 */ /* 0x0c0fe200078f10ff */
[----:B------:R-:W-:Y:S01]  /*0b10*/  IMAD.IADD R23, R19, 0x1, -R2 ;  /* 0x0000000113177824 */ /* 0x000fe200078e0a02 */
[----:B------:R-:W-:-:S02]  /*0b20*/  LEA.HI R22, R0, R19, RZ, 0x3 ;  /* 0x0000001300167211 */ /* 0x000fc400078f18ff */
[----:B------:R-:W-:Y:S02]  /*0b30*/  SHF.R.S32.HI R5, RZ, 0x4, R4 ;  /* 0x00000004ff057819 */ /* 0x000fe40000011404 */
[----:B------:R-:W-:Y:S02]  /*0b40*/  SHF.R.S32.HI R2, RZ, 0x1f, R23 ;  /* 0x0000001fff027819 */ /* 0x000fe40000011417 */
[----:B------:R-:W-:Y:S02]  /*0b50*/  LOP3.LUT R10, R6, 0xfffffffc, RZ, 0xc0, !PT ;  /* 0xfffffffc060a7812 */ /* 0x000fe400078ec0ff */
[----:B------:R-:W-:Y:S02]  /*0b60*/  LEA.HI R0, R2, R23, RZ, 0x2 ;  /* 0x0000001702007211 */ /* 0x000fe400078f10ff */
[----:B------:R-:W-:Y:S01]  /*0b70*/  LOP3.LUT R6, R4, 0x3fffff0, RZ, 0xc0, !PT ;  /* 0x03fffff004067812 */ /* 0x000fe200078ec0ff */
[----:B------:R-:W-:Y:S01]  /*0b80*/  IMAD.IADD R10, R19, 0x1, -R10 ;  /* 0x00000001130a7824 */ /* 0x000fe200078e0a0a */
[----:B------:R-:W-:-:S02]  /*0b90*/  SHF.R.S32.HI R8, RZ, 0x2, R0 ;  /* 0x00000002ff087819 */ /* 0x000fc40000011400 */
[----:B------:R-:W-:Y:S01]  /*0ba0*/  SHF.R.S32.HI R9, RZ, 0x1f, R0 ;  /* 0x0000001fff097819 */ /* 0x000fe20000011400 */
[----:B------:R-:W-:Y:S01]  /*0bb0*/  IMAD.IADD R6, R19, 0x1, -R6 ;  /* 0x0000000113067824 */ /* 0x000fe200078e0a06 */
[----:B------:R-:W-:Y:S02]  /*0bc0*/  LEA.HI R4, R4, R5, RZ, 0x1 ;  /* 0x0000000504047211 */ /* 0x000fe400078f08ff */
[----:B------:R-:W-:Y:S02]  /*0bd0*/  LEA.HI R9, R9, R8, RZ, 0x3 ;  /* 0x0000000809097211 */ /* 0x000fe400078f18ff */
[----:B------:R-:W-:Y:S02]  /*0be0*/  SHF.R.S32.HI R232, RZ, 0x7, R3 ;  /* 0x00000007ffe87819 */ /* 0x000fe40000011403 */
[----:B------:R-:W-:Y:S02]  /*0bf0*/  LOP3.LUT R7, R7, 0xfffffc00, RZ, 0xc0, !PT ;  /* 0xfffffc0007077812 */ /* 0x000fe400078ec0ff */
[----:B------:R-:W-:-:S02]  /*0c00*/  LOP3.LUT R4, R4, 0x1ffffffe, RZ, 0xc0, !PT ;  /* 0x1ffffffe04047812 */ /* 0x000fc400078ec0ff */
[----:B------:R-:W-:Y:S01]  /*0c10*/  LOP3.LUT R9, R9, 0xfffffff8, RZ, 0xc0, !PT ;  /* 0xfffffff809097812 */ /* 0x000fe200078ec0ff */
[----:B------:R-:W-:Y:S01]  /*0c20*/  IMAD R7, R6, 0x40, R7 ;  /* 0x0000004006077824 */ /* 0x000fe200078e0207 */
[----:B------:R-:W-:Y:S01]  /*0c30*/  LEA.HI R2, R2, R23, RZ, 0x5 ;  /* 0x0000001702027211 */ /* 0x000fe200078f28ff */
[----:B------:R-:W-:Y:S01]  /*0c40*/  IMAD.IADD R4, R5, 0x1, -R4 ;  /* 0x0000000105047824 */ /* 0x000fe200078e0a04 */
[----:B------:R-:W-:Y:S01]  /*0c50*/  LOP3.LUT R12, R22, 0xfffffff8, RZ, 0xc0, !PT ;  /* 0xfffffff8160c7812 */ /* 0x000fe200078ec0ff */
[----:B------:R-:W-:Y:S01]  /*0c60*/  IMAD.IADD R9, R8, 0x1, -R9 ;  /* 0x0000000108097824 */ /* 0x000fe200078e0a09 */
[----:B------:R-:W-:Y:S01]  /*0c70*/  LEA.HI R3, R3, R232, RZ, 0x1 ;  /* 0x000000e803037211 */ /* 0x000fe200078f08ff */
[----:B------:R-:W-:Y:S01]  /*0c80*/  IMAD R235, R4, 0x8, R7 ;  /* 0x0000000804eb7824 */ /* 0x000fe200078e0207 */
[----:B------:R-:W-:Y:S01]  /*0c90*/  SHF.R.S32.HI R2, RZ, 0x5, R2 ;  /* 0x00000005ff027819 */ /* 0x000fe20000011402 */
[----:B------:R-:W-:Y:S01]  /*0ca0*/  IMAD.IADD R19, R19, 0x1, -R12 ;  /* 0x0000000113137824 */ /* 0x000fe200078e0a0c */
[----:B------:R-:W-:-:S02]  /*0cb0*/  LEA.HI R5, R10, R10, RZ, 0x1 ;  /* 0x0000000a0a057211 */ /* 0x000fc400078f08ff */
[----:B------:R-:W-:Y:S01]  /*0cc0*/  LOP3.LUT R3, R3, 0x3fffffe, RZ, 0xc0, !PT ;  /* 0x03fffffe03037812 */ /* 0x000fe200078ec0ff */
[----:B------:R-:W-:Y:S01]  /*0cd0*/  IMAD R4, R2, 0x10, R9 ;  /* 0x0000001002047824 */ /* 0x000fe200078e0209 */
[----:B------:R-:W-:Y:S01]  /*0ce0*/  LOP3.LUT R0, R0, 0x7ffffffc, RZ, 0xc0, !PT ;  /* 0x7ffffffc00007812 */ /* 0x000fe200078ec0ff */
[----:B------:R-:W-:Y:S01]  /*0cf0*/  IMAD.SHL.U32 R2, R19, 0x8, RZ ;  /* 0x0000000813027824 */ /* 0x000fe200078e00ff */
[----:B------:R-:W-:Y:S01]  /*0d00*/  LOP3.LUT R5, R5, 0x1ffffffe, RZ, 0xc0, !PT ;  /* 0x1ffffffe05057812 */ /* 0x000fe200078ec0ff */
[----:B------:R-:W-:Y:S01]  /*0d10*/  IMAD.IADD R3, R232, 0x1, -R3 ;  /* 0x00000001e8037824 */ /* 0x000fe200078e0a03 */
[----:B------:R-:W-:Y:S01]  /*0d20*/  SHF.R.S32.HI R22, RZ, 0x3, R22 ;  /* 0x00000003ff167819 */ /* 0x000fe20000011416 */
[----:B------:R-:W-:Y:S02]  /*0d30*/  IMAD.IADD R0, R23, 0x1, -R0 ;  /* 0x0000000117007824 */ /* 0x000fe400078e0a00 */
[C---:B------:R-:W-:Y:S02]  /*0d40*/  VIADD R18, R2.reuse, 0x40 ;  /* 0x0000004002127836 */ /* 0x040fe40000000000 */
[----:B------:R-:W-:-:S02]  /*0d50*/  VIADD R17, R2, 0x80 ;  /* 0x0000008002117836 */ /* 0x000fc40000000000 */
[----:B------:R-:W-:Y:S02]  /*0d60*/  VIADD R16, R2, 0xc0 ;  /* 0x000000c002107836 */ /* 0x000fe40000000000 */
[----:B------:R-:W-:Y:S02]  /*0d70*/  IMAD.IADD R234, R10, 0x1, -R5 ;  /* 0x000000010aea7824 */ /* 0x000fe400078e0a05 */
[----:B------:R-:W-:Y:S01]  /*0d80*/  IMAD R233, R3, 0x40, R4 ;  /* 0x0000004003e97824 */ /* 0x000fe200078e0204 */
[----:B------:R-:W-:Y:S01]  /*0d90*/  SHF.R.S32.HI R3, RZ, 0x1f, R18 ;  /* 0x0000001fff037819 */ /* 0x000fe20000011412 */
[----:B------:R-:W-:Y:S01]  /*0da0*/  IMAD R236, R0, R11, 0x80 ;  /* 0x0000008000ec7424 */ /* 0x000fe200078e020b */
[----:B------:R-:W-:Y:S01]  /*0db0*/  SHF.R.S32.HI R0, RZ, 0x1f, R17 ;  /* 0x0000001fff007819 */ /* 0x000fe20000011411 */
[----:B------:R-:W-:Y:S01]  /*0dc0*/  IMAD R234, R234, 0x8, R233 ;  /* 0x00000008eaea7824 */ /* 0x000fe200078e02e9 */
[----:B------:R-:W-:-:S07]  /*0dd0*/  SHF.R.S32.HI R237, RZ, 0x1f, R16 ;  /* 0x0000001fffed7819 */ /* 0x000fce0000011410 */
.L_x_39:
[----:B------:R-:W0:Y:S01]  /*0de0*/  SHFL.IDX PT, R0, R232, RZ, 0x1f ;  /* 0x00001fffe8007589 */ /* 0x000e2200000e0000 */
[----:B------:R-:W-:Y:S01]  /*0df0*/  ULDC UR4, c[0x0][0xc38] ;  /* 0x00030e0000047ab9 */ /* 0x000fe20000000800 */
[----:B-1----:R-:W1:Y:S01]  /*0e00*/  S2UR UR36, SR_CgaCtaId ;  /* 0x00000000002479c3 */ /* 0x002e620000008800 */
[----:B------:R-:W-:Y:S01]  /*0e10*/  UISETP.NE.AND UP0, UPT, UR4, 0x1, UPT ;  /* 0x000000010400788c */ /* 0x000fe2000bf05270 */
[----:B------:R-:W-:Y:S02]  /*0e20*/  UMOV UR42, UR41 ;  /* 0x00000029002a7c82 */ /* 0x000fe40008000000 */
[----:B------:R-:W-:Y:S01]  /*0e30*/  ULDC UR4, c[0x0][0xc44] ;  /* 0x0003110000047ab9 */ /* 0x000fe20000000800 */
[----:B------:R-:W-:Y:S01]  /*0e40*/  ULDC.64 UR8, c[0x0][0x418] ;  /* 0x0001060000087ab9 */ /* 0x000fe20000000a00 */
[----:B------:R-:W-:Y:S01]  /*0e50*/  UISETP.NE.AND UP1, UPT, UR4, 0x1, UPT ;  /* 0x000000010400788c */ /* 0x000fe2000bf25270 */
[----:B------:R-:W-:Y:S01]  /*0e60*/  UMOV UR39, 0x400 ;  /* 0x0000040000277882 */ /* 0x000fe20000000000 */
[----:B------:R-:W-:-:S04]  /*0e70*/  ULDC UR50, c[0x0][0x424] ;  /* 0x0001090000327ab9 */ /* 0x000fc80000000800 */
[----:B------:R-:W-:Y:S01]  /*0e80*/  @UP0 ULDC UR4, c[0x0][0xc3c] ;  /* 0x00030f0000040ab9 */ /* 0x000fe20000000800 */
[----:B------:R-:W-:Y:S01]  /*0e90*/  @UP0 ULDC UR6, c[0x0][0xc40] ;  /* 0x0003100000060ab9 */ /* 0x000fe20000000800 */
[----:B------:R-:W-:-:S04]  /*0ea0*/  UIMAD.WIDE.U32 UR4, UR41, UR4, URZ ;  /* 0x00000004290472a5 */ /* 0x000fc8000f8e003f */
[----:B------:R-:W-:Y:S02]  /*0eb0*/  @UP0 USHF.R.U32.HI UR42, URZ, UR6, UR5 ;  /* 0x000000063f2a0299 */ /* 0x000fe40008011605 */
[----:B------:R-:W-:Y:S01]  /*0ec0*/  UISETP.NE.U32.AND UP0, UPT, UR8, URZ, UPT ;  /* 0x0000003f0800728c */ /* 0x000fe2000bf05070 */
[----:B0-----:R-:W-:Y:S01]  /*0ed0*/  R2UR UR37, R0 ;  /* 0x00000000002572ca */ /* 0x001fe200000e0000 */
[----:B------:R-:W-:Y:S01]  /*0ee0*/  @UP1 ULDC.64 UR6, c[0x0][0xc48] ;  /* 0x0003120000061ab9 */ /* 0x000fe20000000a00 */
[----:B-1----:R-:W-:Y:S02]  /*0ef0*/  ULEA UR39, UR36, UR39, 0x18 ;  /* 0x0000002724277291 */ /* 0x002fe4000f8ec03f */
[----:B------:R-:W-:Y:S02]  /*0f00*/  UIMAD.WIDE.U32 UR4, UR42, UR6, URZ ;  /* 0x000000062a0472a5 */ /* 0x000fe4000f8e003f */
[----:B------:R-:W-:Y:S01]  /*0f10*/  UISETP.NE.AND.EX UP0, UPT, UR9, URZ, UPT, UP0 ;  /* 0x0000003f0900728c */ /* 0x000fe2000bf05300 */
[----:B------:R-:W-:Y:S01]  /*0f20*/  UMOV UR40, UR42 ;  /* 0x0000002a00287c82 */ /* 0x000fe20008000000 */
[----:B------:R-:W-:-:S02]  /*0f30*/  @UP1 USHF.R.U32.HI UR40, URZ, UR7, UR5 ;  /* 0x000000073f281299 */ /* 0x000fc40008011605 */
[----:B------:R-:W-:-:S03]  /*0f40*/  UIADD3 UR5, UR39, 0x20400, URZ ;  /* 0x0002040027057890 */ /* 0x000fc6000fffe03f */
[----:B------:R-:W-:Y:S02]  /*0f50*/  ULEA.HI UR4, UR37, UR37, URZ, 0x1 ;  /* 0x0000002525047291 */ /* 0x000fe4000f8f083f */
[----:B------:R-:W-:Y:S01]  /*0f60*/  USEL UR50, UR50, 0x1, UP0 ;  /* 0x0000000132327887 */ /* 0x000fe20008000000 */
[----:B------:R-:W-:Y:S01]  /*0f70*/  ULDC UR6, c[0x0][0x2f0] ;  /* 0x0000bc0000067ab9 */ /* 0x000fe20000000800 */
[----:B------:R-:W-:Y:S02]  /*0f80*/  ULOP3.LUT UP0, URZ, UR5, 0x3ff, URZ, 0xc0, !UPT ;  /* 0x000003ff053f7892 */ /* 0x000fe4000f80c03f */
[----:B------:R-:W-:Y:S02]  /*0f90*/  ULOP3.LUT UR4, UR4, 0x1e, URZ, 0xc0, !UPT ;  /* 0x0000001e04047892 */ /* 0x000fe4000f8ec03f */
[----:B------:R-:W-:Y:S02]  /*0fa0*/  UIMAD UR50, UR50, UR6, URZ ;  /* 0x00000006323272a4 */ /* 0x000fe4000f8e023f */
[----:B------:R-:W-:Y:S01]  /*0fb0*/  UIADD3 UR4, UR37, -UR4, URZ ;  /* 0x8000000425047290 */ /* 0x000fe2000fffe03f */
[----:B------:R-:W-:Y:S01]  /*0fc0*/  PLOP3.LUT P0, PT, PT, PT, UP0, 0x80, 0x0 ;  /* 0x000000000000781c */ /* 0x000fe20003f0f008 */
[----:B------:R-:W-:-:S02]  /*0fd0*/  UIADD3 UR6, UR50, 0x7f, URZ ;  /* 0x0000007f32067890 */ /* 0x000fc4000fffe03f */
[----:B------:R-:W-:Y:S02]  /*0fe0*/  ULEA UR4, UR4, UR5, 0xd ;  /* 0x0000000504047291 */ /* 0x000fe4000f8e683f */
[----:B------:R-:W-:Y:S02]  /*0ff0*/  USHF.R.S32.HI UR5, URZ, 0x1f, UR6 ;  /* 0x0000001f3f057899 */ /* 0x000fe40008011406 */
[----:B------:R-:W-:Y:S02]  /*1000*/  USHF.R.U32.HI UR4, URZ, 0x4, UR4 ;  /* 0x000000043f047899 */ /* 0x000fe40008011604 */
[----:B------:R-:W-:Y:S02]  /*1010*/  ULEA.HI UR5, UR5, UR6, URZ, 0x7 ;  /* 0x0000000605057291 */ /* 0x000fe4000f8f383f */
[----:B------:R-:W-:Y:S02]  /*1020*/  ULOP3.LUT UR52, UR4, 0x3fff, URZ, 0xc0, !UPT ;  /* 0x00003fff04347892 */ /* 0x000fe4000f8ec03f */
[----:B------:R-:W-:Y:S01]  /*1030*/  USHF.R.S32.HI UR49, URZ, 0x7, UR5 ;  /* 0x000000073f317899 */ /* 0x000fe20008011405 */
[----:B---3-5:R-:W-:Y:S11]  /*1040*/  @!P0 BRA `(.L_x_9) ;  /* 0x0000000000408947 */ /* 0x028ff60003800000 */
[----:B------:R-:W-:Y:S01]  /*1050*/  MOV R0, 0x0 ;  /* 0x0000000000007802 */ /* 0x000fe20000000f00 */
[----:B------:R-:W-:Y:S01]  /*1060*/  ULDC.64 UR4, c[0x4][0x1c8] ;  /* 0x0100720000047ab9 */ /* 0x000fe20000000a00 */
[----:B------:R-:W-:Y:S01]  /*1070*/  ULDC.64 UR6, c[0x4][0x98] ;  /* 0x0100260000067ab9 */ /* 0x000fe20000000a00 */
[----:B------:R-:W-:Y:S01]  /*1080*/  IMAD.U32 R4, RZ, RZ, UR4 ;  /* 0x00000004ff047e24 */ /* 0x000fe2000f8e00ff */
[----:B------:R0:W1:Y:S01]  /*1090*/  LDC.64 R14, c[0x4][R0] ;  /* 0x01000000000e7b82 */ /* 0x0000620000000a00 */
[----:B------:R-:W-:Y:S01]  /*10a0*/  IMAD.U32 R5, RZ, RZ, UR5 ;  /* 0x00000005ff057e24 */ /* 0x000fe2000f8e00ff */
[----:B------:R-:W-:Y:S01]  /*10b0*/  ULDC.64 UR4, c[0x4][0x1d0] ;  /* 0x0100740000047ab9 */ /* 0x000fe20000000a00 */
[----:B------:R-:W-:Y:S02]  /*10c0*/  IMAD.U32 R10, RZ, RZ, UR6 ;  /* 0x00000006ff0a7e24 */ /* 0x000fe4000f8e00ff */
[----:B------:R-:W-:Y:S02]  /*10d0*/  IMAD.U32 R6, RZ, RZ, UR4 ;  /* 0x00000004ff067e24 */ /* 0x000fe4000f8e00ff */
[----:B------:R-:W-:-:S02]  /*10e0*/  IMAD.U32 R7, RZ, RZ, UR5 ;  /* 0x00000005ff077e24 */ /* 0x000fc4000f8e00ff */
[----:B------:R-:W-:Y:S02]  /*10f0*/  IMAD.U32 R11, RZ, RZ, UR7 ;  /* 0x00000007ff0b7e24 */ /* 0x000fe4000f8e00ff */
[----:B------:R-:W-:Y:S02]  /*1100*/  IMAD.MOV.U32 R8, RZ, RZ, 0x70 ;  /* 0x00000070ff087424 */ /* 0x000fe400078e00ff */
[----:B------:R-:W-:Y:S02]  /*1110*/  IMAD.MOV.U32 R12, RZ, RZ, 0x1 ;  /* 0x00000001ff0c7424 */ /* 0x000fe400078e00ff */
[----:B0-----:R-:W-:-:S07]  /*1120*/  IMAD.MOV.U32 R13, RZ, RZ, RZ ;  /* 0x000000ffff0d7224 */ /* 0x001fce00078e00ff */
[----:B------:R-:W-:-:S07]  /*1130*/  LEPC R20, `(.L_x_9) ;  /* 0x000000001014794e */ /* 0x000fce0000000000 */
[----:B-1----:R-:W-:Y:S05]  /*1140*/  CALL.ABS.NOINC R14 ;  /* 0x000000000e007343 */ /* 0x002fea0003c00000 */
.L_x_9:
[----:B------:R-:W-:Y:S01]  /*1150*/  ULDC.64 UR4, c[0x0][0x990] ;  /* 0x0002640000047ab9 */ /* 0x000fe20000000a00 */
[----:B------:R-:W-:Y:S01]  /*1160*/  ULDC.64 UR6, c[0x0][0x998] ;  /* 0x0002660000067ab9 */ /* 0x000fe20000000a00 */
[----:B------:R-:W-:Y:S01]  /*1170*/  UISETP.NE.U32.AND UP0, UPT, UR4, URZ, UPT ;  /* 0x0000003f0400728c */ /* 0x000fe2000bf05070 */
[----:B------:R-:W-:Y:S01]  /*1180*/  IMAD.MOV.U32 R3, RZ, RZ, 0x3f800000 ;  /* 0x3f800000ff037424 */ /* 0x000fe200078e00ff */
[----:B------:R-:W-:Y:S01]  /*1190*/  UISETP.NE.U32.AND UP1, UPT, UR6, URZ, UPT ;  /* 0x0000003f0600728c */ /* 0x000fe2000bf25070 */
[----:B------:R-:W-:Y:S01]  /*11a0*/  IMAD.MOV.U32 R0, RZ, RZ, 0x3f800000 ;  /* 0x3f800000ff007424 */ /* 0x000fe200078e00ff */
[----:B------:R-:W-:Y:S02]  /*11b0*/  UISETP.NE.AND.EX UP0, UPT, UR5, URZ, UPT, UP0 ;  /* 0x0000003f0500728c */ /* 0x000fe4000bf05300 */
[----:B------:R-:W-:-:S04]  /*11c0*/  UISETP.NE.AND.EX UP1, UPT, UR7, URZ, UPT, UP1 ;  /* 0x0000003f0700728c */ /* 0x000fc8000bf25310 */
[----:B------:R-:W-:Y:S02]  /*11d0*/  PLOP3.LUT P0, PT, PT, PT, UP0, 0x80, 0x0 ;  /* 0x000000000000781c */ /* 0x000fe40003f0f008 */
[----:B------:R-:W-:-:S03]  /*11e0*/  PLOP3.LUT P1, PT, PT, PT, UP1, 0x80, 0x0 ;  /* 0x000000000000781c */ /* 0x000fc60003f2f018 */
[----:B------:R-:W-:Y:S02]  /*11f0*/  @UP0 USHF.R.S32.HI UR8, URZ, 0x1f, UR40 ;  /* 0x0000001f3f080899 */ /* 0x000fe40008011428 */
[----:B------:R-:W-:Y:S02]  /*1200*/  @UP1 USHF.R.S32.HI UR9, URZ, 0x1f, UR40 ;  /* 0x0000001f3f091899 */ /* 0x000fe40008011428 */
[----:B------:R-:W-:Y:S02]  /*1210*/  @UP0 UIADD3 UR16, -UR40, URZ, URZ ;  /* 0x0000003f28100290 */ /* 0x000fe4000fffe13f */
[----:B------:R-:W-:Y:S01]  /*1220*/  @UP1 UIADD3 UR20, -UR40, URZ, URZ ;  /* 0x0000003f28141290 */ /* 0x000fe2000fffe13f */
[----:B------:R-:W-:Y:S01]  /*1230*/  @UP0 ULDC.64 UR12, c[0x0][0x9a8] ;  /* 0x00026a00000c0ab9 */ /* 0x000fe20000000a00 */
[----:B------:R-:W-:Y:S01]  /*1240*/  @UP1 ULDC.64 UR14, c[0x0][0x9b8] ;  /* 0x00026e00000e1ab9 */ /* 0x000fe20000000a00 */
[----:B------:R-:W-:Y:S01]  /*1250*/  @UP0 ULDC UR17, c[0x0][0xc44] ;  /* 0x0003110000110ab9 */ /* 0x000fe20000000800 */
[----:B------:R-:W-:Y:S01]  /*1260*/  @UP1 ULDC UR21, c[0x0][0xc44] ;  /* 0x0003110000151ab9 */ /* 0x000fe20000000800 */
[----:B------:R-:W-:-:S02]  /*1270*/  @UP0 UIMAD UR8, UR8, UR12, URZ ;  /* 0x0000000c080802a4 */ /* 0x000fc4000f8e023f */
[----:B------:R-:W-:Y:S02]  /*1280*/  @UP1 UIMAD UR9, UR9, UR14, URZ ;  /* 0x0000000e090912a4 */ /* 0x000fe4000f8e023f */
[----:B------:R-:W-:Y:S02]  /*1290*/  @UP0 UIMAD UR16, UR17, UR16, UR42 ;  /* 0x00000010111002a4 */ /* 0x000fe4000f8e022a */
[----:B------:R-:W-:Y:S02]  /*12a0*/  @UP1 UIMAD UR20, UR21, UR20, UR42 ;  /* 0x00000014151412a4 */ /* 0x000fe4000f8e022a */
[----:B------:R-:W-:Y:S02]  /*12b0*/  @UP0 UIMAD.WIDE.U32 UR10, UR40, UR12, URZ ;  /* 0x0000000c280a02a5 */ /* 0x000fe4000f8e003f */
[----:B------:R-:W-:Y:S02]  /*12c0*/  @UP0 UIMAD UR18, UR40, UR13, UR8 ;  /* 0x0000000d281202a4 */ /* 0x000fe4000f8e0208 */
[----:B------:R-:W-:-:S02]  /*12d0*/  @UP0 USHF.R.S32.HI UR17, URZ, 0x1f, UR16 ;  /* 0x0000001f3f110899 */ /* 0x000fc40008011410 */
[----:B------:R-:W-:Y:S02]  /*12e0*/  @UP1 USHF.R.S32.HI UR21, URZ, 0x1f, UR20 ;  /* 0x0000001f3f151899 */ /* 0x000fe40008011414 */
[----:B------:R-:W-:Y:S02]  /*12f0*/  @UP1 UIMAD.WIDE.U32 UR12, UR40, UR14, URZ ;  /* 0x0000000e280c12a5 */ /* 0x000fe4000f8e003f */
[----:B------:R-:W-:Y:S02]  /*1300*/  @UP1 UIMAD UR19, UR40, UR15, UR9 ;  /* 0x0000000f281312a4 */ /* 0x000fe4000f8e0209 */
[----:B------:R-:W-:Y:S01]  /*1310*/  @UP0 UIADD3 UR11, UR11, UR18, URZ ;  /* 0x000000120b0b0290 */ /* 0x000fe2000fffe03f */
[----:B------:R-:W-:Y:S01]  /*1320*/  @UP0 ULDC.64 UR14, c[0x0][0x9b0] ;  /* 0x00026c00000e0ab9 */ /* 0x000fe20000000a00 */
[----:B------:R-:W-:Y:S01]  /*1330*/  @UP1 ULDC.64 UR8, c[0x0][0x9c0] ;  /* 0x0002700000081ab9 */ /* 0x000fe20000000a00 */
[----:B------:R-:W-:Y:S02]  /*1340*/  @UP0 UIMAD UR17, UR17, UR14, URZ ;  /* 0x0000000e111102a4 */ /* 0x000fe4000f8e023f */
[----:B------:R-:W-:-:S02]  /*1350*/  @UP1 UIMAD UR18, UR21, UR8, URZ ;  /* 0x00000008151212a4 */ /* 0x000fc4000f8e023f */
[----:B------:R-:W-:Y:S02]  /*1360*/  @UP1 UIADD3 UR13, UR13, UR19, URZ ;  /* 0x000000130d0d1290 */ /* 0x000fe4000fffe03f */
[----:B------:R-:W-:Y:S02]  /*1370*/  @UP0 UIMAD UR17, UR16, UR15, UR17 ;  /* 0x0000000f101102a4 */ /* 0x000fe4000f8e0211 */
[----:B------:R-:W-:Y:S02]  /*1380*/  @UP1 UIMAD UR18, UR20, UR9, UR18 ;  /* 0x00000009141212a4 */ /* 0x000fe4000f8e0212 */
[----:B------:R-:W-:Y:S02]  /*1390*/  @UP0 UIMAD.WIDE.U32 UR14, UR16, UR14, UR10 ;  /* 0x0000000e100e02a5 */ /* 0x000fe4000f8e000a */
[----:B------:R-:W-:Y:S02]  /*13a0*/  @UP1 UIMAD.WIDE.U32 UR8, UR20, UR8, UR12 ;  /* 0x00000008140812a5 */ /* 0x000fe4000f8e000c */
[----:B------:R-:W-:-:S02]  /*13b0*/  @UP0 UIADD3 UR10, UR15, UR17, URZ ;  /* 0x000000110f0a0290 */ /* 0x000fc4000fffe03f */
[----:B------:R-:W-:Y:S02]  /*13c0*/  @UP0 ULEA UR4, UP2, UR14, UR4, 0x2 ;  /* 0x000000040e040291 */ /* 0x000fe4000f84103f */
[----:B------:R-:W-:Y:S02]  /*13d0*/  @UP1 UIADD3 UR9, UR9, UR18, URZ ;  /* 0x0000001209091290 */ /* 0x000fe4000fffe03f */
[----:B------:R-:W-:Y:S02]  /*13e0*/  @UP1 ULEA UR6, UP3, UR8, UR6, 0x2 ;  /* 0x0000000608061291 */ /* 0x000fe4000f86103f */
[----:B------:R-:W-:Y:S01]  /*13f0*/  @UP0 ULEA.HI.X UR5, UR14, UR5, UR10, 0x2, UP2 ;  /* 0x000000050e050291 */ /* 0x000fe200090f140a */
[----:B------:R-:W-:Y:S01]  /*1400*/  IMAD.U32 R4, RZ, RZ, UR4 ;  /* 0x00000004ff047e24 */ /* 0x000fe2000f8e00ff */
[----:B------:R-:W-:Y:S02]  /*1410*/  @UP1 ULEA.HI.X UR7, UR8, UR7, UR9, 0x2, UP3 ;  /* 0x0000000708071291 */ /* 0x000fe400098f1409 */
[----:B------:R-:W-:-:S02]  /*1420*/  IMAD.U32 R6, RZ, RZ, UR6 ;  /* 0x00000006ff067e24 */ /* 0x000fc4000f8e00ff */
[----:B------:R-:W-:Y:S02]  /*1430*/  IMAD.U32 R5, RZ, RZ, UR5 ;  /* 0x00000005ff057e24 */ /* 0x000fe4000f8e00ff */
[----:B------:R-:W-:-:S03]  /*1440*/  IMAD.U32 R7, RZ, RZ, UR7 ;  /* 0x00000007ff077e24 */ /* 0x000fc6000f8e00ff */
[----:B------:R-:W2:Y:S04]  /*1450*/  @P0 LDG.E R3, desc[UR46][R4.64] ;  /* 0x0000002e04030981 */ /* 0x000ea8000c1e1900 */
[----:B------:R-:W2:Y:S01]  /*1460*/  @P1 LDG.E R0, desc[UR46][R6.64] ;  /* 0x0000002e06001981 */ /* 0x000ea2000c1e1900 */
[----:B------:R-:W-:Y:S01]  /*1470*/  ULOP3.LUT UR4, UR44, 0x1, URZ, 0xc0, !UPT ;  /* 0x000000012c047892 */ /* 0x000fe2000f8ec03f */
[----:B------:R-:W-:-:S05]  /*1480*/  IMAD.U32 R9, RZ, RZ, UR45 ;  /* 0x0000002dff097e24 */ /* 0x000fca000f8e00ff */
[----:B------:R-:W-:Y:S01]  /*1490*/  IMAD.U32 R8, RZ, RZ, UR4 ;  /* 0x00000004ff087e24 */ /* 0x000fe2000f8e00ff */
[----:B------:R-:W-:Y:S01]  /*14a0*/  ULDC UR4, c[0x0][0x9d8] ;  /* 0x0002760000047ab9 */ /* 0x000fe20000000800 */
[----:B------:R-:W-:-:S03]  /*14b0*/  ISETP.NE.AND P0, PT, R9, 0x3, PT ;  /* 0x000000030900780c */ /* 0x000fc60003f05270 */
[----:B------:R-:W-:-:S04]  /*14c0*/  SHF.L.U32 R8, R8, 0x1f, RZ ;  /* 0x0000001f08087819 */ /* 0x000fc800000006ff */
[----:B------:R-:W0:Y:S01]  /*14d0*/  SYNCS.PHASECHK.TRANS64.TRYWAIT P1, [UR39+0x38800], R8 ;  /* 0x03880008ff0075a7 */ /* 0x000e220008020167 */
[----:B--2---:R-:W-:-:S04]  /*14e0*/  FMUL.FTZ R0, R3, R0 ;  /* 0x0000000003007220 */ /* 0x004fc80000410000 */
[----:B------:R-:W-:Y:S01]  /*14f0*/  FMUL.FTZ R0, R0, UR4 ;  /* 0x0000000400007c20 */ /* 0x000fe20008410000 */
[----:B0-----:R-:W-:Y:S06]  /*1500*/  @!P1 BRA `(.L_x_10) ;  /* 0x000000d800109947 */ /* 0x001fec0003800000 */
.L_x_101:
[----:B------:R-:W-:Y:S05]  /*1510*/  @!P0 BRA `(.L_x_11) ;  /* 0x0000000000048947 */ /* 0x000fea0003800000 */
[----:B------:R-:W-:Y:S01]  /*1520*/  BPT.TRAP 0x1 ;  /* 0x000000040000795c */ /* 0x000fe20000300000 */
.L_x_11:
[----:B0-----:R-:W-:Y:S02]  /*1530*/  IMAD.U32 R3, RZ, RZ, UR51 ;  /* 0x00000033ff037e24 */ /* 0x001fe4000f8e00ff */
[----:B------:R-:W-:-:S03]  /*1540*/  IMAD.U32 R4, RZ, RZ, UR43 ;  /* 0x0000002bff047e24 */ /* 0x000fc6000f8e00ff */
[----:B------:R-:W-:Y:S02]  /*1550*/  LEA R3, R3, UR39, 0x3 ;  /* 0x0000002703037c11 */ /* 0x000fe4000f8e18ff */
[----:B------:R-:W-:-:S04]  /*1560*/  SHF.L.U32 R4, R4, 0x1f, RZ ;  /* 0x0000001f04047819 */ /* 0x000fc800000006ff */
[----:B------:R0:W1:Y:S01]  /*1570*/  SYNCS.PHASECHK.TRANS64.TRYWAIT P1, [R3+URZ+0x38830], R4 ;  /* 0x03883004030075a7 */ /* 0x000062000802017f */
[----:B------:R-:W-:Y:S05]  /*1580*/  @!P0 BRA `(.L_x_12) ;  /* 0x0000000000048947 */ /* 0x000fea0003800000 */
[----:B------:R-:W-:Y:S01]  /*1590*/  BPT.TRAP 0x1 ;  /* 0x000000040000795c */ /* 0x000fe20000300000 */
.L_x_12:
[----:B------:R-:W2:Y:S01]  /*15a0*/  S2R R5, SR_TID.X ;  /* 0x0000000000057919 */ /* 0x000ea20000002100 */
[----:B------:R-:W-:Y:S01]  /*15b0*/  IMAD.MOV.U32 R151, RZ, RZ, RZ ;  /* 0x000000ffff977224 */ /* 0x000fe200078e00ff */
[----:B--2---:R-:W-:Y:S01]  /*15c0*/  LOP3.LUT P2, RZ, R5, 0x7f, RZ, 0xc0, !PT ;  /* 0x0000007f05ff7812 */ /* 0x004fe2000784c0ff */
[----:B-1----:R-:W-:-:S12]  /*15d0*/  @P1 BRA `(.L_x_13) ;  /* 0x0000000000081947 */ /* 0x002fd80003800000 */
[----:B------:R-:W1:Y:S02]  /*15e0*/  SYNCS.PHASECHK.TRANS64.TRYWAIT P1, [R3+URZ+0x38830], R4 ;  /* 0x03883004030075a7 */ /* 0x000e64000802017f */
[----:B-1----:R-:W-:Y:S05]  /*15f0*/  @!P1 BRA `(.L_x_14) ;  /* 0x000000d400ec9947 */ /* 0x002fea0003800000 */
.L_x_13:
[----:B------:R-:W-:Y:S05]  /*1600*/  WARPSYNC.ALL ;  /* 0x0000000000007948 */ /* 0x000fea0003800000 */
[----:B------:R-:W-:Y:S01]  /*1610*/  UIADD3 UR4, UR39, 0x28400, URZ ;  /* 0x0002840027047890 */ /* 0x000fe2000fffe03f */
[----:B------:R-:W-:Y:S01]  /*1620*/  WARPGROUP.ARRIVE ;  /* 0x00000000000079c5 */ /* 0x000fe20000000000 */
[----:B------:R-:W-:-:S05]  /*1630*/  ULOP3.LUT UR32, UR52, 0x10000, URZ, 0xfc, !UPT ;  /* 0x0001000034207892 */ /* 0x000fca000f8efc3f */
[----:B------:R-:W2:Y:S01]  /*1640*/  S2R R89, SR_TID.X ;  /* 0x0000000000597919 */ /* 0x000ea20000002100 */
[----:B------:R-:W-:Y:S01]  /*1650*/  USHF.R.U32.HI UR4, URZ, 0x4, UR4 ;  /* 0x000000043f047899 */ /* 0x000fe20008011604 */
[--C-:B------:R-:W-:Y:S01]  /*1660*/  IMAD.MOV.U32 R150, RZ, RZ, R151.reuse ;  /* 0x000000ffff967224 */ /* 0x100fe200078e0097 */
[----:B------:R-:W-:Y:S01]  /*1670*/  UMOV UR33, 0x40000040 ;  /* 0x4000004000217882 */ /* 0x000fe20000000000 */
[----:B------:R-:W-:Y:S01]  /*1680*/  UMOV UR35, 0x40000040 ;  /* 0x4000004000237882 */ /* 0x000fe20000000000 */
[----:B------:R-:W-:Y:S01]  /*1690*/  ULOP3.LUT UR4, UR4, 0x3fff, URZ, 0xc0, !UPT ;  /* 0x00003fff04047892 */ /* 0x000fe2000f8ec03f */
[--C-:B------:R-:W-:Y:S01]  /*16a0*/  IMAD.MOV.U32 R149, RZ, RZ, R151.reuse ;  /* 0x000000ffff957224 */ /* 0x100fe200078e0097 */
[----:B------:R-:W-:Y:S01]  /*16b0*/  UMOV UR5, 0x40000040 ;  /* 0x4000004000057882 */ /* 0x000fe20000000000 */
[----:B------:R-:W-:Y:S01]  /*16c0*/  UMOV UR7, 0x40000040 ;  /* 0x4000004000077882 */ /* 0x000fe20000000000 */
[----:B------:R-:W-:Y:S01]  /*16d0*/  ULOP3.LUT UR48, UR4, 0x10000, URZ, 0xfc, !UPT ;  /* 0x0001000004307892 */ /* 0x000fe2000f8efc3f */
[--C-:B------:R-:W-:Y:S01]  /*16e0*/  IMAD.MOV.U32 R148, RZ, RZ, R151.reuse ;  /* 0x000000ffff947224 */ /* 0x100fe200078e0097 */
[----:B------:R-:W-:Y:S01]  /*16f0*/  UIADD3 UR4, UR32, 0x2, URZ ;  /* 0x0000000220047890 */ /* 0x000fe2000fffe03f */
[--C-:B------:R-:W-:Y:S01]  /*1700*/  IMAD.MOV.U32 R147, RZ, RZ, R151.reuse ;  /* 0x000000ffff937224 */ /* 0x100fe200078e0097 */
[----:B------:R-:W-:Y:S01]  /*1710*/  ULEA UR34, UR51, UR48, 0xb ;  /* 0x0000003033227291 */ /* 0x000fe2000f8e583f */
[--C-:B------:R-:W-:Y:S01]  /*1720*/  IMAD.MOV.U32 R146, RZ, RZ, R151.reuse ;  /* 0x000000ffff927224 */ /* 0x100fe200078e0097 */
[----:B------:R-:W-:Y:S01]  /*1730*/  UIADD3 UR8, UR32, 0x4, URZ ;  /* 0x0000000420087890 */ /* 0x000fe2000fffe03f */
[--C-:B------:R-:W-:Y:S01]  /*1740*/  IMAD.MOV.U32 R145, RZ, RZ, R151.reuse ;  /* 0x000000ffff917224 */ /* 0x100fe200078e0097 */
[----:B------:R-:W-:Y:S01]  /*1750*/  UIADD3 UR6, UR34, 0x2, URZ ;  /* 0x0000000222067890 */ /* 0x000fe2000fffe03f */
[--C-:B------:R-:W-:Y:S01]  /*1760*/  IMAD.MOV.U32 R144, RZ, RZ, R151.reuse ;  /* 0x000000ffff907224 */ /* 0x100fe200078e0097 */
[----:B------:R-:W-:Y:S01]  /*1770*/  UIADD3 UR10, UR34, 0x4, URZ ;  /* 0x00000004220a7890 */ /* 0x000fe2000fffe03f */
[--C-:B------:R-:W-:Y:S01]  /*1780*/  IMAD.MOV.U32 R143, RZ, RZ, R151.reuse ;  /* 0x000000ffff8f7224 */ /* 0x100fe200078e0097 */
[----:B------:R-:W-:Y:S01]  /*1790*/  UMOV UR9, 0x40000040 ;  /* 0x4000004000097882 */ /* 0x000fe20000000000 */
[----:B------:R-:W-:Y:S01]  /*17a0*/  QGMMA.64x128x32.F32.E4M3.E4M3 R24, gdesc[UR32], RZ, !UPT, gsb0 ;  /* 0x01e00000201879f3 */ /* 0x000fe2000c0008ff */
[----:B------:R-:W-:Y:S01]  /*17b0*/  UMOV UR11, 0x40000040 ;  /* 0x40000040000b7882 */ /* 0x000fe20000000000 */
[----:B------:R-:W-:Y:S01]  /*17c0*/  UIADD3 UR12, UR32, 0x6, URZ ;  /* 0x00000006200c7890 */ /* 0x000fe2000fffe03f */
[--C-:B------:R-:W-:Y:S01]  /*17d0*/  IMAD.MOV.U32 R142, RZ, RZ, R151.reuse ;  /* 0x000000ffff8e7224 */ /* 0x100fe200078e0097 */
[----:B------:R-:W-:Y:S01]  /*17e0*/  UIADD3 UR14, UR34, 0x6, URZ ;  /* 0x00000006220e7890 */ /* 0x000fe2000fffe03f */
[--C-:B------:R-:W-:Y:S01]  /*17f0*/  IMAD.MOV.U32 R141, RZ, RZ, R151.reuse ;  /* 0x000000ffff8d7224 */ /* 0x100fe200078e0097 */
[----:B------:R-:W-:Y:S01]  /*1800*/  UMOV UR13, 0x40000040 ;  /* 0x40000040000d7882 */ /* 0x000fe20000000000 */
        /* <DEDUP_REMOVED lines=25> */
[----:B------:R-:W-:Y:S01]  /*19a0*/  UISETP.GE.AND UP0, UPT, UR50, 0x81, UPT ;  /* 0x000000813200788c */ /* 0x000fe2000bf06270 */
[----:B------:R-:W-:-:S02]  /*19b0*/  IMAD.MOV.U32 R132, RZ, RZ, R151 ;  /* 0x000000ffff847224 */ /* 0x000fc400078e0097 */
[--C-:B------:R-:W-:Y:S02]  /*19c0*/  IMAD.MOV.U32 R131, RZ, RZ, R151.reuse ;  /* 0x000000ffff837224 */ /* 0x100fe400078e0097 */
[--C-:B------:R-:W-:Y:S02]  /*19d0*/  IMAD.MOV.U32 R130, RZ, RZ, R151.reuse ;  /* 0x000000ffff827224 */ /* 0x100fe400078e0097 */
[--C-:B------:R-:W-:Y:S02]  /*19e0*/  IMAD.MOV.U32 R129, RZ, RZ, R151.reuse ;  /* 0x000000ffff817224 */ /* 0x100fe400078e0097 */
[--C-:B------:R-:W-:Y:S02]  /*19f0*/  IMAD.MOV.U32 R128, RZ, RZ, R151.reuse ;  /* 0x000000ffff807224 */ /* 0x100fe400078e0097 */
[--C-:B------:R-:W-:Y:S02]  /*1a00*/  IMAD.MOV.U32 R127, RZ, RZ, R151.reuse ;  /* 0x000000ffff7f7224 */ /* 0x100fe400078e0097 */
        /* <DEDUP_REMOVED lines=36> */
[----:B------:R-:W-:Y:S01]  /*1c50*/  IMAD.MOV.U32 R90, RZ, RZ, R151 ;  /* 0x000000ffff5a7224 */ /* 0x000fe200078e0097 */
[----:B------:R-:W-:-:S02]  /*1c60*/  WARPGROUP.DEPBAR.LE gsb0, 0x0 ;  /* 0x00008000000079c5 */ /* 0x000fc40000010000 */
[----:B------:R-:W-:-:S06]  /*1c70*/  WARPGROUP.ARRIVE ;  /* 0x00000000000079c5 */ /* 0x000fcc0000000000 */
[----:B------:R-:W-:Y:S01]  /*1c80*/  QGMMA.64x128x32.F32.E4M3.E4M3 R24, gdesc[UR4], R24, gsb0 ;  /* 0x01e00000041879f3 */ /* 0x000fe20008000818 */
[----:B------:R-:W-:Y:S02]  /*1c90*/  ULDC UR6, c[0x0][0x988] ;  /* 0x0002620000067ab9 */ /* 0x000fe40000000800 */
[----:B------:R-:W-:Y:S02]  /*1ca0*/  WARPGROUP.DEPBAR.LE gsb0, 0x0 ;  /* 0x00008000000079c5 */ /* 0x000fe40000010000 */
[----:B------:R-:W-:-:S07]  /*1cb0*/  WARPGROUP.ARRIVE ;  /* 0x00000000000079c5 */ /* 0x000fce0000000000 */
[----:B------:R-:W-:Y:S03]  /*1cc0*/  QGMMA.64x128x32.F32.E4M3.E4M3 R24, gdesc[UR8], R24, gsb0 ;  /* 0x01e00000081879f3 */ /* 0x000fe60008000818 */
        /* <DEDUP_REMOVED lines=16> */
[C---:B------:R-:W-:Y:S01]  /*1dd0*/  FMUL.FTZ R24, R0.reuse, R24 ;  /* 0x0000001800187220 */ /* 0x040fe20000410000 */
[C---:B------:R-:W-:Y:S01]  /*1de0*/  FMUL.FTZ R25, R0.reuse, R25 ;  /* 0x0000001900197220 */ /* 0x040fe20000410000 */
[C---:B------:R-:W-:Y:S01]  /*1df0*/  FMUL.FTZ R28, R0.reuse, R28 ;  /* 0x0000001c001c7220 */ /* 0x040fe20000410000 */
[C---:B------:R-:W-:Y:S01]  /*1e00*/  FMUL.FTZ R34, R0.reuse, R34 ;  /* 0x0000002200227220 */ /* 0x040fe20000410000 */
[C---:B------:R-:W-:Y:S01]  /*1e10*/  FMUL.FTZ R35, R0.reuse, R35 ;  /* 0x0000002300237220 */ /* 0x040fe20000410000 */
[C---:B------:R-:W-:Y:S01]  /*1e20*/  FMUL.FTZ R29, R0.reuse, R29 ;  /* 0x0000001d001d7220 */ /* 0x040fe20000410000 */
[----:B------:R-:W-:Y:S01]  /*1e30*/  MUFU.TANH R24, R24 ;  /* 0x0000001800187308 */ /* 0x000fe20000002400 */
[C---:B------:R-:W-:Y:S01]  /*1e40*/  FMUL.FTZ R38, R0.reuse, R38 ;  /* 0x0000002600267220 */ /* 0x040fe20000410000 */
        /* <DEDUP_REMOVED lines=14> */
[----:B------:R3:W4:Y:S01]  /*1f30*/  MUFU.TANH R8, R34 ;  /* 0x0000002200087308 */ /* 0x0007220000002400 */
[C---:B------:R-:W-:Y:S01]  /*1f40*/  FMUL.FTZ R47, R0.reuse, R47 ;  /* 0x0000002f002f7220 */ /* 0x040fe20000410000 */
[C---:B------:R-:W-:Y:S01]  /*1f50*/  FMUL.FTZ R41, R0.reuse, R41 ;  /* 0x0000002900297220 */ /* 0x040fe20000410000 */
[C---:B------:R-:W-:Y:S01]  /*1f60*/  FMUL.FTZ R50, R0.reuse, R50 ;  /* 0x0000003200327220 */ /* 0x040fe20000410000 */
[C---:B------:R-:W-:Y:S01]  /*1f70*/  FMUL.FTZ R44, R0.reuse, R44 ;  /* 0x0000002c002c7220 */ /* 0x040fe20000410000 */
[C---:B------:R-:W-:Y:S01]  /*1f80*/  FMUL.FTZ R51, R0.reuse, R51 ;  /* 0x0000003300337220 */ /* 0x040fe20000410000 */
[C---:B------:R-:W-:Y:S01]  /*1f90*/  FMUL.FTZ R45, R0.reuse, R45 ;  /* 0x0000002d002d7220 */ /* 0x040fe20000410000 */
[----:B------:R-:W-:Y:S01]  /*1fa0*/  FMUL.FTZ R58, R0, R58 ;  /* 0x0000003a003a7220 */ /* 0x000fe20000410000 */
[----:B------:R5:W-:Y:S01]  /*1fb0*/  MUFU.TANH R9, R35 ;  /* 0x0000002300097308 */ /* 0x000be20000002400 */
[----:B---3--:R-:W-:-:S02]  /*1fc0*/  VIADD R34, R236, UR50 ;  /* 0x00000032ec227c36 */ /* 0x008fc40008000000 */
[C---:B------:R-:W-:Y:S01]  /*1fd0*/  FMUL.FTZ R48, R0.reuse, R48 ;  /* 0x0000003000307220 */ /* 0x040fe20000410000 */
[C---:B------:R-:W-:Y:S01]  /*1fe0*/  FMUL.FTZ R59, R0.reuse, R59 ;  /* 0x0000003b003b7220 */ /* 0x040fe20000410000 */
[C---:B------:R-:W-:Y:S01]  /*1ff0*/  FMUL.FTZ R49, R0.reuse, R49 ;  /* 0x0000003100317220 */ /* 0x040fe20000410000 */
[C---:B------:R-:W-:Y:S01]  /*2000*/  FMUL.FTZ R66, R0.reuse, R66 ;  /* 0x0000004200427220 */ /* 0x040fe20000410000 */
[C---:B------:R-:W-:Y:S01]  /*2010*/  FMUL.FTZ R52, R0.reuse, R52 ;  /* 0x0000003400347220 */ /* 0x040fe20000410000 */
[C---:B------:R-:W-:Y:S01]  /*2020*/  FMUL.FTZ R67, R0.reuse, R67 ;  /* 0x0000004300437220 */ /* 0x040fe20000410000 */
[----:B------:R-:W-:Y:S01]  /*2030*/  MUFU.TANH R28, R28 ;  /* 0x0000001c001c7308 */ /* 0x000fe20000002400 */
[----:B-----5:R-:W-:Y:S02]  /*2040*/  IMAD.U32 R35, RZ, RZ, UR49 ;  /* 0x00000031ff237e24 */ /* 0x020fe4000f8e00ff */
[C---:B------:R-:W-:Y:S01]  /*2050*/  FMUL.FTZ R53, R0.reuse, R53 ;  /* 0x0000003500357220 */ /* 0x040fe20000410000 */
[C---:B------:R-:W-:Y:S01]  /*2060*/  FMUL.FTZ R56, R0.reuse, R56 ;  /* 0x0000003800387220 */ /* 0x040fe20000410000 */
[C---:B------:R-:W-:Y:S01]  /*2070*/  FMUL.FTZ R57, R0.reuse, R57 ;  /* 0x0000003900397220 */ /* 0x040fe20000410000 */
[C---:B------:R-:W-:Y:S01]  /*2080*/  FMUL.FTZ R54, R0.reuse, R54 ;  /* 0x0000003600367220 */ /* 0x040fe20000410000 */
[C---:B------:R-:W-:Y:S01]  /*2090*/  FMUL.FTZ R60, R0.reuse, R60 ;  /* 0x0000003c003c7220 */ /* 0x040fe20000410000 */
[C---:B------:R-:W-:Y:S01]  /*20a0*/  FMUL.FTZ R55, R0.reuse, R55 ;  /* 0x0000003700377220 */ /* 0x040fe20000410000 */
[----:B------:R3:W-:Y:S01]  /*20b0*/  MUFU.TANH R10, R38 ;  /* 0x00000026000a7308 */ /* 0x0007e20000002400 */
[C---:B------:R-:W-:Y:S01]  /*20c0*/  FMUL.FTZ R61, R0.reuse, R61 ;  /* 0x0000003d003d7220 */ /* 0x040fe20000410000 */
[C---:B------:R-:W-:Y:S01]  /*20d0*/  FMUL.FTZ R64, R0.reuse, R64 ;  /* 0x0000004000407220 */ /* 0x040fe20000410000 */
[C---:B------:R-:W-:Y:S01]  /*20e0*/  FMUL.FTZ R65, R0.reuse, R65 ;  /* 0x0000004100417220 */ /* 0x040fe20000410000 */
[C---:B------:R-:W-:Y:S01]  /*20f0*/  FMUL.FTZ R62, R0.reuse, R62 ;  /* 0x0000003e003e7220 */ /* 0x040fe20000410000 */
[C---:B------:R-:W-:Y:S01]  /*2100*/  FMUL.FTZ R68, R0.reuse, R68 ;  /* 0x0000004400447220 */ /* 0x040fe20000410000 */
[C---:B------:R-:W-:Y:S01]  /*2110*/  FMUL.FTZ R63, R0.reuse, R63 ;  /* 0x0000003f003f7220 */ /* 0x040fe20000410000 */
[----:B------:R-:W-:Y:S01]  /*2120*/  FMUL.FTZ R69, R0, R69 ;  /* 0x0000004500457220 */ /* 0x000fe20000410000 */
[----:B------:R-:W-:Y:S01]  /*2130*/  MUFU.TANH R29, R29 ;  /* 0x0000001d001d7308 */ /* 0x000fe20000002400 */
[----:B---3--:R-:W-:-:S02]  /*2140*/  IMAD R38, R35, -0x80, R34 ;  /* 0xffffff8023267824 */ /* 0x008fc400078e0222 */
[C---:B------:R-:W-:Y:S01]  /*2150*/  FMUL.FTZ R72, R0.reuse, R72 ;  /* 0x0000004800487220 */ /* 0x040fe20000410000 */
[C---:B------:R-:W-:Y:S01]  /*2160*/  FMUL.FTZ R73, R0.reuse, R73 ;  /* 0x0000004900497220 */ /* 0x040fe20000410000 */
[C---:B------:R-:W-:Y:S01]  /*2170*/  FMUL.FTZ R70, R0.reuse, R70 ;  /* 0x0000004600467220 */ /* 0x040fe20000410000 */
[----:B------:R-:W-:Y:S01]  /*2180*/  FMUL.FTZ R76, R0, R76 ;  /* 0x0000004c004c7220 */ /* 0x000fe20000410000 */
[----:B------:R-:W-:Y:S01]  /*2190*/  ISETP.GT.AND P4, PT, R38, RZ, PT ;  /* 0x000000ff2600720c */ /* 0x000fe20003f84270 */
[----:B------:R-:W-:Y:S01]  /*21a0*/  FMUL.FTZ R71, R0, R71 ;  /* 0x0000004700477220 */ /* 0x000fe20000410000 */
[----:B01----:R-:W0:Y:S01]  /*21b0*/  MUFU.TANH R4, R26 ;  /* 0x0000001a00047308 */ /* 0x003e220000002400 */
[----:B------:R-:W-:Y:S01]  /*21c0*/  ISETP.GT.AND P5, PT, R38, 0x1, PT ;  /* 0x000000012600780c */ /* 0x000fe20003fa4270 */
[----:B------:R-:W-:Y:S01]  /*21d0*/  FMUL.FTZ R77, R0, R77 ;  /* 0x0000004d004d7220 */ /* 0x000fe20000410000 */
[----:B------:R-:W-:Y:S01]  /*21e0*/  ISETP.GT.AND P1, PT, R38, 0x8, PT ;  /* 0x000000082600780c */ /* 0x000fe20003f24270 */
[----:B------:R-:W-:Y:S01]  /*21f0*/  FMUL.FTZ R80, R0, R80 ;  /* 0x0000005000507220 */ /* 0x000fe20000410000 */
[----:B------:R-:W-:Y:S01]  /*2200*/  ISETP.GT.AND P2, PT, R38, 0x9, PT ;  /* 0x000000092600780c */ /* 0x000fe20003f44270 */
[----:B------:R-:W-:Y:S01]  /*2210*/  FMUL.FTZ R74, R0, R74 ;  /* 0x0000004a004a7220 */ /* 0x000fe20000410000 */
[----:B------:R-:W-:Y:S01]  /*2220*/  ISETP.GT.AND P3, PT, R38, 0x10, PT ;  /* 0x000000102600780c */ /* 0x000fe20003f64270 */
[----:B------:R-:W-:Y:S01]  /*2230*/  MUFU.TANH R32, R32 ;  /* 0x0000002000207308 */ /* 0x000fe20000002400 */
[C---:B------:R-:W-:Y:S01]  /*2240*/  FMUL.FTZ R81, R0.reuse, R81 ;  /* 0x0000005100517220 */ /* 0x040fe20000410000 */
[----:B------:R-:W-:Y:S01]  /*2250*/  FMUL.FTZ R75, R0, R75 ;  /* 0x0000004b004b7220 */ /* 0x000fe20000410000 */
[----:B----4-:R-:W-:Y:S01]  /*2260*/  FSEL R8, R8, -INF , P3 ;  /* 0xff80000008087808 */ /* 0x010fe20001800000 */
[C---:B------:R-:W-:Y:S01]  /*2270*/  FMUL.FTZ R84, R0.reuse, R84 ;  /* 0x0000005400547220 */ /* 0x040fe20000410000 */
[C---:B------:R-:W-:Y:S01]  /*2280*/  FMUL.FTZ R78, R0.reuse, R78 ;  /* 0x0000004e004e7220 */ /* 0x040fe20000410000 */
[C---:B------:R-:W-:Y:S01]  /*2290*/  FMUL.FTZ R85, R0.reuse, R85 ;  /* 0x0000005500557220 */ /* 0x040fe20000410000 */
[----:B------:R-:W-:Y:S01]  /*22a0*/  FMUL.FTZ R79, R0, R79 ;  /* 0x0000004f004f7220 */ /* 0x000fe20000410000 */
[----:B------:R-:W1:Y:S01]  /*22b0*/  MUFU.TANH R5, R27 ;  /* 0x0000001b00057308 */ /* 0x000e620000002400 */
[----:B0-----:R-:W-:Y:S01]  /*22c0*/  FSEL R4, R4, -INF , P4 ;  /* 0xff80000004047808 */ /* 0x001fe20002000000 */
[C---:B------:R-:W-:Y:S01]  /*22d0*/  FMUL.FTZ R82, R0.reuse, R82 ;  /* 0x0000005200527220 */ /* 0x040fe20000410000 */
[C---:B------:R-:W-:Y:S01]  /*22e0*/  FMUL.FTZ R83, R0.reuse, R83 ;  /* 0x0000005300537220 */ /* 0x040fe20000410000 */
[C---:B------:R-:W-:Y:S01]  /*22f0*/  FMUL.FTZ R86, R0.reuse, R86 ;  /* 0x0000005600567220 */ /* 0x040fe20000410000 */
[----:B------:R-:W-:-:S03]  /*2300*/  FMUL.FTZ R87, R0, R87 ;  /* 0x0000005700577220 */ /* 0x000fc60000410000 */
[----:B------:R-:W-:Y:S08]  /*2310*/  MUFU.TANH R33, R33 ;  /* 0x0000002100217308 */ /* 0x000ff00000002400 */
[----:B------:R0:W-:Y:S01]  /*2320*/  MUFU.TANH R11, R39 ;  /* 0x00000027000b7308 */ /* 0x0001e20000002400 */
[----:B-1----:R-:W-:-:S07]  /*2330*/  FSEL R5, R5, -INF , P5 ;  /* 0xff80000005057808 */ /* 0x002fce0002800000 */
[----:B------:R1:W-:Y:S01]  /*2340*/  MUFU.TANH R12, R42 ;  /* 0x0000002a000c7308 */ /* 0x0003e20000002400 */
[----:B0-----:R-:W-:Y:S02]  /*2350*/  FSEL R39, R24, -INF , P4 ;  /* 0xff80000018277808 */ /* 0x001fe40002000000 */
[----:B------:R-:W-:-:S04]  /*2360*/  ISETP.GT.AND P4, PT, R38, 0x11, PT ;  /* 0x000000112600780c */ /* 0x000fc80003f84270 */
[----:B------:R-:W-:Y:S01]  /*2370*/  FSEL R9, R9, -INF , P4 ;  /* 0xff80000009097808 */ /* 0x000fe20002000000 */
[----:B------:R-:W0:Y:S01]  /*2380*/  MUFU.TANH R6, R30 ;  /* 0x0000001e00067308 */ /* 0x000e220000002400 */
[----:B-1----:R-:W-:Y:S02]  /*2390*/  FSEL R42, R25, -INF , P5 ;  /* 0xff800000192a7808 */ /* 0x002fe40002800000 */
[----:B------:R-:W-:Y:S02]  /*23a0*/  ISETP.GT.AND P5, PT, R38, 0x18, PT ;  /* 0x000000182600780c */ /* 0x000fe40003fa4270 */
[----:B------:R-:W-:Y:S02]  /*23b0*/  FMNMX.FTZ R24, R39, R42, !PT ;  /* 0x0000002a27187209 */ /* 0x000fe40007810000 */
[----:B------:R-:W-:Y:S01]  /*23c0*/  FSEL R10, R10, -INF , P5 ;  /* 0xff8000000a0a7808 */ /* 0x000fe20002800000 */
[----:B------:R-:W-:Y:S08]  /*23d0*/  MUFU.TANH R36, R36 ;  /* 0x0000002400247308 */ /* 0x000ff00000002400 */
[----:B------:R1:W-:Y:S01]  /*23e0*/  MUFU.TANH R13, R43 ;  /* 0x0000002b000d7308 */ /* 0x0003e20000002400 */
[----:B0-----:R-:W-:-:S07]  /*23f0*/  FSEL R6, R6, -INF , P1 ;  /* 0xff80000006067808 */ /* 0x001fce0000800000 */
[----:B------:R-:W0:Y:S01]  /*2400*/  MUFU.TANH R7, R31 ;  /* 0x0000001f00077308 */ /* 0x000e220000002400 */
[----:B-1----:R-:W-:Y:S02]  /*2410*/  FSEL R43, R28, -INF , P1 ;  /* 0xff8000001c2b7808 */ /* 0x002fe40000800000 */
[----:B------:R-:W-:Y:S02]  /*2420*/  ISETP.GT.AND P1, PT, R38, 0x19, PT ;  /* 0x000000192600780c */ /* 0x000fe40003f24270 */
[----:B------:R-:W-:Y:S02]  /*2430*/  FMNMX.FTZ R25, R43, R24, !PT ;  /* 0x000000182b197209 */ /* 0x000fe40007810000 */
[----:B------:R-:W-:Y:S01]  /*2440*/  FSEL R11, R11, -INF , P1 ;  /* 0xff8000000b0b7808 */ /* 0x000fe20000800000 */
[----:B------:R-:W-:Y:S08]  /*2450*/  MUFU.TANH R37, R37 ;  /* 0x0000002500257308 */ /* 0x000ff00000002400 */
[----:B------:R1:W3:Y:S01]  /*2460*/  MUFU.TANH R14, R46 ;  /* 0x0000002e000e7308 */ /* 0x0002e20000002400 */
[----:B0-----:R-:W-:-:S07]  /*2470*/  FSEL R7, R7, -INF , P2 ;  /* 0xff80000007077808 */ /* 0x001fce0001000000 */
[----:B------:R-:W-:Y:S01]  /*2480*/  MUFU.TANH R40, R40 ;  /* 0x0000002800287308 */ /* 0x000fe20000002400 */
[----:B-1----:R-:W-:Y:S02]  /*2490*/  FSEL R46, R29, -INF , P2 ;  /* 0xff8000001d2e7808 */ /* 0x002fe40001000000 */
[----:B------:R-:W-:Y:S02]  /*24a0*/  ISETP.GT.AND P2, PT, R38, 0x20, PT ;  /* 0x000000202600780c */ /* 0x000fe40003f44270 */
[----:B------:R-:W-:Y:S02]  /*24b0*/  FMNMX.FTZ R24, R46, R25, !PT ;  /* 0x000000192e187209 */ /* 0x000fe40007810000 */
[----:B------:R-:W-:Y:S01]  /*24c0*/  FSEL R12, R12, -INF , P2 ;  /* 0xff8000000c0c7808 */ /* 0x000fe20001000000 */
[----:B------:R0:W1:Y:S08]  /*24d0*/  MUFU.TANH R15, R47 ;  /* 0x0000002f000f7308 */ /* 0x0000700000002400 */
[----:B------:R-:W-:Y:S01]  /*24e0*/  MUFU.TANH R41, R41 ;  /* 0x0000002900297308 */ /* 0x000fe20000002400 */
[----:B0-----:R-:W-:-:S02]  /*24f0*/  FSEL R47, R32, -INF , P3 ;  /* 0xff800000202f7808 */ /* 0x001fc40001800000 */
[----:B------:R-:W-:Y:S02]  /*2500*/  ISETP.GT.AND P3, PT, R38, 0x21, PT ;  /* 0x000000212600780c */ /* 0x000fe40003f64270 */
[----:B------:R-:W-:Y:S02]  /*2510*/  FMNMX.FTZ R25, R47, R24, !PT ;  /* 0x000000182f197209 */ /* 0x000fe40007810000 */
[----:B------:R-:W-:Y:S01]  /*2520*/  FSEL R13, R13, -INF , P3 ;  /* 0xff8000000d0d7808 */ /* 0x000fe20001800000 */
[----:B------:R0:W-:Y:S08]  /*2530*/  MUFU.TANH R20, R50 ;  /* 0x0000003200147308 */ /* 0x0001f00000002400 */
[----:B------:R-:W-:Y:S01]  /*2540*/  MUFU.TANH R44, R44 ;  /* 0x0000002c002c7308 */ /* 0x000fe20000002400 */
[----:B0-----:R-:W-:-:S02]  /*2550*/  FSEL R50, R33, -INF , P4 ;  /* 0xff80000021327808 */ /* 0x001fc40002000000 */
[----:B------:R-:W-:Y:S02]  /*2560*/  ISETP.GT.AND P4, PT, R38, 0x28, PT ;  /* 0x000000282600780c */ /* 0x000fe40003f84270 */
[----:B------:R-:W-:Y:S02]  /*2570*/  FMNMX.FTZ R24, R50, R25, !PT ;  /* 0x0000001932187209 */ /* 0x000fe40007810000 */
[----:B---3--:R-:W-:Y:S01]  /*2580*/  FSEL R14, R14, -INF , P4 ;  /* 0xff8000000e0e7808 */ /* 0x008fe20002000000 */
[----:B------:R0:W-:Y:S08]  /*2590*/  MUFU.TANH R21, R51 ;  /* 0x0000003300157308 */ /* 0x0001f00000002400 */
[----:B------:R-:W3:Y:S01]  /*25a0*/  MUFU.TANH R45, R45 ;  /* 0x0000002d002d7308 */ /* 0x000ee20000002400 */
[----:B0-----:R-:W-:-:S02]  /*25b0*/  FSEL R51, R36, -INF , P5 ;  /* 0xff80000024337808 */ /* 0x001fc40002800000 */
[----:B------:R-:W-:Y:S02]  /*25c0*/  ISETP.GT.AND P5, PT, R38, 0x29, PT ;  /* 0x000000292600780c */ /* 0x000fe40003fa4270 */
[----:B------:R-:W-:Y:S02]  /*25d0*/  FMNMX.FTZ R25, R51, R24, !PT ;  /* 0x0000001833197209 */ /* 0x000fe40007810000 */
[----:B-1----:R-:W-:Y:S01]  /*25e0*/  FSEL R15, R15, -INF , P5 ;  /* 0xff8000000f0f7808 */ /* 0x002fe20002800000 */
[----:B------:R0:W1:Y:S08]  /*25f0*/  MUFU.TANH R26, R58 ;  /* 0x0000003a001a7308 */ /* 0x0000700000002400 */
[----:B------:R-:W4:Y:S01]  /*2600*/  MUFU.TANH R48, R48 ;  /* 0x0000003000307308 */ /* 0x000f220000002400 */
[----:B0-----:R-:W-:-:S02]  /*2610*/  FSEL R58, R37, -INF , P1 ;  /* 0xff800000253a7808 */ /* 0x001fc40000800000 */
[----:B------:R-:W-:Y:S02]  /*2620*/  ISETP.GT.AND P1, PT, R38, 0x30, PT ;  /* 0x000000302600780c */ /* 0x000fe40003f24270 */
[----:B------:R-:W-:Y:S02]  /*2630*/  FMNMX.FTZ R24, R58, R25, !PT ;  /* 0x000000193a187209 */ /* 0x000fe40007810000 */
[----:B---3--:R-:W-:Y:S01]  /*2640*/  FSEL R88, R45, -INF , P5 ;  /* 0xff8000002d587808 */ /* 0x008fe20002800000 */
[----:B------:R0:W3:Y:S01]  /*2650*/  MUFU.TANH R27, R59 ;  /* 0x0000003b001b7308 */ /* 0x0000e20000002400 */
[----:B------:R-:W-:Y:S02]  /*2660*/  ISETP.GT.AND P5, PT, R38, 0x40, PT ;  /* 0x000000402600780c */ /* 0x000fe40003fa4270 */
[----:B------:R-:W-:Y:S02]  /*2670*/  FSEL R20, R20, -INF , P1 ;  /* 0xff80000014147808 */ /* 0x000fe40000800000 */
[----:B-1----:R-:W-:-:S03]  /*2680*/  FSEL R26, R26, -INF , P5 ;  /* 0xff8000001a1a7808 */ /* 0x002fc60002800000 */
[----:B------:R-:W1:Y:S01]  /*2690*/  MUFU.TANH R49, R49 ;  /* 0x0000003100317308 */ /* 0x000e620000002400 */
[----:B0-----:R-:W-:Y:S02]  /*26a0*/  FSEL R59, R40, -INF , P2 ;  /* 0xff800000283b7808 */ /* 0x001fe40001000000 */
[----:B------:R-:W-:Y:S02]  /*26b0*/  ISETP.GT.AND P2, PT, R38, 0x31, PT ;  /* 0x000000312600780c */ /* 0x000fe40003f44270 */
[----:B------:R-:W-:Y:S02]  /*26c0*/  FMNMX.FTZ R25, R59, R24, !PT ;  /* 0x000000183b197209 */ /* 0x000fe40007810000 */
[----:B----4-:R-:W-:Y:S01]  /*26d0*/  FSEL R48, R48, -INF , P1 ;  /* 0xff80000030307808 */ /* 0x010fe20000800000 */
[----:B------:R0:W-:Y:S01]  /*26e0*/  MUFU.TANH R30, R66 ;  /* 0x00000042001e7308 */ /* 0x0001e20000002400 */
[----:B------:R-:W-:Y:S02]  /*26f0*/  ISETP.GT.AND P1, PT, R38, 0x41, PT ;  /* 0x000000412600780c */ /* 0x000fe40003f24270 */
[----:B------:R-:W-:-:S02]  /*2700*/  FSEL R21, R21, -INF , P2 ;  /* 0xff80000015157808 */ /* 0x000fc40001000000 */
[----:B---3--:R-:W-:-:S03]  /*2710*/  FSEL R27, R27, -INF , P1 ;  /* 0xff8000001b1b7808 */ /* 0x008fc60000800000 */
[----:B------:R-:W3:Y:S01]  /*2720*/  MUFU.TANH R52, R52 ;  /* 0x0000003400347308 */ /* 0x000ee20000002400 */
[----:B0-----:R-:W-:Y:S01]  /*2730*/  FSEL R66, R41, -INF , P3 ;  /* 0xff80000029427808 */ /* 0x001fe20001800000 */
[----:B------:R-:W-:Y:S01]  /*2740*/  IMAD.U32 R41, RZ, RZ, UR6 ;  /* 0x00000006ff297e24 */ /* 0x000fe2000f8e00ff */
[----:B------:R-:W-:Y:S02]  /*2750*/  ISETP.GT.AND P3, PT, R38, 0x38, PT ;  /* 0x000000382600780c */ /* 0x000fe40003f64270 */
[----:B------:R-:W-:Y:S02]  /*2760*/  FMNMX.FTZ R24, R66, R25, !PT ;  /* 0x0000001942187209 */ /* 0x000fe40007810000 */
[----:B-1----:R-:W-:Y:S01]  /*2770*/  FSEL R49, R49, -INF , P2 ;  /* 0xff80000031317808 */ /* 0x002fe20001000000 */
[----:B------:R0:W-:Y:S01]  /*2780*/  MUFU.TANH R31, R67 ;  /* 0x00000043001f7308 */ /* 0x0001e20000002400 */
[----:B------:R-:W-:-:S07]  /*2790*/  ISETP.GT.AND P2, PT, R38, 0x48, PT ;  /* 0x000000482600780c */ /* 0x000fce0003f44270 */
[----:B------:R-:W1:Y:S01]  /*27a0*/  MUFU.TANH R53, R53 ;  /* 0x0000003500357308 */ /* 0x000e620000002400 */
[----:B0-----:R-:W-:Y:S02]  /*27b0*/  FSEL R67, R44, -INF , P4 ;  /* 0xff8000002c437808 */ /* 0x001fe40002000000 */
[----:B------:R-:W-:Y:S02]  /*27c0*/  ISETP.GT.AND P4, PT, R38, 0x39, PT ;  /* 0x000000392600780c */ /* 0x000fe40003f84270 */
[----:B------:R-:W-:Y:S02]  /*27d0*/  FMNMX.FTZ R25, R67, R24, !PT ;  /* 0x0000001843197209 */ /* 0x000fe40007810000 */
[----:B---3--:R-:W-:Y:S01]  /*27e0*/  FSEL R52, R52, -INF , P3 ;  /* 0xff80000034347808 */ /* 0x008fe20001800000 */
[----:B------:R-:W0:Y:S01]  /*27f0*/  MUFU.TANH R56, R56 ;  /* 0x0000003800387308 */ /* 0x000e220000002400 */
[----:B------:R-:W-:-:S04]  /*2800*/  FMNMX.FTZ R29, R88, R25, !PT ;  /* 0x00000019581d7209 */ /* 0x000fc80007810000 */
[----:B------:R-:W-:-:S03]  /*2810*/  FMNMX.FTZ R28, R48, R29, !PT ;  /* 0x0000001d301c7209 */ /* 0x000fc60007810000 */
[----:B------:R-:W3:Y:S01]  /*2820*/  MUFU.TANH R57, R57 ;  /* 0x0000003900397308 */ /* 0x000ee20000002400 */
[----:B------:R-:W-:Y:S02]  /*2830*/  FMNMX.FTZ R29, R49, R28, !PT ;  /* 0x0000001c311d7209 */ /* 0x000fe40007810000 */
[----:B-1----:R-:W-:Y:S02]  /*2840*/  FSEL R53, R53, -INF , P4 ;  /* 0xff80000035357808 */ /* 0x002fe40002000000 */
[----:B------:R-:W-:-:S03]  /*2850*/  FMNMX.FTZ R28, R52, R29, !PT ;  /* 0x0000001d341c7209 */ /* 0x000fc60007810000 */
[----:B------:R-:W1:Y:S01]  /*2860*/  MUFU.TANH R54, R54 ;  /* 0x0000003600367308 */ /* 0x000e620000002400 */
[----:B0-----:R-:W-:Y:S02]  /*2870*/  FSEL R56, R56, -INF , P5 ;  /* 0xff80000038387808 */ /* 0x001fe40002800000 */
[----:B------:R-:W-:Y:S02]  /*2880*/  FMNMX.FTZ R29, R53, R28, !PT ;  /* 0x0000001c351d7209 */ /* 0x000fe40007810000 */
[----:B------:R-:W-:Y:S02]  /*2890*/  ISETP.GT.AND P5, PT, R38, 0x51, PT ;  /* 0x000000512600780c */ /* 0x000fe40003fa4270 */
[----:B------:R-:W-:Y:S01]  /*28a0*/  FMNMX.FTZ R32, R56, R29, !PT ;  /* 0x0000001d38207209 */ /* 0x000fe20007810000 */
[----:B------:R-:W0:Y:S01]  /*28b0*/  MUFU.TANH R60, R60 ;  /* 0x0000003c003c7308 */ /* 0x000e220000002400 */
[----:B---3--:R-:W-:Y:S02]  /*28c0*/  FSEL R57, R57, -INF , P1 ;  /* 0xff80000039397808 */ /* 0x008fe40000800000 */
[----:B------:R-:W-:-:S02]  /*28d0*/  ISETP.GT.AND P1, PT, R38, 0x58, PT ;  /* 0x000000582600780c */ /* 0x000fc40003f24270 */
[----:B------:R-:W-:Y:S02]  /*28e0*/  FMNMX.FTZ R33, R57, R32, !PT ;  /* 0x0000002039217209 */ /* 0x000fe40007810000 */
[----:B------:R-:W-:Y:S01]  /*28f0*/  FSEL R31, R31, -INF , P5 ;  /* 0xff8000001f1f7808 */ /* 0x000fe20002800000 */
[----:B------:R-:W3:Y:S01]  /*2900*/  MUFU.TANH R55, R55 ;  /* 0x0000003700377308 */ /* 0x000ee20000002400 */
[----:B-1----:R-:W-:Y:S02]  /*2910*/  FSEL R24, R54, -INF , P3 ;  /* 0xff80000036187808 */ /* 0x002fe40001800000 */
[----:B------:R-:W-:-:S05]  /*2920*/  ISETP.GT.AND P3, PT, R38, 0x49, PT ;  /* 0x000000492600780c */ /* 0x000fca0003f64270 */
[----:B------:R-:W1:Y:S01]  /*2930*/  MUFU.TANH R61, R61 ;  /* 0x0000003d003d7308 */ /* 0x000e620000002400 */
[----:B0-----:R-:W-:-:S04]  /*2940*/  FSEL R60, R60, -INF , P2 ;  /* 0xff8000003c3c7808 */ /* 0x001fc80001000000 */
[----:B------:R-:W-:-:S03]  /*2950*/  FMNMX.FTZ R32, R60, R33, !PT ;  /* 0x000000213c207209 */ /* 0x000fc60007810000 */
[----:B------:R-:W0:Y:S01]  /*2960*/  MUFU.TANH R64, R64 ;  /* 0x0000004000407308 */ /* 0x000e220000002400 */
[----:B---3--:R-:W-:Y:S02]  /*2970*/  FSEL R25, R55, -INF , P4 ;  /* 0xff80000037197808 */ /* 0x008fe40002000000 */
[----:B------:R-:W-:-:S04]  /*2980*/  ISETP.GT.AND P4, PT, R38, 0x50, PT ;  /* 0x000000502600780c */ /* 0x000fc80003f84270 */
[----:B------:R-:W-:Y:S01]  /*2990*/  FSEL R30, R30, -INF , P4 ;  /* 0xff8000001e1e7808 */ /* 0x000fe20002000000 */
[----:B------:R-:W3:Y:S01]  /*29a0*/  MUFU.TANH R65, R65 ;  /* 0x0000004100417308 */ /* 0x000ee20000002400 */
[----:B-1----:R-:W-:-:S04]  /*29b0*/  FSEL R61, R61, -INF , P3 ;  /* 0xff8000003d3d7808 */ /* 0x002fc80001800000 */
[----:B------:R-:W-:-:S03]  /*29c0*/  FMNMX.FTZ R33, R61, R32, !PT ;  /* 0x000000203d217209 */ /* 0x000fc60007810000 */
[----:B------:R-:W1:Y:S01]  /*29d0*/  MUFU.TANH R62, R62 ;  /* 0x0000003e003e7308 */ /* 0x000e620000002400 */
[----:B0-----:R-:W-:Y:S02]  /*29e0*/  FSEL R64, R64, -INF , P4 ;  /* 0xff80000040407808 */ /* 0x001fe40002000000 */
[----:B------:R-:W-:Y:S02]  /*29f0*/  ISETP.GT.AND P4, PT, R38, 0x61, PT ;  /* 0x000000612600780c */ /* 0x000fe40003f84270 */
[----:B------:R-:W-:-:S03]  /*2a00*/  FMNMX.FTZ R32, R64, R33, !PT ;  /* 0x0000002140207209 */ /* 0x000fc60007810000 */
[----:B------:R-:W0:Y:S01]  /*2a10*/  MUFU.TANH R68, R68 ;  /* 0x0000004400447308 */ /* 0x000e220000002400 */
[----:B---3--:R-:W-:Y:S02]  /*2a20*/  FSEL R65, R65, -INF , P5 ;  /* 0xff80000041417808 */ /* 0x008fe40002800000 */
[----:B------:R-:W-:Y:S02]  /*2a30*/  ISETP.GT.AND P5, PT, R38, 0x68, PT ;  /* 0x000000682600780c */ /* 0x000fe40003fa4270 */
[----:B------:R-:W-:-:S03]  /*2a40*/  FMNMX.FTZ R33, R65, R32, !PT ;  /* 0x0000002041217209 */ /* 0x000fc60007810000 */
        /* <DEDUP_REMOVED lines=8> */
[----:B------:R-:W-:-:S05]  /*2ad0*/  ISETP.GT.AND P3, PT, R38, 0x60, PT ;  /* 0x000000602600780c */ /* 0x000fca0003f64270 */
[----:B------:R-:W3:Y:S01]  /*2ae0*/  MUFU.TANH R73, R73 ;  /* 0x0000004900497308 */ /* 0x000ee20000002400 */
[----:B-1----:R-:W-:-:S04]  /*2af0*/  FSEL R69, R69, -INF , P2 ;  /* 0xff80000045457808 */ /* 0x002fc80001000000 */
[----:B------:R-:W-:-:S03]  /*2b00*/  FMNMX.FTZ R33, R69, R40, !PT ;  /* 0x0000002845217209 */ /* 0x000fc60007810000 */
[----:B------:R-:W1:Y:S01]  /*2b10*/  MUFU.TANH R70, R70 ;  /* 0x0000004600467308 */ /* 0x000e620000002400 */
[----:B0-----:R-:W-:-:S04]  /*2b20*/  FSEL R72, R72, -INF , P3 ;  /* 0xff80000048487808 */ /* 0x001fc80001800000 */
[----:B------:R-:W-:-:S03]  /*2b30*/  FMNMX.FTZ R40, R72, R33, !PT ;  /* 0x0000002148287209 */ /* 0x000fc60007810000 */
[----:B------:R-:W0:Y:S01]  /*2b40*/  MUFU.TANH R76, R76 ;  /* 0x0000004c004c7308 */ /* 0x000e220000002400 */
[----:B---3--:R-:W-:-:S04]  /*2b50*/  FSEL R73, R73, -INF , P4 ;  /* 0xff80000049497808 */ /* 0x008fc80002000000 */
[----:B------:R-:W-:-:S03]  /*2b60*/  FMNMX.FTZ R37, R73, R40, !PT ;  /* 0x0000002849257209 */ /* 0x000fc60007810000 */
[----:B------:R-:W3:Y:S01]  /*2b70*/  MUFU.TANH R71, R71 ;  /* 0x0000004700477308 */ /* 0x000ee20000002400 */
[----:B-1----:R-:W-:Y:S02]  /*2b80*/  FSEL R32, R70, -INF , P1 ;  /* 0xff80000046207808 */ /* 0x002fe40000800000 */
[----:B------:R-:W-:-:S05]  /*2b90*/  ISETP.GT.AND P1, PT, R38, 0x69, PT ;  /* 0x000000692600780c */ /* 0x000fca0003f24270 */
[----:B------:R-:W1:Y:S01]  /*2ba0*/  MUFU.TANH R77, R77 ;  /* 0x0000004d004d7308 */ /* 0x000e620000002400 */
[----:B0-----:R-:W-:-:S04]  /*2bb0*/  FSEL R76, R76, -INF , P5 ;  /* 0xff8000004c4c7808 */ /* 0x001fc80002800000 */
[----:B------:R-:W-:-:S03]  /*2bc0*/  FMNMX.FTZ R40, R76, R37, !PT ;  /* 0x000000254c287209 */ /* 0x000fc60007810000 */
[----:B------:R0:W4:Y:S01]  /*2bd0*/  MUFU.TANH R34, R74 ;  /* 0x0000004a00227308 */ /* 0x0001220000002400 */
[----:B---3--:R-:W-:Y:S02]  /*2be0*/  FSEL R33, R71, -INF , P2 ;  /* 0xff80000047217808 */ /* 0x008fe40001000000 */
[----:B------:R-:W-:-:S05]  /*2bf0*/  ISETP.GT.AND P2, PT, R38, 0x70, PT ;  /* 0x000000702600780c */ /* 0x000fca0003f44270 */
[----:B------:R-:W3:Y:S01]  /*2c00*/  MUFU.TANH R80, R80 ;  /* 0x0000005000507308 */ /* 0x000ee20000002400 */
[----:B-1----:R-:W-:Y:S01]  /*2c10*/  FSEL R77, R77, -INF , P1 ;  /* 0xff8000004d4d7808 */ /* 0x002fe20000800000 */
[----:B0-----:R-:W-:-:S03]  /*2c20*/  IMAD.MOV.U32 R74, RZ, RZ, R151 ;  /* 0x000000ffff4a7224 */ /* 0x001fc600078e0097 */
[----:B------:R-:W-:-:S03]  /*2c30*/  FMNMX.FTZ R37, R77, R40, !PT ;  /* 0x000000284d257209 */ /* 0x000fc60007810000 */
[----:B------:R0:W1:Y:S01]  /*2c40*/  MUFU.TANH R35, R75 ;  /* 0x0000004b00237308 */ /* 0x0000620000002400 */
[----:B----4-:R-:W-:Y:S02]  /*2c50*/  FSEL R34, R34, -INF , P3 ;  /* 0xff80000022227808 */ /* 0x010fe40001800000 */
[----:B------:R-:W-:-:S05]  /*2c60*/  ISETP.GT.AND P3, PT, R38, 0x71, PT ;  /* 0x000000712600780c */ /* 0x000fca0003f64270 */
[----:B------:R-:W4:Y:S01]  /*2c70*/  MUFU.TANH R81, R81 ;  /* 0x0000005100517308 */ /* 0x000f220000002400 */
[----:B---3--:R-:W-:Y:S01]  /*2c80*/  FSEL R80, R80, -INF , P2 ;  /* 0xff80000050507808 */ /* 0x008fe20001000000 */
[----:B0-----:R-:W-:-:S03]  /*2c90*/  IMAD.MOV.U32 R75, RZ, RZ, R151 ;  /* 0x000000ffff4b7224 */ /* 0x001fc600078e0097 */
[----:B------:R-:W-:-:S03]  /*2ca0*/  FMNMX.FTZ R40, R80, R37, !PT ;  /* 0x0000002550287209 */ /* 0x000fc60007810000 */
[----:B------:R0:W3:Y:S01]  /*2cb0*/  MUFU.TANH R36, R78 ;  /* 0x0000004e00247308 */ /* 0x0000e20000002400 */
[----:B-1----:R-:W-:Y:S02]  /*2cc0*/  FSEL R35, R35, -INF , P4 ;  /* 0xff80000023237808 */ /* 0x002fe40002000000 */
[----:B------:R-:W-:-:S05]  /*2cd0*/  ISETP.GT.AND P4, PT, R38, 0x78, PT ;  /* 0x000000782600780c */ /* 0x000fca0003f84270 */
[----:B------:R-:W1:Y:S01]  /*2ce0*/  MUFU.TANH R84, R84 ;  /* 0x0000005400547308 */ /* 0x000e620000002400 */
[----:B----4-:R-:W-:Y:S01]  /*2cf0*/  FSEL R81, R81, -INF , P3 ;  /* 0xff80000051517808 */ /* 0x010fe20001800000 */
[----:B0-----:R-:W-:-:S03]  /*2d00*/  IMAD.MOV.U32 R78, RZ, RZ, R151 ;  /* 0x000000ffff4e7224 */ /* 0x001fc600078e0097 */
        /* <DEDUP_REMOVED lines=11> */
[----:B---3--:R-:W-:Y:S01]  /*2dc0*/  FSEL R79, R79, -INF , P1 ;  /* 0xff8000004f4f7808 */ /* 0x008fe20000800000 */
[----:B------:R-:W3:Y:S06]  /*2dd0*/  SHFL.BFLY PT, R37, R38, 0x2, 0x1f ;  /* 0x0c401f0026257f89 */ /* 0x000eec00000e0000 */
[----:B------:R-:W4:Y:S01]  /*2de0*/  MUFU.TANH R86, R86 ;  /* 0x0000005600567308 */ /* 0x000f220000002400 */
[----:B-1----:R-:W-:-:S07]  /*2df0*/  FSEL R82, R82, -INF , P2 ;  /* 0xff80000052527808 */ /* 0x002fce0001000000 */
[----:B------:R-:W1:Y:S01]  /*2e00*/  MUFU.TANH R87, R87 ;  /* 0x0000005700577308 */ /* 0x000e620000002400 */
[----:B0-----:R-:W-:Y:S02]  /*2e10*/  FSEL R83, R83, -INF , P3 ;  /* 0xff80000053537808 */ /* 0x001fe40001800000 */
[----:B----4-:R-:W-:Y:S02]  /*2e20*/  FSEL R86, R86, -INF , P4 ;  /* 0xff80000056567808 */ /* 0x010fe40002000000 */
[----:B---3--:R-:W-:-:S05]  /*2e30*/  FMNMX.FTZ R37, R38, R37, !PT ;  /* 0x0000002526257209 */ /* 0x008fca0007810000 */
[----:B------:R-:W0:Y:S01]  /*2e40*/  SHFL.BFLY PT, R188, R37, 0x1, 0x1f ;  /* 0x0c201f0025bc7f89 */ /* 0x000e2200000e0000 */
[----:B-1----:R-:W-:Y:S02]  /*2e50*/  FSEL R87, R87, -INF , P5 ;  /* 0xff80000057577808 */ /* 0x002fe40002800000 */
[----:B0-----:R-:W-:-:S04]  /*2e60*/  FMNMX.FTZ R188, R37, R188, !PT ;  /* 0x000000bc25bc7209 */ /* 0x001fc80007810000 */
[C---:B------:R-:W-:Y:S01]  /*2e70*/  FSETP.NEU.FTZ.AND P6, PT, R188.reuse, -INF , PT ;  /* 0xff800000bc00780b */ /* 0x040fe20003fdd000 */
[----:B------:R-:W-:-:S01]  /*2e80*/  FFMA.FTZ R40, R188, R41, -8 ;  /* 0xc1000000bc287423 */ /* 0x000fc20000010029 */
[----:B------:R-:W-:-:S04]  /*2e90*/  FMNMX.FTZ R41, R4, R5, !PT ;  /* 0x0000000504297209 */ /* 0x000fc80007810000 */
[----:B------:R-:W-:Y:S02]  /*2ea0*/  FSEL R62, R40, RZ, P6 ;  /* 0x000000ff283e7208 */ /* 0x000fe40003000000 */
[----:B--2---:R-:W-:Y:S01]  /*2eb0*/  LOP3.LUT P6, RZ, R89, 0x7f, RZ, 0xc0, !PT ;  /* 0x0000007f59ff7812 */ /* 0x004fe200078cc0ff */
[----:B------:R-:W-:Y:S02]  /*2ec0*/  IMAD.MOV.U32 R89, RZ, RZ, R151 ;  /* 0x000000ffff597224 */ /* 0x000fe400078e0097 */
[----:B------:R-:W-:-:S01]  /*2ed0*/  FFMA.FTZ R38, R42, UR6, -R62 ;  /* 0x000000062a267c23 */ /* 0x000fc2000801083e */
[----:B------:R-:W-:Y:S01]  /*2ee0*/  FMNMX.FTZ R42, R6, R41, !PT ;  /* 0x00000029062a7209 */ /* 0x000fe20007810000 */
[----:B------:R-:W-:-:S01]  /*2ef0*/  FFMA.FTZ R37, R39, UR6, -R62 ;  /* 0x0000000627257c23 */ /* 0x000fc2000801083e */
[--C-:B------:R-:W-:Y:S01]  /*2f00*/  FFMA.FTZ R39, R43, UR6, -R62.reuse ;  /* 0x000000062b277c23 */ /* 0x100fe2000801083e */
[----:B------:R-:W-:-:S01]  /*2f10*/  FFMA.FTZ R47, R47, UR6, -R62 ;  /* 0x000000062f2f7c23 */ /* 0x000fc2000801083e */
[----:B------:R-:W-:Y:S01]  /*2f20*/  FMNMX.FTZ R41, R7, R42, !PT ;  /* 0x0000002a07297209 */ /* 0x000fe20007810000 */
[----:B------:R-:W-:-:S01]  /*2f30*/  FFMA.FTZ R51, R51, UR6, -R62 ;  /* 0x0000000633337c23 */ /* 0x000fc2000801083e */
[--C-:B------:R-:W-:Y:S01]  /*2f40*/  FFMA.FTZ R55, R53, UR6, -R62.reuse ;  /* 0x0000000635377c23 */ /* 0x100fe2000801083e */
[----:B------:R-:W-:-:S01]  /*2f50*/  FFMA.FTZ R66, R66, UR6, -R62 ;  /* 0x0000000642427c23 */ /* 0x000fc2000801083e */
[----:B------:R-:W-:Y:S01]  /*2f60*/  FMNMX.FTZ R42, R8, R41, !PT ;  /* 0x00000029082a7209 */ /* 0x000fe20007810000 */
[----:B------:R-:W-:-:S01]  /*2f70*/  FFMA.FTZ R40, R46, UR6, -R62 ;  /* 0x000000062e287c23 */ /* 0x000fc2000801083e */
[----:B------:R-:W-:Y:S01]  /*2f80*/  MUFU.EX2 R41, R47 ;  /* 0x0000002f00297308 */ /* 0x000fe20000000800 */
        /* <DEDUP_REMOVED lines=19> */
[----:B------:R-:W-:-:S02]  /*30c0*/  @!P6 VIADD R3, R3, 0x38840 ;  /* 0x000388400303e836 */ /* 0x000fc40000000000 */
[----:B------:R-:W-:Y:S02]  /*30d0*/  FMNMX.FTZ R44, R14, R45, !PT ;  /* 0x0000002d0e2c7209 */ /* 0x000fe40007810000 */
[----:B------:R-:W-:Y:S01]  /*30e0*/  MUFU.EX2 R70, R61 ;  /* 0x0000003d00467308 */ /* 0x000fe20000000800 */
[----:B------:R-:W-:Y:S02]  /*30f0*/  @!P6 PRMT R3, RZ, 0x654, R3 ;  /* 0x00000654ff03e816 */ /* 0x000fe40000000003 */
[----:B------:R-:W-:Y:S01]  /*3100*/  FMNMX.FTZ R45, R15, R44, !PT ;  /* 0x0000002c0f2d7209 */ /* 0x000fe20007810000 */
[----:B------:R-:W-:-:S01]  /*3110*/  FFMA.FTZ R44, R59, UR6, -R62 ;  /* 0x000000063b2c7c23 */ /* 0x000fc2000801083e */
[----:B------:R-:W-:Y:S01]  /*3120*/  FFMA.FTZ R59, R85, UR6, -R62 ;  /* 0x00000006553b7c23 */ /* 0x000fe2000801083e */
[----:B------:R0:W-:Y:S01]  /*3130*/  @!P6 SYNCS.ARRIVE.TRANS64.RED.A1T0 RZ, [R3+URZ], RZ ;  /* 0x000000ff03ffe9a7 */ /* 0x0001e2000810043f */
[----:B------:R-:W-:Y:S01]  /*3140*/  FMNMX.FTZ R50, R20, R45, !PT ;  /* 0x0000002d14327209 */ /* 0x000fe20007810000 */
[----:B------:R1:W-:Y:S01]  /*3150*/  MUFU.EX2 R61, R72 ;  /* 0x00000048003d7308 */ /* 0x0003e20000000800 */
[----:B------:R-:W-:-:S02]  /*3160*/  IMAD.MOV.U32 R85, RZ, RZ, R151 ;  /* 0x000000ffff557224 */ /* 0x000fc400078e0097 */
[----:B------:R-:W-:-:S04]  /*3170*/  FMNMX.FTZ R45, R21, R50, !PT ;  /* 0x00000032152d7209 */ /* 0x000fc80007810000 */
[----:B------:R-:W-:Y:S01]  /*3180*/  FMNMX.FTZ R50, R24, R45, !PT ;  /* 0x0000002d18327209 */ /* 0x000fe20007810000 */
[----:B------:R-:W-:Y:S01]  /*3190*/  MUFU.EX2 R38, R38 ;  /* 0x0000002600267308 */ /* 0x000fe20000000800 */
[----:B-1----:R-:W-:Y:S02]  /*31a0*/  IMAD.U32 R72, RZ, RZ, UR6 ;  /* 0x00000006ff487e24 */ /* 0x002fe4000f8e00ff */
[----:B------:R-:W-:-:S04]  /*31b0*/  FMNMX.FTZ R47, R25, R50, !PT ;  /* 0x00000032192f7209 */ /* 0x000fc80007810000 */
[----:B------:R-:W-:Y:S01]  /*31c0*/  FMNMX.FTZ R50, R26, R47, !PT ;  /* 0x0000002f1a327209 */ /* 0x000fe20007810000 */
[----:B------:R-:W-:Y:S03]  /*31d0*/  MUFU.EX2 R45, R66 ;  /* 0x00000042002d7308 */ /* 0x000fe60000000800 */
[----:B------:R-:W-:Y:S01]  /*31e0*/  FMNMX.FTZ R51, R27, R50, !PT ;  /* 0x000000321b337209 */ /* 0x000fe20007810000 */
[----:B------:R-:W-:Y:S01]  /*31f0*/  FFMA.FTZ R50, R88, UR6, -R62 ;  /* 0x0000000658327c23 */ /* 0x000fe2000801083e */
[----:B------:R-:W-:Y:S02]  /*3200*/  IMAD.MOV.U32 R88, RZ, RZ, R151 ;  /* 0x000000ffff587224 */ /* 0x000fe400078e0097 */
[----:B------:R-:W-:Y:S01]  /*3210*/  FMNMX.FTZ R54, R28, R51, !PT ;  /* 0x000000331c367209 */ /* 0x000fe20007810000 */
[----:B------:R-:W-:Y:S03]  /*3220*/  MUFU.EX2 R66, R55 ;  /* 0x0000003700427308 */ /* 0x000fe60000000800 */
[----:B------:R-:W-:-:S04]  /*3230*/  FMNMX.FTZ R51, R29, R54, !PT ;  /* 0x000000361d337209 */ /* 0x000fc80007810000 */
[----:B------:R-:W-:Y:S01]  /*3240*/  FMNMX.FTZ R54, R30, R51, !PT ;  /* 0x000000331e367209 */ /* 0x000fe20007810000 */
[----:B------:R-:W-:Y:S03]  /*3250*/  MUFU.EX2 R39, R39 ;  /* 0x0000002700277308 */ /* 0x000fe60000000800 */
[----:B------:R-:W-:-:S04]  /*3260*/  FMNMX.FTZ R51, R31, R54, !PT ;  /* 0x000000361f337209 */ /* 0x000fc80007810000 */
[----:B------:R-:W-:Y:S01]  /*3270*/  FMNMX.FTZ R54, R32, R51, !PT ;  /* 0x0000003320367209 */ /* 0x000fe20007810000 */
[----:B------:R-:W1:Y:S03]  /*3280*/  MUFU.EX2 R40, R40 ;  /* 0x0000002800287308 */ /* 0x000e660000000800 */
[----:B------:R-:W-:Y:S01]  /*3290*/  FMNMX.FTZ R51, R33, R54, !PT ;  /* 0x0000003621337209 */ /* 0x000fe20007810000 */
[----:B------:R-:W-:-:S03]  /*32a0*/  FFMA.FTZ R54, R52, UR6, -R62 ;  /* 0x0000000634367c23 */ /* 0x000fc6000801083e */
[----:B------:R-:W-:Y:S01]  /*32b0*/  FMNMX.FTZ R52, R34, R51, !PT ;  /* 0x0000003322347209 */ /* 0x000fe20007810000 */
[----:B------:R-:W2:Y:S03]  /*32c0*/  MUFU.EX2 R63, R54 ;  /* 0x00000036003f7308 */ /* 0x000ea60000000800 */
[----:B------:R-:W-:-:S04]  /*32d0*/  FMNMX.FTZ R51, R35, R52, !PT ;  /* 0x0000003423337209 */ /* 0x000fc80007810000 */
[----:B------:R-:W-:Y:S01]  /*32e0*/  FMNMX.FTZ R52, R36, R51, !PT ;  /* 0x0000003324347209 */ /* 0x000fe20007810000 */
[----:B------:R-:W-:Y:S01]  /*32f0*/  MUFU.EX2 R47, R67 ;  /* 0x00000043002f7308 */ /* 0x000fe20000000800 */
[----:B-1----:R-:W-:Y:S02]  /*3300*/  F2FP.SATFINITE.E4M3.F32.PACK_AB_MERGE_C R228, R40, R39, RZ ;  /* 0x0000002728e4723e */ /* 0x002fe400048070ff */
[----:B------:R-:W-:Y:S02]  /*3310*/  FMNMX.FTZ R51, R79, R52, !PT ;  /* 0x000000344f337209 */ /* 0x000fe40007810000 */
[----:B------:R-:W-:Y:S02]  /*3320*/  F2FP.SATFINITE.E4M3.F32.PACK_AB_MERGE_C R228, R38, R37, R228 ;  /* 0x0000002526e4723e */ /* 0x000fe400048070e4 */
[----:B------:R-:W-:Y:S01]  /*3330*/  FMNMX.FTZ R52, R82, R51, !PT ;  /* 0x0000003352347209 */ /* 0x000fe20007810000 */
[----:B------:R1:W-:Y:S01]  /*3340*/  MUFU.EX2 R67, R60 ;  /* 0x0000003c00437308 */ /* 0x0003e20000000800 */
[----:B--2---:R-:W-:-:S02]  /*3350*/  F2FP.SATFINITE.E4M3.F32.PACK_AB_MERGE_C R218, R66, R63, RZ ;  /* 0x0000003f42da723e */ /* 0x004fc400048070ff */
[----:B------:R-:W-:Y:S01]  /*3360*/  FMNMX.FTZ R53, R83, R52, !PT ;  /* 0x0000003453357209 */ /* 0x000fe20007810000 */
[----:B------:R-:W-:-:S01]  /*3370*/  FFMA.FTZ R52, R57, UR6, -R62 ;  /* 0x0000000639347c23 */ /* 0x000fc2000801083e */
[--C-:B------:R-:W-:Y:S01]  /*3380*/  FFMA.FTZ R57, R77, UR6, -R62.reuse ;  /* 0x000000064d397c23 */ /* 0x100fe2000801083e */
[----:B------:R-:W-:Y:S01]  /*3390*/  IMAD.MOV.U32 R77, RZ, RZ, R151 ;  /* 0x000000ffff4d7224 */ /* 0x000fe200078e0097 */
[----:B------:R-:W-:Y:S01]  /*33a0*/  FMNMX.FTZ R54, R86, R53, !PT ;  /* 0x0000003556367209 */ /* 0x000fe20007810000 */
[----:B------:R2:W-:Y:S01]  /*33b0*/  MUFU.EX2 R51, R58 ;  /* 0x0000003a00337308 */ /* 0x0005e20000000800 */
[----:B------:R-:W-:-:S01]  /*33c0*/  FFMA.FTZ R53, R64, UR6, -R62 ;  /* 0x0000000640357c23 */ /* 0x000fc2000801083e */
[--C-:B-1----:R-:W-:Y:S01]  /*33d0*/  FFMA.FTZ R60, R76, UR6, -R62.reuse ;  /* 0x000000064c3c7c23 */ /* 0x102fe2000801083e */
[----:B------:R-:W-:Y:S01]  /*33e0*/  FMNMX.FTZ R55, R87, R54, !PT ;  /* 0x0000003657377209 */ /* 0x000fe20007810000 */
[----:B------:R-:W-:Y:S01]  /*33f0*/  FFMA.FTZ R54, R65, UR6, -R62 ;  /* 0x0000000641367c23 */ /* 0x000fe2000801083e */
[----:B------:R-:W-:-:S03]  /*3400*/  IMAD.MOV.U32 R76, RZ, RZ, R151 ;  /* 0x000000ffff4c7224 */ /* 0x000fc600078e0097 */
[----:B------:R-:W1:Y:S01]  /*3410*/  SHFL.BFLY PT, R56, R55, 0x2, 0x1f ;  /* 0x0c401f0037387f89 */ /* 0x000e6200000e0000 */
[----:B------:R-:W-:Y:S01]  /*3420*/  MUFU.EX2 R42, R42 ;  /* 0x0000002a002a7308 */ /* 0x000fe20000000800 */
[----:B--2---:R-:W-:-:S01]  /*3430*/  FFMA.FTZ R58, R81, UR6, -R62 ;  /* 0x00000006513a7c23 */ /* 0x004fc2000801083e */
[----:B------:R-:W-:-:S06]  /*3440*/  IMAD.MOV.U32 R81, RZ, RZ, R151 ;  /* 0x000000ffff517224 */ /* 0x000fcc00078e0097 */
[----:B------:R-:W-:Y:S08]  /*3450*/  MUFU.EX2 R64, R73 ;  /* 0x0000004900407308 */ /* 0x000ff00000000800 */
[----:B------:R-:W2:Y:S01]  /*3460*/  MUFU.EX2 R46, R46 ;  /* 0x0000002e002e7308 */ /* 0x000ea20000000800 */
[----:B-1----:R-:W-:Y:S01]  /*3470*/  FMNMX.FTZ R56, R55, R56, !PT ;  /* 0x0000003837387209 */ /* 0x002fe20007810000 */
[----:B------:R-:W-:-:S06]  /*3480*/  FFMA.FTZ R55, R80, UR6, -R62 ;  /* 0x0000000650377c23 */ /* 0x000fcc000801083e */
[----:B------:R-:W-:Y:S01]  /*3490*/  MUFU.EX2 R44, R44 ;  /* 0x0000002c002c7308 */ /* 0x000fe20000000800 */
[----:B------:R-:W-:Y:S01]  /*34a0*/  IMAD.MOV.U32 R80, RZ, RZ, R151 ;  /* 0x000000ffff507224 */ /* 0x000fe200078e0097 */
[----:B------:R-:W1:Y:S06]  /*34b0*/  SHFL.BFLY PT, R193, R56, 0x1, 0x1f ;  /* 0x0c201f0038c17f89 */ /* 0x000e6c00000e0000 */
[----:B------:R-:W3:Y:S01]  /*34c0*/  MUFU.EX2 R50, R50 ;  /* 0x0000003200327308 */ /* 0x000ee20000000800 */
[----:B--2---:R-:W-:-:S04]  /*34d0*/  F2FP.SATFINITE.E4M3.F32.PACK_AB_MERGE_C R230, R46, R43, RZ ;  /* 0x0000002b2ee6723e */ /* 0x004fc800048070ff */
[----:B------:R-:W-:-:S03]  /*34e0*/  F2FP.SATFINITE.E4M3.F32.PACK_AB_MERGE_C R230, R42, R41, R230 ;  /* 0x000000292ae6723e */ /* 0x000fc600048070e6 */
[----:B------:R-:W-:Y:S08]  /*34f0*/  MUFU.EX2 R48, R48 ;  /* 0x0000003000307308 */ /* 0x000ff00000000800 */
[----:B------:R-:W2:Y:S01]  /*3500*/  MUFU.EX2 R49, R49 ;  /* 0x0000003100317308 */ /* 0x000ea20000000800 */
[----:B---3--:R-:W-:Y:S02]  /*3510*/  F2FP.SATFINITE.E4M3.F32.PACK_AB_MERGE_C R216, R50, R47, RZ ;  /* 0x0000002f32d8723e */ /* 0x008fe400048070ff */
[----:B-1----:R-:W-:Y:S01]  /*3520*/  FMNMX.FTZ R193, R56, R193, !PT ;  /* 0x000000c138c17209 */ /* 0x002fe20007810000 */
[----:B------:R-:W-:-:S01]  /*3530*/  FFMA.FTZ R56, R84, UR6, -R62 ;  /* 0x0000000654387c23 */ /* 0x000fc2000801083e */
[----:B------:R-:W-:Y:S01]  /*3540*/  FADD.FTZ R62, R37, R38 ;  /* 0x00000026253e7221 */ /* 0x000fe20000010000 */
[----:B------:R-:W-:Y:S01]  /*3550*/  F2FP.SATFINITE.E4M3.F32.PACK_AB_MERGE_C R216, R45, R44, R216 ;  /* 0x0000002c2dd8723e */ /* 0x000fe200048070d8 */
[----:B------:R-:W-:-:S02]  /*3560*/  IMAD.MOV.U32 R84, RZ, RZ, R151 ;  /* 0x000000ffff547224 */ /* 0x000fc400078e0097 */
[----:B------:R-:W-:-:S01]  /*3570*/  FFMA.FTZ R65, R193, R72, -8 ;  /* 0xc1000000c1417423 */ /* 0x000fc20000010048 */
[----:B------:R-:W-:Y:S01]  /*3580*/  FSETP.NEU.FTZ.AND P1, PT, R193, -INF , PT ;  /* 0xff800000c100780b */ /* 0x000fe20003f3d000 */
[----:B------:R-:W-:-:S01]  /*3590*/  FADD.FTZ R73, R39, R62 ;  /* 0x0000003e27497221 */ /* 0x000fc20000010000 */
[----:B------:R-:W-:Y:S01]  /*35a0*/  MUFU.EX2 R52, R52 ;  /* 0x0000003400347308 */ /* 0x000fe20000000800 */
[----:B------:R-:W-:Y:S01]  /*35b0*/  IMAD.MOV.U32 R38, RZ, RZ, R151 ;  /* 0x000000ffff267224 */ /* 0x000fe200078e0097 */
[----:B------:R-:W-:Y:S01]  /*35c0*/  FSEL R65, R65, RZ, P1 ;  /* 0x000000ff41417208 */ /* 0x000fe20000800000 */
[----:B------:R-:W-:-:S01]  /*35d0*/  FADD.FTZ R72, R40, R73 ;  /* 0x0000004928487221 */ /* 0x000fc20000010000 */
[----:B------:R-:W-:Y:S01]  /*35e0*/  PLOP3.LUT P1, PT, PT, PT, UP0, 0x80, 0x0 ;  /* 0x000000000000781c */ /* 0x000fe20003f2f008 */
[----:B------:R-:W-:Y:S01]  /*35f0*/  IMAD.MOV.U32 R37, RZ, RZ, R151 ;  /* 0x000000ffff257224 */ /* 0x000fe200078e0097 */
[----:B--2---:R-:W-:Y:S01]  /*3600*/  F2FP.SATFINITE.E4M3.F32.PACK_AB_MERGE_C R218, R49, R48, R218 ;  /* 0x0000003031da723e */ /* 0x004fe200048070da */
[----:B------:R-:W-:-:S01]  /*3610*/  FFMA.FTZ R4, R4, UR6, -R65 ;  /* 0x0000000604047c23 */ /* 0x000fc20008010841 */
[--C-:B------:R-:W-:Y:S01]  /*3620*/  FFMA.FTZ R5, R5, UR6, -R65.reuse ;  /* 0x0000000605057c23 */ /* 0x100fe20008010841 */
[----:B------:R-:W-:-:S01]  /*3630*/  FFMA.FTZ R6, R6, UR6, -R65 ;  /* 0x0000000606067c23 */ /* 0x000fc20008010841 */
[--C-:B------:R-:W-:Y:S01]  /*3640*/  FFMA.FTZ R7, R7, UR6, -R65.reuse ;  /* 0x0000000607077c23 */ /* 0x100fe20008010841 */
[----:B------:R-:W-:-:S01]  /*3650*/  FFMA.FTZ R8, R8, UR6, -R65 ;  /* 0x0000000608087c23 */ /* 0x000fc20008010841 */
[--C-:B------:R-:W-:Y:S01]  /*3660*/  FFMA.FTZ R9, R9, UR6, -R65.reuse ;  /* 0x0000000609097c23 */ /* 0x100fe20008010841 */
[----:B------:R-:W-:Y:S01]  /*3670*/  MUFU.EX2 R4, R4 ;  /* 0x0000000400047308 */ /* 0x000fe20000000800 */
[----:B------:R-:W-:-:S01]  /*3680*/  FFMA.FTZ R10, R10, UR6, -R65 ;  /* 0x000000060a0a7c23 */ /* 0x000fc20008010841 */
[--C-:B------:R-:W-:Y:S01]  /*3690*/  FFMA.FTZ R11, R11, UR6, -R65.reuse ;  /* 0x000000060b0b7c23 */ /* 0x100fe20008010841 */
[----:B------:R-:W-:-:S01]  /*36a0*/  FFMA.FTZ R12, R12, UR6, -R65 ;  /* 0x000000060c0c7c23 */ /* 0x000fc20008010841 */
[----:B------:R-:W-:Y:S01]  /*36b0*/  FFMA.FTZ R13, R13, UR6, -R65 ;  /* 0x000000060d0d7c23 */ /* 0x000fe20008010841 */
[----:B------:R-:W-:-:S01]  /*36c0*/  FADD.FTZ R73, R41, R72 ;  /* 0x0000004829497221 */ /* 0x000fc20000010000 */
[--C-:B------:R-:W-:Y:S01]  /*36d0*/  FFMA.FTZ R14, R14, UR6, -R65.reuse ;  /* 0x000000060e0e7c23 */ /* 0x100fe20008010841 */
[----:B------:R-:W-:-:S01]  /*36e0*/  FFMA.FTZ R15, R15, UR6, -R65 ;  /* 0x000000060f0f7c23 */ /* 0x000fc20008010841 */
[----:B------:R-:W1:Y:S01]  /*36f0*/  MUFU.EX2 R5, R5 ;  /* 0x0000000500057308 */ /* 0x000e620000000800 */
[----:B------:R-:W-:-:S01]  /*3700*/  FADD.FTZ R72, R42, R73 ;  /* 0x000000492a487221 */ /* 0x000fc20000010000 */
[--C-:B------:R-:W-:Y:S01]  /*3710*/  FFMA.FTZ R20, R20, UR6, -R65.reuse ;  /* 0x0000000614147c23 */ /* 0x100fe20008010841 */
[----:B------:R-:W-:-:S01]  /*3720*/  FFMA.FTZ R21, R21, UR6, -R65 ;  /* 0x0000000615157c23 */ /* 0x000fc20008010841 */
[--C-:B------:R-:W-:Y:S01]  /*3730*/  FFMA.FTZ R24, R24, UR6, -R65.reuse ;  /* 0x0000000618187c23 */ /* 0x100fe20008010841 */
[----:B------:R-:W-:-:S01]  /*3740*/  FFMA.FTZ R25, R25, UR6, -R65 ;  /* 0x0000000619197c23 */ /* 0x000fc20008010841 */
[--C-:B------:R-:W-:Y:S01]  /*3750*/  FFMA.FTZ R26, R26, UR6, -R65.reuse ;  /* 0x000000061a1a7c23 */ /* 0x100fe20008010841 */
[----:B------:R-:W-:-:S01]  /*3760*/  FFMA.FTZ R27, R27, UR6, -R65 ;  /* 0x000000061b1b7c23 */ /* 0x000fc20008010841 */
[----:B------:R-:W2:Y:S01]  /*3770*/  MUFU.EX2 R6, R6 ;  /* 0x0000000600067308 */ /* 0x000ea20000000800 */
[----:B------:R-:W-:-:S01]  /*3780*/  FFMA.FTZ R28, R28, UR6, -R65 ;  /* 0x000000061c1c7c23 */ /* 0x000fc20008010841 */
[--C-:B------:R-:W-:Y:S01]  /*3790*/  FFMA.FTZ R29, R29, UR6, -R65.reuse ;  /* 0x000000061d1d7c23 */ /* 0x100fe20008010841 */
[----:B------:R-:W-:-:S01]  /*37a0*/  FFMA.FTZ R30, R30, UR6, -R65 ;  /* 0x000000061e1e7c23 */ /* 0x000fc20008010841 */
[--C-:B------:R-:W-:Y:S01]  /*37b0*/  FFMA.FTZ R31, R31, UR6, -R65.reuse ;  /* 0x000000061f1f7c23 */ /* 0x100fe20008010841 */
[----:B------:R-:W-:-:S01]  /*37c0*/  FFMA.FTZ R32, R32, UR6, -R65 ;  /* 0x0000000620207c23 */ /* 0x000fc20008010841 */
[--C-:B------:R-:W-:Y:S01]  /*37d0*/  FFMA.FTZ R33, R33, UR6, -R65.reuse ;  /* 0x0000000621217c23 */ /* 0x100fe20008010841 */
[----:B------:R-:W-:-:S01]  /*37e0*/  FFMA.FTZ R34, R34, UR6, -R65 ;  /* 0x0000000622227c23 */ /* 0x000fc20008010841 */
[----:B------:R-:W3:Y:S01]  /*37f0*/  MUFU.EX2 R7, R7 ;  /* 0x0000000700077308 */ /* 0x000ee20000000800 */
[----:B-1----:R-:W-:-:S01]  /*3800*/  FADD.FTZ R71, R4, R5 ;  /* 0x0000000504477221 */ /* 0x002fc20000010000 */
[--C-:B------:R-:W-:Y:S01]  /*3810*/  FFMA.FTZ R35, R35, UR6, -R65.reuse ;  /* 0x0000000623237c23 */ /* 0x100fe20008010841 */
[----:B------:R-:W-:-:S01]  /*3820*/  FFMA.FTZ R36, R36, UR6, -R65 ;  /* 0x0000000624247c23 */ /* 0x000fc20008010841 */
[--C-:B------:R-:W-:Y:S01]  /*3830*/  FFMA.FTZ R79, R79, UR6, -R65.reuse ;  /* 0x000000064f4f7c23 */ /* 0x100fe20008010841 */
[----:B------:R-:W-:-:S01]  /*3840*/  FFMA.FTZ R82, R82, UR6, -R65 ;  /* 0x0000000652527c23 */ /* 0x000fc20008010841 */
[--C-:B------:R-:W-:Y:S01]  /*3850*/  FFMA.FTZ R83, R83, UR6, -R65.reuse ;  /* 0x0000000653537c23 */ /* 0x100fe20008010841 */
[----:B------:R-:W-:-:S01]  /*3860*/  FFMA.FTZ R86, R86, UR6, -R65 ;  /* 0x0000000656567c23 */ /* 0x000fc20008010841 */
[----:B------:R-:W1:Y:S01]  /*3870*/  MUFU.EX2 R8, R8 ;  /* 0x0000000800087308 */ /* 0x000e620000000800 */
[----:B--2---:R-:W-:-:S01]  /*3880*/  FADD.FTZ R62, R6, R71 ;  /* 0x00000047063e7221 */ /* 0x004fc20000010000 */
[----:B------:R-:W-:Y:S01]  /*3890*/  FFMA.FTZ R65, R87, UR6, -R65 ;  /* 0x0000000657417c23 */ /* 0x000fe20008010841 */
[----:B------:R-:W-:-:S02]  /*38a0*/  IMAD.MOV.U32 R87, RZ, RZ, R151 ;  /* 0x000000ffff577224 */ /* 0x000fc400078e0097 */
[--C-:B------:R-:W-:Y:S02]  /*38b0*/  IMAD.MOV.U32 R73, RZ, RZ, R151.reuse ;  /* 0x000000ffff497224 */ /* 0x100fe400078e0097 */
[----:B------:R-:W-:Y:S01]  /*38c0*/  IMAD.MOV.U32 R42, RZ, RZ, R151 ;  /* 0x000000ffff2a7224 */ /* 0x000fe200078e0097 */
[----:B------:R-:W0:Y:S01]  /*38d0*/  MUFU.EX2 R9, R9 ;  /* 0x0000000900097308 */ /* 0x000e220000000800 */
[----:B---3--:R-:W-:-:S01]  /*38e0*/  FADD.FTZ R71, R7, R62 ;  /* 0x0000003e07477221 */ /* 0x008fc20000010000 */
[----:B------:R-:W-:-:S06]  /*38f0*/  IMAD.MOV.U32 R41, RZ, RZ, R151 ;  /* 0x000000ffff297224 */ /* 0x000fcc00078e0097 */
[----:B------:R-:W2:Y:S01]  /*3900*/  MUFU.EX2 R10, R10 ;  /* 0x0000000a000a7308 */ /* 0x000ea20000000800 */
[----:B-1----:R-:W-:-:S01]  /*3910*/  FADD.FTZ R62, R8, R71 ;  /* 0x00000047083e7221 */ /* 0x002fc20000010000 */
[----:B------:R-:W-:Y:S01]  /*3920*/  FADD.FTZ R71, R43, R72 ;  /* 0x000000482b477221 */ /* 0x000fe20000010000 */
[----:B------:R-:W-:-:S03]  /*3930*/  IMAD.MOV.U32 R43, RZ, RZ, R151 ;  /* 0x000000ffff2b7224 */ /* 0x000fc600078e0097 */
[----:B------:R-:W-:Y:S01]  /*3940*/  FADD.FTZ R71, R46, R71 ;  /* 0x000000472e477221 */ /* 0x000fe20000010000 */
[----:B------:R-:W-:Y:S01]  /*3950*/  IMAD.MOV.U32 R46, RZ, RZ, R151 ;  /* 0x000000ffff2e7224 */ /* 0x000fe200078e0097 */
[----:B------:R-:W1:Y:S01]  /*3960*/  MUFU.EX2 R11, R11 ;  /* 0x0000000b000b7308 */ /* 0x000e620000000800 */
[----:B0-----:R-:W-:-:S07]  /*3970*/  FADD.FTZ R3, R9, R62 ;  /* 0x0000003e09037221 */ /* 0x001fce0000010000 */
[----:B------:R-:W0:Y:S01]  /*3980*/  MUFU.EX2 R12, R12 ;  /* 0x0000000c000c7308 */ /* 0x000e220000000800 */
[----:B--2---:R-:W-:-:S07]  /*3990*/  FADD.FTZ R62, R10, R3 ;  /* 0x000000030a3e7221 */ /* 0x004fce0000010000 */
[----:B------:R-:W2:Y:S01]  /*39a0*/  MUFU.EX2 R13, R13 ;  /* 0x0000000d000d7308 */ /* 0x000ea20000000800 */
[----:B-1----:R-:W-:-:S01]  /*39b0*/  FADD.FTZ R3, R11, R62 ;  /* 0x0000003e0b037221 */ /* 0x002fc20000010000 */
[----:B------:R-:W-:Y:S01]  /*39c0*/  FADD.FTZ R62, R44, R71 ;  /* 0x000000472c3e7221 */ /* 0x000fe20000010000 */
[----:B------:R-:W-:Y:S01]  /*39d0*/  F2FP.SATFINITE.E4M3.F32.PACK_AB_MERGE_C R11, R11, R10, RZ ;  /* 0x0000000a0b0b723e */ /* 0x000fe200048070ff */
[----:B------:R-:W-:Y:S02]  /*39e0*/  IMAD.MOV.U32 R44, RZ, RZ, R151 ;  /* 0x000000ffff2c7224 */ /* 0x000fe400078e0097 */
[----:B------:R-:W-:-:S01]  /*39f0*/  FADD.FTZ R62, R45, R62 ;  /* 0x0000003e2d3e7221 */ /* 0x000fc20000010000 */
[----:B------:R-:W-:Y:S01]  /*3a00*/  F2FP.SATFINITE.E4M3.F32.PACK_AB_MERGE_C R231, R9, R8, R11 ;  /* 0x0000000809e7723e */ /* 0x000fe2000480700b */
[----:B------:R-:W1:Y:S01]  /*3a10*/  MUFU.EX2 R14, R14 ;  /* 0x0000000e000e7308 */ /* 0x000e620000000800 */
[----:B0-----:R-:W-:-:S01]  /*3a20*/  FADD.FTZ R72, R12, R3 ;  /* 0x000000030c487221 */ /* 0x001fc20000010000 */
[----:B------:R-:W-:Y:S01]  /*3a30*/  FADD.FTZ R71, R47, R62 ;  /* 0x0000003e2f477221 */ /* 0x000fe20000010000 */
[----:B------:R-:W-:-:S02]  /*3a40*/  IMAD.MOV.U32 R47, RZ, RZ, R151 ;  /* 0x000000ffff2f7224 */ /* 0x000fc400078e0097 */
[----:B------:R-:W-:Y:S02]  /*3a50*/  IMAD.MOV.U32 R45, RZ, RZ, R151 ;  /* 0x000000ffff2d7224 */ /* 0x000fe400078e0097 */
[----:B------:R-:W-:-:S01]  /*3a60*/  FADD.FTZ R71, R50, R71 ;  /* 0x0000004732477221 */ /* 0x000fc20000010000 */
[----:B------:R-:W-:Y:S01]  /*3a70*/  IMAD.MOV.U32 R50, RZ, RZ, R151 ;  /* 0x000000ffff327224 */ /* 0x000fe200078e0097 */
[----:B------:R-:W0:Y:S01]  /*3a80*/  MUFU.EX2 R15, R15 ;  /* 0x0000000f000f7308 */ /* 0x000e220000000800 */
[----:B--2---:R-:W-:-:S07]  /*3a90*/  FADD.FTZ R3, R13, R72 ;  /* 0x000000480d037221 */ /* 0x004fce0000010000 */
[----:B------:R-:W2:Y:S01]  /*3aa0*/  MUFU.EX2 R20, R20 ;  /* 0x0000001400147308 */ /* 0x000ea20000000800 */
[----:B-1----:R-:W-:-:S07]  /*3ab0*/  FADD.FTZ R62, R14, R3 ;  /* 0x000000030e3e7221 */ /* 0x002fce0000010000 */
[----:B------:R-:W1:Y:S01]  /*3ac0*/  MUFU.EX2 R21, R21 ;  /* 0x0000001500157308 */ /* 0x000e620000000800 */
[----:B0-----:R-:W-:-:S01]  /*3ad0*/  FADD.FTZ R3, R15, R62 ;  /* 0x0000003e0f037221 */ /* 0x001fc20000010000 */
[----:B------:R-:W-:Y:S01]  /*3ae0*/  FADD.FTZ R62, R48, R71 ;  /* 0x00000047303e7221 */ /* 0x000fe20000010000 */
[----:B------:R-:W-:Y:S01]  /*3af0*/  F2FP.SATFINITE.E4M3.F32.PACK_AB_MERGE_C R14, R15, R14, RZ ;  /* 0x0000000e0f0e723e */ /* 0x000fe200048070ff */
[----:B------:R-:W-:Y:S02]  /*3b00*/  IMAD.MOV.U32 R71, RZ, RZ, R151 ;  /* 0x000000ffff477224 */ /* 0x000fe400078e0097 */
[----:B------:R-:W-:-:S01]  /*3b10*/  FADD.FTZ R62, R49, R62 ;  /* 0x0000003e313e7221 */ /* 0x000fc20000010000 */
[----:B------:R-:W-:Y:S01]  /*3b20*/  F2FP.SATFINITE.E4M3.F32.PACK_AB_MERGE_C R217, R13, R12, R14 ;  /* 0x0000000c0dd9723e */ /* 0x000fe2000480700e */
[----:B------:R-:W0:Y:S01]  /*3b30*/  MUFU.EX2 R24, R24 ;  /* 0x0000001800187308 */ /* 0x000e220000000800 */
[----:B--2---:R-:W-:-:S01]  /*3b40*/  FADD.FTZ R72, R20, R3 ;  /* 0x0000000314487221 */ /* 0x004fc20000010000 */
[----:B------:R-:W-:Y:S01]  /*3b50*/  FADD.FTZ R39, R63, R62 ;  /* 0x0000003e3f277221 */ /* 0x000fe20000010000 */
[----:B------:R-:W-:-:S02]  /*3b60*/  IMAD.MOV.U32 R63, RZ, RZ, R151 ;  /* 0x000000ffff3f7224 */ /* 0x000fc400078e0097 */
[----:B------:R-:W-:Y:S02]  /*3b70*/  IMAD.MOV.U32 R62, RZ, RZ, R151 ;  /* 0x000000ffff3e7224 */ /* 0x000fe400078e0097 */
[----:B------:R-:W-:-:S01]  /*3b80*/  FADD.FTZ R66, R66, R39 ;  /* 0x0000002742427221 */ /* 0x000fc20000010000 */
[----:B------:R-:W-:Y:S01]  /*3b90*/  F2FP.SATFINITE.E4M3.F32.PACK_AB_MERGE_C R39, R7, R6, RZ ;  /* 0x000000060727723e */ /* 0x000fe200048070ff */
[----:B------:R-:W2:Y:S01]  /*3ba0*/  MUFU.EX2 R25, R25 ;  /* 0x0000001900197308 */ /* 0x000ea20000000800 */
[----:B-1----:R-:W-:-:S01]  /*3bb0*/  FADD.FTZ R3, R21, R72 ;  /* 0x0000004815037221 */ /* 0x002fc20000010000 */
[----:B------:R-:W-:Y:S01]  /*3bc0*/  FADD.FTZ R7, R51, R66 ;  /* 0x0000004233077221 */ /* 0x000fe20000010000 */
[----:B------:R-:W-:Y:S01]  /*3bd0*/  F2FP.SATFINITE.E4M3.F32.PACK_AB_MERGE_C R229, R5, R4, R39 ;  /* 0x0000000405e5723e */ /* 0x000fe20004807027 */
[----:B------:R-:W-:Y:S02]  /*3be0*/  IMAD.MOV.U32 R72, RZ, RZ, R151 ;  /* 0x000000ffff487224 */ /* 0x000fe400078e0097 */
[----:B------:R-:W-:-:S01]  /*3bf0*/  FADD.FTZ R10, R52, R7 ;  /* 0x00000007340a7221 */ /* 0x000fc20000010000 */
[----:B------:R-:W-:Y:S01]  /*3c00*/  IMAD.MOV.U32 R66, RZ, RZ, R151 ;  /* 0x000000ffff427224 */ /* 0x000fe200078e0097 */
[----:B------:R-:W1:Y:S01]  /*3c10*/  MUFU.EX2 R26, R26 ;  /* 0x0000001a001a7308 */ /* 0x000e620000000800 */
[----:B0-----:R-:W-:-:S01]  /*3c20*/  FADD.FTZ R40, R24, R3 ;  /* 0x0000000318287221 */ /* 0x001fc20000010000 */
[----:B------:R-:W-:Y:S01]  /*3c30*/  FADD.FTZ R7, R67, R10 ;  /* 0x0000000a43077221 */ /* 0x000fe20000010000 */
[----:B------:R-:W-:Y:S01]  /*3c40*/  F2FP.SATFINITE.E4M3.F32.PACK_AB_MERGE_C R67, R70, R67, RZ ;  /* 0x000000434643723e */ /* 0x000fe200048070ff */
[----:B------:R-:W-:-:S02]  /*3c50*/  IMAD.MOV.U32 R49, RZ, RZ, R151 ;  /* 0x000000ffff317224 */ /* 0x000fc400078e0097 */
[----:B------:R-:W-:-:S01]  /*3c60*/  FADD.FTZ R70, R70, R7 ;  /* 0x0000000746467221 */ /* 0x000fc20000010000 */
[----:B------:R-:W-:Y:S01]  /*3c70*/  F2FP.SATFINITE.E4M3.F32.PACK_AB_MERGE_C R220, R52, R51, R67 ;  /* 0x0000003334dc723e */ /* 0x000fe20004807043 */
[----:B------:R-:W0:Y:S01]  /*3c80*/  MUFU.EX2 R27, R27 ;  /* 0x0000001b001b7308 */ /* 0x000e220000000800 */
[----:B--2---:R-:W-:-:S01]  /*3c90*/  FADD.FTZ R3, R25, R40 ;  /* 0x0000002819037221 */ /* 0x004fc20000010000 */
[----:B------:R-:W-:Y:S01]  /*3ca0*/  F2FP.SATFINITE.E4M3.F32.PACK_AB_MERGE_C R24, R25, R24, RZ ;  /* 0x000000181918723e */ /* 0x000fe200048070ff */
[--C-:B------:R-:W-:Y:S02]  /*3cb0*/  IMAD.MOV.U32 R67, RZ, RZ, R151.reuse ;  /* 0x000000ffff437224 */ /* 0x100fe400078e0097 */
[--C-:B------:R-:W-:Y:S01]  /*3cc0*/  IMAD.MOV.U32 R52, RZ, RZ, R151.reuse ;  /* 0x000000ffff347224 */ /* 0x100fe200078e0097 */
[----:B------:R-:W-:Y:S01]  /*3cd0*/  F2FP.SATFINITE.E4M3.F32.PACK_AB_MERGE_C R219, R21, R20, R24 ;  /* 0x0000001415db723e */ /* 0x000fe20004807018 */
[----:B------:R-:W-:Y:S01]  /*3ce0*/  IMAD.MOV.U32 R51, RZ, RZ, R151 ;  /* 0x000000ffff337224 */ /* 0x000fe200078e0097 */
[----:B------:R-:W2:Y:S01]  /*3cf0*/  MUFU.EX2 R28, R28 ;  /* 0x0000001c001c7308 */ /* 0x000ea20000000800 */
[----:B-1----:R-:W-:-:S01]  /*3d00*/  FADD.FTZ R6, R26, R3 ;  /* 0x000000031a067221 */ /* 0x002fc20000010000 */
[----:B------:R-:W-:-:S02]  /*3d10*/  IMAD.MOV.U32 R48, RZ, RZ, R151 ;  /* 0x000000ffff307224 */ /* 0x000fc400078e0097 */
[--C-:B------:R-:W-:Y:S02]  /*3d20*/  IMAD.MOV.U32 R40, RZ, RZ, R151.reuse ;  /* 0x000000ffff287224 */ /* 0x100fe400078e0097 */
[----:B------:R-:W-:Y:S02]  /*3d30*/  IMAD.MOV.U32 R39, RZ, RZ, R151 ;  /* 0x000000ffff277224 */ /* 0x000fe400078e0097 */
[----:B------:R-:W1:Y:S01]  /*3d40*/  MUFU.EX2 R29, R29 ;  /* 0x0000001d001d7308 */ /* 0x000e620000000800 */
[----:B0-----:R-:W-:-:S01]  /*3d50*/  FADD.FTZ R3, R27, R6 ;  /* 0x000000061b037221 */ /* 0x001fc20000010000 */
[--C-:B------:R-:W-:Y:S02]  /*3d60*/  IMAD.MOV.U32 R25, RZ, RZ, R151.reuse ;  /* 0x000000ffff197224 */ /* 0x100fe400078e0097 */
[----:B------:R-:W-:-:S04]  /*3d70*/  IMAD.MOV.U32 R24, RZ, RZ, R151 ;  /* 0x000000ffff187224 */ /* 0x000fc800078e0097 */
[----:B------:R-:W0:Y:S01]  /*3d80*/  MUFU.EX2 R53, R53 ;  /* 0x0000003500357308 */ /* 0x000e220000000800 */
[----:B--2---:R-:W-:-:S07]  /*3d90*/  FADD.FTZ R6, R28, R3 ;  /* 0x000000031c067221 */ /* 0x004fce0000010000 */
[----:B------:R-:W2:Y:S01]  /*3da0*/  MUFU.EX2 R30, R30 ;  /* 0x0000001e001e7308 */ /* 0x000ea20000000800 */
[C---:B-1----:R-:W-:Y:S01]  /*3db0*/  F2FP.SATFINITE.E4M3.F32.PACK_AB_MERGE_C R28, R29.reuse, R28, RZ ;  /* 0x0000001c1d1c723e */ /* 0x042fe200048070ff */
[----:B------:R-:W-:-:S03]  /*3dc0*/  FADD.FTZ R29, R29, R6 ;  /* 0x000000061d1d7221 */ /* 0x000fc60000010000 */
[----:B------:R-:W-:Y:S01]  /*3dd0*/  F2FP.SATFINITE.E4M3.F32.PACK_AB_MERGE_C R221, R27, R26, R28 ;  /* 0x0000001a1bdd723e */ /* 0x000fe2000480701c */
[----:B------:R-:W-:Y:S02]  /*3de0*/  IMAD.MOV.U32 R28, RZ, RZ, R151 ;  /* 0x000000ffff1c7224 */ /* 0x000fe400078e0097 */
[----:B------:R-:W1:Y:S01]  /*3df0*/  MUFU.EX2 R54, R54 ;  /* 0x0000003600367308 */ /* 0x000e620000000800 */
[----:B0-----:R-:W-:-:S01]  /*3e00*/  FADD.FTZ R3, R53, R70 ;  /* 0x0000004635037221 */ /* 0x001fc20000010000 */
[--C-:B------:R-:W-:Y:S02]  /*3e10*/  IMAD.MOV.U32 R70, RZ, RZ, R151.reuse ;  /* 0x000000ffff467224 */ /* 0x100fe400078e0097 */
[--C-:B------:R-:W-:Y:S02]  /*3e20*/  IMAD.MOV.U32 R27, RZ, RZ, R151.reuse ;  /* 0x000000ffff1b7224 */ /* 0x100fe400078e0097 */
[----:B------:R-:W-:Y:S02]  /*3e30*/  IMAD.MOV.U32 R26, RZ, RZ, R151 ;  /* 0x000000ffff1a7224 */ /* 0x000fe400078e0097 */
[----:B------:R-:W0:Y:S01]  /*3e40*/  MUFU.EX2 R31, R31 ;  /* 0x0000001f001f7308 */ /* 0x000e220000000800 */
[----:B--2---:R-:W-:-:S01]  /*3e50*/  FADD.FTZ R6, R30, R29 ;  /* 0x0000001d1e067221 */ /* 0x004fc20000010000 */
[----:B------:R-:W-:-:S06]  /*3e60*/  IMAD.MOV.U32 R29, RZ, RZ, R151 ;  /* 0x000000ffff1d7224 */ /* 0x000fcc00078e0097 */
[----:B------:R-:W2:Y:S01]  /*3e70*/  MUFU.EX2 R68, R68 ;  /* 0x0000004400447308 */ /* 0x000ea20000000800 */
[----:B-1----:R-:W-:-:S07]  /*3e80*/  FADD.FTZ R3, R54, R3 ;  /* 0x0000000336037221 */ /* 0x002fce0000010000 */
[----:B------:R-:W1:Y:S01]  /*3e90*/  MUFU.EX2 R32, R32 ;  /* 0x0000002000207308 */ /* 0x000e620000000800 */
[----:B0-----:R-:W-:-:S07]  /*3ea0*/  FADD.FTZ R7, R31, R6 ;  /* 0x000000061f077221 */ /* 0x001fce0000010000 */
[----:B------:R-:W0:Y:S01]  /*3eb0*/  MUFU.EX2 R69, R69 ;  /* 0x0000004500457308 */ /* 0x000e220000000800 */
[----:B--2---:R-:W-:-:S07]  /*3ec0*/  FADD.FTZ R6, R68, R3 ;  /* 0x0000000344067221 */ /* 0x004fce0000010000 */
[----:B------:R-:W2:Y:S01]  /*3ed0*/  MUFU.EX2 R33, R33 ;  /* 0x0000002100217308 */ /* 0x000ea20000000800 */
[----:B-1----:R-:W-:-:S07]  /*3ee0*/  FADD.FTZ R10, R32, R7 ;  /* 0x00000007200a7221 */ /* 0x002fce0000010000 */
[----:B------:R-:W1:Y:S01]  /*3ef0*/  MUFU.EX2 R34, R34 ;  /* 0x0000002200227308 */ /* 0x000e620000000800 */
[----:B0-----:R-:W-:-:S01]  /*3f00*/  FADD.FTZ R6, R69, R6 ;  /* 0x0000000645067221 */ /* 0x001fc20000010000 */
[----:B------:R-:W-:Y:S01]  /*3f10*/  F2FP.SATFINITE.E4M3.F32.PACK_AB_MERGE_C R68, R69, R68, RZ ;  /* 0x000000444544723e */ /* 0x000fe200048070ff */
[--C-:B------:R-:W-:Y:S02]  /*3f20*/  IMAD.MOV.U32 R69, RZ, RZ, R151.reuse ;  /* 0x000000ffff457224 */ /* 0x100fe400078e0097 */
[----:B------:R-:W-:Y:S01]  /*3f30*/  FADD.FTZ R3, R61, R6 ;  /* 0x000000063d037221 */ /* 0x000fe20000010000 */
[----:B------:R-:W-:Y:S01]  /*3f40*/  F2FP.SATFINITE.E4M3.F32.PACK_AB_MERGE_C R222, R54, R53, R68 ;  /* 0x0000003536de723e */ /* 0x000fe20004807044 */
[----:B------:R-:W-:Y:S01]  /*3f50*/  IMAD.MOV.U32 R68, RZ, RZ, R151 ;  /* 0x000000ffff447224 */ /* 0x000fe200078e0097 */
[----:B------:R-:W0:Y:S01]  /*3f60*/  MUFU.EX2 R35, R35 ;  /* 0x0000002300237308 */ /* 0x000e220000000800 */
[C---:B--2---:R-:W-:Y:S01]  /*3f70*/  F2FP.SATFINITE.E4M3.F32.PACK_AB_MERGE_C R32, R33.reuse, R32, RZ ;  /* 0x000000202120723e */ /* 0x044fe200048070ff */
[----:B------:R-:W-:Y:S01]  /*3f80*/  FADD.FTZ R33, R33, R10 ;  /* 0x0000000a21217221 */ /* 0x000fe20000010000 */
[----:B------:R-:W-:-:S01]  /*3f90*/  FADD.FTZ R3, R64, R3 ;  /* 0x0000000340037221 */ /* 0x000fc20000010000 */
[--C-:B------:R-:W-:Y:S01]  /*3fa0*/  IMAD.MOV.U32 R54, RZ, RZ, R151.reuse ;  /* 0x000000ffff367224 */ /* 0x100fe200078e0097 */
[----:B------:R-:W-:Y:S01]  /*3fb0*/  F2FP.SATFINITE.E4M3.F32.PACK_AB_MERGE_C R223, R31, R30, R32 ;  /* 0x0000001e1fdf723e */ /* 0x000fe20004807020 */
[----:B------:R-:W-:-:S02]  /*3fc0*/  IMAD.MOV.U32 R53, RZ, RZ, R151 ;  /* 0x000000ffff357224 */ /* 0x000fc400078e0097 */
[----:B------:R-:W-:Y:S01]  /*3fd0*/  MUFU.EX2 R60, R60 ;  /* 0x0000003c003c7308 */ /* 0x000fe20000000800 */
[----:B-1----:R-:W-:-:S01]  /*3fe0*/  FADD.FTZ R6, R34, R33 ;  /* 0x0000002122067221 */ /* 0x002fc20000010000 */
[--C-:B------:R-:W-:Y:S02]  /*3ff0*/  IMAD.MOV.U32 R33, RZ, RZ, R151.reuse ;  /* 0x000000ffff217224 */ /* 0x100fe400078e0097 */
[--C-:B------:R-:W-:Y:S02]  /*4000*/  IMAD.MOV.U32 R32, RZ, RZ, R151.reuse ;  /* 0x000000ffff207224 */ /* 0x100fe400078e0097 */
[----:B------:R-:W-:Y:S02]  /*4010*/  IMAD.MOV.U32 R31, RZ, RZ, R151 ;  /* 0x000000ffff1f7224 */ /* 0x000fe400078e0097 */
[----:B------:R-:W1:Y:S01]  /*4020*/  MUFU.EX2 R57, R57 ;  /* 0x0000003900397308 */ /* 0x000e620000000800 */
[----:B0-----:R-:W-:-:S01]  /*4030*/  FADD.FTZ R5, R35, R6 ;  /* 0x0000000623057221 */ /* 0x001fc20000010000 */
[----:B------:R-:W-:-:S06]  /*4040*/  IMAD.MOV.U32 R30, RZ, RZ, R151 ;  /* 0x000000ffff1e7224 */ /* 0x000fcc00078e0097 */
[----:B------:R-:W0:Y:S08]  /*4050*/  MUFU.EX2 R36, R36 ;  /* 0x0000002400247308 */ /* 0x000e300000000800 */
[----:B------:R-:W2:Y:S01]  /*4060*/  MUFU.EX2 R79, R79 ;  /* 0x0000004f004f7308 */ /* 0x000ea20000000800 */
[----:B-1----:R-:W-:Y:S01]  /*4070*/  F2FP.SATFINITE.E4M3.F32.PACK_AB_MERGE_C R7, R57, R60, RZ ;  /* 0x0000003c3907723e */ /* 0x002fe200048070ff */
[----:B------:R-:W-:-:S03]  /*4080*/  FADD.FTZ R60, R60, R3 ;  /* 0x000000033c3c7221 */ /* 0x000fc60000010000 */
[----:B------:R-:W-:Y:S01]  /*4090*/  F2FP.SATFINITE.E4M3.F32.PACK_AB_MERGE_C R224, R64, R61, R7 ;  /* 0x0000003d40e0723e */ /* 0x000fe20004807007 */
[----:B------:R-:W-:-:S01]  /*40a0*/  FADD.FTZ R60, R57, R60 ;  /* 0x0000003c393c7221 */ /* 0x000fc20000010000 */
[----:B------:R-:W-:Y:S01]  /*40b0*/  IMAD.MOV.U32 R64, RZ, RZ, R151 ;  /* 0x000000ffff407224 */ /* 0x000fe200078e0097 */
[----:B------:R-:W-:Y:S01]  /*40c0*/  MUFU.EX2 R56, R56 ;  /* 0x0000003800387308 */ /* 0x000fe20000000800 */
[----:B0-----:R-:W-:-:S01]  /*40d0*/  FADD.FTZ R4, R36, R5 ;  /* 0x0000000524047221 */ /* 0x001fc20000010000 */
[--C-:B------:R-:W-:Y:S02]  /*40e0*/  IMAD.MOV.U32 R61, RZ, RZ, R151.reuse ;  /* 0x000000ffff3d7224 */ /* 0x100fe400078e0097 */
[----:B------:R-:W-:-:S04]  /*40f0*/  IMAD.MOV.U32 R57, RZ, RZ, R151 ;  /* 0x000000ffff397224 */ /* 0x000fc800078e0097 */
[----:B------:R-:W0:Y:S01]  /*4100*/  MUFU.EX2 R59, R59 ;  /* 0x0000003b003b7308 */ /* 0x000e220000000800 */
[C---:B--2---:R-:W-:Y:S01]  /*4110*/  F2FP.SATFINITE.E4M3.F32.PACK_AB_MERGE_C R36, R79.reuse, R36, RZ ;  /* 0x000000244f24723e */ /* 0x044fe200048070ff */
[----:B------:R-:W-:-:S03]  /*4120*/  FADD.FTZ R79, R79, R4 ;  /* 0x000000044f4f7221 */ /* 0x000fc60000010000 */
[----:B------:R-:W-:Y:S01]  /*4130*/  F2FP.SATFINITE.E4M3.F32.PACK_AB_MERGE_C R225, R35, R34, R36 ;  /* 0x0000002223e1723e */ /* 0x000fe20004807024 */
[--C-:B------:R-:W-:Y:S02]  /*4140*/  IMAD.MOV.U32 R36, RZ, RZ, R151.reuse ;  /* 0x000000ffff247224 */ /* 0x100fe400078e0097 */
[----:B------:R-:W1:Y:S01]  /*4150*/  MUFU.EX2 R55, R55 ;  /* 0x0000003700377308 */ /* 0x000e620000000800 */
[--C-:B------:R-:W-:Y:S02]  /*4160*/  IMAD.MOV.U32 R35, RZ, RZ, R151.reuse ;  /* 0x000000ffff237224 */ /* 0x100fe400078e0097 */
[----:B------:R-:W-:-:S05]  /*4170*/  IMAD.MOV.U32 R34, RZ, RZ, R151 ;  /* 0x000000ffff227224 */ /* 0x000fca00078e0097 */
[----:B------:R-:W2:Y:S01]  /*4180*/  MUFU.EX2 R82, R82 ;  /* 0x0000005200527308 */ /* 0x000ea20000000800 */
[----:B0-----:R-:W-:-:S07]  /*4190*/  F2FP.SATFINITE.E4M3.F32.PACK_AB_MERGE_C R5, R59, R56, RZ ;  /* 0x000000383b05723e */ /* 0x001fce00048070ff */
[----:B------:R-:W0:Y:S01]  /*41a0*/  MUFU.EX2 R58, R58 ;  /* 0x0000003a003a7308 */ /* 0x000e220000000800 */
[----:B-1----:R-:W-:-:S01]  /*41b0*/  FADD.FTZ R3, R55, R60 ;  /* 0x0000003c37037221 */ /* 0x002fc20000010000 */
[----:B------:R-:W-:-:S06]  /*41c0*/  IMAD.MOV.U32 R60, RZ, RZ, R151 ;  /* 0x000000ffff3c7224 */ /* 0x000fcc00078e0097 */
[----:B------:R-:W1:Y:S01]  /*41d0*/  MUFU.EX2 R83, R83 ;  /* 0x0000005300537308 */ /* 0x000e620000000800 */
[----:B--2---:R-:W-:-:S01]  /*41e0*/  FADD.FTZ R4, R82, R79 ;  /* 0x0000004f52047221 */ /* 0x004fc20000010000 */
[----:B------:R-:W-:-:S06]  /*41f0*/  IMAD.MOV.U32 R79, RZ, RZ, R151 ;  /* 0x000000ffff4f7224 */ /* 0x000fcc00078e0097 */
[----:B------:R-:W2:Y:S01]  /*4200*/  MUFU.EX2 R86, R86 ;  /* 0x0000005600567308 */ /* 0x000ea20000000800 */
[C---:B0-----:R-:W-:Y:S01]  /*4210*/  F2FP.SATFINITE.E4M3.F32.PACK_AB_MERGE_C R226, R58.reuse, R55, R5 ;  /* 0x000000373ae2723e */ /* 0x041fe20004807005 */
[----:B------:R-:W-:Y:S01]  /*4220*/  FADD.FTZ R3, R58, R3 ;  /* 0x000000033a037221 */ /* 0x000fe20000010000 */
[--C-:B------:R-:W-:Y:S02]  /*4230*/  IMAD.MOV.U32 R58, RZ, RZ, R151.reuse ;  /* 0x000000ffff3a7224 */ /* 0x100fe400078e0097 */
[----:B------:R-:W-:Y:S02]  /*4240*/  IMAD.MOV.U32 R55, RZ, RZ, R151 ;  /* 0x000000ffff377224 */ /* 0x000fe400078e0097 */
[----:B------:R-:W-:-:S01]  /*4250*/  FADD.FTZ R56, R56, R3 ;  /* 0x0000000338387221 */ /* 0x000fc20000010000 */
[----:B------:R-:W0:Y:S01]  /*4260*/  MUFU.EX2 R65, R65 ;  /* 0x0000004100417308 */ /* 0x000e220000000800 */
[----:B-1----:R-:W-:-:S04]  /*4270*/  FADD.FTZ R5, R83, R4 ;  /* 0x0000000453057221 */ /* 0x002fc80000010000 */
[----:B--2---:R-:W-:Y:S01]  /*4280*/  FADD.FTZ R4, R86, R5 ;  /* 0x0000000556047221 */ /* 0x004fe20000010000 */
[----:B------:R-:W-:-:S01]  /*4290*/  FADD.FTZ R5, R59, R56 ;  /* 0x000000383b057221 */ /* 0x000fc20000010000 */
[--C-:B------:R-:W-:Y:S02]  /*42a0*/  IMAD.MOV.U32 R59, RZ, RZ, R151.reuse ;  /* 0x000000ffff3b7224 */ /* 0x100fe400078e0097 */
[----:B------:R-:W-:Y:S01]  /*42b0*/  IMAD.MOV.U32 R56, RZ, RZ, R151 ;  /* 0x000000ffff387224 */ /* 0x000fe200078e0097 */
[C---:B0-----:R-:W-:Y:S01]  /*42c0*/  F2FP.SATFINITE.E4M3.F32.PACK_AB_MERGE_C R6, R65.reuse, R86, RZ ;  /* 0x000000564106723e */ /* 0x041fe200048070ff */
[----:B------:R-:W-:-:S01]  /*42d0*/  FADD.FTZ R4, R65, R4 ;  /* 0x0000000441047221 */ /* 0x000fc20000010000 */
[--C-:B------:R-:W-:Y:S02]  /*42e0*/  IMAD.MOV.U32 R86, RZ, RZ, R151.reuse ;  /* 0x000000ffff567224 */ /* 0x100fe400078e0097 */
[----:B------:R-:W-:Y:S01]  /*42f0*/  F2FP.SATFINITE.E4M3.F32.PACK_AB_MERGE_C R227, R83, R82, R6 ;  /* 0x0000005253e3723e */ /* 0x000fe20004807006 */
[----:B------:R-:W-:-:S02]  /*4300*/  IMAD.MOV.U32 R83, RZ, RZ, R151 ;  /* 0x000000ffff537224 */ /* 0x000fc400078e0097 */
[--C-:B------:R-:W-:Y:S02]  /*4310*/  IMAD.MOV.U32 R82, RZ, RZ, R151.reuse ;  /* 0x000000ffff527224 */ /* 0x100fe400078e0097 */
[----:B------:R-:W-:Y:S01]  /*4320*/  IMAD.MOV.U32 R65, RZ, RZ, R151 ;  /* 0x000000ffff417224 */ /* 0x000fe200078e0097 */
[----:B------:R-:W-:Y:S06]  /*4330*/  @!P1 BRA `(.L_x_15) ;  /* 0x0000002c00e49947 */ /* 0x000fec0003800000 */
[----:B------:R-:W-:Y:S01]  /*4340*/  IMAD.MOV.U32 R6, RZ, RZ, R193 ;  /* 0x000000ffff067224 */ /* 0x000fe200078e00c1 */
[----:B------:R-:W-:Y:S01]  /*4350*/  CS2R R150, SRZ ;  /* 0x0000000000967805 */ /* 0x000fe2000001ff00 */
[----:B------:R-:W-:Y:S01]  /*4360*/  IMAD.MOV.U32 R3, RZ, RZ, R188 ;  /* 0x000000ffff037224 */ /* 0x000fe200078e00bc */
[----:B------:R-:W-:Y:S02]  /*4370*/  CS2R R148, SRZ ;  /* 0x0000000000947805 */ /* 0x000fe4000001ff00 */
[----:B------:R-:W-:Y:S02]  /*4380*/  CS2R R146, SRZ ;  /* 0x0000000000927805 */ /* 0x000fe4000001ff00 */
[----:B------:R-:W-:Y:S02]  /*4390*/  CS2R R144, SRZ ;  /* 0x0000000000907805 */ /* 0x000fe4000001ff00 */
[----:B------:R-:W-:Y:S02]  /*43a0*/  CS2R R142, SRZ ;  /* 0x00000000008e7805 */ /* 0x000fe4000001ff00 */
[----:B------:R-:W-:-:S02]  /*43b0*/  CS2R R140, SRZ ;  /* 0x00000000008c7805 */ /* 0x000fc4000001ff00 */
[----:B------:R-:W-:Y:S02]  /*43c0*/  CS2R R138, SRZ ;  /* 0x00000000008a7805 */ /* 0x000fe4000001ff00 */
        /* <DEDUP_REMOVED lines=56> */
[----:B------:R-:W-:Y:S01]  /*4750*/  CS2R R24, SRZ ;  /* 0x0000000000187805 */ /* 0x000fe2000001ff00 */
[----:B------:R-:W-:Y:S01]  /*4760*/  UIADD3 UR49, UR49, -0x2, URZ ;  /* 0xfffffffe31317890 */ /* 0x000fe2000fffe03f */
[----:B------:R-:W-:Y:S01]  /*4770*/  UMOV UR53, UR43 ;  /* 0x0000002b00357c82 */ /* 0x000fe20008000000 */
[----:B------:R-:W-:Y:S01]  /*4780*/  UMOV UR52, UR51 ;  /* 0x0000003300347c82 */ /* 0x000fe20008000000 */
[----:B------:R-:W-:-:S09]  /*4790*/  ULDC UR50, c[0x0][0x988] ;  /* 0x0002620000327ab9 */ /* 0x000fd20000000800 */
.L_x_25:
[----:B------:R-:W-:Y:S01]  /*47a0*/  ISETP.NE.AND P2, PT, RZ, UR37, PT ;  /* 0x00000025ff007c0c */ /* 0x000fe2000bf45270 */
[----:B------:R-:W-:-:S04]  /*47b0*/  UISETP.NE.AND UP0, UPT, UR52, 0x1, UPT ;  /* 0x000000013400788c */ /* 0x000fc8000bf05270 */
[----:B------:R-:W-:-:S04]  /*47c0*/  USEL UR43, URZ, 0x1, UP0 ;  /* 0x000000013f2b7887 */ /* 0x000fc80008000000 */
[----:B------:R-:W-:-:S04]  /*47d0*/  ULOP3.LUT UR43, UR53, UR43, URZ, 0x3c, !UPT ;  /* 0x0000002b352b7292 */ /* 0x000fc8000f8e3c3f */
[----:B------:R-:W-:Y:S08]  /*47e0*/  @P2 BRA `(.L_x_16) ;  /* 0x0000000000382947 */ /* 0x000ff00003800000 */
[----:B------:R-:W-:Y:S05]  /*47f0*/  @!P0 BRA `(.L_x_17) ;  /* 0x0000000000048947 */ /* 0x000fea0003800000 */
[----:B------:R-:W-:Y:S01]  /*4800*/  BPT.TRAP 0x1 ;  /* 0x000000040000795c */ /* 0x000fe20000300000 */
.L_x_17:
[----:B------:R-:W-:Y:S01]  /*4810*/  UIADD3 UR6, UR52, 0x1, URZ ;  /* 0x0000000134067890 */ /* 0x000fe2000fffe03f */
[----:B------:R-:W-:-:S03]  /*4820*/  IMAD.U32 R7, RZ, RZ, UR43 ;  /* 0x0000002bff077e24 */ /* 0x000fc6000f8e00ff */
[----:B------:R-:W-:Y:S02]  /*4830*/  UISETP.NE.AND UP0, UPT, UR6, 0x2, UPT ;  /* 0x000000020600788c */ /* 0x000fe4000bf05270 */
[----:B------:R-:W-:Y:S02]  /*4840*/  SHF.L.U32 R7, R7, 0x1f, RZ ;  /* 0x0000001f07077819 */ /* 0x000fe400000006ff */
[----:B------:R-:W-:-:S04]  /*4850*/  USEL UR6, UR6, URZ, UP0 ;  /* 0x0000003f06067287 */ /* 0x000fc80008000000 */
[----:B------:R-:W-:-:S09]  /*4860*/  ULEA UR6, UR6, UR39, 0x3 ;  /* 0x0000002706067291 */ /* 0x000fd2000f8e183f */
[----:B------:R0:W1:Y:S01]  /*4870*/  SYNCS.PHASECHK.TRANS64.TRYWAIT P1, [UR6+0x38830], R7 ;  /* 0x03883007ff0075a7 */ /* 0x0000620008020146 */
[----:B------:R-:W-:Y:S05]  /*4880*/  @!P0 BRA `(.L_x_18) ;  /* 0x0000000000048947 */ /* 0x000fea0003800000 */
[----:B------:R-:W-:Y:S01]  /*4890*/  BPT.TRAP 0x1 ;  /* 0x000000040000795c */ /* 0x000fe20000300000 */
.L_x_18:
[----:B-1----:R-:W-:Y:S05]  /*48a0*/  @P1 BRA `(.L_x_16) ;  /* 0x0000000000081947 */ /* 0x002fea0003800000 */
[----:B------:R-:W1:Y:S02]  /*48b0*/  SYNCS.PHASECHK.TRANS64.TRYWAIT P1, [UR6+0x38830], R7 ;  /* 0x03883007ff0075a7 */ /* 0x000e640008020146 */
[----:B-1----:R-:W-:Y:S05]  /*48c0*/  @!P1 BRA `(.L_x_19) ;  /* 0x000000a4004c9947 */ /* 0x002fea0003800000 */
.L_x_16:
[----:B-1----:R-:W1:Y:S01]  /*48d0*/  S2R R8, SR_TID.X ;  /* 0x0000000000087919 */ /* 0x002e620000002100 */
[----:B------:R-:W-:Y:S01]  /*48e0*/  UIADD3 UR51, UR52, 0x1, URZ ;  /* 0x0000000134337890 */ /* 0x000fe2000fffe03f */
[----:B------:R-:W-:Y:S01]  /*48f0*/  UMOV UR35, 0x40000040 ;  /* 0x4000004000237882 */ /* 0x000fe20000000000 */
[----:B------:R-:W-:Y:S02]  /*4900*/  UMOV UR7, 0x40000040 ;  /* 0x4000004000077882 */ /* 0x000fe40000000000 */
[----:B------:R-:W-:Y:S01]  /*4910*/  UISETP.NE.AND UP0, UPT, UR51, 0x2, UPT ;  /* 0x000000023300788c */ /* 0x000fe2000bf05270 */
[----:B------:R-:W-:Y:S01]  /*4920*/  UMOV UR11, 0x40000040 ;  /* 0x40000040000b7882 */ /* 0x000fe20000000000 */
[----:B------:R-:W-:Y:S02]  /*4930*/  UMOV UR15, 0x40000040 ;  /* 0x40000040000f7882 */ /* 0x000fe40000000000 */
[----:B------:R-:W-:Y:S01]  /*4940*/  USEL UR51, UR51, URZ, UP0 ;  /* 0x0000003f33337287 */ /* 0x000fe20008000000 */
[----:B------:R-:W-:Y:S01]  /*4950*/  UMOV UR19, 0x40000040 ;  /* 0x4000004000137882 */ /* 0x000fe20000000000 */
[----:B------:R-:W-:-:S02]  /*4960*/  UMOV UR23, 0x40000040 ;  /* 0x4000004000177882 */ /* 0x000fc40000000000 */
[----:B------:R-:W-:Y:S01]  /*4970*/  ULEA UR34, UR51, UR48, 0xb ;  /* 0x0000003033227291 */ /* 0x000fe2000f8e583f */
[----:B------:R-:W-:Y:S01]  /*4980*/  UMOV UR27, 0x40000040 ;  /* 0x40000040001b7882 */ /* 0x000fe20000000000 */
[----:B------:R-:W-:Y:S02]  /*4990*/  UMOV UR31, 0x40000040 ;  /* 0x40000040001f7882 */ /* 0x000fe40000000000 */
[----:B------:R-:W-:Y:S02]  /*49a0*/  UIADD3 UR6, UR34, 0x2, URZ ;  /* 0x0000000222067890 */ /* 0x000fe4000fffe03f */
[----:B------:R-:W-:Y:S02]  /*49b0*/  UIADD3 UR10, UR34, 0x4, URZ ;  /* 0x00000004220a7890 */ /* 0x000fe4000fffe03f */
[----:B------:R-:W-:Y:S02]  /*49c0*/  UIADD3 UR14, UR34, 0x6, URZ ;  /* 0x00000006220e7890 */ /* 0x000fe4000fffe03f */
[----:B------:R-:W-:-:S02]  /*49d0*/  UIADD3 UR18, UR34, 0x400, URZ ;  /* 0x0000040022127890 */ /* 0x000fc4000fffe03f */
[----:B------:R-:W-:Y:S02]  /*49e0*/  UIADD3 UR22, UR34, 0x402, URZ ;  /* 0x0000040222167890 */ /* 0x000fe4000fffe03f */
[----:B------:R-:W-:Y:S02]  /*49f0*/  UIADD3 UR26, UR34, 0x404, URZ ;  /* 0x00000404221a7890 */ /* 0x000fe4000fffe03f */
[----:B------:R-:W-:Y:S01]  /*4a00*/  UIADD3 UR30, UR34, 0x406, URZ ;  /* 0x00000406221e7890 */ /* 0x000fe2000fffe03f */
[----:B-1----:R-:W-:-:S05]  /*4a10*/  SHF.R.U32.HI R8, RZ, 0x7, R8 ;  /* 0x00000007ff087819 */ /* 0x002fca0000011608 */
[----:B0-----:R-:W-:-:S05]  /*4a20*/  VIADD R7, R8, 0x8 ;  /* 0x0000000808077836 */ /* 0x001fca0000000000 */
[----:B------:R0:W-:Y:S06]  /*4a30*/  BAR.SYNC.DEFER_BLOCKING R7, 0x100 ;  /* 0x000400070000751d */ /* 0x0001ec0000010000 */
[----:B------:R-:W-:-:S06]  /*4a40*/  WARPGROUP.ARRIVE ;  /* 0x00000000000079c5 */ /* 0x000fcc0000000000 */
[----:B------:R-:W-:Y:S03]  /*4a50*/  QGMMA.64x128x32.F32.E4M3.E4M3 R152, gdesc[UR32], RZ, !UPT, gsb0 ;  /* 0x01e00000209879f3 */ /* 0x000fe6000c0008ff */
        /* <DEDUP_REMOVED lines=22> */
[----:B0-----:R-:W-:Y:S05]  /*4bc0*/  @P2 BRA `(.L_x_20) ;  /* 0x00000000002c2947 */ /* 0x001fea0003800000 */
[----:B------:R-:W-:Y:S05]  /*4bd0*/  @!P0 BRA `(.L_x_21) ;  /* 0x0000000000048947 */ /* 0x000fea0003800000 */
[----:B------:R-:W-:Y:S01]  /*4be0*/  BPT.TRAP 0x1 ;  /* 0x000000040000795c */ /* 0x000fe20000300000 */
.L_x_21:
[----:B------:R-:W-:Y:S01]  /*4bf0*/  ULEA UR6, UR52, UR39, 0x3 ;  /* 0x0000002734067291 */ /* 0x000fe2000f8e183f */
[----:B------:R-:W-:-:S05]  /*4c00*/  IMAD.U32 R7, RZ, RZ, UR53 ;  /* 0x00000035ff077e24 */ /* 0x000fca000f8e00ff */
[----:B------:R-:W-:-:S04]  /*4c10*/  SHF.L.U32 R7, R7, 0x1f, RZ ;  /* 0x0000001f07077819 */ /* 0x000fc800000006ff */
[----:B------:R0:W1:Y:S01]  /*4c20*/  SYNCS.PHASECHK.TRANS64.TRYWAIT P1, [UR6+0x38850], R7 ;  /* 0x03885007ff0075a7 */ /* 0x0000620008020146 */
[----:B------:R-:W-:Y:S05]  /*4c30*/  @!P0 BRA `(.L_x_22) ;  /* 0x0000000000048947 */ /* 0x000fea0003800000 */
[----:B------:R-:W-:Y:S01]  /*4c40*/  BPT.TRAP 0x1 ;  /* 0x000000040000795c */ /* 0x000fe20000300000 */
.L_x_22:
[----:B-1----:R-:W-:Y:S05]  /*4c50*/  @P1 BRA `(.L_x_20) ;  /* 0x0000000000081947 */ /* 0x002fea0003800000 */
[----:B------:R-:W1:Y:S02]  /*4c60*/  SYNCS.PHASECHK.TRANS64.TRYWAIT P1, [UR6+0x38850], R7 ;  /* 0x03885007ff0075a7 */ /* 0x000e640008020146 */
[----:B-1----:R-:W-:Y:S05]  /*4c70*/  @!P1 BRA `(.L_x_23) ;  /* 0x000000a000789947 */ /* 0x002fea0003800000 */
.L_x_20:
[----:B------:R-:W-:Y:S01]  /*4c80*/  UIADD3 UR6, UR39, 0x400, URZ ;  /* 0x0000040027067890 */ /* 0x000fe2000fffe03f */
[----:B------:R-:W-:Y:S01]  /*4c90*/  WARPGROUP.ARRIVE ;  /* 0x00000000000079c5 */ /* 0x000fe20000000000 */
[----:B------:R-:W-:Y:S01]  /*4ca0*/  UMOV UR7, 0x40000040 ;  /* 0x4000004000077882 */ /* 0x000fe20000000000 */
[C---:B-1----:R-:W-:Y:S01]  /*4cb0*/  FMUL.FTZ R8, R0.reuse, R152 ;  /* 0x0000009800087220 */ /* 0x042fe20000410000 */
[----:B------:R-:W-:Y:S01]  /*4cc0*/  USHF.R.U32.HI UR6, URZ, 0x4, UR6 ;  /* 0x000000043f067899 */ /* 0x000fe20008011606 */
[C---:B------:R-:W-:Y:S01]  /*4cd0*/  FMUL.FTZ R9, R0.reuse, R154 ;  /* 0x0000009a00097220 */ /* 0x040fe20000410000 */
[C---:B0-----:R-:W-:Y:S01]  /*4ce0*/  FMUL.FTZ R7, R0.reuse, R153 ;  /* 0x0000009900077220 */ /* 0x041fe20000410000 */
[C---:B------:R-:W-:Y:S01]  /*4cf0*/  FMUL.FTZ R10, R0.reuse, R155 ;  /* 0x0000009b000a7220 */ /* 0x040fe20000410000 */
[----:B------:R-:W-:Y:S01]  /*4d00*/  ULOP3.LUT UR6, UR6, 0x3fff, URZ, 0xc0, !UPT ;  /* 0x00003fff06067892 */ /* 0x000fe2000f8ec03f */
[----:B------:R-:W0:Y:S01]  /*4d10*/  MUFU.TANH R8, R8 ;  /* 0x0000000800087308 */ /* 0x000e220000002400 */
[C---:B------:R-:W-:Y:S01]  /*4d20*/  FMUL.FTZ R11, R0.reuse, R156 ;  /* 0x0000009c000b7220 */ /* 0x040fe20000410000 */
[C---:B------:R-:W-:Y:S01]  /*4d30*/  FMUL.FTZ R13, R0.reuse, R158 ;  /* 0x0000009e000d7220 */ /* 0x040fe20000410000 */
[----:B------:R-:W-:Y:S01]  /*4d40*/  ULOP3.LUT UR6, UR6, 0x10000, URZ, 0xfc, !UPT ;  /* 0x0001000006067892 */ /* 0x000fe2000f8efc3f */
[C---:B------:R-:W-:Y:S01]  /*4d50*/  FMUL.FTZ R12, R0.reuse, R157 ;  /* 0x0000009d000c7220 */ /* 0x040fe20000410000 */
[C---:B------:R-:W-:Y:S01]  /*4d60*/  FMUL.FTZ R14, R0.reuse, R159 ;  /* 0x0000009f000e7220 */ /* 0x040fe20000410000 */
[C---:B------:R-:W-:Y:S01]  /*4d70*/  FMUL.FTZ R15, R0.reuse, R160 ;  /* 0x000000a0000f7220 */ /* 0x040fe20000410000 */
[----:B------:R-:W-:Y:S01]  /*4d80*/  ULEA UR10, UR52, UR6, 0xb ;  /* 0x00000006340a7291 */ /* 0x000fe2000f8e583f */
[----:B------:R-:W1:Y:S01]  /*4d90*/  MUFU.TANH R9, R9 ;  /* 0x0000000900097308 */ /* 0x000e620000002400 */
[C---:B------:R-:W-:Y:S01]  /*4da0*/  FMUL.FTZ R21, R0.reuse, R162 ;  /* 0x000000a200157220 */ /* 0x040fe20000410000 */
[C---:B------:R-:W-:Y:S01]  /*4db0*/  FMUL.FTZ R20, R0.reuse, R161 ;  /* 0x000000a100147220 */ /* 0x040fe20000410000 */
[C---:B------:R-:W-:Y:S01]  /*4dc0*/  FMUL.FTZ R155, R0.reuse, R166 ;  /* 0x000000a6009b7220 */ /* 0x040fe20000410000 */
[C---:B------:R-:W-:Y:S01]  /*4dd0*/  FMUL.FTZ R166, R0.reuse, R177 ;  /* 0x000000b100a67220 */ /* 0x040fe20000410000 */
[C---:B------:R-:W-:Y:S01]  /*4de0*/  FMUL.FTZ R177, R0.reuse, R188 ;  /* 0x000000bc00b17220 */ /* 0x040fe20000410000 */
[----:B------:R-:W-:Y:S01]  /*4df0*/  UMOV UR6, UR10 ;  /* 0x0000000a00067c82 */ /* 0x000fe20008000000 */
[C---:B------:R-:W-:Y:S01]  /*4e00*/  FMUL.FTZ R152, R0.reuse, R163 ;  /* 0x000000a300987220 */ /* 0x040fe20000410000 */
[----:B------:R-:W-:Y:S01]  /*4e10*/  QGMMA.64x256x32.F32.E4M3.E4M3 R24, R228, gdesc[UR4], R24, gsb0 ;  /* 0x03e00004e4187df3 */ /* 0x000fe20008000818 */
[----:B------:R-:W-:Y:S01]  /*4e20*/  UIADD3 UR6, UR10, 0x2, URZ ;  /* 0x000000020a067890 */ /* 0x000fe2000fffe03f */
[----:B------:R-:W2:Y:S01]  /*4e30*/  MUFU.TANH R7, R7 ;  /* 0x0000000700077308 */ /* 0x000ea20000002400 */
[----:B------:R-:W-:Y:S01]  /*4e40*/  UMOV UR7, 0x40000040 ;  /* 0x4000004000077882 */ /* 0x000fe20000000000 */
[----:B------:R-:W-:Y:S01]  /*4e50*/  FMUL.FTZ R160, R0, R171 ;  /* 0x000000ab00a07220 */ /* 0x000fe20000410000 */
[----:B0-----:R-:W-:Y:S01]  /*4e60*/  FMNMX.FTZ R188, R8, R3, !PT ;  /* 0x0000000308bc7209 */ /* 0x001fe20007810000 */
[C---:B------:R-:W-:Y:S01]  /*4e70*/  FMUL.FTZ R153, R0.reuse, R164 ;  /* 0x000000a400997220 */ /* 0x040fe20000410000 */
[C---:B------:R-:W-:Y:S01]  /*4e80*/  FMUL.FTZ R171, R0.reuse, R182 ;  /* 0x000000b600ab7220 */ /* 0x040fe20000410000 */
[C---:B------:R-:W-:Y:S01]  /*4e90*/  FMUL.FTZ R182, R0.reuse, R193 ;  /* 0x000000c100b67220 */ /* 0x040fe20000410000 */
[----:B-1----:R-:W-:Y:S01]  /*4ea0*/  FMNMX.FTZ R193, R9, R6, !PT ;  /* 0x0000000609c17209 */ /* 0x002fe20007810000 */
[----:B------:R-:W0:Y:S01]  /*4eb0*/  MUFU.TANH R10, R10 ;  /* 0x0000000a000a7308 */ /* 0x000e220000002400 */
[C---:B------:R-:W-:Y:S01]  /*4ec0*/  FMUL.FTZ R163, R0.reuse, R174 ;  /* 0x000000ae00a37220 */ /* 0x040fe20000410000 */
[C---:B------:R-:W-:Y:S01]  /*4ed0*/  FMUL.FTZ R154, R0.reuse, R165 ;  /* 0x000000a5009a7220 */ /* 0x040fe20000410000 */
[C---:B------:R-:W-:Y:S01]  /*4ee0*/  FMUL.FTZ R174, R0.reuse, R185 ;  /* 0x000000b900ae7220 */ /* 0x040fe20000410000 */
[C---:B------:R-:W-:Y:S01]  /*4ef0*/  FMUL.FTZ R185, R0.reuse, R196 ;  /* 0x000000c400b97220 */ /* 0x040fe20000410000 */
[C---:B------:R-:W-:Y:S01]  /*4f00*/  FMUL.FTZ R156, R0.reuse, R167 ;  /* 0x000000a7009c7220 */ /* 0x040fe20000410000 */
[C---:B------:R-:W-:Y:S01]  /*4f10*/  FMUL.FTZ R162, R0.reuse, R173 ;  /* 0x000000ad00a27220 */ /* 0x040fe20000410000 */
[C---:B------:R-:W-:Y:S01]  /*4f20*/  FMUL.FTZ R157, R0.reuse, R168 ;  /* 0x000000a8009d7220 */ /* 0x040fe20000410000 */
[----:B------:R-:W1:Y:S01]  /*4f30*/  MUFU.TANH R11, R11 ;  /* 0x0000000b000b7308 */ /* 0x000e620000002400 */
[----:B--2---:R-:W-:Y:S01]  /*4f40*/  FMNMX.FTZ R188, R7, R188, !PT ;  /* 0x000000bc07bc7209 */ /* 0x004fe20007810000 */
[C---:B------:R-:W-:Y:S01]  /*4f50*/  FMUL.FTZ R173, R0.reuse, R184 ;  /* 0x000000b800ad7220 */ /* 0x040fe20000410000 */
[C---:B------:R-:W-:Y:S01]  /*4f60*/  FMUL.FTZ R184, R0.reuse, R195 ;  /* 0x000000c300b87220 */ /* 0x040fe20000410000 */
[C---:B------:R-:W-:Y:S01]  /*4f70*/  FMUL.FTZ R159, R0.reuse, R170 ;  /* 0x000000aa009f7220 */ /* 0x040fe20000410000 */
[C---:B------:R-:W-:Y:S01]  /*4f80*/  FMUL.FTZ R158, R0.reuse, R169 ;  /* 0x000000a9009e7220 */ /* 0x040fe20000410000 */
[C---:B------:R-:W-:Y:S01]  /*4f90*/  FMUL.FTZ R164, R0.reuse, R175 ;  /* 0x000000af00a47220 */ /* 0x040fe20000410000 */
[----:B------:R-:W-:Y:S01]  /*4fa0*/  FMUL.FTZ R161, R0, R172 ;  /* 0x000000ac00a17220 */ /* 0x000fe20000410000 */
[----:B------:R-:W2:Y:S01]  /*4fb0*/  MUFU.TANH R13, R13 ;  /* 0x0000000d000d7308 */ /* 0x000ea20000002400 */
[----:B0-----:R-:W-:Y:S01]  /*4fc0*/  FMNMX.FTZ R196, R10, R193, !PT ;  /* 0x000000c10ac47209 */ /* 0x001fe20007810000 */
[C---:B------:R-:W-:Y:S01]  /*4fd0*/  FMUL.FTZ R175, R0.reuse, R186 ;  /* 0x000000ba00af7220 */ /* 0x040fe20000410000 */
[C---:B------:R-:W-:Y:S01]  /*4fe0*/  FMUL.FTZ R186, R0.reuse, R197 ;  /* 0x000000c500ba7220 */ /* 0x040fe20000410000 */
[C---:B------:R-:W-:Y:S01]  /*4ff0*/  FMUL.FTZ R165, R0.reuse, R176 ;  /* 0x000000b000a57220 */ /* 0x040fe20000410000 */
[C---:B------:R-:W-:Y:S01]  /*5000*/  FMUL.FTZ R176, R0.reuse, R187 ;  /* 0x000000bb00b07220 */ /* 0x040fe20000410000 */
[C---:B------:R-:W-:Y:S01]  /*5010*/  FMUL.FTZ R187, R0.reuse, R198 ;  /* 0x000000c600bb7220 */ /* 0x040fe20000410000 */
[C---:B------:R-:W-:Y:S01]  /*5020*/  FMUL.FTZ R167, R0.reuse, R178 ;  /* 0x000000b200a77220 */ /* 0x040fe20000410000 */
[----:B------:R-:W0:Y:S01]  /*5030*/  MUFU.TANH R12, R12 ;  /* 0x0000000c000c7308 */ /* 0x000e220000002400 */
[----:B-1----:R-:W-:Y:S01]  /*5040*/  FMNMX.FTZ R193, R11, R188, !PT ;  /* 0x000000bc0bc17209 */ /* 0x002fe20007810000 */
        /* <DEDUP_REMOVED lines=17> */
[----:B------:R-:W-:-:S05]  /*5160*/  FMUL.FTZ R194, R0, R203 ;  /* 0x000000cb00c27220 */ /* 0x000fca0000410000 */
[----:B------:R-:W0:Y:S01]  /*5170*/  MUFU.TANH R21, R21 ;  /* 0x0000001500157308 */ /* 0x000e220000002400 */
[----:B-1----:R-:W-:Y:S01]  /*5180*/  FMNMX.FTZ R196, R14, R195, !PT ;  /* 0x000000c30ec47209 */ /* 0x002fe20007810000 */
[----:B------:R-:W-:-:S06]  /*5190*/  FMUL.FTZ R195, R0, R204 ;  /* 0x000000cc00c37220 */ /* 0x000fcc0000410000 */
[----:B------:R-:W1:Y:S01]  /*51a0*/  MUFU.TANH R20, R20 ;  /* 0x0000001400147308 */ /* 0x000e620000002400 */
[----:B--2---:R-:W-:-:S07]  /*51b0*/  FMNMX.FTZ R193, R15, R188, !PT ;  /* 0x000000bc0fc17209 */ /* 0x004fce0007810000 */
[----:B------:R-:W2:Y:S01]  /*51c0*/  MUFU.TANH R152, R152 ;  /* 0x0000009800987308 */ /* 0x000ea20000002400 */
[----:B0-----:R-:W-:Y:S01]  /*51d0*/  FMNMX.FTZ R197, R21, R196, !PT ;  /* 0x000000c415c57209 */ /* 0x001fe20007810000 */
[----:B------:R-:W-:-:S06]  /*51e0*/  FMUL.FTZ R196, R0, R205 ;  /* 0x000000cd00c47220 */ /* 0x000fcc0000410000 */
[----:B------:R-:W0:Y:S01]  /*51f0*/  MUFU.TANH R153, R153 ;  /* 0x0000009900997308 */ /* 0x000e220000002400 */
[----:B-1----:R-:W-:-:S07]  /*5200*/  FMNMX.FTZ R188, R20, R193, !PT ;  /* 0x000000c114bc7209 */ /* 0x002fce0007810000 */
[----:B------:R-:W1:Y:S01]  /*5210*/  MUFU.TANH R155, R155 ;  /* 0x0000009b009b7308 */ /* 0x000e620000002400 */
[----:B--2---:R-:W-:-:S07]  /*5220*/  FMNMX.FTZ R198, R152, R197, !PT ;  /* 0x000000c598c67209 */ /* 0x004fce0007810000 */
[----:B------:R-:W2:Y:S01]  /*5230*/  MUFU.TANH R154, R154 ;  /* 0x0000009a009a7308 */ /* 0x000ea20000002400 */
[----:B0-----:R-:W-:-:S07]  /*5240*/  FMNMX.FTZ R193, R153, R188, !PT ;  /* 0x000000bc99c17209 */ /* 0x001fce0007810000 */
[----:B------:R-:W0:Y:S01]  /*5250*/  MUFU.TANH R156, R156 ;  /* 0x0000009c009c7308 */ /* 0x000e220000002400 */
[----:B-1----:R-:W-:-:S07]  /*5260*/  FMNMX.FTZ R197, R155, R198, !PT ;  /* 0x000000c69bc57209 */ /* 0x002fce0007810000 */
        /* <DEDUP_REMOVED lines=8> */
[----:B--2---:R-:W-:Y:S01]  /*52f0*/  FMNMX.FTZ R199, R159, R198, !PT ;  /* 0x000000c69fc77209 */ /* 0x004fe20007810000 */
[----:B------:R-:W-:-:S06]  /*5300*/  FMUL.FTZ R198, R0, R207 ;  /* 0x000000cf00c67220 */ /* 0x000fcc0000410000 */
[----:B------:R-:W2:Y:S01]  /*5310*/  MUFU.TANH R161, R161 ;  /* 0x000000a100a17308 */ /* 0x000ea20000002400 */
[----:B0-----:R-:W-:-:S07]  /*5320*/  FMNMX.FTZ R188, R158, R193, !PT ;  /* 0x000000c19ebc7209 */ /* 0x001fce0007810000 */
        /* <DEDUP_REMOVED lines=14> */
[----:B-1----:R-:W-:Y:S01]  /*5410*/  FMNMX.FTZ R201, R167, R200, !PT ;  /* 0x000000c8a7c97209 */ /* 0x002fe20007810000 */
[----:B------:R-:W-:-:S06]  /*5420*/  FMUL.FTZ R200, R0, R209 ;  /* 0x000000d100c87220 */ /* 0x000fcc0000410000 */
        /* <DEDUP_REMOVED lines=16> */
[----:B0-----:R-:W-:Y:S01]  /*5530*/  FMNMX.FTZ R203, R175, R202, !PT ;  /* 0x000000caafcb7209 */ /* 0x001fe20007810000 */
[----:B------:R-:W-:Y:S01]  /*5540*/  FMUL.FTZ R202, R0, R211 ;  /* 0x000000d300ca7220 */ /* 0x000fe20000410000 */
[----:B------:R-:W-:Y:S02]  /*5550*/  WARPGROUP.DEPBAR.LE gsb0, 0x0 ;  /* 0x00008000000079c5 */ /* 0x000fe40000010000 */
[----:B------:R-:W-:-:S06]  /*5560*/  WARPGROUP.ARRIVE ;  /* 0x00000000000079c5 */ /* 0x000fcc0000000000 */
[----:B------:R-:W0:Y:S01]  /*5570*/  S2R R231, SR_TID.X ;  /* 0x0000000000e77919 */ /* 0x000e220000002100 */
[----:B------:R-:W3:Y:S01]  /*5580*/  MUFU.TANH R177, R177 ;  /* 0x000000b100b17308 */ /* 0x000ee20000002400 */
[----:B-1----:R-:W-:Y:S01]  /*5590*/  FMNMX.FTZ R188, R174, R193, !PT ;  /* 0x000000c1aebc7209 */ /* 0x002fe20007810000 */
[----:B------:R-:W-:Y:S01]  /*55a0*/  QGMMA.64x256x32.F32.E4M3.E4M3 R24, R216, gdesc[UR4], R24, gsb0 ;  /* 0x03e00004d8187df3 */ /* 0x000fe20008000818 */
[----:B------:R-:W-:Y:S01]  /*55b0*/  UIADD3 UR6, UR10, 0x4, URZ ;  /* 0x000000040a067890 */ /* 0x000fe2000fffe03f */
[----:B------:R-:W-:-:S04]  /*55c0*/  UMOV UR7, 0x40000040 ;  /* 0x4000004000077882 */ /* 0x000fc80000000000 */
[----:B------:R-:W1:Y:S01]  /*55d0*/  MUFU.TANH R179, R179 ;  /* 0x000000b300b37308 */ /* 0x000e620000002400 */
[----:B--2---:R-:W-:-:S07]  /*55e0*/  FMNMX.FTZ R204, R176, R203, !PT ;  /* 0x000000cbb0cc7209 */ /* 0x004fce0007810000 */
[----:B------:R-:W2:Y:S01]  /*55f0*/  MUFU.TANH R178, R178 ;  /* 0x000000b200b27308 */ /* 0x000ea20000002400 */
[----:B---3--:R-:W-:-:S07]  /*5600*/  FMNMX.FTZ R193, R177, R188, !PT ;  /* 0x000000bcb1c17209 */ /* 0x008fce0007810000 */
[----:B------:R-:W3:Y:S01]  /*5610*/  MUFU.TANH R180, R180 ;  /* 0x000000b400b47308 */ /* 0x000ee20000002400 */
[----:B-1----:R-:W-:Y:S02]  /*5620*/  FMNMX.FTZ R203, R179, R204, !PT ;  /* 0x000000ccb3cb7209 */ /* 0x002fe40007810000 */
[----:B0-----:R-:W-:-:S05]  /*5630*/  LOP3.LUT P1, RZ, R231, 0x7f, RZ, 0xc0, !PT ;  /* 0x0000007fe7ff7812 */ /* 0x001fca000782c0ff */
[----:B------:R-:W0:Y:S01]  /*5640*/  MUFU.TANH R181, R181 ;  /* 0x000000b500b57308 */ /* 0x000e220000002400 */
[----:B--2---:R-:W-:Y:S02]  /*5650*/  FMNMX.FTZ R188, R178, R193, !PT ;  /* 0x000000c1b2bc7209 */ /* 0x004fe40007810000 */
[----:B------:R-:W-:-:S05]  /*5660*/  SHF.R.U32.HI R231, RZ, 0x7, R231 ;  /* 0x00000007ffe77819 */ /* 0x000fca00000116e7 */
[----:B------:R-:W1:Y:S01]  /*5670*/  MUFU.TANH R183, R183 ;  /* 0x000000b700b77308 */ /* 0x000e620000002400 */
[----:B---3--:R-:W-:Y:S01]  /*5680*/  FMNMX.FTZ R204, R180, R203, !PT ;  /* 0x000000cbb4cc7209 */ /* 0x008fe20007810000 */
        /* <DEDUP_REMOVED lines=47> */
[----:B0-----:R-:W-:Y:S02]  /*5980*/  FMNMX.FTZ R207, R205, R208, !PT ;  /* 0x000000d0cdcf7209 */ /* 0x001fe40007810000 */
[----:B-1----:R-:W-:-:S05]  /*5990*/  FMNMX.FTZ R208, R204, R193, !PT ;  /* 0x000000c1ccd07209 */ /* 0x002fca0007810000 */
[----:B------:R-:W0:Y:S01]  /*59a0*/  SHFL.BFLY PT, R193, R208, 0x2, 0x1f ;  /* 0x0c401f00d0c17f89 */ /* 0x000e2200000e0000 */
[----:B--2---:R-:W-:-:S05]  /*59b0*/  FMNMX.FTZ R207, R206, R207, !PT ;  /* 0x000000cfcecf7209 */ /* 0x004fca0007810000 */
[----:B------:R-:W1:Y:S01]  /*59c0*/  SHFL.BFLY PT, R188, R207, 0x2, 0x1f ;  /* 0x0c401f00cfbc7f89 */ /* 0x000e6200000e0000 */
[----:B0-----:R-:W-:Y:S02]  /*59d0*/  FMNMX.FTZ R209, R208, R193, !PT ;  /* 0x000000c1d0d17209 */ /* 0x001fe40007810000 */
[----:B-1----:R-:W-:-:S03]  /*59e0*/  FMNMX.FTZ R210, R207, R188, !PT ;  /* 0x000000bccfd27209 */ /* 0x002fc60007810000 */
[----:B------:R-:W0:Y:S04]  /*59f0*/  SHFL.BFLY PT, R188, R209, 0x1, 0x1f ;  /* 0x0c201f00d1bc7f89 */ /* 0x000e2800000e0000 */
[----:B------:R-:W1:Y:S01]  /*5a00*/  SHFL.BFLY PT, R193, R210, 0x1, 0x1f ;  /* 0x0c201f00d2c17f89 */ /* 0x000e6200000e0000 */
[----:B------:R-:W-:Y:S02]  /*5a10*/  WARPGROUP.DEPBAR.LE gsb0, 0x0 ;  /* 0x00008000000079c5 */ /* 0x000fe40000010000 */
[----:B------:R-:W-:-:S06]  /*5a20*/  WARPGROUP.ARRIVE ;  /* 0x00000000000079c5 */ /* 0x000fcc0000000000 */
[----:B------:R-:W-:Y:S01]  /*5a30*/  QGMMA.64x256x32.F32.E4M3.E4M3 R24, R220, gdesc[UR4], R24, gsb0 ;  /* 0x03e00004dc187df3 */ /* 0x000fe20008000818 */
[----:B------:R-:W-:Y:S01]  /*5a40*/  UIADD3 UR6, UR10, 0x6, URZ ;  /* 0x000000060a067890 */ /* 0x000fe2000fffe03f */
[----:B------:R-:W-:Y:S01]  /*5a50*/  UMOV UR7, 0x40000040 ;  /* 0x4000004000077882 */ /* 0x000fe20000000000 */
[----:B0-----:R-:W-:Y:S02]  /*5a60*/  FMNMX.FTZ R188, R209, R188, !PT ;  /* 0x000000bcd1bc7209 */ /* 0x001fe40007810000 */
[----:B-1----:R-:W-:-:S03]  /*5a70*/  FMNMX.FTZ R193, R210, R193, !PT ;  /* 0x000000c1d2c17209 */ /* 0x002fc60007810000 */
[----:B------:R-:W-:Y:S01]  /*5a80*/  FADD.FTZ R3, -R188, R3 ;  /* 0x00000003bc037221 */ /* 0x000fe20000010100 */
[----:B------:R-:W-:Y:S02]  /*5a90*/  WARPGROUP.DEPBAR.LE gsb0, 0x0 ;  /* 0x00008000000079c5 */ /* 0x000fe40000010000 */
[----:B------:R-:W-:-:S15]  /*5aa0*/  WARPGROUP.ARRIVE ;  /* 0x00000000000079c5 */ /* 0x000fde0000000000 */
[----:B------:R-:W-:-:S02]  /*5ab0*/  NOP ;  /* 0x0000000000007918 */ /* 0x000fc40000000000 */
[----:B------:R-:W-:Y:S01]  /*5ac0*/  QGMMA.64x256x32.F32.E4M3.E4M3 R24, R224, gdesc[UR4], R24, gsb0 ;  /* 0x03e00004e0187df3 */ /* 0x000fe20008000818 */
[----:B------:R-:W-:Y:S02]  /*5ad0*/  UMOV UR6, UR50 ;  /* 0x0000003200067c82 */ /* 0x000fe40008000000 */
[----:B------:R-:W-:Y:S02]  /*5ae0*/  IMAD.U32 R207, RZ, RZ, UR6 ;  /* 0x00000006ffcf7e24 */ /* 0x000fe4000f8e00ff */
[----:B------:R-:W-:Y:S01]  /*5af0*/  FMUL.FTZ R208, R3, UR6 ;  /* 0x0000000603d07c20 */ /* 0x000fe20008410000 */
[----:B------:R-:W-:Y:S01]  /*5b00*/  FADD.FTZ R3, -R193, R6 ;  /* 0x00000006c1037221 */ /* 0x000fe20000010100 */
[----:B------:R-:W-:-:S02]  /*5b10*/  FFMA.FTZ R207, R188, R207, -8 ;  /* 0xc1000000bccf7423 */ /* 0x000fc400000100cf */
[----:B------:R0:W-:Y:S01]  /*5b20*/  MUFU.EX2 R6, R208 ;  /* 0x000000d000067308 */ /* 0x0001e20000000800 */
[----:B------:R-:W-:Y:S01]  /*5b30*/  FMUL.FTZ R3, R3, UR6 ;  /* 0x0000000603037c20 */ /* 0x000fe20008410000 */
[--C-:B------:R-:W-:Y:S01]  /*5b40*/  FFMA.FTZ R209, R8, UR6, -R207.reuse ;  /* 0x0000000608d17c23 */ /* 0x100fe200080108cf */
[----:B------:R-:W-:-:S01]  /*5b50*/  FFMA.FTZ R8, R7, UR6, -R207 ;  /* 0x0000000607087c23 */ /* 0x000fc200080108cf */
        /* <DEDUP_REMOVED lines=12> */
[----:B------:R-:W-:Y:S01]  /*5c20*/  FFMA.FTZ R190, R191, UR6, -R207 ;  /* 0x00000006bfbe7c23 */ /* 0x000fe200080108cf */
[----:B0-----:R-:W-:-:S02]  /*5c30*/  IMAD.U32 R208, RZ, RZ, UR6 ;  /* 0x00000006ffd07e24 */ /* 0x001fc4000f8e00ff */
[--C-:B------:R-:W-:Y:S01]  /*5c40*/  FFMA.FTZ R191, R195, UR6, -R207.reuse ;  /* 0x00000006c3bf7c23 */ /* 0x100fe200080108cf */
[----:B------:R-:W-:-:S01]  /*5c50*/  FFMA.FTZ R195, R199, UR6, -R207 ;  /* 0x00000006c7c37c23 */ /* 0x000fc200080108cf */
[----:B------:R-:W-:Y:S01]  /*5c60*/  FFMA.FTZ R199, R203, UR6, -R207 ;  /* 0x00000006cbc77c23 */ /* 0x000fe200080108cf */
[----:B------:R-:W-:-:S01]  /*5c70*/  FFMA.FTZ R203, R193, R208, -8 ;  /* 0xc1000000c1cb7423 */ /* 0x000fc200000100d0 */
[----:B------:R-:W0:Y:S01]  /*5c80*/  MUFU.EX2 R209, R209 ;  /* 0x000000d100d17308 */ /* 0x000e220000000800 */
[----:B------:R-:W-:-:S01]  /*5c90*/  FFMA.FTZ R12, R12, UR6, -R207 ;  /* 0x000000060c0c7c23 */ /* 0x000fc200080108cf */
[----:B------:R-:W-:Y:S01]  /*5ca0*/  FFMA.FTZ R20, R20, UR6, -R207 ;  /* 0x0000000614147c23 */ /* 0x000fe200080108cf */
[----:B------:R-:W-:-:S01]  /*5cb0*/  FFMA.FTZ R208, R9, UR6, -R203 ;  /* 0x0000000609d07c23 */ /* 0x000fc200080108cb */
[--C-:B------:R-:W-:Y:S01]  /*5cc0*/  FFMA.FTZ R9, R10, UR6, -R203.reuse ;  /* 0x000000060a097c23 */ /* 0x100fe200080108cb */
[----:B------:R-:W-:-:S01]  /*5cd0*/  FFMA.FTZ R10, R13, UR6, -R203 ;  /* 0x000000060d0a7c23 */ /* 0x000fc200080108cb */
[--C-:B------:R-:W-:Y:S01]  /*5ce0*/  FFMA.FTZ R13, R14, UR6, -R203.reuse ;  /* 0x000000060e0d7c23 */ /* 0x100fe200080108cb */
[----:B------:R-:W-:-:S01]  /*5cf0*/  FFMA.FTZ R14, R21, UR6, -R203 ;  /* 0x00000006150e7c23 */ /* 0x000fc200080108cb */
[----:B------:R-:W-:Y:S01]  /*5d00*/  MUFU.EX2 R3, R3 ;  /* 0x0000000300037308 */ /* 0x000fe20000000800 */
[----:B------:R-:W-:-:S01]  /*5d10*/  FFMA.FTZ R21, R152, UR6, -R203 ;  /* 0x0000000698157c23 */ /* 0x000fc200080108cb */
[--C-:B------:R-:W-:Y:S01]  /*5d20*/  FFMA.FTZ R152, R155, UR6, -R203.reuse ;  /* 0x000000069b987c23 */ /* 0x100fe200080108cb */
[----:B------:R-:W-:-:S01]  /*5d30*/  FFMA.FTZ R155, R156, UR6, -R203 ;  /* 0x000000069c9b7c23 */ /* 0x000fc200080108cb */
[--C-:B------:R-:W-:Y:S01]  /*5d40*/  FFMA.FTZ R156, R159, UR6, -R203.reuse ;  /* 0x000000069f9c7c23 */ /* 0x100fe200080108cb */
[----:B------:R-:W-:-:S01]  /*5d50*/  FFMA.FTZ R159, R160, UR6, -R203 ;  /* 0x00000006a09f7c23 */ /* 0x000fc200080108cb */
[----:B------:R-:W-:Y:S01]  /*5d60*/  FFMA.FTZ R154, R154, UR6, -R207 ;  /* 0x000000069a9a7c23 */ /* 0x000fe200080108cf */
[----:B------:R-:W-:-:S01]  /*5d70*/  FFMA.FTZ R160, R163, UR6, -R203 ;  /* 0x00000006a3a07c23 */ /* 0x000fc200080108cb */
[----:B------:R-:W1:Y:S01]  /*5d80*/  MUFU.EX2 R208, R208 ;  /* 0x000000d000d07308 */ /* 0x000e620000000800 */
[----:B0-----:R-:W-:-:S01]  /*5d90*/  FFMA.FTZ R5, R6, R5, R209 ;  /* 0x0000000506057223 */ /* 0x001fc200000100d1 */
[----:B------:R-:W-:Y:S01]  /*5da0*/  FFMA.FTZ R163, R164, UR6, -R203 ;  /* 0x00000006a4a37c23 */ /* 0x000fe200080108cb */
[----:B------:R-:W-:-:S01]  /*5db0*/  FFMA.FTZ R158, R158, UR6, -R207 ;  /* 0x000000069e9e7c23 */ /* 0x000fc200080108cf */
[--C-:B------:R-:W-:Y:S01]  /*5dc0*/  FFMA.FTZ R162, R162, UR6, -R207.reuse ;  /* 0x00000006a2a27c23 */ /* 0x100fe200080108cf */
[----:B------:R-:W-:-:S01]  /*5dd0*/  FFMA.FTZ R166, R166, UR6, -R207 ;  /* 0x00000006a6a67c23 */ /* 0x000fc200080108cf */
[--C-:B------:R-:W-:Y:S01]  /*5de0*/  FFMA.FTZ R170, R170, UR6, -R207.reuse ;  /* 0x00000006aaaa7c23 */ /* 0x100fe200080108cf */
[----:B------:R-:W-:-:S01]  /*5df0*/  FFMA.FTZ R174, R174, UR6, -R207 ;  /* 0x00000006aeae7c23 */ /* 0x000fc200080108cf */
[----:B------:R-:W0:Y:S01]  /*5e00*/  MUFU.EX2 R8, R8 ;  /* 0x0000000800087308 */ /* 0x000e220000000800 */
[----:B------:R-:W-:-:S01]  /*5e10*/  FFMA.FTZ R178, R178, UR6, -R207 ;  /* 0x00000006b2b27c23 */ /* 0x000fc200080108cf */
[--C-:B------:R-:W-:Y:S01]  /*5e20*/  FFMA.FTZ R182, R182, UR6, -R207.reuse ;  /* 0x00000006b6b67c23 */ /* 0x100fe200080108cf */
[----:B------:R-:W-:-:S01]  /*5e30*/  FFMA.FTZ R186, R186, UR6, -R207 ;  /* 0x00000006baba7c23 */ /* 0x000fc200080108cf */
[--C-:B------:R-:W-:Y:S01]  /*5e40*/  FFMA.FTZ R196, R196, UR6, -R207.reuse ;  /* 0x00000006c4c47c23 */ /* 0x100fe200080108cf */
[----:B------:R-:W-:-:S01]  /*5e50*/  FFMA.FTZ R200, R200, UR6, -R207 ;  /* 0x00000006c8c87c23 */ /* 0x000fc200080108cf */
[----:B------:R-:W-:Y:S01]  /*5e60*/  FFMA.FTZ R204, R204, UR6, -R207 ;  /* 0x00000006cccc7c23 */ /* 0x000fe200080108cf */
[----:B------:R-:W-:-:S01]  /*5e70*/  FFMA.FTZ R164, R167, UR6, -R203 ;  /* 0x00000006a7a47c23 */ /* 0x000fc200080108cb */
[----:B------:R-:W2:Y:S01]  /*5e80*/  MUFU.EX2 R9, R9 ;  /* 0x0000000900097308 */ /* 0x000ea20000000800 */
[----:B-1----:R-:W-:-:S01]  /*5e90*/  FFMA.FTZ R4, R3, R4, R208 ;  /* 0x0000000403047223 */ /* 0x002fc200000100d0 */
[--C-:B------:R-:W-:Y:S01]  /*5ea0*/  FFMA.FTZ R167, R168, UR6, -R203.reuse ;  /* 0x00000006a8a77c23 */ /* 0x100fe200080108cb */
[----:B------:R-:W-:-:S01]  /*5eb0*/  FFMA.FTZ R168, R171, UR6, -R203 ;  /* 0x00000006aba87c23 */ /* 0x000fc200080108cb */
[--C-:B------:R-:W-:Y:S01]  /*5ec0*/  FFMA.FTZ R171, R172, UR6, -R203.reuse ;  /* 0x00000006acab7c23 */ /* 0x100fe200080108cb */
[----:B------:R-:W-:-:S01]  /*5ed0*/  FFMA.FTZ R172, R175, UR6, -R203 ;  /* 0x00000006afac7c23 */ /* 0x000fc200080108cb */
[--C-:B------:R-:W-:Y:S01]  /*5ee0*/  FFMA.FTZ R175, R176, UR6, -R203.reuse ;  /* 0x00000006b0af7c23 */ /* 0x100fe200080108cb */
[----:B------:R-:W-:-:S01]  /*5ef0*/  FFMA.FTZ R176, R179, UR6, -R203 ;  /* 0x00000006b3b07c23 */ /* 0x000fc200080108cb */
[----:B------:R-:W1:Y:S01]  /*5f00*/  MUFU.EX2 R7, R7 ;  /* 0x0000000700077308 */ /* 0x000e620000000800 */
[----:B0-----:R-:W-:-:S01]  /*5f10*/  FADD.FTZ R210, R8, R5 ;  /* 0x0000000508d27221 */ /* 0x001fc20000010000 */
[--C-:B------:R-:W-:Y:S01]  /*5f20*/  FFMA.FTZ R179, R180, UR6, -R203.reuse ;  /* 0x00000006b4b37c23 */ /* 0x100fe200080108cb */
[----:B------:R-:W-:-:S05]  /*5f30*/  FFMA.FTZ R180, R183, UR6, -R203 ;  /* 0x00000006b7b47c23 */ /* 0x000fca00080108cb */
[----:B------:R-:W0:Y:S01]  /*5f40*/  MUFU.EX2 R10, R10 ;  /* 0x0000000a000a7308 */ /* 0x000e220000000800 */
[----:B--2---:R-:W-:-:S07]  /*5f50*/  FADD.FTZ R5, R9, R4 ;  /* 0x0000000409057221 */ /* 0x004fce0000010000 */
        /* <DEDUP_REMOVED lines=13> */
[----:B-1----:R-:W-:-:S01]  /*6030*/  FADD.FTZ R210, R20, R183 ;  /* 0x000000b714d27221 */ /* 0x002fc20000010000 */
[--C-:B------:R-:W-:Y:S01]  /*6040*/  FFMA.FTZ R183, R184, UR6, -R203.reuse ;  /* 0x00000006b8b77c23 */ /* 0x100fe200080108cb */
[----:B------:R-:W-:-:S05]  /*6050*/  FFMA.FTZ R184, R187, UR6, -R203 ;  /* 0x00000006bbb87c23 */ /* 0x000fca00080108cb */
        /* <DEDUP_REMOVED lines=15> */
[----:B--2---:R-:W-:-:S01]  /*6150*/  FADD.FTZ R210, R158, R187 ;  /* 0x000000bb9ed27221 */ /* 0x004fc20000010000 */
[----:B------:R-:W-:-:S06]  /*6160*/  FFMA.FTZ R187, R189, UR6, -R203 ;  /* 0x00000006bdbb7c23 */ /* 0x000fcc00080108cb */
        /* <DEDUP_REMOVED lines=9> */
[----:B------:R-:W-:-:S01]  /*6200*/  FFMA.FTZ R192, R194, UR6, -R203 ;  /* 0x00000006c2c07c23 */ /* 0x000fc200080108cb */
[----:B------:R-:W-:-:S04]  /*6210*/  FFMA.FTZ R194, R197, UR6, -R203 ;  /* 0x00000006c5c27c23 */ /* 0x000fc800080108cb */
        /* <DEDUP_REMOVED lines=8> */
[----:B------:R-:W-:-:S06]  /*62a0*/  WARPGROUP.DEPBAR.LE gsb0, 0x0 ;  /* 0x00008000000079c5 */ /* 0x000fcc0000010000 */
        /* <DEDUP_REMOVED lines=28> */
[----:B------:R-:W-:-:S06]  /*6470*/  IADD3 R4, -R231, 0xb, RZ ;  /* 0x0000000be7047810 */ /* 0x000fcc0007ffe1ff */
        /* <DEDUP_REMOVED lines=8> */
[----:B------:R-:W-:-:S06]  /*6500*/  FFMA.FTZ R201, R202, UR6, -R203 ;  /* 0x00000006cac97c23 */ /* 0x000fcc00080108cb */
[----:B------:R-:W1:Y:S01]  /*6510*/  MUFU.EX2 R186, R186 ;  /* 0x000000ba00ba7308 */ /* 0x000e620000000800 */
[----:B0-----:R-:W-:-:S01]  /*6520*/  FADD.FTZ R202, R184, R5 ;  /* 0x00000005b8ca7221 */ /* 0x001fc20000010000 */
[----:B------:R-:W-:-:S06]  /*6530*/  IMAD.U32 R5, RZ, RZ, UR51 ;  /* 0x00000033ff057e24 */ /* 0x000fcc000f8e00ff */
[----:B------:R-:W0:Y:S01]  /*6540*/  MUFU.EX2 R187, R187 ;  /* 0x000000bb00bb7308 */ /* 0x000e220000000800 */
[----:B--2---:R-:W-:-:S07]  /*6550*/  FADD.FTZ R207, R181, R212 ;  /* 0x000000d4b5cf7221 */ /* 0x004fce0000010000 */
[----:B------:R-:W2:Y:S01]  /*6560*/  MUFU.EX2 R185, R185 ;  /* 0x000000b900b97308 */ /* 0x000ea20000000800 */
[----:B-1----:R-:W-:-:S01]  /*6570*/  FADD.FTZ R210, R186, R207 ;  /* 0x000000cfbad27221 */ /* 0x002fc20000010000 */
[----:B------:R-:W-:Y:S01]  /*6580*/  @!P1 LEA R207, R5, UR39, 0x3 ;  /* 0x0000002705cf9c11 */ /* 0x000fe2000f8e18ff */
[----:B------:R1:W-:Y:S06]  /*6590*/  BAR.ARV R4, 0x100 ;  /* 0x000400040000751d */ /* 0x0003ec0000002000 */
[----:B------:R-:W3:Y:S01]  /*65a0*/  MUFU.EX2 R189, R189 ;  /* 0x000000bd00bd7308 */ /* 0x000ee20000000800 */
[----:B0-----:R-:W-:-:S01]  /*65b0*/  FADD.FTZ R212, R187, R202 ;  /* 0x000000cabbd47221 */ /* 0x001fc20000010000 */
[----:B------:R-:W-:Y:S01]  /*65c0*/  FFMA.FTZ R202, R205, UR6, -R203 ;  /* 0x00000006cdca7c23 */ /* 0x000fe200080108cb */
[----:B-1----:R-:W-:-:S02]  /*65d0*/  @!P1 VIADD R4, R207, 0x38840 ;  /* 0x00038840cf049836 */ /* 0x002fc40000000000 */
[----:B------:R-:W-:-:S03]  /*65e0*/  FFMA.FTZ R203, R206, UR6, -R203 ;  /* 0x00000006cecb7c23 */ /* 0x000fc600080108cb */
[----:B------:R-:W0:Y:S01]  /*65f0*/  MUFU.EX2 R190, R190 ;  /* 0x000000be00be7308 */ /* 0x000e220000000800 */
[----:B--2---:R-:W-:-:S01]  /*6600*/  FADD.FTZ R5, R185, R210 ;  /* 0x000000d2b9057221 */ /* 0x004fc20000010000 */
[----:B------:R-:W-:-:S04]  /*6610*/  @!P1 PRMT R4, RZ, 0x654, R4 ;  /* 0x00000654ff049816 */ /* 0x000fc80000000004 */
[----:B------:R1:W-:Y:S02]  /*6620*/  @!P1 SYNCS.ARRIVE.TRANS64.RED.A1T0 RZ, [R4+URZ], RZ ;  /* 0x000000ff04ff99a7 */ /* 0x0003e4000810043f */
[----:B------:R-:W2:Y:S01]  /*6630*/  MUFU.EX2 R192, R192 ;  /* 0x000000c000c07308 */ /* 0x000ea20000000800 */
[----:B---3--:R-:W-:-:S07]  /*6640*/  FADD.FTZ R205, R189, R212 ;  /* 0x000000d4bdcd7221 */ /* 0x008fce0000010000 */
[----:B------:R-:W3:Y:S01]  /*6650*/  MUFU.EX2 R191, R191 ;  /* 0x000000bf00bf7308 */ /* 0x000ee20000000800 */
[----:B0-----:R-:W-:-:S07]  /*6660*/  FADD.FTZ R210, R190, R5 ;  /* 0x00000005bed27221 */ /* 0x001fce0000010000 */
[----:B------:R-:W0:Y:S01]  /*6670*/  MUFU.EX2 R194, R194 ;  /* 0x000000c200c27308 */ /* 0x000e220000000800 */
[----:B--2---:R-:W-:-:S07]  /*6680*/  FADD.FTZ R205, R192, R205 ;  /* 0x000000cdc0cd7221 */ /* 0x004fce0000010000 */
[----:B------:R-:W1:Y:S01]  /*6690*/  MUFU.EX2 R196, R196 ;  /* 0x000000c400c47308 */ /* 0x000e620000000800 */
[----:B---3--:R-:W-:-:S07]  /*66a0*/  FADD.FTZ R5, R191, R210 ;  /* 0x000000d2bf057221 */ /* 0x008fce0000010000 */
[----:B------:R-:W2:Y:S01]  /*66b0*/  MUFU.EX2 R197, R197 ;  /* 0x000000c500c57308 */ /* 0x000ea20000000800 */
[----:B0-----:R-:W-:-:S07]  /*66c0*/  FADD.FTZ R206, R194, R205 ;  /* 0x000000cdc2ce7221 */ /* 0x001fce0000010000 */
[----:B------:R-:W0:Y:S01]  /*66d0*/  MUFU.EX2 R195, R195 ;  /* 0x000000c300c37308 */ /* 0x000e220000000800 */
[----:B-1----:R-:W-:-:S07]  /*66e0*/  FADD.FTZ R4, R196, R5 ;  /* 0x00000005c4047221 */ /* 0x002fce0000010000 */
[----:B------:R-:W1:Y:S01]  /*66f0*/  MUFU.EX2 R198, R198 ;  /* 0x000000c600c67308 */ /* 0x000e620000000800 */
[----:B--2---:R-:W-:-:S07]  /*6700*/  FADD.FTZ R5, R197, R206 ;  /* 0x000000cec5057221 */ /* 0x004fce0000010000 */
        /* <DEDUP_REMOVED lines=11> */
[----:B--2---:R-:W-:-:S01]  /*67c0*/  FADD.FTZ R4, R202, R5 ;  /* 0x00000005ca047221 */ /* 0x004fc20000010000 */
[----:B0-----:R-:W-:-:S03]  /*67d0*/  FADD.FTZ R5, R204, R205 ;  /* 0x000000cdcc057221 */ /* 0x001fc60000010000 */
[----:B-1----:R-:W-:Y:S01]  /*67e0*/  FADD.FTZ R4, R203, R4 ;  /* 0x00000004cb047221 */ /* 0x002fe20000010000 */
[----:B------:R-:W-:Y:S06]  /*67f0*/  @!P0 BRA `(.L_x_24) ;  /* 0x0000000000048947 */ /* 0x000fec0003800000 */
[----:B------:R-:W-:Y:S01]  /*6800*/  BPT.TRAP 0x1 ;  /* 0x000000040000795c */ /* 0x000fe20000300000 */
.L_x_24:
[----:B------:R-:W-:Y:S01]  /*6810*/  ULEA UR7, UR52, UR39, 0x3 ;  /* 0x0000002734077291 */ /* 0x000fe2000f8e183f */
[----:B------:R-:W-:Y:S01]  /*6820*/  ISETP.LT.AND P1, PT, RZ, UR49, PT ;  /* 0x00000031ff007c0c */ /* 0x000fe2000bf21270 */
[----:B------:R-:W-:Y:S01]  /*6830*/  UIADD3 UR10, UR49, -0x1, URZ ;  /* 0xffffffff310a7890 */ /* 0x000fe2000fffe03f */
[----:B------:R-:W-:Y:S01]  /*6840*/  F2FP.SATFINITE.E4M3.F32.PACK_AB_MERGE_C R7, R12, R7, RZ ;  /* 0x000000070c07723e */ /* 0x000fe200048070ff */
[----:B------:R-:W-:Y:S01]  /*6850*/  UIADD3 UR7, UR7, 0x38860, URZ ;  /* 0x0003886007077890 */ /* 0x000fe2000fffe03f */
[----:B------:R-:W-:Y:S01]  /*6860*/  F2FP.SATFINITE.E4M3.F32.PACK_AB_MERGE_C R10, R13, R10, RZ ;  /* 0x0000000a0d0a723e */ /* 0x000fe200048070ff */
[----:B------:R-:W-:Y:S01]  /*6870*/  UMOV UR53, UR43 ;  /* 0x0000002b00357c82 */ /* 0x000fe20008000000 */
[----:B------:R-:W-:Y:S01]  /*6880*/  F2FP.SATFINITE.E4M3.F32.PACK_AB_MERGE_C R15, R154, R15, RZ ;  /* 0x0000000f9a0f723e */ /* 0x000fe200048070ff */
[----:B------:R-:W-:Y:S01]  /*6890*/  UPRMT UR7, UR36, 0x654, UR7 ;  /* 0x0000065424077896 */ /* 0x000fe20008000007 */
[----:B------:R-:W-:Y:S01]  /*68a0*/  F2FP.SATFINITE.E4M3.F32.PACK_AB_MERGE_C R152, R155, R152, RZ ;  /* 0x000000989b98723e */ /* 0x000fe200048070ff */
[----:B------:R-:W-:Y:S01]  /*68b0*/  UMOV UR49, UR10 ;  /* 0x0000000a00317c82 */ /* 0x000fe20008000000 */
[----:B------:R-:W-:Y:S01]  /*68c0*/  F2FP.SATFINITE.E4M3.F32.PACK_AB_MERGE_C R157, R162, R157, RZ ;  /* 0x0000009da29d723e */ /* 0x000fe200048070ff */
[----:B------:R-:W-:Y:S01]  /*68d0*/  UMOV UR52, UR51 ;  /* 0x0000003300347c82 */ /* 0x000fe20008000000 */
[----:B------:R-:W-:Y:S01]  /*68e0*/  F2FP.SATFINITE.E4M3.F32.PACK_AB_MERGE_C R160, R163, R160, RZ ;  /* 0x000000a0a3a0723e */ /* 0x000fe200048070ff */
[-C--:B------:R-:W-:Y:S01]  /*68f0*/  FMUL.FTZ R24, R24, R6.reuse ;  /* 0x0000000618187220 */ /* 0x080fe20000410000 */
[----:B------:R-:W-:Y:S01]  /*6900*/  F2FP.SATFINITE.E4M3.F32.PACK_AB_MERGE_C R165, R170, R165, RZ ;  /* 0x000000a5aaa5723e */ /* 0x000fe200048070ff */
[----:B------:R-:W-:Y:S01]  /*6910*/  FMUL.FTZ R25, R25, R6 ;  /* 0x0000000619197220 */ /* 0x000fe20000410000 */
[----:B------:R-:W-:Y:S01]  /*6920*/  F2FP.SATFINITE.E4M3.F32.PACK_AB_MERGE_C R168, R171, R168, RZ ;  /* 0x000000a8aba8723e */ /* 0x000fe200048070ff */
[----:B------:R-:W-:Y:S01]  /*6930*/  SYNCS.ARRIVE.TRANS64.RED.A1T0 RZ, [UR7], RZ ;  /* 0x000000ffffff79a7 */ /* 0x000fe20008100407 */
[----:B------:R-:W-:Y:S01]  /*6940*/  F2FP.SATFINITE.E4M3.F32.PACK_AB_MERGE_C R173, R178, R173, RZ ;  /* 0x000000adb2ad723e */ /* 0x000fe200048070ff */
[----:B------:R-:W-:Y:S01]  /*6950*/  FMUL.FTZ R28, R28, R6 ;  /* 0x000000061c1c7220 */ /* 0x000fe20000410000 */
[----:B------:R-:W-:Y:S01]  /*6960*/  F2FP.SATFINITE.E4M3.F32.PACK_AB_MERGE_C R176, R179, R176, RZ ;  /* 0x000000b0b3b0723e */ /* 0x000fe200048070ff */
[-C--:B------:R-:W-:Y:S01]  /*6970*/  FMUL.FTZ R29, R29, R6.reuse ;  /* 0x000000061d1d7220 */ /* 0x080fe20000410000 */
        /* <DEDUP_REMOVED lines=65> */
[----:B------:R-:W-:Y:S01]  /*6d90*/  FMUL.FTZ R149, R149, R6 ;  /* 0x0000000695957220 */ /* 0x000fe20000410000 */
        /* <DEDUP_REMOVED lines=64> */
[----:B------:R-:W-:Y:S01]  /*71a0*/  F2FP.SATFINITE.E4M3.F32.PACK_AB_MERGE_C R228, R8, R209, R7 ;  /* 0x000000d108e4723e */ /* 0x000fe20004807007 */
[----:B------:R-:W-:Y:S01]  /*71b0*/  IMAD.MOV.U32 R6, RZ, RZ, R193 ;  /* 0x000000ffff067224 */ /* 0x000fe200078e00c1 */
[----:B------:R-:W-:Y:S01]  /*71c0*/  F2FP.SATFINITE.E4M3.F32.PACK_AB_MERGE_C R229, R9, R208, R10 ;  /* 0x000000d009e5723e */ /* 0x000fe2000480700a */
[----:B------:R-:W-:Y:S01]  /*71d0*/  IMAD.MOV.U32 R3, RZ, RZ, R188 ;  /* 0x000000ffff037224 */ /* 0x000fe200078e00bc */
[----:B------:R-:W-:-:S02]  /*71e0*/  F2FP.SATFINITE.E4M3.F32.PACK_AB_MERGE_C R230, R20, R11, R15 ;  /* 0x0000000b14e6723e */ /* 0x000fc4000480700f */
[----:B------:R-:W-:Y:S02]  /*71f0*/  F2FP.SATFINITE.E4M3.F32.PACK_AB_MERGE_C R231, R21, R14, R152 ;  /* 0x0000000e15e7723e */ /* 0x000fe40004807098 */
[----:B------:R-:W-:Y:S02]  /*7200*/  F2FP.SATFINITE.E4M3.F32.PACK_AB_MERGE_C R216, R158, R153, R157 ;  /* 0x000000999ed8723e */ /* 0x000fe4000480709d */
[----:B------:R-:W-:Y:S02]  /*7210*/  F2FP.SATFINITE.E4M3.F32.PACK_AB_MERGE_C R217, R159, R156, R160 ;  /* 0x0000009c9fd9723e */ /* 0x000fe400048070a0 */
[----:B------:R-:W-:Y:S02]  /*7220*/  F2FP.SATFINITE.E4M3.F32.PACK_AB_MERGE_C R218, R166, R161, R165 ;  /* 0x000000a1a6da723e */ /* 0x000fe400048070a5 */
[----:B------:R-:W-:Y:S02]  /*7230*/  F2FP.SATFINITE.E4M3.F32.PACK_AB_MERGE_C R219, R167, R164, R168 ;  /* 0x000000a4a7db723e */ /* 0x000fe400048070a8 */
[----:B------:R-:W-:-:S02]  /*7240*/  F2FP.SATFINITE.E4M3.F32.PACK_AB_MERGE_C R220, R174, R169, R173 ;  /* 0x000000a9aedc723e */ /* 0x000fc400048070ad */
[----:B------:R-:W-:Y:S02]  /*7250*/  F2FP.SATFINITE.E4M3.F32.PACK_AB_MERGE_C R221, R175, R172, R176 ;  /* 0x000000acafdd723e */ /* 0x000fe400048070b0 */
[----:B------:R-:W-:Y:S02]  /*7260*/  F2FP.SATFINITE.E4M3.F32.PACK_AB_MERGE_C R222, R182, R177, R181 ;  /* 0x000000b1b6de723e */ /* 0x000fe400048070b5 */
[----:B------:R-:W-:Y:S02]  /*7270*/  F2FP.SATFINITE.E4M3.F32.PACK_AB_MERGE_C R223, R183, R180, R184 ;  /* 0x000000b4b7df723e */ /* 0x000fe400048070b8 */
[----:B------:R-:W-:Y:S02]  /*7280*/  F2FP.SATFINITE.E4M3.F32.PACK_AB_MERGE_C R224, R190, R185, R191 ;  /* 0x000000b9bee0723e */ /* 0x000fe400048070bf */
[----:B------:R-:W-:Y:S02]  /*7290*/  F2FP.SATFINITE.E4M3.F32.PACK_AB_MERGE_C R225, R192, R189, R194 ;  /* 0x000000bdc0e1723e */ /* 0x000fe400048070c2 */
[----:B------:R-:W-:-:S02]  /*72a0*/  F2FP.SATFINITE.E4M3.F32.PACK_AB_MERGE_C R226, R200, R195, R199 ;  /* 0x000000c3c8e2723e */ /* 0x000fc400048070c7 */
[----:B------:R-:W-:Y:S01]  /*72b0*/  F2FP.SATFINITE.E4M3.F32.PACK_AB_MERGE_C R227, R201, R198, R202 ;  /* 0x000000c6c9e3723e */ /* 0x000fe200048070ca */
[----:B------:R-:W-:Y:S06]  /*72c0*/  @P1 BRA `(.L_x_25) ;  /* 0xffffffd400341947 */ /* 0x000fec000383ffff */
.L_x_15:
[----:B------:R-:W-:Y:S06]  /*72d0*/  BAR.ARV 0x8, 0x180 ;  /* 0x0206000000007b1d */ /* 0x000fec0000002000 */
[----:B------:R-:W-:Y:S05]  /*72e0*/  @!P0 BRA `(.L_x_26) ;  /* 0x0000000000048947 */ /* 0x000fea0003800000 */
[----:B------:R-:W-:Y:S01]  /*72f0*/  BPT.TRAP 0x1 ;  /* 0x000000040000795c */ /* 0x000fe20000300000 */
.L_x_26:
[----:B------:R-:W-:Y:S01]  /*7300*/  ULEA UR7, UR51, UR39, 0x3 ;  /* 0x0000002733077291 */ /* 0x000fe2000f8e183f */
[----:B------:R-:W-:-:S05]  /*7310*/  IMAD.U32 R0, RZ, RZ, UR43 ;  /* 0x0000002bff007e24 */ /* 0x000fca000f8e00ff */
[----:B------:R-:W-:-:S04]  /*7320*/  SHF.L.U32 R0, R0, 0x1f, RZ ;  /* 0x0000001f00007819 */ /* 0x000fc800000006ff */
[----:B------:R0:W1:Y:S01]  /*7330*/  SYNCS.PHASECHK.TRANS64.TRYWAIT P1, [UR7+0x38850], R0 ;  /* 0x03885000ff0075a7 */ /* 0x0000620008020147 */
[----:B------:R-:W-:Y:S05]  /*7340*/  @!P0 BRA `(.L_x_27) ;  /* 0x0000000000048947 */ /* 0x000fea0003800000 */
[----:B------:R-:W-:Y:S01]  /*7350*/  BPT.TRAP 0x1 ;  /* 0x000000040000795c */ /* 0x000fe20000300000 */
.L_x_27:
[----:B-1----:R-:W-:Y:S05]  /*7360*/  @P1 BRA `(.L_x_28) ;  /* 0x0000000000081947 */ /* 0x002fea0003800000 */
[----:B------:R-:W1:Y:S02]  /*7370*/  SYNCS.PHASECHK.TRANS64.TRYWAIT P1, [UR7+0x38850], R0 ;  /* 0x03885000ff0075a7 */ /* 0x000e640008020147 */
[----:B-1----:R-:W-:Y:S05]  /*7380*/  @!P1 BRA `(.L_x_29) ;  /* 0x0000007800cc9947 */ /* 0x002fea0003800000 */
.L_x_28:
[----:B------:R-:W-:Y:S01]  /*7390*/  UIADD3 UR4, UR39, 0x400, URZ ;  /* 0x0000040027047890 */ /* 0x000fe2000fffe03f */
[----:B------:R-:W-:Y:S01]  /*73a0*/  WARPGROUP.ARRIVE ;  /* 0x00000000000079c5 */ /* 0x000fe20000000000 */
[----:B------:R-:W-:Y:S01]  /*73b0*/  UMOV UR11, 0x40000040 ;  /* 0x40000040000b7882 */ /* 0x000fe20000000000 */
[----:B------:R-:W-:Y:S01]  /*73c0*/  IMAD.MOV.U32 R8, RZ, RZ, 0x3f800000 ;  /* 0x3f800000ff087424 */ /* 0x000fe200078e00ff */
[----:B------:R-:W-:-:S04]  /*73d0*/  USHF.R.U32.HI UR4, URZ, 0x4, UR4 ;  /* 0x000000043f047899 */ /* 0x000fc80008011604 */
[----:B------:R-:W-:-:S04]  /*73e0*/  ULOP3.LUT UR4, UR4, 0x3fff, URZ, 0xc0, !UPT ;  /* 0x00003fff04047892 */ /* 0x000fc8000f8ec03f */
[----:B------:R-:W-:-:S04]  /*73f0*/  ULOP3.LUT UR4, UR4, 0x10000, URZ, 0xfc, !UPT ;  /* 0x0001000004047892 */ /* 0x000fc8000f8efc3f */
[----:B------:R-:W-:-:S03]  /*7400*/  ULEA UR12, UR51, UR4, 0xb ;  /* 0x00000004330c7291 */ /* 0x000fc6000f8e583f */
[----:B------:R-:W-:Y:S02]  /*7410*/  ULDC.64 UR4, c[0x0][0x9a0] ;  /* 0x0002680000047ab9 */ /* 0x000fe40000000a00 */
[----:B------:R-:W-:Y:S02]  /*7420*/  UISETP.NE.U32.AND UP0, UPT, UR4, URZ, UPT ;  /* 0x0000003f0400728c */ /* 0x000fe4000bf05070 */
[----:B------:R-:W-:Y:S02]  /*7430*/  UMOV UR10, UR12 ;  /* 0x0000000c000a7c82 */ /* 0x000fe40008000000 */
[----:B------:R-:W-:Y:S01]  /*7440*/  QGMMA.64x256x32.F32.E4M3.E4M3 R24, R228, gdesc[UR8], R24, gsb0 ;  /* 0x03e00008e4187df3 */ /* 0x000fe20008000818 */
[----:B------:R-:W-:Y:S01]  /*7450*/  UIADD3 UR10, UR12, 0x2, URZ ;  /* 0x000000020c0a7890 */ /* 0x000fe2000fffe03f */
[----:B------:R-:W-:Y:S01]  /*7460*/  UMOV UR11, 0x40000040 ;  /* 0x40000040000b7882 */ /* 0x000fe20000000000 */
[----:B------:R-:W-:-:S06]  /*7470*/  UISETP.NE.AND.EX UP0, UPT, UR5, URZ, UPT, UP0 ;  /* 0x0000003f0500728c */ /* 0x000fcc000bf05300 */
[----:B------:R-:W-:-:S05]  /*7480*/  PLOP3.LUT P1, PT, PT, PT, UP0, 0x80, 0x0 ;  /* 0x000000000000781c */ /* 0x000fca0003f2f008 */
[----:B------:R-:W-:Y:S01]  /*7490*/  @UP0 UIADD3 UR8, -UR40, URZ, URZ ;  /* 0x0000003f28080290 */ /* 0x000fe2000fffe13f */
[----:B------:R-:W-:Y:S01]  /*74a0*/  @UP0 ULDC.64 UR14, c[0x0][0x9c8] ;  /* 0x00027200000e0ab9 */ /* 0x000fe20000000a00 */
[----:B------:R-:W-:Y:S02]  /*74b0*/  @UP0 ULDC UR9, c[0x0][0xc44] ;  /* 0x0003110000090ab9 */ /* 0x000fe40000000800 */
[----:B------:R-:W-:Y:S02]  /*74c0*/  @UP0 UIMAD UR16, UR9, UR8, UR42 ;  /* 0x00000008091002a4 */ /* 0x000fe4000f8e022a */
[----:B------:R-:W-:Y:S01]  /*74d0*/  @UP0 UIMAD.WIDE.U32 UR8, UR40, UR14, URZ ;  /* 0x0000000e280802a5 */ /* 0x000fe2000f8e003f */
[----:B------:R-:W-:Y:S02]  /*74e0*/  WARPGROUP.DEPBAR.LE gsb0, 0x0 ;  /* 0x00008000000079c5 */ /* 0x000fe40000010000 */
[----:B------:R-:W-:-:S06]  /*74f0*/  WARPGROUP.ARRIVE ;  /* 0x00000000000079c5 */ /* 0x000fcc0000000000 */
[----:B------:R-:W-:Y:S01]  /*7500*/  QGMMA.64x256x32.F32.E4M3.E4M3 R24, R216, gdesc[UR8], R24, gsb0 ;  /* 0x03e00008d8187df3 */ /* 0x000fe20008000818 */
[----:B------:R-:W-:Y:S02]  /*7510*/  @UP0 USHF.R.S32.HI UR10, URZ, 0x1f, UR40 ;  /* 0x0000001f3f0a0899 */ /* 0x000fe40008011428 */
[----:B------:R-:W-:Y:S02]  /*7520*/  @UP0 USHF.R.S32.HI UR11, URZ, 0x1f, UR16 ;  /* 0x0000001f3f0b0899 */ /* 0x000fe40008011410 */
[----:B------:R-:W-:-:S04]  /*7530*/  @UP0 UIMAD UR10, UR10, UR14, URZ ;  /* 0x0000000e0a0a02a4 */ /* 0x000fc8000f8e023f */
[----:B------:R-:W-:-:S03]  /*7540*/  @UP0 UIMAD UR10, UR40, UR15, UR10 ;  /* 0x0000000f280a02a4 */ /* 0x000fc6000f8e020a */
[----:B------:R-:W-:Y:S01]  /*7550*/  @UP0 ULDC.64 UR14, c[0x0][0x9d0] ;  /* 0x00027400000e0ab9 */ /* 0x000fe20000000a00 */
[----:B------:R-:W-:Y:S02]  /*7560*/  @UP0 UIADD3 UR9, UR9, UR10, URZ ;  /* 0x0000000a09090290 */ /* 0x000fe4000fffe03f */
[----:B------:R-:W-:Y:S02]  /*7570*/  @UP0 UIMAD UR11, UR11, UR14, URZ ;  /* 0x0000000e0b0b02a4 */ /* 0x000fe4000f8e023f */
[----:B------:R-:W-:Y:S02]  /*7580*/  UIADD3 UR10, UR12, 0x4, URZ ;  /* 0x000000040c0a7890 */ /* 0x000fe4000fffe03f */
[----:B------:R-:W-:Y:S02]  /*7590*/  @UP0 UIMAD UR13, UR16, UR15, UR11 ;  /* 0x0000000f100d02a4 */ /* 0x000fe4000f8e020b */
[----:B------:R-:W-:Y:S01]  /*75a0*/  @UP0 UIMAD.WIDE.U32 UR8, UR16, UR14, UR8 ;  /* 0x0000000e100802a5 */ /* 0x000fe2000f8e0008 */
[----:B------:R-:W-:-:S03]  /*75b0*/  UMOV UR11, 0x40000040 ;  /* 0x40000040000b7882 */ /* 0x000fc60000000000 */
[----:B------:R-:W-:Y:S02]  /*75c0*/  @UP0 UIADD3 UR9, UR9, UR13, URZ ;  /* 0x0000000d09090290 */ /* 0x000fe4000fffe03f */
[----:B------:R-:W-:-:S04]  /*75d0*/  @UP0 ULEA UR4, UP1, UR8, UR4, 0x2 ;  /* 0x0000000408040291 */ /* 0x000fc8000f82103f */
[----:B------:R-:W-:Y:S02]  /*75e0*/  @UP0 ULEA.HI.X UR5, UR8, UR5, UR9, 0x2, UP1 ;  /* 0x0000000508050291 */ /* 0x000fe400088f1409 */
[----:B------:R-:W-:-:S04]  /*75f0*/  IMAD.U32 R6, RZ, RZ, UR4 ;  /* 0x00000004ff067e24 */ /* 0x000fc8000f8e00ff */
[----:B------:R-:W-:-:S05]  /*7600*/  IMAD.U32 R7, RZ, RZ, UR5 ;  /* 0x00000005ff077e24 */ /* 0x000fca000f8e00ff */
[----:B------:R2:W3:Y:S01]  /*7610*/  @P1 LDG.E R8, desc[UR46][R6.64] ;  /* 0x0000002e06081981 */ /* 0x0004e2000c1e1900 */
[----:B------:R-:W-:Y:S02]  /*7620*/  WARPGROUP.DEPBAR.LE gsb0, 0x0 ;  /* 0x00008000000079c5 */ /* 0x000fe40000010000 */
[----:B------:R-:W-:-:S06]  /*7630*/  WARPGROUP.ARRIVE ;  /* 0x00000000000079c5 */ /* 0x000fcc0000000000 */
[----:B------:R-:W-:Y:S01]  /*7640*/  QGMMA.64x256x32.F32.E4M3.E4M3 R24, R220, gdesc[UR8], R24, gsb0 ;  /* 0x03e00008dc187df3 */ /* 0x000fe20008000818 */
[----:B------:R-:W-:Y:S01]  /*7650*/  UIADD3 UR10, UR12, 0x6, URZ ;  /* 0x000000060c0a7890 */ /* 0x000fe2000fffe03f */
[----:B------:R-:W-:Y:S01]  /*7660*/  UMOV UR11, 0x40000040 ;  /* 0x40000040000b7882 */ /* 0x000fe20000000000 */
[----:B01----:R-:W0:Y:S04]  /*7670*/  SHFL.BFLY PT, R0, R5, 0x2, 0x1f ;  /* 0x0c401f0005007f89 */ /* 0x003e2800000e0000 */
[----:B------:R-:W1:Y:S01]  /*7680*/  SHFL.BFLY PT, R9, R4, 0x2, 0x1f ;  /* 0x0c401f0004097f89 */ /* 0x000e6200000e0000 */
[----:B0-----:R-:W-:-:S01]  /*7690*/  FADD.FTZ R0, R0, R5 ;  /* 0x0000000500007221 */ /* 0x001fc20000010000 */
[----:B-1----:R-:W-:-:S04]  /*76a0*/  FADD.FTZ R9, R9, R4 ;  /* 0x0000000409097221 */ /* 0x002fc80000010000 */
[----:B------:R-:W0:Y:S04]  /*76b0*/  SHFL.BFLY PT, R3, R0, 0x1, 0x1f ;  /* 0x0c201f0000037f89 */ /* 0x000e2800000e0000 */
[----:B------:R-:W1:Y:S01]  /*76c0*/  SHFL.BFLY PT, R10, R9, 0x1, 0x1f ;  /* 0x0c201f00090a7f89 */ /* 0x000e6200000e0000 */
[----:B------:R-:W-:Y:S02]  /*76d0*/  IMAD.MOV.U32 R5, RZ, RZ, RZ ;  /* 0x000000ffff057224 */ /* 0x000fe400078e00ff */
[----:B0-----:R-:W-:Y:S01]  /*76e0*/  FADD.FTZ R11, R0, R3 ;  /* 0x00000003000b7221 */ /* 0x001fe20000010000 */
[----:B-1----:R-:W-:-:S04]  /*76f0*/  FADD.FTZ R10, R9, R10 ;  /* 0x0000000a090a7221 */ /* 0x002fc80000010000 */
[C---:B------:R-:W-:Y:S01]  /*7700*/  FSETP.NE.FTZ.AND P1, PT, R11.reuse, RZ, PT ;  /* 0x000000ff0b00720b */ /* 0x040fe20003f35000 */
[----:B------:R-:W-:Y:S01]  /*7710*/  FMUL.FTZ R12, R11, 0.00390625 ;  /* 0x3b8000000b0c7820 */ /* 0x000fe20000410000 */
[----:B------:R-:W-:-:S04]  /*7720*/  FMUL.FTZ R13, R10, 0.00390625 ;  /* 0x3b8000000a0d7820 */ /* 0x000fc80000410000 */
[----:B------:R-:W-:Y:S02]  /*7730*/  FSETP.NE.FTZ.AND P2, PT, R12, RZ, PT ;  /* 0x000000ff0c00720b */ /* 0x000fe40003f55000 */
[----:B------:R-:W-:-:S05]  /*7740*/  FSETP.NE.FTZ.AND P3, PT, R13, RZ, PT ;  /* 0x000000ff0d00720b */ /* 0x000fca0003f75000 */
[----:B------:R0:W-:Y:S01]  /*7750*/  @P1 MUFU.RCP R5, R11 ;  /* 0x0000000b00051308 */ /* 0x0001e20000001000 */
[----:B------:R-:W-:Y:S01]  /*7760*/  FSETP.NE.FTZ.AND P1, PT, R10, RZ, PT ;  /* 0x000000ff0a00720b */ /* 0x000fe20003f35000 */
[----:B------:R-:W-:-:S06]  /*7770*/  IMAD.MOV.U32 R9, RZ, RZ, RZ ;  /* 0x000000ffff097224 */ /* 0x000fcc00078e00ff */
[----:B------:R-:W1:Y:S08]  /*7780*/  @P2 MUFU.LG2 R4, R12 ;  /* 0x0000000c00042308 */ /* 0x000e700000000c00 */
[----:B--2---:R-:W2:Y:S08]  /*7790*/  @P3 MUFU.LG2 R6, R13 ;  /* 0x0000000d00063308 */ /* 0x004eb00000000c00 */
[----:B------:R-:W4:Y:S01]  /*77a0*/  @P1 MUFU.RCP R9, R10 ;  /* 0x0000000a00091308 */ /* 0x000f220000001000 */
[----:B------:R-:W-:-:S02]  /*77b0*/  IMAD.U32 R7, RZ, RZ, UR6 ;  /* 0x00000006ff077e24 */ /* 0x000fc4000f8e00ff */
[----:B------:R-:W-:Y:S01]  /*77c0*/  IMAD.U32 R14, RZ, RZ, UR6 ;  /* 0x00000006ff0e7e24 */ /* 0x000fe2000f8e00ff */
[----:B------:R-:W-:Y:S02]  /*77d0*/  WARPGROUP.DEPBAR.LE gsb0, 0x0 ;  /* 0x00008000000079c5 */ /* 0x000fe40000010000 */
[----:B------:R-:W-:-:S06]  /*77e0*/  WARPGROUP.ARRIVE ;  /* 0x00000000000079c5 */ /* 0x000fcc0000000000 */
[----:B------:R-:W-:Y:S01]  /*77f0*/  QGMMA.64x256x32.F32.E4M3.E4M3 R24, R224, gdesc[UR8], R24, gsb0 ;  /* 0x03e00008e0187df3 */ /* 0x000fe20008000818 */
[----:B------:R-:W-:Y:S01]  /*7800*/  @P2 FMUL.FTZ R7, R7, 0.69314718246459960938 ;  /* 0x3f31721807072820 */ /* 0x000fe20000410000 */
[----:B0-----:R-:W-:Y:S01]  /*7810*/  @P3 FMUL.FTZ R11, R14, 0.69314718246459960938 ;  /* 0x3f3172180e0b3820 */ /* 0x001fe20000410000 */
[----:B-1----:R-:W-:Y:S01]  /*7820*/  @P2 FMUL.FTZ R4, R4, 0.69314718246459960938 ;  /* 0x3f31721804042820 */ /* 0x002fe20000410000 */
[----:B--2---:R-:W-:Y:S01]  /*7830*/  @P3 FMUL.FTZ R6, R6, 0.69314718246459960938 ;  /* 0x3f31721806063820 */ /* 0x004fe20000410000 */
[----:B------:R-:W-:Y:S02]  /*7840*/  IMAD.MOV.U32 R3, RZ, RZ, -0x800000 ;  /* 0xff800000ff037424 */ /* 0x000fe400078e00ff */
[----:B---3--:R-:W-:Y:S01]  /*7850*/  FMUL.FTZ R158, R5, R8 ;  /* 0x00000008059e7220 */ /* 0x008fe20000410000 */
[----:B------:R-:W-:Y:S02]  /*7860*/  IMAD.MOV.U32 R0, RZ, RZ, -0x800000 ;  /* 0xff800000ff007424 */ /* 0x000fe400078e00ff */
[----:B------:R-:W-:Y:S01]  /*7870*/  @P2 FFMA.FTZ R3, R7, R188, R4 ;  /* 0x000000bc07032223 */ /* 0x000fe20000010004 */
[----:B------:R-:W-:-:S01]  /*7880*/  @P3 FFMA.FTZ R0, R11, R193, R6 ;  /* 0x000000c10b003223 */ /* 0x000fc20000010006 */
[----:B----4-:R-:W-:Y:S01]  /*7890*/  FMUL.FTZ R8, R9, R8 ;  /* 0x0000000809087220 */ /* 0x010fe20000410000 */
[----:B------:R-:W-:-:S02]  /*78a0*/  WARPGROUP.DEPBAR.LE gsb0, 0x0 ;  /* 0x00008000000079c5 */ /* 0x000fc40000010000 */
[----:B------:R-:W-:Y:S05]  /*78b0*/  @!P0 BRA `(.L_x_30) ;  /* 0x0000000000048947 */ /* 0x000fea0003800000 */
[----:B------:R-:W-:Y:S01]  /*78c0*/  BPT.TRAP 0x1 ;  /* 0x000000040000795c */ /* 0x000fe20000300000 */
.L_x_30:
[----:B------:R-:W0:Y:S01]  /*78d0*/  S2R R159, SR_TID.X ;  /* 0x00000000009f7919 */ /* 0x000e220000002100 */
[----:B------:R-:W-:Y:S01]  /*78e0*/  FMUL.FTZ R14, R73, R158 ;  /* 0x0000009e490e7220 */ /* 0x000fe20000410000 */
[-C--:B------:R-:W-:Y:S01]  /*78f0*/  FMUL.FTZ R73, R26, R8.reuse ;  /* 0x000000081a497220 */ /* 0x080fe20000410000 */
[-C--:B------:R-:W-:Y:S01]  /*7900*/  FMUL.FTZ R26, R31, R8.reuse ;  /* 0x000000081f1a7220 */ /* 0x080fe20000410000 */
[-C--:B------:R-:W-:Y:S01]  /*7910*/  FMUL.FTZ R31, R38, R8.reuse ;  /* 0x00000008261f7220 */ /* 0x080fe20000410000 */
[-C--:B------:R-:W-:Y:S01]  /*7920*/  FMUL.FTZ R38, R39, R8.reuse ;  /* 0x0000000827267220 */ /* 0x080fe20000410000 */
[----:B------:R-:W-:Y:S01]  /*7930*/  FMUL.FTZ R39, R46, R8 ;  /* 0x000000082e277220 */ /* 0x000fe20000410000 */
[----:B------:R-:W-:Y:S01]  /*7940*/  FMUL.FTZ R157, R24, R158 ;  /* 0x0000009e189d7220 */ /* 0x000fe20000410000 */
[----:B------:R-:W-:Y:S01]  /*7950*/  FMUL.FTZ R46, R47, R8 ;  /* 0x000000082f2e7220 */ /* 0x000fe20000410000 */
[----:B------:R-:W-:Y:S01]  /*7960*/  FMUL.FTZ R24, R45, R158 ;  /* 0x0000009e2d187220 */ /* 0x000fe20000410000 */
[----:B------:R-:W-:Y:S01]  /*7970*/  FMUL.FTZ R47, R54, R8 ;  /* 0x00000008362f7220 */ /* 0x000fe20000410000 */
[----:B------:R-:W-:Y:S01]  /*7980*/  FMUL.FTZ R45, R41, R158 ;  /* 0x0000009e292d7220 */ /* 0x000fe20000410000 */
[----:B------:R-:W-:Y:S01]  /*7990*/  FMUL.FTZ R54, R55, R8 ;  /* 0x0000000837367220 */ /* 0x000fe20000410000 */
[-C--:B------:R-:W-:Y:S01]  /*79a0*/  FMUL.FTZ R20, R53, R158.reuse ;  /* 0x0000009e35147220 */ /* 0x080fe20000410000 */
[----:B------:R-:W-:Y:S01]  /*79b0*/  FMUL.FTZ R41, R49, R158 ;  /* 0x0000009e31297220 */ /* 0x000fe20000410000 */
[-C--:B------:R-:W-:Y:S01]  /*79c0*/  FMUL.FTZ R55, R62, R8.reuse ;  /* 0x000000083e377220 */ /* 0x080fe20000410000 */
[-C--:B------:R-:W-:Y:S01]  /*79d0*/  FMUL.FTZ R62, R63, R8.reuse ;  /* 0x000000083f3e7220 */ /* 0x080fe20000410000 */
[-C--:B------:R-:W-:Y:S01]  /*79e0*/  FMUL.FTZ R63, R70, R8.reuse ;  /* 0x00000008463f7220 */ /* 0x080fe20000410000 */
[-C--:B------:R-:W-:Y:S01]  /*79f0*/  FMUL.FTZ R70, R71, R8.reuse ;  /* 0x0000000847467220 */ /* 0x080fe20000410000 */
[----:B------:R-:W-:Y:S01]  /*7a00*/  FMUL.FTZ R71, R78, R8 ;  /* 0x000000084e477220 */ /* 0x000fe20000410000 */
[----:B------:R-:W-:Y:S01]  /*7a10*/  F2FP.BF16.F32.PACK_AB R78, R20, R41 ;  /* 0x00000029144e723e */ /* 0x000fe200000010ff */
[----:B------:R-:W-:Y:S01]  /*7a20*/  ULDC.64 UR4, c[0x4][0x140] ;  /* 0x0100500000047ab9 */ /* 0x000fe20000000a00 */
        /* <DEDUP_REMOVED lines=9> */
[----:B------:R-:W-:Y:S01]  /*7ac0*/  FMUL.FTZ R116, R75, R8 ;  /* 0x000000084b747220 */ /* 0x000fe20000410000 */
[----:B0-----:R-:W-:-:S02]  /*7ad0*/  IMAD.SHL.U32 R20, R159, 0x4, RZ ;  /* 0x000000049f147824 */ /* 0x001fc400078e00ff */
[----:B------:R-:W-:Y:S01]  /*7ae0*/  FMUL.FTZ R117, R106, R8 ;  /* 0x000000086a757220 */ /* 0x000fe20000410000 */
[----:B------:R-:W-:Y:S01]  /*7af0*/  FMUL.FTZ R36, R44, R158 ;  /* 0x0000009e2c247220 */ /* 0x000fe20000410000 */
[-C--:B------:R-:W-:Y:S01]  /*7b00*/  FMUL.FTZ R75, R86, R8.reuse ;  /* 0x00000008564b7220 */ /* 0x080fe20000410000 */
[----:B------:R-:W-:Y:S01]  /*7b10*/  FMUL.FTZ R106, R111, R8 ;  /* 0x000000086f6a7220 */ /* 0x000fe20000410000 */
[----:B------:R-:W-:Y:S01]  /*7b20*/  LOP3.LUT R20, R20, 0xc, RZ, 0xc0, !PT ;  /* 0x0000000c14147812 */ /* 0x000fe200078ec0ff */
[-C--:B------:R-:W-:Y:S01]  /*7b30*/  FMUL.FTZ R155, R25, R158.reuse ;  /* 0x0000009e199b7220 */ /* 0x080fe20000410000 */
[-C--:B------:R-:W-:Y:S01]  /*7b40*/  FMUL.FTZ R156, R32, R158.reuse ;  /* 0x0000009e209c7220 */ /* 0x080fe20000410000 */
[-C--:B------:R-:W-:Y:S01]  /*7b50*/  FMUL.FTZ R44, R56, R158.reuse ;  /* 0x0000009e382c7220 */ /* 0x080fe20000410000 */
[----:B------:R-:W-:Y:S01]  /*7b60*/  IADD3 R20, P0, R20, UR4, RZ ;  /* 0x0000000414147c10 */ /* 0x000fe2000ff1e0ff */
[----:B------:R-:W-:Y:S01]  /*7b70*/  FMUL.FTZ R12, R84, R158 ;  /* 0x0000009e540c7220 */ /* 0x000fe20000410000 */
[-C--:B------:R-:W-:Y:S01]  /*7b80*/  FMUL.FTZ R30, R30, R8.reuse ;  /* 0x000000081e1e7220 */ /* 0x080fe20000410000 */
[-C--:B------:R-:W-:Y:S01]  /*7b90*/  FMUL.FTZ R86, R87, R8.reuse ;  /* 0x0000000857567220 */ /* 0x080fe20000410000 */
[----:B------:R-:W-:Y:S01]  /*7ba0*/  FMUL.FTZ R111, R118, R8 ;  /* 0x00000008766f7220 */ /* 0x000fe20000410000 */
[----:B------:R-:W-:Y:S01]  /*7bb0*/  F2FP.BF16.F32.PACK_AB R154, R21, R154 ;  /* 0x0000009a159a723e */ /* 0x000fe200000010ff */
        /* <DEDUP_REMOVED lines=8> */
[----:B------:R-:W-:Y:S01]  /*7c40*/  FMUL.FTZ R118, R119, R8 ;  /* 0x0000000877767220 */ /* 0x000fe20000410000 */
[----:B------:R-:W-:-:S02]  /*7c50*/  IMAD.X R21, RZ, RZ, UR5, P0 ;  /* 0x00000005ff157e24 */ /* 0x000fc400080e06ff */
        /* <DEDUP_REMOVED lines=56> */
[----:B------:R-:W-:Y:S01]  /*7fe0*/  F2FP.BF16.F32.PACK_AB R8, R30, R73 ;  /* 0x000000491e08723e */ /* 0x000fe200000010ff */
[----:B------:R-:W0:Y:S01]  /*7ff0*/  S2UR UR6, SR_SWINHI ;  /* 0x00000000000679c3 */ /* 0x000e220000002f00 */
[----:B------:R1:W2:Y:S01]  /*8000*/  LDG.E.CONSTANT R73, desc[UR46][R20.64] ;  /* 0x0000002e14497981 */ /* 0x0002a2000c1e9900 */
        /* <DEDUP_REMOVED lines=13> */
[----:B------:R-:W-:Y:S01]  /*80e0*/  F2FP.BF16.F32.PACK_AB R12, R12, R13 ;  /* 0x0000000d0c0c723e */ /* 0x000fe200000010ff */
[-C--:B------:R-:W-:Y:S01]  /*80f0*/  FMUL.FTZ R5, R68, R158.reuse ;  /* 0x0000009e44057220 */ /* 0x080fe20000410000 */
[----:B------:R-:W-:Y:S01]  /*8100*/  LOP3.LUT P0, R13, R159, 0x3, RZ, 0xc0, !PT ;  /* 0x000000039f0d7812 */ /* 0x000fe2000780c0ff */
[----:B------:R-:W-:Y:S01]  /*8110*/  FMUL.FTZ R48, R48, R158 ;  /* 0x0000009e30307220 */ /* 0x000fe20000410000 */
[----:B------:R-:W-:Y:S01]  /*8120*/  F2FP.BF16.F32.PACK_AB R15, R15, R40 ;  /* 0x000000280f0f723e */ /* 0x000fe200000010ff */
[-C--:B------:R-:W-:Y:S01]  /*8130*/  FMUL.FTZ R9, R72, R158.reuse ;  /* 0x0000009e48097220 */ /* 0x080fe20000410000 */
[----:B------:R-:W-:Y:S01]  /*8140*/  F2FP.BF16.F32.PACK_AB R108, R108, R109 ;  /* 0x0000006d6c6c723e */ /* 0x000fe200000010ff */
[----:B------:R-:W-:Y:S01]  /*8150*/  FMUL.FTZ R72, R105, R158 ;  /* 0x0000009e69487220 */ /* 0x000fe20000410000 */
[----:B------:R-:W-:Y:S01]  /*8160*/  ISETP.EQ.OR P0, PT, R13, 0x3, !P0 ;  /* 0x000000030d00780c */ /* 0x000fe20004702670 */
[----:B------:R-:W-:Y:S01]  /*8170*/  UMOV UR4, UR39 ;  /* 0x0000002700047c82 */ /* 0x000fe20008000000 */
[----:B0-----:R-:W-:Y:S01]  /*8180*/  UMOV UR5, UR6 ;  /* 0x0000000600057c82 */ /* 0x001fe20008000000 */
[----:B------:R-:W-:Y:S01]  /*8190*/  F2FP.BF16.F32.PACK_AB R113, R112, R113 ;  /* 0x000000717071723e */ /* 0x000fe200000010ff */
[----:B------:R-:W-:Y:S01]  /*81a0*/  IMAD.U32 R40, RZ, RZ, UR4 ;  /* 0x00000004ff287e24 */ /* 0x000fe2000f8e00ff */
[----:B------:R-:W-:Y:S01]  /*81b0*/  F2FP.BF16.F32.PACK_AB R99, R87, R90 ;  /* 0x0000005a5763723e */ /* 0x000fe200000010ff */
[----:B------:R-:W-:Y:S01]  /*81c0*/  IMAD.U32 R41, RZ, RZ, UR5 ;  /* 0x00000005ff297e24 */ /* 0x000fe2000f8e00ff */
[----:B------:R-:W-:Y:S01]  /*81d0*/  F2FP.BF16.F32.PACK_AB R87, R84, R85 ;  /* 0x000000555457723e */ /* 0x000fe200000010ff */
[-C--:B------:R-:W-:Y:S01]  /*81e0*/  FMUL.FTZ R37, R57, R158.reuse ;  /* 0x0000009e39257220 */ /* 0x080fe20000410000 */
[----:B------:R-:W-:Y:S01]  /*81f0*/  F2FP.BF16.F32.PACK_AB R88, R88, R89 ;  /* 0x000000595858723e */ /* 0x000fe200000010ff */
[----:B------:R-:W-:Y:S01]  /*8200*/  FMUL.FTZ R57, R100, R158 ;  /* 0x0000009e64397220 */ /* 0x000fe20000410000 */
[----:B------:R-:W-:Y:S01]  /*8210*/  F2FP.BF16.F32.PACK_AB R5, R5, R10 ;  /* 0x0000000a0505723e */ /* 0x000fe200000010ff */
[-C--:B------:R-:W-:Y:S01]  /*8220*/  FMUL.FTZ R68, R104, R158.reuse ;  /* 0x0000009e68447220 */ /* 0x080fe20000410000 */
[----:B------:R-:W-:Y:S01]  /*8230*/  F2FP.BF16.F32.PACK_AB R92, R92, R93 ;  /* 0x0000005d5c5c723e */ /* 0x000fe200000010ff */
[-C--:B------:R-:W-:Y:S01]  /*8240*/  FMUL.FTZ R100, R140, R158.reuse ;  /* 0x0000009e8c647220 */ /* 0x080fe20000410000 */
[----:B------:R-:W-:Y:S01]  /*8250*/  F2FP.BF16.F32.PACK_AB R97, R96, R97 ;  /* 0x000000616061723e */ /* 0x000fe200000010ff */
[-C--:B------:R-:W-:Y:S01]  /*8260*/  FMUL.FTZ R104, R141, R158.reuse ;  /* 0x0000009e8d687220 */ /* 0x080fe20000410000 */
[----:B------:R-:W-:Y:S01]  /*8270*/  SEL R142, R108, R113, P0 ;  /* 0x000000716c8e7207 */ /* 0x000fe20000000000 */
[----:B------:R-:W-:Y:S01]  /*8280*/  FMUL.FTZ R105, R137, R158 ;  /* 0x0000009e89697220 */ /* 0x000fe20000410000 */
[----:B------:R-:W-:Y:S01]  /*8290*/  SEL R90, R113, R108, P0 ;  /* 0x0000006c715a7207 */ /* 0x000fe20000000000 */
[----:B------:R-:W-:Y:S01]  /*82a0*/  IMAD.WIDE R112, R235, 0x2, R40 ;  /* 0x00000002eb707825 */ /* 0x000fe200078e0228 */
[----:B------:R-:W-:Y:S01]  /*82b0*/  F2FP.BF16.F32.PACK_AB R71, R71, R74 ;  /* 0x0000004a4747723e */ /* 0x000fe200000010ff */
[----:B------:R-:W-:Y:S01]  /*82c0*/  UIADD3 UR7, UR7, 0x38860, URZ ;  /* 0x0003886007077890 */ /* 0x000fe2000fffe03f */
[----:B------:R-:W-:Y:S01]  /*82d0*/  F2FP.BF16.F32.PACK_AB R10, R79, R116 ;  /* 0x000000744f0a723e */ /* 0x000fe200000010ff */
[----:B------:R-:W-:Y:S01]  /*82e0*/  ULDC.64 UR8, c[0x0][0xb90] ;  /* 0x0002e40000087ab9 */ /* 0x000fe20000000a00 */
[----:B------:R-:W-:-:S02]  /*82f0*/  F2FP.BF16.F32.PACK_AB R30, R133, R136 ;  /* 0x00000088851e723e */ /* 0x000fc400000010ff */
[----:B------:R-:W-:Y:S02]  /*8300*/  F2FP.BF16.F32.PACK_AB R29, R29, R156 ;  /* 0x0000009c1d1d723e */ /* 0x000fe400000010ff */
[----:B------:R-:W-:Y:S02]  /*8310*/  F2FP.BF16.F32.PACK_AB R63, R63, R66 ;  /* 0x000000423f3f723e */ /* 0x000fe400000010ff */
[----:B------:R-:W-:Y:S02]  /*8320*/  F2FP.BF16.F32.PACK_AB R70, R70, R67 ;  /* 0x000000434646723e */ /* 0x000fe400000010ff */
[----:B------:R-:W-:Y:S02]  /*8330*/  F2FP.BF16.F32.PACK_AB R98, R75, R82 ;  /* 0x000000524b62723e */ /* 0x000fe400000010ff */
[----:B------:R-:W-:Y:S02]  /*8340*/  F2FP.BF16.F32.PACK_AB R111, R111, R114 ;  /* 0x000000726f6f723e */ /* 0x000fe400000010ff */
[----:B------:R-:W-:-:S02]  /*8350*/  F2FP.BF16.F32.PACK_AB R25, R25, R48 ;  /* 0x000000301919723e */ /* 0x000fc400000010ff */
[----:B------:R-:W-:Y:S02]  /*8360*/  F2FP.BF16.F32.PACK_AB R27, R26, R27 ;  /* 0x0000001b1a1b723e */ /* 0x000fe400000010ff */
[----:B------:R-:W-:Y:S02]  /*8370*/  F2FP.BF16.F32.PACK_AB R4, R4, R11 ;  /* 0x0000000b0404723e */ /* 0x000fe400000010ff */
[----:B-1----:R-:W-:Y:S02]  /*8380*/  F2FP.BF16.F32.PACK_AB R20, R118, R115 ;  /* 0x000000737614723e */ /* 0x002fe400000010ff */
[----:B------:R-:W-:Y:S02]  /*8390*/  F2FP.BF16.F32.PACK_AB R102, R95, R102 ;  /* 0x000000665f66723e */ /* 0x000fe400000010ff */
[----:B------:R-:W-:Y:S02]  /*83a0*/  F2FP.BF16.F32.PACK_AB R119, R119, R122 ;  /* 0x0000007a7777723e */ /* 0x000fe400000010ff */
        /* <DEDUP_REMOVED lines=24> */
[----:B------:R-:W-:Y:S01]  /*8530*/  F2FP.BF16.F32.PACK_AB R110, R110, R117 ;  /* 0x000000756e6e723e */ /* 0x000fe200000010ff */
[----:B------:R-:W-:Y:S01]  /*8540*/  UIADD3 UR4, -UR40, URZ, URZ ;  /* 0x0000003f28047290 */ /* 0x000fe2000fffe13f */
[----:B------:R-:W-:Y:S01]  /*8550*/  SEL R136, R87, R88, P0 ;  /* 0x0000005857887207 */ /* 0x000fe20000000000 */
[----:B------:R-:W-:Y:S01]  /*8560*/  ULDC UR5, c[0x0][0xc44] ;  /* 0x0003110000057ab9 */ /* 0x000fe20000000800 */
[----:B------:R-:W-:-:S02]  /*8570*/  SEL R87, R88, R87, P0 ;  /* 0x0000005758577207 */ /* 0x000fc40000000000 */
[----:B------:R-:W-:Y:S02]  /*8580*/  SEL R138, R92, R97, P0 ;  /* 0x000000615c8a7207 */ /* 0x000fe40000000000 */
[----:B------:R-:W-:Y:S02]  /*8590*/  SEL R88, R97, R92, P0 ;  /* 0x0000005c61587207 */ /* 0x000fe40000000000 */
[----:B------:R-:W-:Y:S02]  /*85a0*/  SEL R156, R71, R10, P0 ;  /* 0x0000000a479c7207 */ /* 0x000fe40000000000 */
[----:B------:R-:W-:Y:S02]  /*85b0*/  SEL R97, R10, R71, P0 ;  /* 0x000000470a617207 */ /* 0x000fe40000000000 */
[----:B------:R-:W-:Y:S02]  /*85c0*/  IADD3 R71, P4, R112, 0xc060, RZ ;  /* 0x0000c06070477810 */ /* 0x000fe40007f9e0ff */
[----:B------:R-:W-:-:S02]  /*85d0*/  SEL R114, R29, R154, P0 ;  /* 0x0000009a1d727207 */ /* 0x000fc40000000000 */
[----:B------:R-:W-:Y:S02]  /*85e0*/  SEL R75, R154, R29, P0 ;  /* 0x0000001d9a4b7207 */ /* 0x000fe40000000000 */
[----:B------:R-:W-:Y:S02]  /*85f0*/  SEL R154, R63, R70, P0 ;  /* 0x000000463f9a7207 */ /* 0x000fe40000000000 */
[----:B------:R-:W-:Y:S02]  /*8600*/  SEL R96, R70, R63, P0 ;  /* 0x0000003f46607207 */ /* 0x000fe40000000000 */
[----:B------:R-:W-:Y:S02]  /*8610*/  LOP3.LUT R70, R71, 0x380, RZ, 0xc0, !PT ;  /* 0x0000038047467812 */ /* 0x000fe400078ec0ff */
[----:B------:R-:W-:Y:S02]  /*8620*/  F2FP.BF16.F32.PACK_AB R11, R80, R81 ;  /* 0x00000051500b723e */ /* 0x000fe400000010ff */
[----:B------:R-:W-:-:S02]  /*8630*/  SEL R118, R25, R78, P0 ;  /* 0x0000004e19767207 */ /* 0x000fc40000000000 */
[----:B------:R-:W-:Y:S02]  /*8640*/  SEL R78, R78, R25, P0 ;  /* 0x000000194e4e7207 */ /* 0x000fe40000000000 */
[----:B------:R-:W-:Y:S02]  /*8650*/  SEL R122, R5, R4, P0 ;  /* 0x00000004057a7207 */ /* 0x000fe40000000000 */
[----:B------:R-:W-:Y:S01]  /*8660*/  SEL R80, R4, R5, P0 ;  /* 0x0000000504507207 */ /* 0x000fe20000000000 */
[----:B------:R-:W-:Y:S01]  /*8670*/  IMAD R5, R22, 0x40, R2 ;  /* 0x0000004016057824 */ /* 0x000fe200078e0202 */
[----:B------:R-:W-:Y:S02]  /*8680*/  SEL R144, R8, R27, P0 ;  /* 0x0000001b08907207 */ /* 0x000fe40000000000 */
[----:B------:R-:W-:Y:S02]  /*8690*/  SEL R95, R27, R8, P0 ;  /* 0x000000081b5f7207 */ /* 0x000fe40000000000 */
[----:B------:R-:W-:-:S02]  /*86a0*/  F2FP.BF16.F32.PACK_AB R14, R94, R91 ;  /* 0x0000005b5e0e723e */ /* 0x000fc400000010ff */
[----:B------:R-:W-:Y:S02]  /*86b0*/  SHF.R.U64 R70, R70, 0x3, RZ ;  /* 0x0000000346467819 */ /* 0x000fe400000012ff */
[C---:B------:R-:W-:Y:S02]  /*86c0*/  IADD3 R29, P3, R112.reuse, 0xc040, RZ ;  /* 0x0000c040701d7810 */ /* 0x040fe40007f7e0ff */
[C---:B------:R-:W-:Y:S02]  /*86d0*/  IADD3 R27, P2, R112.reuse, 0xc020, RZ ;  /* 0x0000c020701b7810 */ /* 0x040fe40007f5e0ff */
[----:B------:R-:W-:Y:S01]  /*86e0*/  IADD3 R25, P6, R112, 0x8060, RZ ;  /* 0x0000806070197810 */ /* 0x000fe20007fde0ff */
[----:B------:R-:W-:Y:S01]  /*86f0*/  IMAD.WIDE R40, R5, 0x2, R40 ;  /* 0x0000000205287825 */ /* 0x000fe200078e0228 */
[----:B------:R-:W-:Y:S02]  /*8700*/  F2FP.BF16.F32.PACK_AB R106, R121, R124 ;  /* 0x0000007c796a723e */ /* 0x000fe400000010ff */
[----:B------:R-:W-:Y:S01]  /*8710*/  SEL R160, R99, R14, P0 ;  /* 0x0000000e63a07207 */ /* 0x000fe20000000000 */
[--C-:B------:R-:W-:Y:S01]  /*8720*/  IMAD.X R69, RZ, RZ, R113.reuse, P3 ;  /* 0x000000ffff457224 */ /* 0x100fe200018e0671 */
[----:B------:R-:W-:Y:S01]  /*8730*/  LOP3.LUT R70, R70, R71, RZ, 0x3c, !PT ;  /* 0x0000004746467212 */ /* 0x000fe200078e3cff */
[--C-:B------:R-:W-:Y:S01]  /*8740*/  IMAD.X R71, RZ, RZ, R113.reuse, P4 ;  /* 0x000000ffff477224 */ /* 0x100fe200020e0671 */
[----:B------:R-:W-:Y:S01]  /*8750*/  LOP3.LUT R4, R25, 0x380, RZ, 0xc0, !PT ;  /* 0x0000038019047812 */ /* 0x000fe200078ec0ff */
[----:B------:R-:W-:Y:S01]  /*8760*/  IMAD.X R67, RZ, RZ, R113, P2 ;  /* 0x000000ffff437224 */ /* 0x000fe200010e0671 */
[----:B------:R-:W-:-:S02]  /*8770*/  SEL R124, R6, R7, P0 ;  /* 0x00000007067c7207 */ /* 0x000fc40000000000 */
[----:B------:R-:W-:Y:S02]  /*8780*/  SEL R81, R7, R6, P0 ;  /* 0x0000000607517207 */ /* 0x000fe40000000000 */
[----:B------:R-:W-:Y:S02]  /*8790*/  SEL R126, R12, R15, P0 ;  /* 0x0000000f0c7e7207 */ /* 0x000fe40000000000 */
[----:B------:R-:W-:Y:S02]  /*87a0*/  SEL R82, R15, R12, P0 ;  /* 0x0000000c0f527207 */ /* 0x000fe40000000000 */
[----:B------:R-:W-:Y:S02]  /*87b0*/  SEL R99, R14, R99, P0 ;  /* 0x000000630e637207 */ /* 0x000fe40000000000 */
[----:B------:R-:W-:Y:S02]  /*87c0*/  LOP3.LUT R5, R112, 0x380, RZ, 0xc0, !PT ;  /* 0x0000038070057812 */ /* 0x000fe400078ec0ff */
[----:B------:R-:W-:-:S02]  /*87d0*/  F2FP.BF16.F32.PACK_AB R9, R86, R83 ;  /* 0x000000535609723e */ /* 0x000fc400000010ff */
[----:B------:R-:W-:Y:S02]  /*87e0*/  F2FP.BF16.F32.PACK_AB R57, R57, R60 ;  /* 0x0000003c3939723e */ /* 0x000fe400000010ff */
[----:B------:R-:W-:Y:S02]  /*87f0*/  F2FP.BF16.F32.PACK_AB R65, R65, R68 ;  /* 0x000000444141723e */ /* 0x000fe400000010ff */
[C---:B------:R-:W-:Y:S02]  /*8800*/  IADD3 R14, P1, R112.reuse, 0xc000, RZ ;  /* 0x0000c000700e7810 */ /* 0x040fe40007f3e0ff */
[C---:B------:R-:W-:Y:S02]  /*8810*/  IADD3 R7, P5, R112.reuse, 0x20, RZ ;  /* 0x0000002070077810 */ /* 0x040fe40007fbe0ff */
[C---:B------:R-:W-:Y:S02]  /*8820*/  IADD3 R21, P4, R112.reuse, 0x8040, RZ ;  /* 0x0000804070157810 */ /* 0x040fe40007f9e0ff */
[----:B------:R-:W-:-:S02]  /*8830*/  IADD3 R15, P3, R112, 0x8020, RZ ;  /* 0x00008020700f7810 */ /* 0x000fc40007f7e0ff */
[----:B------:R-:W-:Y:S02]  /*8840*/  IADD3 R12, P2, R112, 0x8000, RZ ;  /* 0x00008000700c7810 */ /* 0x000fe40007f5e0ff */
[----:B------:R-:W-:Y:S02]  /*8850*/  F2FP.BF16.F32.PACK_AB R101, R100, R101 ;  /* 0x000000656465723e */ /* 0x000fe400000010ff */
[----:B------:R-:W-:Y:S02]  /*8860*/  SHF.R.U64 R4, R4, 0x3, RZ ;  /* 0x0000000304047819 */ /* 0x000fe400000012ff */
[----:B------:R-:W-:Y:S02]  /*8870*/  F2FP.BF16.F32.PACK_AB R28, R129, R132 ;  /* 0x00000084811c723e */ /* 0x000fe400000010ff */
[----:B------:R-:W-:Y:S02]  /*8880*/  SEL R100, R152, R155, P0 ;  /* 0x0000009b98647207 */ /* 0x000fe40000000000 */
[----:B------:R-:W-:-:S02]  /*8890*/  SEL R74, R155, R152, P0 ;  /* 0x000000989b4a7207 */ /* 0x000fc40000000000 */
[----:B------:R-:W-:Y:S01]  /*88a0*/  SHF.R.U64 R5, R5, 0x3, RZ ;  /* 0x0000000305057819 */ /* 0x000fe200000012ff */
[--C-:B------:R-:W-:Y:S01]  /*88b0*/  IMAD.X R63, RZ, RZ, R113.reuse, P6 ;  /* 0x000000ffff3f7224 */ /* 0x100fe200030e0671 */
[----:B------:R-:W-:Y:S01]  /*88c0*/  SEL R130, R57, R64, P0 ;  /* 0x0000004039827207 */ /* 0x000fe20000000000 */
[--C-:B------:R-:W-:Y:S01]  /*88d0*/  IMAD.X R59, RZ, RZ, R113.reuse, P5 ;  /* 0x000000ffff3b7224 */ /* 0x100fe200028e0671 */
[----:B------:R-:W-:Y:S01]  /*88e0*/  SEL R84, R64, R57, P0 ;  /* 0x0000003940547207 */ /* 0x000fe20000000000 */
[--C-:B------:R-:W-:Y:S01]  /*88f0*/  IMAD.X R61, RZ, RZ, R113.reuse, P4 ;  /* 0x000000ffff3d7224 */ /* 0x100fe200020e0671 */
[----:B------:R-:W-:Y:S01]  /*8900*/  SEL R132, R65, R72, P0 ;  /* 0x0000004841847207 */ /* 0x000fe20000000000 */
[--C-:B------:R-:W-:Y:S01]  /*8910*/  IMAD.X R57, RZ, RZ, R113.reuse, P3 ;  /* 0x000000ffff397224 */ /* 0x100fe200018e0671 */
[----:B------:R-:W-:Y:S01]  /*8920*/  SEL R85, R72, R65, P0 ;  /* 0x0000004148557207 */ /* 0x000fe20000000000 */
[----:B------:R-:W-:Y:S01]  /*8930*/  IMAD.X R65, RZ, RZ, R113, P1 ;  /* 0x000000ffff417224 */ /* 0x000fe200008e0671 */
[----:B------:R-:W-:-:S02]  /*8940*/  SEL R152, R55, R62, P0 ;  /* 0x0000003e37987207 */ /* 0x000fc40000000000 */
[----:B------:R-:W-:Y:S01]  /*8950*/  SEL R94, R62, R55, P0 ;  /* 0x000000373e5e7207 */ /* 0x000fe20000000000 */
[----:B------:R-:W-:Y:S01]  /*8960*/  IMAD.X R55, RZ, RZ, R113, P2 ;  /* 0x000000ffff377224 */ /* 0x000fe200010e0671 */
[----:B------:R-:W-:Y:S02]  /*8970*/  SEL R158, R98, R9, P0 ;  /* 0x00000009629e7207 */ /* 0x000fe40000000000 */
[----:B------:R-:W-:Y:S02]  /*8980*/  SEL R134, R76, R11, P0 ;  /* 0x0000000b4c867207 */ /* 0x000fe40000000000 */
[----:B------:R-:W-:Y:S02]  /*8990*/  SEL R86, R11, R76, P0 ;  /* 0x0000004c0b567207 */ /* 0x000fe40000000000 */
[----:B------:R-:W-:Y:S02]  /*89a0*/  SEL R98, R9, R98, P0 ;  /* 0x0000006209627207 */ /* 0x000fe40000000000 */
[----:B------:R-:W-:-:S02]  /*89b0*/  IADD3 R13, P1, R112, 0x4060, RZ ;  /* 0x00004060700d7810 */ /* 0x000fc40007f3e0ff */
[C---:B------:R-:W-:Y:S02]  /*89c0*/  IADD3 R9, P6, R112.reuse, 0x40, RZ ;  /* 0x0000004070097810 */ /* 0x040fe40007fde0ff */
[C---:B------:R-:W-:Y:S02]  /*89d0*/  IADD3 R10, P5, R112.reuse, 0x4040, RZ ;  /* 0x00004040700a7810 */ /* 0x040fe40007fbe0ff */
[C---:B------:R-:W-:Y:S02]  /*89e0*/  IADD3 R8, P4, R112.reuse, 0x4020, RZ ;  /* 0x0000402070087810 */ /* 0x040fe40007f9e0ff */
[C---:B------:R-:W-:Y:S02]  /*89f0*/  IADD3 R6, P3, R112.reuse, 0x4000, RZ ;  /* 0x0000400070067810 */ /* 0x040fe40007f7e0ff */
[----:B------:R-:W-:Y:S02]  /*8a00*/  IADD3 R11, P2, R112, 0x60, RZ ;  /* 0x00000060700b7810 */ /* 0x000fe40007f5e0ff */
[----:B------:R-:W-:-:S02]  /*8a10*/  LOP3.LUT R62, R4, R25, RZ, 0x3c, !PT ;  /* 0x00000019043e7212 */ /* 0x000fc400078e3cff */
[----:B------:R-:W-:Y:S02]  /*8a20*/  LOP3.LUT R112, R5, R112, RZ, 0x3c, !PT ;  /* 0x0000007005707212 */ /* 0x000fe400078e3cff */
[----:B------:R-:W-:Y:S02]  /*8a30*/  LOP3.LUT R4, R7, 0x380, RZ, 0xc0, !PT ;  /* 0x0000038007047812 */ /* 0x000fe400078ec0ff */
[----:B------:R-:W-:Y:S02]  /*8a40*/  LOP3.LUT R5, R14, 0x380, RZ, 0xc0, !PT ;  /* 0x000003800e057812 */ /* 0x000fe400078ec0ff */
[----:B------:R-:W-:Y:S02]  /*8a50*/  F2FP.BF16.F32.PACK_AB R24, R125, R128 ;  /* 0x000000807d18723e */ /* 0x000fe400000010ff */
[----:B------:R-:W-:Y:S02]  /*8a60*/  SEL R128, R49, R56, P0 ;  /* 0x0000003831807207 */ /* 0x000fe40000000000 */
[----:B------:R-:W-:Y:S01]  /*8a70*/  SEL R83, R56, R49, P0 ;  /* 0x0000003138537207 */ /* 0x000fe20000000000 */
[----:B------:R-:W-:Y:S01]  /*8a80*/  IMAD.X R49, RZ, RZ, R113, P3 ;  /* 0x000000ffff317224 */ /* 0x000fe200018e0671 */
[----:B------:R-:W-:-:S02]  /*8a90*/  F2FP.BF16.F32.PACK_AB R32, R32, R37 ;  /* 0x000000252020723e */ /* 0x000fc400000010ff */
[----:B------:R-:W-:Y:S02]  /*8aa0*/  SHF.R.U64 R4, R4, 0x3, RZ ;  /* 0x0000000304047819 */ /* 0x000fe400000012ff */
[----:B------:R-:W-:Y:S02]  /*8ab0*/  SHF.R.U64 R5, R5, 0x3, RZ ;  /* 0x0000000305057819 */ /* 0x000fe400000012ff */
[----:B------:R-:W-:Y:S02]  /*8ac0*/  IADD3 R37, P3, R40, 0x2000, RZ ;  /* 0x0000200028257810 */ /* 0x000fe40007f7e0ff */
[----:B------:R-:W-:Y:S02]  /*8ad0*/  SEL R116, R36, R45, P0 ;  /* 0x0000002d24747207 */ /* 0x000fe40000000000 */
[----:B------:R-:W-:Y:S02]  /*8ae0*/  SEL R77, R45, R36, P0 ;  /* 0x000000242d4d7207 */ /* 0x000fe40000000000 */
[----:B------:R-:W-:-:S02]  /*8af0*/  LOP3.LUT R58, R4, R7, RZ, 0x3c, !PT ;  /* 0x00000007043a7212 */ /* 0x000fc400078e3cff */
[----:B------:R-:W-:Y:S02]  /*8b00*/  LOP3.LUT R64, R5, R14, RZ, 0x3c, !PT ;  /* 0x0000000e05407212 */ /* 0x000fe400078e3cff */
[----:B------:R-:W-:Y:S02]  /*8b10*/  LOP3.LUT R4, R9, 0x380, RZ, 0xc0, !PT ;  /* 0x0000038009047812 */ /* 0x000fe400078ec0ff */
[----:B------:R-:W-:Y:S02]  /*8b20*/  LOP3.LUT R36, R37, 0x380, RZ, 0xc0, !PT ;  /* 0x0000038025247812 */ /* 0x000fe400078ec0ff */
[----:B------:R-:W-:Y:S02]  /*8b30*/  LOP3.LUT R14, R15, 0x380, RZ, 0xc0, !PT ;  /* 0x000003800f0e7812 */ /* 0x000fe400078ec0ff */
[----:B------:R-:W-:Y:S02]  /*8b40*/  SHF.R.U64 R4, R4, 0x3, RZ ;  /* 0x0000000304047819 */ /* 0x000fe400000012ff */
[----:B------:R-:W-:-:S02]  /*8b50*/  SHF.R.U64 R36, R36, 0x3, RZ ;  /* 0x0000000324247819 */ /* 0x000fc400000012ff */
[----:B------:R-:W-:Y:S01]  /*8b60*/  SHF.R.U64 R14, R14, 0x3, RZ ;  /* 0x000000030e0e7819 */ /* 0x000fe200000012ff */
[----:B------:R-:W-:Y:S01]  /*8b70*/  IMAD.X R43, RZ, RZ, R113, P6 ;  /* 0x000000ffff2b7224 */ /* 0x000fe200030e0671 */
[----:B------:R-:W-:Y:S02]  /*8b80*/  LOP3.LUT R42, R4, R9, RZ, 0x3c, !PT ;  /* 0x00000009042a7212 */ /* 0x000fe400078e3cff */
[----:B------:R-:W-:Y:S01]  /*8b90*/  LOP3.LUT R36, R36, R37, RZ, 0x3c, !PT ;  /* 0x0000002524247212 */ /* 0x000fe200078e3cff */
[----:B------:R-:W-:Y:S01]  /*8ba0*/  IMAD.X R37, RZ, RZ, R41, P3 ;  /* 0x000000ffff257224 */ /* 0x000fe200018e0629 */
[----:B------:R-:W-:Y:S02]  /*8bb0*/  LOP3.LUT R56, R14, R15, RZ, 0x3c, !PT ;  /* 0x0000000f0e387212 */ /* 0x000fe400078e3cff */
[----:B------:R-:W-:Y:S02]  /*8bc0*/  F2FP.BF16.F32.PACK_AB R104, R104, R105 ;  /* 0x000000696868723e */ /* 0x000fe400000010ff */
[----:B------:R-:W-:-:S02]  /*8bd0*/  LOP3.LUT R5, R12, 0x380, RZ, 0xc0, !PT ;  /* 0x000003800c057812 */ /* 0x000fc400078ec0ff */
[----:B------:R-:W-:Y:S02]  /*8be0*/  IADD3 R15, P3, R40, 0x8000, RZ ;  /* 0x00008000280f7810 */ /* 0x000fe40007f7e0ff */
[----:B------:R-:W-:Y:S02]  /*8bf0*/  MOV R135, R42 ;  /* 0x0000002a00877202 */ /* 0x000fe40000000f00 */
[----:B------:R-:W-:Y:S01]  /*8c00*/  SEL R140, R101, R104, P0 ;  /* 0x00000068658c7207 */ /* 0x000fe20000000000 */
[----:B------:R-:W0:Y:S01]  /*8c10*/  LDC R42, c[0x0][0xbe8] ;  /* 0x0002fa00ff2a7b82 */ /* 0x000e220000000800 */
[----:B------:R-:W-:Y:S02]  /*8c20*/  SEL R89, R104, R101, P0 ;  /* 0x0000006568597207 */ /* 0x000fe40000000000 */
[----:B------:R-:W-:Y:S02]  /*8c30*/  SHF.R.U64 R5, R5, 0x3, RZ ;  /* 0x0000000305057819 */ /* 0x000fe400000012ff */
[----:B------:R-:W-:-:S02]  /*8c40*/  LOP3.LUT R14, R15, 0x380, RZ, 0xc0, !PT ;  /* 0x000003800f0e7812 */ /* 0x000fc400078ec0ff */
[----:B------:R-:W-:Y:S02]  /*8c50*/  F2FP.BF16.F32.PACK_AB R26, R31, R34 ;  /* 0x000000221f1a723e */ /* 0x000fe400000010ff */
[----:B------:R-:W-:Y:S02]  /*8c60*/  SEL R166, R111, R20, P0 ;  /* 0x000000146fa67207 */ /* 0x000fe40000000000 */
[----:B------:R-:W-:Y:S02]  /*8c70*/  SEL R104, R20, R111, P0 ;  /* 0x0000006f14687207 */ /* 0x000fe40000000000 */
[----:B------:R-:W-:Y:S02]  /*8c80*/  LOP3.LUT R20, R27, 0x380, RZ, 0xc0, !PT ;  /* 0x000003801b147812 */ /* 0x000fe400078ec0ff */
[----:B------:R-:W-:Y:S02]  /*8c90*/  SEL R150, R47, R54, P0 ;  /* 0x000000362f967207 */ /* 0x000fe40000000000 */
[----:B------:R-:W-:Y:S01]  /*8ca0*/  SEL R93, R54, R47, P0 ;  /* 0x0000002f365d7207 */ /* 0x000fe20000000000 */
[----:B------:R-:W-:Y:S01]  /*8cb0*/  IMAD.X R51, RZ, RZ, R113, P2 ;  /* 0x000000ffff337224 */ /* 0x000fe200010e0671 */
[----:B------:R-:W-:-:S02]  /*8cc0*/  LOP3.LUT R54, R5, R12, RZ, 0x3c, !PT ;  /* 0x0000000c05367212 */ /* 0x000fc400078e3cff */
[----:B------:R-:W-:Y:S02]  /*8cd0*/  SHF.R.U64 R14, R14, 0x3, RZ ;  /* 0x000000030e0e7819 */ /* 0x000fe400000012ff */
[----:B------:R-:W-:Y:S02]  /*8ce0*/  SEL R146, R26, R35, P0 ;  /* 0x000000231a927207 */ /* 0x000fe40000000000 */
[----:B------:R-:W-:Y:S02]  /*8cf0*/  SEL R91, R35, R26, P0 ;  /* 0x0000001a235b7207 */ /* 0x000fe40000000000 */
[----:B------:R-:W-:Y:S02]  /*8d00*/  LOP3.LUT R5, R8, 0x380, RZ, 0xc0, !PT ;  /* 0x0000038008057812 */ /* 0x000fe400078ec0ff */
[----:B------:R-:W-:Y:S02]  /*8d10*/  SHF.R.U64 R20, R20, 0x3, RZ ;  /* 0x0000000314147819 */ /* 0x000fe400000012ff */
[----:B------:R-:W-:-:S02]  /*8d20*/  IADD3 R35, P2, R40, 0x3000, RZ ;  /* 0x0000300028237810 */ /* 0x000fc40007f5e0ff */
[----:B------:R-:W-:Y:S01]  /*8d30*/  LOP3.LUT R14, R14, R15, RZ, 0x3c, !PT ;  /* 0x0000000f0e0e7212 */ /* 0x000fe200078e3cff */
[----:B------:R-:W-:Y:S01]  /*8d40*/  IMAD.X R15, RZ, RZ, R41, P3 ;  /* 0x000000ffff0f7224 */ /* 0x000fe200018e0629 */
[----:B------:R-:W-:Y:S02]  /*8d50*/  SHF.R.U64 R5, R5, 0x3, RZ ;  /* 0x0000000305057819 */ /* 0x000fe400000012ff */
[----:B------:R-:W-:Y:S02]  /*8d60*/  LOP3.LUT R66, R20, R27, RZ, 0x3c, !PT ;  /* 0x0000001b14427212 */ /* 0x000fe400078e3cff */
[----:B------:R-:W-:Y:S02]  /*8d70*/  LOP3.LUT R34, R35, 0x380, RZ, 0xc0, !PT ;  /* 0x0000038023227812 */ /* 0x000fe400078ec0ff */
[----:B------:R-:W-:Y:S02]  /*8d80*/  IADD3 R9, P3, R40, 0xe000, RZ ;  /* 0x0000e00028097810 */ /* 0x000fe40007f7e0ff */
[----:B------:R-:W-:-:S02]  /*8d90*/  LOP3.LUT R20, R21, 0x380, RZ, 0xc0, !PT ;  /* 0x0000038015147812 */ /* 0x000fc400078ec0ff */
[----:B------:R-:W-:Y:S02]  /*8da0*/  SEL R148, R39, R46, P0 ;  /* 0x0000002e27947207 */ /* 0x000fe40000000000 */
[----:B------:R-:W-:Y:S02]  /*8db0*/  SEL R92, R46, R39, P0 ;  /* 0x000000272e5c7207 */ /* 0x000fe40000000000 */
[----:B--2---:R-:W-:Y:S02]  /*8dc0*/  LOP3.LUT R43, R73, 0x2, RZ, 0x3c, !PT ;  /* 0x00000002492b7812 */ /* 0x004fe400078e3cff */
[----:B------:R-:W-:Y:S02]  /*8dd0*/  LOP3.LUT R46, R5, R8, RZ, 0x3c, !PT ;  /* 0x00000008052e7212 */ /* 0x000fe400078e3cff */
[----:B------:R-:W-:Y:S02]  /*8de0*/  SHF.R.U64 R34, R34, 0x3, RZ ;  /* 0x0000000322227819 */ /* 0x000fe400000012ff */
[----:B------:R-:W-:-:S02]  /*8df0*/  LOP3.LUT R8, R9, 0x380, RZ, 0xc0, !PT ;  /* 0x0000038009087812 */ /* 0x000fc400078ec0ff */
[----:B------:R-:W-:Y:S01]  /*8e00*/  SHF.R.U64 R20, R20, 0x3, RZ ;  /* 0x0000000314147819 */ /* 0x000fe200000012ff */
[----:B------:R-:W-:Y:S01]  /*8e10*/  SHFL.IDX PT, R114, R114, R73, 0x1c1f ;  /* 0x001c1f4972727589 */ /* 0x000fe200000e0000 */
[----:B------:R-:W-:Y:S02]  /*8e20*/  LOP3.LUT R7, R10, 0x380, RZ, 0xc0, !PT ;  /* 0x000003800a077812 */ /* 0x000fe400078ec0ff */
[----:B------:R-:W-:Y:S01]  /*8e30*/  LOP3.LUT R34, R34, R35, RZ, 0x3c, !PT ;  /* 0x0000002322227212 */ /* 0x000fe200078e3cff */
[----:B------:R-:W1:Y:S01]  /*8e40*/  SHFL.IDX PT, R75, R75, R43, 0x1c1f ;  /* 0x001c1f2b4b4b7589 */ /* 0x000e6200000e0000 */
[----:B------:R-:W-:Y:S01]  /*8e50*/  SHF.R.U64 R8, R8, 0x3, RZ ;  /* 0x0000000308087819 */ /* 0x000fe200000012ff */
[----:B------:R-:W-:Y:S01]  /*8e60*/  IMAD.X R35, RZ, RZ, R41, P2 ;  /* 0x000000ffff237224 */ /* 0x000fe200010e0629 */
[----:B------:R-:W-:Y:S02]  /*8e70*/  LOP3.LUT R60, R20, R21, RZ, 0x3c, !PT ;  /* 0x00000015143c7212 */ /* 0x000fe400078e3cff */
[----:B------:R-:W-:-:S02]  /*8e80*/  SHF.R.U64 R7, R7, 0x3, RZ ;  /* 0x0000000307077819 */ /* 0x000fc400000012ff */
[----:B------:R-:W-:Y:S01]  /*8e90*/  IADD3 R21, P2, R40, 0x9000, RZ ;  /* 0x0000900028157810 */ /* 0x000fe20007f5e0ff */
[--C-:B------:R-:W-:Y:S01]  /*8ea0*/  IMAD.X R45, RZ, RZ, R113.reuse, P5 ;  /* 0x000000ffff2d7224 */ /* 0x100fe200028e0671 */
[----:B------:R-:W-:Y:S01]  /*8eb0*/  LOP3.LUT R8, R8, R9, RZ, 0x3c, !PT ;  /* 0x0000000908087212 */ /* 0x000fe200078e3cff */
[----:B------:R-:W-:Y:S01]  /*8ec0*/  IMAD.X R47, RZ, RZ, R113, P4 ;  /* 0x000000ffff2f7224 */ /* 0x000fe200020e0671 */
[----:B------:R-:W-:Y:S01]  /*8ed0*/  LOP3.LUT R44, R7, R10, RZ, 0x3c, !PT ;  /* 0x0000000a072c7212 */ /* 0x000fe200078e3cff */
[----:B------:R-:W-:Y:S01]  /*8ee0*/  IMAD.X R9, RZ, RZ, R41, P3 ;  /* 0x000000ffff097224 */ /* 0x000fe200018e0629 */
[----:B------:R-:W-:Y:S02]  /*8ef0*/  LOP3.LUT R20, R21, 0x380, RZ, 0xc0, !PT ;  /* 0x0000038015147812 */ /* 0x000fe400078ec0ff */
[----:B0-----:R-:W-:Y:S01]  /*8f00*/  ISETP.NE.AND P3, PT, R42, 0x1, PT ;  /* 0x000000012a00780c */ /* 0x001fe20003f65270 */
[----:B------:R-:W-:Y:S01]  /*8f10*/  UPRMT UR7, UR36, 0x654, UR7 ;  /* 0x0000065424077896 */ /* 0x000fe20008000007 */
[----:B------:R-:W-:Y:S01]  /*8f20*/  IMAD.X R53, RZ, RZ, R113, P1 ;  /* 0x000000ffff357224 */ /* 0x000fe200008e0671 */
[----:B------:R-:W-:-:S02]  /*8f30*/  MOV R105, R112 ;  /* 0x0000007000697202 */ /* 0x000fc40000000f00 */
[----:B------:R-:W-:Y:S02]  /*8f40*/  MOV R60, R60 ;  /* 0x0000003c003c7202 */ /* 0x000fe40000000f00 */
[----:B------:R-:W-:Y:S02]  /*8f50*/  LOP3.LUT R5, R6, 0x380, RZ, 0xc0, !PT ;  /* 0x0000038006057812 */ /* 0x000fe400078ec0ff */
[----:B------:R-:W-:Y:S01]  /*8f60*/  LOP3.LUT R4, R11, 0x380, RZ, 0xc0, !PT ;  /* 0x000003800b047812 */ /* 0x000fe200078ec0ff */
[----:B------:R-:W-:Y:S01]  /*8f70*/  SHFL.IDX PT, R144, R144, R73, 0x1c1f ;  /* 0x001c1f4990907589 */ /* 0x000fe200000e0000 */
[----:B------:R-:W-:Y:S01]  /*8f80*/  SHF.R.U64 R20, R20, 0x3, RZ ;  /* 0x0000000314147819 */ /* 0x000fe200000012ff */
[----:B------:R-:W-:Y:S01]  /*8f90*/  SYNCS.ARRIVE.TRANS64.RED.A1T0 RZ, [UR7], RZ ;  /* 0x000000ffffff79a7 */ /* 0x000fe20008100407 */
[----:B------:R-:W-:Y:S02]  /*8fa0*/  MOV R61, R56 ;  /* 0x00000038003d7202 */ /* 0x000fe40000000f00 */
[----:B------:R-:W-:-:S02]  /*8fb0*/  MOV R112, R44 ;  /* 0x0000002c00707202 */ /* 0x000fc40000000f00 */
[----:B------:R-:W-:Y:S01]  /*8fc0*/  MOV R113, R46 ;  /* 0x0000002e00717202 */ /* 0x000fe20000000f00 */
[----:B------:R0:W-:Y:S01]  /*8fd0*/  SHFL.IDX PT, R45, R74, R43, 0x1c1f ;  /* 0x001c1f2b4a2d7589 */ /* 0x0001e200000e0000 */
[----:B------:R-:W2:Y:S03]  /*8fe0*/  LDC R56, c[0x0][0xc38] ;  /* 0x00030e00ff387b82 */ /* 0x000ea60000000800 */
[----:B------:R-:W3:Y:S01]  /*8ff0*/  SHFL.IDX PT, R46, R100, R73, 0x1c1f ;  /* 0x001c1f49642e7589 */ /* 0x000ee200000e0000 */
[----:B------:R-:W-:Y:S02]  /*9000*/  SEL R172, R123, R24, P0 ;  /* 0x000000187bac7207 */ /* 0x000fe40000000000 */
[----:B------:R-:W-:Y:S01]  /*9010*/  SEL R108, R24, R123, P0 ;  /* 0x0000007b186c7207 */ /* 0x000fe20000000000 */
[----:B------:R-:W4:Y:S01]  /*9020*/  SHFL.IDX PT, R95, R95, R43, 0x1c1f ;  /* 0x001c1f2b5f5f7589 */ /* 0x000f2200000e0000 */
[----:B------:R-:W-:Y:S01]  /*9030*/  LOP3.LUT R24, R29, 0x380, RZ, 0xc0, !PT ;  /* 0x000003801d187812 */ /* 0x000fe200078ec0ff */
[----:B0-----:R-:W0:Y:S01]  /*9040*/  @P3 LDC R74, c[0x0][0xbec] ;  /* 0x0002fb00ff4a3b82 */ /* 0x001e220000000800 */
[----:B------:R-:W-:Y:S01]  /*9050*/  SHF.R.U64 R5, R5, 0x3, RZ ;  /* 0x0000000305057819 */ /* 0x000fe200000012ff */
[----:B------:R-:W-:Y:S01]  /*9060*/  SHFL.IDX PT, R116, R116, R73, 0x1c1f ;  /* 0x001c1f4974747589 */ /* 0x000fe200000e0000 */
[----:B------:R-:W-:-:S02]  /*9070*/  SHF.R.U64 R4, R4, 0x3, RZ ;  /* 0x0000000304047819 */ /* 0x000fc400000012ff */
[----:B------:R-:W-:Y:S01]  /*9080*/  LOP3.LUT R20, R20, R21, RZ, 0x3c, !PT ;  /* 0x0000001514147212 */ /* 0x000fe200078e3cff */
[----:B------:R-:W4:Y:S01]  /*9090*/  SHFL.IDX PT, R77, R77, R43, 0x1c1f ;  /* 0x001c1f2b4d4d7589 */ /* 0x000f2200000e0000 */
[----:B------:R-:W-:Y:S01]  /*90a0*/  IMAD.X R21, RZ, RZ, R41, P2 ;  /* 0x000000ffff157224 */ /* 0x000fe200010e0629 */
[----:B------:R-:W-:Y:S02]  /*90b0*/  IADD3 R101, P2, R40, 0xf000, RZ ;  /* 0x0000f00028657810 */ /* 0x000fe40007f5e0ff */
[----:B------:R-:W-:Y:S02]  /*90c0*/  SHF.R.U64 R24, R24, 0x3, RZ ;  /* 0x0000000318187819 */ /* 0x000fe400000012ff */
[----:B------:R-:W-:Y:S02]  /*90d0*/  LOP3.LUT R48, R5, R6, RZ, 0x3c, !PT ;  /* 0x0000000605307212 */ /* 0x000fe400078e3cff */
[----:B------:R-:W-:Y:S02]  /*90e0*/  LOP3.LUT R50, R4, R11, RZ, 0x3c, !PT ;  /* 0x0000000b04327212 */ /* 0x000fe400078e3cff */
[----:B------:R-:W-:-:S02]  /*90f0*/  LOP3.LUT R10, R101, 0x380, RZ, 0xc0, !PT ;  /* 0x00000380650a7812 */ /* 0x000fc400078ec0ff */
[----:B------:R-:W-:Y:S02]  /*9100*/  SEL R162, R102, R103, P0 ;  /* 0x0000006766a27207 */ /* 0x000fe40000000000 */
[----:B------:R-:W-:Y:S02]  /*9110*/  SEL R174, R131, R30, P0 ;  /* 0x0000001e83ae7207 */ /* 0x000fe40000000000 */
[----:B------:R-:W-:Y:S02]  /*9120*/  SEL R111, R30, R131, P0 ;  /* 0x000000831e6f7207 */ /* 0x000fe40000000000 */
[----:B------:R-:W-:Y:S02]  /*9130*/  SEL R102, R103, R102, P0 ;  /* 0x0000006667667207 */ /* 0x000fe40000000000 */
[----:B------:R-:W-:Y:S02]  /*9140*/  LOP3.LUT R68, R24, R29, RZ, 0x3c, !PT ;  /* 0x0000001d18447212 */ /* 0x000fe400078e3cff */
[----:B------:R-:W-:-:S02]  /*9150*/  MOV R131, R48 ;  /* 0x0000003000837202 */ /* 0x000fc40000000f00 */
[----:B------:R-:W-:Y:S02]  /*9160*/  MOV R133, R50 ;  /* 0x0000003200857202 */ /* 0x000fe40000000f00 */
[----:B------:R-:W-:Y:S02]  /*9170*/  SEL R120, R33, R32, P0 ;  /* 0x0000002021787207 */ /* 0x000fe40000000000 */
[----:B------:R-:W-:Y:S02]  /*9180*/  SEL R164, R110, R107, P0 ;  /* 0x0000006b6ea47207 */ /* 0x000fe40000000000 */
[----:B------:R-:W-:Y:S02]  /*9190*/  SEL R103, R107, R110, P0 ;  /* 0x0000006e6b677207 */ /* 0x000fe40000000000 */
[----:B------:R-:W-:Y:S02]  /*91a0*/  SEL R168, R119, R106, P0 ;  /* 0x0000006a77a87207 */ /* 0x000fe40000000000 */
[----:B------:R-:W-:-:S02]  /*91b0*/  MOV R62, R62 ;  /* 0x0000003e003e7202 */ /* 0x000fc40000000f00 */
[----:B-1----:R-:W-:Y:S02]  /*91c0*/  SEL R48, R114, R75, P0 ;  /* 0x0000004b72307207 */ /* 0x002fe40000000000 */
[----:B------:R-:W-:Y:S01]  /*91d0*/  SEL R50, R75, R114, P0 ;  /* 0x000000724b327207 */ /* 0x000fe20000000000 */
[----:B------:R-:W-:Y:S01]  /*91e0*/  SHFL.IDX PT, R146, R146, R73, 0x1c1f ;  /* 0x001c1f4992927589 */ /* 0x000fe200000e0000 */
[----:B------:R-:W-:Y:S01]  /*91f0*/  SEL R79, R32, R33, P0 ;  /* 0x00000021204f7207 */ /* 0x000fe20000000000 */
[----:B------:R-:W1:Y:S01]  /*9200*/  @P3 LDC R75, c[0x0][0xbf0] ;  /* 0x0002fc00ff4b3b82 */ /* 0x000e620000000800 */
[----:B------:R-:W-:Y:S01]  /*9210*/  SEL R106, R106, R119, P0 ;  /* 0x000000776a6a7207 */ /* 0x000fe20000000000 */
[----:B------:R-:W-:Y:S01]  /*9220*/  SHFL.IDX PT, R148, R148, R73, 0x1c1f ;  /* 0x001c1f4994947589 */ /* 0x000fe200000e0000 */
[----:B------:R-:W-:Y:S02]  /*9230*/  SEL R170, R127, R28, P0 ;  /* 0x0000001c7faa7207 */ /* 0x000fe40000000000 */
[----:B------:R-:W-:Y:S01]  /*9240*/  SEL R110, R28, R127, P0 ;  /* 0x0000007f1c6e7207 */ /* 0x000fe20000000000 */
[----:B------:R-:W0:Y:S01]  /*9250*/  SHFL.IDX PT, R91, R91, R43, 0x1c1f ;  /* 0x001c1f2b5b5b7589 */ /* 0x000e2200000e0000 */
[----:B------:R-:W-:-:S02]  /*9260*/  SHF.R.U64 R10, R10, 0x3, RZ ;  /* 0x000000030a0a7819 */ /* 0x000fc400000012ff */
[----:B------:R-:W-:Y:S02]  /*9270*/  MOV R63, R54 ;  /* 0x00000036003f7202 */ /* 0x000fe40000000f00 */
[----:B------:R-:W-:Y:S01]  /*9280*/  LOP3.LUT R12, R13, 0x380, RZ, 0xc0, !PT ;  /* 0x000003800d0c7812 */ /* 0x000fe200078ec0ff */
[----:B------:R-:W0:Y:S01]  /*9290*/  SHFL.IDX PT, R55, R92, R43, 0x1c1f ;  /* 0x001c1f2b5c377589 */ /* 0x000e2200000e0000 */
[----:B------:R-:W-:Y:S02]  /*92a0*/  IADD3 R39, P4, R40, 0x1000, RZ ;  /* 0x0000100028277810 */ /* 0x000fe40007f9e0ff */
[----:B------:R-:W-:Y:S01]  /*92b0*/  MOV R76, R68 ;  /* 0x00000044004c7202 */ /* 0x000fe20000000f00 */
[----:B------:R-:W-:Y:S01]  /*92c0*/  SHFL.IDX PT, R118, R118, R73, 0x1c1f ;  /* 0x001c1f4976767589 */ /* 0x000fe200000e0000 */
[----:B------:R-:W-:Y:S02]  /*92d0*/  MOV R68, R66 ;  /* 0x0000004200447202 */ /* 0x000fe40000000f00 */
[----:B------:R-:W-:Y:S01]  /*92e0*/  LOP3.LUT R10, R10, R101, RZ, 0x3c, !PT ;  /* 0x000000650a0a7212 */ /* 0x000fe200078e3cff */
[----:B------:R-:W-:Y:S01]  /*92f0*/  SHFL.IDX PT, R67, R132, R73, 0x1c1f ;  /* 0x001c1f4984437589 */ /* 0x000fe200000e0000 */
[----:B------:R-:W-:-:S02]  /*9300*/  MOV R72, R70 ;  /* 0x0000004600487202 */ /* 0x000fc40000000f00 */
[----:B------:R-:W-:Y:S01]  /*9310*/  MOV R69, R64 ;  /* 0x0000004000457202 */ /* 0x000fe20000000f00 */
[----:B------:R-:W-:Y:S01]  /*9320*/  SHFL.IDX PT, R100, R134, R73, 0x1c1f ;  /* 0x001c1f4986647589 */ /* 0x000fe200000e0000 */
[----:B------:R-:W-:Y:S02]  /*9330*/  SHF.R.U64 R12, R12, 0x3, RZ ;  /* 0x000000030c0c7819 */ /* 0x000fe400000012ff */
[----:B------:R-:W-:Y:S01]  /*9340*/  LOP3.LUT R38, R39, 0x380, RZ, 0xc0, !PT ;  /* 0x0000038027267812 */ /* 0x000fe200078ec0ff */
[----:B------:R-:W1:Y:S04]  /*9350*/  SHFL.IDX PT, R57, R78, R43, 0x1c1f ;  /* 0x001c1f2b4e397589 */ /* 0x000e6800000e0000 */
[----:B------:R-:W-:Y:S04]  /*9360*/  SHFL.IDX PT, R120, R120, R73, 0x1c1f ;  /* 0x001c1f4978787589 */ /* 0x000fe800000e0000 */
        /* <DEDUP_REMOVED lines=24> */
[----:B------:R-:W1:Y:S01]  /*94f0*/  SHFL.IDX PT, R93, R93, R43, 0x1c1f ;  /* 0x001c1f2b5d5d7589 */ /* 0x000e6200000e0000 */
[----:B------:R-:W-:-:S03]  /*9500*/  LOP3.LUT R52, R12, R13, RZ, 0x3c, !PT ;  /* 0x0000000d0c347212 */ /* 0x000fc600078e3cff */
[----:B------:R-:W1:Y:S01]  /*9510*/  SHFL.IDX PT, R79, R79, R43, 0x1c1f ;  /* 0x001c1f2b4f4f7589 */ /* 0x000e6200000e0000 */
[----:B------:R-:W-:-:S03]  /*9520*/  SHF.R.U64 R38, R38, 0x3, RZ ;  /* 0x0000000326267819 */ /* 0x000fc600000012ff */
        /* <DEDUP_REMOVED lines=9> */
[----:B------:R-:W1:Y:S04]  /*95c0*/  SHFL.IDX PT, R125, R94, R43, 0x1c1f ;  /* 0x001c1f2b5e7d7589 */ /* 0x000e6800000e0000 */
[----:B------:R-:W1:Y:S04]  /*95d0*/  SHFL.IDX PT, R85, R96, R43, 0x1c1f ;  /* 0x001c1f2b60557589 */ /* 0x000e6800000e0000 */
[----:B------:R-:W1:Y:S04]  /*95e0*/  SHFL.IDX PT, R97, R97, R43, 0x1c1f ;  /* 0x001c1f2b61617589 */ /* 0x000e6800000e0000 */
[----:B------:R-:W1:Y:S04]  /*95f0*/  SHFL.IDX PT, R127, R98, R43, 0x1c1f ;  /* 0x001c1f2b627f7589 */ /* 0x000e6800000e0000 */
[----:B------:R-:W1:Y:S04]  /*9600*/  SHFL.IDX PT, R99, R99, R43, 0x1c1f ;  /* 0x001c1f2b63637589 */ /* 0x000e6800000e0000 */
[----:B------:R-:W1:Y:S04]  /*9610*/  SHFL.IDX PT, R87, R102, R43, 0x1c1f ;  /* 0x001c1f2b66577589 */ /* 0x000e6800000e0000 */
[----:B------:R-:W1:Y:S04]  /*9620*/  SHFL.IDX PT, R103, R103, R43, 0x1c1f ;  /* 0x001c1f2b67677589 */ /* 0x000e6800000e0000 */
[----:B------:R-:W1:Y:S04]  /*9630*/  SHFL.IDX PT, R129, R104, R43, 0x1c1f ;  /* 0x001c1f2b68817589 */ /* 0x000e6800000e0000 */
[----:B------:R-:W-:Y:S04]  /*9640*/  SHFL.IDX PT, R106, R106, R43, 0x1c1f ;  /* 0x001c1f2b6a6a7589 */ /* 0x000fe800000e0000 */
[----:B------:R-:W1:Y:S04]  /*9650*/  SHFL.IDX PT, R108, R108, R43, 0x1c1f ;  /* 0x001c1f2b6c6c7589 */ /* 0x000e6800000e0000 */
[----:B------:R-:W1:Y:S04]  /*9660*/  SHFL.IDX PT, R110, R110, R43, 0x1c1f ;  /* 0x001c1f2b6e6e7589 */ /* 0x000e6800000e0000 */
[----:B------:R4:W1:Y:S01]  /*9670*/  SHFL.IDX PT, R111, R111, R43, 0x1c1f ;  /* 0x001c1f2b6f6f7589 */ /* 0x00086200000e0000 */
[----:B------:R-:W-:Y:S01]  /*9680*/  IADD3 R31, P1, R40, 0x4000, RZ ;  /* 0x00004000281f7810 */ /* 0x000fe20007f3e0ff */
[----:B------:R-:W-:Y:S01]  /*9690*/  UIMAD UR10, UR5, UR4, UR42 ;  /* 0x00000004050a72a4 */ /* 0x000fe2000f8e022a */
[----:B---3--:R-:W-:-:S02]  /*96a0*/  SEL R44, R46, R45, P0 ;  /* 0x0000002d2e2c7207 */ /* 0x008fc40000000000 */
[----:B------:R-:W-:Y:S01]  /*96b0*/  SEL R46, R45, R46, P0 ;  /* 0x0000002e2d2e7207 */ /* 0x000fe20000000000 */
[----:B----4-:R-:W-:Y:S01]  /*96c0*/  IMAD R43, RZ, RZ, -UR42 ;  /* 0x8000002aff2b7e24 */ /* 0x010fe2000f8e02ff */
[----:B------:R-:W-:-:S03]  /*96d0*/  LOP3.LUT R38, R38, R39, RZ, 0x3c, !PT ;  /* 0x0000002726267212 */ /* 0x000fc600078e3cff */
[----:B--2---:R-:W-:Y:S01]  /*96e0*/  IMAD R43, R56, R43, UR41 ;  /* 0x00000029382b7e24 */ /* 0x004fe2000f8e022b */
[----:B------:R-:W-:Y:S01]  /*96f0*/  MOV R65, R52 ;  /* 0x0000003400417202 */ /* 0x000fe20000000f00 */
[----:B------:R-:W-:Y:S01]  /*9700*/  IMAD.X R39, RZ, RZ, R41, P4 ;  /* 0x000000ffff277224 */ /* 0x000fe200020e0629 */
[----:B------:R-:W-:Y:S01]  /*9710*/  SEL R45, R144, R95, P0 ;  /* 0x0000005f902d7207 */ /* 0x000fe20000000000 */
[----:B------:R-:W-:Y:S01]  /*9720*/  USHF.R.S32.HI UR7, URZ, 0x1f, UR10 ;  /* 0x0000001f3f077899 */ /* 0x000fe2000801140a */
[----:B------:R-:W-:Y:S01]  /*9730*/  SEL R47, R95, R144, P0 ;  /* 0x000000905f2f7207 */ /* 0x000fe20000000000 */
[----:B------:R-:W-:Y:S01]  /*9740*/  BAR.SYNC.DEFER_BLOCKING 0x1, 0x100 ;  /* 0x0044000000007b1d */ /* 0x000fe20000010000 */
[----:B------:R-:W-:Y:S02]  /*9750*/  LOP3.LUT R30, R31, 0x380, RZ, 0xc0, !PT ;  /* 0x000003801f1e7812 */ /* 0x000fe400078ec0ff */
[----:B------:R-:W-:Y:S02]  /*9760*/  SEL R52, R116, R77, P0 ;  /* 0x0000004d74347207 */ /* 0x000fe40000000000 */
[----:B------:R-:W-:Y:S01]  /*9770*/  SEL R54, R77, R116, P0 ;  /* 0x000000744d367207 */ /* 0x000fe20000000000 */
[----:B------:R-:W-:Y:S01]  /*9780*/  IMAD R77, R43, 0x80, R234 ;  /* 0x000000802b4d7824 */ /* 0x000fe200078e02ea */
[----:B------:R-:W-:Y:S01]  /*9790*/  IADD3 R27, P4, R40, 0x7000, RZ ;  /* 0x00007000281b7810 */ /* 0x000fe20007f9e0ff */
[----:B------:R-:W-:Y:S01]  /*97a0*/  UIMAD UR6, UR7, UR8, URZ ;  /* 0x00000008070672a4 */ /* 0x000fe2000f8e023f */
[----:B------:R-:W-:-:S02]  /*97b0*/  SHF.R.U64 R30, R30, 0x3, RZ ;  /* 0x000000031e1e7819 */ /* 0x000fc400000012ff */
[----:B------:R-:W-:Y:S01]  /*97c0*/  LOP3.LUT R26, R27, 0x380, RZ, 0xc0, !PT ;  /* 0x000003801b1a7812 */ /* 0x000fe200078ec0ff */
[----:B------:R-:W-:Y:S01]  /*97d0*/  UIMAD.WIDE.U32 UR4, UR10, UR8, URZ ;  /* 0x000000080a0472a5 */ /* 0x000fe2000f8e003f */
[----:B------:R-:W-:Y:S01]  /*97e0*/  LOP3.LUT R30, R30, R31, RZ, 0x3c, !PT ;  /* 0x0000001f1e1e7212 */ /* 0x000fe200078e3cff */
[----:B------:R-:W-:Y:S01]  /*97f0*/  UIMAD UR6, UR10, UR9, UR6 ;  /* 0x000000090a0672a4 */ /* 0x000fe2000f8e0206 */
[----:B------:R-:W-:Y:S01]  /*9800*/  IMAD.X R31, RZ, RZ, R41, P1 ;  /* 0x000000ffff1f7224 */ /* 0x000fe200008e0629 */
[----:B------:R-:W-:Y:S01]  /*9810*/  SHF.R.U64 R26, R26, 0x3, RZ ;  /* 0x000000031a1a7819 */ /* 0x000fe200000012ff */
[----:B------:R-:W-:Y:S01]  /*9820*/  USHF.R.S32.HI UR11, URZ, 0x1f, UR40 ;  /* 0x0000001f3f0b7899 */ /* 0x000fe20008011428 */
[----:B------:R-:W-:Y:S01]  /*9830*/  IADD3 R25, P1, R40, 0xa000, RZ ;  /* 0x0000a00028197810 */ /* 0x000fe20007f3e0ff */
[----:B------:R-:W-:Y:S01]  /*9840*/  ULDC.64 UR8, c[0x0][0xb98] ;  /* 0x0002e60000087ab9 */ /* 0x000fe20000000a00 */
[----:B------:R2:W-:Y:S01]  /*9850*/  STSM.16.M88.4 [R105], R44 ;  /* 0x0000002c69007844 */ /* 0x0005e20000000200 */
[----:B------:R-:W-:Y:S01]  /*9860*/  MOV R137, R58 ;  /* 0x0000003a00897202 */ /* 0x000fe20000000f00 */
[----:B------:R-:W-:Y:S01]  /*9870*/  UIADD3 UR5, UR5, UR6, URZ ;  /* 0x0000000605057290 */ /* 0x000fe2000fffe03f */
[----:B0-----:R-:W-:-:S02]  /*9880*/  SEL R49, R146, R91, P0 ;  /* 0x0000005b92317207 */ /* 0x001fc40000000000 */
[----:B------:R-:W-:Y:S02]  /*9890*/  SEL R51, R91, R146, P0 ;  /* 0x000000925b337207 */ /* 0x000fe40000000000 */
[----:B------:R-:W-:Y:S01]  /*98a0*/  SEL R53, R148, R55, P0 ;  /* 0x0000003794357207 */ /* 0x000fe20000000000 */
[----:B------:R-:W-:Y:S01]  /*98b0*/  UIMAD UR6, UR11, UR8, URZ ;  /* 0x000000080b0672a4 */ /* 0x000fe2000f8e023f */
[----:B------:R-:W-:Y:S01]  /*98c0*/  SEL R55, R55, R148, P0 ;  /* 0x0000009437377207 */ /* 0x000fe20000000000 */
[----:B--2---:R-:W-:-:S04]  /*98d0*/  @P3 IMAD.HI.U32 R44, R77, R74, RZ ;  /* 0x0000004a4d2c3227 */ /* 0x004fc800078e00ff */
[----:B------:R-:W-:Y:S01]  /*98e0*/  IMAD.MOV.U32 R74, RZ, RZ, R77 ;  /* 0x000000ffff4a7224 */ /* 0x000fe200078e004d */
[----:B-1----:R-:W-:Y:S02]  /*98f0*/  @P3 SHF.R.U32.HI R74, RZ, R75, R44 ;  /* 0x0000004bff4a3219 */ /* 0x002fe4000001162c */
[----:B------:R-:W-:Y:S01]  /*9900*/  LOP3.LUT R26, R26, R27, RZ, 0x3c, !PT ;  /* 0x0000001b1a1a7212 */ /* 0x000fe200078e3cff */
[----:B------:R-:W-:Y:S01]  /*9910*/  IMAD.X R27, RZ, RZ, R41, P4 ;  /* 0x000000ffff1b7224 */ /* 0x000fe200020e0629 */
[----:B------:R-:W-:Y:S01]  /*9920*/  LOP3.LUT R24, R25, 0x380, RZ, 0xc0, !PT ;  /* 0x0000038019187812 */ /* 0x000fe200078ec0ff */
[----:B------:R-:W-:Y:S01]  /*9930*/  IMAD.MOV R75, RZ, RZ, -R74 ;  /* 0x000000ffff4b7224 */ /* 0x000fe200078e0a4a */
[----:B------:R-:W-:Y:S02]  /*9940*/  SEL R56, R118, R57, P0 ;  /* 0x0000003976387207 */ /* 0x000fe40000000000 */
[----:B------:R-:W-:Y:S01]  /*9950*/  SEL R58, R57, R118, P0 ;  /* 0x00000076393a7207 */ /* 0x000fe20000000000 */
[----:B------:R0:W-:Y:S01]  /*9960*/  STSM.16.M88.4 [R137], R48 ;  /* 0x0000003089007844 */ /* 0x0001e20000000200 */
[----:B------:R-:W-:-:S02]  /*9970*/  IADD3 R7, P4, R40, 0xd000, RZ ;  /* 0x0000d00028077810 */ /* 0x000fc40007f9e0ff */
[----:B------:R-:W-:Y:S02]  /*9980*/  SEL R57, R150, R93, P0 ;  /* 0x0000005d96397207 */ /* 0x000fe40000000000 */
[----:B------:R-:W-:Y:S01]  /*9990*/  SEL R59, R93, R150, P0 ;  /* 0x000000965d3b7207 */ /* 0x000fe20000000000 */
[----:B------:R1:W-:Y:S01]  /*99a0*/  STSM.16.M88.4 [R135], R52 ;  /* 0x0000003487007844 */ /* 0x0003e20000000200 */
[----:B------:R-:W-:Y:S01]  /*99b0*/  SEL R44, R120, R79, P0 ;  /* 0x0000004f782c7207 */ /* 0x000fe20000000000 */
[----:B------:R-:W-:Y:S01]  /*99c0*/  UIMAD UR6, UR40, UR9, UR6 ;  /* 0x00000009280672a4 */ /* 0x000fe2000f8e0206 */
[----:B------:R-:W-:Y:S02]  /*99d0*/  SEL R46, R79, R120, P0 ;  /* 0x000000784f2e7207 */ /* 0x000fe40000000000 */
[----:B------:R-:W-:Y:S02]  /*99e0*/  SEL R45, R152, R125, P0 ;  /* 0x0000007d982d7207 */ /* 0x000fe40000000000 */
[----:B------:R-:W-:Y:S01]  /*99f0*/  SEL R47, R125, R152, P0 ;  /* 0x000000987d2f7207 */ /* 0x000fe20000000000 */
[----:B------:R-:W-:Y:S01]  /*9a00*/  UIMAD.WIDE.U32 UR4, UR40, UR8, UR4 ;  /* 0x00000008280472a5 */ /* 0x000fe2000f8e0004 */
[----:B------:R-:W-:-:S02]  /*9a10*/  SHF.R.U64 R24, R24, 0x3, RZ ;  /* 0x0000000318187819 */ /* 0x000fc400000012ff */
[----:B0-----:R-:W-:Y:S02]  /*9a20*/  SEL R48, R122, R115, P0 ;  /* 0x000000737a307207 */ /* 0x001fe40000000000 */
[----:B------:R-:W-:Y:S02]  /*9a30*/  SEL R50, R115, R122, P0 ;  /* 0x0000007a73327207 */ /* 0x000fe40000000000 */
[----:B------:R-:W-:Y:S02]  /*9a40*/  SEL R49, R154, R85, P0 ;  /* 0x000000559a317207 */ /* 0x000fe40000000000 */
[----:B------:R-:W-:Y:S01]  /*9a50*/  SEL R51, R85, R154, P0 ;  /* 0x0000009a55337207 */ /* 0x000fe20000000000 */
[----:B------:R-:W-:Y:S01]  /*9a60*/  IMAD R75, R42, R75, R77 ;  /* 0x0000004b2a4b7224 */ /* 0x000fe200078e024d */
[----:B-1----:R-:W-:Y:S02]  /*9a70*/  SEL R52, R124, R81, P0 ;  /* 0x000000517c347207 */ /* 0x002fe40000000000 */
[----:B------:R-:W-:-:S02]  /*9a80*/  SEL R54, R81, R124, P0 ;  /* 0x0000007c51367207 */ /* 0x000fc40000000000 */
[----:B------:R-:W-:Y:S02]  /*9a90*/  SEL R53, R156, R97, P0 ;  /* 0x000000619c357207 */ /* 0x000fe40000000000 */
[----:B------:R-:W-:Y:S01]  /*9aa0*/  SEL R55, R97, R156, P0 ;  /* 0x0000009c61377207 */ /* 0x000fe20000000000 */
[----:B------:R-:W-:Y:S01]  /*9ab0*/  STSM.16.M88.4 [R133], R56 ;  /* 0x0000003885007844 */ /* 0x000fe20000000200 */
[----:B------:R-:W-:Y:S02]  /*9ac0*/  LOP3.LUT R6, R7, 0x380, RZ, 0xc0, !PT ;  /* 0x0000038007067812 */ /* 0x000fe400078ec0ff */
[C---:B------:R-:W-:Y:S01]  /*9ad0*/  IADD3 R33, P6, R40.reuse, 0x5000, RZ ;  /* 0x0000500028217810 */ /* 0x040fe20007fde0ff */
[----:B------:R-:W-:Y:S01]  /*9ae0*/  STSM.16.M88.4 [R131], R44 ;  /* 0x0000002c83007844 */ /* 0x000fe20000000200 */
[----:B------:R-:W-:Y:S01]  /*9af0*/  IADD3 R29, P5, R40, 0x6000, RZ ;  /* 0x00006000281d7810 */ /* 0x000fe20007fbe0ff */
[----:B------:R-:W-:Y:S01]  /*9b00*/  IMAD.U32 R78, RZ, RZ, UR6 ;  /* 0x00000006ff4e7e24 */ /* 0x000fe2000f8e00ff */
[----:B------:R-:W-:Y:S01]  /*9b10*/  LOP3.LUT R24, R24, R25, RZ, 0x3c, !PT ;  /* 0x0000001918187212 */ /* 0x000fe200078e3cff */
[----:B------:R-:W-:Y:S01]  /*9b20*/  STSM.16.M88.4 [R113], R48 ;  /* 0x0000003071007844 */ /* 0x000fe20000000200 */
[----:B------:R-:W-:Y:S01]  /*9b30*/  SHF.R.U64 R6, R6, 0x3, RZ ;  /* 0x0000000306067819 */ /* 0x000fe200000012ff */
[----:B------:R-:W-:Y:S01]  /*9b40*/  IMAD.X R25, RZ, RZ, R41, P1 ;  /* 0x000000ffff197224 */ /* 0x000fe200008e0629 */
[----:B------:R-:W-:Y:S01]  /*9b50*/  LOP3.LUT R32, R33, 0x380, RZ, 0xc0, !PT ;  /* 0x0000038021207812 */ /* 0x000fe200078ec0ff */
[----:B------:R0:W-:Y:S01]  /*9b60*/  STSM.16.M88.4 [R112], R52 ;  /* 0x0000003470007844 */ /* 0x0001e20000000200 */
[----:B------:R-:W-:Y:S01]  /*9b70*/  LOP3.LUT R28, R29, 0x380, RZ, 0xc0, !PT ;  /* 0x000003801d1c7812 */ /* 0x000fe200078ec0ff */
[----:B------:R-:W-:Y:S01]  /*9b80*/  ULDC.64 UR8, c[0x0][0xb88] ;  /* 0x0002e20000087ab9 */ /* 0x000fe20000000a00 */
[----:B------:R-:W-:Y:S01]  /*9b90*/  LOP3.LUT R6, R6, R7, RZ, 0x3c, !PT ;  /* 0x0000000706067212 */ /* 0x000fe200078e3cff */
[----:B------:R-:W-:Y:S01]  /*9ba0*/  ULDC UR6, c[0x0][0xa88] ;  /* 0x0002a20000067ab9 */ /* 0x000fe20000000800 */
[----:B------:R-:W-:-:S02]  /*9bb0*/  LOP3.LUT R7, R40, 0x380, RZ, 0xc0, !PT ;  /* 0x0000038028077812 */ /* 0x000fc400078ec0ff */
[----:B------:R-:W-:Y:S02]  /*9bc0*/  SHF.R.U64 R32, R32, 0x3, RZ ;  /* 0x0000000320207819 */ /* 0x000fe400000012ff */
[----:B------:R-:W-:Y:S02]  /*9bd0*/  SHF.R.U64 R28, R28, 0x3, RZ ;  /* 0x000000031c1c7819 */ /* 0x000fe400000012ff */
[----:B0-----:R-:W-:Y:S02]  /*9be0*/  SHF.R.S32.HI R53, RZ, 0x1f, R74 ;  /* 0x0000001fff357819 */ /* 0x001fe4000001144a */
[----:B------:R-:W-:Y:S02]  /*9bf0*/  SHF.R.S32.HI R54, RZ, 0x1f, R75 ;  /* 0x0000001fff367819 */ /* 0x000fe4000001144b */
[----:B------:R-:W-:Y:S02]  /*9c00*/  IADD3 R52, P1, R74, UR4, RZ ;  /* 0x000000044a347c10 */ /* 0x000fe4000ff3e0ff */
[----:B------:R-:W-:Y:S01]  /*9c10*/  SEL R56, R126, R117, P0 ;  /* 0x000000757e387207 */ /* 0x000fe20000000000 */
[----:B------:R-:W-:Y:S01]  /*9c20*/  IMAD R54, R54, UR8, RZ ;  /* 0x0000000836367c24 */ /* 0x000fe2000f8e02ff */
[----:B------:R-:W-:Y:S01]  /*9c30*/  IADD3.X R53, R53, UR5, R78, P1, !PT ;  /* 0x0000000535357c10 */ /* 0x000fe20008ffe44e */
[----:B------:R-:W-:Y:S01]  /*9c40*/  ULDC.64 UR4, c[0x0][0xb50] ;  /* 0x0002d40000047ab9 */ /* 0x000fe20000000a00 */
[----:B------:R-:W-:-:S02]  /*9c50*/  SEL R58, R117, R126, P0 ;  /* 0x0000007e753a7207 */ /* 0x000fc40000000000 */
[----:B------:R-:W-:Y:S02]  /*9c60*/  SEL R57, R158, R127, P0 ;  /* 0x0000007f9e397207 */ /* 0x000fe40000000000 */
[----:B------:R-:W-:Y:S02]  /*9c70*/  SEL R59, R127, R158, P0 ;  /* 0x0000009e7f3b7207 */ /* 0x000fe40000000000 */
[----:B------:R-:W-:Y:S02]  /*9c80*/  SEL R44, R128, R83, P0 ;  /* 0x00000053802c7207 */ /* 0x000fe40000000000 */
[----:B------:R-:W-:Y:S02]  /*9c90*/  SEL R46, R83, R128, P0 ;  /* 0x00000080532e7207 */ /* 0x000fe40000000000 */
[----:B------:R-:W-:Y:S02]  /*9ca0*/  SEL R45, R160, R99, P0 ;  /* 0x00000063a02d7207 */ /* 0x000fe40000000000 */
[----:B------:R-:W-:Y:S01]  /*9cb0*/  SEL R47, R99, R160, P0 ;  /* 0x000000a0632f7207 */ /* 0x000fe20000000000 */
[----:B------:R-:W-:Y:S01]  /*9cc0*/  IMAD R55, R75, UR9, R54 ;  /* 0x000000094b377c24 */ /* 0x000fe2000f8e0236 */
[----:B------:R-:W-:Y:S01]  /*9cd0*/  SHF.R.U64 R7, R7, 0x3, RZ ;  /* 0x0000000307077819 */ /* 0x000fe200000012ff */
[----:B------:R-:W-:Y:S01]  /*9ce0*/  IMAD.WIDE.U32 R52, R75, UR8, R52 ;  /* 0x000000084b347c25 */ /* 0x000fe2000f8e0034 */
[----:B------:R-:W-:-:S02]  /*9cf0*/  LOP3.LUT R32, R32, R33, RZ, 0x3c, !PT ;  /* 0x0000002120207212 */ /* 0x000fc400078e3cff */
[----:B------:R-:W-:Y:S01]  /*9d00*/  LOP3.LUT R28, R28, R29, RZ, 0x3c, !PT ;  /* 0x0000001d1c1c7212 */ /* 0x000fe200078e3cff */
[--C-:B------:R-:W-:Y:S01]  /*9d10*/  IMAD.X R33, RZ, RZ, R41.reuse, P6 ;  /* 0x000000ffff217224 */ /* 0x100fe200030e0629 */
[C---:B------:R-:W-:Y:S01]  /*9d20*/  IADD3 R13, P6, R40.reuse, 0xb000, RZ ;  /* 0x0000b000280d7810 */ /* 0x040fe20007fde0ff */
[--C-:B------:R-:W-:Y:S01]  /*9d30*/  IMAD.X R29, RZ, RZ, R41.reuse, P5 ;  /* 0x000000ffff1d7224 */ /* 0x100fe200028e0629 */
[----:B------:R-:W-:Y:S01]  /*9d40*/  IADD3 R5, P5, R40, 0xc000, RZ ;  /* 0x0000c00028057810 */ /* 0x000fe20007fbe0ff */
[----:B------:R-:W-:Y:S01]  /*9d50*/  STSM.16.M88.4 [R65], R56 ;  /* 0x0000003841007844 */ /* 0x000fe20000000200 */
[----:B------:R-:W-:Y:S01]  /*9d60*/  LOP3.LUT R40, R7, R40, RZ, 0x3c, !PT ;  /* 0x0000002807287212 */ /* 0x000fe200078e3cff */
[----:B------:R-:W-:Y:S01]  /*9d70*/  IMAD.X R7, RZ, RZ, R41, P4 ;  /* 0x000000ffff077224 */ /* 0x000fe200020e0629 */
[----:B------:R-:W-:Y:S01]  /*9d80*/  SEL R48, R130, R119, P0 ;  /* 0x0000007782307207 */ /* 0x000fe20000000000 */
[----:B------:R0:W-:Y:S01]  /*9d90*/  STSM.16.M88.4 [R63], R44 ;  /* 0x0000002c3f007844 */ /* 0x0001e20000000200 */
[----:B------:R-:W-:-:S02]  /*9da0*/  SEL R50, R119, R130, P0 ;  /* 0x0000008277327207 */ /* 0x000fc40000000000 */
[----:B------:R-:W-:Y:S02]  /*9db0*/  SEL R49, R162, R87, P0 ;  /* 0x00000057a2317207 */ /* 0x000fe40000000000 */
[----:B------:R-:W-:Y:S02]  /*9dc0*/  SEL R51, R87, R162, P0 ;  /* 0x000000a257337207 */ /* 0x000fe40000000000 */
[----:B------:R-:W-:Y:S02]  /*9dd0*/  SEL R80, R67, R132, P0 ;  /* 0x0000008443507207 */ /* 0x000fe40000000000 */
[----:B------:R-:W-:Y:S02]  /*9de0*/  SEL R82, R132, R67, P0 ;  /* 0x0000004384527207 */ /* 0x000fe40000000000 */
[----:B------:R-:W-:Y:S02]  /*9df0*/  SEL R81, R164, R103, P0 ;  /* 0x00000067a4517207 */ /* 0x000fe40000000000 */
[----:B------:R-:W-:Y:S01]  /*9e00*/  SEL R83, R103, R164, P0 ;  /* 0x000000a467537207 */ /* 0x000fe20000000000 */
[----:B------:R-:W-:Y:S01]  /*9e10*/  IMAD R104, R42, UR6, RZ ;  /* 0x000000062a687c24 */ /* 0x000fe2000f8e02ff */
[----:B------:R-:W-:Y:S01]  /*9e20*/  LOP3.LUT P1, RZ, R23, 0x3, RZ, 0xc0, !PT ;  /* 0x0000000317ff7812 */ /* 0x000fe2000782c0ff */
[----:B0-----:R-:W-:Y:S01]  /*9e30*/  IMAD.IADD R47, R53, 0x1, R55 ;  /* 0x00000001352f7824 */ /* 0x001fe200078e0237 */
[C---:B------:R-:W-:Y:S01]  /*9e40*/  LEA R44, P4, R52.reuse, UR4, 0x2 ;  /* 0x00000004342c7c11 */ /* 0x040fe2000f8810ff */
[----:B------:R-:W-:Y:S01]  /*9e50*/  IMAD R67, R43, 0x80, R233 ;  /* 0x000000802b437824 */ /* 0x000fe200078e02e9 */
[----:B------:R-:W-:Y:S01]  /*9e60*/  STSM.16.M88.4 [R61], R48 ;  /* 0x000000303d007844 */ /* 0x000fe20000000200 */
[----:B------:R-:W-:Y:S01]  /*9e70*/  SEL R54, R121, R100, P0 ;  /* 0x0000006479367207 */ /* 0x000fe20000000000 */
[----:B------:R-:W-:Y:S01]  /*9e80*/  IMAD.X R11, RZ, RZ, R41, P2 ;  /* 0x000000ffff0b7224 */ /* 0x000fe200010e0629 */
[----:B------:R-:W-:Y:S01]  /*9e90*/  LEA.HI.X R47, R52, UR5, R47, 0x2, P4 ;  /* 0x00000005342f7c11 */ /* 0x000fe2000a0f142f */
[----:B------:R0:W-:Y:S01]  /*9ea0*/  STSM.16.M88.4 [R60], R80 ;  /* 0x000000503c007844 */ /* 0x0001e20000000200 */
[----:B------:R-:W-:Y:S01]  /*9eb0*/  SEL R52, R100, R121, P0 ;  /* 0x0000007964347207 */ /* 0x000fe20000000000 */
[----:B------:R-:W-:Y:S01]  /*9ec0*/  ULDC.64 UR8, c[0x0][0xae8] ;  /* 0x0002ba0000087ab9 */ /* 0x000fe20000000a00 */
[----:B------:R-:W-:-:S02]  /*9ed0*/  SEL R53, R166, R129, P0 ;  /* 0x00000081a6357207 */ /* 0x000fc40000000000 */
[----:B------:R-:W-:Y:S01]  /*9ee0*/  SEL R55, R129, R166, P0 ;  /* 0x000000a681377207 */ /* 0x000fe20000000000 */
[----:B------:R-:W-:Y:S01]  /*9ef0*/  VIADD R45, R67, 0x8 ;  /* 0x00000008432d7836 */ /* 0x000fe20000000000 */
[----:B------:R-:W-:Y:S02]  /*9f00*/  SEL R84, R70, R123, P0 ;  /* 0x0000007b46547207 */ /* 0x000fe40000000000 */
[----:B------:R-:W-:Y:S02]  /*9f10*/  SEL R86, R123, R70, P0 ;  /* 0x000000467b567207 */ /* 0x000fe40000000000 */
[----:B------:R-:W-:Y:S02]  /*9f20*/  SEL R85, R107, R108, P0 ;  /* 0x0000006c6b557207 */ /* 0x000fe40000000000 */
[----:B------:R-:W-:Y:S02]  /*9f30*/  SEL R87, R108, R107, P0 ;  /* 0x0000006b6c577207 */ /* 0x000fe40000000000 */
[----:B------:R-:W-:-:S02]  /*9f40*/  SEL R88, R64, R89, P0 ;  /* 0x0000005940587207 */ /* 0x000fc40000000000 */
[----:B0-----:R-:W-:Y:S02]  /*9f50*/  SEL R80, R71, R134, P0 ;  /* 0x0000008647507207 */ /* 0x001fe40000000000 */
[----:B------:R-:W-:Y:S02]  /*9f60*/  SEL R82, R134, R71, P0 ;  /* 0x0000004786527207 */ /* 0x000fe40000000000 */
[----:B------:R-:W-:Y:S02]  /*9f70*/  SEL R81, R109, R106, P0 ;  /* 0x0000006a6d517207 */ /* 0x000fe40000000000 */
[----:B------:R-:W-:Y:S02]  /*9f80*/  SEL R83, R106, R109, P0 ;  /* 0x0000006d6a537207 */ /* 0x000fe40000000000 */
[----:B------:R-:W-:Y:S02]  /*9f90*/  SEL R90, R89, R64, P0 ;  /* 0x00000040595a7207 */ /* 0x000fe40000000000 */
[----:B------:R-:W-:-:S02]  /*9fa0*/  ISETP.GE.OR P2, PT, R67, R104, P1 ;  /* 0x000000684300720c */ /* 0x000fc40000f46670 */
[----:B------:R-:W-:Y:S02]  /*9fb0*/  SEL R89, R101, R110, P0 ;  /* 0x0000006e65597207 */ /* 0x000fe40000000000 */
[----:B------:R-:W-:Y:S02]  /*9fc0*/  SEL R91, R110, R101, P0 ;  /* 0x000000656e5b7207 */ /* 0x000fe40000000000 */
[----:B------:R-:W-:Y:S01]  /*9fd0*/  SEL R64, R66, R73, P0 ;  /* 0x0000004942407207 */ /* 0x000fe20000000000 */
[----:B------:R-:W-:Y:S01]  /*9fe0*/  STSM.16.M88.4 [R62], R52 ;  /* 0x000000343e007844 */ /* 0x000fe20000000200 */
[----:B------:R-:W-:Y:S02]  /*9ff0*/  SEL R65, R174, R111, P0 ;  /* 0x0000006fae417207 */ /* 0x000fe40000000000 */
[----:B------:R-:W-:Y:S02]  /*a000*/  SEL R67, R111, R174, P0 ;  /* 0x000000ae6f437207 */ /* 0x000fe40000000000 */
[----:B------:R-:W-:Y:S01]  /*a010*/  SEL R66, R73, R66, P0 ;  /* 0x0000004249427207 */ /* 0x000fe20000000000 */
[----:B------:R-:W-:Y:S04]  /*a020*/  STSM.16.M88.4 [R69], R80 ;  /* 0x0000005045007844 */ /* 0x000fe80000000200 */
[----:B------:R-:W-:Y:S04]  /*a030*/  STSM.16.M88.4 [R68], R84 ;  /* 0x0000005444007844 */ /* 0x000fe80000000200 */
[----:B------:R-:W-:Y:S04]  /*a040*/  STSM.16.M88.4 [R76], R88 ;  /* 0x000000584c007844 */ /* 0x000fe80000000200 */
[----:B------:R-:W-:Y:S04]  /*a050*/  STSM.16.M88.4 [R72], R64 ;  /* 0x0000004048007844 */ /* 0x000fe80000000200 */
[----:B------:R-:W-:Y:S04]  /*a060*/  SHFL.IDX PT, R74, R44, RZ, 0x1c1f ;  /* 0x001c1fff2c4a7589 */ /* 0x000fe800000e0000 */
[----:B------:R-:W0:Y:S01]  /*a070*/  SHFL.IDX PT, R75, R47, RZ, 0x1c1f ;  /* 0x001c1fff2f4b7589 */ /* 0x000e2200000e0000 */
[----:B------:R-:W-:Y:S06]  /*a080*/  BAR.SYNC.DEFER_BLOCKING 0x1, 0x100 ;  /* 0x0044000000007b1d */ /* 0x000fec0000010000 */
[----:B------:R-:W-:Y:S04]  /*a090*/  SHFL.IDX PT, R78, R44, 0x1, 0x1c1f ;  /* 0x003c1f002c4e7f89 */ /* 0x000fe800000e0000 */
[----:B------:R-:W1:Y:S01]  /*a0a0*/  SHFL.IDX PT, R79, R47, 0x1, 0x1c1f ;  /* 0x003c1f002f4f7f89 */ /* 0x000e6200000e0000 */
[----:B------:R-:W-:-:S03]  /*a0b0*/  ISETP.GE.OR P1, PT, R45, R104, P1 ;  /* 0x000000682d00720c */ /* 0x000fc60000f26670 */
[----:B0-----:R-:W-:Y:S10]  /*a0c0*/  @!P2 ST.E desc[UR46][R74.64], R3 ;  /* 0x000000034a00a985 */ /* 0x001ff4000c10192e */
[----:B-1----:R0:W-:Y:S04]  /*a0d0*/  @!P1 ST.E desc[UR46][R78.64], R0 ;  /* 0x000000004e009985 */ /* 0x0021e8000c10192e */
[----:B------:R1:W5:Y:S04]  /*a0e0*/  LD.E.128 R80, desc[UR46][R30.64] ;  /* 0x0000002e1e507980 */ /* 0x000368000c101d00 */
[----:B------:R2:W5:Y:S01]  /*a0f0*/  LD.E.128 R60, desc[UR46][R28.64] ;  /* 0x0000002e1c3c7980 */ /* 0x000562000c101d00 */
[----:B------:R-:W-:Y:S01]  /*a100*/  UIMAD UR6, UR7, UR8, URZ ;  /* 0x00000008070672a4 */ /* 0x000fe2000f8e023f */
[----:B0-----:R-:W-:-:S02]  /*a110*/  IMAD R0, R19, 0x20, R22 ;  /* 0x0000002013007824 */ /* 0x001fc400078e0216 */
[----:B------:R0:W5:Y:S01]  /*a120*/  LD.E.128 R96, desc[UR46][R6.64] ;  /* 0x0000002e06607980 */ /* 0x000162000c101d00 */
[----:B-1----:R-:W1:Y:S01]  /*a130*/  @P3 LDC R31, c[0x0][0xbec] ;  /* 0x0002fb00ff1f3b82 */ /* 0x002e620000000800 */
[----:B------:R-:W-:Y:S01]  /*a140*/  UIMAD.WIDE.U32 UR4, UR10, UR8, URZ ;  /* 0x000000080a0472a5 */ /* 0x000fe2000f8e003f */
[----:B------:R-:W-:Y:S01]  /*a150*/  LOP3.LUT R4, R5, 0x380, RZ, 0xc0, !PT ;  /* 0x0000038005047812 */ /* 0x000fe200078ec0ff */
[----:B------:R-:W5:Y:S01]  /*a160*/  LD.E.128 R44, desc[UR46][R38.64] ;  /* 0x0000002e262c7980 */ /* 0x000f62000c101d00 */
[----:B------:R-:W-:-:S03]  /*a170*/  LOP3.LUT R12, R13, 0x380, RZ, 0xc0, !PT ;  /* 0x000003800d0c7812 */ /* 0x000fc600078ec0ff */
[----:B------:R-:W5:Y:S01]  /*a180*/  LD.E.128 R48, desc[UR46][R36.64] ;  /* 0x0000002e24307980 */ /* 0x000f62000c101d00 */
[----:B--2---:R-:W2:Y:S01]  /*a190*/  @P3 LDC R29, c[0x0][0xbf0] ;  /* 0x0002fc00ff1d3b82 */ /* 0x004ea20000000800 */
[----:B0-----:R-:W-:Y:S01]  /*a1a0*/  IMAD R6, R43, 0x80, R0 ;  /* 0x000000802b067824 */ /* 0x001fe200078e0200 */
[----:B------:R-:W-:Y:S01]  /*a1b0*/  UIMAD UR6, UR10, UR9, UR6 ;  /* 0x000000090a0672a4 */ /* 0x000fe2000f8e0206 */
[----:B------:R-:W5:Y:S02]  /*a1c0*/  LD.E.128 R56, desc[UR46][R40.64] ;  /* 0x0000002e28387980 */ /* 0x000f64000c101d00 */
[----:B------:R-:W-:Y:S01]  /*a1d0*/  ULDC.64 UR8, c[0x0][0xaf0] ;  /* 0x0002bc0000087ab9 */ /* 0x000fe20000000a00 */
[----:B------:R-:W-:Y:S01]  /*a1e0*/  UIADD3 UR5, UR5, UR6, URZ ;  /* 0x0000000605057290 */ /* 0x000fe2000fffe03f */
[----:B------:R-:W5:Y:S01]  /*a1f0*/  LD.E.128 R52, desc[UR46][R34.64] ;  /* 0x0000002e22347980 */ /* 0x000f62000c101d00 */
[----:B------:R-:W-:Y:S01]  /*a200*/  UIMAD UR7, UR11, UR8, URZ ;  /* 0x000000080b0772a4 */ /* 0x000fe2000f8e023f */
[----:B------:R-:W-:Y:S01]  /*a210*/  SHF.R.U64 R4, R4, 0x3, RZ ;  /* 0x0000000304047819 */ /* 0x000fe200000012ff */
[----:B------:R-:W-:Y:S01]  /*a220*/  IMAD.MOV.U32 R3, RZ, RZ, R6 ;  /* 0x000000ffff037224 */ /* 0x000fe200078e0006 */
[----:B------:R-:W-:Y:S01]  /*a230*/  SHF.R.U64 R12, R12, 0x3, RZ ;  /* 0x000000030c0c7819 */ /* 0x000fe200000012ff */
[----:B------:R-:W5:Y:S01]  /*a240*/  LD.E.128 R68, desc[UR46][R32.64] ;  /* 0x0000002e20447980 */ /* 0x000f62000c101d00 */
[----:B-1----:R-:W-:Y:S01]  /*a250*/  @P3 IMAD.HI.U32 R0, R6, R31, RZ ;  /* 0x0000001f06003227 */ /* 0x002fe200078e00ff */
[----:B------:R-:W-:-:S02]  /*a260*/  UIMAD UR6, UR40, UR9, UR7 ;  /* 0x00000009280672a4 */ /* 0x000fc4000f8e0207 */
[----:B------:R-:W5:Y:S01]  /*a270*/  LD.E.128 R64, desc[UR46][R26.64] ;  /* 0x0000002e1a407980 */ /* 0x000f62000c101d00 */
[----:B------:R-:W-:Y:S01]  /*a280*/  UIMAD.WIDE.U32 UR4, UR40, UR8, UR4 ;  /* 0x00000008280472a5 */ /* 0x000fe2000f8e0004 */
[----:B------:R-:W-:Y:S02]  /*a290*/  LOP3.LUT R4, R4, R5, RZ, 0x3c, !PT ;  /* 0x0000000504047212 */ /* 0x000fe400078e3cff */
[----:B------:R-:W5:Y:S01]  /*a2a0*/  LD.E.128 R92, desc[UR46][R14.64] ;  /* 0x0000002e0e5c7980 */ /* 0x000f62000c101d00 */
[----:B--2---:R-:W-:Y:S01]  /*a2b0*/  @P3 SHF.R.U32.HI R3, RZ, R29, R0 ;  /* 0x0000001dff033219 */ /* 0x004fe20000011600 */
[----:B------:R-:W-:Y:S01]  /*a2c0*/  IMAD.X R5, RZ, RZ, R41, P5 ;  /* 0x000000ffff057224 */ /* 0x000fe200028e0629 */
[----:B------:R-:W-:Y:S01]  /*a2d0*/  UIADD3 UR6, UR5, UR6, URZ ;  /* 0x0000000605067290 */ /* 0x000fe2000fffe03f */
[----:B------:R-:W5:Y:S01]  /*a2e0*/  LD.E.128 R84, desc[UR46][R20.64] ;  /* 0x0000002e14547980 */ /* 0x000f62000c101d00 */
[--C-:B------:R-:W-:Y:S01]  /*a2f0*/  SHF.R.S32.HI R0, RZ, 0x1f, R3.reuse ;  /* 0x0000001fff007819 */ /* 0x100fe20000011403 */
[----:B------:R-:W-:Y:S01]  /*a300*/  IMAD.MOV R7, RZ, RZ, -R3 ;  /* 0x000000ffff077224 */ /* 0x000fe200078e0a03 */
[----:B------:R-:W-:Y:S01]  /*a310*/  LOP3.LUT R12, R12, R13, RZ, 0x3c, !PT ;  /* 0x0000000d0c0c7212 */ /* 0x000fe200078e3cff */
[----:B------:R-:W-:Y:S01]  /*a320*/  IMAD.X R13, RZ, RZ, R41, P6 ;  /* 0x000000ffff0d7224 */ /* 0x000fe200030e0629 */
[----:B------:R-:W-:Y:S01]  /*a330*/  ULDC.64 UR8, c[0x0][0xae0] ;  /* 0x0002b80000087ab9 */ /* 0x000fe20000000a00 */
[----:B------:R0:W5:Y:S01]  /*a340*/  LD.E.128 R100, desc[UR46][R4.64] ;  /* 0x0000002e04647980 */ /* 0x000162000c101d00 */
[----:B------:R-:W-:-:S02]  /*a350*/  IMAD R0, R0, UR8, RZ ;  /* 0x0000000800007c24 */ /* 0x000fc4000f8e02ff */
[----:B------:R-:W-:Y:S01]  /*a360*/  IMAD R7, R42, R7, R6 ;  /* 0x000000072a077224 */ /* 0x000fe200078e0206 */
[----:B------:R-:W5:Y:S04]  /*a370*/  LD.E.128 R76, desc[UR46][R24.64] ;  /* 0x0000002e184c7980 */ /* 0x000f68000c101d00 */
[----:B------:R-:W5:Y:S01]  /*a380*/  LD.E.128 R72, desc[UR46][R12.64] ;  /* 0x0000002e0c487980 */ /* 0x000f62000c101d00 */
[----:B0-----:R-:W-:Y:S02]  /*a390*/  IMAD.U32 R5, RZ, RZ, UR5 ;  /* 0x00000005ff057e24 */ /* 0x001fe4000f8e00ff */
[----:B------:R-:W-:Y:S01]  /*a3a0*/  IMAD.U32 R4, RZ, RZ, UR4 ;  /* 0x00000004ff047e24 */ /* 0x000fe2000f8e00ff */
[----:B------:R0:W5:Y:S01]  /*a3b0*/  LD.E.128 R88, desc[UR46][R8.64] ;  /* 0x0000002e08587980 */ /* 0x000162000c101d00 */
[----:B------:R-:W-:Y:S01]  /*a3c0*/  IMAD.U32 R5, RZ, RZ, UR6 ;  /* 0x00000006ff057e24 */ /* 0x000fe2000f8e00ff */
[----:B------:R-:W-:-:S02]  /*a3d0*/  ULDC.64 UR6, c[0x0][0xad8] ;  /* 0x0002b60000067ab9 */ /* 0x000fc40000000a00 */
[----:B------:R1:W5:Y:S01]  /*a3e0*/  LD.E.128 R36, desc[UR46][R10.64] ;  /* 0x0000002e0a247980 */ /* 0x000362000c101d00 */
[C---:B------:R-:W-:Y:S01]  /*a3f0*/  IMAD.WIDE.U32 R4, R3.reuse, UR8, R4 ;  /* 0x0000000803047c25 */ /* 0x040fe2000f8e0004 */
[----:B------:R-:W-:Y:S01]  /*a400*/  @!PT LDS RZ, [RZ] ;  /* 0x00000000fffff984 */ /* 0x000fe20000000800 */
[----:B------:R-:W-:Y:S01]  /*a410*/  @!PT LDS RZ, [RZ] ;  /* 0x00000000fffff984 */ /* 0x000fe20000000800 */
[----:B------:R-:W-:Y:S01]  /*a420*/  @!PT LDS RZ, [RZ] ;  /* 0x00000000fffff984 */ /* 0x000fe20000000800 */
[----:B------:R-:W-:Y:S01]  /*a430*/  @!PT LDS RZ, [RZ] ;  /* 0x00000000fffff984 */ /* 0x000fe20000000800 */
[----:B------:R2:W-:Y:S06]  /*a440*/  MEMBAR.ALL.CTA ;  /* 0x0000000000007992 */ /* 0x0005ec0000008000 */
[----:B--2---:R-:W2:Y:S01]  /*a450*/  FENCE.VIEW.ASYNC.S ;  /* 0x00000000000073c6 */ /* 0x004ea20000000000 */
[----:B0-----:R-:W-:Y:S01]  /*a460*/  IMAD R9, R3, UR9, R0 ;  /* 0x0000000903097c24 */ /* 0x001fe2000f8e0200 */
[----:B------:R-:W-:Y:S01]  /*a470*/  SHF.R.S32.HI R0, RZ, 0x1f, R7 ;  /* 0x0000001fff007819 */ /* 0x000fe20000011407 */
[----:B------:R-:W-:-:S02]  /*a480*/  IMAD R43, R43, 0x80, R22 ;  /* 0x000000802b2b7824 */ /* 0x000fc400078e0216 */
[----:B------:R-:W-:Y:S02]  /*a490*/  IMAD.IADD R5, R5, 0x1, R9 ;  /* 0x0000000105057824 */ /* 0x000fe400078e0209 */
[----:B------:R-:W-:Y:S01]  /*a4a0*/  IMAD R0, R0, UR6, RZ ;  /* 0x0000000600007c24 */ /* 0x000fe2000f8e02ff */
[----:B------:R-:W-:Y:S01]  /*a4b0*/  UIADD3 UR39, UR39, 0x38820, URZ ;  /* 0x0003882027277890 */ /* 0x000fe2000fffe03f */
[----:B------:R-:W-:Y:S01]  /*a4c0*/  IMAD.WIDE.U32 R4, R7, UR6, R4 ;  /* 0x0000000607047c25 */ /* 0x000fe2000f8e0004 */
[----:B------:R-:W-:Y:S01]  /*a4d0*/  UIADD3 UR51, UR51, 0x1, URZ ;  /* 0x0000000133337890 */ /* 0x000fe2000fffe03f */
[----:B------:R-:W-:Y:S02]  /*a4e0*/  ISETP.GE.AND P2, PT, R43, R104, PT ;  /* 0x000000682b00720c */ /* 0x000fe40003f46270 */
[----:B------:R-:W-:Y:S01]  /*a4f0*/  IMAD R9, R7, UR7, R0 ;  /* 0x0000000707097c24 */ /* 0x000fe2000f8e0200 */
[----:B------:R-:W-:Y:S01]  /*a500*/  ULDC.64 UR6, c[0x0][0xa80] ;  /* 0x0002a00000067ab9 */ /* 0x000fe20000000a00 */
[----:B------:R-:W-:Y:S01]  /*a510*/  UPRMT UR39, URZ, 0x654, UR39 ;  /* 0x000006543f277896 */ /* 0x000fe20008000027 */
[----:B------:R-:W-:Y:S01]  /*a520*/  LEA R0, P3, R4, UR6, 0x1 ;  /* 0x0000000604007c11 */ /* 0x000fe2000f8608ff */
[----:B------:R-:W-:Y:S01]  /*a530*/  IMAD.IADD R5, R5, 0x1, R9 ;  /* 0x0000000105057824 */ /* 0x000fe200078e0209 */
[----:B------:R-:W-:Y:S01]  /*a540*/  UISETP.NE.AND UP0, UPT, UR51, 0x2, UPT ;  /* 0x000000023300788c */ /* 0x000fe2000bf05270 */
[----:B------:R-:W-:-:S03]  /*a550*/  VIADD R3, R43, 0x20 ;  /* 0x000000202b037836 */ /* 0x000fc60000000000 */
[----:B------:R-:W-:Y:S01]  /*a560*/  LEA.HI.X R14, R4, UR7, R5, 0x1, P3 ;  /* 0x00000007040e7c11 */ /* 0x000fe200098f0c05 */
[----:B------:R-:W-:Y:S01]  /*a570*/  USEL UR5, URZ, 0x1, UP0 ;  /* 0x000000013f057887 */ /* 0x000fe20008000000 */
[-C--:B------:R-:W-:Y:S01]  /*a580*/  ISETP.GE.AND P1, PT, R3, R104.reuse, PT ;  /* 0x000000680300720c */ /* 0x080fe20003f26270 */
[----:B------:R-:W-:Y:S01]  /*a590*/  ULDC UR4, c[0x0][0xc] ;  /* 0x0000030000047ab9 */ /* 0x000fe20000000800 */
[----:B------:R-:W-:Y:S01]  /*a5a0*/  VIADD R3, R43, 0x40 ;  /* 0x000000402b037836 */ /* 0x000fe20000000000 */
[----:B------:R-:W-:Y:S01]  /*a5b0*/  UIADD3 UR41, UR4, UR41, URZ ;  /* 0x0000002904297290 */ /* 0x000fe2000fffe03f */
[----:B--2---:R1:W0:Y:S01]  /*a5c0*/  SHFL.IDX PT, R6, R0, RZ, 0x181f ;  /* 0x00181fff00067589 */ /* 0x00422200000e0000 */
[----:B------:R-:W-:Y:S01]  /*a5d0*/  USEL UR51, UR51, URZ, UP0 ;  /* 0x0000003f33337287 */ /* 0x000fe20008000000 */
[----:B------:R-:W-:Y:S01]  /*a5e0*/  SYNCS.ARRIVE.TRANS64.RED.A1T0 RZ, [UR39], RZ ;  /* 0x000000ffffff79a7 */ /* 0x000fe20008100427 */
[----:B------:R-:W-:Y:S01]  /*a5f0*/  ULOP3.LUT UR43, UR43, UR5, URZ, 0x3c, !UPT ;  /* 0x000000052b2b7292 */ /* 0x000fe2000f8e3c3f */
[----:B------:R1:W2:Y:S01]  /*a600*/  SHFL.IDX PT, R7, R14, RZ, 0x181f ;  /* 0x00181fff0e077589 */ /* 0x0002a200000e0000 */
[----:B------:R-:W-:Y:S01]  /*a610*/  BSSY B0, `(.L_x_31) ;  /* 0x0000015000007945 */ /* 0x000fe20003800000 */
[----:B------:R-:W-:-:S02]  /*a620*/  ISETP.GE.AND P0, PT, R3, R104, PT ;  /* 0x000000680300720c */ /* 0x000fc40003f06270 */
[----:B------:R-:W-:Y:S02]  /*a630*/  SHF.R.S32.HI R139, RZ, 0x1f, R17 ;  /* 0x0000001fff8b7819 */ /* 0x000fe40000011411 */
[----:B------:R-:W-:Y:S01]  /*a640*/  SHF.R.S32.HI R141, RZ, 0x1f, R18 ;  /* 0x0000001fff8d7819 */ /* 0x000fe20000011412 */
[----:B------:R-:W-:Y:S08]  /*a650*/  @P2 BRA `(.L_x_32) ;  /* 0x0000000000402947 */ /* 0x000ff00003800000 */
[----:B------:R-:W-:Y:S02]  /*a660*/  ULDC UR4, c[0x0][0xac8] ;  /* 0x0002b20000047ab9 */ /* 0x000fe40000000800 */
[----:B------:R-:W-:Y:S02]  /*a670*/  ISETP.GE.AND P4, PT, R18, UR4, PT ;  /* 0x0000000412007c0c */ /* 0x000fe4000bf86270 */
[----:B------:R-:W-:Y:S02]  /*a680*/  ISETP.GE.AND P3, PT, R17, UR4, PT ;  /* 0x0000000411007c0c */ /* 0x000fe4000bf66270 */
[----:B------:R-:W-:Y:S02]  /*a690*/  ISETP.GE.AND P2, PT, R16, UR4, PT ;  /* 0x0000000410007c0c */ /* 0x000fe4000bf46270 */
[----:B------:R-:W-:-:S07]  /*a6a0*/  ISETP.GE.AND P5, PT, R2, UR4, PT ;  /* 0x0000000402007c0c */ /* 0x000fce000bfa6270 */
[----:B0-----:R-:W-:-:S04]  /*a6b0*/  @!P4 LEA R8, P6, R18, R6, 0x1 ;  /* 0x000000061208c211 */ /* 0x001fc800078c08ff */
[----:B--2---:R-:W-:Y:S02]  /*a6c0*/  @!P4 LEA.HI.X R9, R18, R7, R141, 0x1, P6 ;  /* 0x000000071209c211 */ /* 0x004fe400030f0c8d */
[----:B-1----:R-:W-:Y:S01]  /*a6d0*/  @!P3 LEA R10, P6, R17, R6, 0x1 ;  /* 0x00000006110ab211 */ /* 0x002fe200078c08ff */
[----:B------:R-:W-:-:S03]  /*a6e0*/  @!P5 IMAD.WIDE R4, R2, 0x2, R6 ;  /* 0x000000020204d825 */ /* 0x000fc600078e0206 */
[-C--:B------:R-:W-:Y:S02]  /*a6f0*/  @!P3 LEA.HI.X R11, R17, R7.reuse, R139, 0x1, P6 ;  /* 0x00000007110bb211 */ /* 0x080fe400030f0c8b */
[C---:B------:R-:W-:Y:S01]  /*a700*/  @!P2 LEA R12, P6, R16.reuse, R6, 0x1 ;  /* 0x00000006100ca211 */ /* 0x040fe200078c08ff */
[----:B-----5:R3:W-:Y:S03]  /*a710*/  @!P5 ST.E.128 desc[UR46][R4.64], R56 ;  /* 0x000000380400d985 */ /* 0x0207e6000c101d2e */
[----:B------:R-:W-:Y:S01]  /*a720*/  @!P2 LEA.HI.X R13, R16, R7, R237, 0x1, P6 ;  /* 0x00000007100da211 */ /* 0x000fe200030f0ced */
[----:B------:R3:W-:Y:S04]  /*a730*/  @!P4 ST.E.128 desc[UR46][R8.64], R80 ;  /* 0x000000500800c985 */ /* 0x0007e8000c101d2e */
[----:B------:R3:W-:Y:S04]  /*a740*/  @!P3 ST.E.128 desc[UR46][R10.64], R92 ;  /* 0x0000005c0a00b985 */ /* 0x0007e8000c101d2e */
[----:B------:R3:W-:Y:S02]  /*a750*/  @!P2 ST.E.128 desc[UR46][R12.64], R100 ;  /* 0x000000640c00a985 */ /* 0x0007e4000c101d2e */
.L_x_32:
[----:B------:R-:W-:Y:S05]  /*a760*/  BSYNC B0 ;  /* 0x0000000000007941 */ /* 0x000fea0003800000 */
.L_x_31:
[----:B--2---:R2:W4:Y:S01]  /*a770*/  SHFL.IDX PT, R7, R14, 0x1, 0x181f ;  /* 0x00381f000e077f89 */ /* 0x00452200000e0000 */
[----:B------:R-:W-:Y:S03]  /*a780*/  BSSY B0, `(.L_x_33) ;  /* 0x0000013000007945 */ /* 0x000fe60003800000 */
[----:B0-----:R2:W0:Y:S01]  /*a790*/  SHFL.IDX PT, R6, R0, 0x1, 0x181f ;  /* 0x00381f0000067f89 */ /* 0x00142200000e0000 */
[----:B------:R-:W-:Y:S05]  /*a7a0*/  @P1 BRA `(.L_x_34) ;  /* 0x0000000000401947 */ /* 0x000fea0003800000 */
[----:B------:R-:W-:Y:S02]  /*a7b0*/  ULDC UR4, c[0x0][0xac8] ;  /* 0x0002b20000047ab9 */ /* 0x000fe40000000800 */
[----:B------:R-:W-:Y:S02]  /*a7c0*/  ISETP.GE.AND P3, PT, R18, UR4, PT ;  /* 0x0000000412007c0c */ /* 0x000fe4000bf66270 */
[----:B------:R-:W-:Y:S02]  /*a7d0*/  ISETP.GE.AND P2, PT, R17, UR4, PT ;  /* 0x0000000411007c0c */ /* 0x000fe4000bf46270 */
[----:B------:R-:W-:Y:S02]  /*a7e0*/  ISETP.GE.AND P1, PT, R16, UR4, PT ;  /* 0x0000000410007c0c */ /* 0x000fe4000bf26270 */
[----:B------:R-:W-:-:S07]  /*a7f0*/  ISETP.GE.AND P4, PT, R2, UR4, PT ;  /* 0x0000000402007c0c */ /* 0x000fce000bf86270 */
[CC--:B0--3--:R-:W-:Y:S02]  /*a800*/  @!P3 LEA R8, P6, R18.reuse, R6.reuse, 0x1 ;  /* 0x000000061208b211 */ /* 0x0c9fe400078c08ff */
[CC--:B-1----:R-:W-:Y:S02]  /*a810*/  @!P2 LEA R10, P5, R17.reuse, R6.reuse, 0x1 ;  /* 0x00000006110aa211 */ /* 0x0c2fe400078a08ff */
[-C--:B----4-:R-:W-:Y:S02]  /*a820*/  @!P3 LEA.HI.X R9, R18, R7.reuse, R141, 0x1, P6 ;  /* 0x000000071209b211 */ /* 0x090fe400030f0c8d */
[----:B------:R-:W-:Y:S01]  /*a830*/  @!P1 LEA R12, P6, R16, R6, 0x1 ;  /* 0x00000006100c9211 */ /* 0x000fe200078c08ff */
[----:B------:R-:W-:Y:S01]  /*a840*/  @!P4 IMAD.WIDE R4, R2, 0x2, R6 ;  /* 0x000000020204c825 */ /* 0x000fe200078e0206 */
[-C--:B------:R-:W-:Y:S02]  /*a850*/  @!P2 LEA.HI.X R11, R17, R7.reuse, R139, 0x1, P5 ;  /* 0x00000007110ba211 */ /* 0x080fe400028f0c8b */
[----:B------:R-:W-:-:S02]  /*a860*/  @!P1 LEA.HI.X R13, R16, R7, R237, 0x1, P6 ;  /* 0x00000007100d9211 */ /* 0x000fc400030f0ced */
[----:B-----5:R0:W-:Y:S04]  /*a870*/  @!P4 ST.E.128 desc[UR46][R4.64], R44 ;  /* 0x0000002c0400c985 */ /* 0x0201e8000c101d2e */
[----:B------:R0:W-:Y:S04]  /*a880*/  @!P3 ST.E.128 desc[UR46][R8.64], R68 ;  /* 0x000000440800b985 */ /* 0x0001e8000c101d2e */
[----:B------:R0:W-:Y:S04]  /*a890*/  @!P2 ST.E.128 desc[UR46][R10.64], R84 ;  /* 0x000000540a00a985 */ /* 0x0001e8000c101d2e */
[----:B------:R0:W-:Y:S02]  /*a8a0*/  @!P1 ST.E.128 desc[UR46][R12.64], R96 ;  /* 0x000000600c009985 */ /* 0x0001e4000c101d2e */
.L_x_34:
[----:B------:R-:W-:Y:S05]  /*a8b0*/  BSYNC B0 ;  /* 0x0000000000007941 */ /* 0x000fea0003800000 */
.L_x_33:
[----:B----4-:R4:W1:Y:S01]  /*a8c0*/  SHFL.IDX PT, R7, R14, 0x2, 0x181f ;  /* 0x00581f000e077f89 */ /* 0x01086200000e0000 */
        /* <DEDUP_REMOVED lines=8> */
[-C--:B0--3--:R-:W-:Y:S02]  /*a950*/  @!P4 LEA R8, P0, R18, R6.reuse, 0x1 ;  /* 0x000000061208c211 */ /* 0x089fe400078008ff */
[CC--:B-1----:R-:W-:Y:S02]  /*a960*/  @!P5 LEA R10, P1, R17.reuse, R6.reuse, 0x1 ;  /* 0x00000006110ad211 */ /* 0x0c2fe400078208ff */
[----:B------:R-:W-:Y:S02]  /*a970*/  @!P6 LEA R12, P2, R16, R6, 0x1 ;  /* 0x00000006100ce211 */ /* 0x000fe400078408ff */
[----:B------:R-:W-:Y:S01]  /*a980*/  @!P3 IMAD.WIDE R4, R2, 0x2, R6 ;  /* 0x000000020204b825 */ /* 0x000fe200078e0206 */
[-C--:B------:R-:W-:Y:S02]  /*a990*/  @!P4 LEA.HI.X R9, R18, R7.reuse, R141, 0x1, P0 ;  /* 0x000000071209c211 */ /* 0x080fe400000f0c8d */
[-C--:B------:R-:W-:Y:S02]  /*a9a0*/  @!P5 LEA.HI.X R11, R17, R7.reuse, R139, 0x1, P1 ;  /* 0x00000007110bd211 */ /* 0x080fe400008f0c8b */
[----:B------:R-:W-:Y:S01]  /*a9b0*/  @!P6 LEA.HI.X R13, R16, R7, R237, 0x1, P2 ;  /* 0x00000007100de211 */ /* 0x000fe200010f0ced */
[----:B-----5:R0:W-:Y:S04]  /*a9c0*/  @!P3 ST.E.128 desc[UR46][R4.64], R48 ;  /* 0x000000300400b985 */ /* 0x0201e8000c101d2e */
[----:B------:R0:W-:Y:S04]  /*a9d0*/  @!P4 ST.E.128 desc[UR46][R8.64], R60 ;  /* 0x0000003c0800c985 */ /* 0x0001e8000c101d2e */
[----:B------:R0:W-:Y:S04]  /*a9e0*/  @!P5 ST.E.128 desc[UR46][R10.64], R76 ;  /* 0x0000004c0a00d985 */ /* 0x0001e8000c101d2e */
[----:B------:R0:W-:Y:S02]  /*a9f0*/  @!P6 ST.E.128 desc[UR46][R12.64], R88 ;  /* 0x000000580c00e985 */ /* 0x0001e4000c101d2e */
.L_x_36:
[----:B------:R-:W-:Y:S05]  /*aa00*/  BSYNC B0 ;  /* 0x0000000000007941 */ /* 0x000fea0003800000 */
.L_x_35:
[----:B------:R-:W-:Y:S01]  /*aa10*/  VIADD R3, R43, 0x60 ;  /* 0x000000602b037836 */ /* 0x000fe20000000000 */
[----:B-1----:R1:W1:Y:S01]  /*aa20*/  SHFL.IDX PT, R7, R14, 0x3, 0x181f ;  /* 0x00781f000e077f89 */ /* 0x00226200000e0000 */
[----:B------:R-:W-:Y:S01]  /*aa30*/  UIADD3 UR44, UR44, 0x1, URZ ;  /* 0x000000012c2c7890 */ /* 0x000fe2000fffe03f */
[----:B------:R-:W-:Y:S02]  /*aa40*/  BSSY B0, `(.L_x_37) ;  /* 0x0000014000007945 */ /* 0x000fe40003800000 */
[----:B------:R-:W-:Y:S01]  /*aa50*/  ISETP.GE.AND P0, PT, R3, R104, PT ;  /* 0x000000680300720c */ /* 0x000fe20003f06270 */
[----:B0-----:R0:W0:-:S12]  /*aa60*/  SHFL.IDX PT, R6, R0, 0x3, 0x181f ;  /* 0x00781f0000067f89 */ /* 0x00101800000e0000 */
[----:B------:R-:W-:Y:S05]  /*aa70*/  @P0 BRA `(.L_x_38) ;  /* 0x0000000000400947 */ /* 0x000fea0003800000 */
[----:B------:R-:W-:Y:S02]  /*aa80*/  ULDC UR4, c[0x0][0xac8] ;  /* 0x0002b20000047ab9 */ /* 0x000fe40000000800 */
[----:B------:R-:W-:Y:S02]  /*aa90*/  ISETP.GE.AND P4, PT, R18, UR4, PT ;  /* 0x0000000412007c0c */ /* 0x000fe4000bf86270 */
[----:B------:R-:W-:Y:S02]  /*aaa0*/  ISETP.GE.AND P5, PT, R17, UR4, PT ;  /* 0x0000000411007c0c */ /* 0x000fe4000bfa6270 */
[----:B------:R-:W-:Y:S02]  /*aab0*/  ISETP.GE.AND P6, PT, R16, UR4, PT ;  /* 0x0000000410007c0c */ /* 0x000fe4000bfc6270 */
[----:B------:R-:W-:-:S07]  /*aac0*/  ISETP.GE.AND P3, PT, R2, UR4, PT ;  /* 0x0000000402007c0c */ /* 0x000fce000bf66270 */
[-C--:B0--3--:R-:W-:Y:S02]  /*aad0*/  @!P4 LEA R8, P0, R18, R6.reuse, 0x1 ;  /* 0x000000061208c211 */ /* 0x089fe400078008ff */
[CC--:B------:R-:W-:Y:S02]  /*aae0*/  @!P5 LEA R10, P1, R17.reuse, R6.reuse, 0x1 ;  /* 0x00000006110ad211 */ /* 0x0c0fe400078208ff */
[----:B------:R-:W-:Y:S02]  /*aaf0*/  @!P6 LEA R12, P2, R16, R6, 0x1 ;  /* 0x00000006100ce211 */ /* 0x000fe400078408ff */
[----:B-1----:R-:W-:Y:S01]  /*ab00*/  @!P3 IMAD.WIDE R4, R2, 0x2, R6 ;  /* 0x000000020204b825 */ /* 0x002fe200078e0206 */
[-C--:B------:R-:W-:Y:S02]  /*ab10*/  @!P4 LEA.HI.X R9, R18, R7.reuse, R141, 0x1, P0 ;  /* 0x000000071209c211 */ /* 0x080fe400000f0c8d */
[-C--:B------:R-:W-:Y:S02]  /*ab20*/  @!P5 LEA.HI.X R11, R17, R7.reuse, R139, 0x1, P1 ;  /* 0x00000007110bd211 */ /* 0x080fe400008f0c8b */
[----:B------:R-:W-:Y:S01]  /*ab30*/  @!P6 LEA.HI.X R13, R16, R7, R237, 0x1, P2 ;  /* 0x00000007100de211 */ /* 0x000fe200010f0ced */
[----:B-----5:R0:W-:Y:S04]  /*ab40*/  @!P3 ST.E.128 desc[UR46][R4.64], R52 ;  /* 0x000000340400b985 */ /* 0x0201e8000c101d2e */
[----:B------:R0:W-:Y:S04]  /*ab50*/  @!P4 ST.E.128 desc[UR46][R8.64], R64 ;  /* 0x000000400800c985 */ /* 0x0001e8000c101d2e */
[----:B------:R0:W-:Y:S04]  /*ab60*/  @!P5 ST.E.128 desc[UR46][R10.64], R72 ;  /* 0x000000480a00d985 */ /* 0x0001e8000c101d2e */
[----:B------:R0:W-:Y:S02]  /*ab70*/  @!P6 ST.E.128 desc[UR46][R12.64], R36 ;  /* 0x000000240c00e985 */ /* 0x0001e4000c101d2e */
.L_x_38:
[----:B------:R-:W-:Y:S05]  /*ab80*/  BSYNC B0 ;  /* 0x0000000000007941 */ /* 0x000fea0003800000 */
.L_x_37:
[----:B0-2-4-:R-:W0:Y:S02]  /*ab90*/  LDC R0, c[0x0][0xc34] ;  /* 0x00030d00ff007b82 */ /* 0x015e240000000800 */
[----:B0-----:R-:W-:-:S13]  /*aba0*/  ISETP.LE.AND P0, PT, R0, UR41, PT ;  /* 0x0000002900007c0c */ /* 0x001fda000bf03270 */
[----:B------:R-:W-:Y:S05]  /*abb0*/  @!P0 BRA `(.L_x_39) ;  /* 0xffffff6000888947 */ /* 0x000fea000383ffff */
[----:B------:R-:W-:Y:S05]  /*abc0*/  EXIT ;  /* 0x000000000000794d */ /* 0x000fea0003800000 */
.L_x_7:
[----:B------:R-:W-:-:S08]  /*abd0*/  NOP ;  /* 0x0000000000007918 */ /* 0x000fd00000000000 */
[----:B------:R-:W0:-:S00]  /*abe0*/  USETMAXREG.DEALLOC.CTAPOOL 0x18 ;  /* 0x00000018000079c8 */ /* 0x000e0000080e0500 */
[----:B------:R-:W1:Y:S01]  /*abf0*/  S2UR UR50, SR_CTAID.X ;  /* 0x00000000003279c3 */ /* 0x000e620000002500 */
[----:B0-----:R-:W-:Y:S01]  /*ac00*/  IMAD.MOV.U32 R0, RZ, RZ, 0x1 ;  /* 0x00000001ff007424 */ /* 0x001fe200078e00ff */
[----:B------:R0:W-:Y:S01]  /*ac10*/  STL [R1], RZ ;  /* 0x000000ff01007387 */ /* 0x0001e20000100800 */
[----:B------:R-:W-:-:S03]  /*ac20*/  UMOV UR48, 0x1 ;  /* 0x0000000100307882 */ /* 0x000fc60000000000 */
[----:B------:R0:W-:Y:S02]  /*ac30*/  STL [R1+0x8], R0 ;  /* 0x0000080001007387 */ /* 0x0001e40000100800 */
[----:B------:R-:W1:Y:S02]  /*ac40*/  LDC R2, c[0x0][0xc34] ;  /* 0x00030d00ff027b82 */ /* 0x000e640000000800 */
[----:B-1----:R-:W-:-:S13]  /*ac50*/  ISETP.LE.AND P0, PT, R2, UR50, PT ;  /* 0x0000003202007c0c */ /* 0x002fda000bf03270 */
[----:B0-----:R-:W-:Y:S05]  /*ac60*/  @P0 BRA `(.L_x_40) ;  /* 0x0000003c00500947 */ /* 0x001fea0003800000 */
[----:B------:R-:W0:Y:S01]  /*ac70*/  S2R R7, SR_TID.X ;  /* 0x0000000000077919 */ /* 0x000e220000002100 */
[----:B------:R-:W1:Y:S01]  /*ac80*/  S2UR UR4, SR_CgaCtaId ;  /* 0x00000000000479c3 */ /* 0x000e620000008800 */
[----:B------:R-:W-:Y:S01]  /*ac90*/  UMOV UR41, 0x400 ;  /* 0x0000040000297882 */ /* 0x000fe20000000000 */
[----:B------:R-:W-:Y:S01]  /*aca0*/  ULDC.64 UR52, c[0x0][0x198] ;  /* 0x0000660000347ab9 */ /* 0x000fe20000000a00 */
[----:B------:R-:W-:Y:S02]  /*acb0*/  ULOP3.LUT UR42, UR38, 0x1, URZ, 0xfc, !UPT ;  /* 0x00000001262a7892 */ /* 0x000fe4000f8efc3f */
[----:B------:R-:W-:Y:S01]  /*acc0*/  ULOP3.LUT UR49, UR38, 0x2, URZ, 0xfc, !UPT ;  /* 0x0000000226317892 */ /* 0x000fe2000f8efc3f */
[----:B------:R-:W-:Y:S01]  /*acd0*/  ULDC UR43, c[0x0][0xc] ;  /* 0x00000300002b7ab9 */ /* 0x000fe20000000800 */
[----:B------:R-:W-:Y:S01]  /*ace0*/  UMOV UR48, URZ ;  /* 0x0000003f00307c82 */ /* 0x000fe20008000000 */
[----:B-1----:R-:W-:Y:S01]  /*acf0*/  ULEA UR41, UR4, UR41, 0x18 ;  /* 0x0000002904297291 */ /* 0x002fe2000f8ec03f */
[C---:B0-----:R-:W-:Y:S01]  /*ad00*/  IMAD.SHL.U32 R17, R7.reuse, 0x80, RZ ;  /* 0x0000008007117824 */ /* 0x041fe200078e00ff */
[----:B------:R-:W-:-:S02]  /*ad10*/  LOP3.LUT R6, R7, 0x7f, RZ, 0xc0, !PT ;  /* 0x0000007f07067812 */ /* 0x000fc400078ec0ff */
[----:B------:R-:W-:Y:S02]  /*ad20*/  R2P PR, R7, 0x6 ;  /* 0x0000000607007804 */ /* 0x000fe40000000000 */
[----:B------:R-:W-:Y:S02]  /*ad30*/  SHF.R.U32.HI R0, RZ, 0x5, R6 ;  /* 0x00000005ff007819 */ /* 0x000fe40000011606 */
[C---:B------:R-:W-:Y:S02]  /*ad40*/  LOP3.LUT R5, R17.reuse, 0x400, RZ, 0xc0, !PT ;  /* 0x0000040011057812 */ /* 0x040fe400078ec0ff */
[----:B------:R-:W-:-:S03]  /*ad50*/  LOP3.LUT R3, R17, 0x380, RZ, 0xc0, !PT ;  /* 0x0000038011037812 */ /* 0x000fc600078ec0ff */
[C---:B------:R-:W-:Y:S02]  /*ad60*/  IMAD R4, R0.reuse, 0x800, R5 ;  /* 0x0000080000047824 */ /* 0x040fe400078e0205 */
[----:B------:R-:W-:Y:S01]  /*ad70*/  IMAD R5, R0, 0x10, R3 ;  /* 0x0000001000057824 */ /* 0x000fe200078e0203 */
[----:B------:R-:W-:Y:S01]  /*ad80*/  LOP3.LUT R3, R3, 0x10, R7, 0xf8, !PT ;  /* 0x0000001003037812 */ /* 0x000fe200078ef807 */
[----:B------:R-:W-:-:S05]  /*ad90*/  IMAD.SHL.U32 R0, R7, 0x10, RZ ;  /* 0x0000001007007824 */ /* 0x000fca00078e00ff */
[--C-:B------:R-:W-:Y:S02]  /*ada0*/  LOP3.LUT R2, R5, 0x70, R0.reuse, 0x78, !PT ;  /* 0x0000007005027812 */ /* 0x100fe400078e7800 */
[----:B------:R-:W-:Y:S02]  /*adb0*/  LOP3.LUT R3, R3, 0x70, R0, 0x78, !PT ;  /* 0x0000007003037812 */ /* 0x000fe400078e7800 */
[----:B------:R-:W-:Y:S02]  /*adc0*/  LOP3.LUT R17, R2, 0xc00, R17, 0xf8, !PT ;  /* 0x00000c0002117812 */ /* 0x000fe400078ef811 */
[----:B------:R-:W-:Y:S01]  /*add0*/  LOP3.LUT R5, R0, 0x70, RZ, 0xc0, !PT ;  /* 0x0000007000057812 */ /* 0x000fe200078ec0ff */
[----:B------:R-:W-:Y:S02]  /*ade0*/  IMAD.IADD R2, R4, 0x1, R3 ;  /* 0x0000000104027824 */ /* 0x000fe400078e0203 */
[----:B------:R-:W-:-:S03]  /*adf0*/  IMAD.SHL.U32 R3, R7, 0x2, RZ ;  /* 0x0000000207037824 */ /* 0x000fc600078e00ff */
[----:B------:R0:W-:Y:S02]  /*ae00*/  STL [R1+0x4], R2 ;  /* 0x0000040201007387 */ /* 0x0001e40000100800 */
[----:B0-----:R-:W-:-:S04]  /*ae10*/  LOP3.LUT R2, R0, 0x3f0, RZ, 0xc0, !PT ;  /* 0x000003f000027812 */ /* 0x001fc800078ec0ff */
[----:B------:R-:W-:Y:S02]  /*ae20*/  LOP3.LUT R3, R2, 0x70, R3, 0x78, !PT ;  /* 0x0000007002037812 */ /* 0x000fe400078e7803 */
[----:B------:R-:W-:Y:S02]  /*ae30*/  SHF.L.U32 R2, R6, 0x4, RZ ;  /* 0x0000000406027819 */ /* 0x000fe400000006ff */
[----:B------:R-:W-:Y:S02]  /*ae40*/  SHF.R.U32.HI R6, RZ, 0x3, R6 ;  /* 0x00000003ff067819 */ /* 0x000fe40000011606 */
[----:B------:R-:W-:Y:S01]  /*ae50*/  LOP3.LUT R2, R3, 0x400, R2, 0xf8, !PT ;  /* 0x0000040003027812 */ /* 0x000fe200078ef802 */
[----:B------:R-:W-:Y:S01]  /*ae60*/  IMAD.MOV.U32 R3, RZ, RZ, 0x40 ;  /* 0x00000040ff037424 */ /* 0x000fe200078e00ff */
[----:B------:R-:W-:-:S03]  /*ae70*/  LOP3.LUT R6, R6, 0x70, R0, 0xf8, !PT ;  /* 0x0000007006067812 */ /* 0x000fc600078ef800 */
[----:B------:R-:W-:Y:S01]  /*ae80*/  VIADD R0, R2, UR41 ;  /* 0x0000002902007c36 */ /* 0x000fe20008000000 */
[----:B------:R-:W-:Y:S01]  /*ae90*/  SEL R4, R3, 0xffffffc0, !P2 ;  /* 0xffffffc003047807 */ /* 0x000fe20005000000 */
[----:B------:R-:W-:Y:S01]  /*aea0*/  IMAD.MOV.U32 R3, RZ, RZ, 0x20 ;  /* 0x00000020ff037424 */ /* 0x000fe200078e00ff */
[----:B------:R-:W-:-:S03]  /*aeb0*/  LOP3.LUT R2, R5, 0x80, RZ, 0xfc, !PT ;  /* 0x0000008005027812 */ /* 0x000fc600078efcff */
[----:B------:R-:W-:Y:S01]  /*aec0*/  STL [R1+0x18], R4 ;  /* 0x0000180401007387 */ /* 0x000fe20000100800 */
[----:B------:R-:W-:-:S05]  /*aed0*/  SEL R3, R3, 0xffffffe0, !P1 ;  /* 0xffffffe003037807 */ /* 0x000fca0004800000 */
[----:B------:R0:W-:Y:S04]  /*aee0*/  STL [R1+0x1c], R3 ;  /* 0x00001c0301007387 */ /* 0x0001e80000100800 */
[----:B------:R-:W-:Y:S04]  /*aef0*/  STL [R1], RZ ;  /* 0x000000ff01007387 */ /* 0x000fe80000100800 */
[----:B------:R1:W-:Y:S01]  /*af00*/  STL [R1+0x28], R0 ;  /* 0x0000280001007387 */ /* 0x0003e20000100800 */
[----:B0-----:R-:W-:Y:S02]  /*af10*/  IMAD.IADD R3, R4, 0x1, R3 ;  /* 0x0000000104037824 */ /* 0x001fe400078e0203 */
[----:B-1----:R-:W-:-:S05]  /*af20*/  IMAD.MOV.U32 R0, RZ, RZ, 0x1 ;  /* 0x00000001ff007424 */ /* 0x002fca00078e00ff */
[----:B------:R0:W-:Y:S04]  /*af30*/  STL [R1+0x8], R0 ;  /* 0x0000080001007387 */ /* 0x0001e80000100800 */
[----:B------:R1:W-:Y:S01]  /*af40*/  STL [R1+0x20], R3 ;  /* 0x0000200301007387 */ /* 0x0003e20000100800 */
[----:B0-----:R-:W-:-:S05]  /*af50*/  IMAD.IADD R0, R4, 0x1, R17 ;  /* 0x0000000104007824 */ /* 0x001fca00078e0211 */
[----:B------:R1:W-:Y:S02]  /*af60*/  STL [R1+0x24], R0 ;  /* 0x0000240001007387 */ /* 0x0003e40000100800 */
.L_x_87:
[----:B------:R-:W-:Y:S01]  /*af70*/  ULDC UR4, c[0x0][0xc38] ;  /* 0x00030e0000047ab9 */ /* 0x000fe20000000800 */
[----:B------:R-:W-:Y:S01]  /*af80*/  ULDC UR6, c[0x0][0xc44] ;  /* 0x0003110000067ab9 */ /* 0x000fe20000000800 */
[----:B------:R-:W-:Y:S02]  /*af90*/  UISETP.NE.AND UP2, UPT, UR4, 0x1, UPT ;  /* 0x000000010400788c */ /* 0x000fe4000bf45270 */
[----:B------:R-:W-:Y:S01]  /*afa0*/  UISETP.NE.AND UP1, UPT, UR6, 0x1, UPT ;  /* 0x000000010600788c */ /* 0x000fe2000bf25270 */
[----:B------:R-:W-:Y:S01]  /*afb0*/  ULDC.64 UR4, c[0x0][0x418] ;  /* 0x0001060000047ab9 */ /* 0x000fe20000000a00 */
[----:B------:R-:W-:Y:S02]  /*afc0*/  UIADD3 UR10, UR41, 0x28400, URZ ;  /* 0x00028400290a7890 */ /* 0x000fe4000fffe03f */
[----:B------:R-:W-:Y:S01]  /*afd0*/  UISETP.NE.U32.AND UP0, UPT, UR4, URZ, UPT ;  /* 0x0000003f0400728c */ /* 0x000fe2000bf05070 */
[----:B------:R-:W-:Y:S01]  /*afe0*/  ULDC UR7, c[0x0][0x424] ;  /* 0x0001090000077ab9 */ /* 0x000fe20000000800 */
[----:B------:R-:W-:-:S02]  /*aff0*/  UMOV UR45, UR50 ;  /* 0x00000032002d7c82 */ /* 0x000fc40008000000 */
[----:B------:R-:W-:Y:S01]  /*b000*/  UISETP.NE.AND.EX UP0, UPT, UR5, URZ, UPT, UP0 ;  /* 0x0000003f0500728c */ /* 0x000fe2000bf05300 */
[----:B------:R-:W-:Y:S01]  /*b010*/  @UP2 ULDC UR4, c[0x0][0xc3c] ;  /* 0x00030f0000042ab9 */ /* 0x000fe20000000800 */
[----:B------:R-:W-:Y:S01]  /*b020*/  @UP2 ULDC UR8, c[0x0][0xc40] ;  /* 0x0003100000082ab9 */ /* 0x000fe20000000800 */
[----:B------:R-:W-:Y:S02]  /*b030*/  UIMAD.WIDE.U32 UR4, UR50, UR4, URZ ;  /* 0x00000004320472a5 */ /* 0x000fe4000f8e003f */
[----:B------:R-:W-:Y:S02]  /*b040*/  USEL UR7, UR7, 0x1, UP0 ;  /* 0x0000000107077887 */ /* 0x000fe40008000000 */
[----:B------:R-:W-:Y:S02]  /*b050*/  ULOP3.LUT UP0, URZ, UR10, 0x3ff, URZ, 0xc0, !UPT ;  /* 0x000003ff0a3f7892 */ /* 0x000fe4000f80c03f */
[----:B------:R-:W-:Y:S01]  /*b060*/  @UP2 USHF.R.U32.HI UR45, URZ, UR8, UR5 ;  /* 0x000000083f2d2299 */ /* 0x000fe20008011605 */
[----:B------:R-:W-:-:S02]  /*b070*/  ULDC UR40, c[0x0][0x2f0] ;  /* 0x0000bc0000287ab9 */ /* 0x000fc40000000800 */
[----:B------:R-:W-:Y:S01]  /*b080*/  @UP1 ULDC.64 UR8, c[0x0][0xc48] ;  /* 0x0003120000081ab9 */ /* 0x000fe20000000a00 */
[----:B------:R-:W-:Y:S01]  /*b090*/  UIMAD UR40, UR7, UR40, URZ ;  /* 0x00000028072872a4 */ /* 0x000fe2000f8e023f */
[----:B------:R-:W-:Y:S01]  /*b0a0*/  PLOP3.LUT P0, PT, PT, PT, UP0, 0x80, 0x0 ;  /* 0x000000000000781c */ /* 0x000fe20003f0f008 */
[----:B------:R-:W-:Y:S02]  /*b0b0*/  UIMAD.WIDE.U32 UR4, UR45, UR8, URZ ;  /* 0x000000082d0472a5 */ /* 0x000fe4000f8e003f */
[----:B------:R-:W-:Y:S01]  /*b0c0*/  UMOV UR44, UR45 ;  /* 0x0000002d002c7c82 */ /* 0x000fe20008000000 */
[----:B------:R-:W-:Y:S02]  /*b0d0*/  UIADD3 UR39, UR40, 0x7f, URZ ;  /* 0x0000007f28277890 */ /* 0x000fe4000fffe03f */
[----:B------:R-:W-:Y:S02]  /*b0e0*/  @UP1 USHF.R.U32.HI UR44, URZ, UR9, UR5 ;  /* 0x000000093f2c1299 */ /* 0x000fe40008011605 */
[----:B------:R-:W-:-:S02]  /*b0f0*/  USHF.R.S32.HI UR4, URZ, 0x1f, UR39 ;  /* 0x0000001f3f047899 */ /* 0x000fc40008011427 */
[----:B------:R-:W-:Y:S02]  /*b100*/  UIADD3 UR36, -UR44, URZ, URZ ;  /* 0x0000003f2c247290 */ /* 0x000fe4000fffe13f */
[----:B------:R-:W-:Y:S02]  /*b110*/  ULEA.HI UR39, UR4, UR39, URZ, 0x7 ;  /* 0x0000002704277291 */ /* 0x000fe4000f8f383f */
[----:B------:R-:W-:Y:S01]  /*b120*/  UIMAD UR36, UR6, UR36, UR45 ;  /* 0x00000024062472a4 */ /* 0x000fe2000f8e022d */
[----:B0-----:R-:W-:Y:S11]  /*b130*/  @!P0 BRA `(.L_x_41) ;  /* 0x0000000000408947 */ /* 0x001ff60003800000 */
[----:B------:R-:W-:Y:S01]  /*b140*/  MOV R2, 0x0 ;  /* 0x0000000000027802 */ /* 0x000fe20000000f00 */
[----:B------:R-:W-:Y:S01]  /*b150*/  ULDC.64 UR6, c[0x4][0x1c8] ;  /* 0x0100720000067ab9 */ /* 0x000fe20000000a00 */
[----:B------:R-:W-:Y:S01]  /*b160*/  ULDC.64 UR8, c[0x4][0x1d0] ;  /* 0x0100740000087ab9 */ /* 0x000fe20000000a00 */
[----:B------:R-:W-:Y:S01]  /*b170*/  ULDC.64 UR4, c[0x4][0x118] ;  /* 0x0100460000047ab9 */ /* 0x000fe20000000a00 */
[----:B------:R-:W-:Y:S02]  /*b180*/  IMAD.U32 R4, RZ, RZ, UR6 ;  /* 0x00000006ff047e24 */ /* 0x000fe4000f8e00ff */
[----:B-1----:R-:W0:Y:S01]  /*b190*/  LDC.64 R2, c[0x4][R2] ;  /* 0x0100000002027b82 */ /* 0x002e220000000a00 */
[----:B------:R-:W-:Y:S02]  /*b1a0*/  IMAD.U32 R5, RZ, RZ, UR7 ;  /* 0x00000007ff057e24 */ /* 0x000fe4000f8e00ff */
[----:B------:R-:W-:Y:S02]  /*b1b0*/  IMAD.U32 R6, RZ, RZ, UR8 ;  /* 0x00000008ff067e24 */ /* 0x000fe4000f8e00ff */
[----:B------:R-:W-:-:S02]  /*b1c0*/  IMAD.U32 R7, RZ, RZ, UR9 ;  /* 0x00000009ff077e24 */ /* 0x000fc4000f8e00ff */
[----:B------:R-:W-:Y:S02]  /*b1d0*/  IMAD.U32 R10, RZ, RZ, UR4 ;  /* 0x00000004ff0a7e24 */ /* 0x000fe4000f8e00ff */
[----:B------:R-:W-:Y:S02]  /*b1e0*/  IMAD.U32 R11, RZ, RZ, UR5 ;  /* 0x00000005ff0b7e24 */ /* 0x000fe4000f8e00ff */
[----:B------:R-:W-:Y:S02]  /*b1f0*/  IMAD.MOV.U32 R8, RZ, RZ, 0x70 ;  /* 0x00000070ff087424 */ /* 0x000fe400078e00ff */
[----:B------:R-:W-:Y:S02]  /*b200*/  IMAD.MOV.U32 R12, RZ, RZ, 0x1 ;  /* 0x00000001ff0c7424 */ /* 0x000fe400078e00ff */
[----:B------:R-:W-:-:S07]  /*b210*/  IMAD.MOV.U32 R13, RZ, RZ, RZ ;  /* 0x000000ffff0d7224 */ /* 0x000fce00078e00ff */
[----:B------:R-:W-:-:S07]  /*b220*/  LEPC R20, `(.L_x_41) ;  /* 0x000000001014794e */ /* 0x000fce0000000000 */
[----:B0-----:R-:W-:Y:S05]  /*b230*/  CALL.ABS.NOINC R2 ;  /* 0x0000000002007343 */ /* 0x001fea0003c00000 */
.L_x_41:
[----:B------:R-:W-:-:S06]  /*b240*/  UIADD3 UR4, UR41, 0x10400, URZ ;  /* 0x0001040029047890 */ /* 0x000fcc000fffe03f */
[----:B------:R-:W-:-:S05]  /*b250*/  IMAD.U32 R16, RZ, RZ, UR4 ;  /* 0x00000004ff107e24 */ /* 0x000fca000f8e00ff */
[----:B------:R-:W-:-:S13]  /*b260*/  LOP3.LUT P0, RZ, R16, 0x3ff, RZ, 0xc0, !PT ;  /* 0x000003ff10ff7812 */ /* 0x000fda000780c0ff */
[----:B------:R-:W-:Y:S05]  /*b270*/  @!P0 BRA `(.L_x_42) ;  /* 0x0000000000408947 */ /* 0x000fea0003800000 */
        /* <DEDUP_REMOVED lines=16> */
.L_x_42:
[----:B------:R-:W-:-:S04]  /*b380*/  IMAD.U32 R18, RZ, RZ, UR41 ;  /* 0x00000029ff127e24 */ /* 0x000fc8000f8e00ff */
[----:B-1----:R-:W-:-:S05]  /*b390*/  VIADD R0, R18, 0x400 ;  /* 0x0000040012007836 */ /* 0x002fca0000000000 */
[----:B------:R-:W-:-:S13]  /*b3a0*/  LOP3.LUT P0, RZ, R0, 0x3ff, RZ, 0xc0, !PT ;  /* 0x000003ff00ff7812 */ /* 0x000fda000780c0ff */
[----:B------:R-:W-:Y:S05]  /*b3b0*/  @!P0 BRA `(.L_x_43) ;  /* 0x0000000000408947 */ /* 0x000fea0003800000 */
[----:B------:R-:W-:Y:S01]  /*b3c0*/  MOV R2, 0x0 ;  /* 0x0000000000027802 */ /* 0x000fe20000000f00 */
[----:B------:R-:W-:Y:S01]  /*b3d0*/  ULDC.64 UR6, c[0x4][0x1c8] ;  /* 0x0100720000067ab9 */ /* 0x000fe20000000a00 */
[----:B------:R-:W-:Y:S01]  /*b3e0*/  ULDC.64 UR8, c[0x4][0x1d0] ;  /* 0x0100740000087ab9 */ /* 0x000fe20000000a00 */
[----:B------:R-:W-:Y:S01]  /*b3f0*/  ULDC.64 UR4, c[0x4][0x128] ;  /* 0x01004a0000047ab9 */ /* 0x000fe20000000a00 */
[----:B------:R-:W-:Y:S02]  /*b400*/  IMAD.U32 R4, RZ, RZ, UR6 ;  /* 0x00000006ff047e24 */ /* 0x000fe4000f8e00ff */
[----:B------:R-:W0:Y:S01]  /*b410*/  LDC.64 R2, c[0x4][R2] ;  /* 0x0100000002027b82 */ /* 0x000e220000000a00 */
        /* <DEDUP_REMOVED lines=10> */
.L_x_43:
        /* <DEDUP_REMOVED lines=18> */
.L_x_44:
[----:B------:R-:W-:Y:S01]  /*b5e0*/  ULDC.64 UR4, c[0x0][0x9f8] ;  /* 0x00027e0000047ab9 */ /* 0x000fe20000000a00 */
[----:B------:R-:W2:Y:S01]  /*b5f0*/  LDL.LU R19, [R1+0x10] ;  /* 0x0000100001137983 */ /* 0x000ea20000300800 */
[----:B------:R-:W-:Y:S01]  /*b600*/  UISETP.NE.U32.AND UP0, UPT, UR4, URZ, UPT ;  /* 0x0000003f0400728c */ /* 0x000fe2000bf05070 */
[----:B------:R-:W-:-:S03]  /*b610*/  IMAD.U32 R8, RZ, RZ, UR44 ;  /* 0x0000002cff087e24 */ /* 0x000fc6000f8e00ff */
[----:B------:R-:W-:-:S06]  /*b620*/  UISETP.NE.AND.EX UP0, UPT, UR5, URZ, UPT, UP0 ;  /* 0x0000003f0500728c */ /* 0x000fcc000bf05300 */
[----:B------:R-:W-:-:S05]  /*b630*/  PLOP3.LUT P0, PT, PT, PT, UP0, 0x80, 0x0 ;  /* 0x000000000000781c */ /* 0x000fca0003f0f008 */
[----:B------:R-:W-:Y:S02]  /*b640*/  @UP0 ULDC.64 UR4, c[0x0][0x9f8] ;  /* 0x00027e0000040ab9 */ /* 0x000fe40000000a00 */
[----:B------:R-:W-:-:S06]  /*b650*/  @UP0 UIMAD.WIDE UR4, UR44, 0x4, UR4 ;  /* 0x000000042c0408a5 */ /* 0x000fcc000f8e0204 */
[----:B------:R-:W-:Y:S02]  /*b660*/  IMAD.U32 R2, RZ, RZ, UR4 ;  /* 0x00000004ff027e24 */ /* 0x000fe4000f8e00ff */
[----:B------:R-:W-:-:S05]  /*b670*/  IMAD.U32 R3, RZ, RZ, UR5 ;  /* 0x00000005ff037e24 */ /* 0x000fca000f8e00ff */
[----:B------:R0:W3:Y:S01]  /*b680*/  @P0 LDG.E R8, desc[UR46][R2.64] ;  /* 0x0000002e02080981 */ /* 0x0000e2000c1e1900 */
[----:B------:R-:W-:Y:S01]  /*b690*/  UMOV UR4, 0xffffffff ;  /* 0xffffffff00047882 */ /* 0x000fe20000000000 */
[----:B------:R-:W1:Y:S01]  /*b6a0*/  S2R R0, SR_TID.X ;  /* 0x0000000000007919 */ /* 0x000e620000002100 */
[----:B0-----:R-:W0:Y:S02]  /*b6b0*/  LDC.64 R2, c[0x0][0x418] ;  /* 0x00010600ff027b82 */ /* 0x001e240000000a00 */
[----:B0-----:R-:W-:Y:S02]  /*b6c0*/  ISETP.NE.U32.AND P0, PT, R2, RZ, PT ;  /* 0x000000ff0200720c */ /* 0x001fe40003f05070 */
[----:B-1----:R-:W-:Y:S02]  /*b6d0*/  SHF.R.U32.HI R0, RZ, 0x5, R0 ;  /* 0x00000005ff007819 */ /* 0x002fe40000011600 */
[----:B------:R-:W-:Y:S02]  /*b6e0*/  ISETP.NE.AND.EX P1, PT, R3, RZ, PT, P0 ;  /* 0x000000ff0300720c */ /* 0x000fe40003f25300 */
[----:B------:R-:W-:-:S02]  /*b6f0*/  LOP3.LUT R0, R0, 0x3, RZ, 0xc0, !PT ;  /* 0x0000000300007812 */ /* 0x000fc400078ec0ff */
[----:B--2---:R-:W-:-:S09]  /*b700*/  LOP3.LUT R19, R19, 0xfffffffe, RZ, 0xc0, !PT ;  /* 0xfffffffe13137812 */ /* 0x004fd200078ec0ff */
[----:B------:R-:W-:Y:S02]  /*b710*/  @P1 LOP3.LUT R19, R19, 0x1, RZ, 0xfc, !PT ;  /* 0x0000000113131812 */ /* 0x000fe400078efcff */
[----:B---3--:R-:W-:Y:S01]  /*b720*/  SHF.R.S32.HI R9, RZ, 0x1f, R8 ;  /* 0x0000001fff097819 */ /* 0x008fe20000011408 */
[----:B------:R0:W-:Y:S01]  /*b730*/  STL [R1+0xc], R8 ;  /* 0x00000c0801007387 */ /* 0x0001e20000100800 */
[----:B------:R-:W-:-:S03]  /*b740*/  SEL R16, R8, RZ, !P1 ;  /* 0x000000ff08107207 */ /* 0x000fc60004800000 */
[----:B------:R0:W-:Y:S04]  /*b750*/  STL [R1+0x14], R9 ;  /* 0x0000140901007387 */ /* 0x0001e80000100800 */
[----:B------:R0:W-:Y:S01]  /*b760*/  STL [R1+0x10], R19 ;  /* 0x0000101301007387 */ /* 0x0001e20000100800 */
[----:B------:R-:W-:Y:S05]  /*b770*/  BRA.DIV UR4, `(.L_x_45) ;  /* 0x0000003604e87947 */ /* 0x000fea000b800000 */
[----:B------:R1:W2:Y:S02]  /*b780*/  SHFL.IDX PT, R14, R0, RZ, 0x1f ;  /* 0x00001fff000e7589 */ /* 0x0002a400000e0000 */
.L_x_103:
[----:B------:R-:W-:Y:S01]  /*b790*/  PLOP3.LUT P2, PT, PT, PT, PT, 0x8, 0x0 ;  /* 0x000000000000781c */ /* 0x000fe20003f4e170 */
[----:B-1----:R-:W-:Y:S01]  /*b7a0*/  IMAD.MOV.U32 R0, RZ, RZ, R19 ;  /* 0x000000ffff007224 */ /* 0x002fe200078e0013 */
[----:B--2---:R-:W-:-:S04]  /*b7b0*/  ISETP.NE.AND P0, PT, R14, RZ, PT ;  /* 0x000000ff0e00720c */ /* 0x004fc80003f05270 */
[----:B------:R-:W-:-:S07]  /*b7c0*/  LOP3.LUT R0, R0, 0xfffffffd, RZ, 0xc0, !PT ;  /* 0xfffffffd00007812 */ /* 0x000fce00078ec0ff */
[----:B------:R-:W-:-:S05]  /*b7d0*/  @P2 LOP3.LUT R0, R0, 0x2, RZ, 0xfc, !PT ;  /* 0x0000000200002812 */ /* 0x000fca00078efcff */
[----:B------:R1:W-:Y:S01]  /*b7e0*/  STL [R1+0x10], R0 ;  /* 0x0000100001007387 */ /* 0x0003e20000100800 */
[----:B------:R-:W-:Y:S05]  /*b7f0*/  @P0 BRA `(.L_x_46) ;  /* 0x0000000400900947 */ /* 0x000fea0003800000 */
[----:B------:R-:W-:-:S06]  /*b800*/  ULEA.HI.SX32 UR4, UR39, 0xffffffff, 0x19 ;  /* 0xffffffff27047891 */ /* 0x000fcc000f8fca3f */
[----:B-1----:R-:W-:Y:S01]  /*b810*/  IMAD.U32 R0, RZ, RZ, UR4 ;  /* 0x00000004ff007e24 */ /* 0x002fe2000f8e00ff */
[----:B------:R-:W-:-:S03]  /*b820*/  UMOV UR4, 0xffffffff ;  /* 0xffffffff00047882 */ /* 0x000fc60000000000 */
[----:B------:R-:W-:Y:S05]  /*b830*/  BRA.DIV UR4, `(.L_x_47) ;  /* 0x0000003604d87947 */ /* 0x000fea000b800000 */
[----:B------:R-:W-:-:S13]  /*b840*/  ELECT P6, URZ, PT ;  /* 0x00000000003f782f */ /* 0x000fda00038c0000 */
.L_x_106:
[----:B------:R-:W-:Y:S05]  /*b850*/  @!P6 BRA `(.L_x_46) ;  /* 0x000000040078e947 */ /* 0x000fea0003800000 */
[----:B------:R-:W-:Y:S01]  /*b860*/  IMAD.MOV.U32 R16, RZ, RZ, R8 ;  /* 0x000000ffff107224 */ /* 0x000fe200078e0008 */
[----:B------:R-:W-:Y:S06]  /*b870*/  @!P1 BRA `(.L_x_48) ;  /* 0x0000000000449947 */ /* 0x000fec0003800000 */
[----:B------:R-:W1:Y:S01]  /*b880*/  LDC R7, c[0x0][0x43c] ;  /* 0x00010f00ff077b82 */ /* 0x000e620000000800 */
[----:B------:R-:W-:Y:S01]  /*b890*/  ULDC.64 UR4, c[0x0][0x428] ;  /* 0x00010a0000047ab9 */ /* 0x000fe20000000a00 */
[----:B-1----:R-:W-:-:S13]  /*b8a0*/  ISETP.NE.AND P0, PT, R7, 0x1, PT ;  /* 0x000000010700780c */ /* 0x002fda0003f05270 */
[----:B------:R-:W1:Y:S02]  /*b8b0*/  @P0 LDC.64 R4, c[0x0][0x440] ;  /* 0x00011000ff040b82 */ /* 0x000e640000000a00 */
[----:B-1----:R-:W-:-:S04]  /*b8c0*/  @P0 IMAD.HI.U32 R6, R0, R4, RZ ;  /* 0x0000000400060227 */ /* 0x002fc800078e00ff */
[----:B------:R-:W-:Y:S01]  /*b8d0*/  IMAD.MOV.U32 R4, RZ, RZ, R0 ;  /* 0x000000ffff047224 */ /* 0x000fe200078e0000 */
[----:B------:R-:W-:Y:S01]  /*b8e0*/  @P0 SHF.R.U32.HI R4, RZ, R5, R6 ;  /* 0x00000005ff040219 */ /* 0x000fe20000011606 */
[----:B------:R-:W-:-:S04]  /*b8f0*/  IMAD R6, R9, UR4, RZ ;  /* 0x0000000409067c24 */ /* 0x000fc8000f8e02ff */
[----:B------:R-:W-:Y:S02]  /*b900*/  IMAD.MOV R5, RZ, RZ, -R4 ;  /* 0x000000ffff057224 */ /* 0x000fe400078e0a04 */
[----:B------:R-:W-:Y:S02]  /*b910*/  IMAD R6, R8, UR5, R6 ;  /* 0x0000000508067c24 */ /* 0x000fe4000f8e0206 */
[----:B------:R-:W-:Y:S01]  /*b920*/  IMAD R0, R7, R5, R0 ;  /* 0x0000000507007224 */ /* 0x000fe200078e0200 */
[----:B------:R-:W-:-:S03]  /*b930*/  SHF.R.S32.HI R5, RZ, 0x1f, R4 ;  /* 0x0000001fff057819 */ /* 0x000fc60000011404 */
[----:B------:R-:W-:-:S04]  /*b940*/  IMAD.WIDE.U32 R4, R8, UR4, R4 ;  /* 0x0000000408047c25 */ /* 0x000fc8000f8e0004 */
[----:B------:R-:W-:Y:S01]  /*b950*/  IMAD.IADD R6, R5, 0x1, R6 ;  /* 0x0000000105067824 */ /* 0x000fe200078e0206 */
[----:B------:R-:W-:-:S04]  /*b960*/  LEA R2, P0, R4, R2, 0x2 ;  /* 0x0000000204027211 */ /* 0x000fc800078010ff */
[----:B------:R-:W-:-:S05]  /*b970*/  LEA.HI.X R3, R4, R3, R6, 0x2, P0 ;  /* 0x0000000304037211 */ /* 0x000fca00000f1406 */
[----:B------:R1:W5:Y:S04]  /*b980*/  LDG.E R16, desc[UR46][R2.64] ;  /* 0x0000002e02107981 */ /* 0x000368000c1e1900 */
.L_x_48:
[----:B------:R-:W2:Y:S04]  /*b990*/  LDL R4, [R1] ;  /* 0x0000000001047983 */ /* 0x000ea80000100800 */
[----:B-1----:R-:W3:Y:S01]  /*b9a0*/  LDL R3, [R1+0x8] ;  /* 0x0000080001037983 */ /* 0x002ee20000100800 */
[----:B------:R-:W1:Y:S02]  /*b9b0*/  S2R R2, SR_TID.X ;  /* 0x0000000000027919 */ /* 0x000e640000002100 */
[----:B-1----:R-:W-:-:S04]  /*b9c0*/  LOP3.LUT R2, R2, 0x7f, RZ, 0xc0, !PT ;  /* 0x0000007f02027812 */ /* 0x002fc800078ec0ff */
[----:B------:R-:W-:Y:S02]  /*b9d0*/  ISETP.NE.AND P1, PT, R2, RZ, PT ;  /* 0x000000ff0200720c */ /* 0x000fe40003f25270 */
[----:B--2---:R-:W-:Y:S02]  /*b9e0*/  LEA R4, R4, UR41, 0x3 ;  /* 0x0000002904047c11 */ /* 0x004fe4000f8e18ff */
[----:B---3--:R-:W-:-:S04]  /*b9f0*/  SHF.L.U32 R3, R3, 0x1f, RZ ;  /* 0x0000001f03037819 */ /* 0x008fc800000006ff */
[----:B------:R-:W1:Y:S02]  /*ba00*/  SYNCS.PHASECHK.TRANS64.TRYWAIT P0, [R4+URZ+0x38880], R3 ;  /* 0x03888003040075a7 */ /* 0x000e64000800017f */
[----:B-1----:R-:W-:Y:S05]  /*ba10*/  @!P0 BRA `(.L_x_49) ;  /* 0x0000003400808947 */ /* 0x002fea0003800000 */
.L_x_107:
[----:B------:R-:W-:Y:S05]  /*ba20*/  @P1 BRA `(.L_x_50) ;  /* 0x00000000001c1947 */ /* 0x000fea0003800000 */
[----:B------:R-:W2:Y:S02]  /*ba30*/  S2R R2, SR_TID.X ;  /* 0x0000000000027919 */ /* 0x000ea40000002100 */
[----:B--2---:R-:W-:Y:S01]  /*ba40*/  LOP3.LUT R5, R2, 0x1f, RZ, 0xc0, !PT ;  /* 0x0000001f02057812 */ /* 0x004fe200078ec0ff */
[----:B------:R-:W-:-:S03]  /*ba50*/  IMAD.MOV.U32 R2, RZ, RZ, 0x8000 ;  /* 0x00008000ff027424 */ /* 0x000fc600078e00ff */
[----:B------:R-:W-:Y:S01]  /*ba60*/  ISETP.NE.AND P0, PT, R5, RZ, PT ;  /* 0x000000ff0500720c */ /* 0x000fe20003f05270 */
[----:B------:R2:W-:-:S12]  /*ba70*/  SYNCS.ARRIVE.TRANS64 RZ, [R4+URZ+0x38870], R2 ;  /* 0x0388700204ff79a7 */ /* 0x0005d8000800003f */
[----:B--2---:R-:W-:Y:S05]  /*ba80*/  @!P0 BRA `(.L_x_50) ;  /* 0x0000000000048947 */ /* 0x004fea0003800000 */
[----:B------:R-:W-:Y:S01]  /*ba90*/  BPT.TRAP 0x1 ;  /* 0x000000040000795c */ /* 0x000fe20000300000 */
.L_x_50:
[----:B------:R-:W2:Y:S01]  /*baa0*/  LDL R2, [R1] ;  /* 0x0000000001027983 */ /* 0x000ea20000100800 */
[----:B------:R-:W-:Y:S01]  /*bab0*/  R2UR UR33, R4 ;  /* 0x00000000042172ca */ /* 0x000fe200000e0000 */
[----:B------:R-:W-:Y:S01]  /*bac0*/  IMAD.SHL.U32 R0, R0, 0x80, RZ ;  /* 0x0000008000007824 */ /* 0x000fe200078e00ff */
[----:B-----5:R-:W-:Y:S01]  /*bad0*/  R2UR UR37, R16 ;  /* 0x00000000102572ca */ /* 0x020fe200000e0000 */
[----:B------:R-:W-:Y:S01]  /*bae0*/  UIADD3 UR4, UP0, UR52, 0x470, URZ ;  /* 0x0000047034047890 */ /* 0x000fe2000ff1e03f */
[----:B------:R-:W-:Y:S02]  /*baf0*/  UMOV UR6, 0x0 ;  /* 0x0000000000067882 */ /* 0x000fe40000000000 */
[----:B------:R-:W-:Y:S01]  /*bb00*/  R2UR UR35, R0 ;  /* 0x00000000002372ca */ /* 0x000fe200000e0000 */
[----:B------:R-:W-:Y:S01]  /*bb10*/  UIADD3.X UR5, URZ, UR53, URZ, UP0, !UPT ;  /* 0x000000353f057290 */ /* 0x000fe200087fe43f */
[----:B------:R-:W-:Y:S01]  /*bb20*/  UMOV UR7, 0x14f00000 ;  /* 0x14f0000000077882 */ /* 0x000fe20000000000 */
[----:B------:R-:W-:Y:S01]  /*bb30*/  UMOV UR34, URZ ;  /* 0x0000003f00227c82 */ /* 0x000fe20008000000 */
[----:B------:R-:W-:Y:S01]  /*bb40*/  UMOV UR10, 0x80 ;  /* 0x00000080000a7882 */ /* 0x000fe20000000000 */
[----:B------:R-:W-:-:S02]  /*bb50*/  UMOV UR12, UR36 ;  /* 0x00000024000c7c82 */ /* 0x000fc40008000000 */
[----:B------:R-:W-:Y:S02]  /*bb60*/  UIADD3 UR33, UR33, 0x38870, URZ ;  /* 0x0003887021217890 */ /* 0x000fe4000fffe03f */
[----:B------:R-:W-:-:S04]  /*bb70*/  UMOV UR13, UR37 ;  /* 0x00000025000d7c82 */ /* 0x000fc80008000000 */
[----:B------:R-:W-:Y:S01]  /*bb80*/  UMOV UR11, UR35 ;  /* 0x00000023000b7c82 */ /* 0x000fe20008000000 */
[----:B------:R-:W-:Y:S01]  /*bb90*/  UMOV UR9, UR33 ;  /* 0x0000002100097c82 */ /* 0x000fe20008000000 */
[----:B--2---:R-:W-:-:S04]  /*bba0*/  LEA R2, R2, UR41, 0xf ;  /* 0x0000002902027c11 */ /* 0x004fc8000f8e78ff */
[----:B------:R-:W-:-:S13]  /*bbb0*/  R2UR UR8, R2 ;  /* 0x00000000020872ca */ /* 0x000fda00000e0000 */
[----:B------:R-:W-:Y:S02]  /*bbc0*/  UIADD3 UR32, UR8, 0x10400, URZ ;  /* 0x0001040008207890 */ /* 0x000fe4000fffe03f */
[----:B------:R-:W-:-:S07]  /*bbd0*/  UIADD3 UR8, UR8, 0x14400, URZ ;  /* 0x0001440008087890 */ /* 0x000fce000fffe03f */
[----:B------:R2:W-:Y:S02]  /*bbe0*/  UTMALDG.4D [UR32], [UR4], desc[UR6] ;  /* 0x00000620040075b4 */ /* 0x0005e40008019000 */
[----:B------:R2:W-:Y:S01]  /*bbf0*/  UTMALDG.4D [UR8], [UR4], desc[UR6] ;  /* 0x00000608040075b4 */ /* 0x0005e20008019000 */
[----:B------:R-:W3:Y:S02]  /*bc00*/  SYNCS.PHASECHK.TRANS64.TRYWAIT P0, [R4+URZ+0x38840], R3 ;  /* 0x03884003040075a7 */ /* 0x000ee4000800017f */
[----:B--23--:R-:W-:Y:S05]  /*bc10*/  @!P0 BRA `(.L_x_51) ;  /* 0x0000003400148947 */ /* 0x00cfea0003800000 */
.L_x_108:
[----:B------:R-:W-:Y:S05]  /*bc20*/  @P1 BRA `(.L_x_52) ;  /* 0x00000000001c1947 */ /* 0x000fea0003800000 */
[----:B------:R-:W3:Y:S01]  /*bc30*/  S2R R5, SR_TID.X ;  /* 0x0000000000057919 */ /* 0x000ee20000002100 */
[----:B-12---:R-:W-:-:S04]  /*bc40*/  IMAD.MOV.U32 R3, RZ, RZ, 0x8000 ;  /* 0x00008000ff037424 */ /* 0x006fc800078e00ff */
[----:B------:R4:W-:Y:S01]  /*bc50*/  SYNCS.ARRIVE.TRANS64 RZ, [R4+URZ+0x38830], R3 ;  /* 0x0388300304ff79a7 */ /* 0x0009e2000800003f */
[----:B---3--:R-:W-:-:S04]  /*bc60*/  LOP3.LUT R5, R5, 0x1f, RZ, 0xc0, !PT ;  /* 0x0000001f05057812 */ /* 0x008fc800078ec0ff */
[----:B------:R-:W-:-:S13]  /*bc70*/  ISETP.NE.AND P0, PT, R5, RZ, PT ;  /* 0x000000ff0500720c */ /* 0x000fda0003f05270 */
[----:B----4-:R-:W-:Y:S05]  /*bc80*/  @!P0 BRA `(.L_x_52) ;  /* 0x0000000000048947 */ /* 0x010fea0003800000 */
[----:B------:R-:W-:Y:S01]  /*bc90*/  BPT.TRAP 0x1 ;  /* 0x000000040000795c */ /* 0x000fe20000300000 */
.L_x_52:
[----:B-12---:R-:W2:Y:S01]  /*bca0*/  LDL.LU R3, [R1+0x10] ;  /* 0x0000100001037983 */ /* 0x006ea20000300800 */
[----:B------:R-:W-:Y:S01]  /*bcb0*/  R2UR UR8, R2 ;  /* 0x00000000020872ca */ /* 0x000fe200000e0000 */
[----:B------:R-:W-:Y:S01]  /*bcc0*/  UIADD3 UR4, UP0, UR52, 0x370, URZ ;  /* 0x0000037034047890 */ /* 0x000fe2000ff1e03f */
[----:B------:R-:W-:Y:S01]  /*bcd0*/  R2UR UR17, R4 ;  /* 0x00000000041172ca */ /* 0x000fe200000e0000 */
[----:B------:R-:W-:Y:S01]  /*bce0*/  UMOV UR6, 0x0 ;  /* 0x0000000000067882 */ /* 0x000fe20000000000 */
[----:B------:R-:W-:Y:S01]  /*bcf0*/  PLOP3.LUT P0, PT, PT, PT, PT, 0x80, 0x0 ;  /* 0x000000000000781c */ /* 0x000fe20003f0f070 */
[----:B------:R-:W-:Y:S01]  /*bd00*/  UIADD3.X UR5, URZ, UR53, URZ, UP0, !UPT ;  /* 0x000000353f057290 */ /* 0x000fe200087fe43f */
[----:B------:R-:W-:Y:S01]  /*bd10*/  R2UR UR19, R0 ;  /* 0x00000000001372ca */ /* 0x000fe200000e0000 */
[----:B------:R-:W-:Y:S01]  /*bd20*/  UMOV UR7, 0x14f00000 ;  /* 0x14f0000000077882 */ /* 0x000fe20000000000 */
[----:B------:R-:W-:Y:S01]  /*bd30*/  R2UR UR21, R16 ;  /* 0x00000000101572ca */ /* 0x000fe200000e0000 */
[----:B------:R-:W-:Y:S01]  /*bd40*/  UMOV UR18, URZ ;  /* 0x0000003f00127c82 */ /* 0x000fe20008000000 */
[----:B------:R-:W-:Y:S01]  /*bd50*/  UMOV UR20, UR36 ;  /* 0x0000002400147c82 */ /* 0x000fe20008000000 */
[----:B------:R-:W-:Y:S01]  /*bd60*/  UMOV UR10, 0x80 ;  /* 0x00000080000a7882 */ /* 0x000fe20000000000 */
[----:B------:R-:W-:Y:S01]  /*bd70*/  UMOV UR12, UR36 ;  /* 0x00000024000c7c82 */ /* 0x000fe20008000000 */
[----:B------:R-:W-:-:S02]  /*bd80*/  UIADD3 UR16, UR8, 0x28400, URZ ;  /* 0x0002840008107890 */ /* 0x000fc4000fffe03f */
[----:B------:R-:W-:Y:S02]  /*bd90*/  UIADD3 UR17, UR17, 0x38830, URZ ;  /* 0x0003883011117890 */ /* 0x000fe4000fffe03f */
[----:B------:R-:W-:Y:S02]  /*bda0*/  UIADD3 UR8, UR8, 0x2c400, URZ ;  /* 0x0002c40008087890 */ /* 0x000fe4000fffe03f */
[----:B------:R-:W-:Y:S02]  /*bdb0*/  UMOV UR11, UR19 ;  /* 0x00000013000b7c82 */ /* 0x000fe40008000000 */
[----:B------:R-:W-:Y:S01]  /*bdc0*/  UMOV UR13, UR21 ;  /* 0x00000015000d7c82 */ /* 0x000fe20008000000 */
[----:B------:R-:W-:Y:S02]  /*bdd0*/  UMOV UR9, UR17 ;  /* 0x0000001100097c82 */ /* 0x000fe40008000000 */
[----:B------:R3:W-:Y:S02]  /*bde0*/  UTMALDG.4D [UR16], [UR4], desc[UR6] ;  /* 0x00000610040075b4 */ /* 0x0007e40008019000 */
[----:B------:R3:W-:Y:S01]  /*bdf0*/  UTMALDG.4D [UR8], [UR4], desc[UR6] ;  /* 0x00000608040075b4 */ /* 0x0007e20008019000 */
[----:B--2---:R-:W-:-:S04]  /*be00*/  LOP3.LUT R3, R3, 0xfffffffd, RZ, 0xc0, !PT ;  /* 0xfffffffd03037812 */ /* 0x004fc800078ec0ff */
[----:B------:R-:W-:-:S05]  /*be10*/  @P0 LOP3.LUT R3, R3, 0x2, RZ, 0xfc, !PT ;  /* 0x0000000203030812 */ /* 0x000fca00078efcff */
[----:B------:R3:W-:Y:S01]  /*be20*/  STL [R1+0x10], R3 ;  /* 0x0000100301007387 */ /* 0x0007e20000100800 */
[----:B------:R-:W-:Y:S01]  /*be30*/  NOP ;  /* 0x0000000000007918 */ /* 0x000fe20000000000 */
.L_x_46:
[----:B------:R-:W-:Y:S05]  /*be40*/  WARPSYNC.ALL ;  /* 0x0000000000007948 */ /* 0x000fea0003800000 */
[----:B---3--:R-:W-:Y:S01]  /*be50*/  UIADD3 UR4, UR41, 0x20400, URZ ;  /* 0x0002040029047890 */ /* 0x008fe2000fffe03f */
[----:B------:R-:W-:Y:S03]  /*be60*/  BAR.SYNC.DEFER_BLOCKING 0x8, 0x180 ;  /* 0x0206000000007b1d */ /* 0x000fe60000010000 */
[----:B------:R-:W-:-:S06]  /*be70*/  ULOP3.LUT UP0, URZ, UR4, 0x3ff, URZ, 0xc0, !UPT ;  /* 0x000003ff043f7892 */ /* 0x000fcc000f80c03f */
[----:B------:R-:W-:-:S13]  /*be80*/  PLOP3.LUT P0, PT, PT, PT, UP0, 0x80, 0x0 ;  /* 0x000000000000781c */ /* 0x000fda0003f0f008 */
[----:B------:R-:W-:Y:S05]  /*be90*/  @!P0 BRA `(.L_x_53) ;  /* 0x0000000000408947 */ /* 0x000fea0003800000 */
[----:B------:R-:W-:Y:S01]  /*bea0*/  MOV R2, 0x0 ;  /* 0x0000000000027802 */ /* 0x000fe20000000f00 */
[----:B------:R-:W-:Y:S01]  /*beb0*/  ULDC.64 UR6, c[0x4][0x1c8] ;  /* 0x0100720000067ab9 */ /* 0x000fe20000000a00 */
[----:B------:R-:W-:Y:S01]  /*bec0*/  ULDC.64 UR8, c[0x4][0x1d0] ;  /* 0x0100740000087ab9 */ /* 0x000fe20000000a00 */
[----:B------:R-:W-:Y:S01]  /*bed0*/  ULDC.64 UR4, c[0x4][0x138] ;  /* 0x01004e0000047ab9 */ /* 0x000fe20000000a00 */
[----:B------:R-:W-:Y:S02]  /*bee0*/  IMAD.U32 R4, RZ, RZ, UR6 ;  /* 0x00000006ff047e24 */ /* 0x000fe4000f8e00ff */
[----:B------:R-:W2:Y:S01]  /*bef0*/  LDC.64 R2, c[0x4][R2] ;  /* 0x0100000002027b82 */ /* 0x000ea20000000a00 */
[----:B------:R-:W-:Y:S02]  /*bf00*/  IMAD.U32 R5, RZ, RZ, UR7 ;  /* 0x00000007ff057e24 */ /* 0x000fe4000f8e00ff */
[----:B------:R-:W-:Y:S02]  /*bf10*/  IMAD.U32 R6, RZ, RZ, UR8 ;  /* 0x00000008ff067e24 */ /* 0x000fe4000f8e00ff */
[----:B------:R-:W-:-:S02]  /*bf20*/  IMAD.U32 R7, RZ, RZ, UR9 ;  /* 0x00000009ff077e24 */ /* 0x000fc4000f8e00ff */
[----:B------:R-:W-:Y:S02]  /*bf30*/  IMAD.U32 R10, RZ, RZ, UR4 ;  /* 0x00000004ff0a7e24 */ /* 0x000fe4000f8e00ff */
[----:B------:R-:W-:Y:S02]  /*bf40*/  IMAD.U32 R11, RZ, RZ, UR5 ;  /* 0x00000005ff0b7e24 */ /* 0x000fe4000f8e00ff */
[----:B0-----:R-:W-:Y:S02]  /*bf50*/  IMAD.MOV.U32 R8, RZ, RZ, 0x70 ;  /* 0x00000070ff087424 */ /* 0x001fe400078e00ff */
[----:B------:R-:W-:Y:S02]  /*bf60*/  IMAD.MOV.U32 R12, RZ, RZ, 0x1 ;  /* 0x00000001ff0c7424 */ /* 0x000fe400078e00ff */
[----:B------:R-:W-:-:S07]  /*bf70*/  IMAD.MOV.U32 R13, RZ, RZ, RZ ;  /* 0x000000ffff0d7224 */ /* 0x000fce00078e00ff */
[----:B------:R-:W-:-:S07]  /*bf80*/  LEPC R20, `(.L_x_53) ;  /* 0x000000001014794e */ /* 0x000fce0000000000 */
[----:B-12---:R-:W-:Y:S05]  /*bf90*/  CALL.ABS.NOINC R2 ;  /* 0x0000000002007343 */ /* 0x006fea0003c00000 */
.L_x_53:
[----:B0-----:R0:W5:Y:S01]  /*bfa0*/  LDL R9, [R1+0x28] ;  /* 0x0000280001097983 */ /* 0x0011620000100800 */
[----:B------:R-:W2:Y:S01]  /*bfb0*/  LDC R8, c[0x0][0x448] ;  /* 0x00011200ff087b82 */ /* 0x000ea20000000800 */
[----:B------:R-:W-:Y:S01]  /*bfc0*/  USHF.R.S32.HI UR4, URZ, 0x1f, UR36 ;  /* 0x0000001f3f047899 */ /* 0x000fe20008011424 */
[----:B------:R-:W3:Y:S01]  /*bfd0*/  S2R R2, SR_TID.X ;  /* 0x0000000000027919 */ /* 0x000ee20000002100 */
[----:B------:R-:W-:Y:S01]  /*bfe0*/  ULDC.64 UR8, c[0x0][0x2d8] ;  /* 0x0000b60000087ab9 */ /* 0x000fe20000000a00 */
[----:B------:R-:W-:Y:S01]  /*bff0*/  USHF.R.S32.HI UR7, URZ, 0x1f, UR44 ;  /* 0x0000001f3f077899 */ /* 0x000fe2000801142c */
[----:B------:R-:W4:Y:S03]  /*c000*/  S2R R19, SR_TID.X ;  /* 0x0000000000137919 */ /* 0x000f260000002100 */
[----:B------:R-:W0:Y:S01]  /*c010*/  LDC R4, c[0x0][0xc38] ;  /* 0x00030e00ff047b82 */ /* 0x000e220000000800 */
[----:B------:R-:W-:Y:S01]  /*c020*/  UIMAD UR6, UR4, UR8, URZ ;  /* 0x00000008040672a4 */ /* 0x000fe2000f8e023f */
[----:B------:R-:W4:Y:S01]  /*c030*/  S2R R7, SR_TID.X ;  /* 0x0000000000077919 */ /* 0x000f220000002100 */
[----:B------:R-:W-:-:S02]  /*c040*/  UIMAD.WIDE.U32 UR4, UR36, UR8, URZ ;  /* 0x00000008240472a5 */ /* 0x000fc4000f8e003f */
[----:B------:R-:W-:-:S03]  /*c050*/  UIMAD UR6, UR36, UR9, UR6 ;  /* 0x00000009240672a4 */ /* 0x000fc6000f8e0206 */
[----:B------:R-:W-:Y:S01]  /*c060*/  ULDC.64 UR8, c[0x0][0x2e0] ;  /* 0x0000b80000087ab9 */ /* 0x000fe20000000a00 */
[----:B------:R-:W-:Y:S02]  /*c070*/  UIADD3 UR5, UR5, UR6, URZ ;  /* 0x0000000605057290 */ /* 0x000fe4000fffe03f */
[----:B------:R-:W-:Y:S02]  /*c080*/  UIMAD UR6, UR7, UR8, URZ ;  /* 0x00000008070672a4 */ /* 0x000fe4000f8e023f */
[----:B------:R-:W-:Y:S01]  /*c090*/  UIMAD.WIDE.U32 UR4, UR44, UR8, UR4 ;  /* 0x000000082c0472a5 */ /* 0x000fe2000f8e0004 */
[----:B--2---:R-:W-:Y:S01]  /*c0a0*/  ISETP.NE.AND P0, PT, R8, 0x1, PT ;  /* 0x000000010800780c */ /* 0x004fe20003f05270 */
[----:B------:R-:W-:-:S04]  /*c0b0*/  UIMAD UR6, UR44, UR9, UR6 ;  /* 0x000000092c0672a4 */ /* 0x000fc8000f8e0206 */
[----:B------:R-:W-:-:S03]  /*c0c0*/  UIADD3 UR5, UR5, UR6, URZ ;  /* 0x0000000605057290 */ /* 0x000fc6000fffe03f */
[----:B------:R-:W-:Y:S01]  /*c0d0*/  ULDC.64 UR6, c[0x0][0x280] ;  /* 0x0000a00000067ab9 */ /* 0x000fe20000000a00 */
[----:B---3--:R-:W-:-:S04]  /*c0e0*/  LOP3.LUT R2, R2, 0x7f, RZ, 0xc0, !PT ;  /* 0x0000007f02027812 */ /* 0x008fc800078ec0ff */
[----:B------:R-:W2:Y:S01]  /*c0f0*/  @P0 LDC R3, c[0x0][0x44c] ;  /* 0x00011300ff030b82 */ /* 0x000ea20000000800 */
[----:B-1----:R-:W-:Y:S01]  /*c100*/  SHF.R.U32.HI R0, RZ, 0x3, R2 ;  /* 0x00000003ff007819 */ /* 0x002fe20000011602 */
[----:B----4-:R-:W-:Y:S02]  /*c110*/  IMAD.SHL.U32 R19, R19, 0x10, RZ ;  /* 0x0000001013137824 */ /* 0x010fe400078e00ff */
[----:B------:R-:W-:Y:S02]  /*c120*/  IMAD R2, RZ, RZ, -UR45 ;  /* 0x8000002dff027e24 */ /* 0x000fe4000f8e02ff */
[----:B------:R-:W-:Y:S01]  /*c130*/  IMAD.SHL.U32 R7, R7, 0x10, RZ ;  /* 0x0000001007077824 */ /* 0x000fe200078e00ff */
[----:B------:R-:W-:Y:S01]  /*c140*/  LOP3.LUT R19, R0, 0x70, R19, 0xf8, !PT ;  /* 0x0000007000137812 */ /* 0x000fe200078ef813 */
[----:B0-----:R-:W-:Y:S01]  /*c150*/  IMAD R2, R4, R2, UR50 ;  /* 0x0000003204027e24 */ /* 0x001fe2000f8e0202 */
[----:B------:R-:W0:Y:S02]  /*c160*/  @P0 LDC R0, c[0x0][0x450] ;  /* 0x00011400ff000b82 */ /* 0x000e240000000800 */
[----:B------:R-:W-:Y:S01]  /*c170*/  LOP3.LUT R7, R7, 0x70, RZ, 0xc0, !PT ;  /* 0x0000007007077812 */ /* 0x000fe200078ec0ff */
[----:B------:R-:W-:-:S03]  /*c180*/  IMAD.SHL.U32 R4, R2, 0x80, RZ ;  /* 0x0000008002047824 */ /* 0x000fc600078e00ff */
[----:B------:R-:W-:Y:S02]  /*c190*/  LOP3.LUT R7, R7, 0x80, RZ, 0xfc, !PT ;  /* 0x0000008007077812 */ /* 0x000fe400078efcff */
[----:B------:R-:W-:Y:S02]  /*c1a0*/  LOP3.LUT R2, R19, R4, RZ, 0xfc, !PT ;  /* 0x0000000413027212 */ /* 0x000fe400078efcff */
[----:B------:R-:W1:Y:S03]  /*c1b0*/  S2R R19, SR_TID.X ;  /* 0x0000000000137919 */ /* 0x000e660000002100 */
[----:B------:R-:W-:Y:S02]  /*c1c0*/  IMAD.MOV.U32 R6, RZ, RZ, R2 ;  /* 0x000000ffff067224 */ /* 0x000fe400078e0002 */
[----:B--2---:R-:W-:-:S05]  /*c1d0*/  @P0 IMAD.HI.U32 R3, R2, R3, RZ ;  /* 0x0000000302030227 */ /* 0x004fca00078e00ff */
[----:B0-----:R-:W-:-:S04]  /*c1e0*/  @P0 SHF.R.U32.HI R6, RZ, R0, R3 ;  /* 0x00000000ff060219 */ /* 0x001fc80000011603 */
[--C-:B------:R-:W-:Y:S01]  /*c1f0*/  SHF.R.S32.HI R5, RZ, 0x1f, R6.reuse ;  /* 0x0000001fff057819 */ /* 0x100fe20000011406 */
[----:B------:R-:W-:-:S04]  /*c200*/  IMAD.MOV R0, RZ, RZ, -R6 ;  /* 0x000000ffff007224 */ /* 0x000fc800078e0a06 */
[----:B------:R-:W-:Y:S02]  /*c210*/  IMAD R0, R8, R0, R2 ;  /* 0x0000000008007224 */ /* 0x000fe400078e0202 */
[----:B------:R-:W0:Y:S01]  /*c220*/  LDC.64 R2, c[0x0][0x2d0] ;  /* 0x0000b400ff027b82 */ /* 0x000e220000000a00 */
[----:B-1----:R-:W-:-:S05]  /*c230*/  IMAD.SHL.U32 R10, R19, 0x10, RZ ;  /* 0x00000010130a7824 */ /* 0x002fca00078e00ff */
[----:B------:R-:W-:Y:S01]  /*c240*/  LOP3.LUT R10, R10, 0x70, RZ, 0xc0, !PT ;  /* 0x000000700a0a7812 */ /* 0x000fe200078ec0ff */
[----:B0-----:R-:W-:-:S04]  /*c250*/  IMAD R5, R5, R2, RZ ;  /* 0x0000000205057224 */ /* 0x001fc800078e02ff */
[C---:B------:R-:W-:Y:S02]  /*c260*/  IMAD R5, R6.reuse, R3, R5 ;  /* 0x0000000306057224 */ /* 0x040fe400078e0205 */
[----:B------:R-:W-:Y:S01]  /*c270*/  IMAD.WIDE.U32 R2, R6, R2, UR4 ;  /* 0x0000000406027e25 */ /* 0x000fe2000f8e0002 */
[----:B------:R-:W-:-:S03]  /*c280*/  ULDC.64 UR4, c[0x0][0x2c8] ;  /* 0x0000b20000047ab9 */ /* 0x000fc60000000a00 */
[----:B------:R-:W-:Y:S01]  /*c290*/  IMAD.IADD R3, R3, 0x1, R5 ;  /* 0x0000000103037824 */ /* 0x000fe200078e0205 */
[----:B------:R-:W-:Y:S01]  /*c2a0*/  SHF.R.S32.HI R5, RZ, 0x1f, R0 ;  /* 0x0000001fff057819 */ /* 0x000fe20000011400 */
[----:B------:R-:W-:-:S04]  /*c2b0*/  IMAD.WIDE.U32 R2, R0, UR4, R2 ;  /* 0x0000000400027c25 */ /* 0x000fc8000f8e0002 */
[----:B------:R-:W-:Y:S01]  /*c2c0*/  IMAD R5, R5, UR4, RZ ;  /* 0x0000000405057c24 */ /* 0x000fe2000f8e02ff */
[----:B------:R-:W-:Y:S02]  /*c2d0*/  ULDC UR4, c[0x0][0x2b8] ;  /* 0x0000ae0000047ab9 */ /* 0x000fe40000000800 */
[----:B------:R-:W-:Y:S01]  /*c2e0*/  ISETP.GE.AND P0, PT, R10, UR4, PT ;  /* 0x000000040a007c0c */ /* 0x000fe2000bf06270 */
[----:B------:R-:W-:Y:S01]  /*c2f0*/  IMAD R5, R0, UR5, R5 ;  /* 0x0000000500057c24 */ /* 0x000fe2000f8e0205 */
[----:B------:R-:W-:Y:S02]  /*c300*/  IADD3 R0, P2, R2, UR6, RZ ;  /* 0x0000000602007c10 */ /* 0x000fe4000ff5e0ff */
[----:B------:R-:W-:Y:S01]  /*c310*/  ISETP.GE.AND P1, PT, R7, UR4, PT ;  /* 0x0000000407007c0c */ /* 0x000fe2000bf26270 */
[----:B------:R-:W-:Y:S01]  /*c320*/  UMOV UR4, 0xffffffff ;  /* 0xffffffff00047882 */ /* 0x000fe20000000000 */
[----:B------:R-:W-:Y:S02]  /*c330*/  LOP3.LUT R19, R19, 0x7f, RZ, 0xc0, !PT ;  /* 0x0000007f13137812 */ /* 0x000fe400078ec0ff */
[----:B------:R-:W-:-:S02]  /*c340*/  IADD3.X R2, R3, UR7, R5, P2, !PT ;  /* 0x0000000703027c10 */ /* 0x000fc400097fe405 */
[----:B------:R-:W-:Y:S01]  /*c350*/  SHF.R.U32.HI R19, RZ, 0x3, R19 ;  /* 0x00000003ff137819 */ /* 0x000fe20000011613 */
[----:B------:R-:W-:Y:S06]  /*c360*/  BRA.DIV UR4, `(.L_x_54) ;  /* 0x0000002e04547947 */ /* 0x000fec000b800000 */
[----:B------:R-:W-:Y:S01]  /*c370*/  IMAD.IADD R4, R19, 0x1, R4 ;  /* 0x0000000113047824 */ /* 0x000fe200078e0204 */
[----:B------:R-:W-:Y:S01]  /*c380*/  ULDC UR4, c[0x0][0x288] ;  /* 0x0000a20000047ab9 */ /* 0x000fe20000000800 */
[----:B------:R-:W0:Y:S01]  /*c390*/  SHFL.IDX PT, R6, R0, RZ, 0x181f ;  /* 0x00181fff00067589 */ /* 0x000e2200000e0000 */
[----:B------:R-:W-:Y:S02]  /*c3a0*/  IMAD R3, R8, UR4, RZ ;  /* 0x0000000408037c24 */ /* 0x000fe4000f8e02ff */
[C---:B------:R-:W-:Y:S01]  /*c3b0*/  VIADD R5, R4.reuse, 0x10 ;  /* 0x0000001004057836 */ /* 0x040fe20000000000 */
[----:B------:R-:W1:Y:S02]  /*c3c0*/  SHFL.IDX PT, R7, R2, RZ, 0x181f ;  /* 0x00181fff02077589 */ /* 0x000e6400000e0000 */
[-C--:B------:R-:W-:Y:S02]  /*c3d0*/  ISETP.GE.AND P4, PT, R4, R3.reuse, PT ;  /* 0x000000030400720c */ /* 0x080fe40003f86270 */
[----:B------:R-:W-:Y:S01]  /*c3e0*/  ISETP.GE.AND P2, PT, R5, R3, PT ;  /* 0x000000030500720c */ /* 0x000fe20003f46270 */
[----:B------:R-:W-:Y:S04]  /*c3f0*/  SHFL.IDX PT, R8, R2, 0x1, 0x181f ;  /* 0x00381f0002087f89 */ /* 0x000fe800000e0000 */
[----:B------:R-:W2:Y:S06]  /*c400*/  SHFL.IDX PT, R5, R0, 0x1, 0x181f ;  /* 0x00381f0000057f89 */ /* 0x000eac00000e0000 */
[----:B0-----:R-:W-:-:S05]  /*c410*/  @!P4 IADD3 R6, P3, R10, R6, RZ ;  /* 0x000000060a06c210 */ /* 0x001fca0007f7e0ff */
[----:B-1----:R-:W-:-:S05]  /*c420*/  @!P4 IMAD.X R7, RZ, RZ, R7, P3 ;  /* 0x000000ffff07c224 */ /* 0x002fca00018e0607 */
[----:B-----5:R-:W-:Y:S01]  /*c430*/  @!P4 LDGSTS.E.BYPASS.LTC128B.128 [R9+0x20400], desc[UR46][R6.64], !P0 ;  /* 0x204000000609cfae */ /* 0x020fe2000c101d6e */
[----:B--2---:R-:W-:-:S03]  /*c440*/  @!P2 IADD3 R5, P3, R10, R5, RZ ;  /* 0x000000050a05a210 */ /* 0x004fc60007f7e0ff */
[----:B------:R0:W-:Y:S02]  /*c450*/  @!P4 LDGSTS.E.BYPASS.LTC128B.128 [R9+0x24400], desc[UR46][R6.64+0x80], !P1 ;  /* 0x244000800609cfae */ /* 0x0001e4000c901d6e */
[----:B0-----:R-:W-:-:S04]  /*c460*/  @!P2 IMAD.X R6, RZ, RZ, R8, P3 ;  /* 0x000000ffff06a224 */ /* 0x001fc800018e0608 */
[----:B------:R-:W-:Y:S02]  /*c470*/  @!P2 IMAD.MOV.U32 R7, RZ, RZ, R6 ;  /* 0x000000ffff07a224 */ /* 0x000fe400078e0006 */
[----:B------:R-:W-:Y:S02]  /*c480*/  @!P2 IMAD.MOV.U32 R6, RZ, RZ, R5 ;  /* 0x000000ffff06a224 */ /* 0x000fe400078e0005 */
[----:B------:R-:W-:-:S03]  /*c490*/  VIADD R5, R4, 0x20 ;  /* 0x0000002004057836 */ /* 0x000fc60000000000 */
[----:B------:R-:W-:Y:S04]  /*c4a0*/  @!P2 LDGSTS.E.BYPASS.LTC128B.128 [R9+0x20c00], desc[UR46][R6.64], !P0 ;  /* 0x20c000000609afae */ /* 0x000fe8000c101d6e */
[----:B------:R0:W-:Y:S01]  /*c4b0*/  @!P2 LDGSTS.E.BYPASS.LTC128B.128 [R9+0x24c00], desc[UR46][R6.64+0x80], !P1 ;  /* 0x24c000800609afae */ /* 0x0001e2000c901d6e */
[----:B------:R-:W-:-:S03]  /*c4c0*/  ISETP.GE.AND P2, PT, R5, R3, PT ;  /* 0x000000030500720c */ /* 0x000fc60003f46270 */
[----:B------:R-:W-:Y:S04]  /*c4d0*/  SHFL.IDX PT, R5, R2, 0x2, 0x181f ;  /* 0x00581f0002057f89 */ /* 0x000fe800000e0000 */
[----:B0-----:R-:W0:Y:S06]  /*c4e0*/  SHFL.IDX PT, R6, R0, 0x2, 0x181f ;  /* 0x00581f0000067f89 */ /* 0x001e2c00000e0000 */
[----:B0-----:R-:W-:-:S05]  /*c4f0*/  @!P2 IADD3 R6, P3, R10, R6, RZ ;  /* 0x000000060a06a210 */ /* 0x001fca0007f7e0ff */
[----:B------:R-:W-:-:S04]  /*c500*/  @!P2 IMAD.X R5, RZ, RZ, R5, P3 ;  /* 0x000000ffff05a224 */ /* 0x000fc800018e0605 */
        /* <DEDUP_REMOVED lines=33> */
[----:B0-----:R-:W0:Y:S04]  /*c720*/  SHFL.IDX PT, R6, R0, 0x6, 0x181f ;  /* 0x00d81f0000067f89 */ /* 0x001e2800000e0000 */
[----:B------:R-:W1:Y:S02]  /*c730*/  SHFL.IDX PT, R0, R0, 0x7, 0x181f ;  /* 0x00f81f0000007f89 */ /* 0x000e6400000e0000 */
[----:B0-----:R-:W-:-:S05]  /*c740*/  @!P2 IADD3 R6, P3, R10, R6, RZ ;  /* 0x000000060a06a210 */ /* 0x001fca0007f7e0ff */
[----:B------:R-:W-:-:S04]  /*c750*/  @!P2 IMAD.X R5, RZ, RZ, R5, P3 ;  /* 0x000000ffff05a224 */ /* 0x000fc800018e0605 */
[----:B------:R-:W-:Y:S02]  /*c760*/  @!P2 IMAD.MOV.U32 R7, RZ, RZ, R5 ;  /* 0x000000ffff07a224 */ /* 0x000fe400078e0005 */
[----:B------:R0:W2:Y:S04]  /*c770*/  SHFL.IDX PT, R5, R2, 0x7, 0x181f ;  /* 0x00f81f0002057f89 */ /* 0x0000a800000e0000 */
[----:B------:R0:W-:Y:S04]  /*c780*/  @!P2 LDGSTS.E.BYPASS.LTC128B.128 [R9+0x23400], desc[UR46][R6.64], !P0 ;  /* 0x234000000609afae */ /* 0x0001e8000c101d6e */
[----:B-1----:R0:W-:Y:S02]  /*c790*/  @!P2 LDGSTS.E.BYPASS.LTC128B.128 [R9+0x27400], desc[UR46][R6.64+0x80], !P1 ;  /* 0x274000800609afae */ /* 0x0021e4000c901d6e */
.L_x_125:
[----:B------:R-:W-:Y:S01]  /*c7a0*/  VIADD R4, R4, 0x70 ;  /* 0x0000007004047836 */ /* 0x000fe20000000000 */
[----:B------:R-:W-:Y:S04]  /*c7b0*/  BSSY B0, `(.L_x_55) ;  /* 0x000000a000007945 */ /* 0x000fe80003800000 */
[----:B------:R-:W-:-:S13]  /*c7c0*/  ISETP.GE.AND P2, PT, R4, R3, PT ;  /* 0x000000030400720c */ /* 0x000fda0003f46270 */
[----:B------:R-:W-:Y:S05]  /*c7d0*/  @P2 BRA `(.L_x_56) ;  /* 0x00000000001c2947 */ /* 0x000fea0003800000 */
[----:B0-----:R-:W-:-:S05]  /*c7e0*/  IADD3 R2, P2, R10, R0, RZ ;  /* 0x000000000a027210 */ /* 0x001fca0007f5e0ff */
[----:B--2---:R-:W-:-:S05]  /*c7f0*/  IMAD.X R3, RZ, RZ, R5, P2 ;  /* 0x000000ffff037224 */ /* 0x004fca00010e0605 */
[----:B------:R-:W-:Y:S01]  /*c800*/  @!PT LDS RZ, [RZ] ;  /* 0x00000000fffff984 */ /* 0x000fe20000000800 */
[----:B------:R-:W-:Y:S01]  /*c810*/  @!PT LDS RZ, [RZ] ;  /* 0x00000000fffff984 */ /* 0x000fe20000000800 */
[----:B------:R-:W-:Y:S01]  /*c820*/  @!PT LDS RZ, [RZ] ;  /* 0x00000000fffff984 */ /* 0x000fe20000000800 */
[----:B------:R1:W-:Y:S04]  /*c830*/  LDGSTS.E.BYPASS.LTC128B.128 [R9+0x23c00], desc[UR46][R2.64], !P0 ;  /* 0x23c0000002097fae */ /* 0x0003e8000c101d6e */
[----:B------:R1:W-:Y:S02]  /*c840*/  LDGSTS.E.BYPASS.LTC128B.128 [R9+0x27c00], desc[UR46][R2.64+0x80], !P1 ;  /* 0x27c0008002097fae */ /* 0x0003e4000c901d6e */
.L_x_56:
[----:B------:R-:W-:Y:S05]  /*c850*/  BSYNC B0 ;  /* 0x0000000000007941 */ /* 0x000fea0003800000 */
.L_x_55:
[----:B------:R-:W-:Y:S01]  /*c860*/  NOP ;  /* 0x0000000000007918 */ /* 0x000fe20000000000 */
[----:B------:R-:W-:Y:S01]  /*c870*/  SYNCS.ARRIVE.TRANS64.RED.A0T1 RZ, [UR41+0x38800], RZ ;  /* 0x038800ffffff79a7 */ /* 0x000fe20008200429 */
[----:B------:R-:W-:Y:S01]  /*c880*/  ARRIVES.LDGSTSBAR.64.TRANSCNT [UR41+0x38800] ;  /* 0x03880000ff0079b0 */ /* 0x000fe20008000aa9 */
[----:B------:R-:W-:Y:S01]  /*c890*/  NOP ;  /* 0x0000000000007918 */ /* 0x000fe20000000000 */
[----:B------:R-:W-:Y:S01]  /*c8a0*/  ULOP3.LUT UR4, UR48, 0x1, URZ, 0xc, !UPT ;  /* 0x0000000130047892 */ /* 0x000fe2000f8e0c3f */
[----:B------:R-:W-:Y:S05]  /*c8b0*/  SYNCS.ARRIVE.TRANS64.A1T0 RZ, [UR41+0x38800], RZ ;  /* 0x038800ffffff79a7 */ /* 0x000fea0008100029 */
[----:B------:R-:W-:-:S05]  /*c8c0*/  IMAD.U32 R0, RZ, RZ, UR4 ;  /* 0x00000004ff007e24 */ /* 0x000fca000f8e00ff */
[----:B------:R-:W-:-:S04]  /*c8d0*/  SHF.L.U32 R0, R0, 0x1f, RZ ;  /* 0x0000001f00007819 */ /* 0x000fc800000006ff */
[----:B------:R-:W3:Y:S02]  /*c8e0*/  SYNCS.PHASECHK.TRANS64.TRYWAIT P0, [UR41+0x38820], R0 ;  /* 0x03882000ff0075a7 */ /* 0x000ee40008000169 */
[----:B---3--:R-:W-:Y:S05]  /*c8f0*/  @!P0 BRA `(.L_x_57) ;  /* 0x00000030007c8947 */ /* 0x008fea0003800000 */
.L_x_126:
[----:B------:R-:W-:-:S06]  /*c900*/  UISETP.GE.AND UP0, UPT, UR40, 0x81, UPT ;  /* 0x000000812800788c */ /* 0x000fcc000bf06270 */
[----:B------:R-:W-:-:S13]  /*c910*/  PLOP3.LUT P0, PT, PT, PT, UP0, 0x80, 0x0 ;  /* 0x000000000000781c */ /* 0x000fda0003f0f008 */
[----:B------:R-:W-:Y:S05]  /*c920*/  @!P0 BRA `(.L_x_58) ;  /* 0x0000001400248947 */ /* 0x000fea0003800000 */
[----:B---3--:R3:W5:Y:S01]  /*c930*/  LDL.LU R0, [R1+0x8] ;  /* 0x0000080001007983 */ /* 0x0087620000300800 */
[----:B------:R-:W-:-:S03]  /*c940*/  ULEA.HI.SX32 UR4, UR39, 0xfffffffe, 0x19 ;  /* 0xfffffffe27047891 */ /* 0x000fc6000f8fca3f */
[----:B01----:R3:W5:Y:S03]  /*c950*/  LDL.LU R2, [R1] ;  /* 0x0000000001027983 */ /* 0x0037660000300800 */
[----:B------:R-:W-:-:S07]  /*c960*/  IMAD.U32 R3, RZ, RZ, UR4 ;  /* 0x00000004ff037e24 */ /* 0x000fce000f8e00ff */
.L_x_80:
[----:B------:R-:W4:Y:S01]  /*c970*/  LDL R6, [R1+0x10] ;  /* 0x0000100001067983 */ /* 0x000f220000100800 */
[----:B--2--5:R-:W-:Y:S01]  /*c980*/  VIADD R5, R2, 0x1 ;  /* 0x0000000102057836 */ /* 0x024fe20000000000 */
[----:B------:R-:W-:Y:S04]  /*c990*/  BSSY B0, `(.L_x_59) ;  /* 0x000008a000007945 */ /* 0x000fe80003800000 */
[----:B------:R-:W-:-:S04]  /*c9a0*/  ISETP.NE.AND P0, PT, R5, 0x2, PT ;  /* 0x000000020500780c */ /* 0x000fc80003f05270 */
[----:B------:R-:W-:Y:S02]  /*c9b0*/  SEL R4, RZ, 0x1, P0 ;  /* 0x00000001ff047807 */ /* 0x000fe40000000000 */
[----:B------:R-:W-:Y:S02]  /*c9c0*/  SEL R10, R5, RZ, P0 ;  /* 0x000000ff050a7207 */ /* 0x000fe40000000000 */
[----:B------:R-:W-:-:S05]  /*c9d0*/  LOP3.LUT R9, R0, R4, RZ, 0x3c, !PT ;  /* 0x0000000400097212 */ /* 0x000fca00078e3cff */
[----:B------:R0:W-:Y:S04]  /*c9e0*/  STL [R1+0x8], R9 ;  /* 0x0000080901007387 */ /* 0x0001e80000100800 */
[----:B------:R0:W-:Y:S01]  /*c9f0*/  STL [R1], R10 ;  /* 0x0000000a01007387 */ /* 0x0001e20000100800 */
[----:B----4-:R-:W-:-:S13]  /*ca00*/  LOP3.LUT P1, RZ, R6, 0x2, RZ, 0xc0, !PT ;  /* 0x0000000206ff7812 */ /* 0x010fda000782c0ff */
[----:B0-----:R-:W-:Y:S05]  /*ca10*/  @!P1 BRA `(.L_x_60) ;  /* 0x0000000800049947 */ /* 0x001fea0003800000 */
[----:B------:R-:W-:Y:S01]  /*ca20*/  LOP3.LUT P1, RZ, R6, 0x1, RZ, 0xc0, !PT ;  /* 0x0000000106ff7812 */ /* 0x000fe2000782c0ff */
[----:B------:R-:W-:-:S12]  /*ca30*/  IMAD.MOV.U32 R8, RZ, RZ, R3 ;  /* 0x000000ffff087224 */ /* 0x000fd800078e0003 */
[----:B------:R-:W-:Y:S05]  /*ca40*/  @!P1 BRA `(.L_x_61) ;  /* 0x0000000000509947 */ /* 0x000fea0003800000 */
[----:B------:R-:W2:Y:S01]  /*ca50*/  LDL R11, [R1+0x14] ;  /* 0x00001400010b7983 */ /* 0x000ea20000100800 */
[----:B------:R-:W0:Y:S01]  /*ca60*/  LDC R8, c[0x0][0x43c] ;  /* 0x00010f00ff087b82 */ /* 0x000e220000000800 */
[----:B------:R-:W-:Y:S02]  /*ca70*/  ULDC.64 UR4, c[0x0][0x428] ;  /* 0x00010a0000047ab9 */ /* 0x000fe40000000a00 */
[----:B------:R-:W4:Y:S01]  /*ca80*/  LDL R7, [R1+0xc] ;  /* 0x00000c0001077983 */ /* 0x000f220000100800 */
[----:B0-----:R-:W-:-:S13]  /*ca90*/  ISETP.NE.AND P0, PT, R8, 0x1, PT ;  /* 0x000000010800780c */ /* 0x001fda0003f05270 */
[----:B------:R-:W0:Y:S02]  /*caa0*/  @P0 LDC.64 R4, c[0x0][0x440] ;  /* 0x00011000ff040b82 */ /* 0x000e240000000a00 */
[----:B0-----:R-:W-:-:S04]  /*cab0*/  @P0 IMAD.HI.U32 R6, R3, R4, RZ ;  /* 0x0000000403060227 */ /* 0x001fc800078e00ff */
[----:B------:R-:W-:Y:S01]  /*cac0*/  IMAD.MOV.U32 R4, RZ, RZ, R3 ;  /* 0x000000ffff047224 */ /* 0x000fe200078e0003 */
[----:B------:R-:W-:-:S05]  /*cad0*/  @P0 SHF.R.U32.HI R4, RZ, R5, R6 ;  /* 0x00000005ff040219 */ /* 0x000fca0000011606 */
[----:B------:R-:W-:-:S04]  /*cae0*/  IMAD.MOV R5, RZ, RZ, -R4 ;  /* 0x000000ffff057224 */ /* 0x000fc800078e0a04 */
[----:B------:R-:W-:Y:S01]  /*caf0*/  IMAD R8, R8, R5, R3 ;  /* 0x0000000508087224 */ /* 0x000fe200078e0203 */
[----:B------:R-:W-:Y:S01]  /*cb00*/  SHF.R.S32.HI R5, RZ, 0x1f, R4 ;  /* 0x0000001fff057819 */ /* 0x000fe20000011404 */
[----:B--2---:R-:W-:-:S04]  /*cb10*/  IMAD R6, R11, UR4, RZ ;  /* 0x000000040b067c24 */ /* 0x004fc8000f8e02ff */
[C---:B----4-:R-:W-:Y:S02]  /*cb20*/  IMAD R6, R7.reuse, UR5, R6 ;  /* 0x0000000507067c24 */ /* 0x050fe4000f8e0206 */
[----:B------:R-:W-:Y:S01]  /*cb30*/  IMAD.WIDE.U32 R4, R7, UR4, R4 ;  /* 0x0000000407047c25 */ /* 0x000fe2000f8e0004 */
[----:B------:R-:W-:-:S03]  /*cb40*/  ULDC.64 UR4, c[0x0][0x418] ;  /* 0x0001060000047ab9 */ /* 0x000fc60000000a00 */
[----:B------:R-:W-:Y:S01]  /*cb50*/  IMAD.IADD R5, R6, 0x1, R5 ;  /* 0x0000000106057824 */ /* 0x000fe200078e0205 */
[----:B------:R-:W-:-:S04]  /*cb60*/  LEA R6, P0, R4, UR4, 0x2 ;  /* 0x0000000404067c11 */ /* 0x000fc8000f8010ff */
[----:B------:R-:W-:-:S05]  /*cb70*/  LEA.HI.X R7, R4, UR5, R5, 0x2, P0 ;  /* 0x0000000504077c11 */ /* 0x000fca00080f1405 */
[----:B------:R0:W5:Y:S04]  /*cb80*/  LDG.E R16, desc[UR46][R6.64] ;  /* 0x0000002e06107981 */ /* 0x000168000c1e1900 */
.L_x_61:
[----:B0-----:R-:W-:Y:S01]  /*cb90*/  LEA R6, R10, UR41, 0x3 ;  /* 0x000000290a067c11 */ /* 0x001fe2000f8e18ff */
[----:B------:R-:W0:Y:S01]  /*cba0*/  S2R R4, SR_TID.X ;  /* 0x0000000000047919 */ /* 0x000e220000002100 */
[----:B------:R-:W-:Y:S01]  /*cbb0*/  SHF.L.U32 R5, R9, 0x1f, RZ ;  /* 0x0000001f09057819 */ /* 0x000fe200000006ff */
[----:B------:R-:W-:Y:S03]  /*cbc0*/  BSSY B1, `(.L_x_62) ;  /* 0x0000005000017945 */ /* 0x000fe60003800000 */
[----:B------:R-:W1:Y:S01]  /*cbd0*/  SYNCS.PHASECHK.TRANS64.TRYWAIT P0, [R6+URZ+0x38880], R5 ;  /* 0x03888005060075a7 */ /* 0x000e62000800017f */
[----:B0-----:R-:W-:-:S04]  /*cbe0*/  LOP3.LUT R4, R4, 0x7f, RZ, 0xc0, !PT ;  /* 0x0000007f04047812 */ /* 0x001fc800078ec0ff */
[----:B------:R-:W-:Y:S01]  /*cbf0*/  ISETP.NE.AND P1, PT, R4, RZ, PT ;  /* 0x000000ff0400720c */ /* 0x000fe20003f25270 */
[----:B-1----:R-:W-:-:S12]  /*cc00*/  @!P0 BRA `(.L_x_63) ;  /* 0x0000002c00cc8947 */ /* 0x002fd80003800000 */
.L_x_127:
[----:B------:R-:W-:Y:S05]  /*cc10*/  BSYNC B1 ;  /* 0x0000000000017941 */ /* 0x000fea0003800000 */
.L_x_62:
[----:B------:R-:W-:Y:S04]  /*cc20*/  BSSY B1, `(.L_x_64) ;  /* 0x0000009000017945 */ /* 0x000fe80003800000 */
[----:B------:R-:W-:Y:S05]  /*cc30*/  @P1 BRA `(.L_x_65) ;  /* 0x00000000001c1947 */ /* 0x000fea0003800000 */
[----:B------:R-:W1:Y:S02]  /*cc40*/  S2R R4, SR_TID.X ;  /* 0x0000000000047919 */ /* 0x000e640000002100 */
[----:B-1----:R-:W-:Y:S01]  /*cc50*/  LOP3.LUT R7, R4, 0x1f, RZ, 0xc0, !PT ;  /* 0x0000001f04077812 */ /* 0x002fe200078ec0ff */
[----:B------:R-:W-:-:S03]  /*cc60*/  IMAD.MOV.U32 R4, RZ, RZ, 0x8000 ;  /* 0x00008000ff047424 */ /* 0x000fc600078e00ff */
[----:B------:R-:W-:Y:S01]  /*cc70*/  ISETP.NE.AND P0, PT, R7, RZ, PT ;  /* 0x000000ff0700720c */ /* 0x000fe20003f05270 */
[----:B------:R1:W-:-:S12]  /*cc80*/  SYNCS.ARRIVE.TRANS64 RZ, [R6+URZ+0x38870], R4 ;  /* 0x0388700406ff79a7 */ /* 0x0003d8000800003f */
[----:B-1----:R-:W-:Y:S05]  /*cc90*/  @!P0 BRA `(.L_x_65) ;  /* 0x0000000000048947 */ /* 0x002fea0003800000 */
[----:B------:R-:W-:Y:S01]  /*cca0*/  BPT.TRAP 0x1 ;  /* 0x000000040000795c */ /* 0x000fe20000300000 */
.L_x_65:
[----:B------:R-:W-:Y:S05]  /*ccb0*/  BSYNC B1 ;  /* 0x0000000000017941 */ /* 0x000fea0003800000 */
.L_x_64:
[----:B------:R-:W2:Y:S01]  /*ccc0*/  LDL R4, [R1] ;  /* 0x0000000001047983 */ /* 0x000ea20000100800 */
[----:B------:R-:W-:Y:S01]  /*ccd0*/  IMAD.MOV.U32 R13, RZ, RZ, RZ ;  /* 0x000000ffff0d7224 */ /* 0x000fe200078e00ff */
[----:B------:R-:W-:Y:S01]  /*cce0*/  UIADD3 UR4, UP0, UR52, 0x470, URZ ;  /* 0x0000047034047890 */ /* 0x000fe2000ff1e03f */
[----:B------:R-:W-:Y:S01]  /*ccf0*/  PLOP3.LUT P0, PT, PT, PT, PT, 0x80, 0x0 ;  /* 0x000000000000781c */ /* 0x000fe20003f0f070 */
[----:B------:R-:W-:Y:S01]  /*cd00*/  IMAD.SHL.U32 R8, R8, 0x80, RZ ;  /* 0x0000008008087824 */ /* 0x000fe200078e00ff */
[----:B------:R-:W-:Y:S01]  /*cd10*/  UMOV UR6, 0x0 ;  /* 0x0000000000067882 */ /* 0x000fe20000000000 */
[----:B------:R-:W-:Y:S01]  /*cd20*/  R2UR UR10, R13 ;  /* 0x000000000d0a72ca */ /* 0x000fe200000e0000 */
[----:B------:R-:W-:Y:S01]  /*cd30*/  VIADD R7, R6, 0x38870 ;  /* 0x0003887006077836 */ /* 0x000fe20000000000 */
[----:B------:R-:W-:Y:S01]  /*cd40*/  UIADD3.X UR5, URZ, UR53, URZ, UP0, !UPT ;  /* 0x000000353f057290 */ /* 0x000fe200087fe43f */
[----:B------:R-:W-:Y:S01]  /*cd50*/  UMOV UR7, 0x14f00000 ;  /* 0x14f0000000077882 */ /* 0x000fe20000000000 */
[----:B--2---:R-:W-:-:S05]  /*cd60*/  LEA R4, R4, UR41, 0xf ;  /* 0x0000002904047c11 */ /* 0x004fca000f8e78ff */
[----:B------:R-:W-:-:S07]  /*cd70*/  VIADD R9, R4, 0x10400 ;  /* 0x0001040004097836 */ /* 0x000fce0000000000 */
.L_x_66:
[----:B------:R-:W-:-:S13]  /*cd80*/  @P0 ELECT P2, URZ, PT ;  /* 0x00000000003f082f */ /* 0x000fda0003840000 */
[----:B-----5:R-:W-:Y:S01]  /*cd90*/  @P2 R2UR UR13, R16 ;  /* 0x00000000100d22ca */ /* 0x020fe200000e0000 */
[----:B------:R-:W-:Y:S01]  /*cda0*/  UMOV UR12, UR36 ;  /* 0x00000024000c7c82 */ /* 0x000fe20008000000 */
[----:B------:R-:W-:Y:S02]  /*cdb0*/  @P2 R2UR UR11, R8 ;  /* 0x00000000080b22ca */ /* 0x000fe400000e0000 */
[----:B------:R-:W-:Y:S02]  /*cdc0*/  @P2 R2UR UR9, R7 ;  /* 0x00000000070922ca */ /* 0x000fe400000e0000 */
[----:B------:R-:W-:Y:S02]  /*cdd0*/  @P2 R2UR UR8, R9 ;  /* 0x00000000090822ca */ /* 0x000fe400000e0000 */
[----:B------:R-:W-:Y:S02]  /*cde0*/  @P2 PLOP3.LUT P0, PT, P2, PT, PT, 0x8, 0x0 ;  /* 0x000000000000281c */ /* 0x000fe4000170e170 */
[----:B------:R-:W-:-:S09]  /*cdf0*/  PLOP3.LUT P2, PT, PT, PT, PT, 0x8, 0x0 ;  /* 0x000000000000781c */ /* 0x000fd20003f4e170 */
[----:B------:R1:W-:Y:S02]  /*ce00*/  UTMALDG.4D [UR8], [UR4], desc[UR6] ;  /* 0x00000608040075b4 */ /* 0x0003e40008019000 */
[----:B-1----:R-:W-:Y:S05]  /*ce10*/  @P0 BRA.U.ANY `(.L_x_66) ;  /* 0xfffffffd00d80947 */ /* 0x002fea000393ffff */
[----:B------:R-:W-:Y:S01]  /*ce20*/  IMAD.MOV.U32 R12, RZ, RZ, 0x80 ;  /* 0x00000080ff0c7424 */ /* 0x000fe200078e00ff */
[----:B------:R-:W-:Y:S01]  /*ce30*/  PLOP3.LUT P0, PT, PT, PT, PT, 0x80, 0x0 ;  /* 0x000000000000781c */ /* 0x000fe20003f0f070 */
[----:B------:R-:W-:Y:S01]  /*ce40*/  VIADD R9, R4, 0x14400 ;  /* 0x0001440004097836 */ /* 0x000fe20000000000 */
[----:B------:R-:W-:Y:S01]  /*ce50*/  UMOV UR6, 0x0 ;  /* 0x0000000000067882 */ /* 0x000fe20000000000 */
[----:B------:R-:W-:Y:S01]  /*ce60*/  UMOV UR7, 0x14f00000 ;  /* 0x14f0000000077882 */ /* 0x000fe20000000000 */
[----:B------:R-:W-:-:S15]  /*ce70*/  R2UR UR10, R12 ;  /* 0x000000000c0a72ca */ /* 0x000fde00000e0000 */
.L_x_67:
[----:B------:R-:W-:-:S13]  /*ce80*/  @P0 ELECT P2, URZ, PT ;  /* 0x00000000003f082f */ /* 0x000fda0003840000 */
[----:B------:R-:W-:Y:S01]  /*ce90*/  @P2 R2UR UR13, R16 ;  /* 0x00000000100d22ca */ /* 0x000fe200000e0000 */
        /* <DEDUP_REMOVED lines=8> */
[----:B------:R-:W1:Y:S01]  /*cf20*/  SYNCS.PHASECHK.TRANS64.TRYWAIT P0, [R6+URZ+0x38840], R5 ;  /* 0x03884005060075a7 */ /* 0x000e62000800017f */
[----:B------:R-:W-:Y:S04]  /*cf30*/  BSSY B1, `(.L_x_68) ;  /* 0x0000002000017945 */ /* 0x000fe80003800000 */
[----:B-1----:R-:W-:Y:S05]  /*cf40*/  @!P0 BRA `(.L_x_69) ;  /* 0x0000002c00108947 */ /* 0x002fea0003800000 */
.L_x_128:
[----:B------:R-:W-:Y:S05]  /*cf50*/  BSYNC B1 ;  /* 0x0000000000017941 */ /* 0x000fea0003800000 */
.L_x_68:
[----:B------:R-:W-:Y:S01]  /*cf60*/  BSSY B1, `(.L_x_70) ;  /* 0x000000b000017945 */ /* 0x000fe20003800000 */
[----:B------:R-:W-:Y:S02]  /*cf70*/  IMAD.MOV.U32 R10, RZ, RZ, 0x0 ;  /* 0x00000000ff0a7424 */ /* 0x000fe400078e00ff */
[----:B------:R-:W-:Y:S01]  /*cf80*/  IMAD.MOV.U32 R11, RZ, RZ, 0x14f00000 ;  /* 0x14f00000ff0b7424 */ /* 0x000fe200078e00ff */
[----:B------:R-:W-:Y:S06]  /*cf90*/  @P1 BRA `(.L_x_71) ;  /* 0x00000000001c1947 */ /* 0x000fec0003800000 */
[----:B------:R-:W2:Y:S01]  /*cfa0*/  S2R R7, SR_TID.X ;  /* 0x0000000000077919 */ /* 0x000ea20000002100 */
[----:B01----:R-:W-:-:S04]  /*cfb0*/  IMAD.MOV.U32 R5, RZ, RZ, 0x8000 ;  /* 0x00008000ff057424 */ /* 0x003fc800078e00ff */
[----:B------:R4:W-:Y:S01]  /*cfc0*/  SYNCS.ARRIVE.TRANS64 RZ, [R6+URZ+0x38830], R5 ;  /* 0x0388300506ff79a7 */ /* 0x0009e2000800003f */
[----:B--2---:R-:W-:-:S04]  /*cfd0*/  LOP3.LUT R7, R7, 0x1f, RZ, 0xc0, !PT ;  /* 0x0000001f07077812 */ /* 0x004fc800078ec0ff */
[----:B------:R-:W-:-:S13]  /*cfe0*/  ISETP.NE.AND P0, PT, R7, RZ, PT ;  /* 0x000000ff0700720c */ /* 0x000fda0003f05270 */
[----:B----4-:R-:W-:Y:S05]  /*cff0*/  @!P0 BRA `(.L_x_71) ;  /* 0x0000000000048947 */ /* 0x010fea0003800000 */
[----:B------:R-:W-:Y:S01]  /*d000*/  BPT.TRAP 0x1 ;  /* 0x000000040000795c */ /* 0x000fe20000300000 */
.L_x_71:
[----:B------:R-:W-:Y:S05]  /*d010*/  BSYNC B1 ;  /* 0x0000000000017941 */ /* 0x000fea0003800000 */
.L_x_70:
[----:B------:R-:W-:Y:S01]  /*d020*/  R2UR UR10, R13 ;  /* 0x000000000d0a72ca */ /* 0x000fe200000e0000 */
[----:B------:R-:W-:Y:S01]  /*d030*/  UIADD3 UR4, UP0, UR52, 0x370, URZ ;  /* 0x0000037034047890 */ /* 0x000fe2000ff1e03f */
[----:B------:R-:W-:Y:S01]  /*d040*/  R2UR UR6, R10 ;  /* 0x000000000a0672ca */ /* 0x000fe200000e0000 */
[----:B01----:R-:W-:Y:S01]  /*d050*/  VIADD R6, R6, 0x38830 ;  /* 0x0003883006067836 */ /* 0x003fe20000000000 */
[----:B------:R-:W-:Y:S01]  /*d060*/  R2UR UR7, R11 ;  /* 0x000000000b0772ca */ /* 0x000fe200000e0000 */
[----:B------:R-:W-:Y:S01]  /*d070*/  VIADD R5, R4, 0x28400 ;  /* 0x0002840004057836 */ /* 0x000fe20000000000 */
[----:B------:R-:W-:Y:S01]  /*d080*/  PLOP3.LUT P0, PT, PT, PT, PT, 0x80, 0x0 ;  /* 0x000000000000781c */ /* 0x000fe20003f0f070 */
[----:B------:R-:W-:-:S12]  /*d090*/  UIADD3.X UR5, URZ, UR53, URZ, UP0, !UPT ;  /* 0x000000353f057290 */ /* 0x000fd800087fe43f */
.L_x_72:
        /* <DEDUP_REMOVED lines=9> */
[----:B0-----:R-:W-:Y:S05]  /*d130*/  @P0 BRA.U.ANY `(.L_x_72) ;  /* 0xfffffffd00d80947 */ /* 0x001fea000393ffff */
[----:B------:R-:W-:Y:S01]  /*d140*/  R2UR UR10, R12 ;  /* 0x000000000c0a72ca */ /* 0x000fe200000e0000 */
[----:B------:R-:W-:Y:S01]  /*d150*/  VIADD R4, R4, 0x2c400 ;  /* 0x0002c40004047836 */ /* 0x000fe20000000000 */
[----:B------:R-:W-:Y:S02]  /*d160*/  R2UR UR6, R10 ;  /* 0x000000000a0672ca */ /* 0x000fe400000e0000 */
[----:B------:R-:W-:Y:S02]  /*d170*/  R2UR UR7, R11 ;  /* 0x000000000b0772ca */ /* 0x000fe400000e0000 */
[----:B------:R-:W-:-:S13]  /*d180*/  PLOP3.LUT P0, PT, PT, PT, PT, 0x80, 0x0 ;  /* 0x000000000000781c */ /* 0x000fda0003f0f070 */
.L_x_73:
        /* <DEDUP_REMOVED lines=10> */
.L_x_60:
[----:B------:R-:W-:Y:S05]  /*d230*/  BSYNC B0 ;  /* 0x0000000000007941 */ /* 0x000fea0003800000 */
.L_x_59:
[----:B------:R-:W-:-:S06]  /*d240*/  UISETP.NE.AND UP0, UPT, UR42, 0x3, UPT ;  /* 0x000000032a00788c */ /* 0x000fcc000bf05270 */
[----:B------:R-:W-:-:S13]  /*d250*/  PLOP3.LUT P0, PT, PT, PT, UP0, 0x80, 0x0 ;  /* 0x000000000000781c */ /* 0x000fda0003f0f008 */
[----:B------:R-:W-:Y:S05]  /*d260*/  @!P0 BRA `(.L_x_74) ;  /* 0x0000000000048947 */ /* 0x000fea0003800000 */
[----:B------:R-:W-:Y:S01]  /*d270*/  BPT.TRAP 0x1 ;  /* 0x000000040000795c */ /* 0x000fe20000300000 */
.L_x_74:
[----:B------:R-:W-:Y:S01]  /*d280*/  IMAD.U32 R4, RZ, RZ, UR49 ;  /* 0x00000031ff047e24 */ /* 0x000fe2000f8e00ff */
[----:B------:R-:W-:Y:S01]  /*d290*/  LEA R19, R2, UR41, 0x3 ;  /* 0x0000002902137c11 */ /* 0x000fe2000f8e18ff */
[----:B------:R-:W-:Y:S03]  /*d2a0*/  BSSY B0, `(.L_x_75) ;  /* 0x0000006000007945 */ /* 0x000fe60003800000 */
[----:B------:R-:W-:Y:S02]  /*d2b0*/  ISETP.NE.AND P1, PT, R4, 0x3, PT ;  /* 0x000000030400780c */ /* 0x000fe40003f25270 */
[----:B------:R-:W-:-:S04]  /*d2c0*/  LOP3.LUT R4, R0, 0x1, RZ, 0x3c, !PT ;  /* 0x0000000100047812 */ /* 0x000fc800078e3cff */
[----:B------:R-:W-:-:S04]  /*d2d0*/  SHF.L.U32 R4, R4, 0x1f, RZ ;  /* 0x0000001f04047819 */ /* 0x000fc800000006ff */
[----:B------:R-:W0:Y:S02]  /*d2e0*/  SYNCS.PHASECHK.TRANS64.TRYWAIT P0, [R19+URZ+0x38870], R4 ;  /* 0x03887004130075a7 */ /* 0x000e24000800017f */
[----:B0-----:R-:W-:Y:S05]  /*d2f0*/  @!P0 BRA `(.L_x_76) ;  /* 0x0000002800388947 */ /* 0x001fea0003800000 */
.L_x_129:
[----:B------:R-:W-:Y:S05]  /*d300*/  BSYNC B0 ;  /* 0x0000000000007941 */ /* 0x000fea0003800000 */
.L_x_75:
[----:B------:R-:W-:Y:S05]  /*d310*/  @!P1 BRA `(.L_x_77) ;  /* 0x0000000000049947 */ /* 0x000fea0003800000 */
[----:B------:R-:W-:Y:S01]  /*d320*/  BPT.TRAP 0x1 ;  /* 0x000000040000795c */ /* 0x000fe20000300000 */
.L_x_77:
[----:B0-----:R-:W-:Y:S01]  /*d330*/  SHF.L.U32 R4, R0, 0x1f, RZ ;  /* 0x0000001f00047819 */ /* 0x001fe200000006ff */
[----:B------:R-:W-:-:S03]  /*d340*/  IMAD.SHL.U32 R0, R2, 0x8000, RZ ;  /* 0x0000800002007824 */ /* 0x000fc600078e00ff */
[----:B------:R-:W0:Y:S02]  /*d350*/  SYNCS.PHASECHK.TRANS64.TRYWAIT P0, [R19+URZ+0x38860], R4 ;  /* 0x03886004130075a7 */ /* 0x000e24000800017f */
[----:B0-----:R-:W-:Y:S05]  /*d360*/  @!P0 BRA `(.L_x_78) ;  /* 0x0000002800308947 */ /* 0x001fea0003800000 */
.L_x_130:
[----:B------:R-:W2:Y:S04]  /*d370*/  LDL R13, [R1+0x24] ;  /* 0x00002400010d7983 */ /* 0x000ea80000100800 */
[----:B------:R-:W4:Y:S01]  /*d380*/  LDL R12, [R1+0x4] ;  /* 0x00000400010c7983 */ /* 0x000f220000100800 */
[----:B0-----:R-:W-:Y:S01]  /*d390*/  LOP3.LUT R4, R0, R17, RZ, 0xfc, !PT ;  /* 0x0000001100047212 */ /* 0x001fe200078efcff */
[----:B------:R-:W-:Y:S05]  /*d3a0*/  WARPSYNC.ALL ;  /* 0x0000000000007948 */ /* 0x000fea0003800000 */
[----:B------:R-:W0:Y:S01]  /*d3b0*/  LDSM.16.MT88.4 R4, [R4+UR41+0x10400] ;  /* 0x010400290404783b */ /* 0x000e220008004200 */
[----:B------:R-:W-:-:S04]  /*d3c0*/  IMAD.U32 R2, RZ, RZ, UR41 ;  /* 0x00000029ff027e24 */ /* 0x000fc8000f8e00ff */
[----:B------:R-:W-:Y:S01]  /*d3d0*/  VIADD R2, R2, 0x400 ;  /* 0x0000040002027836 */ /* 0x000fe20000000000 */
[C-C-:B0-----:R-:W-:Y:S02]  /*d3e0*/  PRMT R8, R4.reuse, 0x6420, R5.reuse ;  /* 0x0000642004087816 */ /* 0x141fe40000000005 */
[----:B------:R-:W-:Y:S02]  /*d3f0*/  PRMT R9, R4, 0x7531, R5 ;  /* 0x0000753104097816 */ /* 0x000fe40000000005 */
[C-C-:B------:R-:W-:Y:S02]  /*d400*/  PRMT R10, R6.reuse, 0x6420, R7.reuse ;  /* 0x00006420060a7816 */ /* 0x140fe40000000007 */
[----:B------:R-:W-:Y:S02]  /*d410*/  PRMT R11, R6, 0x7531, R7 ;  /* 0x00007531060b7816 */ /* 0x000fe40000000007 */
[----:B--2---:R-:W-:Y:S02]  /*d420*/  IADD3 R18, R13, UR41, R0 ;  /* 0x000000290d127c10 */ /* 0x004fe4000fffe000 */
[----:B----4-:R-:W-:-:S03]  /*d430*/  IADD3 R2, R2, R0, R12 ;  /* 0x0000000002027210 */ /* 0x010fc60007ffe00c */
[----:B------:R-:W0:Y:S04]  /*d440*/  LDSM.16.MT88.4 R4, [R18+0x10400] ;  /* 0x010400001204783b */ /* 0x000e280000004200 */
[----:B------:R0:W-:Y:S02]  /*d450*/  STSM.16.M88.4 [R2], R8 ;  /* 0x0000000802007844 */ /* 0x0001e40000000200 */
[C-C-:B0-----:R-:W-:Y:S02]  /*d460*/  PRMT R8, R4.reuse, 0x6420, R5.reuse ;  /* 0x0000642004087816 */ /* 0x141fe40000000005 */
[----:B------:R-:W-:Y:S01]  /*d470*/  PRMT R9, R4, 0x7531, R5 ;  /* 0x0000753104097816 */ /* 0x000fe20000000005 */
[----:B------:R-:W-:Y:S01]  /*d480*/  VIADD R4, R0, 0x4000 ;  /* 0x0000400000047836 */ /* 0x000fe20000000000 */
[----:B------:R-:W-:-:S02]  /*d490*/  PRMT R10, R6, 0x6420, R7 ;  /* 0x00006420060a7816 */ /* 0x000fc40000000007 */
[----:B------:R-:W-:Y:S02]  /*d4a0*/  PRMT R11, R6, 0x7531, R7 ;  /* 0x00007531060b7816 */ /* 0x000fe40000000007 */
[----:B------:R-:W-:-:S03]  /*d4b0*/  LOP3.LUT R4, R4, R17, RZ, 0xfc, !PT ;  /* 0x0000001104047212 */ /* 0x000fc600078efcff */
[----:B------:R0:W-:Y:S04]  /*d4c0*/  STSM.16.M88.4 [R2+0x2000], R8 ;  /* 0x0020000802007844 */ /* 0x0001e80000000200 */
[----:B------:R-:W1:Y:S01]  /*d4d0*/  LDSM.16.MT88.4 R4, [R4+UR41+0x10400] ;  /* 0x010400290404783b */ /* 0x000e620008004200 */
[----:B0-----:R-:W-:Y:S01]  /*d4e0*/  IMAD.MOV.U32 R11, RZ, RZ, R12 ;  /* 0x000000ffff0b7224 */ /* 0x001fe200078e000c */
[C-C-:B-1----:R-:W-:Y:S02]  /*d4f0*/  PRMT R12, R4.reuse, 0x6420, R5.reuse ;  /* 0x00006420040c7816 */ /* 0x142fe40000000005 */
[----:B------:R-:W-:Y:S02]  /*d500*/  PRMT R13, R4, 0x7531, R5 ;  /* 0x00007531040d7816 */ /* 0x000fe40000000005 */
[----:B------:R-:W-:-:S02]  /*d510*/  PRMT R14, R6, 0x6420, R7 ;  /* 0x00006420060e7816 */ /* 0x000fc40000000007 */
[----:B------:R-:W-:Y:S02]  /*d520*/  PRMT R15, R6, 0x7531, R7 ;  /* 0x00007531060f7816 */ /* 0x000fe40000000007 */
[----:B------:R-:W0:Y:S04]  /*d530*/  LDSM.16.MT88.4 R4, [R18+0x14400] ;  /* 0x014400001204783b */ /* 0x000e280000004200 */
[----:B------:R1:W-:Y:S02]  /*d540*/  STSM.16.M88.4 [R2+0x4000], R12 ;  /* 0x0040000c02007844 */ /* 0x0003e40000000200 */
[----:B-1----:R-:W-:Y:S01]  /*d550*/  IMAD.MOV.U32 R15, RZ, RZ, R11 ;  /* 0x000000ffff0f7224 */ /* 0x002fe200078e000b */
[C-C-:B0-----:R-:W-:Y:S02]  /*d560*/  PRMT R8, R4.reuse, 0x6420, R5.reuse ;  /* 0x0000642004087816 */ /* 0x141fe40000000005 */
[----:B------:R-:W-:-:S02]  /*d570*/  PRMT R9, R4, 0x7531, R5 ;  /* 0x0000753104097816 */ /* 0x000fc40000000005 */
[C-C-:B------:R-:W-:Y:S02]  /*d580*/  PRMT R10, R6.reuse, 0x6420, R7.reuse ;  /* 0x00006420060a7816 */ /* 0x140fe40000000007 */
[----:B------:R-:W-:-:S05]  /*d590*/  PRMT R11, R6, 0x7531, R7 ;  /* 0x00007531060b7816 */ /* 0x000fca0000000007 */
[----:B------:R0:W-:Y:S04]  /*d5a0*/  STSM.16.M88.4 [R2+0x6000], R8 ;  /* 0x0060000802007844 */ /* 0x0001e80000000200 */
[----:B0-----:R-:W2:Y:S01]  /*d5b0*/  LDL R9, [R1+0x1c] ;  /* 0x00001c0001097983 */ /* 0x001ea20000100800 */
[----:B------:R-:W-:Y:S02]  /*d5c0*/  VIADD R2, R0, 0x1000 ;  /* 0x0000100000027836 */ /* 0x000fe40000000000 */
[----:B------:R-:W-:Y:S02]  /*d5d0*/  IMAD.MOV.U32 R11, RZ, RZ, R15 ;  /* 0x000000ffff0b7224 */ /* 0x000fe400078e000f */
[----:B------:R-:W-:Y:S01]  /*d5e0*/  IMAD.U32 R10, RZ, RZ, UR41 ;  /* 0x00000029ff0a7e24 */ /* 0x000fe2000f8e00ff */
[----:B------:R-:W-:-:S03]  /*d5f0*/  LOP3.LUT R2, R2, R17, RZ, 0xfc, !PT ;  /* 0x0000001102027212 */ /* 0x000fc600078efcff */
[----:B------:R-:W-:Y:S02]  /*d600*/  VIADD R10, R10, 0x400 ;  /* 0x000004000a0a7836 */ /* 0x000fe40000000000 */
[----:B------:R-:W0:Y:S02]  /*d610*/  LDSM.16.MT88.4 R4, [R2+UR41+0x10400] ;  /* 0x010400290204783b */ /* 0x000e240008004200 */
[C-C-:B0-----:R-:W-:Y:S02]  /*d620*/  PRMT R12, R4.reuse, 0x6420, R5.reuse ;  /* 0x00006420040c7816 */ /* 0x141fe40000000005 */
[----:B------:R-:W-:Y:S02]  /*d630*/  PRMT R13, R4, 0x7531, R5 ;  /* 0x00007531040d7816 */ /* 0x000fe40000000005 */
[C-C-:B------:R-:W-:Y:S02]  /*d640*/  PRMT R14, R6.reuse, 0x6420, R7.reuse ;  /* 0x00006420060e7816 */ /* 0x140fe40000000007 */
[----:B------:R-:W-:-:S02]  /*d650*/  PRMT R15, R6, 0x7531, R7 ;  /* 0x00007531060f7816 */ /* 0x000fc40000000007 */
[----:B------:R-:W0:Y:S02]  /*d660*/  LDSM.16.MT88.4 R4, [R18+0x11400] ;  /* 0x011400001204783b */ /* 0x000e240000004200 */
[C---:B0-----:R-:W-:Y:S02]  /*d670*/  PRMT R8, R4.reuse, 0x6420, R5 ;  /* 0x0000642004087816 */ /* 0x041fe40000000005 */
[----:B--2---:R-:W-:Y:S02]  /*d680*/  IADD3 R2, R11, R0, R9 ;  /* 0x000000000b027210 */ /* 0x004fe40007ffe009 */
[----:B------:R-:W-:Y:S01]  /*d690*/  PRMT R9, R4, 0x7531, R5 ;  /* 0x0000753104097816 */ /* 0x000fe20000000005 */
[----:B------:R-:W-:Y:S02]  /*d6a0*/  VIADD R4, R0, 0x5000 ;  /* 0x0000500000047836 */ /* 0x000fe40000000000 */
[----:B------:R-:W-:Y:S01]  /*d6b0*/  IMAD.IADD R2, R10, 0x1, R2 ;  /* 0x000000010a027824 */ /* 0x000fe200078e0202 */
[----:B------:R-:W-:-:S02]  /*d6c0*/  PRMT R10, R6, 0x6420, R7 ;  /* 0x00006420060a7816 */ /* 0x000fc40000000007 */
[----:B------:R-:W-:Y:S02]  /*d6d0*/  LOP3.LUT R4, R4, R17, RZ, 0xfc, !PT ;  /* 0x0000001104047212 */ /* 0x000fe400078efcff */
[----:B------:R0:W-:Y:S02]  /*d6e0*/  STSM.16.M88.4 [R2], R12 ;  /* 0x0000000c02007844 */ /* 0x0001e40000000200 */
[----:B0-----:R-:W-:Y:S02]  /*d6f0*/  MOV R15, R11 ;  /* 0x0000000b000f7202 */ /* 0x001fe40000000f00 */
[----:B------:R-:W-:-:S05]  /*d700*/  PRMT R11, R6, 0x7531, R7 ;  /* 0x00007531060b7816 */ /* 0x000fca0000000007 */
        /* <DEDUP_REMOVED lines=35> */
[----:B0-----:R-:W-:Y:S01]  /*d940*/  IMAD.MOV.U32 R15, RZ, RZ, R11 ;  /* 0x000000ffff0f7224 */ /* 0x001fe200078e000b */
        /* <DEDUP_REMOVED lines=28> */
[--C-:B0-----:R-:W-:Y:S02]  /*db10*/  PRMT R8, R4, 0x6420, R5.reuse ;  /* 0x0000642004087816 */ /* 0x101fe40000000005 */
[----:B--2---:R-:W-:Y:S01]  /*db20*/  IADD3 R2, R10, R9, R0 ;  /* 0x000000090a027210 */ /* 0x004fe20007ffe000 */
[----:B------:R-:W-:Y:S01]  /*db30*/  VIADD R0, R0, 0x7000 ;  /* 0x0000700000007836 */ /* 0x000fe20000000000 */
[----:B------:R-:W-:Y:S02]  /*db40*/  PRMT R9, R4, 0x7531, R5 ;  /* 0x0000753104097816 */ /* 0x000fe40000000005 */
[C-C-:B------:R-:W-:Y:S01]  /*db50*/  PRMT R10, R6.reuse, 0x6420, R7.reuse ;  /* 0x00006420060a7816 */ /* 0x140fe20000000007 */
[----:B------:R-:W-:Y:S01]  /*db60*/  IMAD.IADD R2, R11, 0x1, R2 ;  /* 0x000000010b027824 */ /* 0x000fe200078e0202 */
[----:B------:R-:W-:-:S02]  /*db70*/  PRMT R11, R6, 0x7531, R7 ;  /* 0x00007531060b7816 */ /* 0x000fc40000000007 */
[----:B------:R-:W-:Y:S02]  /*db80*/  LOP3.LUT R0, R0, R17, RZ, 0xfc, !PT ;  /* 0x0000001100007212 */ /* 0x000fe400078efcff */
[----:B------:R-:W-:Y:S04]  /*db90*/  STSM.16.M88.4 [R2], R12 ;  /* 0x0000000c02007844 */ /* 0x000fe80000000200 */
[----:B------:R-:W-:Y:S04]  /*dba0*/  STSM.16.M88.4 [R2+0x2000], R8 ;  /* 0x0020000802007844 */ /* 0x000fe80000000200 */
[----:B------:R-:W0:Y:S02]  /*dbb0*/  LDSM.16.MT88.4 R8, [R0+UR41+0x10400] ;  /* 0x010400290008783b */ /* 0x000e240008004200 */
[----:B0-----:R-:W-:-:S02]  /*dbc0*/  PRMT R4, R8, 0x6420, R9 ;  /* 0x0000642008047816 */ /* 0x001fc40000000009 */
[----:B------:R-:W-:Y:S02]  /*dbd0*/  PRMT R5, R8, 0x7531, R9 ;  /* 0x0000753108057816 */ /* 0x000fe40000000009 */
[C-C-:B------:R-:W-:Y:S02]  /*dbe0*/  PRMT R6, R10.reuse, 0x6420, R11.reuse ;  /* 0x000064200a067816 */ /* 0x140fe4000000000b */
[----:B------:R-:W-:Y:S02]  /*dbf0*/  PRMT R7, R10, 0x7531, R11 ;  /* 0x000075310a077816 */ /* 0x000fe4000000000b */
[----:B------:R-:W0:Y:S04]  /*dc00*/  LDSM.16.MT88.4 R8, [R18+0x17400] ;  /* 0x017400001208783b */ /* 0x000e280000004200 */
[----:B------:R0:W-:Y:S02]  /*dc10*/  STSM.16.M88.4 [R2+0x4000], R4 ;  /* 0x0040000402007844 */ /* 0x0001e40000000200 */
[----:B0-----:R-:W-:-:S02]  /*dc20*/  PRMT R4, R8, 0x6420, R9 ;  /* 0x0000642008047816 */ /* 0x001fc40000000009 */
[----:B------:R-:W-:Y:S02]  /*dc30*/  PRMT R5, R8, 0x7531, R9 ;  /* 0x0000753108057816 */ /* 0x000fe40000000009 */
[C-C-:B------:R-:W-:Y:S02]  /*dc40*/  PRMT R6, R10.reuse, 0x6420, R11.reuse ;  /* 0x000064200a067816 */ /* 0x140fe4000000000b */
[----:B------:R-:W-:-:S05]  /*dc50*/  PRMT R7, R10, 0x7531, R11 ;  /* 0x000075310a077816 */ /* 0x000fca000000000b */
[----:B------:R0:W-:Y:S01]  /*dc60*/  STSM.16.M88.4 [R2+0x6000], R4 ;  /* 0x0060000402007844 */ /* 0x0001e20000000200 */
[----:B------:R-:W-:Y:S01]  /*dc70*/  @!PT LDS RZ, [RZ] ;  /* 0x00000000fffff984 */ /* 0x000fe20000000800 */
[----:B------:R-:W-:Y:S01]  /*dc80*/  @!PT LDS RZ, [RZ] ;  /* 0x00000000fffff984 */ /* 0x000fe20000000800 */
[----:B------:R-:W-:Y:S01]  /*dc90*/  @!PT LDS RZ, [RZ] ;  /* 0x00000000fffff984 */ /* 0x000fe20000000800 */
[----:B------:R-:W-:Y:S01]  /*dca0*/  @!PT LDS RZ, [RZ] ;  /* 0x00000000fffff984 */ /* 0x000fe20000000800 */
[----:B------:R1:W-:Y:S06]  /*dcb0*/  MEMBAR.ALL.CTA ;  /* 0x0000000000007992 */ /* 0x0003ec0000008000 */
[----:B-1----:R-:W1:Y:S01]  /*dcc0*/  FENCE.VIEW.ASYNC.S ;  /* 0x00000000000073c6 */ /* 0x002e620000000000 */
[----:B------:R-:W-:Y:S05]  /*dcd0*/  @!P1 BRA `(.L_x_79) ;  /* 0x0000000000049947 */ /* 0x000fea0003800000 */
[----:B------:R-:W-:Y:S01]  /*dce0*/  BPT.TRAP 0x1 ;  /* 0x000000040000795c */ /* 0x000fe20000300000 */
.L_x_79:
[----:B------:R-:W2:Y:S01]  /*dcf0*/  S2R R0, SR_TID.X ;  /* 0x0000000000007919 */ /* 0x000ea20000002100 */
[----:B-1----:R1:W-:Y:S01]  /*dd00*/  SYNCS.ARRIVE.TRANS64.A1T0 RZ, [R19+URZ+0x38850], RZ ;  /* 0x038850ff13ff79a7 */ /* 0x0023e2000810003f */
[----:B0-----:R4:W5:Y:S01]  /*dd10*/  LDL R2, [R1] ;  /* 0x0000000001027983 */ /* 0x0019620000100800 */
[----:B--2---:R-:W-:Y:S01]  /*dd20*/  LOP3.LUT R0, R0, 0x7f, RZ, 0xc0, !PT ;  /* 0x0000007f00007812 */ /* 0x004fe200078ec0ff */
[----:B------:R-:W-:Y:S03]  /*dd30*/  BAR.SYNC.DEFER_BLOCKING 0x2, 0x80 ;  /* 0x0082000000007b1d */ /* 0x000fe60000010000 */
[----:B------:R-:W-:-:S03]  /*dd40*/  ISETP.NE.AND P0, PT, R0, RZ, PT ;  /* 0x000000ff0000720c */ /* 0x000fc60003f05270 */
[----:B------:R4:W5:Y:S10]  /*dd50*/  LDL R0, [R1+0x8] ;  /* 0x0000080001007983 */ /* 0x0009740000100800 */
[----:B-1----:R-:W-:-:S05]  /*dd60*/  @!P0 VIADD R19, R19, 0x38880 ;  /* 0x0003888013138836 */ /* 0x002fca0000000000 */
[----:B------:R-:W-:-:S04]  /*dd70*/  @!P0 PRMT R19, RZ, 0x654, R19 ;  /* 0x00000654ff138816 */ /* 0x000fc80000000013 */
[----:B------:R4:W-:Y:S01]  /*dd80*/  @!P0 SYNCS.ARRIVE.TRANS64.RED.A1T0 RZ, [R19+URZ], RZ ;  /* 0x000000ff13ff89a7 */ /* 0x0009e2000810043f */
[C---:B------:R-:W-:Y:S01]  /*dd90*/  ISETP.GT.AND P0, PT, R3.reuse, RZ, PT ;  /* 0x000000ff0300720c */ /* 0x040fe20003f04270 */
[----:B------:R-:W-:-:S12]  /*dda0*/  VIADD R3, R3, 0xffffffff ;  /* 0xffffffff03037836 */ /* 0x000fd80000000000 */
[----:B----4-:R-:W-:Y:S05]  /*ddb0*/  @P0 BRA `(.L_x_80) ;  /* 0xffffffe800ec0947 */ /* 0x010fea000383ffff */
.L_x_58:
[----:B------:R-:W-:-:S06]  /*ddc0*/  UISETP.NE.AND UP0, UPT, UR42, 0x3, UPT ;  /* 0x000000032a00788c */ /* 0x000fcc000bf05270 */
[----:B------:R-:W-:-:S13]  /*ddd0*/  PLOP3.LUT P0, PT, PT, PT, UP0, 0x80, 0x0 ;  /* 0x000000000000781c */ /* 0x000fda0003f0f008 */
[----:B------:R-:W-:Y:S05]  /*dde0*/  @!P0 BRA `(.L_x_81) ;  /* 0x0000000000048947 */ /* 0x000fea0003800000 */
[----:B------:R-:W-:Y:S01]  /*ddf0*/  BPT.TRAP 0x1 ;  /* 0x000000040000795c */ /* 0x000fe20000300000 */
.L_x_81:
[----:B-1----:R-:W4:Y:S04]  /*de00*/  LDL R3, [R1+0x8] ;  /* 0x0000080001037983 */ /* 0x002f280000100800 */
[----:B0----5:R-:W2:Y:S01]  /*de10*/  LDL R2, [R1] ;  /* 0x0000000001027983 */ /* 0x021ea20000100800 */
[----:B---3--:R-:W-:Y:S01]  /*de20*/  IMAD.U32 R0, RZ, RZ, UR49 ;  /* 0x00000031ff007e24 */ /* 0x008fe2000f8e00ff */
[----:B------:R-:W-:Y:S04]  /*de30*/  BSSY B0, `(.L_x_82) ;  /* 0x0000007000007945 */ /* 0x000fe80003800000 */
[----:B------:R-:W-:-:S02]  /*de40*/  ISETP.NE.AND P1, PT, R0, 0x3, PT ;  /* 0x000000030000780c */ /* 0x000fc40003f25270 */
[----:B----4-:R-:W-:-:S04]  /*de50*/  LOP3.LUT R0, R3, 0x1, RZ, 0x3c, !PT ;  /* 0x0000000103007812 */ /* 0x010fc800078e3cff */
[----:B------:R-:W-:Y:S02]  /*de60*/  SHF.L.U32 R0, R0, 0x1f, RZ ;  /* 0x0000001f00007819 */ /* 0x000fe400000006ff */
[----:B--2---:R-:W-:-:S04]  /*de70*/  LEA R3, R2, UR41, 0x3 ;  /* 0x0000002902037c11 */ /* 0x004fc8000f8e18ff */
[----:B------:R-:W0:Y:S02]  /*de80*/  SYNCS.PHASECHK.TRANS64.TRYWAIT P0, [R3+URZ+0x38870], R0 ;  /* 0x03887000030075a7 */ /* 0x000e24000800017f */
[----:B0-----:R-:W-:Y:S05]  /*de90*/  @!P0 BRA `(.L_x_83) ;  /* 0x0000001c00788947 */ /* 0x001fea0003800000 */
.L_x_131:
[----:B------:R-:W-:Y:S05]  /*dea0*/  BSYNC B0 ;  /* 0x0000000000007941 */ /* 0x000fea0003800000 */
.L_x_82:
[----:B------:R-:W-:Y:S05]  /*deb0*/  @!P1 BRA `(.L_x_84) ;  /* 0x0000000000049947 */ /* 0x000fea0003800000 */
[----:B------:R-:W-:Y:S01]  /*dec0*/  BPT.TRAP 0x1 ;  /* 0x000000040000795c */ /* 0x000fe20000300000 */
.L_x_84:
[----:B0-----:R-:W2:Y:S02]  /*ded0*/  LDL R0, [R1+0x8] ;  /* 0x0000080001007983 */ /* 0x001ea40000100800 */
[----:B--2---:R-:W-:-:S04]  /*dee0*/  SHF.L.U32 R0, R0, 0x1f, RZ ;  /* 0x0000001f00007819 */ /* 0x004fc800000006ff */
[----:B------:R-:W0:Y:S02]  /*def0*/  SYNCS.PHASECHK.TRANS64.TRYWAIT P0, [R3+URZ+0x38860], R0 ;  /* 0x03886000030075a7 */ /* 0x000e24000800017f */
[----:B0-----:R-:W-:Y:S05]  /*df00*/  @!P0 BRA `(.L_x_85) ;  /* 0x0000001c00708947 */ /* 0x001fea0003800000 */
.L_x_132:
[----:B------:R-:W2:Y:S04]  /*df10*/  LDL R18, [R1] ;  /* 0x0000000001127983 */ /* 0x000ea80000100800 */
[----:B------:R-:W3:Y:S04]  /*df20*/  LDL R2, [R1+0x24] ;  /* 0x0000240001027983 */ /* 0x000ee80000100800 */
[----:B------:R-:W0:Y:S01]  /*df30*/  LDL R13, [R1+0x4] ;  /* 0x00000400010d7983 */ /* 0x000e220000100800 */
[----:B------:R-:W-:Y:S05]  /*df40*/  WARPSYNC.ALL ;  /* 0x0000000000007948 */ /* 0x000fea0003800000 */
[----:B------:R-:W-:-:S04]  /*df50*/  IMAD.U32 R19, RZ, RZ, UR41 ;  /* 0x00000029ff137e24 */ /* 0x000fc8000f8e00ff */
[----:B------:R-:W-:Y:S02]  /*df60*/  VIADD R19, R19, 0x400 ;  /* 0x0000040013137836 */ /* 0x000fe40000000000 */
[----:B--2---:R-:W-:-:S05]  /*df70*/  IMAD.SHL.U32 R16, R18, 0x8000, RZ ;  /* 0x0000800012107824 */ /* 0x004fca00078e00ff */
[----:B------:R-:W-:-:S05]  /*df80*/  LOP3.LUT R12, R16, R17, RZ, 0xfc, !PT ;  /* 0x00000011100c7212 */ /* 0x000fca00078efcff */
[----:B------:R-:W1:Y:S01]  /*df90*/  LDSM.16.MT88.4 R4, [R12+UR41+0x10400] ;  /* 0x010400290c04783b */ /* 0x000e620008004200 */
[----:B---3--:R-:W-:Y:S02]  /*dfa0*/  IADD3 R2, R2, UR41, R16 ;  /* 0x0000002902027c10 */ /* 0x008fe4000fffe010 */
[----:B0-----:R-:W-:Y:S02]  /*dfb0*/  IADD3 R0, R19, R16, R13 ;  /* 0x0000001013007210 */ /* 0x001fe40007ffe00d */
[C-C-:B-1----:R-:W-:Y:S02]  /*dfc0*/  PRMT R8, R4.reuse, 0x6420, R5.reuse ;  /* 0x0000642004087816 */ /* 0x142fe40000000005 */
[----:B------:R-:W-:Y:S02]  /*dfd0*/  PRMT R9, R4, 0x7531, R5 ;  /* 0x0000753104097816 */ /* 0x000fe40000000005 */
[C-C-:B------:R-:W-:Y:S02]  /*dfe0*/  PRMT R10, R6.reuse, 0x6420, R7.reuse ;  /* 0x00006420060a7816 */ /* 0x140fe40000000007 */
[----:B------:R-:W-:-:S02]  /*dff0*/  PRMT R11, R6, 0x7531, R7 ;  /* 0x00007531060b7816 */ /* 0x000fc40000000007 */
        /* <DEDUP_REMOVED lines=24> */
[----:B------:R-:W-:-:S05]  /*e180*/  VIADD R0, R16, 0x1000 ;  /* 0x0000100010007836 */ /* 0x000fca0000000000 */
[----:B------:R-:W-:-:S05]  /*e190*/  LOP3.LUT R0, R0, R17, RZ, 0xfc, !PT ;  /* 0x0000001100007212 */ /* 0x000fca00078efcff */
[----:B------:R-:W0:Y:S01]  /*e1a0*/  LDSM.16.MT88.4 R4, [R0+UR41+0x10400] ;  /* 0x010400290004783b */ /* 0x000e220008004200 */
[----:B------:R-:W-:Y:S01]  /*e1b0*/  IMAD.MOV.U32 R11, RZ, RZ, R15 ;  /* 0x000000ffff0b7224 */ /* 0x000fe200078e000f */
[C-C-:B0-----:R-:W-:Y:S02]  /*e1c0*/  PRMT R12, R4.reuse, 0x6420, R5.reuse ;  /* 0x00006420040c7816 */ /* 0x141fe40000000005 */
[----:B------:R-:W-:Y:S02]  /*e1d0*/  PRMT R13, R4, 0x7531, R5 ;  /* 0x00007531040d7816 */ /* 0x000fe40000000005 */
[C-C-:B------:R-:W-:Y:S02]  /*e1e0*/  PRMT R14, R6.reuse, 0x6420, R7.reuse ;  /* 0x00006420060e7816 */ /* 0x140fe40000000007 */
[----:B------:R-:W-:Y:S02]  /*e1f0*/  PRMT R15, R6, 0x7531, R7 ;  /* 0x00007531060f7816 */ /* 0x000fe40000000007 */
[----:B------:R-:W0:Y:S02]  /*e200*/  LDSM.16.MT88.4 R4, [R2+0x11400] ;  /* 0x011400000204783b */ /* 0x000e240000004200 */
[----:B0-----:R-:W-:-:S02]  /*e210*/  PRMT R8, R4, 0x6420, R5 ;  /* 0x0000642004087816 */ /* 0x001fc40000000005 */
[----:B------:R-:W-:Y:S01]  /*e220*/  PRMT R9, R4, 0x7531, R5 ;  /* 0x0000753104097816 */ /* 0x000fe20000000005 */
[----:B------:R-:W-:-:S05]  /*e230*/  VIADD R4, R16, 0x5000 ;  /* 0x0000500010047836 */ /* 0x000fca0000000000 */
[----:B------:R-:W-:Y:S02]  /*e240*/  LOP3.LUT R4, R4, R17, RZ, 0xfc, !PT ;  /* 0x0000001104047212 */ /* 0x000fe400078efcff */
[----:B--2---:R-:W-:-:S05]  /*e250*/  IADD3 R0, R11, R16, R10 ;  /* 0x000000100b007210 */ /* 0x004fca0007ffe00a */
[----:B------:R-:W-:Y:S01]  /*e260*/  IMAD.IADD R0, R19, 0x1, R0 ;  /* 0x0000000113007824 */ /* 0x000fe200078e0200 */
[----:B------:R-:W-:-:S04]  /*e270*/  PRMT R10, R6, 0x6420, R7 ;  /* 0x00006420060a7816 */ /* 0x000fc80000000007 */
        /* <DEDUP_REMOVED lines=64> */
[----:B------:R-:W-:Y:S02]  /*e680*/  PRMT R9, R4, 0x7531, R5 ;  /* 0x0000753104097816 */ /* 0x000fe40000000005 */
[----:B--2---:R-:W-:Y:S01]  /*e690*/  IADD3 R0, R11, R10, R16 ;  /* 0x0000000a0b007210 */ /* 0x004fe20007ffe010 */
[----:B------:R-:W-:Y:S01]  /*e6a0*/  VIADD R16, R16, 0x7000 ;  /* 0x0000700010107836 */ /* 0x000fe20000000000 */
[C-C-:B------:R-:W-:Y:S02]  /*e6b0*/  PRMT R10, R6.reuse, 0x6420, R7.reuse ;  /* 0x00006420060a7816 */ /* 0x140fe40000000007 */
[----:B------:R-:W-:Y:S01]  /*e6c0*/  PRMT R11, R6, 0x7531, R7 ;  /* 0x00007531060b7816 */ /* 0x000fe20000000007 */
[----:B------:R-:W-:Y:S01]  /*e6d0*/  IMAD.IADD R0, R19, 0x1, R0 ;  /* 0x0000000113007824 */ /* 0x000fe200078e0200 */
[----:B------:R-:W-:-:S04]  /*e6e0*/  LOP3.LUT R16, R16, R17, RZ, 0xfc, !PT ;  /* 0x0000001110107212 */ /* 0x000fc800078efcff */
        /* <DEDUP_REMOVED lines=8> */
[----:B------:R1:W-:Y:S01]  /*e770*/  STSM.16.M88.4 [R0+0x4000], R12 ;  /* 0x0040000c00007844 */ /* 0x0003e20000000200 */
        /* <DEDUP_REMOVED lines=10> */
[----:B0-----:R-:W0:Y:S01]  /*e820*/  FENCE.VIEW.ASYNC.S ;  /* 0x00000000000073c6 */ /* 0x001e220000000000 */
[----:B------:R-:W-:Y:S05]  /*e830*/  @!P1 BRA `(.L_x_86) ;  /* 0x0000000000049947 */ /* 0x000fea0003800000 */
[----:B------:R-:W-:Y:S01]  /*e840*/  BPT.TRAP 0x1 ;  /* 0x000000040000795c */ /* 0x000fe20000300000 */
.L_x_86:
[----:B------:R-:W2:Y:S01]  /*e850*/  LDL.LU R4, [R1+0x8] ;  /* 0x0000080001047983 */ /* 0x000ea20000300800 */
[----:B0-----:R0:W-:Y:S01]  /*e860*/  SYNCS.ARRIVE.TRANS64.A1T0 RZ, [R3+URZ+0x38850], RZ ;  /* 0x038850ff03ff79a7 */ /* 0x0011e2000810003f */
[----:B-1----:R-:W1:Y:S01]  /*e870*/  S2R R0, SR_TID.X ;  /* 0x0000000000007919 */ /* 0x002e620000002100 */
[----:B------:R-:W-:Y:S01]  /*e880*/  VIADD R2, R18, 0x1 ;  /* 0x0000000112027836 */ /* 0x000fe20000000000 */
[----:B------:R-:W-:Y:S01]  /*e890*/  UIADD3 UR50, UR43, UR50, URZ ;  /* 0x000000322b327290 */ /* 0x000fe2000fffe03f */
[----:B-1----:R-:W-:Y:S01]  /*e8a0*/  LOP3.LUT R0, R0, 0x7f, RZ, 0xc0, !PT ;  /* 0x0000007f00007812 */ /* 0x002fe200078ec0ff */
[----:B------:R-:W-:Y:S03]  /*e8b0*/  BAR.SYNC.DEFER_BLOCKING 0x2, 0x80 ;  /* 0x0082000000007b1d */ /* 0x000fe60000010000 */
[----:B------:R-:W-:-:S05]  /*e8c0*/  ISETP.NE.AND P0, PT, R0, RZ, PT ;  /* 0x000000ff0000720c */ /* 0x000fca0003f05270 */
[----:B------:R-:W1:Y:S08]  /*e8d0*/  LDC R0, c[0x0][0xc34] ;  /* 0x00030d00ff007b82 */ /* 0x000e700000000800 */
[----:B0-----:R-:W-:-:S05]  /*e8e0*/  @!P0 VIADD R3, R3, 0x38880 ;  /* 0x0003888003038836 */ /* 0x001fca0000000000 */
[----:B------:R-:W-:-:S04]  /*e8f0*/  @!P0 PRMT R3, RZ, 0x654, R3 ;  /* 0x00000654ff038816 */ /* 0x000fc80000000003 */
[----:B------:R0:W-:Y:S01]  /*e900*/  @!P0 SYNCS.ARRIVE.TRANS64.RED.A1T0 RZ, [R3+URZ], RZ ;  /* 0x000000ff03ff89a7 */ /* 0x0001e2000810043f */
[----:B------:R-:W-:Y:S02]  /*e910*/  ISETP.NE.AND P0, PT, R2, 0x2, PT ;  /* 0x000000020200780c */ /* 0x000fe40003f05270 */
[----:B-1----:R-:W-:Y:S02]  /*e920*/  ISETP.LE.AND P1, PT, R0, UR50, PT ;  /* 0x0000003200007c0c */ /* 0x002fe4000bf23270 */
[----:B------:R-:W-:Y:S01]  /*e930*/  SEL R0, RZ, 0x1, P0 ;  /* 0x00000001ff007807 */ /* 0x000fe20000000000 */
[----:B------:R-:W-:-:S03]  /*e940*/  UIADD3 UR48, UR48, 0x1, URZ ;  /* 0x0000000130307890 */ /* 0x000fc6000fffe03f */
[----:B--2---:R-:W-:Y:S02]  /*e950*/  LOP3.LUT R4, R4, R0, RZ, 0x3c, !PT ;  /* 0x0000000004047212 */ /* 0x004fe400078e3cff */
[----:B------:R-:W-:-:S05]  /*e960*/  SEL R0, R2, RZ, P0 ;  /* 0x000000ff02007207 */ /* 0x000fca0000000000 */
[----:B------:R0:W-:Y:S04]  /*e970*/  STL [R1], R0 ;  /* 0x0000000001007387 */ /* 0x0001e80000100800 */
[----:B------:R0:W-:Y:S01]  /*e980*/  STL [R1+0x8], R4 ;  /* 0x0000080401007387 */ /* 0x0001e20000100800 */
[----:B------:R-:W-:Y:S05]  /*e990*/  @!P1 BRA `(.L_x_87) ;  /* 0xffffffc400749947 */ /* 0x000fea000383ffff */
[----:B------:R-:W-:-:S12]  /*e9a0*/  ULOP3.LUT UR48, UR48, 0x1, URZ, 0xc, !UPT ;  /* 0x0000000130307892 */ /* 0x000fd8000f8e0c3f */
.L_x_40:
[----:B0-----:R-:W0:Y:S01]  /*e9b0*/  S2R R3, SR_CgaCtaId ;  /* 0x0000000000037919 */ /* 0x001e220000008800 */
[----:B------:R-:W-:-:S04]  /*e9c0*/  MOV R0, 0x400 ;  /* 0x0000040000007802 */ /* 0x000fc80000000f00 */
[----:B0-----:R-:W-:Y:S01]  /*e9d0*/  LEA R9, R3, R0, 0x18 ;  /* 0x0000000003097211 */ /* 0x001fe200078ec0ff */
[----:B------:R-:W-:-:S05]  /*e9e0*/  IMAD.U32 R0, RZ, RZ, UR48 ;  /* 0x00000030ff007e24 */ /* 0x000fca000f8e00ff */
[----:B------:R-:W-:-:S04]  /*e9f0*/  SHF.L.U32 R0, R0, 0x1f, RZ ;  /* 0x0000001f00007819 */ /* 0x000fc800000006ff */
[----:B------:R-:W0:Y:S02]  /*ea00*/  SYNCS.PHASECHK.TRANS64.TRYWAIT P0, [R9+URZ+0x38820], R0 ;  /* 0x03882000090075a7 */ /* 0x000e24000800017f */
[----:B0-----:R-:W-:Y:S05]  /*ea10*/  @!P0 BRA `(.L_x_88) ;  /* 0x0000001000c08947 */ /* 0x001fea0003800000 */
.L_x_133:
[----:B------:R-:W1:Y:S02]  /*ea20*/  S2R R2, SR_TID.X ;  /* 0x0000000000027919 */ /* 0x000e640000002100 */
[----:B-1----:R-:W-:-:S04]  /*ea30*/  SHF.R.U32.HI R2, RZ, 0x5, R2 ;  /* 0x00000005ff027819 */ /* 0x002fc80000011602 */
[----:B------:R-:W-:-:S05]  /*ea40*/  LOP3.LUT R2, R2, 0x3, RZ, 0xc0, !PT ;  /* 0x0000000302027812 */ /* 0x000fca00078ec0ff */
[----:B0-----:R-:W0:Y:S02]  /*ea50*/  SHFL.IDX PT, R0, R2, RZ, 0x1f ;  /* 0x00001fff02007589 */ /* 0x001e2400000e0000 */
[----:B0-----:R-:W-:-:S13]  /*ea60*/  ISETP.NE.AND P0, PT, R0, RZ, PT ;  /* 0x000000ff0000720c */ /* 0x001fda0003f05270 */
[----:B------:R-:W-:Y:S05]  /*ea70*/  @P0 EXIT ;  /* 0x000000000000094d */ /* 0x000fea0003800000 */
[----:B------:R-:W-:Y:S01]  /*ea80*/  ELECT P0, URZ, PT ;  /* 0x00000000003f782f */ /* 0x000fe20003800000 */
[----:B------:R-:W-:-:S12]  /*ea90*/  BSSY B0, `(.L_x_89) ;  /* 0x000002a000007945 */ /* 0x000fd80003800000 */
[----:B------:R-:W-:Y:S05]  /*eaa0*/  @!P0 BRA `(.L_x_90) ;  /* 0x0000000000a08947 */ /* 0x000fea0003800000 */
[----:B------:R-:W-:-:S06]  /*eab0*/  ULOP3.LUT UR4, UR38, 0x2, URZ, 0xfc, !UPT ;  /* 0x0000000226047892 */ /* 0x000fcc000f8efc3f */
[----:B------:R-:W-:-:S05]  /*eac0*/  IMAD.U32 R0, RZ, RZ, UR4 ;  /* 0x00000004ff007e24 */ /* 0x000fca000f8e00ff */
[----:B------:R-:W-:-:S13]  /*ead0*/  ISETP.NE.AND P0, PT, R0, 0x3, PT ;  /* 0x000000030000780c */ /* 0x000fda0003f05270 */
[----:B------:R-:W-:Y:S05]  /*eae0*/  @!P0 BRA `(.L_x_91) ;  /* 0x0000000000048947 */ /* 0x000fea0003800000 */
[----:B------:R-:W-:Y:S01]  /*eaf0*/  BPT.TRAP 0x1 ;  /* 0x000000040000795c */ /* 0x000fe20000300000 */
.L_x_91:
[----:B------:R-:W2:Y:S04]  /*eb00*/  LDL R2, [R1] ;  /* 0x0000000001027983 */ /* 0x000ea80000100800 */
[----:B------:R-:W3:Y:S01]  /*eb10*/  LDL.LU R6, [R1+0x8] ;  /* 0x0000080001067983 */ /* 0x000ee20000300800 */
[----:B------:R-:W-:-:S04]  /*eb20*/  VIADD R0, R9, 0x38840 ;  /* 0x0003884009007836 */ /* 0x000fc80000000000 */
[C---:B--2---:R-:W-:Y:S02]  /*eb30*/  IMAD R5, R2.reuse, 0x8, R0 ;  /* 0x0000000802057824 */ /* 0x044fe400078e0200 */
[----:B------:R-:W-:Y:S01]  /*eb40*/  VIADD R2, R2, 0x1 ;  /* 0x0000000102027836 */ /* 0x000fe20000000000 */
[----:B---3--:R-:W-:-:S04]  /*eb50*/  SHF.L.U32 R4, R6, 0x1f, RZ ;  /* 0x0000001f06047819 */ /* 0x008fc800000006ff */
[----:B------:R-:W-:Y:S01]  /*eb60*/  ISETP.NE.AND P2, PT, R2, 0x2, PT ;  /* 0x000000020200780c */ /* 0x000fe20003f45270 */
[----:B------:R-:W0:Y:S03]  /*eb70*/  SYNCS.PHASECHK.TRANS64.TRYWAIT P1, [R5+URZ], R4 ;  /* 0x00000004050075a7 */ /* 0x000e26000802017f */
[----:B------:R-:W-:-:S04]  /*eb80*/  SEL R3, RZ, 0x1, P2 ;  /* 0x00000001ff037807 */ /* 0x000fc80001000000 */
[----:B------:R-:W-:Y:S02]  /*eb90*/  LOP3.LUT R6, R6, R3, RZ, 0x3c, !PT ;  /* 0x0000000306067212 */ /* 0x000fe400078e3cff */
[----:B------:R-:W-:-:S05]  /*eba0*/  SEL R3, R2, RZ, P2 ;  /* 0x000000ff02037207 */ /* 0x000fca0001000000 */
[----:B------:R-:W-:Y:S01]  /*ebb0*/  IMAD R7, R3, 0x8, R0 ;  /* 0x0000000803077824 */ /* 0x000fe200078e0200 */
[----:B------:R-:W-:Y:S01]  /*ebc0*/  SHF.L.U32 R0, R6, 0x1f, RZ ;  /* 0x0000001f06007819 */ /* 0x000fe200000006ff */
[----:B0-----:R-:W-:Y:S06]  /*ebd0*/  @!P1 BRA `(.L_x_92) ;  /* 0x0000001000649947 */ /* 0x001fec0003800000 */
.L_x_134:
[----:B------:R-:W1:Y:S02]  /*ebe0*/  SYNCS.PHASECHK.TRANS64.TRYWAIT P1, [R7+URZ], R0 ;  /* 0x00000000070075a7 */ /* 0x000e64000802017f */
[----:B-1----:R-:W-:Y:S05]  /*ebf0*/  @!P1 BRA `(.L_x_93) ;  /* 0x0000001000709947 */ /* 0x002fea0003800000 */
.L_x_135:
[----:B------:R-:W-:Y:S05]  /*ec00*/  @!P0 BRA `(.L_x_94) ;  /* 0x0000000000048947 */ /* 0x000fea0003800000 */
[----:B------:R-:W-:Y:S01]  /*ec10*/  BPT.TRAP 0x1 ;  /* 0x000000040000795c */ /* 0x000fe20000300000 */
.L_x_94:
[----:B------:R-:W0:Y:S02]  /*ec20*/  LDL.LU R2, [R1] ;  /* 0x0000000001027983 */ /* 0x000e240000300800 */
[----:B0-----:R-:W-:-:S04]  /*ec30*/  IMAD R5, R2, 0x8, R9 ;  /* 0x0000000802057824 */ /* 0x001fc800078e0209 */
[----:B------:R-:W0:Y:S02]  /*ec40*/  SYNCS.PHASECHK.TRANS64.TRYWAIT P1, [R5+URZ+0x38860], R4 ;  /* 0x03886004050075a7 */ /* 0x000e24000802017f */
[----:B0-----:R-:W-:Y:S05]  /*ec50*/  @!P1 BRA `(.L_x_95) ;  /* 0x00000010006c9947 */ /* 0x001fea0003800000 */
.L_x_136:
[----:B------:R-:W-:Y:S05]  /*ec60*/  @!P0 BRA `(.L_x_96) ;  /* 0x0000000000048947 */ /* 0x000fea0003800000 */
[----:B------:R-:W-:Y:S01]  /*ec70*/  BPT.TRAP 0x1 ;  /* 0x000000040000795c */ /* 0x000fe20000300000 */
.L_x_96:
[----:B------:R-:W-:-:S04]  /*ec80*/  IMAD R3, R3, 0x8, R9 ;  /* 0x0000000803037824 */ /* 0x000fc800078e0209 */
[----:B------:R-:W2:Y:S02]  /*ec90*/  SYNCS.PHASECHK.TRANS64.TRYWAIT P1, [R3+URZ+0x38860], R0 ;  /* 0x03886000030075a7 */ /* 0x000ea4000802017f */
[----:B--2---:R-:W-:Y:S05]  /*eca0*/  @!P1 BRA `(.L_x_97) ;  /* 0x00000010006c9947 */ /* 0x004fea0003800000 */
.L_x_137:
[----:B------:R-:W-:Y:S05]  /*ecb0*/  @!P0 BRA `(.L_x_98) ;  /* 0x0000000000048947 */ /* 0x000fea0003800000 */
[----:B------:R-:W-:Y:S01]  /*ecc0*/  BPT.TRAP 0x1 ;  /* 0x000000040000795c */ /* 0x000fe20000300000 */
.L_x_98:
[----:B------:R-:W3:Y:S02]  /*ecd0*/  SYNCS.PHASECHK.TRANS64.TRYWAIT P0, [R5+URZ+0x38880], R4 ;  /* 0x03888004050075a7 */ /* 0x000ee4000800017f */
[----:B---3--:R-:W-:Y:S05]  /*ece0*/  @!P0 BRA `(.L_x_99) ;  /* 0x0000001000708947 */ /* 0x008fea0003800000 */
.L_x_100:
[----:B----4-:R4:W0:Y:S02]  /*ecf0*/  SYNCS.PHASECHK.TRANS64.TRYWAIT P0, [R3+URZ+0x38880], R0 ;  /* 0x03888000030075a7 */ /* 0x010824000800017f */
[----:B0-----:R-:W-:Y:S05]  /*ed00*/  @!P0 NANOSLEEP.SYNCS 0x989680 ;  /* 0x009896800000895d */ /* 0x001fea0003900000 */
[----:B------:R-:W0:Y:S02]  /*ed10*/  @!P0 SYNCS.PHASECHK.TRANS64 P0, [R3+URZ+0x38880], R0 ;  /* 0x03888000030085a7 */ /* 0x000e24000800007f */
[----:B0-----:R-:W-:Y:S05]  /*ed20*/  @!P0 BRA `(.L_x_100) ;  /* 0xfffffffc00f08947 */ /* 0x001fea000383ffff */
.L_x_90:
[----:B------:R-:W-:Y:S05]  /*ed30*/  BSYNC B0 ;  /* 0x0000000000007941 */ /* 0x000fea0003800000 */
.L_x_89:
[----:B------:R-:W-:Y:S05]  /*ed40*/  EXIT ;  /* 0x000000000000794d */ /* 0x000fea0003800000 */
.L_x_10:
[----:B0-----:R-:W-:-:S04]  /*ed50*/  IMAD.U32 R3, RZ, RZ, UR39 ;  /* 0x00000027ff037e24 */ /* 0x001fc8000f8e00ff */
[----:B------:R0:W1:Y:S03]  /*ed60*/  SYNCS.PHASECHK.TRANS64.TRYWAIT P1, [R3+URZ+0x38800], R8 ;  /* 0x03880008030075a7 */ /* 0x000066000802017f */
[----:B-1----:R-:W-:Y:S05]  /*ed70*/  @!P1 NANOSLEEP.SYNCS 0x989680 ;  /* 0x009896800000995d */ /* 0x002fea0003900000 */
[----:B------:R-:W1:Y:S02]  /*ed80*/  @!P1 SYNCS.PHASECHK.TRANS64 P1, [R3+URZ+0x38800], R8 ;  /* 0x03880008030095a7 */ /* 0x000e64000802007f */
[----:B-1----:R-:W-:Y:S05]  /*ed90*/  @!P1 BRA `(.L_x_10) ;  /* 0xfffffffc00ec9947 */ /* 0x002fea000383ffff */
[----:B------:R-:W-:Y:S05]  /*eda0*/  BRA `(.L_x_101) ;  /* 0xffffff2400d87947 */ /* 0x000fea000383ffff */
.L_x_14:
[----:B-1----:R1:W2:Y:S02]  /*edb0*/  SYNCS.PHASECHK.TRANS64.TRYWAIT P1, [R3+URZ+0x38830], R4 ;  /* 0x03883004030075a7 */ /* 0x0022a4000802017f */
[----:B--2---:R-:W-:Y:S05]  /*edc0*/  @!P1 NANOSLEEP.SYNCS 0x989680 ;  /* 0x009896800000995d */ /* 0x004fea0003900000 */
[----:B------:R-:W2:Y:S02]  /*edd0*/  @!P1 SYNCS.PHASECHK.TRANS64 P1, [R3+URZ+0x38830], R4 ;  /* 0x03883004030095a7 */ /* 0x000ea4000802007f */
[----:B--2---:R-:W-:Y:S05]  /*ede0*/  @!P1 BRA `(.L_x_14) ;  /* 0xfffffffc00f09947 */ /* 0x004fea000383ffff */
[----:B------:R-:W-:Y:S05]  /*edf0*/  BRA `(.L_x_13) ;  /* 0xffffff2800007947 */ /* 0x000fea000383ffff */
.L_x_19:
[----:B-1----:R-:W-:-:S04]  /*ee00*/  IMAD.U32 R8, RZ, RZ, UR6 ;  /* 0x00000006ff087e24 */ /* 0x002fc8000f8e00ff */
[----:B------:R1:W2:Y:S03]  /*ee10*/  SYNCS.PHASECHK.TRANS64.TRYWAIT P1, [R8+URZ+0x38830], R7 ;  /* 0x03883007080075a7 */ /* 0x0002a6000802017f */
[----:B--2---:R-:W-:Y:S05]  /*ee20*/  @!P1 NANOSLEEP.SYNCS 0x989680 ;  /* 0x009896800000995d */ /* 0x004fea0003900000 */
[----:B------:R-:W2:Y:S02]  /*ee30*/  @!P1 SYNCS.PHASECHK.TRANS64 P1, [R8+URZ+0x38830], R7 ;  /* 0x03883007080095a7 */ /* 0x000ea4000802007f */
[----:B--2---:R-:W-:Y:S05]  /*ee40*/  @!P1 BRA `(.L_x_19) ;  /* 0xfffffffc00ec9947 */ /* 0x004fea000383ffff */
[----:B------:R-:W-:Y:S05]  /*ee50*/  BRA `(.L_x_16) ;  /* 0xffffff58009c7947 */ /* 0x000fea000383ffff */
.L_x_23:
[----:B-1----:R-:W-:-:S04]  /*ee60*/  IMAD.U32 R8, RZ, RZ, UR6 ;  /* 0x00000006ff087e24 */ /* 0x002fc8000f8e00ff */
[----:B------:R1:W2:Y:S03]  /*ee70*/  SYNCS.PHASECHK.TRANS64.TRYWAIT P1, [R8+URZ+0x38850], R7 ;  /* 0x03885007080075a7 */ /* 0x0002a6000802017f */
[----:B--2---:R-:W-:Y:S05]  /*ee80*/  @!P1 NANOSLEEP.SYNCS 0x989680 ;  /* 0x009896800000995d */ /* 0x004fea0003900000 */
[----:B------:R-:W2:Y:S02]  /*ee90*/  @!P1 SYNCS.PHASECHK.TRANS64 P1, [R8+URZ+0x38850], R7 ;  /* 0x03885007080095a7 */ /* 0x000ea4000802007f */
[----:B--2---:R-:W-:Y:S05]  /*eea0*/  @!P1 BRA `(.L_x_23) ;  /* 0xfffffffc00ec9947 */ /* 0x004fea000383ffff */
[----:B------:R-:W-:Y:S05]  /*eeb0*/  BRA `(.L_x_20) ;  /* 0xffffff5c00707947 */ /* 0x000fea000383ffff */
.L_x_29:
[----:B-1----:R-:W-:-:S04]  /*eec0*/  IMAD.U32 R3, RZ, RZ, UR7 ;  /* 0x00000007ff037e24 */ /* 0x002fc8000f8e00ff */
[----:B------:R1:W2:Y:S03]  /*eed0*/  SYNCS.PHASECHK.TRANS64.TRYWAIT P1, [R3+URZ+0x38850], R0 ;  /* 0x03885000030075a7 */ /* 0x0002a6000802017f */
[----:B--2---:R-:W-:Y:S05]  /*eee0*/  @!P1 NANOSLEEP.SYNCS 0x989680 ;  /* 0x009896800000995d */ /* 0x004fea0003900000 */
[----:B------:R-:W2:Y:S02]  /*eef0*/  @!P1 SYNCS.PHASECHK.TRANS64 P1, [R3+URZ+0x38850], R0 ;  /* 0x03885000030095a7 */ /* 0x000ea4000802007f */
[----:B--2---:R-:W-:Y:S05]  /*ef00*/  @!P1 BRA `(.L_x_29) ;  /* 0xfffffffc00ec9947 */ /* 0x004fea000383ffff */
[----:B------:R-:W-:Y:S05]  /*ef10*/  BRA `(.L_x_28) ;  /* 0xffffff84001c7947 */ /* 0x000fea000383ffff */
.L_x_45:
[----:B------:R-:W-:Y:S02]  /*ef20*/  IMAD.MOV.U32 R13, RZ, RZ, R0 ;  /* 0x000000ffff0d7224 */ /* 0x000fe400078e0000 */
[----:B------:R-:W-:Y:S02]  /*ef30*/  IMAD.MOV.U32 R12, RZ, RZ, RZ ;  /* 0x000000ffff0c7224 */ /* 0x000fe400078e00ff */
[----:B------:R-:W-:Y:S02]  /*ef40*/  IMAD.MOV.U32 R11, RZ, RZ, 0x1f ;  /* 0x0000001fff0b7424 */ /* 0x000fe400078e00ff */
[----:B------:R-:W-:-:S07]  /*ef50*/  IMAD.MOV.U32 R15, RZ, RZ, -0x1 ;  /* 0xffffffffff0f7424 */ /* 0x000fce00078e00ff */
[----:B0-----:R-:W-:Y:S05]  /*ef60*/  WARPSYNC.COLLECTIVE R15, `(.L_x_102) ;  /* 0x000000000f087348 */ /* 0x001fea0003c00000 */
[----:B------:R1:W2:Y:S02]  /*ef70*/  SHFL.IDX P6, R14, R13, R12, R11 ;  /* 0x0000000c0d0e7389 */ /* 0x0002a400000c000b */
[----:B012---:R-:W-:Y:S01]  /*ef80*/  ENDCOLLECTIVE ;  /* 0x000000000000791b */ /* 0x007fe20003800000 */
.L_x_102:
[----:B------:R-:W-:Y:S05]  /*ef90*/  BRA `(.L_x_103) ;  /* 0xffffffc400fc7947 */ /* 0x000fea000383ffff */
.L_x_47:
[----:B------:R-:W-:Y:S01]  /*efa0*/  BSSY B0, `(.L_x_104) ;  /* 0x0000006000007945 */ /* 0x000fe20003800000 */
[----:B------:R-:W-:-:S07]  /*efb0*/  IMAD.MOV.U32 R15, RZ, RZ, -0x1 ;  /* 0xffffffffff0f7424 */ /* 0x000fce00078e00ff */
[----:B0-----:R-:W-:Y:S05]  /*efc0*/  WARPSYNC.COLLECTIVE R15, `(.L_x_105) ;  /* 0x000000000f0c7348 */ /* 0x001fea0003c00000 */
[----:B------:R-:W-:Y:S02]  /*efd0*/  ELECT P6, UR62, PT ;  /* 0x00000000003e782f */ /* 0x000fe400038c0000 */
[----:B------:R-:W-:Y:S01]  /*efe0*/  MOV R14, UR62 ;  /* 0x0000003e000e7c02 */ /* 0x000fe20008000f00 */
[----:B0-----:R-:W-:Y:S10]  /*eff0*/  ENDCOLLECTIVE ;  /* 0x000000000000791b */ /* 0x001ff40003800000 */
.L_x_105:
[----:B------:R-:W-:Y:S05]  /*f000*/  BSYNC B0 ;  /* 0x0000000000007941 */ /* 0x000fea0003800000 */
.L_x_104:
[----:B------:R-:W-:Y:S05]  /*f010*/  BRA `(.L_x_106) ;  /* 0xffffffc8000c7947 */ /* 0x000fea000383ffff */
.L_x_49:
[----:B-1----:R1:W2:Y:S02]  /*f020*/  SYNCS.PHASECHK.TRANS64.TRYWAIT P0, [R4+URZ+0x38880], R3 ;  /* 0x03888003040075a7 */ /* 0x0022a4000800017f */
[----:B--2---:R-:W-:Y:S05]  /*f030*/  @!P0 NANOSLEEP.SYNCS 0x989680 ;  /* 0x009896800000895d */ /* 0x004fea0003900000 */
[----:B------:R-:W2:Y:S02]  /*f040*/  @!P0 SYNCS.PHASECHK.TRANS64 P0, [R4+URZ+0x38880], R3 ;  /* 0x03888003040085a7 */ /* 0x000ea4000800007f */
[----:B--2---:R-:W-:Y:S05]  /*f050*/  @!P0 BRA `(.L_x_49) ;  /* 0xfffffffc00f08947 */ /* 0x004fea000383ffff */
[----:B------:R-:W-:Y:S05]  /*f060*/  BRA `(.L_x_107) ;  /* 0xffffffc8006c7947 */ /* 0x000fea000383ffff */
.L_x_51:
[----:B--2---:R2:W3:Y:S02]  /*f070*/  SYNCS.PHASECHK.TRANS64.TRYWAIT P0, [R4+URZ+0x38840], R3 ;  /* 0x03884003040075a7 */ /* 0x0044e4000800017f */
[----:B---3--:R-:W-:Y:S05]  /*f080*/  @!P0 NANOSLEEP.SYNCS 0x989680 ;  /* 0x009896800000895d */ /* 0x008fea0003900000 */
[----:B------:R-:W3:Y:S02]  /*f090*/  @!P0 SYNCS.PHASECHK.TRANS64 P0, [R4+URZ+0x38840], R3 ;  /* 0x03884003040085a7 */ /* 0x000ee4000800007f */
[----:B---3--:R-:W-:Y:S05]  /*f0a0*/  @!P0 BRA `(.L_x_51) ;  /* 0xfffffffc00f08947 */ /* 0x008fea000383ffff */
[----:B------:R-:W-:Y:S05]  /*f0b0*/  BRA `(.L_x_108) ;  /* 0xffffffc800d87947 */ /* 0x000fea000383ffff */
.L_x_54:
[----:B------:R-:W-:Y:S02]  /*f0c0*/  IMAD.MOV.U32 R13, RZ, RZ, R2 ;  /* 0x000000ffff0d7224 */ /* 0x000fe400078e0002 */
[----:B------:R-:W-:Y:S02]  /*f0d0*/  IMAD.MOV.U32 R12, RZ, RZ, RZ ;  /* 0x000000ffff0c7224 */ /* 0x000fe400078e00ff */
[----:B------:R-:W-:Y:S02]  /*f0e0*/  IMAD.MOV.U32 R11, RZ, RZ, 0x181f ;  /* 0x0000181fff0b7424 */ /* 0x000fe400078e00ff */
[----:B------:R-:W-:Y:S02]  /*f0f0*/  IMAD.MOV.U32 R15, RZ, RZ, -0x1 ;  /* 0xffffffffff0f7424 */ /* 0x000fe400078e00ff */
[----:B------:R-:W-:-:S07]  /*f100*/  IMAD.IADD R4, R19, 0x1, R4 ;  /* 0x0000000113047824 */ /* 0x000fce00078e0204 */
[----:B-----5:R-:W-:Y:S05]  /*f110*/  WARPSYNC.COLLECTIVE R15, `(.L_x_109) ;  /* 0x000000000f087348 */ /* 0x020fea0003c00000 */
[----:B------:R0:W1:Y:S02]  /*f120*/  SHFL.IDX P6, R14, R13, R12, R11 ;  /* 0x0000000c0d0e7389 */ /* 0x00006400000c000b */
[----:B01---5:R-:W-:Y:S01]  /*f130*/  ENDCOLLECTIVE ;  /* 0x000000000000791b */ /* 0x023fe20003800000 */
.L_x_109:
[----:B------:R-:W-:Y:S02]  /*f140*/  VIADD R5, R4, 0x10 ;  /* 0x0000001004057836 */ /* 0x000fe40000000000 */
[----:B------:R-:W-:Y:S02]  /*f150*/  IMAD.MOV.U32 R13, RZ, RZ, R0 ;  /* 0x000000ffff0d7224 */ /* 0x000fe400078e0000 */
[----:B------:R-:W-:-:S07]  /*f160*/  IMAD.MOV.U32 R7, RZ, RZ, R14 ;  /* 0x000000ffff077224 */ /* 0x000fce00078e000e */
[----:B------:R-:W-:Y:S05]  /*f170*/  WARPSYNC.COLLECTIVE R15, `(.L_x_110) ;  /* 0x000000000f087348 */ /* 0x000fea0003c00000 */
[----:B------:R0:W1:Y:S02]  /*f180*/  SHFL.IDX P6, R14, R13, R12, R11 ;  /* 0x0000000c0d0e7389 */ /* 0x00006400000c000b */
[----:B01----:R-:W-:Y:S01]  /*f190*/  ENDCOLLECTIVE ;  /* 0x000000000000791b */ /* 0x003fe20003800000 */
.L_x_110:
[----:B------:R-:W-:Y:S02]  /*f1a0*/  ULDC UR4, c[0x0][0x288] ;  /* 0x0000a20000047ab9 */ /* 0x000fe40000000800 */
[----:B------:R-:W-:-:S05]  /*f1b0*/  IMAD R3, R8, UR4, RZ ;  /* 0x0000000408037c24 */ /* 0x000fca000f8e02ff */
[----:B------:R-:W-:Y:S01]  /*f1c0*/  ISETP.GE.AND P2, PT, R4, R3, PT ;  /* 0x000000030400720c */ /* 0x000fe20003f46270 */
[----:B------:R-:W-:Y:S02]  /*f1d0*/  IMAD.MOV.U32 R13, RZ, RZ, R2 ;  /* 0x000000ffff0d7224 */ /* 0x000fe400078e0002 */
[----:B------:R-:W-:Y:S02]  /*f1e0*/  IMAD.MOV.U32 R12, RZ, RZ, 0x1 ;  /* 0x00000001ff0c7424 */ /* 0x000fe400078e00ff */
[----:B------:R-:W-:-:S08]  /*f1f0*/  IMAD.MOV.U32 R6, RZ, RZ, R14 ;  /* 0x000000ffff067224 */ /* 0x000fd000078e000e */
[----:B------:R-:W-:Y:S05]  /*f200*/  WARPSYNC.COLLECTIVE R15, `(.L_x_111) ;  /* 0x000000000f087348 */ /* 0x000fea0003c00000 */
[----:B------:R0:W1:Y:S02]  /*f210*/  SHFL.IDX P6, R14, R13, R12, R11 ;  /* 0x0000000c0d0e7389 */ /* 0x00006400000c000b */
[----:B01----:R-:W-:Y:S01]  /*f220*/  ENDCOLLECTIVE ;  /* 0x000000000000791b */ /* 0x003fe20003800000 */
.L_x_111:
[----:B------:R-:W-:-:S05]  /*f230*/  @!P2 IADD3 R6, P3, R10, R6, RZ ;  /* 0x000000060a06a210 */ /* 0x000fca0007f7e0ff */
[----:B------:R-:W-:-:S05]  /*f240*/  @!P2 IMAD.X R7, RZ, RZ, R7, P3 ;  /* 0x000000ffff07a224 */ /* 0x000fca00018e0607 */
[----:B------:R-:W-:Y:S01]  /*f250*/  @!PT LDS RZ, [RZ] ;  /* 0x00000000fffff984 */ /* 0x000fe20000000800 */
[----:B------:R-:W-:Y:S01]  /*f260*/  @!PT LDS RZ, [RZ] ;  /* 0x00000000fffff984 */ /* 0x000fe20000000800 */
[----:B------:R-:W-:Y:S01]  /*f270*/  @!PT LDS RZ, [RZ] ;  /* 0x00000000fffff984 */ /* 0x000fe20000000800 */
[----:B------:R0:W-:Y:S01]  /*f280*/  @!P2 LDGSTS.E.BYPASS.LTC128B.128 [R9+0x20400], desc[UR46][R6.64], !P0 ;  /* 0x204000000609afae */ /* 0x0001e2000c101d6e */
[----:B------:R-:W-:-:S03]  /*f290*/  IMAD.MOV.U32 R13, RZ, RZ, R0 ;  /* 0x000000ffff0d7224 */ /* 0x000fc600078e0000 */
[----:B------:R0:W-:Y:S01]  /*f2a0*/  @!P2 LDGSTS.E.BYPASS.LTC128B.128 [R9+0x24400], desc[UR46][R6.64+0x80], !P1 ;  /* 0x244000800609afae */ /* 0x0001e2000c901d6e */
[----:B------:R-:W-:Y:S01]  /*f2b0*/  ISETP.GE.AND P2, PT, R5, R3, PT ;  /* 0x000000030500720c */ /* 0x000fe20003f46270 */
[----:B------:R-:W-:-:S12]  /*f2c0*/  IMAD.MOV.U32 R8, RZ, RZ, R14 ;  /* 0x000000ffff087224 */ /* 0x000fd800078e000e */
[----:B0-----:R-:W-:Y:S05]  /*f2d0*/  WARPSYNC.COLLECTIVE R15, `(.L_x_112) ;  /* 0x000000000f087348 */ /* 0x001fea0003c00000 */
[----:B------:R1:W2:Y:S02]  /*f2e0*/  SHFL.IDX P6, R14, R13, R12, R11 ;  /* 0x0000000c0d0e7389 */ /* 0x0002a400000c000b */
[----:B012---:R-:W-:Y:S01]  /*f2f0*/  ENDCOLLECTIVE ;  /* 0x000000000000791b */ /* 0x007fe20003800000 */
.L_x_112:
[----:B------:R-:W-:Y:S02]  /*f300*/  IMAD.MOV.U32 R13, RZ, RZ, R2 ;  /* 0x000000ffff0d7224 */ /* 0x000fe400078e0002 */
[----:B------:R-:W-:Y:S02]  /*f310*/  IMAD.MOV.U32 R12, RZ, RZ, 0x2 ;  /* 0x00000002ff0c7424 */ /* 0x000fe400078e00ff */
[----:B------:R-:W-:-:S07]  /*f320*/  IMAD.MOV.U32 R5, RZ, RZ, R14 ;  /* 0x000000ffff057224 */ /* 0x000fce00078e000e */
[----:B------:R-:W-:Y:S05]  /*f330*/  WARPSYNC.COLLECTIVE R15, `(.L_x_113) ;  /* 0x000000000f087348 */ /* 0x000fea0003c00000 */
[----:B------:R0:W1:Y:S02]  /*f340*/  SHFL.IDX P6, R14, R13, R12, R11 ;  /* 0x0000000c0d0e7389 */ /* 0x00006400000c000b */
[----:B01----:R-:W-:Y:S01]  /*f350*/  ENDCOLLECTIVE ;  /* 0x000000000000791b */ /* 0x003fe20003800000 */
.L_x_113:
[----:B------:R-:W-:-:S05]  /*f360*/  @!P2 IADD3 R5, P3, R10, R5, RZ ;  /* 0x000000050a05a210 */ /* 0x000fca0007f7e0ff */
[----:B------:R-:W-:Y:S02]  /*f370*/  @!P2 IMAD.X R6, RZ, RZ, R8, P3 ;  /* 0x000000ffff06a224 */ /* 0x000fe400018e0608 */
[C---:B------:R-:W-:Y:S02]  /*f380*/  VIADD R8, R4.reuse, 0x60 ;  /* 0x0000006004087836 */ /* 0x040fe40000000000 */
[----:B------:R-:W-:Y:S02]  /*f390*/  @!P2 IMAD.MOV.U32 R7, RZ, RZ, R6 ;  /* 0x000000ffff07a224 */ /* 0x000fe400078e0006 */
[----:B------:R-:W-:Y:S02]  /*f3a0*/  @!P2 IMAD.MOV.U32 R6, RZ, RZ, R5 ;  /* 0x000000ffff06a224 */ /* 0x000fe400078e0005 */
[----:B------:R-:W-:Y:S02]  /*f3b0*/  VIADD R5, R4, 0x20 ;  /* 0x0000002004057836 */ /* 0x000fe40000000000 */
[----:B------:R-:W-:Y:S01]  /*f3c0*/  IMAD.MOV.U32 R13, RZ, RZ, R0 ;  /* 0x000000ffff0d7224 */ /* 0x000fe200078e0000 */
[----:B------:R-:W-:Y:S01]  /*f3d0*/  @!PT LDS RZ, [RZ] ;  /* 0x00000000fffff984 */ /* 0x000fe20000000800 */
[----:B------:R-:W-:Y:S01]  /*f3e0*/  @!PT LDS RZ, [RZ] ;  /* 0x00000000fffff984 */ /* 0x000fe20000000800 */
[----:B------:R-:W-:Y:S01]  /*f3f0*/  @!PT LDS RZ, [RZ] ;  /* 0x00000000fffff984 */ /* 0x000fe20000000800 */
[----:B------:R0:W-:Y:S04]  /*f400*/  @!P2 LDGSTS.E.BYPASS.LTC128B.128 [R9+0x20c00], desc[UR46][R6.64], !P0 ;  /* 0x20c000000609afae */ /* 0x0001e8000c101d6e */
[----:B------:R0:W-:Y:S01]  /*f410*/  @!P2 LDGSTS.E.BYPASS.LTC128B.128 [R9+0x24c00], desc[UR46][R6.64+0x80], !P1 ;  /* 0x24c000800609afae */ /* 0x0001e2000c901d6e */
[----:B------:R-:W-:Y:S01]  /*f420*/  ISETP.GE.AND P2, PT, R5, R3, PT ;  /* 0x000000030500720c */ /* 0x000fe20003f46270 */
[----:B------:R-:W-:-:S12]  /*f430*/  IMAD.MOV.U32 R5, RZ, RZ, R14 ;  /* 0x000000ffff057224 */ /* 0x000fd800078e000e */
[----:B0-----:R-:W-:Y:S05]  /*f440*/  WARPSYNC.COLLECTIVE R15, `(.L_x_114) ;  /* 0x000000000f087348 */ /* 0x001fea0003c00000 */
[----:B------:R1:W2:Y:S02]  /*f450*/  SHFL.IDX P6, R14, R13, R12, R11 ;  /* 0x0000000c0d0e7389 */ /* 0x0002a400000c000b */
[----:B012---:R-:W-:Y:S01]  /*f460*/  ENDCOLLECTIVE ;  /* 0x000000000000791b */ /* 0x007fe20003800000 */
.L_x_114:
[----:B------:R-:W-:Y:S02]  /*f470*/  IMAD.MOV.U32 R13, RZ, RZ, R2 ;  /* 0x000000ffff0d7224 */ /* 0x000fe400078e0002 */
[----:B------:R-:W-:Y:S02]  /*f480*/  IMAD.MOV.U32 R12, RZ, RZ, 0x3 ;  /* 0x00000003ff0c7424 */ /* 0x000fe400078e00ff */
[----:B------:R-:W-:-:S07]  /*f490*/  IMAD.MOV.U32 R6, RZ, RZ, R14 ;  /* 0x000000ffff067224 */ /* 0x000fce00078e000e */
[----:B------:R-:W-:Y:S05]  /*f4a0*/  WARPSYNC.COLLECTIVE R15, `(.L_x_115) ;  /* 0x000000000f087348 */ /* 0x000fea0003c00000 */
[----:B------:R0:W1:Y:S02]  /*f4b0*/  SHFL.IDX P6, R14, R13, R12, R11 ;  /* 0x0000000c0d0e7389 */ /* 0x00006400000c000b */
[----:B01----:R-:W-:Y:S01]  /*f4c0*/  ENDCOLLECTIVE ;  /* 0x000000000000791b */ /* 0x003fe20003800000 */
.L_x_115:
[----:B------:R-:W-:-:S05]  /*f4d0*/  @!P2 IADD3 R6, P3, R10, R6, RZ ;  /* 0x000000060a06a210 */ /* 0x000fca0007f7e0ff */
[----:B------:R-:W-:-:S04]  /*f4e0*/  @!P2 IMAD.X R5, RZ, RZ, R5, P3 ;  /* 0x000000ffff05a224 */ /* 0x000fc800018e0605 */
        /* <DEDUP_REMOVED lines=13> */
.L_x_116:
[----:B------:R-:W-:Y:S02]  /*f5c0*/  IMAD.MOV.U32 R13, RZ, RZ, R2 ;  /* 0x000000ffff0d7224 */ /* 0x000fe400078e0002 */
[----:B------:R-:W-:Y:S02]  /*f5d0*/  IMAD.MOV.U32 R12, RZ, RZ, 0x4 ;  /* 0x00000004ff0c7424 */ /* 0x000fe400078e00ff */
[----:B------:R-:W-:-:S07]  /*f5e0*/  IMAD.MOV.U32 R6, RZ, RZ, R14 ;  /* 0x000000ffff067224 */ /* 0x000fce00078e000e */
[----:B------:R-:W-:Y:S05]  /*f5f0*/  WARPSYNC.COLLECTIVE R15, `(.L_x_117) ;  /* 0x000000000f087348 */ /* 0x000fea0003c00000 */
[----:B------:R0:W1:Y:S02]  /*f600*/  SHFL.IDX P6, R14, R13, R12, R11 ;  /* 0x0000000c0d0e7389 */ /* 0x00006400000c000b */
[----:B01----:R-:W-:Y:S01]  /*f610*/  ENDCOLLECTIVE ;  /* 0x000000000000791b */ /* 0x003fe20003800000 */
.L_x_117:
        /* <DEDUP_REMOVED lines=15> */
.L_x_118:
[----:B------:R-:W-:Y:S02]  /*f710*/  IMAD.MOV.U32 R13, RZ, RZ, R2 ;  /* 0x000000ffff0d7224 */ /* 0x000fe400078e0002 */
[----:B------:R-:W-:Y:S02]  /*f720*/  IMAD.MOV.U32 R12, RZ, RZ, 0x5 ;  /* 0x00000005ff0c7424 */ /* 0x000fe400078e00ff */
[----:B------:R-:W-:-:S07]  /*f730*/  IMAD.MOV.U32 R6, RZ, RZ, R14 ;  /* 0x000000ffff067224 */ /* 0x000fce00078e000e */
[----:B------:R-:W-:Y:S05]  /*f740*/  WARPSYNC.COLLECTIVE R15, `(.L_x_119) ;  /* 0x000000000f087348 */ /* 0x000fea0003c00000 */
[----:B------:R0:W1:Y:S02]  /*f750*/  SHFL.IDX P6, R14, R13, R12, R11 ;  /* 0x0000000c0d0e7389 */ /* 0x00006400000c000b */
[----:B01----:R-:W-:Y:S01]  /*f760*/  ENDCOLLECTIVE ;  /* 0x000000000000791b */ /* 0x003fe20003800000 */
.L_x_119:
        /* <DEDUP_REMOVED lines=15> */
.L_x_120:
[----:B------:R-:W-:Y:S02]  /*f860*/  IMAD.MOV.U32 R13, RZ, RZ, R2 ;  /* 0x000000ffff0d7224 */ /* 0x000fe400078e0002 */
[----:B------:R-:W-:Y:S02]  /*f870*/  IMAD.MOV.U32 R12, RZ, RZ, 0x6 ;  /* 0x00000006ff0c7424 */ /* 0x000fe400078e00ff */
[----:B------:R-:W-:-:S07]  /*f880*/  IMAD.MOV.U32 R6, RZ, RZ, R14 ;  /* 0x000000ffff067224 */ /* 0x000fce00078e000e */
[----:B------:R-:W-:Y:S05]  /*f890*/  WARPSYNC.COLLECTIVE R15, `(.L_x_121) ;  /* 0x000000000f087348 */ /* 0x000fea0003c00000 */
[----:B------:R0:W1:Y:S02]  /*f8a0*/  SHFL.IDX P6, R14, R13, R12, R11 ;  /* 0x0000000c0d0e7389 */ /* 0x00006400000c000b */
[----:B01----:R-:W-:Y:S01]  /*f8b0*/  ENDCOLLECTIVE ;  /* 0x000000000000791b */ /* 0x003fe20003800000 */
.L_x_121:
[----:B------:R-:W-:-:S05]  /*f8c0*/  @!P2 IADD3 R6, P3, R10, R6, RZ ;  /* 0x000000060a06a210 */ /* 0x000fca0007f7e0ff */
[----:B------:R-:W-:-:S04]  /*f8d0*/  @!P2 IMAD.X R5, RZ, RZ, R5, P3 ;  /* 0x000000ffff05a224 */ /* 0x000fc800018e0605 */
[----:B------:R-:W-:Y:S02]  /*f8e0*/  @!P2 IMAD.MOV.U32 R7, RZ, RZ, R5 ;  /* 0x000000ffff07a224 */ /* 0x000fe400078e0005 */
[----:B------:R-:W-:-:S03]  /*f8f0*/  IMAD.MOV.U32 R13, RZ, RZ, R0 ;  /* 0x000000ffff0d7224 */ /* 0x000fc600078e0000 */
        /* <DEDUP_REMOVED lines=10> */
.L_x_122:
[----:B------:R-:W-:Y:S02]  /*f9a0*/  IMAD.MOV.U32 R13, RZ, RZ, R2 ;  /* 0x000000ffff0d7224 */ /* 0x000fe400078e0002 */
[----:B------:R-:W-:Y:S02]  /*f9b0*/  IMAD.MOV.U32 R12, RZ, RZ, 0x7 ;  /* 0x00000007ff0c7424 */ /* 0x000fe400078e00ff */
[----:B------:R-:W-:-:S07]  /*f9c0*/  IMAD.MOV.U32 R6, RZ, RZ, R14 ;  /* 0x000000ffff067224 */ /* 0x000fce00078e000e */
[----:B------:R-:W-:Y:S05]  /*f9d0*/  WARPSYNC.COLLECTIVE R15, `(.L_x_123) ;  /* 0x000000000f087348 */ /* 0x000fea0003c00000 */
[----:B------:R0:W1:Y:S02]  /*f9e0*/  SHFL.IDX P6, R14, R13, R12, R11 ;  /* 0x0000000c0d0e7389 */ /* 0x00006400000c000b */
[----:B01----:R-:W-:Y:S01]  /*f9f0*/  ENDCOLLECTIVE ;  /* 0x000000000000791b */ /* 0x003fe20003800000 */
.L_x_123:
        /* <DEDUP_REMOVED lines=9> */
[----:B------:R-:W-:-:S07]  /*fa90*/  IMAD.MOV.U32 R5, RZ, RZ, R14 ;  /* 0x000000ffff057224 */ /* 0x000fce00078e000e */
[----:B0-----:R-:W-:Y:S05]  /*faa0*/  WARPSYNC.COLLECTIVE R15, `(.L_x_124) ;  /* 0x000000000f087348 */ /* 0x001fea0003c00000 */
[----:B------:R1:W2:Y:S02]  /*fab0*/  SHFL.IDX P6, R14, R13, R12, R11 ;  /* 0x0000000c0d0e7389 */ /* 0x0002a400000c000b */
[----:B012---:R-:W-:Y:S01]  /*fac0*/  ENDCOLLECTIVE ;  /* 0x000000000000791b */ /* 0x007fe20003800000 */
.L_x_124:
[----:B------:R-:W-:Y:S01]  /*fad0*/  IMAD.MOV.U32 R0, RZ, RZ, R14 ;  /* 0x000000ffff007224 */ /* 0x000fe200078e000e */
[----:B------:R-:W-:Y:S06]  /*fae0*/  BRA `(.L_x_125) ;  /* 0xffffffcc002c7947 */ /* 0x000fec000383ffff */
.L_x_57:
[----:B---3--:R3:W4:Y:S02]  /*faf0*/  SYNCS.PHASECHK.TRANS64.TRYWAIT P0, [R18+URZ+0x38820], R0 ;  /* 0x03882000120075a7 */ /* 0x008724000800017f */
[----:B----4-:R-:W-:Y:S05]  /*fb00*/  @!P0 NANOSLEEP.SYNCS 0x989680 ;  /* 0x009896800000895d */ /* 0x010fea0003900000 */
[----:B------:R-:W4:Y:S02]  /*fb10*/  @!P0 SYNCS.PHASECHK.TRANS64 P0, [R18+URZ+0x38820], R0 ;  /* 0x03882000120085a7 */ /* 0x000f24000800007f */
[----:B----4-:R-:W-:Y:S05]  /*fb20*/  @!P0 BRA `(.L_x_57) ;  /* 0xfffffffc00f08947 */ /* 0x010fea000383ffff */
[----:B------:R-:W-:Y:S05]  /*fb30*/  BRA `(.L_x_126) ;  /* 0xffffffcc00707947 */ /* 0x000fea000383ffff */
.L_x_63:
[----:B0-----:R0:W1:Y:S02]  /*fb40*/  SYNCS.PHASECHK.TRANS64.TRYWAIT P0, [R6+URZ+0x38880], R5 ;  /* 0x03888005060075a7 */ /* 0x001064000800017f */
[----:B-1----:R-:W-:Y:S05]  /*fb50*/  @!P0 NANOSLEEP.SYNCS 0x989680 ;  /* 0x009896800000895d */ /* 0x002fea0003900000 */
[----:B------:R-:W1:Y:S02]  /*fb60*/  @!P0 SYNCS.PHASECHK.TRANS64 P0, [R6+URZ+0x38880], R5 ;  /* 0x03888005060085a7 */ /* 0x000e64000800007f */
[----:B-1----:R-:W-:Y:S05]  /*fb70*/  @!P0 BRA `(.L_x_63) ;  /* 0xfffffffc00f08947 */ /* 0x002fea000383ffff */
[----:B------:R-:W-:Y:S05]  /*fb80*/  BRA `(.L_x_127) ;  /* 0xffffffd000207947 */ /* 0x000fea000383ffff */
.L_x_69:
[----:B-1----:R1:W2:Y:S02]  /*fb90*/  SYNCS.PHASECHK.TRANS64.TRYWAIT P0, [R6+URZ+0x38840], R5 ;  /* 0x03884005060075a7 */ /* 0x0022a4000800017f */
[----:B--2---:R-:W-:Y:S05]  /*fba0*/  @!P0 NANOSLEEP.SYNCS 0x989680 ;  /* 0x009896800000895d */ /* 0x004fea0003900000 */
[----:B------:R-:W2:Y:S02]  /*fbb0*/  @!P0 SYNCS.PHASECHK.TRANS64 P0, [R6+URZ+0x38840], R5 ;  /* 0x03884005060085a7 */ /* 0x000ea4000800007f */
[----:B--2---:R-:W-:Y:S05]  /*fbc0*/  @!P0 BRA `(.L_x_69) ;  /* 0xfffffffc00f08947 */ /* 0x004fea000383ffff */
[----:B------:R-:W-:Y:S05]  /*fbd0*/  BRA `(.L_x_128) ;  /* 0xffffffd000dc7947 */ /* 0x000fea000383ffff */
.L_x_76:
[----:B0-----:R0:W1:Y:S02]  /*fbe0*/  SYNCS.PHASECHK.TRANS64.TRYWAIT P0, [R19+URZ+0x38870], R4 ;  /* 0x03887004130075a7 */ /* 0x001064000800017f */
[----:B-1----:R-:W-:Y:S05]  /*fbf0*/  @!P0 NANOSLEEP.SYNCS 0x989680 ;  /* 0x009896800000895d */ /* 0x002fea0003900000 */
[----:B------:R-:W1:Y:S02]  /*fc00*/  @!P0 SYNCS.PHASECHK.TRANS64 P0, [R19+URZ+0x38870], R4 ;  /* 0x03887004130085a7 */ /* 0x000e64000800007f */
[----:B-1----:R-:W-:Y:S05]  /*fc10*/  @!P0 BRA `(.L_x_76) ;  /* 0xfffffffc00f08947 */ /* 0x002fea000383ffff */
[----:B------:R-:W-:Y:S05]  /*fc20*/  BRA `(.L_x_129) ;  /* 0xffffffd400b47947 */ /* 0x000fea000383ffff */
.L_x_78:
[----:B0-----:R0:W1:Y:S02]  /*fc30*/  SYNCS.PHASECHK.TRANS64.TRYWAIT P0, [R19+URZ+0x38860], R4 ;  /* 0x03886004130075a7 */ /* 0x001064000800017f */
[----:B-1----:R-:W-:Y:S05]  /*fc40*/  @!P0 NANOSLEEP.SYNCS 0x989680 ;  /* 0x009896800000895d */ /* 0x002fea0003900000 */
[----:B------:R-:W1:Y:S02]  /*fc50*/  @!P0 SYNCS.PHASECHK.TRANS64 P0, [R19+URZ+0x38860], R4 ;  /* 0x03886004130085a7 */ /* 0x000e64000800007f */
[----:B-1----:R-:W-:Y:S05]  /*fc60*/  @!P0 BRA `(.L_x_78) ;  /* 0xfffffffc00f08947 */ /* 0x002fea000383ffff */
[----:B------:R-:W-:Y:S05]  /*fc70*/  BRA `(.L_x_130) ;  /* 0xffffffd400bc7947 */ /* 0x000fea000383ffff */
.L_x_83:
[----:B0-----:R0:W1:Y:S02]  /*fc80*/  SYNCS.PHASECHK.TRANS64.TRYWAIT P0, [R3+URZ+0x38870], R0 ;  /* 0x03887000030075a7 */ /* 0x001064000800017f */
[----:B-1----:R-:W-:Y:S05]  /*fc90*/  @!P0 NANOSLEEP.SYNCS 0x989680 ;  /* 0x009896800000895d */ /* 0x002fea0003900000 */
[----:B------:R-:W1:Y:S02]  /*fca0*/  @!P0 SYNCS.PHASECHK.TRANS64 P0, [R3+URZ+0x38870], R0 ;  /* 0x03887000030085a7 */ /* 0x000e64000800007f */
[----:B-1----:R-:W-:Y:S05]  /*fcb0*/  @!P0 BRA `(.L_x_83) ;  /* 0xfffffffc00f08947 */ /* 0x002fea000383ffff */
[----:B------:R-:W-:Y:S05]  /*fcc0*/  BRA `(.L_x_131) ;  /* 0xffffffe000747947 */ /* 0x000fea000383ffff */
.L_x_85:
[----:B0-----:R0:W1:Y:S02]  /*fcd0*/  SYNCS.PHASECHK.TRANS64.TRYWAIT P0, [R3+URZ+0x38860], R0 ;  /* 0x03886000030075a7 */ /* 0x001064000800017f */
[----:B-1----:R-:W-:Y:S05]  /*fce0*/  @!P0 NANOSLEEP.SYNCS 0x989680 ;  /* 0x009896800000895d */ /* 0x002fea0003900000 */
[----:B------:R-:W1:Y:S02]  /*fcf0*/  @!P0 SYNCS.PHASECHK.TRANS64 P0, [R3+URZ+0x38860], R0 ;  /* 0x03886000030085a7 */ /* 0x000e64000800007f */
[----:B-1----:R-:W-:Y:S05]  /*fd00*/  @!P0 BRA `(.L_x_85) ;  /* 0xfffffffc00f08947 */ /* 0x002fea000383ffff */
[----:B------:R-:W-:Y:S05]  /*fd10*/  BRA `(.L_x_132) ;  /* 0xffffffe0007c7947 */ /* 0x000fea000383ffff */
.L_x_88:
[----:B0-----:R0:W1:Y:S02]  /*fd20*/  SYNCS.PHASECHK.TRANS64.TRYWAIT P0, [R9+URZ+0x38820], R0 ;  /* 0x03882000090075a7 */ /* 0x001064000800017f */
[----:B-1----:R-:W-:Y:S05]  /*fd30*/  @!P0 NANOSLEEP.SYNCS 0x989680 ;  /* 0x009896800000895d */ /* 0x002fea0003900000 */
[----:B------:R-:W1:Y:S02]  /*fd40*/  @!P0 SYNCS.PHASECHK.TRANS64 P0, [R9+URZ+0x38820], R0 ;  /* 0x03882000090085a7 */ /* 0x000e64000800007f */
[----:B-1----:R-:W-:Y:S05]  /*fd50*/  @!P0 BRA `(.L_x_88) ;  /* 0xfffffffc00f08947 */ /* 0x002fea000383ffff */
[----:B------:R-:W-:Y:S05]  /*fd60*/  BRA `(.L_x_133) ;  /* 0xffffffec002c7947 */ /* 0x000fea000383ffff */
.L_x_92:
[----:B0-----:R0:W1:Y:S02]  /*fd70*/  SYNCS.PHASECHK.TRANS64.TRYWAIT P1, [R5+URZ], R4 ;  /* 0x00000004050075a7 */ /* 0x001064000802017f */
[----:B-1----:R-:W-:Y:S05]  /*fd80*/  @!P1 NANOSLEEP.SYNCS 0x989680 ;  /* 0x009896800000995d */ /* 0x002fea0003900000 */
[----:B------:R-:W1:Y:S02]  /*fd90*/  @!P1 SYNCS.PHASECHK.TRANS64 P1, [R5+URZ], R4 ;  /* 0x00000004050095a7 */ /* 0x000e64000802007f */
[----:B-1----:R-:W-:Y:S05]  /*fda0*/  @!P1 BRA `(.L_x_92) ;  /* 0xfffffffc00f09947 */ /* 0x002fea000383ffff */
[----:B------:R-:W-:Y:S05]  /*fdb0*/  BRA `(.L_x_134) ;  /* 0xffffffec00887947 */ /* 0x000fea000383ffff */
.L_x_93:
[----:B-1----:R1:W2:Y:S02]  /*fdc0*/  SYNCS.PHASECHK.TRANS64.TRYWAIT P1, [R7+URZ], R0 ;  /* 0x00000000070075a7 */ /* 0x0022a4000802017f */
[----:B--2---:R-:W-:Y:S05]  /*fdd0*/  @!P1 NANOSLEEP.SYNCS 0x989680 ;  /* 0x009896800000995d */ /* 0x004fea0003900000 */
[----:B------:R-:W2:Y:S02]  /*fde0*/  @!P1 SYNCS.PHASECHK.TRANS64 P1, [R7+URZ], R0 ;  /* 0x00000000070095a7 */ /* 0x000ea4000802007f */
[----:B--2---:R-:W-:Y:S05]  /*fdf0*/  @!P1 BRA `(.L_x_93) ;  /* 0xfffffffc00f09947 */ /* 0x004fea000383ffff */
[----:B------:R-:W-:Y:S05]  /*fe00*/  BRA `(.L_x_135) ;  /* 0xffffffec007c7947 */ /* 0x000fea000383ffff */
.L_x_95:
[----:B0-----:R0:W2:Y:S02]  /*fe10*/  SYNCS.PHASECHK.TRANS64.TRYWAIT P1, [R5+URZ+0x38860], R4 ;  /* 0x03886004050075a7 */ /* 0x0010a4000802017f */
[----:B--2---:R-:W-:Y:S05]  /*fe20*/  @!P1 NANOSLEEP.SYNCS 0x989680 ;  /* 0x009896800000995d */ /* 0x004fea0003900000 */
[----:B------:R-:W2:Y:S02]  /*fe30*/  @!P1 SYNCS.PHASECHK.TRANS64 P1, [R5+URZ+0x38860], R4 ;  /* 0x03886004050095a7 */ /* 0x000ea4000802007f */
[----:B--2---:R-:W-:Y:S05]  /*fe40*/  @!P1 BRA `(.L_x_95) ;  /* 0xfffffffc00f09947 */ /* 0x004fea000383ffff */
[----:B------:R-:W-:Y:S05]  /*fe50*/  BRA `(.L_x_136) ;  /* 0xffffffec00807947 */ /* 0x000fea000383ffff */
.L_x_97:
[----:B--2---:R2:W3:Y:S02]  /*fe60*/  SYNCS.PHASECHK.TRANS64.TRYWAIT P1, [R3+URZ+0x38860], R0 ;  /* 0x03886000030075a7 */ /* 0x0044e4000802017f */
[----:B---3--:R-:W-:Y:S05]  /*fe70*/  @!P1 NANOSLEEP.SYNCS 0x989680 ;  /* 0x009896800000995d */ /* 0x008fea0003900000 */
[----:B------:R-:W3:Y:S02]  /*fe80*/  @!P1 SYNCS.PHASECHK.TRANS64 P1, [R3+URZ+0x38860], R0 ;  /* 0x03886000030095a7 */ /* 0x000ee4000802007f */
[----:B---3--:R-:W-:Y:S05]  /*fe90*/  @!P1 BRA `(.L_x_97) ;  /* 0xfffffffc00f09947 */ /* 0x008fea000383ffff */
[----:B------:R-:W-:Y:S05]  /*fea0*/  BRA `(.L_x_137) ;  /* 0xffffffec00807947 */ /* 0x000fea000383ffff */
.L_x_99:
[----:B---3--:R3:W4:Y:S02]  /*feb0*/  SYNCS.PHASECHK.TRANS64.TRYWAIT P0, [R5+URZ+0x38880], R4 ;  /* 0x03888004050075a7 */ /* 0x008724000800017f */
[----:B----4-:R-:W-:Y:S05]  /*fec0*/  @!P0 NANOSLEEP.SYNCS 0x989680 ;  /* 0x009896800000895d */ /* 0x010fea0003900000 */
[----:B------:R-:W4:Y:S02]  /*fed0*/  @!P0 SYNCS.PHASECHK.TRANS64 P0, [R5+URZ+0x38880], R4 ;  /* 0x03888004050085a7 */ /* 0x000f24000800007f */
[----:B----4-:R-:W-:Y:S05]  /*fee0*/  @!P0 BRA `(.L_x_99) ;  /* 0xfffffffc00f08947 */ /* 0x010fea000383ffff */
[----:B------:R-:W-:Y:S05]  /*fef0*/  BRA `(.L_x_100) ;  /* 0xffffffec007c7947 */ /* 0x000fea000383ffff */
.L_x_138:
[----:B------:R-:W-:-:S00]  /*ff00*/  BRA `(.L_x_138) ;  /* 0xfffffffc00fc7947 */ /* 0x000fc0000383ffff */
[----:B------:R-:W-:-:S00]  /*ff10*/  NOP ;  /* 0x0000000000007918 */ /* 0x000fc00000000000 */
        /* <DEDUP_REMOVED lines=14> */
.L_x_12953:


//--------------------- .text._ZN7cutlass13device_kernelIN5flash11enable_sm90INS1_16FlashAttnFwdSm90INS1_25CollectiveMainloopFwdSm90ILi2EN4cute5tupleIJNS5_1CILi1EEES8_S8_EEENS6_IJNS7_ILi128EEESA_NS7_ILi256EEEEEELi256ENS_12float_e4m3_tEfNS_4arch4Sm90ELb0ELb0ELb1ELb1ELb0ELb0ELb0ELb1ELb1ELb1ELb0ELb0EEENS1_21CollectiveEpilogueFwdINS6_IJSA_SB_SA_EEES9_NS_10bfloat16_tESF_Li256ELb1ELb1ELb0ELb1EEENS1_36VarlenDynamicPersistentTileSchedulerILi128ELi128ELi256ELi128ELb0ELb1ELb1ELb0ELb1ELb1EEEEEEEEEvNT_6ParamsE --------------------------
	.section	.text._ZN7cutlass13device_kernelIN5flash11enable_sm90INS1_16FlashAttnFwdSm90INS1_25CollectiveMainloopFwdSm90ILi2EN4cute5tupleIJNS5_1CILi1EEES8_S8_EEENS6_IJNS7_ILi128EEESA_NS7_ILi256EEEEEELi256ENS_12float_e4m3_tEfNS_4arch4Sm90ELb0ELb0ELb1ELb1ELb0ELb0ELb0ELb1ELb1ELb1ELb0ELb0EEENS1_21CollectiveEpilogueFwdINS6_IJSA_SB_SA_EEES9_NS_10bfloat16_tESF_Li256ELb1ELb1ELb0ELb1EEENS1_36VarlenDynamicPersistentTileSchedulerILi128ELi128ELi256ELi128ELb0ELb1ELb1ELb0ELb1ELb1EEEEEEEEEvNT_6ParamsE,"ax",@progbits
	.align	128
.text._ZN7cutlass13device_kernelIN5flash11enable_sm90INS1_16FlashAttnFwdSm90INS1_25CollectiveMainloopFwdSm90ILi2EN4cute5tupleIJNS5_1CILi1EEES8_S8_EEENS6_IJNS7_ILi128EEESA_NS7_ILi256EEEEEELi256ENS_12float_e4m3_tEfNS_4arch4Sm90ELb0ELb0ELb1ELb1ELb0ELb0ELb0ELb1ELb1ELb1ELb0ELb0EEENS1_21CollectiveEpilogueFwdINS6_IJSA_SB_SA_EEES9_NS_10bfloat16_tESF_Li256ELb1ELb1ELb0ELb1EEENS1_36VarlenDynamicPersistentTileSchedulerILi128ELi128ELi256ELi128ELb0ELb1ELb1ELb0ELb1ELb1EEEEEEEEEvNT_6ParamsE:
        .type           _ZN7cutlass13device_kernelIN5flash11enable_sm90INS1_16FlashAttnFwdSm90INS1_25CollectiveMainloopFwdSm90ILi2EN4cute5tupleIJNS5_1CILi1EEES8_S8_EEENS6_IJNS7_ILi128EEESA_NS7_ILi256EEEEEELi256ENS_12float_e4m3_tEfNS_4arch4Sm90ELb0ELb0ELb1ELb1ELb0ELb0ELb0ELb1ELb1ELb1ELb0ELb0EEENS1_21CollectiveEpilogueFwdINS6_IJSA_SB_SA_EEES9_NS_10bfloat16_tESF_Li256ELb1ELb1ELb0ELb1EEENS1_36VarlenDynamicPersistentTileSchedulerILi128ELi128ELi256ELi128ELb0ELb1ELb1ELb0ELb1ELb1EEEEEEEEEvNT_6ParamsE,@function
        .size           _ZN7cutlass13device_kernelIN5flash11enable_sm90INS1_16FlashAttnFwdSm90INS1_25CollectiveMainloopFwdSm90ILi2EN4cute5tupleIJNS5_1CILi1EEES8_S8_EEENS6_IJNS7_ILi128EEESA_NS7_ILi256EEEEEELi256ENS_12float_e4m3_tEfNS_4arch4Sm90ELb0ELb0ELb1ELb1ELb0ELb0ELb0ELb1ELb1ELb1ELb0ELb0EEENS1_21CollectiveEpilogueFwdINS6_IJSA_SB_SA_EEES9_NS_10bfloat16_tESF_Li256ELb1ELb1ELb0ELb1EEENS1_36VarlenDynamicPersistentTileSchedulerILi128ELi128ELi256ELi128ELb0ELb1ELb1ELb0ELb1ELb1EEEEEEEEEvNT_6ParamsE,(.L_x_12954 - _ZN7cutlass13device_kernelIN5flash11enable_sm90INS1_16FlashAttnFwdSm90INS1_25CollectiveMainloopFwdSm90ILi2EN4cute5tupleIJNS5_1CILi1EEES8_S8_EEENS6_IJNS7_ILi128EEESA_NS7_ILi256EEEEEELi256ENS_12float_e4m3_tEfNS_4arch4Sm90ELb0ELb0ELb1ELb1ELb0ELb0ELb0ELb1ELb1ELb1ELb0ELb0EEENS1_21CollectiveEpilogueFwdINS6_IJSA_SB_SA_EEES9_NS_10bfloat16_tESF_Li256ELb1ELb1ELb0ELb1EEENS1_36VarlenDynamicPersistentTileSchedulerILi128ELi128ELi256ELi128ELb0ELb1ELb1ELb0ELb1ELb1EEEEEEEEEvNT_6ParamsE)
        .other          _ZN7cutlass13device_kernelIN5flash11enable_sm90INS1_16FlashAttnFwdSm90INS1_25CollectiveMainloopFwdSm90ILi2EN4cute5tupleIJNS5_1CILi1EEES8_S8_EEENS6_IJNS7_ILi128EEESA_NS7_ILi256EEEEEELi256ENS_12float_e4m3_tEfNS_4arch4Sm90ELb0ELb0ELb1ELb1ELb0ELb0ELb0ELb1ELb1ELb1ELb0ELb0EEENS1_21CollectiveEpilogueFwdINS6_IJSA_SB_SA_EEES9_NS_10bfloat16_tESF_Li256ELb1ELb1ELb0ELb1EEENS1_36VarlenDynamicPersistentTileSchedulerILi128ELi128ELi256ELi128ELb0ELb1ELb1ELb0ELb1ELb1EEEEEEEEEvNT_6ParamsE,@"STO_CUDA_ENTRY STV_DEFAULT"
_ZN7cutlass13device_kernelIN5flash11enable_sm90INS1_16FlashAttnFwdSm90INS1_25CollectiveMainloopFwdSm90ILi2EN4cute5tupleIJNS5_1CILi1EEES8_S8_EEENS6_IJNS7_ILi128EEESA_NS7_ILi256EEEEEELi256ENS_12float_e4m3_tEfNS_4arch4Sm90ELb0ELb0ELb1ELb1ELb0ELb0ELb0ELb1ELb1ELb1ELb0ELb0EEENS1_21CollectiveEpilogueFwdINS6_IJSA_SB_SA_EEES9_NS_10bfloat16_tESF_Li256ELb1ELb1ELb0ELb1EEENS1_36VarlenDynamicPersistentTileSchedulerILi128ELi128ELi256ELi128ELb0ELb1ELb1ELb0ELb1ELb1EEEEEEEEEvNT_6ParamsE:
        /* <DEDUP_REMOVED lines=18> */
.L_x_140:
[----:B------:R-:W-:Y:S05]  /*0120*/  BSYNC B0 ;  /* 0x0000000000007941 */ /* 0x000fea0003800000 */
.L_x_139:
        /* <DEDUP_REMOVED lines=41> */
.L_x_141:
        /* <DEDUP_REMOVED lines=22> */
.L_x_142:
        /* <DEDUP_REMOVED lines=18> */
.L_x_143:
        /* <DEDUP_REMOVED lines=22> */
.L_x_144:
        /* <DEDUP_REMOVED lines=22> */
.L_x_145:
[----:B------:R-:W-:Y:S01]  /*0900*/  PLOP3.LUT P0, PT, PT, PT, UP0, 0x80, 0x0 ;  /* 0x000000000000781c */ /* 0x000fe20003f0f008 */
[----:B------:R-:W-:Y:S01]  /*0910*/  UMOV UR38, 0x1 ;  /* 0x0000000100267882 */ /* 0x000fe20000000000 */
[----:B------:R-:W-:Y:S01]  /*0920*/  NOP ;  /* 0x0000000000007918 */ /* 0x000fe20000000000 */
[----:B------:R-:W-:Y:S01]  /*0930*/  USEL UR38, UR38, 0x2, !UP0 ;  /* 0x0000000226267887 */ /* 0x000fe2000c000000 */
[----:B------:R-:W-:Y:S01]  /*0940*/  ULDC.64 UR46, c[0x0][0x208] ;  /* 0x00008200002e7ab9 */ /* 0x000fe20000000a00 */
[----:B012-4-:R-:W-:Y:S08]  /*0950*/  BAR.SYNC.DEFER_BLOCKING 0x0 ;  /* 0x0000000000007b1d */ /* 0x017ff00000010000 */
[----:B------:R-:W-:Y:S05]  /*0960*/  @!P0 BRA `(.L_x_146) ;  /* 0x000000b800d88947 */ /* 0x000fea0003800000 */
.L_x_147:
[----:B------:R-:W-:-:S08]  /*0970*/  NOP ;  /* 0x0000000000007918 */ /* 0x000fd00000000000 */
[----:B------:R-:W0:Y:S02]  /*0980*/  USETMAXREG.TRY_ALLOC.CTAPOOL UP0, 0xf0 ;  /* 0x000000f0000079c8 */ /* 0x000e240008000600 */
[----:B0-----:R-:W-:-:S13]  /*0990*/  PLOP3.LUT P0, PT, PT, PT, UP0, 0x80, 0x0 ;  /* 0x000000000000781c */ /* 0x001fda0003f0f008 */
[----:B------:R-:W-:Y:S05]  /*09a0*/  @!P0 BRA `(.L_x_147) ;  /* 0xfffffffc00f08947 */ /* 0x000fea000383ffff */
[----:B------:R-:W0:Y:S01]  /*09b0*/  S2R R2, SR_TID.X ;  /* 0x0000000000027919 */ /* 0x000e220000002100 */
[----:B------:R-:W1:Y:S01]  /*09c0*/  S2UR UR5, SR_CgaCtaId ;  /* 0x00000000000579c3 */ /* 0x000e620000008800 */
[----:B------:R-:W-:-:S07]  /*09d0*/  UMOV UR4, 0x400 ;  /* 0x0000040000047882 */ /* 0x000fce0000000000 */
[----:B------:R-:W-:Y:S06]  /*09e0*/  BAR.ARV 0x8, 0x180 ;  /* 0x0206000000007b1d */ /* 0x000fec0000002000 */
[----:B-1----:R-:W-:Y:S01]  /*09f0*/  ULEA UR4, UR5, UR4, 0x18 ;  /* 0x0000000405047291 */ /* 0x002fe2000f8ec03f */
[----:B0-----:R-:W-:-:S04]  /*0a00*/  LOP3.LUT R0, R2, 0xffffff80, RZ, 0xc0, !PT ;  /* 0xffffff8002007812 */ /* 0x001fc800078ec0ff */
[----:B------:R-:W-:-:S13]  /*0a10*/  ISETP.NE.AND P0, PT, R0, 0x80, PT ;  /* 0x000000800000780c */ /* 0x000fda0003f05270 */
[----:B------:R-:W-:Y:S08]  /*0a20*/  @!P0 BAR.ARV 0x9, 0x100 ;  /* 0x0244000000008b1d */ /* 0x000ff00000002000 */
[----:B------:R-:W-:Y:S06]  /*0a30*/  BAR.SYNC.DEFER_BLOCKING 0x5, 0x180 ;  /* 0x0146000000007b1d */ /* 0x000fec0000010000 */
[----:B------:R-:W0:Y:S01]  /*0a40*/  LDS.128 R48, [UR4+0x388d0] ;  /* 0x0388d004ff307984 */ /* 0x000e220008000c00 */
[----:B------:R-:W-:Y:S01]  /*0a50*/  ULDC UR4, c[0x0][0xc3c] ;  /* 0x00030f0000047ab9 */ /* 0x000fe20000000800 */
[----:B------:R-:W-:Y:S06]  /*0a60*/  BAR.ARV 0x4, 0x180 ;  /* 0x0106000000007b1d */ /* 0x000fec0000002000 */
[----:B0-----:R-:W-:-:S13]  /*0a70*/  ISETP.GE.AND P0, PT, R51, UR4, PT ;  /* 0x0000000433007c0c */ /* 0x001fda000bf06270 */
[----:B------:R-:W-:Y:S05]  /*0a80*/  @P0 EXIT ;  /* 0x000000000000094d */ /* 0x000fea0003800000 */
[----:B------:R-:W-:Y:S01]  /*0a90*/  VIADD R11, R2, 0xffffff80 ;  /* 0xffffff80020b7836 */ /* 0x000fe20000000000 */
[----:B------:R-:W-:Y:S01]  /*0aa0*/  R2UR UR5, R49 ;  /* 0x00000000310572ca */ /* 0x000fe200000e0000 */
[----:B------:R-:W-:Y:S01]  /*0ab0*/  ULOP3.LUT UR44, UR38, 0x1, URZ, 0xfc, !UPT ;  /* 0x00000001262c7892 */ /* 0x000fe2000f8efc3f */
[----:B------:R-:W-:Y:S01]  /*0ac0*/  R2UR UR45, R50 ;  /* 0x00000000322d72ca */ /* 0x000fe200000e0000 */
[----:B------:R-:W-:Y:S01]  /*0ad0*/  UMOV UR43, URZ ;  /* 0x0000003f002b7c82 */ /* 0x000fe20008000000 */
[----:B------:R-:W-:Y:S01]  /*0ae0*/  SHF.R.S32.HI R0, RZ, 0x1f, R11 ;  /* 0x0000001fff007819 */ /* 0x000fe2000001140b */
[----:B------:R-:W-:Y:S01]  /*0af0*/  UMOV UR42, URZ ;  /* 0x0000003f002a7c82 */ /* 0x000fe20008000000 */
[----:B------:R-:W-:Y:S02]  /*0b00*/  UMOV UR51, URZ ;  /* 0x0000003f00337c82 */ /* 0x000fe40008000000 */
[CC--:B------:R-:W-:Y:S02]  /*0b10*/  LEA.HI R2, R0.reuse, R11.reuse, RZ, 0x7 ;  /* 0x0000000b00027211 */ /* 0x0c0fe400078f38ff */
[----:B------:R-:W-:-:S02]  /*0b20*/  LEA.HI R4, R0, R11, RZ, 0x5 ;  /* 0x0000000b00047211 */ /* 0x000fc400078f28ff */
[----:B------:R-:W-:Y:S02]  /*0b30*/  LOP3.LUT R232, R2, 0xffffff80, RZ, 0xc0, !PT ;  /* 0xffffff8002e87812 */ /* 0x000fe400078ec0ff */
[----:B------:R-:W-:Y:S01]  /*0b40*/  LEA.HI R3, R0, R11, RZ, 0x4 ;  /* 0x0000000b00037211 */ /* 0x000fe200078f20ff */
[----:B------:R-:W-:Y:S01]  /*0b50*/  IMAD.SHL.U32 R5, R4, 0x20, RZ ;  /* 0x0000002004057824 */ /* 0x000fe200078e00ff */
[----:B------:R-:W-:Y:S01]  /*0b60*/  SHF.R.S32.HI R233, RZ, 0x7, R2 ;  /* 0x00000007ffe97819 */ /* 0x000fe20000011402 */
[----:B------:R-:W-:Y:S01]  /*0b70*/  IMAD.IADD R232, R11, 0x1, -R232 ;  /* 0x000000010be87824 */ /* 0x000fe200078e0ae8 */
[----:B------:R-:W-:Y:S02]  /*0b80*/  LOP3.LUT R4, R3, 0x3fffff0, RZ, 0xc0, !PT ;  /* 0x03fffff003047812 */ /* 0x000fe400078ec0ff */
[----:B------:R-:W-:Y:S02]  /*0b90*/  LOP3.LUT R5, R5, 0xfffffc00, RZ, 0xc0, !PT ;  /* 0xfffffc0005057812 */ /* 0x000fe400078ec0ff */
[----:B------:R-:W-:Y:S01]  /*0ba0*/  SHF.R.S32.HI R7, RZ, 0x1f, R232 ;  /* 0x0000001fff077819 */ /* 0x000fe200000114e8 */
[----:B------:R-:W-:Y:S01]  /*0bb0*/  IMAD.IADD R4, R11, 0x1, -R4 ;  /* 0x000000010b047824 */ /* 0x000fe200078e0a04 */
[----:B------:R-:W-:-:S02]  /*0bc0*/  SHF.R.S32.HI R6, RZ, 0x4, R3 ;  /* 0x00000004ff067819 */ /* 0x000fc40000011403 */
[----:B------:R-:W-:Y:S01]  /*0bd0*/  LEA.HI R8, R7, R232, RZ, 0x2 ;  /* 0x000000e807087211 */ /* 0x000fe200078f10ff */
[----:B------:R-:W-:Y:S01]  /*0be0*/  IMAD R4, R4, 0x40, R5 ;  /* 0x0000004004047824 */ /* 0x000fe200078e0205 */
[----:B------:R-:W-:Y:S02]  /*0bf0*/  LEA.HI R3, R3, R6, RZ, 0x1 ;  /* 0x0000000603037211 */ /* 0x000fe400078f08ff */
[----:B------:R-:W-:Y:S02]  /*0c00*/  LEA.HI R5, R0, R11, RZ, 0x2 ;  /* 0x0000000b00057211 */ /* 0x000fe400078f10ff */
[--C-:B------:R-:W-:Y:S02]  /*0c10*/  SHF.R.S32.HI R9, RZ, 0x2, R8.reuse ;  /* 0x00000002ff097819 */ /* 0x100fe40000011408 */
[----:B------:R-:W-:Y:S02]  /*0c20*/  SHF.R.S32.HI R10, RZ, 0x1f, R8 ;  /* 0x0000001fff0a7819 */ /* 0x000fe40000011408 */
[----:B------:R-:W-:-:S02]  /*0c30*/  LOP3.LUT R3, R3, 0x1ffffffe, RZ, 0xc0, !PT ;  /* 0x1ffffffe03037812 */ /* 0x000fc400078ec0ff */
[----:B------:R-:W-:Y:S02]  /*0c40*/  LOP3.LUT R5, R5, 0xfffffffc, RZ, 0xc0, !PT ;  /* 0xfffffffc05057812 */ /* 0x000fe400078ec0ff */
[----:B------:R-:W-:Y:S01]  /*0c50*/  LEA.HI R0, R0, R11, RZ, 0x3 ;  /* 0x0000000b00007211 */ /* 0x000fe200078f18ff */
[----:B------:R-:W-:Y:S01]  /*0c60*/  IMAD.IADD R3, R6, 0x1, -R3 ;  /* 0x0000000106037824 */ /* 0x000fe200078e0a03 */
[----:B------:R-:W-:Y:S01]  /*0c70*/  LEA.HI R10, R10, R9, RZ, 0x3 ;  /* 0x000000090a0a7211 */ /* 0x000fe200078f18ff */
[----:B------:R-:W-:Y:S01]  /*0c80*/  IMAD.IADD R5, R11, 0x1, -R5 ;  /* 0x000000010b057824 */ /* 0x000fe200078e0a05 */
[----:B------:R-:W-:Y:S01]  /*0c90*/  LOP3.LUT R22, R0, 0xfffffff8, RZ, 0xc0, !PT ;  /* 0xfffffff800167812 */ /* 0x000fe200078ec0ff */
[----:B------:R-:W-:Y:S01]  /*0ca0*/  IMAD R237, R3, 0x8, R4 ;  /* 0x0000000803ed7824 */ /* 0x000fe200078e0204 */
[----:B------:R-:W-:Y:S01]  /*0cb0*/  LOP3.LUT R10, R10, 0xfffffff8, RZ, 0xc0, !PT ;  /* 0xfffffff80a0a7812 */ /* 0x000fe200078ec0ff */
[----:B------:R-:W-:Y:S01]  /*0cc0*/  IMAD.MOV.U32 R6, RZ, RZ, 0x80 ;  /* 0x00000080ff067424 */ /* 0x000fe200078e00ff */
[----:B------:R-:W-:Y:S01]  /*0cd0*/  LEA.HI R7, R7, R232, RZ, 0x5 ;  /* 0x000000e807077211 */ /* 0x000fe200078f28ff */
[----:B------:R-:W-:Y:S01]  /*0ce0*/  IMAD.IADD R22, R11, 0x1, -R22 ;  /* 0x000000010b167824 */ /* 0x000fe200078e0a16 */
[----:B------:R-:W-:Y:S01]  /*0cf0*/  LEA.HI R2, R2, R233, RZ, 0x1 ;  /* 0x000000e902027211 */ /* 0x000fe200078f08ff */
[----:B------:R-:W-:Y:S01]  /*0d00*/  IMAD.IADD R10, R9, 0x1, -R10 ;  /* 0x00000001090a7824 */ /* 0x000fe200078e0a0a */
[----:B------:R-:W-:Y:S01]  /*0d10*/  LEA.HI R3, R5, R5, RZ, 0x1 ;  /* 0x0000000505037211 */ /* 0x000fe200078f08ff */
[----:B------:R-:W-:Y:S01]  /*0d20*/  IMAD.SHL.U32 R16, R22, 0x8, RZ ;  /* 0x0000000816107824 */ /* 0x000fe200078e00ff */
[----:B------:R-:W-:-:S02]  /*0d30*/  SHF.R.S32.HI R7, RZ, 0x5, R7 ;  /* 0x00000005ff077819 */ /* 0x000fc40000011407 */
[----:B------:R-:W-:Y:S01]  /*0d40*/  LOP3.LUT R2, R2, 0x3fffffe, RZ, 0xc0, !PT ;  /* 0x03fffffe02027812 */ /* 0x000fe200078ec0ff */
[----:B------:R-:W-:Y:S01]  /*0d50*/  VIADD R18, R16, 0x40 ;  /* 0x0000004010127836 */ /* 0x000fe20000000000 */
[----:B------:R-:W-:Y:S01]  /*0d60*/  LOP3.LUT R9, R8, 0x7ffffffc, RZ, 0xc0, !PT ;  /* 0x7ffffffc08097812 */ /* 0x000fe200078ec0ff */
[----:B------:R-:W-:Y:S01]  /*0d70*/  IMAD R7, R7, 0x10, R10 ;  /* 0x0000001007077824 */ /* 0x000fe200078e020a */
[----:B------:R-:W-:Y:S01]  /*0d80*/  LOP3.LUT R4, R3, 0x1ffffffe, RZ, 0xc0, !PT ;  /* 0x1ffffffe03047812 */ /* 0x000fe200078ec0ff */
[----:B------:R-:W-:Y:S01]  /*0d90*/  IMAD.IADD R2, R233, 0x1, -R2 ;  /* 0x00000001e9027824 */ /* 0x000fe200078e0a02 */
[----:B------:R-:W-:Y:S01]  /*0da0*/  SHF.R.S32.HI R23, RZ, 0x3, R0 ;  /* 0x00000003ff177819 */ /* 0x000fe20000011400 */
[C---:B------:R-:W-:Y:S01]  /*0db0*/  VIADD R17, R16.reuse, 0x80 ;  /* 0x0000008010117836 */ /* 0x040fe20000000000 */
[----:B------:R-:W-:Y:S01]  /*0dc0*/  SHF.R.S32.HI R0, RZ, 0x1f, R16 ;  /* 0x0000001fff007819 */ /* 0x000fe20000011410 */
[----:B------:R-:W-:Y:S01]  /*0dd0*/  VIADD R19, R16, 0xc0 ;  /* 0x000000c010137836 */ /* 0x000fe20000000000 */
[----:B------:R-:W-:Y:S01]  /*0de0*/  SHF.R.S32.HI R3, RZ, 0x1f, R18 ;  /* 0x0000001fff037819 */ /* 0x000fe20000011412 */
[----:B------:R-:W-:-:S02]  /*0df0*/  IMAD.IADD R9, R232, 0x1, -R9 ;  /* 0x00000001e8097824 */ /* 0x000fc400078e0a09 */
[----:B------:R-:W-:Y:S01]  /*0e00*/  IMAD.IADD R5, R5, 0x1, -R4 ;  /* 0x0000000105057824 */ /* 0x000fe200078e0a04 */
[----:B------:R-:W-:Y:S01]  /*0e10*/  SHF.R.S32.HI R0, RZ, 0x1f, R19 ;  /* 0x0000001fff007819 */ /* 0x000fe20000011413 */
[----:B------:R-:W-:Y:S01]  /*0e20*/  IMAD R234, R2, 0x40, R7 ;  /* 0x0000004002ea7824 */ /* 0x000fe200078e0207 */
[----:B------:R-:W-:Y:S01]  /*0e30*/  SHF.R.S32.HI R2, RZ, 0x1f, R17 ;  /* 0x0000001fff027819 */ /* 0x000fe20000011411 */
[----:B------:R-:W-:Y:S02]  /*0e40*/  IMAD R235, R9, -0x2, R6 ;  /* 0xfffffffe09eb7824 */ /* 0x000fe400078e0206 */
[----:B------:R-:W-:-:S07]  /*0e50*/  IMAD R236, R5, 0x8, R234 ;  /* 0x0000000805ec7824 */ /* 0x000fce00078e02ea */
.L_x_191:
[----:B012---:R-:W0:Y:S01]  /*0e60*/  LDC.64 R2, c[0x0][0xc88] ;  /* 0x00032200ff027b82 */ /* 0x007e220000000a00 */
[----:B------:R-:W-:Y:S01]  /*0e70*/  ULDC.64 UR6, c[0x0][0xa28] ;  /* 0x00028a0000067ab9 */ /* 0x000fe20000000a00 */
[----:B------:R-:W-:Y:S01]  /*0e80*/  ULDC.64 UR8, c[0x0][0xa20] ;  /* 0x0002880000087ab9 */ /* 0x000fe20000000a00 */
[----:B------:R-:W-:Y:S01]  /*0e90*/  ULDC UR4, c[0x0][0x424] ;  /* 0x0001090000047ab9 */ /* 0x000fe20000000800 */
[----:B0-----:R-:W-:-:S06]  /*0ea0*/  IMAD.WIDE R2, R51, 0x4, R2 ;  /* 0x0000000433027825 */ /* 0x001fcc00078e0202 */
[----:B------:R-:W2:Y:S01]  /*0eb0*/  LDG.E R2, desc[UR46][R2.64] ;  /* 0x0000002e02027981 */ /* 0x000ea2000c1e1900 */
[----:B------:R-:W-:Y:S02]  /*0ec0*/  UISETP.NE.U32.AND UP0, UPT, UR6, URZ, UPT ;  /* 0x0000003f0600728c */ /* 0x000fe4000bf05070 */
[----:B------:R-:W-:Y:S02]  /*0ed0*/  UISETP.NE.U32.AND UP1, UPT, UR8, URZ, UPT ;  /* 0x0000003f0800728c */ /* 0x000fe4000bf25070 */
[----:B------:R-:W-:Y:S02]  /*0ee0*/  UISETP.NE.AND.EX UP0, UPT, UR7, URZ, UPT, UP0 ;  /* 0x0000003f0700728c */ /* 0x000fe4000bf05300 */
[----:B------:R-:W-:-:S04]  /*0ef0*/  UISETP.NE.AND.EX UP1, UPT, UR9, URZ, UPT, UP1 ;  /* 0x0000003f0900728c */ /* 0x000fc8000bf25310 */
[----:B------:R-:W-:Y:S02]  /*0f00*/  PLOP3.LUT P0, PT, PT, PT, UP0, 0x80, 0x0 ;  /* 0x000000000000781c */ /* 0x000fe40003f0f008 */
[----:B------:R-:W-:Y:S02]  /*0f10*/  PLOP3.LUT P1, PT, PT, PT, UP1, 0x80, 0x0 ;  /* 0x000000000000781c */ /* 0x000fe40003f2f018 */
[----:B--2---:R-:W-:-:S13]  /*0f20*/  R2UR UR36, R2 ;  /* 0x00000000022472ca */ /* 0x004fda00000e0000 */
[----:B------:R-:W-:Y:S02]  /*0f30*/  USHF.R.S32.HI UR37, URZ, 0x1f, UR36 ;  /* 0x0000001f3f257899 */ /* 0x000fe40008011424 */
[----:B------:R-:W-:Y:S02]  /*0f40*/  @UP0 ULEA UR6, UP2, UR36, UR6, 0x2 ;  /* 0x0000000624060291 */ /* 0x000fe4000f84103f */
[----:B------:R-:W-:Y:S02]  /*0f50*/  @UP1 ULEA UR8, UP3, UR36, UR8, 0x2 ;  /* 0x0000000824081291 */ /* 0x000fe4000f86103f */
[----:B------:R-:W-:Y:S02]  /*0f60*/  @UP0 ULEA.HI.X UR7, UR36, UR7, UR37, 0x2, UP2 ;  /* 0x0000000724070291 */ /* 0x000fe400090f1425 */
[----:B------:R-:W-:Y:S01]  /*0f70*/  @UP1 ULEA.HI.X UR9, UR36, UR9, UR37, 0x2, UP3 ;  /* 0x0000000924091291 */ /* 0x000fe200098f1425 */
[----:B------:R-:W-:Y:S02]  /*0f80*/  IMAD.U32 R2, RZ, RZ, UR6 ;  /* 0x00000006ff027e24 */ /* 0x000fe4000f8e00ff */
[----:B------:R-:W-:-:S02]  /*0f90*/  IMAD.U32 R4, RZ, RZ, UR8 ;  /* 0x00000008ff047e24 */ /* 0x000fc4000f8e00ff */
[----:B------:R-:W-:Y:S01]  /*0fa0*/  IMAD.U32 R3, RZ, RZ, UR7 ;  /* 0x00000007ff037e24 */ /* 0x000fe2000f8e00ff */
[----:B------:R-:W-:Y:S01]  /*0fb0*/  ULDC.64 UR6, c[0x0][0x418] ;  /* 0x0001060000067ab9 */ /* 0x000fe20000000a00 */
[----:B------:R-:W-:-:S03]  /*0fc0*/  IMAD.U32 R5, RZ, RZ, UR9 ;  /* 0x00000009ff057e24 */ /* 0x000fc6000f8e00ff */
[----:B------:R-:W2:Y:S04]  /*0fd0*/  @P0 LDG.E R2, desc[UR46][R2.64] ;  /* 0x0000002e02020981 */ /* 0x000ea8000c1e1900 */
[----:B---3--:R-:W3:Y:S01]  /*0fe0*/  @P1 LDG.E R4, desc[UR46][R4.64] ;  /* 0x0000002e04041981 */ /* 0x008ee2000c1e1900 */
[----:B------:R-:W-:Y:S01]  /*0ff0*/  UISETP.NE.U32.AND UP0, UPT, UR6, URZ, UPT ;  /* 0x0000003f0600728c */ /* 0x000fe2000bf05070 */
[----:B------:R-:W-:Y:S01]  /*1000*/  IMAD.MOV.U32 R0, RZ, RZ, RZ ;  /* 0x000000ffff007224 */ /* 0x000fe200078e00ff */
[----:B------:R-:W-:Y:S01]  /*1010*/  UMOV UR49, URZ ;  /* 0x0000003f00317c82 */ /* 0x000fe20008000000 */
[----:B------:R-:W-:Y:S01]  /*1020*/  ULDC UR6, c[0x0][0x2f0] ;  /* 0x0000bc0000067ab9 */ /* 0x000fe20000000800 */
[----:B------:R-:W-:Y:S01]  /*1030*/  UISETP.NE.AND.EX UP0, UPT, UR7, URZ, UPT, UP0 ;  /* 0x0000003f0700728c */ /* 0x000fe2000bf05300 */
[----:B------:R-:W-:Y:S01]  /*1040*/  CS2R R20, SRZ ;  /* 0x0000000000147805 */ /* 0x000fe2000001ff00 */
[----:B------:R-:W-:Y:S01]  /*1050*/  UMOV UR39, UR5 ;  /* 0x0000000500277c82 */ /* 0x000fe20008000000 */
[----:B------:R-:W-:Y:S01]  /*1060*/  CS2R R30, SRZ ;  /* 0x00000000001e7805 */ /* 0x000fe2000001ff00 */
[----:B------:R-:W-:Y:S01]  /*1070*/  USEL UR4, UR4, 0x1, UP0 ;  /* 0x0000000104047887 */ /* 0x000fe20008000000 */
[----:B------:R-:W-:-:S02]  /*1080*/  CS2R R128, SRZ ;  /* 0x0000000000807805 */ /* 0x000fc4000001ff00 */
[----:B------:R-:W-:Y:S02]  /*1090*/  CS2R R124, SRZ ;  /* 0x00000000007c7805 */ /* 0x000fe4000001ff00 */
[----:B------:R-:W-:Y:S01]  /*10a0*/  CS2R R34, SRZ ;  /* 0x0000000000227805 */ /* 0x000fe2000001ff00 */
[----:B------:R-:W-:Y:S01]  /*10b0*/  UIMAD UR4, UR4, UR6, URZ ;  /* 0x00000006040472a4 */ /* 0x000fe2000f8e023f */
        /* <DEDUP_REMOVED lines=48> */
[----:B------:R-:W-:Y:S01]  /*13c0*/  CS2R R14, SRZ ;  /* 0x00000000000e7805 */ /* 0x000fe2000001ff00 */
[----:B------:R-:W-:Y:S01]  /*13d0*/  IMAD.MOV.U32 R12, RZ, RZ, RZ ;  /* 0x000000ffff0c7224 */ /* 0x000fe200078e00ff */
[----:B------:R-:W-:Y:S01]  /*13e0*/  CS2R R164, SRZ ;  /* 0x0000000000a47805 */ /* 0x000fe2000001ff00 */
[----:B------:R-:W-:Y:S01]  /*13f0*/  IMAD.MOV.U32 R11, RZ, RZ, RZ ;  /* 0x000000ffff0b7224 */ /* 0x000fe200078e00ff */
[----:B------:R-:W-:Y:S01]  /*1400*/  CS2R R166, SRZ ;  /* 0x0000000000a67805 */ /* 0x000fe2000001ff00 */
[----:B------:R-:W-:Y:S01]  /*1410*/  IMAD.MOV.U32 R6, RZ, RZ, RZ ;  /* 0x000000ffff067224 */ /* 0x000fe200078e00ff */
[----:B--2---:R-:W-:Y:S01]  /*1420*/  @P0 R2UR UR49, R2 ;  /* 0x00000000023102ca */ /* 0x004fe200000e0000 */
[----:B------:R-:W-:Y:S01]  /*1430*/  IMAD.MOV.U32 R2, RZ, RZ, RZ ;  /* 0x000000ffff027224 */ /* 0x000fe200078e00ff */
[----:B------:R-:W-:-:S02]  /*1440*/  PLOP3.LUT P0, PT, PT, PT, PT, 0x80, 0x0 ;  /* 0x000000000000781c */ /* 0x000fc40003f0f070 */
[----:B---3--:R-:W-:Y:S01]  /*1450*/  @P1 R2UR UR4, R4 ;  /* 0x00000000040412ca */ /* 0x008fe200000e0000 */
[----:B----4-:R-:W-:-:S14]  /*1460*/  @P1 BRA `(.L_x_148) ;  /* 0x0000000000341947 */ /* 0x010fdc0003800000 */
[----:B------:R-:W-:Y:S02]  /*1470*/  ULDC.64 UR6, c[0x0][0xa08] ;  /* 0x0002820000067ab9 */ /* 0x000fe40000000a00 */
[----:B------:R-:W-:-:S04]  /*1480*/  ISETP.NE.U32.AND P1, PT, RZ, UR6, PT ;  /* 0x00000006ff007c0c */ /* 0x000fc8000bf25070 */
[----:B------:R-:W-:-:S13]  /*1490*/  ISETP.NE.AND.EX P1, PT, RZ, UR7, PT, P1 ;  /* 0x00000007ff007c0c */ /* 0x000fda000bf25310 */
[----:B------:R-:W-:Y:S05]  /*14a0*/  @!P1 BRA `(.L_x_148) ;  /* 0x0000000000249947 */ /* 0x000fea0003800000 */
[----:B------:R-:W-:Y:S02]  /*14b0*/  ULDC.64 UR4, c[0x0][0xa08] ;  /* 0x0002820000047ab9 */ /* 0x000fe40000000a00 */
[----:B------:R-:W-:-:S06]  /*14c0*/  UIMAD.WIDE UR4, UR36, 0x4, UR4 ;  /* 0x00000004240478a5 */ /* 0x000fcc000f8e0204 */
[----:B------:R-:W-:Y:S02]  /*14d0*/  IMAD.U32 R4, RZ, RZ, UR4 ;  /* 0x00000004ff047e24 */ /* 0x000fe4000f8e00ff */
[----:B------:R-:W-:-:S05]  /*14e0*/  IMAD.U32 R5, RZ, RZ, UR5 ;  /* 0x00000005ff057e24 */ /* 0x000fca000f8e00ff */
[----:B------:R-:W2:Y:S04]  /*14f0*/  LDG.E R7, desc[UR46][R4.64] ;  /* 0x0000002e04077981 */ /* 0x000ea8000c1e1900 */
[----:B------:R-:W3:Y:S01]  /*1500*/  LDG.E R3, desc[UR46][R4.64+0x4] ;  /* 0x0000042e04037981 */ /* 0x000ee2000c1e1900 */
[----:B--2---:R-:W-:Y:S02]  /*1510*/  R2UR UR4, R7 ;  /* 0x00000000070472ca */ /* 0x004fe400000e0000 */
[----:B---3--:R-:W-:-:S13]  /*1520*/  R2UR UR5, R3 ;  /* 0x00000000030572ca */ /* 0x008fda00000e0000 */
[----:B------:R-:W-:-:S12]  /*1530*/  UIADD3 UR4, -UR4, UR5, URZ ;  /* 0x0000000504047290 */ /* 0x000fd8000fffe13f */
.L_x_148:
[----:B------:R-:W-:Y:S01]  /*1540*/  UIADD3 UR49, -UR49, UR4, URZ ;  /* 0x0000000431317290 */ /* 0x000fe2000fffe13f */
[----:B------:R-:W-:Y:S01]  /*1550*/  IMAD.MOV.U32 R7, RZ, RZ, RZ ;  /* 0x000000ffff077224 */ /* 0x000fe200078e00ff */
[----:B------:R-:W-:Y:S01]  /*1560*/  UMOV UR40, UR45 ;  /* 0x0000002d00287c82 */ /* 0x000fe20008000000 */
[----:B------:R-:W-:Y:S01]  /*1570*/  CS2R R168, SRZ ;  /* 0x0000000000a87805 */ /* 0x000fe2000001ff00 */
[----:B------:R-:W-:Y:S01]  /*1580*/  UISETP.GE.AND UP0, UPT, UR49, 0x1, UPT ;  /* 0x000000013100788c */ /* 0x000fe2000bf06270 */
[----:B------:R-:W-:Y:S01]  /*1590*/  IMAD.MOV.U32 R13, RZ, RZ, RZ ;  /* 0x000000ffff0d7224 */ /* 0x000fe200078e00ff */
[----:B------:R-:W-:Y:S01]  /*15a0*/  UIADD3 UR4, UR49, 0x7f, URZ ;  /* 0x0000007f31047890 */ /* 0x000fe2000fffe03f */
[----:B------:R-:W-:Y:S02]  /*15b0*/  CS2R R8, SRZ ;  /* 0x0000000000087805 */ /* 0x000fe4000001ff00 */
[----:B------:R-:W-:Y:S02]  /*15c0*/  CS2R R170, SRZ ;  /* 0x0000000000aa7805 */ /* 0x000fe4000001ff00 */
[----:B------:R-:W-:-:S02]  /*15d0*/  CS2R R4, SRZ ;  /* 0x0000000000047805 */ /* 0x000fc4000001ff00 */
[----:B------:R-:W-:Y:S01]  /*15e0*/  PLOP3.LUT P1, PT, PT, PT, UP0, 0x80, 0x0 ;  /* 0x000000000000781c */ /* 0x000fe20003f2f008 */
[----:B------:R-:W-:Y:S01]  /*15f0*/  USHF.R.S32.HI UR5, URZ, 0x1f, UR4 ;  /* 0x0000001f3f057899 */ /* 0x000fe20008011404 */
[----:B------:R-:W-:Y:S01]  /*1600*/  CS2R R172, SRZ ;  /* 0x0000000000ac7805 */ /* 0x000fe2000001ff00 */
[----:B------:R-:W-:Y:S02]  /*1610*/  IMAD.MOV.U32 R10, RZ, RZ, RZ ;  /* 0x000000ffff0a7224 */ /* 0x000fe400078e00ff */
[----:B------:R-:W-:-:S08]  /*1620*/  ULEA.HI UR5, UR5, UR4, URZ, 0x7 ;  /* 0x0000000405057291 */ /* 0x000fd0000f8f383f */
[----:B------:R-:W-:Y:S05]  /*1630*/  @!P1 BRA `(.L_x_149) ;  /* 0x0000007000d49947 */ /* 0x000fea0003800000 */
[----:B------:R-:W0:Y:S01]  /*1640*/  SHFL.IDX PT, R0, R233, RZ, 0x1f ;  /* 0x00001fffe9007589 */ /* 0x000e2200000e0000 */
[----:B------:R-:W1:Y:S01]  /*1650*/  S2UR UR7, SR_CgaCtaId ;  /* 0x00000000000779c3 */ /* 0x000e620000008800 */
[----:B------:R-:W-:Y:S01]  /*1660*/  UMOV UR6, 0x400 ;  /* 0x0000040000067882 */ /* 0x000fe20000000000 */
[----:B------:R-:W-:Y:S01]  /*1670*/  USHF.R.S32.HI UR48, URZ, 0x7, UR5 ;  /* 0x000000073f307899 */ /* 0x000fe20008011405 */
[----:B0-----:R-:W-:Y:S01]  /*1680*/  R2UR UR41, R0 ;  /* 0x00000000002972ca */ /* 0x001fe200000e0000 */
[----:B-1----:R-:W-:-:S04]  /*1690*/  ULEA UR6, UR7, UR6, 0x18 ;  /* 0x0000000607067291 */ /* 0x002fc8000f8ec03f */
[----:B------:R-:W-:-:S04]  /*16a0*/  UIADD3 UR6, UR6, 0x20400, URZ ;  /* 0x0002040006067890 */ /* 0x000fc8000fffe03f */
[----:B------:R-:W-:-:S04]  /*16b0*/  ULOP3.LUT UP0, URZ, UR6, 0x3ff, URZ, 0xc0, !UPT ;  /* 0x000003ff063f7892 */ /* 0x000fc8000f80c03f */
[----:B------:R-:W-:Y:S02]  /*16c0*/  ULEA.HI UR4, UR41, UR41, URZ, 0x1 ;  /* 0x0000002929047291 */ /* 0x000fe4000f8f083f */
[----:B------:R-:W-:Y:S02]  /*16d0*/  PLOP3.LUT P0, PT, PT, PT, UP0, 0x80, 0x0 ;  /* 0x000000000000781c */ /* 0x000fe40003f0f008 */
[----:B------:R-:W-:-:S04]  /*16e0*/  ULOP3.LUT UR4, UR4, 0x1e, URZ, 0xc0, !UPT ;  /* 0x0000001e04047892 */ /* 0x000fc8000f8ec03f */
[----:B------:R-:W-:-:S04]  /*16f0*/  UIADD3 UR4, UR41, -UR4, URZ ;  /* 0x8000000429047290 */ /* 0x000fc8000fffe03f */
[----:B------:R-:W-:-:S04]  /*1700*/  ULEA UR4, UR4, UR6, 0xd ;  /* 0x0000000604047291 */ /* 0x000fc8000f8e683f */
[----:B------:R-:W-:-:S04]  /*1710*/  USHF.R.U32.HI UR4, URZ, 0x4, UR4 ;  /* 0x000000043f047899 */ /* 0x000fc80008011604 */
[----:B------:R-:W-:Y:S01]  /*1720*/  ULOP3.LUT UR52, UR4, 0x3fff, URZ, 0xc0, !UPT ;  /* 0x00003fff04347892 */ /* 0x000fe2000f8ec03f */
[----:B------:R-:W-:Y:S11]  /*1730*/  @!P0 BRA `(.L_x_150) ;  /* 0x0000000000408947 */ /* 0x000ff60003800000 */
        /* <DEDUP_REMOVED lines=16> */
.L_x_150:
        /* <DEDUP_REMOVED lines=10> */
[----:B------:R-:W-:Y:S02]  /*18e0*/  @UP0 ULDC.64 UR16, c[0x0][0x9a8] ;  /* 0x00026a0000100ab9 */ /* 0x000fe40000000a00 */
[----:B------:R-:W-:Y:S01]  /*18f0*/  @UP1 ULDC.64 UR14, c[0x0][0x9b8] ;  /* 0x00026e00000e1ab9 */ /* 0x000fe20000000a00 */
[----:B------:R-:W-:Y:S02]  /*1900*/  @UP0 UIMAD UR8, UR37, UR16, URZ ;  /* 0x00000010250802a4 */ /* 0x000fe4000f8e023f */
[----:B------:R-:W-:Y:S02]  /*1910*/  @UP1 UIMAD UR10, UR37, UR14, URZ ;  /* 0x0000000e250a12a4 */ /* 0x000fe4000f8e023f */
        /* <DEDUP_REMOVED lines=26> */
[----:B------:R0:W2:Y:S04]  /*1ac0*/  @P0 LDG.E R9, desc[UR46][R4.64] ;  /* 0x0000002e04090981 */ /* 0x0000a8000c1e1900 */
[----:B------:R-:W2:Y:S01]  /*1ad0*/  @P1 LDG.E R0, desc[UR46][R6.64] ;  /* 0x0000002e06001981 */ /* 0x000ea2000c1e1900 */
[----:B------:R-:W1:Y:S01]  /*1ae0*/  S2UR UR5, SR_CgaCtaId ;  /* 0x00000000000579c3 */ /* 0x000e620000008800 */
[----:B------:R-:W-:Y:S01]  /*1af0*/  ULEA.HI UR4, UR43, UR43, URZ, 0x1 ;  /* 0x0000002b2b047291 */ /* 0x000fe2000f8f083f */
[----:B------:R-:W-:-:S03]  /*1b00*/  MOV R2, 0x400 ;  /* 0x0000040000027802 */ /* 0x000fc60000000f00 */
[----:B------:R-:W-:Y:S01]  /*1b10*/  ULOP3.LUT UR4, UR4, 0xfffffffe, URZ, 0xc0, !UPT ;  /* 0xfffffffe04047892 */ /* 0x000fe2000f8ec03f */
[----:B0-----:R-:W-:-:S03]  /*1b20*/  IMAD.U32 R4, RZ, RZ, UR44 ;  /* 0x0000002cff047e24 */ /* 0x001fc6000f8e00ff */
[----:B------:R-:W-:Y:S02]  /*1b30*/  UIADD3 UR4, UR43, -UR4, URZ ;  /* 0x800000042b047290 */ /* 0x000fe4000fffe03f */
[----:B------:R-:W-:-:S04]  /*1b40*/  ISETP.NE.AND P0, PT, R4, 0x3, PT ;  /* 0x000000030400780c */ /* 0x000fc80003f05270 */
[----:B------:R-:W-:Y:S01]  /*1b50*/  IMAD.U32 R11, RZ, RZ, UR4 ;  /* 0x00000004ff0b7e24 */ /* 0x000fe2000f8e00ff */
[----:B------:R-:W-:-:S04]  /*1b60*/  ULDC UR4, c[0x0][0x9d8] ;  /* 0x0002760000047ab9 */ /* 0x000fc80000000800 */
[----:B------:R-:W-:Y:S01]  /*1b70*/  SHF.L.U32 R11, R11, 0x1f, RZ ;  /* 0x0000001f0b0b7819 */ /* 0x000fe200000006ff */
[----:B-1----:R-:W-:-:S05]  /*1b80*/  IMAD.U32 R3, RZ, RZ, UR5 ;  /* 0x00000005ff037e24 */ /* 0x002fca000f8e00ff */
[----:B------:R-:W-:-:S04]  /*1b90*/  LEA R2, R3, R2, 0x18 ;  /* 0x0000000203027211 */ /* 0x000fc800078ec0ff */
[----:B------:R-:W0:Y:S01]  /*1ba0*/  SYNCS.PHASECHK.TRANS64.TRYWAIT P1, [R2+URZ+0x38800], R11 ;  /* 0x0388000b020075a7 */ /* 0x000e22000802017f */
[----:B--2---:R-:W-:-:S04]  /*1bb0*/  FMUL.FTZ R0, R9, R0 ;  /* 0x0000000009007220 */ /* 0x004fc80000410000 */
[----:B------:R-:W-:Y:S01]  /*1bc0*/  FMUL.FTZ R0, R0, UR4 ;  /* 0x0000000400007c20 */ /* 0x000fe20008410000 */
[----:B0-----:R-:W-:Y:S06]  /*1bd0*/  @!P1 BRA `(.L_x_151) ;  /* 0x0000010800749947 */ /* 0x001fec0003800000 */
.L_x_289:
[----:B------:R-:W-:Y:S05]  /*1be0*/  @!P0 BRA `(.L_x_152) ;  /* 0x0000000000048947 */ /* 0x000fea0003800000 */
[----:B------:R-:W-:Y:S01]  /*1bf0*/  BPT.TRAP 0x1 ;  /* 0x000000040000795c */ /* 0x000fe20000300000 */
.L_x_152:
[----:B------:R-:W-:Y:S02]  /*1c00*/  IMAD.U32 R5, RZ, RZ, UR51 ;  /* 0x00000033ff057e24 */ /* 0x000fe4000f8e00ff */
[----:B------:R-:W-:Y:S02]  /*1c10*/  IMAD.U32 R6, RZ, RZ, UR42 ;  /* 0x0000002aff067e24 */ /* 0x000fe4000f8e00ff */
[----:B------:R-:W-:-:S03]  /*1c20*/  IMAD R4, R5, 0x8, R2 ;  /* 0x0000000805047824 */ /* 0x000fc600078e0202 */
[----:B------:R-:W-:-:S04]  /*1c30*/  SHF.L.U32 R5, R6, 0x1f, RZ ;  /* 0x0000001f06057819 */ /* 0x000fc800000006ff */
[----:B------:R1:W2:Y:S01]  /*1c40*/  SYNCS.PHASECHK.TRANS64.TRYWAIT P1, [R4+URZ+0x38830], R5 ;  /* 0x03883005040075a7 */ /* 0x0002a2000802017f */
[----:B------:R-:W-:Y:S05]  /*1c50*/  @!P0 BRA `(.L_x_153) ;  /* 0x0000000000048947 */ /* 0x000fea0003800000 */
[----:B------:R-:W-:Y:S01]  /*1c60*/  BPT.TRAP 0x1 ;  /* 0x000000040000795c */ /* 0x000fe20000300000 */
.L_x_153:
[----:B------:R-:W3:Y:S01]  /*1c70*/  S2R R6, SR_TID.X ;  /* 0x0000000000067919 */ /* 0x000ee20000002100 */
[----:B------:R-:W-:Y:S01]  /*1c80*/  IMAD.MOV.U32 R151, RZ, RZ, RZ ;  /* 0x000000ffff977224 */ /* 0x000fe200078e00ff */
[----:B---3--:R-:W-:Y:S01]  /*1c90*/  LOP3.LUT P2, RZ, R6, 0x7f, RZ, 0xc0, !PT ;  /* 0x0000007f06ff7812 */ /* 0x008fe2000784c0ff */
[----:B--2---:R-:W-:-:S12]  /*1ca0*/  @P1 BRA `(.L_x_154) ;  /* 0x0000000000081947 */ /* 0x004fd80003800000 */
[----:B------:R-:W2:Y:S02]  /*1cb0*/  SYNCS.PHASECHK.TRANS64.TRYWAIT P1, [R4+URZ+0x38830], R5 ;  /* 0x03883005040075a7 */ /* 0x000ea4000802017f */
[----:B--2---:R-:W-:Y:S05]  /*1cc0*/  @!P1 BRA `(.L_x_155) ;  /* 0x00000108004c9947 */ /* 0x004fea0003800000 */
.L_x_154:
[----:B------:R-:W-:Y:S05]  /*1cd0*/  WARPSYNC.ALL ;  /* 0x0000000000007948 */ /* 0x000fea0003800000 */
[----:B------:R-:W-:Y:S01]  /*1ce0*/  R2UR UR4, R2 ;  /* 0x00000000020472ca */ /* 0x000fe200000e0000 */
[----:B------:R-:W-:Y:S01]  /*1cf0*/  ULOP3.LUT UR32, UR52, 0x10000, URZ, 0xfc, !UPT ;  /* 0x0001000034207892 */ /* 0x000fe2000f8efc3f */
[----:B------:R-:W-:Y:S01]  /*1d00*/  WARPGROUP.ARRIVE ;  /* 0x00000000000079c5 */ /* 0x000fe20000000000 */
[----:B------:R-:W-:Y:S01]  /*1d10*/  UMOV UR33, 0x40000040 ;  /* 0x4000004000217882 */ /* 0x000fe20000000000 */
[----:B------:R-:W-:Y:S01]  /*1d20*/  UMOV UR35, 0x40000040 ;  /* 0x4000004000237882 */ /* 0x000fe20000000000 */
[----:B------:R-:W-:Y:S01]  /*1d30*/  UMOV UR5, 0x40000040 ;  /* 0x4000004000057882 */ /* 0x000fe20000000000 */
[----:B------:R-:W-:Y:S01]  /*1d40*/  UMOV UR7, 0x40000040 ;  /* 0x4000004000077882 */ /* 0x000fe20000000000 */
[----:B------:R-:W-:Y:S01]  /*1d50*/  UIADD3 UR8, UR32, 0x4, URZ ;  /* 0x0000000420087890 */ /* 0x000fe2000fffe03f */
[----:B------:R-:W3:Y:S01]  /*1d60*/  S2R R90, SR_TID.X ;  /* 0x00000000005a7919 */ /* 0x000ee20000002100 */
        /* <DEDUP_REMOVED lines=8> */
[----:B------:R-:W-:Y:S01]  /*1df0*/  USHF.R.U32.HI UR4, URZ, 0x4, UR4 ;  /* 0x000000043f047899 */ /* 0x000fe20008011604 */
[--C-:B------:R-:W-:Y:S01]  /*1e00*/  IMAD.MOV.U32 R148, RZ, RZ, R151.reuse ;  /* 0x000000ffff947224 */ /* 0x100fe200078e0097 */
[----:B------:R-:W-:Y:S01]  /*1e10*/  UIADD3 UR16, UR32, 0x400, URZ ;  /* 0x0000040020107890 */ /* 0x000fe2000fffe03f */
[--C-:B------:R-:W-:Y:S01]  /*1e20*/  IMAD.MOV.U32 R147, RZ, RZ, R151.reuse ;  /* 0x000000ffff937224 */ /* 0x100fe200078e0097 */
        /* <DEDUP_REMOVED lines=15> */
[----:B------:R-:W-:Y:S01]  /*1f20*/  IMAD.MOV.U32 R140, RZ, RZ, R151 ;  /* 0x000000ffff8c7224 */ /* 0x000fe200078e0097 */
[----:B------:R-:W-:-:S02]  /*1f30*/  UIADD3 UR14, UR34, 0x6, URZ ;  /* 0x00000006220e7890 */ /* 0x000fc4000fffe03f */
[----:B------:R-:W-:Y:S01]  /*1f40*/  QGMMA.64x128x32.F32.E4M3.E4M3 R24, gdesc[UR32], RZ, !UPT, gsb0 ;  /* 0x01e00000201879f3 */ /* 0x000fe2000c0008ff */
        /* <DEDUP_REMOVED lines=107> */
[----:B------:R4:W5:Y:S01]  /*2600*/  MUFU.TANH R9, R34 ;  /* 0x0000002200097308 */ /* 0x0009620000002400 */
        /* <DEDUP_REMOVED lines=8> */
[----:B----4-:R-:W-:-:S02]  /*2690*/  VIADD R34, R235, UR49 ;  /* 0x00000031eb227c36 */ /* 0x010fc40008000000 */
[C---:B------:R-:W-:Y:S01]  /*26a0*/  FMUL.FTZ R48, R0.reuse, R48 ;  /* 0x0000003000307220 */ /* 0x040fe20000410000 */
[C---:B------:R-:W-:Y:S01]  /*26b0*/  FMUL.FTZ R63, R0.reuse, R63 ;  /* 0x0000003f003f7220 */ /* 0x040fe20000410000 */
[C---:B------:R-:W-:Y:S01]  /*26c0*/  FMUL.FTZ R49, R0.reuse, R49 ;  /* 0x0000003100317220 */ /* 0x040fe20000410000 */
[C---:B------:R-:W-:Y:S01]  /*26d0*/  FMUL.FTZ R66, R0.reuse, R66 ;  /* 0x0000004200427220 */ /* 0x040fe20000410000 */
[C---:B------:R-:W-:Y:S01]  /*26e0*/  FMUL.FTZ R52, R0.reuse, R52 ;  /* 0x0000003400347220 */ /* 0x040fe20000410000 */
[C---:B------:R-:W-:Y:S01]  /*26f0*/  FMUL.FTZ R71, R0.reuse, R71 ;  /* 0x0000004700477220 */ /* 0x040fe20000410000 */
[----:B------:R-:W-:Y:S01]  /*2700*/  MUFU.TANH R28, R28 ;  /* 0x0000001c001c7308 */ /* 0x000fe20000002400 */
[----:B0-----:R-:W-:Y:S02]  /*2710*/  IMAD.U32 R35, RZ, RZ, UR48 ;  /* 0x00000030ff237e24 */ /* 0x001fe4000f8e00ff */
        /* <DEDUP_REMOVED lines=15> */
[----:B0-----:R-:W-:-:S02]  /*2810*/  IMAD R38, R35, -0x80, R34 ;  /* 0xffffff8023267824 */ /* 0x001fc400078e0222 */
[C---:B------:R-:W-:Y:S01]  /*2820*/  FMUL.FTZ R69, R0.reuse, R69 ;  /* 0x0000004500457220 */ /* 0x040fe20000410000 */
[C---:B------:R-:W-:Y:S01]  /*2830*/  FMUL.FTZ R72, R0.reuse, R72 ;  /* 0x0000004800487220 */ /* 0x040fe20000410000 */
[C---:B------:R-:W-:Y:S01]  /*2840*/  FMUL.FTZ R67, R0.reuse, R67 ;  /* 0x0000004300437220 */ /* 0x040fe20000410000 */
[----:B------:R-:W-:Y:S01]  /*2850*/  FMUL.FTZ R73, R0, R73 ;  /* 0x0000004900497220 */ /* 0x000fe20000410000 */
[----:B------:R-:W-:Y:S01]  /*2860*/  ISETP.GT.AND P4, PT, R38, RZ, PT ;  /* 0x000000ff2600720c */ /* 0x000fe20003f84270 */
[----:B------:R-:W-:Y:S01]  /*2870*/  FMUL.FTZ R70, R0, R70 ;  /* 0x0000004600467220 */ /* 0x000fe20000410000 */
[----:B-12---:R-:W0:Y:S01]  /*2880*/  MUFU.TANH R5, R26 ;  /* 0x0000001a00057308 */ /* 0x006e220000002400 */
        /* <DEDUP_REMOVED lines=9> */
[C---:B------:R-:W-:Y:S01]  /*2920*/  FMUL.FTZ R75, R0.reuse, R75 ;  /* 0x0000004b004b7220 */ /* 0x040fe20000410000 */
[----:B-----5:R-:W-:Y:S01]  /*2930*/  FSEL R9, R9, -INF , P3 ;  /* 0xff80000009097808 */ /* 0x020fe20001800000 */
[C---:B------:R-:W-:Y:S01]  /*2940*/  FMUL.FTZ R84, R0.reuse, R84 ;  /* 0x0000005400547220 */ /* 0x040fe20000410000 */
[C---:B------:R-:W-:Y:S01]  /*2950*/  FMUL.FTZ R78, R0.reuse, R78 ;  /* 0x0000004e004e7220 */ /* 0x040fe20000410000 */
[C---:B------:R-:W-:Y:S01]  /*2960*/  FMUL.FTZ R85, R0.reuse, R85 ;  /* 0x0000005500557220 */ /* 0x040fe20000410000 */
[C---:B------:R-:W-:Y:S01]  /*2970*/  FMUL.FTZ R79, R0.reuse, R79 ;  /* 0x0000004f004f7220 */ /* 0x040fe20000410000 */
        /* <DEDUP_REMOVED lines=27> */
[----:B------:R1:W2:Y:S01]  /*2b30*/  MUFU.TANH R15, R46 ;  /* 0x0000002e000f7308 */ /* 0x0002a20000002400 */
        /* <DEDUP_REMOVED lines=17> */
[----:B--2---:R-:W-:Y:S01]  /*2c50*/  FSEL R15, R15, -INF , P4 ;  /* 0xff8000000f0f7808 */ /* 0x004fe20002000000 */
[----:B------:R0:W-:Y:S08]  /*2c60*/  MUFU.TANH R26, R55 ;  /* 0x00000037001a7308 */ /* 0x0001f00000002400 */
[----:B------:R-:W2:Y:S01]  /*2c70*/  MUFU.TANH R45, R45 ;  /* 0x0000002d002d7308 */ /* 0x000ea20000002400 */
        /* <DEDUP_REMOVED lines=9> */
[----:B--2---:R-:W-:Y:S01]  /*2d10*/  FSEL R88, R45, -INF , P5 ;  /* 0xff8000002d587808 */ /* 0x004fe20002800000 */
[----:B------:R0:W-:Y:S01]  /*2d20*/  MUFU.TANH R30, R63 ;  /* 0x0000003f001e7308 */ /* 0x0001e20000002400 */
[----:B------:R-:W-:Y:S02]  /*2d30*/  ISETP.GT.AND P5, PT, R38, 0x40, PT ;  /* 0x000000402600780c */ /* 0x000fe40003fa4270 */
[----:B------:R-:W-:Y:S02]  /*2d40*/  FSEL R21, R21, -INF , P1 ;  /* 0xff80000015157808 */ /* 0x000fe40000800000 */
[----:B-1----:R-:W-:-:S03]  /*2d50*/  FSEL R27, R27, -INF , P5 ;  /* 0xff8000001b1b7808 */ /* 0x002fc60002800000 */
[----:B------:R-:W-:Y:S01]  /*2d60*/  MUFU.TANH R49, R49 ;  /* 0x0000003100317308 */ /* 0x000fe20000002400 */
[----:B0-----:R-:W-:Y:S02]  /*2d70*/  FSEL R63, R40, -INF , P2 ;  /* 0xff800000283f7808 */ /* 0x001fe40001000000 */
[----:B------:R-:W-:Y:S02]  /*2d80*/  ISETP.GT.AND P2, PT, R38, 0x31, PT ;  /* 0x000000312600780c */ /* 0x000fe40003f44270 */
[----:B------:R-:W-:Y:S02]  /*2d90*/  FMNMX.FTZ R25, R63, R24, !PT ;  /* 0x000000183f197209 */ /* 0x000fe40007810000 */
[----:B----4-:R-:W-:Y:S01]  /*2da0*/  FSEL R89, R48, -INF , P1 ;  /* 0xff80000030597808 */ /* 0x010fe20000800000 */
[----:B------:R0:W-:Y:S01]  /*2db0*/  MUFU.TANH R31, R66 ;  /* 0x00000042001f7308 */ /* 0x0001e20000002400 */
[----:B------:R-:W-:-:S07]  /*2dc0*/  ISETP.GT.AND P1, PT, R38, 0x41, PT ;  /* 0x000000412600780c */ /* 0x000fce0003f24270 */
[----:B------:R-:W1:Y:S01]  /*2dd0*/  MUFU.TANH R52, R52 ;  /* 0x0000003400347308 */ /* 0x000e620000002400 */
[----:B0-----:R-:W-:Y:S02]  /*2de0*/  FSEL R66, R41, -INF , P3 ;  /* 0xff80000029427808 */ /* 0x001fe40001800000 */
[----:B------:R-:W-:Y:S02]  /*2df0*/  ISETP.GT.AND P3, PT, R38, 0x38, PT ;  /* 0x000000382600780c */ /* 0x000fe40003f64270 */
[----:B------:R-:W-:-:S03]  /*2e00*/  FMNMX.FTZ R28, R66, R25, !PT ;  /* 0x00000019421c7209 */ /* 0x000fc60007810000 */
[----:B------:R0:W-:Y:S08]  /*2e10*/  MUFU.TANH R34, R71 ;  /* 0x0000004700227308 */ /* 0x0001f00000002400 */
[----:B------:R-:W2:Y:S01]  /*2e20*/  MUFU.TANH R53, R53 ;  /* 0x0000003500357308 */ /* 0x000ea20000002400 */
[----:B0-----:R-:W-:Y:S02]  /*2e30*/  FSEL R71, R44, -INF , P4 ;  /* 0xff8000002c477808 */ /* 0x001fe40002000000 */
[----:B------:R-:W-:-:S02]  /*2e40*/  ISETP.GT.AND P4, PT, R38, 0x39, PT ;  /* 0x000000392600780c */ /* 0x000fc40003f84270 */
[----:B------:R-:W-:Y:S02]  /*2e50*/  FMNMX.FTZ R29, R71, R28, !PT ;  /* 0x0000001c471d7209 */ /* 0x000fe40007810000 */
[----:B-1----:R-:W-:Y:S01]  /*2e60*/  FSEL R52, R52, -INF , P3 ;  /* 0xff80000034347808 */ /* 0x002fe20001800000 */
[----:B------:R-:W0:Y:S01]  /*2e70*/  MUFU.TANH R56, R56 ;  /* 0x0000003800387308 */ /* 0x000e220000002400 */
[----:B------:R-:W-:Y:S02]  /*2e80*/  FMNMX.FTZ R28, R88, R29, !PT ;  /* 0x0000001d581c7209 */ /* 0x000fe40007810000 */
[----:B------:R-:W-:Y:S02]  /*2e90*/  FSEL R26, R26, -INF , P4 ;  /* 0xff8000001a1a7808 */ /* 0x000fe40002000000 */
[----:B------:R-:W-:-:S03]  /*2ea0*/  FMNMX.FTZ R29, R89, R28, !PT ;  /* 0x0000001c591d7209 */ /* 0x000fc60007810000 */
[----:B------:R-:W1:Y:S01]  /*2eb0*/  MUFU.TANH R51, R51 ;  /* 0x0000003300337308 */ /* 0x000e620000002400 */
[----:B--2---:R-:W-:Y:S02]  /*2ec0*/  FSEL R53, R53, -INF , P4 ;  /* 0xff80000035357808 */ /* 0x004fe40002000000 */
[----:B------:R-:W-:-:S04]  /*2ed0*/  ISETP.GT.AND P4, PT, R38, 0x50, PT ;  /* 0x000000502600780c */ /* 0x000fc80003f84270 */
[----:B------:R-:W-:Y:S01]  /*2ee0*/  FSEL R31, R31, -INF , P4 ;  /* 0xff8000001f1f7808 */ /* 0x000fe20002000000 */
[----:B------:R-:W2:Y:S01]  /*2ef0*/  MUFU.TANH R57, R57 ;  /* 0x0000003900397308 */ /* 0x000ea20000002400 */
[----:B0-----:R-:W-:Y:S02]  /*2f00*/  FSEL R56, R56, -INF , P5 ;  /* 0xff80000038387808 */ /* 0x001fe40002800000 */
[----:B------:R-:W-:-:S05]  /*2f10*/  ISETP.GT.AND P5, PT, R38, 0x51, PT ;  /* 0x000000512600780c */ /* 0x000fca0003fa4270 */
[----:B------:R0:W-:Y:S01]  /*2f20*/  MUFU.TANH R35, R74 ;  /* 0x0000004a00237308 */ /* 0x0001e20000002400 */
[----:B-1----:R-:W-:-:S07]  /*2f30*/  FSEL R24, R51, -INF , P2 ;  /* 0xff80000033187808 */ /* 0x002fce0001000000 */
[----:B------:R-:W1:Y:S01]  /*2f40*/  MUFU.TANH R54, R54 ;  /* 0x0000003600367308 */ /* 0x000e620000002400 */
[----:B0-----:R-:W-:Y:S02]  /*2f50*/  FSEL R74, R49, -INF , P2 ;  /* 0xff800000314a7808 */ /* 0x001fe40001000000 */
[----:B------:R-:W-:Y:S02]  /*2f60*/  ISETP.GT.AND P2, PT, R38, 0x48, PT ;  /* 0x000000482600780c */ /* 0x000fe40003f44270 */
[----:B------:R-:W-:Y:S02]  /*2f70*/  FMNMX.FTZ R29, R74, R29, !PT ;  /* 0x0000001d4a1d7209 */ /* 0x000fe40007810000 */
[----:B--2---:R-:W-:Y:S01]  /*2f80*/  FSEL R57, R57, -INF , P1 ;  /* 0xff80000039397808 */ /* 0x004fe20000800000 */
[----:B------:R-:W0:Y:S01]  /*2f90*/  MUFU.TANH R60, R60 ;  /* 0x0000003c003c7308 */ /* 0x000e220000002400 */
[----:B------:R-:W-:-:S04]  /*2fa0*/  FMNMX.FTZ R32, R52, R29, !PT ;  /* 0x0000001d34207209 */ /* 0x000fc80007810000 */
[----:B------:R-:W-:-:S03]  /*2fb0*/  FMNMX.FTZ R33, R53, R32, !PT ;  /* 0x0000002035217209 */ /* 0x000fc60007810000 */
[----:B------:R-:W2:Y:S01]  /*2fc0*/  MUFU.TANH R61, R61 ;  /* 0x0000003d003d7308 */ /* 0x000ea20000002400 */
[----:B------:R-:W-:Y:S02]  /*2fd0*/  FMNMX.FTZ R32, R56, R33, !PT ;  /* 0x0000002138207209 */ /* 0x000fe40007810000 */
[----:B-1----:R-:W-:Y:S02]  /*2fe0*/  FSEL R25, R54, -INF , P3 ;  /* 0xff80000036197808 */ /* 0x002fe40001800000 */
[----:B------:R-:W-:Y:S02]  /*2ff0*/  ISETP.GT.AND P3, PT, R38, 0x49, PT ;  /* 0x000000492600780c */ /* 0x000fe40003f64270 */
[----:B------:R-:W-:Y:S01]  /*3000*/  FMNMX.FTZ R33, R57, R32, !PT ;  /* 0x0000002039217209 */ /* 0x000fe20007810000 */
[----:B------:R-:W1:Y:S01]  /*3010*/  MUFU.TANH R64, R64 ;  /* 0x0000004000407308 */ /* 0x000e620000002400 */
[----:B0-----:R-:W-:Y:S02]  /*3020*/  FSEL R60, R60, -INF , P2 ;  /* 0xff8000003c3c7808 */ /* 0x001fe40001000000 */
[----:B------:R-:W-:-:S02]  /*3030*/  FSEL R30, R30, -INF , P3 ;  /* 0xff8000001e1e7808 */ /* 0x000fc40001800000 */
[----:B------:R-:W-:-:S03]  /*3040*/  FMNMX.FTZ R32, R60, R33, !PT ;  /* 0x000000213c207209 */ /* 0x000fc60007810000 */
[----:B------:R-:W0:Y:S01]  /*3050*/  MUFU.TANH R59, R59 ;  /* 0x0000003b003b7308 */ /* 0x000e220000002400 */
[----:B--2---:R-:W-:Y:S02]  /*3060*/  FSEL R61, R61, -INF , P3 ;  /* 0xff8000003d3d7808 */ /* 0x004fe40001800000 */
[----:B------:R-:W-:Y:S02]  /*3070*/  ISETP.GT.AND P3, PT, R38, 0x60, PT ;  /* 0x000000602600780c */ /* 0x000fe40003f64270 */
[----:B------:R-:W-:Y:S02]  /*3080*/  FMNMX.FTZ R33, R61, R32, !PT ;  /* 0x000000203d217209 */ /* 0x000fe40007810000 */
[----:B------:R-:W-:Y:S01]  /*3090*/  FSEL R35, R35, -INF , P3 ;  /* 0xff80000023237808 */ /* 0x000fe20001800000 */
[----:B------:R-:W2:Y:S01]  /*30a0*/  MUFU.TANH R65, R65 ;  /* 0x0000004100417308 */ /* 0x000ea20000002400 */
[----:B-1----:R-:W-:Y:S02]  /*30b0*/  FSEL R64, R64, -INF , P4 ;  /* 0xff80000040407808 */ /* 0x002fe40002000000 */
[----:B------:R-:W-:-:S02]  /*30c0*/  ISETP.GT.AND P4, PT, R38, 0x61, PT ;  /* 0x000000612600780c */ /* 0x000fc40003f84270 */
[----:B------:R-:W-:-:S03]  /*30d0*/  FMNMX.FTZ R40, R64, R33, !PT ;  /* 0x0000002140287209 */ /* 0x000fc60007810000 */
[----:B------:R-:W1:Y:S01]  /*30e0*/  MUFU.TANH R62, R62 ;  /* 0x0000003e003e7308 */ /* 0x000e620000002400 */
[----:B0-----:R-:W-:Y:S02]  /*30f0*/  FSEL R28, R59, -INF , P1 ;  /* 0xff8000003b1c7808 */ /* 0x001fe40000800000 */
[----:B------:R-:W-:-:S05]  /*3100*/  ISETP.GT.AND P1, PT, R38, 0x58, PT ;  /* 0x000000582600780c */ /* 0x000fca0003f24270 */
[----:B------:R-:W0:Y:S01]  /*3110*/  MUFU.TANH R68, R68 ;  /* 0x0000004400447308 */ /* 0x000e220000002400 */
[----:B--2---:R-:W-:-:S04]  /*3120*/  FSEL R65, R65, -INF , P5 ;  /* 0xff80000041417808 */ /* 0x004fc80002800000 */
[----:B------:R-:W-:-:S03]  /*3130*/  FMNMX.FTZ R33, R65, R40, !PT ;  /* 0x0000002841217209 */ /* 0x000fc60007810000 */
[----:B------:R-:W2:Y:S01]  /*3140*/  MUFU.TANH R69, R69 ;  /* 0x0000004500457308 */ /* 0x000ea20000002400 */
[----:B-1----:R-:W-:Y:S02]  /*3150*/  FSEL R29, R62, -INF , P2 ;  /* 0xff8000003e1d7808 */ /* 0x002fe40001000000 */
[----:B------:R-:W-:-:S04]  /*3160*/  ISETP.GT.AND P2, PT, R38, 0x59, PT ;  /* 0x000000592600780c */ /* 0x000fc80003f44270 */
[----:B------:R-:W-:Y:S01]  /*3170*/  FSEL R34, R34, -INF , P2 ;  /* 0xff80000022227808 */ /* 0x000fe20001000000 */
[----:B------:R-:W1:Y:S01]  /*3180*/  MUFU.TANH R72, R72 ;  /* 0x0000004800487308 */ /* 0x000e620000002400 */
[----:B0-----:R-:W-:-:S04]  /*3190*/  FSEL R68, R68, -INF , P1 ;  /* 0xff80000044447808 */ /* 0x001fc80000800000 */
[----:B------:R-:W-:-:S03]  /*31a0*/  FMNMX.FTZ R40, R68, R33, !PT ;  /* 0x0000002144287209 */ /* 0x000fc60007810000 */
[----:B------:R-:W0:Y:S01]  /*31b0*/  MUFU.TANH R67, R67 ;  /* 0x0000004300437308 */ /* 0x000e220000002400 */
[----:B--2---:R-:W-:Y:S02]  /*31c0*/  FSEL R69, R69, -INF , P2 ;  /* 0xff80000045457808 */ /* 0x004fe40001000000 */
[----:B------:R-:W-:Y:S02]  /*31d0*/  ISETP.GT.AND P2, PT, R38, 0x70, PT ;  /* 0x000000702600780c */ /* 0x000fe40003f44270 */
[----:B------:R-:W-:-:S03]  /*31e0*/  FMNMX.FTZ R41, R69, R40, !PT ;  /* 0x0000002845297209 */ /* 0x000fc60007810000 */
[----:B------:R-:W2:Y:S01]  /*31f0*/  MUFU.TANH R73, R73 ;  /* 0x0000004900497308 */ /* 0x000ea20000002400 */
[----:B-1----:R-:W-:Y:S02]  /*3200*/  FSEL R72, R72, -INF , P3 ;  /* 0xff80000048487808 */ /* 0x002fe40001800000 */
[----:B------:R-:W-:Y:S02]  /*3210*/  ISETP.GT.AND P3, PT, R38, 0x71, PT ;  /* 0x000000712600780c */ /* 0x000fe40003f64270 */
        /* <DEDUP_REMOVED lines=9> */
[----:B------:R-:W-:-:S05]  /*32b0*/  ISETP.GT.AND P1, PT, R38, 0x69, PT ;  /* 0x000000692600780c */ /* 0x000fca0003f24270 */
[----:B------:R-:W1:Y:S01]  /*32c0*/  MUFU.TANH R80, R80 ;  /* 0x0000005000507308 */ /* 0x000e620000002400 */
[----:B0-----:R-:W-:-:S04]  /*32d0*/  FSEL R76, R76, -INF , P5 ;  /* 0xff8000004c4c7808 */ /* 0x001fc80002800000 */
[----:B------:R-:W-:-:S03]  /*32e0*/  FMNMX.FTZ R40, R76, R41, !PT ;  /* 0x000000294c287209 */ /* 0x000fc60007810000 */
[----:B------:R-:W0:Y:S01]  /*32f0*/  MUFU.TANH R36, R75 ;  /* 0x0000004b00247308 */ /* 0x000e220000002400 */
[----:B--2---:R-:W-:-:S04]  /*3300*/  FSEL R77, R77, -INF , P1 ;  /* 0xff8000004d4d7808 */ /* 0x004fc80000800000 */
[----:B------:R-:W-:-:S03]  /*3310*/  FMNMX.FTZ R41, R77, R40, !PT ;  /* 0x000000284d297209 */ /* 0x000fc60007810000 */
[----:B------:R-:W2:Y:S01]  /*3320*/  MUFU.TANH R81, R81 ;  /* 0x0000005100517308 */ /* 0x000ea20000002400 */
[----:B-1----:R-:W-:-:S04]  /*3330*/  FSEL R80, R80, -INF , P2 ;  /* 0xff80000050507808 */ /* 0x002fc80001000000 */
[----:B------:R-:W-:-:S03]  /*3340*/  FMNMX.FTZ R40, R80, R41, !PT ;  /* 0x0000002950287209 */ /* 0x000fc60007810000 */
[----:B------:R1:W4:Y:S01]  /*3350*/  MUFU.TANH R37, R78 ;  /* 0x0000004e00257308 */ /* 0x0003220000002400 */
[----:B0-----:R-:W-:Y:S02]  /*3360*/  FSEL R36, R36, -INF , P4 ;  /* 0xff80000024247808 */ /* 0x001fe40002000000 */
[----:B------:R-:W-:-:S05]  /*3370*/  ISETP.GT.AND P4, PT, R38, 0x78, PT ;  /* 0x000000782600780c */ /* 0x000fca0003f84270 */
[----:B------:R-:W0:Y:S01]  /*3380*/  MUFU.TANH R84, R84 ;  /* 0x0000005400547308 */ /* 0x000e220000002400 */
[----:B--2---:R-:W-:Y:S01]  /*3390*/  FSEL R81, R81, -INF , P3 ;  /* 0xff80000051517808 */ /* 0x004fe20001800000 */
[----:B-1----:R-:W-:-:S03]  /*33a0*/  IMAD.MOV.U32 R78, RZ, RZ, R151 ;  /* 0x000000ffff4e7224 */ /* 0x002fc600078e0097 */
[----:B------:R-:W-:-:S03]  /*33b0*/  FMNMX.FTZ R41, R81, R40, !PT ;  /* 0x0000002851297209 */ /* 0x000fc60007810000 */
[----:B------:R-:W1:Y:S01]  /*33c0*/  MUFU.TANH R85, R85 ;  /* 0x0000005500557308 */ /* 0x000e620000002400 */
[----:B----4-:R-:W-:Y:S02]  /*33d0*/  FSEL R37, R37, -INF , P5 ;  /* 0xff80000025257808 */ /* 0x010fe40002800000 */
[----:B------:R-:W-:-:S05]  /*33e0*/  ISETP.GT.AND P5, PT, R38, 0x79, PT ;  /* 0x000000792600780c */ /* 0x000fca0003fa4270 */
[----:B------:R-:W2:Y:S01]  /*33f0*/  MUFU.TANH R79, R79 ;  /* 0x0000004f004f7308 */ /* 0x000ea20000002400 */
[----:B0-----:R-:W-:-:S04]  /*3400*/  FSEL R84, R84, -INF , P4 ;  /* 0xff80000054547808 */ /* 0x001fc80002000000 */
[----:B------:R-:W-:-:S03]  /*3410*/  FMNMX.FTZ R38, R84, R41, !PT ;  /* 0x0000002954267209 */ /* 0x000fc60007810000 */
[----:B------:R-:W0:Y:S01]  /*3420*/  MUFU.TANH R82, R82 ;  /* 0x0000005200527308 */ /* 0x000e220000002400 */
[----:B-1----:R-:W-:-:S04]  /*3430*/  FSEL R85, R85, -INF , P5 ;  /* 0xff80000055557808 */ /* 0x002fc80002800000 */
[----:B------:R-:W-:-:S03]  /*3440*/  FMNMX.FTZ R38, R85, R38, !PT ;  /* 0x0000002655267209 */ /* 0x000fc60007810000 */
[----:B------:R-:W1:Y:S01]  /*3450*/  MUFU.TANH R83, R83 ;  /* 0x0000005300537308 */ /* 0x000e620000002400 */
[----:B--2---:R-:W-:Y:S01]  /*3460*/  FSEL R79, R79, -INF , P1 ;  /* 0xff8000004f4f7808 */ /* 0x004fe20000800000 */
[----:B------:R-:W2:Y:S06]  /*3470*/  SHFL.BFLY PT, R41, R38, 0x2, 0x1f ;  /* 0x0c401f0026297f89 */ /* 0x000eac00000e0000 */
[----:B------:R-:W4:Y:S01]  /*3480*/  MUFU.TANH R86, R86 ;  /* 0x0000005600567308 */ /* 0x000f220000002400 */
[----:B0-----:R-:W-:-:S07]  /*3490*/  FSEL R82, R82, -INF , P2 ;  /* 0xff80000052527808 */ /* 0x001fce0001000000 */
[----:B------:R-:W0:Y:S01]  /*34a0*/  MUFU.TANH R87, R87 ;  /* 0x0000005700577308 */ /* 0x000e220000002400 */
[----:B-1----:R-:W-:Y:S02]  /*34b0*/  FSEL R83, R83, -INF , P3 ;  /* 0xff80000053537808 */ /* 0x002fe40001800000 */
[----:B----4-:R-:W-:Y:S02]  /*34c0*/  FSEL R86, R86, -INF , P4 ;  /* 0xff80000056567808 */ /* 0x010fe40002000000 */
[----:B--2---:R-:W-:-:S05]  /*34d0*/  FMNMX.FTZ R41, R38, R41, !PT ;  /* 0x0000002926297209 */ /* 0x004fca0007810000 */
[----:B------:R-:W1:Y:S01]  /*34e0*/  SHFL.BFLY PT, R40, R41, 0x1, 0x1f ;  /* 0x0c201f0029287f89 */ /* 0x000e6200000e0000 */
[----:B0-----:R-:W-:Y:S02]  /*34f0*/  FSEL R87, R87, -INF , P5 ;  /* 0xff80000057577808 */ /* 0x001fe40002800000 */
[----:B-1----:R-:W-:Y:S01]  /*3500*/  FMNMX.FTZ R189, R41, R40, !PT ;  /* 0x0000002829bd7209 */ /* 0x002fe20007810000 */
[----:B------:R-:W-:-:S03]  /*3510*/  IMAD.U32 R40, RZ, RZ, UR6 ;  /* 0x00000006ff287e24 */ /* 0x000fc6000f8e00ff */
[C---:B------:R-:W-:Y:S01]  /*3520*/  FSETP.NEU.FTZ.AND P6, PT, R189.reuse, -INF , PT ;  /* 0xff800000bd00780b */ /* 0x040fe20003fdd000 */
[----:B------:R-:W-:-:S05]  /*3530*/  FFMA.FTZ R40, R189, R40, -8 ;  /* 0xc1000000bd287423 */ /* 0x000fca0000010028 */
[----:B------:R-:W-:Y:S02]  /*3540*/  FSEL R67, R40, RZ, P6 ;  /* 0x000000ff28437208 */ /* 0x000fe40003000000 */
[----:B---3--:R-:W-:Y:S01]  /*3550*/  LOP3.LUT P6, RZ, R90, 0x7f, RZ, 0xc0, !PT ;  /* 0x0000007f5aff7812 */ /* 0x008fe200078cc0ff */
[----:B------:R-:W-:Y:S02]  /*3560*/  IMAD.MOV.U32 R90, RZ, RZ, R151 ;  /* 0x000000ffff5a7224 */ /* 0x000fe400078e0097 */
[----:B------:R-:W-:-:S01]  /*3570*/  FFMA.FTZ R38, R39, UR6, -R67 ;  /* 0x0000000627267c23 */ /* 0x000fc20008010843 */
[--C-:B------:R-:W-:Y:S01]  /*3580*/  FFMA.FTZ R39, R42, UR6, -R67.reuse ;  /* 0x000000062a277c23 */ /* 0x100fe20008010843 */
[----:B------:R-:W-:Y:S01]  /*3590*/  FMNMX.FTZ R42, R5, R6, !PT ;  /* 0x00000006052a7209 */ /* 0x000fe20007810000 */
[--C-:B------:R-:W-:Y:S01]  /*35a0*/  FFMA.FTZ R40, R43, UR6, -R67.reuse ;  /* 0x000000062b287c23 */ /* 0x100fe20008010843 */
        /* <DEDUP_REMOVED lines=8> */
[----:B------:R-:W-:Y:S01]  /*3630*/  IMAD.U32 R68, RZ, RZ, UR6 ;  /* 0x00000006ff447e24 */ /* 0x000fe2000f8e00ff */
[----:B------:R-:W-:Y:S01]  /*3640*/  MUFU.EX2 R38, R38 ;  /* 0x0000002600267308 */ /* 0x000fe20000000800 */
[----:B------:R-:W-:Y:S01]  /*3650*/  FMNMX.FTZ R43, R9, R42, !PT ;  /* 0x0000002a092b7209 */ /* 0x000fe20007810000 */
[--C-:B------:R-:W-:Y:S01]  /*3660*/  FFMA.FTZ R71, R71, UR6, -R67.reuse ;  /* 0x0000000647477c23 */ /* 0x100fe20008010843 */
[----:B------:R-:W-:-:S01]  /*3670*/  FFMA.FTZ R60, R60, UR6, -R67 ;  /* 0x000000063c3c7c23 */ /* 0x000fc20008010843 */
[--C-:B------:R-:W-:Y:S01]  /*3680*/  FFMA.FTZ R61, R61, UR6, -R67.reuse ;  /* 0x000000063d3d7c23 */ /* 0x100fe20008010843 */
[----:B------:R-:W-:Y:S01]  /*3690*/  FMNMX.FTZ R44, R10, R43, !PT ;  /* 0x0000002b0a2c7209 */ /* 0x000fe20007810000 */
[--C-:B------:R-:W-:Y:S01]  /*36a0*/  FFMA.FTZ R43, R50, UR6, -R67.reuse ;  /* 0x00000006322b7c23 */ /* 0x100fe20008010843 */
[----:B------:R-:W-:-:S01]  /*36b0*/  FFMA.FTZ R51, R88, UR6, -R67 ;  /* 0x0000000658337c23 */ /* 0x000fc20008010843 */
[----:B------:R-:W-:Y:S01]  /*36c0*/  MUFU.EX2 R42, R47 ;  /* 0x0000002f002a7308 */ /* 0x000fe20000000800 */
[----:B------:R-:W-:Y:S01]  /*36d0*/  FMNMX.FTZ R45, R11, R44, !PT ;  /* 0x0000002c0b2d7209 */ /* 0x000fe20007810000 */
[--C-:B------:R-:W-:Y:S01]  /*36e0*/  FFMA.FTZ R74, R74, UR6, -R67.reuse ;  /* 0x000000064a4a7c23 */ /* 0x100fe20008010843 */
[----:B------:R-:W-:-:S01]  /*36f0*/  FFMA.FTZ R69, R69, UR6, -R67 ;  /* 0x0000000645457c23 */ /* 0x000fc20008010843 */
[----:B------:R-:W-:Y:S01]  /*3700*/  FFMA.FTZ R62, R72, UR6, -R67 ;  /* 0x00000006483e7c23 */ /* 0x000fe20008010843 */
[----:B------:R-:W-:Y:S01]  /*3710*/  FMNMX.FTZ R44, R12, R45, !PT ;  /* 0x0000002d0c2c7209 */ /* 0x000fe20007810000 */
[----:B------:R-:W-:-:S02]  /*3720*/  @!P6 VIADD R4, R4, 0x38840 ;  /* 0x000388400404e836 */ /* 0x000fc40000000000 */
[----:B------:R0:W-:Y:S01]  /*3730*/  MUFU.EX2 R47, R58 ;  /* 0x0000003a002f7308 */ /* 0x0001e20000000800 */
[----:B------:R-:W-:Y:S01]  /*3740*/  FMNMX.FTZ R45, R13, R44, !PT ;  /* 0x0000002c0d2d7209 */ /* 0x000fe20007810000 */
[----:B------:R-:W-:Y:S01]  /*3750*/  IMAD.MOV.U32 R88, RZ, RZ, R151 ;  /* 0x000000ffff587224 */ /* 0x000fe200078e0097 */
[----:B------:R-:W-:Y:S02]  /*3760*/  @!P6 PRMT R4, RZ, 0x654, R4 ;  /* 0x00000654ff04e816 */ /* 0x000fe40000000004 */
[----:B------:R-:W-:Y:S02]  /*3770*/  FMNMX.FTZ R46, R14, R45, !PT ;  /* 0x0000002d0e2e7209 */ /* 0x000fe40007810000 */
[----:B------:R1:W-:Y:S01]  /*3780*/  @!P6 SYNCS.ARRIVE.TRANS64.RED.A1T0 RZ, [R4+URZ], RZ ;  /* 0x000000ff04ffe9a7 */ /* 0x0003e2000810043f */
[----:B------:R-:W2:Y:S01]  /*3790*/  MUFU.EX2 R44, R55 ;  /* 0x00000037002c7308 */ /* 0x000ea20000000800 */
[----:B------:R-:W-:Y:S01]  /*37a0*/  FMNMX.FTZ R45, R15, R46, !PT ;  /* 0x0000002e0f2d7209 */ /* 0x000fe20007810000 */
[----:B0-----:R-:W-:-:S03]  /*37b0*/  FFMA.FTZ R58, R52, UR6, -R67 ;  /* 0x00000006343a7c23 */ /* 0x001fc60008010843 */
[----:B------:R-:W-:Y:S01]  /*37c0*/  FMNMX.FTZ R46, R20, R45, !PT ;  /* 0x0000002d142e7209 */ /* 0x000fe20007810000 */
[----:B------:R-:W-:-:S01]  /*37d0*/  FFMA.FTZ R45, R63, UR6, -R67 ;  /* 0x000000063f2d7c23 */ /* 0x000fc20008010843 */
[----:B------:R-:W-:Y:S01]  /*37e0*/  FFMA.FTZ R63, R85, UR6, -R67 ;  /* 0x00000006553f7c23 */ /* 0x000fe20008010843 */
[----:B------:R-:W-:Y:S01]  /*37f0*/  MUFU.EX2 R39, R39 ;  /* 0x0000002700277308 */ /* 0x000fe20000000800 */
[----:B------:R-:W-:Y:S01]  /*3800*/  FMNMX.FTZ R49, R21, R46, !PT ;  /* 0x0000002e15317209 */ /* 0x000fe20007810000 */
[----:B------:R-:W-:-:S03]  /*3810*/  IMAD.MOV.U32 R85, RZ, RZ, R151 ;  /* 0x000000ffff557224 */ /* 0x000fc600078e0097 */
[----:B------:R-:W-:-:S03]  /*3820*/  FMNMX.FTZ R46, R24, R49, !PT ;  /* 0x00000031182e7209 */ /* 0x000fc60007810000 */
[----:B------:R-:W-:Y:S01]  /*3830*/  MUFU.EX2 R40, R40 ;  /* 0x0000002800287308 */ /* 0x000fe20000000800 */
[----:B------:R-:W-:Y:S02]  /*3840*/  FMNMX.FTZ R49, R25, R46, !PT ;  /* 0x0000002e19317209 */ /* 0x000fe40007810000 */
[----:B--2---:R-:W-:Y:S02]  /*3850*/  F2FP.SATFINITE.E4M3.F32.PACK_AB_MERGE_C R230, R47, R44, RZ ;  /* 0x0000002c2fe6723e */ /* 0x004fe400048070ff */
[----:B------:R-:W-:-:S03]  /*3860*/  FMNMX.FTZ R48, R26, R49, !PT ;  /* 0x000000311a307209 */ /* 0x000fc60007810000 */
[----:B------:R-:W-:Y:S01]  /*3870*/  MUFU.EX2 R46, R66 ;  /* 0x00000042002e7308 */ /* 0x000fe20000000800 */
[----:B------:R-:W-:-:S04]  /*3880*/  FMNMX.FTZ R49, R27, R48, !PT ;  /* 0x000000301b317209 */ /* 0x000fc80007810000 */
[----:B------:R-:W-:-:S03]  /*3890*/  FMNMX.FTZ R50, R28, R49, !PT ;  /* 0x000000311c327209 */ /* 0x000fc60007810000 */
[----:B------:R0:W-:Y:S01]  /*38a0*/  MUFU.EX2 R66, R58 ;  /* 0x0000003a00427308 */ /* 0x0001e20000000800 */
[----:B------:R-:W-:-:S04]  /*38b0*/  FMNMX.FTZ R49, R29, R50, !PT ;  /* 0x000000321d317209 */ /* 0x000fc80007810000 */
[----:B------:R-:W-:Y:S01]  /*38c0*/  FMNMX.FTZ R50, R30, R49, !PT ;  /* 0x000000311e327209 */ /* 0x000fe20007810000 */
[----:B------:R-:W-:-:S01]  /*38d0*/  FFMA.FTZ R49, R89, UR6, -R67 ;  /* 0x0000000659317c23 */ /* 0x000fc20008010843 */
[----:B------:R-:W-:Y:S01]  /*38e0*/  IMAD.MOV.U32 R89, RZ, RZ, R151 ;  /* 0x000000ffff597224 */ /* 0x000fe200078e0097 */
[----:B------:R-:W2:Y:S01]  /*38f0*/  MUFU.EX2 R41, R41 ;  /* 0x0000002900297308 */ /* 0x000ea20000000800 */
[----:B------:R-:W-:Y:S01]  /*3900*/  FMNMX.FTZ R55, R31, R50, !PT ;  /* 0x000000321f377209 */ /* 0x000fe20007810000 */
[----:B0-----:R-:W-:-:S03]  /*3910*/  FFMA.FTZ R58, R57, UR6, -R67 ;  /* 0x00000006393a7c23 */ /* 0x001fc60008010843 */
[----:B------:R-:W-:-:S03]  /*3920*/  FMNMX.FTZ R50, R32, R55, !PT ;  /* 0x0000003720327209 */ /* 0x000fc60007810000 */
[----:B------:R-:W-:Y:S01]  /*3930*/  MUFU.EX2 R48, R71 ;  /* 0x0000004700307308 */ /* 0x000fe20000000800 */
[----:B------:R-:W-:-:S04]  /*3940*/  FMNMX.FTZ R55, R33, R50, !PT ;  /* 0x0000003221377209 */ /* 0x000fc80007810000 */
[----:B------:R-:W-:-:S03]  /*3950*/  FMNMX.FTZ R54, R34, R55, !PT ;  /* 0x0000003722367209 */ /* 0x000fc60007810000 */
[----:B------:R0:W-:Y:S01]  /*3960*/  MUFU.EX2 R70, R60 ;  /* 0x0000003c00467308 */ /* 0x0001e20000000800 */
[----:B------:R-:W-:Y:S02]  /*3970*/  FMNMX.FTZ R55, R35, R54, !PT ;  /* 0x0000003623377209 */ /* 0x000fe40007810000 */
[----:B--2---:R-:W-:Y:S02]  /*3980*/  F2FP.SATFINITE.E4M3.F32.PACK_AB_MERGE_C R228, R41, R40, RZ ;  /* 0x0000002829e4723e */ /* 0x004fe400048070ff */
[----:B------:R-:W-:Y:S01]  /*3990*/  FMNMX.FTZ R52, R36, R55, !PT ;  /* 0x0000003724347209 */ /* 0x000fe20007810000 */
[--C-:B------:R-:W-:Y:S01]  /*39a0*/  FFMA.FTZ R55, R53, UR6, -R67.reuse ;  /* 0x0000000635377c23 */ /* 0x100fe20008010843 */
[----:B------:R-:W-:Y:S01]  /*39b0*/  F2FP.SATFINITE.E4M3.F32.PACK_AB_MERGE_C R228, R39, R38, R228 ;  /* 0x0000002627e4723e */ /* 0x000fe200048070e4 */
[----:B------:R2:W3:Y:S01]  /*39c0*/  MUFU.EX2 R75, R61 ;  /* 0x0000003d004b7308 */ /* 0x0004e20000000800 */
[----:B------:R-:W-:Y:S01]  /*39d0*/  FMNMX.FTZ R52, R37, R52, !PT ;  /* 0x0000003425347209 */ /* 0x000fe20007810000 */
[----:B0-----:R-:W-:Y:S01]  /*39e0*/  FFMA.FTZ R60, R76, UR6, -R67 ;  /* 0x000000064c3c7c23 */ /* 0x001fe20008010843 */
[----:B------:R-:W-:-:S02]  /*39f0*/  IMAD.MOV.U32 R76, RZ, RZ, R151 ;  /* 0x000000ffff4c7224 */ /* 0x000fc400078e0097 */
[----:B------:R-:W-:Y:S01]  /*3a00*/  FMNMX.FTZ R53, R79, R52, !PT ;  /* 0x000000344f357209 */ /* 0x000fe20007810000 */
[----:B------:R-:W-:-:S02]  /*3a10*/  FFMA.FTZ R52, R56, UR6, -R67 ;  /* 0x0000000638347c23 */ /* 0x000fc40008010843 */
[----:B------:R0:W4:Y:S01]  /*3a20*/  MUFU.EX2 R71, R55 ;  /* 0x0000003700477308 */ /* 0x0001220000000800 */
[----:B------:R-:W-:Y:S01]  /*3a30*/  FMNMX.FTZ R54, R82, R53, !PT ;  /* 0x0000003552367209 */ /* 0x000fe20007810000 */
[----:B--2---:R-:W-:Y:S01]  /*3a40*/  FFMA.FTZ R61, R81, UR6, -R67 ;  /* 0x00000006513d7c23 */ /* 0x004fe20008010843 */
[----:B------:R-:W-:Y:S02]  /*3a50*/  IMAD.MOV.U32 R81, RZ, RZ, R151 ;  /* 0x000000ffff517224 */ /* 0x000fe400078e0097 */
[----:B------:R-:W-:-:S03]  /*3a60*/  FMNMX.FTZ R53, R83, R54, !PT ;  /* 0x0000003653357209 */ /* 0x000fc60007810000 */
[----:B------:R-:W2:Y:S01]  /*3a70*/  MUFU.EX2 R43, R43 ;  /* 0x0000002b002b7308 */ /* 0x000ea20000000800 */
[----:B------:R-:W-:Y:S01]  /*3a80*/  FMNMX.FTZ R54, R86, R53, !PT ;  /* 0x0000003556367209 */ /* 0x000fe20007810000 */
[--C-:B0-----:R-:W-:Y:S01]  /*3a90*/  FFMA.FTZ R55, R65, UR6, -R67.reuse ;  /* 0x0000000641377c23 */ /* 0x101fe20008010843 */
[----:B------:R-:W-:-:S01]  /*3aa0*/  FFMA.FTZ R65, R73, UR6, -R67 ;  /* 0x0000000649417c23 */ /* 0x000fc20008010843 */
[----:B---3--:R-:W-:Y:S01]  /*3ab0*/  F2FP.SATFINITE.E4M3.F32.PACK_AB_MERGE_C R220, R75, R70, RZ ;  /* 0x000000464bdc723e */ /* 0x008fe200048070ff */
[----:B------:R-:W-:Y:S01]  /*3ac0*/  IMAD.MOV.U32 R73, RZ, RZ, R151 ;  /* 0x000000ffff497224 */ /* 0x000fe200078e0097 */
[----:B------:R-:W-:Y:S01]  /*3ad0*/  FMNMX.FTZ R56, R87, R54, !PT ;  /* 0x0000003657387209 */ /* 0x000fe20007810000 */
[----:B------:R-:W-:-:S01]  /*3ae0*/  FFMA.FTZ R54, R64, UR6, -R67 ;  /* 0x0000000640367c23 */ /* 0x000fc20008010843 */
[----:B------:R0:W-:Y:S01]  /*3af0*/  MUFU.EX2 R53, R58 ;  /* 0x0000003a00357308 */ /* 0x0001e20000000800 */
[----:B----4-:R-:W-:Y:S02]  /*3b00*/  F2FP.SATFINITE.E4M3.F32.PACK_AB_MERGE_C R218, R71, R66, RZ ;  /* 0x0000004247da723e */ /* 0x010fe400048070ff */
[----:B------:R-:W0:Y:S05]  /*3b10*/  SHFL.BFLY PT, R57, R56, 0x2, 0x1f ;  /* 0x0c401f0038397f89 */ /* 0x000e2a00000e0000 */
[----:B------:R-:W-:Y:S01]  /*3b20*/  MUFU.EX2 R50, R74 ;  /* 0x0000004a00327308 */ /* 0x000fe20000000800 */
[----:B--2---:R-:W-:-:S07]  /*3b30*/  F2FP.SATFINITE.E4M3.F32.PACK_AB_MERGE_C R230, R43, R42, R230 ;  /* 0x0000002a2be6723e */ /* 0x004fce00048070e6 */
[----:B------:R-:W-:Y:S08]  /*3b40*/  MUFU.EX2 R64, R69 ;  /* 0x0000004500407308 */ /* 0x000ff00000000800 */
[----:B------:R-:W-:Y:S01]  /*3b50*/  MUFU.EX2 R45, R45 ;  /* 0x0000002d002d7308 */ /* 0x000fe20000000800 */
[----:B0-----:R-:W-:Y:S01]  /*3b60*/  FMNMX.FTZ R58, R56, R57, !PT ;  /* 0x00000039383a7209 */ /* 0x001fe20007810000 */
[--C-:B------:R-:W-:Y:S01]  /*3b70*/  FFMA.FTZ R57, R77, UR6, -R67.reuse ;  /* 0x000000064d397c23 */ /* 0x100fe20008010843 */
[----:B------:R-:W-:-:S01]  /*3b80*/  FFMA.FTZ R56, R80, UR6, -R67 ;  /* 0x0000000650387c23 */ /* 0x000fc20008010843 */
[----:B------:R-:W-:-:S02]  /*3b90*/  IMAD.MOV.U32 R80, RZ, RZ, R151 ;  /* 0x000000ffff507224 */ /* 0x000fc400078e0097 */
[----:B------:R-:W0:Y:S02]  /*3ba0*/  SHFL.BFLY PT, R195, R58, 0x1, 0x1f ;  /* 0x0c201f003ac37f89 */ /* 0x000e2400000e0000 */
[----:B------:R-:W2:Y:S01]  /*3bb0*/  MUFU.EX2 R51, R51 ;  /* 0x0000003300337308 */ /* 0x000ea20000000800 */
[----:B------:R-:W-:-:S07]  /*3bc0*/  IMAD.MOV.U32 R77, RZ, RZ, R151 ;  /* 0x000000ffff4d7224 */ /* 0x000fce00078e0097 */
[----:B------:R-:W3:Y:S08]  /*3bd0*/  MUFU.EX2 R49, R49 ;  /* 0x0000003100317308 */ /* 0x000ef00000000800 */
[----:B------:R-:W-:Y:S01]  /*3be0*/  MUFU.EX2 R52, R52 ;  /* 0x0000003400347308 */ /* 0x000fe20000000800 */
[----:B--2---:R-:W-:-:S04]  /*3bf0*/  F2FP.SATFINITE.E4M3.F32.PACK_AB_MERGE_C R216, R51, R48, RZ ;  /* 0x0000003033d8723e */ /* 0x004fc800048070ff */
[----:B------:R-:W-:Y:S02]  /*3c00*/  F2FP.SATFINITE.E4M3.F32.PACK_AB_MERGE_C R216, R46, R45, R216 ;  /* 0x0000002d2ed8723e */ /* 0x000fe400048070d8 */
[----:B0-----:R-:W-:Y:S01]  /*3c10*/  FMNMX.FTZ R195, R58, R195, !PT ;  /* 0x000000c33ac37209 */ /* 0x001fe20007810000 */
[----:B------:R-:W-:Y:S01]  /*3c20*/  FFMA.FTZ R58, R84, UR6, -R67 ;  /* 0x00000006543a7c23 */ /* 0x000fe20008010843 */
[----:B------:R-:W-:-:S01]  /*3c30*/  FADD.FTZ R67, R38, R39 ;  /* 0x0000002726437221 */ /* 0x000fc20000010000 */
[----:B------:R-:W-:Y:S01]  /*3c40*/  MUFU.EX2 R54, R54 ;  /* 0x0000003600367308 */ /* 0x000fe20000000800 */
[C---:B------:R-:W-:Y:S01]  /*3c50*/  FSETP.NEU.FTZ.AND P1, PT, R195.reuse, -INF , PT ;  /* 0xff800000c300780b */ /* 0x040fe20003f3d000 */
[----:B------:R-:W-:Y:S01]  /*3c60*/  FFMA.FTZ R68, R195, R68, -8 ;  /* 0xc1000000c3447423 */ /* 0x000fe20000010044 */
[----:B------:R-:W-:-:S01]  /*3c70*/  FADD.FTZ R74, R40, R67 ;  /* 0x00000043284a7221 */ /* 0x000fc20000010000 */
[----:B---3--:R-:W-:Y:S01]  /*3c80*/  F2FP.SATFINITE.E4M3.F32.PACK_AB_MERGE_C R218, R50, R49, R218 ;  /* 0x0000003132da723e */ /* 0x008fe200048070da */
[----:B------:R-:W-:-:S02]  /*3c90*/  IMAD.MOV.U32 R84, RZ, RZ, R151 ;  /* 0x000000ffff547224 */ /* 0x000fc400078e0097 */
[----:B------:R-:W-:Y:S01]  /*3ca0*/  FSEL R68, R68, RZ, P1 ;  /* 0x000000ff44447208 */ /* 0x000fe20000800000 */
[----:B------:R-:W-:-:S01]  /*3cb0*/  FADD.FTZ R69, R41, R74 ;  /* 0x0000004a29457221 */ /* 0x000fc20000010000 */
[----:B------:R-:W-:Y:S01]  /*3cc0*/  MUFU.EX2 R55, R55 ;  /* 0x0000003700377308 */ /* 0x000fe20000000800 */
[----:B------:R-:W-:Y:S01]  /*3cd0*/  PLOP3.LUT P1, PT, PT, PT, UP0, 0x80, 0x0 ;  /* 0x000000000000781c */ /* 0x000fe20003f2f008 */
[----:B------:R-:W-:Y:S02]  /*3ce0*/  IMAD.MOV.U32 R39, RZ, RZ, R151 ;  /* 0x000000ffff277224 */ /* 0x000fe400078e0097 */
        /* <DEDUP_REMOVED lines=14> */
[----:B------:R-:W0:Y:S01]  /*3dd0*/  MUFU.EX2 R6, R6 ;  /* 0x0000000600067308 */ /* 0x000e220000000800 */
        /* <DEDUP_REMOVED lines=16> */
[----:B0-----:R-:W-:-:S01]  /*3ee0*/  FADD.FTZ R72, R5, R6 ;  /* 0x0000000605487221 */ /* 0x001fc20000010000 */
[--C-:B------:R-:W-:Y:S01]  /*3ef0*/  FFMA.FTZ R36, R36, UR6, -R68.reuse ;  /* 0x0000000624247c23 */ /* 0x100fe20008010844 */
[----:B------:R-:W-:-:S01]  /*3f00*/  FFMA.FTZ R37, R37, UR6, -R68 ;  /* 0x0000000625257c23 */ /* 0x000fc20008010844 */
[--C-:B------:R-:W-:Y:S01]  /*3f10*/  FFMA.FTZ R79, R79, UR6, -R68.reuse ;  /* 0x000000064f4f7c23 */ /* 0x100fe20008010844 */
[----:B------:R-:W-:-:S01]  /*3f20*/  FFMA.FTZ R82, R82, UR6, -R68 ;  /* 0x0000000652527c23 */ /* 0x000fc20008010844 */
[--C-:B------:R-:W-:Y:S01]  /*3f30*/  FFMA.FTZ R83, R83, UR6, -R68.reuse ;  /* 0x0000000653537c23 */ /* 0x100fe20008010844 */
[----:B------:R-:W-:-:S01]  /*3f40*/  FFMA.FTZ R86, R86, UR6, -R68 ;  /* 0x0000000656567c23 */ /* 0x000fc20008010844 */
[----:B------:R-:W0:Y:S01]  /*3f50*/  MUFU.EX2 R9, R9 ;  /* 0x0000000900097308 */ /* 0x000e220000000800 */
[----:B--2---:R-:W-:-:S01]  /*3f60*/  FADD.FTZ R67, R7, R72 ;  /* 0x0000004807437221 */ /* 0x004fc20000010000 */
[----:B------:R-:W-:Y:S01]  /*3f70*/  FFMA.FTZ R68, R87, UR6, -R68 ;  /* 0x0000000657447c23 */ /* 0x000fe20008010844 */
[----:B------:R-:W-:Y:S01]  /*3f80*/  F2FP.SATFINITE.E4M3.F32.PACK_AB_MERGE_C R220, R53, R52, R220 ;  /* 0x0000003435dc723e */ /* 0x000fe200048070dc */
[----:B------:R-:W-:-:S02]  /*3f90*/  IMAD.MOV.U32 R87, RZ, RZ, R151 ;  /* 0x000000ffff577224 */ /* 0x000fc400078e0097 */
[----:B------:R-:W-:Y:S02]  /*3fa0*/  IMAD.MOV.U32 R74, RZ, RZ, R151 ;  /* 0x000000ffff4a7224 */ /* 0x000fe400078e0097 */
[----:B------:R-:W1:Y:S01]  /*3fb0*/  MUFU.EX2 R10, R10 ;  /* 0x0000000a000a7308 */ /* 0x000e620000000800 */
[----:B---3--:R-:W-:-:S01]  /*3fc0*/  FADD.FTZ R72, R8, R67 ;  /* 0x0000004308487221 */ /* 0x008fc20000010000 */
[--C-:B------:R-:W-:Y:S02]  /*3fd0*/  IMAD.MOV.U32 R43, RZ, RZ, R151.reuse ;  /* 0x000000ffff2b7224 */ /* 0x100fe400078e0097 */
[--C-:B------:R-:W-:Y:S02]  /*3fe0*/  IMAD.MOV.U32 R42, RZ, RZ, R151.reuse ;  /* 0x000000ffff2a7224 */ /* 0x100fe400078e0097 */
[----:B------:R-:W-:Y:S02]  /*3ff0*/  IMAD.MOV.U32 R38, RZ, RZ, R151 ;  /* 0x000000ffff267224 */ /* 0x000fe400078e0097 */
[----:B------:R-:W2:Y:S01]  /*4000*/  MUFU.EX2 R11, R11 ;  /* 0x0000000b000b7308 */ /* 0x000ea20000000800 */
[----:B0-----:R-:W-:-:S01]  /*4010*/  FADD.FTZ R67, R9, R72 ;  /* 0x0000004809437221 */ /* 0x001fc20000010000 */
[----:B------:R-:W-:Y:S01]  /*4020*/  FADD.FTZ R72, R44, R69 ;  /* 0x000000452c487221 */ /* 0x000fe20000010000 */
[----:B------:R-:W-:-:S03]  /*4030*/  IMAD.MOV.U32 R44, RZ, RZ, R151 ;  /* 0x000000ffff2c7224 */ /* 0x000fc600078e0097 */
[----:B------:R-:W-:Y:S01]  /*4040*/  FADD.FTZ R72, R47, R72 ;  /* 0x000000482f487221 */ /* 0x000fe20000010000 */
[----:B------:R-:W-:Y:S01]  /*4050*/  IMAD.MOV.U32 R47, RZ, RZ, R151 ;  /* 0x000000ffff2f7224 */ /* 0x000fe200078e0097 */
[----:B------:R-:W0:Y:S01]  /*4060*/  MUFU.EX2 R12, R12 ;  /* 0x0000000c000c7308 */ /* 0x000e220000000800 */
[----:B-1----:R-:W-:-:S07]  /*4070*/  FADD.FTZ R4, R10, R67 ;  /* 0x000000430a047221 */ /* 0x002fce0000010000 */
[----:B------:R-:W1:Y:S01]  /*4080*/  MUFU.EX2 R13, R13 ;  /* 0x0000000d000d7308 */ /* 0x000e620000000800 */
[----:B--2---:R-:W-:-:S07]  /*4090*/  FADD.FTZ R67, R11, R4 ;  /* 0x000000040b437221 */ /* 0x004fce0000010000 */
[----:B------:R-:W2:Y:S01]  /*40a0*/  MUFU.EX2 R14, R14 ;  /* 0x0000000e000e7308 */ /* 0x000ea20000000800 */
[----:B0-----:R-:W-:-:S01]  /*40b0*/  FADD.FTZ R4, R12, R67 ;  /* 0x000000430c047221 */ /* 0x001fc20000010000 */
[----:B------:R-:W-:Y:S01]  /*40c0*/  FADD.FTZ R67, R45, R72 ;  /* 0x000000482d437221 */ /* 0x000fe20000010000 */
[----:B------:R-:W-:-:S03]  /*40d0*/  IMAD.MOV.U32 R45, RZ, RZ, R151 ;  /* 0x000000ffff2d7224 */ /* 0x000fc600078e0097 */
[----:B------:R-:W-:Y:S01]  /*40e0*/  FADD.FTZ R67, R46, R67 ;  /* 0x000000432e437221 */ /* 0x000fe20000010000 */
[----:B------:R-:W-:Y:S01]  /*40f0*/  IMAD.MOV.U32 R46, RZ, RZ, R151 ;  /* 0x000000ffff2e7224 */ /* 0x000fe200078e0097 */
[----:B------:R-:W0:Y:S01]  /*4100*/  MUFU.EX2 R15, R15 ;  /* 0x0000000f000f7308 */ /* 0x000e220000000800 */
[----:B-1----:R-:W-:-:S01]  /*4110*/  FADD.FTZ R69, R13, R4 ;  /* 0x000000040d457221 */ /* 0x002fc20000010000 */
[----:B------:R-:W-:Y:S01]  /*4120*/  FADD.FTZ R72, R48, R67 ;  /* 0x0000004330487221 */ /* 0x000fe20000010000 */
[----:B------:R-:W-:-:S03]  /*4130*/  IMAD.MOV.U32 R48, RZ, RZ, R151 ;  /* 0x000000ffff307224 */ /* 0x000fc600078e0097 */
[----:B------:R-:W-:Y:S01]  /*4140*/  FADD.FTZ R72, R51, R72 ;  /* 0x0000004833487221 */ /* 0x000fe20000010000 */
[----:B------:R-:W-:Y:S01]  /*4150*/  IMAD.MOV.U32 R51, RZ, RZ, R151 ;  /* 0x000000ffff337224 */ /* 0x000fe200078e0097 */
[----:B------:R-:W1:Y:S01]  /*4160*/  MUFU.EX2 R20, R20 ;  /* 0x0000001400147308 */ /* 0x000e620000000800 */
[----:B--2---:R-:W-:-:S07]  /*4170*/  FADD.FTZ R4, R14, R69 ;  /* 0x000000450e047221 */ /* 0x004fce0000010000 */
[----:B------:R-:W2:Y:S01]  /*4180*/  MUFU.EX2 R21, R21 ;  /* 0x0000001500157308 */ /* 0x000ea20000000800 */
[----:B0-----:R-:W-:-:S07]  /*4190*/  FADD.FTZ R67, R15, R4 ;  /* 0x000000040f437221 */ /* 0x001fce0000010000 */
[----:B------:R-:W0:Y:S01]  /*41a0*/  MUFU.EX2 R24, R24 ;  /* 0x0000001800187308 */ /* 0x000e220000000800 */
[----:B-1----:R-:W-:-:S01]  /*41b0*/  FADD.FTZ R4, R20, R67 ;  /* 0x0000004314047221 */ /* 0x002fc20000010000 */
[----:B------:R-:W-:Y:S01]  /*41c0*/  FADD.FTZ R67, R49, R72 ;  /* 0x0000004831437221 */ /* 0x000fe20000010000 */
[----:B------:R-:W-:Y:S01]  /*41d0*/  F2FP.SATFINITE.E4M3.F32.PACK_AB_MERGE_C R15, R20, R15, RZ ;  /* 0x0000000f140f723e */ /* 0x000fe200048070ff */
[----:B------:R-:W-:Y:S02]  /*41e0*/  IMAD.MOV.U32 R72, RZ, RZ, R151 ;  /* 0x000000ffff487224 */ /* 0x000fe400078e0097 */
[----:B------:R-:W-:-:S01]  /*41f0*/  FADD.FTZ R67, R50, R67 ;  /* 0x0000004332437221 */ /* 0x000fc20000010000 */
[----:B------:R-:W-:Y:S01]  /*4200*/  F2FP.SATFINITE.E4M3.F32.PACK_AB_MERGE_C R217, R14, R13, R15 ;  /* 0x0000000d0ed9723e */ /* 0x000fe2000480700f */
[----:B------:R-:W1:Y:S01]  /*4210*/  MUFU.EX2 R25, R25 ;  /* 0x0000001900197308 */ /* 0x000e620000000800 */
[----:B--2---:R-:W-:-:S01]  /*4220*/  FADD.FTZ R69, R21, R4 ;  /* 0x0000000415457221 */ /* 0x004fc20000010000 */
[----:B------:R-:W-:Y:S01]  /*4230*/  FADD.FTZ R40, R66, R67 ;  /* 0x0000004342287221 */ /* 0x000fe20000010000 */
[----:B------:R-:W-:-:S02]  /*4240*/  IMAD.MOV.U32 R67, RZ, RZ, R151 ;  /* 0x000000ffff437224 */ /* 0x000fc400078e0097 */
[----:B------:R-:W-:Y:S02]  /*4250*/  IMAD.MOV.U32 R66, RZ, RZ, R151 ;  /* 0x000000ffff427224 */ /* 0x000fe400078e0097 */
[----:B------:R-:W-:-:S01]  /*4260*/  FADD.FTZ R71, R71, R40 ;  /* 0x0000002847477221 */ /* 0x000fc20000010000 */
[----:B------:R-:W-:Y:S01]  /*4270*/  F2FP.SATFINITE.E4M3.F32.PACK_AB_MERGE_C R40, R8, R7, RZ ;  /* 0x000000070828723e */ /* 0x000fe200048070ff */
[----:B------:R-:W2:Y:S01]  /*4280*/  MUFU.EX2 R26, R26 ;  /* 0x0000001a001a7308 */ /* 0x000ea20000000800 */
[----:B0-----:R-:W-:-:S01]  /*4290*/  FADD.FTZ R4, R24, R69 ;  /* 0x0000004518047221 */ /* 0x001fc20000010000 */
[----:B------:R-:W-:Y:S01]  /*42a0*/  FADD.FTZ R8, R52, R71 ;  /* 0x0000004734087221 */ /* 0x000fe20000010000 */
[----:B------:R-:W-:Y:S01]  /*42b0*/  F2FP.SATFINITE.E4M3.F32.PACK_AB_MERGE_C R229, R6, R5, R40 ;  /* 0x0000000506e5723e */ /* 0x000fe20004807028 */
[--C-:B------:R-:W-:Y:S02]  /*42c0*/  IMAD.MOV.U32 R71, RZ, RZ, R151.reuse ;  /* 0x000000ffff477224 */ /* 0x100fe400078e0097 */
[----:B------:R-:W-:-:S02]  /*42d0*/  IMAD.MOV.U32 R69, RZ, RZ, R151 ;  /* 0x000000ffff457224 */ /* 0x000fc400078e0097 */
[----:B------:R-:W0:Y:S01]  /*42e0*/  MUFU.EX2 R27, R27 ;  /* 0x0000001b001b7308 */ /* 0x000e220000000800 */
[----:B-1----:R-:W-:-:S01]  /*42f0*/  FADD.FTZ R41, R25, R4 ;  /* 0x0000000419297221 */ /* 0x002fc20000010000 */
[--C-:B------:R-:W-:Y:S02]  /*4300*/  IMAD.MOV.U32 R52, RZ, RZ, R151.reuse ;  /* 0x000000ffff347224 */ /* 0x100fe400078e0097 */
[--C-:B------:R-:W-:Y:S02]  /*4310*/  IMAD.MOV.U32 R50, RZ, RZ, R151.reuse ;  /* 0x000000ffff327224 */ /* 0x100fe400078e0097 */
[----:B------:R-:W-:Y:S02]  /*4320*/  IMAD.MOV.U32 R49, RZ, RZ, R151 ;  /* 0x000000ffff317224 */ /* 0x000fe400078e0097 */
[----:B------:R-:W1:Y:S01]  /*4330*/  MUFU.EX2 R28, R28 ;  /* 0x0000001c001c7308 */ /* 0x000e620000000800 */
[----:B--2---:R-:W-:-:S01]  /*4340*/  FADD.FTZ R4, R26, R41 ;  /* 0x000000291a047221 */ /* 0x004fc20000010000 */
[----:B------:R-:W-:Y:S01]  /*4350*/  F2FP.SATFINITE.E4M3.F32.PACK_AB_MERGE_C R41, R12, R11, RZ ;  /* 0x0000000b0c29723e */ /* 0x000fe200048070ff */
[----:B------:R-:W-:-:S01]  /*4360*/  FADD.FTZ R11, R53, R8 ;  /* 0x00000008350b7221 */ /* 0x000fc20000010000 */
[----:B------:R-:W-:Y:S01]  /*4370*/  F2FP.SATFINITE.E4M3.F32.PACK_AB_MERGE_C R25, R26, R25, RZ ;  /* 0x000000191a19723e */ /* 0x000fe200048070ff */
[----:B------:R-:W-:Y:S01]  /*4380*/  IMAD.MOV.U32 R53, RZ, RZ, R151 ;  /* 0x000000ffff357224 */ /* 0x000fe200078e0097 */
[----:B------:R-:W-:Y:S01]  /*4390*/  F2FP.SATFINITE.E4M3.F32.PACK_AB_MERGE_C R231, R10, R9, R41 ;  /* 0x000000090ae7723e */ /* 0x000fe20004807029 */
[----:B------:R-:W-:-:S01]  /*43a0*/  FADD.FTZ R12, R70, R11 ;  /* 0x0000000b460c7221 */ /* 0x000fc20000010000 */
[----:B------:R-:W2:Y:S01]  /*43b0*/  MUFU.EX2 R29, R29 ;  /* 0x0000001d001d7308 */ /* 0x000ea20000000800 */
[----:B0-----:R-:W-:-:S01]  /*43c0*/  FADD.FTZ R7, R27, R4 ;  /* 0x000000041b077221 */ /* 0x001fc20000010000 */
[----:B------:R-:W-:Y:S01]  /*43d0*/  F2FP.SATFINITE.E4M3.F32.PACK_AB_MERGE_C R219, R24, R21, R25 ;  /* 0x0000001518db723e */ /* 0x000fe20004807019 */
[----:B------:R-:W-:-:S01]  /*43e0*/  FADD.FTZ R75, R75, R12 ;  /* 0x0000000c4b4b7221 */ /* 0x000fc20000010000 */
[----:B------:R-:W-:-:S02]  /*43f0*/  IMAD.MOV.U32 R70, RZ, RZ, R151 ;  /* 0x000000ffff467224 */ /* 0x000fc400078e0097 */
[----:B------:R-:W-:Y:S02]  /*4400*/  IMAD.MOV.U32 R41, RZ, RZ, R151 ;  /* 0x000000ffff297224 */ /* 0x000fe400078e0097 */
[----:B------:R-:W0:Y:S01]  /*4410*/  MUFU.EX2 R30, R30 ;  /* 0x0000001e001e7308 */ /* 0x000e220000000800 */
[----:B-1----:R-:W-:-:S01]  /*4420*/  FADD.FTZ R8, R28, R7 ;  /* 0x000000071c087221 */ /* 0x002fc20000010000 */
[--C-:B------:R-:W-:Y:S02]  /*4430*/  IMAD.MOV.U32 R40, RZ, RZ, R151.reuse ;  /* 0x000000ffff287224 */ /* 0x100fe400078e0097 */
[--C-:B------:R-:W-:Y:S02]  /*4440*/  IMAD.MOV.U32 R26, RZ, RZ, R151.reuse ;  /* 0x000000ffff1a7224 */ /* 0x100fe400078e0097 */
[----:B------:R-:W-:Y:S02]  /*4450*/  IMAD.MOV.U32 R25, RZ, RZ, R151 ;  /* 0x000000ffff197224 */ /* 0x000fe400078e0097 */
[----:B------:R-:W1:Y:S01]  /*4460*/  MUFU.EX2 R31, R31 ;  /* 0x0000001f001f7308 */ /* 0x000e620000000800 */
[----:B--2---:R-:W-:-:S01]  /*4470*/  FADD.FTZ R7, R29, R8 ;  /* 0x000000081d077221 */ /* 0x004fc20000010000 */
[----:B------:R-:W-:Y:S01]  /*4480*/  FADD.FTZ R8, R54, R75 ;  /* 0x0000004b36087221 */ /* 0x000fe20000010000 */
[----:B------:R-:W-:-:S02]  /*4490*/  IMAD.MOV.U32 R75, RZ, RZ, R151 ;  /* 0x000000ffff4b7224 */ /* 0x000fc400078e0097 */
[----:B------:R-:W-:Y:S02]  /*44a0*/  IMAD.MOV.U32 R24, RZ, RZ, R151 ;  /* 0x000000ffff187224 */ /* 0x000fe400078e0097 */
[----:B------:R-:W-:-:S01]  /*44b0*/  FADD.FTZ R8, R55, R8 ;  /* 0x0000000837087221 */ /* 0x000fc20000010000 */
[----:B------:R-:W2:Y:S01]  /*44c0*/  MUFU.EX2 R32, R32 ;  /* 0x0000002000207308 */ /* 0x000ea20000000800 */
[C---:B0-----:R-:W-:Y:S01]  /*44d0*/  F2FP.SATFINITE.E4M3.F32.PACK_AB_MERGE_C R29, R30.reuse, R29, RZ ;  /* 0x0000001d1e1d723e */ /* 0x041fe200048070ff */
[----:B------:R-:W-:-:S03]  /*44e0*/  FADD.FTZ R30, R30, R7 ;  /* 0x000000071e1e7221 */ /* 0x000fc60000010000 */
[----:B------:R-:W-:Y:S01]  /*44f0*/  F2FP.SATFINITE.E4M3.F32.PACK_AB_MERGE_C R221, R28, R27, R29 ;  /* 0x0000001b1cdd723e */ /* 0x000fe2000480701d */
[----:B------:R-:W-:Y:S02]  /*4500*/  IMAD.MOV.U32 R29, RZ, RZ, R151 ;  /* 0x000000ffff1d7224 */ /* 0x000fe400078e0097 */
[----:B------:R-:W0:Y:S01]  /*4510*/  MUFU.EX2 R59, R59 ;  /* 0x0000003b003b7308 */ /* 0x000e220000000800 */
[----:B-1----:R-:W-:-:S01]  /*4520*/  FADD.FTZ R7, R31, R30 ;  /* 0x0000001e1f077221 */ /* 0x002fc20000010000 */
[--C-:B------:R-:W-:Y:S02]  /*4530*/  IMAD.MOV.U32 R30, RZ, RZ, R151.reuse ;  /* 0x000000ffff1e7224 */ /* 0x100fe400078e0097 */
[--C-:B------:R-:W-:Y:S02]  /*4540*/  IMAD.MOV.U32 R28, RZ, RZ, R151.reuse ;  /* 0x000000ffff1c7224 */ /* 0x100fe400078e0097 */
[----:B------:R-:W-:Y:S02]  /*4550*/  IMAD.MOV.U32 R27, RZ, RZ, R151 ;  /* 0x000000ffff1b7224 */ /* 0x000fe400078e0097 */
[----:B------:R-:W1:Y:S01]  /*4560*/  MUFU.EX2 R33, R33 ;  /* 0x0000002100217308 */ /* 0x000e620000000800 */
[----:B--2---:R-:W-:-:S07]  /*4570*/  FADD.FTZ R12, R32, R7 ;  /* 0x00000007200c7221 */ /* 0x004fce0000010000 */
[----:B------:R-:W2:Y:S01]  /*4580*/  MUFU.EX2 R34, R34 ;  /* 0x0000002200227308 */ /* 0x000ea20000000800 */
[----:B0-----:R-:W-:-:S01]  /*4590*/  FADD.FTZ R7, R59, R8 ;  /* 0x000000083b077221 */ /* 0x001fc20000010000 */
[----:B------:R-:W-:-:S03]  /*45a0*/  F2FP.SATFINITE.E4M3.F32.PACK_AB_MERGE_C R59, R64, R59, RZ ;  /* 0x0000003b403b723e */ /* 0x000fc600048070ff */
[----:B------:R-:W-:Y:S01]  /*45b0*/  FADD.FTZ R7, R64, R7 ;  /* 0x0000000740077221 */ /* 0x000fe20000010000 */
[----:B------:R-:W-:Y:S01]  /*45c0*/  F2FP.SATFINITE.E4M3.F32.PACK_AB_MERGE_C R222, R55, R54, R59 ;  /* 0x0000003637de723e */ /* 0x000fe2000480703b */
[----:B------:R-:W-:Y:S01]  /*45d0*/  IMAD.MOV.U32 R64, RZ, RZ, R151 ;  /* 0x000000ffff407224 */ /* 0x000fe200078e0097 */
[----:B------:R-:W0:Y:S01]  /*45e0*/  MUFU.EX2 R62, R62 ;  /* 0x0000003e003e7308 */ /* 0x000e220000000800 */
[----:B-1----:R-:W-:-:S01]  /*45f0*/  FADD.FTZ R11, R33, R12 ;  /* 0x0000000c210b7221 */ /* 0x002fc20000010000 */
[--C-:B------:R-:W-:Y:S02]  /*4600*/  IMAD.MOV.U32 R59, RZ, RZ, R151.reuse ;  /* 0x000000ffff3b7224 */ /* 0x100fe400078e0097 */
[--C-:B------:R-:W-:Y:S02]  /*4610*/  IMAD.MOV.U32 R55, RZ, RZ, R151.reuse ;  /* 0x000000ffff377224 */ /* 0x100fe400078e0097 */
[----:B------:R-:W-:Y:S02]  /*4620*/  IMAD.MOV.U32 R54, RZ, RZ, R151 ;  /* 0x000000ffff367224 */ /* 0x000fe400078e0097 */
[----:B------:R-:W-:Y:S01]  /*4630*/  MUFU.EX2 R60, R60 ;  /* 0x0000003c003c7308 */ /* 0x000fe20000000800 */
[C---:B--2---:R-:W-:Y:S01]  /*4640*/  F2FP.SATFINITE.E4M3.F32.PACK_AB_MERGE_C R33, R34.reuse, R33, RZ ;  /* 0x000000212221723e */ /* 0x044fe200048070ff */
[----:B------:R-:W-:-:S03]  /*4650*/  FADD.FTZ R34, R34, R11 ;  /* 0x0000000b22227221 */ /* 0x000fc60000010000 */
[----:B------:R-:W-:Y:S01]  /*4660*/  F2FP.SATFINITE.E4M3.F32.PACK_AB_MERGE_C R223, R32, R31, R33 ;  /* 0x0000001f20df723e */ /* 0x000fe20004807021 */
[----:B------:R-:W-:Y:S02]  /*4670*/  IMAD.MOV.U32 R33, RZ, RZ, R151 ;  /* 0x000000ffff217224 */ /* 0x000fe400078e0097 */
[----:B------:R-:W1:Y:S01]  /*4680*/  MUFU.EX2 R57, R57 ;  /* 0x0000003900397308 */ /* 0x000e620000000800 */
[----:B0-----:R-:W-:-:S01]  /*4690*/  FADD.FTZ R8, R62, R7 ;  /* 0x000000073e087221 */ /* 0x001fc20000010000 */
[--C-:B------:R-:W-:Y:S02]  /*46a0*/  IMAD.MOV.U32 R32, RZ, RZ, R151.reuse ;  /* 0x000000ffff207224 */ /* 0x100fe400078e0097 */
[----:B------:R-:W-:-:S04]  /*46b0*/  IMAD.MOV.U32 R31, RZ, RZ, R151 ;  /* 0x000000ffff1f7224 */ /* 0x000fc800078e0097 */
[----:B------:R-:W0:Y:S08]  /*46c0*/  MUFU.EX2 R35, R35 ;  /* 0x0000002300237308 */ /* 0x000e300000000800 */
[----:B------:R-:W2:Y:S01]  /*46d0*/  MUFU.EX2 R65, R65 ;  /* 0x0000004100417308 */ /* 0x000ea20000000800 */
[----:B-1----:R-:W-:-:S07]  /*46e0*/  F2FP.SATFINITE.E4M3.F32.PACK_AB_MERGE_C R11, R57, R60, RZ ;  /* 0x0000003c390b723e */ /* 0x002fce00048070ff */
[----:B------:R-:W1:Y:S01]  /*46f0*/  MUFU.EX2 R36, R36 ;  /* 0x0000002400247308 */ /* 0x000e620000000800 */
[----:B0-----:R-:W-:-:S01]  /*4700*/  FADD.FTZ R7, R35, R34 ;  /* 0x0000002223077221 */ /* 0x001fc20000010000 */
[----:B------:R-:W-:-:S06]  /*4710*/  IMAD.MOV.U32 R34, RZ, RZ, R151 ;  /* 0x000000ffff227224 */ /* 0x000fcc00078e0097 */
[----:B------:R-:W0:Y:S01]  /*4720*/  MUFU.EX2 R37, R37 ;  /* 0x0000002500257308 */ /* 0x000e220000000800 */
[C---:B--2---:R-:W-:Y:S01]  /*4730*/  F2FP.SATFINITE.E4M3.F32.PACK_AB_MERGE_C R224, R65.reuse, R62, R11 ;  /* 0x0000003e41e0723e */ /* 0x044fe2000480700b */
[----:B------:R-:W-:Y:S01]  /*4740*/  FADD.FTZ R65, R65, R8 ;  /* 0x0000000841417221 */ /* 0x000fe20000010000 */
[----:B------:R-:W-:-:S03]  /*4750*/  IMAD.MOV.U32 R62, RZ, RZ, R151 ;  /* 0x000000ffff3e7224 */ /* 0x000fc600078e0097 */
[----:B------:R-:W-:Y:S01]  /*4760*/  FADD.FTZ R60, R60, R65 ;  /* 0x000000413c3c7221 */ /* 0x000fe20000010000 */
[----:B------:R-:W-:Y:S01]  /*4770*/  IMAD.MOV.U32 R65, RZ, RZ, R151 ;  /* 0x000000ffff417224 */ /* 0x000fe200078e0097 */
[----:B------:R2:W3:Y:S01]  /*4780*/  MUFU.EX2 R4, R79 ;  /* 0x0000004f00047308 */ /* 0x0004e20000000800 */
[----:B-1----:R-:W-:-:S01]  /*4790*/  FADD.FTZ R6, R36, R7 ;  /* 0x0000000724067221 */ /* 0x002fc20000010000 */
[----:B------:R-:W-:Y:S01]  /*47a0*/  FADD.FTZ R57, R57, R60 ;  /* 0x0000003c39397221 */ /* 0x000fe20000010000 */
[----:B------:R-:W-:-:S05]  /*47b0*/  IMAD.MOV.U32 R60, RZ, RZ, R151 ;  /* 0x000000ffff3c7224 */ /* 0x000fca00078e0097 */
[----:B------:R-:W-:Y:S01]  /*47c0*/  MUFU.EX2 R58, R58 ;  /* 0x0000003a003a7308 */ /* 0x000fe20000000800 */
[----:B0-----:R-:W-:-:S01]  /*47d0*/  FADD.FTZ R5, R37, R6 ;  /* 0x0000000625057221 */ /* 0x001fc20000010000 */
[----:B--2---:R-:W-:-:S06]  /*47e0*/  IMAD.MOV.U32 R79, RZ, RZ, R151 ;  /* 0x000000ffff4f7224 */ /* 0x004fcc00078e0097 */
[----:B------:R-:W0:Y:S01]  /*47f0*/  MUFU.EX2 R63, R63 ;  /* 0x0000003f003f7308 */ /* 0x000e220000000800 */
[----:B---3--:R-:W-:-:S01]  /*4800*/  FADD.FTZ R5, R4, R5 ;  /* 0x0000000504057221 */ /* 0x008fc20000010000 */
[----:B------:R-:W-:-:S04]  /*4810*/  F2FP.SATFINITE.E4M3.F32.PACK_AB_MERGE_C R37, R4, R37, RZ ;  /* 0x000000250425723e */ /* 0x000fc800048070ff */
[----:B------:R-:W-:Y:S01]  /*4820*/  F2FP.SATFINITE.E4M3.F32.PACK_AB_MERGE_C R225, R36, R35, R37 ;  /* 0x0000002324e1723e */ /* 0x000fe20004807025 */
[--C-:B------:R-:W-:Y:S01]  /*4830*/  IMAD.MOV.U32 R37, RZ, RZ, R151.reuse ;  /* 0x000000ffff257224 */ /* 0x100fe200078e0097 */
        /* <DEDUP_REMOVED lines=9> */
[----:B--2---:R-:W-:-:S07]  /*48d0*/  FADD.FTZ R6, R82, R5 ;  /* 0x0000000552067221 */ /* 0x004fce0000010000 */
[----:B------:R-:W-:Y:S01]  /*48e0*/  MUFU.EX2 R86, R86 ;  /* 0x0000005600567308 */ /* 0x000fe20000000800 */
[C---:B0-----:R-:W-:Y:S01]  /*48f0*/  F2FP.SATFINITE.E4M3.F32.PACK_AB_MERGE_C R226, R61.reuse, R56, R8 ;  /* 0x000000383de2723e */ /* 0x041fe20004807008 */
[----:B------:R-:W-:Y:S01]  /*4900*/  FADD.FTZ R61, R61, R4 ;  /* 0x000000043d3d7221 */ /* 0x000fe20000010000 */
[----:B------:R-:W-:-:S03]  /*4910*/  IMAD.MOV.U32 R56, RZ, RZ, R151 ;  /* 0x000000ffff387224 */ /* 0x000fc600078e0097 */
[----:B------:R-:W-:Y:S01]  /*4920*/  FADD.FTZ R58, R58, R61 ;  /* 0x0000003d3a3a7221 */ /* 0x000fe20000010000 */
[----:B------:R-:W-:Y:S01]  /*4930*/  IMAD.MOV.U32 R61, RZ, RZ, R151 ;  /* 0x000000ffff3d7224 */ /* 0x000fe200078e0097 */
[----:B------:R0:W2:Y:S01]  /*4940*/  MUFU.EX2 R7, R68 ;  /* 0x0000004400077308 */ /* 0x0000a20000000800 */
[----:B-1----:R-:W-:-:S01]  /*4950*/  FADD.FTZ R5, R83, R6 ;  /* 0x0000000653057221 */ /* 0x002fc20000010000 */
[----:B0-----:R-:W-:Y:S01]  /*4960*/  IMAD.MOV.U32 R68, RZ, RZ, R151 ;  /* 0x000000ffff447224 */ /* 0x001fe200078e0097 */
[----:B--2---:R-:W-:Y:S02]  /*4970*/  F2FP.SATFINITE.E4M3.F32.PACK_AB_MERGE_C R4, R7, R86, RZ ;  /* 0x000000560704723e */ /* 0x004fe400048070ff */
[----:B------:R-:W-:Y:S01]  /*4980*/  FADD.FTZ R86, R86, R5 ;  /* 0x0000000556567221 */ /* 0x000fe20000010000 */
[----:B------:R-:W-:-:S01]  /*4990*/  FADD.FTZ R5, R63, R58 ;  /* 0x0000003a3f057221 */ /* 0x000fc20000010000 */
[--C-:B------:R-:W-:Y:S01]  /*49a0*/  IMAD.MOV.U32 R63, RZ, RZ, R151.reuse ;  /* 0x000000ffff3f7224 */ /* 0x100fe200078e0097 */
[----:B------:R-:W-:Y:S01]  /*49b0*/  F2FP.SATFINITE.E4M3.F32.PACK_AB_MERGE_C R227, R83, R82, R4 ;  /* 0x0000005253e3723e */ /* 0x000fe20004807004 */
[----:B------:R-:W-:Y:S01]  /*49c0*/  FADD.FTZ R7, R7, R86 ;  /* 0x0000005607077221 */ /* 0x000fe20000010000 */
[----:B------:R-:W-:-:S02]  /*49d0*/  IMAD.MOV.U32 R86, RZ, RZ, R151 ;  /* 0x000000ffff567224 */ /* 0x000fc400078e0097 */
[--C-:B------:R-:W-:Y:S02]  /*49e0*/  IMAD.MOV.U32 R83, RZ, RZ, R151.reuse ;  /* 0x000000ffff537224 */ /* 0x100fe400078e0097 */
        /* <DEDUP_REMOVED lines=73> */
.L_x_166:
[----:B------:R-:W-:Y:S01]  /*4e80*/  ISETP.NE.AND P2, PT, RZ, UR41, PT ;  /* 0x00000029ff007c0c */ /* 0x000fe2000bf45270 */
[----:B------:R-:W-:-:S04]  /*4e90*/  UISETP.NE.AND UP0, UPT, UR52, 0x1, UPT ;  /* 0x000000013400788c */ /* 0x000fc8000bf05270 */
[----:B------:R-:W-:-:S04]  /*4ea0*/  USEL UR42, URZ, 0x1, UP0 ;  /* 0x000000013f2a7887 */ /* 0x000fc80008000000 */
[----:B------:R-:W-:-:S04]  /*4eb0*/  ULOP3.LUT UR42, UR53, UR42, URZ, 0x3c, !UPT ;  /* 0x0000002a352a7292 */ /* 0x000fc8000f8e3c3f */
[----:B------:R-:W-:Y:S08]  /*4ec0*/  @P2 BRA `(.L_x_157) ;  /* 0x0000000000442947 */ /* 0x000ff00003800000 */
[----:B------:R-:W-:Y:S05]  /*4ed0*/  @!P0 BRA `(.L_x_158) ;  /* 0x0000000000048947 */ /* 0x000fea0003800000 */
[----:B------:R-:W-:Y:S01]  /*4ee0*/  BPT.TRAP 0x1 ;  /* 0x000000040000795c */ /* 0x000fe20000300000 */
.L_x_158:
[----:B------:R-:W0:Y:S01]  /*4ef0*/  S2UR UR10, SR_CgaCtaId ;  /* 0x00000000000a79c3 */ /* 0x000e220000008800 */
[----:B------:R-:W-:Y:S01]  /*4f00*/  UIADD3 UR6, UR52, 0x1, URZ ;  /* 0x0000000134067890 */ /* 0x000fe2000fffe03f */
[----:B------:R-:W-:Y:S01]  /*4f10*/  IMAD.U32 R2, RZ, RZ, UR42 ;  /* 0x0000002aff027e24 */ /* 0x000fe2000f8e00ff */
[----:B------:R-:W-:Y:S02]  /*4f20*/  UMOV UR7, 0x400 ;  /* 0x0000040000077882 */ /* 0x000fe40000000000 */
[----:B------:R-:W-:Y:S02]  /*4f30*/  UISETP.NE.AND UP0, UPT, UR6, 0x2, UPT ;  /* 0x000000020600788c */ /* 0x000fe4000bf05270 */
[----:B------:R-:W-:Y:S02]  /*4f40*/  SHF.L.U32 R2, R2, 0x1f, RZ ;  /* 0x0000001f02027819 */ /* 0x000fe400000006ff */
[----:B------:R-:W-:Y:S02]  /*4f50*/  USEL UR6, UR6, URZ, UP0 ;  /* 0x0000003f06067287 */ /* 0x000fe40008000000 */
[----:B0-----:R-:W-:-:S04]  /*4f60*/  ULEA UR7, UR10, UR7, 0x18 ;  /* 0x000000070a077291 */ /* 0x001fc8000f8ec03f */
[----:B------:R-:W-:-:S09]  /*4f70*/  ULEA UR6, UR6, UR7, 0x3 ;  /* 0x0000000706067291 */ /* 0x000fd2000f8e183f */
[----:B------:R0:W1:Y:S01]  /*4f80*/  SYNCS.PHASECHK.TRANS64.TRYWAIT P1, [UR6+0x38830], R2 ;  /* 0x03883002ff0075a7 */ /* 0x0000620008020146 */
[----:B------:R-:W-:Y:S05]  /*4f90*/  @!P0 BRA `(.L_x_159) ;  /* 0x0000000000048947 */ /* 0x000fea0003800000 */
[----:B------:R-:W-:Y:S01]  /*4fa0*/  BPT.TRAP 0x1 ;  /* 0x000000040000795c */ /* 0x000fe20000300000 */
.L_x_159:
[----:B-1----:R-:W-:Y:S05]  /*4fb0*/  @P1 BRA `(.L_x_157) ;  /* 0x0000000000081947 */ /* 0x002fea0003800000 */
[----:B------:R-:W1:Y:S02]  /*4fc0*/  SYNCS.PHASECHK.TRANS64.TRYWAIT P1, [UR6+0x38830], R2 ;  /* 0x03883002ff0075a7 */ /* 0x000e640008020146 */
[----:B-1----:R-:W-:Y:S05]  /*4fd0*/  @!P1 BRA `(.L_x_160) ;  /* 0x000000d4009c9947 */ /* 0x002fea0003800000 */
.L_x_157:
        /* <DEDUP_REMOVED lines=50> */
.L_x_162:
[----:B------:R-:W0:Y:S01]  /*5300*/  S2UR UR7, SR_CgaCtaId ;  /* 0x00000000000779c3 */ /* 0x000e220000008800 */
[----:B------:R-:W-:Y:S01]  /*5310*/  UMOV UR6, 0x400 ;  /* 0x0000040000067882 */ /* 0x000fe20000000000 */
[----:B------:R-:W-:-:S05]  /*5320*/  IMAD.U32 R2, RZ, RZ, UR53 ;  /* 0x00000035ff027e24 */ /* 0x000fca000f8e00ff */
[----:B------:R-:W-:Y:S01]  /*5330*/  SHF.L.U32 R2, R2, 0x1f, RZ ;  /* 0x0000001f02027819 */ /* 0x000fe200000006ff */
[----:B0-----:R-:W-:-:S04]  /*5340*/  ULEA UR6, UR7, UR6, 0x18 ;  /* 0x0000000607067291 */ /* 0x001fc8000f8ec03f */
[----:B------:R-:W-:-:S09]  /*5350*/  ULEA UR6, UR52, UR6, 0x3 ;  /* 0x0000000634067291 */ /* 0x000fd2000f8e183f */
[----:B------:R0:W1:Y:S01]  /*5360*/  SYNCS.PHASECHK.TRANS64.TRYWAIT P1, [UR6+0x38850], R2 ;  /* 0x03885002ff0075a7 */ /* 0x0000620008020146 */
[----:B------:R-:W-:Y:S05]  /*5370*/  @!P0 BRA `(.L_x_163) ;  /* 0x0000000000048947 */ /* 0x000fea0003800000 */
[----:B------:R-:W-:Y:S01]  /*5380*/  BPT.TRAP 0x1 ;  /* 0x000000040000795c */ /* 0x000fe20000300000 */
.L_x_163:
[----:B-1----:R-:W-:Y:S05]  /*5390*/  @P1 BRA `(.L_x_161) ;  /* 0x0000000000081947 */ /* 0x002fea0003800000 */
[----:B------:R-:W1:Y:S02]  /*53a0*/  SYNCS.PHASECHK.TRANS64.TRYWAIT P1, [UR6+0x38850], R2 ;  /* 0x03885002ff0075a7 */ /* 0x000e640008020146 */
[----:B-1----:R-:W-:Y:S05]  /*53b0*/  @!P1 BRA `(.L_x_164) ;  /* 0x000000d000bc9947 */ /* 0x002fea0003800000 */
.L_x_161:
[----:B------:R-:W2:Y:S01]  /*53c0*/  S2UR UR6, SR_CgaCtaId ;  /* 0x00000000000679c3 */ /* 0x000ea20000008800 */
[----:B01----:R-:W-:Y:S01]  /*53d0*/  MOV R2, 0x400 ;  /* 0x0000040000027802 */ /* 0x003fe20000000f00 */
[----:B------:R-:W-:Y:S01]  /*53e0*/  WARPGROUP.ARRIVE ;  /* 0x00000000000079c5 */ /* 0x000fe20000000000 */
[----:B------:R-:W-:Y:S01]  /*53f0*/  UMOV UR7, 0x40000040 ;  /* 0x4000004000077882 */ /* 0x000fe20000000000 */
[C---:B------:R-:W-:Y:S01]  /*5400*/  FMUL.FTZ R9, R0.reuse, R152 ;  /* 0x0000009800097220 */ /* 0x040fe20000410000 */
[C---:B------:R-:W-:Y:S01]  /*5410*/  FMUL.FTZ R8, R0.reuse, R153 ;  /* 0x0000009900087220 */ /* 0x040fe20000410000 */
[C---:B------:R-:W-:Y:S01]  /*5420*/  FMUL.FTZ R11, R0.reuse, R154 ;  /* 0x0000009a000b7220 */ /* 0x040fe20000410000 */
[C---:B------:R-:W-:Y:S01]  /*5430*/  FMUL.FTZ R10, R0.reuse, R155 ;  /* 0x0000009b000a7220 */ /* 0x040fe20000410000 */
[C---:B------:R-:W-:Y:S01]  /*5440*/  FMUL.FTZ R12, R0.reuse, R156 ;  /* 0x0000009c000c7220 */ /* 0x040fe20000410000 */
[C---:B------:R-:W-:Y:S01]  /*5450*/  FMUL.FTZ R14, R0.reuse, R158 ;  /* 0x0000009e000e7220 */ /* 0x040fe20000410000 */
        /* <DEDUP_REMOVED lines=9> */
[C---:B------:R-:W-:Y:S01]  /*54f0*/  FMUL.FTZ R179, R0.reuse, R189 ;  /* 0x000000bd00b37220 */ /* 0x040fe20000410000 */
[C---:B------:R-:W-:Y:S01]  /*5500*/  FMUL.FTZ R155, R0.reuse, R165 ;  /* 0x000000a5009b7220 */ /* 0x040fe20000410000 */
[C---:B------:R-:W-:Y:S01]  /*5510*/  FMUL.FTZ R165, R0.reuse, R175 ;  /* 0x000000af00a57220 */ /* 0x040fe20000410000 */
[C---:B------:R-:W-:Y:S01]  /*5520*/  FMUL.FTZ R153, R0.reuse, R163 ;  /* 0x000000a300997220 */ /* 0x040fe20000410000 */
[----:B------:R-:W-:Y:S01]  /*5530*/  FMUL.FTZ R175, R0, R185 ;  /* 0x000000b900af7220 */ /* 0x000fe20000410000 */
[----:B--2---:R-:W-:-:S02]  /*5540*/  IMAD.U32 R3, RZ, RZ, UR6 ;  /* 0x00000006ff037e24 */ /* 0x004fc4000f8e00ff */
[C---:B------:R-:W-:Y:S01]  /*5550*/  FMUL.FTZ R154, R0.reuse, R164 ;  /* 0x000000a4009a7220 */ /* 0x040fe20000410000 */
[----:B------:R-:W2:Y:S01]  /*5560*/  MUFU.TANH R11, R11 ;  /* 0x0000000b000b7308 */ /* 0x000ea20000002400 */
[----:B0-----:R-:W-:Y:S01]  /*5570*/  FMNMX.FTZ R189, R9, R4, !PT ;  /* 0x0000000409bd7209 */ /* 0x001fe20007810000 */
[C---:B------:R-:W-:Y:S01]  /*5580*/  FMUL.FTZ R185, R0.reuse, R195 ;  /* 0x000000c300b97220 */ /* 0x040fe20000410000 */
[----:B------:R-:W-:Y:S01]  /*5590*/  LEA R2, R3, R2, 0x18 ;  /* 0x0000000203027211 */ /* 0x000fe200078ec0ff */
[C---:B------:R-:W-:Y:S01]  /*55a0*/  FMUL.FTZ R156, R0.reuse, R166 ;  /* 0x000000a6009c7220 */ /* 0x040fe20000410000 */
[C---:B------:R-:W-:Y:S01]  /*55b0*/  FMUL.FTZ R166, R0.reuse, R176 ;  /* 0x000000b000a67220 */ /* 0x040fe20000410000 */
[----:B------:R-:W-:Y:S01]  /*55c0*/  FMUL.FTZ R176, R0, R186 ;  /* 0x000000ba00b07220 */ /* 0x000fe20000410000 */
[----:B------:R-:W-:Y:S01]  /*55d0*/  R2UR UR6, R2 ;  /* 0x00000000020672ca */ /* 0x000fe200000e0000 */
        /* <DEDUP_REMOVED lines=12> */
[----:B------:R-:W-:Y:S01]  /*56a0*/  UIADD3 UR6, UR6, 0x400, URZ ;  /* 0x0000040006067890 */ /* 0x000fe2000fffe03f */
[C---:B------:R-:W-:Y:S01]  /*56b0*/  FMUL.FTZ R171, R0.reuse, R181 ;  /* 0x000000b500ab7220 */ /* 0x040fe20000410000 */
[C---:B------:R-:W-:Y:S01]  /*56c0*/  FMUL.FTZ R162, R0.reuse, R172 ;  /* 0x000000ac00a27220 */ /* 0x040fe20000410000 */
[----:B------:R-:W-:Y:S01]  /*56d0*/  FMUL.FTZ R181, R0, R191 ;  /* 0x000000bf00b57220 */ /* 0x000fe20000410000 */
[----:B------:R-:W-:Y:S01]  /*56e0*/  USHF.R.U32.HI UR6, URZ, 0x4, UR6 ;  /* 0x000000043f067899 */ /* 0x000fe20008011606 */
[----:B------:R-:W2:Y:S01]  /*56f0*/  MUFU.TANH R14, R14 ;  /* 0x0000000e000e7308 */ /* 0x000ea20000002400 */
[----:B0-----:R-:W-:Y:S01]  /*5700*/  FMNMX.FTZ R189, R10, R189, !PT ;  /* 0x000000bd0abd7209 */ /* 0x001fe20007810000 */
[C---:B------:R-:W-:Y:S01]  /*5710*/  FMUL.FTZ R191, R0.reuse, R200 ;  /* 0x000000c800bf7220 */ /* 0x040fe20000410000 */
[----:B------:R-:W-:Y:S01]  /*5720*/  ULOP3.LUT UR6, UR6, 0x3fff, URZ, 0xc0, !UPT ;  /* 0x00003fff06067892 */ /* 0x000fe2000f8ec03f */
[C---:B------:R-:W-:Y:S01]  /*5730*/  FMUL.FTZ R164, R0.reuse, R174 ;  /* 0x000000ae00a47220 */ /* 0x040fe20000410000 */
[C---:B------:R-:W-:Y:S01]  /*5740*/  FMUL.FTZ R163, R0.reuse, R173 ;  /* 0x000000ad00a37220 */ /* 0x040fe20000410000 */
[----:B------:R-:W-:Y:S01]  /*5750*/  FMUL.FTZ R167, R0, R177 ;  /* 0x000000b100a77220 */ /* 0x000fe20000410000 */
[----:B------:R-:W-:Y:S01]  /*5760*/  ULOP3.LUT UR6, UR6, 0x10000, URZ, 0xfc, !UPT ;  /* 0x0001000006067892 */ /* 0x000fe2000f8efc3f */
[----:B------:R-:W0:Y:S01]  /*5770*/  MUFU.TANH R13, R13 ;  /* 0x0000000d000d7308 */ /* 0x000e220000002400 */
[----:B-1----:R-:W-:Y:S01]  /*5780*/  FMNMX.FTZ R196, R12, R195, !PT ;  /* 0x000000c30cc47209 */ /* 0x002fe20007810000 */
[C---:B------:R-:W-:Y:S01]  /*5790*/  FMUL.FTZ R173, R0.reuse, R183 ;  /* 0x000000b700ad7220 */ /* 0x040fe20000410000 */
[----:B------:R-:W-:Y:S01]  /*57a0*/  ULEA UR10, UR52, UR6, 0xb ;  /* 0x00000006340a7291 */ /* 0x000fe2000f8e583f */
[C---:B------:R-:W-:Y:S01]  /*57b0*/  FMUL.FTZ R170, R0.reuse, R180 ;  /* 0x000000b400aa7220 */ /* 0x040fe20000410000 */
[C---:B------:R-:W-:Y:S01]  /*57c0*/  FMUL.FTZ R183, R0.reuse, R193 ;  /* 0x000000c100b77220 */ /* 0x040fe20000410000 */
[C---:B------:R-:W-:Y:S01]  /*57d0*/  FMUL.FTZ R193, R0.reuse, R202 ;  /* 0x000000ca00c17220 */ /* 0x040fe20000410000 */
[----:B------:R-:W-:Y:S01]  /*57e0*/  FMUL.FTZ R172, R0, R182 ;  /* 0x000000b600ac7220 */ /* 0x000fe20000410000 */
[----:B------:R-:W1:Y:S01]  /*57f0*/  MUFU.TANH R15, R15 ;  /* 0x0000000f000f7308 */ /* 0x000e620000002400 */
[----:B--2---:R-:W-:Y:S01]  /*5800*/  FMNMX.FTZ R198, R14, R189, !PT ;  /* 0x000000bd0ec67209 */ /* 0x004fe20007810000 */
[----:B------:R-:W-:Y:S01]  /*5810*/  UMOV UR6, UR10 ;  /* 0x0000000a00067c82 */ /* 0x000fe20008000000 */
[C---:B------:R-:W-:Y:S01]  /*5820*/  FMUL.FTZ R174, R0.reuse, R184 ;  /* 0x000000b800ae7220 */ /* 0x040fe20000410000 */
[----:B------:R-:W-:Y:S01]  /*5830*/  QGMMA.64x256x32.F32.E4M3.E4M3 R24, R228, gdesc[UR4], R24, gsb0 ;  /* 0x03e00004e4187df3 */ /* 0x000fe20008000818 */
[----:B------:R-:W-:Y:S01]  /*5840*/  UIADD3 UR6, UR10, 0x2, URZ ;  /* 0x000000020a067890 */ /* 0x000fe2000fffe03f */
[C---:B------:R-:W-:Y:S01]  /*5850*/  FMUL.FTZ R177, R0.reuse, R187 ;  /* 0x000000bb00b17220 */ /* 0x040fe20000410000 */
[----:B------:R-:W-:Y:S01]  /*5860*/  UMOV UR7, 0x40000040 ;  /* 0x4000004000077882 */ /* 0x000fe20000000000 */
        /* <DEDUP_REMOVED lines=15> */
[----:B------:R-:W-:Y:S01]  /*5960*/  FMUL.FTZ R203, R0, R211 ;  /* 0x000000d300cb7220 */ /* 0x000fe20000410000 */
[----:B------:R-:W1:Y:S01]  /*5970*/  MUFU.TANH R21, R21 ;  /* 0x0000001500157308 */ /* 0x000e620000002400 */
[----:B--2---:R-:W-:Y:S01]  /*5980*/  FMNMX.FTZ R198, R20, R189, !PT ;  /* 0x000000bd14c67209 */ /* 0x004fe20007810000 */
[C---:B------:R-:W-:Y:S01]  /*5990*/  FMUL.FTZ R205, R0.reuse, R213 ;  /* 0x000000d500cd7220 */ /* 0x040fe20000410000 */
[----:B------:R-:W-:-:S05]  /*59a0*/  FMUL.FTZ R207, R0, R215 ;  /* 0x000000d700cf7220 */ /* 0x000fca0000410000 */
        /* <DEDUP_REMOVED lines=65> */
[----:B0-----:R-:W-:Y:S01]  /*5dc0*/  FMNMX.FTZ R195, R181, R206, !PT ;  /* 0x000000ceb5c37209 */ /* 0x001fe20007810000 */
        /* <DEDUP_REMOVED lines=14> */
[----:B0-----:R-:W-:Y:S02]  /*5eb0*/  LOP3.LUT P1, RZ, R231, 0x7f, RZ, 0xc0, !PT ;  /* 0x0000007fe7ff7812 */ /* 0x001fe4000782c0ff */
[----:B------:R-:W-:-:S03]  /*5ec0*/  SHF.R.U32.HI R231, RZ, 0x7, R231 ;  /* 0x00000007ffe77819 */ /* 0x000fc600000116e7 */
[----:B------:R-:W0:Y:S01]  /*5ed0*/  MUFU.TANH R188, R188 ;  /* 0x000000bc00bc7308 */ /* 0x000e220000002400 */
[----:B--2---:R-:W-:-:S07]  /*5ee0*/  FMNMX.FTZ R195, R185, R208, !PT ;  /* 0x000000d0b9c37209 */ /* 0x004fce0007810000 */
[----:B------:R-:W1:Y:S01]  /*5ef0*/  MUFU.TANH R191, R191 ;  /* 0x000000bf00bf7308 */ /* 0x000e620000002400 */
[----:B---3--:R-:W-:-:S07]  /*5f00*/  FMNMX.FTZ R206, R187, R206, !PT ;  /* 0x000000cebbce7209 */ /* 0x008fce0007810000 */
        /* <DEDUP_REMOVED lines=32> */
[----:B0-----:R-:W-:-:S05]  /*6110*/  FMNMX.FTZ R208, R205, R208, !PT ;  /* 0x000000d0cdd07209 */ /* 0x001fca0007810000 */
[----:B------:R-:W0:Y:S01]  /*6120*/  SHFL.BFLY PT, R189, R208, 0x2, 0x1f ;  /* 0x0c401f00d0bd7f89 */ /* 0x000e2200000e0000 */
[----:B-1----:R-:W-:-:S04]  /*6130*/  FMNMX.FTZ R210, R206, R195, !PT ;  /* 0x000000c3ced27209 */ /* 0x002fc80007810000 */
[----:B--2---:R-:W-:-:S05]  /*6140*/  FMNMX.FTZ R210, R207, R210, !PT ;  /* 0x000000d2cfd27209 */ /* 0x004fca0007810000 */
[----:B------:R-:W1:Y:S01]  /*6150*/  SHFL.BFLY PT, R195, R210, 0x2, 0x1f ;  /* 0x0c401f00d2c37f89 */ /* 0x000e6200000e0000 */
[----:B0-----:R-:W-:-:S05]  /*6160*/  FMNMX.FTZ R209, R208, R189, !PT ;  /* 0x000000bdd0d17209 */ /* 0x001fca0007810000 */
[----:B------:R-:W0:Y:S01]  /*6170*/  SHFL.BFLY PT, R212, R209, 0x1, 0x1f ;  /* 0x0c201f00d1d47f89 */ /* 0x000e2200000e0000 */
[----:B-1----:R-:W-:-:S05]  /*6180*/  FMNMX.FTZ R211, R210, R195, !PT ;  /* 0x000000c3d2d37209 */ /* 0x002fca0007810000 */
[----:B------:R-:W1:Y:S01]  /*6190*/  SHFL.BFLY PT, R214, R211, 0x1, 0x1f ;  /* 0x0c201f00d3d67f89 */ /* 0x000e6200000e0000 */
[----:B0-----:R-:W-:-:S05]  /*61a0*/  FMNMX.FTZ R189, R209, R212, !PT ;  /* 0x000000d4d1bd7209 */ /* 0x001fca0007810000 */
[----:B------:R-:W-:Y:S01]  /*61b0*/  FADD.FTZ R4, -R189, R4 ;  /* 0x00000004bd047221 */ /* 0x000fe20000010100 */
[----:B-1----:R-:W-:Y:S01]  /*61c0*/  FMNMX.FTZ R195, R211, R214, !PT ;  /* 0x000000d6d3c37209 */ /* 0x002fe20007810000 */
[----:B------:R-:W-:Y:S01]  /*61d0*/  IMAD.U32 R211, RZ, RZ, UR51 ;  /* 0x00000033ffd37e24 */ /* 0x000fe2000f8e00ff */
[----:B------:R-:W-:Y:S02]  /*61e0*/  WARPGROUP.DEPBAR.LE gsb0, 0x0 ;  /* 0x00008000000079c5 */ /* 0x000fe40000010000 */
[----:B------:R-:W-:-:S06]  /*61f0*/  WARPGROUP.ARRIVE ;  /* 0x00000000000079c5 */ /* 0x000fcc0000000000 */
[----:B------:R-:W-:Y:S01]  /*6200*/  QGMMA.64x256x32.F32.E4M3.E4M3 R24, R220, gdesc[UR4], R24, gsb0 ;  /* 0x03e00004dc187df3 */ /* 0x000fe20008000818 */
[----:B------:R-:W-:Y:S01]  /*6210*/  UIADD3 UR6, UR10, 0x6, URZ ;  /* 0x000000060a067890 */ /* 0x000fe2000fffe03f */
[----:B------:R-:W-:Y:S01]  /*6220*/  UMOV UR7, 0x40000040 ;  /* 0x4000004000077882 */ /* 0x000fe20000000000 */
[----:B------:R-:W-:Y:S02]  /*6230*/  WARPGROUP.DEPBAR.LE gsb0, 0x0 ;  /* 0x00008000000079c5 */ /* 0x000fe40000010000 */
[----:B------:R-:W-:-:S15]  /*6240*/  WARPGROUP.ARRIVE ;  /* 0x00000000000079c5 */ /* 0x000fde0000000000 */
[----:B------:R-:W-:-:S08]  /*6250*/  NOP ;  /* 0x0000000000007918 */ /* 0x000fd00000000000 */
        /* <DEDUP_REMOVED lines=14> */
[--C-:B0-----:R-:W-:Y:S01]  /*6340*/  FFMA.FTZ R210, R204, UR6, -R208.reuse ;  /* 0x00000006ccd27c23 */ /* 0x101fe200080108d0 */
        /* <DEDUP_REMOVED lines=25> */
[----:B------:R-:W-:Y:S01]  /*64e0*/  IMAD.U32 R208, RZ, RZ, UR6 ;  /* 0x00000006ffd07e24 */ /* 0x000fe2000f8e00ff */
[----:B------:R-:W0:Y:S03]  /*64f0*/  MUFU.EX2 R9, R9 ;  /* 0x0000000900097308 */ /* 0x000e260000000800 */
[----:B------:R-:W-:-:S01]  /*6500*/  FFMA.FTZ R209, R195, R208, -8 ;  /* 0xc1000000c3d17423 */ /* 0x000fc200000100d0 */
[----:B------:R-:W-:-:S03]  /*6510*/  @!P1 IMAD R208, R211, 0x8, R2 ;  /* 0x00000008d3d09824 */ /* 0x000fc600078e0202 */
[--C-:B------:R-:W-:Y:S01]  /*6520*/  FFMA.FTZ R11, R11, UR6, -R209.reuse ;  /* 0x000000060b0b7c23 */ /* 0x100fe200080108d1 */
[----:B------:R-:W-:-:S01]  /*6530*/  FFMA.FTZ R10, R10, UR6, -R209 ;  /* 0x000000060a0a7c23 */ /* 0x000fc200080108d1 */
[----:B------:R-:W-:Y:S01]  /*6540*/  MUFU.EX2 R4, R4 ;  /* 0x0000000400047308 */ /* 0x000fe20000000800 */
[----:B------:R-:W-:-:S01]  /*6550*/  FFMA.FTZ R14, R14, UR6, -R209 ;  /* 0x000000060e0e7c23 */ /* 0x000fc200080108d1 */
[--C-:B------:R-:W-:Y:S01]  /*6560*/  FFMA.FTZ R15, R15, UR6, -R209.reuse ;  /* 0x000000060f0f7c23 */ /* 0x100fe200080108d1 */
[----:B------:R-:W-:-:S01]  /*6570*/  FFMA.FTZ R152, R152, UR6, -R209 ;  /* 0x0000000698987c23 */ /* 0x000fc200080108d1 */
[----:B------:R-:W-:Y:S02]  /*6580*/  @!P1 VIADD R208, R208, 0x38840 ;  /* 0x00038840d0d09836 */ /* 0x000fe40000000000 */
[----:B------:R-:W-:-:S01]  /*6590*/  FFMA.FTZ R153, R153, UR6, -R209 ;  /* 0x0000000699997c23 */ /* 0x000fc200080108d1 */
[--C-:B------:R-:W-:Y:S01]  /*65a0*/  FFMA.FTZ R156, R156, UR6, -R209.reuse ;  /* 0x000000069c9c7c23 */ /* 0x100fe200080108d1 */
[----:B------:R-:W-:-:S01]  /*65b0*/  FFMA.FTZ R157, R157, UR6, -R209 ;  /* 0x000000069d9d7c23 */ /* 0x000fc200080108d1 */
[----:B------:R-:W1:Y:S01]  /*65c0*/  MUFU.EX2 R11, R11 ;  /* 0x0000000b000b7308 */ /* 0x000e620000000800 */
[----:B0-----:R-:W-:-:S01]  /*65d0*/  FFMA.FTZ R5, R6, R5, R9 ;  /* 0x0000000506057223 */ /* 0x001fc20000010009 */
[--C-:B------:R-:W-:Y:S01]  /*65e0*/  FFMA.FTZ R211, R173, UR6, -R209.reuse ;  /* 0x00000006add37c23 */ /* 0x100fe200080108d1 */
        /* <DEDUP_REMOVED lines=11> */
[--C-:B------:R-:W-:Y:S01]  /*66a0*/  FFMA.FTZ R184, R184, UR6, -R209.reuse ;  /* 0x00000006b8b87c23 */ /* 0x100fe200080108d1 */
        /* <DEDUP_REMOVED lines=9> */
[----:B------:R-:W-:Y:S01]  /*6740*/  MUFU.EX2 R12, R12 ;  /* 0x0000000c000c7308 */ /* 0x000fe20000000800 */
[----:B0-----:R-:W-:-:S01]  /*6750*/  FADD.FTZ R5, R8, R5 ;  /* 0x0000000508057221 */ /* 0x001fc20000010000 */
[--C-:B------:R-:W-:Y:S01]  /*6760*/  FFMA.FTZ R202, R202, UR6, -R209.reuse ;  /* 0x00000006caca7c23 */ /* 0x100fe200080108d1 */
[----:B------:R-:W-:-:S01]  /*6770*/  FFMA.FTZ R203, R203, UR6, -R209 ;  /* 0x00000006cbcb7c23 */ /* 0x000fc200080108d1 */
[--C-:B------:R-:W-:Y:S01]  /*6780*/  FFMA.FTZ R206, R206, UR6, -R209.reuse ;  /* 0x00000006cece7c23 */ /* 0x100fe200080108d1 */
[----:B------:R-:W-:-:S03]  /*6790*/  FFMA.FTZ R207, R207, UR6, -R209 ;  /* 0x00000006cfcf7c23 */ /* 0x000fc600080108d1 */
[----:B------:R-:W0:Y:S01]  /*67a0*/  MUFU.EX2 R14, R14 ;  /* 0x0000000e000e7308 */ /* 0x000e220000000800 */
[----:B--2---:R-:W-:-:S07]  /*67b0*/  FADD.FTZ R7, R10, R7 ;  /* 0x000000070a077221 */ /* 0x004fce0000010000 */
[----:B------:R-:W-:Y:S08]  /*67c0*/  MUFU.EX2 R13, R13 ;  /* 0x0000000d000d7308 */ /* 0x000ff00000000800 */
[----:B------:R-:W1:Y:S08]  /*67d0*/  MUFU.EX2 R15, R15 ;  /* 0x0000000f000f7308 */ /* 0x000e700000000800 */
[----:B------:R-:W-:Y:S08]  /*67e0*/  MUFU.EX2 R20, R20 ;  /* 0x0000001400147308 */ /* 0x000ff00000000800 */
[----:B------:R2:W-:Y:S08]  /*67f0*/  MUFU.EX2 R205, R210 ;  /* 0x000000d200cd7308 */ /* 0x0005f00000000800 */
[----:B------:R-:W3:Y:S01]  /*6800*/  MUFU.EX2 R152, R152 ;  /* 0x0000009800987308 */ /* 0x000ee20000000800 */
[----:B--2---:R-:W-:-:S01]  /*6810*/  FFMA.FTZ R210, R172, UR6, -R209 ;  /* 0x00000006acd27c23 */ /* 0x004fc200080108d1 */
[----:B------:R-:W-:-:S02]  /*6820*/  @!P1 PRMT R172, RZ, 0x654, R208 ;  /* 0x00000654ffac9816 */ /* 0x000fc400000000d0 */
[----:B------:R-:W-:-:S04]  /*6830*/  IADD3 R208, -R231, 0xb, RZ ;  /* 0x0000000be7d07810 */ /* 0x000fc80007ffe1ff */
[----:B------:R-:W-:Y:S08]  /*6840*/  MUFU.EX2 R21, R21 ;  /* 0x0000001500157308 */ /* 0x000ff00000000800 */
[----:B------:R-:W2:Y:S08]  /*6850*/  MUFU.EX2 R153, R153 ;  /* 0x0000009900997308 */ /* 0x000eb00000000800 */
[----:B------:R-:W-:Y:S08]  /*6860*/  MUFU.EX2 R154, R154 ;  /* 0x0000009a009a7308 */ /* 0x000ff00000000800 */
[----:B------:R-:W4:Y:S08]  /*6870*/  MUFU.EX2 R156, R156 ;  /* 0x0000009c009c7308 */ /* 0x000f300000000800 */
[----:B------:R0:W-:Y:S08]  /*6880*/  MUFU.EX2 R173, R210 ;  /* 0x000000d200ad7308 */ /* 0x0001f00000000800 */
[----:B------:R-:W-:Y:S01]  /*6890*/  MUFU.EX2 R155, R155 ;  /* 0x0000009b009b7308 */ /* 0x000fe20000000800 */
[----:B0-----:R-:W-:-:S04]  /*68a0*/  FADD.FTZ R210, R14, R7 ;  /* 0x000000070ed27221 */ /* 0x001fc80000010000 */
[----:B-1----:R-:W-:-:S03]  /*68b0*/  FADD.FTZ R7, R15, R210 ;  /* 0x000000d20f077221 */ /* 0x002fc60000010000 */
[----:B------:R-:W0:Y:S01]  /*68c0*/  MUFU.EX2 R157, R157 ;  /* 0x0000009d009d7308 */ /* 0x000e220000000800 */
[----:B---3--:R-:W-:-:S04]  /*68d0*/  FADD.FTZ R210, R152, R7 ;  /* 0x0000000798d27221 */ /* 0x008fc80000010000 */
[----:B--2---:R-:W-:-:S03]  /*68e0*/  FADD.FTZ R7, R153, R210 ;  /* 0x000000d299077221 */ /* 0x004fc60000010000 */
[----:B------:R-:W-:Y:S01]  /*68f0*/  MUFU.EX2 R158, R158 ;  /* 0x0000009e009e7308 */ /* 0x000fe20000000800 */
[----:B----4-:R-:W-:-:S07]  /*6900*/  FADD.FTZ R210, R156, R7 ;  /* 0x000000079cd27221 */ /* 0x010fce0000010000 */
[----:B------:R-:W1:Y:S01]  /*6910*/  MUFU.EX2 R160, R160 ;  /* 0x000000a000a07308 */ /* 0x000e620000000800 */
[----:B0-----:R-:W-:-:S07]  /*6920*/  FADD.FTZ R7, R157, R210 ;  /* 0x000000d29d077221 */ /* 0x001fce0000010000 */
[----:B------:R-:W-:Y:S08]  /*6930*/  MUFU.EX2 R159, R159 ;  /* 0x0000009f009f7308 */ /* 0x000ff00000000800 */
[----:B------:R-:W0:Y:S01]  /*6940*/  MUFU.EX2 R161, R161 ;  /* 0x000000a100a17308 */ /* 0x000e220000000800 */
[----:B-1----:R-:W-:-:S07]  /*6950*/  FADD.FTZ R210, R160, R7 ;  /* 0x00000007a0d27221 */ /* 0x002fce0000010000 */
[----:B------:R-:W-:Y:S08]  /*6960*/  MUFU.EX2 R162, R162 ;  /* 0x000000a200a27308 */ /* 0x000ff00000000800 */
[----:B------:R-:W1:Y:S01]  /*6970*/  MUFU.EX2 R164, R164 ;  /* 0x000000a400a47308 */ /* 0x000e620000000800 */
[----:B0-----:R-:W-:-:S07]  /*6980*/  FADD.FTZ R7, R161, R210 ;  /* 0x000000d2a1077221 */ /* 0x001fce0000010000 */
[----:B------:R-:W-:Y:S08]  /*6990*/  MUFU.EX2 R163, R163 ;  /* 0x000000a300a37308 */ /* 0x000ff00000000800 */
[----:B------:R-:W0:Y:S01]  /*69a0*/  MUFU.EX2 R165, R165 ;  /* 0x000000a500a57308 */ /* 0x000e220000000800 */
[----:B-1----:R-:W-:-:S07]  /*69b0*/  FADD.FTZ R210, R164, R7 ;  /* 0x00000007a4d27221 */ /* 0x002fce0000010000 */
[----:B------:R-:W-:Y:S08]  /*69c0*/  MUFU.EX2 R166, R166 ;  /* 0x000000a600a67308 */ /* 0x000ff00000000800 */
[----:B------:R-:W1:Y:S01]  /*69d0*/  MUFU.EX2 R168, R168 ;  /* 0x000000a800a87308 */ /* 0x000e620000000800 */
[----:B------:R-:W-:Y:S02]  /*69e0*/  WARPGROUP.DEPBAR.LE gsb0, 0x0 ;  /* 0x00008000000079c5 */ /* 0x000fe40000010000 */
[----:B------:R2:W-:Y:S06]  /*69f0*/  BAR.ARV R208, 0x100 ;  /* 0x000400d00000751d */ /* 0x0005ec0000002000 */
[----:B------:R-:W-:Y:S01]  /*6a00*/  MUFU.EX2 R167, R167 ;  /* 0x000000a700a77308 */ /* 0x000fe20000000800 */
[----:B------:R3:W-:Y:S01]  /*6a10*/  @!P1 SYNCS.ARRIVE.TRANS64.RED.A1T0 RZ, [R172+URZ], RZ ;  /* 0x000000ffacff99a7 */ /* 0x0007e2000810043f */
[----:B--2---:R-:W-:-:S01]  /*6a20*/  FADD.FTZ R208, R12, R5 ;  /* 0x000000050cd07221 */ /* 0x004fc20000010000 */
[----:B0-----:R-:W-:-:S03]  /*6a30*/  FADD.FTZ R7, R165, R210 ;  /* 0x000000d2a5077221 */ /* 0x001fc60000010000 */
[----:B------:R-:W-:Y:S02]  /*6a40*/  FADD.FTZ R5, R13, R208 ;  /* 0x000000d00d057221 */ /* 0x000fe40000010000 */
[----:B------:R-:W0:Y:S01]  /*6a50*/  MUFU.EX2 R169, R169 ;  /* 0x000000a900a97308 */ /* 0x000e220000000800 */
[----:B-1----:R-:W-:-:S01]  /*6a60*/  FADD.FTZ R210, R168, R7 ;  /* 0x00000007a8d27221 */ /* 0x002fc20000010000 */
[----:B------:R-:W-:-:S04]  /*6a70*/  FADD.FTZ R208, R20, R5 ;  /* 0x0000000514d07221 */ /* 0x000fc80000010000 */
[----:B------:R-:W-:Y:S02]  /*6a80*/  FADD.FTZ R5, R21, R208 ;  /* 0x000000d015057221 */ /* 0x000fe40000010000 */
[----:B------:R-:W1:Y:S02]  /*6a90*/  MUFU.EX2 R170, R170 ;  /* 0x000000aa00aa7308 */ /* 0x000e640000000800 */
[----:B------:R-:W-:-:S04]  /*6aa0*/  FADD.FTZ R208, R154, R5 ;  /* 0x000000059ad07221 */ /* 0x000fc80000010000 */
[----:B------:R-:W-:Y:S02]  /*6ab0*/  FADD.FTZ R5, R155, R208 ;  /* 0x000000d09b057221 */ /* 0x000fe40000010000 */
[----:B------:R-:W2:Y:S01]  /*6ac0*/  MUFU.EX2 R171, R171 ;  /* 0x000000ab00ab7308 */ /* 0x000ea20000000800 */
[----:B0-----:R-:W-:-:S01]  /*6ad0*/  FADD.FTZ R210, R169, R210 ;  /* 0x000000d2a9d27221 */ /* 0x001fc20000010000 */
[----:B------:R-:W-:-:S04]  /*6ae0*/  FADD.FTZ R208, R158, R5 ;  /* 0x000000059ed07221 */ /* 0x000fc80000010000 */
[----:B------:R-:W-:Y:S02]  /*6af0*/  FADD.FTZ R5, R159, R208 ;  /* 0x000000d09f057221 */ /* 0x000fe40000010000 */
[----:B---3--:R-:W0:Y:S02]  /*6b00*/  MUFU.EX2 R172, R211 ;  /* 0x000000d300ac7308 */ /* 0x008e240000000800 */
[----:B------:R-:W-:-:S04]  /*6b10*/  FADD.FTZ R208, R162, R5 ;  /* 0x00000005a2d07221 */ /* 0x000fc80000010000 */
[----:B------:R-:W-:Y:S02]  /*6b20*/  FADD.FTZ R5, R163, R208 ;  /* 0x000000d0a3057221 */ /* 0x000fe40000010000 */
[----:B------:R-:W-:Y:S02]  /*6b30*/  MUFU.EX2 R174, R174 ;  /* 0x000000ae00ae7308 */ /* 0x000fe40000000800 */
[----:B------:R-:W-:-:S04]  /*6b40*/  FADD.FTZ R208, R166, R5 ;  /* 0x00000005a6d07221 */ /* 0x000fc80000010000 */
[----:B------:R-:W-:Y:S02]  /*6b50*/  FADD.FTZ R5, R167, R208 ;  /* 0x000000d0a7057221 */ /* 0x000fe40000010000 */
[----:B------:R-:W3:Y:S02]  /*6b60*/  MUFU.EX2 R176, R176 ;  /* 0x000000b000b07308 */ /* 0x000ee40000000800 */
[----:B-1----:R-:W-:-:S01]  /*6b70*/  FADD.FTZ R208, R170, R5 ;  /* 0x00000005aad07221 */ /* 0x002fc20000010000 */
[----:B------:R-:W-:-:S03]  /*6b80*/  FADD.FTZ R5, R173, R210 ;  /* 0x000000d2ad057221 */ /* 0x000fc60000010000 */
[----:B--2---:R-:W-:Y:S01]  /*6b90*/  FADD.FTZ R7, R171, R208 ;  /* 0x000000d0ab077221 */ /* 0x004fe20000010000 */
[----:B0-----:R-:W-:-:S01]  /*6ba0*/  FADD.FTZ R5, R172, R5 ;  /* 0x00000005ac057221 */ /* 0x001fc20000010000 */
[----:B------:R-:W-:Y:S08]  /*6bb0*/  MUFU.EX2 R175, R175 ;  /* 0x000000af00af7308 */ /* 0x000ff00000000800 */
[----:B------:R-:W0:Y:S01]  /*6bc0*/  MUFU.EX2 R177, R177 ;  /* 0x000000b100b17308 */ /* 0x000e220000000800 */
[----:B---3--:R-:W-:-:S07]  /*6bd0*/  FADD.FTZ R208, R176, R5 ;  /* 0x00000005b0d07221 */ /* 0x008fce0000010000 */
[----:B------:R-:W-:Y:S08]  /*6be0*/  MUFU.EX2 R178, R178 ;  /* 0x000000b200b27308 */ /* 0x000ff00000000800 */
[----:B------:R-:W1:Y:S08]  /*6bf0*/  MUFU.EX2 R180, R180 ;  /* 0x000000b400b47308 */ /* 0x000e700000000800 */
[----:B------:R-:W-:Y:S08]  /*6c00*/  MUFU.EX2 R179, R179 ;  /* 0x000000b300b37308 */ /* 0x000ff00000000800 */
[----:B------:R-:W2:Y:S08]  /*6c10*/  MUFU.EX2 R181, R181 ;  /* 0x000000b500b57308 */ /* 0x000eb00000000800 */
[----:B------:R-:W3:Y:S08]  /*6c20*/  MUFU.EX2 R182, R182 ;  /* 0x000000b600b67308 */ /* 0x000ef00000000800 */
[----:B------:R4:W-:Y:S08]  /*6c30*/  MUFU.EX2 R209, R190 ;  /* 0x000000be00d17308 */ /* 0x0009f00000000800 */
[----:B------:R-:W5:Y:S01]  /*6c40*/  MUFU.EX2 R184, R184 ;  /* 0x000000b800b87308 */ /* 0x000f620000000800 */
[----:B----4-:R-:W-:-:S01]  /*6c50*/  FADD.FTZ R190, R174, R7 ;  /* 0x00000007aebe7221 */ /* 0x010fc20000010000 */
[----:B0-----:R-:W-:-:S03]  /*6c60*/  FADD.FTZ R7, R177, R208 ;  /* 0x000000d0b1077221 */ /* 0x001fc60000010000 */
[----:B------:R-:W-:Y:S01]  /*6c70*/  FADD.FTZ R5, R175, R190 ;  /* 0x000000beaf057221 */ /* 0x000fe20000010000 */
[----:B-1----:R-:W-:-:S02]  /*6c80*/  FADD.FTZ R208, R180, R7 ;  /* 0x00000007b4d07221 */ /* 0x002fc40000010000 */
[----:B------:R-:W0:Y:S01]  /*6c90*/  MUFU.EX2 R183, R183 ;  /* 0x000000b700b77308 */ /* 0x000e220000000800 */
[----:B------:R-:W-:-:S01]  /*6ca0*/  FADD.FTZ R190, R178, R5 ;  /* 0x00000005b2be7221 */ /* 0x000fc20000010000 */
[----:B--2---:R-:W-:-:S03]  /*6cb0*/  FADD.FTZ R7, R181, R208 ;  /* 0x000000d0b5077221 */ /* 0x004fc60000010000 */
[----:B------:R-:W-:-:S03]  /*6cc0*/  FADD.FTZ R5, R179, R190 ;  /* 0x000000beb3057221 */ /* 0x000fc60000010000 */
[----:B------:R-:W1:Y:S01]  /*6cd0*/  MUFU.EX2 R185, R185 ;  /* 0x000000b900b97308 */ /* 0x000e620000000800 */
[----:B---3--:R-:W-:-:S01]  /*6ce0*/  FADD.FTZ R190, R182, R5 ;  /* 0x00000005b6be7221 */ /* 0x008fc20000010000 */
[----:B-----5:R-:W-:-:S06]  /*6cf0*/  FADD.FTZ R208, R184, R7 ;  /* 0x00000007b8d07221 */ /* 0x020fcc0000010000 */
[----:B------:R-:W2:Y:S01]  /*6d00*/  MUFU.EX2 R186, R186 ;  /* 0x000000ba00ba7308 */ /* 0x000ea20000000800 */
[----:B0-----:R-:W-:-:S07]  /*6d10*/  FADD.FTZ R5, R183, R190 ;  /* 0x000000beb7057221 */ /* 0x001fce0000010000 */
[----:B------:R-:W0:Y:S01]  /*6d20*/  MUFU.EX2 R188, R188 ;  /* 0x000000bc00bc7308 */ /* 0x000e220000000800 */
[----:B-1----:R-:W-:-:S07]  /*6d30*/  FADD.FTZ R7, R185, R208 ;  /* 0x000000d0b9077221 */ /* 0x002fce0000010000 */
[----:B------:R-:W1:Y:S01]  /*6d40*/  MUFU.EX2 R187, R187 ;  /* 0x000000bb00bb7308 */ /* 0x000e620000000800 */
[----:B--2---:R-:W-:-:S07]  /*6d50*/  FADD.FTZ R190, R186, R5 ;  /* 0x00000005babe7221 */ /* 0x004fce0000010000 */
[----:B------:R-:W2:Y:S01]  /*6d60*/  MUFU.EX2 R191, R191 ;  /* 0x000000bf00bf7308 */ /* 0x000ea20000000800 */
[----:B0-----:R-:W-:-:S04]  /*6d70*/  FADD.FTZ R208, R188, R7 ;  /* 0x00000007bcd07221 */ /* 0x001fc80000010000 */
[----:B------:R-:W-:-:S03]  /*6d80*/  FADD.FTZ R208, R209, R208 ;  /* 0x000000d0d1d07221 */ /* 0x000fc60000010000 */
        /* <DEDUP_REMOVED lines=33> */
.L_x_165:
[----:B------:R-:W-:Y:S01]  /*6fa0*/  F2FP.SATFINITE.E4M3.F32.PACK_AB_MERGE_C R12, R13, R12, RZ ;  /* 0x0000000c0d0c723e */ /* 0x000fe200048070ff */
[----:B------:R-:W-:Y:S02]  /*6fb0*/  UIADD3 UR7, UR48, -0x1, URZ ;  /* 0xffffffff30077890 */ /* 0x000fe4000fffe03f */
[----:B------:R-:W-:Y:S01]  /*6fc0*/  ISETP.LT.AND P1, PT, RZ, UR48, PT ;  /* 0x00000030ff007c0c */ /* 0x000fe2000bf21270 */
[----:B------:R-:W-:Y:S01]  /*6fd0*/  UMOV UR53, UR42 ;  /* 0x0000002a00357c82 */ /* 0x000fe20008000000 */
[----:B------:R-:W-:Y:S01]  /*6fe0*/  F2FP.SATFINITE.E4M3.F32.PACK_AB_MERGE_C R228, R8, R9, R12 ;  /* 0x0000000908e4723e */ /* 0x000fe2000480700c */
[----:B------:R-:W-:Y:S01]  /*6ff0*/  IMAD.U32 R9, RZ, RZ, UR52 ;  /* 0x00000034ff097e24 */ /* 0x000fe2000f8e00ff */
[----:B------:R-:W-:Y:S01]  /*7000*/  F2FP.SATFINITE.E4M3.F32.PACK_AB_MERGE_C R14, R15, R14, RZ ;  /* 0x0000000e0f0e723e */ /* 0x000fe200048070ff */
[----:B------:R-:W-:Y:S01]  /*7010*/  UMOV UR52, UR51 ;  /* 0x0000003300347c82 */ /* 0x000fe20008000000 */
[----:B------:R-:W-:Y:S01]  /*7020*/  F2FP.SATFINITE.E4M3.F32.PACK_AB_MERGE_C R154, R155, R154, RZ ;  /* 0x0000009a9b9a723e */ /* 0x000fe200048070ff */
[----:B------:R-:W-:Y:S01]  /*7030*/  IMAD R8, R9, 0x8, R2 ;  /* 0x0000000809087824 */ /* 0x000fe200078e0202 */
[----:B------:R-:W-:Y:S01]  /*7040*/  F2FP.SATFINITE.E4M3.F32.PACK_AB_MERGE_C R156, R157, R156, RZ ;  /* 0x0000009c9d9c723e */ /* 0x000fe200048070ff */
[----:B------:R-:W-:Y:S01]  /*7050*/  UMOV UR48, UR7 ;  /* 0x0000000700307c82 */ /* 0x000fe20008000000 */
[----:B------:R-:W-:Y:S01]  /*7060*/  F2FP.SATFINITE.E4M3.F32.PACK_AB_MERGE_C R162, R163, R162, RZ ;  /* 0x000000a2a3a2723e */ /* 0x000fe200048070ff */
[----:B------:R-:W-:Y:S01]  /*7070*/  VIADD R8, R8, 0x38860 ;  /* 0x0003886008087836 */ /* 0x000fe20000000000 */
[----:B------:R-:W-:Y:S01]  /*7080*/  F2FP.SATFINITE.E4M3.F32.PACK_AB_MERGE_C R164, R165, R164, RZ ;  /* 0x000000a4a5a4723e */ /* 0x000fe200048070ff */
[----:B------:R-:W-:Y:S01]  /*7090*/  FMUL.FTZ R24, R24, R6 ;  /* 0x0000000618187220 */ /* 0x000fe20000410000 */
[----:B------:R-:W-:Y:S01]  /*70a0*/  F2FP.SATFINITE.E4M3.F32.PACK_AB_MERGE_C R170, R171, R170, RZ ;  /* 0x000000aaabaa723e */ /* 0x000fe200048070ff */
[-C--:B------:R-:W-:Y:S01]  /*70b0*/  FMUL.FTZ R25, R25, R6.reuse ;  /* 0x0000000619197220 */ /* 0x080fe20000410000 */
[----:B------:R-:W-:Y:S01]  /*70c0*/  PRMT R8, R3, 0x654, R8 ;  /* 0x0000065403087816 */ /* 0x000fe20000000008 */
[-C--:B------:R-:W-:Y:S01]  /*70d0*/  FMUL.FTZ R28, R28, R6.reuse ;  /* 0x000000061c1c7220 */ /* 0x080fe20000410000 */
[----:B------:R-:W-:Y:S01]  /*70e0*/  F2FP.SATFINITE.E4M3.F32.PACK_AB_MERGE_C R172, R172, R173, RZ ;  /* 0x000000adacac723e */ /* 0x000fe200048070ff */
[----:B------:R-:W-:Y:S01]  /*70f0*/  FMUL.FTZ R29, R29, R6 ;  /* 0x000000061d1d7220 */ /* 0x000fe20000410000 */
[----:B------:R-:W-:Y:S01]  /*7100*/  F2FP.SATFINITE.E4M3.F32.PACK_AB_MERGE_C R178, R179, R178, RZ ;  /* 0x000000b2b3b2723e */ /* 0x000fe200048070ff */
[----:B------:R0:W-:Y:S01]  /*7110*/  SYNCS.ARRIVE.TRANS64.RED.A1T0 RZ, [R8+URZ], RZ ;  /* 0x000000ff08ff79a7 */ /* 0x0001e2000810043f */
[----:B------:R-:W-:Y:S01]  /*7120*/  F2FP.SATFINITE.E4M3.F32.PACK_AB_MERGE_C R180, R181, R180, RZ ;  /* 0x000000b4b5b4723e */ /* 0x000fe200048070ff */
[----:B------:R-:W-:Y:S01]  /*7130*/  FMUL.FTZ R32, R32, R6 ;  /* 0x0000000620207220 */ /* 0x000fe20000410000 */
[----:B------:R-:W-:Y:S01]  /*7140*/  F2FP.SATFINITE.E4M3.F32.PACK_AB_MERGE_C R186, R187, R186, RZ ;  /* 0x000000babbba723e */ /* 0x000fe200048070ff */
[----:B------:R-:W-:Y:S01]  /*7150*/  FMUL.FTZ R33, R33, R6 ;  /* 0x0000000621217220 */ /* 0x000fe20000410000 */
[----:B------:R-:W-:Y:S01]  /*7160*/  F2FP.SATFINITE.E4M3.F32.PACK_AB_MERGE_C R188, R209, R188, RZ ;  /* 0x000000bcd1bc723e */ /* 0x000fe200048070ff */
[----:B------:R-:W-:Y:S01]  /*7170*/  FMUL.FTZ R36, R36, R6 ;  /* 0x0000000624247220 */ /* 0x000fe20000410000 */
        /* <DEDUP_REMOVED lines=141> */
[----:B------:R-:W-:Y:S01]  /*7a50*/  F2FP.SATFINITE.E4M3.F32.PACK_AB_MERGE_C R227, R203, R202, R206 ;  /* 0x000000cacbe3723e */ /* 0x000fe200048070ce */
[----:B0-----:R-:W-:Y:S06]  /*7a60*/  @P1 BRA `(.L_x_166) ;  /* 0xffffffd400041947 */ /* 0x001fec000383ffff */
.L_x_156:
[----:B------:R-:W-:Y:S06]  /*7a70*/  BAR.ARV 0x8, 0x180 ;  /* 0x0206000000007b1d */ /* 0x000fec0000002000 */
[----:B------:R-:W-:Y:S05]  /*7a80*/  @!P0 BRA `(.L_x_167) ;  /* 0x0000000000048947 */ /* 0x000fea0003800000 */
[----:B------:R-:W-:Y:S01]  /*7a90*/  BPT.TRAP 0x1 ;  /* 0x000000040000795c */ /* 0x000fe20000300000 */
.L_x_167:
[----:B------:R-:W-:Y:S02]  /*7aa0*/  IMAD.U32 R0, RZ, RZ, UR42 ;  /* 0x0000002aff007e24 */ /* 0x000fe4000f8e00ff */
[----:B------:R-:W-:-:S03]  /*7ab0*/  IMAD.U32 R15, RZ, RZ, UR51 ;  /* 0x00000033ff0f7e24 */ /* 0x000fc6000f8e00ff */
[----:B------:R-:W-:Y:S01]  /*7ac0*/  SHF.L.U32 R0, R0, 0x1f, RZ ;  /* 0x0000001f00007819 */ /* 0x000fe200000006ff */
[----:B------:R-:W-:-:S04]  /*7ad0*/  IMAD R15, R15, 0x8, R2 ;  /* 0x000000080f0f7824 */ /* 0x000fc800078e0202 */
[----:B------:R0:W1:Y:S01]  /*7ae0*/  SYNCS.PHASECHK.TRANS64.TRYWAIT P1, [R15+URZ+0x38850], R0 ;  /* 0x038850000f0075a7 */ /* 0x000062000802017f */
[----:B------:R-:W-:Y:S05]  /*7af0*/  @!P0 BRA `(.L_x_168) ;  /* 0x0000000000048947 */ /* 0x000fea0003800000 */
[----:B------:R-:W-:Y:S01]  /*7b00*/  BPT.TRAP 0x1 ;  /* 0x000000040000795c */ /* 0x000fe20000300000 */
.L_x_168:
[----:B------:R-:W-:Y:S02]  /*7b10*/  VIADD R2, R2, 0x400 ;  /* 0x0000040002027836 */ /* 0x000fe40000000000 */
[----:B------:R-:W-:-:S03]  /*7b20*/  IMAD.U32 R9, RZ, RZ, UR51 ;  /* 0x00000033ff097e24 */ /* 0x000fc6000f8e00ff */
[----:B------:R-:W-:-:S04]  /*7b30*/  SHF.R.U32.HI R2, RZ, 0x4, R2 ;  /* 0x00000004ff027819 */ /* 0x000fc80000011602 */
[----:B------:R-:W-:-:S04]  /*7b40*/  LOP3.LUT R2, R2, 0x3fff, RZ, 0xc0, !PT ;  /* 0x00003fff02027812 */ /* 0x000fc800078ec0ff */
[----:B------:R-:W-:Y:S01]  /*7b50*/  LOP3.LUT R2, R2, 0x10000, RZ, 0xfc, !PT ;  /* 0x0001000002027812 */ /* 0x000fe200078efcff */
[----:B-1----:R-:W-:Y:S06]  /*7b60*/  @P1 BRA `(.L_x_169) ;  /* 0x0000000000081947 */ /* 0x002fec0003800000 */
[----:B------:R-:W1:Y:S02]  /*7b70*/  SYNCS.PHASECHK.TRANS64.TRYWAIT P1, [R15+URZ+0x38850], R0 ;  /* 0x038850000f0075a7 */ /* 0x000e64000802017f */
[----:B-1----:R-:W-:Y:S05]  /*7b80*/  @!P1 BRA `(.L_x_170) ;  /* 0x000000a800e09947 */ /* 0x002fea0003800000 */
.L_x_169:
[----:B------:R-:W-:Y:S01]  /*7b90*/  IMAD R8, R9, 0x800, R2 ;  /* 0x0000080009087824 */ /* 0x000fe200078e0202 */
[----:B------:R-:W-:Y:S05]  /*7ba0*/  WARPSYNC.ALL ;  /* 0x0000000000007948 */ /* 0x000fea0003800000 */
[----:B------:R-:W-:Y:S01]  /*7bb0*/  IMAD.MOV.U32 R9, RZ, RZ, 0x40000040 ;  /* 0x40000040ff097424 */ /* 0x000fe200078e00ff */
[C---:B------:R-:W-:Y:S01]  /*7bc0*/  R2UR UR10, R8.reuse ;  /* 0x00000000080a72ca */ /* 0x040fe200000e0000 */
[----:B------:R-:W-:Y:S01]  /*7bd0*/  WARPGROUP.ARRIVE ;  /* 0x00000000000079c5 */ /* 0x000fe20000000000 */
[----:B------:R-:W-:Y:S01]  /*7be0*/  VIADD R10, R8, 0x2 ;  /* 0x00000002080a7836 */ /* 0x000fe20000000000 */
[----:B------:R-:W-:Y:S01]  /*7bf0*/  ULDC.64 UR8, c[0x0][0x9a0] ;  /* 0x0002680000087ab9 */ /* 0x000fe20000000a00 */
[----:B------:R-:W-:Y:S01]  /*7c00*/  R2UR UR11, R9 ;  /* 0x00000000090b72ca */ /* 0x000fe200000e0000 */
[----:B------:R-:W-:Y:S01]  /*7c10*/  IMAD.MOV.U32 R11, RZ, RZ, 0x40000040 ;  /* 0x40000040ff0b7424 */ /* 0x000fe200078e00ff */
[----:B------:R-:W-:Y:S01]  /*7c20*/  UISETP.NE.U32.AND UP0, UPT, UR8, URZ, UPT ;  /* 0x0000003f0800728c */ /* 0x000fe2000bf05070 */
[----:B------:R-:W-:-:S03]  /*7c30*/  IMAD.MOV.U32 R21, RZ, RZ, 0x3f800000 ;  /* 0x3f800000ff157424 */ /* 0x000fc600078e00ff */
[----:B------:R-:W-:-:S06]  /*7c40*/  UISETP.NE.AND.EX UP0, UPT, UR9, URZ, UPT, UP0 ;  /* 0x0000003f0900728c */ /* 0x000fcc000bf05300 */
[----:B------:R-:W-:Y:S01]  /*7c50*/  PLOP3.LUT P1, PT, PT, PT, UP0, 0x80, 0x0 ;  /* 0x000000000000781c */ /* 0x000fe20003f2f008 */
[----:B------:R-:W-:Y:S01]  /*7c60*/  QGMMA.64x256x32.F32.E4M3.E4M3 R24, R228, gdesc[UR8], R24, gsb0 ;  /* 0x03e00008e4187df3 */ /* 0x000fe20008000818 */
[----:B------:R-:W-:Y:S01]  /*7c70*/  R2UR UR10, R10 ;  /* 0x000000000a0a72ca */ /* 0x000fe200000e0000 */
[----:B------:R-:W-:Y:S01]  /*7c80*/  VIADD R10, R8, 0x4 ;  /* 0x00000004080a7836 */ /* 0x000fe20000000000 */
[----:B------:R-:W-:Y:S01]  /*7c90*/  R2UR UR11, R11 ;  /* 0x000000000b0b72ca */ /* 0x000fe200000e0000 */
[----:B------:R-:W-:Y:S01]  /*7ca0*/  IMAD.MOV.U32 R11, RZ, RZ, 0x40000040 ;  /* 0x40000040ff0b7424 */ /* 0x000fe200078e00ff */
[----:B------:R-:W-:Y:S01]  /*7cb0*/  @UP0 USHF.R.S32.HI UR14, URZ, 0x1f, UR45 ;  /* 0x0000001f3f0e0899 */ /* 0x000fe2000801142d */
[----:B------:R-:W-:Y:S01]  /*7cc0*/  @UP0 ULDC.64 UR12, c[0x0][0x9d0] ;  /* 0x00027400000c0ab9 */ /* 0x000fe20000000a00 */
[----:B------:R-:W-:Y:S02]  /*7cd0*/  WARPGROUP.DEPBAR.LE gsb0, 0x0 ;  /* 0x00008000000079c5 */ /* 0x000fe40000010000 */
[----:B------:R-:W-:-:S15]  /*7ce0*/  WARPGROUP.ARRIVE ;  /* 0x00000000000079c5 */ /* 0x000fde0000000000 */
[----:B------:R-:W-:-:S04]  /*7cf0*/  NOP ;  /* 0x0000000000007918 */ /* 0x000fc80000000000 */
[----:B------:R-:W-:Y:S01]  /*7d00*/  QGMMA.64x256x32.F32.E4M3.E4M3 R24, R216, gdesc[UR8], R24, gsb0 ;  /* 0x03e00008d8187df3 */ /* 0x000fe20008000818 */
[----:B------:R-:W-:Y:S02]  /*7d10*/  @UP0 ULDC.64 UR10, c[0x0][0x9c8] ;  /* 0x00027200000a0ab9 */ /* 0x000fe40000000a00 */
[----:B------:R-:W-:Y:S02]  /*7d20*/  @UP0 UIMAD UR7, UR37, UR10, URZ ;  /* 0x0000000a250702a4 */ /* 0x000fe4000f8e023f */
[----:B------:R-:W-:Y:S01]  /*7d30*/  @UP0 UIMAD.WIDE.U32 UR4, UR36, UR10, URZ ;  /* 0x0000000a240402a5 */ /* 0x000fe2000f8e003f */
[----:B------:R-:W-:Y:S01]  /*7d40*/  R2UR UR10, R10 ;  /* 0x000000000a0a72ca */ /* 0x000fe200000e0000 */
[----:B------:R-:W-:Y:S01]  /*7d50*/  @UP0 UIMAD UR7, UR36, UR11, UR7 ;  /* 0x0000000b240702a4 */ /* 0x000fe2000f8e0207 */
[----:B------:R-:W-:-:S03]  /*7d60*/  R2UR UR11, R11 ;  /* 0x000000000b0b72ca */ /* 0x000fc600000e0000 */
[----:B------:R-:W-:Y:S02]  /*7d70*/  @UP0 UIADD3 UR5, UR5, UR7, URZ ;  /* 0x0000000705050290 */ /* 0x000fe4000fffe03f */
[----:B------:R-:W-:Y:S02]  /*7d80*/  @UP0 UIMAD UR7, UR14, UR12, URZ ;  /* 0x0000000c0e0702a4 */ /* 0x000fe4000f8e023f */
[----:B------:R-:W-:Y:S02]  /*7d90*/  @UP0 UIMAD.WIDE.U32 UR4, UR45, UR12, UR4 ;  /* 0x0000000c2d0402a5 */ /* 0x000fe4000f8e0004 */
[----:B------:R-:W-:-:S04]  /*7da0*/  @UP0 UIMAD UR7, UR45, UR13, UR7 ;  /* 0x0000000d2d0702a4 */ /* 0x000fc8000f8e0207 */
[----:B------:R-:W-:Y:S02]  /*7db0*/  @UP0 UIADD3 UR5, UR5, UR7, URZ ;  /* 0x0000000705050290 */ /* 0x000fe4000fffe03f */
[----:B------:R-:W-:-:S04]  /*7dc0*/  @UP0 ULEA UR7, UP1, UR4, UR8, 0x2 ;  /* 0x0000000804070291 */ /* 0x000fc8000f82103f */
[----:B------:R-:W-:-:S03]  /*7dd0*/  @UP0 ULEA.HI.X UR5, UR4, UR9, UR5, 0x2, UP1 ;  /* 0x0000000904050291 */ /* 0x000fc600088f1405 */
[----:B------:R-:W-:Y:S02]  /*7de0*/  @UP0 UMOV UR4, UR7 ;  /* 0x0000000700040c82 */ /* 0x000fe40008000000 */
[----:B------:R-:W-:Y:S02]  /*7df0*/  IMAD.U32 R10, RZ, RZ, UR4 ;  /* 0x00000004ff0a7e24 */ /* 0x000fe4000f8e00ff */
[----:B------:R-:W-:-:S05]  /*7e00*/  IMAD.U32 R11, RZ, RZ, UR5 ;  /* 0x00000005ff0b7e24 */ /* 0x000fca000f8e00ff */
[----:B------:R2:W3:Y:S01]  /*7e10*/  @P1 LDG.E R21, desc[UR46][R10.64] ;  /* 0x0000002e0a151981 */ /* 0x0004e2000c1e1900 */
[----:B------:R-:W-:Y:S02]  /*7e20*/  VIADD R8, R8, 0x6 ;  /* 0x0000000608087836 */ /* 0x000fe40000000000 */
[----:B------:R-:W-:Y:S01]  /*7e30*/  IMAD.MOV.U32 R9, RZ, RZ, 0x40000040 ;  /* 0x40000040ff097424 */ /* 0x000fe200078e00ff */
[----:B------:R-:W-:Y:S02]  /*7e40*/  WARPGROUP.DEPBAR.LE gsb0, 0x0 ;  /* 0x00008000000079c5 */ /* 0x000fe40000010000 */
[----:B------:R-:W-:-:S06]  /*7e50*/  WARPGROUP.ARRIVE ;  /* 0x00000000000079c5 */ /* 0x000fcc0000000000 */
[----:B------:R-:W-:Y:S01]  /*7e60*/  QGMMA.64x256x32.F32.E4M3.E4M3 R24, R220, gdesc[UR8], R24, gsb0 ;  /* 0x03e00008dc187df3 */ /* 0x000fe20008000818 */
[----:B------:R-:W-:Y:S02]  /*7e70*/  R2UR UR10, R8 ;  /* 0x00000000080a72ca */ /* 0x000fe400000e0000 */
[----:B------:R-:W-:Y:S01]  /*7e80*/  R2UR UR11, R9 ;  /* 0x00000000090b72ca */ /* 0x000fe200000e0000 */
        /* <DEDUP_REMOVED lines=10> */
[----:B--2---:R-:W-:Y:S01]  /*7f30*/  FMUL.FTZ R10, R9, 0.00390625 ;  /* 0x3b800000090a7820 */ /* 0x004fe20000410000 */
[----:B------:R-:W-:-:S04]  /*7f40*/  FMUL.FTZ R7, R13, 0.00390625 ;  /* 0x3b8000000d077820 */ /* 0x000fc80000410000 */
[----:B------:R-:W-:Y:S02]  /*7f50*/  FSETP.NE.FTZ.AND P2, PT, R10, RZ, PT ;  /* 0x000000ff0a00720b */ /* 0x000fe40003f55000 */
[----:B------:R-:W-:-:S05]  /*7f60*/  FSETP.NE.FTZ.AND P3, PT, R7, RZ, PT ;  /* 0x000000ff0700720b */ /* 0x000fca0003f75000 */
[----:B------:R0:W-:Y:S01]  /*7f70*/  @P1 MUFU.RCP R4, R9 ;  /* 0x0000000900041308 */ /* 0x0001e20000001000 */
[----:B------:R-:W-:Y:S01]  /*7f80*/  FSETP.NE.FTZ.AND P1, PT, R13, RZ, PT ;  /* 0x000000ff0d00720b */ /* 0x000fe20003f35000 */
[----:B------:R-:W-:-:S06]  /*7f90*/  IMAD.MOV.U32 R8, RZ, RZ, RZ ;  /* 0x000000ffff087224 */ /* 0x000fcc00078e00ff */
[----:B------:R-:W1:Y:S08]  /*7fa0*/  @P2 MUFU.LG2 R5, R10 ;  /* 0x0000000a00052308 */ /* 0x000e700000000c00 */
[----:B------:R-:W2:Y:S08]  /*7fb0*/  @P3 MUFU.LG2 R7, R7 ;  /* 0x0000000700073308 */ /* 0x000eb00000000c00 */
        /* <DEDUP_REMOVED lines=19> */
.L_x_171:
[----:B------:R-:W-:Y:S01]  /*80f0*/  VIADD R6, R15, 0x38860 ;  /* 0x000388600f067836 */ /* 0x000fe20000000000 */
[----:B------:R-:W-:Y:S01]  /*8100*/  UIADD3 UR51, UR51, 0x1, URZ ;  /* 0x0000000133337890 */ /* 0x000fe2000fffe03f */
[-C--:B------:R-:W-:Y:S01]  /*8110*/  FMUL.FTZ R4, R25, R152.reuse ;  /* 0x0000009819047220 */ /* 0x080fe20000410000 */
[-C--:B------:R-:W-:Y:S01]  /*8120*/  FMUL.FTZ R10, R28, R152.reuse ;  /* 0x000000981c0a7220 */ /* 0x080fe20000410000 */
[-C--:B------:R-:W-:Y:S01]  /*8130*/  FMUL.FTZ R9, R29, R152.reuse ;  /* 0x000000981d097220 */ /* 0x080fe20000410000 */
[----:B------:R-:W-:Y:S01]  /*8140*/  PRMT R3, R3, 0x654, R6 ;  /* 0x0000065403037816 */ /* 0x000fe20000000006 */
[-C--:B------:R-:W-:Y:S01]  /*8150*/  FMUL.FTZ R8, R32, R152.reuse ;  /* 0x0000009820087220 */ /* 0x080fe20000410000 */
[-C--:B------:R-:W-:Y:S01]  /*8160*/  FMUL.FTZ R7, R33, R152.reuse ;  /* 0x0000009821077220 */ /* 0x080fe20000410000 */
[-C--:B------:R-:W-:Y:S01]  /*8170*/  FMUL.FTZ R6, R37, R152.reuse ;  /* 0x0000009825067220 */ /* 0x080fe20000410000 */
[----:B------:R0:W-:Y:S01]  /*8180*/  SYNCS.ARRIVE.TRANS64.RED.A1T0 RZ, [R3+URZ], RZ ;  /* 0x000000ff03ff79a7 */ /* 0x0001e2000810043f */
        /* <DEDUP_REMOVED lines=34> */
[----:B------:R-:W-:Y:S01]  /*83b0*/  UISETP.NE.AND UP0, UPT, UR51, 0x2, UPT ;  /* 0x000000023300788c */ /* 0x000fe2000bf05270 */
        /* <DEDUP_REMOVED lines=82> */
[----:B------:R-:W-:Y:S01]  /*88e0*/  USEL UR4, URZ, 0x1, UP0 ;  /* 0x000000013f047887 */ /* 0x000fe20008000000 */
[-C--:B------:R-:W-:Y:S01]  /*88f0*/  FMUL.FTZ R39, R142, R21.reuse ;  /* 0x000000158e277220 */ /* 0x080fe20000410000 */
[-C--:B------:R-:W-:Y:S01]  /*8900*/  FMUL.FTZ R35, R143, R21.reuse ;  /* 0x000000158f237220 */ /* 0x080fe20000410000 */
[-C--:B------:R-:W-:Y:S01]  /*8910*/  FMUL.FTZ R34, R146, R21.reuse ;  /* 0x0000001592227220 */ /* 0x080fe20000410000 */
[-C--:B------:R-:W-:Y:S01]  /*8920*/  FMUL.FTZ R30, R147, R21.reuse ;  /* 0x00000015931e7220 */ /* 0x080fe20000410000 */
[-C--:B------:R-:W-:Y:S01]  /*8930*/  FMUL.FTZ R31, R150, R21.reuse ;  /* 0x00000015961f7220 */ /* 0x080fe20000410000 */
[----:B------:R-:W-:Y:S01]  /*8940*/  PLOP3.LUT P0, PT, PT, PT, PT, 0x8, 0x0 ;  /* 0x000000000000781c */ /* 0x000fe20003f0e170 */
[----:B------:R-:W-:Y:S01]  /*8950*/  FMUL.FTZ R21, R151, R21 ;  /* 0x0000001597157220 */ /* 0x000fe20000410000 */
[----:B------:R-:W-:-:S02]  /*8960*/  UIADD3 UR43, UR43, 0x1, URZ ;  /* 0x000000012b2b7890 */ /* 0x000fc4000fffe03f */
[----:B------:R-:W-:Y:S02]  /*8970*/  USEL UR51, UR51, URZ, UP0 ;  /* 0x0000003f33337287 */ /* 0x000fe40008000000 */
[----:B0-----:R-:W-:-:S12]  /*8980*/  ULOP3.LUT UR42, UR42, UR4, URZ, 0x3c, !UPT ;  /* 0x000000042a2a7292 */ /* 0x001fd8000f8e3c3f */
.L_x_149:
[----:B------:R-:W0:Y:S01]  /*8990*/  S2R R26, SR_CgaCtaId ;  /* 0x00000000001a7919 */ /* 0x000e220000008800 */
[----:B------:R-:W-:Y:S01]  /*89a0*/  MOV R3, 0x400 ;  /* 0x0000040000037802 */ /* 0x000fe20000000f00 */
[----:B------:R-:W-:Y:S01]  /*89b0*/  BSSY B0, `(.L_x_172) ;  /* 0x00003ad000007945 */ /* 0x000fe20003800000 */
[----:B------:R-:W-:Y:S02]  /*89c0*/  BAR.SYNC.DEFER_BLOCKING 0x5, 0x180 ;  /* 0x0146000000007b1d */ /* 0x000fe40000010000 */
[----:B0-----:R-:W-:-:S05]  /*89d0*/  LEA R3, R26, R3, 0x18 ;  /* 0x000000031a037211 */ /* 0x001fca00078ec0ff */
[----:B------:R-:W0:Y:S02]  /*89e0*/  LDS.128 R48, [R3+0x388d0] ;  /* 0x0388d00003307984 */ /* 0x000e240000000c00 */
[----:B0-----:R-:W-:Y:S02]  /*89f0*/  R2UR UR5, R49 ;  /* 0x00000000310572ca */ /* 0x001fe400000e0000 */
[----:B------:R-:W-:Y:S01]  /*8a00*/  R2UR UR45, R50 ;  /* 0x00000000322d72ca */ /* 0x000fe200000e0000 */
[----:B------:R-:W-:Y:S06]  /*8a10*/  BAR.ARV 0x4, 0x180 ;  /* 0x0106000000007b1d */ /* 0x000fec0000002000 */
[----:B------:R-:W-:Y:S08]  /*8a20*/  @P0 BRA `(.L_x_173) ;  /* 0x0000002c00140947 */ /* 0x000ff00003800000 */
[----:B------:R-:W0:Y:S01]  /*8a30*/  S2R R94, SR_TID.X ;  /* 0x00000000005e7919 */ /* 0x000e220000002100 */
[----:B------:R-:W-:Y:S01]  /*8a40*/  ULDC.64 UR6, c[0x4][0x140] ;  /* 0x0100500000067ab9 */ /* 0x000fe20000000a00 */
[----:B0-----:R-:W-:-:S05]  /*8a50*/  IMAD.SHL.U32 R26, R94, 0x4, RZ ;  /* 0x000000045e1a7824 */ /* 0x001fca00078e00ff */
[----:B------:R-:W-:-:S04]  /*8a60*/  LOP3.LUT R26, R26, 0xc, RZ, 0xc0, !PT ;  /* 0x0000000c1a1a7812 */ /* 0x000fc800078ec0ff */
[----:B------:R-:W-:-:S05]  /*8a70*/  IADD3 R26, P0, R26, UR6, RZ ;  /* 0x000000061a1a7c10 */ /* 0x000fca000ff1e0ff */
[----:B------:R-:W-:Y:S01]  /*8a80*/  IMAD.X R27, RZ, RZ, UR7, P0 ;  /* 0x00000007ff1b7e24 */ /* 0x000fe200080e06ff */
[----:B------:R-:W-:Y:S01]  /*8a90*/  F2FP.BF16.F32.PACK_AB R6, R6, R7 ;  /* 0x000000070606723e */ /* 0x000fe200000010ff */
[----:B------:R-:W-:-:S03]  /*8aa0*/  ULDC.64 UR6, c[0x0][0xc00] ;  /* 0x0003000000067ab9 */ /* 0x000fc60000000a00 */
[----:B------:R0:W2:Y:S01]  /*8ab0*/  LDG.E.CONSTANT R26, desc[UR46][R26.64] ;  /* 0x0000002e1a1a7981 */ /* 0x0000a2000c1e9900 */
[----:B------:R-:W-:Y:S01]  /*8ac0*/  LOP3.LUT P0, R7, R94, 0x3, RZ, 0xc0, !PT ;  /* 0x000000035e077812 */ /* 0x000fe2000780c0ff */
[----:B------:R-:W-:Y:S01]  /*8ad0*/  UISETP.NE.U32.AND UP0, UPT, UR6, URZ, UPT ;  /* 0x0000003f0600728c */ /* 0x000fe2000bf05070 */
[----:B------:R-:W-:Y:S02]  /*8ae0*/  F2FP.BF16.F32.PACK_AB R10, R10, R5 ;  /* 0x000000050a0a723e */ /* 0x000fe400000010ff */
[----:B------:R-:W-:Y:S01]  /*8af0*/  F2FP.BF16.F32.PACK_AB R9, R9, R4 ;  /* 0x000000040909723e */ /* 0x000fe200000010ff */
[----:B------:R-:W-:Y:S01]  /*8b00*/  UISETP.NE.AND.EX UP0, UPT, UR7, URZ, UPT, UP0 ;  /* 0x0000003f0700728c */ /* 0x000fe2000bf05300 */
[----:B------:R-:W-:Y:S02]  /*8b10*/  ISETP.EQ.OR P0, PT, R7, 0x3, !P0 ;  /* 0x000000030700780c */ /* 0x000fe40004702670 */
[----:B------:R-:W-:Y:S01]  /*8b20*/  F2FP.BF16.F32.PACK_AB R78, R75, R78 ;  /* 0x0000004e4b4e723e */ /* 0x000fe200000010ff */
[----:B------:R-:W-:Y:S01]  /*8b30*/  ULDC.64 UR6, c[0x0][0xc00] ;  /* 0x0003000000067ab9 */ /* 0x000fe20000000a00 */
[----:B------:R-:W-:Y:S01]  /*8b40*/  F2FP.BF16.F32.PACK_AB R49, R71, R74 ;  /* 0x0000004a4731723e */ /* 0x000fe200000010ff */
[----:B------:R-:W-:Y:S01]  /*8b50*/  UIMAD.WIDE UR6, UR36, 0x4, UR6 ;  /* 0x00000004240678a5 */ /* 0x000fe2000f8e0206 */
[----:B------:R-:W-:-:S02]  /*8b60*/  SEL R75, R10, R9, P0 ;  /* 0x000000090a4b7207 */ /* 0x000fc40000000000 */
[----:B------:R-:W-:Y:S02]  /*8b70*/  SEL R71, R9, R10, P0 ;  /* 0x0000000a09477207 */ /* 0x000fe40000000000 */
[----:B------:R-:W1:Y:S01]  /*8b80*/  S2R R10, SR_SWINHI ;  /* 0x00000000000a7919 */ /* 0x000e620000002f00 */
        /* <DEDUP_REMOVED lines=10> */
[----:B------:R-:W-:-:S02]  /*8c30*/  SEL R95, R80, R33, P0 ;  /* 0x00000021505f7207 */ /* 0x000fc40000000000 */
[----:B------:R-:W-:Y:S02]  /*8c40*/  SEL R32, R33, R80, P0 ;  /* 0x0000005021207207 */ /* 0x000fe40000000000 */
[----:B------:R-:W-:Y:S02]  /*8c50*/  F2FP.BF16.F32.PACK_AB R11, R14, R11 ;  /* 0x0000000b0e0b723e */ /* 0x000fe400000010ff */
[----:B------:R-:W-:Y:S02]  /*8c60*/  F2FP.BF16.F32.PACK_AB R70, R67, R70 ;  /* 0x000000464346723e */ /* 0x000fe400000010ff */
[----:B------:R-:W-:Y:S02]  /*8c70*/  F2FP.BF16.F32.PACK_AB R61, R63, R66 ;  /* 0x000000423f3d723e */ /* 0x000fe400000010ff */
[----:B------:R-:W-:Y:S02]  /*8c80*/  SEL R117, R5, R4, P0 ;  /* 0x0000000405757207 */ /* 0x000fe40000000000 */
[----:B------:R-:W-:-:S02]  /*8c90*/  SEL R80, R4, R5, P0 ;  /* 0x0000000504507207 */ /* 0x000fc40000000000 */
[----:B------:R-:W-:Y:S02]  /*8ca0*/  F2FP.BF16.F32.PACK_AB R86, R83, R86 ;  /* 0x000000565356723e */ /* 0x000fe400000010ff */
[----:B------:R-:W-:Y:S02]  /*8cb0*/  F2FP.BF16.F32.PACK_AB R14, R59, R62 ;  /* 0x0000003e3b0e723e */ /* 0x000fe400000010ff */
[----:B------:R-:W-:Y:S02]  /*8cc0*/  F2FP.BF16.F32.PACK_AB R55, R55, R58 ;  /* 0x0000003a3737723e */ /* 0x000fe400000010ff */
[----:B------:R-:W-:Y:S02]  /*8cd0*/  MOV R4, R3 ;  /* 0x0000000300047202 */ /* 0x000fe40000000f00 */
[----:B-1----:R-:W-:Y:S02]  /*8ce0*/  MOV R5, R10 ;  /* 0x0000000a00057202 */ /* 0x002fe40000000f00 */
[----:B------:R-:W-:-:S02]  /*8cf0*/  F2FP.BF16.F32.PACK_AB R88, R93, R88 ;  /* 0x000000585d58723e */ /* 0x000fc400000010ff */
[----:B------:R-:W-:Y:S02]  /*8d00*/  SEL R83, R28, R37, P0 ;  /* 0x000000251c537207 */ /* 0x000fe40000000000 */
[----:B------:R-:W-:Y:S02]  /*8d10*/  SEL R7, R37, R28, P0 ;  /* 0x0000001c25077207 */ /* 0x000fe40000000000 */
[----:B------:R-:W-:Y:S02]  /*8d20*/  F2FP.BF16.F32.PACK_AB R73, R73, R68 ;  /* 0x000000444949723e */ /* 0x000fe400000010ff */
[----:B------:R-:W-:Y:S02]  /*8d30*/  SEL R93, R120, R129, P0 ;  /* 0x00000081785d7207 */ /* 0x000fe40000000000 */
[----:B------:R-:W-:Y:S02]  /*8d40*/  SEL R37, R129, R120, P0 ;  /* 0x0000007881257207 */ /* 0x000fe40000000000 */
[----:B------:R-:W-:-:S02]  /*8d50*/  SEL R129, R70, R61, P0 ;  /* 0x0000003d46817207 */ /* 0x000fc40000000000 */
[----:B------:R-:W-:Y:S02]  /*8d60*/  SEL R68, R61, R70, P0 ;  /* 0x000000463d447207 */ /* 0x000fe40000000000 */
[----:B------:R-:W-:Y:S02]  /*8d70*/  F2FP.BF16.F32.PACK_AB R47, R47, R54 ;  /* 0x000000362f2f723e */ /* 0x000fe400000010ff */
[----:B------:R-:W-:Y:S02]  /*8d80*/  SEL R131, R14, R55, P0 ;  /* 0x000000370e837207 */ /* 0x000fe40000000000 */
[----:B------:R-:W-:Y:S01]  /*8d90*/  SEL R70, R55, R14, P0 ;  /* 0x0000000e37467207 */ /* 0x000fe20000000000 */
[----:B------:R-:W-:Y:S01]  /*8da0*/  IMAD.WIDE R54, R237, 0x2, R4 ;  /* 0x00000002ed367825 */ /* 0x000fe200078e0204 */
[----:B------:R-:W-:Y:S02]  /*8db0*/  F2FP.BF16.F32.PACK_AB R13, R13, R8 ;  /* 0x000000080d0d723e */ /* 0x000fe400000010ff */
[----:B------:R-:W-:-:S02]  /*8dc0*/  F2FP.BF16.F32.PACK_AB R8, R168, R169 ;  /* 0x000000a9a808723e */ /* 0x000fc400000010ff */
[----:B------:R-:W-:Y:S02]  /*8dd0*/  F2FP.BF16.F32.PACK_AB R167, R166, R167 ;  /* 0x000000a7a6a7723e */ /* 0x000fe400000010ff */
[----:B------:R-:W-:Y:S02]  /*8de0*/  IADD3 R139, P2, R54, 0x20, RZ ;  /* 0x00000020368b7810 */ /* 0x000fe40007f5e0ff */
[----:B------:R-:W-:Y:S02]  /*8df0*/  F2FP.BF16.F32.PACK_AB R36, R41, R36 ;  /* 0x000000242924723e */ /* 0x000fe400000010ff */
[----:B------:R-:W-:Y:S01]  /*8e00*/  F2FP.BF16.F32.PACK_AB R41, R79, R82 ;  /* 0x000000524f29723e */ /* 0x000fe200000010ff */
[----:B------:R-:W-:Y:S01]  /*8e10*/  IMAD.X R61, RZ, RZ, R55, P2 ;  /* 0x000000ffff3d7224 */ /* 0x000fe200010e0637 */
[----:B------:R-:W-:Y:S02]  /*8e20*/  SEL R115, R8, R167, P0 ;  /* 0x000000a708737207 */ /* 0x000fe40000000000 */
[----:B------:R-:W-:-:S02]  /*8e30*/  SEL R82, R167, R8, P0 ;  /* 0x00000008a7527207 */ /* 0x000fc40000000000 */
[----:B------:R-:W-:Y:S02]  /*8e40*/  LOP3.LUT R8, R139, 0x380, RZ, 0xc0, !PT ;  /* 0x000003808b087812 */ /* 0x000fe400078ec0ff */
[----:B------:R-:W-:Y:S02]  /*8e50*/  F2FP.BF16.F32.PACK_AB R144, R144, R145 ;  /* 0x000000919090723e */ /* 0x000fe400000010ff */
[----:B------:R-:W-:Y:S02]  /*8e60*/  F2FP.BF16.F32.PACK_AB R141, R140, R141 ;  /* 0x0000008d8c8d723e */ /* 0x000fe400000010ff */
[----:B------:R-:W-:Y:S02]  /*8e70*/  SHF.R.U64 R8, R8, 0x3, RZ ;  /* 0x0000000308087819 */ /* 0x000fe400000012ff */
[----:B------:R-:W-:Y:S02]  /*8e80*/  IADD3 R145, P5, R54, 0x4000, RZ ;  /* 0x0000400036917810 */ /* 0x000fe40007fbe0ff */
[----:B------:R-:W-:-:S02]  /*8e90*/  F2FP.BF16.F32.PACK_AB R65, R65, R60 ;  /* 0x0000003c4141723e */ /* 0x000fc400000010ff */
[----:B------:R-:W-:Y:S02]  /*8ea0*/  SEL R119, R144, R141, P0 ;  /* 0x0000008d90777207 */ /* 0x000fe40000000000 */
[----:B------:R-:W-:Y:S02]  /*8eb0*/  SEL R59, R141, R144, P0 ;  /* 0x000000908d3b7207 */ /* 0x000fe40000000000 */
[----:B------:R-:W-:Y:S02]  /*8ec0*/  F2FP.BF16.F32.PACK_AB R44, R53, R44 ;  /* 0x0000002c352c723e */ /* 0x000fe400000010ff */
[----:B------:R-:W-:Y:S02]  /*8ed0*/  F2FP.BF16.F32.PACK_AB R57, R57, R52 ;  /* 0x000000343939723e */ /* 0x000fe400000010ff */
[----:B------:R-:W-:Y:S02]  /*8ee0*/  IADD3 R141, P3, R54, 0x40, RZ ;  /* 0x00000040368d7810 */ /* 0x000fe40007f7e0ff */
[----:B------:R-:W-:-:S02]  /*8ef0*/  LOP3.LUT R60, R8, R139, RZ, 0x3c, !PT ;  /* 0x0000008b083c7212 */ /* 0x000fc400078e3cff */
[----:B------:R-:W-:Y:S02]  /*8f00*/  LOP3.LUT R8, R145, 0x380, RZ, 0xc0, !PT ;  /* 0x0000038091087812 */ /* 0x000fe400078ec0ff */
[----:B------:R-:W-:Y:S02]  /*8f10*/  F2FP.BF16.F32.PACK_AB R12, R15, R12 ;  /* 0x0000000c0f0c723e */ /* 0x000fe400000010ff */
[----:B------:R-:W-:Y:S02]  /*8f20*/  F2FP.BF16.F32.PACK_AB R15, R87, R90 ;  /* 0x0000005a570f723e */ /* 0x000fe400000010ff */
[----:B------:R-:W-:Y:S02]  /*8f30*/  F2FP.BF16.F32.PACK_AB R30, R21, R30 ;  /* 0x0000001e151e723e */ /* 0x000fe400000010ff */
[----:B------:R-:W-:Y:S02]  /*8f40*/  SEL R87, R44, R57, P0 ;  /* 0x000000392c577207 */ /* 0x000fe40000000000 */
[----:B------:R-:W-:Y:S01]  /*8f50*/  SEL R21, R57, R44, P0 ;  /* 0x0000002c39157207 */ /* 0x000fe20000000000 */
[----:B------:R-:W-:Y:S01]  /*8f60*/  IMAD.X R57, RZ, RZ, R55, P3 ;  /* 0x000000ffff397224 */ /* 0x000fe200018e0637 */
[----:B------:R-:W-:-:S02]  /*8f70*/  F2FP.BF16.F32.PACK_AB R152, R152, R153 ;  /* 0x000000999898723e */ /* 0x000fc400000010ff */
[----:B------:R-:W-:Y:S02]  /*8f80*/  SHF.R.U64 R8, R8, 0x3, RZ ;  /* 0x0000000308087819 */ /* 0x000fe400000012ff */
[----:B------:R-:W-:Y:S02]  /*8f90*/  IADD3 R153, P3, R54, 0x8000, RZ ;  /* 0x0000800036997810 */ /* 0x000fe40007f7e0ff */
[----:B------:R-:W-:Y:S02]  /*8fa0*/  LOP3.LUT R10, R141, 0x380, RZ, 0xc0, !PT ;  /* 0x000003808d0a7812 */ /* 0x000fe400078ec0ff */
[----:B------:R-:W-:Y:S02]  /*8fb0*/  LOP3.LUT R48, R8, R145, RZ, 0x3c, !PT ;  /* 0x0000009108307212 */ /* 0x000fe400078e3cff */
[----:B------:R-:W-:Y:S02]  /*8fc0*/  IADD3 R143, P4, R54, 0x60, RZ ;  /* 0x00000060368f7810 */ /* 0x000fe40007f9e0ff */
[----:B------:R-:W-:-:S02]  /*8fd0*/  SHF.R.U64 R10, R10, 0x3, RZ ;  /* 0x000000030a0a7819 */ /* 0x000fc400000012ff */
[----:B------:R-:W-:Y:S02]  /*8fe0*/  LOP3.LUT R8, R153, 0x380, RZ, 0xc0, !PT ;  /* 0x0000038099087812 */ /* 0x000fe400078ec0ff */
[----:B------:R-:W-:Y:S02]  /*8ff0*/  F2FP.BF16.F32.PACK_AB R64, R69, R64 ;  /* 0x000000404540723e */ /* 0x000fe400000010ff */
[----:B------:R-:W-:Y:S02]  /*9000*/  IADD3 R147, P6, R54, 0x4020, RZ ;  /* 0x0000402036937810 */ /* 0x000fe40007fde0ff */
[----:B------:R-:W-:Y:S02]  /*9010*/  F2FP.BF16.F32.PACK_AB R29, R29, R24 ;  /* 0x000000181d1d723e */ /* 0x000fe400000010ff */
[----:B------:R-:W-:Y:S02]  /*9020*/  F2FP.BF16.F32.PACK_AB R96, R101, R96 ;  /* 0x000000606560723e */ /* 0x000fe400000010ff */
[----:B------:R-:W-:-:S02]  /*9030*/  F2FP.BF16.F32.PACK_AB R105, R105, R100 ;  /* 0x000000646969723e */ /* 0x000fc400000010ff */
[----:B------:R-:W-:Y:S02]  /*9040*/  F2FP.BF16.F32.PACK_AB R39, R39, R42 ;  /* 0x0000002a2727723e */ /* 0x000fe400000010ff */
[----:B------:R-:W-:Y:S02]  /*9050*/  F2FP.BF16.F32.PACK_AB R38, R35, R38 ;  /* 0x000000262326723e */ /* 0x000fe400000010ff */
[----:B------:R-:W-:Y:S02]  /*9060*/  F2FP.BF16.F32.PACK_AB R104, R109, R104 ;  /* 0x000000686d68723e */ /* 0x000fe400000010ff */
[----:B------:R-:W-:Y:S02]  /*9070*/  F2FP.BF16.F32.PACK_AB R113, R113, R108 ;  /* 0x0000006c7171723e */ /* 0x000fe400000010ff */
[----:B------:R-:W-:Y:S02]  /*9080*/  SEL R79, R11, R12, P0 ;  /* 0x0000000c0b4f7207 */ /* 0x000fe40000000000 */
[----:B------:R-:W-:-:S02]  /*9090*/  SEL R66, R12, R11, P0 ;  /* 0x0000000b0c427207 */ /* 0x000fc40000000000 */
[----:B------:R-:W-:Y:S02]  /*90a0*/  SEL R89, R56, R65, P0 ;  /* 0x0000004138597207 */ /* 0x000fe40000000000 */
[----:B------:R-:W-:Y:S02]  /*90b0*/  SEL R24, R65, R56, P0 ;  /* 0x0000003841187207 */ /* 0x000fe40000000000 */
[----:B------:R-:W-:Y:S02]  /*90c0*/  F2FP.BF16.F32.PACK_AB R20, R25, R20 ;  /* 0x000000141914723e */ /* 0x000fe400000010ff */
[----:B------:R-:W-:Y:S02]  /*90d0*/  F2FP.BF16.F32.PACK_AB R149, R148, R149 ;  /* 0x000000959495723e */ /* 0x000fe400000010ff */
[----:B------:R-:W-:Y:S02]  /*90e0*/  F2FP.BF16.F32.PACK_AB R128, R91, R128 ;  /* 0x000000805b80723e */ /* 0x000fe400000010ff */
[----:B------:R-:W-:-:S02]  /*90f0*/  F2FP.BF16.F32.PACK_AB R53, R97, R92 ;  /* 0x0000005c6135723e */ /* 0x000fc400000010ff */
[----:B------:R-:W-:Y:S02]  /*9100*/  LOP3.LUT R12, R143, 0x380, RZ, 0xc0, !PT ;  /* 0x000003808f0c7812 */ /* 0x000fe400078ec0ff */
[----:B------:R-:W-:Y:S02]  /*9110*/  LOP3.LUT R56, R10, R141, RZ, 0x3c, !PT ;  /* 0x0000008d0a387212 */ /* 0x000fe400078e3cff */
[----:B------:R-:W-:Y:S02]  /*9120*/  SHF.R.U64 R8, R8, 0x3, RZ ;  /* 0x0000000308087819 */ /* 0x000fe400000012ff */
[----:B------:R-:W-:Y:S02]  /*9130*/  F2FP.BF16.F32.PACK_AB R156, R156, R157 ;  /* 0x0000009d9c9c723e */ /* 0x000fe400000010ff */
[----:B------:R-:W-:Y:S02]  /*9140*/  F2FP.BF16.F32.PACK_AB R155, R154, R155 ;  /* 0x0000009b9a9b723e */ /* 0x000fe400000010ff */
[----:B------:R-:W-:-:S02]  /*9150*/  F2FP.BF16.F32.PACK_AB R45, R45, R40 ;  /* 0x000000282d2d723e */ /* 0x000fc400000010ff */
[----:B------:R-:W-:Y:S02]  /*9160*/  F2FP.BF16.F32.PACK_AB R31, R31, R34 ;  /* 0x000000221f1f723e */ /* 0x000fe400000010ff */
[----:B------:R-:W-:Y:S02]  /*9170*/  SEL R91, R64, R73, P0 ;  /* 0x00000049405b7207 */ /* 0x000fe40000000000 */
[----:B------:R-:W-:Y:S02]  /*9180*/  SEL R25, R73, R64, P0 ;  /* 0x0000004049197207 */ /* 0x000fe40000000000 */
[----:B------:R-:W-:Y:S02]  /*9190*/  LOP3.LUT R10, R147, 0x380, RZ, 0xc0, !PT ;  /* 0x00000380930a7812 */ /* 0x000fe400078ec0ff */
[----:B------:R-:W-:Y:S02]  /*91a0*/  F2FP.BF16.F32.PACK_AB R72, R77, R72 ;  /* 0x000000484d48723e */ /* 0x000fe400000010ff */
[----:B0-----:R-:W-:-:S02]  /*91b0*/  F2FP.BF16.F32.PACK_AB R27, R81, R76 ;  /* 0x0000004c511b723e */ /* 0x001fc400000010ff */
[----:B------:R-:W-:Y:S02]  /*91c0*/  F2FP.BF16.F32.PACK_AB R121, R121, R116 ;  /* 0x000000747979723e */ /* 0x000fe400000010ff */
[----:B------:R-:W-:Y:S02]  /*91d0*/  SEL R103, R96, R105, P0 ;  /* 0x0000006960677207 */ /* 0x000fe40000000000 */
[----:B------:R-:W-:Y:S02]  /*91e0*/  SEL R34, R105, R96, P0 ;  /* 0x0000006069227207 */ /* 0x000fe40000000000 */
[----:B------:R-:W-:Y:S02]  /*91f0*/  SEL R135, R39, R38, P0 ;  /* 0x0000002627877207 */ /* 0x000fe40000000000 */
[----:B------:R-:W-:Y:S01]  /*9200*/  SEL R73, R38, R39, P0 ;  /* 0x0000002726497207 */ /* 0x000fe20000000000 */
[----:B------:R-:W-:Y:S01]  /*9210*/  IMAD.X R39, RZ, RZ, R55, P3 ;  /* 0x000000ffff277224 */ /* 0x000fe200018e0637 */
[----:B------:R-:W-:-:S02]  /*9220*/  F2FP.BF16.F32.PACK_AB R136, R136, R137 ;  /* 0x000000898888723e */ /* 0x000fc400000010ff */
[----:B------:R-:W-:Y:S02]  /*9230*/  F2FP.BF16.F32.PACK_AB R133, R132, R133 ;  /* 0x000000858485723e */ /* 0x000fe400000010ff */
[----:B------:R-:W-:Y:S02]  /*9240*/  SEL R77, R13, R6, P0 ;  /* 0x000000060d4d7207 */ /* 0x000fe40000000000 */
[----:B------:R-:W-:Y:S02]  /*9250*/  SEL R69, R6, R13, P0 ;  /* 0x0000000d06457207 */ /* 0x000fe40000000000 */
[----:B------:R-:W-:Y:S02]  /*9260*/  SEL R105, R104, R113, P0 ;  /* 0x0000007168697207 */ /* 0x000fe40000000000 */
[----:B------:R-:W-:Y:S02]  /*9270*/  SEL R35, R113, R104, P0 ;  /* 0x0000006871237207 */ /* 0x000fe40000000000 */
[----:B------:R-:W-:-:S02]  /*9280*/  F2FP.BF16.F32.PACK_AB R46, R43, R46 ;  /* 0x0000002e2b2e723e */ /* 0x000fc400000010ff */
[----:B------:R-:W-:Y:S02]  /*9290*/  SEL R81, R20, R29, P0 ;  /* 0x0000001d14517207 */ /* 0x000fe40000000000 */
[----:B------:R-:W-:Y:S02]  /*92a0*/  SEL R6, R29, R20, P0 ;  /* 0x000000141d067207 */ /* 0x000fe40000000000 */
[----:B------:R-:W-:Y:S02]  /*92b0*/  SEL R99, R88, R53, P0 ;  /* 0x0000003558637207 */ /* 0x000fe40000000000 */
[----:B------:R-:W-:Y:S01]  /*92c0*/  SEL R33, R53, R88, P0 ;  /* 0x0000005835217207 */ /* 0x000fe20000000000 */
[----:B------:R-:W-:Y:S01]  /*92d0*/  IMAD.X R53, RZ, RZ, R55, P4 ;  /* 0x000000ffff357224 */ /* 0x000fe200020e0637 */
[----:B------:R-:W-:Y:S02]  /*92e0*/  SEL R113, R152, R149, P0 ;  /* 0x0000009598717207 */ /* 0x000fe40000000000 */
[----:B------:R-:W-:-:S02]  /*92f0*/  SEL R50, R149, R152, P0 ;  /* 0x0000009895327207 */ /* 0x000fc40000000000 */
[----:B------:R-:W-:Y:S02]  /*9300*/  SHF.R.U64 R12, R12, 0x3, RZ ;  /* 0x000000030c0c7819 */ /* 0x000fe400000012ff */
[----:B------:R-:W-:Y:S02]  /*9310*/  LOP3.LUT R38, R8, R153, RZ, 0x3c, !PT ;  /* 0x0000009908267212 */ /* 0x000fe400078e3cff */
[----:B------:R-:W-:Y:S02]  /*9320*/  SEL R85, R36, R45, P0 ;  /* 0x0000002d24557207 */ /* 0x000fe40000000000 */
[----:B------:R-:W-:Y:S02]  /*9330*/  SEL R20, R45, R36, P0 ;  /* 0x000000242d147207 */ /* 0x000fe40000000000 */
[----:B------:R-:W-:Y:S02]  /*9340*/  SEL R111, R156, R155, P0 ;  /* 0x0000009b9c6f7207 */ /* 0x000fe40000000000 */
[----:B------:R-:W-:-:S02]  /*9350*/  SEL R58, R155, R156, P0 ;  /* 0x0000009c9b3a7207 */ /* 0x000fc40000000000 */
[----:B------:R-:W-:Y:S02]  /*9360*/  IADD3 R149, P1, R54, 0x4040, RZ ;  /* 0x0000404036957810 */ /* 0x000fe40007f3e0ff */
[----:B------:R-:W-:Y:S02]  /*9370*/  SHF.R.U64 R10, R10, 0x3, RZ ;  /* 0x000000030a0a7819 */ /* 0x000fe400000012ff */
[----:B------:R-:W-:Y:S01]  /*9380*/  SEL R97, R72, R27, P0 ;  /* 0x0000001b48617207 */ /* 0x000fe20000000000 */
[----:B------:R-:W-:Y:S01]  /*9390*/  IMAD.X R43, RZ, RZ, R55, P1 ;  /* 0x000000ffff2b7224 */ /* 0x000fe200008e0637 */
[----:B------:R-:W-:Y:S02]  /*93a0*/  SEL R101, R112, R121, P0 ;  /* 0x0000007970657207 */ /* 0x000fe40000000000 */
[----:B------:R-:W-:Y:S02]  /*93b0*/  SEL R36, R121, R112, P0 ;  /* 0x0000007079247207 */ /* 0x000fe40000000000 */
[----:B------:R-:W-:-:S02]  /*93c0*/  IADD3 R155, P4, R54, 0x8020, RZ ;  /* 0x00008020369b7810 */ /* 0x000fc40007f9e0ff */
[----:B------:R-:W-:Y:S02]  /*93d0*/  SEL R27, R27, R72, P0 ;  /* 0x000000481b1b7207 */ /* 0x000fe40000000000 */
[----:B------:R-:W-:Y:S01]  /*93e0*/  SEL R121, R136, R133, P0 ;  /* 0x0000008588797207 */ /* 0x000fe20000000000 */
[--C-:B------:R-:W-:Y:S01]  /*93f0*/  IMAD.X R29, RZ, RZ, R55.reuse, P4 ;  /* 0x000000ffff1d7224 */ /* 0x100fe200020e0637 */
[----:B------:R-:W-:Y:S02]  /*9400*/  SEL R62, R133, R136, P0 ;  /* 0x00000088853e7207 */ /* 0x000fe40000000000 */
[----:B------:R-:W-:Y:S02]  /*9410*/  MOV R98, R56 ;  /* 0x0000003800627202 */ /* 0x000fe40000000f00 */
[----:B------:R-:W-:Y:S02]  /*9420*/  SEL R133, R47, R46, P0 ;  /* 0x0000002e2f857207 */ /* 0x000fe40000000000 */
[----:B------:R-:W-:Y:S01]  /*9430*/  SEL R72, R46, R47, P0 ;  /* 0x0000002f2e487207 */ /* 0x000fe20000000000 */
[----:B------:R-:W-:Y:S01]  /*9440*/  IMAD.X R47, RZ, RZ, R55, P6 ;  /* 0x000000ffff2f7224 */ /* 0x000fe200030e0637 */
[----:B------:R-:W-:-:S02]  /*9450*/  LOP3.LUT R52, R12, R143, RZ, 0x3c, !PT ;  /* 0x0000008f0c347212 */ /* 0x000fc400078e3cff */
[----:B------:R-:W-:Y:S02]  /*9460*/  MOV R57, R38 ;  /* 0x0000002600397202 */ /* 0x000fe40000000f00 */
[----:B------:R-:W-:Y:S02]  /*9470*/  IADD3 R151, P2, R54, 0x4060, RZ ;  /* 0x0000406036977810 */ /* 0x000fe40007f5e0ff */
[----:B------:R-:W-:Y:S02]  /*9480*/  LOP3.LUT R12, R149, 0x380, RZ, 0xc0, !PT ;  /* 0x00000380950c7812 */ /* 0x000fe400078ec0ff */
[----:B------:R-:W-:Y:S02]  /*9490*/  LOP3.LUT R46, R10, R147, RZ, 0x3c, !PT ;  /* 0x000000930a2e7212 */ /* 0x000fe400078e3cff */
[----:B------:R-:W-:Y:S02]  /*94a0*/  F2FP.BF16.F32.PACK_AB R164, R164, R165 ;  /* 0x000000a5a4a4723e */ /* 0x000fe400000010ff */
[----:B------:R-:W-:-:S02]  /*94b0*/  F2FP.BF16.F32.PACK_AB R163, R162, R163 ;  /* 0x000000a3a2a3723e */ /* 0x000fc400000010ff */
[----:B------:R-:W-:Y:S02]  /*94c0*/  LOP3.LUT R10, R155, 0x380, RZ, 0xc0, !PT ;  /* 0x000003809b0a7812 */ /* 0x000fe400078ec0ff */
[----:B------:R-:W-:Y:S02]  /*94d0*/  SEL R127, R78, R49, P0 ;  /* 0x000000314e7f7207 */ /* 0x000fe40000000000 */
[----:B------:R-:W-:Y:S01]  /*94e0*/  SEL R67, R49, R78, P0 ;  /* 0x0000004e31437207 */ /* 0x000fe20000000000 */
[----:B------:R-:W-:Y:S01]  /*94f0*/  IMAD.X R49, RZ, RZ, R55, P5 ;  /* 0x000000ffff317224 */ /* 0x000fe200028e0637 */
[----:B--2---:R-:W-:Y:S01]  /*9500*/  LOP3.LUT R39, R26, 0x2, RZ, 0x3c, !PT ;  /* 0x000000021a277812 */ /* 0x004fe200078e3cff */
[----:B------:R-:W-:Y:S01]  /*9510*/  SHFL.IDX PT, R117, R117, R26, 0x1c1f ;  /* 0x001c1f1a75757589 */ /* 0x000fe200000e0000 */
[----:B------:R-:W-:Y:S02]  /*9520*/  F2FP.BF16.F32.PACK_AB R160, R160, R161 ;  /* 0x000000a1a0a0723e */ /* 0x000fe400000010ff */
[----:B------:R-:W-:Y:S01]  /*9530*/  F2FP.BF16.F32.PACK_AB R159, R158, R159 ;  /* 0x0000009f9e9f723e */ /* 0x000fe200000010ff */
[----:B------:R-:W0:Y:S01]  /*9540*/  SHFL.IDX PT, R80, R80, R39, 0x1c1f ;  /* 0x001c1f2750507589 */ /* 0x000e2200000e0000 */
[----:B------:R-:W-:-:S02]  /*9550*/  SEL R125, R86, R41, P0 ;  /* 0x00000029567d7207 */ /* 0x000fc40000000000 */
[----:B------:R-:W-:Y:S01]  /*9560*/  SEL R65, R41, R86, P0 ;  /* 0x0000005629417207 */ /* 0x000fe20000000000 */
[----:B------:R-:W-:Y:S01]  /*9570*/  IMAD.X R41, RZ, RZ, R55, P2 ;  /* 0x000000ffff297224 */ /* 0x000fe200010e0637 */
[----:B------:R-:W-:Y:S01]  /*9580*/  LOP3.LUT R14, R151, 0x380, RZ, 0xc0, !PT ;  /* 0x00000380970e7812 */ /* 0x000fe200078ec0ff */
[----:B------:R-:W-:Y:S01]  /*9590*/  SHFL.IDX PT, R115, R115, R26, 0x1c1f ;  /* 0x001c1f1a73737589 */ /* 0x000fe200000e0000 */
[----:B------:R-:W-:Y:S02]  /*95a0*/  SHF.R.U64 R12, R12, 0x3, RZ ;  /* 0x000000030c0c7819 */ /* 0x000fe400000012ff */
[----:B------:R-:W-:Y:S01]  /*95b0*/  SEL R109, R164, R163, P0 ;  /* 0x000000a3a46d7207 */ /* 0x000fe20000000000 */
[----:B------:R-:W1:Y:S01]  /*95c0*/  SHFL.IDX PT, R82, R82, R39, 0x1c1f ;  /* 0x001c1f2752527589 */ /* 0x000e6200000e0000 */
[----:B------:R-:W-:Y:S02]  /*95d0*/  SEL R76, R163, R164, P0 ;  /* 0x000000a4a34c7207 */ /* 0x000fe40000000000 */
[----:B------:R-:W-:Y:S01]  /*95e0*/  IADD3 R157, P5, R54, 0x8040, RZ ;  /* 0x00008040369d7810 */ /* 0x000fe20007fbe0ff */
[----:B------:R-:W-:Y:S01]  /*95f0*/  SHFL.IDX PT, R79, R79, R26, 0x1c1f ;  /* 0x001c1f1a4f4f7589 */ /* 0x000fe200000e0000 */
[----:B------:R-:W-:-:S02]  /*9600*/  SHF.R.U64 R10, R10, 0x3, RZ ;  /* 0x000000030a0a7819 */ /* 0x000fc400000012ff */
[C---:B------:R-:W-:Y:S01]  /*9610*/  IADD3 R163, P2, R54.reuse, 0xc020, RZ ;  /* 0x0000c02036a37810 */ /* 0x040fe20007f5e0ff */
[----:B------:R-:W2:Y:S01]  /*9620*/  SHFL.IDX PT, R66, R66, R39, 0x1c1f ;  /* 0x001c1f2742427589 */ /* 0x000ea200000e0000 */
[----:B------:R-:W-:Y:S02]  /*9630*/  IADD3 R165, P3, R54, 0xc040, RZ ;  /* 0x0000c04036a57810 */ /* 0x000fe40007f7e0ff */
[----:B------:R-:W-:Y:S01]  /*9640*/  SEL R107, R160, R159, P0 ;  /* 0x0000009fa06b7207 */ /* 0x000fe20000000000 */
[----:B------:R-:W-:Y:S01]  /*9650*/  SHFL.IDX PT, R109, R109, R26, 0x1c1f ;  /* 0x001c1f1a6d6d7589 */ /* 0x000fe200000e0000 */
[----:B------:R-:W-:Y:S01]  /*9660*/  SEL R63, R159, R160, P0 ;  /* 0x000000a09f3f7207 */ /* 0x000fe20000000000 */
[--C-:B------:R-:W-:Y:S01]  /*9670*/  IMAD.X R11, RZ, RZ, R55.reuse, P3 ;  /* 0x000000ffff0b7224 */ /* 0x100fe200018e0637 */
[----:B------:R-:W-:Y:S01]  /*9680*/  SHF.R.U64 R14, R14, 0x3, RZ ;  /* 0x000000030e0e7819 */ /* 0x000fe200000012ff */
[----:B------:R-:W3:Y:S01]  /*9690*/  SHFL.IDX PT, R76, R76, R39, 0x1c1f ;  /* 0x001c1f274c4c7589 */ /* 0x000ee200000e0000 */
[----:B------:R-:W-:Y:S01]  /*96a0*/  LOP3.LUT R42, R12, R149, RZ, 0x3c, !PT ;  /* 0x000000950c2a7212 */ /* 0x000fe200078e3cff */
[----:B------:R-:W-:Y:S01]  /*96b0*/  IMAD.X R13, RZ, RZ, R55, P2 ;  /* 0x000000ffff0d7224 */ /* 0x000fe200010e0637 */
[----:B------:R-:W-:Y:S01]  /*96c0*/  IADD3 R159, P6, R54, 0x8060, RZ ;  /* 0x00008060369f7810 */ /* 0x000fe20007fde0ff */
[----:B------:R-:W-:Y:S01]  /*96d0*/  SHFL.IDX PT, R75, R75, R26, 0x1c1f ;  /* 0x001c1f1a4b4b7589 */ /* 0x000fe200000e0000 */
[----:B------:R-:W-:-:S02]  /*96e0*/  LOP3.LUT R12, R157, 0x380, RZ, 0xc0, !PT ;  /* 0x000003809d0c7812 */ /* 0x000fc400078ec0ff */
[----:B------:R-:W-:Y:S01]  /*96f0*/  LOP3.LUT R28, R10, R155, RZ, 0x3c, !PT ;  /* 0x0000009b0a1c7212 */ /* 0x000fe200078e3cff */
[----:B------:R-:W-:Y:S01]  /*9700*/  SHFL.IDX PT, R77, R77, R26, 0x1c1f ;  /* 0x001c1f1a4d4d7589 */ /* 0x000fe200000e0000 */
[----:B------:R-:W-:Y:S02]  /*9710*/  LOP3.LUT R10, R163, 0x380, RZ, 0xc0, !PT ;  /* 0x00000380a30a7812 */ /* 0x000fe400078ec0ff */
[C---:B------:R-:W-:Y:S01]  /*9720*/  IADD3 R161, P1, R54.reuse, 0xc000, RZ ;  /* 0x0000c00036a17810 */ /* 0x040fe20007f3e0ff */
[----:B------:R-:W-:Y:S01]  /*9730*/  SHFL.IDX PT, R81, R81, R26, 0x1c1f ;  /* 0x001c1f1a51517589 */ /* 0x000fe200000e0000 */
[----:B------:R-:W-:Y:S02]  /*9740*/  LOP3.LUT R78, R165, 0x380, RZ, 0xc0, !PT ;  /* 0x00000380a54e7812 */ /* 0x000fe400078ec0ff */
[----:B------:R-:W-:Y:S01]  /*9750*/  IADD3 R167, P4, R54, 0xc060, RZ ;  /* 0x0000c06036a77810 */ /* 0x000fe20007f9e0ff */
[----:B------:R-:W-:Y:S01]  /*9760*/  IMAD.X R45, RZ, RZ, R55, P1 ;  /* 0x000000ffff2d7224 */ /* 0x000fe200008e0637 */
[----:B------:R-:W-:Y:S01]  /*9770*/  LOP3.LUT R40, R14, R151, RZ, 0x3c, !PT ;  /* 0x000000970e287212 */ /* 0x000fe200078e3cff */
[----:B------:R-:W-:Y:S01]  /*9780*/  SHFL.IDX PT, R107, R107, R26, 0x1c1f ;  /* 0x001c1f1a6b6b7589 */ /* 0x000fe200000e0000 */
[----:B------:R-:W-:-:S02]  /*9790*/  LOP3.LUT R14, R159, 0x380, RZ, 0xc0, !PT ;  /* 0x000003809f0e7812 */ /* 0x000fc400078ec0ff */
[----:B------:R-:W-:Y:S01]  /*97a0*/  SHF.R.U64 R12, R12, 0x3, RZ ;  /* 0x000000030c0c7819 */ /* 0x000fe200000012ff */
[----:B------:R-:W-:Y:S01]  /*97b0*/  SHFL.IDX PT, R6, R6, R39, 0x1c1f ;  /* 0x001c1f2706067589 */ /* 0x000fe200000e0000 */
[----:B------:R-:W-:Y:S02]  /*97c0*/  LOP3.LUT R9, R54, 0x380, RZ, 0xc0, !PT ;  /* 0x0000038036097812 */ /* 0x000fe400078ec0ff */
[----:B------:R-:W-:Y:S01]  /*97d0*/  SHF.R.U64 R10, R10, 0x3, RZ ;  /* 0x000000030a0a7819 */ /* 0x000fe200000012ff */
[----:B------:R-:W-:Y:S01]  /*97e0*/  SHFL.IDX PT, R83, R83, R26, 0x1c1f ;  /* 0x001c1f1a53537589 */ /* 0x000fe200000e0000 */
[----:B------:R-:W-:Y:S02]  /*97f0*/  LOP3.LUT R8, R161, 0x380, RZ, 0xc0, !PT ;  /* 0x00000380a1087812 */ /* 0x000fe400078ec0ff */
[----:B------:R-:W-:Y:S01]  /*9800*/  SHF.R.U64 R78, R78, 0x3, RZ ;  /* 0x000000034e4e7819 */ /* 0x000fe200000012ff */
[----:B------:R-:W-:Y:S01]  /*9810*/  SHFL.IDX PT, R111, R111, R26, 0x1c1f ;  /* 0x001c1f1a6f6f7589 */ /* 0x000fe200000e0000 */
[----:B------:R-:W-:-:S02]  /*9820*/  SEL R137, R31, R30, P0 ;  /* 0x0000001e1f897207 */ /* 0x000fc40000000000 */
[----:B------:R-:W-:Y:S01]  /*9830*/  SEL R74, R30, R31, P0 ;  /* 0x0000001f1e4a7207 */ /* 0x000fe20000000000 */
[----:B------:R4:W-:Y:S01]  /*9840*/  SHFL.IDX PT, R38, R7, R39, 0x1c1f ;  /* 0x001c1f2707267589 */ /* 0x0009e200000e0000 */
[----:B------:R-:W-:Y:S01]  /*9850*/  LOP3.LUT R84, R167, 0x380, RZ, 0xc0, !PT ;  /* 0x00000380a7547812 */ /* 0x000fe200078ec0ff */
[----:B------:R-:W-:Y:S01]  /*9860*/  IMAD.X R31, RZ, RZ, R55, P5 ;  /* 0x000000ffff1f7224 */ /* 0x000fe200028e0637 */
[----:B------:R-:W-:Y:S01]  /*9870*/  SHF.R.U64 R14, R14, 0x3, RZ ;  /* 0x000000030e0e7819 */ /* 0x000fe200000012ff */
[----:B------:R-:W-:Y:S01]  /*9880*/  SHFL.IDX PT, R58, R58, R39, 0x1c1f ;  /* 0x001c1f273a3a7589 */ /* 0x000fe200000e0000 */
[----:B------:R-:W-:Y:S02]  /*9890*/  LOP3.LUT R30, R12, R157, RZ, 0x3c, !PT ;  /* 0x0000009d0c1e7212 */ /* 0x000fe400078e3cff */
[----:B------:R-:W-:Y:S01]  /*98a0*/  SHF.R.U64 R9, R9, 0x3, RZ ;  /* 0x0000000309097819 */ /* 0x000fe200000012ff */
[----:B------:R-:W-:Y:S01]  /*98b0*/  SHFL.IDX PT, R85, R85, R26, 0x1c1f ;  /* 0x001c1f1a55557589 */ /* 0x000fe200000e0000 */
[----:B------:R-:W-:Y:S01]  /*98c0*/  LOP3.LUT R12, R10, R163, RZ, 0x3c, !PT ;  /* 0x000000a30a0c7212 */ /* 0x000fe200078e3cff */
[----:B----4-:R-:W-:Y:S01]  /*98d0*/  IMAD.U32 R7, RZ, RZ, UR7 ;  /* 0x00000007ff077e24 */ /* 0x010fe2000f8e00ff */
[----:B------:R-:W-:Y:S01]  /*98e0*/  SHF.R.U64 R8, R8, 0x3, RZ ;  /* 0x0000000308087819 */ /* 0x000fe200000012ff */
[----:B------:R-:W-:Y:S01]  /*98f0*/  SHFL.IDX PT, R113, R113, R26, 0x1c1f ;  /* 0x001c1f1a71717589 */ /* 0x000fe200000e0000 */
[----:B------:R-:W-:-:S02]  /*9900*/  LOP3.LUT R10, R78, R165, RZ, 0x3c, !PT ;  /* 0x000000a54e0a7212 */ /* 0x000fc400078e3cff */
[----:B------:R-:W-:Y:S01]  /*9910*/  SEL R123, R128, R15, P0 ;  /* 0x0000000f807b7207 */ /* 0x000fe20000000000 */
[----:B------:R-:W-:Y:S01]  /*9920*/  SHFL.IDX PT, R20, R20, R39, 0x1c1f ;  /* 0x001c1f2714147589 */ /* 0x000fe200000e0000 */
[----:B------:R-:W-:Y:S01]  /*9930*/  SEL R64, R15, R128, P0 ;  /* 0x000000800f407207 */ /* 0x000fe20000000000 */
[--C-:B------:R-:W-:Y:S01]  /*9940*/  IMAD.X R15, RZ, RZ, R55.reuse, P6 ;  /* 0x000000ffff0f7224 */ /* 0x100fe200030e0637 */
[----:B------:R-:W-:Y:S01]  /*9950*/  SHF.R.U64 R84, R84, 0x3, RZ ;  /* 0x0000000354547819 */ /* 0x000fe200000012ff */
[----:B------:R-:W-:Y:S01]  /*9960*/  SHFL.IDX PT, R50, R50, R39, 0x1c1f ;  /* 0x001c1f2732327589 */ /* 0x000fe200000e0000 */
[----:B------:R-:W-:Y:S02]  /*9970*/  LOP3.LUT R14, R14, R159, RZ, 0x3c, !PT ;  /* 0x0000009f0e0e7212 */ /* 0x000fe400078e3cff */
[----:B------:R-:W-:Y:S01]  /*9980*/  LOP3.LUT R54, R9, R54, RZ, 0x3c, !PT ;  /* 0x0000003609367212 */ /* 0x000fe200078e3cff */
[----:B------:R-:W-:Y:S01]  /*9990*/  IMAD.X R9, RZ, RZ, R55, P4 ;  /* 0x000000ffff097224 */ /* 0x000fe200020e0637 */
[----:B------:R-:W-:Y:S01]  /*99a0*/  LOP3.LUT R44, R8, R161, RZ, 0x3c, !PT ;  /* 0x000000a1082c7212 */ /* 0x000fe200078e3cff */
[----:B------:R-:W-:Y:S01]  /*99b0*/  SHFL.IDX PT, R87, R87, R26, 0x1c1f ;  /* 0x001c1f1a57577589 */ /* 0x000fe200000e0000 */
[----:B------:R-:W-:-:S02]  /*99c0*/  MOV R92, R46 ;  /* 0x0000002e005c7202 */ /* 0x000fc40000000f00 */
[----:B------:R-:W-:Y:S01]  /*99d0*/  LOP3.LUT R8, R84, R167, RZ, 0x3c, !PT ;  /* 0x000000a754087212 */ /* 0x000fe200078e3cff */
[----:B------:R-:W-:Y:S01]  /*99e0*/  SHFL.IDX PT, R119, R119, R26, 0x1c1f ;  /* 0x001c1f1a77777589 */ /* 0x000fe200000e0000 */
[----:B------:R-:W-:Y:S02]  /*99f0*/  MOV R46, R10 ;  /* 0x0000000a002e7202 */ /* 0x000fe40000000f00 */
[----:B------:R-:W-:Y:S01]  /*9a00*/  MOV R94, R48 ;  /* 0x00000030005e7202 */ /* 0x000fe20000000f00 */
[----:B------:R-:W4:Y:S01]  /*9a10*/  SHFL.IDX PT, R10, R71, R39, 0x1c1f ;  /* 0x001c1f27470a7589 */ /* 0x000f2200000e0000 */
[----:B------:R-:W-:Y:S02]  /*9a20*/  MOV R49, R14 ;  /* 0x0000000e00317202 */ /* 0x000fe40000000f00 */
[----:B------:R-:W-:Y:S01]  /*9a30*/  MOV R47, R8 ;  /* 0x00000008002f7202 */ /* 0x000fe20000000f00 */
[----:B------:R-:W4:Y:S01]  /*9a40*/  SHFL.IDX PT, R14, R69, R39, 0x1c1f ;  /* 0x001c1f27450e7589 */ /* 0x000f2200000e0000 */
[----:B0-----:R-:W-:-:S02]  /*9a50*/  SEL R9, R117, R80, P0 ;  /* 0x0000005075097207 */ /* 0x001fc40000000000 */
[----:B------:R-:W-:Y:S01]  /*9a60*/  SEL R11, R80, R117, P0 ;  /* 0x00000075500b7207 */ /* 0x000fe20000000000 */
[----:B------:R-:W-:Y:S01]  /*9a70*/  SHFL.IDX PT, R89, R89, R26, 0x1c1f ;  /* 0x001c1f1a59597589 */ /* 0x000fe200000e0000 */
[----:B------:R-:W-:Y:S02]  /*9a80*/  MOV R44, R44 ;  /* 0x0000002c002c7202 */ /* 0x000fe40000000f00 */
[----:B------:R-:W-:Y:S01]  /*9a90*/  MOV R100, R60 ;  /* 0x0000003c00647202 */ /* 0x000fe20000000f00 */
[----:B------:R-:W0:Y:S01]  /*9aa0*/  SHFL.IDX PT, R80, R63, R39, 0x1c1f ;  /* 0x001c1f273f507589 */ /* 0x000e2200000e0000 */
[----:B------:R-:W-:Y:S02]  /*9ab0*/  MOV R45, R12 ;  /* 0x0000000c002d7202 */ /* 0x000fe40000000f00 */
[----:B------:R-:W-:Y:S01]  /*9ac0*/  MOV R61, R40 ;  /* 0x00000028003d7202 */ /* 0x000fe20000000f00 */
[----:B------:R-:W-:Y:S01]  /*9ad0*/  SHFL.IDX PT, R121, R121, R26, 0x1c1f ;  /* 0x001c1f1a79797589 */ /* 0x000fe200000e0000 */
[----:B-1----:R-:W-:-:S02]  /*9ae0*/  SEL R13, R115, R82, P0 ;  /* 0x00000052730d7207 */ /* 0x002fc40000000000 */
[----:B------:R-:W-:Y:S01]  /*9af0*/  SEL R15, R82, R115, P0 ;  /* 0x00000073520f7207 */ /* 0x000fe20000000000 */
[----:B------:R-:W-:Y:S01]  /*9b00*/  SHFL.IDX PT, R40, R21, R39, 0x1c1f ;  /* 0x001c1f2715287589 */ /* 0x000fe200000e0000 */
[----:B------:R-:W-:Y:S02]  /*9b10*/  MOV R90, R42 ;  /* 0x0000002a005a7202 */ /* 0x000fe40000000f00 */
[----:B------:R-:W-:Y:S01]  /*9b20*/  MOV R96, R52 ;  /* 0x0000003400607202 */ /* 0x000fe20000000f00 */
[----:B------:R-:W-:Y:S01]  /*9b30*/  SHFL.IDX PT, R82, R59, R39, 0x1c1f ;  /* 0x001c1f273b527589 */ /* 0x000fe200000e0000 */
[----:B------:R-:W-:Y:S02]  /*9b40*/  MOV R102, R54 ;  /* 0x0000003600667202 */ /* 0x000fe40000000f00 */
[----:B------:R-:W-:Y:S01]  /*9b50*/  MOV R55, R28 ;  /* 0x0000001c00377202 */ /* 0x000fe20000000f00 */
[----:B------:R1:W-:Y:S01]  /*9b60*/  SHFL.IDX PT, R42, R24, R39, 0x1c1f ;  /* 0x001c1f27182a7589 */ /* 0x0003e200000e0000 */
[----:B------:R-:W-:-:S02]  /*9b70*/  MOV R53, R30 ;  /* 0x0000001e00357202 */ /* 0x000fc40000000f00 */
[----:B--2---:R-:W-:Y:S01]  /*9b80*/  SEL R28, R79, R66, P0 ;  /* 0x000000424f1c7207 */ /* 0x004fe20000000000 */
[----:B------:R-:W-:Y:S01]  /*9b90*/  SHFL.IDX PT, R62, R62, R39, 0x1c1f ;  /* 0x001c1f273e3e7589 */ /* 0x000fe200000e0000 */
[----:B------:R-:W-:Y:S02]  /*9ba0*/  SEL R30, R66, R79, P0 ;  /* 0x0000004f421e7207 */ /* 0x000fe40000000000 */
[----:B---3--:R-:W-:Y:S01]  /*9bb0*/  SEL R29, R109, R76, P0 ;  /* 0x0000004c6d1d7207 */ /* 0x008fe20000000000 */
[----:B------:R-:W-:Y:S01]  /*9bc0*/  SHFL.IDX PT, R91, R91, R26, 0x1c1f ;  /* 0x001c1f1a5b5b7589 */ /* 0x000fe200000e0000 */
[----:B------:R-:W-:Y:S02]  /*9bd0*/  SEL R31, R76, R109, P0 ;  /* 0x0000006d4c1f7207 */ /* 0x000fe40000000000 */
[----:B----4-:R-:W-:Y:S01]  /*9be0*/  SEL R8, R75, R10, P0 ;  /* 0x0000000a4b087207 */ /* 0x010fe20000000000 */
[----:B------:R-:W-:Y:S01]  /*9bf0*/  SHFL.IDX PT, R123, R123, R26, 0x1c1f ;  /* 0x001c1f1a7b7b7589 */ /* 0x000fe200000e0000 */
[----:B------:R-:W-:-:S02]  /*9c00*/  SEL R10, R10, R75, P0 ;  /* 0x0000004b0a0a7207 */ /* 0x000fc40000000000 */
[----:B------:R-:W-:Y:S01]  /*9c10*/  SEL R12, R77, R14, P0 ;  /* 0x0000000e4d0c7207 */ /* 0x000fe20000000000 */
[----:B------:R-:W-:Y:S01]  /*9c20*/  BAR.SYNC.DEFER_BLOCKING 0x1, 0x100 ;  /* 0x0044000000007b1d */ /* 0x000fe20000010000 */
[----:B------:R-:W-:Y:S02]  /*9c30*/  SEL R14, R14, R77, P0 ;  /* 0x0000004d0e0e7207 */ /* 0x000fe40000000000 */
[----:B-1----:R-:W-:Y:S02]  /*9c40*/  SEL R24, R81, R6, P0 ;  /* 0x0000000651187207 */ /* 0x002fe40000000000 */
[----:B------:R-:W-:Y:S01]  /*9c50*/  PLOP3.LUT P2, PT, PT, PT, UP0, 0x80, 0x0 ;  /* 0x000000000000781c */ /* 0x000fe20003f4f008 */
[----:B------:R0:W-:Y:S04]  /*9c60*/  SHFL.IDX PT, R48, R25, R39, 0x1c1f ;  /* 0x001c1f2719307589 */ /* 0x0001e800000e0000 */
[----:B------:R-:W-:Y:S04]  /*9c70*/  SHFL.IDX PT, R64, R64, R39, 0x1c1f ;  /* 0x001c1f2740407589 */ /* 0x000fe800000e0000 */
[----:B------:R-:W-:Y:S01]  /*9c80*/  SHFL.IDX PT, R97, R97, R26, 0x1c1f ;  /* 0x001c1f1a61617589 */ /* 0x000fe200000e0000 */
[----:B0-----:R-:W-:-:S03]  /*9c90*/  SEL R25, R107, R80, P0 ;  /* 0x000000506b197207 */ /* 0x001fc60000000000 */
[----:B------:R-:W-:Y:S04]  /*9ca0*/  SHFL.IDX PT, R125, R125, R26, 0x1c1f ;  /* 0x001c1f1a7d7d7589 */ /* 0x000fe800000e0000 */
[----:B------:R0:W-:Y:S04]  /*9cb0*/  SHFL.IDX PT, R52, R27, R39, 0x1c1f ;  /* 0x001c1f271b347589 */ /* 0x0001e800000e0000 */
[----:B------:R-:W1:Y:S04]  /*9cc0*/  SHFL.IDX PT, R84, R65, R39, 0x1c1f ;  /* 0x001c1f2741547589 */ /* 0x000e6800000e0000 */
[----:B------:R-:W-:Y:S01]  /*9cd0*/  SHFL.IDX PT, R95, R95, R26, 0x1c1f ;  /* 0x001c1f1a5f5f7589 */ /* 0x000fe200000e0000 */
[----:B0-----:R-:W-:-:S03]  /*9ce0*/  SEL R27, R80, R107, P0 ;  /* 0x0000006b501b7207 */ /* 0x001fc60000000000 */
[----:B------:R-:W-:Y:S04]  /*9cf0*/  SHFL.IDX PT, R127, R127, R26, 0x1c1f ;  /* 0x001c1f1a7f7f7589 */ /* 0x000fe800000e0000 */
[----:B------:R0:W-:Y:S04]  /*9d00*/  SHFL.IDX PT, R54, R32, R39, 0x1c1f ;  /* 0x001c1f2720367589 */ /* 0x0001e800000e0000 */
[----:B------:R-:W-:Y:S04]  /*9d10*/  SHFL.IDX PT, R86, R67, R39, 0x1c1f ;  /* 0x001c1f2743567589 */ /* 0x000fe800000e0000 */
[----:B------:R-:W-:Y:S01]  /*9d20*/  SHFL.IDX PT, R99, R99, R26, 0x1c1f ;  /* 0x001c1f1a63637589 */ /* 0x000fe200000e0000 */
[----:B0-----:R-:W-:-:S03]  /*9d30*/  SEL R32, R83, R38, P0 ;  /* 0x0000002653207207 */ /* 0x001fc60000000000 */
[----:B------:R-:W-:Y:S01]  /*9d40*/  SHFL.IDX PT, R129, R129, R26, 0x1c1f ;  /* 0x001c1f1a81817589 */ /* 0x000fe200000e0000 */
[----:B-1----:R-:W-:Y:S02]  /*9d50*/  SEL R41, R125, R84, P0 ;  /* 0x000000547d297207 */ /* 0x002fe40000000000 */
[----:B------:R-:W-:Y:S01]  /*9d60*/  SEL R43, R84, R125, P0 ;  /* 0x0000007d542b7207 */ /* 0x000fe20000000000 */
[----:B------:R0:W-:Y:S04]  /*9d70*/  SHFL.IDX PT, R56, R33, R39, 0x1c1f ;  /* 0x001c1f2721387589 */ /* 0x0001e800000e0000 */
[----:B------:R-:W-:Y:S04]  /*9d80*/  SHFL.IDX PT, R68, R68, R39, 0x1c1f ;  /* 0x001c1f2744447589 */ /* 0x000fe800000e0000 */
[----:B------:R-:W-:Y:S01]  /*9d90*/  SHFL.IDX PT, R103, R103, R26, 0x1c1f ;  /* 0x001c1f1a67677589 */ /* 0x000fe200000e0000 */
[----:B0-----:R-:W-:-:S03]  /*9da0*/  SEL R33, R111, R58, P0 ;  /* 0x0000003a6f217207 */ /* 0x001fc60000000000 */
[----:B------:R-:W-:Y:S04]  /*9db0*/  SHFL.IDX PT, R105, R105, R26, 0x1c1f ;  /* 0x001c1f1a69697589 */ /* 0x000fe800000e0000 */
[----:B------:R-:W-:Y:S04]  /*9dc0*/  SHFL.IDX PT, R131, R131, R26, 0x1c1f ;  /* 0x001c1f1a83837589 */ /* 0x000fe800000e0000 */
[----:B------:R0:W-:Y:S04]  /*9dd0*/  SHFL.IDX PT, R60, R34, R39, 0x1c1f ;  /* 0x001c1f27223c7589 */ /* 0x0001e800000e0000 */
[----:B------:R1:W-:Y:S04]  /*9de0*/  SHFL.IDX PT, R66, R35, R39, 0x1c1f ;  /* 0x001c1f2723427589 */ /* 0x0003e800000e0000 */
[----:B------:R-:W-:Y:S01]  /*9df0*/  SHFL.IDX PT, R70, R70, R39, 0x1c1f ;  /* 0x001c1f2746467589 */ /* 0x000fe200000e0000 */
[----:B0-----:R-:W-:-:S03]  /*9e00*/  SEL R34, R38, R83, P0 ;  /* 0x0000005326227207 */ /* 0x001fc60000000000 */
[----:B------:R-:W-:Y:S01]  /*9e10*/  SHFL.IDX PT, R101, R101, R26, 0x1c1f ;  /* 0x001c1f1a65657589 */ /* 0x000fe200000e0000 */
[----:B------:R-:W-:Y:S02]  /*9e20*/  SEL R38, R48, R91, P0 ;  /* 0x0000005b30267207 */ /* 0x000fe40000000000 */
[----:B-1----:R-:W-:Y:S01]  /*9e30*/  SEL R35, R58, R111, P0 ;  /* 0x0000006f3a237207 */ /* 0x002fe20000000000 */
        /* <DEDUP_REMOVED lines=8> */
[----:B------:R2:W-:Y:S01]  /*9ec0*/  SHFL.IDX PT, R137, R137, R26, 0x1c1f ;  /* 0x001c1f1a89897589 */ /* 0x0005e200000e0000 */
[----:B0-----:R-:W-:-:S03]  /*9ed0*/  SEL R37, R123, R64, P0 ;  /* 0x000000407b257207 */ /* 0x001fc60000000000 */
[----:B------:R0:W3:Y:S01]  /*9ee0*/  SHFL.IDX PT, R74, R74, R39, 0x1c1f ;  /* 0x001c1f274a4a7589 */ /* 0x0000e200000e0000 */
[----:B-1----:R-:W-:Y:S02]  /*9ef0*/  SEL R65, R133, R72, P0 ;  /* 0x0000004885417207 */ /* 0x002fe40000000000 */
[----:B------:R-:W-:Y:S01]  /*9f00*/  SEL R67, R72, R133, P0 ;  /* 0x0000008548437207 */ /* 0x000fe20000000000 */
[----:B------:R1:W-:Y:S01]  /*9f10*/  STSM.16.M88.4 [R102], R8 ;  /* 0x0000000866007844 */ /* 0x0003e20000000200 */
[----:B--2---:R-:W-:Y:S01]  /*9f20*/  SEL R26, R6, R81, P0 ;  /* 0x00000051061a7207 */ /* 0x004fe20000000000 */
[----:B------:R-:W-:Y:S02]  /*9f30*/  IMAD.U32 R6, RZ, RZ, UR6 ;  /* 0x00000006ff067e24 */ /* 0x000fe4000f8e00ff */
[----:B------:R2:W-:Y:S01]  /*9f40*/  STSM.16.M88.4 [R100], R12 ;  /* 0x0000000c64007844 */ /* 0x0005e20000000200 */
[----:B------:R-:W-:Y:S01]  /*9f50*/  ULDC.64 UR6, c[0x0][0xc08] ;  /* 0x0003020000067ab9 */ /* 0x000fe20000000a00 */
[----:B0-----:R-:W-:Y:S01]  /*9f60*/  SEL R39, R64, R123, P0 ;  /* 0x0000007b40277207 */ /* 0x001fe20000000000 */
[----:B------:R-:W-:Y:S01]  /*9f70*/  ULDC UR8, c[0x0][0xa88] ;  /* 0x0002a20000087ab9 */ /* 0x000fe20000000800 */
[----:B------:R0:W-:Y:S01]  /*9f80*/  STSM.16.M88.4 [R98], R28 ;  /* 0x0000001c62007844 */ /* 0x0001e20000000200 */
[----:B------:R-:W-:Y:S01]  /*9f90*/  SEL R64, R105, R66, P0 ;  /* 0x0000004269407207 */ /* 0x000fe20000000000 */
[----:B------:R-:W4:Y:S01]  /*9fa0*/  LDC R81, c[0x0][0xbe8] ;  /* 0x0002fa00ff517b82 */ /* 0x000f220000000800 */
[----:B------:R-:W-:Y:S01]  /*9fb0*/  SEL R66, R66, R105, P0 ;  /* 0x0000006942427207 */ /* 0x000fe20000000000 */
[----:B------:R-:W-:Y:S01]  /*9fc0*/  STSM.16.M88.4 [R96], R24 ;  /* 0x0000001860007844 */ /* 0x000fe20000000200 */
[----:B-1----:R-:W-:-:S03]  /*9fd0*/  SEL R8, R85, R20, P0 ;  /* 0x0000001455087207 */ /* 0x002fc60000000000 */
[----:B------:R-:W-:Y:S01]  /*9fe0*/  STSM.16.M88.4 [R94], R32 ;  /* 0x000000205e007844 */ /* 0x000fe20000000200 */
[----:B------:R-:W-:Y:S02]  /*9ff0*/  SEL R10, R20, R85, P0 ;  /* 0x00000055140a7207 */ /* 0x000fe40000000000 */
[----:B------:R-:W-:Y:S02]  /*a000*/  SEL R9, R113, R50, P0 ;  /* 0x0000003271097207 */ /* 0x000fe40000000000 */
[----:B------:R-:W-:Y:S02]  /*a010*/  SEL R11, R50, R113, P0 ;  /* 0x00000071320b7207 */ /* 0x000fe40000000000 */
[----:B--2---:R-:W-:Y:S02]  /*a020*/  SEL R12, R87, R40, P0 ;  /* 0x00000028570c7207 */ /* 0x004fe40000000000 */
[----:B------:R-:W-:Y:S01]  /*a030*/  SEL R14, R40, R87, P0 ;  /* 0x00000057280e7207 */ /* 0x000fe20000000000 */
[----:B------:R1:W-:Y:S01]  /*a040*/  STSM.16.M88.4 [R92], R8 ;  /* 0x000000085c007844 */ /* 0x0003e20000000200 */
[----:B------:R-:W-:-:S02]  /*a050*/  SEL R13, R119, R82, P0 ;  /* 0x00000052770d7207 */ /* 0x000fc40000000000 */
[----:B------:R-:W-:Y:S02]  /*a060*/  SEL R15, R82, R119, P0 ;  /* 0x00000077520f7207 */ /* 0x000fe40000000000 */
[----:B0-----:R-:W-:Y:S02]  /*a070*/  SEL R28, R89, R42, P0 ;  /* 0x0000002a591c7207 */ /* 0x001fe40000000000 */
[----:B------:R-:W-:Y:S01]  /*a080*/  SEL R30, R42, R89, P0 ;  /* 0x000000592a1e7207 */ /* 0x000fe20000000000 */
[----:B------:R0:W-:Y:S01]  /*a090*/  STSM.16.M88.4 [R90], R12 ;  /* 0x0000000c5a007844 */ /* 0x0001e20000000200 */
[----:B------:R-:W-:Y:S02]  /*a0a0*/  SEL R29, R121, R62, P0 ;  /* 0x0000003e791d7207 */ /* 0x000fe40000000000 */
[----:B------:R-:W-:Y:S02]  /*a0b0*/  SEL R31, R62, R121, P0 ;  /* 0x000000793e1f7207 */ /* 0x000fe40000000000 */
[----:B------:R-:W-:-:S02]  /*a0c0*/  SEL R40, R97, R52, P0 ;  /* 0x0000003461287207 */ /* 0x000fc40000000000 */
[----:B------:R-:W-:Y:S01]  /*a0d0*/  SEL R42, R52, R97, P0 ;  /* 0x00000061342a7207 */ /* 0x000fe20000000000 */
[----:B------:R-:W-:Y:S01]  /*a0e0*/  STSM.16.M88.4 [R61], R28 ;  /* 0x0000001c3d007844 */ /* 0x000fe20000000200 */
[----:B-1----:R-:W-:Y:S02]  /*a0f0*/  SEL R8, R95, R54, P0 ;  /* 0x000000365f087207 */ /* 0x002fe40000000000 */
[----:B------:R-:W-:Y:S01]  /*a100*/  SEL R10, R54, R95, P0 ;  /* 0x0000005f360a7207 */ /* 0x000fe20000000000 */
[----:B------:R-:W-:Y:S01]  /*a110*/  STSM.16.M88.4 [R57], R36 ;  /* 0x0000002439007844 */ /* 0x000fe20000000200 */
[----:B------:R-:W-:Y:S02]  /*a120*/  SEL R9, R127, R86, P0 ;  /* 0x000000567f097207 */ /* 0x000fe40000000000 */
[----:B------:R-:W-:Y:S01]  /*a130*/  SEL R11, R86, R127, P0 ;  /* 0x0000007f560b7207 */ /* 0x000fe20000000000 */
[----:B------:R-:W-:Y:S01]  /*a140*/  STSM.16.M88.4 [R55], R40 ;  /* 0x0000002837007844 */ /* 0x000fe20000000200 */
[----:B0-----:R-:W-:-:S02]  /*a150*/  SEL R12, R99, R56, P0 ;  /* 0x00000038630c7207 */ /* 0x001fc40000000000 */
[----:B------:R-:W-:Y:S01]  /*a160*/  SEL R14, R56, R99, P0 ;  /* 0x00000063380e7207 */ /* 0x000fe20000000000 */
[----:B------:R0:W-:Y:S01]  /*a170*/  STSM.16.M88.4 [R53], R8 ;  /* 0x0000000835007844 */ /* 0x0001e20000000200 */
[----:B------:R-:W-:Y:S02]  /*a180*/  SEL R13, R129, R68, P0 ;  /* 0x00000044810d7207 */ /* 0x000fe40000000000 */
[----:B------:R-:W-:Y:S02]  /*a190*/  SEL R15, R68, R129, P0 ;  /* 0x00000081440f7207 */ /* 0x000fe40000000000 */
[----:B------:R-:W-:Y:S02]  /*a1a0*/  SEL R24, R103, R60, P0 ;  /* 0x0000003c67187207 */ /* 0x000fe40000000000 */
[----:B------:R-:W-:Y:S01]  /*a1b0*/  SEL R26, R60, R103, P0 ;  /* 0x000000673c1a7207 */ /* 0x000fe20000000000 */
[----:B------:R-:W-:Y:S01]  /*a1c0*/  STSM.16.M88.4 [R49], R12 ;  /* 0x0000000c31007844 */ /* 0x000fe20000000200 */
[----:B------:R-:W-:-:S02]  /*a1d0*/  SEL R25, R131, R70, P0 ;  /* 0x0000004683197207 */ /* 0x000fc40000000000 */
[----:B------:R-:W-:Y:S02]  /*a1e0*/  SEL R27, R70, R131, P0 ;  /* 0x00000083461b7207 */ /* 0x000fe40000000000 */
[----:B---3--:R-:W-:Y:S02]  /*a1f0*/  SEL R77, R137, R74, P0 ;  /* 0x0000004a894d7207 */ /* 0x008fe40000000000 */
[----:B------:R-:W-:Y:S01]  /*a200*/  SEL R79, R74, R137, P0 ;  /* 0x000000894a4f7207 */ /* 0x000fe20000000000 */
[----:B------:R-:W-:Y:S01]  /*a210*/  STSM.16.M88.4 [R44], R24 ;  /* 0x000000182c007844 */ /* 0x000fe20000000200 */
[----:B0-----:R-:W-:Y:S02]  /*a220*/  SEL R8, R101, R76, P0 ;  /* 0x0000004c65087207 */ /* 0x001fe40000000000 */
[----:B------:R-:W-:Y:S01]  /*a230*/  SEL R10, R76, R101, P0 ;  /* 0x000000654c0a7207 */ /* 0x000fe20000000000 */
[----:B------:R-:W-:Y:S01]  /*a240*/  STSM.16.M88.4 [R45], R64 ;  /* 0x000000402d007844 */ /* 0x000fe20000000200 */
[----:B------:R-:W-:-:S02]  /*a250*/  SEL R9, R135, R88, P0 ;  /* 0x0000005887097207 */ /* 0x000fc40000000000 */
[----:B------:R-:W-:Y:S02]  /*a260*/  SEL R11, R88, R135, P0 ;  /* 0x00000087580b7207 */ /* 0x000fe40000000000 */
[----:B------:R-:W-:Y:S02]  /*a270*/  SEL R76, R93, R78, P0 ;  /* 0x0000004e5d4c7207 */ /* 0x000fe40000000000 */
[----:B------:R-:W-:Y:S01]  /*a280*/  SEL R78, R78, R93, P0 ;  /* 0x0000005d4e4e7207 */ /* 0x000fe20000000000 */
[----:B------:R0:W-:Y:S01]  /*a290*/  STSM.16.M88.4 [R46], R8 ;  /* 0x000000082e007844 */ /* 0x0001e20000000200 */
[----:B------:R-:W-:-:S03]  /*a2a0*/  UISETP.NE.U32.AND UP1, UPT, UR6, URZ, UPT ;  /* 0x0000003f0600728c */ /* 0x000fc6000bf25070 */
[----:B------:R1:W-:Y:S01]  /*a2b0*/  STSM.16.M88.4 [R47], R76 ;  /* 0x0000004c2f007844 */ /* 0x0003e20000000200 */
[----:B------:R-:W-:Y:S01]  /*a2c0*/  BAR.SYNC.DEFER_BLOCKING 0x1, 0x100 ;  /* 0x0044000000007b1d */ /* 0x000fe20000010000 */
[----:B------:R-:W-:-:S06]  /*a2d0*/  UISETP.NE.AND.EX UP1, UPT, UR7, URZ, UPT, UP1 ;  /* 0x0000003f0700728c */ /* 0x000fcc000bf25310 */
[----:B------:R-:W-:-:S05]  /*a2e0*/  PLOP3.LUT P0, PT, PT, PT, UP1, 0x80, 0x0 ;  /* 0x000000000000781c */ /* 0x000fca0003f0f018 */
[----:B------:R-:W-:-:S04]  /*a2f0*/  @UP1 ULEA UR6, UP2, UR36, UR6, 0x2 ;  /* 0x0000000624061291 */ /* 0x000fc8000f84103f */
[----:B------:R-:W-:Y:S01]  /*a300*/  @UP1 ULEA.HI.X UR7, UR36, UR7, UR37, 0x2, UP2 ;  /* 0x0000000724071291 */ /* 0x000fe200090f1425 */
[----:B0-----:R-:W-:Y:S02]  /*a310*/  IMAD.U32 R10, RZ, RZ, UR8 ;  /* 0x00000008ff0a7e24 */ /* 0x001fe4000f8e00ff */
[----:B------:R-:W-:-:S03]  /*a320*/  IMAD.U32 R8, RZ, RZ, UR6 ;  /* 0x00000006ff087e24 */ /* 0x000fc6000f8e00ff */
[----:B------:R-:W-:Y:S01]  /*a330*/  IMAD.U32 R9, RZ, RZ, UR7 ;  /* 0x00000007ff097e24 */ /* 0x000fe2000f8e00ff */
[----:B------:R-:W2:Y:S01]  /*a340*/  @P2 LDG.E R12, desc[UR46][R6.64] ;  /* 0x0000002e060c2981 */ /* 0x000ea2000c1e1900 */
[----:B----4-:R-:W-:Y:S01]  /*a350*/  ISETP.NE.AND P1, PT, R81, 0x1, PT ;  /* 0x000000015100780c */ /* 0x010fe20003f25270 */
[----:B------:R-:W-:Y:S01]  /*a360*/  UMOV UR4, URZ ;  /* 0x0000003f00047c82 */ /* 0x000fe20008000000 */
[----:B------:R-:W-:Y:S01]  /*a370*/  IMAD.U32 R11, RZ, RZ, UR39 ;  /* 0x00000027ff0b7e24 */ /* 0x000fe2000f8e00ff */
[----:B------:R1:W5:Y:S10]  /*a380*/  @P0 LDG.E R10, desc[UR46][R8.64] ;  /* 0x0000002e080a0981 */ /* 0x000374000c1e1900 */
[----:B------:R-:W0:Y:S08]  /*a390*/  @P1 LDC R13, c[0x0][0xbec] ;  /* 0x0002fb00ff0d1b82 */ /* 0x000e300000000800 */
[----:B------:R-:W3:Y:S01]  /*a3a0*/  @P1 LDC R14, c[0x0][0xbf0] ;  /* 0x0002fc00ff0e1b82 */ /* 0x000ee20000000800 */
[----:B--2---:R-:W-:Y:S01]  /*a3b0*/  @P2 R2UR UR4, R12 ;  /* 0x000000000c0422ca */ /* 0x004fe200000e0000 */
[----:B01-3--:R-:W-:-:S14]  /*a3c0*/  @P0 BRA `(.L_x_174) ;  /* 0x0000000000100947 */ /* 0x00bfdc0003800000 */
[----:B------:R-:W-:Y:S05]  /*a3d0*/  @!P2 BRA `(.L_x_174) ;  /* 0x00000000000ca947 */ /* 0x000fea0003800000 */
[----:B------:R-:W2:Y:S04]  /*a3e0*/  LDG.E R9, desc[UR46][R6.64] ;  /* 0x0000002e06097981 */ /* 0x000ea8000c1e1900 */
[----:B-----5:R-:W2:Y:S02]  /*a3f0*/  LDG.E R10, desc[UR46][R6.64+0x4] ;  /* 0x0000042e060a7981 */ /* 0x020ea4000c1e1900 */
[----:B--2---:R-:W-:-:S07]  /*a400*/  IMAD.IADD R10, R10, 0x1, -R9 ;  /* 0x000000010a0a7824 */ /* 0x004fce00078e0a09 */
.L_x_174:
[----:B------:R-:W-:Y:S01]  /*a410*/  USHF.R.S32.HI UR14, URZ, 0x1f, UR40 ;  /* 0x0000001f3f0e7899 */ /* 0x000fe20008011428 */
[----:B------:R-:W-:Y:S01]  /*a420*/  IMAD R12, R11, 0x80, R236 ;  /* 0x000000800b0c7824 */ /* 0x000fe200078e02ec */
[----:B------:R-:W-:Y:S01]  /*a430*/  ULDC.64 UR12, c[0x0][0xb90] ;  /* 0x0002e400000c7ab9 */ /* 0x000fe20000000a00 */
[----:B------:R-:W-:Y:S01]  /*a440*/  USHF.R.S32.HI UR9, URZ, 0x1f, UR4 ;  /* 0x0000001f3f097899 */ /* 0x000fe20008011404 */
[----:B-----5:R-:W-:Y:S01]  /*a450*/  IMAD R85, R10, R81, RZ ;  /* 0x000000510a557224 */ /* 0x020fe200078e02ff */
[----:B------:R-:W-:Y:S01]  /*a460*/  UIMAD UR10, UR14, UR12, URZ ;  /* 0x0000000c0e0a72a4 */ /* 0x000fe2000f8e023f */
[----:B------:R-:W-:Y:S01]  /*a470*/  @P1 IMAD.HI.U32 R7, R12, R13, RZ ;  /* 0x0000000d0c071227 */ /* 0x000fe200078e00ff */
[----:B------:R-:W-:Y:S01]  /*a480*/  UMOV UR8, UR4 ;  /* 0x0000000400087c82 */ /* 0x000fe20008000000 */
[----:B------:R-:W-:Y:S01]  /*a490*/  USEL UR37, UR37, URZ, !UP0 ;  /* 0x0000003f25257287 */ /* 0x000fe2000c000000 */
[----:B------:R-:W0:Y:S01]  /*a4a0*/  @P1 LDC R83, c[0x0][0xbf0] ;  /* 0x0002fc00ff531b82 */ /* 0x000e220000000800 */
[----:B------:R-:W-:Y:S01]  /*a4b0*/  UIMAD.WIDE.U32 UR6, UR40, UR12, UR8 ;  /* 0x0000000c280672a5 */ /* 0x000fe2000f8e0008 */
[----:B------:R-:W-:Y:S01]  /*a4c0*/  IMAD.MOV.U32 R6, RZ, RZ, R12 ;  /* 0x000000ffff067224 */ /* 0x000fe200078e000c */
[----:B------:R-:W-:Y:S01]  /*a4d0*/  UIMAD UR10, UR40, UR13, UR10 ;  /* 0x0000000d280a72a4 */ /* 0x000fe2000f8e020a */
[----:B------:R-:W-:Y:S01]  /*a4e0*/  @P1 SHF.R.U32.HI R6, RZ, R14, R7 ;  /* 0x0000000eff061219 */ /* 0x000fe20000011607 */
[----:B------:R-:W-:Y:S01]  /*a4f0*/  USEL UR36, UR36, URZ, !UP0 ;  /* 0x0000003f24247287 */ /* 0x000fe2000c000000 */
[----:B------:R-:W-:Y:S01]  /*a500*/  IMAD R7, R23, 0x40, R16 ;  /* 0x0000004017077824 */ /* 0x000fe200078e0210 */
[----:B------:R-:W-:Y:S01]  /*a510*/  ULDC.64 UR12, c[0x0][0xb98] ;  /* 0x0002e600000c7ab9 */ /* 0x000fe20000000a00 */
[----:B------:R-:W-:Y:S01]  /*a520*/  UIADD3 UR7, UR7, UR10, URZ ;  /* 0x0000000a07077290 */ /* 0x000fe2000fffe03f */
[----:B------:R-:W-:Y:S01]  /*a530*/  IMAD.MOV R8, RZ, RZ, -R6 ;  /* 0x000000ffff087224 */ /* 0x000fe200078e0a06 */
[----:B------:R-:W-:Y:S01]  /*a540*/  UIMAD UR8, UR37, UR12, URZ ;  /* 0x0000000c250872a4 */ /* 0x000fe2000f8e023f */
[----:B------:R-:W-:Y:S01]  /*a550*/  IMAD.WIDE R4, R7, 0x2, R4 ;  /* 0x0000000207047825 */ /* 0x000fe200078e0204 */
[----:B------:R-:W-:Y:S01]  /*a560*/  UIMAD.WIDE.U32 UR6, UR36, UR12, UR6 ;  /* 0x0000000c240672a5 */ /* 0x000fe2000f8e0006 */
[----:B------:R-:W-:Y:S01]  /*a570*/  SHF.R.S32.HI R7, RZ, 0x1f, R6 ;  /* 0x0000001fff077819 */ /* 0x000fe20000011406 */
[----:B------:R-:W-:Y:S01]  /*a580*/  UIMAD UR8, UR36, UR13, UR8 ;  /* 0x0000000d240872a4 */ /* 0x000fe2000f8e0208 */
[----:B------:R-:W-:Y:S01]  /*a590*/  IMAD R9, R81, R8, R12 ;  /* 0x0000000851097224 */ /* 0x000fe200078e020c */
[----:B------:R-:W-:Y:S01]  /*a5a0*/  IADD3 R14, P5, R4, 0x1000, RZ ;  /* 0x00001000040e7810 */ /* 0x000fe20007fbe0ff */
[----:B------:R-:W-:Y:S01]  /*a5b0*/  ULDC.64 UR10, c[0x0][0xaa0] ;  /* 0x0002a800000a7ab9 */ /* 0x000fe20000000a00 */
[----:B------:R-:W-:-:S02]  /*a5c0*/  IADD3 R6, P0, R6, UR6, RZ ;  /* 0x0000000606067c10 */ /* 0x000fc4000ff1e0ff */
[----:B------:R-:W-:Y:S01]  /*a5d0*/  IMAD.U32 R8, RZ, RZ, UR8 ;  /* 0x00000008ff087e24 */ /* 0x000fe2000f8e00ff */
[----:B------:R-:W-:Y:S02]  /*a5e0*/  LOP3.LUT R11, R14, 0x380, RZ, 0xc0, !PT ;  /* 0x000003800e0b7812 */ /* 0x000fe400078ec0ff */
[C---:B------:R-:W-:Y:S02]  /*a5f0*/  IADD3 R29, P2, R4.reuse, 0x5000, RZ ;  /* 0x00005000041d7810 */ /* 0x040fe40007f5e0ff */
[----:B------:R-:W-:Y:S01]  /*a600*/  IADD3.X R7, R7, UR7, R8, P0, !PT ;  /* 0x0000000707077c10 */ /* 0x000fe200087fe408 */
[----:B------:R-:W-:Y:S01]  /*a610*/  ULDC.64 UR6, c[0x0][0xb88] ;  /* 0x0002e20000067ab9 */ /* 0x000fe20000000a00 */
[----:B------:R-:W-:Y:S02]  /*a620*/  SHF.R.S32.HI R8, RZ, 0x1f, R9 ;  /* 0x0000001fff087819 */ /* 0x000fe40000011409 */
[----:B------:R-:W-:Y:S01]  /*a630*/  IADD3 R25, P0, R4, 0x3000, RZ ;  /* 0x0000300004197810 */ /* 0x000fe20007f1e0ff */
[----:B------:R-:W-:Y:S01]  /*a640*/  IMAD.WIDE.U32 R6, R9, UR6, R6 ;  /* 0x0000000609067c25 */ /* 0x000fe2000f8e0006 */
[----:B------:R-:W-:-:S02]  /*a650*/  SHF.R.U64 R11, R11, 0x3, RZ ;  /* 0x000000030b0b7819 */ /* 0x000fc400000012ff */
[----:B------:R-:W-:Y:S01]  /*a660*/  LOP3.LUT R24, R25, 0x380, RZ, 0xc0, !PT ;  /* 0x0000038019187812 */ /* 0x000fe200078ec0ff */
[----:B------:R-:W-:Y:S01]  /*a670*/  IMAD R20, R8, UR6, RZ ;  /* 0x0000000608147c24 */ /* 0x000fe2000f8e02ff */
[----:B------:R-:W-:Y:S02]  /*a680*/  LOP3.LUT R8, R11, R14, RZ, 0x3c, !PT ;  /* 0x0000000e0b087212 */ /* 0x000fe400078e3cff */
[----:B------:R-:W-:Y:S01]  /*a690*/  SHF.R.U64 R24, R24, 0x3, RZ ;  /* 0x0000000318187819 */ /* 0x000fe200000012ff */
[----:B------:R-:W-:Y:S01]  /*a6a0*/  IMAD R11, R9, UR7, R20 ;  /* 0x00000007090b7c24 */ /* 0x000fe2000f8e0214 */
[----:B------:R-:W-:Y:S01]  /*a6b0*/  LOP3.LUT R28, R29, 0x380, RZ, 0xc0, !PT ;  /* 0x000003801d1c7812 */ /* 0x000fe200078ec0ff */
[----:B------:R-:W-:Y:S01]  /*a6c0*/  ULDC.64 UR6, c[0x0][0xb50] ;  /* 0x0002d40000067ab9 */ /* 0x000fe20000000a00 */
[----:B------:R-:W-:Y:S01]  /*a6d0*/  LOP3.LUT R24, R24, R25, RZ, 0x3c, !PT ;  /* 0x0000001918187212 */ /* 0x000fe200078e3cff */
[----:B------:R-:W-:Y:S01]  /*a6e0*/  IMAD.IADD R7, R7, 0x1, R11 ;  /* 0x0000000107077824 */ /* 0x000fe200078e020b */
[----:B------:R-:W-:Y:S01]  /*a6f0*/  LEA R14, P6, R6, UR6, 0x2 ;  /* 0x00000006060e7c11 */ /* 0x000fe2000f8c10ff */
[--C-:B------:R-:W-:Y:S01]  /*a700*/  IMAD.X R25, RZ, RZ, R5.reuse, P0 ;  /* 0x000000ffff197224 */ /* 0x100fe200000e0605 */
[----:B------:R-:W-:Y:S01]  /*a710*/  SHF.R.U64 R28, R28, 0x3, RZ ;  /* 0x000000031c1c7819 */ /* 0x000fe200000012ff */
[----:B------:R-:W-:Y:S01]  /*a720*/  IMAD.X R9, RZ, RZ, R5, P5 ;  /* 0x000000ffff097224 */ /* 0x000fe200028e0605 */
[----:B------:R-:W-:Y:S01]  /*a730*/  IADD3 R61, P0, R4, 0x9000, RZ ;  /* 0x00009000043d7810 */ /* 0x000fe20007f1e0ff */
[----:B------:R-:W-:Y:S01]  /*a740*/  SHFL.IDX PT, R20, R14, RZ, 0x1c1f ;  /* 0x001c1fff0e147589 */ /* 0x000fe200000e0000 */
[----:B------:R-:W-:Y:S01]  /*a750*/  LEA.HI.X R15, R6, UR7, R7, 0x2, P6 ;  /* 0x00000007060f7c11 */ /* 0x000fe2000b0f1407 */
[----:B------:R-:W-:Y:S01]  /*a760*/  IMAD.U32 R7, RZ, RZ, UR39 ;  /* 0x00000027ff077e24 */ /* 0x000fe2000f8e00ff */
[----:B------:R-:W-:Y:S01]  /*a770*/  LOP3.LUT R28, R28, R29, RZ, 0x3c, !PT ;  /* 0x0000001d1c1c7212 */ /* 0x000fe200078e3cff */
[--C-:B------:R-:W-:Y:S01]  /*a780*/  IMAD.X R29, RZ, RZ, R5.reuse, P2 ;  /* 0x000000ffff1d7224 */ /* 0x100fe200010e0605 */
[----:B------:R-:W-:Y:S01]  /*a790*/  LOP3.LUT R60, R61, 0x380, RZ, 0xc0, !PT ;  /* 0x000003803d3c7812 */ /* 0x000fe200078ec0ff */
[----:B------:R-:W1:Y:S01]  /*a7a0*/  SHFL.IDX PT, R21, R15, RZ, 0x1c1f ;  /* 0x001c1fff0f157589 */ /* 0x000e6200000e0000 */
[----:B------:R-:W-:Y:S01]  /*a7b0*/  IADD3 R41, P2, R4, 0xb000, RZ ;  /* 0x0000b00004297810 */ /* 0x000fe20007f5e0ff */
[----:B------:R-:W-:Y:S01]  /*a7c0*/  IMAD R26, R7, 0x80, R234 ;  /* 0x00000080071a7824 */ /* 0x000fe200078e02ea */
[----:B------:R-:W-:Y:S01]  /*a7d0*/  SHF.R.U64 R60, R60, 0x3, RZ ;  /* 0x000000033c3c7819 */ /* 0x000fe200000012ff */
[----:B------:R-:W-:Y:S01]  /*a7e0*/  SHFL.IDX PT, R42, R14, 0x1, 0x1c1f ;  /* 0x003c1f000e2a7f89 */ /* 0x000fe200000e0000 */
[----:B------:R-:W-:Y:S01]  /*a7f0*/  LOP3.LUT R40, R41, 0x380, RZ, 0xc0, !PT ;  /* 0x0000038029287812 */ /* 0x000fe200078ec0ff */
[----:B------:R-:W-:Y:S01]  /*a800*/  VIADD R6, R26, 0x8 ;  /* 0x000000081a067836 */ /* 0x000fe20000000000 */
[----:B------:R-:W-:Y:S01]  /*a810*/  LOP3.LUT R60, R60, R61, RZ, 0x3c, !PT ;  /* 0x0000003d3c3c7212 */ /* 0x000fe200078e3cff */
[----:B------:R-:W-:Y:S01]  /*a820*/  IMAD.X R61, RZ, RZ, R5, P0 ;  /* 0x000000ffff3d7224 */ /* 0x000fe200000e0605 */
[----:B------:R-:W-:Y:S01]  /*a830*/  SHF.R.U64 R40, R40, 0x3, RZ ;  /* 0x0000000328287819 */ /* 0x000fe200000012ff */
[----:B------:R-:W2:Y:S01]  /*a840*/  SHFL.IDX PT, R43, R15, 0x1, 0x1c1f ;  /* 0x003c1f000f2b7f89 */ /* 0x000ea200000e0000 */
[----:B------:R-:W-:-:S02]  /*a850*/  LOP3.LUT P0, RZ, R232, 0x3, RZ, 0xc0, !PT ;  /* 0x00000003e8ff7812 */ /* 0x000fc4000780c0ff */
[----:B------:R-:W-:Y:S01]  /*a860*/  LOP3.LUT R40, R40, R41, RZ, 0x3c, !PT ;  /* 0x0000002928287212 */ /* 0x000fe200078e3cff */
[----:B------:R-:W-:Y:S01]  /*a870*/  IMAD.X R41, RZ, RZ, R5, P2 ;  /* 0x000000ffff297224 */ /* 0x000fe200010e0605 */
[----:B------:R-:W-:Y:S02]  /*a880*/  ISETP.GE.OR P2, PT, R26, R85, P0 ;  /* 0x000000551a00720c */ /* 0x000fe40000746670 */
[C---:B------:R-:W-:Y:S02]  /*a890*/  IADD3 R13, P4, R4.reuse, 0x2000, RZ ;  /* 0x00002000040d7810 */ /* 0x040fe40007f9e0ff */
[----:B------:R-:W-:Y:S02]  /*a8a0*/  IADD3 R57, P3, R4, 0x4000, RZ ;  /* 0x0000400004397810 */ /* 0x000fe40007f7e0ff */
[----:B------:R-:W-:Y:S02]  /*a8b0*/  LOP3.LUT R12, R13, 0x380, RZ, 0xc0, !PT ;  /* 0x000003800d0c7812 */ /* 0x000fe400078ec0ff */
[----:B------:R-:W-:-:S02]  /*a8c0*/  LOP3.LUT R56, R57, 0x380, RZ, 0xc0, !PT ;  /* 0x0000038039387812 */ /* 0x000fc400078ec0ff */
[----:B------:R-:W-:Y:S02]  /*a8d0*/  SHF.R.U64 R12, R12, 0x3, RZ ;  /* 0x000000030c0c7819 */ /* 0x000fe400000012ff */
[----:B------:R-:W-:Y:S01]  /*a8e0*/  ISETP.GE.OR P0, PT, R6, R85, P0 ;  /* 0x000000550600720c */ /* 0x000fe20000706670 */
[----:B-1----:R1:W-:Y:S01]  /*a8f0*/  @!P2 ST.E desc[UR46][R20.64], R2 ;  /* 0x000000021400a985 */ /* 0x0023e2000c10192e */
[----:B------:R-:W-:Y:S02]  /*a900*/  SHF.R.U64 R56, R56, 0x3, RZ ;  /* 0x0000000338387819 */ /* 0x000fe400000012ff */
[----:B------:R-:W-:Y:S01]  /*a910*/  LOP3.LUT R12, R12, R13, RZ, 0x3c, !PT ;  /* 0x0000000d0c0c7212 */ /* 0x000fe200078e3cff */
[--C-:B------:R-:W-:Y:S01]  /*a920*/  IMAD.X R13, RZ, RZ, R5.reuse, P4 ;  /* 0x000000ffff0d7224 */ /* 0x100fe200020e0605 */
[----:B------:R-:W-:Y:S01]  /*a930*/  LOP3.LUT R56, R56, R57, RZ, 0x3c, !PT ;  /* 0x0000003938387212 */ /* 0x000fe200078e3cff */
[----:B------:R-:W-:Y:S01]  /*a940*/  IMAD.X R57, RZ, RZ, R5, P3 ;  /* 0x000000ffff397224 */ /* 0x000fe200018e0605 */
[C---:B------:R-:W-:Y:S01]  /*a950*/  IADD3 R33, P6, R4.reuse, 0x6000, RZ ;  /* 0x0000600004217810 */ /* 0x040fe20007fde0ff */
[----:B------:R-:W-:Y:S01]  /*a960*/  UIMAD UR8, UR9, UR10, URZ ;  /* 0x0000000a090872a4 */ /* 0x000fe2000f8e023f */
[----:B------:R-:W-:-:S02]  /*a970*/  IADD3 R37, P5, R4, 0x7000, RZ ;  /* 0x0000700004257810 */ /* 0x000fc40007fbe0ff */
[C---:B------:R-:W-:Y:S01]  /*a980*/  IADD3 R69, P4, R4.reuse, 0x8000, RZ ;  /* 0x0000800004457810 */ /* 0x040fe20007f9e0ff */
[----:B-1----:R-:W1:Y:S01]  /*a990*/  @P1 LDC R21, c[0x0][0xbec] ;  /* 0x0002fb00ff151b82 */ /* 0x002e620000000800 */
[----:B------:R-:W-:Y:S01]  /*a9a0*/  IADD3 R45, P3, R4, 0xa000, RZ ;  /* 0x0000a000042d7810 */ /* 0x000fe20007f7e0ff */
[----:B------:R-:W-:Y:S01]  /*a9b0*/  UIMAD.WIDE.U32 UR6, UR4, UR10, URZ ;  /* 0x0000000a040672a5 */ /* 0x000fe2000f8e003f */
[----:B------:R-:W-:Y:S01]  /*a9c0*/  LOP3.LUT R32, R33, 0x380, RZ, 0xc0, !PT ;  /* 0x0000038021207812 */ /* 0x000fe200078ec0ff */
[----:B------:R-:W-:Y:S01]  /*a9d0*/  UIMAD UR8, UR4, UR11, UR8 ;  /* 0x0000000b040872a4 */ /* 0x000fe2000f8e0208 */
[----:B------:R-:W-:Y:S01]  /*a9e0*/  LOP3.LUT R36, R37, 0x380, RZ, 0xc0, !PT ;  /* 0x0000038025247812 */ /* 0x000fe200078ec0ff */
[----:B--2---:R2:W-:Y:S01]  /*a9f0*/  @!P0 ST.E desc[UR46][R42.64], R0 ;  /* 0x000000002a008985 */ /* 0x0045e2000c10192e */
[----:B------:R-:W-:Y:S01]  /*aa00*/  LOP3.LUT R68, R69, 0x380, RZ, 0xc0, !PT ;  /* 0x0000038045447812 */ /* 0x000fe200078ec0ff */
[----:B------:R-:W-:Y:S01]  /*aa10*/  ULDC.64 UR10, c[0x0][0xae8] ;  /* 0x0002ba00000a7ab9 */ /* 0x000fe20000000a00 */
[----:B------:R-:W-:Y:S01]  /*aa20*/  LOP3.LUT R44, R45, 0x380, RZ, 0xc0, !PT ;  /* 0x000003802d2c7812 */ /* 0x000fe200078ec0ff */
[----:B------:R-:W-:Y:S01]  /*aa30*/  IMAD.U32 R49, RZ, RZ, UR39 ;  /* 0x00000027ff317e24 */ /* 0x000fe2000f8e00ff */
[----:B------:R-:W-:Y:S01]  /*aa40*/  SHF.R.U64 R32, R32, 0x3, RZ ;  /* 0x0000000320207819 */ /* 0x000fe200000012ff */
[----:B------:R-:W-:Y:S01]  /*aa50*/  UIADD3 UR7, UR7, UR8, URZ ;  /* 0x0000000807077290 */ /* 0x000fe2000fffe03f */
[----:B------:R-:W-:Y:S01]  /*aa60*/  SHF.R.U64 R36, R36, 0x3, RZ ;  /* 0x0000000324247819 */ /* 0x000fe200000012ff */
[----:B------:R-:W-:Y:S01]  /*aa70*/  UIMAD UR4, UR14, UR10, URZ ;  /* 0x0000000a0e0472a4 */ /* 0x000fe2000f8e023f */
[----:B------:R-:W-:Y:S01]  /*aa80*/  SHF.R.U64 R68, R68, 0x3, RZ ;  /* 0x0000000344447819 */ /* 0x000fe200000012ff */
[----:B------:R-:W5:Y:S01]  /*aa90*/  LD.E.128 R12, desc[UR46][R12.64] ;  /* 0x0000002e0c0c7980 */ /* 0x000f62000c101d00 */
[----:B------:R-:W-:Y:S01]  /*aaa0*/  SHF.R.U64 R44, R44, 0x3, RZ ;  /* 0x000000032c2c7819 */ /* 0x000fe200000012ff */
[----:B--2---:R-:W-:Y:S01]  /*aab0*/  IMAD R0, R22, 0x20, R23 ;  /* 0x0000002016007824 */ /* 0x004fe200078e0217 */
[----:B------:R-:W-:Y:S01]  /*aac0*/  LOP3.LUT R32, R32, R33, RZ, 0x3c, !PT ;  /* 0x0000002120207212 */ /* 0x000fe200078e3cff */
[--C-:B------:R-:W-:Y:S01]  /*aad0*/  IMAD.X R33, RZ, RZ, R5.reuse, P6 ;  /* 0x000000ffff217224 */ /* 0x100fe200030e0605 */
[----:B------:R-:W-:Y:S01]  /*aae0*/  LOP3.LUT R36, R36, R37, RZ, 0x3c, !PT ;  /* 0x0000002524247212 */ /* 0x000fe200078e3cff */
[----:B------:R-:W-:Y:S01]  /*aaf0*/  IMAD R48, R49, 0x80, R0 ;  /* 0x0000008031307824 */ /* 0x000fe200078e0200 */
[----:B------:R-:W-:Y:S01]  /*ab00*/  LOP3.LUT R68, R68, R69, RZ, 0x3c, !PT ;  /* 0x0000004544447212 */ /* 0x000fe200078e3cff */
[--C-:B------:R-:W-:Y:S01]  /*ab10*/  IMAD.X R37, RZ, RZ, R5.reuse, P5 ;  /* 0x000000ffff257224 */ /* 0x100fe200028e0605 */
[----:B------:R-:W-:Y:S01]  /*ab20*/  LOP3.LUT R44, R44, R45, RZ, 0x3c, !PT ;  /* 0x0000002d2c2c7212 */ /* 0x000fe200078e3cff */
[--C-:B------:R-:W-:Y:S01]  /*ab30*/  IMAD.X R69, RZ, RZ, R5.reuse, P4 ;  /* 0x000000ffff457224 */ /* 0x100fe200020e0605 */
[----:B------:R-:W-:Y:S01]  /*ab40*/  UIMAD UR4, UR40, UR11, UR4 ;  /* 0x0000000b280472a4 */ /* 0x000fe2000f8e0204 */
[C---:B------:R-:W-:Y:S01]  /*ab50*/  IADD3 R77, P6, R4.reuse, 0xc000, RZ ;  /* 0x0000c000044d7810 */ /* 0x040fe20007fde0ff */
[----:B------:R-:W-:Y:S01]  /*ab60*/  UIMAD.WIDE.U32 UR6, UR40, UR10, UR6 ;  /* 0x0000000a280672a5 */ /* 0x000fe2000f8e0006 */
[C---:B------:R-:W-:Y:S01]  /*ab70*/  IADD3 R73, P5, R4.reuse, 0xd000, RZ ;  /* 0x0000d00004497810 */ /* 0x040fe20007fbe0ff */
[--C-:B------:R-:W-:Y:S01]  /*ab80*/  IMAD.X R45, RZ, RZ, R5.reuse, P3 ;  /* 0x000000ffff2d7224 */ /* 0x100fe200018e0605 */
[C---:B------:R-:W-:Y:S01]  /*ab90*/  IADD3 R65, P4, R4.reuse, 0xe000, RZ ;  /* 0x0000e00004417810 */ /* 0x040fe20007f9e0ff */
[----:B------:R-:W-:Y:S01]  /*aba0*/  ULDC.64 UR8, c[0x0][0xaf0] ;  /* 0x0002bc0000087ab9 */ /* 0x000fe20000000a00 */
[----:B------:R-:W-:Y:S01]  /*abb0*/  IADD3 R7, P3, R4, 0xf000, RZ ;  /* 0x0000f00004077810 */ /* 0x000fe20007f7e0ff */
[----:B-1----:R-:W-:Y:S01]  /*abc0*/  @P1 IMAD.HI.U32 R0, R48, R21, RZ ;  /* 0x0000001530001227 */ /* 0x002fe200078e00ff */
[----:B------:R-:W-:Y:S01]  /*abd0*/  UIADD3 UR7, UR7, UR4, URZ ;  /* 0x0000000407077290 */ /* 0x000fe2000fffe03f */
[----:B------:R-:W-:Y:S01]  /*abe0*/  LOP3.LUT R76, R77, 0x380, RZ, 0xc0, !PT ;  /* 0x000003804d4c7812 */ /* 0x000fe200078ec0ff */
[----:B------:R-:W-:Y:S01]  /*abf0*/  UIMAD UR4, UR37, UR8, URZ ;  /* 0x00000008250472a4 */ /* 0x000fe2000f8e023f */
[----:B------:R-:W-:Y:S01]  /*ac00*/  LOP3.LUT R72, R73, 0x380, RZ, 0xc0, !PT ;  /* 0x0000038049487812 */ /* 0x000fe200078ec0ff */
[----:B------:R-:W-:Y:S01]  /*ac10*/  IMAD.MOV.U32 R49, RZ, RZ, R48 ;  /* 0x000000ffff317224 */ /* 0x000fe200078e0030 */
[----:B------:R-:W-:Y:S01]  /*ac20*/  LOP3.LUT R64, R65, 0x380, RZ, 0xc0, !PT ;  /* 0x0000038041407812 */ /* 0x000fe200078ec0ff */
[----:B------:R-:W-:Y:S01]  /*ac30*/  IMAD.X R53, RZ, RZ, R5, P3 ;  /* 0x000000ffff357224 */ /* 0x000fe200018e0605 */
[----:B------:R-:W-:Y:S01]  /*ac40*/  LOP3.LUT R11, R4, 0x380, RZ, 0xc0, !PT ;  /* 0x00000380040b7812 */ /* 0x000fe200078ec0ff */
[----:B------:R-:W5:Y:S01]  /*ac50*/  LD.E.128 R24, desc[UR46][R24.64] ;  /* 0x0000002e18187980 */ /* 0x000f62000c101d00 */
[----:B------:R-:W-:Y:S01]  /*ac60*/  LOP3.LUT R6, R7, 0x380, RZ, 0xc0, !PT ;  /* 0x0000038007067812 */ /* 0x000fe200078ec0ff */
[----:B------:R-:W-:Y:S01]  /*ac70*/  UIMAD.WIDE.U32 UR6, UR36, UR8, UR6 ;  /* 0x00000008240672a5 */ /* 0x000fe2000f8e0006 */
[----:B0-----:R-:W-:Y:S01]  /*ac80*/  @P1 SHF.R.U32.HI R49, RZ, R83, R0 ;  /* 0x00000053ff311219 */ /* 0x001fe20000011600 */
[----:B------:R-:W-:Y:S01]  /*ac90*/  UIMAD UR4, UR36, UR9, UR4 ;  /* 0x00000009240472a4 */ /* 0x000fe2000f8e0204 */
[----:B------:R-:W-:Y:S01]  /*aca0*/  SHF.R.U64 R76, R76, 0x3, RZ ;  /* 0x000000034c4c7819 */ /* 0x000fe200000012ff */
[----:B------:R-:W5:Y:S01]  /*acb0*/  LD.E.128 R56, desc[UR46][R56.64] ;  /* 0x0000002e38387980 */ /* 0x000f62000c101d00 */
[----:B------:R-:W-:-:S02]  /*acc0*/  SHF.R.U64 R72, R72, 0x3, RZ ;  /* 0x0000000348487819 */ /* 0x000fc400000012ff */
[----:B------:R-:W-:Y:S01]  /*acd0*/  SHF.R.U64 R64, R64, 0x3, RZ ;  /* 0x0000000340407819 */ /* 0x000fe200000012ff */
[----:B------:R-:W5:Y:S01]  /*ace0*/  LD.E.128 R28, desc[UR46][R28.64] ;  /* 0x0000002e1c1c7980 */ /* 0x000f62000c101d00 */
[----:B------:R-:W-:Y:S02]  /*acf0*/  SHF.R.U64 R11, R11, 0x3, RZ ;  /* 0x000000030b0b7819 */ /* 0x000fe400000012ff */
[----:B------:R-:W-:Y:S01]  /*ad00*/  SHF.R.U64 R6, R6, 0x3, RZ ;  /* 0x0000000306067819 */ /* 0x000fe200000012ff */
[----:B------:R-:W-:Y:S01]  /*ad10*/  UIADD3 UR4, UR7, UR4, URZ ;  /* 0x0000000407047290 */ /* 0x000fe2000fffe03f */
[--C-:B------:R-:W-:Y:S01]  /*ad20*/  SHF.R.S32.HI R0, RZ, 0x1f, R49.reuse ;  /* 0x0000001fff007819 */ /* 0x100fe20000011431 */
[----:B------:R-:W-:Y:S01]  /*ad30*/  IMAD.MOV R2, RZ, RZ, -R49 ;  /* 0x000000ffff027224 */ /* 0x000fe200078e0a31 */
[----:B------:R-:W-:Y:S01]  /*ad40*/  LOP3.LUT R76, R76, R77, RZ, 0x3c, !PT ;  /* 0x0000004d4c4c7212 */ /* 0x000fe200078e3cff */
[--C-:B------:R-:W-:Y:S01]  /*ad50*/  IMAD.X R77, RZ, RZ, R5.reuse, P6 ;  /* 0x000000ffff4d7224 */ /* 0x100fe200030e0605 */
[----:B------:R-:W-:Y:S01]  /*ad60*/  LOP3.LUT R72, R72, R73, RZ, 0x3c, !PT ;  /* 0x0000004948487212 */ /* 0x000fe200078e3cff */
[--C-:B------:R-:W-:Y:S01]  /*ad70*/  IMAD.X R73, RZ, RZ, R5.reuse, P5 ;  /* 0x000000ffff497224 */ /* 0x100fe200028e0605 */
[----:B------:R-:W-:Y:S01]  /*ad80*/  LOP3.LUT R64, R64, R65, RZ, 0x3c, !PT ;  /* 0x0000004140407212 */ /* 0x000fe200078e3cff */
[----:B------:R-:W-:Y:S01]  /*ad90*/  IMAD.X R65, RZ, RZ, R5, P4 ;  /* 0x000000ffff417224 */ /* 0x000fe200020e0605 */
[----:B------:R-:W-:Y:S01]  /*ada0*/  LOP3.LUT R4, R11, R4, RZ, 0x3c, !PT ;  /* 0x000000040b047212 */ /* 0x000fe200078e3cff */
[----:B------:R-:W-:Y:S01]  /*adb0*/  IMAD.U32 R20, RZ, RZ, UR6 ;  /* 0x00000006ff147e24 */ /* 0x000fe2000f8e00ff */
[----:B------:R-:W-:Y:S01]  /*adc0*/  LOP3.LUT R52, R6, R7, RZ, 0x3c, !PT ;  /* 0x0000000706347212 */ /* 0x000fe200078e3cff */
[----:B------:R-:W-:Y:S01]  /*add0*/  IMAD.U32 R21, RZ, RZ, UR7 ;  /* 0x00000007ff157e24 */ /* 0x000fe2000f8e00ff */
[----:B------:R-:W-:Y:S01]  /*ade0*/  ULDC.64 UR6, c[0x0][0xae0] ;  /* 0x0002b80000067ab9 */ /* 0x000fe20000000a00 */
[----:B------:R-:W-:Y:S01]  /*adf0*/  IMAD R81, R81, R2, R48 ;  /* 0x0000000251517224 */ /* 0x000fe200078e0230 */
[----:B------:R-:W5:Y:S01]  /*ae00*/  LD.E.128 R4, desc[UR46][R4.64] ;  /* 0x0000002e04047980 */ /* 0x000f62000c101d00 */
[----:B------:R-:W-:-:S02]  /*ae10*/  IMAD R0, R0, UR6, RZ ;  /* 0x0000000600007c24 */ /* 0x000fc4000f8e02ff */
[----:B------:R-:W-:Y:S01]  /*ae20*/  IMAD.U32 R21, RZ, RZ, UR4 ;  /* 0x00000004ff157e24 */ /* 0x000fe2000f8e00ff */
[----:B------:R-:W5:Y:S01]  /*ae30*/  LD.E.128 R8, desc[UR46][R8.64] ;  /* 0x0000002e08087980 */ /* 0x000f62000c101d00 */
[C---:B------:R-:W-:Y:S01]  /*ae40*/  IMAD R83, R49.reuse, UR7, R0 ;  /* 0x0000000731537c24 */ /* 0x040fe2000f8e0200 */
[----:B------:R-:W-:Y:S02]  /*ae50*/  SHF.R.S32.HI R0, RZ, 0x1f, R81 ;  /* 0x0000001fff007819 */ /* 0x000fe40000011451 */
[----:B------:R-:W5:Y:S01]  /*ae60*/  LD.E.128 R32, desc[UR46][R32.64] ;  /* 0x0000002e20207980 */ /* 0x000f62000c101d00 */
[----:B------:R-:W-:Y:S01]  /*ae70*/  IMAD.WIDE.U32 R20, R49, UR6, R20 ;  /* 0x0000000631147c25 */ /* 0x000fe2000f8e0014 */
[----:B------:R-:W-:Y:S02]  /*ae80*/  ULDC.64 UR6, c[0x0][0xad8] ;  /* 0x0002b60000067ab9 */ /* 0x000fe40000000a00 */
[----:B------:R-:W5:Y:S04]  /*ae90*/  LD.E.128 R36, desc[UR46][R36.64] ;  /* 0x0000002e24247980 */ /* 0x000f68000c101d00 */
[----:B------:R-:W5:Y:S04]  /*aea0*/  LD.E.128 R68, desc[UR46][R68.64] ;  /* 0x0000002e44447980 */ /* 0x000f68000c101d00 */
[----:B------:R-:W5:Y:S04]  /*aeb0*/  LD.E.128 R60, desc[UR46][R60.64] ;  /* 0x0000002e3c3c7980 */ /* 0x000f68000c101d00 */
[----:B------:R-:W5:Y:S04]  /*aec0*/  LD.E.128 R44, desc[UR46][R44.64] ;  /* 0x0000002e2c2c7980 */ /* 0x000f68000c101d00 */
[----:B------:R-:W5:Y:S04]  /*aed0*/  LD.E.128 R40, desc[UR46][R40.64] ;  /* 0x0000002e28287980 */ /* 0x000f68000c101d00 */
[----:B------:R-:W5:Y:S04]  /*aee0*/  LD.E.128 R76, desc[UR46][R76.64] ;  /* 0x0000002e4c4c7980 */ /* 0x000f68000c101d00 */
[----:B------:R-:W5:Y:S04]  /*aef0*/  LD.E.128 R72, desc[UR46][R72.64] ;  /* 0x0000002e48487980 */ /* 0x000f68000c101d00 */
[----:B------:R-:W5:Y:S04]  /*af00*/  LD.E.128 R64, desc[UR46][R64.64] ;  /* 0x0000002e40407980 */ /* 0x000f68000c101d00 */
[----:B------:R-:W5:Y:S01]  /*af10*/  LD.E.128 R52, desc[UR46][R52.64] ;  /* 0x0000002e34347980 */ /* 0x000f62000c101d00 */
[----:B------:R-:W-:Y:S01]  /*af20*/  IMAD.U32 R84, RZ, RZ, UR39 ;  /* 0x00000027ff547e24 */ /* 0x000fe2000f8e00ff */
[----:B------:R-:W-:Y:S01]  /*af30*/  @!PT LDS RZ, [RZ] ;  /* 0x00000000fffff984 */ /* 0x000fe20000000800 */
[----:B------:R-:W-:Y:S01]  /*af40*/  @!PT LDS RZ, [RZ] ;  /* 0x00000000fffff984 */ /* 0x000fe20000000800 */
[----:B------:R-:W-:Y:S01]  /*af50*/  @!PT LDS RZ, [RZ] ;  /* 0x00000000fffff984 */ /* 0x000fe20000000800 */
[----:B------:R-:W-:Y:S01]  /*af60*/  @!PT LDS RZ, [RZ] ;  /* 0x00000000fffff984 */ /* 0x000fe20000000800 */
[----:B------:R0:W-:Y:S06]  /*af70*/  MEMBAR.ALL.CTA ;  /* 0x0000000000007992 */ /* 0x0001ec0000008000 */
[----:B0-----:R-:W0:Y:S01]  /*af80*/  FENCE.VIEW.ASYNC.S ;  /* 0x00000000000073c6 */ /* 0x001e220000000000 */
[----:B------:R-:W-:-:S02]  /*af90*/  IMAD.IADD R21, R21, 0x1, R83 ;  /* 0x0000000115157824 */ /* 0x000fc400078e0253 */
[----:B------:R-:W-:Y:S02]  /*afa0*/  IMAD R2, R0, UR6, RZ ;  /* 0x0000000600027c24 */ /* 0x000fe4000f8e02ff */
[----:B------:R-:W-:Y:S02]  /*afb0*/  IMAD R84, R84, 0x80, R23 ;  /* 0x0000008054547824 */ /* 0x000fe400078e0217 */
[C---:B------:R-:W-:Y:S02]  /*afc0*/  IMAD R49, R81.reuse, UR7, R2 ;  /* 0x0000000751317c24 */ /* 0x040fe4000f8e0202 */
[----:B------:R-:W-:Y:S01]  /*afd0*/  IMAD.WIDE.U32 R20, R81, UR6, R20 ;  /* 0x0000000651147c25 */ /* 0x000fe2000f8e0014 */
[C---:B------:R-:W-:Y:S01]  /*afe0*/  ISETP.GE.AND P2, PT, R84.reuse, R85, PT ;  /* 0x000000555400720c */ /* 0x040fe20003f46270 */
[----:B------:R-:W-:Y:S02]  /*aff0*/  ULDC.64 UR6, c[0x0][0xa80] ;  /* 0x0002a00000067ab9 */ /* 0x000fe40000000a00 */
[----:B------:R-:W-:Y:S01]  /*b000*/  VIADD R0, R84, 0x20 ;  /* 0x0000002054007836 */ /* 0x000fe20000000000 */
[----:B------:R-:W-:Y:S01]  /*b010*/  LEA R50, P3, R20, UR6, 0x1 ;  /* 0x0000000614327c11 */ /* 0x000fe2000f8608ff */
[----:B------:R-:W-:-:S02]  /*b020*/  IMAD.IADD R21, R21, 0x1, R49 ;  /* 0x0000000115157824 */ /* 0x000fc400078e0231 */
[----:B------:R-:W-:Y:S01]  /*b030*/  VIADD R3, R3, 0x38820 ;  /* 0x0003882003037836 */ /* 0x000fe20000000000 */
[-C--:B------:R-:W-:Y:S01]  /*b040*/  ISETP.GE.AND P1, PT, R0, R85.reuse, PT ;  /* 0x000000550000720c */ /* 0x080fe20003f26270 */
[----:B------:R-:W-:Y:S01]  /*b050*/  VIADD R0, R84, 0x40 ;  /* 0x0000004054007836 */ /* 0x000fe20000000000 */
[----:B------:R-:W-:Y:S02]  /*b060*/  LEA.HI.X R82, R20, UR7, R21, 0x1, P3 ;  /* 0x0000000714527c11 */ /* 0x000fe400098f0c15 */
[----:B------:R-:W-:Y:S01]  /*b070*/  PRMT R3, RZ, 0x654, R3 ;  /* 0x00000654ff037816 */ /* 0x000fe20000000003 */
[----:B0-----:R0:W1:Y:S01]  /*b080*/  SHFL.IDX PT, R80, R50, RZ, 0x181f ;  /* 0x00181fff32507589 */ /* 0x00106200000e0000 */
[----:B------:R-:W-:Y:S01]  /*b090*/  ISETP.GE.AND P0, PT, R0, R85, PT ;  /* 0x000000550000720c */ /* 0x000fe20003f06270 */
[----:B------:R-:W-:Y:S01]  /*b0a0*/  BSSY B1, `(.L_x_175) ;  /* 0x0000019000017945 */ /* 0x000fe20003800000 */
[----:B------:R0:W-:Y:S01]  /*b0b0*/  SYNCS.ARRIVE.TRANS64.RED.A1T0 RZ, [R3+URZ], RZ ;  /* 0x000000ff03ff79a7 */ /* 0x0001e2000810043f */
[----:B------:R0:W2:Y:S01]  /*b0c0*/  SHFL.IDX PT, R0, R82, RZ, 0x181f ;  /* 0x00181fff52007589 */ /* 0x0000a200000e0000 */
[----:B------:R-:W-:-:S02]  /*b0d0*/  SHF.R.S32.HI R86, RZ, 0x1f, R19 ;  /* 0x0000001fff567819 */ /* 0x000fc40000011413 */
[----:B------:R-:W-:Y:S02]  /*b0e0*/  SHF.R.S32.HI R87, RZ, 0x1f, R17 ;  /* 0x0000001fff577819 */ /* 0x000fe40000011411 */
[----:B------:R-:W-:Y:S02]  /*b0f0*/  SHF.R.S32.HI R88, RZ, 0x1f, R18 ;  /* 0x0000001fff587819 */ /* 0x000fe40000011412 */
[----:B------:R-:W-:Y:S01]  /*b100*/  SHF.R.S32.HI R89, RZ, 0x1f, R16 ;  /* 0x0000001fff597819 */ /* 0x000fe20000011410 */
[----:B0-----:R-:W-:Y:S06]  /*b110*/  @P2 BRA `(.L_x_176) ;  /* 0x0000000000442947 */ /* 0x001fec0003800000 */
[----:B------:R-:W-:Y:S02]  /*b120*/  ULDC UR4, c[0x0][0xac8] ;  /* 0x0002b20000047ab9 */ /* 0x000fe40000000800 */
[----:B------:R-:W-:Y:S02]  /*b130*/  ISETP.GE.AND P5, PT, R16, UR4, PT ;  /* 0x0000000410007c0c */ /* 0x000fe4000bfa6270 */
[----:B------:R-:W-:Y:S02]  /*b140*/  ISETP.GE.AND P4, PT, R18, UR4, PT ;  /* 0x0000000412007c0c */ /* 0x000fe4000bf86270 */
[----:B------:R-:W-:Y:S02]  /*b150*/  ISETP.GE.AND P3, PT, R17, UR4, PT ;  /* 0x0000000411007c0c */ /* 0x000fe4000bf66270 */
[----:B------:R-:W-:-:S07]  /*b160*/  ISETP.GE.AND P2, PT, R19, UR4, PT ;  /* 0x0000000413007c0c */ /* 0x000fce000bf46270 */
[----:B-1----:R-:W-:-:S04]  /*b170*/  @!P5 LEA R2, P6, R16, R80, 0x1 ;  /* 0x000000501002d211 */ /* 0x002fc800078c08ff */
[----:B--2---:R-:W-:Y:S02]  /*b180*/  @!P5 LEA.HI.X R3, R16, R0, R89, 0x1, P6 ;  /* 0x000000001003d211 */ /* 0x004fe400030f0c59 */
[----:B------:R-:W-:-:S03]  /*b190*/  @!P4 LEA R20, P6, R18, R80, 0x1 ;  /* 0x000000501214c211 */ /* 0x000fc600078c08ff */
[----:B-----5:R0:W-:Y:S01]  /*b1a0*/  @!P5 ST.E.128 desc[UR46][R2.64], R4 ;  /* 0x000000040200d985 */ /* 0x0201e2000c101d2e */
[----:B------:R-:W-:Y:S02]  /*b1b0*/  @!P4 LEA.HI.X R21, R18, R0, R88, 0x1, P6 ;  /* 0x000000001215c211 */ /* 0x000fe400030f0c58 */
[----:B------:R-:W-:-:S03]  /*b1c0*/  @!P3 LEA R48, P6, R17, R80, 0x1 ;  /* 0x000000501130b211 */ /* 0x000fc600078c08ff */
[----:B------:R0:W-:Y:S01]  /*b1d0*/  @!P4 ST.E.128 desc[UR46][R20.64], R56 ;  /* 0x000000381400c985 */ /* 0x0001e2000c101d2e */
[----:B------:R-:W-:Y:S02]  /*b1e0*/  @!P3 LEA.HI.X R49, R17, R0, R87, 0x1, P6 ;  /* 0x000000001131b211 */ /* 0x000fe400030f0c57 */
[----:B------:R-:W-:-:S03]  /*b1f0*/  @!P2 LEA R80, P6, R19, R80, 0x1 ;  /* 0x000000501350a211 */ /* 0x000fc600078c08ff */
[----:B------:R0:W-:Y:S01]  /*b200*/  @!P3 ST.E.128 desc[UR46][R48.64], R68 ;  /* 0x000000443000b985 */ /* 0x0001e2000c101d2e */
[----:B------:R-:W-:-:S05]  /*b210*/  @!P2 LEA.HI.X R81, R19, R0, R86, 0x1, P6 ;  /* 0x000000001351a211 */ /* 0x000fca00030f0c56 */
[----:B------:R0:W-:Y:S04]  /*b220*/  @!P2 ST.E.128 desc[UR46][R80.64], R76 ;  /* 0x0000004c5000a985 */ /* 0x0001e8000c101d2e */
.L_x_176:
[----:B------:R-:W-:Y:S05]  /*b230*/  BSYNC B1 ;  /* 0x0000000000017941 */ /* 0x000fea0003800000 */
.L_x_175:
[----:B--2---:R2:W3:Y:S01]  /*b240*/  SHFL.IDX PT, R0, R82, 0x1, 0x181f ;  /* 0x00381f0052007f89 */ /* 0x0044e200000e0000 */
        /* <DEDUP_REMOVED lines=8> */
[-C--:B0-----:R-:W-:Y:S02]  /*b2d0*/  @!P4 LEA R2, P6, R16, R20.reuse, 0x1 ;  /* 0x000000141002c211 */ /* 0x081fe400078c08ff */
[----:B-----5:R-:W-:Y:S02]  /*b2e0*/  @!P3 LEA R4, P5, R18, R20, 0x1 ;  /* 0x000000141204b211 */ /* 0x020fe400078a08ff */
[----:B---3--:R-:W-:Y:S02]  /*b2f0*/  @!P4 LEA.HI.X R3, R16, R0, R89, 0x1, P6 ;  /* 0x000000001003c211 */ /* 0x008fe400030f0c59 */
[----:B------:R-:W-:Y:S02]  /*b300*/  @!P2 LEA R6, P6, R17, R20, 0x1 ;  /* 0x000000141106a211 */ /* 0x000fe400078c08ff */
[----:B------:R-:W-:Y:S01]  /*b310*/  @!P3 LEA.HI.X R5, R18, R0, R88, 0x1, P5 ;  /* 0x000000001205b211 */ /* 0x000fe200028f0c58 */
[----:B------:R4:W-:Y:S01]  /*b320*/  @!P4 ST.E.128 desc[UR46][R2.64], R8 ;  /* 0x000000080200c985 */ /* 0x0009e2000c101d2e */
[----:B------:R-:W-:-:S02]  /*b330*/  @!P1 LEA R20, P5, R19, R20, 0x1 ;  /* 0x0000001413149211 */ /* 0x000fc400078a08ff */
[-C--:B------:R-:W-:Y:S01]  /*b340*/  @!P2 LEA.HI.X R7, R17, R0.reuse, R87, 0x1, P6 ;  /* 0x000000001107a211 */ /* 0x080fe200030f0c57 */
[----:B------:R4:W-:Y:S01]  /*b350*/  @!P3 ST.E.128 desc[UR46][R4.64], R28 ;  /* 0x0000001c0400b985 */ /* 0x0009e2000c101d2e */
[----:B------:R-:W-:-:S03]  /*b360*/  @!P1 LEA.HI.X R21, R19, R0, R86, 0x1, P5 ;  /* 0x0000000013159211 */ /* 0x000fc600028f0c56 */
[----:B------:R4:W-:Y:S04]  /*b370*/  @!P2 ST.E.128 desc[UR46][R6.64], R60 ;  /* 0x0000003c0600a985 */ /* 0x0009e8000c101d2e */
[----:B------:R4:W-:Y:S02]  /*b380*/  @!P1 ST.E.128 desc[UR46][R20.64], R72 ;  /* 0x0000004814009985 */ /* 0x0009e4000c101d2e */
.L_x_178:
[----:B------:R-:W-:Y:S05]  /*b390*/  BSYNC B1 ;  /* 0x0000000000017941 */ /* 0x000fea0003800000 */
.L_x_177:
[----:B---3--:R3:W0:Y:S01]  /*b3a0*/  SHFL.IDX PT, R0, R82, 0x2, 0x181f ;  /* 0x00581f0052007f89 */ /* 0x00862200000e0000 */
[----:B------:R-:W-:Y:S03]  /*b3b0*/  BSSY B1, `(.L_x_179) ;  /* 0x0000014000017945 */ /* 0x000fe60003800000 */
[----:B----45:R3:W4:Y:S01]  /*b3c0*/  SHFL.IDX PT, R8, R50, 0x2, 0x181f ;  /* 0x00581f0032087f89 */ /* 0x03072200000e0000 */
[----:B------:R-:W-:Y:S05]  /*b3d0*/  @P0 BRA `(.L_x_180) ;  /* 0x0000000000440947 */ /* 0x000fea0003800000 */
[----:B------:R-:W-:Y:S02]  /*b3e0*/  ULDC UR4, c[0x0][0xac8] ;  /* 0x0002b20000047ab9 */ /* 0x000fe40000000800 */
[----:B------:R-:W-:Y:S02]  /*b3f0*/  ISETP.GE.AND P3, PT, R16, UR4, PT ;  /* 0x0000000410007c0c */ /* 0x000fe4000bf66270 */
[----:B------:R-:W-:Y:S02]  /*b400*/  ISETP.GE.AND P2, PT, R18, UR4, PT ;  /* 0x0000000412007c0c */ /* 0x000fe4000bf46270 */
[----:B------:R-:W-:Y:S02]  /*b410*/  ISETP.GE.AND P1, PT, R17, UR4, PT ;  /* 0x0000000411007c0c */ /* 0x000fe4000bf26270 */
[----:B------:R-:W-:-:S07]  /*b420*/  ISETP.GE.AND P0, PT, R19, UR4, PT ;  /* 0x0000000413007c0c */ /* 0x000fce000bf06270 */
[-C--:B----4-:R-:W-:Y:S02]  /*b430*/  @!P3 LEA R2, P6, R16, R8.reuse, 0x1 ;  /* 0x000000081002b211 */ /* 0x090fe400078c08ff */
[-C--:B------:R-:W-:Y:S02]  /*b440*/  @!P2 LEA R4, P5, R18, R8.reuse, 0x1 ;  /* 0x000000081204a211 */ /* 0x080fe400078a08ff */
[----:B------:R-:W-:Y:S02]  /*b450*/  @!P1 LEA R6, P4, R17, R8, 0x1 ;  /* 0x0000000811069211 */ /* 0x000fe400078808ff */
[----:B0-----:R-:W-:Y:S02]  /*b460*/  @!P3 LEA.HI.X R3, R16, R0, R89, 0x1, P6 ;  /* 0x000000001003b211 */ /* 0x001fe400030f0c59 */
[----:B------:R-:W-:Y:S02]  /*b470*/  @!P0 LEA R8, P6, R19, R8, 0x1 ;  /* 0x0000000813088211 */ /* 0x000fe400078c08ff */
[-C--:B------:R-:W-:Y:S01]  /*b480*/  @!P2 LEA.HI.X R5, R18, R0.reuse, R88, 0x1, P5 ;  /* 0x000000001205a211 */ /* 0x080fe200028f0c58 */
[----:B------:R0:W-:Y:S01]  /*b490*/  @!P3 ST.E.128 desc[UR46][R2.64], R12 ;  /* 0x0000000c0200b985 */ /* 0x0001e2000c101d2e */
[----:B------:R-:W-:-:S02]  /*b4a0*/  @!P1 LEA.HI.X R7, R17, R0, R87, 0x1, P4 ;  /* 0x0000000011079211 */ /* 0x000fc400020f0c57 */
[----:B------:R-:W-:Y:S01]  /*b4b0*/  @!P0 LEA.HI.X R9, R19, R0, R86, 0x1, P6 ;  /* 0x0000000013098211 */ /* 0x000fe200030f0c56 */
[----:B------:R0:W-:Y:S04]  /*b4c0*/  @!P2 ST.E.128 desc[UR46][R4.64], R32 ;  /* 0x000000200400a985 */ /* 0x0001e8000c101d2e */
[----:B------:R0:W-:Y:S04]  /*b4d0*/  @!P1 ST.E.128 desc[UR46][R6.64], R44 ;  /* 0x0000002c06009985 */ /* 0x0001e8000c101d2e */
[----:B------:R0:W-:Y:S02]  /*b4e0*/  @!P0 ST.E.128 desc[UR46][R8.64], R64 ;  /* 0x0000004008008985 */ /* 0x0001e4000c101d2e */
.L_x_180:
[----:B------:R-:W-:Y:S05]  /*b4f0*/  BSYNC B1 ;  /* 0x0000000000017941 */ /* 0x000fea0003800000 */
.L_x_179:
[----:B0-----:R-:W-:Y:S01]  /*b500*/  VIADD R0, R84, 0x60 ;  /* 0x0000006054007836 */ /* 0x001fe20000000000 */
[----:B--23--:R-:W3:Y:S04]  /*b510*/  SHFL.IDX PT, R82, R82, 0x3, 0x181f ;  /* 0x00781f0052527f89 */ /* 0x00cee800000e0000 */
[----:B------:R-:W-:Y:S01]  /*b520*/  ISETP.GE.AND P0, PT, R0, R85, PT ;  /* 0x000000550000720c */ /* 0x000fe20003f06270 */
[----:B------:R-:W0:-:S12]  /*b530*/  SHFL.IDX PT, R50, R50, 0x3, 0x181f ;  /* 0x00781f0032327f89 */ /* 0x000e1800000e0000 */
[----:B------:R-:W-:Y:S05]  /*b540*/  @P0 BRA `(.L_x_181) ;  /* 0x0000000c00cc0947 */ /* 0x000fea0003800000 */
[----:B------:R-:W-:Y:S02]  /*b550*/  ULDC UR4, c[0x0][0xac8] ;  /* 0x0002b20000047ab9 */ /* 0x000fe40000000800 */
[----:B------:R-:W-:Y:S02]  /*b560*/  ISETP.GE.AND P3, PT, R16, UR4, PT ;  /* 0x0000000410007c0c */ /* 0x000fe4000bf66270 */
[----:B------:R-:W-:Y:S02]  /*b570*/  ISETP.GE.AND P4, PT, R18, UR4, PT ;  /* 0x0000000412007c0c */ /* 0x000fe4000bf86270 */
[----:B------:R-:W-:-:S09]  /*b580*/  ISETP.GE.AND P5, PT, R17, UR4, PT ;  /* 0x0000000411007c0c */ /* 0x000fd2000bfa6270 */
[-C--:B0-----:R-:W-:Y:S02]  /*b590*/  @!P3 LEA R2, P0, R16, R50.reuse, 0x1 ;  /* 0x000000321002b211 */ /* 0x081fe400078008ff */
[-C--:B------:R-:W-:Y:S02]  /*b5a0*/  @!P4 LEA R4, P1, R18, R50.reuse, 0x1 ;  /* 0x000000321204c211 */ /* 0x080fe400078208ff */
[C---:B------:R-:W-:Y:S02]  /*b5b0*/  @!P5 LEA R6, P2, R17.reuse, R50, 0x1 ;  /* 0x000000321106d211 */ /* 0x040fe400078408ff */
[-C--:B---3--:R-:W-:Y:S02]  /*b5c0*/  @!P3 LEA.HI.X R3, R16, R82.reuse, R89, 0x1, P0 ;  /* 0x000000521003b211 */ /* 0x088fe400000f0c59 */
[-C--:B------:R-:W-:Y:S02]  /*b5d0*/  @!P4 LEA.HI.X R5, R18, R82.reuse, R88, 0x1, P1 ;  /* 0x000000521205c211 */ /* 0x080fe400008f0c58 */
[----:B------:R-:W-:Y:S01]  /*b5e0*/  @!P5 LEA.HI.X R7, R17, R82, R87, 0x1, P2 ;  /* 0x000000521107d211 */ /* 0x000fe200010f0c57 */
[----:B------:R0:W-:Y:S01]  /*b5f0*/  @!P3 ST.E.128 desc[UR46][R2.64], R24 ;  /* 0x000000180200b985 */ /* 0x0001e2000c101d2e */
[----:B------:R-:W-:-:S03]  /*b600*/  ISETP.GE.AND P0, PT, R19, UR4, PT ;  /* 0x0000000413007c0c */ /* 0x000fc6000bf06270 */
[----:B------:R0:W-:Y:S04]  /*b610*/  @!P4 ST.E.128 desc[UR46][R4.64], R36 ;  /* 0x000000240400c985 */ /* 0x0001e8000c101d2e */
[----:B------:R0:W-:Y:S06]  /*b620*/  @!P5 ST.E.128 desc[UR46][R6.64], R40 ;  /* 0x000000280600d985 */ /* 0x0001ec000c101d2e */
[----:B------:R-:W-:Y:S05]  /*b630*/  @P0 BRA `(.L_x_181) ;  /* 0x0000000c00900947 */ /* 0x000fea0003800000 */
[----:B0-----:R-:W-:-:S04]  /*b640*/  LEA R2, P0, R19, R50, 0x1 ;  /* 0x0000003213027211 */ /* 0x001fc800078008ff */
[----:B------:R-:W-:-:S05]  /*b650*/  LEA.HI.X R3, R19, R82, R86, 0x1, P0 ;  /* 0x0000005213037211 */ /* 0x000fca00000f0c56 */
[----:B------:R0:W-:Y:S01]  /*b660*/  ST.E.128 desc[UR46][R2.64], R52 ;  /* 0x0000003402007985 */ /* 0x0001e2000c101d2e */
[----:B------:R-:W-:Y:S05]  /*b670*/  BRA `(.L_x_181) ;  /* 0x0000000c00807947 */ /* 0x000fea0003800000 */
.L_x_173:
[----:B------:R-:W-:Y:S01]  /*b680*/  ULDC.64 UR6, c[0x0][0xc00] ;  /* 0x0003000000067ab9 */ /* 0x000fe20000000a00 */
[----:B------:R-:W0:Y:S01]  /*b690*/  LDC R11, c[0x0][0xbe8] ;  /* 0x0002fa00ff0b7b82 */ /* 0x000e220000000800 */
[----:B------:R-:W-:Y:S02]  /*b6a0*/  UISETP.NE.U32.AND UP0, UPT, UR6, URZ, UPT ;  /* 0x0000003f0600728c */ /* 0x000fe4000bf05070 */
[----:B------:R-:W-:Y:S02]  /*b6b0*/  ULEA UR4, UP1, UR36, UR6, 0x2 ;  /* 0x0000000624047291 */ /* 0x000fe4000f82103f */
[----:B------:R-:W-:Y:S02]  /*b6c0*/  UISETP.NE.AND.EX UP0, UPT, UR7, URZ, UPT, UP0 ;  /* 0x0000003f0700728c */ /* 0x000fe4000bf05300 */
[----:B------:R-:W-:Y:S02]  /*b6d0*/  ULEA.HI.X UR6, UR36, UR7, UR37, 0x2, UP1 ;  /* 0x0000000724067291 */ /* 0x000fe400088f1425 */
[----:B------:R-:W-:-:S02]  /*b6e0*/  IMAD.U32 R2, RZ, RZ, UR4 ;  /* 0x00000004ff027e24 */ /* 0x000fc4000f8e00ff */
[----:B------:R-:W-:Y:S02]  /*b6f0*/  PLOP3.LUT P2, PT, PT, PT, UP0, 0x80, 0x0 ;  /* 0x000000000000781c */ /* 0x000fe40003f4f008 */
[----:B------:R-:W-:Y:S01]  /*b700*/  IMAD.U32 R3, RZ, RZ, UR6 ;  /* 0x00000006ff037e24 */ /* 0x000fe2000f8e00ff */
[----:B------:R-:W-:Y:S02]  /*b710*/  ULDC.64 UR6, c[0x0][0xc08] ;  /* 0x0003020000067ab9 */ /* 0x000fe40000000a00 */
[----:B------:R-:W-:-:S04]  /*b720*/  UISETP.NE.U32.AND UP1, UPT, UR6, URZ, UPT ;  /* 0x0000003f0600728c */ /* 0x000fc8000bf25070 */
[----:B------:R-:W-:-:S04]  /*b730*/  UISETP.NE.AND.EX UP1, UPT, UR7, URZ, UPT, UP1 ;  /* 0x0000003f0700728c */ /* 0x000fc8000bf25310 */
[----:B------:R-:W2:Y:S01]  /*b740*/  @P2 LDG.E R6, desc[UR46][R2.64] ;  /* 0x0000002e02062981 */ /* 0x000ea2000c1e1900 */
[----:B------:R-:W-:Y:S01]  /*b750*/  ULDC UR4, c[0x0][0xa88] ;  /* 0x0002a20000047ab9 */ /* 0x000fe20000000800 */
[----:B------:R-:W-:Y:S01]  /*b760*/  PLOP3.LUT P3, PT, PT, PT, UP1, 0x80, 0x0 ;  /* 0x000000000000781c */ /* 0x000fe20003f6f018 */
[----:B------:R-:W-:-:S04]  /*b770*/  IMAD.U32 R0, RZ, RZ, UR4 ;  /* 0x00000004ff007e24 */ /* 0x000fc8000f8e00ff */
[----:B------:R-:W-:Y:S02]  /*b780*/  @UP1 ULDC.64 UR6, c[0x0][0xc08] ;  /* 0x0003020000061ab9 */ /* 0x000fe40000000a00 */
[----:B------:R-:W-:-:S06]  /*b790*/  @UP1 UIMAD.WIDE UR6, UR36, 0x4, UR6 ;  /* 0x00000004240618a5 */ /* 0x000fcc000f8e0206 */
[----:B------:R-:W-:Y:S02]  /*b7a0*/  IMAD.U32 R4, RZ, RZ, UR6 ;  /* 0x00000006ff047e24 */ /* 0x000fe4000f8e00ff */
[----:B------:R-:W-:-:S05]  /*b7b0*/  IMAD.U32 R5, RZ, RZ, UR7 ;  /* 0x00000007ff057e24 */ /* 0x000fca000f8e00ff */
[----:B------:R1:W5:Y:S01]  /*b7c0*/  @P3 LDG.E R0, desc[UR46][R4.64] ;  /* 0x0000002e04003981 */ /* 0x000362000c1e1900 */
[----:B0-----:R-:W-:Y:S01]  /*b7d0*/  ISETP.NE.AND P0, PT, R11, 0x1, PT ;  /* 0x000000010b00780c */ /* 0x001fe20003f05270 */
[----:B------:R-:W-:Y:S01]  /*b7e0*/  UMOV UR4, URZ ;  /* 0x0000003f00047c82 */ /* 0x000fe20008000000 */
[----:B------:R-:W-:Y:S01]  /*b7f0*/  USHF.R.S32.HI UR10, URZ, 0x1f, UR40 ;  /* 0x0000001f3f0a7899 */ /* 0x000fe20008011428 */
[----:B------:R-:W0:Y:S10]  /*b800*/  S2R R7, SR_TID.X ;  /* 0x0000000000077919 */ /* 0x000e340000002100 */
[----:B------:R-:W3:Y:S01]  /*b810*/  @P0 LDC R9, c[0x0][0xbec] ;  /* 0x0002fb00ff090b82 */ /* 0x000ee20000000800 */
[----:B0-----:R-:W-:-:S05]  /*b820*/  VIADD R7, R7, 0xffffff80 ;  /* 0xffffff8007077836 */ /* 0x001fca0000000000 */
[----:B------:R-:W-:Y:S02]  /*b830*/  ISETP.GE.AND P1, PT, R7, 0x80, PT ;  /* 0x000000800700780c */ /* 0x000fe40003f26270 */
[----:B--2---:R-:W-:-:S13]  /*b840*/  @P2 R2UR UR4, R6 ;  /* 0x00000000060422ca */ /* 0x004fda00000e0000 */
[----:B------:R-:W-:Y:S01]  /*b850*/  USHF.R.S32.HI UR9, URZ, 0x1f, UR4 ;  /* 0x0000001f3f097899 */ /* 0x000fe20008011404 */
[----:B-1-3--:R-:W-:Y:S11]  /*b860*/  @P3 BRA `(.L_x_182) ;  /* 0x0000000000103947 */ /* 0x00aff60003800000 */
[----:B------:R-:W-:Y:S05]  /*b870*/  @!P2 BRA `(.L_x_182) ;  /* 0x00000000000ca947 */ /* 0x000fea0003800000 */
[----:B------:R-:W2:Y:S04]  /*b880*/  LDG.E R5, desc[UR46][R2.64] ;  /* 0x0000002e02057981 */ /* 0x000ea8000c1e1900 */
[----:B-----5:R-:W2:Y:S02]  /*b890*/  LDG.E R0, desc[UR46][R2.64+0x4] ;  /* 0x0000042e02007981 */ /* 0x020ea4000c1e1900 */
[----:B--2---:R-:W-:-:S07]  /*b8a0*/  IMAD.IADD R0, R0, 0x1, -R5 ;  /* 0x0000000100007824 */ /* 0x004fce00078e0a05 */
.L_x_182:
[----:B------:R-:W-:Y:S01]  /*b8b0*/  USEL UR36, UR36, URZ, !UP0 ;  /* 0x0000003f24247287 */ /* 0x000fe2000c000000 */
[----:B------:R-:W-:Y:S01]  /*b8c0*/  BSSY B1, `(.L_x_183) ;  /* 0x000002d000017945 */ /* 0x000fe20003800000 */
[----:B------:R-:W-:-:S03]  /*b8d0*/  USEL UR37, UR37, URZ, !UP0 ;  /* 0x0000003f25257287 */ /* 0x000fc6000c000000 */
[----:B------:R-:W-:Y:S09]  /*b8e0*/  @P1 BRA `(.L_x_184) ;  /* 0x0000000000a81947 */ /* 0x000ff20003800000 */
[----:B------:R-:W0:Y:S01]  /*b8f0*/  S2R R3, SR_TID.X ;  /* 0x0000000000037919 */ /* 0x000e220000002100 */
[----:B------:R-:W1:Y:S01]  /*b900*/  LDC R7, c[0x0][0xbe8] ;  /* 0x0002fa00ff077b82 */ /* 0x000e620000000800 */
[----:B------:R-:W-:-:S04]  /*b910*/  IMAD.U32 R2, RZ, RZ, UR39 ;  /* 0x00000027ff027e24 */ /* 0x000fc8000f8e00ff */
[----:B0-----:R-:W-:Y:S02]  /*b920*/  IMAD R2, R2, 0x80, R3 ;  /* 0x0000008002027824 */ /* 0x001fe400078e0203 */
[----:B-1---5:R-:W-:Y:S02]  /*b930*/  IMAD R3, R0, R7, RZ ;  /* 0x0000000700037224 */ /* 0x022fe400078e02ff */
[----:B------:R-:W-:-:S05]  /*b940*/  VIADD R4, R2, 0xffffff80 ;  /* 0xffffff8002047836 */ /* 0x000fca0000000000 */
[----:B------:R-:W-:-:S13]  /*b950*/  ISETP.GE.AND P1, PT, R4, R3, PT ;  /* 0x000000030400720c */ /* 0x000fda0003f26270 */
[----:B------:R-:W-:Y:S05]  /*b960*/  @P1 BRA `(.L_x_184) ;  /* 0x0000000000881947 */ /* 0x000fea0003800000 */
[----:B------:R-:W-:Y:S01]  /*b970*/  ISETP.NE.AND P1, PT, R7, 0x1, PT ;  /* 0x000000010700780c */ /* 0x000fe20003f25270 */
[----:B------:R-:W-:Y:S01]  /*b980*/  ULDC.64 UR12, c[0x0][0xb90] ;  /* 0x0002e400000c7ab9 */ /* 0x000fe20000000a00 */
[----:B------:R-:W-:Y:S01]  /*b990*/  UMOV UR6, UR4 ;  /* 0x0000000400067c82 */ /* 0x000fe20008000000 */
[----:B------:R-:W-:Y:S01]  /*b9a0*/  UIMAD UR8, UR10, UR12, URZ ;  /* 0x0000000c0a0872a4 */ /* 0x000fe2000f8e023f */
[----:B------:R-:W-:Y:S01]  /*b9b0*/  IMAD.MOV.U32 R2, RZ, RZ, R4 ;  /* 0x000000ffff027224 */ /* 0x000fe200078e0004 */
[----:B------:R-:W-:Y:S02]  /*b9c0*/  UMOV UR7, UR9 ;  /* 0x0000000900077c82 */ /* 0x000fe40008000000 */
[----:B------:R-:W-:Y:S02]  /*b9d0*/  UIMAD.WIDE.U32 UR6, UR40, UR12, UR6 ;  /* 0x0000000c280672a5 */ /* 0x000fe4000f8e0006 */
[----:B------:R-:W-:-:S03]  /*b9e0*/  UIMAD UR8, UR40, UR13, UR8 ;  /* 0x0000000d280872a4 */ /* 0x000fc6000f8e0208 */
[----:B------:R-:W-:Y:S01]  /*b9f0*/  ULDC.64 UR12, c[0x0][0xb98] ;  /* 0x0002e600000c7ab9 */ /* 0x000fe20000000a00 */
[----:B------:R-:W0:Y:S01]  /*ba00*/  @P1 LDC R3, c[0x0][0xbec] ;  /* 0x0002fb00ff031b82 */ /* 0x000e220000000800 */
[----:B------:R-:W-:Y:S02]  /*ba10*/  UIADD3 UR7, UR7, UR8, URZ ;  /* 0x0000000807077290 */ /* 0x000fe4000fffe03f */
[----:B------:R-:W-:Y:S02]  /*ba20*/  UIMAD UR8, UR37, UR12, URZ ;  /* 0x0000000c250872a4 */ /* 0x000fe4000f8e023f */
[----:B------:R-:W-:Y:S02]  /*ba30*/  UIMAD.WIDE.U32 UR6, UR36, UR12, UR6 ;  /* 0x0000000c240672a5 */ /* 0x000fe4000f8e0006 */
[----:B------:R-:W-:Y:S01]  /*ba40*/  UIMAD UR8, UR36, UR13, UR8 ;  /* 0x0000000d240872a4 */ /* 0x000fe2000f8e0208 */
[----:B------:R-:W1:Y:S02]  /*ba50*/  @P1 LDC R6, c[0x0][0xbf0] ;  /* 0x0002fc00ff061b82 */ /* 0x000e640000000800 */
[----:B------:R-:W-:Y:S01]  /*ba60*/  ULDC.64 UR12, c[0x0][0xb88] ;  /* 0x0002e200000c7ab9 */ /* 0x000fe20000000a00 */
[----:B0-----:R-:W-:-:S05]  /*ba70*/  @P1 IMAD.HI.U32 R3, R4, R3, RZ ;  /* 0x0000000304031227 */ /* 0x001fca00078e00ff */
[----:B-1----:R-:W-:Y:S01]  /*ba80*/  @P1 SHF.R.U32.HI R2, RZ, R6, R3 ;  /* 0x00000006ff021219 */ /* 0x002fe20000011603 */
[----:B------:R-:W-:-:S03]  /*ba90*/  IMAD.U32 R6, RZ, RZ, UR8 ;  /* 0x00000008ff067e24 */ /* 0x000fc6000f8e00ff */
[--C-:B------:R-:W-:Y:S01]  /*baa0*/  SHF.R.S32.HI R3, RZ, 0x1f, R2.reuse ;  /* 0x0000001fff037819 */ /* 0x100fe20000011402 */
[----:B------:R-:W-:Y:S01]  /*bab0*/  IMAD.MOV R5, RZ, RZ, -R2 ;  /* 0x000000ffff057224 */ /* 0x000fe200078e0a02 */
[----:B------:R-:W-:-:S03]  /*bac0*/  IADD3 R2, P1, R2, UR6, RZ ;  /* 0x0000000602027c10 */ /* 0x000fc6000ff3e0ff */
[----:B------:R-:W-:Y:S01]  /*bad0*/  IMAD R5, R7, R5, R4 ;  /* 0x0000000507057224 */ /* 0x000fe200078e0204 */
[----:B------:R-:W-:Y:S01]  /*bae0*/  IADD3.X R3, R3, UR7, R6, P1, !PT ;  /* 0x0000000703037c10 */ /* 0x000fe20008ffe406 */
[----:B------:R-:W-:-:S03]  /*baf0*/  ULDC.64 UR6, c[0x0][0xb50] ;  /* 0x0002d40000067ab9 */ /* 0x000fc60000000a00 */
[----:B------:R-:W-:Y:S01]  /*bb00*/  SHF.R.S32.HI R4, RZ, 0x1f, R5 ;  /* 0x0000001fff047819 */ /* 0x000fe20000011405 */
[----:B------:R-:W-:-:S04]  /*bb10*/  IMAD.WIDE.U32 R2, R5, UR12, R2 ;  /* 0x0000000c05027c25 */ /* 0x000fc8000f8e0002 */
[----:B------:R-:W-:-:S04]  /*bb20*/  IMAD R4, R4, UR12, RZ ;  /* 0x0000000c04047c24 */ /* 0x000fc8000f8e02ff */
[----:B------:R-:W-:Y:S01]  /*bb30*/  IMAD R7, R5, UR13, R4 ;  /* 0x0000000d05077c24 */ /* 0x000fe2000f8e0204 */
[----:B------:R-:W-:-:S03]  /*bb40*/  LEA R4, P1, R2, UR6, 0x2 ;  /* 0x0000000602047c11 */ /* 0x000fc6000f8210ff */
[----:B------:R-:W-:-:S05]  /*bb50*/  IMAD.IADD R3, R3, 0x1, R7 ;  /* 0x0000000103037824 */ /* 0x000fca00078e0207 */
[----:B------:R-:W-:Y:S01]  /*bb60*/  LEA.HI.X R5, R2, UR7, R3, 0x2, P1 ;  /* 0x0000000702057c11 */ /* 0x000fe200088f1403 */
[----:B------:R-:W-:-:S05]  /*bb70*/  IMAD.MOV.U32 R3, RZ, RZ, -0x800000 ;  /* 0xff800000ff037424 */ /* 0x000fca00078e00ff */
[----:B------:R0:W-:Y:S02]  /*bb80*/  STG.E desc[UR46][R4.64], R3 ;  /* 0x0000000304007986 */ /* 0x0001e4000c10192e */
.L_x_184:
[----:B------:R-:W-:Y:S05]  /*bb90*/  BSYNC B1 ;  /* 0x0000000000017941 */ /* 0x000fea0003800000 */
.L_x_183:
[----:B0-----:R-:W0:Y:S01]  /*bba0*/  @P0 LDC R3, c[0x0][0xbf0] ;  /* 0x0002fc00ff030b82 */ /* 0x001e220000000800 */
[----:B------:R-:W-:Y:S01]  /*bbb0*/  ULDC.64 UR12, c[0x0][0xaa0] ;  /* 0x0002a800000c7ab9 */ /* 0x000fe20000000a00 */
[----:B------:R-:W-:Y:S01]  /*bbc0*/  IMAD R2, R22, 0x20, R23 ;  /* 0x0000002016027824 */ /* 0x000fe200078e0217 */
[----:B------:R-:W-:Y:S01]  /*bbd0*/  UIMAD UR8, UR9, UR12, URZ ;  /* 0x0000000c090872a4 */ /* 0x000fe2000f8e023f */
[----:B------:R-:W-:Y:S01]  /*bbe0*/  IMAD.U32 R5, RZ, RZ, UR39 ;  /* 0x00000027ff057e24 */ /* 0x000fe2000f8e00ff */
[----:B------:R-:W-:Y:S01]  /*bbf0*/  UIMAD.WIDE.U32 UR6, UR4, UR12, URZ ;  /* 0x0000000c040672a5 */ /* 0x000fe2000f8e003f */
[----:B------:R-:W-:Y:S01]  /*bc00*/  BSSY B1, `(.L_x_185) ;  /* 0x0000045000017945 */ /* 0x000fe20003800000 */
[----:B------:R-:W-:Y:S01]  /*bc10*/  UIMAD UR8, UR4, UR13, UR8 ;  /* 0x0000000d040872a4 */ /* 0x000fe2000f8e0208 */
[----:B------:R-:W-:Y:S01]  /*bc20*/  IMAD R6, R5, 0x80, R2 ;  /* 0x0000008005067824 */ /* 0x000fe200078e0202 */
[----:B------:R-:W-:Y:S01]  /*bc30*/  SHF.R.S32.HI R20, RZ, 0x1f, R19 ;  /* 0x0000001fff147819 */ /* 0x000fe20000011413 */
[----:B------:R-:W-:Y:S01]  /*bc40*/  ULDC.64 UR12, c[0x0][0xae8] ;  /* 0x0002ba00000c7ab9 */ /* 0x000fe20000000a00 */
[----:B------:R-:W-:Y:S01]  /*bc50*/  UIADD3 UR7, UR7, UR8, URZ ;  /* 0x0000000807077290 */ /* 0x000fe2000fffe03f */
[----:B------:R-:W-:Y:S01]  /*bc60*/  @P0 IMAD.HI.U32 R2, R6, R9, RZ ;  /* 0x0000000906020227 */ /* 0x000fe200078e00ff */
[----:B------:R-:W-:Y:S01]  /*bc70*/  UIMAD UR4, UR10, UR12, URZ ;  /* 0x0000000c0a0472a4 */ /* 0x000fe2000f8e023f */
[----:B------:R-:W-:Y:S01]  /*bc80*/  SHF.R.S32.HI R21, RZ, 0x1f, R17 ;  /* 0x0000001fff157819 */ /* 0x000fe20000011411 */
[----:B------:R-:W-:Y:S01]  /*bc90*/  UIMAD.WIDE.U32 UR6, UR40, UR12, UR6 ;  /* 0x0000000c280672a5 */ /* 0x000fe2000f8e0006 */
[----:B------:R-:W-:Y:S01]  /*bca0*/  IMAD.MOV.U32 R5, RZ, RZ, R6 ;  /* 0x000000ffff057224 */ /* 0x000fe200078e0006 */
[----:B------:R-:W-:Y:S01]  /*bcb0*/  UIMAD UR4, UR40, UR13, UR4 ;  /* 0x0000000d280472a4 */ /* 0x000fe2000f8e0204 */
[----:B------:R-:W-:Y:S01]  /*bcc0*/  SHF.R.S32.HI R24, RZ, 0x1f, R18 ;  /* 0x0000001fff187819 */ /* 0x000fe20000011412 */
[----:B------:R-:W-:Y:S01]  /*bcd0*/  ULDC.64 UR8, c[0x0][0xaf0] ;  /* 0x0002bc0000087ab9 */ /* 0x000fe20000000a00 */
[----:B------:R-:W-:Y:S01]  /*bce0*/  SHF.R.S32.HI R25, RZ, 0x1f, R16 ;  /* 0x0000001fff197819 */ /* 0x000fe20000011410 */
[----:B------:R-:W-:-:S02]  /*bcf0*/  UIADD3 UR7, UR7, UR4, URZ ;  /* 0x0000000407077290 */ /* 0x000fc4000fffe03f */
[----:B------:R-:W-:Y:S01]  /*bd00*/  UIMAD UR4, UR37, UR8, URZ ;  /* 0x00000008250472a4 */ /* 0x000fe2000f8e023f */
[----:B0-----:R-:W-:Y:S01]  /*bd10*/  @P0 SHF.R.U32.HI R5, RZ, R3, R2 ;  /* 0x00000003ff050219 */ /* 0x001fe20000011602 */
[----:B------:R-:W-:Y:S02]  /*bd20*/  UIMAD.WIDE.U32 UR6, UR36, UR8, UR6 ;  /* 0x00000008240672a5 */ /* 0x000fe4000f8e0006 */
[----:B------:R-:W-:Y:S01]  /*bd30*/  UIMAD UR4, UR36, UR9, UR4 ;  /* 0x00000009240472a4 */ /* 0x000fe2000f8e0204 */
[--C-:B------:R-:W-:Y:S01]  /*bd40*/  SHF.R.S32.HI R2, RZ, 0x1f, R5.reuse ;  /* 0x0000001fff027819 */ /* 0x100fe20000011405 */
[----:B------:R-:W-:Y:S01]  /*bd50*/  IMAD.MOV R7, RZ, RZ, -R5 ;  /* 0x000000ffff077224 */ /* 0x000fe200078e0a05 */
[----:B------:R-:W-:Y:S01]  /*bd60*/  ULDC.64 UR8, c[0x0][0xae0] ;  /* 0x0002b80000087ab9 */ /* 0x000fe20000000a00 */
[----:B------:R-:W-:Y:S02]  /*bd70*/  UIADD3 UR4, UR7, UR4, URZ ;  /* 0x0000000407047290 */ /* 0x000fe4000fffe03f */
[----:B------:R-:W-:-:S02]  /*bd80*/  IMAD.U32 R3, RZ, RZ, UR7 ;  /* 0x00000007ff037e24 */ /* 0x000fc4000f8e00ff */
[----:B------:R-:W-:Y:S02]  /*bd90*/  IMAD R4, R2, UR8, RZ ;  /* 0x0000000802047c24 */ /* 0x000fe4000f8e02ff */
[----:B------:R-:W-:Y:S02]  /*bda0*/  IMAD R7, R11, R7, R6 ;  /* 0x000000070b077224 */ /* 0x000fe400078e0206 */
[----:B------:R-:W-:Y:S01]  /*bdb0*/  IMAD.U32 R2, RZ, RZ, UR6 ;  /* 0x00000006ff027e24 */ /* 0x000fe2000f8e00ff */
[----:B------:R-:W-:Y:S01]  /*bdc0*/  ULDC.64 UR6, c[0x0][0xad8] ;  /* 0x0002b60000067ab9 */ /* 0x000fe20000000a00 */
[----:B------:R-:W-:Y:S02]  /*bdd0*/  IMAD.U32 R3, RZ, RZ, UR4 ;  /* 0x00000004ff037e24 */ /* 0x000fe4000f8e00ff */
[C---:B------:R-:W-:Y:S01]  /*bde0*/  IMAD R9, R5.reuse, UR9, R4 ;  /* 0x0000000905097c24 */ /* 0x040fe2000f8e0204 */
[----:B------:R-:W-:Y:S01]  /*bdf0*/  SHF.R.S32.HI R4, RZ, 0x1f, R7 ;  /* 0x0000001fff047819 */ /* 0x000fe20000011407 */
[----:B------:R-:W-:-:S04]  /*be00*/  IMAD.WIDE.U32 R2, R5, UR8, R2 ;  /* 0x0000000805027c25 */ /* 0x000fc8000f8e0002 */
[----:B------:R-:W-:Y:S02]  /*be10*/  IMAD.U32 R6, RZ, RZ, UR39 ;  /* 0x00000027ff067e24 */ /* 0x000fe4000f8e00ff */
[----:B------:R-:W-:Y:S02]  /*be20*/  IMAD.IADD R3, R3, 0x1, R9 ;  /* 0x0000000103037824 */ /* 0x000fe400078e0209 */
[----:B------:R-:W-:Y:S02]  /*be30*/  IMAD R4, R4, UR6, RZ ;  /* 0x0000000604047c24 */ /* 0x000fe4000f8e02ff */
[----:B------:R-:W-:Y:S02]  /*be40*/  IMAD R6, R6, 0x80, R23 ;  /* 0x0000008006067824 */ /* 0x000fe400078e0217 */
[----:B-----5:R-:W-:Y:S02]  /*be50*/  IMAD R11, R0, R11, RZ ;  /* 0x0000000b000b7224 */ /* 0x020fe400078e02ff */
[----:B------:R-:W-:-:S02]  /*be60*/  IMAD R5, R7, UR7, R4 ;  /* 0x0000000707057c24 */ /* 0x000fc4000f8e0204 */
[----:B------:R-:W-:Y:S01]  /*be70*/  IMAD.WIDE.U32 R2, R7, UR6, R2 ;  /* 0x0000000607027c25 */ /* 0x000fe2000f8e0002 */
[C---:B------:R-:W-:Y:S01]  /*be80*/  ISETP.GE.AND P2, PT, R6.reuse, R11, PT ;  /* 0x0000000b0600720c */ /* 0x040fe20003f46270 */
[----:B------:R-:W-:Y:S02]  /*be90*/  ULDC.64 UR6, c[0x0][0xa80] ;  /* 0x0002a00000067ab9 */ /* 0x000fe40000000a00 */
[----:B------:R-:W-:Y:S01]  /*bea0*/  VIADD R0, R6, 0x20 ;  /* 0x0000002006007836 */ /* 0x000fe20000000000 */
[----:B------:R-:W-:Y:S01]  /*beb0*/  LEA R4, P3, R2, UR6, 0x1 ;  /* 0x0000000602047c11 */ /* 0x000fe2000f8608ff */
[----:B------:R-:W-:-:S03]  /*bec0*/  IMAD.IADD R3, R3, 0x1, R5 ;  /* 0x0000000103037824 */ /* 0x000fc600078e0205 */
[-C--:B------:R-:W-:Y:S01]  /*bed0*/  ISETP.GE.AND P1, PT, R0, R11.reuse, PT ;  /* 0x0000000b0000720c */ /* 0x080fe20003f26270 */
[----:B------:R-:W-:Y:S01]  /*bee0*/  VIADD R0, R6, 0x40 ;  /* 0x0000004006007836 */ /* 0x000fe20000000000 */
[----:B------:R-:W-:Y:S02]  /*bef0*/  LEA.HI.X R5, R2, UR7, R3, 0x1, P3 ;  /* 0x0000000702057c11 */ /* 0x000fe400098f0c03 */
[----:B------:R0:W1:Y:S02]  /*bf00*/  SHFL.IDX PT, R2, R4, RZ, 0x181f ;  /* 0x00181fff04027589 */ /* 0x00006400000e0000 */
[----:B------:R-:W-:Y:S02]  /*bf10*/  ISETP.GE.AND P0, PT, R0, R11, PT ;  /* 0x0000000b0000720c */ /* 0x000fe40003f06270 */
[----:B------:R0:W2:Y:S01]  /*bf20*/  SHFL.IDX PT, R0, R5, RZ, 0x181f ;  /* 0x00181fff05007589 */ /* 0x0000a200000e0000 */
[----:B------:R-:W-:Y:S10]  /*bf30*/  @P2 BRA `(.L_x_186) ;  /* 0x0000000000442947 */ /* 0x000ff40003800000 */
        /* <DEDUP_REMOVED lines=8> */
[----:B------:R3:W-:Y:S01]  /*bfc0*/  @!P5 ST.E.128 desc[UR46][R8.64], RZ ;  /* 0x000000ff0800d985 */ /* 0x0007e2000c101d2e */
[----:B------:R-:W-:Y:S02]  /*bfd0*/  @!P4 LEA.HI.X R13, R18, R0, R24, 0x1, P6 ;  /* 0x00000000120dc211 */ /* 0x000fe400030f0c18 */
[----:B------:R-:W-:-:S03]  /*bfe0*/  @!P3 LEA R14, P6, R17, R2, 0x1 ;  /* 0x00000002110eb211 */ /* 0x000fc600078c08ff */
[----:B------:R3:W-:Y:S01]  /*bff0*/  @!P4 ST.E.128 desc[UR46][R12.64], RZ ;  /* 0x000000ff0c00c985 */ /* 0x0007e2000c101d2e */
[----:B------:R-:W-:Y:S02]  /*c000*/  @!P3 LEA.HI.X R15, R17, R0, R21, 0x1, P6 ;  /* 0x00000000110fb211 */ /* 0x000fe400030f0c15 */
[----:B------:R-:W-:-:S03]  /*c010*/  @!P2 LEA R2, P6, R19, R2, 0x1 ;  /* 0x000000021302a211 */ /* 0x000fc600078c08ff */
[----:B------:R3:W-:Y:S01]  /*c020*/  @!P3 ST.E.128 desc[UR46][R14.64], RZ ;  /* 0x000000ff0e00b985 */ /* 0x0007e2000c101d2e */
[----:B------:R-:W-:-:S05]  /*c030*/  @!P2 LEA.HI.X R3, R19, R0, R20, 0x1, P6 ;  /* 0x000000001303a211 */ /* 0x000fca00030f0c14 */
[----:B------:R3:W-:Y:S04]  /*c040*/  @!P2 ST.E.128 desc[UR46][R2.64], RZ ;  /* 0x000000ff0200a985 */ /* 0x0007e8000c101d2e */
.L_x_186:
[----:B------:R-:W-:Y:S05]  /*c050*/  BSYNC B1 ;  /* 0x0000000000017941 */ /* 0x000fea0003800000 */
.L_x_185:
[----:B--2---:R2:W4:Y:S01]  /*c060*/  SHFL.IDX PT, R0, R5, 0x1, 0x181f ;  /* 0x00381f0005007f89 */ /* 0x00452200000e0000 */
[----:B------:R-:W-:Y:S03]  /*c070*/  BSSY B1, `(.L_x_187) ;  /* 0x0000014000017945 */ /* 0x000fe60003800000 */
[----:B-1-3--:R2:W1:Y:S01]  /*c080*/  SHFL.IDX PT, R2, R4, 0x1, 0x181f ;  /* 0x00381f0004027f89 */ /* 0x00a46200000e0000 */
[----:B------:R-:W-:Y:S05]  /*c090*/  @P1 BRA `(.L_x_188) ;  /* 0x0000000000441947 */ /* 0x000fea0003800000 */
[----:B------:R-:W-:Y:S02]  /*c0a0*/  ULDC UR4, c[0x0][0xac8] ;  /* 0x0002b20000047ab9 */ /* 0x000fe40000000800 */
[----:B------:R-:W-:Y:S02]  /*c0b0*/  ISETP.GE.AND P4, PT, R16, UR4, PT ;  /* 0x0000000410007c0c */ /* 0x000fe4000bf86270 */
[----:B------:R-:W-:Y:S02]  /*c0c0*/  ISETP.GE.AND P3, PT, R18, UR4, PT ;  /* 0x0000000412007c0c */ /* 0x000fe4000bf66270 */
[----:B------:R-:W-:Y:S02]  /*c0d0*/  ISETP.GE.AND P2, PT, R17, UR4, PT ;  /* 0x0000000411007c0c */ /* 0x000fe4000bf46270 */
[----:B------:R-:W-:-:S07]  /*c0e0*/  ISETP.GE.AND P1, PT, R19, UR4, PT ;  /* 0x0000000413007c0c */ /* 0x000fce000bf26270 */
[-C--:B-1----:R-:W-:Y:S02]  /*c0f0*/  @!P4 LEA R8, P6, R16, R2.reuse, 0x1 ;  /* 0x000000021008c211 */ /* 0x082fe400078c08ff */
[----:B------:R-:W-:Y:S02]  /*c100*/  @!P3 LEA R12, P5, R18, R2, 0x1 ;  /* 0x00000002120cb211 */ /* 0x000fe400078a08ff */
[----:B----4-:R-:W-:Y:S02]  /*c110*/  @!P4 LEA.HI.X R9, R16, R0, R25, 0x1, P6 ;  /* 0x000000001009c211 */ /* 0x010fe400030f0c19 */
[----:B------:R-:W-:Y:S02]  /*c120*/  @!P2 LEA R14, P6, R17, R2, 0x1 ;  /* 0x00000002110ea211 */ /* 0x000fe400078c08ff */
[----:B------:R-:W-:Y:S01]  /*c130*/  @!P3 LEA.HI.X R13, R18, R0, R24, 0x1, P5 ;  /* 0x00000000120db211 */ /* 0x000fe200028f0c18 */
[----:B------:R3:W-:Y:S01]  /*c140*/  @!P4 ST.E.128 desc[UR46][R8.64], RZ ;  /* 0x000000ff0800c985 */ /* 0x0007e2000c101d2e */
[----:B------:R-:W-:-:S02]  /*c150*/  @!P1 LEA R2, P5, R19, R2, 0x1 ;  /* 0x0000000213029211 */ /* 0x000fc400078a08ff */
[-C--:B------:R-:W-:Y:S01]  /*c160*/  @!P2 LEA.HI.X R15, R17, R0.reuse, R21, 0x1, P6 ;  /* 0x00000000110fa211 */ /* 0x080fe200030f0c15 */
[----:B------:R3:W-:Y:S01]  /*c170*/  @!P3 ST.E.128 desc[UR46][R12.64], RZ ;  /* 0x000000ff0c00b985 */ /* 0x0007e2000c101d2e */
[----:B------:R-:W-:-:S03]  /*c180*/  @!P1 LEA.HI.X R3, R19, R0, R20, 0x1, P5 ;  /* 0x0000000013039211 */ /* 0x000fc600028f0c14 */
[----:B------:R3:W-:Y:S04]  /*c190*/  @!P2 ST.E.128 desc[UR46][R14.64], RZ ;  /* 0x000000ff0e00a985 */ /* 0x0007e8000c101d2e */
[----:B------:R3:W-:Y:S02]  /*c1a0*/  @!P1 ST.E.128 desc[UR46][R2.64], RZ ;  /* 0x000000ff02009985 */ /* 0x0007e4000c101d2e */
.L_x_188:
[----:B------:R-:W-:Y:S05]  /*c1b0*/  BSYNC B1 ;  /* 0x0000000000017941 */ /* 0x000fea0003800000 */
.L_x_187:
[----:B----4-:R4:W0:Y:S01]  /*c1c0*/  SHFL.IDX PT, R0, R5, 0x2, 0x181f ;  /* 0x00581f0005007f89 */ /* 0x01082200000e0000 */
        /* <DEDUP_REMOVED lines=9> */
[-C--:B------:R-:W-:Y:S02]  /*c260*/  @!P2 LEA R12, P5, R18, R2.reuse, 0x1 ;  /* 0x00000002120ca211 */ /* 0x080fe400078a08ff */
[----:B------:R-:W-:Y:S02]  /*c270*/  @!P1 LEA R14, P4, R17, R2, 0x1 ;  /* 0x00000002110e9211 */ /* 0x000fe400078808ff */
[----:B0-----:R-:W-:Y:S02]  /*c280*/  @!P3 LEA.HI.X R9, R16, R0, R25, 0x1, P6 ;  /* 0x000000001009b211 */ /* 0x001fe400030f0c19 */
[----:B------:R-:W-:Y:S02]  /*c290*/  @!P0 LEA R2, P6, R19, R2, 0x1 ;  /* 0x0000000213028211 */ /* 0x000fe400078c08ff */
[-C--:B------:R-:W-:Y:S01]  /*c2a0*/  @!P2 LEA.HI.X R13, R18, R0.reuse, R24, 0x1, P5 ;  /* 0x00000000120da211 */ /* 0x080fe200028f0c18 */
[----:B------:R3:W-:Y:S01]  /*c2b0*/  @!P3 ST.E.128 desc[UR46][R8.64], RZ ;  /* 0x000000ff0800b985 */ /* 0x0007e2000c101d2e */
[----:B------:R-:W-:-:S02]  /*c2c0*/  @!P1 LEA.HI.X R15, R17, R0, R21, 0x1, P4 ;  /* 0x00000000110f9211 */ /* 0x000fc400020f0c15 */
[----:B------:R-:W-:Y:S01]  /*c2d0*/  @!P0 LEA.HI.X R3, R19, R0, R20, 0x1, P6 ;  /* 0x0000000013038211 */ /* 0x000fe200030f0c14 */
[----:B------:R3:W-:Y:S04]  /*c2e0*/  @!P2 ST.E.128 desc[UR46][R12.64], RZ ;  /* 0x000000ff0c00a985 */ /* 0x0007e8000c101d2e */
[----:B------:R3:W-:Y:S04]  /*c2f0*/  @!P1 ST.E.128 desc[UR46][R14.64], RZ ;  /* 0x000000ff0e009985 */ /* 0x0007e8000c101d2e */
[----:B------:R3:W-:Y:S02]  /*c300*/  @!P0 ST.E.128 desc[UR46][R2.64], RZ ;  /* 0x000000ff02008985 */ /* 0x0007e4000c101d2e */
.L_x_190:
[----:B------:R-:W-:Y:S05]  /*c310*/  BSYNC B1 ;  /* 0x0000000000017941 */ /* 0x000fea0003800000 */
.L_x_189:
[----:B0-----:R-:W-:Y:S01]  /*c320*/  VIADD R0, R6, 0x60 ;  /* 0x0000006006007836 */ /* 0x001fe20000000000 */
[----:B--2-4-:R-:W0:Y:S04]  /*c330*/  SHFL.IDX PT, R5, R5, 0x3, 0x181f ;  /* 0x00781f0005057f89 */ /* 0x014e2800000e0000 */
[----:B------:R-:W-:Y:S01]  /*c340*/  ISETP.GE.AND P0, PT, R0, R11, PT ;  /* 0x0000000b0000720c */ /* 0x000fe20003f06270 */
[----:B-1-3--:R1:W2:-:S12]  /*c350*/  SHFL.IDX PT, R2, R4, 0x3, 0x181f ;  /* 0x00781f0004027f89 */ /* 0x00a29800000e0000 */
[----:B-1----:R-:W-:Y:S05]  /*c360*/  @P0 BRA `(.L_x_181) ;  /* 0x0000000000440947 */ /* 0x002fea0003800000 */
[----:B------:R-:W-:Y:S02]  /*c370*/  ULDC UR4, c[0x0][0xac8] ;  /* 0x0002b20000047ab9 */ /* 0x000fe40000000800 */
[----:B------:R-:W-:Y:S02]  /*c380*/  ISETP.GE.AND P3, PT, R16, UR4, PT ;  /* 0x0000000410007c0c */ /* 0x000fe4000bf66270 */
[----:B------:R-:W-:Y:S02]  /*c390*/  ISETP.GE.AND P2, PT, R18, UR4, PT ;  /* 0x0000000412007c0c */ /* 0x000fe4000bf46270 */
[----:B------:R-:W-:Y:S02]  /*c3a0*/  ISETP.GE.AND P1, PT, R17, UR4, PT ;  /* 0x0000000411007c0c */ /* 0x000fe4000bf26270 */
[----:B------:R-:W-:-:S07]  /*c3b0*/  ISETP.GE.AND P0, PT, R19, UR4, PT ;  /* 0x0000000413007c0c */ /* 0x000fce000bf06270 */
[-C--:B--2---:R-:W-:Y:S02]  /*c3c0*/  @!P3 LEA R6, P6, R16, R2.reuse, 0x1 ;  /* 0x000000021006b211 */ /* 0x084fe400078c08ff */
[-C--:B------:R-:W-:Y:S02]  /*c3d0*/  @!P2 LEA R8, P5, R18, R2.reuse, 0x1 ;  /* 0x000000021208a211 */ /* 0x080fe400078a08ff */
[-C--:B------:R-:W-:Y:S02]  /*c3e0*/  @!P1 LEA R10, P4, R17, R2.reuse, 0x1 ;  /* 0x00000002110a9211 */ /* 0x080fe400078808ff */
[-C--:B0-----:R-:W-:Y:S02]  /*c3f0*/  @!P3 LEA.HI.X R7, R16, R5.reuse, R25, 0x1, P6 ;  /* 0x000000051007b211 */ /* 0x081fe400030f0c19 */
        /* <DEDUP_REMOVED lines=8> */
.L_x_181:
[----:B------:R-:W-:Y:S05]  /*c480*/  BSYNC B0 ;  /* 0x0000000000007941 */ /* 0x000fea0003800000 */
.L_x_172:
[----:B------:R-:W-:Y:S02]  /*c490*/  ULDC UR4, c[0x0][0xc3c] ;  /* 0x00030f0000047ab9 */ /* 0x000fe40000000800 */
[----:B------:R-:W-:-:S13]  /*c4a0*/  ISETP.GE.AND P0, PT, R51, UR4, PT ;  /* 0x0000000433007c0c */ /* 0x000fda000bf06270 */
[----:B------:R-:W-:Y:S05]  /*c4b0*/  @!P0 BRA `(.L_x_191) ;  /* 0xffffff4800688947 */ /* 0x000fea000383ffff */
[----:B------:R-:W-:Y:S05]  /*c4c0*/  EXIT ;  /* 0x000000000000794d */ /* 0x000fea0003800000 */
.L_x_146:
[----:B------:R-:W-:-:S08]  /*c4d0*/  NOP ;  /* 0x0000000000007918 */ /* 0x000fd00000000000 */
[----:B------:R-:W0:-:S00]  /*c4e0*/  USETMAXREG.DEALLOC.CTAPOOL 0x18 ;  /* 0x00000018000079c8 */ /* 0x000e0000080e0500 */
[----:B0-----:R-:W2:Y:S01]  /*c4f0*/  LDL.LU R2, [R1+0x14] ;  /* 0x0000140001027983 */ /* 0x001ea20000300800 */
[----:B------:R-:W-:-:S06]  /*c500*/  LOP3.LUT R0, R0, 0x3, RZ, 0xc0, !PT ;  /* 0x0000000300007812 */ /* 0x000fcc00078ec0ff */
[----:B------:R-:W0:Y:S02]  /*c510*/  SHFL.IDX PT, R0, R0, RZ, 0x1f ;  /* 0x00001fff00007589 */ /* 0x000e2400000e0000 */
[----:B0-----:R-:W-:Y:S01]  /*c520*/  ISETP.NE.AND P0, PT, R0, RZ, PT ;  /* 0x000000ff0000720c */ /* 0x001fe20003f05270 */
[----:B------:R-:W-:Y:S01]  /*c530*/  IMAD.MOV.U32 R0, RZ, RZ, RZ ;  /* 0x000000ffff007224 */ /* 0x000fe200078e00ff */
[----:B--2---:R-:W-:-:S11]  /*c540*/  LOP3.LUT R2, R2, 0xfffffffd, RZ, 0xc0, !PT ;  /* 0xfffffffd02027812 */ /* 0x004fd600078ec0ff */
[----:B------:R-:W-:-:S05]  /*c550*/  @P0 LOP3.LUT R2, R2, 0x2, RZ, 0xfc, !PT ;  /* 0x0000000202020812 */ /* 0x000fca00078efcff */
[----:B------:R0:W-:Y:S01]  /*c560*/  STL [R1+0x14], R2 ;  /* 0x0000140201007387 */ /* 0x0001e20000100800 */
[----:B------:R-:W-:Y:S05]  /*c570*/  @!P0 BRA `(.L_x_192) ;  /* 0x00000000002c8947 */ /* 0x000fea0003800000 */
[----:B------:R-:W1:Y:S08]  /*c580*/  S2UR UR5, SR_CgaCtaId ;  /* 0x00000000000579c3 */ /* 0x000e700000008800 */
[----:B------:R-:W-:Y:S06]  /*c590*/  BAR.SYNC.DEFER_BLOCKING 0x5, 0x180 ;  /* 0x0146000000007b1d */ /* 0x000fec0000010000 */
[----:B------:R-:W-:-:S02]  /*c5a0*/  UMOV UR4, 0x400 ;  /* 0x0000040000047882 */ /* 0x000fc40000000000 */
[----:B-1----:R-:W-:-:S09]  /*c5b0*/  ULEA UR4, UR5, UR4, 0x18 ;  /* 0x0000000405047291 */ /* 0x002fd2000f8ec03f */
[----:B------:R-:W1:Y:S04]  /*c5c0*/  LDS.128 R4, [UR4+0x388d0] ;  /* 0x0388d004ff047984 */ /* 0x000e680008000c00 */
[----:B-1----:R1:W-:Y:S01]  /*c5d0*/  STL [R1+0x24], R5 ;  /* 0x0000240501007387 */ /* 0x0023e20000100800 */
[----:B------:R-:W-:Y:S02]  /*c5e0*/  R2UR UR45, R7 ;  /* 0x00000000072d72ca */ /* 0x000fe400000e0000 */
[----:B------:R-:W-:Y:S01]  /*c5f0*/  R2UR UR36, R6 ;  /* 0x00000000062472ca */ /* 0x000fe200000e0000 */
[----:B------:R1:W-:Y:S01]  /*c600*/  STL [R1+0x20], R4 ;  /* 0x0000200401007387 */ /* 0x0003e20000100800 */
[----:B------:R-:W-:Y:S06]  /*c610*/  BAR.ARV 0x4, 0x180 ;  /* 0x0106000000007b1d */ /* 0x000fec0000002000 */
[----:B------:R-:W-:Y:S07]  /*c620*/  BRA `(.L_x_193) ;  /* 0x0000000800247947 */ /* 0x000fee0003800000 */
.L_x_192:
[----:B0-----:R-:W0:Y:S01]  /*c630*/  S2R R2, SR_TID.X ;  /* 0x0000000000027919 */ /* 0x001e220000002100 */
[----:B------:R-:W-:Y:S01]  /*c640*/  ULDC UR4, c[0x0][0xc3c] ;  /* 0x00030f0000047ab9 */ /* 0x000fe20000000800 */
[----:B------:R-:W1:Y:S01]  /*c650*/  LDC R9, c[0x0][0xc38] ;  /* 0x00030e00ff097b82 */ /* 0x000e620000000800 */
[----:B0-----:R-:W-:-:S04]  /*c660*/  LOP3.LUT R5, R2, 0x1f, RZ, 0xc0, !PT ;  /* 0x0000001f02057812 */ /* 0x001fc800078ec0ff */
[----:B------:R-:W-:-:S04]  /*c670*/  ISETP.NE.AND P0, PT, R5, 0x1f, PT ;  /* 0x0000001f0500780c */ /* 0x000fc80003f05270 */
[----:B------:R-:W-:-:S13]  /*c680*/  ISETP.GE.OR P1, PT, R5, UR4, !P0 ;  /* 0x0000000405007c0c */ /* 0x000fda000c726670 */
[----:B------:R-:W0:Y:S02]  /*c690*/  @!P1 LDC.64 R2, c[0x0][0xc80] ;  /* 0x00032000ff029b82 */ /* 0x000e240000000a00 */
[----:B0-----:R-:W-:-:S05]  /*c6a0*/  @!P1 IMAD.WIDE.U32 R2, R5, 0x4, R2 ;  /* 0x0000000405029825 */ /* 0x001fca00078e0002 */
[----:B------:R-:W2:Y:S01]  /*c6b0*/  @!P1 LDG.E R0, desc[UR46][R2.64] ;  /* 0x0000002e02009981 */ /* 0x000ea2000c1e1900 */
[C---:B------:R-:W-:Y:S01]  /*c6c0*/  ISETP.NE.AND P1, PT, R5.reuse, RZ, PT ;  /* 0x000000ff0500720c */ /* 0x040fe20003f25270 */
[----:B------:R-:W-:Y:S01]  /*c6d0*/  UMOV UR45, URZ ;  /* 0x0000003f002d7c82 */ /* 0x000fe20008000000 */
[C---:B------:R-:W-:Y:S02]  /*c6e0*/  ISETP.GE.U32.AND P2, PT, R5.reuse, 0x2, PT ;  /* 0x000000020500780c */ /* 0x040fe40003f46070 */
[C---:B------:R-:W-:Y:S02]  /*c6f0*/  ISETP.GE.U32.AND P3, PT, R5.reuse, 0x4, PT ;  /* 0x000000040500780c */ /* 0x040fe40003f66070 */
[C---:B------:R-:W-:Y:S02]  /*c700*/  ISETP.GE.U32.AND P4, PT, R5.reuse, 0x8, PT ;  /* 0x000000080500780c */ /* 0x040fe40003f86070 */
[----:B------:R-:W-:Y:S01]  /*c710*/  ISETP.GE.U32.AND P5, PT, R5, 0x10, PT ;  /* 0x000000100500780c */ /* 0x000fe20003fa6070 */
[----:B--2---:R-:W0:Y:S02]  /*c720*/  SHFL.UP PT, R4, R0, 0x1, RZ ;  /* 0x0420000000047989 */ /* 0x004e2400000e00ff */
[----:B0-----:R-:W-:-:S05]  /*c730*/  SEL R7, R4, RZ, P1 ;  /* 0x000000ff04077207 */ /* 0x001fca0000800000 */
[----:B------:R-:W-:-:S05]  /*c740*/  IMAD.IADD R7, R0, 0x1, R7 ;  /* 0x0000000100077824 */ /* 0x000fca00078e0207 */
[----:B------:R-:W0:Y:S02]  /*c750*/  SHFL.UP PT, R4, R7, 0x2, RZ ;  /* 0x0440000007047989 */ /* 0x000e2400000e00ff */
[----:B0-----:R-:W-:-:S05]  /*c760*/  SEL R4, R4, RZ, P2 ;  /* 0x000000ff04047207 */ /* 0x001fca0001000000 */
[----:B------:R-:W-:-:S05]  /*c770*/  IMAD.IADD R4, R7, 0x1, R4 ;  /* 0x0000000107047824 */ /* 0x000fca00078e0204 */
[----:B------:R-:W0:Y:S02]  /*c780*/  SHFL.UP PT, R6, R4, 0x4, RZ ;  /* 0x0480000004067989 */ /* 0x000e2400000e00ff */
[----:B0-----:R-:W-:-:S05]  /*c790*/  SEL R3, R6, RZ, P3 ;  /* 0x000000ff06037207 */ /* 0x001fca0001800000 */
[----:B------:R-:W-:Y:S02]  /*c7a0*/  IMAD.IADD R3, R4, 0x1, R3 ;  /* 0x0000000104037824 */ /* 0x000fe400078e0203 */
[----:B------:R-:W0:Y:S03]  /*c7b0*/  S2R R4, SR_CTAID.X ;  /* 0x0000000000047919 */ /* 0x000e260000002500 */
[----:B------:R-:W2:Y:S02]  /*c7c0*/  SHFL.UP PT, R2, R3, 0x8, RZ ;  /* 0x0500000003027989 */ /* 0x000ea400000e00ff */
[----:B--2---:R-:W-:-:S05]  /*c7d0*/  SEL R2, R2, RZ, P4 ;  /* 0x000000ff02027207 */ /* 0x004fca0002000000 */
[----:B------:R-:W-:-:S05]  /*c7e0*/  IMAD.IADD R8, R3, 0x1, R2 ;  /* 0x0000000103087824 */ /* 0x000fca00078e0202 */
[----:B------:R-:W2:Y:S02]  /*c7f0*/  SHFL.UP PT, R2, R8, 0x10, RZ ;  /* 0x0600000008027989 */ /* 0x000ea400000e00ff */
[----:B--2---:R-:W-:-:S05]  /*c800*/  SEL R7, R2, RZ, P5 ;  /* 0x000000ff02077207 */ /* 0x004fca0002800000 */
[----:B------:R-:W-:-:S05]  /*c810*/  IMAD.IADD R2, R8, 0x1, R7 ;  /* 0x0000000108027824 */ /* 0x000fca00078e0207 */
[----:B------:R-:W1:Y:S02]  /*c820*/  SHFL.IDX PT, R6, R2, 0x1f, 0x1f ;  /* 0x03e01f0002067f89 */ /* 0x000e6400000e0000 */
[----:B-1----:R-:W-:Y:S02]  /*c830*/  IMAD R7, R6, R9, RZ ;  /* 0x0000000906077224 */ /* 0x002fe400078e02ff */
[----:B------:R-:W-:Y:S02]  /*c840*/  IMAD.MOV.U32 R6, RZ, RZ, RZ ;  /* 0x000000ffff067224 */ /* 0x000fe400078e00ff */
[----:B------:R-:W-:Y:S01]  /*c850*/  IMAD.MOV.U32 R10, RZ, RZ, R7 ;  /* 0x000000ffff0a7224 */ /* 0x000fe200078e0007 */
[----:B0-----:R-:W-:-:S13]  /*c860*/  ISETP.GT.AND P6, PT, R7, R4, PT ;  /* 0x000000040700720c */ /* 0x001fda0003fc4270 */
[----:B------:R-:W-:Y:S05]  /*c870*/  @P6 BRA `(.L_x_194) ;  /* 0x0000000000a46947 */ /* 0x000fea0003800000 */
[----:B------:R-:W-:Y:S01]  /*c880*/  IMAD.MOV.U32 R7, RZ, RZ, R10 ;  /* 0x000000ffff077224 */ /* 0x000fe200078e000a */
[----:B------:R-:W-:Y:S01]  /*c890*/  UMOV UR45, URZ ;  /* 0x0000003f002d7c82 */ /* 0x000fe20008000000 */
[----:B------:R-:W-:Y:S01]  /*c8a0*/  ULDC UR6, c[0x0][0xc3c] ;  /* 0x00030f0000067ab9 */ /* 0x000fe20000000800 */
[----:B------:R-:W-:-:S05]  /*c8b0*/  ULDC UR5, c[0x0][0xc3c] ;  /* 0x00030f0000057ab9 */ /* 0x000fca0000000800 */
.L_x_198:
[----:B------:R-:W-:-:S03]  /*c8c0*/  UIADD3 UR4, UR45, 0x1f, URZ ;  /* 0x0000001f2d047890 */ /* 0x000fc6000fffe03f */
[----:B------:R-:W-:Y:S01]  /*c8d0*/  UMOV UR45, UR5 ;  /* 0x00000005002d7c82 */ /* 0x000fe20008000000 */
[----:B------:R-:W-:-:S06]  /*c8e0*/  UISETP.GE.AND UP0, UPT, UR4, UR6, UPT ;  /* 0x000000060400728c */ /* 0x000fcc000bf06270 */
[----:B------:R-:W-:-:S13]  /*c8f0*/  PLOP3.LUT P6, PT, PT, PT, UP0, 0x40, 0x0 ;  /* 0x000000000000781c */ /* 0x000fda0003fce808 */
[----:B------:R-:W-:Y:S05]  /*c900*/  @!P6 BRA `(.L_x_195) ;  /* 0x000000040034e947 */ /* 0x000fea0003800000 */
[----:B------:R-:W-:Y:S01]  /*c910*/  UMOV UR45, UR4 ;  /* 0x00000004002d7c82 */ /* 0x000fe20008000000 */
[----:B------:R-:W-:Y:S01]  /*c920*/  BSSY B0, `(.L_x_196) ;  /* 0x0000008000007945 */ /* 0x000fe20003800000 */
[----:B------:R-:W-:Y:S02]  /*c930*/  VIADD R9, R5, UR45 ;  /* 0x0000002d05097c36 */ /* 0x000fe40008000000 */
[----:B------:R-:W-:-:S03]  /*c940*/  IMAD.MOV.U32 R0, RZ, RZ, RZ ;  /* 0x000000ffff007224 */ /* 0x000fc600078e00ff */
[----:B------:R-:W-:-:S13]  /*c950*/  ISETP.GE.OR P6, PT, R9, UR6, !P0 ;  /* 0x0000000609007c0c */ /* 0x000fda000c7c6670 */
[----:B------:R-:W-:Y:S05]  /*c960*/  @P6 BRA `(.L_x_197) ;  /* 0x00000000000c6947 */ /* 0x000fea0003800000 */
[----:B------:R-:W0:Y:S02]  /*c970*/  LDC.64 R2, c[0x0][0xc80] ;  /* 0x00032000ff027b82 */ /* 0x000e240000000a00 */
[----:B0-----:R-:W-:-:S05]  /*c980*/  IMAD.WIDE R2, R9, 0x4, R2 ;  /* 0x0000000409027825 */ /* 0x001fca00078e0202 */
[----:B------:R0:W5:Y:S02]  /*c990*/  LDG.E R0, desc[UR46][R2.64] ;  /* 0x0000002e02007981 */ /* 0x000164000c1e1900 */
.L_x_197:
[----:B------:R-:W-:Y:S05]  /*c9a0*/  BSYNC B0 ;  /* 0x0000000000007941 */ /* 0x000fea0003800000 */
.L_x_196:
[----:B0----5:R-:W0:Y:S02]  /*c9b0*/  SHFL.UP PT, R2, R0, 0x1, RZ ;  /* 0x0420000000027989 */ /* 0x021e2400000e00ff */
[----:B0-----:R-:W-:-:S05]  /*c9c0*/  SEL R3, R2, RZ, P1 ;  /* 0x000000ff02037207 */ /* 0x001fca0000800000 */
[----:B------:R-:W-:-:S05]  /*c9d0*/  IMAD.IADD R3, R0, 0x1, R3 ;  /* 0x0000000100037824 */ /* 0x000fca00078e0203 */
[----:B------:R-:W0:Y:S02]  /*c9e0*/  SHFL.UP PT, R2, R3, 0x2, RZ ;  /* 0x0440000003027989 */ /* 0x000e2400000e00ff */
        /* <DEDUP_REMOVED lines=11> */
[----:B------:R-:W0:Y:S03]  /*caa0*/  LDC R9, c[0x0][0xc38] ;  /* 0x00030e00ff097b82 */ /* 0x000e260000000800 */
[----:B------:R-:W0:Y:S02]  /*cab0*/  SHFL.IDX PT, R12, R2, 0x1f, 0x1f ;  /* 0x03e01f00020c7f89 */ /* 0x000e2400000e0000 */
[----:B0-----:R-:W-:-:S04]  /*cac0*/  IMAD R12, R12, R9, RZ ;  /* 0x000000090c0c7224 */ /* 0x001fc800078e02ff */
[----:B------:R-:W-:-:S05]  /*cad0*/  IMAD.IADD R7, R12, 0x1, R7 ;  /* 0x000000010c077824 */ /* 0x000fca00078e0207 */
[----:B------:R-:W-:-:S13]  /*cae0*/  ISETP.GT.AND P6, PT, R7, R4, PT ;  /* 0x000000040700720c */ /* 0x000fda0003fc4270 */
[----:B------:R-:W-:Y:S05]  /*caf0*/  @!P6 BRA `(.L_x_198) ;  /* 0xfffffffc0070e947 */ /* 0x000fea000383ffff */
[----:B------:R-:W-:-:S07]  /*cb00*/  IMAD.MOV.U32 R10, RZ, RZ, R12 ;  /* 0x000000ffff0a7224 */ /* 0x000fce00078e000c */
.L_x_194:
[----:B------:R-:W-:-:S04]  /*cb10*/  IMAD.IADD R8, R7, 0x1, -R10 ;  /* 0x0000000107087824 */ /* 0x000fc800078e0a0a */
[----:B------:R-:W-:-:S05]  /*cb20*/  IMAD R3, R2, R9, R8 ;  /* 0x0000000902037224 */ /* 0x000fca00078e0208 */
[----:B------:R-:W-:-:S13]  /*cb30*/  ISETP.GT.AND P0, PT, R3, R4, PT ;  /* 0x000000040300720c */ /* 0x000fda0003f04270 */
[----:B------:R-:W-:Y:S02]  /*cb40*/  VOTEU.ANY UR5, UPT, !P0 ;  /* 0x0000000000057886 */ /* 0x000fe400040e0100 */
[----:B------:R-:W-:Y:S02]  /*cb50*/  UPOPC UR4, UR5 ;  /* 0x00000005000472bf */ /* 0x000fe40008000000 */
[----:B------:R-:W-:-:S04]  /*cb60*/  ISETP.NE.AND P0, PT, RZ, UR5, PT ;  /* 0x00000005ff007c0c */ /* 0x000fc8000bf05270 */
[----:B------:R-:W-:-:S05]  /*cb70*/  IMAD.U32 R11, RZ, RZ, UR4 ;  /* 0x00000004ff0b7e24 */ /* 0x000fca000f8e00ff */
[----:B------:R-:W0:Y:S02]  /*cb80*/  SHFL.IDX PT, R0, R0, R11, 0x1f ;  /* 0x00001f0b00007589 */ /* 0x000e2400000e0000 */
[----:B0-----:R-:W-:-:S04]  /*cb90*/  IABS R7, R0 ;  /* 0x0000000000077213 */ /* 0x001fc80000000000 */
[----:B------:R-:W0:Y:S08]  /*cba0*/  I2F.RP R10, R7 ;  /* 0x00000007000a7306 */ /* 0x000e300000209400 */
[----:B0-----:R-:W0:Y:S02]  /*cbb0*/  MUFU.RCP R10, R10 ;  /* 0x0000000a000a7308 */ /* 0x001e240000001000 */
[----:B0-----:R-:W-:-:S06]  /*cbc0*/  VIADD R3, R10, 0xffffffe ;  /* 0x0ffffffe0a037836 */ /* 0x001fcc0000000000 */
[----:B------:R-:W0:Y:S01]  /*cbd0*/  F2I.FTZ.U32.TRUNC.NTZ R3, R3 ;  /* 0x0000000300037305 */ /* 0x000e22000021f000 */
[----:B------:R-:W-:Y:S05]  /*cbe0*/  @!P0 BRA `(.L_x_199) ;  /* 0x00000000000c8947 */ /* 0x000fea0003800000 */
[----:B------:R-:W-:-:S06]  /*cbf0*/  UIADD3 UR5, UR4, -0x1, URZ ;  /* 0xffffffff04057890 */ /* 0x000fcc000fffe03f */
[----:B------:R-:W-:-:S05]  /*cc00*/  IMAD.U32 R11, RZ, RZ, UR5 ;  /* 0x00000005ff0b7e24 */ /* 0x000fca000f8e00ff */
[----:B------:R1:W2:Y:S02]  /*cc10*/  SHFL.IDX PT, R6, R2, R11, 0x1f ;  /* 0x00001f0b02067589 */ /* 0x0002a400000e0000 */
.L_x_199:
[--C-:B01----:R-:W-:Y:S01]  /*cc20*/  IMAD.MOV R2, RZ, RZ, -R3.reuse ;  /* 0x000000ffff027224 */ /* 0x103fe200078e0a03 */
[----:B------:R-:W-:Y:S01]  /*cc30*/  UIADD3 UR45, UR4, UR45, URZ ;  /* 0x0000002d042d7290 */ /* 0x000fe2000fffe03f */
[----:B--2---:R-:W-:Y:S02]  /*cc40*/  IMAD R6, R6, R9, R8 ;  /* 0x0000000906067224 */ /* 0x004fe400078e0208 */
[----:B------:R-:W-:Y:S02]  /*cc50*/  IMAD R9, R2, R7, RZ ;  /* 0x0000000702097224 */ /* 0x000fe400078e02ff */
[----:B------:R-:W-:Y:S01]  /*cc60*/  IMAD.MOV.U32 R2, RZ, RZ, RZ ;  /* 0x000000ffff027224 */ /* 0x000fe200078e00ff */
[----:B------:R1:W-:Y:S03]  /*cc70*/  STL [R1+0x20], R6 ;  /* 0x0000200601007387 */ /* 0x0003e60000100800 */
[----:B------:R-:W-:-:S04]  /*cc80*/  IMAD.HI.U32 R2, R3, R9, R2 ;  /* 0x0000000903027227 */ /* 0x000fc800078e0002 */
[----:B------:R-:W-:Y:S01]  /*cc90*/  IMAD.IADD R9, R4, 0x1, -R6 ;  /* 0x0000000104097824 */ /* 0x000fe200078e0a06 */
[----:B------:R-:W-:-:S04]  /*cca0*/  IABS R4, R0 ;  /* 0x0000000000047213 */ /* 0x000fc80000000000 */
[----:B------:R-:W-:Y:S01]  /*ccb0*/  IABS R3, R9 ;  /* 0x0000000900037213 */ /* 0x000fe20000000000 */
[----:B------:R-:W-:-:S04]  /*ccc0*/  IMAD.MOV R4, RZ, RZ, -R4 ;  /* 0x000000ffff047224 */ /* 0x000fc800078e0a04 */
[----:B------:R-:W-:-:S04]  /*ccd0*/  IMAD.HI.U32 R2, R2, R3, RZ ;  /* 0x0000000302027227 */ /* 0x000fc800078e00ff */
[----:B------:R-:W-:Y:S01]  /*cce0*/  IMAD R4, R2, R4, R3 ;  /* 0x0000000402047224 */ /* 0x000fe200078e0203 */
[----:B------:R-:W-:-:S04]  /*ccf0*/  LOP3.LUT R3, R9, R0, RZ, 0x3c, !PT ;  /* 0x0000000009037212 */ /* 0x000fc800078e3cff */
[----:B------:R-:W-:Y:S02]  /*cd00*/  ISETP.GT.U32.AND P1, PT, R7, R4, PT ;  /* 0x000000040700720c */ /* 0x000fe40003f24070 */
[----:B------:R-:W-:-:S11]  /*cd10*/  ISETP.GE.AND P2, PT, R3, RZ, PT ;  /* 0x000000ff0300720c */ /* 0x000fd60003f46270 */
[----:B------:R-:W-:Y:S02]  /*cd20*/  @!P1 IMAD.IADD R4, R4, 0x1, -R7 ;  /* 0x0000000104049824 */ /* 0x000fe400078e0a07 */
[----:B------:R-:W-:Y:S01]  /*cd30*/  @!P1 VIADD R2, R2, 0x1 ;  /* 0x0000000102029836 */ /* 0x000fe20000000000 */
[----:B------:R-:W-:Y:S02]  /*cd40*/  ISETP.NE.AND P1, PT, R0, RZ, PT ;  /* 0x000000ff0000720c */ /* 0x000fe40003f25270 */
[----:B------:R-:W-:-:S13]  /*cd50*/  ISETP.GE.U32.AND P0, PT, R4, R7, PT ;  /* 0x000000070400720c */ /* 0x000fda0003f06070 */
[----:B------:R-:W-:-:S04]  /*cd60*/  @P0 VIADD R2, R2, 0x1 ;  /* 0x0000000102020836 */ /* 0x000fc80000000000 */
[----:B------:R-:W-:Y:S01]  /*cd70*/  @!P2 IMAD.MOV R2, RZ, RZ, -R2 ;  /* 0x000000ffff02a224 */ /* 0x000fe200078e0a02 */
[----:B------:R-:W-:-:S04]  /*cd80*/  @!P1 LOP3.LUT R2, RZ, R0, RZ, 0x33, !PT ;  /* 0x00000000ff029212 */ /* 0x000fc800078e33ff */
[----:B------:R-:W-:Y:S01]  /*cd90*/  R2UR UR36, R2 ;  /* 0x00000000022472ca */ /* 0x000fe200000e0000 */
[----:B------:R-:W-:-:S04]  /*cda0*/  IMAD.MOV R3, RZ, RZ, -R2 ;  /* 0x000000ffff037224 */ /* 0x000fc800078e0a02 */
[----:B------:R-:W-:-:S05]  /*cdb0*/  IMAD R0, R0, R3, R9 ;  /* 0x0000000300007224 */ /* 0x000fca00078e0209 */
[----:B------:R1:W-:Y:S01]  /*cdc0*/  STL [R1+0x24], R0 ;  /* 0x0000240001007387 */ /* 0x0003e20000100800 */
[----:B------:R-:W-:Y:S05]  /*cdd0*/  BRA `(.L_x_200) ;  /* 0x00000000000c7947 */ /* 0x000fea0003800000 */
.L_x_195:
[----:B------:R0:W-:Y:S01]  /*cde0*/  STL [R1+0x20], R4 ;  /* 0x0000200401007387 */ /* 0x0001e20000100800 */
[----:B------:R-:W-:-:S03]  /*cdf0*/  UMOV UR36, URZ ;  /* 0x0000003f00247c82 */ /* 0x000fc60008000000 */
[----:B------:R0:W-:Y:S02]  /*ce00*/  STL [R1+0x24], RZ ;  /* 0x000024ff01007387 */ /* 0x0001e40000100800 */
.L_x_200:
[----:B------:R-:W2:Y:S04]  /*ce10*/  LDL R2, [R1+0x24] ;  /* 0x0000240001027983 */ /* 0x000ea80000100800 */
[----:B0-----:R-:W3:Y:S01]  /*ce20*/  LDL R4, [R1+0x20] ;  /* 0x0000200001047983 */ /* 0x001ee20000100800 */
[----:B------:R-:W-:-:S13]  /*ce30*/  ISETP.NE.AND P0, PT, R5, RZ, PT ;  /* 0x000000ff0500720c */ /* 0x000fda0003f05270 */
[----:B------:R-:W0:Y:S01]  /*ce40*/  @!P0 S2R R3, SR_CgaCtaId ;  /* 0x0000000000038919 */ /* 0x000e220000008800 */
[----:B-1----:R-:W-:Y:S01]  /*ce50*/  @!P0 MOV R0, 0x400 ;  /* 0x0000040000008802 */ /* 0x002fe20000000f00 */
[----:B------:R-:W-:Y:S02]  /*ce60*/  IMAD.U32 R6, RZ, RZ, UR36 ;  /* 0x00000024ff067e24 */ /* 0x000fe4000f8e00ff */
[----:B------:R-:W-:Y:S01]  /*ce70*/  IMAD.U32 R7, RZ, RZ, UR45 ;  /* 0x0000002dff077e24 */ /* 0x000fe2000f8e00ff */
[----:B0-----:R-:W-:Y:S01]  /*ce80*/  @!P0 LEA R0, R3, R0, 0x18 ;  /* 0x0000000003008211 */ /* 0x001fe200078ec0ff */
[----:B--2---:R-:W-:-:S05]  /*ce90*/  IMAD.MOV.U32 R5, RZ, RZ, R2 ;  /* 0x000000ffff057224 */ /* 0x004fca00078e0002 */
[----:B---3--:R2:W-:Y:S01]  /*cea0*/  @!P0 STS.128 [R0+0x388d0], R4 ;  /* 0x0388d00400008388 */ /* 0x0085e20000000c00 */
[----:B------:R-:W-:Y:S06]  /*ceb0*/  BAR.ARV 0x5, 0x180 ;  /* 0x0146000000007b1d */ /* 0x000fec0000002000 */
.L_x_193:
[----:B--2---:R-:W-:Y:S01]  /*cec0*/  IMAD.MOV.U32 R0, RZ, RZ, 0x1 ;  /* 0x00000001ff007424 */ /* 0x004fe200078e00ff */
[----:B------:R-:W-:Y:S01]  /*ced0*/  ULDC UR4, c[0x0][0xc3c] ;  /* 0x00030f0000047ab9 */ /* 0x000fe20000000800 */
[----:B------:R2:W-:Y:S01]  /*cee0*/  STL [R1+0x38], RZ ;  /* 0x000038ff01007387 */ /* 0x0005e20000100800 */
[----:B------:R-:W-:-:S03]  /*cef0*/  UISETP.GE.AND UP0, UPT, UR45, UR4, UPT ;  /* 0x000000042d00728c */ /* 0x000fc6000bf06270 */
[----:B------:R2:W-:Y:S03]  /*cf00*/  STL [R1+0xc], R0 ;  /* 0x00000c0001007387 */ /* 0x0005e60000100800 */
[----:B------:R-:W-:Y:S01]  /*cf10*/  PLOP3.LUT P0, PT, PT, PT, UP0, 0x80, 0x0 ;  /* 0x000000000000781c */ /* 0x000fe20003f0f008 */
[----:B------:R2:W-:-:S12]  /*cf20*/  STL [R1+0x4], RZ ;  /* 0x000004ff01007387 */ /* 0x0005d80000100800 */
[----:B--2---:R-:W-:Y:S05]  /*cf30*/  @P0 BRA `(.L_x_201) ;  /* 0x00000050008c0947 */ /* 0x004fea0003800000 */
[----:B-1----:R-:W1:Y:S01]  /*cf40*/  S2R R4, SR_TID.X ;  /* 0x0000000000047919 */ /* 0x002e620000002100 */
[----:B------:R-:W2:Y:S01]  /*cf50*/  S2UR UR5, SR_CgaCtaId ;  /* 0x00000000000579c3 */ /* 0x000ea20000008800 */
[----:B------:R-:W-:Y:S01]  /*cf60*/  UMOV UR4, 0x400 ;  /* 0x0000040000047882 */ /* 0x000fe20000000000 */
[----:B------:R-:W-:Y:S01]  /*cf70*/  ULDC UR43, c[0x0][0xc] ;  /* 0x00000300002b7ab9 */ /* 0x000fe20000000800 */
[----:B------:R-:W-:Y:S02]  /*cf80*/  ULOP3.LUT UR39, UR38, 0x1, URZ, 0xfc, !UPT ;  /* 0x0000000126277892 */ /* 0x000fe4000f8efc3f */
[----:B------:R-:W-:Y:S01]  /*cf90*/  ULOP3.LUT UR44, UR38, 0x2, URZ, 0xfc, !UPT ;  /* 0x00000002262c7892 */ /* 0x000fe2000f8efc3f */
[----:B------:R-:W-:Y:S01]  /*cfa0*/  ULDC.64 UR52, c[0x0][0x198] ;  /* 0x0000660000347ab9 */ /* 0x000fe20000000a00 */
[----:B--2---:R-:W-:-:S06]  /*cfb0*/  ULEA UR4, UR5, UR4, 0x18 ;  /* 0x0000000405047291 */ /* 0x004fcc000f8ec03f */
[----:B------:R-:W-:Y:S01]  /*cfc0*/  IMAD.U32 R17, RZ, RZ, UR4 ;  /* 0x00000004ff117e24 */ /* 0x000fe2000f8e00ff */
[C---:B-1----:R-:W-:Y:S01]  /*cfd0*/  LOP3.LUT R6, R4.reuse, 0x7f, RZ, 0xc0, !PT ;  /* 0x0000007f04067812 */ /* 0x042fe200078ec0ff */
[C---:B------:R-:W-:Y:S01]  /*cfe0*/  IMAD.SHL.U32 R18, R4.reuse, 0x80, RZ ;  /* 0x0000008004127824 */ /* 0x040fe200078e00ff */
[----:B------:R-:W-:Y:S02]  /*cff0*/  R2P PR, R4, 0x6 ;  /* 0x0000000604007804 */ /* 0x000fe40000000000 */
[----:B------:R-:W-:Y:S02]  /*d000*/  SHF.R.U32.HI R3, RZ, 0x5, R6 ;  /* 0x00000005ff037819 */ /* 0x000fe40000011606 */
[C---:B0-----:R-:W-:Y:S02]  /*d010*/  LOP3.LUT R2, R18.reuse, 0x400, RZ, 0xc0, !PT ;  /* 0x0000040012027812 */ /* 0x041fe400078ec0ff */
[----:B------:R-:W-:-:S03]  /*d020*/  LOP3.LUT R0, R18, 0x380, RZ, 0xc0, !PT ;  /* 0x0000038012007812 */ /* 0x000fc600078ec0ff */
[C---:B------:R-:W-:Y:S01]  /*d030*/  IMAD R2, R3.reuse, 0x800, R2 ;  /* 0x0000080003027824 */ /* 0x040fe200078e0202 */
[----:B------:R-:W-:Y:S01]  /*d040*/  LOP3.LUT R5, R0, 0x10, R4, 0xf8, !PT ;  /* 0x0000001000057812 */ /* 0x000fe200078ef804 */
[----:B------:R-:W-:Y:S02]  /*d050*/  IMAD R3, R3, 0x10, R0 ;  /* 0x0000001003037824 */ /* 0x000fe400078e0200 */
[----:B------:R-:W-:-:S05]  /*d060*/  IMAD.SHL.U32 R0, R4, 0x10, RZ ;  /* 0x0000001004007824 */ /* 0x000fca00078e00ff */
[--C-:B------:R-:W-:Y:S02]  /*d070*/  LOP3.LUT R3, R3, 0x70, R0.reuse, 0x78, !PT ;  /* 0x0000007003037812 */ /* 0x100fe400078e7800 */
[----:B------:R-:W-:Y:S02]  /*d080*/  LOP3.LUT R5, R5, 0x70, R0, 0x78, !PT ;  /* 0x0000007005057812 */ /* 0x000fe400078e7800 */
[----:B------:R-:W-:Y:S01]  /*d090*/  LOP3.LUT R18, R3, 0xc00, R18, 0xf8, !PT ;  /* 0x00000c0003127812 */ /* 0x000fe200078ef812 */
[----:B------:R-:W-:Y:S02]  /*d0a0*/  IMAD.SHL.U32 R3, R4, 0x2, RZ ;  /* 0x0000000204037824 */ /* 0x000fe400078e00ff */
[----:B------:R-:W-:Y:S01]  /*d0b0*/  IMAD.IADD R5, R2, 0x1, R5 ;  /* 0x0000000102057824 */ /* 0x000fe200078e0205 */
[----:B------:R-:W-:Y:S01]  /*d0c0*/  LOP3.LUT R2, R0, 0x3f0, RZ, 0xc0, !PT ;  /* 0x000003f000027812 */ /* 0x000fe200078ec0ff */
[----:B------:R-:W-:-:S03]  /*d0d0*/  IMAD.MOV.U32 R4, RZ, RZ, 0x20 ;  /* 0x00000020ff047424 */ /* 0x000fc600078e00ff */
[----:B------:R-:W-:Y:S01]  /*d0e0*/  LOP3.LUT R3, R2, 0x70, R3, 0x78, !PT ;  /* 0x0000007002037812 */ /* 0x000fe200078e7803 */
[----:B------:R-:W-:Y:S01]  /*d0f0*/  IMAD.SHL.U32 R2, R6, 0x10, RZ ;  /* 0x0000001006027824 */ /* 0x000fe200078e00ff */
[----:B------:R-:W-:Y:S01]  /*d100*/  SHF.R.U32.HI R6, RZ, 0x3, R6 ;  /* 0x00000003ff067819 */ /* 0x000fe20000011606 */
[----:B------:R0:W-:Y:S03]  /*d110*/  STL [R1+0x8], R5 ;  /* 0x0000080501007387 */ /* 0x0001e60000100800 */
[----:B------:R-:W-:Y:S01]  /*d120*/  LOP3.LUT R2, R3, 0x400, R2, 0xf8, !PT ;  /* 0x0000040003027812 */ /* 0x000fe200078ef802 */
[----:B------:R-:W-:Y:S01]  /*d130*/  IMAD.MOV.U32 R3, RZ, RZ, 0x40 ;  /* 0x00000040ff037424 */ /* 0x000fe200078e00ff */
[----:B------:R-:W-:-:S03]  /*d140*/  LOP3.LUT R6, R6, 0x70, R0, 0xf8, !PT ;  /* 0x0000007006067812 */ /* 0x000fc600078ef800 */
[----:B------:R-:W-:Y:S01]  /*d150*/  IMAD.IADD R2, R17, 0x1, R2 ;  /* 0x0000000111027824 */ /* 0x000fe200078e0202 */
[----:B------:R-:W-:Y:S02]  /*d160*/  SEL R3, R3, 0xffffffc0, !P2 ;  /* 0xffffffc003037807 */ /* 0x000fe40005000000 */
[----:B0-----:R-:W-:Y:S02]  /*d170*/  SEL R5, R4, 0xffffffe0, !P1 ;  /* 0xffffffe004057807 */ /* 0x001fe40004800000 */
[----:B------:R-:W-:Y:S01]  /*d180*/  LOP3.LUT R4, R0, 0x70, RZ, 0xc0, !PT ;  /* 0x0000007000047812 */ /* 0x000fe200078ec0ff */
[----:B------:R-:W-:Y:S01]  /*d190*/  IMAD.MOV.U32 R0, RZ, RZ, 0x1 ;  /* 0x00000001ff007424 */ /* 0x000fe200078e00ff */
[----:B------:R-:W-:Y:S04]  /*d1a0*/  STL [R1+0x1c], R3 ;  /* 0x00001c0301007387 */ /* 0x000fe80000100800 */
[----:B------:R0:W-:Y:S04]  /*d1b0*/  STL [R1+0x28], R5 ;  /* 0x0000280501007387 */ /* 0x0001e80000100800 */
[----:B------:R1:W-:Y:S04]  /*d1c0*/  STL [R1+0x34], R2 ;  /* 0x0000340201007387 */ /* 0x0003e80000100800 */
[----:B------:R-:W-:Y:S01]  /*d1d0*/  STL [R1+0x4], RZ ;  /* 0x000004ff01007387 */ /* 0x000fe20000100800 */
[----:B0-----:R-:W-:-:S03]  /*d1e0*/  IMAD.IADD R5, R3, 0x1, R5 ;  /* 0x0000000103057824 */ /* 0x001fc600078e0205 */
[----:B------:R0:W-:Y:S01]  /*d1f0*/  STL [R1+0xc], R0 ;  /* 0x00000c0001007387 */ /* 0x0001e20000100800 */
[----:B-1----:R-:W-:-:S03]  /*d200*/  LOP3.LUT R2, R4, 0x80, RZ, 0xfc, !PT ;  /* 0x0000008004027812 */ /* 0x002fc600078efcff */
[----:B------:R1:W-:Y:S04]  /*d210*/  STL [R1+0x38], RZ ;  /* 0x000038ff01007387 */ /* 0x0003e80000100800 */
[----:B------:R1:W-:Y:S01]  /*d220*/  STL [R1+0x2c], R5 ;  /* 0x00002c0501007387 */ /* 0x0003e20000100800 */
[----:B0-----:R-:W-:-:S05]  /*d230*/  IMAD.IADD R0, R3, 0x1, R18 ;  /* 0x0000000103007824 */ /* 0x001fca00078e0212 */
[----:B------:R1:W-:Y:S02]  /*d240*/  STL [R1+0x30], R0 ;  /* 0x0000300001007387 */ /* 0x0003e40000100800 */
.L_x_272:
[----:B------:R-:W-:Y:S01]  /*d250*/  ULDC.64 UR4, c[0x0][0xc88] ;  /* 0x0003220000047ab9 */ /* 0x000fe20000000a00 */
[----:B------:R-:W-:Y:S01]  /*d260*/  ULDC.64 UR6, c[0x0][0xa18] ;  /* 0x0002860000067ab9 */ /* 0x000fe20000000a00 */
[----:B------:R-:W-:-:S06]  /*d270*/  UIMAD.WIDE UR4, UR45, 0x4, UR4 ;  /* 0x000000042d0478a5 */ /* 0x000fcc000f8e0204 */
[----:B------:R-:W-:Y:S02]  /*d280*/  IMAD.U32 R2, RZ, RZ, UR4 ;  /* 0x00000004ff027e24 */ /* 0x000fe4000f8e00ff */
[----:B------:R-:W-:Y:S01]  /*d290*/  IMAD.U32 R3, RZ, RZ, UR5 ;  /* 0x00000005ff037e24 */ /* 0x000fe2000f8e00ff */
[----:B------:R-:W-:Y:S01]  /*d2a0*/  UISETP.NE.U32.AND UP0, UPT, UR6, URZ, UPT ;  /* 0x0000003f0600728c */ /* 0x000fe2000bf05070 */
[----:B------:R-:W-:-:S03]  /*d2b0*/  ULDC.64 UR4, c[0x0][0xa28] ;  /* 0x00028a0000047ab9 */ /* 0x000fc60000000a00 */
[----:B------:R-:W2:Y:S01]  /*d2c0*/  LDG.E R2, desc[UR46][R2.64] ;  /* 0x0000002e02027981 */ /* 0x000ea2000c1e1900 */
[----:B------:R-:W-:Y:S02]  /*d2d0*/  UISETP.NE.AND.EX UP0, UPT, UR7, URZ, UPT, UP0 ;  /* 0x0000003f0700728c */ /* 0x000fe4000bf05300 */
[----:B------:R-:W-:Y:S01]  /*d2e0*/  UISETP.NE.U32.AND UP1, UPT, UR4, URZ, UPT ;  /* 0x0000003f0400728c */ /* 0x000fe2000bf25070 */
[----:B------:R-:W-:-:S03]  /*d2f0*/  ULDC UR8, c[0x0][0x288] ;  /* 0x0000a20000087ab9 */ /* 0x000fc60000000800 */
[----:B------:R-:W-:Y:S01]  /*d300*/  UISETP.NE.AND.EX UP1, UPT, UR5, URZ, UPT, UP1 ;  /* 0x0000003f0500728c */ /* 0x000fe2000bf25310 */
[----:B------:R-:W-:Y:S01]  /*d310*/  PLOP3.LUT P3, PT, PT, PT, UP0, 0x80, 0x0 ;  /* 0x000000000000781c */ /* 0x000fe20003f6f008 */
[----:B------:R-:W-:-:S04]  /*d320*/  IMAD.U32 R19, RZ, RZ, UR8 ;  /* 0x00000008ff137e24 */ /* 0x000fc8000f8e00ff */
[----:B------:R-:W-:Y:S02]  /*d330*/  PLOP3.LUT P2, PT, PT, PT, UP1, 0x80, 0x0 ;  /* 0x000000000000781c */ /* 0x000fe40003f4f018 */
[----:B--2---:R-:W-:-:S13]  /*d340*/  R2UR UR48, R2 ;  /* 0x00000000023072ca */ /* 0x004fda00000e0000 */
[----:B------:R-:W-:Y:S02]  /*d350*/  USHF.R.S32.HI UR50, URZ, 0x1f, UR48 ;  /* 0x0000001f3f327899 */ /* 0x000fe40008011430 */
[----:B------:R-:W-:Y:S02]  /*d360*/  USHF.L.U32 UR49, UR48, 0x2, URZ ;  /* 0x0000000230317899 */ /* 0x000fe4000800063f */
[----:B------:R-:W-:Y:S02]  /*d370*/  USHF.L.U64.HI UR51, UR48, 0x2, UR50 ;  /* 0x0000000230337899 */ /* 0x000fe40008010232 */
[----:B------:R-:W-:Y:S02]  /*d380*/  @UP0 UIADD3 UR6, UP3, UR49, UR6, URZ ;  /* 0x0000000631060290 */ /* 0x000fe4000ff7e03f */
[----:B------:R-:W-:Y:S02]  /*d390*/  @UP1 ULEA UR4, UP2, UR48, UR4, 0x2 ;  /* 0x0000000430041291 */ /* 0x000fe4000f84103f */
[----:B------:R-:W-:-:S02]  /*d3a0*/  @UP0 UIADD3.X UR7, UR51, UR7, URZ, UP3, !UPT ;  /* 0x0000000733070290 */ /* 0x000fc40009ffe43f */
[----:B------:R-:W-:Y:S01]  /*d3b0*/  @UP1 ULEA.HI.X UR5, UR48, UR5, UR50, 0x2, UP2 ;  /* 0x0000000530051291 */ /* 0x000fe200090f1432 */
[----:B------:R-:W-:-:S03]  /*d3c0*/  IMAD.U32 R2, RZ, RZ, UR6 ;  /* 0x00000006ff027e24 */ /* 0x000fc6000f8e00ff */
[----:B------:R-:W-:Y:S01]  /*d3d0*/  IMAD.U32 R3, RZ, RZ, UR7 ;  /* 0x00000007ff037e24 */ /* 0x000fe2000f8e00ff */
[----:B------:R-:W-:-:S04]  /*d3e0*/  ULDC.64 UR6, c[0x0][0xa08] ;  /* 0x0002820000067ab9 */ /* 0x000fc80000000a00 */
[----:B0-----:R0:W5:Y:S01]  /*d3f0*/  @P3 LDG.E R19, desc[UR46][R2.64] ;  /* 0x0000002e02133981 */ /* 0x001162000c1e1900 */
[----:B------:R-:W-:Y:S01]  /*d400*/  ISETP.NE.U32.AND P1, PT, RZ, UR6, PT ;  /* 0x00000006ff007c0c */ /* 0x000fe2000bf25070 */
[----:B------:R-:W-:Y:S01]  /*d410*/  UIADD3 UR6, UP1, UR49, UR6, URZ ;  /* 0x0000000631067290 */ /* 0x000fe2000ff3e03f */
[----:B0-----:R-:W-:Y:S02]  /*d420*/  IMAD.U32 R2, RZ, RZ, UR4 ;  /* 0x00000004ff027e24 */ /* 0x001fe4000f8e00ff */
[----:B------:R-:W-:Y:S01]  /*d430*/  IMAD.U32 R3, RZ, RZ, UR5 ;  /* 0x00000005ff037e24 */ /* 0x000fe2000f8e00ff */
[----:B------:R-:W-:Y:S02]  /*d440*/  ULDC.64 UR4, c[0x0][0xa00] ;  /* 0x0002800000047ab9 */ /* 0x000fe40000000a00 */
[----:B------:R-:W-:Y:S01]  /*d450*/  ISETP.NE.U32.AND P0, PT, RZ, UR4, PT ;  /* 0x00000004ff007c0c */ /* 0x000fe2000bf05070 */
[----:B------:R-:W-:Y:S01]  /*d460*/  UIADD3 UR4, UP0, UR49, UR4, URZ ;  /* 0x0000000431047290 */ /* 0x000fe2000ff1e03f */
[----:B------:R-:W-:Y:S01]  /*d470*/  ISETP.NE.AND.EX P1, PT, RZ, UR7, PT, P1 ;  /* 0x00000007ff007c0c */ /* 0x000fe2000bf25310 */
[----:B-1----:R0:W2:Y:S01]  /*d480*/  @P2 LDG.E R7, desc[UR46][R2.64] ;  /* 0x0000002e02072981 */ /* 0x0020a2000c1e1900 */
[----:B------:R-:W-:Y:S01]  /*d490*/  ISETP.NE.AND.EX P0, PT, RZ, UR5, PT, P0 ;  /* 0x00000005ff007c0c */ /* 0x000fe2000bf05300 */
[----:B------:R-:W-:Y:S01]  /*d4a0*/  UIADD3.X UR5, UR51, UR5, URZ, UP0, !UPT ;  /* 0x0000000533057290 */ /* 0x000fe200087fe43f */
[----:B------:R-:W-:Y:S01]  /*d4b0*/  IMAD.U32 R4, RZ, RZ, UR6 ;  /* 0x00000006ff047e24 */ /* 0x000fe2000f8e00ff */
[----:B------:R-:W-:Y:S01]  /*d4c0*/  UIADD3.X UR7, UR51, UR7, URZ, UP1, !UPT ;  /* 0x0000000733077290 */ /* 0x000fe20008ffe43f */
[----:B0-----:R-:W-:-:S03]  /*d4d0*/  IMAD.U32 R2, RZ, RZ, UR4 ;  /* 0x00000004ff027e24 */ /* 0x001fc6000f8e00ff */
[----:B------:R-:W-:Y:S02]  /*d4e0*/  IMAD.U32 R3, RZ, RZ, UR5 ;  /* 0x00000005ff037e24 */ /* 0x000fe4000f8e00ff */
[----:B-1----:R-:W-:-:S04]  /*d4f0*/  IMAD.U32 R5, RZ, RZ, UR7 ;  /* 0x00000007ff057e24 */ /* 0x002fc8000f8e00ff */
[----:B------:R0:W5:Y:S04]  /*d500*/  @P0 LDG.E R0, desc[UR46][R2.64] ;  /* 0x0000002e02000981 */ /* 0x000168000c1e1900 */
[----:B------:R0:W5:Y:S01]  /*d510*/  @P1 LDG.E R6, desc[UR46][R4.64] ;  /* 0x0000002e04061981 */ /* 0x000162000c1e1900 */
[----:B------:R-:W-:Y:S01]  /*d520*/  UMOV UR41, URZ ;  /* 0x0000003f00297c82 */ /* 0x000fe20008000000 */
[----:B--2---:R-:W-:Y:S01]  /*d530*/  @P2 R2UR UR41, R7 ;  /* 0x00000000072922ca */ /* 0x004fe200000e0000 */
[----:B0-----:R-:W-:-:S14]  /*d540*/  @P3 BRA `(.L_x_202) ;  /* 0x0000000000103947 */ /* 0x001fdc0003800000 */
[----:B------:R-:W-:Y:S05]  /*d550*/  @!P0 BRA `(.L_x_202) ;  /* 0x00000000000c8947 */ /* 0x000fea0003800000 */
[----:B-----5:R-:W2:Y:S04]  /*d560*/  LDG.E R19, desc[UR46][R2.64] ;  /* 0x0000002e02137981 */ /* 0x020ea8000c1e1900 */
[----:B------:R-:W2:Y:S02]  /*d570*/  LDG.E R2, desc[UR46][R2.64+0x4] ;  /* 0x0000042e02027981 */ /* 0x000ea4000c1e1900 */
[----:B--2---:R-:W-:-:S07]  /*d580*/  IMAD.IADD R19, R2, 0x1, -R19 ;  /* 0x0000000102137824 */ /* 0x004fce00078e0a13 */
.L_x_202:
[----:B------:R-:W-:Y:S01]  /*d590*/  UMOV UR54, URZ ;  /* 0x0000003f00367c82 */ /* 0x000fe20008000000 */
[----:B-----5:R-:W-:Y:S01]  /*d5a0*/  @P0 R2UR UR54, R0 ;  /* 0x00000000003602ca */ /* 0x020fe200000e0000 */
[----:B------:R-:W-:Y:S01]  /*d5b0*/  IMAD.U32 R0, RZ, RZ, UR48 ;  /* 0x00000030ff007e24 */ /* 0x000fe2000f8e00ff */
[----:B------:R-:W-:Y:S01]  /*d5c0*/  ULDC.64 UR6, c[0x0][0xa20] ;  /* 0x0002880000067ab9 */ /* 0x000fe20000000a00 */
[----:B------:R-:W-:Y:S01]  /*d5d0*/  UMOV UR42, URZ ;  /* 0x0000003f002a7c82 */ /* 0x000fe20008000000 */
[----:B------:R-:W-:Y:S01]  /*d5e0*/  ISETP.NE.U32.AND P0, PT, RZ, UR6, PT ;  /* 0x00000006ff007c0c */ /* 0x000fe2000bf05070 */
[----:B------:R-:W-:Y:S01]  /*d5f0*/  ULDC.64 UR4, c[0x0][0x418] ;  /* 0x0001060000047ab9 */ /* 0x000fe20000000a00 */
[----:B------:R0:W-:Y:S01]  /*d600*/  STL [R1+0x10], R0 ;  /* 0x0000100001007387 */ /* 0x0001e20000100800 */
[----:B------:R-:W-:Y:S01]  /*d610*/  @P1 R2UR UR42, R6 ;  /* 0x00000000062a12ca */ /* 0x000fe200000e0000 */
[----:B------:R-:W-:Y:S01]  /*d620*/  UISETP.NE.U32.AND UP0, UPT, UR4, URZ, UPT ;  /* 0x0000003f0400728c */ /* 0x000fe2000bf05070 */
[----:B------:R-:W-:-:S02]  /*d630*/  ISETP.NE.AND.EX P0, PT, RZ, UR7, PT, P0 ;  /* 0x00000007ff007c0c */ /* 0x000fc4000bf05300 */
[----:B------:R-:W-:Y:S01]  /*d640*/  ULDC UR4, c[0x0][0x424] ;  /* 0x0001090000047ab9 */ /* 0x000fe20000000800 */
[----:B------:R-:W-:-:S03]  /*d650*/  UISETP.NE.AND.EX UP0, UPT, UR5, URZ, UPT, UP0 ;  /* 0x0000003f0500728c */ /* 0x000fc6000bf05300 */
[----:B------:R-:W-:Y:S01]  /*d660*/  ULDC UR5, c[0x0][0x2f0] ;  /* 0x0000bc0000057ab9 */ /* 0x000fe20000000800 */
[----:B------:R-:W-:-:S04]  /*d670*/  USEL UR4, UR4, 0x1, UP0 ;  /* 0x0000000104047887 */ /* 0x000fc80008000000 */
[----:B------:R-:W-:Y:S02]  /*d680*/  UIMAD UR4, UR4, UR5, URZ ;  /* 0x00000005040472a4 */ /* 0x000fe4000f8e023f */
[----:B------:R-:W-:Y:S01]  /*d690*/  UIADD3 UR42, UR42, UR41, URZ ;  /* 0x000000292a2a7290 */ /* 0x000fe2000fffe03f */
[----:B0-----:R-:W-:Y:S11]  /*d6a0*/  @!P0 BRA `(.L_x_203) ;  /* 0x00000000001c8947 */ /* 0x001ff60003800000 */
[----:B------:R-:W-:-:S04]  /*d6b0*/  UIADD3 UR4, UP0, UR49, UR6, URZ ;  /* 0x0000000631047290 */ /* 0x000fc8000ff1e03f */
[----:B------:R-:W-:Y:S02]  /*d6c0*/  UIADD3.X UR5, UR51, UR7, URZ, UP0, !UPT ;  /* 0x0000000733057290 */ /* 0x000fe400087fe43f */
[----:B------:R-:W-:-:S04]  /*d6d0*/  IMAD.U32 R2, RZ, RZ, UR4 ;  /* 0x00000004ff027e24 */ /* 0x000fc8000f8e00ff */
[----:B------:R-:W-:-:S05]  /*d6e0*/  IMAD.U32 R3, RZ, RZ, UR5 ;  /* 0x00000005ff037e24 */ /* 0x000fca000f8e00ff */
[----:B------:R-:W2:Y:S02]  /*d6f0*/  LDG.E R2, desc[UR46][R2.64] ;  /* 0x0000002e02027981 */ /* 0x000ea4000c1e1900 */
[----:B--2---:R-:W-:Y:S01]  /*d700*/  R2UR UR4, R2 ;  /* 0x00000000020472ca */ /* 0x004fe200000e0000 */
[----:B------:R-:W-:-:S14]  /*d710*/  BRA `(.L_x_204) ;  /* 0x0000000000187947 */ /* 0x000fdc0003800000 */
.L_x_203:
[----:B------:R-:W-:Y:S05]  /*d720*/  @!P1 BRA `(.L_x_204) ;  /* 0x0000000000149947 */ /* 0x000fea0003800000 */
[----:B------:R-:W2:Y:S04]  /*d730*/  LDG.E R0, desc[UR46][R4.64] ;  /* 0x0000002e04007981 */ /* 0x000ea8000c1e1900 */
[----:B------:R-:W3:Y:S01]  /*d740*/  LDG.E R4, desc[UR46][R4.64+0x4] ;  /* 0x0000042e04047981 */ /* 0x000ee2000c1e1900 */
[----:B--2---:R-:W-:Y:S02]  /*d750*/  R2UR UR5, R0 ;  /* 0x00000000000572ca */ /* 0x004fe400000e0000 */
[----:B---3--:R-:W-:-:S13]  /*d760*/  R2UR UR4, R4 ;  /* 0x00000000040472ca */ /* 0x008fda00000e0000 */
[----:B------:R-:W-:-:S12]  /*d770*/  UIADD3 UR4, -UR5, UR4, URZ ;  /* 0x0000000405047290 */ /* 0x000fd8000fffe13f */
.L_x_204:
[----:B------:R-:W-:Y:S01]  /*d780*/  UIADD3 UR41, -UR41, UR4, URZ ;  /* 0x0000000429297290 */ /* 0x000fe2000fffe13f */
[----:B------:R-:W-:Y:S03]  /*d790*/  BSSY B7, `(.L_x_205) ;  /* 0x00003fa000077945 */ /* 0x000fe60003800000 */
[----:B------:R-:W-:Y:S02]  /*d7a0*/  UIADD3 UR40, UR41, 0x7f, URZ ;  /* 0x0000007f29287890 */ /* 0x000fe4000fffe03f */
[----:B------:R-:W-:Y:S02]  /*d7b0*/  ISETP.LT.AND P0, PT, RZ, UR41, PT ;  /* 0x00000029ff007c0c */ /* 0x000fe4000bf01270 */
[----:B------:R-:W-:-:S04]  /*d7c0*/  USHF.R.S32.HI UR4, URZ, 0x1f, UR40 ;  /* 0x0000001f3f047899 */ /* 0x000fc80008011428 */
[----:B------:R-:W-:-:S07]  /*d7d0*/  ULEA.HI UR40, UR4, UR40, URZ, 0x7 ;  /* 0x0000002804287291 */ /* 0x000fce000f8f383f */
[----:B------:R-:W-:Y:S05]  /*d7e0*/  @P0 BRA `(.L_x_206) ;  /* 0x0000000000480947 */ /* 0x000fea0003800000 */
[----:B------:R-:W0:Y:S02]  /*d7f0*/  S2R R0, SR_TID.X ;  /* 0x0000000000007919 */ /* 0x000e240000002100 */
[----:B0-----:R-:W-:-:S04]  /*d800*/  LOP3.LUT R0, R0, 0x7f, RZ, 0xc0, !PT ;  /* 0x0000007f00007812 */ /* 0x001fc800078ec0ff */
[----:B------:R-:W-:-:S13]  /*d810*/  ISETP.NE.AND P0, PT, R0, RZ, PT ;  /* 0x000000ff0000720c */ /* 0x000fda0003f05270 */
[----:B------:R-:W-:Y:S05]  /*d820*/  @P0 BRA `(.L_x_207) ;  /* 0x0000003c00c00947 */ /* 0x000fea0003800000 */
[----:B------:R-:W0:Y:S01]  /*d830*/  S2R R3, SR_LANEID ;  /* 0x0000000000037919 */ /* 0x000e220000000000 */
[----:B------:R-:W-:Y:S01]  /*d840*/  VOTEU.ANY UR4, UPT, PT ;  /* 0x0000000000047886 */ /* 0x000fe200038e0100 */
[----:B------:R-:W1:Y:S01]  /*d850*/  LDC.64 R4, c[0x0][0xc60] ;  /* 0x00031800ff047b82 */ /* 0x000e620000000a00 */
[----:B------:R-:W0:Y:S08]  /*d860*/  FLO.U32 R0, UR4 ;  /* 0x0000000400007d00 */ /* 0x000e3000080e0000 */
[----:B------:R-:W1:Y:S01]  /*d870*/  POPC R2, UR4 ;  /* 0x0000000400027d09 */ /* 0x000e620008000000 */
[----:B0-----:R-:W-:-:S13]  /*d880*/  ISETP.EQ.U32.AND P0, PT, R0, R3, PT ;  /* 0x000000030000720c */ /* 0x001fda0003f02070 */
[----:B-1----:R-:W2:Y:S01]  /*d890*/  @P0 ATOMG.E.ADD.STRONG.GPU PT, R5, desc[UR46][R4.64], R2 ;  /* 0x00000002040509a8 */ /* 0x002ea200081ee1ee */
[----:B------:R-:W0:Y:S02]  /*d8a0*/  S2R R3, SR_LTMASK ;  /* 0x0000000000037919 */ /* 0x000e240000003900 */
[----:B0-----:R-:W-:-:S06]  /*d8b0*/  LOP3.LUT R3, R3, UR4, RZ, 0xc0, !PT ;  /* 0x0000000403037c12 */ /* 0x001fcc000f8ec0ff */
[----:B------:R-:W0:Y:S01]  /*d8c0*/  POPC R3, R3 ;  /* 0x0000000300037309 */ /* 0x000e220000000000 */
[----:B--2---:R-:W0:Y:S02]  /*d8d0*/  SHFL.IDX PT, R0, R5, R0, 0x1f ;  /* 0x00001f0005007589 */ /* 0x004e2400000e0000 */
[----:B0-----:R-:W-:-:S05]  /*d8e0*/  IADD3 R0, R0, UR43, R3 ;  /* 0x0000002b00007c10 */ /* 0x001fca000fffe003 */
[----:B------:R0:W-:Y:S01]  /*d8f0*/  STL [R1+0x20], R0 ;  /* 0x0000200001007387 */ /* 0x0001e20000100800 */
[----:B------:R-:W-:Y:S05]  /*d900*/  BRA `(.L_x_207) ;  /* 0x0000003c00887947 */ /* 0x000fea0003800000 */
.L_x_206:
[----:B------:R-:W-:Y:S01]  /*d910*/  VIADD R0, R17, 0x28400 ;  /* 0x0002840011007836 */ /* 0x000fe20000000000 */
[----:B------:R-:W-:Y:S04]  /*d920*/  BSSY B6, `(.L_x_208) ;  /* 0x0000013000067945 */ /* 0x000fe80003800000 */
        /* <DEDUP_REMOVED lines=18> */
.L_x_209:
[----:B------:R-:W-:Y:S05]  /*da50*/  BSYNC B6 ;  /* 0x0000000000067941 */ /* 0x000fea0003800000 */
.L_x_208:
[----:B------:R-:W2:Y:S01]  /*da60*/  LDL.LU R16, [R1+0x14] ;  /* 0x0000140001107983 */ /* 0x000ea20000300800 */
[----:B------:R-:W-:Y:S01]  /*da70*/  VIADD R0, R17, 0x10400 ;  /* 0x0001040011007836 */ /* 0x000fe20000000000 */
[----:B------:R-:W-:Y:S04]  /*da80*/  BSSY B6, `(.L_x_210) ;  /* 0x0000016000067945 */ /* 0x000fe80003800000 */
[----:B------:R-:W-:Y:S02]  /*da90*/  LOP3.LUT P0, RZ, R0, 0x3ff, RZ, 0xc0, !PT ;  /* 0x000003ff00ff7812 */ /* 0x000fe4000780c0ff */
[----:B--2---:R-:W-:-:S11]  /*daa0*/  LOP3.LUT R16, R16, 0xfffffffe, RZ, 0xc0, !PT ;  /* 0xfffffffe10107812 */ /* 0x004fd600078ec0ff */
[----:B------:R-:W-:-:S05]  /*dab0*/  @P0 LOP3.LUT R16, R16, 0x1, RZ, 0xfc, !PT ;  /* 0x0000000110100812 */ /* 0x000fca00078efcff */
[----:B------:R0:W-:Y:S01]  /*dac0*/  STL [R1+0x14], R16 ;  /* 0x0000141001007387 */ /* 0x0001e20000100800 */
[----:B------:R-:W-:Y:S05]  /*dad0*/  @!P0 BRA `(.L_x_211) ;  /* 0x0000000000408947 */ /* 0x000fea0003800000 */
[----:B------:R-:W-:Y:S01]  /*dae0*/  MOV R2, 0x0 ;  /* 0x0000000000027802 */ /* 0x000fe20000000f00 */
[----:B------:R-:W-:Y:S01]  /*daf0*/  ULDC.64 UR6, c[0x4][0x1c8] ;  /* 0x0100720000067ab9 */ /* 0x000fe20000000a00 */
[----:B------:R-:W-:Y:S01]  /*db00*/  ULDC.64 UR8, c[0x4][0x1d0] ;  /* 0x0100740000087ab9 */ /* 0x000fe20000000a00 */
[----:B------:R-:W-:Y:S01]  /*db10*/  ULDC.64 UR4, c[0x4][0x120] ;  /* 0x0100480000047ab9 */ /* 0x000fe20000000a00 */
[----:B------:R-:W-:Y:S02]  /*db20*/  IMAD.U32 R4, RZ, RZ, UR6 ;  /* 0x00000006ff047e24 */ /* 0x000fe4000f8e00ff */
[----:B------:R-:W1:Y:S01]  /*db30*/  LDC.64 R2, c[0x4][R2] ;  /* 0x0100000002027b82 */ /* 0x000e620000000a00 */
        /* <DEDUP_REMOVED lines=9> */
[----:B01----:R-:W-:Y:S05]  /*dbd0*/  CALL.ABS.NOINC R2 ;  /* 0x0000000002007343 */ /* 0x003fea0003c00000 */
.L_x_211:
[----:B------:R-:W-:Y:S05]  /*dbe0*/  BSYNC B6 ;  /* 0x0000000000067941 */ /* 0x000fea0003800000 */
.L_x_210:
[----:B------:R-:W-:Y:S01]  /*dbf0*/  VIADD R0, R17, 0x400 ;  /* 0x0000040011007836 */ /* 0x000fe20000000000 */
[----:B------:R-:W-:Y:S04]  /*dc00*/  BSSY B6, `(.L_x_212) ;  /* 0x0000014000067945 */ /* 0x000fe80003800000 */
[----:B------:R1:W-:Y:S01]  /*dc10*/  STL [R1], R0 ;  /* 0x0000000001007387 */ /* 0x0003e20000100800 */
[----:B------:R-:W-:-:S13]  /*dc20*/  LOP3.LUT P0, RZ, R0, 0x3ff, RZ, 0xc0, !PT ;  /* 0x000003ff00ff7812 */ /* 0x000fda000780c0ff */
[----:B-1----:R-:W-:Y:S05]  /*dc30*/  @!P0 BRA `(.L_x_213) ;  /* 0x0000000000408947 */ /* 0x002fea0003800000 */
        /* <DEDUP_REMOVED lines=16> */
.L_x_213:
[----:B------:R-:W-:Y:S05]  /*dd40*/  BSYNC B6 ;  /* 0x0000000000067941 */ /* 0x000fea0003800000 */
.L_x_212:
[----:B------:R-:W-:Y:S01]  /*dd50*/  LOP3.LUT P6, RZ, R16, 0x1, RZ, 0xc0, !PT ;  /* 0x0000000110ff7812 */ /* 0x000fe200078cc0ff */
[----:B------:R-:W-:-:S12]  /*dd60*/  BSSY B6, `(.L_x_214) ;  /* 0x0000012000067945 */ /* 0x000fd80003800000 */
        /* <DEDUP_REMOVED lines=17> */
.L_x_215:
[----:B------:R-:W-:Y:S05]  /*de80*/  BSYNC B6 ;  /* 0x0000000000067941 */ /* 0x000fea0003800000 */
.L_x_214:
[----:B------:R-:W2:Y:S01]  /*de90*/  LDL R8, [R1+0x10] ;  /* 0x0000100001087983 */ /* 0x000ea20000100800 */
[----:B------:R-:W-:Y:S02]  /*dea0*/  ULDC.64 UR4, c[0x0][0x9f8] ;  /* 0x00027e0000047ab9 */ /* 0x000fe40000000a00 */
[----:B------:R-:W-:-:S04]  /*deb0*/  UISETP.NE.U32.AND UP0, UPT, UR4, URZ, UPT ;  /* 0x0000003f0400728c */ /* 0x000fc8000bf05070 */
[----:B------:R-:W-:-:S06]  /*dec0*/  UISETP.NE.AND.EX UP0, UPT, UR5, URZ, UPT, UP0 ;  /* 0x0000003f0500728c */ /* 0x000fcc000bf05300 */
[----:B------:R-:W-:-:S05]  /*ded0*/  PLOP3.LUT P0, PT, PT, PT, UP0, 0x80, 0x0 ;  /* 0x000000000000781c */ /* 0x000fca0003f0f008 */
[----:B------:R-:W-:-:S04]  /*dee0*/  @UP0 UIADD3 UR4, UP1, UR49, UR4, URZ ;  /* 0x0000000431040290 */ /* 0x000fc8000ff3e03f */
[----:B------:R-:W-:Y:S02]  /*def0*/  @UP0 UIADD3.X UR5, UR51, UR5, URZ, UP1, !UPT ;  /* 0x0000000533050290 */ /* 0x000fe40008ffe43f */
[----:B------:R-:W-:-:S04]  /*df00*/  IMAD.U32 R2, RZ, RZ, UR4 ;  /* 0x00000004ff027e24 */ /* 0x000fc8000f8e00ff */
[----:B------:R-:W-:Y:S01]  /*df10*/  IMAD.U32 R3, RZ, RZ, UR5 ;  /* 0x00000005ff037e24 */ /* 0x000fe2000f8e00ff */
[----:B------:R-:W1:Y:S01]  /*df20*/  S2R R0, SR_TID.X ;  /* 0x0000000000007919 */ /* 0x000e620000002100 */
[----:B------:R-:W-:-:S03]  /*df30*/  ULDC.64 UR4, c[0x0][0xa08] ;  /* 0x0002820000047ab9 */ /* 0x000fc60000000a00 */
[----:B--2---:R2:W3:Y:S01]  /*df40*/  @P0 LDG.E R8, desc[UR46][R2.64] ;  /* 0x0000002e02080981 */ /* 0x0044e2000c1e1900 */
[----:B-1----:R-:W-:-:S04]  /*df50*/  SHF.R.U32.HI R0, RZ, 0x5, R0 ;  /* 0x00000005ff007819 */ /* 0x002fc80000011600 */
[----:B------:R-:W-:Y:S01]  /*df60*/  LOP3.LUT R0, R0, 0x3, RZ, 0xc0, !PT ;  /* 0x0000000300007812 */ /* 0x000fe200078ec0ff */
[----:B--2---:R-:W1:Y:S01]  /*df70*/  LDC.64 R2, c[0x0][0x418] ;  /* 0x00010600ff027b82 */ /* 0x004e620000000a00 */
[----:B---3--:R-:W-:Y:S01]  /*df80*/  SHF.R.S32.HI R9, RZ, 0x1f, R8 ;  /* 0x0000001fff097819 */ /* 0x008fe20000011408 */
[----:B------:R2:W-:Y:S01]  /*df90*/  @P0 STL [R1+0x10], R8 ;  /* 0x0000100801000387 */ /* 0x0005e20000100800 */
[----:B-1----:R-:W-:Y:S01]  /*dfa0*/  LOP3.LUT P0, RZ, R2, UR4, RZ, 0xfc, !PT ;  /* 0x0000000402ff7c12 */ /* 0x002fe2000f80fcff */
[----:B------:R-:W-:Y:S02]  /*dfb0*/  UMOV UR4, 0xffffffff ;  /* 0xffffffff00047882 */ /* 0x000fe40000000000 */
[----:B------:R2:W-:Y:S01]  /*dfc0*/  STL [R1+0x18], R9 ;  /* 0x0000180901007387 */ /* 0x0005e20000100800 */
[----:B------:R-:W-:-:S04]  /*dfd0*/  LOP3.LUT P0, RZ, R3, UR5, RZ, 0xfc, P0 ;  /* 0x0000000503ff7c12 */ /* 0x000fc8000800fcff */
[----:B0-----:R-:W-:Y:S01]  /*dfe0*/  SEL R16, R8, RZ, !P0 ;  /* 0x000000ff08107207 */ /* 0x001fe20004000000 */
[----:B------:R-:W-:Y:S08]  /*dff0*/  BRA.DIV UR4, `(.L_x_216) ;  /* 0x0000004604d87947 */ /* 0x000ff0000b800000 */
[----:B------:R0:W1:Y:S02]  /*e000*/  SHFL.IDX PT, R14, R0, RZ, 0x1f ;  /* 0x00001fff000e7589 */ /* 0x00006400000e0000 */
.L_x_291:
[----:B0-----:R-:W3:Y:S01]  /*e010*/  LDL.LU R0, [R1+0x14] ;  /* 0x0000140001007983 */ /* 0x001ee20000300800 */
[----:B------:R-:W-:Y:S02]  /*e020*/  PLOP3.LUT P1, PT, PT, PT, PT, 0x8, 0x0 ;  /* 0x000000000000781c */ /* 0x000fe40003f2e170 */
[----:B-1----:R-:W-:Y:S02]  /*e030*/  ISETP.NE.AND P0, PT, R14, RZ, PT ;  /* 0x000000ff0e00720c */ /* 0x002fe40003f05270 */
[----:B---3--:R-:W-:-:S09]  /*e040*/  LOP3.LUT R0, R0, 0xfffffffe, RZ, 0xc0, !PT ;  /* 0xfffffffe00007812 */ /* 0x008fd200078ec0ff */
[----:B------:R-:W-:-:S05]  /*e050*/  @P1 LOP3.LUT R0, R0, 0x1, RZ, 0xfc, !PT ;  /* 0x0000000100001812 */ /* 0x000fca00078efcff */
[----:B------:R0:W-:Y:S01]  /*e060*/  STL [R1+0x14], R0 ;  /* 0x0000140001007387 */ /* 0x0001e20000100800 */
[----:B------:R-:W-:Y:S05]  /*e070*/  @P0 BRA `(.L_x_217) ;  /* 0x0000000400940947 */ /* 0x000fea0003800000 */
[----:B------:R-:W-:-:S06]  /*e080*/  ULEA.HI.SX32 UR4, UR40, 0xffffffff, 0x19 ;  /* 0xffffffff28047891 */ /* 0x000fcc000f8fca3f */
[----:B0-----:R-:W-:Y:S01]  /*e090*/  IMAD.U32 R0, RZ, RZ, UR4 ;  /* 0x00000004ff007e24 */ /* 0x001fe2000f8e00ff */
[----:B------:R-:W-:-:S03]  /*e0a0*/  UMOV UR4, 0xffffffff ;  /* 0xffffffff00047882 */ /* 0x000fc60000000000 */
[----:B------:R-:W-:Y:S05]  /*e0b0*/  BRA.DIV UR4, `(.L_x_218) ;  /* 0x0000004604c87947 */ /* 0x000fea000b800000 */
[----:B------:R-:W-:-:S13]  /*e0c0*/  ELECT P6, URZ, PT ;  /* 0x00000000003f782f */ /* 0x000fda00038c0000 */
.L_x_294:
[----:B------:R-:W-:Y:S05]  /*e0d0*/  @!P6 BRA `(.L_x_217) ;  /* 0x00000004007ce947 */ /* 0x000fea0003800000 */
[----:B------:R-:W-:-:S04]  /*e0e0*/  ISETP.NE.U32.AND P0, PT, R2, RZ, PT ;  /* 0x000000ff0200720c */ /* 0x000fc80003f05070 */
[----:B------:R-:W-:-:S13]  /*e0f0*/  ISETP.NE.AND.EX P0, PT, R3, RZ, PT, P0 ;  /* 0x000000ff0300720c */ /* 0x000fda0003f05300 */
[----:B------:R-:W-:Y:S05]  /*e100*/  @!P0 BRA `(.L_x_219) ;  /* 0x0000000000448947 */ /* 0x000fea0003800000 */
[----:B------:R-:W0:Y:S01]  /*e110*/  LDC R7, c[0x0][0x43c] ;  /* 0x00010f00ff077b82 */ /* 0x000e220000000800 */
[----:B------:R-:W-:Y:S01]  /*e120*/  ULDC.64 UR4, c[0x0][0x428] ;  /* 0x00010a0000047ab9 */ /* 0x000fe20000000a00 */
[----:B0-----:R-:W-:-:S13]  /*e130*/  ISETP.NE.AND P0, PT, R7, 0x1, PT ;  /* 0x000000010700780c */ /* 0x001fda0003f05270 */
[----:B------:R-:W0:Y:S02]  /*e140*/  @P0 LDC.64 R4, c[0x0][0x440] ;  /* 0x00011000ff040b82 */ /* 0x000e240000000a00 */
[----:B0-----:R-:W-:-:S04]  /*e150*/  @P0 IMAD.HI.U32 R6, R0, R4, RZ ;  /* 0x0000000400060227 */ /* 0x001fc800078e00ff */
        /* <DEDUP_REMOVED lines=12> */
.L_x_219:
[----:B0-----:R-:W3:Y:S04]  /*e220*/  LDL R3, [R1+0x4] ;  /* 0x0000040001037983 */ /* 0x001ee80000100800 */
[----:B------:R-:W4:Y:S01]  /*e230*/  LDL R2, [R1+0xc] ;  /* 0x00000c0001027983 */ /* 0x000f220000100800 */
[----:B--2---:R-:W0:Y:S02]  /*e240*/  S2R R8, SR_TID.X ;  /* 0x0000000000087919 */ /* 0x004e240000002100 */
[----:B0-----:R-:W-:-:S04]  /*e250*/  LOP3.LUT R8, R8, 0x7f, RZ, 0xc0, !PT ;  /* 0x0000007f08087812 */ /* 0x001fc800078ec0ff */
[----:B------:R-:W-:Y:S01]  /*e260*/  ISETP.NE.AND P1, PT, R8, RZ, PT ;  /* 0x000000ff0800720c */ /* 0x000fe20003f25270 */
[----:B---3--:R-:W-:Y:S01]  /*e270*/  IMAD R3, R3, 0x8, R17 ;  /* 0x0000000803037824 */ /* 0x008fe200078e0211 */
[----:B----4-:R-:W-:-:S04]  /*e280*/  SHF.L.U32 R4, R2, 0x1f, RZ ;  /* 0x0000001f02047819 */ /* 0x010fc800000006ff */
[----:B------:R-:W0:Y:S02]  /*e290*/  SYNCS.PHASECHK.TRANS64.TRYWAIT P0, [R3+URZ+0x38880], R4 ;  /* 0x03888004030075a7 */ /* 0x000e24000800017f */
[----:B0-----:R-:W-:Y:S05]  /*e2a0*/  @!P0 BRA `(.L_x_220) ;  /* 0x00000044006c8947 */ /* 0x001fea0003800000 */
.L_x_295:
        /* <DEDUP_REMOVED lines=8> */
.L_x_221:
[----:B------:R-:W2:Y:S01]  /*e330*/  LDL R2, [R1+0x4] ;  /* 0x0000040001027983 */ /* 0x000ea20000100800 */
[----:B------:R-:W-:Y:S01]  /*e340*/  R2UR UR33, R3 ;  /* 0x00000000032172ca */ /* 0x000fe200000e0000 */
[----:B------:R-:W-:Y:S01]  /*e350*/  UIADD3 UR4, UP0, UR52, 0x470, URZ ;  /* 0x0000047034047890 */ /* 0x000fe2000ff1e03f */
[----:B------:R-:W-:Y:S01]  /*e360*/  LEA R0, R0, UR42, 0x7 ;  /* 0x0000002a00007c11 */ /* 0x000fe2000f8e38ff */
[----:B------:R-:W-:Y:S01]  /*e370*/  UMOV UR6, 0x0 ;  /* 0x0000000000067882 */ /* 0x000fe20000000000 */
[----:B-----5:R-:W-:Y:S01]  /*e380*/  R2UR UR37, R16 ;  /* 0x00000000102572ca */ /* 0x020fe200000e0000 */
[----:B------:R-:W-:Y:S01]  /*e390*/  UIADD3.X UR5, URZ, UR53, URZ, UP0, !UPT ;  /* 0x000000353f057290 */ /* 0x000fe200087fe43f */
[----:B------:R-:W-:Y:S01]  /*e3a0*/  R2UR UR35, R0 ;  /* 0x00000000002372ca */ /* 0x000fe200000e0000 */
[----:B------:R-:W-:Y:S01]  /*e3b0*/  UMOV UR7, 0x14f00000 ;  /* 0x14f0000000077882 */ /* 0x000fe20000000000 */
[----:B------:R-:W-:Y:S01]  /*e3c0*/  UMOV UR34, URZ ;  /* 0x0000003f00227c82 */ /* 0x000fe20008000000 */
[----:B------:R-:W-:Y:S01]  /*e3d0*/  UMOV UR10, 0x80 ;  /* 0x00000080000a7882 */ /* 0x000fe20000000000 */
[----:B------:R-:W-:-:S03]  /*e3e0*/  UMOV UR12, UR36 ;  /* 0x00000024000c7c82 */ /* 0x000fc60008000000 */
[----:B------:R-:W-:-:S04]  /*e3f0*/  UIADD3 UR33, UR33, 0x38870, URZ ;  /* 0x0003887021217890 */ /* 0x000fc8000fffe03f */
[----:B------:R-:W-:Y:S02]  /*e400*/  UMOV UR13, UR37 ;  /* 0x00000025000d7c82 */ /* 0x000fe40008000000 */
[----:B------:R-:W-:Y:S01]  /*e410*/  UMOV UR11, UR35 ;  /* 0x00000023000b7c82 */ /* 0x000fe20008000000 */
[----:B------:R-:W-:Y:S01]  /*e420*/  UMOV UR9, UR33 ;  /* 0x0000002100097c82 */ /* 0x000fe20008000000 */
[----:B--2---:R-:W-:-:S05]  /*e430*/  IMAD R2, R2, 0x8000, R17 ;  /* 0x0000800002027824 */ /* 0x004fca00078e0211 */
[----:B------:R-:W-:-:S13]  /*e440*/  R2UR UR8, R2 ;  /* 0x00000000020872ca */ /* 0x000fda00000e0000 */
[----:B------:R-:W-:Y:S02]  /*e450*/  UIADD3 UR32, UR8, 0x10400, URZ ;  /* 0x0001040008207890 */ /* 0x000fe4000fffe03f */
[----:B------:R-:W-:-:S07]  /*e460*/  UIADD3 UR8, UR8, 0x14400, URZ ;  /* 0x0001440008087890 */ /* 0x000fce000fffe03f */
[----:B------:R1:W-:Y:S02]  /*e470*/  UTMALDG.4D [UR32], [UR4], desc[UR6] ;  /* 0x00000620040075b4 */ /* 0x0003e40008019000 */
[----:B------:R1:W-:Y:S01]  /*e480*/  UTMALDG.4D [UR8], [UR4], desc[UR6] ;  /* 0x00000608040075b4 */ /* 0x0003e20008019000 */
[----:B------:R-:W2:Y:S02]  /*e490*/  SYNCS.PHASECHK.TRANS64.TRYWAIT P0, [R3+URZ+0x38840], R4 ;  /* 0x03884004030075a7 */ /* 0x000ea4000800017f */
[----:B-12---:R-:W-:Y:S05]  /*e4a0*/  @!P0 BRA `(.L_x_222) ;  /* 0x0000004400008947 */ /* 0x006fea0003800000 */
.L_x_296:
[----:B------:R-:W-:Y:S05]  /*e4b0*/  @P1 BRA `(.L_x_223) ;  /* 0x00000000001c1947 */ /* 0x000fea0003800000 */
[----:B------:R-:W2:Y:S01]  /*e4c0*/  S2R R5, SR_TID.X ;  /* 0x0000000000057919 */ /* 0x000ea20000002100 */
[----:B01----:R-:W-:-:S04]  /*e4d0*/  IMAD.MOV.U32 R4, RZ, RZ, 0x8000 ;  /* 0x00008000ff047424 */ /* 0x003fc800078e00ff */
[----:B------:R3:W-:Y:S01]  /*e4e0*/  SYNCS.ARRIVE.TRANS64 RZ, [R3+URZ+0x38830], R4 ;  /* 0x0388300403ff79a7 */ /* 0x0007e2000800003f */
[----:B--2---:R-:W-:-:S04]  /*e4f0*/  LOP3.LUT R5, R5, 0x1f, RZ, 0xc0, !PT ;  /* 0x0000001f05057812 */ /* 0x004fc800078ec0ff */
[----:B------:R-:W-:-:S13]  /*e500*/  ISETP.NE.AND P0, PT, R5, RZ, PT ;  /* 0x000000ff0500720c */ /* 0x000fda0003f05270 */
[----:B---3--:R-:W-:Y:S05]  /*e510*/  @!P0 BRA `(.L_x_223) ;  /* 0x0000000000048947 */ /* 0x008fea0003800000 */
[----:B------:R-:W-:Y:S01]  /*e520*/  BPT.TRAP 0x1 ;  /* 0x000000040000795c */ /* 0x000fe20000300000 */
.L_x_223:
[----:B01----:R-:W2:Y:S01]  /*e530*/  LDL.LU R4, [R1+0x14] ;  /* 0x0000140001047983 */ /* 0x003ea20000300800 */
        /* <DEDUP_REMOVED lines=25> */
.L_x_217:
[----:B------:R-:W-:Y:S05]  /*e6d0*/  WARPSYNC.ALL ;  /* 0x0000000000007948 */ /* 0x000fea0003800000 */
[----:B0-----:R-:W-:Y:S01]  /*e6e0*/  VIADD R0, R17, 0x20400 ;  /* 0x0002040011007836 */ /* 0x001fe20000000000 */
[----:B-1----:R-:W-:Y:S01]  /*e6f0*/  USHF.R.S32.HI UR4, URZ, 0x1f, UR54 ;  /* 0x0000001f3f047899 */ /* 0x002fe20008011436 */
[----:B------:R-:W-:Y:S01]  /*e700*/  BAR.SYNC.DEFER_BLOCKING 0x8, 0x180 ;  /* 0x0206000000007b1d */ /* 0x000fe20000010000 */
[----:B------:R-:W-:Y:S02]  /*e710*/  USHF.R.S32.HI UR49, URZ, 0x1f, UR36 ;  /* 0x0000001f3f317899 */ /* 0x000fe40008011424 */
[----:B------:R-:W-:-:S03]  /*e720*/  LOP3.LUT P0, RZ, R0, 0x3ff, RZ, 0xc0, !PT ;  /* 0x000003ff00ff7812 */ /* 0x000fc6000780c0ff */
[----:B------:R-:W-:Y:S01]  /*e730*/  ULDC.64 UR6, c[0x0][0x298] ;  /* 0x0000a60000067ab9 */ /* 0x000fe20000000a00 */
[----:B------:R-:W-:Y:S01]  /*e740*/  ULDC.64 UR8, c[0x0][0xa00] ;  /* 0x0002800000087ab9 */ /* 0x000fe20000000a00 */
[----:B------:R-:W-:Y:S01]  /*e750*/  UIMAD UR4, UR4, UR6, URZ ;  /* 0x00000006040472a4 */ /* 0x000fe2000f8e023f */
[----:B------:R-:W-:Y:S01]  /*e760*/  BSSY B6, `(.L_x_224) ;  /* 0x0000019000067945 */ /* 0x000fe20003800000 */
[----:B------:R-:W-:Y:S02]  /*e770*/  UISETP.NE.U32.AND UP0, UPT, UR8, URZ, UPT ;  /* 0x0000003f0800728c */ /* 0x000fe4000bf05070 */
[----:B------:R-:W-:Y:S02]  /*e780*/  UIMAD.WIDE.U32 UR56, UR54, UR6, URZ ;  /* 0x00000006363872a5 */ /* 0x000fe4000f8e003f */
[----:B------:R-:W-:Y:S02]  /*e790*/  UIMAD UR4, UR54, UR7, UR4 ;  /* 0x00000007360472a4 */ /* 0x000fe4000f8e0204 */
[----:B------:R-:W-:-:S02]  /*e7a0*/  UISETP.NE.AND.EX UP0, UPT, UR9, URZ, UPT, UP0 ;  /* 0x0000003f0900728c */ /* 0x000fc4000bf05300 */
[----:B------:R-:W-:Y:S02]  /*e7b0*/  UIADD3 UR51, UR57, UR4, URZ ;  /* 0x0000000439337290 */ /* 0x000fe4000fffe03f */
[----:B------:R-:W-:Y:S02]  /*e7c0*/  USEL UR48, UR48, URZ, !UP0 ;  /* 0x0000003f30307287 */ /* 0x000fe4000c000000 */
[----:B------:R-:W-:Y:S01]  /*e7d0*/  USEL UR37, UR50, URZ, !UP0 ;  /* 0x0000003f32257287 */ /* 0x000fe2000c000000 */
[----:B------:R-:W-:Y:S11]  /*e7e0*/  @!P0 BRA `(.L_x_225) ;  /* 0x0000000000408947 */ /* 0x000ff60003800000 */
        /* <DEDUP_REMOVED lines=11> */
[----:B--2---:R-:W-:Y:S02]  /*e8a0*/  IMAD.MOV.U32 R8, RZ, RZ, 0x70 ;  /* 0x00000070ff087424 */ /* 0x004fe400078e00ff */
[----:B------:R-:W-:Y:S02]  /*e8b0*/  IMAD.MOV.U32 R12, RZ, RZ, 0x1 ;  /* 0x00000001ff0c7424 */ /* 0x000fe400078e00ff */
[----:B------:R-:W-:-:S07]  /*e8c0*/  IMAD.MOV.U32 R13, RZ, RZ, RZ ;  /* 0x000000ffff0d7224 */ /* 0x000fce00078e00ff */
[----:B------:R-:W-:-:S07]  /*e8d0*/  LEPC R20, `(.L_x_225) ;  /* 0x000000001014794e */ /* 0x000fce0000000000 */
[----:B0-----:R-:W-:Y:S05]  /*e8e0*/  CALL.ABS.NOINC R2 ;  /* 0x0000000002007343 */ /* 0x001fea0003c00000 */
.L_x_225:
[----:B------:R-:W-:Y:S05]  /*e8f0*/  BSYNC B6 ;  /* 0x0000000000067941 */ /* 0x000fea0003800000 */
.L_x_224:
[----:B------:R-:W3:Y:S01]  /*e900*/  LDL.LU R0, [R1+0x24] ;  /* 0x0000240001007983 */ /* 0x000ee20000300800 */
[----:B------:R-:W0:Y:S01]  /*e910*/  LDC R6, c[0x0][0x448] ;  /* 0x00011200ff067b82 */ /* 0x000e220000000800 */
[----:B------:R-:W-:Y:S02]  /*e920*/  ULDC.64 UR8, c[0x0][0x2d8] ;  /* 0x0000b60000087ab9 */ /* 0x000fe40000000a00 */
[----:B--2---:R1:W5:Y:S01]  /*e930*/  LDL R9, [R1+0x34] ;  /* 0x0000340001097983 */ /* 0x0043620000100800 */
[----:B------:R-:W2:Y:S01]  /*e940*/  S2R R2, SR_TID.X ;  /* 0x0000000000027919 */ /* 0x000ea20000002100 */
[----:B0-----:R-:W-:-:S13]  /*e950*/  ISETP.NE.AND P0, PT, R6, 0x1, PT ;  /* 0x000000010600780c */ /* 0x001fda0003f05270 */
[----:B------:R-:W0:Y:S01]  /*e960*/  @P0 LDC R4, c[0x0][0x450] ;  /* 0x00011400ff040b82 */ /* 0x000e220000000800 */
[C---:B--2---:R-:W-:Y:S01]  /*e970*/  LOP3.LUT R3, R2.reuse, 0x7f, RZ, 0xc0, !PT ;  /* 0x0000007f02037812 */ /* 0x044fe200078ec0ff */
[----:B------:R-:W-:-:S03]  /*e980*/  IMAD.SHL.U32 R2, R2, 0x10, RZ ;  /* 0x0000001002027824 */ /* 0x000fc600078e00ff */
[----:B------:R-:W-:-:S04]  /*e990*/  SHF.R.U32.HI R3, RZ, 0x3, R3 ;  /* 0x00000003ff037819 */ /* 0x000fc80000011603 */
[----:B------:R-:W-:Y:S02]  /*e9a0*/  LOP3.LUT R2, R3, 0x70, R2, 0xf8, !PT ;  /* 0x0000007003027812 */ /* 0x000fe400078ef802 */
[----:B------:R-:W2:Y:S01]  /*e9b0*/  @P0 LDC R3, c[0x0][0x44c] ;  /* 0x00011300ff030b82 */ /* 0x000ea20000000800 */
[----:B------:R-:W-:Y:S01]  /*e9c0*/  UIMAD UR6, UR49, UR8, URZ ;  /* 0x00000008310672a4 */ /* 0x000fe2000f8e023f */
[----:B------:R-:W4:Y:S01]  /*e9d0*/  S2R R8, SR_TID.X ;  /* 0x0000000000087919 */ /* 0x000f220000002100 */
[----:B------:R-:W-:Y:S02]  /*e9e0*/  UMOV UR50, UR56 ;  /* 0x0000003800327c82 */ /* 0x000fe40008000000 */
[----:B------:R-:W-:Y:S01]  /*e9f0*/  UIMAD.WIDE.U32 UR4, UR36, UR8, UR50 ;  /* 0x00000008240472a5 */ /* 0x000fe2000f8e0032 */
[----:B------:R-:W1:Y:S01]  /*ea00*/  S2R R7, SR_TID.X ;  /* 0x0000000000077919 */ /* 0x000e620000002100 */
[----:B------:R-:W-:-:S03]  /*ea10*/  UIMAD UR6, UR36, UR9, UR6 ;  /* 0x00000009240672a4 */ /* 0x000fc6000f8e0206 */
[----:B------:R-:W-:Y:S01]  /*ea20*/  ULDC.64 UR8, c[0x0][0x2e0] ;  /* 0x0000b80000087ab9 */ /* 0x000fe20000000a00 */
[----:B------:R-:W-:Y:S02]  /*ea30*/  UIADD3 UR5, UR5, UR6, URZ ;  /* 0x0000000605057290 */ /* 0x000fe4000fffe03f */
[----:B------:R-:W-:Y:S02]  /*ea40*/  UIMAD UR6, UR37, UR8, URZ ;  /* 0x00000008250672a4 */ /* 0x000fe4000f8e023f */
[----:B------:R-:W-:Y:S02]  /*ea50*/  UIMAD.WIDE.U32 UR4, UR48, UR8, UR4 ;  /* 0x00000008300472a5 */ /* 0x000fe4000f8e0004 */
[----:B------:R-:W-:-:S03]  /*ea60*/  UIMAD UR6, UR48, UR9, UR6 ;  /* 0x00000009300672a4 */ /* 0x000fc6000f8e0206 */
[----:B------:R-:W-:Y:S01]  /*ea70*/  ULDC.64 UR8, c[0x0][0x2d0] ;  /* 0x0000b40000087ab9 */ /* 0x000fe20000000a00 */
[----:B------:R-:W-:Y:S01]  /*ea80*/  UIADD3 UR5, UR5, UR6, URZ ;  /* 0x0000000605057290 */ /* 0x000fe2000fffe03f */
[----:B----4-:R-:W-:Y:S02]  /*ea90*/  IMAD.SHL.U32 R8, R8, 0x10, RZ ;  /* 0x0000001008087824 */ /* 0x010fe400078e00ff */
[----:B-1----:R-:W-:-:S03]  /*eaa0*/  IMAD.SHL.U32 R10, R7, 0x10, RZ ;  /* 0x00000010070a7824 */ /* 0x002fc600078e00ff */
[----:B------:R-:W-:Y:S02]  /*eab0*/  LOP3.LUT R8, R8, 0x70, RZ, 0xc0, !PT ;  /* 0x0000007008087812 */ /* 0x000fe400078ec0ff */
[----:B------:R-:W-:Y:S02]  /*eac0*/  LOP3.LUT R10, R10, 0x70, RZ, 0xc0, !PT ;  /* 0x000000700a0a7812 */ /* 0x000fe400078ec0ff */
[----:B------:R-:W-:Y:S01]  /*ead0*/  LOP3.LUT R8, R8, 0x80, RZ, 0xfc, !PT ;  /* 0x0000008008087812 */ /* 0x000fe200078efcff */
[----:B---3--:R-:W-:-:S05]  /*eae0*/  IMAD.SHL.U32 R5, R0, 0x80, RZ ;  /* 0x0000008000057824 */ /* 0x008fca00078e00ff */
[----:B------:R-:W-:-:S05]  /*eaf0*/  LOP3.LUT R0, R2, R5, RZ, 0xfc, !PT ;  /* 0x0000000502007212 */ /* 0x000fca00078efcff */
[----:B--2---:R-:W-:-:S04]  /*eb00*/  @P0 IMAD.HI.U32 R3, R0, R3, RZ ;  /* 0x0000000300030227 */ /* 0x004fc800078e00ff */
[----:B------:R-:W-:Y:S01]  /*eb10*/  IMAD.MOV.U32 R2, RZ, RZ, R0 ;  /* 0x000000ffff027224 */ /* 0x000fe200078e0000 */
[----:B0-----:R-:W-:-:S04]  /*eb20*/  @P0 SHF.R.U32.HI R2, RZ, R4, R3 ;  /* 0x00000004ff020219 */ /* 0x001fc80000011603 */
[--C-:B------:R-:W-:Y:S01]  /*eb30*/  SHF.R.S32.HI R4, RZ, 0x1f, R2.reuse ;  /* 0x0000001fff047819 */ /* 0x100fe20000011402 */
[----:B------:R-:W-:-:S04]  /*eb40*/  IMAD.MOV R3, RZ, RZ, -R2 ;  /* 0x000000ffff037224 */ /* 0x000fc800078e0a02 */
[----:B------:R-:W-:Y:S02]  /*eb50*/  IMAD R0, R6, R3, R0 ;  /* 0x0000000306007224 */ /* 0x000fe400078e0200 */
[----:B------:R-:W-:Y:S02]  /*eb60*/  IMAD R4, R4, UR8, RZ ;  /* 0x0000000804047c24 */ /* 0x000fe4000f8e02ff */
[----:B------:R-:W-:Y:S02]  /*eb70*/  IMAD.U32 R3, RZ, RZ, UR8 ;  /* 0x00000008ff037e24 */ /* 0x000fe4000f8e00ff */
[C---:B------:R-:W-:Y:S02]  /*eb80*/  IMAD R4, R2.reuse, UR9, R4 ;  /* 0x0000000902047c24 */ /* 0x040fe4000f8e0204 */
[----:B------:R-:W-:Y:S01]  /*eb90*/  IMAD.WIDE.U32 R2, R2, R3, UR4 ;  /* 0x0000000402027e25 */ /* 0x000fe2000f8e0003 */
[----:B------:R-:W-:-:S03]  /*eba0*/  ULDC.64 UR4, c[0x0][0x2c8] ;  /* 0x0000b20000047ab9 */ /* 0x000fc60000000a00 */
[----:B------:R-:W-:Y:S01]  /*ebb0*/  IMAD.IADD R3, R3, 0x1, R4 ;  /* 0x0000000103037824 */ /* 0x000fe200078e0204 */
[----:B------:R-:W-:Y:S01]  /*ebc0*/  SHF.R.S32.HI R4, RZ, 0x1f, R0 ;  /* 0x0000001fff047819 */ /* 0x000fe20000011400 */
[----:B------:R-:W-:-:S04]  /*ebd0*/  IMAD.WIDE.U32 R2, R0, UR4, R2 ;  /* 0x0000000400027c25 */ /* 0x000fc8000f8e0002 */
[----:B------:R-:W-:-:S04]  /*ebe0*/  IMAD R4, R4, UR4, RZ ;  /* 0x0000000404047c24 */ /* 0x000fc8000f8e02ff */
[----:B------:R-:W-:Y:S01]  /*ebf0*/  IMAD R4, R0, UR5, R4 ;  /* 0x0000000500047c24 */ /* 0x000fe2000f8e0204 */
[----:B------:R-:W-:Y:S02]  /*ec00*/  ULDC.64 UR4, c[0x0][0x280] ;  /* 0x0000a00000047ab9 */ /* 0x000fe40000000a00 */
[----:B------:R-:W-:Y:S01]  /*ec10*/  IADD3 R0, P0, R2, UR4, RZ ;  /* 0x0000000402007c10 */ /* 0x000fe2000ff1e0ff */
[----:B------:R-:W-:Y:S02]  /*ec20*/  ULDC UR4, c[0x0][0x2b8] ;  /* 0x0000ae0000047ab9 */ /* 0x000fe40000000800 */
[----:B------:R-:W-:Y:S02]  /*ec30*/  ISETP.GE.AND P1, PT, R8, UR4, PT ;  /* 0x0000000408007c0c */ /* 0x000fe4000bf26270 */
[----:B------:R-:W-:Y:S02]  /*ec40*/  IADD3.X R2, R3, UR5, R4, P0, !PT ;  /* 0x0000000503027c10 */ /* 0x000fe400087fe404 */
[----:B------:R-:W-:Y:S01]  /*ec50*/  ISETP.GE.AND P0, PT, R10, UR4, PT ;  /* 0x000000040a007c0c */ /* 0x000fe2000bf06270 */
[----:B------:R-:W-:-:S03]  /*ec60*/  UMOV UR4, 0xffffffff ;  /* 0xffffffff00047882 */ /* 0x000fc60000000000 */
[----:B------:R-:W-:Y:S09]  /*ec70*/  BRA.DIV UR4, `(.L_x_226) ;  /* 0x0000003e04207947 */ /* 0x000ff2000b800000 */
[----:B------:R-:W0:Y:S01]  /*ec80*/  S2R R7, SR_TID.X ;  /* 0x0000000000077919 */ /* 0x000e220000002100 */
[----:B------:R-:W-:Y:S02]  /*ec90*/  IMAD R4, R19, R6, RZ ;  /* 0x0000000613047224 */ /* 0x000fe400078e02ff */
[----:B------:R-:W-:Y:S04]  /*eca0*/  SHFL.IDX PT, R6, R2, RZ, 0x181f ;  /* 0x00181fff02067589 */ /* 0x000fe800000e0000 */
[----:B------:R-:W-:Y:S01]  /*ecb0*/  SHFL.IDX PT, R8, R2, 0x1, 0x181f ;  /* 0x00381f0002087f89 */ /* 0x000fe200000e0000 */
[----:B0-----:R-:W-:-:S04]  /*ecc0*/  LOP3.LUT R7, R7, 0x7f, RZ, 0xc0, !PT ;  /* 0x0000007f07077812 */ /* 0x001fc800078ec0ff */
[----:B------:R-:W-:-:S05]  /*ecd0*/  SHF.R.U32.HI R7, RZ, 0x3, R7 ;  /* 0x00000003ff077819 */ /* 0x000fca0000011607 */
[----:B------:R-:W-:Y:S02]  /*ece0*/  IMAD.IADD R3, R7, 0x1, R5 ;  /* 0x0000000107037824 */ /* 0x000fe400078e0205 */
[----:B------:R-:W0:Y:S02]  /*ecf0*/  SHFL.IDX PT, R7, R0, RZ, 0x181f ;  /* 0x00181fff00077589 */ /* 0x000e2400000e0000 */
[C---:B------:R-:W-:Y:S01]  /*ed00*/  VIADD R5, R3.reuse, 0x10 ;  /* 0x0000001003057836 */ /* 0x040fe20000000000 */
[----:B------:R-:W-:-:S04]  /*ed10*/  ISETP.GE.AND P4, PT, R3, R4, PT ;  /* 0x000000040300720c */ /* 0x000fc80003f86270 */
[----:B------:R-:W-:Y:S02]  /*ed20*/  ISETP.GE.AND P2, PT, R5, R4, PT ;  /* 0x000000040500720c */ /* 0x000fe40003f46270 */
[----:B------:R-:W1:Y:S07]  /*ed30*/  SHFL.IDX PT, R5, R0, 0x1, 0x181f ;  /* 0x00381f0000057f89 */ /* 0x000e6e00000e0000 */
[----:B0-----:R-:W-:-:S05]  /*ed40*/  @!P4 IADD3 R7, P3, R10, R7, RZ ;  /* 0x000000070a07c210 */ /* 0x001fca0007f7e0ff */
[----:B------:R-:W-:-:S05]  /*ed50*/  @!P4 IMAD.X R6, RZ, RZ, R6, P3 ;  /* 0x000000ffff06c224 */ /* 0x000fca00018e0606 */
[----:B------:R-:W-:-:S04]  /*ed60*/  @!P4 LOP3.LUT R7, R7, R6, RZ, 0x3c, !PT ;  /* 0x000000060707c212 */ /* 0x000fc800078e3cff */
[----:B------:R-:W-:-:S04]  /*ed70*/  @!P4 LOP3.LUT R6, R7, R6, RZ, 0x3c, !PT ;  /* 0x000000060706c212 */ /* 0x000fc800078e3cff */
[----:B------:R-:W-:-:S05]  /*ed80*/  @!P4 LOP3.LUT R7, R7, R6, RZ, 0x3c, !PT ;  /* 0x000000060707c212 */ /* 0x000fca00078e3cff */
[----:B-----5:R-:W-:Y:S04]  /*ed90*/  @!P4 LDGSTS.E.BYPASS.LTC128B.128 [R9+0x20400], desc[UR46][R6.64], !P0 ;  /* 0x204000000609cfae */ /* 0x020fe8000c101d6e */
[----:B------:R1:W-:Y:S02]  /*eda0*/  @!P4 LDGSTS.E.BYPASS.LTC128B.128 [R9+0x24400], desc[UR46][R6.64+0x80], !P1 ;  /* 0x244000800609cfae */ /* 0x0003e4000c901d6e */
[----:B-1----:R-:W-:Y:S01]  /*edb0*/  @!P2 IADD3 R7, P3, R10, R5, RZ ;  /* 0x000000050a07a210 */ /* 0x002fe20007f7e0ff */
[----:B------:R-:W-:-:S04]  /*edc0*/  VIADD R5, R3, 0x20 ;  /* 0x0000002003057836 */ /* 0x000fc80000000000 */
[----:B------:R-:W-:-:S05]  /*edd0*/  @!P2 IMAD.X R6, RZ, RZ, R8, P3 ;  /* 0x000000ffff06a224 */ /* 0x000fca00018e0608 */
[----:B------:R-:W-:-:S04]  /*ede0*/  @!P2 LOP3.LUT R7, R7, R6, RZ, 0x3c, !PT ;  /* 0x000000060707a212 */ /* 0x000fc800078e3cff */
[----:B------:R-:W-:-:S04]  /*edf0*/  @!P2 LOP3.LUT R6, R7, R6, RZ, 0x3c, !PT ;  /* 0x000000060706a212 */ /* 0x000fc800078e3cff */
[----:B------:R-:W-:-:S05]  /*ee00*/  @!P2 LOP3.LUT R7, R7, R6, RZ, 0x3c, !PT ;  /* 0x000000060707a212 */ /* 0x000fca00078e3cff */
[----:B------:R-:W-:Y:S04]  /*ee10*/  @!P2 LDGSTS.E.BYPASS.LTC128B.128 [R9+0x20c00], desc[UR46][R6.64], !P0 ;  /* 0x20c000000609afae */ /* 0x000fe8000c101d6e */
[----:B------:R0:W-:Y:S01]  /*ee20*/  @!P2 LDGSTS.E.BYPASS.LTC128B.128 [R9+0x24c00], desc[UR46][R6.64+0x80], !P1 ;  /* 0x24c000800609afae */ /* 0x0001e2000c901d6e */
[----:B------:R-:W-:Y:S01]  /*ee30*/  ISETP.GE.AND P2, PT, R5, R4, PT ;  /* 0x000000040500720c */ /* 0x000fe20003f46270 */
[----:B------:R-:W-:Y:S02]  /*ee40*/  VIADD R5, R3, 0x30 ;  /* 0x0000003003057836 */ /* 0x000fe40000000000 */
[----:B0-----:R-:W0:Y:S04]  /*ee50*/  SHFL.IDX PT, R7, R0, 0x2, 0x181f ;  /* 0x00581f0000077f89 */ /* 0x001e2800000e0000 */
[----:B------:R-:W1:Y:S06]  /*ee60*/  SHFL.IDX PT, R6, R2, 0x2, 0x181f ;  /* 0x00581f0002067f89 */ /* 0x000e6c00000e0000 */
[----:B0-----:R-:W-:-:S05]  /*ee70*/  @!P2 IADD3 R7, P3, R10, R7, RZ ;  /* 0x000000070a07a210 */ /* 0x001fca0007f7e0ff */
[----:B-1----:R-:W-:-:S05]  /*ee80*/  @!P2 IMAD.X R6, RZ, RZ, R6, P3 ;  /* 0x000000ffff06a224 */ /* 0x002fca00018e0606 */
        /* <DEDUP_REMOVED lines=38> */
[----:B------:R-:W-:-:S03]  /*f0f0*/  ISETP.GE.AND P2, PT, R5, R4, PT ;  /* 0x000000040500720c */ /* 0x000fc60003f46270 */
[----:B------:R-:W-:Y:S04]  /*f100*/  SHFL.IDX PT, R5, R2, 0x7, 0x181f ;  /* 0x00f81f0002057f89 */ /* 0x000fe800000e0000 */
[----:B0-----:R-:W0:Y:S04]  /*f110*/  SHFL.IDX PT, R7, R0, 0x6, 0x181f ;  /* 0x00d81f0000077f89 */ /* 0x001e2800000e0000 */
[----:B------:R-:W1:Y:S04]  /*f120*/  SHFL.IDX PT, R6, R2, 0x6, 0x181f ;  /* 0x00d81f0002067f89 */ /* 0x000e6800000e0000 */
[----:B------:R-:W2:Y:S01]  /*f130*/  SHFL.IDX PT, R0, R0, 0x7, 0x181f ;  /* 0x00f81f0000007f89 */ /* 0x000ea200000e0000 */
[----:B0-----:R-:W-:-:S05]  /*f140*/  @!P2 IADD3 R7, P3, R10, R7, RZ ;  /* 0x000000070a07a210 */ /* 0x001fca0007f7e0ff */
[----:B-1----:R-:W-:-:S05]  /*f150*/  @!P2 IMAD.X R6, RZ, RZ, R6, P3 ;  /* 0x000000ffff06a224 */ /* 0x002fca00018e0606 */
[----:B------:R-:W-:-:S04]  /*f160*/  @!P2 LOP3.LUT R7, R7, R6, RZ, 0x3c, !PT ;  /* 0x000000060707a212 */ /* 0x000fc800078e3cff */
[----:B------:R-:W-:-:S04]  /*f170*/  @!P2 LOP3.LUT R6, R7, R6, RZ, 0x3c, !PT ;  /* 0x000000060706a212 */ /* 0x000fc800078e3cff */
[----:B------:R-:W-:-:S05]  /*f180*/  @!P2 LOP3.LUT R7, R7, R6, RZ, 0x3c, !PT ;  /* 0x000000060707a212 */ /* 0x000fca00078e3cff */
[----:B------:R1:W-:Y:S04]  /*f190*/  @!P2 LDGSTS.E.BYPASS.LTC128B.128 [R9+0x23400], desc[UR46][R6.64], !P0 ;  /* 0x234000000609afae */ /* 0x0003e8000c101d6e */
[----:B--2---:R1:W-:Y:S02]  /*f1a0*/  @!P2 LDGSTS.E.BYPASS.LTC128B.128 [R9+0x27400], desc[UR46][R6.64+0x80], !P1 ;  /* 0x274000800609afae */ /* 0x0043e4000c901d6e */
.L_x_313:
[----:B------:R-:W-:Y:S01]  /*f1b0*/  VIADD R3, R3, 0x70 ;  /* 0x0000007003037836 */ /* 0x000fe20000000000 */
[----:B------:R-:W-:Y:S04]  /*f1c0*/  BSSY B0, `(.L_x_227) ;  /* 0x000000a000007945 */ /* 0x000fe80003800000 */
[----:B------:R-:W-:-:S13]  /*f1d0*/  ISETP.GE.AND P2, PT, R3, R4, PT ;  /* 0x000000040300720c */ /* 0x000fda0003f46270 */
[----:B------:R-:W-:Y:S05]  /*f1e0*/  @P2 BRA `(.L_x_228) ;  /* 0x00000000001c2947 */ /* 0x000fea0003800000 */
[----:B------:R-:W-:-:S05]  /*f1f0*/  IADD3 R2, P2, R10, R0, RZ ;  /* 0x000000000a027210 */ /* 0x000fca0007f5e0ff */
[----:B------:R-:W-:-:S05]  /*f200*/  IMAD.X R3, RZ, RZ, R5, P2 ;  /* 0x000000ffff037224 */ /* 0x000fca00010e0605 */
[----:B------:R-:W-:Y:S01]  /*f210*/  @!PT LDS RZ, [RZ] ;  /* 0x00000000fffff984 */ /* 0x000fe20000000800 */
[----:B------:R-:W-:Y:S01]  /*f220*/  @!PT LDS RZ, [RZ] ;  /* 0x00000000fffff984 */ /* 0x000fe20000000800 */
[----:B------:R-:W-:Y:S01]  /*f230*/  @!PT LDS RZ, [RZ] ;  /* 0x00000000fffff984 */ /* 0x000fe20000000800 */
[----:B------:R2:W-:Y:S04]  /*f240*/  LDGSTS.E.BYPASS.LTC128B.128 [R9+0x23c00], desc[UR46][R2.64], !P0 ;  /* 0x23c0000002097fae */ /* 0x0005e8000c101d6e */
[----:B------:R2:W-:Y:S02]  /*f250*/  LDGSTS.E.BYPASS.LTC128B.128 [R9+0x27c00], desc[UR46][R2.64+0x80], !P1 ;  /* 0x27c0008002097fae */ /* 0x0005e4000c901d6e */
.L_x_228:
[----:B------:R-:W-:Y:S05]  /*f260*/  BSYNC B0 ;  /* 0x0000000000007941 */ /* 0x000fea0003800000 */
.L_x_227:
[----:B------:R-:W-:Y:S01]  /*f270*/  NOP ;  /* 0x0000000000007918 */ /* 0x000fe20000000000 */
[----:B------:R-:W-:-:S13]  /*f280*/  PLOP3.LUT P0, PT, PT, PT, PT, 0x80, 0x0 ;  /* 0x000000000000781c */ /* 0x000fda0003f0f070 */
.L_x_229:
[----:B------:R-:W-:Y:S02]  /*f290*/  PLOP3.LUT P1, PT, P1, P0, PT, 0xa2, 0x0 ;  /* 0x000000000000781c */ /* 0x000fe40000f21472 */
[----:B------:R-:W-:-:S08]  /*f2a0*/  @P0 R2UR P1, UR4, R17 ;  /* 0x00000000110402ca */ /* 0x000fd00000020000 */
[----:B------:R-:W-:-:S05]  /*f2b0*/  @P0 PLOP3.LUT P0, PT, P1, PT, PT, 0x80, 0x0 ;  /* 0x000000000000081c */ /* 0x000fca0000f0f070 */
[----:B------:R-:W-:Y:S01]  /*f2c0*/  @!P1 SYNCS.ARRIVE.TRANS64.RED.A0T1 RZ, [UR4+0x38800], RZ ;  /* 0x038800ffffff99a7 */ /* 0x000fe20008200404 */
[----:B------:R-:W-:Y:S07]  /*f2d0*/  @!P1 ARRIVES.LDGSTSBAR.64.TRANSCNT [UR4+0x38800] ;  /* 0x03880000ff0099b0 */ /* 0x000fee0008000a84 */
[----:B------:R-:W-:Y:S05]  /*f2e0*/  @P0 BRA.U.ANY `(.L_x_229) ;  /* 0xfffffffd00e80947 */ /* 0x000fea000393ffff */
[----:B--2---:R-:W2:Y:S02]  /*f2f0*/  LDL.LU R2, [R1+0x38] ;  /* 0x0000380001027983 */ /* 0x004ea40000300800 */
[----:B--2---:R-:W-:-:S05]  /*f300*/  VIADD R2, R2, 0x1 ;  /* 0x0000000102027836 */ /* 0x004fca0000000000 */
[----:B------:R2:W-:Y:S01]  /*f310*/  STL [R1+0x38], R2 ;  /* 0x0000380201007387 */ /* 0x0005e20000100800 */
[----:B------:R-:W-:-:S04]  /*f320*/  LEA.HI R0, R2, R2, RZ, 0x1 ;  /* 0x0000000202007211 */ /* 0x000fc800078f08ff */
[----:B------:R-:W-:-:S05]  /*f330*/  LOP3.LUT R0, R0, 0xfffffffe, RZ, 0xc0, !PT ;  /* 0xfffffffe00007812 */ /* 0x000fca00078ec0ff */
[----:B------:R-:W-:-:S05]  /*f340*/  IMAD.IADD R0, R2, 0x1, -R0 ;  /* 0x0000000102007824 */ /* 0x000fca00078e0a00 */
[----:B------:R-:W-:Y:S01]  /*f350*/  SHF.L.U32 R0, R0, 0x1f, RZ ;  /* 0x0000001f00007819 */ /* 0x000fe200000006ff */
[----:B------:R-:W-:Y:S01]  /*f360*/  NOP ;  /* 0x0000000000007918 */ /* 0x000fe20000000000 */
[----:B------:R2:W-:Y:S01]  /*f370*/  SYNCS.ARRIVE.TRANS64.A1T0 RZ, [R17+URZ+0x38800], RZ ;  /* 0x038800ff11ff79a7 */ /* 0x0005e2000810003f */
[----:B------:R-:W-:Y:S01]  /*f380*/  BSSY B0, `(.L_x_230) ;  /* 0x0000003000007945 */ /* 0x000fe20003800000 */
[----:B------:R-:W3:Y:S03]  /*f390*/  SYNCS.PHASECHK.TRANS64.TRYWAIT P0, [R17+URZ+0x38820], R0 ;  /* 0x03882000110075a7 */ /* 0x000ee6000800017f */
[----:B--23--:R-:W-:Y:S05]  /*f3a0*/  @!P0 BRA `(.L_x_231) ;  /* 0x00000040001c8947 */ /* 0x00cfea0003800000 */
.L_x_314:
[----:B------:R-:W-:Y:S05]  /*f3b0*/  BSYNC B0 ;  /* 0x0000000000007941 */ /* 0x000fea0003800000 */
.L_x_230:
[----:B------:R-:W-:-:S06]  /*f3c0*/  UISETP.GE.AND UP0, UPT, UR41, 0x81, UPT ;  /* 0x000000812900788c */ /* 0x000fcc000bf06270 */
[----:B------:R-:W-:-:S13]  /*f3d0*/  PLOP3.LUT P0, PT, PT, PT, UP0, 0x80, 0x0 ;  /* 0x000000000000781c */ /* 0x000fda0003f0f008 */
[----:B------:R-:W-:Y:S05]  /*f3e0*/  @!P0 BRA `(.L_x_232) ;  /* 0x0000001400648947 */ /* 0x000fea0003800000 */
[----:B--2---:R2:W5:Y:S01]  /*f3f0*/  LDL.LU R0, [R1+0xc] ;  /* 0x00000c0001007983 */ /* 0x0045620000300800 */
[----:B------:R-:W-:-:S03]  /*f400*/  ULEA.HI.SX32 UR4, UR40, 0xfffffffe, 0x19 ;  /* 0xfffffffe28047891 */ /* 0x000fc6000f8fca3f */
[----:B------:R2:W5:Y:S03]  /*f410*/  LDL.LU R3, [R1+0x4] ;  /* 0x0000040001037983 */ /* 0x0005660000300800 */
[----:B------:R-:W-:-:S07]  /*f420*/  IMAD.U32 R2, RZ, RZ, UR4 ;  /* 0x00000004ff027e24 */ /* 0x000fce000f8e00ff */
.L_x_254:
[----:B------:R-:W3:Y:S01]  /*f430*/  LDL R4, [R1+0x14] ;  /* 0x0000140001047983 */ /* 0x000ee20000100800 */
[----:B-----5:R-:W-:Y:S01]  /*f440*/  VIADD R5, R3, 0x1 ;  /* 0x0000000103057836 */ /* 0x020fe20000000000 */
[----:B------:R-:W-:Y:S05]  /*f450*/  YIELD ;  /* 0x0000000000007946 */ /* 0x000fea0003800000 */
[C---:B------:R-:W-:Y:S01]  /*f460*/  ISETP.NE.AND P0, PT, R5.reuse, 0x2, PT ;  /* 0x000000020500780c */ /* 0x040fe20003f05270 */
[----:B------:R-:W-:Y:S03]  /*f470*/  BSSY B0, `(.L_x_233) ;  /* 0x000008a000007945 */ /* 0x000fe60003800000 */
[----:B------:R-:W-:-:S02]  /*f480*/  SEL R10, R5, RZ, P0 ;  /* 0x000000ff050a7207 */ /* 0x000fc40000000000 */
[----:B---3--:R-:W-:Y:S02]  /*f490*/  LOP3.LUT P1, RZ, R4, 0x1, RZ, 0xc0, !PT ;  /* 0x0000000104ff7812 */ /* 0x008fe4000782c0ff */
[----:B------:R-:W-:-:S04]  /*f4a0*/  SEL R4, RZ, 0x1, P0 ;  /* 0x00000001ff047807 */ /* 0x000fc80000000000 */
[----:B01----:R-:W-:-:S05]  /*f4b0*/  LOP3.LUT R9, R0, R4, RZ, 0x3c, !PT ;  /* 0x0000000400097212 */ /* 0x003fca00078e3cff */
[----:B------:R0:W-:Y:S04]  /*f4c0*/  STL [R1+0xc], R9 ;  /* 0x00000c0901007387 */ /* 0x0001e80000100800 */
[----:B------:R0:W-:Y:S01]  /*f4d0*/  STL [R1+0x4], R10 ;  /* 0x0000040a01007387 */ /* 0x0001e20000100800 */
[----:B------:R-:W-:Y:S05]  /*f4e0*/  @!P1 BRA `(.L_x_234) ;  /* 0x0000000800089947 */ /* 0x000fea0003800000 */
[----:B------:R-:W-:Y:S01]  /*f4f0*/  ULDC.64 UR4, c[0x0][0x418] ;  /* 0x0001060000047ab9 */ /* 0x000fe20000000a00 */
[----:B------:R-:W-:Y:S01]  /*f500*/  IMAD.MOV.U32 R8, RZ, RZ, R2 ;  /* 0x000000ffff087224 */ /* 0x000fe200078e0002 */
[----:B------:R-:W-:-:S04]  /*f510*/  ISETP.NE.U32.AND P0, PT, RZ, UR4, PT ;  /* 0x00000004ff007c0c */ /* 0x000fc8000bf05070 */
[----:B------:R-:W-:-:S13]  /*f520*/  ISETP.NE.AND.EX P0, PT, RZ, UR5, PT, P0 ;  /* 0x00000005ff007c0c */ /* 0x000fda000bf05300 */
[----:B------:R-:W-:Y:S05]  /*f530*/  @!P0 BRA `(.L_x_235) ;  /* 0x00000000004c8947 */ /* 0x000fea0003800000 */
[----:B------:R-:W3:Y:S01]  /*f540*/  LDL R12, [R1+0x18] ;  /* 0x00001800010c7983 */ /* 0x000ee20000100800 */
[----:B------:R-:W1:Y:S01]  /*f550*/  LDC R7, c[0x0][0x43c] ;  /* 0x00010f00ff077b82 */ /* 0x000e620000000800 */
[----:B------:R-:W-:Y:S02]  /*f560*/  ULDC.64 UR6, c[0x0][0x428] ;  /* 0x00010a0000067ab9 */ /* 0x000fe40000000a00 */
[----:B------:R-:W4:Y:S01]  /*f570*/  LDL R11, [R1+0x10] ;  /* 0x00001000010b7983 */ /* 0x000f220000100800 */
[----:B-1----:R-:W-:-:S13]  /*f580*/  ISETP.NE.AND P0, PT, R7, 0x1, PT ;  /* 0x000000010700780c */ /* 0x002fda0003f05270 */
[----:B------:R-:W1:Y:S02]  /*f590*/  @P0 LDC.64 R4, c[0x0][0x440] ;  /* 0x00011000ff040b82 */ /* 0x000e640000000a00 */
[----:B-1----:R-:W-:-:S04]  /*f5a0*/  @P0 IMAD.HI.U32 R6, R2, R4, RZ ;  /* 0x0000000402060227 */ /* 0x002fc800078e00ff */
[----:B------:R-:W-:Y:S01]  /*f5b0*/  IMAD.MOV.U32 R4, RZ, RZ, R2 ;  /* 0x000000ffff047224 */ /* 0x000fe200078e0002 */
[----:B------:R-:W-:-:S04]  /*f5c0*/  @P0 SHF.R.U32.HI R4, RZ, R5, R6 ;  /* 0x00000005ff040219 */ /* 0x000fc80000011606 */
[--C-:B------:R-:W-:Y:S01]  /*f5d0*/  SHF.R.S32.HI R5, RZ, 0x1f, R4.reuse ;  /* 0x0000001fff057819 */ /* 0x100fe20000011404 */
[----:B------:R-:W-:-:S04]  /*f5e0*/  IMAD.MOV R8, RZ, RZ, -R4 ;  /* 0x000000ffff087224 */ /* 0x000fc800078e0a04 */
[----:B------:R-:W-:Y:S02]  /*f5f0*/  IMAD R8, R7, R8, R2 ;  /* 0x0000000807087224 */ /* 0x000fe400078e0202 */
[----:B---3--:R-:W-:-:S04]  /*f600*/  IMAD R6, R12, UR6, RZ ;  /* 0x000000060c067c24 */ /* 0x008fc8000f8e02ff */
[C---:B----4-:R-:W-:Y:S02]  /*f610*/  IMAD R6, R11.reuse, UR7, R6 ;  /* 0x000000070b067c24 */ /* 0x050fe4000f8e0206 */
[----:B------:R-:W-:-:S04]  /*f620*/  IMAD.WIDE.U32 R4, R11, UR6, R4 ;  /* 0x000000060b047c25 */ /* 0x000fc8000f8e0004 */
[----:B------:R-:W-:Y:S01]  /*f630*/  IMAD.IADD R5, R6, 0x1, R5 ;  /* 0x0000000106057824 */ /* 0x000fe200078e0205 */
[----:B------:R-:W-:-:S04]  /*f640*/  LEA R6, P0, R4, UR4, 0x2 ;  /* 0x0000000404067c11 */ /* 0x000fc8000f8010ff */
[----:B------:R-:W-:-:S05]  /*f650*/  LEA.HI.X R7, R4, UR5, R5, 0x2, P0 ;  /* 0x0000000504077c11 */ /* 0x000fca00080f1405 */
[----:B------:R1:W5:Y:S04]  /*f660*/  LDG.E R16, desc[UR46][R6.64] ;  /* 0x0000002e06107981 */ /* 0x000368000c1e1900 */
.L_x_235:
[----:B-1----:R-:W-:Y:S01]  /*f670*/  IMAD R6, R10, 0x8, R17 ;  /* 0x000000080a067824 */ /* 0x002fe200078e0211 */
[----:B------:R-:W-:Y:S01]  /*f680*/  SHF.L.U32 R5, R9, 0x1f, RZ ;  /* 0x0000001f09057819 */ /* 0x000fe200000006ff */
[----:B------:R-:W1:Y:S01]  /*f690*/  S2R R4, SR_TID.X ;  /* 0x0000000000047919 */ /* 0x000e620000002100 */
[----:B------:R-:W-:Y:S02]  /*f6a0*/  BSSY B1, `(.L_x_236) ;  /* 0x0000005000017945 */ /* 0x000fe40003800000 */
[----:B------:R-:W3:Y:S01]  /*f6b0*/  SYNCS.PHASECHK.TRANS64.TRYWAIT P0, [R6+URZ+0x38880], R5 ;  /* 0x03888005060075a7 */ /* 0x000ee2000800017f */
[----:B-1----:R-:W-:-:S04]  /*f6c0*/  LOP3.LUT R4, R4, 0x7f, RZ, 0xc0, !PT ;  /* 0x0000007f04047812 */ /* 0x002fc800078ec0ff */
[----:B------:R-:W-:Y:S01]  /*f6d0*/  ISETP.NE.AND P1, PT, R4, RZ, PT ;  /* 0x000000ff0400720c */ /* 0x000fe20003f25270 */
[----:B---3--:R-:W-:-:S12]  /*f6e0*/  @!P0 BRA `(.L_x_237) ;  /* 0x0000003c00608947 */ /* 0x008fd80003800000 */
.L_x_315:
[----:B------:R-:W-:Y:S05]  /*f6f0*/  BSYNC B1 ;  /* 0x0000000000017941 */ /* 0x000fea0003800000 */
.L_x_236:
[----:B------:R-:W-:Y:S04]  /*f700*/  BSSY B1, `(.L_x_238) ;  /* 0x0000009000017945 */ /* 0x000fe80003800000 */
[----:B------:R-:W-:Y:S05]  /*f710*/  @P1 BRA `(.L_x_239) ;  /* 0x00000000001c1947 */ /* 0x000fea0003800000 */
[----:B------:R-:W3:Y:S02]  /*f720*/  S2R R4, SR_TID.X ;  /* 0x0000000000047919 */ /* 0x000ee40000002100 */
[----:B---3--:R-:W-:Y:S01]  /*f730*/  LOP3.LUT R7, R4, 0x1f, RZ, 0xc0, !PT ;  /* 0x0000001f04077812 */ /* 0x008fe200078ec0ff */
[----:B------:R-:W-:-:S03]  /*f740*/  IMAD.MOV.U32 R4, RZ, RZ, 0x8000 ;  /* 0x00008000ff047424 */ /* 0x000fc600078e00ff */
[----:B------:R-:W-:Y:S01]  /*f750*/  ISETP.NE.AND P0, PT, R7, RZ, PT ;  /* 0x000000ff0700720c */ /* 0x000fe20003f05270 */
[----:B------:R3:W-:-:S12]  /*f760*/  SYNCS.ARRIVE.TRANS64 RZ, [R6+URZ+0x38870], R4 ;  /* 0x0388700406ff79a7 */ /* 0x0007d8000800003f */
[----:B---3--:R-:W-:Y:S05]  /*f770*/  @!P0 BRA `(.L_x_239) ;  /* 0x0000000000048947 */ /* 0x008fea0003800000 */
[----:B------:R-:W-:Y:S01]  /*f780*/  BPT.TRAP 0x1 ;  /* 0x000000040000795c */ /* 0x000fe20000300000 */
.L_x_239:
[----:B------:R-:W-:Y:S05]  /*f790*/  BSYNC B1 ;  /* 0x0000000000017941 */ /* 0x000fea0003800000 */
.L_x_238:
[----:B------:R-:W3:Y:S01]  /*f7a0*/  LDL R4, [R1+0x4] ;  /* 0x0000040001047983 */ /* 0x000ee20000100800 */
[----:B------:R-:W-:Y:S01]  /*f7b0*/  IMAD.MOV.U32 R13, RZ, RZ, RZ ;  /* 0x000000ffff0d7224 */ /* 0x000fe200078e00ff */
[----:B------:R-:W-:Y:S01]  /*f7c0*/  UIADD3 UR4, UP0, UR52, 0x470, URZ ;  /* 0x0000047034047890 */ /* 0x000fe2000ff1e03f */
[----:B------:R-:W-:Y:S01]  /*f7d0*/  PLOP3.LUT P0, PT, PT, PT, PT, 0x80, 0x0 ;  /* 0x000000000000781c */ /* 0x000fe20003f0f070 */
[----:B------:R-:W-:Y:S01]  /*f7e0*/  VIADD R7, R6, 0x38870 ;  /* 0x0003887006077836 */ /* 0x000fe20000000000 */
[----:B------:R-:W-:Y:S01]  /*f7f0*/  LEA R8, R8, UR42, 0x7 ;  /* 0x0000002a08087c11 */ /* 0x000fe2000f8e38ff */
[----:B------:R-:W-:Y:S01]  /*f800*/  UIADD3.X UR5, URZ, UR53, URZ, UP0, !UPT ;  /* 0x000000353f057290 */ /* 0x000fe200087fe43f */
[----:B------:R-:W-:Y:S01]  /*f810*/  R2UR UR10, R13 ;  /* 0x000000000d0a72ca */ /* 0x000fe200000e0000 */
[----:B------:R-:W-:Y:S01]  /*f820*/  UMOV UR6, 0x0 ;  /* 0x0000000000067882 */ /* 0x000fe20000000000 */
[----:B------:R-:W-:Y:S01]  /*f830*/  UMOV UR7, 0x14f00000 ;  /* 0x14f0000000077882 */ /* 0x000fe20000000000 */
[----:B---3--:R-:W-:-:S04]  /*f840*/  IMAD R4, R4, 0x8000, R17 ;  /* 0x0000800004047824 */ /* 0x008fc800078e0211 */
[----:B0-----:R-:W-:-:S08]  /*f850*/  VIADD R9, R4, 0x10400 ;  /* 0x0001040004097836 */ /* 0x001fd00000000000 */
.L_x_240:
        /* <DEDUP_REMOVED lines=10> */
[----:B------:R-:W-:Y:S01]  /*f900*/  IMAD.MOV.U32 R12, RZ, RZ, 0x80 ;  /* 0x00000080ff0c7424 */ /* 0x000fe200078e00ff */
[----:B------:R-:W-:Y:S01]  /*f910*/  PLOP3.LUT P0, PT, PT, PT, PT, 0x80, 0x0 ;  /* 0x000000000000781c */ /* 0x000fe20003f0f070 */
[----:B------:R-:W-:Y:S01]  /*f920*/  VIADD R9, R4, 0x14400 ;  /* 0x0001440004097836 */ /* 0x000fe20000000000 */
[----:B------:R-:W-:Y:S01]  /*f930*/  UMOV UR6, 0x0 ;  /* 0x0000000000067882 */ /* 0x000fe20000000000 */
[----:B------:R-:W-:Y:S01]  /*f940*/  UMOV UR7, 0x14f00000 ;  /* 0x14f0000000077882 */ /* 0x000fe20000000000 */
[----:B------:R-:W-:-:S15]  /*f950*/  R2UR UR10, R12 ;  /* 0x000000000c0a72ca */ /* 0x000fde00000e0000 */
.L_x_241:
        /* <DEDUP_REMOVED lines=10> */
[----:B------:R-:W0:Y:S01]  /*fa00*/  SYNCS.PHASECHK.TRANS64.TRYWAIT P0, [R6+URZ+0x38840], R5 ;  /* 0x03884005060075a7 */ /* 0x000e22000800017f */
[----:B------:R-:W-:Y:S04]  /*fa10*/  BSSY B1, `(.L_x_242) ;  /* 0x0000002000017945 */ /* 0x000fe80003800000 */
[----:B0-----:R-:W-:Y:S05]  /*fa20*/  @!P0 BRA `(.L_x_243) ;  /* 0x0000003800a48947 */ /* 0x001fea0003800000 */
.L_x_316:
[----:B------:R-:W-:Y:S05]  /*fa30*/  BSYNC B1 ;  /* 0x0000000000017941 */ /* 0x000fea0003800000 */
.L_x_242:
[----:B------:R-:W-:Y:S01]  /*fa40*/  BSSY B1, `(.L_x_244) ;  /* 0x000000b000017945 */ /* 0x000fe20003800000 */
[----:B------:R-:W-:Y:S02]  /*fa50*/  IMAD.MOV.U32 R10, RZ, RZ, 0x0 ;  /* 0x00000000ff0a7424 */ /* 0x000fe400078e00ff */
[----:B------:R-:W-:Y:S01]  /*fa60*/  IMAD.MOV.U32 R11, RZ, RZ, 0x14f00000 ;  /* 0x14f00000ff0b7424 */ /* 0x000fe200078e00ff */
[----:B------:R-:W-:Y:S06]  /*fa70*/  @P1 BRA `(.L_x_245) ;  /* 0x00000000001c1947 */ /* 0x000fec0003800000 */
[----:B------:R-:W3:Y:S01]  /*fa80*/  S2R R7, SR_TID.X ;  /* 0x0000000000077919 */ /* 0x000ee20000002100 */
[----:B01----:R-:W-:-:S04]  /*fa90*/  IMAD.MOV.U32 R5, RZ, RZ, 0x8000 ;  /* 0x00008000ff057424 */ /* 0x003fc800078e00ff */
[----:B------:R4:W-:Y:S01]  /*faa0*/  SYNCS.ARRIVE.TRANS64 RZ, [R6+URZ+0x38830], R5 ;  /* 0x0388300506ff79a7 */ /* 0x0009e2000800003f */
[----:B---3--:R-:W-:-:S04]  /*fab0*/  LOP3.LUT R7, R7, 0x1f, RZ, 0xc0, !PT ;  /* 0x0000001f07077812 */ /* 0x008fc800078ec0ff */
[----:B------:R-:W-:-:S13]  /*fac0*/  ISETP.NE.AND P0, PT, R7, RZ, PT ;  /* 0x000000ff0700720c */ /* 0x000fda0003f05270 */
[----:B----4-:R-:W-:Y:S05]  /*fad0*/  @!P0 BRA `(.L_x_245) ;  /* 0x0000000000048947 */ /* 0x010fea0003800000 */
[----:B------:R-:W-:Y:S01]  /*fae0*/  BPT.TRAP 0x1 ;  /* 0x000000040000795c */ /* 0x000fe20000300000 */
.L_x_245:
[----:B------:R-:W-:Y:S05]  /*faf0*/  BSYNC B1 ;  /* 0x0000000000017941 */ /* 0x000fea0003800000 */
.L_x_244:
        /* <DEDUP_REMOVED lines=8> */
.L_x_246:
        /* <DEDUP_REMOVED lines=15> */
.L_x_247:
        /* <DEDUP_REMOVED lines=10> */
.L_x_234:
[----:B------:R-:W-:Y:S05]  /*fd10*/  BSYNC B0 ;  /* 0x0000000000007941 */ /* 0x000fea0003800000 */
.L_x_233:
[----:B------:R-:W-:-:S06]  /*fd20*/  UISETP.NE.AND UP0, UPT, UR39, 0x3, UPT ;  /* 0x000000032700788c */ /* 0x000fcc000bf05270 */
[----:B------:R-:W-:-:S13]  /*fd30*/  PLOP3.LUT P0, PT, PT, PT, UP0, 0x80, 0x0 ;  /* 0x000000000000781c */ /* 0x000fda0003f0f008 */
[----:B------:R-:W-:Y:S05]  /*fd40*/  @!P0 BRA `(.L_x_248) ;  /* 0x0000000000048947 */ /* 0x000fea0003800000 */
[----:B------:R-:W-:Y:S01]  /*fd50*/  BPT.TRAP 0x1 ;  /* 0x000000040000795c */ /* 0x000fe20000300000 */
.L_x_248:
[----:B------:R-:W-:Y:S01]  /*fd60*/  IMAD.U32 R4, RZ, RZ, UR44 ;  /* 0x0000002cff047e24 */ /* 0x000fe2000f8e00ff */
[----:B------:R-:W-:Y:S01]  /*fd70*/  BSSY B0, `(.L_x_249) ;  /* 0x0000007000007945 */ /* 0x000fe20003800000 */
[----:B------:R-:W-:-:S03]  /*fd80*/  IMAD R19, R3, 0x8, R17 ;  /* 0x0000000803137824 */ /* 0x000fc600078e0211 */
[----:B------:R-:W-:Y:S02]  /*fd90*/  ISETP.NE.AND P1, PT, R4, 0x3, PT ;  /* 0x000000030400780c */ /* 0x000fe40003f25270 */
[----:B------:R-:W-:-:S04]  /*fda0*/  LOP3.LUT R4, R0, 0x1, RZ, 0x3c, !PT ;  /* 0x0000000100047812 */ /* 0x000fc800078e3cff */
[----:B------:R-:W-:-:S04]  /*fdb0*/  SHF.L.U32 R4, R4, 0x1f, RZ ;  /* 0x0000001f04047819 */ /* 0x000fc800000006ff */
[----:B------:R-:W1:Y:S02]  /*fdc0*/  SYNCS.PHASECHK.TRANS64.TRYWAIT P0, [R19+URZ+0x38870], R4 ;  /* 0x03887004130075a7 */ /* 0x000e64000800017f */
[----:B-1----:R-:W-:Y:S05]  /*fdd0*/  @!P0 BRA `(.L_x_250) ;  /* 0x0000003400cc8947 */ /* 0x002fea0003800000 */
.L_x_317:
[----:B------:R-:W-:Y:S05]  /*fde0*/  BSYNC B0 ;  /* 0x0000000000007941 */ /* 0x000fea0003800000 */
.L_x_249:
[----:B------:R-:W-:Y:S05]  /*fdf0*/  @!P1 BRA `(.L_x_251) ;  /* 0x0000000000049947 */ /* 0x000fea0003800000 */
[----:B------:R-:W-:Y:S01]  /*fe00*/  BPT.TRAP 0x1 ;  /* 0x000000040000795c */ /* 0x000fe20000300000 */
.L_x_251:
[----:B-1----:R-:W-:Y:S01]  /*fe10*/  SHF.L.U32 R4, R0, 0x1f, RZ ;  /* 0x0000001f00047819 */ /* 0x002fe200000006ff */
[----:B------:R-:W-:-:S03]  /*fe20*/  IMAD.SHL.U32 R0, R3, 0x8000, RZ ;  /* 0x0000800003007824 */ /* 0x000fc600078e00ff */
[----:B------:R-:W1:Y:S02]  /*fe30*/  SYNCS.PHASECHK.TRANS64.TRYWAIT P0, [R19+URZ+0x38860], R4 ;  /* 0x03886004130075a7 */ /* 0x000e64000800017f */
[----:B-1----:R-:W-:Y:S05]  /*fe40*/  @!P0 BRA `(.L_x_252) ;  /* 0x0000003400c48947 */ /* 0x002fea0003800000 */
.L_x_318:
[----:B------:R-:W3:Y:S04]  /*fe50*/  LDL R14, [R1+0x30] ;  /* 0x00003000010e7983 */ /* 0x000ee80000100800 */
[----:B------:R-:W4:Y:S04]  /*fe60*/  LDL R13, [R1+0x8] ;  /* 0x00000800010d7983 */ /* 0x000f280000100800 */
[----:B------:R-:W4:Y:S01]  /*fe70*/  LDL R12, [R1] ;  /* 0x00000000010c7983 */ /* 0x000f220000100800 */
[----:B------:R-:W-:Y:S01]  /*fe80*/  LOP3.LUT R3, R0, R18, RZ, 0xfc, !PT ;  /* 0x0000001200037212 */ /* 0x000fe200078efcff */
[----:B------:R-:W-:Y:S05]  /*fe90*/  WARPSYNC.ALL ;  /* 0x0000000000007948 */ /* 0x000fea0003800000 */
[----:B------:R-:W-:-:S05]  /*fea0*/  IMAD.IADD R3, R17, 0x1, R3 ;  /* 0x0000000111037824 */ /* 0x000fca00078e0203 */
[----:B0-----:R-:W1:Y:S02]  /*feb0*/  LDSM.16.MT88.4 R8, [R3+0x10400] ;  /* 0x010400000308783b */ /* 0x001e640000004200 */
[C-C-:B-1----:R-:W-:Y:S02]  /*fec0*/  PRMT R4, R8.reuse, 0x6420, R9.reuse ;  /* 0x0000642008047816 */ /* 0x142fe40000000009 */
[----:B------:R-:W-:Y:S02]  /*fed0*/  PRMT R5, R8, 0x7531, R9 ;  /* 0x0000753108057816 */ /* 0x000fe40000000009 */
[C-C-:B------:R-:W-:Y:S02]  /*fee0*/  PRMT R6, R10.reuse, 0x6420, R11.reuse ;  /* 0x000064200a067816 */ /* 0x140fe4000000000b */
[----:B------:R-:W-:Y:S02]  /*fef0*/  PRMT R7, R10, 0x7531, R11 ;  /* 0x000075310a077816 */ /* 0x000fe4000000000b */
[----:B---3--:R-:W-:-:S05]  /*ff00*/  IADD3 R20, R17, R14, R0 ;  /* 0x0000000e11147210 */ /* 0x008fca0007ffe000 */
[----:B------:R-:W0:Y:S01]  /*ff10*/  LDSM.16.MT88.4 R8, [R20+0x10400] ;  /* 0x010400001408783b */ /* 0x000e220000004200 */
[----:B----4-:R-:W-:-:S05]  /*ff20*/  IADD3 R3, R12, R0, R13 ;  /* 0x000000000c037210 */ /* 0x010fca0007ffe00d */
[----:B------:R1:W-:Y:S02]  /*ff30*/  STSM.16.M88.4 [R3], R4 ;  /* 0x0000000403007844 */ /* 0x0003e40000000200 */
[----:B-1----:R-:W-:Y:S02]  /*ff40*/  VIADD R4, R0, 0x4000 ;  /* 0x0000400000047836 */ /* 0x002fe40000000000 */
[----:B------:R-:W-:Y:S02]  /*ff50*/  IMAD.MOV.U32 R6, RZ, RZ, R13 ;  /* 0x000000ffff067224 */ /* 0x000fe400078e000d */
[----:B------:R-:W-:Y:S01]  /*ff60*/  IMAD.MOV.U32 R7, RZ, RZ, R12 ;  /* 0x000000ffff077224 */ /* 0x000fe200078e000c */
[----:B------:R-:W-:-:S05]  /*ff70*/  LOP3.LUT R4, R4, R18, RZ, 0xfc, !PT ;  /* 0x0000001204047212 */ /* 0x000fca00078efcff */
[----:B------:R-:W-:Y:S01]  /*ff80*/  IMAD.IADD R4, R17, 0x1, R4 ;  /* 0x0000000111047824 */ /* 0x000fe200078e0204 */
[C-C-:B0-----:R-:W-:Y:S02]  /*ff90*/  PRMT R12, R8.reuse, 0x6420, R9.reuse ;  /* 0x00006420080c7816 */ /* 0x141fe40000000009 */
[----:B------:R-:W-:Y:S02]  /*ffa0*/  PRMT R13, R8, 0x7531, R9 ;  /* 0x00007531080d7816 */ /* 0x000fe40000000009 */
[C-C-:B------:R-:W-:Y:S02]  /*ffb0*/  PRMT R14, R10.reuse, 0x6420, R11.reuse ;  /* 0x000064200a0e7816 */ /* 0x140fe4000000000b */
[----:B------:R-:W-:-:S05]  /*ffc0*/  PRMT R15, R10, 0x7531, R11 ;  /* 0x000075310a0f7816 */ /* 0x000fca000000000b */
[----:B------:R0:W-:Y:S04]  /*ffd0*/  STSM.16.M88.4 [R3+0x2000], R12 ;  /* 0x0020000c03007844 */ /* 0x0001e80000000200 */
[----:B------:R-:W1:Y:S01]  /*ffe0*/  LDSM.16.MT88.4 R8, [R4+0x10400] ;  /* 0x010400000408783b */ /* 0x000e620000004200 */
[----:B0-----:R-:W-:Y:S02]  /*fff0*/  IMAD.MOV.U32 R14, RZ, RZ, R6 ;  /* 0x000000ffff0e7224 */ /* 0x001fe400078e0006 */
[----:B------:R-:W-:Y:S01]  /*10000*/  IMAD.MOV.U32 R15, RZ, RZ, R7 ;  /* 0x000000ffff0f7224 */ /* 0x000fe200078e0007 */
[C-C-:B-1----:R-:W-:Y:S02]  /*10010*/  PRMT R4, R8.reuse, 0x6420, R9.reuse ;  /* 0x0000642008047816 */ /* 0x142fe40000000009 */
[----:B------:R-:W-:-:S02]  /*10020*/  PRMT R5, R8, 0x7531, R9 ;  /* 0x0000753108057816 */ /* 0x000fc40000000009 */
[C-C-:B------:R-:W-:Y:S02]  /*10030*/  PRMT R6, R10.reuse, 0x6420, R11.reuse ;  /* 0x000064200a067816 */ /* 0x140fe4000000000b */
[----:B------:R-:W-:Y:S02]  /*10040*/  PRMT R7, R10, 0x7531, R11 ;  /* 0x000075310a077816 */ /* 0x000fe4000000000b */
[----:B------:R-:W0:Y:S04]  /*10050*/  LDSM.16.MT88.4 R8, [R20+0x14400] ;  /* 0x014400001408783b */ /* 0x000e280000004200 */
[----:B------:R1:W-:Y:S02]  /*10060*/  STSM.16.M88.4 [R3+0x4000], R4 ;  /* 0x0040000403007844 */ /* 0x0003e40000000200 */
[----:B-1----:R-:W-:-:S02]  /*10070*/  IMAD.MOV.U32 R6, RZ, RZ, R14 ;  /* 0x000000ffff067224 */ /* 0x002fc400078e000e */
[----:B------:R-:W-:Y:S01]  /*10080*/  IMAD.MOV.U32 R7, RZ, RZ, R15 ;  /* 0x000000ffff077224 */ /* 0x000fe200078e000f */
[C-C-:B0-----:R-:W-:Y:S02]  /*10090*/  PRMT R12, R8.reuse, 0x6420, R9.reuse ;  /* 0x00006420080c7816 */ /* 0x141fe40000000009 */
[----:B------:R-:W-:Y:S02]  /*100a0*/  PRMT R13, R8, 0x7531, R9 ;  /* 0x00007531080d7816 */ /* 0x000fe40000000009 */
[C-C-:B------:R-:W-:Y:S02]  /*100b0*/  PRMT R14, R10.reuse, 0x6420, R11.reuse ;  /* 0x000064200a0e7816 */ /* 0x140fe4000000000b */
[----:B------:R-:W-:-:S05]  /*100c0*/  PRMT R15, R10, 0x7531, R11 ;  /* 0x000075310a0f7816 */ /* 0x000fca000000000b */
[----:B------:R0:W-:Y:S04]  /*100d0*/  STSM.16.M88.4 [R3+0x6000], R12 ;  /* 0x0060000c03007844 */ /* 0x0001e80000000200 */
[----:B0-----:R-:W3:Y:S01]  /*100e0*/  LDL R13, [R1+0x28] ;  /* 0x00002800010d7983 */ /* 0x001ee20000100800 */
[----:B------:R-:W-:Y:S02]  /*100f0*/  VIADD R3, R0, 0x1000 ;  /* 0x0000100000037836 */ /* 0x000fe40000000000 */
[----:B------:R-:W-:Y:S02]  /*10100*/  IMAD.MOV.U32 R14, RZ, RZ, R6 ;  /* 0x000000ffff0e7224 */ /* 0x000fe400078e0006 */
[----:B------:R-:W-:Y:S01]  /*10110*/  IMAD.MOV.U32 R15, RZ, RZ, R7 ;  /* 0x000000ffff0f7224 */ /* 0x000fe200078e0007 */
[----:B------:R-:W-:-:S05]  /*10120*/  LOP3.LUT R3, R3, R18, RZ, 0xfc, !PT ;  /* 0x0000001203037212 */ /* 0x000fca00078efcff */
[----:B------:R-:W-:-:S05]  /*10130*/  IMAD.IADD R3, R17, 0x1, R3 ;  /* 0x0000000111037824 */ /* 0x000fca00078e0203 */
[----:B------:R-:W0:Y:S02]  /*10140*/  LDSM.16.MT88.4 R8, [R3+0x10400] ;  /* 0x010400000308783b */ /* 0x000e240000004200 */
[C-C-:B0-----:R-:W-:Y:S02]  /*10150*/  PRMT R4, R8.reuse, 0x6420, R9.reuse ;  /* 0x0000642008047816 */ /* 0x141fe40000000009 */
[----:B------:R-:W-:Y:S02]  /*10160*/  PRMT R5, R8, 0x7531, R9 ;  /* 0x0000753108057816 */ /* 0x000fe40000000009 */
[C-C-:B------:R-:W-:Y:S02]  /*10170*/  PRMT R6, R10.reuse, 0x6420, R11.reuse ;  /* 0x000064200a067816 */ /* 0x140fe4000000000b */
[----:B------:R-:W-:Y:S02]  /*10180*/  PRMT R7, R10, 0x7531, R11 ;  /* 0x000075310a077816 */ /* 0x000fe4000000000b */
[----:B------:R-:W0:Y:S02]  /*10190*/  LDSM.16.MT88.4 R8, [R20+0x11400] ;  /* 0x011400001408783b */ /* 0x000e240000004200 */
[----:B0-----:R-:W-:-:S02]  /*101a0*/  PRMT R12, R8, 0x6420, R9 ;  /* 0x00006420080c7816 */ /* 0x001fc40000000009 */
[----:B---3--:R-:W-:Y:S02]  /*101b0*/  IADD3 R3, R14, R0, R13 ;  /* 0x000000000e037210 */ /* 0x008fe40007ffe00d */
[----:B------:R-:W-:-:S03]  /*101c0*/  PRMT R13, R8, 0x7531, R9 ;  /* 0x00007531080d7816 */ /* 0x000fc60000000009 */
[----:B------:R-:W-:-:S05]  /*101d0*/  IMAD.IADD R3, R15, 0x1, R3 ;  /* 0x000000010f037824 */ /* 0x000fca00078e0203 */
[----:B------:R0:W-:Y:S02]  /*101e0*/  STSM.16.M88.4 [R3], R4 ;  /* 0x0000000403007844 */ /* 0x0001e40000000200 */
[----:B0-----:R-:W-:Y:S02]  /*101f0*/  VIADD R4, R0, 0x5000 ;  /* 0x0000500000047836 */ /* 0x001fe40000000000 */
[----:B------:R-:W-:Y:S01]  /*10200*/  IMAD.MOV.U32 R6, RZ, RZ, R14 ;  /* 0x000000ffff067224 */ /* 0x000fe200078e000e */
[----:B------:R-:W-:Y:S01]  /*10210*/  PRMT R14, R10, 0x6420, R11 ;  /* 0x000064200a0e7816 */ /* 0x000fe2000000000b */
[----:B------:R-:W-:Y:S01]  /*10220*/  IMAD.MOV.U32 R7, RZ, RZ, R15 ;  /* 0x000000ffff077224 */ /* 0x000fe200078e000f */
[----:B------:R-:W-:Y:S02]  /*10230*/  LOP3.LUT R4, R4, R18, RZ, 0xfc, !PT ;  /* 0x0000001204047212 */ /* 0x000fe400078efcff */
[----:B------:R-:W-:-:S03]  /*10240*/  PRMT R15, R10, 0x7531, R11 ;  /* 0x000075310a0f7816 */ /* 0x000fc6000000000b */
[----:B------:R-:W-:Y:S02]  /*10250*/  IMAD.IADD R4, R17, 0x1, R4 ;  /* 0x0000000111047824 */ /* 0x000fe400078e0204 */
[----:B------:R0:W-:Y:S04]  /*10260*/  STSM.16.M88.4 [R3+0x2000], R12 ;  /* 0x0020000c03007844 */ /* 0x0001e80000000200 */
[----:B------:R-:W1:Y:S01]  /*10270*/  LDSM.16.MT88.4 R8, [R4+0x10400] ;  /* 0x010400000408783b */ /* 0x000e620000004200 */
[----:B0-----:R-:W-:Y:S02]  /*10280*/  IMAD.MOV.U32 R14, RZ, RZ, R6 ;  /* 0x000000ffff0e7224 */ /* 0x001fe400078e0006 */
[----:B------:R-:W-:Y:S01]  /*10290*/  IMAD.MOV.U32 R15, RZ, RZ, R7 ;  /* 0x000000ffff0f7224 */ /* 0x000fe200078e0007 */
[----:B-1----:R-:W-:-:S02]  /*102a0*/  PRMT R4, R8, 0x6420, R9 ;  /* 0x0000642008047816 */ /* 0x002fc40000000009 */
[----:B------:R-:W-:Y:S02]  /*102b0*/  PRMT R5, R8, 0x7531, R9 ;  /* 0x0000753108057816 */ /* 0x000fe40000000009 */
        /* <DEDUP_REMOVED lines=63> */
[----:B------:R-:W0:Y:S01]  /*106b0*/  LDSM.16.MT88.4 R8, [R20+0x13400] ;  /* 0x013400001408783b */ /* 0x000e220000004200 */
[----:B---3--:R-:W-:Y:S01]  /*106c0*/  IADD3 R3, R14, R13, R0 ;  /* 0x0000000d0e037210 */ /* 0x008fe20007ffe000 */
[----:B------:R-:W-:-:S04]  /*106d0*/  VIADD R0, R0, 0x7000 ;  /* 0x0000700000007836 */ /* 0x000fc80000000000 */
[----:B------:R-:W-:Y:S01]  /*106e0*/  IMAD.IADD R3, R15, 0x1, R3 ;  /* 0x000000010f037824 */ /* 0x000fe200078e0203 */
[----:B------:R-:W-:-:S04]  /*106f0*/  LOP3.LUT R0, R0, R18, RZ, 0xfc, !PT ;  /* 0x0000001200007212 */ /* 0x000fc800078efcff */
[----:B------:R0:W-:Y:S01]  /*10700*/  STSM.16.M88.4 [R3], R4 ;  /* 0x0000000403007844 */ /* 0x0001e20000000200 */
[----:B------:R-:W-:Y:S01]  /*10710*/  IMAD.IADD R0, R17, 0x1, R0 ;  /* 0x0000000111007824 */ /* 0x000fe200078e0200 */
[C-C-:B0-----:R-:W-:Y:S02]  /*10720*/  PRMT R4, R8.reuse, 0x6420, R9.reuse ;  /* 0x0000642008047816 */ /* 0x141fe40000000009 */
[----:B------:R-:W-:Y:S02]  /*10730*/  PRMT R5, R8, 0x7531, R9 ;  /* 0x0000753108057816 */ /* 0x000fe40000000009 */
[C-C-:B------:R-:W-:Y:S02]  /*10740*/  PRMT R6, R10.reuse, 0x6420, R11.reuse ;  /* 0x000064200a067816 */ /* 0x140fe4000000000b */
[----:B------:R-:W-:-:S05]  /*10750*/  PRMT R7, R10, 0x7531, R11 ;  /* 0x000075310a077816 */ /* 0x000fca000000000b */
[----:B------:R-:W-:Y:S04]  /*10760*/  STSM.16.M88.4 [R3+0x2000], R4 ;  /* 0x0020000403007844 */ /* 0x000fe80000000200 */
[----:B------:R-:W0:Y:S02]  /*10770*/  LDSM.16.MT88.4 R8, [R0+0x10400] ;  /* 0x010400000008783b */ /* 0x000e240000004200 */
[C-C-:B0-----:R-:W-:Y:S02]  /*10780*/  PRMT R4, R8.reuse, 0x6420, R9.reuse ;  /* 0x0000642008047816 */ /* 0x141fe40000000009 */
[----:B------:R-:W-:Y:S02]  /*10790*/  PRMT R5, R8, 0x7531, R9 ;  /* 0x0000753108057816 */ /* 0x000fe40000000009 */
[----:B------:R-:W-:-:S02]  /*107a0*/  PRMT R6, R10, 0x6420, R11 ;  /* 0x000064200a067816 */ /* 0x000fc4000000000b */
[----:B------:R-:W-:Y:S02]  /*107b0*/  PRMT R7, R10, 0x7531, R11 ;  /* 0x000075310a077816 */ /* 0x000fe4000000000b */
[----:B------:R-:W0:Y:S04]  /*107c0*/  LDSM.16.MT88.4 R8, [R20+0x17400] ;  /* 0x017400001408783b */ /* 0x000e280000004200 */
[----:B------:R0:W-:Y:S02]  /*107d0*/  STSM.16.M88.4 [R3+0x4000], R4 ;  /* 0x0040000403007844 */ /* 0x0001e40000000200 */
[C-C-:B0-----:R-:W-:Y:S02]  /*107e0*/  PRMT R4, R8.reuse, 0x6420, R9.reuse ;  /* 0x0000642008047816 */ /* 0x141fe40000000009 */
[----:B------:R-:W-:-:S02]  /*107f0*/  PRMT R5, R8, 0x7531, R9 ;  /* 0x0000753108057816 */ /* 0x000fc40000000009 */
        /* <DEDUP_REMOVED lines=11> */
.L_x_253:
[----:B------:R-:W3:Y:S01]  /*108b0*/  S2R R0, SR_TID.X ;  /* 0x0000000000007919 */ /* 0x000ee20000002100 */
[----:B-1----:R1:W-:Y:S01]  /*108c0*/  SYNCS.ARRIVE.TRANS64.A1T0 RZ, [R19+URZ+0x38850], RZ ;  /* 0x038850ff13ff79a7 */ /* 0x0023e2000810003f */
[----:B0-----:R4:W5:Y:S01]  /*108d0*/  LDL R3, [R1+0x4] ;  /* 0x0000040001037983 */ /* 0x0019620000100800 */
[----:B---3--:R-:W-:Y:S01]  /*108e0*/  LOP3.LUT R0, R0, 0x7f, RZ, 0xc0, !PT ;  /* 0x0000007f00007812 */ /* 0x008fe200078ec0ff */
        /* <DEDUP_REMOVED lines=9> */
.L_x_232:
[----:B------:R-:W3:Y:S01]  /*10980*/  S2R R4, SR_TID.X ;  /* 0x0000000000047919 */ /* 0x000ee20000002100 */
[----:B------:R-:W-:Y:S01]  /*10990*/  BSSY B0, `(.L_x_255) ;  /* 0x0000011000007945 */ /* 0x000fe20003800000 */
[----:B---3--:R-:W-:-:S04]  /*109a0*/  LOP3.LUT R4, R4, 0x7f, RZ, 0xc0, !PT ;  /* 0x0000007f04047812 */ /* 0x008fc800078ec0ff */
[----:B------:R-:W-:-:S13]  /*109b0*/  ISETP.NE.AND P0, PT, R4, RZ, PT ;  /* 0x000000ff0400720c */ /* 0x000fda0003f05270 */
[----:B------:R-:W-:Y:S05]  /*109c0*/  @P0 BRA `(.L_x_256) ;  /* 0x0000000000340947 */ /* 0x000fea0003800000 */
[----:B------:R-:W3:Y:S01]  /*109d0*/  S2R R2, SR_LANEID ;  /* 0x0000000000027919 */ /* 0x000ee20000000000 */
[----:B------:R-:W-:Y:S01]  /*109e0*/  VOTEU.ANY UR4, UPT, PT ;  /* 0x0000000000047886 */ /* 0x000fe200038e0100 */
[----:B------:R-:W4:Y:S01]  /*109f0*/  LDC.64 R4, c[0x0][0xc60] ;  /* 0x00031800ff047b82 */ /* 0x000f220000000a00 */
[----:B--2--5:R-:W3:Y:S02]  /*10a00*/  FLO.U32 R0, UR4 ;  /* 0x0000000400007d00 */ /* 0x024ee400080e0000 */
[----:B---3--:R-:W-:-:S06]  /*10a10*/  ISETP.EQ.U32.AND P1, PT, R0, R2, PT ;  /* 0x000000020000720c */ /* 0x008fcc0003f22070 */
[----:B------:R-:W4:Y:S07]  /*10a20*/  POPC R2, UR4 ;  /* 0x0000000400027d09 */ /* 0x000f2e0008000000 */
[----:B----4-:R-:W2:Y:S04]  /*10a30*/  @P1 ATOMG.E.ADD.STRONG.GPU PT, R2, desc[UR46][R4.64], R2 ;  /* 0x00000002040219a8 */ /* 0x010ea800081ee1ee */
[----:B--2---:R2:W3:Y:S02]  /*10a40*/  SHFL.IDX PT, R2, R2, R0, 0x1f ;  /* 0x00001f0002027589 */ /* 0x0044e400000e0000 */
[----:B--2---:R-:W2:Y:S02]  /*10a50*/  S2R R0, SR_LTMASK ;  /* 0x0000000000007919 */ /* 0x004ea40000003900 */
[----:B--2---:R-:W-:-:S06]  /*10a60*/  LOP3.LUT R0, R0, UR4, RZ, 0xc0, !PT ;  /* 0x0000000400007c12 */ /* 0x004fcc000f8ec0ff */
[----:B------:R-:W3:Y:S02]  /*10a70*/  POPC R0, R0 ;  /* 0x0000000000007309 */ /* 0x000ee40000000000 */
[----:B---3--:R-:W-:-:S05]  /*10a80*/  IADD3 R0, R2, UR43, R0 ;  /* 0x0000002b02007c10 */ /* 0x008fca000fffe000 */
[----:B------:R3:W-:Y:S02]  /*10a90*/  STL [R1+0x20], R0 ;  /* 0x0000200001007387 */ /* 0x0007e40000100800 */
.L_x_256:
[----:B------:R-:W-:Y:S05]  /*10aa0*/  BSYNC B0 ;  /* 0x0000000000007941 */ /* 0x000fea0003800000 */
.L_x_255:
[----:B------:R-:W-:-:S06]  /*10ab0*/  UISETP.NE.AND UP0, UPT, UR39, 0x3, UPT ;  /* 0x000000032700788c */ /* 0x000fcc000bf05270 */
[----:B------:R-:W-:-:S13]  /*10ac0*/  PLOP3.LUT P1, PT, PT, PT, UP0, 0x80, 0x0 ;  /* 0x000000000000781c */ /* 0x000fda0003f2f008 */
[----:B------:R-:W-:Y:S05]  /*10ad0*/  @!P1 BRA `(.L_x_257) ;  /* 0x0000000000049947 */ /* 0x000fea0003800000 */
[----:B------:R-:W-:Y:S01]  /*10ae0*/  BPT.TRAP 0x1 ;  /* 0x000000040000795c */ /* 0x000fe20000300000 */
.L_x_257:
[----:B-----5:R-:W4:Y:S04]  /*10af0*/  LDL R3, [R1+0xc] ;  /* 0x00000c0001037983 */ /* 0x020f280000100800 */
[----:B------:R-:W4:Y:S01]  /*10b00*/  LDL R2, [R1+0x4] ;  /* 0x0000040001027983 */ /* 0x000f220000100800 */
[----:B--23--:R-:W-:Y:S01]  /*10b10*/  IMAD.U32 R0, RZ, RZ, UR44 ;  /* 0x0000002cff007e24 */ /* 0x00cfe2000f8e00ff */
[----:B------:R-:W-:Y:S04]  /*10b20*/  BSSY B0, `(.L_x_258) ;  /* 0x0000007000007945 */ /* 0x000fe80003800000 */
[----:B------:R-:W-:-:S02]  /*10b30*/  ISETP.NE.AND P2, PT, R0, 0x3, PT ;  /* 0x000000030000780c */ /* 0x000fc40003f45270 */
[----:B----4-:R-:W-:-:S04]  /*10b40*/  LOP3.LUT R0, R3, 0x1, RZ, 0x3c, !PT ;  /* 0x0000000103007812 */ /* 0x010fc800078e3cff */
[----:B------:R-:W-:Y:S01]  /*10b50*/  SHF.L.U32 R0, R0, 0x1f, RZ ;  /* 0x0000001f00007819 */ /* 0x000fe200000006ff */
[----:B------:R-:W-:-:S04]  /*10b60*/  IMAD R2, R2, 0x8, R17 ;  /* 0x0000000802027824 */ /* 0x000fc800078e0211 */
[----:B------:R-:W2:Y:S02]  /*10b70*/  SYNCS.PHASECHK.TRANS64.TRYWAIT P1, [R2+URZ+0x38870], R0 ;  /* 0x03887000020075a7 */ /* 0x000ea4000802017f */
[----:B--2---:R-:W-:Y:S05]  /*10b80*/  @!P1 BRA `(.L_x_259) ;  /* 0x0000002800889947 */ /* 0x004fea0003800000 */
.L_x_319:
[----:B------:R-:W-:Y:S05]  /*10b90*/  BSYNC B0 ;  /* 0x0000000000007941 */ /* 0x000fea0003800000 */
.L_x_258:
[----:B------:R-:W-:Y:S05]  /*10ba0*/  @!P2 BRA `(.L_x_260) ;  /* 0x000000000004a947 */ /* 0x000fea0003800000 */
[----:B------:R-:W-:Y:S01]  /*10bb0*/  BPT.TRAP 0x1 ;  /* 0x000000040000795c */ /* 0x000fe20000300000 */
.L_x_260:
[----:B--2---:R-:W2:Y:S02]  /*10bc0*/  LDL R0, [R1+0xc] ;  /* 0x00000c0001007983 */ /* 0x004ea40000100800 */
[----:B--2---:R-:W-:-:S04]  /*10bd0*/  SHF.L.U32 R0, R0, 0x1f, RZ ;  /* 0x0000001f00007819 */ /* 0x004fc800000006ff */
[----:B------:R-:W2:Y:S02]  /*10be0*/  SYNCS.PHASECHK.TRANS64.TRYWAIT P1, [R2+URZ+0x38860], R0 ;  /* 0x03886000020075a7 */ /* 0x000ea4000802017f */
[----:B--2---:R-:W-:Y:S05]  /*10bf0*/  @!P1 BRA `(.L_x_261) ;  /* 0x0000002800809947 */ /* 0x004fea0003800000 */
.L_x_320:
[----:B------:R-:W3:Y:S04]  /*10c00*/  LDL R3, [R1+0x30] ;  /* 0x0000300001037983 */ /* 0x000ee80000100800 */
[----:B------:R-:W4:Y:S04]  /*10c10*/  LDL R13, [R1+0x8] ;  /* 0x00000800010d7983 */ /* 0x000f280000100800 */
[----:B------:R-:W4:Y:S04]  /*10c20*/  LDL.LU R12, [R1] ;  /* 0x00000000010c7983 */ /* 0x000f280000300800 */
[----:B------:R-:W5:Y:S01]  /*10c30*/  LDL R19, [R1+0x4] ;  /* 0x0000040001137983 */ /* 0x000f620000100800 */
[----:B------:R-:W-:Y:S05]  /*10c40*/  WARPSYNC.ALL ;  /* 0x0000000000007948 */ /* 0x000fea0003800000 */
[----:B-----5:R-:W-:-:S05]  /*10c50*/  IMAD.SHL.U32 R16, R19, 0x8000, RZ ;  /* 0x0000800013107824 */ /* 0x020fca00078e00ff */
[----:B--2---:R-:W-:Y:S02]  /*10c60*/  LOP3.LUT R0, R16, R18, RZ, 0xfc, !PT ;  /* 0x0000001210007212 */ /* 0x004fe400078efcff */
[----:B---3--:R-:W-:-:S03]  /*10c70*/  IADD3 R3, R17, R3, R16 ;  /* 0x0000000311037210 */ /* 0x008fc60007ffe010 */
[----:B------:R-:W-:-:S05]  /*10c80*/  IMAD.IADD R0, R17, 0x1, R0 ;  /* 0x0000000111007824 */ /* 0x000fca00078e0200 */
[----:B01----:R4:W0:Y:S02]  /*10c90*/  LDSM.16.MT88.4 R4, [R0+0x10400] ;  /* 0x010400000004783b */ /* 0x0038240000004200 */
[----:B----4-:R-:W-:Y:S02]  /*10ca0*/  IADD3 R0, R12, R16, R13 ;  /* 0x000000100c007210 */ /* 0x010fe40007ffe00d */
[C-C-:B0-----:R-:W-:Y:S02]  /*10cb0*/  PRMT R8, R4.reuse, 0x6420, R5.reuse ;  /* 0x0000642004087816 */ /* 0x141fe40000000005 */
        /* <DEDUP_REMOVED lines=11> */
[----:B------:R0:W-:Y:S02]  /*10d70*/  STSM.16.M88.4 [R0+0x2000], R8 ;  /* 0x0020000800007844 */ /* 0x0001e40000000200 */
[----:B------:R-:W-:-:S06]  /*10d80*/  IMAD.IADD R4, R17, 0x1, R4 ;  /* 0x0000000111047824 */ /* 0x000fcc00078e0204 */
[----:B------:R-:W1:Y:S01]  /*10d90*/  LDSM.16.MT88.4 R4, [R4+0x10400] ;  /* 0x010400000404783b */ /* 0x000e620000004200 */
[----:B0-----:R-:W-:Y:S02]  /*10da0*/  IMAD.MOV.U32 R10, RZ, RZ, R13 ;  /* 0x000000ffff0a7224 */ /* 0x001fe400078e000d */
[----:B------:R-:W-:Y:S01]  /*10db0*/  IMAD.MOV.U32 R11, RZ, RZ, R12 ;  /* 0x000000ffff0b7224 */ /* 0x000fe200078e000c */
[C-C-:B-1----:R-:W-:Y:S02]  /*10dc0*/  PRMT R12, R4.reuse, 0x6420, R5.reuse ;  /* 0x00006420040c7816 */ /* 0x142fe40000000005 */
[----:B------:R-:W-:Y:S02]  /*10dd0*/  PRMT R13, R4, 0x7531, R5 ;  /* 0x00007531040d7816 */ /* 0x000fe40000000005 */
[C-C-:B------:R-:W-:Y:S02]  /*10de0*/  PRMT R14, R6.reuse, 0x6420, R7.reuse ;  /* 0x00006420060e7816 */ /* 0x140fe40000000007 */
[----:B------:R-:W-:-:S02]  /*10df0*/  PRMT R15, R6, 0x7531, R7 ;  /* 0x00007531060f7816 */ /* 0x000fc40000000007 */
[----:B------:R-:W0:Y:S04]  /*10e00*/  LDSM.16.MT88.4 R4, [R3+0x14400] ;  /* 0x014400000304783b */ /* 0x000e280000004200 */
[----:B------:R1:W-:Y:S02]  /*10e10*/  STSM.16.M88.4 [R0+0x4000], R12 ;  /* 0x0040000c00007844 */ /* 0x0003e40000000200 */
[----:B-1----:R-:W-:Y:S02]  /*10e20*/  IMAD.MOV.U32 R14, RZ, RZ, R10 ;  /* 0x000000ffff0e7224 */ /* 0x002fe400078e000a */
[----:B------:R-:W-:Y:S01]  /*10e30*/  IMAD.MOV.U32 R15, RZ, RZ, R11 ;  /* 0x000000ffff0f7224 */ /* 0x000fe200078e000b */
        /* <DEDUP_REMOVED lines=18> */
[----:B--2---:R-:W-:Y:S02]  /*10f60*/  IADD3 R0, R10, R16, R9 ;  /* 0x000000100a007210 */ /* 0x004fe40007ffe009 */
[----:B------:R-:W-:Y:S01]  /*10f70*/  PRMT R9, R4, 0x7531, R5 ;  /* 0x0000753104097816 */ /* 0x000fe20000000005 */
[----:B------:R-:W-:Y:S02]  /*10f80*/  VIADD R4, R16, 0x5000 ;  /* 0x0000500010047836 */ /* 0x000fe40000000000 */
[----:B------:R-:W-:-:S03]  /*10f90*/  IMAD.IADD R0, R11, 0x1, R0 ;  /* 0x000000010b007824 */ /* 0x000fc600078e0200 */
[----:B------:R-:W-:Y:S02]  /*10fa0*/  LOP3.LUT R4, R4, R18, RZ, 0xfc, !PT ;  /* 0x0000001204047212 */ /* 0x000fe400078efcff */
[----:B------:R0:W-:Y:S03]  /*10fb0*/  STSM.16.M88.4 [R0], R12 ;  /* 0x0000000c00007844 */ /* 0x0001e60000000200 */
[----:B------:R-:W-:Y:S02]  /*10fc0*/  IMAD.IADD R4, R17, 0x1, R4 ;  /* 0x0000000111047824 */ /* 0x000fe400078e0204 */
[----:B0-----:R-:W-:Y:S01]  /*10fd0*/  IMAD.MOV.U32 R14, RZ, RZ, R10 ;  /* 0x000000ffff0e7224 */ /* 0x001fe200078e000a */
[C---:B------:R-:W-:Y:S01]  /*10fe0*/  PRMT R10, R6.reuse, 0x6420, R7 ;  /* 0x00006420060a7816 */ /* 0x040fe20000000007 */
[----:B------:R-:W-:Y:S01]  /*10ff0*/  IMAD.MOV.U32 R15, RZ, RZ, R11 ;  /* 0x000000ffff0f7224 */ /* 0x000fe200078e000b */
        /* <DEDUP_REMOVED lines=72> */
[----:B--2---:R-:W-:Y:S01]  /*11480*/  IADD3 R0, R10, R9, R16 ;  /* 0x000000090a007210 */ /* 0x004fe20007ffe010 */
[----:B------:R-:W-:Y:S01]  /*11490*/  VIADD R16, R16, 0x7000 ;  /* 0x0000700010107836 */ /* 0x000fe20000000000 */
[----:B------:R-:W-:Y:S02]  /*114a0*/  PRMT R9, R4, 0x7531, R5 ;  /* 0x0000753104097816 */ /* 0x000fe40000000005 */
[--C-:B------:R-:W-:Y:S01]  /*114b0*/  PRMT R10, R6, 0x6420, R7.reuse ;  /* 0x00006420060a7816 */ /* 0x100fe20000000007 */
[----:B------:R-:W-:Y:S01]  /*114c0*/  IMAD.IADD R0, R11, 0x1, R0 ;  /* 0x000000010b007824 */ /* 0x000fe200078e0200 */
[----:B------:R-:W-:Y:S02]  /*114d0*/  LOP3.LUT R16, R16, R18, RZ, 0xfc, !PT ;  /* 0x0000001210107212 */ /* 0x000fe400078efcff */
[----:B------:R-:W-:Y:S02]  /*114e0*/  PRMT R11, R6, 0x7531, R7 ;  /* 0x00007531060b7816 */ /* 0x000fe40000000007 */
[----:B------:R-:W-:Y:S01]  /*114f0*/  STSM.16.M88.4 [R0], R12 ;  /* 0x0000000c00007844 */ /* 0x000fe20000000200 */
[----:B------:R-:W-:-:S03]  /*11500*/  IMAD.IADD R4, R17, 0x1, R16 ;  /* 0x0000000111047824 */ /* 0x000fc600078e0210 */
[----:B------:R-:W-:Y:S04]  /*11510*/  STSM.16.M88.4 [R0+0x2000], R8 ;  /* 0x0020000800007844 */ /* 0x000fe80000000200 */
[----:B------:R-:W0:Y:S02]  /*11520*/  LDSM.16.MT88.4 R4, [R4+0x10400] ;  /* 0x010400000404783b */ /* 0x000e240000004200 */
[C-C-:B0-----:R-:W-:Y:S02]  /*11530*/  PRMT R12, R4.reuse, 0x6420, R5.reuse ;  /* 0x00006420040c7816 */ /* 0x141fe40000000005 */
[----:B------:R-:W-:Y:S02]  /*11540*/  PRMT R13, R4, 0x7531, R5 ;  /* 0x00007531040d7816 */ /* 0x000fe40000000005 */
[----:B------:R-:W-:-:S02]  /*11550*/  PRMT R14, R6, 0x6420, R7 ;  /* 0x00006420060e7816 */ /* 0x000fc40000000007 */
[----:B------:R-:W-:Y:S02]  /*11560*/  PRMT R15, R6, 0x7531, R7 ;  /* 0x00007531060f7816 */ /* 0x000fe40000000007 */
[----:B------:R-:W0:Y:S04]  /*11570*/  LDSM.16.MT88.4 R4, [R3+0x17400] ;  /* 0x017400000304783b */ /* 0x000e280000004200 */
[----:B------:R1:W-:Y:S01]  /*11580*/  STSM.16.M88.4 [R0+0x4000], R12 ;  /* 0x0040000c00007844 */ /* 0x0003e20000000200 */
[C-C-:B0-----:R-:W-:Y:S02]  /*11590*/  PRMT R8, R4.reuse, 0x6420, R5.reuse ;  /* 0x0000642004087816 */ /* 0x141fe40000000005 */
[----:B------:R-:W-:Y:S02]  /*115a0*/  PRMT R9, R4, 0x7531, R5 ;  /* 0x0000753104097816 */ /* 0x000fe40000000005 */
[----:B------:R-:W-:-:S02]  /*115b0*/  PRMT R10, R6, 0x6420, R7 ;  /* 0x00006420060a7816 */ /* 0x000fc40000000007 */
        /* <DEDUP_REMOVED lines=10> */
.L_x_262:
[----:B------:R-:W2:Y:S01]  /*11660*/  LDL.LU R3, [R1+0xc] ;  /* 0x00000c0001037983 */ /* 0x000ea20000300800 */
[----:B0-----:R0:W-:Y:S01]  /*11670*/  SYNCS.ARRIVE.TRANS64.A1T0 RZ, [R2+URZ+0x38850], RZ ;  /* 0x038850ff02ff79a7 */ /* 0x0011e2000810003f */
[----:B-1----:R-:W-:Y:S02]  /*11680*/  VIADD R0, R19, 0x1 ;  /* 0x0000000113007836 */ /* 0x002fe40000000000 */
[----:B0-----:R-:W-:-:S05]  /*11690*/  @!P0 VIADD R2, R2, 0x38880 ;  /* 0x0003888002028836 */ /* 0x001fca0000000000 */
[----:B------:R-:W-:Y:S01]  /*116a0*/  @!P0 PRMT R2, RZ, 0x654, R2 ;  /* 0x00000654ff028816 */ /* 0x000fe20000000002 */
[----:B------:R-:W-:Y:S06]  /*116b0*/  BAR.SYNC.DEFER_BLOCKING 0x2, 0x80 ;  /* 0x0082000000007b1d */ /* 0x000fec0000010000 */
[----:B------:R0:W-:Y:S01]  /*116c0*/  @!P0 SYNCS.ARRIVE.TRANS64.RED.A1T0 RZ, [R2+URZ], RZ ;  /* 0x000000ff02ff89a7 */ /* 0x0001e2000810043f */
[----:B------:R-:W-:-:S04]  /*116d0*/  ISETP.NE.AND P0, PT, R0, 0x2, PT ;  /* 0x000000020000780c */ /* 0x000fc80003f05270 */
[----:B------:R-:W-:Y:S02]  /*116e0*/  SEL R0, R0, RZ, P0 ;  /* 0x000000ff00007207 */ /* 0x000fe40000000000 */
[----:B0-----:R-:W-:-:S03]  /*116f0*/  SEL R2, RZ, 0x1, P0 ;  /* 0x00000001ff027807 */ /* 0x001fc60000000000 */
[----:B------:R1:W-:Y:S01]  /*11700*/  STL [R1+0x4], R0 ;  /* 0x0000040001007387 */ /* 0x0003e20000100800 */
[----:B--2---:R-:W-:-:S05]  /*11710*/  LOP3.LUT R3, R3, R2, RZ, 0x3c, !PT ;  /* 0x0000000203037212 */ /* 0x004fca00078e3cff */
[----:B------:R1:W-:Y:S02]  /*11720*/  STL [R1+0xc], R3 ;  /* 0x00000c0301007387 */ /* 0x0003e40000100800 */
.L_x_207:
[----:B------:R-:W-:Y:S05]  /*11730*/  BSYNC B7 ;  /* 0x0000000000077941 */ /* 0x000fea0003800000 */
.L_x_205:
[----:B01----:R-:W2:Y:S02]  /*11740*/  LDL R0, [R1+0x14] ;  /* 0x0000140001007983 */ /* 0x003ea40000100800 */
[----:B--2---:R-:W-:-:S13]  /*11750*/  LOP3.LUT P0, RZ, R0, 0x2, RZ, 0xc0, !PT ;  /* 0x0000000200ff7812 */ /* 0x004fda000780c0ff */
[----:B------:R-:W-:Y:S05]  /*11760*/  @!P0 BRA `(.L_x_263) ;  /* 0x0000000000348947 */ /* 0x000fea0003800000 */
[----:B------:R-:W0:Y:S08]  /*11770*/  S2UR UR5, SR_CgaCtaId ;  /* 0x00000000000579c3 */ /* 0x000e300000008800 */
[----:B------:R-:W-:Y:S06]  /*11780*/  BAR.SYNC.DEFER_BLOCKING 0x5, 0x180 ;  /* 0x0146000000007b1d */ /* 0x000fec0000010000 */
[----:B------:R-:W-:-:S02]  /*11790*/  UMOV UR4, 0x400 ;  /* 0x0000040000047882 */ /* 0x000fc40000000000 */
[----:B0-----:R-:W-:-:S06]  /*117a0*/  ULEA UR4, UR5, UR4, 0x18 ;  /* 0x0000000405047291 */ /* 0x001fcc000f8ec03f */
[----:B------:R-:W-:-:S05]  /*117b0*/  IMAD.U32 R17, RZ, RZ, UR4 ;  /* 0x00000004ff117e24 */ /* 0x000fca000f8e00ff */
[----:B------:R-:W0:Y:S04]  /*117c0*/  LDS.128 R4, [R17+0x388d0] ;  /* 0x0388d00011047984 */ /* 0x000e280000000c00 */
[----:B0-----:R0:W-:Y:S01]  /*117d0*/  STL.64 [R1+0x20], R4 ;  /* 0x0000200401007387 */ /* 0x0011e20000100a00 */
[----:B------:R-:W-:Y:S02]  /*117e0*/  IMAD.MOV.U32 R2, RZ, RZ, R6 ;  /* 0x000000ffff027224 */ /* 0x000fe400078e0006 */
[----:B------:R-:W-:-:S03]  /*117f0*/  IMAD.MOV.U32 R0, RZ, RZ, R7 ;  /* 0x000000ffff007224 */ /* 0x000fc600078e0007 */
[----:B------:R-:W-:Y:S02]  /*11800*/  R2UR UR36, R2 ;  /* 0x00000000022472ca */ /* 0x000fe400000e0000 */
[----:B------:R-:W-:Y:S01]  /*11810*/  R2UR UR45, R0 ;  /* 0x00000000002d72ca */ /* 0x000fe200000e0000 */
[----:B------:R-:W-:Y:S06]  /*11820*/  BAR.ARV 0x4, 0x180 ;  /* 0x0106000000007b1d */ /* 0x000fec0000002000 */
[----:B------:R-:W-:Y:S08]  /*11830*/  BRA `(.L_x_264) ;  /* 0x00000008003c7947 */ /* 0x000ff00003800000 */
.L_x_263:
[----:B------:R-:W2:Y:S01]  /*11840*/  LDL.LU R0, [R1+0x20] ;  /* 0x0000200001007983 */ /* 0x000ea20000300800 */
[----:B------:R-:W-:Y:S01]  /*11850*/  ULDC UR4, c[0x0][0xc3c] ;  /* 0x00030f0000047ab9 */ /* 0x000fe20000000800 */
[----:B------:R-:W-:Y:S01]  /*11860*/  IMAD.MOV.U32 R4, RZ, RZ, RZ ;  /* 0x000000ffff047224 */ /* 0x000fe200078e00ff */
[----:B------:R-:W0:Y:S01]  /*11870*/  LDC R6, c[0x0][0xc38] ;  /* 0x00030e00ff067b82 */ /* 0x000e220000000800 */
[----:B------:R-:W1:Y:S02]  /*11880*/  S2R R2, SR_TID.X ;  /* 0x0000000000027919 */ /* 0x000e640000002100 */
[----:B-1----:R-:W-:-:S04]  /*11890*/  LOP3.LUT R5, R2, 0x1f, RZ, 0xc0, !PT ;  /* 0x0000001f02057812 */ /* 0x002fc800078ec0ff */
[C---:B------:R-:W-:Y:S01]  /*118a0*/  ISETP.NE.AND P0, PT, R5.reuse, 0x1f, PT ;  /* 0x0000001f0500780c */ /* 0x040fe20003f05270 */
[----:B--2---:R-:W-:Y:S02]  /*118b0*/  IMAD.MOV.U32 R7, RZ, RZ, R0 ;  /* 0x000000ffff077224 */ /* 0x004fe400078e0000 */
[----:B------:R-:W-:-:S05]  /*118c0*/  VIADD R0, R5, UR45 ;  /* 0x0000002d05007c36 */ /* 0x000fca0008000000 */
[----:B------:R-:W-:Y:S01]  /*118d0*/  ISETP.GE.OR P1, PT, R0, UR4, !P0 ;  /* 0x0000000400007c0c */ /* 0x000fe2000c726670 */
[----:B------:R-:W-:-:S12]  /*118e0*/  ULDC UR4, c[0x0][0xc3c] ;  /* 0x00030f0000047ab9 */ /* 0x000fd80000000800 */
[----:B------:R-:W1:Y:S02]  /*118f0*/  @!P1 LDC.64 R2, c[0x0][0xc80] ;  /* 0x00032000ff029b82 */ /* 0x000e640000000a00 */
[----:B-1----:R-:W-:-:S05]  /*11900*/  @!P1 IMAD.WIDE R2, R0, 0x4, R2 ;  /* 0x0000000400029825 */ /* 0x002fca00078e0202 */
[----:B------:R-:W2:Y:S01]  /*11910*/  @!P1 LDG.E R4, desc[UR46][R2.64] ;  /* 0x0000002e02049981 */ /* 0x000ea2000c1e1900 */
[C---:B------:R-:W-:Y:S02]  /*11920*/  ISETP.NE.AND P1, PT, R5.reuse, RZ, PT ;  /* 0x000000ff0500720c */ /* 0x040fe40003f25270 */
[C---:B------:R-:W-:Y:S02]  /*11930*/  ISETP.GE.U32.AND P2, PT, R5.reuse, 0x2, PT ;  /* 0x000000020500780c */ /* 0x040fe40003f46070 */
[C---:B------:R-:W-:Y:S02]  /*11940*/  ISETP.GE.U32.AND P3, PT, R5.reuse, 0x4, PT ;  /* 0x000000040500780c */ /* 0x040fe40003f66070 */
[C---:B------:R-:W-:Y:S02]  /*11950*/  ISETP.GE.U32.AND P4, PT, R5.reuse, 0x8, PT ;  /* 0x000000080500780c */ /* 0x040fe40003f86070 */
[----:B------:R-:W-:Y:S02]  /*11960*/  ISETP.GE.U32.AND P5, PT, R5, 0x10, PT ;  /* 0x000000100500780c */ /* 0x000fe40003fa6070 */
[----:B------:R-:W-:Y:S04]  /*11970*/  SHFL.IDX PT, R5, R7, 0x1, 0x1f ;  /* 0x00201f0007057f89 */ /* 0x000fe800000e0000 */
[----:B--2---:R-:W1:Y:S02]  /*11980*/  SHFL.UP PT, R0, R4, 0x1, RZ ;  /* 0x0420000004007989 */ /* 0x004e6400000e00ff */
[----:B-1----:R-:W-:-:S05]  /*11990*/  SEL R0, R0, RZ, P1 ;  /* 0x000000ff00007207 */ /* 0x002fca0000800000 */
[----:B------:R-:W-:-:S05]  /*119a0*/  IMAD.IADD R0, R4, 0x1, R0 ;  /* 0x0000000104007824 */ /* 0x000fca00078e0200 */
[----:B------:R-:W1:Y:S02]  /*119b0*/  SHFL.UP PT, R2, R0, 0x2, RZ ;  /* 0x0440000000027989 */ /* 0x000e6400000e00ff */
        /* <DEDUP_REMOVED lines=10> */
[----:B------:R-:W-:Y:S02]  /*11a60*/  IMAD.IADD R2, R2, 0x1, R0 ;  /* 0x0000000102027824 */ /* 0x000fe400078e0200 */
[----:B------:R-:W-:Y:S04]  /*11a70*/  SHFL.IDX PT, R0, R7, RZ, 0x1f ;  /* 0x00001fff07007589 */ /* 0x000fe800000e0000 */
[----:B------:R-:W0:Y:S02]  /*11a80*/  SHFL.IDX PT, R3, R2, 0x1f, 0x1f ;  /* 0x03e01f0002037f89 */ /* 0x000e2400000e0000 */
[----:B0-----:R-:W-:-:S04]  /*11a90*/  IMAD R3, R3, R6, RZ ;  /* 0x0000000603037224 */ /* 0x001fc800078e02ff */
[----:B------:R-:W-:-:S05]  /*11aa0*/  IMAD.IADD R5, R5, 0x1, R3 ;  /* 0x0000000105057824 */ /* 0x000fca00078e0203 */
[----:B------:R-:W-:-:S13]  /*11ab0*/  ISETP.GT.AND P6, PT, R5, R0, PT ;  /* 0x000000000500720c */ /* 0x000fda0003fc4270 */
[----:B------:R-:W-:Y:S05]  /*11ac0*/  @P6 BRA `(.L_x_265) ;  /* 0x0000000000906947 */ /* 0x000fea0003800000 */
.L_x_269:
[----:B------:R-:W-:-:S04]  /*11ad0*/  UIADD3 UR45, UR45, 0x1f, URZ ;  /* 0x0000001f2d2d7890 */ /* 0x000fc8000fffe03f */
[----:B------:R-:W-:-:S06]  /*11ae0*/  UISETP.GE.AND UP0, UPT, UR45, UR4, UPT ;  /* 0x000000042d00728c */ /* 0x000fcc000bf06270 */
[----:B------:R-:W-:-:S13]  /*11af0*/  PLOP3.LUT P6, PT, PT, PT, UP0, 0x40, 0x0 ;  /* 0x000000000000781c */ /* 0x000fda0003fce808 */
[----:B------:R-:W-:Y:S05]  /*11b00*/  @!P6 BRA `(.L_x_266) ;  /* 0x000000040038e947 */ /* 0x000fea0003800000 */
[----:B------:R-:W0:Y:S01]  /*11b10*/  S2R R2, SR_TID.X ;  /* 0x0000000000027919 */ /* 0x000e220000002100 */
[----:B------:R-:W-:Y:S01]  /*11b20*/  BSSY B0, `(.L_x_267) ;  /* 0x0000009000007945 */ /* 0x000fe20003800000 */
[----:B------:R-:W-:Y:S01]  /*11b30*/  IMAD.MOV.U32 R4, RZ, RZ, RZ ;  /* 0x000000ffff047224 */ /* 0x000fe200078e00ff */
[----:B0-----:R-:W-:-:S05]  /*11b40*/  LOP3.LUT R2, R2, 0x1f, RZ, 0xc0, !PT ;  /* 0x0000001f02027812 */ /* 0x001fca00078ec0ff */
[----:B------:R-:W-:-:S05]  /*11b50*/  VIADD R6, R2, UR45 ;  /* 0x0000002d02067c36 */ /* 0x000fca0008000000 */
[----:B------:R-:W-:-:S13]  /*11b60*/  ISETP.GE.OR P6, PT, R6, UR4, !P0 ;  /* 0x0000000406007c0c */ /* 0x000fda000c7c6670 */
[----:B------:R-:W-:Y:S05]  /*11b70*/  @P6 BRA `(.L_x_268) ;  /* 0x00000000000c6947 */ /* 0x000fea0003800000 */
[----:B------:R-:W0:Y:S02]  /*11b80*/  LDC.64 R2, c[0x0][0xc80] ;  /* 0x00032000ff027b82 */ /* 0x000e240000000a00 */
[----:B0-----:R-:W-:-:S05]  /*11b90*/  IMAD.WIDE R2, R6, 0x4, R2 ;  /* 0x0000000406027825 */ /* 0x001fca00078e0202 */
[----:B------:R0:W5:Y:S02]  /*11ba0*/  LDG.E R4, desc[UR46][R2.64] ;  /* 0x0000002e02047981 */ /* 0x000164000c1e1900 */
.L_x_268:
[----:B------:R-:W-:Y:S05]  /*11bb0*/  BSYNC B0 ;  /* 0x0000000000007941 */ /* 0x000fea0003800000 */
.L_x_267:
[----:B0----5:R-:W0:Y:S01]  /*11bc0*/  SHFL.UP PT, R2, R4, 0x1, RZ ;  /* 0x0420000004027989 */ /* 0x021e2200000e00ff */
[----:B------:R-:W1:Y:S01]  /*11bd0*/  LDC R6, c[0x0][0xc38] ;  /* 0x00030e00ff067b82 */ /* 0x000e620000000800 */
        /* <DEDUP_REMOVED lines=14> */
[----:B------:R-:W1:Y:S02]  /*11cc0*/  SHFL.IDX PT, R3, R2, 0x1f, 0x1f ;  /* 0x03e01f0002037f89 */ /* 0x000e6400000e0000 */
[----:B-1----:R-:W-:-:S04]  /*11cd0*/  IMAD R3, R3, R6, RZ ;  /* 0x0000000603037224 */ /* 0x002fc800078e02ff */
[----:B------:R-:W-:-:S05]  /*11ce0*/  IMAD.IADD R5, R3, 0x1, R5 ;  /* 0x0000000103057824 */ /* 0x000fca00078e0205 */
[----:B------:R-:W-:-:S13]  /*11cf0*/  ISETP.GT.AND P6, PT, R5, R0, PT ;  /* 0x000000000500720c */ /* 0x000fda0003fc4270 */
[----:B------:R-:W-:Y:S05]  /*11d00*/  @!P6 BRA `(.L_x_269) ;  /* 0xfffffffc0070e947 */ /* 0x000fea000383ffff */
.L_x_265:
[----:B------:R-:W-:-:S04]  /*11d10*/  IMAD.IADD R3, R5, 0x1, -R3 ;  /* 0x0000000105037824 */ /* 0x000fc800078e0a03 */
[----:B------:R-:W-:-:S05]  /*11d20*/  IMAD R5, R2, R6, R3 ;  /* 0x0000000602057224 */ /* 0x000fca00078e0203 */
[----:B------:R-:W-:-:S13]  /*11d30*/  ISETP.GT.AND P0, PT, R5, R0, PT ;  /* 0x000000000500720c */ /* 0x000fda0003f04270 */
[----:B------:R-:W-:Y:S02]  /*11d40*/  VOTEU.ANY UR5, UPT, !P0 ;  /* 0x0000000000057886 */ /* 0x000fe400040e0100 */
[----:B------:R-:W-:Y:S01]  /*11d50*/  ISETP.NE.AND P0, PT, RZ, UR5, PT ;  /* 0x00000005ff007c0c */ /* 0x000fe2000bf05270 */
[----:B------:R-:W-:-:S06]  /*11d60*/  UPOPC UR4, UR5 ;  /* 0x00000005000472bf */ /* 0x000fcc0008000000 */
[----:B------:R-:W-:-:S05]  /*11d70*/  IMAD.U32 R5, RZ, RZ, UR4 ;  /* 0x00000004ff057e24 */ /* 0x000fca000f8e00ff */
[----:B------:R0:W1:Y:S02]  /*11d80*/  SHFL.IDX PT, R4, R4, R5, 0x1f ;  /* 0x00001f0504047589 */ /* 0x00006400000e0000 */
[----:B0-----:R-:W-:Y:S01]  /*11d90*/  IMAD.MOV.U32 R5, RZ, RZ, RZ ;  /* 0x000000ffff057224 */ /* 0x001fe200078e00ff */
[----:B------:R-:W-:Y:S06]  /*11da0*/  @!P0 BRA `(.L_x_270) ;  /* 0x00000000000c8947 */ /* 0x000fec0003800000 */
[----:B------:R-:W-:-:S06]  /*11db0*/  UIADD3 UR5, UR4, -0x1, URZ ;  /* 0xffffffff04057890 */ /* 0x000fcc000fffe03f */
[----:B------:R-:W-:-:S06]  /*11dc0*/  IMAD.U32 R5, RZ, RZ, UR5 ;  /* 0x00000005ff057e24 */ /* 0x000fcc000f8e00ff */
[----:B------:R0:W2:Y:S02]  /*11dd0*/  SHFL.IDX PT, R5, R2, R5, 0x1f ;  /* 0x00001f0502057589 */ /* 0x0000a400000e0000 */
.L_x_270:
[----:B--2---:R-:W-:Y:S01]  /*11de0*/  IMAD R7, R5, R6, R3 ;  /* 0x0000000605077224 */ /* 0x004fe200078e0203 */
[----:B-1----:R-:W-:Y:S01]  /*11df0*/  IABS R5, R4 ;  /* 0x0000000400057213 */ /* 0x002fe20000000000 */
[----:B------:R-:W-:Y:S02]  /*11e00*/  UIADD3 UR45, UR4, UR45, URZ ;  /* 0x0000002d042d7290 */ /* 0x000fe4000fffe03f */
[----:B------:R-:W-:Y:S01]  /*11e10*/  IMAD.IADD R0, R0, 0x1, -R7 ;  /* 0x0000000100007824 */ /* 0x000fe200078e0a07 */
[----:B0-----:R-:W0:Y:S01]  /*11e20*/  I2F.RP R2, R5 ;  /* 0x0000000500027306 */ /* 0x001e220000209400 */
[----:B------:R1:W-:Y:S07]  /*11e30*/  STL [R1+0x20], R7 ;  /* 0x0000200701007387 */ /* 0x0003ee0000100800 */
[----:B0-----:R-:W0:Y:S02]  /*11e40*/  MUFU.RCP R2, R2 ;  /* 0x0000000200027308 */ /* 0x001e240000001000 */
[----:B0-----:R-:W-:-:S06]  /*11e50*/  VIADD R2, R2, 0xffffffe ;  /* 0x0ffffffe02027836 */ /* 0x001fcc0000000000 */
[----:B------:R-:W0:Y:S02]  /*11e60*/  F2I.FTZ.U32.TRUNC.NTZ R3, R2 ;  /* 0x0000000200037305 */ /* 0x000e24000021f000 */
[----:B0-----:R-:W-:-:S04]  /*11e70*/  IMAD.MOV R2, RZ, RZ, -R3 ;  /* 0x000000ffff027224 */ /* 0x001fc800078e0a03 */
[----:B------:R-:W-:Y:S02]  /*11e80*/  IMAD R6, R2, R5, RZ ;  /* 0x0000000502067224 */ /* 0x000fe400078e02ff */
[----:B------:R-:W-:-:S04]  /*11e90*/  IMAD.MOV.U32 R2, RZ, RZ, RZ ;  /* 0x000000ffff027224 */ /* 0x000fc800078e00ff */
[----:B------:R-:W-:Y:S01]  /*11ea0*/  IMAD.HI.U32 R2, R3, R6, R2 ;  /* 0x0000000603027227 */ /* 0x000fe200078e0002 */
[----:B------:R-:W-:Y:S02]  /*11eb0*/  IABS R6, R4 ;  /* 0x0000000400067213 */ /* 0x000fe40000000000 */
[----:B------:R-:W-:-:S03]  /*11ec0*/  IABS R3, R0 ;  /* 0x0000000000037213 */ /* 0x000fc60000000000 */
[----:B------:R-:W-:Y:S02]  /*11ed0*/  IMAD.MOV R6, RZ, RZ, -R6 ;  /* 0x000000ffff067224 */ /* 0x000fe400078e0a06 */
[----:B------:R-:W-:-:S04]  /*11ee0*/  IMAD.HI.U32 R2, R2, R3, RZ ;  /* 0x0000000302027227 */ /* 0x000fc800078e00ff */
[----:B------:R-:W-:-:S05]  /*11ef0*/  IMAD R3, R2, R6, R3 ;  /* 0x0000000602037224 */ /* 0x000fca00078e0203 */
[----:B------:R-:W-:-:S13]  /*11f00*/  ISETP.GT.U32.AND P1, PT, R5, R3, PT ;  /* 0x000000030500720c */ /* 0x000fda0003f24070 */
[----:B------:R-:W-:Y:S02]  /*11f10*/  @!P1 IMAD.IADD R3, R3, 0x1, -R5 ;  /* 0x0000000103039824 */ /* 0x000fe400078e0a05 */
[----:B------:R-:W-:Y:S01]  /*11f20*/  @!P1 VIADD R2, R2, 0x1 ;  /* 0x0000000102029836 */ /* 0x000fe20000000000 */
[----:B------:R-:W-:Y:S02]  /*11f30*/  ISETP.NE.AND P1, PT, R4, RZ, PT ;  /* 0x000000ff0400720c */ /* 0x000fe40003f25270 */
[----:B------:R-:W-:Y:S02]  /*11f40*/  ISETP.GE.U32.AND P0, PT, R3, R5, PT ;  /* 0x000000050300720c */ /* 0x000fe40003f06070 */
[----:B------:R-:W-:-:S04]  /*11f50*/  LOP3.LUT R3, R0, R4, RZ, 0x3c, !PT ;  /* 0x0000000400037212 */ /* 0x000fc800078e3cff */
[----:B------:R-:W-:-:S07]  /*11f60*/  ISETP.GE.AND P2, PT, R3, RZ, PT ;  /* 0x000000ff0300720c */ /* 0x000fce0003f46270 */
[----:B------:R-:W-:-:S06]  /*11f70*/  @P0 VIADD R2, R2, 0x1 ;  /* 0x0000000102020836 */ /* 0x000fcc0000000000 */
[----:B------:R-:W-:Y:S01]  /*11f80*/  @!P2 IMAD.MOV R2, RZ, RZ, -R2 ;  /* 0x000000ffff02a224 */ /* 0x000fe200078e0a02 */
[----:B------:R-:W-:-:S04]  /*11f90*/  @!P1 LOP3.LUT R2, RZ, R4, RZ, 0x33, !PT ;  /* 0x00000004ff029212 */ /* 0x000fc800078e33ff */
[----:B------:R-:W-:Y:S01]  /*11fa0*/  R2UR UR36, R2 ;  /* 0x00000000022472ca */ /* 0x000fe200000e0000 */
[----:B------:R-:W-:-:S04]  /*11fb0*/  IMAD.MOV R2, RZ, RZ, -R2 ;  /* 0x000000ffff027224 */ /* 0x000fc800078e0a02 */
[----:B------:R-:W-:-:S05]  /*11fc0*/  IMAD R0, R4, R2, R0 ;  /* 0x0000000204007224 */ /* 0x000fca00078e0200 */
[----:B------:R1:W-:Y:S01]  /*11fd0*/  STL [R1+0x24], R0 ;  /* 0x0000240001007387 */ /* 0x0003e20000100800 */
[----:B------:R-:W-:Y:S05]  /*11fe0*/  BRA `(.L_x_271) ;  /* 0x0000000000107947 */ /* 0x000fea0003800000 */
.L_x_266:
[----:B------:R0:W-:Y:S01]  /*11ff0*/  STL [R1+0x20], R0 ;  /* 0x0000200001007387 */ /* 0x0001e20000100800 */
[----:B------:R-:W-:Y:S01]  /*12000*/  ULDC UR45, c[0x0][0xc3c] ;  /* 0x00030f00002d7ab9 */ /* 0x000fe20000000800 */
[----:B------:R-:W-:Y:S02]  /*12010*/  UMOV UR36, URZ ;  /* 0x0000003f00247c82 */ /* 0x000fe40008000000 */
[----:B------:R0:W-:Y:S03]  /*12020*/  STL [R1+0x24], RZ ;  /* 0x000024ff01007387 */ /* 0x0001e60000100800 */
.L_x_271:
[----:B------:R-:W2:Y:S04]  /*12030*/  LDL R3, [R1+0x20] ;  /* 0x0000200001037983 */ /* 0x000ea80000100800 */
[----:B------:R-:W3:Y:S01]  /*12040*/  LDL R2, [R1+0x24] ;  /* 0x0000240001027983 */ /* 0x000ee20000100800 */
[----:B------:R-:W-:Y:S02]  /*12050*/  IMAD.U32 R6, RZ, RZ, UR36 ;  /* 0x00000024ff067e24 */ /* 0x000fe4000f8e00ff */
[----:B-1----:R-:W-:Y:S01]  /*12060*/  IMAD.U32 R7, RZ, RZ, UR45 ;  /* 0x0000002dff077e24 */ /* 0x002fe2000f8e00ff */
[----:B0-----:R-:W0:Y:S02]  /*12070*/  S2R R0, SR_TID.X ;  /* 0x0000000000007919 */ /* 0x001e240000002100 */
[----:B0-----:R-:W-:Y:S01]  /*12080*/  LOP3.LUT R0, R0, 0x1f, RZ, 0xc0, !PT ;  /* 0x0000001f00007812 */ /* 0x001fe200078ec0ff */
[----:B------:R-:W-:Y:S03]  /*12090*/  BAR.SYNC.DEFER_BLOCKING 0x4, 0x180 ;  /* 0x0106000000007b1d */ /* 0x000fe60000010000 */
[----:B------:R-:W-:-:S13]  /*120a0*/  ISETP.NE.AND P0, PT, R0, RZ, PT ;  /* 0x000000ff0000720c */ /* 0x000fda0003f05270 */
[----:B------:R-:W0:Y:S01]  /*120b0*/  @!P0 S2R R0, SR_CgaCtaId ;  /* 0x0000000000008919 */ /* 0x000e220000008800 */
[----:B--2---:R-:W-:Y:S02]  /*120c0*/  IMAD.MOV.U32 R4, RZ, RZ, R3 ;  /* 0x000000ffff047224 */ /* 0x004fe400078e0003 */
[----:B---3--:R-:W-:Y:S01]  /*120d0*/  IMAD.MOV.U32 R3, RZ, RZ, R2 ;  /* 0x000000ffff037224 */ /* 0x008fe200078e0002 */
[----:B------:R-:W-:-:S03]  /*120e0*/  @!P0 MOV R2, 0x400 ;  /* 0x0000040000028802 */ /* 0x000fc60000000f00 */
[----:B------:R-:W-:Y:S01]  /*120f0*/  IMAD.MOV.U32 R5, RZ, RZ, R3 ;  /* 0x000000ffff057224 */ /* 0x000fe200078e0003 */
[----:B0-----:R-:W-:-:S05]  /*12100*/  @!P0 LEA R17, R0, R2, 0x18 ;  /* 0x0000000200118211 */ /* 0x001fca00078ec0ff */
[----:B------:R1:W-:Y:S01]  /*12110*/  @!P0 STS.128 [R17+0x388d0], R4 ;  /* 0x0388d00411008388 */ /* 0x0003e20000000c00 */
[----:B------:R-:W-:Y:S06]  /*12120*/  BAR.ARV 0x5, 0x180 ;  /* 0x0146000000007b1d */ /* 0x000fec0000002000 */
.L_x_264:
[----:B------:R-:W-:Y:S02]  /*12130*/  ULDC UR4, c[0x0][0xc3c] ;  /* 0x00030f0000047ab9 */ /* 0x000fe40000000800 */
[----:B------:R-:W-:-:S06]  /*12140*/  UISETP.GE.AND UP0, UPT, UR45, UR4, UPT ;  /* 0x000000042d00728c */ /* 0x000fcc000bf06270 */
[----:B------:R-:W-:-:S13]  /*12150*/  PLOP3.LUT P0, PT, PT, PT, UP0, 0x80, 0x0 ;  /* 0x000000000000781c */ /* 0x000fda0003f0f008 */
[----:B------:R-:W-:Y:S05]  /*12160*/  @!P0 BRA `(.L_x_272) ;  /* 0xffffffb000388947 */ /* 0x000fea000383ffff */
.L_x_201:
[----:B------:R-:W2:Y:S01]  /*12170*/  LDL.LU R0, [R1+0x38] ;  /* 0x0000380001007983 */ /* 0x000ea20000300800 */
[----:B------:R-:W-:Y:S01]  /*12180*/  BSSY B0, `(.L_x_273) ;  /* 0x000000b000007945 */ /* 0x000fe20003800000 */
[----:B01----:R-:W0:Y:S01]  /*12190*/  S2R R5, SR_CgaCtaId ;  /* 0x0000000000057919 */ /* 0x003e220000008800 */
[----:B--2---:R-:W-:-:S05]  /*121a0*/  VIADD R0, R0, 0x1 ;  /* 0x0000000100007836 */ /* 0x004fca0000000000 */
[----:B------:R-:W-:-:S04]  /*121b0*/  LEA.HI R2, R0, R0, RZ, 0x1 ;  /* 0x0000000000027211 */ /* 0x000fc800078f08ff */
[----:B------:R-:W-:-:S05]  /*121c0*/  LOP3.LUT R3, R2, 0xfffffffe, RZ, 0xc0, !PT ;  /* 0xfffffffe02037812 */ /* 0x000fca00078ec0ff */
[----:B------:R-:W-:Y:S01]  /*121d0*/  IMAD.IADD R3, R0, 0x1, -R3 ;  /* 0x0000000100037824 */ /* 0x000fe200078e0a03 */
[----:B------:R-:W-:-:S04]  /*121e0*/  MOV R0, 0x400 ;  /* 0x0000040000007802 */ /* 0x000fc80000000f00 */
[----:B0-----:R-:W-:Y:S02]  /*121f0*/  LEA R0, R5, R0, 0x18 ;  /* 0x0000000005007211 */ /* 0x001fe400078ec0ff */
[----:B------:R-:W-:-:S04]  /*12200*/  SHF.L.U32 R3, R3, 0x1f, RZ ;  /* 0x0000001f03037819 */ /* 0x000fc800000006ff */
[----:B------:R-:W0:Y:S02]  /*12210*/  SYNCS.PHASECHK.TRANS64.TRYWAIT P0, [R0+URZ+0x38820], R3 ;  /* 0x03882003000075a7 */ /* 0x000e24000800017f */
[----:B0-----:R-:W-:Y:S05]  /*12220*/  @!P0 BRA `(.L_x_274) ;  /* 0x0000001400088947 */ /* 0x001fea0003800000 */
.L_x_321:
[----:B------:R-:W-:Y:S05]  /*12230*/  BSYNC B0 ;  /* 0x0000000000007941 */ /* 0x000fea0003800000 */
.L_x_273:
[----:B------:R-:W-:-:S03]  /*12240*/  UMOV UR4, 0xffffffff ;  /* 0xffffffff00047882 */ /* 0x000fc60000000000 */
[----:B------:R-:W-:Y:S05]  /*12250*/  BRA.DIV UR4, `(.L_x_275) ;  /* 0x0000001604107947 */ /* 0x000fea000b800000 */
[----:B------:R-:W1:Y:S02]  /*12260*/  S2R R2, SR_TID.X ;  /* 0x0000000000027919 */ /* 0x000e640000002100 */
[----:B-1----:R-:W-:-:S04]  /*12270*/  SHF.R.U32.HI R2, RZ, 0x5, R2 ;  /* 0x00000005ff027819 */ /* 0x002fc80000011602 */
[----:B------:R-:W-:-:S05]  /*12280*/  LOP3.LUT R2, R2, 0x3, RZ, 0xc0, !PT ;  /* 0x0000000302027812 */ /* 0x000fca00078ec0ff */
[----:B------:R1:W2:Y:S02]  /*12290*/  SHFL.IDX PT, R14, R2, RZ, 0x1f ;  /* 0x00001fff020e7589 */ /* 0x0002a400000e0000 */
.L_x_324:
[----:B--2---:R-:W-:Y:S01]  /*122a0*/  ISETP.NE.AND P0, PT, R14, RZ, PT ;  /* 0x000000ff0e00720c */ /* 0x004fe20003f05270 */
[----:B------:R-:W-:-:S12]  /*122b0*/  BSSY B0, `(.L_x_276) ;  /* 0x000002e000007945 */ /* 0x000fd80003800000 */
[----:B------:R-:W-:Y:S05]  /*122c0*/  @P0 BRA `(.L_x_277) ;  /* 0x0000000000b00947 */ /* 0x000fea0003800000 */
[----:B------:R-:W-:-:S03]  /*122d0*/  UMOV UR4, 0xffffffff ;  /* 0xffffffff00047882 */ /* 0x000fc60000000000 */
[----:B------:R-:W-:Y:S05]  /*122e0*/  BRA.DIV UR4, `(.L_x_278) ;  /* 0x0000001604207947 */ /* 0x000fea000b800000 */
[----:B------:R-:W-:-:S13]  /*122f0*/  ELECT P6, URZ, PT ;  /* 0x00000000003f782f */ /* 0x000fda00038c0000 */
.L_x_327:
[----:B------:R-:W-:Y:S05]  /*12300*/  @!P6 BRA `(.L_x_277) ;  /* 0x0000000000a0e947 */ /* 0x000fea0003800000 */
[----:B------:R-:W-:-:S06]  /*12310*/  ULOP3.LUT UR4, UR38, 0x2, URZ, 0xfc, !UPT ;  /* 0x0000000226047892 */ /* 0x000fcc000f8efc3f */
[----:B-1----:R-:W-:-:S05]  /*12320*/  IMAD.U32 R2, RZ, RZ, UR4 ;  /* 0x00000004ff027e24 */ /* 0x002fca000f8e00ff */
[----:B------:R-:W-:-:S13]  /*12330*/  ISETP.NE.AND P0, PT, R2, 0x3, PT ;  /* 0x000000030200780c */ /* 0x000fda0003f05270 */
[----:B------:R-:W-:Y:S05]  /*12340*/  @!P0 BRA `(.L_x_279) ;  /* 0x0000000000048947 */ /* 0x000fea0003800000 */
[----:B------:R-:W-:Y:S01]  /*12350*/  BPT.TRAP 0x1 ;  /* 0x000000040000795c */ /* 0x000fe20000300000 */
.L_x_279:
[----:B0-----:R-:W2:Y:S04]  /*12360*/  LDL R3, [R1+0x4] ;  /* 0x0000040001037983 */ /* 0x001ea80000100800 */
[----:B------:R-:W3:Y:S01]  /*12370*/  LDL.LU R7, [R1+0xc] ;  /* 0x00000c0001077983 */ /* 0x000ee20000300800 */
[----:B------:R-:W-:-:S04]  /*12380*/  VIADD R2, R0, 0x38840 ;  /* 0x0003884000027836 */ /* 0x000fc80000000000 */
[C---:B--2---:R-:W-:Y:S02]  /*12390*/  IMAD R6, R3.reuse, 0x8, R2 ;  /* 0x0000000803067824 */ /* 0x044fe400078e0202 */
[----:B------:R-:W-:Y:S01]  /*123a0*/  VIADD R3, R3, 0x1 ;  /* 0x0000000103037836 */ /* 0x000fe20000000000 */
[----:B---3--:R-:W-:-:S04]  /*123b0*/  SHF.L.U32 R5, R7, 0x1f, RZ ;  /* 0x0000001f07057819 */ /* 0x008fc800000006ff */
[C---:B------:R-:W-:Y:S01]  /*123c0*/  ISETP.NE.AND P2, PT, R3.reuse, 0x2, PT ;  /* 0x000000020300780c */ /* 0x040fe20003f45270 */
[----:B------:R-:W0:Y:S03]  /*123d0*/  SYNCS.PHASECHK.TRANS64.TRYWAIT P1, [R6+URZ], R5 ;  /* 0x00000005060075a7 */ /* 0x000e26000802017f */
[----:B------:R-:W-:Y:S02]  /*123e0*/  SEL R4, RZ, 0x1, P2 ;  /* 0x00000001ff047807 */ /* 0x000fe40001000000 */
[----:B------:R-:W-:Y:S02]  /*123f0*/  SEL R3, R3, RZ, P2 ;  /* 0x000000ff03037207 */ /* 0x000fe40001000000 */
[----:B------:R-:W-:-:S03]  /*12400*/  LOP3.LUT R4, R7, R4, RZ, 0x3c, !PT ;  /* 0x0000000407047212 */ /* 0x000fc600078e3cff */
[----:B------:R-:W-:Y:S01]  /*12410*/  IMAD R7, R3, 0x8, R2 ;  /* 0x0000000803077824 */ /* 0x000fe200078e0202 */
[----:B------:R-:W-:Y:S01]  /*12420*/  SHF.L.U32 R2, R4, 0x1f, RZ ;  /* 0x0000001f04027819 */ /* 0x000fe200000006ff */
[----:B0-----:R-:W-:Y:S06]  /*12430*/  @!P1 BRA `(.L_x_280) ;  /* 0x0000001000ec9947 */ /* 0x001fec0003800000 */
.L_x_328:
[----:B------:R-:W1:Y:S02]  /*12440*/  SYNCS.PHASECHK.TRANS64.TRYWAIT P1, [R7+URZ], R2 ;  /* 0x00000002070075a7 */ /* 0x000e64000802017f */
[----:B-1----:R-:W-:Y:S05]  /*12450*/  @!P1 BRA `(.L_x_281) ;  /* 0x0000001000f89947 */ /* 0x002fea0003800000 */
.L_x_329:
[----:B------:R-:W-:Y:S05]  /*12460*/  @!P0 BRA `(.L_x_282) ;  /* 0x0000000000048947 */ /* 0x000fea0003800000 */
[----:B------:R-:W-:Y:S01]  /*12470*/  BPT.TRAP 0x1 ;  /* 0x000000040000795c */ /* 0x000fe20000300000 */
.L_x_282:
[----:B------:R-:W2:Y:S02]  /*12480*/  LDL.LU R4, [R1+0x4] ;  /* 0x0000040001047983 */ /* 0x000ea40000300800 */
[----:B--2---:R-:W-:-:S04]  /*12490*/  IMAD R4, R4, 0x8, R0 ;  /* 0x0000000804047824 */ /* 0x004fc800078e0200 */
[----:B------:R-:W2:Y:S02]  /*124a0*/  SYNCS.PHASECHK.TRANS64.TRYWAIT P1, [R4+URZ+0x38860], R5 ;  /* 0x03886005040075a7 */ /* 0x000ea4000802017f */
[----:B--2---:R-:W-:Y:S05]  /*124b0*/  @!P1 BRA `(.L_x_283) ;  /* 0x0000001000f49947 */ /* 0x004fea0003800000 */
.L_x_330:
[----:B------:R-:W-:Y:S05]  /*124c0*/  @!P0 BRA `(.L_x_284) ;  /* 0x0000000000048947 */ /* 0x000fea0003800000 */
[----:B------:R-:W-:Y:S01]  /*124d0*/  BPT.TRAP 0x1 ;  /* 0x000000040000795c */ /* 0x000fe20000300000 */
.L_x_284:
[----:B------:R-:W-:-:S04]  /*124e0*/  IMAD R3, R3, 0x8, R0 ;  /* 0x0000000803037824 */ /* 0x000fc800078e0200 */
[----:B------:R-:W3:Y:S02]  /*124f0*/  SYNCS.PHASECHK.TRANS64.TRYWAIT P1, [R3+URZ+0x38860], R2 ;  /* 0x03886002030075a7 */ /* 0x000ee4000802017f */
[----:B---3--:R-:W-:Y:S05]  /*12500*/  @!P1 BRA `(.L_x_285) ;  /* 0x0000001000f49947 */ /* 0x008fea0003800000 */
.L_x_331:
[----:B------:R-:W-:Y:S05]  /*12510*/  @!P0 BRA `(.L_x_286) ;  /* 0x0000000000048947 */ /* 0x000fea0003800000 */
[----:B------:R-:W-:Y:S01]  /*12520*/  BPT.TRAP 0x1 ;  /* 0x000000040000795c */ /* 0x000fe20000300000 */
.L_x_286:
[----:B------:R-:W4:Y:S02]  /*12530*/  SYNCS.PHASECHK.TRANS64.TRYWAIT P0, [R4+URZ+0x38880], R5 ;  /* 0x03888005040075a7 */ /* 0x000f24000800017f */
[----:B----4-:R-:W-:Y:S05]  /*12540*/  @!P0 BRA `(.L_x_287) ;  /* 0x0000001000f88947 */ /* 0x010fea0003800000 */
.L_x_288:
[----:B------:R0:W0:Y:S02]  /*12550*/  SYNCS.PHASECHK.TRANS64.TRYWAIT P0, [R3+URZ+0x38880], R2 ;  /* 0x03888002030075a7 */ /* 0x000024000800017f */
[----:B0-----:R-:W-:Y:S05]  /*12560*/  @!P0 NANOSLEEP.SYNCS 0x989680 ;  /* 0x009896800000895d */ /* 0x001fea0003900000 */
[----:B------:R-:W0:Y:S02]  /*12570*/  @!P0 SYNCS.PHASECHK.TRANS64 P0, [R3+URZ+0x38880], R2 ;  /* 0x03888002030085a7 */ /* 0x000e24000800007f */
[----:B0-----:R-:W-:Y:S05]  /*12580*/  @!P0 BRA `(.L_x_288) ;  /* 0xfffffffc00f08947 */ /* 0x001fea000383ffff */
.L_x_277:
[----:B------:R-:W-:Y:S05]  /*12590*/  BSYNC B0 ;  /* 0x0000000000007941 */ /* 0x000fea0003800000 */
.L_x_276:
[----:B------:R-:W-:Y:S05]  /*125a0*/  EXIT ;  /* 0x000000000000794d */ /* 0x000fea0003800000 */
.L_x_151:
[----:B0-----:R0:W1:Y:S02]  /*125b0*/  SYNCS.PHASECHK.TRANS64.TRYWAIT P1, [R2+URZ+0x38800], R11 ;  /* 0x0388000b020075a7 */ /* 0x001064000802017f */
[----:B-1----:R-:W-:Y:S05]  /*125c0*/  @!P1 NANOSLEEP.SYNCS 0x989680 ;  /* 0x009896800000995d */ /* 0x002fea0003900000 */
[----:B------:R-:W1:Y:S02]  /*125d0*/  @!P1 SYNCS.PHASECHK.TRANS64 P1, [R2+URZ+0x38800], R11 ;  /* 0x0388000b020095a7 */ /* 0x000e64000802007f */
[----:B-1----:R-:W-:Y:S05]  /*125e0*/  @!P1 BRA `(.L_x_151) ;  /* 0xfffffffc00f09947 */ /* 0x002fea000383ffff */
[----:B------:R-:W-:Y:S05]  /*125f0*/  BRA `(.L_x_289) ;  /* 0xfffffef400787947 */ /* 0x000fea000383ffff */
.L_x_155:
[----:B--2---:R2:W3:Y:S02]  /*12600*/  SYNCS.PHASECHK.TRANS64.TRYWAIT P1, [R4+URZ+0x38830], R5 ;  /* 0x03883005040075a7 */ /* 0x0044e4000802017f */
[----:B---3--:R-:W-:Y:S05]  /*12610*/  @!P1 NANOSLEEP.SYNCS 0x989680 ;  /* 0x009896800000995d */ /* 0x008fea0003900000 */
[----:B------:R-:W3:Y:S02]  /*12620*/  @!P1 SYNCS.PHASECHK.TRANS64 P1, [R4+URZ+0x38830], R5 ;  /* 0x03883005040095a7 */ /* 0x000ee4000802007f */
[----:B---3--:R-:W-:Y:S05]  /*12630*/  @!P1 BRA `(.L_x_155) ;  /* 0xfffffffc00f09947 */ /* 0x008fea000383ffff */
[----:B------:R-:W-:Y:S05]  /*12640*/  BRA `(.L_x_154) ;  /* 0xfffffef400a07947 */ /* 0x000fea000383ffff */
.L_x_160:
[----:B-1----:R-:W-:-:S04]  /*12650*/  IMAD.U32 R3, RZ, RZ, UR6 ;  /* 0x00000006ff037e24 */ /* 0x002fc8000f8e00ff */
[----:B------:R1:W2:Y:S03]  /*12660*/  SYNCS.PHASECHK.TRANS64.TRYWAIT P1, [R3+URZ+0x38830], R2 ;  /* 0x03883002030075a7 */ /* 0x0002a6000802017f */
[----:B--2---:R-:W-:Y:S05]  /*12670*/  @!P1 NANOSLEEP.SYNCS 0x989680 ;  /* 0x009896800000995d */ /* 0x004fea0003900000 */
[----:B------:R-:W2:Y:S02]  /*12680*/  @!P1 SYNCS.PHASECHK.TRANS64 P1, [R3+URZ+0x38830], R2 ;  /* 0x03883002030095a7 */ /* 0x000ea4000802007f */
[----:B--2---:R-:W-:Y:S05]  /*12690*/  @!P1 BRA `(.L_x_160) ;  /* 0xfffffffc00ec9947 */ /* 0x004fea000383ffff */
[----:B------:R-:W-:Y:S05]  /*126a0*/  BRA `(.L_x_157) ;  /* 0xffffff28004c7947 */ /* 0x000fea000383ffff */
.L_x_164:
[----:B-1----:R-:W-:-:S04]  /*126b0*/  IMAD.U32 R3, RZ, RZ, UR6 ;  /* 0x00000006ff037e24 */ /* 0x002fc8000f8e00ff */
[----:B------:R1:W2:Y:S03]  /*126c0*/  SYNCS.PHASECHK.TRANS64.TRYWAIT P1, [R3+URZ+0x38850], R2 ;  /* 0x03885002030075a7 */ /* 0x0002a6000802017f */
[----:B--2---:R-:W-:Y:S05]  /*126d0*/  @!P1 NANOSLEEP.SYNCS 0x989680 ;  /* 0x009896800000995d */ /* 0x004fea0003900000 */
[----:B------:R-:W2:Y:S02]  /*126e0*/  @!P1 SYNCS.PHASECHK.TRANS64 P1, [R3+URZ+0x38850], R2 ;  /* 0x03885002030095a7 */ /* 0x000ea4000802007f */
[----:B--2---:R-:W-:Y:S05]  /*126f0*/  @!P1 BRA `(.L_x_164) ;  /* 0xfffffffc00ec9947 */ /* 0x004fea000383ffff */
[----:B------:R-:W-:Y:S05]  /*12700*/  BRA `(.L_x_161) ;  /* 0xffffff2c002c7947 */ /* 0x000fea000383ffff */
.L_x_170:
[----:B-1----:R1:W2:Y:S02]  /*12710*/  SYNCS.PHASECHK.TRANS64.TRYWAIT P1, [R15+URZ+0x38850], R0 ;  /* 0x038850000f0075a7 */ /* 0x0022a4000802017f */
[----:B--2---:R-:W-:Y:S05]  /*12720*/  @!P1 NANOSLEEP.SYNCS 0x989680 ;  /* 0x009896800000995d */ /* 0x004fea0003900000 */
[----:B------:R-:W2:Y:S02]  /*12730*/  @!P1 SYNCS.PHASECHK.TRANS64 P1, [R15+URZ+0x38850], R0 ;  /* 0x038850000f0095a7 */ /* 0x000ea4000802007f */
[----:B--2---:R-:W-:Y:S05]  /*12740*/  @!P1 BRA `(.L_x_170) ;  /* 0xfffffffc00f09947 */ /* 0x004fea000383ffff */
[----:B------:R-:W-:Y:S05]  /*12750*/  BRA `(.L_x_169) ;  /* 0xffffff54000c7947 */ /* 0x000fea000383ffff */
.L_x_216:
[----:B------:R-:W-:Y:S02]  /*12760*/  IMAD.MOV.U32 R13, RZ, RZ, R0 ;  /* 0x000000ffff0d7224 */ /* 0x000fe400078e0000 */
[----:B------:R-:W-:Y:S02]  /*12770*/  IMAD.MOV.U32 R12, RZ, RZ, RZ ;  /* 0x000000ffff0c7224 */ /* 0x000fe400078e00ff */
[----:B------:R-:W-:Y:S02]  /*12780*/  IMAD.MOV.U32 R11, RZ, RZ, 0x1f ;  /* 0x0000001fff0b7424 */ /* 0x000fe400078e00ff */
[----:B------:R-:W-:-:S07]  /*12790*/  IMAD.MOV.U32 R15, RZ, RZ, -0x1 ;  /* 0xffffffffff0f7424 */ /* 0x000fce00078e00ff */
[----:B--2---:R-:W-:Y:S05]  /*127a0*/  WARPSYNC.COLLECTIVE R15, `(.L_x_290) ;  /* 0x000000000f087348 */ /* 0x004fea0003c00000 */
[----:B------:R0:W1:Y:S02]  /*127b0*/  SHFL.IDX P6, R14, R13, R12, R11 ;  /* 0x0000000c0d0e7389 */ /* 0x00006400000c000b */
[----:B012---:R-:W-:Y:S01]  /*127c0*/  ENDCOLLECTIVE ;  /* 0x000000000000791b */ /* 0x007fe20003800000 */
.L_x_290:
[----:B------:R-:W-:Y:S05]  /*127d0*/  BRA `(.L_x_291) ;  /* 0xffffffb8000c7947 */ /* 0x000fea000383ffff */
.L_x_218:
[----:B------:R-:W-:Y:S01]  /*127e0*/  BSSY B0, `(.L_x_292) ;  /* 0x0000006000007945 */ /* 0x000fe20003800000 */
[----:B------:R-:W-:-:S07]  /*127f0*/  IMAD.MOV.U32 R15, RZ, RZ, -0x1 ;  /* 0xffffffffff0f7424 */ /* 0x000fce00078e00ff */
[----:B--2---:R-:W-:Y:S05]  /*12800*/  WARPSYNC.COLLECTIVE R15, `(.L_x_293) ;  /* 0x000000000f0c7348 */ /* 0x004fea0003c00000 */
[----:B------:R-:W-:Y:S02]  /*12810*/  ELECT P6, UR62, PT ;  /* 0x00000000003e782f */ /* 0x000fe400038c0000 */
[----:B------:R-:W-:Y:S01]  /*12820*/  MOV R14, UR62 ;  /* 0x0000003e000e7c02 */ /* 0x000fe20008000f00 */
[----:B--2---:R-:W-:Y:S10]  /*12830*/  ENDCOLLECTIVE ;  /* 0x000000000000791b */ /* 0x004ff40003800000 */
.L_x_293:
[----:B------:R-:W-:Y:S05]  /*12840*/  BSYNC B0 ;  /* 0x0000000000007941 */ /* 0x000fea0003800000 */
.L_x_292:
[----:B------:R-:W-:Y:S05]  /*12850*/  BRA `(.L_x_294) ;  /* 0xffffffb8001c7947 */ /* 0x000fea000383ffff */
.L_x_220:
[----:B0-----:R0:W1:Y:S02]  /*12860*/  SYNCS.PHASECHK.TRANS64.TRYWAIT P0, [R3+URZ+0x38880], R4 ;  /* 0x03888004030075a7 */ /* 0x001064000800017f */
[----:B-1----:R-:W-:Y:S05]  /*12870*/  @!P0 NANOSLEEP.SYNCS 0x989680 ;  /* 0x009896800000895d */ /* 0x002fea0003900000 */
[----:B------:R-:W1:Y:S02]  /*12880*/  @!P0 SYNCS.PHASECHK.TRANS64 P0, [R3+URZ+0x38880], R4 ;  /* 0x03888004030085a7 */ /* 0x000e64000800007f */
[----:B-1----:R-:W-:Y:S05]  /*12890*/  @!P0 BRA `(.L_x_220) ;  /* 0xfffffffc00f08947 */ /* 0x002fea000383ffff */
[----:B------:R-:W-:Y:S05]  /*128a0*/  BRA `(.L_x_295) ;  /* 0xffffffb800807947 */ /* 0x000fea000383ffff */
.L_x_222:
[----:B-1----:R1:W2:Y:S02]  /*128b0*/  SYNCS.PHASECHK.TRANS64.TRYWAIT P0, [R3+URZ+0x38840], R4 ;  /* 0x03884004030075a7 */ /* 0x0022a4000800017f */
[----:B--2---:R-:W-:Y:S05]  /*128c0*/  @!P0 NANOSLEEP.SYNCS 0x989680 ;  /* 0x009896800000895d */ /* 0x004fea0003900000 */
[----:B------:R-:W2:Y:S02]  /*128d0*/  @!P0 SYNCS.PHASECHK.TRANS64 P0, [R3+URZ+0x38840], R4 ;  /* 0x03884004030085a7 */ /* 0x000ea4000800007f */
[----:B--2---:R-:W-:Y:S05]  /*128e0*/  @!P0 BRA `(.L_x_222) ;  /* 0xfffffffc00f08947 */ /* 0x004fea000383ffff */
[----:B------:R-:W-:Y:S05]  /*128f0*/  BRA `(.L_x_296) ;  /* 0xffffffb800ec7947 */ /* 0x000fea000383ffff */
.L_x_226:
[----:B------:R-:W-:Y:S01]  /*12900*/  IMAD.MOV.U32 R13, RZ, RZ, R2 ;  /* 0x000000ffff0d7224 */ /* 0x000fe200078e0002 */
[----:B------:R-:W-:Y:S01]  /*12910*/  LOP3.LUT R7, R7, 0x7f, RZ, 0xc0, !PT ;  /* 0x0000007f07077812 */ /* 0x000fe200078ec0ff */
[----:B------:R-:W-:Y:S02]  /*12920*/  IMAD.MOV.U32 R12, RZ, RZ, RZ ;  /* 0x000000ffff0c7224 */ /* 0x000fe400078e00ff */
[----:B------:R-:W-:Y:S01]  /*12930*/  IMAD.MOV.U32 R11, RZ, RZ, 0x181f ;  /* 0x0000181fff0b7424 */ /* 0x000fe200078e00ff */
[----:B------:R-:W-:Y:S01]  /*12940*/  SHF.R.U32.HI R8, RZ, 0x3, R7 ;  /* 0x00000003ff087819 */ /* 0x000fe20000011607 */
[----:B------:R-:W-:Y:S02]  /*12950*/  IMAD.MOV.U32 R15, RZ, RZ, -0x1 ;  /* 0xffffffffff0f7424 */ /* 0x000fe400078e00ff */
[----:B------:R-:W-:Y:S02]  /*12960*/  IMAD R4, R19, R6, RZ ;  /* 0x0000000613047224 */ /* 0x000fe400078e02ff */
[----:B------:R-:W-:-:S07]  /*12970*/  IMAD.IADD R3, R8, 0x1, R5 ;  /* 0x0000000108037824 */ /* 0x000fce00078e0205 */
[----:B-----5:R-:W-:Y:S05]  /*12980*/  WARPSYNC.COLLECTIVE R15, `(.L_x_297) ;  /* 0x000000000f087348 */ /* 0x020fea0003c00000 */
[----:B------:R0:W1:Y:S02]  /*12990*/  SHFL.IDX P6, R14, R13, R12, R11 ;  /* 0x0000000c0d0e7389 */ /* 0x00006400000c000b */
[----:B01---5:R-:W-:Y:S01]  /*129a0*/  ENDCOLLECTIVE ;  /* 0x000000000000791b */ /* 0x023fe20003800000 */
.L_x_297:
[C---:B------:R-:W-:Y:S01]  /*129b0*/  VIADD R5, R3.reuse, 0x10 ;  /* 0x0000001003057836 */ /* 0x040fe20000000000 */
[----:B------:R-:W-:Y:S01]  /*129c0*/  ISETP.GE.AND P2, PT, R3, R4, PT ;  /* 0x000000040300720c */ /* 0x000fe20003f46270 */
[----:B------:R-:W-:Y:S02]  /*129d0*/  IMAD.MOV.U32 R13, RZ, RZ, R0 ;  /* 0x000000ffff0d7224 */ /* 0x000fe400078e0000 */
[----:B------:R-:W-:-:S10]  /*129e0*/  IMAD.MOV.U32 R6, RZ, RZ, R14 ;  /* 0x000000ffff067224 */ /* 0x000fd400078e000e */
[----:B------:R-:W-:Y:S05]  /*129f0*/  WARPSYNC.COLLECTIVE R15, `(.L_x_298) ;  /* 0x000000000f087348 */ /* 0x000fea0003c00000 */
[----:B------:R0:W1:Y:S02]  /*12a00*/  SHFL.IDX P6, R14, R13, R12, R11 ;  /* 0x0000000c0d0e7389 */ /* 0x00006400000c000b */
[----:B01----:R-:W-:Y:S01]  /*12a10*/  ENDCOLLECTIVE ;  /* 0x000000000000791b */ /* 0x003fe20003800000 */
.L_x_298:
[----:B------:R-:W-:Y:S02]  /*12a20*/  IMAD.MOV.U32 R13, RZ, RZ, R2 ;  /* 0x000000ffff0d7224 */ /* 0x000fe400078e0002 */
[----:B------:R-:W-:Y:S02]  /*12a30*/  IMAD.MOV.U32 R12, RZ, RZ, 0x1 ;  /* 0x00000001ff0c7424 */ /* 0x000fe400078e00ff */
[----:B------:R-:W-:-:S07]  /*12a40*/  IMAD.MOV.U32 R7, RZ, RZ, R14 ;  /* 0x000000ffff077224 */ /* 0x000fce00078e000e */
[----:B------:R-:W-:Y:S05]  /*12a50*/  WARPSYNC.COLLECTIVE R15, `(.L_x_299) ;  /* 0x000000000f087348 */ /* 0x000fea0003c00000 */
[----:B------:R0:W1:Y:S02]  /*12a60*/  SHFL.IDX P6, R14, R13, R12, R11 ;  /* 0x0000000c0d0e7389 */ /* 0x00006400000c000b */
[----:B01----:R-:W-:Y:S01]  /*12a70*/  ENDCOLLECTIVE ;  /* 0x000000000000791b */ /* 0x003fe20003800000 */
.L_x_299:
[----:B------:R-:W-:-:S05]  /*12a80*/  @!P2 IADD3 R7, P3, R10, R7, RZ ;  /* 0x000000070a07a210 */ /* 0x000fca0007f7e0ff */
[----:B------:R-:W-:-:S05]  /*12a90*/  @!P2 IMAD.X R6, RZ, RZ, R6, P3 ;  /* 0x000000ffff06a224 */ /* 0x000fca00018e0606 */
[----:B------:R-:W-:Y:S01]  /*12aa0*/  @!P2 LOP3.LUT R7, R7, R6, RZ, 0x3c, !PT ;  /* 0x000000060707a212 */ /* 0x000fe200078e3cff */
[----:B------:R-:W-:-:S03]  /*12ab0*/  IMAD.MOV.U32 R13, RZ, RZ, R0 ;  /* 0x000000ffff0d7224 */ /* 0x000fc600078e0000 */
[----:B------:R-:W-:-:S04]  /*12ac0*/  @!P2 LOP3.LUT R6, R7, R6, RZ, 0x3c, !PT ;  /* 0x000000060706a212 */ /* 0x000fc800078e3cff */
[----:B------:R-:W-:Y:S01]  /*12ad0*/  @!P2 LOP3.LUT R7, R7, R6, RZ, 0x3c, !PT ;  /* 0x000000060707a212 */ /* 0x000fe200078e3cff */
[----:B------:R-:W-:-:S07]  /*12ae0*/  IMAD.MOV.U32 R8, RZ, RZ, R14 ;  /* 0x000000ffff087224 */ /* 0x000fce00078e000e */
[----:B------:R-:W-:Y:S05]  /*12af0*/  WARPSYNC.COLLECTIVE R15, `(.L_x_300) ;  /* 0x000000000f087348 */ /* 0x000fea0003c00000 */
[----:B------:R0:W1:Y:S02]  /*12b00*/  SHFL.IDX P6, R14, R13, R12, R11 ;  /* 0x0000000c0d0e7389 */ /* 0x00006400000c000b */
[----:B01----:R-:W-:Y:S01]  /*12b10*/  ENDCOLLECTIVE ;  /* 0x000000000000791b */ /* 0x003fe20003800000 */
.L_x_300:
[----:B------:R-:W-:Y:S01]  /*12b20*/  @!PT LDS RZ, [RZ] ;  /* 0x00000000fffff984 */ /* 0x000fe20000000800 */
[----:B------:R-:W-:Y:S01]  /*12b30*/  @!PT LDS RZ, [RZ] ;  /* 0x00000000fffff984 */ /* 0x000fe20000000800 */
[----:B------:R-:W-:Y:S01]  /*12b40*/  @!PT LDS RZ, [RZ] ;  /* 0x00000000fffff984 */ /* 0x000fe20000000800 */
[----:B------:R0:W-:Y:S04]  /*12b50*/  @!P2 LDGSTS.E.BYPASS.LTC128B.128 [R9+0x20400], desc[UR46][R6.64], !P0 ;  /* 0x204000000609afae */ /* 0x0001e8000c101d6e */
[----:B------:R0:W-:Y:S01]  /*12b60*/  @!P2 LDGSTS.E.BYPASS.LTC128B.128 [R9+0x24400], desc[UR46][R6.64+0x80], !P1 ;  /* 0x244000800609afae */ /* 0x0001e2000c901d6e */
[----:B------:R-:W-:Y:S01]  /*12b70*/  ISETP.GE.AND P2, PT, R5, R4, PT ;  /* 0x000000040500720c */ /* 0x000fe20003f46270 */
[----:B------:R-:W-:Y:S02]  /*12b80*/  IMAD.MOV.U32 R13, RZ, RZ, R2 ;  /* 0x000000ffff0d7224 */ /* 0x000fe400078e0002 */
[----:B------:R-:W-:Y:S02]  /*12b90*/  IMAD.MOV.U32 R12, RZ, RZ, 0x2 ;  /* 0x00000002ff0c7424 */ /* 0x000fe400078e00ff */
[----:B------:R-:W-:-:S08]  /*12ba0*/  IMAD.MOV.U32 R5, RZ, RZ, R14 ;  /* 0x000000ffff057224 */ /* 0x000fd000078e000e */
[----:B0-----:R-:W-:Y:S05]  /*12bb0*/  WARPSYNC.COLLECTIVE R15, `(.L_x_301) ;  /* 0x000000000f087348 */ /* 0x001fea0003c00000 */
[----:B------:R1:W2:Y:S02]  /*12bc0*/  SHFL.IDX P6, R14, R13, R12, R11 ;  /* 0x0000000c0d0e7389 */ /* 0x0002a400000c000b */
[----:B012---:R-:W-:Y:S01]  /*12bd0*/  ENDCOLLECTIVE ;  /* 0x000000000000791b */ /* 0x007fe20003800000 */
.L_x_301:
[----:B------:R-:W-:Y:S01]  /*12be0*/  @!P2 IADD3 R7, P3, R10, R5, RZ ;  /* 0x000000050a07a210 */ /* 0x000fe20007f7e0ff */
[----:B------:R-:W-:-:S04]  /*12bf0*/  VIADD R5, R3, 0x20 ;  /* 0x0000002003057836 */ /* 0x000fc80000000000 */
[----:B------:R-:W-:-:S05]  /*12c00*/  @!P2 IMAD.X R6, RZ, RZ, R8, P3 ;  /* 0x000000ffff06a224 */ /* 0x000fca00018e0608 */
[----:B------:R-:W-:Y:S01]  /*12c10*/  @!P2 LOP3.LUT R7, R7, R6, RZ, 0x3c, !PT ;  /* 0x000000060707a212 */ /* 0x000fe200078e3cff */
[----:B------:R-:W-:-:S03]  /*12c20*/  IMAD.MOV.U32 R13, RZ, RZ, R0 ;  /* 0x000000ffff0d7224 */ /* 0x000fc600078e0000 */
[----:B------:R-:W-:-:S04]  /*12c30*/  @!P2 LOP3.LUT R6, R7, R6, RZ, 0x3c, !PT ;  /* 0x000000060706a212 */ /* 0x000fc800078e3cff */
[----:B------:R-:W-:-:S05]  /*12c40*/  @!P2 LOP3.LUT R7, R7, R6, RZ, 0x3c, !PT ;  /* 0x000000060707a212 */ /* 0x000fca00078e3cff */
[----:B------:R-:W-:Y:S01]  /*12c50*/  @!PT LDS RZ, [RZ] ;  /* 0x00000000fffff984 */ /* 0x000fe20000000800 */
[----:B------:R-:W-:Y:S01]  /*12c60*/  @!PT LDS RZ, [RZ] ;  /* 0x00000000fffff984 */ /* 0x000fe20000000800 */
[----:B------:R-:W-:Y:S01]  /*12c70*/  @!PT LDS RZ, [RZ] ;  /* 0x00000000fffff984 */ /* 0x000fe20000000800 */
[----:B------:R-:W-:Y:S04]  /*12c80*/  @!P2 LDGSTS.E.BYPASS.LTC128B.128 [R9+0x20c00], desc[UR46][R6.64], !P0 ;  /* 0x20c000000609afae */ /* 0x000fe8000c101d6e */
[----:B------:R0:W-:Y:S01]  /*12c90*/  @!P2 LDGSTS.E.BYPASS.LTC128B.128 [R9+0x24c00], desc[UR46][R6.64+0x80], !P1 ;  /* 0x24c000800609afae */ /* 0x0001e2000c901d6e */
[----:B------:R-:W-:Y:S01]  /*12ca0*/  ISETP.GE.AND P2, PT, R5, R4, PT ;  /* 0x000000040500720c */ /* 0x000fe20003f46270 */
[----:B------:R-:W-:Y:S02]  /*12cb0*/  VIADD R5, R3, 0x30 ;  /* 0x0000003003057836 */ /* 0x000fe40000000000 */
[----:B0-----:R-:W-:-:S10]  /*12cc0*/  IMAD.MOV.U32 R6, RZ, RZ, R14 ;  /* 0x000000ffff067224 */ /* 0x001fd400078e000e */
[----:B------:R-:W-:Y:S05]  /*12cd0*/  WARPSYNC.COLLECTIVE R15, `(.L_x_302) ;  /* 0x000000000f087348 */ /* 0x000fea0003c00000 */
[----:B------:R0:W1:Y:S02]  /*12ce0*/  SHFL.IDX P6, R14, R13, R12, R11 ;  /* 0x0000000c0d0e7389 */ /* 0x00006400000c000b */
[----:B01----:R-:W-:Y:S01]  /*12cf0*/  ENDCOLLECTIVE ;  /* 0x000000000000791b */ /* 0x003fe20003800000 */
.L_x_302:
[----:B------:R-:W-:Y:S02]  /*12d00*/  IMAD.MOV.U32 R13, RZ, RZ, R2 ;  /* 0x000000ffff0d7224 */ /* 0x000fe400078e0002 */
[----:B------:R-:W-:Y:S02]  /*12d10*/  IMAD.MOV.U32 R12, RZ, RZ, 0x3 ;  /* 0x00000003ff0c7424 */ /* 0x000fe400078e00ff */
[----:B------:R-:W-:-:S07]  /*12d20*/  IMAD.MOV.U32 R7, RZ, RZ, R14 ;  /* 0x000000ffff077224 */ /* 0x000fce00078e000e */
[----:B------:R-:W-:Y:S05]  /*12d30*/  WARPSYNC.COLLECTIVE R15, `(.L_x_303) ;  /* 0x000000000f087348 */ /* 0x000fea0003c00000 */
[----:B------:R0:W1:Y:S02]  /*12d40*/  SHFL.IDX P6, R14, R13, R12, R11 ;  /* 0x0000000c0d0e7389 */ /* 0x00006400000c000b */
[----:B01----:R-:W-:Y:S01]  /*12d50*/  ENDCOLLECTIVE ;  /* 0x000000000000791b */ /* 0x003fe20003800000 */
.L_x_303:
[----:B------:R-:W-:-:S05]  /*12d60*/  @!P2 IADD3 R7, P3, R10, R7, RZ ;  /* 0x000000070a07a210 */ /* 0x000fca0007f7e0ff */
        /* <DEDUP_REMOVED lines=16> */
.L_x_304:
[----:B------:R-:W-:Y:S02]  /*12e70*/  IMAD.MOV.U32 R13, RZ, RZ, R2 ;  /* 0x000000ffff0d7224 */ /* 0x000fe400078e0002 */
[----:B------:R-:W-:Y:S02]  /*12e80*/  IMAD.MOV.U32 R12, RZ, RZ, 0x4 ;  /* 0x00000004ff0c7424 */ /* 0x000fe400078e00ff */
[----:B------:R-:W-:-:S07]  /*12e90*/  IMAD.MOV.U32 R7, RZ, RZ, R14 ;  /* 0x000000ffff077224 */ /* 0x000fce00078e000e */
[----:B------:R-:W-:Y:S05]  /*12ea0*/  WARPSYNC.COLLECTIVE R15, `(.L_x_305) ;  /* 0x000000000f087348 */ /* 0x000fea0003c00000 */
[----:B------:R0:W1:Y:S02]  /*12eb0*/  SHFL.IDX P6, R14, R13, R12, R11 ;  /* 0x0000000c0d0e7389 */ /* 0x00006400000c000b */
[----:B01----:R-:W-:Y:S01]  /*12ec0*/  ENDCOLLECTIVE ;  /* 0x000000000000791b */ /* 0x003fe20003800000 */
.L_x_305:
        /* <DEDUP_REMOVED lines=17> */
.L_x_306:
[----:B------:R-:W-:Y:S02]  /*12fe0*/  IMAD.MOV.U32 R13, RZ, RZ, R2 ;  /* 0x000000ffff0d7224 */ /* 0x000fe400078e0002 */
[----:B------:R-:W-:Y:S02]  /*12ff0*/  IMAD.MOV.U32 R12, RZ, RZ, 0x5 ;  /* 0x00000005ff0c7424 */ /* 0x000fe400078e00ff */
[----:B------:R-:W-:-:S07]  /*13000*/  IMAD.MOV.U32 R7, RZ, RZ, R14 ;  /* 0x000000ffff077224 */ /* 0x000fce00078e000e */
[----:B------:R-:W-:Y:S05]  /*13010*/  WARPSYNC.COLLECTIVE R15, `(.L_x_307) ;  /* 0x000000000f087348 */ /* 0x000fea0003c00000 */
[----:B------:R0:W1:Y:S02]  /*13020*/  SHFL.IDX P6, R14, R13, R12, R11 ;  /* 0x0000000c0d0e7389 */ /* 0x00006400000c000b */
[----:B01----:R-:W-:Y:S01]  /*13030*/  ENDCOLLECTIVE ;  /* 0x000000000000791b */ /* 0x003fe20003800000 */
.L_x_307:
        /* <DEDUP_REMOVED lines=17> */
.L_x_308:
[----:B------:R-:W-:Y:S02]  /*13150*/  IMAD.MOV.U32 R13, RZ, RZ, R2 ;  /* 0x000000ffff0d7224 */ /* 0x000fe400078e0002 */
[----:B------:R-:W-:Y:S02]  /*13160*/  IMAD.MOV.U32 R12, RZ, RZ, 0x6 ;  /* 0x00000006ff0c7424 */ /* 0x000fe400078e00ff */
[----:B------:R-:W-:-:S07]  /*13170*/  IMAD.MOV.U32 R7, RZ, RZ, R14 ;  /* 0x000000ffff077224 */ /* 0x000fce00078e000e */
[----:B------:R-:W-:Y:S05]  /*13180*/  WARPSYNC.COLLECTIVE R15, `(.L_x_309) ;  /* 0x000000000f087348 */ /* 0x000fea0003c00000 */
[----:B------:R0:W1:Y:S02]  /*13190*/  SHFL.IDX P6, R14, R13, R12, R11 ;  /* 0x0000000c0d0e7389 */ /* 0x00006400000c000b */
[----:B01----:R-:W-:Y:S01]  /*131a0*/  ENDCOLLECTIVE ;  /* 0x000000000000791b */ /* 0x003fe20003800000 */
.L_x_309:
        /* <DEDUP_REMOVED lines=12> */
[----:B0-----:R-:W-:-:S12]  /*13270*/  IMAD.MOV.U32 R6, RZ, RZ, R14 ;  /* 0x000000ffff067224 */ /* 0x001fd800078e000e */
[----:B------:R-:W-:Y:S05]  /*13280*/  WARPSYNC.COLLECTIVE R15, `(.L_x_310) ;  /* 0x000000000f087348 */ /* 0x000fea0003c00000 */
[----:B------:R0:W1:Y:S02]  /*13290*/  SHFL.IDX P6, R14, R13, R12, R11 ;  /* 0x0000000c0d0e7389 */ /* 0x00006400000c000b */
[----:B01----:R-:W-:Y:S01]  /*132a0*/  ENDCOLLECTIVE ;  /* 0x000000000000791b */ /* 0x003fe20003800000 */
.L_x_310:
[----:B------:R-:W-:Y:S02]  /*132b0*/  IMAD.MOV.U32 R13, RZ, RZ, R2 ;  /* 0x000000ffff0d7224 */ /* 0x000fe400078e0002 */
[----:B------:R-:W-:Y:S02]  /*132c0*/  IMAD.MOV.U32 R12, RZ, RZ, 0x7 ;  /* 0x00000007ff0c7424 */ /* 0x000fe400078e00ff */
[----:B------:R-:W-:-:S07]  /*132d0*/  IMAD.MOV.U32 R7, RZ, RZ, R14 ;  /* 0x000000ffff077224 */ /* 0x000fce00078e000e */
[----:B------:R-:W-:Y:S05]  /*132e0*/  WARPSYNC.COLLECTIVE R15, `(.L_x_311) ;  /* 0x000000000f087348 */ /* 0x000fea0003c00000 */
[----:B------:R0:W1:Y:S02]  /*132f0*/  SHFL.IDX P6, R14, R13, R12, R11 ;  /* 0x0000000c0d0e7389 */ /* 0x00006400000c000b */
[----:B01----:R-:W-:Y:S01]  /*13300*/  ENDCOLLECTIVE ;  /* 0x000000000000791b */ /* 0x003fe20003800000 */
.L_x_311:
        /* <DEDUP_REMOVED lines=10> */
.L_x_312:
[----:B------:R-:W-:Y:S01]  /*133b0*/  @!PT LDS RZ, [RZ] ;  /* 0x00000000fffff984 */ /* 0x000fe20000000800 */
[----:B------:R-:W-:Y:S01]  /*133c0*/  @!PT LDS RZ, [RZ] ;  /* 0x00000000fffff984 */ /* 0x000fe20000000800 */
[----:B------:R-:W-:Y:S01]  /*133d0*/  @!PT LDS RZ, [RZ] ;  /* 0x00000000fffff984 */ /* 0x000fe20000000800 */
[----:B------:R0:W-:Y:S04]  /*133e0*/  @!P2 LDGSTS.E.BYPASS.LTC128B.128 [R9+0x23400], desc[UR46][R6.64], !P0 ;  /* 0x234000000609afae */ /* 0x0001e8000c101d6e */
[----:B------:R0:W-:Y:S01]  /*133f0*/  @!P2 LDGSTS.E.BYPASS.LTC128B.128 [R9+0x27400], desc[UR46][R6.64+0x80], !P1 ;  /* 0x274000800609afae */ /* 0x0001e2000c901d6e */
[----:B------:R-:W-:Y:S01]  /*13400*/  IMAD.MOV.U32 R0, RZ, RZ, R14 ;  /* 0x000000ffff007224 */ /* 0x000fe200078e000e */
[----:B------:R-:W-:Y:S06]  /*13410*/  BRA `(.L_x_313) ;  /* 0xffffffbc00647947 */ /* 0x000fec000383ffff */
.L_x_231:
[----:B--2---:R2:W3:Y:S02]  /*13420*/  SYNCS.PHASECHK.TRANS64.TRYWAIT P0, [R17+URZ+0x38820], R0 ;  /* 0x03882000110075a7 */ /* 0x0044e4000800017f */
[----:B---3--:R-:W-:Y:S05]  /*13430*/  @!P0 NANOSLEEP.SYNCS 0x989680 ;  /* 0x009896800000895d */ /* 0x008fea0003900000 */
[----:B------:R-:W3:Y:S02]  /*13440*/  @!P0 SYNCS.PHASECHK.TRANS64 P0, [R17+URZ+0x38820], R0 ;  /* 0x03882000110085a7 */ /* 0x000ee4000800007f */
[----:B---3--:R-:W-:Y:S05]  /*13450*/  @!P0 BRA `(.L_x_231) ;  /* 0xfffffffc00f08947 */ /* 0x008fea000383ffff */
[----:B------:R-:W-:Y:S05]  /*13460*/  BRA `(.L_x_314) ;  /* 0xffffffbc00d07947 */ /* 0x000fea000383ffff */
.L_x_237:
[----:B-1----:R1:W3:Y:S02]  /*13470*/  SYNCS.PHASECHK.TRANS64.TRYWAIT P0, [R6+URZ+0x38880], R5 ;  /* 0x03888005060075a7 */ /* 0x0022e4000800017f */
[----:B---3--:R-:W-:Y:S05]  /*13480*/  @!P0 NANOSLEEP.SYNCS 0x989680 ;  /* 0x009896800000895d */ /* 0x008fea0003900000 */
[----:B------:R-:W3:Y:S02]  /*13490*/  @!P0 SYNCS.PHASECHK.TRANS64 P0, [R6+URZ+0x38880], R5 ;  /* 0x03888005060085a7 */ /* 0x000ee4000800007f */
[----:B---3--:R-:W-:Y:S05]  /*134a0*/  @!P0 BRA `(.L_x_237) ;  /* 0xfffffffc00f08947 */ /* 0x008fea000383ffff */
[----:B------:R-:W-:Y:S05]  /*134b0*/  BRA `(.L_x_315) ;  /* 0xffffffc0008c7947 */ /* 0x000fea000383ffff */
.L_x_243:
[----:B0-----:R0:W3:Y:S02]  /*134c0*/  SYNCS.PHASECHK.TRANS64.TRYWAIT P0, [R6+URZ+0x38840], R5 ;  /* 0x03884005060075a7 */ /* 0x0010e4000800017f */
[----:B---3--:R-:W-:Y:S05]  /*134d0*/  @!P0 NANOSLEEP.SYNCS 0x989680 ;  /* 0x009896800000895d */ /* 0x008fea0003900000 */
[----:B------:R-:W3:Y:S02]  /*134e0*/  @!P0 SYNCS.PHASECHK.TRANS64 P0, [R6+URZ+0x38840], R5 ;  /* 0x03884005060085a7 */ /* 0x000ee4000800007f */
[----:B---3--:R-:W-:Y:S05]  /*134f0*/  @!P0 BRA `(.L_x_243) ;  /* 0xfffffffc00f08947 */ /* 0x008fea000383ffff */
[----:B------:R-:W-:Y:S05]  /*13500*/  BRA `(.L_x_316) ;  /* 0xffffffc400487947 */ /* 0x000fea000383ffff */
.L_x_250:
[----:B-1----:R1:W3:Y:S02]  /*13510*/  SYNCS.PHASECHK.TRANS64.TRYWAIT P0, [R19+URZ+0x38870], R4 ;  /* 0x03887004130075a7 */ /* 0x0022e4000800017f */
[----:B---3--:R-:W-:Y:S05]  /*13520*/  @!P0 NANOSLEEP.SYNCS 0x989680 ;  /* 0x009896800000895d */ /* 0x008fea0003900000 */
[----:B------:R-:W3:Y:S02]  /*13530*/  @!P0 SYNCS.PHASECHK.TRANS64 P0, [R19+URZ+0x38870], R4 ;  /* 0x03887004130085a7 */ /* 0x000ee4000800007f */
[----:B---3--:R-:W-:Y:S05]  /*13540*/  @!P0 BRA `(.L_x_250) ;  /* 0xfffffffc00f08947 */ /* 0x008fea000383ffff */
[----:B------:R-:W-:Y:S05]  /*13550*/  BRA `(.L_x_317) ;  /* 0xffffffc800207947 */ /* 0x000fea000383ffff */
.L_x_252:
[----:B-1----:R1:W3:Y:S02]  /*13560*/  SYNCS.PHASECHK.TRANS64.TRYWAIT P0, [R19+URZ+0x38860], R4 ;  /* 0x03886004130075a7 */ /* 0x0022e4000800017f */
[----:B---3--:R-:W-:Y:S05]  /*13570*/  @!P0 NANOSLEEP.SYNCS 0x989680 ;  /* 0x009896800000895d */ /* 0x008fea0003900000 */
[----:B------:R-:W3:Y:S02]  /*13580*/  @!P0 SYNCS.PHASECHK.TRANS64 P0, [R19+URZ+0x38860], R4 ;  /* 0x03886004130085a7 */ /* 0x000ee4000800007f */
[----:B---3--:R-:W-:Y:S05]  /*13590*/  @!P0 BRA `(.L_x_252) ;  /* 0xfffffffc00f08947 */ /* 0x008fea000383ffff */
[----:B------:R-:W-:Y:S05]  /*135a0*/  BRA `(.L_x_318) ;  /* 0xffffffc800287947 */ /* 0x000fea000383ffff */
.L_x_259:
[----:B--2---:R2:W3:Y:S02]  /*135b0*/  SYNCS.PHASECHK.TRANS64.TRYWAIT P1, [R2+URZ+0x38870], R0 ;  /* 0x03887000020075a7 */ /* 0x0044e4000802017f */
[----:B---3--:R-:W-:Y:S05]  /*135c0*/  @!P1 NANOSLEEP.SYNCS 0x989680 ;  /* 0x009896800000995d */ /* 0x008fea0003900000 */
[----:B------:R-:W3:Y:S02]  /*135d0*/  @!P1 SYNCS.PHASECHK.TRANS64 P1, [R2+URZ+0x38870], R0 ;  /* 0x03887000020095a7 */ /* 0x000ee4000802007f */
[----:B---3--:R-:W-:Y:S05]  /*135e0*/  @!P1 BRA `(.L_x_259) ;  /* 0xfffffffc00f09947 */ /* 0x008fea000383ffff */
[----:B------:R-:W-:Y:S05]  /*135f0*/  BRA `(.L_x_319) ;  /* 0xffffffd400647947 */ /* 0x000fea000383ffff */
.L_x_261:
[----:B--2---:R2:W3:Y:S02]  /*13600*/  SYNCS.PHASECHK.TRANS64.TRYWAIT P1, [R2+URZ+0x38860], R0 ;  /* 0x03886000020075a7 */ /* 0x0044e4000802017f */
[----:B---3--:R-:W-:Y:S05]  /*13610*/  @!P1 NANOSLEEP.SYNCS 0x989680 ;  /* 0x009896800000995d */ /* 0x008fea0003900000 */
[----:B------:R-:W3:Y:S02]  /*13620*/  @!P1 SYNCS.PHASECHK.TRANS64 P1, [R2+URZ+0x38860], R0 ;  /* 0x03886000020095a7 */ /* 0x000ee4000802007f */
[----:B---3--:R-:W-:Y:S05]  /*13630*/  @!P1 BRA `(.L_x_261) ;  /* 0xfffffffc00f09947 */ /* 0x008fea000383ffff */
[----:B------:R-:W-:Y:S05]  /*13640*/  BRA `(.L_x_320) ;  /* 0xffffffd4006c7947 */ /* 0x000fea000383ffff */
.L_x_274:
[----:B0-----:R0:W1:Y:S02]  /*13650*/  SYNCS.PHASECHK.TRANS64.TRYWAIT P0, [R0+URZ+0x38820], R3 ;  /* 0x03882003000075a7 */ /* 0x001064000800017f */
[----:B-1----:R-:W-:Y:S05]  /*13660*/  @!P0 NANOSLEEP.SYNCS 0x989680 ;  /* 0x009896800000895d */ /* 0x002fea0003900000 */
[----:B------:R-:W1:Y:S02]  /*13670*/  @!P0 SYNCS.PHASECHK.TRANS64 P0, [R0+URZ+0x38820], R3 ;  /* 0x03882003000085a7 */ /* 0x000e64000800007f */
[----:B-1----:R-:W-:Y:S05]  /*13680*/  @!P0 BRA `(.L_x_274) ;  /* 0xfffffffc00f08947 */ /* 0x002fea000383ffff */
[----:B------:R-:W-:Y:S05]  /*13690*/  BRA `(.L_x_321) ;  /* 0xffffffe800e47947 */ /* 0x000fea000383ffff */
.L_x_275:
[----:B------:R-:W1:Y:S01]  /*136a0*/  S2R R2, SR_TID.X ;  /* 0x0000000000027919 */ /* 0x000e620000002100 */
[----:B------:R-:W-:Y:S01]  /*136b0*/  BSSY B0, `(.L_x_322) ;  /* 0x000000a000007945 */ /* 0x000fe20003800000 */
[----:B------:R-:W-:Y:S02]  /*136c0*/  IMAD.MOV.U32 R12, RZ, RZ, RZ ;  /* 0x000000ffff0c7224 */ /* 0x000fe400078e00ff */
[----:B------:R-:W-:Y:S02]  /*136d0*/  IMAD.MOV.U32 R11, RZ, RZ, 0x1f ;  /* 0x0000001fff0b7424 */ /* 0x000fe400078e00ff */
[----:B------:R-:W-:Y:S01]  /*136e0*/  IMAD.MOV.U32 R15, RZ, RZ, -0x1 ;  /* 0xffffffffff0f7424 */ /* 0x000fe200078e00ff */
[----:B-1----:R-:W-:-:S04]  /*136f0*/  SHF.R.U32.HI R2, RZ, 0x5, R2 ;  /* 0x00000005ff027819 */ /* 0x002fc80000011602 */
[----:B------:R-:W-:-:S05]  /*13700*/  LOP3.LUT R2, R2, 0x3, RZ, 0xc0, !PT ;  /* 0x0000000302027812 */ /* 0x000fca00078ec0ff */
[----:B------:R-:W-:-:S07]  /*13710*/  IMAD.MOV.U32 R13, RZ, RZ, R2 ;  /* 0x000000ffff0d7224 */ /* 0x000fce00078e0002 */
[----:B0-----:R-:W-:Y:S05]  /*13720*/  WARPSYNC.COLLECTIVE R15, `(.L_x_323) ;  /* 0x000000000f087348 */ /* 0x001fea0003c00000 */
[----:B------:R1:W2:Y:S02]  /*13730*/  SHFL.IDX P6, R14, R13, R12, R11 ;  /* 0x0000000c0d0e7389 */ /* 0x0002a400000c000b */
[----:B012---:R-:W-:Y:S01]  /*13740*/  ENDCOLLECTIVE ;  /* 0x000000000000791b */ /* 0x007fe20003800000 */
.L_x_323:
[----:B------:R-:W-:Y:S05]  /*13750*/  BSYNC B0 ;  /* 0x0000000000007941 */ /* 0x000fea0003800000 */
.L_x_322:
[----:B------:R-:W-:Y:S05]  /*13760*/  BRA `(.L_x_324) ;  /* 0xffffffe800cc7947 */ /* 0x000fea000383ffff */
.L_x_278:
[----:B------:R-:W-:Y:S01]  /*13770*/  BSSY B1, `(.L_x_325) ;  /* 0x0000006000017945 */ /* 0x000fe20003800000 */
[----:B------:R-:W-:-:S07]  /*13780*/  IMAD.MOV.U32 R15, RZ, RZ, -0x1 ;  /* 0xffffffffff0f7424 */ /* 0x000fce00078e00ff */
[----:B01----:R-:W-:Y:S05]  /*13790*/  WARPSYNC.COLLECTIVE R15, `(.L_x_326) ;  /* 0x000000000f0c7348 */ /* 0x003fea0003c00000 */
[----:B------:R-:W-:Y:S02]  /*137a0*/  ELECT P6, UR62, PT ;  /* 0x00000000003e782f */ /* 0x000fe400038c0000 */
[----:B------:R-:W-:Y:S01]  /*137b0*/  MOV R14, UR62 ;  /* 0x0000003e000e7c02 */ /* 0x000fe20008000f00 */
[----:B01----:R-:W-:Y:S10]  /*137c0*/  ENDCOLLECTIVE ;  /* 0x000000000000791b */ /* 0x003ff40003800000 */
.L_x_326:
[----:B------:R-:W-:Y:S05]  /*137d0*/  BSYNC B1 ;  /* 0x0000000000017941 */ /* 0x000fea0003800000 */
.L_x_325:
[----:B------:R-:W-:Y:S05]  /*137e0*/  BRA `(.L_x_327) ;  /* 0xffffffe800c47947 */ /* 0x000fea000383ffff */
.L_x_280:
[----:B0-----:R0:W1:Y:S02]  /*137f0*/  SYNCS.PHASECHK.TRANS64.TRYWAIT P1, [R6+URZ], R5 ;  /* 0x00000005060075a7 */ /* 0x001064000802017f */
[----:B-1----:R-:W-:Y:S05]  /*13800*/  @!P1 NANOSLEEP.SYNCS 0x989680 ;  /* 0x009896800000995d */ /* 0x002fea0003900000 */
[----:B------:R-:W1:Y:S02]  /*13810*/  @!P1 SYNCS.PHASECHK.TRANS64 P1, [R6+URZ], R5 ;  /* 0x00000005060095a7 */ /* 0x000e64000802007f */
[----:B-1----:R-:W-:Y:S05]  /*13820*/  @!P1 BRA `(.L_x_280) ;  /* 0xfffffffc00f09947 */ /* 0x002fea000383ffff */
[----:B------:R-:W-:Y:S05]  /*13830*/  BRA `(.L_x_328) ;  /* 0xffffffec00007947 */ /* 0x000fea000383ffff */
.L_x_281:
[----:B-1----:R1:W2:Y:S02]  /*13840*/  SYNCS.PHASECHK.TRANS64.TRYWAIT P1, [R7+URZ], R2 ;  /* 0x00000002070075a7 */ /* 0x0022a4000802017f */
[----:B--2---:R-:W-:Y:S05]  /*13850*/  @!P1 NANOSLEEP.SYNCS 0x989680 ;  /* 0x009896800000995d */ /* 0x004fea0003900000 */
[----:B------:R-:W2:Y:S02]  /*13860*/  @!P1 SYNCS.PHASECHK.TRANS64 P1, [R7+URZ], R2 ;  /* 0x00000002070095a7 */ /* 0x000ea4000802007f */
[----:B--2---:R-:W-:Y:S05]  /*13870*/  @!P1 BRA `(.L_x_281) ;  /* 0xfffffffc00f09947 */ /* 0x004fea000383ffff */
[----:B------:R-:W-:Y:S05]  /*13880*/  BRA `(.L_x_329) ;  /* 0xffffffe800f47947 */ /* 0x000fea000383ffff */
.L_x_283:
[----:B--2---:R2:W3:Y:S02]  /*13890*/  SYNCS.PHASECHK.TRANS64.TRYWAIT P1, [R4+URZ+0x38860], R5 ;  /* 0x03886005040075a7 */ /* 0x0044e4000802017f */
[----:B---3--:R-:W-:Y:S05]  /*138a0*/  @!P1 NANOSLEEP.SYNCS 0x989680 ;  /* 0x009896800000995d */ /* 0x008fea0003900000 */
[----:B------:R-:W3:Y:S02]  /*138b0*/  @!P1 SYNCS.PHASECHK.TRANS64 P1, [R4+URZ+0x38860], R5 ;  /* 0x03886005040095a7 */ /* 0x000ee4000802007f */
[----:B---3--:R-:W-:Y:S05]  /*138c0*/  @!P1 BRA `(.L_x_283) ;  /* 0xfffffffc00f09947 */ /* 0x008fea000383ffff */
[----:B------:R-:W-:Y:S05]  /*138d0*/  BRA `(.L_x_330) ;  /* 0xffffffe800f87947 */ /* 0x000fea000383ffff */
.L_x_285:
[----:B---3--:R3:W4:Y:S02]  /*138e0*/  SYNCS.PHASECHK.TRANS64.TRYWAIT P1, [R3+URZ+0x38860], R2 ;  /* 0x03886002030075a7 */ /* 0x008724000802017f */
[----:B----4-:R-:W-:Y:S05]  /*138f0*/  @!P1 NANOSLEEP.SYNCS 0x989680 ;  /* 0x009896800000995d */ /* 0x010fea0003900000 */
[----:B------:R-:W4:Y:S02]  /*13900*/  @!P1 SYNCS.PHASECHK.TRANS64 P1, [R3+URZ+0x38860], R2 ;  /* 0x03886002030095a7 */ /* 0x000f24000802007f */
[----:B----4-:R-:W-:Y:S05]  /*13910*/  @!P1 BRA `(.L_x_285) ;  /* 0xfffffffc00f09947 */ /* 0x010fea000383ffff */
[----:B------:R-:W-:Y:S05]  /*13920*/  BRA `(.L_x_331) ;  /* 0xffffffe800f87947 */ /* 0x000fea000383ffff */
.L_x_287:
[----:B----4-:R4:W0:Y:S02]  /*13930*/  SYNCS.PHASECHK.TRANS64.TRYWAIT P0, [R4+URZ+0x38880], R5 ;  /* 0x03888005040075a7 */ /* 0x010824000800017f */
[----:B0-----:R-:W-:Y:S05]  /*13940*/  @!P0 NANOSLEEP.SYNCS 0x989680 ;  /* 0x009896800000895d */ /* 0x001fea0003900000 */
[----:B------:R-:W0:Y:S02]  /*13950*/  @!P0 SYNCS.PHASECHK.TRANS64 P0, [R4+URZ+0x38880], R5 ;  /* 0x03888005040085a7 */ /* 0x000e24000800007f */
[----:B0-----:R-:W-:Y:S05]  /*13960*/  @!P0 BRA `(.L_x_287) ;  /* 0xfffffffc00f08947 */ /* 0x001fea000383ffff */
[----:B------:R-:W-:Y:S05]  /*13970*/  BRA `(.L_x_288) ;  /* 0xffffffe800f47947 */ /* 0x000fea000383ffff */
.L_x_332:
        /* <DEDUP_REMOVED lines=16> */
.L_x_12954:


//--------------------- .text._ZN7cutlass13device_kernelIN5flash11enable_sm90INS1_16FlashAttnFwdSm90INS1_25CollectiveMainloopFwdSm90ILi2EN4cute5tupleIJNS5_1CILi1EEES8_S8_EEENS6_IJNS7_ILi128EEESA_NS7_ILi256EEEEEELi256ENS_12float_e4m3_tEfNS_4arch4Sm90ELb0ELb0ELb1ELb1ELb0ELb1ELb0ELb1ELb1ELb1ELb0ELb0EEENS1_21CollectiveEpilogueFwdINS6_IJSA_SB_SA_EEES9_NS_10bfloat16_tESF_Li256ELb1ELb1ELb0ELb1EEENS1_36VarlenDynamicPersistentTileSchedulerILi128ELi128ELi256ELi128ELb0ELb1ELb1ELb0ELb1ELb1EEEEEEEEEvNT_6ParamsE --------------------------
	.section	.text._ZN7cutlass13device_kernelIN5flash11enable_sm90INS1_16FlashAttnFwdSm90INS1_25CollectiveMainloopFwdSm90ILi2EN4cute5tupleIJNS5_1CILi1EEES8_S8_EEENS6_IJNS7_ILi128EEESA_NS7_ILi256EEEEEELi256ENS_12float_e4m3_tEfNS_4arch4Sm90ELb0ELb0ELb1ELb1ELb0ELb1ELb0ELb1ELb1ELb1ELb0ELb0EEENS1_21CollectiveEpilogueFwdINS6_IJSA_SB_SA_EEES9_NS_10bfloat16_tESF_Li256ELb1ELb1ELb0ELb1EEENS1_36VarlenDynamicPersistentTileSchedulerILi128ELi128ELi256ELi128ELb0ELb1ELb1ELb0ELb1ELb1EEEEEEEEEvNT_6ParamsE,"ax",@progbits
	.align	128
.text._ZN7cutlass13device_kernelIN5flash11enable_sm90INS1_16FlashAttnFwdSm90INS1_25CollectiveMainloopFwdSm90ILi2EN4cute5tupleIJNS5_1CILi1EEES8_S8_EEENS6_IJNS7_ILi128EEESA_NS7_ILi256EEEEEELi256ENS_12float_e4m3_tEfNS_4arch4Sm90ELb0ELb0ELb1ELb1ELb0ELb1ELb0ELb1ELb1ELb1ELb0ELb0EEENS1_21CollectiveEpilogueFwdINS6_IJSA_SB_SA_EEES9_NS_10bfloat16_tESF_Li256ELb1ELb1ELb0ELb1EEENS1_36VarlenDynamicPersistentTileSchedulerILi128ELi128ELi256ELi128ELb0ELb1ELb1ELb0ELb1ELb1EEEEEEEEEvNT_6ParamsE:
        .type           _ZN7cutlass13device_kernelIN5flash11enable_sm90INS1_16FlashAttnFwdSm90INS1_25CollectiveMainloopFwdSm90ILi2EN4cute5tupleIJNS5_1CILi1EEES8_S8_EEENS6_IJNS7_ILi128EEESA_NS7_ILi256EEEEEELi256ENS_12float_e4m3_tEfNS_4arch4Sm90ELb0ELb0ELb1ELb1ELb0ELb1ELb0ELb1ELb1ELb1ELb0ELb0EEENS1_21CollectiveEpilogueFwdINS6_IJSA_SB_SA_EEES9_NS_10bfloat16_tESF_Li256ELb1ELb1ELb0ELb1EEENS1_36VarlenDynamicPersistentTileSchedulerILi128ELi128ELi256ELi128ELb0ELb1ELb1ELb0ELb1ELb1EEEEEEEEEvNT_6ParamsE,@function
        .size           _ZN7cutlass13device_kernelIN5flash11enable_sm90INS1_16FlashAttnFwdSm90INS1_25CollectiveMainloopFwdSm90ILi2EN4cute5tupleIJNS5_1CILi1EEES8_S8_EEENS6_IJNS7_ILi128EEESA_NS7_ILi256EEEEEELi256ENS_12float_e4m3_tEfNS_4arch4Sm90ELb0ELb0ELb1ELb1ELb0ELb1ELb0ELb1ELb1ELb1ELb0ELb0EEENS1_21CollectiveEpilogueFwdINS6_IJSA_SB_SA_EEES9_NS_10bfloat16_tESF_Li256ELb1ELb1ELb0ELb1EEENS1_36VarlenDynamicPersistentTileSchedulerILi128ELi128ELi256ELi128ELb0ELb1ELb1ELb0ELb1ELb1EEEEEEEEEvNT_6ParamsE,(.L_x_12955 - _ZN7cutlass13device_kernelIN5flash11enable_sm90INS1_16FlashAttnFwdSm90INS1_25CollectiveMainloopFwdSm90ILi2EN4cute5tupleIJNS5_1CILi1EEES8_S8_EEENS6_IJNS7_ILi128EEESA_NS7_ILi256EEEEEELi256ENS_12float_e4m3_tEfNS_4arch4Sm90ELb0ELb0ELb1ELb1ELb0ELb1ELb0ELb1ELb1ELb1ELb0ELb0EEENS1_21CollectiveEpilogueFwdINS6_IJSA_SB_SA_EEES9_NS_10bfloat16_tESF_Li256ELb1ELb1ELb0ELb1EEENS1_36VarlenDynamicPersistentTileSchedulerILi128ELi128ELi256ELi128ELb0ELb1ELb1ELb0ELb1ELb1EEEEEEEEEvNT_6ParamsE)
        .other          _ZN7cutlass13device_kernelIN5flash11enable_sm90INS1_16FlashAttnFwdSm90INS1_25CollectiveMainloopFwdSm90ILi2EN4cute5tupleIJNS5_1CILi1EEES8_S8_EEENS6_IJNS7_ILi128EEESA_NS7_ILi256EEEEEELi256ENS_12float_e4m3_tEfNS_4arch4Sm90ELb0ELb0ELb1ELb1ELb0ELb1ELb0ELb1ELb1ELb1ELb0ELb0EEENS1_21CollectiveEpilogueFwdINS6_IJSA_SB_SA_EEES9_NS_10bfloat16_tESF_Li256ELb1ELb1ELb0ELb1EEENS1_36VarlenDynamicPersistentTileSchedulerILi128ELi128ELi256ELi128ELb0ELb1ELb1ELb0ELb1ELb1EEEEEEEEEvNT_6ParamsE,@"STO_CUDA_ENTRY STV_DEFAULT"
_ZN7cutlass13device_kernelIN5flash11enable_sm90INS1_16FlashAttnFwdSm90INS1_25CollectiveMainloopFwdSm90ILi2EN4cute5tupleIJNS5_1CILi1EEES8_S8_EEENS6_IJNS7_ILi128EEESA_NS7_ILi256EEEEEELi256ENS_12float_e4m3_tEfNS_4arch4Sm90ELb0ELb0ELb1ELb1ELb0ELb1ELb0ELb1ELb1ELb1ELb0ELb0EEENS1_21CollectiveEpilogueFwdINS6_IJSA_SB_SA_EEES9_NS_10bfloat16_tESF_Li256ELb1ELb1ELb0ELb1EEENS1_36VarlenDynamicPersistentTileSchedulerILi128ELi128ELi256ELi128ELb0ELb1ELb1ELb0ELb1ELb1EEEEEEEEEvNT_6ParamsE:
        /* <DEDUP_REMOVED lines=13> */
[----:B------:R-:W-:Y:S02]  /*00d0*/  UIADD3 UR10, UP2, UR4, 0x570, URZ ;  /* 0x00000570040a7890 */ /* 0x000fe4000ff5e03f */
[----:B------:R-:W-:Y:S02]  /*00e0*/  UIADD3 UR4, UP3, UR4, 0x670, URZ ;  /* 0x0000067004047890 */ /* 0x000fe4000ff7e03f */
[----:B------:R-:W-:-:S02]  /*00f0*/  UIADD3.X UR7, URZ, UR5, URZ, UP0, !UPT ;  /* 0x000000053f077290 */ /* 0x000fc400087fe43f */
[----:B------:R-:W-:Y:S02]  /*0100*/  UIADD3.X UR9, URZ, UR5, URZ, UP1, !UPT ;  /* 0x000000053f097290 */ /* 0x000fe40008ffe43f */
[----:B------:R-:W-:Y:S02]  /*0110*/  UIADD3.X UR11, URZ, UR5, URZ, UP2, !UPT ;  /* 0x000000053f0b7290 */ /* 0x000fe400097fe43f */
[----:B------:R-:W-:-:S03]  /*0120*/  UIADD3.X UR5, URZ, UR5, URZ, UP3, !UPT ;  /* 0x000000053f057290 */ /* 0x000fc60009ffe43f */
[----:B------:R0:W-:Y:S02]  /*0130*/  UTMACCTL.PF [UR6] ;  /* 0x00000000060079b9 */ /* 0x0001e40008040000 */
[----:B------:R0:W-:Y:S02]  /*0140*/  UTMACCTL.PF [UR8] ;  /* 0x00000000080079b9 */ /* 0x0001e40008040000 */
[----:B------:R0:W-:Y:S02]  /*0150*/  UTMACCTL.PF [UR10] ;  /* 0x000000000a0079b9 */ /* 0x0001e40008040000 */
[----:B------:R0:W-:Y:S02]  /*0160*/  UTMACCTL.PF [UR4] ;  /* 0x00000000040079b9 */ /* 0x0001e40008040000 */
[----:B0-----:R-:W-:Y:S01]  /*0170*/  NOP ;  /* 0x0000000000007918 */ /* 0x001fe20000000000 */
.L_x_334:
[----:B------:R-:W-:Y:S05]  /*0180*/  BSYNC B0 ;  /* 0x0000000000007941 */ /* 0x000fea0003800000 */
.L_x_333:
        /* <DEDUP_REMOVED lines=41> */
.L_x_335:
        /* <DEDUP_REMOVED lines=22> */
.L_x_336:
        /* <DEDUP_REMOVED lines=18> */
.L_x_337:
        /* <DEDUP_REMOVED lines=22> */
.L_x_338:
        /* <DEDUP_REMOVED lines=22> */
.L_x_339:
[----:B------:R-:W-:Y:S01]  /*0960*/  PLOP3.LUT P0, PT, PT, PT, UP0, 0x80, 0x0 ;  /* 0x000000000000781c */ /* 0x000fe20003f0f008 */
[----:B------:R-:W-:Y:S01]  /*0970*/  UMOV UR40, 0x1 ;  /* 0x0000000100287882 */ /* 0x000fe20000000000 */
[----:B------:R-:W-:Y:S01]  /*0980*/  NOP ;  /* 0x0000000000007918 */ /* 0x000fe20000000000 */
[----:B------:R-:W-:Y:S01]  /*0990*/  USEL UR40, UR40, 0x2, !UP0 ;  /* 0x0000000228287887 */ /* 0x000fe2000c000000 */
[----:B------:R-:W-:Y:S01]  /*09a0*/  BSSY B8, `(.L_x_340) ;  /* 0x00025eb000087945 */ /* 0x000fe20003800000 */
[----:B------:R-:W-:Y:S01]  /*09b0*/  ULDC.64 UR42, c[0x0][0x208] ;  /* 0x00008200002a7ab9 */ /* 0x000fe20000000a00 */
[----:B012-4-:R-:W-:Y:S07]  /*09c0*/  BAR.SYNC.DEFER_BLOCKING 0x0 ;  /* 0x0000000000007b1d */ /* 0x017fee0000010000 */
[----:B------:R-:W-:Y:S05]  /*09d0*/  @!P0 BRA `(.L_x_341) ;  /* 0x000001e4009c8947 */ /* 0x000fea0003800000 */
.L_x_342:
        /* <DEDUP_REMOVED lines=8> */
[----:B-1----:R-:W-:-:S06]  /*0a60*/  ULEA UR4, UR44, UR4, 0x18 ;  /* 0x000000042c047291 */ /* 0x002fcc000f8ec03f */
[----:B------:R-:W-:Y:S01]  /*0a70*/  IMAD.U32 R22, RZ, RZ, UR4 ;  /* 0x00000004ff167e24 */ /* 0x000fe2000f8e00ff */
[----:B0-----:R-:W-:Y:S01]  /*0a80*/  SHF.R.U32.HI R0, RZ, 0x7, R0 ;  /* 0x00000007ff007819 */ /* 0x001fe20000011600 */
[----:B------:R-:W-:-:S03]  /*0a90*/  ULDC UR4, c[0x0][0xc3c] ;  /* 0x00030f0000047ab9 */ /* 0x000fc60000000800 */
[----:B------:R-:W-:-:S13]  /*0aa0*/  ISETP.NE.AND P0, PT, R0, 0x1, PT ;  /* 0x000000010000780c */ /* 0x000fda0003f05270 */
[----:B------:R-:W-:Y:S08]  /*0ab0*/  @!P0 BAR.ARV 0x9, 0x100 ;  /* 0x0244000000008b1d */ /* 0x000ff00000002000 */
[----:B------:R-:W-:Y:S06]  /*0ac0*/  BAR.SYNC.DEFER_BLOCKING 0x5, 0x180 ;  /* 0x0146000000007b1d */ /* 0x000fec0000010000 */
[----:B------:R-:W0:Y:S02]  /*0ad0*/  LDS.128 R12, [R22+0x388d0] ;  /* 0x0388d000160c7984 */ /* 0x000e240000000c00 */
[----:B------:R-:W-:Y:S06]  /*0ae0*/  BAR.ARV 0x4, 0x180 ;  /* 0x0106000000007b1d */ /* 0x000fec0000002000 */
[----:B0-----:R-:W-:-:S13]  /*0af0*/  ISETP.GE.AND P0, PT, R15, UR4, PT ;  /* 0x000000040f007c0c */ /* 0x001fda000bf06270 */
[----:B------:R-:W-:Y:S05]  /*0b00*/  @P0 BRA `(.L_x_343) ;  /* 0x0000025c00500947 */ /* 0x000fea0003800000 */
[----:B------:R-:W0:Y:S01]  /*0b10*/  S2R R0, SR_TID.X ;  /* 0x0000000000007919 */ /* 0x000e220000002100 */
[----:B------:R-:W-:Y:S01]  /*0b20*/  R2UR UR46, R22 ;  /* 0x00000000162e72ca */ /* 0x000fe200000e0000 */
[----:B------:R-:W-:Y:S01]  /*0b30*/  IMAD.MOV.U32 R232, RZ, RZ, RZ ;  /* 0x000000ffffe87224 */ /* 0x000fe200078e00ff */
[----:B------:R-:W-:Y:S01]  /*0b40*/  MOV R236, RZ ;  /* 0x000000ff00ec7202 */ /* 0x000fe20000000f00 */
[----:B------:R-:W-:Y:S01]  /*0b50*/  IMAD.MOV.U32 R234, RZ, RZ, RZ ;  /* 0x000000ffffea7224 */ /* 0x000fe200078e00ff */
[----:B------:R-:W-:Y:S01]  /*0b60*/  ULOP3.LUT UR47, UR40, 0x1, URZ, 0xfc, !UPT ;  /* 0x00000001282f7892 */ /* 0x000fe2000f8efc3f */
[----:B------:R-:W-:Y:S01]  /*0b70*/  IMAD.MOV.U32 R152, RZ, RZ, RZ ;  /* 0x000000ffff987224 */ /* 0x000fe200078e00ff */
[----:B------:R-:W-:-:S07]  /*0b80*/  UMOV UR45, URZ ;  /* 0x0000003f002d7c82 */ /* 0x000fce0008000000 */
[----:B------:R-:W-:Y:S01]  /*0b90*/  UIADD3 UR46, UR46, 0x20400, URZ ;  /* 0x000204002e2e7890 */ /* 0x000fe2000fffe03f */
[----:B0-----:R-:W-:-:S05]  /*0ba0*/  VIADD R10, R0, 0xffffff80 ;  /* 0xffffff80000a7836 */ /* 0x001fca0000000000 */
[----:B------:R-:W-:-:S04]  /*0bb0*/  SHF.R.S32.HI R0, RZ, 0x1f, R10 ;  /* 0x0000001fff007819 */ /* 0x000fc8000001140a */
[CC--:B------:R-:W-:Y:S02]  /*0bc0*/  LEA.HI R2, R0.reuse, R10.reuse, RZ, 0x7 ;  /* 0x0000000a00027211 */ /* 0x0c0fe400078f38ff */
[----:B------:R-:W-:Y:S02]  /*0bd0*/  LEA.HI R4, R0, R10, RZ, 0x5 ;  /* 0x0000000a00047211 */ /* 0x000fe400078f28ff */
[----:B------:R-:W-:Y:S02]  /*0be0*/  LOP3.LUT R3, R2, 0xffffff80, RZ, 0xc0, !PT ;  /* 0xffffff8002037812 */ /* 0x000fe400078ec0ff */
[----:B------:R-:W-:Y:S02]  /*0bf0*/  SHF.R.S32.HI R11, RZ, 0x7, R2 ;  /* 0x00000007ff0b7819 */ /* 0x000fe40000011402 */
[----:B------:R-:W-:Y:S02]  /*0c00*/  IADD3 R12, R10, -R3, RZ ;  /* 0x800000030a0c7210 */ /* 0x000fe40007ffe0ff */
[----:B------:R-:W-:-:S02]  /*0c10*/  LEA.HI R2, R2, R11, RZ, 0x1 ;  /* 0x0000000b02027211 */ /* 0x000fc400078f08ff */
[----:B------:R-:W-:Y:S02]  /*0c20*/  SHF.R.S32.HI R7, RZ, 0x1f, R12 ;  /* 0x0000001fff077819 */ /* 0x000fe4000001140c */
[----:B------:R-:W-:Y:S02]  /*0c30*/  LOP3.LUT R2, R2, 0x3fffffe, RZ, 0xc0, !PT ;  /* 0x03fffffe02027812 */ /* 0x000fe400078ec0ff */
[CC--:B------:R-:W-:Y:S02]  /*0c40*/  LEA.HI R3, R7.reuse, R12.reuse, RZ, 0x2 ;  /* 0x0000000c07037211 */ /* 0x0c0fe400078f10ff */
[----:B------:R-:W-:Y:S01]  /*0c50*/  LEA.HI R7, R7, R12, RZ, 0x5 ;  /* 0x0000000c07077211 */ /* 0x000fe200078f28ff */
[----:B------:R-:W-:Y:S01]  /*0c60*/  IMAD.IADD R2, R11, 0x1, -R2 ;  /* 0x000000010b027824 */ /* 0x000fe200078e0a02 */
[--C-:B------:R-:W-:Y:S02]  /*0c70*/  SHF.R.S32.HI R8, RZ, 0x2, R3.reuse ;  /* 0x00000002ff087819 */ /* 0x100fe40000011403 */
[----:B------:R-:W-:-:S02]  /*0c80*/  SHF.R.S32.HI R3, RZ, 0x1f, R3 ;  /* 0x0000001fff037819 */ /* 0x000fc40000011403 */
[----:B------:R-:W-:Y:S02]  /*0c90*/  SHF.R.S32.HI R7, RZ, 0x5, R7 ;  /* 0x00000005ff077819 */ /* 0x000fe40000011407 */
[----:B------:R-:W-:Y:S02]  /*0ca0*/  LEA.HI R5, R3, R8, RZ, 0x3 ;  /* 0x0000000803057211 */ /* 0x000fe400078f18ff */
[----:B------:R-:W-:Y:S02]  /*0cb0*/  LEA.HI R3, R0, R10, RZ, 0x4 ;  /* 0x0000000a00037211 */ /* 0x000fe400078f20ff */
[----:B------:R-:W-:Y:S01]  /*0cc0*/  LOP3.LUT R9, R5, 0xfffffff8, RZ, 0xc0, !PT ;  /* 0xfffffff805097812 */ /* 0x000fe200078ec0ff */
[----:B------:R-:W-:Y:S01]  /*0cd0*/  IMAD.SHL.U32 R5, R4, 0x20, RZ ;  /* 0x0000002004057824 */ /* 0x000fe200078e00ff */
[----:B------:R-:W-:Y:S02]  /*0ce0*/  SHF.R.S32.HI R6, RZ, 0x4, R3 ;  /* 0x00000004ff067819 */ /* 0x000fe40000011403 */
[C---:B------:R-:W-:Y:S01]  /*0cf0*/  LOP3.LUT R4, R3.reuse, 0x3fffff0, RZ, 0xc0, !PT ;  /* 0x03fffff003047812 */ /* 0x040fe200078ec0ff */
[----:B------:R-:W-:Y:S01]  /*0d00*/  IMAD.IADD R8, R8, 0x1, -R9 ;  /* 0x0000000108087824 */ /* 0x000fe200078e0a09 */
[----:B------:R-:W-:-:S02]  /*0d10*/  LEA.HI R3, R3, R6, RZ, 0x1 ;  /* 0x0000000603037211 */ /* 0x000fc400078f08ff */
[----:B------:R-:W-:Y:S01]  /*0d20*/  LOP3.LUT R5, R5, 0xfffffc00, RZ, 0xc0, !PT ;  /* 0xfffffc0005057812 */ /* 0x000fe200078ec0ff */
[----:B------:R-:W-:Y:S01]  /*0d30*/  IMAD.IADD R4, R10, 0x1, -R4 ;  /* 0x000000010a047824 */ /* 0x000fe200078e0a04 */
[----:B------:R-:W-:Y:S01]  /*0d40*/  LOP3.LUT R3, R3, 0x1ffffffe, RZ, 0xc0, !PT ;  /* 0x1ffffffe03037812 */ /* 0x000fe200078ec0ff */
[----:B------:R-:W-:-:S03]  /*0d50*/  IMAD R7, R7, 0x10, R8 ;  /* 0x0000001007077824 */ /* 0x000fc600078e0208 */
[----:B------:R-:W-:Y:S01]  /*0d60*/  LEA R4, R4, R5, 0x6 ;  /* 0x0000000504047211 */ /* 0x000fe200078e30ff */
[----:B------:R-:W-:Y:S02]  /*0d70*/  IMAD.IADD R3, R6, 0x1, -R3 ;  /* 0x0000000106037824 */ /* 0x000fe400078e0a03 */
[----:B------:R-:W-:-:S03]  /*0d80*/  IMAD R2, R2, 0x40, R7 ;  /* 0x0000004002027824 */ /* 0x000fc600078e0207 */
[----:B------:R-:W-:-:S05]  /*0d90*/  LEA R3, R3, R4, 0x3 ;  /* 0x0000000403037211 */ /* 0x000fca00078e18ff */
[----:B------:R-:W-:Y:S04]  /*0da0*/  STL [R1+0x78], R3 ;  /* 0x0000780301007387 */ /* 0x000fe80000100800 */
[----:B------:R-:W-:Y:S04]  /*0db0*/  STL [R1+0x4], R13 ;  /* 0x0000040d01007387 */ /* 0x000fe80000100800 */
[----:B------:R0:W-:Y:S04]  /*0dc0*/  STL [R1+0x70], R2 ;  /* 0x0000700201007387 */ /* 0x0001e80000100800 */
[----:B------:R-:W-:Y:S04]  /*0dd0*/  STL [R1+0x8], R14 ;  /* 0x0000080e01007387 */ /* 0x000fe80000100800 */
[----:B------:R-:W-:Y:S01]  /*0de0*/  STL [R1+0xc], R15 ;  /* 0x00000c0f01007387 */ /* 0x000fe20000100800 */
[----:B0-----:R-:W-:-:S02]  /*0df0*/  LEA.HI R2, R0, R10, RZ, 0x6 ;  /* 0x0000000a00027211 */ /* 0x001fc400078f30ff */
[----:B------:R-:W-:-:S03]  /*0e00*/  LEA.HI R0, R0, R10, RZ, 0x3 ;  /* 0x0000000a00007211 */ /* 0x000fc600078f18ff */
[----:B------:R-:W-:Y:S01]  /*0e10*/  IMAD.SHL.U32 R3, R2, 0x10, RZ ;  /* 0x0000001002037824 */ /* 0x000fe200078e00ff */
[----:B------:R-:W-:Y:S02]  /*0e20*/  SHF.R.S32.HI R23, RZ, 0x3, R0 ;  /* 0x00000003ff177819 */ /* 0x000fe40000011400 */
[----:B------:R-:W-:Y:S02]  /*0e30*/  LOP3.LUT R2, R0, 0xfffffff8, RZ, 0xc0, !PT ;  /* 0xfffffff800027812 */ /* 0x000fe400078ec0ff */
[C---:B------:R-:W-:Y:S01]  /*0e40*/  IADD3 R9, R23.reuse, 0x20, RZ ;  /* 0x0000002017097810 */ /* 0x040fe20007ffe0ff */
[----:B------:R-:W-:Y:S01]  /*0e50*/  VIADD R7, R23, 0x60 ;  /* 0x0000006017077836 */ /* 0x000fe20000000000 */
[----:B------:R-:W-:Y:S01]  /*0e60*/  LOP3.LUT R11, R3, 0xfffffc00, RZ, 0xc0, !PT ;  /* 0xfffffc00030b7812 */ /* 0x000fe200078ec0ff */
[----:B------:R-:W-:Y:S01]  /*0e70*/  IMAD.IADD R12, R10, 0x1, -R2 ;  /* 0x000000010a0c7824 */ /* 0x000fe200078e0a02 */
[----:B------:R-:W-:Y:S01]  /*0e80*/  SHF.R.S32.HI R2, RZ, 0x1f, R23 ;  /* 0x0000001fff027819 */ /* 0x000fe20000011417 */
[C---:B------:R-:W-:Y:S01]  /*0e90*/  VIADD R8, R23.reuse, 0x40 ;  /* 0x0000004017087836 */ /* 0x040fe20000000000 */
[----:B------:R-:W-:Y:S01]  /*0ea0*/  SHF.R.S32.HI R2, RZ, 0x1f, R9 ;  /* 0x0000001fff027819 */ /* 0x000fe20000011409 */
[----:B------:R-:W-:Y:S01]  /*0eb0*/  IMAD.SHL.U32 R0, R23, 0x80, RZ ;  /* 0x0000008017007824 */ /* 0x000fe200078e00ff */
[----:B------:R-:W-:Y:S01]  /*0ec0*/  SHF.R.S32.HI R6, RZ, 0x1f, R7 ;  /* 0x0000001fff067819 */ /* 0x000fe20000011407 */
[----:B------:R-:W-:Y:S01]  /*0ed0*/  IMAD.SHL.U32 R16, R12, 0x10, RZ ;  /* 0x000000100c107824 */ /* 0x000fe200078e00ff */
[----:B------:R-:W-:Y:S01]  /*0ee0*/  SHF.R.S32.HI R4, RZ, 0x1f, R8 ;  /* 0x0000001fff047819 */ /* 0x000fe20000011408 */
[----:B------:R-:W-:Y:S01]  /*0ef0*/  IMAD.SHL.U32 R3, R8, 0x80, RZ ;  /* 0x0000008008037824 */ /* 0x000fe200078e00ff */
[----:B------:R-:W-:Y:S01]  /*0f00*/  LEA.HI R2, R2, R9, RZ, 0x3 ;  /* 0x0000000902027211 */ /* 0x000fe200078f18ff */
[----:B------:R-:W-:Y:S01]  /*0f10*/  IMAD.SHL.U32 R5, R7, 0x80, RZ ;  /* 0x0000008007057824 */ /* 0x000fe200078e00ff */
[----:B------:R-:W-:Y:S01]  /*0f20*/  LEA.HI R6, R6, R7, RZ, 0x3 ;  /* 0x0000000706067211 */ /* 0x000fe200078f18ff */
[----:B------:R-:W-:Y:S01]  /*0f30*/  VIADD R235, R16, 0x80 ;  /* 0x0000008010eb7836 */ /* 0x000fe20000000000 */
[----:B------:R-:W-:Y:S01]  /*0f40*/  LOP3.LUT R10, R0, 0x380, RZ, 0xc0, !PT ;  /* 0x00000380000a7812 */ /* 0x000fe200078ec0ff */
[----:B------:R-:W-:Y:S01]  /*0f50*/  IMAD.SHL.U32 R2, R2, 0x80, RZ ;  /* 0x0000008002027824 */ /* 0x000fe200078e00ff */
[----:B------:R-:W-:Y:S01]  /*0f60*/  LEA.HI R4, R4, R8, RZ, 0x3 ;  /* 0x0000000804047211 */ /* 0x000fe200078f18ff */
[----:B------:R-:W-:Y:S01]  /*0f70*/  IMAD.SHL.U32 R6, R6, 0x80, RZ ;  /* 0x0000008006067824 */ /* 0x000fe200078e00ff */
[----:B------:R-:W-:-:S02]  /*0f80*/  SHF.L.U32 R0, R9, 0x7, RZ ;  /* 0x0000000709007819 */ /* 0x000fc400000006ff */
[----:B------:R-:W-:Y:S02]  /*0f90*/  SHF.L.U32 R4, R4, 0x7, RZ ;  /* 0x0000000704047819 */ /* 0x000fe400000006ff */
[----:B------:R-:W-:Y:S02]  /*0fa0*/  SHF.L.U32 R18, R12, 0x3, RZ ;  /* 0x000000030c127819 */ /* 0x000fe400000006ff */
[----:B------:R-:W-:Y:S02]  /*0fb0*/  LOP3.LUT R9, R0, 0x380, RZ, 0xc0, !PT ;  /* 0x0000038000097812 */ /* 0x000fe400078ec0ff */
[----:B------:R-:W-:Y:S01]  /*0fc0*/  LOP3.LUT R0, R10, 0x70, R16, 0xf8, !PT ;  /* 0x000000700a007812 */ /* 0x000fe200078ef810 */
[----:B------:R-:W-:Y:S01]  /*0fd0*/  VIADD R233, R18, 0x40 ;  /* 0x0000004012e97836 */ /* 0x000fe20000000000 */
[----:B------:R-:W-:Y:S02]  /*0fe0*/  SHF.R.U32.HI R12, RZ, 0x3, R10 ;  /* 0x00000003ff0c7819 */ /* 0x000fe4000001160a */
[----:B------:R-:W-:-:S02]  /*0ff0*/  LOP3.LUT R8, R3, 0x380, RZ, 0xc0, !PT ;  /* 0x0000038003087812 */ /* 0x000fc400078ec0ff */
[----:B------:R-:W-:Y:S02]  /*1000*/  LOP3.LUT R2, R2, 0xfffffc00, RZ, 0xc0, !PT ;  /* 0xfffffc0002027812 */ /* 0x000fe400078ec0ff */
[----:B------:R-:W-:Y:S02]  /*1010*/  LOP3.LUT R7, R5, 0x380, RZ, 0xc0, !PT ;  /* 0x0000038005077812 */ /* 0x000fe400078ec0ff */
[----:B------:R-:W-:Y:S01]  /*1020*/  LOP3.LUT R4, R4, 0xfffffc00, RZ, 0xc0, !PT ;  /* 0xfffffc0004047812 */ /* 0x000fe200078ec0ff */
[----:B------:R-:W-:Y:S01]  /*1030*/  STL [R1+0x2c], R2 ;  /* 0x00002c0201007387 */ /* 0x000fe20000100800 */
[----:B------:R-:W-:Y:S02]  /*1040*/  LOP3.LUT R6, R6, 0xfffffc00, RZ, 0xc0, !PT ;  /* 0xfffffc0006067812 */ /* 0x000fe400078ec0ff */
[----:B------:R-:W-:Y:S01]  /*1050*/  SHF.R.U32.HI R10, RZ, 0x3, R9 ;  /* 0x00000003ff0a7819 */ /* 0x000fe20000011609 */
[----:B------:R-:W-:Y:S01]  /*1060*/  STL [R1+0x28], R4 ;  /* 0x0000280401007387 */ /* 0x000fe20000100800 */
[----:B------:R-:W-:-:S02]  /*1070*/  LOP3.LUT R3, R9, 0x70, R16, 0xf8, !PT ;  /* 0x0000007009037812 */ /* 0x000fc400078ef810 */
[----:B------:R-:W-:Y:S01]  /*1080*/  LOP3.LUT R0, R11, R0, R12, 0xf6, !PT ;  /* 0x000000000b007212 */ /* 0x000fe200078ef60c */
[----:B------:R-:W-:Y:S01]  /*1090*/  STL [R1+0x24], R6 ;  /* 0x0000240601007387 */ /* 0x000fe20000100800 */
[----:B------:R-:W-:Y:S02]  /*10a0*/  SHF.R.U32.HI R9, RZ, 0x3, R8 ;  /* 0x00000003ff097819 */ /* 0x000fe40000011608 */
[--C-:B------:R-:W-:Y:S01]  /*10b0*/  LOP3.LUT R5, R8, 0x70, R16.reuse, 0xf8, !PT ;  /* 0x0000007008057812 */ /* 0x100fe200078ef810 */
[----:B------:R0:W-:Y:S01]  /*10c0*/  STL [R1+0x38], R0 ;  /* 0x0000380001007387 */ /* 0x0001e20000100800 */
[----:B------:R-:W-:Y:S02]  /*10d0*/  SHF.R.U32.HI R8, RZ, 0x3, R7 ;  /* 0x00000003ff087819 */ /* 0x000fe40000011607 */
[----:B------:R-:W-:Y:S02]  /*10e0*/  LOP3.LUT R7, R7, 0x70, R16, 0xf8, !PT ;  /* 0x0000007007077812 */ /* 0x000fe400078ef810 */
[----:B------:R-:W-:-:S02]  /*10f0*/  LOP3.LUT R3, R2, R3, R10, 0xf6, !PT ;  /* 0x0000000302037212 */ /* 0x000fc400078ef60a */
[----:B------:R-:W-:Y:S02]  /*1100*/  LOP3.LUT R5, R4, R5, R9, 0xf6, !PT ;  /* 0x0000000504057212 */ /* 0x000fe400078ef609 */
[----:B------:R-:W-:Y:S01]  /*1110*/  LOP3.LUT R7, R6, R7, R8, 0xf6, !PT ;  /* 0x0000000706077212 */ /* 0x000fe200078ef608 */
[C---:B0-----:R-:W-:Y:S01]  /*1120*/  IMAD.IADD R0, R22.reuse, 0x1, R0 ;  /* 0x0000000116007824 */ /* 0x041fe200078e0200 */
[C---:B------:R-:W-:Y:S01]  /*1130*/  IADD3 R2, R22.reuse, R5, RZ ;  /* 0x0000000516027210 */ /* 0x040fe20007ffe0ff */
[C---:B------:R-:W-:Y:S01]  /*1140*/  IMAD.IADD R3, R22.reuse, 0x1, R3 ;  /* 0x0000000116037824 */ /* 0x040fe200078e0203 */
[----:B------:R-:W-:Y:S02]  /*1150*/  SHF.R.S32.HI R17, RZ, 0x1f, R16 ;  /* 0x0000001fff117819 */ /* 0x000fe40000011410 */
[----:B------:R0:W-:Y:S04]  /*1160*/  STL [R1+0x34], R0 ;  /* 0x0000340001007387 */ /* 0x0001e80000100800 */
[----:B------:R1:W-:Y:S04]  /*1170*/  STL [R1+0x6c], R3 ;  /* 0x00006c0301007387 */ /* 0x0003e80000100800 */
[----:B------:R1:W-:Y:S01]  /*1180*/  STL [R1+0x68], R2 ;  /* 0x0000680201007387 */ /* 0x0003e20000100800 */
[----:B0-----:R-:W-:-:S05]  /*1190*/  IMAD.IADD R0, R22, 0x1, R7 ;  /* 0x0000000116007824 */ /* 0x001fca00078e0207 */
[----:B------:R1:W-:Y:S02]  /*11a0*/  STL [R1+0x64], R0 ;  /* 0x0000640001007387 */ /* 0x0003e40000100800 */
.L_x_524:
[----:B-12---:R-:W2:Y:S01]  /*11b0*/  LDL.LU R0, [R1+0xc] ;  /* 0x00000c0001007983 */ /* 0x006ea20000300800 */
[----:B----4-:R-:W2:Y:S01]  /*11c0*/  LDC.64 R2, c[0x0][0xc88] ;  /* 0x00032200ff027b82 */ /* 0x010ea20000000a00 */
[----:B------:R-:W-:Y:S05]  /*11d0*/  YIELD ;  /* 0x0000000000007946 */ /* 0x000fea0003800000 */
[----:B------:R-:W-:Y:S01]  /*11e0*/  ULDC.64 UR4, c[0x0][0xa28] ;  /* 0x00028a0000047ab9 */ /* 0x000fe20000000a00 */
[----:B------:R-:W-:Y:S01]  /*11f0*/  ULDC.64 UR8, c[0x0][0xa18] ;  /* 0x0002860000087ab9 */ /* 0x000fe20000000a00 */
[----:B------:R-:W-:Y:S01]  /*1200*/  ISETP.NE.U32.AND P1, PT, RZ, UR4, PT ;  /* 0x00000004ff007c0c */ /* 0x000fe2000bf25070 */
[----:B------:R-:W-:Y:S01]  /*1210*/  ULDC.64 UR6, c[0x0][0xa08] ;  /* 0x0002820000067ab9 */ /* 0x000fe20000000a00 */
[----:B--2---:R-:W-:-:S05]  /*1220*/  IMAD.WIDE R2, R0, 0x4, R2 ;  /* 0x0000000400027825 */ /* 0x004fca00078e0202 */
[----:B------:R0:W2:Y:S01]  /*1230*/  LDG.E R0, desc[UR42][R2.64] ;  /* 0x0000002a02007981 */ /* 0x0000a2000c1e1900 */
[----:B------:R-:W-:Y:S02]  /*1240*/  ISETP.NE.AND.EX P1, PT, RZ, UR5, PT, P1 ;  /* 0x00000005ff007c0c */ /* 0x000fe4000bf25310 */
[----:B------:R-:W-:Y:S02]  /*1250*/  ISETP.NE.U32.AND P0, PT, RZ, UR6, PT ;  /* 0x00000006ff007c0c */ /* 0x000fe4000bf05070 */
[----:B------:R-:W-:Y:S02]  /*1260*/  MOV R29, RZ ;  /* 0x000000ff001d7202 */ /* 0x000fe40000000f00 */
[----:B------:R-:W-:Y:S01]  /*1270*/  ISETP.NE.AND.EX P0, PT, RZ, UR7, PT, P0 ;  /* 0x00000007ff007c0c */ /* 0x000fe2000bf05300 */
[----:B0-----:R-:W-:Y:S01]  /*1280*/  IMAD.MOV.U32 R3, RZ, RZ, RZ ;  /* 0x000000ffff037224 */ /* 0x001fe200078e00ff */
[----:B--2---:R-:W-:Y:S01]  /*1290*/  SHF.R.S32.HI R6, RZ, 0x1f, R0 ;  /* 0x0000001fff067819 */ /* 0x004fe20000011400 */
[----:B------:R-:W-:-:S04]  /*12a0*/  IMAD.SHL.U32 R28, R0, 0x4, RZ ;  /* 0x00000004001c7824 */ /* 0x000fc800078e00ff */
[C---:B------:R-:W-:Y:S01]  /*12b0*/  @P1 LEA R4, P2, R0.reuse, UR4, 0x2 ;  /* 0x0000000400041c11 */ /* 0x040fe2000f8410ff */
[----:B------:R-:W-:Y:S01]  /*12c0*/  STL [R1+0x20], R0 ;  /* 0x0000200001007387 */ /* 0x000fe20000100800 */
[C-C-:B------:R-:W-:Y:S02]  /*12d0*/  SHF.L.U64.HI R30, R0.reuse, 0x2, R6.reuse ;  /* 0x00000002001e7819 */ /* 0x140fe40000010206 */
[----:B------:R-:W-:Y:S01]  /*12e0*/  @P1 LEA.HI.X R5, R0, UR5, R6, 0x2, P2 ;  /* 0x0000000500051c11 */ /* 0x000fe200090f1406 */
[----:B------:R0:W-:Y:S01]  /*12f0*/  STL [R1+0x44], R6 ;  /* 0x0000440601007387 */ /* 0x0001e20000100800 */
[----:B------:R-:W-:Y:S01]  /*1300*/  ISETP.NE.U32.AND P2, PT, RZ, UR8, PT ;  /* 0x00000008ff007c0c */ /* 0x000fe2000bf45070 */
[----:B------:R-:W-:Y:S01]  /*1310*/  ULDC UR4, c[0x0][0x288] ;  /* 0x0000a20000047ab9 */ /* 0x000fe20000000800 */
[----:B---3--:R-:W-:Y:S01]  /*1320*/  IADD3 R8, P3, R28, UR6, RZ ;  /* 0x000000061c087c10 */ /* 0x008fe2000ff7e0ff */
[----:B------:R1:W5:Y:S01]  /*1330*/  @P1 LDG.E R3, desc[UR42][R4.64] ;  /* 0x0000002a04031981 */ /* 0x000362000c1e1900 */
[----:B------:R-:W-:Y:S01]  /*1340*/  ISETP.NE.AND.EX P2, PT, RZ, UR9, PT, P2 ;  /* 0x00000009ff007c0c */ /* 0x000fe2000bf45320 */
[----:B------:R-:W-:Y:S01]  /*1350*/  IMAD.U32 R118, RZ, RZ, UR4 ;  /* 0x00000004ff767e24 */ /* 0x000fe2000f8e00ff */
[----:B------:R-:W-:Y:S01]  /*1360*/  IADD3.X R9, R30, UR7, RZ, P3, !PT ;  /* 0x000000071e097c10 */ /* 0x000fe20009ffe4ff */
[----:B------:R-:W-:-:S04]  /*1370*/  ULDC.64 UR4, c[0x0][0x418] ;  /* 0x0001060000047ab9 */ /* 0x000fc80000000a00 */
[----:B------:R1:W5:Y:S06]  /*1380*/  @P0 LDG.E R29, desc[UR42][R8.64] ;  /* 0x0000002a081d0981 */ /* 0x00036c000c1e1900 */
[----:B0-----:R-:W-:-:S04]  /*1390*/  @P2 IADD3 R6, P1, R28, UR8, RZ ;  /* 0x000000081c062c10 */ /* 0x001fc8000ff3e0ff */
[----:B------:R-:W-:-:S05]  /*13a0*/  @P2 IADD3.X R7, R30, UR9, RZ, P1, !PT ;  /* 0x000000091e072c10 */ /* 0x000fca0008ffe4ff */
[----:B------:R1:W5:Y:S01]  /*13b0*/  @P2 LDG.E R118, desc[UR42][R6.64] ;  /* 0x0000002a06762981 */ /* 0x000362000c1e1900 */
[----:B------:R-:W-:-:S03]  /*13c0*/  UISETP.NE.U32.AND UP0, UPT, UR4, URZ, UPT ;  /* 0x0000003f0400728c */ /* 0x000fc6000bf05070 */
[----:B------:R-:W-:Y:S01]  /*13d0*/  ULDC UR4, c[0x0][0x424] ;  /* 0x0001090000047ab9 */ /* 0x000fe20000000800 */
[----:B------:R-:W-:-:S03]  /*13e0*/  UISETP.NE.AND.EX UP0, UPT, UR5, URZ, UPT, UP0 ;  /* 0x0000003f0500728c */ /* 0x000fc6000bf05300 */
[----:B------:R-:W-:Y:S01]  /*13f0*/  ULDC UR5, c[0x0][0x2f0] ;  /* 0x0000bc0000057ab9 */ /* 0x000fe20000000800 */
[----:B------:R-:W-:-:S04]  /*1400*/  USEL UR4, UR4, 0x1, UP0 ;  /* 0x0000000104047887 */ /* 0x000fc80008000000 */
[----:B------:R-:W-:-:S03]  /*1410*/  UIMAD UR4, UR4, UR5, URZ ;  /* 0x00000005040472a4 */ /* 0x000fc6000f8e023f */
[----:B------:R-:W-:Y:S02]  /*1420*/  ULDC UR5, c[0x0][0x348] ;  /* 0x0000d20000057ab9 */ /* 0x000fe40000000800 */
[----:B------:R-:W-:Y:S01]  /*1430*/  IMAD.U32 R2, RZ, RZ, UR5 ;  /* 0x00000005ff027e24 */ /* 0x000fe2000f8e00ff */
[----:B------:R-:W-:Y:S01]  /*1440*/  MOV R26, UR4 ;  /* 0x00000004001a7c02 */ /* 0x000fe20008000f00 */
[----:B------:R-:W-:Y:S01]  /*1450*/  IMAD.MOV.U32 R27, RZ, RZ, R0 ;  /* 0x000000ffff1b7224 */ /* 0x000fe200078e0000 */
[----:B-1----:R-:W-:Y:S06]  /*1460*/  @P2 BRA `(.L_x_344) ;  /* 0x0000000000242947 */ /* 0x002fec0003800000 */
[----:B------:R-:W-:Y:S02]  /*1470*/  ULDC.64 UR4, c[0x0][0xa00] ;  /* 0x0002800000047ab9 */ /* 0x000fe40000000a00 */
[----:B------:R-:W-:-:S04]  /*1480*/  ISETP.NE.U32.AND P1, PT, RZ, UR4, PT ;  /* 0x00000004ff007c0c */ /* 0x000fc8000bf25070 */
[----:B------:R-:W-:-:S13]  /*1490*/  ISETP.NE.AND.EX P1, PT, RZ, UR5, PT, P1 ;  /* 0x00000005ff007c0c */ /* 0x000fda000bf25310 */
[----:B------:R-:W-:Y:S05]  /*14a0*/  @!P1 BRA `(.L_x_344) ;  /* 0x0000000000149947 */ /* 0x000fea0003800000 */
[----:B------:R-:W0:Y:S02]  /*14b0*/  LDC.64 R4, c[0x0][0xa00] ;  /* 0x00028000ff047b82 */ /* 0x000e240000000a00 */
[----:B0-----:R-:W-:-:S05]  /*14c0*/  IMAD.WIDE R4, R27, 0x4, R4 ;  /* 0x000000041b047825 */ /* 0x001fca00078e0204 */
[----:B-----5:R-:W2:Y:S04]  /*14d0*/  LDG.E R118, desc[UR42][R4.64] ;  /* 0x0000002a04767981 */ /* 0x020ea8000c1e1900 */
[----:B------:R-:W2:Y:S02]  /*14e0*/  LDG.E R7, desc[UR42][R4.64+0x4] ;  /* 0x0000042a04077981 */ /* 0x000ea4000c1e1900 */
[----:B--2---:R-:W-:-:S07]  /*14f0*/  IMAD.IADD R118, R7, 0x1, -R118 ;  /* 0x0000000107767824 */ /* 0x004fce00078e0a76 */
.L_x_344:
[----:B------:R-:W2:Y:S01]  /*1500*/  LDL R31, [R1+0x8] ;  /* 0x00000800011f7983 */ /* 0x000ea20000100800 */
[----:B------:R-:W-:Y:S02]  /*1510*/  ULDC.64 UR4, c[0x0][0xa20] ;  /* 0x0002880000047ab9 */ /* 0x000fe40000000a00 */
[----:B------:R-:W-:Y:S01]  /*1520*/  ISETP.NE.U32.AND P1, PT, RZ, UR4, PT ;  /* 0x00000004ff007c0c */ /* 0x000fe2000bf25070 */
[----:B------:R-:W3:Y:S03]  /*1530*/  LDL R0, [R1+0x4] ;  /* 0x0000040001007983 */ /* 0x000ee60000100800 */
[----:B------:R-:W-:Y:S01]  /*1540*/  ISETP.NE.AND.EX P1, PT, RZ, UR5, PT, P1 ;  /* 0x00000005ff007c0c */ /* 0x000fe2000bf25310 */
[----:B--2---:R0:W-:Y:S04]  /*1550*/  STL [R1+0x3c], R31 ;  /* 0x00003c1f01007387 */ /* 0x0041e80000100800 */
[----:B---3--:R0:W-:Y:S08]  /*1560*/  STL [R1+0x54], R0 ;  /* 0x0000540001007387 */ /* 0x0081f00000100800 */
[----:B------:R-:W-:Y:S05]  /*1570*/  @!P1 BRA `(.L_x_345) ;  /* 0x0000000000109947 */ /* 0x000fea0003800000 */
[----:B------:R-:W-:-:S04]  /*1580*/  IADD3 R4, P0, R28, UR4, RZ ;  /* 0x000000041c047c10 */ /* 0x000fc8000ff1e0ff */
[----:B------:R-:W-:-:S05]  /*1590*/  IADD3.X R5, R30, UR5, RZ, P0, !PT ;  /* 0x000000051e057c10 */ /* 0x000fca00087fe4ff */
[----:B------:R1:W5:Y:S01]  /*15a0*/  LDG.E R26, desc[UR42][R4.64] ;  /* 0x0000002a041a7981 */ /* 0x000362000c1e1900 */
[----:B------:R-:W-:Y:S05]  /*15b0*/  BRA `(.L_x_346) ;  /* 0x0000000000107947 */ /* 0x000fea0003800000 */
.L_x_345:
[----:B------:R-:W-:Y:S05]  /*15c0*/  @!P0 BRA `(.L_x_346) ;  /* 0x00000000000c8947 */ /* 0x000fea0003800000 */
[----:B------:R-:W2:Y:S04]  /*15d0*/  LDG.E R5, desc[UR42][R8.64] ;  /* 0x0000002a08057981 */ /* 0x000ea8000c1e1900 */
[----:B------:R-:W2:Y:S02]  /*15e0*/  LDG.E R26, desc[UR42][R8.64+0x4] ;  /* 0x0000042a081a7981 */ /* 0x000ea4000c1e1900 */
[----:B--2---:R-:W-:-:S07]  /*15f0*/  IMAD.IADD R26, R26, 0x1, -R5 ;  /* 0x000000011a1a7824 */ /* 0x004fce00078e0a05 */
.L_x_346:
[----:B------:R-:W-:Y:S02]  /*1600*/  ULDC.64 UR4, c[0x0][0xa10] ;  /* 0x0002840000047ab9 */ /* 0x000fe40000000a00 */
[----:B------:R-:W-:-:S04]  /*1610*/  ISETP.NE.U32.AND P0, PT, RZ, UR4, PT ;  /* 0x00000004ff007c0c */ /* 0x000fc8000bf05070 */
[----:B------:R-:W-:Y:S01]  /*1620*/  ISETP.NE.AND.EX P0, PT, RZ, UR5, PT, P0 ;  /* 0x00000005ff007c0c */ /* 0x000fe2000bf05300 */
[----:B------:R-:W-:-:S12]  /*1630*/  ULDC.64 UR4, c[0x0][0xa30] ;  /* 0x00028c0000047ab9 */ /* 0x000fd80000000a00 */
[----:B-1----:R-:W1:Y:S02]  /*1640*/  @P0 LDC.64 R4, c[0x0][0xa10] ;  /* 0x00028400ff040b82 */ /* 0x002e640000000a00 */
[----:B-1----:R-:W-:-:S05]  /*1650*/  @P0 IMAD.WIDE R4, R27, 0x4, R4 ;  /* 0x000000041b040825 */ /* 0x002fca00078e0204 */
[----:B0-----:R-:W2:Y:S04]  /*1660*/  @P0 LDG.E R0, desc[UR42][R4.64] ;  /* 0x0000002a04000981 */ /* 0x001ea8000c1e1900 */
[----:B------:R-:W2:Y:S01]  /*1670*/  @P0 LDG.E R9, desc[UR42][R4.64+0x4] ;  /* 0x0000042a04090981 */ /* 0x000ea2000c1e1900 */
[----:B-----5:R-:W-:Y:S01]  /*1680*/  IADD3 R11, -R3, R26, RZ ;  /* 0x0000001a030b7210 */ /* 0x020fe20007ffe1ff */
[----:B------:R-:W-:Y:S01]  /*1690*/  IMAD.MOV.U32 R112, RZ, RZ, R26 ;  /* 0x000000ffff707224 */ /* 0x000fe200078e001a */
[----:B------:R-:W-:Y:S02]  /*16a0*/  ISETP.NE.U32.AND P1, PT, RZ, UR4, PT ;  /* 0x00000004ff007c0c */ /* 0x000fe4000bf25070 */
[----:B------:R-:W-:Y:S02]  /*16b0*/  IADD3 R24, -R11, RZ, RZ ;  /* 0x000000ff0b187210 */ /* 0x000fe40007ffe1ff */
[----:B------:R-:W-:-:S02]  /*16c0*/  ISETP.NE.AND.EX P1, PT, RZ, UR5, PT, P1 ;  /* 0x00000005ff007c0c */ /* 0x000fc4000bf25310 */
[----:B------:R-:W-:-:S11]  /*16d0*/  VIMNMX R24, RZ, R24, !PT ;  /* 0x00000018ff187248 */ /* 0x000fd60007fe0100 */
[----:B------:R-:W-:-:S04]  /*16e0*/  @P1 IADD3 R6, P2, R28, UR4, RZ ;  /* 0x000000041c061c10 */ /* 0x000fc8000ff5e0ff */
[----:B------:R-:W-:-:S05]  /*16f0*/  @P1 IADD3.X R7, R30, UR5, RZ, P2, !PT ;  /* 0x000000051e071c10 */ /* 0x000fca00097fe4ff */
[----:B------:R0:W5:Y:S01]  /*1700*/  @P1 LDG.E R112, desc[UR42][R6.64] ;  /* 0x0000002a06701981 */ /* 0x000162000c1e1900 */
[----:B--2---:R-:W-:-:S04]  /*1710*/  @P0 IMAD.IADD R2, R9, 0x1, -R0 ;  /* 0x0000000109020824 */ /* 0x004fc800078e0a00 */
[----:B------:R-:W-:-:S04]  /*1720*/  IMAD.IADD R119, R11, 0x1, R2 ;  /* 0x000000010b777824 */ /* 0x000fc800078e0202 */
[----:B------:R-:W-:-:S05]  /*1730*/  VIADD R0, R119, 0x7f ;  /* 0x0000007f77007836 */ /* 0x000fca0000000000 */
[----:B------:R-:W-:-:S04]  /*1740*/  SHF.R.S32.HI R3, RZ, 0x1f, R0 ;  /* 0x0000001fff037819 */ /* 0x000fc80000011400 */
[----:B------:R-:W-:-:S04]  /*1750*/  LEA.HI R3, R3, R0, RZ, 0x7 ;  /* 0x0000000003037211 */ /* 0x000fc800078f38ff */
[----:B------:R-:W-:Y:S02]  /*1760*/  LOP3.LUT R5, R3, 0xffffff80, RZ, 0xc0, !PT ;  /* 0xffffff8003057812 */ /* 0x000fe400078ec0ff */
[----:B------:R-:W-:Y:S02]  /*1770*/  SHF.R.S32.HI R153, RZ, 0x7, R3 ;  /* 0x00000007ff997819 */ /* 0x000fe40000011403 */
[----:B------:R-:W-:-:S04]  /*1780*/  VIADDMNMX R5, R5, -R11, R2, PT ;  /* 0x8000000b05057246 */ /* 0x000fc80003800102 */
[----:B------:R-:W-:Y:S02]  /*1790*/  ISETP.GT.AND P0, PT, R5, R24, PT ;  /* 0x000000180500720c */ /* 0x000fe40003f04270 */
[----:B------:R-:W-:-:S05]  /*17a0*/  SHF.R.U32.HI R24, RZ, 0x7, R24 ;  /* 0x00000007ff187819 */ /* 0x000fca0000011618 */
[----:B------:R-:W-:-:S06]  /*17b0*/  IMAD.MOV.U32 R25, RZ, RZ, R24 ;  /* 0x000000ffff197224 */ /* 0x000fcc00078e0018 */
[----:B------:R-:W-:-:S05]  /*17c0*/  @P0 VIADD R0, R5, 0x7f ;  /* 0x0000007f05000836 */ /* 0x000fca0000000000 */
[----:B------:R-:W-:-:S04]  /*17d0*/  @P0 SHF.R.S32.HI R5, RZ, 0x1f, R0 ;  /* 0x0000001fff050819 */ /* 0x000fc80000011400 */
[----:B------:R-:W-:-:S04]  /*17e0*/  @P0 LEA.HI R5, R5, R0, RZ, 0x7 ;  /* 0x0000000005050211 */ /* 0x000fc800078f38ff */
[----:B------:R-:W-:Y:S02]  /*17f0*/  @P0 SHF.R.S32.HI R25, RZ, 0x7, R5 ;  /* 0x00000007ff190819 */ /* 0x000fe40000011405 */
[----:B------:R-:W-:Y:S02]  /*1800*/  PLOP3.LUT P0, PT, PT, PT, PT, 0x80, 0x0 ;  /* 0x000000000000781c */ /* 0x000fe40003f0f070 */
[----:B------:R-:W-:-:S13]  /*1810*/  ISETP.GT.AND P1, PT, R25, R24, PT ;  /* 0x000000181900720c */ /* 0x000fda0003f24270 */
[----:B0-----:R-:W-:Y:S05]  /*1820*/  @!P1 BRA `(.L_x_347) ;  /* 0x000000ac00389947 */ /* 0x001fea0003800000 */
[----:B------:R-:W-:Y:S01]  /*1830*/  VIADD R0, R22, 0x28400 ;  /* 0x0002840016007836 */ /* 0x000fe20000000000 */
[----:B------:R-:W-:Y:S04]  /*1840*/  BSSY B6, `(.L_x_348) ;  /* 0x0000013000067945 */ /* 0x000fe80003800000 */
[----:B------:R-:W-:-:S13]  /*1850*/  LOP3.LUT P0, RZ, R0, 0x3ff, RZ, 0xc0, !PT ;  /* 0x000003ff00ff7812 */ /* 0x000fda000780c0ff */
[----:B------:R-:W-:Y:S05]  /*1860*/  @!P0 BRA `(.L_x_349) ;  /* 0x0000000000408947 */ /* 0x000fea0003800000 */
[----:B------:R-:W-:Y:S01]  /*1870*/  MOV R0, 0x0 ;  /* 0x0000000000007802 */ /* 0x000fe20000000f00 */
[----:B------:R-:W-:Y:S01]  /*1880*/  ULDC.64 UR4, c[0x4][0x1c8] ;  /* 0x0100720000047ab9 */ /* 0x000fe20000000a00 */
[----:B------:R-:W-:Y:S01]  /*1890*/  ULDC.64 UR6, c[0x4][0x130] ;  /* 0x01004c0000067ab9 */ /* 0x000fe20000000a00 */
[----:B------:R-:W-:Y:S01]  /*18a0*/  MOV R4, UR4 ;  /* 0x0000000400047c02 */ /* 0x000fe20008000f00 */
[----:B------:R0:W1:Y:S01]  /*18b0*/  LDC.64 R14, c[0x4][R0] ;  /* 0x01000000000e7b82 */ /* 0x0000620000000a00 */
[----:B------:R-:W-:Y:S01]  /*18c0*/  IMAD.U32 R5, RZ, RZ, UR5 ;  /* 0x00000005ff057e24 */ /* 0x000fe2000f8e00ff */
[----:B------:R-:W-:Y:S01]  /*18d0*/  ULDC.64 UR4, c[0x4][0x1d0] ;  /* 0x0100740000047ab9 */ /* 0x000fe20000000a00 */
[----:B------:R-:W-:Y:S01]  /*18e0*/  MOV R10, UR6 ;  /* 0x00000006000a7c02 */ /* 0x000fe20008000f00 */
[----:B------:R-:W-:Y:S01]  /*18f0*/  IMAD.U32 R6, RZ, RZ, UR4 ;  /* 0x00000004ff067e24 */ /* 0x000fe2000f8e00ff */
[----:B------:R-:W-:Y:S01]  /*1900*/  MOV R13, RZ ;  /* 0x000000ff000d7202 */ /* 0x000fe20000000f00 */
[----:B------:R-:W-:-:S02]  /*1910*/  IMAD.U32 R7, RZ, RZ, UR5 ;  /* 0x00000005ff077e24 */ /* 0x000fc4000f8e00ff */
[----:B------:R-:W-:Y:S02]  /*1920*/  IMAD.U32 R11, RZ, RZ, UR7 ;  /* 0x00000007ff0b7e24 */ /* 0x000fe4000f8e00ff */
[----:B------:R-:W-:Y:S02]  /*1930*/  IMAD.MOV.U32 R8, RZ, RZ, 0x70 ;  /* 0x00000070ff087424 */ /* 0x000fe400078e00ff */
[----:B0-----:R-:W-:-:S07]  /*1940*/  IMAD.MOV.U32 R12, RZ, RZ, 0x1 ;  /* 0x00000001ff0c7424 */ /* 0x001fce00078e00ff */
[----:B------:R-:W-:-:S07]  /*1950*/  LEPC R20, `(.L_x_349) ;  /* 0x000000001014794e */ /* 0x000fce0000000000 */
[----:B-1---5:R-:W-:Y:S05]  /*1960*/  CALL.ABS.NOINC R14 ;  /* 0x000000000e007343 */ /* 0x022fea0003c00000 */
.L_x_349:
[----:B------:R-:W-:Y:S05]  /*1970*/  BSYNC B6 ;  /* 0x0000000000067941 */ /* 0x000fea0003800000 */
.L_x_348:
[----:B------:R-:W-:Y:S01]  /*1980*/  VIADD R0, R22, 0x10400 ;  /* 0x0001040016007836 */ /* 0x000fe20000000000 */
[----:B------:R-:W-:Y:S04]  /*1990*/  BSSY B6, `(.L_x_350) ;  /* 0x0000013000067945 */ /* 0x000fe80003800000 */
[----:B------:R-:W-:-:S13]  /*19a0*/  LOP3.LUT P0, RZ, R0, 0x3ff, RZ, 0xc0, !PT ;  /* 0x000003ff00ff7812 */ /* 0x000fda000780c0ff */
[----:B------:R-:W-:Y:S05]  /*19b0*/  @!P0 BRA `(.L_x_351) ;  /* 0x0000000000408947 */ /* 0x000fea0003800000 */
[----:B------:R-:W-:Y:S01]  /*19c0*/  MOV R0, 0x0 ;  /* 0x0000000000007802 */ /* 0x000fe20000000f00 */
[----:B------:R-:W-:Y:S01]  /*19d0*/  ULDC.64 UR4, c[0x4][0x1c8] ;  /* 0x0100720000047ab9 */ /* 0x000fe20000000a00 */
[----:B------:R-:W-:Y:S01]  /*19e0*/  ULDC.64 UR6, c[0x4][0x130] ;  /* 0x01004c0000067ab9 */ /* 0x000fe20000000a00 */
[----:B------:R-:W-:Y:S01]  /*19f0*/  IMAD.U32 R4, RZ, RZ, UR4 ;  /* 0x00000004ff047e24 */ /* 0x000fe2000f8e00ff */
[----:B------:R0:W1:Y:S01]  /*1a00*/  LDC.64 R14, c[0x4][R0] ;  /* 0x01000000000e7b82 */ /* 0x0000620000000a00 */
[----:B------:R-:W-:Y:S01]  /*1a10*/  IMAD.U32 R5, RZ, RZ, UR5 ;  /* 0x00000005ff057e24 */ /* 0x000fe2000f8e00ff */
[----:B------:R-:W-:Y:S01]  /*1a20*/  ULDC.64 UR4, c[0x4][0x1d0] ;  /* 0x0100740000047ab9 */ /* 0x000fe20000000a00 */
[----:B------:R-:W-:Y:S01]  /*1a30*/  IMAD.U32 R10, RZ, RZ, UR6 ;  /* 0x00000006ff0a7e24 */ /* 0x000fe2000f8e00ff */
[----:B------:R-:W-:Y:S01]  /*1a40*/  MOV R6, UR4 ;  /* 0x0000000400067c02 */ /* 0x000fe20008000f00 */
[----:B------:R-:W-:Y:S01]  /*1a50*/  IMAD.U32 R7, RZ, RZ, UR5 ;  /* 0x00000005ff077e24 */ /* 0x000fe2000f8e00ff */
[----:B------:R-:W-:Y:S01]  /*1a60*/  MOV R8, 0x70 ;  /* 0x0000007000087802 */ /* 0x000fe20000000f00 */
[----:B------:R-:W-:-:S02]  /*1a70*/  IMAD.U32 R11, RZ, RZ, UR7 ;  /* 0x00000007ff0b7e24 */ /* 0x000fc4000f8e00ff */
[----:B------:R-:W-:Y:S02]  /*1a80*/  IMAD.MOV.U32 R12, RZ, RZ, 0x1 ;  /* 0x00000001ff0c7424 */ /* 0x000fe400078e00ff */
[----:B0-----:R-:W-:-:S07]  /*1a90*/  IMAD.MOV.U32 R13, RZ, RZ, RZ ;  /* 0x000000ffff0d7224 */ /* 0x001fce00078e00ff */
[----:B------:R-:W-:-:S07]  /*1aa0*/  LEPC R20, `(.L_x_351) ;  /* 0x000000001014794e */ /* 0x000fce0000000000 */
[----:B-1---5:R-:W-:Y:S05]  /*1ab0*/  CALL.ABS.NOINC R14 ;  /* 0x000000000e007343 */ /* 0x022fea0003c00000 */
.L_x_351:
[----:B------:R-:W-:Y:S05]  /*1ac0*/  BSYNC B6 ;  /* 0x0000000000067941 */ /* 0x000fea0003800000 */
.L_x_350:
[----:B------:R-:W-:Y:S01]  /*1ad0*/  ULDC.64 UR4, c[0x0][0x9f8] ;  /* 0x00027e0000047ab9 */ /* 0x000fe20000000a00 */
[----:B------:R-:W0:Y:S01]  /*1ae0*/  S2R R20, SR_TID.X ;  /* 0x0000000000147919 */ /* 0x000e220000002100 */
[----:B------:R-:W-:Y:S01]  /*1af0*/  ISETP.NE.U32.AND P0, PT, RZ, UR4, PT ;  /* 0x00000004ff007c0c */ /* 0x000fe2000bf05070 */
[----:B------:R-:W1:Y:S01]  /*1b00*/  LDC.64 R102, c[0x0][0x300] ;  /* 0x0000c000ff667b82 */ /* 0x000e620000000a00 */
[----:B------:R-:W-:Y:S01]  /*1b10*/  IMAD.IADD R46, R29, 0x1, R26 ;  /* 0x000000011d2e7824 */ /* 0x000fe200078e021a */
[----:B------:R-:W2:Y:S01]  /*1b20*/  LDL R21, [R1+0x2c] ;  /* 0x00002c0001157983 */ /* 0x000ea20000100800 */
[----:B------:R-:W-:Y:S01]  /*1b30*/  ISETP.NE.AND.EX P0, PT, RZ, UR5, PT, P0 ;  /* 0x00000005ff007c0c */ /* 0x000fe2000bf05300 */
[----:B------:R-:W-:Y:S02]  /*1b40*/  ULDC.64 UR6, c[0x0][0xa08] ;  /* 0x0002820000067ab9 */ /* 0x000fe40000000a00 */
[----:B------:R-:W3:Y:S01]  /*1b50*/  LDL R15, [R1+0x24] ;  /* 0x00002400010f7983 */ /* 0x000ee20000100800 */
[----:B------:R-:W-:Y:S01]  /*1b60*/  SHF.R.S32.HI R8, RZ, 0x1f, R31 ;  /* 0x0000001fff087819 */ /* 0x000fe2000001141f */
[----:B------:R-:W4:Y:S08]  /*1b70*/  LDC R111, c[0x0][0x3f4] ;  /* 0x0000fd00ff6f7b82 */ /* 0x000f300000000800 */
[----:B------:R-:W-:Y:S01]  /*1b80*/  @P0 IADD3 R4, P1, R28, UR4, RZ ;  /* 0x000000041c040c10 */ /* 0x000fe2000ff3e0ff */
[----:B------:R-:W4:Y:S03]  /*1b90*/  LDC.64 R32, c[0x0][0x3f8] ;  /* 0x0000fe00ff207b82 */ /* 0x000f260000000a00 */
[----:B------:R-:W-:Y:S01]  /*1ba0*/  @P0 IADD3.X R5, R30, UR5, RZ, P1, !PT ;  /* 0x000000051e050c10 */ /* 0x000fe20008ffe4ff */
[----:B------:R-:W-:-:S04]  /*1bb0*/  ULDC.64 UR4, c[0x0][0x308] ;  /* 0x0000c20000047ab9 */ /* 0x000fc80000000a00 */
[----:B------:R0:W2:Y:S01]  /*1bc0*/  @P0 LDG.E R27, desc[UR42][R4.64] ;  /* 0x0000002a041b0981 */ /* 0x0000a2000c1e1900 */
[----:B------:R-:W-:Y:S01]  /*1bd0*/  SHF.R.S32.HI R35, RZ, 0x1f, R46 ;  /* 0x0000001fff237819 */ /* 0x000fe2000001142e */
[CC--:B-1----:R-:W-:Y:S01]  /*1be0*/  IMAD.WIDE.U32 R6, R46.reuse, R102.reuse, RZ ;  /* 0x000000662e067225 */ /* 0x0c2fe200078e00ff */
[----:B------:R-:W-:Y:S02]  /*1bf0*/  ISETP.NE.U32.AND P0, PT, RZ, UR6, PT ;  /* 0x00000006ff007c0c */ /* 0x000fe4000bf05070 */
[----:B0-----:R-:W-:Y:S01]  /*1c00*/  SHF.R.U32.HI R36, RZ, 0x7, R20 ;  /* 0x00000007ff247819 */ /* 0x001fe20000011614 */
[----:B------:R-:W-:Y:S01]  /*1c10*/  IMAD R0, R35, R102, RZ ;  /* 0x0000006623007224 */ /* 0x000fe200078e02ff */
[----:B------:R-:W3:Y:S01]  /*1c20*/  LDL R20, [R1+0x28] ;  /* 0x0000280001147983 */ /* 0x000ee20000100800 */
[----:B------:R-:W-:Y:S02]  /*1c30*/  ISETP.NE.AND.EX P0, PT, RZ, UR7, PT, P0 ;  /* 0x00000007ff007c0c */ /* 0x000fe4000bf05300 */
[----:B------:R-:W-:Y:S01]  /*1c40*/  IMAD R3, R46, R103, R0 ;  /* 0x000000672e037224 */ /* 0x000fe200078e0200 */
[----:B------:R-:W-:Y:S01]  /*1c50*/  ISETP.NE.AND P6, PT, R36, 0x1, PT ;  /* 0x000000012400780c */ /* 0x000fe20003fc5270 */
[----:B------:R-:W-:-:S03]  /*1c60*/  IMAD R0, R8, UR4, RZ ;  /* 0x0000000408007c24 */ /* 0x000fc6000f8e02ff */
[----:B------:R-:W-:Y:S01]  /*1c70*/  IADD3 R7, R7, R3, RZ ;  /* 0x0000000307077210 */ /* 0x000fe20007ffe0ff */
[C---:B------:R-:W-:Y:S02]  /*1c80*/  IMAD R3, R31.reuse, UR5, R0 ;  /* 0x000000051f037c24 */ /* 0x040fe4000f8e0200 */
[----:B------:R-:W-:Y:S01]  /*1c90*/  IMAD.WIDE.U32 R4, R31, UR4, R6 ;  /* 0x000000041f047c25 */ /* 0x000fe2000f8e0006 */
[----:B------:R-:W-:Y:S02]  /*1ca0*/  ULDC.64 UR4, c[0x0][0x310] ;  /* 0x0000c40000047ab9 */ /* 0x000fe40000000a00 */
[----:B------:R-:W0:Y:S01]  /*1cb0*/  LDC.64 R6, c[0x0][0x408] ;  /* 0x00010200ff067b82 */ /* 0x000e220000000a00 */
[----:B------:R-:W-:Y:S01]  /*1cc0*/  IMAD.IADD R5, R5, 0x1, R3 ;  /* 0x0000000105057824 */ /* 0x000fe200078e0203 */
[----:B----4-:R-:W-:Y:S02]  /*1cd0*/  ISETP.GE.AND P2, PT, R16, R111, PT ;  /* 0x0000006f1000720c */ /* 0x010fe40003f46270 */
[----:B------:R-:W-:Y:S01]  /*1ce0*/  SHF.R.S32.HI R19, RZ, 0x1f, R18 ;  /* 0x0000001fff137819 */ /* 0x000fe20000011412 */
[----:B------:R-:W-:-:S05]  /*1cf0*/  IMAD.SHL.U32 R28, R23, 0x80, RZ ;  /* 0x00000080171c7824 */ /* 0x000fca00078e00ff */
[----:B------:R-:W-:Y:S02]  /*1d00*/  LOP3.LUT R28, R28, 0x380, RZ, 0xc0, !PT ;  /* 0x000003801c1c7812 */ /* 0x000fe400078ec0ff */
[----:B------:R-:W-:Y:S01]  /*1d10*/  SHF.R.S32.HI R34, RZ, 0x1f, R23 ;  /* 0x0000001fff227819 */ /* 0x000fe20000011417 */
[C---:B------:R-:W-:Y:S02]  /*1d20*/  VIADD R26, R23.reuse, 0x40 ;  /* 0x00000040171a7836 */ /* 0x040fe40000000000 */
[----:B------:R-:W-:-:S04]  /*1d30*/  IMAD.WIDE.U32 R10, R23, R32, R16 ;  /* 0x00000020170a7225 */ /* 0x000fc800078e0010 */
[----:B0-----:R-:W-:Y:S02]  /*1d40*/  IMAD R12, R34, R6, RZ ;  /* 0x00000006220c7224 */ /* 0x001fe400078e02ff */
[----:B------:R-:W-:Y:S02]  /*1d50*/  IMAD.SHL.U32 R26, R26, 0x80, RZ ;  /* 0x000000801a1a7824 */ /* 0x000fe400078e00ff */
[----:B------:R-:W-:-:S03]  /*1d60*/  IMAD R89, R23, R7, R12 ;  /* 0x0000000717597224 */ /* 0x000fc600078e020c */
[----:B------:R-:W-:Y:S01]  /*1d70*/  LOP3.LUT R26, R26, 0x380, RZ, 0xc0, !PT ;  /* 0x000003801a1a7812 */ /* 0x000fe200078ec0ff */
[----:B------:R-:W-:-:S04]  /*1d80*/  VIADD R29, R23, 0x20 ;  /* 0x00000020171d7836 */ /* 0x000fc80000000000 */
[----:B------:R-:W-:-:S05]  /*1d90*/  IMAD.SHL.U32 R29, R29, 0x80, RZ ;  /* 0x000000801d1d7824 */ /* 0x000fca00078e00ff */
[----:B------:R-:W-:-:S04]  /*1da0*/  LOP3.LUT R29, R29, 0x380, RZ, 0xc0, !PT ;  /* 0x000003801d1d7812 */ /* 0x000fc800078ec0ff */
[----:B------:R-:W-:Y:S01]  /*1db0*/  SHF.R.U32.HI R29, RZ, 0x3, R29 ;  /* 0x00000003ff1d7819 */ /* 0x000fe2000001161d */
[C---:B------:R-:W-:Y:S01]  /*1dc0*/  IMAD.SHL.U32 R92, R102.reuse, 0x20, RZ ;  /* 0x00000020665c7824 */ /* 0x040fe200078e00ff */
[----:B------:R-:W-:Y:S01]  /*1dd0*/  SHF.L.U64.HI R93, R102, 0x5, R103 ;  /* 0x00000005665d7819 */ /* 0x000fe20000010267 */
[C---:B------:R-:W-:Y:S02]  /*1de0*/  VIADD R30, R23.reuse, 0x20 ;  /* 0x00000020171e7836 */ /* 0x040fe40000000000 */
[C---:B------:R-:W-:Y:S02]  /*1df0*/  VIADD R38, R23.reuse, 0x40 ;  /* 0x0000004017267836 */ /* 0x040fe40000000000 */
[----:B------:R-:W-:-:S04]  /*1e00*/  IMAD.WIDE.U32 R130, R23, R102, R92 ;  /* 0x0000006617827225 */ /* 0x000fc800078e005c */
[C---:B------:R-:W-:Y:S01]  /*1e10*/  IMAD.WIDE.U32 R44, R23.reuse, R102, R16 ;  /* 0x00000066172c7225 */ /* 0x040fe200078e0010 */
[----:B------:R-:W-:Y:S02]  /*1e20*/  SHF.R.S32.HI R117, RZ, 0x1f, R30 ;  /* 0x0000001fff757819 */ /* 0x000fe4000001141e */
[----:B------:R-:W-:Y:S02]  /*1e30*/  SHF.R.S32.HI R116, RZ, 0x1f, R38 ;  /* 0x0000001fff747819 */ /* 0x000fe40000011426 */
[----:B------:R-:W-:-:S04]  /*1e40*/  IADD3 R30, R23, 0x60, RZ ;  /* 0x00000060171e7810 */ /* 0x000fc80007ffe0ff */
[----:B------:R-:W-:Y:S01]  /*1e50*/  SHF.R.S32.HI R115, RZ, 0x1f, R30 ;  /* 0x0000001fff737819 */ /* 0x000fe2000001141e */
[----:B------:R-:W-:Y:S02]  /*1e60*/  VIADD R125, R36, 0x8 ;  /* 0x00000008247d7836 */ /* 0x000fe40000000000 */
[----:B------:R-:W-:Y:S01]  /*1e70*/  IMAD.SHL.U32 R128, R102, 0x80, RZ ;  /* 0x0000008066807824 */ /* 0x000fe200078e00ff */
[----:B--2---:R-:W-:Y:S02]  /*1e80*/  SHF.R.S32.HI R0, RZ, 0x1f, R27 ;  /* 0x0000001fff007819 */ /* 0x004fe4000001141b */
[----:B------:R-:W-:Y:S02]  /*1e90*/  SEL R99, R27, RZ, !P0 ;  /* 0x000000ff1b637207 */ /* 0x000fe40004000000 */
[----:B------:R-:W-:-:S03]  /*1ea0*/  SEL R9, R0, RZ, !P0 ;  /* 0x000000ff00097207 */ /* 0x000fc60004000000 */
[----:B------:R-:W-:-:S04]  /*1eb0*/  IMAD.WIDE.U32 R100, R99, UR4, R4 ;  /* 0x0000000463647c25 */ /* 0x000fc8000f8e0004 */
[----:B------:R-:W-:-:S04]  /*1ec0*/  IMAD R0, R9, UR4, RZ ;  /* 0x0000000409007c24 */ /* 0x000fc8000f8e02ff */
[----:B------:R-:W-:Y:S01]  /*1ed0*/  IMAD R41, R99, UR5, R0 ;  /* 0x0000000563297c24 */ /* 0x000fe2000f8e0200 */
[----:B------:R-:W-:Y:S05]  /*1ee0*/  @!P6 WARPSYNC.ALL ;  /* 0x000000000000e948 */ /* 0x000fea0003800000 */
[----:B------:R-:W-:Y:S02]  /*1ef0*/  ULDC.64 UR4, c[0x0][0x330] ;  /* 0x0000cc0000047ab9 */ /* 0x000fe40000000a00 */
[----:B------:R-:W-:Y:S02]  /*1f00*/  IMAD R0, R8, UR4, RZ ;  /* 0x0000000408007c24 */ /* 0x000fe4000f8e02ff */
[----:B------:R-:W-:-:S04]  /*1f10*/  IMAD.WIDE.U32 R4, R31, UR4, R16 ;  /* 0x000000041f047c25 */ /* 0x000fc8000f8e0010 */
[----:B------:R-:W-:Y:S01]  /*1f20*/  IMAD R3, R31, UR5, R0 ;  /* 0x000000051f037c24 */ /* 0x000fe2000f8e0200 */
[----:B------:R-:W-:-:S03]  /*1f30*/  ULDC.64 UR4, c[0x0][0x338] ;  /* 0x0000ce0000047ab9 */ /* 0x000fc60000000a00 */
[----:B------:R-:W-:Y:S02]  /*1f40*/  IMAD.IADD R5, R5, 0x1, R3 ;  /* 0x0000000105057824 */ /* 0x000fe400078e0203 */
[----:B------:R-:W-:-:S04]  /*1f50*/  IMAD R3, R9, UR4, RZ ;  /* 0x0000000409037c24 */ /* 0x000fc8000f8e02ff */
[----:B------:R-:W-:Y:S01]  /*1f60*/  IMAD R51, R99, UR5, R3 ;  /* 0x0000000563337c24 */ /* 0x000fe2000f8e0203 */
[----:B------:R-:W-:-:S05]  /*1f70*/  SEL R3, R111, RZ, P2 ;  /* 0x000000ff6f037207 */ /* 0x000fca0001000000 */
[----:B------:R-:W-:Y:S02]  /*1f80*/  IMAD.IADD R3, R16, 0x1, R3 ;  /* 0x0000000110037824 */ /* 0x000fe400078e0203 */
[----:B------:R-:W-:-:S03]  /*1f90*/  IMAD.WIDE.U32 R8, R23, R6, R18 ;  /* 0x0000000617087225 */ /* 0x000fc600078e0012 */
[----:B------:R-:W-:Y:S02]  /*1fa0*/  SHF.R.S32.HI R14, RZ, 0x1f, R3 ;  /* 0x0000001fff0e7819 */ /* 0x000fe40000011403 */
[----:B------:R-:W-:Y:S02]  /*1fb0*/  MOV R90, R8 ;  /* 0x00000008005a7202 */ /* 0x000fe40000000f00 */
[CC--:B------:R-:W-:Y:S02]  /*1fc0*/  LEA.HI R104, R14.reuse, R3.reuse, RZ, 0x4 ;  /* 0x000000030e687211 */ /* 0x0c0fe400078f20ff */
[----:B------:R-:W-:Y:S02]  /*1fd0*/  LEA.HI R8, R14, R3, RZ, 0x7 ;  /* 0x000000030e087211 */ /* 0x000fe400078f38ff */
[----:B------:R-:W-:Y:S02]  /*1fe0*/  LOP3.LUT R3, R28, 0x70, R104, 0xf8, !PT ;  /* 0x000000701c037812 */ /* 0x000fe400078ef868 */
[----:B------:R-:W0:Y:S01]  /*1ff0*/  S2R R28, SR_TID.X ;  /* 0x00000000001c7919 */ /* 0x000e220000002100 */
[----:B------:R-:W-:Y:S01]  /*2000*/  IADD3 R27, R23, 0x20, RZ ;  /* 0x00000020171b7810 */ /* 0x000fe20007ffe0ff */
[----:B------:R-:W-:-:S04]  /*2010*/  IMAD R0, R34, R32, RZ ;  /* 0x0000002022007224 */ /* 0x000fc800078e02ff */
[----:B------:R-:W-:Y:S02]  /*2020*/  IMAD.SHL.U32 R27, R27, 0x80, RZ ;  /* 0x000000801b1b7824 */ /* 0x000fe400078e00ff */
[----:B------:R-:W-:-:S04]  /*2030*/  IMAD.WIDE.U32 R98, R99, UR4, R4 ;  /* 0x0000000463627c25 */ /* 0x000fc8000f8e0004 */
[----:B------:R-:W-:Y:S02]  /*2040*/  IMAD.IADD R91, R9, 0x1, R89 ;  /* 0x00000001095b7824 */ /* 0x000fe400078e0259 */
[----:B------:R-:W-:Y:S01]  /*2050*/  IMAD R13, R23, R33, R0 ;  /* 0x00000021170d7224 */ /* 0x000fe200078e0200 */
[----:B------:R-:W-:Y:S01]  /*2060*/  LOP3.LUT R27, R27, 0x380, RZ, 0xc0, !PT ;  /* 0x000003801b1b7812 */ /* 0x000fe200078ec0ff */
[----:B------:R-:W-:Y:S01]  /*2070*/  IMAD.WIDE.U32 R4, R23, R32, R18 ;  /* 0x0000002017047225 */ /* 0x000fe200078e0012 */
[----:B-----5:R-:W-:Y:S01]  /*2080*/  SHF.R.S32.HI R31, RZ, 0x1f, R112 ;  /* 0x0000001fff1f7819 */ /* 0x020fe20000011470 */
[----:B------:R-:W-:Y:S01]  /*2090*/  ULDC UR4, c[0x0][0x2f4] ;  /* 0x0000bd0000047ab9 */ /* 0x000fe20000000800 */
[----:B------:R-:W-:Y:S01]  /*20a0*/  IADD3 R11, R13, R11, RZ ;  /* 0x0000000b0d0b7210 */ /* 0x000fe20007ffe0ff */
[----:B------:R-:W-:Y:S01]  /*20b0*/  IMAD.IADD R5, R5, 0x1, R13 ;  /* 0x0000000105057824 */ /* 0x000fe200078e020d */
[----:B------:R-:W-:Y:S01]  /*20c0*/  LOP3.LUT R9, R27, 0x70, R104, 0xf8, !PT ;  /* 0x000000701b097812 */ /* 0x000fe200078ef868 */
[----:B------:R-:W-:-:S04]  /*20d0*/  IMAD.WIDE.U32 R12, R23, R6, R16 ;  /* 0x00000006170c7225 */ /* 0x000fc800078e0010 */
[----:B------:R-:W-:Y:S02]  /*20e0*/  VIADD R27, R23, 0x60 ;  /* 0x00000060171b7836 */ /* 0x000fe40000000000 */
[----:B------:R-:W-:Y:S01]  /*20f0*/  IMAD.MOV.U32 R88, RZ, RZ, R12 ;  /* 0x000000ffff587224 */ /* 0x000fe200078e000c */
[----:B------:R-:W-:Y:S01]  /*2100*/  LOP3.LUT R12, R26, 0x70, R104, 0xf8, !PT ;  /* 0x000000701a0c7812 */ /* 0x000fe200078ef868 */
[----:B------:R-:W-:Y:S01]  /*2110*/  IMAD.SHL.U32 R27, R27, 0x80, RZ ;  /* 0x000000801b1b7824 */ /* 0x000fe200078e00ff */
[----:B------:R-:W-:Y:S01]  /*2120*/  SHF.L.U32 R26, R23, 0x7, RZ ;  /* 0x00000007171a7819 */ /* 0x000fe200000006ff */
[----:B------:R-:W-:-:S03]  /*2130*/  IMAD.IADD R89, R89, 0x1, R13 ;  /* 0x0000000159597824 */ /* 0x000fc600078e020d */
[----:B------:R-:W-:Y:S02]  /*2140*/  LOP3.LUT R27, R27, 0x380, RZ, 0xc0, !PT ;  /* 0x000003801b1b7812 */ /* 0x000fe400078ec0ff */
[----:B------:R-:W-:Y:S01]  /*2150*/  LOP3.LUT R26, R26, 0x380, RZ, 0xc0, !PT ;  /* 0x000003801a1a7812 */ /* 0x000fe200078ec0ff */
[----:B0-----:R-:W-:Y:S01]  /*2160*/  VIADD R37, R28, 0xffffff80 ;  /* 0xffffff801c257836 */ /* 0x001fe20000000000 */
[----:B------:R-:W-:Y:S01]  /*2170*/  LOP3.LUT R13, R27, 0x70, R104, 0xf8, !PT ;  /* 0x000000701b0d7812 */ /* 0x000fe200078ef868 */
[C---:B------:R-:W-:Y:S01]  /*2180*/  VIADD R28, R23.reuse, 0x60 ;  /* 0x00000060171c7836 */ /* 0x040fe20000000000 */
[----:B------:R-:W-:Y:S01]  /*2190*/  SHF.R.U32.HI R26, RZ, 0x3, R26 ;  /* 0x00000003ff1a7819 */ /* 0x000fe2000001161a */
[----:B------:R-:W-:Y:S02]  /*21a0*/  VIADD R27, R23, 0x40 ;  /* 0x00000040171b7836 */ /* 0x000fe40000000000 */
[----:B------:R-:W-:Y:S01]  /*21b0*/  IMAD.SHL.U32 R28, R28, 0x80, RZ ;  /* 0x000000801c1c7824 */ /* 0x000fe200078e00ff */
[----:B------:R-:W-:-:S02]  /*21c0*/  LOP3.LUT R3, R3, R26, RZ, 0x3c, !PT ;  /* 0x0000001a03037212 */ /* 0x000fc400078e3cff */
[----:B------:R-:W-:Y:S02]  /*21d0*/  SHF.R.S32.HI R26, RZ, 0x1f, R37 ;  /* 0x0000001fff1a7819 */ /* 0x000fe40000011425 */
[----:B------:R-:W-:Y:S02]  /*21e0*/  SHF.L.U32 R27, R27, 0x7, RZ ;  /* 0x000000071b1b7819 */ /* 0x000fe400000006ff */
[----:B------:R-:W-:Y:S02]  /*21f0*/  LEA.HI R26, R26, R37, RZ, 0x6 ;  /* 0x000000251a1a7211 */ /* 0x000fe400078f30ff */
[----:B------:R-:W-:Y:S02]  /*2200*/  LOP3.LUT R28, R28, 0x380, RZ, 0xc0, !PT ;  /* 0x000003801c1c7812 */ /* 0x000fe400078ec0ff */
[----:B------:R-:W-:Y:S01]  /*2210*/  LOP3.LUT R27, R27, 0x380, RZ, 0xc0, !PT ;  /* 0x000003801b1b7812 */ /* 0x000fe200078ec0ff */
[----:B------:R-:W-:Y:S01]  /*2220*/  IMAD.SHL.U32 R8, R8, 0x80, RZ ;  /* 0x0000008008087824 */ /* 0x000fe200078e00ff */
[----:B------:R-:W-:-:S02]  /*2230*/  SHF.L.U32 R26, R26, 0x4, RZ ;  /* 0x000000041a1a7819 */ /* 0x000fc400000006ff */
[----:B------:R-:W-:Y:S02]  /*2240*/  SHF.R.U32.HI R27, RZ, 0x3, R27 ;  /* 0x00000003ff1b7819 */ /* 0x000fe4000001161b */
[----:B------:R-:W-:Y:S02]  /*2250*/  SHF.R.U32.HI R28, RZ, 0x3, R28 ;  /* 0x00000003ff1c7819 */ /* 0x000fe4000001161c */
[----:B------:R-:W-:Y:S02]  /*2260*/  LOP3.LUT R8, R8, 0xffffc000, RZ, 0xc0, !PT ;  /* 0xffffc00008087812 */ /* 0x000fe400078ec0ff */
[----:B------:R-:W-:Y:S01]  /*2270*/  LOP3.LUT R26, R26, 0xfffffc00, RZ, 0xc0, !PT ;  /* 0xfffffc001a1a7812 */ /* 0x000fe200078ec0ff */
[-C--:B------:R-:W-:Y:S01]  /*2280*/  IMAD R14, R31, R32.reuse, RZ ;  /* 0x000000201f0e7224 */ /* 0x080fe200078e02ff */
[----:B------:R-:W-:Y:S01]  /*2290*/  LOP3.LUT R9, R9, R29, RZ, 0x3c, !PT ;  /* 0x0000001d09097212 */ /* 0x000fe200078e3cff */
[----:B------:R-:W-:Y:S01]  /*22a0*/  IMAD.WIDE.U32 R96, R112, R32, R4 ;  /* 0x0000002070607225 */ /* 0x000fe200078e0004 */
[----:B------:R-:W-:-:S02]  /*22b0*/  LOP3.LUT R27, R12, R27, RZ, 0x3c, !PT ;  /* 0x0000001b0c1b7212 */ /* 0x000fc400078e3cff */
[----:B------:R-:W-:Y:S01]  /*22c0*/  LOP3.LUT R13, R13, R28, RZ, 0x3c, !PT ;  /* 0x0000001c0d0d7212 */ /* 0x000fe200078e3cff */
[----:B------:R-:W-:Y:S01]  /*22d0*/  IMAD R4, R34, R102, RZ ;  /* 0x0000006622047224 */ /* 0x000fe200078e02ff */
[-C--:B------:R-:W-:Y:S01]  /*22e0*/  IADD3 R29, R3, R8.reuse, R26 ;  /* 0x00000008031d7210 */ /* 0x080fe20007ffe01a */
[----:B------:R-:W-:Y:S01]  /*22f0*/  IMAD R37, R112, R33, R14 ;  /* 0x0000002170257224 */ /* 0x000fe200078e020e */
[-C--:B------:R-:W-:Y:S02]  /*2300*/  IADD3 R28, R9, R8.reuse, R21 ;  /* 0x00000008091c7210 */ /* 0x080fe40007ffe015 */
[-C--:B---3--:R-:W-:Y:S02]  /*2310*/  IADD3 R27, R27, R8.reuse, R20 ;  /* 0x000000081b1b7210 */ /* 0x088fe40007ffe014 */
[----:B------:R-:W-:Y:S02]  /*2320*/  IADD3 R26, R13, R8, R15 ;  /* 0x000000080d1a7210 */ /* 0x000fe40007ffe00f */
[----:B------:R-:W-:-:S02]  /*2330*/  SHF.L.U64.HI R21, R32, 0x5, R33 ;  /* 0x0000000520157819 */ /* 0x000fc40000010221 */
[C-C-:B------:R-:W-:Y:S02]  /*2340*/  SHF.L.U64.HI R20, R32.reuse, 0x6, R33.reuse ;  /* 0x0000000620147819 */ /* 0x140fe40000010221 */
[----:B------:R-:W-:Y:S01]  /*2350*/  SHF.L.U64.HI R15, R32, 0x7, R33 ;  /* 0x00000007200f7819 */ /* 0x000fe20000010221 */
[C---:B------:R-:W-:Y:S01]  /*2360*/  IMAD R33, R23.reuse, R103, R4 ;  /* 0x0000006717217224 */ /* 0x040fe200078e0204 */
[----:B------:R-:W-:Y:S01]  /*2370*/  IADD3 R46, P0, R23, R46, RZ ;  /* 0x0000002e172e7210 */ /* 0x000fe20007f1e0ff */
[----:B------:R-:W-:Y:S01]  /*2380*/  IMAD R31, R31, R6, RZ ;  /* 0x000000061f1f7224 */ /* 0x000fe200078e02ff */
[----:B------:R-:W-:Y:S01]  /*2390*/  IADD3 R4, P1, R92, R130, RZ ;  /* 0x000000825c047210 */ /* 0x000fe20007f3e0ff */
[----:B------:R-:W-:Y:S01]  /*23a0*/  IMAD.IADD R5, R33, 0x1, R131 ;  /* 0x0000000121057824 */ /* 0x000fe200078e0283 */
[----:B------:R-:W-:Y:S01]  /*23b0*/  IADD3 R40, R101, R41, RZ ;  /* 0x0000002965287210 */ /* 0x000fe20007ffe0ff */
[----:B------:R-:W-:Y:S01]  /*23c0*/  IMAD.X R47, R34, 0x1, R35, P0 ;  /* 0x00000001222f7824 */ /* 0x000fe200000e0623 */
[----:B------:R-:W-:Y:S01]  /*23d0*/  IADD3 R38, P0, R100, R44, RZ ;  /* 0x0000002c64267210 */ /* 0x000fe20007f1e0ff */
[----:B------:R-:W-:-:S02]  /*23e0*/  IMAD.IADD R33, R45, 0x1, R33 ;  /* 0x000000012d217824 */ /* 0x000fc400078e0221 */
[C---:B------:R-:W-:Y:S01]  /*23f0*/  IMAD R49, R112.reuse, R7, R31 ;  /* 0x0000000770317224 */ /* 0x040fe200078e021f */
[----:B------:R-:W-:Y:S01]  /*2400*/  IADD3.X R31, R5, R93, RZ, P1, !PT ;  /* 0x0000005d051f7210 */ /* 0x000fe20000ffe4ff */
[----:B------:R-:W-:Y:S01]  /*2410*/  IMAD.WIDE.U32 R94, R112, R32, R10 ;  /* 0x00000020705e7225 */ /* 0x000fe200078e000a */
[----:B------:R-:W-:Y:S02]  /*2420*/  P2R R0, PR, RZ, 0x4 ;  /* 0x00000004ff007803 */ /* 0x000fe40000000000 */
[----:B------:R-:W-:Y:S01]  /*2430*/  IADD3 R30, P1, R4, R92, RZ ;  /* 0x0000005c041e7210 */ /* 0x000fe20007f3e0ff */
[----:B------:R-:W-:Y:S01]  /*2440*/  IMAD.X R43, R33, 0x1, R40, P0 ;  /* 0x00000001212b7824 */ /* 0x000fe200000e0628 */
[----:B------:R-:W-:Y:S01]  /*2450*/  IADD3 R41, P3, R100, 0x80, RZ ;  /* 0x0000008064297810 */ /* 0x000fe20007f7e0ff */
[-C--:B------:R-:W-:Y:S01]  /*2460*/  IMAD.WIDE.U32 R90, R112, R6.reuse, R90 ;  /* 0x00000006705a7225 */ /* 0x080fe200078e005a */
[----:B------:R-:W-:Y:S02]  /*2470*/  LOP3.LUT R39, R104, 0xfffffff0, RZ, 0xc0, !PT ;  /* 0xfffffff068277812 */ /* 0x000fe400078ec0ff */
[----:B------:R-:W-:Y:S01]  /*2480*/  IADD3 R42, P2, R38, 0x80, RZ ;  /* 0x00000080262a7810 */ /* 0x000fe20007f5e0ff */
[----:B------:R-:W-:Y:S01]  /*2490*/  IMAD.WIDE.U32 R88, R112, R6, R88 ;  /* 0x0000000670587225 */ /* 0x000fe200078e0058 */
[----:B------:R-:W-:-:S02]  /*24a0*/  SHF.L.U32 R13, R32, 0x6, RZ ;  /* 0x00000006200d7819 */ /* 0x000fc400000006ff */
[--C-:B------:R-:W-:Y:S01]  /*24b0*/  SHF.L.U64.HI R11, R6, 0x5, R7.reuse ;  /* 0x00000005060b7819 */ /* 0x100fe20000010207 */
[----:B------:R-:W-:Y:S01]  /*24c0*/  IMAD.SHL.U32 R14, R32, 0x20, RZ ;  /* 0x00000020200e7824 */ /* 0x000fe200078e00ff */
[--C-:B------:R-:W-:Y:S01]  /*24d0*/  SHF.L.U64.HI R10, R6, 0x6, R7.reuse ;  /* 0x00000006060a7819 */ /* 0x100fe20000010207 */
[----:B------:R-:W-:Y:S01]  /*24e0*/  IMAD.SHL.U32 R12, R32, 0x80, RZ ;  /* 0x00000080200c7824 */ /* 0x000fe200078e00ff */
[C---:B------:R-:W-:Y:S01]  /*24f0*/  SHF.L.U64.HI R9, R6.reuse, 0x7, R7 ;  /* 0x0000000706097819 */ /* 0x040fe20000010207 */
[C---:B------:R-:W-:Y:S01]  /*2500*/  IMAD.SHL.U32 R8, R6.reuse, 0x20, RZ ;  /* 0x0000002006087824 */ /* 0x040fe200078e00ff */
[----:B------:R-:W-:Y:S01]  /*2510*/  SHF.L.U32 R7, R6, 0x6, RZ ;  /* 0x0000000606077819 */ /* 0x000fe200000006ff */
[----:B------:R-:W-:Y:S01]  /*2520*/  IMAD.IADD R35, R97, 0x1, R37 ;  /* 0x0000000161237824 */ /* 0x000fe200078e0225 */
[C---:B------:R-:W-:Y:S01]  /*2530*/  SHF.L.U64.HI R3, R102.reuse, 0x7, R103 ;  /* 0x0000000766037819 */ /* 0x040fe20000010267 */
[----:B------:R-:W-:Y:S01]  /*2540*/  IMAD.IADD R36, R37, 0x1, R95 ;  /* 0x0000000125247824 */ /* 0x000fe200078e025f */
[----:B------:R-:W-:Y:S01]  /*2550*/  SHF.L.U64.HI R32, R102, 0x6, R103 ;  /* 0x0000000666207819 */ /* 0x000fe20000010267 */
[----:B------:R-:W-:Y:S01]  /*2560*/  IMAD.SHL.U32 R6, R6, 0x80, RZ ;  /* 0x0000008006067824 */ /* 0x000fe200078e00ff */
[----:B------:R-:W-:Y:S01]  /*2570*/  IADD3.X R34, R31, R93, RZ, P1, !PT ;  /* 0x0000005d1f227210 */ /* 0x000fe20000ffe4ff */
[----:B------:R-:W-:Y:S01]  /*2580*/  IMAD.SHL.U32 R111, R111, 0x2, RZ ;  /* 0x000000026f6f7824 */ /* 0x000fe200078e00ff */
[----:B------:R-:W-:Y:S01]  /*2590*/  ISETP.GE.AND P0, PT, R16, UR4, PT ;  /* 0x0000000410007c0c */ /* 0x000fe2000bf06270 */
[----:B------:R-:W-:Y:S01]  /*25a0*/  IMAD.IADD R37, R91, 0x1, R49 ;  /* 0x000000015b257824 */ /* 0x000fe200078e0231 */
[----:B------:R-:W-:Y:S01]  /*25b0*/  @!P6 BAR.SYNC.DEFER_BLOCKING 0x9, 0x100 ;  /* 0x024400000000eb1d */ /* 0x000fe20000010000 */
[----:B------:R-:W-:Y:S01]  /*25c0*/  ISETP.GE.AND P1, PT, R235, UR4, PT ;  /* 0x00000004eb007c0c */ /* 0x000fe2000bf26270 */
[----:B------:R-:W-:Y:S01]  /*25d0*/  IMAD.IADD R103, R49, 0x1, R89 ;  /* 0x0000000131677824 */ /* 0x000fe200078e0259 */
[----:B------:R-:W-:Y:S01]  /*25e0*/  SHF.R.S32.HI R104, RZ, 0x4, R104 ;  /* 0x00000004ff687819 */ /* 0x000fe20000011468 */
[----:B------:R-:W-:Y:S01]  /*25f0*/  IMAD.X R106, RZ, RZ, R40, P3 ;  /* 0x000000ffff6a7224 */ /* 0x000fe200018e0628 */
[----:B------:R-:W-:Y:S01]  /*2600*/  SHF.R.S32.HI R105, RZ, 0x1f, R39 ;  /* 0x0000001fff697819 */ /* 0x000fe20000011427 */
[----:B------:R-:W-:Y:S01]  /*2610*/  IMAD.IADD R108, R99, 0x1, R51 ;  /* 0x00000001636c7824 */ /* 0x000fe200078e0233 */
[----:B------:R-:W-:-:S07]  /*2620*/  IADD3.X R107, RZ, R43, RZ, P2, !PT ;  /* 0x0000002bff6b7210 */ /* 0x000fce00017fe4ff */
.L_x_435:
[----:B------:R-:W2:Y:S01]  /*2630*/  LDL R48, [R1+0x38] ;  /* 0x0000380001307983 */ /* 0x000ea20000100800 */
[----:B------:R-:W0:Y:S01]  /*2640*/  LDC R122, c[0x0][0x3f4] ;  /* 0x0000fd00ff7a7b82 */ /* 0x000e220000000800 */
[----:B------:R-:W-:Y:S01]  /*2650*/  VIADD R25, R25, 0xffffffff ;  /* 0xffffffff19197836 */ /* 0x000fe20000000000 */
[----:B------:R-:W-:Y:S05]  /*2660*/  YIELD ;  /* 0x0000000000007946 */ /* 0x000fea0003800000 */
[----:B------:R-:W-:Y:S01]  /*2670*/  ISETP.GT.AND P3, PT, R25, R24, PT ;  /* 0x000000181900720c */ /* 0x000fe20003f64270 */
[----:B------:R-:W-:Y:S03]  /*2680*/  BSSY B0, `(.L_x_352) ;  /* 0x000096b000007945 */ /* 0x000fe60003800000 */
[----:B------:R-:W-:-:S02]  /*2690*/  P2R R110, PR, RZ, 0x8 ;  /* 0x00000008ff6e7803 */ /* 0x000fc40000000000 */
[----:B0-----:R-:W-:Y:S01]  /*26a0*/  ISETP.GE.AND P2, PT, R122, 0x1, PT ;  /* 0x000000017a00780c */ /* 0x001fe20003f46270 */
[----:B--2---:R-:W-:-:S05]  /*26b0*/  IMAD R113, R232, 0x8000, R48 ;  /* 0x00008000e8717824 */ /* 0x004fca00078e0230 */
[----:B------:R-:W-:-:S07]  /*26c0*/  IADD3 R113, R22, R113, RZ ;  /* 0x0000007116717210 */ /* 0x000fce0007ffe0ff */
[----:B------:R-:W-:Y:S05]  /*26d0*/  @!P2 BRA `(.L_x_353) ;  /* 0x000000900044a947 */ /* 0x000fea0003800000 */
[----:B------:R-:W-:Y:S01]  /*26e0*/  ULDC.U8 UR4, c[0x0][0x410] ;  /* 0x0001040000047ab9 */ /* 0x000fe20000000000 */
[----:B------:R-:W-:Y:S01]  /*26f0*/  SHF.R.S32.HI R49, RZ, 0x1f, R25 ;  /* 0x0000001fff317819 */ /* 0x000fe20000011419 */
[-C--:B------:R-:W-:Y:S01]  /*2700*/  IMAD R48, R3, R25.reuse, RZ ;  /* 0x0000001903307224 */ /* 0x080fe200078e02ff */
[----:B------:R-:W-:Y:S01]  /*2710*/  ISETP.NE.AND P2, PT, RZ, UR4, PT ;  /* 0x00000004ff007c0c */ /* 0x000fe2000bf45270 */
[-C--:B------:R-:W-:Y:S02]  /*2720*/  IMAD R50, R15, R25.reuse, RZ ;  /* 0x000000190f327224 */ /* 0x080fe400078e02ff */
[----:B------:R-:W-:Y:S02]  /*2730*/  IMAD R51, R9, R25, RZ ;  /* 0x0000001909337224 */ /* 0x000fe400078e02ff */
[C---:B------:R-:W-:Y:S02]  /*2740*/  IMAD R123, R49.reuse, R128, R48 ;  /* 0x00000080317b7224 */ /* 0x040fe400078e0230 */
[----:B------:R-:W-:-:S02]  /*2750*/  IMAD R53, R49, R12, R50 ;  /* 0x0000000c31357224 */ /* 0x000fc400078e0232 */
[----:B------:R-:W-:Y:S02]  /*2760*/  IMAD R55, R49, R6, R51 ;  /* 0x0000000631377224 */ /* 0x000fe400078e0233 */
[----:B------:R-:W-:Y:S02]  /*2770*/  IMAD R114, R25, -0x80, R2 ;  /* 0xffffff8019727824 */ /* 0x000fe400078e0202 */
[----:B------:R-:W-:-:S03]  /*2780*/  IMAD.WIDE.U32 R120, R128, R25, RZ ;  /* 0x0000001980787225 */ /* 0x000fc600078e00ff */
[----:B------:R-:W-:Y:S01]  /*2790*/  VIMNMX R114, R114, 0x80, PT ;  /* 0x0000008072727848 */ /* 0x000fe20003fe0100 */
[----:B------:R-:W-:-:S04]  /*27a0*/  IMAD.WIDE.U32 R48, R12, R25, RZ ;  /* 0x000000190c307225 */ /* 0x000fc800078e00ff */
[----:B------:R-:W-:-:S04]  /*27b0*/  IMAD.WIDE.U32 R50, R6, R25, RZ ;  /* 0x0000001906327225 */ /* 0x000fc800078e00ff */
[----:B------:R-:W-:Y:S02]  /*27c0*/  IMAD.IADD R123, R121, 0x1, R123 ;  /* 0x00000001797b7824 */ /* 0x000fe400078e027b */
[----:B------:R-:W-:Y:S02]  /*27d0*/  IMAD.IADD R109, R49, 0x1, R53 ;  /* 0x00000001316d7824 */ /* 0x000fe400078e0235 */
[----:B------:R-:W-:Y:S01]  /*27e0*/  IMAD.IADD R124, R51, 0x1, R55 ;  /* 0x00000001337c7824 */ /* 0x000fe200078e0237 */
[----:B------:R-:W-:Y:S06]  /*27f0*/  @!P2 BRA `(.L_x_354) ;  /* 0x00000044005ca947 */ /* 0x000fec0003800000 */
[----:B------:R-:W-:Y:S01]  /*2800*/  ISETP.GE.AND P2, PT, R23, R114, PT ;  /* 0x000000721700720c */ /* 0x000fe20003f46270 */
[----:B------:R-:W-:Y:S01]  /*2810*/  BSSY B1, `(.L_x_355) ;  /* 0x0000017000017945 */ /* 0x000fe20003800000 */
[----:B------:R-:W-:Y:S02]  /*2820*/  CS2R R68, SRZ ;  /* 0x0000000000447805 */ /* 0x000fe4000001ff00 */
[----:B------:R-:W-:Y:S02]  /*2830*/  CS2R R76, SRZ ;  /* 0x00000000004c7805 */ /* 0x000fe4000001ff00 */
[----:B------:R-:W-:Y:S02]  /*2840*/  CS2R R80, SRZ ;  /* 0x0000000000507805 */ /* 0x000fe4000001ff00 */
[----:B------:R-:W-:Y:S02]  /*2850*/  CS2R R78, SRZ ;  /* 0x00000000004e7805 */ /* 0x000fe4000001ff00 */
[----:B------:R-:W-:-:S03]  /*2860*/  CS2R R82, SRZ ;  /* 0x0000000000527805 */ /* 0x000fc6000001ff00 */
[----:B------:R-:W-:Y:S05]  /*2870*/  @P2 BRA `(.L_x_356) ;  /* 0x0000000000402947 */ /* 0x000fea0003800000 */
[----:B------:R-:W-:Y:S01]  /*2880*/  ULDC.64 UR4, c[0x0][0x3e8] ;  /* 0x0000fa0000047ab9 */ /* 0x000fe20000000a00 */
[----:B------:R-:W-:Y:S02]  /*2890*/  CS2R R80, SRZ ;  /* 0x0000000000507805 */ /* 0x000fe4000001ff00 */
[----:B------:R-:W-:Y:S02]  /*28a0*/  IADD3 R52, P3, P4, R96, UR4, R48 ;  /* 0x0000000460347c10 */ /* 0x000fe4000fc7e030 */
[----:B------:R-:W-:Y:S02]  /*28b0*/  CS2R R82, SRZ ;  /* 0x0000000000527805 */ /* 0x000fe4000001ff00 */
[----:B------:R-:W-:Y:S01]  /*28c0*/  IADD3.X R53, R35, UR5, R109, P3, P4 ;  /* 0x0000000523357c10 */ /* 0x000fe20009fe846d */
[----:B------:R-:W-:Y:S02]  /*28d0*/  ULDC.64 UR4, c[0x0][0x400] ;  /* 0x0001000000047ab9 */ /* 0x000fe40000000a00 */
[----:B------:R-:W-:-:S04]  /*28e0*/  IADD3 R54, P3, P4, R90, UR4, R50 ;  /* 0x000000045a367c10 */ /* 0x000fc8000fc7e032 */
[----:B------:R-:W-:Y:S02]  /*28f0*/  IADD3.X R55, R37, UR5, R124, P3, P4 ;  /* 0x0000000525377c10 */ /* 0x000fe40009fe847c */
[----:B------:R-:W-:Y:S02]  /*2900*/  ISETP.GE.AND P3, PT, R18, R122, PT ;  /* 0x0000007a1200720c */ /* 0x000fe40003f66270 */
[----:B------:R-:W-:Y:S02]  /*2910*/  CS2R R76, SRZ ;  /* 0x00000000004c7805 */ /* 0x000fe4000001ff00 */
[----:B------:R-:W-:-:S09]  /*2920*/  CS2R R78, SRZ ;  /* 0x00000000004e7805 */ /* 0x000fd2000001ff00 */
[----:B------:R0:W5:Y:S04]  /*2930*/  @!P3 LDG.E.64 R80, desc[UR42][R52.64] ;  /* 0x0000002a3450b981 */ /* 0x000168000c1e1b00 */
[----:B------:R0:W5:Y:S01]  /*2940*/  @!P3 LDG.E.64 R82, desc[UR42][R54.64] ;  /* 0x0000002a3652b981 */ /* 0x000162000c1e1b00 */
[----:B------:R-:W-:-:S13]  /*2950*/  ISETP.GE.AND P3, PT, R233, R122, PT ;  /* 0x0000007ae900720c */ /* 0x000fda0003f66270 */
[----:B------:R0:W5:Y:S04]  /*2960*/  @!P3 LDG.E.64 R76, desc[UR42][R52.64+0x40] ;  /* 0x0000402a344cb981 */ /* 0x000168000c1e1b00 */
[----:B------:R0:W5:Y:S02]  /*2970*/  @!P3 LDG.E.64 R78, desc[UR42][R54.64+0x40] ;  /* 0x0000402a364eb981 */ /* 0x000164000c1e1b00 */
.L_x_356:
[----:B------:R-:W-:Y:S05]  /*2980*/  BSYNC B1 ;  /* 0x0000000000017941 */ /* 0x000fea0003800000 */
.L_x_355:
[----:B0-----:R-:W-:Y:S01]  /*2990*/  IADD3 R52, R23, 0x20, RZ ;  /* 0x0000002017347810 */ /* 0x001fe20007ffe0ff */
[----:B------:R-:W-:Y:S01]  /*29a0*/  BSSY B1, `(.L_x_357) ;  /* 0x0000024000017945 */ /* 0x000fe20003800000 */
[----:B------:R-:W-:Y:S02]  /*29b0*/  CS2R R72, SRZ ;  /* 0x0000000000487805 */ /* 0x000fe4000001ff00 */
[----:B------:R-:W-:Y:S02]  /*29c0*/  CS2R R70, SRZ ;  /* 0x0000000000467805 */ /* 0x000fe4000001ff00 */
[----:B------:R-:W-:Y:S02]  /*29d0*/  ISETP.GE.AND P3, PT, R52, R114, PT ;  /* 0x000000723400720c */ /* 0x000fe40003f66270 */
[----:B------:R-:W-:Y:S02]  /*29e0*/  CS2R R52, SRZ ;  /* 0x0000000000347805 */ /* 0x000fe4000001ff00 */
[----:B------:R-:W-:-:S02]  /*29f0*/  CS2R R60, SRZ ;  /* 0x00000000003c7805 */ /* 0x000fc4000001ff00 */
[----:B------:R-:W-:Y:S02]  /*2a00*/  CS2R R64, SRZ ;  /* 0x0000000000407805 */ /* 0x000fe4000001ff00 */
[----:B------:R-:W-:Y:S02]  /*2a10*/  CS2R R62, SRZ ;  /* 0x00000000003e7805 */ /* 0x000fe4000001ff00 */
[----:B------:R-:W-:Y:S02]  /*2a20*/  CS2R R66, SRZ ;  /* 0x0000000000427805 */ /* 0x000fe4000001ff00 */
[----:B------:R-:W-:Y:S02]  /*2a30*/  CS2R R56, SRZ ;  /* 0x0000000000387805 */ /* 0x000fe4000001ff00 */
[----:B------:R-:W-:Y:S02]  /*2a40*/  CS2R R54, SRZ ;  /* 0x0000000000367805 */ /* 0x000fe4000001ff00 */
[----:B------:R-:W-:Y:S01]  /*2a50*/  CS2R R58, SRZ ;  /* 0x00000000003a7805 */ /* 0x000fe2000001ff00 */
[----:B-----5:R-:W-:Y:S01]  /*2a60*/  IMAD.MOV.U32 R133, RZ, RZ, R76 ;  /* 0x000000ffff857224 */ /* 0x020fe200078e004c */
[----:B------:R-:W-:Y:S01]  /*2a70*/  CS2R R74, SRZ ;  /* 0x00000000004a7805 */ /* 0x000fe2000001ff00 */
[----:B------:R-:W-:Y:S01]  /*2a80*/  IMAD.MOV.U32 R141, RZ, RZ, R80 ;  /* 0x000000ffff8d7224 */ /* 0x000fe200078e0050 */
[----:B------:R-:W-:Y:S06]  /*2a90*/  @P3 BRA `(.L_x_358) ;  /* 0x0000000000503947 */ /* 0x000fec0003800000 */
[----:B------:R-:W-:Y:S01]  /*2aa0*/  IADD3 R84, P4, P5, R96, R48, R14 ;  /* 0x0000003060547210 */ /* 0x000fe20007d9e00e */
[----:B------:R-:W-:Y:S01]  /*2ab0*/  ULDC.64 UR4, c[0x0][0x3e8] ;  /* 0x0000fa0000047ab9 */ /* 0x000fe20000000a00 */
[----:B------:R-:W-:Y:S02]  /*2ac0*/  CS2R R72, SRZ ;  /* 0x0000000000487805 */ /* 0x000fe4000001ff00 */
[----:B------:R-:W-:Y:S02]  /*2ad0*/  CS2R R74, SRZ ;  /* 0x00000000004a7805 */ /* 0x000fe4000001ff00 */
[----:B------:R-:W-:Y:S02]  /*2ae0*/  IADD3.X R69, R35, R109, R21, P4, P5 ;  /* 0x0000006d23457210 */ /* 0x000fe400027ea415 */
[----:B------:R-:W-:-:S04]  /*2af0*/  IADD3 R86, P4, P5, R90, R50, R8 ;  /* 0x000000325a567210 */ /* 0x000fc80007d9e008 */
[----:B------:R-:W-:Y:S02]  /*2b00*/  IADD3.X R68, R37, R124, R11, P4, P5 ;  /* 0x0000007c25447210 */ /* 0x000fe400027ea40b */
[----:B------:R-:W-:-:S04]  /*2b10*/  IADD3 R84, P4, R84, UR4, RZ ;  /* 0x0000000454547c10 */ /* 0x000fc8000ff9e0ff */
[----:B------:R-:W-:Y:S01]  /*2b20*/  IADD3.X R85, R69, UR5, RZ, P4, !PT ;  /* 0x0000000545557c10 */ /* 0x000fe2000a7fe4ff */
[----:B------:R-:W-:Y:S02]  /*2b30*/  ULDC.64 UR4, c[0x0][0x400] ;  /* 0x0001000000047ab9 */ /* 0x000fe40000000a00 */
[----:B------:R-:W-:-:S04]  /*2b40*/  IADD3 R86, P4, R86, UR4, RZ ;  /* 0x0000000456567c10 */ /* 0x000fc8000ff9e0ff */
[----:B------:R-:W-:Y:S02]  /*2b50*/  IADD3.X R87, R68, UR5, RZ, P4, !PT ;  /* 0x0000000544577c10 */ /* 0x000fe4000a7fe4ff */
        /* <DEDUP_REMOVED lines=8> */
.L_x_358:
[----:B------:R-:W-:Y:S05]  /*2be0*/  BSYNC B1 ;  /* 0x0000000000017941 */ /* 0x000fea0003800000 */
.L_x_357:
[----:B0-----:R-:W-:Y:S01]  /*2bf0*/  VIADD R84, R23, 0x40 ;  /* 0x0000004017547836 */ /* 0x001fe20000000000 */
[----:B------:R-:W-:Y:S04]  /*2c00*/  BSSY B1, `(.L_x_359) ;  /* 0x0000018000017945 */ /* 0x000fe80003800000 */
[----:B------:R-:W-:-:S04]  /*2c10*/  ISETP.GE.AND P4, PT, R84, R114, PT ;  /* 0x000000725400720c */ /* 0x000fc80003f86270 */
[----:B------:R-:W-:-:S09]  /*2c20*/  P2R R142, PR, RZ, 0x10 ;  /* 0x00000010ff8e7803 */ /* 0x000fd20000000000 */
[----:B------:R-:W-:Y:S05]  /*2c30*/  @P4 BRA `(.L_x_360) ;  /* 0x0000000000504947 */ /* 0x000fea0003800000 */
        /* <DEDUP_REMOVED lines=20> */
.L_x_360:
[----:B------:R-:W-:Y:S05]  /*2d80*/  BSYNC B1 ;  /* 0x0000000000017941 */ /* 0x000fea0003800000 */
.L_x_359:
[----:B0-----:R-:W-:Y:S01]  /*2d90*/  IADD3 R84, R23, 0x60, RZ ;  /* 0x0000006017547810 */ /* 0x001fe20007ffe0ff */
[----:B------:R-:W-:Y:S03]  /*2da0*/  BSSY B1, `(.L_x_361) ;  /* 0x000001d000017945 */ /* 0x000fe60003800000 */
[----:B------:R-:W-:-:S13]  /*2db0*/  ISETP.GE.AND P4, PT, R84, R114, PT ;  /* 0x000000725400720c */ /* 0x000fda0003f86270 */
[----:B------:R-:W-:Y:S05]  /*2dc0*/  @P4 BRA `(.L_x_362) ;  /* 0x0000000000684947 */ /* 0x000fea0003800000 */
[----:B------:R-:W0:Y:S01]  /*2dd0*/  LDC.64 R52, c[0x0][0x3f8] ;  /* 0x0000fe00ff347b82 */ /* 0x000e220000000a00 */
[----:B------:R-:W-:Y:S01]  /*2de0*/  IMAD.MOV.U32 R49, RZ, RZ, R109 ;  /* 0x000000ffff317224 */ /* 0x000fe200078e006d */
[----:B------:R-:W-:Y:S01]  /*2df0*/  ULDC.64 UR4, c[0x0][0x3e8] ;  /* 0x0000fa0000047ab9 */ /* 0x000fe20000000a00 */
[----:B------:R-:W-:Y:S01]  /*2e00*/  IMAD.MOV.U32 R51, RZ, RZ, R124 ;  /* 0x000000ffff337224 */ /* 0x000fe200078e007c */
[----:B------:R-:W-:Y:S02]  /*2e10*/  CS2R R56, SRZ ;  /* 0x0000000000387805 */ /* 0x000fe4000001ff00 */
[----:B------:R-:W-:Y:S01]  /*2e20*/  CS2R R58, SRZ ;  /* 0x00000000003a7805 */ /* 0x000fe2000001ff00 */
[----:B0-----:R-:W-:-:S04]  /*2e30*/  IMAD.WIDE.U32 R48, R52, 0x60, R48 ;  /* 0x0000006034307825 */ /* 0x001fc800078e0030 */
[----:B------:R-:W-:Y:S01]  /*2e40*/  IMAD R53, R53, 0x60, RZ ;  /* 0x0000006035357824 */ /* 0x000fe200078e02ff */
[----:B------:R-:W-:-:S03]  /*2e50*/  IADD3 R48, P5, P6, R96, UR4, R48 ;  /* 0x0000000460307c10 */ /* 0x000fc6000febe030 */
[----:B------:R-:W-:-:S05]  /*2e60*/  IMAD.IADD R52, R49, 0x1, R53 ;  /* 0x0000000131347824 */ /* 0x000fca00078e0235 */
[----:B------:R-:W-:Y:S01]  /*2e70*/  IADD3.X R49, R35, UR5, R52, P5, P6 ;  /* 0x0000000523317c10 */ /* 0x000fe2000afec434 */
[----:B------:R-:W-:Y:S01]  /*2e80*/  ULDC.64 UR4, c[0x0][0x400] ;  /* 0x0001000000047ab9 */ /* 0x000fe20000000a00 */
[----:B------:R-:W0:Y:S02]  /*2e90*/  LDC.64 R52, c[0x0][0x408] ;  /* 0x00010200ff347b82 */ /* 0x000e240000000a00 */
[----:B0-----:R-:W-:-:S04]  /*2ea0*/  IMAD.WIDE.U32 R50, R52, 0x60, R50 ;  /* 0x0000006034327825 */ /* 0x001fc800078e0032 */
[----:B------:R-:W-:Y:S01]  /*2eb0*/  IMAD R53, R53, 0x60, RZ ;  /* 0x0000006035357824 */ /* 0x000fe200078e02ff */
[----:B------:R-:W-:-:S04]  /*2ec0*/  IADD3 R50, P5, P6, R90, UR4, R50 ;  /* 0x000000045a327c10 */ /* 0x000fc8000febe032 */
[----:B------:R-:W-:-:S04]  /*2ed0*/  IADD3 R52, R51, R53, RZ ;  /* 0x0000003533347210 */ /* 0x000fc80007ffe0ff */
        /* <DEDUP_REMOVED lines=9> */
.L_x_362:
[----:B------:R-:W-:Y:S05]  /*2f70*/  BSYNC B1 ;  /* 0x0000000000017941 */ /* 0x000fea0003800000 */
.L_x_361:
[----:B------:R-:W-:Y:S01]  /*2f80*/  UISETP.NE.AND UP0, UPT, UR47, 0x3, UPT ;  /* 0x000000032f00788c */ /* 0x000fe2000bf05270 */
[----:B------:R-:W-:Y:S01]  /*2f90*/  IMAD.MOV.U32 R140, RZ, RZ, R78 ;  /* 0x000000ffff8c7224 */ /* 0x000fe200078e004e */
[----:B-----5:R-:W-:Y:S01]  /*2fa0*/  MOV R136, R72 ;  /* 0x0000004800887202 */ /* 0x020fe20000000f00 */
[----:B------:R-:W-:Y:S01]  /*2fb0*/  IMAD.MOV.U32 R151, RZ, RZ, R82 ;  /* 0x000000ffff977224 */ /* 0x000fe200078e0052 */
[----:B------:R-:W-:Y:S01]  /*2fc0*/  MOV R129, R64 ;  /* 0x0000004000817202 */ /* 0x000fe20000000f00 */
[----:B------:R-:W-:Y:S01]  /*2fd0*/  IMAD.MOV.U32 R134, RZ, RZ, R68 ;  /* 0x000000ffff867224 */ /* 0x000fe200078e0044 */
[----:B------:R-:W-:Y:S01]  /*2fe0*/  PLOP3.LUT P5, PT, PT, PT, UP0, 0x80, 0x0 ;  /* 0x000000000000781c */ /* 0x000fe20003faf008 */
[----:B------:R-:W-:Y:S01]  /*2ff0*/  IMAD.MOV.U32 R135, RZ, RZ, R70 ;  /* 0x000000ffff877224 */ /* 0x000fe200078e0046 */
[----:B------:R-:W-:Y:S01]  /*3000*/  MOV R86, R56 ;  /* 0x0000003800567202 */ /* 0x000fe20000000f00 */
[----:B------:R-:W-:Y:S02]  /*3010*/  IMAD.MOV.U32 R137, RZ, RZ, R74 ;  /* 0x000000ffff897224 */ /* 0x000fe400078e004a */
[----:B------:R-:W-:-:S02]  /*3020*/  IMAD.MOV.U32 R126, RZ, RZ, R60 ;  /* 0x000000ffff7e7224 */ /* 0x000fc400078e003c */
[----:B------:R-:W-:Y:S02]  /*3030*/  IMAD.MOV.U32 R127, RZ, RZ, R62 ;  /* 0x000000ffff7f7224 */ /* 0x000fe400078e003e */
[----:B------:R-:W-:Y:S02]  /*3040*/  IMAD.MOV.U32 R132, RZ, RZ, R66 ;  /* 0x000000ffff847224 */ /* 0x000fe400078e0042 */
[----:B------:R-:W-:Y:S02]  /*3050*/  IMAD.MOV.U32 R84, RZ, RZ, R52 ;  /* 0x000000ffff547224 */ /* 0x000fe400078e0034 */
[----:B------:R-:W-:Y:S02]  /*3060*/  IMAD.MOV.U32 R85, RZ, RZ, R54 ;  /* 0x000000ffff557224 */ /* 0x000fe400078e0036 */
[----:B------:R-:W-:Y:S01]  /*3070*/  IMAD.MOV.U32 R87, RZ, RZ, R58 ;  /* 0x000000ffff577224 */ /* 0x000fe200078e003a */
[----:B------:R-:W-:Y:S06]  /*3080*/  @!P5 BRA `(.L_x_363) ;  /* 0x000000000004d947 */ /* 0x000fec0003800000 */
[----:B------:R-:W-:Y:S01]  /*3090*/  BPT.TRAP 0x1 ;  /* 0x000000040000795c */ /* 0x000fe20000300000 */
.L_x_363:
[----:B------:R-:W-:Y:S01]  /*30a0*/  IMAD R109, R232, 0x8, R22 ;  /* 0x00000008e86d7824 */ /* 0x000fe200078e0216 */
[----:B------:R-:W-:Y:S01]  /*30b0*/  SHF.L.U32 R124, R234, 0x1f, RZ ;  /* 0x0000001fea7c7819 */ /* 0x000fe200000006ff */
[----:B------:R-:W-:Y:S03]  /*30c0*/  BSSY B1, `(.L_x_364) ;  /* 0x0000003000017945 */ /* 0x000fe60003800000 */
[----:B------:R-:W1:Y:S02]  /*30d0*/  SYNCS.PHASECHK.TRANS64.TRYWAIT P6, [R109+URZ+0x38890], R124 ;  /* 0x0388907c6d0075a7 */ /* 0x000e6400080c017f */
[----:B-1----:R-:W-:Y:S05]  /*30e0*/  @!P6 BRA `(.L_x_365) ;  /* 0x0000023400e0e947 */ /* 0x002fea0003800000 */
.L_x_659:
[----:B------:R-:W-:Y:S05]  /*30f0*/  BSYNC B1 ;  /* 0x0000000000017941 */ /* 0x000fea0003800000 */
.L_x_364:
[----:B------:R-:W-:Y:S04]  /*3100*/  BSSY B1, `(.L_x_366) ;  /* 0x00000f0000017945 */ /* 0x000fe80003800000 */
[----:B------:R-:W-:Y:S05]  /*3110*/  @P2 BRA `(.L_x_367) ;  /* 0x0000000c00b82947 */ /* 0x000fea0003800000 */
[----:B------:R-:W-:Y:S01]  /*3120*/  IADD3 R138, P2, R44, R120, RZ ;  /* 0x000000782c8a7210 */ /* 0x000fe20007f5e0ff */
[----:B------:R-:W-:Y:S03]  /*3130*/  BSSY B2, `(.L_x_368) ;  /* 0x0000077000027945 */ /* 0x000fe60003800000 */
[----:B------:R-:W-:Y:S01]  /*3140*/  IADD3.X R139, R123, R33, RZ, P2, !PT ;  /* 0x000000217b8b7210 */ /* 0x000fe200017fe4ff */
[----:B------:R-:W-:Y:S08]  /*3150*/  @P0 BRA `(.L_x_369) ;  /* 0x0000000400d00947 */ /* 0x000ff00003800000 */
[----:B0-----:R0:W2:Y:S01]  /*3160*/  LDS.128 R48, [R113+0x28400] ;  /* 0x0284000071307984 */ /* 0x0010a20000000c00 */
[----:B------:R-:W-:Y:S01]  /*3170*/  ISETP.GE.AND P2, PT, R18, R122, PT ;  /* 0x0000007a1200720c */ /* 0x000fe20003f46270 */
[----:B------:R-:W-:-:S12]  /*3180*/  BSSY B3, `(.L_x_370) ;  /* 0x000006d000037945 */ /* 0x000fd80003800000 */
[----:B0-----:R-:W-:Y:S05]  /*3190*/  @P2 BRA `(.L_x_371) ;  /* 0x0000000400ac2947 */ /* 0x001fea0003800000 */
[--C-:B------:R-:W-:Y:S02]  /*31a0*/  SHF.R.U32.HI R148, RZ, 0x10, R81.reuse ;  /* 0x00000010ff947819 */ /* 0x100fe40000011651 */
[--C-:B------:R-:W-:Y:S02]  /*31b0*/  SHF.R.U32.HI R146, RZ, 0x8, R81.reuse ;  /* 0x00000008ff927819 */ /* 0x100fe40000011651 */
[----:B------:R-:W-:Y:S02]  /*31c0*/  LOP3.LUT R80, R81, 0xff, RZ, 0xc0, !PT ;  /* 0x000000ff51507812 */ /* 0x000fe400078ec0ff */
[----:B------:R-:W-:Y:S02]  /*31d0*/  SHF.R.U32.HI R147, RZ, 0x18, R81 ;  /* 0x00000018ff937819 */ /* 0x000fe40000011651 */
[----:B------:R-:W-:Y:S02]  /*31e0*/  LOP3.LUT R81, R83, 0xff, RZ, 0xc0, !PT ;  /* 0x000000ff53517812 */ /* 0x000fe400078ec0ff */
[----:B------:R-:W-:-:S02]  /*31f0*/  SHF.R.U32.HI R144, RZ, 0x18, R83 ;  /* 0x00000018ff907819 */ /* 0x000fc40000011653 */
[----:B------:R-:W-:Y:S02]  /*3200*/  SHF.R.U32.HI R143, RZ, 0x8, R83 ;  /* 0x00000008ff8f7819 */ /* 0x000fe40000011653 */
[----:B------:R-:W-:Y:S01]  /*3210*/  PRMT R144, R144, 0x654, R81 ;  /* 0x0000065490907816 */ /* 0x000fe20000000051 */
[----:B------:R-:W-:Y:S01]  /*3220*/  IMAD.SHL.U32 R81, R146, 0x100, RZ ;  /* 0x0000010092517824 */ /* 0x000fe200078e00ff */
[----:B------:R-:W-:Y:S01]  /*3230*/  SHF.R.U32.HI R145, RZ, 0x10, R83 ;  /* 0x00000010ff917819 */ /* 0x000fe20000011653 */
[----:B------:R-:W-:Y:S01]  /*3240*/  IMAD.SHL.U32 R83, R143, 0x100, RZ ;  /* 0x000001008f537824 */ /* 0x000fe200078e00ff */
[----:B------:R-:W-:Y:S01]  /*3250*/  PRMT R82, R147, 0x654, R80 ;  /* 0x0000065493527816 */ /* 0x000fe20000000050 */
[----:B--2---:R-:W-:Y:S01]  /*3260*/  IMAD.MOV.U32 R80, RZ, RZ, R48 ;  /* 0x000000ffff507224 */ /* 0x004fe200078e0030 */
[----:B------:R-:W-:Y:S01]  /*3270*/  F2FP.F16.E4M3.UNPACK_B R48, R49 ;  /* 0x00000031ff30723e */ /* 0x000fe200020006ff */
[----:B------:R-:W-:Y:S01]  /*3280*/  IMAD.U32 R143, R145, 0x10000, RZ ;  /* 0x00010000918f7824 */ /* 0x000fe200078e00ff */
[----:B------:R-:W-:-:S02]  /*3290*/  LOP3.LUT R82, R82, 0xff00, R81, 0xf8, !PT ;  /* 0x0000ff0052527812 */ /* 0x000fc400078ef851 */
[----:B------:R-:W-:Y:S02]  /*32a0*/  LOP3.LUT R144, R144, 0xff00, R83, 0xf8, !PT ;  /* 0x0000ff0090907812 */ /* 0x000fe400078ef853 */
[----:B------:R-:W-:Y:S02]  /*32b0*/  SHF.L.U32 R81, R148, 0x10, RZ ;  /* 0x0000001094517819 */ /* 0x000fe400000006ff */
[----:B------:R-:W-:Y:S02]  /*32c0*/  F2FP.F16.E4M3.UNPACK_B R83, R151.H1 ;  /* 0x00000097ff53723e */ /* 0x000fe400030006ff */
[----:B------:R-:W-:Y:S01]  /*32d0*/  LOP3.LUT R145, R82, 0xff0000, R81, 0xf8, !PT ;  /* 0x00ff000052917812 */ /* 0x000fe200078ef851 */
[--C-:B------:R-:W-:Y:S01]  /*32e0*/  HADD2.F32 R81, -RZ, R48.reuse.H1_H1 ;  /* 0x30000030ff517230 */ /* 0x100fe20000004100 */
[----:B------:R-:W-:Y:S01]  /*32f0*/  LOP3.LUT R148, R144, 0xff0000, R143, 0xf8, !PT ;  /* 0x00ff000090947812 */ /* 0x000fe200078ef88f */
[--C-:B------:R-:W-:Y:S01]  /*3300*/  HADD2.F32 R146, -RZ, R83.reuse.H0_H0 ;  /* 0x20000053ff927230 */ /* 0x100fe20000004100 */
[----:B------:R-:W-:Y:S01]  /*3310*/  F2FP.F16.E4M3.UNPACK_B R143, R141.H1 ;  /* 0x0000008dff8f723e */ /* 0x000fe200030006ff */
[----:B------:R-:W-:Y:S01]  /*3320*/  HADD2.F32 R48, -RZ, R48.H0_H0 ;  /* 0x20000030ff307230 */ /* 0x000fe20000004100 */
[----:B------:R-:W-:Y:S01]  /*3330*/  F2FP.F16.E4M3.UNPACK_B R49, R49.H1 ;  /* 0x00000031ff31723e */ /* 0x000fe200030006ff */
[----:B------:R-:W-:-:S02]  /*3340*/  HADD2.F32 R147, -RZ, R83.H1_H1 ;  /* 0x30000053ff937230 */ /* 0x000fc40000004100 */
[CC--:B------:R-:W-:Y:S01]  /*3350*/  FMUL.FTZ R149, R81.reuse, R146.reuse ;  /* 0x0000009251957220 */ /* 0x0c0fe20000410000 */
[----:B------:R-:W-:Y:S02]  /*3360*/  HADD2.F32 R144, -RZ, R143.H0_H0 ;  /* 0x2000008fff907230 */ /* 0x000fe40000004100 */
[C---:B------:R-:W-:Y:S01]  /*3370*/  FMUL.FTZ R150, R48.reuse, R146 ;  /* 0x0000009230967220 */ /* 0x040fe20000410000 */
[--C-:B------:R-:W-:Y:S01]  /*3380*/  HADD2.F32 R83, -RZ, R49.reuse.H1_H1 ;  /* 0x30000031ff537230 */ /* 0x100fe20000004100 */
[----:B------:R-:W-:Y:S01]  /*3390*/  F2FP.F16.E4M3.UNPACK_B R146, R151 ;  /* 0x00000097ff92723e */ /* 0x000fe200020006ff */
[----:B------:R-:W-:Y:S02]  /*33a0*/  HADD2.F32 R82, -RZ, R49.H0_H0 ;  /* 0x20000031ff527230 */ /* 0x000fe40000004100 */
[-C--:B------:R-:W-:Y:S01]  /*33b0*/  FFMA.FTZ R48, R48, R144.reuse, -R149 ;  /* 0x0000009030307223 */ /* 0x080fe20000010895 */
[----:B------:R-:W-:Y:S02]  /*33c0*/  HADD2.F32 R143, -RZ, R143.H1_H1 ;  /* 0x3000008fff8f7230 */ /* 0x000fe40000004100 */
[----:B------:R-:W-:Y:S01]  /*33d0*/  FFMA.FTZ R49, R81, R144, R150 ;  /* 0x0000009051317223 */ /* 0x000fe20000010096 */
[CC--:B------:R-:W-:Y:S01]  /*33e0*/  FMUL.FTZ R149, R83.reuse, R147.reuse ;  /* 0x0000009353957220 */ /* 0x0c0fe20000410000 */
[C---:B------:R-:W-:Y:S01]  /*33f0*/  FMUL.FTZ R154, R82.reuse, R147 ;  /* 0x00000093529a7220 */ /* 0x040fe20000410000 */
[-C--:B------:R-:W-:Y:S01]  /*3400*/  F2FP.F16.E4M3.UNPACK_B R81, R80.reuse.H1 ;  /* 0x00000050ff51723e */ /* 0x080fe200030006ff */
[----:B------:R-:W-:Y:S01]  /*3410*/  HADD2.F32 R144, -RZ, R146.H1_H1 ;  /* 0x30000092ff907230 */ /* 0x000fe20000004100 */
[----:B------:R-:W-:Y:S01]  /*3420*/  F2FP.F16.E4M3.UNPACK_B R80, R80 ;  /* 0x00000050ff50723e */ /* 0x000fe200020006ff */
[-C--:B------:R-:W-:Y:S01]  /*3430*/  FFMA.FTZ R151, R82, R143.reuse, -R149 ;  /* 0x0000008f52977223 */ /* 0x080fe20000010895 */
[----:B------:R-:W-:Y:S01]  /*3440*/  FFMA.FTZ R154, R83, R143, R154 ;  /* 0x0000008f539a7223 */ /* 0x000fe2000001009a */
[----:B------:R-:W-:Y:S01]  /*3450*/  F2FP.F16.E4M3.UNPACK_B R141, R141 ;  /* 0x0000008dff8d723e */ /* 0x000fe200020006ff */
[----:B------:R-:W-:-:S02]  /*3460*/  HADD2.F32 R82, -RZ, R81.H0_H0 ;  /* 0x20000051ff527230 */ /* 0x000fc40000004100 */
[----:B------:R-:W-:Y:S01]  /*3470*/  HADD2.F32 R83, -RZ, R81.H1_H1 ;  /* 0x30000051ff537230 */ /* 0x000fe20000004100 */
[----:B------:R-:W-:Y:S01]  /*3480*/  F2FP.SATFINITE.E4M3.F32.PACK_AB_MERGE_C R156, R154, R151, RZ ;  /* 0x000000979a9c723e */ /* 0x000fe200048070ff */
[----:B------:R-:W-:Y:S02]  /*3490*/  HADD2.F32 R81, -RZ, R80.H0_H0 ;  /* 0x20000050ff517230 */ /* 0x000fe40000004100 */
[-C--:B------:R-:W-:Y:S01]  /*34a0*/  FMUL.FTZ R150, R82, R144.reuse ;  /* 0x0000009052967220 */ /* 0x080fe20000410000 */
[----:B------:R-:W-:Y:S02]  /*34b0*/  HADD2.F32 R146, -RZ, R146.H0_H0 ;  /* 0x20000092ff927230 */ /* 0x000fe40000004100 */
[----:B------:R-:W-:Y:S01]  /*34c0*/  FMUL.FTZ R149, R83, R144 ;  /* 0x0000009053957220 */ /* 0x000fe20000410000 */
[----:B------:R-:W-:Y:S01]  /*34d0*/  HADD2.F32 R80, -RZ, R80.H1_H1 ;  /* 0x30000050ff507230 */ /* 0x000fe20000004100 */
[----:B------:R-:W-:Y:S01]  /*34e0*/  F2FP.SATFINITE.E4M3.F32.PACK_AB_MERGE_C R49, R49, R48, R156 ;  /* 0x000000303131723e */ /* 0x000fe2000480709c */
[----:B------:R-:W-:-:S02]  /*34f0*/  HADD2.F32 R143, -RZ, R141.H1_H1 ;  /* 0x3000008dff8f7230 */ /* 0x000fc40000004100 */
[-C--:B------:R-:W-:Y:S01]  /*3500*/  FMUL.FTZ R147, R81, R146.reuse ;  /* 0x0000009251937220 */ /* 0x080fe20000410000 */
[----:B------:R-:W-:Y:S02]  /*3510*/  HADD2.F32 R141, -RZ, R141.H0_H0 ;  /* 0x2000008dff8d7230 */ /* 0x000fe40000004100 */
[----:B------:R-:W-:Y:S01]  /*3520*/  FMUL.FTZ R144, R80, R146 ;  /* 0x0000009250907220 */ /* 0x000fe20000410000 */
[-C--:B------:R-:W-:Y:S01]  /*3530*/  FFMA.FTZ R82, R82, R143.reuse, -R149 ;  /* 0x0000008f52527223 */ /* 0x080fe20000010895 */
[----:B------:R-:W-:Y:S02]  /*3540*/  FFMA.FTZ R83, R83, R143, R150 ;  /* 0x0000008f53537223 */ /* 0x000fe40000010096 */
[----:B------:R-:W-:Y:S01]  /*3550*/  FFMA.FTZ R149, R81, R141, -R144 ;  /* 0x0000008d51957223 */ /* 0x000fe20000010890 */
[----:B------:R-:W-:Y:S01]  /*3560*/  F2FP.F16.E4M3.UNPACK_B R81, R51.H1 ;  /* 0x00000033ff51723e */ /* 0x000fe200030006ff */
[----:B------:R-:W-:Y:S01]  /*3570*/  FFMA.FTZ R150, R80, R141, R147 ;  /* 0x0000008d50967223 */ /* 0x000fe20000010093 */
[----:B------:R-:W-:-:S02]  /*3580*/  F2FP.F16.E4M3.UNPACK_B R144, R148.H1 ;  /* 0x00000094ff90723e */ /* 0x000fc400030006ff */
[----:B------:R-:W-:Y:S01]  /*3590*/  F2FP.SATFINITE.E4M3.F32.PACK_AB_MERGE_C R155, R83, R82, RZ ;  /* 0x00000052539b723e */ /* 0x000fe200048070ff */
[--C-:B------:R-:W-:Y:S01]  /*35a0*/  HADD2.F32 R83, -RZ, R81.reuse.H1_H1 ;  /* 0x30000051ff537230 */ /* 0x100fe20000004100 */
[-C--:B------:R-:W-:Y:S01]  /*35b0*/  F2FP.F16.E4M3.UNPACK_B R141, R145.reuse.H1 ;  /* 0x00000091ff8d723e */ /* 0x080fe200030006ff */
[----:B------:R-:W-:Y:S01]  /*35c0*/  HADD2.F32 R147, -RZ, R144.H1_H1 ;  /* 0x30000090ff937230 */ /* 0x000fe20000004100 */
[----:B------:R-:W-:Y:S01]  /*35d0*/  F2FP.F16.E4M3.UNPACK_B R80, R50.H1 ;  /* 0x00000032ff50723e */ /* 0x000fe200030006ff */
[----:B------:R-:W-:Y:S01]  /*35e0*/  HADD2.F32 R82, -RZ, R81.H0_H0 ;  /* 0x20000051ff527230 */ /* 0x000fe20000004100 */
[----:B------:R-:W-:Y:S01]  /*35f0*/  F2FP.F16.E4M3.UNPACK_B R148, R148 ;  /* 0x00000094ff94723e */ /* 0x000fe200020006ff */
[----:B------:R-:W-:Y:S01]  /*3600*/  HADD2.F32 R143, -RZ, R141.H1_H1 ;  /* 0x3000008dff8f7230 */ /* 0x000fe20000004100 */
[----:B------:R-:W-:Y:S01]  /*3610*/  F2FP.F16.E4M3.UNPACK_B R145, R145 ;  /* 0x00000091ff91723e */ /* 0x000fe200020006ff */
[----:B------:R-:W-:Y:S02]  /*3620*/  HADD2.F32 R81, -RZ, R80.H1_H1 ;  /* 0x30000050ff517230 */ /* 0x000fe40000004100 */
[----:B------:R-:W-:Y:S01]  /*3630*/  FMUL.FTZ R151, R83, R147 ;  /* 0x0000009353977220 */ /* 0x000fe20000410000 */
[----:B------:R-:W-:-:S02]  /*3640*/  HADD2.F32 R146, -RZ, R148.H1_H1 ;  /* 0x30000094ff927230 */ /* 0x000fc40000004100 */
[C---:B------:R-:W-:Y:S01]  /*3650*/  FMUL.FTZ R154, R82.reuse, R147 ;  /* 0x00000093529a7220 */ /* 0x040fe20000410000 */
[----:B------:R-:W-:Y:S02]  /*3660*/  HADD2.F32 R80, -RZ, R80.H0_H0 ;  /* 0x20000050ff507230 */ /* 0x000fe40000004100 */
[----:B------:R-:W-:Y:S01]  /*3670*/  FFMA.FTZ R151, R82, R143, -R151 ;  /* 0x0000008f52977223 */ /* 0x000fe20000010897 */
[----:B------:R-:W-:Y:S02]  /*3680*/  HADD2.F32 R82, -RZ, R145.H1_H1 ;  /* 0x30000091ff527230 */ /* 0x000fe40000004100 */
[-C--:B------:R-:W-:Y:S01]  /*3690*/  FMUL.FTZ R147, R81, R146.reuse ;  /* 0x0000009251937220 */ /* 0x080fe20000410000 */
[----:B------:R-:W-:Y:S01]  /*36a0*/  F2FP.F16.E4M3.UNPACK_B R51, R51 ;  /* 0x00000033ff33723e */ /* 0x000fe200020006ff */
[C---:B------:R-:W-:Y:S01]  /*36b0*/  FMUL.FTZ R146, R80.reuse, R146 ;  /* 0x0000009250927220 */ /* 0x040fe20000410000 */
[----:B------:R-:W-:Y:S01]  /*36c0*/  F2FP.F16.E4M3.UNPACK_B R50, R50 ;  /* 0x00000032ff32723e */ /* 0x000fe200020006ff */
[----:B------:R-:W-:Y:S01]  /*36d0*/  FFMA.FTZ R147, R80, R82, -R147 ;  /* 0x0000005250937223 */ /* 0x000fe20000010893 */
[----:B------:R-:W-:-:S02]  /*36e0*/  HADD2.F32 R144, -RZ, R144.H0_H0 ;  /* 0x20000090ff907230 */ /* 0x000fc40000004100 */
[----:B------:R-:W-:Y:S01]  /*36f0*/  FFMA.FTZ R146, R81, R82, R146 ;  /* 0x0000005251927223 */ /* 0x000fe20000010092 */
[--C-:B------:R-:W-:Y:S02]  /*3700*/  HADD2.F32 R80, -RZ, R51.reuse.H0_H0 ;  /* 0x20000033ff507230 */ /* 0x100fe40000004100 */
[----:B------:R-:W-:Y:S01]  /*3710*/  FFMA.FTZ R154, R83, R143, R154 ;  /* 0x0000008f539a7223 */ /* 0x000fe2000001009a */
[----:B------:R-:W-:Y:S01]  /*3720*/  HADD2.F32 R81, -RZ, R51.H1_H1 ;  /* 0x30000033ff517230 */ /* 0x000fe20000004100 */
[----:B------:R-:W-:Y:S01]  /*3730*/  F2FP.SATFINITE.E4M3.F32.PACK_AB_MERGE_C R48, R150, R149, R155 ;  /* 0x000000959630723e */ /* 0x000fe2000480709b */
[--C-:B------:R-:W-:Y:S01]  /*3740*/  HADD2.F32 R51, -RZ, R50.reuse.H0_H0 ;  /* 0x20000032ff337230 */ /* 0x100fe20000004100 */
[----:B------:R-:W-:Y:S01]  /*3750*/  F2FP.SATFINITE.E4M3.F32.PACK_AB_MERGE_C R146, R146, R147, RZ ;  /* 0x000000939292723e */ /* 0x000fe200048070ff */
[----:B------:R-:W-:Y:S02]  /*3760*/  HADD2.F32 R50, -RZ, R50.H1_H1 ;  /* 0x30000032ff327230 */ /* 0x000fe40000004100 */
[----:B------:R-:W-:Y:S01]  /*3770*/  FMUL.FTZ R143, R81, R144 ;  /* 0x00000090518f7220 */ /* 0x000fe20000410000 */
[----:B------:R-:W-:-:S02]  /*3780*/  HADD2.F32 R148, -RZ, R148.H0_H0 ;  /* 0x20000094ff947230 */ /* 0x000fc40000004100 */
[----:B------:R-:W-:Y:S01]  /*3790*/  FMUL.FTZ R144, R80, R144 ;  /* 0x0000009050907220 */ /* 0x000fe20000410000 */
[----:B------:R-:W-:Y:S01]  /*37a0*/  HADD2.F32 R141, -RZ, R141.H0_H0 ;  /* 0x2000008dff8d7230 */ /* 0x000fe20000004100 */
[----:B------:R-:W-:Y:S01]  /*37b0*/  F2FP.SATFINITE.E4M3.F32.PACK_AB_MERGE_C R151, R154, R151, RZ ;  /* 0x000000979a97723e */ /* 0x000fe200048070ff */
[----:B------:R-:W-:Y:S02]  /*37c0*/  HADD2.F32 R145, -RZ, R145.H0_H0 ;  /* 0x20000091ff917230 */ /* 0x000fe40000004100 */
[-C--:B------:R-:W-:Y:S01]  /*37d0*/  FMUL.FTZ R82, R50, R148.reuse ;  /* 0x0000009432527220 */ /* 0x080fe20000410000 */
[----:B------:R-:W-:Y:S01]  /*37e0*/  FMUL.FTZ R83, R51, R148 ;  /* 0x0000009433537220 */ /* 0x000fe20000410000 */
[-C--:B------:R-:W-:Y:S01]  /*37f0*/  FFMA.FTZ R143, R80, R141.reuse, -R143 ;  /* 0x0000008d508f7223 */ /* 0x080fe2000001088f */
[----:B------:R-:W-:Y:S01]  /*3800*/  FFMA.FTZ R144, R81, R141, R144 ;  /* 0x0000008d51907223 */ /* 0x000fe20000010090 */
[-C--:B------:R-:W-:Y:S01]  /*3810*/  FFMA.FTZ R82, R51, R145.reuse, -R82 ;  /* 0x0000009133527223 */ /* 0x080fe20000010852 */
[----:B------:R-:W-:-:S03]  /*3820*/  FFMA.FTZ R83, R50, R145, R83 ;  /* 0x0000009132537223 */ /* 0x000fc60000010053 */
[----:B------:R-:W-:Y:S02]  /*3830*/  F2FP.SATFINITE.E4M3.F32.PACK_AB_MERGE_C R51, R144, R143, R151 ;  /* 0x0000008f9033723e */ /* 0x000fe40004807097 */
[----:B------:R-:W-:-:S07]  /*3840*/  F2FP.SATFINITE.E4M3.F32.PACK_AB_MERGE_C R50, R83, R82, R146 ;  /* 0x000000525332723e */ /* 0x000fce0004807092 */
.L_x_371:
[----:B------:R-:W-:Y:S05]  /*3850*/  BSYNC B3 ;  /* 0x0000000000037941 */ /* 0x000fea0003800000 */
.L_x_370:
[----:B------:R-:W-:Y:S02]  /*3860*/  ULDC.64 UR4, c[0x0][0x2e8] ;  /* 0x0000ba0000047ab9 */ /* 0x000fe40000000a00 */
[----:B------:R-:W-:-:S04]  /*3870*/  IADD3 R80, P2, P6, R138, UR4, R100 ;  /* 0x000000048a507c10 */ /* 0x000fc8000fe5e064 */
[----:B------:R-:W-:-:S05]  /*3880*/  IADD3.X R81, R139, UR5, R40, P2, P6 ;  /* 0x000000058b517c10 */ /* 0x000fca00097ec428 */
[----:B--2---:R2:W-:Y:S04]  /*3890*/  STG.E.128 desc[UR42][R80.64], R48 ;  /* 0x0000003050007986 */ /* 0x0045e8000c101d2a */
.L_x_369:
[----:B------:R-:W-:Y:S05]  /*38a0*/  BSYNC B2 ;  /* 0x0000000000027941 */ /* 0x000fea0003800000 */
.L_x_368:
[----:B------:R-:W-:Y:S05]  /*38b0*/  @P1 BRA `(.L_x_367) ;  /* 0x0000000400d01947 */ /* 0x000fea0003800000 */
[----:B0-2---:R0:W2:Y:S01]  /*38c0*/  LDS.128 R48, [R113+0x2c400] ;  /* 0x02c4000071307984 */ /* 0x0050a20000000c00 */
[----:B------:R-:W-:Y:S01]  /*38d0*/  ISETP.GE.AND P2, PT, R233, R122, PT ;  /* 0x0000007ae900720c */ /* 0x000fe20003f46270 */
[----:B------:R-:W-:-:S12]  /*38e0*/  BSSY B2, `(.L_x_372) ;  /* 0x000006d000027945 */ /* 0x000fd80003800000 */
[----:B0-----:R-:W-:Y:S05]  /*38f0*/  @P2 BRA `(.L_x_373) ;  /* 0x0000000400ac2947 */ /* 0x001fea0003800000 */
[----:B------:R-:W-:Y:S02]  /*3900*/  SHF.R.U32.HI R141, RZ, 0x8, R77 ;  /* 0x00000008ff8d7819 */ /* 0x000fe4000001164d */
[----:B------:R-:W-:Y:S02]  /*3910*/  SHF.R.U32.HI R83, RZ, 0x18, R79 ;  /* 0x00000018ff537819 */ /* 0x000fe4000001164f */
        /* <DEDUP_REMOVED lines=10> */
[----:B------:R-:W-:Y:S01]  /*39c0*/  IMAD.U32 R81, R81, 0x10000, RZ ;  /* 0x0001000051517824 */ /* 0x000fe200078e00ff */
[----:B--2---:R-:W-:Y:S02]  /*39d0*/  MOV R76, R48 ;  /* 0x00000030004c7202 */ /* 0x004fe40000000f00 */
[----:B------:R-:W-:Y:S01]  /*39e0*/  LOP3.LUT R77, R77, 0xff00, R78, 0xf8, !PT ;  /* 0x0000ff004d4d7812 */ /* 0x000fe200078ef84e */
[----:B------:R-:W-:Y:S01]  /*39f0*/  IMAD.U32 R78, R82, 0x10000, RZ ;  /* 0x00010000524e7824 */ /* 0x000fe200078e00ff */
[----:B------:R-:W-:-:S02]  /*3a00*/  LOP3.LUT R80, R79, 0xff00, R80, 0xf8, !PT ;  /* 0x0000ff004f507812 */ /* 0x000fc400078ef850 */
[----:B------:R-:W-:Y:S02]  /*3a10*/  F2FP.F16.E4M3.UNPACK_B R48, R49 ;  /* 0x00000031ff30723e */ /* 0x000fe400020006ff */
        /* <DEDUP_REMOVED lines=10> */
[--C-:B------:R-:W-:Y:S02]  /*3ac0*/  HADD2.F32 R81, -RZ, R80.reuse.H0_H0 ;  /* 0x20000050ff517230 */ /* 0x100fe40000004100 */
[----:B------:R-:W-:Y:S01]  /*3ad0*/  FMUL.FTZ R144, R48, R83 ;  /* 0x0000005330907220 */ /* 0x000fe20000410000 */
[--C-:B------:R-:W-:Y:S01]  /*3ae0*/  HADD2.F32 R79, -RZ, R49.reuse.H1_H1 ;  /* 0x30000031ff4f7230 */ /* 0x100fe20000004100 */
[----:B------:R-:W-:Y:S01]  /*3af0*/  F2FP.F16.E4M3.UNPACK_B R140, R140 ;  /* 0x0000008cff8c723e */ /* 0x000fe200020006ff */
[----:B------:R-:W-:Y:S02]  /*3b00*/  HADD2.F32 R78, -RZ, R49.H0_H0 ;  /* 0x20000031ff4e7230 */ /* 0x000fe40000004100 */
[----:B------:R-:W-:Y:S01]  /*3b10*/  FFMA.FTZ R49, R77, R81, R144 ;  /* 0x000000514d317223 */ /* 0x000fe20000010090 */
[----:B------:R-:W-:Y:S02]  /*3b20*/  HADD2.F32 R80, -RZ, R80.H1_H1 ;  /* 0x30000050ff507230 */ /* 0x000fe40000004100 */
[CC--:B------:R-:W-:Y:S01]  /*3b30*/  FMUL.FTZ R83, R79.reuse, R141.reuse ;  /* 0x0000008d4f537220 */ /* 0x0c0fe20000410000 */
[----:B------:R-:W-:Y:S01]  /*3b40*/  F2FP.F16.E4M3.UNPACK_B R77, R76.H1 ;  /* 0x0000004cff4d723e */ /* 0x000fe200030006ff */
[----:B------:R-:W-:Y:S01]  /*3b50*/  FMUL.FTZ R146, R78, R141 ;  /* 0x0000008d4e927220 */ /* 0x000fe20000410000 */
[----:B------:R-:W-:Y:S01]  /*3b60*/  FFMA.FTZ R48, R48, R81, -R145 ;  /* 0x0000005130307223 */ /* 0x000fe20000010891 */
[----:B------:R-:W-:Y:S01]  /*3b70*/  FFMA.FTZ R145, R78, R80, -R83 ;  /* 0x000000504e917223 */ /* 0x000fe20000010853 */
[----:B------:R-:W-:Y:S01]  /*3b80*/  F2FP.F16.E4M3.UNPACK_B R76, R76 ;  /* 0x0000004cff4c723e */ /* 0x000fe200020006ff */
[----:B------:R-:W-:Y:S01]  /*3b90*/  FFMA.FTZ R148, R79, R80, R146 ;  /* 0x000000504f947223 */ /* 0x000fe20000010092 */
[----:B------:R-:W-:Y:S01]  /*3ba0*/  F2FP.F16.E4M3.UNPACK_B R133, R133 ;  /* 0x00000085ff85723e */ /* 0x000fe200020006ff */
[----:B------:R-:W-:-:S02]  /*3bb0*/  HADD2.F32 R81, -RZ, R140.H1_H1 ;  /* 0x3000008cff517230 */ /* 0x000fc40000004100 */
[--C-:B------:R-:W-:Y:S01]  /*3bc0*/  HADD2.F32 R78, -RZ, R77.reuse.H0_H0 ;  /* 0x2000004dff4e7230 */ /* 0x100fe20000004100 */
[----:B------:R-:W-:Y:S01]  /*3bd0*/  F2FP.SATFINITE.E4M3.F32.PACK_AB_MERGE_C R150, R148, R145, RZ ;  /* 0x000000919496723e */ /* 0x000fe200048070ff */
[----:B------:R-:W-:Y:S02]  /*3be0*/  HADD2.F32 R79, -RZ, R77.H1_H1 ;  /* 0x3000004dff4f7230 */ /* 0x000fe40000004100 */
[----:B------:R-:W-:Y:S02]  /*3bf0*/  HADD2.F32 R77, -RZ, R76.H0_H0 ;  /* 0x2000004cff4d7230 */ /* 0x000fe40000004100 */
[-C--:B------:R-:W-:Y:S01]  /*3c00*/  FMUL.FTZ R146, R78, R81.reuse ;  /* 0x000000514e927220 */ /* 0x080fe20000410000 */
[----:B------:R-:W-:Y:S02]  /*3c10*/  HADD2.F32 R80, -RZ, R133.H1_H1 ;  /* 0x30000085ff507230 */ /* 0x000fe40000004100 */
[----:B------:R-:W-:Y:S01]  /*3c20*/  FMUL.FTZ R83, R79, R81 ;  /* 0x000000514f537220 */ /* 0x000fe20000410000 */
[----:B------:R-:W-:Y:S01]  /*3c30*/  HADD2.F32 R140, -RZ, R140.H0_H0 ;  /* 0x2000008cff8c7230 */ /* 0x000fe20000004100 */
[----:B------:R-:W-:Y:S01]  /*3c40*/  F2FP.SATFINITE.E4M3.F32.PACK_AB_MERGE_C R49, R49, R48, R150 ;  /* 0x000000303131723e */ /* 0x000fe20004807096 */
[----:B------:R-:W-:-:S02]  /*3c50*/  HADD2.F32 R76, -RZ, R76.H1_H1 ;  /* 0x3000004cff4c7230 */ /* 0x000fc40000004100 */
[-C--:B------:R-:W-:Y:S01]  /*3c60*/  FFMA.FTZ R83, R78, R80.reuse, -R83 ;  /* 0x000000504e537223 */ /* 0x080fe20000010853 */
[----:B------:R-:W-:Y:S02]  /*3c70*/  HADD2.F32 R133, -RZ, R133.H0_H0 ;  /* 0x20000085ff857230 */ /* 0x000fe40000004100 */
[----:B------:R-:W-:Y:S01]  /*3c80*/  FFMA.FTZ R146, R79, R80, R146 ;  /* 0x000000504f927223 */ /* 0x000fe20000010092 */
[CC--:B------:R-:W-:Y:S01]  /*3c90*/  FMUL.FTZ R81, R77.reuse, R140.reuse ;  /* 0x0000008c4d517220 */ /* 0x0c0fe20000410000 */
[----:B------:R-:W-:Y:S01]  /*3ca0*/  FMUL.FTZ R144, R76, R140 ;  /* 0x0000008c4c907220 */ /* 0x000fe20000410000 */
[----:B------:R-:W-:Y:S02]  /*3cb0*/  F2FP.F16.E4M3.UNPACK_B R80, R82.H1 ;  /* 0x00000052ff50723e */ /* 0x000fe400030006ff */
[----:B------:R-:W-:Y:S01]  /*3cc0*/  F2FP.SATFINITE.E4M3.F32.PACK_AB_MERGE_C R149, R146, R83, RZ ;  /* 0x000000539295723e */ /* 0x000fe200048070ff */
[----:B------:R-:W-:Y:S01]  /*3cd0*/  FFMA.FTZ R144, R77, R133, -R144 ;  /* 0x000000854d907223 */ /* 0x000fe20000010890 */
[----:B------:R-:W-:Y:S01]  /*3ce0*/  F2FP.F16.E4M3.UNPACK_B R77, R51.H1 ;  /* 0x00000033ff4d723e */ /* 0x000fe200030006ff */
[----:B------:R-:W-:Y:S01]  /*3cf0*/  FFMA.FTZ R141, R76, R133, R81 ;  /* 0x000000854c8d7223 */ /* 0x000fe20000010051 */
[-C--:B------:R-:W-:Y:S01]  /*3d00*/  F2FP.F16.E4M3.UNPACK_B R83, R143.reuse.H1 ;  /* 0x0000008fff53723e */ /* 0x080fe200030006ff */
[----:B------:R-:W-:Y:S01]  /*3d10*/  HADD2.F32 R81, -RZ, R80.H1_H1 ;  /* 0x30000050ff517230 */ /* 0x000fe20000004100 */
[----:B------:R-:W-:Y:S01]  /*3d20*/  F2FP.F16.E4M3.UNPACK_B R76, R50.H1 ;  /* 0x00000032ff4c723e */ /* 0x000fe200030006ff */
[----:B------:R-:W-:Y:S01]  /*3d30*/  HADD2.F32 R79, -RZ, R77.H1_H1 ;  /* 0x3000004dff4f7230 */ /* 0x000fe20000004100 */
[----:B------:R-:W-:Y:S01]  /*3d40*/  F2FP.F16.E4M3.UNPACK_B R143, R143 ;  /* 0x0000008fff8f723e */ /* 0x000fe200020006ff */
[----:B------:R-:W-:Y:S01]  /*3d50*/  HADD2.F32 R140, -RZ, R83.H1_H1 ;  /* 0x30000053ff8c7230 */ /* 0x000fe20000004100 */
[----:B------:R-:W-:Y:S01]  /*3d60*/  F2FP.F16.E4M3.UNPACK_B R82, R82 ;  /* 0x00000052ff52723e */ /* 0x000fe200020006ff */
[----:B------:R-:W-:Y:S01]  /*3d70*/  HADD2.F32 R78, -RZ, R77.H0_H0 ;  /* 0x2000004dff4e7230 */ /* 0x000fe20000004100 */
[----:B------:R-:W-:Y:S01]  /*3d80*/  F2FP.F16.E4M3.UNPACK_B R51, R51 ;  /* 0x00000033ff33723e */ /* 0x000fe200020006ff */
[----:B------:R-:W-:-:S02]  /*3d90*/  HADD2.F32 R77, -RZ, R76.H1_H1 ;  /* 0x3000004cff4d7230 */ /* 0x000fc40000004100 */
[-C--:B------:R-:W-:Y:S01]  /*3da0*/  FMUL.FTZ R145, R79, R140.reuse ;  /* 0x0000008c4f917220 */ /* 0x080fe20000410000 */
[--C-:B------:R-:W-:Y:S02]  /*3db0*/  HADD2.F32 R133, -RZ, R143.reuse.H1_H1 ;  /* 0x3000008fff857230 */ /* 0x100fe40000004100 */
[C---:B------:R-:W-:Y:S01]  /*3dc0*/  FMUL.FTZ R146, R78.reuse, R140 ;  /* 0x0000008c4e927220 */ /* 0x040fe20000410000 */
[----:B------:R-:W-:Y:S02]  /*3dd0*/  HADD2.F32 R76, -RZ, R76.H0_H0 ;  /* 0x2000004cff4c7230 */ /* 0x000fe40000004100 */
[----:B------:R-:W-:Y:S01]  /*3de0*/  FFMA.FTZ R147, R78, R81, -R145 ;  /* 0x000000514e937223 */ /* 0x000fe20000010891 */
[----:B------:R-:W-:Y:S02]  /*3df0*/  HADD2.F32 R78, -RZ, R82.H1_H1 ;  /* 0x30000052ff4e7230 */ /* 0x000fe40000004100 */
[-C--:B------:R-:W-:Y:S01]  /*3e00*/  FMUL.FTZ R145, R77, R133.reuse ;  /* 0x000000854d917220 */ /* 0x080fe20000410000 */
[----:B------:R-:W-:Y:S01]  /*3e10*/  F2FP.F16.E4M3.UNPACK_B R50, R50 ;  /* 0x00000032ff32723e */ /* 0x000fe200020006ff */
[----:B------:R-:W-:Y:S01]  /*3e20*/  FMUL.FTZ R140, R76, R133 ;  /* 0x000000854c8c7220 */ /* 0x000fe20000410000 */
[----:B------:R-:W-:-:S02]  /*3e30*/  HADD2.F32 R143, -RZ, R143.H0_H0 ;  /* 0x2000008fff8f7230 */ /* 0x000fc40000004100 */
[-C--:B------:R-:W-:Y:S01]  /*3e40*/  FFMA.FTZ R145, R76, R78.reuse, -R145 ;  /* 0x0000004e4c917223 */ /* 0x080fe20000010891 */
[--C-:B------:R-:W-:Y:S02]  /*3e50*/  HADD2.F32 R76, -RZ, R51.reuse.H0_H0 ;  /* 0x20000033ff4c7230 */ /* 0x100fe40000004100 */
[----:B------:R-:W-:Y:S01]  /*3e60*/  FFMA.FTZ R140, R77, R78, R140 ;  /* 0x0000004e4d8c7223 */ /* 0x000fe2000001008c */
[----:B------:R-:W-:Y:S02]  /*3e70*/  HADD2.F32 R77, -RZ, R51.H1_H1 ;  /* 0x30000033ff4d7230 */ /* 0x000fe40000004100 */
[----:B------:R-:W-:Y:S01]  /*3e80*/  FFMA.FTZ R148, R79, R81, R146 ;  /* 0x000000514f947223 */ /* 0x000fe20000010092 */
[--C-:B------:R-:W-:Y:S01]  /*3e90*/  HADD2.F32 R51, -RZ, R50.reuse.H0_H0 ;  /* 0x20000032ff337230 */ /* 0x100fe20000004100 */
[----:B------:R-:W-:Y:S01]  /*3ea0*/  F2FP.SATFINITE.E4M3.F32.PACK_AB_MERGE_C R48, R141, R144, R149 ;  /* 0x000000908d30723e */ /* 0x000fe20004807095 */
[----:B------:R-:W-:Y:S01]  /*3eb0*/  HADD2.F32 R50, -RZ, R50.H1_H1 ;  /* 0x30000032ff327230 */ /* 0x000fe20000004100 */
[----:B------:R-:W-:Y:S01]  /*3ec0*/  F2FP.SATFINITE.E4M3.F32.PACK_AB_MERGE_C R140, R140, R145, RZ ;  /* 0x000000918c8c723e */ /* 0x000fe200048070ff */
[----:B------:R-:W-:Y:S01]  /*3ed0*/  HADD2.F32 R83, -RZ, R83.H0_H0 ;  /* 0x20000053ff537230 */ /* 0x000fe20000004100 */
[----:B------:R-:W-:Y:S01]  /*3ee0*/  F2FP.SATFINITE.E4M3.F32.PACK_AB_MERGE_C R147, R148, R147, RZ ;  /* 0x000000939493723e */ /* 0x000fe200048070ff */
[----:B------:R-:W-:-:S02]  /*3ef0*/  HADD2.F32 R80, -RZ, R80.H0_H0 ;  /* 0x20000050ff507230 */ /* 0x000fc40000004100 */
[----:B------:R-:W-:Y:S01]  /*3f00*/  FMUL.FTZ R78, R50, R143 ;  /* 0x0000008f324e7220 */ /* 0x000fe20000410000 */
[----:B------:R-:W-:Y:S02]  /*3f10*/  HADD2.F32 R82, -RZ, R82.H0_H0 ;  /* 0x20000052ff527230 */ /* 0x000fe40000004100 */
[-C--:B------:R-:W-:Y:S01]  /*3f20*/  FMUL.FTZ R79, R77, R83.reuse ;  /* 0x000000534d4f7220 */ /* 0x080fe20000410000 */
[C---:B------:R-:W-:Y:S01]  /*3f30*/  FMUL.FTZ R146, R76.reuse, R83 ;  /* 0x000000534c927220 */ /* 0x040fe20000410000 */
[----:B------:R-:W-:Y:S02]  /*3f40*/  FMUL.FTZ R143, R51, R143 ;  /* 0x0000008f338f7220 */ /* 0x000fe40000410000 */
[-C--:B------:R-:W-:Y:S01]  /*3f50*/  FFMA.FTZ R79, R76, R80.reuse, -R79 ;  /* 0x000000504c4f7223 */ /* 0x080fe2000001084f */
[----:B------:R-:W-:Y:S01]  /*3f60*/  FFMA.FTZ R146, R77, R80, R146 ;  /* 0x000000504d927223 */ /* 0x000fe20000010092 */
[-C--:B------:R-:W-:Y:S01]  /*3f70*/  FFMA.FTZ R78, R51, R82.reuse, -R78 ;  /* 0x00000052334e7223 */ /* 0x080fe2000001084e */
[----:B------:R-:W-:-:S03]  /*3f80*/  FFMA.FTZ R143, R50, R82, R143 ;  /* 0x00000052328f7223 */ /* 0x000fc6000001008f */
[----:B------:R-:W-:Y:S02]  /*3f90*/  F2FP.SATFINITE.E4M3.F32.PACK_AB_MERGE_C R51, R146, R79, R147 ;  /* 0x0000004f9233723e */ /* 0x000fe40004807093 */
[----:B------:R-:W-:-:S07]  /*3fa0*/  F2FP.SATFINITE.E4M3.F32.PACK_AB_MERGE_C R50, R143, R78, R140 ;  /* 0x0000004e8f32723e */ /* 0x000fce000480708c */
.L_x_373:
[----:B------:R-:W-:Y:S05]  /*3fb0*/  BSYNC B2 ;  /* 0x0000000000027941 */ /* 0x000fea0003800000 */
.L_x_372:
[----:B------:R-:W-:Y:S02]  /*3fc0*/  ULDC.64 UR4, c[0x0][0x2e8] ;  /* 0x0000ba0000047ab9 */ /* 0x000fe40000000a00 */
[----:B------:R-:W-:-:S04]  /*3fd0*/  IADD3 R76, P2, P6, R41, UR4, R138 ;  /* 0x00000004294c7c10 */ /* 0x000fc8000fe5e08a */
[----:B------:R-:W-:-:S05]  /*3fe0*/  IADD3.X R77, R106, UR5, R139, P2, P6 ;  /* 0x000000056a4d7c10 */ /* 0x000fca00097ec48b */
[----:B--2---:R3:W-:Y:S04]  /*3ff0*/  STG.E.128 desc[UR42][R76.64], R48 ;  /* 0x000000304c007986 */ /* 0x0047e8000c101d2a */
.L_x_367:
[----:B------:R-:W-:Y:S05]  /*4000*/  BSYNC B1 ;  /* 0x0000000000017941 */ /* 0x000fea0003800000 */
.L_x_366:
[----:B------:R-:W-:Y:S04]  /*4010*/  BSSY B1, `(.L_x_374) ;  /* 0x00000f0000017945 */ /* 0x000fe80003800000 */
[----:B------:R-:W-:Y:S05]  /*4020*/  @P3 BRA `(.L_x_375) ;  /* 0x0000000c00b83947 */ /* 0x000fea0003800000 */
[----:B---3--:R-:W-:Y:S01]  /*4030*/  IADD3 R76, P2, P3, R130, R120, R16 ;  /* 0x00000078824c7210 */ /* 0x008fe20007b5e010 */
[----:B------:R-:W-:Y:S03]  /*4040*/  BSSY B2, `(.L_x_376) ;  /* 0x0000077000027945 */ /* 0x000fe60003800000 */
[----:B------:R-:W-:Y:S01]  /*4050*/  IADD3.X R77, R5, R123, R17, P2, P3 ;  /* 0x0000007b054d7210 */ /* 0x000fe200017e6411 */
[----:B------:R-:W-:Y:S08]  /*4060*/  @P0 BRA `(.L_x_377) ;  /* 0x0000000400d00947 */ /* 0x000ff00003800000 */
        /* <DEDUP_REMOVED lines=14> */
[----:B------:R-:W-:Y:S01]  /*4150*/  IMAD.U32 R79, R79, 0x10000, RZ ;  /* 0x000100004f4f7824 */ /* 0x000fe200078e00ff */
[----:B------:R-:W-:Y:S01]  /*4160*/  PRMT R73, R83, 0x654, R72 ;  /* 0x0000065453497816 */ /* 0x000fe20000000048 */
[----:B--2---:R-:W-:Y:S01]  /*4170*/  IMAD.MOV.U32 R72, RZ, RZ, R48 ;  /* 0x000000ffff487224 */ /* 0x004fe200078e0030 */
[----:B------:R-:W-:Y:S02]  /*4180*/  SHF.L.U32 R78, R78, 0x8, RZ ;  /* 0x000000084e4e7819 */ /* 0x000fe400000006ff */
        /* <DEDUP_REMOVED lines=19> */
[-C--:B------:R-:W-:Y:S01]  /*42c0*/  FFMA.FTZ R49, R73, R79.reuse, R138 ;  /* 0x0000004f49317223 */ /* 0x080fe2000001008a */
[----:B------:R-:W-:Y:S02]  /*42d0*/  HADD2.F32 R78, -RZ, R78.H1_H1 ;  /* 0x3000004eff4e7230 */ /* 0x000fe40000004100 */
[C---:B------:R-:W-:Y:S01]  /*42e0*/  FMUL.FTZ R81, R75.reuse, R82 ;  /* 0x000000524b517220 */ /* 0x040fe20000410000 */
        /* <DEDUP_REMOVED lines=25> */
[-C--:B------:R-:W-:Y:S01]  /*4480*/  FFMA.FTZ R137, R73, R136.reuse, -R82 ;  /* 0x0000008849897223 */ /* 0x080fe20000010852 */
        /* <DEDUP_REMOVED lines=18> */
[----:B------:R-:W-:Y:S01]  /*45b0*/  FMUL.FTZ R133, R73, R82 ;  /* 0x0000005249857220 */ /* 0x000fe20000410000 */
        /* <DEDUP_REMOVED lines=26> */
.L_x_379:
[----:B------:R-:W-:Y:S05]  /*4760*/  BSYNC B3 ;  /* 0x0000000000037941 */ /* 0x000fea0003800000 */
.L_x_378:
[----:B------:R-:W-:Y:S02]  /*4770*/  ULDC.64 UR4, c[0x0][0x2e8] ;  /* 0x0000ba0000047ab9 */ /* 0x000fe40000000a00 */
[----:B------:R-:W-:-:S04]  /*4780*/  IADD3 R72, P2, P3, R76, UR4, R100 ;  /* 0x000000044c487c10 */ /* 0x000fc8000fb5e064 */
[----:B------:R-:W-:-:S05]  /*4790*/  IADD3.X R73, R77, UR5, R40, P2, P3 ;  /* 0x000000054d497c10 */ /* 0x000fca00097e6428 */
[----:B--2---:R3:W-:Y:S04]  /*47a0*/  STG.E.128 desc[UR42][R72.64], R48 ;  /* 0x0000003048007986 */ /* 0x0047e8000c101d2a */
.L_x_377:
[----:B------:R-:W-:Y:S05]  /*47b0*/  BSYNC B2 ;  /* 0x0000000000027941 */ /* 0x000fea0003800000 */
.L_x_376:
[----:B------:R-:W-:Y:S05]  /*47c0*/  @P1 BRA `(.L_x_375) ;  /* 0x0000000400d01947 */ /* 0x000fea0003800000 */
[----:B0-23--:R0:W2:Y:S01]  /*47d0*/  LDS.128 R48, [R113+0x2d400] ;  /* 0x02d4000071307984 */ /* 0x00d0a20000000c00 */
[----:B------:R-:W-:Y:S01]  /*47e0*/  ISETP.GE.AND P2, PT, R233, R122, PT ;  /* 0x0000007ae900720c */ /* 0x000fe20003f46270 */
[----:B------:R-:W-:-:S12]  /*47f0*/  BSSY B2, `(.L_x_380) ;  /* 0x000006d000027945 */ /* 0x000fd80003800000 */
[----:B0-----:R-:W-:Y:S05]  /*4800*/  @P2 BRA `(.L_x_381) ;  /* 0x0000000400ac2947 */ /* 0x001fea0003800000 */
[--C-:B------:R-:W-:Y:S02]  /*4810*/  SHF.R.U32.HI R78, RZ, 0x10, R69.reuse ;  /* 0x00000010ff4e7819 */ /* 0x100fe40000011645 */
[--C-:B------:R-:W-:Y:S02]  /*4820*/  SHF.R.U32.HI R74, RZ, 0x8, R69.reuse ;  /* 0x00000008ff4a7819 */ /* 0x100fe40000011645 */
[----:B------:R-:W-:Y:S02]  /*4830*/  LOP3.LUT R68, R69, 0xff, RZ, 0xc0, !PT ;  /* 0x000000ff45447812 */ /* 0x000fe400078ec0ff */
[----:B------:R-:W-:Y:S02]  /*4840*/  SHF.R.U32.HI R79, RZ, 0x18, R69 ;  /* 0x00000018ff4f7819 */ /* 0x000fe40000011645 */
[----:B------:R-:W-:Y:S02]  /*4850*/  SHF.R.U32.HI R73, RZ, 0x8, R71 ;  /* 0x00000008ff497819 */ /* 0x000fe40000011647 */
[----:B------:R-:W-:-:S02]  /*4860*/  LOP3.LUT R69, R71, 0xff, RZ, 0xc0, !PT ;  /* 0x000000ff47457812 */ /* 0x000fc400078ec0ff */
[--C-:B------:R-:W-:Y:S02]  /*4870*/  SHF.R.U32.HI R72, RZ, 0x18, R71.reuse ;  /* 0x00000018ff487819 */ /* 0x100fe40000011647 */
[----:B------:R-:W-:Y:S01]  /*4880*/  SHF.R.U32.HI R75, RZ, 0x10, R71 ;  /* 0x00000010ff4b7819 */ /* 0x000fe20000011647 */
[----:B------:R-:W-:Y:S01]  /*4890*/  IMAD.SHL.U32 R71, R73, 0x100, RZ ;  /* 0x0000010049477824 */ /* 0x000fe200078e00ff */
[----:B------:R-:W-:Y:S02]  /*48a0*/  PRMT R72, R72, 0x654, R69 ;  /* 0x0000065448487816 */ /* 0x000fe40000000045 */
[----:B------:R-:W-:Y:S01]  /*48b0*/  PRMT R70, R79, 0x654, R68 ;  /* 0x000006544f467816 */ /* 0x000fe20000000044 */
[----:B--2---:R-:W-:Y:S01]  /*48c0*/  IMAD.MOV.U32 R68, RZ, RZ, R48 ;  /* 0x000000ffff447224 */ /* 0x004fe200078e0030 */
[----:B------:R-:W-:Y:S02]  /*48d0*/  SHF.L.U32 R69, R74, 0x8, RZ ;  /* 0x000000084a457819 */ /* 0x000fe400000006ff */
[----:B------:R-:W-:-:S02]  /*48e0*/  LOP3.LUT R74, R72, 0xff00, R71, 0xf8, !PT ;  /* 0x0000ff00484a7812 */ /* 0x000fc400078ef847 */
[----:B------:R-:W-:Y:S01]  /*48f0*/  LOP3.LUT R70, R70, 0xff00, R69, 0xf8, !PT ;  /* 0x0000ff0046467812 */ /* 0x000fe200078ef845 */
[----:B------:R-:W-:Y:S01]  /*4900*/  IMAD.U32 R69, R78, 0x10000, RZ ;  /* 0x000100004e457824 */ /* 0x000fe200078e00ff */
[----:B------:R-:W-:Y:S02]  /*4910*/  SHF.L.U32 R71, R75, 0x10, RZ ;  /* 0x000000104b477819 */ /* 0x000fe400000006ff */
[----:B------:R-:W-:Y:S02]  /*4920*/  F2FP.F16.E4M3.UNPACK_B R72, R135.H1 ;  /* 0x00000087ff48723e */ /* 0x000fe400030006ff */
[-C--:B------:R-:W-:Y:S02]  /*4930*/  F2FP.F16.E4M3.UNPACK_B R48, R49.reuse ;  /* 0x00000031ff30723e */ /* 0x080fe400020006ff */
[----:B------:R-:W-:Y:S01]  /*4940*/  F2FP.F16.E4M3.UNPACK_B R49, R49.H1 ;  /* 0x00000031ff31723e */ /* 0x000fe200030006ff */
[--C-:B------:R-:W-:Y:S01]  /*4950*/  HADD2.F32 R75, -RZ, R72.reuse.H1_H1 ;  /* 0x30000048ff4b7230 */ /* 0x100fe20000004100 */
[----:B------:R-:W-:Y:S01]  /*4960*/  LOP3.LUT R78, R74, 0xff0000, R71, 0xf8, !PT ;  /* 0x00ff00004a4e7812 */ /* 0x000fe200078ef847 */
[----:B------:R-:W-:Y:S01]  /*4970*/  HADD2.F32 R74, -RZ, R72.H0_H0 ;  /* 0x20000048ff4a7230 */ /* 0x000fe20000004100 */
[----:B------:R-:W-:Y:S01]  /*4980*/  LOP3.LUT R73, R70, 0xff0000, R69, 0xf8, !PT ;  /* 0x00ff000046497812 */ /* 0x000fe200078ef845 */
[--C-:B------:R-:W-:Y:S01]  /*4990*/  HADD2.F32 R69, -RZ, R48.reuse.H1_H1 ;  /* 0x30000030ff457230 */ /* 0x100fe20000004100 */
[----:B------:R-:W-:Y:S01]  /*49a0*/  F2FP.F16.E4M3.UNPACK_B R71, R134.H1 ;  /* 0x00000086ff47723e */ /* 0x000fe200030006ff */
[----:B------:R-:W-:Y:S01]  /*49b0*/  HADD2.F32 R70, -RZ, R49.H1_H1 ;  /* 0x30000031ff467230 */ /* 0x000fe20000004100 */
[----:B------:R-:W-:Y:S01]  /*49c0*/  F2FP.F16.E4M3.UNPACK_B R135, R135 ;  /* 0x00000087ff87723e */ /* 0x000fe200020006ff */
[----:B------:R-:W-:-:S02]  /*49d0*/  HADD2.F32 R48, -RZ, R48.H0_H0 ;  /* 0x20000030ff307230 */ /* 0x000fc40000004100 */
[-C--:B------:R-:W-:Y:S01]  /*49e0*/  FMUL.FTZ R79, R69, R74.reuse ;  /* 0x0000004a454f7220 */ /* 0x080fe20000410000 */
[----:B------:R-:W-:Y:S02]  /*49f0*/  HADD2.F32 R72, -RZ, R71.H0_H0 ;  /* 0x20000047ff487230 */ /* 0x000fe40000004100 */
[-C--:B------:R-:W-:Y:S01]  /*4a00*/  FMUL.FTZ R80, R70, R75.reuse ;  /* 0x0000004b46507220 */ /* 0x080fe20000410000 */
[----:B------:R-:W-:Y:S02]  /*4a10*/  HADD2.F32 R49, -RZ, R49.H0_H0 ;  /* 0x20000031ff317230 */ /* 0x000fe40000004100 */
[C---:B------:R-:W-:Y:S01]  /*4a20*/  FMUL.FTZ R74, R48.reuse, R74 ;  /* 0x0000004a304a7220 */ /* 0x040fe20000410000 */
[----:B------:R-:W-:Y:S02]  /*4a30*/  HADD2.F32 R71, -RZ, R71.H1_H1 ;  /* 0x30000047ff477230 */ /* 0x000fe40000004100 */
[----:B------:R-:W-:Y:S01]  /*4a40*/  FFMA.FTZ R48, R48, R72, -R79 ;  /* 0x0000004830307223 */ /* 0x000fe2000001084f */
[----:B------:R-:W-:Y:S01]  /*4a50*/  F2FP.F16.E4M3.UNPACK_B R134, R134 ;  /* 0x00000086ff86723e */ /* 0x000fe200020006ff */
[----:B------:R-:W-:Y:S01]  /*4a60*/  FMUL.FTZ R75, R49, R75 ;  /* 0x0000004b314b7220 */ /* 0x000fe20000410000 */
[----:B------:R-:W-:Y:S01]  /*4a70*/  FFMA.FTZ R81, R69, R72, R74 ;  /* 0x0000004845517223 */ /* 0x000fe2000001004a */
[-C--:B------:R-:W-:Y:S01]  /*4a80*/  FFMA.FTZ R79, R49, R71.reuse, -R80 ;  /* 0x00000047314f7223 */ /* 0x080fe20000010850 */
[-C--:B------:R-:W-:Y:S01]  /*4a90*/  F2FP.F16.E4M3.UNPACK_B R49, R68.reuse.H1 ;  /* 0x00000044ff31723e */ /* 0x080fe200030006ff */
[----:B------:R-:W-:Y:S01]  /*4aa0*/  FFMA.FTZ R82, R70, R71, R75 ;  /* 0x0000004746527223 */ /* 0x000fe2000001004b */
[----:B------:R-:W-:Y:S01]  /*4ab0*/  F2FP.F16.E4M3.UNPACK_B R68, R68 ;  /* 0x00000044ff44723e */ /* 0x000fe200020006ff */
[----:B------:R-:W-:-:S02]  /*4ac0*/  HADD2.F32 R72, -RZ, R135.H1_H1 ;  /* 0x30000087ff487230 */ /* 0x000fc40000004100 */
[--C-:B------:R-:W-:Y:S02]  /*4ad0*/  HADD2.F32 R69, -RZ, R49.reuse.H0_H0 ;  /* 0x20000031ff457230 */ /* 0x100fe40000004100 */
[----:B------:R-:W-:Y:S02]  /*4ae0*/  HADD2.F32 R70, -RZ, R49.H1_H1 ;  /* 0x30000031ff467230 */ /* 0x000fe40000004100 */
[--C-:B------:R-:W-:Y:S02]  /*4af0*/  HADD2.F32 R49, -RZ, R68.reuse.H0_H0 ;  /* 0x20000044ff317230 */ /* 0x100fe40000004100 */
[-C--:B------:R-:W-:Y:S01]  /*4b00*/  FMUL.FTZ R75, R69, R72.reuse ;  /* 0x00000048454b7220 */ /* 0x080fe20000410000 */
[----:B------:R-:W-:Y:S02]  /*4b10*/  HADD2.F32 R135, -RZ, R135.H0_H0 ;  /* 0x20000087ff877230 */ /* 0x000fe40000004100 */
[----:B------:R-:W-:Y:S01]  /*4b20*/  FMUL.FTZ R74, R70, R72 ;  /* 0x00000048464a7220 */ /* 0x000fe20000410000 */
[----:B------:R-:W-:-:S02]  /*4b30*/  HADD2.F32 R68, -RZ, R68.H1_H1 ;  /* 0x30000044ff447230 */ /* 0x000fc40000004100 */
[--C-:B------:R-:W-:Y:S02]  /*4b40*/  HADD2.F32 R71, -RZ, R134.reuse.H1_H1 ;  /* 0x30000086ff477230 */ /* 0x100fe40000004100 */
[----:B------:R-:W-:Y:S02]  /*4b50*/  HADD2.F32 R134, -RZ, R134.H0_H0 ;  /* 0x20000086ff867230 */ /* 0x000fe40000004100 */
[-C--:B------:R-:W-:Y:S01]  /*4b60*/  FMUL.FTZ R72, R68, R135.reuse ;  /* 0x0000008744487220 */ /* 0x080fe20000410000 */
[----:B------:R-:W-:Y:S01]  /*4b70*/  FMUL.FTZ R135, R49, R135 ;  /* 0x0000008731877220 */ /* 0x000fe20000410000 */
[-C--:B------:R-:W-:Y:S01]  /*4b80*/  FFMA.FTZ R74, R69, R71.reuse, -R74 ;  /* 0x00000047454a7223 */ /* 0x080fe2000001084a */
[----:B------:R-:W-:Y:S01]  /*4b90*/  FFMA.FTZ R75, R70, R71, R75 ;  /* 0x00000047464b7223 */ /* 0x000fe2000001004b */
[-C--:B------:R-:W-:Y:S01]  /*4ba0*/  FFMA.FTZ R80, R49, R134.reuse, -R72 ;  /* 0x0000008631507223 */ /* 0x080fe20000010848 */
[----:B------:R-:W-:Y:S01]  /*4bb0*/  FFMA.FTZ R135, R68, R134, R135 ;  /* 0x0000008644877223 */ /* 0x000fe20000010087 */
[----:B------:R-:W-:-:S02]  /*4bc0*/  F2FP.F16.E4M3.UNPACK_B R68, R51.H1 ;  /* 0x00000033ff44723e */ /* 0x000fc400030006ff */
[----:B------:R-:W-:Y:S02]  /*4bd0*/  F2FP.SATFINITE.E4M3.F32.PACK_AB_MERGE_C R133, R75, R74, RZ ;  /* 0x0000004a4b85723e */ /* 0x000fe400048070ff */
[----:B------:R-:W-:Y:S01]  /*4be0*/  F2FP.F16.E4M3.UNPACK_B R74, R78.H1 ;  /* 0x0000004eff4a723e */ /* 0x000fe200030006ff */
[--C-:B------:R-:W-:Y:S01]  /*4bf0*/  HADD2.F32 R70, -RZ, R68.reuse.H1_H1 ;  /* 0x30000044ff467230 */ /* 0x100fe20000004100 */
[----:B------:R-:W-:Y:S01]  /*4c00*/  F2FP.SATFINITE.E4M3.F32.PACK_AB_MERGE_C R134, R82, R79, RZ ;  /* 0x0000004f5286723e */ /* 0x000fe200048070ff */
[----:B------:R-:W-:Y:S01]  /*4c10*/  HADD2.F32 R69, -RZ, R68.H0_H0 ;  /* 0x20000044ff457230 */ /* 0x000fe20000004100 */
[-C--:B------:R-:W-:Y:S01]  /*4c20*/  F2FP.F16.E4M3.UNPACK_B R71, R73.reuse.H1 ;  /* 0x00000049ff47723e */ /* 0x080fe200030006ff */
[--C-:B------:R-:W-:Y:S01]  /*4c30*/  HADD2.F32 R79, -RZ, R74.reuse.H1_H1 ;  /* 0x3000004aff4f7230 */ /* 0x100fe20000004100 */
[----:B------:R-:W-:Y:S01]  /*4c40*/  F2FP.F16.E4M3.UNPACK_B R49, R50.H1 ;  /* 0x00000032ff31723e */ /* 0x000fe200030006ff */
[----:B------:R-:W-:Y:S01]  /*4c50*/  HADD2.F32 R74, -RZ, R74.H0_H0 ;  /* 0x2000004aff4a7230 */ /* 0x000fe20000004100 */
[----:B------:R-:W-:Y:S01]  /*4c60*/  F2FP.F16.E4M3.UNPACK_B R78, R78 ;  /* 0x0000004eff4e723e */ /* 0x000fe200020006ff */
[----:B------:R-:W-:Y:S01]  /*4c70*/  HADD2.F32 R72, -RZ, R71.H1_H1 ;  /* 0x30000047ff487230 */ /* 0x000fe20000004100 */
        /* <DEDUP_REMOVED lines=17> */
[----:B------:R-:W-:Y:S02]  /*4d90*/  HADD2.F32 R51, -RZ, R51.H1_H1 ;  /* 0x30000033ff337230 */ /* 0x000fe40000004100 */
[--C-:B------:R-:W-:Y:S01]  /*4da0*/  HADD2.F32 R49, -RZ, R50.reuse.H0_H0 ;  /* 0x20000032ff317230 */ /* 0x100fe20000004100 */
[----:B------:R-:W-:Y:S01]  /*4db0*/  F2FP.SATFINITE.E4M3.F32.PACK_AB_MERGE_C R75, R75, R82, RZ ;  /* 0x000000524b4b723e */ /* 0x000fe200048070ff */
[----:B------:R-:W-:Y:S02]  /*4dc0*/  HADD2.F32 R50, -RZ, R50.H1_H1 ;  /* 0x30000032ff327230 */ /* 0x000fe40000004100 */
[----:B------:R-:W-:Y:S01]  /*4dd0*/  FMUL.FTZ R79, R51, R74 ;  /* 0x0000004a334f7220 */ /* 0x000fe20000410000 */
[----:B------:R-:W-:-:S02]  /*4de0*/  HADD2.F32 R71, -RZ, R71.H0_H0 ;  /* 0x20000047ff477230 */ /* 0x000fc40000004100 */
[----:B------:R-:W-:Y:S01]  /*4df0*/  FMUL.FTZ R74, R68, R74 ;  /* 0x0000004a444a7220 */ /* 0x000fe20000410000 */
[----:B------:R-:W-:Y:S02]  /*4e00*/  HADD2.F32 R73, -RZ, R73.H0_H0 ;  /* 0x20000049ff497230 */ /* 0x000fe40000004100 */
[-C--:B------:R-:W-:Y:S01]  /*4e10*/  FMUL.FTZ R70, R50, R78.reuse ;  /* 0x0000004e32467220 */ /* 0x080fe20000410000 */
[----:B------:R-:W-:Y:S01]  /*4e20*/  FMUL.FTZ R69, R49, R78 ;  /* 0x0000004e31457220 */ /* 0x000fe20000410000 */
[-C--:B------:R-:W-:Y:S01]  /*4e30*/  FFMA.FTZ R79, R68, R71.reuse, -R79 ;  /* 0x00000047444f7223 */ /* 0x080fe2000001084f */
[----:B------:R-:W-:Y:S01]  /*4e40*/  FFMA.FTZ R74, R51, R71, R74 ;  /* 0x00000047334a7223 */ /* 0x000fe2000001004a */
[-C--:B------:R-:W-:Y:S01]  /*4e50*/  FFMA.FTZ R70, R49, R73.reuse, -R70 ;  /* 0x0000004931467223 */ /* 0x080fe20000010846 */
[----:B------:R-:W-:Y:S01]  /*4e60*/  FFMA.FTZ R69, R50, R73, R69 ;  /* 0x0000004932457223 */ /* 0x000fe20000010045 */
[----:B------:R-:W-:Y:S02]  /*4e70*/  F2FP.SATFINITE.E4M3.F32.PACK_AB_MERGE_C R72, R72, R83, RZ ;  /* 0x000000534848723e */ /* 0x000fe400048070ff */
[----:B------:R-:W-:-:S02]  /*4e80*/  F2FP.SATFINITE.E4M3.F32.PACK_AB_MERGE_C R49, R81, R48, R134 ;  /* 0x000000305131723e */ /* 0x000fc40004807086 */
[----:B------:R-:W-:Y:S02]  /*4e90*/  F2FP.SATFINITE.E4M3.F32.PACK_AB_MERGE_C R48, R135, R80, R133 ;  /* 0x000000508730723e */ /* 0x000fe40004807085 */
[----:B------:R-:W-:Y:S02]  /*4ea0*/  F2FP.SATFINITE.E4M3.F32.PACK_AB_MERGE_C R50, R69, R70, R75 ;  /* 0x000000464532723e */ /* 0x000fe4000480704b */
[----:B------:R-:W-:-:S07]  /*4eb0*/  F2FP.SATFINITE.E4M3.F32.PACK_AB_MERGE_C R51, R74, R79, R72 ;  /* 0x0000004f4a33723e */ /* 0x000fce0004807048 */
.L_x_381:
[----:B------:R-:W-:Y:S05]  /*4ec0*/  BSYNC B2 ;  /* 0x0000000000027941 */ /* 0x000fea0003800000 */
.L_x_380:
[----:B------:R-:W-:Y:S02]  /*4ed0*/  ULDC.64 UR4, c[0x0][0x2e8] ;  /* 0x0000ba0000047ab9 */ /* 0x000fe40000000a00 */
[----:B------:R-:W-:-:S04]  /*4ee0*/  IADD3 R68, P2, P3, R41, UR4, R76 ;  /* 0x0000000429447c10 */ /* 0x000fc8000fb5e04c */
[----:B------:R-:W-:-:S05]  /*4ef0*/  IADD3.X R69, R106, UR5, R77, P2, P3 ;  /* 0x000000056a457c10 */ /* 0x000fca00097e644d */
[----:B--2---:R4:W-:Y:S04]  /*4f00*/  STG.E.128 desc[UR42][R68.64], R48 ;  /* 0x0000003044007986 */ /* 0x0049e8000c101d2a */
.L_x_375:
[----:B------:R-:W-:Y:S05]  /*4f10*/  BSYNC B1 ;  /* 0x0000000000017941 */ /* 0x000fea0003800000 */
.L_x_374:
[----:B------:R-:W-:Y:S01]  /*4f20*/  ISETP.NE.AND P2, PT, R142, RZ, PT ;  /* 0x000000ff8e00720c */ /* 0x000fe20003f45270 */
[----:B------:R-:W-:-:S12]  /*4f30*/  BSSY B1, `(.L_x_382) ;  /* 0x00000f1000017945 */ /* 0x000fd80003800000 */
[----:B------:R-:W-:Y:S05]  /*4f40*/  @P2 BRA `(.L_x_383) ;  /* 0x0000000c00bc2947 */ /* 0x000fea0003800000 */
[----:B----4-:R-:W-:Y:S01]  /*4f50*/  IADD3 R68, P2, P3, R4, R120, R16 ;  /* 0x0000007804447210 */ /* 0x010fe20007b5e010 */
[----:B------:R-:W-:Y:S03]  /*4f60*/  BSSY B2, `(.L_x_384) ;  /* 0x0000076000027945 */ /* 0x000fe60003800000 */
[----:B------:R-:W-:Y:S01]  /*4f70*/  IADD3.X R69, R31, R123, R17, P2, P3 ;  /* 0x0000007b1f457210 */ /* 0x000fe200017e6411 */
[----:B------:R-:W-:Y:S08]  /*4f80*/  @P0 BRA `(.L_x_385) ;  /* 0x0000000400cc0947 */ /* 0x000ff00003800000 */
[----:B0-23--:R0:W2:Y:S01]  /*4f90*/  LDS.128 R48, [R113+0x2a400] ;  /* 0x02a4000071307984 */ /* 0x00d0a20000000c00 */
[----:B------:R-:W-:Y:S01]  /*4fa0*/  ISETP.GE.AND P2, PT, R18, R122, PT ;  /* 0x0000007a1200720c */ /* 0x000fe20003f46270 */
[----:B------:R-:W-:-:S12]  /*4fb0*/  BSSY B3, `(.L_x_386) ;  /* 0x000006c000037945 */ /* 0x000fd80003800000 */
[----:B0-----:R-:W-:Y:S05]  /*4fc0*/  @P2 BRA `(.L_x_387) ;  /* 0x0000000400a82947 */ /* 0x001fea0003800000 */
[--C-:B------:R-:W-:Y:S02]  /*4fd0*/  SHF.R.U32.HI R74, RZ, 0x10, R65.reuse ;  /* 0x00000010ff4a7819 */ /* 0x100fe40000011641 */
[----:B------:R-:W-:Y:S02]  /*4fe0*/  SHF.R.U32.HI R72, RZ, 0x8, R65 ;  /* 0x00000008ff487819 */ /* 0x000fe40000011641 */
[----:B------:R-:W-:Y:S02]  /*4ff0*/  LOP3.LUT R64, R65, 0xff, RZ, 0xc0, !PT ;  /* 0x000000ff41407812 */ /* 0x000fe400078ec0ff */
[--C-:B------:R-:W-:Y:S02]  /*5000*/  SHF.R.U32.HI R73, RZ, 0x10, R67.reuse ;  /* 0x00000010ff497819 */ /* 0x100fe40000011643 */
[----:B------:R-:W-:Y:S02]  /*5010*/  SHF.R.U32.HI R71, RZ, 0x8, R67 ;  /* 0x00000008ff477819 */ /* 0x000fe40000011643 */
[----:B------:R-:W-:-:S02]  /*5020*/  LOP3.LUT R66, R67, 0xff, RZ, 0xc0, !PT ;  /* 0x000000ff43427812 */ /* 0x000fc400078ec0ff */
[----:B------:R-:W-:Y:S02]  /*5030*/  SHF.R.U32.HI R65, RZ, 0x18, R65 ;  /* 0x00000018ff417819 */ /* 0x000fe40000011641 */
[----:B------:R-:W-:Y:S02]  /*5040*/  SHF.R.U32.HI R67, RZ, 0x18, R67 ;  /* 0x00000018ff437819 */ /* 0x000fe40000011643 */
[----:B------:R-:W-:Y:S01]  /*5050*/  PRMT R65, R65, 0x654, R64 ;  /* 0x0000065441417816 */ /* 0x000fe20000000040 */
[----:B------:R-:W-:Y:S01]  /*5060*/  IMAD.SHL.U32 R64, R72, 0x100, RZ ;  /* 0x0000010048407824 */ /* 0x000fe200078e00ff */
[----:B------:R-:W-:Y:S01]  /*5070*/  PRMT R70, R67, 0x654, R66 ;  /* 0x0000065443467816 */ /* 0x000fe20000000042 */
[----:B------:R-:W-:-:S03]  /*5080*/  IMAD.SHL.U32 R67, R71, 0x100, RZ ;  /* 0x0000010047437824 */ /* 0x000fc600078e00ff */
[----:B------:R-:W-:Y:S01]  /*5090*/  LOP3.LUT R66, R65, 0xff00, R64, 0xf8, !PT ;  /* 0x0000ff0041427812 */ /* 0x000fe200078ef840 */
[----:B------:R-:W-:Y:S01]  /*50a0*/  IMAD.U32 R65, R74, 0x10000, RZ ;  /* 0x000100004a417824 */ /* 0x000fe200078e00ff */
[----:B------:R-:W-:Y:S02]  /*50b0*/  LOP3.LUT R72, R70, 0xff00, R67, 0xf8, !PT ;  /* 0x0000ff0046487812 */ /* 0x000fe400078ef843 */
[----:B------:R-:W-:Y:S02]  /*50c0*/  SHF.L.U32 R67, R73, 0x10, RZ ;  /* 0x0000001049437819 */ /* 0x000fe400000006ff */
[----:B------:R-:W-:Y:S02]  /*50d0*/  F2FP.F16.E4M3.UNPACK_B R70, R132.H1 ;  /* 0x00000084ff46723e */ /* 0x000fe400030006ff */
[----:B--2---:R-:W-:Y:S02]  /*50e0*/  F2FP.F16.E4M3.UNPACK_B R64, R49 ;  /* 0x00000031ff40723e */ /* 0x004fe400020006ff */
[----:B------:R-:W-:Y:S01]  /*50f0*/  LOP3.LUT R74, R72, 0xff0000, R67, 0xf8, !PT ;  /* 0x00ff0000484a7812 */ /* 0x000fe200078ef843 */
[----:B------:R-:W-:Y:S01]  /*5100*/  HADD2.F32 R72, -RZ, R70.H0_H0 ;  /* 0x20000046ff487230 */ /* 0x000fe20000004100 */
[----:B------:R-:W-:Y:S01]  /*5110*/  LOP3.LUT R71, R66, 0xff0000, R65, 0xf8, !PT ;  /* 0x00ff000042477812 */ /* 0x000fe200078ef841 */
[----:B------:R-:W-:Y:S01]  /*5120*/  HADD2.F32 R65, -RZ, R64.H1_H1 ;  /* 0x30000040ff417230 */ /* 0x000fe20000004100 */
[----:B------:R-:W-:Y:S01]  /*5130*/  F2FP.F16.E4M3.UNPACK_B R67, R129.H1 ;  /* 0x00000081ff43723e */ /* 0x000fe200030006ff */
[----:B------:R-:W-:Y:S01]  /*5140*/  HADD2.F32 R73, -RZ, R70.H1_H1 ;  /* 0x30000046ff497230 */ /* 0x000fe20000004100 */
[----:B------:R-:W-:Y:S01]  /*5150*/  F2FP.F16.E4M3.UNPACK_B R49, R49.H1 ;  /* 0x00000031ff31723e */ /* 0x000fe200030006ff */
[----:B------:R-:W-:-:S02]  /*5160*/  HADD2.F32 R64, -RZ, R64.H0_H0 ;  /* 0x20000040ff407230 */ /* 0x000fc40000004100 */
[C---:B------:R-:W-:Y:S01]  /*5170*/  FMUL.FTZ R75, R65.reuse, R72 ;  /* 0x00000048414b7220 */ /* 0x040fe20000410000 */
[----:B------:R-:W-:Y:S01]  /*5180*/  HADD2.F32 R70, -RZ, R67.H0_H0 ;  /* 0x20000043ff467230 */ /* 0x000fe20000004100 */
[----:B------:R-:W-:Y:S01]  /*5190*/  F2FP.F16.E4M3.UNPACK_B R132, R132 ;  /* 0x00000084ff84723e */ /* 0x000fe200020006ff */
[--C-:B------:R-:W-:Y:S02]  /*51a0*/  HADD2.F32 R66, -RZ, R49.reuse.H1_H1 ;  /* 0x30000031ff427230 */ /* 0x100fe40000004100 */
[C---:B------:R-:W-:Y:S01]  /*51b0*/  FMUL.FTZ R72, R64.reuse, R72 ;  /* 0x0000004840487220 */ /* 0x040fe20000410000 */
[----:B------:R-:W-:Y:S02]  /*51c0*/  HADD2.F32 R49, -RZ, R49.H0_H0 ;  /* 0x20000031ff317230 */ /* 0x000fe40000004100 */
[-C--:B------:R-:W-:Y:S01]  /*51d0*/  FFMA.FTZ R77, R64, R70.reuse, -R75 ;  /* 0x00000046404d7223 */ /* 0x080fe2000001084b */
[----:B------:R-:W-:Y:S02]  /*51e0*/  HADD2.F32 R67, -RZ, R67.H1_H1 ;  /* 0x30000043ff437230 */ /* 0x000fe40000004100 */
[CC--:B------:R-:W-:Y:S01]  /*51f0*/  FMUL.FTZ R64, R66.reuse, R73.reuse ;  /* 0x0000004942407220 */ /* 0x0c0fe20000410000 */
[----:B------:R-:W-:Y:S01]  /*5200*/  FFMA.FTZ R78, R65, R70, R72 ;  /* 0x00000046414e7223 */ /* 0x000fe20000010048 */
[C---:B------:R-:W-:Y:S01]  /*5210*/  FMUL.FTZ R73, R49.reuse, R73 ;  /* 0x0000004931497220 */ /* 0x040fe20000410000 */
[----:B------:R-:W-:Y:S01]  /*5220*/  F2FP.F16.E4M3.UNPACK_B R129, R129 ;  /* 0x00000081ff81723e */ /* 0x000fe200020006ff */
[-C--:B------:R-:W-:Y:S01]  /*5230*/  FFMA.FTZ R79, R49, R67.reuse, -R64 ;  /* 0x00000043314f7223 */ /* 0x080fe20000010840 */
[-C--:B------:R-:W-:Y:S01]  /*5240*/  F2FP.F16.E4M3.UNPACK_B R49, R48.reuse.H1 ;  /* 0x00000030ff31723e */ /* 0x080fe200030006ff */
        /* <DEDUP_REMOVED lines=8> */
[----:B------:R-:W-:Y:S02]  /*52d0*/  HADD2.F32 R132, -RZ, R132.H0_H0 ;  /* 0x20000084ff847230 */ /* 0x000fe40000004100 */
[----:B------:R-:W-:Y:S01]  /*52e0*/  FMUL.FTZ R73, R65, R67 ;  /* 0x0000004341497220 */ /* 0x000fe20000410000 */
[----:B------:R-:W-:-:S02]  /*52f0*/  HADD2.F32 R48, -RZ, R48.H1_H1 ;  /* 0x30000030ff307230 */ /* 0x000fc40000004100 */
[--C-:B------:R-:W-:Y:S02]  /*5300*/  HADD2.F32 R66, -RZ, R129.reuse.H1_H1 ;  /* 0x30000081ff427230 */ /* 0x100fe40000004100 */
        /* <DEDUP_REMOVED lines=29> */
[-C--:B------:R-:W-:Y:S01]  /*54e0*/  FFMA.FTZ R73, R48, R64.reuse, -R73 ;  /* 0x0000004030497223 */ /* 0x080fe20000010849 */
[----:B------:R-:W-:Y:S01]  /*54f0*/  FFMA.FTZ R80, R65, R67, R80 ;  /* 0x0000004341507223 */ /* 0x000fe20000010050 */
[----:B------:R-:W-:Y:S01]  /*5500*/  FFMA.FTZ R72, R49, R64, R72 ;  /* 0x0000004031487223 */ /* 0x000fe20000010048 */
[----:B------:R-:W-:-:S02]  /*5510*/  HADD2.F32 R49, -RZ, R51.H0_H0 ;  /* 0x20000033ff317230 */ /* 0x000fc40000004100 */
[----:B------:R-:W-:Y:S01]  /*5520*/  HADD2.F32 R48, -RZ, R50.H0_H0 ;  /* 0x20000032ff307230 */ /* 0x000fe20000004100 */
[----:B------:R-:W-:Y:S01]  /*5530*/  F2FP.SATFINITE.E4M3.F32.PACK_AB_MERGE_C R79, R80, R79, RZ ;  /* 0x0000004f504f723e */ /* 0x000fe200048070ff */
[----:B------:R-:W-:Y:S01]  /*5540*/  HADD2.F32 R51, -RZ, R51.H1_H1 ;  /* 0x30000033ff337230 */ /* 0x000fe20000004100 */
[----:B------:R-:W-:Y:S01]  /*5550*/  F2FP.SATFINITE.E4M3.F32.PACK_AB_MERGE_C R72, R72, R73, RZ ;  /* 0x000000494848723e */ /* 0x000fe200048070ff */
[----:B------:R-:W-:Y:S02]  /*5560*/  HADD2.F32 R70, -RZ, R70.H0_H0 ;  /* 0x20000046ff467230 */ /* 0x000fe40000004100 */
[----:B------:R-:W-:Y:S02]  /*5570*/  HADD2.F32 R50, -RZ, R50.H1_H1 ;  /* 0x30000032ff327230 */ /* 0x000fe40000004100 */
[----:B------:R-:W-:Y:S02]  /*5580*/  HADD2.F32 R65, -RZ, R74.H0_H0 ;  /* 0x2000004aff417230 */ /* 0x000fe40000004100 */
[----:B------:R-:W-:Y:S01]  /*5590*/  FMUL.FTZ R64, R51, R70 ;  /* 0x0000004633407220 */ /* 0x000fe20000410000 */
[----:B------:R-:W-:-:S02]  /*55a0*/  HADD2.F32 R66, -RZ, R66.H0_H0 ;  /* 0x20000042ff427230 */ /* 0x000fc40000004100 */
[C---:B------:R-:W-:Y:S01]  /*55b0*/  FMUL.FTZ R70, R49.reuse, R70 ;  /* 0x0000004631467220 */ /* 0x040fe20000410000 */
[----:B------:R-:W-:Y:S02]  /*55c0*/  HADD2.F32 R71, -RZ, R71.H0_H0 ;  /* 0x20000047ff477230 */ /* 0x000fe40000004100 */
[-C--:B------:R-:W-:Y:S01]  /*55d0*/  FMUL.FTZ R67, R50, R65.reuse ;  /* 0x0000004132437220 */ /* 0x080fe20000410000 */
[C---:B------:R-:W-:Y:S01]  /*55e0*/  FMUL.FTZ R65, R48.reuse, R65 ;  /* 0x0000004130417220 */ /* 0x040fe20000410000 */
[-C--:B------:R-:W-:Y:S01]  /*55f0*/  FFMA.FTZ R64, R49, R66.reuse, -R64 ;  /* 0x0000004231407223 */ /* 0x080fe20000010840 */
[----:B------:R-:W-:Y:S01]  /*5600*/  FFMA.FTZ R51, R51, R66, R70 ;  /* 0x0000004233337223 */ /* 0x000fe20000010046 */
[-C--:B------:R-:W-:Y:S01]  /*5610*/  FFMA.FTZ R67, R48, R71.reuse, -R67 ;  /* 0x0000004730437223 */ /* 0x080fe20000010843 */
[----:B------:R-:W-:Y:S01]  /*5620*/  FFMA.FTZ R50, R50, R71, R65 ;  /* 0x0000004732327223 */ /* 0x000fe20000010041 */
[----:B------:R-:W-:Y:S02]  /*5630*/  F2FP.SATFINITE.E4M3.F32.PACK_AB_MERGE_C R49, R78, R77, R82 ;  /* 0x0000004d4e31723e */ /* 0x000fe40004807052 */
[----:B------:R-:W-:-:S02]  /*5640*/  F2FP.SATFINITE.E4M3.F32.PACK_AB_MERGE_C R48, R76, R75, R81 ;  /* 0x0000004b4c30723e */ /* 0x000fc40004807051 */
[----:B------:R-:W-:Y:S02]  /*5650*/  F2FP.SATFINITE.E4M3.F32.PACK_AB_MERGE_C R50, R50, R67, R72 ;  /* 0x000000433232723e */ /* 0x000fe40004807048 */
[----:B------:R-:W-:-:S07]  /*5660*/  F2FP.SATFINITE.E4M3.F32.PACK_AB_MERGE_C R51, R51, R64, R79 ;  /* 0x000000403333723e */ /* 0x000fce000480704f */
.L_x_387:
[----:B------:R-:W-:Y:S05]  /*5670*/  BSYNC B3 ;  /* 0x0000000000037941 */ /* 0x000fea0003800000 */
.L_x_386:
[----:B------:R-:W-:Y:S02]  /*5680*/  ULDC.64 UR4, c[0x0][0x2e8] ;  /* 0x0000ba0000047ab9 */ /* 0x000fe40000000a00 */
[----:B------:R-:W-:-:S04]  /*5690*/  IADD3 R64, P2, P3, R68, UR4, R100 ;  /* 0x0000000444407c10 */ /* 0x000fc8000fb5e064 */
[----:B------:R-:W-:-:S05]  /*56a0*/  IADD3.X R65, R69, UR5, R40, P2, P3 ;  /* 0x0000000545417c10 */ /* 0x000fca00097e6428 */
[----:B--2---:R4:W-:Y:S04]  /*56b0*/  STG.E.128 desc[UR42][R64.64], R48 ;  /* 0x0000003040007986 */ /* 0x0049e8000c101d2a */
.L_x_385:
[----:B------:R-:W-:Y:S05]  /*56c0*/  BSYNC B2 ;  /* 0x0000000000027941 */ /* 0x000fea0003800000 */
.L_x_384:
[----:B------:R-:W-:Y:S05]  /*56d0*/  @P1 BRA `(.L_x_383) ;  /* 0x0000000400d81947 */ /* 0x000fea0003800000 */
[----:B0-234-:R0:W2:Y:S01]  /*56e0*/  LDS.128 R48, [R113+0x2e400] ;  /* 0x02e4000071307984 */ /* 0x01d0a20000000c00 */
[----:B------:R-:W-:Y:S01]  /*56f0*/  ISETP.GE.AND P2, PT, R233, R122, PT ;  /* 0x0000007ae900720c */ /* 0x000fe20003f46270 */
[----:B------:R-:W-:-:S12]  /*5700*/  BSSY B2, `(.L_x_388) ;  /* 0x000006f000027945 */ /* 0x000fd80003800000 */
[----:B0-----:R-:W-:Y:S05]  /*5710*/  @P2 BRA `(.L_x_389) ;  /* 0x0000000400b42947 */ /* 0x001fea0003800000 */
[----:B------:R-:W-:Y:S01]  /*5720*/  SHF.R.U32.HI R71, RZ, 0x8, R61 ;  /* 0x00000008ff477819 */ /* 0x000fe2000001163d */
[----:B--2---:R-:W-:Y:S01]  /*5730*/  IMAD.MOV.U32 R62, RZ, RZ, R51 ;  /* 0x000000ffff3e7224 */ /* 0x004fe200078e0033 */
[----:B------:R-:W-:Y:S02]  /*5740*/  SHF.R.U32.HI R73, RZ, 0x18, R61 ;  /* 0x00000018ff497819 */ /* 0x000fe4000001163d */
[----:B------:R-:W-:Y:S01]  /*5750*/  LOP3.LUT R60, R61, 0xff, RZ, 0xc0, !PT ;  /* 0x000000ff3d3c7812 */ /* 0x000fe200078ec0ff */
[----:B------:R-:W-:Y:S01]  /*5760*/  IMAD.SHL.U32 R51, R71, 0x100, RZ ;  /* 0x0000010047337824 */ /* 0x000fe200078e00ff */
[--C-:B------:R-:W-:Y:S02]  /*5770*/  SHF.R.U32.HI R67, RZ, 0x18, R63.reuse ;  /* 0x00000018ff437819 */ /* 0x100fe4000001163f */
[----:B------:R-:W-:Y:S02]  /*5780*/  LOP3.LUT R64, R63, 0xff, RZ, 0xc0, !PT ;  /* 0x000000ff3f407812 */ /* 0x000fe400078ec0ff */
[----:B------:R-:W-:-:S02]  /*5790*/  SHF.R.U32.HI R65, RZ, 0x8, R63 ;  /* 0x00000008ff417819 */ /* 0x000fc4000001163f */
[----:B------:R-:W-:Y:S02]  /*57a0*/  SHF.R.U32.HI R66, RZ, 0x10, R63 ;  /* 0x00000010ff427819 */ /* 0x000fe4000001163f */
[----:B------:R-:W-:Y:S01]  /*57b0*/  SHF.R.U32.HI R70, RZ, 0x10, R61 ;  /* 0x00000010ff467819 */ /* 0x000fe2000001163d */
[----:B------:R-:W-:Y:S01]  /*57c0*/  IMAD.MOV.U32 R61, RZ, RZ, R50 ;  /* 0x000000ffff3d7224 */ /* 0x000fe200078e0032 */
[----:B------:R-:W-:Y:S01]  /*57d0*/  PRMT R60, R73, 0x654, R60 ;  /* 0x00000654493c7816 */ /* 0x000fe2000000003c */
[----:B------:R-:W-:Y:S01]  /*57e0*/  IMAD.U32 R66, R66, 0x10000, RZ ;  /* 0x0001000042427824 */ /* 0x000fe200078e00ff */
[----:B------:R-:W-:Y:S02]  /*57f0*/  PRMT R64, R67, 0x654, R64 ;  /* 0x0000065443407816 */ /* 0x000fe40000000040 */
[----:B------:R-:W-:Y:S02]  /*5800*/  SHF.L.U32 R63, R65, 0x8, RZ ;  /* 0x00000008413f7819 */ /* 0x000fe400000006ff */
[----:B------:R-:W-:Y:S01]  /*5810*/  LOP3.LUT R51, R60, 0xff00, R51, 0xf8, !PT ;  /* 0x0000ff003c337812 */ /* 0x000fe200078ef833 */
[----:B------:R-:W-:Y:S01]  /*5820*/  IMAD.U32 R60, R70, 0x10000, RZ ;  /* 0x00010000463c7824 */ /* 0x000fe200078e00ff */
[----:B------:R-:W-:-:S02]  /*5830*/  LOP3.LUT R63, R64, 0xff00, R63, 0xf8, !PT ;  /* 0x0000ff00403f7812 */ /* 0x000fc400078ef83f */
[----:B------:R-:W-:Y:S02]  /*5840*/  F2FP.F16.E4M3.UNPACK_B R64, R127.H1 ;  /* 0x0000007fff40723e */ /* 0x000fe400030006ff */
[-C--:B------:R-:W-:Y:S02]  /*5850*/  F2FP.F16.E4M3.UNPACK_B R50, R49.reuse ;  /* 0x00000031ff32723e */ /* 0x080fe400020006ff */
        /* <DEDUP_REMOVED lines=8> */
[CC--:B------:R-:W-:Y:S01]  /*58e0*/  FMUL.FTZ R71, R51.reuse, R66.reuse ;  /* 0x0000004233477220 */ /* 0x0c0fe20000410000 */
        /* <DEDUP_REMOVED lines=30> */
[----:B------:R-:W-:Y:S01]  /*5ad0*/  FFMA.FTZ R71, R49, R126, -R64 ;  /* 0x0000007e31477223 */ /* 0x000fe20000010840 */
[----:B------:R-:W-:Y:S01]  /*5ae0*/  F2FP.F16.E4M3.UNPACK_B R49, R62.H1 ;  /* 0x0000003eff31723e */ /* 0x000fe200030006ff */
[----:B------:R-:W-:Y:S01]  /*5af0*/  FFMA.FTZ R126, R48, R126, R127 ;  /* 0x0000007e307e7223 */ /* 0x000fe2000001007f */
[----:B------:R-:W-:-:S02]  /*5b00*/  F2FP.F16.E4M3.UNPACK_B R64, R70.H1 ;  /* 0x00000046ff40723e */ /* 0x000fc400030006ff */
[----:B------:R-:W-:Y:S01]  /*5b10*/  F2FP.SATFINITE.E4M3.F32.PACK_AB_MERGE_C R76, R66, R67, RZ ;  /* 0x00000043424c723e */ /* 0x000fe200048070ff */
[--C-:B------:R-:W-:Y:S01]  /*5b20*/  HADD2.F32 R51, -RZ, R49.reuse.H1_H1 ;  /* 0x30000031ff337230 */ /* 0x100fe20000004100 */
[----:B------:R-:W-:Y:S01]  /*5b30*/  F2FP.F16.E4M3.UNPACK_B R60, R65.H1 ;  /* 0x00000041ff3c723e */ /* 0x000fe200030006ff */
[----:B------:R-:W-:Y:S01]  /*5b40*/  HADD2.F32 R67, -RZ, R64.H1_H1 ;  /* 0x30000040ff437230 */ /* 0x000fe20000004100 */
[----:B------:R-:W-:Y:S01]  /*5b50*/  F2FP.F16.E4M3.UNPACK_B R48, R61.H1 ;  /* 0x0000003dff30723e */ /* 0x000fe200030006ff */
[----:B------:R-:W-:Y:S01]  /*5b60*/  HADD2.F32 R50, -RZ, R49.H0_H0 ;  /* 0x20000031ff327230 */ /* 0x000fe20000004100 */
[----:B------:R-:W-:Y:S01]  /*5b70*/  F2FP.F16.E4M3.UNPACK_B R70, R70 ;  /* 0x00000046ff46723e */ /* 0x000fe200020006ff */
[----:B------:R-:W-:Y:S01]  /*5b80*/  HADD2.F32 R63, -RZ, R60.H1_H1 ;  /* 0x3000003cff3f7230 */ /* 0x000fe20000004100 */
[----:B------:R-:W-:Y:S01]  /*5b90*/  F2FP.F16.E4M3.UNPACK_B R65, R65 ;  /* 0x00000041ff41723e */ /* 0x000fe200020006ff */
[----:B------:R-:W-:Y:S01]  /*5ba0*/  FMUL.FTZ R75, R51, R67 ;  /* 0x00000043334b7220 */ /* 0x000fe20000410000 */
[----:B------:R-:W-:-:S02]  /*5bb0*/  HADD2.F32 R49, -RZ, R48.H1_H1 ;  /* 0x30000030ff317230 */ /* 0x000fc40000004100 */
[C---:B------:R-:W-:Y:S01]  /*5bc0*/  FMUL.FTZ R74, R50.reuse, R67 ;  /* 0x00000043324a7220 */ /* 0x040fe20000410000 */
[----:B------:R-:W-:Y:S02]  /*5bd0*/  HADD2.F32 R66, -RZ, R70.H1_H1 ;  /* 0x30000046ff427230 */ /* 0x000fe40000004100 */
[----:B------:R-:W-:Y:S01]  /*5be0*/  FFMA.FTZ R75, R50, R63, -R75 ;  /* 0x0000003f324b7223 */ /* 0x000fe2000001084b */
[----:B------:R-:W-:Y:S01]  /*5bf0*/  HADD2.F32 R48, -RZ, R48.H0_H0 ;  /* 0x20000030ff307230 */ /* 0x000fe20000004100 */
[----:B------:R-:W-:Y:S01]  /*5c00*/  F2FP.F16.E4M3.UNPACK_B R61, R61 ;  /* 0x0000003dff3d723e */ /* 0x000fe200020006ff */
        /* <DEDUP_REMOVED lines=10> */
[--C-:B------:R-:W-:Y:S02]  /*5cb0*/  HADD2.F32 R49, -RZ, R62.reuse.H0_H0 ;  /* 0x2000003eff317230 */ /* 0x100fe40000004100 */
        /* <DEDUP_REMOVED lines=12> */
[----:B------:R-:W-:Y:S01]  /*5d80*/  FFMA.FTZ R63, R62, R60, R63 ;  /* 0x0000003c3e3f7223 */ /* 0x000fe2000001003f */
[----:B------:R-:W-:-:S02]  /*5d90*/  F2FP.SATFINITE.E4M3.F32.PACK_AB_MERGE_C R74, R74, R75, RZ ;  /* 0x0000004b4a4a723e */ /* 0x000fc400048070ff */
[----:B------:R-:W-:Y:S02]  /*5da0*/  F2FP.SATFINITE.E4M3.F32.PACK_AB_MERGE_C R66, R70, R51, R66 ;  /* 0x000000334642723e */ /* 0x000fe40004807042 */
[----:B------:R-:W-:Y:S02]  /*5db0*/  F2FP.SATFINITE.E4M3.F32.PACK_AB_MERGE_C R51, R63, R50, R74 ;  /* 0x000000323f33723e */ /* 0x000fe4000480704a */
[----:B------:R-:W-:Y:S01]  /*5dc0*/  F2FP.SATFINITE.E4M3.F32.PACK_AB_MERGE_C R49, R73, R72, R77 ;  /* 0x000000484931723e */ /* 0x000fe2000480704d */
[----:B------:R-:W-:Y:S01]  /*5dd0*/  IMAD.MOV.U32 R50, RZ, RZ, R66 ;  /* 0x000000ffff327224 */ /* 0x000fe200078e0042 */
[----:B------:R-:W-:-:S07]  /*5de0*/  F2FP.SATFINITE.E4M3.F32.PACK_AB_MERGE_C R48, R126, R71, R76 ;  /* 0x000000477e30723e */ /* 0x000fce000480704c */
.L_x_389:
[----:B------:R-:W-:Y:S05]  /*5df0*/  BSYNC B2 ;  /* 0x0000000000027941 */ /* 0x000fea0003800000 */
.L_x_388:
[----:B------:R-:W-:Y:S02]  /*5e00*/  ULDC.64 UR4, c[0x0][0x2e8] ;  /* 0x0000ba0000047ab9 */ /* 0x000fe40000000a00 */
[----:B------:R-:W-:-:S04]  /*5e10*/  IADD3 R60, P2, P3, R41, UR4, R68 ;  /* 0x00000004293c7c10 */ /* 0x000fc8000fb5e044 */
[----:B------:R-:W-:-:S05]  /*5e20*/  IADD3.X R61, R106, UR5, R69, P2, P3 ;  /* 0x000000056a3d7c10 */ /* 0x000fca00097e6445 */
[----:B--2---:R0:W-:Y:S04]  /*5e30*/  STG.E.128 desc[UR42][R60.64], R48 ;  /* 0x000000303c007986 */ /* 0x0041e8000c101d2a */
.L_x_383:
[----:B------:R-:W-:Y:S05]  /*5e40*/  BSYNC B1 ;  /* 0x0000000000017941 */ /* 0x000fea0003800000 */
.L_x_382:
[----:B------:R-:W-:Y:S05]  /*5e50*/  @P4 BRA `(.L_x_390) ;  /* 0x0000005c00b44947 */ /* 0x000fea0003800000 */
[----:B------:R-:W-:Y:S01]  /*5e60*/  IADD3 R120, P2, P3, R30, R120, R16 ;  /* 0x000000781e787210 */ /* 0x000fe20007b5e010 */
[----:B------:R-:W-:Y:S03]  /*5e70*/  BSSY B1, `(.L_x_391) ;  /* 0x0000079000017945 */ /* 0x000fe60003800000 */
[----:B------:R-:W-:Y:S01]  /*5e80*/  IADD3.X R123, R34, R123, R17, P2, P3 ;  /* 0x0000007b227b7210 */ /* 0x000fe200017e6411 */
[----:B------:R-:W-:Y:S08]  /*5e90*/  @P0 BRA `(.L_x_392) ;  /* 0x0000000400d80947 */ /* 0x000ff00003800000 */
[----:B0-234-:R0:W2:Y:S01]  /*5ea0*/  LDS.128 R48, [R113+0x2b400] ;  /* 0x02b4000071307984 */ /* 0x01d0a20000000c00 */
[----:B------:R-:W-:Y:S01]  /*5eb0*/  ISETP.GE.AND P2, PT, R18, R122, PT ;  /* 0x0000007a1200720c */ /* 0x000fe20003f46270 */
[----:B------:R-:W-:-:S12]  /*5ec0*/  BSSY B2, `(.L_x_393) ;  /* 0x000006f000027945 */ /* 0x000fd80003800000 */
[----:B0-----:R-:W-:Y:S05]  /*5ed0*/  @P2 BRA `(.L_x_394) ;  /* 0x0000000400b42947 */ /* 0x001fea0003800000 */
[----:B------:R-:W-:Y:S02]  /*5ee0*/  SHF.R.U32.HI R65, RZ, 0x8, R57 ;  /* 0x00000008ff417819 */ /* 0x000fe40000011639 */
[----:B------:R-:W-:Y:S02]  /*5ef0*/  SHF.R.U32.HI R61, RZ, 0x8, R59 ;  /* 0x00000008ff3d7819 */ /* 0x000fe4000001163b */
[----:B------:R-:W-:Y:S02]  /*5f00*/  SHF.R.U32.HI R67, RZ, 0x18, R57 ;  /* 0x00000018ff437819 */ /* 0x000fe40000011639 */
[----:B------:R-:W-:Y:S02]  /*5f10*/  LOP3.LUT R56, R57, 0xff, RZ, 0xc0, !PT ;  /* 0x000000ff39387812 */ /* 0x000fe400078ec0ff */
[----:B------:R-:W-:Y:S02]  /*5f20*/  SHF.R.U32.HI R63, RZ, 0x18, R59 ;  /* 0x00000018ff3f7819 */ /* 0x000fe4000001163b */
[----:B------:R-:W-:-:S02]  /*5f30*/  LOP3.LUT R60, R59, 0xff, RZ, 0xc0, !PT ;  /* 0x000000ff3b3c7812 */ /* 0x000fc400078ec0ff */
[----:B------:R-:W-:Y:S01]  /*5f40*/  SHF.R.U32.HI R62, RZ, 0x10, R59 ;  /* 0x00000010ff3e7819 */ /* 0x000fe2000001163b */
[----:B------:R-:W-:Y:S01]  /*5f50*/  IMAD.SHL.U32 R59, R61, 0x100, RZ ;  /* 0x000001003d3b7824 */ /* 0x000fe200078e00ff */
[----:B--2---:R-:W-:Y:S01]  /*5f60*/  MOV R58, R51 ;  /* 0x00000033003a7202 */ /* 0x004fe20000000f00 */
[----:B------:R-:W-:Y:S01]  /*5f70*/  IMAD.SHL.U32 R51, R65, 0x100, RZ ;  /* 0x0000010041337824 */ /* 0x000fe200078e00ff */
[----:B------:R-:W-:Y:S01]  /*5f80*/  PRMT R56, R67, 0x654, R56 ;  /* 0x0000065443387816 */ /* 0x000fe20000000038 */
[----:B------:R-:W-:Y:S01]  /*5f90*/  IMAD.U32 R62, R62, 0x10000, RZ ;  /* 0x000100003e3e7824 */ /* 0x000fe200078e00ff */
[----:B------:R-:W-:Y:S02]  /*5fa0*/  PRMT R60, R63, 0x654, R60 ;  /* 0x000006543f3c7816 */ /* 0x000fe4000000003c */
[----:B------:R-:W-:Y:S01]  /*5fb0*/  SHF.R.U32.HI R64, RZ, 0x10, R57 ;  /* 0x00000010ff407819 */ /* 0x000fe20000011639 */
[----:B------:R-:W-:Y:S01]  /*5fc0*/  IMAD.MOV.U32 R57, RZ, RZ, R50 ;  /* 0x000000ffff397224 */ /* 0x000fe200078e0032 */
[----:B------:R-:W-:-:S02]  /*5fd0*/  LOP3.LUT R51, R56, 0xff00, R51, 0xf8, !PT ;  /* 0x0000ff0038337812 */ /* 0x000fc400078ef833 */
[----:B------:R-:W-:Y:S02]  /*5fe0*/  LOP3.LUT R59, R60, 0xff00, R59, 0xf8, !PT ;  /* 0x0000ff003c3b7812 */ /* 0x000fe400078ef83b */
[----:B------:R-:W-:Y:S02]  /*5ff0*/  SHF.L.U32 R56, R64, 0x10, RZ ;  /* 0x0000001040387819 */ /* 0x000fe400000006ff */
        /* <DEDUP_REMOVED lines=91> */
.L_x_394:
[----:B------:R-:W-:Y:S05]  /*65b0*/  BSYNC B2 ;  /* 0x0000000000027941 */ /* 0x000fea0003800000 */
.L_x_393:
[----:B------:R-:W-:Y:S02]  /*65c0*/  ULDC.64 UR4, c[0x0][0x2e8] ;  /* 0x0000ba0000047ab9 */ /* 0x000fe40000000a00 */
[----:B------:R-:W-:-:S04]  /*65d0*/  IADD3 R56, P2, P3, R120, UR4, R100 ;  /* 0x0000000478387c10 */ /* 0x000fc8000fb5e064 */
[----:B------:R-:W-:-:S05]  /*65e0*/  IADD3.X R57, R123, UR5, R40, P2, P3 ;  /* 0x000000057b397c10 */ /* 0x000fca00097e6428 */
[----:B--2---:R0:W-:Y:S04]  /*65f0*/  STG.E.128 desc[UR42][R56.64], R48 ;  /* 0x0000003038007986 */ /* 0x0041e8000c101d2a */
.L_x_392:
[----:B------:R-:W-:Y:S05]  /*6600*/  BSYNC B1 ;  /* 0x0000000000017941 */ /* 0x000fea0003800000 */
.L_x_391:
        /* <DEDUP_REMOVED lines=8> */
[----:B------:R-:W-:Y:S02]  /*6690*/  LOP3.LUT R52, R53, 0xff, RZ, 0xc0, !PT ;  /* 0x000000ff35347812 */ /* 0x000fe400078ec0ff */
[--C-:B------:R-:W-:Y:S02]  /*66a0*/  SHF.R.U32.HI R61, RZ, 0x18, R53.reuse ;  /* 0x00000018ff3d7819 */ /* 0x100fe40000011635 */
[----:B------:R-:W-:Y:S02]  /*66b0*/  SHF.R.U32.HI R60, RZ, 0x10, R53 ;  /* 0x00000010ff3c7819 */ /* 0x000fe40000011635 */
[----:B------:R-:W-:-:S02]  /*66c0*/  SHF.R.U32.HI R59, RZ, 0x10, R55 ;  /* 0x00000010ff3b7819 */ /* 0x000fc40000011637 */
[----:B------:R-:W-:Y:S01]  /*66d0*/  LOP3.LUT R56, R55, 0xff0000ff, RZ, 0xc0, !PT ;  /* 0xff0000ff37387812 */ /* 0x000fe200078ec0ff */
[----:B------:R-:W-:Y:S01]  /*66e0*/  IMAD.SHL.U32 R55, R57, 0x100, RZ ;  /* 0x0000010039377824 */ /* 0x000fe200078e00ff */
[----:B------:R-:W-:Y:S01]  /*66f0*/  MOV R53, R50 ;  /* 0x0000003200357202 */ /* 0x000fe20000000f00 */
[----:B------:R-:W-:Y:S01]  /*6700*/  IMAD.SHL.U32 R50, R58, 0x100, RZ ;  /* 0x000001003a327824 */ /* 0x000fe200078e00ff */
[----:B------:R-:W-:Y:S02]  /*6710*/  PRMT R51, R61, 0x654, R52 ;  /* 0x000006543d337816 */ /* 0x000fe40000000034 */
[----:B------:R-:W-:Y:S02]  /*6720*/  LOP3.LUT R58, R56, 0xff00, R55, 0xf8, !PT ;  /* 0x0000ff00383a7812 */ /* 0x000fe400078ef837 */
[----:B------:R-:W-:Y:S01]  /*6730*/  LOP3.LUT R52, R51, 0xff00, R50, 0xf8, !PT ;  /* 0x0000ff0033347812 */ /* 0x000fe200078ef832 */
[----:B------:R-:W-:Y:S01]  /*6740*/  IMAD.U32 R51, R60, 0x10000, RZ ;  /* 0x000100003c337824 */ /* 0x000fe200078e00ff */
[----:B------:R-:W-:-:S02]  /*6750*/  SHF.L.U32 R55, R59, 0x10, RZ ;  /* 0x000000103b377819 */ /* 0x000fc400000006ff */
        /* <DEDUP_REMOVED lines=91> */
.L_x_396:
[----:B------:R-:W-:Y:S05]  /*6d10*/  BSYNC B1 ;  /* 0x0000000000017941 */ /* 0x000fea0003800000 */
.L_x_395:
[----:B------:R-:W-:Y:S02]  /*6d20*/  ULDC.64 UR4, c[0x0][0x2e8] ;  /* 0x0000ba0000047ab9 */ /* 0x000fe40000000a00 */
[----:B------:R-:W-:-:S04]  /*6d30*/  IADD3 R52, P2, P3, R41, UR4, R120 ;  /* 0x0000000429347c10 */ /* 0x000fc8000fb5e078 */
[----:B------:R-:W-:-:S05]  /*6d40*/  IADD3.X R53, R106, UR5, R123, P2, P3 ;  /* 0x000000056a357c10 */ /* 0x000fca00097e647b */
[----:B--2---:R0:W-:Y:S01]  /*6d50*/  STG.E.128 desc[UR42][R52.64], R48 ;  /* 0x0000003034007986 */ /* 0x0041e2000c101d2a */
[----:B------:R-:W-:Y:S05]  /*6d60*/  BRA `(.L_x_390) ;  /* 0x0000004c00f07947 */ /* 0x000fea0003800000 */
.L_x_354:
[C---:B------:R-:W-:Y:S01]  /*6d70*/  ISETP.GE.AND P5, PT, R23.reuse, R114, PT ;  /* 0x000000721700720c */ /* 0x040fe20003fa6270 */
[C---:B------:R-:W-:Y:S01]  /*6d80*/  VIADD R52, R23.reuse, 0x60 ;  /* 0x0000006017347836 */ /* 0x040fe20000000000 */
[----:B------:R-:W-:Y:S01]  /*6d90*/  P2R R60, PR, RZ, 0x1 ;  /* 0x00000001ff3c7803 */ /* 0x000fe20000000000 */
[----:B------:R-:W-:Y:S01]  /*6da0*/  VIADD R61, R23, 0x20 ;  /* 0x00000020173d7836 */ /* 0x000fe20000000000 */
[----:B------:R-:W-:-:S13]  /*6db0*/  ISETP.GE.OR P5, PT, R16, R122, P5 ;  /* 0x0000007a1000720c */ /* 0x000fda0002fa6670 */
[----:B------:R-:W0:Y:S08]  /*6dc0*/  @!P5 LDC.64 R56, c[0x0][0x3e8] ;  /* 0x0000fa00ff38db82 */ /* 0x000e300000000a00 */
[----:B------:R-:W1:Y:S01]  /*6dd0*/  @!P5 LDC.64 R58, c[0x0][0x400] ;  /* 0x00010000ff3adb82 */ /* 0x000e620000000a00 */
[----:B0-----:R-:W-:-:S04]  /*6de0*/  @!P5 IADD3 R56, P2, P3, R94, R56, R48 ;  /* 0x000000385e38d210 */ /* 0x001fc80007b5e030 */
[----:B------:R-:W-:Y:S02]  /*6df0*/  @!P5 IADD3.X R57, R36, R57, R109, P2, P3 ;  /* 0x000000392439d210 */ /* 0x000fe400017e646d */
[----:B------:R-:W-:-:S04]  /*6e00*/  ISETP.GE.AND P2, PT, R52, R114, PT ;  /* 0x000000723400720c */ /* 0x000fc80003f46270 */
[----:B------:R-:W-:-:S13]  /*6e10*/  ISETP.GE.OR P2, PT, R16, R122, P2 ;  /* 0x0000007a1000720c */ /* 0x000fda0001746670 */
[----:B------:R-:W0:Y:S01]  /*6e20*/  @!P2 LDC.64 R52, c[0x0][0x3f8] ;  /* 0x0000fe00ff34ab82 */ /* 0x000e220000000a00 */
[----:B------:R-:W-:Y:S02]  /*6e30*/  @!P2 IMAD.MOV.U32 R49, RZ, RZ, R109 ;  /* 0x000000ffff31a224 */ /* 0x000fe400078e006d */
[----:B------:R-:W-:-:S05]  /*6e40*/  @!P2 IMAD.MOV.U32 R51, RZ, RZ, R124 ;  /* 0x000000ffff33a224 */ /* 0x000fca00078e007c */
[----:B------:R-:W2:Y:S08]  /*6e50*/  @!P2 LDC.64 R80, c[0x0][0x3e8] ;  /* 0x0000fa00ff50ab82 */ /* 0x000eb00000000a00 */
[----:B------:R-:W3:Y:S01]  /*6e60*/  @!P2 LDC.64 R82, c[0x0][0x400] ;  /* 0x00010000ff52ab82 */ /* 0x000ee20000000a00 */
[----:B0-----:R-:W-:-:S04]  /*6e70*/  @!P2 IMAD.WIDE.U32 R54, R52, 0x60, R48 ;  /* 0x000000603436a825 */ /* 0x001fc800078e0030 */
[----:B------:R-:W-:Y:S01]  /*6e80*/  @!P2 IMAD R53, R53, 0x60, RZ ;  /* 0x000000603535a824 */ /* 0x000fe200078e02ff */
[----:B--2---:R-:W-:-:S04]  /*6e90*/  @!P2 IADD3 R80, P3, P4, R94, R80, R54 ;  /* 0x000000505e50a210 */ /* 0x004fc80007c7e036 */
[----:B------:R-:W-:-:S04]  /*6ea0*/  @!P2 IADD3 R53, R55, R53, RZ ;  /* 0x000000353735a210 */ /* 0x000fc80007ffe0ff */
[----:B------:R-:W-:Y:S02]  /*6eb0*/  @!P2 IADD3.X R81, R36, R81, R53, P3, P4 ;  /* 0x000000512451a210 */ /* 0x000fe40001fe8435 */
[----:B------:R-:W0:Y:S02]  /*6ec0*/  @!P2 LDC.64 R52, c[0x0][0x408] ;  /* 0x00010200ff34ab82 */ /* 0x000e240000000a00 */
[----:B0-----:R-:W-:-:S04]  /*6ed0*/  @!P2 IMAD.WIDE.U32 R54, R52, 0x60, R50 ;  /* 0x000000603436a825 */ /* 0x001fc800078e0032 */
[----:B------:R-:W-:Y:S01]  /*6ee0*/  @!P2 IMAD R53, R53, 0x60, RZ ;  /* 0x000000603535a824 */ /* 0x000fe200078e02ff */
[----:B---3--:R-:W-:-:S03]  /*6ef0*/  @!P2 IADD3 R82, P3, P4, R88, R82, R54 ;  /* 0x000000525852a210 */ /* 0x008fc60007c7e036 */
[----:B------:R-:W-:-:S05]  /*6f00*/  @!P2 IMAD.IADD R52, R55, 0x1, R53 ;  /* 0x000000013734a824 */ /* 0x000fca00078e0235 */
[----:B------:R-:W-:Y:S02]  /*6f10*/  @!P2 IADD3.X R83, R103, R83, R52, P3, P4 ;  /* 0x000000536753a210 */ /* 0x000fe40001fe8434 */
[----:B-1----:R-:W-:-:S04]  /*6f20*/  @!P5 IADD3 R58, P3, P4, R88, R58, R50 ;  /* 0x0000003a583ad210 */ /* 0x002fc80007c7e032 */
[----:B------:R-:W-:Y:S02]  /*6f30*/  @!P5 IADD3.X R59, R103, R59, R124, P3, P4 ;  /* 0x0000003b673bd210 */ /* 0x000fe40001fe847c */
[----:B------:R-:W-:Y:S02]  /*6f40*/  ISETP.GE.AND P4, PT, R61, R114, PT ;  /* 0x000000723d00720c */ /* 0x000fe40003f86270 */
[----:B------:R-:W-:Y:S02]  /*6f50*/  IADD3 R61, R23, 0x40, RZ ;  /* 0x00000040173d7810 */ /* 0x000fe40007ffe0ff */
[----:B------:R-:W-:-:S13]  /*6f60*/  ISETP.GE.OR P4, PT, R16, R122, P4 ;  /* 0x0000007a1000720c */ /* 0x000fda0002786670 */
[----:B------:R-:W-:Y:S01]  /*6f70*/  @!P4 IADD3 R55, P3, P6, R94, R48, R14 ;  /* 0x000000305e37c210 */ /* 0x000fe20007e7e00e */
[----:B------:R-:W0:Y:S03]  /*6f80*/  @!P4 LDC.64 R64, c[0x0][0x3e8] ;  /* 0x0000fa00ff40cb82 */ /* 0x000e260000000a00 */
[----:B------:R-:W-:Y:S02]  /*6f90*/  @!P4 IADD3.X R54, R36, R109, R21, P3, P6 ;  /* 0x0000006d2436c210 */ /* 0x000fe40001fec415 */
[----:B------:R-:W-:-:S03]  /*6fa0*/  ISETP.GE.AND P3, PT, R61, R114, PT ;  /* 0x000000723d00720c */ /* 0x000fc60003f66270 */
[----:B------:R-:W1:Y:S01]  /*6fb0*/  @!P4 LDC.64 R66, c[0x0][0x400] ;  /* 0x00010000ff42cb82 */ /* 0x000e620000000a00 */
[----:B------:R-:W-:-:S13]  /*6fc0*/  ISETP.GE.OR P3, PT, R16, R122, P3 ;  /* 0x0000007a1000720c */ /* 0x000fda0001f66670 */
[----:B------:R-:W-:Y:S01]  /*6fd0*/  @!P3 IADD3 R49, P0, P6, R94, R13, R48 ;  /* 0x0000000d5e31b210 */ /* 0x000fe20007e1e030 */
[----:B------:R-:W2:Y:S03]  /*6fe0*/  @!P3 LDC.64 R68, c[0x0][0x3e8] ;  /* 0x0000fa00ff44bb82 */ /* 0x000ea60000000a00 */
[----:B------:R-:W-:Y:S02]  /*6ff0*/  @!P3 IADD3.X R48, R36, R20, R109, P0, P6 ;  /* 0x000000142430b210 */ /* 0x000fe400007ec46d */
[----:B------:R-:W-:-:S03]  /*7000*/  @!P4 IADD3 R53, P0, P6, R88, R50, R8 ;  /* 0x000000325835c210 */ /* 0x000fc60007e1e008 */
[----:B------:R-:W3:Y:S01]  /*7010*/  @!P3 LDC.64 R84, c[0x0][0x400] ;  /* 0x00010000ff54bb82 */ /* 0x000ee20000000a00 */
[----:B------:R-:W-:Y:S02]  /*7020*/  @!P4 IADD3.X R52, R103, R124, R11, P0, P6 ;  /* 0x0000007c6734c210 */ /* 0x000fe400007ec40b */
[----:B------:R-:W-:-:S04]  /*7030*/  @!P3 IADD3 R51, P0, P6, R88, R7, R50 ;  /* 0x000000075833b210 */ /* 0x000fc80007e1e032 */
[----:B------:R-:W-:Y:S02]  /*7040*/  @!P3 IADD3.X R124, R103, R10, R124, P0, P6 ;  /* 0x0000000a677cb210 */ /* 0x000fe400007ec47c */
[----:B0-----:R-:W-:Y:S02]  /*7050*/  @!P4 IADD3 R64, P6, R55, R64, RZ ;  /* 0x000000403740c210 */ /* 0x001fe40007fde0ff */
[----:B------:R-:W-:Y:S02]  /*7060*/  CS2R R62, SRZ ;  /* 0x00000000003e7805 */ /* 0x000fe4000001ff00 */
[----:B------:R-:W-:Y:S01]  /*7070*/  ISETP.NE.AND P0, PT, R60, RZ, PT ;  /* 0x000000ff3c00720c */ /* 0x000fe20003f05270 */
[----:B------:R-:W-:Y:S01]  /*7080*/  @!P4 IMAD.X R65, R54, 0x1, R65, P6 ;  /* 0x000000013641c824 */ /* 0x000fe200030e0641 */
[----:B-1----:R-:W-:Y:S02]  /*7090*/  @!P4 IADD3 R66, P6, R53, R66, RZ ;  /* 0x000000423542c210 */ /* 0x002fe40007fde0ff */
[----:B------:R-:W-:-:S03]  /*70a0*/  CS2R R54, SRZ ;  /* 0x0000000000367805 */ /* 0x000fc6000001ff00 */
[----:B------:R-:W-:Y:S01]  /*70b0*/  @!P4 IMAD.X R67, R52, 0x1, R67, P6 ;  /* 0x000000013443c824 */ /* 0x000fe200030e0643 */
[----:B--2---:R-:W-:Y:S02]  /*70c0*/  @!P3 IADD3 R68, P6, R49, R68, RZ ;  /* 0x000000443144b210 */ /* 0x004fe40007fde0ff */
[----:B------:R-:W-:-:S03]  /*70d0*/  CS2R R52, SRZ ;  /* 0x0000000000347805 */ /* 0x000fc6000001ff00 */
[----:B------:R-:W-:Y:S01]  /*70e0*/  @!P3 IMAD.X R69, R48, 0x1, R69, P6 ;  /* 0x000000013045b824 */ /* 0x000fe200030e0645 */
[----:B---3--:R-:W-:Y:S02]  /*70f0*/  @!P3 IADD3 R84, P6, R51, R84, RZ ;  /* 0x000000543354b210 */ /* 0x008fe40007fde0ff */
[----:B------:R-:W-:Y:S02]  /*7100*/  CS2R R50, SRZ ;  /* 0x0000000000327805 */ /* 0x000fe4000001ff00 */
[----:B------:R-:W-:Y:S01]  /*7110*/  CS2R R48, SRZ ;  /* 0x0000000000307805 */ /* 0x000fe2000001ff00 */
[----:B------:R0:W2:Y:S01]  /*7120*/  @!P5 LDG.E.128 R52, desc[UR42][R58.64] ;  /* 0x0000002a3a34d981 */ /* 0x0000a2000c1e1d00 */
[----:B------:R-:W-:Y:S02]  /*7130*/  CS2R R60, SRZ ;  /* 0x00000000003c7805 */ /* 0x000fe4000001ff00 */
[----:B------:R-:W-:Y:S02]  /*7140*/  CS2R R70, SRZ ;  /* 0x0000000000467805 */ /* 0x000fe4000001ff00 */
[----:B------:R-:W-:-:S02]  /*7150*/  CS2R R74, SRZ ;  /* 0x00000000004a7805 */ /* 0x000fc4000001ff00 */
[----:B------:R-:W-:Y:S01]  /*7160*/  CS2R R72, SRZ ;  /* 0x0000000000487805 */ /* 0x000fe2000001ff00 */
[----:B------:R1:W3:Y:S01]  /*7170*/  @!P5 LDG.E.128 R48, desc[UR42][R56.64] ;  /* 0x0000002a3830d981 */ /* 0x0002e2000c1e1d00 */
[----:B------:R-:W-:Y:S02]  /*7180*/  CS2R R78, SRZ ;  /* 0x00000000004e7805 */ /* 0x000fe4000001ff00 */
[----:B------:R-:W-:Y:S02]  /*7190*/  CS2R R76, SRZ ;  /* 0x00000000004c7805 */ /* 0x000fe4000001ff00 */
[----:B------:R-:W-:Y:S01]  /*71a0*/  @!P3 IADD3.X R85, R124, R85, RZ, P6, !PT ;  /* 0x000000557c55b210 */ /* 0x000fe200037fe4ff */
[----:B------:R4:W5:Y:S01]  /*71b0*/  @!P4 LDG.E.128 R60, desc[UR42][R66.64] ;  /* 0x0000002a423cc981 */ /* 0x000962000c1e1d00 */
[----:B0-----:R-:W-:-:S03]  /*71c0*/  CS2R R58, SRZ ;  /* 0x00000000003a7805 */ /* 0x001fc6000001ff00 */
[----:B------:R-:W5:Y:S01]  /*71d0*/  @!P2 LDG.E.128 R72, desc[UR42][R80.64] ;  /* 0x0000002a5048a981 */ /* 0x000f62000c1e1d00 */
[----:B-1----:R-:W-:-:S03]  /*71e0*/  CS2R R56, SRZ ;  /* 0x0000000000387805 */ /* 0x002fc6000001ff00 */
[----:B------:R-:W5:Y:S01]  /*71f0*/  @!P2 LDG.E.128 R76, desc[UR42][R82.64] ;  /* 0x0000002a524ca981 */ /* 0x000f62000c1e1d00 */
[----:B----4-:R-:W-:-:S03]  /*7200*/  CS2R R66, SRZ ;  /* 0x0000000000427805 */ /* 0x010fc6000001ff00 */
[----:B------:R0:W4:Y:S02]  /*7210*/  @!P4 LDG.E.128 R56, desc[UR42][R64.64] ;  /* 0x0000002a4038c981 */ /* 0x000124000c1e1d00 */
[----:B0-----:R-:W-:-:S06]  /*7220*/  CS2R R64, SRZ ;  /* 0x0000000000407805 */ /* 0x001fcc000001ff00 */
[----:B------:R0:W4:Y:S02]  /*7230*/  @!P3 LDG.E.128 R64, desc[UR42][R68.64] ;  /* 0x0000002a4440b981 */ /* 0x000124000c1e1d00 */
[----:B0-----:R-:W-:-:S06]  /*7240*/  CS2R R68, SRZ ;  /* 0x0000000000447805 */ /* 0x001fcc000001ff00 */
[----:B------:R-:W4:Y:S01]  /*7250*/  @!P3 LDG.E.128 R68, desc[UR42][R84.64] ;  /* 0x0000002a5444b981 */ /* 0x000f22000c1e1d00 */
[----:B------:R-:W-:-:S06]  /*7260*/  UISETP.NE.AND UP0, UPT, UR47, 0x3, UPT ;  /* 0x000000032f00788c */ /* 0x000fcc000bf05270 */
[----:B------:R-:W-:Y:S02]  /*7270*/  PLOP3.LUT P5, PT, PT, PT, UP0, 0x80, 0x0 ;  /* 0x000000000000781c */ /* 0x000fe40003faf008 */
[----:B------:R-:W-:Y:S01]  /*7280*/  ISETP.GE.AND P2, PT, R16, R122, PT ;  /* 0x0000007a1000720c */ /* 0x000fe20003f46270 */
[----:B--2---:R-:W-:Y:S01]  /*7290*/  IMAD.MOV.U32 R149, RZ, RZ, R54 ;  /* 0x000000ffff957224 */ /* 0x004fe200078e0036 */
[----:B------:R-:W-:Y:S01]  /*72a0*/  MOV R151, R52 ;  /* 0x0000003400977202 */ /* 0x000fe20000000f00 */
[----:B---3--:R-:W-:Y:S02]  /*72b0*/  IMAD.MOV.U32 R148, RZ, RZ, R50 ;  /* 0x000000ffff947224 */ /* 0x008fe400078e0032 */
[----:B------:R-:W-:Y:S02]  /*72c0*/  IMAD.MOV.U32 R150, RZ, RZ, R48 ;  /* 0x000000ffff967224 */ /* 0x000fe400078e0030 */
[----:B-----5:R-:W-:Y:S01]  /*72d0*/  IMAD.MOV.U32 R143, RZ, RZ, R62 ;  /* 0x000000ffff8f7224 */ /* 0x020fe200078e003e */
[----:B------:R-:W-:Y:S01]  /*72e0*/  MOV R144, R60 ;  /* 0x0000003c00907202 */ /* 0x000fe20000000f00 */
[----:B------:R-:W-:-:S02]  /*72f0*/  IMAD.MOV.U32 R135, RZ, RZ, R74 ;  /* 0x000000ffff877224 */ /* 0x000fc400078e004a */
[----:B------:R-:W-:Y:S02]  /*7300*/  IMAD.MOV.U32 R134, RZ, RZ, R72 ;  /* 0x000000ffff867224 */ /* 0x000fe400078e0048 */
[----:B------:R-:W-:Y:S01]  /*7310*/  IMAD.MOV.U32 R133, RZ, RZ, R78 ;  /* 0x000000ffff857224 */ /* 0x000fe200078e004e */
[----:B------:R-:W-:Y:S01]  /*7320*/  MOV R129, R76 ;  /* 0x0000004c00817202 */ /* 0x000fe20000000f00 */
[----:B----4-:R-:W-:Y:S02]  /*7330*/  IMAD.MOV.U32 R141, RZ, RZ, R58 ;  /* 0x000000ffff8d7224 */ /* 0x010fe400078e003a */
[----:B------:R-:W-:Y:S02]  /*7340*/  IMAD.MOV.U32 R142, RZ, RZ, R56 ;  /* 0x000000ffff8e7224 */ /* 0x000fe400078e0038 */
[----:B------:R-:W-:Y:S02]  /*7350*/  IMAD.MOV.U32 R137, RZ, RZ, R66 ;  /* 0x000000ffff897224 */ /* 0x000fe400078e0042 */
[----:B------:R-:W-:-:S02]  /*7360*/  IMAD.MOV.U32 R138, RZ, RZ, R64 ;  /* 0x000000ffff8a7224 */ /* 0x000fc400078e0040 */
[----:B------:R-:W-:Y:S01]  /*7370*/  IMAD.MOV.U32 R139, RZ, RZ, R70 ;  /* 0x000000ffff8b7224 */ /* 0x000fe200078e0046 */
[----:B------:R-:W-:Y:S01]  /*7380*/  MOV R140, R68 ;  /* 0x00000044008c7202 */ /* 0x000fe20000000f00 */
[----:B------:R-:W-:Y:S06]  /*7390*/  @!P5 BRA `(.L_x_397) ;  /* 0x000000000004d947 */ /* 0x000fec0003800000 */
[----:B------:R-:W-:Y:S01]  /*73a0*/  BPT.TRAP 0x1 ;  /* 0x000000040000795c */ /* 0x000fe20000300000 */
.L_x_397:
[----:B------:R-:W-:Y:S01]  /*73b0*/  IMAD R109, R232, 0x8, R22 ;  /* 0x00000008e86d7824 */ /* 0x000fe200078e0216 */
[----:B------:R-:W-:Y:S01]  /*73c0*/  SHF.L.U32 R124, R234, 0x1f, RZ ;  /* 0x0000001fea7c7819 */ /* 0x000fe200000006ff */
[----:B------:R-:W0:Y:S01]  /*73d0*/  LDC R132, c[0x0][0x2f4] ;  /* 0x0000bd00ff847b82 */ /* 0x000e220000000800 */
[----:B------:R-:W-:Y:S01]  /*73e0*/  IMAD.MOV.U32 R121, RZ, RZ, R123 ;  /* 0x000000ffff797224 */ /* 0x000fe200078e007b */
[----:B------:R-:W-:Y:S01]  /*73f0*/  BSSY B1, `(.L_x_398) ;  /* 0x0000005000017945 */ /* 0x000fe20003800000 */
[----:B------:R-:W1:Y:S05]  /*7400*/  SYNCS.PHASECHK.TRANS64.TRYWAIT P3, [R109+URZ+0x38890], R124 ;  /* 0x0388907c6d0075a7 */ /* 0x000e6a000806017f */
[----:B------:R-:W2:Y:S01]  /*7410*/  LDC.64 R122, c[0x0][0x300] ;  /* 0x0000c000ff7a7b82 */ /* 0x000ea20000000a00 */
[----:B0-----:R-:W-:Y:S01]  /*7420*/  IMAD.IADD R136, R132, 0x1, -R111 ;  /* 0x0000000184887824 */ /* 0x001fe200078e0a6f */
[----:B-1----:R-:W-:Y:S06]  /*7430*/  @!P3 BRA `(.L_x_399) ;  /* 0x000001f40020b947 */ /* 0x002fec0003800000 */
.L_x_660:
[----:B------:R-:W-:Y:S05]  /*7440*/  BSYNC B1 ;  /* 0x0000000000017941 */ /* 0x000fea0003800000 */
.L_x_398:
[----:B------:R-:W-:Y:S01]  /*7450*/  ISETP.GE.OR P3, PT, R23, R114, P0 ;  /* 0x000000721700720c */ /* 0x000fe20000766670 */
[----:B------:R-:W-:-:S12]  /*7460*/  BSSY B1, `(.L_x_400) ;  /* 0x000010a000017945 */ /* 0x000fd80003800000 */
[----:B------:R-:W-:Y:S05]  /*7470*/  @P3 BRA `(.L_x_401) ;  /* 0x0000001000203947 */ /* 0x000fea0003800000 */
[----:B------:R-:W1:Y:S01]  /*7480*/  S2R R83, SR_TID.X ;  /* 0x0000000000537919 */ /* 0x000e620000002100 */
[----:B------:R-:W-:Y:S01]  /*7490*/  SHF.R.S32.HI R80, RZ, 0x1f, R23 ;  /* 0x0000001fff507819 */ /* 0x000fe20000011417 */
[C---:B------:R-:W-:Y:S01]  /*74a0*/  IMAD.SHL.U32 R82, R23.reuse, 0x80, RZ ;  /* 0x0000008017527824 */ /* 0x040fe200078e00ff */
[----:B------:R-:W-:Y:S01]  /*74b0*/  ISETP.NE.AND P6, PT, R0, RZ, PT ;  /* 0x000000ff0000720c */ /* 0x000fe20003fc5270 */
[-C--:B--2---:R-:W-:Y:S01]  /*74c0*/  IMAD.WIDE.U32 R126, R23, R122.reuse, R120 ;  /* 0x0000007a177e7225 */ /* 0x084fe200078e0078 */
[----:B------:R-:W-:Y:S02]  /*74d0*/  BSSY B2, `(.L_x_402) ;  /* 0x00000f7000027945 */ /* 0x000fe40003800000 */
[----:B------:R-:W-:Y:S01]  /*74e0*/  LOP3.LUT R82, R82, 0x380, RZ, 0xc0, !PT ;  /* 0x0000038052527812 */ /* 0x000fe200078ec0ff */
[----:B------:R-:W-:Y:S01]  /*74f0*/  IMAD R80, R80, R122, RZ ;  /* 0x0000007a50507224 */ /* 0x000fe200078e02ff */
[----:B------:R-:W-:-:S03]  /*7500*/  IADD3 R146, P3, P4, R100, R126, R39 ;  /* 0x0000007e64927210 */ /* 0x000fc60007c7e027 */
[----:B------:R-:W-:Y:S01]  /*7510*/  IMAD R145, R23, R123, R80 ;  /* 0x0000007b17917224 */ /* 0x000fe200078e0250 */
[----:B------:R-:W-:-:S04]  /*7520*/  SEL R80, R111, R136, !P6 ;  /* 0x000000886f507207 */ /* 0x000fc80007000000 */
[----:B------:R-:W-:Y:S02]  /*7530*/  SHF.R.S32.HI R81, RZ, 0x1f, R80 ;  /* 0x0000001fff517819 */ /* 0x000fe40000011450 */
[----:B------:R-:W-:Y:S02]  /*7540*/  IADD3 R145, R145, R127, RZ ;  /* 0x0000007f91917210 */ /* 0x000fe40007ffe0ff */
[----:B------:R-:W-:Y:S02]  /*7550*/  LEA.HI R81, R81, R80, RZ, 0x5 ;  /* 0x0000005051517211 */ /* 0x000fe400078f28ff */
[----:B------:R-:W-:Y:S02]  /*7560*/  IADD3.X R154, R40, R145, R105, P3, P4 ;  /* 0x00000091289a7210 */ /* 0x000fe40001fe8469 */
[----:B------:R-:W-:-:S04]  /*7570*/  LEA.HI.SX32 R81, R81, R104, 0x1b ;  /* 0x0000006851517211 */ /* 0x000fc800078fdaff */
[----:B------:R-:W-:Y:S01]  /*7580*/  SHF.R.S32.HI R80, RZ, 0x1f, R81 ;  /* 0x0000001fff507819 */ /* 0x000fe20000011451 */
[----:B------:R-:W-:Y:S02]  /*7590*/  IMAD.SHL.U32 R147, R81, 0x10, RZ ;  /* 0x0000001051937824 */ /* 0x000fe400078e00ff */
[----:B-1----:R-:W-:Y:S01]  /*75a0*/  VIADD R83, R83, 0xffffff80 ;  /* 0xffffff8053537836 */ /* 0x002fe20000000000 */
[----:B------:R-:W-:Y:S02]  /*75b0*/  LEA.HI R81, R80, R81, RZ, 0x3 ;  /* 0x0000005150517211 */ /* 0x000fe400078f18ff */
[----:B------:R-:W-:Y:S02]  /*75c0*/  LOP3.LUT R80, R82, 0x70, R147, 0xf8, !PT ;  /* 0x0000007052507812 */ /* 0x000fe400078ef893 */
[----:B------:R-:W-:Y:S01]  /*75d0*/  SHF.R.S32.HI R82, RZ, 0x1f, R83 ;  /* 0x0000001fff527819 */ /* 0x000fe20000011453 */
[----:B------:R-:W-:-:S03]  /*75e0*/  IMAD.SHL.U32 R81, R81, 0x800, RZ ;  /* 0x0000080051517824 */ /* 0x000fc600078e00ff */
[----:B------:R-:W-:Y:S02]  /*75f0*/  LEA.HI R82, R82, R83, RZ, 0x6 ;  /* 0x0000005352527211 */ /* 0x000fe400078f30ff */
[----:B------:R-:W-:Y:S02]  /*7600*/  SHF.L.U32 R83, R23, 0x7, RZ ;  /* 0x0000000717537819 */ /* 0x000fe400000006ff */
[----:B------:R-:W-:Y:S01]  /*7610*/  LOP3.LUT R81, R81, 0xffffc000, RZ, 0xc0, !PT ;  /* 0xffffc00051517812 */ /* 0x000fe200078ec0ff */
[----:B------:R-:W-:Y:S01]  /*7620*/  IMAD.SHL.U32 R82, R82, 0x10, RZ ;  /* 0x0000001052527824 */ /* 0x000fe200078e00ff */
[----:B------:R-:W-:-:S04]  /*7630*/  LOP3.LUT R83, R83, 0x380, RZ, 0xc0, !PT ;  /* 0x0000038053537812 */ /* 0x000fc800078ec0ff */
[----:B------:R-:W-:Y:S02]  /*7640*/  SHF.R.U32.HI R83, RZ, 0x3, R83 ;  /* 0x00000003ff537819 */ /* 0x000fe40000011653 */
[----:B------:R-:W-:Y:S02]  /*7650*/  LOP3.LUT R82, R82, 0xfffffc00, RZ, 0xc0, !PT ;  /* 0xfffffc0052527812 */ /* 0x000fe400078ec0ff */
[----:B------:R-:W-:-:S04]  /*7660*/  LOP3.LUT R80, R80, R83, RZ, 0x3c, !PT ;  /* 0x0000005350507212 */ /* 0x000fc800078e3cff */
[----:B------:R-:W-:Y:S01]  /*7670*/  IADD3 R83, R80, R81, R82 ;  /* 0x0000005150537210 */ /* 0x000fe20007ffe052 */
[----:B------:R-:W-:-:S03]  /*7680*/  IMAD R81, R232, 0x8000, R29 ;  /* 0x00008000e8517824 */ /* 0x000fc600078e021d */
[----:B------:R-:W-:Y:S01]  /*7690*/  LEA R83, R232, R83, 0xf ;  /* 0x00000053e8537211 */ /* 0x000fe200078e78ff */
[----:B------:R-:W-:-:S04]  /*76a0*/  IMAD.IADD R81, R22, 0x1, R81 ;  /* 0x0000000116517824 */ /* 0x000fc800078e0251 */
[----:B------:R-:W-:Y:S02]  /*76b0*/  IMAD.IADD R84, R22, 0x1, R83 ;  /* 0x0000000116547824 */ /* 0x000fe400078e0253 */
[----:B------:R-:W1:Y:S04]  /*76c0*/  LDS.128 R80, [R81+0x28400] ;  /* 0x0284000051507984 */ /* 0x000e680000000c00 */
[----:B------:R-:W2:Y:S01]  /*76d0*/  LDS.128 R84, [R84+0x28400] ;  /* 0x0284000054547984 */ /* 0x000ea20000000c00 */
[----:B------:R-:W-:Y:S05]  /*76e0*/  @P2 BRA `(.L_x_403) ;  /* 0x0000000c00542947 */ /* 0x000fea0003800000 */
[--C-:B------:R-:W-:Y:S02]  /*76f0*/  SHF.R.U32.HI R163, RZ, 0x8, R49.reuse ;  /* 0x00000008ffa37819 */ /* 0x100fe40000011631 */
[--C-:B------:R-:W-:Y:S02]  /*7700*/  SHF.R.U32.HI R165, RZ, 0x18, R49.reuse ;  /* 0x00000018ffa57819 */ /* 0x100fe40000011631 */
[----:B------:R-:W-:Y:S02]  /*7710*/  LOP3.LUT R48, R49, 0xff, RZ, 0xc0, !PT ;  /* 0x000000ff31307812 */ /* 0x000fe400078ec0ff */
[----:B------:R-:W-:Y:S01]  /*7720*/  SHF.R.U32.HI R161, RZ, 0x10, R49 ;  /* 0x00000010ffa17819 */ /* 0x000fe20000011631 */
[----:B------:R-:W-:Y:S01]  /*7730*/  IMAD.SHL.U32 R49, R163, 0x100, RZ ;  /* 0x00000100a3317824 */ /* 0x000fe200078e00ff */
[----:B------:R-:W-:Y:S02]  /*7740*/  SHF.R.U32.HI R159, RZ, 0x18, R51 ;  /* 0x00000018ff9f7819 */ /* 0x000fe40000011633 */
[----:B------:R-:W-:-:S02]  /*7750*/  LOP3.LUT R50, R51, 0xff, RZ, 0xc0, !PT ;  /* 0x000000ff33327812 */ /* 0x000fc400078ec0ff */
[--C-:B------:R-:W-:Y:S02]  /*7760*/  SHF.R.U32.HI R157, RZ, 0x8, R51.reuse ;  /* 0x00000008ff9d7819 */ /* 0x100fe40000011633 */
[----:B------:R-:W-:Y:S02]  /*7770*/  SHF.R.U32.HI R158, RZ, 0x10, R51 ;  /* 0x00000010ff9e7819 */ /* 0x000fe40000011633 */
[----:B------:R-:W-:Y:S02]  /*7780*/  SHF.R.U32.HI R52, RZ, 0x18, R53 ;  /* 0x00000018ff347819 */ /* 0x000fe40000011635 */
[----:B------:R-:W-:Y:S02]  /*7790*/  LOP3.LUT R51, R53, 0xff, RZ, 0xc0, !PT ;  /* 0x000000ff35337812 */ /* 0x000fe400078ec0ff */
[----:B------:R-:W-:Y:S02]  /*77a0*/  PRMT R48, R165, 0x654, R48 ;  /* 0x00000654a5307816 */ /* 0x000fe40000000030 */
[----:B------:R-:W-:-:S02]  /*77b0*/  SHF.R.U32.HI R155, RZ, 0x8, R55 ;  /* 0x00000008ff9b7819 */ /* 0x000fc40000011637 */
[--C-:B------:R-:W-:Y:S02]  /*77c0*/  SHF.R.U32.HI R156, RZ, 0x8, R53.reuse ;  /* 0x00000008ff9c7819 */ /* 0x100fe40000011635 */
[----:B------:R-:W-:Y:S02]  /*77d0*/  SHF.R.U32.HI R160, RZ, 0x10, R53 ;  /* 0x00000010ffa07819 */ /* 0x000fe40000011635 */
[----:B------:R-:W-:Y:S02]  /*77e0*/  SHF.R.U32.HI R54, RZ, 0x18, R55 ;  /* 0x00000018ff367819 */ /* 0x000fe40000011637 */
[----:B------:R-:W-:Y:S01]  /*77f0*/  LOP3.LUT R53, R55, 0xff, RZ, 0xc0, !PT ;  /* 0x000000ff37357812 */ /* 0x000fe200078ec0ff */
[----:B------:R-:W-:Y:S01]  /*7800*/  IMAD.U32 R160, R160, 0x10000, RZ ;  /* 0x00010000a0a07824 */ /* 0x000fe200078e00ff */
[----:B------:R-:W-:Y:S02]  /*7810*/  PRMT R52, R52, 0x654, R51 ;  /* 0x0000065434347816 */ /* 0x000fe40000000033 */
[----:B------:R-:W-:Y:S01]  /*7820*/  LOP3.LUT R48, R48, 0xff00, R49, 0xf8, !PT ;  /* 0x0000ff0030307812 */ /* 0x000fe200078ef831 */
[----:B------:R-:W-:Y:S01]  /*7830*/  IMAD.U32 R49, R161, 0x10000, RZ ;  /* 0x00010000a1317824 */ /* 0x000fe200078e00ff */
[----:B------:R-:W-:Y:S01]  /*7840*/  SHF.R.U32.HI R162, RZ, 0x10, R55 ;  /* 0x00000010ffa27819 */ /* 0x000fe20000011637 */
[----:B------:R-:W-:Y:S01]  /*7850*/  IMAD.SHL.U32 R55, R155, 0x100, RZ ;  /* 0x000001009b377824 */ /* 0x000fe200078e00ff */
[----:B------:R-:W-:-:S02]  /*7860*/  PRMT R50, R159, 0x654, R50 ;  /* 0x000006549f327816 */ /* 0x000fc40000000032 */
[----:B------:R-:W-:Y:S01]  /*7870*/  SHF.L.U32 R51, R157, 0x8, RZ ;  /* 0x000000089d337819 */ /* 0x000fe200000006ff */
[----:B------:R-:W-:Y:S01]  /*7880*/  IMAD.U32 R162, R162, 0x10000, RZ ;  /* 0x00010000a2a27824 */ /* 0x000fe200078e00ff */
[----:B------:R-:W-:Y:S01]  /*7890*/  PRMT R54, R54, 0x654, R53 ;  /* 0x0000065436367816 */ /* 0x000fe20000000035 */
[----:B------:R-:W-:Y:S01]  /*78a0*/  IMAD.SHL.U32 R53, R156, 0x100, RZ ;  /* 0x000001009c357824 */ /* 0x000fe200078e00ff */
[----:B------:R-:W-:Y:S02]  /*78b0*/  LOP3.LUT R51, R50, 0xff00, R51, 0xf8, !PT ;  /* 0x0000ff0032337812 */ /* 0x000fe400078ef833 */
[----:B------:R-:W-:Y:S02]  /*78c0*/  LOP3.LUT R50, R48, 0xff0000, R49, 0xf8, !PT ;  /* 0x00ff000030327812 */ /* 0x000fe400078ef831 */
[----:B------:R-:W-:Y:S02]  /*78d0*/  LOP3.LUT R159, R54, 0xff00, R55, 0xf8, !PT ;  /* 0x0000ff00369f7812 */ /* 0x000fe400078ef837 */
[----:B------:R-:W-:-:S02]  /*78e0*/  SHF.L.U32 R48, R158, 0x10, RZ ;  /* 0x000000109e307819 */ /* 0x000fc400000006ff */
[----:B------:R-:W-:Y:S02]  /*78f0*/  F2FP.F16.E4M3.UNPACK_B R158, R151.H1 ;  /* 0x00000097ff9e723e */ /* 0x000fe400030006ff */
[----:B--2---:R-:W-:Y:S02]  /*7900*/  F2FP.F16.E4M3.UNPACK_B R55, R84.H1 ;  /* 0x00000054ff37723e */ /* 0x004fe400030006ff */
[----:B-1----:R-:W-:Y:S01]  /*7910*/  F2FP.F16.E4M3.UNPACK_B R54, R80.H1 ;  /* 0x00000050ff36723e */ /* 0x002fe200030006ff */
[----:B------:R-:W-:Y:S01]  /*7920*/  HADD2.F32 R49, -RZ, R158.H0_H0 ;  /* 0x2000009eff317230 */ /* 0x000fe20000004100 */
[----:B------:R-:W-:Y:S01]  /*7930*/  LOP3.LUT R157, R52, 0xff00, R53, 0xf8, !PT ;  /* 0x0000ff00349d7812 */ /* 0x000fe200078ef835 */
[----:B------:R-:W-:Y:S01]  /*7940*/  HADD2.F32 R53, -RZ, R55.H0_H0 ;  /* 0x20000037ff357230 */ /* 0x000fe20000004100 */
[----:B------:R-:W-:Y:S01]  /*7950*/  F2FP.F16.E4M3.UNPACK_B R155, R150.H1 ;  /* 0x00000096ff9b723e */ /* 0x000fe200030006ff */
[--C-:B------:R-:W-:Y:S01]  /*7960*/  HADD2.F32 R52, -RZ, R54.reuse.H0_H0 ;  /* 0x20000036ff347230 */ /* 0x100fe20000004100 */
[----:B------:R-:W-:Y:S01]  /*7970*/  LOP3.LUT R48, R51, 0xff0000, R48, 0xf8, !PT ;  /* 0x00ff000033307812 */ /* 0x000fe200078ef830 */
[----:B------:R-:W-:-:S02]  /*7980*/  HADD2.F32 R54, -RZ, R54.H1_H1 ;  /* 0x30000036ff367230 */ /* 0x000fc40000004100 */
[-C--:B------:R-:W-:Y:S01]  /*7990*/  FMUL.FTZ R161, R53, R49.reuse ;  /* 0x0000003135a17220 */ /* 0x080fe20000410000 */
[--C-:B------:R-:W-:Y:S02]  /*79a0*/  HADD2.F32 R156, -RZ, R155.reuse.H0_H0 ;  /* 0x2000009bff9c7230 */ /* 0x100fe40000004100 */
[C---:B------:R-:W-:Y:S01]  /*79b0*/  FMUL.FTZ R164, R52.reuse, R49 ;  /* 0x0000003134a47220 */ /* 0x040fe20000410000 */
[----:B------:R-:W-:Y:S01]  /*79c0*/  LOP3.LUT R51, R157, 0xff0000, R160, 0xf8, !PT ;  /* 0x00ff00009d337812 */ /* 0x000fe200078ef8a0 */
[----:B------:R-:W-:Y:S01]  /*79d0*/  HADD2.F32 R157, -RZ, R155.H1_H1 ;  /* 0x3000009bff9d7230 */ /* 0x000fe20000004100 */
[----:B------:R-:W-:Y:S01]  /*79e0*/  F2FP.F16.E4M3.UNPACK_B R84, R84 ;  /* 0x00000054ff54723e */ /* 0x000fe200020006ff */
[-C--:B------:R-:W-:Y:S01]  /*79f0*/  FFMA.FTZ R52, R52, R156.reuse, -R161 ;  /* 0x0000009c34347223 */ /* 0x080fe200000108a1 */
[----:B------:R-:W-:Y:S01]  /*7a00*/  FFMA.FTZ R53, R53, R156, R164 ;  /* 0x0000009c35357223 */ /* 0x000fe200000100a4 */
[----:B------:R-:W-:Y:S01]  /*7a10*/  HADD2.F32 R160, -RZ, R158.H1_H1 ;  /* 0x3000009effa07230 */ /* 0x000fe20000004100 */
[----:B------:R-:W-:Y:S01]  /*7a20*/  F2FP.F16.E4M3.UNPACK_B R156, R150 ;  /* 0x00000096ff9c723e */ /* 0x000fe200020006ff */
[----:B------:R-:W-:Y:S01]  /*7a30*/  HADD2.F32 R155, -RZ, R55.H1_H1 ;  /* 0x30000037ff9b7230 */ /* 0x000fe20000004100 */
[----:B------:R-:W-:Y:S01]  /*7a40*/  F2FP.F16.E4M3.UNPACK_B R158, R151 ;  /* 0x00000097ff9e723e */ /* 0x000fe200020006ff */
[----:B------:R-:W-:Y:S01]  /*7a50*/  HADD2.F32 R151, -RZ, R84.H0_H0 ;  /* 0x20000054ff977230 */ /* 0x000fe20000004100 */
[----:B------:R-:W-:-:S02]  /*7a60*/  F2FP.F16.E4M3.UNPACK_B R150, R80 ;  /* 0x00000050ff96723e */ /* 0x000fc400020006ff */
[-C--:B------:R-:W-:Y:S01]  /*7a70*/  FMUL.FTZ R55, R155, R160.reuse ;  /* 0x000000a09b377220 */ /* 0x080fe20000410000 */
[----:B------:R-:W-:Y:S01]  /*7a80*/  LOP3.LUT R49, R159, 0xff0000, R162, 0xf8, !PT ;  /* 0x00ff00009f317812 */ /* 0x000fe200078ef8a2 */
[C---:B------:R-:W-:Y:S01]  /*7a90*/  FMUL.FTZ R160, R54.reuse, R160 ;  /* 0x000000a036a07220 */ /* 0x040fe20000410000 */
[----:B------:R-:W-:Y:S02]  /*7aa0*/  HADD2.F32 R159, -RZ, R158.H0_H0 ;  /* 0x2000009eff9f7230 */ /* 0x000fe40000004100 */
[-C--:B------:R-:W-:Y:S01]  /*7ab0*/  FFMA.FTZ R55, R54, R157.reuse, -R55 ;  /* 0x0000009d36377223 */ /* 0x080fe20000010837 */
[----:B------:R-:W-:Y:S02]  /*7ac0*/  HADD2.F32 R80, -RZ, R150.H0_H0 ;  /* 0x20000096ff507230 */ /* 0x000fe40000004100 */
[----:B------:R-:W-:Y:S01]  /*7ad0*/  FFMA.FTZ R54, R155, R157, R160 ;  /* 0x0000009d9b367223 */ /* 0x000fe200000100a0 */
[----:B------:R-:W-:Y:S02]  /*7ae0*/  HADD2.F32 R157, -RZ, R156.H0_H0 ;  /* 0x2000009cff9d7230 */ /* 0x000fe40000004100 */
[----:B------:R-:W-:Y:S01]  /*7af0*/  FMUL.FTZ R161, R151, R159 ;  /* 0x0000009f97a17220 */ /* 0x000fe20000410000 */
[----:B------:R-:W-:-:S02]  /*7b00*/  HADD2.F32 R158, -RZ, R158.H1_H1 ;  /* 0x3000009eff9e7230 */ /* 0x000fc40000004100 */
[C---:B------:R-:W-:Y:S01]  /*7b10*/  FMUL.FTZ R160, R80.reuse, R159 ;  /* 0x0000009f50a07220 */ /* 0x040fe20000410000 */
[----:B------:R-:W-:Y:S02]  /*7b20*/  HADD2.F32 R155, -RZ, R84.H1_H1 ;  /* 0x30000054ff9b7230 */ /* 0x000fe40000004100 */
[-C--:B------:R-:W-:Y:S01]  /*7b30*/  FFMA.FTZ R80, R80, R157.reuse, -R161 ;  /* 0x0000009d50507223 */ /* 0x080fe200000108a1 */
[----:B------:R-:W-:Y:S02]  /*7b40*/  HADD2.F32 R150, -RZ, R150.H1_H1 ;  /* 0x30000096ff967230 */ /* 0x000fe40000004100 */
[----:B------:R-:W-:Y:S01]  /*7b50*/  FFMA.FTZ R84, R151, R157, R160 ;  /* 0x0000009d97547223 */ /* 0x000fe200000100a0 */
[----:B------:R-:W-:Y:S02]  /*7b60*/  HADD2.F32 R156, -RZ, R156.H1_H1 ;  /* 0x3000009cff9c7230 */ /* 0x000fe40000004100 */
[-C--:B------:R-:W-:Y:S01]  /*7b70*/  FMUL.FTZ R151, R155, R158.reuse ;  /* 0x0000009e9b977220 */ /* 0x080fe20000410000 */
[----:B------:R-:W-:Y:S01]  /*7b80*/  F2FP.F16.E4M3.UNPACK_B R160, R149.H1 ;  /* 0x00000095ffa0723e */ /* 0x000fe200030006ff */
[C---:B------:R-:W-:Y:S01]  /*7b90*/  FMUL.FTZ R162, R150.reuse, R158 ;  /* 0x0000009e96a27220 */ /* 0x040fe20000410000 */
[----:B------:R-:W-:Y:S01]  /*7ba0*/  F2FP.F16.E4M3.UNPACK_B R157, R86.H1 ;  /* 0x00000056ff9d723e */ /* 0x000fe200030006ff */
[----:B------:R-:W-:Y:S01]  /*7bb0*/  FFMA.FTZ R151, R150, R156, -R151 ;  /* 0x0000009c96977223 */ /* 0x000fe20000010897 */
[----:B------:R-:W-:Y:S01]  /*7bc0*/  F2FP.F16.E4M3.UNPACK_B R159, R148.H1 ;  /* 0x00000094ff9f723e */ /* 0x000fe200030006ff */
[----:B------:R-:W-:Y:S01]  /*7bd0*/  HADD2.F32 R163, -RZ, R160.H0_H0 ;  /* 0x200000a0ffa37230 */ /* 0x000fe20000004100 */
[----:B------:R-:W-:Y:S01]  /*7be0*/  F2FP.F16.E4M3.UNPACK_B R150, R82.H1 ;  /* 0x00000052ff96723e */ /* 0x000fe200030006ff */
[----:B------:R-:W-:-:S02]  /*7bf0*/  HADD2.F32 R158, -RZ, R157.H0_H0 ;  /* 0x2000009dff9e7230 */ /* 0x000fc40000004100 */
[----:B------:R-:W-:Y:S01]  /*7c00*/  FFMA.FTZ R155, R155, R156, R162 ;  /* 0x0000009c9b9b7223 */ /* 0x000fe200000100a2 */
[----:B------:R-:W-:Y:S01]  /*7c10*/  HADD2.F32 R161, -RZ, R159.H0_H0 ;  /* 0x2000009fffa17230 */ /* 0x000fe20000004100 */
[----:B------:R-:W-:Y:S01]  /*7c20*/  F2FP.F16.E4M3.UNPACK_B R82, R82 ;  /* 0x00000052ff52723e */ /* 0x000fe200020006ff */
[----:B------:R-:W-:Y:S02]  /*7c30*/  HADD2.F32 R156, -RZ, R150.H0_H0 ;  /* 0x20000096ff9c7230 */ /* 0x000fe40000004100 */
[----:B------:R-:W-:Y:S01]  /*7c40*/  FMUL.FTZ R165, R158, R163 ;  /* 0x000000a39ea57220 */ /* 0x000fe20000410000 */
[----:B------:R-:W-:Y:S01]  /*7c50*/  HADD2.F32 R160, -RZ, R160.H1_H1 ;  /* 0x300000a0ffa07230 */ /* 0x000fe20000004100 */
[----:B------:R-:W-:Y:S01]  /*7c60*/  F2FP.SATFINITE.E4M3.F32.PACK_AB_MERGE_C R53, R54, R53, RZ ;  /* 0x000000353635723e */ /* 0x000fe200048070ff */
[----:B------:R-:W-:Y:S02]  /*7c70*/  HADD2.F32 R157, -RZ, R157.H1_H1 ;  /* 0x3000009dff9d7230 */ /* 0x000fe40000004100 */
[----:B------:R-:W-:Y:S01]  /*7c80*/  FMUL.FTZ R163, R156, R163 ;  /* 0x000000a39ca37220 */ /* 0x000fe20000410000 */
[----:B------:R-:W-:-:S02]  /*7c90*/  HADD2.F32 R150, -RZ, R150.H1_H1 ;  /* 0x30000096ff967230 */ /* 0x000fc40000004100 */
[----:B------:R-:W-:Y:S01]  /*7ca0*/  FFMA.FTZ R165, R156, R161, -R165 ;  /* 0x000000a19ca57223 */ /* 0x000fe200000108a5 */
[----:B------:R-:W-:Y:S02]  /*7cb0*/  HADD2.F32 R159, -RZ, R159.H1_H1 ;  /* 0x3000009fff9f7230 */ /* 0x000fe40000004100 */
[CC--:B------:R-:W-:Y:S01]  /*7cc0*/  FMUL.FTZ R167, R157.reuse, R160.reuse ;  /* 0x000000a09da77220 */ /* 0x0c0fe20000410000 */
[----:B------:R-:W-:Y:S01]  /*7cd0*/  F2FP.F16.E4M3.UNPACK_B R156, R149 ;  /* 0x00000095ff9c723e */ /* 0x000fe200020006ff */
[C---:B------:R-:W-:Y:S01]  /*7ce0*/  FMUL.FTZ R162, R150.reuse, R160 ;  /* 0x000000a096a27220 */ /* 0x040fe20000410000 */
[----:B------:R-:W-:Y:S01]  /*7cf0*/  F2FP.F16.E4M3.UNPACK_B R149, R86 ;  /* 0x00000056ff95723e */ /* 0x000fe200020006ff */
[-C--:B------:R-:W-:Y:S01]  /*7d00*/  FFMA.FTZ R160, R150, R159.reuse, -R167 ;  /* 0x0000009f96a07223 */ /* 0x080fe200000108a7 */
[----:B------:R-:W-:Y:S01]  /*7d10*/  F2FP.F16.E4M3.UNPACK_B R150, R148 ;  /* 0x00000094ff96723e */ /* 0x000fe200020006ff */
[----:B------:R-:W-:Y:S01]  /*7d20*/  FFMA.FTZ R167, R157, R159, R162 ;  /* 0x0000009f9da77223 */ /* 0x000fe200000100a2 */
[----:B------:R-:W-:-:S02]  /*7d30*/  HADD2.F32 R159, -RZ, R156.H0_H0 ;  /* 0x2000009cff9f7230 */ /* 0x000fc40000004100 */
[----:B------:R-:W-:Y:S01]  /*7d40*/  FFMA.FTZ R158, R158, R161, R163 ;  /* 0x000000a19e9e7223 */ /* 0x000fe200000100a3 */
[--C-:B------:R-:W-:Y:S01]  /*7d50*/  HADD2.F32 R148, -RZ, R149.reuse.H0_H0 ;  /* 0x20000095ff947230 */ /* 0x100fe20000004100 */
[----:B------:R-:W-:Y:S01]  /*7d60*/  F2FP.SATFINITE.E4M3.F32.PACK_AB_MERGE_C R52, R55, R52, RZ ;  /* 0x000000343734723e */ /* 0x000fe200048070ff */
[----:B------:R-:W-:Y:S01]  /*7d70*/  HADD2.F32 R156, -RZ, R156.H1_H1 ;  /* 0x3000009cff9c7230 */ /* 0x000fe20000004100 */
[----:B------:R-:W-:Y:S01]  /*7d80*/  F2FP.F16.E4M3.UNPACK_B R54, R85 ;  /* 0x00000055ff36723e */ /* 0x000fe200020006ff */
[--C-:B------:R-:W-:Y:S02]  /*7d90*/  HADD2.F32 R86, -RZ, R82.reuse.H0_H0 ;  /* 0x20000052ff567230 */ /* 0x100fe40000004100 */
[----:B------:R-:W-:Y:S01]  /*7da0*/  FMUL.FTZ R161, R148, R159 ;  /* 0x0000009f94a17220 */ /* 0x000fe20000410000 */
[----:B------:R-:W-:Y:S01]  /*7db0*/  HADD2.F32 R149, -RZ, R149.H1_H1 ;  /* 0x30000095ff957230 */ /* 0x000fe20000004100 */
[----:B------:R-:W-:Y:S01]  /*7dc0*/  F2FP.F16.E4M3.UNPACK_B R55, R51 ;  /* 0x00000033ff37723e */ /* 0x000fe200020006ff */
[----:B------:R-:W-:-:S02]  /*7dd0*/  HADD2.F32 R82, -RZ, R82.H1_H1 ;  /* 0x30000052ff527230 */ /* 0x000fc40000004100 */
[----:B------:R-:W-:Y:S01]  /*7de0*/  FMUL.FTZ R159, R86, R159 ;  /* 0x0000009f569f7220 */ /* 0x000fe20000410000 */
[--C-:B------:R-:W-:Y:S02]  /*7df0*/  HADD2.F32 R157, -RZ, R150.reuse.H0_H0 ;  /* 0x20000096ff9d7230 */ /* 0x100fe40000004100 */
[-C--:B------:R-:W-:Y:S01]  /*7e00*/  FMUL.FTZ R163, R149, R156.reuse ;  /* 0x0000009c95a37220 */ /* 0x080fe20000410000 */
[----:B------:R-:W-:Y:S02]  /*7e10*/  HADD2.F32 R150, -RZ, R150.H1_H1 ;  /* 0x30000096ff967230 */ /* 0x000fe40000004100 */
[----:B------:R-:W-:Y:S01]  /*7e20*/  FMUL.FTZ R156, R82, R156 ;  /* 0x0000009c529c7220 */ /* 0x000fe20000410000 */
[----:B------:R-:W-:Y:S01]  /*7e30*/  F2FP.SATFINITE.E4M3.F32.PACK_AB_MERGE_C R84, R155, R84, R53 ;  /* 0x000000549b54723e */ /* 0x000fe20004807035 */
[----:B------:R-:W-:Y:S01]  /*7e40*/  FFMA.FTZ R161, R86, R157, -R161 ;  /* 0x0000009d56a17223 */ /* 0x000fe200000108a1 */
[----:B------:R-:W-:Y:S01]  /*7e50*/  F2FP.F16.E4M3.UNPACK_B R53, R81 ;  /* 0x00000051ff35723e */ /* 0x000fe200020006ff */
[----:B------:R-:W-:Y:S01]  /*7e60*/  FFMA.FTZ R86, R148, R157, R159 ;  /* 0x0000009d94567223 */ /* 0x000fe2000001009f */
[----:B------:R-:W-:Y:S01]  /*7e70*/  FFMA.FTZ R157, R149, R150, R156 ;  /* 0x00000096959d7223 */ /* 0x000fe2000001009c */
[----:B------:R-:W-:Y:S01]  /*7e80*/  F2FP.SATFINITE.E4M3.F32.PACK_AB_MERGE_C R158, R167, R158, RZ ;  /* 0x0000009ea79e723e */ /* 0x000fe200048070ff */
[----:B------:R-:W-:Y:S01]  /*7e90*/  HADD2.F32 R148, -RZ, R54.H0_H0 ;  /* 0x20000036ff947230 */ /* 0x000fe20000004100 */
[----:B------:R-:W-:Y:S01]  /*7ea0*/  F2FP.SATFINITE.E4M3.F32.PACK_AB_MERGE_C R80, R151, R80, R52 ;  /* 0x000000509750723e */ /* 0x000fe20004807034 */
[----:B------:R-:W-:Y:S01]  /*7eb0*/  HADD2.F32 R155, -RZ, R55.H0_H0 ;  /* 0x20000037ff9b7230 */ /* 0x000fe20000004100 */
[----:B------:R-:W-:Y:S01]  /*7ec0*/  F2FP.F16.E4M3.UNPACK_B R149, R50 ;  /* 0x00000032ff95723e */ /* 0x000fe200020006ff */
[----:B------:R-:W-:-:S02]  /*7ed0*/  HADD2.F32 R52, -RZ, R53.H0_H0 ;  /* 0x20000035ff347230 */ /* 0x000fc40000004100 */
[----:B------:R-:W-:Y:S01]  /*7ee0*/  FFMA.FTZ R82, R82, R150, -R163 ;  /* 0x0000009652527223 */ /* 0x000fe200000108a3 */
[----:B------:R-:W-:Y:S01]  /*7ef0*/  F2FP.SATFINITE.E4M3.F32.PACK_AB_MERGE_C R86, R157, R86, R158 ;  /* 0x000000569d56723e */ /* 0x000fe2000480709e */
[-C--:B------:R-:W-:Y:S01]  /*7f00*/  FMUL.FTZ R157, R148, R155.reuse ;  /* 0x0000009b949d7220 */ /* 0x080fe20000410000 */
[----:B------:R-:W-:Y:S02]  /*7f10*/  HADD2.F32 R151, -RZ, R149.H0_H0 ;  /* 0x20000095ff977230 */ /* 0x000fe40000004100 */
[C---:B------:R-:W-:Y:S01]  /*7f20*/  FMUL.FTZ R155, R52.reuse, R155 ;  /* 0x0000009b349b7220 */ /* 0x040fe20000410000 */
[----:B------:R-:W-:Y:S01]  /*7f30*/  HADD2.F32 R150, -RZ, R55.H1_H1 ;  /* 0x30000037ff967230 */ /* 0x000fe20000004100 */
[----:B------:R-:W-:Y:S01]  /*7f40*/  F2FP.F16.E4M3.UNPACK_B R85, R85.H1 ;  /* 0x00000055ff55723e */ /* 0x000fe200030006ff */
[----:B------:R-:W-:Y:S02]  /*7f50*/  HADD2.F32 R54, -RZ, R54.H1_H1 ;  /* 0x30000036ff367230 */ /* 0x000fe40000004100 */
[----:B------:R-:W-:Y:S01]  /*7f60*/  FFMA.FTZ R52, R52, R151, -R157 ;  /* 0x0000009734347223 */ /* 0x000fe2000001089d */
[----:B------:R-:W-:-:S02]  /*7f70*/  HADD2.F32 R55, -RZ, R53.H1_H1 ;  /* 0x30000035ff377230 */ /* 0x000fc40000004100 */
[----:B------:R-:W-:Y:S01]  /*7f80*/  FFMA.FTZ R53, R148, R151, R155 ;  /* 0x0000009794357223 */ /* 0x000fe2000001009b */
[----:B------:R-:W-:Y:S02]  /*7f90*/  HADD2.F32 R149, -RZ, R149.H1_H1 ;  /* 0x30000095ff957230 */ /* 0x000fe40000004100 */
[CC--:B------:R-:W-:Y:S01]  /*7fa0*/  FMUL.FTZ R148, R54.reuse, R150.reuse ;  /* 0x0000009636947220 */ /* 0x0c0fe20000410000 */
[----:B------:R-:W-:Y:S01]  /*7fb0*/  F2FP.F16.E4M3.UNPACK_B R81, R81.H1 ;  /* 0x00000051ff51723e */ /* 0x000fe200030006ff */
[C---:B------:R-:W-:Y:S01]  /*7fc0*/  FMUL.FTZ R151, R55.reuse, R150 ;  /* 0x0000009637977220 */ /* 0x040fe20000410000 */
[----:B------:R-:W-:Y:S01]  /*7fd0*/  F2FP.F16.E4M3.UNPACK_B R150, R51.H1 ;  /* 0x00000033ff96723e */ /* 0x000fe200030006ff */
[-C--:B------:R-:W-:Y:S01]  /*7fe0*/  FFMA.FTZ R55, R55, R149.reuse, -R148 ;  /* 0x0000009537377223 */ /* 0x080fe20000010894 */
[--C-:B------:R-:W-:Y:S01]  /*7ff0*/  HADD2.F32 R148, -RZ, R85.reuse.H0_H0 ;  /* 0x20000055ff947230 */ /* 0x100fe20000004100 */
[----:B------:R-:W-:Y:S01]  /*8000*/  F2FP.F16.E4M3.UNPACK_B R50, R50.H1 ;  /* 0x00000032ff32723e */ /* 0x000fe200030006ff */
[----:B------:R-:W-:Y:S01]  /*8010*/  FFMA.FTZ R54, R54, R149, R151 ;  /* 0x0000009536367223 */ /* 0x000fe20000010097 */
[----:B------:R-:W-:Y:S01]  /*8020*/  F2FP.SATFINITE.E4M3.F32.PACK_AB_MERGE_C R160, R160, R165, RZ ;  /* 0x000000a5a0a0723e */ /* 0x000fe200048070ff */
[----:B------:R-:W-:Y:S01]  /*8030*/  HADD2.F32 R85, -RZ, R85.H1_H1 ;  /* 0x30000055ff557230 */ /* 0x000fe20000004100 */
[----:B------:R-:W-:Y:S01]  /*8040*/  F2FP.F16.E4M3.UNPACK_B R157, R49 ;  /* 0x00000031ff9d723e */ /* 0x000fe200020006ff */
[--C-:B------:R-:W-:Y:S01]  /*8050*/  HADD2.F32 R156, -RZ, R150.reuse.H1_H1 ;  /* 0x30000096ff9c7230 */ /* 0x100fe20000004100 */
[----:B------:R-:W-:Y:S01]  /*8060*/  F2FP.SATFINITE.E4M3.F32.PACK_AB_MERGE_C R82, R82, R161, R160 ;  /* 0x000000a15252723e */ /* 0x000fe200048070a0 */
[----:B------:R-:W-:-:S02]  /*8070*/  HADD2.F32 R151, -RZ, R150.H0_H0 ;  /* 0x20000096ff977230 */ /* 0x000fc40000004100 */
[--C-:B------:R-:W-:Y:S02]  /*8080*/  HADD2.F32 R51, -RZ, R81.reuse.H0_H0 ;  /* 0x20000051ff337230 */ /* 0x100fe40000004100 */
[-C--:B------:R-:W-:Y:S01]  /*8090*/  FMUL.FTZ R160, R85, R156.reuse ;  /* 0x0000009c55a07220 */ /* 0x080fe20000410000 */
[----:B------:R-:W-:Y:S02]  /*80a0*/  HADD2.F32 R81, -RZ, R81.H1_H1 ;  /* 0x30000051ff517230 */ /* 0x000fe40000004100 */
[-C--:B------:R-:W-:Y:S01]  /*80b0*/  FMUL.FTZ R158, R148, R151.reuse ;  /* 0x00000097949e7220 */ /* 0x080fe20000410000 */
[--C-:B------:R-:W-:Y:S02]  /*80c0*/  HADD2.F32 R150, -RZ, R50.reuse.H1_H1 ;  /* 0x30000032ff967230 */ /* 0x100fe40000004100 */
[----:B------:R-:W-:Y:S01]  /*80d0*/  FMUL.FTZ R151, R51, R151 ;  /* 0x0000009733977220 */ /* 0x000fe20000410000 */
[----:B------:R-:W-:Y:S02]  /*80e0*/  HADD2.F32 R149, -RZ, R50.H0_H0 ;  /* 0x20000032ff957230 */ /* 0x000fe40000004100 */
[----:B------:R-:W-:Y:S01]  /*80f0*/  FMUL.FTZ R156, R81, R156 ;  /* 0x0000009c519c7220 */ /* 0x000fe20000410000 */
[----:B------:R-:W-:-:S02]  /*8100*/  HADD2.F32 R159, -RZ, R157.H0_H0 ;  /* 0x2000009dff9f7230 */ /* 0x000fc40000004100 */
[-C--:B------:R-:W-:Y:S01]  /*8110*/  FFMA.FTZ R161, R81, R150.reuse, -R160 ;  /* 0x0000009651a17223 */ /* 0x080fe200000108a0 */
[----:B------:R-:W-:Y:S01]  /*8120*/  F2FP.F16.E4M3.UNPACK_B R81, R83 ;  /* 0x00000053ff51723e */ /* 0x000fe200020006ff */
[-C--:B------:R-:W-:Y:S01]  /*8130*/  FFMA.FTZ R50, R51, R149.reuse, -R158 ;  /* 0x0000009533327223 */ /* 0x080fe2000001089e */
[----:B------:R-:W-:Y:S01]  /*8140*/  FFMA.FTZ R51, R148, R149, R151 ;  /* 0x0000009594337223 */ /* 0x000fe20000010097 */
[----:B------:R-:W-:Y:S01]  /*8150*/  F2FP.F16.E4M3.UNPACK_B R83, R83.H1 ;  /* 0x00000053ff53723e */ /* 0x000fe200030006ff */
[----:B------:R-:W-:Y:S01]  /*8160*/  FFMA.FTZ R162, R85, R150, R156 ;  /* 0x0000009655a27223 */ /* 0x000fe2000001009c */
[----:B------:R-:W-:Y:S01]  /*8170*/  F2FP.F16.E4M3.UNPACK_B R158, R49.H1 ;  /* 0x00000031ff9e723e */ /* 0x000fe200030006ff */
[----:B------:R-:W-:Y:S01]  /*8180*/  HADD2.F32 R85, -RZ, R81.H0_H0 ;  /* 0x20000051ff557230 */ /* 0x000fe20000004100 */
[-C--:B------:R-:W-:Y:S01]  /*8190*/  F2FP.F16.E4M3.UNPACK_B R149, R87.reuse.H1 ;  /* 0x00000057ff95723e */ /* 0x080fe200030006ff */
[----:B------:R-:W-:Y:S01]  /*81a0*/  HADD2.F32 R157, -RZ, R157.H1_H1 ;  /* 0x3000009dff9d7230 */ /* 0x000fe20000004100 */
[----:B------:R-:W-:Y:S01]  /*81b0*/  F2FP.F16.E4M3.UNPACK_B R148, R87 ;  /* 0x00000057ff94723e */ /* 0x000fe200020006ff */
[----:B------:R-:W-:Y:S01]  /*81c0*/  HADD2.F32 R87, -RZ, R83.H0_H0 ;  /* 0x20000053ff577230 */ /* 0x000fe20000004100 */
[-C--:B------:R-:W-:Y:S01]  /*81d0*/  F2FP.F16.E4M3.UNPACK_B R151, R48.reuse.H1 ;  /* 0x00000030ff97723e */ /* 0x080fe200030006ff */
[----:B------:R-:W-:Y:S01]  /*81e0*/  HADD2.F32 R160, -RZ, R158.H0_H0 ;  /* 0x2000009effa07230 */ /* 0x000fe20000004100 */
[----:B------:R-:W-:Y:S01]  /*81f0*/  F2FP.F16.E4M3.UNPACK_B R49, R48 ;  /* 0x00000030ff31723e */ /* 0x000fe200020006ff */
[----:B------:R-:W-:Y:S01]  /*8200*/  HADD2.F32 R48, -RZ, R149.H0_H0 ;  /* 0x20000095ff307230 */ /* 0x000fe20000004100 */
[----:B------:R-:W-:Y:S01]  /*8210*/  F2FP.SATFINITE.E4M3.F32.PACK_AB_MERGE_C R50, R161, R50, RZ ;  /* 0x00000032a132723e */ /* 0x000fe200048070ff */
[----:B------:R-:W-:-:S02]  /*8220*/  HADD2.F32 R150, -RZ, R148.H0_H0 ;  /* 0x20000094ff967230 */ /* 0x000fc40000004100 */
[-C--:B------:R-:W-:Y:S01]  /*8230*/  FMUL.FTZ R163, R87, R160.reuse ;  /* 0x000000a057a37220 */ /* 0x080fe20000410000 */
[----:B------:R-:W-:Y:S02]  /*8240*/  HADD2.F32 R156, -RZ, R151.H0_H0 ;  /* 0x20000097ff9c7230 */ /* 0x000fe40000004100 */
[----:B------:R-:W-:Y:S01]  /*8250*/  FMUL.FTZ R166, R48, R160 ;  /* 0x000000a030a67220 */ /* 0x000fe20000410000 */
[----:B------:R-:W-:Y:S02]  /*8260*/  HADD2.F32 R149, -RZ, R149.H1_H1 ;  /* 0x30000095ff957230 */ /* 0x000fe40000004100 */
[----:B------:R-:W-:Y:S01]  /*8270*/  FMUL.FTZ R164, R150, R159 ;  /* 0x0000009f96a47220 */ /* 0x000fe20000410000 */
[----:B------:R-:W-:Y:S02]  /*8280*/  HADD2.F32 R158, -RZ, R158.H1_H1 ;  /* 0x3000009eff9e7230 */ /* 0x000fe40000004100 */
[----:B------:R-:W-:Y:S01]  /*8290*/  FFMA.FTZ R163, R48, R156, R163 ;  /* 0x0000009c30a37223 */ /* 0x000fe200000100a3 */
[----:B------:R-:W-:-:S02]  /*82a0*/  HADD2.F32 R83, -RZ, R83.H1_H1 ;  /* 0x30000053ff537230 */ /* 0x000fc40000004100 */
[----:B------:R-:W-:Y:S01]  /*82b0*/  FMUL.FTZ R159, R85, R159 ;  /* 0x0000009f559f7220 */ /* 0x000fe20000410000 */
[----:B------:R-:W-:Y:S02]  /*82c0*/  HADD2.F32 R155, -RZ, R49.H0_H0 ;  /* 0x20000031ff9b7230 */ /* 0x000fe40000004100 */
[----:B------:R-:W-:Y:S01]  /*82d0*/  FFMA.FTZ R166, R87, R156, -R166 ;  /* 0x0000009c57a67223 */ /* 0x000fe200000108a6 */
[----:B------:R-:W-:Y:S02]  /*82e0*/  HADD2.F32 R148, -RZ, R148.H1_H1 ;  /* 0x30000094ff947230 */ /* 0x000fe40000004100 */
[-C--:B------:R-:W-:Y:S01]  /*82f0*/  FMUL.FTZ R156, R149, R158.reuse ;  /* 0x0000009e959c7220 */ /* 0x080fe20000410000 */
[----:B------:R-:W-:Y:S02]  /*8300*/  HADD2.F32 R48, -RZ, R151.H1_H1 ;  /* 0x30000097ff307230 */ /* 0x000fe40000004100 */
[----:B------:R-:W-:Y:S01]  /*8310*/  FMUL.FTZ R158, R83, R158 ;  /* 0x0000009e539e7220 */ /* 0x000fe20000410000 */
[----:B------:R-:W-:-:S02]  /*8320*/  HADD2.F32 R81, -RZ, R81.H1_H1 ;  /* 0x30000051ff517230 */ /* 0x000fc40000004100 */
[----:B------:R-:W-:Y:S01]  /*8330*/  FFMA.FTZ R159, R150, R155, R159 ;  /* 0x0000009b969f7223 */ /* 0x000fe2000001009f */
[----:B------:R-:W-:Y:S02]  /*8340*/  HADD2.F32 R49, -RZ, R49.H1_H1 ;  /* 0x30000031ff317230 */ /* 0x000fe40000004100 */
[CC--:B------:R-:W-:Y:S01]  /*8350*/  FMUL.FTZ R150, R148.reuse, R157.reuse ;  /* 0x0000009d94967220 */ /* 0x0c0fe20000410000 */
[-C--:B------:R-:W-:Y:S01]  /*8360*/  FFMA.FTZ R83, R83, R48.reuse, -R156 ;  /* 0x0000003053537223 */ /* 0x080fe2000001089c */
[----:B------:R-:W-:Y:S01]  /*8370*/  FMUL.FTZ R157, R81, R157 ;  /* 0x0000009d519d7220 */ /* 0x000fe20000410000 */
[----:B------:R-:W-:Y:S01]  /*8380*/  FFMA.FTZ R158, R149, R48, R158 ;  /* 0x00000030959e7223 */ /* 0x000fe2000001009e */
[----:B------:R-:W-:Y:S01]  /*8390*/  FFMA.FTZ R164, R85, R155, -R164 ;  /* 0x0000009b55a47223 */ /* 0x000fe200000108a4 */
[-C--:B------:R-:W-:Y:S01]  /*83a0*/  FFMA.FTZ R81, R81, R49.reuse, -R150 ;  /* 0x0000003151517223 */ /* 0x080fe20000010896 */
[----:B------:R-:W-:Y:S01]  /*83b0*/  FFMA.FTZ R148, R148, R49, R157 ;  /* 0x0000003194947223 */ /* 0x000fe2000001009d */
[----:B------:R-:W-:-:S02]  /*83c0*/  F2FP.SATFINITE.E4M3.F32.PACK_AB_MERGE_C R83, R83, R166, RZ ;  /* 0x000000a65353723e */ /* 0x000fc400048070ff */
[----:B------:R-:W-:Y:S02]  /*83d0*/  F2FP.SATFINITE.E4M3.F32.PACK_AB_MERGE_C R55, R55, R52, R50 ;  /* 0x000000343737723e */ /* 0x000fe40004807032 */
[----:B------:R-:W-:Y:S02]  /*83e0*/  F2FP.SATFINITE.E4M3.F32.PACK_AB_MERGE_C R51, R162, R51, RZ ;  /* 0x00000033a233723e */ /* 0x000fe400048070ff */
[----:B------:R-:W-:Y:S02]  /*83f0*/  F2FP.SATFINITE.E4M3.F32.PACK_AB_MERGE_C R158, R158, R163, RZ ;  /* 0x000000a39e9e723e */ /* 0x000fe400048070ff */
[----:B------:R-:W-:Y:S01]  /*8400*/  F2FP.SATFINITE.E4M3.F32.PACK_AB_MERGE_C R83, R81, R164, R83 ;  /* 0x000000a45153723e */ /* 0x000fe20004807053 */
[----:B------:R-:W-:Y:S01]  /*8410*/  IMAD.MOV.U32 R81, RZ, RZ, R55 ;  /* 0x000000ffff517224 */ /* 0x000fe200078e0037 */
[----:B------:R-:W-:Y:S02]  /*8420*/  F2FP.SATFINITE.E4M3.F32.PACK_AB_MERGE_C R85, R54, R53, R51 ;  /* 0x000000353655723e */ /* 0x000fe40004807033 */
[----:B------:R-:W-:-:S07]  /*8430*/  F2FP.SATFINITE.E4M3.F32.PACK_AB_MERGE_C R87, R148, R159, R158 ;  /* 0x0000009f9457723e */ /* 0x000fce000480709e */
.L_x_403:
[----:B------:R-:W-:Y:S05]  /*8440*/  BSYNC B2 ;  /* 0x0000000000027941 */ /* 0x000fea0003800000 */
.L_x_402:
[----:B------:R-:W-:Y:S01]  /*8450*/  ISETP.GE.AND P3, PT, R147, R132, PT ;  /* 0x000000849300720c */ /* 0x000fe20003f66270 */
[----:B------:R-:W-:-:S12]  /*8460*/  ULDC.64 UR4, c[0x0][0x2e8] ;  /* 0x0000ba0000047ab9 */ /* 0x000fd80000000a00 */
[--C-:B------:R-:W-:Y:S02]  /*8470*/  @!P3 SHF.R.S32.HI R48, RZ, 0x1f, R147.reuse ;  /* 0x0000001fff30b819 */ /* 0x100fe40000011493 */
[----:B------:R-:W-:-:S04]  /*8480*/  @!P3 IADD3 R50, P4, P6, R100, R126, R147 ;  /* 0x0000007e6432b210 */ /* 0x000fc80007e9e093 */
[----:B------:R-:W-:Y:S02]  /*8490*/  @!P3 IADD3.X R145, R40, R145, R48, P4, P6 ;  /* 0x000000912891b210 */ /* 0x000fe400027ec430 */
[----:B------:R-:W-:-:S04]  /*84a0*/  IADD3 R48, P4, R146, UR4, RZ ;  /* 0x0000000492307c10 */ /* 0x000fc8000ff9e0ff */
[----:B------:R-:W-:Y:S02]  /*84b0*/  IADD3.X R49, R154, UR5, RZ, P4, !PT ;  /* 0x000000059a317c10 */ /* 0x000fe4000a7fe4ff */
[----:B------:R-:W-:-:S03]  /*84c0*/  @!P3 IADD3 R50, P4, R50, UR4, RZ ;  /* 0x000000043232bc10 */ /* 0x000fc6000ff9e0ff */
[----:B-1----:R1:W-:Y:S01]  /*84d0*/  STG.E.128 desc[UR42][R48.64], R80 ;  /* 0x0000005030007986 */ /* 0x0023e2000c101d2a */
[----:B------:R-:W-:-:S05]  /*84e0*/  @!P3 IADD3.X R51, R145, UR5, RZ, P4, !PT ;  /* 0x000000059133bc10 */ /* 0x000fca000a7fe4ff */
[----:B--2---:R1:W-:Y:S04]  /*84f0*/  @!P3 STG.E.128 desc[UR42][R50.64], R84 ;  /* 0x000000543200b986 */ /* 0x0043e8000c101d2a */
.L_x_401:
[----:B------:R-:W-:Y:S05]  /*8500*/  BSYNC B1 ;  /* 0x0000000000017941 */ /* 0x000fea0003800000 */
.L_x_400:
[----:B-1----:R-:W-:Y:S01]  /*8510*/  IADD3 R49, R23, 0x20, RZ ;  /* 0x0000002017317810 */ /* 0x002fe20007ffe0ff */
[----:B------:R-:W-:Y:S03]  /*8520*/  BSSY B1, `(.L_x_404) ;  /* 0x000010e000017945 */ /* 0x000fe60003800000 */
[----:B------:R-:W-:-:S13]  /*8530*/  ISETP.GE.OR P3, PT, R49, R114, P0 ;  /* 0x000000723100720c */ /* 0x000fda0000766670 */
[----:B------:R-:W-:Y:S05]  /*8540*/  @P3 BRA `(.L_x_405) ;  /* 0x00000010002c3947 */ /* 0x000fea0003800000 */
[----:B------:R-:W3:Y:S01]  /*8550*/  LDL R50, [R1+0x2c] ;  /* 0x00002c0001327983 */ /* 0x000ee20000100800 */
[-C--:B--2---:R-:W-:Y:S01]  /*8560*/  IMAD R48, R117, R122.reuse, RZ ;  /* 0x0000007a75307224 */ /* 0x084fe200078e02ff */
[----:B------:R-:W-:Y:S01]  /*8570*/  ISETP.NE.AND P6, PT, R0, RZ, PT ;  /* 0x000000ff0000720c */ /* 0x000fe20003fc5270 */
[C---:B------:R-:W-:Y:S01]  /*8580*/  IMAD.WIDE.U32 R80, R49.reuse, R122, R120 ;  /* 0x0000007a31507225 */ /* 0x040fe200078e0078 */
[----:B------:R-:W-:Y:S03]  /*8590*/  BSSY B2, `(.L_x_406) ;  /* 0x00000fb000027945 */ /* 0x000fe60003800000 */
[----:B------:R-:W-:Y:S01]  /*85a0*/  IMAD R83, R49, R123, R48 ;  /* 0x0000007b31537224 */ /* 0x000fe200078e0230 */
[----:B------:R-:W-:Y:S01]  /*85b0*/  SEL R48, R111, R136, !P6 ;  /* 0x000000886f307207 */ /* 0x000fe20007000000 */
[C---:B------:R-:W-:Y:S01]  /*85c0*/  VIADD R51, R23.reuse, 0x20 ;  /* 0x0000002017337836 */ /* 0x040fe20000000000 */
[----:B------:R-:W-:Y:S01]  /*85d0*/  IADD3 R82, P3, P4, R100, R80, R39 ;  /* 0x0000005064527210 */ /* 0x000fe20007c7e027 */
[----:B------:R-:W-:Y:S01]  /*85e0*/  VIADD R52, R23, 0x20 ;  /* 0x0000002017347836 */ /* 0x000fe20000000000 */
[----:B------:R-:W-:Y:S01]  /*85f0*/  SHF.R.S32.HI R49, RZ, 0x1f, R48 ;  /* 0x0000001fff317819 */ /* 0x000fe20000011430 */
[----:B------:R-:W-:Y:S01]  /*8600*/  IMAD.IADD R83, R81, 0x1, R83 ;  /* 0x0000000151537824 */ /* 0x000fe200078e0253 */
[----:B------:R-:W-:Y:S01]  /*8610*/  SHF.L.U32 R51, R51, 0x7, RZ ;  /* 0x0000000733337819 */ /* 0x000fe200000006ff */
[----:B------:R-:W-:Y:S01]  /*8620*/  IMAD.SHL.U32 R52, R52, 0x80, RZ ;  /* 0x0000008034347824 */ /* 0x000fe200078e00ff */
[----:B------:R-:W-:-:S02]  /*8630*/  LEA.HI R49, R49, R48, RZ, 0x5 ;  /* 0x0000003031317211 */ /* 0x000fc400078f28ff */
[----:B------:R-:W-:Y:S02]  /*8640*/  LOP3.LUT R51, R51, 0x380, RZ, 0xc0, !PT ;  /* 0x0000038033337812 */ /* 0x000fe400078ec0ff */
[----:B------:R-:W-:Y:S02]  /*8650*/  LEA.HI.SX32 R49, R49, R104, 0x1b ;  /* 0x0000006831317211 */ /* 0x000fe400078fdaff */
[----:B------:R-:W-:Y:S02]  /*8660*/  LOP3.LUT R52, R52, 0x380, RZ, 0xc0, !PT ;  /* 0x0000038034347812 */ /* 0x000fe400078ec0ff */
[----:B------:R-:W-:Y:S01]  /*8670*/  SHF.R.S32.HI R48, RZ, 0x1f, R49 ;  /* 0x0000001fff307819 */ /* 0x000fe20000011431 */
[----:B------:R-:W-:Y:S01]  /*8680*/  IMAD.SHL.U32 R85, R49, 0x10, RZ ;  /* 0x0000001031557824 */ /* 0x000fe200078e00ff */
[----:B------:R-:W-:Y:S02]  /*8690*/  SHF.R.U32.HI R51, RZ, 0x3, R51 ;  /* 0x00000003ff337819 */ /* 0x000fe40000011633 */
[----:B------:R-:W-:-:S02]  /*86a0*/  LEA.HI R49, R48, R49, RZ, 0x3 ;  /* 0x0000003130317211 */ /* 0x000fc400078f18ff */
[----:B------:R-:W-:Y:S02]  /*86b0*/  LOP3.LUT R48, R52, 0x70, R85, 0xf8, !PT ;  /* 0x0000007034307812 */ /* 0x000fe400078ef855 */
[----:B------:R-:W-:Y:S01]  /*86c0*/  IADD3.X R87, R40, R83, R105, P3, P4 ;  /* 0x0000005328577210 */ /* 0x000fe20001fe8469 */
[----:B------:R-:W-:Y:S01]  /*86d0*/  IMAD.SHL.U32 R49, R49, 0x800, RZ ;  /* 0x0000080031317824 */ /* 0x000fe200078e00ff */
[----:B------:R-:W-:-:S04]  /*86e0*/  LOP3.LUT R48, R48, R51, RZ, 0x3c, !PT ;  /* 0x0000003330307212 */ /* 0x000fc800078e3cff */
[----:B------:R-:W-:-:S04]  /*86f0*/  LOP3.LUT R49, R49, 0xffffc000, RZ, 0xc0, !PT ;  /* 0xffffc00031317812 */ /* 0x000fc800078ec0ff */
[----:B---3--:R-:W-:Y:S02]  /*8700*/  IADD3 R51, R48, R49, R50 ;  /* 0x0000003130337210 */ /* 0x008fe40007ffe032 */
[----:B------:R-:W-:-:S03]  /*8710*/  LEA R49, R232, R28, 0xf ;  /* 0x0000001ce8317211 */ /* 0x000fc600078e78ff */
[----:B------:R-:W-:Y:S02]  /*8720*/  IMAD R51, R232, 0x8000, R51 ;  /* 0x00008000e8337824 */ /* 0x000fe400078e0233 */
[C---:B------:R-:W-:Y:S02]  /*8730*/  IMAD.IADD R49, R22.reuse, 0x1, R49 ;  /* 0x0000000116317824 */ /* 0x040fe400078e0231 */
[----:B------:R-:W-:-:S04]  /*8740*/  IMAD.IADD R52, R22, 0x1, R51 ;  /* 0x0000000116347824 */ /* 0x000fc800078e0233 */
[----:B------:R-:W1:Y:S04]  /*8750*/  LDS.128 R48, [R49+0x28400] ;  /* 0x0284000031307984 */ /* 0x000e680000000c00 */
[----:B------:R-:W2:Y:S01]  /*8760*/  LDS.128 R52, [R52+0x28400] ;  /* 0x0284000034347984 */ /* 0x000ea20000000c00 */
[----:B------:R-:W-:Y:S05]  /*8770*/  @P2 BRA `(.L_x_407) ;  /* 0x0000000c00702947 */ /* 0x000fea0003800000 */
[--C-:B------:R-:W-:Y:S01]  /*8780*/  SHF.R.U32.HI R150, RZ, 0x8, R57.reuse ;  /* 0x00000008ff967819 */ /* 0x100fe20000011639 */
[----:B-1----:R-:W-:Y:S01]  /*8790*/  IMAD.MOV.U32 R60, RZ, RZ, R48 ;  /* 0x000000ffff3c7224 */ /* 0x002fe200078e0030 */
[----:B------:R-:W-:Y:S01]  /*87a0*/  LOP3.LUT R58, R57, 0xff, RZ, 0xc0, !PT ;  /* 0x000000ff393a7812 */ /* 0x000fe200078ec0ff */
[----:B--2---:R-:W-:Y:S01]  /*87b0*/  IMAD.MOV.U32 R62, RZ, RZ, R52 ;  /* 0x000000ffff3e7224 */ /* 0x004fe200078e0034 */
[----:B------:R-:W-:Y:S02]  /*87c0*/  SHF.R.U32.HI R151, RZ, 0x18, R57 ;  /* 0x00000018ff977819 */ /* 0x000fe40000011639 */
[----:B------:R-:W-:Y:S02]  /*87d0*/  SHF.R.U32.HI R146, RZ, 0x8, R61 ;  /* 0x00000008ff927819 */ /* 0x000fe4000001163d */
[----:B------:R-:W-:Y:S02]  /*87e0*/  SHF.R.U32.HI R127, RZ, 0x8, R63 ;  /* 0x00000008ff7f7819 */ /* 0x000fe4000001163f */
[----:B------:R-:W-:Y:S01]  /*87f0*/  MOV R56, R49 ;  /* 0x0000003100387202 */ /* 0x000fe20000000f00 */
[----:B------:R-:W-:Y:S01]  /*8800*/  IMAD.SHL.U32 R52, R146, 0x100, RZ ;  /* 0x0000010092347824 */ /* 0x000fe200078e00ff */
[----:B------:R-:W-:Y:S01]  /*8810*/  SHF.R.U32.HI R154, RZ, 0x10, R57 ;  /* 0x00000010ff9a7819 */ /* 0x000fe20000011639 */
[----:B------:R-:W-:Y:S01]  /*8820*/  IMAD.MOV.U32 R57, RZ, RZ, R50 ;  /* 0x000000ffff397224 */ /* 0x000fe200078e0032 */
[----:B------:R-:W-:-:S02]  /*8830*/  SHF.R.U32.HI R148, RZ, 0x8, R59 ;  /* 0x00000008ff947819 */ /* 0x000fc4000001163b */
[----:B------:R-:W-:Y:S02]  /*8840*/  SHF.R.U32.HI R147, RZ, 0x10, R61 ;  /* 0x00000010ff937819 */ /* 0x000fe4000001163d */
[----:B------:R-:W-:Y:S02]  /*8850*/  LOP3.LUT R86, R61, 0xff, RZ, 0xc0, !PT ;  /* 0x000000ff3d567812 */ /* 0x000fe400078ec0ff */
[----:B------:R-:W-:Y:S02]  /*8860*/  SHF.R.U32.HI R145, RZ, 0x10, R63 ;  /* 0x00000010ff917819 */ /* 0x000fe4000001163f */
[----:B------:R-:W-:Y:S02]  /*8870*/  LOP3.LUT R126, R63, 0xff, RZ, 0xc0, !PT ;  /* 0x000000ff3f7e7812 */ /* 0x000fe400078ec0ff */
[----:B------:R-:W-:Y:S01]  /*8880*/  PRMT R49, R151, 0x654, R58 ;  /* 0x0000065497317816 */ /* 0x000fe2000000003a */
[----:B------:R-:W-:Y:S01]  /*8890*/  IMAD.SHL.U32 R58, R127, 0x100, RZ ;  /* 0x000001007f3a7824 */ /* 0x000fe200078e00ff */
[----:B------:R-:W-:Y:S01]  /*88a0*/  SHF.L.U32 R48, R150, 0x8, RZ ;  /* 0x0000000896307819 */ /* 0x000fe200000006ff */
[----:B------:R-:W-:Y:S01]  /*88b0*/  IMAD.U32 R145, R145, 0x10000, RZ ;  /* 0x0001000091917824 */ /* 0x000fe200078e00ff */
[----:B------:R-:W-:-:S02]  /*88c0*/  SHF.R.U32.HI R149, RZ, 0x10, R59 ;  /* 0x00000010ff957819 */ /* 0x000fc4000001163b */
[----:B------:R-:W-:Y:S02]  /*88d0*/  LOP3.LUT R84, R59, 0xff, RZ, 0xc0, !PT ;  /* 0x000000ff3b547812 */ /* 0x000fe400078ec0ff */
[----:B------:R-:W-:Y:S02]  /*88e0*/  SHF.R.U32.HI R61, RZ, 0x18, R61 ;  /* 0x00000018ff3d7819 */ /* 0x000fe4000001163d */
[----:B------:R-:W-:Y:S02]  /*88f0*/  SHF.R.U32.HI R63, RZ, 0x18, R63 ;  /* 0x00000018ff3f7819 */ /* 0x000fe4000001163f */
[----:B------:R-:W-:Y:S02]  /*8900*/  SHF.R.U32.HI R59, RZ, 0x18, R59 ;  /* 0x00000018ff3b7819 */ /* 0x000fe4000001163b */
[----:B------:R-:W-:Y:S01]  /*8910*/  LOP3.LUT R49, R49, 0xff00, R48, 0xf8, !PT ;  /* 0x0000ff0031317812 */ /* 0x000fe200078ef830 */
[----:B------:R-:W-:Y:S01]  /*8920*/  IMAD.SHL.U32 R48, R148, 0x100, RZ ;  /* 0x0000010094307824 */ /* 0x000fe200078e00ff */
[----:B------:R-:W-:-:S02]  /*8930*/  SHF.L.U32 R50, R154, 0x10, RZ ;  /* 0x000000109a327819 */ /* 0x000fc400000006ff */
[----:B------:R-:W-:Y:S02]  /*8940*/  PRMT R61, R61, 0x654, R86 ;  /* 0x000006543d3d7816 */ /* 0x000fe40000000056 */
[----:B------:R-:W-:Y:S02]  /*8950*/  PRMT R63, R63, 0x654, R126 ;  /* 0x000006543f3f7816 */ /* 0x000fe4000000007e */
[----:B------:R-:W-:Y:S02]  /*8960*/  PRMT R59, R59, 0x654, R84 ;  /* 0x000006543b3b7816 */ /* 0x000fe40000000054 */
[----:B------:R-:W-:Y:S01]  /*8970*/  LOP3.LUT R50, R49, 0xff0000, R50, 0xf8, !PT ;  /* 0x00ff000031327812 */ /* 0x000fe200078ef832 */
[----:B------:R-:W-:Y:S01]  /*8980*/  IMAD.U32 R49, R149, 0x10000, RZ ;  /* 0x0001000095317824 */ /* 0x000fe200078e00ff */
[----:B------:R-:W-:Y:S01]  /*8990*/  LOP3.LUT R127, R61, 0xff00, R52, 0xf8, !PT ;  /* 0x0000ff003d7f7812 */ /* 0x000fe200078ef834 */
[----:B------:R-:W-:Y:S01]  /*89a0*/  IMAD.U32 R52, R147, 0x10000, RZ ;  /* 0x0001000093347824 */ /* 0x000fe200078e00ff */
[----:B------:R-:W-:-:S02]  /*89b0*/  LOP3.LUT R146, R63, 0xff00, R58, 0xf8, !PT ;  /* 0x0000ff003f927812 */ /* 0x000fc400078ef83a */
[----:B------:R-:W-:Y:S02]  /*89c0*/  LOP3.LUT R48, R59, 0xff00, R48, 0xf8, !PT ;  /* 0x0000ff003b307812 */ /* 0x000fe400078ef830 */
[----:B------:R-:W-:Y:S02]  /*89d0*/  F2FP.F16.E4M3.UNPACK_B R126, R144.H1 ;  /* 0x00000090ff7e723e */ /* 0x000fe400030006ff */
[----:B------:R-:W-:Y:S02]  /*89e0*/  F2FP.F16.E4M3.UNPACK_B R63, R62.H1 ;  /* 0x0000003eff3f723e */ /* 0x000fe400030006ff */
[----:B------:R-:W-:Y:S02]  /*89f0*/  F2FP.F16.E4M3.UNPACK_B R61, R60.H1 ;  /* 0x0000003cff3d723e */ /* 0x000fe400030006ff */
[----:B------:R-:W-:Y:S01]  /*8a00*/  LOP3.LUT R49, R48, 0xff0000, R49, 0xf8, !PT ;  /* 0x00ff000030317812 */ /* 0x000fe200078ef831 */
[----:B------:R-:W-:Y:S01]  /*8a10*/  HADD2.F32 R48, -RZ, R126.H0_H0 ;  /* 0x2000007eff307230 */ /* 0x000fe20000004100 */
[----:B------:R-:W-:Y:S01]  /*8a20*/  F2FP.F16.E4M3.UNPACK_B R84, R142.H1 ;  /* 0x0000008eff54723e */ /* 0x000fe200030006ff */
[----:B------:R-:W-:Y:S01]  /*8a30*/  HADD2.F32 R59, -RZ, R63.H0_H0 ;  /* 0x2000003fff3b7230 */ /* 0x000fe20000004100 */
[----:B------:R-:W-:Y:S01]  /*8a40*/  LOP3.LUT R52, R127, 0xff0000, R52, 0xf8, !PT ;  /* 0x00ff00007f347812 */ /* 0x000fe200078ef834 */
[----:B------:R-:W-:Y:S01]  /*8a50*/  HADD2.F32 R58, -RZ, R61.H0_H0 ;  /* 0x2000003dff3a7230 */ /* 0x000fe20000004100 */
[----:B------:R-:W-:Y:S01]  /*8a60*/  F2FP.F16.E4M3.UNPACK_B R144, R144 ;  /* 0x00000090ff90723e */ /* 0x000fe200020006ff */
[----:B------:R-:W-:-:S02]  /*8a70*/  HADD2.F32 R86, -RZ, R84.H0_H0 ;  /* 0x20000054ff567230 */ /* 0x000fc40000004100 */
[CC--:B------:R-:W-:Y:S01]  /*8a80*/  FMUL.FTZ R147, R59.reuse, R48.reuse ;  /* 0x000000303b937220 */ /* 0x0c0fe20000410000 */
[----:B------:R-:W-:Y:S02]  /*8a90*/  HADD2.F32 R61, -RZ, R61.H1_H1 ;  /* 0x3000003dff3d7230 */ /* 0x000fe40000004100 */
[C---:B------:R-:W-:Y:S01]  /*8aa0*/  FMUL.FTZ R148, R58.reuse, R48 ;  /* 0x000000303a947220 */ /* 0x040fe20000410000 */
[----:B------:R-:W-:Y:S02]  /*8ab0*/  HADD2.F32 R127, -RZ, R84.H1_H1 ;  /* 0x30000054ff7f7230 */ /* 0x000fe40000004100 */
[----:B------:R-:W-:Y:S01]  /*8ac0*/  FFMA.FTZ R58, R58, R86, -R147 ;  /* 0x000000563a3a7223 */ /* 0x000fe20000010893 */
[----:B------:R-:W-:Y:S01]  /*8ad0*/  F2FP.F16.E4M3.UNPACK_B R84, R60 ;  /* 0x0000003cff54723e */ /* 0x000fe200020006ff */
[----:B------:R-:W-:Y:S01]  /*8ae0*/  FFMA.FTZ R59, R59, R86, R148 ;  /* 0x000000563b3b7223 */ /* 0x000fe20000010094 */
[----:B------:R-:W-:Y:S01]  /*8af0*/  HADD2.F32 R86, -RZ, R126.H1_H1 ;  /* 0x3000007eff567230 */ /* 0x000fe20000004100 */
[----:B------:R-:W-:Y:S01]  /*8b00*/  LOP3.LUT R48, R146, 0xff0000, R145, 0xf8, !PT ;  /* 0x00ff000092307812 */ /* 0x000fe200078ef891 */
[----:B------:R-:W-:Y:S01]  /*8b10*/  HADD2.F32 R126, -RZ, R63.H1_H1 ;  /* 0x3000003fff7e7230 */ /* 0x000fe20000004100 */
[----:B------:R-:W-:Y:S01]  /*8b20*/  F2FP.F16.E4M3.UNPACK_B R63, R62 ;  /* 0x0000003eff3f723e */ /* 0x000fe200020006ff */
[----:B------:R-:W-:-:S02]  /*8b30*/  HADD2.F32 R145, -RZ, R144.H0_H0 ;  /* 0x20000090ff917230 */ /* 0x000fc40000004100 */
[C---:B------:R-:W-:Y:S01]  /*8b40*/  FMUL.FTZ R147, R61.reuse, R86 ;  /* 0x000000563d937220 */ /* 0x040fe20000410000 */
[----:B------:R-:W-:Y:S01]  /*8b50*/  F2FP.F16.E4M3.UNPACK_B R142, R142 ;  /* 0x0000008eff8e723e */ /* 0x000fe200020006ff */
[C---:B------:R-:W-:Y:S01]  /*8b60*/  FMUL.FTZ R60, R126.reuse, R86 ;  /* 0x000000567e3c7220 */ /* 0x040fe20000410000 */
[--C-:B------:R-:W-:Y:S02]  /*8b70*/  HADD2.F32 R86, -RZ, R63.reuse.H0_H0 ;  /* 0x2000003fff567230 */ /* 0x100fe40000004100 */
[----:B------:R-:W-:Y:S02]  /*8b80*/  HADD2.F32 R62, -RZ, R84.H0_H0 ;  /* 0x20000054ff3e7230 */ /* 0x000fe40000004100 */
[-C--:B------:R-:W-:Y:S01]  /*8b90*/  FFMA.FTZ R61, R61, R127.reuse, -R60 ;  /* 0x0000007f3d3d7223 */ /* 0x080fe2000001083c */
[----:B------:R-:W-:Y:S01]  /*8ba0*/  FFMA.FTZ R60, R126, R127, R147 ;  /* 0x0000007f7e3c7223 */ /* 0x000fe20000010093 */
[----:B------:R-:W-:Y:S02]  /*8bb0*/  HADD2.F32 R127, -RZ, R142.H0_H0 ;  /* 0x2000008eff7f7230 */ /* 0x000fe40000004100 */
[-C--:B------:R-:W-:Y:S01]  /*8bc0*/  FMUL.FTZ R149, R86, R145.reuse ;  /* 0x0000009156957220 */ /* 0x080fe20000410000 */
[----:B------:R-:W-:Y:S01]  /*8bd0*/  FMUL.FTZ R145, R62, R145 ;  /* 0x000000913e917220 */ /* 0x000fe20000410000 */
[----:B------:R-:W-:Y:S01]  /*8be0*/  HADD2.F32 R147, -RZ, R144.H1_H1 ;  /* 0x30000090ff937230 */ /* 0x000fe20000004100 */
[----:B------:R-:W-:Y:S01]  /*8bf0*/  F2FP.F16.E4M3.UNPACK_B R144, R141.H1 ;  /* 0x0000008dff90723e */ /* 0x000fe200030006ff */
[----:B------:R-:W-:-:S02]  /*8c00*/  HADD2.F32 R126, -RZ, R63.H1_H1 ;  /* 0x3000003fff7e7230 */ /* 0x000fc40000004100 */
[-C--:B------:R-:W-:Y:S01]  /*8c10*/  FFMA.FTZ R63, R86, R127.reuse, R145 ;  /* 0x0000007f563f7223 */ /* 0x080fe20000010091 */
[----:B------:R-:W-:Y:S02]  /*8c20*/  HADD2.F32 R84, -RZ, R84.H1_H1 ;  /* 0x30000054ff547230 */ /* 0x000fe40000004100 */
[----:B------:R-:W-:Y:S01]  /*8c30*/  FFMA.FTZ R62, R62, R127, -R149 ;  /* 0x0000007f3e3e7223 */ /* 0x000fe20000010895 */
[----:B------:R-:W-:Y:S02]  /*8c40*/  HADD2.F32 R145, -RZ, R142.H1_H1 ;  /* 0x3000008eff917230 */ /* 0x000fe40000004100 */
[-C--:B------:R-:W-:Y:S01]  /*8c50*/  FMUL.FTZ R149, R126, R147.reuse ;  /* 0x000000937e957220 */ /* 0x080fe20000410000 */
[----:B------:R-:W-:Y:S01]  /*8c60*/  F2FP.F16.E4M3.UNPACK_B R127, R54.H1 ;  /* 0x00000036ff7f723e */ /* 0x000fe200030006ff */
[C---:B------:R-:W-:Y:S01]  /*8c70*/  FMUL.FTZ R151, R84.reuse, R147 ;  /* 0x0000009354977220 */ /* 0x040fe20000410000 */
[----:B------:R-:W-:Y:S01]  /*8c80*/  F2FP.F16.E4M3.UNPACK_B R86, R143.H1 ;  /* 0x0000008fff56723e */ /* 0x000fe200030006ff */
[----:B------:R-:W-:Y:S01]  /*8c90*/  FFMA.FTZ R149, R84, R145, -R149 ;  /* 0x0000009154957223 */ /* 0x000fe20000010895 */
[----:B------:R-:W-:Y:S01]  /*8ca0*/  F2FP.F16.E4M3.UNPACK_B R84, R57.H1 ;  /* 0x00000039ff54723e */ /* 0x000fe200030006ff */
[----:B------:R-:W-:-:S02]  /*8cb0*/  HADD2.F32 R142, -RZ, R127.H0_H0 ;  /* 0x2000007fff8e7230 */ /* 0x000fc40000004100 */
[----:B------:R-:W-:Y:S01]  /*8cc0*/  FFMA.FTZ R146, R126, R145, R151 ;  /* 0x000000917e927223 */ /* 0x000fe20000010097 */
[--C-:B------:R-:W-:Y:S01]  /*8cd0*/  HADD2.F32 R126, -RZ, R86.reuse.H1_H1 ;  /* 0x30000056ff7e7230 */ /* 0x100fe20000004100 */
[----:B------:R-:W-:Y:S01]  /*8ce0*/  F2FP.F16.E4M3.UNPACK_B R143, R143 ;  /* 0x0000008fff8f723e */ /* 0x000fe200020006ff */
[----:B------:R-:W-:Y:S01]  /*8cf0*/  HADD2.F32 R127, -RZ, R127.H1_H1 ;  /* 0x3000007fff7f7230 */ /* 0x000fe20000004100 */
[----:B------:R-:W-:Y:S01]  /*8d00*/  F2FP.F16.E4M3.UNPACK_B R57, R57 ;  /* 0x00000039ff39723e */ /* 0x000fe200020006ff */
[----:B------:R-:W-:Y:S01]  /*8d10*/  HADD2.F32 R147, -RZ, R86.H0_H0 ;  /* 0x20000056ff937230 */ /* 0x000fe20000004100 */
[----:B------:R-:W-:Y:S01]  /*8d20*/  F2FP.F16.E4M3.UNPACK_B R141, R141 ;  /* 0x0000008dff8d723e */ /* 0x000fe200020006ff */
[----:B------:R-:W-:Y:S02]  /*8d30*/  HADD2.F32 R86, -RZ, R84.H0_H0 ;  /* 0x20000054ff567230 */ /* 0x000fe40000004100 */
[----:B------:R-:W-:Y:S01]  /*8d40*/  FMUL.FTZ R155, R127, R126 ;  /* 0x0000007e7f9b7220 */ /* 0x000fe20000410000 */
[----:B------:R-:W-:-:S02]  /*8d50*/  HADD2.F32 R145, -RZ, R144.H0_H0 ;  /* 0x20000090ff917230 */ /* 0x000fc40000004100 */
[-C--:B------:R-:W-:Y:S01]  /*8d60*/  FMUL.FTZ R151, R142, R147.reuse ;  /* 0x000000938e977220 */ /* 0x080fe20000410000 */
[----:B------:R-:W-:Y:S02]  /*8d70*/  HADD2.F32 R84, -RZ, R84.H1_H1 ;  /* 0x30000054ff547230 */ /* 0x000fe40000004100 */
[C---:B------:R-:W-:Y:S01]  /*8d80*/  FMUL.FTZ R147, R86.reuse, R147 ;  /* 0x0000009356937220 */ /* 0x040fe20000410000 */
[----:B------:R-:W-:Y:S02]  /*8d90*/  HADD2.F32 R144, -RZ, R144.H1_H1 ;  /* 0x30000090ff907230 */ /* 0x000fe40000004100 */
[-C--:B------:R-:W-:Y:S01]  /*8da0*/  FFMA.FTZ R151, R86, R145.reuse, -R151 ;  /* 0x0000009156977223 */ /* 0x080fe20000010897 */
[----:B------:R-:W-:Y:S01]  /*8db0*/  F2FP.SATFINITE.E4M3.F32.PACK_AB_MERGE_C R58, R61, R58, RZ ;  /* 0x0000003a3d3a723e */ /* 0x000fe200048070ff */
[----:B------:R-:W-:Y:S01]  /*8dc0*/  FMUL.FTZ R126, R84, R126 ;  /* 0x0000007e547e7220 */ /* 0x000fe20000410000 */
[----:B------:R-:W-:Y:S01]  /*8dd0*/  FFMA.FTZ R142, R142, R145, R147 ;  /* 0x000000918e8e7223 */ /* 0x000fe20000010093 */
[----:B------:R-:W-:Y:S01]  /*8de0*/  FFMA.FTZ R148, R84, R144, -R155 ;  /* 0x0000009054947223 */ /* 0x000fe2000001089b */
[----:B------:R-:W-:Y:S01]  /*8df0*/  F2FP.F16.E4M3.UNPACK_B R84, R54 ;  /* 0x00000036ff54723e */ /* 0x000fe200020006ff */
[----:B------:R-:W-:-:S02]  /*8e00*/  HADD2.F32 R145, -RZ, R143.H0_H0 ;  /* 0x2000008fff917230 */ /* 0x000fc40000004100 */
[----:B------:R-:W-:Y:S01]  /*8e10*/  FFMA.FTZ R155, R127, R144, R126 ;  /* 0x000000907f9b7223 */ /* 0x000fe2000001007e */
[----:B------:R-:W-:Y:S01]  /*8e20*/  HADD2.F32 R143, -RZ, R143.H1_H1 ;  /* 0x3000008fff8f7230 */ /* 0x000fe20000004100 */
[----:B------:R-:W-:Y:S01]  /*8e30*/  F2FP.SATFINITE.E4M3.F32.PACK_AB_MERGE_C R60, R60, R59, RZ ;  /* 0x0000003b3c3c723e */ /* 0x000fe200048070ff */
[--C-:B------:R-:W-:Y:S01]  /*8e40*/  HADD2.F32 R86, -RZ, R84.reuse.H0_H0 ;  /* 0x20000054ff567230 */ /* 0x100fe20000004100 */
[----:B------:R-:W-:Y:S01]  /*8e50*/  F2FP.SATFINITE.E4M3.F32.PACK_AB_MERGE_C R59, R149, R62, R58 ;  /* 0x0000003e953b723e */ /* 0x000fe2000480703a */
[--C-:B------:R-:W-:Y:S01]  /*8e60*/  HADD2.F32 R54, -RZ, R57.reuse.H0_H0 ;  /* 0x20000039ff367230 */ /* 0x100fe20000004100 */
[----:B------:R-:W-:Y:S01]  /*8e70*/  F2FP.F16.E4M3.UNPACK_B R62, R52 ;  /* 0x00000034ff3e723e */ /* 0x000fe200020006ff */
[----:B------:R-:W-:Y:S02]  /*8e80*/  HADD2.F32 R84, -RZ, R84.H1_H1 ;  /* 0x30000054ff547230 */ /* 0x000fe40000004100 */
[----:B------:R-:W-:Y:S01]  /*8e90*/  FMUL.FTZ R147, R86, R145 ;  /* 0x0000009156937220 */ /* 0x000fe20000410000 */
[----:B------:R-:W-:-:S02]  /*8ea0*/  HADD2.F32 R57, -RZ, R57.H1_H1 ;  /* 0x30000039ff397230 */ /* 0x000fc40000004100 */
[----:B------:R-:W-:Y:S01]  /*8eb0*/  FMUL.FTZ R145, R54, R145 ;  /* 0x0000009136917220 */ /* 0x000fe20000410000 */
[--C-:B------:R-:W-:Y:S02]  /*8ec0*/  HADD2.F32 R127, -RZ, R141.reuse.H0_H0 ;  /* 0x2000008dff7f7230 */ /* 0x100fe40000004100 */
[-C--:B------:R-:W-:Y:S01]  /*8ed0*/  FMUL.FTZ R126, R84, R143.reuse ;  /* 0x0000008f547e7220 */ /* 0x080fe20000410000 */
[----:B------:R-:W-:Y:S02]  /*8ee0*/  HADD2.F32 R141, -RZ, R141.H1_H1 ;  /* 0x3000008dff8d7230 */ /* 0x000fe40000004100 */
[C---:B------:R-:W-:Y:S01]  /*8ef0*/  FMUL.FTZ R143, R57.reuse, R143 ;  /* 0x0000008f398f7220 */ /* 0x040fe20000410000 */
[----:B------:R-:W-:Y:S01]  /*8f00*/  F2FP.F16.E4M3.UNPACK_B R61, R56 ;  /* 0x00000038ff3d723e */ /* 0x000fe200020006ff */
[-C--:B------:R-:W-:Y:S01]  /*8f10*/  FFMA.FTZ R147, R54, R127.reuse, -R147 ;  /* 0x0000007f36937223 */ /* 0x080fe20000010893 */
[----:B------:R-:W-:Y:S01]  /*8f20*/  FFMA.FTZ R54, R86, R127, R145 ;  /* 0x0000007f56367223 */ /* 0x000fe20000010091 */
[----:B------:R-:W-:Y:S01]  /*8f30*/  FFMA.FTZ R143, R84, R141, R143 ;  /* 0x0000008d548f7223 */ /* 0x000fe2000001008f */
[----:B------:R-:W-:Y:S01]  /*8f40*/  F2FP.F16.E4M3.UNPACK_B R84, R53 ;  /* 0x00000035ff54723e */ /* 0x000fe200020006ff */
[----:B------:R-:W-:Y:S01]  /*8f50*/  FFMA.FTZ R126, R57, R141, -R126 ;  /* 0x0000008d397e7223 */ /* 0x000fe2000001087e */
[----:B------:R-:W-:Y:S01]  /*8f60*/  F2FP.SATFINITE.E4M3.F32.PACK_AB_MERGE_C R57, R148, R151, RZ ;  /* 0x000000979439723e */ /* 0x000fe200048070ff */
[----:B------:R-:W-:Y:S01]  /*8f70*/  HADD2.F32 R127, -RZ, R62.H0_H0 ;  /* 0x2000003eff7f7230 */ /* 0x000fe20000004100 */
[----:B------:R-:W-:Y:S01]  /*8f80*/  F2FP.SATFINITE.E4M3.F32.PACK_AB_MERGE_C R58, R146, R63, R60 ;  /* 0x0000003f923a723e */ /* 0x000fe2000480703c */
[--C-:B------:R-:W-:Y:S01]  /*8f90*/  HADD2.F32 R63, -RZ, R84.reuse.H0_H0 ;  /* 0x20000054ff3f7230 */ /* 0x100fe20000004100 */
[----:B------:R-:W-:Y:S01]  /*8fa0*/  F2FP.F16.E4M3.UNPACK_B R86, R50 ;  /* 0x00000032ff56723e */ /* 0x000fe200020006ff */
[----:B------:R-:W-:Y:S01]  /*8fb0*/  HADD2.F32 R60, -RZ, R61.H0_H0 ;  /* 0x2000003dff3c7230 */ /* 0x000fe20000004100 */
[----:B------:R-:W-:Y:S01]  /*8fc0*/  F2FP.SATFINITE.E4M3.F32.PACK_AB_MERGE_C R142, R155, R142, RZ ;  /* 0x0000008e9b8e723e */ /* 0x000fe200048070ff */
[----:B------:R-:W-:Y:S01]  /*8fd0*/  HADD2.F32 R84, -RZ, R84.H1_H1 ;  /* 0x30000054ff547230 */ /* 0x000fe20000004100 */
[----:B------:R-:W-:Y:S01]  /*8fe0*/  F2FP.SATFINITE.E4M3.F32.PACK_AB_MERGE_C R57, R126, R147, R57 ;  /* 0x000000937e39723e */ /* 0x000fe20004807039 */
[----:B------:R-:W-:Y:S01]  /*8ff0*/  HADD2.F32 R126, -RZ, R86.H0_H0 ;  /* 0x20000056ff7e7230 */ /* 0x000fe20000004100 */
[----:B------:R-:W-:Y:S01]  /*9000*/  F2FP.SATFINITE.E4M3.F32.PACK_AB_MERGE_C R54, R143, R54, R142 ;  /* 0x000000368f36723e */ /* 0x000fe2000480708e */
[----:B------:R-:W-:Y:S01]  /*9010*/  FMUL.FTZ R143, R63, R127 ;  /* 0x0000007f3f8f7220 */ /* 0x000fe20000410000 */
[----:B------:R-:W-:-:S02]  /*9020*/  HADD2.F32 R141, -RZ, R62.H1_H1 ;  /* 0x3000003eff8d7230 */ /* 0x000fc40000004100 */
[C---:B------:R-:W-:Y:S01]  /*9030*/  FMUL.FTZ R142, R60.reuse, R127 ;  /* 0x0000007f3c8e7220 */ /* 0x040fe20000410000 */
[----:B------:R-:W-:Y:S02]  /*9040*/  HADD2.F32 R62, -RZ, R61.H1_H1 ;  /* 0x3000003dff3e7230 */ /* 0x000fe40000004100 */
[-C--:B------:R-:W-:Y:S01]  /*9050*/  FFMA.FTZ R60, R60, R126.reuse, -R143 ;  /* 0x0000007e3c3c7223 */ /* 0x080fe2000001088f */
[----:B------:R-:W-:Y:S02]  /*9060*/  HADD2.F32 R127, -RZ, R86.H1_H1 ;  /* 0x30000056ff7f7230 */ /* 0x000fe40000004100 */
[----:B------:R-:W-:Y:S01]  /*9070*/  FFMA.FTZ R61, R63, R126, R142 ;  /* 0x0000007e3f3d7223 */ /* 0x000fe2000001008e */
[-C--:B------:R-:W-:Y:S01]  /*9080*/  FMUL.FTZ R143, R84, R141.reuse ;  /* 0x0000008d548f7220 */ /* 0x080fe20000410000 */
[C---:B------:R-:W-:Y:S01]  /*9090*/  FMUL.FTZ R141, R62.reuse, R141 ;  /* 0x0000008d3e8d7220 */ /* 0x040fe20000410000 */
[----:B------:R-:W-:Y:S02]  /*90a0*/  F2FP.F16.E4M3.UNPACK_B R63, R53.H1 ;  /* 0x00000035ff3f723e */ /* 0x000fe400030006ff */
[----:B------:R-:W-:Y:S01]  /*90b0*/  F2FP.F16.E4M3.UNPACK_B R56, R56.H1 ;  /* 0x00000038ff38723e */ /* 0x000fe200030006ff */
[-C--:B------:R-:W-:Y:S01]  /*90c0*/  FFMA.FTZ R53, R62, R127.reuse, -R143 ;  /* 0x0000007f3e357223 */ /* 0x080fe2000001088f */
[----:B------:R-:W-:Y:S01]  /*90d0*/  F2FP.F16.E4M3.UNPACK_B R86, R52.H1 ;  /* 0x00000034ff56723e */ /* 0x000fe200030006ff */
[----:B------:R-:W-:Y:S01]  /*90e0*/  FFMA.FTZ R52, R84, R127, R141 ;  /* 0x0000007f54347223 */ /* 0x000fe2000001008d */
[--C-:B------:R-:W-:Y:S01]  /*90f0*/  HADD2.F32 R84, -RZ, R63.reuse.H0_H0 ;  /* 0x2000003fff547230 */ /* 0x100fe20000004100 */
[----:B------:R-:W-:Y:S01]  /*9100*/  F2FP.F16.E4M3.UNPACK_B R50, R50.H1 ;  /* 0x00000032ff32723e */ /* 0x000fe200030006ff */
[----:B------:R-:W-:Y:S01]  /*9110*/  HADD2.F32 R62, -RZ, R56.H0_H0 ;  /* 0x20000038ff3e7230 */ /* 0x000fe20000004100 */
[----:B------:R-:W-:Y:S01]  /*9120*/  F2FP.F16.E4M3.UNPACK_B R142, R48.H1 ;  /* 0x00000030ff8e723e */ /* 0x000fe200030006ff */
[----:B------:R-:W-:-:S02]  /*9130*/  HADD2.F32 R63, -RZ, R63.H1_H1 ;  /* 0x3000003fff3f7230 */ /* 0x000fc40000004100 */
[----:B------:R-:W-:Y:S02]  /*9140*/  HADD2.F32 R126, -RZ, R86.H1_H1 ;  /* 0x30000056ff7e7230 */ /* 0x000fe40000004100 */
[----:B------:R-:W-:Y:S02]  /*9150*/  HADD2.F32 R56, -RZ, R56.H1_H1 ;  /* 0x30000038ff387230 */ /* 0x000fe40000004100 */
[----:B------:R-:W-:Y:S02]  /*9160*/  HADD2.F32 R141, -RZ, R86.H0_H0 ;  /* 0x20000056ff8d7230 */ /* 0x000fe40000004100 */
[-C--:B------:R-:W-:Y:S01]  /*9170*/  FMUL.FTZ R145, R63, R126.reuse ;  /* 0x0000007e3f917220 */ /* 0x080fe20000410000 */
[--C-:B------:R-:W-:Y:S02]  /*9180*/  HADD2.F32 R86, -RZ, R50.reuse.H1_H1 ;  /* 0x30000032ff567230 */ /* 0x100fe40000004100 */
[----:B------:R-:W-:Y:S01]  /*9190*/  FMUL.FTZ R126, R56, R126 ;  /* 0x0000007e387e7220 */ /* 0x000fe20000410000 */
[----:B------:R-:W-:-:S02]  /*91a0*/  HADD2.F32 R127, -RZ, R50.H0_H0 ;  /* 0x20000032ff7f7230 */ /* 0x000fc40000004100 */
[-C--:B------:R-:W-:Y:S01]  /*91b0*/  FMUL.FTZ R143, R84, R141.reuse ;  /* 0x0000008d548f7220 */ /* 0x080fe20000410000 */
[----:B------:R-:W-:Y:S01]  /*91c0*/  FMUL.FTZ R141, R62, R141 ;  /* 0x0000008d3e8d7220 */ /* 0x000fe20000410000 */
[-C--:B------:R-:W-:Y:S01]  /*91d0*/  FFMA.FTZ R149, R63, R86.reuse, R126 ;  /* 0x000000563f957223 */ /* 0x080fe2000001007e */
[----:B------:R-:W-:Y:S01]  /*91e0*/  F2FP.F16.E4M3.UNPACK_B R50, R51 ;  /* 0x00000033ff32723e */ /* 0x000fe200020006ff */
[----:B------:R-:W-:Y:S01]  /*91f0*/  FFMA.FTZ R147, R56, R86, -R145 ;  /* 0x0000005638937223 */ /* 0x000fe20000010891 */
[----:B------:R-:W-:Y:S01]  /*9200*/  F2FP.F16.E4M3.UNPACK_B R63, R55.H1 ;  /* 0x00000037ff3f723e */ /* 0x000fe200030006ff */
[----:B------:R-:W-:Y:S01]  /*9210*/  FFMA.FTZ R146, R84, R127, R141 ;  /* 0x0000007f54927223 */ /* 0x000fe2000001008d */
[----:B------:R-:W-:Y:S01]  /*9220*/  F2FP.F16.E4M3.UNPACK_B R51, R51.H1 ;  /* 0x00000033ff33723e */ /* 0x000fe200030006ff */
[----:B------:R-:W-:Y:S01]  /*9230*/  FFMA.FTZ R144, R62, R127, -R143 ;  /* 0x0000007f3e907223 */ /* 0x000fe2000001088f */
[----:B------:R-:W-:Y:S01]  /*9240*/  F2FP.F16.E4M3.UNPACK_B R141, R48 ;  /* 0x00000030ff8d723e */ /* 0x000fe200020006ff */
[----:B------:R-:W-:Y:S01]  /*9250*/  HADD2.F32 R48, -RZ, R63.H0_H0 ;  /* 0x2000003fff307230 */ /* 0x000fe20000004100 */
[----:B------:R-:W-:Y:S01]  /*9260*/  F2FP.F16.E4M3.UNPACK_B R86, R49 ;  /* 0x00000031ff56723e */ /* 0x000fe200020006ff */
[----:B------:R-:W-:Y:S01]  /*9270*/  HADD2.F32 R145, -RZ, R142.H0_H0 ;  /* 0x2000008eff917230 */ /* 0x000fe20000004100 */
[----:B------:R-:W-:Y:S01]  /*9280*/  F2FP.F16.E4M3.UNPACK_B R62, R55 ;  /* 0x00000037ff3e723e */ /* 0x000fe200020006ff */
[----:B------:R-:W-:Y:S01]  /*9290*/  HADD2.F32 R56, -RZ, R51.H0_H0 ;  /* 0x20000033ff387230 */ /* 0x000fe20000004100 */
[----:B------:R-:W-:Y:S01]  /*92a0*/  F2FP.F16.E4M3.UNPACK_B R49, R49.H1 ;  /* 0x00000031ff31723e */ /* 0x000fe200030006ff */
[----:B------:R-:W-:-:S02]  /*92b0*/  HADD2.F32 R143, -RZ, R141.H0_H0 ;  /* 0x2000008dff8f7230 */ /* 0x000fc40000004100 */
[-C--:B------:R-:W-:Y:S01]  /*92c0*/  FMUL.FTZ R151, R48, R145.reuse ;  /* 0x0000009130977220 */ /* 0x080fe20000410000 */
[----:B------:R-:W-:Y:S02]  /*92d0*/  HADD2.F32 R84, -RZ, R62.H0_H0 ;  /* 0x2000003eff547230 */ /* 0x000fe40000004100 */
[----:B------:R-:W-:Y:S01]  /*92e0*/  FMUL.FTZ R145, R56, R145 ;  /* 0x0000009138917220 */ /* 0x000fe20000410000 */
[----:B------:R-:W-:Y:S01]  /*92f0*/  HADD2.F32 R127, -RZ, R49.H0_H0 ;  /* 0x20000031ff7f7230 */ /* 0x000fe20000004100 */
[----:B------:R-:W-:Y:S01]  /*9300*/  F2FP.SATFINITE.E4M3.F32.PACK_AB_MERGE_C R144, R147, R144, RZ ;  /* 0x000000909390723e */ /* 0x000fe200048070ff */
[----:B------:R-:W-:Y:S02]  /*9310*/  HADD2.F32 R63, -RZ, R63.H1_H1 ;  /* 0x3000003fff3f7230 */ /* 0x000fe40000004100 */
[----:B------:R-:W-:Y:S01]  /*9320*/  FMUL.FTZ R148, R84, R143 ;  /* 0x0000008f54947220 */ /* 0x000fe20000410000 */
[----:B------:R-:W-:Y:S02]  /*9330*/  HADD2.F32 R142, -RZ, R142.H1_H1 ;  /* 0x3000008eff8e7230 */ /* 0x000fe40000004100 */
[----:B------:R-:W-:Y:S01]  /*9340*/  FFMA.FTZ R145, R48, R127, R145 ;  /* 0x0000007f30917223 */ /* 0x000fe20000010091 */
[----:B------:R-:W-:-:S02]  /*9350*/  HADD2.F32 R51, -RZ, R51.H1_H1 ;  /* 0x30000033ff337230 */ /* 0x000fc40000004100 */
[----:B------:R-:W-:Y:S01]  /*9360*/  FFMA.FTZ R151, R56, R127, -R151 ;  /* 0x0000007f38977223 */ /* 0x000fe20000010897 */
[----:B------:R-:W-:Y:S02]  /*9370*/  HADD2.F32 R55, -RZ, R50.H0_H0 ;  /* 0x20000032ff377230 */ /* 0x000fe40000004100 */
[-C--:B------:R-:W-:Y:S01]  /*9380*/  FMUL.FTZ R56, R63, R142.reuse ;  /* 0x0000008e3f387220 */ /* 0x080fe20000410000 */
[----:B------:R-:W-:Y:S02]  /*9390*/  HADD2.F32 R126, -RZ, R86.H0_H0 ;  /* 0x20000056ff7e7230 */ /* 0x000fe40000004100 */
[----:B------:R-:W-:Y:S01]  /*93a0*/  FMUL.FTZ R142, R51, R142 ;  /* 0x0000008e338e7220 */ /* 0x000fe20000410000 */
[----:B------:R-:W-:Y:S02]  /*93b0*/  HADD2.F32 R62, -RZ, R62.H1_H1 ;  /* 0x3000003eff3e7230 */ /* 0x000fe40000004100 */
[----:B------:R-:W-:Y:S01]  /*93c0*/  FMUL.FTZ R143, R55, R143 ;  /* 0x0000008f378f7220 */ /* 0x000fe20000410000 */
[----:B------:R-:W-:-:S02]  /*93d0*/  HADD2.F32 R141, -RZ, R141.H1_H1 ;  /* 0x3000008dff8d7230 */ /* 0x000fc40000004100 */
[-C--:B------:R-:W-:Y:S01]  /*93e0*/  FFMA.FTZ R148, R55, R126.reuse, -R148 ;  /* 0x0000007e37947223 */ /* 0x080fe20000010894 */
[----:B------:R-:W-:Y:S02]  /*93f0*/  HADD2.F32 R48, -RZ, R49.H1_H1 ;  /* 0x30000031ff307230 */ /* 0x000fe40000004100 */
[----:B------:R-:W-:Y:S01]  /*9400*/  FFMA.FTZ R143, R84, R126, R143 ;  /* 0x0000007e548f7223 */ /* 0x000fe2000001008f */
[----:B------:R-:W-:Y:S02]  /*9410*/  HADD2.F32 R50, -RZ, R50.H1_H1 ;  /* 0x30000032ff327230 */ /* 0x000fe40000004100 */
[-C--:B------:R-:W-:Y:S01]  /*9420*/  FMUL.FTZ R49, R62, R141.reuse ;  /* 0x0000008d3e317220 */ /* 0x080fe20000410000 */
[----:B------:R-:W-:Y:S02]  /*9430*/  HADD2.F32 R55, -RZ, R86.H1_H1 ;  /* 0x30000056ff377230 */ /* 0x000fe40000004100 */
[-C--:B------:R-:W-:Y:S01]  /*9440*/  FFMA.FTZ R56, R51, R48.reuse, -R56 ;  /* 0x0000003033387223 */ /* 0x080fe20000010838 */
[----:B------:R-:W-:Y:S01]  /*9450*/  FFMA.FTZ R142, R63, R48, R142 ;  /* 0x000000303f8e7223 */ /* 0x000fe2000001008e */
[C---:B------:R-:W-:Y:S01]  /*9460*/  FMUL.FTZ R141, R50.reuse, R141 ;  /* 0x0000008d328d7220 */ /* 0x040fe20000410000 */
[----:B------:R-:W-:Y:S01]  /*9470*/  F2FP.SATFINITE.E4M3.F32.PACK_AB_MERGE_C R146, R149, R146, RZ ;  /* 0x000000929592723e */ /* 0x000fe200048070ff */
[----:B------:R-:W-:Y:S01]  /*9480*/  FFMA.FTZ R49, R50, R55, -R49 ;  /* 0x0000003732317223 */ /* 0x000fe20000010831 */
[----:B------:R-:W-:Y:S01]  /*9490*/  F2FP.SATFINITE.E4M3.F32.PACK_AB_MERGE_C R56, R56, R151, RZ ;  /* 0x000000973838723e */ /* 0x000fe200048070ff */
[----:B------:R-:W-:Y:S01]  /*94a0*/  FFMA.FTZ R62, R62, R55, R141 ;  /* 0x000000373e3e7223 */ /* 0x000fe2000001008d */
[----:B------:R-:W-:Y:S01]  /*94b0*/  F2FP.SATFINITE.E4M3.F32.PACK_AB_MERGE_C R60, R53, R60, R144 ;  /* 0x0000003c353c723e */ /* 0x000fe20004807090 */
[----:B------:R-:W-:Y:S01]  /*94c0*/  IMAD.MOV.U32 R50, RZ, RZ, R57 ;  /* 0x000000ffff327224 */ /* 0x000fe200078e0039 */
[----:B------:R-:W-:-:S02]  /*94d0*/  F2FP.SATFINITE.E4M3.F32.PACK_AB_MERGE_C R142, R142, R145, RZ ;  /* 0x000000918e8e723e */ /* 0x000fc400048070ff */
[----:B------:R-:W-:Y:S01]  /*94e0*/  F2FP.SATFINITE.E4M3.F32.PACK_AB_MERGE_C R51, R49, R148, R56 ;  /* 0x000000943133723e */ /* 0x000fe20004807038 */
[----:B------:R-:W-:Y:S01]  /*94f0*/  IMAD.MOV.U32 R49, RZ, RZ, R60 ;  /* 0x000000ffff317224 */ /* 0x000fe200078e003c */
[----:B------:R-:W-:Y:S01]  /*9500*/  F2FP.SATFINITE.E4M3.F32.PACK_AB_MERGE_C R53, R52, R61, R146 ;  /* 0x0000003d3435723e */ /* 0x000fe20004807092 */
[----:B------:R-:W-:Y:S01]  /*9510*/  IMAD.MOV.U32 R52, RZ, RZ, R58 ;  /* 0x000000ffff347224 */ /* 0x000fe200078e003a */
[----:B------:R-:W-:Y:S02]  /*9520*/  F2FP.SATFINITE.E4M3.F32.PACK_AB_MERGE_C R55, R62, R143, R142 ;  /* 0x0000008f3e37723e */ /* 0x000fe4000480708e */
[----:B------:R-:W-:-:S07]  /*9530*/  MOV R48, R59 ;  /* 0x0000003b00307202 */ /* 0x000fce0000000f00 */
.L_x_407:
[----:B------:R-:W-:Y:S05]  /*9540*/  BSYNC B2 ;  /* 0x0000000000027941 */ /* 0x000fea0003800000 */
.L_x_406:
        /* <DEDUP_REMOVED lines=11> */
.L_x_405:
[----:B------:R-:W-:Y:S05]  /*9600*/  BSYNC B1 ;  /* 0x0000000000017941 */ /* 0x000fea0003800000 */
.L_x_404:
        /* <DEDUP_REMOVED lines=43> */
[--C-:B------:R-:W-:Y:S01]  /*98c0*/  SHF.R.U32.HI R141, RZ, 0x8, R65.reuse ;  /* 0x00000008ff8d7819 */ /* 0x100fe20000011641 */
[----:B------:R-:W-:Y:S01]  /*98d0*/  IMAD.MOV.U32 R62, RZ, RZ, R54 ;  /* 0x000000ffff3e7224 */ /* 0x000fe200078e0036 */
[----:B------:R-:W-:Y:S02]  /*98e0*/  SHF.R.U32.HI R126, RZ, 0x10, R65 ;  /* 0x00000010ff7e7819 */ /* 0x000fe40000011641 */
[----:B------:R-:W-:Y:S02]  /*98f0*/  MOV R65, R48 ;  /* 0x0000003000417202 */ /* 0x000fe40000000f00 */
[----:B------:R-:W-:-:S02]  /*9900*/  SHF.R.U32.HI R127, RZ, 0x18, R67 ;  /* 0x00000018ff7f7819 */ /* 0x000fc40000011643 */
[----:B------:R-:W-:Y:S02]  /*9910*/  LOP3.LUT R64, R67, 0xff, RZ, 0xc0, !PT ;  /* 0x000000ff43407812 */ /* 0x000fe400078ec0ff */
[--C-:B------:R-:W-:Y:S02]  /*9920*/  SHF.R.U32.HI R87, RZ, 0x8, R67.reuse ;  /* 0x00000008ff577819 */ /* 0x100fe40000011643 */
[----:B------:R-:W-:Y:S02]  /*9930*/  SHF.R.U32.HI R86, RZ, 0x10, R67 ;  /* 0x00000010ff567819 */ /* 0x000fe40000011643 */
[----:B------:R-:W-:Y:S02]  /*9940*/  SHF.R.U32.HI R81, RZ, 0x8, R69 ;  /* 0x00000008ff517819 */ /* 0x000fe40000011645 */
[----:B------:R-:W-:Y:S02]  /*9950*/  PRMT R63, R142, 0x654, R63 ;  /* 0x000006548e3f7816 */ /* 0x000fe4000000003f */
[----:B------:R-:W-:-:S02]  /*9960*/  SHF.L.U32 R48, R141, 0x8, RZ ;  /* 0x000000088d307819 */ /* 0x000fc400000006ff */
[----:B------:R-:W-:Y:S02]  /*9970*/  SHF.R.U32.HI R82, RZ, 0x18, R71 ;  /* 0x00000018ff527819 */ /* 0x000fe40000011647 */
[----:B------:R-:W-:Y:S02]  /*9980*/  LOP3.LUT R67, R71, 0xff, RZ, 0xc0, !PT ;  /* 0x000000ff47437812 */ /* 0x000fe400078ec0ff */
[--C-:B------:R-:W-:Y:S02]  /*9990*/  SHF.R.U32.HI R85, RZ, 0x18, R69.reuse ;  /* 0x00000018ff557819 */ /* 0x100fe40000011645 */
[----:B------:R-:W-:Y:S02]  /*99a0*/  LOP3.LUT R66, R69, 0xff, RZ, 0xc0, !PT ;  /* 0x000000ff45427812 */ /* 0x000fe400078ec0ff */
[----:B------:R-:W-:Y:S01]  /*99b0*/  SHF.R.U32.HI R84, RZ, 0x10, R69 ;  /* 0x00000010ff547819 */ /* 0x000fe20000011645 */
[----:B------:R-:W-:Y:S01]  /*99c0*/  IMAD.SHL.U32 R69, R81, 0x100, RZ ;  /* 0x0000010051457824 */ /* 0x000fe200078e00ff */
[----:B------:R-:W-:-:S02]  /*99d0*/  LOP3.LUT R48, R63, 0xff00, R48, 0xf8, !PT ;  /* 0x0000ff003f307812 */ /* 0x000fc400078ef830 */
[----:B------:R-:W-:Y:S02]  /*99e0*/  SHF.R.U32.HI R70, RZ, 0x8, R71 ;  /* 0x00000008ff467819 */ /* 0x000fe40000011647 */
[----:B------:R-:W-:Y:S01]  /*99f0*/  PRMT R50, R82, 0x654, R67 ;  /* 0x0000065452327816 */ /* 0x000fe20000000043 */
[----:B------:R-:W-:Y:S01]  /*9a00*/  IMAD.SHL.U32 R67, R87, 0x100, RZ ;  /* 0x0000010057437824 */ /* 0x000fe200078e00ff */
[----:B------:R-:W-:Y:S02]  /*9a10*/  SHF.L.U32 R63, R126, 0x10, RZ ;  /* 0x000000107e3f7819 */ /* 0x000fe400000006ff */
[----:B------:R-:W-:Y:S02]  /*9a20*/  PRMT R66, R85, 0x654, R66 ;  /* 0x0000065455427816 */ /* 0x000fe40000000042 */
[----:B------:R-:W-:Y:S02]  /*9a30*/  PRMT R64, R127, 0x654, R64 ;  /* 0x000006547f407816 */ /* 0x000fe40000000040 */
[----:B------:R-:W-:Y:S01]  /*9a40*/  SHF.R.U32.HI R83, RZ, 0x10, R71 ;  /* 0x00000010ff537819 */ /* 0x000fe20000011647 */
[----:B------:R-:W-:Y:S01]  /*9a50*/  IMAD.SHL.U32 R71, R70, 0x100, RZ ;  /* 0x0000010046477824 */ /* 0x000fe200078e00ff */
[----:B------:R-:W-:Y:S01]  /*9a60*/  LOP3.LUT R52, R48, 0xff0000, R63, 0xf8, !PT ;  /* 0x00ff000030347812 */ /* 0x000fe200078ef83f */
[----:B------:R-:W-:Y:S01]  /*9a70*/  IMAD.U32 R63, R86, 0x10000, RZ ;  /* 0x00010000563f7824 */ /* 0x000fe200078e00ff */
[----:B------:R-:W-:Y:S01]  /*9a80*/  LOP3.LUT R54, R66, 0xff00, R69, 0xf8, !PT ;  /* 0x0000ff0042367812 */ /* 0x000fe200078ef845 */
[----:B------:R-:W-:Y:S01]  /*9a90*/  IMAD.U32 R83, R83, 0x10000, RZ ;  /* 0x0001000053537824 */ /* 0x000fe200078e00ff */
[----:B------:R-:W-:-:S02]  /*9aa0*/  LOP3.LUT R64, R64, 0xff00, R67, 0xf8, !PT ;  /* 0x0000ff0040407812 */ /* 0x000fc400078ef843 */
[----:B------:R-:W-:Y:S02]  /*9ab0*/  F2FP.F16.E4M3.UNPACK_B R81, R140.H1 ;  /* 0x0000008cff51723e */ /* 0x000fe400030006ff */
[----:B------:R-:W-:Y:S02]  /*9ac0*/  F2FP.F16.E4M3.UNPACK_B R69, R68.H1 ;  /* 0x00000044ff45723e */ /* 0x000fe400030006ff */
[----:B------:R-:W-:Y:S02]  /*9ad0*/  F2FP.F16.E4M3.UNPACK_B R66, R65.H1 ;  /* 0x00000041ff42723e */ /* 0x000fe400030006ff */
[----:B------:R-:W-:Y:S01]  /*9ae0*/  LOP3.LUT R82, R50, 0xff00, R71, 0xf8, !PT ;  /* 0x0000ff0032527812 */ /* 0x000fe200078ef847 */
[----:B------:R-:W-:Y:S01]  /*9af0*/  HADD2.F32 R50, -RZ, R81.H0_H0 ;  /* 0x20000051ff327230 */ /* 0x000fe20000004100 */
[----:B------:R-:W-:Y:S01]  /*9b00*/  LOP3.LUT R48, R64, 0xff0000, R63, 0xf8, !PT ;  /* 0x00ff000040307812 */ /* 0x000fe200078ef83f */
[----:B------:R-:W-:Y:S01]  /*9b10*/  HADD2.F32 R64, -RZ, R69.H0_H0 ;  /* 0x20000045ff407230 */ /* 0x000fe20000004100 */
[----:B------:R-:W-:Y:S01]  /*9b20*/  F2FP.F16.E4M3.UNPACK_B R67, R138.H1 ;  /* 0x0000008aff43723e */ /* 0x000fe200030006ff */
[----:B------:R-:W-:Y:S01]  /*9b30*/  HADD2.F32 R63, -RZ, R66.H0_H0 ;  /* 0x20000042ff3f7230 */ /* 0x000fe20000004100 */
[----:B------:R-:W-:Y:S01]  /*9b40*/  F2FP.F16.E4M3.UNPACK_B R140, R140 ;  /* 0x0000008cff8c723e */ /* 0x000fe200020006ff */
[----:B------:R-:W-:-:S02]  /*9b50*/  IMAD.U32 R71, R84, 0x10000, RZ ;  /* 0x0001000054477824 */ /* 0x000fc400078e00ff */
[-C--:B------:R-:W-:Y:S01]  /*9b60*/  FMUL.FTZ R84, R64, R50.reuse ;  /* 0x0000003240547220 */ /* 0x080fe20000410000 */
[----:B------:R-:W-:Y:S02]  /*9b70*/  HADD2.F32 R70, -RZ, R67.H0_H0 ;  /* 0x20000043ff467230 */ /* 0x000fe40000004100 */
[C---:B------:R-:W-:Y:S01]  /*9b80*/  FMUL.FTZ R85, R63.reuse, R50 ;  /* 0x000000323f557220 */ /* 0x040fe20000410000 */
[----:B------:R-:W-:Y:S01]  /*9b90*/  LOP3.LUT R50, R82, 0xff0000, R83, 0xf8, !PT ;  /* 0x00ff000052327812 */ /* 0x000fe200078ef853 */
[----:B------:R-:W-:Y:S01]  /*9ba0*/  HADD2.F32 R82, -RZ, R81.H1_H1 ;  /* 0x30000051ff527230 */ /* 0x000fe20000004100 */
[----:B------:R-:W-:Y:S01]  /*9bb0*/  LOP3.LUT R54, R54, 0xff0000, R71, 0xf8, !PT ;  /* 0x00ff000036367812 */ /* 0x000fe200078ef847 */
[-C--:B------:R-:W-:Y:S01]  /*9bc0*/  FFMA.FTZ R63, R63, R70.reuse, -R84 ;  /* 0x000000463f3f7223 */ /* 0x080fe20000010854 */
[----:B------:R-:W-:Y:S01]  /*9bd0*/  FFMA.FTZ R64, R64, R70, R85 ;  /* 0x0000004640407223 */ /* 0x000fe20000010055 */
[----:B------:R-:W-:Y:S01]  /*9be0*/  HADD2.F32 R71, -RZ, R67.H1_H1 ;  /* 0x30000043ff477230 */ /* 0x000fe20000004100 */
[----:B------:R-:W-:Y:S01]  /*9bf0*/  F2FP.F16.E4M3.UNPACK_B R65, R65 ;  /* 0x00000041ff41723e */ /* 0x000fe200020006ff */
[----:B------:R-:W-:Y:S01]  /*9c00*/  HADD2.F32 R70, -RZ, R69.H1_H1 ;  /* 0x30000045ff467230 */ /* 0x000fe20000004100 */
[----:B------:R-:W-:Y:S01]  /*9c10*/  F2FP.F16.E4M3.UNPACK_B R68, R68 ;  /* 0x00000044ff44723e */ /* 0x000fe200020006ff */
[----:B------:R-:W-:Y:S01]  /*9c20*/  HADD2.F32 R67, -RZ, R66.H1_H1 ;  /* 0x30000042ff437230 */ /* 0x000fe20000004100 */
[----:B------:R-:W-:Y:S01]  /*9c30*/  F2FP.F16.E4M3.UNPACK_B R138, R138 ;  /* 0x0000008aff8a723e */ /* 0x000fe200020006ff */
[----:B------:R-:W-:-:S02]  /*9c40*/  HADD2.F32 R81, -RZ, R140.H0_H0 ;  /* 0x2000008cff517230 */ /* 0x000fc40000004100 */
[CC--:B------:R-:W-:Y:S01]  /*9c50*/  FMUL.FTZ R84, R70.reuse, R82.reuse ;  /* 0x0000005246547220 */ /* 0x0c0fe20000410000 */
[----:B------:R-:W-:Y:S02]  /*9c60*/  HADD2.F32 R66, -RZ, R65.H0_H0 ;  /* 0x20000041ff427230 */ /* 0x000fe40000004100 */
[C---:B------:R-:W-:Y:S01]  /*9c70*/  FMUL.FTZ R83, R67.reuse, R82 ;  /* 0x0000005243537220 */ /* 0x040fe20000410000 */
[----:B------:R-:W-:Y:S02]  /*9c80*/  HADD2.F32 R69, -RZ, R68.H0_H0 ;  /* 0x20000044ff457230 */ /* 0x000fe40000004100 */
[-C--:B------:R-:W-:Y:S01]  /*9c90*/  FFMA.FTZ R86, R67, R71.reuse, -R84 ;  /* 0x0000004743567223 */ /* 0x080fe20000010854 */
[----:B------:R-:W-:Y:S02]  /*9ca0*/  HADD2.F32 R67, -RZ, R138.H0_H0 ;  /* 0x2000008aff437230 */ /* 0x000fe40000004100 */
[----:B------:R-:W-:Y:S01]  /*9cb0*/  FFMA.FTZ R87, R70, R71, R83 ;  /* 0x0000004746577223 */ /* 0x000fe20000010053 */
[----:B------:R-:W-:Y:S01]  /*9cc0*/  FMUL.FTZ R70, R66, R81 ;  /* 0x0000005142467220 */ /* 0x000fe20000410000 */
[----:B------:R-:W-:-:S02]  /*9cd0*/  HADD2.F32 R140, -RZ, R140.H1_H1 ;  /* 0x3000008cff8c7230 */ /* 0x000fc40000004100 */
[C---:B------:R-:W-:Y:S01]  /*9ce0*/  FMUL.FTZ R71, R69.reuse, R81 ;  /* 0x0000005145477220 */ /* 0x040fe20000410000 */
[----:B------:R-:W-:Y:S02]  /*9cf0*/  HADD2.F32 R68, -RZ, R68.H1_H1 ;  /* 0x30000044ff447230 */ /* 0x000fe40000004100 */
        /* <DEDUP_REMOVED lines=14> */
[----:B------:R-:W-:Y:S01]  /*9de0*/  HADD2.F32 R82, -RZ, R66.H1_H1 ;  /* 0x30000042ff527230 */ /* 0x000fe20000004100 */
[----:B------:R-:W-:Y:S01]  /*9df0*/  F2FP.F16.E4M3.UNPACK_B R139, R139 ;  /* 0x0000008bff8b723e */ /* 0x000fe200020006ff */
[----:B------:R-:W-:Y:S02]  /*9e00*/  HADD2.F32 R66, -RZ, R65.H0_H0 ;  /* 0x20000041ff427230 */ /* 0x000fe40000004100 */
[-C--:B------:R-:W-:Y:S01]  /*9e10*/  FMUL.FTZ R85, R69, R71.reuse ;  /* 0x0000004745557220 */ /* 0x080fe20000410000 */
[----:B------:R-:W-:Y:S01]  /*9e20*/  HADD2.F32 R68, -RZ, R70.H0_H0 ;  /* 0x20000046ff447230 */ /* 0x000fe20000004100 */
[----:B------:R-:W-:Y:S01]  /*9e30*/  F2FP.F16.E4M3.UNPACK_B R60, R60 ;  /* 0x0000003cff3c723e */ /* 0x000fe200020006ff */
[----:B------:R-:W-:Y:S02]  /*9e40*/  HADD2.F32 R67, -RZ, R67.H1_H1 ;  /* 0x30000043ff437230 */ /* 0x000fe40000004100 */
[----:B------:R-:W-:Y:S01]  /*9e50*/  FMUL.FTZ R140, R66, R71 ;  /* 0x00000047428c7220 */ /* 0x000fe20000410000 */
[----:B------:R-:W-:-:S02]  /*9e60*/  HADD2.F32 R65, -RZ, R65.H1_H1 ;  /* 0x30000041ff417230 */ /* 0x000fc40000004100 */
[----:B------:R-:W-:Y:S01]  /*9e70*/  FFMA.FTZ R126, R66, R68, -R85 ;  /* 0x00000044427e7223 */ /* 0x000fe20000010855 */
[----:B------:R-:W-:Y:S02]  /*9e80*/  HADD2.F32 R70, -RZ, R70.H1_H1 ;  /* 0x30000046ff467230 */ /* 0x000fe40000004100 */
[----:B------:R-:W-:Y:S01]  /*9e90*/  FMUL.FTZ R66, R67, R82 ;  /* 0x0000005243427220 */ /* 0x000fe20000410000 */
[----:B------:R-:W-:Y:S01]  /*9ea0*/  FFMA.FTZ R140, R69, R68, R140 ;  /* 0x00000044458c7223 */ /* 0x000fe2000001008c */
[C---:B------:R-:W-:Y:S01]  /*9eb0*/  FMUL.FTZ R82, R65.reuse, R82 ;  /* 0x0000005241527220 */ /* 0x040fe20000410000 */
[--C-:B------:R-:W-:Y:S02]  /*9ec0*/  HADD2.F32 R69, -RZ, R139.reuse.H0_H0 ;  /* 0x2000008bff457230 */ /* 0x100fe40000004100 */
[----:B------:R-:W-:Y:S01]  /*9ed0*/  FFMA.FTZ R127, R65, R70, -R66 ;  /* 0x00000046417f7223 */ /* 0x000fe20000010842 */
[----:B------:R-:W-:Y:S01]  /*9ee0*/  F2FP.F16.E4M3.UNPACK_B R65, R62 ;  /* 0x0000003eff41723e */ /* 0x000fe200020006ff */
[----:B------:R-:W-:Y:S01]  /*9ef0*/  HADD2.F32 R62, -RZ, R60.H0_H0 ;  /* 0x2000003cff3e7230 */ /* 0x000fe20000004100 */
[----:B------:R-:W-:Y:S01]  /*9f00*/  F2FP.F16.E4M3.UNPACK_B R137, R137 ;  /* 0x00000089ff89723e */ /* 0x000fe200020006ff */
[----:B------:R-:W-:Y:S01]  /*9f10*/  FFMA.FTZ R141, R67, R70, R82 ;  /* 0x00000046438d7223 */ /* 0x000fe20000010052 */
[----:B------:R-:W-:Y:S01]  /*9f20*/  HADD2.F32 R139, -RZ, R139.H1_H1 ;  /* 0x3000008bff8b7230 */ /* 0x000fe20000004100 */
[----:B------:R-:W-:Y:S01]  /*9f30*/  F2FP.SATFINITE.E4M3.F32.PACK_AB_MERGE_C R63, R86, R63, RZ ;  /* 0x0000003f563f723e */ /* 0x000fe200048070ff */
[--C-:B------:R-:W-:Y:S01]  /*9f40*/  HADD2.F32 R66, -RZ, R65.reuse.H0_H0 ;  /* 0x20000041ff427230 */ /* 0x100fe20000004100 */
[----:B------:R-:W-:Y:S01]  /*9f50*/  F2FP.SATFINITE.E4M3.F32.PACK_AB_MERGE_C R87, R87, R64, RZ ;  /* 0x000000405757723e */ /* 0x000fe200048070ff */
[----:B------:R-:W-:Y:S01]  /*9f60*/  HADD2.F32 R65, -RZ, R65.H1_H1 ;  /* 0x30000041ff417230 */ /* 0x000fe20000004100 */
[----:B------:R-:W-:Y:S01]  /*9f70*/  F2FP.SATFINITE.E4M3.F32.PACK_AB_MERGE_C R64, R84, R81, R63 ;  /* 0x000000515440723e */ /* 0x000fe2000480703f */
[----:B------:R-:W-:-:S02]  /*9f80*/  HADD2.F32 R67, -RZ, R137.H0_H0 ;  /* 0x20000089ff437230 */ /* 0x000fc40000004100 */
[-C--:B------:R-:W-:Y:S01]  /*9f90*/  FMUL.FTZ R71, R66, R69.reuse ;  /* 0x0000004542477220 */ /* 0x080fe20000410000 */
[----:B------:R-:W-:Y:S02]  /*9fa0*/  HADD2.F32 R60, -RZ, R60.H1_H1 ;  /* 0x3000003cff3c7230 */ /* 0x000fe40000004100 */
[C---:B------:R-:W-:Y:S01]  /*9fb0*/  FMUL.FTZ R69, R62.reuse, R69 ;  /* 0x000000453e457220 */ /* 0x040fe20000410000 */
[----:B------:R-:W-:Y:S02]  /*9fc0*/  HADD2.F32 R137, -RZ, R137.H1_H1 ;  /* 0x30000089ff897230 */ /* 0x000fe40000004100 */
[C---:B------:R-:W-:Y:S01]  /*9fd0*/  FMUL.FTZ R85, R65.reuse, R139 ;  /* 0x0000008b41557220 */ /* 0x040fe20000410000 */
[-C--:B------:R-:W-:Y:S01]  /*9fe0*/  FFMA.FTZ R62, R62, R67.reuse, -R71 ;  /* 0x000000433e3e7223 */ /* 0x080fe20000010847 */
[----:B------:R-:W-:Y:S01]  /*9ff0*/  FFMA.FTZ R69, R66, R67, R69 ;  /* 0x0000004342457223 */ /* 0x000fe20000010045 */
[C---:B------:R-:W-:Y:S01]  /*a000*/  FMUL.FTZ R68, R60.reuse, R139 ;  /* 0x0000008b3c447220 */ /* 0x040fe20000410000 */
[----:B------:R-:W-:Y:S01]  /*a010*/  F2FP.F16.E4M3.UNPACK_B R67, R53 ;  /* 0x00000035ff43723e */ /* 0x000fe200020006ff */
[-C--:B------:R-:W-:Y:S01]  /*a020*/  FFMA.FTZ R85, R60, R137.reuse, -R85 ;  /* 0x000000893c557223 */ /* 0x080fe20000010855 */
[----:B------:R-:W-:Y:S01]  /*a030*/  F2FP.F16.E4M3.UNPACK_B R81, R54 ;  /* 0x00000036ff51723e */ /* 0x000fe200020006ff */
[----:B------:R-:W-:Y:S01]  /*a040*/  FFMA.FTZ R60, R65, R137, R68 ;  /* 0x00000089413c7223 */ /* 0x000fe20000010044 */
[----:B------:R-:W-:Y:S01]  /*a050*/  F2FP.F16.E4M3.UNPACK_B R66, R49 ;  /* 0x00000031ff42723e */ /* 0x000fe200020006ff */
[----:B------:R-:W-:Y:S01]  /*a060*/  HADD2.F32 R68, -RZ, R67.H0_H0 ;  /* 0x20000043ff447230 */ /* 0x000fe20000004100 */
[----:B------:R-:W-:Y:S01]  /*a070*/  F2FP.F16.E4M3.UNPACK_B R70, R52 ;  /* 0x00000034ff46723e */ /* 0x000fe200020006ff */
[----:B------:R-:W-:Y:S01]  /*a080*/  HADD2.F32 R82, -RZ, R81.H0_H0 ;  /* 0x20000051ff527230 */ /* 0x000fe20000004100 */
[----:B------:R-:W-:Y:S01]  /*a090*/  F2FP.SATFINITE.E4M3.F32.PACK_AB_MERGE_C R140, R141, R140, RZ ;  /* 0x0000008c8d8c723e */ /* 0x000fe200048070ff */
[----:B------:R-:W-:Y:S01]  /*a0a0*/  HADD2.F32 R65, -RZ, R66.H0_H0 ;  /* 0x20000042ff417230 */ /* 0x000fe20000004100 */
[----:B------:R-:W-:Y:S01]  /*a0b0*/  F2FP.SATFINITE.E4M3.F32.PACK_AB_MERGE_C R63, R138, R83, R87 ;  /* 0x000000538a3f723e */ /* 0x000fe20004807057 */
[----:B------:R-:W-:Y:S01]  /*a0c0*/  HADD2.F32 R71, -RZ, R70.H0_H0 ;  /* 0x20000046ff477230 */ /* 0x000fe20000004100 */
[----:B------:R-:W-:Y:S01]  /*a0d0*/  F2FP.SATFINITE.E4M3.F32.PACK_AB_MERGE_C R60, R60, R69, R140 ;  /* 0x000000453c3c723e */ /* 0x000fe2000480708c */
[-C--:B------:R-:W-:Y:S01]  /*a0e0*/  FMUL.FTZ R84, R68, R82.reuse ;  /* 0x0000005244547220 */ /* 0x080fe20000410000 */
[----:B------:R-:W-:Y:S01]  /*a0f0*/  FMUL.FTZ R83, R65, R82 ;  /* 0x0000005241537220 */ /* 0x000fe20000410000 */
[----:B------:R-:W-:Y:S01]  /*a100*/  HADD2.F32 R69, -RZ, R67.H1_H1 ;  /* 0x30000043ff457230 */ /* 0x000fe20000004100 */
[----:B------:R-:W-:Y:S01]  /*a110*/  F2FP.SATFINITE.E4M3.F32.PACK_AB_MERGE_C R126, R127, R126, RZ ;  /* 0x0000007e7f7e723e */ /* 0x000fe200048070ff */
[----:B------:R-:W-:-:S02]  /*a120*/  HADD2.F32 R82, -RZ, R81.H1_H1 ;  /* 0x30000051ff527230 */ /* 0x000fc40000004100 */
        /* <DEDUP_REMOVED lines=10> */
[--C-:B------:R-:W-:Y:S01]  /*a1d0*/  HADD2.F32 R54, -RZ, R68.reuse.H0_H0 ;  /* 0x20000044ff367230 */ /* 0x100fe20000004100 */
[----:B------:R-:W-:Y:S01]  /*a1e0*/  F2FP.SATFINITE.E4M3.F32.PACK_AB_MERGE_C R62, R85, R62, R126 ;  /* 0x0000003e553e723e */ /* 0x000fe2000480707e */
[----:B------:R-:W-:Y:S01]  /*a1f0*/  FFMA.FTZ R85, R69, R70, R82 ;  /* 0x0000004645557223 */ /* 0x000fe20000010052 */
[----:B------:R-:W-:Y:S01]  /*a200*/  F2FP.F16.E4M3.UNPACK_B R52, R52.H1 ;  /* 0x00000034ff34723e */ /* 0x000fe200030006ff */
[----:B------:R-:W-:Y:S01]  /*a210*/  HADD2.F32 R69, -RZ, R67.H0_H0 ;  /* 0x20000043ff457230 */ /* 0x000fe20000004100 */
[-C--:B------:R-:W-:Y:S01]  /*a220*/  F2FP.F16.E4M3.UNPACK_B R81, R50.reuse.H1 ;  /* 0x00000032ff51723e */ /* 0x080fe200030006ff */
[----:B------:R-:W-:Y:S01]  /*a230*/  HADD2.F32 R53, -RZ, R49.H0_H0 ;  /* 0x20000031ff357230 */ /* 0x000fe20000004100 */
[----:B------:R-:W-:Y:S01]  /*a240*/  F2FP.F16.E4M3.UNPACK_B R71, R50 ;  /* 0x00000032ff47723e */ /* 0x000fe200020006ff */
[----:B------:R-:W-:-:S02]  /*a250*/  HADD2.F32 R68, -RZ, R68.H1_H1 ;  /* 0x30000044ff447230 */ /* 0x000fc40000004100 */
[-C--:B------:R-:W-:Y:S01]  /*a260*/  FMUL.FTZ R82, R54, R69.reuse ;  /* 0x0000004536527220 */ /* 0x080fe20000410000 */
[----:B------:R-:W-:Y:S02]  /*a270*/  HADD2.F32 R70, -RZ, R67.H1_H1 ;  /* 0x30000043ff467230 */ /* 0x000fe40000004100 */
[C---:B------:R-:W-:Y:S01]  /*a280*/  FMUL.FTZ R69, R53.reuse, R69 ;  /* 0x0000004535457220 */ /* 0x040fe20000410000 */
[--C-:B------:R-:W-:Y:S01]  /*a290*/  HADD2.F32 R67, -RZ, R52.reuse.H0_H0 ;  /* 0x20000034ff437230 */ /* 0x100fe20000004100 */
[----:B------:R-:W-:Y:S01]  /*a2a0*/  F2FP.F16.E4M3.UNPACK_B R50, R48 ;  /* 0x00000030ff32723e */ /* 0x000fe200020006ff */
[----:B------:R-:W-:Y:S02]  /*a2b0*/  HADD2.F32 R49, -RZ, R49.H1_H1 ;  /* 0x30000031ff317230 */ /* 0x000fe40000004100 */
[-C--:B------:R-:W-:Y:S01]  /*a2c0*/  FMUL.FTZ R126, R68, R70.reuse ;  /* 0x00000046447e7220 */ /* 0x080fe20000410000 */
[----:B------:R-:W-:Y:S02]  /*a2d0*/  HADD2.F32 R52, -RZ, R52.H1_H1 ;  /* 0x30000034ff347230 */ /* 0x000fe40000004100 */
[-C--:B------:R-:W-:Y:S01]  /*a2e0*/  FFMA.FTZ R86, R53, R67.reuse, -R82 ;  /* 0x0000004335567223 */ /* 0x080fe20000010852 */
[----:B------:R-:W-:Y:S01]  /*a2f0*/  FFMA.FTZ R87, R54, R67, R69 ;  /* 0x0000004336577223 */ /* 0x000fe20000010045 */
[C---:B------:R-:W-:Y:S01]  /*a300*/  FMUL.FTZ R53, R49.reuse, R70 ;  /* 0x0000004631357220 */ /* 0x040fe20000410000 */
[----:B------:R-:W-:Y:S01]  /*a310*/  F2FP.F16.E4M3.UNPACK_B R54, R55 ;  /* 0x00000037ff36723e */ /* 0x000fe200020006ff */
[-C--:B------:R-:W-:Y:S01]  /*a320*/  FFMA.FTZ R127, R49, R52.reuse, -R126 ;  /* 0x00000034317f7223 */ /* 0x080fe2000001087e */
[----:B------:R-:W-:Y:S01]  /*a330*/  F2FP.F16.E4M3.UNPACK_B R49, R51 ;  /* 0x00000033ff31723e */ /* 0x000fe200020006ff */
[----:B------:R-:W-:Y:S01]  /*a340*/  FFMA.FTZ R126, R68, R52, R53 ;  /* 0x00000034447e7223 */ /* 0x000fe20000010035 */
[----:B------:R-:W-:Y:S01]  /*a350*/  F2FP.F16.E4M3.UNPACK_B R55, R55.H1 ;  /* 0x00000037ff37723e */ /* 0x000fe200030006ff */
[----:B------:R-:W-:Y:S01]  /*a360*/  HADD2.F32 R83, -RZ, R81.H0_H0 ;  /* 0x20000051ff537230 */ /* 0x000fe20000004100 */
[----:B------:R-:W-:Y:S01]  /*a370*/  F2FP.F16.E4M3.UNPACK_B R51, R51.H1 ;  /* 0x00000033ff33723e */ /* 0x000fe200030006ff */
[----:B------:R-:W-:Y:S01]  /*a380*/  HADD2.F32 R67, -RZ, R54.H0_H0 ;  /* 0x20000036ff437230 */ /* 0x000fe20000004100 */
[----:B------:R-:W-:Y:S01]  /*a390*/  F2FP.F16.E4M3.UNPACK_B R68, R48.H1 ;  /* 0x00000030ff44723e */ /* 0x000fe200030006ff */
[----:B------:R-:W-:Y:S01]  /*a3a0*/  HADD2.F32 R48, -RZ, R55.H0_H0 ;  /* 0x20000037ff307230 */ /* 0x000fe20000004100 */
[----:B------:R-:W-:Y:S01]  /*a3b0*/  F2FP.SATFINITE.E4M3.F32.PACK_AB_MERGE_C R86, R127, R86, RZ ;  /* 0x000000567f56723e */ /* 0x000fe200048070ff */
[----:B------:R-:W-:Y:S01]  /*a3c0*/  HADD2.F32 R53, -RZ, R51.H0_H0 ;  /* 0x20000033ff357230 */ /* 0x000fe20000004100 */
[----:B------:R-:W-:Y:S01]  /*a3d0*/  F2FP.SATFINITE.E4M3.F32.PACK_AB_MERGE_C R87, R126, R87, RZ ;  /* 0x000000577e57723e */ /* 0x000fe200048070ff */
        /* <DEDUP_REMOVED lines=16> */
[----:B------:R-:W-:Y:S01]  /*a4e0*/  FMUL.FTZ R52, R55, R48 ;  /* 0x0000003037347220 */ /* 0x000fe20000410000 */
[----:B------:R-:W-:-:S02]  /*a4f0*/  HADD2.F32 R71, -RZ, R71.H1_H1 ;  /* 0x30000047ff477230 */ /* 0x000fc40000004100 */
[----:B------:R-:W-:Y:S01]  /*a500*/  FMUL.FTZ R70, R51, R48 ;  /* 0x0000003033467220 */ /* 0x000fe20000410000 */
[----:B------:R-:W-:Y:S01]  /*a510*/  HADD2.F32 R68, -RZ, R68.H1_H1 ;  /* 0x30000044ff447230 */ /* 0x000fe20000004100 */
[----:B------:R-:W-:Y:S01]  /*a520*/  F2FP.SATFINITE.E4M3.F32.PACK_AB_MERGE_C R53, R85, R66, R87 ;  /* 0x000000425535723e */ /* 0x000fe20004807057 */
[----:B------:R-:W-:Y:S02]  /*a530*/  HADD2.F32 R49, -RZ, R49.H1_H1 ;  /* 0x30000031ff317230 */ /* 0x000fe40000004100 */
[-C--:B------:R-:W-:Y:S01]  /*a540*/  FMUL.FTZ R48, R54, R71.reuse ;  /* 0x0000004736307220 */ /* 0x080fe20000410000 */
[----:B------:R-:W-:Y:S02]  /*a550*/  HADD2.F32 R50, -RZ, R50.H1_H1 ;  /* 0x30000032ff327230 */ /* 0x000fe40000004100 */
[-C--:B------:R-:W-:Y:S01]  /*a560*/  FFMA.FTZ R51, R51, R68.reuse, -R52 ;  /* 0x0000004433337223 */ /* 0x080fe20000010834 */
[----:B------:R-:W-:Y:S01]  /*a570*/  FFMA.FTZ R70, R55, R68, R70 ;  /* 0x0000004437467223 */ /* 0x000fe20000010046 */
[----:B------:R-:W-:Y:S01]  /*a580*/  FMUL.FTZ R71, R49, R71 ;  /* 0x0000004731477220 */ /* 0x000fe20000410000 */
[----:B------:R-:W-:-:S02]  /*a590*/  IMAD.MOV.U32 R52, RZ, RZ, R63 ;  /* 0x000000ffff347224 */ /* 0x000fc400078e003f */
[----:B------:R-:W-:Y:S01]  /*a5a0*/  FFMA.FTZ R48, R49, R50, -R48 ;  /* 0x0000003231307223 */ /* 0x000fe20000010830 */
[----:B------:R-:W-:Y:S01]  /*a5b0*/  F2FP.SATFINITE.E4M3.F32.PACK_AB_MERGE_C R51, R51, R138, RZ ;  /* 0x0000008a3333723e */ /* 0x000fe200048070ff */
[----:B------:R-:W-:Y:S01]  /*a5c0*/  FFMA.FTZ R71, R54, R50, R71 ;  /* 0x0000003236477223 */ /* 0x000fe20000010047 */
[----:B------:R-:W-:Y:S01]  /*a5d0*/  F2FP.SATFINITE.E4M3.F32.PACK_AB_MERGE_C R70, R70, R83, RZ ;  /* 0x000000534646723e */ /* 0x000fe200048070ff */
[----:B------:R-:W-:Y:S01]  /*a5e0*/  IMAD.MOV.U32 R50, RZ, RZ, R62 ;  /* 0x000000ffff327224 */ /* 0x000fe200078e003e */
[----:B------:R-:W-:Y:S01]  /*a5f0*/  F2FP.SATFINITE.E4M3.F32.PACK_AB_MERGE_C R51, R48, R137, R51 ;  /* 0x000000893033723e */ /* 0x000fe20004807033 */
[----:B------:R-:W-:Y:S01]  /*a600*/  IMAD.MOV.U32 R54, RZ, RZ, R60 ;  /* 0x000000ffff367224 */ /* 0x000fe200078e003c */
[----:B------:R-:W-:Y:S02]  /*a610*/  F2FP.SATFINITE.E4M3.F32.PACK_AB_MERGE_C R49, R84, R65, R86 ;  /* 0x000000415431723e */ /* 0x000fe40004807056 */
[----:B------:R-:W-:Y:S02]  /*a620*/  F2FP.SATFINITE.E4M3.F32.PACK_AB_MERGE_C R55, R71, R82, R70 ;  /* 0x000000524737723e */ /* 0x000fe40004807046 */
[----:B------:R-:W-:-:S07]  /*a630*/  MOV R48, R64 ;  /* 0x0000004000307202 */ /* 0x000fce0000000f00 */
.L_x_411:
[----:B------:R-:W-:Y:S05]  /*a640*/  BSYNC B2 ;  /* 0x0000000000027941 */ /* 0x000fea0003800000 */
.L_x_410:
        /* <DEDUP_REMOVED lines=11> */
.L_x_409:
[----:B------:R-:W-:Y:S05]  /*a700*/  BSYNC B1 ;  /* 0x0000000000017941 */ /* 0x000fea0003800000 */
.L_x_408:
[----:B-1----:R-:W-:Y:S01]  /*a710*/  IADD3 R49, R23, 0x60, RZ ;  /* 0x0000006017317810 */ /* 0x002fe20007ffe0ff */
[----:B--2---:R-:W-:-:S03]  /*a720*/  IMAD R48, R115, R122, RZ ;  /* 0x0000007a73307224 */ /* 0x004fc600078e02ff */
[C---:B------:R-:W-:Y:S01]  /*a730*/  ISETP.GE.OR P3, PT, R49.reuse, R114, P0 ;  /* 0x000000723100720c */ /* 0x040fe20000766670 */
[----:B------:R-:W-:-:S04]  /*a740*/  IMAD.WIDE.U32 R120, R49, R122, R120 ;  /* 0x0000007a31787225 */ /* 0x000fc800078e0078 */
[----:B------:R-:W-:-:S08]  /*a750*/  IMAD R61, R49, R123, R48 ;  /* 0x0000007b313d7224 */ /* 0x000fd000078e0230 */
[----:B------:R-:W-:Y:S05]  /*a760*/  @P3 BRA `(.L_x_390) ;  /* 0x0000001400703947 */ /* 0x000fea0003800000 */
[----:B------:R-:W2:Y:S01]  /*a770*/  LDL R50, [R1+0x24] ;  /* 0x0000240001327983 */ /* 0x000ea20000100800 */
[----:B------:R-:W1:Y:S01]  /*a780*/  LDC.64 R56, c[0x0][0x2e8] ;  /* 0x0000ba00ff387b82 */ /* 0x000e620000000a00 */
[----:B------:R-:W-:Y:S01]  /*a790*/  ISETP.NE.AND P6, PT, R0, RZ, PT ;  /* 0x000000ff0000720c */ /* 0x000fe20003fc5270 */
[----:B------:R-:W-:Y:S01]  /*a7a0*/  IMAD.IADD R61, R121, 0x1, R61 ;  /* 0x00000001793d7824 */ /* 0x000fe200078e023d */
[----:B------:R-:W-:Y:S01]  /*a7b0*/  IADD3 R59, P3, P4, R100, R120, R39 ;  /* 0x00000078643b7210 */ /* 0x000fe20007c7e027 */
[----:B------:R-:W-:Y:S01]  /*a7c0*/  VIADD R52, R23, 0x60 ;  /* 0x0000006017347836 */ /* 0x000fe20000000000 */
[----:B------:R-:W-:Y:S01]  /*a7d0*/  SEL R136, R111, R136, !P6 ;  /* 0x000000886f887207 */ /* 0x000fe20007000000 */
[----:B------:R-:W-:Y:S01]  /*a7e0*/  BSSY B1, `(.L_x_412) ;  /* 0x00000f6000017945 */ /* 0x000fe20003800000 */
[----:B------:R-:W-:Y:S01]  /*a7f0*/  IADD3.X R48, R40, R61, R105, P3, P4 ;  /* 0x0000003d28307210 */ /* 0x000fe20001fe8469 */
[----:B------:R-:W-:Y:S01]  /*a800*/  IMAD.SHL.U32 R52, R52, 0x80, RZ ;  /* 0x0000008034347824 */ /* 0x000fe200078e00ff */
[----:B------:R-:W-:-:S02]  /*a810*/  SHF.R.S32.HI R49, RZ, 0x1f, R136 ;  /* 0x0000001fff317819 */ /* 0x000fc40000011488 */
[----:B------:R-:W-:Y:S02]  /*a820*/  IADD3 R51, R23, 0x60, RZ ;  /* 0x0000006017337810 */ /* 0x000fe40007ffe0ff */
[----:B------:R-:W-:Y:S02]  /*a830*/  LEA.HI R49, R49, R136, RZ, 0x5 ;  /* 0x0000008831317211 */ /* 0x000fe400078f28ff */
[----:B------:R-:W-:Y:S01]  /*a840*/  LOP3.LUT R52, R52, 0x380, RZ, 0xc0, !PT ;  /* 0x0000038034347812 */ /* 0x000fe200078ec0ff */
[----:B------:R-:W-:Y:S01]  /*a850*/  IMAD.SHL.U32 R51, R51, 0x80, RZ ;  /* 0x0000008033337824 */ /* 0x000fe200078e00ff */
[----:B------:R-:W-:-:S04]  /*a860*/  LEA.HI.SX32 R49, R49, R104, 0x1b ;  /* 0x0000006831317211 */ /* 0x000fc800078fdaff */
[----:B------:R-:W-:Y:S01]  /*a870*/  LOP3.LUT R51, R51, 0x380, RZ, 0xc0, !PT ;  /* 0x0000038033337812 */ /* 0x000fe200078ec0ff */
[----:B------:R-:W-:Y:S01]  /*a880*/  IMAD.SHL.U32 R63, R49, 0x10, RZ ;  /* 0x00000010313f7824 */ /* 0x000fe200078e00ff */
[----:B-1----:R-:W-:Y:S02]  /*a890*/  IADD3 R58, P3, R59, R56, RZ ;  /* 0x000000383b3a7210 */ /* 0x002fe40007f7e0ff */
[----:B------:R-:W-:-:S03]  /*a8a0*/  SHF.R.U32.HI R51, RZ, 0x3, R51 ;  /* 0x00000003ff337819 */ /* 0x000fc60000011633 */
[----:B------:R-:W-:Y:S01]  /*a8b0*/  IMAD.X R59, R48, 0x1, R57, P3 ;  /* 0x00000001303b7824 */ /* 0x000fe200018e0639 */
[----:B------:R-:W-:-:S04]  /*a8c0*/  SHF.R.S32.HI R48, RZ, 0x1f, R49 ;  /* 0x0000001fff307819 */ /* 0x000fc80000011431 */
[----:B------:R-:W-:Y:S02]  /*a8d0*/  LEA.HI R49, R48, R49, RZ, 0x3 ;  /* 0x0000003130317211 */ /* 0x000fe400078f18ff */
[----:B------:R-:W-:Y:S02]  /*a8e0*/  LOP3.LUT R48, R52, 0x70, R63, 0xf8, !PT ;  /* 0x0000007034307812 */ /* 0x000fe400078ef83f */
[----:B------:R-:W-:Y:S02]  /*a8f0*/  SHF.L.U32 R49, R49, 0xb, RZ ;  /* 0x0000000b31317819 */ /* 0x000fe400000006ff */
[----:B------:R-:W-:Y:S02]  /*a900*/  LOP3.LUT R48, R48, R51, RZ, 0x3c, !PT ;  /* 0x0000003330307212 */ /* 0x000fe400078e3cff */
[----:B------:R-:W-:-:S04]  /*a910*/  LOP3.LUT R49, R49, 0xffffc000, RZ, 0xc0, !PT ;  /* 0xffffc00031317812 */ /* 0x000fc800078ec0ff */
[----:B--2---:R-:W-:Y:S01]  /*a920*/  IADD3 R51, R48, R49, R50 ;  /* 0x0000003130337210 */ /* 0x004fe20007ffe032 */
[----:B------:R-:W-:-:S04]  /*a930*/  IMAD R49, R232, 0x8000, R26 ;  /* 0x00008000e8317824 */ /* 0x000fc800078e021a */
[----:B------:R-:W-:Y:S02]  /*a940*/  IMAD R51, R232, 0x8000, R51 ;  /* 0x00008000e8337824 */ /* 0x000fe400078e0233 */
[----:B------:R-:W-:-:S03]  /*a950*/  IMAD.IADD R49, R22, 0x1, R49 ;  /* 0x0000000116317824 */ /* 0x000fc600078e0231 */
[----:B------:R-:W-:-:S03]  /*a960*/  IADD3 R52, R22, R51, RZ ;  /* 0x0000003316347210 */ /* 0x000fc60007ffe0ff */
        /* <DEDUP_REMOVED lines=10> */
[----:B------:R-:W-:Y:S02]  /*aa10*/  SHF.R.U32.HI R73, RZ, 0x8, R75 ;  /* 0x00000008ff497819 */ /* 0x000fe4000001164b */
[----:B------:R-:W-:Y:S01]  /*aa20*/  PRMT R65, R65, 0x654, R62 ;  /* 0x0000065441417816 */ /* 0x000fe2000000003e */
[----:B------:R-:W-:Y:S01]  /*aa30*/  IMAD.U32 R52, R81, 0x10000, RZ ;  /* 0x0001000051347824 */ /* 0x000fe200078e00ff */
[----:B------:R-:W-:Y:S01]  /*aa40*/  SHF.L.U32 R48, R80, 0x8, RZ ;  /* 0x0000000850307819 */ /* 0x000fe200000006ff */
[----:B------:R-:W-:Y:S01]  /*aa50*/  IMAD.MOV.U32 R62, RZ, RZ, R54 ;  /* 0x000000ffff3e7224 */ /* 0x000fe200078e0036 */
[----:B------:R-:W-:-:S02]  /*aa60*/  LOP3.LUT R66, R75, 0xff, RZ, 0xc0, !PT ;  /* 0x000000ff4b427812 */ /* 0x000fc400078ec0ff */
[----:B------:R-:W-:Y:S02]  /*aa70*/  SHF.R.U32.HI R69, RZ, 0x18, R75 ;  /* 0x00000018ff457819 */ /* 0x000fe4000001164b */
[----:B------:R-:W-:Y:S01]  /*aa80*/  LOP3.LUT R65, R65, 0xff00, R48, 0xf8, !PT ;  /* 0x0000ff0041417812 */ /* 0x000fe200078ef830 */
[----:B------:R-:W-:Y:S01]  /*aa90*/  IMAD.SHL.U32 R48, R73, 0x100, RZ ;  /* 0x0000010049307824 */ /* 0x000fe200078e00ff */
[----:B------:R-:W-:Y:S02]  /*aaa0*/  SHF.R.U32.HI R72, RZ, 0x8, R77 ;  /* 0x00000008ff487819 */ /* 0x000fe4000001164d */
[----:B------:R-:W-:Y:S02]  /*aab0*/  SHF.R.U32.HI R78, RZ, 0x10, R75 ;  /* 0x00000010ff4e7819 */ /* 0x000fe4000001164b */
[----:B------:R-:W-:Y:S01]  /*aac0*/  PRMT R69, R69, 0x654, R66 ;  /* 0x0000065445457816 */ /* 0x000fe20000000042 */
[----:B------:R-:W-:Y:S01]  /*aad0*/  IMAD.SHL.U32 R50, R72, 0x100, RZ ;  /* 0x0000010048327824 */ /* 0x000fe200078e00ff */
[----:B------:R-:W-:-:S02]  /*aae0*/  LOP3.LUT R68, R77, 0xff, RZ, 0xc0, !PT ;  /* 0x000000ff4d447812 */ /* 0x000fc400078ec0ff */
[----:B------:R-:W-:Y:S02]  /*aaf0*/  SHF.R.U32.HI R71, RZ, 0x18, R77 ;  /* 0x00000018ff477819 */ /* 0x000fe4000001164d */
[----:B------:R-:W-:Y:S02]  /*ab00*/  SHF.R.U32.HI R70, RZ, 0x8, R79 ;  /* 0x00000008ff467819 */ /* 0x000fe4000001164f */
[----:B------:R-:W-:Y:S01]  /*ab10*/  LOP3.LUT R69, R69, 0xff00, R48, 0xf8, !PT ;  /* 0x0000ff0045457812 */ /* 0x000fe200078ef830 */
[----:B------:R-:W-:Y:S01]  /*ab20*/  IMAD.U32 R48, R78, 0x10000, RZ ;  /* 0x000100004e307824 */ /* 0x000fe200078e00ff */
[----:B------:R-:W-:Y:S02]  /*ab30*/  LOP3.LUT R52, R65, 0xff0000, R52, 0xf8, !PT ;  /* 0x00ff000041347812 */ /* 0x000fe400078ef834 */
[----:B------:R-:W-:Y:S02]  /*ab40*/  PRMT R71, R71, 0x654, R68 ;  /* 0x0000065447477816 */ /* 0x000fe40000000044 */
[----:B------:R-:W-:-:S02]  /*ab50*/  F2FP.F16.E4M3.UNPACK_B R72, R129.H1 ;  /* 0x00000081ff48723e */ /* 0x000fc400030006ff */
[----:B------:R-:W-:Y:S02]  /*ab60*/  F2FP.F16.E4M3.UNPACK_B R65, R64.H1 ;  /* 0x00000040ff41723e */ /* 0x000fe400030006ff */
[----:B------:R-:W-:Y:S02]  /*ab70*/  F2FP.F16.E4M3.UNPACK_B R68, R67.H1 ;  /* 0x00000043ff44723e */ /* 0x000fe400030006ff */
[----:B------:R-:W-:Y:S01]  /*ab80*/  SHF.L.U32 R54, R70, 0x8, RZ ;  /* 0x0000000846367819 */ /* 0x000fe200000006ff */
[----:B------:R-:W-:Y:S01]  /*ab90*/  HADD2.F32 R66, -RZ, R65.H0_H0 ;  /* 0x20000041ff427230 */ /* 0x000fe20000004100 */
[----:B------:R-:W-:Y:S02]  /*aba0*/  SHF.R.U32.HI R76, RZ, 0x10, R77 ;  /* 0x00000010ff4c7819 */ /* 0x000fe4000001164d */
[----:B------:R-:W-:Y:S02]  /*abb0*/  LOP3.LUT R75, R79, 0xff0000ff, RZ, 0xc0, !PT ;  /* 0xff0000ff4f4b7812 */ /* 0x000fe400078ec0ff */
[----:B------:R-:W-:Y:S01]  /*abc0*/  LOP3.LUT R73, R71, 0xff00, R50, 0xf8, !PT ;  /* 0x0000ff0047497812 */ /* 0x000fe200078ef832 */
[--C-:B------:R-:W-:Y:S01]  /*abd0*/  HADD2.F32 R50, -RZ, R72.reuse.H0_H0 ;  /* 0x20000048ff327230 */ /* 0x100fe20000004100 */
[----:B------:R-:W-:Y:S01]  /*abe0*/  F2FP.F16.E4M3.UNPACK_B R70, R134.H1 ;  /* 0x00000086ff46723e */ /* 0x000fe200030006ff */
[----:B------:R-:W-:Y:S01]  /*abf0*/  HADD2.F32 R72, -RZ, R72.H1_H1 ;  /* 0x30000048ff487230 */ /* 0x000fe20000004100 */
[----:B------:R-:W-:Y:S01]  /*ac00*/  LOP3.LUT R48, R69, 0xff0000, R48, 0xf8, !PT ;  /* 0x00ff000045307812 */ /* 0x000fe200078ef830 */
[----:B------:R-:W-:Y:S01]  /*ac10*/  HADD2.F32 R69, -RZ, R68.H0_H0 ;  /* 0x20000044ff457230 */ /* 0x000fe20000004100 */
[----:B------:R-:W-:Y:S01]  /*ac20*/  LOP3.LUT R75, R75, 0xff00, R54, 0xf8, !PT ;  /* 0x0000ff004b4b7812 */ /* 0x000fe200078ef836 */
[----:B------:R-:W-:-:S02]  /*ac30*/  IMAD.U32 R54, R76, 0x10000, RZ ;  /* 0x000100004c367824 */ /* 0x000fc400078e00ff */
[CC--:B------:R-:W-:Y:S01]  /*ac40*/  FMUL.FTZ R76, R66.reuse, R50.reuse ;  /* 0x00000032424c7220 */ /* 0x0c0fe20000410000 */
[--C-:B------:R-:W-:Y:S02]  /*ac50*/  HADD2.F32 R71, -RZ, R70.reuse.H0_H0 ;  /* 0x20000046ff477230 */ /* 0x100fe40000004100 */
[C---:B------:R-:W-:Y:S01]  /*ac60*/  FMUL.FTZ R77, R69.reuse, R50 ;  /* 0x00000032454d7220 */ /* 0x040fe20000410000 */
[----:B------:R-:W-:Y:S01]  /*ac70*/  F2FP.F16.E4M3.UNPACK_B R129, R129 ;  /* 0x00000081ff81723e */ /* 0x000fe200020006ff */
[----:B------:R-:W-:Y:S01]  /*ac80*/  HADD2.F32 R70, -RZ, R70.H1_H1 ;  /* 0x30000046ff467230 */ /* 0x000fe20000004100 */
[----:B------:R-:W-:Y:S01]  /*ac90*/  F2FP.F16.E4M3.UNPACK_B R67, R67 ;  /* 0x00000043ff43723e */ /* 0x000fe200020006ff */
[-C--:B------:R-:W-:Y:S01]  /*aca0*/  FFMA.FTZ R76, R69, R71.reuse, R76 ;  /* 0x00000047454c7223 */ /* 0x080fe2000001004c */
[----:B------:R-:W-:Y:S01]  /*acb0*/  FFMA.FTZ R77, R66, R71, -R77 ;  /* 0x00000047424d7223 */ /* 0x000fe2000001084d */
[----:B------:R-:W-:Y:S01]  /*acc0*/  HADD2.F32 R69, -RZ, R68.H1_H1 ;  /* 0x30000044ff457230 */ /* 0x000fe20000004100 */
[----:B------:R-:W-:Y:S01]  /*acd0*/  F2FP.F16.E4M3.UNPACK_B R64, R64 ;  /* 0x00000040ff40723e */ /* 0x000fe200020006ff */
[----:B------:R-:W-:Y:S01]  /*ace0*/  HADD2.F32 R66, -RZ, R65.H1_H1 ;  /* 0x30000041ff427230 */ /* 0x000fe20000004100 */
[----:B------:R-:W-:Y:S01]  /*acf0*/  LOP3.LUT R54, R73, 0xff0000, R54, 0xf8, !PT ;  /* 0x00ff000049367812 */ /* 0x000fe200078ef836 */
[----:B------:R-:W-:-:S02]  /*ad00*/  HADD2.F32 R71, -RZ, R129.H0_H0 ;  /* 0x20000081ff477230 */ /* 0x000fc40000004100 */
[C---:B------:R-:W-:Y:S01]  /*ad10*/  FMUL.FTZ R73, R69.reuse, R72 ;  /* 0x0000004845497220 */ /* 0x040fe20000410000 */
[----:B------:R-:W-:Y:S01]  /*ad20*/  F2FP.F16.E4M3.UNPACK_B R134, R134 ;  /* 0x00000086ff86723e */ /* 0x000fe200020006ff */
[C---:B------:R-:W-:Y:S01]  /*ad30*/  FMUL.FTZ R72, R66.reuse, R72 ;  /* 0x0000004842487220 */ /* 0x040fe20000410000 */
[----:B------:R-:W-:Y:S01]  /*ad40*/  HADD2.F32 R68, -RZ, R67.H0_H0 ;  /* 0x20000043ff447230 */ /* 0x000fe20000004100 */
[----:B------:R-:W-:Y:S01]  /*ad50*/  SHF.R.U32.HI R74, RZ, 0x10, R79 ;  /* 0x00000010ff4a7819 */ /* 0x000fe2000001164f */
[----:B------:R-:W-:Y:S02]  /*ad60*/  HADD2.F32 R65, -RZ, R64.H0_H0 ;  /* 0x20000040ff417230 */ /* 0x000fe40000004100 */
[-C--:B------:R-:W-:Y:S01]  /*ad70*/  FFMA.FTZ R78, R66, R70.reuse, -R73 ;  /* 0x00000046424e7223 */ /* 0x080fe20000010849 */
[----:B------:R-:W-:Y:S01]  /*ad80*/  FFMA.FTZ R79, R69, R70, R72 ;  /* 0x00000046454f7223 */ /* 0x000fe20000010048 */
[----:B------:R-:W-:Y:S02]  /*ad90*/  HADD2.F32 R129, -RZ, R129.H1_H1 ;  /* 0x30000081ff817230 */ /* 0x000fe40000004100 */
[----:B------:R-:W-:Y:S01]  /*ada0*/  FMUL.FTZ R70, R68, R71 ;  /* 0x0000004744467220 */ /* 0x000fe20000410000 */
[----:B------:R-:W-:-:S02]  /*adb0*/  HADD2.F32 R67, -RZ, R67.H1_H1 ;  /* 0x30000043ff437230 */ /* 0x000fc40000004100 */
[----:B------:R-:W-:Y:S01]  /*adc0*/  FMUL.FTZ R71, R65, R71 ;  /* 0x0000004741477220 */ /* 0x000fe20000410000 */
[----:B------:R-:W-:Y:S01]  /*add0*/  HADD2.F32 R66, -RZ, R134.H0_H0 ;  /* 0x20000086ff427230 */ /* 0x000fe20000004100 */
[----:B------:R-:W-:Y:S01]  /*ade0*/  SHF.L.U32 R74, R74, 0x10, RZ ;  /* 0x000000104a4a7819 */ /* 0x000fe200000006ff */
[----:B------:R-:W-:Y:S02]  /*adf0*/  HADD2.F32 R64, -RZ, R64.H1_H1 ;  /* 0x30000040ff407230 */ /* 0x000fe40000004100 */
[----:B------:R-:W-:Y:S01]  /*ae00*/  FMUL.FTZ R69, R67, R129 ;  /* 0x0000008143457220 */ /* 0x000fe20000410000 */
[----:B------:R-:W-:Y:S02]  /*ae10*/  HADD2.F32 R134, -RZ, R134.H1_H1 ;  /* 0x30000086ff867230 */ /* 0x000fe40000004100 */
[-C--:B------:R-:W-:Y:S01]  /*ae20*/  FFMA.FTZ R72, R65, R66.reuse, -R70 ;  /* 0x0000004241487223 */ /* 0x080fe20000010846 */
[----:B------:R-:W-:Y:S01]  /*ae30*/  FFMA.FTZ R73, R68, R66, R71 ;  /* 0x0000004244497223 */ /* 0x000fe20000010047 */
[----:B------:R-:W-:-:S02]  /*ae40*/  F2FP.F16.E4M3.UNPACK_B R65, R133.H1 ;  /* 0x00000085ff41723e */ /* 0x000fc400030006ff */
[----:B------:R-:W-:Y:S02]  /*ae50*/  F2FP.F16.E4M3.UNPACK_B R66, R62.H1 ;  /* 0x0000003eff42723e */ /* 0x000fe400030006ff */
[----:B------:R-:W-:Y:S01]  /*ae60*/  LOP3.LUT R50, R75, 0xff0000, R74, 0xf8, !PT ;  /* 0x00ff00004b327812 */ /* 0x000fe200078ef84a */
[C---:B------:R-:W-:Y:S01]  /*ae70*/  FMUL.FTZ R74, R64.reuse, R129 ;  /* 0x00000081404a7220 */ /* 0x040fe20000410000 */
[----:B------:R-:W-:Y:S01]  /*ae80*/  FFMA.FTZ R75, R64, R134, -R69 ;  /* 0x00000086404b7223 */ /* 0x000fe20000010845 */
[----:B------:R-:W-:Y:S01]  /*ae90*/  F2FP.F16.E4M3.UNPACK_B R64, R60.H1 ;  /* 0x0000003cff40723e */ /* 0x000fe200030006ff */
[--C-:B------:R-:W-:Y:S01]  /*aea0*/  HADD2.F32 R70, -RZ, R65.reuse.H0_H0 ;  /* 0x20000041ff467230 */ /* 0x100fe20000004100 */
[----:B------:R-:W-:Y:S01]  /*aeb0*/  F2FP.F16.E4M3.UNPACK_B R69, R135.H1 ;  /* 0x00000087ff45723e */ /* 0x000fe200030006ff */
[----:B------:R-:W-:Y:S02]  /*aec0*/  HADD2.F32 R68, -RZ, R66.H0_H0 ;  /* 0x20000042ff447230 */ /* 0x000fe40000004100 */
[----:B------:R-:W-:Y:S01]  /*aed0*/  FFMA.FTZ R74, R67, R134, R74 ;  /* 0x00000086434a7223 */ /* 0x000fe2000001004a */
[----:B------:R-:W-:Y:S01]  /*aee0*/  HADD2.F32 R71, -RZ, R65.H1_H1 ;  /* 0x30000041ff477230 */ /* 0x000fe20000004100 */
[----:B------:R-:W-:Y:S01]  /*aef0*/  F2FP.F16.E4M3.UNPACK_B R133, R133 ;  /* 0x00000085ff85723e */ /* 0x000fe200020006ff */
[----:B------:R-:W-:-:S02]  /*af00*/  HADD2.F32 R65, -RZ, R64.H0_H0 ;  /* 0x20000040ff417230 */ /* 0x000fc40000004100 */
[----:B------:R-:W-:Y:S01]  /*af10*/  FMUL.FTZ R80, R68, R70 ;  /* 0x0000004644507220 */ /* 0x000fe20000410000 */
[--C-:B------:R-:W-:Y:S01]  /*af20*/  HADD2.F32 R67, -RZ, R69.reuse.H0_H0 ;  /* 0x20000045ff437230 */ /* 0x100fe20000004100 */
[----:B------:R-:W-:Y:S01]  /*af30*/  F2FP.F16.E4M3.UNPACK_B R60, R60 ;  /* 0x0000003cff3c723e */ /* 0x000fe200020006ff */
[----:B------:R-:W-:Y:S02]  /*af40*/  HADD2.F32 R66, -RZ, R66.H1_H1 ;  /* 0x30000042ff427230 */ /* 0x000fe40000004100 */
[C---:B------:R-:W-:Y:S01]  /*af50*/  FMUL.FTZ R81, R65.reuse, R70 ;  /* 0x0000004641517220 */ /* 0x040fe20000410000 */
[----:B------:R-:W-:Y:S02]  /*af60*/  HADD2.F32 R64, -RZ, R64.H1_H1 ;  /* 0x30000040ff407230 */ /* 0x000fe40000004100 */
[----:B------:R-:W-:Y:S01]  /*af70*/  FFMA.FTZ R70, R65, R67, -R80 ;  /* 0x0000004341467223 */ /* 0x000fe20000010850 */
[----:B------:R-:W-:Y:S02]  /*af80*/  HADD2.F32 R69, -RZ, R69.H1_H1 ;  /* 0x30000045ff457230 */ /* 0x000fe40000004100 */
[----:B------:R-:W-:Y:S01]  /*af90*/  FMUL.FTZ R65, R66, R71 ;  /* 0x0000004742417220 */ /* 0x000fe20000410000 */
[----:B------:R-:W-:Y:S01]  /*afa0*/  FFMA.FTZ R81, R68, R67, R81 ;  /* 0x0000004344517223 */ /* 0x000fe20000010051 */
[C---:B------:R-:W-:Y:S01]  /*afb0*/  FMUL.FTZ R71, R64.reuse, R71 ;  /* 0x0000004740477220 */ /* 0x040fe20000410000 */
[----:B------:R-:W-:Y:S01]  /*afc0*/  F2FP.F16.E4M3.UNPACK_B R135, R135 ;  /* 0x00000087ff87723e */ /* 0x000fe200020006ff */
[----:B------:R-:W-:Y:S01]  /*afd0*/  FFMA.FTZ R83, R64, R69, -R65 ;  /* 0x0000004540537223 */ /* 0x000fe20000010841 */
[----:B------:R-:W-:Y:S01]  /*afe0*/  F2FP.F16.E4M3.UNPACK_B R64, R62 ;  /* 0x0000003eff40723e */ /* 0x000fe200020006ff */
[----:B------:R-:W-:-:S02]  /*aff0*/  HADD2.F32 R67, -RZ, R133.H0_H0 ;  /* 0x20000085ff437230 */ /* 0x000fc40000004100 */
[----:B------:R-:W-:Y:S01]  /*b000*/  FFMA.FTZ R84, R66, R69, R71 ;  /* 0x0000004542547223 */ /* 0x000fe20000010047 */
[----:B------:R-:W-:Y:S02]  /*b010*/  HADD2.F32 R133, -RZ, R133.H1_H1 ;  /* 0x30000085ff857230 */ /* 0x000fe40000004100 */
[----:B------:R-:W-:Y:S02]  /*b020*/  HADD2.F32 R65, -RZ, R64.H0_H0 ;  /* 0x20000040ff417230 */ /* 0x000fe40000004100 */
[----:B------:R-:W-:Y:S02]  /*b030*/  HADD2.F32 R62, -RZ, R60.H0_H0 ;  /* 0x2000003cff3e7230 */ /* 0x000fe40000004100 */
[----:B------:R-:W-:Y:S02]  /*b040*/  HADD2.F32 R64, -RZ, R64.H1_H1 ;  /* 0x30000040ff407230 */ /* 0x000fe40000004100 */
[----:B------:R-:W-:Y:S01]  /*b050*/  FMUL.FTZ R69, R65, R67 ;  /* 0x0000004341457220 */ /* 0x000fe20000410000 */
[----:B------:R-:W-:-:S02]  /*b060*/  HADD2.F32 R66, -RZ, R135.H0_H0 ;  /* 0x20000087ff427230 */ /* 0x000fc40000004100 */
[----:B------:R-:W-:Y:S01]  /*b070*/  FMUL.FTZ R68, R62, R67 ;  /* 0x000000433e447220 */ /* 0x000fe20000410000 */
[----:B------:R-:W-:Y:S02]  /*b080*/  HADD2.F32 R60, -RZ, R60.H1_H1 ;  /* 0x3000003cff3c7230 */ /* 0x000fe40000004100 */
[-C--:B------:R-:W-:Y:S01]  /*b090*/  FMUL.FTZ R71, R64, R133.reuse ;  /* 0x0000008540477220 */ /* 0x080fe20000410000 */
[----:B------:R-:W-:Y:S02]  /*b0a0*/  HADD2.F32 R135, -RZ, R135.H1_H1 ;  /* 0x30000087ff877230 */ /* 0x000fe40000004100 */
[-C--:B------:R-:W-:Y:S01]  /*b0b0*/  FFMA.FTZ R80, R65, R66.reuse, R68 ;  /* 0x0000004241507223 */ /* 0x080fe20000010044 */
[----:B------:R-:W-:Y:S01]  /*b0c0*/  FFMA.FTZ R67, R62, R66, -R69 ;  /* 0x000000423e437223 */ /* 0x000fe20000010845 */
[C---:B------:R-:W-:Y:S01]  /*b0d0*/  FMUL.FTZ R133, R60.reuse, R133 ;  /* 0x000000853c857220 */ /* 0x040fe20000410000 */
[----:B------:R-:W-:Y:S01]  /*b0e0*/  F2FP.F16.E4M3.UNPACK_B R68, R53 ;  /* 0x00000035ff44723e */ /* 0x000fe200020006ff */
[-C--:B------:R-:W-:Y:S01]  /*b0f0*/  FFMA.FTZ R82, R60, R135.reuse, -R71 ;  /* 0x000000873c527223 */ /* 0x080fe20000010847 */
[----:B------:R-:W-:Y:S01]  /*b100*/  F2FP.SATFINITE.E4M3.F32.PACK_AB_MERGE_C R60, R79, R76, RZ ;  /* 0x0000004c4f3c723e */ /* 0x000fe200048070ff */
[----:B------:R-:W-:Y:S01]  /*b110*/  FFMA.FTZ R133, R64, R135, R133 ;  /* 0x0000008740857223 */ /* 0x000fe20000010085 */
[----:B------:R-:W-:Y:S01]  /*b120*/  F2FP.F16.E4M3.UNPACK_B R71, R54 ;  /* 0x00000036ff47723e */ /* 0x000fe200020006ff */
[--C-:B------:R-:W-:Y:S01]  /*b130*/  HADD2.F32 R69, -RZ, R68.reuse.H0_H0 ;  /* 0x20000044ff457230 */ /* 0x100fe20000004100 */
[----:B------:R-:W-:Y:S01]  /*b140*/  F2FP.SATFINITE.E4M3.F32.PACK_AB_MERGE_C R65, R83, R70, RZ ;  /* 0x000000465341723e */ /* 0x000fe200048070ff */
[----:B------:R-:W-:Y:S01]  /*b150*/  HADD2.F32 R68, -RZ, R68.H1_H1 ;  /* 0x30000044ff447230 */ /* 0x000fe20000004100 */
[----:B------:R-:W-:-:S02]  /*b160*/  F2FP.F16.E4M3.UNPACK_B R66, R49 ;  /* 0x00000031ff42723e */ /* 0x000fc400020006ff */
[----:B------:R-:W-:Y:S01]  /*b170*/  F2FP.SATFINITE.E4M3.F32.PACK_AB_MERGE_C R60, R74, R73, R60 ;  /* 0x000000494a3c723e */ /* 0x000fe2000480703c */
[--C-:B------:R-:W-:Y:S01]  /*b180*/  HADD2.F32 R74, -RZ, R71.reuse.H0_H0 ;  /* 0x20000047ff4a7230 */ /* 0x100fe20000004100 */
[----:B------:R-:W-:Y:S01]  /*b190*/  F2FP.SATFINITE.E4M3.F32.PACK_AB_MERGE_C R62, R78, R77, RZ ;  /* 0x0000004d4e3e723e */ /* 0x000fe200048070ff */
[----:B------:R-:W-:Y:S01]  /*b1a0*/  HADD2.F32 R71, -RZ, R71.H1_H1 ;  /* 0x30000047ff477230 */ /* 0x000fe20000004100 */
[----:B------:R-:W-:Y:S02]  /*b1b0*/  F2FP.F16.E4M3.UNPACK_B R70, R52 ;  /* 0x00000034ff46723e */ /* 0x000fe400020006ff */
[----:B------:R-:W-:Y:S01]  /*b1c0*/  F2FP.SATFINITE.E4M3.F32.PACK_AB_MERGE_C R65, R82, R67, R65 ;  /* 0x000000435241723e */ /* 0x000fe20004807041 */
[----:B------:R-:W-:Y:S01]  /*b1d0*/  HADD2.F32 R67, -RZ, R66.H0_H0 ;  /* 0x20000042ff437230 */ /* 0x000fe20000004100 */
[----:B------:R-:W-:Y:S01]  /*b1e0*/  F2FP.SATFINITE.E4M3.F32.PACK_AB_MERGE_C R62, R75, R72, R62 ;  /* 0x000000484b3e723e */ /* 0x000fe2000480703e */
[----:B------:R-:W-:Y:S02]  /*b1f0*/  HADD2.F32 R72, -RZ, R70.H0_H0 ;  /* 0x20000046ff487230 */ /* 0x000fe40000004100 */
[----:B------:R-:W-:Y:S01]  /*b200*/  FMUL.FTZ R76, R69, R74 ;  /* 0x0000004a454c7220 */ /* 0x000fe20000410000 */
[----:B------:R-:W-:-:S02]  /*b210*/  HADD2.F32 R66, -RZ, R66.H1_H1 ;  /* 0x30000042ff427230 */ /* 0x000fc40000004100 */
[C---:B------:R-:W-:Y:S01]  /*b220*/  FMUL.FTZ R74, R67.reuse, R74 ;  /* 0x0000004a434a7220 */ /* 0x040fe20000410000 */
[----:B------:R-:W-:Y:S01]  /*b230*/  FMUL.FTZ R73, R68, R71 ;  /* 0x0000004744497220 */ /* 0x000fe20000410000 */
[-C--:B------:R-:W-:Y:S01]  /*b240*/  FFMA.FTZ R76, R67, R72.reuse, -R76 ;  /* 0x00000048434c7223 */ /* 0x080fe2000001084c */
[----:B------:R-:W-:Y:S01]  /*b250*/  F2FP.F16.E4M3.UNPACK_B R49, R49.H1 ;  /* 0x00000031ff31723e */ /* 0x000fe200030006ff */
[----:B------:R-:W-:Y:S01]  /*b260*/  FFMA.FTZ R74, R69, R72, R74 ;  /* 0x00000048454a7223 */ /* 0x000fe2000001004a */
[----:B------:R-:W-:Y:S02]  /*b270*/  HADD2.F32 R69, -RZ, R70.H1_H1 ;  /* 0x30000046ff457230 */ /* 0x000fe40000004100 */
[C---:B------:R-:W-:Y:S01]  /*b280*/  FMUL.FTZ R71, R66.reuse, R71 ;  /* 0x0000004742477220 */ /* 0x040fe20000410000 */
[----:B------:R-:W-:Y:S01]  /*b290*/  F2FP.F16.E4M3.UNPACK_B R67, R53.H1 ;  /* 0x00000035ff43723e */ /* 0x000fe200030006ff */
[----:B------:R-:W-:Y:S01]  /*b2a0*/  HADD2.F32 R53, -RZ, R49.H0_H0 ;  /* 0x20000031ff357230 */ /* 0x000fe20000004100 */
[----:B------:R-:W-:Y:S01]  /*b2b0*/  F2FP.F16.E4M3.UNPACK_B R52, R52.H1 ;  /* 0x00000034ff34723e */ /* 0x000fe200030006ff */
[-C--:B------:R-:W-:Y:S01]  /*b2c0*/  FFMA.FTZ R75, R66, R69.reuse, -R73 ;  /* 0x00000045424b7223 */ /* 0x080fe20000010849 */
[----:B------:R-:W-:Y:S01]  /*b2d0*/  F2FP.F16.E4M3.UNPACK_B R66, R54.H1 ;  /* 0x00000036ff42723e */ /* 0x000fe200030006ff */
[----:B------:R-:W-:Y:S01]  /*b2e0*/  FFMA.FTZ R77, R68, R69, R71 ;  /* 0x00000045444d7223 */ /* 0x000fe20000010047 */
[--C-:B------:R-:W-:Y:S01]  /*b2f0*/  HADD2.F32 R54, -RZ, R67.reuse.H0_H0 ;  /* 0x20000043ff367230 */ /* 0x100fe20000004100 */
[----:B------:R-:W-:Y:S01]  /*b300*/  F2FP.SATFINITE.E4M3.F32.PACK_AB_MERGE_C R64, R84, R81, RZ ;  /* 0x000000515440723e */ /* 0x000fe200048070ff */
[----:B------:R-:W-:Y:S01]  /*b310*/  HADD2.F32 R67, -RZ, R67.H1_H1 ;  /* 0x30000043ff437230 */ /* 0x000fe20000004100 */
[----:B------:R-:W-:Y:S01]  /*b320*/  F2FP.F16.E4M3.UNPACK_B R71, R50.H1 ;  /* 0x00000032ff47723e */ /* 0x000fe200030006ff */
[--C-:B------:R-:W-:Y:S01]  /*b330*/  HADD2.F32 R68, -RZ, R66.reuse.H0_H0 ;  /* 0x20000042ff447230 */ /* 0x100fe20000004100 */
[----:B------:R-:W-:Y:S01]  /*b340*/  F2FP.SATFINITE.E4M3.F32.PACK_AB_MERGE_C R64, R133, R80, R64 ;  /* 0x000000508540723e */ /* 0x000fe20004807040 */
[----:B------:R-:W-:-:S02]  /*b350*/  HADD2.F32 R70, -RZ, R66.H1_H1 ;  /* 0x30000042ff467230 */ /* 0x000fc40000004100 */
[----:B------:R-:W-:Y:S02]  /*b360*/  HADD2.F32 R49, -RZ, R49.H1_H1 ;  /* 0x30000031ff317230 */ /* 0x000fe40000004100 */
[CC--:B------:R-:W-:Y:S01]  /*b370*/  FMUL.FTZ R72, R54.reuse, R68.reuse ;  /* 0x0000004436487220 */ /* 0x0c0fe20000410000 */
[--C-:B------:R-:W-:Y:S02]  /*b380*/  HADD2.F32 R66, -RZ, R52.reuse.H0_H0 ;  /* 0x20000034ff427230 */ /* 0x100fe40000004100 */
[----:B------:R-:W-:Y:S01]  /*b390*/  FMUL.FTZ R69, R53, R68 ;  /* 0x0000004435457220 */ /* 0x000fe20000410000 */
[----:B------:R-:W-:Y:S02]  /*b3a0*/  HADD2.F32 R52, -RZ, R52.H1_H1 ;  /* 0x30000034ff347230 */ /* 0x000fe40000004100 */
[-C--:B------:R-:W-:Y:S01]  /*b3b0*/  FMUL.FTZ R68, R67, R70.reuse ;  /* 0x0000004643447220 */ /* 0x080fe20000410000 */
[C---:B------:R-:W-:Y:S01]  /*b3c0*/  FMUL.FTZ R70, R49.reuse, R70 ;  /* 0x0000004631467220 */ /* 0x040fe20000410000 */
[----:B------:R-:W-:Y:S01]  /*b3d0*/  FFMA.FTZ R79, R54, R66, R69 ;  /* 0x00000042364f7223 */ /* 0x000fe20000010045 */
[----:B------:R-:W-:Y:S01]  /*b3e0*/  F2FP.F16.E4M3.UNPACK_B R54, R55 ;  /* 0x00000037ff36723e */ /* 0x000fe200020006ff */
[-C--:B------:R-:W-:Y:S01]  /*b3f0*/  FFMA.FTZ R81, R49, R52.reuse, -R68 ;  /* 0x0000003431517223 */ /* 0x080fe20000010844 */
[----:B------:R-:W-:Y:S01]  /*b400*/  FFMA.FTZ R80, R67, R52, R70 ;  /* 0x0000003443507223 */ /* 0x000fe20000010046 */
[----:B------:R-:W-:Y:S01]  /*b410*/  F2FP.F16.E4M3.UNPACK_B R70, R50 ;  /* 0x00000032ff46723e */ /* 0x000fe200020006ff */
[----:B------:R-:W-:Y:S01]  /*b420*/  FFMA.FTZ R78, R53, R66, -R72 ;  /* 0x00000042354e7223 */ /* 0x000fe20000010848 */
[-C--:B------:R-:W-:Y:S01]  /*b430*/  F2FP.F16.E4M3.UNPACK_B R49, R51.reuse ;  /* 0x00000033ff31723e */ /* 0x080fe200020006ff */
[----:B------:R-:W-:Y:S01]  /*b440*/  HADD2.F32 R66, -RZ, R54.H0_H0 ;  /* 0x20000036ff427230 */ /* 0x000fe20000004100 */
[----:B------:R-:W-:Y:S01]  /*b450*/  F2FP.F16.E4M3.UNPACK_B R51, R51.H1 ;  /* 0x00000033ff33723e */ /* 0x000fe200030006ff */
[----:B------:R-:W-:Y:S01]  /*b460*/  HADD2.F32 R73, -RZ, R70.H0_H0 ;  /* 0x20000046ff497230 */ /* 0x000fe20000004100 */
[-C--:B------:R-:W-:Y:S01]  /*b470*/  F2FP.F16.E4M3.UNPACK_B R50, R48.reuse ;  /* 0x00000030ff32723e */ /* 0x080fe200020006ff */
[----:B------:R-:W-:Y:S01]  /*b480*/  HADD2.F32 R52, -RZ, R49.H0_H0 ;  /* 0x20000031ff347230 */ /* 0x000fe20000004100 */
[----:B------:R-:W-:Y:S01]  /*b490*/  F2FP.F16.E4M3.UNPACK_B R55, R55.H1 ;  /* 0x00000037ff37723e */ /* 0x000fe200030006ff */
[----:B------:R-:W-:Y:S01]  /*b4a0*/  HADD2.F32 R53, -RZ, R51.H0_H0 ;  /* 0x20000033ff357230 */ /* 0x000fe20000004100 */
[----:B------:R-:W-:Y:S01]  /*b4b0*/  F2FP.F16.E4M3.UNPACK_B R67, R48.H1 ;  /* 0x00000030ff43723e */ /* 0x000fe200030006ff */
[----:B------:R-:W-:-:S02]  /*b4c0*/  HADD2.F32 R72, -RZ, R71.H0_H0 ;  /* 0x20000047ff487230 */ /* 0x000fc40000004100 */
[-C--:B------:R-:W-:Y:S01]  /*b4d0*/  FMUL.FTZ R83, R66, R73.reuse ;  /* 0x0000004942537220 */ /* 0x080fe20000410000 */
[----:B------:R-:W-:Y:S02]  /*b4e0*/  HADD2.F32 R69, -RZ, R50.H0_H0 ;  /* 0x20000032ff457230 */ /* 0x000fe40000004100 */
[C---:B------:R-:W-:Y:S01]  /*b4f0*/  FMUL.FTZ R73, R52.reuse, R73 ;  /* 0x0000004934497220 */ /* 0x040fe20000410000 */
[----:B------:R-:W-:Y:S02]  /*b500*/  HADD2.F32 R48, -RZ, R55.H0_H0 ;  /* 0x20000037ff307230 */ /* 0x000fe40000004100 */
[----:B------:R-:W-:Y:S01]  /*b510*/  FMUL.FTZ R85, R53, R72 ;  /* 0x0000004835557220 */ /* 0x000fe20000410000 */
[----:B------:R-:W-:Y:S02]  /*b520*/  HADD2.F32 R68, -RZ, R67.H0_H0 ;  /* 0x20000043ff447230 */ /* 0x000fe40000004100 */
[----:B------:R-:W-:Y:S01]  /*b530*/  FFMA.FTZ R83, R52, R69, -R83 ;  /* 0x0000004534537223 */ /* 0x000fe20000010853 */
[----:B------:R-:W-:-:S02]  /*b540*/  HADD2.F32 R55, -RZ, R55.H1_H1 ;  /* 0x30000037ff377230 */ /* 0x000fc40000004100 */
[C---:B------:R-:W-:Y:S01]  /*b550*/  FMUL.FTZ R82, R48.reuse, R72 ;  /* 0x0000004830527220 */ /* 0x040fe20000410000 */
[----:B------:R-:W-:Y:S02]  /*b560*/  HADD2.F32 R52, -RZ, R71.H1_H1 ;  /* 0x30000047ff347230 */ /* 0x000fe40000004100 */
[-C--:B------:R-:W-:Y:S01]  /*b570*/  FFMA.FTZ R85, R48, R68.reuse, R85 ;  /* 0x0000004430557223 */ /* 0x080fe20000010055 */
[----:B------:R-:W-:Y:S02]  /*b580*/  HADD2.F32 R51, -RZ, R51.H1_H1 ;  /* 0x30000033ff337230 */ /* 0x000fe40000004100 */
[----:B------:R-:W-:Y:S01]  /*b590*/  FFMA.FTZ R73, R66, R69, R73 ;  /* 0x0000004542497223 */ /* 0x000fe20000010049 */
[----:B------:R-:W-:Y:S02]  /*b5a0*/  HADD2.F32 R54, -RZ, R54.H1_H1 ;  /* 0x30000036ff367230 */ /* 0x000fe40000004100 */
[----:B------:R-:W-:Y:S01]  /*b5b0*/  FFMA.FTZ R82, R53, R68, -R82 ;  /* 0x0000004435527223 */ /* 0x000fe20000010852 */
[----:B------:R-:W-:-:S02]  /*b5c0*/  HADD2.F32 R70, -RZ, R70.H1_H1 ;  /* 0x30000046ff467230 */ /* 0x000fc40000004100 */
[-C--:B------:R-:W-:Y:S01]  /*b5d0*/  FMUL.FTZ R66, R55, R52.reuse ;  /* 0x0000003437427220 */ /* 0x080fe20000410000 */
[----:B------:R-:W-:Y:S02]  /*b5e0*/  HADD2.F32 R49, -RZ, R49.H1_H1 ;  /* 0x30000031ff317230 */ /* 0x000fe40000004100 */
[----:B------:R-:W-:Y:S01]  /*b5f0*/  FMUL.FTZ R68, R51, R52 ;  /* 0x0000003433447220 */ /* 0x000fe20000410000 */
[----:B------:R-:W-:Y:S02]  /*b600*/  HADD2.F32 R48, -RZ, R67.H1_H1 ;  /* 0x30000043ff307230 */ /* 0x000fe40000004100 */
[CC--:B------:R-:W-:Y:S01]  /*b610*/  FMUL.FTZ R52, R54.reuse, R70.reuse ;  /* 0x0000004636347220 */ /* 0x0c0fe20000410000 */
[----:B------:R-:W-:Y:S02]  /*b620*/  HADD2.F32 R50, -RZ, R50.H1_H1 ;  /* 0x30000032ff327230 */ /* 0x000fe40000004100 */
[----:B------:R-:W-:Y:S01]  /*b630*/  FMUL.FTZ R53, R49, R70 ;  /* 0x0000004631357220 */ /* 0x000fe20000410000 */
[----:B------:R-:W-:Y:S01]  /*b640*/  F2FP.SATFINITE.E4M3.F32.PACK_AB_MERGE_C R78, R81, R78, RZ ;  /* 0x0000004e514e723e */ /* 0x000fe200048070ff */
[-C--:B------:R-:W-:Y:S01]  /*b650*/  FFMA.FTZ R51, R51, R48.reuse, -R66 ;  /* 0x0000003033337223 */ /* 0x080fe20000010842 */
[----:B------:R-:W-:Y:S01]  /*b660*/  FFMA.FTZ R68, R55, R48, R68 ;  /* 0x0000003037447223 */ /* 0x000fe20000010044 */
[-C--:B------:R-:W-:Y:S01]  /*b670*/  FFMA.FTZ R52, R49, R50.reuse, -R52 ;  /* 0x0000003231347223 */ /* 0x080fe20000010834 */
[----:B------:R-:W-:Y:S01]  /*b680*/  FFMA.FTZ R50, R54, R50, R53 ;  /* 0x0000003236327223 */ /* 0x000fe20000010035 */
[----:B------:R-:W-:Y:S01]  /*b690*/  F2FP.SATFINITE.E4M3.F32.PACK_AB_MERGE_C R79, R80, R79, RZ ;  /* 0x0000004f504f723e */ /* 0x000fe200048070ff */
[----:B------:R-:W-:Y:S01]  /*b6a0*/  IMAD.MOV.U32 R48, RZ, RZ, R62 ;  /* 0x000000ffff307224 */ /* 0x000fe200078e003e */
[----:B------:R-:W-:-:S02]  /*b6b0*/  F2FP.SATFINITE.E4M3.F32.PACK_AB_MERGE_C R51, R51, R82, RZ ;  /* 0x000000523333723e */ /* 0x000fc400048070ff */
[----:B------:R-:W-:Y:S02]  /*b6c0*/  F2FP.SATFINITE.E4M3.F32.PACK_AB_MERGE_C R68, R68, R85, RZ ;  /* 0x000000554444723e */ /* 0x000fe400048070ff */
[----:B------:R-:W-:Y:S01]  /*b6d0*/  F2FP.SATFINITE.E4M3.F32.PACK_AB_MERGE_C R51, R52, R83, R51 ;  /* 0x000000533433723e */ /* 0x000fe20004807033 */
[----:B------:R-:W-:Y:S01]  /*b6e0*/  IMAD.MOV.U32 R52, RZ, RZ, R60 ;  /* 0x000000ffff347224 */ /* 0x000fe200078e003c */
[----:B------:R-:W-:Y:S01]  /*b6f0*/  F2FP.SATFINITE.E4M3.F32.PACK_AB_MERGE_C R55, R50, R73, R68 ;  /* 0x000000493237723e */ /* 0x000fe20004807044 */
[----:B------:R-:W-:Y:S01]  /*b700*/  IMAD.MOV.U32 R50, RZ, RZ, R65 ;  /* 0x000000ffff327224 */ /* 0x000fe200078e0041 */
[----:B------:R-:W-:Y:S02]  /*b710*/  F2FP.SATFINITE.E4M3.F32.PACK_AB_MERGE_C R49, R75, R76, R78 ;  /* 0x0000004c4b31723e */ /* 0x000fe4000480704e */
[----:B------:R-:W-:Y:S02]  /*b720*/  F2FP.SATFINITE.E4M3.F32.PACK_AB_MERGE_C R53, R77, R74, R79 ;  /* 0x0000004a4d35723e */ /* 0x000fe4000480704f */
[----:B------:R-:W-:-:S07]  /*b730*/  MOV R54, R64 ;  /* 0x0000004000367202 */ /* 0x000fce0000000f00 */
.L_x_413:
[----:B------:R-:W-:Y:S05]  /*b740*/  BSYNC B1 ;  /* 0x0000000000017941 */ /* 0x000fea0003800000 */
.L_x_412:
[----:B-1----:R3:W-:Y:S01]  /*b750*/  STG.E.128 desc[UR42][R58.64], R48 ;  /* 0x000000303a007986 */ /* 0x0027e2000c101d2a */
[----:B------:R-:W-:-:S13]  /*b760*/  ISETP.GE.AND P2, PT, R63, R132, PT ;  /* 0x000000843f00720c */ /* 0x000fda0003f46270 */
[----:B------:R-:W-:Y:S05]  /*b770*/  @P2 BRA `(.L_x_390) ;  /* 0x00000004006c2947 */ /* 0x000fea0003800000 */
[--C-:B---3--:R-:W-:Y:S02]  /*b780*/  SHF.R.S32.HI R48, RZ, 0x1f, R63.reuse ;  /* 0x0000001fff307819 */ /* 0x108fe4000001143f */
[----:B------:R-:W-:-:S04]  /*b790*/  IADD3 R63, P2, P3, R100, R120, R63 ;  /* 0x00000078643f7210 */ /* 0x000fc80007b5e03f */
[----:B------:R-:W-:Y:S02]  /*b7a0*/  IADD3.X R48, R40, R61, R48, P2, P3 ;  /* 0x0000003d28307210 */ /* 0x000fe400017e6430 */
[----:B------:R-:W-:-:S05]  /*b7b0*/  IADD3 R56, P2, R63, R56, RZ ;  /* 0x000000383f387210 */ /* 0x000fca0007f5e0ff */
[----:B------:R-:W-:-:S05]  /*b7c0*/  IMAD.X R57, R48, 0x1, R57, P2 ;  /* 0x0000000130397824 */ /* 0x000fca00010e0639 */
[----:B--2---:R4:W-:Y:S01]  /*b7d0*/  STG.E.128 desc[UR42][R56.64], R52 ;  /* 0x0000003438007986 */ /* 0x0049e2000c101d2a */
[----:B------:R-:W-:Y:S05]  /*b7e0*/  BRA `(.L_x_390) ;  /* 0x0000000400507947 */ /* 0x000fea0003800000 */
.L_x_353:
[----:B------:R-:W-:-:S06]  /*b7f0*/  UISETP.NE.AND UP0, UPT, UR47, 0x3, UPT ;  /* 0x000000032f00788c */ /* 0x000fcc000bf05270 */
[----:B------:R-:W-:-:S13]  /*b800*/  PLOP3.LUT P5, PT, PT, PT, UP0, 0x80, 0x0 ;  /* 0x000000000000781c */ /* 0x000fda0003faf008 */
[----:B------:R-:W-:Y:S05]  /*b810*/  @!P5 BRA `(.L_x_414) ;  /* 0x000000000004d947 */ /* 0x000fea0003800000 */
[----:B------:R-:W-:Y:S01]  /*b820*/  BPT.TRAP 0x1 ;  /* 0x000000040000795c */ /* 0x000fe20000300000 */
.L_x_414:
[----:B------:R-:W-:Y:S01]  /*b830*/  IMAD R109, R232, 0x8, R22 ;  /* 0x00000008e86d7824 */ /* 0x000fe200078e0216 */
[----:B------:R-:W-:Y:S01]  /*b840*/  SHF.L.U32 R124, R234, 0x1f, RZ ;  /* 0x0000001fea7c7819 */ /* 0x000fe200000006ff */
[----:B------:R-:W-:Y:S01]  /*b850*/  IMAD R114, R25, -0x80, R2 ;  /* 0xffffff8019727824 */ /* 0x000fe200078e0202 */
[----:B------:R-:W-:Y:S01]  /*b860*/  BSSY B1, `(.L_x_415) ;  /* 0x0000006000017945 */ /* 0x000fe20003800000 */
[----:B------:R-:W-:Y:S01]  /*b870*/  SHF.R.S32.HI R49, RZ, 0x1f, R25 ;  /* 0x0000001fff317819 */ /* 0x000fe20000011419 */
[----:B------:R-:W0:Y:S01]  /*b880*/  SYNCS.PHASECHK.TRANS64.TRYWAIT P2, [R109+URZ+0x38890], R124 ;  /* 0x0388907c6d0075a7 */ /* 0x000e22000804017f */
[----:B------:R-:W-:Y:S01]  /*b890*/  IMAD R48, R3, R25, RZ ;  /* 0x0000001903307224 */ /* 0x000fe200078e02ff */
[----:B------:R-:W-:Y:S01]  /*b8a0*/  VIMNMX R114, R114, 0x80, PT ;  /* 0x0000008072727848 */ /* 0x000fe20003fe0100 */
[----:B0-----:R-:W-:Y:S06]  /*b8b0*/  @!P2 BRA `(.L_x_416) ;  /* 0x000001b00014a947 */ /* 0x001fec0003800000 */
.L_x_661:
[----:B------:R-:W-:Y:S05]  /*b8c0*/  BSYNC B1 ;  /* 0x0000000000017941 */ /* 0x000fea0003800000 */
.L_x_415:
[----:B------:R-:W-:Y:S01]  /*b8d0*/  ISETP.GE.AND P2, PT, R23, R114, PT ;  /* 0x000000721700720c */ /* 0x000fe20003f46270 */
[----:B------:R-:W-:Y:S01]  /*b8e0*/  IMAD R49, R49, R128, R48 ;  /* 0x0000008031317224 */ /* 0x000fe200078e0230 */
[----:B------:R-:W-:Y:S01]  /*b8f0*/  BSSY B1, `(.L_x_417) ;  /* 0x000000e000017945 */ /* 0x000fe20003800000 */
[----:B------:R-:W-:-:S04]  /*b900*/  IMAD.WIDE.U32 R56, R128, R25, RZ ;  /* 0x0000001980387225 */ /* 0x000fc800078e00ff */
[----:B------:R-:W-:-:S06]  /*b910*/  IMAD.IADD R62, R49, 0x1, R57 ;  /* 0x00000001313e7824 */ /* 0x000fcc00078e0239 */
[----:B------:R-:W-:Y:S05]  /*b920*/  @P2 BRA `(.L_x_418) ;  /* 0x0000000000282947 */ /* 0x000fea0003800000 */
[----:B------:R-:W1:Y:S01]  /*b930*/  @!P0 LDS.128 R48, [R113+0x28400] ;  /* 0x0284000071308984 */ /* 0x000e620000000c00 */
[----:B------:R-:W2:Y:S03]  /*b940*/  @!P0 LDC.64 R58, c[0x0][0x2e8] ;  /* 0x0000ba00ff3a8b82 */ /* 0x000ea60000000a00 */
[----:B------:R-:W3:Y:S05]  /*b950*/  @!P1 LDS.128 R52, [R113+0x2c400] ;  /* 0x02c4000071349984 */ /* 0x000eea0000000c00 */
[----:B------:R-:W4:Y:S01]  /*b960*/  @!P1 LDC.64 R60, c[0x0][0x2e8] ;  /* 0x0000ba00ff3c9b82 */ /* 0x000f220000000a00 */
[----:B--2---:R-:W-:-:S04]  /*b970*/  @!P0 IADD3 R58, P2, P3, R56, R58, R38 ;  /* 0x0000003a383a8210 */ /* 0x004fc80007b5e026 */
[----:B------:R-:W-:Y:S02]  /*b980*/  @!P0 IADD3.X R59, R62, R59, R43, P2, P3 ;  /* 0x0000003b3e3b8210 */ /* 0x000fe400017e642b */
[----:B----4-:R-:W-:-:S04]  /*b990*/  @!P1 IADD3 R60, P2, P3, R42, R60, R56 ;  /* 0x0000003c2a3c9210 */ /* 0x010fc80007b5e038 */
[----:B------:R-:W-:Y:S01]  /*b9a0*/  @!P1 IADD3.X R61, R107, R61, R62, P2, P3 ;  /* 0x0000003d6b3d9210 */ /* 0x000fe200017e643e */
[----:B-1----:R1:W-:Y:S04]  /*b9b0*/  @!P0 STG.E.128 desc[UR42][R58.64], R48 ;  /* 0x000000303a008986 */ /* 0x0023e8000c101d2a */
[----:B---3--:R1:W-:Y:S04]  /*b9c0*/  @!P1 STG.E.128 desc[UR42][R60.64], R52 ;  /* 0x000000343c009986 */ /* 0x0083e8000c101d2a */
.L_x_418:
[----:B------:R-:W-:Y:S05]  /*b9d0*/  BSYNC B1 ;  /* 0x0000000000017941 */ /* 0x000fea0003800000 */
.L_x_417:
[----:B-1----:R-:W-:Y:S01]  /*b9e0*/  IADD3 R48, R23, 0x20, RZ ;  /* 0x0000002017307810 */ /* 0x002fe20007ffe0ff */
[----:B------:R-:W-:Y:S03]  /*b9f0*/  BSSY B1, `(.L_x_419) ;  /* 0x000000f000017945 */ /* 0x000fe60003800000 */
[----:B------:R-:W-:-:S13]  /*ba00*/  ISETP.GE.AND P2, PT, R48, R114, PT ;  /* 0x000000723000720c */ /* 0x000fda0003f46270 */
[----:B------:R-:W-:Y:S05]  /*ba10*/  @P2 BRA `(.L_x_420) ;  /* 0x0000000000302947 */ /* 0x000fea0003800000 */
[----:B------:R-:W1:Y:S01]  /*ba20*/  @!P0 LDC.64 R58, c[0x0][0x2e8] ;  /* 0x0000ba00ff3a8b82 */ /* 0x000e620000000a00 */
[----:B------:R-:W-:Y:S01]  /*ba30*/  IADD3 R49, P2, R92, R56, RZ ;  /* 0x000000385c317210 */ /* 0x000fe20007f5e0ff */
[----:B------:R-:W-:Y:S04]  /*ba40*/  @!P1 LDS.128 R52, [R113+0x2d400] ;  /* 0x02d4000071349984 */ /* 0x000fe80000000c00 */
[----:B------:R-:W-:Y:S02]  /*ba50*/  IMAD.X R48, R62, 0x1, R93, P2 ;  /* 0x000000013e307824 */ /* 0x000fe400010e065d */
[----:B------:R-:W2:Y:S01]  /*ba60*/  @!P1 LDC.64 R60, c[0x0][0x2e8] ;  /* 0x0000ba00ff3c9b82 */ /* 0x000ea20000000a00 */
[----:B-1----:R-:W-:-:S04]  /*ba70*/  @!P0 IADD3 R58, P2, P3, R49, R58, R38 ;  /* 0x0000003a313a8210 */ /* 0x002fc80007b5e026 */
[----:B------:R-:W-:Y:S02]  /*ba80*/  @!P0 IADD3.X R59, R48, R59, R43, P2, P3 ;  /* 0x0000003b303b8210 */ /* 0x000fe400017e642b */
[----:B--2---:R-:W-:-:S04]  /*ba90*/  @!P1 IADD3 R60, P2, P3, R42, R60, R49 ;  /* 0x0000003c2a3c9210 */ /* 0x004fc80007b5e031 */
[----:B------:R-:W-:Y:S02]  /*baa0*/  @!P1 IADD3.X R61, R107, R61, R48, P2, P3 ;  /* 0x0000003d6b3d9210 */ /* 0x000fe400017e6430 */
[----:B------:R-:W1:Y:S04]  /*bab0*/  @!P0 LDS.128 R48, [R113+0x29400] ;  /* 0x0294000071308984 */ /* 0x000e680000000c00 */
[----:B-1----:R1:W-:Y:S04]  /*bac0*/  @!P0 STG.E.128 desc[UR42][R58.64], R48 ;  /* 0x000000303a008986 */ /* 0x0023e8000c101d2a */
[----:B------:R1:W-:Y:S02]  /*bad0*/  @!P1 STG.E.128 desc[UR42][R60.64], R52 ;  /* 0x000000343c009986 */ /* 0x0003e4000c101d2a */
.L_x_420:
[----:B------:R-:W-:Y:S05]  /*bae0*/  BSYNC B1 ;  /* 0x0000000000017941 */ /* 0x000fea0003800000 */
.L_x_419:
[----:B-1----:R-:W-:Y:S01]  /*baf0*/  VIADD R48, R23, 0x40 ;  /* 0x0000004017307836 */ /* 0x002fe20000000000 */
[----:B------:R-:W-:Y:S04]  /*bb00*/  BSSY B1, `(.L_x_421) ;  /* 0x000000f000017945 */ /* 0x000fe80003800000 */
[----:B------:R-:W-:-:S13]  /*bb10*/  ISETP.GE.AND P2, PT, R48, R114, PT ;  /* 0x000000723000720c */ /* 0x000fda0003f46270 */
[----:B------:R-:W-:Y:S05]  /*bb20*/  @P2 BRA `(.L_x_422) ;  /* 0x0000000000302947 */ /* 0x000fea0003800000 */
[----:B------:R-:W1:Y:S01]  /*bb30*/  @!P0 LDC.64 R58, c[0x0][0x2e8] ;  /* 0x0000ba00ff3a8b82 */ /* 0x000e620000000a00 */
[----:B------:R-:W-:Y:S01]  /*bb40*/  LEA R49, P2, R102, R56, 0x6 ;  /* 0x0000003866317211 */ /* 0x000fe200078430ff */
        /* <DEDUP_REMOVED lines=10> */
.L_x_422:
[----:B------:R-:W-:Y:S05]  /*bbf0*/  BSYNC B1 ;  /* 0x0000000000017941 */ /* 0x000fea0003800000 */
.L_x_421:
[----:B-1----:R-:W-:-:S04]  /*bc00*/  IADD3 R48, R23, 0x60, RZ ;  /* 0x0000006017307810 */ /* 0x002fc80007ffe0ff */
[----:B------:R-:W-:-:S13]  /*bc10*/  ISETP.GE.AND P2, PT, R48, R114, PT ;  /* 0x000000723000720c */ /* 0x000fda0003f46270 */
[----:B------:R-:W-:Y:S05]  /*bc20*/  @P2 BRA `(.L_x_390) ;  /* 0x0000000000402947 */ /* 0x000fea0003800000 */
[----:B------:R-:W1:Y:S01]  /*bc30*/  LDC.64 R50, c[0x0][0x300] ;  /* 0x0000c000ff327b82 */ /* 0x000e620000000a00 */
[----:B------:R-:W-:Y:S01]  /*bc40*/  IMAD.MOV.U32 R58, RZ, RZ, R56 ;  /* 0x000000ffff3a7224 */ /* 0x000fe200078e0038 */
[----:B------:R-:W-:Y:S01]  /*bc50*/  @!P1 LDS.128 R52, [R113+0x2f400] ;  /* 0x02f4000071349984 */ /* 0x000fe20000000c00 */
[----:B------:R-:W-:-:S05]  /*bc60*/  IMAD.MOV.U32 R59, RZ, RZ, R62 ;  /* 0x000000ffff3b7224 */ /* 0x000fca00078e003e */
[----:B------:R-:W2:Y:S01]  /*bc70*/  @!P0 LDC.64 R48, c[0x0][0x2e8] ;  /* 0x0000ba00ff308b82 */ /* 0x000ea20000000a00 */
[----:B-1----:R-:W-:-:S04]  /*bc80*/  IMAD.WIDE.U32 R58, R50, 0x60, R58 ;  /* 0x00000060323a7825 */ /* 0x002fc800078e003a */
[----:B------:R-:W-:-:S04]  /*bc90*/  IMAD R51, R51, 0x60, RZ ;  /* 0x0000006033337824 */ /* 0x000fc800078e02ff */
[----:B------:R-:W-:Y:S01]  /*bca0*/  IMAD.IADD R50, R59, 0x1, R51 ;  /* 0x000000013b327824 */ /* 0x000fe200078e0233 */
[----:B--2---:R-:W-:-:S04]  /*bcb0*/  @!P0 IADD3 R56, P2, P3, R58, R48, R38 ;  /* 0x000000303a388210 */ /* 0x004fc80007b5e026 */
[----:B------:R-:W-:Y:S02]  /*bcc0*/  @!P0 IADD3.X R57, R50, R49, R43, P2, P3 ;  /* 0x0000003132398210 */ /* 0x000fe400017e642b */
[----:B------:R-:W1:Y:S02]  /*bcd0*/  @!P1 LDC.64 R48, c[0x0][0x2e8] ;  /* 0x0000ba00ff309b82 */ /* 0x000e640000000a00 */
[----:B-1----:R-:W-:-:S04]  /*bce0*/  @!P1 IADD3 R58, P2, P3, R42, R48, R58 ;  /* 0x000000302a3a9210 */ /* 0x002fc80007b5e03a */
[----:B------:R-:W-:Y:S02]  /*bcf0*/  @!P1 IADD3.X R59, R107, R49, R50, P2, P3 ;  /* 0x000000316b3b9210 */ /* 0x000fe400017e6432 */
[----:B------:R-:W1:Y:S04]  /*bd00*/  @!P0 LDS.128 R48, [R113+0x2b400] ;  /* 0x02b4000071308984 */ /* 0x000e680000000c00 */
[----:B-1----:R1:W-:Y:S04]  /*bd10*/  @!P0 STG.E.128 desc[UR42][R56.64], R48 ;  /* 0x0000003038008986 */ /* 0x0023e8000c101d2a */
[----:B------:R1:W-:Y:S02]  /*bd20*/  @!P1 STG.E.128 desc[UR42][R58.64], R52 ;  /* 0x000000343a009986 */ /* 0x0003e4000c101d2a */
.L_x_390:
[----:B------:R-:W-:Y:S05]  /*bd30*/  BSYNC B0 ;  /* 0x0000000000007941 */ /* 0x000fea0003800000 */
.L_x_352:
[----:B01234-:R-:W0:Y:S01]  /*bd40*/  S2R R48, SR_TID.X ;  /* 0x0000000000307919 */ /* 0x01fe220000002100 */
[----:B------:R-:W-:Y:S01]  /*bd50*/  @!PT LDS RZ, [RZ] ;  /* 0x00000000fffff984 */ /* 0x000fe20000000800 */
[----:B------:R-:W-:Y:S01]  /*bd60*/  @!PT LDS RZ, [RZ] ;  /* 0x00000000fffff984 */ /* 0x000fe20000000800 */
[----:B------:R-:W-:Y:S01]  /*bd70*/  @!PT LDS RZ, [RZ] ;  /* 0x00000000fffff984 */ /* 0x000fe20000000800 */
[----:B------:R-:W-:Y:S01]  /*bd80*/  @!PT LDS RZ, [RZ] ;  /* 0x00000000fffff984 */ /* 0x000fe20000000800 */
[----:B------:R1:W-:Y:S06]  /*bd90*/  MEMBAR.ALL.CTA ;  /* 0x0000000000007992 */ /* 0x0003ec0000008000 */
[----:B-1----:R-:W1:Y:S01]  /*bda0*/  FENCE.VIEW.ASYNC.S ;  /* 0x00000000000073c6 */ /* 0x002e620000000000 */
[----:B------:R-:W-:Y:S05]  /*bdb0*/  WARPSYNC.ALL ;  /* 0x0000000000007948 */ /* 0x000fea0003800000 */
[----:B------:R-:W-:Y:S01]  /*bdc0*/  BSSY B0, `(.L_x_423) ;  /* 0x0000009000007945 */ /* 0x000fe20003800000 */
[----:B0-----:R-:W-:Y:S01]  /*bdd0*/  LOP3.LUT R48, R48, 0x7f, RZ, 0xc0, !PT ;  /* 0x0000007f30307812 */ /* 0x001fe200078ec0ff */
[----:B-1----:R0:W-:Y:S03]  /*bde0*/  BAR.SYNC.DEFER_BLOCKING R125, 0x80 ;  /* 0x0002007d0000751d */ /* 0x0021e60000010000 */
[----:B------:R-:W-:-:S13]  /*bdf0*/  ISETP.NE.AND P2, PT, R48, RZ, PT ;  /* 0x000000ff3000720c */ /* 0x000fda0003f45270 */
[----:B------:R-:W-:-:S04]  /*be00*/  @!P2 IADD3 R48, R109, 0x388a0, RZ ;  /* 0x000388a06d30a810 */ /* 0x000fc80007ffe0ff */
[----:B------:R-:W-:-:S04]  /*be10*/  @!P2 PRMT R48, RZ, 0x654, R48 ;  /* 0x00000654ff30a816 */ /* 0x000fc80000000030 */
[----:B------:R0:W-:Y:S01]  /*be20*/  @!P2 SYNCS.ARRIVE.TRANS64.RED.A1T0 RZ, [R48+URZ], RZ ;  /* 0x000000ff30ffa9a7 */ /* 0x0001e2000810043f */
[----:B------:R-:W-:Y:S05]  /*be30*/  @!P5 BRA `(.L_x_424) ;  /* 0x000000000004d947 */ /* 0x000fea0003800000 */
[----:B------:R-:W-:Y:S01]  /*be40*/  BPT.TRAP 0x1 ;  /* 0x000000040000795c */ /* 0x000fe20000300000 */
.L_x_424:
[----:B------:R-:W-:Y:S05]  /*be50*/  BSYNC B0 ;  /* 0x0000000000007941 */ /* 0x000fea0003800000 */
.L_x_423:
[----:B------:R-:W1:Y:S01]  /*be60*/  SYNCS.PHASECHK.TRANS64.TRYWAIT P3, [R109+URZ+0x388b0], R124 ;  /* 0x0388b07c6d0075a7 */ /* 0x000e62000806017f */
[----:B------:R-:W-:Y:S01]  /*be70*/  ULDC UR41, c[0x0][0x2f4] ;  /* 0x0000bd0000297ab9 */ /* 0x000fe20000000800 */
[----:B------:R-:W-:Y:S01]  /*be80*/  ULDC.64 UR36, c[0x0][0x328] ;  /* 0x0000ca0000247ab9 */ /* 0x000fe20000000a00 */
[----:B------:R-:W-:Y:S01]  /*be90*/  ULDC.64 UR38, c[0x0][0x318] ;  /* 0x0000c60000267ab9 */ /* 0x000fe20000000a00 */
[----:B------:R-:W-:Y:S04]  /*bea0*/  BSSY B0, `(.L_x_425) ;  /* 0x0000002000007945 */ /* 0x000fe80003800000 */
[----:B-1----:R-:W-:Y:S05]  /*beb0*/  @!P3 BRA `(.L_x_426) ;  /* 0x000001a800a8b947 */ /* 0x002fea0003800000 */
.L_x_662:
[----:B------:R-:W-:Y:S05]  /*bec0*/  BSYNC B0 ;  /* 0x0000000000007941 */ /* 0x000fea0003800000 */
.L_x_425:
[----:B------:R-:W-:Y:S01]  /*bed0*/  ISETP.GE.AND P3, PT, R23, R114, PT ;  /* 0x000000721700720c */ /* 0x000fe20003f66270 */
[----:B------:R-:W-:Y:S01]  /*bee0*/  BSSY B0, `(.L_x_427) ;  /* 0x0000010000007945 */ /* 0x000fe20003800000 */
[----:B------:R-:W-:-:S11]  /*bef0*/  IMAD.WIDE R52, R25, 0x80, R46 ;  /* 0x0000008019347825 */ /* 0x000fd600078e022e */
[----:B------:R-:W-:Y:S05]  /*bf00*/  @P3 BRA `(.L_x_428) ;  /* 0x0000000000343947 */ /* 0x000fea0003800000 */
[----:B0-----:R-:W-:Y:S02]  /*bf10*/  IMAD.MOV.U32 R48, RZ, RZ, R98 ;  /* 0x000000ffff307224 */ /* 0x001fe400078e0062 */
[----:B------:R-:W-:Y:S02]  /*bf20*/  IMAD.MOV.U32 R49, RZ, RZ, R108 ;  /* 0x000000ffff317224 */ /* 0x000fe400078e006c */
[----:B------:R-:W-:Y:S02]  /*bf30*/  IMAD R51, R53, UR36, RZ ;  /* 0x0000002435337c24 */ /* 0x000fe4000f8e02ff */
[----:B------:R-:W-:-:S04]  /*bf40*/  IMAD.WIDE.U32 R48, R52, UR36, R48 ;  /* 0x0000002434307c25 */ /* 0x000fc8000f8e0030 */
[----:B------:R-:W-:Y:S01]  /*bf50*/  IMAD R51, R52, UR37, R51 ;  /* 0x0000002534337c24 */ /* 0x000fe2000f8e0233 */
[----:B------:R-:W-:-:S04]  /*bf60*/  IADD3 R54, P3, R48, UR38, RZ ;  /* 0x0000002630367c10 */ /* 0x000fc8000ff7e0ff */
[----:B------:R-:W-:Y:S02]  /*bf70*/  IADD3.X R55, R49, UR39, R51, P3, !PT ;  /* 0x0000002731377c10 */ /* 0x000fe40009ffe433 */
[----:B------:R-:W-:-:S13]  /*bf80*/  ISETP.GE.AND P3, PT, R16, UR41, PT ;  /* 0x0000002910007c0c */ /* 0x000fda000bf66270 */
[----:B------:R-:W0:Y:S04]  /*bf90*/  @!P3 LDS.128 R48, [R113+0x10400] ;  /* 0x010400007130b984 */ /* 0x000e280000000c00 */
[----:B0-----:R-:W-:Y:S01]  /*bfa0*/  @!P3 STG.E.128 desc[UR42][R54.64], R48 ;  /* 0x000000303600b986 */ /* 0x001fe2000c101d2a */
[----:B------:R-:W-:-:S13]  /*bfb0*/  ISETP.GE.AND P3, PT, R235, UR41, PT ;  /* 0x00000029eb007c0c */ /* 0x000fda000bf66270 */
[----:B------:R-:W0:Y:S04]  /*bfc0*/  @!P3 LDS.128 R48, [R113+0x14400] ;  /* 0x014400007130b984 */ /* 0x000e280000000c00 */
[----:B0-----:R2:W-:Y:S02]  /*bfd0*/  @!P3 STG.E.128 desc[UR42][R54.64+0x80], R48 ;  /* 0x000080303600b986 */ /* 0x0015e4000c101d2a */
.L_x_428:
[----:B------:R-:W-:Y:S05]  /*bfe0*/  BSYNC B0 ;  /* 0x0000000000007941 */ /* 0x000fea0003800000 */
.L_x_427:
[----:B0-2---:R-:W-:Y:S01]  /*bff0*/  VIADD R48, R23, 0x20 ;  /* 0x0000002017307836 */ /* 0x005fe20000000000 */
[----:B------:R-:W-:Y:S04]  /*c000*/  BSSY B0, `(.L_x_429) ;  /* 0x0000012000007945 */ /* 0x000fe80003800000 */
[----:B------:R-:W-:-:S13]  /*c010*/  ISETP.GE.AND P3, PT, R48, R114, PT ;  /* 0x000000723000720c */ /* 0x000fda0003f66270 */
[----:B------:R-:W-:Y:S05]  /*c020*/  @P3 BRA `(.L_x_430) ;  /* 0x00000000003c3947 */ /* 0x000fea0003800000 */
[----:B------:R-:W-:Y:S01]  /*c030*/  IADD3 R51, P3, R52, 0x20, RZ ;  /* 0x0000002034337810 */ /* 0x000fe20007f7e0ff */
[----:B------:R-:W-:Y:S02]  /*c040*/  IMAD.MOV.U32 R48, RZ, RZ, R98 ;  /* 0x000000ffff307224 */ /* 0x000fe400078e0062 */
[----:B------:R-:W-:Y:S01]  /*c050*/  IMAD.MOV.U32 R49, RZ, RZ, R108 ;  /* 0x000000ffff317224 */ /* 0x000fe200078e006c */
[----:B------:R-:W-:Y:S01]  /*c060*/  IADD3.X R50, RZ, R53, RZ, P3, !PT ;  /* 0x00000035ff327210 */ /* 0x000fe20001ffe4ff */
[----:B------:R-:W-:-:S04]  /*c070*/  IMAD.WIDE.U32 R48, R51, UR36, R48 ;  /* 0x0000002433307c25 */ /* 0x000fc8000f8e0030 */
[----:B------:R-:W-:Y:S01]  /*c080*/  IMAD R50, R50, UR36, RZ ;  /* 0x0000002432327c24 */ /* 0x000fe2000f8e02ff */
[----:B------:R-:W-:-:S03]  /*c090*/  IADD3 R54, P3, R48, UR38, RZ ;  /* 0x0000002630367c10 */ /* 0x000fc6000ff7e0ff */
[----:B------:R-:W-:-:S05]  /*c0a0*/  IMAD R51, R51, UR37, R50 ;  /* 0x0000002533337c24 */ /* 0x000fca000f8e0232 */
[----:B------:R-:W-:Y:S02]  /*c0b0*/  IADD3.X R55, R49, UR39, R51, P3, !PT ;  /* 0x0000002731377c10 */ /* 0x000fe40009ffe433 */
[----:B------:R-:W-:-:S13]  /*c0c0*/  ISETP.GE.AND P3, PT, R16, UR41, PT ;  /* 0x0000002910007c0c */ /* 0x000fda000bf66270 */
[----:B------:R-:W0:Y:S04]  /*c0d0*/  @!P3 LDS.128 R48, [R113+0x11400] ;  /* 0x011400007130b984 */ /* 0x000e280000000c00 */
[----:B0-----:R-:W-:Y:S01]  /*c0e0*/  @!P3 STG.E.128 desc[UR42][R54.64], R48 ;  /* 0x000000303600b986 */ /* 0x001fe2000c101d2a */
[----:B------:R-:W-:-:S13]  /*c0f0*/  ISETP.GE.AND P3, PT, R235, UR41, PT ;  /* 0x00000029eb007c0c */ /* 0x000fda000bf66270 */
[----:B------:R-:W0:Y:S04]  /*c100*/  @!P3 LDS.128 R48, [R113+0x15400] ;  /* 0x015400007130b984 */ /* 0x000e280000000c00 */
[----:B0-----:R0:W-:Y:S02]  /*c110*/  @!P3 STG.E.128 desc[UR42][R54.64+0x80], R48 ;  /* 0x000080303600b986 */ /* 0x0011e4000c101d2a */
.L_x_430:
[----:B------:R-:W-:Y:S05]  /*c120*/  BSYNC B0 ;  /* 0x0000000000007941 */ /* 0x000fea0003800000 */
.L_x_429:
[----:B0-----:R-:W-:Y:S01]  /*c130*/  VIADD R48, R23, 0x40 ;  /* 0x0000004017307836 */ /* 0x001fe20000000000 */
        /* <DEDUP_REMOVED lines=18> */
.L_x_432:
[----:B------:R-:W-:Y:S05]  /*c260*/  BSYNC B0 ;  /* 0x0000000000007941 */ /* 0x000fea0003800000 */
.L_x_431:
        /* <DEDUP_REMOVED lines=9> */
[----:B------:R-:W-:-:S04]  /*c300*/  IMAD R52, R52, UR36, RZ ;  /* 0x0000002434347c24 */ /* 0x000fc8000f8e02ff */
        /* <DEDUP_REMOVED lines=9> */
.L_x_434:
[----:B------:R-:W-:Y:S05]  /*c3a0*/  BSYNC B0 ;  /* 0x0000000000007941 */ /* 0x000fea0003800000 */
.L_x_433:
[----:B------:R-:W-:Y:S01]  /*c3b0*/  @!PT LDS RZ, [RZ] ;  /* 0x00000000fffff984 */ /* 0x000fe20000000800 */
[----:B------:R-:W-:Y:S01]  /*c3c0*/  @!PT LDS RZ, [RZ] ;  /* 0x00000000fffff984 */ /* 0x000fe20000000800 */
[----:B------:R-:W-:Y:S01]  /*c3d0*/  @!PT LDS RZ, [RZ] ;  /* 0x00000000fffff984 */ /* 0x000fe20000000800 */
[----:B------:R-:W-:Y:S01]  /*c3e0*/  @!PT LDS RZ, [RZ] ;  /* 0x00000000fffff984 */ /* 0x000fe20000000800 */
[----:B------:R2:W-:Y:S06]  /*c3f0*/  MEMBAR.ALL.CTA ;  /* 0x0000000000007992 */ /* 0x0005ec0000008000 */
[----:B--2---:R-:W2:Y:S01]  /*c400*/  FENCE.VIEW.ASYNC.S ;  /* 0x00000000000073c6 */ /* 0x004ea20000000000 */
[----:B-1----:R-:W-:Y:S01]  /*c410*/  @!P2 VIADD R109, R109, 0x388c0 ;  /* 0x000388c06d6da836 */ /* 0x002fe20000000000 */
[----:B--2---:R1:W-:Y:S01]  /*c420*/  BAR.SYNC.DEFER_BLOCKING R125, 0x80 ;  /* 0x0002007d0000751d */ /* 0x0043e20000010000 */
[----:B------:R-:W-:-:S03]  /*c430*/  ISETP.NE.AND P3, PT, R110, RZ, PT ;  /* 0x000000ff6e00720c */ /* 0x000fc60003f65270 */
[----:B------:R-:W-:Y:S02]  /*c440*/  @!P2 PRMT R109, RZ, 0x654, R109 ;  /* 0x00000654ff6da816 */ /* 0x000fe4000000006d */
[----:B------:R-:W-:Y:S02]  /*c450*/  IADD3 R232, R232, 0x1, RZ ;  /* 0x00000001e8e87810 */ /* 0x000fe40007ffe0ff */
[----:B------:R1:W-:Y:S02]  /*c460*/  @!P2 SYNCS.ARRIVE.TRANS64.RED.A1T0 RZ, [R109+URZ], RZ ;  /* 0x000000ff6dffa9a7 */ /* 0x0003e4000810043f */
[----:B------:R-:W-:-:S04]  /*c470*/  ISETP.NE.AND P2, PT, R232, 0x2, PT ;  /* 0x00000002e800780c */ /* 0x000fc80003f45270 */
[----:B0-----:R-:W-:Y:S02]  /*c480*/  SEL R49, RZ, 0x1, P2 ;  /* 0x00000001ff317807 */ /* 0x001fe40001000000 */
[----:B------:R-:W-:Y:S02]  /*c490*/  SEL R232, R232, RZ, P2 ;  /* 0x000000ffe8e87207 */ /* 0x000fe40001000000 */
[----:B------:R-:W-:Y:S01]  /*c4a0*/  LOP3.LUT R234, R234, R49, RZ, 0x3c, !PT ;  /* 0x00000031eaea7212 */ /* 0x000fe200078e3cff */
[----:B-1----:R-:W-:Y:S06]  /*c4b0*/  @P3 BRA `(.L_x_435) ;  /* 0xffffff60005c3947 */ /* 0x002fec000383ffff */
[----:B------:R-:W0:Y:S01]  /*c4c0*/  S2R R48, SR_TID.X ;  /* 0x0000000000307919 */ /* 0x000e220000002100 */
[----:B------:R-:W-:Y:S02]  /*c4d0*/  PLOP3.LUT P0, PT, PT, PT, PT, 0x8, 0x0 ;  /* 0x000000000000781c */ /* 0x000fe40003f0e170 */
[----:B0-----:R-:W-:-:S04]  /*c4e0*/  SHF.R.U32.HI R48, RZ, 0x7, R48 ;  /* 0x00000007ff307819 */ /* 0x001fc80000011630 */
[----:B------:R-:W-:-:S13]  /*c4f0*/  ISETP.NE.AND P3, PT, R48, 0x1, PT ;  /* 0x000000013000780c */ /* 0x000fda0003f65270 */
[----:B------:R-:W-:Y:S06]  /*c500*/  @!P3 BAR.ARV 0x9, 0x100 ;  /* 0x024400000000bb1d */ /* 0x000fec0000002000 */
.L_x_347:
[----:B------:R-:W-:Y:S01]  /*c510*/  ISETP.GE.AND P2, PT, R119, 0x1, PT ;  /* 0x000000017700780c */ /* 0x000fe20003f46270 */
[----:B------:R-:W-:Y:S01]  /*c520*/  IMAD.MOV.U32 R2, RZ, RZ, RZ ;  /* 0x000000ffff027224 */ /* 0x000fe200078e00ff */
[----:B------:R-:W-:Y:S01]  /*c530*/  PLOP3.LUT P1, PT, PT, PT, PT, 0x80, 0x0 ;  /* 0x000000000000781c */ /* 0x000fe20003f2f070 */
[----:B------:R-:W-:Y:S01]  /*c540*/  IMAD.MOV.U32 R0, RZ, RZ, RZ ;  /* 0x000000ffff007224 */ /* 0x000fe200078e00ff */
[----:B------:R-:W-:Y:S01]  /*c550*/  CS2R R138, SRZ ;  /* 0x00000000008a7805 */ /* 0x000fe2000001ff00 */
[----:B------:R-:W-:Y:S01]  /*c560*/  IMAD.MOV.U32 R146, RZ, RZ, RZ ;  /* 0x000000ffff927224 */ /* 0x000fe200078e00ff */
[----:B------:R-:W-:Y:S02]  /*c570*/  CS2R R128, SRZ ;  /* 0x0000000000807805 */ /* 0x000fe4000001ff00 */
[----:B------:R-:W-:Y:S02]  /*c580*/  CS2R R120, SRZ ;  /* 0x0000000000787805 */ /* 0x000fe4000001ff00 */
[----:B------:R-:W-:-:S02]  /*c590*/  CS2R R142, SRZ ;  /* 0x00000000008e7805 */ /* 0x000fc4000001ff00 */
[----:B------:R-:W-:Y:S02]  /*c5a0*/  CS2R R134, SRZ ;  /* 0x0000000000867805 */ /* 0x000fe4000001ff00 */
[----:B------:R-:W-:Y:S02]  /*c5b0*/  CS2R R124, SRZ ;  /* 0x00000000007c7805 */ /* 0x000fe4000001ff00 */
[----:B------:R-:W-:Y:S02]  /*c5c0*/  CS2R R116, SRZ ;  /* 0x0000000000747805 */ /* 0x000fe4000001ff00 */
[----:B------:R-:W-:Y:S02]  /*c5d0*/  MOV R131, RZ ;  /* 0x000000ff00837202 */ /* 0x000fe40000000f00 */
[----:B------:R-:W-:Y:S01]  /*c5e0*/  CS2R R108, SRZ ;  /* 0x00000000006c7805 */ /* 0x000fe2000001ff00 */
[----:B------:R-:W-:Y:S01]  /*c5f0*/  IMAD.MOV.U32 R123, RZ, RZ, RZ ;  /* 0x000000ffff7b7224 */ /* 0x000fe200078e00ff */
[----:B------:R-:W-:Y:S01]  /*c600*/  CS2R R126, SRZ ;  /* 0x00000000007e7805 */ /* 0x000fe2000001ff00 */
[----:B------:R-:W-:Y:S01]  /*c610*/  IMAD.MOV.U32 R113, RZ, RZ, RZ ;  /* 0x000000ffff717224 */ /* 0x000fe200078e00ff */
[----:B------:R-:W-:Y:S01]  /*c620*/  CS2R R104, SRZ ;  /* 0x0000000000687805 */ /* 0x000fe2000001ff00 */
[----:B------:R-:W-:Y:S01]  /*c630*/  IMAD.MOV.U32 R160, RZ, RZ, RZ ;  /* 0x000000ffffa07224 */ /* 0x000fe200078e00ff */
[----:B------:R-:W-:-:S02]  /*c640*/  CS2R R100, SRZ ;  /* 0x0000000000647805 */ /* 0x000fc4000001ff00 */
[----:B------:R-:W-:Y:S01]  /*c650*/  MOV R156, RZ ;  /* 0x000000ff009c7202 */ /* 0x000fe20000000f00 */
[----:B------:R-:W-:Y:S01]  /*c660*/  IMAD.MOV.U32 R103, RZ, RZ, RZ ;  /* 0x000000ffff677224 */ /* 0x000fe200078e00ff */
[----:B------:R-:W-:Y:S01]  /*c670*/  CS2R R96, SRZ ;  /* 0x0000000000607805 */ /* 0x000fe2000001ff00 */
[----:B------:R-:W-:Y:S01]  /*c680*/  IMAD.MOV.U32 R158, RZ, RZ, RZ ;  /* 0x000000ffff9e7224 */ /* 0x000fe200078e00ff */
[----:B------:R-:W-:Y:S01]  /*c690*/  CS2R R92, SRZ ;  /* 0x00000000005c7805 */ /* 0x000fe2000001ff00 */
[----:B------:R-:W-:Y:S01]  /*c6a0*/  IMAD.MOV.U32 R107, RZ, RZ, RZ ;  /* 0x000000ffff6b7224 */ /* 0x000fe200078e00ff */
[----:B------:R-:W-:Y:S02]  /*c6b0*/  MOV R111, RZ ;  /* 0x000000ff006f7202 */ /* 0x000fe40000000f00 */
[----:B------:R-:W-:Y:S02]  /*c6c0*/  CS2R R98, SRZ ;  /* 0x0000000000627805 */ /* 0x000fe4000001ff00 */
[----:B------:R-:W-:Y:S01]  /*c6d0*/  CS2R R88, SRZ ;  /* 0x0000000000587805 */ /* 0x000fe2000001ff00 */
[----:B------:R-:W-:Y:S01]  /*c6e0*/  IMAD.MOV.U32 R114, RZ, RZ, RZ ;  /* 0x000000ffff727224 */ /* 0x000fe200078e00ff */
[----:B------:R-:W-:Y:S01]  /*c6f0*/  CS2R R84, SRZ ;  /* 0x0000000000547805 */ /* 0x000fe2000001ff00 */
[----:B------:R-:W-:Y:S01]  /*c700*/  IMAD.MOV.U32 R148, RZ, RZ, RZ ;  /* 0x000000ffff947224 */ /* 0x000fe200078e00ff */
[----:B------:R-:W-:Y:S01]  /*c710*/  CS2R R80, SRZ ;  /* 0x0000000000507805 */ /* 0x000fe2000001ff00 */
[----:B------:R-:W-:Y:S01]  /*c720*/  IMAD.MOV.U32 R87, RZ, RZ, RZ ;  /* 0x000000ffff577224 */ /* 0x000fe200078e00ff */
[----:B------:R-:W-:-:S02]  /*c730*/  MOV R154, RZ ;  /* 0x000000ff009a7202 */ /* 0x000fc40000000f00 */
        /* <DEDUP_REMOVED lines=28> */
[----:B------:R-:W-:Y:S01]  /*c900*/  CS2R R24, SRZ ;  /* 0x0000000000187805 */ /* 0x000fe2000001ff00 */
[----:B------:R-:W-:Y:S01]  /*c910*/  IMAD.MOV.U32 R21, RZ, RZ, RZ ;  /* 0x000000ffff157224 */ /* 0x000fe200078e00ff */
[----:B------:R-:W-:-:S02]  /*c920*/  CS2R R132, SRZ ;  /* 0x0000000000847805 */ /* 0x000fc4000001ff00 */
[----:B------:R-:W-:Y:S02]  /*c930*/  CS2R R34, SRZ ;  /* 0x0000000000227805 */ /* 0x000fe4000001ff00 */
[----:B------:R-:W-:Y:S02]  /*c940*/  CS2R R14, SRZ ;  /* 0x00000000000e7805 */ /* 0x000fe4000001ff00 */
[----:B------:R-:W-:Y:S02]  /*c950*/  CS2R R12, SRZ ;  /* 0x00000000000c7805 */ /* 0x000fe4000001ff00 */
[----:B------:R-:W-:Y:S02]  /*c960*/  CS2R R136, SRZ ;  /* 0x0000000000887805 */ /* 0x000fe4000001ff00 */
[----:B------:R-:W-:Y:S02]  /*c970*/  CS2R R10, SRZ ;  /* 0x00000000000a7805 */ /* 0x000fe4000001ff00 */
[----:B------:R-:W-:-:S02]  /*c980*/  CS2R R8, SRZ ;  /* 0x0000000000087805 */ /* 0x000fc4000001ff00 */
[----:B------:R-:W-:Y:S01]  /*c990*/  CS2R R140, SRZ ;  /* 0x00000000008c7805 */ /* 0x000fe2000001ff00 */
[----:B------:R-:W-:Y:S01]  /*c9a0*/  IMAD.MOV.U32 R6, RZ, RZ, RZ ;  /* 0x000000ffff067224 */ /* 0x000fe200078e00ff */
[----:B------:R-:W-:Y:S01]  /*c9b0*/  MOV R144, RZ ;  /* 0x000000ff00907202 */ /* 0x000fe20000000f00 */
[----:B------:R-:W-:Y:S01]  /*c9c0*/  IMAD.MOV.U32 R5, RZ, RZ, RZ ;  /* 0x000000ffff057224 */ /* 0x000fe200078e00ff */
[----:B------:R-:W-:Y:S06]  /*c9d0*/  @P0 BRA `(.L_x_436) ;  /* 0x00000000000c0947 */ /* 0x000fec0003800000 */
[----:B------:R-:W0:Y:S01]  /*c9e0*/  FENCE.VIEW.ASYNC.G ;  /* 0x00000000000073c6 */ /* 0x000e220000000100 */
[----:B------:R-:W-:Y:S05]  /*c9f0*/  WARPSYNC.ALL ;  /* 0x0000000000007948 */ /* 0x000fea0003800000 */
[----:B0-----:R-:W-:Y:S06]  /*ca00*/  BAR.ARV 0xc, 0x180 ;  /* 0x0306000000007b1d */ /* 0x001fec0000002000 */
.L_x_436:
[----:B------:R-:W-:Y:S02]  /*ca10*/  IMAD.MOV.U32 R7, RZ, RZ, RZ ;  /* 0x000000ffff077224 */ /* 0x000fe400078e00ff */
[----:B------:R-:W-:Y:S01]  /*ca20*/  IMAD.MOV.U32 R4, RZ, RZ, RZ ;  /* 0x000000ffff047224 */ /* 0x000fe200078e00ff */
[----:B------:R-:W-:Y:S06]  /*ca30*/  @!P2 BRA `(.L_x_437) ;  /* 0x000000e80054a947 */ /* 0x000fec0003800000 */
[----:B------:R-:W-:-:S03]  /*ca40*/  UMOV UR4, 0xffffffff ;  /* 0xffffffff00047882 */ /* 0x000fc60000000000 */
[----:B------:R-:W-:Y:S05]  /*ca50*/  BRA.DIV UR4, `(.L_x_438) ;  /* 0x0000019e04d47947 */ /* 0x000fea000b800000 */
[----:B------:R-:W0:Y:S02]  /*ca60*/  S2R R0, SR_TID.X ;  /* 0x0000000000007919 */ /* 0x000e240000002100 */
[----:B0-----:R-:W-:-:S05]  /*ca70*/  VIADD R2, R0, 0xffffff80 ;  /* 0xffffff8000027836 */ /* 0x001fca0000000000 */
[----:B------:R-:W-:-:S04]  /*ca80*/  SHF.R.S32.HI R0, RZ, 0x1f, R2 ;  /* 0x0000001fff007819 */ /* 0x000fc80000011402 */
[----:B------:R-:W-:-:S04]  /*ca90*/  LEA.HI R0, R0, R2, RZ, 0x7 ;  /* 0x0000000200007211 */ /* 0x000fc800078f38ff */
[----:B------:R-:W-:-:S05]  /*caa0*/  SHF.R.S32.HI R0, RZ, 0x7, R0 ;  /* 0x00000007ff007819 */ /* 0x000fca0000011400 */
[----:B------:R0:W1:Y:S02]  /*cab0*/  SHFL.IDX PT, R237, R0, RZ, 0x1f ;  /* 0x00001fff00ed7589 */ /* 0x00006400000e0000 */
.L_x_665:
[----:B01----:R-:W-:Y:S01]  /*cac0*/  LEA.HI R0, R237, R237, RZ, 0x1 ;  /* 0x000000eded007211 */ /* 0x003fe200078f08ff */
[----:B------:R-:W-:-:S03]  /*cad0*/  IMAD.U32 R2, RZ, RZ, UR46 ;  /* 0x0000002eff027e24 */ /* 0x000fc6000f8e00ff */
[----:B------:R-:W-:Y:S02]  /*cae0*/  LOP3.LUT R0, R0, 0x1e, RZ, 0xc0, !PT ;  /* 0x0000001e00007812 */ /* 0x000fe400078ec0ff */
[----:B------:R-:W-:Y:S02]  /*caf0*/  LOP3.LUT P0, RZ, R2, 0x3ff, RZ, 0xc0, !PT ;  /* 0x000003ff02ff7812 */ /* 0x000fe4000780c0ff */
[----:B------:R-:W-:Y:S02]  /*cb00*/  IADD3 R0, R237, -R0, RZ ;  /* 0x80000000ed007210 */ /* 0x000fe40007ffe0ff */
[----:B------:R-:W-:Y:S02]  /*cb10*/  P2R R24, PR, RZ, 0x1 ;  /* 0x00000001ff187803 */ /* 0x000fe40000000000 */
[----:B------:R-:W-:-:S04]  /*cb20*/  LEA R0, R0, UR46, 0xd ;  /* 0x0000002e00007c11 */ /* 0x000fc8000f8e68ff */
[----:B------:R-:W-:-:S04]  /*cb30*/  SHF.R.U32.HI R0, RZ, 0x4, R0 ;  /* 0x00000004ff007819 */ /* 0x000fc80000011600 */
[----:B------:R-:W-:Y:S01]  /*cb40*/  LOP3.LUT R28, R0, 0x3fff, RZ, 0xc0, !PT ;  /* 0x00003fff001c7812 */ /* 0x000fe200078ec0ff */
[----:B------:R-:W-:Y:S06]  /*cb50*/  @!P0 BRA `(.L_x_439) ;  /* 0x0000000000408947 */ /* 0x000fec0003800000 */
[----:B------:R-:W-:Y:S01]  /*cb60*/  MOV R0, 0x0 ;  /* 0x0000000000007802 */ /* 0x000fe20000000f00 */
[----:B------:R-:W-:Y:S01]  /*cb70*/  ULDC.64 UR4, c[0x4][0x1c8] ;  /* 0x0100720000047ab9 */ /* 0x000fe20000000a00 */
[----:B------:R-:W-:Y:S01]  /*cb80*/  ULDC.64 UR6, c[0x4][0x1d0] ;  /* 0x0100740000067ab9 */ /* 0x000fe20000000a00 */
[----:B------:R-:W-:Y:S01]  /*cb90*/  IMAD.U32 R4, RZ, RZ, UR4 ;  /* 0x00000004ff047e24 */ /* 0x000fe2000f8e00ff */
[----:B------:R0:W1:Y:S01]  /*cba0*/  LDC.64 R2, c[0x4][R0] ;  /* 0x0100000000027b82 */ /* 0x0000620000000a00 */
[----:B------:R-:W-:Y:S01]  /*cbb0*/  IMAD.U32 R5, RZ, RZ, UR5 ;  /* 0x00000005ff057e24 */ /* 0x000fe2000f8e00ff */
[----:B------:R-:W-:Y:S01]  /*cbc0*/  ULDC.64 UR4, c[0x4][0x98] ;  /* 0x0100260000047ab9 */ /* 0x000fe20000000a00 */
[----:B------:R-:W-:Y:S01]  /*cbd0*/  MOV R6, UR6 ;  /* 0x0000000600067c02 */ /* 0x000fe20008000f00 */
[----:B------:R-:W-:Y:S01]  /*cbe0*/  IMAD.U32 R7, RZ, RZ, UR7 ;  /* 0x00000007ff077e24 */ /* 0x000fe2000f8e00ff */
[----:B------:R-:W-:Y:S01]  /*cbf0*/  MOV R8, 0x70 ;  /* 0x0000007000087802 */ /* 0x000fe20000000f00 */
[----:B------:R-:W-:-:S02]  /*cc00*/  IMAD.U32 R10, RZ, RZ, UR4 ;  /* 0x00000004ff0a7e24 */ /* 0x000fc4000f8e00ff */
[----:B------:R-:W-:Y:S02]  /*cc10*/  IMAD.U32 R11, RZ, RZ, UR5 ;  /* 0x00000005ff0b7e24 */ /* 0x000fe4000f8e00ff */
[----:B------:R-:W-:Y:S02]  /*cc20*/  IMAD.MOV.U32 R12, RZ, RZ, 0x1 ;  /* 0x00000001ff0c7424 */ /* 0x000fe400078e00ff */
[----:B0-----:R-:W-:-:S07]  /*cc30*/  IMAD.MOV.U32 R13, RZ, RZ, RZ ;  /* 0x000000ffff0d7224 */ /* 0x001fce00078e00ff */
[----:B------:R-:W-:-:S07]  /*cc40*/  LEPC R20, `(.L_x_439) ;  /* 0x000000001014794e */ /* 0x000fce0000000000 */
[----:B-1---5:R-:W-:Y:S05]  /*cc50*/  CALL.ABS.NOINC R2 ;  /* 0x0000000002007343 */ /* 0x022fea0003c00000 */
.L_x_439:
[----:B------:R-:W2:Y:S01]  /*cc60*/  LDL R2, [R1+0x44] ;  /* 0x0000440001027983 */ /* 0x000ea20000100800 */
[----:B------:R-:W-:Y:S01]  /*cc70*/  ULDC.64 UR4, c[0x0][0x990] ;  /* 0x0002640000047ab9 */ /* 0x000fe20000000a00 */
[----:B------:R-:W-:Y:S02]  /*cc80*/  ULDC.64 UR6, c[0x0][0x998] ;  /* 0x0002660000067ab9 */ /* 0x000fe40000000a00 */
[----:B------:R-:W3:Y:S04]  /*cc90*/  LDL R21, [R1+0x20] ;  /* 0x0000200001157983 */ /* 0x000ee80000100800 */
[----:B------:R-:W4:Y:S01]  /*cca0*/  LDL R20, [R1+0x8] ;  /* 0x0000080001147983 */ /* 0x000f220000100800 */
[----:B------:R-:W-:Y:S02]  /*ccb0*/  ISETP.NE.U32.AND P0, PT, RZ, UR4, PT ;  /* 0x00000004ff007c0c */ /* 0x000fe4000bf05070 */
[----:B------:R-:W-:-:S02]  /*ccc0*/  ISETP.NE.U32.AND P1, PT, RZ, UR6, PT ;  /* 0x00000006ff007c0c */ /* 0x000fc4000bf25070 */
[----:B------:R-:W-:Y:S02]  /*ccd0*/  ISETP.NE.AND.EX P0, PT, RZ, UR5, PT, P0 ;  /* 0x00000005ff007c0c */ /* 0x000fe4000bf05300 */
[----:B------:R-:W-:-:S11]  /*cce0*/  ISETP.NE.AND.EX P1, PT, RZ, UR7, PT, P1 ;  /* 0x00000007ff007c0c */ /* 0x000fd6000bf25310 */
[----:B------:R-:W2:Y:S08]  /*ccf0*/  @P0 LDC.64 R6, c[0x0][0x9a8] ;  /* 0x00026a00ff060b82 */ /* 0x000eb00000000a00 */
[----:B------:R-:W0:Y:S08]  /*cd00*/  @P1 LDC.64 R8, c[0x0][0x9b8] ;  /* 0x00026e00ff081b82 */ /* 0x000e300000000a00 */
[----:B------:R-:W1:Y:S08]  /*cd10*/  @P0 LDC.64 R10, c[0x0][0x9b0] ;  /* 0x00026c00ff0a0b82 */ /* 0x000e700000000a00 */
[----:B------:R-:W1:Y:S01]  /*cd20*/  @P1 LDC.64 R12, c[0x0][0x9c0] ;  /* 0x00027000ff0c1b82 */ /* 0x000e620000000a00 */
[----:B--2---:R-:W-:-:S02]  /*cd30*/  @P0 IMAD R0, R2, R6, RZ ;  /* 0x0000000602000224 */ /* 0x004fc400078e02ff */
[----:B0-----:R-:W-:Y:S02]  /*cd40*/  @P1 IMAD R4, R2, R8, RZ ;  /* 0x0000000802041224 */ /* 0x001fe400078e02ff */
[C---:B---3--:R-:W-:Y:S02]  /*cd50*/  @P0 IMAD R7, R21.reuse, R7, R0 ;  /* 0x0000000715070224 */ /* 0x048fe400078e0200 */
[----:B------:R-:W-:Y:S01]  /*cd60*/  @P0 IMAD.WIDE.U32 R2, R21, R6, RZ ;  /* 0x0000000615020225 */ /* 0x000fe200078e00ff */
[----:B----4-:R-:W-:-:S03]  /*cd70*/  @P0 SHF.R.S32.HI R15, RZ, 0x1f, R20 ;  /* 0x0000001fff0f0819 */ /* 0x010fc60000011414 */
[----:B------:R-:W-:Y:S02]  /*cd80*/  @P1 IMAD R9, R21, R9, R4 ;  /* 0x0000000915091224 */ /* 0x000fe400078e0204 */
[----:B------:R-:W-:Y:S01]  /*cd90*/  @P0 IMAD.IADD R3, R3, 0x1, R7 ;  /* 0x0000000103030824 */ /* 0x000fe200078e0207 */
[----:B------:R-:W-:Y:S01]  /*cda0*/  @P1 SHF.R.S32.HI R7, RZ, 0x1f, R20 ;  /* 0x0000001fff071819 */ /* 0x000fe20000011414 */
[----:B------:R-:W-:-:S04]  /*cdb0*/  @P1 IMAD.WIDE.U32 R4, R21, R8, RZ ;  /* 0x0000000815041225 */ /* 0x000fc800078e00ff */
[----:B-1----:R-:W-:Y:S01]  /*cdc0*/  @P0 IMAD R0, R15, R10, RZ ;  /* 0x0000000a0f000224 */ /* 0x002fe200078e02ff */
[----:B------:R-:W-:Y:S01]  /*cdd0*/  @P1 IADD3 R5, R5, R9, RZ ;  /* 0x0000000905051210 */ /* 0x000fe20007ffe0ff */
[----:B------:R-:W-:Y:S02]  /*cde0*/  @P1 IMAD R6, R7, R12, RZ ;  /* 0x0000000c07061224 */ /* 0x000fe400078e02ff */
[C---:B------:R-:W-:Y:S01]  /*cdf0*/  @P0 IMAD R9, R20.reuse, R11, R0 ;  /* 0x0000000b14090224 */ /* 0x040fe200078e0200 */
[----:B------:R-:W-:Y:S01]  /*ce00*/  MOV R0, 0x3f800000 ;  /* 0x3f80000000007802 */ /* 0x000fe20000000f00 */
[----:B------:R-:W-:-:S04]  /*ce10*/  @P0 IMAD.WIDE.U32 R2, R20, R10, R2 ;  /* 0x0000000a14020225 */ /* 0x000fc800078e0002 */
[C---:B------:R-:W-:Y:S02]  /*ce20*/  @P1 IMAD R11, R20.reuse, R13, R6 ;  /* 0x0000000d140b1224 */ /* 0x040fe400078e0206 */
[----:B------:R-:W-:Y:S01]  /*ce30*/  @P1 IMAD.WIDE.U32 R6, R20, R12, R4 ;  /* 0x0000000c14061225 */ /* 0x000fe200078e0004 */
[----:B------:R-:W-:Y:S01]  /*ce40*/  @P0 LEA R4, P2, R2, UR4, 0x2 ;  /* 0x0000000402040c11 */ /* 0x000fe2000f8410ff */
[----:B------:R-:W-:Y:S02]  /*ce50*/  ULDC UR4, c[0x0][0x3f4] ;  /* 0x0000fd0000047ab9 */ /* 0x000fe40000000800 */
[----:B------:R-:W-:Y:S01]  /*ce60*/  @P0 IMAD.IADD R5, R3, 0x1, R9 ;  /* 0x0000000103050824 */ /* 0x000fe200078e0209 */
[----:B------:R-:W-:Y:S01]  /*ce70*/  @P1 LEA R8, P3, R6, UR6, 0x2 ;  /* 0x0000000606081c11 */ /* 0x000fe2000f8610ff */
[----:B------:R-:W-:-:S03]  /*ce80*/  @P1 IMAD.IADD R3, R7, 0x1, R11 ;  /* 0x0000000107031824 */ /* 0x000fc600078e020b */
[----:B------:R-:W-:Y:S02]  /*ce90*/  @P0 LEA.HI.X R5, R2, UR5, R5, 0x2, P2 ;  /* 0x0000000502050c11 */ /* 0x000fe400090f1405 */
[----:B------:R-:W-:Y:S01]  /*cea0*/  @P1 LEA.HI.X R9, R6, UR7, R3, 0x2, P3 ;  /* 0x0000000706091c11 */ /* 0x000fe200098f1403 */
[----:B------:R-:W-:-:S04]  /*ceb0*/  IMAD.MOV.U32 R3, RZ, RZ, 0x3f800000 ;  /* 0x3f800000ff037424 */ /* 0x000fc800078e00ff */
[----:B------:R-:W2:Y:S04]  /*cec0*/  @P1 LDG.E R0, desc[UR42][R8.64] ;  /* 0x0000002a08001981 */ /* 0x000ea8000c1e1900 */
[----:B------:R-:W2:Y:S01]  /*ced0*/  @P0 LDG.E R3, desc[UR42][R4.64] ;  /* 0x0000002a04030981 */ /* 0x000ea2000c1e1900 */
[----:B------:R-:W-:Y:S01]  /*cee0*/  ISETP.LT.AND P0, PT, RZ, UR4, PT ;  /* 0x00000004ff007c0c */ /* 0x000fe2000bf01270 */
[----:B------:R-:W-:Y:S01]  /*cef0*/  ULDC UR4, c[0x0][0x9d8] ;  /* 0x0002760000047ab9 */ /* 0x000fe20000000800 */
[----:B--2---:R-:W-:-:S04]  /*cf00*/  FMUL.FTZ R0, R3, R0 ;  /* 0x0000000003007220 */ /* 0x004fc80000410000 */
[----:B------:R-:W-:-:S07]  /*cf10*/  FMUL.FTZ R2, R0, UR4 ;  /* 0x0000000400027c20 */ /* 0x000fce0008410000 */
[----:B------:R-:W-:Y:S05]  /*cf20*/  @P0 BRA `(.L_x_440) ;  /* 0x0000000000400947 */ /* 0x000fea0003800000 */
[----:B------:R-:W-:-:S04]  /*cf30*/  ULEA.HI UR4, UR45, UR45, URZ, 0x1 ;  /* 0x0000002d2d047291 */ /* 0x000fc8000f8f083f */
[----:B------:R-:W-:-:S04]  /*cf40*/  ULOP3.LUT UR4, UR4, 0xfffffffe, URZ, 0xc0, !UPT ;  /* 0xfffffffe04047892 */ /* 0x000fc8000f8ec03f */
[----:B------:R-:W-:-:S06]  /*cf50*/  UIADD3 UR4, UR45, -UR4, URZ ;  /* 0x800000042d047290 */ /* 0x000fcc000fffe03f */
[----:B------:R-:W-:-:S05]  /*cf60*/  IMAD.U32 R3, RZ, RZ, UR4 ;  /* 0x00000004ff037e24 */ /* 0x000fca000f8e00ff */
[----:B------:R-:W-:-:S04]  /*cf70*/  SHF.L.U32 R3, R3, 0x1f, RZ ;  /* 0x0000001f03037819 */ /* 0x000fc800000006ff */
[----:B------:R0:W1:Y:S03]  /*cf80*/  SYNCS.PHASECHK.TRANS64.TRYWAIT P0, [R22+URZ+0x38800], R3 ;  /* 0x03880003160075a7 */ /* 0x000066000800017f */
[----:B-1----:R-:W-:Y:S05]  /*cf90*/  @!P0 NANOSLEEP.SYNCS 0x989680 ;  /* 0x009896800000895d */ /* 0x002fea0003900000 */
[----:B------:R-:W1:Y:S01]  /*cfa0*/  @!P0 SYNCS.PHASECHK.TRANS64 P0, [R22+URZ+0x38800], R3 ;  /* 0x03880003160085a7 */ /* 0x000e62000800007f */
[----:B------:R-:W-:Y:S04]  /*cfb0*/  BSSY B0, `(.L_x_441) ;  /* 0x0000006000007945 */ /* 0x000fe80003800000 */
[----:B-1----:R-:W-:Y:S05]  /*cfc0*/  @P0 BRA `(.L_x_442) ;  /* 0x0000000000100947 */ /* 0x002fea0003800000 */
.L_x_443:
[----:B-1----:R1:W2:Y:S02]  /*cfd0*/  SYNCS.PHASECHK.TRANS64.TRYWAIT P0, [R22+URZ+0x38800], R3 ;  /* 0x03880003160075a7 */ /* 0x0022a4000800017f */
[----:B--2---:R-:W-:Y:S05]  /*cfe0*/  @!P0 NANOSLEEP.SYNCS 0x989680 ;  /* 0x009896800000895d */ /* 0x004fea0003900000 */
[----:B------:R-:W2:Y:S02]  /*cff0*/  @!P0 SYNCS.PHASECHK.TRANS64 P0, [R22+URZ+0x38800], R3 ;  /* 0x03880003160085a7 */ /* 0x000ea4000800007f */
[----:B--2---:R-:W-:Y:S05]  /*d000*/  @!P0 BRA `(.L_x_443) ;  /* 0xfffffffc00f08947 */ /* 0x004fea000383ffff */
.L_x_442:
[----:B------:R-:W-:Y:S05]  /*d010*/  BSYNC B0 ;  /* 0x0000000000007941 */ /* 0x000fea0003800000 */
.L_x_441:
[----:B------:R-:W-:Y:S05]  /*d020*/  BRA `(.L_x_444) ;  /* 0x0000007000f87947 */ /* 0x000fea0003800000 */
.L_x_440:
[----:B------:R-:W-:Y:S01]  /*d030*/  ISETP.NE.AND P0, PT, R24, RZ, PT ;  /* 0x000000ff1800720c */ /* 0x000fe20003f05270 */
[----:B------:R-:W0:Y:S01]  /*d040*/  LDC.64 R4, c[0x0][0x400] ;  /* 0x00010000ff047b82 */ /* 0x000e220000000a00 */
[----:B-----5:R-:W-:Y:S01]  /*d050*/  SHF.R.S32.HI R0, RZ, 0x1f, R112 ;  /* 0x0000001fff007819 */ /* 0x020fe20000011470 */
[----:B------:R-:W-:Y:S01]  /*d060*/  ULDC.64 UR4, c[0x0][0x3f8] ;  /* 0x0000fe0000047ab9 */ /* 0x000fe20000000a00 */
[----:B------:R-:W-:-:S03]  /*d070*/  ULDC.64 UR6, c[0x0][0x408] ;  /* 0x0001020000067ab9 */ /* 0x000fc60000000a00 */
[C---:B------:R-:W-:Y:S02]  /*d080*/  IMAD R3, R0.reuse, UR4, RZ ;  /* 0x0000000400037c24 */ /* 0x040fe4000f8e02ff */
[----:B------:R-:W1:Y:S01]  /*d090*/  LDC.64 R24, c[0x0][0x3e8] ;  /* 0x0000fa00ff187b82 */ /* 0x000e620000000a00 */
[----:B------:R-:W-:Y:S02]  /*d0a0*/  IMAD R7, R0, UR6, RZ ;  /* 0x0000000600077c24 */ /* 0x000fe4000f8e02ff */
[C---:B------:R-:W-:Y:S02]  /*d0b0*/  IMAD R3, R112.reuse, UR5, R3 ;  /* 0x0000000570037c24 */ /* 0x040fe4000f8e0203 */
[C---:B------:R-:W-:Y:S02]  /*d0c0*/  IMAD R7, R112.reuse, UR7, R7 ;  /* 0x0000000770077c24 */ /* 0x040fe4000f8e0207 */
[----:B-1----:R-:W-:-:S04]  /*d0d0*/  IMAD.WIDE.U32 R24, R112, UR4, R24 ;  /* 0x0000000470187c25 */ /* 0x002fc8000f8e0018 */
[----:B0-----:R-:W-:-:S04]  /*d0e0*/  IMAD.WIDE.U32 R112, R112, UR6, R4 ;  /* 0x0000000670707c25 */ /* 0x001fc8000f8e0004 */
[----:B------:R-:W-:Y:S02]  /*d0f0*/  IMAD.IADD R26, R3, 0x1, R25 ;  /* 0x00000001031a7824 */ /* 0x000fe400078e0219 */
[----:B------:R-:W-:Y:S01]  /*d100*/  IMAD.IADD R27, R7, 0x1, R113 ;  /* 0x00000001071b7824 */ /* 0x000fe200078e0271 */
[----:B------:R-:W-:Y:S06]  /*d110*/  @!P0 BRA `(.L_x_445) ;  /* 0x0000000000408947 */ /* 0x000fec0003800000 */
[----:B------:R-:W-:Y:S01]  /*d120*/  MOV R0, 0x0 ;  /* 0x0000000000007802 */ /* 0x000fe20000000f00 */
[----:B------:R-:W-:Y:S01]  /*d130*/  ULDC.64 UR4, c[0x4][0x1c8] ;  /* 0x0100720000047ab9 */ /* 0x000fe20000000a00 */
[----:B------:R-:W-:Y:S01]  /*d140*/  ULDC.64 UR6, c[0x4][0x1d0] ;  /* 0x0100740000067ab9 */ /* 0x000fe20000000a00 */
[----:B------:R-:W-:Y:S01]  /*d150*/  MOV R4, UR4 ;  /* 0x0000000400047c02 */ /* 0x000fe20008000f00 */
[----:B------:R0:W1:Y:S01]  /*d160*/  LDC.64 R14, c[0x4][R0] ;  /* 0x01000000000e7b82 */ /* 0x0000620000000a00 */
[----:B------:R-:W-:Y:S01]  /*d170*/  IMAD.U32 R5, RZ, RZ, UR5 ;  /* 0x00000005ff057e24 */ /* 0x000fe2000f8e00ff */
[----:B------:R-:W-:Y:S01]  /*d180*/  ULDC.64 UR4, c[0x4][0x138] ;  /* 0x01004e0000047ab9 */ /* 0x000fe20000000a00 */
[----:B------:R-:W-:Y:S01]  /*d190*/  IMAD.U32 R6, RZ, RZ, UR6 ;  /* 0x00000006ff067e24 */ /* 0x000fe2000f8e00ff */
[----:B------:R-:W-:Y:S01]  /*d1a0*/  MOV R10, UR4 ;  /* 0x00000004000a7c02 */ /* 0x000fe20008000f00 */
[----:B------:R-:W-:Y:S01]  /*d1b0*/  IMAD.U32 R7, RZ, RZ, UR7 ;  /* 0x00000007ff077e24 */ /* 0x000fe2000f8e00ff */
[----:B------:R-:W-:Y:S01]  /*d1c0*/  MOV R13, RZ ;  /* 0x000000ff000d7202 */ /* 0x000fe20000000f00 */
[----:B------:R-:W-:-:S02]  /*d1d0*/  IMAD.U32 R11, RZ, RZ, UR5 ;  /* 0x00000005ff0b7e24 */ /* 0x000fc4000f8e00ff */
[----:B------:R-:W-:Y:S02]  /*d1e0*/  IMAD.MOV.U32 R8, RZ, RZ, 0x70 ;  /* 0x00000070ff087424 */ /* 0x000fe400078e00ff */
[----:B0-----:R-:W-:-:S07]  /*d1f0*/  IMAD.MOV.U32 R12, RZ, RZ, 0x1 ;  /* 0x00000001ff0c7424 */ /* 0x001fce00078e00ff */
[----:B------:R-:W-:-:S07]  /*d200*/  LEPC R20, `(.L_x_445) ;  /* 0x000000001014794e */ /* 0x000fce0000000000 */
[----:B-1----:R-:W-:Y:S05]  /*d210*/  CALL.ABS.NOINC R14 ;  /* 0x000000000e007343 */ /* 0x002fea0003c00000 */
.L_x_445:
[----:B------:R-:W2:Y:S01]  /*d220*/  LDL R29, [R1+0x4] ;  /* 0x00000400011d7983 */ /* 0x000ea20000100800 */
[----:B------:R-:W-:Y:S01]  /*d230*/  ULDC.U8 UR4, c[0x0][0x410] ;  /* 0x0001040000047ab9 */ /* 0x000fe20000000000 */
[----:B------:R-:W-:Y:S01]  /*d240*/  BSSY B0, `(.L_x_446) ;  /* 0x0000714000007945 */ /* 0x000fe20003800000 */
[----:B------:R-:W-:Y:S01]  /*d250*/  ISETP.NE.AND P0, PT, RZ, UR4, PT ;  /* 0x00000004ff007c0c */ /* 0x000fe2000bf05270 */
[----:B--2---:R-:W-:-:S12]  /*d260*/  IMAD R6, R29, 0x80, R23 ;  /* 0x000000801d067824 */ /* 0x004fd800078e0217 */
[----:B------:R-:W-:Y:S05]  /*d270*/  @!P0 BRA `(.L_x_447) ;  /* 0x0000003400a08947 */ /* 0x000fea0003800000 */
[----:B------:R-:W-:-:S03]  /*d280*/  UMOV UR4, 0xffffffff ;  /* 0xffffffff00047882 */ /* 0x000fc60000000000 */
[----:B------:R-:W-:Y:S05]  /*d290*/  BRA.DIV UR4, `(.L_x_448) ;  /* 0x0000019a04047947 */ /* 0x000fea000b800000 */
[----:B------:R0:W1:Y:S04]  /*d2a0*/  SHFL.IDX PT, R3, R24, RZ, 0x181f ;  /* 0x00181fff18037589 */ /* 0x00006800000e0000 */
[----:B------:R0:W2:Y:S04]  /*d2b0*/  SHFL.IDX PT, R14, R112, RZ, 0x181f ;  /* 0x00181fff700e7589 */ /* 0x0000a800000e0000 */
[----:B------:R0:W3:Y:S04]  /*d2c0*/  SHFL.IDX PT, R0, R26, RZ, 0x181f ;  /* 0x00181fff1a007589 */ /* 0x0000e800000e0000 */
[----:B------:R0:W4:Y:S02]  /*d2d0*/  SHFL.IDX PT, R4, R27, RZ, 0x181f ;  /* 0x00181fff1b047589 */ /* 0x00012400000e0000 */
.L_x_671:
[----:B------:R-:W-:Y:S01]  /*d2e0*/  ULDC UR4, c[0x0][0x448] ;  /* 0x0001120000047ab9 */ /* 0x000fe20000000800 */
[----:B------:R-:W-:Y:S01]  /*d2f0*/  BSSY B1, `(.L_x_449) ;  /* 0x000001b000017945 */ /* 0x000fe20003800000 */
[----:B------:R-:W-:Y:S01]  /*d300*/  IMAD R5, R118, UR4, RZ ;  /* 0x0000000476057c24 */ /* 0x000fe2000f8e02ff */
[----:B------:R-:W-:Y:S02]  /*d310*/  CS2R R20, SRZ ;  /* 0x0000000000147805 */ /* 0x000fe4000001ff00 */
[----:B------:R-:W-:Y:S02]  /*d320*/  CS2R R10, SRZ ;  /* 0x00000000000a7805 */ /* 0x000fe4000001ff00 */
[----:B------:R-:W-:Y:S02]  /*d330*/  CS2R R12, SRZ ;  /* 0x00000000000c7805 */ /* 0x000fe4000001ff00 */
[----:B------:R-:W-:Y:S02]  /*d340*/  ISETP.GE.AND P0, PT, R6, R5, PT ;  /* 0x000000050600720c */ /* 0x000fe40003f06270 */
[----:B------:R-:W-:-:S11]  /*d350*/  CS2R R6, SRZ ;  /* 0x0000000000067805 */ /* 0x000fd6000001ff00 */
[----:B------:R-:W-:Y:S05]  /*d360*/  @P0 BRA `(.L_x_450) ;  /* 0x00000000004c0947 */ /* 0x000fea0003800000 */
[----:B------:R-:W-:Y:S01]  /*d370*/  ULDC UR4, c[0x0][0x3f4] ;  /* 0x0000fd0000047ab9 */ /* 0x000fe20000000800 */
[----:B------:R-:W-:Y:S02]  /*d380*/  SHF.R.S32.HI R7, RZ, 0x1f, R18 ;  /* 0x0000001fff077819 */ /* 0x000fe40000011412 */
[----:B------:R-:W-:Y:S02]  /*d390*/  ISETP.GE.AND P4, PT, R18, UR4, PT ;  /* 0x0000000412007c0c */ /* 0x000fe4000bf86270 */
[----:B------:R-:W-:Y:S02]  /*d3a0*/  ISETP.GE.AND P5, PT, R233, UR4, PT ;  /* 0x00000004e9007c0c */ /* 0x000fe4000bfa6270 */
[----:B------:R-:W-:Y:S02]  /*d3b0*/  SHF.R.S32.HI R15, RZ, 0x1f, R233 ;  /* 0x0000001fff0f7819 */ /* 0x000fe400000114e9 */
[----:B------:R-:W-:-:S07]  /*d3c0*/  CS2R R20, SRZ ;  /* 0x0000000000147805 */ /* 0x000fce000001ff00 */
[CC--:B-1----:R-:W-:Y:S02]  /*d3d0*/  @!P4 IADD3 R8, P0, R18.reuse, R3.reuse, RZ ;  /* 0x000000031208c210 */ /* 0x0c2fe40007f1e0ff */
[-C--:B0-2---:R-:W-:Y:S02]  /*d3e0*/  @!P4 IADD3 R24, P1, R18, R14.reuse, RZ ;  /* 0x0000000e1218c210 */ /* 0x085fe40007f3e0ff */
[C---:B------:R-:W-:Y:S01]  /*d3f0*/  @!P5 IADD3 R26, P2, R233.reuse, R3, RZ ;  /* 0x00000003e91ad210 */ /* 0x040fe20007f5e0ff */
[--C-:B---3--:R-:W-:Y:S01]  /*d400*/  @!P4 IMAD.X R9, R0, 0x1, R7.reuse, P0 ;  /* 0x000000010009c824 */ /* 0x108fe200000e0607 */
[----:B------:R-:W-:Y:S01]  /*d410*/  @!P5 IADD3 R14, P3, R233, R14, RZ ;  /* 0x0000000ee90ed210 */ /* 0x000fe20007f7e0ff */
[----:B----4-:R-:W-:Y:S01]  /*d420*/  @!P4 IMAD.X R25, R4, 0x1, R7, P1 ;  /* 0x000000010419c824 */ /* 0x010fe200008e0607 */
[----:B------:R-:W-:Y:S02]  /*d430*/  @!P5 IADD3.X R27, R0, R15, RZ, P2, !PT ;  /* 0x0000000f001bd210 */ /* 0x000fe400017fe4ff */
[----:B------:R-:W-:Y:S01]  /*d440*/  CS2R R6, SRZ ;  /* 0x0000000000067805 */ /* 0x000fe2000001ff00 */
[----:B------:R0:W5:Y:S01]  /*d450*/  @!P4 LD.E.64 R10, desc[UR42][R8.64] ;  /* 0x0000002a080ac980 */ /* 0x000162000c101b00 */
[----:B------:R-:W-:-:S03]  /*d460*/  @!P5 IMAD.X R15, R4, 0x1, R15, P3 ;  /* 0x00000001040fd824 */ /* 0x000fc600018e060f */
[----:B------:R0:W5:Y:S04]  /*d470*/  @!P4 LD.E.64 R12, desc[UR42][R24.64] ;  /* 0x0000002a180cc980 */ /* 0x000168000c101b00 */
[----:B------:R0:W5:Y:S04]  /*d480*/  @!P5 LD.E.64 R20, desc[UR42][R26.64] ;  /* 0x0000002a1a14d980 */ /* 0x000168000c101b00 */
[----:B------:R0:W5:Y:S02]  /*d490*/  @!P5 LD.E.64 R6, desc[UR42][R14.64] ;  /* 0x0000002a0e06d980 */ /* 0x000164000c101b00 */
.L_x_450:
[----:B------:R-:W-:Y:S05]  /*d4a0*/  BSYNC B1 ;  /* 0x0000000000017941 */ /* 0x000fea0003800000 */
.L_x_449:
[----:B------:R-:W-:Y:S01]  /*d4b0*/  ULEA.HI UR4, UR45, UR45, URZ, 0x1 ;  /* 0x0000002d2d047291 */ /* 0x000fe2000f8f083f */
[----:B---3-5:R-:W-:Y:S01]  /*d4c0*/  SHF.R.U32.HI R0, RZ, 0x8, R10 ;  /* 0x00000008ff007819 */ /* 0x028fe2000001160a */
[----:B0-----:R-:W-:Y:S01]  /*d4d0*/  IMAD R26, R29, -0x80, R5 ;  /* 0xffffff801d1a7824 */ /* 0x001fe200078e0205 */
[----:B------:R-:W-:Y:S01]  /*d4e0*/  SHF.R.U32.HI R9, RZ, 0x8, R11 ;  /* 0x00000008ff097819 */ /* 0x000fe2000001160b */
[----:B------:R-:W-:Y:S01]  /*d4f0*/  ULOP3.LUT UR4, UR4, 0xfffffffe, URZ, 0xc0, !UPT ;  /* 0xfffffffe04047892 */ /* 0x000fe2000f8ec03f */
[----:B-1----:R-:W-:Y:S01]  /*d500*/  LOP3.LUT R3, R10, 0xff, RZ, 0xc0, !PT ;  /* 0x000000ff0a037812 */ /* 0x002fe200078ec0ff */
[----:B------:R-:W-:Y:S01]  /*d510*/  BSSY B1, `(.L_x_451) ;  /* 0x000003b000017945 */ /* 0x000fe20003800000 */
[----:B------:R-:W-:Y:S01]  /*d520*/  LOP3.LUT R0, R0, 0xff, RZ, 0xc0, !PT ;  /* 0x000000ff00007812 */ /* 0x000fe200078ec0ff */
[----:B------:R-:W-:Y:S01]  /*d530*/  UIADD3 UR4, UR45, -UR4, URZ ;  /* 0x800000042d047290 */ /* 0x000fe2000fffe03f */
[----:B----4-:R-:W-:Y:S02]  /*d540*/  LOP3.LUT R4, R11, 0xff, RZ, 0xc0, !PT ;  /* 0x000000ff0b047812 */ /* 0x010fe400078ec0ff */
[----:B------:R-:W-:-:S02]  /*d550*/  LOP3.LUT R9, R9, 0xff, RZ, 0xc0, !PT ;  /* 0x000000ff09097812 */ /* 0x000fc400078ec0ff */
[----:B------:R-:W-:Y:S01]  /*d560*/  PRMT R5, R0, 0x7604, R3 ;  /* 0x0000760400057816 */ /* 0x000fe20000000003 */
[----:B------:R-:W-:Y:S01]  /*d570*/  IMAD.U32 R35, RZ, RZ, UR4 ;  /* 0x00000004ff237e24 */ /* 0x000fe2000f8e00ff */
[----:B------:R-:W-:Y:S02]  /*d580*/  SHF.R.U32.HI R0, RZ, 0x8, R20 ;  /* 0x00000008ff007819 */ /* 0x000fe40000011614 */
[----:B------:R-:W-:Y:S02]  /*d590*/  PRMT R4, R9, 0x7604, R4 ;  /* 0x0000760409047816 */ /* 0x000fe40000000004 */
[----:B------:R-:W-:Y:S02]  /*d5a0*/  SHF.L.U32 R35, R35, 0x1f, RZ ;  /* 0x0000001f23237819 */ /* 0x000fe400000006ff */
[----:B------:R-:W-:Y:S02]  /*d5b0*/  LOP3.LUT R8, R20, 0xff, RZ, 0xc0, !PT ;  /* 0x000000ff14087812 */ /* 0x000fe400078ec0ff */
[----:B------:R-:W0:Y:S01]  /*d5c0*/  SYNCS.PHASECHK.TRANS64.TRYWAIT P0, [R22+URZ+0x38800], R35 ;  /* 0x03880023160075a7 */ /* 0x000e22000800017f */
[----:B------:R-:W-:-:S02]  /*d5d0*/  SHF.R.U32.HI R3, RZ, 0x8, R12 ;  /* 0x00000008ff037819 */ /* 0x000fc4000001160c */
[----:B------:R-:W-:Y:S02]  /*d5e0*/  LOP3.LUT R9, R0, 0xff, RZ, 0xc0, !PT ;  /* 0x000000ff00097812 */ /* 0x000fe400078ec0ff */
[----:B------:R-:W-:Y:S02]  /*d5f0*/  SHF.R.U32.HI R15, RZ, 0x8, R21 ;  /* 0x00000008ff0f7819 */ /* 0x000fe40000011615 */
[----:B------:R-:W-:Y:S02]  /*d600*/  LOP3.LUT R24, R12, 0xff, RZ, 0xc0, !PT ;  /* 0x000000ff0c187812 */ /* 0x000fe400078ec0ff */
[----:B------:R-:W-:Y:S02]  /*d610*/  LOP3.LUT R3, R3, 0xff, RZ, 0xc0, !PT ;  /* 0x000000ff03037812 */ /* 0x000fe400078ec0ff */
[----:B------:R-:W-:Y:S02]  /*d620*/  PRMT R9, R9, 0x7604, R8 ;  /* 0x0000760409097816 */ /* 0x000fe40000000008 */
[----:B------:R-:W-:-:S02]  /*d630*/  SHF.R.U32.HI R8, RZ, 0x8, R13 ;  /* 0x00000008ff087819 */ /* 0x000fc4000001160d */
[----:B--2---:R-:W-:Y:S02]  /*d640*/  LOP3.LUT R14, R21, 0xff, RZ, 0xc0, !PT ;  /* 0x000000ff150e7812 */ /* 0x004fe400078ec0ff */
[----:B------:R-:W-:Y:S02]  /*d650*/  LOP3.LUT R15, R15, 0xff, RZ, 0xc0, !PT ;  /* 0x000000ff0f0f7812 */ /* 0x000fe400078ec0ff */
[----:B------:R-:W-:Y:S02]  /*d660*/  SHF.R.U32.HI R0, RZ, 0x8, R6 ;  /* 0x00000008ff007819 */ /* 0x000fe40000011606 */
[----:B------:R-:W-:Y:S02]  /*d670*/  PRMT R27, R3, 0x7604, R24 ;  /* 0x00007604031b7816 */ /* 0x000fe40000000018 */
[----:B------:R-:W-:Y:S02]  /*d680*/  LOP3.LUT R3, R13, 0xff, RZ, 0xc0, !PT ;  /* 0x000000ff0d037812 */ /* 0x000fe400078ec0ff */
[----:B------:R-:W-:-:S02]  /*d690*/  LOP3.LUT R8, R8, 0xff, RZ, 0xc0, !PT ;  /* 0x000000ff08087812 */ /* 0x000fc400078ec0ff */
[----:B------:R-:W-:Y:S02]  /*d6a0*/  PRMT R14, R15, 0x7604, R14 ;  /* 0x000076040f0e7816 */ /* 0x000fe4000000000e */
[----:B------:R-:W-:Y:S02]  /*d6b0*/  LOP3.LUT R15, R6, 0xff, RZ, 0xc0, !PT ;  /* 0x000000ff060f7812 */ /* 0x000fe400078ec0ff */
[----:B------:R-:W-:Y:S02]  /*d6c0*/  LOP3.LUT R0, R0, 0xff, RZ, 0xc0, !PT ;  /* 0x000000ff00007812 */ /* 0x000fe400078ec0ff */
[----:B------:R-:W-:Y:S02]  /*d6d0*/  PRMT R8, R8, 0x7604, R3 ;  /* 0x0000760408087816 */ /* 0x000fe40000000003 */
[----:B------:R-:W-:Y:S02]  /*d6e0*/  SHF.R.U32.HI R3, RZ, 0x10, R11 ;  /* 0x00000010ff037819 */ /* 0x000fe4000001160b */
[----:B------:R-:W-:-:S02]  /*d6f0*/  SHF.R.U32.HI R25, RZ, 0x8, R7 ;  /* 0x00000008ff197819 */ /* 0x000fc40000011607 */
[----:B------:R-:W-:Y:S01]  /*d700*/  PRMT R31, R0, 0x7604, R15 ;  /* 0x00007604001f7816 */ /* 0x000fe2000000000f */
[----:B------:R-:W-:Y:S01]  /*d710*/  IMAD.U32 R3, R3, 0x10000, RZ ;  /* 0x0001000003037824 */ /* 0x000fe200078e00ff */
[----:B------:R-:W-:Y:S02]  /*d720*/  SHF.R.U32.HI R29, RZ, 0x10, R13 ;  /* 0x00000010ff1d7819 */ /* 0x000fe4000001160d */
[----:B------:R-:W-:Y:S02]  /*d730*/  SHF.R.U32.HI R15, RZ, 0x10, R21 ;  /* 0x00000010ff0f7819 */ /* 0x000fe40000011615 */
[----:B------:R-:W-:Y:S01]  /*d740*/  LOP3.LUT R24, R7, 0xff, RZ, 0xc0, !PT ;  /* 0x000000ff07187812 */ /* 0x000fe200078ec0ff */
[----:B------:R-:W-:Y:S01]  /*d750*/  IMAD.U32 R29, R29, 0x10000, RZ ;  /* 0x000100001d1d7824 */ /* 0x000fe200078e00ff */
[----:B------:R-:W-:Y:S02]  /*d760*/  LOP3.LUT R25, R25, 0xff, RZ, 0xc0, !PT ;  /* 0x000000ff19197812 */ /* 0x000fe400078ec0ff */
[----:B------:R-:W-:-:S02]  /*d770*/  SHF.R.U32.HI R33, RZ, 0x10, R7 ;  /* 0x00000010ff217819 */ /* 0x000fc40000011607 */
[----:B------:R-:W-:Y:S02]  /*d780*/  SHF.L.U32 R15, R15, 0x10, RZ ;  /* 0x000000100f0f7819 */ /* 0x000fe400000006ff */
[----:B------:R-:W-:Y:S01]  /*d790*/  PRMT R24, R25, 0x7604, R24 ;  /* 0x0000760419187816 */ /* 0x000fe20000000018 */
[----:B------:R-:W-:Y:S01]  /*d7a0*/  IMAD.U32 R33, R33, 0x10000, RZ ;  /* 0x0001000021217824 */ /* 0x000fe200078e00ff */
[----:B------:R-:W-:Y:S02]  /*d7b0*/  LOP3.LUT R5, R5, 0xff0000, R10, 0xf8, !PT ;  /* 0x00ff000005057812 */ /* 0x000fe400078ef80a */
[----:B------:R-:W-:Y:S02]  /*d7c0*/  LOP3.LUT R3, R4, 0xff0000, R3, 0xf8, !PT ;  /* 0x00ff000004037812 */ /* 0x000fe400078ef803 */
[----:B------:R-:W-:Y:S02]  /*d7d0*/  LOP3.LUT R25, R14, 0xff0000, R15, 0xf8, !PT ;  /* 0x00ff00000e197812 */ /* 0x000fe400078ef80f */
[----:B------:R-:W-:-:S02]  /*d7e0*/  VIMNMX R0, R26, 0x80, PT ;  /* 0x000000801a007848 */ /* 0x000fc40003fe0100 */
[----:B------:R-:W-:Y:S02]  /*d7f0*/  LOP3.LUT R29, R8, 0xff0000, R29, 0xf8, !PT ;  /* 0x00ff0000081d7812 */ /* 0x000fe400078ef81d */
[----:B------:R-:W-:Y:S02]  /*d800*/  LOP3.LUT R15, R9, 0xff0000, R20, 0xf8, !PT ;  /* 0x00ff0000090f7812 */ /* 0x000fe400078ef814 */
[----:B------:R-:W-:Y:S02]  /*d810*/  LOP3.LUT R27, R27, 0xff0000, R12, 0xf8, !PT ;  /* 0x00ff00001b1b7812 */ /* 0x000fe400078ef80c */
[----:B------:R-:W-:Y:S02]  /*d820*/  LOP3.LUT R9, R5, 0xff000000, R10, 0xf8, !PT ;  /* 0xff00000005097812 */ /* 0x000fe400078ef80a */
[----:B------:R-:W-:Y:S02]  /*d830*/  LOP3.LUT R10, R3, 0xff000000, R11, 0xf8, !PT ;  /* 0xff000000030a7812 */ /* 0x000fe400078ef80b */
[----:B------:R-:W-:-:S02]  /*d840*/  LOP3.LUT R33, R24, 0xff0000, R33, 0xf8, !PT ;  /* 0x00ff000018217812 */ /* 0x000fc400078ef821 */
[----:B------:R-:W-:Y:S02]  /*d850*/  ISETP.GE.AND P1, PT, R23, R0, PT ;  /* 0x000000001700720c */ /* 0x000fe40003f26270 */
[----:B------:R-:W-:Y:S02]  /*d860*/  LOP3.LUT R3, R15, 0xff000000, R20, 0xf8, !PT ;  /* 0xff0000000f037812 */ /* 0x000fe400078ef814 */
[----:B------:R-:W-:Y:S02]  /*d870*/  LOP3.LUT R8, R25, 0xff000000, R21, 0xf8, !PT ;  /* 0xff00000019087812 */ /* 0x000fe400078ef815 */
[----:B------:R-:W-:Y:S02]  /*d880*/  LOP3.LUT R12, R27, 0xff000000, R12, 0xf8, !PT ;  /* 0xff0000001b0c7812 */ /* 0x000fe400078ef80c */
[----:B------:R-:W-:Y:S02]  /*d890*/  LOP3.LUT R14, R29, 0xff000000, R13, 0xf8, !PT ;  /* 0xff0000001d0e7812 */ /* 0x000fe400078ef80d */
[----:B------:R-:W-:Y:S01]  /*d8a0*/  LOP3.LUT R11, R31, 0xff0000, R6, 0xf8, !PT ;  /* 0x00ff00001f0b7812 */ /* 0x000fe200078ef806 */
[----:B0-----:R-:W-:Y:S06]  /*d8b0*/  @!P0 BRA `(.L_x_452) ;  /* 0x0000019000ec8947 */ /* 0x001fec0003800000 */
.L_x_672:
[----:B------:R-:W-:Y:S05]  /*d8c0*/  BSYNC B1 ;  /* 0x0000000000017941 */ /* 0x000fea0003800000 */
.L_x_451:
[----:B------:R-:W-:Y:S01]  /*d8d0*/  BSSY B1, `(.L_x_453) ;  /* 0x00000c0000017945 */ /* 0x000fe20003800000 */
[----:B------:R-:W-:Y:S02]  /*d8e0*/  LOP3.LUT R11, R11, 0xff000000, R6, 0xf8, !PT ;  /* 0xff0000000b0b7812 */ /* 0x000fe400078ef806 */
[----:B------:R-:W-:Y:S01]  /*d8f0*/  LOP3.LUT R13, R33, 0xff000000, R7, 0xf8, !PT ;  /* 0xff000000210d7812 */ /* 0x000fe200078ef807 */
[----:B------:R-:W-:Y:S06]  /*d900*/  @P1 BRA `(.L_x_454) ;  /* 0x0000000800f01947 */ /* 0x000fec0003800000 */
[----:B------:R1:W5:Y:S01]  /*d910*/  LDL R41, [R1+0x34] ;  /* 0x0000340001297983 */ /* 0x0003620000100800 */
[----:B------:R-:W2:Y:S01]  /*d920*/  LDC R4, c[0x0][0x3f4] ;  /* 0x0000fd00ff047b82 */ /* 0x000ea20000000800 */
[----:B------:R-:W-:Y:S01]  /*d930*/  BSSY B2, `(.L_x_455) ;  /* 0x000005e000027945 */ /* 0x000fe20003800000 */
[-C--:B--2---:R-:W-:Y:S02]  /*d940*/  ISETP.GE.AND P0, PT, R18, R4.reuse, PT ;  /* 0x000000041200720c */ /* 0x084fe40003f06270 */
[----:B------:R-:W-:-:S11]  /*d950*/  ISETP.GE.AND P1, PT, R233, R4, PT ;  /* 0x00000004e900720c */ /* 0x000fd60003f26270 */
[----:B-1----:R-:W-:Y:S05]  /*d960*/  @P0 BRA `(.L_x_456) ;  /* 0x0000000400680947 */ /* 0x002fea0003800000 */
[----:B-----5:R-:W1:Y:S01]  /*d970*/  LDS.128 R4, [R41+0x20400] ;  /* 0x0204000029047984 */ /* 0x020e620000000c00 */
[----:B------:R-:W-:Y:S02]  /*d980*/  F2FP.F16.E4M3.UNPACK_B R29, R12 ;  /* 0x0000000cff1d723e */ /* 0x000fe400020006ff */
[----:B------:R-:W-:-:S03]  /*d990*/  F2FP.F16.E4M3.UNPACK_B R26, R9 ;  /* 0x00000009ff1a723e */ /* 0x000fc600020006ff */
[--C-:B------:R-:W-:Y:S02]  /*d9a0*/  HADD2.F32 R30, -RZ, R29.reuse.H1_H1 ;  /* 0x3000001dff1e7230 */ /* 0x100fe40000004100 */
[--C-:B------:R-:W-:Y:S02]  /*d9b0*/  HADD2.F32 R27, -RZ, R26.reuse.H1_H1 ;  /* 0x3000001aff1b7230 */ /* 0x100fe40000004100 */
[----:B------:R-:W-:Y:S02]  /*d9c0*/  HADD2.F32 R29, -RZ, R29.H0_H0 ;  /* 0x2000001dff1d7230 */ /* 0x000fe40000004100 */
[----:B------:R-:W-:Y:S01]  /*d9d0*/  HADD2.F32 R26, -RZ, R26.H0_H0 ;  /* 0x2000001aff1a7230 */ /* 0x000fe20000004100 */
[-C--:B-1----:R-:W-:Y:S02]  /*d9e0*/  F2FP.F16.E4M3.UNPACK_B R15, R4.reuse.H1 ;  /* 0x00000004ff0f723e */ /* 0x082fe400030006ff */
[-C--:B------:R-:W-:Y:S02]  /*d9f0*/  F2FP.F16.E4M3.UNPACK_B R21, R5.reuse ;  /* 0x00000005ff15723e */ /* 0x080fe400020006ff */
[----:B------:R-:W-:Y:S01]  /*da00*/  F2FP.F16.E4M3.UNPACK_B R24, R5.H1 ;  /* 0x00000005ff18723e */ /* 0x000fe200030006ff */
[--C-:B------:R-:W-:Y:S01]  /*da10*/  HADD2.F32 R20, -RZ, R15.reuse.H0_H0 ;  /* 0x2000000fff147230 */ /* 0x100fe20000004100 */
[----:B------:R-:W-:Y:S01]  /*da20*/  F2FP.F16.E4M3.UNPACK_B R4, R4 ;  /* 0x00000004ff04723e */ /* 0x000fe200020006ff */
[----:B------:R-:W-:Y:S01]  /*da30*/  HADD2.F32 R15, -RZ, R15.H1_H1 ;  /* 0x3000000fff0f7230 */ /* 0x000fe20000004100 */
[----:B------:R-:W-:-:S02]  /*da40*/  F2FP.F16.E4M3.UNPACK_B R25, R6 ;  /* 0x00000006ff19723e */ /* 0x000fc400020006ff */
[----:B------:R-:W-:Y:S02]  /*da50*/  F2FP.F16.E4M3.UNPACK_B R6, R6.H1 ;  /* 0x00000006ff06723e */ /* 0x000fe400030006ff */
[C---:B------:R-:W-:Y:S01]  /*da60*/  FMUL.FTZ R5, R15.reuse, R30 ;  /* 0x0000001e0f057220 */ /* 0x040fe20000410000 */
[----:B------:R-:W-:Y:S01]  /*da70*/  FMUL.FTZ R31, R15, R27 ;  /* 0x0000001b0f1f7220 */ /* 0x000fe20000410000 */
[----:B------:R-:W-:Y:S02]  /*da80*/  F2FP.F16.E4M3.UNPACK_B R15, R7 ;  /* 0x00000007ff0f723e */ /* 0x000fe400020006ff */
[C---:B------:R-:W-:Y:S01]  /*da90*/  FFMA.FTZ R33, R20.reuse, R27, -R5 ;  /* 0x0000001b14217223 */ /* 0x040fe20000010805 */
[--C-:B------:R-:W-:Y:S01]  /*daa0*/  HADD2.F32 R5, -RZ, R4.reuse.H1_H1 ;  /* 0x30000004ff057230 */ /* 0x100fe20000004100 */
[----:B------:R-:W-:Y:S01]  /*dab0*/  F2FP.F16.E4M3.UNPACK_B R27, R12.H1 ;  /* 0x0000000cff1b723e */ /* 0x000fe200030006ff */
[----:B------:R-:W-:Y:S01]  /*dac0*/  FFMA.FTZ R34, R20, R30, R31 ;  /* 0x0000001e14227223 */ /* 0x000fe2000001001f */
[----:B------:R-:W-:Y:S01]  /*dad0*/  HADD2.F32 R4, -RZ, R4.H0_H0 ;  /* 0x20000004ff047230 */ /* 0x000fe20000004100 */
[----:B------:R-:W-:Y:S01]  /*dae0*/  F2FP.F16.E4M3.UNPACK_B R20, R9.H1 ;  /* 0x00000009ff14723e */ /* 0x000fe200030006ff */
[C---:B------:R-:W-:Y:S01]  /*daf0*/  FMUL.FTZ R31, R5.reuse, R29 ;  /* 0x0000001d051f7220 */ /* 0x040fe20000410000 */
[----:B------:R-:W-:Y:S01]  /*db00*/  FMUL.FTZ R32, R5, R26 ;  /* 0x0000001a05207220 */ /* 0x000fe20000410000 */
[----:B------:R-:W-:Y:S01]  /*db10*/  HADD2.F32 R30, -RZ, R27.H1_H1 ;  /* 0x3000001bff1e7230 */ /* 0x000fe20000004100 */
[----:B------:R-:W-:Y:S01]  /*db20*/  F2FP.F16.E4M3.UNPACK_B R7, R7.H1 ;  /* 0x00000007ff07723e */ /* 0x000fe200030006ff */
[----:B------:R-:W-:-:S02]  /*db30*/  HADD2.F32 R5, -RZ, R24.H1_H1 ;  /* 0x30000018ff057230 */ /* 0x000fc40000004100 */
[C---:B------:R-:W-:Y:S01]  /*db40*/  FFMA.FTZ R31, R4.reuse, R26, -R31 ;  /* 0x0000001a041f7223 */ /* 0x040fe2000001081f */
[----:B------:R-:W-:Y:S01]  /*db50*/  FFMA.FTZ R32, R4, R29, R32 ;  /* 0x0000001d04207223 */ /* 0x000fe20000010020 */
[----:B------:R-:W-:Y:S02]  /*db60*/  HADD2.F32 R26, -RZ, R20.H1_H1 ;  /* 0x30000014ff1a7230 */ /* 0x000fe40000004100 */
[----:B------:R-:W-:Y:S02]  /*db70*/  HADD2.F32 R24, -RZ, R24.H0_H0 ;  /* 0x20000018ff187230 */ /* 0x000fe40000004100 */
[C---:B------:R-:W-:Y:S01]  /*db80*/  FMUL.FTZ R29, R5.reuse, R30 ;  /* 0x0000001e051d7220 */ /* 0x040fe20000410000 */
[----:B------:R-:W-:Y:S02]  /*db90*/  HADD2.F32 R27, -RZ, R27.H0_H0 ;  /* 0x2000001bff1b7230 */ /* 0x000fe40000004100 */
[----:B------:R-:W-:Y:S01]  /*dba0*/  FMUL.FTZ R5, R5, R26 ;  /* 0x0000001a05057220 */ /* 0x000fe20000410000 */
[----:B------:R-:W-:-:S02]  /*dbb0*/  HADD2.F32 R4, -RZ, R21.H1_H1 ;  /* 0x30000015ff047230 */ /* 0x000fc40000004100 */
[C---:B0-----:R-:W-:Y:S01]  /*dbc0*/  FFMA.FTZ R35, R24.reuse, R26, -R29 ;  /* 0x0000001a18237223 */ /* 0x041fe2000001081d */
[----:B------:R-:W-:Y:S01]  /*dbd0*/  HADD2.F32 R20, -RZ, R20.H0_H0 ;  /* 0x20000014ff147230 */ /* 0x000fe20000004100 */
[----:B------:R-:W-:Y:S01]  /*dbe0*/  F2FP.F16.E4M3.UNPACK_B R26, R14 ;  /* 0x0000000eff1a723e */ /* 0x000fe200020006ff */
[----:B------:R-:W-:Y:S02]  /*dbf0*/  HADD2.F32 R21, -RZ, R21.H0_H0 ;  /* 0x20000015ff157230 */ /* 0x000fe40000004100 */
[----:B------:R-:W-:Y:S01]  /*dc00*/  FFMA.FTZ R30, R24, R30, R5 ;  /* 0x0000001e181e7223 */ /* 0x000fe20000010005 */
[C---:B------:R-:W-:Y:S01]  /*dc10*/  FMUL.FTZ R36, R4.reuse, R27 ;  /* 0x0000001b04247220 */ /* 0x040fe20000410000 */
[----:B------:R-:W-:Y:S01]  /*dc20*/  F2FP.F16.E4M3.UNPACK_B R24, R10 ;  /* 0x0000000aff18723e */ /* 0x000fe200020006ff */
[-C--:B------:R-:W-:Y:S01]  /*dc30*/  FMUL.FTZ R4, R4, R20.reuse ;  /* 0x0000001404047220 */ /* 0x080fe20000410000 */
[----:B------:R-:W-:Y:S02]  /*dc40*/  HADD2.F32 R29, -RZ, R26.H1_H1 ;  /* 0x3000001aff1d7230 */ /* 0x000fe40000004100 */
[----:B------:R-:W-:Y:S01]  /*dc50*/  FFMA.FTZ R36, R21, R20, -R36 ;  /* 0x0000001415247223 */ /* 0x000fe20000010824 */
[----:B------:R-:W-:-:S02]  /*dc60*/  HADD2.F32 R5, -RZ, R6.H1_H1 ;  /* 0x30000006ff057230 */ /* 0x000fc40000004100 */
[----:B------:R-:W-:Y:S01]  /*dc70*/  FFMA.FTZ R27, R21, R27, R4 ;  /* 0x0000001b151b7223 */ /* 0x000fe20000010004 */
[----:B------:R-:W-:Y:S01]  /*dc80*/  HADD2.F32 R20, -RZ, R24.H1_H1 ;  /* 0x30000018ff147230 */ /* 0x000fe20000004100 */
[----:B------:R-:W-:Y:S01]  /*dc90*/  F2FP.SATFINITE.E4M3.F32.PACK_AB_MERGE_C R30, R30, R35, RZ ;  /* 0x000000231e1e723e */ /* 0x000fe200048070ff */
[----:B------:R-:W-:Y:S02]  /*dca0*/  HADD2.F32 R6, -RZ, R6.H0_H0 ;  /* 0x20000006ff067230 */ /* 0x000fe40000004100 */
[C---:B------:R-:W-:Y:S01]  /*dcb0*/  FMUL.FTZ R21, R5.reuse, R29 ;  /* 0x0000001d05157220 */ /* 0x040fe20000410000 */
[----:B------:R-:W-:Y:S02]  /*dcc0*/  HADD2.F32 R24, -RZ, R24.H0_H0 ;  /* 0x20000018ff187230 */ /* 0x000fe40000004100 */
[-C--:B------:R-:W-:Y:S01]  /*dcd0*/  FMUL.FTZ R39, R5, R20.reuse ;  /* 0x0000001405277220 */ /* 0x080fe20000410000 */
[----:B------:R-:W-:Y:S02]  /*dce0*/  HADD2.F32 R26, -RZ, R26.H0_H0 ;  /* 0x2000001aff1a7230 */ /* 0x000fe40000004100 */
[----:B------:R-:W-:Y:S01]  /*dcf0*/  FFMA.FTZ R37, R6, R20, -R21 ;  /* 0x0000001406257223 */ /* 0x000fe20000010815 */
[--C-:B------:R-:W-:Y:S01]  /*dd00*/  HADD2.F32 R4, -RZ, R25.reuse.H1_H1 ;  /* 0x30000019ff047230 */ /* 0x100fe20000004100 */
[----:B------:R-:W-:Y:S01]  /*dd10*/  F2FP.F16.E4M3.UNPACK_B R5, R10.H1 ;  /* 0x0000000aff05723e */ /* 0x000fe200030006ff */
[----:B------:R-:W-:-:S02]  /*dd20*/  HADD2.F32 R25, -RZ, R25.H0_H0 ;  /* 0x20000019ff197230 */ /* 0x000fc40000004100 */
[----:B------:R-:W-:Y:S01]  /*dd30*/  FFMA.FTZ R38, R6, R29, R39 ;  /* 0x0000001d06267223 */ /* 0x000fe20000010027 */
[C---:B------:R-:W-:Y:S01]  /*dd40*/  FMUL.FTZ R20, R4.reuse, R26 ;  /* 0x0000001a04147220 */ /* 0x040fe20000410000 */
[----:B------:R-:W-:Y:S01]  /*dd50*/  FMUL.FTZ R21, R4, R24 ;  /* 0x0000001804157220 */ /* 0x000fe20000410000 */
[----:B------:R-:W-:Y:S01]  /*dd60*/  F2FP.F16.E4M3.UNPACK_B R4, R14.H1 ;  /* 0x0000000eff04723e */ /* 0x000fe200030006ff */
[--C-:B------:R-:W-:Y:S02]  /*dd70*/  HADD2.F32 R6, -RZ, R5.reuse.H0_H0 ;  /* 0x20000005ff067230 */ /* 0x100fe40000004100 */
[C---:B------:R-:W-:Y:S01]  /*dd80*/  FFMA.FTZ R29, R25.reuse, R24, -R20 ;  /* 0x00000018191d7223 */ /* 0x040fe20000010814 */
[----:B------:R-:W-:Y:S02]  /*dd90*/  HADD2.F32 R20, -RZ, R5.H1_H1 ;  /* 0x30000005ff147230 */ /* 0x000fe40000004100 */
[----:B------:R-:W-:Y:S01]  /*dda0*/  FFMA.FTZ R26, R25, R26, R21 ;  /* 0x0000001a191a7223 */ /* 0x000fe20000010015 */
[----:B------:R-:W-:-:S02]  /*ddb0*/  HADD2.F32 R24, -RZ, R4.H1_H1 ;  /* 0x30000004ff187230 */ /* 0x000fc40000004100 */
[----:B------:R-:W-:Y:S02]  /*ddc0*/  HADD2.F32 R5, -RZ, R7.H1_H1 ;  /* 0x30000007ff057230 */ /* 0x000fe40000004100 */
[----:B------:R-:W-:Y:S02]  /*ddd0*/  HADD2.F32 R21, -RZ, R4.H0_H0 ;  /* 0x20000004ff157230 */ /* 0x000fe40000004100 */
[----:B------:R-:W-:Y:S02]  /*dde0*/  HADD2.F32 R4, -RZ, R15.H1_H1 ;  /* 0x3000000fff047230 */ /* 0x000fe40000004100 */
[C---:B------:R-:W-:Y:S01]  /*ddf0*/  FMUL.FTZ R42, R5.reuse, R24 ;  /* 0x00000018052a7220 */ /* 0x040fe20000410000 */
[----:B------:R-:W-:Y:S02]  /*de00*/  HADD2.F32 R7, -RZ, R7.H0_H0 ;  /* 0x20000007ff077230 */ /* 0x000fe40000004100 */
[----:B------:R-:W-:Y:S01]  /*de10*/  FMUL.FTZ R5, R5, R20 ;  /* 0x0000001405057220 */ /* 0x000fe20000410000 */
[----:B------:R-:W-:-:S02]  /*de20*/  HADD2.F32 R15, -RZ, R15.H0_H0 ;  /* 0x2000000fff0f7230 */ /* 0x000fc40000004100 */
[CC--:B------:R-:W-:Y:S01]  /*de30*/  FMUL.FTZ R40, R4.reuse, R21.reuse ;  /* 0x0000001504287220 */ /* 0x0c0fe20000410000 */
[----:B------:R-:W-:Y:S01]  /*de40*/  FMUL.FTZ R4, R4, R6 ;  /* 0x0000000604047220 */ /* 0x000fe20000410000 */
[C---:B------:R-:W-:Y:S01]  /*de50*/  FFMA.FTZ R42, R7.reuse, R20, -R42 ;  /* 0x00000014072a7223 */ /* 0x040fe2000001082a */
[----:B------:R-:W-:Y:S01]  /*de60*/  FFMA.FTZ R5, R7, R24, R5 ;  /* 0x0000001807057223 */ /* 0x000fe20000010005 */
[C---:B------:R-:W-:Y:S01]  /*de70*/  FFMA.FTZ R7, R15.reuse, R6, -R40 ;  /* 0x000000060f077223 */ /* 0x040fe20000010828 */
[----:B------:R-:W-:Y:S01]  /*de80*/  FFMA.FTZ R20, R15, R21, R4 ;  /* 0x000000150f147223 */ /* 0x000fe20000010004 */
[----:B------:R-:W-:Y:S02]  /*de90*/  F2FP.SATFINITE.E4M3.F32.PACK_AB_MERGE_C R4, R34, R33, RZ ;  /* 0x000000212204723e */ /* 0x000fe400048070ff */
[----:B------:R-:W-:Y:S02]  /*dea0*/  F2FP.SATFINITE.E4M3.F32.PACK_AB_MERGE_C R6, R38, R37, RZ ;  /* 0x000000252606723e */ /* 0x000fe400048070ff */
[----:B------:R-:W-:-:S02]  /*deb0*/  F2FP.SATFINITE.E4M3.F32.PACK_AB_MERGE_C R42, R5, R42, RZ ;  /* 0x0000002a052a723e */ /* 0x000fc400048070ff */
[----:B------:R-:W-:Y:S02]  /*dec0*/  F2FP.SATFINITE.E4M3.F32.PACK_AB_MERGE_C R4, R32, R31, R4 ;  /* 0x0000001f2004723e */ /* 0x000fe40004807004 */
[----:B------:R-:W-:Y:S02]  /*ded0*/  F2FP.SATFINITE.E4M3.F32.PACK_AB_MERGE_C R5, R27, R36, R30 ;  /* 0x000000241b05723e */ /* 0x000fe4000480701e */
[----:B------:R-:W-:Y:S02]  /*dee0*/  F2FP.SATFINITE.E4M3.F32.PACK_AB_MERGE_C R6, R26, R29, R6 ;  /* 0x0000001d1a06723e */ /* 0x000fe40004807006 */
[----:B------:R-:W-:-:S05]  /*def0*/  F2FP.SATFINITE.E4M3.F32.PACK_AB_MERGE_C R7, R20, R7, R42 ;  /* 0x000000071407723e */ /* 0x000fca000480702a */
[----:B------:R1:W-:Y:S02]  /*df00*/  STS.128 [R41+0x20400], R4 ;  /* 0x0204000429007388 */ /* 0x0003e40000000c00 */
.L_x_456:
[----:B------:R-:W-:Y:S05]  /*df10*/  BSYNC B2 ;  /* 0x0000000000027941 */ /* 0x000fea0003800000 */
.L_x_455:
[----:B------:R-:W-:Y:S05]  /*df20*/  @P1 BRA `(.L_x_454) ;  /* 0x0000000400681947 */ /* 0x000fea0003800000 */
[----:B-1---5:R-:W1:Y:S01]  /*df30*/  LDS.128 R4, [R41+0x24400] ;  /* 0x0244000029047984 */ /* 0x022e620000000c00 */
        /* <DEDUP_REMOVED lines=14> */
[CC--:B------:R-:W-:Y:S01]  /*e020*/  FMUL.FTZ R5, R15.reuse, R30.reuse ;  /* 0x0000001e0f057220 */ /* 0x0c0fe20000410000 */
        /* <DEDUP_REMOVED lines=46> */
[-C--:B------:R-:W-:Y:S01]  /*e310*/  FMUL.FTZ R21, R4, R24.reuse ;  /* 0x0000001804157220 */ /* 0x080fe20000410000 */
        /* <DEDUP_REMOVED lines=27> */
.L_x_454:
[----:B------:R-:W-:Y:S05]  /*e4d0*/  BSYNC B1 ;  /* 0x0000000000017941 */ /* 0x000fea0003800000 */
.L_x_453:
[----:B-12---:R-:W-:Y:S01]  /*e4e0*/  VIADD R4, R23, 0x20 ;  /* 0x0000002017047836 */ /* 0x006fe20000000000 */
[----:B------:R-:W-:Y:S04]  /*e4f0*/  BSSY B1, `(.L_x_457) ;  /* 0x00000bf000017945 */ /* 0x000fe80003800000 */
[----:B------:R-:W-:-:S13]  /*e500*/  ISETP.GE.AND P0, PT, R4, R0, PT ;  /* 0x000000000400720c */ /* 0x000fda0003f06270 */
[----:B------:R-:W-:Y:S05]  /*e510*/  @P0 BRA `(.L_x_458) ;  /* 0x0000000800f00947 */ /* 0x000fea0003800000 */
        /* <DEDUP_REMOVED lines=8> */
[-C--:B------:R-:W-:Y:S02]  /*e5a0*/  F2FP.F16.E4M3.UNPACK_B R30, R12.reuse ;  /* 0x0000000cff1e723e */ /* 0x080fe400020006ff */
[----:B------:R-:W-:Y:S01]  /*e5b0*/  F2FP.F16.E4M3.UNPACK_B R33, R12.H1 ;  /* 0x0000000cff21723e */ /* 0x000fe200030006ff */
[----:B------:R-:W-:Y:S01]  /*e5c0*/  HADD2.F32 R26, -RZ, R29.H1_H1 ;  /* 0x3000001dff1a7230 */ /* 0x000fe20000004100 */
[----:B------:R-:W-:Y:S01]  /*e5d0*/  F2FP.F16.E4M3.UNPACK_B R36, R14 ;  /* 0x0000000eff24723e */ /* 0x000fe200020006ff */
[----:B------:R-:W-:Y:S02]  /*e5e0*/  HADD2.F32 R32, -RZ, R30.H1_H1 ;  /* 0x3000001eff207230 */ /* 0x000fe40000004100 */
[----:B------:R-:W-:-:S02]  /*e5f0*/  HADD2.F32 R34, -RZ, R33.H1_H1 ;  /* 0x30000021ff227230 */ /* 0x000fc40000004100 */
[----:B0-----:R-:W-:Y:S02]  /*e600*/  HADD2.F32 R35, -RZ, R33.H0_H0 ;  /* 0x20000021ff237230 */ /* 0x001fe40000004100 */
[--C-:B------:R-:W-:Y:S02]  /*e610*/  HADD2.F32 R38, -RZ, R36.reuse.H1_H1 ;  /* 0x30000024ff267230 */ /* 0x100fe40000004100 */
[----:B------:R-:W-:Y:S01]  /*e620*/  HADD2.F32 R39, -RZ, R36.H0_H0 ;  /* 0x20000024ff277230 */ /* 0x000fe20000004100 */
[----:B------:R-:W-:-:S05]  /*e630*/  F2FP.F16.E4M3.UNPACK_B R36, R14.H1 ;  /* 0x0000000eff24723e */ /* 0x000fca00030006ff */
[----:B------:R-:W-:Y:S01]  /*e640*/  HADD2.F32 R41, -RZ, R36.H1_H1 ;  /* 0x30000024ff297230 */ /* 0x000fe20000004100 */
[-C--:B-1----:R-:W-:Y:S02]  /*e650*/  F2FP.F16.E4M3.UNPACK_B R15, R4.reuse.H1 ;  /* 0x00000004ff0f723e */ /* 0x082fe400030006ff */
[-C--:B------:R-:W-:Y:S02]  /*e660*/  F2FP.F16.E4M3.UNPACK_B R21, R5.reuse ;  /* 0x00000005ff15723e */ /* 0x080fe400020006ff */
[----:B------:R-:W-:Y:S01]  /*e670*/  F2FP.F16.E4M3.UNPACK_B R24, R5.H1 ;  /* 0x00000005ff18723e */ /* 0x000fe200030006ff */
[--C-:B------:R-:W-:Y:S01]  /*e680*/  HADD2.F32 R20, -RZ, R15.reuse.H0_H0 ;  /* 0x2000000fff147230 */ /* 0x100fe20000004100 */
[----:B------:R-:W-:Y:S01]  /*e690*/  F2FP.F16.E4M3.UNPACK_B R4, R4 ;  /* 0x00000004ff04723e */ /* 0x000fe200020006ff */
[----:B------:R-:W-:Y:S01]  /*e6a0*/  HADD2.F32 R15, -RZ, R15.H1_H1 ;  /* 0x3000000fff0f7230 */ /* 0x000fe20000004100 */
[-C--:B------:R-:W-:Y:S02]  /*e6b0*/  F2FP.F16.E4M3.UNPACK_B R25, R6.reuse ;  /* 0x00000006ff19723e */ /* 0x080fe400020006ff */
[----:B------:R-:W-:-:S02]  /*e6c0*/  F2FP.F16.E4M3.UNPACK_B R6, R6.H1 ;  /* 0x00000006ff06723e */ /* 0x000fc400030006ff */
[-C--:B------:R-:W-:Y:S01]  /*e6d0*/  FMUL.FTZ R5, R32, R15.reuse ;  /* 0x0000000f20057220 */ /* 0x080fe20000410000 */
[C---:B------:R-:W-:Y:S01]  /*e6e0*/  FMUL.FTZ R27, R26.reuse, R15 ;  /* 0x0000000f1a1b7220 */ /* 0x040fe20000410000 */
[----:B------:R-:W-:Y:S02]  /*e6f0*/  F2FP.F16.E4M3.UNPACK_B R15, R7 ;  /* 0x00000007ff0f723e */ /* 0x000fe400020006ff */
[-C--:B------:R-:W-:Y:S01]  /*e700*/  FFMA.FTZ R26, R26, R20.reuse, -R5 ;  /* 0x000000141a1a7223 */ /* 0x080fe20000010805 */
[----:B------:R-:W-:Y:S01]  /*e710*/  FFMA.FTZ R31, R32, R20, R27 ;  /* 0x00000014201f7223 */ /* 0x000fe2000001001b */
[----:B------:R-:W-:Y:S01]  /*e720*/  HADD2.F32 R32, -RZ, R30.H0_H0 ;  /* 0x2000001eff207230 */ /* 0x000fe20000004100 */
[----:B------:R-:W-:Y:S01]  /*e730*/  F2FP.F16.E4M3.UNPACK_B R30, R9.H1 ;  /* 0x00000009ff1e723e */ /* 0x000fe200030006ff */
[----:B------:R-:W-:Y:S01]  /*e740*/  HADD2.F32 R5, -RZ, R4.H1_H1 ;  /* 0x30000004ff057230 */ /* 0x000fe20000004100 */
[----:B------:R-:W-:Y:S01]  /*e750*/  F2FP.F16.E4M3.UNPACK_B R7, R7.H1 ;  /* 0x00000007ff07723e */ /* 0x000fe200030006ff */
[----:B------:R-:W-:-:S02]  /*e760*/  HADD2.F32 R20, -RZ, R29.H0_H0 ;  /* 0x2000001dff147230 */ /* 0x000fc40000004100 */
[----:B------:R-:W-:Y:S02]  /*e770*/  HADD2.F32 R4, -RZ, R4.H0_H0 ;  /* 0x20000004ff047230 */ /* 0x000fe40000004100 */
[-C--:B------:R-:W-:Y:S01]  /*e780*/  FMUL.FTZ R27, R32, R5.reuse ;  /* 0x00000005201b7220 */ /* 0x080fe20000410000 */
[----:B------:R-:W-:Y:S02]  /*e790*/  HADD2.F32 R33, -RZ, R30.H0_H0 ;  /* 0x2000001eff217230 */ /* 0x000fe40000004100 */
[C---:B------:R-:W-:Y:S01]  /*e7a0*/  FMUL.FTZ R29, R20.reuse, R5 ;  /* 0x00000005141d7220 */ /* 0x040fe20000410000 */
[--C-:B------:R-:W-:Y:S02]  /*e7b0*/  HADD2.F32 R5, -RZ, R24.reuse.H1_H1 ;  /* 0x30000018ff057230 */ /* 0x100fe40000004100 */
[-C--:B------:R-:W-:Y:S01]  /*e7c0*/  FFMA.FTZ R27, R20, R4.reuse, -R27 ;  /* 0x00000004141b7223 */ /* 0x080fe2000001081b */
[----:B------:R-:W-:Y:S02]  /*e7d0*/  HADD2.F32 R24, -RZ, R24.H0_H0 ;  /* 0x20000018ff187230 */ /* 0x000fe40000004100 */
[----:B------:R-:W-:Y:S01]  /*e7e0*/  FFMA.FTZ R20, R32, R4, R29 ;  /* 0x0000000420147223 */ /* 0x000fe2000001001d */
[----:B------:R-:W-:-:S02]  /*e7f0*/  HADD2.F32 R32, -RZ, R30.H1_H1 ;  /* 0x3000001eff207230 */ /* 0x000fc40000004100 */
[-C--:B------:R-:W-:Y:S01]  /*e800*/  FMUL.FTZ R29, R34, R5.reuse ;  /* 0x00000005221d7220 */ /* 0x080fe20000410000 */
[--C-:B------:R-:W-:Y:S02]  /*e810*/  HADD2.F32 R4, -RZ, R21.reuse.H1_H1 ;  /* 0x30000015ff047230 */ /* 0x100fe40000004100 */
[----:B------:R-:W-:Y:S02]  /*e820*/  HADD2.F32 R21, -RZ, R21.H0_H0 ;  /* 0x20000015ff157230 */ /* 0x000fe40000004100 */
[C---:B------:R-:W-:Y:S01]  /*e830*/  FMUL.FTZ R5, R32.reuse, R5 ;  /* 0x0000000520057220 */ /* 0x040fe20000410000 */
[----:B------:R-:W-:Y:S01]  /*e840*/  FFMA.FTZ R29, R32, R24, -R29 ;  /* 0x00000018201d7223 */ /* 0x000fe2000001081d */
[----:B------:R-:W-:Y:S01]  /*e850*/  FMUL.FTZ R30, R35, R4 ;  /* 0x00000004231e7220 */ /* 0x000fe20000410000 */
[----:B------:R-:W-:Y:S01]  /*e860*/  F2FP.F16.E4M3.UNPACK_B R32, R10 ;  /* 0x0000000aff20723e */ /* 0x000fe200020006ff */
[C---:B------:R-:W-:Y:S01]  /*e870*/  FMUL.FTZ R4, R33.reuse, R4 ;  /* 0x0000000421047220 */ /* 0x040fe20000410000 */
[----:B------:R-:W-:Y:S01]  /*e880*/  FFMA.FTZ R24, R34, R24, R5 ;  /* 0x0000001822187223 */ /* 0x000fe20000010005 */
[----:B------:R-:W-:Y:S01]  /*e890*/  FFMA.FTZ R30, R33, R21, -R30 ;  /* 0x00000015211e7223 */ /* 0x000fe2000001081e */
[----:B------:R-:W-:-:S02]  /*e8a0*/  HADD2.F32 R5, -RZ, R6.H1_H1 ;  /* 0x30000006ff057230 */ /* 0x000fc40000004100 */
[----:B------:R-:W-:Y:S01]  /*e8b0*/  FFMA.FTZ R21, R35, R21, R4 ;  /* 0x0000001523157223 */ /* 0x000fe20000010004 */
[----:B------:R-:W-:Y:S01]  /*e8c0*/  HADD2.F32 R34, -RZ, R32.H1_H1 ;  /* 0x30000020ff227230 */ /* 0x000fe20000004100 */
[----:B------:R-:W-:Y:S01]  /*e8d0*/  F2FP.F16.E4M3.UNPACK_B R35, R10.H1 ;  /* 0x0000000aff23723e */ /* 0x000fe200030006ff */
[--C-:B------:R-:W-:Y:S02]  /*e8e0*/  HADD2.F32 R4, -RZ, R25.reuse.H1_H1 ;  /* 0x30000019ff047230 */ /* 0x100fe40000004100 */
[-C--:B------:R-:W-:Y:S01]  /*e8f0*/  FMUL.FTZ R33, R38, R5.reuse ;  /* 0x0000000526217220 */ /* 0x080fe20000410000 */
[----:B------:R-:W-:Y:S02]  /*e900*/  HADD2.F32 R6, -RZ, R6.H0_H0 ;  /* 0x20000006ff067230 */ /* 0x000fe40000004100 */
[----:B------:R-:W-:Y:S01]  /*e910*/  FMUL.FTZ R5, R34, R5 ;  /* 0x0000000522057220 */ /* 0x000fe20000410000 */
[----:B------:R-:W-:Y:S02]  /*e920*/  HADD2.F32 R37, -RZ, R32.H0_H0 ;  /* 0x20000020ff257230 */ /* 0x000fe40000004100 */
[----:B------:R-:W-:Y:S01]  /*e930*/  FMUL.FTZ R32, R39, R4 ;  /* 0x0000000427207220 */ /* 0x000fe20000410000 */
[----:B------:R-:W-:-:S02]  /*e940*/  HADD2.F32 R25, -RZ, R25.H0_H0 ;  /* 0x20000019ff197230 */ /* 0x000fc40000004100 */
[-C--:B------:R-:W-:Y:S01]  /*e950*/  FFMA.FTZ R33, R34, R6.reuse, -R33 ;  /* 0x0000000622217223 */ /* 0x080fe20000010821 */
[----:B------:R-:W-:Y:S01]  /*e960*/  FFMA.FTZ R34, R38, R6, R5 ;  /* 0x0000000626227223 */ /* 0x000fe20000010005 */
[C---:B------:R-:W-:Y:S01]  /*e970*/  FMUL.FTZ R4, R37.reuse, R4 ;  /* 0x0000000425047220 */ /* 0x040fe20000410000 */
[----:B------:R-:W-:Y:S02]  /*e980*/  HADD2.F32 R5, -RZ, R7.H1_H1 ;  /* 0x30000007ff057230 */ /* 0x000fe40000004100 */
[-C--:B------:R-:W-:Y:S01]  /*e990*/  FFMA.FTZ R6, R37, R25.reuse, -R32 ;  /* 0x0000001925067223 */ /* 0x080fe20000010820 */
[----:B------:R-:W-:Y:S02]  /*e9a0*/  HADD2.F32 R37, -RZ, R35.H1_H1 ;  /* 0x30000023ff257230 */ /* 0x000fe40000004100 */
[----:B------:R-:W-:Y:S01]  /*e9b0*/  FFMA.FTZ R25, R39, R25, R4 ;  /* 0x0000001927197223 */ /* 0x000fe20000010004 */
[----:B------:R-:W-:Y:S02]  /*e9c0*/  HADD2.F32 R39, -RZ, R36.H0_H0 ;  /* 0x20000024ff277230 */ /* 0x000fe40000004100 */
[----:B------:R-:W-:Y:S01]  /*e9d0*/  FMUL.FTZ R36, R41, R5 ;  /* 0x0000000529247220 */ /* 0x000fe20000410000 */
[----:B------:R-:W-:-:S02]  /*e9e0*/  HADD2.F32 R4, -RZ, R15.H1_H1 ;  /* 0x3000000fff047230 */ /* 0x000fc40000004100 */
[----:B------:R-:W-:Y:S01]  /*e9f0*/  FMUL.FTZ R38, R37, R5 ;  /* 0x0000000525267220 */ /* 0x000fe20000410000 */
[----:B------:R-:W-:Y:S01]  /*ea00*/  HADD2.F32 R35, -RZ, R35.H0_H0 ;  /* 0x20000023ff237230 */ /* 0x000fe20000004100 */
[----:B------:R-:W-:Y:S01]  /*ea10*/  F2FP.SATFINITE.E4M3.F32.PACK_AB_MERGE_C R24, R24, R29, RZ ;  /* 0x0000001d1818723e */ /* 0x000fe200048070ff */
[----:B------:R-:W-:Y:S02]  /*ea20*/  HADD2.F32 R7, -RZ, R7.H0_H0 ;  /* 0x20000007ff077230 */ /* 0x000fe40000004100 */
[-C--:B------:R-:W-:Y:S01]  /*ea30*/  FMUL.FTZ R32, R39, R4.reuse ;  /* 0x0000000427207220 */ /* 0x080fe20000410000 */
[----:B------:R-:W-:Y:S02]  /*ea40*/  HADD2.F32 R15, -RZ, R15.H0_H0 ;  /* 0x2000000fff0f7230 */ /* 0x000fe40000004100 */
[----:B------:R-:W-:Y:S01]  /*ea50*/  FMUL.FTZ R4, R35, R4 ;  /* 0x0000000423047220 */ /* 0x000fe20000410000 */
[----:B------:R-:W-:Y:S01]  /*ea60*/  F2FP.SATFINITE.E4M3.F32.PACK_AB_MERGE_C R33, R34, R33, RZ ;  /* 0x000000212221723e */ /* 0x000fe200048070ff */
[-C--:B------:R-:W-:Y:S01]  /*ea70*/  FFMA.FTZ R36, R37, R7.reuse, -R36 ;  /* 0x0000000725247223 */ /* 0x080fe20000010824 */
[----:B------:R-:W-:Y:S01]  /*ea80*/  FFMA.FTZ R5, R41, R7, R38 ;  /* 0x0000000729057223 */ /* 0x000fe20000010026 */
[-C--:B------:R-:W-:Y:S01]  /*ea90*/  FFMA.FTZ R7, R35, R15.reuse, -R32 ;  /* 0x0000000f23077223 */ /* 0x080fe20000010820 */
[----:B------:R-:W-:Y:S01]  /*eaa0*/  FFMA.FTZ R32, R39, R15, R4 ;  /* 0x0000000f27207223 */ /* 0x000fe20000010004 */
[----:B------:R-:W-:-:S02]  /*eab0*/  F2FP.SATFINITE.E4M3.F32.PACK_AB_MERGE_C R4, R31, R26, RZ ;  /* 0x0000001a1f04723e */ /* 0x000fc400048070ff */
[----:B------:R-:W-:Y:S02]  /*eac0*/  F2FP.SATFINITE.E4M3.F32.PACK_AB_MERGE_C R36, R5, R36, RZ ;  /* 0x000000240524723e */ /* 0x000fe400048070ff */
[----:B------:R-:W-:Y:S02]  /*ead0*/  F2FP.SATFINITE.E4M3.F32.PACK_AB_MERGE_C R4, R20, R27, R4 ;  /* 0x0000001b1404723e */ /* 0x000fe40004807004 */
[----:B------:R-:W-:Y:S02]  /*eae0*/  F2FP.SATFINITE.E4M3.F32.PACK_AB_MERGE_C R5, R21, R30, R24 ;  /* 0x0000001e1505723e */ /* 0x000fe40004807018 */
[----:B------:R-:W-:Y:S02]  /*eaf0*/  F2FP.SATFINITE.E4M3.F32.PACK_AB_MERGE_C R6, R25, R6, R33 ;  /* 0x000000061906723e */ /* 0x000fe40004807021 */
[----:B------:R-:W-:-:S05]  /*eb00*/  F2FP.SATFINITE.E4M3.F32.PACK_AB_MERGE_C R7, R32, R7, R36 ;  /* 0x000000072007723e */ /* 0x000fca0004807024 */
[----:B------:R1:W-:Y:S02]  /*eb10*/  STS.128 [R40+0x21400], R4 ;  /* 0x0214000428007388 */ /* 0x0003e40000000c00 */
.L_x_460:
[----:B------:R-:W-:Y:S05]  /*eb20*/  BSYNC B2 ;  /* 0x0000000000027941 */ /* 0x000fea0003800000 */
.L_x_459:
[----:B------:R-:W-:Y:S05]  /*eb30*/  @P1 BRA `(.L_x_458) ;  /* 0x0000000400681947 */ /* 0x000fea0003800000 */
[----:B-1---5:R-:W1:Y:S01]  /*eb40*/  LDS.128 R4, [R40+0x25400] ;  /* 0x0254000028047984 */ /* 0x022e620000000c00 */
        /* <DEDUP_REMOVED lines=89> */
.L_x_458:
[----:B------:R-:W-:Y:S05]  /*f0e0*/  BSYNC B1 ;  /* 0x0000000000017941 */ /* 0x000fea0003800000 */
.L_x_457:
[----:B-12---:R-:W-:Y:S01]  /*f0f0*/  IADD3 R4, R23, 0x40, RZ ;  /* 0x0000004017047810 */ /* 0x006fe20007ffe0ff */
[----:B------:R-:W-:Y:S03]  /*f100*/  BSSY B1, `(.L_x_461) ;  /* 0x00000bf000017945 */ /* 0x000fe60003800000 */
[----:B------:R-:W-:-:S13]  /*f110*/  ISETP.GE.AND P0, PT, R4, R0, PT ;  /* 0x000000000400720c */ /* 0x000fda0003f06270 */
[----:B------:R-:W-:Y:S05]  /*f120*/  @P0 BRA `(.L_x_462) ;  /* 0x0000000800f00947 */ /* 0x000fea0003800000 */
[----:B-----5:R1:W5:Y:S01]  /*f130*/  LDL R40, [R1+0x34] ;  /* 0x0000340001287983 */ /* 0x0203620000100800 */
        /* <DEDUP_REMOVED lines=95> */
.L_x_464:
[----:B------:R-:W-:Y:S05]  /*f730*/  BSYNC B2 ;  /* 0x0000000000027941 */ /* 0x000fea0003800000 */
.L_x_463:
        /* <DEDUP_REMOVED lines=91> */
.L_x_462:
[----:B------:R-:W-:Y:S05]  /*fcf0*/  BSYNC B1 ;  /* 0x0000000000017941 */ /* 0x000fea0003800000 */
.L_x_461:
[----:B-12---:R-:W-:-:S05]  /*fd00*/  VIADD R4, R23, 0x60 ;  /* 0x0000006017047836 */ /* 0x006fca0000000000 */
        /* <DEDUP_REMOVED lines=10> */
[----:B------:R-:W-:Y:S02]  /*fdb0*/  F2FP.F16.E4M3.UNPACK_B R29, R9 ;  /* 0x00000009ff1d723e */ /* 0x000fe400020006ff */
[-C--:B------:R-:W-:Y:S01]  /*fdc0*/  F2FP.F16.E4M3.UNPACK_B R34, R14.reuse ;  /* 0x0000000eff22723e */ /* 0x080fe200020006ff */
[--C-:B------:R-:W-:Y:S01]  /*fdd0*/  HADD2.F32 R31, -RZ, R30.reuse.H1_H1 ;  /* 0x3000001eff1f7230 */ /* 0x100fe20000004100 */
[----:B------:R-:W-:Y:S01]  /*fde0*/  F2FP.F16.E4M3.UNPACK_B R14, R14.H1 ;  /* 0x0000000eff0e723e */ /* 0x000fe200030006ff */
[----:B------:R-:W-:Y:S02]  /*fdf0*/  HADD2.F32 R27, -RZ, R29.H1_H1 ;  /* 0x3000001dff1b7230 */ /* 0x000fe40000004100 */
[----:B------:R-:W-:-:S02]  /*fe00*/  HADD2.F32 R32, -RZ, R30.H0_H0 ;  /* 0x2000001eff207230 */ /* 0x000fc40000004100 */
[----:B------:R-:W-:Y:S01]  /*fe10*/  HADD2.F32 R30, -RZ, R29.H0_H0 ;  /* 0x2000001dff1e7230 */ /* 0x000fe20000004100 */
[----:B------:R-:W-:Y:S01]  /*fe20*/  F2FP.F16.E4M3.UNPACK_B R29, R9.H1 ;  /* 0x00000009ff1d723e */ /* 0x000fe200030006ff */
[--C-:B------:R-:W-:Y:S02]  /*fe30*/  HADD2.F32 R36, -RZ, R34.reuse.H1_H1 ;  /* 0x30000022ff247230 */ /* 0x100fe40000004100 */
[----:B0-----:R-:W-:Y:S02]  /*fe40*/  HADD2.F32 R35, -RZ, R34.H0_H0 ;  /* 0x20000022ff237230 */ /* 0x001fe40000004100 */
[----:B------:R-:W-:Y:S01]  /*fe50*/  HADD2.F32 R37, -RZ, R14.H1_H1 ;  /* 0x3000000eff257230 */ /* 0x000fe20000004100 */
[----:B-1----:R-:W-:Y:S02]  /*fe60*/  F2FP.F16.E4M3.UNPACK_B R0, R4.H1 ;  /* 0x00000004ff00723e */ /* 0x002fe400030006ff */
[-C--:B------:R-:W-:Y:S02]  /*fe70*/  F2FP.F16.E4M3.UNPACK_B R21, R6.reuse ;  /* 0x00000006ff15723e */ /* 0x080fe400020006ff */
[----:B------:R-:W-:Y:S01]  /*fe80*/  F2FP.F16.E4M3.UNPACK_B R24, R6.H1 ;  /* 0x00000006ff18723e */ /* 0x000fe200030006ff */
[--C-:B------:R-:W-:Y:S01]  /*fe90*/  HADD2.F32 R15, -RZ, R0.reuse.H0_H0 ;  /* 0x20000000ff0f7230 */ /* 0x100fe20000004100 */
[----:B------:R-:W-:Y:S01]  /*fea0*/  F2FP.F16.E4M3.UNPACK_B R4, R4 ;  /* 0x00000004ff04723e */ /* 0x000fe200020006ff */
[----:B------:R-:W-:Y:S01]  /*feb0*/  HADD2.F32 R0, -RZ, R0.H1_H1 ;  /* 0x30000000ff007230 */ /* 0x000fe20000004100 */
[----:B------:R-:W-:-:S02]  /*fec0*/  F2FP.F16.E4M3.UNPACK_B R20, R5 ;  /* 0x00000005ff14723e */ /* 0x000fc400020006ff */
[----:B------:R-:W-:Y:S02]  /*fed0*/  F2FP.F16.E4M3.UNPACK_B R5, R5.H1 ;  /* 0x00000005ff05723e */ /* 0x000fe400030006ff */
[-C--:B------:R-:W-:Y:S01]  /*fee0*/  FMUL.FTZ R6, R31, R0.reuse ;  /* 0x000000001f067220 */ /* 0x080fe20000410000 */
[C---:B------:R-:W-:Y:S01]  /*fef0*/  FMUL.FTZ R0, R27.reuse, R0 ;  /* 0x000000001b007220 */ /* 0x040fe20000410000 */
[----:B------:R-:W-:Y:S02]  /*ff00*/  F2FP.F16.E4M3.UNPACK_B R25, R7 ;  /* 0x00000007ff19723e */ /* 0x000fe400020006ff */
[-C--:B------:R-:W-:Y:S01]  /*ff10*/  FFMA.FTZ R26, R27, R15.reuse, -R6 ;  /* 0x0000000f1b1a7223 */ /* 0x080fe20000010806 */
[----:B------:R-:W-:Y:S01]  /*ff20*/  FFMA.FTZ R27, R31, R15, R0 ;  /* 0x0000000f1f1b7223 */ /* 0x000fe20000010000 */
[--C-:B------:R-:W-:Y:S01]  /*ff30*/  HADD2.F32 R0, -RZ, R4.reuse.H1_H1 ;  /* 0x30000004ff007230 */ /* 0x100fe20000004100 */
[----:B------:R-:W-:Y:S01]  /*ff40*/  F2FP.F16.E4M3.UNPACK_B R31, R12.H1 ;  /* 0x0000000cff1f723e */ /* 0x000fe200030006ff */
[----:B------:R-:W-:Y:S01]  /*ff50*/  HADD2.F32 R4, -RZ, R4.H0_H0 ;  /* 0x20000004ff047230 */ /* 0x000fe20000004100 */
[----:B------:R-:W-:Y:S01]  /*ff60*/  F2FP.F16.E4M3.UNPACK_B R7, R7.H1 ;  /* 0x00000007ff07723e */ /* 0x000fe200030006ff */
[----:B------:R-:W-:-:S02]  /*ff70*/  HADD2.F32 R6, -RZ, R5.H1_H1 ;  /* 0x30000005ff067230 */ /* 0x000fc40000004100 */
[-C--:B------:R-:W-:Y:S01]  /*ff80*/  FMUL.FTZ R15, R30, R0.reuse ;  /* 0x000000001e0f7220 */ /* 0x080fe20000410000 */
[C---:B------:R-:W-:Y:S01]  /*ff90*/  FMUL.FTZ R9, R32.reuse, R0 ;  /* 0x0000000020097220 */ /* 0x040fe20000410000 */
[----:B------:R-:W-:Y:S02]  /*ffa0*/  HADD2.F32 R33, -RZ, R31.H1_H1 ;  /* 0x3000001fff217230 */ /* 0x000fe40000004100 */
[-C--:B------:R-:W-:Y:S01]  /*ffb0*/  FFMA.FTZ R12, R32, R4.reuse, R15 ;  /* 0x00000004200c7223 */ /* 0x080fe2000001000f */
[----:B------:R-:W-:Y:S02]  /*ffc0*/  HADD2.F32 R15, -RZ, R29.H1_H1 ;  /* 0x3000001dff0f7230 */ /* 0x000fe40000004100 */
[----:B------:R-:W-:Y:S01]  /*ffd0*/  FFMA.FTZ R9, R30, R4, -R9 ;  /* 0x000000041e097223 */ /* 0x000fe20000010809 */
[----:B------:R-:W-:Y:S02]  /*ffe0*/  HADD2.F32 R5, -RZ, R5.H0_H0 ;  /* 0x20000005ff057230 */ /* 0x000fe40000004100 */
[----:B------:R-:W-:Y:S01]  /*fff0*/  FMUL.FTZ R4, R33, R6 ;  /* 0x0000000621047220 */ /* 0x000fe20000410000 */
[----:B------:R-:W-:-:S02]  /*10000*/  HADD2.F32 R32, -RZ, R31.H0_H0 ;  /* 0x2000001fff207230 */ /* 0x000fc40000004100 */
[C---:B------:R-:W-:Y:S01]  /*10010*/  FMUL.FTZ R30, R15.reuse, R6 ;  /* 0x000000060f1e7220 */ /* 0x040fe20000410000 */
[--C-:B------:R-:W-:Y:S02]  /*10020*/  HADD2.F32 R0, -RZ, R20.reuse.H1_H1 ;  /* 0x30000014ff007230 */ /* 0x100fe40000004100 */
[-C--:B------:R-:W-:Y:S01]  /*10030*/  FFMA.FTZ R6, R15, R5.reuse, -R4 ;  /* 0x000000050f067223 */ /* 0x080fe20000010804 */
[----:B------:R-:W-:Y:S02]  /*10040*/  HADD2.F32 R4, -RZ, R29.H0_H0 ;  /* 0x2000001dff047230 */ /* 0x000fe40000004100 */
[----:B------:R-:W-:Y:S01]  /*10050*/  FFMA.FTZ R31, R33, R5, R30 ;  /* 0x00000005211f7223 */ /* 0x000fe2000001001e */
[----:B------:R-:W-:Y:S02]  /*10060*/  HADD2.F32 R20, -RZ, R20.H0_H0 ;  /* 0x20000014ff147230 */ /* 0x000fe40000004100 */
[----:B------:R-:W-:Y:S01]  /*10070*/  FMUL.FTZ R15, R32, R0 ;  /* 0x00000000200f7220 */ /* 0x000fe20000410000 */
[----:B------:R-:W-:Y:S01]  /*10080*/  F2FP.F16.E4M3.UNPACK_B R30, R10 ;  /* 0x0000000aff1e723e */ /* 0x000fe200020006ff */
[----:B------:R-:W-:Y:S01]  /*10090*/  FMUL.FTZ R29, R4, R0 ;  /* 0x00000000041d7220 */ /* 0x000fe20000410000 */
[----:B------:R-:W-:-:S02]  /*100a0*/  HADD2.F32 R0, -RZ, R21.H1_H1 ;  /* 0x30000015ff007230 */ /* 0x000fc40000004100 */
[-C--:B------:R-:W-:Y:S01]  /*100b0*/  FFMA.FTZ R5, R4, R20.reuse, -R15 ;  /* 0x0000001404057223 */ /* 0x080fe2000001080f */
[----:B------:R-:W-:Y:S02]  /*100c0*/  HADD2.F32 R4, -RZ, R24.H1_H1 ;  /* 0x30000018ff047230 */ /* 0x000fe40000004100 */
[----:B------:R-:W-:Y:S01]  /*100d0*/  FFMA.FTZ R20, R32, R20, R29 ;  /* 0x0000001420147223 */ /* 0x000fe2000001001d */
[--C-:B------:R-:W-:Y:S01]  /*100e0*/  HADD2.F32 R32, -RZ, R30.reuse.H1_H1 ;  /* 0x3000001eff207230 */ /* 0x100fe20000004100 */
[----:B------:R-:W-:Y:S01]  /*100f0*/  F2FP.SATFINITE.E4M3.F32.PACK_AB_MERGE_C R6, R31, R6, RZ ;  /* 0x000000061f06723e */ /* 0x000fe200048070ff */
[----:B------:R-:W-:Y:S02]  /*10100*/  HADD2.F32 R33, -RZ, R30.H0_H0 ;  /* 0x2000001eff217230 */ /* 0x000fe40000004100 */
[-C--:B------:R-:W-:Y:S01]  /*10110*/  FMUL.FTZ R15, R36, R4.reuse ;  /* 0x00000004240f7220 */ /* 0x080fe20000410000 */
[----:B------:R-:W-:Y:S02]  /*10120*/  HADD2.F32 R24, -RZ, R24.H0_H0 ;  /* 0x20000018ff187230 */ /* 0x000fe40000004100 */
[----:B------:R-:W-:Y:S01]  /*10130*/  FMUL.FTZ R29, R32, R4 ;  /* 0x00000004201d7220 */ /* 0x000fe20000410000 */
[----:B------:R-:W-:-:S02]  /*10140*/  HADD2.F32 R21, -RZ, R21.H0_H0 ;  /* 0x20000015ff157230 */ /* 0x000fc40000004100 */
[----:B------:R-:W-:Y:S01]  /*10150*/  FMUL.FTZ R4, R35, R0 ;  /* 0x0000000023047220 */ /* 0x000fe20000410000 */
[----:B------:R-:W-:Y:S01]  /*10160*/  F2FP.F16.E4M3.UNPACK_B R30, R10.H1 ;  /* 0x0000000aff1e723e */ /* 0x000fe200030006ff */
[----:B------:R-:W-:Y:S01]  /*10170*/  FFMA.FTZ R15, R32, R24, -R15 ;  /* 0x00000018200f7223 */ /* 0x000fe2000001080f */
[C---:B------:R-:W-:Y:S01]  /*10180*/  FMUL.FTZ R0, R33.reuse, R0 ;  /* 0x0000000021007220 */ /* 0x040fe20000410000 */
[-C--:B------:R-:W-:Y:S01]  /*10190*/  FFMA.FTZ R10, R33, R21.reuse, -R4 ;  /* 0x00000015210a7223 */ /* 0x080fe20000010804 */
[----:B------:R-:W-:Y:S01]  /*101a0*/  FFMA.FTZ R24, R36, R24, R29 ;  /* 0x0000001824187223 */ /* 0x000fe2000001001d */
[----:B------:R-:W-:Y:S02]  /*101b0*/  HADD2.F32 R4, -RZ, R7.H1_H1 ;  /* 0x30000007ff047230 */ /* 0x000fe40000004100 */
[----:B------:R-:W-:Y:S01]  /*101c0*/  FFMA.FTZ R21, R35, R21, R0 ;  /* 0x0000001523157223 */ /* 0x000fe20000010000 */
[----:B------:R-:W-:Y:S01]  /*101d0*/  HADD2.F32 R29, -RZ, R30.H1_H1 ;  /* 0x3000001eff1d7230 */ /* 0x000fe20000004100 */
[----:B------:R-:W-:Y:S01]  /*101e0*/  F2FP.SATFINITE.E4M3.F32.PACK_AB_MERGE_C R5, R20, R5, R6 ;  /* 0x000000051405723e */ /* 0x000fe20004807006 */
[----:B------:R-:W-:-:S02]  /*101f0*/  HADD2.F32 R35, -RZ, R14.H0_H0 ;  /* 0x2000000eff237230 */ /* 0x000fc40000004100 */
[-C--:B------:R-:W-:Y:S01]  /*10200*/  FMUL.FTZ R14, R37, R4.reuse ;  /* 0x00000004250e7220 */ /* 0x080fe20000410000 */
[----:B------:R-:W-:Y:S01]  /*10210*/  HADD2.F32 R0, -RZ, R25.H1_H1 ;  /* 0x30000019ff007230 */ /* 0x000fe20000004100 */
[----:B------:R-:W-:Y:S01]  /*10220*/  F2FP.SATFINITE.E4M3.F32.PACK_AB_MERGE_C R15, R24, R15, RZ ;  /* 0x0000000f180f723e */ /* 0x000fe200048070ff */
[----:B------:R-:W-:Y:S02]  /*10230*/  HADD2.F32 R7, -RZ, R7.H0_H0 ;  /* 0x20000007ff077230 */ /* 0x000fe40000004100 */
[----:B------:R-:W-:Y:S02]  /*10240*/  HADD2.F32 R33, -RZ, R30.H0_H0 ;  /* 0x2000001eff217230 */ /* 0x000fe40000004100 */
[----:B------:R-:W-:Y:S01]  /*10250*/  FMUL.FTZ R30, R29, R4 ;  /* 0x000000041d1e7220 */ /* 0x000fe20000410000 */
[----:B------:R-:W-:Y:S02]  /*10260*/  HADD2.F32 R25, -RZ, R25.H0_H0 ;  /* 0x20000019ff197230 */ /* 0x000fe40000004100 */
[-C--:B------:R-:W-:Y:S01]  /*10270*/  FMUL.FTZ R4, R35, R0.reuse ;  /* 0x0000000023047220 */ /* 0x080fe20000410000 */
[-C--:B------:R-:W-:Y:S01]  /*10280*/  FFMA.FTZ R14, R29, R7.reuse, -R14 ;  /* 0x000000071d0e7223 */ /* 0x080fe2000001080e */
[----:B------:R-:W-:Y:S01]  /*10290*/  FMUL.FTZ R0, R33, R0 ;  /* 0x0000000021007220 */ /* 0x000fe20000410000 */
[----:B------:R-:W-:Y:S01]  /*102a0*/  FFMA.FTZ R29, R37, R7, R30 ;  /* 0x00000007251d7223 */ /* 0x000fe2000001001e */
[-C--:B------:R-:W-:Y:S01]  /*102b0*/  FFMA.FTZ R7, R33, R25.reuse, -R4 ;  /* 0x0000001921077223 */ /* 0x080fe20000010804 */
[----:B------:R-:W-:Y:S01]  /*102c0*/  F2FP.SATFINITE.E4M3.F32.PACK_AB_MERGE_C R4, R27, R26, RZ ;  /* 0x0000001a1b04723e */ /* 0x000fe200048070ff */
[----:B------:R-:W-:Y:S01]  /*102d0*/  FFMA.FTZ R0, R35, R25, R0 ;  /* 0x0000001923007223 */ /* 0x000fe20000010000 */
[----:B------:R-:W-:-:S02]  /*102e0*/  F2FP.SATFINITE.E4M3.F32.PACK_AB_MERGE_C R6, R21, R10, R15 ;  /* 0x0000000a1506723e */ /* 0x000fc4000480700f */
[----:B------:R-:W-:Y:S02]  /*102f0*/  F2FP.SATFINITE.E4M3.F32.PACK_AB_MERGE_C R14, R29, R14, RZ ;  /* 0x0000000e1d0e723e */ /* 0x000fe400048070ff */
[----:B------:R-:W-:Y:S02]  /*10300*/  F2FP.SATFINITE.E4M3.F32.PACK_AB_MERGE_C R4, R12, R9, R4 ;  /* 0x000000090c04723e */ /* 0x000fe40004807004 */
[----:B------:R-:W-:-:S05]  /*10310*/  F2FP.SATFINITE.E4M3.F32.PACK_AB_MERGE_C R7, R0, R7, R14 ;  /* 0x000000070007723e */ /* 0x000fca000480700e */
[----:B------:R1:W-:Y:S02]  /*10320*/  STS.128 [R38+0x23400], R4 ;  /* 0x0234000426007388 */ /* 0x0003e40000000c00 */
.L_x_467:
[----:B------:R-:W-:Y:S05]  /*10330*/  BSYNC B1 ;  /* 0x0000000000017941 */ /* 0x000fea0003800000 */
.L_x_466:
[----:B------:R-:W-:Y:S05]  /*10340*/  @P1 BRA `(.L_x_465) ;  /* 0x00000040000c1947 */ /* 0x000fea0003800000 */
[----:B-1---5:R-:W1:Y:S01]  /*10350*/  LDS.128 R4, [R38+0x27400] ;  /* 0x0274000026047984 */ /* 0x022e620000000c00 */
        /* <DEDUP_REMOVED lines=9> */
[----:B------:R-:W-:-:S04]  /*103f0*/  HADD2.F32 R34, -RZ, R29.H1_H1 ;  /* 0x3000001dff227230 */ /* 0x000fc80000004100 */
[----:B------:R-:W-:Y:S01]  /*10400*/  HADD2.F32 R30, -RZ, R21.H0_H0 ;  /* 0x20000015ff1e7230 */ /* 0x000fe20000004100 */
[-C--:B-1----:R-:W-:Y:S02]  /*10410*/  F2FP.F16.E4M3.UNPACK_B R0, R4.reuse.H1 ;  /* 0x00000004ff00723e */ /* 0x082fe400030006ff */
[----:B------:R-:W-:Y:S02]  /*10420*/  F2FP.F16.E4M3.UNPACK_B R4, R4 ;  /* 0x00000004ff04723e */ /* 0x000fe400020006ff */
[-C--:B------:R-:W-:Y:S01]  /*10430*/  F2FP.F16.E4M3.UNPACK_B R10, R5.reuse ;  /* 0x00000005ff0a723e */ /* 0x080fe200020006ff */
[--C-:B------:R-:W-:Y:S01]  /*10440*/  HADD2.F32 R9, -RZ, R0.reuse.H0_H0 ;  /* 0x20000000ff097230 */ /* 0x100fe20000004100 */
[----:B------:R-:W-:Y:S01]  /*10450*/  F2FP.F16.E4M3.UNPACK_B R5, R5.H1 ;  /* 0x00000005ff05723e */ /* 0x000fe200030006ff */
[----:B------:R-:W-:Y:S01]  /*10460*/  HADD2.F32 R0, -RZ, R0.H1_H1 ;  /* 0x30000000ff007230 */ /* 0x000fe20000004100 */
[-C--:B------:R-:W-:Y:S02]  /*10470*/  F2FP.F16.E4M3.UNPACK_B R12, R6.reuse ;  /* 0x00000006ff0c723e */ /* 0x080fe400020006ff */
[----:B------:R-:W-:Y:S01]  /*10480*/  F2FP.F16.E4M3.UNPACK_B R6, R6.H1 ;  /* 0x00000006ff06723e */ /* 0x000fe200030006ff */
[----:B------:R-:W-:-:S02]  /*10490*/  HADD2.F32 R3, -RZ, R5.H1_H1 ;  /* 0x30000005ff037230 */ /* 0x000fc40000004100 */
[-C--:B------:R-:W-:Y:S01]  /*104a0*/  FMUL.FTZ R20, R25, R0.reuse ;  /* 0x0000000019147220 */ /* 0x080fe20000410000 */
[C---:B------:R-:W-:Y:S01]  /*104b0*/  FMUL.FTZ R0, R15.reuse, R0 ;  /* 0x000000000f007220 */ /* 0x040fe20000410000 */
[----:B------:R-:W-:Y:S01]  /*104c0*/  HADD2.F32 R5, -RZ, R5.H0_H0 ;  /* 0x20000005ff057230 */ /* 0x000fe20000004100 */
[----:B------:R-:W-:Y:S01]  /*104d0*/  F2FP.F16.E4M3.UNPACK_B R14, R7 ;  /* 0x00000007ff0e723e */ /* 0x000fe200020006ff */
[-C--:B------:R-:W-:Y:S01]  /*104e0*/  FFMA.FTZ R20, R15, R9.reuse, -R20 ;  /* 0x000000090f147223 */ /* 0x080fe20000010814 */
[----:B------:R-:W-:Y:S01]  /*104f0*/  FFMA.FTZ R15, R25, R9, R0 ;  /* 0x00000009190f7223 */ /* 0x000fe20000010000 */
[--C-:B------:R-:W-:Y:S01]  /*10500*/  HADD2.F32 R0, -RZ, R4.reuse.H1_H1 ;  /* 0x30000004ff007230 */ /* 0x100fe20000004100 */
[----:B------:R-:W-:Y:S01]  /*10510*/  F2FP.F16.E4M3.UNPACK_B R25, R11.H1 ;  /* 0x0000000bff19723e */ /* 0x000fe200030006ff */
[----:B------:R-:W-:Y:S01]  /*10520*/  HADD2.F32 R4, -RZ, R4.H0_H0 ;  /* 0x20000004ff047230 */ /* 0x000fe20000004100 */
[----:B------:R-:W-:Y:S02]  /*10530*/  F2FP.F16.E4M3.UNPACK_B R7, R7.H1 ;  /* 0x00000007ff07723e */ /* 0x000fe400030006ff */
[-C--:B------:R-:W-:Y:S01]  /*10540*/  FMUL.FTZ R9, R26, R0.reuse ;  /* 0x000000001a097220 */ /* 0x080fe20000410000 */
[C---:B------:R-:W-:Y:S01]  /*10550*/  FMUL.FTZ R11, R24.reuse, R0 ;  /* 0x00000000180b7220 */ /* 0x040fe20000410000 */
[----:B------:R-:W-:Y:S01]  /*10560*/  HADD2.F32 R27, -RZ, R25.H1_H1 ;  /* 0x30000019ff1b7230 */ /* 0x000fe20000004100 */
[----:B------:R-:W-:Y:S01]  /*10570*/  F2FP.SATFINITE.E4M3.F32.PACK_AB_MERGE_C R15, R15, R20, RZ ;  /* 0x000000140f0f723e */ /* 0x000fe200048070ff */
[-C--:B------:R-:W-:Y:S01]  /*10580*/  FFMA.FTZ R9, R24, R4.reuse, -R9 ;  /* 0x0000000418097223 */ /* 0x080fe20000010809 */
[----:B------:R-:W-:Y:S01]  /*10590*/  FFMA.FTZ R4, R26, R4, R11 ;  /* 0x000000041a047223 */ /* 0x000fe2000001000b */
[----:B------:R-:W-:-:S02]  /*105a0*/  HADD2.F32 R11, -RZ, R21.H1_H1 ;  /* 0x30000015ff0b7230 */ /* 0x000fc40000004100 */
[-C--:B------:R-:W-:Y:S01]  /*105b0*/  FMUL.FTZ R24, R27, R3.reuse ;  /* 0x000000031b187220 */ /* 0x080fe20000410000 */
[----:B------:R-:W-:Y:S01]  /*105c0*/  HADD2.F32 R32, -RZ, R25.H0_H0 ;  /* 0x20000019ff207230 */ /* 0x000fe20000004100 */
[----:B------:R-:W-:Y:S01]  /*105d0*/  F2FP.F16.E4M3.UNPACK_B R25, R8 ;  /* 0x00000008ff19723e */ /* 0x000fe200020006ff */
[--C-:B------:R-:W-:Y:S02]  /*105e0*/  HADD2.F32 R0, -RZ, R10.reuse.H1_H1 ;  /* 0x3000000aff007230 */ /* 0x100fe40000004100 */
[C---:B------:R-:W-:Y:S01]  /*105f0*/  FMUL.FTZ R26, R11.reuse, R3 ;  /* 0x000000030b1a7220 */ /* 0x040fe20000410000 */
[----:B------:R-:W-:Y:S02]  /*10600*/  HADD2.F32 R10, -RZ, R10.H0_H0 ;  /* 0x2000000aff0a7230 */ /* 0x000fe40000004100 */
[----:B------:R-:W-:Y:S01]  /*10610*/  FFMA.FTZ R24, R11, R5, -R24 ;  /* 0x000000050b187223 */ /* 0x000fe20000010818 */
[----:B------:R-:W-:Y:S01]  /*10620*/  F2FP.SATFINITE.E4M3.F32.PACK_AB_MERGE_C R4, R4, R9, R15 ;  /* 0x000000090404723e */ /* 0x000fe2000480700f */
[-C--:B------:R-:W-:Y:S01]  /*10630*/  FMUL.FTZ R3, R32, R0.reuse ;  /* 0x0000000020037220 */ /* 0x080fe20000410000 */
[----:B------:R-:W-:Y:S01]  /*10640*/  FFMA.FTZ R21, R27, R5, R26 ;  /* 0x000000051b157223 */ /* 0x000fe2000001001a */
[----:B------:R-:W-:Y:S01]  /*10650*/  FMUL.FTZ R11, R30, R0 ;  /* 0x000000001e0b7220 */ /* 0x000fe20000410000 */
[----:B------:R-:W-:-:S02]  /*10660*/  HADD2.F32 R26, -RZ, R25.H1_H1 ;  /* 0x30000019ff1a7230 */ /* 0x000fc40000004100 */
[-C--:B------:R-:W-:Y:S01]  /*10670*/  FFMA.FTZ R5, R30, R10.reuse, -R3 ;  /* 0x0000000a1e057223 */ /* 0x080fe20000010803 */
[--C-:B------:R-:W-:Y:S02]  /*10680*/  HADD2.F32 R3, -RZ, R6.reuse.H1_H1 ;  /* 0x30000006ff037230 */ /* 0x100fe40000004100 */
[----:B------:R-:W-:Y:S01]  /*10690*/  FFMA.FTZ R10, R32, R10, R11 ;  /* 0x0000000a200a7223 */ /* 0x000fe2000001000b */
[----:B------:R-:W-:Y:S01]  /*106a0*/  HADD2.F32 R6, -RZ, R6.H0_H0 ;  /* 0x20000006ff067230 */ /* 0x000fe20000004100 */
[----:B------:R-:W-:Y:S01]  /*106b0*/  F2FP.SATFINITE.E4M3.F32.PACK_AB_MERGE_C R21, R21, R24, RZ ;  /* 0x000000181515723e */ /* 0x000fe200048070ff */
[----:B------:R-:W-:Y:S02]  /*106c0*/  HADD2.F32 R32, -RZ, R29.H0_H0 ;  /* 0x2000001dff207230 */ /* 0x000fe40000004100 */
[-C--:B------:R-:W-:Y:S01]  /*106d0*/  FMUL.FTZ R11, R34, R3.reuse ;  /* 0x00000003220b7220 */ /* 0x080fe20000410000 */
[----:B------:R-:W-:Y:S02]  /*106e0*/  HADD2.F32 R0, -RZ, R12.H1_H1 ;  /* 0x3000000cff007230 */ /* 0x000fe40000004100 */
[----:B------:R-:W-:Y:S01]  /*106f0*/  FMUL.FTZ R27, R26, R3 ;  /* 0x000000031a1b7220 */ /* 0x000fe20000410000 */
[----:B------:R-:W-:-:S02]  /*10700*/  HADD2.F32 R30, -RZ, R25.H0_H0 ;  /* 0x20000019ff1e7230 */ /* 0x000fc40000004100 */
[----:B------:R-:W-:Y:S01]  /*10710*/  FFMA.FTZ R25, R26, R6, -R11 ;  /* 0x000000061a197223 */ /* 0x000fe2000001080b */
[----:B------:R-:W-:Y:S02]  /*10720*/  HADD2.F32 R12, -RZ, R12.H0_H0 ;  /* 0x2000000cff0c7230 */ /* 0x000fe40000004100 */
[----:B------:R-:W-:Y:S01]  /*10730*/  FMUL.FTZ R3, R32, R0 ;  /* 0x0000000020037220 */ /* 0x000fe20000410000 */
[----:B------:R-:W-:Y:S01]  /*10740*/  F2FP.F16.E4M3.UNPACK_B R26, R8.H1 ;  /* 0x00000008ff1a723e */ /* 0x000fe200030006ff */
[----:B------:R-:W-:Y:S01]  /*10750*/  FFMA.FTZ R8, R34, R6, R27 ;  /* 0x0000000622087223 */ /* 0x000fe2000001001b */
[C---:B------:R-:W-:Y:S01]  /*10760*/  FMUL.FTZ R11, R30.reuse, R0 ;  /* 0x000000001e0b7220 */ /* 0x040fe20000410000 */
[----:B------:R-:W-:Y:S01]  /*10770*/  FFMA.FTZ R6, R30, R12, -R3 ;  /* 0x0000000c1e067223 */ /* 0x000fe20000010803 */
[----:B------:R-:W-:Y:S01]  /*10780*/  HADD2.F32 R29, -RZ, R13.H1_H1 ;  /* 0x3000000dff1d7230 */ /* 0x000fe20000004100 */
[----:B------:R-:W-:Y:S01]  /*10790*/  F2FP.SATFINITE.E4M3.F32.PACK_AB_MERGE_C R5, R10, R5, R21 ;  /* 0x000000050a05723e */ /* 0x000fe20004807015 */
[----:B------:R-:W-:-:S02]  /*107a0*/  HADD2.F32 R3, -RZ, R7.H1_H1 ;  /* 0x30000007ff037230 */ /* 0x000fc40000004100 */
[----:B------:R-:W-:Y:S01]  /*107b0*/  FFMA.FTZ R11, R32, R12, R11 ;  /* 0x0000000c200b7223 */ /* 0x000fe2000001000b */
[----:B------:R-:W-:Y:S01]  /*107c0*/  HADD2.F32 R27, -RZ, R26.H1_H1 ;  /* 0x3000001aff1b7230 */ /* 0x000fe20000004100 */
[----:B------:R-:W-:Y:S01]  /*107d0*/  F2FP.SATFINITE.E4M3.F32.PACK_AB_MERGE_C R8, R8, R25, RZ ;  /* 0x000000190808723e */ /* 0x000fe200048070ff */
[----:B------:R-:W-:Y:S02]  /*107e0*/  HADD2.F32 R32, -RZ, R13.H0_H0 ;  /* 0x2000000dff207230 */ /* 0x000fe40000004100 */
[----:B------:R-:W-:Y:S01]  /*107f0*/  FMUL.FTZ R12, R29, R3 ;  /* 0x000000031d0c7220 */ /* 0x000fe20000410000 */
[----:B------:R-:W-:Y:S01]  /*10800*/  HADD2.F32 R0, -RZ, R14.H1_H1 ;  /* 0x3000000eff007230 */ /* 0x000fe20000004100 */
[----:B------:R-:W-:Y:S01]  /*10810*/  F2FP.SATFINITE.E4M3.F32.PACK_AB_MERGE_C R6, R11, R6, R8 ;  /* 0x000000060b06723e */ /* 0x000fe20004807008 */
[----:B------:R-:W-:Y:S02]  /*10820*/  HADD2.F32 R7, -RZ, R7.H0_H0 ;  /* 0x20000007ff077230 */ /* 0x000fe40000004100 */
[----:B------:R-:W-:-:S02]  /*10830*/  HADD2.F32 R30, -RZ, R26.H0_H0 ;  /* 0x2000001aff1e7230 */ /* 0x000fc40000004100 */
[C---:B------:R-:W-:Y:S01]  /*10840*/  FMUL.FTZ R26, R27.reuse, R3 ;  /* 0x000000031b1a7220 */ /* 0x040fe20000410000 */
[----:B------:R-:W-:Y:S02]  /*10850*/  HADD2.F32 R14, -RZ, R14.H0_H0 ;  /* 0x2000000eff0e7230 */ /* 0x000fe40000004100 */
[-C--:B------:R-:W-:Y:S01]  /*10860*/  FMUL.FTZ R3, R32, R0.reuse ;  /* 0x0000000020037220 */ /* 0x080fe20000410000 */
[-C--:B------:R-:W-:Y:S01]  /*10870*/  FFMA.FTZ R12, R27, R7.reuse, -R12 ;  /* 0x000000071b0c7223 */ /* 0x080fe2000001080c */
[C---:B------:R-:W-:Y:S01]  /*10880*/  FMUL.FTZ R13, R30.reuse, R0 ;  /* 0x000000001e0d7220 */ /* 0x040fe20000410000 */
[----:B------:R-:W-:Y:S01]  /*10890*/  FFMA.FTZ R7, R29, R7, R26 ;  /* 0x000000071d077223 */ /* 0x000fe2000001001a */
[-C--:B------:R-:W-:Y:S02]  /*108a0*/  FFMA.FTZ R3, R30, R14.reuse, -R3 ;  /* 0x0000000e1e037223 */ /* 0x080fe40000010803 */
[----:B------:R-:W-:Y:S02]  /*108b0*/  FFMA.FTZ R14, R32, R14, R13 ;  /* 0x0000000e200e7223 */ /* 0x000fe4000001000d */
[----:B------:R-:W-:-:S04]  /*108c0*/  F2FP.SATFINITE.E4M3.F32.PACK_AB_MERGE_C R7, R7, R12, RZ ;  /* 0x0000000c0707723e */ /* 0x000fc800048070ff */
[----:B------:R-:W-:-:S05]  /*108d0*/  F2FP.SATFINITE.E4M3.F32.PACK_AB_MERGE_C R7, R14, R3, R7 ;  /* 0x000000030e07723e */ /* 0x000fca0004807007 */
[----:B------:R1:W-:Y:S01]  /*108e0*/  STS.128 [R38+0x27400], R4 ;  /* 0x0274000426007388 */ /* 0x0003e20000000c00 */
[----:B------:R-:W-:Y:S05]  /*108f0*/  BRA `(.L_x_465) ;  /* 0x0000003800a07947 */ /* 0x000fea0003800000 */
.L_x_447:
[----:B------:R-:W-:-:S03]  /*10900*/  UMOV UR4, 0xffffffff ;  /* 0xffffffff00047882 */ /* 0x000fc60000000000 */
[----:B------:R-:W-:Y:S05]  /*10910*/  BRA.DIV UR4, `(.L_x_468) ;  /* 0x0000016204e87947 */ /* 0x000fea000b800000 */
[----:B------:R0:W1:Y:S04]  /*10920*/  SHFL.IDX PT, R5, R24, RZ, 0x181f ;  /* 0x00181fff18057589 */ /* 0x00006800000e0000 */
[----:B------:R0:W2:Y:S04]  /*10930*/  SHFL.IDX PT, R14, R112, RZ, 0x181f ;  /* 0x00181fff700e7589 */ /* 0x0000a800000e0000 */
[----:B------:R0:W3:Y:S04]  /*10940*/  SHFL.IDX PT, R3, R26, RZ, 0x181f ;  /* 0x00181fff1a037589 */ /* 0x0000e800000e0000 */
[----:B------:R0:W4:Y:S02]  /*10950*/  SHFL.IDX PT, R7, R27, RZ, 0x181f ;  /* 0x00181fff1b077589 */ /* 0x00012400000e0000 */
.L_x_678:
[----:B------:R-:W-:Y:S01]  /*10960*/  ULDC UR4, c[0x0][0x448] ;  /* 0x0001120000047ab9 */ /* 0x000fe20000000800 */
[----:B------:R-:W-:Y:S01]  /*10970*/  BSSY B1, `(.L_x_469) ;  /* 0x0000012000017945 */ /* 0x000fe20003800000 */
[----:B------:R-:W-:Y:S01]  /*10980*/  IMAD R13, R118, UR4, RZ ;  /* 0x00000004760d7c24 */ /* 0x000fe2000f8e02ff */
[----:B0-----:R-:W-:Y:S02]  /*10990*/  CS2R R24, SRZ ;  /* 0x0000000000187805 */ /* 0x001fe4000001ff00 */
[----:B------:R-:W-:Y:S02]  /*109a0*/  CS2R R26, SRZ ;  /* 0x00000000001a7805 */ /* 0x000fe4000001ff00 */
[----:B------:R-:W-:Y:S02]  /*109b0*/  CS2R R8, SRZ ;  /* 0x0000000000087805 */ /* 0x000fe4000001ff00 */
[----:B------:R-:W-:Y:S02]  /*109c0*/  CS2R R10, SRZ ;  /* 0x00000000000a7805 */ /* 0x000fe4000001ff00 */
[----:B------:R-:W-:-:S13]  /*109d0*/  ISETP.GE.AND P0, PT, R6, R13, PT ;  /* 0x0000000d0600720c */ /* 0x000fda0003f06270 */
[----:B------:R-:W-:Y:S05]  /*109e0*/  @P0 BRA `(.L_x_470) ;  /* 0x0000000000280947 */ /* 0x000fea0003800000 */
[----:B------:R-:W-:Y:S01]  /*109f0*/  ULDC UR4, c[0x0][0x3f4] ;  /* 0x0000fd0000047ab9 */ /* 0x000fe20000000800 */
[C---:B-1----:R-:W-:Y:S02]  /*10a00*/  IADD3 R4, P0, R16.reuse, R5, RZ ;  /* 0x0000000510047210 */ /* 0x042fe40007f1e0ff */
[----:B------:R-:W-:Y:S02]  /*10a10*/  CS2R R24, SRZ ;  /* 0x0000000000187805 */ /* 0x000fe4000001ff00 */
[C---:B------:R-:W-:Y:S02]  /*10a20*/  ISETP.GE.AND P2, PT, R16.reuse, UR4, PT ;  /* 0x0000000410007c0c */ /* 0x040fe4000bf46270 */
[----:B--2---:R-:W-:Y:S01]  /*10a30*/  IADD3 R14, P1, R16, R14, RZ ;  /* 0x0000000e100e7210 */ /* 0x004fe20007f3e0ff */
[----:B---3--:R-:W-:-:S04]  /*10a40*/  IMAD.X R5, R3, 0x1, R17, P0 ;  /* 0x0000000103057824 */ /* 0x008fc800000e0611 */
[----:B----4-:R-:W-:-:S06]  /*10a50*/  IMAD.X R15, R7, 0x1, R17, P1 ;  /* 0x00000001070f7824 */ /* 0x010fcc00008e0611 */
[----:B------:R-:W-:Y:S05]  /*10a60*/  @P2 BRA `(.L_x_470) ;  /* 0x0000000000082947 */ /* 0x000fea0003800000 */
[----:B------:R0:W5:Y:S04]  /*10a70*/  LD.E.128 R24, desc[UR42][R4.64] ;  /* 0x0000002a04187980 */ /* 0x000168000c101d00 */
[----:B------:R0:W5:Y:S02]  /*10a80*/  LD.E.128 R8, desc[UR42][R14.64] ;  /* 0x0000002a0e087980 */ /* 0x000164000c101d00 */
.L_x_470:
[----:B------:R-:W-:Y:S05]  /*10a90*/  BSYNC B1 ;  /* 0x0000000000017941 */ /* 0x000fea0003800000 */
.L_x_469:
[----:B01----:R-:W2:Y:S01]  /*10aa0*/  LDL.LU R5, [R1+0x4] ;  /* 0x0000040001057983 */ /* 0x003ea20000300800 */
[----:B------:R-:W-:Y:S01]  /*10ab0*/  ULEA.HI UR4, UR45, UR45, URZ, 0x1 ;  /* 0x0000002d2d047291 */ /* 0x000fe2000f8f083f */
[----:B-----5:R-:W-:Y:S01]  /*10ac0*/  SHF.R.U32.HI R0, RZ, 0x8, R24 ;  /* 0x00000008ff007819 */ /* 0x020fe20000011618 */
[C---:B------:R-:W-:Y:S01]  /*10ad0*/  VIADD R34, R23.reuse, 0x20 ;  /* 0x0000002017227836 */ /* 0x040fe20000000000 */
[----:B---3--:R-:W-:Y:S01]  /*10ae0*/  LOP3.LUT R3, R24, 0xff, RZ, 0xc0, !PT ;  /* 0x000000ff18037812 */ /* 0x008fe200078ec0ff */
[----:B------:R-:W-:Y:S01]  /*10af0*/  ULOP3.LUT UR4, UR4, 0xfffffffe, URZ, 0xc0, !UPT ;  /* 0xfffffffe04047892 */ /* 0x000fe2000f8ec03f */
[----:B------:R-:W-:Y:S01]  /*10b00*/  LOP3.LUT R0, R0, 0xff, RZ, 0xc0, !PT ;  /* 0x000000ff00007812 */ /* 0x000fe200078ec0ff */
[----:B------:R-:W-:Y:S01]  /*10b10*/  VIADD R32, R23, 0x40 ;  /* 0x0000004017207836 */ /* 0x000fe20000000000 */
[----:B----4-:R-:W-:Y:S01]  /*10b20*/  SHF.R.U32.HI R7, RZ, 0x8, R25 ;  /* 0x00000008ff077819 */ /* 0x010fe20000011619 */
[----:B------:R-:W-:Y:S01]  /*10b30*/  UIADD3 UR4, UR45, -UR4, URZ ;  /* 0x800000042d047290 */ /* 0x000fe2000fffe03f */
[----:B------:R-:W-:Y:S01]  /*10b40*/  LOP3.LUT R4, R25, 0xff, RZ, 0xc0, !PT ;  /* 0x000000ff19047812 */ /* 0x000fe200078ec0ff */
[----:B------:R-:W-:Y:S01]  /*10b50*/  VIADD R30, R23, 0x60 ;  /* 0x00000060171e7836 */ /* 0x000fe20000000000 */
[----:B------:R-:W-:Y:S01]  /*10b60*/  LOP3.LUT R7, R7, 0xff, RZ, 0xc0, !PT ;  /* 0x000000ff07077812 */ /* 0x000fe200078ec0ff */
[----:B------:R-:W-:Y:S01]  /*10b70*/  BSSY B1, `(.L_x_471) ;  /* 0x000003f000017945 */ /* 0x000fe20003800000 */
[----:B--2---:R-:W-:-:S02]  /*10b80*/  LOP3.LUT R14, R8, 0xff, RZ, 0xc0, !PT ;  /* 0x000000ff080e7812 */ /* 0x004fc400078ec0ff */
[----:B------:R-:W-:Y:S02]  /*10b90*/  MOV R35, UR4 ;  /* 0x0000000400237c02 */ /* 0x000fe40008000f00 */
[----:B------:R-:W-:Y:S02]  /*10ba0*/  PRMT R4, R7, 0x7604, R4 ;  /* 0x0000760407047816 */ /* 0x000fe40000000004 */
[----:B------:R-:W-:Y:S02]  /*10bb0*/  SHF.L.U32 R35, R35, 0x1f, RZ ;  /* 0x0000001f23237819 */ /* 0x000fe400000006ff */
[----:B------:R-:W-:Y:S02]  /*10bc0*/  LOP3.LUT R6, R26, 0xff, RZ, 0xc0, !PT ;  /* 0x000000ff1a067812 */ /* 0x000fe400078ec0ff */
[----:B------:R-:W0:Y:S01]  /*10bd0*/  SYNCS.PHASECHK.TRANS64.TRYWAIT P4, [R22+URZ+0x38800], R35 ;  /* 0x03880023160075a7 */ /* 0x000e22000808017f */
[----:B------:R-:W-:Y:S02]  /*10be0*/  SHF.R.U32.HI R15, RZ, 0x8, R27 ;  /* 0x00000008ff0f7819 */ /* 0x000fe4000001161b */
[----:B------:R-:W-:-:S02]  /*10bf0*/  LOP3.LUT R12, R27, 0xff, RZ, 0xc0, !PT ;  /* 0x000000ff1b0c7812 */ /* 0x000fc400078ec0ff */
[----:B------:R-:W-:Y:S02]  /*10c00*/  LOP3.LUT R15, R15, 0xff, RZ, 0xc0, !PT ;  /* 0x000000ff0f0f7812 */ /* 0x000fe400078ec0ff */
[----:B------:R-:W-:Y:S02]  /*10c10*/  SHF.R.U32.HI R29, RZ, 0x10, R9 ;  /* 0x00000010ff1d7819 */ /* 0x000fe40000011609 */
[----:B------:R-:W-:Y:S02]  /*10c20*/  PRMT R12, R15, 0x7604, R12 ;  /* 0x000076040f0c7816 */ /* 0x000fe4000000000c */
[----:B------:R-:W-:Y:S01]  /*10c30*/  SHF.R.U32.HI R33, RZ, 0x10, R11 ;  /* 0x00000010ff217819 */ /* 0x000fe2000001160b */
[----:B------:R-:W-:-:S03]  /*10c40*/  IMAD.U32 R29, R29, 0x10000, RZ ;  /* 0x000100001d1d7824 */ /* 0x000fc600078e00ff */
[----:B------:R-:W-:Y:S01]  /*10c50*/  SHF.L.U32 R33, R33, 0x10, RZ ;  /* 0x0000001021217819 */ /* 0x000fe200000006ff */
[----:B------:R-:W-:Y:S01]  /*10c60*/  IMAD R20, R5, -0x80, R13 ;  /* 0xffffff8005147824 */ /* 0x000fe200078e020d */
[----:B------:R-:W-:Y:S02]  /*10c70*/  PRMT R5, R0, 0x7604, R3 ;  /* 0x0000760400057816 */ /* 0x000fe40000000003 */
[----:B------:R-:W-:Y:S02]  /*10c80*/  SHF.R.U32.HI R3, RZ, 0x8, R8 ;  /* 0x00000008ff037819 */ /* 0x000fe40000011608 */
[----:B------:R-:W-:Y:S02]  /*10c90*/  SHF.R.U32.HI R0, RZ, 0x8, R26 ;  /* 0x00000008ff007819 */ /* 0x000fe4000001161a */
[----:B------:R-:W-:Y:S02]  /*10ca0*/  LOP3.LUT R3, R3, 0xff, RZ, 0xc0, !PT ;  /* 0x000000ff03037812 */ /* 0x000fe400078ec0ff */
[----:B------:R-:W-:-:S02]  /*10cb0*/  LOP3.LUT R7, R0, 0xff, RZ, 0xc0, !PT ;  /* 0x000000ff00077812 */ /* 0x000fc400078ec0ff */
[----:B------:R-:W-:Y:S02]  /*10cc0*/  PRMT R21, R3, 0x7604, R14 ;  /* 0x0000760403157816 */ /* 0x000fe4000000000e */
[----:B------:R-:W1:Y:S01]  /*10cd0*/  LDC R3, c[0x0][0x3f4] ;  /* 0x0000fd00ff037b82 */ /* 0x000e620000000800 */
[----:B------:R-:W-:Y:S02]  /*10ce0*/  PRMT R13, R7, 0x7604, R6 ;  /* 0x00007604070d7816 */ /* 0x000fe40000000006 */
[----:B------:R-:W-:Y:S02]  /*10cf0*/  SHF.R.U32.HI R7, RZ, 0x8, R9 ;  /* 0x00000008ff077819 */ /* 0x000fe40000011609 */
[----:B------:R-:W-:Y:S02]  /*10d00*/  SHF.R.U32.HI R0, RZ, 0x8, R10 ;  /* 0x00000008ff007819 */ /* 0x000fe4000001160a */
[----:B------:R-:W-:Y:S02]  /*10d10*/  LOP3.LUT R6, R9, 0xff, RZ, 0xc0, !PT ;  /* 0x000000ff09067812 */ /* 0x000fe400078ec0ff */
[----:B------:R-:W-:-:S02]  /*10d20*/  LOP3.LUT R7, R7, 0xff, RZ, 0xc0, !PT ;  /* 0x000000ff07077812 */ /* 0x000fc400078ec0ff */
[----:B------:R-:W-:Y:S02]  /*10d30*/  LOP3.LUT R14, R10, 0xff, RZ, 0xc0, !PT ;  /* 0x000000ff0a0e7812 */ /* 0x000fe400078ec0ff */
[----:B------:R-:W-:Y:S02]  /*10d40*/  LOP3.LUT R15, R0, 0xff, RZ, 0xc0, !PT ;  /* 0x000000ff000f7812 */ /* 0x000fe400078ec0ff */
[----:B------:R-:W-:Y:S02]  /*10d50*/  PRMT R6, R7, 0x7604, R6 ;  /* 0x0000760407067816 */ /* 0x000fe40000000006 */
[----:B------:R-:W-:Y:S02]  /*10d60*/  SHF.R.U32.HI R7, RZ, 0x8, R11 ;  /* 0x00000008ff077819 */ /* 0x000fe4000001160b */
[----:B------:R-:W-:Y:S02]  /*10d70*/  PRMT R31, R15, 0x7604, R14 ;  /* 0x000076040f1f7816 */ /* 0x000fe4000000000e */
[----:B------:R-:W-:-:S02]  /*10d80*/  SHF.R.U32.HI R15, RZ, 0x10, R27 ;  /* 0x00000010ff0f7819 */ /* 0x000fc4000001161b */
[----:B------:R-:W-:Y:S02]  /*10d90*/  LOP3.LUT R0, R11, 0xff, RZ, 0xc0, !PT ;  /* 0x000000ff0b007812 */ /* 0x000fe400078ec0ff */
[----:B------:R-:W-:Y:S01]  /*10da0*/  LOP3.LUT R7, R7, 0xff, RZ, 0xc0, !PT ;  /* 0x000000ff07077812 */ /* 0x000fe200078ec0ff */
[----:B------:R-:W-:Y:S01]  /*10db0*/  IMAD.U32 R15, R15, 0x10000, RZ ;  /* 0x000100000f0f7824 */ /* 0x000fe200078e00ff */
[----:B------:R-:W-:Y:S02]  /*10dc0*/  SHF.R.U32.HI R14, RZ, 0x10, R25 ;  /* 0x00000010ff0e7819 */ /* 0x000fe40000011619 */
[----:B------:R-:W-:Y:S02]  /*10dd0*/  PRMT R0, R7, 0x7604, R0 ;  /* 0x0000760407007816 */ /* 0x000fe40000000000 */
[----:B-1----:R-:W-:Y:S01]  /*10de0*/  ISETP.GE.AND P0, PT, R16, R3, PT ;  /* 0x000000031000720c */ /* 0x002fe20003f06270 */
[----:B------:R-:W-:Y:S01]  /*10df0*/  IMAD.U32 R7, R14, 0x10000, RZ ;  /* 0x000100000e077824 */ /* 0x000fe200078e00ff */
[----:B------:R-:W-:-:S02]  /*10e00*/  VIMNMX R20, R20, 0x80, PT ;  /* 0x0000008014147848 */ /* 0x000fc40003fe0100 */
[----:B------:R-:W-:Y:S02]  /*10e10*/  LOP3.LUT R13, R13, 0xff0000, R26, 0xf8, !PT ;  /* 0x00ff00000d0d7812 */ /* 0x000fe400078ef81a */
[----:B------:R-:W-:Y:S02]  /*10e20*/  LOP3.LUT R15, R12, 0xff0000, R15, 0xf8, !PT ;  /* 0x00ff00000c0f7812 */ /* 0x000fe400078ef80f */
[----:B------:R-:W-:Y:S02]  /*10e30*/  LOP3.LUT R5, R5, 0xff0000, R24, 0xf8, !PT ;  /* 0x00ff000005057812 */ /* 0x000fe400078ef818 */
[----:B------:R-:W-:Y:S02]  /*10e40*/  LOP3.LUT R7, R4, 0xff0000, R7, 0xf8, !PT ;  /* 0x00ff000004077812 */ /* 0x000fe400078ef807 */
[----:B------:R-:W-:Y:S02]  /*10e50*/  LOP3.LUT R29, R6, 0xff0000, R29, 0xf8, !PT ;  /* 0x00ff0000061d7812 */ /* 0x000fe400078ef81d */
[----:B------:R-:W-:-:S02]  /*10e60*/  LOP3.LUT R33, R0, 0xff0000, R33, 0xf8, !PT ;  /* 0x00ff000000217812 */ /* 0x000fc400078ef821 */
[----:B------:R-:W-:Y:S02]  /*10e70*/  LOP3.LUT R21, R21, 0xff0000, R8, 0xf8, !PT ;  /* 0x00ff000015157812 */ /* 0x000fe400078ef808 */
[----:B------:R-:W-:Y:S02]  /*10e80*/  LOP3.LUT R31, R31, 0xff0000, R10, 0xf8, !PT ;  /* 0x00ff00001f1f7812 */ /* 0x000fe400078ef80a */
[-C--:B------:R-:W-:Y:S02]  /*10e90*/  ISETP.GE.OR P3, PT, R23, R20.reuse, P0 ;  /* 0x000000141700720c */ /* 0x080fe40000766670 */
[-C--:B------:R-:W-:Y:S02]  /*10ea0*/  ISETP.GE.OR P2, PT, R34, R20.reuse, P0 ;  /* 0x000000142200720c */ /* 0x080fe40000746670 */
[----:B------:R-:W-:Y:S02]  /*10eb0*/  ISETP.GE.OR P1, PT, R32, R20, P0 ;  /* 0x000000142000720c */ /* 0x000fe40000726670 */
[----:B------:R-:W-:-:S02]  /*10ec0*/  LOP3.LUT R12, R13, 0xff000000, R26, 0xf8, !PT ;  /* 0xff0000000d0c7812 */ /* 0x000fc400078ef81a */
[----:B------:R-:W-:Y:S02]  /*10ed0*/  LOP3.LUT R0, R5, 0xff000000, R24, 0xf8, !PT ;  /* 0xff00000005007812 */ /* 0x000fe400078ef818 */
[----:B------:R-:W-:Y:S02]  /*10ee0*/  ISETP.GE.OR P0, PT, R30, R20, P0 ;  /* 0x000000141e00720c */ /* 0x000fe40000706670 */
[----:B------:R-:W-:Y:S02]  /*10ef0*/  LOP3.LUT R26, R15, 0xff000000, R27, 0xf8, !PT ;  /* 0xff0000000f1a7812 */ /* 0x000fe400078ef81b */
[----:B------:R-:W-:Y:S02]  /*10f00*/  LOP3.LUT R24, R7, 0xff000000, R25, 0xf8, !PT ;  /* 0xff00000007187812 */ /* 0x000fe400078ef819 */
[----:B------:R-:W-:Y:S02]  /*10f10*/  LOP3.LUT R13, R21, 0xff000000, R8, 0xf8, !PT ;  /* 0xff000000150d7812 */ /* 0x000fe400078ef808 */
[----:B------:R-:W-:-:S02]  /*10f20*/  LOP3.LUT R14, R29, 0xff000000, R9, 0xf8, !PT ;  /* 0xff0000001d0e7812 */ /* 0x000fc400078ef809 */
[----:B------:R-:W-:Y:S02]  /*10f30*/  LOP3.LUT R15, R31, 0xff000000, R10, 0xf8, !PT ;  /* 0xff0000001f0f7812 */ /* 0x000fe400078ef80a */
[----:B------:R-:W-:Y:S01]  /*10f40*/  LOP3.LUT R20, R33, 0xff000000, R11, 0xf8, !PT ;  /* 0xff00000021147812 */ /* 0x000fe200078ef80b */
[----:B0-----:R-:W-:Y:S06]  /*10f50*/  @!P4 BRA `(.L_x_472) ;  /* 0x0000015c00c8c947 */ /* 0x001fec0003800000 */
.L_x_679:
[----:B------:R-:W-:Y:S05]  /*10f60*/  BSYNC B1 ;  /* 0x0000000000017941 */ /* 0x000fea0003800000 */
.L_x_471:
[----:B------:R-:W-:Y:S04]  /*10f70*/  BSSY B1, `(.L_x_473) ;  /* 0x00000d2000017945 */ /* 0x000fe80003800000 */
[----:B------:R-:W-:Y:S05]  /*10f80*/  @P3 BRA `(.L_x_474) ;  /* 0x0000000c00403947 */ /* 0x000fea0003800000 */
[----:B------:R-:W2:Y:S01]  /*10f90*/  LDL R57, [R1+0x34] ;  /* 0x0000340001397983 */ /* 0x000ea20000100800 */
[----:B------:R-:W1:Y:S02]  /*10fa0*/  S2R R4, SR_TID.X ;  /* 0x0000000000047919 */ /* 0x000e640000002100 */
[----:B-1----:R-:W-:-:S04]  /*10fb0*/  IADD3 R5, R4, -0x80, RZ ;  /* 0xffffff8004057810 */ /* 0x002fc80007ffe0ff */
[----:B------:R-:W-:-:S04]  /*10fc0*/  SHF.R.S32.HI R4, RZ, 0x1f, R5 ;  /* 0x0000001fff047819 */ /* 0x000fc80000011405 */
[----:B------:R-:W-:-:S04]  /*10fd0*/  LEA.HI R4, R4, R5, RZ, 0x3 ;  /* 0x0000000504047211 */ /* 0x000fc800078f18ff */
[----:B------:R-:W-:-:S05]  /*10fe0*/  LOP3.LUT R4, R4, 0xfffffff8, RZ, 0xc0, !PT ;  /* 0xfffffff804047812 */ /* 0x000fca00078ec0ff */
[----:B------:R-:W-:Y:S02]  /*10ff0*/  IMAD.IADD R4, R5, 0x1, -R4 ;  /* 0x0000000105047824 */ /* 0x000fe400078e0a04 */
[----:B------:R-:W1:Y:S01]  /*11000*/  S2R R5, SR_TID.X ;  /* 0x0000000000057919 */ /* 0x000e620000002100 */
[----:B------:R-:W-:Y:S02]  /*11010*/  IMAD.SHL.U32 R6, R23, 0x80, RZ ;  /* 0x0000008017067824 */ /* 0x000fe400078e00ff */
[----:B------:R-:W-:-:S03]  /*11020*/  LEA.HI R4, R3, R4, RZ, 0x1c ;  /* 0x0000000403047211 */ /* 0x000fc600078fe0ff */
[----:B------:R-:W-:Y:S02]  /*11030*/  LOP3.LUT R6, R6, 0x380, RZ, 0xc0, !PT ;  /* 0x0000038006067812 */ /* 0x000fe400078ec0ff */
[----:B------:R-:W-:-:S04]  /*11040*/  SHF.R.S32.HI R7, RZ, 0x1f, R4 ;  /* 0x0000001fff077819 */ /* 0x000fc80000011404 */
[----:B------:R-:W-:Y:S01]  /*11050*/  LEA.HI R7, R7, R4, RZ, 0x3 ;  /* 0x0000000407077211 */ /* 0x000fe200078f18ff */
[----:B-1----:R-:W-:Y:S01]  /*11060*/  VIADD R8, R5, 0xffffff80 ;  /* 0xffffff8005087836 */ /* 0x002fe20000000000 */
[----:B------:R-:W-:-:S04]  /*11070*/  SHF.L.U32 R5, R4, 0x4, RZ ;  /* 0x0000000404057819 */ /* 0x000fc800000006ff */
[----:B------:R-:W-:Y:S02]  /*11080*/  LOP3.LUT R5, R6, 0x70, R5, 0xf8, !PT ;  /* 0x0000007006057812 */ /* 0x000fe400078ef805 */
[----:B------:R-:W-:-:S04]  /*11090*/  SHF.R.S32.HI R6, RZ, 0x1f, R8 ;  /* 0x0000001fff067819 */ /* 0x000fc80000011408 */
[----:B------:R-:W-:Y:S01]  /*110a0*/  LEA.HI R6, R6, R8, RZ, 0x6 ;  /* 0x0000000806067211 */ /* 0x000fe200078f30ff */
[----:B------:R-:W-:Y:S02]  /*110b0*/  IMAD.SHL.U32 R8, R23, 0x80, RZ ;  /* 0x0000008017087824 */ /* 0x000fe400078e00ff */
[----:B------:R-:W-:-:S03]  /*110c0*/  IMAD.SHL.U32 R7, R7, 0x800, RZ ;  /* 0x0000080007077824 */ /* 0x000fc600078e00ff */
[----:B------:R-:W-:Y:S01]  /*110d0*/  LOP3.LUT R8, R8, 0x380, RZ, 0xc0, !PT ;  /* 0x0000038008087812 */ /* 0x000fe200078ec0ff */
[----:B------:R-:W-:-:S03]  /*110e0*/  IMAD.SHL.U32 R6, R6, 0x10, RZ ;  /* 0x0000001006067824 */ /* 0x000fc600078e00ff */
[----:B------:R-:W-:Y:S02]  /*110f0*/  SHF.R.U32.HI R8, RZ, 0x3, R8 ;  /* 0x00000003ff087819 */ /* 0x000fe40000011608 */
[----:B------:R-:W-:Y:S02]  /*11100*/  LOP3.LUT R6, R6, 0xfffffc00, RZ, 0xc0, !PT ;  /* 0xfffffc0006067812 */ /* 0x000fe400078ec0ff */
[----:B------:R-:W-:Y:S02]  /*11110*/  LOP3.LUT R4, R5, R8, RZ, 0x3c, !PT ;  /* 0x0000000805047212 */ /* 0x000fe400078e3cff */
[----:B------:R-:W-:-:S04]  /*11120*/  LOP3.LUT R7, R7, 0xffffc000, RZ, 0xc0, !PT ;  /* 0xffffc00007077812 */ /* 0x000fc800078ec0ff */
[----:B------:R-:W-:-:S04]  /*11130*/  IADD3 R21, R4, R7, R6 ;  /* 0x0000000704157210 */ /* 0x000fc80007ffe006 */
[----:B------:R-:W-:-:S05]  /*11140*/  IADD3 R21, R22, R21, RZ ;  /* 0x0000001516157210 */ /* 0x000fca0007ffe0ff */
[----:B------:R-:W1:Y:S01]  /*11150*/  LDS.128 R8, [R21+0x20400] ;  /* 0x0204000015087984 */ /* 0x000e620000000c00 */
[----:B------:R-:W-:Y:S02]  /*11160*/  F2FP.F16.E4M3.UNPACK_B R37, R0.H1 ;  /* 0x00000000ff25723e */ /* 0x000fe400030006ff */
[----:B------:R-:W-:-:S03]  /*11170*/  F2FP.F16.E4M3.UNPACK_B R41, R13.H1 ;  /* 0x0000000dff29723e */ /* 0x000fc600030006ff */
[----:B------:R-:W-:Y:S02]  /*11180*/  HADD2.F32 R38, -RZ, R37.H0_H0 ;  /* 0x20000025ff267230 */ /* 0x000fe40000004100 */
[----:B------:R-:W-:Y:S02]  /*11190*/  HADD2.F32 R40, -RZ, R41.H0_H0 ;  /* 0x20000029ff287230 */ /* 0x000fe40000004100 */
[----:B------:R-:W-:Y:S01]  /*111a0*/  HADD2.F32 R39, -RZ, R37.H1_H1 ;  /* 0x30000025ff277230 */ /* 0x000fe20000004100 */
[----:B------:R-:W-:Y:S02]  /*111b0*/  F2FP.F16.E4M3.UNPACK_B R37, R0 ;  /* 0x00000000ff25723e */ /* 0x000fe400020006ff */
[----:B-1----:R-:W-:-:S05]  /*111c0*/  F2FP.F16.E4M3.UNPACK_B R32, R8.H1 ;  /* 0x00000008ff20723e */ /* 0x002fca00030006ff */
[--C-:B------:R-:W-:Y:S01]  /*111d0*/  HADD2.F32 R33, -RZ, R32.reuse.H0_H0 ;  /* 0x20000020ff217230 */ /* 0x100fe20000004100 */
[-C--:B------:R-:W-:Y:S02]  /*111e0*/  F2FP.F16.E4M3.UNPACK_B R34, R9.reuse ;  /* 0x00000009ff22723e */ /* 0x080fe400020006ff */
[----:B0-----:R-:W-:Y:S02]  /*111f0*/  F2FP.F16.E4M3.UNPACK_B R35, R9.H1 ;  /* 0x00000009ff23723e */ /* 0x001fe400030006ff */
[C---:B------:R-:W-:Y:S01]  /*11200*/  FMUL.FTZ R9, R33.reuse, R38 ;  /* 0x0000002621097220 */ /* 0x040fe20000410000 */
[----:B------:R-:W-:Y:S01]  /*11210*/  FMUL.FTZ R42, R33, R40 ;  /* 0x00000028212a7220 */ /* 0x000fe20000410000 */
[----:B------:R-:W-:Y:S01]  /*11220*/  F2FP.F16.E4M3.UNPACK_B R8, R8 ;  /* 0x00000008ff08723e */ /* 0x000fe200020006ff */
[----:B------:R-:W-:-:S05]  /*11230*/  HADD2.F32 R32, -RZ, R32.H1_H1 ;  /* 0x30000020ff207230 */ /* 0x000fca0000004100 */
[----:B------:R-:W-:Y:S01]  /*11240*/  FMUL.FTZ R45, R32, R39 ;  /* 0x00000027202d7220 */ /* 0x000fe20000410000 */
[-C--:B------:R-:W-:Y:S02]  /*11250*/  F2FP.F16.E4M3.UNPACK_B R36, R10.reuse ;  /* 0x0000000aff24723e */ /* 0x080fe400020006ff */
[----:B------:R-:W-:Y:S01]  /*11260*/  F2FP.F16.E4M3.UNPACK_B R10, R10.H1 ;  /* 0x0000000aff0a723e */ /* 0x000fe200030006ff */
[----:B--2---:R-:W0:Y:S02]  /*11270*/  LDS.128 R4, [R57+0x20400] ;  /* 0x0204000039047984 */ /* 0x004e240000000c00 */
[-C--:B0-----:R-:W-:Y:S02]  /*11280*/  F2FP.F16.E4M3.UNPACK_B R25, R4.reuse ;  /* 0x00000004ff19723e */ /* 0x081fe400020006ff */
[----:B------:R-:W-:Y:S02]  /*11290*/  F2FP.F16.E4M3.UNPACK_B R4, R4.H1 ;  /* 0x00000004ff04723e */ /* 0x000fe400030006ff */
[----:B------:R-:W-:-:S02]  /*112a0*/  F2FP.F16.E4M3.UNPACK_B R27, R5 ;  /* 0x00000005ff1b723e */ /* 0x000fc400020006ff */
[----:B------:R-:W-:Y:S01]  /*112b0*/  F2FP.F16.E4M3.UNPACK_B R29, R5.H1 ;  /* 0x00000005ff1d723e */ /* 0x000fe200030006ff */
[----:B------:R-:W-:-:S05]  /*112c0*/  HADD2.F32 R5, -RZ, R4.H0_H0 ;  /* 0x20000004ff057230 */ /* 0x000fca0000004100 */
[C---:B------:R-:W-:Y:S01]  /*112d0*/  FFMA.FTZ R46, R5.reuse, R40, R9 ;  /* 0x00000028052e7223 */ /* 0x040fe20000010009 */
[----:B------:R-:W-:Y:S01]  /*112e0*/  F2FP.F16.E4M3.UNPACK_B R40, R13 ;  /* 0x0000000dff28723e */ /* 0x000fe200020006ff */
[----:B------:R-:W-:Y:S01]  /*112f0*/  FFMA.FTZ R44, R5, R38, -R42 ;  /* 0x00000026052c7223 */ /* 0x000fe2000001082a */
[----:B------:R-:W-:Y:S02]  /*11300*/  HADD2.F32 R42, -RZ, R41.H1_H1 ;  /* 0x30000029ff2a7230 */ /* 0x000fe40000004100 */
[----:B------:R-:W-:Y:S02]  /*11310*/  HADD2.F32 R9, -RZ, R8.H0_H0 ;  /* 0x20000008ff097230 */ /* 0x000fe40000004100 */
[----:B------:R-:W-:Y:S02]  /*11320*/  HADD2.F32 R41, -RZ, R40.H0_H0 ;  /* 0x20000028ff297230 */ /* 0x000fe40000004100 */
[----:B------:R-:W-:Y:S02]  /*11330*/  HADD2.F32 R5, -RZ, R4.H1_H1 ;  /* 0x30000004ff057230 */ /* 0x000fe40000004100 */
[----:B------:R-:W-:-:S02]  /*11340*/  HADD2.F32 R38, -RZ, R37.H0_H0 ;  /* 0x20000025ff267230 */ /* 0x000fc40000004100 */
[C---:B------:R-:W-:Y:S01]  /*11350*/  FMUL.FTZ R43, R9.reuse, R41 ;  /* 0x00000029092b7220 */ /* 0x040fe20000410000 */
[----:B------:R-:W-:Y:S02]  /*11360*/  HADD2.F32 R4, -RZ, R25.H0_H0 ;  /* 0x20000019ff047230 */ /* 0x000fe40000004100 */
[----:B------:R-:W-:Y:S01]  /*11370*/  FMUL.FTZ R48, R32, R42 ;  /* 0x0000002a20307220 */ /* 0x000fe20000410000 */
[----:B------:R-:W-:Y:S01]  /*11380*/  FMUL.FTZ R32, R9, R38 ;  /* 0x0000002609207220 */ /* 0x000fe20000410000 */
[----:B------:R-:W-:Y:S01]  /*11390*/  F2FP.F16.E4M3.UNPACK_B R9, R24.H1 ;  /* 0x00000018ff09723e */ /* 0x000fe200030006ff */
[----:B------:R-:W-:Y:S01]  /*113a0*/  FFMA.FTZ R43, R4, R38, -R43 ;  /* 0x00000026042b7223 */ /* 0x000fe2000001082b */
[----:B------:R-:W-:Y:S01]  /*113b0*/  F2FP.F16.E4M3.UNPACK_B R38, R14.H1 ;  /* 0x0000000eff26723e */ /* 0x000fe200030006ff */
[----:B------:R-:W-:Y:S02]  /*113c0*/  HADD2.F32 R37, -RZ, R37.H1_H1 ;  /* 0x30000025ff257230 */ /* 0x000fe40000004100 */
[----:B------:R-:W-:-:S02]  /*113d0*/  HADD2.F32 R40, -RZ, R40.H1_H1 ;  /* 0x30000028ff287230 */ /* 0x000fc40000004100 */
[----:B------:R-:W-:Y:S02]  /*113e0*/  HADD2.F32 R8, -RZ, R8.H1_H1 ;  /* 0x30000008ff087230 */ /* 0x000fe40000004100 */
[C---:B------:R-:W-:Y:S01]  /*113f0*/  FFMA.FTZ R47, R5.reuse, R39, -R48 ;  /* 0x00000027052f7223 */ /* 0x040fe20000010830 */
[----:B------:R-:W-:Y:S01]  /*11400*/  FFMA.FTZ R49, R5, R42, R45 ;  /* 0x0000002a05317223 */ /* 0x000fe2000001002d */
[----:B------:R-:W-:Y:S01]  /*11410*/  FFMA.FTZ R41, R4, R41, R32 ;  /* 0x0000002904297223 */ /* 0x000fe20000010020 */
[----:B------:R-:W-:Y:S02]  /*11420*/  HADD2.F32 R25, -RZ, R25.H1_H1 ;  /* 0x30000019ff197230 */ /* 0x000fe40000004100 */
[C---:B------:R-:W-:Y:S01]  /*11430*/  FMUL.FTZ R42, R8.reuse, R40 ;  /* 0x00000028082a7220 */ /* 0x040fe20000410000 */
[----:B------:R-:W-:Y:S02]  /*11440*/  HADD2.F32 R39, -RZ, R38.H0_H0 ;  /* 0x20000026ff277230 */ /* 0x000fe40000004100 */
[----:B------:R-:W-:Y:S01]  /*11450*/  FMUL.FTZ R45, R8, R37 ;  /* 0x00000025082d7220 */ /* 0x000fe20000410000 */
[----:B------:R-:W-:-:S02]  /*11460*/  HADD2.F32 R5, -RZ, R35.H0_H0 ;  /* 0x20000023ff057230 */ /* 0x000fc40000004100 */
[----:B------:R-:W-:Y:S02]  /*11470*/  HADD2.F32 R32, -RZ, R9.H0_H0 ;  /* 0x20000009ff207230 */ /* 0x000fe40000004100 */
[----:B------:R-:W-:Y:S01]  /*11480*/  FFMA.FTZ R42, R25, R37, -R42 ;  /* 0x00000025192a7223 */ /* 0x000fe2000001082a */
[----:B------:R-:W-:Y:S02]  /*11490*/  HADD2.F32 R4, -RZ, R29.H0_H0 ;  /* 0x2000001dff047230 */ /* 0x000fe40000004100 */
[----:B------:R-:W-:Y:S01]  /*114a0*/  FMUL.FTZ R51, R5, R39 ;  /* 0x0000002705337220 */ /* 0x000fe20000410000 */
[----:B------:R-:W-:Y:S01]  /*114b0*/  FFMA.FTZ R40, R25, R40, R45 ;  /* 0x0000002819287223 */ /* 0x000fe2000001002d */
[----:B------:R-:W-:Y:S01]  /*114c0*/  FMUL.FTZ R8, R5, R32 ;  /* 0x0000002005087220 */ /* 0x000fe20000410000 */
[----:B------:R-:W-:Y:S01]  /*114d0*/  F2FP.F16.E4M3.UNPACK_B R25, R14 ;  /* 0x0000000eff19723e */ /* 0x000fe200020006ff */
[----:B------:R-:W-:Y:S01]  /*114e0*/  FFMA.FTZ R51, R4, R32, -R51 ;  /* 0x0000002004337223 */ /* 0x000fe20000010833 */
[----:B------:R-:W-:-:S02]  /*114f0*/  HADD2.F32 R38, -RZ, R38.H1_H1 ;  /* 0x30000026ff267230 */ /* 0x000fc40000004100 */
[----:B------:R-:W-:Y:S01]  /*11500*/  FFMA.FTZ R39, R4, R39, R8 ;  /* 0x0000002704277223 */ /* 0x000fe20000010008 */
[----:B------:R-:W-:Y:S01]  /*11510*/  HADD2.F32 R35, -RZ, R35.H1_H1 ;  /* 0x30000023ff237230 */ /* 0x000fe20000004100 */
[----:B------:R-:W-:Y:S01]  /*11520*/  F2FP.F16.E4M3.UNPACK_B R8, R24 ;  /* 0x00000018ff08723e */ /* 0x000fe200020006ff */
[----:B------:R-:W-:Y:S02]  /*11530*/  HADD2.F32 R32, -RZ, R9.H1_H1 ;  /* 0x30000009ff207230 */ /* 0x000fe40000004100 */
[----:B------:R-:W-:Y:S02]  /*11540*/  HADD2.F32 R37, -RZ, R25.H0_H0 ;  /* 0x20000019ff257230 */ /* 0x000fe40000004100 */
[----:B------:R-:W-:Y:S02]  /*11550*/  HADD2.F32 R5, -RZ, R34.H0_H0 ;  /* 0x20000022ff057230 */ /* 0x000fe40000004100 */
[----:B------:R-:W-:Y:S01]  /*11560*/  FMUL.FTZ R50, R35, R38 ;  /* 0x0000002623327220 */ /* 0x000fe20000410000 */
[----:B------:R-:W-:-:S02]  /*11570*/  HADD2.F32 R29, -RZ, R29.H1_H1 ;  /* 0x3000001dff1d7230 */ /* 0x000fc40000004100 */
[-C--:B------:R-:W-:Y:S01]  /*11580*/  FMUL.FTZ R45, R35, R32.reuse ;  /* 0x00000020232d7220 */ /* 0x080fe20000410000 */
[----:B------:R-:W-:Y:S02]  /*11590*/  HADD2.F32 R9, -RZ, R8.H0_H0 ;  /* 0x20000008ff097230 */ /* 0x000fe40000004100 */
[----:B------:R-:W-:Y:S01]  /*115a0*/  FMUL.FTZ R35, R5, R37 ;  /* 0x0000002505237220 */ /* 0x000fe20000410000 */
[----:B------:R-:W-:Y:S02]  /*115b0*/  HADD2.F32 R4, -RZ, R27.H0_H0 ;  /* 0x2000001bff047230 */ /* 0x000fe40000004100 */
[C---:B------:R-:W-:Y:S01]  /*115c0*/  FFMA.FTZ R52, R29.reuse, R32, -R50 ;  /* 0x000000201d347223 */ /* 0x040fe20000010832 */
[----:B------:R-:W-:Y:S01]  /*115d0*/  FFMA.FTZ R54, R29, R38, R45 ;  /* 0x000000261d367223 */ /* 0x000fe2000001002d */
[----:B------:R-:W-:Y:S01]  /*115e0*/  F2FP.F16.E4M3.UNPACK_B R32, R15.H1 ;  /* 0x0000000fff20723e */ /* 0x000fe200030006ff */
[-C--:B------:R-:W-:Y:S01]  /*115f0*/  FMUL.FTZ R48, R5, R9.reuse ;  /* 0x0000000905307220 */ /* 0x080fe20000410000 */
[----:B------:R-:W-:Y:S01]  /*11600*/  FFMA.FTZ R38, R4, R9, -R35 ;  /* 0x0000000904267223 */ /* 0x000fe20000010823 */
[----:B------:R-:W-:Y:S01]  /*11610*/  HADD2.F32 R29, -RZ, R25.H1_H1 ;  /* 0x30000019ff1d7230 */ /* 0x000fe20000004100 */
[----:B------:R-:W-:Y:S01]  /*11620*/  F2FP.F16.E4M3.UNPACK_B R9, R12.H1 ;  /* 0x0000000cff09723e */ /* 0x000fe200030006ff */
[----:B------:R-:W-:Y:S01]  /*11630*/  HADD2.F32 R34, -RZ, R34.H1_H1 ;  /* 0x30000022ff227230 */ /* 0x000fe20000004100 */
[-C--:B------:R-:W-:Y:S01]  /*11640*/  F2FP.F16.E4M3.UNPACK_B R30, R6.reuse ;  /* 0x00000006ff1e723e */ /* 0x080fe200020006ff */
[----:B------:R-:W-:Y:S01]  /*11650*/  HADD2.F32 R8, -RZ, R8.H1_H1 ;  /* 0x30000008ff087230 */ /* 0x000fe20000004100 */
[----:B------:R-:W-:Y:S01]  /*11660*/  F2FP.F16.E4M3.UNPACK_B R6, R6.H1 ;  /* 0x00000006ff06723e */ /* 0x000fe200030006ff */
[----:B------:R-:W-:-:S02]  /*11670*/  HADD2.F32 R35, -RZ, R32.H0_H0 ;  /* 0x20000020ff237230 */ /* 0x000fc40000004100 */
[C---:B------:R-:W-:Y:S01]  /*11680*/  FMUL.FTZ R50, R34.reuse, R29 ;  /* 0x0000001d22327220 */ /* 0x040fe20000410000 */
[----:B------:R-:W-:Y:S02]  /*11690*/  HADD2.F32 R5, -RZ, R10.H0_H0 ;  /* 0x2000000aff057230 */ /* 0x000fe40000004100 */
[----:B------:R-:W-:Y:S01]  /*116a0*/  FMUL.FTZ R34, R34, R8 ;  /* 0x0000000822227220 */ /* 0x000fe20000410000 */
[----:B------:R-:W-:Y:S02]  /*116b0*/  HADD2.F32 R27, -RZ, R27.H1_H1 ;  /* 0x3000001bff1b7230 */ /* 0x000fe40000004100 */
[----:B------:R-:W-:Y:S01]  /*116c0*/  FFMA.FTZ R48, R4, R37, R48 ;  /* 0x0000002504307223 */ /* 0x000fe20000010030 */
[----:B------:R-:W-:Y:S02]  /*116d0*/  HADD2.F32 R25, -RZ, R9.H0_H0 ;  /* 0x20000009ff197230 */ /* 0x000fe40000004100 */
[----:B------:R-:W-:Y:S01]  /*116e0*/  FMUL.FTZ R45, R5, R35 ;  /* 0x00000023052d7220 */ /* 0x000fe20000410000 */
[----:B------:R-:W-:-:S02]  /*116f0*/  HADD2.F32 R4, -RZ, R6.H0_H0 ;  /* 0x20000006ff047230 */ /* 0x000fc40000004100 */
[C---:B------:R-:W-:Y:S01]  /*11700*/  FFMA.FTZ R37, R27.reuse, R8, -R50 ;  /* 0x000000081b257223 */ /* 0x040fe20000010832 */
[----:B------:R-:W-:Y:S01]  /*11710*/  FFMA.FTZ R29, R27, R29, R34 ;  /* 0x0000001d1b1d7223 */ /* 0x000fe20000010022 */
[-C--:B------:R-:W-:Y:S01]  /*11720*/  FMUL.FTZ R56, R5, R25.reuse ;  /* 0x0000001905387220 */ /* 0x080fe20000410000 */
[----:B------:R-:W-:Y:S02]  /*11730*/  HADD2.F32 R27, -RZ, R32.H1_H1 ;  /* 0x30000020ff1b7230 */ /* 0x000fe40000004100 */
[----:B------:R-:W-:Y:S02]  /*11740*/  HADD2.F32 R10, -RZ, R10.H1_H1 ;  /* 0x3000000aff0a7230 */ /* 0x000fe40000004100 */
[----:B------:R-:W-:Y:S02]  /*11750*/  HADD2.F32 R9, -RZ, R9.H1_H1 ;  /* 0x30000009ff097230 */ /* 0x000fe40000004100 */
[C---:B------:R-:W-:Y:S01]  /*11760*/  FFMA.FTZ R34, R4.reuse, R25, -R45 ;  /* 0x0000001904227223 */ /* 0x040fe2000001082d */
[----:B------:R-:W-:Y:S01]  /*11770*/  F2FP.F16.E4M3.UNPACK_B R25, R15 ;  /* 0x0000000fff19723e */ /* 0x000fe200020006ff */
[----:B------:R-:W-:Y:S01]  /*11780*/  FFMA.FTZ R56, R4, R35, R56 ;  /* 0x0000002304387223 */ /* 0x000fe20000010038 */
[----:B------:R-:W-:Y:S01]  /*11790*/  HADD2.F32 R6, -RZ, R6.H1_H1 ;  /* 0x30000006ff067230 */ /* 0x000fe20000004100 */
[----:B------:R-:W-:Y:S01]  /*117a0*/  F2FP.F16.E4M3.UNPACK_B R8, R12 ;  /* 0x0000000cff08723e */ /* 0x000fe200020006ff */
[C---:B------:R-:W-:Y:S01]  /*117b0*/  FMUL.FTZ R35, R10.reuse, R27 ;  /* 0x0000001b0a237220 */ /* 0x040fe20000410000 */
[----:B------:R-:W-:Y:S01]  /*117c0*/  FMUL.FTZ R4, R10, R9 ;  /* 0x000000090a047220 */ /* 0x000fe20000410000 */
[----:B------:R-:W-:-:S02]  /*117d0*/  HADD2.F32 R10, -RZ, R25.H0_H0 ;  /* 0x20000019ff0a7230 */ /* 0x000fc40000004100 */
[----:B------:R-:W-:Y:S02]  /*117e0*/  HADD2.F32 R5, -RZ, R36.H0_H0 ;  /* 0x20000024ff057230 */ /* 0x000fe40000004100 */
[C---:B------:R-:W-:Y:S01]  /*117f0*/  FFMA.FTZ R53, R6.reuse, R9, -R35 ;  /* 0x0000000906357223 */ /* 0x040fe20000010823 */
[----:B------:R-:W-:Y:S01]  /*11800*/  FFMA.FTZ R55, R6, R27, R4 ;  /* 0x0000001b06377223 */ /* 0x000fe20000010004 */
[----:B------:R-:W-:Y:S02]  /*11810*/  HADD2.F32 R6, -RZ, R8.H0_H0 ;  /* 0x20000008ff067230 */ /* 0x000fe40000004100 */
[----:B------:R-:W-:Y:S02]  /*11820*/  HADD2.F32 R4, -RZ, R30.H0_H0 ;  /* 0x2000001eff047230 */ /* 0x000fe40000004100 */
[----:B------:R-:W-:Y:S01]  /*11830*/  FMUL.FTZ R9, R5, R10 ;  /* 0x0000000a05097220 */ /* 0x000fe20000410000 */
[----:B------:R-:W-:Y:S02]  /*11840*/  HADD2.F32 R25, -RZ, R25.H1_H1 ;  /* 0x30000019ff197230 */ /* 0x000fe40000004100 */
[----:B------:R-:W-:-:S02]  /*11850*/  HADD2.F32 R36, -RZ, R36.H1_H1 ;  /* 0x30000024ff247230 */ /* 0x000fc40000004100 */
[-C--:B------:R-:W-:Y:S01]  /*11860*/  FMUL.FTZ R35, R5, R6.reuse ;  /* 0x0000000605237220 */ /* 0x080fe20000410000 */
[-C--:B------:R-:W-:Y:S01]  /*11870*/  F2FP.F16.E4M3.UNPACK_B R33, R11.reuse ;  /* 0x0000000bff21723e */ /* 0x080fe200020006ff */
[----:B------:R-:W-:Y:S01]  /*11880*/  FFMA.FTZ R27, R4, R6, -R9 ;  /* 0x00000006041b7223 */ /* 0x000fe20000010809 */
[----:B------:R-:W-:Y:S01]  /*11890*/  HADD2.F32 R5, -RZ, R8.H1_H1 ;  /* 0x30000008ff057230 */ /* 0x000fe20000004100 */
[----:B------:R-:W-:Y:S01]  /*118a0*/  F2FP.F16.E4M3.UNPACK_B R11, R11.H1 ;  /* 0x0000000bff0b723e */ /* 0x000fe200030006ff */
[----:B------:R-:W-:Y:S01]  /*118b0*/  HADD2.F32 R30, -RZ, R30.H1_H1 ;  /* 0x3000001eff1e7230 */ /* 0x000fe20000004100 */
[----:B------:R-:W-:Y:S01]  /*118c0*/  F2FP.F16.E4M3.UNPACK_B R9, R20.H1 ;  /* 0x00000014ff09723e */ /* 0x000fe200030006ff */
[----:B------:R-:W-:Y:S01]  /*118d0*/  FMUL.FTZ R45, R36, R25 ;  /* 0x00000019242d7220 */ /* 0x000fe20000410000 */
[----:B------:R-:W-:Y:S01]  /*118e0*/  FFMA.FTZ R35, R4, R10, R35 ;  /* 0x0000000a04237223 */ /* 0x000fe20000010023 */
[----:B------:R-:W-:Y:S01]  /*118f0*/  F2FP.F16.E4M3.UNPACK_B R4, R26.H1 ;  /* 0x0000001aff04723e */ /* 0x000fe200030006ff */
[----:B------:R-:W-:Y:S01]  /*11900*/  FMUL.FTZ R36, R36, R5 ;  /* 0x0000000524247220 */ /* 0x000fe20000410000 */
[----:B------:R-:W-:Y:S01]  /*11910*/  F2FP.F16.E4M3.UNPACK_B R31, R7 ;  /* 0x00000007ff1f723e */ /* 0x000fe200020006ff */
[----:B------:R-:W-:Y:S01]  /*11920*/  FFMA.FTZ R32, R30, R5, -R45 ;  /* 0x000000051e207223 */ /* 0x000fe2000001082d */
[----:B------:R-:W-:Y:S01]  /*11930*/  F2FP.F16.E4M3.UNPACK_B R7, R7.H1 ;  /* 0x00000007ff07723e */ /* 0x000fe200030006ff */
[----:B------:R-:W-:-:S02]  /*11940*/  HADD2.F32 R10, -RZ, R9.H0_H0 ;  /* 0x20000009ff0a7230 */ /* 0x000fc40000004100 */
[----:B------:R-:W-:Y:S02]  /*11950*/  HADD2.F32 R5, -RZ, R11.H0_H0 ;  /* 0x2000000bff057230 */ /* 0x000fe40000004100 */
[--C-:B------:R-:W-:Y:S02]  /*11960*/  HADD2.F32 R6, -RZ, R4.reuse.H0_H0 ;  /* 0x20000004ff067230 */ /* 0x100fe40000004100 */
[----:B------:R-:W-:Y:S01]  /*11970*/  FFMA.FTZ R36, R30, R25, R36 ;  /* 0x000000191e247223 */ /* 0x000fe20000010024 */
[----:B------:R-:W-:Y:S02]  /*11980*/  HADD2.F32 R8, -RZ, R4.H1_H1 ;  /* 0x30000004ff087230 */ /* 0x000fe40000004100 */
[----:B------:R-:W-:Y:S01]  /*11990*/  FMUL.FTZ R25, R5, R10 ;  /* 0x0000000a05197220 */ /* 0x000fe20000410000 */
[----:B------:R-:W-:Y:S02]  /*119a0*/  HADD2.F32 R4, -RZ, R7.H0_H0 ;  /* 0x20000007ff047230 */ /* 0x000fe40000004100 */
[----:B------:R-:W-:-:S02]  /*119b0*/  HADD2.F32 R30, -RZ, R9.H1_H1 ;  /* 0x30000009ff1e7230 */ /* 0x000fc40000004100 */
[----:B------:R-:W-:Y:S02]  /*119c0*/  HADD2.F32 R11, -RZ, R11.H1_H1 ;  /* 0x3000000bff0b7230 */ /* 0x000fe40000004100 */
[-C--:B------:R-:W-:Y:S01]  /*119d0*/  FMUL.FTZ R9, R5, R6.reuse ;  /* 0x0000000605097220 */ /* 0x080fe20000410000 */
[C---:B------:R-:W-:Y:S01]  /*119e0*/  FFMA.FTZ R25, R4.reuse, R6, -R25 ;  /* 0x0000000604197223 */ /* 0x040fe20000010819 */
[----:B------:R-:W-:Y:S01]  /*119f0*/  HADD2.F32 R7, -RZ, R7.H1_H1 ;  /* 0x30000007ff077230 */ /* 0x000fe20000004100 */
[----:B------:R-:W-:Y:S01]  /*11a00*/  F2FP.F16.E4M3.UNPACK_B R5, R26 ;  /* 0x0000001aff05723e */ /* 0x000fe200020006ff */
[C---:B------:R-:W-:Y:S01]  /*11a10*/  FMUL.FTZ R6, R11.reuse, R30 ;  /* 0x0000001e0b067220 */ /* 0x040fe20000410000 */
[----:B------:R-:W-:Y:S01]  /*11a20*/  FFMA.FTZ R45, R4, R10, R9 ;  /* 0x0000000a042d7223 */ /* 0x000fe20000010009 */
[----:B------:R-:W-:Y:S01]  /*11a30*/  FMUL.FTZ R11, R11, R8 ;  /* 0x000000080b0b7220 */ /* 0x000fe20000410000 */
[----:B------:R-:W-:Y:S01]  /*11a40*/  F2FP.F16.E4M3.UNPACK_B R4, R20 ;  /* 0x00000014ff04723e */ /* 0x000fe200020006ff */
[----:B------:R-:W-:Y:S01]  /*11a50*/  FFMA.FTZ R58, R7, R8, -R6 ;  /* 0x00000008073a7223 */ /* 0x000fe20000010806 */
[----:B------:R-:W-:-:S02]  /*11a60*/  HADD2.F32 R6, -RZ, R5.H0_H0 ;  /* 0x20000005ff067230 */ /* 0x000fc40000004100 */
[----:B------:R-:W-:Y:S01]  /*11a70*/  FFMA.FTZ R60, R7, R30, R11 ;  /* 0x0000001e073c7223 */ /* 0x000fe2000001000b */
[----:B------:R-:W-:Y:S02]  /*11a80*/  HADD2.F32 R8, -RZ, R5.H1_H1 ;  /* 0x30000005ff087230 */ /* 0x000fe40000004100 */
[--C-:B------:R-:W-:Y:S02]  /*11a90*/  HADD2.F32 R5, -RZ, R33.reuse.H0_H0 ;  /* 0x20000021ff057230 */ /* 0x100fe40000004100 */
[--C-:B------:R-:W-:Y:S02]  /*11aa0*/  HADD2.F32 R7, -RZ, R4.reuse.H0_H0 ;  /* 0x20000004ff077230 */ /* 0x100fe40000004100 */
[----:B------:R-:W-:Y:S02]  /*11ab0*/  HADD2.F32 R10, -RZ, R4.H1_H1 ;  /* 0x30000004ff0a7230 */ /* 0x000fe40000004100 */
[----:B------:R-:W-:Y:S02]  /*11ac0*/  HADD2.F32 R33, -RZ, R33.H1_H1 ;  /* 0x30000021ff217230 */ /* 0x000fe40000004100 */
[----:B------:R-:W-:-:S02]  /*11ad0*/  HADD2.F32 R4, -RZ, R31.H0_H0 ;  /* 0x2000001fff047230 */ /* 0x000fc40000004100 */
[CC--:B------:R-:W-:Y:S01]  /*11ae0*/  FMUL.FTZ R9, R5.reuse, R7.reuse ;  /* 0x0000000705097220 */ /* 0x0c0fe20000410000 */
[----:B------:R-:W-:Y:S02]  /*11af0*/  HADD2.F32 R31, -RZ, R31.H1_H1 ;  /* 0x3000001fff1f7230 */ /* 0x000fe40000004100 */
[----:B------:R-:W-:Y:S01]  /*11b00*/  FMUL.FTZ R30, R5, R6 ;  /* 0x00000006051e7220 */ /* 0x000fe20000410000 */
[C---:B------:R-:W-:Y:S01]  /*11b10*/  FMUL.FTZ R50, R33.reuse, R10 ;  /* 0x0000000a21327220 */ /* 0x040fe20000410000 */
[----:B------:R-:W-:Y:S01]  /*11b20*/  FMUL.FTZ R33, R33, R8 ;  /* 0x0000000821217220 */ /* 0x000fe20000410000 */
[C---:B------:R-:W-:Y:S01]  /*11b30*/  FFMA.FTZ R11, R4.reuse, R6, -R9 ;  /* 0x00000006040b7223 */ /* 0x040fe20000010809 */
[----:B------:R-:W-:Y:S01]  /*11b40*/  FFMA.FTZ R30, R4, R7, R30 ;  /* 0x00000007041e7223 */ /* 0x000fe2000001001e */
[C---:B------:R-:W-:Y:S01]  /*11b50*/  FFMA.FTZ R50, R31.reuse, R8, -R50 ;  /* 0x000000081f327223 */ /* 0x040fe20000010832 */
[----:B------:R-:W-:Y:S01]  /*11b60*/  FFMA.FTZ R33, R31, R10, R33 ;  /* 0x0000000a1f217223 */ /* 0x000fe20000010021 */
[----:B------:R-:W-:-:S02]  /*11b70*/  F2FP.SATFINITE.E4M3.F32.PACK_AB_MERGE_C R4, R47, R44, RZ ;  /* 0x0000002c2f04723e */ /* 0x000fc400048070ff */
[----:B------:R-:W-:Y:S02]  /*11b80*/  F2FP.SATFINITE.E4M3.F32.PACK_AB_MERGE_C R5, R52, R51, RZ ;  /* 0x000000333405723e */ /* 0x000fe400048070ff */
[----:B------:R-:W-:Y:S02]  /*11b90*/  F2FP.SATFINITE.E4M3.F32.PACK_AB_MERGE_C R6, R53, R34, RZ ;  /* 0x000000223506723e */ /* 0x000fe400048070ff */
[----:B------:R-:W-:Y:S02]  /*11ba0*/  F2FP.SATFINITE.E4M3.F32.PACK_AB_MERGE_C R7, R58, R25, RZ ;  /* 0x000000193a07723e */ /* 0x000fe400048070ff */
[----:B------:R-:W-:Y:S02]  /*11bb0*/  F2FP.SATFINITE.E4M3.F32.PACK_AB_MERGE_C R8, R49, R46, RZ ;  /* 0x0000002e3108723e */ /* 0x000fe400048070ff */
[----:B------:R-:W-:Y:S02]  /*11bc0*/  F2FP.SATFINITE.E4M3.F32.PACK_AB_MERGE_C R9, R54, R39, RZ ;  /* 0x000000273609723e */ /* 0x000fe400048070ff */
[----:B------:R-:W-:-:S02]  /*11bd0*/  F2FP.SATFINITE.E4M3.F32.PACK_AB_MERGE_C R10, R55, R56, RZ ;  /* 0x00000038370a723e */ /* 0x000fc400048070ff */
[----:B------:R-:W-:Y:S02]  /*11be0*/  F2FP.SATFINITE.E4M3.F32.PACK_AB_MERGE_C R45, R60, R45, RZ ;  /* 0x0000002d3c2d723e */ /* 0x000fe400048070ff */
[----:B------:R-:W-:Y:S02]  /*11bf0*/  F2FP.SATFINITE.E4M3.F32.PACK_AB_MERGE_C R4, R42, R43, R4 ;  /* 0x0000002b2a04723e */ /* 0x000fe40004807004 */
[----:B------:R-:W-:Y:S02]  /*11c00*/  F2FP.SATFINITE.E4M3.F32.PACK_AB_MERGE_C R5, R37, R38, R5 ;  /* 0x000000262505723e */ /* 0x000fe40004807005 */
[----:B------:R-:W-:Y:S02]  /*11c10*/  F2FP.SATFINITE.E4M3.F32.PACK_AB_MERGE_C R6, R32, R27, R6 ;  /* 0x0000001b2006723e */ /* 0x000fe40004807006 */
[----:B------:R-:W-:Y:S02]  /*11c20*/  F2FP.SATFINITE.E4M3.F32.PACK_AB_MERGE_C R7, R50, R11, R7 ;  /* 0x0000000b3207723e */ /* 0x000fe40004807007 */
[----:B------:R-:W-:-:S02]  /*11c30*/  F2FP.SATFINITE.E4M3.F32.PACK_AB_MERGE_C R8, R40, R41, R8 ;  /* 0x000000292808723e */ /* 0x000fc40004807008 */
[----:B------:R-:W-:Y:S02]  /*11c40*/  F2FP.SATFINITE.E4M3.F32.PACK_AB_MERGE_C R9, R29, R48, R9 ;  /* 0x000000301d09723e */ /* 0x000fe40004807009 */
[----:B------:R-:W-:Y:S02]  /*11c50*/  F2FP.SATFINITE.E4M3.F32.PACK_AB_MERGE_C R10, R36, R35, R10 ;  /* 0x00000023240a723e */ /* 0x000fe4000480700a */
[----:B------:R-:W-:Y:S01]  /*11c60*/  F2FP.SATFINITE.E4M3.F32.PACK_AB_MERGE_C R11, R33, R30, R45 ;  /* 0x0000001e210b723e */ /* 0x000fe2000480702d */
[----:B------:R1:W-:Y:S04]  /*11c70*/  STS.128 [R57+0x20400], R4 ;  /* 0x0204000439007388 */ /* 0x0003e80000000c00 */
[----:B------:R1:W-:Y:S02]  /*11c80*/  STS.128 [R21+0x20400], R8 ;  /* 0x0204000815007388 */ /* 0x0003e40000000c00 */
.L_x_474:
[----:B------:R-:W-:Y:S05]  /*11c90*/  BSYNC B1 ;  /* 0x0000000000017941 */ /* 0x000fea0003800000 */
.L_x_473:
[----:B------:R-:W-:Y:S04]  /*11ca0*/  BSSY B1, `(.L_x_475) ;  /* 0x00000cf000017945 */ /* 0x000fe80003800000 */
[----:B------:R-:W-:Y:S05]  /*11cb0*/  @P2 BRA `(.L_x_476) ;  /* 0x0000000c00342947 */ /* 0x000fea0003800000 */
[----:B-1----:R-:W2:Y:S04]  /*11cc0*/  LDL R6, [R1+0x2c] ;  /* 0x00002c0001067983 */ /* 0x002ea80000100800 */
[----:B------:R-:W3:Y:S01]  /*11cd0*/  LDL R59, [R1+0x6c] ;  /* 0x00006c00013b7983 */ /* 0x000ee20000100800 */
[----:B------:R-:W1:Y:S01]  /*11ce0*/  S2R R4, SR_TID.X ;  /* 0x0000000000047919 */ /* 0x000e620000002100 */
[C---:B------:R-:W-:Y:S01]  /*11cf0*/  IADD3 R8, R23.reuse, 0x20, RZ ;  /* 0x0000002017087810 */ /* 0x040fe20007ffe0ff */
[----:B------:R-:W-:-:S04]  /*11d00*/  VIADD R9, R23, 0x20 ;  /* 0x0000002017097836 */ /* 0x000fc80000000000 */
[----:B------:R-:W-:Y:S02]  /*11d10*/  IMAD.SHL.U32 R8, R8, 0x80, RZ ;  /* 0x0000008008087824 */ /* 0x000fe400078e00ff */
[----:B-1----:R-:W-:-:S05]  /*11d20*/  VIADD R5, R4, 0xffffff80 ;  /* 0xffffff8004057836 */ /* 0x002fca0000000000 */
[----:B------:R-:W-:-:S04]  /*11d30*/  SHF.R.S32.HI R4, RZ, 0x1f, R5 ;  /* 0x0000001fff047819 */ /* 0x000fc80000011405 */
[----:B------:R-:W-:-:S04]  /*11d40*/  LEA.HI R4, R4, R5, RZ, 0x3 ;  /* 0x0000000504047211 */ /* 0x000fc800078f18ff */
[----:B------:R-:W-:-:S05]  /*11d50*/  LOP3.LUT R4, R4, 0xfffffff8, RZ, 0xc0, !PT ;  /* 0xfffffff804047812 */ /* 0x000fca00078ec0ff */
[----:B------:R-:W-:Y:S02]  /*11d60*/  IMAD.IADD R4, R5, 0x1, -R4 ;  /* 0x0000000105047824 */ /* 0x000fe400078e0a04 */
[----:B------:R-:W-:-:S03]  /*11d70*/  IMAD.SHL.U32 R9, R9, 0x80, RZ ;  /* 0x0000008009097824 */ /* 0x000fc600078e00ff */
[----:B------:R-:W-:-:S04]  /*11d80*/  LEA.HI R4, R3, R4, RZ, 0x1c ;  /* 0x0000000403047211 */ /* 0x000fc800078fe0ff */
[----:B------:R-:W-:Y:S01]  /*11d90*/  SHF.R.S32.HI R7, RZ, 0x1f, R4 ;  /* 0x0000001fff077819 */ /* 0x000fe20000011404 */
[----:B------:R-:W-:Y:S01]  /*11da0*/  IMAD.SHL.U32 R5, R4, 0x10, RZ ;  /* 0x0000001004057824 */ /* 0x000fe200078e00ff */
[----:B------:R-:W-:Y:S02]  /*11db0*/  LOP3.LUT R9, R9, 0x380, RZ, 0xc0, !PT ;  /* 0x0000038009097812 */ /* 0x000fe400078ec0ff */
[----:B------:R-:W-:Y:S02]  /*11dc0*/  LOP3.LUT R8, R8, 0x380, RZ, 0xc0, !PT ;  /* 0x0000038008087812 */ /* 0x000fe400078ec0ff */
[----:B------:R-:W-:Y:S02]  /*11dd0*/  LEA.HI R7, R7, R4, RZ, 0x3 ;  /* 0x0000000407077211 */ /* 0x000fe400078f18ff */
[----:B------:R-:W-:Y:S02]  /*11de0*/  SHF.R.U32.HI R8, RZ, 0x3, R8 ;  /* 0x00000003ff087819 */ /* 0x000fe40000011608 */
[----:B------:R-:W-:-:S02]  /*11df0*/  LOP3.LUT R4, R9, 0x70, R5, 0xf8, !PT ;  /* 0x0000007009047812 */ /* 0x000fc400078ef805 */
[----:B------:R-:W-:Y:S02]  /*11e00*/  SHF.L.U32 R7, R7, 0xb, RZ ;  /* 0x0000000b07077819 */ /* 0x000fe400000006ff */
[----:B------:R-:W-:Y:S02]  /*11e10*/  LOP3.LUT R4, R4, R8, RZ, 0x3c, !PT ;  /* 0x0000000804047212 */ /* 0x000fe400078e3cff */
[----:B------:R-:W-:Y:S02]  /*11e20*/  LOP3.LUT R7, R7, 0xffffc000, RZ, 0xc0, !PT ;  /* 0xffffc00007077812 */ /* 0x000fe400078ec0ff */
[----:B------:R-:W-:Y:S02]  /*11e30*/  F2FP.F16.E4M3.UNPACK_B R37, R0.H1 ;  /* 0x00000000ff25723e */ /* 0x000fe400030006ff */
[----:B------:R-:W-:-:S03]  /*11e40*/  F2FP.F16.E4M3.UNPACK_B R41, R13.H1 ;  /* 0x0000000dff29723e */ /* 0x000fc600030006ff */
[----:B------:R-:W-:Y:S02]  /*11e50*/  HADD2.F32 R39, -RZ, R37.H0_H0 ;  /* 0x20000025ff277230 */ /* 0x000fe40000004100 */
[--C-:B------:R-:W-:Y:S01]  /*11e60*/  HADD2.F32 R43, -RZ, R41.reuse.H0_H0 ;  /* 0x20000029ff2b7230 */ /* 0x100fe20000004100 */
[----:B------:R-:W-:Y:S01]  /*11e70*/  F2FP.F16.E4M3.UNPACK_B R46, R13 ;  /* 0x0000000dff2e723e */ /* 0x000fe200020006ff */
[----:B------:R-:W-:-:S04]  /*11e80*/  HADD2.F32 R41, -RZ, R41.H1_H1 ;  /* 0x30000029ff297230 */ /* 0x000fc80000004100 */
[--C-:B------:R-:W-:Y:S02]  /*11e90*/  HADD2.F32 R48, -RZ, R46.reuse.H0_H0 ;  /* 0x2000002eff307230 */ /* 0x100fe40000004100 */
[----:B------:R-:W-:Y:S01]  /*11ea0*/  HADD2.F32 R47, -RZ, R46.H1_H1 ;  /* 0x3000002eff2f7230 */ /* 0x000fe20000004100 */
[----:B------:R-:W-:-:S05]  /*11eb0*/  F2FP.F16.E4M3.UNPACK_B R49, R14 ;  /* 0x0000000eff31723e */ /* 0x000fca00020006ff */
[----:B------:R-:W-:Y:S01]  /*11ec0*/  HADD2.F32 R52, -RZ, R49.H0_H0 ;  /* 0x20000031ff347230 */ /* 0x000fe20000004100 */
[----:B------:R-:W-:-:S05]  /*11ed0*/  F2FP.F16.E4M3.UNPACK_B R55, R20.H1 ;  /* 0x00000014ff37723e */ /* 0x000fca00030006ff */
[----:B------:R-:W-:Y:S01]  /*11ee0*/  HADD2.F32 R57, -RZ, R55.H1_H1 ;  /* 0x30000037ff397230 */ /* 0x000fe20000004100 */
[----:B--2---:R-:W-:Y:S02]  /*11ef0*/  IADD3 R21, R4, R7, R6 ;  /* 0x0000000704157210 */ /* 0x004fe40007ffe006 */
[----:B---3--:R-:W1:Y:S03]  /*11f00*/  LDS.128 R4, [R59+0x20400] ;  /* 0x020400003b047984 */ /* 0x008e660000000c00 */
[----:B------:R-:W-:-:S05]  /*11f10*/  IMAD.IADD R21, R22, 0x1, R21 ;  /* 0x0000000116157824 */ /* 0x000fca00078e0215 */
[----:B------:R-:W2:Y:S01]  /*11f20*/  LDS.128 R8, [R21+0x20400] ;  /* 0x0204000015087984 */ /* 0x000ea20000000c00 */
[-C--:B-1----:R-:W-:Y:S02]  /*11f30*/  F2FP.F16.E4M3.UNPACK_B R25, R4.reuse ;  /* 0x00000004ff19723e */ /* 0x082fe400020006ff */
[----:B------:R-:W-:Y:S02]  /*11f40*/  F2FP.F16.E4M3.UNPACK_B R4, R4.H1 ;  /* 0x00000004ff04723e */ /* 0x000fe400030006ff */
[----:B--2---:R-:W-:Y:S02]  /*11f50*/  F2FP.F16.E4M3.UNPACK_B R32, R8.H1 ;  /* 0x00000008ff20723e */ /* 0x004fe400030006ff */
[----:B------:R-:W-:-:S03]  /*11f60*/  F2FP.F16.E4M3.UNPACK_B R27, R5 ;  /* 0x00000005ff1b723e */ /* 0x000fc600020006ff */
[----:B------:R-:W-:Y:S01]  /*11f70*/  HADD2.F32 R33, -RZ, R32.H0_H0 ;  /* 0x20000020ff217230 */ /* 0x000fe20000004100 */
[----:B------:R-:W-:Y:S01]  /*11f80*/  F2FP.F16.E4M3.UNPACK_B R29, R5.H1 ;  /* 0x00000005ff1d723e */ /* 0x000fe200030006ff */
[----:B------:R-:W-:-:S03]  /*11f90*/  HADD2.F32 R5, -RZ, R4.H0_H0 ;  /* 0x20000004ff057230 */ /* 0x000fc60000004100 */
[-C--:B------:R-:W-:Y:S01]  /*11fa0*/  FMUL.FTZ R40, R39, R33.reuse ;  /* 0x0000002127287220 */ /* 0x080fe20000410000 */
[----:B------:R-:W-:Y:S01]  /*11fb0*/  F2FP.F16.E4M3.UNPACK_B R8, R8 ;  /* 0x00000008ff08723e */ /* 0x000fe200020006ff */
[C---:B------:R-:W-:Y:S02]  /*11fc0*/  FMUL.FTZ R38, R43.reuse, R33 ;  /* 0x000000212b267220 */ /* 0x040fe40000410000 */
[----:B------:R-:W-:Y:S01]  /*11fd0*/  FFMA.FTZ R40, R43, R5, R40 ;  /* 0x000000052b287223 */ /* 0x000fe20000010028 */
[----:B------:R-:W-:Y:S02]  /*11fe0*/  F2FP.F16.E4M3.UNPACK_B R43, R0 ;  /* 0x00000000ff2b723e */ /* 0x000fe400020006ff */
[-C--:B------:R-:W-:Y:S02]  /*11ff0*/  F2FP.F16.E4M3.UNPACK_B R34, R9.reuse ;  /* 0x00000009ff22723e */ /* 0x080fe400020006ff */
[----:B0-----:R-:W-:Y:S01]  /*12000*/  F2FP.F16.E4M3.UNPACK_B R35, R9.H1 ;  /* 0x00000009ff23723e */ /* 0x001fe200030006ff */
[----:B------:R-:W-:-:S02]  /*12010*/  HADD2.F32 R9, -RZ, R8.H0_H0 ;  /* 0x20000008ff097230 */ /* 0x000fc40000004100 */
[----:B------:R-:W-:Y:S02]  /*12020*/  HADD2.F32 R44, -RZ, R43.H0_H0 ;  /* 0x2000002bff2c7230 */ /* 0x000fe40000004100 */
[----:B------:R-:W-:Y:S01]  /*12030*/  FFMA.FTZ R38, R39, R5, -R38 ;  /* 0x0000000527267223 */ /* 0x000fe20000010826 */
[----:B------:R-:W-:Y:S02]  /*12040*/  HADD2.F32 R32, -RZ, R32.H1_H1 ;  /* 0x30000020ff207230 */ /* 0x000fe40000004100 */
[----:B------:R-:W-:Y:S02]  /*12050*/  HADD2.F32 R39, -RZ, R37.H1_H1 ;  /* 0x30000025ff277230 */ /* 0x000fe40000004100 */
[-C--:B------:R-:W-:Y:S01]  /*12060*/  FMUL.FTZ R37, R48, R9.reuse ;  /* 0x0000000930257220 */ /* 0x080fe20000410000 */
[----:B------:R-:W-:Y:S02]  /*12070*/  HADD2.F32 R5, -RZ, R4.H1_H1 ;  /* 0x30000004ff057230 */ /* 0x000fe40000004100 */
[----:B------:R-:W-:Y:S01]  /*12080*/  FMUL.FTZ R9, R44, R9 ;  /* 0x000000092c097220 */ /* 0x000fe20000410000 */
[----:B------:R-:W-:-:S02]  /*12090*/  HADD2.F32 R4, -RZ, R25.H0_H0 ;  /* 0x20000019ff047230 */ /* 0x000fc40000004100 */
[-C--:B------:R-:W-:Y:S01]  /*120a0*/  FMUL.FTZ R42, R41, R32.reuse ;  /* 0x00000020292a7220 */ /* 0x080fe20000410000 */
[C---:B------:R-:W-:Y:S02]  /*120b0*/  FMUL.FTZ R32, R39.reuse, R32 ;  /* 0x0000002027207220 */ /* 0x040fe40000410000 */
[----:B------:R-:W-:Y:S01]  /*120c0*/  FFMA.FTZ R9, R48, R4, R9 ;  /* 0x0000000430097223 */ /* 0x000fe20000010009 */
[-C--:B------:R-:W-:Y:S01]  /*120d0*/  FFMA.FTZ R39, R39, R5.reuse, -R42 ;  /* 0x0000000527277223 */ /* 0x080fe2000001082a */
[----:B------:R-:W-:Y:S02]  /*120e0*/  F2FP.F16.E4M3.UNPACK_B R48, R14.H1 ;  /* 0x0000000eff30723e */ /* 0x000fe400030006ff */
[----:B------:R-:W-:Y:S01]  /*120f0*/  F2FP.F16.E4M3.UNPACK_B R42, R24.H1 ;  /* 0x00000018ff2a723e */ /* 0x000fe200030006ff */
[----:B------:R-:W-:Y:S01]  /*12100*/  FFMA.FTZ R41, R41, R5, R32 ;  /* 0x0000000529297223 */ /* 0x000fe20000010020 */
[----:B------:R-:W-:Y:S01]  /*12110*/  FFMA.FTZ R37, R44, R4, -R37 ;  /* 0x000000042c257223 */ /* 0x000fe20000010825 */
[----:B------:R-:W-:-:S02]  /*12120*/  HADD2.F32 R8, -RZ, R8.H1_H1 ;  /* 0x30000008ff087230 */ /* 0x000fc40000004100 */
[----:B------:R-:W-:Y:S02]  /*12130*/  HADD2.F32 R46, -RZ, R48.H0_H0 ;  /* 0x20000030ff2e7230 */ /* 0x000fe40000004100 */
[----:B------:R-:W-:Y:S02]  /*12140*/  HADD2.F32 R5, -RZ, R35.H0_H0 ;  /* 0x20000023ff057230 */ /* 0x000fe40000004100 */
[----:B------:R-:W-:Y:S02]  /*12150*/  HADD2.F32 R45, -RZ, R43.H1_H1 ;  /* 0x3000002bff2d7230 */ /* 0x000fe40000004100 */
[----:B------:R-:W-:Y:S02]  /*12160*/  HADD2.F32 R44, -RZ, R42.H0_H0 ;  /* 0x2000002aff2c7230 */ /* 0x000fe40000004100 */
[----:B------:R-:W-:Y:S01]  /*12170*/  FMUL.FTZ R32, R47, R8 ;  /* 0x000000082f207220 */ /* 0x000fe20000410000 */
[----:B------:R-:W-:Y:S02]  /*12180*/  HADD2.F32 R25, -RZ, R25.H1_H1 ;  /* 0x30000019ff197230 */ /* 0x000fe40000004100 */
[----:B------:R-:W-:Y:S01]  /*12190*/  FMUL.FTZ R43, R46, R5 ;  /* 0x000000052e2b7220 */ /* 0x000fe20000410000 */
[----:B------:R-:W-:-:S02]  /*121a0*/  HADD2.F32 R4, -RZ, R29.H0_H0 ;  /* 0x2000001dff047230 */ /* 0x000fc40000004100 */
[C---:B------:R-:W-:Y:S01]  /*121b0*/  FMUL.FTZ R8, R45.reuse, R8 ;  /* 0x000000082d087220 */ /* 0x040fe20000410000 */
[C---:B------:R-:W-:Y:S01]  /*121c0*/  FMUL.FTZ R5, R44.reuse, R5 ;  /* 0x000000052c057220 */ /* 0x040fe20000410000 */
[-C--:B------:R-:W-:Y:S01]  /*121d0*/  FFMA.FTZ R32, R45, R25.reuse, -R32 ;  /* 0x000000192d207223 */ /* 0x080fe20000010820 */
[----:B------:R-:W-:Y:S01]  /*121e0*/  F2FP.F16.E4M3.UNPACK_B R45, R24 ;  /* 0x00000018ff2d723e */ /* 0x000fe200020006ff */
[-C--:B------:R-:W-:Y:S01]  /*121f0*/  FFMA.FTZ R43, R44, R4.reuse, -R43 ;  /* 0x000000042c2b7223 */ /* 0x080fe2000001082b */
[----:B------:R-:W-:Y:S01]  /*12200*/  FFMA.FTZ R8, R47, R25, R8 ;  /* 0x000000192f087223 */ /* 0x000fe20000010008 */
[----:B------:R-:W-:Y:S01]  /*12210*/  FFMA.FTZ R44, R46, R4, R5 ;  /* 0x000000042e2c7223 */ /* 0x000fe20000010005 */
[----:B------:R-:W-:Y:S02]  /*12220*/  HADD2.F32 R47, -RZ, R42.H1_H1 ;  /* 0x3000002aff2f7230 */ /* 0x000fe40000004100 */
[----:B------:R-:W-:Y:S02]  /*12230*/  HADD2.F32 R35, -RZ, R35.H1_H1 ;  /* 0x30000023ff237230 */ /* 0x000fe40000004100 */
[----:B------:R-:W-:-:S02]  /*12240*/  HADD2.F32 R5, -RZ, R34.H0_H0 ;  /* 0x20000022ff057230 */ /* 0x000fc40000004100 */
[----:B------:R-:W-:Y:S02]  /*12250*/  HADD2.F32 R51, -RZ, R48.H1_H1 ;  /* 0x30000030ff337230 */ /* 0x000fe40000004100 */
[----:B------:R-:W-:Y:S01]  /*12260*/  FMUL.FTZ R48, R47, R35 ;  /* 0x000000232f307220 */ /* 0x000fe20000410000 */
[----:B------:R-:W-:Y:S02]  /*12270*/  HADD2.F32 R29, -RZ, R29.H1_H1 ;  /* 0x3000001dff1d7230 */ /* 0x000fe40000004100 */
[----:B------:R-:W-:Y:S01]  /*12280*/  FMUL.FTZ R25, R52, R5 ;  /* 0x0000000534197220 */ /* 0x000fe20000410000 */
[----:B------:R-:W-:Y:S02]  /*12290*/  HADD2.F32 R50, -RZ, R45.H0_H0 ;  /* 0x2000002dff327230 */ /* 0x000fe40000004100 */
[----:B------:R-:W-:Y:S02]  /*122a0*/  HADD2.F32 R4, -RZ, R27.H0_H0 ;  /* 0x2000001bff047230 */ /* 0x000fe40000004100 */
[C---:B------:R-:W-:Y:S01]  /*122b0*/  FMUL.FTZ R42, R51.reuse, R35 ;  /* 0x00000023332a7220 */ /* 0x040fe20000410000 */
[----:B------:R-:W-:Y:S01]  /*122c0*/  F2FP.F16.E4M3.UNPACK_B R36, R10 ;  /* 0x0000000aff24723e */ /* 0x000fe200020006ff */
[C---:B------:R-:W-:Y:S01]  /*122d0*/  FMUL.FTZ R5, R50.reuse, R5 ;  /* 0x0000000532057220 */ /* 0x040fe20000410000 */
[----:B------:R-:W-:Y:S01]  /*122e0*/  FFMA.FTZ R35, R51, R29, R48 ;  /* 0x0000001d33237223 */ /* 0x000fe20000010030 */
[----:B------:R-:W-:Y:S01]  /*122f0*/  FFMA.FTZ R25, R50, R4, -R25 ;  /* 0x0000000432197223 */ /* 0x000fe20000010819 */
[----:B------:R-:W-:Y:S01]  /*12300*/  F2FP.F16.E4M3.UNPACK_B R10, R10.H1 ;  /* 0x0000000aff0a723e */ /* 0x000fe200030006ff */
[----:B------:R-:W-:Y:S01]  /*12310*/  HADD2.F32 R51, -RZ, R49.H1_H1 ;  /* 0x30000031ff337230 */ /* 0x000fe20000004100 */
[----:B------:R-:W-:-:S02]  /*12320*/  F2FP.F16.E4M3.UNPACK_B R50, R15.H1 ;  /* 0x0000000fff32723e */ /* 0x000fc400030006ff */
[----:B------:R-:W-:Y:S01]  /*12330*/  F2FP.F16.E4M3.UNPACK_B R49, R12.H1 ;  /* 0x0000000cff31723e */ /* 0x000fe200030006ff */
[----:B------:R-:W-:Y:S01]  /*12340*/  FFMA.FTZ R46, R47, R29, -R42 ;  /* 0x0000001d2f2e7223 */ /* 0x000fe2000001082a */
[----:B------:R-:W-:Y:S01]  /*12350*/  F2FP.F16.E4M3.UNPACK_B R30, R6 ;  /* 0x00000006ff1e723e */ /* 0x000fe200020006ff */
[----:B------:R-:W-:Y:S01]  /*12360*/  FFMA.FTZ R29, R52, R4, R5 ;  /* 0x00000004341d7223 */ /* 0x000fe20000010005 */
[----:B------:R-:W-:Y:S01]  /*12370*/  F2FP.F16.E4M3.UNPACK_B R6, R6.H1 ;  /* 0x00000006ff06723e */ /* 0x000fe200030006ff */
[----:B------:R-:W-:Y:S02]  /*12380*/  HADD2.F32 R34, -RZ, R34.H1_H1 ;  /* 0x30000022ff227230 */ /* 0x000fe40000004100 */
[----:B------:R-:W-:Y:S02]  /*12390*/  HADD2.F32 R52, -RZ, R50.H0_H0 ;  /* 0x20000032ff347230 */ /* 0x000fe40000004100 */
[----:B------:R-:W-:Y:S02]  /*123a0*/  HADD2.F32 R5, -RZ, R10.H0_H0 ;  /* 0x2000000aff057230 */ /* 0x000fe40000004100 */
[----:B------:R-:W-:-:S02]  /*123b0*/  HADD2.F32 R48, -RZ, R49.H0_H0 ;  /* 0x20000031ff307230 */ /* 0x000fc40000004100 */
[-C--:B------:R-:W-:Y:S01]  /*123c0*/  FMUL.FTZ R42, R51, R34.reuse ;  /* 0x00000022332a7220 */ /* 0x080fe20000410000 */
[----:B------:R-:W-:Y:S02]  /*123d0*/  HADD2.F32 R47, -RZ, R45.H1_H1 ;  /* 0x3000002dff2f7230 */ /* 0x000fe40000004100 */
[----:B------:R-:W-:Y:S02]  /*123e0*/  HADD2.F32 R27, -RZ, R27.H1_H1 ;  /* 0x3000001bff1b7230 */ /* 0x000fe40000004100 */
[-C--:B------:R-:W-:Y:S01]  /*123f0*/  FMUL.FTZ R45, R52, R5.reuse ;  /* 0x00000005342d7220 */ /* 0x080fe20000410000 */
[----:B------:R-:W-:Y:S02]  /*12400*/  HADD2.F32 R4, -RZ, R6.H0_H0 ;  /* 0x20000006ff047230 */ /* 0x000fe40000004100 */
[C---:B------:R-:W-:Y:S01]  /*12410*/  FMUL.FTZ R5, R48.reuse, R5 ;  /* 0x0000000530057220 */ /* 0x040fe20000410000 */
[C---:B------:R-:W-:Y:S01]  /*12420*/  FMUL.FTZ R34, R47.reuse, R34 ;  /* 0x000000222f227220 */ /* 0x040fe20000410000 */
[----:B------:R-:W-:Y:S01]  /*12430*/  FFMA.FTZ R42, R47, R27, -R42 ;  /* 0x0000001b2f2a7223 */ /* 0x000fe2000001082a */
[-C--:B------:R-:W-:Y:S01]  /*12440*/  FFMA.FTZ R47, R48, R4.reuse, -R45 ;  /* 0x00000004302f7223 */ /* 0x080fe2000001082d */
[----:B------:R-:W-:Y:S01]  /*12450*/  FFMA.FTZ R48, R52, R4, R5 ;  /* 0x0000000434307223 */ /* 0x000fe20000010005 */
[----:B------:R-:W-:-:S02]  /*12460*/  HADD2.F32 R4, -RZ, R50.H1_H1 ;  /* 0x30000032ff047230 */ /* 0x000fc40000004100 */
[----:B------:R-:W-:Y:S02]  /*12470*/  HADD2.F32 R10, -RZ, R10.H1_H1 ;  /* 0x3000000aff0a7230 */ /* 0x000fe40000004100 */
[----:B------:R-:W-:Y:S02]  /*12480*/  HADD2.F32 R50, -RZ, R49.H1_H1 ;  /* 0x30000031ff327230 */ /* 0x000fe40000004100 */
[----:B------:R-:W-:Y:S01]  /*12490*/  FFMA.FTZ R34, R51, R27, R34 ;  /* 0x0000001b33227223 */ /* 0x000fe20000010022 */
[----:B------:R-:W-:Y:S01]  /*124a0*/  F2FP.F16.E4M3.UNPACK_B R52, R15 ;  /* 0x0000000fff34723e */ /* 0x000fe200020006ff */
[----:B------:R-:W-:Y:S01]  /*124b0*/  HADD2.F32 R6, -RZ, R6.H1_H1 ;  /* 0x30000006ff067230 */ /* 0x000fe20000004100 */
[----:B------:R-:W-:Y:S01]  /*124c0*/  F2FP.F16.E4M3.UNPACK_B R51, R12 ;  /* 0x0000000cff33723e */ /* 0x000fe200020006ff */
[-C--:B------:R-:W-:Y:S01]  /*124d0*/  FMUL.FTZ R27, R4, R10.reuse ;  /* 0x0000000a041b7220 */ /* 0x080fe20000410000 */
[----:B------:R-:W-:Y:S01]  /*124e0*/  FMUL.FTZ R45, R50, R10 ;  /* 0x0000000a322d7220 */ /* 0x000fe20000410000 */
[----:B------:R-:W-:-:S02]  /*124f0*/  HADD2.F32 R10, -RZ, R52.H0_H0 ;  /* 0x20000034ff0a7230 */ /* 0x000fc40000004100 */
[----:B------:R-:W-:Y:S02]  /*12500*/  HADD2.F32 R5, -RZ, R36.H0_H0 ;  /* 0x20000024ff057230 */ /* 0x000fe40000004100 */
[-C--:B------:R-:W-:Y:S01]  /*12510*/  FFMA.FTZ R50, R50, R6.reuse, -R27 ;  /* 0x0000000632327223 */ /* 0x080fe2000001081b */
[----:B------:R-:W-:Y:S01]  /*12520*/  FFMA.FTZ R49, R4, R6, R45 ;  /* 0x0000000604317223 */ /* 0x000fe2000001002d */
[----:B------:R-:W-:Y:S02]  /*12530*/  HADD2.F32 R6, -RZ, R51.H0_H0 ;  /* 0x20000033ff067230 */ /* 0x000fe40000004100 */
[----:B------:R-:W-:Y:S02]  /*12540*/  HADD2.F32 R4, -RZ, R30.H0_H0 ;  /* 0x2000001eff047230 */ /* 0x000fe40000004100 */
[-C--:B------:R-:W-:Y:S01]  /*12550*/  FMUL.FTZ R27, R10, R5.reuse ;  /* 0x000000050a1b7220 */ /* 0x080fe20000410000 */
[----:B------:R-:W-:Y:S02]  /*12560*/  HADD2.F32 R54, -RZ, R52.H1_H1 ;  /* 0x30000034ff367230 */ /* 0x000fe40000004100 */
[----:B------:R-:W-:Y:S01]  /*12570*/  FMUL.FTZ R5, R6, R5 ;  /* 0x0000000506057220 */ /* 0x000fe20000410000 */
[----:B------:R-:W-:-:S02]  /*12580*/  HADD2.F32 R36, -RZ, R36.H1_H1 ;  /* 0x30000024ff247230 */ /* 0x000fc40000004100 */
[----:B------:R-:W-:Y:S01]  /*12590*/  HADD2.F32 R52, -RZ, R51.H1_H1 ;  /* 0x30000033ff347230 */ /* 0x000fe20000004100 */
[-C--:B------:R-:W-:Y:S01]  /*125a0*/  F2FP.F16.E4M3.UNPACK_B R33, R11.reuse ;  /* 0x0000000bff21723e */ /* 0x080fe200020006ff */
[----:B------:R-:W-:Y:S01]  /*125b0*/  FFMA.FTZ R6, R6, R4, -R27 ;  /* 0x0000000406067223 */ /* 0x000fe2000001081b */
[----:B------:R-:W-:Y:S01]  /*125c0*/  HADD2.F32 R30, -RZ, R30.H1_H1 ;  /* 0x3000001eff1e7230 */ /* 0x000fe20000004100 */
[----:B------:R-:W-:Y:S01]  /*125d0*/  F2FP.F16.E4M3.UNPACK_B R11, R11.H1 ;  /* 0x0000000bff0b723e */ /* 0x000fe200030006ff */
[----:B------:R-:W-:Y:S01]  /*125e0*/  FMUL.FTZ R27, R54, R36 ;  /* 0x00000024361b7220 */ /* 0x000fe20000410000 */
[----:B------:R-:W-:Y:S01]  /*125f0*/  FFMA.FTZ R10, R10, R4, R5 ;  /* 0x000000040a0a7223 */ /* 0x000fe20000010005 */
[----:B------:R-:W-:Y:S01]  /*12600*/  F2FP.F16.E4M3.UNPACK_B R4, R26.H1 ;  /* 0x0000001aff04723e */ /* 0x000fe200030006ff */
[C---:B------:R-:W-:Y:S01]  /*12610*/  FMUL.FTZ R45, R52.reuse, R36 ;  /* 0x00000024342d7220 */ /* 0x040fe20000410000 */
[-C--:B------:R-:W-:Y:S01]  /*12620*/  F2FP.F16.E4M3.UNPACK_B R31, R7.reuse ;  /* 0x00000007ff1f723e */ /* 0x080fe200020006ff */
[----:B------:R-:W-:Y:S01]  /*12630*/  FFMA.FTZ R27, R52, R30, -R27 ;  /* 0x0000001e341b7223 */ /* 0x000fe2000001081b */
[----:B------:R-:W-:Y:S01]  /*12640*/  F2FP.F16.E4M3.UNPACK_B R7, R7.H1 ;  /* 0x00000007ff07723e */ /* 0x000fe200030006ff */
[----:B------:R-:W-:-:S02]  /*12650*/  HADD2.F32 R52, -RZ, R55.H0_H0 ;  /* 0x20000037ff347230 */ /* 0x000fc40000004100 */
[----:B------:R-:W-:Y:S01]  /*12660*/  FFMA.FTZ R45, R54, R30, R45 ;  /* 0x0000001e362d7223 */ /* 0x000fe2000001002d */
[----:B------:R-:W-:Y:S02]  /*12670*/  HADD2.F32 R5, -RZ, R11.H0_H0 ;  /* 0x2000000bff057230 */ /* 0x000fe40000004100 */
[--C-:B------:R-:W-:Y:S02]  /*12680*/  HADD2.F32 R30, -RZ, R4.reuse.H0_H0 ;  /* 0x20000004ff1e7230 */ /* 0x100fe40000004100 */
[----:B------:R-:W-:Y:S02]  /*12690*/  HADD2.F32 R53, -RZ, R4.H1_H1 ;  /* 0x30000004ff357230 */ /* 0x000fe40000004100 */
[-C--:B------:R-:W-:Y:S01]  /*126a0*/  FMUL.FTZ R51, R52, R5.reuse ;  /* 0x0000000534337220 */ /* 0x080fe20000410000 */
[----:B------:R-:W-:Y:S02]  /*126b0*/  HADD2.F32 R4, -RZ, R7.H0_H0 ;  /* 0x20000007ff047230 */ /* 0x000fe40000004100 */
[----:B------:R-:W-:Y:S01]  /*126c0*/  FMUL.FTZ R5, R30, R5 ;  /* 0x000000051e057220 */ /* 0x000fe20000410000 */
[----:B------:R-:W-:-:S02]  /*126d0*/  HADD2.F32 R11, -RZ, R11.H1_H1 ;  /* 0x3000000bff0b7230 */ /* 0x000fc40000004100 */
[----:B------:R-:W-:Y:S02]  /*126e0*/  HADD2.F32 R7, -RZ, R7.H1_H1 ;  /* 0x30000007ff077230 */ /* 0x000fe40000004100 */
[-C--:B------:R-:W-:Y:S01]  /*126f0*/  FFMA.FTZ R51, R30, R4.reuse, -R51 ;  /* 0x000000041e337223 */ /* 0x080fe20000010833 */
[----:B------:R-:W-:Y:S01]  /*12700*/  FFMA.FTZ R52, R52, R4, R5 ;  /* 0x0000000434347223 */ /* 0x000fe20000010005 */
[-C--:B------:R-:W-:Y:S01]  /*12710*/  FMUL.FTZ R30, R57, R11.reuse ;  /* 0x0000000b391e7220 */ /* 0x080fe20000410000 */
[----:B------:R-:W-:Y:S01]  /*12720*/  F2FP.F16.E4M3.UNPACK_B R4, R20 ;  /* 0x00000014ff04723e */ /* 0x000fe200020006ff */
[C---:B------:R-:W-:Y:S01]  /*12730*/  FMUL.FTZ R36, R53.reuse, R11 ;  /* 0x0000000b35247220 */ /* 0x040fe20000410000 */
[----:B------:R-:W-:Y:S01]  /*12740*/  F2FP.F16.E4M3.UNPACK_B R55, R26 ;  /* 0x0000001aff37723e */ /* 0x000fe200020006ff */
[-C--:B------:R-:W-:Y:S01]  /*12750*/  FFMA.FTZ R54, R53, R7.reuse, -R30 ;  /* 0x0000000735367223 */ /* 0x080fe2000001081e */
[----:B------:R-:W-:Y:S02]  /*12760*/  HADD2.F32 R5, -RZ, R33.H0_H0 ;  /* 0x20000021ff057230 */ /* 0x000fe40000004100 */
[----:B------:R-:W-:Y:S01]  /*12770*/  FFMA.FTZ R53, R57, R7, R36 ;  /* 0x0000000739357223 */ /* 0x000fe20000010024 */
[----:B------:R-:W-:-:S02]  /*12780*/  HADD2.F32 R58, -RZ, R4.H0_H0 ;  /* 0x20000004ff3a7230 */ /* 0x000fc40000004100 */
[----:B------:R-:W-:Y:S02]  /*12790*/  HADD2.F32 R56, -RZ, R55.H0_H0 ;  /* 0x20000037ff387230 */ /* 0x000fe40000004100 */
[----:B------:R-:W-:Y:S02]  /*127a0*/  HADD2.F32 R57, -RZ, R4.H1_H1 ;  /* 0x30000004ff397230 */ /* 0x000fe40000004100 */
[----:B------:R-:W-:Y:S02]  /*127b0*/  HADD2.F32 R33, -RZ, R33.H1_H1 ;  /* 0x30000021ff217230 */ /* 0x000fe40000004100 */
[----:B------:R-:W-:Y:S02]  /*127c0*/  HADD2.F32 R55, -RZ, R55.H1_H1 ;  /* 0x30000037ff377230 */ /* 0x000fe40000004100 */
[-C--:B------:R-:W-:Y:S01]  /*127d0*/  FMUL.FTZ R7, R58, R5.reuse ;  /* 0x000000053a077220 */ /* 0x080fe20000410000 */
[--C-:B------:R-:W-:Y:S02]  /*127e0*/  HADD2.F32 R4, -RZ, R31.reuse.H0_H0 ;  /* 0x2000001fff047230 */ /* 0x100fe40000004100 */
[----:B------:R-:W-:Y:S01]  /*127f0*/  FMUL.FTZ R5, R56, R5 ;  /* 0x0000000538057220 */ /* 0x000fe20000410000 */
[----:B------:R-:W-:-:S02]  /*12800*/  HADD2.F32 R31, -RZ, R31.H1_H1 ;  /* 0x3000001fff1f7230 */ /* 0x000fc40000004100 */
[-C--:B------:R-:W-:Y:S01]  /*12810*/  FMUL.FTZ R30, R57, R33.reuse ;  /* 0x00000021391e7220 */ /* 0x080fe20000410000 */
[C---:B------:R-:W-:Y:S01]  /*12820*/  FMUL.FTZ R36, R55.reuse, R33 ;  /* 0x0000002137247220 */ /* 0x040fe20000410000 */
[-C--:B------:R-:W-:Y:S01]  /*12830*/  FFMA.FTZ R7, R56, R4.reuse, -R7 ;  /* 0x0000000438077223 */ /* 0x080fe20000010807 */
[----:B------:R-:W-:Y:S01]  /*12840*/  FFMA.FTZ R11, R58, R4, R5 ;  /* 0x000000043a0b7223 */ /* 0x000fe20000010005 */
[-C--:B------:R-:W-:Y:S01]  /*12850*/  FFMA.FTZ R30, R55, R31.reuse, -R30 ;  /* 0x0000001f371e7223 */ /* 0x080fe2000001081e */
[----:B------:R-:W-:Y:S01]  /*12860*/  FFMA.FTZ R36, R57, R31, R36 ;  /* 0x0000001f39247223 */ /* 0x000fe20000010024 */
[----:B------:R-:W-:Y:S02]  /*12870*/  F2FP.SATFINITE.E4M3.F32.PACK_AB_MERGE_C R4, R39, R38, RZ ;  /* 0x000000262704723e */ /* 0x000fe400048070ff */
[----:B------:R-:W-:Y:S02]  /*12880*/  F2FP.SATFINITE.E4M3.F32.PACK_AB_MERGE_C R40, R41, R40, RZ ;  /* 0x000000282928723e */ /* 0x000fe400048070ff */
[----:B------:R-:W-:-:S02]  /*12890*/  F2FP.SATFINITE.E4M3.F32.PACK_AB_MERGE_C R5, R46, R43, RZ ;  /* 0x0000002b2e05723e */ /* 0x000fc400048070ff */
[----:B------:R-:W-:Y:S02]  /*128a0*/  F2FP.SATFINITE.E4M3.F32.PACK_AB_MERGE_C R47, R50, R47, RZ ;  /* 0x0000002f322f723e */ /* 0x000fe400048070ff */
[----:B------:R-:W-:Y:S02]  /*128b0*/  F2FP.SATFINITE.E4M3.F32.PACK_AB_MERGE_C R51, R54, R51, RZ ;  /* 0x000000333633723e */ /* 0x000fe400048070ff */
[----:B------:R-:W-:Y:S02]  /*128c0*/  F2FP.SATFINITE.E4M3.F32.PACK_AB_MERGE_C R35, R35, R44, RZ ;  /* 0x0000002c2323723e */ /* 0x000fe400048070ff */
[----:B------:R-:W-:Y:S02]  /*128d0*/  F2FP.SATFINITE.E4M3.F32.PACK_AB_MERGE_C R48, R49, R48, RZ ;  /* 0x000000303130723e */ /* 0x000fe400048070ff */
[----:B------:R-:W-:Y:S02]  /*128e0*/  F2FP.SATFINITE.E4M3.F32.PACK_AB_MERGE_C R52, R53, R52, RZ ;  /* 0x000000343534723e */ /* 0x000fe400048070ff */
        /* <DEDUP_REMOVED lines=8> */
[----:B------:R2:W-:Y:S04]  /*12970*/  STS.128 [R59+0x20400], R4 ;  /* 0x020400043b007388 */ /* 0x0005e80000000c00 */
[----:B------:R2:W-:Y:S02]  /*12980*/  STS.128 [R21+0x20400], R8 ;  /* 0x0204000815007388 */ /* 0x0005e40000000c00 */
.L_x_476:
[----:B------:R-:W-:Y:S05]  /*12990*/  BSYNC B1 ;  /* 0x0000000000017941 */ /* 0x000fea0003800000 */
.L_x_475:
[----:B------:R-:W-:Y:S04]  /*129a0*/  BSSY B1, `(.L_x_477) ;  /* 0x00000cf000017945 */ /* 0x000fe80003800000 */
[----:B------:R-:W-:Y:S05]  /*129b0*/  @P1 BRA `(.L_x_478) ;  /* 0x0000000c00341947 */ /* 0x000fea0003800000 */
[----:B-12---:R-:W2:Y:S04]  /*129c0*/  LDL R6, [R1+0x28] ;  /* 0x0000280001067983 */ /* 0x006ea80000100800 */
[----:B------:R-:W3:Y:S01]  /*129d0*/  LDL R59, [R1+0x68] ;  /* 0x00006800013b7983 */ /* 0x000ee20000100800 */
[----:B------:R-:W1:Y:S01]  /*129e0*/  S2R R4, SR_TID.X ;  /* 0x0000000000047919 */ /* 0x000e620000002100 */
[C---:B------:R-:W-:Y:S02]  /*129f0*/  VIADD R8, R23.reuse, 0x40 ;  /* 0x0000004017087836 */ /* 0x040fe40000000000 */
[----:B------:R-:W-:Y:S02]  /*12a00*/  VIADD R9, R23, 0x40 ;  /* 0x0000004017097836 */ /* 0x000fe40000000000 */
[----:B-1----:R-:W-:-:S05]  /*12a10*/  VIADD R5, R4, 0xffffff80 ;  /* 0xffffff8004057836 */ /* 0x002fca0000000000 */
[----:B------:R-:W-:-:S04]  /*12a20*/  SHF.R.S32.HI R4, RZ, 0x1f, R5 ;  /* 0x0000001fff047819 */ /* 0x000fc80000011405 */
[----:B------:R-:W-:-:S04]  /*12a30*/  LEA.HI R4, R4, R5, RZ, 0x3 ;  /* 0x0000000504047211 */ /* 0x000fc800078f18ff */
[----:B------:R-:W-:-:S05]  /*12a40*/  LOP3.LUT R4, R4, 0xfffffff8, RZ, 0xc0, !PT ;  /* 0xfffffff804047812 */ /* 0x000fca00078ec0ff */
[----:B------:R-:W-:-:S05]  /*12a50*/  IMAD.IADD R4, R5, 0x1, -R4 ;  /* 0x0000000105047824 */ /* 0x000fca00078e0a04 */
[----:B------:R-:W-:Y:S01]  /*12a60*/  LEA.HI R4, R3, R4, RZ, 0x1c ;  /* 0x0000000403047211 */ /* 0x000fe200078fe0ff */
[----:B------:R-:W-:Y:S01]  /*12a70*/  IMAD.SHL.U32 R8, R8, 0x80, RZ ;  /* 0x0000008008087824 */ /* 0x000fe200078e00ff */
[----:B------:R-:W-:Y:S02]  /*12a80*/  SHF.L.U32 R9, R9, 0x7, RZ ;  /* 0x0000000709097819 */ /* 0x000fe400000006ff */
[----:B------:R-:W-:Y:S02]  /*12a90*/  SHF.R.S32.HI R7, RZ, 0x1f, R4 ;  /* 0x0000001fff077819 */ /* 0x000fe40000011404 */
[----:B------:R-:W-:Y:S02]  /*12aa0*/  SHF.L.U32 R5, R4, 0x4, RZ ;  /* 0x0000000404057819 */ /* 0x000fe400000006ff */
[----:B------:R-:W-:Y:S02]  /*12ab0*/  LEA.HI R7, R7, R4, RZ, 0x3 ;  /* 0x0000000407077211 */ /* 0x000fe400078f18ff */
[----:B------:R-:W-:-:S02]  /*12ac0*/  LOP3.LUT R9, R9, 0x380, RZ, 0xc0, !PT ;  /* 0x0000038009097812 */ /* 0x000fc400078ec0ff */
[----:B------:R-:W-:Y:S01]  /*12ad0*/  LOP3.LUT R8, R8, 0x380, RZ, 0xc0, !PT ;  /* 0x0000038008087812 */ /* 0x000fe200078ec0ff */
[----:B------:R-:W-:Y:S01]  /*12ae0*/  IMAD.SHL.U32 R7, R7, 0x800, RZ ;  /* 0x0000080007077824 */ /* 0x000fe200078e00ff */
[----:B------:R-:W-:Y:S02]  /*12af0*/  LOP3.LUT R4, R9, 0x70, R5, 0xf8, !PT ;  /* 0x0000007009047812 */ /* 0x000fe400078ef805 */
[----:B------:R-:W-:Y:S02]  /*12b00*/  SHF.R.U32.HI R8, RZ, 0x3, R8 ;  /* 0x00000003ff087819 */ /* 0x000fe40000011608 */
[----:B------:R-:W-:Y:S02]  /*12b10*/  LOP3.LUT R7, R7, 0xffffc000, RZ, 0xc0, !PT ;  /* 0xffffc00007077812 */ /* 0x000fe400078ec0ff */
[----:B------:R-:W-:Y:S02]  /*12b20*/  LOP3.LUT R4, R4, R8, RZ, 0x3c, !PT ;  /* 0x0000000804047212 */ /* 0x000fe400078e3cff */
[----:B------:R-:W-:-:S02]  /*12b30*/  F2FP.F16.E4M3.UNPACK_B R37, R0.H1 ;  /* 0x00000000ff25723e */ /* 0x000fc400030006ff */
        /* <DEDUP_REMOVED lines=181> */
.L_x_478:
[----:B------:R-:W-:Y:S05]  /*13690*/  BSYNC B1 ;  /* 0x0000000000017941 */ /* 0x000fea0003800000 */
.L_x_477:
[----:B------:R-:W-:Y:S05]  /*136a0*/  @P0 BRA `(.L_x_465) ;  /* 0x0000000c00340947 */ /* 0x000fea0003800000 */
[----:B-123--:R-:W1:Y:S01]  /*136b0*/  S2R R4, SR_TID.X ;  /* 0x0000000000047919 */ /* 0x00ee620000002100 */
[----:B------:R-:W2:Y:S01]  /*136c0*/  LDL R49, [R1+0x64] ;  /* 0x0000640001317983 */ /* 0x000ea20000100800 */
[----:B-1----:R-:W-:-:S05]  /*136d0*/  VIADD R5, R4, 0xffffff80 ;  /* 0xffffff8004057836 */ /* 0x002fca0000000000 */
[----:B------:R-:W-:-:S04]  /*136e0*/  SHF.R.S32.HI R4, RZ, 0x1f, R5 ;  /* 0x0000001fff047819 */ /* 0x000fc80000011405 */
[----:B------:R-:W-:-:S04]  /*136f0*/  LEA.HI R4, R4, R5, RZ, 0x3 ;  /* 0x0000000504047211 */ /* 0x000fc800078f18ff */
[----:B------:R-:W-:-:S04]  /*13700*/  LOP3.LUT R4, R4, 0xfffffff8, RZ, 0xc0, !PT ;  /* 0xfffffff804047812 */ /* 0x000fc800078ec0ff */
[----:B------:R-:W-:Y:S02]  /*13710*/  IADD3 R4, R5, -R4, RZ ;  /* 0x8000000405047210 */ /* 0x000fe40007ffe0ff */
[----:B------:R-:W3:Y:S01]  /*13720*/  LDL R5, [R1+0x24] ;  /* 0x0000240001057983 */ /* 0x000ee20000100800 */
[C---:B------:R-:W-:Y:S01]  /*13730*/  IADD3 R8, R23.reuse, 0x60, RZ ;  /* 0x0000006017087810 */ /* 0x040fe20007ffe0ff */
[----:B------:R-:W-:Y:S01]  /*13740*/  VIADD R7, R23, 0x60 ;  /* 0x0000006017077836 */ /* 0x000fe20000000000 */
[----:B------:R-:W-:-:S03]  /*13750*/  LEA.HI R3, R3, R4, RZ, 0x1c ;  /* 0x0000000403037211 */ /* 0x000fc600078fe0ff */
[----:B------:R-:W-:Y:S01]  /*13760*/  IMAD.SHL.U32 R7, R7, 0x80, RZ ;  /* 0x0000008007077824 */ /* 0x000fe200078e00ff */
[----:B------:R-:W-:Y:S01]  /*13770*/  SHF.R.S32.HI R6, RZ, 0x1f, R3 ;  /* 0x0000001fff067819 */ /* 0x000fe20000011403 */
[----:B------:R-:W-:Y:S02]  /*13780*/  IMAD.SHL.U32 R8, R8, 0x80, RZ ;  /* 0x0000008008087824 */ /* 0x000fe400078e00ff */
[----:B------:R-:W-:Y:S01]  /*13790*/  IMAD.SHL.U32 R4, R3, 0x10, RZ ;  /* 0x0000001003047824 */ /* 0x000fe200078e00ff */
[----:B------:R-:W-:Y:S02]  /*137a0*/  LEA.HI R6, R6, R3, RZ, 0x3 ;  /* 0x0000000306067211 */ /* 0x000fe400078f18ff */
[----:B------:R-:W-:Y:S02]  /*137b0*/  LOP3.LUT R8, R8, 0x380, RZ, 0xc0, !PT ;  /* 0x0000038008087812 */ /* 0x000fe400078ec0ff */
[----:B------:R-:W-:Y:S01]  /*137c0*/  LOP3.LUT R7, R7, 0x380, RZ, 0xc0, !PT ;  /* 0x0000038007077812 */ /* 0x000fe200078ec0ff */
[----:B------:R-:W-:Y:S01]  /*137d0*/  IMAD.SHL.U32 R6, R6, 0x800, RZ ;  /* 0x0000080006067824 */ /* 0x000fe200078e00ff */
[----:B------:R-:W-:-:S02]  /*137e0*/  LOP3.LUT R3, R8, 0x70, R4, 0xf8, !PT ;  /* 0x0000007008037812 */ /* 0x000fc400078ef804 */
[----:B------:R-:W-:Y:S02]  /*137f0*/  SHF.R.U32.HI R7, RZ, 0x3, R7 ;  /* 0x00000003ff077819 */ /* 0x000fe40000011607 */
[----:B------:R-:W-:Y:S02]  /*13800*/  LOP3.LUT R6, R6, 0xffffc000, RZ, 0xc0, !PT ;  /* 0xffffc00006067812 */ /* 0x000fe400078ec0ff */
[----:B------:R-:W-:Y:S02]  /*13810*/  LOP3.LUT R3, R3, R7, RZ, 0x3c, !PT ;  /* 0x0000000703037212 */ /* 0x000fe400078e3cff */
[----:B------:R-:W-:Y:S02]  /*13820*/  F2FP.F16.E4M3.UNPACK_B R37, R0.H1 ;  /* 0x00000000ff25723e */ /* 0x000fe400030006ff */
[----:B------:R-:W-:-:S03]  /*13830*/  F2FP.F16.E4M3.UNPACK_B R41, R13.H1 ;  /* 0x0000000dff29723e */ /* 0x000fc600030006ff */
[----:B0-----:R-:W-:Y:S02]  /*13840*/  HADD2.F32 R35, -RZ, R37.H0_H0 ;  /* 0x20000025ff237230 */ /* 0x001fe40000004100 */
[--C-:B------:R-:W-:Y:S02]  /*13850*/  HADD2.F32 R39, -RZ, R41.reuse.H0_H0 ;  /* 0x20000029ff277230 */ /* 0x100fe40000004100 */
[----:B------:R-:W-:Y:S02]  /*13860*/  HADD2.F32 R46, -RZ, R41.H1_H1 ;  /* 0x30000029ff2e7230 */ /* 0x000fe40000004100 */
[----:B------:R-:W-:Y:S01]  /*13870*/  HADD2.F32 R40, -RZ, R37.H1_H1 ;  /* 0x30000025ff287230 */ /* 0x000fe20000004100 */
[----:B------:R-:W-:Y:S02]  /*13880*/  F2FP.F16.E4M3.UNPACK_B R45, R14 ;  /* 0x0000000eff2d723e */ /* 0x000fe400020006ff */
[----:B---3--:R-:W-:Y:S02]  /*13890*/  IADD3 R3, R3, R6, R5 ;  /* 0x0000000603037210 */ /* 0x008fe40007ffe005 */
[----:B--2---:R-:W0:Y:S03]  /*138a0*/  LDS.128 R4, [R49+0x20400] ;  /* 0x0204000031047984 */ /* 0x004e260000000c00 */
[----:B------:R-:W-:-:S05]  /*138b0*/  IMAD.IADD R3, R22, 0x1, R3 ;  /* 0x0000000116037824 */ /* 0x000fca00078e0203 */
[----:B------:R-:W1:Y:S01]  /*138c0*/  LDS.128 R8, [R3+0x20400] ;  /* 0x0204000003087984 */ /* 0x000e620000000c00 */
[-C--:B0-----:R-:W-:Y:S02]  /*138d0*/  F2FP.F16.E4M3.UNPACK_B R21, R4.reuse ;  /* 0x00000004ff15723e */ /* 0x081fe400020006ff */
[----:B------:R-:W-:Y:S02]  /*138e0*/  F2FP.F16.E4M3.UNPACK_B R4, R4.H1 ;  /* 0x00000004ff04723e */ /* 0x000fe400030006ff */
[----:B-1----:R-:W-:Y:S02]  /*138f0*/  F2FP.F16.E4M3.UNPACK_B R31, R8.H1 ;  /* 0x00000008ff1f723e */ /* 0x002fe400030006ff */
[----:B------:R-:W-:-:S03]  /*13900*/  F2FP.F16.E4M3.UNPACK_B R25, R5 ;  /* 0x00000005ff19723e */ /* 0x000fc600020006ff */
[----:B------:R-:W-:Y:S01]  /*13910*/  HADD2.F32 R32, -RZ, R31.H0_H0 ;  /* 0x2000001fff207230 */ /* 0x000fe20000004100 */
[----:B------:R-:W-:Y:S01]  /*13920*/  F2FP.F16.E4M3.UNPACK_B R27, R5.H1 ;  /* 0x00000005ff1b723e */ /* 0x000fe200030006ff */
[----:B------:R-:W-:-:S03]  /*13930*/  HADD2.F32 R5, -RZ, R4.H0_H0 ;  /* 0x20000004ff057230 */ /* 0x000fc60000004100 */
[-C--:B------:R-:W-:Y:S01]  /*13940*/  FMUL.FTZ R38, R35, R32.reuse ;  /* 0x0000002023267220 */ /* 0x080fe20000410000 */
[C---:B------:R-:W-:Y:S01]  /*13950*/  FMUL.FTZ R36, R39.reuse, R32 ;  /* 0x0000002027247220 */ /* 0x040fe20000410000 */
[----:B------:R-:W-:Y:S02]  /*13960*/  F2FP.F16.E4M3.UNPACK_B R8, R8 ;  /* 0x00000008ff08723e */ /* 0x000fe400020006ff */
[----:B------:R-:W-:Y:S01]  /*13970*/  FFMA.FTZ R38, R39, R5, R38 ;  /* 0x0000000527267223 */ /* 0x000fe20000010026 */
[----:B------:R-:W-:Y:S01]  /*13980*/  F2FP.F16.E4M3.UNPACK_B R39, R13 ;  /* 0x0000000dff27723e */ /* 0x000fe200020006ff */
[----:B------:R-:W-:Y:S01]  /*13990*/  FFMA.FTZ R35, R35, R5, -R36 ;  /* 0x0000000523237223 */ /* 0x000fe20000010824 */
[----:B------:R-:W-:Y:S01]  /*139a0*/  F2FP.F16.E4M3.UNPACK_B R36, R0 ;  /* 0x00000000ff24723e */ /* 0x000fe200020006ff */
[----:B------:R-:W-:Y:S02]  /*139b0*/  HADD2.F32 R5, -RZ, R8.H0_H0 ;  /* 0x20000008ff057230 */ /* 0x000fe40000004100 */
[----:B------:R-:W-:-:S02]  /*139c0*/  HADD2.F32 R44, -RZ, R39.H0_H0 ;  /* 0x20000027ff2c7230 */ /* 0x000fc40000004100 */
[----:B------:R-:W-:Y:S02]  /*139d0*/  HADD2.F32 R31, -RZ, R31.H1_H1 ;  /* 0x3000001fff1f7230 */ /* 0x000fe40000004100 */
[----:B------:R-:W-:Y:S02]  /*139e0*/  HADD2.F32 R42, -RZ, R36.H0_H0 ;  /* 0x20000024ff2a7230 */ /* 0x000fe40000004100 */
[----:B------:R-:W-:Y:S01]  /*139f0*/  FMUL.FTZ R13, R44, R5 ;  /* 0x000000052c0d7220 */ /* 0x000fe20000410000 */
[----:B------:R-:W-:Y:S02]  /*13a00*/  HADD2.F32 R0, -RZ, R21.H0_H0 ;  /* 0x20000015ff007230 */ /* 0x000fe40000004100 */
[----:B------:R-:W-:Y:S01]  /*13a10*/  FMUL.FTZ R37, R46, R31 ;  /* 0x0000001f2e257220 */ /* 0x000fe20000410000 */
[----:B------:R-:W-:Y:S01]  /*13a20*/  HADD2.F32 R4, -RZ, R4.H1_H1 ;  /* 0x30000004ff047230 */ /* 0x000fe20000004100 */
[----:B------:R-:W-:Y:S01]  /*13a30*/  F2FP.F16.E4M3.UNPACK_B R33, R9 ;  /* 0x00000009ff21723e */ /* 0x000fe200020006ff */
[----:B------:R-:W-:Y:S01]  /*13a40*/  FMUL.FTZ R31, R40, R31 ;  /* 0x0000001f281f7220 */ /* 0x000fe20000410000 */
[C---:B------:R-:W-:Y:S01]  /*13a50*/  FMUL.FTZ R5, R42.reuse, R5 ;  /* 0x000000052a057220 */ /* 0x040fe20000410000 */
[----:B------:R-:W-:Y:S01]  /*13a60*/  FFMA.FTZ R13, R42, R0, -R13 ;  /* 0x000000002a0d7223 */ /* 0x000fe2000001080d */
[----:B------:R-:W-:Y:S01]  /*13a70*/  HADD2.F32 R43, -RZ, R39.H1_H1 ;  /* 0x30000027ff2b7230 */ /* 0x000fe20000004100 */
[----:B------:R-:W-:Y:S01]  /*13a80*/  F2FP.F16.E4M3.UNPACK_B R9, R9.H1 ;  /* 0x00000009ff09723e */ /* 0x000fe200030006ff */
[----:B------:R-:W-:Y:S01]  /*13a90*/  HADD2.F32 R8, -RZ, R8.H1_H1 ;  /* 0x30000008ff087230 */ /* 0x000fe20000004100 */
[----:B------:R-:W-:Y:S01]  /*13aa0*/  F2FP.F16.E4M3.UNPACK_B R42, R24.H1 ;  /* 0x00000018ff2a723e */ /* 0x000fe200030006ff */
[----:B------:R-:W-:-:S02]  /*13ab0*/  HADD2.F32 R41, -RZ, R36.H1_H1 ;  /* 0x30000024ff297230 */ /* 0x000fc40000004100 */
[-C--:B------:R-:W-:Y:S01]  /*13ac0*/  FFMA.FTZ R31, R46, R4.reuse, R31 ;  /* 0x000000042e1f7223 */ /* 0x080fe2000001001f */
[----:B------:R-:W-:Y:S01]  /*13ad0*/  FFMA.FTZ R40, R40, R4, -R37 ;  /* 0x0000000428287223 */ /* 0x000fe20000010825 */
[----:B------:R-:W-:Y:S01]  /*13ae0*/  FFMA.FTZ R5, R44, R0, R5 ;  /* 0x000000002c057223 */ /* 0x000fe20000010005 */
[----:B------:R-:W-:Y:S01]  /*13af0*/  F2FP.F16.E4M3.UNPACK_B R46, R14.H1 ;  /* 0x0000000eff2e723e */ /* 0x000fe200030006ff */
[----:B------:R-:W-:Y:S02]  /*13b00*/  HADD2.F32 R21, -RZ, R21.H1_H1 ;  /* 0x30000015ff157230 */ /* 0x000fe40000004100 */
[-C--:B------:R-:W-:Y:S01]  /*13b10*/  FMUL.FTZ R36, R43, R8.reuse ;  /* 0x000000082b247220 */ /* 0x080fe20000410000 */
[----:B------:R-:W-:Y:S02]  /*13b20*/  HADD2.F32 R4, -RZ, R9.H0_H0 ;  /* 0x20000009ff047230 */ /* 0x000fe40000004100 */
[----:B------:R-:W-:Y:S01]  /*13b30*/  FMUL.FTZ R8, R41, R8 ;  /* 0x0000000829087220 */ /* 0x000fe20000410000 */
[----:B------:R-:W-:-:S02]  /*13b40*/  HADD2.F32 R44, -RZ, R42.H0_H0 ;  /* 0x2000002aff2c7230 */ /* 0x000fc40000004100 */
[-C--:B------:R-:W-:Y:S01]  /*13b50*/  FFMA.FTZ R36, R41, R21.reuse, -R36 ;  /* 0x0000001529247223 */ /* 0x080fe20000010824 */
[----:B------:R-:W-:Y:S02]  /*13b60*/  HADD2.F32 R48, -RZ, R46.H0_H0 ;  /* 0x2000002eff307230 */ /* 0x000fe40000004100 */
[----:B------:R-:W-:Y:S01]  /*13b70*/  FFMA.FTZ R8, R43, R21, R8 ;  /* 0x000000152b087223 */ /* 0x000fe20000010008 */
[----:B------:R-:W-:Y:S02]  /*13b80*/  HADD2.F32 R0, -RZ, R27.H0_H0 ;  /* 0x2000001bff007230 */ /* 0x000fe40000004100 */
[----:B------:R-:W-:Y:S01]  /*13b90*/  FMUL.FTZ R39, R44, R4 ;  /* 0x000000042c277220 */ /* 0x000fe20000410000 */
[----:B------:R-:W-:Y:S01]  /*13ba0*/  HADD2.F32 R43, -RZ, R42.H1_H1 ;  /* 0x3000002aff2b7230 */ /* 0x000fe20000004100 */
[----:B------:R-:W-:Y:S01]  /*13bb0*/  F2FP.F16.E4M3.UNPACK_B R41, R24 ;  /* 0x00000018ff29723e */ /* 0x000fe200020006ff */
[----:B------:R-:W-:Y:S02]  /*13bc0*/  HADD2.F32 R47, -RZ, R46.H1_H1 ;  /* 0x3000002eff2f7230 */ /* 0x000fe40000004100 */
[----:B------:R-:W-:-:S02]  /*13bd0*/  HADD2.F32 R9, -RZ, R9.H1_H1 ;  /* 0x30000009ff097230 */ /* 0x000fc40000004100 */
[C---:B------:R-:W-:Y:S01]  /*13be0*/  FMUL.FTZ R37, R48.reuse, R4 ;  /* 0x0000000430257220 */ /* 0x040fe20000410000 */
[----:B------:R-:W-:Y:S01]  /*13bf0*/  FFMA.FTZ R39, R48, R0, R39 ;  /* 0x0000000030277223 */ /* 0x000fe20000010027 */
[----:B------:R-:W-:Y:S02]  /*13c00*/  HADD2.F32 R27, -RZ, R27.H1_H1 ;  /* 0x3000001bff1b7230 */ /* 0x000fe40000004100 */
[----:B------:R-:W-:Y:S02]  /*13c10*/  HADD2.F32 R48, -RZ, R45.H0_H0 ;  /* 0x2000002dff307230 */ /* 0x000fe40000004100 */
[-C--:B------:R-:W-:Y:S01]  /*13c20*/  FMUL.FTZ R14, R47, R9.reuse ;  /* 0x000000092f0e7220 */ /* 0x080fe20000410000 */
[----:B------:R-:W-:Y:S02]  /*13c30*/  HADD2.F32 R4, -RZ, R33.H0_H0 ;  /* 0x20000021ff047230 */ /* 0x000fe40000004100 */
[----:B------:R-:W-:Y:S01]  /*13c40*/  FMUL.FTZ R24, R43, R9 ;  /* 0x000000092b187220 */ /* 0x000fe20000410000 */
[----:B------:R-:W-:-:S02]  /*13c50*/  HADD2.F32 R46, -RZ, R41.H0_H0 ;  /* 0x20000029ff2e7230 */ /* 0x000fc40000004100 */
[----:B------:R-:W-:Y:S01]  /*13c60*/  FFMA.FTZ R37, R44, R0, -R37 ;  /* 0x000000002c257223 */ /* 0x000fe20000010825 */
[-C--:B------:R-:W-:Y:S01]  /*13c70*/  F2FP.F16.E4M3.UNPACK_B R34, R10.reuse ;  /* 0x0000000aff22723e */ /* 0x080fe200020006ff */
[----:B------:R-:W-:Y:S02]  /*13c80*/  HADD2.F32 R0, -RZ, R25.H0_H0 ;  /* 0x20000019ff007230 */ /* 0x000fe40000004100 */
[-C--:B------:R-:W-:Y:S01]  /*13c90*/  FFMA.FTZ R42, R43, R27.reuse, -R14 ;  /* 0x0000001b2b2a7223 */ /* 0x080fe2000001080e */
[----:B------:R-:W-:Y:S01]  /*13ca0*/  FFMA.FTZ R44, R47, R27, R24 ;  /* 0x0000001b2f2c7223 */ /* 0x000fe20000010018 */
[----:B------:R-:W-:Y:S01]  /*13cb0*/  F2FP.F16.E4M3.UNPACK_B R10, R10.H1 ;  /* 0x0000000aff0a723e */ /* 0x000fe200030006ff */
[-C--:B------:R-:W-:Y:S01]  /*13cc0*/  FMUL.FTZ R9, R48, R4.reuse ;  /* 0x0000000430097220 */ /* 0x080fe20000410000 */
[C---:B------:R-:W-:Y:S01]  /*13cd0*/  FMUL.FTZ R21, R46.reuse, R4 ;  /* 0x000000042e157220 */ /* 0x040fe20000410000 */
[----:B------:R-:W-:Y:S02]  /*13ce0*/  F2FP.F16.E4M3.UNPACK_B R47, R15.H1 ;  /* 0x0000000fff2f723e */ /* 0x000fe400030006ff */
[----:B------:R-:W-:Y:S01]  /*13cf0*/  F2FP.F16.E4M3.UNPACK_B R43, R12.H1 ;  /* 0x0000000cff2b723e */ /* 0x000fe200030006ff */
[----:B------:R-:W-:Y:S01]  /*13d00*/  FFMA.FTZ R9, R46, R0, -R9 ;  /* 0x000000002e097223 */ /* 0x000fe20000010809 */
[----:B------:R-:W-:Y:S01]  /*13d10*/  F2FP.F16.E4M3.UNPACK_B R29, R6 ;  /* 0x00000006ff1d723e */ /* 0x000fe200020006ff */
[----:B------:R-:W-:Y:S01]  /*13d20*/  FFMA.FTZ R21, R48, R0, R21 ;  /* 0x0000000030157223 */ /* 0x000fe20000010015 */
[----:B------:R-:W-:Y:S01]  /*13d30*/  F2FP.F16.E4M3.UNPACK_B R6, R6.H1 ;  /* 0x00000006ff06723e */ /* 0x000fe200030006ff */
[----:B------:R-:W-:-:S02]  /*13d40*/  HADD2.F32 R41, -RZ, R41.H1_H1 ;  /* 0x30000029ff297230 */ /* 0x000fc40000004100 */
[----:B------:R-:W-:Y:S02]  /*13d50*/  HADD2.F32 R45, -RZ, R45.H1_H1 ;  /* 0x3000002dff2d7230 */ /* 0x000fe40000004100 */
[----:B------:R-:W-:Y:S02]  /*13d60*/  HADD2.F32 R33, -RZ, R33.H1_H1 ;  /* 0x30000021ff217230 */ /* 0x000fe40000004100 */
[----:B------:R-:W-:Y:S02]  /*13d70*/  HADD2.F32 R48, -RZ, R47.H0_H0 ;  /* 0x2000002fff307230 */ /* 0x000fe40000004100 */
[----:B------:R-:W-:Y:S02]  /*13d80*/  HADD2.F32 R4, -RZ, R10.H0_H0 ;  /* 0x2000000aff047230 */ /* 0x000fe40000004100 */
[----:B------:R-:W-:Y:S02]  /*13d90*/  HADD2.F32 R46, -RZ, R43.H0_H0 ;  /* 0x2000002bff2e7230 */ /* 0x000fe40000004100 */
[----:B------:R-:W-:Y:S01]  /*13da0*/  FMUL.FTZ R14, R45, R33 ;  /* 0x000000212d0e7220 */ /* 0x000fe20000410000 */
[----:B------:R-:W-:-:S02]  /*13db0*/  HADD2.F32 R0, -RZ, R6.H0_H0 ;  /* 0x20000006ff007230 */ /* 0x000fc40000004100 */
[----:B------:R-:W-:Y:S01]  /*13dc0*/  FMUL.FTZ R24, R41, R33 ;  /* 0x0000002129187220 */ /* 0x000fe20000410000 */
[-C--:B------:R-:W-:Y:S01]  /*13dd0*/  FMUL.FTZ R27, R48, R4.reuse ;  /* 0x00000004301b7220 */ /* 0x080fe20000410000 */
[C---:B------:R-:W-:Y:S01]  /*13de0*/  FMUL.FTZ R33, R46.reuse, R4 ;  /* 0x000000042e217220 */ /* 0x040fe20000410000 */
[----:B------:R-:W-:Y:S02]  /*13df0*/  HADD2.F32 R25, -RZ, R25.H1_H1 ;  /* 0x30000019ff197230 */ /* 0x000fe40000004100 */
[-C--:B------:R-:W-:Y:S01]  /*13e00*/  FFMA.FTZ R27, R46, R0.reuse, -R27 ;  /* 0x000000002e1b7223 */ /* 0x080fe2000001081b */
[----:B------:R-:W-:Y:S01]  /*13e10*/  FFMA.FTZ R33, R48, R0, R33 ;  /* 0x0000000030217223 */ /* 0x000fe20000010021 */
[----:B------:R-:W-:Y:S02]  /*13e20*/  HADD2.F32 R46, -RZ, R47.H1_H1 ;  /* 0x3000002fff2e7230 */ /* 0x000fe40000004100 */
[----:B------:R-:W-:Y:S02]  /*13e30*/  HADD2.F32 R10, -RZ, R10.H1_H1 ;  /* 0x3000000aff0a7230 */ /* 0x000fe40000004100 */
[----:B------:R-:W-:-:S02]  /*13e40*/  HADD2.F32 R0, -RZ, R43.H1_H1 ;  /* 0x3000002bff007230 */ /* 0x000fc40000004100 */
[-C--:B------:R-:W-:Y:S01]  /*13e50*/  FFMA.FTZ R14, R41, R25.reuse, -R14 ;  /* 0x00000019290e7223 */ /* 0x080fe2000001080e */
[----:B------:R-:W-:Y:S01]  /*13e60*/  FFMA.FTZ R24, R45, R25, R24 ;  /* 0x000000192d187223 */ /* 0x000fe20000010018 */
[----:B------:R-:W-:Y:S01]  /*13e70*/  F2FP.F16.E4M3.UNPACK_B R43, R15 ;  /* 0x0000000fff2b723e */ /* 0x000fe200020006ff */
[----:B------:R-:W-:Y:S01]  /*13e80*/  HADD2.F32 R6, -RZ, R6.H1_H1 ;  /* 0x30000006ff067230 */ /* 0x000fe20000004100 */
[----:B------:R-:W-:Y:S01]  /*13e90*/  F2FP.F16.E4M3.UNPACK_B R41, R12 ;  /* 0x0000000cff29723e */ /* 0x000fe200020006ff */
[-C--:B------:R-:W-:Y:S01]  /*13ea0*/  FMUL.FTZ R15, R46, R10.reuse ;  /* 0x0000000a2e0f7220 */ /* 0x080fe20000410000 */
[C---:B------:R-:W-:Y:S01]  /*13eb0*/  FMUL.FTZ R25, R0.reuse, R10 ;  /* 0x0000000a00197220 */ /* 0x040fe20000410000 */
[----:B------:R-:W-:Y:S02]  /*13ec0*/  HADD2.F32 R10, -RZ, R43.H0_H0 ;  /* 0x2000002bff0a7230 */ /* 0x000fe40000004100 */
[-C--:B------:R-:W-:Y:S01]  /*13ed0*/  FFMA.FTZ R12, R0, R6.reuse, -R15 ;  /* 0x00000006000c7223 */ /* 0x080fe2000001080f */
[----:B------:R-:W-:Y:S01]  /*13ee0*/  FFMA.FTZ R46, R46, R6, R25 ;  /* 0x000000062e2e7223 */ /* 0x000fe20000010019 */
[----:B------:R-:W-:-:S02]  /*13ef0*/  HADD2.F32 R4, -RZ, R34.H0_H0 ;  /* 0x20000022ff047230 */ /* 0x000fc40000004100 */
[----:B------:R-:W-:Y:S02]  /*13f00*/  HADD2.F32 R6, -RZ, R41.H0_H0 ;  /* 0x20000029ff067230 */ /* 0x000fe40000004100 */
[----:B------:R-:W-:Y:S02]  /*13f10*/  HADD2.F32 R43, -RZ, R43.H1_H1 ;  /* 0x3000002bff2b7230 */ /* 0x000fe40000004100 */
[----:B------:R-:W-:Y:S02]  /*13f20*/  HADD2.F32 R34, -RZ, R34.H1_H1 ;  /* 0x30000022ff227230 */ /* 0x000fe40000004100 */
[-C--:B------:R-:W-:Y:S01]  /*13f30*/  FMUL.FTZ R15, R10, R4.reuse ;  /* 0x000000040a0f7220 */ /* 0x080fe20000410000 */
[----:B------:R-:W-:Y:S02]  /*13f40*/  HADD2.F32 R0, -RZ, R29.H0_H0 ;  /* 0x2000001dff007230 */ /* 0x000fe40000004100 */
[C---:B------:R-:W-:Y:S01]  /*13f50*/  FMUL.FTZ R25, R6.reuse, R4 ;  /* 0x0000000406197220 */ /* 0x040fe20000410000 */
[----:B------:R-:W-:Y:S01]  /*13f60*/  HADD2.F32 R41, -RZ, R41.H1_H1 ;  /* 0x30000029ff297230 */ /* 0x000fe20000004100 */
[-C--:B------:R-:W-:Y:S01]  /*13f70*/  F2FP.F16.E4M3.UNPACK_B R32, R11.reuse ;  /* 0x0000000bff20723e */ /* 0x080fe200020006ff */
[----:B------:R-:W-:Y:S01]  /*13f80*/  HADD2.F32 R29, -RZ, R29.H1_H1 ;  /* 0x3000001dff1d7230 */ /* 0x000fe20000004100 */
[----:B------:R-:W-:Y:S01]  /*13f90*/  F2FP.F16.E4M3.UNPACK_B R11, R11.H1 ;  /* 0x0000000bff0b723e */ /* 0x000fe200030006ff */
[----:B------:R-:W-:Y:S01]  /*13fa0*/  FMUL.FTZ R4, R43, R34 ;  /* 0x000000222b047220 */ /* 0x000fe20000410000 */
[----:B------:R-:W-:Y:S01]  /*13fb0*/  F2FP.F16.E4M3.UNPACK_B R45, R20.H1 ;  /* 0x00000014ff2d723e */ /* 0x000fe200030006ff */
[-C--:B------:R-:W-:Y:S01]  /*13fc0*/  FFMA.FTZ R6, R6, R0.reuse, -R15 ;  /* 0x0000000006067223 */ /* 0x080fe2000001080f */
[----:B------:R-:W-:Y:S01]  /*13fd0*/  FFMA.FTZ R10, R10, R0, R25 ;  /* 0x000000000a0a7223 */ /* 0x000fe20000010019 */
[----:B------:R-:W-:Y:S01]  /*13fe0*/  F2FP.F16.E4M3.UNPACK_B R0, R26.H1 ;  /* 0x0000001aff00723e */ /* 0x000fe200030006ff */
[C---:B------:R-:W-:Y:S01]  /*13ff0*/  FMUL.FTZ R34, R41.reuse, R34 ;  /* 0x0000002229227220 */ /* 0x040fe20000410000 */
[----:B------:R-:W-:Y:S01]  /*14000*/  F2FP.F16.E4M3.UNPACK_B R30, R7 ;  /* 0x00000007ff1e723e */ /* 0x000fe200020006ff */
        /* <DEDUP_REMOVED lines=12> */
[----:B------:R-:W-:Y:S01]  /*140d0*/  FFMA.FTZ R34, R34, R0, -R25 ;  /* 0x0000000022227223 */ /* 0x000fe20000010819 */
[----:B------:R-:W-:Y:S01]  /*140e0*/  F2FP.F16.E4M3.UNPACK_B R25, R26 ;  /* 0x0000001aff19723e */ /* 0x000fe200020006ff */
[----:B------:R-:W-:Y:S02]  /*140f0*/  HADD2.F32 R7, -RZ, R7.H1_H1 ;  /* 0x30000007ff077230 */ /* 0x000fe40000004100 */
[----:B------:R-:W-:Y:S01]  /*14100*/  FFMA.FTZ R26, R50, R0, R41 ;  /* 0x00000000321a7223 */ /* 0x000fe20000010029 */
[-C--:B------:R-:W-:Y:S01]  /*14110*/  FMUL.FTZ R4, R45, R11.reuse ;  /* 0x0000000b2d047220 */ /* 0x080fe20000410000 */
[----:B------:R-:W-:Y:S01]  /*14120*/  F2FP.F16.E4M3.UNPACK_B R0, R20 ;  /* 0x00000014ff00723e */ /* 0x000fe200020006ff */
[----:B------:R-:W-:Y:S01]  /*14130*/  FMUL.FTZ R48, R43, R11 ;  /* 0x0000000b2b307220 */ /* 0x000fe20000410000 */
[----:B------:R-:W-:-:S02]  /*14140*/  HADD2.F32 R20, -RZ, R25.H0_H0 ;  /* 0x20000019ff147230 */ /* 0x000fc40000004100 */
[-C--:B------:R-:W-:Y:S01]  /*14150*/  FFMA.FTZ R43, R43, R7.reuse, -R4 ;  /* 0x000000072b2b7223 */ /* 0x080fe20000010804 */
[----:B------:R-:W-:Y:S02]  /*14160*/  HADD2.F32 R4, -RZ, R32.H0_H0 ;  /* 0x20000020ff047230 */ /* 0x000fe40000004100 */
[----:B------:R-:W-:Y:S01]  /*14170*/  FFMA.FTZ R45, R45, R7, R48 ;  /* 0x000000072d2d7223 */ /* 0x000fe20000010030 */
[--C-:B------:R-:W-:Y:S02]  /*14180*/  HADD2.F32 R50, -RZ, R0.reuse.H0_H0 ;  /* 0x20000000ff327230 */ /* 0x100fe40000004100 */
[----:B------:R-:W-:Y:S02]  /*14190*/  HADD2.F32 R52, -RZ, R0.H1_H1 ;  /* 0x30000000ff347230 */ /* 0x000fe40000004100 */
[----:B------:R-:W-:Y:S02]  /*141a0*/  HADD2.F32 R32, -RZ, R32.H1_H1 ;  /* 0x30000020ff207230 */ /* 0x000fe40000004100 */
[----:B------:R-:W-:-:S02]  /*141b0*/  HADD2.F32 R48, -RZ, R25.H1_H1 ;  /* 0x30000019ff307230 */ /* 0x000fc40000004100 */
[-C--:B------:R-:W-:Y:S01]  /*141c0*/  FMUL.FTZ R7, R50, R4.reuse ;  /* 0x0000000432077220 */ /* 0x080fe20000410000 */
[--C-:B------:R-:W-:Y:S02]  /*141d0*/  HADD2.F32 R0, -RZ, R30.reuse.H0_H0 ;  /* 0x2000001eff007230 */ /* 0x100fe40000004100 */
[----:B------:R-:W-:Y:S01]  /*141e0*/  FMUL.FTZ R11, R20, R4 ;  /* 0x00000004140b7220 */ /* 0x000fe20000410000 */
[----:B------:R-:W-:Y:S02]  /*141f0*/  HADD2.F32 R30, -RZ, R30.H1_H1 ;  /* 0x3000001eff1e7230 */ /* 0x000fe40000004100 */
[-C--:B------:R-:W-:Y:S01]  /*14200*/  FMUL.FTZ R25, R52, R32.reuse ;  /* 0x0000002034197220 */ /* 0x080fe20000410000 */
[----:B------:R-:W-:Y:S01]  /*14210*/  FMUL.FTZ R41, R48, R32 ;  /* 0x0000002030297220 */ /* 0x000fe20000410000 */
[-C--:B------:R-:W-:Y:S01]  /*14220*/  FFMA.FTZ R7, R20, R0.reuse, -R7 ;  /* 0x0000000014077223 */ /* 0x080fe20000010807 */
[----:B------:R-:W-:Y:S01]  /*14230*/  FFMA.FTZ R11, R50, R0, R11 ;  /* 0x00000000320b7223 */ /* 0x000fe2000001000b */
[----:B------:R-:W-:Y:S01]  /*14240*/  FFMA.FTZ R0, R48, R30, -R25 ;  /* 0x0000001e30007223 */ /* 0x000fe20000010819 */
[----:B------:R-:W-:Y:S01]  /*14250*/  F2FP.SATFINITE.E4M3.F32.PACK_AB_MERGE_C R31, R31, R38, RZ ;  /* 0x000000261f1f723e */ /* 0x000fe200048070ff */
        /* <DEDUP_REMOVED lines=8> */
[----:B------:R-:W-:Y:S02]  /*142e0*/  F2FP.SATFINITE.E4M3.F32.PACK_AB_MERGE_C R8, R8, R5, R31 ;  /* 0x000000050808723e */ /* 0x000fe4000480701f */
[----:B------:R-:W-:Y:S02]  /*142f0*/  F2FP.SATFINITE.E4M3.F32.PACK_AB_MERGE_C R4, R36, R13, R4 ;  /* 0x0000000d2404723e */ /* 0x000fe40004807004 */
[----:B------:R-:W-:Y:S02]  /*14300*/  F2FP.SATFINITE.E4M3.F32.PACK_AB_MERGE_C R5, R14, R9, R37 ;  /* 0x000000090e05723e */ /* 0x000fe40004807025 */
[----:B------:R-:W-:Y:S02]  /*14310*/  F2FP.SATFINITE.E4M3.F32.PACK_AB_MERGE_C R6, R15, R6, R12 ;  /* 0x000000060f06723e */ /* 0x000fe4000480700c */
[----:B------:R-:W-:Y:S02]  /*14320*/  F2FP.SATFINITE.E4M3.F32.PACK_AB_MERGE_C R7, R0, R7, R34 ;  /* 0x000000070007723e */ /* 0x000fe40004807022 */
[----:B------:R-:W-:-:S02]  /*14330*/  F2FP.SATFINITE.E4M3.F32.PACK_AB_MERGE_C R9, R24, R21, R39 ;  /* 0x000000151809723e */ /* 0x000fc40004807027 */
[----:B------:R-:W-:Y:S02]  /*14340*/  F2FP.SATFINITE.E4M3.F32.PACK_AB_MERGE_C R10, R29, R10, R33 ;  /* 0x0000000a1d0a723e */ /* 0x000fe40004807021 */
[----:B------:R-:W-:Y:S01]  /*14350*/  F2FP.SATFINITE.E4M3.F32.PACK_AB_MERGE_C R11, R30, R11, R26 ;  /* 0x0000000b1e0b723e */ /* 0x000fe2000480701a */
[----:B------:R4:W-:Y:S04]  /*14360*/  STS.128 [R49+0x20400], R4 ;  /* 0x0204000431007388 */ /* 0x0009e80000000c00 */
[----:B------:R4:W-:Y:S02]  /*14370*/  STS.128 [R3+0x20400], R8 ;  /* 0x0204000803007388 */ /* 0x0009e40000000c00 */
.L_x_465:
[----:B------:R-:W-:Y:S05]  /*14380*/  BSYNC B0 ;  /* 0x0000000000007941 */ /* 0x000fea0003800000 */
.L_x_446:
[----:B------:R-:W-:Y:S01]  /*14390*/  @!PT LDS RZ, [RZ] ;  /* 0x00000000fffff984 */ /* 0x000fe20000000800 */
[----:B------:R-:W-:Y:S01]  /*143a0*/  @!PT LDS RZ, [RZ] ;  /* 0x00000000fffff984 */ /* 0x000fe20000000800 */
[----:B------:R-:W-:Y:S01]  /*143b0*/  @!PT LDS RZ, [RZ] ;  /* 0x00000000fffff984 */ /* 0x000fe20000000800 */
[----:B------:R-:W-:Y:S01]  /*143c0*/  @!PT LDS RZ, [RZ] ;  /* 0x00000000fffff984 */ /* 0x000fe20000000800 */
[----:B------:R0:W-:Y:S06]  /*143d0*/  MEMBAR.ALL.CTA ;  /* 0x0000000000007992 */ /* 0x0001ec0000008000 */
[----:B0-----:R-:W0:Y:S01]  /*143e0*/  FENCE.VIEW.ASYNC.S ;  /* 0x00000000000073c6 */ /* 0x001e220000000000 */
[----:B------:R-:W-:Y:S05]  /*143f0*/  WARPSYNC.ALL ;  /* 0x0000000000007948 */ /* 0x000fea0003800000 */
[----:B0-----:R-:W-:Y:S06]  /*14400*/  BAR.SYNC.DEFER_BLOCKING 0xd, 0x100 ;  /* 0x0344000000007b1d */ /* 0x001fec0000010000 */
.L_x_444:
[----:B------:R-:W-:-:S04]  /*14410*/  MOV R0, UR47 ;  /* 0x0000002f00007c02 */ /* 0x000fc80008000f00 */
[----:B------:R-:W-:-:S13]  /*14420*/  ISETP.NE.AND P0, PT, R0, 0x3, PT ;  /* 0x000000030000780c */ /* 0x000fda0003f05270 */
[----:B------:R-:W-:Y:S05]  /*14430*/  @!P0 BRA `(.L_x_479) ;  /* 0x0000000000048947 */ /* 0x000fea0003800000 */
[----:B------:R-:W-:Y:S01]  /*14440*/  BPT.TRAP 0x1 ;  /* 0x000000040000795c */ /* 0x000fe20000300000 */
.L_x_479:
[----:B01--4-:R-:W-:Y:S01]  /*14450*/  IMAD R3, R152, 0x8, R22 ;  /* 0x0000000898037824 */ /* 0x013fe200078e0216 */
[----:B------:R-:W-:-:S04]  /*14460*/  SHF.L.U32 R0, R236, 0x1f, RZ ;  /* 0x0000001fec007819 */ /* 0x000fc800000006ff */
[----:B------:R0:W1:Y:S01]  /*14470*/  SYNCS.PHASECHK.TRANS64.TRYWAIT P1, [R3+URZ+0x38830], R0 ;  /* 0x03883000030075a7 */ /* 0x000062000802017f */
[----:B------:R-:W-:Y:S05]  /*14480*/  @!P0 BRA `(.L_x_480) ;  /* 0x0000000000048947 */ /* 0x000fea0003800000 */
[----:B------:R-:W-:Y:S01]  /*14490*/  BPT.TRAP 0x1 ;  /* 0x000000040000795c */ /* 0x000fe20000300000 */
.L_x_480:
[----:B--23--:R-:W2:Y:S01]  /*144a0*/  S2R R4, SR_TID.X ;  /* 0x0000000000047919 */ /* 0x00cea20000002100 */
[----:B------:R-:W-:Y:S01]  /*144b0*/  MOV R5, 0x80 ;  /* 0x0000008000057802 */ /* 0x000fe20000000f00 */
[----:B--2---:R-:W-:-:S05]  /*144c0*/  VIADD R4, R4, 0xffffff80 ;  /* 0xffffff8004047836 */ /* 0x004fca0000000000 */
[----:B------:R-:W-:-:S04]  /*144d0*/  SHF.R.S32.HI R6, RZ, 0x1f, R4 ;  /* 0x0000001fff067819 */ /* 0x000fc80000011404 */
[----:B------:R-:W-:-:S04]  /*144e0*/  LEA.HI R6, R6, R4, RZ, 0x7 ;  /* 0x0000000406067211 */ /* 0x000fc800078f38ff */
[----:B------:R-:W-:-:S05]  /*144f0*/  LOP3.LUT R6, R6, 0xffffff80, RZ, 0xc0, !PT ;  /* 0xffffff8006067812 */ /* 0x000fca00078ec0ff */
[----:B------:R-:W-:-:S05]  /*14500*/  IMAD.IADD R6, R4, 0x1, -R6 ;  /* 0x0000000104067824 */ /* 0x000fca00078e0a06 */
[----:B------:R-:W-:-:S04]  /*14510*/  SHF.R.S32.HI R4, RZ, 0x1f, R6 ;  /* 0x0000001fff047819 */ /* 0x000fc80000011406 */
[----:B------:R-:W-:-:S04]  /*14520*/  LEA.HI R4, R4, R6, RZ, 0x2 ;  /* 0x0000000604047211 */ /* 0x000fc800078f10ff */
[----:B------:R-:W-:-:S05]  /*14530*/  LOP3.LUT R4, R4, 0x7ffffffc, RZ, 0xc0, !PT ;  /* 0x7ffffffc04047812 */ /* 0x000fca00078ec0ff */
[----:B------:R-:W-:Y:S01]  /*14540*/  IMAD.IADD R4, R6, 0x1, -R4 ;  /* 0x0000000106047824 */ /* 0x000fe200078e0a04 */
[----:B-1----:R-:W-:Y:S06]  /*14550*/  @P1 BRA `(.L_x_481) ;  /* 0x0000000000081947 */ /* 0x002fec0003800000 */
[----:B------:R-:W1:Y:S02]  /*14560*/  SYNCS.PHASECHK.TRANS64.TRYWAIT P1, [R3+URZ+0x38830], R0 ;  /* 0x03883000030075a7 */ /* 0x000e64000802017f */
[----:B-1----:R-:W-:Y:S05]  /*14570*/  @!P1 BRA `(.L_x_482) ;  /* 0x0000012800549947 */ /* 0x002fea0003800000 */
.L_x_481:
[----:B------:R-:W2:Y:S01]  /*14580*/  S2R R6, SR_TID.X ;  /* 0x0000000000067919 */ /* 0x000ea20000002100 */
[----:B------:R-:W-:Y:S05]  /*14590*/  WARPSYNC.ALL ;  /* 0x0000000000007948 */ /* 0x000fea0003800000 */
[----:B------:R-:W-:Y:S02]  /*145a0*/  IMAD R10, R4, -0x2, R5 ;  /* 0xfffffffe040a7824 */ /* 0x000fe400078e0205 */
[----:B------:R-:W-:Y:S01]  /*145b0*/  IMAD.MOV.U32 R151, RZ, RZ, RZ ;  /* 0x000000ffff977224 */ /* 0x000fe200078e00ff */
[----:B--2---:R-:W-:-:S04]  /*145c0*/  LOP3.LUT R6, R6, 0x7f, RZ, 0xc0, !PT ;  /* 0x0000007f06067812 */ /* 0x004fc800078ec0ff */
[----:B------:R-:W-:Y:S01]  /*145d0*/  ISETP.NE.AND P1, PT, R6, RZ, PT ;  /* 0x000000ff0600720c */ /* 0x000fe20003f25270 */
[----:B01----:R-:W-:Y:S01]  /*145e0*/  VIADD R0, R22, 0x28400 ;  /* 0x0002840016007836 */ /* 0x003fe20000000000 */
[----:B------:R-:W-:Y:S01]  /*145f0*/  R2UR UR12, R28 ;  /* 0x000000001c0c72ca */ /* 0x000fe200000e0000 */
[----:B------:R-:W-:Y:S01]  /*14600*/  IMAD.MOV.U32 R5, RZ, RZ, 0x40000040 ;  /* 0x40000040ff057424 */ /* 0x000fe200078e00ff */
[----:B-----5:R-:W-:Y:S01]  /*14610*/  WARPGROUP.ARRIVE ;  /* 0x00000000000079c5 */ /* 0x020fe20000000000 */
[----:B------:R-:W-:Y:S01]  /*14620*/  UMOV UR13, 0x40000040 ;  /* 0x40000040000d7882 */ /* 0x000fe20000000000 */
[----:B------:R-:W-:Y:S01]  /*14630*/  SHF.R.U32.HI R0, RZ, 0x4, R0 ;  /* 0x00000004ff007819 */ /* 0x000fe20000011600 */
[----:B------:R-:W-:Y:S01]  /*14640*/  IMAD.MOV.U32 R7, RZ, RZ, 0x40000040 ;  /* 0x40000040ff077424 */ /* 0x000fe200078e00ff */
[----:B------:R-:W-:Y:S01]  /*14650*/  R2UR UR15, R5 ;  /* 0x00000000050f72ca */ /* 0x000fe200000e0000 */
[----:B------:R-:W-:Y:S01]  /*14660*/  UMOV UR9, 0x40000040 ;  /* 0x4000004000097882 */ /* 0x000fe20000000000 */
[----:B------:R-:W-:Y:S01]  /*14670*/  LOP3.LUT R0, R0, 0x3fff, RZ, 0xc0, !PT ;  /* 0x00003fff00007812 */ /* 0x000fe200078ec0ff */
[----:B------:R-:W-:Y:S01]  /*14680*/  UMOV UR5, 0x40000040 ;  /* 0x4000004000057882 */ /* 0x000fe20000000000 */
[----:B------:R-:W-:Y:S01]  /*14690*/  R2UR UR11, R7 ;  /* 0x00000000070b72ca */ /* 0x000fe200000e0000 */
[----:B------:R-:W-:Y:S01]  /*146a0*/  IMAD.MOV.U32 R7, RZ, RZ, 0x40000040 ;  /* 0x40000040ff077424 */ /* 0x000fe200078e00ff */
[----:B------:R-:W-:Y:S01]  /*146b0*/  LOP3.LUT R0, R0, 0x10000, RZ, 0xfc, !PT ;  /* 0x0001000000007812 */ /* 0x000fe200078efcff */
[----:B------:R-:W-:Y:S01]  /*146c0*/  ULOP3.LUT UR12, UR12, 0x10000, URZ, 0xfc, !UPT ;  /* 0x000100000c0c7892 */ /* 0x000fe2000f8efc3f */
[----:B------:R-:W-:Y:S01]  /*146d0*/  IMAD.MOV.U32 R5, RZ, RZ, 0x40000040 ;  /* 0x40000040ff057424 */ /* 0x000fe200078e00ff */
[----:B------:R-:W-:Y:S01]  /*146e0*/  UMOV UR17, 0x40000040 ;  /* 0x4000004000117882 */ /* 0x000fe20000000000 */
[----:B------:R-:W-:Y:S01]  /*146f0*/  LEA R4, R152, R0, 0xb ;  /* 0x0000000098047211 */ /* 0x000fe200078e58ff */
[----:B------:R-:W-:Y:S01]  /*14700*/  UIADD3 UR8, UR12, 0x2, URZ ;  /* 0x000000020c087890 */ /* 0x000fe2000fffe03f */
[----:B------:R-:W-:Y:S01]  /*14710*/  R2UR UR7, R7 ;  /* 0x00000000070772ca */ /* 0x000fe200000e0000 */
[----:B------:R-:W-:Y:S01]  /*14720*/  UIADD3 UR4, UR12, 0x4, URZ ;  /* 0x000000040c047890 */ /* 0x000fe2000fffe03f */
[C---:B------:R-:W-:Y:S01]  /*14730*/  R2UR UR14, R4.reuse ;  /* 0x00000000040e72ca */ /* 0x040fe200000e0000 */
[----:B------:R-:W-:Y:S01]  /*14740*/  VIADD R6, R4, 0x2 ;  /* 0x0000000204067836 */ /* 0x000fe20000000000 */
[----:B------:R-:W-:Y:S01]  /*14750*/  UIADD3 UR16, UR12, 0x6, URZ ;  /* 0x000000060c107890 */ /* 0x000fe2000fffe03f */
[----:B------:R-:W-:Y:S01]  /*14760*/  IMAD.MOV.U32 R7, RZ, RZ, 0x40000040 ;  /* 0x40000040ff077424 */ /* 0x000fe200078e00ff */
[----:B------:R-:W-:Y:S01]  /*14770*/  UIADD3 UR20, UR12, 0x400, URZ ;  /* 0x000004000c147890 */ /* 0x000fe2000fffe03f */
[----:B------:R-:W-:Y:S01]  /*14780*/  R2UR UR35, R5 ;  /* 0x00000000052372ca */ /* 0x000fe200000e0000 */
[----:B------:R-:W-:Y:S01]  /*14790*/  UMOV UR21, 0x40000040 ;  /* 0x4000004000157882 */ /* 0x000fe20000000000 */
[----:B------:R-:W-:Y:S01]  /*147a0*/  R2UR UR10, R6 ;  /* 0x00000000060a72ca */ /* 0x000fe200000e0000 */
[----:B------:R-:W-:Y:S01]  /*147b0*/  UIADD3 UR24, UR12, 0x402, URZ ;  /* 0x000004020c187890 */ /* 0x000fe2000fffe03f */
[----:B------:R-:W-:Y:S01]  /*147c0*/  IADD3 R6, R4, 0x4, RZ ;  /* 0x0000000404067810 */ /* 0x000fe20007ffe0ff */
[----:B------:R-:W-:Y:S01]  /*147d0*/  UMOV UR25, 0x40000040 ;  /* 0x4000004000197882 */ /* 0x000fe20000000000 */
[----:B------:R-:W-:Y:S01]  /*147e0*/  R2UR UR19, R7 ;  /* 0x00000000071372ca */ /* 0x000fe200000e0000 */
[----:B------:R-:W-:Y:S01]  /*147f0*/  IMAD.MOV.U32 R7, RZ, RZ, 0x40000040 ;  /* 0x40000040ff077424 */ /* 0x000fe200078e00ff */
[----:B------:R-:W-:Y:S01]  /*14800*/  QGMMA.64x128x32.F32.E4M3.E4M3 R24, gdesc[UR12], RZ, !UPT, gsb0 ;  /* 0x01e000000c1879f3 */ /* 0x000fe2000c0008ff */
[----:B------:R-:W-:Y:S01]  /*14810*/  R2UR UR6, R6 ;  /* 0x00000000060672ca */ /* 0x000fe200000e0000 */
[----:B------:R-:W-:Y:S01]  /*14820*/  VIADD R6, R4, 0x6 ;  /* 0x0000000604067836 */ /* 0x000fe20000000000 */
[----:B------:R-:W-:Y:S01]  /*14830*/  UIADD3 UR28, UR12, 0x404, URZ ;  /* 0x000004040c1c7890 */ /* 0x000fe2000fffe03f */
[----:B------:R-:W-:Y:S01]  /*14840*/  R2UR UR23, R7 ;  /* 0x00000000071772ca */ /* 0x000fe200000e0000 */
[----:B------:R-:W-:Y:S01]  /*14850*/  IMAD.MOV.U32 R7, RZ, RZ, 0x40000040 ;  /* 0x40000040ff077424 */ /* 0x000fe200078e00ff */
[----:B------:R-:W-:Y:S01]  /*14860*/  UMOV UR29, 0x40000040 ;  /* 0x40000040001d7882 */ /* 0x000fe20000000000 */
[----:B------:R-:W-:Y:S01]  /*14870*/  R2UR UR18, R6 ;  /* 0x00000000061272ca */ /* 0x000fe200000e0000 */
[----:B------:R-:W-:Y:S01]  /*14880*/  UIADD3 UR32, UR12, 0x406, URZ ;  /* 0x000004060c207890 */ /* 0x000fe2000fffe03f */
[----:B------:R-:W-:Y:S01]  /*14890*/  IADD3 R6, R4, 0x400, RZ ;  /* 0x0000040004067810 */ /* 0x000fe20007ffe0ff */
[----:B------:R-:W-:Y:S01]  /*148a0*/  UMOV UR33, 0x40000040 ;  /* 0x4000004000217882 */ /* 0x000fe20000000000 */
[----:B------:R-:W-:Y:S01]  /*148b0*/  R2UR UR27, R7 ;  /* 0x00000000071b72ca */ /* 0x000fe200000e0000 */
[----:B------:R-:W-:Y:S01]  /*148c0*/  IMAD.MOV.U32 R7, RZ, RZ, 0x40000040 ;  /* 0x40000040ff077424 */ /* 0x000fe200078e00ff */
[----:B------:R-:W-:Y:S01]  /*148d0*/  R2UR UR22, R6 ;  /* 0x00000000061672ca */ /* 0x000fe200000e0000 */
[----:B------:R-:W-:Y:S01]  /*148e0*/  VIADD R6, R4, 0x402 ;  /* 0x0000040204067836 */ /* 0x000fe20000000000 */
[----:B------:R-:W-:Y:S01]  /*148f0*/  IADD3 R10, R10, R119, RZ ;  /* 0x000000770a0a7210 */ /* 0x000fe20007ffe0ff */
[----:B------:R-:W-:Y:S01]  /*14900*/  @!P1 VIADD R3, R3, 0x38840 ;  /* 0x0003884003039836 */ /* 0x000fe20000000000 */
[----:B------:R-:W-:Y:S01]  /*14910*/  R2UR UR31, R7 ;  /* 0x00000000071f72ca */ /* 0x000fe200000e0000 */
[----:B------:R-:W-:Y:S01]  /*14920*/  ULDC UR48, c[0x0][0x988] ;  /* 0x0002620000307ab9 */ /* 0x000fe20000000800 */
[----:B------:R-:W-:Y:S01]  /*14930*/  R2UR UR26, R6 ;  /* 0x00000000061a72ca */ /* 0x000fe200000e0000 */
[----:B------:R-:W-:Y:S01]  /*14940*/  IMAD.MOV.U32 R150, RZ, RZ, R151 ;  /* 0x000000ffff967224 */ /* 0x000fe200078e0097 */
[C---:B------:R-:W-:Y:S01]  /*14950*/  IADD3 R6, R4.reuse, 0x404, RZ ;  /* 0x0000040404067810 */ /* 0x040fe20007ffe0ff */
[----:B------:R-:W-:Y:S01]  /*14960*/  VIADD R4, R4, 0x406 ;  /* 0x0000040604047836 */ /* 0x000fe20000000000 */
[----:B------:R-:W-:Y:S01]  /*14970*/  @!P1 PRMT R3, RZ, 0x654, R3 ;  /* 0x00000654ff039816 */ /* 0x000fe20000000003 */
[--C-:B------:R-:W-:Y:S01]  /*14980*/  IMAD.MOV.U32 R148, RZ, RZ, R151.reuse ;  /* 0x000000ffff947224 */ /* 0x100fe200078e0097 */
[----:B------:R-:W-:Y:S01]  /*14990*/  R2UR UR30, R6 ;  /* 0x00000000061e72ca */ /* 0x000fe200000e0000 */
[--C-:B------:R-:W-:Y:S01]  /*149a0*/  IMAD.MOV.U32 R147, RZ, RZ, R151.reuse ;  /* 0x000000ffff937224 */ /* 0x100fe200078e0097 */
[----:B------:R-:W-:Y:S01]  /*149b0*/  R2UR UR34, R4 ;  /* 0x00000000042272ca */ /* 0x000fe200000e0000 */
[--C-:B------:R-:W-:Y:S01]  /*149c0*/  IMAD.MOV.U32 R146, RZ, RZ, R151.reuse ;  /* 0x000000ffff927224 */ /* 0x100fe200078e0097 */
[-C--:B------:R-:W-:Y:S01]  /*149d0*/  MOV R149, R151.reuse ;  /* 0x0000009700957202 */ /* 0x080fe20000000f00 */
[--C-:B------:R-:W-:Y:S01]  /*149e0*/  IMAD.MOV.U32 R144, RZ, RZ, R151.reuse ;  /* 0x000000ffff907224 */ /* 0x100fe200078e0097 */
[-C--:B------:R-:W-:Y:S01]  /*149f0*/  MOV R145, R151.reuse ;  /* 0x0000009700917202 */ /* 0x080fe20000000f00 */
[--C-:B------:R-:W-:Y:S01]  /*14a00*/  IMAD.MOV.U32 R143, RZ, RZ, R151.reuse ;  /* 0x000000ffff8f7224 */ /* 0x100fe200078e0097 */
[-C--:B------:R-:W-:Y:S01]  /*14a10*/  MOV R141, R151.reuse ;  /* 0x00000097008d7202 */ /* 0x080fe20000000f00 */
[--C-:B------:R-:W-:Y:S01]  /*14a20*/  IMAD.MOV.U32 R142, RZ, RZ, R151.reuse ;  /* 0x000000ffff8e7224 */ /* 0x100fe200078e0097 */
[----:B------:R-:W-:Y:S01]  /*14a30*/  MOV R137, R151 ;  /* 0x0000009700897202 */ /* 0x000fe20000000f00 */
        /* <DEDUP_REMOVED lines=28> */
[----:B------:R-:W-:Y:S01]  /*14c00*/  IMAD.MOV.U32 R88, RZ, RZ, R151 ;  /* 0x000000ffff587224 */ /* 0x000fe200078e0097 */
[----:B------:R-:W-:Y:S02]  /*14c10*/  WARPGROUP.DEPBAR.LE gsb0, 0x0 ;  /* 0x00008000000079c5 */ /* 0x000fe40000010000 */
[----:B------:R-:W-:-:S06]  /*14c20*/  WARPGROUP.ARRIVE ;  /* 0x00000000000079c5 */ /* 0x000fcc0000000000 */
[----:B------:R-:W-:Y:S03]  /*14c30*/  QGMMA.64x128x32.F32.E4M3.E4M3 R24, gdesc[UR8], R24, gsb0 ;  /* 0x01e00000081879f3 */ /* 0x000fe60008000818 */
[----:B------:R-:W-:Y:S02]  /*14c40*/  WARPGROUP.DEPBAR.LE gsb0, 0x0 ;  /* 0x00008000000079c5 */ /* 0x000fe40000010000 */
[----:B------:R-:W-:-:S07]  /*14c50*/  WARPGROUP.ARRIVE ;  /* 0x00000000000079c5 */ /* 0x000fce0000000000 */
[----:B------:R-:W-:Y:S01]  /*14c60*/  QGMMA.64x128x32.F32.E4M3.E4M3 R24, gdesc[UR4], R24, gsb0 ;  /* 0x01e00000041879f3 */ /* 0x000fe20008000818 */
[----:B------:R-:W-:Y:S02]  /*14c70*/  ULDC UR6, c[0x0][0x988] ;  /* 0x0002620000067ab9 */ /* 0x000fe40000000800 */
[----:B------:R-:W-:Y:S01]  /*14c80*/  IMAD.U32 R166, RZ, RZ, UR6 ;  /* 0x00000006ffa67e24 */ /* 0x000fe2000f8e00ff */
[----:B------:R-:W-:Y:S02]  /*14c90*/  WARPGROUP.DEPBAR.LE gsb0, 0x0 ;  /* 0x00008000000079c5 */ /* 0x000fe40000010000 */
[----:B------:R-:W-:-:S06]  /*14ca0*/  WARPGROUP.ARRIVE ;  /* 0x00000000000079c5 */ /* 0x000fcc0000000000 */
        /* <DEDUP_REMOVED lines=43> */
[----:B------:R1:W2:Y:S01]  /*14f60*/  MUFU.TANH R5, R26 ;  /* 0x0000001a00057308 */ /* 0x0002a20000002400 */
        /* <DEDUP_REMOVED lines=8> */
[----:B-1----:R-:W-:-:S02]  /*14ff0*/  IMAD R26, R153, -0x80, R10 ;  /* 0xffffff80991a7824 */ /* 0x002fc400078e020a */
[C---:B------:R-:W-:Y:S01]  /*15000*/  FMUL.FTZ R71, R2.reuse, R71 ;  /* 0x0000004702477220 */ /* 0x040fe20000410000 */
[C---:B------:R-:W-:Y:S01]  /*15010*/  FMUL.FTZ R52, R2.reuse, R52 ;  /* 0x0000003402347220 */ /* 0x040fe20000410000 */
[C---:B------:R-:W-:Y:S01]  /*15020*/  FMUL.FTZ R50, R2.reuse, R50 ;  /* 0x0000003202327220 */ /* 0x040fe20000410000 */
[----:B------:R-:W-:Y:S01]  /*15030*/  FMUL.FTZ R12, R2, R73 ;  /* 0x00000049020c7220 */ /* 0x000fe20000410000 */
[----:B------:R-:W-:Y:S01]  /*15040*/  ISETP.GT.AND P2, PT, R26, RZ, PT ;  /* 0x000000ff1a00720c */ /* 0x000fe20003f44270 */
[----:B------:R-:W-:Y:S01]  /*15050*/  FMUL.FTZ R56, R2, R56 ;  /* 0x0000003802387220 */ /* 0x000fe20000410000 */
[----:B------:R-:W1:Y:S01]  /*15060*/  MUFU.TANH R4, R27 ;  /* 0x0000001b00047308 */ /* 0x000e620000002400 */
[----:B------:R-:W-:Y:S01]  /*15070*/  ISETP.GT.AND P3, PT, R26, 0x1, PT ;  /* 0x000000011a00780c */ /* 0x000fe20003f64270 */
[----:B------:R-:W-:Y:S01]  /*15080*/  FMUL.FTZ R51, R2, R51 ;  /* 0x0000003302337220 */ /* 0x000fe20000410000 */
[----:B------:R-:W-:Y:S01]  /*15090*/  ISETP.GT.AND P4, PT, R26, 0x8, PT ;  /* 0x000000081a00780c */ /* 0x000fe20003f84270 */
[----:B------:R-:W-:Y:S01]  /*150a0*/  FMUL.FTZ R54, R2, R54 ;  /* 0x0000003602367220 */ /* 0x000fe20000410000 */
[----:B0-----:R-:W-:Y:S01]  /*150b0*/  FSEL R6, R6, -INF , P3 ;  /* 0xff80000006067808 */ /* 0x001fe20001800000 */
[----:B------:R-:W-:Y:S01]  /*150c0*/  FMUL.FTZ R60, R2, R60 ;  /* 0x0000003c023c7220 */ /* 0x000fe20000410000 */
[----:B------:R-:W-:Y:S01]  /*150d0*/  ISETP.GT.AND P5, PT, R26, 0x9, PT ;  /* 0x000000091a00780c */ /* 0x000fe20003fa4270 */
[----:B------:R-:W-:Y:S01]  /*150e0*/  MUFU.TANH R32, R32 ;  /* 0x0000002000207308 */ /* 0x000fe20000002400 */
[----:B--2---:R-:W-:Y:S01]  /*150f0*/  FSEL R5, R5, -INF , P2 ;  /* 0xff80000005057808 */ /* 0x004fe20001000000 */
[C---:B------:R-:W-:Y:S01]  /*15100*/  FMUL.FTZ R55, R2.reuse, R55 ;  /* 0x0000003702377220 */ /* 0x040fe20000410000 */
[C---:B------:R-:W-:Y:S01]  /*15110*/  FMUL.FTZ R58, R2.reuse, R58 ;  /* 0x0000003a023a7220 */ /* 0x040fe20000410000 */
[C---:B------:R-:W-:Y:S01]  /*15120*/  FMUL.FTZ R64, R2.reuse, R64 ;  /* 0x0000004002407220 */ /* 0x040fe20000410000 */
[C---:B------:R-:W-:Y:S01]  /*15130*/  FMUL.FTZ R62, R2.reuse, R62 ;  /* 0x0000003e023e7220 */ /* 0x040fe20000410000 */
[C---:B------:R-:W-:Y:S01]  /*15140*/  FMUL.FTZ R68, R2.reuse, R68 ;  /* 0x0000004402447220 */ /* 0x040fe20000410000 */
[----:B------:R-:W-:Y:S01]  /*15150*/  FMUL.FTZ R66, R2, R66 ;  /* 0x0000004202427220 */ /* 0x000fe20000410000 */
[----:B------:R-:W0:Y:S01]  /*15160*/  MUFU.TANH R7, R30 ;  /* 0x0000001e00077308 */ /* 0x000e220000002400 */
[----:B-1----:R-:W-:Y:S01]  /*15170*/  FSEL R4, R4, -INF , P3 ;  /* 0xff80000004047808 */ /* 0x002fe20001800000 */
[----:B------:R-:W-:Y:S01]  /*15180*/  FMUL.FTZ R72, R2, R72 ;  /* 0x0000004802487220 */ /* 0x000fe20000410000 */
[----:B------:R-:W-:Y:S01]  /*15190*/  ISETP.GT.AND P3, PT, R26, 0x11, PT ;  /* 0x000000111a00780c */ /* 0x000fe20003f64270 */
        /* <DEDUP_REMOVED lines=13> */
[----:B0-----:R-:W-:Y:S01]  /*15270*/  FSEL R7, R7, -INF , P4 ;  /* 0xff80000007077808 */ /* 0x001fe20002000000 */
[C---:B------:R-:W-:Y:S01]  /*15280*/  FMUL.FTZ R86, R2.reuse, R86 ;  /* 0x0000005602567220 */ /* 0x040fe20000410000 */
[----:B------:R-:W-:Y:S01]  /*15290*/  FMUL.FTZ R87, R2, R87 ;  /* 0x0000005702577220 */ /* 0x000fe20000410000 */
[----:B------:R0:W-:Y:S04]  /*152a0*/  @!P1 SYNCS.ARRIVE.TRANS64.RED.A1T0 RZ, [R3+URZ], RZ ;  /* 0x000000ff03ff99a7 */ /* 0x0001e8000810043f */
[----:B------:R2:W-:Y:S01]  /*152b0*/  MUFU.TANH R31, R47 ;  /* 0x0000002f001f7308 */ /* 0x0005e20000002400 */
[----:B-1----:R-:W-:-:S07]  /*152c0*/  FSEL R9, R9, -INF , P5 ;  /* 0xff80000009097808 */ /* 0x002fce0002800000 */
[----:B------:R-:W-:Y:S01]  /*152d0*/  MUFU.TANH R36, R36 ;  /* 0x0000002400247308 */ /* 0x000fe20000002400 */
[----:B--2---:R-:W-:Y:S02]  /*152e0*/  FSEL R47, R24, -INF , P2 ;  /* 0xff800000182f7808 */ /* 0x004fe40001000000 */
[----:B------:R-:W-:Y:S02]  /*152f0*/  ISETP.GT.AND P2, PT, R26, 0x10, PT ;  /* 0x000000101a00780c */ /* 0x000fe40003f44270 */
[----:B------:R-:W-:-:S03]  /*15300*/  FMNMX.FTZ R14, R47, R6, !PT ;  /* 0x000000062f0e7209 */ /* 0x000fc60007810000 */
[----:B------:R1:W-:Y:S08]  /*15310*/  MUFU.TANH R99, R53 ;  /* 0x0000003500637308 */ /* 0x0003f00000002400 */
[----:B------:R-:W2:Y:S01]  /*15320*/  MUFU.TANH R11, R34 ;  /* 0x00000022000b7308 */ /* 0x000ea20000002400 */
[----:B-1----:R-:W-:Y:S02]  /*15330*/  FSEL R53, R28, -INF , P4 ;  /* 0xff8000001c357808 */ /* 0x002fe40002000000 */
[----:B------:R-:W-:-:S02]  /*15340*/  ISETP.GT.AND P4, PT, R26, 0x18, PT ;  /* 0x000000181a00780c */ /* 0x000fc40003f84270 */
[----:B------:R-:W-:-:S03]  /*15350*/  FMNMX.FTZ R14, R53, R14, !PT ;  /* 0x0000000e350e7209 */ /* 0x000fc60007810000 */
[----:B------:R-:W-:Y:S08]  /*15360*/  MUFU.TANH R27, R43 ;  /* 0x0000002b001b7308 */ /* 0x000ff00000002400 */
[----:B------:R-:W-:Y:S01]  /*15370*/  MUFU.TANH R37, R37 ;  /* 0x0000002500257308 */ /* 0x000fe20000002400 */
[----:B--2---:R-:W-:-:S07]  /*15380*/  FSEL R11, R11, -INF , P2 ;  /* 0xff8000000b0b7808 */ /* 0x004fce0001000000 */
[----:B------:R1:W-:Y:S08]  /*15390*/  MUFU.TANH R43, R59 ;  /* 0x0000003b002b7308 */ /* 0x0003f00000002400 */
[----:B------:R-:W2:Y:S01]  /*153a0*/  MUFU.TANH R13, R35 ;  /* 0x00000023000d7308 */ /* 0x000ea20000002400 */
[----:B-1----:R-:W-:Y:S02]  /*153b0*/  FSEL R59, R29, -INF , P5 ;  /* 0xff8000001d3b7808 */ /* 0x002fe40002800000 */
[----:B------:R-:W-:-:S02]  /*153c0*/  ISETP.GT.AND P5, PT, R26, 0x19, PT ;  /* 0x000000191a00780c */ /* 0x000fc40003fa4270 */
[----:B------:R-:W-:-:S03]  /*153d0*/  FMNMX.FTZ R14, R59, R14, !PT ;  /* 0x0000000e3b0e7209 */ /* 0x000fc60007810000 */
[----:B------:R-:W-:Y:S08]  /*153e0*/  MUFU.TANH R40, R40 ;  /* 0x0000002800287308 */ /* 0x000ff00000002400 */
[----:B------:R1:W-:Y:S01]  /*153f0*/  MUFU.TANH R105, R65 ;  /* 0x0000004100697308 */ /* 0x0003e20000002400 */
[----:B--2---:R-:W-:-:S07]  /*15400*/  FSEL R13, R13, -INF , P3 ;  /* 0xff8000000d0d7808 */ /* 0x004fce0001800000 */
[----:B------:R-:W2:Y:S01]  /*15410*/  MUFU.TANH R15, R38 ;  /* 0x00000026000f7308 */ /* 0x000ea20000002400 */
[----:B-1----:R-:W-:Y:S02]  /*15420*/  FSEL R65, R32, -INF , P2 ;  /* 0xff80000020417808 */ /* 0x002fe40001000000 */
[----:B------:R-:W-:Y:S02]  /*15430*/  ISETP.GT.AND P2, PT, R26, 0x20, PT ;  /* 0x000000201a00780c */ /* 0x000fe40003f44270 */
[----:B------:R-:W-:-:S03]  /*15440*/  FMNMX.FTZ R14, R65, R14, !PT ;  /* 0x0000000e410e7209 */ /* 0x000fc60007810000 */
[----:B------:R-:W-:Y:S08]  /*15450*/  MUFU.TANH R41, R41 ;  /* 0x0000002900297308 */ /* 0x000ff00000002400 */
[----:B------:R1:W-:Y:S01]  /*15460*/  MUFU.TANH R8, R63 ;  /* 0x0000003f00087308 */ /* 0x0003e20000002400 */
[----:B--2---:R-:W-:-:S07]  /*15470*/  FSEL R15, R15, -INF , P4 ;  /* 0xff8000000f0f7808 */ /* 0x004fce0002000000 */
[----:B------:R-:W2:Y:S01]  /*15480*/  MUFU.TANH R21, R39 ;  /* 0x0000002700157308 */ /* 0x000ea20000002400 */
[----:B-1----:R-:W-:Y:S02]  /*15490*/  FSEL R63, R33, -INF , P3 ;  /* 0xff800000213f7808 */ /* 0x002fe40001800000 */
[----:B------:R-:W-:Y:S02]  /*154a0*/  ISETP.GT.AND P3, PT, R26, 0x21, PT ;  /* 0x000000211a00780c */ /* 0x000fe40003f64270 */
[----:B------:R-:W-:Y:S02]  /*154b0*/  FMNMX.FTZ R20, R63, R14, !PT ;  /* 0x0000000e3f147209 */ /* 0x000fe40007810000 */
[----:B------:R-:W-:Y:S01]  /*154c0*/  FSEL R27, R27, -INF , P3 ;  /* 0xff8000001b1b7808 */ /* 0x000fe20001800000 */
[----:B------:R-:W1:Y:S08]  /*154d0*/  MUFU.TANH R44, R44 ;  /* 0x0000002c002c7308 */ /* 0x000e700000002400 */
[----:B------:R3:W-:Y:S01]  /*154e0*/  MUFU.TANH R101, R61 ;  /* 0x0000003d00657308 */ /* 0x0007e20000002400 */
[----:B--2---:R-:W-:-:S07]  /*154f0*/  FSEL R21, R21, -INF , P5 ;  /* 0xff80000015157808 */ /* 0x004fce0002800000 */
[----:B------:R-:W2:Y:S01]  /*15500*/  MUFU.TANH R25, R42 ;  /* 0x0000002a00197308 */ /* 0x000ea20000002400 */
[----:B---3--:R-:W-:Y:S02]  /*15510*/  FSEL R61, R36, -INF , P4 ;  /* 0xff800000243d7808 */ /* 0x008fe40002000000 */
[----:B------:R-:W-:Y:S02]  /*15520*/  ISETP.GT.AND P4, PT, R26, 0x28, PT ;  /* 0x000000281a00780c */ /* 0x000fe40003f84270 */
[----:B------:R-:W-:Y:S02]  /*15530*/  FMNMX.FTZ R20, R61, R20, !PT ;  /* 0x000000143d147209 */ /* 0x000fe40007810000 */
[----:B-1----:R-:W-:Y:S01]  /*15540*/  FSEL R73, R44, -INF , P4 ;  /* 0xff8000002c497808 */ /* 0x002fe20002000000 */
[----:B------:R-:W1:Y:S08]  /*15550*/  MUFU.TANH R45, R45 ;  /* 0x0000002d002d7308 */ /* 0x000e700000002400 */
[----:B------:R3:W-:Y:S01]  /*15560*/  MUFU.TANH R97, R57 ;  /* 0x0000003900617308 */ /* 0x0007e20000002400 */
[----:B--2---:R-:W-:-:S07]  /*15570*/  FSEL R25, R25, -INF , P2 ;  /* 0xff80000019197808 */ /* 0x004fce0001000000 */
[----:B------:R-:W2:Y:S01]  /*15580*/  MUFU.TANH R48, R48 ;  /* 0x0000003000307308 */ /* 0x000ea20000002400 */
[----:B---3--:R-:W-:Y:S02]  /*15590*/  FSEL R57, R37, -INF , P5 ;  /* 0xff80000025397808 */ /* 0x008fe40002800000 */
[C---:B------:R-:W-:Y:S02]  /*155a0*/  ISETP.GT.AND P5, PT, R26.reuse, 0x29, PT ;  /* 0x000000291a00780c */ /* 0x040fe40003fa4270 */
[----:B------:R-:W-:Y:S02]  /*155b0*/  FMNMX.FTZ R20, R57, R20, !PT ;  /* 0x0000001439147209 */ /* 0x000fe40007810000 */
[----:B-1----:R-:W-:Y:S01]  /*155c0*/  FSEL R89, R45, -INF , P5 ;  /* 0xff8000002d597808 */ /* 0x002fe20002800000 */
[----:B------:R1:W-:Y:S01]  /*155d0*/  MUFU.TANH R113, R69 ;  /* 0x0000004500717308 */ /* 0x0003e20000002400 */
[----:B------:R-:W-:Y:S02]  /*155e0*/  FSEL R31, R31, -INF , P5 ;  /* 0xff8000001f1f7808 */ /* 0x000fe40002800000 */
[----:B------:R-:W-:-:S04]  /*155f0*/  ISETP.GT.AND P5, PT, R26, 0x39, PT ;  /* 0x000000391a00780c */ /* 0x000fc80003fa4270 */
[----:B------:R-:W-:Y:S01]  /*15600*/  FSEL R99, R99, -INF , P5 ;  /* 0xff80000063637808 */ /* 0x000fe20002800000 */
[----:B------:R-:W3:Y:S01]  /*15610*/  MUFU.TANH R46, R46 ;  /* 0x0000002e002e7308 */ /* 0x000ee20000002400 */
[----:B-1----:R-:W-:Y:S02]  /*15620*/  FSEL R69, R40, -INF , P2 ;  /* 0xff80000028457808 */ /* 0x002fe40001000000 */
[----:B------:R-:W-:Y:S02]  /*15630*/  ISETP.GT.AND P2, PT, R26, 0x30, PT ;  /* 0x000000301a00780c */ /* 0x000fe40003f44270 */
[----:B------:R-:W-:Y:S02]  /*15640*/  FMNMX.FTZ R20, R69, R20, !PT ;  /* 0x0000001445147209 */ /* 0x000fe40007810000 */
[----:B--2---:R-:W-:Y:S01]  /*15650*/  FSEL R91, R48, -INF , P2 ;  /* 0xff800000305b7808 */ /* 0x004fe20001000000 */
[----:B------:R-:W1:Y:S08]  /*15660*/  MUFU.TANH R49, R49 ;  /* 0x0000003100317308 */ /* 0x000e700000002400 */
[----:B------:R2:W-:Y:S01]  /*15670*/  MUFU.TANH R10, R71 ;  /* 0x00000047000a7308 */ /* 0x0005e20000002400 */
[----:B---3--:R-:W-:-:S02]  /*15680*/  FSEL R29, R46, -INF , P4 ;  /* 0xff8000002e1d7808 */ /* 0x008fc40002000000 */
[----:B------:R-:W-:-:S05]  /*15690*/  ISETP.GT.AND P4, PT, R26, 0x38, PT ;  /* 0x000000381a00780c */ /* 0x000fca0003f84270 */
[----:B------:R-:W3:Y:S01]  /*156a0*/  MUFU.TANH R52, R52 ;  /* 0x0000003400347308 */ /* 0x000ee20000002400 */
[----:B--2---:R-:W-:Y:S02]  /*156b0*/  FSEL R71, R41, -INF , P3 ;  /* 0xff80000029477808 */ /* 0x004fe40001800000 */
[----:B------:R-:W-:Y:S02]  /*156c0*/  ISETP.GT.AND P3, PT, R26, 0x31, PT ;  /* 0x000000311a00780c */ /* 0x000fe40003f64270 */
[----:B------:R-:W-:Y:S02]  /*156d0*/  FMNMX.FTZ R20, R71, R20, !PT ;  /* 0x0000001447147209 */ /* 0x000fe40007810000 */
[----:B-1----:R-:W-:Y:S01]  /*156e0*/  FSEL R93, R49, -INF , P3 ;  /* 0xff800000315d7808 */ /* 0x002fe20001800000 */
[----:B------:R-:W1:Y:S01]  /*156f0*/  MUFU.TANH R50, R50 ;  /* 0x0000003200327308 */ /* 0x000e620000002400 */
[----:B------:R-:W-:-:S04]  /*15700*/  FMNMX.FTZ R20, R73, R20, !PT ;  /* 0x0000001449147209 */ /* 0x000fc80007810000 */
[----:B------:R-:W-:-:S03]  /*15710*/  FMNMX.FTZ R20, R89, R20, !PT ;  /* 0x0000001459147209 */ /* 0x000fc60007810000 */
[----:B------:R-:W2:Y:S01]  /*15720*/  MUFU.TANH R35, R51 ;  /* 0x0000003300237308 */ /* 0x000ea20000002400 */
[----:B------:R-:W-:Y:S01]  /*15730*/  FMNMX.FTZ R24, R91, R20, !PT ;  /* 0x000000145b187209 */ /* 0x000fe20007810000 */
[----:B------:R-:W-:Y:S01]  /*15740*/  FMUL.FTZ R20, R2, R77 ;  /* 0x0000004d02147220 */ /* 0x000fe20000410000 */
[----:B---3--:R-:W-:Y:S02]  /*15750*/  FSEL R95, R52, -INF , P4 ;  /* 0xff800000345f7808 */ /* 0x008fe40002000000 */
[----:B------:R-:W-:-:S03]  /*15760*/  FMNMX.FTZ R24, R93, R24, !PT ;  /* 0x000000185d187209 */ /* 0x000fc60007810000 */
[----:B------:R-:W3:Y:S01]  /*15770*/  MUFU.TANH R56, R56 ;  /* 0x0000003800387308 */ /* 0x000ee20000002400 */
[----:B-1----:R-:W-:Y:S02]  /*15780*/  FSEL R33, R50, -INF , P2 ;  /* 0xff80000032217808 */ /* 0x002fe40001000000 */
[----:B------:R-:W-:Y:S02]  /*15790*/  ISETP.GT.AND P2, PT, R26, 0x40, PT ;  /* 0x000000401a00780c */ /* 0x000fe40003f44270 */
[----:B------:R-:W-:Y:S01]  /*157a0*/  FMNMX.FTZ R28, R95, R24, !PT ;  /* 0x000000185f1c7209 */ /* 0x000fe20007810000 */
[----:B------:R-:W-:Y:S02]  /*157b0*/  FMUL.FTZ R24, R2, R79 ;  /* 0x0000004f02187220 */ /* 0x000fe40000410000 */
[----:B------:R-:W1:Y:S01]  /*157c0*/  MUFU.TANH R54, R54 ;  /* 0x0000003600367308 */ /* 0x000e620000002400 */
[----:B--2---:R-:W-:Y:S02]  /*157d0*/  FSEL R35, R35, -INF , P3 ;  /* 0xff80000023237808 */ /* 0x004fe40001800000 */
[----:B------:R-:W-:-:S02]  /*157e0*/  ISETP.GT.AND P3, PT, R26, 0x41, PT ;  /* 0x000000411a00780c */ /* 0x000fc40003f64270 */
[----:B------:R-:W-:Y:S02]  /*157f0*/  FMNMX.FTZ R28, R99, R28, !PT ;  /* 0x0000001c631c7209 */ /* 0x000fe40007810000 */
[----:B------:R-:W-:Y:S01]  /*15800*/  FSEL R97, R97, -INF , P3 ;  /* 0xff80000061617808 */ /* 0x000fe20001800000 */
[----:B------:R-:W2:Y:S01]  /*15810*/  MUFU.TANH R39, R55 ;  /* 0x0000003700277308 */ /* 0x000ea20000002400 */
[----:B---3--:R-:W-:Y:S02]  /*15820*/  FSEL R77, R56, -INF , P2 ;  /* 0xff800000384d7808 */ /* 0x008fe40001000000 */
[----:B------:R-:W-:Y:S02]  /*15830*/  FSEL R43, R43, -INF , P3 ;  /* 0xff8000002b2b7808 */ /* 0x000fe40001800000 */
[----:B------:R-:W-:Y:S02]  /*15840*/  FMNMX.FTZ R28, R77, R28, !PT ;  /* 0x0000001c4d1c7209 */ /* 0x000fe40007810000 */
[----:B------:R-:W-:Y:S01]  /*15850*/  ISETP.GT.AND P3, PT, R26, 0x51, PT ;  /* 0x000000511a00780c */ /* 0x000fe20003f64270 */
[----:B------:R-:W3:Y:S01]  /*15860*/  MUFU.TANH R60, R60 ;  /* 0x0000003c003c7308 */ /* 0x000ee20000002400 */
[----:B-1----:R-:W-:-:S02]  /*15870*/  FSEL R37, R54, -INF , P4 ;  /* 0xff80000036257808 */ /* 0x002fc40002000000 */
[C---:B------:R-:W-:Y:S02]  /*15880*/  ISETP.GT.AND P4, PT, R26.reuse, 0x48, PT ;  /* 0x000000481a00780c */ /* 0x040fe40003f84270 */
[----:B------:R-:W-:Y:S02]  /*15890*/  FMNMX.FTZ R28, R97, R28, !PT ;  /* 0x0000001c611c7209 */ /* 0x000fe40007810000 */
[----:B------:R-:W-:Y:S01]  /*158a0*/  FSEL R105, R105, -INF , P3 ;  /* 0xff80000069697808 */ /* 0x000fe20001800000 */
[----:B------:R-:W1:Y:S01]  /*158b0*/  MUFU.TANH R58, R58 ;  /* 0x0000003a003a7308 */ /* 0x000e620000002400 */
[----:B--2---:R-:W-:Y:S02]  /*158c0*/  FSEL R39, R39, -INF , P5 ;  /* 0xff80000027277808 */ /* 0x004fe40002800000 */
[----:B------:R-:W-:-:S04]  /*158d0*/  ISETP.GT.AND P5, PT, R26, 0x49, PT ;  /* 0x000000491a00780c */ /* 0x000fc80003fa4270 */
[----:B------:R-:W-:Y:S01]  /*158e0*/  FSEL R101, R101, -INF , P5 ;  /* 0xff80000065657808 */ /* 0x000fe20002800000 */
[----:B------:R-:W2:Y:S01]  /*158f0*/  MUFU.TANH R64, R64 ;  /* 0x0000004000407308 */ /* 0x000ea20000002400 */
[----:B---3--:R-:W-:Y:S02]  /*15900*/  FSEL R79, R60, -INF , P4 ;  /* 0xff8000003c4f7808 */ /* 0x008fe40002000000 */
[----:B------:R-:W-:Y:S01]  /*15910*/  FSEL R49, R8, -INF , P5 ;  /* 0xff80000008317808 */ /* 0x000fe20002800000 */
[----:B------:R-:W-:Y:S01]  /*15920*/  FMUL.FTZ R8, R2, R85 ;  /* 0x0000005502087220 */ /* 0x000fe20000410000 */
[----:B------:R-:W-:Y:S02]  /*15930*/  FMNMX.FTZ R28, R79, R28, !PT ;  /* 0x0000001c4f1c7209 */ /* 0x000fe40007810000 */
[----:B------:R-:W-:Y:S01]  /*15940*/  ISETP.GT.AND P5, PT, R26, 0x59, PT ;  /* 0x000000591a00780c */ /* 0x000fe20003fa4270 */
[----:B------:R-:W3:Y:S01]  /*15950*/  MUFU.TANH R62, R62 ;  /* 0x0000003e003e7308 */ /* 0x000ee20000002400 */
[----:B-1----:R-:W-:-:S02]  /*15960*/  FSEL R41, R58, -INF , P2 ;  /* 0xff8000003a297808 */ /* 0x002fc40001000000 */
[----:B------:R-:W-:Y:S02]  /*15970*/  ISETP.GT.AND P2, PT, R26, 0x50, PT ;  /* 0x000000501a00780c */ /* 0x000fe40003f44270 */
[----:B------:R-:W-:Y:S02]  /*15980*/  FMNMX.FTZ R28, R101, R28, !PT ;  /* 0x0000001c651c7209 */ /* 0x000fe40007810000 */
[----:B------:R-:W-:Y:S01]  /*15990*/  FSEL R113, R113, -INF , P5 ;  /* 0xff80000071717808 */ /* 0x000fe20002800000 */
[----:B------:R-:W1:Y:S01]  /*159a0*/  MUFU.TANH R68, R68 ;  /* 0x0000004400447308 */ /* 0x000e620000002400 */
[----:B--2---:R-:W-:-:S04]  /*159b0*/  FSEL R103, R64, -INF , P2 ;  /* 0xff80000040677808 */ /* 0x004fc80001000000 */
[----:B------:R-:W-:-:S03]  /*159c0*/  FMNMX.FTZ R28, R103, R28, !PT ;  /* 0x0000001c671c7209 */ /* 0x000fc60007810000 */
[----:B------:R-:W2:Y:S01]  /*159d0*/  MUFU.TANH R51, R66 ;  /* 0x0000004200337308 */ /* 0x000ea20000002400 */
[----:B---3--:R-:W-:Y:S02]  /*159e0*/  FSEL R45, R62, -INF , P4 ;  /* 0xff8000003e2d7808 */ /* 0x008fe40002000000 */
[----:B------:R-:W-:Y:S02]  /*159f0*/  ISETP.GT.AND P4, PT, R26, 0x58, PT ;  /* 0x000000581a00780c */ /* 0x000fe40003f84270 */
[----:B------:R-:W-:-:S03]  /*15a00*/  FMNMX.FTZ R28, R105, R28, !PT ;  /* 0x0000001c691c7209 */ /* 0x000fc60007810000 */
[----:B------:R-:W3:Y:S01]  /*15a10*/  MUFU.TANH R55, R67 ;  /* 0x0000004300377308 */ /* 0x000ee20000002400 */
[----:B-1----:R-:W-:-:S04]  /*15a20*/  FSEL R109, R68, -INF , P4 ;  /* 0xff800000446d7808 */ /* 0x002fc80002000000 */
[----:B------:R-:W-:-:S03]  /*15a30*/  FMNMX.FTZ R28, R109, R28, !PT ;  /* 0x0000001c6d1c7209 */ /* 0x000fc60007810000 */
[----:B------:R-:W1:Y:S01]  /*15a40*/  MUFU.TANH R72, R72 ;  /* 0x0000004800487308 */ /* 0x000e620000002400 */
[----:B--2---:R-:W-:Y:S02]  /*15a50*/  FSEL R51, R51, -INF , P2 ;  /* 0xff80000033337808 */ /* 0x004fe40001000000 */
[----:B------:R-:W-:Y:S02]  /*15a60*/  ISETP.GT.AND P2, PT, R26, 0x60, PT ;  /* 0x000000601a00780c */ /* 0x000fe40003f44270 */
[----:B------:R-:W-:-:S03]  /*15a70*/  FMNMX.FTZ R28, R113, R28, !PT ;  /* 0x0000001c711c7209 */ /* 0x000fc60007810000 */
[----:B------:R-:W2:Y:S01]  /*15a80*/  MUFU.TANH R70, R70 ;  /* 0x0000004600467308 */ /* 0x000ea20000002400 */
[----:B---3--:R-:W-:Y:S02]  /*15a90*/  FSEL R55, R55, -INF , P3 ;  /* 0xff80000037377808 */ /* 0x008fe40001800000 */
[----:B------:R-:W-:-:S05]  /*15aa0*/  ISETP.GT.AND P3, PT, R26, 0x61, PT ;  /* 0x000000611a00780c */ /* 0x000fca0003f64270 */
[----:B------:R-:W3:Y:S01]  /*15ab0*/  MUFU.TANH R12, R12 ;  /* 0x0000000c000c7308 */ /* 0x000ee20000002400 */
[----:B-1----:R-:W-:Y:S01]  /*15ac0*/  FSEL R115, R72, -INF , P2 ;  /* 0xff80000048737808 */ /* 0x002fe20001000000 */
[----:B------:R-:W-:-:S03]  /*15ad0*/  IMAD.MOV.U32 R72, RZ, RZ, R151 ;  /* 0x000000ffff487224 */ /* 0x000fc600078e0097 */
[----:B------:R-:W-:-:S03]  /*15ae0*/  FMNMX.FTZ R28, R115, R28, !PT ;  /* 0x0000001c731c7209 */ /* 0x000fc60007810000 */
[----:B------:R-:W1:Y:S01]  /*15af0*/  MUFU.TANH R76, R76 ;  /* 0x0000004c004c7308 */ /* 0x000e620000002400 */
[----:B--2---:R-:W-:Y:S02]  /*15b00*/  FSEL R67, R70, -INF , P4 ;  /* 0xff80000046437808 */ /* 0x004fe40002000000 */
[----:B------:R-:W-:-:S05]  /*15b10*/  ISETP.GT.AND P4, PT, R26, 0x68, PT ;  /* 0x000000681a00780c */ /* 0x000fca0003f84270 */
[----:B------:R-:W-:Y:S01]  /*15b20*/  MUFU.TANH R74, R74 ;  /* 0x0000004a004a7308 */ /* 0x000fe20000002400 */
[----:B---3--:R-:W-:-:S04]  /*15b30*/  FSEL R117, R12, -INF , P3 ;  /* 0xff8000000c757808 */ /* 0x008fc80001800000 */
[----:B------:R-:W-:-:S03]  /*15b40*/  FMNMX.FTZ R28, R117, R28, !PT ;  /* 0x0000001c751c7209 */ /* 0x000fc60007810000 */
[----:B------:R-:W2:Y:S01]  /*15b50*/  MUFU.TANH R20, R20 ;  /* 0x0000001400147308 */ /* 0x000ea20000002400 */
[----:B-1----:R-:W-:Y:S01]  /*15b60*/  FSEL R121, R76, -INF , P4 ;  /* 0xff8000004c797808 */ /* 0x002fe20002000000 */
[----:B------:R-:W-:-:S03]  /*15b70*/  IMAD.MOV.U32 R76, RZ, RZ, R151 ;  /* 0x000000ffff4c7224 */ /* 0x000fc600078e0097 */
[----:B------:R-:W-:-:S03]  /*15b80*/  FMNMX.FTZ R28, R121, R28, !PT ;  /* 0x0000001c791c7209 */ /* 0x000fc60007810000 */
[----:B------:R1:W3:Y:S08]  /*15b90*/  MUFU.TANH R14, R75 ;  /* 0x0000004b000e7308 */ /* 0x0002f00000002400 */
[----:B------:R-:W-:Y:S01]  /*15ba0*/  MUFU.TANH R80, R80 ;  /* 0x0000005000507308 */ /* 0x000fe20000002400 */
[----:B-1----:R-:W-:Y:S02]  /*15bb0*/  FSEL R75, R10, -INF , P5 ;  /* 0xff8000000a4b7808 */ /* 0x002fe40002800000 */
[----:B------:R-:W-:-:S02]  /*15bc0*/  FMNMX.FTZ R10, R5, R4, !PT ;  /* 0x00000004050a7209 */ /* 0x000fc40007810000 */
[----:B------:R-:W-:Y:S02]  /*15bd0*/  ISETP.GT.AND P5, PT, R26, 0x69, PT ;  /* 0x000000691a00780c */ /* 0x000fe40003fa4270 */
[----:B------:R-:W-:Y:S01]  /*15be0*/  FMNMX.FTZ R10, R7, R10, !PT ;  /* 0x0000000a070a7209 */ /* 0x000fe20007810000 */
[----:B------:R-:W1:Y:S01]  /*15bf0*/  MUFU.TANH R78, R78 ;  /* 0x0000004e004e7308 */ /* 0x000e620000002400 */
[----:B--2---:R-:W-:Y:S02]  /*15c00*/  FSEL R123, R20, -INF , P5 ;  /* 0xff800000147b7808 */ /* 0x004fe40002800000 */
[----:B------:R-:W-:Y:S02]  /*15c10*/  FMNMX.FTZ R12, R9, R10, !PT ;  /* 0x0000000a090c7209 */ /* 0x000fe40007810000 */
[----:B---3--:R-:W-:Y:S02]  /*15c20*/  FSEL R85, R14, -INF , P3 ;  /* 0xff8000000e557808 */ /* 0x008fe40001800000 */
[----:B------:R-:W-:Y:S01]  /*15c30*/  ISETP.GT.AND P3, PT, R26, 0x71, PT ;  /* 0x000000711a00780c */ /* 0x000fe20003f64270 */
[----:B------:R2:W3:Y:S01]  /*15c40*/  MUFU.TANH R127, R81 ;  /* 0x00000051007f7308 */ /* 0x0004e20000002400 */
[----:B------:R-:W-:-:S02]  /*15c50*/  FMNMX.FTZ R28, R123, R28, !PT ;  /* 0x0000001c7b1c7209 */ /* 0x000fc40007810000 */
[----:B------:R-:W-:-:S04]  /*15c60*/  FMNMX.FTZ R12, R11, R12, !PT ;  /* 0x0000000c0b0c7209 */ /* 0x000fc80007810000 */
[----:B------:R-:W-:Y:S01]  /*15c70*/  FMNMX.FTZ R12, R13, R12, !PT ;  /* 0x0000000c0d0c7209 */ /* 0x000fe20007810000 */
[----:B------:R-:W4:Y:S01]  /*15c80*/  MUFU.TANH R24, R24 ;  /* 0x0000001800187308 */ /* 0x000f220000002400 */
[----:B--2---:R-:W-:Y:S01]  /*15c90*/  FSEL R81, R74, -INF , P2 ;  /* 0xff8000004a517808 */ /* 0x004fe20001000000 */
[--C-:B------:R-:W-:Y:S01]  /*15ca0*/  IMAD.MOV.U32 R74, RZ, RZ, R151.reuse ;  /* 0x000000ffff4a7224 */ /* 0x100fe200078e0097 */
[----:B------:R-:W-:Y:S02]  /*15cb0*/  ISETP.GT.AND P2, PT, R26, 0x70, PT ;  /* 0x000000701a00780c */ /* 0x000fe40003f44270 */
[----:B-1----:R-:W-:Y:S01]  /*15cc0*/  FSEL R107, R78, -INF , P4 ;  /* 0xff8000004e6b7808 */ /* 0x002fe20002000000 */
[--C-:B------:R-:W-:Y:S01]  /*15cd0*/  IMAD.MOV.U32 R78, RZ, RZ, R151.reuse ;  /* 0x000000ffff4e7224 */ /* 0x100fe200078e0097 */
[----:B------:R-:W-:Y:S01]  /*15ce0*/  FSEL R125, R80, -INF , P2 ;  /* 0xff800000507d7808 */ /* 0x000fe20001000000 */
[----:B------:R-:W1:Y:S01]  /*15cf0*/  MUFU.TANH R84, R84 ;  /* 0x0000005400547308 */ /* 0x000e620000002400 */
[----:B------:R-:W-:Y:S01]  /*15d00*/  ISETP.GT.AND P4, PT, R26, 0x78, PT ;  /* 0x000000781a00780c */ /* 0x000fe20003f84270 */
[----:B------:R-:W-:Y:S01]  /*15d10*/  IMAD.MOV.U32 R80, RZ, RZ, R151 ;  /* 0x000000ffff507224 */ /* 0x000fe200078e0097 */
[----:B---3--:R-:W-:-:S02]  /*15d20*/  FSEL R127, R127, -INF , P3 ;  /* 0xff8000007f7f7808 */ /* 0x008fc40001800000 */
[----:B------:R-:W-:Y:S02]  /*15d30*/  FMNMX.FTZ R28, R125, R28, !PT ;  /* 0x0000001c7d1c7209 */ /* 0x000fe40007810000 */
[----:B------:R-:W-:Y:S01]  /*15d40*/  FMNMX.FTZ R12, R15, R12, !PT ;  /* 0x0000000c0f0c7209 */ /* 0x000fe20007810000 */
[----:B------:R-:W2:Y:S01]  /*15d50*/  MUFU.TANH R8, R8 ;  /* 0x0000000800087308 */ /* 0x000ea20000002400 */
[----:B----4-:R-:W-:Y:S02]  /*15d60*/  FSEL R111, R24, -INF , P5 ;  /* 0xff800000186f7808 */ /* 0x010fe40002800000 */
[----:B------:R-:W-:Y:S02]  /*15d70*/  ISETP.GT.AND P5, PT, R26, 0x79, PT ;  /* 0x000000791a00780c */ /* 0x000fe40003fa4270 */
[----:B------:R-:W-:Y:S02]  /*15d80*/  FMNMX.FTZ R28, R127, R28, !PT ;  /* 0x0000001c7f1c7209 */ /* 0x000fe40007810000 */
[----:B------:R-:W-:Y:S01]  /*15d90*/  FMNMX.FTZ R14, R21, R12, !PT ;  /* 0x0000000c150e7209 */ /* 0x000fe20007810000 */
[----:B------:R-:W-:Y:S01]  /*15da0*/  MUFU.TANH R82, R82 ;  /* 0x0000005200527308 */ /* 0x000fe20000002400 */
[----:B-1----:R-:W-:Y:S01]  /*15db0*/  FSEL R131, R84, -INF , P4 ;  /* 0xff80000054837808 */ /* 0x002fe20002000000 */
[----:B------:R-:W-:Y:S01]  /*15dc0*/  IMAD.MOV.U32 R84, RZ, RZ, R151 ;  /* 0x000000ffff547224 */ /* 0x000fe200078e0097 */
[----:B------:R-:W-:-:S02]  /*15dd0*/  FMNMX.FTZ R14, R25, R14, !PT ;  /* 0x0000000e190e7209 */ /* 0x000fc40007810000 */
[----:B------:R-:W-:Y:S02]  /*15de0*/  FMNMX.FTZ R28, R131, R28, !PT ;  /* 0x0000001c831c7209 */ /* 0x000fe40007810000 */
[----:B------:R-:W-:Y:S01]  /*15df0*/  FMNMX.FTZ R14, R27, R14, !PT ;  /* 0x0000000e1b0e7209 */ /* 0x000fe20007810000 */
[----:B------:R-:W-:Y:S01]  /*15e00*/  MUFU.TANH R83, R83 ;  /* 0x0000005300537308 */ /* 0x000fe20000002400 */
[----:B--2---:R-:W-:Y:S02]  /*15e10*/  FSEL R129, R8, -INF , P5 ;  /* 0xff80000008817808 */ /* 0x004fe40002800000 */
[----:B------:R-:W-:Y:S02]  /*15e20*/  FMNMX.FTZ R14, R29, R14, !PT ;  /* 0x0000000e1d0e7209 */ /* 0x000fe40007810000 */
[----:B------:R-:W-:Y:S02]  /*15e30*/  FMNMX.FTZ R28, R129, R28, !PT ;  /* 0x0000001c811c7209 */ /* 0x000fe40007810000 */
[----:B------:R-:W-:Y:S01]  /*15e40*/  FMNMX.FTZ R20, R31, R14, !PT ;  /* 0x0000000e1f147209 */ /* 0x000fe20007810000 */
[----:B------:R-:W-:Y:S02]  /*15e50*/  MUFU.TANH R86, R86 ;  /* 0x0000005600567308 */ /* 0x000fe40000002400 */
[----:B------:R-:W1:Y:S01]  /*15e60*/  SHFL.BFLY PT, R133, R28, 0x2, 0x1f ;  /* 0x0c401f001c857f89 */ /* 0x000e6200000e0000 */
[----:B------:R-:W-:-:S04]  /*15e70*/  FMNMX.FTZ R20, R33, R20, !PT ;  /* 0x0000001421147209 */ /* 0x000fc80007810000 */
[----:B------:R-:W-:Y:S01]  /*15e80*/  FMNMX.FTZ R20, R35, R20, !PT ;  /* 0x0000001423147209 */ /* 0x000fe20007810000 */
[----:B------:R-:W2:Y:S03]  /*15e90*/  MUFU.TANH R87, R87 ;  /* 0x0000005700577308 */ /* 0x000ea60000002400 */
[----:B------:R-:W-:-:S04]  /*15ea0*/  FMNMX.FTZ R20, R37, R20, !PT ;  /* 0x0000001425147209 */ /* 0x000fc80007810000 */
[----:B------:R-:W-:-:S04]  /*15eb0*/  FMNMX.FTZ R24, R39, R20, !PT ;  /* 0x0000001427187209 */ /* 0x000fc80007810000 */
[----:B------:R-:W-:-:S04]  /*15ec0*/  FMNMX.FTZ R24, R41, R24, !PT ;  /* 0x0000001829187209 */ /* 0x000fc80007810000 */
[----:B------:R-:W-:Y:S02]  /*15ed0*/  FMNMX.FTZ R24, R43, R24, !PT ;  /* 0x000000182b187209 */ /* 0x000fe40007810000 */
[----:B--2---:R-:W-:Y:S02]  /*15ee0*/  FSEL R87, R87, -INF , P5 ;  /* 0xff80000057577808 */ /* 0x004fe40002800000 */
[----:B-1----:R-:W-:Y:S02]  /*15ef0*/  FMNMX.FTZ R133, R28, R133, !PT ;  /* 0x000000851c857209 */ /* 0x002fe40007810000 */
[----:B------:R-:W-:-:S03]  /*15f00*/  FMNMX.FTZ R24, R45, R24, !PT ;  /* 0x000000182d187209 */ /* 0x000fc60007810000 */
[----:B------:R-:W1:Y:S01]  /*15f10*/  SHFL.BFLY PT, R8, R133, 0x1, 0x1f ;  /* 0x0c201f0085087f89 */ /* 0x000e6200000e0000 */
[----:B------:R-:W-:-:S04]  /*15f20*/  FMNMX.FTZ R26, R49, R24, !PT ;  /* 0x00000018311a7209 */ /* 0x000fc80007810000 */
[----:B------:R-:W-:-:S04]  /*15f30*/  FMNMX.FTZ R26, R51, R26, !PT ;  /* 0x0000001a331a7209 */ /* 0x000fc80007810000 */
[----:B------:R-:W-:-:S04]  /*15f40*/  FMNMX.FTZ R26, R55, R26, !PT ;  /* 0x0000001a371a7209 */ /* 0x000fc80007810000 */
[----:B------:R-:W-:-:S04]  /*15f50*/  FMNMX.FTZ R26, R67, R26, !PT ;  /* 0x0000001a431a7209 */ /* 0x000fc80007810000 */
[----:B------:R-:W-:-:S04]  /*15f60*/  FMNMX.FTZ R28, R75, R26, !PT ;  /* 0x0000001a4b1c7209 */ /* 0x000fc80007810000 */
[----:B------:R-:W-:Y:S02]  /*15f70*/  FMNMX.FTZ R28, R81, R28, !PT ;  /* 0x0000001c511c7209 */ /* 0x000fe40007810000 */
[----:B-1----:R-:W-:Y:S02]  /*15f80*/  FMNMX.FTZ R167, R133, R8, !PT ;  /* 0x0000000885a77209 */ /* 0x002fe40007810000 */
[----:B------:R-:W-:Y:S02]  /*15f90*/  FMNMX.FTZ R28, R85, R28, !PT ;  /* 0x0000001c551c7209 */ /* 0x000fe40007810000 */
[C---:B------:R-:W-:Y:S01]  /*15fa0*/  FSETP.NEU.FTZ.AND P6, PT, R167.reuse, -INF , PT ;  /* 0xff800000a700780b */ /* 0x040fe20003fdd000 */
[----:B------:R-:W-:-:S01]  /*15fb0*/  FFMA.FTZ R8, R167, R166, -8 ;  /* 0xc1000000a7087423 */ /* 0x000fc200000100a6 */
[----:B------:R-:W-:Y:S02]  /*15fc0*/  FMNMX.FTZ R28, R107, R28, !PT ;  /* 0x0000001c6b1c7209 */ /* 0x000fe40007810000 */
[----:B------:R-:W-:-:S02]  /*15fd0*/  MOV R133, R151 ;  /* 0x0000009700857202 */ /* 0x000fc40000000f00 */
[----:B------:R-:W-:Y:S02]  /*15fe0*/  FSEL R44, R8, RZ, P6 ;  /* 0x000000ff082c7208 */ /* 0x000fe40003000000 */
[----:B------:R-:W-:-:S03]  /*15ff0*/  FMNMX.FTZ R30, R111, R28, !PT ;  /* 0x0000001c6f1e7209 */ /* 0x000fc60007810000 */
[-CC-:B------:R-:W-:Y:S01]  /*16000*/  FFMA.FTZ R73, R73, R166.reuse, -R44.reuse ;  /* 0x000000a649497223 */ /* 0x180fe2000001082c */
[----:B------:R-:W-:-:S01]  /*16010*/  FFMA.FTZ R34, R77, R166, -R44 ;  /* 0x000000a64d227223 */ /* 0x000fc2000001082c */
[----:B------:R-:W-:Y:S01]  /*16020*/  FSEL R77, R83, -INF , P3 ;  /* 0xff800000534d7808 */ /* 0x000fe20001800000 */
[----:B------:R-:W-:-:S01]  /*16030*/  FFMA.FTZ R65, R65, R166, -R44 ;  /* 0x000000a641417223 */ /* 0x000fc2000001082c */
[----:B------:R1:W-:Y:S01]  /*16040*/  MUFU.EX2 R20, R73 ;  /* 0x0000004900147308 */ /* 0x0003e20000000800 */
[----:B------:R-:W-:Y:S01]  /*16050*/  FSEL R83, R86, -INF , P4 ;  /* 0xff80000056537808 */ /* 0x000fe20002000000 */
[-CC-:B------:R-:W-:Y:S01]  /*16060*/  FFMA.FTZ R8, R47, R166.reuse, -R44.reuse ;  /* 0x000000a62f087223 */ /* 0x180fe2000001082c */
[----:B------:R-:W-:-:S01]  /*16070*/  FFMA.FTZ R47, R6, R166, -R44 ;  /* 0x000000a6062f7223 */ /* 0x000fc2000001082c */
[-CC-:B------:R-:W-:Y:S01]  /*16080*/  FFMA.FTZ R6, R53, R166.reuse, -R44.reuse ;  /* 0x000000a635067223 */ /* 0x180fe2000001082c */
[----:B------:R-:W-:-:S01]  /*16090*/  FFMA.FTZ R53, R59, R166, -R44 ;  /* 0x000000a63b357223 */ /* 0x000fc2000001082c */
[-CC-:B------:R-:W-:Y:S01]  /*160a0*/  FFMA.FTZ R61, R61, R166.reuse, -R44.reuse ;  /* 0x000000a63d3d7223 */ /* 0x180fe2000001082c */
[----:B------:R-:W-:-:S01]  /*160b0*/  FFMA.FTZ R69, R69, R166, -R44 ;  /* 0x000000a645457223 */ /* 0x000fc2000001082c */
[----:B------:R2:W-:Y:S01]  /*160c0*/  MUFU.EX2 R10, R65 ;  /* 0x00000041000a7308 */ /* 0x0005e20000000800 */
[----:B-1----:R-:W-:Y:S01]  /*160d0*/  FSEL R73, R82, -INF , P2 ;  /* 0xff80000052497808 */ /* 0x002fe20001000000 */
[-CC-:B------:R-:W-:Y:S01]  /*160e0*/  FFMA.FTZ R71, R71, R166.reuse, -R44.reuse ;  /* 0x000000a647477223 */ /* 0x180fe2000001082c */
[----:B------:R-:W-:-:S01]  /*160f0*/  FFMA.FTZ R91, R91, R166, -R44 ;  /* 0x000000a65b5b7223 */ /* 0x000fc2000001082c */
[--C-:B------:R-:W-:Y:S01]  /*16100*/  FFMA.FTZ R95, R95, R166, -R44.reuse ;  /* 0x000000a65f5f7223 */ /* 0x100fe2000001082c */
[----:B------:R-:W-:Y:S01]  /*16110*/  FMNMX.FTZ R30, R73, R30, !PT ;  /* 0x0000001e491e7209 */ /* 0x000fe20007810000 */
[-CC-:B------:R-:W-:Y:S01]  /*16120*/  FFMA.FTZ R59, R63, R166.reuse, -R44.reuse ;  /* 0x000000a63f3b7223 */ /* 0x180fe2000001082c */
[----:B------:R-:W-:-:S01]  /*16130*/  FFMA.FTZ R63, R89, R166, -R44 ;  /* 0x000000a6593f7223 */ /* 0x000fc2000001082c */
[----:B------:R-:W-:Y:S01]  /*16140*/  MUFU.EX2 R8, R8 ;  /* 0x0000000800087308 */ /* 0x000fe20000000800 */
[----:B------:R-:W-:Y:S01]  /*16150*/  FMNMX.FTZ R30, R77, R30, !PT ;  /* 0x0000001e4d1e7209 */ /* 0x000fe20007810000 */
[-CC-:B--2---:R-:W-:Y:S01]  /*16160*/  FFMA.FTZ R65, R93, R166.reuse, -R44.reuse ;  /* 0x000000a65d417223 */ /* 0x184fe2000001082c */
[----:B------:R-:W-:-:S01]  /*16170*/  FFMA.FTZ R89, R101, R166, -R44 ;  /* 0x000000a665597223 */ /* 0x000fc2000001082c */
[--C-:B------:R-:W-:Y:S01]  /*16180*/  FFMA.FTZ R32, R79, R166, -R44.reuse ;  /* 0x000000a64f207223 */ /* 0x100fe2000001082c */
[----:B------:R-:W-:Y:S01]  /*16190*/  FMNMX.FTZ R30, R83, R30, !PT ;  /* 0x0000001e531e7209 */ /* 0x000fe20007810000 */
[-CC-:B------:R-:W-:Y:S01]  /*161a0*/  FFMA.FTZ R57, R57, R166.reuse, -R44.reuse ;  /* 0x000000a639397223 */ /* 0x180fe2000001082c */
[----:B------:R-:W-:-:S01]  /*161b0*/  FFMA.FTZ R79, R105, R166, -R44 ;  /* 0x000000a6694f7223 */ /* 0x000fc2000001082c */
[----:B------:R-:W-:Y:S01]  /*161c0*/  MUFU.EX2 R47, R47 ;  /* 0x0000002f002f7308 */ /* 0x000fe20000000800 */
[----:B------:R-:W-:Y:S01]  /*161d0*/  FMNMX.FTZ R36, R87, R30, !PT ;  /* 0x0000001e57247209 */ /* 0x000fe20007810000 */
[-CC-:B------:R-:W-:Y:S01]  /*161e0*/  FFMA.FTZ R30, R103, R166.reuse, -R44.reuse ;  /* 0x000000a6671e7223 */ /* 0x180fe2000001082c */
[----:B------:R-:W-:-:S01]  /*161f0*/  FFMA.FTZ R38, R123, R166, -R44 ;  /* 0x000000a67b267223 */ /* 0x000fc2000001082c */
[----:B------:R-:W-:Y:S01]  /*16200*/  FFMA.FTZ R40, R125, R166, -R44 ;  /* 0x000000a67d287223 */ /* 0x000fe2000001082c */
[-C--:B------:R-:W-:Y:S01]  /*16210*/  MOV R125, R151.reuse ;  /* 0x00000097007d7202 */ /* 0x080fe20000000f00 */
[----:B------:R-:W1:Y:S01]  /*16220*/  SHFL.BFLY PT, R93, R36, 0x2, 0x1f ;  /* 0x0c401f00245d7f89 */ /* 0x000e6200000e0000 */
[--C-:B------:R-:W-:Y:S01]  /*16230*/  IMAD.MOV.U32 R123, RZ, RZ, R151.reuse ;  /* 0x000000ffff7b7224 */ /* 0x100fe200078e0097 */
[----:B------:R-:W-:Y:S01]  /*16240*/  MUFU.EX2 R6, R6 ;  /* 0x0000000600067308 */ /* 0x000fe20000000800 */
[----:B------:R-:W-:Y:S01]  /*16250*/  MOV R105, R151 ;  /* 0x0000009700697202 */ /* 0x000fe20000000f00 */
[----:B------:R-:W-:-:S02]  /*16260*/  IMAD.MOV.U32 R103, RZ, RZ, R151 ;  /* 0x000000ffff677224 */ /* 0x000fc400078e0097 */
[--C-:B------:R-:W-:Y:S02]  /*16270*/  IMAD.MOV.U32 R86, RZ, RZ, R151.reuse ;  /* 0x000000ffff567224 */ /* 0x100fe400078e0097 */
[----:B------:R-:W-:Y:S02]  /*16280*/  IMAD.MOV.U32 R82, RZ, RZ, R151 ;  /* 0x000000ffff527224 */ /* 0x000fe400078e0097 */
[----:B------:R-:W-:Y:S08]  /*16290*/  MUFU.EX2 R12, R61 ;  /* 0x0000003d000c7308 */ /* 0x000ff00000000800 */
[----:B------:R-:W2:Y:S01]  /*162a0*/  MUFU.EX2 R53, R53 ;  /* 0x0000003500357308 */ /* 0x000ea20000000800 */
[----:B-1----:R-:W-:Y:S01]  /*162b0*/  FMNMX.FTZ R42, R36, R93, !PT ;  /* 0x0000005d242a7209 */ /* 0x002fe20007810000 */
[----:B------:R-:W-:-:S06]  /*162c0*/  FFMA.FTZ R36, R115, R166, -R44 ;  /* 0x000000a673247223 */ /* 0x000fcc000001082c */
[----:B------:R1:W-:Y:S01]  /*162d0*/  MUFU.EX2 R14, R69 ;  /* 0x00000045000e7308 */ /* 0x0003e20000000800 */
[----:B------:R-:W-:-:S01]  /*162e0*/  FFMA.FTZ R93, R121, R166, -R44 ;  /* 0x000000a6795d7223 */ /* 0x000fc2000001082c */
[----:B------:R-:W-:Y:S01]  /*162f0*/  MOV R121, R151 ;  /* 0x0000009700797202 */ /* 0x000fe20000000f00 */
[----:B------:R-:W3:Y:S01]  /*16300*/  SHFL.BFLY PT, R201, R42, 0x1, 0x1f ;  /* 0x0c201f002ac97f89 */ /* 0x000ee200000e0000 */
[----:B------:R-:W-:-:S04]  /*16310*/  IMAD.MOV.U32 R115, RZ, RZ, R151 ;  /* 0x000000ffff737224 */ /* 0x000fc800078e0097 */
[----:B------:R4:W-:Y:S01]  /*16320*/  MUFU.EX2 R61, R71 ;  /* 0x00000047003d7308 */ /* 0x0009e20000000800 */
[----:B-1----:R-:W-:-:S01]  /*16330*/  FFMA.FTZ R69, R99, R166, -R44 ;  /* 0x000000a663457223 */ /* 0x002fc2000001082c */
[----:B------:R-:W-:Y:S01]  /*16340*/  FFMA.FTZ R99, R129, R166, -R44 ;  /* 0x000000a681637223 */ /* 0x000fe2000001082c */
[----:B--2---:R-:W-:Y:S02]  /*16350*/  F2FP.SATFINITE.E4M3.F32.PACK_AB_MERGE_C R228, R53, R6, RZ ;  /* 0x0000000635e4723e */ /* 0x004fe400048070ff */
[----:B------:R-:W-:Y:S02]  /*16360*/  MOV R129, R151 ;  /* 0x0000009700817202 */ /* 0x000fe40000000f00 */
[----:B------:R-:W-:Y:S01]  /*16370*/  F2FP.SATFINITE.E4M3.F32.PACK_AB_MERGE_C R228, R47, R8, R228 ;  /* 0x000000082fe4723e */ /* 0x000fe200048070e4 */
[----:B------:R1:W-:Y:S01]  /*16380*/  MUFU.EX2 R24, R91 ;  /* 0x0000005b00187308 */ /* 0x0003e20000000800 */
[----:B----4-:R-:W-:-:S01]  /*16390*/  FFMA.FTZ R71, R97, R166, -R44 ;  /* 0x000000a661477223 */ /* 0x010fc2000001082c */
[----:B------:R-:W-:Y:S01]  /*163a0*/  FFMA.FTZ R97, R127, R166, -R44 ;  /* 0x000000a67f617223 */ /* 0x000fe2000001082c */
[----:B------:R-:W-:-:S05]  /*163b0*/  IMAD.MOV.U32 R127, RZ, RZ, R151 ;  /* 0x000000ffff7f7224 */ /* 0x000fca00078e0097 */
[----:B------:R2:W-:Y:S01]  /*163c0*/  MUFU.EX2 R26, R95 ;  /* 0x0000005f001a7308 */ /* 0x0005e20000000800 */
[----:B-1----:R-:W-:-:S01]  /*163d0*/  FFMA.FTZ R91, R113, R166, -R44 ;  /* 0x000000a6715b7223 */ /* 0x002fc2000001082c */
[----:B------:R-:W-:Y:S02]  /*163e0*/  MOV R113, R151 ;  /* 0x0000009700717202 */ /* 0x000fe40000000f00 */
[----:B---3--:R-:W-:Y:S01]  /*163f0*/  FMNMX.FTZ R201, R42, R201, !PT ;  /* 0x000000c92ac97209 */ /* 0x008fe20007810000 */
[-C--:B------:R-:W-:Y:S01]  /*16400*/  FFMA.FTZ R42, R131, R166.reuse, -R44 ;  /* 0x000000a6832a7223 */ /* 0x080fe2000001082c */
[----:B------:R-:W-:Y:S02]  /*16410*/  IMAD.MOV.U32 R131, RZ, RZ, R151 ;  /* 0x000000ffff837224 */ /* 0x000fe400078e0097 */
[C---:B------:R-:W-:Y:S01]  /*16420*/  FSETP.NEU.FTZ.AND P2, PT, R201.reuse, -INF , PT ;  /* 0xff800000c900780b */ /* 0x040fe20003f5d000 */
[----:B------:R-:W-:-:S01]  /*16430*/  FFMA.FTZ R46, R201, R166, -8 ;  /* 0xc1000000c92e7423 */ /* 0x000fc200000100a6 */
[----:B------:R1:W-:Y:S01]  /*16440*/  MUFU.EX2 R28, R34 ;  /* 0x00000022001c7308 */ /* 0x0003e20000000800 */
[----:B--2---:R-:W-:-:S01]  /*16450*/  FFMA.FTZ R95, R117, R166, -R44 ;  /* 0x000000a6755f7223 */ /* 0x004fc2000001082c */
[----:B------:R-:W-:-:S02]  /*16460*/  MOV R117, R151 ;  /* 0x0000009700757202 */ /* 0x000fc40000000f00 */
[----:B------:R-:W-:Y:S02]  /*16470*/  FSEL R50, R46, RZ, P2 ;  /* 0x000000ff2e327208 */ /* 0x000fe40001000000 */
[----:B------:R-:W-:Y:S01]  /*16480*/  ISETP.GE.AND P2, PT, R119, 0x81, PT ;  /* 0x000000817700780c */ /* 0x000fe20003f46270 */
[----:B------:R-:W-:Y:S01]  /*16490*/  IMAD.MOV.U32 R119, RZ, RZ, R151 ;  /* 0x000000ffff777224 */ /* 0x000fe200078e0097 */
[----:B------:R-:W-:Y:S01]  /*164a0*/  MUFU.EX2 R59, R59 ;  /* 0x0000003b003b7308 */ /* 0x000fe20000000800 */
[----:B------:R-:W-:-:S01]  /*164b0*/  FFMA.FTZ R5, R5, R166, -R50 ;  /* 0x000000a605057223 */ /* 0x000fc20000010832 */
[-CC-:B------:R-:W-:Y:S01]  /*164c0*/  FFMA.FTZ R4, R4, R166.reuse, -R50.reuse ;  /* 0x000000a604047223 */ /* 0x180fe20000010832 */
[----:B------:R-:W-:-:S01]  /*164d0*/  FFMA.FTZ R46, R7, R166, -R50 ;  /* 0x000000a6072e7223 */ /* 0x000fc20000010832 */
[-CC-:B------:R-:W-:Y:S01]  /*164e0*/  FFMA.FTZ R48, R9, R166.reuse, -R50.reuse ;  /* 0x000000a609307223 */ /* 0x180fe20000010832 */
[----:B------:R-:W-:-:S01]  /*164f0*/  FFMA.FTZ R7, R11, R166, -R50 ;  /* 0x000000a60b077223 */ /* 0x000fc20000010832 */
[-C--:B-1----:R-:W-:Y:S01]  /*16500*/  FFMA.FTZ R34, R109, R166.reuse, -R44 ;  /* 0x000000a66d227223 */ /* 0x082fe2000001082c */
[----:B------:R-:W-:-:S01]  /*16510*/  FFMA.FTZ R44, R13, R166, -R50 ;  /* 0x000000a60d2c7223 */ /* 0x000fc20000010832 */
[----:B------:R-:W-:Y:S01]  /*16520*/  MUFU.EX2 R5, R5 ;  /* 0x0000000500057308 */ /* 0x000fe20000000800 */
[----:B------:R-:W-:-:S01]  /*16530*/  FFMA.FTZ R21, R21, R166, -R50 ;  /* 0x000000a615157223 */ /* 0x000fc20000010832 */
[----:B------:R-:W-:Y:S01]  /*16540*/  FFMA.FTZ R15, R15, R166, -R50 ;  /* 0x000000a60f0f7223 */ /* 0x000fe20000010832 */
[----:B------:R-:W-:-:S01]  /*16550*/  FADD.FTZ R13, R8, R47 ;  /* 0x0000002f080d7221 */ /* 0x000fc20000010000 */
[-CC-:B------:R-:W-:Y:S01]  /*16560*/  FFMA.FTZ R9, R25, R166.reuse, -R50.reuse ;  /* 0x000000a619097223 */ /* 0x180fe20000010832 */
[----:B------:R-:W-:-:S01]  /*16570*/  FFMA.FTZ R29, R29, R166, -R50 ;  /* 0x000000a61d1d7223 */ /* 0x000fc20000010832 */
[----:B------:R-:W-:Y:S01]  /*16580*/  FFMA.FTZ R31, R31, R166, -R50 ;  /* 0x000000a61f1f7223 */ /* 0x000fe20000010832 */
[----:B------:R-:W-:-:S01]  /*16590*/  FADD.FTZ R64, R6, R13 ;  /* 0x0000000d06407221 */ /* 0x000fc20000010000 */
        /* <DEDUP_REMOVED lines=8> */
[----:B------:R1:W-:Y:S01]  /*16620*/  MUFU.EX2 R52, R46 ;  /* 0x0000002e00347308 */ /* 0x0003e20000000800 */
[----:B------:R-:W-:-:S01]  /*16630*/  FFMA.FTZ R45, R45, R166, -R50 ;  /* 0x000000a62d2d7223 */ /* 0x000fc20000010832 */
[-CC-:B------:R-:W-:Y:S01]  /*16640*/  FFMA.FTZ R49, R49, R166.reuse, -R50.reuse ;  /* 0x000000a631317223 */ /* 0x180fe20000010832 */
[----:B------:R-:W-:-:S01]  /*16650*/  FFMA.FTZ R51, R51, R166, -R50 ;  /* 0x000000a633337223 */ /* 0x000fc20000010832 */
[-CC-:B------:R-:W-:Y:S01]  /*16660*/  FFMA.FTZ R55, R55, R166.reuse, -R50.reuse ;  /* 0x000000a637377223 */ /* 0x180fe20000010832 */
[----:B------:R-:W-:-:S01]  /*16670*/  FFMA.FTZ R67, R67, R166, -R50 ;  /* 0x000000a643437223 */ /* 0x000fc20000010832 */
[-CC-:B------:R-:W-:Y:S01]  /*16680*/  FFMA.FTZ R75, R75, R166.reuse, -R50.reuse ;  /* 0x000000a64b4b7223 */ /* 0x180fe20000010832 */
[----:B------:R-:W-:-:S01]  /*16690*/  FFMA.FTZ R81, R81, R166, -R50 ;  /* 0x000000a651517223 */ /* 0x000fc20000010832 */
[----:B------:R2:W3:Y:S01]  /*166a0*/  MUFU.EX2 R101, R48 ;  /* 0x0000003000657308 */ /* 0x0004e20000000800 */
[----:B-1----:R-:W-:-:S01]  /*166b0*/  FFMA.FTZ R46, R27, R166, -R50 ;  /* 0x000000a61b2e7223 */ /* 0x002fc20000010832 */
[-CC-:B------:R-:W-:Y:S01]  /*166c0*/  FFMA.FTZ R85, R85, R166.reuse, -R50.reuse ;  /* 0x000000a655557223 */ /* 0x180fe20000010832 */
[----:B------:R-:W-:-:S01]  /*166d0*/  FFMA.FTZ R107, R107, R166, -R50 ;  /* 0x000000a66b6b7223 */ /* 0x000fc20000010832 */
[-CC-:B------:R-:W-:Y:S01]  /*166e0*/  FFMA.FTZ R111, R111, R166.reuse, -R50.reuse ;  /* 0x000000a66f6f7223 */ /* 0x180fe20000010832 */
[----:B------:R-:W-:-:S01]  /*166f0*/  FFMA.FTZ R73, R73, R166, -R50 ;  /* 0x000000a649497223 */ /* 0x000fc20000010832 */
[-CC-:B------:R-:W-:Y:S01]  /*16700*/  FFMA.FTZ R77, R77, R166.reuse, -R50.reuse ;  /* 0x000000a64d4d7223 */ /* 0x180fe20000010832 */
[----:B------:R-:W-:-:S01]  /*16710*/  FFMA.FTZ R83, R83, R166, -R50 ;  /* 0x000000a653537223 */ /* 0x000fc20000010832 */
[----:B------:R-:W1:Y:S01]  /*16720*/  MUFU.EX2 R7, R7 ;  /* 0x0000000700077308 */ /* 0x000e620000000800 */
[----:B--2---:R-:W-:-:S01]  /*16730*/  FFMA.FTZ R48, R35, R166, -R50 ;  /* 0x000000a623307223 */ /* 0x004fc20000010832 */
[----:B------:R-:W-:Y:S01]  /*16740*/  FFMA.FTZ R50, R87, R166, -R50 ;  /* 0x000000a657327223 */ /* 0x000fe20000010832 */
[-C--:B------:R-:W-:Y:S01]  /*16750*/  MOV R109, R151.reuse ;  /* 0x00000097006d7202 */ /* 0x080fe20000000f00 */
[--C-:B------:R-:W-:Y:S01]  /*16760*/  IMAD.MOV.U32 R87, RZ, RZ, R151.reuse ;  /* 0x000000ffff577224 */ /* 0x100fe200078e0097 */
[-C--:B------:R-:W-:Y:S01]  /*16770*/  MOV R53, R151.reuse ;  /* 0x0000009700357202 */ /* 0x080fe20000000f00 */
[--C-:B------:R-:W-:Y:S01]  /*16780*/  IMAD.MOV.U32 R47, RZ, RZ, R151.reuse ;  /* 0x000000ffff2f7224 */ /* 0x100fe200078e0097 */
[-C--:B------:R-:W-:Y:S01]  /*16790*/  MOV R33, R151.reuse ;  /* 0x0000009700217202 */ /* 0x080fe20000000f00 */
[----:B------:R-:W2:Y:S01]  /*167a0*/  MUFU.EX2 R44, R44 ;  /* 0x0000002c002c7308 */ /* 0x000ea20000000800 */
[----:B---3--:R-:W-:Y:S01]  /*167b0*/  F2FP.SATFINITE.E4M3.F32.PACK_AB_MERGE_C R229, R101, R52, RZ ;  /* 0x0000003465e5723e */ /* 0x008fe200048070ff */
[--C-:B------:R-:W-:Y:S01]  /*167c0*/  IMAD.MOV.U32 R35, RZ, RZ, R151.reuse ;  /* 0x000000ffff237224 */ /* 0x100fe200078e0097 */
[----:B------:R-:W-:Y:S01]  /*167d0*/  MOV R25, R151 ;  /* 0x0000009700197202 */ /* 0x000fe20000000f00 */
[----:B------:R-:W-:Y:S01]  /*167e0*/  IMAD.MOV.U32 R27, RZ, RZ, R151 ;  /* 0x000000ffff1b7224 */ /* 0x000fe200078e0097 */
[----:B------:R-:W-:-:S03]  /*167f0*/  F2FP.SATFINITE.E4M3.F32.PACK_AB_MERGE_C R229, R4, R5, R229 ;  /* 0x0000000504e5723e */ /* 0x000fc600048070e5 */
[----:B------:R3:W-:Y:S08]  /*16800*/  MUFU.EX2 R54, R21 ;  /* 0x0000001500367308 */ /* 0x0007f00000000800 */
[----:B------:R-:W4:Y:S01]  /*16810*/  MUFU.EX2 R15, R15 ;  /* 0x0000000f000f7308 */ /* 0x000f220000000800 */
[----:B---3--:R-:W-:-:S04]  /*16820*/  FADD.FTZ R21, R5, R4 ;  /* 0x0000000405157221 */ /* 0x008fc80000010000 */
[----:B------:R-:W-:Y:S01]  /*16830*/  FADD.FTZ R66, R52, R21 ;  /* 0x0000001534427221 */ /* 0x000fe20000010000 */
[----:B------:R-:W-:-:S01]  /*16840*/  FADD.FTZ R21, R59, R64 ;  /* 0x000000403b157221 */ /* 0x000fc20000010000 */
[----:B------:R-:W-:Y:S01]  /*16850*/  IMAD.MOV.U32 R52, RZ, RZ, R151 ;  /* 0x000000ffff347224 */ /* 0x000fe200078e0097 */
[----:B------:R-:W3:Y:S01]  /*16860*/  MUFU.EX2 R57, R57 ;  /* 0x0000003900397308 */ /* 0x000ee20000000800 */
[----:B------:R-:W-:-:S01]  /*16870*/  FADD.FTZ R66, R101, R66 ;  /* 0x0000004265427221 */ /* 0x000fc20000010000 */
[----:B------:R-:W-:Y:S01]  /*16880*/  FADD.FTZ R68, R12, R21 ;  /* 0x000000150c447221 */ /* 0x000fe20000010000 */
[----:B------:R-:W-:Y:S02]  /*16890*/  MOV R101, R151 ;  /* 0x0000009700657202 */ /* 0x000fe40000000f00 */
[----:B-1----:R-:W-:-:S03]  /*168a0*/  FADD.FTZ R13, R7, R66 ;  /* 0x00000042070d7221 */ /* 0x002fc60000010000 */
[----:B------:R-:W1:Y:S01]  /*168b0*/  MUFU.EX2 R9, R9 ;  /* 0x0000000900097308 */ /* 0x000e620000000800 */
[----:B--2---:R-:W-:-:S01]  /*168c0*/  FADD.FTZ R66, R44, R13 ;  /* 0x0000000d2c427221 */ /* 0x004fc20000010000 */
[----:B----4-:R-:W-:-:S03]  /*168d0*/  F2FP.SATFINITE.E4M3.F32.PACK_AB_MERGE_C R231, R54, R15, RZ ;  /* 0x0000000f36e7723e */ /* 0x010fc600048070ff */
[----:B0-----:R-:W-:Y:S01]  /*168e0*/  FADD.FTZ R3, R15, R66 ;  /* 0x000000420f037221 */ /* 0x001fe20000010000 */
[----:B------:R-:W-:Y:S01]  /*168f0*/  F2FP.SATFINITE.E4M3.F32.PACK_AB_MERGE_C R231, R44, R7, R231 ;  /* 0x000000072ce7723e */ /* 0x000fe200048070e7 */
[----:B------:R-:W-:Y:S01]  /*16900*/  IMAD.MOV.U32 R44, RZ, RZ, R151 ;  /* 0x000000ffff2c7224 */ /* 0x000fe200078e0097 */
[----:B------:R-:W0:Y:S01]  /*16910*/  MUFU.EX2 R46, R46 ;  /* 0x0000002e002e7308 */ /* 0x000e220000000800 */
[----:B---3--:R-:W-:-:S01]  /*16920*/  FADD.FTZ R13, R57, R68 ;  /* 0x00000044390d7221 */ /* 0x008fc20000010000 */
[----:B------:R-:W-:Y:S01]  /*16930*/  FADD.FTZ R66, R54, R3 ;  /* 0x0000000336427221 */ /* 0x000fe20000010000 */
[----:B------:R-:W-:Y:S01]  /*16940*/  F2FP.SATFINITE.E4M3.F32.PACK_AB_MERGE_C R230, R57, R12, RZ ;  /* 0x0000000c39e6723e */ /* 0x000fe200048070ff */
[----:B------:R-:W-:Y:S02]  /*16950*/  IMAD.MOV.U32 R54, RZ, RZ, R151 ;  /* 0x000000ffff367224 */ /* 0x000fe400078e0097 */
[----:B------:R-:W-:-:S01]  /*16960*/  FADD.FTZ R68, R14, R13 ;  /* 0x0000000d0e447221 */ /* 0x000fc20000010000 */
[----:B------:R-:W-:Y:S01]  /*16970*/  MOV R57, R151 ;  /* 0x0000009700397202 */ /* 0x000fe20000000f00 */
[----:B------:R-:W2:Y:S01]  /*16980*/  MUFU.EX2 R29, R29 ;  /* 0x0000001d001d7308 */ /* 0x000ea20000000800 */
[----:B-1----:R-:W-:-:S01]  /*16990*/  FADD.FTZ R3, R9, R66 ;  /* 0x0000004209037221 */ /* 0x002fc20000010000 */
[----:B------:R-:W-:Y:S01]  /*169a0*/  FADD.FTZ R13, R61, R68 ;  /* 0x000000443d0d7221 */ /* 0x000fe20000010000 */
[----:B------:R-:W-:Y:S01]  /*169b0*/  F2FP.SATFINITE.E4M3.F32.PACK_AB_MERGE_C R230, R59, R10, R230 ;  /* 0x0000000a3be6723e */ /* 0x000fe200048070e6 */
[----:B------:R-:W-:-:S02]  /*169c0*/  IMAD.MOV.U32 R59, RZ, RZ, R151 ;  /* 0x000000ffff3b7224 */ /* 0x000fc400078e0097 */
[----:B------:R-:W-:-:S02]  /*169d0*/  FADD.FTZ R70, R20, R13 ;  /* 0x0000000d14467221 */ /* 0x000fc40000010000 */
[----:B------:R-:W1:Y:S01]  /*169e0*/  MUFU.EX2 R63, R63 ;  /* 0x0000003f003f7308 */ /* 0x000e620000000800 */
[----:B0-----:R-:W-:-:S07]  /*169f0*/  FADD.FTZ R68, R46, R3 ;  /* 0x000000032e447221 */ /* 0x001fce0000010000 */
[----:B------:R0:W3:Y:S01]  /*16a00*/  MUFU.EX2 R56, R31 ;  /* 0x0000001f00387308 */ /* 0x0000e20000000800 */
[----:B--2---:R-:W-:-:S07]  /*16a10*/  FADD.FTZ R3, R29, R68 ;  /* 0x000000441d037221 */ /* 0x004fce0000010000 */
[----:B------:R-:W2:Y:S01]  /*16a20*/  MUFU.EX2 R11, R11 ;  /* 0x0000000b000b7308 */ /* 0x000ea20000000800 */
[----:B-1----:R-:W-:-:S01]  /*16a30*/  FADD.FTZ R13, R63, R70 ;  /* 0x000000463f0d7221 */ /* 0x002fc20000010000 */
[----:B------:R-:W-:Y:S01]  /*16a40*/  F2FP.SATFINITE.E4M3.F32.PACK_AB_MERGE_C R224, R63, R20, RZ ;  /* 0x000000143fe0723e */ /* 0x000fe200048070ff */
[----:B------:R-:W-:Y:S02]  /*16a50*/  IMAD.MOV.U32 R63, RZ, RZ, R151 ;  /* 0x000000ffff3f7224 */ /* 0x000fe400078e0097 */
[----:B------:R-:W-:Y:S01]  /*16a60*/  FADD.FTZ R70, R24, R13 ;  /* 0x0000000d18467221 */ /* 0x000fe20000010000 */
[----:B------:R-:W-:Y:S01]  /*16a70*/  F2FP.SATFINITE.E4M3.F32.PACK_AB_MERGE_C R224, R61, R14, R224 ;  /* 0x0000000e3de0723e */ /* 0x000fe200048070e0 */
[----:B0-----:R-:W-:Y:S01]  /*16a80*/  IMAD.MOV.U32 R31, RZ, RZ, R151 ;  /* 0x000000ffff1f7224 */ /* 0x001fe200078e0097 */
[----:B------:R-:W0:Y:S01]  /*16a90*/  MUFU.EX2 R65, R65 ;  /* 0x0000004100417308 */ /* 0x000e220000000800 */
[----:B---3--:R-:W-:-:S01]  /*16aa0*/  FADD.FTZ R68, R56, R3 ;  /* 0x0000000338447221 */ /* 0x008fc20000010000 */
[----:B------:R-:W-:Y:S01]  /*16ab0*/  F2FP.SATFINITE.E4M3.F32.PACK_AB_MERGE_C R225, R56, R29, RZ ;  /* 0x0000001d38e1723e */ /* 0x000fe200048070ff */
[----:B------:R-:W-:Y:S01]  /*16ac0*/  IMAD.MOV.U32 R56, RZ, RZ, R151 ;  /* 0x000000ffff387224 */ /* 0x000fe200078e0097 */
[----:B------:R-:W-:-:S02]  /*16ad0*/  MOV R61, R151 ;  /* 0x00000097003d7202 */ /* 0x000fc40000000f00 */
[----:B------:R-:W-:Y:S01]  /*16ae0*/  F2FP.SATFINITE.E4M3.F32.PACK_AB_MERGE_C R225, R46, R9, R225 ;  /* 0x000000092ee1723e */ /* 0x000fe200048070e1 */
[----:B------:R-:W-:Y:S01]  /*16af0*/  IMAD.MOV.U32 R46, RZ, RZ, R151 ;  /* 0x000000ffff2e7224 */ /* 0x000fe200078e0097 */
[----:B------:R-:W1:Y:S01]  /*16b00*/  MUFU.EX2 R48, R48 ;  /* 0x0000003000307308 */ /* 0x000e620000000800 */
[----:B--2---:R-:W-:-:S01]  /*16b10*/  FADD.FTZ R3, R11, R68 ;  /* 0x000000440b037221 */ /* 0x004fc20000010000 */
[----:B------:R-:W-:-:S06]  /*16b20*/  MOV R29, R151 ;  /* 0x00000097001d7202 */ /* 0x000fcc0000000f00 */
[----:B------:R-:W2:Y:S01]  /*16b30*/  MUFU.EX2 R37, R37 ;  /* 0x0000002500257308 */ /* 0x000ea20000000800 */
[----:B0-----:R-:W-:-:S01]  /*16b40*/  FADD.FTZ R13, R65, R70 ;  /* 0x00000046410d7221 */ /* 0x001fc20000010000 */
[----:B------:R-:W-:-:S03]  /*16b50*/  IMAD.MOV.U32 R70, RZ, RZ, R151 ;  /* 0x000000ffff467224 */ /* 0x000fc600078e0097 */
[----:B------:R-:W-:-:S03]  /*16b60*/  FADD.FTZ R68, R26, R13 ;  /* 0x0000000d1a447221 */ /* 0x000fc60000010000 */
[----:B------:R-:W0:Y:S01]  /*16b70*/  MUFU.EX2 R69, R69 ;  /* 0x0000004500457308 */ /* 0x000e220000000800 */
[----:B-1----:R-:W-:-:S07]  /*16b80*/  FADD.FTZ R12, R48, R3 ;  /* 0x00000003300c7221 */ /* 0x002fce0000010000 */
[----:B------:R-:W1:Y:S01]  /*16b90*/  MUFU.EX2 R58, R39 ;  /* 0x00000027003a7308 */ /* 0x000e620000000800 */
[----:B--2---:R-:W-:-:S07]  /*16ba0*/  FADD.FTZ R3, R37, R12 ;  /* 0x0000000c25037221 */ /* 0x004fce0000010000 */
[----:B------:R-:W2:Y:S01]  /*16bb0*/  MUFU.EX2 R41, R41 ;  /* 0x0000002900297308 */ /* 0x000ea20000000800 */
[C---:B0-----:R-:W-:Y:S01]  /*16bc0*/  F2FP.SATFINITE.E4M3.F32.PACK_AB_MERGE_C R226, R69.reuse, R26, RZ ;  /* 0x0000001a45e2723e */ /* 0x041fe200048070ff */
[----:B------:R-:W-:Y:S01]  /*16bd0*/  FADD.FTZ R69, R69, R68 ;  /* 0x0000004445457221 */ /* 0x000fe20000010000 */
[----:B------:R-:W-:Y:S02]  /*16be0*/  IMAD.MOV.U32 R68, RZ, RZ, R151 ;  /* 0x000000ffff447224 */ /* 0x000fe400078e0097 */
[----:B------:R-:W-:Y:S01]  /*16bf0*/  F2FP.SATFINITE.E4M3.F32.PACK_AB_MERGE_C R226, R65, R24, R226 ;  /* 0x0000001841e2723e */ /* 0x000fe200048070e2 */
[----:B------:R-:W-:-:S01]  /*16c00*/  FADD.FTZ R20, R28, R69 ;  /* 0x000000451c147221 */ /* 0x000fc20000010000 */
[----:B------:R-:W-:Y:S01]  /*16c10*/  MOV R69, R151 ;  /* 0x0000009700457202 */ /* 0x000fe20000000f00 */
[----:B------:R-:W0:Y:S01]  /*16c20*/  MUFU.EX2 R71, R71 ;  /* 0x0000004700477308 */ /* 0x000e220000000800 */
[----:B-1----:R-:W-:-:S01]  /*16c30*/  FADD.FTZ R12, R58, R3 ;  /* 0x000000033a0c7221 */ /* 0x002fc20000010000 */
[----:B------:R-:W-:Y:S01]  /*16c40*/  F2FP.SATFINITE.E4M3.F32.PACK_AB_MERGE_C R227, R58, R37, RZ ;  /* 0x000000253ae3723e */ /* 0x000fe200048070ff */
[--C-:B------:R-:W-:Y:S01]  /*16c50*/  IMAD.MOV.U32 R58, RZ, RZ, R151.reuse ;  /* 0x000000ffff3a7224 */ /* 0x100fe200078e0097 */
[----:B------:R-:W-:Y:S01]  /*16c60*/  MOV R65, R151 ;  /* 0x0000009700417202 */ /* 0x000fe20000000f00 */
[----:B------:R-:W-:Y:S01]  /*16c70*/  IMAD.MOV.U32 R39, RZ, RZ, R151 ;  /* 0x000000ffff277224 */ /* 0x000fe200078e0097 */
[----:B------:R-:W-:Y:S01]  /*16c80*/  F2FP.SATFINITE.E4M3.F32.PACK_AB_MERGE_C R227, R48, R11, R227 ;  /* 0x0000000b30e3723e */ /* 0x000fe200048070e3 */
[----:B------:R-:W-:Y:S01]  /*16c90*/  IMAD.MOV.U32 R48, RZ, RZ, R151 ;  /* 0x000000ffff307224 */ /* 0x000fe200078e0097 */
[----:B------:R1:W3:Y:S01]  /*16ca0*/  MUFU.EX2 R60, R43 ;  /* 0x0000002b003c7308 */ /* 0x0002e20000000800 */
[----:B--2---:R-:W-:-:S01]  /*16cb0*/  FADD.FTZ R3, R41, R12 ;  /* 0x0000000c29037221 */ /* 0x004fc20000010000 */
[----:B------:R-:W-:Y:S01]  /*16cc0*/  MOV R37, R151 ;  /* 0x0000009700257202 */ /* 0x000fe20000000f00 */
[----:B------:R-:W-:-:S05]  /*16cd0*/  IMAD.MOV.U32 R24, RZ, RZ, R151 ;  /* 0x000000ffff187224 */ /* 0x000fca00078e0097 */
[----:B------:R-:W2:Y:S01]  /*16ce0*/  MUFU.EX2 R32, R32 ;  /* 0x0000002000207308 */ /* 0x000ea20000000800 */
[----:B0-----:R-:W-:-:S01]  /*16cf0*/  FADD.FTZ R13, R71, R20 ;  /* 0x00000014470d7221 */ /* 0x001fc20000010000 */
[----:B-1----:R-:W-:-:S06]  /*16d00*/  IMAD.MOV.U32 R43, RZ, RZ, R151 ;  /* 0x000000ffff2b7224 */ /* 0x002fcc00078e0097 */
[----:B------:R-:W0:Y:S01]  /*16d10*/  MUFU.EX2 R45, R45 ;  /* 0x0000002d002d7308 */ /* 0x000e220000000800 */
[----:B---3--:R-:W-:-:S07]  /*16d20*/  FADD.FTZ R20, R60, R3 ;  /* 0x000000033c147221 */ /* 0x008fce0000010000 */
[----:B------:R-:W1:Y:S01]  /*16d30*/  MUFU.EX2 R89, R89 ;  /* 0x0000005900597308 */ /* 0x000e620000000800 */
[----:B--2---:R-:W-:-:S07]  /*16d40*/  FADD.FTZ R26, R32, R13 ;  /* 0x0000000d201a7221 */ /* 0x004fce0000010000 */
[----:B------:R2:W3:Y:S01]  /*16d50*/  MUFU.EX2 R62, R49 ;  /* 0x00000031003e7308 */ /* 0x0004e20000000800 */
[----:B0-----:R-:W-:-:S07]  /*16d60*/  FADD.FTZ R3, R45, R20 ;  /* 0x000000142d037221 */ /* 0x001fce0000010000 */
[----:B------:R-:W0:Y:S01]  /*16d70*/  MUFU.EX2 R30, R30 ;  /* 0x0000001e001e7308 */ /* 0x000e220000000800 */
[C---:B-1----:R-:W-:Y:S01]  /*16d80*/  F2FP.SATFINITE.E4M3.F32.PACK_AB_MERGE_C R220, R89.reuse, R32, RZ ;  /* 0x0000002059dc723e */ /* 0x042fe200048070ff */
[----:B------:R-:W-:Y:S01]  /*16d90*/  FADD.FTZ R89, R89, R26 ;  /* 0x0000001a59597221 */ /* 0x000fe20000010000 */
[----:B--2---:R-:W-:Y:S01]  /*16da0*/  MOV R49, R151 ;  /* 0x0000009700317202 */ /* 0x004fe20000000f00 */
[--C-:B------:R-:W-:Y:S01]  /*16db0*/  IMAD.MOV.U32 R32, RZ, RZ, R151.reuse ;  /* 0x000000ffff207224 */ /* 0x100fe200078e0097 */
[----:B------:R-:W-:Y:S01]  /*16dc0*/  F2FP.SATFINITE.E4M3.F32.PACK_AB_MERGE_C R220, R71, R28, R220 ;  /* 0x0000001c47dc723e */ /* 0x000fe200048070dc */
[----:B------:R-:W-:Y:S02]  /*16dd0*/  IMAD.MOV.U32 R71, RZ, RZ, R151 ;  /* 0x000000ffff477224 */ /* 0x000fe400078e0097 */
[----:B------:R-:W1:Y:S01]  /*16de0*/  MUFU.EX2 R51, R51 ;  /* 0x0000003300337308 */ /* 0x000e620000000800 */
[C---:B---3--:R-:W-:Y:S01]  /*16df0*/  F2FP.SATFINITE.E4M3.F32.PACK_AB_MERGE_C R45, R62.reuse, R45, RZ ;  /* 0x0000002d3e2d723e */ /* 0x048fe200048070ff */
[----:B------:R-:W-:Y:S01]  /*16e00*/  FADD.FTZ R62, R62, R3 ;  /* 0x000000033e3e7221 */ /* 0x000fe20000010000 */
[----:B------:R-:W-:-:S02]  /*16e10*/  IMAD.MOV.U32 R28, RZ, RZ, R151 ;  /* 0x000000ffff1c7224 */ /* 0x000fc400078e0097 */
[----:B------:R-:W-:Y:S01]  /*16e20*/  F2FP.SATFINITE.E4M3.F32.PACK_AB_MERGE_C R221, R60, R41, R45 ;  /* 0x000000293cdd723e */ /* 0x000fe2000480702d */
[----:B------:R-:W-:Y:S01]  /*16e30*/  IMAD.MOV.U32 R60, RZ, RZ, R151 ;  /* 0x000000ffff3c7224 */ /* 0x000fe200078e0097 */
[----:B------:R-:W-:Y:S01]  /*16e40*/  MOV R45, R151 ;  /* 0x00000097002d7202 */ /* 0x000fe20000000f00 */
[----:B------:R-:W2:Y:S01]  /*16e50*/  MUFU.EX2 R79, R79 ;  /* 0x0000004f004f7308 */ /* 0x000ea20000000800 */
[----:B0-----:R-:W-:-:S01]  /*16e60*/  FADD.FTZ R8, R30, R89 ;  /* 0x000000591e087221 */ /* 0x001fc20000010000 */
[-C--:B------:R-:W-:Y:S01]  /*16e70*/  MOV R89, R151.reuse ;  /* 0x0000009700597202 */ /* 0x080fe20000000f00 */
[----:B------:R-:W-:Y:S01]  /*16e80*/  IMAD.MOV.U32 R26, RZ, RZ, R151 ;  /* 0x000000ffff1a7224 */ /* 0x000fe200078e0097 */
[----:B------:R-:W-:-:S04]  /*16e90*/  MOV R41, R151 ;  /* 0x0000009700297202 */ /* 0x000fc80000000f00 */
[----:B------:R0:W3:Y:S01]  /*16ea0*/  MUFU.EX2 R64, R55 ;  /* 0x0000003700407308 */ /* 0x0000e20000000800 */
[----:B-1----:R-:W-:-:S01]  /*16eb0*/  FADD.FTZ R3, R51, R62 ;  /* 0x0000003e33037221 */ /* 0x002fc20000010000 */
[----:B------:R-:W-:-:S06]  /*16ec0*/  IMAD.MOV.U32 R62, RZ, RZ, R151 ;  /* 0x000000ffff3e7224 */ /* 0x000fcc00078e0097 */
[----:B------:R-:W1:Y:S01]  /*16ed0*/  MUFU.EX2 R34, R34 ;  /* 0x0000002200227308 */ /* 0x000e620000000800 */
[----:B--2---:R-:W-:-:S01]  /*16ee0*/  FADD.FTZ R13, R79, R8 ;  /* 0x000000084f0d7221 */ /* 0x004fc20000010000 */
[----:B0-----:R-:W-:-:S06]  /*16ef0*/  IMAD.MOV.U32 R55, RZ, RZ, R151 ;  /* 0x000000ffff377224 */ /* 0x001fcc00078e0097 */
[----:B------:R-:W0:Y:S01]  /*16f00*/  MUFU.EX2 R67, R67 ;  /* 0x0000004300437308 */ /* 0x000e220000000800 */
[----:B---3--:R-:W-:-:S07]  /*16f10*/  FADD.FTZ R10, R64, R3 ;  /* 0x00000003400a7221 */ /* 0x008fce0000010000 */
[----:B------:R-:W2:Y:S01]  /*16f20*/  MUFU.EX2 R91, R91 ;  /* 0x0000005b005b7308 */ /* 0x000ea20000000800 */
[----:B-1----:R-:W-:-:S07]  /*16f30*/  FADD.FTZ R14, R34, R13 ;  /* 0x0000000d220e7221 */ /* 0x002fce0000010000 */
[----:B------:R1:W3:Y:S01]  /*16f40*/  MUFU.EX2 R66, R75 ;  /* 0x0000004b00427308 */ /* 0x0002e20000000800 */
[----:B0-----:R-:W-:-:S07]  /*16f50*/  FADD.FTZ R3, R67, R10 ;  /* 0x0000000a43037221 */ /* 0x001fce0000010000 */
[----:B------:R-:W0:Y:S01]  /*16f60*/  MUFU.EX2 R36, R36 ;  /* 0x0000002400247308 */ /* 0x000e220000000800 */
[C---:B--2---:R-:W-:Y:S01]  /*16f70*/  F2FP.SATFINITE.E4M3.F32.PACK_AB_MERGE_C R222, R91.reuse, R34, RZ ;  /* 0x000000225bde723e */ /* 0x044fe200048070ff */
[----:B------:R-:W-:Y:S01]  /*16f80*/  FADD.FTZ R91, R91, R14 ;  /* 0x0000000e5b5b7221 */ /* 0x000fe20000010000 */
[--C-:B-1----:R-:W-:Y:S02]  /*16f90*/  IMAD.MOV.U32 R75, RZ, RZ, R151.reuse ;  /* 0x000000ffff4b7224 */ /* 0x102fe400078e0097 */
[----:B------:R-:W-:Y:S01]  /*16fa0*/  F2FP.SATFINITE.E4M3.F32.PACK_AB_MERGE_C R222, R79, R30, R222 ;  /* 0x0000001e4fde723e */ /* 0x000fe200048070de */
[----:B------:R-:W-:Y:S02]  /*16fb0*/  IMAD.MOV.U32 R79, RZ, RZ, R151 ;  /* 0x000000ffff4f7224 */ /* 0x000fe400078e0097 */
[----:B------:R-:W1:Y:S01]  /*16fc0*/  MUFU.EX2 R81, R81 ;  /* 0x0000005100517308 */ /* 0x000e620000000800 */
[C---:B---3--:R-:W-:Y:S01]  /*16fd0*/  F2FP.SATFINITE.E4M3.F32.PACK_AB_MERGE_C R67, R66.reuse, R67, RZ ;  /* 0x000000434243723e */ /* 0x048fe200048070ff */
[----:B------:R-:W-:Y:S01]  /*16fe0*/  FADD.FTZ R66, R66, R3 ;  /* 0x0000000342427221 */ /* 0x000fe20000010000 */
[----:B------:R-:W-:-:S02]  /*16ff0*/  IMAD.MOV.U32 R34, RZ, RZ, R151 ;  /* 0x000000ffff227224 */ /* 0x000fc400078e0097 */
[----:B------:R-:W-:Y:S01]  /*17000*/  F2FP.SATFINITE.E4M3.F32.PACK_AB_MERGE_C R223, R64, R51, R67 ;  /* 0x0000003340df723e */ /* 0x000fe20004807043 */
[----:B------:R-:W-:Y:S02]  /*17010*/  IMAD.MOV.U32 R67, RZ, RZ, R151 ;  /* 0x000000ffff437224 */ /* 0x000fe400078e0097 */
[----:B------:R-:W2:Y:S01]  /*17020*/  MUFU.EX2 R95, R95 ;  /* 0x0000005f005f7308 */ /* 0x000ea20000000800 */
[----:B0-----:R-:W-:-:S01]  /*17030*/  FADD.FTZ R10, R36, R91 ;  /* 0x0000005b240a7221 */ /* 0x001fc20000010000 */
[--C-:B------:R-:W-:Y:S02]  /*17040*/  IMAD.MOV.U32 R91, RZ, RZ, R151.reuse ;  /* 0x000000ffff5b7224 */ /* 0x100fe400078e0097 */
[--C-:B------:R-:W-:Y:S02]  /*17050*/  IMAD.MOV.U32 R64, RZ, RZ, R151.reuse ;  /* 0x000000ffff407224 */ /* 0x100fe400078e0097 */
[----:B------:R-:W-:Y:S02]  /*17060*/  IMAD.MOV.U32 R51, RZ, RZ, R151 ;  /* 0x000000ffff337224 */ /* 0x000fe400078e0097 */
[----:B------:R0:W3:Y:S01]  /*17070*/  MUFU.EX2 R6, R85 ;  /* 0x0000005500067308 */ /* 0x0000e20000000800 */
[----:B-1----:R-:W-:-:S01]  /*17080*/  FADD.FTZ R3, R81, R66 ;  /* 0x0000004251037221 */ /* 0x002fc20000010000 */
[----:B------:R-:W-:-:S02]  /*17090*/  IMAD.MOV.U32 R66, RZ, RZ, R151 ;  /* 0x000000ffff427224 */ /* 0x000fc400078e0097 */
[----:B------:R-:W-:-:S04]  /*170a0*/  IMAD.MOV.U32 R30, RZ, RZ, R151 ;  /* 0x000000ffff1e7224 */ /* 0x000fc800078e0097 */
[----:B------:R-:W-:Y:S01]  /*170b0*/  MUFU.EX2 R93, R93 ;  /* 0x0000005d005d7308 */ /* 0x000fe20000000800 */
[----:B--2---:R-:W-:-:S01]  /*170c0*/  FADD.FTZ R10, R95, R10 ;  /* 0x0000000a5f0a7221 */ /* 0x004fc20000010000 */
[----:B0-----:R-:W-:-:S06]  /*170d0*/  MOV R85, R151 ;  /* 0x0000009700557202 */ /* 0x001fcc0000000f00 */
[----:B------:R-:W0:Y:S01]  /*170e0*/  MUFU.EX2 R38, R38 ;  /* 0x0000002600267308 */ /* 0x000e220000000800 */
[----:B---3--:R-:W-:-:S07]  /*170f0*/  FADD.FTZ R4, R6, R3 ;  /* 0x0000000306047221 */ /* 0x008fce0000010000 */
[----:B------:R-:W1:Y:S08]  /*17100*/  MUFU.EX2 R107, R107 ;  /* 0x0000006b006b7308 */ /* 0x000e700000000800 */
[----:B------:R2:W3:Y:S01]  /*17110*/  MUFU.EX2 R12, R111 ;  /* 0x0000006f000c7308 */ /* 0x0004e20000000800 */
[----:B0-----:R-:W-:Y:S01]  /*17120*/  F2FP.SATFINITE.E4M3.F32.PACK_AB_MERGE_C R216, R38, R93, RZ ;  /* 0x0000005d26d8723e */ /* 0x001fe200048070ff */
[----:B------:R-:W-:-:S03]  /*17130*/  FADD.FTZ R93, R93, R10 ;  /* 0x0000000a5d5d7221 */ /* 0x000fc60000010000 */
[----:B------:R-:W-:Y:S01]  /*17140*/  F2FP.SATFINITE.E4M3.F32.PACK_AB_MERGE_C R216, R95, R36, R216 ;  /* 0x000000245fd8723e */ /* 0x000fe200048070d8 */
[----:B------:R-:W-:-:S01]  /*17150*/  FADD.FTZ R93, R38, R93 ;  /* 0x0000005d265d7221 */ /* 0x000fc20000010000 */
[----:B------:R-:W-:Y:S01]  /*17160*/  IMAD.MOV.U32 R95, RZ, RZ, R151 ;  /* 0x000000ffff5f7224 */ /* 0x000fe200078e0097 */
[----:B------:R-:W-:Y:S01]  /*17170*/  MUFU.EX2 R42, R42 ;  /* 0x0000002a002a7308 */ /* 0x000fe20000000800 */
[----:B-1----:R-:W-:-:S01]  /*17180*/  FADD.FTZ R3, R107, R4 ;  /* 0x000000046b037221 */ /* 0x002fc20000010000 */
[--C-:B--2---:R-:W-:Y:S02]  /*17190*/  IMAD.MOV.U32 R111, RZ, RZ, R151.reuse ;  /* 0x000000ffff6f7224 */ /* 0x104fe400078e0097 */
[--C-:B------:R-:W-:Y:S02]  /*171a0*/  IMAD.MOV.U32 R38, RZ, RZ, R151.reuse ;  /* 0x000000ffff267224 */ /* 0x100fe400078e0097 */
[----:B------:R-:W-:Y:S02]  /*171b0*/  IMAD.MOV.U32 R36, RZ, RZ, R151 ;  /* 0x000000ffff247224 */ /* 0x000fe400078e0097 */
[----:B------:R-:W0:Y:S01]  /*171c0*/  MUFU.EX2 R99, R99 ;  /* 0x0000006300637308 */ /* 0x000e220000000800 */
[C---:B---3--:R-:W-:Y:S01]  /*171d0*/  F2FP.SATFINITE.E4M3.F32.PACK_AB_MERGE_C R107, R12.reuse, R107, RZ ;  /* 0x0000006b0c6b723e */ /* 0x048fe200048070ff */
[----:B------:R-:W-:-:S03]  /*171e0*/  FADD.FTZ R12, R12, R3 ;  /* 0x000000030c0c7221 */ /* 0x000fc60000010000 */
[----:B------:R-:W-:Y:S01]  /*171f0*/  F2FP.SATFINITE.E4M3.F32.PACK_AB_MERGE_C R217, R6, R81, R107 ;  /* 0x0000005106d9723e */ /* 0x000fe2000480706b */
[----:B------:R-:W-:Y:S01]  /*17200*/  IMAD.MOV.U32 R107, RZ, RZ, R151 ;  /* 0x000000ffff6b7224 */ /* 0x000fe200078e0097 */
[----:B------:R-:W-:Y:S01]  /*17210*/  MOV R81, R151 ;  /* 0x0000009700517202 */ /* 0x000fe20000000f00 */
[----:B------:R-:W1:Y:S08]  /*17220*/  MUFU.EX2 R40, R40 ;  /* 0x0000002800287308 */ /* 0x000e700000000800 */
[----:B------:R-:W2:Y:S01]  /*17230*/  MUFU.EX2 R73, R73 ;  /* 0x0000004900497308 */ /* 0x000ea20000000800 */
[----:B0-----:R-:W-:-:S07]  /*17240*/  F2FP.SATFINITE.E4M3.F32.PACK_AB_MERGE_C R5, R99, R42, RZ ;  /* 0x0000002a6305723e */ /* 0x001fce00048070ff */
[----:B------:R-:W0:Y:S01]  /*17250*/  MUFU.EX2 R97, R97 ;  /* 0x0000006100617308 */ /* 0x000e220000000800 */
[----:B-1----:R-:W-:-:S01]  /*17260*/  FADD.FTZ R4, R40, R93 ;  /* 0x0000005d28047221 */ /* 0x002fc20000010000 */
[----:B------:R-:W-:-:S06]  /*17270*/  MOV R93, R151 ;  /* 0x00000097005d7202 */ /* 0x000fcc0000000f00 */
[----:B------:R1:W3:Y:S01]  /*17280*/  MUFU.EX2 R8, R77 ;  /* 0x0000004d00087308 */ /* 0x0002e20000000800 */
[----:B--2---:R-:W-:-:S07]  /*17290*/  FADD.FTZ R3, R73, R12 ;  /* 0x0000000c49037221 */ /* 0x004fce0000010000 */
[----:B------:R-:W-:Y:S01]  /*172a0*/  MUFU.EX2 R83, R83 ;  /* 0x0000005300537308 */ /* 0x000fe20000000800 */
[C---:B0-----:R-:W-:Y:S01]  /*172b0*/  F2FP.SATFINITE.E4M3.F32.PACK_AB_MERGE_C R218, R97.reuse, R40, R5 ;  /* 0x0000002861da723e */ /* 0x041fe20004807005 */
[----:B------:R-:W-:Y:S01]  /*172c0*/  FADD.FTZ R97, R97, R4 ;  /* 0x0000000461617221 */ /* 0x000fe20000010000 */
[----:B-1----:R-:W-:Y:S01]  /*172d0*/  MOV R77, R151 ;  /* 0x00000097004d7202 */ /* 0x002fe20000000f00 */
[----:B------:R-:W-:Y:S02]  /*172e0*/  IMAD.MOV.U32 R40, RZ, RZ, R151 ;  /* 0x000000ffff287224 */ /* 0x000fe400078e0097 */
[----:B------:R-:W-:-:S01]  /*172f0*/  FADD.FTZ R42, R42, R97 ;  /* 0x000000612a2a7221 */ /* 0x000fc20000010000 */
[----:B------:R-:W-:Y:S01]  /*17300*/  MOV R97, R151 ;  /* 0x0000009700617202 */ /* 0x000fe20000000f00 */
[----:B------:R-:W0:Y:S01]  /*17310*/  MUFU.EX2 R50, R50 ;  /* 0x0000003200327308 */ /* 0x000e220000000800 */
[----:B---3--:R-:W-:-:S01]  /*17320*/  FADD.FTZ R4, R8, R3 ;  /* 0x0000000308047221 */ /* 0x008fc20000010000 */
[----:B0-----:R-:W-:-:S03]  /*17330*/  F2FP.SATFINITE.E4M3.F32.PACK_AB_MERGE_C R3, R50, R83, RZ ;  /* 0x000000533203723e */ /* 0x001fc600048070ff */
[----:B------:R-:W-:Y:S01]  /*17340*/  FADD.FTZ R83, R83, R4 ;  /* 0x0000000453537221 */ /* 0x000fe20000010000 */
[----:B------:R-:W-:Y:S01]  /*17350*/  F2FP.SATFINITE.E4M3.F32.PACK_AB_MERGE_C R219, R8, R73, R3 ;  /* 0x0000004908db723e */ /* 0x000fe20004807003 */
[----:B------:R-:W-:Y:S02]  /*17360*/  FADD.FTZ R3, R99, R42 ;  /* 0x0000002a63037221 */ /* 0x000fe40000010000 */
[----:B------:R-:W-:-:S01]  /*17370*/  FADD.FTZ R8, R50, R83 ;  /* 0x0000005332087221 */ /* 0x000fc20000010000 */
[--C-:B------:R-:W-:Y:S01]  /*17380*/  IMAD.MOV.U32 R99, RZ, RZ, R151.reuse ;  /* 0x000000ffff637224 */ /* 0x100fe200078e0097 */
[----:B------:R-:W-:Y:S01]  /*17390*/  MOV R73, R151 ;  /* 0x0000009700497202 */ /* 0x000fe20000000f00 */
[--C-:B------:R-:W-:Y:S02]  /*173a0*/  IMAD.MOV.U32 R83, RZ, RZ, R151.reuse ;  /* 0x000000ffff537224 */ /* 0x100fe400078e0097 */
[--C-:B------:R-:W-:Y:S02]  /*173b0*/  IMAD.MOV.U32 R50, RZ, RZ, R151.reuse ;  /* 0x000000ffff327224 */ /* 0x100fe400078e0097 */
[----:B------:R-:W-:Y:S01]  /*173c0*/  IMAD.MOV.U32 R42, RZ, RZ, R151 ;  /* 0x000000ffff2a7224 */ /* 0x000fe200078e0097 */
[----:B------:R-:W-:Y:S06]  /*173d0*/  @!P2 BRA `(.L_x_483) ;  /* 0x000000300038a947 */ /* 0x000fec0003800000 */
[----:B------:R-:W-:Y:S01]  /*173e0*/  VIADD R9, R153, 0xfffffffe ;  /* 0xfffffffe99097836 */ /* 0x000fe20000000000 */
[----:B------:R-:W-:Y:S01]  /*173f0*/  MOV R11, R167 ;  /* 0x000000a7000b7202 */ /* 0x000fe20000000f00 */
[----:B------:R-:W-:Y:S01]  /*17400*/  IMAD.MOV.U32 R10, RZ, RZ, R201 ;  /* 0x000000ffff0a7224 */ /* 0x000fe200078e00c9 */
[----:B------:R-:W-:Y:S01]  /*17410*/  CS2R R150, SRZ ;  /* 0x0000000000967805 */ /* 0x000fe2000001ff00 */
[----:B------:R-:W-:Y:S01]  /*17420*/  IMAD.MOV.U32 R4, RZ, RZ, R236 ;  /* 0x000000ffff047224 */ /* 0x000fe200078e00ec */
[----:B------:R-:W-:Y:S01]  /*17430*/  CS2R R148, SRZ ;  /* 0x0000000000947805 */ /* 0x000fe2000001ff00 */
[----:B------:R-:W-:Y:S01]  /*17440*/  IMAD.MOV.U32 R12, RZ, RZ, R152 ;  /* 0x000000ffff0c7224 */ /* 0x000fe200078e0098 */
        /* <DEDUP_REMOVED lines=61> */
[----:B------:R-:W-:-:S07]  /*17820*/  CS2R R24, SRZ ;  /* 0x0000000000187805 */ /* 0x000fce000001ff00 */
.L_x_494:
[----:B------:R-:W-:Y:S01]  /*17830*/  ISETP.NE.AND P1, PT, R12, 0x1, PT ;  /* 0x000000010c00780c */ /* 0x000fe20003f25270 */
[----:B------:R-:W-:Y:S05]  /*17840*/  YIELD ;  /* 0x0000000000007946 */ /* 0x000fea0003800000 */
[----:B------:R-:W-:Y:S02]  /*17850*/  SEL R5, RZ, 0x1, P1 ;  /* 0x00000001ff057807 */ /* 0x000fe40000800000 */
[----:B------:R-:W-:Y:S02]  /*17860*/  ISETP.NE.AND P1, PT, R237, RZ, PT ;  /* 0x000000ffed00720c */ /* 0x000fe40003f25270 */
[----:B------:R-:W-:-:S11]  /*17870*/  LOP3.LUT R236, R4, R5, RZ, 0x3c, !PT ;  /* 0x0000000504ec7212 */ /* 0x000fd600078e3cff */
[----:B------:R-:W-:Y:S05]  /*17880*/  @P1 BRA `(.L_x_484) ;  /* 0x00000000003c1947 */ /* 0x000fea0003800000 */
[----:B------:R-:W-:Y:S05]  /*17890*/  @!P0 BRA `(.L_x_485) ;  /* 0x0000000000048947 */ /* 0x000fea0003800000 */
[----:B------:R-:W-:Y:S01]  /*178a0*/  BPT.TRAP 0x1 ;  /* 0x000000040000795c */ /* 0x000fe20000300000 */
.L_x_485:
[----:B------:R-:W-:Y:S01]  /*178b0*/  VIADD R5, R12, 0x1 ;  /* 0x000000010c057836 */ /* 0x000fe20000000000 */
[----:B------:R-:W-:-:S04]  /*178c0*/  SHF.L.U32 R6, R236, 0x1f, RZ ;  /* 0x0000001fec067819 */ /* 0x000fc800000006ff */
[----:B------:R-:W-:-:S04]  /*178d0*/  ISETP.NE.AND P2, PT, R5, 0x2, PT ;  /* 0x000000020500780c */ /* 0x000fc80003f45270 */
[----:B------:R-:W-:-:S04]  /*178e0*/  SEL R5, R5, RZ, P2 ;  /* 0x000000ff05057207 */ /* 0x000fc80001000000 */
[----:B------:R-:W-:-:S04]  /*178f0*/  LEA R5, R5, R22, 0x3 ;  /* 0x0000001605057211 */ /* 0x000fc800078e18ff */
[----:B------:R0:W1:Y:S01]  /*17900*/  SYNCS.PHASECHK.TRANS64.TRYWAIT P2, [R5+URZ+0x38830], R6 ;  /* 0x03883006050075a7 */ /* 0x000062000804017f */
[----:B------:R-:W-:Y:S05]  /*17910*/  @!P0 BRA `(.L_x_486) ;  /* 0x0000000000048947 */ /* 0x000fea0003800000 */
[----:B------:R-:W-:Y:S01]  /*17920*/  BPT.TRAP 0x1 ;  /* 0x000000040000795c */ /* 0x000fe20000300000 */
.L_x_486:
[----:B------:R-:W-:Y:S04]  /*17930*/  BSSY B0, `(.L_x_484) ;  /* 0x0000004000007945 */ /* 0x000fe80003800000 */
[----:B-1----:R-:W-:Y:S05]  /*17940*/  @P2 BRA `(.L_x_487) ;  /* 0x0000000000082947 */ /* 0x002fea0003800000 */
[----:B------:R-:W1:Y:S02]  /*17950*/  SYNCS.PHASECHK.TRANS64.TRYWAIT P2, [R5+URZ+0x38830], R6 ;  /* 0x03883006050075a7 */ /* 0x000e64000804017f */
[----:B-1----:R-:W-:Y:S05]  /*17960*/  @!P2 BRA `(.L_x_488) ;  /* 0x000000f4006ca947 */ /* 0x002fea0003800000 */
.L_x_487:
[----:B------:R-:W-:Y:S05]  /*17970*/  BSYNC B0 ;  /* 0x0000000000007941 */ /* 0x000fea0003800000 */
.L_x_484:
[----:B01----:R-:W0:Y:S01]  /*17980*/  S2R R5, SR_TID.X ;  /* 0x0000000000057919 */ /* 0x003e220000002100 */
[----:B------:R-:W-:Y:S01]  /*17990*/  VIADD R13, R12, 0x1 ;  /* 0x000000010c0d7836 */ /* 0x000fe20000000000 */
[----:B------:R-:W-:Y:S05]  /*179a0*/  WARPSYNC.ALL ;  /* 0x0000000000007948 */ /* 0x000fea0003800000 */
[C---:B------:R-:W-:Y:S01]  /*179b0*/  ISETP.NE.AND P2, PT, R13.reuse, 0x2, PT ;  /* 0x000000020d00780c */ /* 0x040fe20003f45270 */
[----:B------:R-:W-:Y:S01]  /*179c0*/  IMAD.MOV.U32 R7, RZ, RZ, 0x40000040 ;  /* 0x40000040ff077424 */ /* 0x000fe200078e00ff */
[----:B------:R-:W-:Y:S01]  /*179d0*/  MOV R21, 0x40000040 ;  /* 0x4000004000157802 */ /* 0x000fe20000000f00 */
[----:B------:R-:W-:Y:S01]  /*179e0*/  IMAD.MOV.U32 R153, RZ, RZ, 0x40000040 ;  /* 0x40000040ff997424 */ /* 0x000fe200078e00ff */
[----:B------:R-:W-:Y:S01]  /*179f0*/  SEL R13, R13, RZ, P2 ;  /* 0x000000ff0d0d7207 */ /* 0x000fe20001000000 */
[----:B------:R-:W-:Y:S01]  /*17a00*/  IMAD.MOV.U32 R15, RZ, RZ, 0x40000040 ;  /* 0x40000040ff0f7424 */ /* 0x000fe200078e00ff */
[----:B------:R-:W-:-:S02]  /*17a10*/  R2UR UR15, R7 ;  /* 0x00000000070f72ca */ /* 0x000fc400000e0000 */
[----:B------:R-:W-:Y:S01]  /*17a20*/  R2UR UR7, R153 ;  /* 0x00000000990772ca */ /* 0x000fe200000e0000 */
[----:B------:R-:W-:Y:S01]  /*17a30*/  IMAD R6, R13, 0x800, R0 ;  /* 0x000008000d067824 */ /* 0x000fe200078e0200 */
[----:B------:R-:W-:Y:S02]  /*17a40*/  R2UR UR31, R153 ;  /* 0x00000000991f72ca */ /* 0x000fe400000e0000 */
[----:B------:R-:W-:Y:S01]  /*17a50*/  R2UR UR11, R21 ;  /* 0x00000000150b72ca */ /* 0x000fe200000e0000 */
[C---:B------:R-:W-:Y:S01]  /*17a60*/  VIADD R152, R6.reuse, 0x4 ;  /* 0x0000000406987836 */ /* 0x040fe20000000000 */
[C---:B------:R-:W-:Y:S01]  /*17a70*/  R2UR UR14, R6.reuse ;  /* 0x00000000060e72ca */ /* 0x040fe200000e0000 */
[C---:B------:R-:W-:Y:S01]  /*17a80*/  VIADD R14, R6.reuse, 0x6 ;  /* 0x00000006060e7836 */ /* 0x040fe20000000000 */
[----:B------:R-:W-:Y:S02]  /*17a90*/  IADD3 R20, R6, 0x2, RZ ;  /* 0x0000000206147810 */ /* 0x000fe40007ffe0ff */
[----:B------:R-:W-:Y:S01]  /*17aa0*/  R2UR UR6, R152 ;  /* 0x00000000980672ca */ /* 0x000fe200000e0000 */
[----:B------:R-:W-:Y:S01]  /*17ab0*/  VIADD R152, R6, 0x404 ;  /* 0x0000040406987836 */ /* 0x000fe20000000000 */
[----:B------:R-:W-:Y:S01]  /*17ac0*/  R2UR UR10, R20 ;  /* 0x00000000140a72ca */ /* 0x000fe200000e0000 */
[----:B------:R-:W-:Y:S01]  /*17ad0*/  VIADD R20, R6, 0x400 ;  /* 0x0000040006147836 */ /* 0x000fe20000000000 */
[----:B------:R-:W-:-:S02]  /*17ae0*/  R2UR UR18, R14 ;  /* 0x000000000e1272ca */ /* 0x000fc400000e0000 */
[----:B------:R-:W-:Y:S02]  /*17af0*/  R2UR UR30, R152 ;  /* 0x00000000981e72ca */ /* 0x000fe400000e0000 */
[----:B0-----:R-:W-:Y:S02]  /*17b00*/  SHF.R.U32.HI R5, RZ, 0x7, R5 ;  /* 0x00000007ff057819 */ /* 0x001fe40000011605 */
[----:B------:R-:W-:Y:S02]  /*17b10*/  R2UR UR19, R15 ;  /* 0x000000000f1372ca */ /* 0x000fe400000e0000 */
[----:B------:R-:W-:Y:S01]  /*17b20*/  R2UR UR22, R20 ;  /* 0x00000000141672ca */ /* 0x000fe200000e0000 */
[----:B------:R-:W-:Y:S01]  /*17b30*/  VIADD R5, R5, 0x8 ;  /* 0x0000000805057836 */ /* 0x000fe20000000000 */
[----:B------:R-:W-:Y:S02]  /*17b40*/  R2UR UR23, R21 ;  /* 0x00000000151772ca */ /* 0x000fe400000e0000 */
[C---:B------:R-:W-:Y:S01]  /*17b50*/  IADD3 R14, R6.reuse, 0x402, RZ ;  /* 0x00000402060e7810 */ /* 0x040fe20007ffe0ff */
[----:B------:R-:W-:Y:S01]  /*17b60*/  VIADD R6, R6, 0x406 ;  /* 0x0000040606067836 */ /* 0x000fe20000000000 */
[----:B------:R0:W-:Y:S01]  /*17b70*/  BAR.SYNC.DEFER_BLOCKING R5, 0x100 ;  /* 0x000400050000751d */ /* 0x0001e20000010000 */
[----:B------:R-:W-:-:S02]  /*17b80*/  R2UR UR27, R15 ;  /* 0x000000000f1b72ca */ /* 0x000fc400000e0000 */
[----:B------:R-:W-:Y:S02]  /*17b90*/  R2UR UR26, R14 ;  /* 0x000000000e1a72ca */ /* 0x000fe400000e0000 */
[----:B------:R-:W-:Y:S02]  /*17ba0*/  R2UR UR34, R6 ;  /* 0x00000000062272ca */ /* 0x000fe400000e0000 */
[----:B------:R-:W-:Y:S01]  /*17bb0*/  R2UR UR35, R7 ;  /* 0x00000000072372ca */ /* 0x000fe200000e0000 */
        /* <DEDUP_REMOVED lines=27> */
.L_x_490:
[----:B------:R-:W-:Y:S01]  /*17d70*/  SHF.L.U32 R4, R4, 0x1f, RZ ;  /* 0x0000001f04047819 */ /* 0x000fe200000006ff */
[----:B------:R-:W-:-:S04]  /*17d80*/  IMAD R5, R12, 0x8, R22 ;  /* 0x000000080c057824 */ /* 0x000fc800078e0216 */
[----:B------:R0:W1:Y:S01]  /*17d90*/  SYNCS.PHASECHK.TRANS64.TRYWAIT P1, [R5+URZ+0x38850], R4 ;  /* 0x03885004050075a7 */ /* 0x000062000802017f */
[----:B------:R-:W-:Y:S05]  /*17da0*/  @!P0 BRA `(.L_x_491) ;  /* 0x0000000000048947 */ /* 0x000fea0003800000 */
[----:B------:R-:W-:Y:S01]  /*17db0*/  BPT.TRAP 0x1 ;  /* 0x000000040000795c */ /* 0x000fe20000300000 */
.L_x_491:
[----:B-1----:R-:W-:Y:S05]  /*17dc0*/  @P1 BRA `(.L_x_489) ;  /* 0x0000000000081947 */ /* 0x002fea0003800000 */
[----:B------:R-:W1:Y:S02]  /*17dd0*/  SYNCS.PHASECHK.TRANS64.TRYWAIT P1, [R5+URZ+0x38850], R4 ;  /* 0x03885004050075a7 */ /* 0x000e64000802017f */
[----:B-1----:R-:W-:Y:S05]  /*17de0*/  @!P1 BRA `(.L_x_492) ;  /* 0x000000f000609947 */ /* 0x002fea0003800000 */
.L_x_489:
[----:B01----:R-:W-:Y:S01]  /*17df0*/  IADD3 R4, R22, 0x400, RZ ;  /* 0x0000040016047810 */ /* 0x003fe20007ffe0ff */
[----:B------:R-:W-:Y:S01]  /*17e00*/  IMAD.MOV.U32 R5, RZ, RZ, 0x40000040 ;  /* 0x40000040ff057424 */ /* 0x000fe200078e00ff */
[----:B------:R-:W-:Y:S05]  /*17e10*/  WARPSYNC.ALL ;  /* 0x0000000000007948 */ /* 0x000fea0003800000 */
[----:B------:R-:W-:Y:S01]  /*17e20*/  SHF.R.U32.HI R4, RZ, 0x4, R4 ;  /* 0x00000004ff047819 */ /* 0x000fe20000011604 */
[----:B------:R-:W-:Y:S01]  /*17e30*/  WARPGROUP.ARRIVE ;  /* 0x00000000000079c5 */ /* 0x000fe20000000000 */
[----:B------:R-:W-:Y:S01]  /*17e40*/  R2UR UR7, R5 ;  /* 0x00000000050772ca */ /* 0x000fe200000e0000 */
[----:B------:R-:W-:Y:S01]  /*17e50*/  FMUL.FTZ R5, R2, R152 ;  /* 0x0000009802057220 */ /* 0x000fe20000410000 */
[----:B------:R-:W-:Y:S01]  /*17e60*/  LOP3.LUT R4, R4, 0x3fff, RZ, 0xc0, !PT ;  /* 0x00003fff04047812 */ /* 0x000fe200078ec0ff */
[C---:B------:R-:W-:Y:S01]  /*17e70*/  FMUL.FTZ R15, R2.reuse, R156 ;  /* 0x0000009c020f7220 */ /* 0x040fe20000410000 */
[----:B------:R-:W-:Y:S01]  /*17e80*/  MOV R7, 0x40000040 ;  /* 0x4000004000077802 */ /* 0x000fe20000000f00 */
[----:B------:R-:W-:Y:S01]  /*17e90*/  FMUL.FTZ R14, R2, R155 ;  /* 0x0000009b020e7220 */ /* 0x000fe20000410000 */
[----:B------:R-:W-:Y:S01]  /*17ea0*/  LOP3.LUT R4, R4, 0x10000, RZ, 0xfc, !PT ;  /* 0x0001000004047812 */ /* 0x000fe200078efcff */
[----:B------:R-:W0:Y:S01]  /*17eb0*/  MUFU.TANH R5, R5 ;  /* 0x0000000500057308 */ /* 0x000e220000002400 */
[C---:B------:R-:W-:Y:S01]  /*17ec0*/  FMUL.FTZ R20, R2.reuse, R157 ;  /* 0x0000009d02147220 */ /* 0x040fe20000410000 */
[C---:B------:R-:W-:Y:S01]  /*17ed0*/  FMUL.FTZ R21, R2.reuse, R158 ;  /* 0x0000009e02157220 */ /* 0x040fe20000410000 */
[----:B------:R-:W-:Y:S01]  /*17ee0*/  FMUL.FTZ R152, R2, R159 ;  /* 0x0000009f02987220 */ /* 0x000fe20000410000 */
[----:B------:R-:W-:-:S02]  /*17ef0*/  IMAD R4, R12, 0x800, R4 ;  /* 0x000008000c047824 */ /* 0x000fc400078e0204 */
[C---:B------:R-:W-:Y:S01]  /*17f00*/  FMUL.FTZ R155, R2.reuse, R162 ;  /* 0x000000a2029b7220 */ /* 0x040fe20000410000 */
[C---:B------:R-:W-:Y:S01]  /*17f10*/  FMUL.FTZ R157, R2.reuse, R164 ;  /* 0x000000a4029d7220 */ /* 0x040fe20000410000 */
[----:B------:R-:W-:Y:S01]  /*17f20*/  FMUL.FTZ R156, R2, R163 ;  /* 0x000000a3029c7220 */ /* 0x000fe20000410000 */
[C---:B------:R-:W-:Y:S01]  /*17f30*/  VIADD R6, R4.reuse, 0x2 ;  /* 0x0000000204067836 */ /* 0x040fe20000000000 */
[----:B------:R-:W-:Y:S01]  /*17f40*/  R2UR UR6, R4 ;  /* 0x00000000040672ca */ /* 0x000fe200000e0000 */
        /* <DEDUP_REMOVED lines=11> */
[----:B------:R-:W-:Y:S01]  /*18000*/  FMUL.FTZ R172, R2, R177 ;  /* 0x000000b102ac7220 */ /* 0x000fe20000410000 */
[----:B------:R-:W-:Y:S01]  /*18010*/  QGMMA.64x256x32.F32.E4M3.E4M3 R24, R228, gdesc[UR4], R24, gsb0 ;  /* 0x03e00004e4187df3 */ /* 0x000fe20008000818 */
[----:B------:R-:W-:Y:S01]  /*18020*/  R2UR UR6, R6 ;  /* 0x00000000060672ca */ /* 0x000fe200000e0000 */
[----:B------:R-:W-:Y:S01]  /*18030*/  VIADD R6, R4, 0x4 ;  /* 0x0000000404067836 */ /* 0x000fe20000000000 */
[----:B------:R-:W-:Y:S01]  /*18040*/  R2UR UR7, R7 ;  /* 0x00000000070772ca */ /* 0x000fe200000e0000 */
[----:B------:R-:W-:Y:S01]  /*18050*/  IMAD.MOV.U32 R7, RZ, RZ, 0x40000040 ;  /* 0x40000040ff077424 */ /* 0x000fe200078e00ff */
        /* <DEDUP_REMOVED lines=33> */
[----:B------:R-:W-:-:S07]  /*18270*/  FMUL.FTZ R210, R2, R214 ;  /* 0x000000d602d27220 */ /* 0x000fce0000410000 */
[----:B------:R-:W-:Y:S08]  /*18280*/  MUFU.TANH R156, R156 ;  /* 0x0000009c009c7308 */ /* 0x000ff00000002400 */
        /* <DEDUP_REMOVED lines=27> */
[----:B------:R-:W-:Y:S01]  /*18440*/  MUFU.TANH R194, R194 ;  /* 0x000000c200c27308 */ /* 0x000fe20000002400 */
[----:B------:R-:W-:-:S02]  /*18450*/  WARPGROUP.DEPBAR.LE gsb0, 0x0 ;  /* 0x00008000000079c5 */ /* 0x000fc40000010000 */
[----:B------:R-:W-:-:S06]  /*18460*/  WARPGROUP.ARRIVE ;  /* 0x00000000000079c5 */ /* 0x000fcc0000000000 */
[----:B------:R-:W1:Y:S01]  /*18470*/  S2R R231, SR_TID.X ;  /* 0x0000000000e77919 */ /* 0x000e620000002100 */
[----:B------:R-:W-:Y:S01]  /*18480*/  MUFU.TANH R196, R196 ;  /* 0x000000c400c47308 */ /* 0x000fe20000002400 */
[----:B------:R-:W-:Y:S01]  /*18490*/  QGMMA.64x256x32.F32.E4M3.E4M3 R24, R224, gdesc[UR4], R24, gsb0 ;  /* 0x03e00004e0187df3 */ /* 0x000fe20008000818 */
[----:B------:R-:W-:Y:S01]  /*184a0*/  R2UR UR6, R6 ;  /* 0x00000000060672ca */ /* 0x000fe200000e0000 */
[C---:B------:R-:W-:Y:S01]  /*184b0*/  FMUL.FTZ R6, R2.reuse, R153 ;  /* 0x0000009902067220 */ /* 0x040fe20000410000 */
[----:B------:R-:W-:Y:S01]  /*184c0*/  R2UR UR7, R7 ;  /* 0x00000000070772ca */ /* 0x000fe200000e0000 */
[C---:B------:R-:W-:Y:S01]  /*184d0*/  FMUL.FTZ R7, R2.reuse, R154 ;  /* 0x0000009a02077220 */ /* 0x040fe20000410000 */
[C---:B------:R-:W-:Y:S01]  /*184e0*/  FMUL.FTZ R153, R2.reuse, R160 ;  /* 0x000000a002997220 */ /* 0x040fe20000410000 */
[C---:B------:R-:W-:Y:S01]  /*184f0*/  FMUL.FTZ R154, R2.reuse, R161 ;  /* 0x000000a1029a7220 */ /* 0x040fe20000410000 */
[C---:B------:R-:W-:Y:S01]  /*18500*/  FMUL.FTZ R160, R2.reuse, R167 ;  /* 0x000000a702a07220 */ /* 0x040fe20000410000 */
        /* <DEDUP_REMOVED lines=13> */
[----:B------:R-:W-:-:S03]  /*185e0*/  FMUL.FTZ R211, R2, R215 ;  /* 0x000000d702d37220 */ /* 0x000fc60000410000 */
[----:B------:R-:W3:Y:S01]  /*185f0*/  MUFU.TANH R153, R153 ;  /* 0x0000009900997308 */ /* 0x000ee20000002400 */
[----:B--2---:R-:W-:Y:S02]  /*18600*/  FMNMX.FTZ R167, R6, R167, !PT ;  /* 0x000000a706a77209 */ /* 0x004fe40007810000 */
[----:B-1----:R-:W-:Y:S02]  /*18610*/  LOP3.LUT R231, R231, 0x7f, RZ, 0xc0, !PT ;  /* 0x0000007fe7e77812 */ /* 0x002fe400078ec0ff */
[----:B------:R-:W-:Y:S02]  /*18620*/  FMNMX.FTZ R167, R15, R167, !PT ;  /* 0x000000a70fa77209 */ /* 0x000fe40007810000 */
[----:B------:R-:W-:Y:S01]  /*18630*/  ISETP.NE.AND P1, PT, R231, RZ, PT ;  /* 0x000000ffe700720c */ /* 0x000fe20003f25270 */
[----:B------:R-:W1:Y:S01]  /*18640*/  MUFU.TANH R154, R154 ;  /* 0x0000009a009a7308 */ /* 0x000e620000002400 */
[----:B0-----:R-:W-:Y:S01]  /*18650*/  FMNMX.FTZ R166, R7, R10, !PT ;  /* 0x0000000a07a67209 */ /* 0x001fe20007810000 */
[----:B------:R-:W0:Y:S01]  /*18660*/  S2R R231, SR_TID.X ;  /* 0x0000000000e77919 */ /* 0x000e220000002100 */
[----:B------:R-:W-:-:S02]  /*18670*/  FMNMX.FTZ R167, R20, R167, !PT ;  /* 0x000000a714a77209 */ /* 0x000fc40007810000 */
[----:B------:R-:W-:-:S03]  /*18680*/  FMNMX.FTZ R166, R14, R166, !PT ;  /* 0x000000a60ea67209 */ /* 0x000fc60007810000 */
[----:B------:R-:W2:Y:S01]  /*18690*/  MUFU.TANH R161, R161 ;  /* 0x000000a100a17308 */ /* 0x000ea20000002400 */
[----:B------:R-:W-:Y:S02]  /*186a0*/  FMNMX.FTZ R166, R21, R166, !PT ;  /* 0x000000a615a67209 */ /* 0x000fe40007810000 */
[----:B---3--:R-:W-:Y:S02]  /*186b0*/  FMNMX.FTZ R167, R153, R167, !PT ;  /* 0x000000a799a77209 */ /* 0x008fe40007810000 */
[----:B------:R-:W-:-:S03]  /*186c0*/  FMNMX.FTZ R166, R152, R166, !PT ;  /* 0x000000a698a67209 */ /* 0x000fc60007810000 */
[----:B------:R-:W3:Y:S01]  /*186d0*/  MUFU.TANH R160, R160 ;  /* 0x000000a000a07308 */ /* 0x000ee20000002400 */
[----:B-1----:R-:W-:Y:S02]  /*186e0*/  FMNMX.FTZ R167, R154, R167, !PT ;  /* 0x000000a79aa77209 */ /* 0x002fe40007810000 */
[----:B------:R-:W-:Y:S02]  /*186f0*/  FMNMX.FTZ R166, R155, R166, !PT ;  /* 0x000000a69ba67209 */ /* 0x000fe40007810000 */
[----:B------:R-:W-:Y:S02]  /*18700*/  FMNMX.FTZ R167, R157, R167, !PT ;  /* 0x000000a79da77209 */ /* 0x000fe40007810000 */
[----:B------:R-:W-:Y:S01]  /*18710*/  FMNMX.FTZ R166, R156, R166, !PT ;  /* 0x000000a69ca67209 */ /* 0x000fe20007810000 */
[----:B------:R-:W1:Y:S01]  /*18720*/  MUFU.TANH R168, R168 ;  /* 0x000000a800a87308 */ /* 0x000e620000002400 */
[----:B------:R-:W-:Y:S02]  /*18730*/  FMNMX.FTZ R167, R158, R167, !PT ;  /* 0x000000a79ea77209 */ /* 0x000fe40007810000 */
[----:B------:R-:W-:-:S02]  /*18740*/  FMNMX.FTZ R166, R159, R166, !PT ;  /* 0x000000a69fa67209 */ /* 0x000fc40007810000 */
[----:B--2---:R-:W-:-:S03]  /*18750*/  FMNMX.FTZ R167, R161, R167, !PT ;  /* 0x000000a7a1a77209 */ /* 0x004fc60007810000 */
[----:B------:R-:W2:Y:S01]  /*18760*/  MUFU.TANH R173, R173 ;  /* 0x000000ad00ad7308 */ /* 0x000ea20000002400 */
[----:B---3--:R-:W-:Y:S02]  /*18770*/  FMNMX.FTZ R166, R160, R166, !PT ;  /* 0x000000a6a0a67209 */ /* 0x008fe40007810000 */
[----:B------:R-:W-:Y:S02]  /*18780*/  FMNMX.FTZ R167, R162, R167, !PT ;  /* 0x000000a7a2a77209 */ /* 0x000fe40007810000 */
[----:B------:R-:W-:Y:S02]  /*18790*/  FMNMX.FTZ R166, R163, R166, !PT ;  /* 0x000000a6a3a67209 */ /* 0x000fe40007810000 */
[----:B------:R-:W-:Y:S01]  /*187a0*/  FMNMX.FTZ R167, R165, R167, !PT ;  /* 0x000000a7a5a77209 */ /* 0x000fe20007810000 */
[----:B------:R-:W3:Y:S01]  /*187b0*/  MUFU.TANH R178, R178 ;  /* 0x000000b200b27308 */ /* 0x000ee20000002400 */
[----:B------:R-:W-:Y:S02]  /*187c0*/  FMNMX.FTZ R166, R164, R166, !PT ;  /* 0x000000a6a4a67209 */ /* 0x000fe40007810000 */
[----:B-1----:R-:W-:-:S02]  /*187d0*/  FMNMX.FTZ R167, R168, R167, !PT ;  /* 0x000000a7a8a77209 */ /* 0x002fc40007810000 */
[----:B------:R-:W-:Y:S02]  /*187e0*/  FMNMX.FTZ R166, R169, R166, !PT ;  /* 0x000000a6a9a67209 */ /* 0x000fe40007810000 */
[----:B------:R-:W-:Y:S01]  /*187f0*/  FMNMX.FTZ R167, R171, R167, !PT ;  /* 0x000000a7aba77209 */ /* 0x000fe20007810000 */
[----:B------:R-:W1:Y:S01]  /*18800*/  MUFU.TANH R183, R183 ;  /* 0x000000b700b77308 */ /* 0x000e620000002400 */
[----:B------:R-:W-:Y:S02]  /*18810*/  FMNMX.FTZ R166, R170, R166, !PT ;  /* 0x000000a6aaa67209 */ /* 0x000fe40007810000 */
[----:B------:R-:W-:Y:S02]  /*18820*/  FMNMX.FTZ R167, R172, R167, !PT ;  /* 0x000000a7aca77209 */ /* 0x000fe40007810000 */
[----:B--2---:R-:W-:Y:S02]  /*18830*/  FMNMX.FTZ R166, R173, R166, !PT ;  /* 0x000000a6ada67209 */ /* 0x004fe40007810000 */
[----:B------:R-:W-:Y:S01]  /*18840*/  FMNMX.FTZ R167, R175, R167, !PT ;  /* 0x000000a7afa77209 */ /* 0x000fe20007810000 */
[----:B------:R-:W2:Y:S01]  /*18850*/  MUFU.TANH R188, R188 ;  /* 0x000000bc00bc7308 */ /* 0x000ea20000002400 */
[----:B------:R-:W-:-:S02]  /*18860*/  FMNMX.FTZ R166, R174, R166, !PT ;  /* 0x000000a6aea67209 */ /* 0x000fc40007810000 */
[----:B------:R-:W-:Y:S02]  /*18870*/  FMNMX.FTZ R167, R176, R167, !PT ;  /* 0x000000a7b0a77209 */ /* 0x000fe40007810000 */
[----:B------:R-:W-:Y:S02]  /*18880*/  FMNMX.FTZ R166, R177, R166, !PT ;  /* 0x000000a6b1a67209 */ /* 0x000fe40007810000 */
[----:B------:R-:W-:Y:S01]  /*18890*/  FMNMX.FTZ R167, R179, R167, !PT ;  /* 0x000000a7b3a77209 */ /* 0x000fe20007810000 */
[----:B------:R-:W4:Y:S01]  /*188a0*/  MUFU.TANH R193, R193 ;  /* 0x000000c100c17308 */ /* 0x000f220000002400 */
[----:B---3--:R-:W-:Y:S02]  /*188b0*/  FMNMX.FTZ R166, R178, R166, !PT ;  /* 0x000000a6b2a67209 */ /* 0x008fe40007810000 */
[----:B------:R-:W-:Y:S02]  /*188c0*/  FMNMX.FTZ R167, R180, R167, !PT ;  /* 0x000000a7b4a77209 */ /* 0x000fe40007810000 */
[----:B------:R-:W-:-:S02]  /*188d0*/  FMNMX.FTZ R166, R181, R166, !PT ;  /* 0x000000a6b5a67209 */ /* 0x000fc40007810000 */
[----:B-1----:R-:W-:Y:S01]  /*188e0*/  FMNMX.FTZ R167, R183, R167, !PT ;  /* 0x000000a7b7a77209 */ /* 0x002fe20007810000 */
[----:B------:R-:W1:Y:S01]  /*188f0*/  MUFU.TANH R197, R197 ;  /* 0x000000c500c57308 */ /* 0x000e620000002400 */
[----:B------:R-:W-:Y:S02]  /*18900*/  FMNMX.FTZ R166, R182, R166, !PT ;  /* 0x000000a6b6a67209 */ /* 0x000fe40007810000 */
[----:B------:R-:W-:Y:S02]  /*18910*/  FMNMX.FTZ R167, R184, R167, !PT ;  /* 0x000000a7b8a77209 */ /* 0x000fe40007810000 */
[----:B------:R-:W-:Y:S02]  /*18920*/  FMNMX.FTZ R166, R185, R166, !PT ;  /* 0x000000a6b9a67209 */ /* 0x000fe40007810000 */
[----:B------:R-:W-:Y:S01]  /*18930*/  FMNMX.FTZ R167, R187, R167, !PT ;  /* 0x000000a7bba77209 */ /* 0x000fe20007810000 */
[----:B------:R-:W3:Y:S01]  /*18940*/  MUFU.TANH R199, R199 ;  /* 0x000000c700c77308 */ /* 0x000ee20000002400 */
[----:B------:R-:W-:-:S02]  /*18950*/  FMNMX.FTZ R166, R186, R166, !PT ;  /* 0x000000a6baa67209 */ /* 0x000fc40007810000 */
[----:B--2---:R-:W-:Y:S02]  /*18960*/  FMNMX.FTZ R167, R188, R167, !PT ;  /* 0x000000a7bca77209 */ /* 0x004fe40007810000 */
[----:B------:R-:W-:Y:S02]  /*18970*/  FMNMX.FTZ R166, R189, R166, !PT ;  /* 0x000000a6bda67209 */ /* 0x000fe40007810000 */
[----:B------:R-:W-:Y:S01]  /*18980*/  FMNMX.FTZ R167, R191, R167, !PT ;  /* 0x000000a7bfa77209 */ /* 0x000fe20007810000 */
[----:B------:R-:W2:Y:S01]  /*18990*/  MUFU.TANH R198, R198 ;  /* 0x000000c600c67308 */ /* 0x000ea20000002400 */
[----:B------:R-:W-:Y:S02]  /*189a0*/  FMNMX.FTZ R166, R190, R166, !PT ;  /* 0x000000a6bea67209 */ /* 0x000fe40007810000 */
[----:B------:R-:W-:Y:S02]  /*189b0*/  FMNMX.FTZ R167, R192, R167, !PT ;  /* 0x000000a7c0a77209 */ /* 0x000fe40007810000 */
[----:B----4-:R-:W-:-:S02]  /*189c0*/  FMNMX.FTZ R166, R193, R166, !PT ;  /* 0x000000a6c1a67209 */ /* 0x010fc40007810000 */
[----:B------:R-:W-:Y:S01]  /*189d0*/  FMNMX.FTZ R167, R195, R167, !PT ;  /* 0x000000a7c3a77209 */ /* 0x000fe20007810000 */
[----:B------:R-:W4:Y:S01]  /*189e0*/  MUFU.TANH R200, R200 ;  /* 0x000000c800c87308 */ /* 0x000f220000002400 */
[----:B------:R-:W-:Y:S02]  /*189f0*/  FMNMX.FTZ R166, R194, R166, !PT ;  /* 0x000000a6c2a67209 */ /* 0x000fe40007810000 */
[----:B------:R-:W-:Y:S02]  /*18a00*/  FMNMX.FTZ R167, R196, R167, !PT ;  /* 0x000000a7c4a77209 */ /* 0x000fe40007810000 */
[----:B-1----:R-:W-:Y:S02]  /*18a10*/  FMNMX.FTZ R166, R197, R166, !PT ;  /* 0x000000a6c5a67209 */ /* 0x002fe40007810000 */
[----:B---3--:R-:W-:Y:S01]  /*18a20*/  FMNMX.FTZ R167, R199, R167, !PT ;  /* 0x000000a7c7a77209 */ /* 0x008fe20007810000 */
[----:B------:R-:W1:Y:S01]  /*18a30*/  MUFU.TANH R202, R202 ;  /* 0x000000ca00ca7308 */ /* 0x000e620000002400 */
[----:B--2---:R-:W-:-:S02]  /*18a40*/  FMNMX.FTZ R166, R198, R166, !PT ;  /* 0x000000a6c6a67209 */ /* 0x004fc40007810000 */
[----:B0-----:R-:W-:-:S05]  /*18a50*/  SHF.R.U32.HI R231, RZ, 0x7, R231 ;  /* 0x00000007ffe77819 */ /* 0x001fca00000116e7 */
[----:B------:R-:W0:Y:S01]  /*18a60*/  MUFU.TANH R204, R204 ;  /* 0x000000cc00cc7308 */ /* 0x000e220000002400 */
[----:B----4-:R-:W-:-:S07]  /*18a70*/  FMNMX.FTZ R167, R200, R167, !PT ;  /* 0x000000a7c8a77209 */ /* 0x010fce0007810000 */
[----:B------:R-:W2:Y:S01]  /*18a80*/  MUFU.TANH R203, R203 ;  /* 0x000000cb00cb7308 */ /* 0x000ea20000002400 */
[----:B-1----:R-:W-:-:S07]  /*18a90*/  FMNMX.FTZ R166, R202, R166, !PT ;  /* 0x000000a6caa67209 */ /* 0x002fce0007810000 */
[----:B------:R-:W1:Y:S01]  /*18aa0*/  MUFU.TANH R205, R205 ;  /* 0x000000cd00cd7308 */ /* 0x000e620000002400 */
[----:B0-----:R-:W-:-:S07]  /*18ab0*/  FMNMX.FTZ R167, R204, R167, !PT ;  /* 0x000000a7cca77209 */ /* 0x001fce0007810000 */
[----:B------:R-:W0:Y:S01]  /*18ac0*/  MUFU.TANH R206, R206 ;  /* 0x000000ce00ce7308 */ /* 0x000e220000002400 */
[----:B--2---:R-:W-:-:S07]  /*18ad0*/  FMNMX.FTZ R166, R203, R166, !PT ;  /* 0x000000a6cba67209 */ /* 0x004fce0007810000 */
        /* <DEDUP_REMOVED lines=9> */
[----:B0-----:R-:W-:-:S05]  /*18b70*/  FMNMX.FTZ R167, R209, R167, !PT ;  /* 0x000000a7d1a77209 */ /* 0x001fca0007810000 */
[----:B------:R-:W0:Y:S01]  /*18b80*/  SHFL.BFLY PT, R212, R167, 0x2, 0x1f ;  /* 0x0c401f00a7d47f89 */ /* 0x000e2200000e0000 */
[----:B--2---:R-:W-:-:S04]  /*18b90*/  FMNMX.FTZ R166, R210, R166, !PT ;  /* 0x000000a6d2a67209 */ /* 0x004fc80007810000 */
[----:B-1----:R-:W-:Y:S01]  /*18ba0*/  FMNMX.FTZ R201, R211, R166, !PT ;  /* 0x000000a6d3c97209 */ /* 0x002fe20007810000 */
[----:B------:R-:W-:-:S04]  /*18bb0*/  VIADD R166, R4, 0x6 ;  /* 0x0000000604a67836 */ /* 0x000fc80000000000 */
[----:B------:R-:W1:Y:S01]  /*18bc0*/  SHFL.BFLY PT, R213, R201, 0x2, 0x1f ;  /* 0x0c401f00c9d57f89 */ /* 0x000e6200000e0000 */
[----:B0-----:R-:W-:Y:S02]  /*18bd0*/  FMNMX.FTZ R212, R167, R212, !PT ;  /* 0x000000d4a7d47209 */ /* 0x001fe40007810000 */
[----:B------:R-:W-:Y:S02]  /*18be0*/  MOV R167, 0x40000040 ;  /* 0x4000004000a77802 */ /* 0x000fe40000000f00 */
[----:B-1----:R-:W-:Y:S02]  /*18bf0*/  FMNMX.FTZ R201, R201, R213, !PT ;  /* 0x000000d5c9c97209 */ /* 0x002fe40007810000 */
[----:B------:R-:W-:-:S03]  /*18c00*/  IADD3 R213, -R231, 0xb, RZ ;  /* 0x0000000be7d57810 */ /* 0x000fc60007ffe1ff */
[----:B------:R-:W0:Y:S01]  /*18c10*/  SHFL.BFLY PT, R4, R201, 0x1, 0x1f ;  /* 0x0c201f00c9047f89 */ /* 0x000e2200000e0000 */
[----:B------:R-:W-:Y:S02]  /*18c20*/  WARPGROUP.DEPBAR.LE gsb0, 0x0 ;  /* 0x00008000000079c5 */ /* 0x000fe40000010000 */
[----:B------:R-:W-:-:S06]  /*18c30*/  WARPGROUP.ARRIVE ;  /* 0x00000000000079c5 */ /* 0x000fcc0000000000 */
[----:B------:R-:W-:Y:S01]  /*18c40*/  QGMMA.64x256x32.F32.E4M3.E4M3 R24, R220, gdesc[UR4], R24, gsb0 ;  /* 0x03e00004dc187df3 */ /* 0x000fe20008000818 */
[----:B------:R-:W-:Y:S02]  /*18c50*/  R2UR UR7, R167 ;  /* 0x00000000a70772ca */ /* 0x000fe400000e0000 */
[----:B------:R-:W1:Y:S01]  /*18c60*/  SHFL.BFLY PT, R167, R212, 0x1, 0x1f ;  /* 0x0c201f00d4a77f89 */ /* 0x000e6200000e0000 */
[----:B------:R-:W-:Y:S01]  /*18c70*/  R2UR UR6, R166 ;  /* 0x00000000a60672ca */ /* 0x000fe200000e0000 */
[----:B------:R-:W-:Y:S01]  /*18c80*/  IMAD.U32 R166, RZ, RZ, UR48 ;  /* 0x00000030ffa67e24 */ /* 0x000fe2000f8e00ff */
[----:B0-----:R-:W-:Y:S02]  /*18c90*/  FMNMX.FTZ R201, R201, R4, !PT ;  /* 0x00000004c9c97209 */ /* 0x001fe40007810000 */
[----:B-1----:R-:W-:Y:S01]  /*18ca0*/  FMNMX.FTZ R167, R212, R167, !PT ;  /* 0x000000a7d4a77209 */ /* 0x002fe20007810000 */
[----:B------:R-:W-:-:S04]  /*18cb0*/  @!P1 IMAD R212, R13, 0x8, R22 ;  /* 0x000000080dd49824 */ /* 0x000fc800078e0216 */
[----:B------:R-:W-:Y:S01]  /*18cc0*/  FADD.FTZ R4, -R167, R11 ;  /* 0x0000000ba7047221 */ /* 0x000fe20000010100 */
[----:B------:R-:W-:-:S01]  /*18cd0*/  FADD.FTZ R11, -R201, R10 ;  /* 0x0000000ac90b7221 */ /* 0x000fc20000010100 */
[----:B------:R-:W-:Y:S02]  /*18ce0*/  @!P1 VIADD R212, R212, 0x38840 ;  /* 0x00038840d4d49836 */ /* 0x000fe40000000000 */
[----:B------:R-:W-:-:S03]  /*18cf0*/  FMUL.FTZ R4, R4, R166 ;  /* 0x000000a604047220 */ /* 0x000fc60000410000 */
[----:B------:R-:W-:Y:S01]  /*18d00*/  @!P1 PRMT R212, RZ, 0x654, R212 ;  /* 0x00000654ffd49816 */ /* 0x000fe200000000d4 */
[----:B------:R0:W-:Y:S02]  /*18d10*/  MUFU.EX2 R10, R4 ;  /* 0x00000004000a7308 */ /* 0x0001e40000000800 */
[-C--:B0-----:R-:W-:Y:S01]  /*18d20*/  FMUL.FTZ R4, R11, R166.reuse ;  /* 0x000000a60b047220 */ /* 0x081fe20000410000 */
[----:B------:R-:W-:-:S04]  /*18d30*/  FFMA.FTZ R11, R167, R166, -8 ;  /* 0xc1000000a70b7423 */ /* 0x000fc800000100a6 */
[-CC-:B------:R-:W-:Y:S01]  /*18d40*/  FFMA.FTZ R5, R5, R166.reuse, -R11.reuse ;  /* 0x000000a605057223 */ /* 0x180fe2000001080b */
[----:B------:R-:W-:-:S01]  /*18d50*/  FFMA.FTZ R6, R6, R166, -R11 ;  /* 0x000000a606067223 */ /* 0x000fc2000001080b */
        /* <DEDUP_REMOVED lines=30> */
[-C--:B------:R-:W-:Y:S01]  /*18f40*/  FFMA.FTZ R209, R201, R166.reuse, -8 ;  /* 0xc1000000c9d17423 */ /* 0x080fe200000100a6 */
[----:B------:R-:W-:Y:S03]  /*18f50*/  MUFU.EX2 R4, R4 ;  /* 0x0000000400047308 */ /* 0x000fe60000000800 */
[----:B------:R-:W-:-:S01]  /*18f60*/  FFMA.FTZ R7, R7, R166, -R209 ;  /* 0x000000a607077223 */ /* 0x000fc200000108d1 */
[-CC-:B------:R-:W-:Y:S01]  /*18f70*/  FFMA.FTZ R14, R14, R166.reuse, -R209.reuse ;  /* 0x000000a60e0e7223 */ /* 0x180fe200000108d1 */
[----:B------:R-:W-:-:S01]  /*18f80*/  FFMA.FTZ R21, R21, R166, -R209 ;  /* 0x000000a615157223 */ /* 0x000fc200000108d1 */
[-CC-:B------:R-:W-:Y:S01]  /*18f90*/  FFMA.FTZ R152, R152, R166.reuse, -R209.reuse ;  /* 0x000000a698987223 */ /* 0x180fe200000108d1 */
[----:B------:R-:W-:-:S01]  /*18fa0*/  FFMA.FTZ R155, R155, R166, -R209 ;  /* 0x000000a69b9b7223 */ /* 0x000fc200000108d1 */
[----:B------:R-:W0:Y:S01]  /*18fb0*/  MUFU.EX2 R5, R5 ;  /* 0x0000000500057308 */ /* 0x000e220000000800 */
[----:B------:R-:W-:-:S01]  /*18fc0*/  FFMA.FTZ R156, R156, R166, -R209 ;  /* 0x000000a69c9c7223 */ /* 0x000fc200000108d1 */
[-CC-:B------:R-:W-:Y:S01]  /*18fd0*/  FFMA.FTZ R159, R159, R166.reuse, -R209.reuse ;  /* 0x000000a69f9f7223 */ /* 0x180fe200000108d1 */
[----:B------:R-:W-:-:S01]  /*18fe0*/  FFMA.FTZ R160, R160, R166, -R209 ;  /* 0x000000a6a0a07223 */ /* 0x000fc200000108d1 */
[-CC-:B------:R-:W-:Y:S01]  /*18ff0*/  FFMA.FTZ R163, R163, R166.reuse, -R209.reuse ;  /* 0x000000a6a3a37223 */ /* 0x180fe200000108d1 */
[----:B------:R-:W-:-:S01]  /*19000*/  FFMA.FTZ R164, R164, R166, -R209 ;  /* 0x000000a6a4a47223 */ /* 0x000fc200000108d1 */
[-CC-:B------:R-:W-:Y:S01]  /*19010*/  FFMA.FTZ R169, R169, R166.reuse, -R209.reuse ;  /* 0x000000a6a9a97223 */ /* 0x180fe200000108d1 */
[----:B------:R-:W-:-:S01]  /*19020*/  FFMA.FTZ R170, R170, R166, -R209 ;  /* 0x000000a6aaaa7223 */ /* 0x000fc200000108d1 */
[----:B------:R-:W1:Y:S01]  /*19030*/  MUFU.EX2 R7, R7 ;  /* 0x0000000700077308 */ /* 0x000e620000000800 */
[----:B------:R-:W-:-:S01]  /*19040*/  FFMA.FTZ R173, R173, R166, -R209 ;  /* 0x000000a6adad7223 */ /* 0x000fc200000108d1 */
[-CC-:B------:R-:W-:Y:S01]  /*19050*/  FFMA.FTZ R174, R174, R166.reuse, -R209.reuse ;  /* 0x000000a6aeae7223 */ /* 0x180fe200000108d1 */
[----:B------:R-:W-:-:S01]  /*19060*/  FFMA.FTZ R177, R177, R166, -R209 ;  /* 0x000000a6b1b17223 */ /* 0x000fc200000108d1 */
[-CC-:B------:R-:W-:Y:S01]  /*19070*/  FFMA.FTZ R178, R178, R166.reuse, -R209.reuse ;  /* 0x000000a6b2b27223 */ /* 0x180fe200000108d1 */
[----:B------:R-:W-:-:S01]  /*19080*/  FFMA.FTZ R181, R181, R166, -R209 ;  /* 0x000000a6b5b57223 */ /* 0x000fc200000108d1 */
[-CC-:B------:R-:W-:Y:S01]  /*19090*/  FFMA.FTZ R182, R182, R166.reuse, -R209.reuse ;  /* 0x000000a6b6b67223 */ /* 0x180fe200000108d1 */
[----:B------:R-:W-:-:S01]  /*190a0*/  FFMA.FTZ R185, R185, R166, -R209 ;  /* 0x000000a6b9b97223 */ /* 0x000fc200000108d1 */
[----:B------:R-:W2:Y:S01]  /*190b0*/  MUFU.EX2 R6, R6 ;  /* 0x0000000600067308 */ /* 0x000ea20000000800 */
[----:B0-----:R-:W-:-:S01]  /*190c0*/  FFMA.FTZ R3, R10, R3, R5 ;  /* 0x000000030a037223 */ /* 0x001fc20000010005 */
[-CC-:B------:R-:W-:Y:S01]  /*190d0*/  FFMA.FTZ R186, R186, R166.reuse, -R209.reuse ;  /* 0x000000a6baba7223 */ /* 0x180fe200000108d1 */
[----:B------:R-:W-:-:S01]  /*190e0*/  FFMA.FTZ R189, R189, R166, -R209 ;  /* 0x000000a6bdbd7223 */ /* 0x000fc200000108d1 */
[-CC-:B------:R-:W-:Y:S01]  /*190f0*/  FFMA.FTZ R190, R190, R166.reuse, -R209.reuse ;  /* 0x000000a6bebe7223 */ /* 0x180fe200000108d1 */
[----:B------:R-:W-:-:S01]  /*19100*/  FFMA.FTZ R193, R193, R166, -R209 ;  /* 0x000000a6c1c17223 */ /* 0x000fc200000108d1 */
[-CC-:B------:R-:W-:Y:S01]  /*19110*/  FFMA.FTZ R194, R194, R166.reuse, -R209.reuse ;  /* 0x000000a6c2c27223 */ /* 0x180fe200000108d1 */
[----:B------:R-:W-:-:S01]  /*19120*/  FFMA.FTZ R197, R197, R166, -R209 ;  /* 0x000000a6c5c57223 */ /* 0x000fc200000108d1 */
[----:B------:R-:W0:Y:S01]  /*19130*/  MUFU.EX2 R14, R14 ;  /* 0x0000000e000e7308 */ /* 0x000e220000000800 */
[----:B-1----:R-:W-:-:S01]  /*19140*/  FFMA.FTZ R8, R4, R8, R7 ;  /* 0x0000000804087223 */ /* 0x002fc20000010007 */
[-CC-:B------:R-:W-:Y:S01]  /*19150*/  FFMA.FTZ R198, R198, R166.reuse, -R209.reuse ;  /* 0x000000a6c6c67223 */ /* 0x180fe200000108d1 */
[----:B------:R-:W-:-:S01]  /*19160*/  FFMA.FTZ R202, R202, R166, -R209 ;  /* 0x000000a6caca7223 */ /* 0x000fc200000108d1 */
[-CC-:B------:R-:W-:Y:S01]  /*19170*/  FFMA.FTZ R203, R203, R166.reuse, -R209.reuse ;  /* 0x000000a6cbcb7223 */ /* 0x180fe200000108d1 */
[----:B------:R-:W-:-:S01]  /*19180*/  FFMA.FTZ R206, R206, R166, -R209 ;  /* 0x000000a6cece7223 */ /* 0x000fc200000108d1 */
[-CC-:B------:R-:W-:Y:S01]  /*19190*/  FFMA.FTZ R207, R207, R166.reuse, -R209.reuse ;  /* 0x000000a6cfcf7223 */ /* 0x180fe200000108d1 */
[----:B------:R-:W-:-:S01]  /*191a0*/  FFMA.FTZ R210, R210, R166, -R209 ;  /* 0x000000a6d2d27223 */ /* 0x000fc200000108d1 */
[----:B------:R-:W1:Y:S01]  /*191b0*/  MUFU.EX2 R15, R15 ;  /* 0x0000000f000f7308 */ /* 0x000e620000000800 */
[----:B--2---:R-:W-:-:S01]  /*191c0*/  FADD.FTZ R3, R6, R3 ;  /* 0x0000000306037221 */ /* 0x004fc20000010000 */
[----:B------:R-:W-:-:S06]  /*191d0*/  FFMA.FTZ R209, R211, R166, -R209 ;  /* 0x000000a6d3d17223 */ /* 0x000fcc00000108d1 */
        /* <DEDUP_REMOVED lines=33> */
[----:B-1----:R-:W-:-:S01]  /*193f0*/  FADD.FTZ R8, R164, R8 ;  /* 0x00000008a4087221 */ /* 0x002fc20000010000 */
[----:B------:R-:W-:Y:S02]  /*19400*/  WARPGROUP.DEPBAR.LE gsb0, 0x0 ;  /* 0x00008000000079c5 */ /* 0x000fe40000010000 */
[----:B------:R-:W-:-:S04]  /*19410*/  WARPGROUP.ARRIVE ;  /* 0x00000000000079c5 */ /* 0x000fc80000000000 */
[----:B------:R-:W1:Y:S01]  /*19420*/  MUFU.EX2 R168, R168 ;  /* 0x000000a800a87308 */ /* 0x000e620000000800 */
[----:B--2---:R-:W-:-:S01]  /*19430*/  FADD.FTZ R3, R165, R3 ;  /* 0x00000003a5037221 */ /* 0x004fc20000010000 */
[----:B------:R-:W-:Y:S01]  /*19440*/  QGMMA.64x256x32.F32.E4M3.E4M3 R24, R216, gdesc[UR4], R24, gsb0 ;  /* 0x03e00004d8187df3 */ /* 0x000fe20008000818 */
[----:B0-----:R-:W-:-:S05]  /*19450*/  FADD.FTZ R8, R169, R8 ;  /* 0x00000008a9087221 */ /* 0x001fca0000010000 */
[----:B------:R-:W0:Y:S08]  /*19460*/  MUFU.EX2 R170, R170 ;  /* 0x000000aa00aa7308 */ /* 0x000e300000000800 */
        /* <DEDUP_REMOVED lines=66> */
[----:B------:R-:W-:Y:S02]  /*19890*/  WARPGROUP.DEPBAR.LE gsb0, 0x0 ;  /* 0x00008000000079c5 */ /* 0x000fe40000010000 */
[----:B------:R2:W-:Y:S06]  /*198a0*/  BAR.ARV R213, 0x100 ;  /* 0x000400d50000751d */ /* 0x0005ec0000002000 */
[----:B------:R-:W3:Y:S01]  /*198b0*/  MUFU.EX2 R206, R206 ;  /* 0x000000ce00ce7308 */ /* 0x000ee20000000800 */
[----:B-1----:R-:W-:-:S01]  /*198c0*/  FADD.FTZ R8, R203, R8 ;  /* 0x00000008cb087221 */ /* 0x002fc20000010000 */
[----:B------:R2:W-:Y:S01]  /*198d0*/  @!P1 SYNCS.ARRIVE.TRANS64.RED.A1T0 RZ, [R212+URZ], RZ ;  /* 0x000000ffd4ff99a7 */ /* 0x0005e2000810043f */
[----:B0-----:R-:W-:-:S05]  /*198e0*/  FADD.FTZ R3, R204, R3 ;  /* 0x00000003cc037221 */ /* 0x001fca0000010000 */
[----:B------:R-:W0:Y:S08]  /*198f0*/  MUFU.EX2 R205, R205 ;  /* 0x000000cd00cd7308 */ /* 0x000e300000000800 */
[----:B------:R-:W1:Y:S01]  /*19900*/  MUFU.EX2 R207, R207 ;  /* 0x000000cf00cf7308 */ /* 0x000e620000000800 */
[----:B---3--:R-:W-:-:S07]  /*19910*/  FADD.FTZ R8, R206, R8 ;  /* 0x00000008ce087221 */ /* 0x008fce0000010000 */
[----:B------:R-:W3:Y:S01]  /*19920*/  MUFU.EX2 R208, R208 ;  /* 0x000000d000d07308 */ /* 0x000ee20000000800 */
[----:B0-----:R-:W-:-:S07]  /*19930*/  FADD.FTZ R3, R205, R3 ;  /* 0x00000003cd037221 */ /* 0x001fce0000010000 */
[----:B------:R-:W0:Y:S01]  /*19940*/  MUFU.EX2 R210, R210 ;  /* 0x000000d200d27308 */ /* 0x000e220000000800 */
[----:B-1----:R-:W-:-:S07]  /*19950*/  FADD.FTZ R8, R207, R8 ;  /* 0x00000008cf087221 */ /* 0x002fce0000010000 */
[----:B------:R-:W1:Y:S01]  /*19960*/  MUFU.EX2 R11, R11 ;  /* 0x0000000b000b7308 */ /* 0x000e620000000800 */
[----:B---3--:R-:W-:-:S07]  /*19970*/  FADD.FTZ R3, R208, R3 ;  /* 0x00000003d0037221 */ /* 0x008fce0000010000 */
[----:B------:R-:W3:Y:S01]  /*19980*/  MUFU.EX2 R209, R209 ;  /* 0x000000d100d17308 */ /* 0x000ee20000000800 */
[----:B0-----:R-:W-:-:S01]  /*19990*/  FADD.FTZ R8, R210, R8 ;  /* 0x00000008d2087221 */ /* 0x001fc20000010000 */
[----:B-1----:R-:W-:-:S03]  /*199a0*/  FADD.FTZ R3, R11, R3 ;  /* 0x000000030b037221 */ /* 0x002fc60000010000 */
[----:B---3--:R-:W-:Y:S01]  /*199b0*/  FADD.FTZ R8, R209, R8 ;  /* 0x00000008d1087221 */ /* 0x008fe20000010000 */
[----:B--2---:R-:W-:Y:S06]  /*199c0*/  @!P0 BRA `(.L_x_493) ;  /* 0x0000000000048947 */ /* 0x004fec0003800000 */
[----:B------:R-:W-:Y:S01]  /*199d0*/  BPT.TRAP 0x1 ;  /* 0x000000040000795c */ /* 0x000fe20000300000 */
.L_x_493:
[----:B------:R-:W-:Y:S01]  /*199e0*/  LEA R12, R12, R22, 0x3 ;  /* 0x000000160c0c7211 */ /* 0x000fe200078e18ff */
[----:B------:R-:W-:Y:S01]  /*199f0*/  IMAD.U32 R211, RZ, RZ, UR44 ;  /* 0x0000002cffd37e24 */ /* 0x000fe2000f8e00ff */
[----:B------:R-:W-:Y:S01]  /*19a00*/  ISETP.GT.AND P1, PT, R9, RZ, PT ;  /* 0x000000ff0900720c */ /* 0x000fe20003f24270 */
[----:B------:R-:W-:Y:S01]  /*19a10*/  FMUL.FTZ R24, R24, R10 ;  /* 0x0000000a18187220 */ /* 0x000fe20000410000 */
[----:B------:R-:W-:Y:S01]  /*19a20*/  F2FP.SATFINITE.E4M3.F32.PACK_AB_MERGE_C R15, R20, R15, RZ ;  /* 0x0000000f140f723e */ /* 0x000fe200048070ff */
[----:B------:R-:W-:Y:S01]  /*19a30*/  VIADD R12, R12, 0x38860 ;  /* 0x000388600c0c7836 */ /* 0x000fe20000000000 */
[----:B------:R-:W-:Y:S01]  /*19a40*/  F2FP.SATFINITE.E4M3.F32.PACK_AB_MERGE_C R11, R11, R208, RZ ;  /* 0x000000d00b0b723e */ /* 0x000fe200048070ff */
[-C--:B------:R-:W-:Y:S01]  /*19a50*/  FMUL.FTZ R25, R25, R10.reuse ;  /* 0x0000000a19197220 */ /* 0x080fe20000410000 */
[----:B------:R-:W-:Y:S01]  /*19a60*/  F2FP.SATFINITE.E4M3.F32.PACK_AB_MERGE_C R5, R6, R5, R15 ;  /* 0x000000050605723e */ /* 0x000fe2000480700f */
[-C--:B------:R-:W-:Y:S01]  /*19a70*/  FMUL.FTZ R28, R28, R10.reuse ;  /* 0x0000000a1c1c7220 */ /* 0x080fe20000410000 */
[----:B------:R-:W-:Y:S01]  /*19a80*/  PRMT R12, R211, 0x654, R12 ;  /* 0x00000654d30c7816 */ /* 0x000fe2000000000c */
[-C--:B------:R-:W-:Y:S01]  /*19a90*/  FMUL.FTZ R29, R29, R10.reuse ;  /* 0x0000000a1d1d7220 */ /* 0x080fe20000410000 */
[----:B------:R-:W-:Y:S01]  /*19aa0*/  F2FP.SATFINITE.E4M3.F32.PACK_AB_MERGE_C R21, R152, R21, RZ ;  /* 0x000000159815723e */ /* 0x000fe200048070ff */
[-C--:B------:R-:W-:Y:S01]  /*19ab0*/  FMUL.FTZ R32, R32, R10.reuse ;  /* 0x0000000a20207220 */ /* 0x080fe20000410000 */
[----:B------:R-:W-:Y:S01]  /*19ac0*/  F2FP.SATFINITE.E4M3.F32.PACK_AB_MERGE_C R157, R158, R157, RZ ;  /* 0x0000009d9e9d723e */ /* 0x000fe200048070ff */
[----:B------:R0:W-:Y:S01]  /*19ad0*/  SYNCS.ARRIVE.TRANS64.RED.A1T0 RZ, [R12+URZ], RZ ;  /* 0x000000ff0cff79a7 */ /* 0x0001e2000810043f */
[----:B------:R-:W-:Y:S01]  /*19ae0*/  F2FP.SATFINITE.E4M3.F32.PACK_AB_MERGE_C R159, R160, R159, RZ ;  /* 0x0000009fa09f723e */ /* 0x000fe200048070ff */
[-C--:B------:R-:W-:Y:S01]  /*19af0*/  FMUL.FTZ R33, R33, R10.reuse ;  /* 0x0000000a21217220 */ /* 0x080fe20000410000 */
        /* <DEDUP_REMOVED lines=17> */
[----:B------:R-:W-:Y:S01]  /*19c10*/  FMUL.FTZ R52, R52, R10 ;  /* 0x0000000a34347220 */ /* 0x000fe20000410000 */
[----:B------:R-:W-:Y:S01]  /*19c20*/  F2FP.SATFINITE.E4M3.F32.PACK_AB_MERGE_C R202, R203, R202, RZ ;  /* 0x000000cacbca723e */ /* 0x000fe200048070ff */
[----:B------:R-:W-:Y:S01]  /*19c30*/  FMUL.FTZ R53, R53, R10 ;  /* 0x0000000a35357220 */ /* 0x000fe20000410000 */
[----:B------:R-:W-:Y:S01]  /*19c40*/  F2FP.SATFINITE.E4M3.F32.PACK_AB_MERGE_C R209, R209, R210, RZ ;  /* 0x000000d2d1d1723e */ /* 0x000fe200048070ff */
[----:B------:R-:W-:Y:S01]  /*19c50*/  FMUL.FTZ R56, R56, R10 ;  /* 0x0000000a38387220 */ /* 0x000fe20000410000 */
[----:B------:R-:W-:Y:S01]  /*19c60*/  F2FP.SATFINITE.E4M3.F32.PACK_AB_MERGE_C R218, R205, R204, R11 ;  /* 0x000000cccdda723e */ /* 0x000fe2000480700b */
        /* <DEDUP_REMOVED lines=112> */
[----:B------:R-:W-:Y:S01]  /*1a370*/  VIADD R9, R9, 0xffffffff ;  /* 0xffffffff09097836 */ /* 0x000fe20000000000 */
[----:B------:R-:W-:Y:S01]  /*1a380*/  F2FP.SATFINITE.E4M3.F32.PACK_AB_MERGE_C R230, R154, R153, R157 ;  /* 0x000000999ae6723e */ /* 0x000fe2000480709d */
[----:B------:R-:W-:Y:S01]  /*1a390*/  IMAD.MOV.U32 R11, RZ, RZ, R167 ;  /* 0x000000ffff0b7224 */ /* 0x000fe200078e00a7 */
[----:B------:R-:W-:Y:S01]  /*1a3a0*/  F2FP.SATFINITE.E4M3.F32.PACK_AB_MERGE_C R231, R156, R155, R159 ;  /* 0x0000009b9ce7723e */ /* 0x000fe2000480709f */
[----:B------:R-:W-:Y:S01]  /*1a3b0*/  IMAD.MOV.U32 R4, RZ, RZ, R236 ;  /* 0x000000ffff047224 */ /* 0x000fe200078e00ec */
[----:B------:R-:W-:Y:S01]  /*1a3c0*/  F2FP.SATFINITE.E4M3.F32.PACK_AB_MERGE_C R224, R162, R161, R165 ;  /* 0x000000a1a2e0723e */ /* 0x000fe200048070a5 */
[----:B0-----:R-:W-:Y:S01]  /*1a3d0*/  IMAD.MOV.U32 R12, RZ, RZ, R13 ;  /* 0x000000ffff0c7224 */ /* 0x001fe200078e000d */
        /* <DEDUP_REMOVED lines=10> */
[----:B------:R-:W-:Y:S02]  /*1a480*/  MOV R10, R201 ;  /* 0x000000c9000a7202 */ /* 0x000fe40000000f00 */
[----:B------:R-:W-:Y:S01]  /*1a490*/  MOV R228, R5 ;  /* 0x0000000500e47202 */ /* 0x000fe20000000f00 */
[----:B------:R-:W-:Y:S06]  /*1a4a0*/  @P1 BRA `(.L_x_494) ;  /* 0xffffffd000e01947 */ /* 0x000fec000383ffff */
[----:B------:R-:W-:-:S07]  /*1a4b0*/  IMAD.MOV.U32 R152, RZ, RZ, R13 ;  /* 0x000000ffff987224 */ /* 0x000fce00078e000d */
.L_x_483:
[----:B------:R-:W-:Y:S05]  /*1a4c0*/  WARPSYNC.ALL ;  /* 0x0000000000007948 */ /* 0x000fea0003800000 */
[----:B------:R-:W-:Y:S06]  /*1a4d0*/  BAR.ARV 0x8, 0x180 ;  /* 0x0206000000007b1d */ /* 0x000fec0000002000 */
[----:B------:R-:W-:Y:S05]  /*1a4e0*/  @!P0 BRA `(.L_x_495) ;  /* 0x0000000000048947 */ /* 0x000fea0003800000 */
[----:B------:R-:W-:Y:S01]  /*1a4f0*/  BPT.TRAP 0x1 ;  /* 0x000000040000795c */ /* 0x000fe20000300000 */
.L_x_495:
[----:B------:R-:W-:Y:S01]  /*1a500*/  IMAD R9, R152, 0x8, R22 ;  /* 0x0000000898097824 */ /* 0x000fe200078e0216 */
[----:B------:R-:W-:-:S04]  /*1a510*/  SHF.L.U32 R0, R236, 0x1f, RZ ;  /* 0x0000001fec007819 */ /* 0x000fc800000006ff */
[----:B------:R0:W1:Y:S01]  /*1a520*/  SYNCS.PHASECHK.TRANS64.TRYWAIT P1, [R9+URZ+0x38850], R0 ;  /* 0x03885000090075a7 */ /* 0x000062000802017f */
[----:B------:R-:W-:Y:S05]  /*1a530*/  @!P0 BRA `(.L_x_496) ;  /* 0x0000000000048947 */ /* 0x000fea0003800000 */
[----:B------:R-:W-:Y:S01]  /*1a540*/  BPT.TRAP 0x1 ;  /* 0x000000040000795c */ /* 0x000fe20000300000 */
.L_x_496:
[----:B------:R-:W-:-:S05]  /*1a550*/  VIADD R22, R22, 0x400 ;  /* 0x0000040016167836 */ /* 0x000fca0000000000 */
[----:B------:R-:W-:-:S04]  /*1a560*/  SHF.R.U32.HI R22, RZ, 0x4, R22 ;  /* 0x00000004ff167819 */ /* 0x000fc80000011616 */
[----:B------:R-:W-:-:S04]  /*1a570*/  LOP3.LUT R22, R22, 0x3fff, RZ, 0xc0, !PT ;  /* 0x00003fff16167812 */ /* 0x000fc800078ec0ff */
[----:B------:R-:W-:Y:S01]  /*1a580*/  LOP3.LUT R5, R22, 0x10000, RZ, 0xfc, !PT ;  /* 0x0001000016057812 */ /* 0x000fe200078efcff */
[----:B-1----:R-:W-:Y:S06]  /*1a590*/  @P1 BRA `(.L_x_497) ;  /* 0x0000000000081947 */ /* 0x002fec0003800000 */
[----:B------:R-:W1:Y:S02]  /*1a5a0*/  SYNCS.PHASECHK.TRANS64.TRYWAIT P1, [R9+URZ+0x38850], R0 ;  /* 0x03885000090075a7 */ /* 0x000e64000802017f */
[----:B-1----:R-:W-:Y:S05]  /*1a5b0*/  @!P1 BRA `(.L_x_498) ;  /* 0x000000c800809947 */ /* 0x002fea0003800000 */
.L_x_497:
[----:B------:R-:W-:Y:S01]  /*1a5c0*/  LEA R4, R152, R5, 0xb ;  /* 0x0000000598047211 */ /* 0x000fe200078e58ff */
[----:B------:R-:W-:Y:S01]  /*1a5d0*/  IMAD.MOV.U32 R5, RZ, RZ, 0x40000040 ;  /* 0x40000040ff057424 */ /* 0x000fe200078e00ff */
[----:B------:R-:W-:Y:S05]  /*1a5e0*/  WARPSYNC.ALL ;  /* 0x0000000000007948 */ /* 0x000fea0003800000 */
[----:B------:R-:W-:Y:S01]  /*1a5f0*/  R2UR UR6, R4 ;  /* 0x00000000040672ca */ /* 0x000fe200000e0000 */
[----:B------:R-:W0:Y:S01]  /*1a600*/  LDL R15, [R1+0x44] ;  /* 0x00004400010f7983 */ /* 0x000e220000100800 */
[----:B------:R-:W-:Y:S01]  /*1a610*/  R2UR UR7, R5 ;  /* 0x00000000050772ca */ /* 0x000fe200000e0000 */
[----:B------:R-:W-:-:S02]  /*1a620*/  WARPGROUP.ARRIVE ;  /* 0x00000000000079c5 */ /* 0x000fc40000000000 */
[----:B------:R-:W2:Y:S01]  /*1a630*/  LDL R14, [R1+0x20] ;  /* 0x00002000010e7983 */ /* 0x000ea20000100800 */
[C---:B------:R-:W-:Y:S01]  /*1a640*/  VIADD R6, R4.reuse, 0x2 ;  /* 0x0000000204067836 */ /* 0x040fe20000000000 */
[----:B------:R-:W-:Y:S02]  /*1a650*/  ULDC.64 UR4, c[0x0][0x9a0] ;  /* 0x0002680000047ab9 */ /* 0x000fe40000000a00 */
[----:B------:R-:W3:Y:S01]  /*1a660*/  LDL.LU R2, [R1+0x8] ;  /* 0x0000080001027983 */ /* 0x000ee20000300800 */
[----:B------:R-:W-:Y:S01]  /*1a670*/  IMAD.MOV.U32 R7, RZ, RZ, 0x40000040 ;  /* 0x40000040ff077424 */ /* 0x000fe200078e00ff */
[----:B------:R-:W-:Y:S01]  /*1a680*/  ISETP.NE.U32.AND P1, PT, RZ, UR4, PT ;  /* 0x00000004ff007c0c */ /* 0x000fe2000bf25070 */
[----:B------:R-:W-:Y:S01]  /*1a690*/  IMAD.MOV.U32 R13, RZ, RZ, 0x40000040 ;  /* 0x40000040ff0d7424 */ /* 0x000fe200078e00ff */
[----:B------:R-:W-:Y:S02]  /*1a6a0*/  IADD3 R12, R4, 0x4, RZ ;  /* 0x00000004040c7810 */ /* 0x000fe40007ffe0ff */
[----:B------:R-:W-:Y:S01]  /*1a6b0*/  QGMMA.64x256x32.F32.E4M3.E4M3 R24, R228, gdesc[UR4], R24, gsb0 ;  /* 0x03e00004e4187df3 */ /* 0x000fe20008000818 */
[----:B------:R-:W-:-:S02]  /*1a6c0*/  R2UR UR6, R6 ;  /* 0x00000000060672ca */ /* 0x000fc400000e0000 */
[----:B------:R-:W-:Y:S02]  /*1a6d0*/  R2UR UR7, R7 ;  /* 0x00000000070772ca */ /* 0x000fe400000e0000 */
[----:B------:R-:W-:Y:S02]  /*1a6e0*/  ISETP.NE.AND.EX P1, PT, RZ, UR5, PT, P1 ;  /* 0x00000005ff007c0c */ /* 0x000fe4000bf25310 */
[----:B------:R-:W-:-:S11]  /*1a6f0*/  MOV R20, 0x3f800000 ;  /* 0x3f80000000147802 */ /* 0x000fd60000000f00 */
[----:B------:R-:W0:Y:S08]  /*1a700*/  @P1 LDC.64 R6, c[0x0][0x9c8] ;  /* 0x00027200ff061b82 */ /* 0x000e300000000a00 */
[----:B------:R-:W4:Y:S01]  /*1a710*/  @P1 LDC.64 R10, c[0x0][0x9d0] ;  /* 0x00027400ff0a1b82 */ /* 0x000f220000000a00 */
[----:B------:R-:W-:Y:S02]  /*1a720*/  WARPGROUP.DEPBAR.LE gsb0, 0x0 ;  /* 0x00008000000079c5 */ /* 0x000fe40000010000 */
[----:B------:R-:W-:-:S06]  /*1a730*/  WARPGROUP.ARRIVE ;  /* 0x00000000000079c5 */ /* 0x000fcc0000000000 */
[----:B------:R-:W-:Y:S01]  /*1a740*/  QGMMA.64x256x32.F32.E4M3.E4M3 R24, R224, gdesc[UR4], R24, gsb0 ;  /* 0x03e00004e0187df3 */ /* 0x000fe20008000818 */
[----:B------:R-:W-:Y:S02]  /*1a750*/  R2UR UR6, R12 ;  /* 0x000000000c0672ca */ /* 0x000fe400000e0000 */
[----:B------:R-:W-:Y:S01]  /*1a760*/  R2UR UR7, R13 ;  /* 0x000000000d0772ca */ /* 0x000fe200000e0000 */
[----:B01----:R-:W-:-:S04]  /*1a770*/  @P1 IMAD R0, R15, R6, RZ ;  /* 0x000000060f001224 */ /* 0x003fc800078e02ff */
[C---:B--2---:R-:W-:Y:S02]  /*1a780*/  @P1 IMAD R5, R14.reuse, R7, R0 ;  /* 0x000000070e051224 */ /* 0x044fe400078e0200 */
[----:B------:R-:W-:Y:S01]  /*1a790*/  @P1 IMAD.WIDE.U32 R6, R14, R6, RZ ;  /* 0x000000060e061225 */ /* 0x000fe200078e00ff */
[----:B---3--:R-:W-:-:S03]  /*1a7a0*/  @P1 SHF.R.S32.HI R13, RZ, 0x1f, R2 ;  /* 0x0000001fff0d1819 */ /* 0x008fc60000011402 */
[----:B------:R-:W-:Y:S02]  /*1a7b0*/  @P1 IMAD.IADD R7, R7, 0x1, R5 ;  /* 0x0000000107071824 */ /* 0x000fe400078e0205 */
[----:B----4-:R-:W-:-:S04]  /*1a7c0*/  @P1 IMAD R0, R13, R10, RZ ;  /* 0x0000000a0d001224 */ /* 0x010fc800078e02ff */
[C---:B------:R-:W-:Y:S02]  /*1a7d0*/  @P1 IMAD R5, R2.reuse, R11, R0 ;  /* 0x0000000b02051224 */ /* 0x040fe400078e0200 */
[----:B------:R-:W-:-:S04]  /*1a7e0*/  @P1 IMAD.WIDE.U32 R10, R2, R10, R6 ;  /* 0x0000000a020a1225 */ /* 0x000fc800078e0006 */
[----:B------:R-:W-:Y:S01]  /*1a7f0*/  @P1 IMAD.IADD R5, R11, 0x1, R5 ;  /* 0x000000010b051824 */ /* 0x000fe200078e0205 */
[----:B------:R-:W-:-:S04]  /*1a800*/  @P1 LEA R6, P2, R10, UR4, 0x2 ;  /* 0x000000040a061c11 */ /* 0x000fc8000f8410ff */
[----:B------:R-:W-:-:S05]  /*1a810*/  @P1 LEA.HI.X R7, R10, UR5, R5, 0x2, P2 ;  /* 0x000000050a071c11 */ /* 0x000fca00090f1405 */
[----:B------:R0:W2:Y:S01]  /*1a820*/  @P1 LDG.E R20, desc[UR42][R6.64] ;  /* 0x0000002a06141981 */ /* 0x0000a2000c1e1900 */
[----:B------:R-:W-:Y:S02]  /*1a830*/  VIADD R4, R4, 0x6 ;  /* 0x0000000604047836 */ /* 0x000fe40000000000 */
[----:B------:R-:W-:Y:S01]  /*1a840*/  IMAD.MOV.U32 R5, RZ, RZ, 0x40000040 ;  /* 0x40000040ff057424 */ /* 0x000fe200078e00ff */
[----:B------:R-:W-:Y:S02]  /*1a850*/  WARPGROUP.DEPBAR.LE gsb0, 0x0 ;  /* 0x00008000000079c5 */ /* 0x000fe40000010000 */
[----:B------:R-:W-:-:S06]  /*1a860*/  WARPGROUP.ARRIVE ;  /* 0x00000000000079c5 */ /* 0x000fcc0000000000 */
[----:B------:R-:W-:Y:S01]  /*1a870*/  QGMMA.64x256x32.F32.E4M3.E4M3 R24, R220, gdesc[UR4], R24, gsb0 ;  /* 0x03e00004dc187df3 */ /* 0x000fe20008000818 */
[----:B------:R-:W-:Y:S02]  /*1a880*/  R2UR UR6, R4 ;  /* 0x00000000040672ca */ /* 0x000fe400000e0000 */
[----:B------:R-:W-:Y:S01]  /*1a890*/  R2UR UR7, R5 ;  /* 0x00000000050772ca */ /* 0x000fe200000e0000 */
[----:B------:R-:W1:Y:S04]  /*1a8a0*/  SHFL.BFLY PT, R0, R3, 0x2, 0x1f ;  /* 0x0c401f0003007f89 */ /* 0x000e6800000e0000 */
[----:B------:R-:W3:Y:S01]  /*1a8b0*/  SHFL.BFLY PT, R11, R8, 0x2, 0x1f ;  /* 0x0c401f00080b7f89 */ /* 0x000ee200000e0000 */
[----:B-1----:R-:W-:-:S01]  /*1a8c0*/  FADD.FTZ R0, R0, R3 ;  /* 0x0000000300007221 */ /* 0x002fc20000010000 */
[----:B---3--:R-:W-:-:S04]  /*1a8d0*/  FADD.FTZ R11, R11, R8 ;  /* 0x000000080b0b7221 */ /* 0x008fc80000010000 */
[----:B------:R-:W1:Y:S04]  /*1a8e0*/  SHFL.BFLY PT, R5, R0, 0x1, 0x1f ;  /* 0x0c201f0000057f89 */ /* 0x000e6800000e0000 */
[----:B------:R-:W3:Y:S01]  /*1a8f0*/  SHFL.BFLY PT, R2, R11, 0x1, 0x1f ;  /* 0x0c201f000b027f89 */ /* 0x000ee200000e0000 */
[----:B------:R-:W-:Y:S02]  /*1a900*/  IMAD.MOV.U32 R3, RZ, RZ, RZ ;  /* 0x000000ffff037224 */ /* 0x000fe400078e00ff */
[----:B-1----:R-:W-:Y:S01]  /*1a910*/  FADD.FTZ R10, R0, R5 ;  /* 0x00000005000a7221 */ /* 0x002fe20000010000 */
[----:B---3--:R-:W-:-:S04]  /*1a920*/  FADD.FTZ R12, R11, R2 ;  /* 0x000000020b0c7221 */ /* 0x008fc80000010000 */
[C---:B------:R-:W-:Y:S01]  /*1a930*/  FSETP.NE.FTZ.AND P1, PT, R10.reuse, RZ, PT ;  /* 0x000000ff0a00720b */ /* 0x040fe20003f35000 */
[----:B------:R-:W-:Y:S01]  /*1a940*/  FMUL.FTZ R13, R10, 0.00390625 ;  /* 0x3b8000000a0d7820 */ /* 0x000fe20000410000 */
[----:B------:R-:W-:-:S04]  /*1a950*/  FMUL.FTZ R8, R12, 0.00390625 ;  /* 0x3b8000000c087820 */ /* 0x000fc80000410000 */
[----:B------:R-:W-:Y:S02]  /*1a960*/  FSETP.NE.FTZ.AND P2, PT, R13, RZ, PT ;  /* 0x000000ff0d00720b */ /* 0x000fe40003f55000 */
[----:B------:R-:W-:-:S05]  /*1a970*/  FSETP.NE.FTZ.AND P3, PT, R8, RZ, PT ;  /* 0x000000ff0800720b */ /* 0x000fca0003f75000 */
[----:B------:R-:W-:Y:S01]  /*1a980*/  @P1 MUFU.RCP R3, R10 ;  /* 0x0000000a00031308 */ /* 0x000fe20000001000 */
[----:B------:R-:W-:Y:S02]  /*1a990*/  FSETP.NE.FTZ.AND P1, PT, R12, RZ, PT ;  /* 0x000000ff0c00720b */ /* 0x000fe40003f35000 */
[----:B0-----:R-:W-:-:S05]  /*1a9a0*/  MOV R7, RZ ;  /* 0x000000ff00077202 */ /* 0x001fca0000000f00 */
[----:B------:R-:W0:Y:S08]  /*1a9b0*/  @P2 MUFU.LG2 R5, R13 ;  /* 0x0000000d00052308 */ /* 0x000e300000000c00 */
[----:B------:R-:W1:Y:S08]  /*1a9c0*/  @P3 MUFU.LG2 R6, R8 ;  /* 0x0000000800063308 */ /* 0x000e700000000c00 */
[----:B------:R-:W3:Y:S01]  /*1a9d0*/  @P1 MUFU.RCP R7, R12 ;  /* 0x0000000c00071308 */ /* 0x000ee20000001000 */
[C---:B------:R-:W-:Y:S01]  /*1a9e0*/  @P2 FMUL.FTZ R4, R166.reuse, 0.69314718246459960938 ;  /* 0x3f317218a6042820 */ /* 0x040fe20000410000 */
[----:B------:R-:W-:Y:S01]  /*1a9f0*/  @P3 FMUL.FTZ R11, R166, 0.69314718246459960938 ;  /* 0x3f317218a60b3820 */ /* 0x000fe20000410000 */
[----:B0-----:R-:W-:Y:S01]  /*1aa00*/  @P2 FMUL.FTZ R5, R5, 0.69314718246459960938 ;  /* 0x3f31721805052820 */ /* 0x001fe20000410000 */
[----:B------:R-:W-:-:S02]  /*1aa10*/  WARPGROUP.DEPBAR.LE gsb0, 0x0 ;  /* 0x00008000000079c5 */ /* 0x000fc40000010000 */
[----:B------:R-:W-:-:S06]  /*1aa20*/  WARPGROUP.ARRIVE ;  /* 0x00000000000079c5 */ /* 0x000fcc0000000000 */
[----:B------:R-:W-:Y:S01]  /*1aa30*/  QGMMA.64x256x32.F32.E4M3.E4M3 R24, R216, gdesc[UR4], R24, gsb0 ;  /* 0x03e00004d8187df3 */ /* 0x000fe20008000818 */
[----:B-1----:R-:W-:Y:S01]  /*1aa40*/  @P3 FMUL.FTZ R6, R6, 0.69314718246459960938 ;  /* 0x3f31721806063820 */ /* 0x002fe20000410000 */
[----:B------:R-:W-:Y:S02]  /*1aa50*/  IMAD.MOV.U32 R0, RZ, RZ, -0x800000 ;  /* 0xff800000ff007424 */ /* 0x000fe400078e00ff */
[----:B--2---:R-:W-:Y:S01]  /*1aa60*/  FMUL.FTZ R3, R3, R20 ;  /* 0x0000001403037220 */ /* 0x004fe20000410000 */
[----:B------:R-:W-:Y:S02]  /*1aa70*/  IMAD.MOV.U32 R2, RZ, RZ, -0x800000 ;  /* 0xff800000ff027424 */ /* 0x000fe400078e00ff */
[----:B------:R-:W-:-:S01]  /*1aa80*/  @P2 FFMA.FTZ R0, R4, R167, R5 ;  /* 0x000000a704002223 */ /* 0x000fc20000010005 */
[----:B------:R-:W-:Y:S01]  /*1aa90*/  @P3 FFMA.FTZ R2, R11, R201, R6 ;  /* 0x000000c90b023223 */ /* 0x000fe20000010006 */
[----:B---3--:R-:W-:Y:S01]  /*1aaa0*/  FMUL.FTZ R20, R7, R20 ;  /* 0x0000001407147220 */ /* 0x008fe20000410000 */
[----:B------:R-:W-:-:S02]  /*1aab0*/  WARPGROUP.DEPBAR.LE gsb0, 0x0 ;  /* 0x00008000000079c5 */ /* 0x000fc40000010000 */
[----:B------:R-:W-:Y:S05]  /*1aac0*/  @!P0 BRA `(.L_x_499) ;  /* 0x0000000000048947 */ /* 0x000fea0003800000 */
[----:B------:R-:W-:Y:S01]  /*1aad0*/  BPT.TRAP 0x1 ;  /* 0x000000040000795c */ /* 0x000fe20000300000 */
.L_x_499:
[----:B------:R-:W-:Y:S01]  /*1aae0*/  VIADD R22, R9, 0x38860 ;  /* 0x0003886009167836 */ /* 0x000fe20000000000 */
[----:B------:R-:W-:Y:S01]  /*1aaf0*/  MOV R7, UR44 ;  /* 0x0000002c00077c02 */ /* 0x000fe20008000f00 */
[-C--:B------:R-:W-:Y:S01]  /*1ab00*/  FMUL.FTZ R5, R25, R3.reuse ;  /* 0x0000000319057220 */ /* 0x080fe20000410000 */
[-C--:B------:R-:W-:Y:S01]  /*1ab10*/  FMUL.FTZ R25, R53, R3.reuse ;  /* 0x0000000335197220 */ /* 0x080fe20000410000 */
[----:B------:R-:W-:Y:S01]  /*1ab20*/  VIADD R152, R152, 0x1 ;  /* 0x0000000198987836 */ /* 0x000fe20000000000 */
        /* <DEDUP_REMOVED lines=36> */
[----:B------:R-:W-:Y:S01]  /*1ad70*/  ISETP.NE.AND P0, PT, R152, 0x2, PT ;  /* 0x000000029800780c */ /* 0x000fe20003f05270 */
        /* <DEDUP_REMOVED lines=46> */
[----:B------:R-:W-:Y:S01]  /*1b060*/  SEL R3, RZ, 0x1, P0 ;  /* 0x00000001ff037807 */ /* 0x000fe20000000000 */
        /* <DEDUP_REMOVED lines=43> */
[----:B------:R-:W-:Y:S01]  /*1b320*/  PLOP3.LUT P1, PT, PT, PT, PT, 0x8, 0x0 ;  /* 0x000000000000781c */ /* 0x000fe20003f2e170 */
[-C--:B------:R-:W-:Y:S01]  /*1b330*/  FMUL.FTZ R139, R147, R20.reuse ;  /* 0x00000014938b7220 */ /* 0x080fe20000410000 */
[-C--:B------:R-:W-:Y:S01]  /*1b340*/  FMUL.FTZ R143, R150, R20.reuse ;  /* 0x00000014968f7220 */ /* 0x080fe20000410000 */
[----:B------:R-:W-:Y:S01]  /*1b350*/  FMUL.FTZ R146, R151, R20 ;  /* 0x0000001497927220 */ /* 0x000fe20000410000 */
[----:B------:R-:W-:Y:S01]  /*1b360*/  LOP3.LUT R236, R236, R3, RZ, 0x3c, !PT ;  /* 0x00000003ecec7212 */ /* 0x000fe200078e3cff */
[----:B------:R-:W-:Y:S01]  /*1b370*/  UIADD3 UR45, UR45, 0x1, URZ ;  /* 0x000000012d2d7890 */ /* 0x000fe2000fffe03f */
[----:B0-----:R-:W-:-:S11]  /*1b380*/  SEL R152, R152, RZ, P0 ;  /* 0x000000ff98987207 */ /* 0x001fd60000000000 */
.L_x_437:
[----:B------:R-:W-:Y:S05]  /*1b390*/  WARPSYNC.ALL ;  /* 0x0000000000007948 */ /* 0x000fea0003800000 */
[----:B------:R-:W0:Y:S08]  /*1b3a0*/  S2UR UR44, SR_CgaCtaId ;  /* 0x00000000002c79c3 */ /* 0x000e300000008800 */
[----:B------:R-:W-:Y:S06]  /*1b3b0*/  BAR.SYNC.DEFER_BLOCKING 0x5, 0x180 ;  /* 0x0146000000007b1d */ /* 0x000fec0000010000 */
[----:B------:R-:W-:Y:S01]  /*1b3c0*/  UMOV UR4, 0x400 ;  /* 0x0000040000047882 */ /* 0x000fe20000000000 */
[----:B------:R-:W-:Y:S01]  /*1b3d0*/  BSSY B0, `(.L_x_500) ;  /* 0x00003c2000007945 */ /* 0x000fe20003800000 */
[----:B0-----:R-:W-:-:S06]  /*1b3e0*/  ULEA UR4, UR44, UR4, 0x18 ;  /* 0x000000042c047291 */ /* 0x001fcc000f8ec03f */
[----:B------:R-:W-:-:S05]  /*1b3f0*/  IMAD.U32 R22, RZ, RZ, UR4 ;  /* 0x00000004ff167e24 */ /* 0x000fca000f8e00ff */
[----:B------:R-:W0:Y:S04]  /*1b400*/  LDS.128 R164, [R22+0x388d0] ;  /* 0x0388d00016a47984 */ /* 0x000e280000000c00 */
[----:B0-----:R0:W-:Y:S04]  /*1b410*/  STL.64 [R1], R164 ;  /* 0x000000a401007387 */ /* 0x0011e80000100a00 */
[----:B------:R0:W-:Y:S01]  /*1b420*/  STL.64 [R1+0x8], R166 ;  /* 0x000008a601007387 */ /* 0x0001e20000100a00 */
[----:B------:R-:W-:Y:S06]  /*1b430*/  BAR.ARV 0x4, 0x180 ;  /* 0x0106000000007b1d */ /* 0x000fec0000002000 */
[----:B------:R-:W-:Y:S05]  /*1b440*/  @P1 BRA `(.L_x_501) ;  /* 0x0000002c00541947 */ /* 0x000fea0003800000 */
[----:B------:R-:W2:Y:S04]  /*1b450*/  LDL R153, [R1+0x78] ;  /* 0x0000780001997983 */ /* 0x000ea80000100800 */
[----:B------:R-:W3:Y:S04]  /*1b460*/  LDL R150, [R1+0x44] ;  /* 0x0000440001967983 */ /* 0x000ee80000100800 */
[----:B------:R-:W3:Y:S01]  /*1b470*/  LDL R149, [R1+0x20] ;  /* 0x0000200001957983 */ /* 0x000ee20000100800 */
[----:B------:R-:W-:Y:S01]  /*1b480*/  F2FP.BF16.F32.PACK_AB R4, R7, R4 ;  /* 0x000000040704723e */ /* 0x000fe200000010ff */
[----:B------:R-:W-:Y:S01]  /*1b490*/  ULDC.64 UR4, c[0x4][0x140] ;  /* 0x0100500000047ab9 */ /* 0x000fe20000000a00 */
[----:B------:R-:W-:Y:S01]  /*1b4a0*/  F2FP.BF16.F32.PACK_AB R7, R144, R129 ;  /* 0x000000819007723e */ /* 0x000fe200000010ff */
[----:B------:R-:W1:Y:S01]  /*1b4b0*/  S2R R151, SR_TID.X ;  /* 0x0000000000977919 */ /* 0x000e620000002100 */
[----:B------:R-:W-:-:S02]  /*1b4c0*/  F2FP.BF16.F32.PACK_AB R129, R6, R5 ;  /* 0x000000050681723e */ /* 0x000fc400000010ff */
[----:B------:R-:W4:Y:S01]  /*1b4d0*/  S2R R5, SR_SWINHI ;  /* 0x0000000000057919 */ /* 0x000f220000002f00 */
[----:B------:R-:W-:Y:S02]  /*1b4e0*/  F2FP.BF16.F32.PACK_AB R75, R75, R66 ;  /* 0x000000424b4b723e */ /* 0x000fe400000010ff */
[----:B------:R-:W-:Y:S02]  /*1b4f0*/  F2FP.BF16.F32.PACK_AB R66, R76, R69 ;  /* 0x000000454c42723e */ /* 0x000fe400000010ff */
[----:B------:R-:W-:Y:S02]  /*1b500*/  F2FP.BF16.F32.PACK_AB R84, R84, R77 ;  /* 0x0000004d5454723e */ /* 0x000fe400000010ff */
[----:B------:R-:W-:Y:S02]  /*1b510*/  F2FP.BF16.F32.PACK_AB R86, R140, R125 ;  /* 0x0000007d8c56723e */ /* 0x000fe400000010ff */
[----:B------:R-:W-:Y:S02]  /*1b520*/  F2FP.BF16.F32.PACK_AB R125, R65, R64 ;  /* 0x00000040417d723e */ /* 0x000fe400000010ff */
[----:B------:R-:W-:-:S02]  /*1b530*/  F2FP.BF16.F32.PACK_AB R20, R11, R8 ;  /* 0x000000080b14723e */ /* 0x000fc400000010ff */
[----:B------:R-:W-:Y:S02]  /*1b540*/  F2FP.BF16.F32.PACK_AB R11, R137, R42 ;  /* 0x0000002a890b723e */ /* 0x000fe400000010ff */
[----:B------:R-:W-:Y:S01]  /*1b550*/  F2FP.BF16.F32.PACK_AB R137, R81, R80 ;  /* 0x000000505189723e */ /* 0x000fe200000010ff */
[----:B-1----:R-:W-:Y:S01]  /*1b560*/  IMAD.SHL.U32 R3, R151, 0x4, RZ ;  /* 0x0000000497037824 */ /* 0x002fe200078e00ff */
[----:B------:R-:W-:Y:S02]  /*1b570*/  MOV R76, R22 ;  /* 0x00000016004c7202 */ /* 0x000fe40000000f00 */
[----:B----4-:R-:W-:Y:S02]  /*1b580*/  MOV R77, R5 ;  /* 0x00000005004d7202 */ /* 0x010fe40000000f00 */
[----:B------:R-:W-:-:S04]  /*1b590*/  LOP3.LUT R3, R3, 0xc, RZ, 0xc0, !PT ;  /* 0x0000000c03037812 */ /* 0x000fc800078ec0ff */
[----:B------:R-:W-:-:S04]  /*1b5a0*/  IADD3 R26, P0, R3, UR4, RZ ;  /* 0x00000004031a7c10 */ /* 0x000fc8000ff1e0ff */
[----:B------:R-:W-:Y:S02]  /*1b5b0*/  IADD3.X R27, RZ, UR5, RZ, P0, !PT ;  /* 0x00000005ff1b7c10 */ /* 0x000fe400087fe4ff */
[----:B------:R-:W-:Y:S02]  /*1b5c0*/  F2FP.BF16.F32.PACK_AB R15, R15, R12 ;  /* 0x0000000c0f0f723e */ /* 0x000fe400000010ff */
[----:B------:R-:W-:Y:S01]  /*1b5d0*/  F2FP.BF16.F32.PACK_AB R12, R133, R34 ;  /* 0x00000022850c723e */ /* 0x000fe200000010ff */
[----:B------:R1:W5:Y:S01]  /*1b5e0*/  LDG.E.CONSTANT R3, desc[UR42][R26.64] ;  /* 0x0000002a1a037981 */ /* 0x000362000c1e9900 */
[----:B------:R-:W-:Y:S02]  /*1b5f0*/  F2FP.BF16.F32.PACK_AB R118, R90, R71 ;  /* 0x000000475a76723e */ /* 0x000fe400000010ff */
[----:B------:R-:W-:Y:S02]  /*1b600*/  F2FP.BF16.F32.PACK_AB R133, R73, R72 ;  /* 0x000000484985723e */ /* 0x000fe400000010ff */
[----:B------:R-:W-:-:S02]  /*1b610*/  F2FP.BF16.F32.PACK_AB R122, R94, R79 ;  /* 0x0000004f5e7a723e */ /* 0x000fc400000010ff */
[----:B-1----:R-:W-:Y:S02]  /*1b620*/  F2FP.BF16.F32.PACK_AB R27, R28, R21 ;  /* 0x000000151c1b723e */ /* 0x002fe400000010ff */
[----:B------:R-:W-:Y:S02]  /*1b630*/  F2FP.BF16.F32.PACK_AB R21, R83, R74 ;  /* 0x0000004a5315723e */ /* 0x000fe400000010ff */
[----:B------:R-:W-:Y:S02]  /*1b640*/  F2FP.BF16.F32.PACK_AB R34, R25, R24 ;  /* 0x000000181922723e */ /* 0x000fe400000010ff */
[----:B------:R-:W-:Y:S02]  /*1b650*/  F2FP.BF16.F32.PACK_AB R110, R70, R55 ;  /* 0x00000037466e723e */ /* 0x000fe400000010ff */
[----:B------:R-:W-:Y:S02]  /*1b660*/  F2FP.BF16.F32.PACK_AB R25, R95, R82 ;  /* 0x000000525f19723e */ /* 0x000fe400000010ff */
[----:B-----5:R-:W-:-:S02]  /*1b670*/  F2FP.BF16.F32.PACK_AB R112, R78, R63 ;  /* 0x0000003f4e70723e */ /* 0x020fc400000010ff */
        /* <DEDUP_REMOVED lines=15> */
[----:B------:R-:W-:Y:S01]  /*1b770*/  LOP3.LUT P0, R6, R151, 0x3, RZ, 0xc0, !PT ;  /* 0x0000000397067812 */ /* 0x000fe2000780c0ff */
[----:B------:R-:W-:Y:S01]  /*1b780*/  UMOV UR4, 0xffffffff ;  /* 0xffffffff00047882 */ /* 0x000fe20000000000 */
[----:B------:R-:W-:Y:S02]  /*1b790*/  F2FP.BF16.F32.PACK_AB R92, R92, R85 ;  /* 0x000000555c5c723e */ /* 0x000fe400000010ff */
[----:B------:R-:W-:-:S02]  /*1b7a0*/  ISETP.EQ.OR P0, PT, R6, 0x3, !P0 ;  /* 0x000000030600780c */ /* 0x000fc40004702670 */
        /* <DEDUP_REMOVED lines=18> */
[----:B------:R-:W-:Y:S02]  /*1b8d0*/  SEL R13, R4, R129, P0 ;  /* 0x00000081040d7207 */ /* 0x000fe40000000000 */
        /* <DEDUP_REMOVED lines=8> */
[----:B------:R-:W-:Y:S01]  /*1b960*/  SEL R4, R129, R4, P0 ;  /* 0x0000000481047207 */ /* 0x000fe20000000000 */
[----:B--2---:R-:W-:-:S03]  /*1b970*/  IMAD.WIDE R64, R153, 0x2, R76 ;  /* 0x0000000299407825 */ /* 0x004fc600078e024c */
[----:B------:R-:W-:-:S04]  /*1b980*/  IADD3 R81, P2, R64, 0xc040, RZ ;  /* 0x0000c04040517810 */ /* 0x000fc80007f5e0ff */
[----:B------:R-:W-:Y:S02]  /*1b990*/  LOP3.LUT R80, R81, 0x380, RZ, 0xc0, !PT ;  /* 0x0000038051507812 */ /* 0x000fe400078ec0ff */
[----:B------:R-:W-:Y:S02]  /*1b9a0*/  IADD3 R83, P3, R64, 0xc060, RZ ;  /* 0x0000c06040537810 */ /* 0x000fe40007f7e0ff */
[----:B------:R-:W-:Y:S02]  /*1b9b0*/  SHF.R.U64 R80, R80, 0x3, RZ ;  /* 0x0000000350507819 */ /* 0x000fe400000012ff */
[C---:B------:R-:W-:Y:S02]  /*1b9c0*/  IADD3 R73, P5, R64.reuse, 0xc000, RZ ;  /* 0x0000c00040497810 */ /* 0x040fe40007fbe0ff */
[C---:B------:R-:W-:Y:S02]  /*1b9d0*/  IADD3 R71, P4, R64.reuse, 0x8060, RZ ;  /* 0x0000806040477810 */ /* 0x040fe40007f9e0ff */
[----:B------:R-:W-:-:S02]  /*1b9e0*/  IADD3 R79, P1, R64, 0xc020, RZ ;  /* 0x0000c020404f7810 */ /* 0x000fc40007f3e0ff */
[----:B------:R-:W-:Y:S01]  /*1b9f0*/  LOP3.LUT R80, R80, R81, RZ, 0x3c, !PT ;  /* 0x0000005150507212 */ /* 0x000fe200078e3cff */
[----:B------:R-:W-:Y:S01]  /*1ba00*/  IMAD.X R81, RZ, RZ, R65, P2 ;  /* 0x000000ffff517224 */ /* 0x000fe200010e0641 */
[----:B------:R-:W-:Y:S02]  /*1ba10*/  LOP3.LUT R82, R83, 0x380, RZ, 0xc0, !PT ;  /* 0x0000038053527812 */ /* 0x000fe400078ec0ff */
[----:B------:R-:W-:Y:S02]  /*1ba20*/  LOP3.LUT R72, R73, 0x380, RZ, 0xc0, !PT ;  /* 0x0000038049487812 */ /* 0x000fe400078ec0ff */
[----:B------:R-:W-:Y:S02]  /*1ba30*/  LOP3.LUT R70, R71, 0x380, RZ, 0xc0, !PT ;  /* 0x0000038047467812 */ /* 0x000fe400078ec0ff */
[----:B------:R-:W-:Y:S02]  /*1ba40*/  LOP3.LUT R78, R79, 0x380, RZ, 0xc0, !PT ;  /* 0x000003804f4e7812 */ /* 0x000fe400078ec0ff */
[----:B------:R-:W-:-:S02]  /*1ba50*/  IADD3 R63, P2, R64, 0x8020, RZ ;  /* 0x00008020403f7810 */ /* 0x000fc40007f5e0ff */
[----:B------:R-:W-:Y:S02]  /*1ba60*/  SHF.R.U64 R82, R82, 0x3, RZ ;  /* 0x0000000352527819 */ /* 0x000fe400000012ff */
[----:B------:R-:W-:Y:S02]  /*1ba70*/  SHF.R.U64 R72, R72, 0x3, RZ ;  /* 0x0000000348487819 */ /* 0x000fe400000012ff */
[----:B------:R-:W-:Y:S02]  /*1ba80*/  SHF.R.U64 R70, R70, 0x3, RZ ;  /* 0x0000000346467819 */ /* 0x000fe400000012ff */
[----:B------:R-:W-:Y:S02]  /*1ba90*/  SHF.R.U64 R78, R78, 0x3, RZ ;  /* 0x000000034e4e7819 */ /* 0x000fe400000012ff */
[----:B------:R-:W-:Y:S02]  /*1baa0*/  LOP3.LUT R62, R63, 0x380, RZ, 0xc0, !PT ;  /* 0x000003803f3e7812 */ /* 0x000fe400078ec0ff */
[----:B------:R-:W-:Y:S01]  /*1bab0*/  LOP3.LUT R82, R82, R83, RZ, 0x3c, !PT ;  /* 0x0000005352527212 */ /* 0x000fe200078e3cff */
[----:B------:R-:W-:Y:S01]  /*1bac0*/  IMAD.X R83, RZ, RZ, R65, P3 ;  /* 0x000000ffff537224 */ /* 0x000fe200018e0641 */
[----:B------:R-:W-:-:S02]  /*1bad0*/  LOP3.LUT R72, R72, R73, RZ, 0x3c, !PT ;  /* 0x0000004948487212 */ /* 0x000fc400078e3cff */
[----:B------:R-:W-:Y:S01]  /*1bae0*/  LOP3.LUT R70, R70, R71, RZ, 0x3c, !PT ;  /* 0x0000004746467212 */ /* 0x000fe200078e3cff */
[--C-:B------:R-:W-:Y:S01]  /*1baf0*/  IMAD.X R71, RZ, RZ, R65.reuse, P4 ;  /* 0x000000ffff477224 */ /* 0x100fe200020e0641 */
[----:B------:R-:W-:Y:S01]  /*1bb00*/  LOP3.LUT R78, R78, R79, RZ, 0x3c, !PT ;  /* 0x0000004f4e4e7212 */ /* 0x000fe200078e3cff */
[----:B------:R-:W-:Y:S01]  /*1bb10*/  IMAD.X R79, RZ, RZ, R65, P1 ;  /* 0x000000ffff4f7224 */ /* 0x000fe200008e0641 */
[----:B------:R-:W-:Y:S02]  /*1bb20*/  SHF.R.U64 R62, R62, 0x3, RZ ;  /* 0x000000033e3e7819 */ /* 0x000fe400000012ff */
[----:B------:R-:W-:Y:S02]  /*1bb30*/  IADD3.X R73, RZ, R65, RZ, P5, !PT ;  /* 0x00000041ff497210 */ /* 0x000fe40002ffe4ff */
[C---:B------:R-:W-:Y:S02]  /*1bb40*/  IADD3 R69, P3, R64.reuse, 0x8040, RZ ;  /* 0x0000804040457810 */ /* 0x040fe40007f7e0ff */
[----:B------:R-:W-:-:S02]  /*1bb50*/  IADD3 R55, P5, R64, 0x4060, RZ ;  /* 0x0000406040377810 */ /* 0x000fc40007fbe0ff */
[C---:B------:R-:W-:Y:S02]  /*1bb60*/  IADD3 R53, P4, R64.reuse, 0x4040, RZ ;  /* 0x0000404040357810 */ /* 0x040fe40007f9e0ff */
[----:B------:R-:W-:Y:S02]  /*1bb70*/  IADD3 R57, P1, R64, 0x8000, RZ ;  /* 0x0000800040397810 */ /* 0x000fe40007f3e0ff */
[----:B------:R-:W-:Y:S01]  /*1bb80*/  LOP3.LUT R62, R62, R63, RZ, 0x3c, !PT ;  /* 0x0000003f3e3e7212 */ /* 0x000fe200078e3cff */
[----:B------:R-:W-:Y:S01]  /*1bb90*/  IMAD.X R63, RZ, RZ, R65, P2 ;  /* 0x000000ffff3f7224 */ /* 0x000fe200010e0641 */
[----:B------:R-:W-:Y:S02]  /*1bba0*/  LOP3.LUT R68, R69, 0x380, RZ, 0xc0, !PT ;  /* 0x0000038045447812 */ /* 0x000fe400078ec0ff */
[----:B------:R-:W-:Y:S02]  /*1bbb0*/  LOP3.LUT R54, R55, 0x380, RZ, 0xc0, !PT ;  /* 0x0000038037367812 */ /* 0x000fe400078ec0ff */
[----:B------:R-:W-:-:S02]  /*1bbc0*/  LOP3.LUT R52, R53, 0x380, RZ, 0xc0, !PT ;  /* 0x0000038035347812 */ /* 0x000fc400078ec0ff */
[----:B------:R-:W-:Y:S02]  /*1bbd0*/  LOP3.LUT R56, R57, 0x380, RZ, 0xc0, !PT ;  /* 0x0000038039387812 */ /* 0x000fe400078ec0ff */
[----:B------:R-:W-:Y:S02]  /*1bbe0*/  IADD3 R37, P2, R64, 0x4000, RZ ;  /* 0x0000400040257810 */ /* 0x000fe40007f5e0ff */
[----:B------:R-:W-:Y:S02]  /*1bbf0*/  SHF.R.U64 R68, R68, 0x3, RZ ;  /* 0x0000000344447819 */ /* 0x000fe400000012ff */
[----:B------:R-:W-:Y:S02]  /*1bc00*/  SHF.R.U64 R54, R54, 0x3, RZ ;  /* 0x0000000336367819 */ /* 0x000fe400000012ff */
[----:B------:R-:W-:Y:S02]  /*1bc10*/  SHF.R.U64 R52, R52, 0x3, RZ ;  /* 0x0000000334347819 */ /* 0x000fe400000012ff */
[----:B------:R-:W-:-:S02]  /*1bc20*/  SHF.R.U64 R56, R56, 0x3, RZ ;  /* 0x0000000338387819 */ /* 0x000fc400000012ff */
[----:B------:R-:W-:Y:S02]  /*1bc30*/  LOP3.LUT R46, R37, 0x380, RZ, 0xc0, !PT ;  /* 0x00000380252e7812 */ /* 0x000fe400078ec0ff */
[----:B------:R-:W-:Y:S01]  /*1bc40*/  LOP3.LUT R68, R68, R69, RZ, 0x3c, !PT ;  /* 0x0000004544447212 */ /* 0x000fe200078e3cff */
[--C-:B------:R-:W-:Y:S01]  /*1bc50*/  IMAD.X R69, RZ, RZ, R65.reuse, P3 ;  /* 0x000000ffff457224 */ /* 0x100fe200018e0641 */
[----:B------:R-:W-:Y:S01]  /*1bc60*/  LOP3.LUT R54, R54, R55, RZ, 0x3c, !PT ;  /* 0x0000003736367212 */ /* 0x000fe200078e3cff */
[--C-:B------:R-:W-:Y:S01]  /*1bc70*/  IMAD.X R55, RZ, RZ, R65.reuse, P5 ;  /* 0x000000ffff377224 */ /* 0x100fe200028e0641 */
[----:B------:R-:W-:Y:S01]  /*1bc80*/  LOP3.LUT R52, R52, R53, RZ, 0x3c, !PT ;  /* 0x0000003534347212 */ /* 0x000fe200078e3cff */
[----:B------:R-:W-:Y:S01]  /*1bc90*/  IMAD.X R53, RZ, RZ, R65, P4 ;  /* 0x000000ffff357224 */ /* 0x000fe200020e0641 */
[----:B------:R-:W-:Y:S02]  /*1bca0*/  LOP3.LUT R56, R56, R57, RZ, 0x3c, !PT ;  /* 0x0000003938387212 */ /* 0x000fe400078e3cff */
[----:B------:R-:W-:-:S02]  /*1bcb0*/  SHF.R.U64 R46, R46, 0x3, RZ ;  /* 0x000000032e2e7819 */ /* 0x000fc400000012ff */
[C---:B------:R-:W-:Y:S02]  /*1bcc0*/  IADD3 R49, P3, R64.reuse, 0x4020, RZ ;  /* 0x0000402040317810 */ /* 0x040fe40007f7e0ff */
[----:B------:R-:W-:Y:S02]  /*1bcd0*/  IADD3.X R57, RZ, R65, RZ, P1, !PT ;  /* 0x00000041ff397210 */ /* 0x000fe40000ffe4ff */
[C---:B------:R-:W-:Y:S02]  /*1bce0*/  IADD3 R43, P5, R64.reuse, 0x40, RZ ;  /* 0x00000040402b7810 */ /* 0x040fe40007fbe0ff */
[C---:B------:R-:W-:Y:S02]  /*1bcf0*/  IADD3 R41, P4, R64.reuse, 0x20, RZ ;  /* 0x0000002040297810 */ /* 0x040fe40007f9e0ff */
[----:B------:R-:W-:Y:S02]  /*1bd00*/  IADD3 R47, P1, R64, 0x60, RZ ;  /* 0x00000060402f7810 */ /* 0x000fe40007f3e0ff */
[----:B------:R-:W-:-:S02]  /*1bd10*/  LOP3.LUT R46, R46, R37, RZ, 0x3c, !PT ;  /* 0x000000252e2e7212 */ /* 0x000fc400078e3cff */
[----:B------:R-:W-:Y:S02]  /*1bd20*/  LOP3.LUT R48, R49, 0x380, RZ, 0xc0, !PT ;  /* 0x0000038031307812 */ /* 0x000fe400078ec0ff */
[----:B------:R-:W-:Y:S02]  /*1bd30*/  LOP3.LUT R40, R43, 0x380, RZ, 0xc0, !PT ;  /* 0x000003802b287812 */ /* 0x000fe400078ec0ff */
[----:B------:R-:W-:Y:S02]  /*1bd40*/  LOP3.LUT R36, R41, 0x380, RZ, 0xc0, !PT ;  /* 0x0000038029247812 */ /* 0x000fe400078ec0ff */
[----:B------:R-:W-:Y:S02]  /*1bd50*/  LOP3.LUT R37, R64, 0x380, RZ, 0xc0, !PT ;  /* 0x0000038040257812 */ /* 0x000fe400078ec0ff */
[----:B------:R-:W-:Y:S02]  /*1bd60*/  LOP3.LUT R42, R47, 0x380, RZ, 0xc0, !PT ;  /* 0x000003802f2a7812 */ /* 0x000fe400078ec0ff */
[----:B------:R-:W-:-:S02]  /*1bd70*/  SHF.R.U64 R48, R48, 0x3, RZ ;  /* 0x0000000330307819 */ /* 0x000fc400000012ff */
[----:B------:R-:W-:Y:S02]  /*1bd80*/  SHF.R.U64 R40, R40, 0x3, RZ ;  /* 0x0000000328287819 */ /* 0x000fe400000012ff */
[----:B------:R-:W-:Y:S02]  /*1bd90*/  SHF.R.U64 R36, R36, 0x3, RZ ;  /* 0x0000000324247819 */ /* 0x000fe400000012ff */
[----:B------:R-:W-:Y:S02]  /*1bda0*/  SHF.R.U64 R37, R37, 0x3, RZ ;  /* 0x0000000325257819 */ /* 0x000fe400000012ff */
[----:B------:R-:W-:Y:S02]  /*1bdb0*/  SHF.R.U64 R42, R42, 0x3, RZ ;  /* 0x000000032a2a7819 */ /* 0x000fe400000012ff */
[----:B------:R-:W-:Y:S01]  /*1bdc0*/  LOP3.LUT R48, R48, R49, RZ, 0x3c, !PT ;  /* 0x0000003130307212 */ /* 0x000fe200078e3cff */
[--C-:B------:R-:W-:Y:S01]  /*1bdd0*/  IMAD.X R49, RZ, RZ, R65.reuse, P3 ;  /* 0x000000ffff317224 */ /* 0x100fe200018e0641 */
[----:B------:R-:W-:Y:S01]  /*1bde0*/  LOP3.LUT R40, R40, R43, RZ, 0x3c, !PT ;  /* 0x0000002b28287212 */ /* 0x000fe200078e3cff */
[--C-:B------:R-:W-:Y:S01]  /*1bdf0*/  IMAD.X R43, RZ, RZ, R65.reuse, P1 ;  /* 0x000000ffff2b7224 */ /* 0x100fe200008e0641 */
[----:B------:R-:W-:Y:S01]  /*1be00*/  LOP3.LUT R36, R36, R41, RZ, 0x3c, !PT ;  /* 0x0000002924247212 */ /* 0x000fe200078e3cff */
[--C-:B------:R-:W-:Y:S01]  /*1be10*/  IMAD.X R41, RZ, RZ, R65.reuse, P5 ;  /* 0x000000ffff297224 */ /* 0x100fe200028e0641 */
[----:B------:R-:W-:Y:S01]  /*1be20*/  LOP3.LUT R64, R37, R64, RZ, 0x3c, !PT ;  /* 0x0000004025407212 */ /* 0x000fe200078e3cff */
[----:B------:R-:W-:Y:S01]  /*1be30*/  IMAD.X R37, RZ, RZ, R65, P4 ;  /* 0x000000ffff257224 */ /* 0x000fe200020e0641 */
[----:B------:R-:W-:-:S02]  /*1be40*/  LOP3.LUT R42, R42, R47, RZ, 0x3c, !PT ;  /* 0x0000002f2a2a7212 */ /* 0x000fc400078e3cff */
[----:B------:R-:W-:Y:S02]  /*1be50*/  IADD3.X R47, RZ, R65, RZ, P2, !PT ;  /* 0x00000041ff2f7210 */ /* 0x000fe400017fe4ff */
[----:B------:R-:W-:Y:S02]  /*1be60*/  MOV R85, R82 ;  /* 0x0000005200557202 */ /* 0x000fe40000000f00 */
[----:B------:R-:W-:Y:S02]  /*1be70*/  MOV R83, R80 ;  /* 0x0000005000537202 */ /* 0x000fe40000000f00 */
[----:B------:R-:W-:Y:S02]  /*1be80*/  MOV R81, R78 ;  /* 0x0000004e00517202 */ /* 0x000fe40000000f00 */
[----:B------:R-:W-:Y:S02]  /*1be90*/  MOV R79, R72 ;  /* 0x00000048004f7202 */ /* 0x000fe40000000f00 */
[----:B------:R-:W-:-:S02]  /*1bea0*/  MOV R111, R64 ;  /* 0x00000040006f7202 */ /* 0x000fc40000000f00 */
[----:B------:R-:W-:Y:S02]  /*1beb0*/  MOV R109, R70 ;  /* 0x00000046006d7202 */ /* 0x000fe40000000f00 */
        /* <DEDUP_REMOVED lines=10> */
[----:B---3--:R-:W-:-:S02]  /*1bf60*/  SHF.L.U64.HI R107, R149, 0x2, R150 ;  /* 0x00000002956b7819 */ /* 0x008fc40000010296 */
[----:B------:R-:W-:Y:S01]  /*1bf70*/  SHF.L.U32 R87, R149, 0x2, RZ ;  /* 0x0000000295577819 */ /* 0x000fe200000006ff */
[----:B------:R-:W-:Y:S06]  /*1bf80*/  BRA.DIV UR4, `(.L_x_502) ;  /* 0x000000b204207947 */ /* 0x000fec000b800000 */
[----:B------:R-:W-:Y:S02]  /*1bf90*/  SEL R40, R45, R50, P0 ;  /* 0x000000322d287207 */ /* 0x000fe40000000000 */
[----:B------:R-:W-:Y:S02]  /*1bfa0*/  SEL R42, R50, R45, P0 ;  /* 0x0000002d322a7207 */ /* 0x000fe40000000000 */
[----:B------:R-:W-:Y:S02]  /*1bfb0*/  SEL R48, R58, R125, P0 ;  /* 0x0000007d3a307207 */ /* 0x000fe40000000000 */
[----:B------:R-:W-:Y:S01]  /*1bfc0*/  SEL R50, R125, R58, P0 ;  /* 0x0000003a7d327207 */ /* 0x000fe20000000000 */
[----:B------:R-:W-:Y:S01]  /*1bfd0*/  SHFL.IDX PT, R40, R40, R3, 0x1c1f ;  /* 0x001c1f0328287589 */ /* 0x000fe200000e0000 */
[----:B------:R-:W-:Y:S02]  /*1bfe0*/  SEL R56, R84, R137, P0 ;  /* 0x0000008954387207 */ /* 0x000fe40000000000 */
[----:B------:R-:W-:Y:S01]  /*1bff0*/  SEL R58, R137, R84, P0 ;  /* 0x00000054893a7207 */ /* 0x000fe20000000000 */
[----:B------:R-:W-:Y:S01]  /*1c000*/  SHFL.IDX PT, R48, R48, R3, 0x1c1f ;  /* 0x001c1f0330307589 */ /* 0x000fe200000e0000 */
[----:B------:R-:W-:-:S02]  /*1c010*/  SEL R82, R7, R86, P0 ;  /* 0x0000005607527207 */ /* 0x000fc40000000000 */
[----:B------:R-:W-:Y:S01]  /*1c020*/  SEL R84, R86, R7, P0 ;  /* 0x0000000756547207 */ /* 0x000fe20000000000 */
[----:B------:R-:W-:Y:S01]  /*1c030*/  SHFL.IDX PT, R56, R56, R3, 0x1c1f ;  /* 0x001c1f0338387589 */ /* 0x000fe200000e0000 */
[----:B------:R-:W-:Y:S02]  /*1c040*/  SEL R24, R15, R26, P0 ;  /* 0x0000001a0f187207 */ /* 0x000fe40000000000 */
[----:B------:R-:W-:Y:S01]  /*1c050*/  SEL R86, R8, R9, P0 ;  /* 0x0000000908567207 */ /* 0x000fe20000000000 */
[----:B------:R-:W-:Y:S01]  /*1c060*/  SHFL.IDX PT, R7, R13, R3, 0x1c1f ;  /* 0x001c1f030d077589 */ /* 0x000fe200000e0000 */
[----:B------:R-:W-:Y:S02]  /*1c070*/  SEL R88, R9, R8, P0 ;  /* 0x0000000809587207 */ /* 0x000fe40000000000 */
[----:B------:R-:W-:Y:S01]  /*1c080*/  SEL R26, R26, R15, P0 ;  /* 0x0000000f1a1a7207 */ /* 0x000fe20000000000 */
[----:B------:R-:W-:Y:S01]  /*1c090*/  SHFL.IDX PT, R24, R24, R3, 0x1c1f ;  /* 0x001c1f0318187589 */ /* 0x000fe200000e0000 */
[----:B------:R-:W-:-:S02]  /*1c0a0*/  SEL R28, R27, R34, P0 ;  /* 0x000000221b1c7207 */ /* 0x000fc40000000000 */
[----:B------:R-:W-:Y:S01]  /*1c0b0*/  LOP3.LUT R9, R3, 0x2, RZ, 0x3c, !PT ;  /* 0x0000000203097812 */ /* 0x000fe200078e3cff */
        /* <DEDUP_REMOVED lines=18> */
[----:B------:R-:W1:Y:S01]  /*1c1e0*/  SHFL.IDX PT, R25, R26, R9, 0x1c1f ;  /* 0x001c1f091a197589 */ /* 0x000e6200000e0000 */
[----:B------:R-:W-:Y:S02]  /*1c1f0*/  SEL R54, R133, R66, P0 ;  /* 0x0000004285367207 */ /* 0x000fe40000000000 */
[----:B------:R-:W-:Y:S01]  /*1c200*/  SEL R94, R14, R31, P0 ;  /* 0x0000001f0e5e7207 */ /* 0x000fe20000000000 */
[----:B------:R-:W-:Y:S01]  /*1c210*/  SHFL.IDX PT, R44, R44, R3, 0x1c1f ;  /* 0x001c1f032c2c7589 */ /* 0x000fe200000e0000 */
[----:B------:R-:W-:Y:S02]  /*1c220*/  SEL R96, R31, R14, P0 ;  /* 0x0000000e1f607207 */ /* 0x000fe40000000000 */
[----:B------:R-:W-:Y:S01]  /*1c230*/  SEL R60, R92, R141, P0 ;  /* 0x0000008d5c3c7207 */ /* 0x000fe20000000000 */
[----:B------:R-:W2:Y:S01]  /*1c240*/  SHFL.IDX PT, R31, R38, R9, 0x1c1f ;  /* 0x001c1f09261f7589 */ /* 0x000ea200000e0000 */
        /* <DEDUP_REMOVED lines=8> */
[----:B------:R-:W3:Y:S01]  /*1c2d0*/  SHFL.IDX PT, R33, R42, R9, 0x1c1f ;  /* 0x001c1f092a217589 */ /* 0x000ee200000e0000 */
[----:B------:R-:W-:-:S02]  /*1c2e0*/  SEL R66, R145, R100, P0 ;  /* 0x0000006491427207 */ /* 0x000fc40000000000 */
[----:B------:R-:W-:Y:S01]  /*1c2f0*/  SEL R126, R35, R130, P0 ;  /* 0x00000082237e7207 */ /* 0x000fe20000000000 */
[----:B------:R-:W-:Y:S01]  /*1c300*/  SHFL.IDX PT, R39, R54, R9, 0x1c1f ;  /* 0x001c1f0936277589 */ /* 0x000fe200000e0000 */
[----:B------:R-:W-:Y:S02]  /*1c310*/  SEL R128, R130, R35, P0 ;  /* 0x0000002382807207 */ /* 0x000fe40000000000 */
[----:B------:R-:W-:Y:S01]  /*1c320*/  SEL R68, R108, R147, P0 ;  /* 0x000000936c447207 */ /* 0x000fe20000000000 */
[----:B------:R-:W4:Y:S01]  /*1c330*/  SHFL.IDX PT, R35, R46, R9, 0x1c1f ;  /* 0x001c1f092e237589 */ /* 0x000f2200000e0000 */
[----:B------:R-:W-:Y:S02]  /*1c340*/  SEL R98, R51, R102, P0 ;  /* 0x0000006633627207 */ /* 0x000fe40000000000 */
[----:B------:R-:W-:Y:S01]  /*1c350*/  SEL R100, R102, R51, P0 ;  /* 0x0000003366647207 */ /* 0x000fe20000000000 */
[----:B------:R-:W5:Y:S01]  /*1c360*/  SHFL.IDX PT, R41, R58, R9, 0x1c1f ;  /* 0x001c1f093a297589 */ /* 0x000f6200000e0000 */
[----:B------:R-:W-:-:S02]  /*1c370*/  SEL R70, R147, R108, P0 ;  /* 0x0000006c93467207 */ /* 0x000fc40000000000 */
[----:B------:R-:W-:Y:S01]  /*1c380*/  SEL R72, R74, R113, P0 ;  /* 0x000000714a487207 */ /* 0x000fe20000000000 */
[----:B------:R-:W-:Y:S01]  /*1c390*/  SHFL.IDX PT, R60, R60, R3, 0x1c1f ;  /* 0x001c1f033c3c7589 */ /* 0x000fe200000e0000 */
[----:B------:R-:W-:Y:S02]  /*1c3a0*/  SEL R102, R59, R106, P0 ;  /* 0x0000006a3b667207 */ /* 0x000fe40000000000 */
[----:B------:R-:W-:Y:S01]  /*1c3b0*/  SEL R104, R106, R59, P0 ;  /* 0x0000003b6a687207 */ /* 0x000fe20000000000 */
[----:B------:R-:W0:Y:S01]  /*1c3c0*/  SHFL.IDX PT, R43, R62, R9, 0x1c1f ;  /* 0x001c1f093e2b7589 */ /* 0x000e2200000e0000 */
[----:B------:R-:W-:Y:S02]  /*1c3d0*/  SEL R74, R113, R74, P0 ;  /* 0x0000004a714a7207 */ /* 0x000fe40000000000 */
[----:B------:R-:W-:Y:S01]  /*1c3e0*/  SEL R106, R67, R110, P0 ;  /* 0x0000006e436a7207 */ /* 0x000fe20000000000 */
[----:B------:R-:W-:Y:S01]  /*1c3f0*/  SHFL.IDX PT, R64, R64, R3, 0x1c1f ;  /* 0x001c1f0340407589 */ /* 0x000fe200000e0000 */
[----:B------:R-:W-:-:S02]  /*1c400*/  SEL R108, R110, R67, P0 ;  /* 0x000000436e6c7207 */ /* 0x000fc40000000000 */
[----:B------:R-:W-:Y:S01]  /*1c410*/  SEL R10, R20, R115, P0 ;  /* 0x00000073140a7207 */ /* 0x000fe20000000000 */
[----:B------:R-:W0:Y:S01]  /*1c420*/  SHFL.IDX PT, R45, R66, R9, 0x1c1f ;  /* 0x001c1f09422d7589 */ /* 0x000e2200000e0000 */
[----:B------:R-:W-:Y:S02]  /*1c430*/  SEL R90, R11, R12, P0 ;  /* 0x0000000c0b5a7207 */ /* 0x000fe40000000000 */
[----:B------:R-:W-:Y:S01]  /*1c440*/  SEL R110, R75, R112, P0 ;  /* 0x000000704b6e7207 */ /* 0x000fe20000000000 */
[----:B------:R-:W-:Y:S01]  /*1c450*/  SHFL.IDX PT, R68, R68, R3, 0x1c1f ;  /* 0x001c1f0344447589 */ /* 0x000fe200000e0000 */
[----:B------:R-:W-:Y:S02]  /*1c460*/  SEL R20, R115, R20, P0 ;  /* 0x0000001473147207 */ /* 0x000fe40000000000 */
[----:B------:R-:W-:Y:S01]  /*1c470*/  SEL R92, R12, R11, P0 ;  /* 0x0000000b0c5c7207 */ /* 0x000fe20000000000 */
[----:B------:R-:W0:Y:S01]  /*1c480*/  SHFL.IDX PT, R47, R70, R9, 0x1c1f ;  /* 0x001c1f09462f7589 */ /* 0x000e2200000e0000 */
        /* <DEDUP_REMOVED lines=10> */
[----:B-1----:R-:W-:Y:S01]  /*1c530*/  SEL R12, R24, R25, P0 ;  /* 0x00000019180c7207 */ /* 0x002fe20000000000 */
[----:B------:R-:W1:Y:S01]  /*1c540*/  SHFL.IDX PT, R8, R4, R9, 0x1c1f ;  /* 0x001c1f0904087589 */ /* 0x000e6200000e0000 */
[----:B------:R-:W-:Y:S02]  /*1c550*/  SEL R14, R25, R24, P0 ;  /* 0x00000018190e7207 */ /* 0x000fe40000000000 */
[----:B------:R-:W-:Y:S01]  /*1c560*/  SEL R24, R28, R27, P0 ;  /* 0x0000001b1c187207 */ /* 0x000fe20000000000 */
[----:B------:R-:W1:Y:S01]  /*1c570*/  SHFL.IDX PT, R51, R80, R9, 0x1c1f ;  /* 0x001c1f0950337589 */ /* 0x000e6200000e0000 */
[----:B------:R-:W-:Y:S02]  /*1c580*/  SEL R26, R27, R28, P0 ;  /* 0x0000001c1b1a7207 */ /* 0x000fe40000000000 */
[----:B------:R-:W-:Y:S01]  /*1c590*/  SEL R28, R32, R29, P0 ;  /* 0x0000001d201c7207 */ /* 0x000fe20000000000 */
[----:B------:R-:W-:Y:S01]  /*1c5a0*/  SHFL.IDX PT, R10, R10, R3, 0x1c1f ;  /* 0x001c1f030a0a7589 */ /* 0x000fe200000e0000 */
[----:B------:R-:W-:-:S02]  /*1c5b0*/  SEL R30, R29, R32, P0 ;  /* 0x000000201d1e7207 */ /* 0x000fc40000000000 */
        /* <DEDUP_REMOVED lines=18> */
[----:B-----5:R-:W-:Y:S01]  /*1c6e0*/  SEL R52, R56, R41, P0 ;  /* 0x0000002938347207 */ /* 0x020fe20000000000 */
[----:B------:R-:W-:Y:S01]  /*1c6f0*/  SHFL.IDX PT, R110, R110, R3, 0x1c1f ;  /* 0x001c1f036e6e7589 */ /* 0x000fe200000e0000 */
[----:B------:R-:W-:Y:S02]  /*1c700*/  SEL R54, R41, R56, P0 ;  /* 0x0000003829367207 */ /* 0x000fe40000000000 */
[----:B0-----:R-:W-:Y:S01]  /*1c710*/  SEL R56, R60, R43, P0 ;  /* 0x0000002b3c387207 */ /* 0x001fe20000000000 */
        /* <DEDUP_REMOVED lines=11> */
[----:B-1----:R-:W-:Y:S01]  /*1c7d0*/  SEL R4, R7, R8, P0 ;  /* 0x0000000807047207 */ /* 0x002fe20000000000 */
[----:B------:R-:W0:Y:S01]  /*1c7e0*/  SHFL.IDX PT, R55, R88, R9, 0x1c1f ;  /* 0x001c1f0958377589 */ /* 0x000e2200000e0000 */
[----:B------:R-:W-:-:S02]  /*1c7f0*/  SEL R72, R78, R51, P0 ;  /* 0x000000334e487207 */ /* 0x000fc40000000000 */
[----:B------:R-:W-:Y:S01]  /*1c800*/  SEL R74, R51, R78, P0 ;  /* 0x0000004e334a7207 */ /* 0x000fe20000000000 */
[----:B------:R-:W1:Y:S01]  /*1c810*/  SHFL.IDX PT, R57, R92, R9, 0x1c1f ;  /* 0x001c1f095c397589 */ /* 0x000e6200000e0000 */
[----:B------:R-:W-:-:S03]  /*1c820*/  IMAD.MOV.U32 R78, RZ, RZ, RZ ;  /* 0x000000ffff4e7224 */ /* 0x000fc600078e00ff */
[----:B------:R-:W2:Y:S04]  /*1c830*/  SHFL.IDX PT, R59, R96, R9, 0x1c1f ;  /* 0x001c1f09603b7589 */ /* 0x000ea800000e0000 */
[----:B------:R-:W3:Y:S04]  /*1c840*/  SHFL.IDX PT, R61, R100, R9, 0x1c1f ;  /* 0x001c1f09643d7589 */ /* 0x000ee800000e0000 */
[----:B------:R-:W4:Y:S04]  /*1c850*/  SHFL.IDX PT, R63, R104, R9, 0x1c1f ;  /* 0x001c1f09683f7589 */ /* 0x000f2800000e0000 */
[----:B------:R-:W5:Y:S04]  /*1c860*/  SHFL.IDX PT, R65, R108, R9, 0x1c1f ;  /* 0x001c1f096c417589 */ /* 0x000f6800000e0000 */
[----:B------:R-:W5:Y:S01]  /*1c870*/  SHFL.IDX PT, R67, R112, R9, 0x1c1f ;  /* 0x001c1f0970437589 */ /* 0x000f6200000e0000 */
[----:B0-----:R-:W-:-:S03]  /*1c880*/  SEL R11, R55, R86, P0 ;  /* 0x00000056370b7207 */ /* 0x001fc60000000000 */
[----:B------:R-:W0:Y:S01]  /*1c890*/  SHFL.IDX PT, R69, R116, R9, 0x1c1f ;  /* 0x001c1f0974457589 */ /* 0x000e2200000e0000 */
[----:B-1----:R-:W-:Y:S02]  /*1c8a0*/  SEL R13, R90, R57, P0 ;  /* 0x000000395a0d7207 */ /* 0x002fe40000000000 */
[----:B------:R-:W-:Y:S01]  /*1c8b0*/  SEL R15, R57, R90, P0 ;  /* 0x0000005a390f7207 */ /* 0x000fe20000000000 */
[----:B------:R-:W1:Y:S01]  /*1c8c0*/  SHFL.IDX PT, R71, R120, R9, 0x1c1f ;  /* 0x001c1f0978477589 */ /* 0x000e6200000e0000 */
[----:B--2---:R-:W-:Y:S02]  /*1c8d0*/  SEL R25, R94, R59, P0 ;  /* 0x0000003b5e197207 */ /* 0x004fe40000000000 */
[----:B------:R-:W-:Y:S01]  /*1c8e0*/  SEL R27, R59, R94, P0 ;  /* 0x0000005e3b1b7207 */ /* 0x000fe20000000000 */
[----:B------:R-:W-:Y:S01]  /*1c8f0*/  SHFL.IDX PT, R122, R122, R3, 0x1c1f ;  /* 0x001c1f037a7a7589 */ /* 0x000fe200000e0000 */
[----:B---3--:R-:W-:Y:S02]  /*1c900*/  SEL R29, R98, R61, P0 ;  /* 0x0000003d621d7207 */ /* 0x008fe40000000000 */
[----:B------:R-:W-:Y:S01]  /*1c910*/  SEL R31, R61, R98, P0 ;  /* 0x000000623d1f7207 */ /* 0x000fe20000000000 */
[----:B------:R-:W-:Y:S01]  /*1c920*/  SHFL.IDX PT, R126, R126, R3, 0x1c1f ;  /* 0x001c1f037e7e7589 */ /* 0x000fe200000e0000 */
[----:B----4-:R-:W-:-:S02]  /*1c930*/  SEL R33, R102, R63, P0 ;  /* 0x0000003f66217207 */ /* 0x010fc40000000000 */
[----:B------:R-:W-:Y:S01]  /*1c940*/  SEL R35, R63, R102, P0 ;  /* 0x000000663f237207 */ /* 0x000fe20000000000 */
[----:B------:R-:W-:Y:S01]  /*1c950*/  SHFL.IDX PT, R130, R130, R3, 0x1c1f ;  /* 0x001c1f0382827589 */ /* 0x000fe200000e0000 */
[----:B-----5:R-:W-:Y:S02]  /*1c960*/  SEL R37, R106, R65, P0 ;  /* 0x000000416a257207 */ /* 0x020fe40000000000 */
[----:B------:R-:W-:Y:S01]  /*1c970*/  SEL R39, R65, R106, P0 ;  /* 0x0000006a41277207 */ /* 0x000fe20000000000 */
[----:B------:R-:W-:Y:S01]  /*1c980*/  SHFL.IDX PT, R134, R134, R3, 0x1c1f ;  /* 0x001c1f0386867589 */ /* 0x000fe200000e0000 */
[----:B------:R-:W-:Y:S02]  /*1c990*/  SEL R41, R110, R67, P0 ;  /* 0x000000436e297207 */ /* 0x000fe40000000000 */
[----:B------:R-:W-:Y:S01]  /*1c9a0*/  SEL R43, R67, R110, P0 ;  /* 0x0000006e432b7207 */ /* 0x000fe20000000000 */
[----:B------:R-:W-:Y:S01]  /*1c9b0*/  SHFL.IDX PT, R138, R138, R3, 0x1c1f ;  /* 0x001c1f038a8a7589 */ /* 0x000fe200000e0000 */
[----:B0-----:R-:W-:-:S02]  /*1c9c0*/  SEL R45, R114, R69, P0 ;  /* 0x00000045722d7207 */ /* 0x001fc40000000000 */
[----:B------:R-:W-:Y:S01]  /*1c9d0*/  SEL R47, R69, R114, P0 ;  /* 0x00000072452f7207 */ /* 0x000fe20000000000 */
[----:B------:R-:W-:Y:S01]  /*1c9e0*/  SHFL.IDX PT, R113, R124, R9, 0x1c1f ;  /* 0x001c1f097c717589 */ /* 0x000fe200000e0000 */
[----:B-1----:R-:W-:Y:S02]  /*1c9f0*/  SEL R49, R118, R71, P0 ;  /* 0x0000004776317207 */ /* 0x002fe40000000000 */
[----:B------:R-:W-:Y:S01]  /*1ca00*/  SEL R51, R71, R118, P0 ;  /* 0x0000007647337207 */ /* 0x000fe20000000000 */
[----:B------:R-:W0:Y:S04]  /*1ca10*/  SHFL.IDX PT, R115, R128, R9, 0x1c1f ;  /* 0x001c1f0980737589 */ /* 0x000e2800000e0000 */
[----:B------:R-:W1:Y:S04]  /*1ca20*/  SHFL.IDX PT, R117, R132, R9, 0x1c1f ;  /* 0x001c1f0984757589 */ /* 0x000e6800000e0000 */
[----:B------:R-:W2:Y:S04]  /*1ca30*/  SHFL.IDX PT, R119, R136, R9, 0x1c1f ;  /* 0x001c1f0988777589 */ /* 0x000ea800000e0000 */
[----:B------:R-:W3:Y:S04]  /*1ca40*/  SHFL.IDX PT, R121, R140, R9, 0x1c1f ;  /* 0x001c1f098c797589 */ /* 0x000ee800000e0000 */
[----:B------:R4:W1:Y:S04]  /*1ca50*/  SHFL.IDX PT, R75, R6, R3, 0x1c1f ;  /* 0x001c1f03064b7589 */ /* 0x00086800000e0000 */
[----:B------:R5:W1:Y:S01]  /*1ca60*/  SHFL.IDX PT, R20, R5, R9, 0x1c1f ;  /* 0x001c1f0905147589 */ /* 0x000a6200000e0000 */
[----:B0-----:R-:W-:-:S02]  /*1ca70*/  SEL R57, R126, R115, P0 ;  /* 0x000000737e397207 */ /* 0x001fc40000000000 */
[----:B----4-:R-:W-:Y:S02]  /*1ca80*/  SEL R6, R8, R7, P0 ;  /* 0x0000000708067207 */ /* 0x010fe40000000000 */
[----:B------:R-:W-:Y:S02]  /*1ca90*/  SEL R8, R10, R21, P0 ;  /* 0x000000150a087207 */ /* 0x000fe40000000000 */
[----:B-----5:R-:W-:Y:S02]  /*1caa0*/  SEL R5, R82, R53, P0 ;  /* 0x0000003552057207 */ /* 0x020fe40000000000 */
[----:B------:R-:W-:Y:S02]  /*1cab0*/  SEL R7, R53, R82, P0 ;  /* 0x0000005235077207 */ /* 0x000fe40000000000 */
[----:B------:R-:W-:Y:S02]  /*1cac0*/  SEL R9, R86, R55, P0 ;  /* 0x0000003756097207 */ /* 0x000fe40000000000 */
[----:B------:R-:W-:-:S02]  /*1cad0*/  SEL R10, R21, R10, P0 ;  /* 0x0000000a150a7207 */ /* 0x000fc40000000000 */
[----:B------:R-:W-:Y:S02]  /*1cae0*/  SEL R53, R122, R113, P0 ;  /* 0x000000717a357207 */ /* 0x000fe40000000000 */
[----:B------:R-:W-:Y:S02]  /*1caf0*/  SEL R55, R113, R122, P0 ;  /* 0x0000007a71377207 */ /* 0x000fe40000000000 */
[----:B------:R-:W-:Y:S02]  /*1cb00*/  SEL R59, R115, R126, P0 ;  /* 0x0000007e733b7207 */ /* 0x000fe40000000000 */
[----:B-1----:R-:W-:Y:S02]  /*1cb10*/  SEL R61, R130, R117, P0 ;  /* 0x00000075823d7207 */ /* 0x002fe40000000000 */
[----:B------:R-:W-:Y:S02]  /*1cb20*/  SEL R63, R117, R130, P0 ;  /* 0x00000082753f7207 */ /* 0x000fe40000000000 */
[----:B--2---:R-:W-:-:S02]  /*1cb30*/  SEL R65, R134, R119, P0 ;  /* 0x0000007786417207 */ /* 0x004fc40000000000 */
[----:B------:R-:W-:Y:S02]  /*1cb40*/  SEL R67, R119, R134, P0 ;  /* 0x0000008677437207 */ /* 0x000fe40000000000 */
[----:B---3--:R-:W-:Y:S02]  /*1cb50*/  SEL R69, R138, R121, P0 ;  /* 0x000000798a457207 */ /* 0x008fe40000000000 */
[----:B------:R-:W-:-:S07]  /*1cb60*/  SEL R71, R121, R138, P0 ;  /* 0x0000008a79477207 */ /* 0x000fce0000000000 */
.L_x_744:
[----:B------:R-:W-:Y:S05]  /*1cb70*/  WARPSYNC.ALL ;  /* 0x0000000000007948 */ /* 0x000fea0003800000 */
[----:B------:R-:W-:Y:S01]  /*1cb80*/  BAR.SYNC.DEFER_BLOCKING 0x1, 0x100 ;  /* 0x0044000000007b1d */ /* 0x000fe20000010000 */
[----:B------:R-:W-:-:S05]  /*1cb90*/  VIADD R88, R151, 0xffffff80 ;  /* 0xffffff8097587836 */ /* 0x000fca0000000000 */
[----:B------:R-:W-:Y:S02]  /*1cba0*/  ULDC.64 UR4, c[0x0][0xc00] ;  /* 0x0003000000047ab9 */ /* 0x000fe40000000a00 */
[----:B------:R-:W0:Y:S01]  /*1cbb0*/  LDC R3, c[0x0][0xbe8] ;  /* 0x0002fa00ff037b82 */ /* 0x000e220000000800 */
[----:B------:R-:W-:Y:S01]  /*1cbc0*/  ISETP.NE.U32.AND P1, PT, RZ, UR4, PT ;  /* 0x00000004ff007c0c */ /* 0x000fe2000bf25070 */
[----:B------:R-:W2:Y:S01]  /*1cbd0*/  LDL R86, [R1+0x70] ;  /* 0x0000700001567983 */ /* 0x000ea20000100800 */
[----:B------:R-:W-:Y:S02]  /*1cbe0*/  IADD3 R112, P2, R87, UR4, RZ ;  /* 0x0000000457707c10 */ /* 0x000fe4000ff5e0ff */
[----:B------:R-:W-:Y:S01]  /*1cbf0*/  ISETP.NE.AND.EX P1, PT, RZ, UR5, PT, P1 ;  /* 0x00000005ff007c0c */ /* 0x000fe2000bf25310 */
[----:B------:R-:W3:Y:S01]  /*1cc00*/  LDL R82, [R1+0x54] ;  /* 0x0000540001527983 */ /* 0x000ee20000100800 */
[----:B------:R-:W-:Y:S01]  /*1cc10*/  IADD3.X R113, R107, UR5, RZ, P2, !PT ;  /* 0x000000056b717c10 */ /* 0x000fe200097fe4ff */
[----:B------:R-:W-:-:S02]  /*1cc20*/  ULDC.64 UR4, c[0x0][0xc08] ;  /* 0x0003020000047ab9 */ /* 0x000fc40000000a00 */
[----:B------:R1:W-:Y:S04]  /*1cc30*/  STSM.16.M88.4 [R111], R4 ;  /* 0x000000046f007844 */ /* 0x0003e80000000200 */
[----:B------:R4:W-:Y:S04]  /*1cc40*/  STSM.16.M88.4 [R73], R8 ;  /* 0x0000000849007844 */ /* 0x0009e80000000200 */
[----:B------:R3:W-:Y:S04]  /*1cc50*/  STSM.16.M88.4 [R89], R12 ;  /* 0x0000000c59007844 */ /* 0x0007e80000000200 */
[----:B------:R0:W-:Y:S04]  /*1cc60*/  STSM.16.M88.4 [R91], R24 ;  /* 0x000000185b007844 */ /* 0x0001e80000000200 */
[----:B------:R0:W-:Y:S01]  /*1cc70*/  STSM.16.M88.4 [R93], R28 ;  /* 0x0000001c5d007844 */ /* 0x0001e20000000200 */
[----:B-1----:R-:W-:-:S03]  /*1cc80*/  SHF.R.S32.HI R4, RZ, 0x1f, R88 ;  /* 0x0000001fff047819 */ /* 0x002fc60000011458 */
[----:B------:R1:W-:Y:S01]  /*1cc90*/  STSM.16.M88.4 [R95], R32 ;  /* 0x000000205f007844 */ /* 0x0003e20000000200 */
[----:B----4-:R-:W-:Y:S02]  /*1cca0*/  SEL R73, R75, R20, P0 ;  /* 0x000000144b497207 */ /* 0x010fe40000000000 */
[----:B------:R-:W-:Y:S01]  /*1ccb0*/  SEL R75, R20, R75, P0 ;  /* 0x0000004b144b7207 */ /* 0x000fe20000000000 */
[----:B------:R1:W-:Y:S04]  /*1ccc0*/  STSM.16.M88.4 [R97], R36 ;  /* 0x0000002461007844 */ /* 0x0003e80000000200 */
[----:B------:R1:W-:Y:S01]  /*1ccd0*/  STSM.16.M88.4 [R99], R40 ;  /* 0x0000002863007844 */ /* 0x0003e20000000200 */
[----:B------:R-:W-:-:S03]  /*1cce0*/  LEA.HI R4, R4, R88, RZ, 0x2 ;  /* 0x0000005804047211 */ /* 0x000fc600078f10ff */
[----:B------:R1:W-:Y:S04]  /*1ccf0*/  STSM.16.M88.4 [R101], R44 ;  /* 0x0000002c65007844 */ /* 0x0003e80000000200 */
[----:B------:R1:W-:Y:S04]  /*1cd00*/  STSM.16.M88.4 [R103], R48 ;  /* 0x0000003067007844 */ /* 0x0003e80000000200 */
[----:B------:R1:W-:Y:S01]  /*1cd10*/  STSM.16.M88.4 [R105], R52 ;  /* 0x0000003469007844 */ /* 0x0003e20000000200 */
[----:B------:R-:W-:-:S03]  /*1cd20*/  ISETP.NE.U32.AND P0, PT, RZ, UR4, PT ;  /* 0x00000004ff007c0c */ /* 0x000fc6000bf05070 */
[----:B------:R1:W-:Y:S01]  /*1cd30*/  STSM.16.M88.4 [R109], R56 ;  /* 0x000000386d007844 */ /* 0x0003e20000000200 */
[----:B------:R-:W-:-:S03]  /*1cd40*/  LOP3.LUT R4, R4, 0xfffffffc, RZ, 0xc0, !PT ;  /* 0xfffffffc04047812 */ /* 0x000fc600078ec0ff */
[----:B------:R1:W-:Y:S04]  /*1cd50*/  STSM.16.M88.4 [R79], R60 ;  /* 0x0000003c4f007844 */ /* 0x0003e80000000200 */
[----:B------:R1:W-:Y:S04]  /*1cd60*/  STSM.16.M88.4 [R81], R64 ;  /* 0x0000004051007844 */ /* 0x0003e80000000200 */
[----:B------:R1:W-:Y:S01]  /*1cd70*/  STSM.16.M88.4 [R83], R68 ;  /* 0x0000004453007844 */ /* 0x0003e20000000200 */
[----:B------:R-:W-:-:S03]  /*1cd80*/  ISETP.NE.AND.EX P0, PT, RZ, UR5, PT, P0 ;  /* 0x00000005ff007c0c */ /* 0x000fc6000bf05300 */
[----:B------:R1:W-:Y:S01]  /*1cd90*/  STSM.16.M88.4 [R85], R72 ;  /* 0x0000004855007844 */ /* 0x0003e20000000200 */
[----:B------:R-:W-:Y:S01]  /*1cda0*/  BAR.SYNC.DEFER_BLOCKING 0x1, 0x100 ;  /* 0x0044000000007b1d */ /* 0x000fe20000010000 */
[----:B------:R-:W-:-:S05]  /*1cdb0*/  IMAD.IADD R5, R88, 0x1, -R4 ;  /* 0x0000000158057824 */ /* 0x000fca00078e0a04 */
[----:B------:R-:W-:-:S04]  /*1cdc0*/  LEA.HI R4, R5, R5, RZ, 0x1 ;  /* 0x0000000505047211 */ /* 0x000fc800078f08ff */
[----:B------:R-:W-:Y:S02]  /*1cdd0*/  LOP3.LUT R6, R4, 0x1ffffffe, RZ, 0xc0, !PT ;  /* 0x1ffffffe04067812 */ /* 0x000fe400078ec0ff */
[----:B------:R-:W-:Y:S01]  /*1cde0*/  @P0 IADD3 R4, P3, R87, UR4, RZ ;  /* 0x0000000457040c10 */ /* 0x000fe2000ff7e0ff */
[----:B------:R-:W-:Y:S01]  /*1cdf0*/  ULDC UR4, c[0x0][0xa88] ;  /* 0x0002a20000047ab9 */ /* 0x000fe20000000800 */
[----:B------:R-:W-:Y:S01]  /*1ce00*/  IADD3 R7, R5, -R6, RZ ;  /* 0x8000000605077210 */ /* 0x000fe20007ffe0ff */
[----:B------:R-:W-:Y:S01]  /*1ce10*/  IMAD.U32 R6, RZ, RZ, UR4 ;  /* 0x00000004ff067e24 */ /* 0x000fe2000f8e00ff */
[----:B------:R-:W-:Y:S01]  /*1ce20*/  @P0 IADD3.X R5, R107, UR5, RZ, P3, !PT ;  /* 0x000000056b050c10 */ /* 0x000fe20009ffe4ff */
[----:B------:R1:W5:Y:S01]  /*1ce30*/  @P1 LDG.E R78, desc[UR42][R112.64] ;  /* 0x0000002a704e1981 */ /* 0x000362000c1e1900 */
[----:B0-----:R-:W-:-:S03]  /*1ce40*/  ISETP.NE.AND P2, PT, R3, 0x1, PT ;  /* 0x000000010300780c */ /* 0x001fc60003f45270 */
[----:B------:R1:W5:Y:S10]  /*1ce50*/  @P0 LDG.E R6, desc[UR42][R4.64] ;  /* 0x0000002a04060981 */ /* 0x000374000c1e1900 */
[----:B------:R-:W0:Y:S08]  /*1ce60*/  @P2 LDC R8, c[0x0][0xbec] ;  /* 0x0002fb00ff082b82 */ /* 0x000e300000000800 */
[----:B------:R-:W4:Y:S01]  /*1ce70*/  @P2 LDC R9, c[0x0][0xbf0] ;  /* 0x0002fc00ff092b82 */ /* 0x000f220000000800 */
[----:B--2---:R-:W-:-:S04]  /*1ce80*/  IMAD R7, R7, 0x8, R86 ;  /* 0x0000000807077824 */ /* 0x004fc800078e0256 */
[----:B---3--:R-:W-:Y:S01]  /*1ce90*/  IMAD R13, R82, 0x80, R7 ;  /* 0x00000080520d7824 */ /* 0x008fe200078e0207 */
[----:B01--4-:R-:W-:Y:S06]  /*1cea0*/  @P0 BRA `(.L_x_503) ;  /* 0x0000000000100947 */ /* 0x013fec0003800000 */
[----:B------:R-:W-:Y:S05]  /*1ceb0*/  @!P1 BRA `(.L_x_503) ;  /* 0x00000000000c9947 */ /* 0x000fea0003800000 */
[----:B------:R-:W2:Y:S04]  /*1cec0*/  LDG.E R5, desc[UR42][R112.64] ;  /* 0x0000002a70057981 */ /* 0x000ea8000c1e1900 */
[----:B-----5:R-:W2:Y:S02]  /*1ced0*/  LDG.E R6, desc[UR42][R112.64+0x4] ;  /* 0x0000042a70067981 */ /* 0x020ea4000c1e1900 */
[----:B--2---:R-:W-:-:S07]  /*1cee0*/  IADD3 R6, -R5, R6, RZ ;  /* 0x0000000605067210 */ /* 0x004fce0007ffe1ff */
.L_x_503:
[----:B------:R-:W2:Y:S01]  /*1cef0*/  LDL.LU R84, [R1+0x3c] ;  /* 0x00003c0001547983 */ /* 0x000ea20000300800 */
[----:B------:R-:W-:Y:S01]  /*1cf00*/  @P2 IMAD.HI.U32 R4, R13, R8, RZ ;  /* 0x000000080d042227 */ /* 0x000fe200078e00ff */
[----:B------:R-:W-:Y:S01]  /*1cf10*/  ULDC.64 UR4, c[0x0][0xb90] ;  /* 0x0002e40000047ab9 */ /* 0x000fe20000000a00 */
[----:B-----5:R-:W-:Y:S01]  /*1cf20*/  SHF.R.S32.HI R79, RZ, 0x1f, R78 ;  /* 0x0000001fff4f7819 */ /* 0x020fe2000001144e */
[----:B------:R-:W0:Y:S01]  /*1cf30*/  S2R R14, SR_TID.X ;  /* 0x00000000000e7919 */ /* 0x000e220000002100 */
[----:B------:R-:W-:Y:S01]  /*1cf40*/  IMAD.MOV.U32 R7, RZ, RZ, R13 ;  /* 0x000000ffff077224 */ /* 0x000fe200078e000d */
[----:B------:R-:W-:Y:S01]  /*1cf50*/  @P2 SHF.R.U32.HI R7, RZ, R9, R4 ;  /* 0x00000009ff072219 */ /* 0x000fe20000011604 */
[----:B------:R-:W-:Y:S01]  /*1cf60*/  IMAD R11, R23, 0x40, R18 ;  /* 0x00000040170b7824 */ /* 0x000fe200078e0212 */
[----:B------:R-:W-:Y:S01]  /*1cf70*/  SEL R20, R150, RZ, !P1 ;  /* 0x000000ff96147207 */ /* 0x000fe20004800000 */
[----:B------:R-:W-:Y:S01]  /*1cf80*/  IMAD R81, R6, R3, RZ ;  /* 0x0000000306517224 */ /* 0x000fe200078e02ff */
[----:B------:R-:W-:Y:S01]  /*1cf90*/  SEL R21, R149, RZ, !P1 ;  /* 0x000000ff95157207 */ /* 0x000fe20004800000 */
[----:B------:R-:W-:Y:S01]  /*1cfa0*/  IMAD.WIDE R76, R11, 0x2, R76 ;  /* 0x000000020b4c7825 */ /* 0x000fe200078e024c */
[----:B------:R-:W-:Y:S01]  /*1cfb0*/  SHF.R.S32.HI R11, RZ, 0x1f, R7 ;  /* 0x0000001fff0b7819 */ /* 0x000fe20000011407 */
[----:B------:R-:W1:Y:S01]  /*1cfc0*/  @P2 LDC R83, c[0x0][0xbec] ;  /* 0x0002fb00ff532b82 */ /* 0x000e620000000800 */
[----:B------:R-:W-:-:S02]  /*1cfd0*/  IADD3 R25, P5, R76, 0x3000, RZ ;  /* 0x000030004c197810 */ /* 0x000fc40007fbe0ff */
[----:B------:R-:W-:Y:S02]  /*1cfe0*/  IADD3 R33, P4, R76, 0x5000, RZ ;  /* 0x000050004c217810 */ /* 0x000fe40007f9e0ff */
[----:B------:R-:W-:-:S03]  /*1cff0*/  LOP3.LUT R24, R25, 0x380, RZ, 0xc0, !PT ;  /* 0x0000038019187812 */ /* 0x000fc600078ec0ff */
[----:B------:R-:W3:Y:S01]  /*1d000*/  @P2 LDC R85, c[0x0][0xbf0] ;  /* 0x0002fc00ff552b82 */ /* 0x000ee20000000800 */
[----:B------:R-:W-:Y:S02]  /*1d010*/  LOP3.LUT R32, R33, 0x380, RZ, 0xc0, !PT ;  /* 0x0000038021207812 */ /* 0x000fe400078ec0ff */
[----:B------:R-:W-:Y:S02]  /*1d020*/  SHF.R.U64 R24, R24, 0x3, RZ ;  /* 0x0000000318187819 */ /* 0x000fe400000012ff */
[----:B------:R-:W-:Y:S02]  /*1d030*/  SHF.R.U64 R32, R32, 0x3, RZ ;  /* 0x0000000320207819 */ /* 0x000fe400000012ff */
[----:B------:R-:W-:Y:S02]  /*1d040*/  LOP3.LUT R24, R24, R25, RZ, 0x3c, !PT ;  /* 0x0000001918187212 */ /* 0x000fe400078e3cff */
[----:B------:R-:W-:Y:S01]  /*1d050*/  LOP3.LUT R32, R32, R33, RZ, 0x3c, !PT ;  /* 0x0000002120207212 */ /* 0x000fe200078e3cff */
[----:B------:R-:W-:Y:S01]  /*1d060*/  IMAD.X R33, RZ, RZ, R77, P4 ;  /* 0x000000ffff217224 */ /* 0x000fe200020e064d */
[----:B------:R-:W-:-:S02]  /*1d070*/  IADD3.X R25, RZ, R77, RZ, P5, !PT ;  /* 0x0000004dff197210 */ /* 0x000fc40002ffe4ff */
[----:B------:R-:W-:Y:S01]  /*1d080*/  IADD3 R45, P5, R76, 0x8000, RZ ;  /* 0x000080004c2d7810 */ /* 0x000fe20007fbe0ff */
[----:B0-----:R-:W-:Y:S01]  /*1d090*/  VIADD R15, R14, 0xffffff80 ;  /* 0xffffff800e0f7836 */ /* 0x001fe20000000000 */
[----:B------:R-:W-:Y:S02]  /*1d0a0*/  IADD3 R53, P4, R76, 0xa000, RZ ;  /* 0x0000a0004c357810 */ /* 0x000fe40007f9e0ff */
[----:B------:R-:W-:Y:S02]  /*1d0b0*/  LOP3.LUT R44, R45, 0x380, RZ, 0xc0, !PT ;  /* 0x000003802d2c7812 */ /* 0x000fe400078ec0ff */
[----:B------:R-:W-:Y:S02]  /*1d0c0*/  SHF.R.S32.HI R14, RZ, 0x1f, R15 ;  /* 0x0000001fff0e7819 */ /* 0x000fe4000001140f */
[----:B------:R-:W-:Y:S02]  /*1d0d0*/  LOP3.LUT R52, R53, 0x380, RZ, 0xc0, !PT ;  /* 0x0000038035347812 */ /* 0x000fe400078ec0ff */
[----:B------:R-:W-:-:S02]  /*1d0e0*/  LEA.HI R14, R14, R15, RZ, 0x7 ;  /* 0x0000000f0e0e7211 */ /* 0x000fc400078f38ff */
[----:B------:R-:W-:Y:S02]  /*1d0f0*/  SHF.R.U64 R44, R44, 0x3, RZ ;  /* 0x000000032c2c7819 */ /* 0x000fe400000012ff */
[----:B------:R-:W-:Y:S02]  /*1d100*/  LOP3.LUT R14, R14, 0xffffff80, RZ, 0xc0, !PT ;  /* 0xffffff800e0e7812 */ /* 0x000fe400078ec0ff */
[----:B------:R-:W-:Y:S02]  /*1d110*/  SHF.R.U64 R52, R52, 0x3, RZ ;  /* 0x0000000334347819 */ /* 0x000fe400000012ff */
[----:B------:R-:W-:Y:S01]  /*1d120*/  LOP3.LUT R44, R44, R45, RZ, 0x3c, !PT ;  /* 0x0000002d2c2c7212 */ /* 0x000fe200078e3cff */
[----:B------:R-:W-:Y:S01]  /*1d130*/  IMAD.IADD R14, R15, 0x1, -R14 ;  /* 0x000000010f0e7824 */ /* 0x000fe200078e0a0e */
[----:B------:R-:W-:Y:S01]  /*1d140*/  LOP3.LUT R52, R52, R53, RZ, 0x3c, !PT ;  /* 0x0000003534347212 */ /* 0x000fe200078e3cff */
[--C-:B------:R-:W-:Y:S01]  /*1d150*/  IMAD.X R45, RZ, RZ, R77.reuse, P5 ;  /* 0x000000ffff2d7224 */ /* 0x100fe200028e064d */
[C---:B------:R-:W-:Y:S01]  /*1d160*/  IADD3 R65, P5, R76.reuse, 0xd000, RZ ;  /* 0x0000d0004c417810 */ /* 0x040fe20007fbe0ff */
[----:B------:R-:W-:Y:S01]  /*1d170*/  IMAD.X R53, RZ, RZ, R77, P4 ;  /* 0x000000ffff357224 */ /* 0x000fe200020e064d */
[----:B------:R-:W-:-:S02]  /*1d180*/  IADD3 R69, P4, R76, 0xe000, RZ ;  /* 0x0000e0004c457810 */ /* 0x000fc40007f9e0ff */
[----:B------:R-:W-:Y:S02]  /*1d190*/  LOP3.LUT R64, R65, 0x380, RZ, 0xc0, !PT ;  /* 0x0000038041407812 */ /* 0x000fe400078ec0ff */
[----:B------:R-:W-:Y:S02]  /*1d1a0*/  LOP3.LUT R68, R69, 0x380, RZ, 0xc0, !PT ;  /* 0x0000038045447812 */ /* 0x000fe400078ec0ff */
[----:B------:R-:W-:Y:S02]  /*1d1b0*/  SHF.R.U64 R64, R64, 0x3, RZ ;  /* 0x0000000340407819 */ /* 0x000fe400000012ff */
[----:B------:R-:W-:Y:S02]  /*1d1c0*/  SHF.R.U64 R68, R68, 0x3, RZ ;  /* 0x0000000344447819 */ /* 0x000fe400000012ff */
[----:B------:R-:W-:Y:S01]  /*1d1d0*/  LOP3.LUT R64, R64, R65, RZ, 0x3c, !PT ;  /* 0x0000004140407212 */ /* 0x000fe200078e3cff */
[--C-:B------:R-:W-:Y:S01]  /*1d1e0*/  IMAD.X R65, RZ, RZ, R77.reuse, P5 ;  /* 0x000000ffff417224 */ /* 0x100fe200028e064d */
[----:B------:R-:W-:Y:S01]  /*1d1f0*/  LOP3.LUT R68, R68, R69, RZ, 0x3c, !PT ;  /* 0x0000004544447212 */ /* 0x000fe200078e3cff */
[----:B------:R-:W-:Y:S01]  /*1d200*/  IMAD.X R69, RZ, RZ, R77, P4 ;  /* 0x000000ffff457224 */ /* 0x000fe200020e064d */
[----:B------:R-:W-:Y:S01]  /*1d210*/  IADD3 R89, -R18, R235, RZ ;  /* 0x000000eb12597210 */ /* 0x000fe20007ffe1ff */
[----:B------:R-:W-:Y:S01]  /*1d220*/  BSSY B1, `(.L_x_504) ;  /* 0x00000b3000017945 */ /* 0x000fe20003800000 */
[----:B------:R-:W-:-:S02]  /*1d230*/  SHF.R.S32.HI R87, RZ, 0x1f, R18 ;  /* 0x0000001fff577819 */ /* 0x000fc40000011412 */
[----:B--2---:R-:W-:Y:S01]  /*1d240*/  SHF.R.S32.HI R80, RZ, 0x1f, R84 ;  /* 0x0000001fff507819 */ /* 0x004fe20000011454 */
[----:B------:R-:W-:-:S04]  /*1d250*/  IMAD.WIDE.U32 R4, R84, UR4, R78 ;  /* 0x0000000454047c25 */ /* 0x000fc8000f8e004e */
[----:B------:R-:W-:-:S04]  /*1d260*/  IMAD R8, R80, UR4, RZ ;  /* 0x0000000450087c24 */ /* 0x000fc8000f8e02ff */
[----:B------:R-:W-:Y:S01]  /*1d270*/  IMAD R9, R84, UR5, R8 ;  /* 0x0000000554097c24 */ /* 0x000fe2000f8e0208 */
[----:B------:R-:W-:Y:S01]  /*1d280*/  ULDC.64 UR4, c[0x0][0xb98] ;  /* 0x0002e60000047ab9 */ /* 0x000fe20000000a00 */
[----:B------:R-:W-:-:S03]  /*1d290*/  IMAD.MOV R8, RZ, RZ, -R7 ;  /* 0x000000ffff087224 */ /* 0x000fc600078e0a07 */
[----:B------:R-:W-:Y:S01]  /*1d2a0*/  IADD3 R5, R5, R9, RZ ;  /* 0x0000000905057210 */ /* 0x000fe20007ffe0ff */
[----:B------:R-:W-:Y:S01]  /*1d2b0*/  IMAD R9, R3, R8, R13 ;  /* 0x0000000803097224 */ /* 0x000fe200078e020d */
[----:B------:R-:W-:Y:S01]  /*1d2c0*/  IADD3 R13, P3, R76, 0x2000, RZ ;  /* 0x000020004c0d7810 */ /* 0x000fe20007f7e0ff */
[----:B------:R-:W-:Y:S02]  /*1d2d0*/  IMAD R8, R20, UR4, RZ ;  /* 0x0000000414087c24 */ /* 0x000fe4000f8e02ff */
[----:B------:R-:W-:-:S04]  /*1d2e0*/  IMAD.WIDE.U32 R4, R21, UR4, R4 ;  /* 0x0000000415047c25 */ /* 0x000fc8000f8e0004 */
[----:B------:R-:W-:Y:S01]  /*1d2f0*/  IMAD R10, R21, UR5, R8 ;  /* 0x00000005150a7c24 */ /* 0x000fe2000f8e0208 */
[----:B------:R-:W-:Y:S01]  /*1d300*/  SHF.R.S32.HI R8, RZ, 0x1f, R9 ;  /* 0x0000001fff087819 */ /* 0x000fe20000011409 */
[----:B------:R-:W-:Y:S01]  /*1d310*/  ULDC.64 UR4, c[0x0][0xb88] ;  /* 0x0002e20000047ab9 */ /* 0x000fe20000000a00 */
[----:B------:R-:W-:Y:S02]  /*1d320*/  IADD3 R4, P0, R7, R4, RZ ;  /* 0x0000000407047210 */ /* 0x000fe40007f1e0ff */
[----:B------:R-:W-:Y:S01]  /*1d330*/  IADD3 R7, P1, R76, 0x1000, RZ ;  /* 0x000010004c077810 */ /* 0x000fe20007f3e0ff */
[----:B------:R-:W-:Y:S01]  /*1d340*/  IMAD R12, R8, UR4, RZ ;  /* 0x00000004080c7c24 */ /* 0x000fe2000f8e02ff */
[----:B------:R-:W-:Y:S02]  /*1d350*/  IADD3.X R5, R11, R5, R10, P0, !PT ;  /* 0x000000050b057210 */ /* 0x000fe400007fe40a */
[----:B------:R-:W-:Y:S01]  /*1d360*/  LOP3.LUT R8, R7, 0x380, RZ, 0xc0, !PT ;  /* 0x0000038007087812 */ /* 0x000fe200078ec0ff */
[----:B------:R-:W-:Y:S01]  /*1d370*/  IMAD R11, R9, UR5, R12 ;  /* 0x00000005090b7c24 */ /* 0x000fe2000f8e020c */
[----:B------:R-:W-:Y:S01]  /*1d380*/  LOP3.LUT R12, R13, 0x380, RZ, 0xc0, !PT ;  /* 0x000003800d0c7812 */ /* 0x000fe200078ec0ff */
[----:B------:R-:W-:Y:S01]  /*1d390*/  IMAD.WIDE.U32 R4, R9, UR4, R4 ;  /* 0x0000000409047c25 */ /* 0x000fe2000f8e0004 */
[----:B------:R-:W-:Y:S01]  /*1d3a0*/  ULDC.64 UR4, c[0x0][0xb50] ;  /* 0x0002d40000047ab9 */ /* 0x000fe20000000a00 */
[----:B------:R-:W-:-:S02]  /*1d3b0*/  SHF.R.U64 R8, R8, 0x3, RZ ;  /* 0x0000000308087819 */ /* 0x000fc400000012ff */
[----:B------:R-:W-:Y:S01]  /*1d3c0*/  IMAD.IADD R5, R5, 0x1, R11 ;  /* 0x0000000105057824 */ /* 0x000fe200078e020b */
[----:B------:R-:W-:Y:S01]  /*1d3d0*/  LEA R10, P0, R4, UR4, 0x2 ;  /* 0x00000004040a7c11 */ /* 0x000fe2000f8010ff */
[----:B------:R-:W-:Y:S01]  /*1d3e0*/  IMAD.X R9, RZ, RZ, R77, P1 ;  /* 0x000000ffff097224 */ /* 0x000fe200008e064d */
[----:B------:R-:W-:Y:S02]  /*1d3f0*/  SHF.R.U64 R12, R12, 0x3, RZ ;  /* 0x000000030c0c7819 */ /* 0x000fe400000012ff */
[----:B------:R-:W-:Y:S01]  /*1d400*/  LEA.HI.X R11, R4, UR5, R5, 0x2, P0 ;  /* 0x00000005040b7c11 */ /* 0x000fe200080f1405 */
[----:B------:R-:W-:Y:S01]  /*1d410*/  SHFL.IDX PT, R50, R10, RZ, 0x1c1f ;  /* 0x001c1fff0a327589 */ /* 0x000fe200000e0000 */
[----:B------:R-:W-:Y:S01]  /*1d420*/  IADD3 R29, P0, R76, 0x4000, RZ ;  /* 0x000040004c1d7810 */ /* 0x000fe20007f1e0ff */
[----:B------:R-:W-:Y:S01]  /*1d430*/  IMAD R4, R82, 0x80, R86 ;  /* 0x0000008052047824 */ /* 0x000fe200078e0256 */
[----:B------:R-:W-:Y:S01]  /*1d440*/  IADD3 R37, P1, R76, 0x6000, RZ ;  /* 0x000060004c257810 */ /* 0x000fe20007f3e0ff */
[----:B------:R-:W0:Y:S01]  /*1d450*/  SHFL.IDX PT, R51, R11, RZ, 0x1c1f ;  /* 0x001c1fff0b337589 */ /* 0x000e2200000e0000 */
[----:B------:R-:W-:Y:S01]  /*1d460*/  LOP3.LUT R28, R29, 0x380, RZ, 0xc0, !PT ;  /* 0x000003801d1c7812 */ /* 0x000fe200078ec0ff */
[----:B------:R-:W-:Y:S01]  /*1d470*/  ULDC.64 UR4, c[0x0][0xaa0] ;  /* 0x0002a80000047ab9 */ /* 0x000fe20000000a00 */
[----:B------:R-:W-:Y:S01]  /*1d480*/  LOP3.LUT R12, R12, R13, RZ, 0x3c, !PT ;  /* 0x0000000d0c0c7212 */ /* 0x000fe200078e3cff */
[----:B------:R-:W-:Y:S01]  /*1d490*/  IMAD.X R13, RZ, RZ, R77, P3 ;  /* 0x000000ffff0d7224 */ /* 0x000fe200018e064d */
[----:B------:R-:W-:Y:S01]  /*1d4a0*/  SHF.R.U64 R28, R28, 0x3, RZ ;  /* 0x000000031c1c7819 */ /* 0x000fe200000012ff */
[----:B------:R-:W-:Y:S01]  /*1d4b0*/  SHFL.IDX PT, R54, R10, 0x1, 0x1c1f ;  /* 0x003c1f000a367f89 */ /* 0x000fe200000e0000 */
[----:B------:R-:W-:-:S02]  /*1d4c0*/  LOP3.LUT R36, R37, 0x380, RZ, 0xc0, !PT ;  /* 0x0000038025247812 */ /* 0x000fc400078ec0ff */
[----:B------:R-:W-:Y:S01]  /*1d4d0*/  IADD3 R41, P3, R76, 0x7000, RZ ;  /* 0x000070004c297810 */ /* 0x000fe20007f7e0ff */
[----:B------:R-:W2:Y:S01]  /*1d4e0*/  SHFL.IDX PT, R55, R11, 0x1, 0x1c1f ;  /* 0x003c1f000b377f89 */ /* 0x000ea200000e0000 */
[----:B------:R-:W-:Y:S01]  /*1d4f0*/  LOP3.LUT R28, R28, R29, RZ, 0x3c, !PT ;  /* 0x0000001d1c1c7212 */ /* 0x000fe200078e3cff */
[--C-:B------:R-:W-:Y:S01]  /*1d500*/  IMAD.X R29, RZ, RZ, R77.reuse, P0 ;  /* 0x000000ffff1d7224 */ /* 0x100fe200000e064d */
[----:B------:R-:W-:Y:S02]  /*1d510*/  SHF.R.U64 R36, R36, 0x3, RZ ;  /* 0x0000000324247819 */ /* 0x000fe400000012ff */
[----:B------:R-:W-:Y:S02]  /*1d520*/  LOP3.LUT R40, R41, 0x380, RZ, 0xc0, !PT ;  /* 0x0000038029287812 */ /* 0x000fe400078ec0ff */
[----:B------:R-:W-:Y:S02]  /*1d530*/  IADD3 R49, P0, R76, 0x9000, RZ ;  /* 0x000090004c317810 */ /* 0x000fe40007f1e0ff */
[----:B------:R-:W-:Y:S01]  /*1d540*/  LOP3.LUT R36, R36, R37, RZ, 0x3c, !PT ;  /* 0x0000002524247212 */ /* 0x000fe200078e3cff */
[----:B------:R-:W-:Y:S01]  /*1d550*/  IMAD.X R37, RZ, RZ, R77, P1 ;  /* 0x000000ffff257224 */ /* 0x000fe200008e064d */
[----:B------:R-:W-:-:S02]  /*1d560*/  SHF.R.U64 R40, R40, 0x3, RZ ;  /* 0x0000000328287819 */ /* 0x000fc400000012ff */
[----:B------:R-:W-:Y:S02]  /*1d570*/  LOP3.LUT R48, R49, 0x380, RZ, 0xc0, !PT ;  /* 0x0000038031307812 */ /* 0x000fe400078ec0ff */
[----:B------:R-:W-:Y:S02]  /*1d580*/  IADD3 R57, P1, R76, 0xb000, RZ ;  /* 0x0000b0004c397810 */ /* 0x000fe40007f3e0ff */
[----:B------:R-:W-:Y:S02]  /*1d590*/  LOP3.LUT R40, R40, R41, RZ, 0x3c, !PT ;  /* 0x0000002928287212 */ /* 0x000fe400078e3cff */
[----:B------:R-:W-:Y:S02]  /*1d5a0*/  SHF.R.U64 R48, R48, 0x3, RZ ;  /* 0x0000000330307819 */ /* 0x000fe400000012ff */
[----:B------:R-:W-:Y:S02]  /*1d5b0*/  IADD3.X R41, RZ, R77, RZ, P3, !PT ;  /* 0x0000004dff297210 */ /* 0x000fe40001ffe4ff */
[----:B------:R-:W-:-:S02]  /*1d5c0*/  LOP3.LUT R56, R57, 0x380, RZ, 0xc0, !PT ;  /* 0x0000038039387812 */ /* 0x000fc400078ec0ff */
[----:B------:R-:W-:Y:S02]  /*1d5d0*/  IADD3 R61, P3, R76, 0xc000, RZ ;  /* 0x0000c0004c3d7810 */ /* 0x000fe40007f7e0ff */
[----:B------:R-:W-:Y:S02]  /*1d5e0*/  LOP3.LUT R48, R48, R49, RZ, 0x3c, !PT ;  /* 0x0000003130307212 */ /* 0x000fe400078e3cff */
[----:B------:R-:W-:Y:S02]  /*1d5f0*/  SHF.R.U64 R56, R56, 0x3, RZ ;  /* 0x0000000338387819 */ /* 0x000fe400000012ff */
[----:B------:R-:W-:Y:S02]  /*1d600*/  LOP3.LUT R60, R61, 0x380, RZ, 0xc0, !PT ;  /* 0x000003803d3c7812 */ /* 0x000fe400078ec0ff */
[----:B------:R-:W-:Y:S02]  /*1d610*/  IADD3.X R49, RZ, R77, RZ, P0, !PT ;  /* 0x0000004dff317210 */ /* 0x000fe400007fe4ff */
[----:B------:R-:W-:-:S02]  /*1d620*/  LOP3.LUT P0, RZ, R14, 0x3, RZ, 0xc0, !PT ;  /* 0x000000030eff7812 */ /* 0x000fc4000780c0ff */
[----:B------:R-:W-:Y:S01]  /*1d630*/  LOP3.LUT R56, R56, R57, RZ, 0x3c, !PT ;  /* 0x0000003938387212 */ /* 0x000fe200078e3cff */
[--C-:B------:R-:W-:Y:S01]  /*1d640*/  IMAD.X R57, RZ, RZ, R77.reuse, P1 ;  /* 0x000000ffff397224 */ /* 0x100fe200008e064d */
[----:B------:R-:W-:Y:S02]  /*1d650*/  SHF.R.U64 R60, R60, 0x3, RZ ;  /* 0x000000033c3c7819 */ /* 0x000fe400000012ff */
[C---:B------:R-:W-:Y:S02]  /*1d660*/  ISETP.GE.OR P1, PT, R4.reuse, R81, P0 ;  /* 0x000000510400720c */ /* 0x040fe40000726670 */
[----:B------:R-:W-:Y:S02]  /*1d670*/  IADD3 R4, R4, 0x8, RZ ;  /* 0x0000000804047810 */ /* 0x000fe40007ffe0ff */
[----:B------:R-:W-:Y:S01]  /*1d680*/  LOP3.LUT R60, R60, R61, RZ, 0x3c, !PT ;  /* 0x0000003d3c3c7212 */ /* 0x000fe200078e3cff */
[----:B------:R-:W-:Y:S01]  /*1d690*/  IMAD.X R61, RZ, RZ, R77, P3 ;  /* 0x000000ffff3d7224 */ /* 0x000fe200018e064d */
[----:B------:R-:W-:-:S02]  /*1d6a0*/  LOP3.LUT R8, R8, R7, RZ, 0x3c, !PT ;  /* 0x0000000708087212 */ /* 0x000fc400078e3cff */
[----:B------:R-:W-:Y:S02]  /*1d6b0*/  IADD3 R5, P3, R76, 0xf000, RZ ;  /* 0x0000f0004c057810 */ /* 0x000fe40007f7e0ff */
[----:B------:R-:W-:Y:S02]  /*1d6c0*/  ISETP.GE.OR P0, PT, R4, R81, P0 ;  /* 0x000000510400720c */ /* 0x000fe40000706670 */
[----:B------:R-:W-:Y:S01]  /*1d6d0*/  LOP3.LUT R7, R76, 0x380, RZ, 0xc0, !PT ;  /* 0x000003804c077812 */ /* 0x000fe200078ec0ff */
[----:B0-----:R0:W-:Y:S01]  /*1d6e0*/  @!P1 ST.E desc[UR42][R50.64], R0 ;  /* 0x0000000032009985 */ /* 0x0011e2000c10192a */
[----:B------:R-:W-:Y:S02]  /*1d6f0*/  SHF.R.S32.HI R86, RZ, 0x1f, R88 ;  /* 0x0000001fff567819 */ /* 0x000fe40000011458 */
[----:B------:R-:W-:Y:S02]  /*1d700*/  LOP3.LUT R4, R5, 0x380, RZ, 0xc0, !PT ;  /* 0x0000038005047812 */ /* 0x000fe400078ec0ff */
[----:B------:R-:W-:-:S02]  /*1d710*/  SHF.R.U64 R7, R7, 0x3, RZ ;  /* 0x0000000307077819 */ /* 0x000fc400000012ff */
[----:B------:R-:W-:Y:S02]  /*1d720*/  LEA.HI R86, R86, R88, RZ, 0x3 ;  /* 0x0000005856567211 */ /* 0x000fe400078f18ff */
[----:B------:R-:W-:Y:S01]  /*1d730*/  SHF.R.U64 R4, R4, 0x3, RZ ;  /* 0x0000000304047819 */ /* 0x000fe200000012ff */
[----:B--2---:R2:W-:Y:S01]  /*1d740*/  @!P0 ST.E desc[UR42][R54.64], R2 ;  /* 0x0000000236008985 */ /* 0x0045e2000c10192a */
[----:B------:R-:W-:Y:S02]  /*1d750*/  LOP3.LUT R76, R7, R76, RZ, 0x3c, !PT ;  /* 0x0000004c074c7212 */ /* 0x000fe400078e3cff */
[----:B------:R-:W-:Y:S01]  /*1d760*/  LOP3.LUT R86, R86, 0xfffffff8, RZ, 0xc0, !PT ;  /* 0xfffffff856567812 */ /* 0x000fe200078ec0ff */
[----:B------:R-:W5:Y:S01]  /*1d770*/  LD.E.128 R8, desc[UR42][R8.64] ;  /* 0x0000002a08087980 */ /* 0x000f62000c101d00 */
[----:B------:R-:W-:Y:S02]  /*1d780*/  LOP3.LUT R72, R4, R5, RZ, 0x3c, !PT ;  /* 0x0000000504487212 */ /* 0x000fe400078e3cff */
[----:B------:R-:W-:Y:S01]  /*1d790*/  IADD3.X R73, RZ, R77, RZ, P3, !PT ;  /* 0x0000004dff497210 */ /* 0x000fe20001ffe4ff */
[----:B------:R4:W5:Y:S01]  /*1d7a0*/  LD.E.128 R4, desc[UR42][R76.64] ;  /* 0x0000002a4c047980 */ /* 0x000962000c101d00 */
[----:B------:R-:W-:-:S03]  /*1d7b0*/  IMAD.IADD R86, R88, 0x1, -R86 ;  /* 0x0000000158567824 */ /* 0x000fc600078e0a56 */
[----:B------:R-:W5:Y:S01]  /*1d7c0*/  LD.E.128 R12, desc[UR42][R12.64] ;  /* 0x0000002a0c0c7980 */ /* 0x000f62000c101d00 */
[----:B0-----:R-:W-:-:S03]  /*1d7d0*/  IMAD R0, R86, 0x20, R23 ;  /* 0x0000002056007824 */ /* 0x001fc600078e0217 */
[----:B------:R-:W5:Y:S01]  /*1d7e0*/  LD.E.128 R24, desc[UR42][R24.64] ;  /* 0x0000002a18187980 */ /* 0x000f62000c101d00 */
[----:B----4-:R-:W-:-:S03]  /*1d7f0*/  IMAD R77, R79, UR4, RZ ;  /* 0x000000044f4d7c24 */ /* 0x010fc6000f8e02ff */
[----:B------:R-:W5:Y:S01]  /*1d800*/  LD.E.128 R28, desc[UR42][R28.64] ;  /* 0x0000002a1c1c7980 */ /* 0x000f62000c101d00 */
[C---:B------:R-:W-:Y:S02]  /*1d810*/  IMAD R79, R78.reuse, UR5, R77 ;  /* 0x000000054e4f7c24 */ /* 0x040fe4000f8e024d */
[----:B------:R-:W-:Y:S01]  /*1d820*/  IMAD.WIDE.U32 R76, R78, UR4, RZ ;  /* 0x000000044e4c7c25 */ /* 0x000fe2000f8e00ff */
[----:B------:R-:W-:Y:S01]  /*1d830*/  ULDC.64 UR4, c[0x0][0xae8] ;  /* 0x0002ba0000047ab9 */ /* 0x000fe20000000a00 */
[----:B------:R-:W-:Y:S01]  /*1d840*/  LEA R78, R82, R0, 0x7 ;  /* 0x00000000524e7211 */ /* 0x000fe200078e38ff */
[----:B------:R-:W5:Y:S01]  /*1d850*/  LD.E.128 R32, desc[UR42][R32.64] ;  /* 0x0000002a20207980 */ /* 0x000f62000c101d00 */
[----:B------:R-:W-:Y:S02]  /*1d860*/  IMAD.IADD R77, R77, 0x1, R79 ;  /* 0x000000014d4d7824 */ /* 0x000fe400078e024f */
[----:B------:R-:W-:Y:S01]  /*1d870*/  IMAD R80, R80, UR4, RZ ;  /* 0x0000000450507c24 */ /* 0x000fe2000f8e02ff */
[----:B------:R-:W5:Y:S01]  /*1d880*/  LD.E.128 R36, desc[UR42][R36.64] ;  /* 0x0000002a24247980 */ /* 0x000f62000c101d00 */
[----:B------:R-:W-:-:S03]  /*1d890*/  IMAD.WIDE.U32 R76, R84, UR4, R76 ;  /* 0x00000004544c7c25 */ /* 0x000fc6000f8e004c */
[----:B------:R-:W5:Y:S01]  /*1d8a0*/  LD.E.128 R40, desc[UR42][R40.64] ;  /* 0x0000002a28287980 */ /* 0x000f62000c101d00 */
[----:B------:R-:W-:Y:S01]  /*1d8b0*/  IMAD R79, R84, UR5, R80 ;  /* 0x00000005544f7c24 */ /* 0x000fe2000f8e0250 */
[----:B------:R-:W-:Y:S01]  /*1d8c0*/  ULDC.64 UR4, c[0x0][0xaf0] ;  /* 0x0002bc0000047ab9 */ /* 0x000fe20000000a00 */
[----:B-1----:R-:W-:Y:S01]  /*1d8d0*/  @P2 IMAD.HI.U32 R0, R78, R83, RZ ;  /* 0x000000534e002227 */ /* 0x002fe200078e00ff */
[----:B------:R-:W5:Y:S03]  /*1d8e0*/  LD.E.128 R44, desc[UR42][R44.64] ;  /* 0x0000002a2c2c7980 */ /* 0x000f66000c101d00 */
[----:B------:R-:W-:Y:S01]  /*1d8f0*/  IMAD.IADD R77, R77, 0x1, R79 ;  /* 0x000000014d4d7824 */ /* 0x000fe200078e024f */
[----:B------:R-:W5:Y:S01]  /*1d900*/  LD.E.128 R48, desc[UR42][R48.64] ;  /* 0x0000002a30307980 */ /* 0x000f62000c101d00 */
[----:B------:R-:W-:Y:S01]  /*1d910*/  IMAD.MOV.U32 R79, RZ, RZ, R78 ;  /* 0x000000ffff4f7224 */ /* 0x000fe200078e004e */
[----:B---3--:R-:W-:Y:S01]  /*1d920*/  @P2 SHF.R.U32.HI R79, RZ, R85, R0 ;  /* 0x00000055ff4f2219 */ /* 0x008fe20000011600 */
[----:B------:R-:W-:Y:S01]  /*1d930*/  IMAD R20, R20, UR4, RZ ;  /* 0x0000000414147c24 */ /* 0x000fe2000f8e02ff */
[----:B--2---:R-:W5:Y:S02]  /*1d940*/  LD.E.128 R52, desc[UR42][R52.64] ;  /* 0x0000002a34347980 */ /* 0x004f64000c101d00 */
[----:B------:R-:W-:Y:S01]  /*1d950*/  SHF.R.S32.HI R0, RZ, 0x1f, R79 ;  /* 0x0000001fff007819 */ /* 0x000fe2000001144f */
[C---:B------:R-:W-:Y:S01]  /*1d960*/  IMAD R83, R21.reuse, UR5, R20 ;  /* 0x0000000515537c24 */ /* 0x040fe2000f8e0214 */
[----:B------:R-:W5:Y:S01]  /*1d970*/  LD.E.128 R56, desc[UR42][R56.64] ;  /* 0x0000002a38387980 */ /* 0x000f62000c101d00 */
[----:B------:R-:W-:Y:S01]  /*1d980*/  IMAD.WIDE.U32 R20, R21, UR4, R76 ;  /* 0x0000000415147c25 */ /* 0x000fe2000f8e004c */
[----:B------:R-:W-:-:S02]  /*1d990*/  ULDC.64 UR4, c[0x0][0xae0] ;  /* 0x0002b80000047ab9 */ /* 0x000fc40000000a00 */
[----:B------:R-:W5:Y:S01]  /*1d9a0*/  LD.E.128 R60, desc[UR42][R60.64] ;  /* 0x0000002a3c3c7980 */ /* 0x000f62000c101d00 */
[----:B------:R-:W-:Y:S01]  /*1d9b0*/  IMAD.MOV R2, RZ, RZ, -R79 ;  /* 0x000000ffff027224 */ /* 0x000fe200078e0a4f */
[----:B------:R-:W-:Y:S01]  /*1d9c0*/  IADD3 R21, R21, R83, RZ ;  /* 0x0000005315157210 */ /* 0x000fe20007ffe0ff */
[----:B------:R-:W-:Y:S01]  /*1d9d0*/  IMAD R0, R0, UR4, RZ ;  /* 0x0000000400007c24 */ /* 0x000fe2000f8e02ff */
[----:B------:R-:W5:Y:S01]  /*1d9e0*/  LD.E.128 R64, desc[UR42][R64.64] ;  /* 0x0000002a40407980 */ /* 0x000f62000c101d00 */
[----:B------:R-:W-:Y:S02]  /*1d9f0*/  IMAD R77, R3, R2, R78 ;  /* 0x00000002034d7224 */ /* 0x000fe400078e024e */
[C---:B------:R-:W-:Y:S01]  /*1da00*/  IMAD R83, R79.reuse, UR5, R0 ;  /* 0x000000054f537c24 */ /* 0x040fe2000f8e0200 */
[----:B------:R-:W5:Y:S01]  /*1da10*/  LD.E.128 R68, desc[UR42][R68.64] ;  /* 0x0000002a44447980 */ /* 0x000f62000c101d00 */
[----:B------:R-:W-:Y:S01]  /*1da20*/  IMAD.WIDE.U32 R2, R79, UR4, R20 ;  /* 0x000000044f027c25 */ /* 0x000fe2000f8e0014 */
[----:B------:R-:W-:Y:S01]  /*1da30*/  SHF.R.S32.HI R0, RZ, 0x1f, R77 ;  /* 0x0000001fff007819 */ /* 0x000fe2000001144d */
[----:B------:R-:W-:Y:S01]  /*1da40*/  ULDC.64 UR4, c[0x0][0xad8] ;  /* 0x0002b60000047ab9 */ /* 0x000fe20000000a00 */
[----:B------:R-:W5:Y:S01]  /*1da50*/  LD.E.128 R72, desc[UR42][R72.64] ;  /* 0x0000002a48487980 */ /* 0x000f62000c101d00 */
[----:B------:R-:W-:-:S02]  /*1da60*/  IMAD.IADD R3, R3, 0x1, R83 ;  /* 0x0000000103037824 */ /* 0x000fc400078e0253 */
[----:B------:R-:W-:Y:S01]  /*1da70*/  IMAD R0, R0, UR4, RZ ;  /* 0x0000000400007c24 */ /* 0x000fe2000f8e02ff */
[----:B------:R-:W-:Y:S01]  /*1da80*/  @!PT LDS RZ, [RZ] ;  /* 0x00000000fffff984 */ /* 0x000fe20000000800 */
[----:B------:R-:W-:Y:S01]  /*1da90*/  @!PT LDS RZ, [RZ] ;  /* 0x00000000fffff984 */ /* 0x000fe20000000800 */
[----:B------:R-:W-:Y:S01]  /*1daa0*/  @!PT LDS RZ, [RZ] ;  /* 0x00000000fffff984 */ /* 0x000fe20000000800 */
[----:B------:R-:W-:Y:S01]  /*1dab0*/  @!PT LDS RZ, [RZ] ;  /* 0x00000000fffff984 */ /* 0x000fe20000000800 */
[----:B------:R0:W-:Y:S06]  /*1dac0*/  MEMBAR.ALL.CTA ;  /* 0x0000000000007992 */ /* 0x0001ec0000008000 */
[----:B0-----:R-:W0:Y:S01]  /*1dad0*/  FENCE.VIEW.ASYNC.S ;  /* 0x00000000000073c6 */ /* 0x001e220000000000 */
[----:B------:R-:W-:-:S04]  /*1dae0*/  IMAD.WIDE.U32 R2, R77, UR4, R2 ;  /* 0x000000044d027c25 */ /* 0x000fc8000f8e0002 */
[----:B------:R-:W-:Y:S01]  /*1daf0*/  IMAD R21, R77, UR5, R0 ;  /* 0x000000054d157c24 */ /* 0x000fe2000f8e0200 */
[----:B------:R-:W-:Y:S01]  /*1db00*/  ULDC.64 UR4, c[0x0][0xa80] ;  /* 0x0002a00000047ab9 */ /* 0x000fe20000000a00 */
[----:B------:R-:W-:Y:S01]  /*1db10*/  IMAD R84, R82, 0x80, R23 ;  /* 0x0000008052547824 */ /* 0x000fe200078e0217 */
[----:B------:R-:W-:Y:S01]  /*1db20*/  LEA R80, P2, R2, UR4, 0x1 ;  /* 0x0000000402507c11 */ /* 0x000fe2000f8408ff */
[----:B------:R-:W-:Y:S02]  /*1db30*/  IMAD.IADD R3, R3, 0x1, R21 ;  /* 0x0000000103037824 */ /* 0x000fe400078e0215 */
[----:B------:R-:W-:-:S03]  /*1db40*/  VIADD R0, R22, 0x38820 ;  /* 0x0003882016007836 */ /* 0x000fc60000000000 */
[----:B------:R-:W-:Y:S02]  /*1db50*/  LEA.HI.X R82, R2, UR5, R3, 0x1, P2 ;  /* 0x0000000502527c11 */ /* 0x000fe400090f0c03 */
[CC--:B------:R-:W-:Y:S02]  /*1db60*/  ISETP.GE.AND P2, PT, R84.reuse, R81.reuse, PT ;  /* 0x000000515400720c */ /* 0x0c0fe40003f46270 */
[----:B------:R-:W-:Y:S01]  /*1db70*/  PRMT R0, RZ, 0x654, R0 ;  /* 0x00000654ff007816 */ /* 0x000fe20000000000 */
[C---:B------:R-:W-:Y:S01]  /*1db80*/  VIADD R76, R84.reuse, 0x40 ;  /* 0x00000040544c7836 */ /* 0x040fe20000000000 */
[----:B------:R-:W-:Y:S01]  /*1db90*/  IADD3 R20, R84, 0x20, RZ ;  /* 0x0000002054147810 */ /* 0x000fe20007ffe0ff */
[----:B------:R-:W-:Y:S01]  /*1dba0*/  VIADD R85, R18, 0xc0 ;  /* 0x000000c012557836 */ /* 0x000fe20000000000 */
[----:B0-----:R0:W1:Y:S01]  /*1dbb0*/  SHFL.IDX PT, R78, R80, RZ, 0x181f ;  /* 0x00181fff504e7589 */ /* 0x00106200000e0000 */
[----:B------:R2:W-:Y:S01]  /*1dbc0*/  SYNCS.ARRIVE.TRANS64.RED.A1T0 RZ, [R0+URZ], RZ ;  /* 0x000000ff00ff79a7 */ /* 0x0005e2000810043f */
[----:B------:R-:W-:-:S02]  /*1dbd0*/  ISETP.GE.AND P1, PT, R20, R81, PT ;  /* 0x000000511400720c */ /* 0x000fc40003f26270 */
[----:B------:R-:W-:Y:S02]  /*1dbe0*/  ISETP.GE.AND P0, PT, R76, R81, PT ;  /* 0x000000514c00720c */ /* 0x000fe40003f06270 */
[----:B------:R-:W-:Y:S01]  /*1dbf0*/  SHF.R.S32.HI R83, RZ, 0x1f, R233 ;  /* 0x0000001fff537819 */ /* 0x000fe200000114e9 */
[----:B--2---:R0:W2:Y:S01]  /*1dc00*/  SHFL.IDX PT, R0, R82, RZ, 0x181f ;  /* 0x00181fff52007589 */ /* 0x0040a200000e0000 */
[----:B------:R-:W-:Y:S02]  /*1dc10*/  SHF.R.S32.HI R86, RZ, 0x1f, R85 ;  /* 0x0000001fff567819 */ /* 0x000fe40000011455 */
[----:B------:R-:W-:Y:S01]  /*1dc20*/  SHF.R.S32.HI R88, RZ, 0x1f, R89 ;  /* 0x0000001fff587819 */ /* 0x000fe20000011459 */
[----:B------:R-:W-:Y:S06]  /*1dc30*/  @P2 BRA `(.L_x_505) ;  /* 0x0000000000442947 */ /* 0x000fec0003800000 */
[----:B------:R-:W-:Y:S02]  /*1dc40*/  ULDC UR4, c[0x0][0xac8] ;  /* 0x0002b20000047ab9 */ /* 0x000fe40000000800 */
[----:B------:R-:W-:Y:S02]  /*1dc50*/  ISETP.GE.AND P2, PT, R18, UR4, PT ;  /* 0x0000000412007c0c */ /* 0x000fe4000bf46270 */
[----:B------:R-:W-:Y:S02]  /*1dc60*/  ISETP.GE.AND P3, PT, R233, UR4, PT ;  /* 0x00000004e9007c0c */ /* 0x000fe4000bf66270 */
[----:B------:R-:W-:-:S09]  /*1dc70*/  ISETP.GE.AND P4, PT, R89, UR4, PT ;  /* 0x0000000459007c0c */ /* 0x000fd2000bf86270 */
[----:B-1----:R-:W-:-:S04]  /*1dc80*/  @!P2 LEA R2, P5, R18, R78, 0x1 ;  /* 0x0000004e1202a211 */ /* 0x002fc800078a08ff */
[----:B--2---:R-:W-:Y:S02]  /*1dc90*/  @!P2 LEA.HI.X R3, R18, R0, R87, 0x1, P5 ;  /* 0x000000001203a211 */ /* 0x004fe400028f0c57 */
[----:B------:R-:W-:-:S03]  /*1dca0*/  ISETP.GE.AND P5, PT, R85, UR4, PT ;  /* 0x0000000455007c0c */ /* 0x000fc6000bfa6270 */
[----:B-----5:R3:W-:Y:S01]  /*1dcb0*/  @!P2 ST.E.128 desc[UR42][R2.64], R4 ;  /* 0x000000040200a985 */ /* 0x0207e2000c101d2a */
[----:B------:R-:W-:-:S04]  /*1dcc0*/  @!P3 LEA R20, P2, R233, R78, 0x1 ;  /* 0x0000004ee914b211 */ /* 0x000fc800078408ff */
        /* <DEDUP_REMOVED lines=8> */
.L_x_505:
[----:B------:R-:W-:Y:S05]  /*1dd50*/  BSYNC B1 ;  /* 0x0000000000017941 */ /* 0x000fea0003800000 */
.L_x_504:
[----:B--2---:R2:W4:Y:S01]  /*1dd60*/  SHFL.IDX PT, R0, R82, 0x1, 0x181f ;  /* 0x00381f0052007f89 */ /* 0x00452200000e0000 */
[----:B------:R-:W-:Y:S03]  /*1dd70*/  BSSY B1, `(.L_x_506) ;  /* 0x0000014000017945 */ /* 0x000fe60003800000 */
[----:B---3--:R2:W3:Y:S01]  /*1dd80*/  SHFL.IDX PT, R20, R80, 0x1, 0x181f ;  /* 0x00381f0050147f89 */ /* 0x0084e200000e0000 */
[----:B------:R-:W-:Y:S05]  /*1dd90*/  @P1 BRA `(.L_x_507) ;  /* 0x0000000000441947 */ /* 0x000fea0003800000 */
[----:B------:R-:W-:Y:S02]  /*1dda0*/  ULDC UR4, c[0x0][0xac8] ;  /* 0x0002b20000047ab9 */ /* 0x000fe40000000800 */
[----:B------:R-:W-:Y:S02]  /*1ddb0*/  ISETP.GE.AND P4, PT, R18, UR4, PT ;  /* 0x0000000412007c0c */ /* 0x000fe4000bf86270 */
[----:B------:R-:W-:Y:S02]  /*1ddc0*/  ISETP.GE.AND P3, PT, R233, UR4, PT ;  /* 0x00000004e9007c0c */ /* 0x000fe4000bf66270 */
[----:B------:R-:W-:Y:S02]  /*1ddd0*/  ISETP.GE.AND P2, PT, R89, UR4, PT ;  /* 0x0000000459007c0c */ /* 0x000fe4000bf46270 */
[----:B------:R-:W-:-:S07]  /*1dde0*/  ISETP.GE.AND P1, PT, R85, UR4, PT ;  /* 0x0000000455007c0c */ /* 0x000fce000bf26270 */
[----:B---3--:R-:W-:-:S04]  /*1ddf0*/  @!P4 LEA R2, P5, R18, R20, 0x1 ;  /* 0x000000141202c211 */ /* 0x008fc800078a08ff */
[----:B----4-:R-:W-:Y:S02]  /*1de00*/  @!P4 LEA.HI.X R3, R18, R0, R87, 0x1, P5 ;  /* 0x000000001203c211 */ /* 0x010fe400028f0c57 */
[----:B-----5:R-:W-:-:S03]  /*1de10*/  @!P3 LEA R4, P5, R233, R20, 0x1 ;  /* 0x00000014e904b211 */ /* 0x020fc600078a08ff */
[----:B------:R3:W-:Y:S01]  /*1de20*/  @!P4 ST.E.128 desc[UR42][R2.64], R8 ;  /* 0x000000080200c985 */ /* 0x0007e2000c101d2a */
        /* <DEDUP_REMOVED lines=8> */
.L_x_507:
[----:B------:R-:W-:Y:S05]  /*1deb0*/  BSYNC B1 ;  /* 0x0000000000017941 */ /* 0x000fea0003800000 */
.L_x_506:
[----:B----4-:R4:W0:Y:S01]  /*1dec0*/  SHFL.IDX PT, R0, R82, 0x2, 0x181f ;  /* 0x00581f0052007f89 */ /* 0x01082200000e0000 */
[----:B------:R-:W-:Y:S03]  /*1ded0*/  BSSY B1, `(.L_x_508) ;  /* 0x0000014000017945 */ /* 0x000fe60003800000 */
[----:B---3-5:R4:W3:Y:S01]  /*1dee0*/  SHFL.IDX PT, R8, R80, 0x2, 0x181f ;  /* 0x00581f0050087f89 */ /* 0x0288e200000e0000 */
[----:B------:R-:W-:Y:S05]  /*1def0*/  @P0 BRA `(.L_x_509) ;  /* 0x0000000000440947 */ /* 0x000fea0003800000 */
[----:B------:R-:W-:Y:S02]  /*1df00*/  ULDC UR4, c[0x0][0xac8] ;  /* 0x0002b20000047ab9 */ /* 0x000fe40000000800 */
[----:B------:R-:W-:Y:S02]  /*1df10*/  ISETP.GE.AND P3, PT, R18, UR4, PT ;  /* 0x0000000412007c0c */ /* 0x000fe4000bf66270 */
[----:B------:R-:W-:Y:S02]  /*1df20*/  ISETP.GE.AND P2, PT, R233, UR4, PT ;  /* 0x00000004e9007c0c */ /* 0x000fe4000bf46270 */
[----:B------:R-:W-:Y:S02]  /*1df30*/  ISETP.GE.AND P1, PT, R89, UR4, PT ;  /* 0x0000000459007c0c */ /* 0x000fe4000bf26270 */
[----:B------:R-:W-:-:S07]  /*1df40*/  ISETP.GE.AND P0, PT, R85, UR4, PT ;  /* 0x0000000455007c0c */ /* 0x000fce000bf06270 */
[CC--:B---3--:R-:W-:Y:S02]  /*1df50*/  @!P3 LEA R2, P5, R18.reuse, R8.reuse, 0x1 ;  /* 0x000000081202b211 */ /* 0x0c8fe400078a08ff */
[----:B------:R-:W-:Y:S02]  /*1df60*/  @!P2 LEA R4, P4, R233, R8, 0x1 ;  /* 0x00000008e904a211 */ /* 0x000fe400078808ff */
[----:B0-----:R-:W-:Y:S02]  /*1df70*/  @!P3 LEA.HI.X R3, R18, R0, R87, 0x1, P5 ;  /* 0x000000001203b211 */ /* 0x001fe400028f0c57 */
        /* <DEDUP_REMOVED lines=9> */
.L_x_509:
[----:B------:R-:W-:Y:S05]  /*1e010*/  BSYNC B1 ;  /* 0x0000000000017941 */ /* 0x000fea0003800000 */
.L_x_508:
[----:B0-----:R-:W-:Y:S01]  /*1e020*/  VIADD R0, R84, 0x60 ;  /* 0x0000006054007836 */ /* 0x001fe20000000000 */
[----:B--2-4-:R-:W0:Y:S04]  /*1e030*/  SHFL.IDX PT, R82, R82, 0x3, 0x181f ;  /* 0x00781f0052527f89 */ /* 0x014e2800000e0000 */
[----:B------:R-:W-:Y:S01]  /*1e040*/  ISETP.GE.AND P0, PT, R0, R81, PT ;  /* 0x000000510000720c */ /* 0x000fe20003f06270 */
[----:B------:R-:W2:-:S12]  /*1e050*/  SHFL.IDX PT, R80, R80, 0x3, 0x181f ;  /* 0x00781f0050507f89 */ /* 0x000e9800000e0000 */
[----:B------:R-:W-:Y:S05]  /*1e060*/  @P0 BRA `(.L_x_510) ;  /* 0x0000000c00e00947 */ /* 0x000fea0003800000 */
[----:B------:R-:W-:Y:S02]  /*1e070*/  ULDC UR4, c[0x0][0xac8] ;  /* 0x0002b20000047ab9 */ /* 0x000fe40000000800 */
[----:B------:R-:W-:Y:S02]  /*1e080*/  ISETP.GE.AND P3, PT, R18, UR4, PT ;  /* 0x0000000412007c0c */ /* 0x000fe4000bf66270 */
[----:B------:R-:W-:Y:S02]  /*1e090*/  ISETP.GE.AND P4, PT, R233, UR4, PT ;  /* 0x00000004e9007c0c */ /* 0x000fe4000bf86270 */
[----:B------:R-:W-:-:S09]  /*1e0a0*/  ISETP.GE.AND P5, PT, R89, UR4, PT ;  /* 0x0000000459007c0c */ /* 0x000fd2000bfa6270 */
[CC--:B--2---:R-:W-:Y:S02]  /*1e0b0*/  @!P3 LEA R2, P0, R18.reuse, R80.reuse, 0x1 ;  /* 0x000000501202b211 */ /* 0x0c4fe400078008ff */
[-C--:B------:R-:W-:Y:S02]  /*1e0c0*/  @!P4 LEA R4, P1, R233, R80.reuse, 0x1 ;  /* 0x00000050e904c211 */ /* 0x080fe400078208ff */
[----:B------:R-:W-:Y:S02]  /*1e0d0*/  @!P5 LEA R6, P2, R89, R80, 0x1 ;  /* 0x000000505906d211 */ /* 0x000fe400078408ff */
[-C--:B0-----:R-:W-:Y:S02]  /*1e0e0*/  @!P3 LEA.HI.X R3, R18, R82.reuse, R87, 0x1, P0 ;  /* 0x000000521203b211 */ /* 0x081fe400000f0c57 */
[-C--:B------:R-:W-:Y:S02]  /*1e0f0*/  @!P4 LEA.HI.X R5, R233, R82.reuse, R83, 0x1, P1 ;  /* 0x00000052e905c211 */ /* 0x080fe400008f0c53 */
[----:B------:R-:W-:Y:S01]  /*1e100*/  @!P5 LEA.HI.X R7, R89, R82, R88, 0x1, P2 ;  /* 0x000000525907d211 */ /* 0x000fe200010f0c58 */
[----:B------:R4:W-:Y:S01]  /*1e110*/  @!P3 ST.E.128 desc[UR42][R2.64], R24 ;  /* 0x000000180200b985 */ /* 0x0009e2000c101d2a */
[----:B------:R-:W-:-:S03]  /*1e120*/  ISETP.GE.AND P0, PT, R85, UR4, PT ;  /* 0x0000000455007c0c */ /* 0x000fc6000bf06270 */
[----:B------:R4:W-:Y:S04]  /*1e130*/  @!P4 ST.E.128 desc[UR42][R4.64], R40 ;  /* 0x000000280400c985 */ /* 0x0009e8000c101d2a */
[----:B------:R4:W-:Y:S06]  /*1e140*/  @!P5 ST.E.128 desc[UR42][R6.64], R56 ;  /* 0x000000380600d985 */ /* 0x0009ec000c101d2a */
[----:B------:R-:W-:Y:S05]  /*1e150*/  @P0 BRA `(.L_x_510) ;  /* 0x0000000c00a40947 */ /* 0x000fea0003800000 */
[----:B----4-:R-:W-:-:S04]  /*1e160*/  LEA R2, P0, R85, R80, 0x1 ;  /* 0x0000005055027211 */ /* 0x010fc800078008ff */
[----:B------:R-:W-:-:S05]  /*1e170*/  LEA.HI.X R3, R85, R82, R86, 0x1, P0 ;  /* 0x0000005255037211 */ /* 0x000fca00000f0c56 */
[----:B------:R0:W-:Y:S01]  /*1e180*/  ST.E.128 desc[UR42][R2.64], R72 ;  /* 0x0000004802007985 */ /* 0x0001e2000c101d2a */
[----:B------:R-:W-:Y:S05]  /*1e190*/  BRA `(.L_x_510) ;  /* 0x0000000c00947947 */ /* 0x000fea0003800000 */
.L_x_501:
[----:B------:R-:W2:Y:S01]  /*1e1a0*/  LDL R9, [R1+0x20] ;  /* 0x0000200001097983 */ /* 0x000ea20000100800 */
[----:B------:R-:W-:-:S03]  /*1e1b0*/  ULDC.64 UR4, c[0x0][0xc00] ;  /* 0x0003000000047ab9 */ /* 0x000fc60000000a00 */
[----:B------:R-:W3:Y:S01]  /*1e1c0*/  LDL R8, [R1+0x44] ;  /* 0x0000440001087983 */ /* 0x000ee20000100800 */
[----:B------:R-:W-:Y:S01]  /*1e1d0*/  ISETP.NE.U32.AND P0, PT, RZ, UR4, PT ;  /* 0x00000004ff007c0c */ /* 0x000fe2000bf05070 */
[----:B------:R-:W-:Y:S01]  /*1e1e0*/  IMAD.MOV.U32 R0, RZ, RZ, RZ ;  /* 0x000000ffff007224 */ /* 0x000fe200078e00ff */
[----:B------:R-:W1:Y:S02]  /*1e1f0*/  LDC R25, c[0x0][0xbe8] ;  /* 0x0002fa00ff197b82 */ /* 0x000e640000000800 */
[----:B------:R-:W-:Y:S01]  /*1e200*/  ISETP.NE.AND.EX P0, PT, RZ, UR5, PT, P0 ;  /* 0x00000005ff007c0c */ /* 0x000fe2000bf05300 */
[C---:B--2---:R-:W-:Y:S01]  /*1e210*/  IMAD.SHL.U32 R4, R9.reuse, 0x4, RZ ;  /* 0x0000000409047824 */ /* 0x044fe200078e00ff */
[----:B---3--:R-:W-:-:S04]  /*1e220*/  SHF.L.U64.HI R5, R9, 0x2, R8 ;  /* 0x0000000209057819 */ /* 0x008fc80000010208 */
[----:B------:R-:W-:-:S04]  /*1e230*/  IADD3 R2, P1, R4, UR4, RZ ;  /* 0x0000000404027c10 */ /* 0x000fc8000ff3e0ff */
[----:B------:R-:W-:Y:S01]  /*1e240*/  IADD3.X R3, R5, UR5, RZ, P1, !PT ;  /* 0x0000000505037c10 */ /* 0x000fe20008ffe4ff */
[----:B------:R-:W-:Y:S02]  /*1e250*/  ULDC.64 UR4, c[0x0][0xc08] ;  /* 0x0003020000047ab9 */ /* 0x000fe40000000a00 */
[----:B------:R-:W-:Y:S02]  /*1e260*/  ISETP.NE.U32.AND P1, PT, RZ, UR4, PT ;  /* 0x00000004ff007c0c */ /* 0x000fe4000bf25070 */
[----:B------:R2:W5:Y:S02]  /*1e270*/  @P0 LDG.E R0, desc[UR42][R2.64] ;  /* 0x0000002a02000981 */ /* 0x000564000c1e1900 */
[----:B------:R-:W-:Y:S01]  /*1e280*/  ISETP.NE.AND.EX P1, PT, RZ, UR5, PT, P1 ;  /* 0x00000005ff007c0c */ /* 0x000fe2000bf25310 */
[----:B------:R-:W3:-:S12]  /*1e290*/  S2R R7, SR_TID.X ;  /* 0x0000000000077919 */ /* 0x000ed80000002100 */
[----:B------:R-:W-:Y:S01]  /*1e2a0*/  @P1 IADD3 R4, P2, R4, UR4, RZ ;  /* 0x0000000404041c10 */ /* 0x000fe2000ff5e0ff */
[----:B------:R-:W-:Y:S02]  /*1e2b0*/  ULDC UR4, c[0x0][0xa88] ;  /* 0x0002a20000047ab9 */ /* 0x000fe40000000800 */
[----:B------:R-:W-:Y:S02]  /*1e2c0*/  MOV R6, UR4 ;  /* 0x0000000400067c02 */ /* 0x000fe40008000f00 */
[----:B------:R-:W-:-:S05]  /*1e2d0*/  @P1 IADD3.X R5, R5, UR5, RZ, P2, !PT ;  /* 0x0000000505051c10 */ /* 0x000fca00097fe4ff */
[----:B------:R2:W5:Y:S01]  /*1e2e0*/  @P1 LDG.E R6, desc[UR42][R4.64] ;  /* 0x0000002a04061981 */ /* 0x000562000c1e1900 */
[----:B-1----:R-:W-:Y:S01]  /*1e2f0*/  ISETP.NE.AND P2, PT, R25, 0x1, PT ;  /* 0x000000011900780c */ /* 0x002fe20003f45270 */
[----:B---3--:R-:W-:-:S12]  /*1e300*/  VIADD R24, R7, 0xffffff80 ;  /* 0xffffff8007187836 */ /* 0x008fd80000000000 */
[----:B------:R-:W1:Y:S01]  /*1e310*/  @P2 LDC R27, c[0x0][0xbec] ;  /* 0x0002fb00ff1b2b82 */ /* 0x000e620000000800 */
[----:B------:R-:W-:Y:S01]  /*1e320*/  ISETP.GE.AND P3, PT, R24, 0x80, PT ;  /* 0x000000801800780c */ /* 0x000fe20003f66270 */
[----:B--2---:R-:W-:-:S12]  /*1e330*/  @P1 BRA `(.L_x_511) ;  /* 0x0000000000101947 */ /* 0x004fd80003800000 */
[----:B------:R-:W-:Y:S05]  /*1e340*/  @!P0 BRA `(.L_x_511) ;  /* 0x00000000000c8947 */ /* 0x000fea0003800000 */
[----:B------:R-:W2:Y:S04]  /*1e350*/  LDG.E R5, desc[UR42][R2.64] ;  /* 0x0000002a02057981 */ /* 0x000ea8000c1e1900 */
[----:B-----5:R-:W2:Y:S02]  /*1e360*/  LDG.E R6, desc[UR42][R2.64+0x4] ;  /* 0x0000042a02067981 */ /* 0x020ea4000c1e1900 */
[----:B--2---:R-:W-:-:S07]  /*1e370*/  IMAD.IADD R6, R6, 0x1, -R5 ;  /* 0x0000000106067824 */ /* 0x004fce00078e0a05 */
.L_x_511:
[----:B------:R-:W2:Y:S04]  /*1e380*/  LDL R20, [R1+0x3c] ;  /* 0x00003c0001147983 */ /* 0x000ea80000100800 */
[----:B------:R3:W5:Y:S01]  /*1e390*/  LDL R14, [R1+0x54] ;  /* 0x00005400010e7983 */ /* 0x0007620000100800 */
[----:B------:R-:W-:Y:S01]  /*1e3a0*/  BSSY B1, `(.L_x_512) ;  /* 0x000002d000017945 */ /* 0x000fe20003800000 */
[----:B------:R-:W-:Y:S02]  /*1e3b0*/  SEL R13, R9, RZ, !P0 ;  /* 0x000000ff090d7207 */ /* 0x000fe40004000000 */
[----:B------:R-:W-:Y:S02]  /*1e3c0*/  SEL R12, R8, RZ, !P0 ;  /* 0x000000ff080c7207 */ /* 0x000fe40004000000 */
[----:B-----5:R-:W-:-:S02]  /*1e3d0*/  SHF.R.S32.HI R11, RZ, 0x1f, R0 ;  /* 0x0000001fff0b7819 */ /* 0x020fc40000011400 */
[----:B--2---:R-:W-:Y:S01]  /*1e3e0*/  SHF.R.S32.HI R10, RZ, 0x1f, R20 ;  /* 0x0000001fff0a7819 */ /* 0x004fe20000011414 */
[----:B---3--:R-:W-:Y:S06]  /*1e3f0*/  @P3 BRA `(.L_x_513) ;  /* 0x00000000009c3947 */ /* 0x008fec0003800000 */
[----:B------:R-:W2:Y:S01]  /*1e400*/  LDC R9, c[0x0][0xbe8] ;  /* 0x0002fa00ff097b82 */ /* 0x000ea20000000800 */
[----:B------:R-:W-:-:S05]  /*1e410*/  IMAD R2, R14, 0x80, R7 ;  /* 0x000000800e027824 */ /* 0x000fca00078e0207 */
[----:B------:R-:W-:Y:S01]  /*1e420*/  IADD3 R8, R2, -0x80, RZ ;  /* 0xffffff8002087810 */ /* 0x000fe20007ffe0ff */
[----:B--2---:R-:W-:-:S05]  /*1e430*/  IMAD R3, R6, R9, RZ ;  /* 0x0000000906037224 */ /* 0x004fca00078e02ff */
[----:B------:R-:W-:-:S13]  /*1e440*/  ISETP.GE.AND P0, PT, R8, R3, PT ;  /* 0x000000030800720c */ /* 0x000fda0003f06270 */
[----:B------:R-:W-:Y:S05]  /*1e450*/  @P0 BRA `(.L_x_513) ;  /* 0x0000000000840947 */ /* 0x000fea0003800000 */
[----:B------:R-:W-:Y:S01]  /*1e460*/  ISETP.NE.AND P0, PT, R9, 0x1, PT ;  /* 0x000000010900780c */ /* 0x000fe20003f05270 */
[----:B------:R-:W-:Y:S01]  /*1e470*/  ULDC.64 UR4, c[0x0][0xb90] ;  /* 0x0002e40000047ab9 */ /* 0x000fe20000000a00 */
[----:B------:R-:W-:Y:S02]  /*1e480*/  IMAD.MOV.U32 R2, RZ, RZ, R0 ;  /* 0x000000ffff027224 */ /* 0x000fe400078e0000 */
[----:B------:R-:W-:Y:S02]  /*1e490*/  IMAD R7, R10, UR4, RZ ;  /* 0x000000040a077c24 */ /* 0x000fe4000f8e02ff */
[----:B------:R-:W-:Y:S02]  /*1e4a0*/  IMAD.MOV.U32 R3, RZ, RZ, R11 ;  /* 0x000000ffff037224 */ /* 0x000fe400078e000b */
[----:B------:R-:W-:Y:S02]  /*1e4b0*/  IMAD.MOV.U32 R5, RZ, RZ, R8 ;  /* 0x000000ffff057224 */ /* 0x000fe400078e0008 */
[----:B------:R-:W-:-:S03]  /*1e4c0*/  IMAD.WIDE.U32 R2, R20, UR4, R2 ;  /* 0x0000000414027c25 */ /* 0x000fc6000f8e0002 */
[----:B------:R-:W2:Y:S01]  /*1e4d0*/  @P0 LDC R15, c[0x0][0xbec] ;  /* 0x0002fb00ff0f0b82 */ /* 0x000ea20000000800 */
[----:B------:R-:W-:Y:S01]  /*1e4e0*/  IMAD R7, R20, UR5, R7 ;  /* 0x0000000514077c24 */ /* 0x000fe2000f8e0207 */
[----:B------:R-:W-:-:S04]  /*1e4f0*/  ULDC.64 UR4, c[0x0][0xb98] ;  /* 0x0002e60000047ab9 */ /* 0x000fc80000000a00 */
[----:B------:R-:W-:Y:S02]  /*1e500*/  IADD3 R3, R3, R7, RZ ;  /* 0x0000000703037210 */ /* 0x000fe40007ffe0ff */
[----:B------:R-:W3:Y:S01]  /*1e510*/  @P0 LDC R21, c[0x0][0xbf0] ;  /* 0x0002fc00ff150b82 */ /* 0x000ee20000000800 */
[----:B------:R-:W-:-:S04]  /*1e520*/  IMAD.WIDE.U32 R2, R13, UR4, R2 ;  /* 0x000000040d027c25 */ /* 0x000fc8000f8e0002 */
[----:B--2---:R-:W-:-:S05]  /*1e530*/  @P0 IMAD.HI.U32 R4, R8, R15, RZ ;  /* 0x0000000f08040227 */ /* 0x004fca00078e00ff */
[----:B---3--:R-:W-:Y:S01]  /*1e540*/  @P0 SHF.R.U32.HI R5, RZ, R21, R4 ;  /* 0x00000015ff050219 */ /* 0x008fe20000011604 */
[----:B------:R-:W-:-:S03]  /*1e550*/  IMAD R4, R12, UR4, RZ ;  /* 0x000000040c047c24 */ /* 0x000fc6000f8e02ff */
[----:B------:R-:W-:Y:S01]  /*1e560*/  IADD3 R2, P0, R5, R2, RZ ;  /* 0x0000000205027210 */ /* 0x000fe20007f1e0ff */
[----:B------:R-:W-:-:S04]  /*1e570*/  IMAD.MOV R7, RZ, RZ, -R5 ;  /* 0x000000ffff077224 */ /* 0x000fc800078e0a05 */
[----:B------:R-:W-:Y:S01]  /*1e580*/  IMAD R7, R9, R7, R8 ;  /* 0x0000000709077224 */ /* 0x000fe200078e0208 */
[----:B------:R-:W-:Y:S01]  /*1e590*/  SHF.R.S32.HI R9, RZ, 0x1f, R5 ;  /* 0x0000001fff097819 */ /* 0x000fe20000011405 */
[----:B------:R-:W-:Y:S01]  /*1e5a0*/  IMAD R8, R13, UR5, R4 ;  /* 0x000000050d087c24 */ /* 0x000fe2000f8e0204 */
[----:B------:R-:W-:Y:S02]  /*1e5b0*/  ULDC.64 UR4, c[0x0][0xb88] ;  /* 0x0002e20000047ab9 */ /* 0x000fe40000000a00 */
[----:B------:R-:W-:Y:S02]  /*1e5c0*/  SHF.R.S32.HI R4, RZ, 0x1f, R7 ;  /* 0x0000001fff047819 */ /* 0x000fe40000011407 */
[----:B------:R-:W-:-:S03]  /*1e5d0*/  IADD3.X R3, R9, R3, R8, P0, !PT ;  /* 0x0000000309037210 */ /* 0x000fc600007fe408 */
[----:B------:R-:W-:Y:S02]  /*1e5e0*/  IMAD R4, R4, UR4, RZ ;  /* 0x0000000404047c24 */ /* 0x000fe4000f8e02ff */
[----:B------:R-:W-:-:S04]  /*1e5f0*/  IMAD.WIDE.U32 R2, R7, UR4, R2 ;  /* 0x0000000407027c25 */ /* 0x000fc8000f8e0002 */
[----:B------:R-:W-:Y:S01]  /*1e600*/  IMAD R5, R7, UR5, R4 ;  /* 0x0000000507057c24 */ /* 0x000fe2000f8e0204 */
[----:B------:R-:W-:Y:S02]  /*1e610*/  ULDC.64 UR4, c[0x0][0xb50] ;  /* 0x0002d40000047ab9 */ /* 0x000fe40000000a00 */
[----:B------:R-:W-:Y:S01]  /*1e620*/  LEA R4, P0, R2, UR4, 0x2 ;  /* 0x0000000402047c11 */ /* 0x000fe2000f8010ff */
[----:B------:R-:W-:-:S05]  /*1e630*/  IMAD.IADD R3, R3, 0x1, R5 ;  /* 0x0000000103037824 */ /* 0x000fca00078e0205 */
[----:B------:R-:W-:Y:S01]  /*1e640*/  LEA.HI.X R5, R2, UR5, R3, 0x2, P0 ;  /* 0x0000000502057c11 */ /* 0x000fe200080f1403 */
[----:B------:R-:W-:-:S05]  /*1e650*/  IMAD.MOV.U32 R3, RZ, RZ, -0x800000 ;  /* 0xff800000ff037424 */ /* 0x000fca00078e00ff */
[----:B------:R2:W-:Y:S02]  /*1e660*/  STG.E desc[UR42][R4.64], R3 ;  /* 0x0000000304007986 */ /* 0x0005e4000c10192a */
.L_x_513:
[----:B------:R-:W-:Y:S05]  /*1e670*/  BSYNC B1 ;  /* 0x0000000000017941 */ /* 0x000fea0003800000 */
.L_x_512:
[----:B--2---:R-:W-:Y:S01]  /*1e680*/  SHF.R.S32.HI R4, RZ, 0x1f, R24 ;  /* 0x0000001fff047819 */ /* 0x004fe20000011418 */
[----:B------:R-:W2:Y:S01]  /*1e690*/  @P2 LDC R9, c[0x0][0xbf0] ;  /* 0x0002fc00ff092b82 */ /* 0x000ea20000000800 */
[----:B------:R-:W-:Y:S01]  /*1e6a0*/  ULDC.64 UR4, c[0x0][0xaa0] ;  /* 0x0002a80000047ab9 */ /* 0x000fe20000000a00 */
[----:B------:R-:W-:Y:S01]  /*1e6b0*/  SHF.R.S32.HI R21, RZ, 0x1f, R18 ;  /* 0x0000001fff157819 */ /* 0x000fe20000011412 */
[----:B------:R-:W-:Y:S01]  /*1e6c0*/  IMAD R3, R11, UR4, RZ ;  /* 0x000000040b037c24 */ /* 0x000fe2000f8e02ff */
[----:B------:R-:W-:-:S03]  /*1e6d0*/  LEA.HI R4, R4, R24, RZ, 0x3 ;  /* 0x0000001804047211 */ /* 0x000fc600078f18ff */
[----:B------:R-:W-:Y:S01]  /*1e6e0*/  IMAD R5, R0, UR5, R3 ;  /* 0x0000000500057c24 */ /* 0x000fe2000f8e0203 */
[----:B------:R-:W-:Y:S01]  /*1e6f0*/  LOP3.LUT R4, R4, 0xfffffff8, RZ, 0xc0, !PT ;  /* 0xfffffff804047812 */ /* 0x000fe200078ec0ff */
[----:B------:R-:W-:Y:S01]  /*1e700*/  IMAD.WIDE.U32 R2, R0, UR4, RZ ;  /* 0x0000000400027c25 */ /* 0x000fe2000f8e00ff */
[----:B------:R-:W-:Y:S02]  /*1e710*/  ULDC.64 UR4, c[0x0][0xae8] ;  /* 0x0002ba0000047ab9 */ /* 0x000fe40000000a00 */
[----:B------:R-:W-:Y:S01]  /*1e720*/  IADD3 R4, R24, -R4, RZ ;  /* 0x8000000418047210 */ /* 0x000fe20007ffe0ff */
[----:B------:R-:W-:Y:S02]  /*1e730*/  IMAD R0, R10, UR4, RZ ;  /* 0x000000040a007c24 */ /* 0x000fe4000f8e02ff */
[----:B------:R-:W-:Y:S02]  /*1e740*/  IMAD.IADD R3, R3, 0x1, R5 ;  /* 0x0000000103037824 */ /* 0x000fe400078e0205 */
[----:B------:R-:W-:-:S02]  /*1e750*/  IMAD R4, R4, 0x20, R23 ;  /* 0x0000002004047824 */ /* 0x000fc400078e0217 */
[----:B------:R-:W-:Y:S02]  /*1e760*/  IMAD R7, R20, UR5, R0 ;  /* 0x0000000514077c24 */ /* 0x000fe4000f8e0200 */
[----:B------:R-:W-:Y:S02]  /*1e770*/  IMAD R8, R14, 0x80, R4 ;  /* 0x000000800e087824 */ /* 0x000fe400078e0204 */
[----:B------:R-:W-:Y:S01]  /*1e780*/  IMAD.WIDE.U32 R2, R20, UR4, R2 ;  /* 0x0000000414027c25 */ /* 0x000fe2000f8e0002 */
[----:B------:R-:W-:Y:S01]  /*1e790*/  ULDC.64 UR4, c[0x0][0xaf0] ;  /* 0x0002bc0000047ab9 */ /* 0x000fe20000000a00 */
[----:B------:R-:W-:Y:S02]  /*1e7a0*/  SHF.R.S32.HI R20, RZ, 0x1f, R233 ;  /* 0x0000001fff147819 */ /* 0x000fe400000114e9 */
[----:B-1----:R-:W-:Y:S01]  /*1e7b0*/  @P2 IMAD.HI.U32 R0, R8, R27, RZ ;  /* 0x0000001b08002227 */ /* 0x002fe200078e00ff */
[----:B------:R-:W-:-:S03]  /*1e7c0*/  MOV R5, R8 ;  /* 0x0000000800057202 */ /* 0x000fc60000000f00 */
[----:B------:R-:W-:Y:S01]  /*1e7d0*/  IMAD.IADD R3, R3, 0x1, R7 ;  /* 0x0000000103037824 */ /* 0x000fe200078e0207 */
[----:B--2---:R-:W-:Y:S01]  /*1e7e0*/  @P2 SHF.R.U32.HI R5, RZ, R9, R0 ;  /* 0x00000009ff052219 */ /* 0x004fe20000011600 */
[----:B------:R-:W-:Y:S02]  /*1e7f0*/  IMAD R4, R12, UR4, RZ ;  /* 0x000000040c047c24 */ /* 0x000fe4000f8e02ff */
[----:B------:R-:W-:Y:S01]  /*1e800*/  IMAD.WIDE.U32 R2, R13, UR4, R2 ;  /* 0x000000040d027c25 */ /* 0x000fe2000f8e0002 */
[----:B------:R-:W-:-:S03]  /*1e810*/  SHF.R.S32.HI R0, RZ, 0x1f, R5 ;  /* 0x0000001fff007819 */ /* 0x000fc60000011405 */
[----:B------:R-:W-:Y:S02]  /*1e820*/  IMAD.MOV R7, RZ, RZ, -R5 ;  /* 0x000000ffff077224 */ /* 0x000fe400078e0a05 */
[----:B------:R-:W-:Y:S01]  /*1e830*/  IMAD R9, R13, UR5, R4 ;  /* 0x000000050d097c24 */ /* 0x000fe2000f8e0204 */
[----:B------:R-:W-:Y:S01]  /*1e840*/  ULDC.64 UR4, c[0x0][0xae0] ;  /* 0x0002b80000047ab9 */ /* 0x000fe20000000a00 */
[----:B------:R-:W-:Y:S02]  /*1e850*/  IMAD R7, R25, R7, R8 ;  /* 0x0000000719077224 */ /* 0x000fe400078e0208 */
[----:B------:R-:W-:Y:S02]  /*1e860*/  IMAD R4, R0, UR4, RZ ;  /* 0x0000000400047c24 */ /* 0x000fe4000f8e02ff */
[----:B------:R-:W-:Y:S01]  /*1e870*/  IMAD.IADD R3, R3, 0x1, R9 ;  /* 0x0000000103037824 */ /* 0x000fe200078e0209 */
[----:B------:R-:W-:Y:S01]  /*1e880*/  SHF.R.S32.HI R0, RZ, 0x1f, R7 ;  /* 0x0000001fff007819 */ /* 0x000fe20000011407 */
[----:B------:R-:W-:-:S02]  /*1e890*/  IMAD R9, R5, UR5, R4 ;  /* 0x0000000505097c24 */ /* 0x000fc4000f8e0204 */
[----:B------:R-:W-:Y:S01]  /*1e8a0*/  IMAD.WIDE.U32 R2, R5, UR4, R2 ;  /* 0x0000000405027c25 */ /* 0x000fe2000f8e0002 */
[----:B------:R-:W-:-:S03]  /*1e8b0*/  ULDC.64 UR4, c[0x0][0xad8] ;  /* 0x0002b60000047ab9 */ /* 0x000fc60000000a00 */
[----:B------:R-:W-:Y:S01]  /*1e8c0*/  IMAD R0, R0, UR4, RZ ;  /* 0x0000000400007c24 */ /* 0x000fe2000f8e02ff */
[----:B------:R-:W-:-:S03]  /*1e8d0*/  IADD3 R3, R3, R9, RZ ;  /* 0x0000000903037210 */ /* 0x000fc60007ffe0ff */
[C---:B------:R-:W-:Y:S02]  /*1e8e0*/  IMAD R9, R7.reuse, UR5, R0 ;  /* 0x0000000507097c24 */ /* 0x040fe4000f8e0200 */
[----:B------:R-:W-:Y:S01]  /*1e8f0*/  IMAD.WIDE.U32 R4, R7, UR4, R2 ;  /* 0x0000000407047c25 */ /* 0x000fe2000f8e0002 */
[----:B------:R-:W-:-:S03]  /*1e900*/  ULDC.64 UR4, c[0x0][0xa80] ;  /* 0x0002a00000047ab9 */ /* 0x000fc60000000a00 */
[----:B------:R-:W-:Y:S01]  /*1e910*/  IMAD.IADD R3, R5, 0x1, R9 ;  /* 0x0000000105037824 */ /* 0x000fe200078e0209 */
[----:B------:R-:W-:Y:S01]  /*1e920*/  LEA R2, P0, R4, UR4, 0x1 ;  /* 0x0000000404027c11 */ /* 0x000fe2000f8008ff */
[----:B------:R-:W-:Y:S01]  /*1e930*/  IMAD.IADD R7, R235, 0x1, -R18 ;  /* 0x00000001eb077824 */ /* 0x000fe200078e0a12 */
[----:B------:R-:W-:Y:S01]  /*1e940*/  UMOV UR4, 0xffffffff ;  /* 0xffffffff00047882 */ /* 0x000fe20000000000 */
[----:B------:R-:W-:Y:S01]  /*1e950*/  IADD3 R9, R18, 0xc0, RZ ;  /* 0x000000c012097810 */ /* 0x000fe20007ffe0ff */
[----:B------:R-:W-:Y:S01]  /*1e960*/  IMAD R5, R14, 0x80, R23 ;  /* 0x000000800e057824 */ /* 0x000fe200078e0217 */
[----:B------:R-:W-:Y:S02]  /*1e970*/  LEA.HI.X R3, R4, UR5, R3, 0x1, P0 ;  /* 0x0000000504037c11 */ /* 0x000fe400080f0c03 */
[----:B------:R-:W-:Y:S02]  /*1e980*/  SHF.R.S32.HI R8, RZ, 0x1f, R7 ;  /* 0x0000001fff087819 */ /* 0x000fe40000011407 */
[----:B------:R-:W-:Y:S01]  /*1e990*/  SHF.R.S32.HI R10, RZ, 0x1f, R9 ;  /* 0x0000001fff0a7819 */ /* 0x000fe20000011409 */
[----:B------:R-:W-:Y:S06]  /*1e9a0*/  BRA.DIV UR4, `(.L_x_514) ;  /* 0x000000a604987947 */ /* 0x000fec000b800000 */
[----:B------:R1:W2:Y:S04]  /*1e9b0*/  SHFL.IDX PT, R0, R3, RZ, 0x181f ;  /* 0x00181fff03007589 */ /* 0x0002a800000e0000 */
[----:B------:R1:W3:Y:S02]  /*1e9c0*/  SHFL.IDX PT, R14, R2, RZ, 0x181f ;  /* 0x00181fff020e7589 */ /* 0x0002e400000e0000 */
.L_x_747:
[----:B------:R-:W-:Y:S01]  /*1e9d0*/  IMAD R25, R6, R25, RZ ;  /* 0x0000001906197224 */ /* 0x000fe200078e02ff */
[----:B------:R-:W-:Y:S04]  /*1e9e0*/  BSSY B1, `(.L_x_515) ;  /* 0x0000014000017945 */ /* 0x000fe80003800000 */
[----:B------:R-:W-:-:S13]  /*1e9f0*/  ISETP.GE.AND P0, PT, R5, R25, PT ;  /* 0x000000190500720c */ /* 0x000fda0003f06270 */
        /* <DEDUP_REMOVED lines=8> */
[----:B--2---:R-:W-:Y:S02]  /*1ea80*/  @!P3 LEA.HI.X R13, R18, R0, R21, 0x1, P5 ;  /* 0x00000000120db211 */ /* 0x004fe400028f0c15 */
        /* <DEDUP_REMOVED lines=9> */
.L_x_516:
[----:B------:R-:W-:Y:S05]  /*1eb20*/  BSYNC B1 ;  /* 0x0000000000017941 */ /* 0x000fea0003800000 */
.L_x_515:
[----:B------:R-:W-:-:S03]  /*1eb30*/  UMOV UR4, 0xffffffff ;  /* 0xffffffff00047882 */ /* 0x000fc60000000000 */
[----:B------:R-:W-:Y:S05]  /*1eb40*/  BRA.DIV UR4, `(.L_x_517) ;  /* 0x000000a604647947 */ /* 0x000fea000b800000 */
[----:B--2---:R2:W0:Y:S04]  /*1eb50*/  SHFL.IDX PT, R0, R3, 0x1, 0x181f ;  /* 0x00381f0003007f89 */ /* 0x00442800000e0000 */
[----:B---34-:R2:W3:Y:S02]  /*1eb60*/  SHFL.IDX PT, R14, R2, 0x1, 0x181f ;  /* 0x00381f00020e7f89 */ /* 0x0184e400000e0000 */
.L_x_751:
[----:B------:R-:W-:Y:S01]  /*1eb70*/  VIADD R4, R5, 0x20 ;  /* 0x0000002005047836 */ /* 0x000fe20000000000 */
        /* <DEDUP_REMOVED lines=20> */
.L_x_519:
[----:B------:R-:W-:Y:S05]  /*1ecc0*/  BSYNC B1 ;  /* 0x0000000000017941 */ /* 0x000fea0003800000 */
.L_x_518:
[----:B------:R-:W-:-:S03]  /*1ecd0*/  UMOV UR4, 0xffffffff ;  /* 0xffffffff00047882 */ /* 0x000fc60000000000 */
[----:B------:R-:W-:Y:S05]  /*1ece0*/  BRA.DIV UR4, `(.L_x_520) ;  /* 0x000000a604447947 */ /* 0x000fea000b800000 */
[----:B0-----:R0:W0:Y:S04]  /*1ecf0*/  SHFL.IDX PT, R0, R3, 0x2, 0x181f ;  /* 0x00581f0003007f89 */ /* 0x00102800000e0000 */
[----:B---34-:R3:W4:Y:S02]  /*1ed00*/  SHFL.IDX PT, R14, R2, 0x2, 0x181f ;  /* 0x00581f00020e7f89 */ /* 0x01872400000e0000 */
.L_x_755:
        /* <DEDUP_REMOVED lines=9> */
[CC--:B----4-:R-:W-:Y:S02]  /*1eda0*/  @!P3 LEA R12, P5, R18.reuse, R14.reuse, 0x1 ;  /* 0x0000000e120cb211 */ /* 0x0d0fe400078a08ff */
        /* <DEDUP_REMOVED lines=11> */
.L_x_522:
[----:B------:R-:W-:Y:S05]  /*1ee60*/  BSYNC B1 ;  /* 0x0000000000017941 */ /* 0x000fea0003800000 */
.L_x_521:
[----:B------:R-:W-:-:S03]  /*1ee70*/  UMOV UR4, 0xffffffff ;  /* 0xffffffff00047882 */ /* 0x000fc60000000000 */
[----:B------:R-:W-:Y:S05]  /*1ee80*/  BRA.DIV UR4, `(.L_x_523) ;  /* 0x000000a604247947 */ /* 0x000fea000b800000 */
[----:B0-----:R0:W0:Y:S04]  /*1ee90*/  SHFL.IDX PT, R0, R3, 0x3, 0x181f ;  /* 0x00781f0003007f89 */ /* 0x00102800000e0000 */
[----:B----4-:R4:W0:Y:S02]  /*1eea0*/  SHFL.IDX PT, R14, R2, 0x3, 0x181f ;  /* 0x00781f00020e7f89 */ /* 0x01082400000e0000 */
.L_x_759:
[----:B-1234-:R-:W-:-:S05]  /*1eeb0*/  VIADD R2, R5, 0x60 ;  /* 0x0000006005027836 */ /* 0x01efca0000000000 */
[----:B------:R-:W-:-:S13]  /*1eec0*/  ISETP.GE.AND P0, PT, R2, R25, PT ;  /* 0x000000190200720c */ /* 0x000fda0003f06270 */
[----:B------:R-:W-:Y:S05]  /*1eed0*/  @P0 BRA `(.L_x_510) ;  /* 0x0000000000440947 */ /* 0x000fea0003800000 */
[----:B------:R-:W-:Y:S02]  /*1eee0*/  ULDC UR4, c[0x0][0xac8] ;  /* 0x0002b20000047ab9 */ /* 0x000fe40000000800 */
[----:B------:R-:W-:Y:S02]  /*1eef0*/  ISETP.GE.AND P3, PT, R18, UR4, PT ;  /* 0x0000000412007c0c */ /* 0x000fe4000bf66270 */
[----:B------:R-:W-:Y:S02]  /*1ef00*/  ISETP.GE.AND P2, PT, R233, UR4, PT ;  /* 0x00000004e9007c0c */ /* 0x000fe4000bf46270 */
[----:B------:R-:W-:Y:S02]  /*1ef10*/  ISETP.GE.AND P1, PT, R7, UR4, PT ;  /* 0x0000000407007c0c */ /* 0x000fe4000bf26270 */
[----:B------:R-:W-:-:S07]  /*1ef20*/  ISETP.GE.AND P0, PT, R9, UR4, PT ;  /* 0x0000000409007c0c */ /* 0x000fce000bf06270 */
[CC--:B0-----:R-:W-:Y:S02]  /*1ef30*/  @!P3 LEA R2, P5, R18.reuse, R14.reuse, 0x1 ;  /* 0x0000000e1202b211 */ /* 0x0c1fe400078a08ff */
[----:B------:R-:W-:Y:S02]  /*1ef40*/  @!P2 LEA R4, P4, R233, R14, 0x1 ;  /* 0x0000000ee904a211 */ /* 0x000fe400078808ff */
[----:B------:R-:W-:Y:S02]  /*1ef50*/  @!P3 LEA.HI.X R3, R18, R0, R21, 0x1, P5 ;  /* 0x000000001203b211 */ /* 0x000fe400028f0c15 */
        /* <DEDUP_REMOVED lines=9> */
.L_x_510:
[----:B------:R-:W-:Y:S05]  /*1eff0*/  BSYNC B0 ;  /* 0x0000000000007941 */ /* 0x000fea0003800000 */
.L_x_500:
[----:B0-----:R-:W5:Y:S01]  /*1f000*/  LDL R0, [R1+0xc] ;  /* 0x00000c0001007983 */ /* 0x001f620000100800 */
[----:B------:R-:W-:Y:S02]  /*1f010*/  ULDC UR4, c[0x0][0xc3c] ;  /* 0x00030f0000047ab9 */ /* 0x000fe40000000800 */
[----:B-----5:R-:W-:-:S13]  /*1f020*/  ISETP.GE.AND P0, PT, R0, UR4, PT ;  /* 0x0000000400007c0c */ /* 0x020fda000bf06270 */
[----:B------:R-:W-:Y:S05]  /*1f030*/  @!P0 BRA `(.L_x_524) ;  /* 0xfffffe20005c8947 */ /* 0x000fea000383ffff */
[----:B------:R-:W-:Y:S05]  /*1f040*/  BRA `(.L_x_343) ;  /* 0x0000007800007947 */ /* 0x000fea0003800000 */
.L_x_341:
[----:B------:R-:W-:-:S08]  /*1f050*/  NOP ;  /* 0x0000000000007918 */ /* 0x000fd00000000000 */
[----:B------:R-:W0:-:S00]  /*1f060*/  USETMAXREG.DEALLOC.CTAPOOL 0x18 ;  /* 0x00000018000079c8 */ /* 0x000e0000080e0500 */
[----:B0-----:R-:W2:Y:S01]  /*1f070*/  LDL.LU R2, [R1+0x34] ;  /* 0x0000340001027983 */ /* 0x001ea20000300800 */
[----:B------:R-:W-:-:S06]  /*1f080*/  LOP3.LUT R0, R0, 0x3, RZ, 0xc0, !PT ;  /* 0x0000000300007812 */ /* 0x000fcc00078ec0ff */
[----:B------:R-:W0:Y:S02]  /*1f090*/  SHFL.IDX PT, R0, R0, RZ, 0x1f ;  /* 0x00001fff00007589 */ /* 0x000e2400000e0000 */
[----:B0-----:R-:W-:Y:S02]  /*1f0a0*/  ISETP.NE.AND P0, PT, R0, RZ, PT ;  /* 0x000000ff0000720c */ /* 0x001fe40003f05270 */
[----:B------:R-:W-:Y:S02]  /*1f0b0*/  MOV R0, RZ ;  /* 0x000000ff00007202 */ /* 0x000fe40000000f00 */
[----:B--2---:R-:W-:-:S09]  /*1f0c0*/  LOP3.LUT R2, R2, 0xfffffffd, RZ, 0xc0, !PT ;  /* 0xfffffffd02027812 */ /* 0x004fd200078ec0ff */
[----:B------:R-:W-:-:S05]  /*1f0d0*/  @P0 LOP3.LUT R2, R2, 0x2, RZ, 0xfc, !PT ;  /* 0x0000000202020812 */ /* 0x000fca00078efcff */
[----:B------:R0:W-:Y:S01]  /*1f0e0*/  STL [R1+0x34], R2 ;  /* 0x0000340201007387 */ /* 0x0001e20000100800 */
[----:B------:R-:W-:Y:S05]  /*1f0f0*/  @!P0 BRA `(.L_x_525) ;  /* 0x00000000001c8947 */ /* 0x000fea0003800000 */
[----:B------:R-:W1:Y:S08]  /*1f100*/  S2UR UR5, SR_CgaCtaId ;  /* 0x00000000000579c3 */ /* 0x000e700000008800 */
[----:B------:R-:W-:Y:S06]  /*1f110*/  BAR.SYNC.DEFER_BLOCKING 0x5, 0x180 ;  /* 0x0146000000007b1d */ /* 0x000fec0000010000 */
[----:B------:R-:W-:-:S02]  /*1f120*/  UMOV UR4, 0x400 ;  /* 0x0000040000047882 */ /* 0x000fc40000000000 */
[----:B-1----:R-:W-:-:S09]  /*1f130*/  ULEA UR4, UR5, UR4, 0x18 ;  /* 0x0000000405047291 */ /* 0x002fd2000f8ec03f */
[----:B------:R-:W1:Y:S01]  /*1f140*/  LDS.128 R16, [UR4+0x388d0] ;  /* 0x0388d004ff107984 */ /* 0x000e620008000c00 */
[----:B------:R-:W-:Y:S06]  /*1f150*/  BAR.ARV 0x4, 0x180 ;  /* 0x0106000000007b1d */ /* 0x000fec0000002000 */
[----:B------:R-:W-:Y:S05]  /*1f160*/  BRA `(.L_x_526) ;  /* 0x0000000400fc7947 */ /* 0x000fea0003800000 */
.L_x_525:
[----:B0-----:R-:W0:Y:S01]  /*1f170*/  S2R R2, SR_TID.X ;  /* 0x0000000000027919 */ /* 0x001e220000002100 */
[----:B------:R-:W-:Y:S01]  /*1f180*/  ULDC UR4, c[0x0][0xc3c] ;  /* 0x00030f0000047ab9 */ /* 0x000fe20000000800 */
[----:B------:R-:W1:Y:S01]  /*1f190*/  S2UR UR6, SR_CTAID.X ;  /* 0x00000000000679c3 */ /* 0x000e620000002500 */
[----:B------:R-:W-:Y:S01]  /*1f1a0*/  ULDC UR5, c[0x0][0xc38] ;  /* 0x00030e0000057ab9 */ /* 0x000fe20000000800 */
        /* <DEDUP_REMOVED lines=8> */
[C---:B------:R-:W-:Y:S01]  /*1f230*/  ISETP.GE.U32.AND P2, PT, R5.reuse, 0x2, PT ;  /* 0x000000020500780c */ /* 0x040fe20003f46070 */
[----:B------:R-:W-:Y:S01]  /*1f240*/  IMAD.MOV.U32 R16, RZ, RZ, RZ ;  /* 0x000000ffff107224 */ /* 0x000fe200078e00ff */
        /* <DEDUP_REMOVED lines=13> */
[----:B0-----:R-:W-:-:S04]  /*1f320*/  SEL R2, R2, RZ, P4 ;  /* 0x000000ff02027207 */ /* 0x001fc80002000000 */
[----:B------:R-:W-:-:S05]  /*1f330*/  IADD3 R6, R3, R2, RZ ;  /* 0x0000000203067210 */ /* 0x000fca0007ffe0ff */
[----:B------:R-:W0:Y:S02]  /*1f340*/  SHFL.UP PT, R2, R6, 0x10, RZ ;  /* 0x0600000006027989 */ /* 0x000e2400000e00ff */
[----:B0-----:R-:W-:-:S05]  /*1f350*/  SEL R7, R2, RZ, P5 ;  /* 0x000000ff02077207 */ /* 0x001fca0002800000 */
[----:B------:R-:W-:-:S05]  /*1f360*/  IMAD.IADD R2, R6, 0x1, R7 ;  /* 0x0000000106027824 */ /* 0x000fca00078e0207 */
[----:B------:R-:W0:Y:S02]  /*1f370*/  SHFL.IDX PT, R4, R2, 0x1f, 0x1f ;  /* 0x03e01f0002047f89 */ /* 0x000e2400000e0000 */
[----:B0-----:R-:W-:-:S04]  /*1f380*/  IMAD R4, R4, UR5, RZ ;  /* 0x0000000504047c24 */ /* 0x001fc8000f8e02ff */
[----:B------:R-:W-:Y:S01]  /*1f390*/  IMAD.MOV.U32 R7, RZ, RZ, R4 ;  /* 0x000000ffff077224 */ /* 0x000fe200078e0004 */
[----:B-1----:R-:W-:-:S13]  /*1f3a0*/  ISETP.GT.AND P6, PT, R4, UR6, PT ;  /* 0x0000000604007c0c */ /* 0x002fda000bfc4270 */
[----:B------:R-:W-:Y:S05]  /*1f3b0*/  @P6 BRA `(.L_x_527) ;  /* 0x0000000000a06947 */ /* 0x000fea0003800000 */
[----:B------:R-:W0:Y:S01]  /*1f3c0*/  LDC R6, c[0x0][0xc3c] ;  /* 0x00030f00ff067b82 */ /* 0x000e220000000800 */
[----:B------:R-:W-:Y:S01]  /*1f3d0*/  MOV R4, R7 ;  /* 0x0000000700047202 */ /* 0x000fe20000000f00 */
[----:B------:R-:W-:Y:S01]  /*1f3e0*/  UMOV UR4, URZ ;  /* 0x0000003f00047c82 */ /* 0x000fe20008000000 */
[----:B------:R-:W-:Y:S01]  /*1f3f0*/  ULDC UR7, c[0x0][0xc3c] ;  /* 0x00030f0000077ab9 */ /* 0x000fe20000000800 */
[----:B------:R-:W-:-:S05]  /*1f400*/  ULDC UR5, c[0x0][0xc38] ;  /* 0x00030e0000057ab9 */ /* 0x000fca0000000800 */
.L_x_531:
[----:B------:R-:W-:Y:S01]  /*1f410*/  UIADD3 UR4, UR4, 0x1f, URZ ;  /* 0x0000001f04047890 */ /* 0x000fe2000fffe03f */
[----:B------:R-:W-:-:S05]  /*1f420*/  IMAD.U32 R19, RZ, RZ, UR7 ;  /* 0x00000007ff137e24 */ /* 0x000fca000f8e00ff */
[----:B0-----:R-:W-:-:S13]  /*1f430*/  ISETP.LE.AND P6, PT, R6, UR4, PT ;  /* 0x0000000406007c0c */ /* 0x001fda000bfc3270 */
[----:B------:R-:W-:Y:S05]  /*1f440*/  @P6 BRA `(.L_x_528) ;  /* 0x0000000400206947 */ /* 0x000fea0003800000 */
[----:B------:R-:W-:Y:S01]  /*1f450*/  VIADD R7, R5, UR4 ;  /* 0x0000000405077c36 */ /* 0x000fe20008000000 */
[----:B------:R-:W-:Y:S01]  /*1f460*/  BSSY B0, `(.L_x_529) ;  /* 0x0000007000007945 */ /* 0x000fe20003800000 */
[----:B------:R-:W-:-:S03]  /*1f470*/  IMAD.MOV.U32 R0, RZ, RZ, RZ ;  /* 0x000000ffff007224 */ /* 0x000fc600078e00ff */
[----:B------:R-:W-:-:S13]  /*1f480*/  ISETP.GE.OR P6, PT, R7, R6, !P0 ;  /* 0x000000060700720c */ /* 0x000fda00047c6670 */
[----:B------:R-:W-:Y:S05]  /*1f490*/  @P6 BRA `(.L_x_530) ;  /* 0x00000000000c6947 */ /* 0x000fea0003800000 */
[----:B------:R-:W0:Y:S02]  /*1f4a0*/  LDC.64 R2, c[0x0][0xc80] ;  /* 0x00032000ff027b82 */ /* 0x000e240000000a00 */
[----:B0-----:R-:W-:-:S05]  /*1f4b0*/  IMAD.WIDE R2, R7, 0x4, R2 ;  /* 0x0000000407027825 */ /* 0x001fca00078e0202 */
[----:B------:R0:W5:Y:S02]  /*1f4c0*/  LDG.E R0, desc[UR42][R2.64] ;  /* 0x0000002a02007981 */ /* 0x000164000c1e1900 */
.L_x_530:
[----:B------:R-:W-:Y:S05]  /*1f4d0*/  BSYNC B0 ;  /* 0x0000000000007941 */ /* 0x000fea0003800000 */
.L_x_529:
[----:B0----5:R-:W0:Y:S02]  /*1f4e0*/  SHFL.UP PT, R2, R0, 0x1, RZ ;  /* 0x0420000000027989 */ /* 0x021e2400000e00ff */
[----:B0-----:R-:W-:-:S04]  /*1f4f0*/  SEL R3, R2, RZ, P1 ;  /* 0x000000ff02037207 */ /* 0x001fc80000800000 */
[----:B------:R-:W-:-:S05]  /*1f500*/  IADD3 R3, R0, R3, RZ ;  /* 0x0000000300037210 */ /* 0x000fca0007ffe0ff */
        /* <DEDUP_REMOVED lines=12> */
[----:B------:R-:W0:Y:S02]  /*1f5d0*/  SHFL.IDX PT, R3, R9, 0x1f, 0x1f ;  /* 0x03e01f0009037f89 */ /* 0x000e2400000e0000 */
[----:B0-----:R-:W-:-:S04]  /*1f5e0*/  IMAD R3, R3, UR5, RZ ;  /* 0x0000000503037c24 */ /* 0x001fc8000f8e02ff */
[----:B------:R-:W-:-:S05]  /*1f5f0*/  IMAD.IADD R4, R3, 0x1, R4 ;  /* 0x0000000103047824 */ /* 0x000fca00078e0204 */
[----:B------:R-:W-:-:S13]  /*1f600*/  ISETP.GT.AND P6, PT, R4, UR6, PT ;  /* 0x0000000604007c0c */ /* 0x000fda000bfc4270 */
[----:B------:R-:W-:Y:S05]  /*1f610*/  @!P6 BRA `(.L_x_531) ;  /* 0xfffffffc007ce947 */ /* 0x000fea000383ffff */
[----:B------:R-:W-:Y:S02]  /*1f620*/  IMAD.MOV.U32 R2, RZ, RZ, R9 ;  /* 0x000000ffff027224 */ /* 0x000fe400078e0009 */
[----:B------:R-:W-:-:S07]  /*1f630*/  IMAD.MOV.U32 R7, RZ, RZ, R3 ;  /* 0x000000ffff077224 */ /* 0x000fce00078e0003 */
.L_x_527:
[----:B------:R-:W-:-:S05]  /*1f640*/  IADD3 R7, -R7, R4, RZ ;  /* 0x0000000407077210 */ /* 0x000fca0007ffe1ff */
[----:B------:R-:W-:-:S05]  /*1f650*/  IMAD R3, R2, UR5, R7 ;  /* 0x0000000502037c24 */ /* 0x000fca000f8e0207 */
[----:B------:R-:W-:-:S13]  /*1f660*/  ISETP.GT.AND P0, PT, R3, UR6, PT ;  /* 0x0000000603007c0c */ /* 0x000fda000bf04270 */
[----:B------:R-:W-:-:S04]  /*1f670*/  VOTE.ANY R6, PT, !P0 ;  /* 0x0000000000067806 */ /* 0x000fc800040e0100 */
[----:B------:R-:W0:Y:S01]  /*1f680*/  POPC R19, R6 ;  /* 0x0000000600137309 */ /* 0x000e220000000000 */
[----:B------:R-:W-:Y:S01]  /*1f690*/  ISETP.NE.AND P0, PT, R6, RZ, PT ;  /* 0x000000ff0600720c */ /* 0x000fe20003f05270 */
[----:B0-----:R-:W0:Y:S02]  /*1f6a0*/  SHFL.IDX PT, R0, R0, R19, 0x1f ;  /* 0x00001f1300007589 */ /* 0x001e2400000e0000 */
[----:B0-----:R-:W-:-:S04]  /*1f6b0*/  IABS R4, R0 ;  /* 0x0000000000047213 */ /* 0x001fc80000000000 */
[----:B------:R-:W0:Y:S08]  /*1f6c0*/  I2F.RP R8, R4 ;  /* 0x0000000400087306 */ /* 0x000e300000209400 */
[----:B0-----:R-:W0:Y:S02]  /*1f6d0*/  MUFU.RCP R8, R8 ;  /* 0x0000000800087308 */ /* 0x001e240000001000 */
[----:B0-----:R-:W-:-:S06]  /*1f6e0*/  VIADD R3, R8, 0xffffffe ;  /* 0x0ffffffe08037836 */ /* 0x001fcc0000000000 */
[----:B------:R-:W0:Y:S02]  /*1f6f0*/  F2I.FTZ.U32.TRUNC.NTZ R3, R3 ;  /* 0x0000000300037305 */ /* 0x000e24000021f000 */
[----:B0-----:R-:W-:Y:S01]  /*1f700*/  IMAD.MOV R11, RZ, RZ, -R3 ;  /* 0x000000ffff0b7224 */ /* 0x001fe200078e0a03 */
[----:B------:R-:W-:Y:S06]  /*1f710*/  @!P0 BRA `(.L_x_532) ;  /* 0x0000000000088947 */ /* 0x000fec0003800000 */
[----:B------:R-:W-:-:S05]  /*1f720*/  VIADD R9, R19, 0xffffffff ;  /* 0xffffffff13097836 */ /* 0x000fca0000000000 */
[----:B------:R0:W1:Y:S02]  /*1f730*/  SHFL.IDX PT, R16, R2, R9, 0x1f ;  /* 0x00001f0902107589 */ /* 0x00006400000e0000 */
.L_x_532:
[----:B-1----:R-:W-:Y:S01]  /*1f740*/  IMAD R16, R16, UR5, R7 ;  /* 0x0000000510107c24 */ /* 0x002fe2000f8e0207 */
[----:B0-----:R-:W-:Y:S01]  /*1f750*/  MOV R2, RZ ;  /* 0x000000ff00027202 */ /* 0x001fe20000000f00 */
[----:B------:R-:W-:Y:S01]  /*1f760*/  IMAD R7, R11, R4, RZ ;  /* 0x000000040b077224 */ /* 0x000fe200078e02ff */
[----:B------:R-:W-:Y:S01]  /*1f770*/  IABS R6, R0 ;  /* 0x0000000000067213 */ /* 0x000fe20000000000 */
[----:B------:R-:W-:Y:S02]  /*1f780*/  VIADD R19, R19, UR4 ;  /* 0x0000000413137c36 */ /* 0x000fe40008000000 */
[----:B------:R-:W-:Y:S01]  /*1f790*/  IMAD.HI.U32 R2, R3, R7, R2 ;  /* 0x0000000703027227 */ /* 0x000fe200078e0002 */
[----:B------:R-:W-:-:S03]  /*1f7a0*/  IADD3 R7, -R16, UR6, RZ ;  /* 0x0000000610077c10 */ /* 0x000fc6000fffe1ff */
[----:B------:R-:W-:Y:S01]  /*1f7b0*/  IMAD.MOV R6, RZ, RZ, -R6 ;  /* 0x000000ffff067224 */ /* 0x000fe200078e0a06 */
[----:B------:R-:W-:-:S05]  /*1f7c0*/  IABS R3, R7 ;  /* 0x0000000700037213 */ /* 0x000fca0000000000 */
[----:B------:R-:W-:-:S04]  /*1f7d0*/  IMAD.HI.U32 R2, R2, R3, RZ ;  /* 0x0000000302027227 */ /* 0x000fc800078e00ff */
[----:B------:R-:W-:-:S05]  /*1f7e0*/  IMAD R3, R2, R6, R3 ;  /* 0x0000000602037224 */ /* 0x000fca00078e0203 */
[----:B------:R-:W-:-:S13]  /*1f7f0*/  ISETP.GT.U32.AND P1, PT, R4, R3, PT ;  /* 0x000000030400720c */ /* 0x000fda0003f24070 */
[----:B------:R-:W-:Y:S01]  /*1f800*/  @!P1 IMAD.IADD R3, R3, 0x1, -R4 ;  /* 0x0000000103039824 */ /* 0x000fe200078e0a04 */
[----:B------:R-:W-:Y:S02]  /*1f810*/  @!P1 IADD3 R2, R2, 0x1, RZ ;  /* 0x0000000102029810 */ /* 0x000fe40007ffe0ff */
[----:B------:R-:W-:Y:S02]  /*1f820*/  ISETP.NE.AND P1, PT, R0, RZ, PT ;  /* 0x000000ff0000720c */ /* 0x000fe40003f25270 */
[----:B------:R-:W-:Y:S02]  /*1f830*/  ISETP.GE.U32.AND P0, PT, R3, R4, PT ;  /* 0x000000040300720c */ /* 0x000fe40003f06070 */
[----:B------:R-:W-:-:S04]  /*1f840*/  LOP3.LUT R3, R7, R0, RZ, 0x3c, !PT ;  /* 0x0000000007037212 */ /* 0x000fc800078e3cff */
[----:B------:R-:W-:-:S07]  /*1f850*/  ISETP.GE.AND P2, PT, R3, RZ, PT ;  /* 0x000000ff0300720c */ /* 0x000fce0003f46270 */
[----:B------:R-:W-:-:S06]  /*1f860*/  @P0 VIADD R2, R2, 0x1 ;  /* 0x0000000102020836 */ /* 0x000fcc0000000000 */
[----:B------:R-:W-:Y:S01]  /*1f870*/  @!P2 IMAD.MOV R2, RZ, RZ, -R2 ;  /* 0x000000ffff02a224 */ /* 0x000fe200078e0a02 */
[----:B------:R-:W-:-:S04]  /*1f880*/  @!P1 LOP3.LUT R2, RZ, R0, RZ, 0x33, !PT ;  /* 0x00000000ff029212 */ /* 0x000fc800078e33ff */
[----:B------:R-:W-:Y:S01]  /*1f890*/  IADD3 R17, -R2, RZ, RZ ;  /* 0x000000ff02117210 */ /* 0x000fe20007ffe1ff */
[----:B------:R-:W-:-:S04]  /*1f8a0*/  IMAD.MOV.U32 R18, RZ, RZ, R2 ;  /* 0x000000ffff127224 */ /* 0x000fc800078e0002 */
[----:B------:R-:W-:Y:S01]  /*1f8b0*/  IMAD R17, R0, R17, R7 ;  /* 0x0000001100117224 */ /* 0x000fe200078e0207 */
[----:B------:R-:W-:Y:S06]  /*1f8c0*/  BRA `(.L_x_533) ;  /* 0x00000000000c7947 */ /* 0x000fec0003800000 */
.L_x_528:
[----:B------:R-:W-:Y:S01]  /*1f8d0*/  MOV R17, RZ ;  /* 0x000000ff00117202 */ /* 0x000fe20000000f00 */
[----:B------:R-:W-:Y:S02]  /*1f8e0*/  IMAD.U32 R16, RZ, RZ, UR6 ;  /* 0x00000006ff107e24 */ /* 0x000fe4000f8e00ff */
[----:B------:R-:W-:-:S07]  /*1f8f0*/  IMAD.MOV.U32 R18, RZ, RZ, RZ ;  /* 0x000000ffff127224 */ /* 0x000fce00078e00ff */
.L_x_533:
[----:B------:R-:W-:-:S13]  /*1f900*/  ISETP.NE.AND P0, PT, R5, RZ, PT ;  /* 0x000000ff0500720c */ /* 0x000fda0003f05270 */
[----:B------:R-:W0:Y:S01]  /*1f910*/  @!P0 S2R R3, SR_CgaCtaId ;  /* 0x0000000000038919 */ /* 0x000e220000008800 */
[----:B------:R-:W-:-:S04]  /*1f920*/  @!P0 MOV R0, 0x400 ;  /* 0x0000040000008802 */ /* 0x000fc80000000f00 */
[----:B0-----:R-:W-:-:S05]  /*1f930*/  @!P0 LEA R0, R3, R0, 0x18 ;  /* 0x0000000003008211 */ /* 0x001fca00078ec0ff */
[----:B------:R0:W-:Y:S01]  /*1f940*/  @!P0 STS.128 [R0+0x388d0], R16 ;  /* 0x0388d01000008388 */ /* 0x0001e20000000c00 */
[----:B------:R-:W-:Y:S06]  /*1f950*/  BAR.ARV 0x5, 0x180 ;  /* 0x0146000000007b1d */ /* 0x000fec0000002000 */
.L_x_526:
[----:B0-----:R-:W-:Y:S01]  /*1f960*/  MOV R0, 0x1 ;  /* 0x0000000100007802 */ /* 0x001fe20000000f00 */
[----:B------:R0:W-:Y:S01]  /*1f970*/  STL [R1+0x14], RZ ;  /* 0x000014ff01007387 */ /* 0x0001e20000100800 */
[----:B------:R-:W-:Y:S02]  /*1f980*/  ULDC UR4, c[0x0][0xc3c] ;  /* 0x00030f0000047ab9 */ /* 0x000fe40000000800 */
[----:B-1----:R-:W-:Y:S01]  /*1f990*/  ISETP.GE.AND P0, PT, R19, UR4, PT ;  /* 0x0000000413007c0c */ /* 0x002fe2000bf06270 */
[----:B------:R0:W-:Y:S04]  /*1f9a0*/  STL [R1+0x24], R0 ;  /* 0x0000240001007387 */ /* 0x0001e80000100800 */
[----:B------:R0:W-:Y:S08]  /*1f9b0*/  STL [R1+0x74], RZ ;  /* 0x000074ff01007387 */ /* 0x0001f00000100800 */
[----:B0-----:R-:W-:Y:S05]  /*1f9c0*/  @P0 BRA `(.L_x_534) ;  /* 0x00000068009c0947 */ /* 0x001fea0003800000 */
[----:B------:R-:W0:Y:S01]  /*1f9d0*/  S2R R9, SR_TID.X ;  /* 0x0000000000097919 */ /* 0x000e220000002100 */
[----:B------:R-:W1:Y:S01]  /*1f9e0*/  S2UR UR5, SR_CgaCtaId ;  /* 0x00000000000579c3 */ /* 0x000e620000008800 */
[----:B------:R-:W-:Y:S01]  /*1f9f0*/  UMOV UR4, 0x400 ;  /* 0x0000040000047882 */ /* 0x000fe20000000000 */
[----:B------:R-:W-:Y:S01]  /*1fa00*/  BSSY B7, `(.L_x_534) ;  /* 0x00006a3000077945 */ /* 0x000fe20003800000 */
[----:B------:R-:W-:Y:S01]  /*1fa10*/  ULDC.64 UR44, c[0x0][0x198] ;  /* 0x00006600002c7ab9 */ /* 0x000fe20000000a00 */
[----:B------:R-:W-:Y:S02]  /*1fa20*/  ULOP3.LUT UR36, UR40, 0x1, URZ, 0xfc, !UPT ;  /* 0x0000000128247892 */ /* 0x000fe4000f8efc3f */
[----:B------:R-:W-:Y:S01]  /*1fa30*/  ULOP3.LUT UR38, UR40, 0x2, URZ, 0xfc, !UPT ;  /* 0x0000000228267892 */ /* 0x000fe2000f8efc3f */
[----:B------:R-:W-:Y:S01]  /*1fa40*/  ULDC UR37, c[0x0][0xc] ;  /* 0x0000030000257ab9 */ /* 0x000fe20000000800 */
[----:B-1----:R-:W-:Y:S01]  /*1fa50*/  ULEA UR4, UR5, UR4, 0x18 ;  /* 0x0000000405047291 */ /* 0x002fe2000f8ec03f */
[C---:B0-----:R-:W-:Y:S01]  /*1fa60*/  LOP3.LUT R8, R9.reuse, 0x7f, RZ, 0xc0, !PT ;  /* 0x0000007f09087812 */ /* 0x041fe200078ec0ff */
[C---:B------:R-:W-:Y:S01]  /*1fa70*/  IMAD.SHL.U32 R2, R9.reuse, 0x80, RZ ;  /* 0x0000008009027824 */ /* 0x040fe200078e00ff */
[----:B------:R-:W-:-:S03]  /*1fa80*/  R2P PR, R9, 0x6 ;  /* 0x0000000609007804 */ /* 0x000fc60000000000 */
[----:B------:R-:W-:Y:S01]  /*1fa90*/  IMAD.SHL.U32 R3, R8, 0x40, RZ ;  /* 0x0000004008037824 */ /* 0x000fe200078e00ff */
[----:B------:R-:W-:-:S04]  /*1faa0*/  LOP3.LUT R0, R2, 0x400, RZ, 0xc0, !PT ;  /* 0x0000040002007812 */ /* 0x000fc800078ec0ff */
[----:B------:R-:W-:Y:S02]  /*1fab0*/  LOP3.LUT R4, R0, 0x1800, R3, 0xf8, !PT ;  /* 0x0000180000047812 */ /* 0x000fe400078ef803 */
[----:B------:R-:W-:Y:S02]  /*1fac0*/  SHF.R.U32.HI R3, RZ, 0x1, R9 ;  /* 0x00000001ff037819 */ /* 0x000fe40000011609 */
[----:B------:R-:W-:-:S04]  /*1fad0*/  LOP3.LUT R0, R2, 0x380, RZ, 0xc0, !PT ;  /* 0x0000038002007812 */ /* 0x000fc800078ec0ff */
[C---:B------:R-:W-:Y:S02]  /*1fae0*/  LOP3.LUT R3, R0.reuse, 0x30, R3, 0xf8, !PT ;  /* 0x0000003000037812 */ /* 0x040fe400078ef803 */
[----:B------:R-:W-:Y:S02]  /*1faf0*/  LOP3.LUT R5, R0, 0x10, R9, 0xf8, !PT ;  /* 0x0000001000057812 */ /* 0x000fe400078ef809 */
[----:B------:R-:W-:-:S04]  /*1fb00*/  SHF.L.U32 R0, R9, 0x4, RZ ;  /* 0x0000000409007819 */ /* 0x000fc800000006ff */
[--C-:B------:R-:W-:Y:S02]  /*1fb10*/  LOP3.LUT R3, R3, 0x70, R0.reuse, 0x78, !PT ;  /* 0x0000007003037812 */ /* 0x100fe400078e7800 */
[----:B------:R-:W-:Y:S02]  /*1fb20*/  LOP3.LUT R5, R5, 0x70, R0, 0x78, !PT ;  /* 0x0000007005057812 */ /* 0x000fe400078e7800 */
[----:B------:R-:W-:Y:S01]  /*1fb30*/  LOP3.LUT R7, R3, 0xc00, R2, 0xf8, !PT ;  /* 0x00000c0003077812 */ /* 0x000fe200078ef802 */
[----:B------:R-:W-:Y:S01]  /*1fb40*/  IMAD.SHL.U32 R3, R9, 0x2, RZ ;  /* 0x0000000209037824 */ /* 0x000fe200078e00ff */
[----:B------:R-:W-:Y:S02]  /*1fb50*/  LOP3.LUT R2, R0, 0x3f0, RZ, 0xc0, !PT ;  /* 0x000003f000027812 */ /* 0x000fe400078ec0ff */
[----:B------:R-:W-:Y:S01]  /*1fb60*/  LOP3.LUT R6, R4, R5, RZ, 0xfc, !PT ;  /* 0x0000000504067212 */ /* 0x000fe200078efcff */
[----:B------:R-:W-:Y:S01]  /*1fb70*/  IMAD.MOV.U32 R4, RZ, RZ, 0x20 ;  /* 0x00000020ff047424 */ /* 0x000fe200078e00ff */
[----:B------:R-:W-:Y:S01]  /*1fb80*/  LOP3.LUT R3, R2, 0x70, R3, 0x78, !PT ;  /* 0x0000007002037812 */ /* 0x000fe200078e7803 */
[----:B------:R-:W-:Y:S01]  /*1fb90*/  IMAD.SHL.U32 R2, R8, 0x10, RZ ;  /* 0x0000001008027824 */ /* 0x000fe200078e00ff */
[----:B------:R-:W-:Y:S01]  /*1fba0*/  SHF.R.U32.HI R9, RZ, 0x3, R8 ;  /* 0x00000003ff097819 */ /* 0x000fe20000011608 */
[----:B------:R-:W-:Y:S01]  /*1fbb0*/  IMAD.U32 R8, RZ, RZ, UR4 ;  /* 0x00000004ff087e24 */ /* 0x000fe2000f8e00ff */
[----:B------:R-:W-:Y:S01]  /*1fbc0*/  SEL R5, R4, 0xffffffe0, !P1 ;  /* 0xffffffe004057807 */ /* 0x000fe20004800000 */
[----:B------:R-:W-:Y:S01]  /*1fbd0*/  STL [R1+0xc], R7 ;  /* 0x00000c0701007387 */ /* 0x000fe20000100800 */
[----:B------:R-:W-:-:S02]  /*1fbe0*/  LOP3.LUT R2, R3, 0x400, R2, 0xf8, !PT ;  /* 0x0000040003027812 */ /* 0x000fc400078ef802 */
[----:B------:R-:W-:Y:S01]  /*1fbf0*/  MOV R3, 0x40 ;  /* 0x0000004000037802 */ /* 0x000fe20000000f00 */
[----:B------:R-:W-:Y:S01]  /*1fc00*/  STL [R1+0x10], R6 ;  /* 0x0000100601007387 */ /* 0x000fe20000100800 */
[----:B------:R-:W-:Y:S02]  /*1fc10*/  IADD3 R2, R8, R2, RZ ;  /* 0x0000000208027210 */ /* 0x000fe40007ffe0ff */
[----:B------:R-:W-:Y:S02]  /*1fc20*/  SEL R3, R3, 0xffffffc0, !P2 ;  /* 0xffffffc003037807 */ /* 0x000fe40005000000 */
[----:B------:R-:W-:Y:S02]  /*1fc30*/  LOP3.LUT R4, R0, 0x70, RZ, 0xc0, !PT ;  /* 0x0000007000047812 */ /* 0x000fe400078ec0ff */
[----:B------:R-:W-:Y:S01]  /*1fc40*/  LOP3.LUT R9, R9, 0x70, R0, 0xf8, !PT ;  /* 0x0000007009097812 */ /* 0x000fe200078ef800 */
[----:B------:R-:W-:Y:S01]  /*1fc50*/  STL [R1+0x40], R3 ;  /* 0x0000400301007387 */ /* 0x000fe20000100800 */
[----:B------:R-:W-:Y:S01]  /*1fc60*/  IMAD.MOV.U32 R0, RZ, RZ, 0x1 ;  /* 0x00000001ff007424 */ /* 0x000fe200078e00ff */
[----:B------:R-:W-:-:S02]  /*1fc70*/  LOP3.LUT R4, R4, 0x80, RZ, 0xfc, !PT ;  /* 0x0000008004047812 */ /* 0x000fc400078efcff */
[----:B------:R-:W-:Y:S04]  /*1fc80*/  STL [R1+0x44], R5 ;  /* 0x0000440501007387 */ /* 0x000fe80000100800 */
[----:B------:R-:W-:Y:S04]  /*1fc90*/  STL [R1+0x4], R8 ;  /* 0x0000040801007387 */ /* 0x000fe80000100800 */
[----:B------:R0:W-:Y:S04]  /*1fca0*/  STL [R1+0x50], R2 ;  /* 0x0000500201007387 */ /* 0x0001e80000100800 */
[----:B------:R-:W-:Y:S04]  /*1fcb0*/  STL [R1+0x74], RZ ;  /* 0x000074ff01007387 */ /* 0x000fe80000100800 */
[----:B------:R1:W-:Y:S01]  /*1fcc0*/  STL [R1+0x28], R0 ;  /* 0x0000280001007387 */ /* 0x0003e20000100800 */
[----:B0-----:R-:W-:-:S03]  /*1fcd0*/  IMAD.MOV.U32 R2, RZ, RZ, 0x1 ;  /* 0x00000001ff027424 */ /* 0x001fc600078e00ff */
[----:B------:R-:W-:Y:S04]  /*1fce0*/  STL [R1+0x1c], RZ ;  /* 0x00001cff01007387 */ /* 0x000fe80000100800 */
[----:B------:R-:W-:Y:S01]  /*1fcf0*/  STL [R1+0x14], RZ ;  /* 0x000014ff01007387 */ /* 0x000fe20000100800 */
[----:B-1----:R-:W-:-:S03]  /*1fd00*/  IADD3 R0, R3, R5, RZ ;  /* 0x0000000503007210 */ /* 0x002fc60007ffe0ff */
[----:B------:R0:W-:Y:S04]  /*1fd10*/  STL [R1+0x24], R2 ;  /* 0x0000240201007387 */ /* 0x0001e80000100800 */
[----:B------:R1:W-:Y:S01]  /*1fd20*/  STL [R1+0x48], R0 ;  /* 0x0000480001007387 */ /* 0x0003e20000100800 */
[----:B0-----:R-:W-:Y:S01]  /*1fd30*/  IMAD.IADD R2, R3, 0x1, R7 ;  /* 0x0000000103027824 */ /* 0x001fe200078e0207 */
[----:B-1----:R-:W-:-:S04]  /*1fd40*/  LOP3.LUT R0, R6, 0x2000, RZ, 0xfc, !PT ;  /* 0x0000200006007812 */ /* 0x002fc800078efcff */
[----:B------:R0:W-:Y:S04]  /*1fd50*/  STL [R1+0x4c], R2 ;  /* 0x00004c0201007387 */ /* 0x0001e80000100800 */
[----:B------:R0:W-:Y:S02]  /*1fd60*/  STL [R1+0x2c], R0 ;  /* 0x00002c0001007387 */ /* 0x0001e40000100800 */
.L_x_644:
[----:B0-----:R-:W0:Y:S02]  /*1fd70*/  LDC.64 R2, c[0x0][0xc88] ;  /* 0x00032200ff027b82 */ /* 0x001e240000000a00 */
[----:B0-----:R-:W-:-:S05]  /*1fd80*/  IMAD.WIDE R2, R19, 0x4, R2 ;  /* 0x0000000413027825 */ /* 0x001fca00078e0202 */
[----:B--2---:R-:W2:Y:S01]  /*1fd90*/  LDG.E R15, desc[UR42][R2.64] ;  /* 0x0000002a020f7981 */ /* 0x004ea2000c1e1900 */
[----:B------:R-:W-:Y:S05]  /*1fda0*/  YIELD ;  /* 0x0000000000007946 */ /* 0x000fea0003800000 */
[----:B------:R-:W-:Y:S01]  /*1fdb0*/  ULDC.64 UR4, c[0x0][0xa28] ;  /* 0x00028a0000047ab9 */ /* 0x000fe20000000a00 */
[----:B------:R-:W-:Y:S01]  /*1fdc0*/  IMAD.MOV.U32 R0, RZ, RZ, RZ ;  /* 0x000000ffff007224 */ /* 0x000fe200078e00ff */
[----:B------:R-:W-:Y:S01]  /*1fdd0*/  ISETP.NE.U32.AND P0, PT, RZ, UR4, PT ;  /* 0x00000004ff007c0c */ /* 0x000fe2000bf05070 */
[----:B------:R-:W-:Y:S01]  /*1fde0*/  IMAD.MOV.U32 R8, RZ, RZ, RZ ;  /* 0x000000ffff087224 */ /* 0x000fe200078e00ff */
[----:B------:R-:W-:Y:S01]  /*1fdf0*/  ULDC.64 UR10, c[0x0][0xa18] ;  /* 0x00028600000a7ab9 */ /* 0x000fe20000000a00 */
[----:B------:R-:W-:Y:S01]  /*1fe00*/  ULDC.64 UR8, c[0x0][0xa10] ;  /* 0x0002840000087ab9 */ /* 0x000fe20000000a00 */
[----:B------:R-:W-:Y:S01]  /*1fe10*/  ISETP.NE.AND.EX P0, PT, RZ, UR5, PT, P0 ;  /* 0x00000005ff007c0c */ /* 0x000fe2000bf05300 */
[----:B------:R-:W-:Y:S01]  /*1fe20*/  ULDC.64 UR6, c[0x0][0xa08] ;  /* 0x0002820000067ab9 */ /* 0x000fe20000000a00 */
[----:B--2---:R-:W-:Y:S01]  /*1fe30*/  SHF.R.S32.HI R4, RZ, 0x1f, R15 ;  /* 0x0000001fff047819 */ /* 0x004fe2000001140f */
[----:B------:R-:W-:Y:S10]  /*1fe40*/  STL [R1+0x18], R15 ;  /* 0x0000180f01007387 */ /* 0x000ff40000100800 */
[----:B------:R-:W-:-:S02]  /*1fe50*/  @P0 LEA R2, P1, R15, UR4, 0x2 ;  /* 0x000000040f020c11 */ /* 0x000fc4000f8210ff */
[C---:B------:R-:W-:Y:S01]  /*1fe60*/  SHF.L.U32 R14, R15.reuse, 0x2, RZ ;  /* 0x000000020f0e7819 */ /* 0x040fe200000006ff */
[----:B------:R0:W-:Y:S01]  /*1fe70*/  STL [R1+0x58], R4 ;  /* 0x0000580401007387 */ /* 0x0001e20000100800 */
[C-C-:B------:R-:W-:Y:S01]  /*1fe80*/  @P0 LEA.HI.X R3, R15.reuse, UR5, R4.reuse, 0x2, P1 ;  /* 0x000000050f030c11 */ /* 0x140fe200088f1404 */
[----:B------:R-:W-:Y:S02]  /*1fe90*/  ULDC.64 UR4, c[0x0][0xa00] ;  /* 0x0002800000047ab9 */ /* 0x000fe40000000a00 */
[----:B------:R-:W-:Y:S02]  /*1fea0*/  ISETP.NE.U32.AND P2, PT, RZ, UR4, PT ;  /* 0x00000004ff007c0c */ /* 0x000fe4000bf45070 */
[----:B-1----:R1:W5:Y:S01]  /*1feb0*/  @P0 LDG.E R0, desc[UR42][R2.64] ;  /* 0x0000002a02000981 */ /* 0x002362000c1e1900 */
[----:B------:R-:W-:Y:S02]  /*1fec0*/  SHF.L.U64.HI R13, R15, 0x2, R4 ;  /* 0x000000020f0d7819 */ /* 0x000fe40000010204 */
[----:B------:R-:W-:-:S02]  /*1fed0*/  CS2R R10, SRZ ;  /* 0x00000000000a7805 */ /* 0x000fc4000001ff00 */
[----:B------:R-:W-:Y:S01]  /*1fee0*/  ISETP.NE.AND.EX P2, PT, RZ, UR5, PT, P2 ;  /* 0x00000005ff007c0c */ /* 0x000fe2000bf45320 */
[----:B------:R-:W-:Y:S01]  /*1fef0*/  STL [R1], R14 ;  /* 0x0000000e01007387 */ /* 0x000fe20000100800 */
[----:B------:R-:W-:Y:S02]  /*1ff00*/  ISETP.NE.U32.AND P3, PT, RZ, UR10, PT ;  /* 0x0000000aff007c0c */ /* 0x000fe4000bf65070 */
[----:B------:R-:W-:Y:S01]  /*1ff10*/  ISETP.NE.U32.AND P0, PT, RZ, UR6, PT ;  /* 0x00000006ff007c0c */ /* 0x000fe2000bf05070 */
[----:B------:R-:W-:Y:S01]  /*1ff20*/  STL [R1+0x20], R13 ;  /* 0x0000200d01007387 */ /* 0x000fe20000100800 */
[----:B------:R-:W-:Y:S02]  /*1ff30*/  ISETP.NE.AND.EX P3, PT, RZ, UR11, PT, P3 ;  /* 0x0000000bff007c0c */ /* 0x000fe4000bf65330 */
[----:B-1----:R-:W-:Y:S02]  /*1ff40*/  IADD3 R2, P4, R14, UR4, RZ ;  /* 0x000000040e027c10 */ /* 0x002fe4000ff9e0ff */
[----:B------:R-:W-:-:S02]  /*1ff50*/  ISETP.NE.U32.AND P1, PT, RZ, UR8, PT ;  /* 0x00000008ff007c0c */ /* 0x000fc4000bf25070 */
[C---:B------:R-:W-:Y:S02]  /*1ff60*/  IADD3.X R3, R13.reuse, UR5, RZ, P4, !PT ;  /* 0x000000050d037c10 */ /* 0x040fe4000a7fe4ff */
[C---:B0-----:R-:W-:Y:S01]  /*1ff70*/  IADD3 R4, P4, R14.reuse, UR8, RZ ;  /* 0x000000080e047c10 */ /* 0x041fe2000ff9e0ff */
[----:B------:R-:W-:Y:S01]  /*1ff80*/  ULDC UR4, c[0x0][0x288] ;  /* 0x0000a20000047ab9 */ /* 0x000fe20000000800 */
[----:B------:R-:W-:Y:S01]  /*1ff90*/  ISETP.NE.AND.EX P0, PT, RZ, UR7, PT, P0 ;  /* 0x00000007ff007c0c */ /* 0x000fe2000bf05300 */
[----:B------:R-:W2:Y:S01]  /*1ffa0*/  @P2 LDG.E R8, desc[UR42][R2.64] ;  /* 0x0000002a02082981 */ /* 0x000ea2000c1e1900 */
[----:B------:R-:W-:Y:S01]  /*1ffb0*/  IADD3.X R5, R13, UR9, RZ, P4, !PT ;  /* 0x000000090d057c10 */ /* 0x000fe2000a7fe4ff */
[----:B------:R-:W-:Y:S01]  /*1ffc0*/  IMAD.U32 R12, RZ, RZ, UR4 ;  /* 0x00000004ff0c7e24 */ /* 0x000fe2000f8e00ff */
[----:B------:R-:W-:Y:S01]  /*1ffd0*/  ISETP.NE.AND.EX P1, PT, RZ, UR9, PT, P1 ;  /* 0x00000009ff007c0c */ /* 0x000fe2000bf25310 */
[----:B------:R-:W-:Y:S01]  /*1ffe0*/  ULDC.64 UR4, c[0x0][0x418] ;  /* 0x0001060000047ab9 */ /* 0x000fe20000000a00 */
[----:B------:R-:W-:-:S04]  /*1fff0*/  IADD3 R6, P5, R14, UR6, RZ ;  /* 0x000000060e067c10 */ /* 0x000fc8000ffbe0ff */
[----:B------:R-:W-:-:S05]  /*20000*/  IADD3.X R7, R13, UR7, RZ, P5, !PT ;  /* 0x000000070d077c10 */ /* 0x000fca000affe4ff */
[----:B------:R-:W5:Y:S04]  /*20010*/  @P0 LDG.E R11, desc[UR42][R6.64] ;  /* 0x0000002a060b0981 */ /* 0x000f68000c1e1900 */
[----:B------:R-:W5:Y:S04]  /*20020*/  @P1 LDG.E R10, desc[UR42][R4.64] ;  /* 0x0000002a040a1981 */ /* 0x000f68000c1e1900 */
[----:B--2---:R0:W-:Y:S02]  /*20030*/  STL [R1+0x54], R8 ;  /* 0x0000540801007387 */ /* 0x0041e40000100800 */
[----:B0-----:R-:W-:-:S04]  /*20040*/  @P3 IADD3 R8, P4, R14, UR10, RZ ;  /* 0x0000000a0e083c10 */ /* 0x001fc8000ff9e0ff */
[----:B------:R-:W-:-:S05]  /*20050*/  @P3 IADD3.X R9, R13, UR11, RZ, P4, !PT ;  /* 0x0000000b0d093c10 */ /* 0x000fca000a7fe4ff */
[----:B------:R0:W2:Y:S01]  /*20060*/  @P3 LDG.E R12, desc[UR42][R8.64] ;  /* 0x0000002a080c3981 */ /* 0x0000a2000c1e1900 */
[----:B------:R-:W-:-:S03]  /*20070*/  UISETP.NE.U32.AND UP0, UPT, UR4, URZ, UPT ;  /* 0x0000003f0400728c */ /* 0x000fc6000bf05070 */
[----:B------:R-:W-:Y:S01]  /*20080*/  ULDC UR4, c[0x0][0x424] ;  /* 0x0001090000047ab9 */ /* 0x000fe20000000800 */
[----:B------:R-:W-:-:S03]  /*20090*/  UISETP.NE.AND.EX UP0, UPT, UR5, URZ, UPT, UP0 ;  /* 0x0000003f0500728c */ /* 0x000fc6000bf05300 */
[----:B------:R-:W-:Y:S01]  /*200a0*/  ULDC UR5, c[0x0][0x2f0] ;  /* 0x0000bc0000057ab9 */ /* 0x000fe20000000800 */
[----:B------:R-:W-:-:S04]  /*200b0*/  USEL UR4, UR4, 0x1, UP0 ;  /* 0x0000000104047887 */ /* 0x000fc80008000000 */
[----:B------:R-:W-:-:S03]  /*200c0*/  UIMAD UR4, UR4, UR5, URZ ;  /* 0x00000005040472a4 */ /* 0x000fc6000f8e023f */
[----:B------:R-:W-:Y:S02]  /*200d0*/  ULDC UR5, c[0x0][0x348] ;  /* 0x0000d20000057ab9 */ /* 0x000fe40000000800 */
[----:B0-----:R-:W-:Y:S01]  /*200e0*/  MOV R9, UR5 ;  /* 0x0000000500097c02 */ /* 0x001fe20008000f00 */
[----:B------:R-:W-:Y:S01]  /*200f0*/  IMAD.U32 R8, RZ, RZ, UR4 ;  /* 0x00000004ff087e24 */ /* 0x000fe2000f8e00ff */
[----:B--2---:R0:W-:Y:S01]  /*20100*/  STL [R1+0x6c], R12 ;  /* 0x00006c0c01007387 */ /* 0x0041e20000100800 */
[----:B------:R-:W-:Y:S05]  /*20110*/  @P3 BRA `(.L_x_535) ;  /* 0x0000000000143947 */ /* 0x000fea0003800000 */
[----:B------:R-:W-:Y:S05]  /*20120*/  @!P2 BRA `(.L_x_535) ;  /* 0x000000000010a947 */ /* 0x000fea0003800000 */
[----:B0-----:R-:W2:Y:S04]  /*20130*/  LDG.E R12, desc[UR42][R2.64] ;  /* 0x0000002a020c7981 */ /* 0x001ea8000c1e1900 */
[----:B------:R-:W2:Y:S02]  /*20140*/  LDG.E R2, desc[UR42][R2.64+0x4] ;  /* 0x0000042a02027981 */ /* 0x000ea4000c1e1900 */
[----:B--2---:R-:W-:-:S05]  /*20150*/  IMAD.IADD R2, R2, 0x1, -R12 ;  /* 0x0000000102027824 */ /* 0x004fca00078e0a0c */
[----:B------:R1:W-:Y:S02]  /*20160*/  STL [R1+0x6c], R2 ;  /* 0x00006c0201007387 */ /* 0x0003e40000100800 */
.L_x_535:
[----:B0-----:R-:W-:Y:S01]  /*20170*/  IMAD.MOV.U32 R12, RZ, RZ, R15 ;  /* 0x000000ffff0c7224 */ /* 0x001fe200078e000f */
[----:B-1---5:R-:W-:Y:S01]  /*20180*/  IADD3 R2, R11, R0, RZ ;  /* 0x000000000b027210 */ /* 0x022fe20007ffe0ff */
[----:B------:R-:W-:Y:S02]  /*20190*/  ULDC.64 UR4, c[0x0][0xa20] ;  /* 0x0002880000047ab9 */ /* 0x000fe40000000a00 */
[----:B------:R-:W-:Y:S01]  /*201a0*/  ISETP.NE.U32.AND P2, PT, RZ, UR4, PT ;  /* 0x00000004ff007c0c */ /* 0x000fe2000bf45070 */
[----:B------:R0:W-:Y:S03]  /*201b0*/  STL [R1+0x30], R12 ;  /* 0x0000300c01007387 */ /* 0x0001e60000100800 */
[----:B------:R-:W-:Y:S01]  /*201c0*/  ISETP.NE.AND.EX P2, PT, RZ, UR5, PT, P2 ;  /* 0x00000005ff007c0c */ /* 0x000fe2000bf45320 */
[----:B------:R0:W-:-:S12]  /*201d0*/  STL [R1+0x3c], R2 ;  /* 0x00003c0201007387 */ /* 0x0001d80000100800 */
[----:B0-----:R-:W-:Y:S05]  /*201e0*/  @!P2 BRA `(.L_x_536) ;  /* 0x000000000010a947 */ /* 0x001fea0003800000 */
[----:B------:R-:W-:-:S04]  /*201f0*/  IADD3 R2, P0, R14, UR4, RZ ;  /* 0x000000040e027c10 */ /* 0x000fc8000ff1e0ff */
[----:B------:R-:W-:-:S05]  /*20200*/  IADD3.X R3, R13, UR5, RZ, P0, !PT ;  /* 0x000000050d037c10 */ /* 0x000fca00087fe4ff */
[----:B------:R0:W5:Y:S01]  /*20210*/  LDG.E R8, desc[UR42][R2.64] ;  /* 0x0000002a02087981 */ /* 0x000162000c1e1900 */
[----:B------:R-:W-:Y:S05]  /*20220*/  BRA `(.L_x_537) ;  /* 0x0000000000107947 */ /* 0x000fea0003800000 */
.L_x_536:
[----:B------:R-:W-:Y:S05]  /*20230*/  @!P0 BRA `(.L_x_537) ;  /* 0x00000000000c8947 */ /* 0x000fea0003800000 */
[----:B------:R-:W2:Y:S04]  /*20240*/  LDG.E R8, desc[UR42][R6.64] ;  /* 0x0000002a06087981 */ /* 0x000ea8000c1e1900 */
[----:B------:R-:W2:Y:S02]  /*20250*/  LDG.E R6, desc[UR42][R6.64+0x4] ;  /* 0x0000042a06067981 */ /* 0x000ea4000c1e1900 */
[----:B--2---:R-:W-:-:S07]  /*20260*/  IMAD.IADD R8, R6, 0x1, -R8 ;  /* 0x0000000106087824 */ /* 0x004fce00078e0a08 */
.L_x_537:
[----:B0-----:R-:W2:Y:S01]  /*20270*/  @P1 LDG.E R2, desc[UR42][R4.64] ;  /* 0x0000002a04021981 */ /* 0x001ea2000c1e1900 */
[----:B-----5:R-:W-:-:S03]  /*20280*/  IADD3 R0, -R0, R8, RZ ;  /* 0x0000000800007210 */ /* 0x020fc60007ffe1ff */
[----:B------:R-:W2:Y:S01]  /*20290*/  @P1 LDG.E R4, desc[UR42][R4.64+0x4] ;  /* 0x0000042a04041981 */ /* 0x000ea2000c1e1900 */
[----:B------:R-:W-:Y:S01]  /*202a0*/  BSSY B0, `(.L_x_538) ;  /* 0x000012c000007945 */ /* 0x000fe20003800000 */
[----:B--2---:R-:W-:-:S04]  /*202b0*/  @P1 IMAD.IADD R9, R4, 0x1, -R2 ;  /* 0x0000000104091824 */ /* 0x004fc800078e0a02 */
[----:B------:R-:W-:-:S05]  /*202c0*/  IMAD.IADD R3, R0, 0x1, R9 ;  /* 0x0000000100037824 */ /* 0x000fca00078e0209 */
[----:B------:R-:W-:Y:S01]  /*202d0*/  IADD3 R2, R3, 0x7f, RZ ;  /* 0x0000007f03027810 */ /* 0x000fe20007ffe0ff */
[----:B------:R0:W-:Y:S03]  /*202e0*/  STL [R1+0x5c], R3 ;  /* 0x00005c0301007387 */ /* 0x0001e60000100800 */
[----:B0-----:R-:W-:-:S04]  /*202f0*/  SHF.R.S32.HI R3, RZ, 0x1f, R2 ;  /* 0x0000001fff037819 */ /* 0x001fc80000011402 */
[----:B------:R-:W-:-:S04]  /*20300*/  LEA.HI R4, R3, R2, RZ, 0x7 ;  /* 0x0000000203047211 */ /* 0x000fc800078f38ff */
[----:B------:R-:W-:-:S04]  /*20310*/  LOP3.LUT R2, R4, 0xffffff80, RZ, 0xc0, !PT ;  /* 0xffffff8004027812 */ /* 0x000fc800078ec0ff */
[----:B------:R-:W-:Y:S01]  /*20320*/  VIADDMNMX R9, R2, -R0, R9, PT ;  /* 0x8000000002097246 */ /* 0x000fe20003800109 */
[----:B------:R-:W-:-:S05]  /*20330*/  IMAD.MOV R2, RZ, RZ, -R0 ;  /* 0x000000ffff027224 */ /* 0x000fca00078e0a00 */
[----:B------:R-:W-:-:S04]  /*20340*/  VIMNMX R2, RZ, R2, !PT ;  /* 0x00000002ff027248 */ /* 0x000fc80007fe0100 */
[----:B------:R-:W-:Y:S01]  /*20350*/  ISETP.GT.AND P0, PT, R9, R2, PT ;  /* 0x000000020900720c */ /* 0x000fe20003f04270 */
[----:B------:R0:W-:-:S12]  /*20360*/  STL [R1+0x68], R4 ;  /* 0x0000680401007387 */ /* 0x0001d80000100800 */
[----:B------:R-:W-:Y:S01]  /*20370*/  @P0 VIADD R0, R9, 0x7f ;  /* 0x0000007f09000836 */ /* 0x000fe20000000000 */
[----:B------:R-:W-:-:S04]  /*20380*/  SHF.R.U32.HI R9, RZ, 0x7, R2 ;  /* 0x00000007ff097819 */ /* 0x000fc80000011602 */
[----:B------:R-:W-:-:S04]  /*20390*/  @P0 SHF.R.S32.HI R2, RZ, 0x1f, R0 ;  /* 0x0000001fff020819 */ /* 0x000fc80000011400 */
[----:B------:R-:W-:Y:S02]  /*203a0*/  @P0 LEA.HI R0, R2, R0, RZ, 0x7 ;  /* 0x0000000002000211 */ /* 0x000fe400078f38ff */
[----:B------:R-:W-:Y:S02]  /*203b0*/  MOV R6, R9 ;  /* 0x0000000900067202 */ /* 0x000fe40000000f00 */
[----:B------:R-:W-:-:S04]  /*203c0*/  @P0 SHF.R.S32.HI R6, RZ, 0x7, R0 ;  /* 0x00000007ff060819 */ /* 0x000fc80000011400 */
[----:B------:R-:W-:Y:S02]  /*203d0*/  ISETP.GT.AND P2, PT, R6, R9, PT ;  /* 0x000000090600720c */ /* 0x000fe40003f44270 */
[----:B------:R-:W-:-:S11]  /*203e0*/  PLOP3.LUT P0, PT, PT, PT, PT, 0x80, 0x0 ;  /* 0x000000000000781c */ /* 0x000fd60003f0f070 */
[----:B0-----:R-:W-:Y:S05]  /*203f0*/  @!P2 BRA `(.L_x_539) ;  /* 0x000000100058a947 */ /* 0x001fea0003800000 */
[----:B------:R-:W-:Y:S01]  /*20400*/  UMOV UR4, 0xffffffff ;  /* 0xffffffff00047882 */ /* 0x000fe20000000000 */
[----:B------:R-:W-:Y:S02]  /*20410*/  SEL R0, R12, RZ, !P1 ;  /* 0x000000ff0c007207 */ /* 0x000fe40004800000 */
[----:B------:R-:W-:Y:S05]  /*20420*/  BRA.DIV UR4, `(.L_x_540) ;  /* 0x0000009204047947 */ /* 0x000fea000b800000 */
[----:B------:R-:W0:Y:S02]  /*20430*/  S2R R2, SR_TID.X ;  /* 0x0000000000027919 */ /* 0x000e240000002100 */
[----:B0-----:R-:W-:-:S04]  /*20440*/  SHF.R.U32.HI R2, RZ, 0x5, R2 ;  /* 0x00000005ff027819 */ /* 0x001fc80000011602 */
[----:B------:R-:W-:-:S05]  /*20450*/  LOP3.LUT R2, R2, 0x3, RZ, 0xc0, !PT ;  /* 0x0000000302027812 */ /* 0x000fca00078ec0ff */
[----:B------:R0:W1:Y:S02]  /*20460*/  SHFL.IDX PT, R14, R2, RZ, 0x1f ;  /* 0x00001fff020e7589 */ /* 0x00006400000e0000 */
.L_x_762:
[----:B-1----:R-:W-:Y:S02]  /*20470*/  ISETP.NE.AND P0, PT, R14, RZ, PT ;  /* 0x000000ff0e00720c */ /* 0x002fe40003f05270 */
[----:B------:R-:W-:-:S11]  /*20480*/  PLOP3.LUT P6, PT, PT, PT, PT, 0x8, 0x0 ;  /* 0x000000000000781c */ /* 0x000fd60003fce170 */
[----:B------:R-:W-:Y:S05]  /*20490*/  @P0 BRA `(.L_x_541) ;  /* 0x00000000000c0947 */ /* 0x000fea0003800000 */
[----:B------:R-:W-:-:S03]  /*204a0*/  UMOV UR4, 0xffffffff ;  /* 0xffffffff00047882 */ /* 0x000fc60000000000 */
[----:B------:R-:W-:Y:S05]  /*204b0*/  BRA.DIV UR4, `(.L_x_542) ;  /* 0x0000009204147947 */ /* 0x000fea000b800000 */
[----:B------:R-:W-:-:S13]  /*204c0*/  ELECT P6, URZ, PT ;  /* 0x00000000003f782f */ /* 0x000fda00038c0000 */
.L_x_541:
[----:B0-----:R-:W2:Y:S04]  /*204d0*/  LDL R2, [R1+0x74] ;  /* 0x0000740001027983 */ /* 0x001ea80000100800 */
[----:B------:R-:W3:Y:S01]  /*204e0*/  LDL R4, [R1+0x4] ;  /* 0x0000040001047983 */ /* 0x000ee20000100800 */
[----:B------:R-:W-:Y:S01]  /*204f0*/  BSSY B1, `(.L_x_543) ;  /* 0x0000008000017945 */ /* 0x000fe20003800000 */
[----:B--2---:R-:W-:-:S05]  /*20500*/  VIADD R2, R2, 0x1 ;  /* 0x0000000102027836 */ /* 0x004fca0000000000 */
[----:B------:R-:W-:-:S04]  /*20510*/  LEA.HI R3, R2, R2, RZ, 0x1 ;  /* 0x0000000202037211 */ /* 0x000fc800078f08ff */
[----:B------:R-:W-:-:S05]  /*20520*/  LOP3.LUT R3, R3, 0xfffffffe, RZ, 0xc0, !PT ;  /* 0xfffffffe03037812 */ /* 0x000fca00078ec0ff */
[----:B------:R-:W-:-:S05]  /*20530*/  IMAD.IADD R2, R2, 0x1, -R3 ;  /* 0x0000000102027824 */ /* 0x000fca00078e0a03 */
[----:B------:R-:W-:-:S04]  /*20540*/  SHF.L.U32 R2, R2, 0x1f, RZ ;  /* 0x0000001f02027819 */ /* 0x000fc800000006ff */
[----:B---3--:R-:W0:Y:S02]  /*20550*/  SYNCS.PHASECHK.TRANS64.TRYWAIT P0, [R4+URZ+0x38820], R2 ;  /* 0x03882002040075a7 */ /* 0x008e24000800017f */
[----:B0-----:R-:W-:Y:S05]  /*20560*/  @!P0 BRA `(.L_x_544) ;  /* 0x0000009000088947 */ /* 0x001fea0003800000 */
.L_x_765:
[----:B------:R-:W-:Y:S05]  /*20570*/  BSYNC B1 ;  /* 0x0000000000017941 */ /* 0x000fea0003800000 */
.L_x_543:
[----:B------:R-:W-:Y:S04]  /*20580*/  BSSY B1, `(.L_x_545) ;  /* 0x0000072000017945 */ /* 0x000fe80003800000 */
[----:B------:R-:W-:Y:S05]  /*20590*/  @!P6 BRA `(.L_x_546) ;  /* 0x0000000400c0e947 */ /* 0x000fea0003800000 */
[----:B------:R-:W2:Y:S04]  /*205a0*/  LDL R4, [R1+0x4] ;  /* 0x0000040001047983 */ /* 0x000ea80000100800 */
[----:B------:R-:W3:Y:S01]  /*205b0*/  LDL R5, [R1+0x1c] ;  /* 0x00001c0001057983 */ /* 0x000ee20000100800 */
[----:B0-----:R-:W0:Y:S01]  /*205c0*/  S2R R3, SR_TID.X ;  /* 0x0000000000037919 */ /* 0x001e220000002100 */
[----:B--2---:R-:W-:Y:S02]  /*205d0*/  MOV R7, R4 ;  /* 0x0000000400077202 */ /* 0x004fe40000000f00 */
[----:B------:R-:W2:Y:S03]  /*205e0*/  LDL R4, [R1+0x28] ;  /* 0x0000280001047983 */ /* 0x000ea60000100800 */
[----:B---3--:R-:W-:Y:S01]  /*205f0*/  IMAD R5, R5, 0x8, R7 ;  /* 0x0000000805057824 */ /* 0x008fe200078e0207 */
[----:B0-----:R-:W-:Y:S01]  /*20600*/  LOP3.LUT R3, R3, 0x7f, RZ, 0xc0, !PT ;  /* 0x0000007f03037812 */ /* 0x001fe200078ec0ff */
[----:B------:R-:W-:Y:S03]  /*20610*/  BSSY B2, `(.L_x_547) ;  /* 0x0000005000027945 */ /* 0x000fe60003800000 */
[----:B------:R-:W-:-:S02]  /*20620*/  ISETP.NE.AND P1, PT, R3, RZ, PT ;  /* 0x000000ff0300720c */ /* 0x000fc40003f25270 */
[----:B--2---:R-:W-:-:S04]  /*20630*/  SHF.L.U32 R8, R4, 0x1f, RZ ;  /* 0x0000001f04087819 */ /* 0x004fc800000006ff */
[----:B------:R-:W0:Y:S02]  /*20640*/  SYNCS.PHASECHK.TRANS64.TRYWAIT P0, [R5+URZ+0x388a0], R8 ;  /* 0x0388a008050075a7 */ /* 0x000e24000800017f */
[----:B0-----:R-:W-:Y:S05]  /*20650*/  @!P0 BRA `(.L_x_548) ;  /* 0x0000008c00e48947 */ /* 0x001fea0003800000 */
.L_x_766:
[----:B------:R-:W-:Y:S05]  /*20660*/  BSYNC B2 ;  /* 0x0000000000027941 */ /* 0x000fea0003800000 */
.L_x_547:
        /* <DEDUP_REMOVED lines=9> */
.L_x_550:
[----:B------:R-:W-:Y:S05]  /*20700*/  BSYNC B2 ;  /* 0x0000000000027941 */ /* 0x000fea0003800000 */
.L_x_549:
[----:B------:R-:W2:Y:S04]  /*20710*/  LDL R4, [R1+0x4] ;  /* 0x0000040001047983 */ /* 0x000ea80000100800 */
[----:B------:R-:W2:Y:S01]  /*20720*/  LDL R2, [R1+0x1c] ;  /* 0x00001c0001027983 */ /* 0x000ea20000100800 */
[----:B------:R-:W-:Y:S01]  /*20730*/  MOV R14, RZ ;  /* 0x000000ff000e7202 */ /* 0x000fe20000000f00 */
[----:B------:R-:W-:Y:S01]  /*20740*/  IMAD R3, R6, 0x80, R10 ;  /* 0x0000008006037824 */ /* 0x000fe200078e020a */
[----:B------:R-:W-:Y:S01]  /*20750*/  UIADD3 UR4, UP0, UR44, 0x570, URZ ;  /* 0x000005702c047890 */ /* 0x000fe2000ff1e03f */
[----:B------:R-:W-:Y:S01]  /*20760*/  PLOP3.LUT P0, PT, PT, PT, PT, 0x80, 0x0 ;  /* 0x000000000000781c */ /* 0x000fe20003f0f070 */
[----:B------:R-:W-:Y:S01]  /*20770*/  UMOV UR6, 0x0 ;  /* 0x0000000000067882 */ /* 0x000fe20000000000 */
[----:B------:R-:W-:Y:S01]  /*20780*/  R2UR UR10, R14 ;  /* 0x000000000e0a72ca */ /* 0x000fe200000e0000 */
[----:B------:R-:W-:Y:S01]  /*20790*/  UIADD3.X UR5, URZ, UR45, URZ, UP0, !UPT ;  /* 0x0000002d3f057290 */ /* 0x000fe200087fe43f */
[----:B------:R-:W-:Y:S01]  /*207a0*/  IADD3 R3, R3, -0x80, RZ ;  /* 0xffffff8003037810 */ /* 0x000fe20007ffe0ff */
[----:B------:R-:W-:Y:S01]  /*207b0*/  UMOV UR7, 0x12f00000 ;  /* 0x12f0000000077882 */ /* 0x000fe20000000000 */
[----:B--2---:R-:W-:-:S02]  /*207c0*/  IMAD R7, R2, 0x8000, R4 ;  /* 0x0000800002077824 */ /* 0x004fc400078e0204 */
[----:B------:R-:W-:Y:S02]  /*207d0*/  VIADD R2, R5, 0x38890 ;  /* 0x0003889005027836 */ /* 0x000fe40000000000 */
[----:B------:R-:W-:-:S07]  /*207e0*/  VIADD R4, R7, 0x28400 ;  /* 0x0002840007047836 */ /* 0x000fce0000000000 */
.L_x_551:
[----:B------:R-:W-:-:S13]  /*207f0*/  @P0 ELECT P2, URZ, PT ;  /* 0x00000000003f082f */ /* 0x000fda0003840000 */
[----:B------:R-:W-:Y:S02]  /*20800*/  @P2 R2UR UR13, R0 ;  /* 0x00000000000d22ca */ /* 0x000fe400000e0000 */
[----:B------:R-:W-:Y:S02]  /*20810*/  @P2 R2UR UR12, R18 ;  /* 0x00000000120c22ca */ /* 0x000fe400000e0000 */
[----:B------:R-:W-:Y:S02]  /*20820*/  @P2 R2UR UR11, R3 ;  /* 0x00000000030b22ca */ /* 0x000fe400000e0000 */
[----:B------:R-:W-:Y:S02]  /*20830*/  @P2 R2UR UR9, R2 ;  /* 0x00000000020922ca */ /* 0x000fe400000e0000 */
[----:B------:R-:W-:Y:S02]  /*20840*/  @P2 R2UR UR8, R4 ;  /* 0x00000000040822ca */ /* 0x000fe400000e0000 */
[----:B------:R-:W-:-:S02]  /*20850*/  @P2 PLOP3.LUT P0, PT, P2, PT, PT, 0x8, 0x0 ;  /* 0x000000000000281c */ /* 0x000fc4000170e170 */
[----:B------:R-:W-:-:S09]  /*20860*/  PLOP3.LUT P2, PT, PT, PT, PT, 0x8, 0x0 ;  /* 0x000000000000781c */ /* 0x000fd20003f4e170 */
[----:B------:R1:W-:Y:S02]  /*20870*/  UTMALDG.4D [UR8], [UR4], desc[UR6] ;  /* 0x00000608040075b4 */ /* 0x0003e40008019000 */
[----:B-1----:R-:W-:Y:S05]  /*20880*/  @P0 BRA.U.ANY `(.L_x_551) ;  /* 0xfffffffd00d80947 */ /* 0x002fea000393ffff */
[----:B------:R-:W-:Y:S01]  /*20890*/  MOV R11, 0x80 ;  /* 0x00000080000b7802 */ /* 0x000fe20000000f00 */
[----:B------:R-:W-:Y:S01]  /*208a0*/  VIADD R4, R7, 0x2c400 ;  /* 0x0002c40007047836 */ /* 0x000fe20000000000 */
[----:B------:R-:W-:Y:S01]  /*208b0*/  PLOP3.LUT P0, PT, PT, PT, PT, 0x80, 0x0 ;  /* 0x000000000000781c */ /* 0x000fe20003f0f070 */
[----:B------:R-:W-:Y:S01]  /*208c0*/  UMOV UR6, 0x0 ;  /* 0x0000000000067882 */ /* 0x000fe20000000000 */
[----:B------:R-:W-:Y:S01]  /*208d0*/  R2UR UR10, R11 ;  /* 0x000000000b0a72ca */ /* 0x000fe200000e0000 */
[----:B------:R-:W-:-:S14]  /*208e0*/  UMOV UR7, 0x12f00000 ;  /* 0x12f0000000077882 */ /* 0x000fdc0000000000 */
.L_x_552:
        /* <DEDUP_REMOVED lines=10> */
[----:B------:R-:W1:Y:S01]  /*20990*/  SYNCS.PHASECHK.TRANS64.TRYWAIT P0, [R5+URZ+0x388c0], R8 ;  /* 0x0388c008050075a7 */ /* 0x000e62000800017f */
[----:B------:R-:W-:Y:S04]  /*209a0*/  BSSY B2, `(.L_x_553) ;  /* 0x0000002000027945 */ /* 0x000fe80003800000 */
[----:B-1----:R-:W-:Y:S05]  /*209b0*/  @!P0 BRA `(.L_x_554) ;  /* 0x0000008c00208947 */ /* 0x002fea0003800000 */
.L_x_767:
[----:B------:R-:W-:Y:S05]  /*209c0*/  BSYNC B2 ;  /* 0x0000000000027941 */ /* 0x000fea0003800000 */
.L_x_553:
[----:B------:R-:W-:Y:S01]  /*209d0*/  BSSY B2, `(.L_x_555) ;  /* 0x000000b000027945 */ /* 0x000fe20003800000 */
[----:B------:R-:W-:Y:S01]  /*209e0*/  IMAD.MOV.U32 R12, RZ, RZ, 0x0 ;  /* 0x00000000ff0c7424 */ /* 0x000fe200078e00ff */
[----:B------:R-:W-:Y:S02]  /*209f0*/  MOV R13, 0x12f00000 ;  /* 0x12f00000000d7802 */ /* 0x000fe40000000f00 */
        /* <DEDUP_REMOVED lines=8> */
.L_x_556:
[----:B------:R-:W-:Y:S05]  /*20a80*/  BSYNC B2 ;  /* 0x0000000000027941 */ /* 0x000fea0003800000 */
.L_x_555:
[----:B------:R-:W-:Y:S01]  /*20a90*/  R2UR UR10, R14 ;  /* 0x000000000e0a72ca */ /* 0x000fe200000e0000 */
[----:B------:R-:W-:Y:S01]  /*20aa0*/  UIADD3 UR4, UP0, UR44, 0x670, URZ ;  /* 0x000006702c047890 */ /* 0x000fe2000ff1e03f */
[----:B------:R-:W-:Y:S01]  /*20ab0*/  R2UR UR6, R12 ;  /* 0x000000000c0672ca */ /* 0x000fe200000e0000 */
[----:B------:R-:W-:Y:S01]  /*20ac0*/  VIADD R2, R5, 0x388b0 ;  /* 0x000388b005027836 */ /* 0x000fe20000000000 */
[----:B------:R-:W-:Y:S01]  /*20ad0*/  R2UR UR7, R13 ;  /* 0x000000000d0772ca */ /* 0x000fe200000e0000 */
[----:B------:R-:W-:Y:S01]  /*20ae0*/  UIADD3.X UR5, URZ, UR45, URZ, UP0, !UPT ;  /* 0x0000002d3f057290 */ /* 0x000fe200087fe43f */
[----:B------:R-:W-:Y:S02]  /*20af0*/  PLOP3.LUT P0, PT, PT, PT, PT, 0x80, 0x0 ;  /* 0x000000000000781c */ /* 0x000fe40003f0f070 */
[----:B------:R-:W-:-:S11]  /*20b00*/  IADD3 R4, R7, 0x10400, RZ ;  /* 0x0001040007047810 */ /* 0x000fd60007ffe0ff */
.L_x_557:
        /* <DEDUP_REMOVED lines=9> */
[----:B--2---:R-:W-:Y:S05]  /*20ba0*/  @P0 BRA.U.ANY `(.L_x_557) ;  /* 0xfffffffd00d80947 */ /* 0x004fea000393ffff */
[----:B------:R-:W-:Y:S01]  /*20bb0*/  R2UR UR10, R11 ;  /* 0x000000000b0a72ca */ /* 0x000fe200000e0000 */
[----:B------:R-:W-:Y:S01]  /*20bc0*/  VIADD R4, R7, 0x14400 ;  /* 0x0001440007047836 */ /* 0x000fe20000000000 */
[----:B------:R-:W-:Y:S02]  /*20bd0*/  R2UR UR6, R12 ;  /* 0x000000000c0672ca */ /* 0x000fe400000e0000 */
[----:B------:R-:W-:Y:S02]  /*20be0*/  R2UR UR7, R13 ;  /* 0x000000000d0772ca */ /* 0x000fe400000e0000 */
[----:B------:R-:W-:-:S13]  /*20bf0*/  PLOP3.LUT P0, PT, PT, PT, PT, 0x80, 0x0 ;  /* 0x000000000000781c */ /* 0x000fda0003f0f070 */
.L_x_558:
        /* <DEDUP_REMOVED lines=10> */
.L_x_546:
[----:B------:R-:W-:Y:S05]  /*20ca0*/  BSYNC B1 ;  /* 0x0000000000017941 */ /* 0x000fea0003800000 */
.L_x_545:
[----:B------:R-:W2:Y:S04]  /*20cb0*/  LDL.LU R7, [R1+0x1c] ;  /* 0x00001c0001077983 */ /* 0x000ea80000300800 */
[----:B01----:R-:W3:Y:S01]  /*20cc0*/  LDL.LU R5, [R1+0x28] ;  /* 0x0000280001057983 */ /* 0x003ee20000300800 */
[----:B------:R-:W-:Y:S01]  /*20cd0*/  PLOP3.LUT P0, PT, PT, PT, PT, 0x8, 0x0 ;  /* 0x000000000000781c */ /* 0x000fe20003f0e170 */
[----:B--2---:R-:W-:Y:S01]  /*20ce0*/  VIADD R2, R7, 0x1 ;  /* 0x0000000107027836 */ /* 0x004fe20000000000 */
[----:B------:R-:W-:-:S04]  /*20cf0*/  IADD3 R7, R6, -0x2, RZ ;  /* 0xfffffffe06077810 */ /* 0x000fc80007ffe0ff */
[C---:B------:R-:W-:Y:S02]  /*20d00*/  ISETP.NE.AND P1, PT, R2.reuse, 0x2, PT ;  /* 0x000000020200780c */ /* 0x040fe40003f25270 */
[----:B------:R-:W-:Y:S02]  /*20d10*/  ISETP.GE.AND P2, PT, R7, R9, PT ;  /* 0x000000090700720c */ /* 0x000fe40003f46270 */
[----:B------:R-:W-:Y:S02]  /*20d20*/  SEL R3, RZ, 0x1, P1 ;  /* 0x00000001ff037807 */ /* 0x000fe40000800000 */
[----:B------:R-:W-:Y:S02]  /*20d30*/  SEL R2, R2, RZ, P1 ;  /* 0x000000ff02027207 */ /* 0x000fe40000800000 */
[----:B---3--:R-:W-:-:S03]  /*20d40*/  LOP3.LUT R5, R5, R3, RZ, 0x3c, !PT ;  /* 0x0000000305057212 */ /* 0x008fc600078e3cff */
[----:B------:R0:W-:Y:S04]  /*20d50*/  STL [R1+0x1c], R2 ;  /* 0x00001c0201007387 */ /* 0x0001e80000100800 */
[----:B------:R0:W-:Y:S01]  /*20d60*/  STL [R1+0x28], R5 ;  /* 0x0000280501007387 */ /* 0x0001e20000100800 */
[----:B------:R-:W-:Y:S05]  /*20d70*/  @!P2 BRA `(.L_x_539) ;  /* 0x0000000400f8a947 */ /* 0x000fea0003800000 */
.L_x_573:
[----:B------:R-:W-:Y:S05]  /*20d80*/  YIELD ;  /* 0x0000000000007946 */ /* 0x000fea0003800000 */
[----:B------:R-:W-:Y:S04]  /*20d90*/  BSSY B1, `(.L_x_559) ;  /* 0x0000070000017945 */ /* 0x000fe80003800000 */
[----:B-1----:R-:W-:Y:S05]  /*20da0*/  @!P6 BRA `(.L_x_560) ;  /* 0x0000000400b8e947 */ /* 0x002fea0003800000 */
[----:B0-----:R-:W2:Y:S04]  /*20db0*/  LDL R5, [R1+0x4] ;  /* 0x0000040001057983 */ /* 0x001ea80000100800 */
[----:B------:R-:W2:Y:S04]  /*20dc0*/  LDL R4, [R1+0x1c] ;  /* 0x00001c0001047983 */ /* 0x000ea80000100800 */
[----:B------:R-:W3:Y:S01]  /*20dd0*/  LDL R3, [R1+0x28] ;  /* 0x0000280001037983 */ /* 0x000ee20000100800 */
[----:B------:R-:W0:Y:S01]  /*20de0*/  S2R R2, SR_TID.X ;  /* 0x0000000000027919 */ /* 0x000e220000002100 */
[----:B------:R-:W-:Y:S01]  /*20df0*/  BSSY B2, `(.L_x_561) ;  /* 0x0000007000027945 */ /* 0x000fe20003800000 */
[----:B0-----:R-:W-:-:S04]  /*20e00*/  LOP3.LUT R2, R2, 0x7f, RZ, 0xc0, !PT ;  /* 0x0000007f02027812 */ /* 0x001fc800078ec0ff */
[----:B------:R-:W-:Y:S01]  /*20e10*/  ISETP.NE.AND P2, PT, R2, RZ, PT ;  /* 0x000000ff0200720c */ /* 0x000fe20003f45270 */
[----:B--2---:R-:W-:Y:S01]  /*20e20*/  IMAD R6, R4, 0x8, R5 ;  /* 0x0000000804067824 */ /* 0x004fe200078e0205 */
[----:B---3--:R-:W-:-:S04]  /*20e30*/  SHF.L.U32 R5, R3, 0x1f, RZ ;  /* 0x0000001f03057819 */ /* 0x008fc800000006ff */
[----:B------:R-:W0:Y:S02]  /*20e40*/  SYNCS.PHASECHK.TRANS64.TRYWAIT P1, [R6+URZ+0x388a0], R5 ;  /* 0x0388a005060075a7 */ /* 0x000e24000802017f */
[----:B0-----:R-:W-:Y:S05]  /*20e50*/  @!P1 BRA `(.L_x_562) ;  /* 0x00000088000c9947 */ /* 0x001fea0003800000 */
.L_x_768:
[----:B------:R-:W-:Y:S05]  /*20e60*/  BSYNC B2 ;  /* 0x0000000000027941 */ /* 0x000fea0003800000 */
.L_x_561:
        /* <DEDUP_REMOVED lines=9> */
.L_x_564:
[----:B------:R-:W-:Y:S05]  /*20f00*/  BSYNC B2 ;  /* 0x0000000000027941 */ /* 0x000fea0003800000 */
.L_x_563:
[----:B------:R-:W2:Y:S04]  /*20f10*/  LDL R3, [R1+0x4] ;  /* 0x0000040001037983 */ /* 0x000ea80000100800 */
[----:B------:R-:W2:Y:S01]  /*20f20*/  LDL R2, [R1+0x1c] ;  /* 0x00001c0001027983 */ /* 0x000ea20000100800 */
[----:B------:R-:W-:Y:S01]  /*20f30*/  MOV R11, RZ ;  /* 0x000000ff000b7202 */ /* 0x000fe20000000f00 */
[----:B------:R-:W-:Y:S01]  /*20f40*/  UIADD3 UR4, UP0, UR44, 0x570, URZ ;  /* 0x000005702c047890 */ /* 0x000fe2000ff1e03f */
[----:B------:R-:W-:Y:S01]  /*20f50*/  PLOP3.LUT P1, PT, PT, PT, PT, 0x80, 0x0 ;  /* 0x000000000000781c */ /* 0x000fe20003f2f070 */
[----:B------:R-:W-:Y:S01]  /*20f60*/  UMOV UR6, 0x0 ;  /* 0x0000000000067882 */ /* 0x000fe20000000000 */
[----:B------:R-:W-:Y:S01]  /*20f70*/  R2UR UR10, R11 ;  /* 0x000000000b0a72ca */ /* 0x000fe200000e0000 */
[----:B------:R-:W-:Y:S01]  /*20f80*/  UIADD3.X UR5, URZ, UR45, URZ, UP0, !UPT ;  /* 0x0000002d3f057290 */ /* 0x000fe200087fe43f */
[----:B------:R-:W-:Y:S01]  /*20f90*/  UMOV UR7, 0x12f00000 ;  /* 0x12f0000000077882 */ /* 0x000fe20000000000 */
[----:B--2---:R-:W-:Y:S01]  /*20fa0*/  IMAD R4, R2, 0x8000, R3 ;  /* 0x0000800002047824 */ /* 0x004fe200078e0203 */
[----:B------:R-:W-:Y:S01]  /*20fb0*/  IADD3 R2, R6, 0x38890, RZ ;  /* 0x0003889006027810 */ /* 0x000fe20007ffe0ff */
[----:B------:R-:W-:-:S02]  /*20fc0*/  IMAD R3, R7, 0x80, R10 ;  /* 0x0000008007037824 */ /* 0x000fc400078e020a */
[----:B------:R-:W-:-:S08]  /*20fd0*/  VIADD R8, R4, 0x28400 ;  /* 0x0002840004087836 */ /* 0x000fd00000000000 */
.L_x_565:
        /* <DEDUP_REMOVED lines=10> */
[----:B------:R-:W-:Y:S01]  /*21080*/  IMAD.MOV.U32 R14, RZ, RZ, 0x80 ;  /* 0x00000080ff0e7424 */ /* 0x000fe200078e00ff */
[----:B------:R-:W-:Y:S01]  /*21090*/  PLOP3.LUT P1, PT, PT, PT, PT, 0x80, 0x0 ;  /* 0x000000000000781c */ /* 0x000fe20003f2f070 */
[----:B------:R-:W-:Y:S01]  /*210a0*/  UMOV UR6, 0x0 ;  /* 0x0000000000067882 */ /* 0x000fe20000000000 */
[----:B------:R-:W-:Y:S01]  /*210b0*/  IADD3 R8, R4, 0x2c400, RZ ;  /* 0x0002c40004087810 */ /* 0x000fe20007ffe0ff */
[----:B------:R-:W-:Y:S01]  /*210c0*/  UMOV UR7, 0x12f00000 ;  /* 0x12f0000000077882 */ /* 0x000fe20000000000 */
[----:B------:R-:W-:-:S15]  /*210d0*/  R2UR UR10, R14 ;  /* 0x000000000e0a72ca */ /* 0x000fde00000e0000 */
.L_x_566:
        /* <DEDUP_REMOVED lines=13> */
.L_x_769:
[----:B------:R-:W-:Y:S05]  /*211b0*/  BSYNC B2 ;  /* 0x0000000000027941 */ /* 0x000fea0003800000 */
.L_x_567:
[----:B------:R-:W-:Y:S01]  /*211c0*/  BSSY B2, `(.L_x_569) ;  /* 0x000000b000027945 */ /* 0x000fe20003800000 */
[----:B------:R-:W-:Y:S02]  /*211d0*/  IMAD.MOV.U32 R12, RZ, RZ, 0x0 ;  /* 0x00000000ff0c7424 */ /* 0x000fe400078e00ff */
[----:B------:R-:W-:Y:S01]  /*211e0*/  IMAD.MOV.U32 R13, RZ, RZ, 0x12f00000 ;  /* 0x12f00000ff0d7424 */ /* 0x000fe200078e00ff */
[----:B------:R-:W-:Y:S06]  /*211f0*/  @P2 BRA `(.L_x_570) ;  /* 0x00000000001c2947 */ /* 0x000fec0003800000 */
[----:B------:R-:W2:Y:S02]  /*21200*/  S2R R2, SR_TID.X ;  /* 0x0000000000027919 */ /* 0x000ea40000002100 */
[----:B--2---:R-:W-:Y:S02]  /*21210*/  LOP3.LUT R8, R2, 0x1f, RZ, 0xc0, !PT ;  /* 0x0000001f02087812 */ /* 0x004fe400078ec0ff */
[----:B------:R-:W-:Y:S02]  /*21220*/  MOV R2, 0x8000 ;  /* 0x0000800000027802 */ /* 0x000fe40000000f00 */
[----:B------:R-:W-:Y:S02]  /*21230*/  ISETP.NE.AND P1, PT, R8, RZ, PT ;  /* 0x000000ff0800720c */ /* 0x000fe40003f25270 */
[----:B------:R2:W-:Y:S11]  /*21240*/  SYNCS.ARRIVE.TRANS64 RZ, [R6+URZ+0x388b0], R2 ;  /* 0x0388b00206ff79a7 */ /* 0x0005f6000800003f */
[----:B--2---:R-:W-:Y:S05]  /*21250*/  @!P1 BRA `(.L_x_570) ;  /* 0x0000000000049947 */ /* 0x004fea0003800000 */
[----:B------:R-:W-:Y:S01]  /*21260*/  BPT.TRAP 0x1 ;  /* 0x000000040000795c */ /* 0x000fe20000300000 */
.L_x_570:
[----:B------:R-:W-:Y:S05]  /*21270*/  BSYNC B2 ;  /* 0x0000000000027941 */ /* 0x000fea0003800000 */
.L_x_569:
        /* <DEDUP_REMOVED lines=8> */
.L_x_571:
        /* <DEDUP_REMOVED lines=9> */
[----:B0-----:R-:W-:Y:S05]  /*21390*/  @P1 BRA.U.ANY `(.L_x_571) ;  /* 0xfffffffd00d81947 */ /* 0x001fea000393ffff */
[----:B------:R-:W-:Y:S02]  /*213a0*/  R2UR UR10, R14 ;  /* 0x000000000e0a72ca */ /* 0x000fe400000e0000 */
[----:B------:R-:W-:Y:S02]  /*213b0*/  R2UR UR6, R12 ;  /* 0x000000000c0672ca */ /* 0x000fe400000e0000 */
[----:B------:R-:W-:Y:S02]  /*213c0*/  R2UR UR7, R13 ;  /* 0x000000000d0772ca */ /* 0x000fe400000e0000 */
[----:B------:R-:W-:Y:S02]  /*213d0*/  PLOP3.LUT P1, PT, PT, PT, PT, 0x80, 0x0 ;  /* 0x000000000000781c */ /* 0x000fe40003f2f070 */
[----:B------:R-:W-:-:S11]  /*213e0*/  IADD3 R4, R4, 0x14400, RZ ;  /* 0x0001440004047810 */ /* 0x000fd60007ffe0ff */
.L_x_572:
        /* <DEDUP_REMOVED lines=10> */
.L_x_560:
[----:B------:R-:W-:Y:S05]  /*21490*/  BSYNC B1 ;  /* 0x0000000000017941 */ /* 0x000fea0003800000 */
.L_x_559:
[----:B0-----:R-:W2:Y:S04]  /*214a0*/  LDL.LU R2, [R1+0x1c] ;  /* 0x00001c0001027983 */ /* 0x001ea80000300800 */
[----:B------:R-:W3:Y:S01]  /*214b0*/  LDL.LU R5, [R1+0x28] ;  /* 0x0000280001057983 */ /* 0x000ee20000300800 */
[C---:B------:R-:W-:Y:S01]  /*214c0*/  ISETP.GT.AND P2, PT, R7.reuse, R9, PT ;  /* 0x000000090700720c */ /* 0x040fe20003f44270 */
[----:B------:R-:W-:Y:S02]  /*214d0*/  VIADD R7, R7, 0xffffffff ;  /* 0xffffffff07077836 */ /* 0x000fe40000000000 */
[----:B--2---:R-:W-:-:S05]  /*214e0*/  VIADD R2, R2, 0x1 ;  /* 0x0000000102027836 */ /* 0x004fca0000000000 */
[----:B------:R-:W-:-:S04]  /*214f0*/  ISETP.NE.AND P1, PT, R2, 0x2, PT ;  /* 0x000000020200780c */ /* 0x000fc80003f25270 */
[----:B------:R-:W-:Y:S02]  /*21500*/  SEL R3, RZ, 0x1, P1 ;  /* 0x00000001ff037807 */ /* 0x000fe40000800000 */
[----:B------:R-:W-:Y:S02]  /*21510*/  SEL R2, R2, RZ, P1 ;  /* 0x000000ff02027207 */ /* 0x000fe40000800000 */
[----:B---3--:R-:W-:-:S05]  /*21520*/  LOP3.LUT R5, R5, R3, RZ, 0x3c, !PT ;  /* 0x0000000305057212 */ /* 0x008fca00078e3cff */
[----:B------:R1:W-:Y:S04]  /*21530*/  STL [R1+0x28], R5 ;  /* 0x0000280501007387 */ /* 0x0003e80000100800 */
[----:B------:R1:W-:Y:S01]  /*21540*/  STL [R1+0x1c], R2 ;  /* 0x00001c0201007387 */ /* 0x0003e20000100800 */
[----:B------:R-:W-:Y:S05]  /*21550*/  @P2 BRA `(.L_x_573) ;  /* 0xfffffff800082947 */ /* 0x000fea000383ffff */
.L_x_539:
[----:B------:R-:W-:Y:S05]  /*21560*/  BSYNC B0 ;  /* 0x0000000000007941 */ /* 0x000fea0003800000 */
.L_x_538:
[----:B01----:R-:W2:Y:S01]  /*21570*/  LDL R2, [R1+0x5c] ;  /* 0x00005c0001027983 */ /* 0x003ea20000100800 */
[----:B------:R-:W-:Y:S05]  /*21580*/  @!P0 WARPSYNC.ALL ;  /* 0x0000000000008948 */ /* 0x000fea0003800000 */
[----:B------:R-:W-:Y:S01]  /*21590*/  @!P0 BAR.SYNC.DEFER_BLOCKING 0xc, 0x180 ;  /* 0x0306000000008b1d */ /* 0x000fe20000010000 */
[----:B--2---:R-:W-:-:S13]  /*215a0*/  ISETP.GT.AND P0, PT, R2, RZ, PT ;  /* 0x000000ff0200720c */ /* 0x004fda0003f04270 */
        /* <DEDUP_REMOVED lines=8> */
[----:B------:R-:W0:Y:S02]  /*21630*/  FLO.U32 R0, UR4 ;  /* 0x0000000400007d00 */ /* 0x000e2400080e0000 */
[----:B0-----:R-:W-:-:S06]  /*21640*/  ISETP.EQ.U32.AND P0, PT, R0, R2, PT ;  /* 0x000000020000720c */ /* 0x001fcc0003f02070 */
[----:B------:R-:W1:Y:S07]  /*21650*/  POPC R2, UR4 ;  /* 0x0000000400027d09 */ /* 0x000e6e0008000000 */
[----:B-1----:R-:W2:Y:S04]  /*21660*/  @P0 ATOMG.E.ADD.STRONG.GPU PT, R2, desc[UR42][R4.64], R2 ;  /* 0x00000002040209a8 */ /* 0x002ea800081ee1ea */
[----:B--2---:R0:W1:Y:S02]  /*21670*/  SHFL.IDX PT, R2, R2, R0, 0x1f ;  /* 0x00001f0002027589 */ /* 0x00406400000e0000 */
[----:B0-----:R-:W0:Y:S02]  /*21680*/  S2R R0, SR_LTMASK ;  /* 0x0000000000007919 */ /* 0x001e240000003900 */
[----:B0-----:R-:W-:-:S06]  /*21690*/  LOP3.LUT R0, R0, UR4, RZ, 0xc0, !PT ;  /* 0x0000000400007c12 */ /* 0x001fcc000f8ec0ff */
[----:B------:R-:W1:Y:S02]  /*216a0*/  POPC R0, R0 ;  /* 0x0000000000007309 */ /* 0x000e640000000000 */
[----:B-1----:R-:W-:Y:S01]  /*216b0*/  IADD3 R16, R2, UR37, R0 ;  /* 0x0000002502107c10 */ /* 0x002fe2000fffe000 */
[----:B------:R-:W-:Y:S06]  /*216c0*/  BRA `(.L_x_575) ;  /* 0x0000004000c47947 */ /* 0x000fec0003800000 */
.L_x_574:
[----:B------:R-:W2:Y:S01]  /*216d0*/  LDL R0, [R1+0x4] ;  /* 0x0000040001007983 */ /* 0x000ea20000100800 */
[----:B------:R-:W-:Y:S01]  /*216e0*/  BSSY B6, `(.L_x_576) ;  /* 0x0000014000067945 */ /* 0x000fe20003800000 */
[----:B--2---:R-:W-:-:S04]  /*216f0*/  IADD3 R0, R0, 0x28400, RZ ;  /* 0x0002840000007810 */ /* 0x004fc80007ffe0ff */
[----:B------:R-:W-:-:S13]  /*21700*/  LOP3.LUT P0, RZ, R0, 0x3ff, RZ, 0xc0, !PT ;  /* 0x000003ff00ff7812 */ /* 0x000fda000780c0ff */
[----:B------:R-:W-:Y:S05]  /*21710*/  @!P0 BRA `(.L_x_577) ;  /* 0x0000000000408947 */ /* 0x000fea0003800000 */
[----:B------:R-:W-:Y:S01]  /*21720*/  MOV R2, 0x0 ;  /* 0x0000000000027802 */ /* 0x000fe20000000f00 */
[----:B------:R-:W-:Y:S01]  /*21730*/  ULDC.64 UR6, c[0x4][0x1c8] ;  /* 0x0100720000067ab9 */ /* 0x000fe20000000a00 */
[----:B------:R-:W-:Y:S01]  /*21740*/  ULDC.64 UR8, c[0x4][0x1d0] ;  /* 0x0100740000087ab9 */ /* 0x000fe20000000a00 */
[----:B------:R-:W-:Y:S01]  /*21750*/  ULDC.64 UR4, c[0x4][0x118] ;  /* 0x0100460000047ab9 */ /* 0x000fe20000000a00 */
[----:B------:R-:W-:Y:S01]  /*21760*/  IMAD.U32 R4, RZ, RZ, UR6 ;  /* 0x00000006ff047e24 */ /* 0x000fe2000f8e00ff */
[----:B------:R-:W-:Y:S01]  /*21770*/  MOV R6, UR8 ;  /* 0x0000000800067c02 */ /* 0x000fe20008000f00 */
[----:B------:R-:W0:Y:S01]  /*21780*/  LDC.64 R2, c[0x4][R2] ;  /* 0x0100000002027b82 */ /* 0x000e220000000a00 */
[----:B------:R-:W-:Y:S01]  /*21790*/  IMAD.U32 R5, RZ, RZ, UR7 ;  /* 0x00000007ff057e24 */ /* 0x000fe2000f8e00ff */
[----:B------:R-:W-:Y:S01]  /*217a0*/  MOV R11, UR5 ;  /* 0x00000005000b7c02 */ /* 0x000fe20008000f00 */
[----:B------:R-:W-:Y:S01]  /*217b0*/  IMAD.U32 R7, RZ, RZ, UR9 ;  /* 0x00000009ff077e24 */ /* 0x000fe2000f8e00ff */
[----:B------:R-:W-:Y:S01]  /*217c0*/  MOV R13, RZ ;  /* 0x000000ff000d7202 */ /* 0x000fe20000000f00 */
[----:B------:R-:W-:-:S02]  /*217d0*/  IMAD.U32 R10, RZ, RZ, UR4 ;  /* 0x00000004ff0a7e24 */ /* 0x000fc4000f8e00ff */
[----:B------:R-:W-:Y:S02]  /*217e0*/  IMAD.MOV.U32 R8, RZ, RZ, 0x70 ;  /* 0x00000070ff087424 */ /* 0x000fe400078e00ff */
[----:B------:R-:W-:-:S07]  /*217f0*/  IMAD.MOV.U32 R12, RZ, RZ, 0x1 ;  /* 0x00000001ff0c7424 */ /* 0x000fce00078e00ff */
[----:B------:R-:W-:-:S07]  /*21800*/  LEPC R20, `(.L_x_577) ;  /* 0x000000001014794e */ /* 0x000fce0000000000 */
[----:B0-----:R-:W-:Y:S05]  /*21810*/  CALL.ABS.NOINC R2 ;  /* 0x0000000002007343 */ /* 0x001fea0003c00000 */
.L_x_577:
[----:B------:R-:W-:Y:S05]  /*21820*/  BSYNC B6 ;  /* 0x0000000000067941 */ /* 0x000fea0003800000 */
.L_x_576:
[----:B------:R-:W2:Y:S04]  /*21830*/  LDL R0, [R1+0x4] ;  /* 0x0000040001007983 */ /* 0x000ea80000100800 */
[----:B------:R-:W3:Y:S01]  /*21840*/  LDL.LU R2, [R1+0x34] ;  /* 0x0000340001027983 */ /* 0x000ee20000300800 */
[----:B------:R-:W-:Y:S01]  /*21850*/  BSSY B6, `(.L_x_578) ;  /* 0x0000017000067945 */ /* 0x000fe20003800000 */
[----:B--2---:R-:W-:Y:S01]  /*21860*/  VIADD R0, R0, 0x10400 ;  /* 0x0001040000007836 */ /* 0x004fe20000000000 */
[----:B---3--:R-:W-:-:S04]  /*21870*/  LOP3.LUT R2, R2, 0xfffffffe, RZ, 0xc0, !PT ;  /* 0xfffffffe02027812 */ /* 0x008fc800078ec0ff */
[----:B------:R-:W-:-:S13]  /*21880*/  LOP3.LUT P0, RZ, R0, 0x3ff, RZ, 0xc0, !PT ;  /* 0x000003ff00ff7812 */ /* 0x000fda000780c0ff */
[----:B------:R-:W-:-:S05]  /*21890*/  @P0 LOP3.LUT R2, R2, 0x1, RZ, 0xfc, !PT ;  /* 0x0000000102020812 */ /* 0x000fca00078efcff */
[----:B------:R0:W-:Y:S01]  /*218a0*/  STL [R1+0x34], R2 ;  /* 0x0000340201007387 */ /* 0x0001e20000100800 */
[----:B------:R-:W-:Y:S05]  /*218b0*/  @!P0 BRA `(.L_x_579) ;  /* 0x0000000000408947 */ /* 0x000fea0003800000 */
[----:B0-----:R-:W-:Y:S01]  /*218c0*/  MOV R2, 0x0 ;  /* 0x0000000000027802 */ /* 0x001fe20000000f00 */
        /* <DEDUP_REMOVED lines=9> */
[----:B------:R-:W-:Y:S01]  /*21960*/  MOV R12, 0x1 ;  /* 0x00000001000c7802 */ /* 0x000fe20000000f00 */
[----:B------:R-:W-:-:S02]  /*21970*/  IMAD.U32 R11, RZ, RZ, UR5 ;  /* 0x00000005ff0b7e24 */ /* 0x000fc4000f8e00ff */
[----:B------:R-:W-:Y:S02]  /*21980*/  IMAD.MOV.U32 R8, RZ, RZ, 0x70 ;  /* 0x00000070ff087424 */ /* 0x000fe400078e00ff */
[----:B------:R-:W-:-:S07]  /*21990*/  IMAD.MOV.U32 R13, RZ, RZ, RZ ;  /* 0x000000ffff0d7224 */ /* 0x000fce00078e00ff */
[----:B------:R-:W-:-:S07]  /*219a0*/  LEPC R20, `(.L_x_579) ;  /* 0x000000001014794e */ /* 0x000fce0000000000 */
[----:B0-----:R-:W-:Y:S05]  /*219b0*/  CALL.ABS.NOINC R2 ;  /* 0x0000000002007343 */ /* 0x001fea0003c00000 */
.L_x_579:
[----:B------:R-:W-:Y:S05]  /*219c0*/  BSYNC B6 ;  /* 0x0000000000067941 */ /* 0x000fea0003800000 */
.L_x_578:
[----:B0-----:R-:W2:Y:S01]  /*219d0*/  LDL R2, [R1+0x4] ;  /* 0x0000040001027983 */ /* 0x001ea20000100800 */
[----:B------:R-:W-:Y:S01]  /*219e0*/  BSSY B6, `(.L_x_580) ;  /* 0x0000015000067945 */ /* 0x000fe20003800000 */
[----:B--2---:R-:W-:-:S05]  /*219f0*/  VIADD R0, R2, 0x400 ;  /* 0x0000040002007836 */ /* 0x004fca0000000000 */
[----:B------:R0:W-:Y:S01]  /*21a00*/  STL [R1+0x8], R0 ;  /* 0x0000080001007387 */ /* 0x0001e20000100800 */
[----:B------:R-:W-:-:S13]  /*21a10*/  LOP3.LUT P0, RZ, R0, 0x3ff, RZ, 0xc0, !PT ;  /* 0x000003ff00ff7812 */ /* 0x000fda000780c0ff */
[----:B0-----:R-:W-:Y:S05]  /*21a20*/  @!P0 BRA `(.L_x_581) ;  /* 0x0000000000408947 */ /* 0x001fea0003800000 */
[----:B------:R-:W-:Y:S01]  /*21a30*/  MOV R2, 0x0 ;  /* 0x0000000000027802 */ /* 0x000fe20000000f00 */
[----:B------:R-:W-:Y:S01]  /*21a40*/  ULDC.64 UR6, c[0x4][0x1c8] ;  /* 0x0100720000067ab9 */ /* 0x000fe20000000a00 */
[----:B------:R-:W-:Y:S01]  /*21a50*/  ULDC.64 UR8, c[0x4][0x1d0] ;  /* 0x0100740000087ab9 */ /* 0x000fe20000000a00 */
[----:B------:R-:W-:Y:S01]  /*21a60*/  ULDC.64 UR4, c[0x4][0x128] ;  /* 0x01004a0000047ab9 */ /* 0x000fe20000000a00 */
[----:B------:R-:W-:Y:S01]  /*21a70*/  MOV R4, UR6 ;  /* 0x0000000600047c02 */ /* 0x000fe20008000f00 */
[----:B------:R-:W-:Y:S01]  /*21a80*/  IMAD.U32 R5, RZ, RZ, UR7 ;  /* 0x00000007ff057e24 */ /* 0x000fe2000f8e00ff */
        /* <DEDUP_REMOVED lines=10> */
.L_x_581:
[----:B------:R-:W-:Y:S05]  /*21b30*/  BSYNC B6 ;  /* 0x0000000000067941 */ /* 0x000fea0003800000 */
.L_x_580:
[----:B------:R-:W2:Y:S01]  /*21b40*/  LDL R2, [R1+0x34] ;  /* 0x0000340001027983 */ /* 0x000ea20000100800 */
[----:B------:R-:W-:Y:S01]  /*21b50*/  BSSY B6, `(.L_x_582) ;  /* 0x0000013000067945 */ /* 0x000fe20003800000 */
[----:B--2---:R-:W-:-:S13]  /*21b60*/  LOP3.LUT P6, RZ, R2, 0x1, RZ, 0xc0, !PT ;  /* 0x0000000102ff7812 */ /* 0x004fda00078cc0ff */
[----:B------:R-:W-:Y:S05]  /*21b70*/  @!P6 BRA `(.L_x_583) ;  /* 0x000000000040e947 */ /* 0x000fea0003800000 */
        /* <DEDUP_REMOVED lines=16> */
.L_x_583:
[----:B------:R-:W-:Y:S05]  /*21c80*/  BSYNC B6 ;  /* 0x0000000000067941 */ /* 0x000fea0003800000 */
.L_x_582:
[----:B------:R-:W2:Y:S01]  /*21c90*/  LDL.LU R2, [R1] ;  /* 0x0000000001027983 */ /* 0x000ea20000300800 */
[----:B------:R-:W-:-:S03]  /*21ca0*/  ULDC.64 UR4, c[0x0][0x9f8] ;  /* 0x00027e0000047ab9 */ /* 0x000fc60000000a00 */
[----:B------:R-:W3:Y:S04]  /*21cb0*/  LDL.LU R0, [R1+0x20] ;  /* 0x0000200001007983 */ /* 0x000ee80000300800 */
[----:B------:R-:W4:Y:S01]  /*21cc0*/  LDL R9, [R1+0x30] ;  /* 0x0000300001097983 */ /* 0x000f220000100800 */
[----:B------:R-:W-:-:S04]  /*21cd0*/  ISETP.NE.U32.AND P0, PT, RZ, UR4, PT ;  /* 0x00000004ff007c0c */ /* 0x000fc8000bf05070 */
[----:B------:R-:W-:-:S13]  /*21ce0*/  ISETP.NE.AND.EX P0, PT, RZ, UR5, PT, P0 ;  /* 0x00000005ff007c0c */ /* 0x000fda000bf05300 */
[----:B--2---:R-:W-:-:S04]  /*21cf0*/  @P0 IADD3 R2, P1, R2, UR4, RZ ;  /* 0x0000000402020c10 */ /* 0x004fc8000ff3e0ff */
[----:B---3--:R-:W-:Y:S01]  /*21d00*/  @P0 IADD3.X R3, R0, UR5, RZ, P1, !PT ;  /* 0x0000000500030c10 */ /* 0x008fe20008ffe4ff */
[----:B------:R-:W-:-:S04]  /*21d10*/  ULDC.64 UR4, c[0x0][0xa08] ;  /* 0x0002820000047ab9 */ /* 0x000fc80000000a00 */
[----:B----4-:R0:W2:Y:S02]  /*21d20*/  @P0 LDG.E R9, desc[UR42][R2.64] ;  /* 0x0000002a02090981 */ /* 0x0100a4000c1e1900 */
[----:B0-----:R-:W0:Y:S01]  /*21d30*/  LDC.64 R2, c[0x0][0x418] ;  /* 0x00010600ff027b82 */ /* 0x001e220000000a00 */
[----:B--2---:R-:W-:Y:S01]  /*21d40*/  SHF.R.S32.HI R10, RZ, 0x1f, R9 ;  /* 0x0000001fff0a7819 */ /* 0x004fe20000011409 */
[----:B------:R1:W-:Y:S01]  /*21d50*/  @P0 STL [R1+0x30], R9 ;  /* 0x0000300901000387 */ /* 0x0003e20000100800 */
[----:B0-----:R-:W-:Y:S01]  /*21d60*/  LOP3.LUT P0, RZ, R2, UR4, RZ, 0xfc, !PT ;  /* 0x0000000402ff7c12 */ /* 0x001fe2000f80fcff */
[----:B------:R-:W-:Y:S02]  /*21d70*/  UMOV UR4, 0xffffffff ;  /* 0xffffffff00047882 */ /* 0x000fe40000000000 */
[----:B------:R1:W-:Y:S01]  /*21d80*/  STL [R1+0x38], R10 ;  /* 0x0000380a01007387 */ /* 0x0003e20000100800 */
[----:B------:R-:W-:-:S04]  /*21d90*/  LOP3.LUT P0, RZ, R3, UR5, RZ, 0xfc, P0 ;  /* 0x0000000503ff7c12 */ /* 0x000fc8000800fcff */
[----:B------:R-:W-:Y:S01]  /*21da0*/  SEL R0, R9, RZ, !P0 ;  /* 0x000000ff09007207 */ /* 0x000fe20004000000 */
[----:B------:R-:W-:Y:S08]  /*21db0*/  BRA.DIV UR4, `(.L_x_584) ;  /* 0x0000007a045c7947 */ /* 0x000ff0000b800000 */
[----:B------:R-:W0:Y:S02]  /*21dc0*/  S2R R4, SR_TID.X ;  /* 0x0000000000047919 */ /* 0x000e240000002100 */
[----:B0-----:R-:W-:-:S04]  /*21dd0*/  SHF.R.U32.HI R4, RZ, 0x5, R4 ;  /* 0x00000005ff047819 */ /* 0x001fc80000011604 */
[----:B------:R-:W-:-:S05]  /*21de0*/  LOP3.LUT R4, R4, 0x3, RZ, 0xc0, !PT ;  /* 0x0000000304047812 */ /* 0x000fca00078ec0ff */
[----:B------:R0:W2:Y:S02]  /*21df0*/  SHFL.IDX PT, R14, R4, RZ, 0x1f ;  /* 0x00001fff040e7589 */ /* 0x0000a400000e0000 */
.L_x_772:
[----:B0-----:R-:W3:Y:S01]  /*21e00*/  LDL.LU R4, [R1+0x34] ;  /* 0x0000340001047983 */ /* 0x001ee20000300800 */
[----:B------:R-:W-:Y:S02]  /*21e10*/  PLOP3.LUT P1, PT, PT, PT, PT, 0x8, 0x0 ;  /* 0x000000000000781c */ /* 0x000fe40003f2e170 */
[----:B--2---:R-:W-:Y:S01]  /*21e20*/  ISETP.NE.AND P0, PT, R14, RZ, PT ;  /* 0x000000ff0e00720c */ /* 0x004fe20003f05270 */
[----:B------:R0:W-:Y:S01]  /*21e30*/  STL [R1], R0 ;  /* 0x0000000001007387 */ /* 0x0001e20000100800 */
[----:B---3--:R-:W-:-:S09]  /*21e40*/  LOP3.LUT R4, R4, 0xfffffffe, RZ, 0xc0, !PT ;  /* 0xfffffffe04047812 */ /* 0x008fd200078ec0ff */
[----:B------:R-:W-:-:S05]  /*21e50*/  @P1 LOP3.LUT R4, R4, 0x1, RZ, 0xfc, !PT ;  /* 0x0000000104041812 */ /* 0x000fca00078efcff */
[----:B------:R0:W-:Y:S01]  /*21e60*/  STL [R1+0x34], R4 ;  /* 0x0000340401007387 */ /* 0x0001e20000100800 */
[----:B------:R-:W-:Y:S05]  /*21e70*/  @P0 BRA `(.L_x_585) ;  /* 0x0000000400a40947 */ /* 0x000fea0003800000 */
[----:B------:R-:W-:-:S03]  /*21e80*/  UMOV UR4, 0xffffffff ;  /* 0xffffffff00047882 */ /* 0x000fc60000000000 */
[----:B------:R-:W-:Y:S05]  /*21e90*/  BRA.DIV UR4, `(.L_x_586) ;  /* 0x0000007a04587947 */ /* 0x000fea000b800000 */
[----:B------:R-:W-:-:S13]  /*21ea0*/  ELECT P6, URZ, PT ;  /* 0x00000000003f782f */ /* 0x000fda00038c0000 */
.L_x_775:
[----:B------:R-:W-:Y:S05]  /*21eb0*/  @!P6 BRA `(.L_x_585) ;  /* 0x000000040094e947 */ /* 0x000fea0003800000 */
[----:B0-----:R-:W2:Y:S01]  /*21ec0*/  LDL R0, [R1+0x68] ;  /* 0x0000680001007983 */ /* 0x001ea20000100800 */
[----:B------:R-:W-:-:S04]  /*21ed0*/  ISETP.NE.U32.AND P0, PT, R2, RZ, PT ;  /* 0x000000ff0200720c */ /* 0x000fc80003f05070 */
[----:B------:R-:W-:Y:S02]  /*21ee0*/  ISETP.NE.AND.EX P0, PT, R3, RZ, PT, P0 ;  /* 0x000000ff0300720c */ /* 0x000fe40003f05300 */
[----:B--2---:R-:W-:-:S11]  /*21ef0*/  LEA.HI.SX32 R4, R0, 0xffffffff, 0x19 ;  /* 0xffffffff00047811 */ /* 0x004fd600078fcaff */
[----:B------:R-:W-:Y:S05]  /*21f00*/  @!P0 BRA `(.L_x_587) ;  /* 0x00000000004c8947 */ /* 0x000fea0003800000 */
[----:B------:R-:W0:Y:S01]  /*21f10*/  LDC R8, c[0x0][0x43c] ;  /* 0x00010f00ff087b82 */ /* 0x000e220000000800 */
[----:B------:R-:W-:Y:S01]  /*21f20*/  MOV R0, R4 ;  /* 0x0000000400007202 */ /* 0x000fe20000000f00 */
[----:B------:R-:W-:Y:S01]  /*21f30*/  ULDC.64 UR4, c[0x0][0x428] ;  /* 0x00010a0000047ab9 */ /* 0x000fe20000000a00 */
[----:B0-----:R-:W-:-:S13]  /*21f40*/  ISETP.NE.AND P0, PT, R8, 0x1, PT ;  /* 0x000000010800780c */ /* 0x001fda0003f05270 */
[----:B------:R-:W0:Y:S02]  /*21f50*/  @P0 LDC.64 R6, c[0x0][0x440] ;  /* 0x00011000ff060b82 */ /* 0x000e240000000a00 */
[----:B0-----:R-:W-:-:S05]  /*21f60*/  @P0 IMAD.HI.U32 R6, R4, R6, RZ ;  /* 0x0000000604060227 */ /* 0x001fca00078e00ff */
[----:B------:R-:W-:-:S04]  /*21f70*/  @P0 SHF.R.U32.HI R0, RZ, R7, R6 ;  /* 0x00000007ff000219 */ /* 0x000fc80000011606 */
[--C-:B------:R-:W-:Y:S01]  /*21f80*/  SHF.R.S32.HI R7, RZ, 0x1f, R0.reuse ;  /* 0x0000001fff077819 */ /* 0x100fe20000011400 */
[--C-:B------:R-:W-:Y:S02]  /*21f90*/  IMAD.MOV R5, RZ, RZ, -R0.reuse ;  /* 0x000000ffff057224 */ /* 0x100fe400078e0a00 */
[----:B------:R-:W-:Y:S02]  /*21fa0*/  IMAD.MOV.U32 R6, RZ, RZ, R0 ;  /* 0x000000ffff067224 */ /* 0x000fe400078e0000 */
[----:B------:R-:W-:Y:S02]  /*21fb0*/  IMAD R4, R8, R5, R4 ;  /* 0x0000000508047224 */ /* 0x000fe400078e0204 */
[----:B------:R-:W-:Y:S02]  /*21fc0*/  IMAD R5, R10, UR4, RZ ;  /* 0x000000040a057c24 */ /* 0x000fe4000f8e02ff */
[----:B------:R-:W-:-:S04]  /*21fd0*/  IMAD.WIDE.U32 R6, R9, UR4, R6 ;  /* 0x0000000409067c25 */ /* 0x000fc8000f8e0006 */
[----:B------:R-:W-:Y:S01]  /*21fe0*/  IMAD R0, R9, UR5, R5 ;  /* 0x0000000509007c24 */ /* 0x000fe2000f8e0205 */
[----:B------:R-:W-:-:S04]  /*21ff0*/  LEA R2, P0, R6, R2, 0x2 ;  /* 0x0000000206027211 */ /* 0x000fc800078010ff */
[----:B------:R-:W-:-:S04]  /*22000*/  IADD3 R0, R7, R0, RZ ;  /* 0x0000000007007210 */ /* 0x000fc80007ffe0ff */
[----:B------:R-:W-:-:S05]  /*22010*/  LEA.HI.X R3, R6, R3, R0, 0x2, P0 ;  /* 0x0000000306037211 */ /* 0x000fca00000f1400 */
[----:B------:R-:W2:Y:S04]  /*22020*/  LDG.E R0, desc[UR42][R2.64] ;  /* 0x0000002a02007981 */ /* 0x000ea8000c1e1900 */
[----:B--2---:R0:W-:Y:S02]  /*22030*/  STL [R1], R0 ;  /* 0x0000000001007387 */ /* 0x0041e40000100800 */
.L_x_587:
[----:B-1----:R-:W2:Y:S04]  /*22040*/  LDL R10, [R1+0x4] ;  /* 0x00000400010a7983 */ /* 0x002ea80000100800 */
[----:B0-----:R-:W2:Y:S04]  /*22050*/  LDL R0, [R1+0x14] ;  /* 0x0000140001007983 */ /* 0x001ea80000100800 */
[----:B------:R-:W3:Y:S01]  /*22060*/  LDL R2, [R1+0x24] ;  /* 0x0000240001027983 */ /* 0x000ee20000100800 */
[----:B------:R-:W0:Y:S02]  /*22070*/  S2R R9, SR_TID.X ;  /* 0x0000000000097919 */ /* 0x000e240000002100 */
[----:B0-----:R-:W-:-:S04]  /*22080*/  LOP3.LUT R9, R9, 0x7f, RZ, 0xc0, !PT ;  /* 0x0000007f09097812 */ /* 0x001fc800078ec0ff */
[----:B------:R-:W-:Y:S01]  /*22090*/  ISETP.NE.AND P1, PT, R9, RZ, PT ;  /* 0x000000ff0900720c */ /* 0x000fe20003f25270 */
[----:B--2---:R-:W-:Y:S01]  /*220a0*/  IMAD R0, R0, 0x8, R10 ;  /* 0x0000000800007824 */ /* 0x004fe200078e020a */
[----:B---3--:R-:W-:-:S04]  /*220b0*/  SHF.L.U32 R3, R2, 0x1f, RZ ;  /* 0x0000001f02037819 */ /* 0x008fc800000006ff */
[----:B------:R-:W0:Y:S02]  /*220c0*/  SYNCS.PHASECHK.TRANS64.TRYWAIT P0, [R0+URZ+0x38880], R3 ;  /* 0x03888003000075a7 */ /* 0x000e24000800017f */
[----:B0-----:R-:W-:Y:S05]  /*220d0*/  @!P0 BRA `(.L_x_588) ;  /* 0x0000007400e88947 */ /* 0x001fea0003800000 */
.L_x_776:
        /* <DEDUP_REMOVED lines=8> */
.L_x_589:
[----:B------:R-:W2:Y:S04]  /*22160*/  LDL R7, [R1+0x4] ;  /* 0x0000040001077983 */ /* 0x000ea80000100800 */
[----:B------:R-:W2:Y:S04]  /*22170*/  LDL R2, [R1+0x14] ;  /* 0x0000140001027983 */ /* 0x000ea80000100800 */
[----:B------:R-:W3:Y:S04]  /*22180*/  LDL R6, [R1+0x3c] ;  /* 0x00003c0001067983 */ /* 0x000ee80000100800 */
[----:B------:R-:W4:Y:S01]  /*22190*/  LDL R5, [R1] ;  /* 0x0000000001057983 */ /* 0x000f220000100800 */
[----:B------:R-:W-:Y:S01]  /*221a0*/  R2UR UR9, R0 ;  /* 0x00000000000972ca */ /* 0x000fe200000e0000 */
[----:B------:R-:W-:Y:S01]  /*221b0*/  UIADD3 UR4, UP0, UR44, 0x470, URZ ;  /* 0x000004702c047890 */ /* 0x000fe2000ff1e03f */
[----:B------:R-:W-:Y:S01]  /*221c0*/  R2UR UR12, R18 ;  /* 0x00000000120c72ca */ /* 0x000fe200000e0000 */
[----:B------:R-:W-:Y:S01]  /*221d0*/  UMOV UR10, URZ ;  /* 0x0000003f000a7c82 */ /* 0x000fe20008000000 */
[----:B------:R-:W-:Y:S01]  /*221e0*/  UMOV UR6, 0x0 ;  /* 0x0000000000067882 */ /* 0x000fe20000000000 */
[----:B------:R-:W-:Y:S01]  /*221f0*/  UIADD3.X UR5, URZ, UR45, URZ, UP0, !UPT ;  /* 0x0000002d3f057290 */ /* 0x000fe200087fe43f */
[----:B------:R-:W-:Y:S01]  /*22200*/  UMOV UR7, 0x14f00000 ;  /* 0x14f0000000077882 */ /* 0x000fe20000000000 */
[----:B------:R-:W-:-:S06]  /*22210*/  UMOV UR15, 0x80 ;  /* 0x00000080000f7882 */ /* 0x000fcc0000000000 */
[----:B------:R-:W-:Y:S01]  /*22220*/  UIADD3 UR9, UR9, 0x38870, URZ ;  /* 0x0003887009097890 */ /* 0x000fe2000fffe03f */
[----:B--2---:R-:W-:-:S04]  /*22230*/  LEA R2, R2, R7, 0xf ;  /* 0x0000000702027211 */ /* 0x004fc800078e78ff */
[----:B------:R-:W-:Y:S01]  /*22240*/  R2UR UR14, R2 ;  /* 0x00000000020e72ca */ /* 0x000fe200000e0000 */
[----:B---3--:R-:W-:Y:S01]  /*22250*/  IMAD R4, R4, 0x80, R6 ;  /* 0x0000008004047824 */ /* 0x008fe200078e0206 */
[----:B----4-:R-:W-:-:S04]  /*22260*/  R2UR UR13, R5 ;  /* 0x00000000050d72ca */ /* 0x010fc800000e0000 */
[----:B------:R-:W-:-:S07]  /*22270*/  R2UR UR11, R4 ;  /* 0x00000000040b72ca */ /* 0x000fce00000e0000 */
[----:B------:R-:W-:Y:S02]  /*22280*/  UIADD3 UR8, UR14, 0x10400, URZ ;  /* 0x000104000e087890 */ /* 0x000fe4000fffe03f */
[----:B------:R-:W-:-:S07]  /*22290*/  UIADD3 UR14, UR14, 0x14400, URZ ;  /* 0x000144000e0e7890 */ /* 0x000fce000fffe03f */
[----:B------:R1:W-:Y:S02]  /*222a0*/  UTMALDG.4D [UR8], [UR4], desc[UR6] ;  /* 0x00000608040075b4 */ /* 0x0003e40008019000 */
[----:B-1----:R-:W-:Y:S01]  /*222b0*/  UMOV UR8, UR14 ;  /* 0x0000000e00087c82 */ /* 0x002fe20008000000 */
[----:B------:R-:W-:Y:S02]  /*222c0*/  UMOV UR10, UR15 ;  /* 0x0000000f000a7c82 */ /* 0x000fe40008000000 */
[----:B------:R1:W-:Y:S01]  /*222d0*/  UTMALDG.4D [UR8], [UR4], desc[UR6] ;  /* 0x00000608040075b4 */ /* 0x0003e20008019000 */
[----:B------:R-:W2:Y:S02]  /*222e0*/  SYNCS.PHASECHK.TRANS64.TRYWAIT P0, [R0+URZ+0x38840], R3 ;  /* 0x03884003000075a7 */ /* 0x000ea4000800017f */
[----:B-12---:R-:W-:Y:S05]  /*222f0*/  @!P0 BRA `(.L_x_590) ;  /* 0x0000007400748947 */ /* 0x006fea0003800000 */
.L_x_777:
        /* <DEDUP_REMOVED lines=8> */
.L_x_591:
[----:B------:R-:W2:Y:S04]  /*22380*/  LDL R5, [R1] ;  /* 0x0000000001057983 */ /* 0x000ea80000100800 */
[----:B01----:R-:W3:Y:S01]  /*22390*/  LDL.LU R3, [R1+0x34] ;  /* 0x0000340001037983 */ /* 0x003ee20000300800 */
[----:B------:R-:W-:Y:S01]  /*223a0*/  R2UR UR14, R2 ;  /* 0x00000000020e72ca */ /* 0x000fe200000e0000 */
[----:B------:R-:W-:Y:S01]  /*223b0*/  UIADD3 UR4, UP0, UR44, 0x370, URZ ;  /* 0x000003702c047890 */ /* 0x000fe2000ff1e03f */
[----:B------:R-:W-:Y:S01]  /*223c0*/  R2UR UR9, R0 ;  /* 0x00000000000972ca */ /* 0x000fe200000e0000 */
[----:B------:R-:W-:Y:S01]  /*223d0*/  UMOV UR10, URZ ;  /* 0x0000003f000a7c82 */ /* 0x000fe20008000000 */
[----:B------:R-:W-:Y:S01]  /*223e0*/  PLOP3.LUT P0, PT, PT, PT, PT, 0x80, 0x0 ;  /* 0x000000000000781c */ /* 0x000fe20003f0f070 */
[----:B------:R-:W-:Y:S01]  /*223f0*/  UIADD3.X UR5, URZ, UR45, URZ, UP0, !UPT ;  /* 0x0000002d3f057290 */ /* 0x000fe200087fe43f */
[----:B------:R-:W-:Y:S01]  /*22400*/  R2UR UR11, R4 ;  /* 0x00000000040b72ca */ /* 0x000fe200000e0000 */
[----:B------:R-:W-:Y:S01]  /*22410*/  UMOV UR6, 0x0 ;  /* 0x0000000000067882 */ /* 0x000fe20000000000 */
[----:B------:R-:W-:Y:S01]  /*22420*/  R2UR UR12, R18 ;  /* 0x00000000120c72ca */ /* 0x000fe200000e0000 */
[----:B------:R-:W-:Y:S01]  /*22430*/  UMOV UR7, 0x14f00000 ;  /* 0x14f0000000077882 */ /* 0x000fe20000000000 */
[----:B------:R-:W-:-:S03]  /*22440*/  UMOV UR15, 0x80 ;  /* 0x00000080000f7882 */ /* 0x000fc60000000000 */
[----:B------:R-:W-:Y:S02]  /*22450*/  UIADD3 UR8, UR14, 0x28400, URZ ;  /* 0x000284000e087890 */ /* 0x000fe4000fffe03f */
[----:B------:R-:W-:Y:S02]  /*22460*/  UIADD3 UR9, UR9, 0x38830, URZ ;  /* 0x0003883009097890 */ /* 0x000fe4000fffe03f */
[----:B------:R-:W-:Y:S01]  /*22470*/  UIADD3 UR14, UR14, 0x2c400, URZ ;  /* 0x0002c4000e0e7890 */ /* 0x000fe2000fffe03f */
[----:B--2---:R-:W-:Y:S02]  /*22480*/  R2UR UR13, R5 ;  /* 0x00000000050d72ca */ /* 0x004fe400000e0000 */
[----:B---3--:R-:W-:-:S04]  /*22490*/  LOP3.LUT R3, R3, 0xfffffffe, RZ, 0xc0, !PT ;  /* 0xfffffffe03037812 */ /* 0x008fc800078ec0ff */
[----:B------:R-:W-:-:S07]  /*224a0*/  @P0 LOP3.LUT R3, R3, 0x1, RZ, 0xfc, !PT ;  /* 0x0000000103030812 */ /* 0x000fce00078efcff */
[----:B------:R0:W-:Y:S01]  /*224b0*/  UTMALDG.4D [UR8], [UR4], desc[UR6] ;  /* 0x00000608040075b4 */ /* 0x0001e20008019000 */
[----:B------:R2:W-:Y:S01]  /*224c0*/  STL [R1+0x34], R3 ;  /* 0x0000340301007387 */ /* 0x0005e20000100800 */
[----:B0-----:R-:W-:Y:S01]  /*224d0*/  UMOV UR8, UR14 ;  /* 0x0000000e00087c82 */ /* 0x001fe20008000000 */
[----:B------:R-:W-:Y:S02]  /*224e0*/  UMOV UR10, UR15 ;  /* 0x0000000f000a7c82 */ /* 0x000fe40008000000 */
[----:B------:R2:W-:Y:S01]  /*224f0*/  UTMALDG.4D [UR8], [UR4], desc[UR6] ;  /* 0x00000608040075b4 */ /* 0x0005e20008019000 */
[----:B------:R-:W-:Y:S02]  /*22500*/  NOP ;  /* 0x0000000000007918 */ /* 0x000fe40000000000 */
.L_x_585:
[----:B------:R-:W3:Y:S04]  /*22510*/  LDL R2, [R1+0x4] ;  /* 0x0000040001027983 */ /* 0x000ee80000100800 */
[----:B--2---:R-:W2:Y:S04]  /*22520*/  LDL.LU R3, [R1+0x54] ;  /* 0x0000540001037983 */ /* 0x004ea80000300800 */
[----:B------:R-:W4:Y:S04]  /*22530*/  LDL.LU R5, [R1+0x18] ;  /* 0x0000180001057983 */ /* 0x000f280000300800 */
[----:B0-----:R-:W5:Y:S01]  /*22540*/  LDL.LU R4, [R1+0x58] ;  /* 0x0000580001047983 */ /* 0x001f620000300800 */
[----:B------:R-:W-:Y:S05]  /*22550*/  WARPSYNC.ALL ;  /* 0x0000000000007948 */ /* 0x000fea0003800000 */
[----:B------:R-:W-:Y:S01]  /*22560*/  ULDC.64 UR4, c[0x0][0x298] ;  /* 0x0000a60000047ab9 */ /* 0x000fe20000000a00 */
[----:B------:R-:W-:Y:S01]  /*22570*/  ULDC.64 UR6, c[0x0][0xa00] ;  /* 0x0002800000067ab9 */ /* 0x000fe20000000a00 */
[----:B------:R-:W-:Y:S01]  /*22580*/  BSSY B6, `(.L_x_592) ;  /* 0x0000024000067945 */ /* 0x000fe20003800000 */
[----:B------:R-:W-:Y:S01]  /*22590*/  BAR.SYNC.DEFER_BLOCKING 0x8, 0x180 ;  /* 0x0206000000007b1d */ /* 0x000fe20000010000 */
[----:B------:R-:W-:-:S04]  /*225a0*/  ISETP.NE.U32.AND P0, PT, RZ, UR6, PT ;  /* 0x00000006ff007c0c */ /* 0x000fc8000bf05070 */
[----:B------:R-:W-:Y:S02]  /*225b0*/  ISETP.NE.AND.EX P0, PT, RZ, UR7, PT, P0 ;  /* 0x00000007ff007c0c */ /* 0x000fe4000bf05300 */
[----:B---3--:R-:W-:Y:S02]  /*225c0*/  IADD3 R2, R2, 0x20400, RZ ;  /* 0x0002040002027810 */ /* 0x008fe40007ffe0ff */
[----:B--2---:R-:W-:Y:S02]  /*225d0*/  SHF.R.S32.HI R0, RZ, 0x1f, R3 ;  /* 0x0000001fff007819 */ /* 0x004fe40000011403 */
[----:B------:R-:W-:Y:S02]  /*225e0*/  LOP3.LUT P1, RZ, R2, 0x3ff, RZ, 0xc0, !PT ;  /* 0x000003ff02ff7812 */ /* 0x000fe4000782c0ff */
[----:B----4-:R-:W-:Y:S01]  /*225f0*/  SEL R5, R5, RZ, !P0 ;  /* 0x000000ff05057207 */ /* 0x010fe20004000000 */
[----:B------:R-:W-:Y:S01]  /*22600*/  IMAD R0, R0, UR4, RZ ;  /* 0x0000000400007c24 */ /* 0x000fe2000f8e02ff */
[----:B-----5:R-:W-:-:S03]  /*22610*/  SEL R4, R4, RZ, !P0 ;  /* 0x000000ff04047207 */ /* 0x020fc60004000000 */
[C---:B------:R-:W-:Y:S02]  /*22620*/  IMAD R0, R3.reuse, UR5, R0 ;  /* 0x0000000503007c24 */ /* 0x040fe4000f8e0200 */
[----:B------:R-:W-:-:S05]  /*22630*/  IMAD.WIDE.U32 R2, R3, UR4, RZ ;  /* 0x0000000403027c25 */ /* 0x000fca000f8e00ff */
[----:B------:R0:W-:Y:S04]  /*22640*/  STL.64 [R1+0x60], R2 ;  /* 0x0000600201007387 */ /* 0x0001e80000100a00 */
[----:B------:R2:W-:Y:S04]  /*22650*/  STL [R1+0x18], R5 ;  /* 0x0000180501007387 */ /* 0x0005e80000100800 */
[----:B------:R2:W-:Y:S01]  /*22660*/  STL [R1+0x58], R4 ;  /* 0x0000580401007387 */ /* 0x0005e20000100800 */
[----:B0-----:R-:W-:Y:S01]  /*22670*/  IMAD.IADD R2, R3, 0x1, R0 ;  /* 0x0000000103027824 */ /* 0x001fe200078e0200 */
[----:B------:R-:W-:-:S05]  /*22680*/  SHF.R.S32.HI R0, RZ, 0x1f, R18 ;  /* 0x0000001fff007819 */ /* 0x000fca0000011412 */
[----:B------:R2:W-:Y:S04]  /*22690*/  STL [R1+0x54], R0 ;  /* 0x0000540001007387 */ /* 0x0005e80000100800 */
[----:B------:R2:W-:Y:S01]  /*226a0*/  STL [R1+0x20], R2 ;  /* 0x0000200201007387 */ /* 0x0005e20000100800 */
[----:B------:R-:W-:Y:S05]  /*226b0*/  @!P1 BRA `(.L_x_593) ;  /* 0x0000000000409947 */ /* 0x000fea0003800000 */
[----:B--2---:R-:W-:Y:S01]  /*226c0*/  MOV R2, 0x0 ;  /* 0x0000000000027802 */ /* 0x004fe20000000f00 */
[----:B------:R-:W-:Y:S01]  /*226d0*/  ULDC.64 UR4, c[0x4][0x1c8] ;  /* 0x0100720000047ab9 */ /* 0x000fe20000000a00 */
[----:B------:R-:W-:Y:S01]  /*226e0*/  ULDC.64 UR6, c[0x4][0x1d0] ;  /* 0x0100740000067ab9 */ /* 0x000fe20000000a00 */
[----:B------:R-:W-:Y:S01]  /*226f0*/  ULDC.64 UR8, c[0x4][0x138] ;  /* 0x01004e0000087ab9 */ /* 0x000fe20000000a00 */
[----:B------:R-:W-:Y:S01]  /*22700*/  IMAD.U32 R4, RZ, RZ, UR4 ;  /* 0x00000004ff047e24 */ /* 0x000fe2000f8e00ff */
[----:B------:R-:W-:Y:S01]  /*22710*/  MOV R5, UR5 ;  /* 0x0000000500057c02 */ /* 0x000fe20008000f00 */
[----:B------:R-:W0:Y:S01]  /*22720*/  LDC.64 R2, c[0x4][R2] ;  /* 0x0100000002027b82 */ /* 0x000e220000000a00 */
[----:B------:R-:W-:Y:S01]  /*22730*/  IMAD.U32 R6, RZ, RZ, UR6 ;  /* 0x00000006ff067e24 */ /* 0x000fe2000f8e00ff */
[----:B-1----:R-:W-:Y:S01]  /*22740*/  MOV R10, UR8 ;  /* 0x00000008000a7c02 */ /* 0x002fe20008000f00 */
[----:B------:R-:W-:Y:S01]  /*22750*/  IMAD.U32 R7, RZ, RZ, UR7 ;  /* 0x00000007ff077e24 */ /* 0x000fe2000f8e00ff */
[----:B------:R-:W-:Y:S01]  /*22760*/  MOV R12, 0x1 ;  /* 0x00000001000c7802 */ /* 0x000fe20000000f00 */
[----:B------:R-:W-:-:S02]  /*22770*/  IMAD.U32 R11, RZ, RZ, UR9 ;  /* 0x00000009ff0b7e24 */ /* 0x000fc4000f8e00ff */
[----:B------:R-:W-:Y:S02]  /*22780*/  IMAD.MOV.U32 R8, RZ, RZ, 0x70 ;  /* 0x00000070ff087424 */ /* 0x000fe400078e00ff */
[----:B------:R-:W-:-:S07]  /*22790*/  IMAD.MOV.U32 R13, RZ, RZ, RZ ;  /* 0x000000ffff0d7224 */ /* 0x000fce00078e00ff */
[----:B------:R-:W-:-:S07]  /*227a0*/  LEPC R20, `(.L_x_593) ;  /* 0x000000001014794e */ /* 0x000fce0000000000 */
[----:B0-----:R-:W-:Y:S05]  /*227b0*/  CALL.ABS.NOINC R2 ;  /* 0x0000000002007343 */ /* 0x001fea0003c00000 */
.L_x_593:
[----:B------:R-:W-:Y:S05]  /*227c0*/  BSYNC B6 ;  /* 0x0000000000067941 */ /* 0x000fea0003800000 */
.L_x_592:
[----:B--2---:R-:W2:Y:S01]  /*227d0*/  LDL.LU R4, [R1+0x20] ;  /* 0x0000200001047983 */ /* 0x004ea20000300800 */
[----:B------:R-:W0:Y:S01]  /*227e0*/  LDC R7, c[0x0][0x448] ;  /* 0x00011200ff077b82 */ /* 0x000e220000000800 */
[----:B------:R-:W-:Y:S01]  /*227f0*/  ULDC.64 UR4, c[0x0][0x2d8] ;  /* 0x0000b60000047ab9 */ /* 0x000fe20000000a00 */
[----:B------:R-:W-:Y:S01]  /*22800*/  SHF.L.U32 R17, R17, 0x7, RZ ;  /* 0x0000000711117819 */ /* 0x000fe200000006ff */
[----:B------:R-:W2:Y:S01]  /*22810*/  LDL.LU.64 R2, [R1+0x60] ;  /* 0x0000600001027983 */ /* 0x000ea20000300a00 */
[----:B------:R-:W-:-:S03]  /*22820*/  ULDC.64 UR6, c[0x0][0x280] ;  /* 0x0000a00000067ab9 */ /* 0x000fc60000000a00 */
[----:B------:R-:W3:Y:S04]  /*22830*/  LDL.LU R0, [R1+0x54] ;  /* 0x0000540001007983 */ /* 0x000ee80000300800 */
[----:B------:R-:W4:Y:S04]  /*22840*/  LDL.LU R6, [R1+0x58] ;  /* 0x0000580001067983 */ /* 0x000f280000300800 */
[----:B------:R-:W4:Y:S01]  /*22850*/  LDL.LU R5, [R1+0x18] ;  /* 0x0000180001057983 */ /* 0x000f220000300800 */
[----:B-1----:R-:W1:Y:S01]  /*22860*/  S2R R9, SR_TID.X ;  /* 0x0000000000097919 */ /* 0x002e620000002100 */
[----:B------:R-:W1:Y:S01]  /*22870*/  S2R R8, SR_TID.X ;  /* 0x0000000000087919 */ /* 0x000e620000002100 */
[----:B0-----:R-:W-:Y:S01]  /*22880*/  ISETP.NE.AND P0, PT, R7, 0x1, PT ;  /* 0x000000010700780c */ /* 0x001fe20003f05270 */
[----:B-1----:R-:W-:-:S02]  /*22890*/  IMAD.SHL.U32 R9, R9, 0x10, RZ ;  /* 0x0000001009097824 */ /* 0x002fc400078e00ff */
[----:B------:R-:W-:-:S03]  /*228a0*/  IMAD.SHL.U32 R10, R8, 0x10, RZ ;  /* 0x00000010080a7824 */ /* 0x000fc600078e00ff */
[----:B------:R-:W-:-:S04]  /*228b0*/  LOP3.LUT R9, R9, 0x70, RZ, 0xc0, !PT ;  /* 0x0000007009097812 */ /* 0x000fc800078ec0ff */
[----:B------:R-:W-:Y:S02]  /*228c0*/  LOP3.LUT R9, R9, 0x80, RZ, 0xfc, !PT ;  /* 0x0000008009097812 */ /* 0x000fe400078efcff */
[----:B------:R-:W-:Y:S01]  /*228d0*/  LOP3.LUT R10, R10, 0x70, RZ, 0xc0, !PT ;  /* 0x000000700a0a7812 */ /* 0x000fe200078ec0ff */
[----:B--2---:R-:W-:Y:S02]  /*228e0*/  IMAD.MOV.U32 R3, RZ, RZ, R4 ;  /* 0x000000ffff037224 */ /* 0x004fe400078e0004 */
[----:B------:R-:W0:Y:S01]  /*228f0*/  S2R R4, SR_TID.X ;  /* 0x0000000000047919 */ /* 0x000e220000002100 */
[----:B---3--:R-:W-:Y:S02]  /*22900*/  IMAD R0, R0, UR4, RZ ;  /* 0x0000000400007c24 */ /* 0x008fe4000f8e02ff */
[----:B------:R-:W-:-:S04]  /*22910*/  IMAD.WIDE.U32 R2, R18, UR4, R2 ;  /* 0x0000000412027c25 */ /* 0x000fc8000f8e0002 */
[----:B------:R-:W-:Y:S01]  /*22920*/  IMAD R0, R18, UR5, R0 ;  /* 0x0000000512007c24 */ /* 0x000fe2000f8e0200 */
[----:B------:R-:W-:-:S04]  /*22930*/  ULDC.64 UR4, c[0x0][0x2e0] ;  /* 0x0000b80000047ab9 */ /* 0x000fc80000000a00 */
[----:B------:R-:W-:Y:S01]  /*22940*/  IADD3 R3, R3, R0, RZ ;  /* 0x0000000003037210 */ /* 0x000fe20007ffe0ff */
[----:B----4-:R-:W-:Y:S02]  /*22950*/  IMAD R0, R6, UR4, RZ ;  /* 0x0000000406007c24 */ /* 0x010fe4000f8e02ff */
[----:B------:R-:W1:Y:S02]  /*22960*/  @P0 LDC R6, c[0x0][0x450] ;  /* 0x00011400ff060b82 */ /* 0x000e640000000800 */
[C---:B------:R-:W-:Y:S02]  /*22970*/  IMAD R0, R5.reuse, UR5, R0 ;  /* 0x0000000505007c24 */ /* 0x040fe4000f8e0200 */
[----:B------:R-:W-:Y:S01]  /*22980*/  IMAD.WIDE.U32 R2, R5, UR4, R2 ;  /* 0x0000000405027c25 */ /* 0x000fe2000f8e0002 */
[----:B------:R-:W-:-:S03]  /*22990*/  ULDC.64 UR4, c[0x0][0x2d0] ;  /* 0x0000b40000047ab9 */ /* 0x000fc60000000a00 */
[----:B------:R-:W-:Y:S01]  /*229a0*/  IMAD.IADD R3, R3, 0x1, R0 ;  /* 0x0000000103037824 */ /* 0x000fe200078e0200 */
[C---:B0-----:R-:W-:Y:S01]  /*229b0*/  LOP3.LUT R5, R4.reuse, 0x7f, RZ, 0xc0, !PT ;  /* 0x0000007f04057812 */ /* 0x041fe200078ec0ff */
[----:B------:R-:W-:-:S03]  /*229c0*/  IMAD.SHL.U32 R4, R4, 0x10, RZ ;  /* 0x0000001004047824 */ /* 0x000fc600078e00ff */
[----:B------:R-:W-:-:S04]  /*229d0*/  SHF.R.U32.HI R5, RZ, 0x3, R5 ;  /* 0x00000003ff057819 */ /* 0x000fc80000011605 */
[----:B------:R-:W-:Y:S02]  /*229e0*/  LOP3.LUT R4, R5, 0x70, R4, 0xf8, !PT ;  /* 0x0000007005047812 */ /* 0x000fe400078ef804 */
[----:B------:R-:W0:Y:S02]  /*229f0*/  @P0 LDC R5, c[0x0][0x44c] ;  /* 0x00011300ff050b82 */ /* 0x000e240000000800 */
[----:B------:R-:W-:-:S05]  /*22a00*/  LOP3.LUT R4, R4, R17, RZ, 0xfc, !PT ;  /* 0x0000001104047212 */ /* 0x000fca00078efcff */
[----:B------:R-:W-:Y:S02]  /*22a10*/  IMAD.MOV.U32 R0, RZ, RZ, R4 ;  /* 0x000000ffff007224 */ /* 0x000fe400078e0004 */
[----:B0-----:R-:W-:-:S05]  /*22a20*/  @P0 IMAD.HI.U32 R5, R4, R5, RZ ;  /* 0x0000000504050227 */ /* 0x001fca00078e00ff */
[----:B-1----:R-:W-:-:S05]  /*22a30*/  @P0 SHF.R.U32.HI R0, RZ, R6, R5 ;  /* 0x00000006ff000219 */ /* 0x002fca0000011605 */
[----:B------:R-:W-:Y:S02]  /*22a40*/  IMAD.MOV R5, RZ, RZ, -R0 ;  /* 0x000000ffff057224 */ /* 0x000fe400078e0a00 */
[----:B------:R-:W-:-:S04]  /*22a50*/  IMAD.WIDE.U32 R2, R0, UR4, R2 ;  /* 0x0000000400027c25 */ /* 0x000fc8000f8e0002 */
[----:B------:R-:W-:Y:S01]  /*22a60*/  IMAD R4, R7, R5, R4 ;  /* 0x0000000507047224 */ /* 0x000fe200078e0204 */
[----:B------:R-:W-:-:S05]  /*22a70*/  SHF.R.S32.HI R5, RZ, 0x1f, R0 ;  /* 0x0000001fff057819 */ /* 0x000fca0000011400 */
[----:B------:R-:W-:-:S04]  /*22a80*/  IMAD R5, R5, UR4, RZ ;  /* 0x0000000405057c24 */ /* 0x000fc8000f8e02ff */
[----:B------:R-:W-:Y:S01]  /*22a90*/  IMAD R0, R0, UR5, R5 ;  /* 0x0000000500007c24 */ /* 0x000fe2000f8e0205 */
[----:B------:R-:W-:-:S04]  /*22aa0*/  ULDC.64 UR4, c[0x0][0x2c8] ;  /* 0x0000b20000047ab9 */ /* 0x000fc80000000a00 */
[----:B------:R-:W-:Y:S02]  /*22ab0*/  IADD3 R3, R3, R0, RZ ;  /* 0x0000000003037210 */ /* 0x000fe40007ffe0ff */
[----:B------:R-:W-:Y:S01]  /*22ac0*/  SHF.R.S32.HI R0, RZ, 0x1f, R4 ;  /* 0x0000001fff007819 */ /* 0x000fe20000011404 */
[----:B------:R-:W-:-:S04]  /*22ad0*/  IMAD.WIDE.U32 R2, R4, UR4, R2 ;  /* 0x0000000404027c25 */ /* 0x000fc8000f8e0002 */
[----:B------:R-:W-:Y:S01]  /*22ae0*/  IMAD R0, R0, UR4, RZ ;  /* 0x0000000400007c24 */ /* 0x000fe2000f8e02ff */
[----:B------:R-:W-:Y:S02]  /*22af0*/  ULDC UR4, c[0x0][0x2b8] ;  /* 0x0000ae0000047ab9 */ /* 0x000fe40000000800 */
[----:B------:R-:W-:Y:S01]  /*22b00*/  ISETP.GE.AND P1, PT, R9, UR4, PT ;  /* 0x0000000409007c0c */ /* 0x000fe2000bf26270 */
[----:B------:R-:W-:Y:S01]  /*22b10*/  IMAD R0, R4, UR5, R0 ;  /* 0x0000000504007c24 */ /* 0x000fe2000f8e0200 */
[----:B------:R0:W5:Y:S01]  /*22b20*/  LDL R9, [R1+0x50] ;  /* 0x0000500001097983 */ /* 0x0001620000100800 */
[----:B------:R-:W-:Y:S02]  /*22b30*/  IADD3 R4, P2, R2, UR6, RZ ;  /* 0x0000000602047c10 */ /* 0x000fe4000ff5e0ff */
[----:B------:R-:W-:Y:S01]  /*22b40*/  ISETP.GE.AND P0, PT, R10, UR4, PT ;  /* 0x000000040a007c0c */ /* 0x000fe2000bf06270 */
[----:B------:R-:W-:Y:S01]  /*22b50*/  UMOV UR4, 0xffffffff ;  /* 0xffffffff00047882 */ /* 0x000fe20000000000 */
[----:B------:R-:W-:-:S02]  /*22b60*/  IADD3.X R3, R3, UR7, R0, P2, !PT ;  /* 0x0000000703037c10 */ /* 0x000fc400097fe400 */
[----:B------:R-:W-:Y:S09]  /*22b70*/  BRA.DIV UR4, `(.L_x_594) ;  /* 0x0000006e04687947 */ /* 0x000ff2000b800000 */
[----:B------:R-:W1:Y:S02]  /*22b80*/  S2R R6, SR_TID.X ;  /* 0x0000000000067919 */ /* 0x000e640000002100 */
[----:B-1----:R-:W-:-:S04]  /*22b90*/  LOP3.LUT R6, R6, 0x7f, RZ, 0xc0, !PT ;  /* 0x0000007f06067812 */ /* 0x002fc800078ec0ff */
[----:B------:R-:W-:Y:S02]  /*22ba0*/  SHF.R.U32.HI R8, RZ, 0x3, R6 ;  /* 0x00000003ff087819 */ /* 0x000fe40000011606 */
[----:B------:R-:W2:Y:S02]  /*22bb0*/  LDL.LU R6, [R1+0x6c] ;  /* 0x00006c0001067983 */ /* 0x000ea40000300800 */
[----:B------:R-:W-:Y:S02]  /*22bc0*/  IADD3 R0, R8, R17, RZ ;  /* 0x0000001108007210 */ /* 0x000fe40007ffe0ff */
[----:B------:R-:W-:Y:S03]  /*22bd0*/  SHFL.IDX PT, R8, R3, 0x1, 0x181f ;  /* 0x00381f0003087f89 */ /* 0x000fe600000e0000 */
[----:B------:R-:W-:Y:S02]  /*22be0*/  VIADD R5, R0, 0x10 ;  /* 0x0000001000057836 */ /* 0x000fe40000000000 */
[----:B--2---:R-:W-:-:S02]  /*22bf0*/  IMAD R2, R6, R7, RZ ;  /* 0x0000000706027224 */ /* 0x004fc400078e02ff */
[----:B------:R-:W1:Y:S03]  /*22c00*/  SHFL.IDX PT, R7, R4, RZ, 0x181f ;  /* 0x00181fff04077589 */ /* 0x000e6600000e0000 */
[-C--:B------:R-:W-:Y:S01]  /*22c10*/  ISETP.GE.AND P4, PT, R0, R2.reuse, PT ;  /* 0x000000020000720c */ /* 0x080fe20003f86270 */
[----:B------:R-:W2:Y:S01]  /*22c20*/  SHFL.IDX PT, R6, R3, RZ, 0x181f ;  /* 0x00181fff03067589 */ /* 0x000ea200000e0000 */
[----:B------:R-:W-:-:S03]  /*22c30*/  ISETP.GE.AND P2, PT, R5, R2, PT ;  /* 0x000000020500720c */ /* 0x000fc60003f46270 */
[----:B------:R-:W3:Y:S08]  /*22c40*/  SHFL.IDX PT, R5, R4, 0x1, 0x181f ;  /* 0x00381f0004057f89 */ /* 0x000ef000000e0000 */
[----:B-1----:R-:W-:-:S05]  /*22c50*/  @!P4 IADD3 R7, P3, R10, R7, RZ ;  /* 0x000000070a07c210 */ /* 0x002fca0007f7e0ff */
[----:B--2---:R-:W-:-:S05]  /*22c60*/  @!P4 IMAD.X R6, RZ, RZ, R6, P3 ;  /* 0x000000ffff06c224 */ /* 0x004fca00018e0606 */
[----:B------:R-:W-:-:S04]  /*22c70*/  @!P4 LOP3.LUT R7, R7, R6, RZ, 0x3c, !PT ;  /* 0x000000060707c212 */ /* 0x000fc800078e3cff */
[----:B------:R-:W-:-:S04]  /*22c80*/  @!P4 LOP3.LUT R6, R7, R6, RZ, 0x3c, !PT ;  /* 0x000000060706c212 */ /* 0x000fc800078e3cff */
[----:B------:R-:W-:-:S05]  /*22c90*/  @!P4 LOP3.LUT R7, R7, R6, RZ, 0x3c, !PT ;  /* 0x000000060707c212 */ /* 0x000fca00078e3cff */
[----:B-----5:R-:W-:Y:S04]  /*22ca0*/  @!P4 LDGSTS.E.BYPASS.LTC128B.128 [R9+0x20400], desc[UR42][R6.64], !P0 ;  /* 0x204000000609cfae */ /* 0x020fe8000c101d6a */
[----:B------:R3:W-:Y:S02]  /*22cb0*/  @!P4 LDGSTS.E.BYPASS.LTC128B.128 [R9+0x24400], desc[UR42][R6.64+0x80], !P1 ;  /* 0x244000800609cfae */ /* 0x0007e4000c901d6a */
[----:B---3--:R-:W-:Y:S01]  /*22cc0*/  @!P2 IADD3 R7, P3, R10, R5, RZ ;  /* 0x000000050a07a210 */ /* 0x008fe20007f7e0ff */
[----:B------:R-:W-:-:S03]  /*22cd0*/  VIADD R5, R0, 0x20 ;  /* 0x0000002000057836 */ /* 0x000fc60000000000 */
[----:B------:R-:W-:-:S04]  /*22ce0*/  @!P2 IADD3.X R6, RZ, R8, RZ, P3, !PT ;  /* 0x00000008ff06a210 */ /* 0x000fc80001ffe4ff */
[----:B------:R-:W-:-:S04]  /*22cf0*/  @!P2 LOP3.LUT R7, R7, R6, RZ, 0x3c, !PT ;  /* 0x000000060707a212 */ /* 0x000fc800078e3cff */
[----:B------:R-:W-:-:S04]  /*22d00*/  @!P2 LOP3.LUT R6, R7, R6, RZ, 0x3c, !PT ;  /* 0x000000060706a212 */ /* 0x000fc800078e3cff */
[----:B------:R-:W-:-:S05]  /*22d10*/  @!P2 LOP3.LUT R7, R7, R6, RZ, 0x3c, !PT ;  /* 0x000000060707a212 */ /* 0x000fca00078e3cff */
[----:B------:R-:W-:Y:S04]  /*22d20*/  @!P2 LDGSTS.E.BYPASS.LTC128B.128 [R9+0x20c00], desc[UR42][R6.64], !P0 ;  /* 0x20c000000609afae */ /* 0x000fe8000c101d6a */
[----:B------:R1:W-:Y:S01]  /*22d30*/  @!P2 LDGSTS.E.BYPASS.LTC128B.128 [R9+0x24c00], desc[UR42][R6.64+0x80], !P1 ;  /* 0x24c000800609afae */ /* 0x0003e2000c901d6a */
[----:B------:R-:W-:-:S03]  /*22d40*/  ISETP.GE.AND P2, PT, R5, R2, PT ;  /* 0x000000020500720c */ /* 0x000fc60003f46270 */
[----:B------:R-:W2:Y:S04]  /*22d50*/  SHFL.IDX PT, R5, R4, 0x2, 0x181f ;  /* 0x00581f0004057f89 */ /* 0x000ea800000e0000 */
[----:B-1----:R-:W1:Y:S06]  /*22d60*/  SHFL.IDX PT, R6, R3, 0x2, 0x181f ;  /* 0x00581f0003067f89 */ /* 0x002e6c00000e0000 */
[----:B--2---:R-:W-:-:S05]  /*22d70*/  @!P2 IADD3 R5, P3, R10, R5, RZ ;  /* 0x000000050a05a210 */ /* 0x004fca0007f7e0ff */
[----:B-1----:R-:W-:-:S05]  /*22d80*/  @!P2 IMAD.X R6, RZ, RZ, R6, P3 ;  /* 0x000000ffff06a224 */ /* 0x002fca00018e0606 */
[----:B------:R-:W-:Y:S01]  /*22d90*/  @!P2 MOV R7, R6 ;  /* 0x000000060007a202 */ /* 0x000fe20000000f00 */
[----:B------:R-:W-:Y:S02]  /*22da0*/  @!P2 IMAD.MOV.U32 R6, RZ, RZ, R5 ;  /* 0x000000ffff06a224 */ /* 0x000fe400078e0005 */
[----:B------:R-:W-:-:S03]  /*22db0*/  VIADD R5, R0, 0x30 ;  /* 0x0000003000057836 */ /* 0x000fc60000000000 */
[----:B------:R-:W-:Y:S04]  /*22dc0*/  @!P2 LDGSTS.E.BYPASS.LTC128B.128 [R9+0x21400], desc[UR42][R6.64], !P0 ;  /* 0x214000000609afae */ /* 0x000fe8000c101d6a */
[----:B------:R1:W-:Y:S01]  /*22dd0*/  @!P2 LDGSTS.E.BYPASS.LTC128B.128 [R9+0x25400], desc[UR42][R6.64+0x80], !P1 ;  /* 0x254000800609afae */ /* 0x0003e2000c901d6a */
[----:B------:R-:W-:-:S03]  /*22de0*/  ISETP.GE.AND P2, PT, R5, R2, PT ;  /* 0x000000020500720c */ /* 0x000fc60003f46270 */
[----:B------:R-:W2:Y:S04]  /*22df0*/  SHFL.IDX PT, R5, R4, 0x3, 0x181f ;  /* 0x00781f0004057f89 */ /* 0x000ea800000e0000 */
[----:B-1----:R-:W1:Y:S06]  /*22e00*/  SHFL.IDX PT, R6, R3, 0x3, 0x181f ;  /* 0x00781f0003067f89 */ /* 0x002e6c00000e0000 */
[----:B--2---:R-:W-:-:S04]  /*22e10*/  @!P2 IADD3 R5, P3, R10, R5, RZ ;  /* 0x000000050a05a210 */ /* 0x004fc80007f7e0ff */
[----:B-1----:R-:W-:-:S05]  /*22e20*/  @!P2 IADD3.X R6, RZ, R6, RZ, P3, !PT ;  /* 0x00000006ff06a210 */ /* 0x002fca0001ffe4ff */
[----:B------:R-:W-:Y:S02]  /*22e30*/  @!P2 IMAD.MOV.U32 R7, RZ, RZ, R6 ;  /* 0x000000ffff07a224 */ /* 0x000fe400078e0006 */
[----:B------:R-:W-:Y:S01]  /*22e40*/  @!P2 IMAD.MOV.U32 R6, RZ, RZ, R5 ;  /* 0x000000ffff06a224 */ /* 0x000fe200078e0005 */
[----:B------:R-:W-:-:S04]  /*22e50*/  IADD3 R5, R0, 0x40, RZ ;  /* 0x0000004000057810 */ /* 0x000fc80007ffe0ff */
[----:B------:R-:W-:Y:S04]  /*22e60*/  @!P2 LDGSTS.E.BYPASS.LTC128B.128 [R9+0x21c00], desc[UR42][R6.64], !P0 ;  /* 0x21c000000609afae */ /* 0x000fe8000c101d6a */
[----:B------:R1:W-:Y:S01]  /*22e70*/  @!P2 LDGSTS.E.BYPASS.LTC128B.128 [R9+0x25c00], desc[UR42][R6.64+0x80], !P1 ;  /* 0x25c000800609afae */ /* 0x0003e2000c901d6a */
[----:B------:R-:W-:-:S03]  /*22e80*/  ISETP.GE.AND P2, PT, R5, R2, PT ;  /* 0x000000020500720c */ /* 0x000fc60003f46270 */
[----:B------:R-:W2:Y:S04]  /*22e90*/  SHFL.IDX PT, R5, R4, 0x4, 0x181f ;  /* 0x00981f0004057f89 */ /* 0x000ea800000e0000 */
[----:B-1----:R-:W1:Y:S06]  /*22ea0*/  SHFL.IDX PT, R6, R3, 0x4, 0x181f ;  /* 0x00981f0003067f89 */ /* 0x002e6c00000e0000 */
[----:B--2---:R-:W-:-:S05]  /*22eb0*/  @!P2 IADD3 R5, P3, R10, R5, RZ ;  /* 0x000000050a05a210 */ /* 0x004fca0007f7e0ff */
[----:B-1----:R-:W-:-:S04]  /*22ec0*/  @!P2 IMAD.X R6, RZ, RZ, R6, P3 ;  /* 0x000000ffff06a224 */ /* 0x002fc800018e0606 */
[----:B------:R-:W-:Y:S01]  /*22ed0*/  @!P2 IMAD.MOV.U32 R7, RZ, RZ, R6 ;  /* 0x000000ffff07a224 */ /* 0x000fe200078e0006 */
[----:B------:R-:W-:Y:S01]  /*22ee0*/  @!P2 MOV R6, R5 ;  /* 0x000000050006a202 */ /* 0x000fe20000000f00 */
[----:B------:R-:W-:-:S04]  /*22ef0*/  VIADD R5, R0, 0x50 ;  /* 0x0000005000057836 */ /* 0x000fc80000000000 */
        /* <DEDUP_REMOVED lines=18> */
[----:B------:R-:W-:Y:S02]  /*23020*/  @!P2 IMAD.MOV.U32 R6, RZ, RZ, R5 ;  /* 0x000000ffff06a224 */ /* 0x000fe400078e0005 */
[----:B------:R1:W2:Y:S04]  /*23030*/  SHFL.IDX PT, R5, R3, 0x7, 0x181f ;  /* 0x00f81f0003057f89 */ /* 0x0002a800000e0000 */
[----:B------:R1:W-:Y:S04]  /*23040*/  @!P2 LDGSTS.E.BYPASS.LTC128B.128 [R9+0x23400], desc[UR42][R6.64], !P0 ;  /* 0x234000000609afae */ /* 0x0003e8000c101d6a */
[----:B------:R1:W-:Y:S04]  /*23050*/  @!P2 LDGSTS.E.BYPASS.LTC128B.128 [R9+0x27400], desc[UR42][R6.64+0x80], !P1 ;  /* 0x274000800609afae */ /* 0x0003e8000c901d6a */
[----:B------:R1:W3:Y:S02]  /*23060*/  SHFL.IDX PT, R3, R4, 0x7, 0x181f ;  /* 0x00f81f0004037f89 */ /* 0x0002e400000e0000 */
.L_x_794:
[----:B------:R-:W-:Y:S01]  /*23070*/  IADD3 R0, R0, 0x70, RZ ;  /* 0x0000007000007810 */ /* 0x000fe20007ffe0ff */
[----:B------:R-:W-:Y:S03]  /*23080*/  BSSY B0, `(.L_x_595) ;  /* 0x000000a000007945 */ /* 0x000fe60003800000 */
[----:B------:R-:W-:-:S13]  /*23090*/  ISETP.GE.AND P2, PT, R0, R2, PT ;  /* 0x000000020000720c */ /* 0x000fda0003f46270 */
[----:B------:R-:W-:Y:S05]  /*230a0*/  @P2 BRA `(.L_x_596) ;  /* 0x00000000001c2947 */ /* 0x000fea0003800000 */
[----:B---3--:R-:W-:-:S05]  /*230b0*/  IADD3 R2, P2, R10, R3, RZ ;  /* 0x000000030a027210 */ /* 0x008fca0007f5e0ff */
[----:B-12---:R-:W-:-:S05]  /*230c0*/  IMAD.X R3, RZ, RZ, R5, P2 ;  /* 0x000000ffff037224 */ /* 0x006fca00010e0605 */
[----:B------:R-:W-:Y:S01]  /*230d0*/  @!PT LDS RZ, [RZ] ;  /* 0x00000000fffff984 */ /* 0x000fe20000000800 */
[----:B------:R-:W-:Y:S01]  /*230e0*/  @!PT LDS RZ, [RZ] ;  /* 0x00000000fffff984 */ /* 0x000fe20000000800 */
[----:B------:R-:W-:Y:S01]  /*230f0*/  @!PT LDS RZ, [RZ] ;  /* 0x00000000fffff984 */ /* 0x000fe20000000800 */
[----:B------:R4:W-:Y:S04]  /*23100*/  LDGSTS.E.BYPASS.LTC128B.128 [R9+0x23c00], desc[UR42][R2.64], !P0 ;  /* 0x23c0000002097fae */ /* 0x0009e8000c101d6a */
[----:B------:R4:W-:Y:S02]  /*23110*/  LDGSTS.E.BYPASS.LTC128B.128 [R9+0x27c00], desc[UR42][R2.64+0x80], !P1 ;  /* 0x27c0008002097fae */ /* 0x0009e4000c901d6a */
.L_x_596:
[----:B------:R-:W-:Y:S05]  /*23120*/  BSYNC B0 ;  /* 0x0000000000007941 */ /* 0x000fea0003800000 */
.L_x_595:
[----:B-1--4-:R1:W5:Y:S01]  /*23130*/  LDL R9, [R1+0x4] ;  /* 0x0000040001097983 */ /* 0x0123620000100800 */
[----:B------:R-:W-:Y:S01]  /*23140*/  PLOP3.LUT P0, PT, PT, PT, PT, 0x80, 0x0 ;  /* 0x000000000000781c */ /* 0x000fe20003f0f070 */
[----:B------:R-:W-:-:S12]  /*23150*/  NOP ;  /* 0x0000000000007918 */ /* 0x000fd80000000000 */
.L_x_597:
[----:B------:R-:W4:Y:S01]  /*23160*/  LDL R2, [R1+0x4] ;  /* 0x0000040001027983 */ /* 0x000f220000100800 */
[----:B------:R-:W-:Y:S02]  /*23170*/  PLOP3.LUT P1, PT, P1, P0, PT, 0xa2, 0x0 ;  /* 0x000000000000781c */ /* 0x000fe40000f21472 */
[----:B----4-:R-:W-:-:S08]  /*23180*/  @P0 R2UR P1, UR4, R2 ;  /* 0x00000000020402ca */ /* 0x010fd00000020000 */
[----:B------:R-:W-:-:S05]  /*23190*/  @P0 PLOP3.LUT P0, PT, P1, PT, PT, 0x80, 0x0 ;  /* 0x000000000000081c */ /* 0x000fca0000f0f070 */
[----:B------:R-:W-:Y:S01]  /*231a0*/  @!P1 SYNCS.ARRIVE.TRANS64.RED.A0T1 RZ, [UR4+0x38800], RZ ;  /* 0x038800ffffff99a7 */ /* 0x000fe20008200404 */
[----:B------:R-:W-:Y:S07]  /*231b0*/  @!P1 ARRIVES.LDGSTSBAR.64.TRANSCNT [UR4+0x38800] ;  /* 0x03880000ff0099b0 */ /* 0x000fee0008000a84 */
[----:B------:R-:W-:Y:S05]  /*231c0*/  @P0 BRA.U.ANY `(.L_x_597) ;  /* 0xfffffffd00e40947 */ /* 0x000fea000393ffff */
[----:B---3--:R-:W3:Y:S02]  /*231d0*/  LDL.LU R3, [R1+0x74] ;  /* 0x0000740001037983 */ /* 0x008ee40000300800 */
[----:B---3--:R-:W-:-:S05]  /*231e0*/  VIADD R3, R3, 0x1 ;  /* 0x0000000103037836 */ /* 0x008fca0000000000 */
[----:B------:R3:W-:Y:S01]  /*231f0*/  STL [R1+0x74], R3 ;  /* 0x0000740301007387 */ /* 0x0007e20000100800 */
[----:B------:R-:W-:-:S04]  /*23200*/  LEA.HI R0, R3, R3, RZ, 0x1 ;  /* 0x0000000303007211 */ /* 0x000fc800078f08ff */
[----:B------:R-:W-:-:S04]  /*23210*/  LOP3.LUT R0, R0, 0xfffffffe, RZ, 0xc0, !PT ;  /* 0xfffffffe00007812 */ /* 0x000fc800078ec0ff */
[----:B------:R-:W-:-:S04]  /*23220*/  IADD3 R0, R3, -R0, RZ ;  /* 0x8000000003007210 */ /* 0x000fc80007ffe0ff */
[----:B------:R-:W-:Y:S01]  /*23230*/  SHF.L.U32 R0, R0, 0x1f, RZ ;  /* 0x0000001f00007819 */ /* 0x000fe200000006ff */
[----:B------:R-:W-:Y:S01]  /*23240*/  NOP ;  /* 0x0000000000007918 */ /* 0x000fe20000000000 */
[----:B------:R3:W-:Y:S01]  /*23250*/  SYNCS.ARRIVE.TRANS64.A1T0 RZ, [R2+URZ+0x38800], RZ ;  /* 0x038800ff02ff79a7 */ /* 0x0007e2000810003f */
[----:B------:R-:W-:Y:S01]  /*23260*/  BSSY B0, `(.L_x_598) ;  /* 0x0000003000007945 */ /* 0x000fe20003800000 */
[----:B------:R-:W4:Y:S03]  /*23270*/  SYNCS.PHASECHK.TRANS64.TRYWAIT P0, [R2+URZ+0x38820], R0 ;  /* 0x03882000020075a7 */ /* 0x000f26000800017f */
[----:B---34-:R-:W-:Y:S05]  /*23280*/  @!P0 BRA `(.L_x_599) ;  /* 0x00000070005c8947 */ /* 0x018fea0003800000 */
.L_x_795:
[----:B------:R-:W-:Y:S05]  /*23290*/  BSYNC B0 ;  /* 0x0000000000007941 */ /* 0x000fea0003800000 */
.L_x_598:
[----:B---3--:R-:W3:Y:S02]  /*232a0*/  LDL.LU R2, [R1+0x5c] ;  /* 0x00005c0001027983 */ /* 0x008ee40000300800 */
[----:B---3--:R-:W-:-:S13]  /*232b0*/  ISETP.GE.AND P0, PT, R2, 0x81, PT ;  /* 0x000000810200780c */ /* 0x008fda0003f06270 */
[----:B------:R-:W-:Y:S05]  /*232c0*/  @!P0 BRA `(.L_x_600) ;  /* 0x0000001400f08947 */ /* 0x000fea0003800000 */
[----:B------:R-:W3:Y:S04]  /*232d0*/  LDL.LU R2, [R1+0x68] ;  /* 0x0000680001027983 */ /* 0x000ee80000300800 */
[----:B------:R4:W5:Y:S04]  /*232e0*/  LDL.LU R0, [R1+0x14] ;  /* 0x0000140001007983 */ /* 0x0009680000300800 */
[----:B------:R4:W5:Y:S02]  /*232f0*/  LDL.LU R8, [R1+0x24] ;  /* 0x0000240001087983 */ /* 0x0009640000300800 */
[----:B---34-:R-:W-:-:S07]  /*23300*/  LEA.HI.SX32 R2, R2, 0xfffffffe, 0x19 ;  /* 0xfffffffe02027811 */ /* 0x018fce00078fcaff */
.L_x_622:
        /* <DEDUP_REMOVED lines=8> */
[----:B------:R-:W-:-:S05]  /*23390*/  LOP3.LUT R9, R8, R3, RZ, 0x3c, !PT ;  /* 0x0000000308097212 */ /* 0x000fca00078e3cff */
        /* <DEDUP_REMOVED lines=8> */
[----:B------:R-:W4:Y:S01]  /*23420*/  LDL R11, [R1+0x38] ;  /* 0x00003800010b7983 */ /* 0x000f220000100800 */
[----:B------:R-:W5:Y:S01]  /*23430*/  LDC R6, c[0x0][0x43c] ;  /* 0x00010f00ff067b82 */ /* 0x000f620000000800 */
[----:B------:R-:W-:Y:S02]  /*23440*/  ULDC.64 UR6, c[0x0][0x428] ;  /* 0x00010a0000067ab9 */ /* 0x000fe40000000a00 */
[----:B------:R-:W3:Y:S01]  /*23450*/  LDL R7, [R1+0x30] ;  /* 0x0000300001077983 */ /* 0x000ee20000100800 */
[----:B-----5:R-:W-:-:S13]  /*23460*/  ISETP.NE.AND P0, PT, R6, 0x1, PT ;  /* 0x000000010600780c */ /* 0x020fda0003f05270 */
[----:B--2---:R-:W2:Y:S02]  /*23470*/  @P0 LDC.64 R4, c[0x0][0x440] ;  /* 0x00011000ff040b82 */ /* 0x004ea40000000a00 */
[----:B--2---:R-:W-:Y:S01]  /*23480*/  @P0 IMAD.HI.U32 R3, R2, R4, RZ ;  /* 0x0000000402030227 */ /* 0x004fe200078e00ff */
[----:B------:R-:W-:-:S04]  /*23490*/  MOV R4, R2 ;  /* 0x0000000200047202 */ /* 0x000fc80000000f00 */
[----:B------:R-:W-:-:S04]  /*234a0*/  @P0 SHF.R.U32.HI R4, RZ, R5, R3 ;  /* 0x00000005ff040219 */ /* 0x000fc80000011603 */
[--C-:B------:R-:W-:Y:S01]  /*234b0*/  SHF.R.S32.HI R5, RZ, 0x1f, R4.reuse ;  /* 0x0000001fff057819 */ /* 0x100fe20000011404 */
[----:B------:R-:W-:-:S04]  /*234c0*/  IMAD.MOV R3, RZ, RZ, -R4 ;  /* 0x000000ffff037224 */ /* 0x000fc800078e0a04 */
[----:B------:R-:W-:Y:S02]  /*234d0*/  IMAD R3, R6, R3, R2 ;  /* 0x0000000306037224 */ /* 0x000fe400078e0202 */
[----:B----4-:R-:W-:-:S04]  /*234e0*/  IMAD R6, R11, UR6, RZ ;  /* 0x000000060b067c24 */ /* 0x010fc8000f8e02ff */
[C---:B---3--:R-:W-:Y:S02]  /*234f0*/  IMAD R6, R7.reuse, UR7, R6 ;  /* 0x0000000707067c24 */ /* 0x048fe4000f8e0206 */
[----:B------:R-:W-:-:S04]  /*23500*/  IMAD.WIDE.U32 R4, R7, UR6, R4 ;  /* 0x0000000607047c25 */ /* 0x000fc8000f8e0004 */
[----:B------:R-:W-:Y:S01]  /*23510*/  IMAD.IADD R5, R6, 0x1, R5 ;  /* 0x0000000106057824 */ /* 0x000fe200078e0205 */
[----:B------:R-:W-:-:S04]  /*23520*/  LEA R6, P0, R4, UR4, 0x2 ;  /* 0x0000000404067c11 */ /* 0x000fc8000f8010ff */
[----:B------:R-:W-:-:S05]  /*23530*/  LEA.HI.X R7, R4, UR5, R5, 0x2, P0 ;  /* 0x0000000504077c11 */ /* 0x000fca00080f1405 */
[----:B------:R-:W2:Y:S04]  /*23540*/  LDG.E R4, desc[UR42][R6.64] ;  /* 0x0000002a06047981 */ /* 0x000ea8000c1e1900 */
[----:B--2---:R4:W-:Y:S02]  /*23550*/  STL [R1], R4 ;  /* 0x0000000401007387 */ /* 0x0049e40000100800 */
.L_x_603:
[----:B--2---:R-:W2:Y:S01]  /*23560*/  LDL R5, [R1+0x4] ;  /* 0x0000040001057983 */ /* 0x004ea20000100800 */
[----:B----4-:R-:W4:Y:S01]  /*23570*/  S2R R4, SR_TID.X ;  /* 0x0000000000047919 */ /* 0x010f220000002100 */
[----:B------:R-:W-:Y:S01]  /*23580*/  BSSY B1, `(.L_x_604) ;  /* 0x0000007000017945 */ /* 0x000fe20003800000 */
[----:B----4-:R-:W-:-:S04]  /*23590*/  LOP3.LUT R4, R4, 0x7f, RZ, 0xc0, !PT ;  /* 0x0000007f04047812 */ /* 0x010fc800078ec0ff */
[----:B------:R-:W-:Y:S02]  /*235a0*/  ISETP.NE.AND P1, PT, R4, RZ, PT ;  /* 0x000000ff0400720c */ /* 0x000fe40003f25270 */
[----:B--2---:R-:W-:Y:S02]  /*235b0*/  LEA R6, R10, R5, 0x3 ;  /* 0x000000050a067211 */ /* 0x004fe400078e18ff */
[----:B------:R-:W-:-:S04]  /*235c0*/  SHF.L.U32 R5, R9, 0x1f, RZ ;  /* 0x0000001f09057819 */ /* 0x000fc800000006ff */
[----:B------:R-:W2:Y:S02]  /*235d0*/  SYNCS.PHASECHK.TRANS64.TRYWAIT P0, [R6+URZ+0x38880], R5 ;  /* 0x03888005060075a7 */ /* 0x000ea4000800017f */
[----:B--2---:R-:W-:Y:S05]  /*235e0*/  @!P0 BRA `(.L_x_605) ;  /* 0x0000006c009c8947 */ /* 0x004fea0003800000 */
.L_x_796:
[----:B------:R-:W-:Y:S05]  /*235f0*/  BSYNC B1 ;  /* 0x0000000000017941 */ /* 0x000fea0003800000 */
.L_x_604:
[----:B------:R-:W-:Y:S04]  /*23600*/  BSSY B1, `(.L_x_606) ;  /* 0x0000009000017945 */ /* 0x000fe80003800000 */
[----:B------:R-:W-:Y:S05]  /*23610*/  @P1 BRA `(.L_x_607) ;  /* 0x00000000001c1947 */ /* 0x000fea0003800000 */
[----:B------:R-:W4:Y:S02]  /*23620*/  S2R R4, SR_TID.X ;  /* 0x0000000000047919 */ /* 0x000f240000002100 */
[----:B----4-:R-:W-:Y:S01]  /*23630*/  LOP3.LUT R7, R4, 0x1f, RZ, 0xc0, !PT ;  /* 0x0000001f04077812 */ /* 0x010fe200078ec0ff */
[----:B------:R-:W-:-:S03]  /*23640*/  IMAD.MOV.U32 R4, RZ, RZ, 0x8000 ;  /* 0x00008000ff047424 */ /* 0x000fc600078e00ff */
[----:B------:R-:W-:Y:S01]  /*23650*/  ISETP.NE.AND P0, PT, R7, RZ, PT ;  /* 0x000000ff0700720c */ /* 0x000fe20003f05270 */
[----:B------:R4:W-:-:S12]  /*23660*/  SYNCS.ARRIVE.TRANS64 RZ, [R6+URZ+0x38870], R4 ;  /* 0x0388700406ff79a7 */ /* 0x0009d8000800003f */
[----:B----4-:R-:W-:Y:S05]  /*23670*/  @!P0 BRA `(.L_x_607) ;  /* 0x0000000000048947 */ /* 0x010fea0003800000 */
[----:B------:R-:W-:Y:S01]  /*23680*/  BPT.TRAP 0x1 ;  /* 0x000000040000795c */ /* 0x000fe20000300000 */
.L_x_607:
[----:B------:R-:W-:Y:S05]  /*23690*/  BSYNC B1 ;  /* 0x0000000000017941 */ /* 0x000fea0003800000 */
.L_x_606:
[----:B---3--:R-:W3:Y:S04]  /*236a0*/  LDL R9, [R1+0x4] ;  /* 0x0000040001097983 */ /* 0x008ee80000100800 */
[----:B------:R-:W3:Y:S04]  /*236b0*/  LDL R4, [R1+0x14] ;  /* 0x0000140001047983 */ /* 0x000ee80000100800 */
[----:B------:R-:W4:Y:S01]  /*236c0*/  LDL R7, [R1+0x3c] ;  /* 0x00003c0001077983 */ /* 0x000f220000100800 */
[----:B------:R-:W-:Y:S01]  /*236d0*/  IMAD.MOV.U32 R13, RZ, RZ, RZ ;  /* 0x000000ffff0d7224 */ /* 0x000fe200078e00ff */
[----:B------:R-:W-:Y:S01]  /*236e0*/  UIADD3 UR4, UP0, UR44, 0x470, URZ ;  /* 0x000004702c047890 */ /* 0x000fe2000ff1e03f */
[----:B------:R-:W-:Y:S01]  /*236f0*/  PLOP3.LUT P0, PT, PT, PT, PT, 0x80, 0x0 ;  /* 0x000000000000781c */ /* 0x000fe20003f0f070 */
[----:B------:R-:W-:Y:S01]  /*23700*/  UMOV UR6, 0x0 ;  /* 0x0000000000067882 */ /* 0x000fe20000000000 */
[----:B------:R-:W-:Y:S01]  /*23710*/  UMOV UR7, 0x14f00000 ;  /* 0x14f0000000077882 */ /* 0x000fe20000000000 */
[----:B------:R-:W-:Y:S01]  /*23720*/  R2UR UR10, R13 ;  /* 0x000000000d0a72ca */ /* 0x000fe200000e0000 */
[----:B------:R-:W-:Y:S01]  /*23730*/  UIADD3.X UR5, URZ, UR45, URZ, UP0, !UPT ;  /* 0x0000002d3f057290 */ /* 0x000fe200087fe43f */
[----:B---3--:R-:W-:Y:S01]  /*23740*/  LEA R4, R4, R9, 0xf ;  /* 0x0000000904047211 */ /* 0x008fe200078e78ff */
[----:B----4-:R-:W-:-:S03]  /*23750*/  IMAD R7, R3, 0x80, R7 ;  /* 0x0000008003077824 */ /* 0x010fc600078e0207 */
[----:B------:R-:W-:Y:S01]  /*23760*/  IADD3 R9, R4, 0x10400, RZ ;  /* 0x0001040004097810 */ /* 0x000fe20007ffe0ff */
[----:B------:R-:W-:-:S08]  /*23770*/  VIADD R3, R6, 0x38870 ;  /* 0x0003887006037836 */ /* 0x000fd00000000000 */
.L_x_608:
[----:B------:R-:W3:Y:S01]  /*23780*/  LDL R10, [R1] ;  /* 0x00000000010a7983 */ /* 0x000ee20000100800 */
[----:B------:R-:W-:-:S13]  /*23790*/  @P0 ELECT P2, URZ, PT ;  /* 0x00000000003f082f */ /* 0x000fda0003840000 */
[----:B------:R-:W-:Y:S02]  /*237a0*/  @P2 R2UR UR12, R18 ;  /* 0x00000000120c22ca */ /* 0x000fe400000e0000 */
[----:B------:R-:W-:Y:S02]  /*237b0*/  @P2 R2UR UR11, R7 ;  /* 0x00000000070b22ca */ /* 0x000fe400000e0000 */
[----:B------:R-:W-:Y:S02]  /*237c0*/  @P2 R2UR UR9, R3 ;  /* 0x00000000030922ca */ /* 0x000fe400000e0000 */
[----:B------:R-:W-:Y:S02]  /*237d0*/  @P2 R2UR UR8, R9 ;  /* 0x00000000090822ca */ /* 0x000fe400000e0000 */
[----:B------:R-:W-:Y:S02]  /*237e0*/  @P2 PLOP3.LUT P0, PT, P2, PT, PT, 0x8, 0x0 ;  /* 0x000000000000281c */ /* 0x000fe4000170e170 */
[----:B---3--:R-:W-:-:S02]  /*237f0*/  @P2 R2UR UR13, R10 ;  /* 0x000000000a0d22ca */ /* 0x008fc400000e0000 */
[----:B------:R-:W-:-:S11]  /*23800*/  PLOP3.LUT P2, PT, PT, PT, PT, 0x8, 0x0 ;  /* 0x000000000000781c */ /* 0x000fd60003f4e170 */
[----:B------:R3:W-:Y:S02]  /*23810*/  UTMALDG.4D [UR8], [UR4], desc[UR6] ;  /* 0x00000608040075b4 */ /* 0x0007e40008019000 */
[----:B---3--:R-:W-:Y:S05]  /*23820*/  @P0 BRA.U.ANY `(.L_x_608) ;  /* 0xfffffffd00d40947 */ /* 0x008fea000393ffff */
[----:B------:R-:W-:Y:S01]  /*23830*/  IMAD.MOV.U32 R12, RZ, RZ, 0x80 ;  /* 0x00000080ff0c7424 */ /* 0x000fe200078e00ff */
[----:B------:R-:W-:Y:S01]  /*23840*/  PLOP3.LUT P0, PT, PT, PT, PT, 0x80, 0x0 ;  /* 0x000000000000781c */ /* 0x000fe20003f0f070 */
[----:B------:R-:W-:Y:S01]  /*23850*/  VIADD R9, R4, 0x14400 ;  /* 0x0001440004097836 */ /* 0x000fe20000000000 */
[----:B------:R-:W-:Y:S01]  /*23860*/  UMOV UR6, 0x0 ;  /* 0x0000000000067882 */ /* 0x000fe20000000000 */
[----:B------:R-:W-:Y:S01]  /*23870*/  UMOV UR7, 0x14f00000 ;  /* 0x14f0000000077882 */ /* 0x000fe20000000000 */
[----:B------:R-:W-:-:S15]  /*23880*/  R2UR UR10, R12 ;  /* 0x000000000c0a72ca */ /* 0x000fde00000e0000 */
.L_x_609:
        /* <DEDUP_REMOVED lines=11> */
[----:B------:R-:W3:Y:S01]  /*23940*/  SYNCS.PHASECHK.TRANS64.TRYWAIT P0, [R6+URZ+0x38840], R5 ;  /* 0x03884005060075a7 */ /* 0x000ee2000800017f */
[----:B------:R-:W-:Y:S04]  /*23950*/  BSSY B1, `(.L_x_610) ;  /* 0x0000002000017945 */ /* 0x000fe80003800000 */
[----:B---3--:R-:W-:Y:S05]  /*23960*/  @!P0 BRA `(.L_x_611) ;  /* 0x0000006800d08947 */ /* 0x008fea0003800000 */
.L_x_797:
[----:B------:R-:W-:Y:S05]  /*23970*/  BSYNC B1 ;  /* 0x0000000000017941 */ /* 0x000fea0003800000 */
.L_x_610:
[----:B------:R-:W-:Y:S01]  /*23980*/  BSSY B1, `(.L_x_612) ;  /* 0x000000b000017945 */ /* 0x000fe20003800000 */
[----:B------:R-:W-:Y:S01]  /*23990*/  MOV R10, 0x0 ;  /* 0x00000000000a7802 */ /* 0x000fe20000000f00 */
[----:B------:R-:W-:Y:S02]  /*239a0*/  IMAD.MOV.U32 R11, RZ, RZ, 0x14f00000 ;  /* 0x14f00000ff0b7424 */ /* 0x000fe400078e00ff */
        /* <DEDUP_REMOVED lines=8> */
.L_x_613:
[----:B------:R-:W-:Y:S05]  /*23a30*/  BSYNC B1 ;  /* 0x0000000000017941 */ /* 0x000fea0003800000 */
.L_x_612:
[----:B------:R-:W-:Y:S01]  /*23a40*/  R2UR UR10, R13 ;  /* 0x000000000d0a72ca */ /* 0x000fe200000e0000 */
[----:B------:R-:W-:Y:S01]  /*23a50*/  UIADD3 UR4, UP0, UR44, 0x370, URZ ;  /* 0x000003702c047890 */ /* 0x000fe2000ff1e03f */
[----:B------:R-:W-:Y:S01]  /*23a60*/  R2UR UR6, R10 ;  /* 0x000000000a0672ca */ /* 0x000fe200000e0000 */
[----:B------:R-:W-:Y:S01]  /*23a70*/  VIADD R3, R4, 0x28400 ;  /* 0x0002840004037836 */ /* 0x000fe20000000000 */
[----:B------:R-:W-:Y:S01]  /*23a80*/  R2UR UR7, R11 ;  /* 0x000000000b0772ca */ /* 0x000fe200000e0000 */
[----:B------:R-:W-:Y:S01]  /*23a90*/  UIADD3.X UR5, URZ, UR45, URZ, UP0, !UPT ;  /* 0x0000002d3f057290 */ /* 0x000fe200087fe43f */
[----:B------:R-:W-:Y:S02]  /*23aa0*/  PLOP3.LUT P0, PT, PT, PT, PT, 0x80, 0x0 ;  /* 0x000000000000781c */ /* 0x000fe40003f0f070 */
[----:B--23--:R-:W-:-:S11]  /*23ab0*/  IADD3 R6, R6, 0x38830, RZ ;  /* 0x0003883006067810 */ /* 0x00cfd60007ffe0ff */
.L_x_614:
[----:B------:R-:W2:Y:S01]  /*23ac0*/  LDL R5, [R1] ;  /* 0x0000000001057983 */ /* 0x000ea20000100800 */
[----:B------:R-:W-:-:S13]  /*23ad0*/  @P0 ELECT P1, URZ, PT ;  /* 0x00000000003f082f */ /* 0x000fda0003820000 */
[----:B------:R-:W-:Y:S02]  /*23ae0*/  @P1 R2UR UR12, R18 ;  /* 0x00000000120c12ca */ /* 0x000fe400000e0000 */
[----:B------:R-:W-:Y:S02]  /*23af0*/  @P1 R2UR UR11, R7 ;  /* 0x00000000070b12ca */ /* 0x000fe400000e0000 */
[----:B------:R-:W-:Y:S02]  /*23b00*/  @P1 R2UR UR9, R6 ;  /* 0x00000000060912ca */ /* 0x000fe400000e0000 */
[----:B------:R-:W-:Y:S02]  /*23b10*/  @P1 R2UR UR8, R3 ;  /* 0x00000000030812ca */ /* 0x000fe400000e0000 */
[----:B------:R-:W-:Y:S02]  /*23b20*/  @P1 PLOP3.LUT P0, PT, P1, PT, PT, 0x8, 0x0 ;  /* 0x000000000000181c */ /* 0x000fe40000f0e170 */
[----:B--2---:R-:W-:-:S02]  /*23b30*/  @P1 R2UR UR13, R5 ;  /* 0x00000000050d12ca */ /* 0x004fc400000e0000 */
[----:B------:R-:W-:-:S11]  /*23b40*/  PLOP3.LUT P1, PT, PT, PT, PT, 0x8, 0x0 ;  /* 0x000000000000781c */ /* 0x000fd60003f2e170 */
[----:B------:R2:W-:Y:S02]  /*23b50*/  UTMALDG.4D [UR8], [UR4], desc[UR6] ;  /* 0x00000608040075b4 */ /* 0x0005e40008019000 */
[----:B--2---:R-:W-:Y:S05]  /*23b60*/  @P0 BRA.U.ANY `(.L_x_614) ;  /* 0xfffffffd00d40947 */ /* 0x004fea000393ffff */
[----:B------:R-:W-:Y:S01]  /*23b70*/  R2UR UR10, R12 ;  /* 0x000000000c0a72ca */ /* 0x000fe200000e0000 */
[----:B------:R-:W-:Y:S01]  /*23b80*/  VIADD R4, R4, 0x2c400 ;  /* 0x0002c40004047836 */ /* 0x000fe20000000000 */
[----:B------:R-:W-:Y:S02]  /*23b90*/  R2UR UR6, R10 ;  /* 0x000000000a0672ca */ /* 0x000fe400000e0000 */
[----:B------:R-:W-:Y:S02]  /*23ba0*/  R2UR UR7, R11 ;  /* 0x000000000b0772ca */ /* 0x000fe400000e0000 */
[----:B------:R-:W-:-:S13]  /*23bb0*/  PLOP3.LUT P0, PT, PT, PT, PT, 0x80, 0x0 ;  /* 0x000000000000781c */ /* 0x000fda0003f0f070 */
.L_x_615:
        /* <DEDUP_REMOVED lines=10> */
[----:B----4-:R-:W-:Y:S05]  /*23c60*/  @P0 BRA.U.ANY `(.L_x_615) ;  /* 0xfffffffd00d40947 */ /* 0x010fea000393ffff */
.L_x_602:
[----:B------:R-:W-:Y:S05]  /*23c70*/  BSYNC B0 ;  /* 0x0000000000007941 */ /* 0x000fea0003800000 */
.L_x_601:
[----:B------:R-:W-:-:S06]  /*23c80*/  UISETP.NE.AND UP0, UPT, UR36, 0x3, UPT ;  /* 0x000000032400788c */ /* 0x000fcc000bf05270 */
[----:B------:R-:W-:-:S13]  /*23c90*/  PLOP3.LUT P0, PT, PT, PT, UP0, 0x80, 0x0 ;  /* 0x000000000000781c */ /* 0x000fda0003f0f008 */
[----:B------:R-:W-:Y:S05]  /*23ca0*/  @!P0 BRA `(.L_x_616) ;  /* 0x0000000000048947 */ /* 0x000fea0003800000 */
[----:B------:R-:W-:Y:S01]  /*23cb0*/  BPT.TRAP 0x1 ;  /* 0x000000040000795c */ /* 0x000fe20000300000 */
.L_x_616:
[----:B--2---:R-:W2:Y:S01]  /*23cc0*/  LDL R5, [R1+0x4] ;  /* 0x0000040001057983 */ /* 0x004ea20000100800 */
[----:B------:R-:W-:Y:S01]  /*23cd0*/  MOV R3, UR38 ;  /* 0x0000002600037c02 */ /* 0x000fe20008000f00 */
[----:B------:R-:W-:Y:S01]  /*23ce0*/  BSSY B0, `(.L_x_617) ;  /* 0x0000007000007945 */ /* 0x000fe20003800000 */
[----:B------:R-:W-:Y:S02]  /*23cf0*/  LOP3.LUT R4, R8, 0x1, RZ, 0x3c, !PT ;  /* 0x0000000108047812 */ /* 0x000fe400078e3cff */
[----:B------:R-:W-:Y:S02]  /*23d00*/  ISETP.NE.AND P1, PT, R3, 0x3, PT ;  /* 0x000000030300780c */ /* 0x000fe40003f25270 */
[----:B------:R-:W-:Y:S01]  /*23d10*/  SHF.L.U32 R4, R4, 0x1f, RZ ;  /* 0x0000001f04047819 */ /* 0x000fe200000006ff */
[----:B--2---:R-:W-:-:S04]  /*23d20*/  IMAD R3, R0, 0x8, R5 ;  /* 0x0000000800037824 */ /* 0x004fc800078e0205 */
[----:B------:R-:W2:Y:S02]  /*23d30*/  SYNCS.PHASECHK.TRANS64.TRYWAIT P0, [R3+URZ+0x38870], R4 ;  /* 0x03887004030075a7 */ /* 0x000ea4000800017f */
[----:B--2---:R-:W-:Y:S05]  /*23d40*/  @!P0 BRA `(.L_x_618) ;  /* 0x0000006400ec8947 */ /* 0x004fea0003800000 */
.L_x_798:
[----:B------:R-:W-:Y:S05]  /*23d50*/  BSYNC B0 ;  /* 0x0000000000007941 */ /* 0x000fea0003800000 */
.L_x_617:
[----:B------:R-:W-:Y:S05]  /*23d60*/  @!P1 BRA `(.L_x_619) ;  /* 0x0000000000049947 */ /* 0x000fea0003800000 */
[----:B------:R-:W-:Y:S01]  /*23d70*/  BPT.TRAP 0x1 ;  /* 0x000000040000795c */ /* 0x000fe20000300000 */
.L_x_619:
[----:B--2---:R-:W-:Y:S01]  /*23d80*/  SHF.L.U32 R4, R8, 0x1f, RZ ;  /* 0x0000001f08047819 */ /* 0x004fe200000006ff */
[----:B------:R-:W-:-:S03]  /*23d90*/  IMAD.SHL.U32 R0, R0, 0x8000, RZ ;  /* 0x0000800000007824 */ /* 0x000fc600078e00ff */
[----:B------:R-:W2:Y:S02]  /*23da0*/  SYNCS.PHASECHK.TRANS64.TRYWAIT P0, [R3+URZ+0x38860], R4 ;  /* 0x03886004030075a7 */ /* 0x000ea4000800017f */
[----:B--2---:R-:W-:Y:S05]  /*23db0*/  @!P0 BRA `(.L_x_620) ;  /* 0x0000006400e48947 */ /* 0x004fea0003800000 */
.L_x_799:
[----:B------:R-:W4:Y:S04]  /*23dc0*/  LDL R5, [R1+0x4c] ;  /* 0x00004c0001057983 */ /* 0x000f280000100800 */
[----:B------:R-:W3:Y:S04]  /*23dd0*/  LDL R14, [R1+0xc] ;  /* 0x00000c00010e7983 */ /* 0x000ee80000100800 */
[----:B------:R-:W-:Y:S04]  /*23de0*/  STL [R1+0x84], R16 ;  /* 0x0000841001007387 */ /* 0x000fe80000100800 */
[----:B------:R2:W-:Y:S04]  /*23df0*/  STL [R1+0x80], R3 ;  /* 0x0000800301007387 */ /* 0x0005e80000100800 */
[----:B--2---:R-:W2:Y:S04]  /*23e00*/  LDL R3, [R1+0x10] ;  /* 0x0000100001037983 */ /* 0x004ea80000100800 */
[----:B------:R0:W-:Y:S01]  /*23e10*/  STL [R1+0x7c], R2 ;  /* 0x00007c0201007387 */ /* 0x0001e20000100800 */
[----:B------:R-:W-:Y:S05]  /*23e20*/  WARPSYNC.ALL ;  /* 0x0000000000007948 */ /* 0x000fea0003800000 */
[----:B------:R-:W2:Y:S04]  /*23e30*/  LDL R16, [R1+0x2c] ;  /* 0x00002c0001107983 */ /* 0x000ea80000100800 */
[----:B0-----:R-:W4:Y:S01]  /*23e40*/  LDL R2, [R1+0x4] ;  /* 0x0000040001027983 */ /* 0x001f220000100800 */
[----:B---3--:R-:W-:-:S04]  /*23e50*/  LOP3.LUT R4, R0, R14, RZ, 0xfc, !PT ;  /* 0x0000000e00047212 */ /* 0x008fc800078efcff */
[C---:B----4-:R-:W-:Y:S02]  /*23e60*/  IADD3 R4, R2.reuse, R4, RZ ;  /* 0x0000000402047210 */ /* 0x050fe40007ffe0ff */
[----:B------:R-:W-:-:S03]  /*23e70*/  IADD3 R17, R2, R5, R0 ;  /* 0x0000000502117210 */ /* 0x000fc60007ffe000 */
[----:B------:R-:W0:Y:S04]  /*23e80*/  LDSM.16.MT88.4 R8, [R4+0x10400] ;  /* 0x010400000408783b */ /* 0x000e280000004200 */
[----:B------:R-:W3:Y:S01]  /*23e90*/  LDSM.16.MT88.4 R4, [R17+0x10400] ;  /* 0x010400001104783b */ /* 0x000ee20000004200 */
[C-C-:B0-----:R-:W-:Y:S02]  /*23ea0*/  PRMT R12, R8.reuse, 0x6420, R9.reuse ;  /* 0x00006420080c7816 */ /* 0x141fe40000000009 */
[----:B------:R-:W-:Y:S01]  /*23eb0*/  PRMT R13, R8, 0x7531, R9 ;  /* 0x00007531080d7816 */ /* 0x000fe20000000009 */
[----:B------:R-:W-:Y:S01]  /*23ec0*/  IMAD.MOV.U32 R9, RZ, RZ, R14 ;  /* 0x000000ffff097224 */ /* 0x000fe200078e000e */
[C-C-:B------:R-:W-:Y:S02]  /*23ed0*/  PRMT R14, R10.reuse, 0x6420, R11.reuse ;  /* 0x000064200a0e7816 */ /* 0x140fe4000000000b */
[----:B------:R-:W-:-:S02]  /*23ee0*/  PRMT R15, R10, 0x7531, R11 ;  /* 0x000075310a0f7816 */ /* 0x000fc4000000000b */
[----:B------:R-:W4:Y:S01]  /*23ef0*/  LDL R11, [R1+0x8] ;  /* 0x00000800010b7983 */ /* 0x000f220000100800 */
[----:B--2---:R-:W-:Y:S02]  /*23f00*/  LOP3.LUT R8, R0, R3, RZ, 0xfc, !PT ;  /* 0x0000000300087212 */ /* 0x004fe400078efcff */
[----:B---3--:R-:W-:-:S03]  /*23f10*/  PRMT R10, R6, 0x6420, R7 ;  /* 0x00006420060a7816 */ /* 0x008fc60000000007 */
[----:B----4-:R-:W-:-:S05]  /*23f20*/  IMAD.IADD R8, R11, 0x1, R8 ;  /* 0x000000010b087824 */ /* 0x010fca00078e0208 */
[----:B------:R0:W-:Y:S02]  /*23f30*/  STSM.16.M88.4 [R8], R12 ;  /* 0x0000000c08007844 */ /* 0x0001e40000000200 */
[----:B0-----:R-:W-:Y:S01]  /*23f40*/  VIADD R12, R0, 0x2000 ;  /* 0x00002000000c7836 */ /* 0x001fe20000000000 */
[C---:B------:R-:W-:Y:S01]  /*23f50*/  PRMT R8, R4.reuse, 0x6420, R5 ;  /* 0x0000642004087816 */ /* 0x040fe20000000005 */
[----:B------:R-:W-:Y:S01]  /*23f60*/  IMAD.MOV.U32 R15, RZ, RZ, R9 ;  /* 0x000000ffff0f7224 */ /* 0x000fe200078e0009 */
[----:B------:R-:W-:Y:S02]  /*23f70*/  PRMT R9, R4, 0x7531, R5 ;  /* 0x0000753104097816 */ /* 0x000fe40000000005 */
[----:B------:R-:W-:Y:S02]  /*23f80*/  MOV R14, R11 ;  /* 0x0000000b000e7202 */ /* 0x000fe40000000f00 */
[----:B------:R-:W-:Y:S02]  /*23f90*/  LOP3.LUT R4, R12, R3, RZ, 0xfc, !PT ;  /* 0x000000030c047212 */ /* 0x000fe400078efcff */
[----:B------:R-:W-:-:S02]  /*23fa0*/  PRMT R11, R6, 0x7531, R7 ;  /* 0x00007531060b7816 */ /* 0x000fc40000000007 */
[----:B------:R-:W-:-:S05]  /*23fb0*/  IADD3 R4, R14, R4, RZ ;  /* 0x000000040e047210 */ /* 0x000fca0007ffe0ff */
[----:B------:R0:W-:Y:S02]  /*23fc0*/  STSM.16.M88.4 [R4], R8 ;  /* 0x0000000804007844 */ /* 0x0001e40000000200 */
[----:B0-----:R-:W-:Y:S01]  /*23fd0*/  IMAD.MOV.U32 R11, RZ, RZ, R15 ;  /* 0x000000ffff0b7224 */ /* 0x001fe200078e000f */
[----:B------:R-:W-:-:S04]  /*23fe0*/  IADD3 R8, R0, 0x4000, RZ ;  /* 0x0000400000087810 */ /* 0x000fc80007ffe0ff */
[----:B------:R-:W-:-:S05]  /*23ff0*/  LOP3.LUT R4, R8, R11, RZ, 0xfc, !PT ;  /* 0x0000000b08047212 */ /* 0x000fca00078efcff */
[----:B------:R-:W-:-:S06]  /*24000*/  IMAD.IADD R4, R2, 0x1, R4 ;  /* 0x0000000102047824 */ /* 0x000fcc00078e0204 */
[----:B------:R-:W0:Y:S01]  /*24010*/  LDSM.16.MT88.4 R4, [R4+0x10400] ;  /* 0x010400000404783b */ /* 0x000e220000004200 */
[----:B------:R-:W-:Y:S01]  /*24020*/  IMAD.MOV.U32 R10, RZ, RZ, R14 ;  /* 0x000000ffff0a7224 */ /* 0x000fe200078e000e */
[----:B------:R-:W-:-:S05]  /*24030*/  LOP3.LUT R8, R8, R3, RZ, 0xfc, !PT ;  /* 0x0000000308087212 */ /* 0x000fca00078efcff */
[----:B------:R-:W-:Y:S01]  /*24040*/  IMAD.IADD R8, R10, 0x1, R8 ;  /* 0x000000010a087824 */ /* 0x000fe200078e0208 */
[C-C-:B0-----:R-:W-:Y:S02]  /*24050*/  PRMT R12, R4.reuse, 0x6420, R5.reuse ;  /* 0x00006420040c7816 */ /* 0x141fe40000000005 */
[----:B------:R-:W-:Y:S02]  /*24060*/  PRMT R13, R4, 0x7531, R5 ;  /* 0x00007531040d7816 */ /* 0x000fe40000000005 */
[C-C-:B------:R-:W-:Y:S02]  /*24070*/  PRMT R14, R6.reuse, 0x6420, R7.reuse ;  /* 0x00006420060e7816 */ /* 0x140fe40000000007 */
[----:B------:R-:W-:Y:S02]  /*24080*/  PRMT R15, R6, 0x7531, R7 ;  /* 0x00007531060f7816 */ /* 0x000fe40000000007 */
[----:B------:R-:W0:Y:S04]  /*24090*/  LDSM.16.MT88.4 R4, [R17+0x14400] ;  /* 0x014400001104783b */ /* 0x000e280000004200 */
[----:B------:R2:W-:Y:S02]  /*240a0*/  STSM.16.M88.4 [R8], R12 ;  /* 0x0000000c08007844 */ /* 0x0005e40000000200 */
[----:B--2---:R-:W-:Y:S01]  /*240b0*/  VIADD R12, R0, 0x6000 ;  /* 0x00006000000c7836 */ /* 0x004fe20000000000 */
[----:B------:R-:W-:Y:S01]  /*240c0*/  MOV R14, R10 ;  /* 0x0000000a000e7202 */ /* 0x000fe20000000f00 */
[----:B------:R-:W-:Y:S01]  /*240d0*/  IMAD.MOV.U32 R15, RZ, RZ, R11 ;  /* 0x000000ffff0f7224 */ /* 0x000fe200078e000b */
[----:B0-----:R-:W-:-:S02]  /*240e0*/  PRMT R8, R4, 0x6420, R5 ;  /* 0x0000642004087816 */ /* 0x001fc40000000005 */
[----:B------:R-:W-:Y:S02]  /*240f0*/  PRMT R9, R4, 0x7531, R5 ;  /* 0x0000753104097816 */ /* 0x000fe40000000005 */
[----:B------:R-:W-:Y:S02]  /*24100*/  LOP3.LUT R4, R12, R3, RZ, 0xfc, !PT ;  /* 0x000000030c047212 */ /* 0x000fe400078efcff */
[C-C-:B------:R-:W-:Y:S02]  /*24110*/  PRMT R10, R6.reuse, 0x6420, R7.reuse ;  /* 0x00006420060a7816 */ /* 0x140fe40000000007 */
[----:B------:R-:W-:Y:S02]  /*24120*/  PRMT R11, R6, 0x7531, R7 ;  /* 0x00007531060b7816 */ /* 0x000fe40000000007 */
[----:B------:R-:W-:-:S05]  /*24130*/  IADD3 R4, R14, R4, RZ ;  /* 0x000000040e047210 */ /* 0x000fca0007ffe0ff */
[----:B------:R0:W-:Y:S04]  /*24140*/  STSM.16.M88.4 [R4], R8 ;  /* 0x0000000804007844 */ /* 0x0001e80000000200 */
[----:B0-----:R-:W2:Y:S01]  /*24150*/  LDL R9, [R1+0x44] ;  /* 0x0000440001097983 */ /* 0x001ea20000100800 */
[----:B------:R-:W-:Y:S01]  /*24160*/  IMAD.MOV.U32 R11, RZ, RZ, R15 ;  /* 0x000000ffff0b7224 */ /* 0x000fe200078e000f */
[----:B------:R-:W-:-:S04]  /*24170*/  IADD3 R4, R0, 0x1000, RZ ;  /* 0x0000100000047810 */ /* 0x000fc80007ffe0ff */
[----:B------:R-:W-:-:S05]  /*24180*/  LOP3.LUT R4, R4, R11, RZ, 0xfc, !PT ;  /* 0x0000000b04047212 */ /* 0x000fca00078efcff */
[----:B------:R-:W-:-:S06]  /*24190*/  IMAD.IADD R4, R2, 0x1, R4 ;  /* 0x0000000102047824 */ /* 0x000fcc00078e0204 */
[----:B------:R-:W0:Y:S01]  /*241a0*/  LDSM.16.MT88.4 R4, [R4+0x10400] ;  /* 0x010400000404783b */ /* 0x000e220000004200 */
[----:B------:R-:W-:Y:S01]  /*241b0*/  IMAD.MOV.U32 R10, RZ, RZ, R14 ;  /* 0x000000ffff0a7224 */ /* 0x000fe200078e000e */
[C-C-:B0-----:R-:W-:Y:S02]  /*241c0*/  PRMT R12, R4.reuse, 0x6420, R5.reuse ;  /* 0x00006420040c7816 */ /* 0x141fe40000000005 */
[----:B------:R-:W-:Y:S02]  /*241d0*/  PRMT R13, R4, 0x7531, R5 ;  /* 0x00007531040d7816 */ /* 0x000fe40000000005 */
[C-C-:B------:R-:W-:Y:S02]  /*241e0*/  PRMT R14, R6.reuse, 0x6420, R7.reuse ;  /* 0x00006420060e7816 */ /* 0x140fe40000000007 */
[----:B------:R-:W-:Y:S02]  /*241f0*/  PRMT R15, R6, 0x7531, R7 ;  /* 0x00007531060f7816 */ /* 0x000fe40000000007 */
[----:B------:R-:W0:Y:S02]  /*24200*/  LDSM.16.MT88.4 R4, [R17+0x11400] ;  /* 0x011400001104783b */ /* 0x000e240000004200 */
[----:B0-----:R-:W-:Y:S01]  /*24210*/  PRMT R8, R4, 0x6420, R5 ;  /* 0x0000642004087816 */ /* 0x001fe20000000005 */
[----:B--2---:R-:W-:-:S05]  /*24220*/  IMAD.IADD R20, R9, 0x1, R0 ;  /* 0x0000000109147824 */ /* 0x004fca00078e0200 */
[----:B------:R-:W-:-:S05]  /*24230*/  IADD3 R21, R10, R20, R3 ;  /* 0x000000140a157210 */ /* 0x000fca0007ffe003 */
[----:B------:R0:W-:Y:S01]  /*24240*/  STSM.16.M88.4 [R21], R12 ;  /* 0x0000000c15007844 */ /* 0x0001e20000000200 */
[----:B------:R-:W-:Y:S01]  /*24250*/  PRMT R9, R4, 0x7531, R5 ;  /* 0x0000753104097816 */ /* 0x000fe20000000005 */
[----:B------:R-:W-:Y:S01]  /*24260*/  VIADD R4, R0, 0x5000 ;  /* 0x0000500000047836 */ /* 0x000fe20000000000 */
[----:B0-----:R-:W-:Y:S01]  /*24270*/  MOV R14, R10 ;  /* 0x0000000a000e7202 */ /* 0x001fe20000000f00 */
[----:B------:R-:W-:Y:S01]  /*24280*/  IMAD.MOV.U32 R15, RZ, RZ, R11 ;  /* 0x000000ffff0f7224 */ /* 0x000fe200078e000b */
[C-C-:B------:R-:W-:Y:S02]  /*24290*/  PRMT R10, R6.reuse, 0x6420, R7.reuse ;  /* 0x00006420060a7816 */ /* 0x140fe40000000007 */
[----:B------:R-:W-:Y:S02]  /*242a0*/  PRMT R11, R6, 0x7531, R7 ;  /* 0x00007531060b7816 */ /* 0x000fe40000000007 */
[----:B------:R-:W-:-:S05]  /*242b0*/  IADD3 R20, R14, R16, R20 ;  /* 0x000000100e147210 */ /* 0x000fca0007ffe014 */
[----:B------:R0:W-:Y:S02]  /*242c0*/  STSM.16.M88.4 [R20], R8 ;  /* 0x0000000814007844 */ /* 0x0001e40000000200 */
[----:B0-----:R-:W-:-:S04]  /*242d0*/  MOV R11, R15 ;  /* 0x0000000f000b7202 */ /* 0x001fc80000000f00 */
        /* <DEDUP_REMOVED lines=8> */
[----:B------:R-:W0:Y:S04]  /*24360*/  LDSM.16.MT88.4 R4, [R17+0x15400] ;  /* 0x015400001104783b */ /* 0x000e280000004200 */
[----:B------:R2:W-:Y:S02]  /*24370*/  STSM.16.M88.4 [R21+0x4000], R12 ;  /* 0x0040000c15007844 */ /* 0x0005e40000000200 */
[----:B--2---:R-:W-:Y:S01]  /*24380*/  MOV R13, R10 ;  /* 0x0000000a000d7202 */ /* 0x004fe20000000f00 */
[----:B------:R-:W-:Y:S01]  /*24390*/  IMAD.MOV.U32 R14, RZ, RZ, R11 ;  /* 0x000000ffff0e7224 */ /* 0x000fe200078e000b */
[----:B0-----:R-:W-:-:S02]  /*243a0*/  PRMT R8, R4, 0x6420, R5 ;  /* 0x0000642004087816 */ /* 0x001fc40000000005 */
[----:B------:R-:W-:Y:S02]  /*243b0*/  PRMT R9, R4, 0x7531, R5 ;  /* 0x0000753104097816 */ /* 0x000fe40000000005 */
[C-C-:B------:R-:W-:Y:S02]  /*243c0*/  PRMT R10, R6.reuse, 0x6420, R7.reuse ;  /* 0x00006420060a7816 */ /* 0x140fe40000000007 */
[----:B------:R-:W-:-:S05]  /*243d0*/  PRMT R11, R6, 0x7531, R7 ;  /* 0x00007531060b7816 */ /* 0x000fca0000000007 */
[----:B------:R0:W-:Y:S04]  /*243e0*/  STSM.16.M88.4 [R20+0x4000], R8 ;  /* 0x0040000814007844 */ /* 0x0001e80000000200 */
[----:B0-----:R-:W2:Y:S01]  /*243f0*/  LDL R9, [R1+0x40] ;  /* 0x0000400001097983 */ /* 0x001ea20000100800 */
[----:B------:R-:W-:Y:S02]  /*24400*/  VIADD R15, R0, 0x2000 ;  /* 0x00002000000f7836 */ /* 0x000fe40000000000 */
[----:B------:R-:W-:-:S05]  /*24410*/  IMAD.MOV.U32 R11, RZ, RZ, R14 ;  /* 0x000000ffff0b7224 */ /* 0x000fca00078e000e */
[----:B------:R-:W-:-:S05]  /*24420*/  LOP3.LUT R4, R15, R11, RZ, 0xfc, !PT ;  /* 0x0000000b0f047212 */ /* 0x000fca00078efcff */
[----:B------:R-:W-:-:S06]  /*24430*/  IMAD.IADD R4, R2, 0x1, R4 ;  /* 0x0000000102047824 */ /* 0x000fcc00078e0204 */
[----:B------:R-:W0:Y:S01]  /*24440*/  LDSM.16.MT88.4 R4, [R4+0x10400] ;  /* 0x010400000404783b */ /* 0x000e220000004200 */
[----:B------:R-:W-:Y:S02]  /*24450*/  MOV R10, R13 ;  /* 0x0000000d000a7202 */ /* 0x000fe40000000f00 */
[C-C-:B0-----:R-:W-:Y:S02]  /*24460*/  PRMT R12, R4.reuse, 0x6420, R5.reuse ;  /* 0x00006420040c7816 */ /* 0x141fe40000000005 */
[----:B------:R-:W-:Y:S02]  /*24470*/  PRMT R13, R4, 0x7531, R5 ;  /* 0x00007531040d7816 */ /* 0x000fe40000000005 */
[C-C-:B------:R-:W-:Y:S02]  /*24480*/  PRMT R14, R6.reuse, 0x6420, R7.reuse ;  /* 0x00006420060e7816 */ /* 0x140fe40000000007 */
[----:B------:R-:W-:Y:S02]  /*24490*/  PRMT R15, R6, 0x7531, R7 ;  /* 0x00007531060f7816 */ /* 0x000fe40000000007 */
[----:B------:R-:W0:Y:S02]  /*244a0*/  LDSM.16.MT88.4 R4, [R17+0x12400] ;  /* 0x012400001104783b */ /* 0x000e240000004200 */
[----:B0-----:R-:W-:-:S02]  /*244b0*/  PRMT R8, R4, 0x6420, R5 ;  /* 0x0000642004087816 */ /* 0x001fc40000000005 */
[----:B--2---:R-:W-:-:S04]  /*244c0*/  IADD3 R20, R9, R0, RZ ;  /* 0x0000000009147210 */ /* 0x004fc80007ffe0ff */
[----:B------:R-:W-:-:S05]  /*244d0*/  IADD3 R21, R10, R20, R3 ;  /* 0x000000140a157210 */ /* 0x000fca0007ffe003 */
[----:B------:R0:W-:Y:S01]  /*244e0*/  STSM.16.M88.4 [R21], R12 ;  /* 0x0000000c15007844 */ /* 0x0001e20000000200 */
[----:B------:R-:W-:Y:S01]  /*244f0*/  PRMT R9, R4, 0x7531, R5 ;  /* 0x0000753104097816 */ /* 0x000fe20000000005 */
[----:B0-----:R-:W-:Y:S01]  /*24500*/  IMAD.MOV.U32 R13, RZ, RZ, R10 ;  /* 0x000000ffff0d7224 */ /* 0x001fe200078e000a */
[C---:B------:R-:W-:Y:S01]  /*24510*/  PRMT R10, R6.reuse, 0x6420, R7 ;  /* 0x00006420060a7816 */ /* 0x040fe20000000007 */
[----:B------:R-:W-:Y:S01]  /*24520*/  IMAD.MOV.U32 R14, RZ, RZ, R11 ;  /* 0x000000ffff0e7224 */ /* 0x000fe200078e000b */
[----:B------:R-:W-:Y:S02]  /*24530*/  PRMT R11, R6, 0x7531, R7 ;  /* 0x00007531060b7816 */ /* 0x000fe40000000007 */
[----:B------:R-:W-:Y:S02]  /*24540*/  IADD3 R20, R13, R16, R20 ;  /* 0x000000100d147210 */ /* 0x000fe40007ffe014 */
[----:B------:R-:W-:-:S03]  /*24550*/  IADD3 R15, R0, 0x6000, RZ ;  /* 0x00006000000f7810 */ /* 0x000fc60007ffe0ff */
[----:B------:R0:W-:Y:S02]  /*24560*/  STSM.16.M88.4 [R20], R8 ;  /* 0x0000000814007844 */ /* 0x0001e40000000200 */
[----:B0-----:R-:W-:-:S05]  /*24570*/  IMAD.MOV.U32 R11, RZ, RZ, R14 ;  /* 0x000000ffff0b7224 */ /* 0x001fca00078e000e */
[----:B------:R-:W-:-:S04]  /*24580*/  LOP3.LUT R4, R15, R11, RZ, 0xfc, !PT ;  /* 0x0000000b0f047212 */ /* 0x000fc800078efcff */
[----:B------:R-:W-:-:S06]  /*24590*/  IADD3 R4, R2, R4, RZ ;  /* 0x0000000402047210 */ /* 0x000fcc0007ffe0ff */
        /* <DEDUP_REMOVED lines=8> */
[----:B--2---:R-:W-:-:S02]  /*24620*/  IMAD.MOV.U32 R15, RZ, RZ, R11 ;  /* 0x000000ffff0f7224 */ /* 0x004fc400078e000b */
[----:B------:R-:W-:Y:S01]  /*24630*/  IMAD.MOV.U32 R14, RZ, RZ, R10 ;  /* 0x000000ffff0e7224 */ /* 0x000fe200078e000a */
[C-C-:B0-----:R-:W-:Y:S02]  /*24640*/  PRMT R8, R4.reuse, 0x6420, R5.reuse ;  /* 0x0000642004087816 */ /* 0x141fe40000000005 */
[----:B------:R-:W-:Y:S02]  /*24650*/  PRMT R9, R4, 0x7531, R5 ;  /* 0x0000753104097816 */ /* 0x000fe40000000005 */
[----:B------:R-:W-:-:S04]  /*24660*/  IADD3 R4, R0, 0x3000, RZ ;  /* 0x0000300000047810 */ /* 0x000fc80007ffe0ff */
[----:B------:R-:W-:Y:S02]  /*24670*/  LOP3.LUT R4, R4, R15, RZ, 0xfc, !PT ;  /* 0x0000000f04047212 */ /* 0x000fe400078efcff */
[C-C-:B------:R-:W-:Y:S02]  /*24680*/  PRMT R10, R6.reuse, 0x6420, R7.reuse ;  /* 0x00006420060a7816 */ /* 0x140fe40000000007 */
[----:B------:R-:W-:Y:S01]  /*24690*/  PRMT R11, R6, 0x7531, R7 ;  /* 0x00007531060b7816 */ /* 0x000fe20000000007 */
[----:B------:R-:W-:-:S04]  /*246a0*/  IMAD.IADD R4, R2, 0x1, R4 ;  /* 0x0000000102047824 */ /* 0x000fc800078e0204 */
[----:B------:R-:W-:Y:S04]  /*246b0*/  STSM.16.M88.4 [R20+0x4000], R8 ;  /* 0x0040000814007844 */ /* 0x000fe80000000200 */
[----:B------:R-:W0:Y:S04]  /*246c0*/  LDSM.16.MT88.4 R8, [R4+0x10400] ;  /* 0x010400000408783b */ /* 0x000e280000004200 */
[----:B------:R-:W2:Y:S01]  /*246d0*/  LDSM.16.MT88.4 R4, [R17+0x13400] ;  /* 0x013400001104783b */ /* 0x000ea20000004200 */
[C-C-:B0-----:R-:W-:Y:S02]  /*246e0*/  PRMT R12, R8.reuse, 0x6420, R9.reuse ;  /* 0x00006420080c7816 */ /* 0x141fe40000000009 */
[----:B------:R-:W-:Y:S01]  /*246f0*/  PRMT R13, R8, 0x7531, R9 ;  /* 0x00007531080d7816 */ /* 0x000fe20000000009 */
[----:B------:R-:W-:Y:S01]  /*24700*/  IMAD.MOV.U32 R8, RZ, RZ, R14 ;  /* 0x000000ffff087224 */ /* 0x000fe200078e000e */
[----:B------:R-:W-:-:S02]  /*24710*/  MOV R9, R15 ;  /* 0x0000000f00097202 */ /* 0x000fc40000000f00 */
[C-C-:B------:R-:W-:Y:S02]  /*24720*/  PRMT R14, R10.reuse, 0x6420, R11.reuse ;  /* 0x000064200a0e7816 */ /* 0x140fe4000000000b */
[----:B------:R-:W-:Y:S01]  /*24730*/  PRMT R15, R10, 0x7531, R11 ;  /* 0x000075310a0f7816 */ /* 0x000fe2000000000b */
[----:B------:R-:W-:Y:S02]  /*24740*/  IMAD.MOV.U32 R11, RZ, RZ, R16 ;  /* 0x000000ffff0b7224 */ /* 0x000fe400078e0010 */
[----:B------:R0:W5:Y:S04]  /*24750*/  LDL.LU R16, [R1+0x84] ;  /* 0x0000840001107983 */ /* 0x0001680000300800 */
[----:B------:R-:W3:Y:S02]  /*24760*/  LDL R10, [R1+0x48] ;  /* 0x00004800010a7983 */ /* 0x000ee40000100800 */
[----:B---3--:R-:W-:-:S05]  /*24770*/  IMAD.IADD R20, R10, 0x1, R0 ;  /* 0x000000010a147824 */ /* 0x008fca00078e0200 */
[----:B------:R-:W-:Y:S02]  /*24780*/  IADD3 R21, R8, R20, R3 ;  /* 0x0000001408157210 */ /* 0x000fe40007ffe003 */
[----:B------:R-:W-:Y:S01]  /*24790*/  IADD3 R0, R0, 0x7000, RZ ;  /* 0x0000700000007810 */ /* 0x000fe20007ffe0ff */
[----:B------:R0:W5:Y:S04]  /*247a0*/  LDL.LU R3, [R1+0x80] ;  /* 0x0000800001037983 */ /* 0x0001680000300800 */
[----:B------:R3:W-:Y:S02]  /*247b0*/  STSM.16.M88.4 [R21], R12 ;  /* 0x0000000c15007844 */ /* 0x0007e40000000200 */
[----:B---3--:R-:W-:-:S05]  /*247c0*/  IMAD.MOV.U32 R15, RZ, RZ, R9 ;  /* 0x000000ffff0f7224 */ /* 0x008fca00078e0009 */
[----:B------:R-:W-:-:S05]  /*247d0*/  LOP3.LUT R0, R0, R15, RZ, 0xfc, !PT ;  /* 0x0000000f00007212 */ /* 0x000fca00078efcff */
[----:B------:R-:W-:Y:S02]  /*247e0*/  IMAD.IADD R0, R2, 0x1, R0 ;  /* 0x0000000102007824 */ /* 0x000fe400078e0200 */
[----:B------:R0:W5:Y:S01]  /*247f0*/  LDL.LU R2, [R1+0x7c] ;  /* 0x00007c0001027983 */ /* 0x0001620000300800 */
[----:B------:R-:W-:Y:S01]  /*24800*/  IMAD.MOV.U32 R14, RZ, RZ, R8 ;  /* 0x000000ffff0e7224 */ /* 0x000fe200078e0008 */
[----:B------:R-:W-:Y:S02]  /*24810*/  MOV R13, R11 ;  /* 0x0000000b000d7202 */ /* 0x000fe40000000f00 */
[C-C-:B--2---:R-:W-:Y:S02]  /*24820*/  PRMT R8, R4.reuse, 0x6420, R5.reuse ;  /* 0x0000642004087816 */ /* 0x144fe40000000005 */
[----:B------:R-:W-:Y:S02]  /*24830*/  PRMT R9, R4, 0x7531, R5 ;  /* 0x0000753104097816 */ /* 0x000fe40000000005 */
[----:B------:R-:W-:-:S02]  /*24840*/  PRMT R10, R6, 0x6420, R7 ;  /* 0x00006420060a7816 */ /* 0x000fc40000000007 */
[----:B------:R-:W-:Y:S02]  /*24850*/  PRMT R11, R6, 0x7531, R7 ;  /* 0x00007531060b7816 */ /* 0x000fe40000000007 */
[----:B------:R-:W-:-:S05]  /*24860*/  IADD3 R20, R14, R13, R20 ;  /* 0x0000000d0e147210 */ /* 0x000fca0007ffe014 */
[----:B------:R-:W-:Y:S04]  /*24870*/  STSM.16.M88.4 [R20], R8 ;  /* 0x0000000814007844 */ /* 0x000fe80000000200 */
[----:B------:R-:W2:Y:S04]  /*24880*/  LDSM.16.MT88.4 R8, [R0+0x10400] ;  /* 0x010400000008783b */ /* 0x000ea80000004200 */
[----:B------:R-:W3:Y:S01]  /*24890*/  LDSM.16.MT88.4 R4, [R17+0x17400] ;  /* 0x017400001104783b */ /* 0x000ee20000004200 */
[C-C-:B--2---:R-:W-:Y:S02]  /*248a0*/  PRMT R12, R8.reuse, 0x6420, R9.reuse ;  /* 0x00006420080c7816 */ /* 0x144fe40000000009 */
[----:B------:R-:W-:-:S02]  /*248b0*/  PRMT R13, R8, 0x7531, R9 ;  /* 0x00007531080d7816 */ /* 0x000fc40000000009 */
[C-C-:B------:R-:W-:Y:S02]  /*248c0*/  PRMT R14, R10.reuse, 0x6420, R11.reuse ;  /* 0x000064200a0e7816 */ /* 0x140fe4000000000b */
[----:B------:R-:W-:Y:S02]  /*248d0*/  PRMT R15, R10, 0x7531, R11 ;  /* 0x000075310a0f7816 */ /* 0x000fe4000000000b */
[C-C-:B---3--:R-:W-:Y:S02]  /*248e0*/  PRMT R8, R4.reuse, 0x6420, R5.reuse ;  /* 0x0000642004087816 */ /* 0x148fe40000000005 */
[----:B------:R-:W-:Y:S02]  /*248f0*/  PRMT R9, R4, 0x7531, R5 ;  /* 0x0000753104097816 */ /* 0x000fe40000000005 */
[C-C-:B------:R-:W-:Y:S02]  /*24900*/  PRMT R10, R6.reuse, 0x6420, R7.reuse ;  /* 0x00006420060a7816 */ /* 0x140fe40000000007 */
[----:B------:R-:W-:Y:S01]  /*24910*/  PRMT R11, R6, 0x7531, R7 ;  /* 0x00007531060b7816 */ /* 0x000fe20000000007 */
[----:B------:R0:W-:Y:S04]  /*24920*/  STSM.16.M88.4 [R21+0x4000], R12 ;  /* 0x0040000c15007844 */ /* 0x0001e80000000200 */
[----:B------:R0:W-:Y:S01]  /*24930*/  STSM.16.M88.4 [R20+0x4000], R8 ;  /* 0x0040000814007844 */ /* 0x0001e20000000200 */
[----:B------:R-:W-:Y:S01]  /*24940*/  @!PT LDS RZ, [RZ] ;  /* 0x00000000fffff984 */ /* 0x000fe20000000800 */
[----:B------:R-:W-:Y:S01]  /*24950*/  @!PT LDS RZ, [RZ] ;  /* 0x00000000fffff984 */ /* 0x000fe20000000800 */
[----:B------:R-:W-:Y:S01]  /*24960*/  @!PT LDS RZ, [RZ] ;  /* 0x00000000fffff984 */ /* 0x000fe20000000800 */
[----:B------:R-:W-:Y:S01]  /*24970*/  @!PT LDS RZ, [RZ] ;  /* 0x00000000fffff984 */ /* 0x000fe20000000800 */
[----:B------:R2:W-:Y:S06]  /*24980*/  MEMBAR.ALL.CTA ;  /* 0x0000000000007992 */ /* 0x0005ec0000008000 */
[----:B--2---:R-:W2:Y:S01]  /*24990*/  FENCE.VIEW.ASYNC.S ;  /* 0x00000000000073c6 */ /* 0x004ea20000000000 */
[----:B------:R-:W-:Y:S05]  /*249a0*/  @!P1 BRA `(.L_x_621) ;  /* 0x0000000000049947 */ /* 0x000fea0003800000 */
[----:B------:R-:W-:Y:S01]  /*249b0*/  BPT.TRAP 0x1 ;  /* 0x000000040000795c */ /* 0x000fe20000300000 */
.L_x_621:
[----:B------:R-:W3:Y:S01]  /*249c0*/  S2R R0, SR_TID.X ;  /* 0x0000000000007919 */ /* 0x000ee20000002100 */
[----:B--2--5:R2:W-:Y:S01]  /*249d0*/  SYNCS.ARRIVE.TRANS64.A1T0 RZ, [R3+URZ+0x38850], RZ ;  /* 0x038850ff03ff79a7 */ /* 0x0245e2000810003f */
[----:B0-----:R4:W5:Y:S01]  /*249e0*/  LDL R8, [R1+0x24] ;  /* 0x0000240001087983 */ /* 0x0019620000100800 */
[----:B---3--:R-:W-:Y:S01]  /*249f0*/  LOP3.LUT R0, R0, 0x7f, RZ, 0xc0, !PT ;  /* 0x0000007f00007812 */ /* 0x008fe200078ec0ff */
[----:B------:R-:W-:Y:S03]  /*24a00*/  BAR.SYNC.DEFER_BLOCKING 0x2, 0x80 ;  /* 0x0082000000007b1d */ /* 0x000fe60000010000 */
[----:B------:R-:W-:-:S03]  /*24a10*/  ISETP.NE.AND P0, PT, R0, RZ, PT ;  /* 0x000000ff0000720c */ /* 0x000fc60003f05270 */
[----:B------:R4:W5:Y:S10]  /*24a20*/  LDL R0, [R1+0x14] ;  /* 0x0000140001007983 */ /* 0x0009740000100800 */
[----:B--2---:R-:W-:-:S05]  /*24a30*/  @!P0 VIADD R3, R3, 0x38880 ;  /* 0x0003888003038836 */ /* 0x004fca0000000000 */
[----:B------:R-:W-:-:S04]  /*24a40*/  @!P0 PRMT R3, RZ, 0x654, R3 ;  /* 0x00000654ff038816 */ /* 0x000fc80000000003 */
[----:B------:R4:W-:Y:S01]  /*24a50*/  @!P0 SYNCS.ARRIVE.TRANS64.RED.A1T0 RZ, [R3+URZ], RZ ;  /* 0x000000ff03ff89a7 */ /* 0x0009e2000810043f */
[C---:B------:R-:W-:Y:S02]  /*24a60*/  ISETP.GT.AND P0, PT, R2.reuse, RZ, PT ;  /* 0x000000ff0200720c */ /* 0x040fe40003f04270 */
[----:B------:R-:W-:-:S11]  /*24a70*/  IADD3 R2, R2, -0x1, RZ ;  /* 0xffffffff02027810 */ /* 0x000fd60007ffe0ff */
[----:B----4-:R-:W-:Y:S05]  /*24a80*/  @P0 BRA `(.L_x_622) ;  /* 0xffffffe800200947 */ /* 0x010fea000383ffff */
.L_x_600:
[----:B------:R-:W3:Y:S01]  /*24a90*/  S2R R3, SR_TID.X ;  /* 0x0000000000037919 */ /* 0x000ee20000002100 */
[----:B------:R-:W-:Y:S01]  /*24aa0*/  BSSY B0, `(.L_x_623) ;  /* 0x0000010000007945 */ /* 0x000fe20003800000 */
[----:B---3--:R-:W-:-:S04]  /*24ab0*/  LOP3.LUT R3, R3, 0x7f, RZ, 0xc0, !PT ;  /* 0x0000007f03037812 */ /* 0x008fc800078ec0ff */
[----:B------:R-:W-:-:S13]  /*24ac0*/  ISETP.NE.AND P0, PT, R3, RZ, PT ;  /* 0x000000ff0300720c */ /* 0x000fda0003f05270 */
[----:B------:R-:W-:Y:S05]  /*24ad0*/  @P0 BRA `(.L_x_624) ;  /* 0x0000000000300947 */ /* 0x000fea0003800000 */
[----:B------:R-:W3:Y:S01]  /*24ae0*/  S2R R2, SR_LANEID ;  /* 0x0000000000027919 */ /* 0x000ee20000000000 */
[----:B------:R-:W-:Y:S01]  /*24af0*/  VOTEU.ANY UR4, UPT, PT ;  /* 0x0000000000047886 */ /* 0x000fe200038e0100 */
[----:B--2---:R-:W2:Y:S01]  /*24b00*/  LDC.64 R4, c[0x0][0xc60] ;  /* 0x00031800ff047b82 */ /* 0x004ea20000000a00 */
[----:B-----5:R-:W3:Y:S02]  /*24b10*/  FLO.U32 R0, UR4 ;  /* 0x0000000400007d00 */ /* 0x020ee400080e0000 */
[----:B---3--:R-:W-:-:S06]  /*24b20*/  ISETP.EQ.U32.AND P1, PT, R0, R2, PT ;  /* 0x000000020000720c */ /* 0x008fcc0003f22070 */
[----:B------:R-:W2:Y:S07]  /*24b30*/  POPC R2, UR4 ;  /* 0x0000000400027d09 */ /* 0x000eae0008000000 */
[----:B--2---:R-:W2:Y:S04]  /*24b40*/  @P1 ATOMG.E.ADD.STRONG.GPU PT, R2, desc[UR42][R4.64], R2 ;  /* 0x00000002040219a8 */ /* 0x004ea800081ee1ea */
[----:B--2---:R2:W3:Y:S02]  /*24b50*/  SHFL.IDX PT, R2, R2, R0, 0x1f ;  /* 0x00001f0002027589 */ /* 0x0044e400000e0000 */
[----:B--2---:R-:W2:Y:S02]  /*24b60*/  S2R R0, SR_LTMASK ;  /* 0x0000000000007919 */ /* 0x004ea40000003900 */
[----:B--2---:R-:W-:-:S06]  /*24b70*/  LOP3.LUT R0, R0, UR4, RZ, 0xc0, !PT ;  /* 0x0000000400007c12 */ /* 0x004fcc000f8ec0ff */
[----:B------:R-:W3:Y:S02]  /*24b80*/  POPC R0, R0 ;  /* 0x0000000000007309 */ /* 0x000ee40000000000 */
[----:B---3--:R-:W-:-:S07]  /*24b90*/  IADD3 R16, R2, UR37, R0 ;  /* 0x0000002502107c10 */ /* 0x008fce000fffe000 */
.L_x_624:
[----:B------:R-:W-:Y:S05]  /*24ba0*/  BSYNC B0 ;  /* 0x0000000000007941 */ /* 0x000fea0003800000 */
.L_x_623:
[----:B------:R-:W-:-:S06]  /*24bb0*/  UISETP.NE.AND UP0, UPT, UR36, 0x3, UPT ;  /* 0x000000032400788c */ /* 0x000fcc000bf05270 */
[----:B------:R-:W-:-:S13]  /*24bc0*/  PLOP3.LUT P1, PT, PT, PT, UP0, 0x80, 0x0 ;  /* 0x000000000000781c */ /* 0x000fda0003f2f008 */
[----:B------:R-:W-:Y:S05]  /*24bd0*/  @!P1 BRA `(.L_x_625) ;  /* 0x0000000000049947 */ /* 0x000fea0003800000 */
[----:B------:R-:W-:Y:S01]  /*24be0*/  BPT.TRAP 0x1 ;  /* 0x000000040000795c */ /* 0x000fe20000300000 */
.L_x_625:
[----:B------:R-:W3:Y:S04]  /*24bf0*/  LDL R2, [R1+0x24] ;  /* 0x0000240001027983 */ /* 0x000ee80000100800 */
[----:B------:R-:W4:Y:S04]  /*24c00*/  LDL R4, [R1+0x4] ;  /* 0x0000040001047983 */ /* 0x000f280000100800 */
[----:B------:R-:W4:Y:S01]  /*24c10*/  LDL R3, [R1+0x14] ;  /* 0x0000140001037983 */ /* 0x000f220000100800 */
[----:B-----5:R-:W-:Y:S01]  /*24c20*/  IMAD.U32 R0, RZ, RZ, UR38 ;  /* 0x00000026ff007e24 */ /* 0x020fe2000f8e00ff */
[----:B------:R-:W-:Y:S04]  /*24c30*/  BSSY B0, `(.L_x_626) ;  /* 0x0000007000007945 */ /* 0x000fe80003800000 */
[----:B------:R-:W-:-:S02]  /*24c40*/  ISETP.NE.AND P2, PT, R0, 0x3, PT ;  /* 0x000000030000780c */ /* 0x000fc40003f45270 */
[----:B---3--:R-:W-:-:S04]  /*24c50*/  LOP3.LUT R2, R2, 0x1, RZ, 0x3c, !PT ;  /* 0x0000000102027812 */ /* 0x008fc800078e3cff */
[----:B------:R-:W-:Y:S01]  /*24c60*/  SHF.L.U32 R2, R2, 0x1f, RZ ;  /* 0x0000001f02027819 */ /* 0x000fe200000006ff */
[----:B----4-:R-:W-:-:S04]  /*24c70*/  IMAD R0, R3, 0x8, R4 ;  /* 0x0000000803007824 */ /* 0x010fc800078e0204 */
[----:B------:R-:W3:Y:S02]  /*24c80*/  SYNCS.PHASECHK.TRANS64.TRYWAIT P1, [R0+URZ+0x38870], R2 ;  /* 0x03887002000075a7 */ /* 0x000ee4000802017f */
[----:B---3--:R-:W-:Y:S05]  /*24c90*/  @!P1 BRA `(.L_x_627) ;  /* 0x0000005800409947 */ /* 0x008fea0003800000 */
.L_x_800:
[----:B------:R-:W-:Y:S05]  /*24ca0*/  BSYNC B0 ;  /* 0x0000000000007941 */ /* 0x000fea0003800000 */
.L_x_626:
[----:B------:R-:W-:Y:S05]  /*24cb0*/  @!P2 BRA `(.L_x_628) ;  /* 0x000000000004a947 */ /* 0x000fea0003800000 */
[----:B------:R-:W-:Y:S01]  /*24cc0*/  BPT.TRAP 0x1 ;  /* 0x000000040000795c */ /* 0x000fe20000300000 */
.L_x_628:
[----:B---3--:R-:W3:Y:S02]  /*24cd0*/  LDL R2, [R1+0x24] ;  /* 0x0000240001027983 */ /* 0x008ee40000100800 */
[----:B---3--:R-:W-:-:S04]  /*24ce0*/  SHF.L.U32 R2, R2, 0x1f, RZ ;  /* 0x0000001f02027819 */ /* 0x008fc800000006ff */
[----:B------:R-:W3:Y:S02]  /*24cf0*/  SYNCS.PHASECHK.TRANS64.TRYWAIT P1, [R0+URZ+0x38860], R2 ;  /* 0x03886002000075a7 */ /* 0x000ee4000802017f */
[----:B---3--:R-:W-:Y:S05]  /*24d00*/  @!P1 BRA `(.L_x_629) ;  /* 0x0000005800389947 */ /* 0x008fea0003800000 */
.L_x_801:
[----:B--2---:R-:W2:Y:S04]  /*24d10*/  LDL R5, [R1+0x14] ;  /* 0x0000140001057983 */ /* 0x004ea80000100800 */
[----:B------:R-:W4:Y:S04]  /*24d20*/  LDL R14, [R1+0xc] ;  /* 0x00000c00010e7983 */ /* 0x000f280000100800 */
[----:B------:R-:W4:Y:S04]  /*24d30*/  LDL R3, [R1+0x4] ;  /* 0x0000040001037983 */ /* 0x000f280000100800 */
[----:B------:R-:W4:Y:S04]  /*24d40*/  LDL R4, [R1+0x4c] ;  /* 0x00004c0001047983 */ /* 0x000f280000100800 */
[----:B------:R0:W-:Y:S04]  /*24d50*/  STL [R1+0x84], R19 ;  /* 0x0000841301007387 */ /* 0x0001e80000100800 */
[----:B0-----:R-:W4:Y:S04]  /*24d60*/  LDL R19, [R1+0x10] ;  /* 0x0000100001137983 */ /* 0x001f280000100800 */
[----:B------:R-:W-:Y:S04]  /*24d70*/  STL [R1+0x80], R16 ;  /* 0x0000801001007387 */ /* 0x000fe80000100800 */
[----:B------:R3:W-:Y:S04]  /*24d80*/  STL [R1+0x7c], R0 ;  /* 0x00007c0001007387 */ /* 0x0007e80000100800 */
[----:B---3--:R-:W3:Y:S04]  /*24d90*/  LDL.LU R0, [R1+0x8] ;  /* 0x0000080001007983 */ /* 0x008ee80000300800 */
[----:B------:R-:W3:Y:S04]  /*24da0*/  LDL R17, [R1+0x44] ;  /* 0x0000440001117983 */ /* 0x000ee80000100800 */
[----:B------:R-:W3:Y:S01]  /*24db0*/  LDL R16, [R1+0x2c] ;  /* 0x00002c0001107983 */ /* 0x000ee20000100800 */
[----:B------:R-:W-:Y:S05]  /*24dc0*/  WARPSYNC.ALL ;  /* 0x0000000000007948 */ /* 0x000fea0003800000 */
[----:B--2---:R-:W-:-:S04]  /*24dd0*/  SHF.L.U32 R18, R5, 0xf, RZ ;  /* 0x0000000f05127819 */ /* 0x004fc800000006ff */
[----:B----4-:R-:W-:-:S05]  /*24de0*/  LOP3.LUT R2, R18, R14, RZ, 0xfc, !PT ;  /* 0x0000000e12027212 */ /* 0x010fca00078efcff */
[----:B------:R-:W-:-:S05]  /*24df0*/  IMAD.IADD R2, R3, 0x1, R2 ;  /* 0x0000000103027824 */ /* 0x000fca00078e0202 */
[----:B------:R0:W2:Y:S02]  /*24e00*/  LDSM.16.MT88.4 R8, [R2+0x10400] ;  /* 0x010400000208783b */ /* 0x0000a40000004200 */
[----:B0-----:R-:W-:-:S05]  /*24e10*/  IADD3 R2, R3, R4, R18 ;  /* 0x0000000403027210 */ /* 0x001fca0007ffe012 */
[----:B------:R-:W0:Y:S01]  /*24e20*/  LDSM.16.MT88.4 R4, [R2+0x10400] ;  /* 0x010400000204783b */ /* 0x000e220000004200 */
[----:B------:R-:W-:Y:S01]  /*24e30*/  VIADD R21, R18, 0x2000 ;  /* 0x0000200012157836 */ /* 0x000fe20000000000 */
[C-C-:B--2---:R-:W-:Y:S02]  /*24e40*/  PRMT R12, R8.reuse, 0x6420, R9.reuse ;  /* 0x00006420080c7816 */ /* 0x144fe40000000009 */
[----:B------:R-:W-:Y:S02]  /*24e50*/  PRMT R13, R8, 0x7531, R9 ;  /* 0x00007531080d7816 */ /* 0x000fe40000000009 */
[----:B------:R-:W-:Y:S02]  /*24e60*/  MOV R9, R3 ;  /* 0x0000000300097202 */ /* 0x000fe40000000f00 */
[----:B------:R-:W-:Y:S01]  /*24e70*/  LOP3.LUT R3, R18, R19, RZ, 0xfc, !PT ;  /* 0x0000001312037212 */ /* 0x000fe200078efcff */
[----:B------:R-:W-:Y:S01]  /*24e80*/  IMAD.MOV.U32 R8, RZ, RZ, R14 ;  /* 0x000000ffff087224 */ /* 0x000fe200078e000e */
[----:B------:R-:W-:-:S02]  /*24e90*/  PRMT R14, R10, 0x6420, R11 ;  /* 0x000064200a0e7816 */ /* 0x000fc4000000000b */
[----:B------:R-:W-:Y:S01]  /*24ea0*/  PRMT R15, R10, 0x7531, R11 ;  /* 0x000075310a0f7816 */ /* 0x000fe2000000000b */
[----:B---3--:R-:W-:-:S05]  /*24eb0*/  IMAD.IADD R3, R0, 0x1, R3 ;  /* 0x0000000100037824 */ /* 0x008fca00078e0203 */
[----:B------:R2:W-:Y:S01]  /*24ec0*/  STSM.16.M88.4 [R3], R12 ;  /* 0x0000000c03007844 */ /* 0x0005e20000000200 */
[C-C-:B0-----:R-:W-:Y:S02]  /*24ed0*/  PRMT R10, R6.reuse, 0x6420, R7.reuse ;  /* 0x00006420060a7816 */ /* 0x141fe40000000007 */
[----:B------:R-:W-:Y:S02]  /*24ee0*/  PRMT R11, R6, 0x7531, R7 ;  /* 0x00007531060b7816 */ /* 0x000fe40000000007 */
[----:B--2---:R-:W-:Y:S01]  /*24ef0*/  LOP3.LUT R3, R21, R19, RZ, 0xfc, !PT ;  /* 0x0000001315037212 */ /* 0x004fe200078efcff */
[----:B------:R-:W-:Y:S01]  /*24f00*/  IMAD.MOV.U32 R14, RZ, RZ, R8 ;  /* 0x000000ffff0e7224 */ /* 0x000fe200078e0008 */
[----:B------:R-:W-:Y:S02]  /*24f10*/  MOV R15, R9 ;  /* 0x00000009000f7202 */ /* 0x000fe40000000f00 */
[----:B------:R-:W-:Y:S01]  /*24f20*/  PRMT R8, R4, 0x6420, R5 ;  /* 0x0000642004087816 */ /* 0x000fe20000000005 */
[----:B------:R-:W-:Y:S01]  /*24f30*/  IMAD.IADD R3, R0, 0x1, R3 ;  /* 0x0000000100037824 */ /* 0x000fe200078e0203 */
[----:B------:R-:W-:-:S05]  /*24f40*/  PRMT R9, R4, 0x7531, R5 ;  /* 0x0000753104097816 */ /* 0x000fca0000000005 */
[----:B------:R0:W-:Y:S02]  /*24f50*/  STSM.16.M88.4 [R3], R8 ;  /* 0x0000000803007844 */ /* 0x0001e40000000200 */
[----:B0-----:R-:W-:Y:S01]  /*24f60*/  VIADD R8, R18, 0x4000 ;  /* 0x0000400012087836 */ /* 0x001fe20000000000 */
[----:B------:R-:W-:Y:S01]  /*24f70*/  MOV R10, R14 ;  /* 0x0000000e000a7202 */ /* 0x000fe20000000f00 */
[----:B------:R-:W-:-:S03]  /*24f80*/  IMAD.MOV.U32 R11, RZ, RZ, R15 ;  /* 0x000000ffff0b7224 */ /* 0x000fc600078e000f */
[----:B------:R-:W-:-:S04]  /*24f90*/  LOP3.LUT R3, R8, R10, RZ, 0xfc, !PT ;  /* 0x0000000a08037212 */ /* 0x000fc800078efcff */
[----:B------:R-:W-:-:S05]  /*24fa0*/  IADD3 R3, R11, R3, RZ ;  /* 0x000000030b037210 */ /* 0x000fca0007ffe0ff */
[----:B------:R0:W2:Y:S01]  /*24fb0*/  LDSM.16.MT88.4 R4, [R3+0x10400] ;  /* 0x010400000304783b */ /* 0x0000a20000004200 */
[----:B------:R-:W-:Y:S01]  /*24fc0*/  VIADD R20, R18, 0x6000 ;  /* 0x0000600012147836 */ /* 0x000fe20000000000 */
[----:B0-----:R-:W-:Y:S02]  /*24fd0*/  LOP3.LUT R3, R8, R19, RZ, 0xfc, !PT ;  /* 0x0000001308037212 */ /* 0x001fe400078efcff */
[C-C-:B--2---:R-:W-:Y:S02]  /*24fe0*/  PRMT R12, R4.reuse, 0x6420, R5.reuse ;  /* 0x00006420040c7816 */ /* 0x144fe40000000005 */
[----:B------:R-:W-:Y:S02]  /*24ff0*/  PRMT R13, R4, 0x7531, R5 ;  /* 0x00007531040d7816 */ /* 0x000fe40000000005 */
[C-C-:B------:R-:W-:Y:S02]  /*25000*/  PRMT R14, R6.reuse, 0x6420, R7.reuse ;  /* 0x00006420060e7816 */ /* 0x140fe40000000007 */
[----:B------:R-:W-:-:S02]  /*25010*/  PRMT R15, R6, 0x7531, R7 ;  /* 0x00007531060f7816 */ /* 0x000fc40000000007 */
[----:B------:R-:W0:Y:S01]  /*25020*/  LDSM.16.MT88.4 R4, [R2+0x14400] ;  /* 0x014400000204783b */ /* 0x000e220000004200 */
[----:B------:R-:W-:-:S05]  /*25030*/  IMAD.IADD R3, R0, 0x1, R3 ;  /* 0x0000000100037824 */ /* 0x000fca00078e0203 */
[----:B------:R2:W-:Y:S02]  /*25040*/  STSM.16.M88.4 [R3], R12 ;  /* 0x0000000c03007844 */ /* 0x0005e40000000200 */
[----:B--2---:R-:W-:Y:S01]  /*25050*/  LOP3.LUT R3, R20, R19, RZ, 0xfc, !PT ;  /* 0x0000001314037212 */ /* 0x004fe200078efcff */
[----:B------:R-:W-:Y:S01]  /*25060*/  IMAD.MOV.U32 R14, RZ, RZ, R10 ;  /* 0x000000ffff0e7224 */ /* 0x000fe200078e000a */
[----:B------:R-:W-:-:S03]  /*25070*/  MOV R15, R11 ;  /* 0x0000000b000f7202 */ /* 0x000fc60000000f00 */
[----:B------:R-:W-:Y:S01]  /*25080*/  IMAD.IADD R3, R0, 0x1, R3 ;  /* 0x0000000100037824 */ /* 0x000fe200078e0203 */
[C-C-:B0-----:R-:W-:Y:S02]  /*25090*/  PRMT R8, R4.reuse, 0x6420, R5.reuse ;  /* 0x0000642004087816 */ /* 0x141fe40000000005 */
[----:B------:R-:W-:Y:S02]  /*250a0*/  PRMT R9, R4, 0x7531, R5 ;  /* 0x0000753104097816 */ /* 0x000fe40000000005 */
[C-C-:B------:R-:W-:Y:S02]  /*250b0*/  PRMT R10, R6.reuse, 0x6420, R7.reuse ;  /* 0x00006420060a7816 */ /* 0x140fe40000000007 */
[----:B------:R-:W-:-:S05]  /*250c0*/  PRMT R11, R6, 0x7531, R7 ;  /* 0x00007531060b7816 */ /* 0x000fca0000000007 */
[----:B------:R0:W-:Y:S02]  /*250d0*/  STSM.16.M88.4 [R3], R8 ;  /* 0x0000000803007844 */ /* 0x0001e40000000200 */
[----:B0-----:R-:W-:Y:S01]  /*250e0*/  VIADD R3, R18, 0x1000 ;  /* 0x0000100012037836 */ /* 0x001fe20000000000 */
[----:B------:R-:W-:Y:S01]  /*250f0*/  MOV R10, R14 ;  /* 0x0000000e000a7202 */ /* 0x000fe20000000f00 */
[----:B------:R-:W-:-:S03]  /*25100*/  IMAD.MOV.U32 R11, RZ, RZ, R15 ;  /* 0x000000ffff0b7224 */ /* 0x000fc600078e000f */
[----:B------:R-:W-:-:S04]  /*25110*/  LOP3.LUT R3, R3, R10, RZ, 0xfc, !PT ;  /* 0x0000000a03037212 */ /* 0x000fc800078efcff */
[----:B------:R-:W-:-:S05]  /*25120*/  IADD3 R3, R11, R3, RZ ;  /* 0x000000030b037210 */ /* 0x000fca0007ffe0ff */
[----:B------:R0:W2:Y:S02]  /*25130*/  LDSM.16.MT88.4 R4, [R3+0x10400] ;  /* 0x010400000304783b */ /* 0x0000a40000004200 */
[----:B0-----:R-:W-:Y:S01]  /*25140*/  IMAD.IADD R3, R17, 0x1, R18 ;  /* 0x0000000111037824 */ /* 0x001fe200078e0212 */
[C-C-:B--2---:R-:W-:Y:S02]  /*25150*/  PRMT R12, R4.reuse, 0x6420, R5.reuse ;  /* 0x00006420040c7816 */ /* 0x144fe40000000005 */
[----:B------:R-:W-:Y:S02]  /*25160*/  PRMT R13, R4, 0x7531, R5 ;  /* 0x00007531040d7816 */ /* 0x000fe40000000005 */
[C-C-:B------:R-:W-:Y:S02]  /*25170*/  PRMT R14, R6.reuse, 0x6420, R7.reuse ;  /* 0x00006420060e7816 */ /* 0x140fe40000000007 */
[----:B------:R-:W-:Y:S02]  /*25180*/  PRMT R15, R6, 0x7531, R7 ;  /* 0x00007531060f7816 */ /* 0x000fe40000000007 */
[----:B------:R-:W0:Y:S01]  /*25190*/  LDSM.16.MT88.4 R4, [R2+0x11400] ;  /* 0x011400000204783b */ /* 0x000e220000004200 */
[----:B------:R-:W-:-:S02]  /*251a0*/  IADD3 R17, R0, R3, R19 ;  /* 0x0000000300117210 */ /* 0x000fc40007ffe013 */
[----:B------:R-:W-:-:S03]  /*251b0*/  IADD3 R3, R0, R16, R3 ;  /* 0x0000001000037210 */ /* 0x000fc60007ffe003 */
[----:B------:R2:W-:Y:S02]  /*251c0*/  STSM.16.M88.4 [R17], R12 ;  /* 0x0000000c11007844 */ /* 0x0005e40000000200 */
[----:B--2---:R-:W-:Y:S01]  /*251d0*/  IMAD.MOV.U32 R14, RZ, RZ, R10 ;  /* 0x000000ffff0e7224 */ /* 0x004fe200078e000a */
[----:B------:R-:W-:Y:S02]  /*251e0*/  MOV R15, R11 ;  /* 0x0000000b000f7202 */ /* 0x000fe40000000f00 */
[C-C-:B0-----:R-:W-:Y:S02]  /*251f0*/  PRMT R8, R4.reuse, 0x6420, R5.reuse ;  /* 0x0000642004087816 */ /* 0x141fe40000000005 */
[----:B------:R-:W-:Y:S02]  /*25200*/  PRMT R9, R4, 0x7531, R5 ;  /* 0x0000753104097816 */ /* 0x000fe40000000005 */
[C-C-:B------:R-:W-:Y:S02]  /*25210*/  PRMT R10, R6.reuse, 0x6420, R7.reuse ;  /* 0x00006420060a7816 */ /* 0x140fe40000000007 */
[----:B------:R-:W-:-:S02]  /*25220*/  PRMT R11, R6, 0x7531, R7 ;  /* 0x00007531060b7816 */ /* 0x000fc40000000007 */
[----:B------:R-:W-:-:S03]  /*25230*/  IADD3 R4, R18, 0x5000, RZ ;  /* 0x0000500012047810 */ /* 0x000fc60007ffe0ff */
[----:B------:R0:W-:Y:S02]  /*25240*/  STSM.16.M88.4 [R3], R8 ;  /* 0x0000000803007844 */ /* 0x0001e40000000200 */
[----:B0-----:R-:W-:Y:S02]  /*25250*/  IMAD.MOV.U32 R10, RZ, RZ, R14 ;  /* 0x000000ffff0a7224 */ /* 0x001fe400078e000e */
[----:B------:R-:W-:-:S03]  /*25260*/  IMAD.MOV.U32 R11, RZ, RZ, R15 ;  /* 0x000000ffff0b7224 */ /* 0x000fc600078e000f */
[----:B------:R-:W-:-:S05]  /*25270*/  LOP3.LUT R4, R4, R10, RZ, 0xfc, !PT ;  /* 0x0000000a04047212 */ /* 0x000fca00078efcff */
[----:B------:R-:W-:-:S06]  /*25280*/  IMAD.IADD R4, R11, 0x1, R4 ;  /* 0x000000010b047824 */ /* 0x000fcc00078e0204 */
[----:B------:R-:W0:Y:S02]  /*25290*/  LDSM.16.MT88.4 R4, [R4+0x10400] ;  /* 0x010400000404783b */ /* 0x000e240000004200 */
[C-C-:B0-----:R-:W-:Y:S02]  /*252a0*/  PRMT R12, R4.reuse, 0x6420, R5.reuse ;  /* 0x00006420040c7816 */ /* 0x141fe40000000005 */
[----:B------:R-:W-:Y:S02]  /*252b0*/  PRMT R13, R4, 0x7531, R5 ;  /* 0x00007531040d7816 */ /* 0x000fe40000000005 */
[C-C-:B------:R-:W-:Y:S02]  /*252c0*/  PRMT R14, R6.reuse, 0x6420, R7.reuse ;  /* 0x00006420060e7816 */ /* 0x140fe40000000007 */
[----:B------:R-:W-:Y:S02]  /*252d0*/  PRMT R15, R6, 0x7531, R7 ;  /* 0x00007531060f7816 */ /* 0x000fe40000000007 */
[----:B------:R-:W0:Y:S04]  /*252e0*/  LDSM.16.MT88.4 R4, [R2+0x15400] ;  /* 0x015400000204783b */ /* 0x000e280000004200 */
[----:B------:R2:W-:Y:S04]  /*252f0*/  STSM.16.M88.4 [R17+0x4000], R12 ;  /* 0x0040000c11007844 */ /* 0x0005e80000000200 */
[----:B--2---:R-:W2:Y:S01]  /*25300*/  LDL R17, [R1+0x40] ;  /* 0x0000400001117983 */ /* 0x004ea20000100800 */
[----:B------:R-:W-:Y:S01]  /*25310*/  IMAD.MOV.U32 R14, RZ, RZ, R10 ;  /* 0x000000ffff0e7224 */ /* 0x000fe200078e000a */
[----:B------:R-:W-:-:S02]  /*25320*/  MOV R15, R11 ;  /* 0x0000000b000f7202 */ /* 0x000fc40000000f00 */
[C-C-:B0-----:R-:W-:Y:S02]  /*25330*/  PRMT R8, R4.reuse, 0x6420, R5.reuse ;  /* 0x0000642004087816 */ /* 0x141fe40000000005 */
[----:B------:R-:W-:Y:S02]  /*25340*/  PRMT R9, R4, 0x7531, R5 ;  /* 0x0000753104097816 */ /* 0x000fe40000000005 */
[C-C-:B------:R-:W-:Y:S02]  /*25350*/  PRMT R10, R6.reuse, 0x6420, R7.reuse ;  /* 0x00006420060a7816 */ /* 0x140fe40000000007 */
[----:B------:R-:W-:-:S05]  /*25360*/  PRMT R11, R6, 0x7531, R7 ;  /* 0x00007531060b7816 */ /* 0x000fca0000000007 */
[----:B------:R0:W-:Y:S02]  /*25370*/  STSM.16.M88.4 [R3+0x4000], R8 ;  /* 0x0040000803007844 */ /* 0x0001e40000000200 */
[----:B0-----:R-:W-:Y:S02]  /*25380*/  IMAD.MOV.U32 R10, RZ, RZ, R14 ;  /* 0x000000ffff0a7224 */ /* 0x001fe400078e000e */
[----:B------:R-:W-:-:S03]  /*25390*/  IMAD.MOV.U32 R11, RZ, RZ, R15 ;  /* 0x000000ffff0b7224 */ /* 0x000fc600078e000f */
[----:B------:R-:W-:-:S04]  /*253a0*/  LOP3.LUT R3, R21, R10, RZ, 0xfc, !PT ;  /* 0x0000000a15037212 */ /* 0x000fc800078efcff */
[----:B------:R-:W-:-:S05]  /*253b0*/  IADD3 R3, R11, R3, RZ ;  /* 0x000000030b037210 */ /* 0x000fca0007ffe0ff */
[----:B------:R-:W0:Y:S02]  /*253c0*/  LDSM.16.MT88.4 R4, [R3+0x10400] ;  /* 0x010400000304783b */ /* 0x000e240000004200 */
[C-C-:B0-----:R-:W-:Y:S02]  /*253d0*/  PRMT R12, R4.reuse, 0x6420, R5.reuse ;  /* 0x00006420040c7816 */ /* 0x141fe40000000005 */
[----:B------:R-:W-:Y:S02]  /*253e0*/  PRMT R13, R4, 0x7531, R5 ;  /* 0x00007531040d7816 */ /* 0x000fe40000000005 */
[C-C-:B------:R-:W-:Y:S02]  /*253f0*/  PRMT R14, R6.reuse, 0x6420, R7.reuse ;  /* 0x00006420060e7816 */ /* 0x140fe40000000007 */
[----:B------:R-:W-:Y:S02]  /*25400*/  PRMT R15, R6, 0x7531, R7 ;  /* 0x00007531060f7816 */ /* 0x000fe40000000007 */
[----:B------:R-:W0:Y:S02]  /*25410*/  LDSM.16.MT88.4 R4, [R2+0x12400] ;  /* 0x012400000204783b */ /* 0x000e240000004200 */
[----:B0-----:R-:W-:-:S02]  /*25420*/  PRMT R8, R4, 0x6420, R5 ;  /* 0x0000642004087816 */ /* 0x001fc40000000005 */
[----:B------:R-:W-:Y:S01]  /*25430*/  PRMT R9, R4, 0x7531, R5 ;  /* 0x0000753104097816 */ /* 0x000fe20000000005 */
[----:B--2---:R-:W-:-:S05]  /*25440*/  IMAD.IADD R3, R17, 0x1, R18 ;  /* 0x0000000111037824 */ /* 0x004fca00078e0212 */
[C---:B------:R-:W-:Y:S02]  /*25450*/  IADD3 R17, R0.reuse, R3, R19 ;  /* 0x0000000300117210 */ /* 0x040fe40007ffe013 */
[----:B------:R-:W-:-:S03]  /*25460*/  IADD3 R3, R0, R16, R3 ;  /* 0x0000001000037210 */ /* 0x000fc60007ffe003 */
[----:B------:R0:W-:Y:S02]  /*25470*/  STSM.16.M88.4 [R17], R12 ;  /* 0x0000000c11007844 */ /* 0x0001e40000000200 */
[----:B0-----:R-:W-:Y:S01]  /*25480*/  IMAD.MOV.U32 R14, RZ, RZ, R10 ;  /* 0x000000ffff0e7224 */ /* 0x001fe200078e000a */
[----:B------:R-:W-:Y:S02]  /*25490*/  MOV R15, R11 ;  /* 0x0000000b000f7202 */ /* 0x000fe40000000f00 */
[C-C-:B------:R-:W-:Y:S02]  /*254a0*/  PRMT R10, R6.reuse, 0x6420, R7.reuse ;  /* 0x00006420060a7816 */ /* 0x140fe40000000007 */
[----:B------:R-:W-:-:S05]  /*254b0*/  PRMT R11, R6, 0x7531, R7 ;  /* 0x00007531060b7816 */ /* 0x000fca0000000007 */
[----:B------:R0:W-:Y:S02]  /*254c0*/  STSM.16.M88.4 [R3], R8 ;  /* 0x0000000803007844 */ /* 0x0001e40000000200 */
[----:B0-----:R-:W-:Y:S02]  /*254d0*/  IMAD.MOV.U32 R10, RZ, RZ, R14 ;  /* 0x000000ffff0a7224 */ /* 0x001fe400078e000e */
[----:B------:R-:W-:-:S03]  /*254e0*/  IMAD.MOV.U32 R11, RZ, RZ, R15 ;  /* 0x000000ffff0b7224 */ /* 0x000fc600078e000f */
[----:B------:R-:W-:-:S04]  /*254f0*/  LOP3.LUT R4, R20, R10, RZ, 0xfc, !PT ;  /* 0x0000000a14047212 */ /* 0x000fc800078efcff */
[----:B------:R-:W-:-:S06]  /*25500*/  IADD3 R4, R11, R4, RZ ;  /* 0x000000040b047210 */ /* 0x000fcc0007ffe0ff */
        /* <DEDUP_REMOVED lines=8> */
[----:B------:R-:W-:-:S02]  /*25590*/  IMAD.MOV.U32 R14, RZ, RZ, R10 ;  /* 0x000000ffff0e7224 */ /* 0x000fc400078e000a */
[----:B------:R-:W-:Y:S01]  /*255a0*/  IMAD.MOV.U32 R15, RZ, RZ, R11 ;  /* 0x000000ffff0f7224 */ /* 0x000fe200078e000b */
[C-C-:B0-----:R-:W-:Y:S02]  /*255b0*/  PRMT R8, R4.reuse, 0x6420, R5.reuse ;  /* 0x0000642004087816 */ /* 0x141fe40000000005 */
[----:B------:R-:W-:Y:S02]  /*255c0*/  PRMT R9, R4, 0x7531, R5 ;  /* 0x0000753104097816 */ /* 0x000fe40000000005 */
[C-C-:B------:R-:W-:Y:S02]  /*255d0*/  PRMT R10, R6.reuse, 0x6420, R7.reuse ;  /* 0x00006420060a7816 */ /* 0x140fe40000000007 */
[----:B------:R-:W-:-:S05]  /*255e0*/  PRMT R11, R6, 0x7531, R7 ;  /* 0x00007531060b7816 */ /* 0x000fca0000000007 */
[----:B------:R0:W-:Y:S02]  /*255f0*/  STSM.16.M88.4 [R3+0x4000], R8 ;  /* 0x0040000803007844 */ /* 0x0001e40000000200 */
[----:B0-----:R-:W-:Y:S01]  /*25600*/  VIADD R3, R18, 0x3000 ;  /* 0x0000300012037836 */ /* 0x001fe20000000000 */
[----:B------:R-:W-:Y:S01]  /*25610*/  MOV R10, R14 ;  /* 0x0000000e000a7202 */ /* 0x000fe20000000f00 */
[----:B------:R-:W-:-:S03]  /*25620*/  IMAD.MOV.U32 R11, RZ, RZ, R15 ;  /* 0x000000ffff0b7224 */ /* 0x000fc600078e000f */
[----:B------:R-:W-:-:S04]  /*25630*/  LOP3.LUT R3, R3, R10, RZ, 0xfc, !PT ;  /* 0x0000000a03037212 */ /* 0x000fc800078efcff */
[----:B------:R-:W-:-:S05]  /*25640*/  IADD3 R3, R11, R3, RZ ;  /* 0x000000030b037210 */ /* 0x000fca0007ffe0ff */
[----:B------:R-:W0:Y:S02]  /*25650*/  LDSM.16.MT88.4 R4, [R3+0x10400] ;  /* 0x010400000304783b */ /* 0x000e240000004200 */
[C-C-:B0-----:R-:W-:Y:S02]  /*25660*/  PRMT R12, R4.reuse, 0x6420, R5.reuse ;  /* 0x00006420040c7816 */ /* 0x141fe40000000005 */
[----:B------:R-:W-:Y:S01]  /*25670*/  PRMT R13, R4, 0x7531, R5 ;  /* 0x00007531040d7816 */ /* 0x000fe20000000005 */
[----:B--2---:R-:W-:-:S05]  /*25680*/  IMAD.IADD R3, R17, 0x1, R18 ;  /* 0x0000000111037824 */ /* 0x004fca00078e0212 */
[C---:B------:R-:W-:Y:S02]  /*25690*/  IADD3 R17, R0.reuse, R3, R19 ;  /* 0x0000000300117210 */ /* 0x040fe40007ffe013 */
[----:B------:R0:W5:Y:S01]  /*256a0*/  LDL.LU R19, [R1+0x84] ;  /* 0x0000840001137983 */ /* 0x0001620000300800 */
[----:B------:R-:W-:-:S03]  /*256b0*/  IADD3 R3, R0, R16, R3 ;  /* 0x0000001000037210 */ /* 0x000fc60007ffe003 */
[----:B------:R0:W5:Y:S04]  /*256c0*/  LDL.LU R16, [R1+0x80] ;  /* 0x0000800001107983 */ /* 0x0001680000300800 */
[----:B------:R0:W5:Y:S01]  /*256d0*/  LDL.LU R0, [R1+0x7c] ;  /* 0x00007c0001007983 */ /* 0x0001620000300800 */
[C-C-:B------:R-:W-:Y:S02]  /*256e0*/  PRMT R14, R6.reuse, 0x6420, R7.reuse ;  /* 0x00006420060e7816 */ /* 0x140fe40000000007 */
[----:B------:R-:W-:Y:S02]  /*256f0*/  PRMT R15, R6, 0x7531, R7 ;  /* 0x00007531060f7816 */ /* 0x000fe40000000007 */
[----:B------:R-:W2:Y:S04]  /*25700*/  LDSM.16.MT88.4 R4, [R2+0x13400] ;  /* 0x013400000204783b */ /* 0x000ea80000004200 */
[----:B------:R3:W-:Y:S02]  /*25710*/  STSM.16.M88.4 [R17], R12 ;  /* 0x0000000c11007844 */ /* 0x0007e40000000200 */
[----:B---3--:R-:W-:Y:S01]  /*25720*/  IMAD.MOV.U32 R14, RZ, RZ, R10 ;  /* 0x000000ffff0e7224 */ /* 0x008fe200078e000a */
[----:B------:R-:W-:-:S02]  /*25730*/  MOV R15, R11 ;  /* 0x0000000b000f7202 */ /* 0x000fc40000000f00 */
[C-C-:B--2---:R-:W-:Y:S02]  /*25740*/  PRMT R8, R4.reuse, 0x6420, R5.reuse ;  /* 0x0000642004087816 */ /* 0x144fe40000000005 */
[----:B------:R-:W-:Y:S01]  /*25750*/  PRMT R9, R4, 0x7531, R5 ;  /* 0x0000753104097816 */ /* 0x000fe20000000005 */
[----:B------:R-:W-:Y:S01]  /*25760*/  VIADD R4, R18, 0x7000 ;  /* 0x0000700012047836 */ /* 0x000fe20000000000 */
[----:B------:R-:W-:-:S04]  /*25770*/  PRMT R10, R6, 0x6420, R7 ;  /* 0x00006420060a7816 */ /* 0x000fc80000000007 */
[----:B------:R-:W-:Y:S02]  /*25780*/  LOP3.LUT R4, R4, R14, RZ, 0xfc, !PT ;  /* 0x0000000e04047212 */ /* 0x000fe400078efcff */
[----:B------:R-:W-:-:S03]  /*25790*/  PRMT R11, R6, 0x7531, R7 ;  /* 0x00007531060b7816 */ /* 0x000fc60000000007 */
[----:B------:R-:W-:Y:S02]  /*257a0*/  IMAD.IADD R4, R15, 0x1, R4 ;  /* 0x000000010f047824 */ /* 0x000fe400078e0204 */
[----:B------:R-:W-:Y:S04]  /*257b0*/  STSM.16.M88.4 [R3], R8 ;  /* 0x0000000803007844 */ /* 0x000fe80000000200 */
[----:B------:R-:W2:Y:S04]  /*257c0*/  LDSM.16.MT88.4 R8, [R4+0x10400] ;  /* 0x010400000408783b */ /* 0x000ea80000004200 */
[----:B------:R-:W3:Y:S01]  /*257d0*/  LDSM.16.MT88.4 R4, [R2+0x17400] ;  /* 0x017400000204783b */ /* 0x000ee20000004200 */
[----:B--2---:R-:W-:-:S02]  /*257e0*/  PRMT R12, R8, 0x6420, R9 ;  /* 0x00006420080c7816 */ /* 0x004fc40000000009 */
[----:B------:R-:W-:Y:S02]  /*257f0*/  PRMT R13, R8, 0x7531, R9 ;  /* 0x00007531080d7816 */ /* 0x000fe40000000009 */
[C-C-:B------:R-:W-:Y:S02]  /*25800*/  PRMT R14, R10.reuse, 0x6420, R11.reuse ;  /* 0x000064200a0e7816 */ /* 0x140fe4000000000b */
[----:B------:R-:W-:Y:S02]  /*25810*/  PRMT R15, R10, 0x7531, R11 ;  /* 0x000075310a0f7816 */ /* 0x000fe4000000000b */
[C-C-:B---3--:R-:W-:Y:S02]  /*25820*/  PRMT R8, R4.reuse, 0x6420, R5.reuse ;  /* 0x0000642004087816 */ /* 0x148fe40000000005 */
[----:B------:R-:W-:Y:S02]  /*25830*/  PRMT R9, R4, 0x7531, R5 ;  /* 0x0000753104097816 */ /* 0x000fe40000000005 */
[----:B------:R-:W-:-:S02]  /*25840*/  PRMT R10, R6, 0x6420, R7 ;  /* 0x00006420060a7816 */ /* 0x000fc40000000007 */
        /* <DEDUP_REMOVED lines=11> */
.L_x_630:
[----:B------:R-:W3:Y:S01]  /*25900*/  LDL.LU R2, [R1+0x14] ;  /* 0x0000140001027983 */ /* 0x000ee20000300800 */
[----:B--2--5:R2:W-:Y:S03]  /*25910*/  SYNCS.ARRIVE.TRANS64.A1T0 RZ, [R0+URZ+0x38850], RZ ;  /* 0x038850ff00ff79a7 */ /* 0x0245e6000810003f */
[----:B0-----:R-:W4:Y:S01]  /*25920*/  LDL.LU R3, [R1+0x24] ;  /* 0x0000240001037983 */ /* 0x001f220000300800 */
[----:B--2---:R-:W-:-:S04]  /*25930*/  @!P0 IADD3 R0, R0, 0x38880, RZ ;  /* 0x0003888000008810 */ /* 0x004fc80007ffe0ff */
[----:B------:R-:W-:Y:S01]  /*25940*/  @!P0 PRMT R0, RZ, 0x654, R0 ;  /* 0x00000654ff008816 */ /* 0x000fe20000000000 */
[----:B------:R-:W-:Y:S06]  /*25950*/  BAR.SYNC.DEFER_BLOCKING 0x2, 0x80 ;  /* 0x0082000000007b1d */ /* 0x000fec0000010000 */
[----:B------:R3:W-:Y:S02]  /*25960*/  @!P0 SYNCS.ARRIVE.TRANS64.RED.A1T0 RZ, [R0+URZ], RZ ;  /* 0x000000ff00ff89a7 */ /* 0x0007e4000810043f */
[----:B---3--:R-:W-:-:S05]  /*25970*/  VIADD R0, R2, 0x1 ;  /* 0x0000000102007836 */ /* 0x008fca0000000000 */
[----:B------:R-:W-:-:S04]  /*25980*/  ISETP.NE.AND P0, PT, R0, 0x2, PT ;  /* 0x000000020000780c */ /* 0x000fc80003f05270 */
[----:B------:R-:W-:Y:S02]  /*25990*/  SEL R2, RZ, 0x1, P0 ;  /* 0x00000001ff027807 */ /* 0x000fe40000000000 */
[----:B------:R-:W-:Y:S02]  /*259a0*/  SEL R0, R0, RZ, P0 ;  /* 0x000000ff00007207 */ /* 0x000fe40000000000 */
[----:B----4-:R-:W-:-:S03]  /*259b0*/  LOP3.LUT R3, R3, R2, RZ, 0x3c, !PT ;  /* 0x0000000203037212 */ /* 0x010fc600078e3cff */
[----:B------:R0:W-:Y:S04]  /*259c0*/  STL [R1+0x14], R0 ;  /* 0x0000140001007387 */ /* 0x0001e80000100800 */
[----:B------:R0:W-:Y:S02]  /*259d0*/  STL [R1+0x24], R3 ;  /* 0x0000240301007387 */ /* 0x0001e40000100800 */
.L_x_575:
[----:B0-----:R-:W2:Y:S02]  /*259e0*/  LDL R0, [R1+0x34] ;  /* 0x0000340001007983 */ /* 0x001ea40000100800 */
[----:B--2---:R-:W-:-:S13]  /*259f0*/  LOP3.LUT P0, RZ, R0, 0x2, RZ, 0xc0, !PT ;  /* 0x0000000200ff7812 */ /* 0x004fda000780c0ff */
[----:B------:R-:W-:Y:S05]  /*25a00*/  @!P0 BRA `(.L_x_631) ;  /* 0x0000000000288947 */ /* 0x000fea0003800000 */
[----:B------:R-:W-:Y:S05]  /*25a10*/  WARPSYNC.ALL ;  /* 0x0000000000007948 */ /* 0x000fea0003800000 */
[----:B------:R-:W0:Y:S08]  /*25a20*/  S2UR UR5, SR_CgaCtaId ;  /* 0x00000000000579c3 */ /* 0x000e300000008800 */
[----:B------:R-:W-:Y:S06]  /*25a30*/  BAR.SYNC.DEFER_BLOCKING 0x5, 0x180 ;  /* 0x0146000000007b1d */ /* 0x000fec0000010000 */
[----:B------:R-:W-:-:S02]  /*25a40*/  UMOV UR4, 0x400 ;  /* 0x0000040000047882 */ /* 0x000fc40000000000 */
[----:B0-----:R-:W-:-:S06]  /*25a50*/  ULEA UR4, UR5, UR4, 0x18 ;  /* 0x0000000405047291 */ /* 0x001fcc000f8ec03f */
[----:B------:R-:W-:-:S05]  /*25a60*/  IMAD.U32 R0, RZ, RZ, UR4 ;  /* 0x00000004ff007e24 */ /* 0x000fca000f8e00ff */
[----:B------:R2:W3:Y:S04]  /*25a70*/  LDS.128 R16, [R0+0x388d0] ;  /* 0x0388d00000107984 */ /* 0x0004e80000000c00 */
[----:B------:R2:W-:Y:S01]  /*25a80*/  STL [R1+0x4], R0 ;  /* 0x0000040001007387 */ /* 0x0005e20000100800 */
[----:B------:R-:W-:Y:S06]  /*25a90*/  BAR.ARV 0x4, 0x180 ;  /* 0x0106000000007b1d */ /* 0x000fec0000002000 */
[----:B------:R-:W-:Y:S05]  /*25aa0*/  BRA `(.L_x_632) ;  /* 0x0000000800547947 */ /* 0x000fea0003800000 */
.L_x_631:
[----:B------:R-:W0:Y:S01]  /*25ab0*/  S2R R0, SR_TID.X ;  /* 0x0000000000007919 */ /* 0x000e220000002100 */
[----:B------:R-:W-:Y:S01]  /*25ac0*/  UMOV UR4, 0xffffffff ;  /* 0xffffffff00047882 */ /* 0x000fe20000000000 */
[----:B0-----:R-:W-:-:S04]  /*25ad0*/  LOP3.LUT R6, R0, 0x1f, RZ, 0xc0, !PT ;  /* 0x0000001f00067812 */ /* 0x001fc800078ec0ff */
[----:B------:R-:W-:Y:S01]  /*25ae0*/  ISETP.NE.AND P0, PT, R6, 0x1f, PT ;  /* 0x0000001f0600780c */ /* 0x000fe20003f05270 */
[----:B------:R-:W-:-:S12]  /*25af0*/  BRA.DIV UR4, `(.L_x_633) ;  /* 0x0000004a04d07947 */ /* 0x000fd8000b800000 */
[----:B------:R-:W-:Y:S01]  /*25b00*/  IADD3 R0, R19, R6, RZ ;  /* 0x0000000613007210 */ /* 0x000fe20007ffe0ff */
[----:B------:R-:W-:-:S03]  /*25b10*/  ULDC UR4, c[0x0][0xc3c] ;  /* 0x00030f0000047ab9 */ /* 0x000fc60000000800 */
[----:B------:R-:W-:-:S13]  /*25b20*/  ISETP.GE.OR P1, PT, R0, UR4, !P0 ;  /* 0x0000000400007c0c */ /* 0x000fda000c726670 */
[----:B------:R-:W0:Y:S02]  /*25b30*/  @!P1 LDC.64 R2, c[0x0][0xc80] ;  /* 0x00032000ff029b82 */ /* 0x000e240000000a00 */
[----:B0-----:R-:W-:-:S06]  /*25b40*/  @!P1 IMAD.WIDE R2, R0, 0x4, R2 ;  /* 0x0000000400029825 */ /* 0x001fcc00078e0202 */
[----:B------:R0:W2:Y:S01]  /*25b50*/  @!P1 LDG.E R3, desc[UR42][R2.64] ;  /* 0x0000002a02039981 */ /* 0x0000a2000c1e1900 */
[C---:B------:R-:W-:Y:S02]  /*25b60*/  ISETP.GE.U32.AND P2, PT, R6.reuse, 0x2, PT ;  /* 0x000000020600780c */ /* 0x040fe40003f46070 */
[C---:B------:R-:W-:Y:S01]  /*25b70*/  ISETP.GE.U32.AND P3, PT, R6.reuse, 0x4, PT ;  /* 0x000000040600780c */ /* 0x040fe20003f66070 */
[----:B------:R-:W-:Y:S01]  /*25b80*/  SHFL.IDX PT, R0, R16, RZ, 0x1f ;  /* 0x00001fff10007589 */ /* 0x000fe200000e0000 */
[C---:B------:R-:W-:Y:S02]  /*25b90*/  ISETP.GE.U32.AND P4, PT, R6.reuse, 0x8, PT ;  /* 0x000000080600780c */ /* 0x040fe40003f86070 */
[C---:B------:R-:W-:Y:S01]  /*25ba0*/  ISETP.GE.U32.AND P5, PT, R6.reuse, 0x10, PT ;  /* 0x000000100600780c */ /* 0x040fe20003fa6070 */
[----:B------:R-:W-:Y:S01]  /*25bb0*/  SHFL.IDX PT, R4, R16, 0x1, 0x1f ;  /* 0x00201f0010047f89 */ /* 0x000fe200000e0000 */
[----:B0-----:R-:W-:Y:S02]  /*25bc0*/  IMAD.MOV.U32 R2, RZ, RZ, RZ ;  /* 0x000000ffff027224 */ /* 0x001fe400078e00ff */
[----:B--2---:R-:W-:Y:S01]  /*25bd0*/  @!P1 IMAD.MOV.U32 R2, RZ, RZ, R3 ;  /* 0x000000ffff029224 */ /* 0x004fe200078e0003 */
[----:B------:R-:W-:-:S04]  /*25be0*/  ISETP.NE.AND P1, PT, R6, RZ, PT ;  /* 0x000000ff0600720c */ /* 0x000fc80003f25270 */
[----:B------:R-:W0:Y:S02]  /*25bf0*/  SHFL.UP PT, R3, R2, 0x1, RZ ;  /* 0x0420000002037989 */ /* 0x000e2400000e00ff */
        /* <DEDUP_REMOVED lines=14> */
[----:B------:R0:W2:Y:S02]  /*25ce0*/  SHFL.IDX PT, R5, R3, 0x1f, 0x1f ;  /* 0x03e01f0003057f89 */ /* 0x0000a400000e0000 */
.L_x_811:
[----:B------:R-:W-:Y:S01]  /*25cf0*/  ULDC UR4, c[0x0][0xc38] ;  /* 0x00030e0000047ab9 */ /* 0x000fe20000000800 */
[----:B------:R-:W-:Y:S02]  /*25d00*/  IMAD.MOV.U32 R6, RZ, RZ, R3 ;  /* 0x000000ffff067224 */ /* 0x000fe400078e0003 */
[----:B------:R-:W-:-:S04]  /*25d10*/  IMAD.U32 R16, RZ, RZ, UR4 ;  /* 0x00000004ff107e24 */ /* 0x000fc8000f8e00ff */
[----:B--2---:R-:W-:-:S05]  /*25d20*/  IMAD R5, R5, R16, RZ ;  /* 0x0000001005057224 */ /* 0x004fca00078e02ff */
[----:B------:R-:W-:-:S04]  /*25d30*/  IADD3 R4, R4, R5, RZ ;  /* 0x0000000504047210 */ /* 0x000fc80007ffe0ff */
[----:B------:R-:W-:-:S13]  /*25d40*/  ISETP.GT.AND P6, PT, R4, R0, PT ;  /* 0x000000000400720c */ /* 0x000fda0003fc4270 */
[----:B------:R-:W-:Y:S05]  /*25d50*/  @P6 BRA `(.L_x_634) ;  /* 0x0000000000a06947 */ /* 0x000fea0003800000 */
.L_x_639:
[----:B------:R-:W2:Y:S01]  /*25d60*/  LDC R2, c[0x0][0xc3c] ;  /* 0x00030f00ff027b82 */ /* 0x000ea20000000800 */
[----:B------:R-:W-:-:S05]  /*25d70*/  VIADD R19, R19, 0x1f ;  /* 0x0000001f13137836 */ /* 0x000fca0000000000 */
[----:B--2---:R-:W-:-:S13]  /*25d80*/  ISETP.GE.AND P6, PT, R19, R2, PT ;  /* 0x000000021300720c */ /* 0x004fda0003fc6270 */
[----:B------:R-:W-:Y:S05]  /*25d90*/  @P6 BRA `(.L_x_635) ;  /* 0x00000004004c6947 */ /* 0x000fea0003800000 */
[----:B0-----:R-:W0:Y:S01]  /*25da0*/  S2R R3, SR_TID.X ;  /* 0x0000000000037919 */ /* 0x001e220000002100 */
[----:B------:R-:W-:Y:S01]  /*25db0*/  BSSY B0, `(.L_x_636) ;  /* 0x0000009000007945 */ /* 0x000fe20003800000 */
[----:B0-----:R-:W-:-:S04]  /*25dc0*/  LOP3.LUT R3, R3, 0x1f, RZ, 0xc0, !PT ;  /* 0x0000001f03037812 */ /* 0x001fc800078ec0ff */
[----:B------:R-:W-:-:S04]  /*25dd0*/  IADD3 R3, R19, R3, RZ ;  /* 0x0000000313037210 */ /* 0x000fc80007ffe0ff */
[----:B------:R-:W-:Y:S01]  /*25de0*/  ISETP.GE.OR P6, PT, R3, R2, !P0 ;  /* 0x000000020300720c */ /* 0x000fe200047c6670 */
[----:B------:R-:W-:-:S12]  /*25df0*/  IMAD.MOV.U32 R2, RZ, RZ, RZ ;  /* 0x000000ffff027224 */ /* 0x000fd800078e00ff */
[----:B------:R-:W-:Y:S05]  /*25e00*/  @P6 BRA `(.L_x_637) ;  /* 0x00000000000c6947 */ /* 0x000fea0003800000 */
[----:B------:R-:W0:Y:S02]  /*25e10*/  LDC.64 R6, c[0x0][0xc80] ;  /* 0x00032000ff067b82 */ /* 0x000e240000000a00 */
[----:B0-----:R-:W-:-:S06]  /*25e20*/  IMAD.WIDE R2, R3, 0x4, R6 ;  /* 0x0000000403027825 */ /* 0x001fcc00078e0206 */
[----:B------:R0:W5:Y:S02]  /*25e30*/  LDG.E R2, desc[UR42][R2.64] ;  /* 0x0000002a02027981 */ /* 0x000164000c1e1900 */
.L_x_637:
[----:B------:R-:W-:Y:S05]  /*25e40*/  BSYNC B0 ;  /* 0x0000000000007941 */ /* 0x000fea0003800000 */
.L_x_636:
[----:B------:R-:W-:-:S03]  /*25e50*/  UMOV UR4, 0xffffffff ;  /* 0xffffffff00047882 */ /* 0x000fc60000000000 */
[----:B------:R-:W-:Y:S05]  /*25e60*/  BRA.DIV UR4, `(.L_x_638) ;  /* 0x0000004e04307947 */ /* 0x000fea000b800000 */
[----:B0----5:R-:W0:Y:S02]  /*25e70*/  SHFL.UP PT, R3, R2, 0x1, RZ ;  /* 0x0420000002037989 */ /* 0x021e2400000e00ff */
        /* <DEDUP_REMOVED lines=14> */
[----:B------:R0:W2:Y:S02]  /*25f60*/  SHFL.IDX PT, R5, R3, 0x1f, 0x1f ;  /* 0x03e01f0003057f89 */ /* 0x0000a400000e0000 */
.L_x_819:
[----:B------:R-:W-:Y:S02]  /*25f70*/  ULDC UR4, c[0x0][0xc38] ;  /* 0x00030e0000047ab9 */ /* 0x000fe40000000800 */
[----:B------:R-:W-:-:S04]  /*25f80*/  IMAD.U32 R16, RZ, RZ, UR4 ;  /* 0x00000004ff107e24 */ /* 0x000fc8000f8e00ff */
[----:B--2---:R-:W-:-:S04]  /*25f90*/  IMAD R5, R5, R16, RZ ;  /* 0x0000001005057224 */ /* 0x004fc800078e02ff */
[----:B------:R-:W-:-:S05]  /*25fa0*/  IMAD.IADD R4, R5, 0x1, R4 ;  /* 0x0000000105047824 */ /* 0x000fca00078e0204 */
[----:B------:R-:W-:-:S13]  /*25fb0*/  ISETP.GT.AND P6, PT, R4, R0, PT ;  /* 0x000000000400720c */ /* 0x000fda0003fc4270 */
[----:B------:R-:W-:Y:S05]  /*25fc0*/  @!P6 BRA `(.L_x_639) ;  /* 0xfffffffc0064e947 */ /* 0x000fea000383ffff */
[----:B------:R-:W-:-:S07]  /*25fd0*/  MOV R6, R3 ;  /* 0x0000000300067202 */ /* 0x000fce0000000f00 */
.L_x_634:
[----:B------:R-:W-:Y:S01]  /*25fe0*/  IMAD.IADD R5, R4, 0x1, -R5 ;  /* 0x0000000104057824 */ /* 0x000fe200078e0a05 */
[----:B------:R-:W-:-:S03]  /*25ff0*/  UMOV UR4, 0xffffffff ;  /* 0xffffffff00047882 */ /* 0x000fc60000000000 */
[----:B0-----:R-:W-:-:S05]  /*26000*/  IMAD R3, R6, R16, R5 ;  /* 0x0000001006037224 */ /* 0x001fca00078e0205 */
[----:B------:R-:W-:Y:S01]  /*26010*/  ISETP.GT.AND P6, PT, R3, R0, PT ;  /* 0x000000000300720c */ /* 0x000fe20003fc4270 */
[----:B------:R-:W-:-:S12]  /*26020*/  BRA.DIV UR4, `(.L_x_640) ;  /* 0x0000004e04987947 */ /* 0x000fd8000b800000 */
[----:B------:R-:W-:-:S04]  /*26030*/  VOTE.ANY R4, PT, !P6 ;  /* 0x0000000000047806 */ /* 0x000fc800070e0100 */
[----:B------:R-:W0:Y:S02]  /*26040*/  POPC R3, R4 ;  /* 0x0000000400037309 */ /* 0x000e240000000000 */
[----:B0-----:R0:W2:Y:S02]  /*26050*/  SHFL.IDX PT, R2, R2, R3, 0x1f ;  /* 0x00001f0302027589 */ /* 0x0010a400000e0000 */
.L_x_823:
[----:B------:R-:W-:Y:S01]  /*26060*/  ISETP.NE.AND P0, PT, R4, RZ, PT ;  /* 0x000000ff0400720c */ /* 0x000fe20003f05270 */
[----:B------:R-:W-:-:S12]  /*26070*/  IMAD.MOV.U32 R4, RZ, RZ, RZ ;  /* 0x000000ffff047224 */ /* 0x000fd800078e00ff */
[----:B------:R-:W-:Y:S05]  /*26080*/  @!P0 BRA `(.L_x_641) ;  /* 0x0000000000108947 */ /* 0x000fea0003800000 */
[----:B------:R-:W-:Y:S01]  /*26090*/  UMOV UR4, 0xffffffff ;  /* 0xffffffff00047882 */ /* 0x000fe20000000000 */
[----:B------:R-:W-:Y:S02]  /*260a0*/  IADD3 R12, R3, -0x1, RZ ;  /* 0xffffffff030c7810 */ /* 0x000fe40007ffe0ff */
[----:B------:R-:W-:Y:S05]  /*260b0*/  BRA.DIV UR4, `(.L_x_642) ;  /* 0x0000004e04bc7947 */ /* 0x000fea000b800000 */
[----:B------:R3:W4:Y:S02]  /*260c0*/  SHFL.IDX PT, R4, R6, R12, 0x1f ;  /* 0x00001f0c06047589 */ /* 0x00072400000e0000 */
.L_x_641:
[----:B----4-:R-:W-:Y:S01]  /*260d0*/  IMAD R16, R4, R16, R5 ;  /* 0x0000001004107224 */ /* 0x010fe200078e0205 */
[-C--:B--2---:R-:W-:Y:S02]  /*260e0*/  IABS R4, R2.reuse ;  /* 0x0000000200047213 */ /* 0x084fe40000000000 */
[----:B---3--:R-:W-:Y:S01]  /*260f0*/  MOV R6, RZ ;  /* 0x000000ff00067202 */ /* 0x008fe20000000f00 */
[----:B------:R-:W-:Y:S01]  /*26100*/  IMAD.IADD R17, R0, 0x1, -R16 ;  /* 0x0000000100117824 */ /* 0x000fe200078e0a10 */
[----:B------:R-:W2:Y:S01]  /*26110*/  I2F.RP R5, R4 ;  /* 0x0000000400057306 */ /* 0x000ea20000209400 */
[----:B------:R-:W-:Y:S02]  /*26120*/  IABS R0, R2 ;  /* 0x0000000200007213 */ /* 0x000fe40000000000 */
[----:B------:R-:W-:-:S03]  /*26130*/  IADD3 R19, R3, R19, RZ ;  /* 0x0000001303137210 */ /* 0x000fc60007ffe0ff */
[----:B------:R-:W-:Y:S02]  /*26140*/  IMAD.MOV R0, RZ, RZ, -R0 ;  /* 0x000000ffff007224 */ /* 0x000fe400078e0a00 */
[----:B--2---:R-:W2:Y:S02]  /*26150*/  MUFU.RCP R5, R5 ;  /* 0x0000000500057308 */ /* 0x004ea40000001000 */
[----:B--2---:R-:W-:-:S06]  /*26160*/  VIADD R5, R5, 0xffffffe ;  /* 0x0ffffffe05057836 */ /* 0x004fcc0000000000 */
[----:B------:R-:W2:Y:S02]  /*26170*/  F2I.FTZ.U32.TRUNC.NTZ R7, R5 ;  /* 0x0000000500077305 */ /* 0x000ea4000021f000 */
[----:B--2---:R-:W-:-:S04]  /*26180*/  IMAD.MOV R5, RZ, RZ, -R7 ;  /* 0x000000ffff057224 */ /* 0x004fc800078e0a07 */
[----:B------:R-:W-:-:S04]  /*26190*/  IMAD R5, R5, R4, RZ ;  /* 0x0000000405057224 */ /* 0x000fc800078e02ff */
[----:B------:R-:W-:Y:S01]  /*261a0*/  IMAD.HI.U32 R7, R7, R5, R6 ;  /* 0x0000000507077227 */ /* 0x000fe200078e0006 */
[----:B------:R-:W-:Y:S02]  /*261b0*/  IABS R5, R17 ;  /* 0x0000001100057213 */ /* 0x000fe40000000000 */
[----:B------:R-:W-:-:S03]  /*261c0*/  MOV R6, R0 ;  /* 0x0000000000067202 */ /* 0x000fc60000000f00 */
        /* <DEDUP_REMOVED lines=9> */
[----:B------:R-:W-:-:S06]  /*26260*/  @P0 IADD3 R0, R0, 0x1, RZ ;  /* 0x0000000100000810 */ /* 0x000fcc0007ffe0ff */
[----:B------:R-:W-:Y:S01]  /*26270*/  @!P2 IMAD.MOV R0, RZ, RZ, -R0 ;  /* 0x000000ffff00a224 */ /* 0x000fe200078e0a00 */
[----:B------:R-:W-:-:S05]  /*26280*/  @!P1 LOP3.LUT R0, RZ, R2, RZ, 0x33, !PT ;  /* 0x00000002ff009212 */ /* 0x000fca00078e33ff */
[--C-:B------:R-:W-:Y:S02]  /*26290*/  IMAD.MOV R4, RZ, RZ, -R0.reuse ;  /* 0x000000ffff047224 */ /* 0x100fe400078e0a00 */
[----:B------:R-:W-:Y:S02]  /*262a0*/  IMAD.MOV.U32 R18, RZ, RZ, R0 ;  /* 0x000000ffff127224 */ /* 0x000fe400078e0000 */
[----:B------:R-:W-:Y:S01]  /*262b0*/  IMAD R17, R2, R4, R17 ;  /* 0x0000000402117224 */ /* 0x000fe200078e0211 */
[----:B------:R-:W-:Y:S06]  /*262c0*/  BRA `(.L_x_643) ;  /* 0x00000000001c7947 */ /* 0x000fec0003800000 */
.L_x_635:
[----:B------:R-:W-:Y:S01]  /*262d0*/  UMOV UR4, URZ ;  /* 0x0000003f00047c82 */ /* 0x000fe20008000000 */
[----:B------:R-:W-:Y:S01]  /*262e0*/  UMOV UR5, URZ ;  /* 0x0000003f00057c82 */ /* 0x000fe20008000000 */
[----:B------:R-:W-:Y:S01]  /*262f0*/  ULDC UR6, c[0x0][0xc3c] ;  /* 0x00030f0000067ab9 */ /* 0x000fe20000000800 */
[----:B------:R-:W-:Y:S01]  /*26300*/  IMAD.MOV.U32 R16, RZ, RZ, R0 ;  /* 0x000000ffff107224 */ /* 0x000fe200078e0000 */
[----:B------:R-:W-:Y:S01]  /*26310*/  MOV R17, UR4 ;  /* 0x0000000400117c02 */ /* 0x000fe20008000f00 */
[----:B------:R-:W-:Y:S02]  /*26320*/  IMAD.U32 R18, RZ, RZ, UR5 ;  /* 0x00000005ff127e24 */ /* 0x000fe4000f8e00ff */
[----:B------:R-:W-:-:S07]  /*26330*/  IMAD.U32 R19, RZ, RZ, UR6 ;  /* 0x00000006ff137e24 */ /* 0x000fce000f8e00ff */
.L_x_643:
[----:B0-----:R0:W2:Y:S01]  /*26340*/  LDL R3, [R1+0x4] ;  /* 0x0000040001037983 */ /* 0x0010a20000100800 */
[----:B------:R-:W3:Y:S01]  /*26350*/  S2R R0, SR_TID.X ;  /* 0x0000000000007919 */ /* 0x000ee20000002100 */
[----:B------:R-:W-:Y:S05]  /*26360*/  WARPSYNC.ALL ;  /* 0x0000000000007948 */ /* 0x000fea0003800000 */
[----:B---3--:R-:W-:Y:S01]  /*26370*/  LOP3.LUT R0, R0, 0x1f, RZ, 0xc0, !PT ;  /* 0x0000001f00007812 */ /* 0x008fe200078ec0ff */
[----:B------:R-:W-:Y:S03]  /*26380*/  BAR.SYNC.DEFER_BLOCKING 0x4, 0x180 ;  /* 0x0106000000007b1d */ /* 0x000fe60000010000 */
[----:B------:R-:W-:-:S13]  /*26390*/  ISETP.NE.AND P0, PT, R0, RZ, PT ;  /* 0x000000ff0000720c */ /* 0x000fda0003f05270 */
[----:B------:R-:W2:Y:S01]  /*263a0*/  @!P0 S2R R0, SR_CgaCtaId ;  /* 0x0000000000008919 */ /* 0x000ea20000008800 */
[----:B------:R-:W-:-:S04]  /*263b0*/  @!P0 MOV R2, 0x400 ;  /* 0x0000040000028802 */ /* 0x000fc80000000f00 */
[----:B--2---:R-:W-:-:S05]  /*263c0*/  @!P0 LEA R3, R0, R2, 0x18 ;  /* 0x0000000200038211 */ /* 0x004fca00078ec0ff */
[----:B------:R0:W-:Y:S04]  /*263d0*/  @!P0 STS.128 [R3+0x388d0], R16 ;  /* 0x0388d01003008388 */ /* 0x0001e80000000c00 */
[----:B------:R0:W-:Y:S01]  /*263e0*/  @!P0 STL [R1+0x4], R3 ;  /* 0x0000040301008387 */ /* 0x0001e20000100800 */
[----:B------:R-:W-:Y:S06]  /*263f0*/  BAR.ARV 0x5, 0x180 ;  /* 0x0146000000007b1d */ /* 0x000fec0000002000 */
.L_x_632:
[----:B------:R-:W-:Y:S02]  /*26400*/  ULDC UR4, c[0x0][0xc3c] ;  /* 0x00030f0000047ab9 */ /* 0x000fe40000000800 */
[----:B---3--:R-:W-:-:S13]  /*26410*/  ISETP.GE.AND P0, PT, R19, UR4, PT ;  /* 0x0000000413007c0c */ /* 0x008fda000bf06270 */
[----:B------:R-:W-:Y:S05]  /*26420*/  @!P0 BRA `(.L_x_644) ;  /* 0xffffff9800508947 */ /* 0x000fea000383ffff */
[----:B------:R-:W-:Y:S05]  /*26430*/  BSYNC B7 ;  /* 0x0000000000077941 */ /* 0x000fea0003800000 */
.L_x_534:
[----:B--2---:R-:W2:Y:S01]  /*26440*/  LDL.LU R0, [R1+0x74] ;  /* 0x0000740001007983 */ /* 0x004ea20000300800 */
[----:B------:R-:W-:Y:S01]  /*26450*/  BSSY B0, `(.L_x_645) ;  /* 0x000000b000007945 */ /* 0x000fe20003800000 */
[----:B------:R-:W3:Y:S01]  /*26460*/  S2R R5, SR_CgaCtaId ;  /* 0x0000000000057919 */ /* 0x000ee20000008800 */
[----:B--2---:R-:W-:-:S04]  /*26470*/  IADD3 R0, R0, 0x1, RZ ;  /* 0x0000000100007810 */ /* 0x004fc80007ffe0ff */
[----:B------:R-:W-:-:S04]  /*26480*/  LEA.HI R2, R0, R0, RZ, 0x1 ;  /* 0x0000000000027211 */ /* 0x000fc800078f08ff */
[----:B0-----:R-:W-:-:S05]  /*26490*/  LOP3.LUT R3, R2, 0xfffffffe, RZ, 0xc0, !PT ;  /* 0xfffffffe02037812 */ /* 0x001fca00078ec0ff */
[----:B------:R-:W-:Y:S01]  /*264a0*/  IMAD.IADD R3, R0, 0x1, -R3 ;  /* 0x0000000100037824 */ /* 0x000fe200078e0a03 */
[----:B------:R-:W-:-:S04]  /*264b0*/  MOV R0, 0x400 ;  /* 0x0000040000007802 */ /* 0x000fc80000000f00 */
[----:B---3--:R-:W-:Y:S02]  /*264c0*/  LEA R0, R5, R0, 0x18 ;  /* 0x0000000005007211 */ /* 0x008fe400078ec0ff */
[----:B------:R-:W-:-:S04]  /*264d0*/  SHF.L.U32 R3, R3, 0x1f, RZ ;  /* 0x0000001f03037819 */ /* 0x000fc800000006ff */
[----:B------:R-:W0:Y:S02]  /*264e0*/  SYNCS.PHASECHK.TRANS64.TRYWAIT P0, [R0+URZ+0x38820], R3 ;  /* 0x03882003000075a7 */ /* 0x000e24000800017f */
[----:B0-----:R-:W-:Y:S05]  /*264f0*/  @!P0 BRA `(.L_x_646) ;  /* 0x0000004800d48947 */ /* 0x001fea0003800000 */
.L_x_826:
[----:B------:R-:W-:Y:S05]  /*26500*/  BSYNC B0 ;  /* 0x0000000000007941 */ /* 0x000fea0003800000 */
.L_x_645:
[----:B------:R-:W-:-:S03]  /*26510*/  UMOV UR4, 0xffffffff ;  /* 0xffffffff00047882 */ /* 0x000fc60000000000 */
[----:B------:R-:W-:Y:S05]  /*26520*/  BRA.DIV UR4, `(.L_x_647) ;  /* 0x0000004a04dc7947 */ /* 0x000fea000b800000 */
[----:B------:R-:W2:Y:S02]  /*26530*/  S2R R2, SR_TID.X ;  /* 0x0000000000027919 */ /* 0x000ea40000002100 */
[----:B--2---:R-:W-:-:S04]  /*26540*/  SHF.R.U32.HI R2, RZ, 0x5, R2 ;  /* 0x00000005ff027819 */ /* 0x004fc80000011602 */
[----:B------:R-:W-:-:S05]  /*26550*/  LOP3.LUT R2, R2, 0x3, RZ, 0xc0, !PT ;  /* 0x0000000302027812 */ /* 0x000fca00078ec0ff */
[----:B------:R2:W3:Y:S02]  /*26560*/  SHFL.IDX PT, R14, R2, RZ, 0x1f ;  /* 0x00001fff020e7589 */ /* 0x0004e400000e0000 */
.L_x_829:
[----:B---3--:R-:W-:-:S13]  /*26570*/  ISETP.NE.AND P0, PT, R14, RZ, PT ;  /* 0x000000ff0e00720c */ /* 0x008fda0003f05270 */
[----:B------:R-:W-:Y:S05]  /*26580*/  @P0 BRA `(.L_x_343) ;  /* 0x0000000000b00947 */ /* 0x000fea0003800000 */
[----:B------:R-:W-:-:S03]  /*26590*/  UMOV UR4, 0xffffffff ;  /* 0xffffffff00047882 */ /* 0x000fc60000000000 */
[----:B------:R-:W-:Y:S05]  /*265a0*/  BRA.DIV UR4, `(.L_x_648) ;  /* 0x0000004a04f07947 */ /* 0x000fea000b800000 */
[----:B------:R-:W-:-:S13]  /*265b0*/  ELECT P6, URZ, PT ;  /* 0x00000000003f782f */ /* 0x000fda00038c0000 */
.L_x_832:
[----:B------:R-:W-:Y:S05]  /*265c0*/  @!P6 BRA `(.L_x_343) ;  /* 0x0000000000a0e947 */ /* 0x000fea0003800000 */
[----:B------:R-:W-:-:S06]  /*265d0*/  ULOP3.LUT UR4, UR40, 0x2, URZ, 0xfc, !UPT ;  /* 0x0000000228047892 */ /* 0x000fcc000f8efc3f */
[----:B--2---:R-:W-:-:S05]  /*265e0*/  IMAD.U32 R2, RZ, RZ, UR4 ;  /* 0x00000004ff027e24 */ /* 0x004fca000f8e00ff */
[----:B------:R-:W-:-:S13]  /*265f0*/  ISETP.NE.AND P0, PT, R2, 0x3, PT ;  /* 0x000000030200780c */ /* 0x000fda0003f05270 */
[----:B------:R-:W-:Y:S05]  /*26600*/  @!P0 BRA `(.L_x_649) ;  /* 0x0000000000048947 */ /* 0x000fea0003800000 */
[----:B------:R-:W-:Y:S01]  /*26610*/  BPT.TRAP 0x1 ;  /* 0x000000040000795c */ /* 0x000fe20000300000 */
.L_x_649:
[----:B0-----:R-:W2:Y:S04]  /*26620*/  LDL R3, [R1+0x14] ;  /* 0x0000140001037983 */ /* 0x001ea80000100800 */
[----:B------:R-:W3:Y:S01]  /*26630*/  LDL.LU R7, [R1+0x24] ;  /* 0x0000240001077983 */ /* 0x000ee20000300800 */
[----:B------:R-:W-:-:S05]  /*26640*/  IADD3 R2, R0, 0x38840, RZ ;  /* 0x0003884000027810 */ /* 0x000fca0007ffe0ff */
[C---:B--2---:R-:W-:Y:S02]  /*26650*/  IMAD R6, R3.reuse, 0x8, R2 ;  /* 0x0000000803067824 */ /* 0x044fe400078e0202 */
[----:B------:R-:W-:Y:S01]  /*26660*/  VIADD R3, R3, 0x1 ;  /* 0x0000000103037836 */ /* 0x000fe20000000000 */
[----:B---3--:R-:W-:-:S04]  /*26670*/  SHF.L.U32 R5, R7, 0x1f, RZ ;  /* 0x0000001f07057819 */ /* 0x008fc800000006ff */
[C---:B------:R-:W-:Y:S01]  /*26680*/  ISETP.NE.AND P2, PT, R3.reuse, 0x2, PT ;  /* 0x000000020300780c */ /* 0x040fe20003f45270 */
[----:B------:R-:W0:Y:S03]  /*26690*/  SYNCS.PHASECHK.TRANS64.TRYWAIT P1, [R6+URZ], R5 ;  /* 0x00000005060075a7 */ /* 0x000e26000802017f */
[----:B------:R-:W-:Y:S02]  /*266a0*/  SEL R4, RZ, 0x1, P2 ;  /* 0x00000001ff047807 */ /* 0x000fe40001000000 */
[----:B------:R-:W-:Y:S02]  /*266b0*/  SEL R3, R3, RZ, P2 ;  /* 0x000000ff03037207 */ /* 0x000fe40001000000 */
[----:B------:R-:W-:Y:S02]  /*266c0*/  LOP3.LUT R4, R7, R4, RZ, 0x3c, !PT ;  /* 0x0000000407047212 */ /* 0x000fe400078e3cff */
[----:B------:R-:W-:-:S02]  /*266d0*/  LEA R7, R3, R2, 0x3 ;  /* 0x0000000203077211 */ /* 0x000fc400078e18ff */
[----:B------:R-:W-:Y:S01]  /*266e0*/  SHF.L.U32 R2, R4, 0x1f, RZ ;  /* 0x0000001f04027819 */ /* 0x000fe200000006ff */
[----:B0-----:R-:W-:Y:S06]  /*266f0*/  @!P1 BRA `(.L_x_650) ;  /* 0x0000004800bc9947 */ /* 0x001fec0003800000 */
.L_x_833:
[----:B------:R-:W2:Y:S02]  /*26700*/  SYNCS.PHASECHK.TRANS64.TRYWAIT P1, [R7+URZ], R2 ;  /* 0x00000002070075a7 */ /* 0x000ea4000802017f */
[----:B--2---:R-:W-:Y:S05]  /*26710*/  @!P1 BRA `(.L_x_651) ;  /* 0x0000004800c89947 */ /* 0x004fea0003800000 */
.L_x_834:
[----:B------:R-:W-:Y:S05]  /*26720*/  @!P0 BRA `(.L_x_652) ;  /* 0x0000000000048947 */ /* 0x000fea0003800000 */
[----:B------:R-:W-:Y:S01]  /*26730*/  BPT.TRAP 0x1 ;  /* 0x000000040000795c */ /* 0x000fe20000300000 */
.L_x_652:
[----:B------:R-:W3:Y:S02]  /*26740*/  LDL.LU R4, [R1+0x14] ;  /* 0x0000140001047983 */ /* 0x000ee40000300800 */
[----:B---3--:R-:W-:-:S04]  /*26750*/  IMAD R4, R4, 0x8, R0 ;  /* 0x0000000804047824 */ /* 0x008fc800078e0200 */
[----:B------:R-:W3:Y:S02]  /*26760*/  SYNCS.PHASECHK.TRANS64.TRYWAIT P1, [R4+URZ+0x38860], R5 ;  /* 0x03886005040075a7 */ /* 0x000ee4000802017f */
[----:B---3--:R-:W-:Y:S05]  /*26770*/  @!P1 BRA `(.L_x_653) ;  /* 0x0000004800c49947 */ /* 0x008fea0003800000 */
.L_x_835:
[----:B------:R-:W-:Y:S05]  /*26780*/  @!P0 BRA `(.L_x_654) ;  /* 0x0000000000048947 */ /* 0x000fea0003800000 */
[----:B------:R-:W-:Y:S01]  /*26790*/  BPT.TRAP 0x1 ;  /* 0x000000040000795c */ /* 0x000fe20000300000 */
.L_x_654:
[----:B------:R-:W-:-:S04]  /*267a0*/  IMAD R3, R3, 0x8, R0 ;  /* 0x0000000803037824 */ /* 0x000fc800078e0200 */
[----:B------:R-:W4:Y:S02]  /*267b0*/  SYNCS.PHASECHK.TRANS64.TRYWAIT P1, [R3+URZ+0x38860], R2 ;  /* 0x03886002030075a7 */ /* 0x000f24000802017f */
[----:B----4-:R-:W-:Y:S05]  /*267c0*/  @!P1 BRA `(.L_x_655) ;  /* 0x0000004800c49947 */ /* 0x010fea0003800000 */
.L_x_836:
[----:B------:R-:W-:Y:S05]  /*267d0*/  @!P0 BRA `(.L_x_656) ;  /* 0x0000000000048947 */ /* 0x000fea0003800000 */
[----:B------:R-:W-:Y:S01]  /*267e0*/  BPT.TRAP 0x1 ;  /* 0x000000040000795c */ /* 0x000fe20000300000 */
.L_x_656:
[----:B------:R-:W5:Y:S02]  /*267f0*/  SYNCS.PHASECHK.TRANS64.TRYWAIT P0, [R4+URZ+0x38880], R5 ;  /* 0x03888005040075a7 */ /* 0x000f64000800017f */
[----:B-----5:R-:W-:Y:S05]  /*26800*/  @!P0 BRA `(.L_x_657) ;  /* 0x0000004800c88947 */ /* 0x020fea0003800000 */
.L_x_658:
[----:B------:R0:W0:Y:S02]  /*26810*/  SYNCS.PHASECHK.TRANS64.TRYWAIT P0, [R3+URZ+0x38880], R2 ;  /* 0x03888002030075a7 */ /* 0x000024000800017f */
[----:B0-----:R-:W-:Y:S05]  /*26820*/  @!P0 NANOSLEEP.SYNCS 0x989680 ;  /* 0x009896800000895d */ /* 0x001fea0003900000 */
[----:B------:R-:W0:Y:S02]  /*26830*/  @!P0 SYNCS.PHASECHK.TRANS64 P0, [R3+URZ+0x38880], R2 ;  /* 0x03888002030085a7 */ /* 0x000e24000800007f */
[----:B0-----:R-:W-:Y:S05]  /*26840*/  @!P0 BRA `(.L_x_658) ;  /* 0xfffffffc00f08947 */ /* 0x001fea000383ffff */
.L_x_343:
[----:B------:R-:W-:Y:S05]  /*26850*/  BSYNC B8 ;  /* 0x0000000000087941 */ /* 0x000fea0003800000 */
.L_x_340:
[----:B------:R-:W-:Y:S05]  /*26860*/  EXIT ;  /* 0x000000000000794d */ /* 0x000fea0003800000 */
.L_x_365:
[----:B-1----:R1:W2:Y:S02]  /*26870*/  SYNCS.PHASECHK.TRANS64.TRYWAIT P6, [R109+URZ+0x38890], R124 ;  /* 0x0388907c6d0075a7 */ /* 0x0022a400080c017f */
[----:B--2---:R-:W-:Y:S05]  /*26880*/  @!P6 NANOSLEEP.SYNCS 0x989680 ;  /* 0x009896800000e95d */ /* 0x004fea0003900000 */
[----:B------:R-:W2:Y:S02]  /*26890*/  @!P6 SYNCS.PHASECHK.TRANS64 P6, [R109+URZ+0x38890], R124 ;  /* 0x0388907c6d00e5a7 */ /* 0x000ea400080c007f */
[----:B--2---:R-:W-:Y:S05]  /*268a0*/  @!P6 BRA `(.L_x_365) ;  /* 0xfffffffc00f0e947 */ /* 0x004fea000383ffff */
[----:B------:R-:W-:Y:S05]  /*268b0*/  BRA `(.L_x_659) ;  /* 0xfffffdc8000c7947 */ /* 0x000fea000383ffff */
.L_x_399:
[----:B0-----:R0:W1:Y:S02]  /*268c0*/  SYNCS.PHASECHK.TRANS64.TRYWAIT P3, [R109+URZ+0x38890], R124 ;  /* 0x0388907c6d0075a7 */ /* 0x001064000806017f */
[----:B-1----:R-:W-:Y:S05]  /*268d0*/  @!P3 NANOSLEEP.SYNCS 0x989680 ;  /* 0x009896800000b95d */ /* 0x002fea0003900000 */
[----:B------:R-:W1:Y:S02]  /*268e0*/  @!P3 SYNCS.PHASECHK.TRANS64 P3, [R109+URZ+0x38890], R124 ;  /* 0x0388907c6d00b5a7 */ /* 0x000e64000806007f */
[----:B-1----:R-:W-:Y:S05]  /*268f0*/  @!P3 BRA `(.L_x_399) ;  /* 0xfffffffc00f0b947 */ /* 0x002fea000383ffff */
[----:B------:R-:W-:Y:S05]  /*26900*/  BRA `(.L_x_660) ;  /* 0xfffffe0800cc7947 */ /* 0x000fea000383ffff */
.L_x_416:
[----:B0-----:R0:W1:Y:S02]  /*26910*/  SYNCS.PHASECHK.TRANS64.TRYWAIT P2, [R109+URZ+0x38890], R124 ;  /* 0x0388907c6d0075a7 */ /* 0x001064000804017f */
[----:B-1----:R-:W-:Y:S05]  /*26920*/  @!P2 NANOSLEEP.SYNCS 0x989680 ;  /* 0x009896800000a95d */ /* 0x002fea0003900000 */
[----:B------:R-:W1:Y:S02]  /*26930*/  @!P2 SYNCS.PHASECHK.TRANS64 P2, [R109+URZ+0x38890], R124 ;  /* 0x0388907c6d00a5a7 */ /* 0x000e64000804007f */
[----:B-1----:R-:W-:Y:S05]  /*26940*/  @!P2 BRA `(.L_x_416) ;  /* 0xfffffffc00f0a947 */ /* 0x002fea000383ffff */
[----:B------:R-:W-:Y:S05]  /*26950*/  BRA `(.L_x_661) ;  /* 0xfffffe4c00d87947 */ /* 0x000fea000383ffff */
.L_x_426:
[----:B-1----:R1:W2:Y:S02]  /*26960*/  SYNCS.PHASECHK.TRANS64.TRYWAIT P3, [R109+URZ+0x388b0], R124 ;  /* 0x0388b07c6d0075a7 */ /* 0x0022a4000806017f */
[----:B--2---:R-:W-:Y:S05]  /*26970*/  @!P3 NANOSLEEP.SYNCS 0x989680 ;  /* 0x009896800000b95d */ /* 0x004fea0003900000 */
[----:B------:R-:W2:Y:S02]  /*26980*/  @!P3 SYNCS.PHASECHK.TRANS64 P3, [R109+URZ+0x388b0], R124 ;  /* 0x0388b07c6d00b5a7 */ /* 0x000ea4000806007f */
[----:B--2---:R-:W-:Y:S05]  /*26990*/  @!P3 BRA `(.L_x_426) ;  /* 0xfffffffc00f0b947 */ /* 0x004fea000383ffff */
[----:B------:R-:W-:Y:S05]  /*269a0*/  BRA `(.L_x_662) ;  /* 0xfffffe5400447947 */ /* 0x000fea000383ffff */
.L_x_438:
[----:B------:R-:W0:Y:S01]  /*269b0*/  S2R R3, SR_TID.X ;  /* 0x0000000000037919 */ /* 0x000e220000002100 */
[----:B------:R-:W-:Y:S01]  /*269c0*/  BSSY B0, `(.L_x_663) ;  /* 0x000000c000007945 */ /* 0x000fe20003800000 */
[----:B------:R-:W-:Y:S01]  /*269d0*/  IMAD.MOV.U32 R12, RZ, RZ, RZ ;  /* 0x000000ffff0c7224 */ /* 0x000fe200078e00ff */
[----:B------:R-:W-:Y:S01]  /*269e0*/  MOV R11, 0x1f ;  /* 0x0000001f000b7802 */ /* 0x000fe20000000f00 */
[----:B------:R-:W-:Y:S01]  /*269f0*/  IMAD.MOV.U32 R15, RZ, RZ, -0x1 ;  /* 0xffffffffff0f7424 */ /* 0x000fe200078e00ff */
[----:B0-----:R-:W-:-:S04]  /*26a00*/  IADD3 R20, R3, -0x80, RZ ;  /* 0xffffff8003147810 */ /* 0x001fc80007ffe0ff */
[----:B------:R-:W-:-:S04]  /*26a10*/  SHF.R.S32.HI R3, RZ, 0x1f, R20 ;  /* 0x0000001fff037819 */ /* 0x000fc80000011414 */
[----:B------:R-:W-:-:S04]  /*26a20*/  LEA.HI R3, R3, R20, RZ, 0x7 ;  /* 0x0000001403037211 */ /* 0x000fc800078f38ff */
[----:B------:R-:W-:-:S05]  /*26a30*/  SHF.R.S32.HI R3, RZ, 0x7, R3 ;  /* 0x00000007ff037819 */ /* 0x000fca0000011403 */
[----:B------:R-:W-:-:S07]  /*26a40*/  IMAD.MOV.U32 R13, RZ, RZ, R3 ;  /* 0x000000ffff0d7224 */ /* 0x000fce00078e0003 */
[----:B-----5:R-:W-:Y:S05]  /*26a50*/  WARPSYNC.COLLECTIVE R15, `(.L_x_664) ;  /* 0x000000000f087348 */ /* 0x020fea0003c00000 */
[----:B------:R0:W1:Y:S02]  /*26a60*/  SHFL.IDX P6, R14, R13, R12, R11 ;  /* 0x0000000c0d0e7389 */ /* 0x00006400000c000b */
[----:B01---5:R-:W-:Y:S01]  /*26a70*/  ENDCOLLECTIVE ;  /* 0x000000000000791b */ /* 0x023fe20003800000 */
.L_x_664:
[----:B------:R-:W-:Y:S05]  /*26a80*/  BSYNC B0 ;  /* 0x0000000000007941 */ /* 0x000fea0003800000 */
.L_x_663:
[----:B------:R-:W-:Y:S01]  /*26a90*/  IMAD.MOV.U32 R237, RZ, RZ, R14 ;  /* 0x000000ffffed7224 */ /* 0x000fe200078e000e */
[----:B------:R-:W-:Y:S06]  /*26aa0*/  BRA `(.L_x_665) ;  /* 0xfffffe6000047947 */ /* 0x000fec000383ffff */
.L_x_448:
[----:B------:R-:W-:Y:S01]  /*26ab0*/  BSSY B1, `(.L_x_666) ;  /* 0x0000008000017945 */ /* 0x000fe20003800000 */
[----:B------:R-:W-:Y:S01]  /*26ac0*/  MOV R13, R26 ;  /* 0x0000001a000d7202 */ /* 0x000fe20000000f00 */
[----:B------:R-:W-:Y:S01]  /*26ad0*/  IMAD.MOV.U32 R12, RZ, RZ, RZ ;  /* 0x000000ffff0c7224 */ /* 0x000fe200078e00ff */
[----:B------:R-:W-:Y:S01]  /*26ae0*/  MOV R15, 0xffffffff ;  /* 0xffffffff000f7802 */ /* 0x000fe20000000f00 */
[----:B------:R-:W-:-:S07]  /*26af0*/  IMAD.MOV.U32 R11, RZ, RZ, 0x181f ;  /* 0x0000181fff0b7424 */ /* 0x000fce00078e00ff */
[----:B------:R-:W-:Y:S05]  /*26b00*/  WARPSYNC.COLLECTIVE R15, `(.L_x_667) ;  /* 0x000000000f087348 */ /* 0x000fea0003c00000 */
[----:B------:R0:W1:Y:S02]  /*26b10*/  SHFL.IDX P6, R14, R13, R12, R11 ;  /* 0x0000000c0d0e7389 */ /* 0x00006400000c000b */
[----:B01----:R-:W-:Y:S01]  /*26b20*/  ENDCOLLECTIVE ;  /* 0x000000000000791b */ /* 0x003fe20003800000 */
.L_x_667:
[----:B------:R-:W-:Y:S05]  /*26b30*/  BSYNC B1 ;  /* 0x0000000000017941 */ /* 0x000fea0003800000 */
.L_x_666:
[----:B------:R-:W-:Y:S01]  /*26b40*/  IMAD.MOV.U32 R13, RZ, RZ, R24 ;  /* 0x000000ffff0d7224 */ /* 0x000fe200078e0018 */
[----:B------:R-:W-:Y:S01]  /*26b50*/  MOV R12, RZ ;  /* 0x000000ff000c7202 */ /* 0x000fe20000000f00 */
[----:B------:R-:W-:Y:S02]  /*26b60*/  IMAD.MOV.U32 R11, RZ, RZ, 0x181f ;  /* 0x0000181fff0b7424 */ /* 0x000fe400078e00ff */
[----:B------:R-:W-:Y:S02]  /*26b70*/  IMAD.MOV.U32 R15, RZ, RZ, -0x1 ;  /* 0xffffffffff0f7424 */ /* 0x000fe400078e00ff */
[----:B------:R-:W-:-:S07]  /*26b80*/  IMAD.MOV.U32 R0, RZ, RZ, R14 ;  /* 0x000000ffff007224 */ /* 0x000fce00078e000e */
[----:B------:R-:W-:Y:S05]  /*26b90*/  WARPSYNC.COLLECTIVE R15, `(.L_x_668) ;  /* 0x000000000f087348 */ /* 0x000fea0003c00000 */
[----:B------:R0:W1:Y:S02]  /*26ba0*/  SHFL.IDX P6, R14, R13, R12, R11 ;  /* 0x0000000c0d0e7389 */ /* 0x00006400000c000b */
[----:B01----:R-:W-:Y:S01]  /*26bb0*/  ENDCOLLECTIVE ;  /* 0x000000000000791b */ /* 0x003fe20003800000 */
.L_x_668:
[----:B------:R-:W-:Y:S01]  /*26bc0*/  IMAD.MOV.U32 R13, RZ, RZ, R27 ;  /* 0x000000ffff0d7224 */ /* 0x000fe200078e001b */
[----:B------:R-:W-:-:S07]  /*26bd0*/  MOV R3, R14 ;  /* 0x0000000e00037202 */ /* 0x000fce0000000f00 */
[----:B------:R-:W-:Y:S05]  /*26be0*/  WARPSYNC.COLLECTIVE R15, `(.L_x_669) ;  /* 0x000000000f087348 */ /* 0x000fea0003c00000 */
[----:B------:R0:W1:Y:S02]  /*26bf0*/  SHFL.IDX P6, R14, R13, R12, R11 ;  /* 0x0000000c0d0e7389 */ /* 0x00006400000c000b */
[----:B01----:R-:W-:Y:S01]  /*26c00*/  ENDCOLLECTIVE ;  /* 0x000000000000791b */ /* 0x003fe20003800000 */
.L_x_669:
[----:B------:R-:W-:Y:S01]  /*26c10*/  MOV R13, R112 ;  /* 0x00000070000d7202 */ /* 0x000fe20000000f00 */
[----:B------:R-:W-:-:S07]  /*26c20*/  IMAD.MOV.U32 R4, RZ, RZ, R14 ;  /* 0x000000ffff047224 */ /* 0x000fce00078e000e */
[----:B------:R-:W-:Y:S05]  /*26c30*/  WARPSYNC.COLLECTIVE R15, `(.L_x_670) ;  /* 0x000000000f087348 */ /* 0x000fea0003c00000 */
[----:B------:R0:W1:Y:S02]  /*26c40*/  SHFL.IDX P6, R14, R13, R12, R11 ;  /* 0x0000000c0d0e7389 */ /* 0x00006400000c000b */
[----:B01----:R-:W-:Y:S01]  /*26c50*/  ENDCOLLECTIVE ;  /* 0x000000000000791b */ /* 0x003fe20003800000 */
.L_x_670:
[----:B------:R-:W-:Y:S05]  /*26c60*/  BRA `(.L_x_671) ;  /* 0xfffffe64009c7947 */ /* 0x000fea000383ffff */
.L_x_452:
[----:B0-----:R0:W1:Y:S02]  /*26c70*/  SYNCS.PHASECHK.TRANS64.TRYWAIT P0, [R22+URZ+0x38800], R35 ;  /* 0x03880023160075a7 */ /* 0x001064000800017f */
[----:B-1----:R-:W-:Y:S05]  /*26c80*/  @!P0 NANOSLEEP.SYNCS 0x989680 ;  /* 0x009896800000895d */ /* 0x002fea0003900000 */
[----:B------:R-:W1:Y:S02]  /*26c90*/  @!P0 SYNCS.PHASECHK.TRANS64 P0, [R22+URZ+0x38800], R35 ;  /* 0x03880023160085a7 */ /* 0x000e64000800007f */
[----:B-1----:R-:W-:Y:S05]  /*26ca0*/  @!P0 BRA `(.L_x_452) ;  /* 0xfffffffc00f08947 */ /* 0x002fea000383ffff */
[----:B------:R-:W-:Y:S05]  /*26cb0*/  BRA `(.L_x_672) ;  /* 0xfffffe6c00007947 */ /* 0x000fea000383ffff */
.L_x_468:
[----:B------:R-:W-:Y:S01]  /*26cc0*/  BSSY B1, `(.L_x_673) ;  /* 0x0000008000017945 */ /* 0x000fe20003800000 */
[----:B------:R-:W-:Y:S01]  /*26cd0*/  IMAD.MOV.U32 R13, RZ, RZ, R26 ;  /* 0x000000ffff0d7224 */ /* 0x000fe200078e001a */
[----:B------:R-:W-:Y:S01]  /*26ce0*/  MOV R11, 0x181f ;  /* 0x0000181f000b7802 */ /* 0x000fe20000000f00 */
[----:B------:R-:W-:Y:S02]  /*26cf0*/  IMAD.MOV.U32 R12, RZ, RZ, RZ ;  /* 0x000000ffff0c7224 */ /* 0x000fe400078e00ff */
[----:B------:R-:W-:-:S07]  /*26d00*/  IMAD.MOV.U32 R15, RZ, RZ, -0x1 ;  /* 0xffffffffff0f7424 */ /* 0x000fce00078e00ff */
[----:B------:R-:W-:Y:S05]  /*26d10*/  WARPSYNC.COLLECTIVE R15, `(.L_x_674) ;  /* 0x000000000f087348 */ /* 0x000fea0003c00000 */
[----:B------:R0:W1:Y:S02]  /*26d20*/  SHFL.IDX P6, R14, R13, R12, R11 ;  /* 0x0000000c0d0e7389 */ /* 0x00006400000c000b */
[----:B01----:R-:W-:Y:S01]  /*26d30*/  ENDCOLLECTIVE ;  /* 0x000000000000791b */ /* 0x003fe20003800000 */
.L_x_674:
[----:B------:R-:W-:Y:S05]  /*26d40*/  BSYNC B1 ;  /* 0x0000000000017941 */ /* 0x000fea0003800000 */
.L_x_673:
[----:B------:R-:W-:Y:S01]  /*26d50*/  MOV R13, R24 ;  /* 0x00000018000d7202 */ /* 0x000fe20000000f00 */
[----:B------:R-:W-:Y:S01]  /*26d60*/  IMAD.MOV.U32 R12, RZ, RZ, RZ ;  /* 0x000000ffff0c7224 */ /* 0x000fe200078e00ff */
[----:B------:R-:W-:Y:S01]  /*26d70*/  MOV R15, 0xffffffff ;  /* 0xffffffff000f7802 */ /* 0x000fe20000000f00 */
[----:B------:R-:W-:Y:S02]  /*26d80*/  IMAD.MOV.U32 R11, RZ, RZ, 0x181f ;  /* 0x0000181fff0b7424 */ /* 0x000fe400078e00ff */
[----:B------:R-:W-:-:S07]  /*26d90*/  IMAD.MOV.U32 R3, RZ, RZ, R14 ;  /* 0x000000ffff037224 */ /* 0x000fce00078e000e */
[----:B------:R-:W-:Y:S05]  /*26da0*/  WARPSYNC.COLLECTIVE R15, `(.L_x_675) ;  /* 0x000000000f087348 */ /* 0x000fea0003c00000 */
[----:B------:R0:W1:Y:S02]  /*26db0*/  SHFL.IDX P6, R14, R13, R12, R11 ;  /* 0x0000000c0d0e7389 */ /* 0x00006400000c000b */
[----:B01----:R-:W-:Y:S01]  /*26dc0*/  ENDCOLLECTIVE ;  /* 0x000000000000791b */ /* 0x003fe20003800000 */
.L_x_675:
[----:B------:R-:W-:Y:S02]  /*26dd0*/  IMAD.MOV.U32 R13, RZ, RZ, R27 ;  /* 0x000000ffff0d7224 */ /* 0x000fe400078e001b */
[----:B------:R-:W-:-:S07]  /*26de0*/  IMAD.MOV.U32 R5, RZ, RZ, R14 ;  /* 0x000000ffff057224 */ /* 0x000fce00078e000e */
[----:B------:R-:W-:Y:S05]  /*26df0*/  WARPSYNC.COLLECTIVE R15, `(.L_x_676) ;  /* 0x000000000f087348 */ /* 0x000fea0003c00000 */
[----:B------:R0:W1:Y:S02]  /*26e00*/  SHFL.IDX P6, R14, R13, R12, R11 ;  /* 0x0000000c0d0e7389 */ /* 0x00006400000c000b */
[----:B01----:R-:W-:Y:S01]  /*26e10*/  ENDCOLLECTIVE ;  /* 0x000000000000791b */ /* 0x003fe20003800000 */
.L_x_676:
[----:B------:R-:W-:Y:S01]  /*26e20*/  IMAD.MOV.U32 R13, RZ, RZ, R112 ;  /* 0x000000ffff0d7224 */ /* 0x000fe200078e0070 */
[----:B------:R-:W-:-:S07]  /*26e30*/  MOV R7, R14 ;  /* 0x0000000e00077202 */ /* 0x000fce0000000f00 */
[----:B------:R-:W-:Y:S05]  /*26e40*/  WARPSYNC.COLLECTIVE R15, `(.L_x_677) ;  /* 0x000000000f087348 */ /* 0x000fea0003c00000 */
[----:B------:R0:W1:Y:S02]  /*26e50*/  SHFL.IDX P6, R14, R13, R12, R11 ;  /* 0x0000000c0d0e7389 */ /* 0x00006400000c000b */
[----:B01----:R-:W-:Y:S01]  /*26e60*/  ENDCOLLECTIVE ;  /* 0x000000000000791b */ /* 0x003fe20003800000 */
.L_x_677:
[----:B------:R-:W-:Y:S05]  /*26e70*/  BRA `(.L_x_678) ;  /* 0xfffffe9800b87947 */ /* 0x000fea000383ffff */
.L_x_472:
[----:B0-----:R0:W1:Y:S02]  /*26e80*/  SYNCS.PHASECHK.TRANS64.TRYWAIT P4, [R22+URZ+0x38800], R35 ;  /* 0x03880023160075a7 */ /* 0x001064000808017f */
[----:B-1----:R-:W-:Y:S05]  /*26e90*/  @!P4 NANOSLEEP.SYNCS 0x989680 ;  /* 0x009896800000c95d */ /* 0x002fea0003900000 */
[----:B------:R-:W1:Y:S02]  /*26ea0*/  @!P4 SYNCS.PHASECHK.TRANS64 P4, [R22+URZ+0x38800], R35 ;  /* 0x038800231600c5a7 */ /* 0x000e64000808007f */
[----:B-1----:R-:W-:Y:S05]  /*26eb0*/  @!P4 BRA `(.L_x_472) ;  /* 0xfffffffc00f0c947 */ /* 0x002fea000383ffff */
[----:B------:R-:W-:Y:S05]  /*26ec0*/  BRA `(.L_x_679) ;  /* 0xfffffea000247947 */ /* 0x000fea000383ffff */
.L_x_482:
[----:B-1----:R1:W2:Y:S02]  /*26ed0*/  SYNCS.PHASECHK.TRANS64.TRYWAIT P1, [R3+URZ+0x38830], R0 ;  /* 0x03883000030075a7 */ /* 0x0022a4000802017f */
[----:B--2---:R-:W-:Y:S05]  /*26ee0*/  @!P1 NANOSLEEP.SYNCS 0x989680 ;  /* 0x009896800000995d */ /* 0x004fea0003900000 */
[----:B------:R-:W2:Y:S02]  /*26ef0*/  @!P1 SYNCS.PHASECHK.TRANS64 P1, [R3+URZ+0x38830], R0 ;  /* 0x03883000030095a7 */ /* 0x000ea4000802007f */
[----:B--2---:R-:W-:Y:S05]  /*26f00*/  @!P1 BRA `(.L_x_482) ;  /* 0xfffffffc00f09947 */ /* 0x004fea000383ffff */
[----:B------:R-:W-:Y:S05]  /*26f10*/  BRA `(.L_x_481) ;  /* 0xfffffed400987947 */ /* 0x000fea000383ffff */
.L_x_488:
[----:B-1----:R1:W2:Y:S02]  /*26f20*/  SYNCS.PHASECHK.TRANS64.TRYWAIT P2, [R5+URZ+0x38830], R6 ;  /* 0x03883006050075a7 */ /* 0x0022a4000804017f */
[----:B--2---:R-:W-:Y:S05]  /*26f30*/  @!P2 NANOSLEEP.SYNCS 0x989680 ;  /* 0x009896800000a95d */ /* 0x004fea0003900000 */
[----:B------:R-:W2:Y:S02]  /*26f40*/  @!P2 SYNCS.PHASECHK.TRANS64 P2, [R5+URZ+0x38830], R6 ;  /* 0x038830060500a5a7 */ /* 0x000ea4000804007f */
[----:B--2---:R-:W-:Y:S05]  /*26f50*/  @!P2 BRA `(.L_x_488) ;  /* 0xfffffffc00f0a947 */ /* 0x004fea000383ffff */
[----:B------:R-:W-:Y:S05]  /*26f60*/  BRA `(.L_x_487) ;  /* 0xffffff0800807947 */ /* 0x000fea000383ffff */
.L_x_492:
[----:B-1----:R1:W2:Y:S02]  /*26f70*/  SYNCS.PHASECHK.TRANS64.TRYWAIT P1, [R5+URZ+0x38850], R4 ;  /* 0x03885004050075a7 */ /* 0x0022a4000802017f */
[----:B--2---:R-:W-:Y:S05]  /*26f80*/  @!P1 NANOSLEEP.SYNCS 0x989680 ;  /* 0x009896800000995d */ /* 0x004fea0003900000 */
[----:B------:R-:W2:Y:S02]  /*26f90*/  @!P1 SYNCS.PHASECHK.TRANS64 P1, [R5+URZ+0x38850], R4 ;  /* 0x03885004050095a7 */ /* 0x000ea4000802007f */
[----:B--2---:R-:W-:Y:S05]  /*26fa0*/  @!P1 BRA `(.L_x_492) ;  /* 0xfffffffc00f09947 */ /* 0x004fea000383ffff */
[----:B------:R-:W-:Y:S05]  /*26fb0*/  BRA `(.L_x_489) ;  /* 0xffffff0c008c7947 */ /* 0x000fea000383ffff */
.L_x_498:
[----:B-1----:R1:W2:Y:S02]  /*26fc0*/  SYNCS.PHASECHK.TRANS64.TRYWAIT P1, [R9+URZ+0x38850], R0 ;  /* 0x03885000090075a7 */ /* 0x0022a4000802017f */
[----:B--2---:R-:W-:Y:S05]  /*26fd0*/  @!P1 NANOSLEEP.SYNCS 0x989680 ;  /* 0x009896800000995d */ /* 0x004fea0003900000 */
[----:B------:R-:W2:Y:S02]  /*26fe0*/  @!P1 SYNCS.PHASECHK.TRANS64 P1, [R9+URZ+0x38850], R0 ;  /* 0x03885000090095a7 */ /* 0x000ea4000802007f */
[----:B--2---:R-:W-:Y:S05]  /*26ff0*/  @!P1 BRA `(.L_x_498) ;  /* 0xfffffffc00f09947 */ /* 0x004fea000383ffff */
[----:B------:R-:W-:Y:S05]  /*27000*/  BRA `(.L_x_497) ;  /* 0xffffff34006c7947 */ /* 0x000fea000383ffff */
.L_x_502:
[----:B------:R-:W-:Y:S02]  /*27010*/  SEL R28, R27, R34, P0 ;  /* 0x000000221b1c7207 */ /* 0x000fe40000000000 */
[----:B------:R-:W-:Y:S02]  /*27020*/  SEL R30, R34, R27, P0 ;  /* 0x0000001b221e7207 */ /* 0x000fe40000000000 */
[----:B------:R-:W-:Y:S02]  /*27030*/  SEL R32, R29, R38, P0 ;  /* 0x000000261d207207 */ /* 0x000fe40000000000 */
[----:B------:R-:W-:Y:S02]  /*27040*/  SEL R34, R38, R29, P0 ;  /* 0x0000001d26227207 */ /* 0x000fe40000000000 */
[----:B------:R-:W-:Y:S02]  /*27050*/  SEL R36, R44, R39, P0 ;  /* 0x000000272c247207 */ /* 0x000fe40000000000 */
[----:B------:R-:W-:-:S02]  /*27060*/  SEL R38, R39, R44, P0 ;  /* 0x0000002c27267207 */ /* 0x000fc40000000000 */
[----:B------:R-:W-:Y:S02]  /*27070*/  SEL R44, R60, R119, P0 ;  /* 0x000000773c2c7207 */ /* 0x000fe40000000000 */
[----:B------:R-:W-:Y:S02]  /*27080*/  SEL R46, R119, R60, P0 ;  /* 0x0000003c772e7207 */ /* 0x000fe40000000000 */
[----:B------:R-:W-:Y:S02]  /*27090*/  SEL R24, R15, R26, P0 ;  /* 0x0000001a0f187207 */ /* 0x000fe40000000000 */
[----:B------:R-:W-:Y:S02]  /*270a0*/  SEL R60, R92, R141, P0 ;  /* 0x0000008d5c3c7207 */ /* 0x000fe40000000000 */
[----:B------:R-:W-:Y:S02]  /*270b0*/  SEL R62, R141, R92, P0 ;  /* 0x0000005c8d3e7207 */ /* 0x000fe40000000000 */
[----:B------:R-:W-:Y:S01]  /*270c0*/  SEL R26, R26, R15, P0 ;  /* 0x0000000f1a1a7207 */ /* 0x000fe20000000000 */
[----:B------:R-:W-:Y:S01]  /*270d0*/  IMAD.MOV.U32 R15, RZ, RZ, -0x1 ;  /* 0xffffffffff0f7424 */ /* 0x000fe200078e00ff */
[----:B------:R-:W-:-:S02]  /*270e0*/  SEL R90, R11, R12, P0 ;  /* 0x0000000c0b5a7207 */ /* 0x000fc40000000000 */
[----:B------:R-:W-:Y:S01]  /*270f0*/  SEL R92, R12, R11, P0 ;  /* 0x0000000b0c5c7207 */ /* 0x000fe20000000000 */
[----:B------:R-:W-:Y:S01]  /*27100*/  IMAD.MOV.U32 R12, RZ, RZ, R3 ;  /* 0x000000ffff0c7224 */ /* 0x000fe200078e0003 */
[----:B------:R-:W-:Y:S02]  /*27110*/  MOV R11, 0x1c1f ;  /* 0x00001c1f000b7802 */ /* 0x000fe40000000f00 */
[----:B------:R-:W-:Y:S02]  /*27120*/  SEL R94, R14, R31, P0 ;  /* 0x0000001f0e5e7207 */ /* 0x000fe40000000000 */
[----:B------:R-:W-:-:S07]  /*27130*/  SEL R96, R31, R14, P0 ;  /* 0x0000000e1f607207 */ /* 0x000fce0000000000 */
[----:B0-----:R-:W-:Y:S05]  /*27140*/  WARPSYNC.COLLECTIVE R15, `(.L_x_680) ;  /* 0x000000000f087348 */ /* 0x001fea0003c00000 */
[----:B------:R1:W2:Y:S02]  /*27150*/  SHFL.IDX P6, R14, R13, R12, R11 ;  /* 0x0000000c0d0e7389 */ /* 0x0002a400000c000b */
[----:B012---:R-:W-:Y:S01]  /*27160*/  ENDCOLLECTIVE ;  /* 0x000000000000791b */ /* 0x007fe20003800000 */
.L_x_680:
        /* <DEDUP_REMOVED lines=10> */
[----:B------:R-:W-:Y:S02]  /*27210*/  LOP3.LUT R9, R3, 0x2, RZ, 0x3c, !PT ;  /* 0x0000000203097812 */ /* 0x000fe400078e3cff */
[----:B------:R-:W-:Y:S01]  /*27220*/  MOV R13, R4 ;  /* 0x00000004000d7202 */ /* 0x000fe20000000f00 */
[----:B------:R-:W-:Y:S01]  /*27230*/  IMAD.MOV.U32 R7, RZ, RZ, R14 ;  /* 0x000000ffff077224 */ /* 0x000fe200078e000e */
[----:B------:R-:W-:Y:S01]  /*27240*/  SEL R10, R20, R115, P0 ;  /* 0x00000073140a7207 */ /* 0x000fe20000000000 */
[----:B------:R-:W-:Y:S01]  /*27250*/  IMAD.MOV.U32 R12, RZ, RZ, R9 ;  /* 0x000000ffff0c7224 */ /* 0x000fe200078e0009 */
[----:B------:R-:W-:-:S02]  /*27260*/  SEL R20, R115, R20, P0 ;  /* 0x0000001473147207 */ /* 0x000fc40000000000 */
[----:B------:R-:W-:-:S07]  /*27270*/  SEL R114, R21, R118, P0 ;  /* 0x0000007615727207 */ /* 0x000fce0000000000 */
[----:B------:R-:W-:Y:S05]  /*27280*/  WARPSYNC.COLLECTIVE R15, `(.L_x_681) ;  /* 0x000000000f087348 */ /* 0x000fea0003c00000 */
[----:B------:R0:W1:Y:S02]  /*27290*/  SHFL.IDX P6, R14, R13, R12, R11 ;  /* 0x0000000c0d0e7389 */ /* 0x00006400000c000b */
[----:B01----:R-:W-:Y:S01]  /*272a0*/  ENDCOLLECTIVE ;  /* 0x000000000000791b */ /* 0x003fe20003800000 */
.L_x_681:
[----:B------:R-:W-:Y:S02]  /*272b0*/  SEL R116, R118, R21, P0 ;  /* 0x0000001576747207 */ /* 0x000fe40000000000 */
[----:B------:R-:W-:Y:S02]  /*272c0*/  SEL R118, R25, R122, P0 ;  /* 0x0000007a19767207 */ /* 0x000fe40000000000 */
[----:B------:R-:W-:Y:S02]  /*272d0*/  SEL R120, R122, R25, P0 ;  /* 0x000000197a787207 */ /* 0x000fe40000000000 */
[----:B------:R-:W-:Y:S02]  /*272e0*/  SEL R122, R154, R33, P0 ;  /* 0x000000219a7a7207 */ /* 0x000fe40000000000 */
[----:B------:R-:W-:Y:S02]  /*272f0*/  SEL R124, R33, R154, P0 ;  /* 0x0000009a217c7207 */ /* 0x000fe40000000000 */
[----:B------:R-:W-:-:S02]  /*27300*/  SEL R78, R117, R128, P0 ;  /* 0x00000080754e7207 */ /* 0x000fc40000000000 */
[----:B------:R-:W-:Y:S01]  /*27310*/  SEL R80, R128, R117, P0 ;  /* 0x0000007580507207 */ /* 0x000fe20000000000 */
[----:B------:R-:W-:Y:S01]  /*27320*/  IMAD.MOV.U32 R12, RZ, RZ, R3 ;  /* 0x000000ffff0c7224 */ /* 0x000fe200078e0003 */
[----:B------:R-:W-:Y:S02]  /*27330*/  MOV R13, R10 ;  /* 0x0000000a000d7202 */ /* 0x000fe40000000f00 */
[----:B------:R-:W-:Y:S02]  /*27340*/  SEL R126, R35, R130, P0 ;  /* 0x00000082237e7207 */ /* 0x000fe40000000000 */
[----:B------:R-:W-:Y:S02]  /*27350*/  SEL R128, R130, R35, P0 ;  /* 0x0000002382807207 */ /* 0x000fe40000000000 */
[----:B------:R-:W-:Y:S02]  /*27360*/  SEL R52, R66, R133, P0 ;  /* 0x0000008542347207 */ /* 0x000fe40000000000 */
[----:B------:R-:W-:Y:S01]  /*27370*/  SEL R54, R133, R66, P0 ;  /* 0x0000004285367207 */ /* 0x000fe20000000000 */
[----:B------:R-:W-:Y:S01]  /*27380*/  IMAD.MOV.U32 R8, RZ, RZ, R14 ;  /* 0x000000ffff087224 */ /* 0x000fe200078e000e */
[----:B------:R-:W-:-:S07]  /*27390*/  SEL R64, R100, R145, P0 ;  /* 0x0000009164407207 */ /* 0x000fce0000000000 */
[----:B------:R-:W-:Y:S05]  /*273a0*/  WARPSYNC.COLLECTIVE R15, `(.L_x_682) ;  /* 0x000000000f087348 */ /* 0x000fea0003c00000 */
[----:B------:R0:W1:Y:S02]  /*273b0*/  SHFL.IDX P6, R14, R13, R12, R11 ;  /* 0x0000000c0d0e7389 */ /* 0x00006400000c000b */
[----:B01----:R-:W-:Y:S01]  /*273c0*/  ENDCOLLECTIVE ;  /* 0x000000000000791b */ /* 0x003fe20003800000 */
.L_x_682:
        /* <DEDUP_REMOVED lines=18> */
.L_x_683:
        /* <DEDUP_REMOVED lines=11> */
[----:B------:R-:W-:Y:S01]  /*275a0*/  SEL R4, R7, R8, P0 ;  /* 0x0000000807047207 */ /* 0x000fe20000000000 */
[----:B------:R-:W-:-:S07]  /*275b0*/  IMAD.MOV.U32 R21, RZ, RZ, R14 ;  /* 0x000000ffff157224 */ /* 0x000fce00078e000e */
[----:B------:R-:W-:Y:S05]  /*275c0*/  WARPSYNC.COLLECTIVE R15, `(.L_x_684) ;  /* 0x000000000f087348 */ /* 0x000fea0003c00000 */
[----:B------:R0:W1:Y:S02]  /*275d0*/  SHFL.IDX P6, R14, R13, R12, R11 ;  /* 0x0000000c0d0e7389 */ /* 0x00006400000c000b */
[----:B01----:R-:W-:Y:S01]  /*275e0*/  ENDCOLLECTIVE ;  /* 0x000000000000791b */ /* 0x003fe20003800000 */
.L_x_684:
[----:B------:R-:W-:Y:S01]  /*275f0*/  MOV R13, R26 ;  /* 0x0000001a000d7202 */ /* 0x000fe20000000f00 */
[----:B------:R-:W-:Y:S02]  /*27600*/  IMAD.MOV.U32 R12, RZ, RZ, R9 ;  /* 0x000000ffff0c7224 */ /* 0x000fe400078e0009 */
[----:B------:R-:W-:-:S07]  /*27610*/  IMAD.MOV.U32 R24, RZ, RZ, R14 ;  /* 0x000000ffff187224 */ /* 0x000fce00078e000e */
[----:B------:R-:W-:Y:S05]  /*27620*/  WARPSYNC.COLLECTIVE R15, `(.L_x_685) ;  /* 0x000000000f087348 */ /* 0x000fea0003c00000 */
[----:B------:R0:W1:Y:S02]  /*27630*/  SHFL.IDX P6, R14, R13, R12, R11 ;  /* 0x0000000c0d0e7389 */ /* 0x00006400000c000b */
[----:B01----:R-:W-:Y:S01]  /*27640*/  ENDCOLLECTIVE ;  /* 0x000000000000791b */ /* 0x003fe20003800000 */
.L_x_685:
[----:B------:R-:W-:Y:S01]  /*27650*/  MOV R13, R28 ;  /* 0x0000001c000d7202 */ /* 0x000fe20000000f00 */
[----:B------:R-:W-:Y:S02]  /*27660*/  IMAD.MOV.U32 R12, RZ, RZ, R3 ;  /* 0x000000ffff0c7224 */ /* 0x000fe400078e0003 */
[----:B------:R-:W-:-:S07]  /*27670*/  IMAD.MOV.U32 R25, RZ, RZ, R14 ;  /* 0x000000ffff197224 */ /* 0x000fce00078e000e */
[----:B------:R-:W-:Y:S05]  /*27680*/  WARPSYNC.COLLECTIVE R15, `(.L_x_686) ;  /* 0x000000000f087348 */ /* 0x000fea0003c00000 */
[----:B------:R0:W1:Y:S02]  /*27690*/  SHFL.IDX P6, R14, R13, R12, R11 ;  /* 0x0000000c0d0e7389 */ /* 0x00006400000c000b */
[----:B01----:R-:W-:Y:S01]  /*276a0*/  ENDCOLLECTIVE ;  /* 0x000000000000791b */ /* 0x003fe20003800000 */
.L_x_686:
[----:B------:R-:W-:Y:S01]  /*276b0*/  MOV R13, R30 ;  /* 0x0000001e000d7202 */ /* 0x000fe20000000f00 */
[----:B------:R-:W-:Y:S02]  /*276c0*/  IMAD.MOV.U32 R12, RZ, RZ, R9 ;  /* 0x000000ffff0c7224 */ /* 0x000fe400078e0009 */
[----:B------:R-:W-:-:S07]  /*276d0*/  IMAD.MOV.U32 R28, RZ, RZ, R14 ;  /* 0x000000ffff1c7224 */ /* 0x000fce00078e000e */
[----:B------:R-:W-:Y:S05]  /*276e0*/  WARPSYNC.COLLECTIVE R15, `(.L_x_687) ;  /* 0x000000000f087348 */ /* 0x000fea0003c00000 */
[----:B------:R0:W1:Y:S02]  /*276f0*/  SHFL.IDX P6, R14, R13, R12, R11 ;  /* 0x0000000c0d0e7389 */ /* 0x00006400000c000b */
[----:B01----:R-:W-:Y:S01]  /*27700*/  ENDCOLLECTIVE ;  /* 0x000000000000791b */ /* 0x003fe20003800000 */
.L_x_687:
[----:B------:R-:W-:Y:S01]  /*27710*/  MOV R13, R32 ;  /* 0x00000020000d7202 */ /* 0x000fe20000000f00 */
[----:B------:R-:W-:Y:S02]  /*27720*/  IMAD.MOV.U32 R12, RZ, RZ, R3 ;  /* 0x000000ffff0c7224 */ /* 0x000fe400078e0003 */
[----:B------:R-:W-:-:S07]  /*27730*/  IMAD.MOV.U32 R27, RZ, RZ, R14 ;  /* 0x000000ffff1b7224 */ /* 0x000fce00078e000e */
[----:B------:R-:W-:Y:S05]  /*27740*/  WARPSYNC.COLLECTIVE R15, `(.L_x_688) ;  /* 0x000000000f087348 */ /* 0x000fea0003c00000 */
[----:B------:R0:W1:Y:S02]  /*27750*/  SHFL.IDX P6, R14, R13, R12, R11 ;  /* 0x0000000c0d0e7389 */ /* 0x00006400000c000b */
[----:B01----:R-:W-:Y:S01]  /*27760*/  ENDCOLLECTIVE ;  /* 0x000000000000791b */ /* 0x003fe20003800000 */
.L_x_688:
[----:B------:R-:W-:Y:S02]  /*27770*/  SEL R26, R27, R28, P0 ;  /* 0x0000001c1b1a7207 */ /* 0x000fe40000000000 */
[----:B------:R-:W-:Y:S01]  /*27780*/  MOV R13, R34 ;  /* 0x00000022000d7202 */ /* 0x000fe20000000f00 */
[----:B------:R-:W-:Y:S02]  /*27790*/  IMAD.MOV.U32 R12, RZ, RZ, R9 ;  /* 0x000000ffff0c7224 */ /* 0x000fe400078e0009 */
[----:B------:R-:W-:-:S07]  /*277a0*/  IMAD.MOV.U32 R32, RZ, RZ, R14 ;  /* 0x000000ffff207224 */ /* 0x000fce00078e000e */
[----:B------:R-:W-:Y:S05]  /*277b0*/  WARPSYNC.COLLECTIVE R15, `(.L_x_689) ;  /* 0x000000000f087348 */ /* 0x000fea0003c00000 */
[----:B------:R0:W1:Y:S02]  /*277c0*/  SHFL.IDX P6, R14, R13, R12, R11 ;  /* 0x0000000c0d0e7389 */ /* 0x00006400000c000b */
[----:B01----:R-:W-:Y:S01]  /*277d0*/  ENDCOLLECTIVE ;  /* 0x000000000000791b */ /* 0x003fe20003800000 */
.L_x_689:
[----:B------:R-:W-:Y:S01]  /*277e0*/  MOV R13, R36 ;  /* 0x00000024000d7202 */ /* 0x000fe20000000f00 */
[----:B------:R-:W-:Y:S02]  /*277f0*/  IMAD.MOV.U32 R12, RZ, RZ, R3 ;  /* 0x000000ffff0c7224 */ /* 0x000fe400078e0003 */
[----:B------:R-:W-:-:S07]  /*27800*/  IMAD.MOV.U32 R29, RZ, RZ, R14 ;  /* 0x000000ffff1d7224 */ /* 0x000fce00078e000e */
[----:B------:R-:W-:Y:S05]  /*27810*/  WARPSYNC.COLLECTIVE R15, `(.L_x_690) ;  /* 0x000000000f087348 */ /* 0x000fea0003c00000 */
[----:B------:R0:W1:Y:S02]  /*27820*/  SHFL.IDX P6, R14, R13, R12, R11 ;  /* 0x0000000c0d0e7389 */ /* 0x00006400000c000b */
[----:B01----:R-:W-:Y:S01]  /*27830*/  ENDCOLLECTIVE ;  /* 0x000000000000791b */ /* 0x003fe20003800000 */
.L_x_690:
[----:B------:R-:W-:Y:S02]  /*27840*/  SEL R30, R29, R32, P0 ;  /* 0x000000201d1e7207 */ /* 0x000fe40000000000 */
[----:B------:R-:W-:Y:S01]  /*27850*/  MOV R13, R38 ;  /* 0x00000026000d7202 */ /* 0x000fe20000000f00 */
[----:B------:R-:W-:Y:S02]  /*27860*/  IMAD.MOV.U32 R12, RZ, RZ, R9 ;  /* 0x000000ffff0c7224 */ /* 0x000fe400078e0009 */
[----:B------:R-:W-:-:S07]  /*27870*/  IMAD.MOV.U32 R36, RZ, RZ, R14 ;  /* 0x000000ffff247224 */ /* 0x000fce00078e000e */
[----:B------:R-:W-:Y:S05]  /*27880*/  WARPSYNC.COLLECTIVE R15, `(.L_x_691) ;  /* 0x000000000f087348 */ /* 0x000fea0003c00000 */
[----:B------:R0:W1:Y:S02]  /*27890*/  SHFL.IDX P6, R14, R13, R12, R11 ;  /* 0x0000000c0d0e7389 */ /* 0x00006400000c000b */
[----:B01----:R-:W-:Y:S01]  /*278a0*/  ENDCOLLECTIVE ;  /* 0x000000000000791b */ /* 0x003fe20003800000 */
.L_x_691:
[----:B------:R-:W-:Y:S01]  /*278b0*/  MOV R13, R40 ;  /* 0x00000028000d7202 */ /* 0x000fe20000000f00 */
[----:B------:R-:W-:Y:S02]  /*278c0*/  IMAD.MOV.U32 R12, RZ, RZ, R3 ;  /* 0x000000ffff0c7224 */ /* 0x000fe400078e0003 */
[----:B------:R-:W-:-:S07]  /*278d0*/  IMAD.MOV.U32 R31, RZ, RZ, R14 ;  /* 0x000000ffff1f7224 */ /* 0x000fce00078e000e */
[----:B------:R-:W-:Y:S05]  /*278e0*/  WARPSYNC.COLLECTIVE R15, `(.L_x_692) ;  /* 0x000000000f087348 */ /* 0x000fea0003c00000 */
[----:B------:R0:W1:Y:S02]  /*278f0*/  SHFL.IDX P6, R14, R13, R12, R11 ;  /* 0x0000000c0d0e7389 */ /* 0x00006400000c000b */
[----:B01----:R-:W-:Y:S01]  /*27900*/  ENDCOLLECTIVE ;  /* 0x000000000000791b */ /* 0x003fe20003800000 */
.L_x_692:
[----:B------:R-:W-:Y:S02]  /*27910*/  SEL R34, R31, R36, P0 ;  /* 0x000000241f227207 */ /* 0x000fe40000000000 */
[----:B------:R-:W-:Y:S01]  /*27920*/  MOV R13, R42 ;  /* 0x0000002a000d7202 */ /* 0x000fe20000000f00 */
[----:B------:R-:W-:Y:S02]  /*27930*/  IMAD.MOV.U32 R12, RZ, RZ, R9 ;  /* 0x000000ffff0c7224 */ /* 0x000fe400078e0009 */
[----:B------:R-:W-:-:S07]  /*27940*/  IMAD.MOV.U32 R40, RZ, RZ, R14 ;  /* 0x000000ffff287224 */ /* 0x000fce00078e000e */
[----:B------:R-:W-:Y:S05]  /*27950*/  WARPSYNC.COLLECTIVE R15, `(.L_x_693) ;  /* 0x000000000f087348 */ /* 0x000fea0003c00000 */
[----:B------:R0:W1:Y:S02]  /*27960*/  SHFL.IDX P6, R14, R13, R12, R11 ;  /* 0x0000000c0d0e7389 */ /* 0x00006400000c000b */
[----:B01----:R-:W-:Y:S01]  /*27970*/  ENDCOLLECTIVE ;  /* 0x000000000000791b */ /* 0x003fe20003800000 */
.L_x_693:
[----:B------:R-:W-:Y:S01]  /*27980*/  MOV R13, R44 ;  /* 0x0000002c000d7202 */ /* 0x000fe20000000f00 */
[----:B------:R-:W-:Y:S02]  /*27990*/  IMAD.MOV.U32 R12, RZ, RZ, R3 ;  /* 0x000000ffff0c7224 */ /* 0x000fe400078e0003 */
[----:B------:R-:W-:-:S07]  /*279a0*/  IMAD.MOV.U32 R33, RZ, RZ, R14 ;  /* 0x000000ffff217224 */ /* 0x000fce00078e000e */
[----:B------:R-:W-:Y:S05]  /*279b0*/  WARPSYNC.COLLECTIVE R15, `(.L_x_694) ;  /* 0x000000000f087348 */ /* 0x000fea0003c00000 */
[----:B------:R0:W1:Y:S02]  /*279c0*/  SHFL.IDX P6, R14, R13, R12, R11 ;  /* 0x0000000c0d0e7389 */ /* 0x00006400000c000b */
[----:B01----:R-:W-:Y:S01]  /*279d0*/  ENDCOLLECTIVE ;  /* 0x000000000000791b */ /* 0x003fe20003800000 */
.L_x_694:
[----:B------:R-:W-:Y:S02]  /*279e0*/  SEL R38, R33, R40, P0 ;  /* 0x0000002821267207 */ /* 0x000fe40000000000 */
[----:B------:R-:W-:Y:S01]  /*279f0*/  MOV R13, R46 ;  /* 0x0000002e000d7202 */ /* 0x000fe20000000f00 */
[----:B------:R-:W-:Y:S02]  /*27a00*/  IMAD.MOV.U32 R12, RZ, RZ, R9 ;  /* 0x000000ffff0c7224 */ /* 0x000fe400078e0009 */
[----:B------:R-:W-:-:S07]  /*27a10*/  IMAD.MOV.U32 R44, RZ, RZ, R14 ;  /* 0x000000ffff2c7224 */ /* 0x000fce00078e000e */
[----:B------:R-:W-:Y:S05]  /*27a20*/  WARPSYNC.COLLECTIVE R15, `(.L_x_695) ;  /* 0x000000000f087348 */ /* 0x000fea0003c00000 */
[----:B------:R0:W1:Y:S02]  /*27a30*/  SHFL.IDX P6, R14, R13, R12, R11 ;  /* 0x0000000c0d0e7389 */ /* 0x00006400000c000b */
[----:B01----:R-:W-:Y:S01]  /*27a40*/  ENDCOLLECTIVE ;  /* 0x000000000000791b */ /* 0x003fe20003800000 */
.L_x_695:
[----:B------:R-:W-:Y:S01]  /*27a50*/  MOV R13, R48 ;  /* 0x00000030000d7202 */ /* 0x000fe20000000f00 */
[----:B------:R-:W-:Y:S02]  /*27a60*/  IMAD.MOV.U32 R12, RZ, RZ, R3 ;  /* 0x000000ffff0c7224 */ /* 0x000fe400078e0003 */
[----:B------:R-:W-:-:S07]  /*27a70*/  IMAD.MOV.U32 R35, RZ, RZ, R14 ;  /* 0x000000ffff237224 */ /* 0x000fce00078e000e */
[----:B------:R-:W-:Y:S05]  /*27a80*/  WARPSYNC.COLLECTIVE R15, `(.L_x_696) ;  /* 0x000000000f087348 */ /* 0x000fea0003c00000 */
[----:B------:R0:W1:Y:S02]  /*27a90*/  SHFL.IDX P6, R14, R13, R12, R11 ;  /* 0x0000000c0d0e7389 */ /* 0x00006400000c000b */
[----:B01----:R-:W-:Y:S01]  /*27aa0*/  ENDCOLLECTIVE ;  /* 0x000000000000791b */ /* 0x003fe20003800000 */
.L_x_696:
[----:B------:R-:W-:Y:S02]  /*27ab0*/  SEL R42, R35, R44, P0 ;  /* 0x0000002c232a7207 */ /* 0x000fe40000000000 */
[----:B------:R-:W-:Y:S01]  /*27ac0*/  MOV R13, R50 ;  /* 0x00000032000d7202 */ /* 0x000fe20000000f00 */
[----:B------:R-:W-:Y:S02]  /*27ad0*/  IMAD.MOV.U32 R12, RZ, RZ, R9 ;  /* 0x000000ffff0c7224 */ /* 0x000fe400078e0009 */
[----:B------:R-:W-:-:S07]  /*27ae0*/  IMAD.MOV.U32 R48, RZ, RZ, R14 ;  /* 0x000000ffff307224 */ /* 0x000fce00078e000e */
[----:B------:R-:W-:Y:S05]  /*27af0*/  WARPSYNC.COLLECTIVE R15, `(.L_x_697) ;  /* 0x000000000f087348 */ /* 0x000fea0003c00000 */
[----:B------:R0:W1:Y:S02]  /*27b00*/  SHFL.IDX P6, R14, R13, R12, R11 ;  /* 0x0000000c0d0e7389 */ /* 0x00006400000c000b */
[----:B01----:R-:W-:Y:S01]  /*27b10*/  ENDCOLLECTIVE ;  /* 0x000000000000791b */ /* 0x003fe20003800000 */
.L_x_697:
[----:B------:R-:W-:Y:S01]  /*27b20*/  MOV R13, R52 ;  /* 0x00000034000d7202 */ /* 0x000fe20000000f00 */
[----:B------:R-:W-:Y:S02]  /*27b30*/  IMAD.MOV.U32 R12, RZ, RZ, R3 ;  /* 0x000000ffff0c7224 */ /* 0x000fe400078e0003 */
[----:B------:R-:W-:-:S07]  /*27b40*/  IMAD.MOV.U32 R37, RZ, RZ, R14 ;  /* 0x000000ffff257224 */ /* 0x000fce00078e000e */
[----:B------:R-:W-:Y:S05]  /*27b50*/  WARPSYNC.COLLECTIVE R15, `(.L_x_698) ;  /* 0x000000000f087348 */ /* 0x000fea0003c00000 */
[----:B------:R0:W1:Y:S02]  /*27b60*/  SHFL.IDX P6, R14, R13, R12, R11 ;  /* 0x0000000c0d0e7389 */ /* 0x00006400000c000b */
[----:B01----:R-:W-:Y:S01]  /*27b70*/  ENDCOLLECTIVE ;  /* 0x000000000000791b */ /* 0x003fe20003800000 */
.L_x_698:
[----:B------:R-:W-:Y:S02]  /*27b80*/  SEL R46, R37, R48, P0 ;  /* 0x00000030252e7207 */ /* 0x000fe40000000000 */
[----:B------:R-:W-:Y:S01]  /*27b90*/  MOV R13, R54 ;  /* 0x00000036000d7202 */ /* 0x000fe20000000f00 */
[----:B------:R-:W-:Y:S02]  /*27ba0*/  IMAD.MOV.U32 R12, RZ, RZ, R9 ;  /* 0x000000ffff0c7224 */ /* 0x000fe400078e0009 */
[----:B------:R-:W-:-:S07]  /*27bb0*/  IMAD.MOV.U32 R52, RZ, RZ, R14 ;  /* 0x000000ffff347224 */ /* 0x000fce00078e000e */
[----:B------:R-:W-:Y:S05]  /*27bc0*/  WARPSYNC.COLLECTIVE R15, `(.L_x_699) ;  /* 0x000000000f087348 */ /* 0x000fea0003c00000 */
[----:B------:R0:W1:Y:S02]  /*27bd0*/  SHFL.IDX P6, R14, R13, R12, R11 ;  /* 0x0000000c0d0e7389 */ /* 0x00006400000c000b */
[----:B01----:R-:W-:Y:S01]  /*27be0*/  ENDCOLLECTIVE ;  /* 0x000000000000791b */ /* 0x003fe20003800000 */
.L_x_699:
[----:B------:R-:W-:Y:S01]  /*27bf0*/  MOV R13, R56 ;  /* 0x00000038000d7202 */ /* 0x000fe20000000f00 */
[----:B------:R-:W-:Y:S02]  /*27c00*/  IMAD.MOV.U32 R12, RZ, RZ, R3 ;  /* 0x000000ffff0c7224 */ /* 0x000fe400078e0003 */
[----:B------:R-:W-:-:S07]  /*27c10*/  IMAD.MOV.U32 R39, RZ, RZ, R14 ;  /* 0x000000ffff277224 */ /* 0x000fce00078e000e */
[----:B------:R-:W-:Y:S05]  /*27c20*/  WARPSYNC.COLLECTIVE R15, `(.L_x_700) ;  /* 0x000000000f087348 */ /* 0x000fea0003c00000 */
[----:B------:R0:W1:Y:S02]  /*27c30*/  SHFL.IDX P6, R14, R13, R12, R11 ;  /* 0x0000000c0d0e7389 */ /* 0x00006400000c000b */
[----:B01----:R-:W-:Y:S01]  /*27c40*/  ENDCOLLECTIVE ;  /* 0x000000000000791b */ /* 0x003fe20003800000 */
.L_x_700:
[----:B------:R-:W-:Y:S02]  /*27c50*/  SEL R50, R39, R52, P0 ;  /* 0x0000003427327207 */ /* 0x000fe40000000000 */
[----:B------:R-:W-:Y:S01]  /*27c60*/  MOV R13, R58 ;  /* 0x0000003a000d7202 */ /* 0x000fe20000000f00 */
[----:B------:R-:W-:Y:S02]  /*27c70*/  IMAD.MOV.U32 R12, RZ, RZ, R9 ;  /* 0x000000ffff0c7224 */ /* 0x000fe400078e0009 */
[----:B------:R-:W-:-:S07]  /*27c80*/  IMAD.MOV.U32 R56, RZ, RZ, R14 ;  /* 0x000000ffff387224 */ /* 0x000fce00078e000e */
[----:B------:R-:W-:Y:S05]  /*27c90*/  WARPSYNC.COLLECTIVE R15, `(.L_x_701) ;  /* 0x000000000f087348 */ /* 0x000fea0003c00000 */
[----:B------:R0:W1:Y:S02]  /*27ca0*/  SHFL.IDX P6, R14, R13, R12, R11 ;  /* 0x0000000c0d0e7389 */ /* 0x00006400000c000b */
[----:B01----:R-:W-:Y:S01]  /*27cb0*/  ENDCOLLECTIVE ;  /* 0x000000000000791b */ /* 0x003fe20003800000 */
.L_x_701:
[----:B------:R-:W-:Y:S01]  /*27cc0*/  MOV R13, R60 ;  /* 0x0000003c000d7202 */ /* 0x000fe20000000f00 */
[----:B------:R-:W-:Y:S02]  /*27cd0*/  IMAD.MOV.U32 R12, RZ, RZ, R3 ;  /* 0x000000ffff0c7224 */ /* 0x000fe400078e0003 */
[----:B------:R-:W-:-:S07]  /*27ce0*/  IMAD.MOV.U32 R41, RZ, RZ, R14 ;  /* 0x000000ffff297224 */ /* 0x000fce00078e000e */
[----:B------:R-:W-:Y:S05]  /*27cf0*/  WARPSYNC.COLLECTIVE R15, `(.L_x_702) ;  /* 0x000000000f087348 */ /* 0x000fea0003c00000 */
[----:B------:R0:W1:Y:S02]  /*27d00*/  SHFL.IDX P6, R14, R13, R12, R11 ;  /* 0x0000000c0d0e7389 */ /* 0x00006400000c000b */
[----:B01----:R-:W-:Y:S01]  /*27d10*/  ENDCOLLECTIVE ;  /* 0x000000000000791b */ /* 0x003fe20003800000 */
.L_x_702:
[----:B------:R-:W-:Y:S02]  /*27d20*/  SEL R54, R41, R56, P0 ;  /* 0x0000003829367207 */ /* 0x000fe40000000000 */
[----:B------:R-:W-:Y:S01]  /*27d30*/  MOV R13, R62 ;  /* 0x0000003e000d7202 */ /* 0x000fe20000000f00 */
[----:B------:R-:W-:Y:S02]  /*27d40*/  IMAD.MOV.U32 R12, RZ, RZ, R9 ;  /* 0x000000ffff0c7224 */ /* 0x000fe400078e0009 */
[----:B------:R-:W-:-:S07]  /*27d50*/  IMAD.MOV.U32 R60, RZ, RZ, R14 ;  /* 0x000000ffff3c7224 */ /* 0x000fce00078e000e */
[----:B------:R-:W-:Y:S05]  /*27d60*/  WARPSYNC.COLLECTIVE R15, `(.L_x_703) ;  /* 0x000000000f087348 */ /* 0x000fea0003c00000 */
[----:B------:R0:W1:Y:S02]  /*27d70*/  SHFL.IDX P6, R14, R13, R12, R11 ;  /* 0x0000000c0d0e7389 */ /* 0x00006400000c000b */
[----:B01----:R-:W-:Y:S01]  /*27d80*/  ENDCOLLECTIVE ;  /* 0x000000000000791b */ /* 0x003fe20003800000 */
.L_x_703:
[----:B------:R-:W-:Y:S01]  /*27d90*/  MOV R13, R64 ;  /* 0x00000040000d7202 */ /* 0x000fe20000000f00 */
[----:B------:R-:W-:Y:S02]  /*27da0*/  IMAD.MOV.U32 R12, RZ, RZ, R3 ;  /* 0x000000ffff0c7224 */ /* 0x000fe400078e0003 */
[----:B------:R-:W-:-:S07]  /*27db0*/  IMAD.MOV.U32 R43, RZ, RZ, R14 ;  /* 0x000000ffff2b7224 */ /* 0x000fce00078e000e */
[----:B------:R-:W-:Y:S05]  /*27dc0*/  WARPSYNC.COLLECTIVE R15, `(.L_x_704) ;  /* 0x000000000f087348 */ /* 0x000fea0003c00000 */
[----:B------:R0:W1:Y:S02]  /*27dd0*/  SHFL.IDX P6, R14, R13, R12, R11 ;  /* 0x0000000c0d0e7389 */ /* 0x00006400000c000b */
[----:B01----:R-:W-:Y:S01]  /*27de0*/  ENDCOLLECTIVE ;  /* 0x000000000000791b */ /* 0x003fe20003800000 */
.L_x_704:
[----:B------:R-:W-:Y:S02]  /*27df0*/  SEL R58, R43, R60, P0 ;  /* 0x0000003c2b3a7207 */ /* 0x000fe40000000000 */
[----:B------:R-:W-:Y:S01]  /*27e00*/  MOV R13, R66 ;  /* 0x00000042000d7202 */ /* 0x000fe20000000f00 */
[----:B------:R-:W-:Y:S02]  /*27e10*/  IMAD.MOV.U32 R12, RZ, RZ, R9 ;  /* 0x000000ffff0c7224 */ /* 0x000fe400078e0009 */
[----:B------:R-:W-:-:S07]  /*27e20*/  IMAD.MOV.U32 R64, RZ, RZ, R14 ;  /* 0x000000ffff407224 */ /* 0x000fce00078e000e */
[----:B------:R-:W-:Y:S05]  /*27e30*/  WARPSYNC.COLLECTIVE R15, `(.L_x_705) ;  /* 0x000000000f087348 */ /* 0x000fea0003c00000 */
[----:B------:R0:W1:Y:S02]  /*27e40*/  SHFL.IDX P6, R14, R13, R12, R11 ;  /* 0x0000000c0d0e7389 */ /* 0x00006400000c000b */
[----:B01----:R-:W-:Y:S01]  /*27e50*/  ENDCOLLECTIVE ;  /* 0x000000000000791b */ /* 0x003fe20003800000 */
.L_x_705:
[----:B------:R-:W-:Y:S01]  /*27e60*/  MOV R13, R68 ;  /* 0x00000044000d7202 */ /* 0x000fe20000000f00 */
[----:B------:R-:W-:Y:S02]  /*27e70*/  IMAD.MOV.U32 R12, RZ, RZ, R3 ;  /* 0x000000ffff0c7224 */ /* 0x000fe400078e0003 */
[----:B------:R-:W-:-:S07]  /*27e80*/  IMAD.MOV.U32 R45, RZ, RZ, R14 ;  /* 0x000000ffff2d7224 */ /* 0x000fce00078e000e */
[----:B------:R-:W-:Y:S05]  /*27e90*/  WARPSYNC.COLLECTIVE R15, `(.L_x_706) ;  /* 0x000000000f087348 */ /* 0x000fea0003c00000 */
[----:B------:R0:W1:Y:S02]  /*27ea0*/  SHFL.IDX P6, R14, R13, R12, R11 ;  /* 0x0000000c0d0e7389 */ /* 0x00006400000c000b */
[----:B01----:R-:W-:Y:S01]  /*27eb0*/  ENDCOLLECTIVE ;  /* 0x000000000000791b */ /* 0x003fe20003800000 */
.L_x_706:
[----:B------:R-:W-:Y:S02]  /*27ec0*/  SEL R62, R45, R64, P0 ;  /* 0x000000402d3e7207 */ /* 0x000fe40000000000 */
[----:B------:R-:W-:Y:S01]  /*27ed0*/  MOV R13, R70 ;  /* 0x00000046000d7202 */ /* 0x000fe20000000f00 */
[----:B------:R-:W-:Y:S02]  /*27ee0*/  IMAD.MOV.U32 R12, RZ, RZ, R9 ;  /* 0x000000ffff0c7224 */ /* 0x000fe400078e0009 */
[----:B------:R-:W-:-:S07]  /*27ef0*/  IMAD.MOV.U32 R68, RZ, RZ, R14 ;  /* 0x000000ffff447224 */ /* 0x000fce00078e000e */
[----:B------:R-:W-:Y:S05]  /*27f00*/  WARPSYNC.COLLECTIVE R15, `(.L_x_707) ;  /* 0x000000000f087348 */ /* 0x000fea0003c00000 */
[----:B------:R0:W1:Y:S02]  /*27f10*/  SHFL.IDX P6, R14, R13, R12, R11 ;  /* 0x0000000c0d0e7389 */ /* 0x00006400000c000b */
[----:B01----:R-:W-:Y:S01]  /*27f20*/  ENDCOLLECTIVE ;  /* 0x000000000000791b */ /* 0x003fe20003800000 */
.L_x_707:
[----:B------:R-:W-:Y:S01]  /*27f30*/  MOV R13, R72 ;  /* 0x00000048000d7202 */ /* 0x000fe20000000f00 */
[----:B------:R-:W-:Y:S02]  /*27f40*/  IMAD.MOV.U32 R12, RZ, RZ, R3 ;  /* 0x000000ffff0c7224 */ /* 0x000fe400078e0003 */
[----:B------:R-:W-:-:S07]  /*27f50*/  IMAD.MOV.U32 R47, RZ, RZ, R14 ;  /* 0x000000ffff2f7224 */ /* 0x000fce00078e000e */
[----:B------:R-:W-:Y:S05]  /*27f60*/  WARPSYNC.COLLECTIVE R15, `(.L_x_708) ;  /* 0x000000000f087348 */ /* 0x000fea0003c00000 */
[----:B------:R0:W1:Y:S02]  /*27f70*/  SHFL.IDX P6, R14, R13, R12, R11 ;  /* 0x0000000c0d0e7389 */ /* 0x00006400000c000b */
[----:B01----:R-:W-:Y:S01]  /*27f80*/  ENDCOLLECTIVE ;  /* 0x000000000000791b */ /* 0x003fe20003800000 */
.L_x_708:
[----:B------:R-:W-:Y:S02]  /*27f90*/  SEL R66, R47, R68, P0 ;  /* 0x000000442f427207 */ /* 0x000fe40000000000 */
[----:B------:R-:W-:Y:S01]  /*27fa0*/  MOV R13, R74 ;  /* 0x0000004a000d7202 */ /* 0x000fe20000000f00 */
[----:B------:R-:W-:Y:S02]  /*27fb0*/  IMAD.MOV.U32 R12, RZ, RZ, R9 ;  /* 0x000000ffff0c7224 */ /* 0x000fe400078e0009 */
[----:B------:R-:W-:-:S07]  /*27fc0*/  IMAD.MOV.U32 R72, RZ, RZ, R14 ;  /* 0x000000ffff487224 */ /* 0x000fce00078e000e */
[----:B------:R-:W-:Y:S05]  /*27fd0*/  WARPSYNC.COLLECTIVE R15, `(.L_x_709) ;  /* 0x000000000f087348 */ /* 0x000fea0003c00000 */
[----:B------:R0:W1:Y:S02]  /*27fe0*/  SHFL.IDX P6, R14, R13, R12, R11 ;  /* 0x0000000c0d0e7389 */ /* 0x00006400000c000b */
[----:B01----:R-:W-:Y:S01]  /*27ff0*/  ENDCOLLECTIVE ;  /* 0x000000000000791b */ /* 0x003fe20003800000 */
.L_x_709:
[----:B------:R-:W-:Y:S01]  /*28000*/  MOV R13, R78 ;  /* 0x0000004e000d7202 */ /* 0x000fe20000000f00 */
[----:B------:R-:W-:Y:S02]  /*28010*/  IMAD.MOV.U32 R12, RZ, RZ, R3 ;  /* 0x000000ffff0c7224 */ /* 0x000fe400078e0003 */
[----:B------:R-:W-:-:S07]  /*28020*/  IMAD.MOV.U32 R49, RZ, RZ, R14 ;  /* 0x000000ffff317224 */ /* 0x000fce00078e000e */
[----:B------:R-:W-:Y:S05]  /*28030*/  WARPSYNC.COLLECTIVE R15, `(.L_x_710) ;  /* 0x000000000f087348 */ /* 0x000fea0003c00000 */
[----:B------:R0:W1:Y:S02]  /*28040*/  SHFL.IDX P6, R14, R13, R12, R11 ;  /* 0x0000000c0d0e7389 */ /* 0x00006400000c000b */
[----:B01----:R-:W-:Y:S01]  /*28050*/  ENDCOLLECTIVE ;  /* 0x000000000000791b */ /* 0x003fe20003800000 */
.L_x_710:
[----:B------:R-:W-:Y:S02]  /*28060*/  SEL R70, R49, R72, P0 ;  /* 0x0000004831467207 */ /* 0x000fe40000000000 */
[----:B------:R-:W-:Y:S01]  /*28070*/  MOV R13, R80 ;  /* 0x00000050000d7202 */ /* 0x000fe20000000f00 */
[----:B------:R-:W-:Y:S02]  /*28080*/  IMAD.MOV.U32 R12, RZ, RZ, R9 ;  /* 0x000000ffff0c7224 */ /* 0x000fe400078e0009 */
[----:B------:R-:W-:-:S07]  /*28090*/  IMAD.MOV.U32 R78, RZ, RZ, R14 ;  /* 0x000000ffff4e7224 */ /* 0x000fce00078e000e */
[----:B------:R-:W-:Y:S05]  /*280a0*/  WARPSYNC.COLLECTIVE R15, `(.L_x_711) ;  /* 0x000000000f087348 */ /* 0x000fea0003c00000 */
[----:B------:R0:W1:Y:S02]  /*280b0*/  SHFL.IDX P6, R14, R13, R12, R11 ;  /* 0x0000000c0d0e7389 */ /* 0x00006400000c000b */
[----:B01----:R-:W-:Y:S01]  /*280c0*/  ENDCOLLECTIVE ;  /* 0x000000000000791b */ /* 0x003fe20003800000 */
.L_x_711:
[----:B------:R-:W-:Y:S01]  /*280d0*/  MOV R13, R82 ;  /* 0x00000052000d7202 */ /* 0x000fe20000000f00 */
[----:B------:R-:W-:Y:S02]  /*280e0*/  IMAD.MOV.U32 R12, RZ, RZ, R3 ;  /* 0x000000ffff0c7224 */ /* 0x000fe400078e0003 */
[----:B------:R-:W-:-:S07]  /*280f0*/  IMAD.MOV.U32 R51, RZ, RZ, R14 ;  /* 0x000000ffff337224 */ /* 0x000fce00078e000e */
[----:B------:R-:W-:Y:S05]  /*28100*/  WARPSYNC.COLLECTIVE R15, `(.L_x_712) ;  /* 0x000000000f087348 */ /* 0x000fea0003c00000 */
[----:B------:R0:W1:Y:S02]  /*28110*/  SHFL.IDX P6, R14, R13, R12, R11 ;  /* 0x0000000c0d0e7389 */ /* 0x00006400000c000b */
[----:B01----:R-:W-:Y:S01]  /*28120*/  ENDCOLLECTIVE ;  /* 0x000000000000791b */ /* 0x003fe20003800000 */
.L_x_712:
[----:B------:R-:W-:Y:S02]  /*28130*/  SEL R74, R51, R78, P0 ;  /* 0x0000004e334a7207 */ /* 0x000fe40000000000 */
[----:B------:R-:W-:Y:S01]  /*28140*/  MOV R13, R84 ;  /* 0x00000054000d7202 */ /* 0x000fe20000000f00 */
[----:B------:R-:W-:Y:S02]  /*28150*/  IMAD.MOV.U32 R12, RZ, RZ, R9 ;  /* 0x000000ffff0c7224 */ /* 0x000fe400078e0009 */
[----:B------:R-:W-:-:S07]  /*28160*/  IMAD.MOV.U32 R82, RZ, RZ, R14 ;  /* 0x000000ffff527224 */ /* 0x000fce00078e000e */
[----:B------:R-:W-:Y:S05]  /*28170*/  WARPSYNC.COLLECTIVE R15, `(.L_x_713) ;  /* 0x000000000f087348 */ /* 0x000fea0003c00000 */
[----:B------:R0:W1:Y:S02]  /*28180*/  SHFL.IDX P6, R14, R13, R12, R11 ;  /* 0x0000000c0d0e7389 */ /* 0x00006400000c000b */
[----:B01----:R-:W-:Y:S01]  /*28190*/  ENDCOLLECTIVE ;  /* 0x000000000000791b */ /* 0x003fe20003800000 */
.L_x_713:
[----:B------:R-:W-:Y:S01]  /*281a0*/  MOV R13, R86 ;  /* 0x00000056000d7202 */ /* 0x000fe20000000f00 */
[----:B------:R-:W-:Y:S02]  /*281b0*/  IMAD.MOV.U32 R12, RZ, RZ, R3 ;  /* 0x000000ffff0c7224 */ /* 0x000fe400078e0003 */
[----:B------:R-:W-:-:S07]  /*281c0*/  IMAD.MOV.U32 R53, RZ, RZ, R14 ;  /* 0x000000ffff357224 */ /* 0x000fce00078e000e */
[----:B------:R-:W-:Y:S05]  /*281d0*/  WARPSYNC.COLLECTIVE R15, `(.L_x_714) ;  /* 0x000000000f087348 */ /* 0x000fea0003c00000 */
[----:B------:R0:W1:Y:S02]  /*281e0*/  SHFL.IDX P6, R14, R13, R12, R11 ;  /* 0x0000000c0d0e7389 */ /* 0x00006400000c000b */
[----:B01----:R-:W-:Y:S01]  /*281f0*/  ENDCOLLECTIVE ;  /* 0x000000000000791b */ /* 0x003fe20003800000 */
.L_x_714:
[----:B------:R-:W-:Y:S01]  /*28200*/  MOV R13, R88 ;  /* 0x00000058000d7202 */ /* 0x000fe20000000f00 */
[----:B------:R-:W-:Y:S02]  /*28210*/  IMAD.MOV.U32 R12, RZ, RZ, R9 ;  /* 0x000000ffff0c7224 */ /* 0x000fe400078e0009 */
[----:B------:R-:W-:-:S07]  /*28220*/  IMAD.MOV.U32 R86, RZ, RZ, R14 ;  /* 0x000000ffff567224 */ /* 0x000fce00078e000e */
[----:B------:R-:W-:Y:S05]  /*28230*/  WARPSYNC.COLLECTIVE R15, `(.L_x_715) ;  /* 0x000000000f087348 */ /* 0x000fea0003c00000 */
[----:B------:R0:W1:Y:S02]  /*28240*/  SHFL.IDX P6, R14, R13, R12, R11 ;  /* 0x0000000c0d0e7389 */ /* 0x00006400000c000b */
[----:B01----:R-:W-:Y:S01]  /*28250*/  ENDCOLLECTIVE ;  /* 0x000000000000791b */ /* 0x003fe20003800000 */
.L_x_715:
[----:B------:R-:W-:Y:S01]  /*28260*/  MOV R13, R90 ;  /* 0x0000005a000d7202 */ /* 0x000fe20000000f00 */
[----:B------:R-:W-:Y:S02]  /*28270*/  IMAD.MOV.U32 R12, RZ, RZ, R3 ;  /* 0x000000ffff0c7224 */ /* 0x000fe400078e0003 */
[----:B------:R-:W-:-:S07]  /*28280*/  IMAD.MOV.U32 R55, RZ, RZ, R14 ;  /* 0x000000ffff377224 */ /* 0x000fce00078e000e */
[----:B------:R-:W-:Y:S05]  /*28290*/  WARPSYNC.COLLECTIVE R15, `(.L_x_716) ;  /* 0x000000000f087348 */ /* 0x000fea0003c00000 */
[----:B------:R0:W1:Y:S02]  /*282a0*/  SHFL.IDX P6, R14, R13, R12, R11 ;  /* 0x0000000c0d0e7389 */ /* 0x00006400000c000b */
[----:B01----:R-:W-:Y:S01]  /*282b0*/  ENDCOLLECTIVE ;  /* 0x000000000000791b */ /* 0x003fe20003800000 */
.L_x_716:
[----:B------:R-:W-:Y:S01]  /*282c0*/  MOV R13, R92 ;  /* 0x0000005c000d7202 */ /* 0x000fe20000000f00 */
[----:B------:R-:W-:Y:S02]  /*282d0*/  IMAD.MOV.U32 R12, RZ, RZ, R9 ;  /* 0x000000ffff0c7224 */ /* 0x000fe400078e0009 */
[----:B------:R-:W-:-:S07]  /*282e0*/  IMAD.MOV.U32 R90, RZ, RZ, R14 ;  /* 0x000000ffff5a7224 */ /* 0x000fce00078e000e */
[----:B------:R-:W-:Y:S05]  /*282f0*/  WARPSYNC.COLLECTIVE R15, `(.L_x_717) ;  /* 0x000000000f087348 */ /* 0x000fea0003c00000 */
[----:B------:R0:W1:Y:S02]  /*28300*/  SHFL.IDX P6, R14, R13, R12, R11 ;  /* 0x0000000c0d0e7389 */ /* 0x00006400000c000b */
[----:B01----:R-:W-:Y:S01]  /*28310*/  ENDCOLLECTIVE ;  /* 0x000000000000791b */ /* 0x003fe20003800000 */
.L_x_717:
[----:B------:R-:W-:Y:S01]  /*28320*/  MOV R13, R94 ;  /* 0x0000005e000d7202 */ /* 0x000fe20000000f00 */
[----:B------:R-:W-:Y:S02]  /*28330*/  IMAD.MOV.U32 R12, RZ, RZ, R3 ;  /* 0x000000ffff0c7224 */ /* 0x000fe400078e0003 */
[----:B------:R-:W-:-:S07]  /*28340*/  IMAD.MOV.U32 R57, RZ, RZ, R14 ;  /* 0x000000ffff397224 */ /* 0x000fce00078e000e */
[----:B------:R-:W-:Y:S05]  /*28350*/  WARPSYNC.COLLECTIVE R15, `(.L_x_718) ;  /* 0x000000000f087348 */ /* 0x000fea0003c00000 */
[----:B------:R0:W1:Y:S02]  /*28360*/  SHFL.IDX P6, R14, R13, R12, R11 ;  /* 0x0000000c0d0e7389 */ /* 0x00006400000c000b */
[----:B01----:R-:W-:Y:S01]  /*28370*/  ENDCOLLECTIVE ;  /* 0x000000000000791b */ /* 0x003fe20003800000 */
.L_x_718:
[----:B------:R-:W-:Y:S01]  /*28380*/  MOV R13, R96 ;  /* 0x00000060000d7202 */ /* 0x000fe20000000f00 */
[----:B------:R-:W-:Y:S02]  /*28390*/  IMAD.MOV.U32 R12, RZ, RZ, R9 ;  /* 0x000000ffff0c7224 */ /* 0x000fe400078e0009 */
[----:B------:R-:W-:-:S07]  /*283a0*/  IMAD.MOV.U32 R94, RZ, RZ, R14 ;  /* 0x000000ffff5e7224 */ /* 0x000fce00078e000e */
[----:B------:R-:W-:Y:S05]  /*283b0*/  WARPSYNC.COLLECTIVE R15, `(.L_x_719) ;  /* 0x000000000f087348 */ /* 0x000fea0003c00000 */
[----:B------:R0:W1:Y:S02]  /*283c0*/  SHFL.IDX P6, R14, R13, R12, R11 ;  /* 0x0000000c0d0e7389 */ /* 0x00006400000c000b */
[----:B01----:R-:W-:Y:S01]  /*283d0*/  ENDCOLLECTIVE ;  /* 0x000000000000791b */ /* 0x003fe20003800000 */
.L_x_719:
[----:B------:R-:W-:Y:S01]  /*283e0*/  MOV R13, R98 ;  /* 0x00000062000d7202 */ /* 0x000fe20000000f00 */
[----:B------:R-:W-:Y:S02]  /*283f0*/  IMAD.MOV.U32 R12, RZ, RZ, R3 ;  /* 0x000000ffff0c7224 */ /* 0x000fe400078e0003 */
[----:B------:R-:W-:-:S07]  /*28400*/  IMAD.MOV.U32 R59, RZ, RZ, R14 ;  /* 0x000000ffff3b7224 */ /* 0x000fce00078e000e */
[----:B------:R-:W-:Y:S05]  /*28410*/  WARPSYNC.COLLECTIVE R15, `(.L_x_720) ;  /* 0x000000000f087348 */ /* 0x000fea0003c00000 */
[----:B------:R0:W1:Y:S02]  /*28420*/  SHFL.IDX P6, R14, R13, R12, R11 ;  /* 0x0000000c0d0e7389 */ /* 0x00006400000c000b */
[----:B01----:R-:W-:Y:S01]  /*28430*/  ENDCOLLECTIVE ;  /* 0x000000000000791b */ /* 0x003fe20003800000 */
.L_x_720:
[----:B------:R-:W-:Y:S01]  /*28440*/  MOV R13, R100 ;  /* 0x00000064000d7202 */ /* 0x000fe20000000f00 */
[----:B------:R-:W-:Y:S02]  /*28450*/  IMAD.MOV.U32 R12, RZ, RZ, R9 ;  /* 0x000000ffff0c7224 */ /* 0x000fe400078e0009 */
[----:B------:R-:W-:-:S07]  /*28460*/  IMAD.MOV.U32 R98, RZ, RZ, R14 ;  /* 0x000000ffff627224 */ /* 0x000fce00078e000e */
[----:B------:R-:W-:Y:S05]  /*28470*/  WARPSYNC.COLLECTIVE R15, `(.L_x_721) ;  /* 0x000000000f087348 */ /* 0x000fea0003c00000 */
[----:B------:R0:W1:Y:S02]  /*28480*/  SHFL.IDX P6, R14, R13, R12, R11 ;  /* 0x0000000c0d0e7389 */ /* 0x00006400000c000b */
[----:B01----:R-:W-:Y:S01]  /*28490*/  ENDCOLLECTIVE ;  /* 0x000000000000791b */ /* 0x003fe20003800000 */
.L_x_721:
[----:B------:R-:W-:Y:S01]  /*284a0*/  MOV R13, R102 ;  /* 0x00000066000d7202 */ /* 0x000fe20000000f00 */
[----:B------:R-:W-:Y:S02]  /*284b0*/  IMAD.MOV.U32 R12, RZ, RZ, R3 ;  /* 0x000000ffff0c7224 */ /* 0x000fe400078e0003 */
[----:B------:R-:W-:-:S07]  /*284c0*/  IMAD.MOV.U32 R61, RZ, RZ, R14 ;  /* 0x000000ffff3d7224 */ /* 0x000fce00078e000e */
[----:B------:R-:W-:Y:S05]  /*284d0*/  WARPSYNC.COLLECTIVE R15, `(.L_x_722) ;  /* 0x000000000f087348 */ /* 0x000fea0003c00000 */
[----:B------:R0:W1:Y:S02]  /*284e0*/  SHFL.IDX P6, R14, R13, R12, R11 ;  /* 0x0000000c0d0e7389 */ /* 0x00006400000c000b */
[----:B01----:R-:W-:Y:S01]  /*284f0*/  ENDCOLLECTIVE ;  /* 0x000000000000791b */ /* 0x003fe20003800000 */
.L_x_722:
[----:B------:R-:W-:Y:S01]  /*28500*/  MOV R13, R104 ;  /* 0x00000068000d7202 */ /* 0x000fe20000000f00 */
[----:B------:R-:W-:Y:S02]  /*28510*/  IMAD.MOV.U32 R12, RZ, RZ, R9 ;  /* 0x000000ffff0c7224 */ /* 0x000fe400078e0009 */
[----:B------:R-:W-:-:S07]  /*28520*/  IMAD.MOV.U32 R102, RZ, RZ, R14 ;  /* 0x000000ffff667224 */ /* 0x000fce00078e000e */
[----:B------:R-:W-:Y:S05]  /*28530*/  WARPSYNC.COLLECTIVE R15, `(.L_x_723) ;  /* 0x000000000f087348 */ /* 0x000fea0003c00000 */
[----:B------:R0:W1:Y:S02]  /*28540*/  SHFL.IDX P6, R14, R13, R12, R11 ;  /* 0x0000000c0d0e7389 */ /* 0x00006400000c000b */
[----:B01----:R-:W-:Y:S01]  /*28550*/  ENDCOLLECTIVE ;  /* 0x000000000000791b */ /* 0x003fe20003800000 */
.L_x_723:
[----:B------:R-:W-:Y:S01]  /*28560*/  MOV R13, R106 ;  /* 0x0000006a000d7202 */ /* 0x000fe20000000f00 */
[----:B------:R-:W-:Y:S02]  /*28570*/  IMAD.MOV.U32 R12, RZ, RZ, R3 ;  /* 0x000000ffff0c7224 */ /* 0x000fe400078e0003 */
[----:B------:R-:W-:-:S07]  /*28580*/  IMAD.MOV.U32 R63, RZ, RZ, R14 ;  /* 0x000000ffff3f7224 */ /* 0x000fce00078e000e */
[----:B------:R-:W-:Y:S05]  /*28590*/  WARPSYNC.COLLECTIVE R15, `(.L_x_724) ;  /* 0x000000000f087348 */ /* 0x000fea0003c00000 */
[----:B------:R0:W1:Y:S02]  /*285a0*/  SHFL.IDX P6, R14, R13, R12, R11 ;  /* 0x0000000c0d0e7389 */ /* 0x00006400000c000b */
[----:B01----:R-:W-:Y:S01]  /*285b0*/  ENDCOLLECTIVE ;  /* 0x000000000000791b */ /* 0x003fe20003800000 */
.L_x_724:
[----:B------:R-:W-:Y:S01]  /*285c0*/  MOV R13, R108 ;  /* 0x0000006c000d7202 */ /* 0x000fe20000000f00 */
[----:B------:R-:W-:Y:S02]  /*285d0*/  IMAD.MOV.U32 R12, RZ, RZ, R9 ;  /* 0x000000ffff0c7224 */ /* 0x000fe400078e0009 */
[----:B------:R-:W-:-:S07]  /*285e0*/  IMAD.MOV.U32 R106, RZ, RZ, R14 ;  /* 0x000000ffff6a7224 */ /* 0x000fce00078e000e */
[----:B------:R-:W-:Y:S05]  /*285f0*/  WARPSYNC.COLLECTIVE R15, `(.L_x_725) ;  /* 0x000000000f087348 */ /* 0x000fea0003c00000 */
[----:B------:R0:W1:Y:S02]  /*28600*/  SHFL.IDX P6, R14, R13, R12, R11 ;  /* 0x0000000c0d0e7389 */ /* 0x00006400000c000b */
[----:B01----:R-:W-:Y:S01]  /*28610*/  ENDCOLLECTIVE ;  /* 0x000000000000791b */ /* 0x003fe20003800000 */
.L_x_725:
[----:B------:R-:W-:Y:S01]  /*28620*/  MOV R13, R110 ;  /* 0x0000006e000d7202 */ /* 0x000fe20000000f00 */
[----:B------:R-:W-:Y:S02]  /*28630*/  IMAD.MOV.U32 R12, RZ, RZ, R3 ;  /* 0x000000ffff0c7224 */ /* 0x000fe400078e0003 */
[----:B------:R-:W-:-:S07]  /*28640*/  IMAD.MOV.U32 R65, RZ, RZ, R14 ;  /* 0x000000ffff417224 */ /* 0x000fce00078e000e */
[----:B------:R-:W-:Y:S05]  /*28650*/  WARPSYNC.COLLECTIVE R15, `(.L_x_726) ;  /* 0x000000000f087348 */ /* 0x000fea0003c00000 */
[----:B------:R0:W1:Y:S02]  /*28660*/  SHFL.IDX P6, R14, R13, R12, R11 ;  /* 0x0000000c0d0e7389 */ /* 0x00006400000c000b */
[----:B01----:R-:W-:Y:S01]  /*28670*/  ENDCOLLECTIVE ;  /* 0x000000000000791b */ /* 0x003fe20003800000 */
.L_x_726:
[----:B------:R-:W-:Y:S01]  /*28680*/  MOV R13, R112 ;  /* 0x00000070000d7202 */ /* 0x000fe20000000f00 */
[----:B------:R-:W-:Y:S02]  /*28690*/  IMAD.MOV.U32 R12, RZ, RZ, R9 ;  /* 0x000000ffff0c7224 */ /* 0x000fe400078e0009 */
[----:B------:R-:W-:-:S07]  /*286a0*/  IMAD.MOV.U32 R110, RZ, RZ, R14 ;  /* 0x000000ffff6e7224 */ /* 0x000fce00078e000e */
[----:B------:R-:W-:Y:S05]  /*286b0*/  WARPSYNC.COLLECTIVE R15, `(.L_x_727) ;  /* 0x000000000f087348 */ /* 0x000fea0003c00000 */
[----:B------:R0:W1:Y:S02]  /*286c0*/  SHFL.IDX P6, R14, R13, R12, R11 ;  /* 0x0000000c0d0e7389 */ /* 0x00006400000c000b */
[----:B01----:R-:W-:Y:S01]  /*286d0*/  ENDCOLLECTIVE ;  /* 0x000000000000791b */ /* 0x003fe20003800000 */
.L_x_727:
[----:B------:R-:W-:Y:S01]  /*286e0*/  MOV R13, R114 ;  /* 0x00000072000d7202 */ /* 0x000fe20000000f00 */
[----:B------:R-:W-:Y:S02]  /*286f0*/  IMAD.MOV.U32 R12, RZ, RZ, R3 ;  /* 0x000000ffff0c7224 */ /* 0x000fe400078e0003 */
[----:B------:R-:W-:-:S07]  /*28700*/  IMAD.MOV.U32 R67, RZ, RZ, R14 ;  /* 0x000000ffff437224 */ /* 0x000fce00078e000e */
[----:B------:R-:W-:Y:S05]  /*28710*/  WARPSYNC.COLLECTIVE R15, `(.L_x_728) ;  /* 0x000000000f087348 */ /* 0x000fea0003c00000 */
[----:B------:R0:W1:Y:S02]  /*28720*/  SHFL.IDX P6, R14, R13, R12, R11 ;  /* 0x0000000c0d0e7389 */ /* 0x00006400000c000b */
[----:B01----:R-:W-:Y:S01]  /*28730*/  ENDCOLLECTIVE ;  /* 0x000000000000791b */ /* 0x003fe20003800000 */
.L_x_728:
[----:B------:R-:W-:Y:S01]  /*28740*/  MOV R13, R116 ;  /* 0x00000074000d7202 */ /* 0x000fe20000000f00 */
[----:B------:R-:W-:Y:S02]  /*28750*/  IMAD.MOV.U32 R12, RZ, RZ, R9 ;  /* 0x000000ffff0c7224 */ /* 0x000fe400078e0009 */
[----:B------:R-:W-:-:S07]  /*28760*/  IMAD.MOV.U32 R114, RZ, RZ, R14 ;  /* 0x000000ffff727224 */ /* 0x000fce00078e000e */
[----:B------:R-:W-:Y:S05]  /*28770*/  WARPSYNC.COLLECTIVE R15, `(.L_x_729) ;  /* 0x000000000f087348 */ /* 0x000fea0003c00000 */
[----:B------:R0:W1:Y:S02]  /*28780*/  SHFL.IDX P6, R14, R13, R12, R11 ;  /* 0x0000000c0d0e7389 */ /* 0x00006400000c000b */
[----:B01----:R-:W-:Y:S01]  /*28790*/  ENDCOLLECTIVE ;  /* 0x000000000000791b */ /* 0x003fe20003800000 */
.L_x_729:
[----:B------:R-:W-:Y:S01]  /*287a0*/  MOV R13, R118 ;  /* 0x00000076000d7202 */ /* 0x000fe20000000f00 */
[----:B------:R-:W-:Y:S02]  /*287b0*/  IMAD.MOV.U32 R12, RZ, RZ, R3 ;  /* 0x000000ffff0c7224 */ /* 0x000fe400078e0003 */
[----:B------:R-:W-:-:S07]  /*287c0*/  IMAD.MOV.U32 R69, RZ, RZ, R14 ;  /* 0x000000ffff457224 */ /* 0x000fce00078e000e */
[----:B------:R-:W-:Y:S05]  /*287d0*/  WARPSYNC.COLLECTIVE R15, `(.L_x_730) ;  /* 0x000000000f087348 */ /* 0x000fea0003c00000 */
[----:B------:R0:W1:Y:S02]  /*287e0*/  SHFL.IDX P6, R14, R13, R12, R11 ;  /* 0x0000000c0d0e7389 */ /* 0x00006400000c000b */
[----:B01----:R-:W-:Y:S01]  /*287f0*/  ENDCOLLECTIVE ;  /* 0x000000000000791b */ /* 0x003fe20003800000 */
.L_x_730:
[----:B------:R-:W-:Y:S01]  /*28800*/  MOV R13, R120 ;  /* 0x00000078000d7202 */ /* 0x000fe20000000f00 */
[----:B------:R-:W-:Y:S02]  /*28810*/  IMAD.MOV.U32 R12, RZ, RZ, R9 ;  /* 0x000000ffff0c7224 */ /* 0x000fe400078e0009 */
[----:B------:R-:W-:-:S07]  /*28820*/  IMAD.MOV.U32 R118, RZ, RZ, R14 ;  /* 0x000000ffff767224 */ /* 0x000fce00078e000e */
[----:B------:R-:W-:Y:S05]  /*28830*/  WARPSYNC.COLLECTIVE R15, `(.L_x_731) ;  /* 0x000000000f087348 */ /* 0x000fea0003c00000 */
[----:B------:R0:W1:Y:S02]  /*28840*/  SHFL.IDX P6, R14, R13, R12, R11 ;  /* 0x0000000c0d0e7389 */ /* 0x00006400000c000b */
[----:B01----:R-:W-:Y:S01]  /*28850*/  ENDCOLLECTIVE ;  /* 0x000000000000791b */ /* 0x003fe20003800000 */
.L_x_731:
[----:B------:R-:W-:Y:S01]  /*28860*/  MOV R13, R122 ;  /* 0x0000007a000d7202 */ /* 0x000fe20000000f00 */
[----:B------:R-:W-:Y:S02]  /*28870*/  IMAD.MOV.U32 R12, RZ, RZ, R3 ;  /* 0x000000ffff0c7224 */ /* 0x000fe400078e0003 */
[----:B------:R-:W-:-:S07]  /*28880*/  IMAD.MOV.U32 R71, RZ, RZ, R14 ;  /* 0x000000ffff477224 */ /* 0x000fce00078e000e */
[----:B------:R-:W-:Y:S05]  /*28890*/  WARPSYNC.COLLECTIVE R15, `(.L_x_732) ;  /* 0x000000000f087348 */ /* 0x000fea0003c00000 */
[----:B------:R0:W1:Y:S02]  /*288a0*/  SHFL.IDX P6, R14, R13, R12, R11 ;  /* 0x0000000c0d0e7389 */ /* 0x00006400000c000b */
[----:B01----:R-:W-:Y:S01]  /*288b0*/  ENDCOLLECTIVE ;  /* 0x000000000000791b */ /* 0x003fe20003800000 */
.L_x_732:
[----:B------:R-:W-:Y:S01]  /*288c0*/  MOV R13, R124 ;  /* 0x0000007c000d7202 */ /* 0x000fe20000000f00 */
[----:B------:R-:W-:Y:S02]  /*288d0*/  IMAD.MOV.U32 R12, RZ, RZ, R9 ;  /* 0x000000ffff0c7224 */ /* 0x000fe400078e0009 */
[----:B------:R-:W-:-:S07]  /*288e0*/  IMAD.MOV.U32 R122, RZ, RZ, R14 ;  /* 0x000000ffff7a7224 */ /* 0x000fce00078e000e */
[----:B------:R-:W-:Y:S05]  /*288f0*/  WARPSYNC.COLLECTIVE R15, `(.L_x_733) ;  /* 0x000000000f087348 */ /* 0x000fea0003c00000 */
[----:B------:R0:W1:Y:S02]  /*28900*/  SHFL.IDX P6, R14, R13, R12, R11 ;  /* 0x0000000c0d0e7389 */ /* 0x00006400000c000b */
[----:B01----:R-:W-:Y:S01]  /*28910*/  ENDCOLLECTIVE ;  /* 0x000000000000791b */ /* 0x003fe20003800000 */
.L_x_733:
[----:B------:R-:W-:Y:S01]  /*28920*/  MOV R13, R126 ;  /* 0x0000007e000d7202 */ /* 0x000fe20000000f00 */
[----:B------:R-:W-:Y:S02]  /*28930*/  IMAD.MOV.U32 R12, RZ, RZ, R3 ;  /* 0x000000ffff0c7224 */ /* 0x000fe400078e0003 */
[----:B------:R-:W-:-:S07]  /*28940*/  IMAD.MOV.U32 R113, RZ, RZ, R14 ;  /* 0x000000ffff717224 */ /* 0x000fce00078e000e */
[----:B------:R-:W-:Y:S05]  /*28950*/  WARPSYNC.COLLECTIVE R15, `(.L_x_734) ;  /* 0x000000000f087348 */ /* 0x000fea0003c00000 */
[----:B------:R0:W1:Y:S02]  /*28960*/  SHFL.IDX P6, R14, R13, R12, R11 ;  /* 0x0000000c0d0e7389 */ /* 0x00006400000c000b */
[----:B01----:R-:W-:Y:S01]  /*28970*/  ENDCOLLECTIVE ;  /* 0x000000000000791b */ /* 0x003fe20003800000 */
.L_x_734:
[----:B------:R-:W-:Y:S01]  /*28980*/  MOV R13, R128 ;  /* 0x00000080000d7202 */ /* 0x000fe20000000f00 */
[----:B------:R-:W-:Y:S02]  /*28990*/  IMAD.MOV.U32 R12, RZ, RZ, R9 ;  /* 0x000000ffff0c7224 */ /* 0x000fe400078e0009 */
[----:B------:R-:W-:-:S07]  /*289a0*/  IMAD.MOV.U32 R126, RZ, RZ, R14 ;  /* 0x000000ffff7e7224 */ /* 0x000fce00078e000e */
[----:B------:R-:W-:Y:S05]  /*289b0*/  WARPSYNC.COLLECTIVE R15, `(.L_x_735) ;  /* 0x000000000f087348 */ /* 0x000fea0003c00000 */
[----:B------:R0:W1:Y:S02]  /*289c0*/  SHFL.IDX P6, R14, R13, R12, R11 ;  /* 0x0000000c0d0e7389 */ /* 0x00006400000c000b */
[----:B01----:R-:W-:Y:S01]  /*289d0*/  ENDCOLLECTIVE ;  /* 0x000000000000791b */ /* 0x003fe20003800000 */
.L_x_735:
[----:B------:R-:W-:Y:S01]  /*289e0*/  MOV R13, R130 ;  /* 0x00000082000d7202 */ /* 0x000fe20000000f00 */
[----:B------:R-:W-:Y:S02]  /*289f0*/  IMAD.MOV.U32 R12, RZ, RZ, R3 ;  /* 0x000000ffff0c7224 */ /* 0x000fe400078e0003 */
[----:B------:R-:W-:-:S07]  /*28a00*/  IMAD.MOV.U32 R115, RZ, RZ, R14 ;  /* 0x000000ffff737224 */ /* 0x000fce00078e000e */
[----:B------:R-:W-:Y:S05]  /*28a10*/  WARPSYNC.COLLECTIVE R15, `(.L_x_736) ;  /* 0x000000000f087348 */ /* 0x000fea0003c00000 */
[----:B------:R0:W1:Y:S02]  /*28a20*/  SHFL.IDX P6, R14, R13, R12, R11 ;  /* 0x0000000c0d0e7389 */ /* 0x00006400000c000b */
[----:B01----:R-:W-:Y:S01]  /*28a30*/  ENDCOLLECTIVE ;  /* 0x000000000000791b */ /* 0x003fe20003800000 */
.L_x_736:
[----:B------:R-:W-:Y:S01]  /*28a40*/  MOV R13, R132 ;  /* 0x00000084000d7202 */ /* 0x000fe20000000f00 */
[----:B------:R-:W-:Y:S02]  /*28a50*/  IMAD.MOV.U32 R12, RZ, RZ, R9 ;  /* 0x000000ffff0c7224 */ /* 0x000fe400078e0009 */
[----:B------:R-:W-:-:S07]  /*28a60*/  IMAD.MOV.U32 R130, RZ, RZ, R14 ;  /* 0x000000ffff827224 */ /* 0x000fce00078e000e */
[----:B------:R-:W-:Y:S05]  /*28a70*/  WARPSYNC.COLLECTIVE R15, `(.L_x_737) ;  /* 0x000000000f087348 */ /* 0x000fea0003c00000 */
[----:B------:R0:W1:Y:S02]  /*28a80*/  SHFL.IDX P6, R14, R13, R12, R11 ;  /* 0x0000000c0d0e7389 */ /* 0x00006400000c000b */
[----:B01----:R-:W-:Y:S01]  /*28a90*/  ENDCOLLECTIVE ;  /* 0x000000000000791b */ /* 0x003fe20003800000 */
.L_x_737:
[----:B------:R-:W-:Y:S01]  /*28aa0*/  MOV R13, R134 ;  /* 0x00000086000d7202 */ /* 0x000fe20000000f00 */
[----:B------:R-:W-:Y:S02]  /*28ab0*/  IMAD.MOV.U32 R12, RZ, RZ, R3 ;  /* 0x000000ffff0c7224 */ /* 0x000fe400078e0003 */
[----:B------:R-:W-:-:S07]  /*28ac0*/  IMAD.MOV.U32 R117, RZ, RZ, R14 ;  /* 0x000000ffff757224 */ /* 0x000fce00078e000e */
[----:B------:R-:W-:Y:S05]  /*28ad0*/  WARPSYNC.COLLECTIVE R15, `(.L_x_738) ;  /* 0x000000000f087348 */ /* 0x000fea0003c00000 */
[----:B------:R0:W1:Y:S02]  /*28ae0*/  SHFL.IDX P6, R14, R13, R12, R11 ;  /* 0x0000000c0d0e7389 */ /* 0x00006400000c000b */
[----:B01----:R-:W-:Y:S01]  /*28af0*/  ENDCOLLECTIVE ;  /* 0x000000000000791b */ /* 0x003fe20003800000 */
.L_x_738:
[----:B------:R-:W-:Y:S01]  /*28b00*/  MOV R13, R136 ;  /* 0x00000088000d7202 */ /* 0x000fe20000000f00 */
[----:B------:R-:W-:Y:S02]  /*28b10*/  IMAD.MOV.U32 R12, RZ, RZ, R9 ;  /* 0x000000ffff0c7224 */ /* 0x000fe400078e0009 */
[----:B------:R-:W-:-:S07]  /*28b20*/  IMAD.MOV.U32 R134, RZ, RZ, R14 ;  /* 0x000000ffff867224 */ /* 0x000fce00078e000e */
[----:B------:R-:W-:Y:S05]  /*28b30*/  WARPSYNC.COLLECTIVE R15, `(.L_x_739) ;  /* 0x000000000f087348 */ /* 0x000fea0003c00000 */
[----:B------:R0:W1:Y:S02]  /*28b40*/  SHFL.IDX P6, R14, R13, R12, R11 ;  /* 0x0000000c0d0e7389 */ /* 0x00006400000c000b */
[----:B01----:R-:W-:Y:S01]  /*28b50*/  ENDCOLLECTIVE ;  /* 0x000000000000791b */ /* 0x003fe20003800000 */
.L_x_739:
[----:B------:R-:W-:Y:S01]  /*28b60*/  MOV R13, R138 ;  /* 0x0000008a000d7202 */ /* 0x000fe20000000f00 */
[----:B------:R-:W-:Y:S02]  /*28b70*/  IMAD.MOV.U32 R12, RZ, RZ, R3 ;  /* 0x000000ffff0c7224 */ /* 0x000fe400078e0003 */
[----:B------:R-:W-:-:S07]  /*28b80*/  IMAD.MOV.U32 R119, RZ, RZ, R14 ;  /* 0x000000ffff777224 */ /* 0x000fce00078e000e */
[----:B------:R-:W-:Y:S05]  /*28b90*/  WARPSYNC.COLLECTIVE R15, `(.L_x_740) ;  /* 0x000000000f087348 */ /* 0x000fea0003c00000 */
[----:B------:R0:W1:Y:S02]  /*28ba0*/  SHFL.IDX P6, R14, R13, R12, R11 ;  /* 0x0000000c0d0e7389 */ /* 0x00006400000c000b */
[----:B01----:R-:W-:Y:S01]  /*28bb0*/  ENDCOLLECTIVE ;  /* 0x000000000000791b */ /* 0x003fe20003800000 */
.L_x_740:
[----:B------:R-:W-:Y:S01]  /*28bc0*/  MOV R13, R140 ;  /* 0x0000008c000d7202 */ /* 0x000fe20000000f00 */
[----:B------:R-:W-:Y:S02]  /*28bd0*/  IMAD.MOV.U32 R12, RZ, RZ, R9 ;  /* 0x000000ffff0c7224 */ /* 0x000fe400078e0009 */
[----:B------:R-:W-:-:S07]  /*28be0*/  IMAD.MOV.U32 R138, RZ, RZ, R14 ;  /* 0x000000ffff8a7224 */ /* 0x000fce00078e000e */
[----:B------:R-:W-:Y:S05]  /*28bf0*/  WARPSYNC.COLLECTIVE R15, `(.L_x_741) ;  /* 0x000000000f087348 */ /* 0x000fea0003c00000 */
[----:B------:R0:W1:Y:S02]  /*28c00*/  SHFL.IDX P6, R14, R13, R12, R11 ;  /* 0x0000000c0d0e7389 */ /* 0x00006400000c000b */
[----:B01----:R-:W-:Y:S01]  /*28c10*/  ENDCOLLECTIVE ;  /* 0x000000000000791b */ /* 0x003fe20003800000 */
.L_x_741:
[----:B------:R-:W-:Y:S01]  /*28c20*/  MOV R13, R6 ;  /* 0x00000006000d7202 */ /* 0x000fe20000000f00 */
[----:B------:R-:W-:Y:S01]  /*28c30*/  IMAD.MOV.U32 R12, RZ, RZ, R3 ;  /* 0x000000ffff0c7224 */ /* 0x000fe200078e0003 */
[----:B------:R-:W-:Y:S02]  /*28c40*/  SEL R6, R8, R7, P0 ;  /* 0x0000000708067207 */ /* 0x000fe40000000000 */
[----:B------:R-:W-:Y:S02]  /*28c50*/  SEL R8, R10, R21, P0 ;  /* 0x000000150a087207 */ /* 0x000fe40000000000 */
[----:B------:R-:W-:Y:S02]  /*28c60*/  SEL R7, R53, R82, P0 ;  /* 0x0000005235077207 */ /* 0x000fe40000000000 */
[----:B------:R-:W-:Y:S01]  /*28c70*/  SEL R10, R21, R10, P0 ;  /* 0x0000000a150a7207 */ /* 0x000fe20000000000 */
[----:B------:R-:W-:-:S07]  /*28c80*/  IMAD.MOV.U32 R121, RZ, RZ, R14 ;  /* 0x000000ffff797224 */ /* 0x000fce00078e000e */
[----:B------:R-:W-:Y:S05]  /*28c90*/  WARPSYNC.COLLECTIVE R15, `(.L_x_742) ;  /* 0x000000000f087348 */ /* 0x000fea0003c00000 */
[----:B------:R0:W1:Y:S02]  /*28ca0*/  SHFL.IDX P6, R14, R13, R12, R11 ;  /* 0x0000000c0d0e7389 */ /* 0x00006400000c000b */
[----:B01----:R-:W-:Y:S01]  /*28cb0*/  ENDCOLLECTIVE ;  /* 0x000000000000791b */ /* 0x003fe20003800000 */
.L_x_742:
[----:B------:R-:W-:Y:S01]  /*28cc0*/  MOV R13, R5 ;  /* 0x00000005000d7202 */ /* 0x000fe20000000f00 */
[----:B------:R-:W-:Y:S01]  /*28cd0*/  IMAD.MOV.U32 R12, RZ, RZ, R9 ;  /* 0x000000ffff0c7224 */ /* 0x000fe200078e0009 */
[----:B------:R-:W-:Y:S02]  /*28ce0*/  SEL R5, R82, R53, P0 ;  /* 0x0000003552057207 */ /* 0x000fe40000000000 */
[----:B------:R-:W-:Y:S02]  /*28cf0*/  SEL R9, R86, R55, P0 ;  /* 0x0000003756097207 */ /* 0x000fe40000000000 */
[----:B------:R-:W-:Y:S01]  /*28d00*/  SEL R53, R122, R113, P0 ;  /* 0x000000717a357207 */ /* 0x000fe20000000000 */
[----:B------:R-:W-:-:S07]  /*28d10*/  IMAD.MOV.U32 R75, RZ, RZ, R14 ;  /* 0x000000ffff4b7224 */ /* 0x000fce00078e000e */
[----:B------:R-:W-:Y:S05]  /*28d20*/  WARPSYNC.COLLECTIVE R15, `(.L_x_743) ;  /* 0x000000000f087348 */ /* 0x000fea0003c00000 */
[----:B------:R0:W1:Y:S02]  /*28d30*/  SHFL.IDX P6, R14, R13, R12, R11 ;  /* 0x0000000c0d0e7389 */ /* 0x00006400000c000b */
[----:B01----:R-:W-:Y:S01]  /*28d40*/  ENDCOLLECTIVE ;  /* 0x000000000000791b */ /* 0x003fe20003800000 */
.L_x_743:
[----:B------:R-:W-:Y:S02]  /*28d50*/  SEL R12, R24, R25, P0 ;  /* 0x00000019180c7207 */ /* 0x000fe40000000000 */
[----:B------:R-:W-:Y:S02]  /*28d60*/  SEL R11, R55, R86, P0 ;  /* 0x00000056370b7207 */ /* 0x000fe40000000000 */
[----:B------:R-:W-:Y:S02]  /*28d70*/  SEL R13, R90, R57, P0 ;  /* 0x000000395a0d7207 */ /* 0x000fe40000000000 */
[----:B------:R-:W-:Y:S02]  /*28d80*/  SEL R15, R57, R90, P0 ;  /* 0x0000005a390f7207 */ /* 0x000fe40000000000 */
[----:B------:R-:W-:Y:S01]  /*28d90*/  SEL R55, R113, R122, P0 ;  /* 0x0000007a71377207 */ /* 0x000fe20000000000 */
[----:B------:R-:W-:Y:S01]  /*28da0*/  IMAD.MOV.U32 R20, RZ, RZ, R14 ;  /* 0x000000ffff147224 */ /* 0x000fe200078e000e */
[----:B------:R-:W-:-:S02]  /*28db0*/  SEL R14, R25, R24, P0 ;  /* 0x00000018190e7207 */ /* 0x000fc40000000000 */
        /* <DEDUP_REMOVED lines=35> */
[----:B------:R-:W-:Y:S01]  /*28ff0*/  MOV R78, RZ ;  /* 0x000000ff004e7202 */ /* 0x000fe20000000f00 */
[----:B------:R-:W-:Y:S06]  /*29000*/  BRA `(.L_x_744) ;  /* 0xffffff3800d87947 */ /* 0x000fec000383ffff */
.L_x_514:
[----:B------:R-:W-:Y:S01]  /*29010*/  IMAD.MOV.U32 R13, RZ, RZ, R3 ;  /* 0x000000ffff0d7224 */ /* 0x000fe200078e0003 */
[----:B------:R-:W-:Y:S01]  /*29020*/  MOV R11, 0x181f ;  /* 0x0000181f000b7802 */ /* 0x000fe20000000f00 */
[----:B------:R-:W-:Y:S02]  /*29030*/  IMAD.MOV.U32 R12, RZ, RZ, RZ ;  /* 0x000000ffff0c7224 */ /* 0x000fe400078e00ff */
[----:B------:R-:W-:-:S07]  /*29040*/  IMAD.MOV.U32 R15, RZ, RZ, -0x1 ;  /* 0xffffffffff0f7424 */ /* 0x000fce00078e00ff */
[----:B0-----:R-:W-:Y:S05]  /*29050*/  WARPSYNC.COLLECTIVE R15, `(.L_x_745) ;  /* 0x000000000f087348 */ /* 0x001fea0003c00000 */
[----:B------:R1:W2:Y:S02]  /*29060*/  SHFL.IDX P6, R14, R13, R12, R11 ;  /* 0x0000000c0d0e7389 */ /* 0x0002a400000c000b */
[----:B012---:R-:W-:Y:S01]  /*29070*/  ENDCOLLECTIVE ;  /* 0x000000000000791b */ /* 0x007fe20003800000 */
.L_x_745:
[----:B------:R-:W-:Y:S01]  /*29080*/  MOV R13, R2 ;  /* 0x00000002000d7202 */ /* 0x000fe20000000f00 */
[----:B------:R-:W-:-:S07]  /*29090*/  IMAD.MOV.U32 R0, RZ, RZ, R14 ;  /* 0x000000ffff007224 */ /* 0x000fce00078e000e */
[----:B------:R-:W-:Y:S05]  /*290a0*/  WARPSYNC.COLLECTIVE R15, `(.L_x_746) ;  /* 0x000000000f087348 */ /* 0x000fea0003c00000 */
[----:B------:R0:W1:Y:S02]  /*290b0*/  SHFL.IDX P6, R14, R13, R12, R11 ;  /* 0x0000000c0d0e7389 */ /* 0x00006400000c000b */
[----:B01----:R-:W-:Y:S01]  /*290c0*/  ENDCOLLECTIVE ;  /* 0x000000000000791b */ /* 0x003fe20003800000 */
.L_x_746:
[----:B------:R-:W-:Y:S05]  /*290d0*/  BRA `(.L_x_747) ;  /* 0xffffff58003c7947 */ /* 0x000fea000383ffff */
.L_x_517:
[----:B------:R-:W-:Y:S01]  /*290e0*/  BSSY B1, `(.L_x_748) ;  /* 0x0000008000017945 */ /* 0x000fe20003800000 */
[----:B----4-:R-:W-:Y:S01]  /*290f0*/  IMAD.MOV.U32 R13, RZ, RZ, R3 ;  /* 0x000000ffff0d7224 */ /* 0x010fe200078e0003 */
[----:B------:R-:W-:Y:S01]  /*29100*/  MOV R11, 0x181f ;  /* 0x0000181f000b7802 */ /* 0x000fe20000000f00 */
[----:B------:R-:W-:Y:S02]  /*29110*/  IMAD.MOV.U32 R12, RZ, RZ, 0x1 ;  /* 0x00000001ff0c7424 */ /* 0x000fe400078e00ff */
[----:B------:R-:W-:-:S07]  /*29120*/  IMAD.MOV.U32 R15, RZ, RZ, -0x1 ;  /* 0xffffffffff0f7424 */ /* 0x000fce00078e00ff */
[----:B0123--:R-:W-:Y:S05]  /*29130*/  WARPSYNC.COLLECTIVE R15, `(.L_x_749) ;  /* 0x000000000f087348 */ /* 0x00ffea0003c00000 */
[----:B---3--:R3:W4:Y:S02]  /*29140*/  SHFL.IDX P6, R14, R13, R12, R11 ;  /* 0x0000000c0d0e7389 */ /* 0x00872400000c000b */
[----:B01234-:R-:W-:Y:S01]  /*29150*/  ENDCOLLECTIVE ;  /* 0x000000000000791b */ /* 0x01ffe20003800000 */
.L_x_749:
[----:B------:R-:W-:Y:S05]  /*29160*/  BSYNC B1 ;  /* 0x0000000000017941 */ /* 0x000fea0003800000 */
.L_x_748:
[----:B------:R-:W-:Y:S01]  /*29170*/  MOV R13, R2 ;  /* 0x00000002000d7202 */ /* 0x000fe20000000f00 */
[----:B------:R-:W-:Y:S01]  /*29180*/  IMAD.MOV.U32 R12, RZ, RZ, 0x1 ;  /* 0x00000001ff0c7424 */ /* 0x000fe200078e00ff */
[----:B------:R-:W-:Y:S01]  /*29190*/  MOV R15, 0xffffffff ;  /* 0xffffffff000f7802 */ /* 0x000fe20000000f00 */
[----:B------:R-:W-:Y:S02]  /*291a0*/  IMAD.MOV.U32 R11, RZ, RZ, 0x181f ;  /* 0x0000181fff0b7424 */ /* 0x000fe400078e00ff */
[----:B------:R-:W-:-:S07]  /*291b0*/  IMAD.MOV.U32 R0, RZ, RZ, R14 ;  /* 0x000000ffff007224 */ /* 0x000fce00078e000e */
[----:B------:R-:W-:Y:S05]  /*291c0*/  WARPSYNC.COLLECTIVE R15, `(.L_x_750) ;  /* 0x000000000f087348 */ /* 0x000fea0003c00000 */
[----:B------:R0:W1:Y:S02]  /*291d0*/  SHFL.IDX P6, R14, R13, R12, R11 ;  /* 0x0000000c0d0e7389 */ /* 0x00006400000c000b */
[----:B01----:R-:W-:Y:S01]  /*291e0*/  ENDCOLLECTIVE ;  /* 0x000000000000791b */ /* 0x003fe20003800000 */
.L_x_750:
[----:B------:R-:W-:Y:S05]  /*291f0*/  BRA `(.L_x_751) ;  /* 0xffffff58005c7947 */ /* 0x000fea000383ffff */
.L_x_520:
        /* <DEDUP_REMOVED lines=8> */
.L_x_753:
[----:B------:R-:W-:Y:S05]  /*29280*/  BSYNC B1 ;  /* 0x0000000000017941 */ /* 0x000fea0003800000 */
.L_x_752:
        /* <DEDUP_REMOVED lines=8> */
.L_x_754:
[----:B------:R-:W-:Y:S05]  /*29310*/  BRA `(.L_x_755) ;  /* 0xffffff58007c7947 */ /* 0x000fea000383ffff */
.L_x_523:
[----:B------:R-:W-:Y:S01]  /*29320*/  BSSY B1, `(.L_x_756) ;  /* 0x0000008000017945 */ /* 0x000fe20003800000 */
[----:B0-----:R-:W-:Y:S01]  /*29330*/  IMAD.MOV.U32 R13, RZ, RZ, R3 ;  /* 0x000000ffff0d7224 */ /* 0x001fe200078e0003 */
[----:B------:R-:W-:Y:S01]  /*29340*/  MOV R11, 0x181f ;  /* 0x0000181f000b7802 */ /* 0x000fe20000000f00 */
[----:B------:R-:W-:Y:S02]  /*29350*/  IMAD.MOV.U32 R12, RZ, RZ, 0x3 ;  /* 0x00000003ff0c7424 */ /* 0x000fe400078e00ff */
[----:B------:R-:W-:-:S07]  /*29360*/  IMAD.MOV.U32 R15, RZ, RZ, -0x1 ;  /* 0xffffffffff0f7424 */ /* 0x000fce00078e00ff */
[----:B-1234-:R-:W-:Y:S05]  /*29370*/  WARPSYNC.COLLECTIVE R15, `(.L_x_757) ;  /* 0x000000000f087348 */ /* 0x01efea0003c00000 */
[----:B----4-:R0:W4:Y:S02]  /*29380*/  SHFL.IDX P6, R14, R13, R12, R11 ;  /* 0x0000000c0d0e7389 */ /* 0x01012400000c000b */
[----:B01234-:R-:W-:Y:S01]  /*29390*/  ENDCOLLECTIVE ;  /* 0x000000000000791b */ /* 0x01ffe20003800000 */
.L_x_757:
[----:B------:R-:W-:Y:S05]  /*293a0*/  BSYNC B1 ;  /* 0x0000000000017941 */ /* 0x000fea0003800000 */
.L_x_756:
        /* <DEDUP_REMOVED lines=8> */
.L_x_758:
[----:B------:R-:W-:Y:S05]  /*29430*/  BRA `(.L_x_759) ;  /* 0xffffff58009c7947 */ /* 0x000fea000383ffff */
.L_x_540:
[----:B------:R-:W0:Y:S01]  /*29440*/  S2R R7, SR_TID.X ;  /* 0x0000000000077919 */ /* 0x000e220000002100 */
[----:B------:R-:W-:Y:S01]  /*29450*/  BSSY B1, `(.L_x_760) ;  /* 0x000000a000017945 */ /* 0x000fe20003800000 */
[----:B------:R-:W-:Y:S01]  /*29460*/  IMAD.MOV.U32 R12, RZ, RZ, RZ ;  /* 0x000000ffff0c7224 */ /* 0x000fe200078e00ff */
[----:B------:R-:W-:Y:S01]  /*29470*/  MOV R11, 0x1f ;  /* 0x0000001f000b7802 */ /* 0x000fe20000000f00 */
[----:B------:R-:W-:Y:S01]  /*29480*/  IMAD.MOV.U32 R15, RZ, RZ, -0x1 ;  /* 0xffffffffff0f7424 */ /* 0x000fe200078e00ff */
[----:B0-----:R-:W-:-:S04]  /*29490*/  SHF.R.U32.HI R7, RZ, 0x5, R7 ;  /* 0x00000005ff077819 */ /* 0x001fc80000011607 */
[----:B------:R-:W-:-:S05]  /*294a0*/  LOP3.LUT R7, R7, 0x3, RZ, 0xc0, !PT ;  /* 0x0000000307077812 */ /* 0x000fca00078ec0ff */
[----:B------:R-:W-:-:S07]  /*294b0*/  IMAD.MOV.U32 R13, RZ, RZ, R7 ;  /* 0x000000ffff0d7224 */ /* 0x000fce00078e0007 */
[----:B------:R-:W-:Y:S05]  /*294c0*/  WARPSYNC.COLLECTIVE R15, `(.L_x_761) ;  /* 0x000000000f087348 */ /* 0x000fea0003c00000 */
[----:B------:R0:W1:Y:S02]  /*294d0*/  SHFL.IDX P6, R14, R13, R12, R11 ;  /* 0x0000000c0d0e7389 */ /* 0x00006400000c000b */
[----:B01----:R-:W-:Y:S01]  /*294e0*/  ENDCOLLECTIVE ;  /* 0x000000000000791b */ /* 0x003fe20003800000 */
.L_x_761:
[----:B------:R-:W-:Y:S05]  /*294f0*/  BSYNC B1 ;  /* 0x0000000000017941 */ /* 0x000fea0003800000 */
.L_x_760:
[----:B------:R-:W-:Y:S05]  /*29500*/  BRA `(.L_x_762) ;  /* 0xffffff6c00d87947 */ /* 0x000fea000383ffff */
.L_x_542:
[----:B------:R-:W-:Y:S01]  /*29510*/  BSSY B1, `(.L_x_763) ;  /* 0x0000006000017945 */ /* 0x000fe20003800000 */
[----:B------:R-:W-:-:S07]  /*29520*/  IMAD.MOV.U32 R15, RZ, RZ, -0x1 ;  /* 0xffffffffff0f7424 */ /* 0x000fce00078e00ff */
[----:B0-----:R-:W-:Y:S05]  /*29530*/  WARPSYNC.COLLECTIVE R15, `(.L_x_764) ;  /* 0x000000000f0c7348 */ /* 0x001fea0003c00000 */
[----:B------:R-:W-:Y:S02]  /*29540*/  ELECT P6, UR62, PT ;  /* 0x00000000003e782f */ /* 0x000fe400038c0000 */
[----:B------:R-:W-:Y:S01]  /*29550*/  MOV R14, UR62 ;  /* 0x0000003e000e7c02 */ /* 0x000fe20008000f00 */
[----:B0-----:R-:W-:Y:S10]  /*29560*/  ENDCOLLECTIVE ;  /* 0x000000000000791b */ /* 0x001ff40003800000 */
.L_x_764:
[----:B------:R-:W-:Y:S05]  /*29570*/  BSYNC B1 ;  /* 0x0000000000017941 */ /* 0x000fea0003800000 */
.L_x_763:
[----:B------:R-:W-:Y:S05]  /*29580*/  BRA `(.L_x_541) ;  /* 0xffffff6c00d07947 */ /* 0x000fea000383ffff */
.L_x_544:
[----:B0-----:R-:W2:Y:S02]  /*29590*/  LDL R3, [R1+0x4] ;  /* 0x0000040001037983 */ /* 0x001ea40000100800 */
[----:B--2---:R0:W1:Y:S02]  /*295a0*/  SYNCS.PHASECHK.TRANS64.TRYWAIT P0, [R3+URZ+0x38820], R2 ;  /* 0x03882002030075a7 */ /* 0x004064000800017f */
[----:B-1----:R-:W-:Y:S05]  /*295b0*/  @!P0 NANOSLEEP.SYNCS 0x989680 ;  /* 0x009896800000895d */ /* 0x002fea0003900000 */
[----:B------:R-:W1:Y:S02]  /*295c0*/  @!P0 SYNCS.PHASECHK.TRANS64 P0, [R3+URZ+0x38820], R2 ;  /* 0x03882002030085a7 */ /* 0x000e64000800007f */
[----:B-1----:R-:W-:Y:S05]  /*295d0*/  @!P0 BRA `(.L_x_544) ;  /* 0xfffffffc00ec8947 */ /* 0x002fea000383ffff */
[----:B------:R-:W-:Y:S05]  /*295e0*/  BRA `(.L_x_765) ;  /* 0xffffff6c00e07947 */ /* 0x000fea000383ffff */
.L_x_548:
[----:B0-----:R0:W1:Y:S02]  /*295f0*/  SYNCS.PHASECHK.TRANS64.TRYWAIT P0, [R5+URZ+0x388a0], R8 ;  /* 0x0388a008050075a7 */ /* 0x001064000800017f */
[----:B-1----:R-:W-:Y:S05]  /*29600*/  @!P0 NANOSLEEP.SYNCS 0x989680 ;  /* 0x009896800000895d */ /* 0x002fea0003900000 */
[----:B------:R-:W1:Y:S02]  /*29610*/  @!P0 SYNCS.PHASECHK.TRANS64 P0, [R5+URZ+0x388a0], R8 ;  /* 0x0388a008050085a7 */ /* 0x000e64000800007f */
[----:B-1----:R-:W-:Y:S05]  /*29620*/  @!P0 BRA `(.L_x_548) ;  /* 0xfffffffc00f08947 */ /* 0x002fea000383ffff */
[----:B------:R-:W-:Y:S05]  /*29630*/  BRA `(.L_x_766) ;  /* 0xffffff7000087947 */ /* 0x000fea000383ffff */
.L_x_554:
[----:B-1----:R1:W2:Y:S02]  /*29640*/  SYNCS.PHASECHK.TRANS64.TRYWAIT P0, [R5+URZ+0x388c0], R8 ;  /* 0x0388c008050075a7 */ /* 0x0022a4000800017f */
[----:B--2---:R-:W-:Y:S05]  /*29650*/  @!P0 NANOSLEEP.SYNCS 0x989680 ;  /* 0x009896800000895d */ /* 0x004fea0003900000 */
[----:B------:R-:W2:Y:S02]  /*29660*/  @!P0 SYNCS.PHASECHK.TRANS64 P0, [R5+URZ+0x388c0], R8 ;  /* 0x0388c008050085a7 */ /* 0x000ea4000800007f */
[----:B--2---:R-:W-:Y:S05]  /*29670*/  @!P0 BRA `(.L_x_554) ;  /* 0xfffffffc00f08947 */ /* 0x004fea000383ffff */
[----:B------:R-:W-:Y:S05]  /*29680*/  BRA `(.L_x_767) ;  /* 0xffffff7000cc7947 */ /* 0x000fea000383ffff */
.L_x_562:
[----:B0-----:R0:W1:Y:S02]  /*29690*/  SYNCS.PHASECHK.TRANS64.TRYWAIT P1, [R6+URZ+0x388a0], R5 ;  /* 0x0388a005060075a7 */ /* 0x001064000802017f */
[----:B-1----:R-:W-:Y:S05]  /*296a0*/  @!P1 NANOSLEEP.SYNCS 0x989680 ;  /* 0x009896800000995d */ /* 0x002fea0003900000 */
[----:B------:R-:W1:Y:S02]  /*296b0*/  @!P1 SYNCS.PHASECHK.TRANS64 P1, [R6+URZ+0x388a0], R5 ;  /* 0x0388a005060095a7 */ /* 0x000e64000802007f */
[----:B-1----:R-:W-:Y:S05]  /*296c0*/  @!P1 BRA `(.L_x_562) ;  /* 0xfffffffc00f09947 */ /* 0x002fea000383ffff */
[----:B------:R-:W-:Y:S05]  /*296d0*/  BRA `(.L_x_768) ;  /* 0xffffff7400e07947 */ /* 0x000fea000383ffff */
.L_x_568:
[----:B-1----:R1:W2:Y:S02]  /*296e0*/  SYNCS.PHASECHK.TRANS64.TRYWAIT P1, [R6+URZ+0x388c0], R5 ;  /* 0x0388c005060075a7 */ /* 0x0022a4000802017f */
[----:B--2---:R-:W-:Y:S05]  /*296f0*/  @!P1 NANOSLEEP.SYNCS 0x989680 ;  /* 0x009896800000995d */ /* 0x004fea0003900000 */
[----:B------:R-:W2:Y:S02]  /*29700*/  @!P1 SYNCS.PHASECHK.TRANS64 P1, [R6+URZ+0x388c0], R5 ;  /* 0x0388c005060095a7 */ /* 0x000ea4000802007f */
[----:B--2---:R-:W-:Y:S05]  /*29710*/  @!P1 BRA `(.L_x_568) ;  /* 0xfffffffc00f09947 */ /* 0x004fea000383ffff */
[----:B------:R-:W-:Y:S05]  /*29720*/  BRA `(.L_x_769) ;  /* 0xffffff7800a07947 */ /* 0x000fea000383ffff */
.L_x_584:
[----:B------:R-:W0:Y:S01]  /*29730*/  S2R R4, SR_TID.X ;  /* 0x0000000000047919 */ /* 0x000e220000002100 */
[----:B------:R-:W-:Y:S01]  /*29740*/  BSSY B0, `(.L_x_770) ;  /* 0x000000a000007945 */ /* 0x000fe20003800000 */
[----:B------:R-:W-:Y:S01]  /*29750*/  IMAD.MOV.U32 R12, RZ, RZ, RZ ;  /* 0x000000ffff0c7224 */ /* 0x000fe200078e00ff */
[----:B------:R-:W-:Y:S01]  /*29760*/  MOV R15, 0xffffffff ;  /* 0xffffffff000f7802 */ /* 0x000fe20000000f00 */
[----:B------:R-:W-:Y:S01]  /*29770*/  IMAD.MOV.U32 R11, RZ, RZ, 0x1f ;  /* 0x0000001fff0b7424 */ /* 0x000fe200078e00ff */
[----:B0-----:R-:W-:-:S04]  /*29780*/  SHF.R.U32.HI R4, RZ, 0x5, R4 ;  /* 0x00000005ff047819 */ /* 0x001fc80000011604 */
[----:B------:R-:W-:-:S04]  /*29790*/  LOP3.LUT R4, R4, 0x3, RZ, 0xc0, !PT ;  /* 0x0000000304047812 */ /* 0x000fc800078ec0ff */
[----:B------:R-:W-:-:S07]  /*297a0*/  MOV R13, R4 ;  /* 0x00000004000d7202 */ /* 0x000fce0000000f00 */
[----:B-1----:R-:W-:Y:S05]  /*297b0*/  WARPSYNC.COLLECTIVE R15, `(.L_x_771) ;  /* 0x000000000f087348 */ /* 0x002fea0003c00000 */
[----:B------:R0:W2:Y:S02]  /*297c0*/  SHFL.IDX P6, R14, R13, R12, R11 ;  /* 0x0000000c0d0e7389 */ /* 0x0000a400000c000b */
[----:B012---:R-:W-:Y:S01]  /*297d0*/  ENDCOLLECTIVE ;  /* 0x000000000000791b */ /* 0x007fe20003800000 */
.L_x_771:
[----:B------:R-:W-:Y:S05]  /*297e0*/  BSYNC B0 ;  /* 0x0000000000007941 */ /* 0x000fea0003800000 */
.L_x_770:
[----:B------:R-:W-:Y:S05]  /*297f0*/  BRA `(.L_x_772) ;  /* 0xffffff8400807947 */ /* 0x000fea000383ffff */
.L_x_586:
[----:B------:R-:W-:Y:S01]  /*29800*/  BSSY B0, `(.L_x_773) ;  /* 0x0000006000007945 */ /* 0x000fe20003800000 */
[----:B------:R-:W-:-:S07]  /*29810*/  IMAD.MOV.U32 R15, RZ, RZ, -0x1 ;  /* 0xffffffffff0f7424 */ /* 0x000fce00078e00ff */
[----:B01----:R-:W-:Y:S05]  /*29820*/  WARPSYNC.COLLECTIVE R15, `(.L_x_774) ;  /* 0x000000000f0c7348 */ /* 0x003fea0003c00000 */
[----:B------:R-:W-:Y:S02]  /*29830*/  ELECT P6, UR62, PT ;  /* 0x00000000003e782f */ /* 0x000fe400038c0000 */
[----:B------:R-:W-:Y:S01]  /*29840*/  MOV R14, UR62 ;  /* 0x0000003e000e7c02 */ /* 0x000fe20008000f00 */
[----:B01----:R-:W-:Y:S10]  /*29850*/  ENDCOLLECTIVE ;  /* 0x000000000000791b */ /* 0x003ff40003800000 */
.L_x_774:
[----:B------:R-:W-:Y:S05]  /*29860*/  BSYNC B0 ;  /* 0x0000000000007941 */ /* 0x000fea0003800000 */
.L_x_773:
[----:B------:R-:W-:Y:S05]  /*29870*/  BRA `(.L_x_775) ;  /* 0xffffff84008c7947 */ /* 0x000fea000383ffff */
.L_x_588:
[----:B0-----:R0:W1:Y:S02]  /*29880*/  SYNCS.PHASECHK.TRANS64.TRYWAIT P0, [R0+URZ+0x38880], R3 ;  /* 0x03888003000075a7 */ /* 0x001064000800017f */
[----:B-1----:R-:W-:Y:S05]  /*29890*/  @!P0 NANOSLEEP.SYNCS 0x989680 ;  /* 0x009896800000895d */ /* 0x002fea0003900000 */
[----:B------:R-:W1:Y:S02]  /*298a0*/  @!P0 SYNCS.PHASECHK.TRANS64 P0, [R0+URZ+0x38880], R3 ;  /* 0x03888003000085a7 */ /* 0x000e64000800007f */
[----:B-1----:R-:W-:Y:S05]  /*298b0*/  @!P0 BRA `(.L_x_588) ;  /* 0xfffffffc00f08947 */ /* 0x002fea000383ffff */
[----:B------:R-:W-:Y:S05]  /*298c0*/  BRA `(.L_x_776) ;  /* 0xffffff8800047947 */ /* 0x000fea000383ffff */
.L_x_590:
[----:B-1----:R1:W2:Y:S02]  /*298d0*/  SYNCS.PHASECHK.TRANS64.TRYWAIT P0, [R0+URZ+0x38840], R3 ;  /* 0x03884003000075a7 */ /* 0x0022a4000800017f */
[----:B--2---:R-:W-:Y:S05]  /*298e0*/  @!P0 NANOSLEEP.SYNCS 0x989680 ;  /* 0x009896800000895d */ /* 0x004fea0003900000 */
[----:B------:R-:W2:Y:S02]  /*298f0*/  @!P0 SYNCS.PHASECHK.TRANS64 P0, [R0+URZ+0x38840], R3 ;  /* 0x03884003000085a7 */ /* 0x000ea4000800007f */
[----:B--2---:R-:W-:Y:S05]  /*29900*/  @!P0 BRA `(.L_x_590) ;  /* 0xfffffffc00f08947 */ /* 0x004fea000383ffff */
[----:B------:R-:W-:Y:S05]  /*29910*/  BRA `(.L_x_777) ;  /* 0xffffff8800787947 */ /* 0x000fea000383ffff */
.L_x_594:
[----:B------:R-:W2:Y:S01]  /*29920*/  LDL.LU R11, [R1+0x6c] ;  /* 0x00006c00010b7983 */ /* 0x000ea20000300800 */
[----:B------:R-:W-:Y:S01]  /*29930*/  IMAD.MOV.U32 R13, RZ, RZ, R3 ;  /* 0x000000ffff0d7224 */ /* 0x000fe200078e0003 */
[----:B------:R-:W-:Y:S01]  /*29940*/  MOV R12, RZ ;  /* 0x000000ff000c7202 */ /* 0x000fe20000000f00 */
[----:B------:R-:W-:Y:S01]  /*29950*/  IMAD.MOV.U32 R15, RZ, RZ, -0x1 ;  /* 0xffffffffff0f7424 */ /* 0x000fe200078e00ff */
[----:B------:R-:W-:-:S04]  /*29960*/  LOP3.LUT R8, R8, 0x7f, RZ, 0xc0, !PT ;  /* 0x0000007f08087812 */ /* 0x000fc800078ec0ff */
[----:B------:R-:W-:-:S04]  /*29970*/  SHF.R.U32.HI R5, RZ, 0x3, R8 ;  /* 0x00000003ff057819 */ /* 0x000fc80000011608 */
[----:B------:R-:W-:-:S05]  /*29980*/  IADD3 R0, R5, R17, RZ ;  /* 0x0000001105007210 */ /* 0x000fca0007ffe0ff */
[----:B------:R-:W-:Y:S02]  /*29990*/  VIADD R5, R0, 0x10 ;  /* 0x0000001000057836 */ /* 0x000fe40000000000 */
[----:B--2---:R-:W-:Y:S02]  /*299a0*/  IMAD R2, R11, R7, RZ ;  /* 0x000000070b027224 */ /* 0x004fe400078e02ff */
[----:B------:R-:W-:-:S03]  /*299b0*/  IMAD.MOV.U32 R11, RZ, RZ, 0x181f ;  /* 0x0000181fff0b7424 */ /* 0x000fc600078e00ff */
[----:B------:R-:W-:-:S13]  /*299c0*/  ISETP.GE.AND P2, PT, R0, R2, PT ;  /* 0x000000020000720c */ /* 0x000fda0003f46270 */
[----:B0----5:R-:W-:Y:S05]  /*299d0*/  WARPSYNC.COLLECTIVE R15, `(.L_x_778) ;  /* 0x000000000f087348 */ /* 0x021fea0003c00000 */
[----:B------:R1:W2:Y:S02]  /*299e0*/  SHFL.IDX P6, R14, R13, R12, R11 ;  /* 0x0000000c0d0e7389 */ /* 0x0002a400000c000b */
[----:B012--5:R-:W-:Y:S01]  /*299f0*/  ENDCOLLECTIVE ;  /* 0x000000000000791b */ /* 0x027fe20003800000 */
.L_x_778:
[----:B------:R-:W-:Y:S01]  /*29a00*/  IMAD.MOV.U32 R13, RZ, RZ, R4 ;  /* 0x000000ffff0d7224 */ /* 0x000fe200078e0004 */
[----:B------:R-:W-:-:S07]  /*29a10*/  MOV R6, R14 ;  /* 0x0000000e00067202 */ /* 0x000fce0000000f00 */
[----:B------:R-:W-:Y:S05]  /*29a20*/  WARPSYNC.COLLECTIVE R15, `(.L_x_779) ;  /* 0x000000000f087348 */ /* 0x000fea0003c00000 */
[----:B------:R0:W1:Y:S02]  /*29a30*/  SHFL.IDX P6, R14, R13, R12, R11 ;  /* 0x0000000c0d0e7389 */ /* 0x00006400000c000b */
[----:B01----:R-:W-:Y:S01]  /*29a40*/  ENDCOLLECTIVE ;  /* 0x000000000000791b */ /* 0x003fe20003800000 */
.L_x_779:
[----:B------:R-:W-:Y:S01]  /*29a50*/  MOV R13, R3 ;  /* 0x00000003000d7202 */ /* 0x000fe20000000f00 */
[----:B------:R-:W-:Y:S02]  /*29a60*/  IMAD.MOV.U32 R12, RZ, RZ, 0x1 ;  /* 0x00000001ff0c7424 */ /* 0x000fe400078e00ff */
[----:B------:R-:W-:-:S07]  /*29a70*/  IMAD.MOV.U32 R7, RZ, RZ, R14 ;  /* 0x000000ffff077224 */ /* 0x000fce00078e000e */
[----:B------:R-:W-:Y:S05]  /*29a80*/  WARPSYNC.COLLECTIVE R15, `(.L_x_780) ;  /* 0x000000000f087348 */ /* 0x000fea0003c00000 */
[----:B------:R0:W1:Y:S02]  /*29a90*/  SHFL.IDX P6, R14, R13, R12, R11 ;  /* 0x0000000c0d0e7389 */ /* 0x00006400000c000b */
[----:B01----:R-:W-:Y:S01]  /*29aa0*/  ENDCOLLECTIVE ;  /* 0x000000000000791b */ /* 0x003fe20003800000 */
.L_x_780:
[----:B------:R-:W-:-:S05]  /*29ab0*/  @!P2 IADD3 R7, P3, R10, R7, RZ ;  /* 0x000000070a07a210 */ /* 0x000fca0007f7e0ff */
[----:B------:R-:W-:-:S05]  /*29ac0*/  @!P2 IMAD.X R6, RZ, RZ, R6, P3 ;  /* 0x000000ffff06a224 */ /* 0x000fca00018e0606 */
[----:B------:R-:W-:Y:S02]  /*29ad0*/  @!P2 LOP3.LUT R7, R7, R6, RZ, 0x3c, !PT ;  /* 0x000000060707a212 */ /* 0x000fe400078e3cff */
[----:B------:R-:W-:Y:S02]  /*29ae0*/  MOV R13, R4 ;  /* 0x00000004000d7202 */ /* 0x000fe40000000f00 */
[----:B------:R-:W-:-:S04]  /*29af0*/  @!P2 LOP3.LUT R6, R7, R6, RZ, 0x3c, !PT ;  /* 0x000000060706a212 */ /* 0x000fc800078e3cff */
[----:B------:R-:W-:Y:S01]  /*29b00*/  @!P2 LOP3.LUT R7, R7, R6, RZ, 0x3c, !PT ;  /* 0x000000060707a212 */ /* 0x000fe200078e3cff */
[----:B------:R-:W-:-:S07]  /*29b10*/  IMAD.MOV.U32 R8, RZ, RZ, R14 ;  /* 0x000000ffff087224 */ /* 0x000fce00078e000e */
[----:B------:R-:W-:Y:S05]  /*29b20*/  WARPSYNC.COLLECTIVE R15, `(.L_x_781) ;  /* 0x000000000f087348 */ /* 0x000fea0003c00000 */
[----:B------:R0:W1:Y:S02]  /*29b30*/  SHFL.IDX P6, R14, R13, R12, R11 ;  /* 0x0000000c0d0e7389 */ /* 0x00006400000c000b */
[----:B01----:R-:W-:Y:S01]  /*29b40*/  ENDCOLLECTIVE ;  /* 0x000000000000791b */ /* 0x003fe20003800000 */
.L_x_781:
        /* <DEDUP_REMOVED lines=12> */
.L_x_782:
[----:B------:R-:W-:Y:S02]  /*29c10*/  @!P2 IADD3 R7, P3, R10, R5, RZ ;  /* 0x000000050a07a210 */ /* 0x000fe40007f7e0ff */
[----:B------:R-:W-:-:S03]  /*29c20*/  IADD3 R5, R0, 0x20, RZ ;  /* 0x0000002000057810 */ /* 0x000fc60007ffe0ff */
        /* <DEDUP_REMOVED lines=10> */
[----:B------:R-:W-:Y:S02]  /*29cd0*/  ISETP.GE.AND P2, PT, R5, R2, PT ;  /* 0x000000020500720c */ /* 0x000fe40003f46270 */
[----:B0-----:R-:W-:-:S11]  /*29ce0*/  MOV R6, R14 ;  /* 0x0000000e00067202 */ /* 0x001fd60000000f00 */
[----:B------:R-:W-:Y:S05]  /*29cf0*/  WARPSYNC.COLLECTIVE R15, `(.L_x_783) ;  /* 0x000000000f087348 */ /* 0x000fea0003c00000 */
[----:B------:R0:W1:Y:S02]  /*29d00*/  SHFL.IDX P6, R14, R13, R12, R11 ;  /* 0x0000000c0d0e7389 */ /* 0x00006400000c000b */
[----:B01----:R-:W-:Y:S01]  /*29d10*/  ENDCOLLECTIVE ;  /* 0x000000000000791b */ /* 0x003fe20003800000 */
.L_x_783:
[----:B------:R-:W-:Y:S02]  /*29d20*/  IMAD.MOV.U32 R13, RZ, RZ, R3 ;  /* 0x000000ffff0d7224 */ /* 0x000fe400078e0003 */
[----:B------:R-:W-:Y:S02]  /*29d30*/  IMAD.MOV.U32 R12, RZ, RZ, 0x3 ;  /* 0x00000003ff0c7424 */ /* 0x000fe400078e00ff */
[----:B------:R-:W-:-:S07]  /*29d40*/  IMAD.MOV.U32 R5, RZ, RZ, R14 ;  /* 0x000000ffff057224 */ /* 0x000fce00078e000e */
[----:B------:R-:W-:Y:S05]  /*29d50*/  WARPSYNC.COLLECTIVE R15, `(.L_x_784) ;  /* 0x000000000f087348 */ /* 0x000fea0003c00000 */
[----:B------:R0:W1:Y:S02]  /*29d60*/  SHFL.IDX P6, R14, R13, R12, R11 ;  /* 0x0000000c0d0e7389 */ /* 0x00006400000c000b */
[----:B01----:R-:W-:Y:S01]  /*29d70*/  ENDCOLLECTIVE ;  /* 0x000000000000791b */ /* 0x003fe20003800000 */
.L_x_784:
[----:B------:R-:W-:-:S04]  /*29d80*/  @!P2 IADD3 R5, P3, R10, R5, RZ ;  /* 0x000000050a05a210 */ /* 0x000fc80007f7e0ff */
[----:B------:R-:W-:-:S05]  /*29d90*/  @!P2 IADD3.X R6, RZ, R6, RZ, P3, !PT ;  /* 0x00000006ff06a210 */ /* 0x000fca0001ffe4ff */
[----:B------:R-:W-:Y:S02]  /*29da0*/  @!P2 IMAD.MOV.U32 R7, RZ, RZ, R6 ;  /* 0x000000ffff07a224 */ /* 0x000fe400078e0006 */
[----:B------:R-:W-:Y:S01]  /*29db0*/  @!P2 IMAD.MOV.U32 R6, RZ, RZ, R5 ;  /* 0x000000ffff06a224 */ /* 0x000fe200078e0005 */
[----:B------:R-:W-:Y:S01]  /*29dc0*/  IADD3 R5, R0, 0x30, RZ ;  /* 0x0000003000057810 */ /* 0x000fe20007ffe0ff */
[----:B------:R-:W-:-:S03]  /*29dd0*/  IMAD.MOV.U32 R13, RZ, RZ, R4 ;  /* 0x000000ffff0d7224 */ /* 0x000fc600078e0004 */
        /* <DEDUP_REMOVED lines=10> */
.L_x_785:
[----:B------:R-:W-:Y:S02]  /*29e80*/  IMAD.MOV.U32 R13, RZ, RZ, R3 ;  /* 0x000000ffff0d7224 */ /* 0x000fe400078e0003 */
[----:B------:R-:W-:Y:S02]  /*29e90*/  IMAD.MOV.U32 R12, RZ, RZ, 0x4 ;  /* 0x00000004ff0c7424 */ /* 0x000fe400078e00ff */
[----:B------:R-:W-:-:S07]  /*29ea0*/  IMAD.MOV.U32 R5, RZ, RZ, R14 ;  /* 0x000000ffff057224 */ /* 0x000fce00078e000e */
[----:B------:R-:W-:Y:S05]  /*29eb0*/  WARPSYNC.COLLECTIVE R15, `(.L_x_786) ;  /* 0x000000000f087348 */ /* 0x000fea0003c00000 */
[----:B------:R0:W1:Y:S02]  /*29ec0*/  SHFL.IDX P6, R14, R13, R12, R11 ;  /* 0x0000000c0d0e7389 */ /* 0x00006400000c000b */
[----:B01----:R-:W-:Y:S01]  /*29ed0*/  ENDCOLLECTIVE ;  /* 0x000000000000791b */ /* 0x003fe20003800000 */
.L_x_786:
        /* <DEDUP_REMOVED lines=16> */
.L_x_787:
[----:B------:R-:W-:Y:S02]  /*29fe0*/  IMAD.MOV.U32 R13, RZ, RZ, R3 ;  /* 0x000000ffff0d7224 */ /* 0x000fe400078e0003 */
[----:B------:R-:W-:Y:S02]  /*29ff0*/  IMAD.MOV.U32 R12, RZ, RZ, 0x5 ;  /* 0x00000005ff0c7424 */ /* 0x000fe400078e00ff */
[----:B------:R-:W-:-:S07]  /*2a000*/  IMAD.MOV.U32 R5, RZ, RZ, R14 ;  /* 0x000000ffff057224 */ /* 0x000fce00078e000e */
[----:B------:R-:W-:Y:S05]  /*2a010*/  WARPSYNC.COLLECTIVE R15, `(.L_x_788) ;  /* 0x000000000f087348 */ /* 0x000fea0003c00000 */
[----:B------:R0:W1:Y:S02]  /*2a020*/  SHFL.IDX P6, R14, R13, R12, R11 ;  /* 0x0000000c0d0e7389 */ /* 0x00006400000c000b */
[----:B01----:R-:W-:Y:S01]  /*2a030*/  ENDCOLLECTIVE ;  /* 0x000000000000791b */ /* 0x003fe20003800000 */
.L_x_788:
        /* <DEDUP_REMOVED lines=16> */
.L_x_789:
[----:B------:R-:W-:Y:S01]  /*2a140*/  MOV R13, R3 ;  /* 0x00000003000d7202 */ /* 0x000fe20000000f00 */
[----:B------:R-:W-:Y:S02]  /*2a150*/  IMAD.MOV.U32 R12, RZ, RZ, 0x6 ;  /* 0x00000006ff0c7424 */ /* 0x000fe400078e00ff */
[----:B------:R-:W-:-:S07]  /*2a160*/  IMAD.MOV.U32 R5, RZ, RZ, R14 ;  /* 0x000000ffff057224 */ /* 0x000fce00078e000e */
[----:B------:R-:W-:Y:S05]  /*2a170*/  WARPSYNC.COLLECTIVE R15, `(.L_x_790) ;  /* 0x000000000f087348 */ /* 0x000fea0003c00000 */
[----:B------:R0:W1:Y:S02]  /*2a180*/  SHFL.IDX P6, R14, R13, R12, R11 ;  /* 0x0000000c0d0e7389 */ /* 0x00006400000c000b */
[----:B01----:R-:W-:Y:S01]  /*2a190*/  ENDCOLLECTIVE ;  /* 0x000000000000791b */ /* 0x003fe20003800000 */
.L_x_790:
[----:B------:R-:W-:-:S04]  /*2a1a0*/  @!P2 IADD3 R5, P3, R10, R5, RZ ;  /* 0x000000050a05a210 */ /* 0x000fc80007f7e0ff */
[----:B------:R-:W-:-:S05]  /*2a1b0*/  @!P2 IADD3.X R6, RZ, R6, RZ, P3, !PT ;  /* 0x00000006ff06a210 */ /* 0x000fca0001ffe4ff */
[----:B------:R-:W-:Y:S02]  /*2a1c0*/  @!P2 IMAD.MOV.U32 R7, RZ, RZ, R6 ;  /* 0x000000ffff07a224 */ /* 0x000fe400078e0006 */
[----:B------:R-:W-:Y:S01]  /*2a1d0*/  @!P2 IMAD.MOV.U32 R6, RZ, RZ, R5 ;  /* 0x000000ffff06a224 */ /* 0x000fe200078e0005 */
[----:B------:R-:W-:-:S04]  /*2a1e0*/  MOV R13, R4 ;  /* 0x00000004000d7202 */ /* 0x000fc80000000f00 */
[----:B------:R-:W-:Y:S01]  /*2a1f0*/  @!PT LDS RZ, [RZ] ;  /* 0x00000000fffff984 */ /* 0x000fe20000000800 */
[----:B------:R-:W-:Y:S01]  /*2a200*/  @!PT LDS RZ, [RZ] ;  /* 0x00000000fffff984 */ /* 0x000fe20000000800 */
[----:B------:R-:W-:Y:S01]  /*2a210*/  @!PT LDS RZ, [RZ] ;  /* 0x00000000fffff984 */ /* 0x000fe20000000800 */
[----:B------:R-:W-:Y:S04]  /*2a220*/  @!P2 LDGSTS.E.BYPASS.LTC128B.128 [R9+0x22c00], desc[UR42][R6.64], !P0 ;  /* 0x22c000000609afae */ /* 0x000fe8000c101d6a */
[----:B------:R0:W-:Y:S02]  /*2a230*/  @!P2 LDGSTS.E.BYPASS.LTC128B.128 [R9+0x26c00], desc[UR42][R6.64+0x80], !P1 ;  /* 0x26c000800609afae */ /* 0x0001e4000c901d6a */
[----:B0-----:R-:W-:-:S07]  /*2a240*/  IMAD.MOV.U32 R6, RZ, RZ, R14 ;  /* 0x000000ffff067224 */ /* 0x001fce00078e000e */
[----:B------:R-:W-:Y:S05]  /*2a250*/  WARPSYNC.COLLECTIVE R15, `(.L_x_791) ;  /* 0x000000000f087348 */ /* 0x000fea0003c00000 */
[----:B------:R0:W1:Y:S02]  /*2a260*/  SHFL.IDX P6, R14, R13, R12, R11 ;  /* 0x0000000c0d0e7389 */ /* 0x00006400000c000b */
[----:B01----:R-:W-:Y:S01]  /*2a270*/  ENDCOLLECTIVE ;  /* 0x000000000000791b */ /* 0x003fe20003800000 */
.L_x_791:
[----:B------:R-:W-:-:S05]  /*2a280*/  VIADD R7, R0, 0x60 ;  /* 0x0000006000077836 */ /* 0x000fca0000000000 */
[----:B------:R-:W-:Y:S02]  /*2a290*/  ISETP.GE.AND P2, PT, R7, R2, PT ;  /* 0x000000020700720c */ /* 0x000fe40003f46270 */
[----:B------:R-:W-:Y:S01]  /*2a2a0*/  MOV R13, R3 ;  /* 0x00000003000d7202 */ /* 0x000fe20000000f00 */
[----:B------:R-:W-:Y:S02]  /*2a2b0*/  IMAD.MOV.U32 R12, RZ, RZ, 0x7 ;  /* 0x00000007ff0c7424 */ /* 0x000fe400078e00ff */
[----:B------:R-:W-:-:S08]  /*2a2c0*/  IMAD.MOV.U32 R5, RZ, RZ, R14 ;  /* 0x000000ffff057224 */ /* 0x000fd000078e000e */
[----:B------:R-:W-:Y:S05]  /*2a2d0*/  WARPSYNC.COLLECTIVE R15, `(.L_x_792) ;  /* 0x000000000f087348 */ /* 0x000fea0003c00000 */
[----:B------:R0:W1:Y:S02]  /*2a2e0*/  SHFL.IDX P6, R14, R13, R12, R11 ;  /* 0x0000000c0d0e7389 */ /* 0x00006400000c000b */
[----:B01----:R-:W-:Y:S01]  /*2a2f0*/  ENDCOLLECTIVE ;  /* 0x000000000000791b */ /* 0x003fe20003800000 */
.L_x_792:
[----:B------:R-:W-:-:S04]  /*2a300*/  @!P2 IADD3 R5, P3, R10, R5, RZ ;  /* 0x000000050a05a210 */ /* 0x000fc80007f7e0ff */
[----:B------:R-:W-:-:S05]  /*2a310*/  @!P2 IADD3.X R6, RZ, R6, RZ, P3, !PT ;  /* 0x00000006ff06a210 */ /* 0x000fca0001ffe4ff */
[----:B------:R-:W-:Y:S01]  /*2a320*/  @!P2 IMAD.MOV.U32 R7, RZ, RZ, R6 ;  /* 0x000000ffff07a224 */ /* 0x000fe200078e0006 */
[----:B------:R-:W-:Y:S01]  /*2a330*/  MOV R13, R4 ;  /* 0x00000004000d7202 */ /* 0x000fe20000000f00 */
[----:B------:R-:W-:-:S05]  /*2a340*/  @!P2 IMAD.MOV.U32 R6, RZ, RZ, R5 ;  /* 0x000000ffff06a224 */ /* 0x000fca00078e0005 */
[----:B------:R-:W-:Y:S01]  /*2a350*/  @!PT LDS RZ, [RZ] ;  /* 0x00000000fffff984 */ /* 0x000fe20000000800 */
[----:B------:R-:W-:Y:S01]  /*2a360*/  @!PT LDS RZ, [RZ] ;  /* 0x00000000fffff984 */ /* 0x000fe20000000800 */
[----:B------:R-:W-:Y:S01]  /*2a370*/  @!PT LDS RZ, [RZ] ;  /* 0x00000000fffff984 */ /* 0x000fe20000000800 */
[----:B------:R0:W-:Y:S01]  /*2a380*/  @!P2 LDGSTS.E.BYPASS.LTC128B.128 [R9+0x23400], desc[UR42][R6.64], !P0 ;  /* 0x234000000609afae */ /* 0x0001e2000c101d6a */
[----:B------:R-:W-:-:S03]  /*2a390*/  IMAD.MOV.U32 R5, RZ, RZ, R14 ;  /* 0x000000ffff057224 */ /* 0x000fc600078e000e */
[----:B------:R0:W-:Y:S04]  /*2a3a0*/  @!P2 LDGSTS.E.BYPASS.LTC128B.128 [R9+0x27400], desc[UR42][R6.64+0x80], !P1 ;  /* 0x274000800609afae */ /* 0x0001e8000c901d6a */
[----:B0-----:R-:W-:Y:S05]  /*2a3b0*/  WARPSYNC.COLLECTIVE R15, `(.L_x_793) ;  /* 0x000000000f087348 */ /* 0x001fea0003c00000 */
[----:B------:R1:W2:Y:S02]  /*2a3c0*/  SHFL.IDX P6, R14, R13, R12, R11 ;  /* 0x0000000c0d0e7389 */ /* 0x0002a400000c000b */
[----:B012---:R-:W-:Y:S01]  /*2a3d0*/  ENDCOLLECTIVE ;  /* 0x000000000000791b */ /* 0x007fe20003800000 */
.L_x_793:
[----:B------:R-:W-:Y:S01]  /*2a3e0*/  IMAD.MOV.U32 R3, RZ, RZ, R14 ;  /* 0x000000ffff037224 */ /* 0x000fe200078e000e */
[----:B------:R-:W-:Y:S06]  /*2a3f0*/  BRA `(.L_x_794) ;  /* 0xffffff8c001c7947 */ /* 0x000fec000383ffff */
.L_x_599:
[----:B---3--:R-:W3:Y:S02]  /*2a400*/  LDL R2, [R1+0x4] ;  /* 0x0000040001027983 */ /* 0x008ee40000100800 */
[----:B---3--:R3:W4:Y:S02]  /*2a410*/  SYNCS.PHASECHK.TRANS64.TRYWAIT P0, [R2+URZ+0x38820], R0 ;  /* 0x03882000020075a7 */ /* 0x008724000800017f */
[----:B----4-:R-:W-:Y:S05]  /*2a420*/  @!P0 NANOSLEEP.SYNCS 0x989680 ;  /* 0x009896800000895d */ /* 0x010fea0003900000 */
[----:B------:R-:W4:Y:S02]  /*2a430*/  @!P0 SYNCS.PHASECHK.TRANS64 P0, [R2+URZ+0x38820], R0 ;  /* 0x03882000020085a7 */ /* 0x000f24000800007f */
[----:B----4-:R-:W-:Y:S05]  /*2a440*/  @!P0 BRA `(.L_x_599) ;  /* 0xfffffffc00ec8947 */ /* 0x010fea000383ffff */
[----:B------:R-:W-:Y:S05]  /*2a450*/  BRA `(.L_x_795) ;  /* 0xffffff8c008c7947 */ /* 0x000fea000383ffff */
.L_x_605:
[----:B--2---:R2:W4:Y:S02]  /*2a460*/  SYNCS.PHASECHK.TRANS64.TRYWAIT P0, [R6+URZ+0x38880], R5 ;  /* 0x03888005060075a7 */ /* 0x004524000800017f */
[----:B----4-:R-:W-:Y:S05]  /*2a470*/  @!P0 NANOSLEEP.SYNCS 0x989680 ;  /* 0x009896800000895d */ /* 0x010fea0003900000 */
[----:B------:R-:W4:Y:S02]  /*2a480*/  @!P0 SYNCS.PHASECHK.TRANS64 P0, [R6+URZ+0x38880], R5 ;  /* 0x03888005060085a7 */ /* 0x000f24000800007f */
[----:B----4-:R-:W-:Y:S05]  /*2a490*/  @!P0 BRA `(.L_x_605) ;  /* 0xfffffffc00f08947 */ /* 0x010fea000383ffff */
[----:B------:R-:W-:Y:S05]  /*2a4a0*/  BRA `(.L_x_796) ;  /* 0xffffff9000507947 */ /* 0x000fea000383ffff */
.L_x_611:
[----:B---3--:R3:W4:Y:S02]  /*2a4b0*/  SYNCS.PHASECHK.TRANS64.TRYWAIT P0, [R6+URZ+0x38840], R5 ;  /* 0x03884005060075a7 */ /* 0x008724000800017f */
[----:B----4-:R-:W-:Y:S05]  /*2a4c0*/  @!P0 NANOSLEEP.SYNCS 0x989680 ;  /* 0x009896800000895d */ /* 0x010fea0003900000 */
[----:B------:R-:W4:Y:S02]  /*2a4d0*/  @!P0 SYNCS.PHASECHK.TRANS64 P0, [R6+URZ+0x38840], R5 ;  /* 0x03884005060085a7 */ /* 0x000f24000800007f */
[----:B----4-:R-:W-:Y:S05]  /*2a4e0*/  @!P0 BRA `(.L_x_611) ;  /* 0xfffffffc00f08947 */ /* 0x010fea000383ffff */
[----:B------:R-:W-:Y:S05]  /*2a4f0*/  BRA `(.L_x_797) ;  /* 0xffffff94001c7947 */ /* 0x000fea000383ffff */
.L_x_618:
[----:B--2---:R2:W4:Y:S02]  /*2a500*/  SYNCS.PHASECHK.TRANS64.TRYWAIT P0, [R3+URZ+0x38870], R4 ;  /* 0x03887004030075a7 */ /* 0x004524000800017f */
[----:B----4-:R-:W-:Y:S05]  /*2a510*/  @!P0 NANOSLEEP.SYNCS 0x989680 ;  /* 0x009896800000895d */ /* 0x010fea0003900000 */
[----:B------:R-:W4:Y:S02]  /*2a520*/  @!P0 SYNCS.PHASECHK.TRANS64 P0, [R3+URZ+0x38870], R4 ;  /* 0x03887004030085a7 */ /* 0x000f24000800007f */
[----:B----4-:R-:W-:Y:S05]  /*2a530*/  @!P0 BRA `(.L_x_618) ;  /* 0xfffffffc00f08947 */ /* 0x010fea000383ffff */
[----:B------:R-:W-:Y:S05]  /*2a540*/  BRA `(.L_x_798) ;  /* 0xffffff9800007947 */ /* 0x000fea000383ffff */
.L_x_620:
[----:B--2---:R2:W4:Y:S02]  /*2a550*/  SYNCS.PHASECHK.TRANS64.TRYWAIT P0, [R3+URZ+0x38860], R4 ;  /* 0x03886004030075a7 */ /* 0x004524000800017f */
[----:B----4-:R-:W-:Y:S05]  /*2a560*/  @!P0 NANOSLEEP.SYNCS 0x989680 ;  /* 0x009896800000895d */ /* 0x010fea0003900000 */
[----:B------:R-:W4:Y:S02]  /*2a570*/  @!P0 SYNCS.PHASECHK.TRANS64 P0, [R3+URZ+0x38860], R4 ;  /* 0x03886004030085a7 */ /* 0x000f24000800007f */
[----:B----4-:R-:W-:Y:S05]  /*2a580*/  @!P0 BRA `(.L_x_620) ;  /* 0xfffffffc00f08947 */ /* 0x010fea000383ffff */
[----:B------:R-:W-:Y:S05]  /*2a590*/  BRA `(.L_x_799) ;  /* 0xffffff9800087947 */ /* 0x000fea000383ffff */
.L_x_627:
[----:B---3--:R3:W4:Y:S02]  /*2a5a0*/  SYNCS.PHASECHK.TRANS64.TRYWAIT P1, [R0+URZ+0x38870], R2 ;  /* 0x03887002000075a7 */ /* 0x008724000802017f */
[----:B----4-:R-:W-:Y:S05]  /*2a5b0*/  @!P1 NANOSLEEP.SYNCS 0x989680 ;  /* 0x009896800000995d */ /* 0x010fea0003900000 */
[----:B------:R-:W4:Y:S02]  /*2a5c0*/  @!P1 SYNCS.PHASECHK.TRANS64 P1, [R0+URZ+0x38870], R2 ;  /* 0x03887002000095a7 */ /* 0x000f24000802007f */
[----:B----4-:R-:W-:Y:S05]  /*2a5d0*/  @!P1 BRA `(.L_x_627) ;  /* 0xfffffffc00f09947 */ /* 0x010fea000383ffff */
[----:B------:R-:W-:Y:S05]  /*2a5e0*/  BRA `(.L_x_800) ;  /* 0xffffffa400ac7947 */ /* 0x000fea000383ffff */
.L_x_629:
[----:B---3--:R3:W4:Y:S02]  /*2a5f0*/  SYNCS.PHASECHK.TRANS64.TRYWAIT P1, [R0+URZ+0x38860], R2 ;  /* 0x03886002000075a7 */ /* 0x008724000802017f */
[----:B----4-:R-:W-:Y:S05]  /*2a600*/  @!P1 NANOSLEEP.SYNCS 0x989680 ;  /* 0x009896800000995d */ /* 0x010fea0003900000 */
[----:B------:R-:W4:Y:S02]  /*2a610*/  @!P1 SYNCS.PHASECHK.TRANS64 P1, [R0+URZ+0x38860], R2 ;  /* 0x03886002000095a7 */ /* 0x000f24000802007f */
[----:B----4-:R-:W-:Y:S05]  /*2a620*/  @!P1 BRA `(.L_x_629) ;  /* 0xfffffffc00f09947 */ /* 0x010fea000383ffff */
[----:B------:R-:W-:Y:S05]  /*2a630*/  BRA `(.L_x_801) ;  /* 0xffffffa400b47947 */ /* 0x000fea000383ffff */
.L_x_633:
[----:B------:R-:W-:Y:S01]  /*2a640*/  BSSY B0, `(.L_x_802) ;  /* 0x0000008000007945 */ /* 0x000fe20003800000 */
[----:B------:R-:W-:Y:S01]  /*2a650*/  IMAD.MOV.U32 R13, RZ, RZ, R16 ;  /* 0x000000ffff0d7224 */ /* 0x000fe200078e0010 */
[----:B------:R-:W-:Y:S01]  /*2a660*/  MOV R12, RZ ;  /* 0x000000ff000c7202 */ /* 0x000fe20000000f00 */
[----:B------:R-:W-:Y:S02]  /*2a670*/  IMAD.MOV.U32 R11, RZ, RZ, 0x1f ;  /* 0x0000001fff0b7424 */ /* 0x000fe400078e00ff */
[----:B------:R-:W-:-:S07]  /*2a680*/  IMAD.MOV.U32 R15, RZ, RZ, -0x1 ;  /* 0xffffffffff0f7424 */ /* 0x000fce00078e00ff */
[----:B-1----:R-:W-:Y:S05]  /*2a690*/  WARPSYNC.COLLECTIVE R15, `(.L_x_803) ;  /* 0x000000000f087348 */ /* 0x002fea0003c00000 */
[----:B------:R0:W2:Y:S02]  /*2a6a0*/  SHFL.IDX P6, R14, R13, R12, R11 ;  /* 0x0000000c0d0e7389 */ /* 0x0000a400000c000b */
[----:B012---:R-:W-:Y:S01]  /*2a6b0*/  ENDCOLLECTIVE ;  /* 0x000000000000791b */ /* 0x007fe20003800000 */
.L_x_803:
[----:B------:R-:W-:Y:S05]  /*2a6c0*/  BSYNC B0 ;  /* 0x0000000000007941 */ /* 0x000fea0003800000 */
.L_x_802:
[----:B------:R-:W-:Y:S01]  /*2a6d0*/  IMAD.MOV.U32 R13, RZ, RZ, R16 ;  /* 0x000000ffff0d7224 */ /* 0x000fe200078e0010 */
[----:B------:R-:W-:Y:S01]  /*2a6e0*/  MOV R11, 0x1f ;  /* 0x0000001f000b7802 */ /* 0x000fe20000000f00 */
[----:B------:R-:W-:Y:S01]  /*2a6f0*/  IMAD.MOV.U32 R12, RZ, RZ, 0x1 ;  /* 0x00000001ff0c7424 */ /* 0x000fe200078e00ff */
[----:B------:R-:W-:Y:S01]  /*2a700*/  MOV R0, R14 ;  /* 0x0000000e00007202 */ /* 0x000fe20000000f00 */
[----:B------:R-:W-:Y:S01]  /*2a710*/  IMAD.MOV.U32 R15, RZ, RZ, -0x1 ;  /* 0xffffffffff0f7424 */ /* 0x000fe200078e00ff */
[----:B------:R-:W-:-:S07]  /*2a720*/  IADD3 R5, R19, R6, RZ ;  /* 0x0000000613057210 */ /* 0x000fce0007ffe0ff */
[----:B------:R-:W-:Y:S05]  /*2a730*/  WARPSYNC.COLLECTIVE R15, `(.L_x_804) ;  /* 0x000000000f087348 */ /* 0x000fea0003c00000 */
[----:B------:R0:W1:Y:S02]  /*2a740*/  SHFL.IDX P6, R14, R13, R12, R11 ;  /* 0x0000000c0d0e7389 */ /* 0x00006400000c000b */
[----:B01----:R-:W-:Y:S01]  /*2a750*/  ENDCOLLECTIVE ;  /* 0x000000000000791b */ /* 0x003fe20003800000 */
.L_x_804:
[----:B------:R-:W-:Y:S02]  /*2a760*/  ULDC UR4, c[0x0][0xc3c] ;  /* 0x00030f0000047ab9 */ /* 0x000fe40000000800 */
[----:B------:R-:W-:-:S13]  /*2a770*/  ISETP.GE.OR P1, PT, R5, UR4, !P0 ;  /* 0x0000000405007c0c */ /* 0x000fda000c726670 */
[----:B------:R-:W0:Y:S01]  /*2a780*/  @!P1 LDC.64 R2, c[0x0][0xc80] ;  /* 0x00032000ff029b82 */ /* 0x000e220000000a00 */
[----:B------:R-:W-:Y:S02]  /*2a790*/  IMAD.MOV.U32 R11, RZ, RZ, RZ ;  /* 0x000000ffff0b7224 */ /* 0x000fe400078e00ff */
[----:B------:R-:W-:Y:S02]  /*2a7a0*/  IMAD.MOV.U32 R4, RZ, RZ, R14 ;  /* 0x000000ffff047224 */ /* 0x000fe400078e000e */
[----:B0-----:R-:W-:-:S06]  /*2a7b0*/  @!P1 IMAD.WIDE R2, R5, 0x4, R2 ;  /* 0x0000000405029825 */ /* 0x001fcc00078e0202 */
[----:B------:R0:W2:Y:S01]  /*2a7c0*/  @!P1 LDG.E R3, desc[UR42][R2.64] ;  /* 0x0000002a02039981 */ /* 0x0000a2000c1e1900 */
[C---:B------:R-:W-:Y:S02]  /*2a7d0*/  ISETP.GE.U32.AND P2, PT, R6.reuse, 0x2, PT ;  /* 0x000000020600780c */ /* 0x040fe40003f46070 */
[C---:B------:R-:W-:Y:S02]  /*2a7e0*/  ISETP.GE.U32.AND P3, PT, R6.reuse, 0x4, PT ;  /* 0x000000040600780c */ /* 0x040fe40003f66070 */
[C---:B------:R-:W-:Y:S02]  /*2a7f0*/  ISETP.GE.U32.AND P4, PT, R6.reuse, 0x8, PT ;  /* 0x000000080600780c */ /* 0x040fe40003f86070 */
[C---:B------:R-:W-:Y:S01]  /*2a800*/  ISETP.GE.U32.AND P5, PT, R6.reuse, 0x10, PT ;  /* 0x000000100600780c */ /* 0x040fe20003fa6070 */
[----:B0-----:R-:W-:Y:S02]  /*2a810*/  IMAD.MOV.U32 R2, RZ, RZ, RZ ;  /* 0x000000ffff027224 */ /* 0x001fe400078e00ff */
[----:B--2---:R-:W-:Y:S01]  /*2a820*/  @!P1 IMAD.MOV.U32 R2, RZ, RZ, R3 ;  /* 0x000000ffff029224 */ /* 0x004fe200078e0003 */
[----:B------:R-:W-:-:S04]  /*2a830*/  ISETP.NE.AND P1, PT, R6, RZ, PT ;  /* 0x000000ff0600720c */ /* 0x000fc80003f25270 */
[----:B------:R-:W-:-:S09]  /*2a840*/  MOV R13, R2 ;  /* 0x00000002000d7202 */ /* 0x000fd20000000f00 */
[----:B------:R-:W-:Y:S05]  /*2a850*/  WARPSYNC.COLLECTIVE R15, `(.L_x_805) ;  /* 0x000000000f087348 */ /* 0x000fea0003c00000 */
[----:B------:R0:W1:Y:S02]  /*2a860*/  SHFL.UP P6, R14, R13, R12, R11 ;  /* 0x0400000c0d0e7389 */ /* 0x00006400000c000b */
[----:B01----:R-:W-:Y:S01]  /*2a870*/  ENDCOLLECTIVE ;  /* 0x000000000000791b */ /* 0x003fe20003800000 */
.L_x_805:
[----:B------:R-:W-:Y:S02]  /*2a880*/  IMAD.MOV.U32 R12, RZ, RZ, 0x2 ;  /* 0x00000002ff0c7424 */ /* 0x000fe400078e00ff */
[----:B------:R-:W-:-:S05]  /*2a890*/  IMAD.MOV.U32 R3, RZ, RZ, R14 ;  /* 0x000000ffff037224 */ /* 0x000fca00078e000e */
[----:B------:R-:W-:-:S04]  /*2a8a0*/  SEL R3, R3, RZ, P1 ;  /* 0x000000ff03037207 */ /* 0x000fc80000800000 */
[----:B------:R-:W-:-:S05]  /*2a8b0*/  IADD3 R3, R2, R3, RZ ;  /* 0x0000000302037210 */ /* 0x000fca0007ffe0ff */
[----:B------:R-:W-:-:S07]  /*2a8c0*/  IMAD.MOV.U32 R13, RZ, RZ, R3 ;  /* 0x000000ffff0d7224 */ /* 0x000fce00078e0003 */
[----:B------:R-:W-:Y:S05]  /*2a8d0*/  WARPSYNC.COLLECTIVE R15, `(.L_x_806) ;  /* 0x000000000f087348 */ /* 0x000fea0003c00000 */
[----:B------:R0:W1:Y:S02]  /*2a8e0*/  SHFL.UP P6, R14, R13, R12, R11 ;  /* 0x0400000c0d0e7389 */ /* 0x00006400000c000b */
[----:B01----:R-:W-:Y:S01]  /*2a8f0*/  ENDCOLLECTIVE ;  /* 0x000000000000791b */ /* 0x003fe20003800000 */
.L_x_806:
[----:B------:R-:W-:Y:S02]  /*2a900*/  MOV R12, 0x4 ;  /* 0x00000004000c7802 */ /* 0x000fe40000000f00 */
[----:B------:R-:W-:-:S04]  /*2a910*/  MOV R5, R14 ;  /* 0x0000000e00057202 */ /* 0x000fc80000000f00 */
[----:B------:R-:W-:-:S05]  /*2a920*/  SEL R5, R5, RZ, P2 ;  /* 0x000000ff05057207 */ /* 0x000fca0001000000 */
[----:B------:R-:W-:-:S04]  /*2a930*/  IMAD.IADD R3, R3, 0x1, R5 ;  /* 0x0000000103037824 */ /* 0x000fc800078e0205 */
[----:B------:R-:W-:-:S07]  /*2a940*/  IMAD.MOV.U32 R13, RZ, RZ, R3 ;  /* 0x000000ffff0d7224 */ /* 0x000fce00078e0003 */
[----:B------:R-:W-:Y:S05]  /*2a950*/  WARPSYNC.COLLECTIVE R15, `(.L_x_807) ;  /* 0x000000000f087348 */ /* 0x000fea0003c00000 */
[----:B------:R0:W1:Y:S02]  /*2a960*/  SHFL.UP P6, R14, R13, R12, R11 ;  /* 0x0400000c0d0e7389 */ /* 0x00006400000c000b */
[----:B01----:R-:W-:Y:S01]  /*2a970*/  ENDCOLLECTIVE ;  /* 0x000000000000791b */ /* 0x003fe20003800000 */
.L_x_807:
[----:B------:R-:W-:Y:S02]  /*2a980*/  IMAD.MOV.U32 R12, RZ, RZ, 0x8 ;  /* 0x00000008ff0c7424 */ /* 0x000fe400078e00ff */
[----:B------:R-:W-:-:S05]  /*2a990*/  IMAD.MOV.U32 R5, RZ, RZ, R14 ;  /* 0x000000ffff057224 */ /* 0x000fca00078e000e */
[----:B------:R-:W-:-:S05]  /*2a9a0*/  SEL R5, R5, RZ, P3 ;  /* 0x000000ff05057207 */ /* 0x000fca0001800000 */
[----:B------:R-:W-:-:S05]  /*2a9b0*/  IMAD.IADD R3, R3, 0x1, R5 ;  /* 0x0000000103037824 */ /* 0x000fca00078e0205 */
[----:B------:R-:W-:-:S07]  /*2a9c0*/  MOV R13, R3 ;  /* 0x00000003000d7202 */ /* 0x000fce0000000f00 */
[----:B------:R-:W-:Y:S05]  /*2a9d0*/  WARPSYNC.COLLECTIVE R15, `(.L_x_808) ;  /* 0x000000000f087348 */ /* 0x000fea0003c00000 */
[----:B------:R0:W1:Y:S02]  /*2a9e0*/  SHFL.UP P6, R14, R13, R12, R11 ;  /* 0x0400000c0d0e7389 */ /* 0x00006400000c000b */
[----:B01----:R-:W-:Y:S01]  /*2a9f0*/  ENDCOLLECTIVE ;  /* 0x000000000000791b */ /* 0x003fe20003800000 */
.L_x_808:
        /* <DEDUP_REMOVED lines=8> */
.L_x_809:
[----:B------:R-:W-:Y:S01]  /*2aa80*/  MOV R12, 0x1f ;  /* 0x0000001f000c7802 */ /* 0x000fe20000000f00 */
[----:B------:R-:W-:Y:S01]  /*2aa90*/  IMAD.MOV.U32 R11, RZ, RZ, 0x1f ;  /* 0x0000001fff0b7424 */ /* 0x000fe200078e00ff */
[----:B------:R-:W-:-:S04]  /*2aaa0*/  MOV R5, R14 ;  /* 0x0000000e00057202 */ /* 0x000fc80000000f00 */
[----:B------:R-:W-:-:S05]  /*2aab0*/  SEL R5, R5, RZ, P5 ;  /* 0x000000ff05057207 */ /* 0x000fca0002800000 */
[----:B------:R-:W-:-:S04]  /*2aac0*/  IMAD.IADD R3, R3, 0x1, R5 ;  /* 0x0000000103037824 */ /* 0x000fc800078e0205 */
[----:B------:R-:W-:-:S07]  /*2aad0*/  IMAD.MOV.U32 R13, RZ, RZ, R3 ;  /* 0x000000ffff0d7224 */ /* 0x000fce00078e0003 */
[----:B------:R-:W-:Y:S05]  /*2aae0*/  WARPSYNC.COLLECTIVE R15, `(.L_x_810) ;  /* 0x000000000f087348 */ /* 0x000fea0003c00000 */
[----:B------:R0:W1:Y:S02]  /*2aaf0*/  SHFL.IDX P6, R14, R13, R12, R11 ;  /* 0x0000000c0d0e7389 */ /* 0x00006400000c000b */
[----:B01----:R-:W-:Y:S01]  /*2ab00*/  ENDCOLLECTIVE ;  /* 0x000000000000791b */ /* 0x003fe20003800000 */
.L_x_810:
[----:B------:R-:W-:Y:S01]  /*2ab10*/  IMAD.MOV.U32 R5, RZ, RZ, R14 ;  /* 0x000000ffff057224 */ /* 0x000fe200078e000e */
[----:B------:R-:W-:Y:S06]  /*2ab20*/  BRA `(.L_x_811) ;  /* 0xffffffb000707947 */ /* 0x000fec000383ffff */
.L_x_638:
[----:B------:R-:W-:Y:S01]  /*2ab30*/  BSSY B0, `(.L_x_812) ;  /* 0x0000008000007945 */ /* 0x000fe20003800000 */
[----:B-----5:R-:W-:Y:S01]  /*2ab40*/  MOV R13, R2 ;  /* 0x00000002000d7202 */ /* 0x020fe20000000f00 */
[----:B------:R-:W-:Y:S01]  /*2ab50*/  IMAD.MOV.U32 R12, RZ, RZ, 0x1 ;  /* 0x00000001ff0c7424 */ /* 0x000fe200078e00ff */
[----:B------:R-:W-:Y:S01]  /*2ab60*/  MOV R15, 0xffffffff ;  /* 0xffffffff000f7802 */ /* 0x000fe20000000f00 */
[----:B------:R-:W-:-:S07]  /*2ab70*/  IMAD.MOV.U32 R11, RZ, RZ, RZ ;  /* 0x000000ffff0b7224 */ /* 0x000fce00078e00ff */
[----:B01----:R-:W-:Y:S05]  /*2ab80*/  WARPSYNC.COLLECTIVE R15, `(.L_x_813) ;  /* 0x000000000f087348 */ /* 0x003fea0003c00000 */
[----:B------:R2:W3:Y:S02]  /*2ab90*/  SHFL.UP P6, R14, R13, R12, R11 ;  /* 0x0400000c0d0e7389 */ /* 0x0004e400000c000b */
[----:B0123--:R-:W-:Y:S01]  /*2aba0*/  ENDCOLLECTIVE ;  /* 0x000000000000791b */ /* 0x00ffe20003800000 */
.L_x_813:
[----:B------:R-:W-:Y:S05]  /*2abb0*/  BSYNC B0 ;  /* 0x0000000000007941 */ /* 0x000fea0003800000 */
.L_x_812:
[----:B------:R-:W-:Y:S01]  /*2abc0*/  IMAD.MOV.U32 R3, RZ, RZ, R14 ;  /* 0x000000ffff037224 */ /* 0x000fe200078e000e */
[----:B------:R-:W-:Y:S01]  /*2abd0*/  MOV R15, 0xffffffff ;  /* 0xffffffff000f7802 */ /* 0x000fe20000000f00 */
[----:B------:R-:W-:Y:S02]  /*2abe0*/  IMAD.MOV.U32 R12, RZ, RZ, 0x2 ;  /* 0x00000002ff0c7424 */ /* 0x000fe400078e00ff */
[----:B------:R-:W-:Y:S01]  /*2abf0*/  IMAD.MOV.U32 R11, RZ, RZ, RZ ;  /* 0x000000ffff0b7224 */ /* 0x000fe200078e00ff */
[----:B------:R-:W-:-:S05]  /*2ac00*/  SEL R3, R3, RZ, P1 ;  /* 0x000000ff03037207 */ /* 0x000fca0000800000 */
[----:B------:R-:W-:-:S05]  /*2ac10*/  IMAD.IADD R3, R2, 0x1, R3 ;  /* 0x0000000102037824 */ /* 0x000fca00078e0203 */
[----:B------:R-:W-:-:S07]  /*2ac20*/  MOV R13, R3 ;  /* 0x00000003000d7202 */ /* 0x000fce0000000f00 */
[----:B------:R-:W-:Y:S05]  /*2ac30*/  WARPSYNC.COLLECTIVE R15, `(.L_x_814) ;  /* 0x000000000f087348 */ /* 0x000fea0003c00000 */
[----:B------:R0:W1:Y:S02]  /*2ac40*/  SHFL.UP P6, R14, R13, R12, R11 ;  /* 0x0400000c0d0e7389 */ /* 0x00006400000c000b */
[----:B01----:R-:W-:Y:S01]  /*2ac50*/  ENDCOLLECTIVE ;  /* 0x000000000000791b */ /* 0x003fe20003800000 */
.L_x_814:
        /* <DEDUP_REMOVED lines=8> */
.L_x_815:
        /* <DEDUP_REMOVED lines=8> */
.L_x_816:
        /* <DEDUP_REMOVED lines=8> */
.L_x_817:
[----:B------:R-:W-:Y:S02]  /*2ade0*/  IMAD.MOV.U32 R12, RZ, RZ, 0x1f ;  /* 0x0000001fff0c7424 */ /* 0x000fe400078e00ff */
[----:B------:R-:W-:Y:S02]  /*2adf0*/  IMAD.MOV.U32 R11, RZ, RZ, 0x1f ;  /* 0x0000001fff0b7424 */ /* 0x000fe400078e00ff */
[----:B------:R-:W-:-:S05]  /*2ae00*/  IMAD.MOV.U32 R5, RZ, RZ, R14 ;  /* 0x000000ffff057224 */ /* 0x000fca00078e000e */
[----:B------:R-:W-:-:S05]  /*2ae10*/  SEL R5, R5, RZ, P5 ;  /* 0x000000ff05057207 */ /* 0x000fca0002800000 */
[----:B------:R-:W-:-:S05]  /*2ae20*/  IMAD.IADD R3, R3, 0x1, R5 ;  /* 0x0000000103037824 */ /* 0x000fca00078e0205 */
[----:B------:R-:W-:-:S07]  /*2ae30*/  MOV R13, R3 ;  /* 0x00000003000d7202 */ /* 0x000fce0000000f00 */
[----:B------:R-:W-:Y:S05]  /*2ae40*/  WARPSYNC.COLLECTIVE R15, `(.L_x_818) ;  /* 0x000000000f087348 */ /* 0x000fea0003c00000 */
[----:B------:R0:W1:Y:S02]  /*2ae50*/  SHFL.IDX P6, R14, R13, R12, R11 ;  /* 0x0000000c0d0e7389 */ /* 0x00006400000c000b */
[----:B01----:R-:W-:Y:S01]  /*2ae60*/  ENDCOLLECTIVE ;  /* 0x000000000000791b */ /* 0x003fe20003800000 */
.L_x_818:
[----:B------:R-:W-:Y:S01]  /*2ae70*/  MOV R5, R14 ;  /* 0x0000000e00057202 */ /* 0x000fe20000000f00 */
[----:B------:R-:W-:Y:S06]  /*2ae80*/  BRA `(.L_x_819) ;  /* 0xffffffb000387947 */ /* 0x000fec000383ffff */
.L_x_640:
[----:B------:R-:W-:Y:S01]  /*2ae90*/  BSSY B0, `(.L_x_820) ;  /* 0x0000006000007945 */ /* 0x000fe20003800000 */
[----:B------:R-:W-:Y:S01]  /*2aea0*/  PLOP3.LUT P6, PT, P6, PT, PT, 0x8, 0x0 ;  /* 0x000000000000781c */ /* 0x000fe200037ce170 */
[----:B------:R-:W-:-:S12]  /*2aeb0*/  IMAD.MOV.U32 R15, RZ, RZ, -0x1 ;  /* 0xffffffffff0f7424 */ /* 0x000fd800078e00ff */
[----:B-1----:R-:W-:Y:S05]  /*2aec0*/  WARPSYNC.COLLECTIVE R15, `(.L_x_821) ;  /* 0x000000000f087348 */ /* 0x002fea0003c00000 */
[----:B------:R-:W-:Y:S01]  /*2aed0*/  VOTE.ANY R14, PT, P6 ;  /* 0x00000000000e7806 */ /* 0x000fe200030e0100 */
[----:B-1----:R-:W-:Y:S06]  /*2aee0*/  ENDCOLLECTIVE ;  /* 0x000000000000791b */ /* 0x002fec0003800000 */
.L_x_821:
[----:B------:R-:W-:Y:S05]  /*2aef0*/  BSYNC B0 ;  /* 0x0000000000007941 */ /* 0x000fea0003800000 */
.L_x_820:
[----:B------:R-:W-:Y:S01]  /*2af00*/  IMAD.MOV.U32 R4, RZ, RZ, R14 ;  /* 0x000000ffff047224 */ /* 0x000fe200078e000e */
[----:B------:R-:W-:Y:S01]  /*2af10*/  MOV R13, R2 ;  /* 0x00000002000d7202 */ /* 0x000fe20000000f00 */
[----:B------:R-:W-:Y:S01]  /*2af20*/  IMAD.MOV.U32 R11, RZ, RZ, 0x1f ;  /* 0x0000001fff0b7424 */ /* 0x000fe200078e00ff */
[----:B------:R-:W-:Y:S01]  /*2af30*/  MOV R15, 0xffffffff ;  /* 0xffffffff000f7802 */ /* 0x000fe20000000f00 */
[----:B------:R-:W0:Y:S02]  /*2af40*/  POPC R3, R4 ;  /* 0x0000000400037309 */ /* 0x000e240000000000 */
[----:B0-----:R-:W-:-:S07]  /*2af50*/  IMAD.MOV.U32 R12, RZ, RZ, R3 ;  /* 0x000000ffff0c7224 */ /* 0x001fce00078e0003 */
[----:B------:R-:W-:Y:S05]  /*2af60*/  WARPSYNC.COLLECTIVE R15, `(.L_x_822) ;  /* 0x000000000f087348 */ /* 0x000fea0003c00000 */
[----:B------:R0:W1:Y:S02]  /*2af70*/  SHFL.IDX P6, R14, R13, R12, R11 ;  /* 0x0000000c0d0e7389 */ /* 0x00006400000c000b */
[----:B01----:R-:W-:Y:S01]  /*2af80*/  ENDCOLLECTIVE ;  /* 0x000000000000791b */ /* 0x003fe20003800000 */
.L_x_822:
[----:B------:R-:W-:Y:S01]  /*2af90*/  IMAD.MOV.U32 R2, RZ, RZ, R14 ;  /* 0x000000ffff027224 */ /* 0x000fe200078e000e */
[----:B------:R-:W-:Y:S06]  /*2afa0*/  BRA `(.L_x_823) ;  /* 0xffffffb0002c7947 */ /* 0x000fec000383ffff */
.L_x_642:
[----:B------:R-:W-:Y:S01]  /*2afb0*/  BSSY B0, `(.L_x_824) ;  /* 0x0000007000007945 */ /* 0x000fe20003800000 */
[----:B------:R-:W-:Y:S01]  /*2afc0*/  IMAD.MOV.U32 R13, RZ, RZ, R6 ;  /* 0x000000ffff0d7224 */ /* 0x000fe200078e0006 */
[----:B------:R-:W-:Y:S01]  /*2afd0*/  MOV R11, 0x1f ;  /* 0x0000001f000b7802 */ /* 0x000fe20000000f00 */
[----:B------:R-:W-:-:S07]  /*2afe0*/  IMAD.MOV.U32 R15, RZ, RZ, -0x1 ;  /* 0xffffffffff0f7424 */ /* 0x000fce00078e00ff */
[----:B012---:R-:W-:Y:S05]  /*2aff0*/  WARPSYNC.COLLECTIVE R15, `(.L_x_825) ;  /* 0x000000000f087348 */ /* 0x007fea0003c00000 */
[----:B------:R3:W4:Y:S02]  /*2b000*/  SHFL.IDX P6, R14, R13, R12, R11 ;  /* 0x0000000c0d0e7389 */ /* 0x00072400000c000b */
[----:B01234-:R-:W-:Y:S01]  /*2b010*/  ENDCOLLECTIVE ;  /* 0x000000000000791b */ /* 0x01ffe20003800000 */
.L_x_825:
[----:B------:R-:W-:Y:S05]  /*2b020*/  BSYNC B0 ;  /* 0x0000000000007941 */ /* 0x000fea0003800000 */
.L_x_824:
[----:B------:R-:W-:Y:S01]  /*2b030*/  IMAD.MOV.U32 R4, RZ, RZ, R14 ;  /* 0x000000ffff047224 */ /* 0x000fe200078e000e */
[----:B------:R-:W-:Y:S06]  /*2b040*/  BRA `(.L_x_641) ;  /* 0xffffffb000207947 */ /* 0x000fec000383ffff */
.L_x_646:
[----:B0-----:R0:W2:Y:S02]  /*2b050*/  SYNCS.PHASECHK.TRANS64.TRYWAIT P0, [R0+URZ+0x38820], R3 ;  /* 0x03882003000075a7 */ /* 0x0010a4000800017f */
[----:B--2---:R-:W-:Y:S05]  /*2b060*/  @!P0 NANOSLEEP.SYNCS 0x989680 ;  /* 0x009896800000895d */ /* 0x004fea0003900000 */
[----:B------:R-:W2:Y:S02]  /*2b070*/  @!P0 SYNCS.PHASECHK.TRANS64 P0, [R0+URZ+0x38820], R3 ;  /* 0x03882003000085a7 */ /* 0x000ea4000800007f */
[----:B--2---:R-:W-:Y:S05]  /*2b080*/  @!P0 BRA `(.L_x_646) ;  /* 0xfffffffc00f08947 */ /* 0x004fea000383ffff */
[----:B------:R-:W-:Y:S05]  /*2b090*/  BRA `(.L_x_826) ;  /* 0xffffffb400187947 */ /* 0x000fea000383ffff */
.L_x_647:
[----:B------:R-:W2:Y:S01]  /*2b0a0*/  S2R R2, SR_TID.X ;  /* 0x0000000000027919 */ /* 0x000ea20000002100 */
[----:B------:R-:W-:Y:S01]  /*2b0b0*/  BSSY B0, `(.L_x_827) ;  /* 0x000000a000007945 */ /* 0x000fe20003800000 */
[----:B------:R-:W-:Y:S01]  /*2b0c0*/  IMAD.MOV.U32 R12, RZ, RZ, RZ ;  /* 0x000000ffff0c7224 */ /* 0x000fe200078e00ff */
[----:B------:R-:W-:Y:S01]  /*2b0d0*/  MOV R15, 0xffffffff ;  /* 0xffffffff000f7802 */ /* 0x000fe20000000f00 */
[----:B------:R-:W-:Y:S01]  /*2b0e0*/  IMAD.MOV.U32 R11, RZ, RZ, 0x1f ;  /* 0x0000001fff0b7424 */ /* 0x000fe200078e00ff */
[----:B--2---:R-:W-:-:S04]  /*2b0f0*/  SHF.R.U32.HI R2, RZ, 0x5, R2 ;  /* 0x00000005ff027819 */ /* 0x004fc80000011602 */
[----:B------:R-:W-:-:S04]  /*2b100*/  LOP3.LUT R2, R2, 0x3, RZ, 0xc0, !PT ;  /* 0x0000000302027812 */ /* 0x000fc800078ec0ff */
[----:B------:R-:W-:-:S07]  /*2b110*/  MOV R13, R2 ;  /* 0x00000002000d7202 */ /* 0x000fce0000000f00 */
[----:B01----:R-:W-:Y:S05]  /*2b120*/  WARPSYNC.COLLECTIVE R15, `(.L_x_828) ;  /* 0x000000000f087348 */ /* 0x003fea0003c00000 */
[----:B------:R2:W3:Y:S02]  /*2b130*/  SHFL.IDX P6, R14, R13, R12, R11 ;  /* 0x0000000c0d0e7389 */ /* 0x0004e400000c000b */
[----:B0123--:R-:W-:Y:S01]  /*2b140*/  ENDCOLLECTIVE ;  /* 0x000000000000791b */ /* 0x00ffe20003800000 */
.L_x_828:
[----:B------:R-:W-:Y:S05]  /*2b150*/  BSYNC B0 ;  /* 0x0000000000007941 */ /* 0x000fea0003800000 */
.L_x_827:
[----:B------:R-:W-:Y:S05]  /*2b160*/  BRA `(.L_x_829) ;  /* 0xffffffb400007947 */ /* 0x000fea000383ffff */
.L_x_648:
[----:B------:R-:W-:Y:S01]  /*2b170*/  BSSY B0, `(.L_x_830) ;  /* 0x0000006000007945 */ /* 0x000fe20003800000 */
[----:B------:R-:W-:-:S07]  /*2b180*/  IMAD.MOV.U32 R15, RZ, RZ, -0x1 ;  /* 0xffffffffff0f7424 */ /* 0x000fce00078e00ff */
[----:B012---:R-:W-:Y:S05]  /*2b190*/  WARPSYNC.COLLECTIVE R15, `(.L_x_831) ;  /* 0x000000000f0c7348 */ /* 0x007fea0003c00000 */
[----:B------:R-:W-:Y:S02]  /*2b1a0*/  ELECT P6, UR62, PT ;  /* 0x00000000003e782f */ /* 0x000fe400038c0000 */
[----:B------:R-:W-:Y:S01]  /*2b1b0*/  MOV R14, UR62 ;  /* 0x0000003e000e7c02 */ /* 0x000fe20008000f00 */
[----:B012---:R-:W-:Y:S10]  /*2b1c0*/  ENDCOLLECTIVE ;  /* 0x000000000000791b */ /* 0x007ff40003800000 */
.L_x_831:
[----:B------:R-:W-:Y:S05]  /*2b1d0*/  BSYNC B0 ;  /* 0x0000000000007941 */ /* 0x000fea0003800000 */
.L_x_830:
[----:B------:R-:W-:Y:S05]  /*2b1e0*/  BRA `(.L_x_832) ;  /* 0xffffffb000f47947 */ /* 0x000fea000383ffff */
.L_x_650:
[----:B0-----:R0:W2:Y:S02]  /*2b1f0*/  SYNCS.PHASECHK.TRANS64.TRYWAIT P1, [R6+URZ], R5 ;  /* 0x00000005060075a7 */ /* 0x0010a4000802017f */
[----:B--2---:R-:W-:Y:S05]  /*2b200*/  @!P1 NANOSLEEP.SYNCS 0x989680 ;  /* 0x009896800000995d */ /* 0x004fea0003900000 */
[----:B------:R-:W2:Y:S02]  /*2b210*/  @!P1 SYNCS.PHASECHK.TRANS64 P1, [R6+URZ], R5 ;  /* 0x00000005060095a7 */ /* 0x000ea4000802007f */
[----:B--2---:R-:W-:Y:S05]  /*2b220*/  @!P1 BRA `(.L_x_650) ;  /* 0xfffffffc00f09947 */ /* 0x004fea000383ffff */
[----:B------:R-:W-:Y:S05]  /*2b230*/  BRA `(.L_x_833) ;  /* 0xffffffb400307947 */ /* 0x000fea000383ffff */
.L_x_651:
[----:B--2---:R2:W3:Y:S02]  /*2b240*/  SYNCS.PHASECHK.TRANS64.TRYWAIT P1, [R7+URZ], R2 ;  /* 0x00000002070075a7 */ /* 0x0044e4000802017f */
[----:B---3--:R-:W-:Y:S05]  /*2b250*/  @!P1 NANOSLEEP.SYNCS 0x989680 ;  /* 0x009896800000995d */ /* 0x008fea0003900000 */
[----:B------:R-:W3:Y:S02]  /*2b260*/  @!P1 SYNCS.PHASECHK.TRANS64 P1, [R7+URZ], R2 ;  /* 0x00000002070095a7 */ /* 0x000ee4000802007f */
[----:B---3--:R-:W-:Y:S05]  /*2b270*/  @!P1 BRA `(.L_x_651) ;  /* 0xfffffffc00f09947 */ /* 0x008fea000383ffff */
[----:B------:R-:W-:Y:S05]  /*2b280*/  BRA `(.L_x_834) ;  /* 0xffffffb400247947 */ /* 0x000fea000383ffff */
.L_x_653:
[----:B---3--:R3:W4:Y:S02]  /*2b290*/  SYNCS.PHASECHK.TRANS64.TRYWAIT P1, [R4+URZ+0x38860], R5 ;  /* 0x03886005040075a7 */ /* 0x008724000802017f */
[----:B----4-:R-:W-:Y:S05]  /*2b2a0*/  @!P1 NANOSLEEP.SYNCS 0x989680 ;  /* 0x009896800000995d */ /* 0x010fea0003900000 */
[----:B------:R-:W4:Y:S02]  /*2b2b0*/  @!P1 SYNCS.PHASECHK.TRANS64 P1, [R4+URZ+0x38860], R5 ;  /* 0x03886005040095a7 */ /* 0x000f24000802007f */
[----:B----4-:R-:W-:Y:S05]  /*2b2c0*/  @!P1 BRA `(.L_x_653) ;  /* 0xfffffffc00f09947 */ /* 0x010fea000383ffff */
[----:B------:R-:W-:Y:S05]  /*2b2d0*/  BRA `(.L_x_835) ;  /* 0xffffffb400287947 */ /* 0x000fea000383ffff */
.L_x_655:
[----:B----4-:R4:W0:Y:S02]  /*2b2e0*/  SYNCS.PHASECHK.TRANS64.TRYWAIT P1, [R3+URZ+0x38860], R2 ;  /* 0x03886002030075a7 */ /* 0x010824000802017f */
[----:B0-----:R-:W-:Y:S05]  /*2b2f0*/  @!P1 NANOSLEEP.SYNCS 0x989680 ;  /* 0x009896800000995d */ /* 0x001fea0003900000 */
[----:B------:R-:W0:Y:S02]  /*2b300*/  @!P1 SYNCS.PHASECHK.TRANS64 P1, [R3+URZ+0x38860], R2 ;  /* 0x03886002030095a7 */ /* 0x000e24000802007f */
[----:B0-----:R-:W-:Y:S05]  /*2b310*/  @!P1 BRA `(.L_x_655) ;  /* 0xfffffffc00f09947 */ /* 0x001fea000383ffff */
[----:B------:R-:W-:Y:S05]  /*2b320*/  BRA `(.L_x_836) ;  /* 0xffffffb400287947 */ /* 0x000fea000383ffff */
.L_x_657:
[----:B------:R0:W0:Y:S02]  /*2b330*/  SYNCS.PHASECHK.TRANS64.TRYWAIT P0, [R4+URZ+0x38880], R5 ;  /* 0x03888005040075a7 */ /* 0x000024000800017f */
[----:B0-----:R-:W-:Y:S05]  /*2b340*/  @!P0 NANOSLEEP.SYNCS 0x989680 ;  /* 0x009896800000895d */ /* 0x001fea0003900000 */
[----:B------:R-:W0:Y:S02]  /*2b350*/  @!P0 SYNCS.PHASECHK.TRANS64 P0, [R4+URZ+0x38880], R5 ;  /* 0x03888005040085a7 */ /* 0x000e24000800007f */
[----:B0-----:R-:W-:Y:S05]  /*2b360*/  @!P0 BRA `(.L_x_657) ;  /* 0xfffffffc00f08947 */ /* 0x001fea000383ffff */
[----:B------:R-:W-:Y:S05]  /*2b370*/  BRA `(.L_x_658) ;  /* 0xffffffb400247947 */ /* 0x000fea000383ffff */
.L_x_837:
        /* <DEDUP_REMOVED lines=16> */
.L_x_12955:


//--------------------- .text._ZN7cutlass13device_kernelIN5flash11enable_sm90INS1_16FlashAttnFwdSm90INS1_25CollectiveMainloopFwdSm90ILi2EN4cute5tupleIJNS5_1CILi1EEES8_S8_EEENS6_IJNS7_ILi128EEENS7_ILi64EEENS7_ILi256EEEEEELi256ENS_12float_e4m3_tEfNS_4arch4Sm90ELb0ELb1ELb1ELb0ELb0ELb0ELb0ELb1ELb1ELb1ELb0ELb0EEENS1_21CollectiveEpilogueFwdINS6_IJSA_SC_SB_EEES9_NS_10bfloat16_tESG_Li256ELb0ELb1ELb0ELb1EEENS1_30DynamicPersistentTileSchedulerILi256ELi128ELb0ELb1ELb1EEEEEEEEEvNT_6ParamsE --------------------------
	.section	.text._ZN7cutlass13device_kernelIN5flash11enable_sm90INS1_16FlashAttnFwdSm90INS1_25CollectiveMainloopFwdSm90ILi2EN4cute5tupleIJNS5_1CILi1EEES8_S8_EEENS6_IJNS7_ILi128EEENS7_ILi64EEENS7_ILi256EEEEEELi256ENS_12float_e4m3_tEfNS_4arch4Sm90ELb0ELb1ELb1ELb0ELb0ELb0ELb0ELb1ELb1ELb1ELb0ELb0EEENS1_21CollectiveEpilogueFwdINS6_IJSA_SC_SB_EEES9_NS_10bfloat16_tESG_Li256ELb0ELb1ELb0ELb1EEENS1_30DynamicPersistentTileSchedulerILi256ELi128ELb0ELb1ELb1EEEEEEEEEvNT_6ParamsE,"ax",@progbits
	.align	128
.text._ZN7cutlass13device_kernelIN5flash11enable_sm90INS1_16FlashAttnFwdSm90INS1_25CollectiveMainloopFwdSm90ILi2EN4cute5tupleIJNS5_1CILi1EEES8_S8_EEENS6_IJNS7_ILi128EEENS7_ILi64EEENS7_ILi256EEEEEELi256ENS_12float_e4m3_tEfNS_4arch4Sm90ELb0ELb1ELb1ELb0ELb0ELb0ELb0ELb1ELb1ELb1ELb0ELb0EEENS1_21CollectiveEpilogueFwdINS6_IJSA_SC_SB_EEES9_NS_10bfloat16_tESG_Li256ELb0ELb1ELb0ELb1EEENS1_30DynamicPersistentTileSchedulerILi256ELi128ELb0ELb1ELb1EEEEEEEEEvNT_6ParamsE:
        .type           _ZN7cutlass13device_kernelIN5flash11enable_sm90INS1_16FlashAttnFwdSm90INS1_25CollectiveMainloopFwdSm90ILi2EN4cute5tupleIJNS5_1CILi1EEES8_S8_EEENS6_IJNS7_ILi128EEENS7_ILi64EEENS7_ILi256EEEEEELi256ENS_12float_e4m3_tEfNS_4arch4Sm90ELb0ELb1ELb1ELb0ELb0ELb0ELb0ELb1ELb1ELb1ELb0ELb0EEENS1_21CollectiveEpilogueFwdINS6_IJSA_SC_SB_EEES9_NS_10bfloat16_tESG_Li256ELb0ELb1ELb0ELb1EEENS1_30DynamicPersistentTileSchedulerILi256ELi128ELb0ELb1ELb1EEEEEEEEEvNT_6ParamsE,@function
        .size           _ZN7cutlass13device_kernelIN5flash11enable_sm90INS1_16FlashAttnFwdSm90INS1_25CollectiveMainloopFwdSm90ILi2EN4cute5tupleIJNS5_1CILi1EEES8_S8_EEENS6_IJNS7_ILi128EEENS7_ILi64EEENS7_ILi256EEEEEELi256ENS_12float_e4m3_tEfNS_4arch4Sm90ELb0ELb1ELb1ELb0ELb0ELb0ELb0ELb1ELb1ELb1ELb0ELb0EEENS1_21CollectiveEpilogueFwdINS6_IJSA_SC_SB_EEES9_NS_10bfloat16_tESG_Li256ELb0ELb1ELb0ELb1EEENS1_30DynamicPersistentTileSchedulerILi256ELi128ELb0ELb1ELb1EEEEEEEEEvNT_6ParamsE,(.L_x_12956 - _ZN7cutlass13device_kernelIN5flash11enable_sm90INS1_16FlashAttnFwdSm90INS1_25CollectiveMainloopFwdSm90ILi2EN4cute5tupleIJNS5_1CILi1EEES8_S8_EEENS6_IJNS7_ILi128EEENS7_ILi64EEENS7_ILi256EEEEEELi256ENS_12float_e4m3_tEfNS_4arch4Sm90ELb0ELb1ELb1ELb0ELb0ELb0ELb0ELb1ELb1ELb1ELb0ELb0EEENS1_21CollectiveEpilogueFwdINS6_IJSA_SC_SB_EEES9_NS_10bfloat16_tESG_Li256ELb0ELb1ELb0ELb1EEENS1_30DynamicPersistentTileSchedulerILi256ELi128ELb0ELb1ELb1EEEEEEEEEvNT_6ParamsE)
        .other          _ZN7cutlass13device_kernelIN5flash11enable_sm90INS1_16FlashAttnFwdSm90INS1_25CollectiveMainloopFwdSm90ILi2EN4cute5tupleIJNS5_1CILi1EEES8_S8_EEENS6_IJNS7_ILi128EEENS7_ILi64EEENS7_ILi256EEEEEELi256ENS_12float_e4m3_tEfNS_4arch4Sm90ELb0ELb1ELb1ELb0ELb0ELb0ELb0ELb1ELb1ELb1ELb0ELb0EEENS1_21CollectiveEpilogueFwdINS6_IJSA_SC_SB_EEES9_NS_10bfloat16_tESG_Li256ELb0ELb1ELb0ELb1EEENS1_30DynamicPersistentTileSchedulerILi256ELi128ELb0ELb1ELb1EEEEEEEEEvNT_6ParamsE,@"STO_CUDA_ENTRY STV_DEFAULT"
_ZN7cutlass13device_kernelIN5flash11enable_sm90INS1_16FlashAttnFwdSm90INS1_25CollectiveMainloopFwdSm90ILi2EN4cute5tupleIJNS5_1CILi1EEES8_S8_EEENS6_IJNS7_ILi128EEENS7_ILi64EEENS7_ILi256EEEEEELi256ENS_12float_e4m3_tEfNS_4arch4Sm90ELb0ELb1ELb1ELb0ELb0ELb0ELb0ELb1ELb1ELb1ELb0ELb0EEENS1_21CollectiveEpilogueFwdINS6_IJSA_SC_SB_EEES9_NS_10bfloat16_tESG_Li256ELb0ELb1ELb0ELb1EEENS1_30DynamicPersistentTileSchedulerILi256ELi128ELb0ELb1ELb1EEEEEEEEEvNT_6ParamsE:
        /* <DEDUP_REMOVED lines=18> */
.L_x_839:
[----:B------:R-:W-:Y:S05]  /*0120*/  BSYNC B0 ;  /* 0x0000000000007941 */ /* 0x000fea0003800000 */
.L_x_838:
        /* <DEDUP_REMOVED lines=41> */
.L_x_840:
        /* <DEDUP_REMOVED lines=22> */
.L_x_841:
        /* <DEDUP_REMOVED lines=18> */
.L_x_842:
        /* <DEDUP_REMOVED lines=22> */
.L_x_843:
        /* <DEDUP_REMOVED lines=22> */
.L_x_844:
[----:B------:R-:W-:Y:S01]  /*0900*/  PLOP3.LUT P0, PT, PT, PT, UP0, 0x80, 0x0 ;  /* 0x000000000000781c */ /* 0x000fe20003f0f008 */
[----:B------:R-:W-:Y:S01]  /*0910*/  UMOV UR38, 0x1 ;  /* 0x0000000100267882 */ /* 0x000fe20000000000 */
[----:B------:R-:W-:Y:S01]  /*0920*/  NOP ;  /* 0x0000000000007918 */ /* 0x000fe20000000000 */
[----:B------:R-:W-:Y:S01]  /*0930*/  USEL UR38, UR38, 0x2, !UP0 ;  /* 0x0000000226267887 */ /* 0x000fe2000c000000 */
[----:B------:R-:W-:Y:S01]  /*0940*/  ULDC.64 UR50, c[0x0][0x208] ;  /* 0x0000820000327ab9 */ /* 0x000fe20000000a00 */
[----:B012-4-:R-:W-:Y:S08]  /*0950*/  BAR.SYNC.DEFER_BLOCKING 0x0 ;  /* 0x0000000000007b1d */ /* 0x017ff00000010000 */
[----:B------:R-:W-:Y:S05]  /*0960*/  @!P0 BRA `(.L_x_845) ;  /* 0x000000f000688947 */ /* 0x000fea0003800000 */
.L_x_846:
[----:B------:R-:W-:-:S08]  /*0970*/  NOP ;  /* 0x0000000000007918 */ /* 0x000fd00000000000 */
[----:B------:R-:W0:Y:S02]  /*0980*/  USETMAXREG.TRY_ALLOC.CTAPOOL UP0, 0xf0 ;  /* 0x000000f0000079c8 */ /* 0x000e240008000600 */
[----:B0-----:R-:W-:-:S13]  /*0990*/  PLOP3.LUT P0, PT, PT, PT, UP0, 0x80, 0x0 ;  /* 0x000000000000781c */ /* 0x001fda0003f0f008 */
[----:B------:R-:W-:Y:S05]  /*09a0*/  @!P0 BRA `(.L_x_846) ;  /* 0xfffffffc00f08947 */ /* 0x000fea000383ffff */
[----:B------:R-:W0:Y:S01]  /*09b0*/  S2R R2, SR_TID.X ;  /* 0x0000000000027919 */ /* 0x000e220000002100 */
[----:B------:R-:W1:Y:S08]  /*09c0*/  S2UR UR4, SR_CTAID.X ;  /* 0x00000000000479c3 */ /* 0x000e700000002500 */
[----:B------:R-:W-:Y:S08]  /*09d0*/  BAR.ARV 0x4, 0x180 ;  /* 0x0106000000007b1d */ /* 0x000ff00000002000 */
        /* <DEDUP_REMOVED lines=9> */
[----:B------:R-:W-:Y:S01]  /*0a70*/  UMOV UR46, URZ ;  /* 0x0000003f002e7c82 */ /* 0x000fe20008000000 */
[----:B------:R-:W-:Y:S02]  /*0a80*/  UMOV UR45, URZ ;  /* 0x0000003f002d7c82 */ /* 0x000fe40008000000 */
[----:B------:R-:W-:Y:S01]  /*0a90*/  SHF.R.S32.HI R0, RZ, 0x1f, R201 ;  /* 0x0000001fff007819 */ /* 0x000fe200000114c9 */
[----:B------:R-:W-:-:S03]  /*0aa0*/  UMOV UR52, URZ ;  /* 0x0000003f00347c82 */ /* 0x000fc60008000000 */
[CC--:B------:R-:W-:Y:S02]  /*0ab0*/  LEA.HI R3, R0.reuse, R201.reuse, RZ, 0x7 ;  /* 0x000000c900037211 */ /* 0x0c0fe400078f38ff */
[-C--:B------:R-:W-:Y:S02]  /*0ac0*/  LEA.HI R4, R0, R201.reuse, RZ, 0x5 ;  /* 0x000000c900047211 */ /* 0x080fe400078f28ff */
[----:B------:R-:W-:Y:S02]  /*0ad0*/  LOP3.LUT R2, R3, 0xffffff80, RZ, 0xc0, !PT ;  /* 0xffffff8003027812 */ /* 0x000fe400078ec0ff */
[----:B------:R-:W-:Y:S01]  /*0ae0*/  SHF.R.S32.HI R194, RZ, 0x7, R3 ;  /* 0x00000007ffc27819 */ /* 0x000fe20000011403 */
[----:B------:R-:W-:Y:S02]  /*0af0*/  IMAD.SHL.U32 R6, R4, 0x20, RZ ;  /* 0x0000002004067824 */ /* 0x000fe400078e00ff */
[----:B------:R-:W-:Y:S01]  /*0b00*/  IMAD.IADD R193, R201, 0x1, -R2 ;  /* 0x00000001c9c17824 */ /* 0x000fe200078e0a02 */
[----:B------:R-:W-:-:S02]  /*0b10*/  LEA.HI R2, R0, R201, RZ, 0x4 ;  /* 0x000000c900027211 */ /* 0x000fc400078f20ff */
[----:B------:R-:W-:Y:S02]  /*0b20*/  LOP3.LUT R7, R6, 0xfffffc00, RZ, 0xc0, !PT ;  /* 0xfffffc0006077812 */ /* 0x000fe400078ec0ff */
[----:B------:R-:W-:Y:S02]  /*0b30*/  SHF.R.S32.HI R8, RZ, 0x1f, R193 ;  /* 0x0000001fff087819 */ /* 0x000fe400000114c1 */
[----:B------:R-:W-:Y:S02]  /*0b40*/  SHF.R.S32.HI R5, RZ, 0x4, R2 ;  /* 0x00000004ff057819 */ /* 0x000fe40000011402 */
[----:B------:R-:W-:Y:S02]  /*0b50*/  LEA.HI R9, R8, R193, RZ, 0x2 ;  /* 0x000000c108097211 */ /* 0x000fe400078f10ff */
[C---:B------:R-:W-:Y:S02]  /*0b60*/  LOP3.LUT R4, R2.reuse, 0x3fffff0, RZ, 0xc0, !PT ;  /* 0x03fffff002047812 */ /* 0x040fe400078ec0ff */
[----:B------:R-:W-:-:S02]  /*0b70*/  LEA.HI R2, R2, R5, RZ, 0x1 ;  /* 0x0000000502027211 */ /* 0x000fc400078f08ff */
[-C--:B------:R-:W-:Y:S01]  /*0b80*/  LEA.HI R6, R0, R201.reuse, RZ, 0x2 ;  /* 0x000000c900067211 */ /* 0x080fe200078f10ff */
[----:B------:R-:W-:Y:S01]  /*0b90*/  IMAD.IADD R4, R201, 0x1, -R4 ;  /* 0x00000001c9047824 */ /* 0x000fe200078e0a04 */
[--C-:B------:R-:W-:Y:S02]  /*0ba0*/  SHF.R.S32.HI R10, RZ, 0x2, R9.reuse ;  /* 0x00000002ff0a7819 */ /* 0x100fe40000011409 */
[----:B------:R-:W-:Y:S01]  /*0bb0*/  SHF.R.S32.HI R11, RZ, 0x1f, R9 ;  /* 0x0000001fff0b7819 */ /* 0x000fe20000011409 */
[----:B------:R-:W-:Y:S01]  /*0bc0*/  IMAD R7, R4, 0x40, R7 ;  /* 0x0000004004077824 */ /* 0x000fe200078e0207 */
[----:B------:R-:W-:Y:S02]  /*0bd0*/  LOP3.LUT R2, R2, 0x1ffffffe, RZ, 0xc0, !PT ;  /* 0x1ffffffe02027812 */ /* 0x000fe400078ec0ff */
[----:B------:R-:W-:Y:S02]  /*0be0*/  LOP3.LUT R6, R6, 0xfffffffc, RZ, 0xc0, !PT ;  /* 0xfffffffc06067812 */ /* 0x000fe400078ec0ff */
[----:B------:R-:W-:Y:S01]  /*0bf0*/  LEA.HI R0, R0, R201, RZ, 0x3 ;  /* 0x000000c900007211 */ /* 0x000fe200078f18ff */
[----:B------:R-:W-:Y:S01]  /*0c00*/  IMAD.IADD R196, R5, 0x1, -R2 ;  /* 0x0000000105c47824 */ /* 0x000fe200078e0a02 */
[----:B------:R-:W-:Y:S01]  /*0c10*/  LEA.HI R11, R11, R10, RZ, 0x3 ;  /* 0x0000000a0b0b7211 */ /* 0x000fe200078f18ff */
[----:B------:R-:W-:Y:S01]  /*0c20*/  IMAD.IADD R6, R201, 0x1, -R6 ;  /* 0x00000001c9067824 */ /* 0x000fe200078e0a06 */
[----:B------:R-:W-:Y:S01]  /*0c30*/  LOP3.LUT R2, R0, 0xfffffff8, RZ, 0xc0, !PT ;  /* 0xfffffff800027812 */ /* 0x000fe200078ec0ff */
[----:B------:R-:W-:Y:S01]  /*0c40*/  IMAD R196, R196, 0x8, R7 ;  /* 0x00000008c4c47824 */ /* 0x000fe200078e0207 */
[----:B------:R-:W-:-:S02]  /*0c50*/  LOP3.LUT R11, R11, 0xfffffff8, RZ, 0xc0, !PT ;  /* 0xfffffff80b0b7812 */ /* 0x000fc400078ec0ff */
[----:B------:R-:W-:Y:S01]  /*0c60*/  LEA.HI R8, R8, R193, RZ, 0x5 ;  /* 0x000000c108087211 */ /* 0x000fe200078f28ff */
[----:B------:R-:W-:Y:S01]  /*0c70*/  IMAD.IADD R23, R201, 0x1, -R2 ;  /* 0x00000001c9177824 */ /* 0x000fe200078e0a02 */
[----:B------:R-:W-:Y:S01]  /*0c80*/  LEA.HI R3, R3, R194, RZ, 0x1 ;  /* 0x000000c203037211 */ /* 0x000fe200078f08ff */
[----:B------:R-:W-:Y:S01]  /*0c90*/  IMAD.IADD R11, R10, 0x1, -R11 ;  /* 0x000000010a0b7824 */ /* 0x000fe200078e0a0b */
[----:B------:R-:W-:Y:S01]  /*0ca0*/  SHF.R.S32.HI R8, RZ, 0x5, R8 ;  /* 0x00000005ff087819 */ /* 0x000fe20000011408 */
[----:B------:R-:W-:Y:S01]  /*0cb0*/  IMAD.SHL.U32 R16, R23, 0x8, RZ ;  /* 0x0000000817107824 */ /* 0x000fe200078e00ff */
[----:B------:R-:W-:Y:S02]  /*0cc0*/  LEA.HI R4, R6, R6, RZ, 0x1 ;  /* 0x0000000606047211 */ /* 0x000fe400078f08ff */
[----:B------:R-:W-:Y:S01]  /*0cd0*/  LOP3.LUT R3, R3, 0x3fffffe, RZ, 0xc0, !PT ;  /* 0x03fffffe03037812 */ /* 0x000fe200078ec0ff */
[----:B------:R-:W-:Y:S01]  /*0ce0*/  IMAD R8, R8, 0x10, R11 ;  /* 0x0000001008087824 */ /* 0x000fe200078e020b */
[----:B------:R-:W-:Y:S01]  /*0cf0*/  LOP3.LUT R5, R4, 0x1ffffffe, RZ, 0xc0, !PT ;  /* 0x1ffffffe04057812 */ /* 0x000fe200078ec0ff */
[----:B------:R-:W-:Y:S01]  /*0d00*/  VIADD R19, R16, 0x40 ;  /* 0x0000004010137836 */ /* 0x000fe20000000000 */
[----:B------:R-:W-:Y:S01]  /*0d10*/  LOP3.LUT R2, R9, 0x7ffffffc, RZ, 0xc0, !PT ;  /* 0x7ffffffc09027812 */ /* 0x000fe200078ec0ff */
[----:B------:R-:W-:Y:S01]  /*0d20*/  IMAD.IADD R3, R194, 0x1, -R3 ;  /* 0x00000001c2037824 */ /* 0x000fe200078e0a03 */
[----:B------:R-:W-:Y:S01]  /*0d30*/  SHF.R.S32.HI R192, RZ, 0x3, R0 ;  /* 0x00000003ffc07819 */ /* 0x000fe20000011400 */
[C---:B------:R-:W-:Y:S01]  /*0d40*/  VIADD R18, R16.reuse, 0x80 ;  /* 0x0000008010127836 */ /* 0x040fe20000000000 */
[----:B------:R-:W-:Y:S01]  /*0d50*/  SHF.R.S32.HI R200, RZ, 0x1f, R16 ;  /* 0x0000001fffc87819 */ /* 0x000fe20000011410 */
[----:B------:R-:W-:Y:S01]  /*0d60*/  VIADD R22, R16, 0xc0 ;  /* 0x000000c010167836 */ /* 0x000fe20000000000 */
[----:B------:R-:W-:Y:S01]  /*0d70*/  SHF.R.S32.HI R199, RZ, 0x1f, R19 ;  /* 0x0000001fffc77819 */ /* 0x000fe20000011413 */
[----:B------:R-:W-:Y:S01]  /*0d80*/  IMAD.IADD R6, R6, 0x1, -R5 ;  /* 0x0000000106067824 */ /* 0x000fe200078e0a05 */
[----:B------:R-:W-:Y:S01]  /*0d90*/  SHF.R.S32.HI R198, RZ, 0x1f, R18 ;  /* 0x0000001fffc67819 */ /* 0x000fe20000011412 */
[----:B------:R-:W-:Y:S01]  /*0da0*/  IMAD R195, R3, 0x40, R8 ;  /* 0x0000004003c37824 */ /* 0x000fe200078e0208 */
[----:B------:R-:W-:Y:S01]  /*0db0*/  SHF.R.S32.HI R197, RZ, 0x1f, R22 ;  /* 0x0000001fffc57819 */ /* 0x000fe20000011416 */
[----:B------:R-:W-:-:S02]  /*0dc0*/  IMAD.IADD R2, R193, 0x1, -R2 ;  /* 0x00000001c1027824 */ /* 0x000fc400078e0a02 */
[----:B------:R-:W-:-:S07]  /*0dd0*/  IMAD R17, R6, 0x8, R195 ;  /* 0x0000000806117824 */ /* 0x000fce00078e02c3 */
.L_x_947:
[----:B------:R-:W-:Y:S01]  /*0de0*/  ULDC UR5, c[0x0][0xc60] ;  /* 0x0003180000057ab9 */ /* 0x000fe20000000800 */
[----:B------:R-:W-:Y:S01]  /*0df0*/  UMOV UR8, UR4 ;  /* 0x0000000400087c82 */ /* 0x000fe20008000000 */
[----:B------:R-:W-:-:S11]  /*0e00*/  UISETP.NE.AND UP0, UPT, UR5, 0x1, UPT ;  /* 0x000000010500788c */ /* 0x000fd6000bf05270 */
[----:B------:R-:W-:Y:S01]  /*0e10*/  @UP0 ULDC UR6, c[0x0][0xc64] ;  /* 0x0003190000060ab9 */ /* 0x000fe20000000800 */
[----:B------:R-:W-:Y:S01]  /*0e20*/  @UP0 ULDC UR9, c[0x0][0xc68] ;  /* 0x00031a0000090ab9 */ /* 0x000fe20000000800 */
[----:B------:R-:W-:-:S04]  /*0e30*/  UIMAD.WIDE.U32 UR6, UR4, UR6, URZ ;  /* 0x00000006040672a5 */ /* 0x000fc8000f8e003f */
[----:B------:R-:W-:-:S03]  /*0e40*/  @UP0 USHF.R.U32.HI UR8, URZ, UR9, UR7 ;  /* 0x000000093f080299 */ /* 0x000fc60008011607 */
[----:B------:R-:W-:Y:S02]  /*0e50*/  ULDC UR6, c[0x0][0xc78] ;  /* 0x00031e0000067ab9 */ /* 0x000fe40000000800 */
[----:B------:R-:W-:Y:S02]  /*0e60*/  UISETP.GE.AND UP0, UPT, UR8, UR6, UPT ;  /* 0x000000060800728c */ /* 0x000fe4000bf06270 */
[----:B------:R-:W-:-:S04]  /*0e70*/  UIADD3 UR6, -UR8, URZ, URZ ;  /* 0x0000003f08067290 */ /* 0x000fc8000fffe13f */
[----:B------:R-:W-:Y:S01]  /*0e80*/  PLOP3.LUT P0, PT, PT, PT, UP0, 0x80, 0x0 ;  /* 0x000000000000781c */ /* 0x000fe20003f0f008 */
[----:B------:R-:W-:-:S12]  /*0e90*/  UIMAD UR9, UR5, UR6, UR4 ;  /* 0x00000006050972a4 */ /* 0x000fd8000f8e0204 */
[----:B012345:R-:W-:Y:S05]  /*0ea0*/  @!P0 BRA `(.L_x_847) ;  /* 0x0000000000208947 */ /* 0x03ffea0003800000 */
[----:B------:R-:W-:Y:S01]  /*0eb0*/  ULDC UR7, c[0x0][0xc6c] ;  /* 0x00031b0000077ab9 */ /* 0x000fe20000000800 */
[----:B------:R-:W-:Y:S01]  /*0ec0*/  UMOV UR6, UR9 ;  /* 0x0000000900067c82 */ /* 0x000fe20008000000 */
[----:B------:R-:W-:-:S11]  /*0ed0*/  UISETP.NE.AND UP0, UPT, UR7, 0x1, UPT ;  /* 0x000000010700788c */ /* 0x000fd6000bf05270 */
[----:B------:R-:W-:Y:S02]  /*0ee0*/  @UP0 ULDC.64 UR10, c[0x0][0xc70] ;  /* 0x00031c00000a0ab9 */ /* 0x000fe40000000a00 */
[----:B------:R-:W-:-:S04]  /*0ef0*/  UIMAD.WIDE.U32 UR4, UR9, UR10, URZ ;  /* 0x0000000a090472a5 */ /* 0x000fc8000f8e003f */
[----:B------:R-:W-:-:S04]  /*0f00*/  @UP0 USHF.R.U32.HI UR6, URZ, UR11, UR5 ;  /* 0x0000000b3f060299 */ /* 0x000fc80008011605 */
[----:B------:R-:W-:Y:S01]  /*0f10*/  UIMAD UR4, UR6, UR7, URZ ;  /* 0x00000007060472a4 */ /* 0x000fe2000f8e023f */
[----:B------:R-:W-:Y:S11]  /*0f20*/  BRA `(.L_x_848) ;  /* 0x00000000001c7947 */ /* 0x000ff60003800000 */
.L_x_847:
[----:B------:R-:W-:Y:S01]  /*0f30*/  ULDC UR7, c[0x0][0xc54] ;  /* 0x0003150000077ab9 */ /* 0x000fe20000000800 */
[----:B------:R-:W-:Y:S01]  /*0f40*/  UMOV UR6, UR9 ;  /* 0x0000000900067c82 */ /* 0x000fe20008000000 */
[----:B------:R-:W-:-:S11]  /*0f50*/  UISETP.NE.AND UP0, UPT, UR7, 0x1, UPT ;  /* 0x000000010700788c */ /* 0x000fd6000bf05270 */
[----:B------:R-:W-:Y:S02]  /*0f60*/  @UP0 ULDC.64 UR10, c[0x0][0xc58] ;  /* 0x00031600000a0ab9 */ /* 0x000fe40000000a00 */
[----:B------:R-:W-:-:S04]  /*0f70*/  UIMAD.WIDE.U32 UR4, UR9, UR10, URZ ;  /* 0x0000000a090472a5 */ /* 0x000fc8000f8e003f */
[----:B------:R-:W-:-:S04]  /*0f80*/  @UP0 USHF.R.U32.HI UR6, URZ, UR11, UR5 ;  /* 0x0000000b3f060299 */ /* 0x000fc80008011605 */
[----:B------:R-:W-:-:S12]  /*0f90*/  UIMAD UR4, UR6, UR7, URZ ;  /* 0x00000007060472a4 */ /* 0x000fd8000f8e023f */
.L_x_848:
[----:B------:R-:W-:Y:S01]  /*0fa0*/  ULOP3.LUT UR6, URZ, UR6, URZ, 0x33, !UPT ;  /* 0x000000063f067292 */ /* 0x000fe2000f8e333f */
[----:B------:R-:W-:Y:S01]  /*0fb0*/  ULDC UR7, c[0x0][0x448] ;  /* 0x0001120000077ab9 */ /* 0x000fe20000000800 */
[----:B------:R-:W-:Y:S01]  /*0fc0*/  ULDC UR5, c[0x0][0xc3c] ;  /* 0x00030f0000057ab9 */ /* 0x000fe20000000800 */
[----:B------:R-:W-:Y:S02]  /*0fd0*/  UISETP.NE.AND UP1, UPT, UR7, 0x1, UPT ;  /* 0x000000010700788c */ /* 0x000fe4000bf25270 */
[----:B------:R-:W-:Y:S01]  /*0fe0*/  UIADD3 UR6, UR6, UR5, URZ ;  /* 0x0000000506067290 */ /* 0x000fe2000fffe03f */
[----:B------:R-:W-:Y:S01]  /*0ff0*/  ULDC.64 UR10, c[0x0][0x418] ;  /* 0x00010600000a7ab9 */ /* 0x000fe20000000a00 */
[----:B------:R-:W-:Y:S01]  /*1000*/  UIADD3 UR4, UR9, -UR4, URZ ;  /* 0x8000000409047290 */ /* 0x000fe2000fffe03f */
[----:B------:R-:W-:Y:S01]  /*1010*/  ULDC UR37, c[0x0][0xc48] ;  /* 0x0003120000257ab9 */ /* 0x000fe20000000800 */
[----:B------:R-:W-:Y:S02]  /*1020*/  UISETP.NE.U32.AND UP0, UPT, UR10, URZ, UPT ;  /* 0x0000003f0a00728c */ /* 0x000fe4000bf05070 */
[----:B------:R-:W-:-:S02]  /*1030*/  USHF.L.U32 UR36, UR6, 0x7, URZ ;  /* 0x0000000706247899 */ /* 0x000fc4000800063f */
[----:B------:R-:W-:Y:S01]  /*1040*/  UISETP.NE.AND UP2, UPT, UR37, 0x1, UPT ;  /* 0x000000012500788c */ /* 0x000fe2000bf45270 */
[----:B------:R-:W-:Y:S01]  /*1050*/  ULDC UR13, c[0x0][0xc54] ;  /* 0x00031500000d7ab9 */ /* 0x000fe20000000800 */
[----:B------:R-:W-:Y:S02]  /*1060*/  UISETP.NE.AND.EX UP0, UPT, UR11, URZ, UPT, UP0 ;  /* 0x0000003f0b00728c */ /* 0x000fe4000bf05300 */
[----:B------:R-:W-:Y:S02]  /*1070*/  UIADD3 UR10, UR36, 0x7f, URZ ;  /* 0x0000007f240a7890 */ /* 0x000fe4000fffe03f */
[----:B------:R-:W-:Y:S01]  /*1080*/  UIMAD UR13, UR8, UR13, UR4 ;  /* 0x0000000d080d72a4 */ /* 0x000fe2000f8e0204 */
[----:B------:R-:W-:Y:S01]  /*1090*/  ULDC UR43, c[0x0][0x424] ;  /* 0x00010900002b7ab9 */ /* 0x000fe20000000800 */
[----:B------:R-:W-:Y:S01]  /*10a0*/  ULDC UR53, c[0x0][0x288] ;  /* 0x0000a20000357ab9 */ /* 0x000fe20000000800 */
[----:B------:R-:W-:Y:S01]  /*10b0*/  ULDC.64 UR4, c[0x0][0x9e0] ;  /* 0x0002780000047ab9 */ /* 0x000fe20000000a00 */
[----:B------:R-:W-:Y:S01]  /*10c0*/  @UP1 ULDC UR8, c[0x0][0x44c] ;  /* 0x0001130000081ab9 */ /* 0x000fe20000000800 */
[----:B------:R-:W-:-:S02]  /*10d0*/  UIADD3 UR11, -UR53, 0x1, URZ ;  /* 0x00000001350b7890 */ /* 0x000fc4000fffe13f */
[----:B------:R-:W-:Y:S02]  /*10e0*/  UISETP.GE.AND UP3, UPT, UR5, 0x1, UPT ;  /* 0x000000010500788c */ /* 0x000fe4000bf66270 */
[----:B------:R-:W-:Y:S02]  /*10f0*/  USEL UR43, UR43, 0x1, UP0 ;  /* 0x000000012b2b7887 */ /* 0x000fe40008000000 */
[----:B------:R-:W-:Y:S01]  /*1100*/  UIMAD.WIDE.U32 UR8, UR10, UR8, URZ ;  /* 0x000000080a0872a5 */ /* 0x000fe2000f8e003f */
[----:B------:R-:W-:Y:S01]  /*1110*/  ULDC UR12, c[0x0][0x2f0] ;  /* 0x0000bc00000c7ab9 */ /* 0x000fe20000000800 */
[----:B------:R-:W-:Y:S01]  /*1120*/  @UP1 ULDC UR15, c[0x0][0x450] ;  /* 0x00011400000f1ab9 */ /* 0x000fe20000000800 */
[----:B------:R-:W-:Y:S01]  /*1130*/  @UP2 ULDC UR6, c[0x0][0xc4c] ;  /* 0x0003130000062ab9 */ /* 0x000fe20000000800 */
[----:B------:R-:W-:Y:S01]  /*1140*/  UIMAD UR11, UR43, UR12, UR11 ;  /* 0x0000000c2b0b72a4 */ /* 0x000fe2000f8e020b */
[----:B------:R-:W-:Y:S01]  /*1150*/  PLOP3.LUT P1, PT, PT, PT, UP3, 0x80, 0x0 ;  /* 0x000000000000781c */ /* 0x000fe20003f2f038 */
[----:B------:R-:W-:-:S02]  /*1160*/  @UP1 USHF.R.U32.HI UR10, URZ, UR15, UR9 ;  /* 0x0000000f3f0a1299 */ /* 0x000fc40008011609 */
[----:B------:R-:W-:Y:S01]  /*1170*/  UIMAD.WIDE.U32 UR6, UR13, UR6, URZ ;  /* 0x000000060d0672a5 */ /* 0x000fe2000f8e003f */
[----:B------:R-:W-:Y:S01]  /*1180*/  @UP2 ULDC UR14, c[0x0][0xc50] ;  /* 0x00031400000e2ab9 */ /* 0x000fe20000000800 */
[----:B------:R-:W-:Y:S01]  /*1190*/  UIADD3 UR10, UR11, UR10, URZ ;  /* 0x0000000a0b0a7290 */ /* 0x000fe2000fffe03f */
[----:B------:R-:W-:Y:S01]  /*11a0*/  UMOV UR44, UR13 ;  /* 0x0000000d002c7c82 */ /* 0x000fe20008000000 */
[----:B------:R-:W-:Y:S02]  /*11b0*/  @UP2 USHF.R.U32.HI UR44, URZ, UR14, UR7 ;  /* 0x0000000e3f2c2299 */ /* 0x000fe40008011607 */
[----:B------:R-:W-:Y:S02]  /*11c0*/  UIADD3 UR4, UR10, UR4, URZ ;  /* 0x000000040a047290 */ /* 0x000fe4000fffe03f */
[----:B------:R-:W-:-:S04]  /*11d0*/  UIADD3 UR6, -UR44, URZ, URZ ;  /* 0x0000003f2c067290 */ /* 0x000fc8000fffe13f */
[----:B------:R-:W-:Y:S01]  /*11e0*/  UIMAD UR37, UR37, UR6, UR13 ;  /* 0x00000006252572a4 */ /* 0x000fe2000f8e020d */
[----:B------:R-:W-:Y:S01]  /*11f0*/  IMAD.U32 R0, RZ, RZ, UR4 ;  /* 0x00000004ff007e24 */ /* 0x000fe2000f8e00ff */
[----:B------:R-:W-:Y:S10]  /*1200*/  @!P1 BRA `(.L_x_849) ;  /* 0x0000000000409947 */ /* 0x000ff40003800000 */
[----:B------:R-:W-:Y:S01]  /*1210*/  ISETP.LT.AND P0, PT, RZ, UR10, PT ;  /* 0x0000000aff007c0c */ /* 0x000fe2000bf01270 */
[----:B------:R-:W-:-:S12]  /*1220*/  UIADD3 UR4, UR10, -0x1, URZ ;  /* 0xffffffff0a047890 */ /* 0x000fd8000fffe03f */
[----:B------:R-:W-:Y:S05]  /*1230*/  @P0 BRA `(.L_x_850) ;  /* 0x00000000001c0947 */ /* 0x000fea0003800000 */
[----:B------:R-:W-:Y:S02]  /*1240*/  UISETP.NE.AND UP0, UPT, UR5, 0x1, UPT ;  /* 0x000000010500788c */ /* 0x000fe4000bf05270 */
[----:B------:R-:W-:-:S09]  /*1250*/  UIADD3 UR4, -UR10, URZ, URZ ;  /* 0x0000003f0a047290 */ /* 0x000fd2000fffe13f */
[----:B------:R-:W-:Y:S02]  /*1260*/  @UP0 ULDC.64 UR8, c[0x0][0x9e8] ;  /* 0x00027a0000080ab9 */ /* 0x000fe40000000a00 */
[----:B------:R-:W-:-:S04]  /*1270*/  UIMAD.WIDE.U32 UR6, UR4, UR8, URZ ;  /* 0x00000008040672a5 */ /* 0x000fc8000f8e003f */
[----:B------:R-:W-:-:S04]  /*1280*/  @UP0 USHF.R.U32.HI UR4, URZ, UR9, UR7 ;  /* 0x000000093f040299 */ /* 0x000fc80008011607 */
[----:B------:R-:W-:Y:S01]  /*1290*/  ULOP3.LUT UR4, URZ, UR4, URZ, 0x33, !UPT ;  /* 0x000000043f047292 */ /* 0x000fe2000f8e333f */
[----:B------:R-:W-:Y:S11]  /*12a0*/  BRA `(.L_x_851) ;  /* 0x0000000000107947 */ /* 0x000ff60003800000 */
.L_x_850:
[----:B------:R-:W-:-:S11]  /*12b0*/  UISETP.NE.AND UP0, UPT, UR5, 0x1, UPT ;  /* 0x000000010500788c */ /* 0x000fd6000bf05270 */
[----:B------:R-:W-:Y:S02]  /*12c0*/  @UP0 ULDC.64 UR8, c[0x0][0x9e8] ;  /* 0x00027a0000080ab9 */ /* 0x000fe40000000a00 */
[----:B------:R-:W-:-:S04]  /*12d0*/  UIMAD.WIDE.U32 UR6, UR4, UR8, URZ ;  /* 0x00000008040672a5 */ /* 0x000fc8000f8e003f */
[----:B------:R-:W-:-:S12]  /*12e0*/  @UP0 USHF.R.U32.HI UR4, URZ, UR9, UR7 ;  /* 0x000000093f040299 */ /* 0x000fd80008011607 */
.L_x_851:
[----:B------:R-:W-:-:S06]  /*12f0*/  UIMAD UR4, UR4, UR5, UR5 ;  /* 0x00000005040472a4 */ /* 0x000fcc000f8e0205 */
[----:B------:R-:W-:-:S07]  /*1300*/  VIMNMX R0, R0, UR4, PT ;  /* 0x0000000400007c48 */ /* 0x000fce000bfe0100 */
.L_x_849:
[----:B------:R-:W-:Y:S01]  /*1310*/  UIMAD UR4, UR43, UR12, 0x3f ;  /* 0x0000003f2b0474a4 */ /* 0x000fe2000f8e020c */
[----:B------:R-:W-:Y:S01]  /*1320*/  VIADD R0, R0, 0x3f ;  /* 0x0000003f00007836 */ /* 0x000fe20000000000 */
[----:B------:R-:W-:Y:S01]  /*1330*/  @UP1 ULDC UR6, c[0x0][0x44c] ;  /* 0x0001130000061ab9 */ /* 0x000fe20000000800 */
[----:B------:R-:W-:Y:S01]  /*1340*/  @UP1 ULDC UR10, c[0x0][0x450] ;  /* 0x00011400000a1ab9 */ /* 0x000fe20000000800 */
[----:B------:R-:W-:Y:S02]  /*1350*/  USHF.R.S32.HI UR8, URZ, 0x1f, UR4 ;  /* 0x0000001f3f087899 */ /* 0x000fe40008011404 */
[----:B------:R-:W-:Y:S01]  /*1360*/  UIMAD.WIDE.U32 UR6, UR36, UR6, URZ ;  /* 0x00000006240672a5 */ /* 0x000fe2000f8e003f */
[----:B------:R-:W-:Y:S01]  /*1370*/  SHF.R.S32.HI R3, RZ, 0x1f, R0 ;  /* 0x0000001fff037819 */ /* 0x000fe20000011400 */
[----:B------:R-:W-:Y:S01]  /*1380*/  UMOV UR9, UR36 ;  /* 0x0000002400097c82 */ /* 0x000fe20008000000 */
[----:B------:R-:W-:Y:S02]  /*1390*/  ULEA.HI UR8, UR8, UR4, URZ, 0x6 ;  /* 0x0000000408087291 */ /* 0x000fe4000f8f303f */
[----:B------:R-:W-:Y:S01]  /*13a0*/  @UP1 USHF.R.U32.HI UR9, URZ, UR10, UR7 ;  /* 0x0000000a3f091299 */ /* 0x000fe20008011607 */
[----:B------:R-:W-:Y:S01]  /*13b0*/  LEA.HI R3, R3, R0, RZ, 0x6 ;  /* 0x0000000003037211 */ /* 0x000fe200078f30ff */
[----:B------:R-:W-:-:S02]  /*13c0*/  UIMAD UR53, UR43, UR12, -UR53 ;  /* 0x0000000c2b3572a4 */ /* 0x000fc4000f8e0a35 */
[----:B------:R-:W-:Y:S01]  /*13d0*/  USHF.R.S32.HI UR8, URZ, 0x6, UR8 ;  /* 0x000000063f087899 */ /* 0x000fe20008011408 */
[----:B------:R-:W-:Y:S01]  /*13e0*/  SHF.R.S32.HI R3, RZ, 0x6, R3 ;  /* 0x00000006ff037819 */ /* 0x000fe20000011403 */
[----:B------:R-:W-:-:S03]  /*13f0*/  UIADD3 UR4, UR53, UR9, URZ ;  /* 0x0000000935047290 */ /* 0x000fc6000fffe03f */
[----:B------:R-:W-:Y:S01]  /*1400*/  ULDC UR9, c[0x0][0x9dc] ;  /* 0x0002770000097ab9 */ /* 0x000fe20000000800 */
[----:B------:R-:W-:Y:S01]  /*1410*/  VIMNMX R58, R3, UR8, PT ;  /* 0x00000008033a7c48 */ /* 0x000fe2000bfe0100 */
[----:B------:R-:W-:Y:S01]  /*1420*/  UIADD3 UR9, UR4, -UR9, URZ ;  /* 0x8000000904097290 */ /* 0x000fe2000fffe03f */
[----:B------:R-:W-:Y:S11]  /*1430*/  @!P1 BRA `(.L_x_852) ;  /* 0x0000000000449947 */ /* 0x000ff60003800000 */
[----:B------:R-:W-:-:S06]  /*1440*/  UISETP.GT.AND UP0, UPT, UR4, -0x1, UPT ;  /* 0xffffffff0400788c */ /* 0x000fcc000bf04270 */
[----:B------:R-:W-:-:S13]  /*1450*/  PLOP3.LUT P0, PT, PT, PT, UP0, 0x80, 0x0 ;  /* 0x000000000000781c */ /* 0x000fda0003f0f008 */
[----:B------:R-:W-:Y:S05]  /*1460*/  @P0 BRA `(.L_x_853) ;  /* 0x00000000001c0947 */ /* 0x000fea0003800000 */
[----:B------:R-:W-:Y:S02]  /*1470*/  UISETP.NE.AND UP0, UPT, UR5, 0x1, UPT ;  /* 0x000000010500788c */ /* 0x000fe4000bf05270 */
[----:B------:R-:W-:-:S09]  /*1480*/  ULOP3.LUT UR4, URZ, UR4, URZ, 0x33, !UPT ;  /* 0x000000043f047292 */ /* 0x000fd2000f8e333f */
[----:B------:R-:W-:Y:S02]  /*1490*/  @UP0 ULDC.64 UR10, c[0x0][0x9e8] ;  /* 0x00027a00000a0ab9 */ /* 0x000fe40000000a00 */
[----:B------:R-:W-:-:S04]  /*14a0*/  UIMAD.WIDE.U32 UR6, UR4, UR10, URZ ;  /* 0x0000000a040672a5 */ /* 0x000fc8000f8e003f */
[----:B------:R-:W-:-:S04]  /*14b0*/  @UP0 USHF.R.U32.HI UR4, URZ, UR11, UR7 ;  /* 0x0000000b3f040299 */ /* 0x000fc80008011607 */
[----:B------:R-:W-:Y:S01]  /*14c0*/  ULOP3.LUT UR4, URZ, UR4, URZ, 0x33, !UPT ;  /* 0x000000043f047292 */ /* 0x000fe2000f8e333f */
[----:B------:R-:W-:Y:S11]  /*14d0*/  BRA `(.L_x_854) ;  /* 0x0000000000107947 */ /* 0x000ff60003800000 */
.L_x_853:
[----:B------:R-:W-:-:S11]  /*14e0*/  UISETP.NE.AND UP0, UPT, UR5, 0x1, UPT ;  /* 0x000000010500788c */ /* 0x000fd6000bf05270 */
[----:B------:R-:W-:Y:S02]  /*14f0*/  @UP0 ULDC.64 UR10, c[0x0][0x9e8] ;  /* 0x00027a00000a0ab9 */ /* 0x000fe40000000a00 */
[----:B------:R-:W-:-:S04]  /*1500*/  UIMAD.WIDE.U32 UR6, UR4, UR10, URZ ;  /* 0x0000000a040672a5 */ /* 0x000fc8000f8e003f */
[----:B------:R-:W-:-:S12]  /*1510*/  @UP0 USHF.R.U32.HI UR4, URZ, UR11, UR7 ;  /* 0x0000000b3f040299 */ /* 0x000fd80008011607 */
.L_x_854:
[----:B------:R-:W-:-:S04]  /*1520*/  UIMAD UR4, UR4, UR5, URZ ;  /* 0x00000005040472a4 */ /* 0x000fc8000f8e023f */
[----:B------:R-:W-:-:S04]  /*1530*/  UISETP.LT.AND UP0, UPT, UR9, UR4, UPT ;  /* 0x000000040900728c */ /* 0x000fc8000bf01270 */
[----:B------:R-:W-:-:S12]  /*1540*/  USEL UR9, UR9, UR4, !UP0 ;  /* 0x0000000409097287 */ /* 0x000fd8000c000000 */
.L_x_852:
[----:B------:R-:W-:Y:S01]  /*1550*/  USHF.R.S32.HI UR4, URZ, 0x1f, UR9 ;  /* 0x0000001f3f047899 */ /* 0x000fe20008011409 */
[----:B------:R-:W-:Y:S01]  /*1560*/  PLOP3.LUT P0, PT, PT, PT, PT, 0x80, 0x0 ;  /* 0x000000000000781c */ /* 0x000fe20003f0f070 */
[----:B------:R-:W-:Y:S01]  /*1570*/  IMAD.MOV.U32 R0, RZ, RZ, RZ ;  /* 0x000000ffff007224 */ /* 0x000fe200078e00ff */
[----:B------:R-:W-:Y:S01]  /*1580*/  CS2R R150, SRZ ;  /* 0x0000000000967805 */ /* 0x000fe2000001ff00 */
[----:B------:R-:W-:Y:S01]  /*1590*/  ULEA.HI UR4, UR4, UR9, URZ, 0x6 ;  /* 0x0000000904047291 */ /* 0x000fe2000f8f303f */
[----:B------:R-:W-:Y:S01]  /*15a0*/  IMAD.MOV.U32 R3, RZ, RZ, RZ ;  /* 0x000000ffff037224 */ /* 0x000fe200078e00ff */
[----:B------:R-:W-:Y:S02]  /*15b0*/  CS2R R26, SRZ ;  /* 0x00000000001a7805 */ /* 0x000fe4000001ff00 */
[----:B------:R-:W-:Y:S01]  /*15c0*/  CS2R R108, SRZ ;  /* 0x00000000006c7805 */ /* 0x000fe2000001ff00 */
[----:B------:R-:W-:Y:S01]  /*15d0*/  USHF.R.S32.HI UR4, URZ, 0x6, UR4 ;  /* 0x000000063f047899 */ /* 0x000fe20008011404 */
[----:B------:R-:W-:-:S02]  /*15e0*/  CS2R R144, SRZ ;  /* 0x0000000000907805 */ /* 0x000fc4000001ff00 */
[----:B------:R-:W-:Y:S02]  /*15f0*/  CS2R R100, SRZ ;  /* 0x0000000000647805 */ /* 0x000fe4000001ff00 */
[----:B------:R-:W-:Y:S01]  /*1600*/  CS2R R142, SRZ ;  /* 0x00000000008e7805 */ /* 0x000fe2000001ff00 */
[----:B------:R-:W-:Y:S01]  /*1610*/  UISETP.LT.AND UP0, UPT, URZ, UR4, UPT ;  /* 0x000000043f00728c */ /* 0x000fe2000bf01270 */
[----:B------:R-:W-:Y:S02]  /*1620*/  CS2R R30, SRZ ;  /* 0x00000000001e7805 */ /* 0x000fe4000001ff00 */
[----:B------:R-:W-:Y:S02]  /*1630*/  CS2R R136, SRZ ;  /* 0x0000000000887805 */ /* 0x000fe4000001ff00 */
[----:B------:R-:W-:Y:S01]  /*1640*/  CS2R R92, SRZ ;  /* 0x00000000005c7805 */ /* 0x000fe2000001ff00 */
[----:B------:R-:W-:Y:S01]  /*1650*/  USEL UR39, URZ, UR4, !UP0 ;  /* 0x000000043f277287 */ /* 0x000fe2000c000000 */
[----:B------:R-:W-:-:S02]  /*1660*/  CS2R R134, SRZ ;  /* 0x0000000000867805 */ /* 0x000fc4000001ff00 */
[----:B------:R-:W-:Y:S02]  /*1670*/  CS2R R34, SRZ ;  /* 0x0000000000227805 */ /* 0x000fe4000001ff00 */
[----:B------:R-:W-:Y:S02]  /*1680*/  CS2R R128, SRZ ;  /* 0x0000000000807805 */ /* 0x000fe4000001ff00 */
[----:B------:R-:W-:Y:S02]  /*1690*/  CS2R R84, SRZ ;  /* 0x0000000000547805 */ /* 0x000fe4000001ff00 */
[----:B------:R-:W-:Y:S02]  /*16a0*/  CS2R R126, SRZ ;  /* 0x00000000007e7805 */ /* 0x000fe4000001ff00 */
[----:B------:R-:W-:Y:S02]  /*16b0*/  ISETP.GT.AND P1, PT, R58, UR39, PT ;  /* 0x000000273a007c0c */ /* 0x000fe4000bf24270 */
        /* <DEDUP_REMOVED lines=14> */
[----:B------:R-:W-:Y:S01]  /*17a0*/  CS2R R44, SRZ ;  /* 0x00000000002c7805 */ /* 0x000fe2000001ff00 */
[----:B------:R-:W-:Y:S01]  /*17b0*/  IMAD.MOV.U32 R95, RZ, RZ, RZ ;  /* 0x000000ffff5f7224 */ /* 0x000fe200078e00ff */
[----:B------:R-:W-:Y:S02]  /*17c0*/  CS2R R54, SRZ ;  /* 0x0000000000367805 */ /* 0x000fe4000001ff00 */
[----:B------:R-:W-:Y:S01]  /*17d0*/  CS2R R88, SRZ ;  /* 0x0000000000587805 */ /* 0x000fe2000001ff00 */
[----:B------:R-:W-:Y:S01]  /*17e0*/  IMAD.MOV.U32 R90, RZ, RZ, RZ ;  /* 0x000000ffff5a7224 */ /* 0x000fe200078e00ff */
        /* <DEDUP_REMOVED lines=32> */
[----:B------:R-:W-:Y:S02]  /*19f0*/  IMAD.MOV.U32 R160, RZ, RZ, RZ ;  /* 0x000000ffffa07224 */ /* 0x000fe400078e00ff */
[----:B------:R-:W-:Y:S01]  /*1a00*/  IMAD.MOV.U32 R5, RZ, RZ, RZ ;  /* 0x000000ffff057224 */ /* 0x000fe200078e00ff */
[----:B------:R-:W-:Y:S06]  /*1a10*/  @!P1 BRA `(.L_x_855) ;  /* 0x000000a800c09947 */ /* 0x000fec0003800000 */
[----:B------:R-:W0:Y:S01]  /*1a20*/  SHFL.IDX PT, R0, R194, RZ, 0x1f ;  /* 0x00001fffc2007589 */ /* 0x000e2200000e0000 */
[----:B------:R-:W1:Y:S01]  /*1a30*/  S2UR UR40, SR_CgaCtaId ;  /* 0x00000000002879c3 */ /* 0x000e620000008800 */
[----:B------:R-:W-:Y:S01]  /*1a40*/  UMOV UR41, 0x400 ;  /* 0x0000040000297882 */ /* 0x000fe20000000000 */
        /* <DEDUP_REMOVED lines=28> */
.L_x_856:
        /* <DEDUP_REMOVED lines=11> */
[----:B------:R-:W-:Y:S01]  /*1cc0*/  @UP1 USHF.R.S32.HI UR12, URZ, 0x1f, UR44 ;  /* 0x0000001f3f0c1899 */ /* 0x000fe2000801142c */
[----:B------:R-:W-:Y:S01]  /*1cd0*/  @UP0 ULDC.64 UR16, c[0x0][0x9a8] ;  /* 0x00026a0000100ab9 */ /* 0x000fe20000000a00 */
[----:B------:R-:W-:Y:S01]  /*1ce0*/  @UP1 ULDC.64 UR14, c[0x0][0x9b8] ;  /* 0x00026e00000e1ab9 */ /* 0x000fe20000000a00 */
[----:B------:R-:W-:Y:S02]  /*1cf0*/  @UP0 UIMAD UR10, UR10, UR16, URZ ;  /* 0x000000100a0a02a4 */ /* 0x000fe4000f8e023f */
[----:B------:R-:W-:Y:S02]  /*1d00*/  @UP1 UIMAD UR12, UR12, UR14, URZ ;  /* 0x0000000e0c0c12a4 */ /* 0x000fe4000f8e023f */
[----:B------:R-:W-:Y:S02]  /*1d10*/  @UP0 UIMAD.WIDE.U32 UR8, UR44, UR16, URZ ;  /* 0x000000102c0802a5 */ /* 0x000fe4000f8e003f */
[----:B------:R-:W-:-:S02]  /*1d20*/  @UP0 UIMAD UR17, UR44, UR17, UR10 ;  /* 0x000000112c1102a4 */ /* 0x000fc4000f8e020a */
[----:B------:R-:W-:Y:S02]  /*1d30*/  @UP0 USHF.R.S32.HI UR16, URZ, 0x1f, UR37 ;  /* 0x0000001f3f100899 */ /* 0x000fe40008011425 */
[----:B------:R-:W-:Y:S02]  /*1d40*/  @UP1 UIMAD.WIDE.U32 UR10, UR44, UR14, URZ ;  /* 0x0000000e2c0a12a5 */ /* 0x000fe4000f8e003f */
[----:B------:R-:W-:Y:S02]  /*1d50*/  @UP1 UIMAD UR18, UR44, UR15, UR12 ;  /* 0x0000000f2c1212a4 */ /* 0x000fe4000f8e020c */
[----:B------:R-:W-:Y:S01]  /*1d60*/  @UP1 USHF.R.S32.HI UR19, URZ, 0x1f, UR37 ;  /* 0x0000001f3f131899 */ /* 0x000fe20008011425 */
[----:B------:R-:W-:Y:S01]  /*1d70*/  @UP0 ULDC.64 UR14, c[0x0][0x9b0] ;  /* 0x00026c00000e0ab9 */ /* 0x000fe20000000a00 */
[----:B------:R-:W-:Y:S01]  /*1d80*/  @UP1 ULDC.64 UR12, c[0x0][0x9c0] ;  /* 0x00027000000c1ab9 */ /* 0x000fe20000000a00 */
[----:B------:R-:W-:Y:S02]  /*1d90*/  @UP0 UIMAD UR16, UR16, UR14, URZ ;  /* 0x0000000e101002a4 */ /* 0x000fe4000f8e023f */
[----:B------:R-:W-:-:S02]  /*1da0*/  @UP0 UIADD3 UR9, UR9, UR17, URZ ;  /* 0x0000001109090290 */ /* 0x000fc4000fffe03f */
[----:B------:R-:W-:Y:S02]  /*1db0*/  @UP1 UIMAD UR17, UR19, UR12, URZ ;  /* 0x0000000c131112a4 */ /* 0x000fe4000f8e023f */
[----:B------:R-:W-:Y:S02]  /*1dc0*/  @UP1 UIADD3 UR11, UR11, UR18, URZ ;  /* 0x000000120b0b1290 */ /* 0x000fe4000fffe03f */
[----:B------:R-:W-:Y:S02]  /*1dd0*/  @UP0 UIMAD UR16, UR37, UR15, UR16 ;  /* 0x0000000f251002a4 */ /* 0x000fe4000f8e0210 */
[----:B------:R-:W-:Y:S02]  /*1de0*/  @UP0 UIMAD.WIDE.U32 UR14, UR37, UR14, UR8 ;  /* 0x0000000e250e02a5 */ /* 0x000fe4000f8e0008 */
[----:B------:R-:W-:Y:S02]  /*1df0*/  @UP1 UIMAD UR8, UR37, UR13, UR17 ;  /* 0x0000000d250812a4 */ /* 0x000fe4000f8e0211 */
[----:B------:R-:W-:-:S02]  /*1e00*/  @UP1 UIMAD.WIDE.U32 UR12, UR37, UR12, UR10 ;  /* 0x0000000c250c12a5 */ /* 0x000fc4000f8e000a */
[----:B------:R-:W-:Y:S02]  /*1e10*/  @UP0 UIADD3 UR9, UR15, UR16, URZ ;  /* 0x000000100f090290 */ /* 0x000fe4000fffe03f */
[----:B------:R-:W-:Y:S02]  /*1e20*/  @UP0 ULEA UR6, UP2, UR14, UR6, 0x2 ;  /* 0x000000060e060291 */ /* 0x000fe4000f84103f */
[----:B------:R-:W-:Y:S02]  /*1e30*/  @UP1 UIADD3 UR8, UR13, UR8, URZ ;  /* 0x000000080d081290 */ /* 0x000fe4000fffe03f */
[----:B------:R-:W-:Y:S02]  /*1e40*/  @UP1 ULEA UR4, UP3, UR12, UR4, 0x2 ;  /* 0x000000040c041291 */ /* 0x000fe4000f86103f */
[----:B------:R-:W-:Y:S01]  /*1e50*/  @UP0 ULEA.HI.X UR7, UR14, UR7, UR9, 0x2, UP2 ;  /* 0x000000070e070291 */ /* 0x000fe200090f1409 */
[----:B------:R-:W-:Y:S01]  /*1e60*/  IMAD.U32 R4, RZ, RZ, UR6 ;  /* 0x00000006ff047e24 */ /* 0x000fe2000f8e00ff */
[----:B------:R-:W-:-:S02]  /*1e70*/  @UP1 ULEA.HI.X UR5, UR12, UR5, UR8, 0x2, UP3 ;  /* 0x000000050c051291 */ /* 0x000fc400098f1408 */
[----:B------:R-:W-:Y:S02]  /*1e80*/  IMAD.U32 R6, RZ, RZ, UR4 ;  /* 0x00000004ff067e24 */ /* 0x000fe4000f8e00ff */
[----:B------:R-:W-:Y:S02]  /*1e90*/  IMAD.U32 R5, RZ, RZ, UR7 ;  /* 0x00000007ff057e24 */ /* 0x000fe4000f8e00ff */
[----:B------:R-:W-:-:S03]  /*1ea0*/  IMAD.U32 R7, RZ, RZ, UR5 ;  /* 0x00000005ff077e24 */ /* 0x000fc6000f8e00ff */
[----:B------:R-:W2:Y:S04]  /*1eb0*/  @P0 LDG.E R3, desc[UR50][R4.64] ;  /* 0x0000003204030981 */ /* 0x000ea8000c1e1900 */
[----:B------:R-:W2:Y:S01]  /*1ec0*/  @P1 LDG.E R0, desc[UR50][R6.64] ;  /* 0x0000003206001981 */ /* 0x000ea2000c1e1900 */
[----:B------:R-:W-:Y:S01]  /*1ed0*/  ULEA.HI UR4, UR46, UR46, URZ, 0x1 ;  /* 0x0000002e2e047291 */ /* 0x000fe2000f8f083f */
[----:B------:R-:W-:-:S03]  /*1ee0*/  IMAD.U32 R9, RZ, RZ, UR47 ;  /* 0x0000002fff097e24 */ /* 0x000fc6000f8e00ff */
[----:B------:R-:W-:Y:S02]  /*1ef0*/  ULOP3.LUT UR4, UR4, 0xfffffffe, URZ, 0xc0, !UPT ;  /* 0xfffffffe04047892 */ /* 0x000fe4000f8ec03f */
[----:B------:R-:W-:Y:S02]  /*1f00*/  ISETP.NE.AND P0, PT, R9, 0x3, PT ;  /* 0x000000030900780c */ /* 0x000fe40003f05270 */
[----:B------:R-:W-:-:S06]  /*1f10*/  UIADD3 UR4, UR46, -UR4, URZ ;  /* 0x800000042e047290 */ /* 0x000fcc000fffe03f */
[----:B------:R-:W-:Y:S01]  /*1f20*/  IMAD.U32 R8, RZ, RZ, UR4 ;  /* 0x00000004ff087e24 */ /* 0x000fe2000f8e00ff */
[----:B------:R-:W-:-:S04]  /*1f30*/  ULDC UR4, c[0x0][0x9d8] ;  /* 0x0002760000047ab9 */ /* 0x000fc80000000800 */
[----:B------:R-:W-:-:S04]  /*1f40*/  SHF.L.U32 R8, R8, 0x1f, RZ ;  /* 0x0000001f08087819 */ /* 0x000fc800000006ff */
[----:B------:R-:W0:Y:S01]  /*1f50*/  SYNCS.PHASECHK.TRANS64.TRYWAIT P1, [UR41+0x28400], R8 ;  /* 0x02840008ff0075a7 */ /* 0x000e220008020169 */
[----:B--2---:R-:W-:-:S04]  /*1f60*/  FMUL.FTZ R0, R3, R0 ;  /* 0x0000000003007220 */ /* 0x004fc80000410000 */
[----:B------:R-:W-:Y:S01]  /*1f70*/  FMUL.FTZ R0, R0, UR4 ;  /* 0x0000000400007c20 */ /* 0x000fe20008410000 */
[----:B0-----:R-:W-:Y:S06]  /*1f80*/  @!P1 BRA `(.L_x_857) ;  /* 0x0000012000909947 */ /* 0x001fec0003800000 */
.L_x_1034:
[----:B------:R-:W-:Y:S05]  /*1f90*/  @!P0 BRA `(.L_x_858) ;  /* 0x0000000000048947 */ /* 0x000fea0003800000 */
[----:B------:R-:W-:Y:S01]  /*1fa0*/  BPT.TRAP 0x1 ;  /* 0x000000040000795c */ /* 0x000fe20000300000 */
.L_x_858:
[----:B------:R-:W-:Y:S02]  /*1fb0*/  IMAD.U32 R6, RZ, RZ, UR52 ;  /* 0x00000034ff067e24 */ /* 0x000fe4000f8e00ff */
[----:B0-----:R-:W-:-:S03]  /*1fc0*/  IMAD.U32 R3, RZ, RZ, UR45 ;  /* 0x0000002dff037e24 */ /* 0x001fc6000f8e00ff */
[----:B------:R-:W-:Y:S02]  /*1fd0*/  LEA R6, R6, UR41, 0x3 ;  /* 0x0000002906067c11 */ /* 0x000fe4000f8e18ff */
[----:B------:R-:W-:-:S04]  /*1fe0*/  SHF.L.U32 R3, R3, 0x1f, RZ ;  /* 0x0000001f03037819 */ /* 0x000fc800000006ff */
[----:B------:R0:W1:Y:S01]  /*1ff0*/  SYNCS.PHASECHK.TRANS64.TRYWAIT P2, [R6+URZ+0x28430], R3 ;  /* 0x02843003060075a7 */ /* 0x000062000804017f */
[----:B------:R-:W-:Y:S05]  /*2000*/  @!P0 BRA `(.L_x_859) ;  /* 0x0000000000048947 */ /* 0x000fea0003800000 */
[----:B------:R-:W-:Y:S01]  /*2010*/  BPT.TRAP 0x1 ;  /* 0x000000040000795c */ /* 0x000fe20000300000 */
.L_x_859:
[----:B------:R-:W2:Y:S02]  /*2020*/  S2R R4, SR_TID.X ;  /* 0x0000000000047919 */ /* 0x000ea40000002100 */
[----:B--2---:R-:W-:Y:S01]  /*2030*/  LOP3.LUT P1, RZ, R4, 0x7f, RZ, 0xc0, !PT ;  /* 0x0000007f04ff7812 */ /* 0x004fe2000782c0ff */
[----:B-1----:R-:W-:-:S12]  /*2040*/  @P2 BRA `(.L_x_860) ;  /* 0x0000000000082947 */ /* 0x002fd80003800000 */
[----:B------:R-:W1:Y:S02]  /*2050*/  SYNCS.PHASECHK.TRANS64.TRYWAIT P2, [R6+URZ+0x28430], R3 ;  /* 0x02843003060075a7 */ /* 0x000e64000804017f */
[----:B-1----:R-:W-:Y:S05]  /*2060*/  @!P2 BRA `(.L_x_861) ;  /* 0x000001200070a947 */ /* 0x002fea0003800000 */
.L_x_860:
[----:B------:R-:W-:Y:S05]  /*2070*/  WARPSYNC.ALL ;  /* 0x0000000000007948 */ /* 0x000fea0003800000 */
[----:B------:R-:W-:Y:S01]  /*2080*/  UIADD3 UR4, UR41, 0x20000, URZ ;  /* 0x0002000029047890 */ /* 0x000fe2000fffe03f */
[----:B------:R-:W-:Y:S01]  /*2090*/  WARPGROUP.ARRIVE ;  /* 0x00000000000079c5 */ /* 0x000fe20000000000 */
[----:B------:R-:W-:Y:S01]  /*20a0*/  ULOP3.LUT UR32, UR49, 0x10000, URZ, 0xfc, !UPT ;  /* 0x0001000031207892 */ /* 0x000fe2000f8efc3f */
[----:B01----:R-:W-:Y:S01]  /*20b0*/  VIADD R3, R17, UR36 ;  /* 0x0000002411037c36 */ /* 0x003fe20008000000 */
[----:B------:R-:W-:Y:S01]  /*20c0*/  USHF.R.U32.HI UR4, URZ, 0x4, UR4 ;  /* 0x000000043f047899 */ /* 0x000fe20008011604 */
[----:B------:R-:W0:Y:S01]  /*20d0*/  LDC R13, c[0x0][0x2f0] ;  /* 0x0000bc00ff0d7b82 */ /* 0x000e220000000800 */
[----:B------:R-:W-:Y:S01]  /*20e0*/  UMOV UR33, 0x40000040 ;  /* 0x4000004000217882 */ /* 0x000fe20000000000 */
[----:B------:R-:W-:Y:S01]  /*20f0*/  UMOV UR35, 0x40000040 ;  /* 0x4000004000237882 */ /* 0x000fe20000000000 */
[----:B------:R-:W-:Y:S01]  /*2100*/  ULOP3.LUT UR4, UR4, 0x3fff, URZ, 0xc0, !UPT ;  /* 0x00003fff04047892 */ /* 0x000fe2000f8ec03f */
[----:B------:R-:W-:Y:S01]  /*2110*/  IMAD.MOV.U32 R4, RZ, RZ, R3 ;  /* 0x000000ffff047224 */ /* 0x000fe200078e0003 */
[----:B------:R-:W-:Y:S01]  /*2120*/  UMOV UR5, 0x40000040 ;  /* 0x4000004000057882 */ /* 0x000fe20000000000 */
[----:B------:R-:W-:Y:S01]  /*2130*/  UMOV UR7, 0x40000040 ;  /* 0x4000004000077882 */ /* 0x000fe20000000000 */
[----:B------:R-:W-:Y:S01]  /*2140*/  ULOP3.LUT UR48, UR4, 0x10000, URZ, 0xfc, !UPT ;  /* 0x0001000004307892 */ /* 0x000fe2000f8efc3f */
[----:B------:R-:W1:Y:S01]  /*2150*/  LDC R14, c[0x0][0x288] ;  /* 0x0000a200ff0e7b82 */ /* 0x000e620000000800 */
[----:B------:R-:W-:Y:S01]  /*2160*/  UIADD3 UR4, UR32, 0x2, URZ ;  /* 0x0000000220047890 */ /* 0x000fe2000fffe03f */
[----:B------:R-:W-:Y:S01]  /*2170*/  IMAD.MOV.U32 R7, RZ, RZ, -0x40 ;  /* 0xffffffc0ff077424 */ /* 0x000fe200078e00ff */
[----:B------:R-:W-:-:S02]  /*2180*/  ULEA UR34, UR52, UR48, 0xa ;  /* 0x0000003034227291 */ /* 0x000fc4000f8e503f */
[----:B------:R-:W-:Y:S02]  /*2190*/  UIADD3 UR8, UR32, 0x4, URZ ;  /* 0x0000000420087890 */ /* 0x000fe4000fffe03f */
[----:B------:R-:W-:Y:S02]  /*21a0*/  UIADD3 UR6, UR34, 0x2, URZ ;  /* 0x0000000222067890 */ /* 0x000fe4000fffe03f */
[----:B------:R-:W-:Y:S01]  /*21b0*/  UIADD3 UR10, UR34, 0x4, URZ ;  /* 0x00000004220a7890 */ /* 0x000fe2000fffe03f */
[----:B------:R-:W-:Y:S02]  /*21c0*/  UMOV UR9, 0x40000040 ;  /* 0x4000004000097882 */ /* 0x000fe40000000000 */
[----:B------:R-:W-:Y:S01]  /*21d0*/  QGMMA.64x64x32.F32.E4M3.E4M3 R24, gdesc[UR32], RZ, !UPT, gsb0 ;  /* 0x00e00000201879f3 */ /* 0x000fe2000c0008ff */
[----:B------:R-:W-:Y:S01]  /*21e0*/  UMOV UR11, 0x40000040 ;  /* 0x40000040000b7882 */ /* 0x000fe20000000000 */
[----:B------:R-:W-:Y:S02]  /*21f0*/  UIADD3 UR12, UR32, 0x6, URZ ;  /* 0x00000006200c7890 */ /* 0x000fe4000fffe03f */
[----:B------:R-:W-:Y:S01]  /*2200*/  UIADD3 UR14, UR34, 0x6, URZ ;  /* 0x00000006220e7890 */ /* 0x000fe2000fffe03f */
[----:B------:R-:W-:Y:S01]  /*2210*/  UMOV UR13, 0x40000040 ;  /* 0x40000040000d7882 */ /* 0x000fe20000000000 */
[----:B------:R-:W-:Y:S01]  /*2220*/  UMOV UR15, 0x40000040 ;  /* 0x40000040000f7882 */ /* 0x000fe20000000000 */
[----:B------:R-:W-:-:S02]  /*2230*/  UIADD3 UR16, UR32, 0x400, URZ ;  /* 0x0000040020107890 */ /* 0x000fc4000fffe03f */
[----:B------:R-:W-:Y:S01]  /*2240*/  UIADD3 UR18, UR34, 0x200, URZ ;  /* 0x0000020022127890 */ /* 0x000fe2000fffe03f */
[----:B------:R-:W-:Y:S01]  /*2250*/  UMOV UR17, 0x40000040 ;  /* 0x4000004000117882 */ /* 0x000fe20000000000 */
[----:B------:R-:W-:Y:S01]  /*2260*/  UMOV UR19, 0x40000040 ;  /* 0x4000004000137882 */ /* 0x000fe20000000000 */
[----:B------:R-:W-:Y:S02]  /*2270*/  UIADD3 UR20, UR32, 0x402, URZ ;  /* 0x0000040220147890 */ /* 0x000fe4000fffe03f */
[----:B------:R-:W-:Y:S01]  /*2280*/  UIADD3 UR22, UR34, 0x202, URZ ;  /* 0x0000020222167890 */ /* 0x000fe2000fffe03f */
[----:B------:R-:W-:Y:S01]  /*2290*/  UMOV UR21, 0x40000040 ;  /* 0x4000004000157882 */ /* 0x000fe20000000000 */
        /* <DEDUP_REMOVED lines=9> */
[----:B------:R-:W-:Y:S02]  /*2330*/  ULDC UR49, c[0x0][0x9dc] ;  /* 0x0002770000317ab9 */ /* 0x000fe40000000800 */
[----:B------:R-:W-:Y:S01]  /*2340*/  ULOP3.LUT UR49, URZ, UR49, URZ, 0x33, !UPT ;  /* 0x000000313f317292 */ /* 0x000fe2000f8e333f */
[----:B------:R-:W-:Y:S02]  /*2350*/  WARPGROUP.DEPBAR.LE gsb0, 0x0 ;  /* 0x00008000000079c5 */ /* 0x000fe40000010000 */
[----:B------:R-:W-:-:S06]  /*2360*/  WARPGROUP.ARRIVE ;  /* 0x00000000000079c5 */ /* 0x000fcc0000000000 */
[----:B------:R-:W-:Y:S01]  /*2370*/  QGMMA.64x64x32.F32.E4M3.E4M3 R24, gdesc[UR4], R24, gsb0 ;  /* 0x00e00000041879f3 */ /* 0x000fe20008000818 */
[----:B------:R-:W-:Y:S02]  /*2380*/  ULDC UR6, c[0x0][0x448] ;  /* 0x0001120000067ab9 */ /* 0x000fe40000000800 */
[----:B------:R-:W-:-:S06]  /*2390*/  UISETP.NE.AND UP0, UPT, UR6, 0x1, UPT ;  /* 0x000000010600788c */ /* 0x000fcc000bf05270 */
[----:B------:R-:W-:Y:S02]  /*23a0*/  PLOP3.LUT P2, PT, PT, PT, UP0, 0x80, 0x0 ;  /* 0x000000000000781c */ /* 0x000fe40003f4f008 */
[----:B------:R-:W-:-:S03]  /*23b0*/  PLOP3.LUT P3, PT, PT, PT, UP0, 0x80, 0x0 ;  /* 0x000000000000781c */ /* 0x000fc60003f6f008 */
[----:B------:R-:W-:-:S08]  /*23c0*/  @UP0 ULDC UR6, c[0x0][0x44c] ;  /* 0x0001130000060ab9 */ /* 0x000fd00000000800 */
[----:B------:R-:W-:Y:S01]  /*23d0*/  @P2 IMAD.HI.U32 R5, R3, UR6, RZ ;  /* 0x0000000603052c27 */ /* 0x000fe2000f8e00ff */
[----:B------:R-:W-:-:S03]  /*23e0*/  @UP0 ULDC UR6, c[0x0][0x450] ;  /* 0x0001140000060ab9 */ /* 0x000fc60000000800 */
[----:B------:R-:W-:Y:S01]  /*23f0*/  @!P1 VIADD R3, R6, 0x28440 ;  /* 0x0002844006039836 */ /* 0x000fe20000000000 */
[----:B------:R-:W-:Y:S01]  /*2400*/  @P3 SHF.R.U32.HI R4, RZ, UR6, R5 ;  /* 0x00000006ff043c19 */ /* 0x000fe20008011605 */
[----:B------:R-:W-:Y:S02]  /*2410*/  ULDC.64 UR6, c[0x0][0x9e0] ;  /* 0x0002780000067ab9 */ /* 0x000fe40000000a00 */
[----:B------:R-:W-:Y:S01]  /*2420*/  UISETP.GE.AND UP1, UPT, UR7, 0x1, UPT ;  /* 0x000000010700788c */ /* 0x000fe2000bf26270 */
[----:B------:R-:W-:-:S05]  /*2430*/  @!P1 PRMT R3, RZ, 0x654, R3 ;  /* 0x00000654ff039816 */ /* 0x000fca0000000003 */
[----:B------:R-:W-:Y:S01]  /*2440*/  PLOP3.LUT P2, PT, PT, PT, UP1, 0x40, 0x0 ;  /* 0x000000000000781c */ /* 0x000fe20003f4e818 */
[----:B------:R-:W-:Y:S02]  /*2450*/  WARPGROUP.DEPBAR.LE gsb0, 0x0 ;  /* 0x00008000000079c5 */ /* 0x000fe40000010000 */
[----:B------:R-:W-:-:S06]  /*2460*/  WARPGROUP.ARRIVE ;  /* 0x00000000000079c5 */ /* 0x000fcc0000000000 */
[----:B------:R-:W-:Y:S03]  /*2470*/  QGMMA.64x64x32.F32.E4M3.E4M3 R24, gdesc[UR8], R24, gsb0 ;  /* 0x00e00000081879f3 */ /* 0x000fe60008000818 */
        /* <DEDUP_REMOVED lines=16> */
[C---:B------:R-:W-:Y:S01]  /*2580*/  FMUL.FTZ R34, R0.reuse, R34 ;  /* 0x0000002200227220 */ /* 0x040fe20000410000 */
[C---:B------:R-:W-:Y:S01]  /*2590*/  FMUL.FTZ R42, R0.reuse, R42 ;  /* 0x0000002a002a7220 */ /* 0x040fe20000410000 */
[C---:B------:R-:W-:Y:S01]  /*25a0*/  FMUL.FTZ R24, R0.reuse, R24 ;  /* 0x0000001800187220 */ /* 0x040fe20000410000 */
[C---:B------:R-:W-:Y:S01]  /*25b0*/  FMUL.FTZ R25, R0.reuse, R25 ;  /* 0x0000001900197220 */ /* 0x040fe20000410000 */
[----:B------:R2:W3:Y:S01]  /*25c0*/  MUFU.TANH R11, R34 ;  /* 0x00000022000b7308 */ /* 0x0004e20000002400 */
[C---:B------:R-:W-:Y:S01]  /*25d0*/  FMUL.FTZ R26, R0.reuse, R26 ;  /* 0x0000001a001a7220 */ /* 0x040fe20000410000 */
[C---:B------:R-:W-:Y:S01]  /*25e0*/  FMUL.FTZ R28, R0.reuse, R28 ;  /* 0x0000001c001c7220 */ /* 0x040fe20000410000 */
[C---:B------:R-:W-:Y:S01]  /*25f0*/  FMUL.FTZ R29, R0.reuse, R29 ;  /* 0x0000001d001d7220 */ /* 0x040fe20000410000 */
[C---:B------:R-:W-:Y:S01]  /*2600*/  FMUL.FTZ R32, R0.reuse, R32 ;  /* 0x0000002000207220 */ /* 0x040fe20000410000 */
[C---:B------:R-:W-:Y:S01]  /*2610*/  FMUL.FTZ R33, R0.reuse, R33 ;  /* 0x0000002100217220 */ /* 0x040fe20000410000 */
[C---:B------:R-:W-:Y:S01]  /*2620*/  FMUL.FTZ R36, R0.reuse, R36 ;  /* 0x0000002400247220 */ /* 0x040fe20000410000 */
[----:B------:R-:W-:Y:S01]  /*2630*/  FMUL.FTZ R37, R0, R37 ;  /* 0x0000002500257220 */ /* 0x000fe20000410000 */
[----:B------:R4:W0:Y:S01]  /*2640*/  MUFU.TANH R21, R42 ;  /* 0x0000002a00157308 */ /* 0x0008220000002400 */
[----:B--2---:R-:W-:-:S02]  /*2650*/  IMAD R34, R58, R7, 0x40 ;  /* 0x000000403a227424 */ /* 0x004fc400078e0207 */
[C---:B------:R-:W-:Y:S01]  /*2660*/  FMUL.FTZ R40, R0.reuse, R40 ;  /* 0x0000002800287220 */ /* 0x040fe20000410000 */
[C---:B------:R-:W-:Y:S01]  /*2670*/  FMUL.FTZ R41, R0.reuse, R41 ;  /* 0x0000002900297220 */ /* 0x040fe20000410000 */
[----:B------:R-:W-:Y:S01]  /*2680*/  FMUL.FTZ R43, R0, R43 ;  /* 0x0000002b002b7220 */ /* 0x000fe20000410000 */
[----:B------:R-:W-:Y:S02]  /*2690*/  VIADD R5, R34, 0x1 ;  /* 0x0000000122057836 */ /* 0x000fe40000000000 */
[C---:B------:R-:W-:Y:S01]  /*26a0*/  FMUL.FTZ R44, R0.reuse, R44 ;  /* 0x0000002c002c7220 */ /* 0x040fe20000410000 */
[C---:B------:R-:W-:Y:S01]  /*26b0*/  FMUL.FTZ R45, R0.reuse, R45 ;  /* 0x0000002d002d7220 */ /* 0x040fe20000410000 */
[C---:B------:R-:W-:Y:S01]  /*26c0*/  FMUL.FTZ R46, R0.reuse, R46 ;  /* 0x0000002e002e7220 */ /* 0x040fe20000410000 */
[----:B----4-:R-:W2:Y:S01]  /*26d0*/  SHFL.IDX PT, R42, R4, RZ, 0x1c1f ;  /* 0x001c1fff042a7589 */ /* 0x010ea200000e0000 */
[C---:B------:R-:W-:Y:S01]  /*26e0*/  FMUL.FTZ R47, R0.reuse, R47 ;  /* 0x0000002f002f7220 */ /* 0x040fe20000410000 */
[C---:B------:R-:W-:Y:S01]  /*26f0*/  FMUL.FTZ R48, R0.reuse, R48 ;  /* 0x0000003000307220 */ /* 0x040fe20000410000 */
[C---:B------:R-:W-:Y:S01]  /*2700*/  FMUL.FTZ R49, R0.reuse, R49 ;  /* 0x0000003100317220 */ /* 0x040fe20000410000 */
[C---:B------:R-:W-:Y:S01]  /*2710*/  FMUL.FTZ R50, R0.reuse, R50 ;  /* 0x0000003200327220 */ /* 0x040fe20000410000 */
[C---:B------:R-:W-:Y:S01]  /*2720*/  FMUL.FTZ R51, R0.reuse, R51 ;  /* 0x0000003300337220 */ /* 0x040fe20000410000 */
[C---:B------:R-:W-:Y:S01]  /*2730*/  FMUL.FTZ R52, R0.reuse, R52 ;  /* 0x0000003400347220 */ /* 0x040fe20000410000 */
[C---:B------:R-:W-:Y:S01]  /*2740*/  FMUL.FTZ R53, R0.reuse, R53 ;  /* 0x0000003500357220 */ /* 0x040fe20000410000 */
[C---:B------:R-:W-:Y:S01]  /*2750*/  FMUL.FTZ R54, R0.reuse, R54 ;  /* 0x0000003600367220 */ /* 0x040fe20000410000 */
[----:B------:R-:W-:Y:S01]  /*2760*/  FMUL.FTZ R55, R0, R55 ;  /* 0x0000003700377220 */ /* 0x000fe20000410000 */
[----:B------:R-:W-:-:S02]  /*2770*/  IMAD R6, R2, -0x2, R5 ;  /* 0xfffffffe02067824 */ /* 0x000fc400078e0205 */
[C---:B------:R-:W-:Y:S01]  /*2780*/  FMUL.FTZ R35, R0.reuse, R35 ;  /* 0x0000002300237220 */ /* 0x040fe20000410000 */
[C---:B------:R-:W-:Y:S01]  /*2790*/  FMUL.FTZ R39, R0.reuse, R39 ;  /* 0x0000002700277220 */ /* 0x040fe20000410000 */
[----:B------:R-:W4:Y:S01]  /*27a0*/  MUFU.TANH R24, R24 ;  /* 0x0000001800187308 */ /* 0x000f220000002400 */
[----:B0-----:R-:W-:Y:S02]  /*27b0*/  IMAD R5, R13, UR43, R6 ;  /* 0x0000002b0d057c24 */ /* 0x001fe4000f8e0206 */
[C---:B------:R-:W-:Y:S01]  /*27c0*/  FMUL.FTZ R27, R0.reuse, R27 ;  /* 0x0000001b001b7220 */ /* 0x040fe20000410000 */
[C---:B------:R-:W-:Y:S01]  /*27d0*/  FMUL.FTZ R38, R0.reuse, R38 ;  /* 0x0000002600267220 */ /* 0x040fe20000410000 */
[----:B------:R0:W-:Y:S01]  /*27e0*/  @!P1 SYNCS.ARRIVE.TRANS64.RED.A1T0 RZ, [R3+URZ], RZ ;  /* 0x000000ff03ff99a7 */ /* 0x0001e2000810043f */
[C---:B------:R-:W-:Y:S01]  /*27f0*/  FMUL.FTZ R31, R0.reuse, R31 ;  /* 0x0000001f001f7220 */ /* 0x040fe20000410000 */
[----:B-1----:R-:W-:Y:S02]  /*2800*/  IMAD.IADD R5, R5, 0x1, -R14 ;  /* 0x0000000105057824 */ /* 0x002fe400078e0a0e */
[----:B------:R-:W-:Y:S01]  /*2810*/  FMUL.FTZ R30, R0, R30 ;  /* 0x0000001e001e7220 */ /* 0x000fe20000410000 */
[----:B------:R-:W1:Y:S01]  /*2820*/  MUFU.TANH R25, R25 ;  /* 0x0000001900197308 */ /* 0x000e620000002400 */
[----:B0-----:R-:W-:-:S07]  /*2830*/  IMAD R3, R13, UR43, R34 ;  /* 0x0000002b0d037c24 */ /* 0x001fce000f8e0222 */
[----:B------:R-:W0:Y:S08]  /*2840*/  MUFU.TANH R26, R26 ;  /* 0x0000001a001a7308 */ /* 0x000e300000002400 */
        /* <DEDUP_REMOVED lines=23> */
[----:B------:R5:W0:Y:S08]  /*29c0*/  MUFU.TANH R9, R27 ;  /* 0x0000001b00097308 */ /* 0x000a300000002400 */
[----:B------:R3:W0:Y:S01]  /*29d0*/  MUFU.TANH R15, R38 ;  /* 0x00000026000f7308 */ /* 0x0006220000002400 */
[----:B-----5:R-:W-:-:S07]  /*29e0*/  IMAD R27, R2, -0x2, R3 ;  /* 0xfffffffe021b7824 */ /* 0x020fce00078e0203 */
[----:B------:R5:W0:Y:S01]  /*29f0*/  MUFU.TANH R10, R31 ;  /* 0x0000001f000a7308 */ /* 0x000a220000002400 */
[----:B---3--:R-:W-:-:S05]  /*2a00*/  VIADD R38, R5, UR6 ;  /* 0x0000000605267c36 */ /* 0x008fca0008000000 */
[----:B--2---:R-:W-:Y:S02]  /*2a10*/  VIADDMNMX R3, R42, R38, R27, PT ;  /* 0x000000262a037246 */ /* 0x004fe4000380011b */
[----:B------:R2:W3:Y:S01]  /*2a20*/  MUFU.TANH R8, R30 ;  /* 0x0000001e00087308 */ /* 0x0004e20000002400 */
[----:B-----5:R-:W-:-:S04]  /*2a30*/  VIADD R31, R5, UR49 ;  /* 0x00000031051f7c36 */ /* 0x020fc80008000000 */
[----:B------:R-:W-:Y:S01]  /*2a40*/  IMAD.IADD R5, R31, 0x1, R42 ;  /* 0x000000011f057824 */ /* 0x000fe200078e022a */
[----:B--2---:R-:W-:Y:S01]  /*2a50*/  LEA R30, R58, 0xffffffc0, 0x6 ;  /* 0xffffffc03a1e7811 */ /* 0x004fe200078e30ff */
[----:B01--4-:R-:W-:Y:S06]  /*2a60*/  @P2 BRA `(.L_x_862) ;  /* 0x00000000005c2947 */ /* 0x013fec0003800000 */
[----:B------:R-:W-:Y:S01]  /*2a70*/  IMAD R7, R13, UR43, R42 ;  /* 0x0000002b0d077c24 */ /* 0x000fe2000f8e022a */
[----:B------:R-:W-:Y:S03]  /*2a80*/  BSSY B0, `(.L_x_863) ;  /* 0x0000011000007945 */ /* 0x000fe60003800000 */
[----:B------:R-:W-:-:S05]  /*2a90*/  IMAD.IADD R7, R7, 0x1, -R14 ;  /* 0x0000000107077824 */ /* 0x000fca00078e0a0e */
[----:B------:R-:W-:-:S13]  /*2aa0*/  ISETP.GT.AND P2, PT, R7, -0x1, PT ;  /* 0xffffffff0700780c */ /* 0x000fda0003f44270 */
[----:B------:R-:W-:Y:S05]  /*2ab0*/  @P2 BRA `(.L_x_864) ;  /* 0x0000000000202947 */ /* 0x000fea0003800000 */
[----:B------:R-:W-:Y:S01]  /*2ac0*/  UISETP.NE.AND UP2, UPT, UR7, 0x1, UPT ;  /* 0x000000010700788c */ /* 0x000fe2000bf45270 */
[----:B------:R-:W-:-:S05]  /*2ad0*/  LOP3.LUT R7, RZ, R7, RZ, 0x33, !PT ;  /* 0x00000007ff077212 */ /* 0x000fca00078e33ff */
[----:B------:R-:W-:-:S05]  /*2ae0*/  PLOP3.LUT P2, PT, PT, PT, UP2, 0x80, 0x0 ;  /* 0x000000000000781c */ /* 0x000fca0003f4f028 */
[----:B------:R-:W-:-:S08]  /*2af0*/  @UP2 ULDC.64 UR10, c[0x0][0x9e8] ;  /* 0x00027a00000a2ab9 */ /* 0x000fd00000000a00 */
[----:B------:R-:W-:-:S05]  /*2b00*/  @P2 IMAD.HI.U32 R6, R7, UR10, RZ ;  /* 0x0000000a07062c27 */ /* 0x000fca000f8e00ff */
[----:B------:R-:W-:-:S04]  /*2b10*/  @P2 SHF.R.U32.HI R7, RZ, UR11, R6 ;  /* 0x0000000bff072c19 */ /* 0x000fc80008011606 */
[----:B------:R-:W-:Y:S01]  /*2b20*/  LOP3.LUT R7, RZ, R7, RZ, 0x33, !PT ;  /* 0x00000007ff077212 */ /* 0x000fe200078e33ff */
[----:B------:R-:W-:Y:S06]  /*2b30*/  BRA `(.L_x_865) ;  /* 0x0000000000147947 */ /* 0x000fec0003800000 */
.L_x_864:
[----:B------:R-:W-:-:S06]  /*2b40*/  UISETP.NE.AND UP2, UPT, UR7, 0x1, UPT ;  /* 0x000000010700788c */ /* 0x000fcc000bf45270 */
[----:B------:R-:W-:-:S05]  /*2b50*/  PLOP3.LUT P2, PT, PT, PT, UP2, 0x80, 0x0 ;  /* 0x000000000000781c */ /* 0x000fca0003f4f028 */
[----:B------:R-:W-:-:S08]  /*2b60*/  @UP2 ULDC.64 UR10, c[0x0][0x9e8] ;  /* 0x00027a00000a2ab9 */ /* 0x000fd00000000a00 */
[----:B------:R-:W-:-:S05]  /*2b70*/  @P2 IMAD.HI.U32 R6, R7, UR10, RZ ;  /* 0x0000000a07062c27 */ /* 0x000fca000f8e00ff */
[----:B------:R-:W-:-:S07]  /*2b80*/  @P2 SHF.R.U32.HI R7, RZ, UR11, R6 ;  /* 0x0000000bff072c19 */ /* 0x000fce0008011606 */
.L_x_865:
[----:B------:R-:W-:Y:S05]  /*2b90*/  BSYNC B0 ;  /* 0x0000000000007941 */ /* 0x000fea0003800000 */
.L_x_863:
[----:B------:R-:W-:-:S04]  /*2ba0*/  IMAD R7, R7, UR7, -R30 ;  /* 0x0000000707077c24 */ /* 0x000fc8000f8e0a1e */
[----:B------:R-:W-:-:S05]  /*2bb0*/  IMAD R6, R2, -0x2, R7 ;  /* 0xfffffffe02067824 */ /* 0x000fca00078e0207 */
[----:B------:R-:W-:Y:S02]  /*2bc0*/  VIMNMX R5, R5, R6, !PT ;  /* 0x0000000605057248 */ /* 0x000fe40007fe0100 */
[----:B------:R-:W-:-:S07]  /*2bd0*/  VIADDMNMX R3, R6, UR7, R3, PT ;  /* 0x0000000706037c46 */ /* 0x000fce000b800103 */
.L_x_862:
[C---:B------:R-:W-:Y:S01]  /*2be0*/  ISETP.GE.AND P2, PT, R34.reuse, 0x2, PT ;  /* 0x000000022200780c */ /* 0x040fe20003f46270 */
[----:B------:R-:W0:Y:S01]  /*2bf0*/  SHFL.IDX PT, R4, R4, 0x1, 0x1c1f ;  /* 0x003c1f0004047f89 */ /* 0x000e2200000e0000 */
[C---:B------:R-:W-:Y:S02]  /*2c00*/  ISETP.GE.AND P6, PT, R34.reuse, 0xa, PT ;  /* 0x0000000a2200780c */ /* 0x040fe40003fc6270 */
[----:B------:R-:W-:Y:S02]  /*2c10*/  ISETP.GT.AND P4, PT, R5, 0x1, !P2 ;  /* 0x000000010500780c */ /* 0x000fe40005784270 */
[----:B------:R-:W-:Y:S02]  /*2c20*/  ISETP.GE.AND P3, PT, R34, 0x9, PT ;  /* 0x000000092200780c */ /* 0x000fe40003f66270 */
[----:B------:R-:W-:Y:S02]  /*2c30*/  ISETP.LT.OR P4, PT, R3, 0x2, P4 ;  /* 0x000000020300780c */ /* 0x000fe40002781670 */
[----:B------:R-:W-:-:S02]  /*2c40*/  ISETP.GT.AND P5, PT, R5, 0x8, !P3 ;  /* 0x000000080500780c */ /* 0x000fc40005fa4270 */
[----:B------:R-:W-:Y:S02]  /*2c50*/  FSEL R42, R25, -INF , !P4 ;  /* 0xff800000192a7808 */ /* 0x000fe40006000000 */
[----:B------:R-:W-:Y:S02]  /*2c60*/  ISETP.GT.AND P4, PT, R5, 0x9, !P6 ;  /* 0x000000090500780c */ /* 0x000fe40007784270 */
[----:B------:R-:W-:Y:S02]  /*2c70*/  P2R R25, PR, RZ, 0x40 ;  /* 0x00000040ff197803 */ /* 0x000fe40000000000 */
[----:B------:R-:W-:Y:S02]  /*2c80*/  ISETP.LT.OR P4, PT, R3, 0xa, P4 ;  /* 0x0000000a0300780c */ /* 0x000fe40002781670 */
[----:B------:R-:W-:Y:S02]  /*2c90*/  ISETP.GE.AND P6, PT, R34, 0x11, PT ;  /* 0x000000112200780c */ /* 0x000fe40003fc6270 */
[----:B------:R-:W-:-:S02]  /*2ca0*/  FSEL R60, R29, -INF , !P4 ;  /* 0xff8000001d3c7808 */ /* 0x000fc40006000000 */
[----:B------:R-:W-:Y:S02]  /*2cb0*/  ISETP.LT.OR P5, PT, R3, 0x9, P5 ;  /* 0x000000090300780c */ /* 0x000fe40002fa1670 */
[----:B------:R-:W-:Y:S02]  /*2cc0*/  ISETP.GT.AND P4, PT, R5, 0x10, !P6 ;  /* 0x000000100500780c */ /* 0x000fe40007784270 */
[----:B------:R-:W-:Y:S02]  /*2cd0*/  FSEL R56, R28, -INF , !P5 ;  /* 0xff8000001c387808 */ /* 0x000fe40006800000 */
[----:B------:R-:W-:Y:S02]  /*2ce0*/  ISETP.LT.OR P4, PT, R3, 0x11, P4 ;  /* 0x000000110300780c */ /* 0x000fe40002781670 */
[----:B------:R-:W-:Y:S02]  /*2cf0*/  ISETP.GE.AND P5, PT, R34, 0x12, PT ;  /* 0x000000122200780c */ /* 0x000fe40003fa6270 */
[----:B------:R-:W-:-:S02]  /*2d00*/  FSEL R62, R32, -INF , !P4 ;  /* 0xff800000203e7808 */ /* 0x000fc40006000000 */
[----:B------:R-:W-:Y:S02]  /*2d10*/  ISETP.GT.AND P4, PT, R5, 0x11, !P5 ;  /* 0x000000110500780c */ /* 0x000fe40006f84270 */
[----:B------:R-:W-:Y:S02]  /*2d20*/  P2R R29, PR, RZ, 0x20 ;  /* 0x00000020ff1d7803 */ /* 0x000fe40000000000 */
[----:B------:R-:W-:Y:S02]  /*2d30*/  ISETP.LT.OR P4, PT, R3, 0x12, P4 ;  /* 0x000000120300780c */ /* 0x000fe40002781670 */
[----:B------:R-:W-:Y:S02]  /*2d40*/  ISETP.GE.AND P5, PT, R34, 0x19, PT ;  /* 0x000000192200780c */ /* 0x000fe40003fa6270 */
[----:B------:R-:W-:Y:S02]  /*2d50*/  FSEL R64, R33, -INF , !P4 ;  /* 0xff80000021407808 */ /* 0x000fe40006000000 */
[----:B------:R-:W-:-:S02]  /*2d60*/  ISETP.GT.AND P4, PT, R5, 0x18, !P5 ;  /* 0x000000180500780c */ /* 0x000fc40006f84270 */
[----:B------:R-:W-:Y:S02]  /*2d70*/  P2R R33, PR, RZ, 0x20 ;  /* 0x00000020ff217803 */ /* 0x000fe40000000000 */
[----:B------:R-:W-:Y:S02]  /*2d80*/  ISETP.LT.OR P4, PT, R3, 0x19, P4 ;  /* 0x000000190300780c */ /* 0x000fe40002781670 */
[----:B------:R-:W-:Y:S02]  /*2d90*/  ISETP.GE.AND P5, PT, R34, 0x1a, PT ;  /* 0x0000001a2200780c */ /* 0x000fe40003fa6270 */
[----:B------:R-:W-:Y:S02]  /*2da0*/  FSEL R66, R36, -INF , !P4 ;  /* 0xff80000024427808 */ /* 0x000fe40006000000 */
[----:B------:R-:W-:Y:S02]  /*2db0*/  ISETP.GT.AND P4, PT, R5, 0x19, !P5 ;  /* 0x000000190500780c */ /* 0x000fe40006f84270 */
[----:B------:R-:W-:-:S02]  /*2dc0*/  P2R R35, PR, RZ, 0x20 ;  /* 0x00000020ff237803 */ /* 0x000fc40000000000 */
[----:B------:R-:W-:Y:S02]  /*2dd0*/  ISETP.LT.OR P4, PT, R3, 0x1a, P4 ;  /* 0x0000001a0300780c */ /* 0x000fe40002781670 */
[----:B------:R-:W-:Y:S02]  /*2de0*/  ISETP.GE.AND P5, PT, R34, 0x21, PT ;  /* 0x000000212200780c */ /* 0x000fe40003fa6270 */
[----:B------:R-:W-:Y:S02]  /*2df0*/  FSEL R68, R37, -INF , !P4 ;  /* 0xff80000025447808 */ /* 0x000fe40006000000 */
[----:B------:R-:W-:Y:S02]  /*2e00*/  ISETP.GT.AND P4, PT, R5, 0x20, !P5 ;  /* 0x000000200500780c */ /* 0x000fe40006f84270 */
[----:B------:R-:W-:Y:S02]  /*2e10*/  P2R R36, PR, RZ, 0x20 ;  /* 0x00000020ff247803 */ /* 0x000fe40000000000 */
[----:B------:R-:W-:-:S02]  /*2e20*/  ISETP.LT.OR P4, PT, R3, 0x21, P4 ;  /* 0x000000210300780c */ /* 0x000fc40002781670 */
[----:B------:R-:W-:Y:S02]  /*2e30*/  ISETP.GE.AND P5, PT, R34, 0x22, PT ;  /* 0x000000222200780c */ /* 0x000fe40003fa6270 */
[----:B------:R-:W-:Y:S02]  /*2e40*/  FSEL R40, R40, -INF , !P4 ;  /* 0xff80000028287808 */ /* 0x000fe40006000000 */
[----:B------:R-:W-:Y:S02]  /*2e50*/  ISETP.GT.AND P4, PT, R5, 0x21, !P5 ;  /* 0x000000210500780c */ /* 0x000fe40006f84270 */
[----:B------:R-:W-:Y:S02]  /*2e60*/  P2R R37, PR, RZ, 0x20 ;  /* 0x00000020ff257803 */ /* 0x000fe40000000000 */
[----:B------:R-:W-:Y:S02]  /*2e70*/  ISETP.LT.OR P4, PT, R3, 0x22, P4 ;  /* 0x000000220300780c */ /* 0x000fe40002781670 */
[----:B------:R-:W-:-:S02]  /*2e80*/  ISETP.GE.AND P5, PT, R34, 0x29, PT ;  /* 0x000000292200780c */ /* 0x000fc40003fa6270 */
[----:B------:R-:W-:Y:S02]  /*2e90*/  FSEL R70, R41, -INF , !P4 ;  /* 0xff80000029467808 */ /* 0x000fe40006000000 */
[----:B------:R-:W-:Y:S02]  /*2ea0*/  ISETP.GT.AND P4, PT, R5, 0x28, !P5 ;  /* 0x000000280500780c */ /* 0x000fe40006f84270 */
[----:B------:R-:W-:Y:S02]  /*2eb0*/  P2R R39, PR, RZ, 0x20 ;  /* 0x00000020ff277803 */ /* 0x000fe40000000000 */
        /* <DEDUP_REMOVED lines=11> */
[----:B------:R-:W-:Y:S02]  /*2f70*/  P2R R28, PR, RZ, 0x40 ;  /* 0x00000040ff1c7803 */ /* 0x000fe40000000000 */
[----:B------:R-:W-:Y:S02]  /*2f80*/  FSEL R48, R48, -INF , !P4 ;  /* 0xff80000030307808 */ /* 0x000fe40006000000 */
[----:B------:R-:W-:-:S04]  /*2f90*/  ISETP.GE.AND P4, PT, R34, 0x32, PT ;  /* 0x000000322200780c */ /* 0x000fc80003f86270 */
[----:B------:R-:W-:-:S04]  /*2fa0*/  ISETP.GT.AND P5, PT, R5, 0x31, !P4 ;  /* 0x000000310500780c */ /* 0x000fc800067a4270 */
[----:B------:R-:W-:-:S04]  /*2fb0*/  ISETP.LT.OR P5, PT, R3, 0x32, P5 ;  /* 0x000000320300780c */ /* 0x000fc80002fa1670 */
[----:B------:R-:W-:Y:S02]  /*2fc0*/  FSEL R74, R49, -INF , !P5 ;  /* 0xff800000314a7808 */ /* 0x000fe40006800000 */
[----:B------:R-:W-:-:S04]  /*2fd0*/  ISETP.GE.AND P5, PT, R34, 0x39, PT ;  /* 0x000000392200780c */ /* 0x000fc80003fa6270 */
[----:B------:R-:W-:-:S04]  /*2fe0*/  ISETP.GT.AND P6, PT, R5, 0x38, !P5 ;  /* 0x000000380500780c */ /* 0x000fc80006fc4270 */
[----:B------:R-:W-:-:S04]  /*2ff0*/  ISETP.LT.OR P6, PT, R3, 0x39, P6 ;  /* 0x000000390300780c */ /* 0x000fc800037c1670 */
[----:B------:R-:W-:Y:S02]  /*3000*/  FSEL R52, R52, -INF , !P6 ;  /* 0xff80000034347808 */ /* 0x000fe40007000000 */
[----:B------:R-:W-:-:S04]  /*3010*/  ISETP.GE.AND P6, PT, R34, 0x1, PT ;  /* 0x000000012200780c */ /* 0x000fc80003fc6270 */
[----:B------:R-:W-:Y:S02]  /*3020*/  P2R R6, PR, RZ, 0x40 ;  /* 0x00000040ff067803 */ /* 0x000fe40000000000 */
[----:B------:R-:W-:-:S04]  /*3030*/  ISETP.GT.AND P6, PT, R5, RZ, !P6 ;  /* 0x000000ff0500720c */ /* 0x000fc800077c4270 */
[----:B------:R-:W-:-:S04]  /*3040*/  ISETP.LT.OR P6, PT, R3, 0x1, P6 ;  /* 0x000000010300780c */ /* 0x000fc800037c1670 */
[----:B------:R-:W-:Y:S02]  /*3050*/  FSEL R32, R24, -INF , !P6 ;  /* 0xff80000018207808 */ /* 0x000fe40007000000 */
[----:B------:R-:W-:-:S04]  /*3060*/  ISETP.GE.AND P6, PT, R34, 0x3a, PT ;  /* 0x0000003a2200780c */ /* 0x000fc80003fc6270 */
[----:B------:R-:W-:Y:S02]  /*3070*/  P2R R34, PR, RZ, 0x40 ;  /* 0x00000040ff227803 */ /* 0x000fe40000000000 */
[----:B------:R-:W-:Y:S01]  /*3080*/  ISETP.GT.AND P6, PT, R5, 0x39, !P6 ;  /* 0x000000390500780c */ /* 0x000fe200077c4270 */
[----:B0-----:R-:W-:-:S03]  /*3090*/  IMAD.IADD R5, R31, 0x1, R4 ;  /* 0x000000011f057824 */ /* 0x001fc600078e0204 */
[----:B------:R-:W-:Y:S02]  /*30a0*/  ISETP.LT.OR P6, PT, R3, 0x3a, P6 ;  /* 0x0000003a0300780c */ /* 0x000fe400037c1670 */
[----:B------:R-:W-:Y:S02]  /*30b0*/  VIADDMNMX R3, R4, R38, R27, PT ;  /* 0x0000002604037246 */ /* 0x000fe4000380011b */
[----:B------:R-:W-:Y:S02]  /*30c0*/  FSEL R76, R53, -INF , !P6 ;  /* 0xff800000354c7808 */ /* 0x000fe40007000000 */
[----:B------:R-:W-:-:S13]  /*30d0*/  PLOP3.LUT P6, PT, PT, PT, UP1, 0x40, 0x0 ;  /* 0x000000000000781c */ /* 0x000fda0003fce818 */
[----:B------:R-:W-:Y:S05]  /*30e0*/  @P6 BRA `(.L_x_866) ;  /* 0x0000000000646947 */ /* 0x000fea0003800000 */
        /* <DEDUP_REMOVED lines=9> */
[----:B------:R-:W-:Y:S01]  /*3180*/  @P6 IMAD.HI.U32 R4, R7, UR10, RZ ;  /* 0x0000000a07046c27 */ /* 0x000fe2000f8e00ff */
[----:B------:R-:W-:-:S13]  /*3190*/  PLOP3.LUT P6, PT, PT, PT, UP2, 0x80, 0x0 ;  /* 0x000000000000781c */ /* 0x000fda0003fcf028 */
[----:B------:R-:W-:-:S04]  /*31a0*/  @P6 SHF.R.U32.HI R7, RZ, UR11, R4 ;  /* 0x0000000bff076c19 */ /* 0x000fc80008011604 */
[----:B------:R-:W-:Y:S01]  /*31b0*/  LOP3.LUT R7, RZ, R7, RZ, 0x33, !PT ;  /* 0x00000007ff077212 */ /* 0x000fe200078e33ff */
[----:B------:R-:W-:Y:S06]  /*31c0*/  BRA `(.L_x_869) ;  /* 0x0000000000187947 */ /* 0x000fec0003800000 */
.L_x_868:
[----:B------:R-:W-:-:S06]  /*31d0*/  UISETP.NE.AND UP2, UPT, UR7, 0x1, UPT ;  /* 0x000000010700788c */ /* 0x000fcc000bf45270 */
[----:B------:R-:W-:-:S05]  /*31e0*/  PLOP3.LUT P6, PT, PT, PT, UP2, 0x80, 0x0 ;  /* 0x000000000000781c */ /* 0x000fca0003fcf028 */
[----:B------:R-:W-:-:S08]  /*31f0*/  @UP2 ULDC.64 UR10, c[0x0][0x9e8] ;  /* 0x00027a00000a2ab9 */ /* 0x000fd00000000a00 */
[----:B------:R-:W-:Y:S01]  /*3200*/  @P6 IMAD.HI.U32 R4, R7, UR10, RZ ;  /* 0x0000000a07046c27 */ /* 0x000fe2000f8e00ff */
[----:B------:R-:W-:-:S13]  /*3210*/  PLOP3.LUT P6, PT, PT, PT, UP2, 0x80, 0x0 ;  /* 0x000000000000781c */ /* 0x000fda0003fcf028 */
[----:B------:R-:W-:-:S07]  /*3220*/  @P6 SHF.R.U32.HI R7, RZ, UR11, R4 ;  /* 0x0000000bff076c19 */ /* 0x000fce0008011604 */
.L_x_869:
[----:B------:R-:W-:Y:S05]  /*3230*/  BSYNC B0 ;  /* 0x0000000000007941 */ /* 0x000fea0003800000 */
.L_x_867:
[----:B------:R-:W-:-:S04]  /*3240*/  IMAD R7, R7, UR7, -R30 ;  /* 0x0000000707077c24 */ /* 0x000fc8000f8e0a1e */
[----:B------:R-:W-:-:S05]  /*3250*/  IMAD R4, R2, -0x2, R7 ;  /* 0xfffffffe02047824 */ /* 0x000fca00078e0207 */
[----:B------:R-:W-:Y:S02]  /*3260*/  VIMNMX R5, R5, R4, !PT ;  /* 0x0000000405057248 */ /* 0x000fe40007fe0100 */
[----:B------:R-:W-:-:S07]  /*3270*/  VIADDMNMX R3, R4, UR7, R3, PT ;  /* 0x0000000704037c46 */ /* 0x000fce000b800103 */
.L_x_866:
[----:B------:R-:W-:Y:S01]  /*3280*/  ISETP.GT.AND P2, PT, R5, 0x1, !P2 ;  /* 0x000000010500780c */ /* 0x000fe20005744270 */
[----:B------:R-:W-:Y:S01]  /*3290*/  ULDC UR10, c[0x0][0x988] ;  /* 0x00026200000a7ab9 */ /* 0x000fe20000000800 */
[----:B------:R-:W-:Y:S01]  /*32a0*/  ISETP.NE.AND P6, PT, R6, RZ, PT ;  /* 0x000000ff0600720c */ /* 0x000fe20003fc5270 */
[----:B------:R-:W-:Y:S01]  /*32b0*/  IMAD.U32 R30, RZ, RZ, UR10 ;  /* 0x0000000aff1e7e24 */ /* 0x000fe2000f8e00ff */
[----:B------:R-:W-:Y:S01]  /*32c0*/  ISETP.LT.OR P2, PT, R3, 0x2, P2 ;  /* 0x000000020300780c */ /* 0x000fe20001741670 */
[----:B------:R-:W-:Y:S01]  /*32d0*/  @UP0 ULDC UR14, c[0x0][0x44c] ;  /* 0x00011300000e0ab9 */ /* 0x000fe20000000800 */
[----:B------:R-:W-:Y:S01]  /*32e0*/  FMNMX.FTZ R6, R32, R42, !PT ;  /* 0x0000002a20067209 */ /* 0x000fe20007810000 */
[----:B------:R-:W-:Y:S01]  /*32f0*/  UIMAD.WIDE.U32 UR14, UR36, UR14, URZ ;  /* 0x0000000e240e72a5 */ /* 0x000fe2000f8e003f */
[----:B------:R-:W-:Y:S01]  /*3300*/  FSEL R9, R9, -INF , !P2 ;  /* 0xff80000009097808 */ /* 0x000fe20005000000 */
[----:B------:R-:W-:Y:S01]  /*3310*/  @UP0 ULDC UR18, c[0x0][0x450] ;  /* 0x0001140000120ab9 */ /* 0x000fe20000000800 */
[----:B------:R-:W-:Y:S01]  /*3320*/  ISETP.NE.AND P2, PT, R25, RZ, PT ;  /* 0x000000ff1900720c */ /* 0x000fe20003f45270 */
[----:B------:R-:W-:Y:S01]  /*3330*/  UMOV UR11, UR36 ;  /* 0x00000024000b7c82 */ /* 0x000fe20008000000 */
[----:B------:R-:W-:Y:S01]  /*3340*/  FMNMX.FTZ R6, R56, R6, !PT ;  /* 0x0000000638067209 */ /* 0x000fe20007810000 */
[----:B------:R-:W-:Y:S01]  /*3350*/  @UP0 USHF.R.U32.HI UR11, URZ, UR18, UR15 ;  /* 0x000000123f0b0299 */ /* 0x000fe2000801160f */
[----:B------:R-:W-:-:S02]  /*3360*/  ISETP.GT.AND P2, PT, R5, 0x9, !P2 ;  /* 0x000000090500780c */ /* 0x000fc40005744270 */
[----:B------:R-:W-:Y:S01]  /*3370*/  FMNMX.FTZ R6, R60, R6, !PT ;  /* 0x000000063c067209 */ /* 0x000fe20007810000 */
[----:B------:R-:W-:Y:S01]  /*3380*/  UIADD3 UR53, UR53, UR11, URZ ;  /* 0x0000000b35357290 */ /* 0x000fe2000fffe03f */
[----:B------:R-:W-:Y:S02]  /*3390*/  ISETP.LT.OR P2, PT, R3, 0xa, P2 ;  /* 0x0000000a0300780c */ /* 0x000fe40001741670 */
[----:B------:R-:W-:Y:S01]  /*33a0*/  FMNMX.FTZ R6, R62, R6, !PT ;  /* 0x000000063e067209 */ /* 0x000fe20007810000 */
[----:B------:R-:W-:Y:S01]  /*33b0*/  UIADD3 UR6, UR53, UR6, URZ ;  /* 0x0000000635067290 */ /* 0x000fe2000fffe03f */
[----:B------:R-:W-:Y:S02]  /*33c0*/  FSEL R10, R10, -INF , !P2 ;  /* 0xff8000000a0a7808 */ /* 0x000fe40005000000 */
[----:B------:R-:W-:Y:S02]  /*33d0*/  ISETP.NE.AND P2, PT, R28, RZ, PT ;  /* 0x000000ff1c00720c */ /* 0x000fe40003f45270 */
[----:B------:R-:W-:-:S02]  /*33e0*/  FMNMX.FTZ R6, R64, R6, !PT ;  /* 0x0000000640067209 */ /* 0x000fc40007810000 */
[----:B------:R-:W-:Y:S02]  /*33f0*/  ISETP.GT.AND P2, PT, R5, 0x10, !P2 ;  /* 0x000000100500780c */ /* 0x000fe40005744270 */
[----:B------:R-:W-:Y:S02]  /*3400*/  FMNMX.FTZ R6, R66, R6, !PT ;  /* 0x0000000642067209 */ /* 0x000fe40007810000 */
[----:B------:R-:W-:Y:S02]  /*3410*/  ISETP.LT.OR P2, PT, R3, 0x11, P2 ;  /* 0x000000110300780c */ /* 0x000fe40001741670 */
[----:B------:R-:W-:Y:S02]  /*3420*/  FMNMX.FTZ R6, R68, R6, !PT ;  /* 0x0000000644067209 */ /* 0x000fe40007810000 */
[----:B------:R-:W-:Y:S02]  /*3430*/  FSEL R11, R11, -INF , !P2 ;  /* 0xff8000000b0b7808 */ /* 0x000fe40005000000 */
[----:B------:R-:W-:-:S02]  /*3440*/  ISETP.NE.AND P2, PT, R29, RZ, PT ;  /* 0x000000ff1d00720c */ /* 0x000fc40003f45270 */
[C---:B------:R-:W-:Y:S02]  /*3450*/  ISETP.GT.AND P3, PT, R5.reuse, 0x8, !P3 ;  /* 0x000000080500780c */ /* 0x040fe40005f64270 */
[----:B------:R-:W-:Y:S02]  /*3460*/  ISETP.GT.AND P2, PT, R5, 0x11, !P2 ;  /* 0x000000110500780c */ /* 0x000fe40005744270 */
[----:B------:R-:W-:Y:S02]  /*3470*/  FMNMX.FTZ R6, R40, R6, !PT ;  /* 0x0000000628067209 */ /* 0x000fe40007810000 */
[C---:B------:R-:W-:Y:S02]  /*3480*/  ISETP.LT.OR P2, PT, R3.reuse, 0x12, P2 ;  /* 0x000000120300780c */ /* 0x040fe40001741670 */
[----:B------:R-:W-:Y:S02]  /*3490*/  ISETP.LT.OR P3, PT, R3, 0x9, P3 ;  /* 0x000000090300780c */ /* 0x000fe40001f61670 */
[----:B------:R-:W-:-:S02]  /*34a0*/  FSEL R12, R12, -INF , !P2 ;  /* 0xff8000000c0c7808 */ /* 0x000fc40005000000 */
[----:B------:R-:W-:Y:S02]  /*34b0*/  ISETP.NE.AND P2, PT, R33, RZ, PT ;  /* 0x000000ff2100720c */ /* 0x000fe40003f45270 */
[----:B------:R-:W-:Y:S02]  /*34c0*/  FMNMX.FTZ R6, R70, R6, !PT ;  /* 0x0000000646067209 */ /* 0x000fe40007810000 */
[----:B------:R-:W-:Y:S02]  /*34d0*/  ISETP.GT.AND P2, PT, R5, 0x18, !P2 ;  /* 0x000000180500780c */ /* 0x000fe40005744270 */
[----:B---3--:R-:W-:Y:S02]  /*34e0*/  FSEL R8, R8, -INF , !P3 ;  /* 0xff80000008087808 */ /* 0x008fe40005800000 */
[----:B------:R-:W-:Y:S02]  /*34f0*/  ISETP.LT.OR P2, PT, R3, 0x19, P2 ;  /* 0x000000190300780c */ /* 0x000fe40001741670 */
[----:B------:R-:W-:-:S02]  /*3500*/  ISETP.NE.AND P3, PT, R39, RZ, PT ;  /* 0x000000ff2700720c */ /* 0x000fc40003f65270 */
[----:B------:R-:W-:Y:S02]  /*3510*/  FSEL R15, R15, -INF , !P2 ;  /* 0xff8000000f0f7808 */ /* 0x000fe40005000000 */
[----:B------:R-:W-:Y:S02]  /*3520*/  ISETP.NE.AND P2, PT, R35, RZ, PT ;  /* 0x000000ff2300720c */ /* 0x000fe40003f45270 */
[----:B------:R-:W-:Y:S02]  /*3530*/  FMNMX.FTZ R6, R44, R6, !PT ;  /* 0x000000062c067209 */ /* 0x000fe40007810000 */
[----:B------:R-:W-:Y:S02]  /*3540*/  ISETP.GT.AND P2, PT, R5, 0x19, !P2 ;  /* 0x000000190500780c */ /* 0x000fe40005744270 */
[----:B------:R-:W-:Y:S02]  /*3550*/  FMNMX.FTZ R6, R72, R6, !PT ;  /* 0x0000000648067209 */ /* 0x000fe40007810000 */
[----:B------:R-:W-:-:S02]  /*3560*/  ISETP.LT.OR P2, PT, R3, 0x1a, P2 ;  /* 0x0000001a0300780c */ /* 0x000fc40001741670 */
[----:B------:R-:W-:Y:S02]  /*3570*/  FMNMX.FTZ R6, R48, R6, !PT ;  /* 0x0000000630067209 */ /* 0x000fe40007810000 */
[----:B------:R-:W-:Y:S02]  /*3580*/  FSEL R20, R20, -INF , !P2 ;  /* 0xff80000014147808 */ /* 0x000fe40005000000 */
[----:B------:R-:W-:Y:S02]  /*3590*/  ISETP.NE.AND P2, PT, R36, RZ, PT ;  /* 0x000000ff2400720c */ /* 0x000fe40003f45270 */
[----:B------:R-:W-:Y:S02]  /*35a0*/  FMNMX.FTZ R6, R74, R6, !PT ;  /* 0x000000064a067209 */ /* 0x000fe40007810000 */
[----:B------:R-:W-:Y:S02]  /*35b0*/  ISETP.GT.AND P2, PT, R5, 0x20, !P2 ;  /* 0x000000200500780c */ /* 0x000fe40005744270 */
[----:B------:R-:W-:-:S02]  /*35c0*/  FMNMX.FTZ R6, R52, R6, !PT ;  /* 0x0000000634067209 */ /* 0x000fc40007810000 */
[----:B------:R-:W-:Y:S02]  /*35d0*/  ISETP.LT.OR P2, PT, R3, 0x21, P2 ;  /* 0x000000210300780c */ /* 0x000fe40001741670 */
[----:B------:R-:W-:Y:S02]  /*35e0*/  ISETP.GT.AND P4, PT, R5, 0x31, !P4 ;  /* 0x000000310500780c */ /* 0x000fe40006784270 */
[----:B------:R-:W-:Y:S02]  /*35f0*/  FSEL R21, R21, -INF , !P2 ;  /* 0xff80000015157808 */ /* 0x000fe40005000000 */
[----:B------:R-:W-:Y:S02]  /*3600*/  ISETP.NE.AND P2, PT, R37, RZ, PT ;  /* 0x000000ff2500720c */ /* 0x000fe40003f45270 */
[C---:B------:R-:W-:Y:S02]  /*3610*/  ISETP.GT.AND P5, PT, R5.reuse, 0x38, !P5 ;  /* 0x000000380500780c */ /* 0x040fe40006fa4270 */
[----:B------:R-:W-:-:S02]  /*3620*/  ISETP.GT.AND P2, PT, R5, 0x21, !P2 ;  /* 0x000000210500780c */ /* 0x000fc40005744270 */
[C---:B------:R-:W-:Y:S02]  /*3630*/  ISETP.LT.OR P4, PT, R3.reuse, 0x32, P4 ;  /* 0x000000320300780c */ /* 0x040fe40002781670 */
[C---:B------:R-:W-:Y:S02]  /*3640*/  ISETP.LT.OR P2, PT, R3.reuse, 0x22, P2 ;  /* 0x000000220300780c */ /* 0x040fe40001741670 */
[----:B------:R-:W-:Y:S02]  /*3650*/  ISETP.LT.OR P5, PT, R3, 0x39, P5 ;  /* 0x000000390300780c */ /* 0x000fe40002fa1670 */
[----:B------:R-:W-:Y:S02]  /*3660*/  FSEL R24, R43, -INF , !P2 ;  /* 0xff8000002b187808 */ /* 0x000fe40005000000 */
[----:B------:R-:W-:Y:S02]  /*3670*/  ISETP.GT.AND P2, PT, R5, 0x28, !P3 ;  /* 0x000000280500780c */ /* 0x000fe40005f44270 */
[----:B------:R-:W-:-:S02]  /*3680*/  ISETP.NE.AND P3, PT, R45, RZ, PT ;  /* 0x000000ff2d00720c */ /* 0x000fc40003f65270 */
[----:B------:R-:W-:Y:S02]  /*3690*/  ISETP.LT.OR P2, PT, R3, 0x29, P2 ;  /* 0x000000290300780c */ /* 0x000fe40001741670 */
[C---:B------:R-:W-:Y:S02]  /*36a0*/  ISETP.GT.AND P3, PT, R5.reuse, 0x30, !P3 ;  /* 0x000000300500780c */ /* 0x040fe40005f64270 */
[----:B------:R-:W-:Y:S02]  /*36b0*/  FSEL R25, R46, -INF , !P2 ;  /* 0xff8000002e197808 */ /* 0x000fe40005000000 */
[----:B------:R-:W-:Y:S02]  /*36c0*/  ISETP.GT.AND P2, PT, R5, RZ, !P6 ;  /* 0x000000ff0500720c */ /* 0x000fe40007744270 */
[----:B------:R-:W-:Y:S02]  /*36d0*/  ISETP.NE.AND P6, PT, R34, RZ, PT ;  /* 0x000000ff2200720c */ /* 0x000fe40003fc5270 */
[----:B------:R-:W-:-:S02]  /*36e0*/  ISETP.LT.OR P2, PT, R3, 0x1, P2 ;  /* 0x000000010300780c */ /* 0x000fc40001741670 */
[----:B------:R-:W-:Y:S02]  /*36f0*/  ISETP.LT.OR P3, PT, R3, 0x31, P3 ;  /* 0x000000310300780c */ /* 0x000fe40001f61670 */
[----:B------:R-:W-:Y:S02]  /*3700*/  FSEL R4, R26, -INF , !P2 ;  /* 0xff8000001a047808 */ /* 0x000fe40005000000 */
[----:B------:R-:W-:Y:S02]  /*3710*/  FMNMX.FTZ R26, R76, R6, !PT ;  /* 0x000000064c1a7209 */ /* 0x000fe40007810000 */
[----:B------:R-:W-:-:S03]  /*3720*/  ISETP.NE.AND P2, PT, R41, RZ, PT ;  /* 0x000000ff2900720c */ /* 0x000fc60003f45270 */
[----:B------:R-:W0:Y:S01]  /*3730*/  SHFL.BFLY PT, R7, R26, 0x2, 0x1f ;  /* 0x0c401f001a077f89 */ /* 0x000e2200000e0000 */
[----:B------:R-:W-:-:S04]  /*3740*/  ISETP.GT.AND P2, PT, R5, 0x29, !P2 ;  /* 0x000000290500780c */ /* 0x000fc80005744270 */
[----:B------:R-:W-:Y:S02]  /*3750*/  ISETP.LT.OR P2, PT, R3, 0x2a, P2 ;  /* 0x0000002a0300780c */ /* 0x000fe40001741670 */
[----:B0-----:R-:W-:Y:S02]  /*3760*/  FMNMX.FTZ R28, R26, R7, !PT ;  /* 0x000000071a1c7209 */ /* 0x001fe40007810000 */
[----:B------:R-:W-:Y:S02]  /*3770*/  FMNMX.FTZ R7, R4, R9, !PT ;  /* 0x0000000904077209 */ /* 0x000fe40007810000 */
[----:B------:R-:W-:Y:S01]  /*3780*/  FSEL R26, R47, -INF , !P2 ;  /* 0xff8000002f1a7808 */ /* 0x000fe20005000000 */
[----:B------:R-:W0:Y:S01]  /*3790*/  SHFL.BFLY PT, R29, R28, 0x1, 0x1f ;  /* 0x0c201f001c1d7f89 */ /* 0x000e2200000e0000 */
[----:B------:R-:W-:Y:S01]  /*37a0*/  FMNMX.FTZ R7, R8, R7, !PT ;  /* 0x0000000708077209 */ /* 0x000fe20007810000 */
[----:B------:R-:W-:-:S03]  /*37b0*/  IMAD.U32 R47, RZ, RZ, UR10 ;  /* 0x0000000aff2f7e24 */ /* 0x000fc6000f8e00ff */
[----:B------:R-:W-:-:S04]  /*37c0*/  FMNMX.FTZ R6, R10, R7, !PT ;  /* 0x000000070a067209 */ /* 0x000fc80007810000 */
[----:B------:R-:W-:-:S04]  /*37d0*/  FMNMX.FTZ R27, R11, R6, !PT ;  /* 0x000000060b1b7209 */ /* 0x000fc80007810000 */
[----:B------:R-:W-:-:S04]  /*37e0*/  FMNMX.FTZ R6, R12, R27, !PT ;  /* 0x0000001b0c067209 */ /* 0x000fc80007810000 */
[----:B------:R-:W-:-:S04]  /*37f0*/  FMNMX.FTZ R27, R15, R6, !PT ;  /* 0x000000060f1b7209 */ /* 0x000fc80007810000 */
[----:B------:R-:W-:Y:S02]  /*3800*/  FMNMX.FTZ R6, R20, R27, !PT ;  /* 0x0000001b14067209 */ /* 0x000fe40007810000 */
[----:B0-----:R-:W-:Y:S02]  /*3810*/  FMNMX.FTZ R7, R28, R29, !PT ;  /* 0x0000001d1c077209 */ /* 0x001fe40007810000 */
[----:B------:R-:W-:Y:S02]  /*3820*/  FMNMX.FTZ R27, R21, R6, !PT ;  /* 0x00000006151b7209 */ /* 0x000fe40007810000 */
[C---:B------:R-:W-:Y:S01]  /*3830*/  FSETP.NEU.FTZ.AND P2, PT, R7.reuse, -INF , PT ;  /* 0xff8000000700780b */ /* 0x040fe20003f5d000 */
[----:B------:R-:W-:-:S01]  /*3840*/  FFMA.FTZ R28, R7, R30, -8 ;  /* 0xc1000000071c7423 */ /* 0x000fc2000001001e */
[----:B------:R-:W-:-:S04]  /*3850*/  FMNMX.FTZ R6, R24, R27, !PT ;  /* 0x0000001b18067209 */ /* 0x000fc80007810000 */
[----:B------:R-:W-:Y:S02]  /*3860*/  FMNMX.FTZ R27, R25, R6, !PT ;  /* 0x00000006191b7209 */ /* 0x000fe40007810000 */
[----:B------:R-:W-:Y:S02]  /*3870*/  FSEL R31, R28, RZ, P2 ;  /* 0x000000ff1c1f7208 */ /* 0x000fe40001000000 */
[----:B------:R-:W-:Y:S02]  /*3880*/  ISETP.GT.AND P2, PT, R5, 0x39, !P6 ;  /* 0x000000390500780c */ /* 0x000fe40007744270 */
[----:B------:R-:W-:Y:S01]  /*3890*/  FSEL R5, R50, -INF , !P3 ;  /* 0xff80000032057808 */ /* 0x000fe20005800000 */
[--C-:B------:R-:W-:Y:S01]  /*38a0*/  FFMA.FTZ R29, R32, UR10, -R31.reuse ;  /* 0x0000000a201d7c23 */ /* 0x100fe2000801081f */
[----:B------:R-:W-:Y:S01]  /*38b0*/  FMNMX.FTZ R6, R26, R27, !PT ;  /* 0x0000001b1a067209 */ /* 0x000fe20007810000 */
[--C-:B------:R-:W-:Y:S01]  /*38c0*/  FFMA.FTZ R30, R42, UR10, -R31.reuse ;  /* 0x0000000a2a1e7c23 */ /* 0x100fe2000801081f */
[----:B------:R-:W-:Y:S01]  /*38d0*/  FSEL R27, R51, -INF , !P4 ;  /* 0xff800000331b7808 */ /* 0x000fe20006000000 */
[----:B------:R0:W-:Y:S01]  /*38e0*/  MUFU.EX2 R32, R29 ;  /* 0x0000001d00207308 */ /* 0x0001e20000000800 */
[----:B------:R-:W-:Y:S01]  /*38f0*/  FMNMX.FTZ R6, R5, R6, !PT ;  /* 0x0000000605067209 */ /* 0x000fe20007810000 */
[--C-:B------:R-:W-:Y:S01]  /*3900*/  FFMA.FTZ R34, R56, UR10, -R31.reuse ;  /* 0x0000000a38227c23 */ /* 0x100fe2000801081f */
[----:B------:R-:W-:Y:S01]  /*3910*/  ISETP.LT.OR P2, PT, R3, 0x3a, P2 ;  /* 0x0000003a0300780c */ /* 0x000fe20001741670 */
[--C-:B------:R-:W-:Y:S01]  /*3920*/  FFMA.FTZ R35, R60, UR10, -R31.reuse ;  /* 0x0000000a3c237c23 */ /* 0x100fe2000801081f */
[----:B------:R-:W-:Y:S01]  /*3930*/  FSEL R3, R54, -INF , !P5 ;  /* 0xff80000036037808 */ /* 0x000fe20006800000 */
[--C-:B------:R-:W-:Y:S01]  /*3940*/  FFMA.FTZ R36, R62, UR10, -R31.reuse ;  /* 0x0000000a3e247c23 */ /* 0x100fe2000801081f */
[----:B------:R-:W-:Y:S01]  /*3950*/  FMNMX.FTZ R6, R27, R6, !PT ;  /* 0x000000061b067209 */ /* 0x000fe20007810000 */
[----:B------:R1:W2:Y:S01]  /*3960*/  MUFU.EX2 R33, R30 ;  /* 0x0000001e00217308 */ /* 0x0002a20000000800 */
[----:B------:R-:W-:Y:S01]  /*3970*/  FSEL R28, R55, -INF , !P2 ;  /* 0xff800000371c7808 */ /* 0x000fe20005000000 */
[--C-:B------:R-:W-:Y:S01]  /*3980*/  FFMA.FTZ R37, R64, UR10, -R31.reuse ;  /* 0x0000000a40257c23 */ /* 0x100fe2000801081f */
[----:B0-----:R-:W-:Y:S01]  /*3990*/  FMNMX.FTZ R29, R3, R6, !PT ;  /* 0x00000006031d7209 */ /* 0x001fe20007810000 */
[--C-:B------:R-:W-:Y:S01]  /*39a0*/  FFMA.FTZ R42, R44, UR10, -R31.reuse ;  /* 0x0000000a2c2a7c23 */ /* 0x100fe2000801081f */
[----:B------:R-:W-:-:S01]  /*39b0*/  FFMA.FTZ R38, R66, UR10, -R31 ;  /* 0x0000000a42267c23 */ /* 0x000fc2000801081f */
[--C-:B------:R-:W-:Y:S01]  /*39c0*/  FFMA.FTZ R39, R68, UR10, -R31.reuse ;  /* 0x0000000a44277c23 */ /* 0x100fe2000801081f */
[----:B------:R-:W-:Y:S01]  /*39d0*/  FMNMX.FTZ R29, R28, R29, !PT ;  /* 0x0000001d1c1d7209 */ /* 0x000fe20007810000 */
[----:B------:R-:W0:Y:S01]  /*39e0*/  MUFU.EX2 R34, R34 ;  /* 0x0000002200227308 */ /* 0x000e220000000800 */
[----:B------:R-:W-:-:S01]  /*39f0*/  FFMA.FTZ R40, R40, UR10, -R31 ;  /* 0x0000000a28287c23 */ /* 0x000fc2000801081f */
[--C-:B------:R-:W-:Y:S01]  /*3a00*/  FFMA.FTZ R41, R70, UR10, -R31.reuse ;  /* 0x0000000a46297c23 */ /* 0x100fe2000801081f */
[----:B------:R-:W-:-:S01]  /*3a10*/  FFMA.FTZ R43, R72, UR10, -R31 ;  /* 0x0000000a482b7c23 */ /* 0x000fc2000801081f */
[----:B------:R-:W1:Y:S01]  /*3a20*/  SHFL.BFLY PT, R6, R29, 0x2, 0x1f ;  /* 0x0c401f001d067f89 */ /* 0x000e6200000e0000 */
[----:B------:R-:W-:-:S01]  /*3a30*/  FFMA.FTZ R44, R48, UR10, -R31 ;  /* 0x0000000a302c7c23 */ /* 0x000fc2000801081f */
[----:B------:R-:W-:-:S02]  /*3a40*/  FFMA.FTZ R45, R74, UR10, -R31 ;  /* 0x0000000a4a2d7c23 */ /* 0x000fc4000801081f */
[----:B------:R-:W-:Y:S08]  /*3a50*/  MUFU.EX2 R35, R35 ;  /* 0x0000002300237308 */ /* 0x000ff00000000800 */
[----:B------:R-:W-:Y:S08]  /*3a60*/  MUFU.EX2 R36, R36 ;  /* 0x0000002400247308 */ /* 0x000ff00000000800 */
[----:B------:R-:W-:Y:S01]  /*3a70*/  MUFU.EX2 R37, R37 ;  /* 0x0000002500257308 */ /* 0x000fe20000000800 */
[----:B-1----:R-:W-:-:S07]  /*3a80*/  FMNMX.FTZ R30, R29, R6, !PT ;  /* 0x000000061d1e7209 */ /* 0x002fce0007810000 */
[----:B------:R-:W-:Y:S01]  /*3a90*/  MUFU.EX2 R38, R38 ;  /* 0x0000002600267308 */ /* 0x000fe20000000800 */
[----:B------:R-:W1:Y:S07]  /*3aa0*/  SHFL.BFLY PT, R29, R30, 0x1, 0x1f ;  /* 0x0c201f001e1d7f89 */ /* 0x000e6e00000e0000 */
[----:B------:R-:W-:Y:S08]  /*3ab0*/  MUFU.EX2 R39, R39 ;  /* 0x0000002700277308 */ /* 0x000ff00000000800 */
[----:B------:R-:W-:Y:S08]  /*3ac0*/  MUFU.EX2 R42, R42 ;  /* 0x0000002a002a7308 */ /* 0x000ff00000000800 */
[----:B------:R-:W-:Y:S01]  /*3ad0*/  MUFU.EX2 R43, R43 ;  /* 0x0000002b002b7308 */ /* 0x000fe20000000800 */
[----:B-1----:R-:W-:Y:S01]  /*3ae0*/  FMNMX.FTZ R6, R30, R29, !PT ;  /* 0x0000001d1e067209 */ /* 0x002fe20007810000 */
[--C-:B------:R-:W-:Y:S01]  /*3af0*/  FFMA.FTZ R29, R52, UR10, -R31.reuse ;  /* 0x0000000a341d7c23 */ /* 0x100fe2000801081f */
[----:B------:R-:W-:-:S02]  /*3b00*/  FFMA.FTZ R31, R76, UR10, -R31 ;  /* 0x0000000a4c1f7c23 */ /* 0x000fc4000801081f */
[C---:B------:R-:W-:Y:S01]  /*3b10*/  FSETP.NEU.FTZ.AND P2, PT, R6.reuse, -INF , PT ;  /* 0xff8000000600780b */ /* 0x040fe20003f5d000 */
[----:B------:R-:W-:-:S02]  /*3b20*/  FFMA.FTZ R30, R6, R47, -8 ;  /* 0xc1000000061e7423 */ /* 0x000fc4000001002f */
[----:B------:R-:W-:Y:S03]  /*3b30*/  MUFU.EX2 R40, R40 ;  /* 0x0000002800287308 */ /* 0x000fe60000000800 */
[----:B------:R-:W-:Y:S02]  /*3b40*/  FSEL R46, R30, RZ, P2 ;  /* 0x000000ff1e2e7208 */ /* 0x000fe40001000000 */
[----:B------:R-:W-:-:S03]  /*3b50*/  PLOP3.LUT P2, PT, PT, PT, UP1, 0x40, 0x0 ;  /* 0x000000000000781c */ /* 0x000fc60003f4e818 */
[--C-:B------:R-:W-:Y:S01]  /*3b60*/  FFMA.FTZ R4, R4, UR10, -R46.reuse ;  /* 0x0000000a04047c23 */ /* 0x100fe2000801082e */
[----:B------:R-:W-:-:S01]  /*3b70*/  FFMA.FTZ R9, R9, UR10, -R46 ;  /* 0x0000000a09097c23 */ /* 0x000fc2000801082e */
[--C-:B------:R-:W-:Y:S01]  /*3b80*/  FFMA.FTZ R8, R8, UR10, -R46.reuse ;  /* 0x0000000a08087c23 */ /* 0x100fe2000801082e */
[----:B------:R-:W-:-:S01]  /*3b90*/  FFMA.FTZ R10, R10, UR10, -R46 ;  /* 0x0000000a0a0a7c23 */ /* 0x000fc2000801082e */
[--C-:B------:R-:W-:Y:S01]  /*3ba0*/  FFMA.FTZ R11, R11, UR10, -R46.reuse ;  /* 0x0000000a0b0b7c23 */ /* 0x100fe2000801082e */
[----:B------:R2:W-:Y:S01]  /*3bb0*/  MUFU.EX2 R30, R31 ;  /* 0x0000001f001e7308 */ /* 0x0005e20000000800 */
[----:B------:R-:W-:-:S01]  /*3bc0*/  FFMA.FTZ R12, R12, UR10, -R46 ;  /* 0x0000000a0c0c7c23 */ /* 0x000fc2000801082e */
[--C-:B------:R-:W-:Y:S01]  /*3bd0*/  FFMA.FTZ R15, R15, UR10, -R46.reuse ;  /* 0x0000000a0f0f7c23 */ /* 0x100fe2000801082e */
[----:B------:R-:W-:-:S01]  /*3be0*/  FFMA.FTZ R20, R20, UR10, -R46 ;  /* 0x0000000a14147c23 */ /* 0x000fc2000801082e */
[--C-:B------:R-:W-:Y:S01]  /*3bf0*/  FFMA.FTZ R21, R21, UR10, -R46.reuse ;  /* 0x0000000a15157c23 */ /* 0x100fe2000801082e */
[----:B------:R-:W-:-:S01]  /*3c00*/  FFMA.FTZ R24, R24, UR10, -R46 ;  /* 0x0000000a18187c23 */ /* 0x000fc2000801082e */
[--C-:B------:R-:W-:Y:S01]  /*3c10*/  FFMA.FTZ R25, R25, UR10, -R46.reuse ;  /* 0x0000000a19197c23 */ /* 0x100fe2000801082e */
[----:B------:R-:W-:-:S01]  /*3c20*/  FFMA.FTZ R26, R26, UR10, -R46 ;  /* 0x0000000a1a1a7c23 */ /* 0x000fc2000801082e */
[----:B------:R-:W-:Y:S01]  /*3c30*/  MUFU.EX2 R4, R4 ;  /* 0x0000000400047308 */ /* 0x000fe20000000800 */
[----:B--2---:R-:W-:-:S01]  /*3c40*/  FADD.FTZ R31, R32, R33 ;  /* 0x00000021201f7221 */ /* 0x004fc20000010000 */
[--C-:B------:R-:W-:Y:S01]  /*3c50*/  FFMA.FTZ R5, R5, UR10, -R46.reuse ;  /* 0x0000000a05057c23 */ /* 0x100fe2000801082e */
[----:B------:R-:W-:-:S01]  /*3c60*/  FFMA.FTZ R27, R27, UR10, -R46 ;  /* 0x0000000a1b1b7c23 */ /* 0x000fc2000801082e */
[--C-:B------:R-:W-:Y:S01]  /*3c70*/  FFMA.FTZ R3, R3, UR10, -R46.reuse ;  /* 0x0000000a03037c23 */ /* 0x100fe2000801082e */
[----:B------:R-:W-:-:S03]  /*3c80*/  FFMA.FTZ R28, R28, UR10, -R46 ;  /* 0x0000000a1c1c7c23 */ /* 0x000fc6000801082e */
[----:B------:R-:W1:Y:S08]  /*3c90*/  MUFU.EX2 R9, R9 ;  /* 0x0000000900097308 */ /* 0x000e700000000800 */
[----:B------:R-:W2:Y:S08]  /*3ca0*/  MUFU.EX2 R8, R8 ;  /* 0x0000000800087308 */ /* 0x000eb00000000800 */
[----:B------:R0:W3:Y:S08]  /*3cb0*/  MUFU.EX2 R47, R10 ;  /* 0x0000000a002f7308 */ /* 0x0000f00000000800 */
[----:B------:R-:W4:Y:S01]  /*3cc0*/  MUFU.EX2 R11, R11 ;  /* 0x0000000b000b7308 */ /* 0x000f220000000800 */
[----:B0-----:R-:W-:-:S01]  /*3cd0*/  FADD.FTZ R10, R34, R31 ;  /* 0x0000001f220a7221 */ /* 0x001fc20000010000 */
[----:B-1----:R-:W-:-:S03]  /*3ce0*/  FADD.FTZ R31, R4, R9 ;  /* 0x00000009041f7221 */ /* 0x002fc60000010000 */
[C---:B------:R-:W-:Y:S01]  /*3cf0*/  FADD.FTZ R49, R35.reuse, R10 ;  /* 0x0000000a23317221 */ /* 0x040fe20000010000 */
[----:B------:R-:W-:Y:S01]  /*3d00*/  F2FP.SATFINITE.E4M3.F32.PACK_AB_MERGE_C R35, R35, R34, RZ ;  /* 0x000000222323723e */ /* 0x000fe200048070ff */
[----:B--2---:R-:W-:Y:S01]  /*3d10*/  FADD.FTZ R10, R8, R31 ;  /* 0x0000001f080a7221 */ /* 0x004fe20000010000 */
[----:B------:R-:W0:Y:S01]  /*3d20*/  MUFU.EX2 R12, R12 ;  /* 0x0000000c000c7308 */ /* 0x000e220000000800 */
[----:B------:R-:W-:-:S01]  /*3d30*/  FADD.FTZ R34, R36, R49 ;  /* 0x0000003124227221 */ /* 0x000fc20000010000 */
[----:B------:R-:W-:Y:S01]  /*3d40*/  F2FP.SATFINITE.E4M3.F32.PACK_AB_MERGE_C R188, R33, R32, R35 ;  /* 0x0000002021bc723e */ /* 0x000fe20004807023 */
[----:B---3--:R-:W-:-:S01]  /*3d50*/  FADD.FTZ R10, R47, R10 ;  /* 0x0000000a2f0a7221 */ /* 0x008fc20000010000 */
[----:B------:R-:W-:Y:S01]  /*3d60*/  F2FP.SATFINITE.E4M3.F32.PACK_AB_MERGE_C R32, R39, R38, RZ ;  /* 0x000000262720723e */ /* 0x000fe200048070ff */
[----:B------:R-:W-:-:S01]  /*3d70*/  FADD.FTZ R31, R37, R34 ;  /* 0x00000022251f7221 */ /* 0x000fc20000010000 */
[----:B------:R-:W-:Y:S02]  /*3d80*/  F2FP.SATFINITE.E4M3.F32.PACK_AB_MERGE_C R33, R43, R42, RZ ;  /* 0x0000002a2b21723e */ /* 0x000fe400048070ff */
[----:B------:R-:W1:Y:S01]  /*3d90*/  MUFU.EX2 R15, R15 ;  /* 0x0000000f000f7308 */ /* 0x000e620000000800 */
[----:B------:R-:W-:-:S01]  /*3da0*/  FADD.FTZ R38, R38, R31 ;  /* 0x0000001f26267221 */ /* 0x000fc20000010000 */
[----:B----4-:R-:W-:Y:S01]  /*3db0*/  FADD.FTZ R31, R11, R10 ;  /* 0x0000000a0b1f7221 */ /* 0x010fe20000010000 */
[----:B------:R-:W-:-:S02]  /*3dc0*/  F2FP.SATFINITE.E4M3.F32.PACK_AB_MERGE_C R190, R37, R36, R32 ;  /* 0x0000002425be723e */ /* 0x000fc40004807020 */
[----:B------:R-:W-:Y:S01]  /*3dd0*/  FADD.FTZ R39, R39, R38 ;  /* 0x0000002627277221 */ /* 0x000fe20000010000 */
[----:B------:R-:W-:Y:S02]  /*3de0*/  F2FP.SATFINITE.E4M3.F32.PACK_AB_MERGE_C R47, R47, R8, RZ ;  /* 0x000000082f2f723e */ /* 0x000fe400048070ff */
[----:B------:R-:W2:Y:S01]  /*3df0*/  MUFU.EX2 R20, R20 ;  /* 0x0000001400147308 */ /* 0x000ea20000000800 */
[----:B0-----:R-:W-:-:S01]  /*3e00*/  FADD.FTZ R32, R12, R31 ;  /* 0x0000001f0c207221 */ /* 0x001fc20000010000 */
[----:B------:R-:W-:Y:S01]  /*3e10*/  FADD.FTZ R34, R40, R39 ;  /* 0x0000002728227221 */ /* 0x000fe20000010000 */
[----:B------:R-:W-:-:S05]  /*3e20*/  F2FP.SATFINITE.E4M3.F32.PACK_AB_MERGE_C R189, R9, R4, R47 ;  /* 0x0000000409bd723e */ /* 0x000fca000480702f */
[----:B------:R-:W0:Y:S01]  /*3e30*/  MUFU.EX2 R21, R21 ;  /* 0x0000001500157308 */ /* 0x000e220000000800 */
[----:B-1----:R-:W-:-:S07]  /*3e40*/  FADD.FTZ R31, R15, R32 ;  /* 0x000000200f1f7221 */ /* 0x002fce0000010000 */
[----:B------:R-:W1:Y:S01]  /*3e50*/  MUFU.EX2 R41, R41 ;  /* 0x0000002900297308 */ /* 0x000e620000000800 */
[----:B--2---:R-:W-:-:S01]  /*3e60*/  FADD.FTZ R32, R20, R31 ;  /* 0x0000001f14207221 */ /* 0x004fc20000010000 */
[----:B------:R-:W-:-:S04]  /*3e70*/  F2FP.SATFINITE.E4M3.F32.PACK_AB_MERGE_C R20, R20, R15, RZ ;  /* 0x0000000f1414723e */ /* 0x000fc800048070ff */
[----:B------:R-:W-:Y:S02]  /*3e80*/  F2FP.SATFINITE.E4M3.F32.PACK_AB_MERGE_C R191, R12, R11, R20 ;  /* 0x0000000b0cbf723e */ /* 0x000fe40004807014 */
[----:B------:R-:W2:Y:S01]  /*3e90*/  MUFU.EX2 R24, R24 ;  /* 0x0000001800187308 */ /* 0x000ea20000000800 */
[----:B0-----:R-:W-:-:S07]  /*3ea0*/  FADD.FTZ R15, R21, R32 ;  /* 0x00000020150f7221 */ /* 0x001fce0000010000 */
[----:B------:R-:W0:Y:S01]  /*3eb0*/  MUFU.EX2 R25, R25 ;  /* 0x0000001900197308 */ /* 0x000e220000000800 */
[C---:B-1----:R-:W-:Y:S01]  /*3ec0*/  F2FP.SATFINITE.E4M3.F32.PACK_AB_MERGE_C R184, R41.reuse, R40, R33 ;  /* 0x0000002829b8723e */ /* 0x042fe20004807021 */
[----:B------:R-:W-:-:S04]  /*3ed0*/  FADD.FTZ R41, R41, R34 ;  /* 0x0000002229297221 */ /* 0x000fc80000010000 */
[----:B------:R-:W-:Y:S02]  /*3ee0*/  FADD.FTZ R42, R42, R41 ;  /* 0x000000292a2a7221 */ /* 0x000fe40000010000 */
[----:B------:R-:W-:Y:S01]  /*3ef0*/  MUFU.EX2 R29, R29 ;  /* 0x0000001d001d7308 */ /* 0x000fe20000000800 */
[----:B--2---:R-:W-:-:S01]  /*3f00*/  FADD.FTZ R8, R24, R15 ;  /* 0x0000000f18087221 */ /* 0x004fc20000010000 */
[----:B------:R-:W-:-:S06]  /*3f10*/  FADD.FTZ R43, R43, R42 ;  /* 0x0000002a2b2b7221 */ /* 0x000fcc0000010000 */
[----:B------:R-:W1:Y:S01]  /*3f20*/  MUFU.EX2 R26, R26 ;  /* 0x0000001a001a7308 */ /* 0x000e620000000800 */
[----:B0-----:R-:W-:-:S07]  /*3f30*/  FADD.FTZ R9, R25, R8 ;  /* 0x0000000819097221 */ /* 0x001fce0000010000 */
[----:B------:R-:W-:Y:S08]  /*3f40*/  MUFU.EX2 R44, R44 ;  /* 0x0000002c002c7308 */ /* 0x000ff00000000800 */
[----:B------:R-:W-:Y:S01]  /*3f50*/  MUFU.EX2 R45, R45 ;  /* 0x0000002d002d7308 */ /* 0x000fe20000000800 */
[C---:B-1----:R-:W-:Y:S01]  /*3f60*/  F2FP.SATFINITE.E4M3.F32.PACK_AB_MERGE_C R25, R26.reuse, R25, RZ ;  /* 0x000000191a19723e */ /* 0x042fe200048070ff */
[----:B------:R-:W-:-:S03]  /*3f70*/  FADD.FTZ R26, R26, R9 ;  /* 0x000000091a1a7221 */ /* 0x000fc60000010000 */
[----:B------:R-:W-:-:S03]  /*3f80*/  F2FP.SATFINITE.E4M3.F32.PACK_AB_MERGE_C R185, R24, R21, R25 ;  /* 0x0000001518b9723e */ /* 0x000fc60004807019 */
[----:B------:R-:W0:Y:S08]  /*3f90*/  MUFU.EX2 R5, R5 ;  /* 0x0000000500057308 */ /* 0x000e300000000800 */
[----:B------:R1:W2:Y:S08]  /*3fa0*/  MUFU.EX2 R10, R27 ;  /* 0x0000001b000a7308 */ /* 0x0002b00000000800 */
[----:B------:R-:W3:Y:S01]  /*3fb0*/  MUFU.EX2 R3, R3 ;  /* 0x0000000300037308 */ /* 0x000ee20000000800 */
[----:B-1----:R-:W-:Y:S01]  /*3fc0*/  F2FP.SATFINITE.E4M3.F32.PACK_AB_MERGE_C R27, R30, R29, RZ ;  /* 0x0000001d1e1b723e */ /* 0x002fe200048070ff */
[----:B0-----:R-:W-:-:S03]  /*3fd0*/  FADD.FTZ R9, R5, R26 ;  /* 0x0000001a05097221 */ /* 0x001fc60000010000 */
[----:B------:R-:W-:Y:S01]  /*3fe0*/  F2FP.SATFINITE.E4M3.F32.PACK_AB_MERGE_C R186, R45, R44, R27 ;  /* 0x0000002c2dba723e */ /* 0x000fe2000480701b */
[----:B------:R-:W-:-:S02]  /*3ff0*/  FADD.FTZ R44, R44, R43 ;  /* 0x0000002b2c2c7221 */ /* 0x000fc40000010000 */
[----:B------:R-:W0:Y:S01]  /*4000*/  MUFU.EX2 R28, R28 ;  /* 0x0000001c001c7308 */ /* 0x000e220000000800 */
[----:B--2---:R-:W-:-:S01]  /*4010*/  FADD.FTZ R4, R10, R9 ;  /* 0x000000090a047221 */ /* 0x004fc20000010000 */
[----:B------:R-:W-:-:S04]  /*4020*/  FADD.FTZ R44, R45, R44 ;  /* 0x0000002c2d2c7221 */ /* 0x000fc80000010000 */
[----:B------:R-:W-:Y:S01]  /*4030*/  FADD.FTZ R29, R29, R44 ;  /* 0x0000002c1d1d7221 */ /* 0x000fe20000010000 */
[----:B---3--:R-:W-:-:S01]  /*4040*/  FADD.FTZ R9, R3, R4 ;  /* 0x0000000403097221 */ /* 0x008fc20000010000 */
[----:B0-----:R-:W-:Y:S02]  /*4050*/  F2FP.SATFINITE.E4M3.F32.PACK_AB_MERGE_C R8, R28, R3, RZ ;  /* 0x000000031c08723e */ /* 0x001fe400048070ff */
[----:B------:R-:W-:-:S01]  /*4060*/  FADD.FTZ R3, R30, R29 ;  /* 0x0000001d1e037221 */ /* 0x000fc20000010000 */
[----:B------:R-:W-:Y:S01]  /*4070*/  FADD.FTZ R4, R28, R9 ;  /* 0x000000091c047221 */ /* 0x000fe20000010000 */
[----:B------:R-:W-:Y:S01]  /*4080*/  F2FP.SATFINITE.E4M3.F32.PACK_AB_MERGE_C R187, R10, R5, R8 ;  /* 0x000000050abb723e */ /* 0x000fe20004807008 */
[----:B------:R-:W-:Y:S01]  /*4090*/  VIADD R5, R58, 0xfffffffe ;  /* 0xfffffffe3a057836 */ /* 0x000fe20000000000 */
[----:B------:R-:W-:Y:S06]  /*40a0*/  @P2 BRA `(.L_x_870) ;  /* 0x0000000000442947 */ /* 0x000fec0003800000 */
        /* <DEDUP_REMOVED lines=10> */
.L_x_871:
[----:B------:R-:W-:-:S11]  /*4150*/  UISETP.NE.AND UP2, UPT, UR7, 0x1, UPT ;  /* 0x000000010700788c */ /* 0x000fd6000bf45270 */
[----:B------:R-:W-:Y:S02]  /*4160*/  @UP2 ULDC.64 UR14, c[0x0][0x9e8] ;  /* 0x00027a00000e2ab9 */ /* 0x000fe40000000a00 */
[----:B------:R-:W-:-:S04]  /*4170*/  UIMAD.WIDE.U32 UR18, UR11, UR14, URZ ;  /* 0x0000000e0b1272a5 */ /* 0x000fc8000f8e003f */
[----:B------:R-:W-:-:S12]  /*4180*/  @UP2 USHF.R.U32.HI UR11, URZ, UR15, UR19 ;  /* 0x0000000f3f0b2299 */ /* 0x000fd80008011613 */
.L_x_872:
[----:B------:R-:W-:-:S04]  /*4190*/  UIMAD UR7, UR11, UR7, UR7 ;  /* 0x000000070b0772a4 */ /* 0x000fc8000f8e0207 */
[----:B------:R-:W-:-:S04]  /*41a0*/  UISETP.LT.AND UP2, UPT, UR6, UR7, UPT ;  /* 0x000000070600728c */ /* 0x000fc8000bf41270 */
[----:B------:R-:W-:-:S12]  /*41b0*/  USEL UR6, UR6, UR7, UP2 ;  /* 0x0000000706067287 */ /* 0x000fd80009000000 */
.L_x_870:
[----:B------:R-:W-:Y:S01]  /*41c0*/  USHF.R.S32.HI UR7, URZ, 0x1f, UR6 ;  /* 0x0000001f3f077899 */ /* 0x000fe20008011406 */
[----:B------:R-:W-:Y:S02]  /*41d0*/  CS2R R150, SRZ ;  /* 0x0000000000967805 */ /* 0x000fe4000001ff00 */
[----:B------:R-:W-:Y:S02]  /*41e0*/  CS2R R148, SRZ ;  /* 0x0000000000947805 */ /* 0x000fe4000001ff00 */
[----:B------:R-:W-:Y:S01]  /*41f0*/  CS2R R146, SRZ ;  /* 0x0000000000927805 */ /* 0x000fe2000001ff00 */
[----:B------:R-:W-:Y:S01]  /*4200*/  ULEA.HI UR7, UR7, UR6, URZ, 0x6 ;  /* 0x0000000607077291 */ /* 0x000fe2000f8f303f */
[----:B------:R-:W-:Y:S02]  /*4210*/  CS2R R144, SRZ ;  /* 0x0000000000907805 */ /* 0x000fe4000001ff00 */
[----:B------:R-:W-:Y:S02]  /*4220*/  CS2R R142, SRZ ;  /* 0x00000000008e7805 */ /* 0x000fe4000001ff00 */
[----:B------:R-:W-:Y:S01]  /*4230*/  CS2R R140, SRZ ;  /* 0x00000000008c7805 */ /* 0x000fe2000001ff00 */
[----:B------:R-:W-:Y:S01]  /*4240*/  USHF.R.S32.HI UR7, URZ, 0x6, UR7 ;  /* 0x000000063f077899 */ /* 0x000fe20008011407 */
[----:B------:R-:W-:-:S02]  /*4250*/  CS2R R138, SRZ ;  /* 0x00000000008a7805 */ /* 0x000fc4000001ff00 */
[----:B------:R-:W-:Y:S02]  /*4260*/  CS2R R136, SRZ ;  /* 0x0000000000887805 */ /* 0x000fe4000001ff00 */
[----:B------:R-:W-:Y:S01]  /*4270*/  CS2R R134, SRZ ;  /* 0x0000000000867805 */ /* 0x000fe2000001ff00 */
[----:B------:R-:W-:Y:S01]  /*4280*/  UISETP.LT.AND UP2, UPT, UR39, UR7, UPT ;  /* 0x000000072700728c */ /* 0x000fe2000bf41270 */
[----:B------:R-:W-:Y:S02]  /*4290*/  CS2R R132, SRZ ;  /* 0x0000000000847805 */ /* 0x000fe4000001ff00 */
[----:B------:R-:W-:Y:S02]  /*42a0*/  CS2R R130, SRZ ;  /* 0x0000000000827805 */ /* 0x000fe4000001ff00 */
[----:B------:R-:W-:Y:S01]  /*42b0*/  CS2R R128, SRZ ;  /* 0x0000000000807805 */ /* 0x000fe2000001ff00 */
[----:B------:R-:W-:Y:S01]  /*42c0*/  USEL UR58, UR39, UR7, !UP2 ;  /* 0x00000007273a7287 */ /* 0x000fe2000d000000 */
[----:B------:R-:W-:-:S02]  /*42d0*/  CS2R R126, SRZ ;  /* 0x00000000007e7805 */ /* 0x000fc4000001ff00 */
[----:B------:R-:W-:Y:S02]  /*42e0*/  CS2R R124, SRZ ;  /* 0x00000000007c7805 */ /* 0x000fe4000001ff00 */
[----:B------:R-:W-:Y:S02]  /*42f0*/  CS2R R122, SRZ ;  /* 0x00000000007a7805 */ /* 0x000fe4000001ff00 */
[----:B------:R-:W-:Y:S02]  /*4300*/  CS2R R120, SRZ ;  /* 0x0000000000787805 */ /* 0x000fe4000001ff00 */
[----:B------:R-:W-:Y:S02]  /*4310*/  CS2R R118, SRZ ;  /* 0x0000000000767805 */ /* 0x000fe4000001ff00 */
[----:B------:R-:W-:Y:S02]  /*4320*/  ISETP.GE.AND P2, PT, R5, UR58, PT ;  /* 0x0000003a05007c0c */ /* 0x000fe4000bf46270 */
        /* <DEDUP_REMOVED lines=47> */
[----:B------:R-:W-:Y:S06]  /*4620*/  @!P2 BRA `(.L_x_873) ;  /* 0x000000280020a947 */ /* 0x000fec0003800000 */
[----:B------:R-:W-:Y:S01]  /*4630*/  IMAD.MOV.U32 R151, RZ, RZ, RZ ;  /* 0x000000ffff977224 */ /* 0x000fe200078e00ff */
[----:B------:R-:W-:Y:S01]  /*4640*/  ULDC UR54, c[0x0][0x9e4] ;  /* 0x0002790000367ab9 */ /* 0x000fe20000000800 */
[----:B------:R-:W-:Y:S01]  /*4650*/  ULDC UR53, c[0x0][0x988] ;  /* 0x0002620000357ab9 */ /* 0x000fe20000000800 */
[----:B------:R-:W-:-:S05]  /*4660*/  ULDC UR55, c[0x0][0x9e0] ;  /* 0x0002780000377ab9 */ /* 0x000fca0000000800 */
.L_x_891:
[----:B------:R-:W-:Y:S01]  /*4670*/  UIADD3 UR57, UR52, 0x1, URZ ;  /* 0x0000000134397890 */ /* 0x000fe2000fffe03f */
[----:B------:R-:W-:-:S03]  /*4680*/  ISETP.NE.AND P3, PT, RZ, UR42, PT ;  /* 0x0000002aff007c0c */ /* 0x000fc6000bf65270 */
[----:B------:R-:W-:-:S04]  /*4690*/  UISETP.NE.AND UP2, UPT, UR57, 0x2, UPT ;  /* 0x000000023900788c */ /* 0x000fc8000bf45270 */
[----:B------:R-:W-:Y:S02]  /*46a0*/  USEL UR56, URZ, 0x1, UP2 ;  /* 0x000000013f387887 */ /* 0x000fe40009000000 */
[----:B------:R-:W-:Y:S02]  /*46b0*/  USEL UR57, UR57, URZ, UP2 ;  /* 0x0000003f39397287 */ /* 0x000fe40009000000 */
[----:B------:R-:W-:Y:S02]  /*46c0*/  ULOP3.LUT UR56, UR45, UR56, URZ, 0x3c, !UPT ;  /* 0x000000382d387292 */ /* 0x000fe4000f8e3c3f */
[----:B------:R-:W-:Y:S10]  /*46d0*/  @P3 BRA `(.L_x_874) ;  /* 0x00000000002c3947 */ /* 0x000ff40003800000 */
[----:B------:R-:W-:Y:S05]  /*46e0*/  @!P0 BRA `(.L_x_875) ;  /* 0x0000000000048947 */ /* 0x000fea0003800000 */
[----:B------:R-:W-:Y:S01]  /*46f0*/  BPT.TRAP 0x1 ;  /* 0x000000040000795c */ /* 0x000fe20000300000 */
.L_x_875:
[----:B------:R-:W-:Y:S01]  /*4700*/  ULEA UR6, UR57, UR41, 0x3 ;  /* 0x0000002939067291 */ /* 0x000fe2000f8e183f */
[----:B------:R-:W-:-:S05]  /*4710*/  IMAD.U32 R8, RZ, RZ, UR56 ;  /* 0x00000038ff087e24 */ /* 0x000fca000f8e00ff */
[----:B------:R-:W-:-:S04]  /*4720*/  SHF.L.U32 R8, R8, 0x1f, RZ ;  /* 0x0000001f08087819 */ /* 0x000fc800000006ff */
[----:B------:R0:W1:Y:S01]  /*4730*/  SYNCS.PHASECHK.TRANS64.TRYWAIT P2, [UR6+0x28430], R8 ;  /* 0x02843008ff0075a7 */ /* 0x0000620008040146 */
[----:B------:R-:W-:Y:S05]  /*4740*/  @!P0 BRA `(.L_x_876) ;  /* 0x0000000000048947 */ /* 0x000fea0003800000 */
[----:B------:R-:W-:Y:S01]  /*4750*/  BPT.TRAP 0x1 ;  /* 0x000000040000795c */ /* 0x000fe20000300000 */
.L_x_876:
[----:B-1----:R-:W-:Y:S05]  /*4760*/  @P2 BRA `(.L_x_874) ;  /* 0x0000000000082947 */ /* 0x002fea0003800000 */
[----:B------:R-:W1:Y:S02]  /*4770*/  SYNCS.PHASECHK.TRANS64.TRYWAIT P2, [UR6+0x28430], R8 ;  /* 0x02843008ff0075a7 */ /* 0x000e640008040146 */
[----:B-1----:R-:W-:Y:S05]  /*4780*/  @!P2 BRA `(.L_x_877) ;  /* 0x000000f800bca947 */ /* 0x002fea0003800000 */
.L_x_874:
[----:B-1----:R-:W1:Y:S01]  /*4790*/  S2R R9, SR_TID.X ;  /* 0x0000000000097919 */ /* 0x002e620000002100 */
[----:B------:R-:W-:Y:S01]  /*47a0*/  ULEA UR34, UR57, UR48, 0xa ;  /* 0x0000003039227291 */ /* 0x000fe2000f8e503f */
[----:B------:R-:W-:Y:S01]  /*47b0*/  UMOV UR35, 0x40000040 ;  /* 0x4000004000237882 */ /* 0x000fe20000000000 */
[----:B------:R-:W-:Y:S02]  /*47c0*/  UMOV UR7, 0x40000040 ;  /* 0x4000004000077882 */ /* 0x000fe40000000000 */
[----:B------:R-:W-:Y:S02]  /*47d0*/  UIADD3 UR6, UR34, 0x2, URZ ;  /* 0x0000000222067890 */ /* 0x000fe4000fffe03f */
[----:B------:R-:W-:Y:S01]  /*47e0*/  UIADD3 UR10, UR34, 0x4, URZ ;  /* 0x00000004220a7890 */ /* 0x000fe2000fffe03f */
[----:B------:R-:W-:Y:S01]  /*47f0*/  UMOV UR11, 0x40000040 ;  /* 0x40000040000b7882 */ /* 0x000fe20000000000 */
        /* <DEDUP_REMOVED lines=10> */
[----:B-1----:R-:W-:-:S05]  /*48a0*/  SHF.R.U32.HI R9, RZ, 0x7, R9 ;  /* 0x00000007ff097819 */ /* 0x002fca0000011609 */
[----:B0-----:R-:W-:-:S05]  /*48b0*/  VIADD R8, R9, 0x8 ;  /* 0x0000000809087836 */ /* 0x001fca0000000000 */
[----:B------:R0:W-:Y:S06]  /*48c0*/  BAR.SYNC.DEFER_BLOCKING R8, 0x100 ;  /* 0x000400080000751d */ /* 0x0001ec0000010000 */
[----:B------:R-:W-:-:S06]  /*48d0*/  WARPGROUP.ARRIVE ;  /* 0x00000000000079c5 */ /* 0x000fcc0000000000 */
[----:B------:R-:W-:Y:S03]  /*48e0*/  QGMMA.64x64x32.F32.E4M3.E4M3 R152, gdesc[UR32], RZ, !UPT, gsb0 ;  /* 0x00e00000209879f3 */ /* 0x000fe6000c0008ff */
        /* <DEDUP_REMOVED lines=22> */
[----:B0-----:R-:W-:Y:S05]  /*4a50*/  @P3 BRA `(.L_x_878) ;  /* 0x00000000002c3947 */ /* 0x001fea0003800000 */
[----:B------:R-:W-:Y:S05]  /*4a60*/  @!P0 BRA `(.L_x_879) ;  /* 0x0000000000048947 */ /* 0x000fea0003800000 */
[----:B------:R-:W-:Y:S01]  /*4a70*/  BPT.TRAP 0x1 ;  /* 0x000000040000795c */ /* 0x000fe20000300000 */
.L_x_879:
[----:B------:R-:W-:Y:S01]  /*4a80*/  ULEA UR6, UR52, UR41, 0x3 ;  /* 0x0000002934067291 */ /* 0x000fe2000f8e183f */
[----:B------:R-:W-:-:S05]  /*4a90*/  IMAD.U32 R8, RZ, RZ, UR45 ;  /* 0x0000002dff087e24 */ /* 0x000fca000f8e00ff */
[----:B------:R-:W-:-:S04]  /*4aa0*/  SHF.L.U32 R8, R8, 0x1f, RZ ;  /* 0x0000001f08087819 */ /* 0x000fc800000006ff */
[----:B------:R0:W1:Y:S01]  /*4ab0*/  SYNCS.PHASECHK.TRANS64.TRYWAIT P2, [UR6+0x28450], R8 ;  /* 0x02845008ff0075a7 */ /* 0x0000620008040146 */
[----:B------:R-:W-:Y:S05]  /*4ac0*/  @!P0 BRA `(.L_x_880) ;  /* 0x0000000000048947 */ /* 0x000fea0003800000 */
[----:B------:R-:W-:Y:S01]  /*4ad0*/  BPT.TRAP 0x1 ;  /* 0x000000040000795c */ /* 0x000fe20000300000 */
.L_x_880:
[----:B-1----:R-:W-:Y:S05]  /*4ae0*/  @P2 BRA `(.L_x_878) ;  /* 0x0000000000082947 */ /* 0x002fea0003800000 */
[----:B------:R-:W1:Y:S02]  /*4af0*/  SYNCS.PHASECHK.TRANS64.TRYWAIT P2, [UR6+0x28450], R8 ;  /* 0x02845008ff0075a7 */ /* 0x000e640008040146 */
[----:B-1----:R-:W-:Y:S05]  /*4b00*/  @!P2 BRA `(.L_x_881) ;  /* 0x000000f400f4a947 */ /* 0x002fea0003800000 */
.L_x_878:
[----:B------:R-:W-:Y:S01]  /*4b10*/  UIADD3 UR6, UR41, 0x8000, URZ ;  /* 0x0000800029067890 */ /* 0x000fe2000fffe03f */
[----:B------:R-:W-:Y:S01]  /*4b20*/  WARPGROUP.ARRIVE ;  /* 0x00000000000079c5 */ /* 0x000fe20000000000 */
[----:B------:R-:W-:-:S05]  /*4b30*/  UMOV UR7, 0x80000020 ;  /* 0x8000002000077882 */ /* 0x000fca0000000000 */
[----:B------:R-:W2:Y:S01]  /*4b40*/  S2R R14, SR_TID.X ;  /* 0x00000000000e7919 */ /* 0x000ea20000002100 */
[----:B------:R-:W-:Y:S01]  /*4b50*/  USHF.R.U32.HI UR6, URZ, 0x4, UR6 ;  /* 0x000000043f067899 */ /* 0x000fe20008011606 */
[----:B------:R-:W-:Y:S01]  /*4b60*/  PLOP3.LUT P2, PT, PT, PT, UP0, 0x80, 0x0 ;  /* 0x000000000000781c */ /* 0x000fe20003f4f008 */
[----:B------:R-:W3:Y:S01]  /*4b70*/  LDC R13, c[0x0][0x2f0] ;  /* 0x0000bc00ff0d7b82 */ /* 0x000ee20000000800 */
[----:B------:R-:W-:Y:S01]  /*4b80*/  PLOP3.LUT P3, PT, PT, PT, UP0, 0x80, 0x0 ;  /* 0x000000000000781c */ /* 0x000fe20003f6f008 */
[----:B------:R-:W-:Y:S01]  /*4b90*/  ULOP3.LUT UR6, UR6, 0x3fff, URZ, 0xc0, !UPT ;  /* 0x00003fff06067892 */ /* 0x000fe2000f8ec03f */
[----:B-1----:R-:W-:Y:S02]  /*4ba0*/  IMAD.U32 R9, RZ, RZ, UR57 ;  /* 0x00000039ff097e24 */ /* 0x002fe4000f8e00ff */
[C---:B------:R-:W-:Y:S01]  /*4bb0*/  FMUL.FTZ R11, R0.reuse, R155 ;  /* 0x0000009b000b7220 */ /* 0x040fe20000410000 */
[C---:B------:R-:W-:Y:S01]  /*4bc0*/  FMUL.FTZ R155, R0.reuse, R171 ;  /* 0x000000ab009b7220 */ /* 0x040fe20000410000 */
[----:B------:R-:W-:Y:S01]  /*4bd0*/  ULOP3.LUT UR6, UR6, 0x10000, URZ, 0xfc, !UPT ;  /* 0x0001000006067892 */ /* 0x000fe2000f8efc3f */
[----:B------:R-:W-:Y:S01]  /*4be0*/  IMAD.SHL.U32 R171, R5, 0x40, RZ ;  /* 0x0000004005ab7824 */ /* 0x000fe200078e00ff */
[----:B------:R-:W-:Y:S01]  /*4bf0*/  @!P1 LEA R9, R9, UR41, 0x3 ;  /* 0x0000002909099c11 */ /* 0x000fe2000f8e18ff */
[C---:B------:R-:W-:Y:S01]  /*4c00*/  FMUL.FTZ R21, R0.reuse, R162 ;  /* 0x000000a200157220 */ /* 0x040fe20000410000 */
[----:B------:R-:W-:Y:S01]  /*4c10*/  ULEA UR6, UR52, UR6, 0xa ;  /* 0x0000000634067291 */ /* 0x000fe2000f8e503f */
[C---:B------:R-:W-:Y:S01]  /*4c20*/  FMUL.FTZ R162, R0.reuse, R179 ;  /* 0x000000b300a27220 */ /* 0x040fe20000410000 */
[C---:B------:R-:W-:Y:S01]  /*4c30*/  FMUL.FTZ R10, R0.reuse, R154 ;  /* 0x0000009a000a7220 */ /* 0x040fe20000410000 */
[----:B------:R-:W-:Y:S01]  /*4c40*/  FMUL.FTZ R154, R0, R170 ;  /* 0x000000aa009a7220 */ /* 0x000fe20000410000 */
[----:B------:R-:W-:-:S02]  /*4c50*/  @!P1 VIADD R9, R9, 0x28440 ;  /* 0x0002844009099836 */ /* 0x000fc40000000000 */
[C---:B------:R-:W-:Y:S01]  /*4c60*/  FMUL.FTZ R15, R0.reuse, R159 ;  /* 0x0000009f000f7220 */ /* 0x040fe20000410000 */
[C---:B------:R-:W-:Y:S01]  /*4c70*/  FMUL.FTZ R20, R0.reuse, R163 ;  /* 0x000000a300147220 */ /* 0x040fe20000410000 */
[C---:B------:R-:W-:Y:S01]  /*4c80*/  FMUL.FTZ R170, R0.reuse, R173 ;  /* 0x000000ad00aa7220 */ /* 0x040fe20000410000 */
[C---:B------:R-:W-:Y:S01]  /*4c90*/  FMUL.FTZ R12, R0.reuse, R158 ;  /* 0x0000009e000c7220 */ /* 0x040fe20000410000 */
[----:B------:R-:W-:Y:S01]  /*4ca0*/  QGMMA.64x256x32.F32.E4M3.E4M3 R24, R188, gdesc[UR4], R24, gsb0 ;  /* 0x03e00004bc187df3 */ /* 0x000fe20008000818 */
[----:B------:R-:W-:Y:S01]  /*4cb0*/  UIADD3 UR6, UR6, 0x2, URZ ;  /* 0x0000000206067890 */ /* 0x000fe2000fffe03f */
[C---:B------:R-:W-:Y:S01]  /*4cc0*/  FMUL.FTZ R159, R0.reuse, R160 ;  /* 0x000000a0009f7220 */ /* 0x040fe20000410000 */
[----:B------:R-:W-:Y:S01]  /*4cd0*/  UMOV UR7, 0x80000020 ;  /* 0x8000002000077882 */ /* 0x000fe20000000000 */
[C---:B------:R-:W-:Y:S01]  /*4ce0*/  FMUL.FTZ R163, R0.reuse, R164 ;  /* 0x000000a400a37220 */ /* 0x040fe20000410000 */
[C---:B------:R-:W-:Y:S01]  /*4cf0*/  FMUL.FTZ R173, R0.reuse, R176 ;  /* 0x000000b000ad7220 */ /* 0x040fe20000410000 */
[C---:B------:R-:W-:Y:S01]  /*4d00*/  FMUL.FTZ R160, R0.reuse, R161 ;  /* 0x000000a100a07220 */ /* 0x040fe20000410000 */
[C---:B------:R-:W-:Y:S01]  /*4d10*/  FMUL.FTZ R164, R0.reuse, R165 ;  /* 0x000000a500a47220 */ /* 0x040fe20000410000 */
[C---:B------:R-:W-:Y:S01]  /*4d20*/  FMUL.FTZ R158, R0.reuse, R174 ;  /* 0x000000ae009e7220 */ /* 0x040fe20000410000 */
[C---:B------:R-:W-:Y:S01]  /*4d30*/  FMUL.FTZ R157, R0.reuse, R157 ;  /* 0x0000009d009d7220 */ /* 0x040fe20000410000 */
[----:B--2---:R-:W-:Y:S01]  /*4d40*/  SHF.R.U32.HI R202, RZ, 0x7, R14 ;  /* 0x00000007ffca7819 */ /* 0x004fe2000001160e */
[C---:B------:R-:W-:Y:S01]  /*4d50*/  FMUL.FTZ R174, R0.reuse, R177 ;  /* 0x000000b100ae7220 */ /* 0x040fe20000410000 */
[----:B------:R-:W1:Y:S01]  /*4d60*/  LDC R14, c[0x0][0x288] ;  /* 0x0000a200ff0e7b82 */ /* 0x000e620000000800 */
[C---:B------:R-:W-:Y:S01]  /*4d70*/  FMUL.FTZ R161, R0.reuse, R178 ;  /* 0x000000b200a17220 */ /* 0x040fe20000410000 */
[C---:B------:R-:W-:Y:S01]  /*4d80*/  FMUL.FTZ R181, R0.reuse, R181 ;  /* 0x000000b500b57220 */ /* 0x040fe20000410000 */
[----:B------:R-:W-:Y:S01]  /*4d90*/  FMUL.FTZ R165, R0, R182 ;  /* 0x000000b600a57220 */ /* 0x000fe20000410000 */
[----:B------:R-:W-:Y:S01]  /*4da0*/  @!P1 PRMT R9, RZ, 0x654, R9 ;  /* 0x00000654ff099816 */ /* 0x000fe20000000009 */
[----:B------:R-:W2:Y:S08]  /*4db0*/  MUFU.TANH R10, R10 ;  /* 0x0000000a000a7308 */ /* 0x000eb00000002400 */
[----:B------:R-:W4:Y:S08]  /*4dc0*/  MUFU.TANH R11, R11 ;  /* 0x0000000b000b7308 */ /* 0x000f300000002400 */
        /* <DEDUP_REMOVED lines=18> */
[----:B------:R-:W1:Y:S01]  /*4ef0*/  MUFU.TANH R165, R165 ;  /* 0x000000a500a57308 */ /* 0x000e620000002400 */
[----:B------:R-:W-:-:S02]  /*4f00*/  WARPGROUP.DEPBAR.LE gsb0, 0x0 ;  /* 0x00008000000079c5 */ /* 0x000fc40000010000 */
[----:B------:R-:W-:Y:S01]  /*4f10*/  WARPGROUP.ARRIVE ;  /* 0x00000000000079c5 */ /* 0x000fe20000000000 */
[C---:B------:R-:W-:Y:S01]  /*4f20*/  FMUL.FTZ R188, R0.reuse, R152 ;  /* 0x0000009800bc7220 */ /* 0x040fe20000410000 */
[C---:B------:R-:W-:Y:S01]  /*4f30*/  FMUL.FTZ R152, R0.reuse, R166 ;  /* 0x000000a600987220 */ /* 0x040fe20000410000 */
[C---:B------:R-:W-:Y:S01]  /*4f40*/  FMUL.FTZ R166, R0.reuse, R168 ;  /* 0x000000a800a67220 */ /* 0x040fe20000410000 */
[C---:B------:R-:W-:Y:S01]  /*4f50*/  FMUL.FTZ R168, R0.reuse, R169 ;  /* 0x000000a900a87220 */ /* 0x040fe20000410000 */
[C---:B------:R-:W-:Y:S01]  /*4f60*/  FMUL.FTZ R169, R0.reuse, R172 ;  /* 0x000000ac00a97220 */ /* 0x040fe20000410000 */
[----:B------:R-:W-:Y:S01]  /*4f70*/  QGMMA.64x256x32.F32.E4M3.E4M3 R24, R184, gdesc[UR4], R24, gsb0 ;  /* 0x03e00004b8187df3 */ /* 0x000fe20008000818 */
[----:B------:R-:W-:Y:S01]  /*4f80*/  VIADD R172, R17, UR36 ;  /* 0x0000002411ac7c36 */ /* 0x000fe20008000000 */
[----:B------:R-:W-:Y:S01]  /*4f90*/  @UP0 ULDC UR6, c[0x0][0x44c] ;  /* 0x0001130000060ab9 */ /* 0x000fe20000000800 */
[C---:B------:R-:W-:Y:S01]  /*4fa0*/  FMUL.FTZ R189, R0.reuse, R153 ;  /* 0x0000009900bd7220 */ /* 0x040fe20000410000 */
[----:B------:R-:W-:Y:S01]  /*4fb0*/  FMUL.FTZ R153, R0, R167 ;  /* 0x000000a700997220 */ /* 0x000fe20000410000 */
[----:B0-----:R-:W-:Y:S01]  /*4fc0*/  @P2 IMAD.HI.U32 R8, R172, UR6, RZ ;  /* 0x00000006ac082c27 */ /* 0x001fe2000f8e00ff */
[----:B------:R-:W-:Y:S01]  /*4fd0*/  @UP0 ULDC UR6, c[0x0][0x450] ;  /* 0x0001140000060ab9 */ /* 0x000fe20000000800 */
[----:B------:R-:W-:-:S02]  /*4fe0*/  IADD3 R167, -R171, 0x1, RZ ;  /* 0x00000001aba77810 */ /* 0x000fc40007ffe1ff */
[C---:B------:R-:W-:Y:S01]  /*4ff0*/  FMUL.FTZ R190, R0.reuse, R156 ;  /* 0x0000009c00be7220 */ /* 0x040fe20000410000 */
[C---:B------:R-:W-:Y:S01]  /*5000*/  FMUL.FTZ R156, R0.reuse, R175 ;  /* 0x000000af009c7220 */ /* 0x040fe20000410000 */
[----:B------:R-:W-:Y:S01]  /*5010*/  @P3 SHF.R.U32.HI R172, RZ, UR6, R8 ;  /* 0x00000006ffac3c19 */ /* 0x000fe20008011608 */
[----:B------:R-:W-:Y:S01]  /*5020*/  FMUL.FTZ R175, R0, R180 ;  /* 0x000000b400af7220 */ /* 0x000fe20000410000 */
[----:B------:R-:W-:Y:S01]  /*5030*/  IADD3 R8, -R202, 0xb, RZ ;  /* 0x0000000bca087810 */ /* 0x000fe20007ffe1ff */
[----:B------:R-:W-:Y:S02]  /*5040*/  IMAD R176, R2, -0x2, R167 ;  /* 0xfffffffe02b07824 */ /* 0x000fe400078e02a7 */
[----:B------:R-:W-:Y:S01]  /*5050*/  FMUL.FTZ R167, R0, R183 ;  /* 0x000000b700a77220 */ /* 0x000fe20000410000 */
[----:B------:R-:W0:Y:S01]  /*5060*/  SHFL.IDX PT, R179, R172, RZ, 0x1c1f ;  /* 0x001c1fffacb37589 */ /* 0x000e2200000e0000 */
[----:B------:R-:W-:Y:S01]  /*5070*/  PLOP3.LUT P2, PT, PT, PT, UP1, 0x40, 0x0 ;  /* 0x000000000000781c */ /* 0x000fe20003f4e818 */
        /* <DEDUP_REMOVED lines=10> */
[----:B------:R-:W0:Y:S01]  /*5120*/  MUFU.TANH R167, R167 ;  /* 0x000000a700a77308 */ /* 0x000e220000002400 */
[----:B------:R-:W-:-:S02]  /*5130*/  WARPGROUP.DEPBAR.LE gsb0, 0x0 ;  /* 0x00008000000079c5 */ /* 0x000fc40000010000 */
[----:B------:R0:W-:Y:S06]  /*5140*/  BAR.ARV R8, 0x100 ;  /* 0x000400080000751d */ /* 0x0001ec0000002000 */
[----:B------:R3:W-:Y:S02]  /*5150*/  @!P1 SYNCS.ARRIVE.TRANS64.RED.A1T0 RZ, [R9+URZ], RZ ;  /* 0x000000ff09ff99a7 */ /* 0x0007e4000810043f */
[----:B---3--:R-:W-:-:S04]  /*5160*/  IMAD R9, R13, UR43, R176 ;  /* 0x0000002b0d097c24 */ /* 0x008fc8000f8e02b0 */
[----:B-1----:R-:W-:-:S04]  /*5170*/  IMAD.IADD R9, R9, 0x1, -R14 ;  /* 0x0000000109097824 */ /* 0x002fc800078e0a0e */
[C---:B------:R-:W-:Y:S02]  /*5180*/  VIADD R180, R9.reuse, UR55 ;  /* 0x0000003709b47c36 */ /* 0x040fe40008000000 */
[----:B------:R-:W-:Y:S02]  /*5190*/  VIADD R182, R9, UR49 ;  /* 0x0000003109b67c36 */ /* 0x000fe40008000000 */
[--C-:B0-----:R-:W-:Y:S02]  /*51a0*/  IMAD.IADD R176, R180, 0x1, R179.reuse ;  /* 0x00000001b4b07824 */ /* 0x101fe400078e02b3 */
[----:B------:R-:W-:Y:S01]  /*51b0*/  IMAD.IADD R177, R182, 0x1, R179 ;  /* 0x00000001b6b17824 */ /* 0x000fe200078e02b3 */
[----:B--2-4-:R-:W-:Y:S06]  /*51c0*/  @P2 BRA `(.L_x_882) ;  /* 0x00000000005c2947 */ /* 0x014fec0003800000 */
[----:B------:R-:W-:Y:S01]  /*51d0*/  IMAD R9, R13, UR43, R179 ;  /* 0x0000002b0d097c24 */ /* 0x000fe2000f8e02b3 */
[----:B------:R-:W-:Y:S03]  /*51e0*/  BSSY B0, `(.L_x_883) ;  /* 0x0000011000007945 */ /* 0x000fe60003800000 */
[----:B------:R-:W-:-:S05]  /*51f0*/  IMAD.IADD R178, R9, 0x1, -R14 ;  /* 0x0000000109b27824 */ /* 0x000fca00078e0a0e */
[----:B------:R-:W-:-:S13]  /*5200*/  ISETP.GT.AND P2, PT, R178, -0x1, PT ;  /* 0xffffffffb200780c */ /* 0x000fda0003f44270 */
[----:B------:R-:W-:Y:S05]  /*5210*/  @P2 BRA `(.L_x_884) ;  /* 0x0000000000202947 */ /* 0x000fea0003800000 */
[----:B------:R-:W-:Y:S01]  /*5220*/  IMAD.U32 R183, RZ, RZ, UR54 ;  /* 0x00000036ffb77e24 */ /* 0x000fe2000f8e00ff */
[----:B------:R-:W-:-:S04]  /*5230*/  LOP3.LUT R179, RZ, R178, RZ, 0x33, !PT ;  /* 0x000000b2ffb37212 */ /* 0x000fc800078e33ff */
[----:B------:R-:W-:-:S13]  /*5240*/  ISETP.NE.AND P2, PT, R183, 0x1, PT ;  /* 0x00000001b700780c */ /* 0x000fda0003f45270 */
[----:B------:R-:W0:Y:S02]  /*5250*/  @P2 LDC.64 R8, c[0x0][0x9e8] ;  /* 0x00027a00ff082b82 */ /* 0x000e240000000a00 */
[----:B0-----:R-:W-:-:S05]  /*5260*/  @P2 IMAD.HI.U32 R8, R179, R8, RZ ;  /* 0x00000008b3082227 */ /* 0x001fca00078e00ff */
[----:B------:R-:W-:-:S04]  /*5270*/  @P2 SHF.R.U32.HI R179, RZ, R9, R8 ;  /* 0x00000009ffb32219 */ /* 0x000fc80000011608 */
[----:B------:R-:W-:Y:S01]  /*5280*/  LOP3.LUT R178, RZ, R179, RZ, 0x33, !PT ;  /* 0x000000b3ffb27212 */ /* 0x000fe200078e33ff */
[----:B------:R-:W-:Y:S06]  /*5290*/  BRA `(.L_x_885) ;  /* 0x0000000000147947 */ /* 0x000fec0003800000 */
.L_x_884:
[----:B------:R-:W-:-:S05]  /*52a0*/  IMAD.U32 R183, RZ, RZ, UR54 ;  /* 0x00000036ffb77e24 */ /* 0x000fca000f8e00ff */
[----:B------:R-:W-:-:S13]  /*52b0*/  ISETP.NE.AND P2, PT, R183, 0x1, PT ;  /* 0x00000001b700780c */ /* 0x000fda0003f45270 */
[----:B------:R-:W0:Y:S02]  /*52c0*/  @P2 LDC.64 R8, c[0x0][0x9e8] ;  /* 0x00027a00ff082b82 */ /* 0x000e240000000a00 */
[----:B0-----:R-:W-:-:S05]  /*52d0*/  @P2 IMAD.HI.U32 R8, R178, R8, RZ ;  /* 0x00000008b2082227 */ /* 0x001fca00078e00ff */
[----:B------:R-:W-:-:S07]  /*52e0*/  @P2 SHF.R.U32.HI R178, RZ, R9, R8 ;  /* 0x00000009ffb22219 */ /* 0x000fce0000011608 */
.L_x_885:
[----:B------:R-:W-:Y:S05]  /*52f0*/  BSYNC B0 ;  /* 0x0000000000007941 */ /* 0x000fea0003800000 */
.L_x_883:
[----:B------:R-:W-:-:S04]  /*5300*/  IMAD R9, R178, R183, -R171 ;  /* 0x000000b7b2097224 */ /* 0x000fc800078e0aab */
[----:B------:R-:W-:-:S05]  /*5310*/  IMAD R9, R2, -0x2, R9 ;  /* 0xfffffffe02097824 */ /* 0x000fca00078e0209 */
[----:B------:R-:W-:Y:S02]  /*5320*/  VIADDMNMX R176, R9, R183, R176, PT ;  /* 0x000000b709b07246 */ /* 0x000fe400038001b0 */
[----:B------:R-:W-:-:S07]  /*5330*/  VIMNMX R177, R177, R9, !PT ;  /* 0x00000009b1b17248 */ /* 0x000fce0007fe0100 */
.L_x_882:
[----:B------:R-:W-:Y:S01]  /*5340*/  ISETP.GT.AND P2, PT, R5, -0x1, PT ;  /* 0xffffffff0500780c */ /* 0x000fe20003f44270 */
[----:B------:R0:W1:Y:S03]  /*5350*/  SHFL.IDX PT, R9, R172, 0x1, 0x1c1f ;  /* 0x003c1f00ac097f89 */ /* 0x00006600000e0000 */
[C---:B------:R-:W-:Y:S02]  /*5360*/  ISETP.GT.AND P5, PT, R177.reuse, RZ, P2 ;  /* 0x000000ffb100720c */ /* 0x040fe400017a4270 */
[C---:B------:R-:W-:Y:S02]  /*5370*/  ISETP.GT.AND P4, PT, R177.reuse, 0x1, P2 ;  /* 0x00000001b100780c */ /* 0x040fe40001784270 */
[----:B------:R-:W-:Y:S02]  /*5380*/  ISETP.LT.OR P5, PT, R176, 0x1, P5 ;  /* 0x00000001b000780c */ /* 0x000fe40002fa1670 */
[----:B------:R-:W-:-:S02]  /*5390*/  ISETP.GT.AND P6, PT, R177, 0x8, P2 ;  /* 0x00000008b100780c */ /* 0x000fc400017c4270 */
[----:B------:R-:W-:Y:S02]  /*53a0*/  FSEL R188, R188, -INF , !P5 ;  /* 0xff800000bcbc7808 */ /* 0x000fe40006800000 */
[C---:B------:R-:W-:Y:S02]  /*53b0*/  ISETP.GT.AND P5, PT, R177.reuse, 0x10, P2 ;  /* 0x00000010b100780c */ /* 0x040fe400017a4270 */
[----:B------:R-:W-:Y:S02]  /*53c0*/  ISETP.GT.AND P3, PT, R177, 0x9, P2 ;  /* 0x00000009b100780c */ /* 0x000fe40001764270 */
[C---:B------:R-:W-:Y:S02]  /*53d0*/  ISETP.LT.OR P5, PT, R176.reuse, 0x11, P5 ;  /* 0x00000011b000780c */ /* 0x040fe40002fa1670 */
[----:B------:R-:W-:Y:S02]  /*53e0*/  ISETP.LT.OR P4, PT, R176, 0x2, P4 ;  /* 0x00000002b000780c */ /* 0x000fe40002781670 */
[----:B------:R-:W-:-:S02]  /*53f0*/  FSEL R159, R159, -INF , !P5 ;  /* 0xff8000009f9f7808 */ /* 0x000fc40006800000 */
[----:B------:R-:W-:Y:S02]  /*5400*/  ISETP.GT.AND P5, PT, R177, 0x20, P2 ;  /* 0x00000020b100780c */ /* 0x000fe400017a4270 */
[C---:B------:R-:W-:Y:S02]  /*5410*/  ISETP.LT.OR P6, PT, R176.reuse, 0x9, P6 ;  /* 0x00000009b000780c */ /* 0x040fe400037c1670 */
[C---:B------:R-:W-:Y:S02]  /*5420*/  ISETP.LT.OR P3, PT, R176.reuse, 0xa, P3 ;  /* 0x0000000ab000780c */ /* 0x040fe40001f61670 */
[----:B------:R-:W-:Y:S02]  /*5430*/  ISETP.LT.OR P5, PT, R176, 0x21, P5 ;  /* 0x00000021b000780c */ /* 0x000fe40002fa1670 */
[----:B------:R-:W-:Y:S02]  /*5440*/  FSEL R189, R189, -INF , !P4 ;  /* 0xff800000bdbd7808 */ /* 0x000fe40006000000 */
[----:B------:R-:W-:-:S02]  /*5450*/  FSEL R190, R190, -INF , !P6 ;  /* 0xff800000bebe7808 */ /* 0x000fc40007000000 */
[----:B0-----:R-:W-:Y:S02]  /*5460*/  FSEL R172, R157, -INF , !P3 ;  /* 0xff8000009dac7808 */ /* 0x001fe40005800000 */
[C---:B------:R-:W-:Y:S02]  /*5470*/  ISETP.GT.AND P4, PT, R177.reuse, 0x11, P2 ;  /* 0x00000011b100780c */ /* 0x040fe40001784270 */
[C---:B------:R-:W-:Y:S02]  /*5480*/  ISETP.GT.AND P6, PT, R177.reuse, 0x18, P2 ;  /* 0x00000018b100780c */ /* 0x040fe400017c4270 */
[C---:B------:R-:W-:Y:S02]  /*5490*/  ISETP.GT.AND P3, PT, R177.reuse, 0x19, P2 ;  /* 0x00000019b100780c */ /* 0x040fe40001764270 */
[----:B------:R-:W-:Y:S02]  /*54a0*/  FSEL R166, R166, -INF , !P5 ;  /* 0xff800000a6a67808 */ /* 0x000fe40006800000 */
[----:B------:R-:W-:-:S02]  /*54b0*/  ISETP.GT.AND P5, PT, R177, 0x30, P2 ;  /* 0x00000030b100780c */ /* 0x000fc400017a4270 */
[C---:B------:R-:W-:Y:S02]  /*54c0*/  ISETP.LT.OR P4, PT, R176.reuse, 0x12, P4 ;  /* 0x00000012b000780c */ /* 0x040fe40002781670 */
[C---:B------:R-:W-:Y:S02]  /*54d0*/  ISETP.LT.OR P6, PT, R176.reuse, 0x19, P6 ;  /* 0x00000019b000780c */ /* 0x040fe400037c1670 */
[C---:B------:R-:W-:Y:S02]  /*54e0*/  ISETP.LT.OR P3, PT, R176.reuse, 0x1a, P3 ;  /* 0x0000001ab000780c */ /* 0x040fe40001f61670 */
[----:B------:R-:W-:Y:S02]  /*54f0*/  ISETP.LT.OR P5, PT, R176, 0x31, P5 ;  /* 0x00000031b000780c */ /* 0x000fe40002fa1670 */
[----:B------:R-:W-:Y:S02]  /*5500*/  FSEL R160, R160, -INF , !P4 ;  /* 0xff800000a0a07808 */ /* 0x000fe40006000000 */
[----:B------:R-:W-:-:S02]  /*5510*/  FSEL R163, R163, -INF , !P6 ;  /* 0xff800000a3a37808 */ /* 0x000fc40007000000 */
[----:B------:R-:W-:Y:S02]  /*5520*/  FSEL R164, R164, -INF , !P3 ;  /* 0xff800000a4a47808 */ /* 0x000fe40005800000 */
[C---:B------:R-:W-:Y:S02]  /*5530*/  ISETP.GT.AND P4, PT, R177.reuse, 0x21, P2 ;  /* 0x00000021b100780c */ /* 0x040fe40001784270 */
[C---:B------:R-:W-:Y:S02]  /*5540*/  ISETP.GT.AND P6, PT, R177.reuse, 0x28, P2 ;  /* 0x00000028b100780c */ /* 0x040fe400017c4270 */
[----:B------:R-:W-:Y:S02]  /*5550*/  ISETP.GT.AND P3, PT, R177, 0x29, P2 ;  /* 0x00000029b100780c */ /* 0x000fe40001764270 */
[----:B------:R-:W-:Y:S02]  /*5560*/  FSEL R173, R173, -INF , !P5 ;  /* 0xff800000adad7808 */ /* 0x000fe40006800000 */
[----:B------:R-:W-:-:S02]  /*5570*/  PLOP3.LUT P5, PT, PT, PT, UP1, 0x40, 0x0 ;  /* 0x000000000000781c */ /* 0x000fc40003fae818 */
[C---:B------:R-:W-:Y:S02]  /*5580*/  ISETP.LT.OR P4, PT, R176.reuse, 0x22, P4 ;  /* 0x00000022b000780c */ /* 0x040fe40002781670 */
[C---:B------:R-:W-:Y:S02]  /*5590*/  ISETP.LT.OR P6, PT, R176.reuse, 0x29, P6 ;  /* 0x00000029b000780c */ /* 0x040fe400037c1670 */
[----:B------:R-:W-:Y:S02]  /*55a0*/  ISETP.LT.OR P3, PT, R176, 0x2a, P3 ;  /* 0x0000002ab000780c */ /* 0x000fe40001f61670 */
[----:B------:R-:W-:Y:S02]  /*55b0*/  FSEL R168, R168, -INF , !P4 ;  /* 0xff800000a8a87808 */ /* 0x000fe40006000000 */
[----:B------:R-:W-:Y:S02]  /*55c0*/  FSEL R169, R169, -INF , !P6 ;  /* 0xff800000a9a97808 */ /* 0x000fe40007000000 */
[----:B------:R-:W-:-:S02]  /*55d0*/  FSEL R170, R170, -INF , !P3 ;  /* 0xff800000aaaa7808 */ /* 0x000fc40005800000 */
[C---:B------:R-:W-:Y:S02]  /*55e0*/  ISETP.GT.AND P4, PT, R177.reuse, 0x31, P2 ;  /* 0x00000031b100780c */ /* 0x040fe40001784270 */
[C---:B------:R-:W-:Y:S02]  /*55f0*/  ISETP.GT.AND P6, PT, R177.reuse, 0x38, P2 ;  /* 0x00000038b100780c */ /* 0x040fe400017c4270 */
[----:B------:R-:W-:Y:S01]  /*5600*/  ISETP.GT.AND P3, PT, R177, 0x39, P2 ;  /* 0x00000039b100780c */ /* 0x000fe20001764270 */
[--C-:B-1----:R-:W-:Y:S01]  /*5610*/  IMAD.IADD R177, R182, 0x1, R9.reuse ;  /* 0x00000001b6b17824 */ /* 0x102fe200078e0209 */
[C---:B------:R-:W-:Y:S02]  /*5620*/  ISETP.LT.OR P4, PT, R176.reuse, 0x32, P4 ;  /* 0x00000032b000780c */ /* 0x040fe40002781670 */
[C---:B------:R-:W-:Y:S02]  /*5630*/  ISETP.LT.OR P6, PT, R176.reuse, 0x39, P6 ;  /* 0x00000039b000780c */ /* 0x040fe400037c1670 */
[----:B------:R-:W-:Y:S01]  /*5640*/  ISETP.LT.OR P3, PT, R176, 0x3a, P3 ;  /* 0x0000003ab000780c */ /* 0x000fe20001f61670 */
[----:B------:R-:W-:Y:S01]  /*5650*/  IMAD.IADD R176, R180, 0x1, R9 ;  /* 0x00000001b4b07824 */ /* 0x000fe200078e0209 */
[----:B------:R-:W-:-:S02]  /*5660*/  FSEL R174, R174, -INF , !P4 ;  /* 0xff800000aeae7808 */ /* 0x000fc40006000000 */
[----:B------:R-:W-:Y:S02]  /*5670*/  FSEL R175, R175, -INF , !P6 ;  /* 0xff800000afaf7808 */ /* 0x000fe40007000000 */
[----:B------:R-:W-:Y:S01]  /*5680*/  FSEL R157, R181, -INF , !P3 ;  /* 0xff800000b59d7808 */ /* 0x000fe20005800000 */
[----:B------:R-:W-:Y:S06]  /*5690*/  @P5 BRA `(.L_x_886) ;  /* 0x00000000005c5947 */ /* 0x000fec0003800000 */
        /* <DEDUP_REMOVED lines=13> */
.L_x_888:
[----:B------:R-:W-:-:S05]  /*5770*/  IMAD.U32 R180, RZ, RZ, UR54 ;  /* 0x00000036ffb47e24 */ /* 0x000fca000f8e00ff */
[----:B------:R-:W-:-:S13]  /*5780*/  ISETP.NE.AND P3, PT, R180, 0x1, PT ;  /* 0x00000001b400780c */ /* 0x000fda0003f65270 */
[----:B------:R-:W0:Y:S02]  /*5790*/  @P3 LDC.64 R8, c[0x0][0x9e8] ;  /* 0x00027a00ff083b82 */ /* 0x000e240000000a00 */
[----:B0-----:R-:W-:-:S05]  /*57a0*/  @P3 IMAD.HI.U32 R8, R178, R8, RZ ;  /* 0x00000008b2083227 */ /* 0x001fca00078e00ff */
[----:B------:R-:W-:-:S07]  /*57b0*/  @P3 SHF.R.U32.HI R178, RZ, R9, R8 ;  /* 0x00000009ffb23219 */ /* 0x000fce0000011608 */
.L_x_889:
[----:B------:R-:W-:Y:S05]  /*57c0*/  BSYNC B0 ;  /* 0x0000000000007941 */ /* 0x000fea0003800000 */
.L_x_887:
[----:B------:R-:W-:-:S04]  /*57d0*/  IMAD R171, R178, R180, -R171 ;  /* 0x000000b4b2ab7224 */ /* 0x000fc800078e0aab */
[----:B------:R-:W-:-:S05]  /*57e0*/  IMAD R171, R2, -0x2, R171 ;  /* 0xfffffffe02ab7824 */ /* 0x000fca00078e02ab */
[----:B------:R-:W-:Y:S02]  /*57f0*/  VIADDMNMX R176, R171, R180, R176, PT ;  /* 0x000000b4abb07246 */ /* 0x000fe400038001b0 */
[----:B------:R-:W-:-:S07]  /*5800*/  VIMNMX R177, R177, R171, !PT ;  /* 0x000000abb1b17248 */ /* 0x000fce0007fe0100 */
.L_x_886:
[----:B------:R-:W-:Y:S01]  /*5810*/  FMNMX.FTZ R8, R188, R7, !PT ;  /* 0x00000007bc087209 */ /* 0x000fe20007810000 */
[----:B------:R-:W-:Y:S01]  /*5820*/  UMOV UR10, UR53 ;  /* 0x00000035000a7c82 */ /* 0x000fe20008000000 */
[----:B------:R-:W-:Y:S01]  /*5830*/  ISETP.GT.AND P3, PT, R177, 0x1, P2 ;  /* 0x00000001b100780c */ /* 0x000fe20001764270 */
[----:B------:R-:W-:Y:S01]  /*5840*/  IMAD.U32 R179, RZ, RZ, UR10 ;  /* 0x0000000affb37e24 */ /* 0x000fe2000f8e00ff */
[----:B------:R-:W-:Y:S02]  /*5850*/  FMNMX.FTZ R9, R189, R8, !PT ;  /* 0x00000008bd097209 */ /* 0x000fe40007810000 */
[----:B------:R-:W-:Y:S02]  /*5860*/  ISETP.LT.OR P3, PT, R176, 0x2, P3 ;  /* 0x00000002b000780c */ /* 0x000fe40001f61670 */
[----:B------:R-:W-:Y:S02]  /*5870*/  FMNMX.FTZ R9, R190, R9, !PT ;  /* 0x00000009be097209 */ /* 0x000fe40007810000 */
[----:B------:R-:W-:-:S02]  /*5880*/  FSEL R11, R11, -INF , !P3 ;  /* 0xff8000000b0b7808 */ /* 0x000fc40005800000 */
[----:B------:R-:W-:Y:S02]  /*5890*/  FMNMX.FTZ R8, R172, R9, !PT ;  /* 0x00000009ac087209 */ /* 0x000fe40007810000 */
[----:B------:R-:W-:Y:S02]  /*58a0*/  ISETP.GT.AND P3, PT, R177, RZ, P2 ;  /* 0x000000ffb100720c */ /* 0x000fe40001764270 */
[----:B------:R-:W-:Y:S02]  /*58b0*/  FMNMX.FTZ R9, R159, R8, !PT ;  /* 0x000000089f097209 */ /* 0x000fe40007810000 */
[----:B------:R-:W-:Y:S02]  /*58c0*/  ISETP.LT.OR P3, PT, R176, 0x1, P3 ;  /* 0x00000001b000780c */ /* 0x000fe40001f61670 */
[----:B------:R-:W-:Y:S02]  /*58d0*/  FMNMX.FTZ R8, R160, R9, !PT ;  /* 0x00000009a0087209 */ /* 0x000fe40007810000 */
[----:B------:R-:W-:-:S02]  /*58e0*/  ISETP.GT.AND P5, PT, R177, 0x8, P2 ;  /* 0x00000008b100780c */ /* 0x000fc400017a4270 */
[----:B------:R-:W-:Y:S02]  /*58f0*/  FMNMX.FTZ R9, R163, R8, !PT ;  /* 0x00000008a3097209 */ /* 0x000fe40007810000 */
[C---:B------:R-:W-:Y:S02]  /*5900*/  ISETP.GT.AND P6, PT, R177.reuse, 0x9, P2 ;  /* 0x00000009b100780c */ /* 0x040fe400017c4270 */
[----:B------:R-:W-:Y:S02]  /*5910*/  FMNMX.FTZ R9, R164, R9, !PT ;  /* 0x00000009a4097209 */ /* 0x000fe40007810000 */
[----:B------:R-:W-:Y:S02]  /*5920*/  ISETP.LT.OR P5, PT, R176, 0x9, P5 ;  /* 0x00000009b000780c */ /* 0x000fe40002fa1670 */
[----:B------:R-:W-:Y:S02]  /*5930*/  FMNMX.FTZ R9, R166, R9, !PT ;  /* 0x00000009a6097209 */ /* 0x000fe40007810000 */
[----:B------:R-:W-:-:S02]  /*5940*/  ISETP.GT.AND P4, PT, R177, 0x10, P2 ;  /* 0x00000010b100780c */ /* 0x000fc40001784270 */
[----:B------:R-:W-:Y:S02]  /*5950*/  FMNMX.FTZ R8, R168, R9, !PT ;  /* 0x00000009a8087209 */ /* 0x000fe40007810000 */
[----:B------:R-:W-:Y:S02]  /*5960*/  ISETP.LT.OR P6, PT, R176, 0xa, P6 ;  /* 0x0000000ab000780c */ /* 0x000fe400037c1670 */
[----:B------:R-:W-:Y:S02]  /*5970*/  FMNMX.FTZ R9, R169, R8, !PT ;  /* 0x00000008a9097209 */ /* 0x000fe40007810000 */
[----:B------:R-:W-:Y:S02]  /*5980*/  FSEL R12, R12, -INF , !P5 ;  /* 0xff8000000c0c7808 */ /* 0x000fe40006800000 */
        /* <DEDUP_REMOVED lines=9> */
[----:B------:R-:W-:Y:S02]  /*5a20*/  FSEL R21, R21, -INF , !P4 ;  /* 0xff80000015157808 */ /* 0x000fe40006000000 */
[C---:B------:R-:W-:Y:S01]  /*5a30*/  ISETP.LT.OR P5, PT, R176.reuse, 0x12, P5 ;  /* 0x00000012b000780c */ /* 0x040fe20002fa1670 */
[----:B------:R-:W0:Y:S01]  /*5a40*/  SHFL.BFLY PT, R8, R9, 0x2, 0x1f ;  /* 0x0c401f0009087f89 */ /* 0x000e2200000e0000 */
[----:B------:R-:W-:Y:S02]  /*5a50*/  ISETP.GT.AND P4, PT, R177, 0x19, P2 ;  /* 0x00000019b100780c */ /* 0x000fe40001784270 */
[----:B------:R-:W-:Y:S02]  /*5a60*/  ISETP.LT.OR P6, PT, R176, 0x19, P6 ;  /* 0x00000019b000780c */ /* 0x000fe400037c1670 */
[----:B------:R-:W-:-:S02]  /*5a70*/  FSEL R20, R20, -INF , !P5 ;  /* 0xff80000014147808 */ /* 0x000fc40006800000 */
[----:B------:R-:W-:Y:S02]  /*5a80*/  FSEL R152, R152, -INF , !P6 ;  /* 0xff80000098987808 */ /* 0x000fe40007000000 */
[C---:B------:R-:W-:Y:S02]  /*5a90*/  ISETP.LT.OR P4, PT, R176.reuse, 0x1a, P4 ;  /* 0x0000001ab000780c */ /* 0x040fe40002781670 */
[----:B------:R-:W-:Y:S02]  /*5aa0*/  ISETP.GT.AND P5, PT, R177, 0x21, P2 ;  /* 0x00000021b100780c */ /* 0x000fe400017a4270 */
[----:B------:R-:W-:Y:S02]  /*5ab0*/  FSEL R153, R153, -INF , !P4 ;  /* 0xff80000099997808 */ /* 0x000fe40006000000 */
[----:B------:R-:W-:Y:S02]  /*5ac0*/  ISETP.GT.AND P6, PT, R177, 0x28, P2 ;  /* 0x00000028b100780c */ /* 0x000fe400017c4270 */
[----:B------:R-:W-:-:S02]  /*5ad0*/  ISETP.LT.OR P5, PT, R176, 0x22, P5 ;  /* 0x00000022b000780c */ /* 0x000fc40002fa1670 */
[----:B------:R-:W-:Y:S02]  /*5ae0*/  ISETP.LT.OR P6, PT, R176, 0x29, P6 ;  /* 0x00000029b000780c */ /* 0x000fe400037c1670 */
[----:B------:R-:W-:Y:S02]  /*5af0*/  FSEL R155, R155, -INF , !P5 ;  /* 0xff8000009b9b7808 */ /* 0x000fe40006800000 */
[----:B------:R-:W-:Y:S02]  /*5b00*/  ISETP.GT.AND P5, PT, R177, 0x30, P2 ;  /* 0x00000030b100780c */ /* 0x000fe400017a4270 */
[----:B0-----:R-:W-:Y:S02]  /*5b10*/  FMNMX.FTZ R171, R9, R8, !PT ;  /* 0x0000000809ab7209 */ /* 0x001fe40007810000 */
[----:B------:R-:W-:Y:S02]  /*5b20*/  FSEL R9, R10, -INF , !P3 ;  /* 0xff8000000a097808 */ /* 0x000fe40005800000 */
[----:B------:R-:W-:Y:S01]  /*5b30*/  ISETP.GT.AND P3, PT, R177, 0x20, P2 ;  /* 0x00000020b100780c */ /* 0x000fe20001764270 */
[----:B------:R-:W0:Y:S01]  /*5b40*/  SHFL.BFLY PT, R8, R171, 0x1, 0x1f ;  /* 0x0c201f00ab087f89 */ /* 0x000e2200000e0000 */
[----:B------:R-:W-:-:S02]  /*5b50*/  FMNMX.FTZ R10, R9, R6, !PT ;  /* 0x00000006090a7209 */ /* 0x000fc40007810000 */
[----:B------:R-:W-:Y:S02]  /*5b60*/  ISETP.LT.OR P3, PT, R176, 0x21, P3 ;  /* 0x00000021b000780c */ /* 0x000fe40001f61670 */
[----:B------:R-:W-:Y:S02]  /*5b70*/  FSEL R158, R158, -INF , !P6 ;  /* 0xff8000009e9e7808 */ /* 0x000fe40007000000 */
[----:B------:R-:W-:Y:S02]  /*5b80*/  FSEL R154, R154, -INF , !P3 ;  /* 0xff8000009a9a7808 */ /* 0x000fe40005800000 */
[C---:B------:R-:W-:Y:S02]  /*5b90*/  ISETP.GT.AND P3, PT, R177.reuse, 0x29, P2 ;  /* 0x00000029b100780c */ /* 0x040fe40001764270 */
[----:B------:R-:W-:Y:S02]  /*5ba0*/  ISETP.GT.AND P6, PT, R177, 0x31, P2 ;  /* 0x00000031b100780c */ /* 0x000fe400017c4270 */
[----:B------:R-:W-:-:S02]  /*5bb0*/  ISETP.LT.OR P3, PT, R176, 0x2a, P3 ;  /* 0x0000002ab000780c */ /* 0x000fc40001f61670 */
[----:B------:R-:W-:Y:S02]  /*5bc0*/  ISETP.LT.OR P5, PT, R176, 0x31, P5 ;  /* 0x00000031b000780c */ /* 0x000fe40002fa1670 */
[----:B------:R-:W-:Y:S02]  /*5bd0*/  FSEL R156, R156, -INF , !P3 ;  /* 0xff8000009c9c7808 */ /* 0x000fe40005800000 */
[----:B------:R-:W-:Y:S02]  /*5be0*/  ISETP.GT.AND P3, PT, R177, 0x38, P2 ;  /* 0x00000038b100780c */ /* 0x000fe40001764270 */
[----:B------:R-:W-:Y:S02]  /*5bf0*/  ISETP.LT.OR P6, PT, R176, 0x32, P6 ;  /* 0x00000032b000780c */ /* 0x000fe400037c1670 */
[----:B------:R-:W-:Y:S02]  /*5c00*/  FSEL R161, R161, -INF , !P5 ;  /* 0xff800000a1a17808 */ /* 0x000fe40006800000 */
[----:B0-----:R-:W-:-:S02]  /*5c10*/  FMNMX.FTZ R8, R171, R8, !PT ;  /* 0x00000008ab087209 */ /* 0x001fc40007810000 */
[----:B------:R-:W-:Y:S02]  /*5c20*/  FMNMX.FTZ R171, R11, R10, !PT ;  /* 0x0000000a0bab7209 */ /* 0x000fe40007810000 */
[----:B------:R-:W-:Y:S01]  /*5c30*/  ISETP.GT.AND P2, PT, R177, 0x39, P2 ;  /* 0x00000039b100780c */ /* 0x000fe20001744270 */
[----:B------:R-:W-:-:S01]  /*5c40*/  FFMA.FTZ R179, R8, R179, -8 ;  /* 0xc100000008b37423 */ /* 0x000fc200000100b3 */
[----:B------:R-:W-:Y:S02]  /*5c50*/  FMNMX.FTZ R10, R12, R171, !PT ;  /* 0x000000ab0c0a7209 */ /* 0x000fe40007810000 */
[----:B------:R-:W-:Y:S02]  /*5c60*/  ISETP.LT.OR P3, PT, R176, 0x39, P3 ;  /* 0x00000039b000780c */ /* 0x000fe40001f61670 */
[----:B------:R-:W-:Y:S02]  /*5c70*/  FMNMX.FTZ R10, R15, R10, !PT ;  /* 0x0000000a0f0a7209 */ /* 0x000fe40007810000 */
[----:B------:R-:W-:-:S02]  /*5c80*/  FSEL R162, R162, -INF , !P6 ;  /* 0xff800000a2a27808 */ /* 0x000fc40007000000 */
[----:B------:R-:W-:Y:S02]  /*5c90*/  FMNMX.FTZ R171, R21, R10, !PT ;  /* 0x0000000a15ab7209 */ /* 0x000fe40007810000 */
[----:B------:R-:W-:Y:S02]  /*5ca0*/  ISETP.LT.OR P2, PT, R176, 0x3a, P2 ;  /* 0x0000003ab000780c */ /* 0x000fe40001741670 */
[----:B------:R-:W-:Y:S02]  /*5cb0*/  FMNMX.FTZ R171, R20, R171, !PT ;  /* 0x000000ab14ab7209 */ /* 0x000fe40007810000 */
[----:B------:R-:W-:Y:S02]  /*5cc0*/  FSEL R165, R165, -INF , !P3 ;  /* 0xff800000a5a57808 */ /* 0x000fe40005800000 */
[----:B------:R-:W-:Y:S02]  /*5cd0*/  FMNMX.FTZ R10, R152, R171, !PT ;  /* 0x000000ab980a7209 */ /* 0x000fe40007810000 */
[----:B------:R-:W-:-:S02]  /*5ce0*/  FSEL R167, R167, -INF , !P2 ;  /* 0xff800000a7a77808 */ /* 0x000fc40005000000 */
[----:B------:R-:W-:Y:S02]  /*5cf0*/  FMNMX.FTZ R171, R153, R10, !PT ;  /* 0x0000000a99ab7209 */ /* 0x000fe40007810000 */
[----:B------:R-:W-:Y:S02]  /*5d00*/  FSETP.NEU.FTZ.AND P4, PT, R8, -INF , PT ;  /* 0xff8000000800780b */ /* 0x000fe40003f9d000 */
[----:B------:R-:W-:Y:S02]  /*5d10*/  FMNMX.FTZ R178, R154, R171, !PT ;  /* 0x000000ab9ab27209 */ /* 0x000fe40007810000 */
[----:B------:R-:W-:Y:S02]  /*5d20*/  FSEL R179, R179, RZ, P4 ;  /* 0x000000ffb3b37208 */ /* 0x000fe40002000000 */
[----:B------:R-:W-:-:S03]  /*5d30*/  FMNMX.FTZ R181, R155, R178, !PT ;  /* 0x000000b29bb57209 */ /* 0x000fc60007810000 */
        /* <DEDUP_REMOVED lines=12> */
[----:B------:R-:W-:Y:S01]  /*5e00*/  FSEL R178, R8, RZ, P4 ;  /* 0x000000ff08b27208 */ /* 0x000fe20002000000 */
        /* <DEDUP_REMOVED lines=10> */
[----:B------:R-:W-:Y:S01]  /*5eb0*/  FFMA.FTZ R179, R157, UR10, -R179 ;  /* 0x0000000a9db37c23 */ /* 0x000fe200080108b3 */
[----:B------:R-:W-:-:S01]  /*5ec0*/  FADD.FTZ R178, -R178, R7 ;  /* 0x00000007b2b27221 */ /* 0x000fc20000010100 */
[----:B------:R-:W-:Y:S02]  /*5ed0*/  MUFU.EX2 R171, R171 ;  /* 0x000000ab00ab7308 */ /* 0x000fe40000000800 */
[----:B------:R-:W0:Y:S01]  /*5ee0*/  SHFL.BFLY PT, R183, R176, 0x2, 0x1f ;  /* 0x0c401f00b0b77f89 */ /* 0x000e2200000e0000 */
[----:B------:R-:W-:-:S05]  /*5ef0*/  FMUL.FTZ R175, R178, UR10 ;  /* 0x0000000ab2af7c20 */ /* 0x000fca0008410000 */
[----:B------:R-:W-:Y:S08]  /*5f00*/  MUFU.EX2 R177, R177 ;  /* 0x000000b100b17308 */ /* 0x000ff00000000800 */
[----:B------:R-:W1:Y:S08]  /*5f10*/  MUFU.EX2 R175, R175 ;  /* 0x000000af00af7308 */ /* 0x000e700000000800 */
[----:B------:R-:W-:Y:S01]  /*5f20*/  MUFU.EX2 R172, R172 ;  /* 0x000000ac00ac7308 */ /* 0x000fe20000000800 */
[----:B0-----:R-:W-:-:S05]  /*5f30*/  FMNMX.FTZ R183, R176, R183, !PT ;  /* 0x000000b7b0b77209 */ /* 0x001fca0007810000 */
[----:B------:R-:W0:Y:S02]  /*5f40*/  SHFL.BFLY PT, R176, R183, 0x1, 0x1f ;  /* 0x0c201f00b7b07f89 */ /* 0x000e2400000e0000 */
[----:B------:R-:W-:Y:S08]  /*5f50*/  MUFU.EX2 R159, R159 ;  /* 0x0000009f009f7308 */ /* 0x000ff00000000800 */
[----:B------:R2:W-:Y:S08]  /*5f60*/  MUFU.EX2 R7, R179 ;  /* 0x000000b300077308 */ /* 0x0005f00000000800 */
[----:B------:R-:W-:Y:S01]  /*5f70*/  MUFU.EX2 R160, R160 ;  /* 0x000000a000a07308 */ /* 0x000fe20000000800 */
[----:B0-----:R-:W-:Y:S01]  /*5f80*/  FMNMX.FTZ R157, R183, R176, !PT ;  /* 0x000000b0b79d7209 */ /* 0x001fe20007810000 */
[----:B------:R-:W-:-:S06]  /*5f90*/  IMAD.U32 R176, RZ, RZ, UR10 ;  /* 0x0000000affb07e24 */ /* 0x000fcc000f8e00ff */
[----:B------:R-:W-:Y:S01]  /*5fa0*/  MUFU.EX2 R163, R163 ;  /* 0x000000a300a37308 */ /* 0x000fe20000000800 */
[C---:B------:R-:W-:Y:S01]  /*5fb0*/  FSETP.NEU.FTZ.AND P2, PT, R157.reuse, -INF , PT ;  /* 0xff8000009d00780b */ /* 0x040fe20003f5d000 */
[----:B------:R-:W-:-:S05]  /*5fc0*/  FFMA.FTZ R176, R157, R176, -8 ;  /* 0xc10000009db07423 */ /* 0x000fca00000100b0 */
[----:B------:R-:W-:Y:S01]  /*5fd0*/  FSEL R176, R176, RZ, P2 ;  /* 0x000000ffb0b07208 */ /* 0x000fe20001000000 */
[----:B------:R-:W-:Y:S04]  /*5fe0*/  MUFU.EX2 R164, R164 ;  /* 0x000000a400a47308 */ /* 0x000fe80000000800 */
[----:B------:R-:W-:-:S01]  /*5ff0*/  FFMA.FTZ R178, R11, UR10, -R176 ;  /* 0x0000000a0bb27c23 */ /* 0x000fc200080108b0 */
[--C-:B------:R-:W-:Y:S01]  /*6000*/  FFMA.FTZ R11, R12, UR10, -R176.reuse ;  /* 0x0000000a0c0b7c23 */ /* 0x100fe200080108b0 */
[----:B------:R-:W-:-:S01]  /*6010*/  FFMA.FTZ R12, R15, UR10, -R176 ;  /* 0x0000000a0f0c7c23 */ /* 0x000fc200080108b0 */
[--C-:B------:R-:W-:Y:S01]  /*6020*/  FFMA.FTZ R15, R21, UR10, -R176.reuse ;  /* 0x0000000a150f7c23 */ /* 0x100fe200080108b0 */
[----:B------:R-:W-:Y:S01]  /*6030*/  FSEL R21, R157, RZ, P2 ;  /* 0x000000ff9d157208 */ /* 0x000fe20001000000 */
[--C-:B------:R-:W-:Y:S01]  /*6040*/  FFMA.FTZ R9, R9, UR10, -R176.reuse ;  /* 0x0000000a09097c23 */ /* 0x100fe200080108b0 */
[----:B------:R-:W-:Y:S01]  /*6050*/  MUFU.EX2 R178, R178 ;  /* 0x000000b200b27308 */ /* 0x000fe20000000800 */
[----:B------:R-:W-:-:S01]  /*6060*/  FFMA.FTZ R20, R20, UR10, -R176 ;  /* 0x0000000a14147c23 */ /* 0x000fc200080108b0 */
[----:B--2---:R-:W-:Y:S01]  /*6070*/  FFMA.FTZ R179, R152, UR10, -R176 ;  /* 0x0000000a98b37c23 */ /* 0x004fe200080108b0 */
[----:B------:R-:W-:-:S01]  /*6080*/  FADD.FTZ R21, -R21, R6 ;  /* 0x0000000615157221 */ /* 0x000fc20000010100 */
[--C-:B------:R-:W-:Y:S01]  /*6090*/  FFMA.FTZ R180, R153, UR10, -R176.reuse ;  /* 0x0000000a99b47c23 */ /* 0x100fe200080108b0 */
[----:B------:R-:W-:-:S01]  /*60a0*/  FFMA.FTZ R152, R155, UR10, -R176 ;  /* 0x0000000a9b987c23 */ /* 0x000fc200080108b0 */
[--C-:B------:R-:W-:Y:S01]  /*60b0*/  FFMA.FTZ R158, R158, UR10, -R176.reuse ;  /* 0x0000000a9e9e7c23 */ /* 0x100fe200080108b0 */
[----:B------:R-:W-:Y:S01]  /*60c0*/  FMUL.FTZ R6, R21, UR10 ;  /* 0x0000000a15067c20 */ /* 0x000fe20008410000 */
[----:B------:R-:W-:Y:S01]  /*60d0*/  MUFU.EX2 R9, R9 ;  /* 0x0000000900097308 */ /* 0x000fe20000000800 */
[----:B------:R-:W-:-:S01]  /*60e0*/  FFMA.FTZ R21, R154, UR10, -R176 ;  /* 0x0000000a9a157c23 */ /* 0x000fc200080108b0 */
[----:B-1----:R-:W-:Y:S01]  /*60f0*/  FFMA.FTZ R154, R175, R3, R10 ;  /* 0x00000003af9a7223 */ /* 0x002fe2000001000a */
[----:B------:R-:W-:-:S01]  /*6100*/  FFMA.FTZ R156, R156, UR10, -R176 ;  /* 0x0000000a9c9c7c23 */ /* 0x000fc200080108b0 */
[--C-:B------:R-:W-:Y:S01]  /*6110*/  FFMA.FTZ R161, R161, UR10, -R176.reuse ;  /* 0x0000000aa1a17c23 */ /* 0x100fe200080108b0 */
[----:B------:R-:W-:-:S01]  /*6120*/  FFMA.FTZ R162, R162, UR10, -R176 ;  /* 0x0000000aa2a27c23 */ /* 0x000fc200080108b0 */
[----:B------:R-:W-:Y:S01]  /*6130*/  FADD.FTZ R154, R171, R154 ;  /* 0x0000009aab9a7221 */ /* 0x000fe20000010000 */
[----:B------:R-:W-:-:S01]  /*6140*/  FFMA.FTZ R165, R165, UR10, -R176 ;  /* 0x0000000aa5a57c23 */ /* 0x000fc200080108b0 */
[----:B------:R-:W0:Y:S01]  /*6150*/  MUFU.EX2 R6, R6 ;  /* 0x0000000600067308 */ /* 0x000e220000000800 */
[----:B------:R-:W-:-:S07]  /*6160*/  FFMA.FTZ R167, R167, UR10, -R176 ;  /* 0x0000000aa7a77c23 */ /* 0x000fce00080108b0 */
[----:B------:R-:W1:Y:S08]  /*6170*/  MUFU.EX2 R11, R11 ;  /* 0x0000000b000b7308 */ /* 0x000e700000000800 */
[----:B------:R-:W2:Y:S01]  /*6180*/  MUFU.EX2 R12, R12 ;  /* 0x0000000c000c7308 */ /* 0x000ea20000000800 */
[----:B0-----:R-:W-:-:S04]  /*6190*/  FFMA.FTZ R3, R6, R4, R9 ;  /* 0x0000000406037223 */ /* 0x001fc80000010009 */
[----:B------:R-:W-:Y:S01]  /*61a0*/  FADD.FTZ R4, R178, R3 ;  /* 0x00000003b2047221 */ /* 0x000fe20000010000 */
[----:B------:R-:W-:-:S02]  /*61b0*/  FADD.FTZ R3, R177, R154 ;  /* 0x0000009ab1037221 */ /* 0x000fc40000010000 */
[----:B------:R-:W0:Y:S01]  /*61c0*/  MUFU.EX2 R15, R15 ;  /* 0x0000000f000f7308 */ /* 0x000e220000000800 */
[----:B-1----:R-:W-:-:S01]  /*61d0*/  FADD.FTZ R153, R11, R4 ;  /* 0x000000040b997221 */ /* 0x002fc20000010000 */
[----:B------:R-:W-:-:S04]  /*61e0*/  FADD.FTZ R4, R172, R3 ;  /* 0x00000003ac047221 */ /* 0x000fc80000010000 */
[----:B------:R-:W-:Y:S02]  /*61f0*/  FADD.FTZ R3, R159, R4 ;  /* 0x000000049f037221 */ /* 0x000fe40000010000 */
[----:B------:R-:W1:Y:S01]  /*6200*/  MUFU.EX2 R20, R20 ;  /* 0x0000001400147308 */ /* 0x000e620000000800 */
[----:B--2---:R-:W-:-:S01]  /*6210*/  FADD.FTZ R154, R12, R153 ;  /* 0x000000990c9a7221 */ /* 0x004fc20000010000 */
[----:B------:R-:W-:-:S04]  /*6220*/  FADD.FTZ R4, R160, R3 ;  /* 0x00000003a0047221 */ /* 0x000fc80000010000 */
[----:B------:R-:W-:Y:S02]  /*6230*/  FADD.FTZ R3, R163, R4 ;  /* 0x00000004a3037221 */ /* 0x000fe40000010000 */
[----:B------:R-:W2:Y:S01]  /*6240*/  MUFU.EX2 R179, R179 ;  /* 0x000000b300b37308 */ /* 0x000ea20000000800 */
[----:B0-----:R-:W-:-:S01]  /*6250*/  FADD.FTZ R153, R15, R154 ;  /* 0x0000009a0f997221 */ /* 0x001fc20000010000 */
[----:B------:R-:W-:-:S06]  /*6260*/  FADD.FTZ R3, R164, R3 ;  /* 0x00000003a4037221 */ /* 0x000fcc0000010000 */
        /* <DEDUP_REMOVED lines=32> */
[----:B--2---:R-:W-:-:S03]  /*6470*/  FADD.FTZ R153, R184, R3 ;  /* 0x00000003b8997221 */ /* 0x004fc60000010000 */
[----:B------:R-:W-:Y:S01]  /*6480*/  FADD.FTZ R3, R7, R4 ;  /* 0x0000000407037221 */ /* 0x000fe20000010000 */
[----:B0-----:R-:W-:-:S01]  /*6490*/  FADD.FTZ R4, R167, R153 ;  /* 0x00000099a7047221 */ /* 0x001fc20000010000 */
[----:B------:R-:W-:Y:S06]  /*64a0*/  @!P0 BRA `(.L_x_890) ;  /* 0x0000000000048947 */ /* 0x000fec0003800000 */
[----:B------:R-:W-:Y:S01]  /*64b0*/  BPT.TRAP 0x1 ;  /* 0x000000040000795c */ /* 0x000fe20000300000 */
.L_x_890:
[----:B------:R-:W-:Y:S01]  /*64c0*/  ULEA UR6, UR52, UR41, 0x3 ;  /* 0x0000002934067291 */ /* 0x000fe2000f8e183f */
[----:B------:R-:W-:Y:S01]  /*64d0*/  ISETP.GT.AND P2, PT, R5, UR58, PT ;  /* 0x0000003a05007c0c */ /* 0x000fe2000bf44270 */
[----:B------:R-:W-:Y:S01]  /*64e0*/  UMOV UR45, UR56 ;  /* 0x00000038002d7c82 */ /* 0x000fe20008000000 */
[----:B------:R-:W-:Y:S01]  /*64f0*/  F2FP.SATFINITE.E4M3.F32.PACK_AB_MERGE_C R11, R12, R11, RZ ;  /* 0x0000000b0c0b723e */ /* 0x000fe200048070ff */
[----:B------:R-:W-:Y:S01]  /*6500*/  UIADD3 UR6, UR6, 0x28460, URZ ;  /* 0x0002846006067890 */ /* 0x000fe2000fffe03f */
[----:B------:R-:W-:Y:S01]  /*6510*/  F2FP.SATFINITE.E4M3.F32.PACK_AB_MERGE_C R7, R7, R174, RZ ;  /* 0x000000ae0707723e */ /* 0x000fe200048070ff */
[----:B------:R-:W-:Y:S01]  /*6520*/  UMOV UR52, UR57 ;  /* 0x0000003900347c82 */ /* 0x000fe20008000000 */
[----:B------:R-:W-:Y:S01]  /*6530*/  F2FP.SATFINITE.E4M3.F32.PACK_AB_MERGE_C R172, R172, R177, RZ ;  /* 0x000000b1acac723e */ /* 0x000fe200048070ff */
[----:B------:R-:W-:Y:S01]  /*6540*/  UPRMT UR6, UR40, 0x654, UR6 ;  /* 0x0000065428067896 */ /* 0x000fe20008000006 */
        /* <DEDUP_REMOVED lines=8> */
[----:B------:R-:W-:Y:S01]  /*65d0*/  F2FP.SATFINITE.E4M3.F32.PACK_AB_MERGE_C R153, R167, R184, RZ ;  /* 0x000000b8a799723e */ /* 0x000fe200048070ff */
[----:B------:R-:W-:Y:S01]  /*65e0*/  SYNCS.ARRIVE.TRANS64.RED.A1T0 RZ, [UR6], RZ ;  /* 0x000000ffffff79a7 */ /* 0x000fe20008100406 */
        /* <DEDUP_REMOVED lines=62> */
[----:B------:R-:W-:Y:S01]  /*69d0*/  FMUL.FTZ R24, R24, R175 ;  /* 0x000000af18187220 */ /* 0x000fe20000410000 */
[----:B------:R-:W-:Y:S01]  /*69e0*/  F2FP.SATFINITE.E4M3.F32.PACK_AB_MERGE_C R189, R178, R9, R11 ;  /* 0x00000009b2bd723e */ /* 0x000fe2000480700b */
[----:B------:R-:W-:Y:S01]  /*69f0*/  FMUL.FTZ R25, R25, R175 ;  /* 0x000000af19197220 */ /* 0x000fe20000410000 */
[----:B------:R-:W-:Y:S01]  /*6a00*/  F2FP.SATFINITE.E4M3.F32.PACK_AB_MERGE_C R190, R160, R159, R163 ;  /* 0x0000009fa0be723e */ /* 0x000fe200048070a3 */
[----:B------:R-:W-:Y:S01]  /*6a10*/  FMUL.FTZ R28, R28, R175 ;  /* 0x000000af1c1c7220 */ /* 0x000fe20000410000 */
[----:B------:R-:W-:Y:S01]  /*6a20*/  F2FP.SATFINITE.E4M3.F32.PACK_AB_MERGE_C R191, R20, R15, R179 ;  /* 0x0000000f14bf723e */ /* 0x000fe200048070b3 */
[-C--:B------:R-:W-:Y:S01]  /*6a30*/  FMUL.FTZ R29, R29, R175.reuse ;  /* 0x000000af1d1d7220 */ /* 0x080fe20000410000 */
[----:B------:R-:W-:Y:S01]  /*6a40*/  F2FP.SATFINITE.E4M3.F32.PACK_AB_MERGE_C R184, R181, R166, R168 ;  /* 0x000000a6b5b8723e */ /* 0x000fe200048070a8 */
[----:B------:R-:W-:Y:S01]  /*6a50*/  FMUL.FTZ R32, R32, R175 ;  /* 0x000000af20207220 */ /* 0x000fe20000410000 */
[----:B------:R-:W-:Y:S01]  /*6a60*/  F2FP.SATFINITE.E4M3.F32.PACK_AB_MERGE_C R185, R152, R21, R12 ;  /* 0x0000001598b9723e */ /* 0x000fe2000480700c */
[-C--:B------:R-:W-:Y:S01]  /*6a70*/  FMUL.FTZ R33, R33, R175.reuse ;  /* 0x000000af21217220 */ /* 0x080fe20000410000 */
        /* <DEDUP_REMOVED lines=59> */
[----:B------:R-:W-:-:S02]  /*6e30*/  VIADD R5, R5, 0xffffffff ;  /* 0xffffffff05057836 */ /* 0x000fc40000000000 */
[----:B------:R-:W-:Y:S02]  /*6e40*/  IMAD.MOV.U32 R6, RZ, RZ, R157 ;  /* 0x000000ffff067224 */ /* 0x000fe400078e009d */
[----:B------:R-:W-:Y:S01]  /*6e50*/  IMAD.MOV.U32 R7, RZ, RZ, R8 ;  /* 0x000000ffff077224 */ /* 0x000fe200078e0008 */
[----:B------:R-:W-:Y:S06]  /*6e60*/  @P2 BRA `(.L_x_891) ;  /* 0xffffffd800002947 */ /* 0x000fec000383ffff */
[----:B------:R-:W-:Y:S01]  /*6e70*/  IMAD.MOV.U32 R6, RZ, RZ, R157 ;  /* 0x000000ffff067224 */ /* 0x000fe200078e009d */
[----:B------:R-:W-:Y:S01]  /*6e80*/  UMOV UR52, UR57 ;  /* 0x0000003900347c82 */ /* 0x000fe20008000000 */
[----:B------:R-:W-:Y:S01]  /*6e90*/  IMAD.MOV.U32 R7, RZ, RZ, R8 ;  /* 0x000000ffff077224 */ /* 0x000fe200078e0008 */
[----:B------:R-:W-:-:S06]  /*6ea0*/  UMOV UR45, UR56 ;  /* 0x00000038002d7c82 */ /* 0x000fcc0008000000 */
.L_x_873:
[----:B------:R-:W0:Y:S01]  /*6eb0*/  LDC R8, c[0x0][0x448] ;  /* 0x00011200ff087b82 */ /* 0x000e220000000800 */
[----:B------:R-:W-:Y:S01]  /*6ec0*/  UIADD3 UR6, UR36, 0x7f, URZ ;  /* 0x0000007f24067890 */ /* 0x000fe2000fffe03f */
[----:B------:R-:W-:-:S05]  /*6ed0*/  IADD3 R14, -R14, 0x1, RZ ;  /* 0x000000010e0e7810 */ /* 0x000fca0007ffe1ff */
[----:B------:R-:W-:Y:S01]  /*6ee0*/  IMAD R13, R13, UR43, R14 ;  /* 0x0000002b0d0d7c24 */ /* 0x000fe2000f8e020e */
[----:B------:R-:W1:Y:S01]  /*6ef0*/  LDC R15, c[0x0][0x9e4] ;  /* 0x00027900ff0f7b82 */ /* 0x000e620000000800 */
[----:B0-----:R-:W-:Y:S02]  /*6f00*/  ISETP.NE.AND P5, PT, R8, 0x1, PT ;  /* 0x000000010800780c */ /* 0x001fe40003fa5270 */
[----:B-1----:R-:W-:-:S11]  /*6f10*/  ISETP.GE.AND P6, PT, R15, 0x1, PT ;  /* 0x000000010f00780c */ /* 0x002fd60003fc6270 */
[----:B------:R-:W0:Y:S08]  /*6f20*/  @P5 LDC R8, c[0x0][0x44c] ;  /* 0x00011300ff085b82 */ /* 0x000e300000000800 */
[----:B------:R-:W1:Y:S01]  /*6f30*/  @P5 LDC R10, c[0x0][0x450] ;  /* 0x00011400ff0a5b82 */ /* 0x000e620000000800 */
[----:B0-----:R-:W-:-:S04]  /*6f40*/  @P5 IMAD.HI.U32 R9, R8, UR6, RZ ;  /* 0x0000000608095c27 */ /* 0x001fc8000f8e00ff */
[----:B------:R-:W-:Y:S01]  /*6f50*/  IMAD.U32 R8, RZ, RZ, UR6 ;  /* 0x00000006ff087e24 */ /* 0x000fe2000f8e00ff */
[----:B------:R-:W-:Y:S01]  /*6f60*/  ULDC UR6, c[0x0][0x9dc] ;  /* 0x0002770000067ab9 */ /* 0x000fe20000000800 */
[----:B-1----:R-:W-:-:S05]  /*6f70*/  @P5 SHF.R.U32.HI R8, RZ, R10, R9 ;  /* 0x0000000aff085219 */ /* 0x002fca0000011609 */
[----:B------:R-:W-:-:S04]  /*6f80*/  IMAD.IADD R8, R13, 0x1, R8 ;  /* 0x000000010d087824 */ /* 0x000fc800078e0208 */
[----:B------:R-:W-:Y:S01]  /*6f90*/  VIADD R9, R8, -UR6 ;  /* 0x8000000608097c36 */ /* 0x000fe20008000000 */
[----:B------:R-:W-:Y:S06]  /*6fa0*/  @!P6 BRA `(.L_x_892) ;  /* 0x00000000003ce947 */ /* 0x000fec0003800000 */
[----:B------:R-:W-:-:S13]  /*6fb0*/  ISETP.GT.AND P2, PT, R8, -0x1, PT ;  /* 0xffffffff0800780c */ /* 0x000fda0003f44270 */
[----:B------:R-:W-:Y:S05]  /*6fc0*/  @P2 BRA `(.L_x_893) ;  /* 0x00000000001c2947 */ /* 0x000fea0003800000 */
[----:B------:R-:W-:Y:S02]  /*6fd0*/  ISETP.NE.AND P2, PT, R15, 0x1, PT ;  /* 0x000000010f00780c */ /* 0x000fe40003f45270 */
[----:B------:R-:W-:-:S11]  /*6fe0*/  LOP3.LUT R11, RZ, R8, RZ, 0x33, !PT ;  /* 0x00000008ff0b7212 */ /* 0x000fd600078e33ff */
[----:B------:R-:W0:Y:S02]  /*6ff0*/  @P2 LDC.64 R12, c[0x0][0x9e8] ;  /* 0x00027a00ff0c2b82 */ /* 0x000e240000000a00 */
[----:B0-----:R-:W-:-:S05]  /*7000*/  @P2 IMAD.HI.U32 R8, R11, R12, RZ ;  /* 0x0000000c0b082227 */ /* 0x001fca00078e00ff */
[----:B------:R-:W-:-:S04]  /*7010*/  @P2 SHF.R.U32.HI R11, RZ, R13, R8 ;  /* 0x0000000dff0b2219 */ /* 0x000fc80000011608 */
[----:B------:R-:W-:Y:S01]  /*7020*/  LOP3.LUT R8, RZ, R11, RZ, 0x33, !PT ;  /* 0x0000000bff087212 */ /* 0x000fe200078e33ff */
[----:B------:R-:W-:Y:S06]  /*7030*/  BRA `(.L_x_894) ;  /* 0x0000000000107947 */ /* 0x000fec0003800000 */
.L_x_893:
[----:B------:R-:W-:-:S13]  /*7040*/  ISETP.NE.AND P2, PT, R15, 0x1, PT ;  /* 0x000000010f00780c */ /* 0x000fda0003f45270 */
[----:B------:R-:W0:Y:S02]  /*7050*/  @P2 LDC.64 R10, c[0x0][0x9e8] ;  /* 0x00027a00ff0a2b82 */ /* 0x000e240000000a00 */
[----:B0-----:R-:W-:-:S05]  /*7060*/  @P2 IMAD.HI.U32 R10, R8, R10, RZ ;  /* 0x0000000a080a2227 */ /* 0x001fca00078e00ff */
[----:B------:R-:W-:-:S07]  /*7070*/  @P2 SHF.R.U32.HI R8, RZ, R11, R10 ;  /* 0x0000000bff082219 */ /* 0x000fce000001160a */
.L_x_894:
[----:B------:R-:W-:-:S05]  /*7080*/  IMAD R8, R8, R15, RZ ;  /* 0x0000000f08087224 */ /* 0x000fca00078e02ff */
[----:B------:R-:W-:-:S07]  /*7090*/  VIMNMX R9, R9, R8, !PT ;  /* 0x0000000809097248 */ /* 0x000fce0007fe0100 */
.L_x_892:
[----:B------:R-:W-:-:S05]  /*70a0*/  VIADD R9, R9, 0x3f ;  /* 0x0000003f09097836 */ /* 0x000fca0000000000 */
[----:B------:R-:W-:-:S04]  /*70b0*/  SHF.R.S32.HI R8, RZ, 0x1f, R9 ;  /* 0x0000001fff087819 */ /* 0x000fc80000011409 */
[----:B------:R-:W-:-:S04]  /*70c0*/  LEA.HI R8, R8, R9, RZ, 0x6 ;  /* 0x0000000908087211 */ /* 0x000fc800078f30ff */
[----:B------:R-:W-:-:S04]  /*70d0*/  SHF.R.S32.HI R8, RZ, 0x6, R8 ;  /* 0x00000006ff087819 */ /* 0x000fc80000011408 */
[----:B------:R-:W-:-:S04]  /*70e0*/  VIMNMX R8, R8, UR39, !PT ;  /* 0x0000002708087c48 */ /* 0x000fc8000ffe0100 */
[----:B------:R-:W-:-:S13]  /*70f0*/  ISETP.GE.AND P2, PT, R5, R8, PT ;  /* 0x000000080500720c */ /* 0x000fda0003f46270 */
[----:B------:R-:W-:Y:S05]  /*7100*/  @!P2 BRA `(.L_x_895) ;  /* 0x0000001c006ca947 */ /* 0x000fea0003800000 */
[----:B------:R-:W-:Y:S01]  /*7110*/  IMAD.MOV.U32 R21, RZ, RZ, R6 ;  /* 0x000000ffff157224 */ /* 0x000fe200078e0006 */
[----:B------:R-:W-:Y:S01]  /*7120*/  UMOV UR54, UR52 ;  /* 0x0000003400367c82 */ /* 0x000fe20008000000 */
[----:B------:R-:W-:Y:S01]  /*7130*/  IMAD.MOV.U32 R202, RZ, RZ, R7 ;  /* 0x000000ffffca7224 */ /* 0x000fe200078e0007 */
[----:B------:R-:W-:Y:S01]  /*7140*/  UMOV UR55, UR45 ;  /* 0x0000002d00377c82 */ /* 0x000fe20008000000 */
[----:B------:R-:W-:-:S05]  /*7150*/  ULDC UR52, c[0x0][0x988] ;  /* 0x0002620000347ab9 */ /* 0x000fca0000000800 */
.L_x_905:
[----:B------:R-:W-:Y:S01]  /*7160*/  ISETP.NE.AND P2, PT, RZ, UR42, PT ;  /* 0x0000002aff007c0c */ /* 0x000fe2000bf45270 */
[----:B------:R-:W-:-:S04]  /*7170*/  UISETP.NE.AND UP0, UPT, UR54, 0x1, UPT ;  /* 0x000000013600788c */ /* 0x000fc8000bf05270 */
[----:B------:R-:W-:-:S04]  /*7180*/  USEL UR45, URZ, 0x1, UP0 ;  /* 0x000000013f2d7887 */ /* 0x000fc80008000000 */
[----:B------:R-:W-:-:S04]  /*7190*/  ULOP3.LUT UR45, UR55, UR45, URZ, 0x3c, !UPT ;  /* 0x0000002d372d7292 */ /* 0x000fc8000f8e3c3f */
[----:B------:R-:W-:Y:S08]  /*71a0*/  @P2 BRA `(.L_x_896) ;  /* 0x0000000000382947 */ /* 0x000ff00003800000 */
[----:B------:R-:W-:Y:S05]  /*71b0*/  @!P0 BRA `(.L_x_897) ;  /* 0x0000000000048947 */ /* 0x000fea0003800000 */
[----:B------:R-:W-:Y:S01]  /*71c0*/  BPT.TRAP 0x1 ;  /* 0x000000040000795c */ /* 0x000fe20000300000 */
.L_x_897:
        /* <DEDUP_REMOVED lines=9> */
.L_x_898:
[----:B-1----:R-:W-:Y:S05]  /*7260*/  @P3 BRA `(.L_x_896) ;  /* 0x0000000000083947 */ /* 0x002fea0003800000 */
[----:B------:R-:W1:Y:S02]  /*7270*/  SYNCS.PHASECHK.TRANS64.TRYWAIT P3, [UR6+0x28430], R6 ;  /* 0x02843006ff0075a7 */ /* 0x000e640008060146 */
[----:B-1----:R-:W-:Y:S05]  /*7280*/  @!P3 BRA `(.L_x_899) ;  /* 0x000000d0002cb947 */ /* 0x002fea0003800000 */
.L_x_896:
        /* <DEDUP_REMOVED lines=50> */
.L_x_901:
[----:B------:R-:W-:Y:S01]  /*75b0*/  ULEA UR6, UR54, UR41, 0x3 ;  /* 0x0000002936067291 */ /* 0x000fe2000f8e183f */
[----:B------:R-:W-:-:S05]  /*75c0*/  IMAD.U32 R6, RZ, RZ, UR55 ;  /* 0x00000037ff067e24 */ /* 0x000fca000f8e00ff */
[----:B------:R-:W-:-:S04]  /*75d0*/  SHF.L.U32 R6, R6, 0x1f, RZ ;  /* 0x0000001f06067819 */ /* 0x000fc800000006ff */
[----:B------:R0:W1:Y:S01]  /*75e0*/  SYNCS.PHASECHK.TRANS64.TRYWAIT P2, [UR6+0x28450], R6 ;  /* 0x02845006ff0075a7 */ /* 0x0000620008040146 */
[----:B------:R-:W-:Y:S05]  /*75f0*/  @!P0 BRA `(.L_x_902) ;  /* 0x0000000000048947 */ /* 0x000fea0003800000 */
[----:B------:R-:W-:Y:S01]  /*7600*/  BPT.TRAP 0x1 ;  /* 0x000000040000795c */ /* 0x000fe20000300000 */
.L_x_902:
[----:B-1----:R-:W-:Y:S05]  /*7610*/  @P2 BRA `(.L_x_900) ;  /* 0x0000000000082947 */ /* 0x002fea0003800000 */
[----:B------:R-:W1:Y:S02]  /*7620*/  SYNCS.PHASECHK.TRANS64.TRYWAIT P2, [UR6+0x28450], R6 ;  /* 0x02845006ff0075a7 */ /* 0x000e640008040146 */
[----:B-1----:R-:W-:Y:S05]  /*7630*/  @!P2 BRA `(.L_x_903) ;  /* 0x000000cc0058a947 */ /* 0x002fea0003800000 */
.L_x_900:
[----:B------:R-:W-:Y:S01]  /*7640*/  UIADD3 UR6, UR41, 0x8000, URZ ;  /* 0x0000800029067890 */ /* 0x000fe2000fffe03f */
[----:B------:R-:W-:Y:S01]  /*7650*/  WARPGROUP.ARRIVE ;  /* 0x00000000000079c5 */ /* 0x000fe20000000000 */
[----:B------:R-:W-:Y:S01]  /*7660*/  UMOV UR7, 0x80000020 ;  /* 0x8000002000077882 */ /* 0x000fe20000000000 */
[C---:B------:R-:W-:Y:S01]  /*7670*/  FMUL.FTZ R203, R0.reuse, R152 ;  /* 0x0000009800cb7220 */ /* 0x040fe20000410000 */
[----:B------:R-:W-:Y:S01]  /*7680*/  USHF.R.U32.HI UR6, URZ, 0x4, UR6 ;  /* 0x000000043f067899 */ /* 0x000fe20008011606 */
[C---:B------:R-:W-:Y:S01]  /*7690*/  FMUL.FTZ R9, R0.reuse, R154 ;  /* 0x0000009a00097220 */ /* 0x040fe20000410000 */
[C---:B------:R-:W-:Y:S01]  /*76a0*/  FMUL.FTZ R152, R0.reuse, R153 ;  /* 0x0000009900987220 */ /* 0x040fe20000410000 */
[C---:B------:R-:W-:Y:S01]  /*76b0*/  FMUL.FTZ R10, R0.reuse, R155 ;  /* 0x0000009b000a7220 */ /* 0x040fe20000410000 */
[----:B------:R-:W-:Y:S01]  /*76c0*/  ULOP3.LUT UR6, UR6, 0x3fff, URZ, 0xc0, !UPT ;  /* 0x00003fff06067892 */ /* 0x000fe2000f8ec03f */
[----:B------:R-:W1:Y:S01]  /*76d0*/  MUFU.TANH R203, R203 ;  /* 0x000000cb00cb7308 */ /* 0x000e620000002400 */
[C---:B------:R-:W-:Y:S01]  /*76e0*/  FMUL.FTZ R153, R0.reuse, R156 ;  /* 0x0000009c00997220 */ /* 0x040fe20000410000 */
[C---:B------:R-:W-:Y:S01]  /*76f0*/  FMUL.FTZ R11, R0.reuse, R158 ;  /* 0x0000009e000b7220 */ /* 0x040fe20000410000 */
[----:B------:R-:W-:Y:S01]  /*7700*/  ULOP3.LUT UR6, UR6, 0x10000, URZ, 0xfc, !UPT ;  /* 0x0001000006067892 */ /* 0x000fe2000f8efc3f */
[C---:B------:R-:W-:Y:S01]  /*7710*/  FMUL.FTZ R154, R0.reuse, R157 ;  /* 0x0000009d009a7220 */ /* 0x040fe20000410000 */
[C---:B------:R-:W-:Y:S01]  /*7720*/  FMUL.FTZ R12, R0.reuse, R159 ;  /* 0x0000009f000c7220 */ /* 0x040fe20000410000 */
[C---:B------:R-:W-:Y:S01]  /*7730*/  FMUL.FTZ R157, R0.reuse, R160 ;  /* 0x000000a0009d7220 */ /* 0x040fe20000410000 */
[----:B------:R-:W-:Y:S01]  /*7740*/  ULEA UR6, UR54, UR6, 0xa ;  /* 0x0000000636067291 */ /* 0x000fe2000f8e503f */
[----:B------:R-:W2:Y:S01]  /*7750*/  MUFU.TANH R9, R9 ;  /* 0x0000000900097308 */ /* 0x000ea20000002400 */
[C---:B------:R-:W-:Y:S01]  /*7760*/  FMUL.FTZ R13, R0.reuse, R162 ;  /* 0x000000a2000d7220 */ /* 0x040fe20000410000 */
[C---:B------:R-:W-:Y:S01]  /*7770*/  FMUL.FTZ R158, R0.reuse, R161 ;  /* 0x000000a1009e7220 */ /* 0x040fe20000410000 */
[C---:B------:R-:W-:Y:S01]  /*7780*/  FMUL.FTZ R14, R0.reuse, R163 ;  /* 0x000000a3000e7220 */ /* 0x040fe20000410000 */
[C---:B------:R-:W-:Y:S01]  /*7790*/  FMUL.FTZ R161, R0.reuse, R164 ;  /* 0x000000a400a17220 */ /* 0x040fe20000410000 */
[C---:B------:R-:W-:Y:S01]  /*77a0*/  FMUL.FTZ R20, R0.reuse, R167 ;  /* 0x000000a700147220 */ /* 0x040fe20000410000 */
[C---:B------:R-:W-:Y:S01]  /*77b0*/  FMUL.FTZ R15, R0.reuse, R166 ;  /* 0x000000a6000f7220 */ /* 0x040fe20000410000 */
[C---:B------:R-:W-:Y:S01]  /*77c0*/  FMUL.FTZ R162, R0.reuse, R165 ;  /* 0x000000a500a27220 */ /* 0x040fe20000410000 */
[----:B------:R-:W-:Y:S01]  /*77d0*/  QGMMA.64x256x32.F32.E4M3.E4M3 R24, R188, gdesc[UR4], R24, gsb0 ;  /* 0x03e00004bc187df3 */ /* 0x000fe20008000818 */
        /* <DEDUP_REMOVED lines=11> */
[----:B------:R-:W-:Y:S01]  /*7890*/  UIADD3 UR6, UR6, 0x2, URZ ;  /* 0x0000000206067890 */ /* 0x000fe2000fffe03f */
[C---:B------:R-:W-:Y:S01]  /*78a0*/  FMUL.FTZ R169, R0.reuse, R176 ;  /* 0x000000b000a97220 */ /* 0x040fe20000410000 */
[C---:B------:R-:W-:Y:S01]  /*78b0*/  FMUL.FTZ R160, R0.reuse, R175 ;  /* 0x000000af00a07220 */ /* 0x040fe20000410000 */
[----:B------:R-:W-:Y:S01]  /*78c0*/  UMOV UR7, 0x80000020 ;  /* 0x8000002000077882 */ /* 0x000fe20000000000 */
[----:B------:R-:W-:Y:S01]  /*78d0*/  FMUL.FTZ R170, R0, R177 ;  /* 0x000000b100aa7220 */ /* 0x000fe20000410000 */
[----:B------:R-:W2:Y:S01]  /*78e0*/  MUFU.TANH R153, R153 ;  /* 0x0000009900997308 */ /* 0x000ea20000002400 */
[----:B0-----:R-:W-:Y:S01]  /*78f0*/  FMNMX.FTZ R6, R152, R7, !PT ;  /* 0x0000000798067209 */ /* 0x001fe20007810000 */
[----:B------:R-:W-:Y:S01]  /*7900*/  FMUL.FTZ R165, R0, R178 ;  /* 0x000000b200a57220 */ /* 0x000fe20000410000 */
[----:B------:R-:W-:Y:S01]  /*7910*/  UMOV UR10, UR52 ;  /* 0x00000034000a7c82 */ /* 0x000fe20008000000 */
[----:B------:R-:W0:Y:S04]  /*7920*/  S2R R204, SR_TID.X ;  /* 0x0000000000cc7919 */ /* 0x000e280000002100 */
[----:B------:R-:W3:Y:S01]  /*7930*/  MUFU.TANH R11, R11 ;  /* 0x0000000b000b7308 */ /* 0x000ee20000002400 */
[----:B-1----:R-:W-:Y:S01]  /*7940*/  FMNMX.FTZ R172, R10, R167, !PT ;  /* 0x000000a70aac7209 */ /* 0x002fe20007810000 */
[----:B------:R-:W-:-:S06]  /*7950*/  FMUL.FTZ R167, R0, R179 ;  /* 0x000000b300a77220 */ /* 0x000fcc0000410000 */
[----:B------:R-:W1:Y:S01]  /*7960*/  MUFU.TANH R154, R154 ;  /* 0x0000009a009a7308 */ /* 0x000e620000002400 */
[----:B--2---:R-:W-:-:S07]  /*7970*/  FMNMX.FTZ R7, R153, R6, !PT ;  /* 0x0000000699077209 */ /* 0x004fce0007810000 */
[----:B------:R-:W2:Y:S01]  /*7980*/  MUFU.TANH R12, R12 ;  /* 0x0000000c000c7308 */ /* 0x000ea20000002400 */
[----:B---3--:R-:W-:Y:S01]  /*7990*/  FMNMX.FTZ R171, R11, R172, !PT ;  /* 0x000000ac0bab7209 */ /* 0x008fe20007810000 */
[----:B------:R-:W-:Y:S01]  /*79a0*/  FMUL.FTZ R172, R0, R180 ;  /* 0x000000b400ac7220 */ /* 0x000fe20000410000 */
[----:B------:R-:W-:-:S05]  /*79b0*/  IMAD.U32 R180, RZ, RZ, UR10 ;  /* 0x0000000affb47e24 */ /* 0x000fca000f8e00ff */
[----:B------:R-:W3:Y:S01]  /*79c0*/  MUFU.TANH R157, R157 ;  /* 0x0000009d009d7308 */ /* 0x000ee20000002400 */
[----:B-1----:R-:W-:Y:S02]  /*79d0*/  FMNMX.FTZ R6, R154, R7, !PT ;  /* 0x000000079a067209 */ /* 0x002fe40007810000 */
[----:B0-----:R-:W-:-:S05]  /*79e0*/  SHF.R.U32.HI R204, RZ, 0x7, R204 ;  /* 0x00000007ffcc7819 */ /* 0x001fca00000116cc */
[----:B------:R-:W0:Y:S01]  /*79f0*/  MUFU.TANH R13, R13 ;  /* 0x0000000d000d7308 */ /* 0x000e220000002400 */
[----:B--2---:R-:W-:-:S07]  /*7a00*/  FMNMX.FTZ R174, R12, R171, !PT ;  /* 0x000000ab0cae7209 */ /* 0x004fce0007810000 */
[----:B------:R-:W1:Y:S01]  /*7a10*/  MUFU.TANH R158, R158 ;  /* 0x0000009e009e7308 */ /* 0x000e620000002400 */
[----:B---3--:R-:W-:-:S07]  /*7a20*/  FMNMX.FTZ R7, R157, R6, !PT ;  /* 0x000000069d077209 */ /* 0x008fce0007810000 */
        /* <DEDUP_REMOVED lines=24> */
[----:B------:R-:W-:Y:S01]  /*7bb0*/  FMUL.FTZ R173, R0, R183 ;  /* 0x000000b700ad7220 */ /* 0x000fe20000410000 */
[----:B------:R-:W-:-:S05]  /*7bc0*/  IMAD.U32 R183, RZ, RZ, UR10 ;  /* 0x0000000affb77e24 */ /* 0x000fca000f8e00ff */
        /* <DEDUP_REMOVED lines=19> */
[----:B--2---:R-:W-:-:S05]  /*7d00*/  FMNMX.FTZ R175, R174, R7, !PT ;  /* 0x00000007aeaf7209 */ /* 0x004fca0007810000 */
[----:B------:R-:W2:Y:S01]  /*7d10*/  SHFL.BFLY PT, R6, R175, 0x2, 0x1f ;  /* 0x0c401f00af067f89 */ /* 0x000ea200000e0000 */
[----:B0-----:R-:W-:-:S04]  /*7d20*/  FMNMX.FTZ R176, R171, R176, !PT ;  /* 0x000000b0abb07209 */ /* 0x001fc80007810000 */
[----:B-1----:R-:W-:-:S05]  /*7d30*/  FMNMX.FTZ R176, R173, R176, !PT ;  /* 0x000000b0adb07209 */ /* 0x002fca0007810000 */
[----:B------:R-:W0:Y:S01]  /*7d40*/  SHFL.BFLY PT, R7, R176, 0x2, 0x1f ;  /* 0x0c401f00b0077f89 */ /* 0x000e2200000e0000 */
[----:B--2---:R-:W-:-:S05]  /*7d50*/  FMNMX.FTZ R177, R175, R6, !PT ;  /* 0x00000006afb17209 */ /* 0x004fca0007810000 */
[----:B------:R-:W1:Y:S01]  /*7d60*/  SHFL.BFLY PT, R6, R177, 0x1, 0x1f ;  /* 0x0c201f00b1067f89 */ /* 0x000e6200000e0000 */
[----:B------:R-:W-:Y:S02]  /*7d70*/  WARPGROUP.DEPBAR.LE gsb0, 0x0 ;  /* 0x00008000000079c5 */ /* 0x000fe40000010000 */
[----:B------:R-:W-:-:S06]  /*7d80*/  WARPGROUP.ARRIVE ;  /* 0x00000000000079c5 */ /* 0x000fcc0000000000 */
[----:B------:R-:W-:Y:S01]  /*7d90*/  QGMMA.64x256x32.F32.E4M3.E4M3 R24, R184, gdesc[UR4], R24, gsb0 ;  /* 0x03e00004b8187df3 */ /* 0x000fe20008000818 */
[----:B0-----:R-:W-:-:S05]  /*7da0*/  FMNMX.FTZ R178, R176, R7, !PT ;  /* 0x00000007b0b27209 */ /* 0x001fca0007810000 */
[----:B------:R-:W0:Y:S01]  /*7db0*/  SHFL.BFLY PT, R179, R178, 0x1, 0x1f ;  /* 0x0c201f00b2b37f89 */ /* 0x000e2200000e0000 */
[----:B-1----:R-:W-:-:S05]  /*7dc0*/  FMNMX.FTZ R7, R177, R6, !PT ;  /* 0x00000006b1077209 */ /* 0x002fca0007810000 */
[----:B------:R-:W-:-:S04]  /*7dd0*/  FFMA.FTZ R181, R7, R180, -8 ;  /* 0xc100000007b57423 */ /* 0x000fc800000100b4 */
[--C-:B------:R-:W-:Y:S01]  /*7de0*/  FFMA.FTZ R177, R168, UR10, -R181.reuse ;  /* 0x0000000aa8b17c23 */ /* 0x100fe200080108b5 */
[----:B------:R-:W-:-:S01]  /*7df0*/  FFMA.FTZ R168, R169, UR10, -R181 ;  /* 0x0000000aa9a87c23 */ /* 0x000fc200080108b5 */
[--C-:B------:R-:W-:Y:S01]  /*7e00*/  FFMA.FTZ R169, R170, UR10, -R181.reuse ;  /* 0x0000000aaaa97c23 */ /* 0x100fe200080108b5 */
[----:B------:R-:W-:-:S01]  /*7e10*/  FFMA.FTZ R170, R172, UR10, -R181 ;  /* 0x0000000aacaa7c23 */ /* 0x000fc200080108b5 */
[--C-:B------:R-:W-:Y:S01]  /*7e20*/  FFMA.FTZ R175, R203, UR10, -R181.reuse ;  /* 0x0000000acbaf7c23 */ /* 0x100fe200080108b5 */
[----:B------:R-:W-:-:S01]  /*7e30*/  FFMA.FTZ R152, R152, UR10, -R181 ;  /* 0x0000000a98987c23 */ /* 0x000fc200080108b5 */
[--C-:B------:R-:W-:Y:S01]  /*7e40*/  FFMA.FTZ R153, R153, UR10, -R181.reuse ;  /* 0x0000000a99997c23 */ /* 0x100fe200080108b5 */
[----:B0-----:R-:W-:Y:S01]  /*7e50*/  FMNMX.FTZ R6, R178, R179, !PT ;  /* 0x000000b3b2067209 */ /* 0x001fe20007810000 */
[----:B------:R-:W-:Y:S01]  /*7e60*/  FADD.FTZ R179, -R7, R202 ;  /* 0x000000ca07b37221 */ /* 0x000fe20000010100 */
[----:B------:R-:W-:-:S01]  /*7e70*/  FFMA.FTZ R154, R154, UR10, -R181 ;  /* 0x0000000a9a9a7c23 */ /* 0x000fc200080108b5 */
[----:B------:R-:W-:Y:S01]  /*7e80*/  MUFU.EX2 R175, R175 ;  /* 0x000000af00af7308 */ /* 0x000fe20000000800 */
[----:B------:R-:W-:-:S01]  /*7e90*/  FFMA.FTZ R157, R157, UR10, -R181 ;  /* 0x0000000a9d9d7c23 */ /* 0x000fc200080108b5 */
[----:B------:R-:W-:Y:S01]  /*7ea0*/  FMUL.FTZ R179, R179, UR10 ;  /* 0x0000000ab3b37c20 */ /* 0x000fe20008410000 */
[----:B------:R-:W-:-:S01]  /*7eb0*/  FADD.FTZ R21, -R6, R21 ;  /* 0x0000001506157221 */ /* 0x000fc20000010100 */
[----:B------:R-:W-:Y:S01]  /*7ec0*/  FFMA.FTZ R172, R6, R183, -8 ;  /* 0xc100000006ac7423 */ /* 0x000fe200000100b7 */
[----:B------:R-:W-:-:S01]  /*7ed0*/  FFMA.FTZ R158, R158, UR10, -R181 ;  /* 0x0000000a9e9e7c23 */ /* 0x000fc200080108b5 */
[----:B------:R-:W-:Y:S01]  /*7ee0*/  FFMA.FTZ R161, R161, UR10, -R181 ;  /* 0x0000000aa1a17c23 */ /* 0x000fe200080108b5 */
[----:B------:R-:W-:Y:S01]  /*7ef0*/  FMUL.FTZ R21, R21, UR10 ;  /* 0x0000000a15157c20 */ /* 0x000fe20008410000 */
[----:B------:R0:W1:Y:S01]  /*7f00*/  MUFU.EX2 R176, R179 ;  /* 0x000000b300b07308 */ /* 0x0000620000000800 */
[----:B------:R-:W-:-:S01]  /*7f10*/  FFMA.FTZ R178, R15, UR10, -R172 ;  /* 0x0000000a0fb27c23 */ /* 0x000fc200080108ac */
[----:B------:R-:W-:Y:S01]  /*7f20*/  FFMA.FTZ R15, R156, UR10, -R172 ;  /* 0x0000000a9c0f7c23 */ /* 0x000fe200080108ac */
[----:B------:R-:W-:-:S01]  /*7f30*/  FFMA.FTZ R162, R162, UR10, -R181 ;  /* 0x0000000aa2a27c23 */ /* 0x000fc200080108b5 */
[--C-:B------:R-:W-:Y:S01]  /*7f40*/  FFMA.FTZ R163, R163, UR10, -R181.reuse ;  /* 0x0000000aa3a37c23 */ /* 0x100fe200080108b5 */
[----:B------:R-:W-:-:S01]  /*7f50*/  FFMA.FTZ R164, R164, UR10, -R181 ;  /* 0x0000000aa4a47c23 */ /* 0x000fc200080108b5 */
[----:B------:R-:W-:Y:S01]  /*7f60*/  FFMA.FTZ R166, R166, UR10, -R181 ;  /* 0x0000000aa6a67c23 */ /* 0x000fe200080108b5 */
[----:B------:R-:W-:-:S01]  /*7f70*/  FFMA.FTZ R160, R160, UR10, -R172 ;  /* 0x0000000aa0a07c23 */ /* 0x000fc200080108ac */
[----:B------:R-:W-:Y:S01]  /*7f80*/  MUFU.EX2 R21, R21 ;  /* 0x0000001500157308 */ /* 0x000fe20000000800 */
[----:B0-----:R-:W-:-:S01]  /*7f90*/  FFMA.FTZ R179, R174, UR10, -R181 ;  /* 0x0000000aaeb37c23 */ /* 0x001fc200080108b5 */
[--C-:B------:R-:W-:Y:S01]  /*7fa0*/  FFMA.FTZ R174, R9, UR10, -R172.reuse ;  /* 0x0000000a09ae7c23 */ /* 0x100fe200080108ac */
[----:B------:R-:W-:-:S01]  /*7fb0*/  FFMA.FTZ R9, R10, UR10, -R172 ;  /* 0x0000000a0a097c23 */ /* 0x000fc200080108ac */
[--C-:B------:R-:W-:Y:S01]  /*7fc0*/  FFMA.FTZ R10, R11, UR10, -R172.reuse ;  /* 0x0000000a0b0a7c23 */ /* 0x100fe200080108ac */
[----:B------:R-:W-:-:S01]  /*7fd0*/  FFMA.FTZ R11, R12, UR10, -R172 ;  /* 0x0000000a0c0b7c23 */ /* 0x000fc200080108ac */
[--C-:B------:R-:W-:Y:S01]  /*7fe0*/  FFMA.FTZ R12, R13, UR10, -R172.reuse ;  /* 0x0000000a0d0c7c23 */ /* 0x100fe200080108ac */
[----:B------:R-:W-:-:S01]  /*7ff0*/  FFMA.FTZ R13, R14, UR10, -R172 ;  /* 0x0000000a0e0d7c23 */ /* 0x000fc200080108ac */
[----:B------:R-:W0:Y:S01]  /*8000*/  MUFU.EX2 R174, R174 ;  /* 0x000000ae00ae7308 */ /* 0x000e220000000800 */
[----:B-1----:R-:W-:-:S01]  /*8010*/  FFMA.FTZ R3, R176, R3, R175 ;  /* 0x00000003b0037223 */ /* 0x002fc200000100af */
[--C-:B------:R-:W-:Y:S01]  /*8020*/  FFMA.FTZ R181, R20, UR10, -R172.reuse ;  /* 0x0000000a14b57c23 */ /* 0x100fe200080108ac */
[----:B------:R-:W-:-:S01]  /*8030*/  FFMA.FTZ R14, R155, UR10, -R172 ;  /* 0x0000000a9b0e7c23 */ /* 0x000fc200080108ac */
[--C-:B------:R-:W-:Y:S01]  /*8040*/  FFMA.FTZ R20, R159, UR10, -R172.reuse ;  /* 0x0000000a9f147c23 */ /* 0x100fe200080108ac */
[----:B------:R-:W-:-:S01]  /*8050*/  FFMA.FTZ R165, R165, UR10, -R172 ;  /* 0x0000000aa5a57c23 */ /* 0x000fc200080108ac */
[----:B------:R-:W-:Y:S01]  /*8060*/  IMAD.U32 R183, RZ, RZ, UR53 ;  /* 0x00000035ffb77e24 */ /* 0x000fe2000f8e00ff */
[----:B------:R-:W-:Y:S01]  /*8070*/  IADD3 R159, -R204, 0xb, RZ ;  /* 0x0000000bcc9f7810 */ /* 0x000fe20007ffe1ff */
[----:B------:R-:W1:Y:S01]  /*8080*/  MUFU.EX2 R152, R152 ;  /* 0x0000009800987308 */ /* 0x000e620000000800 */
[----:B------:R-:W-:-:S01]  /*8090*/  FFMA.FTZ R167, R167, UR10, -R172 ;  /* 0x0000000aa7a77c23 */ /* 0x000fc200080108ac */
[--C-:B------:R-:W-:Y:S01]  /*80a0*/  FFMA.FTZ R171, R171, UR10, -R172.reuse ;  /* 0x0000000aabab7c23 */ /* 0x100fe200080108ac */
[----:B------:R-:W-:-:S05]  /*80b0*/  FFMA.FTZ R172, R173, UR10, -R172 ;  /* 0x0000000aadac7c23 */ /* 0x000fca00080108ac */
[----:B------:R-:W2:Y:S01]  /*80c0*/  MUFU.EX2 R9, R9 ;  /* 0x0000000900097308 */ /* 0x000ea20000000800 */
[----:B0-----:R-:W-:-:S07]  /*80d0*/  FFMA.FTZ R4, R21, R4, R174 ;  /* 0x0000000415047223 */ /* 0x001fce00000100ae */
        /* <DEDUP_REMOVED lines=34> */
[----:B------:R-:W2:Y:S08]  /*8300*/  MUFU.EX2 R20, R20 ;  /* 0x0000001400147308 */ /* 0x000eb00000000800 */
[----:B------:R-:W3:Y:S08]  /*8310*/  MUFU.EX2 R177, R177 ;  /* 0x000000b100b17308 */ /* 0x000ef00000000800 */
[----:B------:R-:W4:Y:S08]  /*8320*/  MUFU.EX2 R160, R160 ;  /* 0x000000a000a07308 */ /* 0x000f300000000800 */
[----:B------:R5:W-:Y:S08]  /*8330*/  MUFU.EX2 R180, R165 ;  /* 0x000000a500b47308 */ /* 0x000bf00000000800 */
[----:B------:R-:W4:Y:S01]  /*8340*/  MUFU.EX2 R168, R168 ;  /* 0x000000a800a87308 */ /* 0x000f220000000800 */
[----:B-----5:R-:W-:-:S05]  /*8350*/  @!P1 LEA R165, R183, UR41, 0x3 ;  /* 0x00000029b7a59c11 */ /* 0x020fca000f8e18ff */
[----:B------:R-:W-:Y:S02]  /*8360*/  @!P1 VIADD R3, R165, 0x28440 ;  /* 0x00028440a5039836 */ /* 0x000fe40000000000 */
[----:B------:R-:W5:Y:S03]  /*8370*/  MUFU.EX2 R169, R169 ;  /* 0x000000a900a97308 */ /* 0x000f660000000800 */
[----:B------:R-:W-:-:S05]  /*8380*/  @!P1 PRMT R3, RZ, 0x654, R3 ;  /* 0x00000654ff039816 */ /* 0x000fca0000000003 */
[----:B------:R-:W5:Y:S01]  /*8390*/  MUFU.EX2 R182, R167 ;  /* 0x000000a700b67308 */ /* 0x000f620000000800 */
[----:B------:R-:W-:Y:S02]  /*83a0*/  WARPGROUP.DEPBAR.LE gsb0, 0x0 ;  /* 0x00008000000079c5 */ /* 0x000fe40000010000 */
[----:B------:R0:W-:Y:S06]  /*83b0*/  BAR.ARV R159, 0x100 ;  /* 0x0004009f0000751d */ /* 0x0001ec0000002000 */
[----:B------:R-:W5:Y:S01]  /*83c0*/  MUFU.EX2 R170, R170 ;  /* 0x000000aa00aa7308 */ /* 0x000f620000000800 */
[----:B------:R3:W-:Y:S01]  /*83d0*/  @!P1 SYNCS.ARRIVE.TRANS64.RED.A1T0 RZ, [R3+URZ], RZ ;  /* 0x000000ff03ff99a7 */ /* 0x0007e2000810043f */
[----:B0-----:R-:W-:-:S01]  /*83e0*/  FADD.FTZ R159, R15, R4 ;  /* 0x000000040f9f7221 */ /* 0x001fc20000010000 */
[----:B-1----:R-:W-:-:S03]  /*83f0*/  FADD.FTZ R4, R166, R155 ;  /* 0x0000009ba6047221 */ /* 0x002fc60000010000 */
[----:B--2---:R-:W-:Y:S02]  /*8400*/  FADD.FTZ R159, R20, R159 ;  /* 0x0000009f149f7221 */ /* 0x004fe40000010000 */
[----:B------:R-:W0:Y:S01]  /*8410*/  MUFU.EX2 R156, R171 ;  /* 0x000000ab009c7308 */ /* 0x000e220000000800 */
[----:B---3--:R-:W-:-:S01]  /*8420*/  FADD.FTZ R3, R177, R4 ;  /* 0x00000004b1037221 */ /* 0x008fc20000010000 */
[----:B----4-:R-:W-:-:S03]  /*8430*/  FADD.FTZ R159, R160, R159 ;  /* 0x0000009fa09f7221 */ /* 0x010fc60000010000 */
[----:B------:R-:W-:Y:S01]  /*8440*/  FADD.FTZ R4, R168, R3 ;  /* 0x00000003a8047221 */ /* 0x000fe20000010000 */
[----:B------:R-:W-:-:S02]  /*8450*/  FADD.FTZ R159, R180, R159 ;  /* 0x0000009fb49f7221 */ /* 0x000fc40000010000 */
[----:B------:R-:W1:Y:S01]  /*8460*/  MUFU.EX2 R179, R179 ;  /* 0x000000b300b37308 */ /* 0x000e620000000800 */
[----:B-----5:R-:W-:-:S01]  /*8470*/  FADD.FTZ R3, R169, R4 ;  /* 0x00000004a9037221 */ /* 0x020fc20000010000 */
[----:B------:R-:W-:-:S03]  /*8480*/  FADD.FTZ R159, R182, R159 ;  /* 0x0000009fb69f7221 */ /* 0x000fc60000010000 */
[----:B------:R-:W-:-:S03]  /*8490*/  FADD.FTZ R4, R170, R3 ;  /* 0x00000003aa047221 */ /* 0x000fc60000010000 */
[----:B------:R-:W2:Y:S01]  /*84a0*/  MUFU.EX2 R172, R172 ;  /* 0x000000ac00ac7308 */ /* 0x000ea20000000800 */
[----:B0-----:R-:W-:-:S01]  /*84b0*/  FADD.FTZ R159, R156, R159 ;  /* 0x0000009f9c9f7221 */ /* 0x001fc20000010000 */
[----:B-1----:R-:W-:-:S03]  /*84c0*/  FADD.FTZ R3, R179, R4 ;  /* 0x00000004b3037221 */ /* 0x002fc60000010000 */
[----:B--2---:R-:W-:Y:S01]  /*84d0*/  FADD.FTZ R4, R172, R159 ;  /* 0x0000009fac047221 */ /* 0x004fe20000010000 */
[----:B------:R-:W-:Y:S06]  /*84e0*/  @!P0 BRA `(.L_x_904) ;  /* 0x0000000000048947 */ /* 0x000fec0003800000 */
[----:B------:R-:W-:Y:S01]  /*84f0*/  BPT.TRAP 0x1 ;  /* 0x000000040000795c */ /* 0x000fe20000300000 */
.L_x_904:
[----:B------:R-:W-:Y:S01]  /*8500*/  ULEA UR6, UR54, UR41, 0x3 ;  /* 0x0000002936067291 */ /* 0x000fe2000f8e183f */
[----:B------:R-:W-:Y:S01]  /*8510*/  ISETP.GT.AND P2, PT, R5, R8, PT ;  /* 0x000000080500720c */ /* 0x000fe20003f44270 */
        /* <DEDUP_REMOVED lines=16> */
[----:B------:R-:W-:Y:S01]  /*8620*/  SYNCS.ARRIVE.TRANS64.RED.A1T0 RZ, [UR6], RZ ;  /* 0x000000ffffff79a7 */ /* 0x000fe20008100406 */
        /* <DEDUP_REMOVED lines=136> */
[----:B------:R-:W-:-:S05]  /*8eb0*/  UMOV UR52, UR53 ;  /* 0x0000003500347c82 */ /* 0x000fca0008000000 */
.L_x_895:
[----:B------:R-:W-:-:S13]  /*8ec0*/  ISETP.GE.AND P2, PT, R5, UR39, PT ;  /* 0x0000002705007c0c */ /* 0x000fda000bf46270 */
[----:B------:R-:W-:Y:S05]  /*8ed0*/  @!P2 BRA `(.L_x_906) ;  /* 0x000000280020a947 */ /* 0x000fea0003800000 */
[----:B------:R-:W-:Y:S01]  /*8ee0*/  IMAD.MOV.U32 R9, RZ, RZ, R6 ;  /* 0x000000ffff097224 */ /* 0x000fe200078e0006 */
[----:B------:R-:W-:Y:S01]  /*8ef0*/  UMOV UR57, UR52 ;  /* 0x0000003400397c82 */ /* 0x000fe20008000000 */
[----:B------:R-:W-:Y:S01]  /*8f00*/  IMAD.MOV.U32 R8, RZ, RZ, R7 ;  /* 0x000000ffff087224 */ /* 0x000fe200078e0007 */
[----:B------:R-:W-:Y:S01]  /*8f10*/  UMOV UR58, UR45 ;  /* 0x0000002d003a7c82 */ /* 0x000fe20008000000 */
[----:B------:R-:W-:Y:S01]  /*8f20*/  ULDC UR53, c[0x0][0x9e4] ;  /* 0x0002790000357ab9 */ /* 0x000fe20000000800 */
[----:B------:R-:W-:Y:S01]  /*8f30*/  ULDC UR55, c[0x0][0x288] ;  /* 0x0000a20000377ab9 */ /* 0x000fe20000000800 */
[----:B------:R-:W-:Y:S01]  /*8f40*/  ULDC UR52, c[0x0][0x988] ;  /* 0x0002620000347ab9 */ /* 0x000fe20000000800 */
[----:B------:R-:W-:-:S05]  /*8f50*/  ULDC UR54, c[0x0][0x9e0] ;  /* 0x0002780000367ab9 */ /* 0x000fca0000000800 */
.L_x_924:
[----:B------:R-:W-:Y:S01]  /*8f60*/  ISETP.NE.AND P2, PT, RZ, UR42, PT ;  /* 0x0000002aff007c0c */ /* 0x000fe2000bf45270 */
[----:B------:R-:W-:-:S04]  /*8f70*/  UISETP.NE.AND UP0, UPT, UR57, 0x1, UPT ;  /* 0x000000013900788c */ /* 0x000fc8000bf05270 */
[----:B------:R-:W-:-:S04]  /*8f80*/  USEL UR45, URZ, 0x1, UP0 ;  /* 0x000000013f2d7887 */ /* 0x000fc80008000000 */
[----:B------:R-:W-:-:S04]  /*8f90*/  ULOP3.LUT UR45, UR58, UR45, URZ, 0x3c, !UPT ;  /* 0x0000002d3a2d7292 */ /* 0x000fc8000f8e3c3f */
[----:B------:R-:W-:Y:S08]  /*8fa0*/  @P2 BRA `(.L_x_907) ;  /* 0x0000000000382947 */ /* 0x000ff00003800000 */
[----:B------:R-:W-:Y:S05]  /*8fb0*/  @!P0 BRA `(.L_x_908) ;  /* 0x0000000000048947 */ /* 0x000fea0003800000 */
[----:B------:R-:W-:Y:S01]  /*8fc0*/  BPT.TRAP 0x1 ;  /* 0x000000040000795c */ /* 0x000fe20000300000 */
.L_x_908:
        /* <DEDUP_REMOVED lines=9> */
.L_x_909:
[----:B-1----:R-:W-:Y:S05]  /*9060*/  @P3 BRA `(.L_x_907) ;  /* 0x0000000000083947 */ /* 0x002fea0003800000 */
[----:B------:R-:W1:Y:S02]  /*9070*/  SYNCS.PHASECHK.TRANS64.TRYWAIT P3, [UR6+0x28430], R6 ;  /* 0x02843006ff0075a7 */ /* 0x000e640008060146 */
[----:B-1----:R-:W-:Y:S05]  /*9080*/  @!P3 BRA `(.L_x_910) ;  /* 0x000000b000dcb947 */ /* 0x002fea0003800000 */
.L_x_907:
        /* <DEDUP_REMOVED lines=50> */
.L_x_912:
[----:B------:R-:W-:Y:S01]  /*93b0*/  ULEA UR6, UR57, UR41, 0x3 ;  /* 0x0000002939067291 */ /* 0x000fe2000f8e183f */
[----:B------:R-:W-:-:S05]  /*93c0*/  IMAD.U32 R6, RZ, RZ, UR58 ;  /* 0x0000003aff067e24 */ /* 0x000fca000f8e00ff */
[----:B------:R-:W-:-:S04]  /*93d0*/  SHF.L.U32 R6, R6, 0x1f, RZ ;  /* 0x0000001f06067819 */ /* 0x000fc800000006ff */
[----:B------:R0:W1:Y:S01]  /*93e0*/  SYNCS.PHASECHK.TRANS64.TRYWAIT P2, [UR6+0x28450], R6 ;  /* 0x02845006ff0075a7 */ /* 0x0000620008040146 */
[----:B------:R-:W-:Y:S05]  /*93f0*/  @!P0 BRA `(.L_x_913) ;  /* 0x0000000000048947 */ /* 0x000fea0003800000 */
[----:B------:R-:W-:Y:S01]  /*9400*/  BPT.TRAP 0x1 ;  /* 0x000000040000795c */ /* 0x000fe20000300000 */
.L_x_913:
[----:B-1----:R-:W-:Y:S05]  /*9410*/  @P2 BRA `(.L_x_911) ;  /* 0x0000000000082947 */ /* 0x002fea0003800000 */
[----:B------:R-:W1:Y:S02]  /*9420*/  SYNCS.PHASECHK.TRANS64.TRYWAIT P2, [UR6+0x28450], R6 ;  /* 0x02845006ff0075a7 */ /* 0x000e640008040146 */
[----:B-1----:R-:W-:Y:S05]  /*9430*/  @!P2 BRA `(.L_x_914) ;  /* 0x000000b00008a947 */ /* 0x002fea0003800000 */
.L_x_911:
[----:B------:R-:W-:Y:S01]  /*9440*/  UIADD3 UR6, UR41, 0x8000, URZ ;  /* 0x0000800029067890 */ /* 0x000fe2000fffe03f */
[----:B------:R-:W-:Y:S01]  /*9450*/  WARPGROUP.ARRIVE ;  /* 0x00000000000079c5 */ /* 0x000fe20000000000 */
[----:B------:R-:W-:Y:S01]  /*9460*/  UMOV UR7, 0x80000020 ;  /* 0x8000002000077882 */ /* 0x000fe20000000000 */
[----:B01----:R-:W0:Y:S01]  /*9470*/  @P5 LDC R6, c[0x0][0x44c] ;  /* 0x00011300ff065b82 */ /* 0x003e220000000800 */
[----:B------:R-:W-:-:S03]  /*9480*/  USHF.R.U32.HI UR6, URZ, 0x4, UR6 ;  /* 0x000000043f067899 */ /* 0x000fc60008011606 */
[----:B------:R-:W1:Y:S01]  /*9490*/  S2R R202, SR_TID.X ;  /* 0x0000000000ca7919 */ /* 0x000e620000002100 */
[C---:B------:R-:W-:Y:S01]  /*94a0*/  FMUL.FTZ R13, R0.reuse, R158 ;  /* 0x0000009e000d7220 */ /* 0x040fe20000410000 */
[C---:B------:R-:W-:Y:S01]  /*94b0*/  FMUL.FTZ R158, R0.reuse, R174 ;  /* 0x000000ae009e7220 */ /* 0x040fe20000410000 */
[----:B------:R-:W-:Y:S01]  /*94c0*/  ULOP3.LUT UR6, UR6, 0x3fff, URZ, 0xc0, !UPT ;  /* 0x00003fff06067892 */ /* 0x000fe2000f8ec03f */
[C---:B------:R-:W-:Y:S01]  /*94d0*/  FMUL.FTZ R174, R0.reuse, R176 ;  /* 0x000000b000ae7220 */ /* 0x040fe20000410000 */
[C---:B------:R-:W-:Y:S01]  /*94e0*/  FMUL.FTZ R176, R0.reuse, R177 ;  /* 0x000000b100b07220 */ /* 0x040fe20000410000 */
[----:B------:R-:W2:Y:S01]  /*94f0*/  @P5 LDC R7, c[0x0][0x450] ;  /* 0x00011400ff075b82 */ /* 0x000ea20000000800 */
[----:B------:R-:W-:Y:S01]  /*9500*/  ULOP3.LUT UR6, UR6, 0x10000, URZ, 0xfc, !UPT ;  /* 0x0001000006067892 */ /* 0x000fe2000f8efc3f */
[C---:B------:R-:W-:Y:S01]  /*9510*/  FMUL.FTZ R14, R0.reuse, R162 ;  /* 0x000000a2000e7220 */ /* 0x040fe20000410000 */
[----:B------:R-:W-:Y:S02]  /*9520*/  VIADD R177, R17, UR36 ;  /* 0x0000002411b17c36 */ /* 0x000fe40008000000 */
[C---:B------:R-:W-:Y:S01]  /*9530*/  FMUL.FTZ R162, R0.reuse, R179 ;  /* 0x000000b300a27220 */ /* 0x040fe20000410000 */
[----:B------:R-:W-:Y:S01]  /*9540*/  ULEA UR6, UR57, UR6, 0xa ;  /* 0x0000000639067291 */ /* 0x000fe2000f8e503f */
[C---:B------:R-:W-:Y:S01]  /*9550*/  FMUL.FTZ R15, R0.reuse, R163 ;  /* 0x000000a3000f7220 */ /* 0x040fe20000410000 */
[C---:B------:R-:W-:Y:S01]  /*9560*/  FMUL.FTZ R163, R0.reuse, R178 ;  /* 0x000000b200a37220 */ /* 0x040fe20000410000 */
[----:B------:R-:W3:Y:S01]  /*9570*/  LDC R179, c[0x0][0x2f0] ;  /* 0x0000bc00ffb37b82 */ /* 0x000ee20000000800 */
[----:B------:R-:W-:Y:S01]  /*9580*/  FMUL.FTZ R20, R0, R152 ;  /* 0x0000009800147220 */ /* 0x000fe20000410000 */
[----:B------:R-:W-:-:S02]  /*9590*/  IMAD.SHL.U32 R178, R5, 0x40, RZ ;  /* 0x0000004005b27824 */ /* 0x000fc400078e00ff */
[C---:B------:R-:W-:Y:S01]  /*95a0*/  FMUL.FTZ R152, R0.reuse, R166 ;  /* 0x000000a600987220 */ /* 0x040fe20000410000 */
[----:B------:R-:W-:Y:S02]  /*95b0*/  IMAD.U32 R166, RZ, RZ, UR56 ;  /* 0x00000038ffa67e24 */ /* 0x000fe4000f8e00ff */
[----:B------:R-:W-:Y:S01]  /*95c0*/  FMUL.FTZ R21, R0, R153 ;  /* 0x0000009900157220 */ /* 0x000fe20000410000 */
[----:B------:R-:W-:Y:S01]  /*95d0*/  QGMMA.64x256x32.F32.E4M3.E4M3 R24, R188, gdesc[UR4], R24, gsb0 ;  /* 0x03e00004bc187df3 */ /* 0x000fe20008000818 */
[----:B------:R-:W-:Y:S01]  /*95e0*/  UIADD3 UR6, UR6, 0x2, URZ ;  /* 0x0000000206067890 */ /* 0x000fe2000fffe03f */
[----:B0-----:R-:W-:Y:S01]  /*95f0*/  @P5 IMAD.HI.U32 R6, R177, R6, RZ ;  /* 0x00000006b1065227 */ /* 0x001fe200078e00ff */
[----:B------:R-:W-:-:S03]  /*9600*/  UMOV UR7, 0x80000020 ;  /* 0x8000002000077882 */ /* 0x000fc60000000000 */
[C---:B------:R-:W-:Y:S01]  /*9610*/  FMUL.FTZ R10, R0.reuse, R154 ;  /* 0x0000009a000a7220 */ /* 0x040fe20000410000 */
[C---:B------:R-:W-:Y:S01]  /*9620*/  FMUL.FTZ R11, R0.reuse, R155 ;  /* 0x0000009b000b7220 */ /* 0x040fe20000410000 */
[C---:B------:R-:W-:Y:S01]  /*9630*/  FMUL.FTZ R153, R0.reuse, R156 ;  /* 0x0000009c00997220 */ /* 0x040fe20000410000 */
[C---:B------:R-:W-:Y:S01]  /*9640*/  FMUL.FTZ R155, R0.reuse, R157 ;  /* 0x0000009d009b7220 */ /* 0x040fe20000410000 */
[C---:B------:R-:W-:Y:S01]  /*9650*/  FMUL.FTZ R12, R0.reuse, R159 ;  /* 0x0000009f000c7220 */ /* 0x040fe20000410000 */
[C---:B------:R-:W-:Y:S01]  /*9660*/  FMUL.FTZ R154, R0.reuse, R167 ;  /* 0x000000a7009a7220 */ /* 0x040fe20000410000 */
[----:B--2---:R-:W-:Y:S01]  /*9670*/  @P5 SHF.R.U32.HI R177, RZ, R7, R6 ;  /* 0x00000007ffb15219 */ /* 0x004fe20000011606 */
[----:B------:R-:W-:Y:S01]  /*9680*/  FMUL.FTZ R159, R0, R160 ;  /* 0x000000a0009f7220 */ /* 0x000fe20000410000 */
[----:B------:R-:W-:Y:S01]  /*9690*/  IADD3 R7, -R178, 0x1, RZ ;  /* 0x00000001b2077810 */ /* 0x000fe20007ffe1ff */
[C---:B------:R-:W-:Y:S01]  /*96a0*/  FMUL.FTZ R167, R0.reuse, R168 ;  /* 0x000000a800a77220 */ /* 0x040fe20000410000 */
[C---:B------:R-:W-:Y:S01]  /*96b0*/  FMUL.FTZ R156, R0.reuse, R170 ;  /* 0x000000aa009c7220 */ /* 0x040fe20000410000 */
[----:B------:R-:W-:Y:S01]  /*96c0*/  FMUL.FTZ R157, R0, R171 ;  /* 0x000000ab009d7220 */ /* 0x000fe20000410000 */
[----:B------:R-:W-:Y:S01]  /*96d0*/  @!P1 LEA R6, R166, UR41, 0x3 ;  /* 0x00000029a6069c11 */ /* 0x000fe2000f8e18ff */
        /* <DEDUP_REMOVED lines=10> */
[----:B------:R-:W-:Y:S01]  /*9780*/  IMAD R172, R2, -0x2, R7 ;  /* 0xfffffffe02ac7824 */ /* 0x000fe200078e0207 */
[----:B-1----:R-:W-:Y:S01]  /*9790*/  SHF.R.U32.HI R202, RZ, 0x7, R202 ;  /* 0x00000007ffca7819 */ /* 0x002fe200000116ca */
[----:B------:R-:W0:Y:S01]  /*97a0*/  MUFU.TANH R20, R20 ;  /* 0x0000001400147308 */ /* 0x000e220000002400 */
[----:B------:R-:W-:-:S02]  /*97b0*/  @!P1 VIADD R6, R6, 0x28440 ;  /* 0x0002844006069836 */ /* 0x000fc40000000000 */
[----:B------:R-:W-:Y:S01]  /*97c0*/  FMUL.FTZ R181, R0, R181 ;  /* 0x000000b500b57220 */ /* 0x000fe20000410000 */
[----:B---3--:R-:W-:Y:S01]  /*97d0*/  IMAD R172, R179, UR43, R172 ;  /* 0x0000002bb3ac7c24 */ /* 0x008fe2000f8e02ac */
[----:B------:R-:W-:Y:S02]  /*97e0*/  IADD3 R173, -R202, 0xb, RZ ;  /* 0x0000000bcaad7810 */ /* 0x000fe40007ffe1ff */
[----:B------:R-:W-:Y:S01]  /*97f0*/  @!P1 PRMT R6, RZ, 0x654, R6 ;  /* 0x00000654ff069816 */ /* 0x000fe20000000006 */
[----:B------:R-:W-:Y:S01]  /*9800*/  VIADD R172, R172, -UR55 ;  /* 0x80000037acac7c36 */ /* 0x000fe20008000000 */
[----:B------:R-:W1:Y:S03]  /*9810*/  MUFU.TANH R21, R21 ;  /* 0x0000001500157308 */ /* 0x000e660000002400 */
[----:B------:R-:W-:-:S05]  /*9820*/  VIADD R183, R172, UR54 ;  /* 0x00000036acb77c36 */ /* 0x000fca0008000000 */
[----:B------:R-:W2:Y:S08]  /*9830*/  MUFU.TANH R10, R10 ;  /* 0x0000000a000a7308 */ /* 0x000eb00000002400 */
[----:B------:R-:W3:Y:S08]  /*9840*/  MUFU.TANH R11, R11 ;  /* 0x0000000b000b7308 */ /* 0x000ef00000002400 */
        /* <DEDUP_REMOVED lines=28> */
[----:B------:R-:W-:-:S06]  /*9a10*/  WARPGROUP.ARRIVE ;  /* 0x00000000000079c5 */ /* 0x000fcc0000000000 */
[----:B------:R-:W-:Y:S03]  /*9a20*/  QGMMA.64x256x32.F32.E4M3.E4M3 R24, R184, gdesc[UR4], R24, gsb0 ;  /* 0x03e00004b8187df3 */ /* 0x000fe60008000818 */
[----:B------:R-:W-:Y:S02]  /*9a30*/  WARPGROUP.DEPBAR.LE gsb0, 0x0 ;  /* 0x00008000000079c5 */ /* 0x000fe40000010000 */
[----:B------:R-:W5:Y:S01]  /*9a40*/  SHFL.IDX PT, R186, R177, RZ, 0x1c1f ;  /* 0x001c1fffb1ba7589 */ /* 0x000f6200000e0000 */
[----:B------:R-:W-:Y:S01]  /*9a50*/  VIADD R185, R172, UR49 ;  /* 0x00000031acb97c36 */ /* 0x000fe20008000000 */
[----:B------:R5:W0:Y:S01]  /*9a60*/  MUFU.TANH R184, R181 ;  /* 0x000000b500b87308 */ /* 0x000a220000002400 */
[----:B------:R0:W-:Y:S06]  /*9a70*/  BAR.ARV R173, 0x100 ;  /* 0x000400ad0000751d */ /* 0x0001ec0000002000 */
[----:B------:R0:W-:Y:S01]  /*9a80*/  @!P1 SYNCS.ARRIVE.TRANS64.RED.A1T0 RZ, [R6+URZ], RZ ;  /* 0x000000ff06ff99a7 */ /* 0x0001e2000810043f */
[----:B-----5:R-:W-:-:S02]  /*9a90*/  IMAD.IADD R181, R183, 0x1, R186 ;  /* 0x00000001b7b57824 */ /* 0x020fc400078e02ba */
[----:B------:R-:W-:Y:S01]  /*9aa0*/  IMAD.IADD R182, R185, 0x1, R186 ;  /* 0x00000001b9b67824 */ /* 0x000fe200078e02ba */
[----:B01234-:R-:W-:Y:S06]  /*9ab0*/  @!P6 BRA `(.L_x_915) ;  /* 0x00000000005ce947 */ /* 0x01ffec0003800000 */
[----:B------:R-:W-:Y:S01]  /*9ac0*/  IMAD R6, R179, UR43, R186 ;  /* 0x0000002bb3067c24 */ /* 0x000fe2000f8e02ba */
[----:B------:R-:W-:Y:S03]  /*9ad0*/  BSSY B0, `(.L_x_916) ;  /* 0x0000011000007945 */ /* 0x000fe60003800000 */
[----:B------:R-:W-:-:S05]  /*9ae0*/  VIADD R173, R6, -UR55 ;  /* 0x8000003706ad7c36 */ /* 0x000fca0008000000 */
        /* <DEDUP_REMOVED lines=10> */
.L_x_917:
[----:B------:R-:W-:-:S05]  /*9b90*/  IMAD.U32 R172, RZ, RZ, UR53 ;  /* 0x00000035ffac7e24 */ /* 0x000fca000f8e00ff */
[----:B------:R-:W-:-:S13]  /*9ba0*/  ISETP.NE.AND P2, PT, R172, 0x1, PT ;  /* 0x00000001ac00780c */ /* 0x000fda0003f45270 */
[----:B------:R-:W0:Y:S02]  /*9bb0*/  @P2 LDC.64 R6, c[0x0][0x9e8] ;  /* 0x00027a00ff062b82 */ /* 0x000e240000000a00 */
[----:B0-----:R-:W-:-:S05]  /*9bc0*/  @P2 IMAD.HI.U32 R6, R173, R6, RZ ;  /* 0x00000006ad062227 */ /* 0x001fca00078e00ff */
[----:B------:R-:W-:-:S07]  /*9bd0*/  @P2 SHF.R.U32.HI R173, RZ, R7, R6 ;  /* 0x00000007ffad2219 */ /* 0x000fce0000011606 */
.L_x_918:
[----:B------:R-:W-:Y:S05]  /*9be0*/  BSYNC B0 ;  /* 0x0000000000007941 */ /* 0x000fea0003800000 */
.L_x_916:
[----:B------:R-:W-:-:S04]  /*9bf0*/  IMAD R173, R173, R172, -R178 ;  /* 0x000000acadad7224 */ /* 0x000fc800078e0ab2 */
[----:B------:R-:W-:-:S05]  /*9c00*/  IMAD R173, R2, -0x2, R173 ;  /* 0xfffffffe02ad7824 */ /* 0x000fca00078e02ad */
[----:B------:R-:W-:Y:S02]  /*9c10*/  VIADDMNMX R181, R173, R172, R181, PT ;  /* 0x000000acadb57246 */ /* 0x000fe400038001b5 */
[----:B------:R-:W-:-:S07]  /*9c20*/  VIMNMX R182, R182, R173, !PT ;  /* 0x000000adb6b67248 */ /* 0x000fce0007fe0100 */
.L_x_915:
[----:B------:R-:W-:Y:S01]  /*9c30*/  ISETP.GT.AND P2, PT, R5, -0x1, PT ;  /* 0xffffffff0500780c */ /* 0x000fe20003f44270 */
[----:B------:R-:W0:Y:S03]  /*9c40*/  SHFL.IDX PT, R6, R177, 0x1, 0x1c1f ;  /* 0x003c1f00b1067f89 */ /* 0x000e2600000e0000 */
[C---:B------:R-:W-:Y:S02]  /*9c50*/  ISETP.GT.AND P4, PT, R182.reuse, RZ, P2 ;  /* 0x000000ffb600720c */ /* 0x040fe40001784270 */
[----:B------:R-:W-:Y:S02]  /*9c60*/  ISETP.GT.AND P3, PT, R182, 0x1, P2 ;  /* 0x00000001b600780c */ /* 0x000fe40001764270 */
[C---:B------:R-:W-:Y:S02]  /*9c70*/  ISETP.LT.OR P4, PT, R181.reuse, 0x1, P4 ;  /* 0x00000001b500780c */ /* 0x040fe40002781670 */
[----:B------:R-:W-:-:S02]  /*9c80*/  ISETP.LT.OR P3, PT, R181, 0x2, P3 ;  /* 0x00000002b500780c */ /* 0x000fc40001f61670 */
[----:B------:R-:W-:Y:S02]  /*9c90*/  FSEL R175, R20, -INF , !P4 ;  /* 0xff80000014af7808 */ /* 0x000fe40006000000 */
[----:B------:R-:W-:Y:S02]  /*9ca0*/  FSEL R173, R21, -INF , !P3 ;  /* 0xff80000015ad7808 */ /* 0x000fe40005800000 */
[C---:B------:R-:W-:Y:S02]  /*9cb0*/  ISETP.GT.AND P4, PT, R182.reuse, 0x8, P2 ;  /* 0x00000008b600780c */ /* 0x040fe40001784270 */
[----:B------:R-:W-:Y:S02]  /*9cc0*/  ISETP.GT.AND P3, PT, R182, 0x9, P2 ;  /* 0x00000009b600780c */ /* 0x000fe40001764270 */
[C---:B------:R-:W-:Y:S02]  /*9cd0*/  ISETP.LT.OR P4, PT, R181.reuse, 0x9, P4 ;  /* 0x00000009b500780c */ /* 0x040fe40002781670 */
[----:B------:R-:W-:-:S02]  /*9ce0*/  ISETP.LT.OR P3, PT, R181, 0xa, P3 ;  /* 0x0000000ab500780c */ /* 0x000fc40001f61670 */
[----:B------:R-:W-:Y:S01]  /*9cf0*/  FSEL R172, R153, -INF , !P4 ;  /* 0xff80000099ac7808 */ /* 0x000fe20006000000 */
[----:B0-----:R-:W-:Y:S01]  /*9d00*/  IMAD.IADD R177, R185, 0x1, R6 ;  /* 0x00000001b9b17824 */ /* 0x001fe200078e0206 */
[----:B------:R-:W-:Y:S02]  /*9d10*/  FSEL R155, R155, -INF , !P3 ;  /* 0xff8000009b9b7808 */ /* 0x000fe40005800000 */
[C---:B------:R-:W-:Y:S02]  /*9d20*/  ISETP.GT.AND P4, PT, R182.reuse, 0x10, P2 ;  /* 0x00000010b600780c */ /* 0x040fe40001784270 */
        /* <DEDUP_REMOVED lines=28> */
[----:B------:R-:W-:Y:S01]  /*9ef0*/  FSEL R153, R176, -INF , !P3 ;  /* 0xff800000b0997808 */ /* 0x000fe20005800000 */
[----:B------:R-:W-:Y:S01]  /*9f00*/  IMAD.IADD R176, R183, 0x1, R6 ;  /* 0x00000001b7b07824 */ /* 0x000fe200078e0206 */
[C---:B------:R-:W-:Y:S02]  /*9f10*/  ISETP.GT.AND P4, PT, R182.reuse, 0x38, P2 ;  /* 0x00000038b600780c */ /* 0x040fe40001784270 */
[----:B------:R-:W-:Y:S02]  /*9f20*/  ISETP.GT.AND P3, PT, R182, 0x39, P2 ;  /* 0x00000039b600780c */ /* 0x000fe40001764270 */
[C---:B------:R-:W-:Y:S02]  /*9f30*/  ISETP.LT.OR P4, PT, R181.reuse, 0x39, P4 ;  /* 0x00000039b500780c */ /* 0x040fe40002781670 */
[----:B------:R-:W-:-:S02]  /*9f40*/  ISETP.LT.OR P3, PT, R181, 0x3a, P3 ;  /* 0x0000003ab500780c */ /* 0x000fc40001f61670 */
[----:B------:R-:W-:Y:S02]  /*9f50*/  FSEL R174, R180, -INF , !P4 ;  /* 0xff800000b4ae7808 */ /* 0x000fe40006000000 */
[----:B------:R-:W-:Y:S01]  /*9f60*/  FSEL R171, R184, -INF , !P3 ;  /* 0xff800000b8ab7808 */ /* 0x000fe20005800000 */
[----:B------:R-:W-:Y:S08]  /*9f70*/  @!P6 BRA `(.L_x_919) ;  /* 0x00000000005ce947 */ /* 0x000ff00003800000 */
        /* <DEDUP_REMOVED lines=13> */
.L_x_921:
[----:B------:R-:W-:-:S05]  /*a050*/  IMAD.U32 R180, RZ, RZ, UR53 ;  /* 0x00000035ffb47e24 */ /* 0x000fca000f8e00ff */
[----:B------:R-:W-:-:S13]  /*a060*/  ISETP.NE.AND P3, PT, R180, 0x1, PT ;  /* 0x00000001b400780c */ /* 0x000fda0003f65270 */
[----:B------:R-:W0:Y:S02]  /*a070*/  @P3 LDC.64 R6, c[0x0][0x9e8] ;  /* 0x00027a00ff063b82 */ /* 0x000e240000000a00 */
[----:B0-----:R-:W-:-:S05]  /*a080*/  @P3 IMAD.HI.U32 R6, R179, R6, RZ ;  /* 0x00000006b3063227 */ /* 0x001fca00078e00ff */
[----:B------:R-:W-:-:S07]  /*a090*/  @P3 SHF.R.U32.HI R179, RZ, R7, R6 ;  /* 0x00000007ffb33219 */ /* 0x000fce0000011606 */
.L_x_922:
[----:B------:R-:W-:Y:S05]  /*a0a0*/  BSYNC B0 ;  /* 0x0000000000007941 */ /* 0x000fea0003800000 */
.L_x_920:
[----:B------:R-:W-:-:S04]  /*a0b0*/  IMAD R179, R179, R180, -R178 ;  /* 0x000000b4b3b37224 */ /* 0x000fc800078e0ab2 */
[----:B------:R-:W-:-:S05]  /*a0c0*/  IMAD R179, R2, -0x2, R179 ;  /* 0xfffffffe02b37824 */ /* 0x000fca00078e02b3 */
[----:B------:R-:W-:Y:S02]  /*a0d0*/  VIADDMNMX R176, R179, R180, R176, PT ;  /* 0x000000b4b3b07246 */ /* 0x000fe400038001b0 */
[----:B------:R-:W-:-:S07]  /*a0e0*/  VIMNMX R177, R177, R179, !PT ;  /* 0x000000b3b1b17248 */ /* 0x000fce0007fe0100 */
.L_x_919:
        /* <DEDUP_REMOVED lines=9> */
[----:B------:R-:W-:Y:S02]  /*a180*/  ISETP.GT.AND P4, PT, R177, 0x10, P2 ;  /* 0x00000010b100780c */ /* 0x000fe40001784270 */
[----:B------:R-:W-:Y:S02]  /*a190*/  FMNMX.FTZ R6, R159, R6, !PT ;  /* 0x000000069f067209 */ /* 0x000fe40007810000 */
[----:B------:R-:W-:Y:S02]  /*a1a0*/  ISETP.GT.AND P3, PT, R177, 0x1, P2 ;  /* 0x00000001b100780c */ /* 0x000fe40001764270 */
[----:B------:R-:W-:Y:S02]  /*a1b0*/  FMNMX.FTZ R7, R161, R6, !PT ;  /* 0x00000006a1077209 */ /* 0x000fe40007810000 */
[----:B------:R-:W-:-:S02]  /*a1c0*/  ISETP.LT.OR P4, PT, R176, 0x11, P4 ;  /* 0x00000011b000780c */ /* 0x000fc40002781670 */
        /* <DEDUP_REMOVED lines=17> */
[----:B------:R-:W-:-:S02]  /*a2e0*/  ISETP.GT.AND P4, PT, R177, RZ, P2 ;  /* 0x000000ffb100720c */ /* 0x000fc40001784270 */
[----:B------:R-:W-:Y:S02]  /*a2f0*/  FMNMX.FTZ R6, R171, R6, !PT ;  /* 0x00000006ab067209 */ /* 0x000fe40007810000 */
[----:B------:R-:W-:Y:S02]  /*a300*/  FSEL R12, R12, -INF , !P3 ;  /* 0xff8000000c0c7808 */ /* 0x000fe40005800000 */
[----:B------:R-:W-:Y:S01]  /*a310*/  ISETP.GT.AND P3, PT, R177, 0x11, P2 ;  /* 0x00000011b100780c */ /* 0x000fe20001764270 */
[----:B------:R-:W0:Y:S01]  /*a320*/  SHFL.BFLY PT, R7, R6, 0x2, 0x1f ;  /* 0x0c401f0006077f89 */ /* 0x000e2200000e0000 */
[C---:B------:R-:W-:Y:S02]  /*a330*/  ISETP.LT.OR P4, PT, R176.reuse, 0x1, P4 ;  /* 0x00000001b000780c */ /* 0x040fe40002781670 */
[----:B------:R-:W-:Y:S02]  /*a340*/  ISETP.LT.OR P3, PT, R176, 0x12, P3 ;  /* 0x00000012b000780c */ /* 0x000fe40001f61670 */
[----:B------:R-:W-:-:S02]  /*a350*/  FSEL R10, R10, -INF , !P4 ;  /* 0xff8000000a0a7808 */ /* 0x000fc40006000000 */
[----:B------:R-:W-:Y:S02]  /*a360*/  FSEL R15, R15, -INF , !P3 ;  /* 0xff8000000f0f7808 */ /* 0x000fe40005800000 */
[C---:B------:R-:W-:Y:S02]  /*a370*/  ISETP.GT.AND P3, PT, R177.reuse, 0x19, P2 ;  /* 0x00000019b100780c */ /* 0x040fe40001764270 */
[----:B------:R-:W-:Y:S02]  /*a380*/  ISETP.GT.AND P4, PT, R177, 0x20, P2 ;  /* 0x00000020b100780c */ /* 0x000fe40001784270 */
[C---:B------:R-:W-:Y:S02]  /*a390*/  ISETP.LT.OR P3, PT, R176.reuse, 0x1a, P3 ;  /* 0x0000001ab000780c */ /* 0x040fe40001f61670 */
[----:B------:R-:W-:Y:S02]  /*a3a0*/  ISETP.LT.OR P4, PT, R176, 0x21, P4 ;  /* 0x00000021b000780c */ /* 0x000fe40002781670 */
[----:B------:R-:W-:-:S02]  /*a3b0*/  FSEL R154, R154, -INF , !P3 ;  /* 0xff8000009a9a7808 */ /* 0x000fc40005800000 */
[----:B------:R-:W-:Y:S02]  /*a3c0*/  ISETP.GT.AND P3, PT, R177, 0x21, P2 ;  /* 0x00000021b100780c */ /* 0x000fe40001764270 */
[----:B------:R-:W-:Y:S02]  /*a3d0*/  FSEL R156, R156, -INF , !P4 ;  /* 0xff8000009c9c7808 */ /* 0x000fe40006000000 */
[----:B------:R-:W-:Y:S02]  /*a3e0*/  ISETP.LT.OR P3, PT, R176, 0x22, P3 ;  /* 0x00000022b000780c */ /* 0x000fe40001f61670 */
[----:B0-----:R-:W-:Y:S02]  /*a3f0*/  FMNMX.FTZ R7, R6, R7, !PT ;  /* 0x0000000706077209 */ /* 0x001fe40007810000 */
[----:B------:R-:W-:Y:S02]  /*a400*/  FSEL R157, R157, -INF , !P3 ;  /* 0xff8000009d9d7808 */ /* 0x000fe40005800000 */
[C---:B------:R-:W-:Y:S01]  /*a410*/  ISETP.GT.AND P4, PT, R177.reuse, 0x28, P2 ;  /* 0x00000028b100780c */ /* 0x040fe20001784270 */
[----:B------:R-:W0:Y:S01]  /*a420*/  SHFL.BFLY PT, R6, R7, 0x1, 0x1f ;  /* 0x0c201f0007067f89 */ /* 0x000e2200000e0000 */
[----:B------:R-:W-:-:S02]  /*a430*/  ISETP.GT.AND P3, PT, R177, 0x29, P2 ;  /* 0x00000029b100780c */ /* 0x000fc40001764270 */
[C---:B------:R-:W-:Y:S02]  /*a440*/  ISETP.LT.OR P4, PT, R176.reuse, 0x29, P4 ;  /* 0x00000029b000780c */ /* 0x040fe40002781670 */
[----:B------:R-:W-:Y:S02]  /*a450*/  ISETP.LT.OR P3, PT, R176, 0x2a, P3 ;  /* 0x0000002ab000780c */ /* 0x000fe40001f61670 */
[----:B------:R-:W-:Y:S02]  /*a460*/  FSEL R158, R158, -INF , !P4 ;  /* 0xff8000009e9e7808 */ /* 0x000fe40006000000 */
[----:B------:R-:W-:Y:S02]  /*a470*/  FSEL R160, R160, -INF , !P3 ;  /* 0xff800000a0a07808 */ /* 0x000fe40005800000 */
[----:B------:R-:W-:-:S04]  /*a480*/  ISETP.GT.AND P3, PT, R177, 0x30, P2 ;  /* 0x00000030b100780c */ /* 0x000fc80001764270 */
[----:B------:R-:W-:-:S04]  /*a490*/  ISETP.LT.OR P3, PT, R176, 0x31, P3 ;  /* 0x00000031b000780c */ /* 0x000fc80001f61670 */
[----:B------:R-:W-:Y:S02]  /*a4a0*/  FSEL R163, R163, -INF , !P3 ;  /* 0xff800000a3a37808 */ /* 0x000fe40005800000 */
[----:B------:R-:W-:Y:S02]  /*a4b0*/  ISETP.GT.AND P3, PT, R177, 0x31, P2 ;  /* 0x00000031b100780c */ /* 0x000fe40001764270 */
[----:B0-----:R-:W-:Y:S02]  /*a4c0*/  FMNMX.FTZ R7, R7, R6, !PT ;  /* 0x0000000607077209 */ /* 0x001fe40007810000 */
[----:B------:R-:W-:Y:S02]  /*a4d0*/  FMNMX.FTZ R6, R10, R9, !PT ;  /* 0x000000090a067209 */ /* 0x000fe40007810000 */
[C---:B------:R-:W-:Y:S01]  /*a4e0*/  FSETP.NEU.FTZ.AND P4, PT, R7.reuse, -INF , PT ;  /* 0xff8000000700780b */ /* 0x040fe20003f9d000 */
[----:B------:R-:W-:-:S01]  /*a4f0*/  FFMA.FTZ R178, R7, R178, -8 ;  /* 0xc100000007b27423 */ /* 0x000fc200000100b2 */
[----:B------:R-:W-:-:S02]  /*a500*/  FMNMX.FTZ R6, R11, R6, !PT ;  /* 0x000000060b067209 */ /* 0x000fc40007810000 */
[----:B------:R-:W-:Y:S02]  /*a510*/  ISETP.LT.OR P3, PT, R176, 0x32, P3 ;  /* 0x00000032b000780c */ /* 0x000fe40001f61670 */
[----:B------:R-:W-:Y:S02]  /*a520*/  FMNMX.FTZ R179, R13, R6, !PT ;  /* 0x000000060db37209 */ /* 0x000fe40007810000 */
[----:B------:R-:W-:Y:S02]  /*a530*/  FSEL R182, R178, RZ, P4 ;  /* 0x000000ffb2b67208 */ /* 0x000fe40002000000 */
[----:B------:R-:W-:Y:S02]  /*a540*/  FMNMX.FTZ R179, R12, R179, !PT ;  /* 0x000000b30cb37209 */ /* 0x000fe40007810000 */
[----:B------:R-:W-:Y:S01]  /*a550*/  FSEL R162, R162, -INF , !P3 ;  /* 0xff800000a2a27808 */ /* 0x000fe20005800000 */
[--C-:B------:R-:W-:Y:S01]  /*a560*/  FFMA.FTZ R178, R175, UR10, -R182.reuse ;  /* 0x0000000aafb27c23 */ /* 0x100fe200080108b6 */
[----:B------:R-:W-:Y:S01]  /*a570*/  FMNMX.FTZ R6, R14, R179, !PT ;  /* 0x000000b30e067209 */ /* 0x000fe20007810000 */
[--C-:B------:R-:W-:Y:S01]  /*a580*/  FFMA.FTZ R180, R169, UR10, -R182.reuse ;  /* 0x0000000aa9b47c23 */ /* 0x100fe200080108b6 */
[----:B------:R-:W-:Y:S01]  /*a590*/  ISETP.GT.AND P3, PT, R177, 0x38, P2 ;  /* 0x00000038b100780c */ /* 0x000fe20001764270 */
[--C-:B------:R-:W-:Y:S01]  /*a5a0*/  FFMA.FTZ R173, R173, UR10, -R182.reuse ;  /* 0x0000000aadad7c23 */ /* 0x100fe200080108b6 */
[----:B------:R-:W-:Y:S01]  /*a5b0*/  FMNMX.FTZ R179, R15, R6, !PT ;  /* 0x000000060fb37209 */ /* 0x000fe20007810000 */
[--C-:B------:R-:W-:Y:S01]  /*a5c0*/  FFMA.FTZ R172, R172, UR10, -R182.reuse ;  /* 0x0000000aacac7c23 */ /* 0x100fe200080108b6 */
[----:B------:R-:W-:Y:S01]  /*a5d0*/  ISETP.GT.AND P2, PT, R177, 0x39, P2 ;  /* 0x00000039b100780c */ /* 0x000fe20001744270 */
[--C-:B------:R-:W-:Y:S01]  /*a5e0*/  FFMA.FTZ R155, R155, UR10, -R182.reuse ;  /* 0x0000000a9b9b7c23 */ /* 0x100fe200080108b6 */
[----:B------:R-:W-:Y:S01]  /*a5f0*/  FMNMX.FTZ R179, R152, R179, !PT ;  /* 0x000000b398b37209 */ /* 0x000fe20007810000 */
[--C-:B------:R-:W-:Y:S01]  /*a600*/  FFMA.FTZ R159, R159, UR10, -R182.reuse ;  /* 0x0000000a9f9f7c23 */ /* 0x100fe200080108b6 */
[----:B------:R-:W-:Y:S01]  /*a610*/  ISETP.LT.OR P3, PT, R176, 0x39, P3 ;  /* 0x00000039b000780c */ /* 0x000fe20001f61670 */
[--C-:B------:R-:W-:Y:S01]  /*a620*/  FFMA.FTZ R20, R20, UR10, -R182.reuse ;  /* 0x0000000a14147c23 */ /* 0x100fe200080108b6 */
[----:B------:R-:W-:Y:S01]  /*a630*/  FMNMX.FTZ R179, R154, R179, !PT ;  /* 0x000000b39ab37209 */ /* 0x000fe20007810000 */
[--C-:B------:R-:W-:Y:S01]  /*a640*/  FFMA.FTZ R21, R21, UR10, -R182.reuse ;  /* 0x0000000a15157c23 */ /* 0x100fe200080108b6 */
[----:B------:R-:W-:Y:S01]  /*a650*/  ISETP.LT.OR P2, PT, R176, 0x3a, P2 ;  /* 0x0000003ab000780c */ /* 0x000fe20001741670 */
[--C-:B------:R-:W-:Y:S01]  /*a660*/  FFMA.FTZ R176, R161, UR10, -R182.reuse ;  /* 0x0000000aa1b07c23 */ /* 0x100fe200080108b6 */
[----:B------:R-:W-:Y:S01]  /*a670*/  FMNMX.FTZ R6, R156, R179, !PT ;  /* 0x000000b39c067209 */ /* 0x000fe20007810000 */
[--C-:B------:R-:W-:Y:S01]  /*a680*/  FFMA.FTZ R161, R164, UR10, -R182.reuse ;  /* 0x0000000aa4a17c23 */ /* 0x100fe200080108b6 */
[----:B------:R-:W-:Y:S01]  /*a690*/  FSEL R166, R166, -INF , !P3 ;  /* 0xff800000a6a67808 */ /* 0x000fe20005800000 */
[--C-:B------:R-:W-:Y:S01]  /*a6a0*/  FFMA.FTZ R164, R165, UR10, -R182.reuse ;  /* 0x0000000aa5a47c23 */ /* 0x100fe200080108b6 */
[----:B------:R-:W-:Y:S01]  /*a6b0*/  FMNMX.FTZ R175, R157, R6, !PT ;  /* 0x000000069daf7209 */ /* 0x000fe20007810000 */
[--C-:B------:R-:W-:Y:S01]  /*a6c0*/  FFMA.FTZ R165, R167, UR10, -R182.reuse ;  /* 0x0000000aa7a57c23 */ /* 0x100fe200080108b6 */
[----:B------:R-:W-:Y:S01]  /*a6d0*/  FSEL R168, R168, -INF , !P2 ;  /* 0xff800000a8a87808 */ /* 0x000fe20005000000 */
[--C-:B------:R-:W-:Y:S01]  /*a6e0*/  FFMA.FTZ R167, R170, UR10, -R182.reuse ;  /* 0x0000000aaaa77c23 */ /* 0x100fe200080108b6 */
[----:B------:R-:W-:Y:S01]  /*a6f0*/  FMNMX.FTZ R175, R158, R175, !PT ;  /* 0x000000af9eaf7209 */ /* 0x000fe20007810000 */
[--C-:B------:R-:W-:Y:S01]  /*a700*/  FFMA.FTZ R170, R153, UR10, -R182.reuse ;  /* 0x0000000a99aa7c23 */ /* 0x100fe200080108b6 */
[----:B------:R-:W-:-:S01]  /*a710*/  FFMA.FTZ R153, R174, UR10, -R182 ;  /* 0x0000000aae997c23 */ /* 0x000fc200080108b6 */
[----:B------:R-:W-:Y:S01]  /*a720*/  FFMA.FTZ R182, R171, UR10, -R182 ;  /* 0x0000000aabb67c23 */ /* 0x000fe200080108b6 */
[----:B------:R-:W-:Y:S01]  /*a730*/  FMNMX.FTZ R6, R160, R175, !PT ;  /* 0x000000afa0067209 */ /* 0x000fe20007810000 */
[----:B------:R-:W-:Y:S01]  /*a740*/  MUFU.EX2 R178, R178 ;  /* 0x000000b200b27308 */ /* 0x000fe20000000800 */
[----:B------:R-:W-:-:S02]  /*a750*/  FSEL R171, R7, RZ, P4 ;  /* 0x000000ff07ab7208 */ /* 0x000fc40002000000 */
[----:B------:R-:W-:-:S03]  /*a760*/  FMNMX.FTZ R175, R163, R6, !PT ;  /* 0x00000006a3af7209 */ /* 0x000fc60007810000 */
[----:B------:R-:W-:Y:S01]  /*a770*/  FADD.FTZ R171, -R171, R8 ;  /* 0x00000008abab7221 */ /* 0x000fe20000010100 */
[----:B------:R-:W-:Y:S01]  /*a780*/  FMNMX.FTZ R175, R162, R175, !PT ;  /* 0x000000afa2af7209 */ /* 0x000fe20007810000 */
[----:B------:R-:W-:Y:S03]  /*a790*/  MUFU.EX2 R173, R173 ;  /* 0x000000ad00ad7308 */ /* 0x000fe60000000800 */
[----:B------:R-:W-:-:S04]  /*a7a0*/  FMNMX.FTZ R175, R166, R175, !PT ;  /* 0x000000afa6af7209 */ /* 0x000fc80007810000 */
[----:B------:R-:W-:Y:S01]  /*a7b0*/  FMNMX.FTZ R175, R168, R175, !PT ;  /* 0x000000afa8af7209 */ /* 0x000fe20007810000 */
[----:B------:R-:W-:Y:S04]  /*a7c0*/  MUFU.EX2 R172, R172 ;  /* 0x000000ac00ac7308 */ /* 0x000fe80000000800 */
[----:B------:R-:W0:Y:S04]  /*a7d0*/  SHFL.BFLY PT, R6, R175, 0x2, 0x1f ;  /* 0x0c401f00af067f89 */ /* 0x000e2800000e0000 */
[----:B------:R-:W-:Y:S08]  /*a7e0*/  MUFU.EX2 R155, R155 ;  /* 0x0000009b009b7308 */ /* 0x000ff00000000800 */
[----:B------:R-:W-:Y:S08]  /*a7f0*/  MUFU.EX2 R159, R159 ;  /* 0x0000009f009f7308 */ /* 0x000ff00000000800 */
[----:B------:R-:W-:Y:S01]  /*a800*/  MUFU.EX2 R176, R176 ;  /* 0x000000b000b07308 */ /* 0x000fe20000000800 */
[----:B0-----:R-:W-:Y:S01]  /*a810*/  FMNMX.FTZ R6, R175, R6, !PT ;  /* 0x00000006af067209 */ /* 0x001fe20007810000 */
[----:B------:R-:W-:-:S06]  /*a820*/  IMAD.U32 R175, RZ, RZ, UR10 ;  /* 0x0000000affaf7e24 */ /* 0x000fcc000f8e00ff */
[----:B------:R-:W-:Y:S01]  /*a830*/  MUFU.EX2 R161, R161 ;  /* 0x000000a100a17308 */ /* 0x000fe20000000800 */
[----:B------:R-:W0:Y:S07]  /*a840*/  SHFL.BFLY PT, R169, R6, 0x1, 0x1f ;  /* 0x0c201f0006a97f89 */ /* 0x000e2e00000e0000 */
[----:B------:R-:W-:Y:S08]  /*a850*/  MUFU.EX2 R164, R164 ;  /* 0x000000a400a47308 */ /* 0x000ff00000000800 */
[----:B------:R-:W-:Y:S08]  /*a860*/  MUFU.EX2 R165, R165 ;  /* 0x000000a500a57308 */ /* 0x000ff00000000800 */
[----:B------:R-:W-:Y:S01]  /*a870*/  MUFU.EX2 R180, R180 ;  /* 0x000000b400b47308 */ /* 0x000fe20000000800 */
[----:B0-----:R-:W-:Y:S01]  /*a880*/  FMNMX.FTZ R6, R6, R169, !PT ;  /* 0x000000a906067209 */ /* 0x001fe20007810000 */
[----:B------:R-:W-:-:S03]  /*a890*/  FMUL.FTZ R169, R171, UR10 ;  /* 0x0000000aaba97c20 */ /* 0x000fc60008410000 */
[C---:B------:R-:W-:Y:S01]  /*a8a0*/  FSETP.NEU.FTZ.AND P2, PT, R6.reuse, -INF , PT ;  /* 0xff8000000600780b */ /* 0x040fe20003f5d000 */
[----:B------:R-:W-:-:S02]  /*a8b0*/  FFMA.FTZ R175, R6, R175, -8 ;  /* 0xc100000006af7423 */ /* 0x000fc400000100af */
[----:B------:R-:W0:Y:S01]  /*a8c0*/  MUFU.EX2 R169, R169 ;  /* 0x000000a900a97308 */ /* 0x000e220000000800 */
[----:B------:R-:W-:Y:S02]  /*a8d0*/  FSEL R174, R6, RZ, P2 ;  /* 0x000000ff06ae7208 */ /* 0x000fe40001000000 */
[----:B------:R-:W-:-:S03]  /*a8e0*/  FSEL R175, R175, RZ, P2 ;  /* 0x000000ffafaf7208 */ /* 0x000fc60001000000 */
[----:B------:R-:W-:Y:S02]  /*a8f0*/  FADD.FTZ R174, -R174, R9 ;  /* 0x00000009aeae7221 */ /* 0x000fe40000010100 */
[----:B------:R-:W-:-:S01]  /*a900*/  FFMA.FTZ R171, R10, UR10, -R175 ;  /* 0x0000000a0aab7c23 */ /* 0x000fc200080108af */
[--C-:B------:R-:W-:Y:S01]  /*a910*/  FFMA.FTZ R10, R11, UR10, -R175.reuse ;  /* 0x0000000a0b0a7c23 */ /* 0x100fe200080108af */
[----:B------:R-:W-:-:S01]  /*a920*/  FFMA.FTZ R11, R13, UR10, -R175 ;  /* 0x0000000a0d0b7c23 */ /* 0x000fc200080108af */
[--C-:B------:R-:W-:Y:S01]  /*a930*/  FFMA.FTZ R13, R14, UR10, -R175.reuse ;  /* 0x0000000a0e0d7c23 */ /* 0x100fe200080108af */
[----:B------:R-:W-:-:S01]  /*a940*/  FFMA.FTZ R14, R15, UR10, -R175 ;  /* 0x0000000a0f0e7c23 */ /* 0x000fc200080108af */
[--C-:B------:R-:W-:Y:S01]  /*a950*/  FFMA.FTZ R15, R152, UR10, -R175.reuse ;  /* 0x0000000a980f7c23 */ /* 0x100fe200080108af */
[----:B------:R-:W-:Y:S01]  /*a960*/  FMUL.FTZ R152, R174, UR10 ;  /* 0x0000000aae987c20 */ /* 0x000fe20008410000 */
[----:B------:R-:W-:Y:S01]  /*a970*/  MUFU.EX2 R171, R171 ;  /* 0x000000ab00ab7308 */ /* 0x000fe20000000800 */
[----:B------:R-:W-:-:S01]  /*a980*/  FFMA.FTZ R12, R12, UR10, -R175 ;  /* 0x0000000a0c0c7c23 */ /* 0x000fc200080108af */
[----:B------:R-:W-:Y:S01]  /*a990*/  FFMA.FTZ R9, R156, UR10, -R175 ;  /* 0x0000000a9c097c23 */ /* 0x000fe200080108af */
[----:B0-----:R-:W-:-:S01]  /*a9a0*/  FFMA.FTZ R156, R169, R3, R178 ;  /* 0x00000003a99c7223 */ /* 0x001fc200000100b2 */
[--C-:B------:R-:W-:Y:S01]  /*a9b0*/  FFMA.FTZ R174, R154, UR10, -R175.reuse ;  /* 0x0000000a9aae7c23 */ /* 0x100fe200080108af */
[----:B------:R-:W-:-:S01]  /*a9c0*/  FFMA.FTZ R154, R157, UR10, -R175 ;  /* 0x0000000a9d9a7c23 */ /* 0x000fc200080108af */
[----:B------:R-:W-:Y:S01]  /*a9d0*/  FFMA.FTZ R158, R158, UR10, -R175 ;  /* 0x0000000a9e9e7c23 */ /* 0x000fe200080108af */
[----:B------:R-:W-:-:S01]  /*a9e0*/  FADD.FTZ R157, R173, R156 ;  /* 0x0000009cad9d7221 */ /* 0x000fc20000010000 */
[----:B------:R-:W0:Y:S01]  /*a9f0*/  MUFU.EX2 R152, R152 ;  /* 0x0000009800987308 */ /* 0x000e220000000800 */
[----:B------:R-:W-:-:S01]  /*aa00*/  FFMA.FTZ R160, R160, UR10, -R175 ;  /* 0x0000000aa0a07c23 */ /* 0x000fc200080108af */
[----:B------:R-:W-:Y:S01]  /*aa10*/  FFMA.FTZ R163, R163, UR10, -R175 ;  /* 0x0000000aa3a37c23 */ /* 0x000fe200080108af */
[----:B------:R-:W-:-:S01]  /*aa20*/  FADD.FTZ R156, R172, R157 ;  /* 0x0000009dac9c7221 */ /* 0x000fc20000010000 */
[--C-:B------:R-:W-:Y:S01]  /*aa30*/  FFMA.FTZ R162, R162, UR10, -R175.reuse ;  /* 0x0000000aa2a27c23 */ /* 0x100fe200080108af */
[----:B------:R-:W-:-:S01]  /*aa40*/  FFMA.FTZ R166, R166, UR10, -R175 ;  /* 0x0000000aa6a67c23 */ /* 0x000fc200080108af */
[----:B------:R-:W-:Y:S01]  /*aa50*/  FFMA.FTZ R168, R168, UR10, -R175 ;  /* 0x0000000aa8a87c23 */ /* 0x000fe200080108af */
[----:B------:R-:W-:-:S01]  /*aa60*/  FADD.FTZ R156, R155, R156 ;  /* 0x0000009c9b9c7221 */ /* 0x000fc20000010000 */
[----:B------:R-:W1:Y:S08]  /*aa70*/  MUFU.EX2 R10, R10 ;  /* 0x0000000a000a7308 */ /* 0x000e700000000800 */
[----:B------:R-:W2:Y:S01]  /*aa80*/  MUFU.EX2 R11, R11 ;  /* 0x0000000b000b7308 */ /* 0x000ea20000000800 */
[----:B0-----:R-:W-:-:S07]  /*aa90*/  FFMA.FTZ R3, R152, R4, R171 ;  /* 0x0000000498037223 */ /* 0x001fce00000100ab */
[----:B------:R-:W0:Y:S01]  /*aaa0*/  MUFU.EX2 R12, R12 ;  /* 0x0000000c000c7308 */ /* 0x000e220000000800 */
[----:B-1----:R-:W-:-:S07]  /*aab0*/  FADD.FTZ R4, R10, R3 ;  /* 0x000000030a047221 */ /* 0x002fce0000010000 */
[----:B------:R-:W1:Y:S01]  /*aac0*/  MUFU.EX2 R13, R13 ;  /* 0x0000000d000d7308 */ /* 0x000e620000000800 */
[----:B--2---:R-:W-:-:S07]  /*aad0*/  FADD.FTZ R3, R11, R4 ;  /* 0x000000040b037221 */ /* 0x004fce0000010000 */
[----:B------:R-:W2:Y:S01]  /*aae0*/  MUFU.EX2 R14, R14 ;  /* 0x0000000e000e7308 */ /* 0x000ea20000000800 */
[----:B0-----:R-:W-:-:S01]  /*aaf0*/  FADD.FTZ R4, R12, R3 ;  /* 0x000000030c047221 */ /* 0x001fc20000010000 */
[----:B------:R-:W-:-:S06]  /*ab00*/  FADD.FTZ R3, R159, R156 ;  /* 0x0000009c9f037221 */ /* 0x000fcc0000010000 */
        /* <DEDUP_REMOVED lines=21> */
[----:B------:R-:W-:Y:S01]  /*ac60*/  MUFU.EX2 R8, R182 ;  /* 0x000000b600087308 */ /* 0x000fe20000000800 */
[----:B0-----:R-:W-:-:S07]  /*ac70*/  FADD.FTZ R4, R20, R3 ;  /* 0x0000000314047221 */ /* 0x001fce0000010000 */
[----:B------:R-:W0:Y:S01]  /*ac80*/  MUFU.EX2 R21, R21 ;  /* 0x0000001500157308 */ /* 0x000e220000000800 */
[----:B-1----:R-:W-:-:S07]  /*ac90*/  FADD.FTZ R157, R160, R157 ;  /* 0x0000009da09d7221 */ /* 0x002fce0000010000 */
[----:B------:R-:W1:Y:S08]  /*aca0*/  MUFU.EX2 R182, R163 ;  /* 0x000000a300b67308 */ /* 0x000e700000000800 */
        /* <DEDUP_REMOVED lines=9> */
[----:B-1----:R-:W-:-:S04]  /*ad40*/  FADD.FTZ R3, R153, R4 ;  /* 0x0000000499037221 */ /* 0x002fc80000010000 */
[----:B------:R-:W-:Y:S01]  /*ad50*/  FADD.FTZ R3, R8, R3 ;  /* 0x0000000308037221 */ /* 0x000fe20000010000 */
[----:B--2---:R-:W-:-:S04]  /*ad60*/  FADD.FTZ R157, R166, R157 ;  /* 0x0000009da69d7221 */ /* 0x004fc80000010000 */
[----:B0-----:R-:W-:Y:S01]  /*ad70*/  FADD.FTZ R4, R168, R157 ;  /* 0x0000009da8047221 */ /* 0x001fe20000010000 */
[----:B------:R-:W-:Y:S06]  /*ad80*/  @!P0 BRA `(.L_x_923) ;  /* 0x0000000000048947 */ /* 0x000fec0003800000 */
[----:B------:R-:W-:Y:S01]  /*ad90*/  BPT.TRAP 0x1 ;  /* 0x000000040000795c */ /* 0x000fe20000300000 */
.L_x_923:
        /* <DEDUP_REMOVED lines=152> */
[----:B------:R-:W-:-:S02]  /*b720*/  IMAD.MOV.U32 R9, RZ, RZ, R6 ;  /* 0x000000ffff097224 */ /* 0x000fc400078e0006 */
[----:B------:R-:W-:Y:S01]  /*b730*/  IMAD.MOV.U32 R8, RZ, RZ, R7 ;  /* 0x000000ffff087224 */ /* 0x000fe200078e0007 */
[----:B------:R-:W-:Y:S06]  /*b740*/  @P2 BRA `(.L_x_924) ;  /* 0xffffffd800042947 */ /* 0x000fec000383ffff */
[----:B------:R-:W-:-:S05]  /*b750*/  UMOV UR52, UR56 ;  /* 0x0000003800347c82 */ /* 0x000fca0008000000 */
.L_x_906:
[----:B------:R-:W-:Y:S06]  /*b760*/  BAR.ARV 0x8, 0x180 ;  /* 0x0206000000007b1d */ /* 0x000fec0000002000 */
[----:B------:R-:W-:Y:S05]  /*b770*/  @!P0 BRA `(.L_x_925) ;  /* 0x0000000000048947 */ /* 0x000fea0003800000 */
[----:B------:R-:W-:Y:S01]  /*b780*/  BPT.TRAP 0x1 ;  /* 0x000000040000795c */ /* 0x000fe20000300000 */
.L_x_925:
[----:B------:R-:W-:Y:S01]  /*b790*/  ULEA UR9, UR52, UR41, 0x3 ;  /* 0x0000002934097291 */ /* 0x000fe2000f8e183f */
[----:B------:R-:W-:-:S05]  /*b7a0*/  IMAD.U32 R0, RZ, RZ, UR45 ;  /* 0x0000002dff007e24 */ /* 0x000fca000f8e00ff */
[----:B------:R-:W-:-:S04]  /*b7b0*/  SHF.L.U32 R0, R0, 0x1f, RZ ;  /* 0x0000001f00007819 */ /* 0x000fc800000006ff */
[----:B------:R0:W1:Y:S01]  /*b7c0*/  SYNCS.PHASECHK.TRANS64.TRYWAIT P1, [UR9+0x28450], R0 ;  /* 0x02845000ff0075a7 */ /* 0x0000620008020149 */
[----:B------:R-:W-:Y:S05]  /*b7d0*/  @!P0 BRA `(.L_x_926) ;  /* 0x0000000000048947 */ /* 0x000fea0003800000 */
[----:B------:R-:W-:Y:S01]  /*b7e0*/  BPT.TRAP 0x1 ;  /* 0x000000040000795c */ /* 0x000fe20000300000 */
.L_x_926:
[----:B-1----:R-:W-:Y:S05]  /*b7f0*/  @P1 BRA `(.L_x_927) ;  /* 0x0000000000081947 */ /* 0x002fea0003800000 */
[----:B------:R-:W1:Y:S02]  /*b800*/  SYNCS.PHASECHK.TRANS64.TRYWAIT P1, [UR9+0x28450], R0 ;  /* 0x02845000ff0075a7 */ /* 0x000e640008020149 */
[----:B-1----:R-:W-:Y:S05]  /*b810*/  @!P1 BRA `(.L_x_928) ;  /* 0x0000008c00289947 */ /* 0x002fea0003800000 */
.L_x_927:
[----:B------:R-:W-:Y:S01]  /*b820*/  UIADD3 UR41, UR41, 0x8000, URZ ;  /* 0x0000800029297890 */ /* 0x000fe2000fffe03f */
[----:B------:R-:W-:Y:S01]  /*b830*/  WARPGROUP.ARRIVE ;  /* 0x00000000000079c5 */ /* 0x000fe20000000000 */
[----:B------:R-:W-:Y:S01]  /*b840*/  ULDC.64 UR4, c[0x0][0x9a0] ;  /* 0x0002680000047ab9 */ /* 0x000fe20000000a00 */
[----:B------:R-:W-:Y:S01]  /*b850*/  UMOV UR15, 0x80000020 ;  /* 0x80000020000f7882 */ /* 0x000fe20000000000 */
[----:B------:R-:W-:Y:S01]  /*b860*/  USHF.R.U32.HI UR41, URZ, 0x4, UR41 ;  /* 0x000000043f297899 */ /* 0x000fe20008011629 */
[----:B-1----:R-:W-:Y:S01]  /*b870*/  IMAD.MOV.U32 R5, RZ, RZ, 0x3f800000 ;  /* 0x3f800000ff057424 */ /* 0x002fe200078e00ff */
[----:B------:R-:W-:Y:S02]  /*b880*/  UISETP.NE.U32.AND UP0, UPT, UR4, URZ, UPT ;  /* 0x0000003f0400728c */ /* 0x000fe4000bf05070 */
[----:B------:R-:W-:Y:S02]  /*b890*/  ULOP3.LUT UR41, UR41, 0x3fff, URZ, 0xc0, !UPT ;  /* 0x00003fff29297892 */ /* 0x000fe4000f8ec03f */
[----:B------:R-:W-:-:S02]  /*b8a0*/  UISETP.NE.AND.EX UP0, UPT, UR5, URZ, UPT, UP0 ;  /* 0x0000003f0500728c */ /* 0x000fc4000bf05300 */
[----:B------:R-:W-:-:S04]  /*b8b0*/  ULOP3.LUT UR14, UR41, 0x10000, URZ, 0xfc, !UPT ;  /* 0x00010000290e7892 */ /* 0x000fc8000f8efc3f */
[----:B------:R-:W-:Y:S01]  /*b8c0*/  ULEA UR14, UR52, UR14, 0xa ;  /* 0x0000000e340e7291 */ /* 0x000fe2000f8e503f */
[----:B------:R-:W-:-:S04]  /*b8d0*/  PLOP3.LUT P1, PT, PT, PT, UP0, 0x80, 0x0 ;  /* 0x000000000000781c */ /* 0x000fc80003f2f008 */
[----:B------:R-:W-:Y:S01]  /*b8e0*/  @UP0 USHF.R.S32.HI UR8, URZ, 0x1f, UR44 ;  /* 0x0000001f3f080899 */ /* 0x000fe2000801142c */
[----:B------:R-:W-:Y:S01]  /*b8f0*/  @UP0 ULDC.64 UR12, c[0x0][0x9c8] ;  /* 0x00027200000c0ab9 */ /* 0x000fe20000000a00 */
[----:B------:R-:W-:Y:S02]  /*b900*/  @UP0 USHF.R.S32.HI UR11, URZ, 0x1f, UR37 ;  /* 0x0000001f3f0b0899 */ /* 0x000fe40008011425 */
[----:B------:R-:W-:Y:S01]  /*b910*/  QGMMA.64x256x32.F32.E4M3.E4M3 R24, R188, gdesc[UR12], R24, gsb0 ;  /* 0x03e0000cbc187df3 */ /* 0x000fe20008000818 */
[----:B------:R-:W-:Y:S02]  /*b920*/  @UP0 UIMAD UR8, UR8, UR12, URZ ;  /* 0x0000000c080802a4 */ /* 0x000fe4000f8e023f */
[----:B------:R-:W-:Y:S02]  /*b930*/  @UP0 UIMAD.WIDE.U32 UR6, UR44, UR12, URZ ;  /* 0x0000000c2c0602a5 */ /* 0x000fe4000f8e003f */
[----:B------:R-:W-:-:S03]  /*b940*/  @UP0 UIMAD UR8, UR44, UR13, UR8 ;  /* 0x0000000d2c0802a4 */ /* 0x000fc6000f8e0208 */
[----:B------:R-:W-:Y:S01]  /*b950*/  @UP0 ULDC.64 UR12, c[0x0][0x9d0] ;  /* 0x00027400000c0ab9 */ /* 0x000fe20000000a00 */
[----:B------:R-:W-:Y:S02]  /*b960*/  @UP0 UIADD3 UR7, UR7, UR8, URZ ;  /* 0x0000000807070290 */ /* 0x000fe4000fffe03f */
[----:B------:R-:W-:Y:S02]  /*b970*/  @UP0 UIMAD UR8, UR11, UR12, URZ ;  /* 0x0000000c0b0802a4 */ /* 0x000fe4000f8e023f */
[----:B------:R-:W-:Y:S02]  /*b980*/  @UP0 UIMAD.WIDE.U32 UR6, UR37, UR12, UR6 ;  /* 0x0000000c250602a5 */ /* 0x000fe4000f8e0006 */
[----:B------:R-:W-:Y:S02]  /*b990*/  @UP0 UIMAD UR8, UR37, UR13, UR8 ;  /* 0x0000000d250802a4 */ /* 0x000fe4000f8e0208 */
[----:B------:R-:W-:Y:S02]  /*b9a0*/  @UP0 ULEA UR4, UP1, UR6, UR4, 0x2 ;  /* 0x0000000406040291 */ /* 0x000fe4000f82103f */
[----:B------:R-:W-:-:S04]  /*b9b0*/  @UP0 UIADD3 UR7, UR7, UR8, URZ ;  /* 0x0000000807070290 */ /* 0x000fc8000fffe03f */
[----:B------:R-:W-:Y:S01]  /*b9c0*/  @UP0 ULEA.HI.X UR5, UR6, UR5, UR7, 0x2, UP1 ;  /* 0x0000000506050291 */ /* 0x000fe200088f1407 */
[----:B------:R-:W-:-:S05]  /*b9d0*/  IMAD.U32 R8, RZ, RZ, UR4 ;  /* 0x00000004ff087e24 */ /* 0x000fca000f8e00ff */
[----:B------:R-:W-:-:S05]  /*b9e0*/  IMAD.U32 R9, RZ, RZ, UR5 ;  /* 0x00000005ff097e24 */ /* 0x000fca000f8e00ff */
[----:B------:R1:W2:Y:S01]  /*b9f0*/  @P1 LDG.E R5, desc[UR50][R8.64] ;  /* 0x0000003208051981 */ /* 0x0002a2000c1e1900 */
[----:B------:R-:W-:Y:S01]  /*ba00*/  UIADD3 UR14, UR14, 0x2, URZ ;  /* 0x000000020e0e7890 */ /* 0x000fe2000fffe03f */
[----:B------:R-:W-:Y:S02]  /*ba10*/  UMOV UR15, 0x80000020 ;  /* 0x80000020000f7882 */ /* 0x000fe40000000000 */
[----:B0-----:R-:W0:Y:S04]  /*ba20*/  SHFL.BFLY PT, R0, R3, 0x2, 0x1f ;  /* 0x0c401f0003007f89 */ /* 0x001e2800000e0000 */
[----:B------:R-:W3:Y:S01]  /*ba30*/  SHFL.BFLY PT, R13, R4, 0x2, 0x1f ;  /* 0x0c401f00040d7f89 */ /* 0x000ee200000e0000 */
[----:B0-----:R-:W-:-:S01]  /*ba40*/  FADD.FTZ R0, R0, R3 ;  /* 0x0000000300007221 */ /* 0x001fc20000010000 */
[----:B---3--:R-:W-:-:S04]  /*ba50*/  FADD.FTZ R13, R13, R4 ;  /* 0x000000040d0d7221 */ /* 0x008fc80000010000 */
[----:B------:R-:W0:Y:S04]  /*ba60*/  SHFL.BFLY PT, R11, R0, 0x1, 0x1f ;  /* 0x0c201f00000b7f89 */ /* 0x000e2800000e0000 */
[----:B------:R-:W3:Y:S01]  /*ba70*/  SHFL.BFLY PT, R10, R13, 0x1, 0x1f ;  /* 0x0c201f000d0a7f89 */ /* 0x000ee200000e0000 */
[----:B-1----:R-:W-:Y:S02]  /*ba80*/  IMAD.MOV.U32 R8, RZ, RZ, RZ ;  /* 0x000000ffff087224 */ /* 0x002fe400078e00ff */
[----:B0-----:R-:W-:Y:S01]  /*ba90*/  FADD.FTZ R12, R0, R11 ;  /* 0x0000000b000c7221 */ /* 0x001fe20000010000 */
[----:B---3--:R-:W-:-:S04]  /*baa0*/  FADD.FTZ R14, R13, R10 ;  /* 0x0000000a0d0e7221 */ /* 0x008fc80000010000 */
[C---:B------:R-:W-:Y:S01]  /*bab0*/  FSETP.NE.FTZ.AND P1, PT, R12.reuse, RZ, PT ;  /* 0x000000ff0c00720b */ /* 0x040fe20003f35000 */
[----:B------:R-:W-:Y:S01]  /*bac0*/  FMUL.FTZ R9, R12, 0.00390625 ;  /* 0x3b8000000c097820 */ /* 0x000fe20000410000 */
[----:B------:R-:W-:-:S04]  /*bad0*/  FMUL.FTZ R15, R14, 0.00390625 ;  /* 0x3b8000000e0f7820 */ /* 0x000fc80000410000 */
[----:B------:R-:W-:Y:S02]  /*bae0*/  FSETP.NE.FTZ.AND P2, PT, R9, RZ, PT ;  /* 0x000000ff0900720b */ /* 0x000fe40003f55000 */
[----:B------:R-:W-:-:S05]  /*baf0*/  FSETP.NE.FTZ.AND P3, PT, R15, RZ, PT ;  /* 0x000000ff0f00720b */ /* 0x000fca0003f75000 */
[----:B------:R-:W-:Y:S01]  /*bb00*/  @P1 MUFU.RCP R8, R12 ;  /* 0x0000000c00081308 */ /* 0x000fe20000001000 */
[----:B------:R-:W-:Y:S01]  /*bb10*/  FSETP.NE.FTZ.AND P1, PT, R14, RZ, PT ;  /* 0x000000ff0e00720b */ /* 0x000fe20003f35000 */
[----:B------:R-:W-:-:S06]  /*bb20*/  IMAD.MOV.U32 R10, RZ, RZ, RZ ;  /* 0x000000ffff0a7224 */ /* 0x000fcc00078e00ff */
[----:B------:R-:W0:Y:S01]  /*bb30*/  @P2 MUFU.LG2 R9, R9 ;  /* 0x0000000900092308 */ /* 0x000e220000000c00 */
[----:B------:R-:W-:Y:S02]  /*bb40*/  WARPGROUP.DEPBAR.LE gsb0, 0x0 ;  /* 0x00008000000079c5 */ /* 0x000fe40000010000 */
[----:B------:R-:W-:-:S06]  /*bb50*/  WARPGROUP.ARRIVE ;  /* 0x00000000000079c5 */ /* 0x000fcc0000000000 */
[----:B------:R-:W-:Y:S01]  /*bb60*/  QGMMA.64x256x32.F32.E4M3.E4M3 R24, R184, gdesc[UR12], R24, gsb0 ;  /* 0x03e0000cb8187df3 */ /* 0x000fe20008000818 */
[----:B------:R-:W1:Y:S08]  /*bb70*/  @P3 MUFU.LG2 R11, R15 ;  /* 0x0000000f000b3308 */ /* 0x000e700000000c00 */
[----:B------:R-:W3:Y:S01]  /*bb80*/  @P1 MUFU.RCP R10, R14 ;  /* 0x0000000e000a1308 */ /* 0x000ee20000001000 */
[----:B------:R-:W-:-:S02]  /*bb90*/  IMAD.U32 R4, RZ, RZ, UR10 ;  /* 0x0000000aff047e24 */ /* 0x000fc4000f8e00ff */
[----:B------:R-:W-:Y:S02]  /*bba0*/  IMAD.U32 R13, RZ, RZ, UR10 ;  /* 0x0000000aff0d7e24 */ /* 0x000fe4000f8e00ff */
[----:B0-----:R-:W-:Y:S01]  /*bbb0*/  @P2 FMUL.FTZ R9, R9, 0.69314718246459960938 ;  /* 0x3f31721809092820 */ /* 0x001fe20000410000 */
[----:B------:R-:W-:Y:S01]  /*bbc0*/  @P2 FMUL.FTZ R4, R4, 0.69314718246459960938 ;  /* 0x3f31721804042820 */ /* 0x000fe20000410000 */
[----:B------:R-:W-:Y:S01]  /*bbd0*/  @P3 FMUL.FTZ R12, R13, 0.69314718246459960938 ;  /* 0x3f3172180d0c3820 */ /* 0x000fe20000410000 */
[----:B-1----:R-:W-:Y:S01]  /*bbe0*/  @P3 FMUL.FTZ R11, R11, 0.69314718246459960938 ;  /* 0x3f3172180b0b3820 */ /* 0x002fe20000410000 */
[----:B------:R-:W-:Y:S02]  /*bbf0*/  IMAD.MOV.U32 R3, RZ, RZ, -0x800000 ;  /* 0xff800000ff037424 */ /* 0x000fe400078e00ff */
[----:B------:R-:W-:Y:S01]  /*bc00*/  @P2 FFMA.FTZ R3, R4, R7, R9 ;  /* 0x0000000704032223 */ /* 0x000fe20000010009 */
[----:B------:R-:W-:Y:S02]  /*bc10*/  IMAD.MOV.U32 R0, RZ, RZ, -0x800000 ;  /* 0xff800000ff007424 */ /* 0x000fe400078e00ff */
[----:B------:R-:W-:Y:S01]  /*bc20*/  @P3 FFMA.FTZ R0, R12, R6, R11 ;  /* 0x000000060c003223 */ /* 0x000fe2000001000b */
[-C--:B--2---:R-:W-:Y:S01]  /*bc30*/  FMUL.FTZ R152, R8, R5.reuse ;  /* 0x0000000508987220 */ /* 0x084fe20000410000 */
[----:B---3--:R-:W-:Y:S01]  /*bc40*/  FMUL.FTZ R4, R10, R5 ;  /* 0x000000050a047220 */ /* 0x008fe20000410000 */
[----:B------:R-:W-:-:S02]  /*bc50*/  WARPGROUP.DEPBAR.LE gsb0, 0x0 ;  /* 0x00008000000079c5 */ /* 0x000fc40000010000 */
[----:B------:R-:W-:Y:S05]  /*bc60*/  @!P0 BRA `(.L_x_929) ;  /* 0x0000000000048947 */ /* 0x000fea0003800000 */
[----:B------:R-:W-:Y:S01]  /*bc70*/  BPT.TRAP 0x1 ;  /* 0x000000040000795c */ /* 0x000fe20000300000 */
.L_x_929:
[----:B------:R-:W-:Y:S01]  /*bc80*/  UIADD3 UR4, UR9, 0x28460, URZ ;  /* 0x0002846009047890 */ /* 0x000fe2000fffe03f */
[-C--:B------:R-:W-:Y:S01]  /*bc90*/  FMUL.FTZ R6, R29, R152.reuse ;  /* 0x000000981d067220 */ /* 0x080fe20000410000 */
[----:B------:R-:W-:Y:S01]  /*bca0*/  UIADD3 UR52, UR52, 0x1, URZ ;  /* 0x0000000134347890 */ /* 0x000fe2000fffe03f */
[-C--:B------:R-:W-:Y:S01]  /*bcb0*/  FMUL.FTZ R7, R36, R152.reuse ;  /* 0x0000009824077220 */ /* 0x080fe20000410000 */
[----:B------:R-:W-:Y:S01]  /*bcc0*/  UPRMT UR4, UR40, 0x654, UR4 ;  /* 0x0000065428047896 */ /* 0x000fe20008000004 */
        /* <DEDUP_REMOVED lines=127> */
[-C--:B------:R-:W-:Y:S01]  /*c4c0*/  FMUL.FTZ R26, R147, R4.reuse ;  /* 0x00000004931a7220 */ /* 0x080fe20000410000 */
[-C--:B------:R-:W-:Y:S01]  /*c4d0*/  FMUL.FTZ R150, R150, R4.reuse ;  /* 0x0000000496967220 */ /* 0x080fe20000410000 */
[----:B------:R-:W-:Y:S01]  /*c4e0*/  FMUL.FTZ R151, R151, R4 ;  /* 0x0000000497977220 */ /* 0x000fe20000410000 */
[----:B------:R-:W-:-:S02]  /*c4f0*/  UIADD3 UR46, UR46, 0x1, URZ ;  /* 0x000000012e2e7890 */ /* 0x000fc4000fffe03f */
[----:B------:R-:W-:Y:S02]  /*c500*/  USEL UR52, UR52, URZ, UP0 ;  /* 0x0000003f34347287 */ /* 0x000fe40008000000 */
[----:B------:R-:W-:-:S12]  /*c510*/  ULOP3.LUT UR45, UR45, UR4, URZ, 0x3c, !UPT ;  /* 0x000000042d2d7292 */ /* 0x000fd8000f8e3c3f */
.L_x_855:
[----:B------:R-:W0:Y:S01]  /*c520*/  S2R R67, SR_CgaCtaId ;  /* 0x0000000000437919 */ /* 0x000e220000008800 */
[----:B------:R-:W-:Y:S01]  /*c530*/  MOV R4, 0x400 ;  /* 0x0000040000047802 */ /* 0x000fe20000000f00 */
[----:B------:R-:W-:Y:S01]  /*c540*/  BSSY B0, `(.L_x_930) ;  /* 0x0000357000007945 */ /* 0x000fe20003800000 */
[----:B------:R-:W-:Y:S02]  /*c550*/  BAR.SYNC.DEFER_BLOCKING 0x5, 0x180 ;  /* 0x0146000000007b1d */ /* 0x000fe40000010000 */
[----:B0-----:R-:W-:-:S05]  /*c560*/  LEA R4, R67, R4, 0x18 ;  /* 0x0000000443047211 */ /* 0x001fca00078ec0ff */
[----:B------:R-:W0:Y:S02]  /*c570*/  LDS R58, [R4+0x284d0] ;  /* 0x0284d000043a7984 */ /* 0x000e240000000800 */
[----:B0-----:R-:W-:Y:S01]  /*c580*/  R2UR UR4, R58 ;  /* 0x000000003a0472ca */ /* 0x001fe200000e0000 */
[----:B------:R-:W-:Y:S06]  /*c590*/  BAR.ARV 0x4, 0x180 ;  /* 0x0106000000007b1d */ /* 0x000fec0000002000 */
[----:B------:R-:W-:Y:S08]  /*c5a0*/  @P0 BRA `(.L_x_931) ;  /* 0x00000028006c0947 */ /* 0x000ff00003800000 */
[----:B------:R-:W0:Y:S01]  /*c5b0*/  S2R R74, SR_TID.X ;  /* 0x00000000004a7919 */ /* 0x000e220000002100 */
[----:B------:R-:W-:Y:S01]  /*c5c0*/  F2FP.BF16.F32.PACK_AB R9, R9, R40 ;  /* 0x000000280909723e */ /* 0x000fe200000010ff */
[----:B------:R-:W-:Y:S01]  /*c5d0*/  ULDC.64 UR6, c[0x4][0x140] ;  /* 0x0100500000067ab9 */ /* 0x000fe20000000a00 */
        /* <DEDUP_REMOVED lines=14> */
[----:B------:R-:W-:Y:S01]  /*c6c0*/  F2FP.BF16.F32.PACK_AB R32, R7, R32 ;  /* 0x000000200720723e */ /* 0x000fe200000010ff */
[----:B0-----:R-:W-:Y:S01]  /*c6d0*/  IMAD.SHL.U32 R40, R74, 0x4, RZ ;  /* 0x000000044a287824 */ /* 0x001fe200078e00ff */
        /* <DEDUP_REMOVED lines=38> */
[----:B------:R-:W-:Y:S01]  /*c940*/  F2FP.BF16.F32.PACK_AB R54, R95, R54 ;  /* 0x000000365f36723e */ /* 0x000fe200000010ff */
[----:B------:R-:W-:Y:S01]  /*c950*/  USHF.R.S32.HI UR10, URZ, 0x1f, UR37 ;  /* 0x0000001f3f0a7899 */ /* 0x000fe20008011425 */
[----:B------:R-:W-:Y:S01]  /*c960*/  LOP3.LUT R48, R40, 0xc, RZ, 0xc0, !PT ;  /* 0x0000000c28307812 */ /* 0x000fe200078ec0ff */
[----:B------:R-:W-:Y:S01]  /*c970*/  ULDC.64 UR8, c[0x0][0xb90] ;  /* 0x0002e40000087ab9 */ /* 0x000fe20000000a00 */
[----:B------:R-:W-:Y:S02]  /*c980*/  F2FP.BF16.F32.PACK_AB R40, R76, R117 ;  /* 0x000000754c28723e */ /* 0x000fe400000010ff */
[----:B------:R-:W-:Y:S02]  /*c990*/  IADD3 R76, P0, R48, UR6, RZ ;  /* 0x00000006304c7c10 */ /* 0x000fe4000ff1e0ff */
[----:B------:R-:W-:Y:S02]  /*c9a0*/  F2FP.BF16.F32.PACK_AB R42, R84, R121 ;  /* 0x00000079542a723e */ /* 0x000fe400000010ff */
[----:B------:R-:W-:Y:S01]  /*c9b0*/  F2FP.BF16.F32.PACK_AB R43, R92, R129 ;  /* 0x000000815c2b723e */ /* 0x000fe200000010ff */
[----:B------:R-:W-:Y:S01]  /*c9c0*/  IMAD.X R77, RZ, RZ, UR7, P0 ;  /* 0x00000007ff4d7e24 */ /* 0x000fe200080e06ff */
[----:B------:R-:W-:-:S02]  /*c9d0*/  F2FP.BF16.F32.PACK_AB R5, R159, R160 ;  /* 0x000000a09f05723e */ /* 0x000fc400000010ff */
[----:B------:R-:W-:Y:S02]  /*c9e0*/  F2FP.BF16.F32.PACK_AB R6, R157, R158 ;  /* 0x0000009e9d06723e */ /* 0x000fe400000010ff */
[----:B------:R0:W2:Y:S01]  /*c9f0*/  LDG.E.CONSTANT R76, desc[UR50][R76.64] ;  /* 0x000000324c4c7981 */ /* 0x0000a2000c1e9900 */
[----:B------:R-:W-:Y:S02]  /*ca00*/  LOP3.LUT P0, R48, R74, 0x3, RZ, 0xc0, !PT ;  /* 0x000000034a307812 */ /* 0x000fe4000780c0ff */
[----:B------:R-:W-:Y:S02]  /*ca10*/  F2FP.BF16.F32.PACK_AB R7, R155, R156 ;  /* 0x0000009c9b07723e */ /* 0x000fe400000010ff */
[----:B------:R-:W-:Y:S02]  /*ca20*/  ISETP.EQ.OR P0, PT, R48, 0x3, !P0 ;  /* 0x000000033000780c */ /* 0x000fe40004702670 */
[----:B------:R-:W-:Y:S02]  /*ca30*/  F2FP.BF16.F32.PACK_AB R49, R125, R132 ;  /* 0x000000847d31723e */ /* 0x000fe400000010ff */
[----:B------:R-:W-:-:S02]  /*ca40*/  SEL R117, R9, R10, P0 ;  /* 0x0000000a09757207 */ /* 0x000fc40000000000 */
[----:B------:R-:W-:Y:S02]  /*ca50*/  SEL R79, R10, R9, P0 ;  /* 0x000000090a4f7207 */ /* 0x000fe40000000000 */
[----:B------:R-:W1:Y:S01]  /*ca60*/  S2R R9, SR_SWINHI ;  /* 0x0000000000097919 */ /* 0x000e620000002f00 */
        /* <DEDUP_REMOVED lines=8> */
[----:B------:R-:W-:Y:S02]  /*caf0*/  F2FP.BF16.F32.PACK_AB R8, R149, R152 ;  /* 0x000000989508723e */ /* 0x000fe400000010ff */
[----:B------:R-:W-:Y:S02]  /*cb00*/  F2FP.BF16.F32.PACK_AB R41, R141, R148 ;  /* 0x000000948d29723e */ /* 0x000fe400000010ff */
[----:B------:R-:W-:-:S02]  /*cb10*/  MOV R42, R4 ;  /* 0x00000004002a7202 */ /* 0x000fc40000000f00 */
[----:B-1----:R-:W-:-:S03]  /*cb20*/  MOV R43, R9 ;  /* 0x00000009002b7202 */ /* 0x002fc60000000f00 */
[----:B------:R-:W-:-:S03]  /*cb30*/  IMAD.WIDE R74, R196, 0x2, R42 ;  /* 0x00000002c44a7825 */ /* 0x000fc600078e022a */
[----:B------:R-:W-:-:S04]  /*cb40*/  IADD3 R73, P4, R74, 0xc060, RZ ;  /* 0x0000c0604a497810 */ /* 0x000fc80007f9e0ff */
[----:B------:R-:W-:Y:S01]  /*cb50*/  LOP3.LUT R72, R73, 0x380, RZ, 0xc0, !PT ;  /* 0x0000038049487812 */ /* 0x000fe200078ec0ff */
[----:B------:R-:W-:Y:S01]  /*cb60*/  IMAD R5, R192, 0x40, R16 ;  /* 0x00000040c0057824 */ /* 0x000fe200078e0210 */
[----:B------:R-:W-:Y:S02]  /*cb70*/  SEL R171, R35, R34, P0 ;  /* 0x0000002223ab7207 */ /* 0x000fe40000000000 */
[----:B------:R-:W-:Y:S02]  /*cb80*/  SEL R110, R34, R35, P0 ;  /* 0x00000023226e7207 */ /* 0x000fe40000000000 */
[----:B------:R-:W-:Y:S02]  /*cb90*/  SHF.R.U64 R72, R72, 0x3, RZ ;  /* 0x0000000348487819 */ /* 0x000fe400000012ff */
[C---:B------:R-:W-:Y:S02]  /*cba0*/  IADD3 R34, P3, R74.reuse, 0xc040, RZ ;  /* 0x0000c0404a227810 */ /* 0x040fe40007f7e0ff */
[----:B------:R-:W-:Y:S01]  /*cbb0*/  IADD3 R32, P2, R74, 0xc020, RZ ;  /* 0x0000c0204a207810 */ /* 0x000fe20007f5e0ff */
[----:B------:R-:W-:Y:S01]  /*cbc0*/  IMAD.WIDE R42, R5, 0x2, R42 ;  /* 0x00000002052a7825 */ /* 0x000fe200078e022a */
[----:B------:R-:W-:-:S02]  /*cbd0*/  SEL R155, R70, R71, P0 ;  /* 0x00000047469b7207 */ /* 0x000fc40000000000 */
[----:B------:R-:W-:Y:S01]  /*cbe0*/  SEL R97, R71, R70, P0 ;  /* 0x0000004647617207 */ /* 0x000fe20000000000 */
[--C-:B------:R-:W-:Y:S01]  /*cbf0*/  IMAD.X R71, RZ, RZ, R75.reuse, P3 ;  /* 0x000000ffff477224 */ /* 0x100fe200018e064b */
[----:B------:R-:W-:Y:S01]  /*cc00*/  LOP3.LUT R72, R72, R73, RZ, 0x3c, !PT ;  /* 0x0000004948487212 */ /* 0x000fe200078e3cff */
[--C-:B------:R-:W-:Y:S01]  /*cc10*/  IMAD.X R73, RZ, RZ, R75.reuse, P4 ;  /* 0x000000ffff497224 */ /* 0x100fe200020e064b */
[----:B------:R-:W-:Y:S01]  /*cc20*/  SEL R107, R24, R25, P0 ;  /* 0x00000019186b7207 */ /* 0x000fe20000000000 */
[----:B------:R-:W-:Y:S01]  /*cc30*/  IMAD.X R69, RZ, RZ, R75, P2 ;  /* 0x000000ffff457224 */ /* 0x000fe200010e064b */
[----:B0-----:R-:W-:Y:S02]  /*cc40*/  SEL R77, R25, R24, P0 ;  /* 0x00000018194d7207 */ /* 0x001fe40000000000 */
        /* <DEDUP_REMOVED lines=8> */
[C---:B------:R-:W-:Y:S02]  /*ccd0*/  LOP3.LUT R5, R74.reuse, 0x380, RZ, 0xc0, !PT ;  /* 0x000003804a057812 */ /* 0x040fe400078ec0ff */
[C---:B------:R-:W-:Y:S02]  /*cce0*/  IADD3 R30, P1, R74.reuse, 0xc000, RZ ;  /* 0x0000c0004a1e7810 */ /* 0x040fe40007f3e0ff */
[C---:B------:R-:W-:Y:S02]  /*ccf0*/  IADD3 R28, P6, R74.reuse, 0x8060, RZ ;  /* 0x000080604a1c7810 */ /* 0x040fe40007fde0ff */
[C---:B------:R-:W-:Y:S02]  /*cd00*/  IADD3 R6, P5, R74.reuse, 0x20, RZ ;  /* 0x000000204a067810 */ /* 0x040fe40007fbe0ff */
[C---:B------:R-:W-:Y:S02]  /*cd10*/  IADD3 R26, P4, R74.reuse, 0x8040, RZ ;  /* 0x000080404a1a7810 */ /* 0x040fe40007f9e0ff */
[----:B------:R-:W-:-:S02]  /*cd20*/  IADD3 R24, P3, R74, 0x8020, RZ ;  /* 0x000080204a187810 */ /* 0x000fc40007f7e0ff */
[----:B------:R-:W-:Y:S02]  /*cd30*/  IADD3 R20, P2, R74, 0x8000, RZ ;  /* 0x000080004a147810 */ /* 0x000fe40007f5e0ff */
[----:B------:R-:W-:Y:S02]  /*cd40*/  SEL R141, R93, R100, P0 ;  /* 0x000000645d8d7207 */ /* 0x000fe40000000000 */
[----:B------:R-:W-:Y:S02]  /*cd50*/  SEL R91, R100, R93, P0 ;  /* 0x0000005d645b7207 */ /* 0x000fe40000000000 */
[----:B------:R-:W-:Y:S01]  /*cd60*/  SHF.R.U64 R5, R5, 0x3, RZ ;  /* 0x0000000305057819 */ /* 0x000fe200000012ff */
        /* <DEDUP_REMOVED lines=9> */
[--C-:B------:R-:W-:Y:S01]  /*ce00*/  IMAD.X R63, RZ, RZ, R75.reuse, P4 ;  /* 0x000000ffff3f7224 */ /* 0x100fe200020e064b */
[----:B------:R-:W-:Y:S02]  /*ce10*/  SEL R159, R59, R62, P0 ;  /* 0x0000003e3b9f7207 */ /* 0x000fe40000000000 */
[----:B------:R-:W-:Y:S01]  /*ce20*/  SEL R100, R62, R59, P0 ;  /* 0x0000003b3e647207 */ /* 0x000fe20000000000 */
[----:B------:R-:W-:Y:S01]  /*ce30*/  IMAD.X R59, RZ, RZ, R75, P3 ;  /* 0x000000ffff3b7224 */ /* 0x000fe200018e064b */
[----:B------:R-:W-:Y:S02]  /*ce40*/  SEL R119, R11, R12, P0 ;  /* 0x0000000c0b777207 */ /* 0x000fe40000000000 */
[----:B------:R-:W-:Y:S02]  /*ce50*/  SEL R80, R12, R11, P0 ;  /* 0x0000000b0c507207 */ /* 0x000fe40000000000 */
[----:B------:R-:W-:-:S02]  /*ce60*/  SEL R121, R13, R14, P0 ;  /* 0x0000000e0d797207 */ /* 0x000fc40000000000 */
[----:B------:R-:W-:Y:S02]  /*ce70*/  SEL R81, R14, R13, P0 ;  /* 0x0000000d0e517207 */ /* 0x000fe40000000000 */
[----:B------:R-:W-:Y:S02]  /*ce80*/  SEL R94, R94, R7, P0 ;  /* 0x000000075e5e7207 */ /* 0x000fe40000000000 */
[----:B------:R-:W-:Y:S02]  /*ce90*/  SEL R149, R8, R41, P0 ;  /* 0x0000002908957207 */ /* 0x000fe40000000000 */
[----:B------:R-:W-:Y:S02]  /*cea0*/  SEL R93, R41, R8, P0 ;  /* 0x00000008295d7207 */ /* 0x000fe40000000000 */
[C---:B------:R-:W-:Y:S02]  /*ceb0*/  IADD3 R14, P1, R74.reuse, 0x4060, RZ ;  /* 0x000040604a0e7810 */ /* 0x040fe40007f3e0ff */
[----:B------:R-:W-:-:S02]  /*cec0*/  IADD3 R8, P6, R74, 0x40, RZ ;  /* 0x000000404a087810 */ /* 0x000fc40007fde0ff */
[C---:B------:R-:W-:Y:S02]  /*ced0*/  IADD3 R12, P5, R74.reuse, 0x4040, RZ ;  /* 0x000040404a0c7810 */ /* 0x040fe40007fbe0ff */
[C---:B------:R-:W-:Y:S02]  /*cee0*/  IADD3 R9, P4, R74.reuse, 0x4020, RZ ;  /* 0x000040204a097810 */ /* 0x040fe40007f9e0ff */
[C---:B------:R-:W-:Y:S02]  /*cef0*/  IADD3 R7, P3, R74.reuse, 0x4000, RZ ;  /* 0x000040004a077810 */ /* 0x040fe40007f7e0ff */
[----:B------:R-:W-:Y:S02]  /*cf00*/  IADD3 R10, P2, R74, 0x60, RZ ;  /* 0x000000604a0a7810 */ /* 0x000fe40007f5e0ff */
[----:B------:R-:W-:Y:S02]  /*cf10*/  LOP3.LUT R74, R5, R74, RZ, 0x3c, !PT ;  /* 0x0000004a054a7212 */ /* 0x000fe400078e3cff */
[----:B------:R-:W-:-:S02]  /*cf20*/  SEL R163, R102, R103, P0 ;  /* 0x0000006766a37207 */ /* 0x000fc40000000000 */
[----:B------:R-:W-:Y:S02]  /*cf30*/  LOP3.LUT R5, R28, 0x380, RZ, 0xc0, !PT ;  /* 0x000003801c057812 */ /* 0x000fe400078ec0ff */
[----:B------:R-:W-:Y:S02]  /*cf40*/  SEL R102, R103, R102, P0 ;  /* 0x0000006667667207 */ /* 0x000fe40000000000 */
[----:B------:R-:W-:Y:S02]  /*cf50*/  SEL R165, R47, R46, P0 ;  /* 0x0000002e2fa57207 */ /* 0x000fe40000000000 */
[----:B------:R-:W-:Y:S01]  /*cf60*/  SEL R103, R46, R47, P0 ;  /* 0x0000002f2e677207 */ /* 0x000fe20000000000 */
[----:B------:R-:W-:Y:S01]  /*cf70*/  IMAD.X R47, RZ, RZ, R75, P2 ;  /* 0x000000ffff2f7224 */ /* 0x000fe200010e064b */
[----:B------:R-:W-:Y:S02]  /*cf80*/  SEL R129, R37, R44, P0 ;  /* 0x0000002c25817207 */ /* 0x000fe40000000000 */
[----:B------:R-:W-:-:S02]  /*cf90*/  SEL R85, R44, R37, P0 ;  /* 0x000000252c557207 */ /* 0x000fc40000000000 */
[----:B------:R-:W-:Y:S02]  /*cfa0*/  LOP3.LUT R13, R32, 0x380, RZ, 0xc0, !PT ;  /* 0x00000380200d7812 */ /* 0x000fe400078ec0ff */
[----:B------:R-:W-:Y:S02]  /*cfb0*/  SHF.R.U64 R5, R5, 0x3, RZ ;  /* 0x0000000305057819 */ /* 0x000fe400000012ff */
[----:B------:R-:W-:Y:S02]  /*cfc0*/  IADD3 R37, P2, R42, 0x3000, RZ ;  /* 0x000030002a257810 */ /* 0x000fe40007f5e0ff */
[----:B------:R-:W-:Y:S02]  /*cfd0*/  LOP3.LUT R11, R30, 0x380, RZ, 0xc0, !PT ;  /* 0x000003801e0b7812 */ /* 0x000fe400078ec0ff */
[----:B------:R-:W-:Y:S02]  /*cfe0*/  SEL R127, R29, R36, P0 ;  /* 0x000000241d7f7207 */ /* 0x000fe40000000000 */
[----:B------:R-:W-:-:S02]  /*cff0*/  SEL R84, R36, R29, P0 ;  /* 0x0000001d24547207 */ /* 0x000fc40000000000 */
[----:B------:R-:W-:Y:S02]  /*d000*/  SHF.R.U64 R13, R13, 0x3, RZ ;  /* 0x000000030d0d7819 */ /* 0x000fe400000012ff */
[----:B------:R-:W-:Y:S02]  /*d010*/  LOP3.LUT R64, R5, R28, RZ, 0x3c, !PT ;  /* 0x0000001c05407212 */ /* 0x000fe400078e3cff */
[----:B------:R-:W-:Y:S02]  /*d020*/  LOP3.LUT R36, R37, 0x380, RZ, 0xc0, !PT ;  /* 0x0000038025247812 */ /* 0x000fe400078ec0ff */
[----:B------:R-:W-:Y:S02]  /*d030*/  SHF.R.U64 R11, R11, 0x3, RZ ;  /* 0x000000030b0b7819 */ /* 0x000fe400000012ff */
[----:B------:R-:W-:Y:S02]  /*d040*/  LOP3.LUT R5, R6, 0x380, RZ, 0xc0, !PT ;  /* 0x0000038006057812 */ /* 0x000fe400078ec0ff */
[----:B------:R-:W-:-:S02]  /*d050*/  LOP3.LUT R68, R13, R32, RZ, 0x3c, !PT ;  /* 0x000000200d447212 */ /* 0x000fc400078e3cff */
[----:B------:R-:W-:Y:S02]  /*d060*/  SHF.R.U64 R36, R36, 0x3, RZ ;  /* 0x0000000324247819 */ /* 0x000fe400000012ff */
[----:B------:R-:W-:Y:S02]  /*d070*/  LOP3.LUT R66, R11, R30, RZ, 0x3c, !PT ;  /* 0x0000001e0b427212 */ /* 0x000fe400078e3cff */
[----:B------:R-:W-:Y:S02]  /*d080*/  LOP3.LUT R13, R24, 0x380, RZ, 0xc0, !PT ;  /* 0x00000380180d7812 */ /* 0x000fe400078ec0ff */
[----:B------:R-:W-:Y:S02]  /*d090*/  SHF.R.U64 R5, R5, 0x3, RZ ;  /* 0x0000000305057819 */ /* 0x000fe400000012ff */
[----:B------:R-:W-:Y:S02]  /*d0a0*/  LOP3.LUT R11, R20, 0x380, RZ, 0xc0, !PT ;  /* 0x00000380140b7812 */ /* 0x000fe400078ec0ff */
[----:B------:R-:W-:-:S02]  /*d0b0*/  SEL R133, R53, R60, P0 ;  /* 0x0000003c35857207 */ /* 0x000fc40000000000 */
[----:B------:R-:W-:Y:S02]  /*d0c0*/  SEL R87, R60, R53, P0 ;  /* 0x000000353c577207 */ /* 0x000fe40000000000 */
[----:B------:R-:W-:Y:S01]  /*d0d0*/  LOP3.LUT R36, R36, R37, RZ, 0x3c, !PT ;  /* 0x0000002524247212 */ /* 0x000fe200078e3cff */
[----:B------:R-:W-:Y:S01]  /*d0e0*/  IMAD.X R37, RZ, RZ, R43, P2 ;  /* 0x000000ffff257224 */ /* 0x000fe200010e062b */
[----:B------:R-:W-:Y:S02]  /*d0f0*/  SHF.R.U64 R13, R13, 0x3, RZ ;  /* 0x000000030d0d7819 */ /* 0x000fe400000012ff */
[----:B------:R-:W-:Y:S02]  /*d100*/  LOP3.LUT R60, R5, R6, RZ, 0x3c, !PT ;  /* 0x00000006053c7212 */ /* 0x000fe400078e3cff */
[----:B------:R-:W-:Y:S02]  /*d110*/  SHF.R.U64 R11, R11, 0x3, RZ ;  /* 0x000000030b0b7819 */ /* 0x000fe400000012ff */
[----:B------:R-:W-:-:S02]  /*d120*/  LOP3.LUT R5, R8, 0x380, RZ, 0xc0, !PT ;  /* 0x0000038008057812 */ /* 0x000fc400078ec0ff */
[----:B------:R-:W-:Y:S02]  /*d130*/  IADD3 R25, P2, R42, 0x9000, RZ ;  /* 0x000090002a197810 */ /* 0x000fe40007f5e0ff */
[----:B------:R-:W-:Y:S02]  /*d140*/  LOP3.LUT R58, R13, R24, RZ, 0x3c, !PT ;  /* 0x000000180d3a7212 */ /* 0x000fe400078e3cff */
[----:B------:R-:W-:Y:S02]  /*d150*/  LOP3.LUT R56, R11, R20, RZ, 0x3c, !PT ;  /* 0x000000140b387212 */ /* 0x000fe400078e3cff */
[----:B------:R-:W-:Y:S02]  /*d160*/  SHF.R.U64 R5, R5, 0x3, RZ ;  /* 0x0000000305057819 */ /* 0x000fe400000012ff */
[----:B------:R-:W-:Y:S02]  /*d170*/  LOP3.LUT R24, R25, 0x380, RZ, 0xc0, !PT ;  /* 0x0000038019187812 */ /* 0x000fe400078ec0ff */
[----:B------:R-:W-:-:S02]  /*d180*/  LOP3.LUT R11, R12, 0x380, RZ, 0xc0, !PT ;  /* 0x000003800c0b7812 */ /* 0x000fc400078ec0ff */
[----:B------:R-:W-:Y:S02]  /*d190*/  SEL R131, R45, R52, P0 ;  /* 0x000000342d837207 */ /* 0x000fe40000000000 */
[----:B------:R-:W-:Y:S01]  /*d1a0*/  SEL R86, R52, R45, P0 ;  /* 0x0000002d34567207 */ /* 0x000fe20000000000 */
[----:B------:R-:W-:Y:S01]  /*d1b0*/  IMAD.X R45, RZ, RZ, R75, P3 ;  /* 0x000000ffff2d7224 */ /* 0x000fe200018e064b */
[----:B------:R-:W-:Y:S02]  /*d1c0*/  SEL R153, R40, R109, P0 ;  /* 0x0000006d28997207 */ /* 0x000fe40000000000 */
[----:B------:R-:W-:Y:S02]  /*d1d0*/  SEL R96, R109, R40, P0 ;  /* 0x000000286d607207 */ /* 0x000fe40000000000 */
[----:B------:R-:W-:Y:S02]  /*d1e0*/  LOP3.LUT R50, R5, R8, RZ, 0x3c, !PT ;  /* 0x0000000805327212 */ /* 0x000fe400078e3cff */
[----:B------:R-:W-:-:S02]  /*d1f0*/  SHF.R.U64 R24, R24, 0x3, RZ ;  /* 0x0000000318187819 */ /* 0x000fc400000012ff */
[----:B------:R-:W-:Y:S02]  /*d200*/  SEL R169, R39, R38, P0 ;  /* 0x0000002627a97207 */ /* 0x000fe40000000000 */
[----:B------:R-:W-:Y:S02]  /*d210*/  SEL R109, R38, R39, P0 ;  /* 0x00000027266d7207 */ /* 0x000fe40000000000 */
[----:B------:R-:W-:Y:S02]  /*d220*/  SHF.R.U64 R11, R11, 0x3, RZ ;  /* 0x000000030b0b7819 */ /* 0x000fe400000012ff */
[----:B------:R-:W-:Y:S02]  /*d230*/  LOP3.LUT R5, R10, 0x380, RZ, 0xc0, !PT ;  /* 0x000003800a057812 */ /* 0x000fe400078ec0ff */
[----:B------:R-:W-:Y:S02]  /*d240*/  IADD3 R39, P3, R42, 0x2000, RZ ;  /* 0x000020002a277810 */ /* 0x000fe40007f7e0ff */
[----:B------:R-:W-:Y:S01]  /*d250*/  LOP3.LUT R24, R24, R25, RZ, 0x3c, !PT ;  /* 0x0000001918187212 */ /* 0x000fe200078e3cff */
[----:B------:R-:W-:Y:S01]  /*d260*/  IMAD.X R25, RZ, RZ, R43, P2 ;  /* 0x000000ffff197224 */ /* 0x000fe200010e062b */
[----:B------:R-:W-:-:S02]  /*d270*/  LOP3.LUT R52, R11, R12, RZ, 0x3c, !PT ;  /* 0x0000000c0b347212 */ /* 0x000fc400078e3cff */
[----:B------:R-:W-:Y:S02]  /*d280*/  SHF.R.U64 R5, R5, 0x3, RZ ;  /* 0x0000000305057819 */ /* 0x000fe400000012ff */
[----:B------:R-:W-:Y:S02]  /*d290*/  LOP3.LUT R38, R39, 0x380, RZ, 0xc0, !PT ;  /* 0x0000038027267812 */ /* 0x000fe400078ec0ff */
[----:B------:R-:W-:Y:S02]  /*d2a0*/  IADD3 R12, P2, R42, 0xf000, RZ ;  /* 0x0000f0002a0c7810 */ /* 0x000fe40007f5e0ff */
[----:B------:R-:W-:Y:S02]  /*d2b0*/  LOP3.LUT R46, R5, R10, RZ, 0x3c, !PT ;  /* 0x0000000a052e7212 */ /* 0x000fe400078e3cff */
[----:B------:R-:W-:Y:S02]  /*d2c0*/  SHF.R.U64 R38, R38, 0x3, RZ ;  /* 0x0000000326267819 */ /* 0x000fe400000012ff */
[----:B------:R-:W-:-:S02]  /*d2d0*/  LOP3.LUT R5, R12, 0x380, RZ, 0xc0, !PT ;  /* 0x000003800c057812 */ /* 0x000fc400078ec0ff */
[----:B------:R-:W-:Y:S02]  /*d2e0*/  LOP3.LUT R13, R14, 0x380, RZ, 0xc0, !PT ;  /* 0x000003800e0d7812 */ /* 0x000fe400078ec0ff */
[----:B------:R-:W-:Y:S01]  /*d2f0*/  LOP3.LUT R38, R38, R39, RZ, 0x3c, !PT ;  /* 0x0000002726267212 */ /* 0x000fe200078e3cff */
[----:B------:R-:W-:Y:S01]  /*d300*/  IMAD.X R39, RZ, RZ, R43, P3 ;  /* 0x000000ffff277224 */ /* 0x000fe200018e062b */
[----:B------:R-:W-:Y:S02]  /*d310*/  SHF.R.U64 R5, R5, 0x3, RZ ;  /* 0x0000000305057819 */ /* 0x000fe400000012ff */
[----:B------:R-:W-:Y:S02]  /*d320*/  IADD3 R21, P3, R42, 0x8000, RZ ;  /* 0x000080002a157810 */ /* 0x000fe40007f7e0ff */
[----:B------:R-:W-:Y:S02]  /*d330*/  SHF.R.U64 R13, R13, 0x3, RZ ;  /* 0x000000030d0d7819 */ /* 0x000fe400000012ff */
[----:B------:R-:W-:-:S02]  /*d340*/  SEL R143, R101, R108, P0 ;  /* 0x0000006c658f7207 */ /* 0x000fc40000000000 */
[----:B------:R-:W-:Y:S02]  /*d350*/  SEL R92, R108, R101, P0 ;  /* 0x000000656c5c7207 */ /* 0x000fe40000000000 */
[----:B------:R-:W-:Y:S02]  /*d360*/  SEL R161, R55, R54, P0 ;  /* 0x0000003637a17207 */ /* 0x000fe40000000000 */
[----:B------:R-:W-:Y:S01]  /*d370*/  SEL R101, R54, R55, P0 ;  /* 0x0000003736657207 */ /* 0x000fe20000000000 */
[----:B------:R-:W-:Y:S01]  /*d380*/  IMAD.X R55, RZ, RZ, R75, P1 ;  /* 0x000000ffff377224 */ /* 0x000fe200008e064b */
[----:B------:R-:W-:Y:S02]  /*d390*/  LOP3.LUT R12, R5, R12, RZ, 0x3c, !PT ;  /* 0x0000000c050c7212 */ /* 0x000fe400078e3cff */
[----:B------:R-:W-:Y:S01]  /*d3a0*/  LOP3.LUT R20, R21, 0x380, RZ, 0xc0, !PT ;  /* 0x0000038015147812 */ /* 0x000fe200078ec0ff */
[----:B------:R-:W0:Y:S01]  /*d3b0*/  LDC R5, c[0x0][0xbe8] ;  /* 0x0002fa00ff057b82 */ /* 0x000e220000000800 */
[----:B------:R-:W-:-:S02]  /*d3c0*/  LOP3.LUT R54, R13, R14, RZ, 0x3c, !PT ;  /* 0x0000000e0d367212 */ /* 0x000fc400078e3cff */
[----:B------:R-:W-:Y:S02]  /*d3d0*/  SHF.R.U64 R20, R20, 0x3, RZ ;  /* 0x0000000314147819 */ /* 0x000fe400000012ff */
[----:B------:R-:W-:Y:S02]  /*d3e0*/  MOV R106, R54 ;  /* 0x00000036006a7202 */ /* 0x000fe40000000f00 */
[----:B--2---:R-:W-:Y:S02]  /*d3f0*/  LOP3.LUT R54, R76, 0x2, RZ, 0x3c, !PT ;  /* 0x000000024c367812 */ /* 0x004fe400078e3cff */
[----:B------:R-:W-:Y:S01]  /*d400*/  LOP3.LUT R20, R20, R21, RZ, 0x3c, !PT ;  /* 0x0000001514147212 */ /* 0x000fe200078e3cff */
[----:B------:R-:W-:Y:S01]  /*d410*/  IMAD.X R21, RZ, RZ, R43, P3 ;  /* 0x000000ffff157224 */ /* 0x000fe200018e062b */
[----:B------:R-:W-:Y:S01]  /*d420*/  IADD3 R11, P3, R42, 0xe000, RZ ;  /* 0x0000e0002a0b7810 */ /* 0x000fe20007f7e0ff */
[----:B------:R-:W-:Y:S01]  /*d430*/  SHFL.IDX PT, R77, R77, R54, 0x1c1f ;  /* 0x001c1f364d4d7589 */ /* 0x000fe200000e0000 */
[----:B------:R-:W-:-:S03]  /*d440*/  MOV R136, R46 ;  /* 0x0000002e00887202 */ /* 0x000fc60000000f00 */
[----:B------:R-:W1:Y:S01]  /*d450*/  SHFL.IDX PT, R46, R107, R76, 0x1c1f ;  /* 0x001c1f4c6b2e7589 */ /* 0x000e6200000e0000 */
[----:B------:R-:W-:Y:S02]  /*d460*/  LOP3.LUT R6, R9, 0x380, RZ, 0xc0, !PT ;  /* 0x0000038009067812 */ /* 0x000fe400078ec0ff */
[----:B------:R-:W-:Y:S02]  /*d470*/  LOP3.LUT R10, R11, 0x380, RZ, 0xc0, !PT ;  /* 0x000003800b0a7812 */ /* 0x000fe400078ec0ff */
[----:B------:R-:W-:Y:S02]  /*d480*/  LOP3.LUT R15, R34, 0x380, RZ, 0xc0, !PT ;  /* 0x00000380220f7812 */ /* 0x000fe400078ec0ff */
[----:B------:R-:W-:Y:S02]  /*d490*/  SHF.R.U64 R6, R6, 0x3, RZ ;  /* 0x0000000306067819 */ /* 0x000fe400000012ff */
[----:B------:R-:W-:Y:S02]  /*d4a0*/  SHF.R.U64 R10, R10, 0x3, RZ ;  /* 0x000000030a0a7819 */ /* 0x000fe400000012ff */
[----:B------:R-:W-:-:S02]  /*d4b0*/  SHF.R.U64 R15, R15, 0x3, RZ ;  /* 0x000000030f0f7819 */ /* 0x000fc400000012ff */
[----:B------:R-:W-:Y:S02]  /*d4c0*/  LOP3.LUT R48, R6, R9, RZ, 0x3c, !PT ;  /* 0x0000000906307212 */ /* 0x000fe400078e3cff */
[----:B------:R-:W-:Y:S02]  /*d4d0*/  LOP3.LUT R6, R7, 0x380, RZ, 0xc0, !PT ;  /* 0x0000038007067812 */ /* 0x000fe400078ec0ff */
[----:B------:R-:W-:Y:S01]  /*d4e0*/  LOP3.LUT R10, R10, R11, RZ, 0x3c, !PT ;  /* 0x0000000b0a0a7212 */ /* 0x000fe200078e3cff */
[----:B------:R-:W-:Y:S01]  /*d4f0*/  IMAD.X R11, RZ, RZ, R43, P3 ;  /* 0x000000ffff0b7224 */ /* 0x000fe200018e062b */
[----:B------:R-:W-:Y:S02]  /*d500*/  LOP3.LUT R70, R15, R34, RZ, 0x3c, !PT ;  /* 0x000000220f467212 */ /* 0x000fe400078e3cff */
[----:B0-----:R-:W-:Y:S02]  /*d510*/  ISETP.NE.AND P3, PT, R5, 0x1, PT ;  /* 0x000000010500780c */ /* 0x001fe40003f65270 */
[----:B------:R-:W-:-:S02]  /*d520*/  SHF.R.U64 R6, R6, 0x3, RZ ;  /* 0x0000000306067819 */ /* 0x000fc400000012ff */
[----:B------:R-:W-:Y:S02]  /*d530*/  LOP3.LUT R15, R26, 0x380, RZ, 0xc0, !PT ;  /* 0x000003801a0f7812 */ /* 0x000fe400078ec0ff */
[----:B------:R-:W-:Y:S02]  /*d540*/  MOV R70, R70 ;  /* 0x0000004600467202 */ /* 0x000fe40000000f00 */
[----:B------:R-:W-:Y:S02]  /*d550*/  MOV R68, R68 ;  /* 0x0000004400447202 */ /* 0x000fe40000000f00 */
[----:B------:R-:W-:Y:S02]  /*d560*/  MOV R69, R66 ;  /* 0x0000004200457202 */ /* 0x000fe40000000f00 */
[----:B------:R-:W-:Y:S01]  /*d570*/  MOV R71, R64 ;  /* 0x0000004000477202 */ /* 0x000fe20000000f00 */
[--C-:B------:R-:W-:Y:S01]  /*d580*/  IMAD.X R51, RZ, RZ, R75.reuse, P6 ;  /* 0x000000ffff337224 */ /* 0x100fe200030e064b */
[----:B------:R-:W-:Y:S01]  /*d590*/  SEL R151, R140, R49, P0 ;  /* 0x000000318c977207 */ /* 0x000fe20000000000 */
[----:B------:R-:W-:Y:S01]  /*d5a0*/  SHFL.IDX PT, R117, R117, R76, 0x1c1f ;  /* 0x001c1f4c75757589 */ /* 0x000fe200000e0000 */
[----:B------:R-:W-:Y:S01]  /*d5b0*/  SEL R95, R49, R140, P0 ;  /* 0x0000008c315f7207 */ /* 0x000fe20000000000 */
[----:B------:R-:W-:Y:S01]  /*d5c0*/  IMAD.X R49, RZ, RZ, R75, P4 ;  /* 0x000000ffff317224 */ /* 0x000fe200020e064b */
[----:B------:R-:W-:Y:S01]  /*d5d0*/  LOP3.LUT R44, R6, R7, RZ, 0x3c, !PT ;  /* 0x00000007062c7212 */ /* 0x000fe200078e3cff */
[----:B------:R-:W-:Y:S01]  /*d5e0*/  SHFL.IDX PT, R145, R145, R76, 0x1c1f ;  /* 0x001c1f4c91917589 */ /* 0x000fe200000e0000 */
[----:B------:R-:W-:-:S02]  /*d5f0*/  MOV R65, R58 ;  /* 0x0000003a00417202 */ /* 0x000fc40000000f00 */
[----:B------:R-:W-:Y:S01]  /*d600*/  MOV R66, R56 ;  /* 0x0000003800427202 */ /* 0x000fe20000000f00 */
[----:B------:R-:W-:Y:S01]  /*d610*/  SHFL.IDX PT, R149, R149, R76, 0x1c1f ;  /* 0x001c1f4c95957589 */ /* 0x000fe200000e0000 */
[----:B------:R-:W-:-:S03]  /*d620*/  SHF.R.U64 R15, R15, 0x3, RZ ;  /* 0x000000030f0f7819 */ /* 0x000fc600000012ff */
[----:B------:R-:W-:Y:S01]  /*d630*/  SHFL.IDX PT, R56, R79, R54, 0x1c1f ;  /* 0x001c1f364f387589 */ /* 0x000fe200000e0000 */
[----:B------:R-:W-:-:S03]  /*d640*/  MOV R134, R44 ;  /* 0x0000002c00867202 */ /* 0x000fc60000000f00 */
[----:B------:R-:W0:Y:S04]  /*d650*/  SHFL.IDX PT, R98, R98, R54, 0x1c1f ;  /* 0x001c1f3662627589 */ /* 0x000e2800000e0000 */
[----:B------:R-:W2:Y:S01]  /*d660*/  SHFL.IDX PT, R58, R93, R54, 0x1c1f ;  /* 0x001c1f365d3a7589 */ /* 0x000ea200000e0000 */
[----:B------:R-:W-:-:S03]  /*d670*/  LOP3.LUT R62, R15, R26, RZ, 0x3c, !PT ;  /* 0x0000001a0f3e7212 */ /* 0x000fc600078e3cff */
[----:B------:R-:W-:Y:S01]  /*d680*/  SHFL.IDX PT, R119, R119, R76, 0x1c1f ;  /* 0x001c1f4c77777589 */ /* 0x000fe200000e0000 */
[----:B-1----:R-:W-:-:S03]  /*d690*/  SEL R44, R46, R77, P0 ;  /* 0x0000004d2e2c7207 */ /* 0x002fc60000000000 */
[----:B------:R-:W1:Y:S01]  /*d6a0*/  SHFL.IDX PT, R80, R80, R54, 0x1c1f ;  /* 0x001c1f3650507589 */ /* 0x000e6200000e0000 */
[----:B------:R-:W-:Y:S02]  /*d6b0*/  MOV R138, R50 ;  /* 0x00000032008a7202 */ /* 0x000fe40000000f00 */
[----:B------:R-:W-:Y:S01]  /*d6c0*/  MOV R116, R48 ;  /* 0x0000003000747202 */ /* 0x000fe20000000f00 */
[----:B------:R-:W-:Y:S01]  /*d6d0*/  SHFL.IDX PT, R50, R115, R76, 0x1c1f ;  /* 0x001c1f4c73327589 */ /* 0x000fe200000e0000 */
[----:B------:R-:W-:Y:S02]  /*d6e0*/  SEL R46, R77, R46, P0 ;  /* 0x0000002e4d2e7207 */ /* 0x000fe40000000000 */
[----:B------:R-:W3:Y:S01]  /*d6f0*/  @P3 LDC R77, c[0x0][0xbec] ;  /* 0x0002fb00ff4d3b82 */ /* 0x000ee20000000800 */
[----:B------:R-:W4:Y:S01]  /*d700*/  SHFL.IDX PT, R49, R78, R54, 0x1c1f ;  /* 0x001c1f364e317589 */ /* 0x000f2200000e0000 */
[----:B------:R-:W-:Y:S02]  /*d710*/  MOV R140, R60 ;  /* 0x0000003c008c7202 */ /* 0x000fe40000000f00 */
[----:B------:R-:W-:Y:S01]  /*d720*/  MOV R64, R62 ;  /* 0x0000003e00407202 */ /* 0x000fe20000000f00 */
[----:B------:R-:W-:Y:S04]  /*d730*/  SHFL.IDX PT, R147, R147, R76, 0x1c1f ;  /* 0x001c1f4c93937589 */ /* 0x000fe800000e0000 */
[----:B------:R-:W3:Y:S01]  /*d740*/  SHFL.IDX PT, R94, R94, R54, 0x1c1f ;  /* 0x001c1f365e5e7589 */ /* 0x000ee200000e0000 */
[----:B------:R-:W-:-:S03]  /*d750*/  IADD3 R41, P4, R42, 0x1000, RZ ;  /* 0x000010002a297810 */ /* 0x000fc60007f9e0ff */
[----:B------:R-:W-:Y:S04]  /*d760*/  SHFL.IDX PT, R151, R151, R76, 0x1c1f ;  /* 0x001c1f4c97977589 */ /* 0x000fe800000e0000 */
[----:B------:R0:W-:Y:S04]  /*d770*/  SHFL.IDX PT, R62, R81, R54, 0x1c1f ;  /* 0x001c1f36513e7589 */ /* 0x0001e800000e0000 */
[----:B------:R-:W3:Y:S04]  /*d780*/  SHFL.IDX PT, R60, R95, R54, 0x1c1f ;  /* 0x001c1f365f3c7589 */ /* 0x000ee800000e0000 */
[----:B------:R-:W3:Y:S01]  /*d790*/  SHFL.IDX PT, R121, R121, R76, 0x1c1f ;  /* 0x001c1f4c79797589 */ /* 0x000ee200000e0000 */
[----:B0-----:R-:W0:Y:S03]  /*d7a0*/  @P3 LDC R81, c[0x0][0xbf0] ;  /* 0x0002fc00ff513b82 */ /* 0x001e260000000800 */
[----:B------:R-:W-:Y:S01]  /*d7b0*/  SHFL.IDX PT, R153, R153, R76, 0x1c1f ;  /* 0x001c1f4c99997589 */ /* 0x000fe200000e0000 */
[----:B------:R-:W-:-:S03]  /*d7c0*/  SEL R167, R118, R105, P0 ;  /* 0x0000006976a77207 */ /* 0x000fc60000000000 */
[----:B------:R-:W0:Y:S01]  /*d7d0*/  SHFL.IDX PT, R96, R96, R54, 0x1c1f ;  /* 0x001c1f3660607589 */ /* 0x000e2200000e0000 */
[----:B------:R-:W-:-:S03]  /*d7e0*/  LOP3.LUT R40, R41, 0x380, RZ, 0xc0, !PT ;  /* 0x0000038029287812 */ /* 0x000fc600078ec0ff */
[----:B------:R-:W-:Y:S04]  /*d7f0*/  SHFL.IDX PT, R123, R123, R76, 0x1c1f ;  /* 0x001c1f4c7b7b7589 */ /* 0x000fe800000e0000 */
[----:B------:R-:W-:Y:S04]  /*d800*/  SHFL.IDX PT, R155, R155, R76, 0x1c1f ;  /* 0x001c1f4c9b9b7589 */ /* 0x000fe800000e0000 */
[----:B------:R-:W0:Y:S04]  /*d810*/  SHFL.IDX PT, R82, R82, R54, 0x1c1f ;  /* 0x001c1f3652527589 */ /* 0x000e2800000e0000 */
[----:B------:R-:W0:Y:S01]  /*d820*/  SHFL.IDX PT, R78, R97, R54, 0x1c1f ;  /* 0x001c1f36614e7589 */ /* 0x000e2200000e0000 */
[----:B------:R-:W-:-:S03]  /*d830*/  SEL R105, R105, R118, P0 ;  /* 0x0000007669697207 */ /* 0x000fc60000000000 */
[----:B------:R-:W-:Y:S01]  /*d840*/  SHFL.IDX PT, R125, R125, R76, 0x1c1f ;  /* 0x001c1f4c7d7d7589 */ /* 0x000fe200000e0000 */
[----:B------:R-:W-:-:S03]  /*d850*/  IMAD.X R53, RZ, RZ, R75, P5 ;  /* 0x000000ffff357224 */ /* 0x000fc600028e064b */
[----:B------:R-:W-:Y:S04]  /*d860*/  SHFL.IDX PT, R157, R157, R76, 0x1c1f ;  /* 0x001c1f4c9d9d7589 */ /* 0x000fe800000e0000 */
[----:B------:R-:W0:Y:S04]  /*d870*/  SHFL.IDX PT, R120, R83, R54, 0x1c1f ;  /* 0x001c1f3653787589 */ /* 0x000e2800000e0000 */
[----:B------:R-:W0:Y:S01]  /*d880*/  SHFL.IDX PT, R124, R99, R54, 0x1c1f ;  /* 0x001c1f36637c7589 */ /* 0x000e2200000e0000 */
[----:B------:R-:W-:-:S03]  /*d890*/  IADD3 R33, P1, R42, 0x4000, RZ ;  /* 0x000040002a217810 */ /* 0x000fc60007f3e0ff */
[----:B------:R-:W-:Y:S04]  /*d8a0*/  SHFL.IDX PT, R127, R127, R76, 0x1c1f ;  /* 0x001c1f4c7f7f7589 */ /* 0x000fe800000e0000 */
[----:B------:R-:W-:Y:S04]  /*d8b0*/  SHFL.IDX PT, R159, R159, R76, 0x1c1f ;  /* 0x001c1f4c9f9f7589 */ /* 0x000fe800000e0000 */
[----:B------:R-:W0:Y:S04]  /*d8c0*/  SHFL.IDX PT, R84, R84, R54, 0x1c1f ;  /* 0x001c1f3654547589 */ /* 0x000e2800000e0000 */
[----:B------:R-:W0:Y:S01]  /*d8d0*/  SHFL.IDX PT, R100, R100, R54, 0x1c1f ;  /* 0x001c1f3664647589 */ /* 0x000e2200000e0000 */
[----:B------:R-:W-:-:S02]  /*d8e0*/  SHF.R.U64 R40, R40, 0x3, RZ ;  /* 0x0000000328287819 */ /* 0x000fc400000012ff */
[----:B------:R-:W-:Y:S01]  /*d8f0*/  MOV R104, R74 ;  /* 0x0000004a00687202 */ /* 0x000fe20000000f00 */
[----:B------:R-:W-:Y:S01]  /*d900*/  SHFL.IDX PT, R129, R129, R76, 0x1c1f ;  /* 0x001c1f4c81817589 */ /* 0x000fe200000e0000 */
[----:B------:R-:W-:Y:S02]  /*d910*/  MOV R72, R72 ;  /* 0x0000004800487202 */ /* 0x000fe40000000f00 */
[----:B------:R-:W-:Y:S01]  /*d920*/  LOP3.LUT R32, R33, 0x380, RZ, 0xc0, !PT ;  /* 0x0000038021207812 */ /* 0x000fe200078ec0ff */
[----:B------:R-:W-:Y:S01]  /*d930*/  SHFL.IDX PT, R131, R131, R76, 0x1c1f ;  /* 0x001c1f4c83837589 */ /* 0x000fe200000e0000 */
[----:B------:R-:W-:-:S03]  /*d940*/  MOV R111, R52 ;  /* 0x00000034006f7202 */ /* 0x000fc60000000f00 */
[----:B------:R-:W-:Y:S01]  /*d950*/  SHFL.IDX PT, R118, R133, R76, 0x1c1f ;  /* 0x001c1f4c85767589 */ /* 0x000fe200000e0000 */
[----:B------:R-:W-:-:S03]  /*d960*/  LOP3.LUT R40, R40, R41, RZ, 0x3c, !PT ;  /* 0x0000002928287212 */ /* 0x000fc600078e3cff */
[----:B------:R-:W-:Y:S01]  /*d970*/  SHFL.IDX PT, R107, R135, R76, 0x1c1f ;  /* 0x001c1f4c876b7589 */ /* 0x000fe200000e0000 */
[----:B------:R-:W-:-:S03]  /*d980*/  SEL R45, R145, R98, P0 ;  /* 0x00000062912d7207 */ /* 0x000fc60000000000 */
[----:B------:R-:W-:Y:S01]  /*d990*/  SHFL.IDX PT, R67, R137, R76, 0x1c1f ;  /* 0x001c1f4c89437589 */ /* 0x000fe200000e0000 */
[----:B------:R-:W-:Y:S01]  /*d9a0*/  SEL R47, R98, R145, P0 ;  /* 0x00000091622f7207 */ /* 0x000fe20000000000 */
[----:B------:R-:W-:Y:S01]  /*d9b0*/  BAR.SYNC.DEFER_BLOCKING 0x1, 0x100 ;  /* 0x0044000000007b1d */ /* 0x000fe20000010000 */
[----:B------:R-:W-:Y:S01]  /*d9c0*/  SEL R52, R117, R56, P0 ;  /* 0x0000003875347207 */ /* 0x000fe20000000000 */
[----:B------:R-:W-:Y:S01]  /*d9d0*/  IMAD.X R41, RZ, RZ, R43, P4 ;  /* 0x000000ffff297224 */ /* 0x000fe200020e062b */
[----:B--2---:R-:W-:Y:S02]  /*d9e0*/  SEL R53, R149, R58, P0 ;  /* 0x0000003a95357207 */ /* 0x004fe40000000000 */
[----:B------:R-:W-:Y:S01]  /*d9f0*/  SEL R55, R58, R149, P0 ;  /* 0x000000953a377207 */ /* 0x000fe20000000000 */
[----:B------:R-:W-:Y:S01]  /*da00*/  SHFL.IDX PT, R75, R139, R76, 0x1c1f ;  /* 0x001c1f4c8b4b7589 */ /* 0x000fe200000e0000 */
[----:B-1----:R-:W-:-:S03]  /*da10*/  SEL R58, R80, R119, P0 ;  /* 0x00000077503a7207 */ /* 0x002fc60000000000 */
        /* <DEDUP_REMOVED lines=9> */
[----:B------:R-:W-:Y:S01]  /*dab0*/  SHFL.IDX PT, R175, R175, R76, 0x1c1f ;  /* 0x001c1f4cafaf7589 */ /* 0x000fe200000e0000 */
[----:B------:R-:W-:-:S03]  /*dac0*/  IADD3 R29, P4, R42, 0x7000, RZ ;  /* 0x000070002a1d7810 */ /* 0x000fc60007f9e0ff */
        /* <DEDUP_REMOVED lines=8> */
[----:B------:R-:W2:Y:S04]  /*db50*/  SHFL.IDX PT, R126, R101, R54, 0x1c1f ;  /* 0x001c1f36657e7589 */ /* 0x000ea800000e0000 */
[----:B------:R-:W2:Y:S04]  /*db60*/  SHFL.IDX PT, R102, R102, R54, 0x1c1f ;  /* 0x001c1f3666667589 */ /* 0x000ea800000e0000 */
[----:B------:R-:W2:Y:S04]  /*db70*/  SHFL.IDX PT, R128, R103, R54, 0x1c1f ;  /* 0x001c1f3667807589 */ /* 0x000ea800000e0000 */
[----:B------:R-:W2:Y:S04]  /*db80*/  SHFL.IDX PT, R130, R105, R54, 0x1c1f ;  /* 0x001c1f3669827589 */ /* 0x000ea800000e0000 */
[----:B------:R-:W2:Y:S04]  /*db90*/  SHFL.IDX PT, R132, R109, R54, 0x1c1f ;  /* 0x001c1f366d847589 */ /* 0x000ea800000e0000 */
[----:B------:R-:W2:Y:S04]  /*dba0*/  SHFL.IDX PT, R79, R110, R54, 0x1c1f ;  /* 0x001c1f366e4f7589 */ /* 0x000ea800000e0000 */
[----:B------:R-:W2:Y:S04]  /*dbb0*/  SHFL.IDX PT, R113, R113, R54, 0x1c1f ;  /* 0x001c1f3671717589 */ /* 0x000ea800000e0000 */
[----:B------:R4:W2:Y:S01]  /*dbc0*/  SHFL.IDX PT, R114, R114, R54, 0x1c1f ;  /* 0x001c1f3672727589 */ /* 0x0008a200000e0000 */
[----:B------:R-:W-:Y:S01]  /*dbd0*/  SHF.R.U64 R32, R32, 0x3, RZ ;  /* 0x0000000320207819 */ /* 0x000fe200000012ff */
[----:B------:R-:W-:Y:S01]  /*dbe0*/  UIMAD UR5, UR10, UR8, URZ ;  /* 0x000000080a0572a4 */ /* 0x000fe2000f8e023f */
[----:B------:R-:W-:Y:S01]  /*dbf0*/  LOP3.LUT R28, R29, 0x380, RZ, 0xc0, !PT ;  /* 0x000003801d1c7812 */ /* 0x000fe200078ec0ff */
[----:B------:R3:W-:Y:S01]  /*dc00*/  STSM.16.M88.4 [R104], R44 ;  /* 0x0000002c68007844 */ /* 0x0007e20000000200 */
[----:B----4-:R-:W-:-:S02]  /*dc10*/  SEL R54, R56, R117, P0 ;  /* 0x0000007538367207 */ /* 0x010fc40000000000 */
[----:B------:R-:W-:Y:S01]  /*dc20*/  SEL R56, R119, R80, P0 ;  /* 0x0000005077387207 */ /* 0x000fe20000000000 */
[----:B------:R-:W-:Y:S01]  /*dc30*/  VIADD R80, R17, UR36 ;  /* 0x0000002411507c36 */ /* 0x000fe20008000000 */
[----:B------:R-:W-:Y:S01]  /*dc40*/  SEL R48, R50, R49, P0 ;  /* 0x0000003132307207 */ /* 0x000fe20000000000 */
[----:B------:R-:W-:Y:S01]  /*dc50*/  UIMAD.WIDE.U32 UR6, UR37, UR8, URZ ;  /* 0x00000008250672a5 */ /* 0x000fe2000f8e003f */
[----:B------:R-:W-:Y:S01]  /*dc60*/  LOP3.LUT R32, R32, R33, RZ, 0x3c, !PT ;  /* 0x0000002120207212 */ /* 0x000fe200078e3cff */
[----:B------:R-:W-:Y:S01]  /*dc70*/  UIMAD UR5, UR37, UR9, UR5 ;  /* 0x00000009250572a4 */ /* 0x000fe2000f8e0205 */
[----:B------:R-:W-:Y:S01]  /*dc80*/  SEL R50, R49, R50, P0 ;  /* 0x0000003231327207 */ /* 0x000fe20000000000 */
[----:B---3--:R-:W-:Y:S01]  /*dc90*/  @P3 IMAD.HI.U32 R44, R80, R77, RZ ;  /* 0x0000004d502c3227 */ /* 0x008fe200078e00ff */
[----:B------:R-:W-:Y:S01]  /*dca0*/  SEL R49, R147, R94, P0 ;  /* 0x0000005e93317207 */ /* 0x000fe20000000000 */
[----:B------:R-:W-:Y:S01]  /*dcb0*/  USHF.R.S32.HI UR12, URZ, 0x1f, UR44 ;  /* 0x0000001f3f0c7899 */ /* 0x000fe2000801142c */
[----:B------:R-:W-:Y:S01]  /*dcc0*/  SEL R51, R94, R147, P0 ;  /* 0x000000935e337207 */ /* 0x000fe20000000000 */
[----:B------:R-:W-:Y:S01]  /*dcd0*/  IMAD.X R33, RZ, RZ, R43, P1 ;  /* 0x000000ffff217224 */ /* 0x000fe200008e062b */
[----:B------:R-:W-:Y:S01]  /*dce0*/  IADD3 R27, P1, R42, 0xa000, RZ ;  /* 0x0000a0002a1b7810 */ /* 0x000fe20007f3e0ff */
[----:B------:R-:W-:Y:S01]  /*dcf0*/  IMAD.MOV.U32 R77, RZ, RZ, R80 ;  /* 0x000000ffff4d7224 */ /* 0x000fe200078e0050 */
[----:B------:R-:W-:Y:S01]  /*dd00*/  SHF.R.U64 R28, R28, 0x3, RZ ;  /* 0x000000031c1c7819 */ /* 0x000fe200000012ff */
[----:B------:R-:W-:Y:S01]  /*dd10*/  ULDC.64 UR8, c[0x0][0xb98] ;  /* 0x0002e60000087ab9 */ /* 0x000fe20000000a00 */
[----:B------:R-:W-:Y:S01]  /*dd20*/  SEL R57, R151, R60, P0 ;  /* 0x0000003c97397207 */ /* 0x000fe20000000000 */
[----:B------:R-:W-:Y:S01]  /*dd30*/  UIADD3 UR7, UR7, UR5, URZ ;  /* 0x0000000507077290 */ /* 0x000fe2000fffe03f */
[----:B------:R-:W-:Y:S01]  /*dd40*/  SEL R59, R60, R151, P0 ;  /* 0x000000973c3b7207 */ /* 0x000fe20000000000 */
[----:B------:R-:W-:Y:S01]  /*dd50*/  UIMAD UR5, UR12, UR8, URZ ;  /* 0x000000080c0572a4 */ /* 0x000fe2000f8e023f */
[----:B0-----:R-:W-:Y:S01]  /*dd60*/  @P3 SHF.R.U32.HI R77, RZ, R81, R44 ;  /* 0x00000051ff4d3219 */ /* 0x001fe2000001162c */
[----:B------:R0:W-:Y:S01]  /*dd70*/  STSM.16.M88.4 [R140], R48 ;  /* 0x000000308c007844 */ /* 0x0001e20000000200 */
[----:B------:R-:W-:-:S02]  /*dd80*/  SEL R60, R121, R62, P0 ;  /* 0x0000003e793c7207 */ /* 0x000fc40000000000 */
[----:B------:R-:W-:Y:S01]  /*dd90*/  LOP3.LUT R26, R27, 0x380, RZ, 0xc0, !PT ;  /* 0x000003801b1a7812 */ /* 0x000fe200078ec0ff */
[----:B------:R-:W-:Y:S01]  /*dda0*/  STSM.16.M88.4 [R138], R52 ;  /* 0x000000348a007844 */ /* 0x000fe20000000200 */
[----:B------:R-:W-:Y:S02]  /*ddb0*/  SEL R62, R62, R121, P0 ;  /* 0x000000793e3e7207 */ /* 0x000fe40000000000 */
[----:B------:R-:W-:Y:S02]  /*ddc0*/  SEL R61, R153, R96, P0 ;  /* 0x00000060993d7207 */ /* 0x000fe40000000000 */
[----:B------:R-:W-:Y:S01]  /*ddd0*/  SEL R63, R96, R153, P0 ;  /* 0x00000099603f7207 */ /* 0x000fe20000000000 */
[----:B------:R3:W-:Y:S01]  /*dde0*/  STSM.16.M88.4 [R136], R56 ;  /* 0x0000003888007844 */ /* 0x0007e20000000200 */
[----:B------:R-:W-:Y:S01]  /*ddf0*/  LOP3.LUT R28, R28, R29, RZ, 0x3c, !PT ;  /* 0x0000001d1c1c7212 */ /* 0x000fe200078e3cff */
[----:B------:R-:W-:Y:S01]  /*de00*/  IMAD.X R29, RZ, RZ, R43, P4 ;  /* 0x000000ffff1d7224 */ /* 0x000fe200020e062b */
[----:B------:R-:W-:-:S02]  /*de10*/  SEL R44, R123, R82, P0 ;  /* 0x000000527b2c7207 */ /* 0x000fc40000000000 */
[----:B------:R-:W-:Y:S02]  /*de20*/  SEL R46, R82, R123, P0 ;  /* 0x0000007b522e7207 */ /* 0x000fe40000000000 */
[----:B------:R-:W-:Y:S02]  /*de30*/  SEL R45, R155, R78, P0 ;  /* 0x0000004e9b2d7207 */ /* 0x000fe40000000000 */
[----:B------:R-:W-:Y:S01]  /*de40*/  SEL R47, R78, R155, P0 ;  /* 0x0000009b4e2f7207 */ /* 0x000fe20000000000 */
[----:B------:R-:W-:Y:S01]  /*de50*/  UIMAD UR5, UR44, UR9, UR5 ;  /* 0x000000092c0572a4 */ /* 0x000fe2000f8e0205 */
[----:B0-----:R-:W-:Y:S02]  /*de60*/  SEL R48, R125, R120, P0 ;  /* 0x000000787d307207 */ /* 0x001fe40000000000 */
[----:B------:R-:W-:Y:S02]  /*de70*/  SEL R50, R120, R125, P0 ;  /* 0x0000007d78327207 */ /* 0x000fe40000000000 */
[----:B------:R-:W-:Y:S01]  /*de80*/  SEL R49, R157, R124, P0 ;  /* 0x0000007c9d317207 */ /* 0x000fe20000000000 */
[----:B---3--:R-:W-:Y:S01]  /*de90*/  IMAD.MOV R56, RZ, RZ, -R77 ;  /* 0x000000ffff387224 */ /* 0x008fe200078e0a4d */
[----:B------:R-:W-:Y:S01]  /*dea0*/  SEL R51, R124, R157, P0 ;  /* 0x0000009d7c337207 */ /* 0x000fe20000000000 */
[----:B------:R-:W-:Y:S01]  /*deb0*/  UIMAD.WIDE.U32 UR6, UR44, UR8, UR6 ;  /* 0x000000082c0672a5 */ /* 0x000fe2000f8e0006 */
[----:B------:R-:W-:-:S02]  /*dec0*/  IADD3 R9, P4, R42, 0xd000, RZ ;  /* 0x0000d0002a097810 */ /* 0x000fc40007f9e0ff */
[----:B------:R-:W-:Y:S02]  /*ded0*/  SEL R52, R127, R84, P0 ;  /* 0x000000547f347207 */ /* 0x000fe40000000000 */
[----:B------:R-:W-:Y:S02]  /*dee0*/  SEL R54, R84, R127, P0 ;  /* 0x0000007f54367207 */ /* 0x000fe40000000000 */
[----:B------:R-:W-:Y:S02]  /*def0*/  SEL R53, R159, R100, P0 ;  /* 0x000000649f357207 */ /* 0x000fe40000000000 */
[----:B------:R-:W-:Y:S01]  /*df00*/  SEL R55, R100, R159, P0 ;  /* 0x0000009f64377207 */ /* 0x000fe20000000000 */
[----:B------:R0:W-:Y:S01]  /*df10*/  STSM.16.M88.4 [R134], R60 ;  /* 0x0000003c86007844 */ /* 0x0001e20000000200 */
[----:B------:R-:W-:Y:S01]  /*df20*/  SHF.R.U64 R26, R26, 0x3, RZ ;  /* 0x000000031a1a7819 */ /* 0x000fe200000012ff */
[--C-:B------:R-:W-:Y:S01]  /*df30*/  IMAD.X R13, RZ, RZ, R43.reuse, P2 ;  /* 0x000000ffff0d7224 */ /* 0x100fe200010e062b */
[----:B------:R-:W-:Y:S01]  /*df40*/  LOP3.LUT R8, R9, 0x380, RZ, 0xc0, !PT ;  /* 0x0000038009087812 */ /* 0x000fe200078ec0ff */
[----:B------:R-:W-:Y:S01]  /*df50*/  STSM.16.M88.4 [R116], R44 ;  /* 0x0000002c74007844 */ /* 0x000fe20000000200 */
[----:B------:R-:W-:Y:S01]  /*df60*/  LOP3.LUT R26, R26, R27, RZ, 0x3c, !PT ;  /* 0x0000001b1a1a7212 */ /* 0x000fe200078e3cff */
[----:B------:R-:W-:Y:S01]  /*df70*/  IMAD.X R27, RZ, RZ, R43, P1 ;  /* 0x000000ffff1b7224 */ /* 0x000fe200008e062b */
[C---:B------:R-:W-:Y:S01]  /*df80*/  IADD3 R35, P6, R42.reuse, 0x5000, RZ ;  /* 0x000050002a237810 */ /* 0x040fe20007fde0ff */
[----:B------:R3:W-:Y:S01]  /*df90*/  STSM.16.M88.4 [R111], R48 ;  /* 0x000000306f007844 */ /* 0x0007e20000000200 */
[----:B------:R-:W-:Y:S01]  /*dfa0*/  IADD3 R31, P5, R42, 0x6000, RZ ;  /* 0x000060002a1f7810 */ /* 0x000fe20007fbe0ff */
[----:B------:R-:W-:-:S02]  /*dfb0*/  ULDC.64 UR8, c[0x0][0xae8] ;  /* 0x0002ba0000087ab9 */ /* 0x000fc40000000a00 */
[----:B------:R4:W-:Y:S01]  /*dfc0*/  STSM.16.M88.4 [R106], R52 ;  /* 0x000000346a007844 */ /* 0x0009e20000000200 */
[----:B0-----:R-:W-:Y:S01]  /*dfd0*/  IMAD R61, R5, R56, R80 ;  /* 0x00000038053d7224 */ /* 0x001fe200078e0250 */
[----:B------:R-:W-:Y:S02]  /*dfe0*/  SHF.R.U64 R8, R8, 0x3, RZ ;  /* 0x0000000308087819 */ /* 0x000fe400000012ff */
[----:B------:R-:W-:Y:S02]  /*dff0*/  LOP3.LUT R34, R35, 0x380, RZ, 0xc0, !PT ;  /* 0x0000038023227812 */ /* 0x000fe400078ec0ff */
[----:B------:R-:W-:Y:S02]  /*e000*/  LOP3.LUT R30, R31, 0x380, RZ, 0xc0, !PT ;  /* 0x000003801f1e7812 */ /* 0x000fe400078ec0ff */
[----:B---3--:R-:W-:Y:S02]  /*e010*/  SHF.R.S32.HI R49, RZ, 0x1f, R77 ;  /* 0x0000001fff317819 */ /* 0x008fe4000001144d */
[----:B------:R-:W-:Y:S01]  /*e020*/  IADD3 R48, P1, R77, UR6, RZ ;  /* 0x000000064d307c10 */ /* 0x000fe2000ff3e0ff */
[----:B----4-:R-:W-:Y:S01]  /*e030*/  IMAD.U32 R52, RZ, RZ, UR5 ;  /* 0x00000005ff347e24 */ /* 0x010fe2000f8e00ff */
[----:B------:R-:W-:-:S02]  /*e040*/  SHF.R.S32.HI R50, RZ, 0x1f, R61 ;  /* 0x0000001fff327819 */ /* 0x000fc4000001143d */
[----:B-1----:R-:W-:Y:S02]  /*e050*/  SEL R58, R122, R129, P0 ;  /* 0x000000817a3a7207 */ /* 0x002fe40000000000 */
[----:B--2---:R-:W-:Y:S02]  /*e060*/  SEL R57, R161, R126, P0 ;  /* 0x0000007ea1397207 */ /* 0x004fe40000000000 */
[----:B------:R-:W-:Y:S02]  /*e070*/  SEL R59, R126, R161, P0 ;  /* 0x000000a17e3b7207 */ /* 0x000fe40000000000 */
[----:B------:R-:W-:Y:S02]  /*e080*/  SEL R44, R131, R86, P0 ;  /* 0x00000056832c7207 */ /* 0x000fe40000000000 */
[----:B------:R-:W-:Y:S02]  /*e090*/  SEL R46, R86, R131, P0 ;  /* 0x00000083562e7207 */ /* 0x000fe40000000000 */
[----:B------:R-:W-:-:S02]  /*e0a0*/  SEL R45, R163, R102, P0 ;  /* 0x00000066a32d7207 */ /* 0x000fc40000000000 */
[----:B------:R-:W-:Y:S01]  /*e0b0*/  SEL R47, R102, R163, P0 ;  /* 0x000000a3662f7207 */ /* 0x000fe20000000000 */
[----:B------:R-:W-:Y:S01]  /*e0c0*/  VIADD R51, R195, UR36 ;  /* 0x00000024c3337c36 */ /* 0x000fe20008000000 */
[----:B------:R-:W-:Y:S01]  /*e0d0*/  IADD3.X R49, R49, UR7, R52, P1, !PT ;  /* 0x0000000731317c10 */ /* 0x000fe20008ffe434 */
[----:B------:R-:W-:Y:S01]  /*e0e0*/  ULDC.64 UR6, c[0x0][0xb88] ;  /* 0x0002e20000067ab9 */ /* 0x000fe20000000a00 */
[----:B------:R-:W-:Y:S01]  /*e0f0*/  LOP3.LUT R8, R8, R9, RZ, 0x3c, !PT ;  /* 0x0000000908087212 */ /* 0x000fe200078e3cff */
[----:B------:R-:W-:Y:S01]  /*e100*/  IMAD R50, R50, UR6, RZ ;  /* 0x0000000632327c24 */ /* 0x000fe2000f8e02ff */
[----:B------:R-:W-:Y:S02]  /*e110*/  LOP3.LUT R9, R42, 0x380, RZ, 0xc0, !PT ;  /* 0x000003802a097812 */ /* 0x000fe400078ec0ff */
[----:B------:R-:W-:Y:S02]  /*e120*/  SHF.R.U64 R34, R34, 0x3, RZ ;  /* 0x0000000322227819 */ /* 0x000fe400000012ff */
[----:B------:R-:W-:-:S02]  /*e130*/  SHF.R.U64 R30, R30, 0x3, RZ ;  /* 0x000000031e1e7819 */ /* 0x000fc400000012ff */
[----:B------:R-:W-:Y:S01]  /*e140*/  SEL R56, R129, R122, P0 ;  /* 0x0000007a81387207 */ /* 0x000fe20000000000 */
[----:B------:R-:W-:Y:S01]  /*e150*/  IMAD.WIDE.U32 R48, R61, UR6, R48 ;  /* 0x000000063d307c25 */ /* 0x000fe2000f8e0030 */
[----:B------:R-:W-:Y:S01]  /*e160*/  SHF.R.U64 R9, R9, 0x3, RZ ;  /* 0x0000000309097819 */ /* 0x000fe200000012ff */
[----:B------:R-:W-:Y:S01]  /*e170*/  ULDC UR5, c[0x0][0xa88] ;  /* 0x0002a20000057ab9 */ /* 0x000fe20000000800 */
[----:B------:R-:W-:Y:S01]  /*e180*/  LOP3.LUT R34, R34, R35, RZ, 0x3c, !PT ;  /* 0x0000002322227212 */ /* 0x000fe200078e3cff */
[----:B------:R-:W-:Y:S01]  /*e190*/  IMAD R61, R61, UR7, R50 ;  /* 0x000000073d3d7c24 */ /* 0x000fe2000f8e0232 */
[----:B------:R-:W-:Y:S01]  /*e1a0*/  LOP3.LUT R30, R30, R31, RZ, 0x3c, !PT ;  /* 0x0000001f1e1e7212 */ /* 0x000fe200078e3cff */
[--C-:B------:R-:W-:Y:S01]  /*e1b0*/  IMAD.X R35, RZ, RZ, R43.reuse, P6 ;  /* 0x000000ffff237224 */ /* 0x100fe200030e062b */
[C---:B------:R-:W-:Y:S01]  /*e1c0*/  IADD3 R15, P6, R42.reuse, 0xb000, RZ ;  /* 0x0000b0002a0f7810 */ /* 0x040fe20007fde0ff */
[--C-:B------:R-:W-:Y:S01]  /*e1d0*/  IMAD.X R31, RZ, RZ, R43.reuse, P5 ;  /* 0x000000ffff1f7224 */ /* 0x100fe200028e062b */
[----:B------:R-:W-:Y:S01]  /*e1e0*/  IADD3 R7, P5, R42, 0xc000, RZ ;  /* 0x0000c0002a077810 */ /* 0x000fe20007fbe0ff */
[----:B------:R-:W-:Y:S01]  /*e1f0*/  STSM.16.M88.4 [R66], R56 ;  /* 0x0000003842007844 */ /* 0x000fe20000000200 */
[----:B------:R-:W-:Y:S01]  /*e200*/  LOP3.LUT R42, R9, R42, RZ, 0x3c, !PT ;  /* 0x0000002a092a7212 */ /* 0x000fe200078e3cff */
[----:B------:R-:W-:Y:S01]  /*e210*/  ULDC.64 UR6, c[0x0][0xb50] ;  /* 0x0002d40000067ab9 */ /* 0x000fe20000000a00 */
[----:B------:R-:W-:Y:S01]  /*e220*/  IMAD.X R9, RZ, RZ, R43, P4 ;  /* 0x000000ffff097224 */ /* 0x000fe200020e062b */
[----:B------:R0:W-:Y:S01]  /*e230*/  STSM.16.M88.4 [R65], R44 ;  /* 0x0000002c41007844 */ /* 0x0001e20000000200 */
[----:B------:R-:W-:Y:S01]  /*e240*/  IMAD R100, R5, UR5, RZ ;  /* 0x0000000505647c24 */ /* 0x000fe2000f8e02ff */
[----:B------:R-:W-:-:S02]  /*e250*/  SEL R52, R118, R87, P0 ;  /* 0x0000005776347207 */ /* 0x000fc40000000000 */
[----:B------:R-:W-:Y:S02]  /*e260*/  SEL R54, R87, R118, P0 ;  /* 0x0000007657367207 */ /* 0x000fe40000000000 */
[----:B------:R-:W-:Y:S02]  /*e270*/  SEL R53, R165, R128, P0 ;  /* 0x00000080a5357207 */ /* 0x000fe40000000000 */
[----:B------:R-:W-:Y:S02]  /*e280*/  SEL R55, R128, R165, P0 ;  /* 0x000000a580377207 */ /* 0x000fe40000000000 */
[----:B------:R-:W-:Y:S02]  /*e290*/  LOP3.LUT P1, RZ, R193, 0x3, RZ, 0xc0, !PT ;  /* 0x00000003c1ff7812 */ /* 0x000fe4000782c0ff */
[C---:B------:R-:W-:Y:S01]  /*e2a0*/  LEA R50, P4, R48.reuse, UR6, 0x2 ;  /* 0x0000000630327c11 */ /* 0x040fe2000f8810ff */
[----:B0-----:R-:W-:Y:S02]  /*e2b0*/  IMAD.IADD R47, R49, 0x1, R61 ;  /* 0x00000001312f7824 */ /* 0x001fe400078e023d */
[C---:B------:R-:W-:Y:S01]  /*e2c0*/  VIADD R45, R51.reuse, 0x8 ;  /* 0x00000008332d7836 */ /* 0x040fe20000000000 */
[----:B------:R-:W-:Y:S01]  /*e2d0*/  ISETP.GE.OR P2, PT, R51, R100, P1 ;  /* 0x000000643300720c */ /* 0x000fe20000f46670 */
[----:B------:R0:W-:Y:S01]  /*e2e0*/  STSM.16.M88.4 [R64], R52 ;  /* 0x0000003440007844 */ /* 0x0001e20000000200 */
[----:B------:R-:W-:-:S02]  /*e2f0*/  LEA.HI.X R48, R48, UR7, R47, 0x2, P4 ;  /* 0x0000000730307c11 */ /* 0x000fc4000a0f142f */
[----:B------:R-:W-:Y:S02]  /*e300*/  ISETP.GE.OR P1, PT, R45, R100, P1 ;  /* 0x000000642d00720c */ /* 0x000fe40000f26670 */
[----:B------:R-:W-:Y:S02]  /*e310*/  SEL R44, R107, R88, P0 ;  /* 0x000000586b2c7207 */ /* 0x000fe40000000000 */
[----:B------:R-:W-:Y:S02]  /*e320*/  SEL R46, R88, R107, P0 ;  /* 0x0000006b582e7207 */ /* 0x000fe40000000000 */
[----:B------:R-:W-:Y:S02]  /*e330*/  SEL R45, R167, R130, P0 ;  /* 0x00000082a72d7207 */ /* 0x000fe40000000000 */
[----:B------:R-:W-:Y:S02]  /*e340*/  SEL R47, R130, R167, P0 ;  /* 0x000000a7822f7207 */ /* 0x000fe40000000000 */
[----:B------:R-:W-:-:S02]  /*e350*/  SEL R66, R76, R67, P0 ;  /* 0x000000434c427207 */ /* 0x000fc40000000000 */
[----:B------:R-:W-:Y:S02]  /*e360*/  SEL R65, R115, R132, P0 ;  /* 0x0000008473417207 */ /* 0x000fe40000000000 */
[----:B0-----:R-:W-:Y:S02]  /*e370*/  SEL R64, R67, R76, P0 ;  /* 0x0000004c43407207 */ /* 0x001fe40000000000 */
[----:B------:R-:W-:Y:S02]  /*e380*/  SEL R67, R132, R115, P0 ;  /* 0x0000007384437207 */ /* 0x000fe40000000000 */
[----:B------:R-:W-:Y:S02]  /*e390*/  SEL R76, R75, R90, P0 ;  /* 0x0000005a4b4c7207 */ /* 0x000fe40000000000 */
[----:B------:R-:W-:Y:S02]  /*e3a0*/  SEL R78, R90, R75, P0 ;  /* 0x0000004b5a4e7207 */ /* 0x000fe40000000000 */
[----:B------:R-:W-:Y:S01]  /*e3b0*/  SEL R77, R112, R79, P0 ;  /* 0x0000004f704d7207 */ /* 0x000fe20000000000 */
[----:B------:R-:W-:Y:S01]  /*e3c0*/  SHFL.IDX PT, R84, R50, RZ, 0x1c1f ;  /* 0x001c1fff32547589 */ /* 0x000fe200000e0000 */
[----:B------:R-:W-:-:S02]  /*e3d0*/  SEL R79, R79, R112, P0 ;  /* 0x000000704f4f7207 */ /* 0x000fc40000000000 */
[----:B------:R-:W-:Y:S01]  /*e3e0*/  SEL R88, R74, R91, P0 ;  /* 0x0000005b4a587207 */ /* 0x000fe20000000000 */
[----:B------:R-:W0:Y:S01]  /*e3f0*/  SHFL.IDX PT, R85, R48, RZ, 0x1c1f ;  /* 0x001c1fff30557589 */ /* 0x000e2200000e0000 */
[----:B------:R-:W-:Y:S02]  /*e400*/  SEL R90, R91, R74, P0 ;  /* 0x0000004a5b5a7207 */ /* 0x000fe40000000000 */
[----:B------:R-:W-:Y:S01]  /*e410*/  SEL R89, R108, R113, P0 ;  /* 0x000000716c597207 */ /* 0x000fe20000000000 */
[----:B------:R1:W-:Y:S01]  /*e420*/  SHFL.IDX PT, R94, R50, 0x1, 0x1c1f ;  /* 0x003c1f00325e7f89 */ /* 0x0003e200000e0000 */
[----:B------:R-:W-:Y:S02]  /*e430*/  SEL R91, R113, R108, P0 ;  /* 0x0000006c715b7207 */ /* 0x000fe40000000000 */
[----:B------:R-:W-:Y:S01]  /*e440*/  SEL R49, R175, R114, P0 ;  /* 0x00000072af317207 */ /* 0x000fe20000000000 */
[----:B------:R2:W3:Y:S01]  /*e450*/  SHFL.IDX PT, R95, R48, 0x1, 0x1c1f ;  /* 0x003c1f00305f7f89 */ /* 0x0004e200000e0000 */
[----:B------:R-:W-:-:S02]  /*e460*/  SEL R51, R114, R175, P0 ;  /* 0x000000af72337207 */ /* 0x000fc40000000000 */
[----:B-1----:R-:W-:Y:S01]  /*e470*/  SEL R50, R92, R73, P0 ;  /* 0x000000495c327207 */ /* 0x002fe20000000000 */
[----:B------:R-:W-:Y:S01]  /*e480*/  STSM.16.M88.4 [R71], R44 ;  /* 0x0000002c47007844 */ /* 0x000fe20000000200 */
[----:B--2---:R-:W-:-:S03]  /*e490*/  SEL R48, R73, R92, P0 ;  /* 0x0000005c49307207 */ /* 0x004fc60000000000 */
[----:B------:R-:W-:Y:S04]  /*e4a0*/  STSM.16.M88.4 [R69], R64 ;  /* 0x0000004045007844 */ /* 0x000fe80000000200 */
[----:B------:R-:W-:Y:S04]  /*e4b0*/  STSM.16.M88.4 [R68], R76 ;  /* 0x0000004c44007844 */ /* 0x000fe80000000200 */
[----:B------:R1:W-:Y:S04]  /*e4c0*/  STSM.16.M88.4 [R70], R88 ;  /* 0x0000005846007844 */ /* 0x0003e80000000200 */
[----:B------:R-:W-:Y:S01]  /*e4d0*/  STSM.16.M88.4 [R72], R48 ;  /* 0x0000003048007844 */ /* 0x000fe20000000200 */
[----:B------:R-:W-:Y:S01]  /*e4e0*/  BAR.SYNC.DEFER_BLOCKING 0x1, 0x100 ;  /* 0x0044000000007b1d */ /* 0x000fe20000010000 */
[----:B------:R-:W-:-:S05]  /*e4f0*/  UIMAD UR5, UR10, UR8, URZ ;  /* 0x000000080a0572a4 */ /* 0x000fca000f8e023f */
[----:B0-----:R-:W-:Y:S01]  /*e500*/  @!P2 ST.E desc[UR50][R84.64], R3 ;  /* 0x000000035400a985 */ /* 0x001fe2000c101932 */
[----:B------:R-:W-:Y:S01]  /*e510*/  UIMAD.WIDE.U32 UR6, UR37, UR8, URZ ;  /* 0x00000008250672a5 */ /* 0x000fe2000f8e003f */
[----:B------:R-:W-:Y:S01]  /*e520*/  LOP3.LUT R6, R7, 0x380, RZ, 0xc0, !PT ;  /* 0x0000038007067812 */ /* 0x000fe200078ec0ff */
[----:B------:R-:W-:Y:S01]  /*e530*/  ULDC.64 UR10, c[0x0][0xaf0] ;  /* 0x0002bc00000a7ab9 */ /* 0x000fe20000000a00 */
[----:B---3--:R0:W-:Y:S04]  /*e540*/  @!P1 ST.E desc[UR50][R94.64], R0 ;  /* 0x000000005e009985 */ /* 0x0081e8000c101932 */
[----:B------:R2:W5:Y:S04]  /*e550*/  LD.E.128 R80, desc[UR50][R32.64] ;  /* 0x0000003220507980 */ /* 0x000568000c101d00 */
[----:B-1----:R1:W5:Y:S01]  /*e560*/  LD.E.128 R68, desc[UR50][R30.64] ;  /* 0x000000321e447980 */ /* 0x002362000c101d00 */
[----:B0-----:R-:W-:-:S03]  /*e570*/  IMAD R0, R23, 0x20, R192 ;  /* 0x0000002017007824 */ /* 0x001fc600078e02c0 */
[----:B------:R0:W5:Y:S01]  /*e580*/  LD.E.128 R92, desc[UR50][R8.64] ;  /* 0x00000032085c7980 */ /* 0x000162000c101d00 */
[----:B--2---:R-:W2:Y:S01]  /*e590*/  @P3 LDC R32, c[0x0][0xbec] ;  /* 0x0002fb00ff203b82 */ /* 0x004ea20000000800 */
[----:B------:R-:W-:Y:S01]  /*e5a0*/  UIMAD UR5, UR37, UR9, UR5 ;  /* 0x00000009250572a4 */ /* 0x000fe2000f8e0205 */
[----:B------:R-:W-:Y:S01]  /*e5b0*/  LOP3.LUT R14, R15, 0x380, RZ, 0xc0, !PT ;  /* 0x000003800f0e7812 */ /* 0x000fe200078ec0ff */
[----:B------:R-:W-:Y:S01]  /*e5c0*/  UIMAD UR8, UR12, UR10, URZ ;  /* 0x0000000a0c0872a4 */ /* 0x000fe2000f8e023f */
[----:B------:R-:W-:Y:S01]  /*e5d0*/  SHF.R.U64 R6, R6, 0x3, RZ ;  /* 0x0000000306067819 */ /* 0x000fe200000012ff */
[----:B------:R-:W5:Y:S03]  /*e5e0*/  LD.E.128 R52, desc[UR50][R42.64] ;  /* 0x000000322a347980 */ /* 0x000f66000c101d00 */
[----:B-1----:R-:W1:Y:S01]  /*e5f0*/  @P3 LDC R31, c[0x0][0xbf0] ;  /* 0x0002fc00ff1f3b82 */ /* 0x002e620000000800 */
[----:B0-----:R-:W-:Y:S01]  /*e600*/  VIADD R9, R0, UR36 ;  /* 0x0000002400097c36 */ /* 0x001fe20008000000 */
[----:B------:R-:W-:Y:S01]  /*e610*/  UIADD3 UR7, UR7, UR5, URZ ;  /* 0x0000000507077290 */ /* 0x000fe2000fffe03f */
[----:B------:R-:W5:Y:S02]  /*e620*/  LD.E.128 R56, desc[UR50][R40.64] ;  /* 0x0000003228387980 */ /* 0x000f64000c101d00 */
[----:B------:R-:W-:Y:S01]  /*e630*/  IMAD.MOV.U32 R3, RZ, RZ, R9 ;  /* 0x000000ffff037224 */ /* 0x000fe200078e0009 */
[----:B------:R-:W-:Y:S01]  /*e640*/  UIMAD UR5, UR44, UR11, UR8 ;  /* 0x0000000b2c0572a4 */ /* 0x000fe2000f8e0208 */
[----:B------:R-:W-:Y:S01]  /*e650*/  SHF.R.U64 R14, R14, 0x3, RZ ;  /* 0x000000030e0e7819 */ /* 0x000fe200000012ff */
[----:B------:R-:W-:Y:S01]  /*e660*/  UIMAD.WIDE.U32 UR6, UR44, UR10, UR6 ;  /* 0x0000000a2c0672a5 */ /* 0x000fe2000f8e0006 */
[----:B------:R-:W-:Y:S01]  /*e670*/  LOP3.LUT R6, R6, R7, RZ, 0x3c, !PT ;  /* 0x0000000706067212 */ /* 0x000fe200078e3cff */
[----:B------:R-:W5:Y:S04]  /*e680*/  LD.E.128 R60, desc[UR50][R38.64] ;  /* 0x00000032263c7980 */ /* 0x000f68000c101d00 */
[----:B------:R-:W5:Y:S01]  /*e690*/  LD.E.128 R44, desc[UR50][R36.64] ;  /* 0x00000032242c7980 */ /* 0x000f62000c101d00 */
[----:B--2---:R-:W-:Y:S01]  /*e6a0*/  @P3 IMAD.HI.U32 R0, R9, R32, RZ ;  /* 0x0000002009003227 */ /* 0x004fe200078e00ff */
[----:B------:R-:W-:Y:S01]  /*e6b0*/  UIADD3 UR5, UR7, UR5, URZ ;  /* 0x0000000507057290 */ /* 0x000fe2000fffe03f */
[----:B------:R-:W-:Y:S01]  /*e6c0*/  LOP3.LUT R14, R14, R15, RZ, 0x3c, !PT ;  /* 0x0000000f0e0e7212 */ /* 0x000fe200078e3cff */
[----:B------:R-:W-:Y:S01]  /*e6d0*/  ULDC.64 UR8, c[0x0][0xae0] ;  /* 0x0002b80000087ab9 */ /* 0x000fe20000000a00 */
[--C-:B------:R-:W-:Y:S01]  /*e6e0*/  IMAD.X R7, RZ, RZ, R43.reuse, P5 ;  /* 0x000000ffff077224 */ /* 0x100fe200028e062b */
[----:B------:R-:W5:Y:S01]  /*e6f0*/  LD.E.128 R64, desc[UR50][R34.64] ;  /* 0x0000003222407980 */ /* 0x000f62000c101d00 */
[----:B-1----:R-:W-:Y:S01]  /*e700*/  @P3 SHF.R.U32.HI R3, RZ, R31, R0 ;  /* 0x0000001fff033219 */ /* 0x002fe20000011600 */
[----:B------:R-:W-:-:S02]  /*e710*/  IMAD.X R15, RZ, RZ, R43, P6 ;  /* 0x000000ffff0f7224 */ /* 0x000fc400030e062b */
[----:B------:R0:W5:Y:S01]  /*e720*/  LD.E.128 R96, desc[UR50][R6.64] ;  /* 0x0000003206607980 */ /* 0x000162000c101d00 */
[--C-:B------:R-:W-:Y:S01]  /*e730*/  SHF.R.S32.HI R0, RZ, 0x1f, R3.reuse ;  /* 0x0000001fff007819 */ /* 0x100fe20000011403 */
[----:B------:R-:W-:Y:S02]  /*e740*/  IMAD.MOV R8, RZ, RZ, -R3 ;  /* 0x000000ffff087224 */ /* 0x000fe400078e0a03 */
[----:B------:R-:W5:Y:S02]  /*e750*/  LD.E.128 R48, desc[UR50][R28.64] ;  /* 0x000000321c307980 */ /* 0x000f64000c101d00 */
[----:B------:R-:W-:Y:S02]  /*e760*/  IMAD R0, R0, UR8, RZ ;  /* 0x0000000800007c24 */ /* 0x000fe4000f8e02ff */
[----:B------:R-:W5:Y:S01]  /*e770*/  LD.E.128 R88, desc[UR50][R20.64] ;  /* 0x0000003214587980 */ /* 0x000f62000c101d00 */
[----:B------:R-:W-:Y:S02]  /*e780*/  IMAD R5, R5, R8, R9 ;  /* 0x0000000805057224 */ /* 0x000fe400078e0209 */
[----:B0-----:R-:W-:Y:S01]  /*e790*/  IMAD.U32 R7, RZ, RZ, UR7 ;  /* 0x00000007ff077e24 */ /* 0x001fe2000f8e00ff */
[----:B------:R-:W5:Y:S01]  /*e7a0*/  LD.E.128 R84, desc[UR50][R24.64] ;  /* 0x0000003218547980 */ /* 0x000f62000c101d00 */
[----:B------:R-:W-:Y:S01]  /*e7b0*/  IMAD.U32 R6, RZ, RZ, UR6 ;  /* 0x00000006ff067e24 */ /* 0x000fe2000f8e00ff */
[----:B------:R-:W-:Y:S01]  /*e7c0*/  ULDC.64 UR6, c[0x0][0xad8] ;  /* 0x0002b60000067ab9 */ /* 0x000fe20000000a00 */
[----:B------:R-:W-:Y:S01]  /*e7d0*/  IMAD.U32 R7, RZ, RZ, UR5 ;  /* 0x00000005ff077e24 */ /* 0x000fe2000f8e00ff */
[----:B------:R-:W5:Y:S01]  /*e7e0*/  LD.E.128 R72, desc[UR50][R26.64] ;  /* 0x000000321a487980 */ /* 0x000f62000c101d00 */
[----:B------:R-:W-:Y:S01]  /*e7f0*/  IMAD R9, R3, UR9, R0 ;  /* 0x0000000903097c24 */ /* 0x000fe2000f8e0200 */
[----:B------:R-:W-:-:S02]  /*e800*/  SHF.R.S32.HI R0, RZ, 0x1f, R5 ;  /* 0x0000001fff007819 */ /* 0x000fc40000011405 */
[----:B------:R-:W5:Y:S01]  /*e810*/  LD.E.128 R76, desc[UR50][R14.64] ;  /* 0x000000320e4c7980 */ /* 0x000f62000c101d00 */
[----:B------:R-:W-:-:S03]  /*e820*/  IMAD.WIDE.U32 R6, R3, UR8, R6 ;  /* 0x0000000803067c25 */ /* 0x000fc6000f8e0006 */
[----:B------:R-:W5:Y:S04]  /*e830*/  LD.E.128 R40, desc[UR50][R10.64] ;  /* 0x000000320a287980 */ /* 0x000f68000c101d00 */
[----:B------:R0:W5:Y:S01]  /*e840*/  LD.E.128 R36, desc[UR50][R12.64] ;  /* 0x000000320c247980 */ /* 0x000162000c101d00 */
[----:B------:R-:W-:Y:S01]  /*e850*/  @!PT LDS RZ, [RZ] ;  /* 0x00000000fffff984 */ /* 0x000fe20000000800 */
[----:B------:R-:W-:Y:S01]  /*e860*/  @!PT LDS RZ, [RZ] ;  /* 0x00000000fffff984 */ /* 0x000fe20000000800 */
[----:B------:R-:W-:Y:S01]  /*e870*/  @!PT LDS RZ, [RZ] ;  /* 0x00000000fffff984 */ /* 0x000fe20000000800 */
[----:B------:R-:W-:Y:S01]  /*e880*/  @!PT LDS RZ, [RZ] ;  /* 0x00000000fffff984 */ /* 0x000fe20000000800 */
[----:B------:R1:W-:Y:S06]  /*e890*/  MEMBAR.ALL.CTA ;  /* 0x0000000000007992 */ /* 0x0003ec0000008000 */
[----:B-1----:R-:W1:Y:S01]  /*e8a0*/  FENCE.VIEW.ASYNC.S ;  /* 0x00000000000073c6 */ /* 0x002e620000000000 */
[----:B------:R-:W-:-:S02]  /*e8b0*/  IMAD.IADD R7, R7, 0x1, R9 ;  /* 0x0000000107077824 */ /* 0x000fc400078e0209 */
[----:B------:R-:W-:Y:S02]  /*e8c0*/  IMAD R0, R0, UR6, RZ ;  /* 0x0000000600007c24 */ /* 0x000fe4000f8e02ff */
[----:B0-----:R-:W-:Y:S02]  /*e8d0*/  VIADD R13, R192, UR36 ;  /* 0x00000024c00d7c36 */ /* 0x001fe40008000000 */
        /* <DEDUP_REMOVED lines=12> */
[----:B-1----:R0:W1:Y:S01]  /*e9a0*/  SHFL.IDX PT, R11, R0, RZ, 0x181f ;  /* 0x00181fff000b7589 */ /* 0x00206200000e0000 */
[----:B------:R-:W-:Y:S01]  /*e9b0*/  ISETP.GE.AND P0, PT, R3, R100, PT ;  /* 0x000000640300720c */ /* 0x000fe20003f06270 */
[----:B------:R-:W-:Y:S01]  /*e9c0*/  BSSY B1, `(.L_x_932) ;  /* 0x0000015000017945 */ /* 0x000fe20003800000 */
[----:B------:R0:W-:Y:S01]  /*e9d0*/  SYNCS.ARRIVE.TRANS64.RED.A1T0 RZ, [R4+URZ], RZ ;  /* 0x000000ff04ff79a7 */ /* 0x0001e2000810043f */
[----:B------:R0:W2:Y:S02]  /*e9e0*/  SHFL.IDX PT, R3, R12, RZ, 0x181f ;  /* 0x00181fff0c037589 */ /* 0x0000a400000e0000 */
[----:B------:R-:W-:Y:S08]  /*e9f0*/  @P2 BRA `(.L_x_933) ;  /* 0x0000000000442947 */ /* 0x000ff00003800000 */
[----:B------:R-:W-:Y:S02]  /*ea00*/  ULDC UR5, c[0x0][0xac8] ;  /* 0x0002b20000057ab9 */ /* 0x000fe40000000800 */
[----:B------:R-:W-:Y:S02]  /*ea10*/  ISETP.GE.AND P5, PT, R16, UR5, PT ;  /* 0x0000000510007c0c */ /* 0x000fe4000bfa6270 */
[----:B------:R-:W-:Y:S02]  /*ea20*/  ISETP.GE.AND P4, PT, R19, UR5, PT ;  /* 0x0000000513007c0c */ /* 0x000fe4000bf86270 */
[----:B------:R-:W-:Y:S02]  /*ea30*/  ISETP.GE.AND P3, PT, R18, UR5, PT ;  /* 0x0000000512007c0c */ /* 0x000fe4000bf66270 */
[----:B------:R-:W-:-:S07]  /*ea40*/  ISETP.GE.AND P2, PT, R22, UR5, PT ;  /* 0x0000000516007c0c */ /* 0x000fce000bf46270 */
[----:B01----:R-:W-:-:S04]  /*ea50*/  @!P5 LEA R4, P6, R16, R11, 0x1 ;  /* 0x0000000b1004d211 */ /* 0x003fc800078c08ff */
        /* <DEDUP_REMOVED lines=11> */
.L_x_933:
[----:B------:R-:W-:Y:S05]  /*eb10*/  BSYNC B1 ;  /* 0x0000000000017941 */ /* 0x000fea0003800000 */
.L_x_932:
        /* <DEDUP_REMOVED lines=9> */
[CC--:B01----:R-:W-:Y:S02]  /*ebb0*/  @!P4 LEA R4, P6, R16.reuse, R11.reuse, 0x1 ;  /* 0x0000000b1004c211 */ /* 0x0c3fe400078c08ff */
[C---:B------:R-:W-:Y:S02]  /*ebc0*/  @!P3 LEA R6, P5, R19.reuse, R11, 0x1 ;  /* 0x0000000b1306b211 */ /* 0x040fe400078a08ff */
[----:B----4-:R-:W-:Y:S02]  /*ebd0*/  @!P4 LEA.HI.X R5, R16, R3, R200, 0x1, P6 ;  /* 0x000000031005c211 */ /* 0x010fe400030f0cc8 */
[----:B------:R-:W-:Y:S02]  /*ebe0*/  @!P2 LEA R8, P6, R18, R11, 0x1 ;  /* 0x0000000b1208a211 */ /* 0x000fe400078c08ff */
[----:B------:R-:W-:Y:S01]  /*ebf0*/  @!P3 LEA.HI.X R7, R19, R3, R199, 0x1, P5 ;  /* 0x000000031307b211 */ /* 0x000fe200028f0cc7 */
[----:B-----5:R3:W-:Y:S01]  /*ec00*/  @!P4 ST.E.128 desc[UR50][R4.64], R56 ;  /* 0x000000380400c985 */ /* 0x0207e2000c101d32 */
[----:B------:R-:W-:-:S02]  /*ec10*/  @!P1 LEA R10, P5, R22, R11, 0x1 ;  /* 0x0000000b160a9211 */ /* 0x000fc400078a08ff */
[-C--:B------:R-:W-:Y:S01]  /*ec20*/  @!P2 LEA.HI.X R9, R18, R3.reuse, R198, 0x1, P6 ;  /* 0x000000031209a211 */ /* 0x080fe200030f0cc6 */
[----:B------:R3:W-:Y:S01]  /*ec30*/  @!P3 ST.E.128 desc[UR50][R6.64], R64 ;  /* 0x000000400600b985 */ /* 0x0007e2000c101d32 */
[----:B------:R-:W-:-:S03]  /*ec40*/  @!P1 LEA.HI.X R11, R22, R3, R197, 0x1, P5 ;  /* 0x00000003160b9211 */ /* 0x000fc600028f0cc5 */
[----:B------:R3:W-:Y:S04]  /*ec50*/  @!P2 ST.E.128 desc[UR50][R8.64], R84 ;  /* 0x000000540800a985 */ /* 0x0007e8000c101d32 */
[----:B------:R3:W-:Y:S02]  /*ec60*/  @!P1 ST.E.128 desc[UR50][R10.64], R92 ;  /* 0x0000005c0a009985 */ /* 0x0007e4000c101d32 */
.L_x_935:
[----:B------:R-:W-:Y:S05]  /*ec70*/  BSYNC B1 ;  /* 0x0000000000017941 */ /* 0x000fea0003800000 */
.L_x_934:
        /* <DEDUP_REMOVED lines=9> */
[-C--:B01----:R-:W-:Y:S02]  /*ed10*/  @!P3 LEA R4, P6, R16, R11.reuse, 0x1 ;  /* 0x0000000b1004b211 */ /* 0x083fe400078c08ff */
[CC--:B------:R-:W-:Y:S02]  /*ed20*/  @!P2 LEA R6, P5, R19.reuse, R11.reuse, 0x1 ;  /* 0x0000000b1306a211 */ /* 0x0c0fe400078a08ff */
[----:B------:R-:W-:Y:S02]  /*ed30*/  @!P1 LEA R8, P4, R18, R11, 0x1 ;  /* 0x0000000b12089211 */ /* 0x000fe400078808ff */
[----:B------:R-:W-:Y:S02]  /*ed40*/  @!P3 LEA.HI.X R5, R16, R3, R200, 0x1, P6 ;  /* 0x000000031005b211 */ /* 0x000fe400030f0cc8 */
[----:B------:R-:W-:Y:S02]  /*ed50*/  @!P0 LEA R10, P6, R22, R11, 0x1 ;  /* 0x0000000b160a8211 */ /* 0x000fe400078c08ff */
[-C--:B------:R-:W-:Y:S01]  /*ed60*/  @!P2 LEA.HI.X R7, R19, R3.reuse, R199, 0x1, P5 ;  /* 0x000000031307a211 */ /* 0x080fe200028f0cc7 */
[----:B-----5:R3:W-:Y:S01]  /*ed70*/  @!P3 ST.E.128 desc[UR50][R4.64], R60 ;  /* 0x0000003c0400b985 */ /* 0x0207e2000c101d32 */
[----:B------:R-:W-:-:S02]  /*ed80*/  @!P1 LEA.HI.X R9, R18, R3, R198, 0x1, P4 ;  /* 0x0000000312099211 */ /* 0x000fc400020f0cc6 */
[----:B------:R-:W-:Y:S01]  /*ed90*/  @!P0 LEA.HI.X R11, R22, R3, R197, 0x1, P6 ;  /* 0x00000003160b8211 */ /* 0x000fe200030f0cc5 */
[----:B------:R3:W-:Y:S04]  /*eda0*/  @!P2 ST.E.128 desc[UR50][R6.64], R68 ;  /* 0x000000440600a985 */ /* 0x0007e8000c101d32 */
[----:B------:R3:W-:Y:S04]  /*edb0*/  @!P1 ST.E.128 desc[UR50][R8.64], R72 ;  /* 0x0000004808009985 */ /* 0x0007e8000c101d32 */
[----:B------:R3:W-:Y:S02]  /*edc0*/  @!P0 ST.E.128 desc[UR50][R10.64], R40 ;  /* 0x000000280a008985 */ /* 0x0007e4000c101d32 */
.L_x_937:
[----:B------:R-:W-:Y:S05]  /*edd0*/  BSYNC B1 ;  /* 0x0000000000017941 */ /* 0x000fea0003800000 */
.L_x_936:
[----:B0-----:R-:W-:Y:S01]  /*ede0*/  VIADD R3, R13, 0x60 ;  /* 0x000000600d037836 */ /* 0x001fe20000000000 */
[----:B-1-3--:R0:W1:Y:S04]  /*edf0*/  SHFL.IDX PT, R11, R12, 0x3, 0x181f ;  /* 0x00781f000c0b7f89 */ /* 0x00a06800000e0000 */
[----:B------:R-:W-:Y:S01]  /*ee00*/  ISETP.GE.AND P0, PT, R3, R100, PT ;  /* 0x000000640300720c */ /* 0x000fe20003f06270 */
[----:B------:R0:W3:-:S12]  /*ee10*/  SHFL.IDX PT, R15, R0, 0x3, 0x181f ;  /* 0x00781f00000f7f89 */ /* 0x0000d800000e0000 */
[----:B0-----:R-:W-:Y:S05]  /*ee20*/  @P0 BRA `(.L_x_938) ;  /* 0x0000000c00200947 */ /* 0x001fea0003800000 */
[----:B------:R-:W-:Y:S02]  /*ee30*/  ULDC UR5, c[0x0][0xac8] ;  /* 0x0002b20000057ab9 */ /* 0x000fe40000000800 */
[----:B------:R-:W-:Y:S02]  /*ee40*/  ISETP.GE.AND P3, PT, R16, UR5, PT ;  /* 0x0000000510007c0c */ /* 0x000fe4000bf66270 */
[----:B------:R-:W-:Y:S02]  /*ee50*/  ISETP.GE.AND P4, PT, R19, UR5, PT ;  /* 0x0000000513007c0c */ /* 0x000fe4000bf86270 */
[----:B------:R-:W-:-:S09]  /*ee60*/  ISETP.GE.AND P5, PT, R18, UR5, PT ;  /* 0x0000000512007c0c */ /* 0x000fd2000bfa6270 */
[-C--:B---3--:R-:W-:Y:S02]  /*ee70*/  @!P3 LEA R4, P0, R16, R15.reuse, 0x1 ;  /* 0x0000000f1004b211 */ /* 0x088fe400078008ff */
[CC--:B------:R-:W-:Y:S02]  /*ee80*/  @!P4 LEA R6, P1, R19.reuse, R15.reuse, 0x1 ;  /* 0x0000000f1306c211 */ /* 0x0c0fe400078208ff */
[----:B------:R-:W-:Y:S02]  /*ee90*/  @!P5 LEA R8, P2, R18, R15, 0x1 ;  /* 0x0000000f1208d211 */ /* 0x000fe400078408ff */
[-C--:B-1----:R-:W-:Y:S02]  /*eea0*/  @!P3 LEA.HI.X R5, R16, R11.reuse, R200, 0x1, P0 ;  /* 0x0000000b1005b211 */ /* 0x082fe400000f0cc8 */
[-C--:B------:R-:W-:Y:S02]  /*eeb0*/  @!P4 LEA.HI.X R7, R19, R11.reuse, R199, 0x1, P1 ;  /* 0x0000000b1307c211 */ /* 0x080fe400008f0cc7 */
[----:B------:R-:W-:Y:S01]  /*eec0*/  @!P5 LEA.HI.X R9, R18, R11, R198, 0x1, P2 ;  /* 0x0000000b1209d211 */ /* 0x000fe200010f0cc6 */
[----:B-----5:R0:W-:Y:S01]  /*eed0*/  @!P3 ST.E.128 desc[UR50][R4.64], R44 ;  /* 0x0000002c0400b985 */ /* 0x0201e2000c101d32 */
        /* <DEDUP_REMOVED lines=8> */
.L_x_931:
[----:B------:R-:W0:Y:S01]  /*ef60*/  LDC R10, c[0x0][0xbe8] ;  /* 0x0002fa00ff0a7b82 */ /* 0x000e220000000800 */
[----:B------:R-:W-:Y:S01]  /*ef70*/  ISETP.GE.AND P0, PT, R201, 0x80, PT ;  /* 0x00000080c900780c */ /* 0x000fe20003f06270 */
[----:B------:R-:W-:Y:S01]  /*ef80*/  USHF.R.S32.HI UR8, URZ, 0x1f, UR37 ;  /* 0x0000001f3f087899 */ /* 0x000fe20008011425 */
[----:B------:R-:W-:Y:S01]  /*ef90*/  BSSY B1, `(.L_x_939) ;  /* 0x000002f000017945 */ /* 0x000fe20003800000 */
[----:B------:R-:W-:Y:S01]  /*efa0*/  USHF.R.S32.HI UR9, URZ, 0x1f, UR44 ;  /* 0x0000001f3f097899 */ /* 0x000fe2000801142c */
[----:B------:R-:W-:Y:S01]  /*efb0*/  IMAD R8, R23, 0x20, R192 ;  /* 0x0000002017087824 */ /* 0x000fe200078e02c0 */
[----:B0-----:R-:W-:-:S13]  /*efc0*/  ISETP.NE.AND P1, PT, R10, 0x1, PT ;  /* 0x000000010a00780c */ /* 0x001fda0003f25270 */
[----:B------:R-:W0:Y:S08]  /*efd0*/  @P1 LDC R9, c[0x0][0xbec] ;  /* 0x0002fb00ff091b82 */ /* 0x000e300000000800 */
[----:B------:R-:W1:Y:S01]  /*efe0*/  @P1 LDC R11, c[0x0][0xbf0] ;  /* 0x0002fc00ff0b1b82 */ /* 0x000e620000000800 */
[----:B------:R-:W-:Y:S05]  /*eff0*/  @P0 BRA `(.L_x_940) ;  /* 0x0000000000a00947 */ /* 0x000fea0003800000 */
[----:B------:R-:W2:Y:S01]  /*f000*/  S2R R0, SR_TID.X ;  /* 0x0000000000007919 */ /* 0x000ea20000002100 */
[----:B------:R-:W3:Y:S01]  /*f010*/  LDC R5, c[0x0][0xbe8] ;  /* 0x0002fa00ff057b82 */ /* 0x000ee20000000800 */
[----:B------:R-:W-:Y:S01]  /*f020*/  IMAD.U32 R6, RZ, RZ, UR36 ;  /* 0x00000024ff067e24 */ /* 0x000fe2000f8e00ff */
[----:B------:R-:W-:Y:S02]  /*f030*/  ULDC UR5, c[0x0][0xa88] ;  /* 0x0002a20000057ab9 */ /* 0x000fe40000000800 */
[----:B---3--:R-:W-:Y:S02]  /*f040*/  IMAD R3, R5, UR5, RZ ;  /* 0x0000000505037c24 */ /* 0x008fe4000f8e02ff */
[----:B--2---:R-:W-:-:S04]  /*f050*/  IADD3 R6, R6, -0x80, R0 ;  /* 0xffffff8006067810 */ /* 0x004fc80007ffe000 */
[----:B------:R-:W-:-:S13]  /*f060*/  ISETP.GE.AND P0, PT, R6, R3, PT ;  /* 0x000000030600720c */ /* 0x000fda0003f06270 */
[----:B------:R-:W-:Y:S05]  /*f070*/  @P0 BRA `(.L_x_940) ;  /* 0x0000000000800947 */ /* 0x000fea0003800000 */
[----:B------:R-:W-:Y:S01]  /*f080*/  ISETP.NE.AND P0, PT, R5, 0x1, PT ;  /* 0x000000010500780c */ /* 0x000fe20003f05270 */
[----:B------:R-:W-:Y:S01]  /*f090*/  ULDC.64 UR10, c[0x0][0xb90] ;  /* 0x0002e400000a7ab9 */ /* 0x000fe20000000a00 */
[----:B------:R-:W-:Y:S01]  /*f0a0*/  IMAD.MOV.U32 R4, RZ, RZ, R6 ;  /* 0x000000ffff047224 */ /* 0x000fe200078e0006 */
[----:B------:R-:W-:Y:S02]  /*f0b0*/  UIMAD UR5, UR8, UR10, URZ ;  /* 0x0000000a080572a4 */ /* 0x000fe4000f8e023f */
[----:B------:R-:W-:Y:S02]  /*f0c0*/  UIMAD.WIDE.U32 UR6, UR37, UR10, URZ ;  /* 0x0000000a250672a5 */ /* 0x000fe4000f8e003f */
[----:B------:R-:W-:-:S03]  /*f0d0*/  UIMAD UR5, UR37, UR11, UR5 ;  /* 0x0000000b250572a4 */ /* 0x000fc6000f8e0205 */
[----:B------:R-:W-:Y:S01]  /*f0e0*/  ULDC.64 UR10, c[0x0][0xb98] ;  /* 0x0002e600000a7ab9 */ /* 0x000fe20000000a00 */
[----:B------:R-:W-:Y:S02]  /*f0f0*/  UIADD3 UR7, UR7, UR5, URZ ;  /* 0x0000000507077290 */ /* 0x000fe4000fffe03f */
[----:B------:R-:W2:Y:S01]  /*f100*/  @P0 LDC R3, c[0x0][0xbec] ;  /* 0x0002fb00ff030b82 */ /* 0x000ea20000000800 */
[----:B------:R-:W-:Y:S02]  /*f110*/  UIMAD UR5, UR9, UR10, URZ ;  /* 0x0000000a090572a4 */ /* 0x000fe4000f8e023f */
[----:B------:R-:W-:Y:S02]  /*f120*/  UIMAD.WIDE.U32 UR6, UR44, UR10, UR6 ;  /* 0x0000000a2c0672a5 */ /* 0x000fe4000f8e0006 */
[----:B------:R-:W-:-:S03]  /*f130*/  UIMAD UR5, UR44, UR11, UR5 ;  /* 0x0000000b2c0572a4 */ /* 0x000fc6000f8e0205 */
[----:B------:R-:W3:Y:S01]  /*f140*/  @P0 LDC R7, c[0x0][0xbf0] ;  /* 0x0002fc00ff070b82 */ /* 0x000ee20000000800 */
[----:B------:R-:W-:Y:S01]  /*f150*/  ULDC.64 UR10, c[0x0][0xb88] ;  /* 0x0002e200000a7ab9 */ /* 0x000fe20000000a00 */
[----:B--2---:R-:W-:-:S05]  /*f160*/  @P0 IMAD.HI.U32 R0, R6, R3, RZ ;  /* 0x0000000306000227 */ /* 0x004fca00078e00ff */
[----:B---3--:R-:W-:-:S05]  /*f170*/  @P0 SHF.R.U32.HI R4, RZ, R7, R0 ;  /* 0x00000007ff040219 */ /* 0x008fca0000011600 */
[----:B------:R-:W-:-:S04]  /*f180*/  IMAD.MOV R3, RZ, RZ, -R4 ;  /* 0x000000ffff037224 */ /* 0x000fc800078e0a04 */
[----:B------:R-:W-:Y:S01]  /*f190*/  IMAD R3, R5, R3, R6 ;  /* 0x0000000305037224 */ /* 0x000fe200078e0206 */
[----:B------:R-:W-:Y:S01]  /*f1a0*/  SHF.R.S32.HI R5, RZ, 0x1f, R4 ;  /* 0x0000001fff057819 */ /* 0x000fe20000011404 */
[----:B------:R-:W-:Y:S01]  /*f1b0*/  IMAD.U32 R6, RZ, RZ, UR5 ;  /* 0x00000005ff067e24 */ /* 0x000fe2000f8e00ff */
[----:B------:R-:W-:Y:S02]  /*f1c0*/  IADD3 R4, P0, R4, UR6, RZ ;  /* 0x0000000604047c10 */ /* 0x000fe4000ff1e0ff */
[----:B------:R-:W-:Y:S02]  /*f1d0*/  SHF.R.S32.HI R0, RZ, 0x1f, R3 ;  /* 0x0000001fff007819 */ /* 0x000fe40000011403 */
[----:B------:R-:W-:Y:S01]  /*f1e0*/  IADD3.X R5, R5, UR7, R6, P0, !PT ;  /* 0x0000000705057c10 */ /* 0x000fe200087fe406 */
[----:B------:R-:W-:Y:S02]  /*f1f0*/  ULDC.64 UR6, c[0x0][0xb50] ;  /* 0x0002d40000067ab9 */ /* 0x000fe40000000a00 */
[----:B------:R-:W-:-:S02]  /*f200*/  IMAD R0, R0, UR10, RZ ;  /* 0x0000000a00007c24 */ /* 0x000fc4000f8e02ff */
[----:B------:R-:W-:-:S04]  /*f210*/  IMAD.WIDE.U32 R4, R3, UR10, R4 ;  /* 0x0000000a03047c25 */ /* 0x000fc8000f8e0004 */
[----:B------:R-:W-:Y:S01]  /*f220*/  IMAD R7, R3, UR11, R0 ;  /* 0x0000000b03077c24 */ /* 0x000fe2000f8e0200 */
[----:B------:R-:W-:-:S03]  /*f230*/  LEA R6, P0, R4, UR6, 0x2 ;  /* 0x0000000604067c11 */ /* 0x000fc6000f8010ff */
[----:B------:R-:W-:-:S05]  /*f240*/  IMAD.IADD R3, R5, 0x1, R7 ;  /* 0x0000000105037824 */ /* 0x000fca00078e0207 */
[----:B------:R-:W-:Y:S01]  /*f250*/  LEA.HI.X R7, R4, UR7, R3, 0x2, P0 ;  /* 0x0000000704077c11 */ /* 0x000fe200080f1403 */
[----:B------:R-:W-:-:S05]  /*f260*/  IMAD.MOV.U32 R3, RZ, RZ, -0x800000 ;  /* 0xff800000ff037424 */ /* 0x000fca00078e00ff */
[----:B------:R2:W-:Y:S02]  /*f270*/  STG.E desc[UR50][R6.64], R3 ;  /* 0x0000000306007986 */ /* 0x0005e4000c101932 */
.L_x_940:
[----:B------:R-:W-:Y:S05]  /*f280*/  BSYNC B1 ;  /* 0x0000000000017941 */ /* 0x000fea0003800000 */
.L_x_939:
[----:B------:R-:W-:Y:S01]  /*f290*/  ULDC.64 UR10, c[0x0][0xae8] ;  /* 0x0002ba00000a7ab9 */ /* 0x000fe20000000a00 */
[----:B------:R-:W-:Y:S01]  /*f2a0*/  VIADD R8, R8, UR36 ;  /* 0x0000002408087c36 */ /* 0x000fe20008000000 */
[----:B------:R-:W-:Y:S01]  /*f2b0*/  UIMAD UR5, UR8, UR10, URZ ;  /* 0x0000000a080572a4 */ /* 0x000fe2000f8e023f */
[----:B------:R-:W-:Y:S01]  /*f2c0*/  BSSY B1, `(.L_x_941) ;  /* 0x000003c000017945 */ /* 0x000fe20003800000 */
[----:B------:R-:W-:Y:S01]  /*f2d0*/  UIMAD.WIDE.U32 UR6, UR37, UR10, URZ ;  /* 0x0000000a250672a5 */ /* 0x000fe2000f8e003f */
[----:B0-----:R-:W-:Y:S01]  /*f2e0*/  @P1 IMAD.HI.U32 R0, R8, R9, RZ ;  /* 0x0000000908001227 */ /* 0x001fe200078e00ff */
[----:B------:R-:W-:-:S03]  /*f2f0*/  UIMAD UR5, UR37, UR11, UR5 ;  /* 0x0000000b250572a4 */ /* 0x000fc6000f8e0205 */
[----:B------:R-:W-:Y:S01]  /*f300*/  ULDC.64 UR10, c[0x0][0xaf0] ;  /* 0x0002bc00000a7ab9 */ /* 0x000fe20000000a00 */
[----:B------:R-:W-:Y:S01]  /*f310*/  UIADD3 UR7, UR7, UR5, URZ ;  /* 0x0000000507077290 */ /* 0x000fe2000fffe03f */
[----:B--2---:R-:W-:Y:S01]  /*f320*/  IMAD.MOV.U32 R3, RZ, RZ, R8 ;  /* 0x000000ffff037224 */ /* 0x004fe200078e0008 */
[----:B------:R-:W-:Y:S01]  /*f330*/  UIMAD UR5, UR9, UR10, URZ ;  /* 0x0000000a090572a4 */ /* 0x000fe2000f8e023f */
[----:B-1----:R-:W-:Y:S01]  /*f340*/  @P1 SHF.R.U32.HI R3, RZ, R11, R0 ;  /* 0x0000000bff031219 */ /* 0x002fe20000011600 */
[----:B------:R-:W-:Y:S02]  /*f350*/  UIMAD.WIDE.U32 UR6, UR44, UR10, UR6 ;  /* 0x0000000a2c0672a5 */ /* 0x000fe4000f8e0006 */
[----:B------:R-:W-:Y:S01]  /*f360*/  UIMAD UR5, UR44, UR11, UR5 ;  /* 0x0000000b2c0572a4 */ /* 0x000fe2000f8e0205 */
[--C-:B------:R-:W-:Y:S01]  /*f370*/  SHF.R.S32.HI R0, RZ, 0x1f, R3.reuse ;  /* 0x0000001fff007819 */ /* 0x100fe20000011403 */
[----:B------:R-:W-:Y:S01]  /*f380*/  IMAD.MOV R7, RZ, RZ, -R3 ;  /* 0x000000ffff077224 */ /* 0x000fe200078e0a03 */
[----:B------:R-:W-:Y:S01]  /*f390*/  ULDC.64 UR8, c[0x0][0xae0] ;  /* 0x0002b80000087ab9 */ /* 0x000fe20000000a00 */
[----:B------:R-:W-:-:S02]  /*f3a0*/  UIADD3 UR5, UR7, UR5, URZ ;  /* 0x0000000507057290 */ /* 0x000fc4000fffe03f */
[----:B------:R-:W-:Y:S02]  /*f3b0*/  IMAD.U32 R5, RZ, RZ, UR7 ;  /* 0x00000007ff057e24 */ /* 0x000fe4000f8e00ff */
[----:B------:R-:W-:Y:S02]  /*f3c0*/  IMAD R0, R0, UR8, RZ ;  /* 0x0000000800007c24 */ /* 0x000fe4000f8e02ff */
[----:B------:R-:W-:Y:S02]  /*f3d0*/  IMAD R7, R10, R7, R8 ;  /* 0x000000070a077224 */ /* 0x000fe400078e0208 */
[----:B------:R-:W-:Y:S01]  /*f3e0*/  IMAD.U32 R4, RZ, RZ, UR6 ;  /* 0x00000006ff047e24 */ /* 0x000fe2000f8e00ff */
[----:B------:R-:W-:Y:S01]  /*f3f0*/  ULDC.64 UR6, c[0x0][0xad8] ;  /* 0x0002b60000067ab9 */ /* 0x000fe20000000a00 */
[----:B------:R-:W-:Y:S01]  /*f400*/  IMAD.U32 R5, RZ, RZ, UR5 ;  /* 0x00000005ff057e24 */ /* 0x000fe2000f8e00ff */
[----:B------:R-:W-:Y:S01]  /*f410*/  ULDC UR5, c[0x0][0xa88] ;  /* 0x0002a20000057ab9 */ /* 0x000fe20000000800 */
[C---:B------:R-:W-:Y:S01]  /*f420*/  IMAD R9, R3.reuse, UR9, R0 ;  /* 0x0000000903097c24 */ /* 0x040fe2000f8e0200 */
[----:B------:R-:W-:Y:S01]  /*f430*/  SHF.R.S32.HI R0, RZ, 0x1f, R7 ;  /* 0x0000001fff007819 */ /* 0x000fe20000011407 */
[----:B------:R-:W-:-:S04]  /*f440*/  IMAD.WIDE.U32 R4, R3, UR8, R4 ;  /* 0x0000000803047c25 */ /* 0x000fc8000f8e0004 */
[----:B------:R-:W-:Y:S02]  /*f450*/  IMAD.IADD R5, R5, 0x1, R9 ;  /* 0x0000000105057824 */ /* 0x000fe400078e0209 */
[----:B------:R-:W-:Y:S02]  /*f460*/  IMAD R6, R0, UR6, RZ ;  /* 0x0000000600067c24 */ /* 0x000fe4000f8e02ff */
[----:B------:R-:W-:Y:S02]  /*f470*/  VIADD R8, R192, UR36 ;  /* 0x00000024c0087c36 */ /* 0x000fe40008000000 */
[----:B------:R-:W-:Y:S02]  /*f480*/  IMAD R9, R10, UR5, RZ ;  /* 0x000000050a097c24 */ /* 0x000fe4000f8e02ff */
[C---:B------:R-:W-:Y:S02]  /*f490*/  IMAD R3, R7.reuse, UR7, R6 ;  /* 0x0000000707037c24 */ /* 0x040fe4000f8e0206 */
[----:B------:R-:W-:Y:S01]  /*f4a0*/  IMAD.WIDE.U32 R4, R7, UR6, R4 ;  /* 0x0000000607047c25 */ /* 0x000fe2000f8e0004 */
[----:B------:R-:W-:Y:S01]  /*f4b0*/  ISETP.GE.AND P2, PT, R8, R9, PT ;  /* 0x000000090800720c */ /* 0x000fe20003f46270 */
[----:B------:R-:W-:-:S02]  /*f4c0*/  ULDC.64 UR6, c[0x0][0xa80] ;  /* 0x0002a00000067ab9 */ /* 0x000fc40000000a00 */
[----:B------:R-:W-:Y:S01]  /*f4d0*/  IMAD.IADD R3, R5, 0x1, R3 ;  /* 0x0000000105037824 */ /* 0x000fe200078e0203 */
[----:B------:R-:W-:Y:S01]  /*f4e0*/  LEA R6, P3, R4, UR6, 0x1 ;  /* 0x0000000604067c11 */ /* 0x000fe2000f8608ff */
[----:B------:R-:W-:-:S03]  /*f4f0*/  VIADD R0, R8, 0x20 ;  /* 0x0000002008007836 */ /* 0x000fc60000000000 */
[----:B------:R-:W-:Y:S01]  /*f500*/  LEA.HI.X R7, R4, UR7, R3, 0x1, P3 ;  /* 0x0000000704077c11 */ /* 0x000fe200098f0c03 */
[----:B------:R0:W1:Y:S01]  /*f510*/  SHFL.IDX PT, R5, R6, RZ, 0x181f ;  /* 0x00181fff06057589 */ /* 0x00006200000e0000 */
[-C--:B------:R-:W-:Y:S01]  /*f520*/  ISETP.GE.AND P1, PT, R0, R9.reuse, PT ;  /* 0x000000090000720c */ /* 0x080fe20003f26270 */
[----:B------:R-:W-:Y:S02]  /*f530*/  VIADD R0, R8, 0x40 ;  /* 0x0000004008007836 */ /* 0x000fe40000000000 */
[----:B------:R0:W2:Y:S03]  /*f540*/  SHFL.IDX PT, R3, R7, RZ, 0x181f ;  /* 0x00181fff07037589 */ /* 0x0000a600000e0000 */
[----:B------:R-:W-:Y:S01]  /*f550*/  ISETP.GE.AND P0, PT, R0, R9, PT ;  /* 0x000000090000720c */ /* 0x000fe20003f06270 */
[----:B------:R-:W-:-:S12]  /*f560*/  @P2 BRA `(.L_x_942) ;  /* 0x0000000000442947 */ /* 0x000fd80003800000 */
        /* <DEDUP_REMOVED lines=17> */
.L_x_942:
[----:B------:R-:W-:Y:S05]  /*f680*/  BSYNC B1 ;  /* 0x0000000000017941 */ /* 0x000fea0003800000 */
.L_x_941:
        /* <DEDUP_REMOVED lines=9> */
[CC--:B-1----:R-:W-:Y:S02]  /*f720*/  @!P4 LEA R10, P6, R16.reuse, R5.reuse, 0x1 ;  /* 0x00000005100ac211 */ /* 0x0c2fe400078c08ff */
[C---:B------:R-:W-:Y:S02]  /*f730*/  @!P3 LEA R12, P5, R19.reuse, R5, 0x1 ;  /* 0x00000005130cb211 */ /* 0x040fe400078a08ff */
        /* <DEDUP_REMOVED lines=10> */
.L_x_944:
[----:B------:R-:W-:Y:S05]  /*f7e0*/  BSYNC B1 ;  /* 0x0000000000017941 */ /* 0x000fea0003800000 */
.L_x_943:
        /* <DEDUP_REMOVED lines=10> */
[CC--:B------:R-:W-:Y:S02]  /*f890*/  @!P2 LEA R12, P5, R19.reuse, R5.reuse, 0x1 ;  /* 0x00000005130ca211 */ /* 0x0c0fe400078a08ff */
        /* <DEDUP_REMOVED lines=10> */
.L_x_946:
[----:B------:R-:W-:Y:S05]  /*f940*/  BSYNC B1 ;  /* 0x0000000000017941 */ /* 0x000fea0003800000 */
.L_x_945:
[----:B------:R-:W-:Y:S01]  /*f950*/  VIADD R0, R8, 0x60 ;  /* 0x0000006008007836 */ /* 0x000fe20000000000 */
[----:B0-----:R0:W0:Y:S04]  /*f960*/  SHFL.IDX PT, R3, R7, 0x3, 0x181f ;  /* 0x00781f0007037f89 */ /* 0x00102800000e0000 */
[----:B------:R-:W-:Y:S01]  /*f970*/  ISETP.GE.AND P0, PT, R0, R9, PT ;  /* 0x000000090000720c */ /* 0x000fe20003f06270 */
[----:B-1-3--:R1:W3:-:S12]  /*f980*/  SHFL.IDX PT, R5, R6, 0x3, 0x181f ;  /* 0x00781f0006057f89 */ /* 0x00a2d800000e0000 */
[----:B-1----:R-:W-:Y:S05]  /*f990*/  @P0 BRA `(.L_x_938) ;  /* 0x0000000000440947 */ /* 0x002fea0003800000 */
[----:B------:R-:W-:Y:S02]  /*f9a0*/  ULDC UR5, c[0x0][0xac8] ;  /* 0x0002b20000057ab9 */ /* 0x000fe40000000800 */
[----:B------:R-:W-:Y:S02]  /*f9b0*/  ISETP.GE.AND P3, PT, R16, UR5, PT ;  /* 0x0000000510007c0c */ /* 0x000fe4000bf66270 */
[----:B------:R-:W-:Y:S02]  /*f9c0*/  ISETP.GE.AND P2, PT, R19, UR5, PT ;  /* 0x0000000513007c0c */ /* 0x000fe4000bf46270 */
[----:B------:R-:W-:Y:S02]  /*f9d0*/  ISETP.GE.AND P1, PT, R18, UR5, PT ;  /* 0x0000000512007c0c */ /* 0x000fe4000bf26270 */
[----:B------:R-:W-:-:S07]  /*f9e0*/  ISETP.GE.AND P0, PT, R22, UR5, PT ;  /* 0x0000000516007c0c */ /* 0x000fce000bf06270 */
[-C--:B--234-:R-:W-:Y:S02]  /*f9f0*/  @!P3 LEA R6, P6, R16, R5.reuse, 0x1 ;  /* 0x000000051006b211 */ /* 0x09cfe400078c08ff */
        /* <DEDUP_REMOVED lines=11> */
.L_x_938:
[----:B------:R-:W-:Y:S05]  /*fab0*/  BSYNC B0 ;  /* 0x0000000000007941 */ /* 0x000fea0003800000 */
.L_x_930:
[----:B------:R-:W-:Y:S02]  /*fac0*/  ULDC UR5, c[0x0][0xc38] ;  /* 0x00030e0000057ab9 */ /* 0x000fe40000000800 */
[----:B------:R-:W-:-:S06]  /*fad0*/  UISETP.GE.AND UP0, UPT, UR4, UR5, UPT ;  /* 0x000000050400728c */ /* 0x000fcc000bf06270 */
[----:B------:R-:W-:-:S13]  /*fae0*/  PLOP3.LUT P0, PT, PT, PT, UP0, 0x80, 0x0 ;  /* 0x000000000000781c */ /* 0x000fda0003f0f008 */
[----:B------:R-:W-:Y:S05]  /*faf0*/  @!P0 BRA `(.L_x_947) ;  /* 0xffffff1000b88947 */ /* 0x000fea000383ffff */
[----:B------:R-:W-:Y:S05]  /*fb00*/  EXIT ;  /* 0x000000000000794d */ /* 0x000fea0003800000 */
.L_x_845:
[----:B------:R-:W-:-:S08]  /*fb10*/  NOP ;  /* 0x0000000000007918 */ /* 0x000fd00000000000 */
[----:B------:R-:W0:-:S00]  /*fb20*/  USETMAXREG.DEALLOC.CTAPOOL 0x18 ;  /* 0x00000018000079c8 */ /* 0x000e0000080e0500 */
[----:B0-----:R-:W2:Y:S01]  /*fb30*/  LDL.LU R2, [R1+0xc] ;  /* 0x00000c0001027983 */ /* 0x001ea20000300800 */
[----:B------:R-:W-:-:S05]  /*fb40*/  LOP3.LUT R0, R0, 0x3, RZ, 0xc0, !PT ;  /* 0x0000000300007812 */ /* 0x000fca00078ec0ff */
[----:B------:R-:W0:Y:S01]  /*fb50*/  S2UR UR6, SR_CTAID.X ;  /* 0x00000000000679c3 */ /* 0x000e220000002500 */
[----:B------:R-:W1:Y:S02]  /*fb60*/  SHFL.IDX PT, R0, R0, RZ, 0x1f ;  /* 0x00001fff00007589 */ /* 0x000e6400000e0000 */
[----:B-1----:R-:W-:-:S05]  /*fb70*/  ISETP.NE.AND P0, PT, R0, RZ, PT ;  /* 0x000000ff0000720c */ /* 0x002fca0003f05270 */
[----:B------:R-:W0:Y:S08]  /*fb80*/  LDC R0, c[0x0][0xc38] ;  /* 0x00030e00ff007b82 */ /* 0x000e300000000800 */
[----:B------:R-:W-:Y:S06]  /*fb90*/  @P0 BAR.ARV 0x4, 0x180 ;  /* 0x0106000000000b1d */ /* 0x000fec0000002000 */
[----:B--2---:R-:W-:-:S04]  /*fba0*/  LOP3.LUT R2, R2, 0xfffffffb, RZ, 0xc0, !PT ;  /* 0xfffffffb02027812 */ /* 0x004fc800078ec0ff */
[----:B------:R-:W-:Y:S02]  /*fbb0*/  @P0 LOP3.LUT R2, R2, 0x4, RZ, 0xfc, !PT ;  /* 0x0000000402020812 */ /* 0x000fe400078efcff */
[----:B0-----:R-:W-:Y:S01]  /*fbc0*/  ISETP.LE.AND P0, PT, R0, UR6, PT ;  /* 0x0000000600007c0c */ /* 0x001fe2000bf03270 */
[----:B------:R-:W-:Y:S02]  /*fbd0*/  IMAD.MOV.U32 R0, RZ, RZ, 0x1 ;  /* 0x00000001ff007424 */ /* 0x000fe400078e00ff */
[----:B------:R0:W-:Y:S04]  /*fbe0*/  STL [R1+0xc], R2 ;  /* 0x00000c0201007387 */ /* 0x0001e80000100800 */
[----:B------:R0:W-:Y:S04]  /*fbf0*/  STL [R1], RZ ;  /* 0x000000ff01007387 */ /* 0x0001e80000100800 */
[----:B------:R0:W-:Y:S04]  /*fc00*/  STL [R1+0x2c], RZ ;  /* 0x00002cff01007387 */ /* 0x0001e80000100800 */
[----:B------:R0:W-:Y:S01]  /*fc10*/  STL [R1+0x8], R0 ;  /* 0x0000080001007387 */ /* 0x0001e20000100800 */
[----:B------:R-:W-:Y:S05]  /*fc20*/  @P0 BRA `(.L_x_948) ;  /* 0x0000004000580947 */ /* 0x000fea0003800000 */
[----:B------:R-:W1:Y:S01]  /*fc30*/  S2R R7, SR_TID.X ;  /* 0x0000000000077919 */ /* 0x000e620000002100 */
        /* <DEDUP_REMOVED lines=9> */
[C---:B0-----:R-:W-:Y:S01]  /*fcd0*/  IMAD.SHL.U32 R0, R7.reuse, 0x40, RZ ;  /* 0x0000004007007824 */ /* 0x041fe200078e00ff */
[C---:B------:R-:W-:Y:S01]  /*fce0*/  LOP3.LUT P0, RZ, R7.reuse, 0x4, RZ, 0xc0, !PT ;  /* 0x0000000407ff7812 */ /* 0x040fe2000780c0ff */
[----:B------:R-:W-:-:S03]  /*fcf0*/  IMAD.SHL.U32 R3, R7, 0x8, RZ ;  /* 0x0000000807037824 */ /* 0x000fc600078e00ff */
[----:B------:R-:W-:-:S04]  /*fd00*/  LOP3.LUT R2, R0, 0x180, RZ, 0xc0, !PT ;  /* 0x0000018000027812 */ /* 0x000fc800078ec0ff */
[----:B------:R-:W-:-:S04]  /*fd10*/  LOP3.LUT R2, R2, 0x10, R7, 0xf8, !PT ;  /* 0x0000001002027812 */ /* 0x000fc800078ef807 */
[----:B------:R-:W-:Y:S02]  /*fd20*/  LOP3.LUT R5, R2, 0x30, R3, 0x78, !PT ;  /* 0x0000003002057812 */ /* 0x000fe400078e7803 */
[----:B------:R-:W-:Y:S02]  /*fd30*/  SHF.R.U32.HI R3, RZ, 0x5, R4 ;  /* 0x00000005ff037819 */ /* 0x000fe40000011604 */
[C---:B------:R-:W-:Y:S02]  /*fd40*/  LOP3.LUT R2, R0.reuse, 0x40, RZ, 0xc0, !PT ;  /* 0x0000004000027812 */ /* 0x040fe400078ec0ff */
[----:B------:R-:W-:-:S03]  /*fd50*/  LOP3.LUT R0, R0, 0x200, RZ, 0xc0, !PT ;  /* 0x0000020000007812 */ /* 0x000fc600078ec0ff */
[----:B------:R-:W-:-:S05]  /*fd60*/  IMAD R2, R3, 0x400, R2 ;  /* 0x0000040003027824 */ /* 0x000fca00078e0202 */
[----:B------:R-:W-:Y:S01]  /*fd70*/  IADD3 R5, R5, R2, R0 ;  /* 0x0000000205057210 */ /* 0x000fe20007ffe000 */
[----:B------:R-:W-:-:S04]  /*fd80*/  IMAD.SHL.U32 R2, R7, 0x80, RZ ;  /* 0x0000008007027824 */ /* 0x000fc800078e00ff */
[----:B------:R0:W-:Y:S01]  /*fd90*/  STL [R1+0x18], R5 ;  /* 0x0000180501007387 */ /* 0x0001e20000100800 */
[----:B------:R-:W-:-:S05]  /*fda0*/  LOP3.LUT R0, R2, 0x380, RZ, 0xc0, !PT ;  /* 0x0000038002007812 */ /* 0x000fca00078ec0ff */
[----:B------:R-:W-:Y:S02]  /*fdb0*/  IMAD R3, R3, 0x10, R0 ;  /* 0x0000001003037824 */ /* 0x000fe400078e0200 */
[----:B------:R-:W-:Y:S01]  /*fdc0*/  IMAD.SHL.U32 R0, R7, 0x10, RZ ;  /* 0x0000001007007824 */ /* 0x000fe200078e00ff */
[----:B0-----:R-:W-:-:S04]  /*fdd0*/  SHF.R.U32.HI R5, RZ, 0x3, R4 ;  /* 0x00000003ff057819 */ /* 0x001fc80000011604 */
[----:B------:R-:W-:-:S04]  /*fde0*/  LOP3.LUT R3, R3, 0x70, R0, 0x78, !PT ;  /* 0x0000007003037812 */ /* 0x000fc800078e7800 */
[----:B------:R-:W-:Y:S01]  /*fdf0*/  LOP3.LUT R6, R3, 0xc00, R2, 0xf8, !PT ;  /* 0x00000c0003067812 */ /* 0x000fe200078ef802 */
[----:B------:R-:W-:Y:S01]  /*fe00*/  IMAD.SHL.U32 R3, R7, 0x2, RZ ;  /* 0x0000000207037824 */ /* 0x000fe200078e00ff */
[----:B------:R-:W-:-:S03]  /*fe10*/  LOP3.LUT R2, R0, 0x3f0, RZ, 0xc0, !PT ;  /* 0x000003f000027812 */ /* 0x000fc600078ec0ff */
[----:B------:R-:W-:Y:S01]  /*fe20*/  STL [R1+0x4], R6 ;  /* 0x0000040601007387 */ /* 0x000fe20000100800 */
[----:B------:R-:W-:Y:S01]  /*fe30*/  LOP3.LUT R3, R2, 0x70, R3, 0x78, !PT ;  /* 0x0000007002037812 */ /* 0x000fe200078e7803 */
[----:B------:R-:W-:Y:S02]  /*fe40*/  IMAD.SHL.U32 R2, R4, 0x10, RZ ;  /* 0x0000001004027824 */ /* 0x000fe400078e00ff */
[C---:B------:R-:W-:Y:S02]  /*fe50*/  VIADD R4, R6.reuse, 0x40 ;  /* 0x0000004006047836 */ /* 0x040fe40000000000 */
[----:B------:R-:W-:Y:S01]  /*fe60*/  @P0 VIADD R4, R6, 0xffffffc0 ;  /* 0xffffffc006040836 */ /* 0x000fe20000000000 */
[----:B------:R-:W-:Y:S01]  /*fe70*/  LOP3.LUT R2, R3, 0x400, R2, 0xf8, !PT ;  /* 0x0000040003027812 */ /* 0x000fe200078ef802 */
[----:B------:R-:W-:-:S04]  /*fe80*/  IMAD.MOV.U32 R3, RZ, RZ, 0x20 ;  /* 0x00000020ff037424 */ /* 0x000fc800078e00ff */
[----:B------:R-:W-:Y:S01]  /*fe90*/  IMAD.IADD R2, R17, 0x1, R2 ;  /* 0x0000000111027824 */ /* 0x000fe200078e0202 */
[----:B------:R-:W-:Y:S02]  /*fea0*/  SEL R3, R3, 0xffffffe0, !P0 ;  /* 0xffffffe003037807 */ /* 0x000fe40004000000 */
[----:B------:R-:W-:Y:S02]  /*feb0*/  LOP3.LUT R3, R0, 0x70, RZ, 0xc0, !PT ;  /* 0x0000007000037812 */ /* 0x000fe400078ec0ff */
[----:B------:R-:W-:Y:S01]  /*fec0*/  LOP3.LUT R0, R5, 0x70, R0, 0xf8, !PT ;  /* 0x0000007005007812 */ /* 0x000fe200078ef800 */
[----:B------:R-:W-:Y:S01]  /*fed0*/  IMAD.U32 R0, RZ, RZ, UR6 ;  /* 0x00000006ff007e24 */ /* 0x000fe2000f8e00ff */
[----:B------:R-:W-:Y:S04]  /*fee0*/  STL [R1+0x24], R2 ;  /* 0x0000240201007387 */ /* 0x000fe80000100800 */
[----:B------:R-:W-:Y:S04]  /*fef0*/  STL [R1+0x2c], RZ ;  /* 0x00002cff01007387 */ /* 0x000fe80000100800 */
[----:B------:R-:W-:Y:S04]  /*ff00*/  STL [R1+0x20], R4 ;  /* 0x0000200401007387 */ /* 0x000fe80000100800 */
[----:B------:R0:W-:Y:S04]  /*ff10*/  STL [R1+0x28], R0 ;  /* 0x0000280001007387 */ /* 0x0001e80000100800 */
[----:B------:R-:W-:Y:S01]  /*ff20*/  STL [R1], RZ ;  /* 0x000000ff01007387 */ /* 0x000fe20000100800 */
[----:B0-----:R-:W-:-:S05]  /*ff30*/  IMAD.MOV.U32 R0, RZ, RZ, 0x1 ;  /* 0x00000001ff007424 */ /* 0x001fca00078e00ff */
[----:B------:R0:W-:Y:S02]  /*ff40*/  STL [R1+0x8], R0 ;  /* 0x0000080001007387 */ /* 0x0001e40000100800 */
[----:B0-----:R-:W-:-:S07]  /*ff50*/  LOP3.LUT R0, R3, 0x80, RZ, 0xfc, !PT ;  /* 0x0000008003007812 */ /* 0x001fce00078efcff */
.L_x_1017:
[----:B------:R-:W2:Y:S01]  /*ff60*/  LDL R0, [R1+0x28] ;  /* 0x0000280001007983 */ /* 0x000ea20000100800 */
[----:B------:R-:W-:Y:S02]  /*ff70*/  ULDC UR8, c[0x0][0xc60] ;  /* 0x0003180000087ab9 */ /* 0x000fe40000000800 */
[----:B------:R-:W-:-:S11]  /*ff80*/  UISETP.NE.AND UP0, UPT, UR8, 0x1, UPT ;  /* 0x000000010800788c */ /* 0x000fd6000bf05270 */
[----:B------:R-:W-:Y:S01]  /*ff90*/  @UP0 ULDC UR4, c[0x0][0xc64] ;  /* 0x0003190000040ab9 */ /* 0x000fe20000000800 */
[----:B------:R-:W-:Y:S01]  /*ffa0*/  @UP0 ULDC UR9, c[0x0][0xc68] ;  /* 0x00031a0000090ab9 */ /* 0x000fe20000000800 */
[C---:B--2---:R-:W-:Y:S02]  /*ffb0*/  R2UR UR7, R0.reuse ;  /* 0x00000000000772ca */ /* 0x044fe400000e0000 */
[----:B------:R-:W-:-:S11]  /*ffc0*/  R2UR UR6, R0 ;  /* 0x00000000000672ca */ /* 0x000fd600000e0000 */
[----:B------:R-:W-:-:S04]  /*ffd0*/  UIMAD.WIDE.U32 UR4, UR7, UR4, URZ ;  /* 0x00000004070472a5 */ /* 0x000fc8000f8e003f */
[----:B------:R-:W-:-:S03]  /*ffe0*/  @UP0 USHF.R.U32.HI UR7, URZ, UR9, UR5 ;  /* 0x000000093f070299 */ /* 0x000fc60008011605 */
[----:B------:R-:W-:Y:S02]  /*fff0*/  ULDC UR4, c[0x0][0xc78] ;  /* 0x00031e0000047ab9 */ /* 0x000fe40000000800 */
[----:B------:R-:W-:Y:S02]  /*10000*/  UISETP.GE.AND UP0, UPT, UR7, UR4, UPT ;  /* 0x000000040700728c */ /* 0x000fe4000bf06270 */
[----:B------:R-:W-:-:S04]  /*10010*/  UIADD3 UR4, -UR7, URZ, URZ ;  /* 0x0000003f07047290 */ /* 0x000fc8000fffe13f */
[----:B------:R-:W-:Y:S01]  /*10020*/  PLOP3.LUT P0, PT, PT, PT, UP0, 0x80, 0x0 ;  /* 0x000000000000781c */ /* 0x000fe20003f0f008 */
[----:B------:R-:W-:-:S12]  /*10030*/  UIMAD UR8, UR8, UR4, UR6 ;  /* 0x00000004080872a4 */ /* 0x000fd8000f8e0206 */
[----:B0-----:R-:W-:Y:S05]  /*10040*/  @!P0 BRA `(.L_x_949) ;  /* 0x0000000000208947 */ /* 0x001fea0003800000 */
        /* <DEDUP_REMOVED lines=8> */
.L_x_949:
[----:B------:R-:W-:Y:S01]  /*100d0*/  ULDC UR9, c[0x0][0xc54] ;  /* 0x0003150000097ab9 */ /* 0x000fe20000000800 */
[----:B------:R-:W-:Y:S01]  /*100e0*/  UMOV UR6, UR8 ;  /* 0x0000000800067c82 */ /* 0x000fe20008000000 */
[----:B------:R-:W-:-:S11]  /*100f0*/  UISETP.NE.AND UP0, UPT, UR9, 0x1, UPT ;  /* 0x000000010900788c */ /* 0x000fd6000bf05270 */
[----:B------:R-:W-:Y:S02]  /*10100*/  @UP0 ULDC.64 UR10, c[0x0][0xc58] ;  /* 0x00031600000a0ab9 */ /* 0x000fe40000000a00 */
[----:B------:R-:W-:-:S04]  /*10110*/  UIMAD.WIDE.U32 UR4, UR8, UR10, URZ ;  /* 0x0000000a080472a5 */ /* 0x000fc8000f8e003f */
[----:B------:R-:W-:-:S04]  /*10120*/  @UP0 USHF.R.U32.HI UR6, URZ, UR11, UR5 ;  /* 0x0000000b3f060299 */ /* 0x000fc80008011605 */
[----:B------:R-:W-:-:S12]  /*10130*/  UIMAD UR4, UR6, UR9, URZ ;  /* 0x00000009060472a4 */ /* 0x000fd8000f8e023f */
.L_x_950:
[----:B------:R-:W-:Y:S02]  /*10140*/  UIADD3 UR4, UR8, -UR4, URZ ;  /* 0x8000000408047290 */ /* 0x000fe4000fffe03f */
[----:B------:R-:W-:Y:S01]  /*10150*/  ULOP3.LUT UR5, URZ, UR6, URZ, 0x33, !UPT ;  /* 0x000000063f057292 */ /* 0x000fe2000f8e333f */
[----:B------:R-:W-:Y:S01]  /*10160*/  ULDC UR14, c[0x0][0xc48] ;  /* 0x00031200000e7ab9 */ /* 0x000fe20000000800 */
[----:B------:R-:W-:Y:S01]  /*10170*/  ULDC UR8, c[0x0][0x448] ;  /* 0x0001120000087ab9 */ /* 0x000fe20000000800 */
[----:B------:R-:W-:Y:S01]  /*10180*/  ULDC UR42, c[0x0][0xc3c] ;  /* 0x00030f00002a7ab9 */ /* 0x000fe20000000800 */
[----:B------:R-:W-:Y:S02]  /*10190*/  UISETP.NE.AND UP2, UPT, UR14, 0x1, UPT ;  /* 0x000000010e00788c */ /* 0x000fe4000bf45270 */
[----:B------:R-:W-:Y:S02]  /*101a0*/  UISETP.NE.AND UP1, UPT, UR8, 0x1, UPT ;  /* 0x000000010800788c */ /* 0x000fe4000bf25270 */
[----:B------:R-:W-:Y:S01]  /*101b0*/  UIADD3 UR42, UR5, UR42, URZ ;  /* 0x0000002a052a7290 */ /* 0x000fe2000fffe03f */
[----:B------:R-:W-:Y:S01]  /*101c0*/  ULDC.64 UR10, c[0x0][0x418] ;  /* 0x00010600000a7ab9 */ /* 0x000fe20000000a00 */
[----:B------:R-:W-:Y:S01]  /*101d0*/  ULDC UR13, c[0x0][0xc54] ;  /* 0x00031500000d7ab9 */ /* 0x000fe20000000800 */
[----:B------:R-:W-:-:S02]  /*101e0*/  UISETP.NE.U32.AND UP0, UPT, UR10, URZ, UPT ;  /* 0x0000003f0a00728c */ /* 0x000fc4000bf05070 */
[----:B------:R-:W-:Y:S02]  /*101f0*/  UIMAD UR13, UR7, UR13, UR4 ;  /* 0x0000000d070d72a4 */ /* 0x000fe4000f8e0204 */
[----:B------:R-:W-:Y:S01]  /*10200*/  USHF.L.U32 UR42, UR42, 0x7, URZ ;  /* 0x000000072a2a7899 */ /* 0x000fe2000800063f */
[----:B------:R-:W-:Y:S01]  /*10210*/  ULDC.64 UR4, c[0x0][0x9e0] ;  /* 0x0002780000047ab9 */ /* 0x000fe20000000a00 */
[----:B------:R-:W-:Y:S02]  /*10220*/  UISETP.NE.AND.EX UP0, UPT, UR11, URZ, UPT, UP0 ;  /* 0x0000003f0b00728c */ /* 0x000fe4000bf05300 */
[----:B------:R-:W-:Y:S02]  /*10230*/  UISETP.GE.AND UP3, UPT, UR5, 0x1, UPT ;  /* 0x000000010500788c */ /* 0x000fe4000bf66270 */
[----:B------:R-:W-:Y:S01]  /*10240*/  UIADD3 UR12, UR42, 0x7f, URZ ;  /* 0x0000007f2a0c7890 */ /* 0x000fe2000fffe03f */
[----:B------:R-:W-:Y:S01]  /*10250*/  ULDC UR10, c[0x0][0x424] ;  /* 0x00010900000a7ab9 */ /* 0x000fe20000000800 */
[----:B------:R-:W-:Y:S01]  /*10260*/  ULDC UR6, c[0x0][0x288] ;  /* 0x0000a20000067ab9 */ /* 0x000fe20000000800 */
[----:B------:R-:W-:Y:S01]  /*10270*/  @UP2 ULDC UR8, c[0x0][0xc4c] ;  /* 0x0003130000082ab9 */ /* 0x000fe20000000800 */
[----:B------:R-:W-:Y:S01]  /*10280*/  @UP1 ULDC UR11, c[0x0][0x44c] ;  /* 0x00011300000b1ab9 */ /* 0x000fe20000000800 */
[----:B------:R-:W-:Y:S01]  /*10290*/  USEL UR15, UR10, 0x1, UP0 ;  /* 0x000000010a0f7887 */ /* 0x000fe20008000000 */
[----:B------:R-:W-:Y:S01]  /*102a0*/  PLOP3.LUT P1, PT, PT, PT, UP3, 0x80, 0x0 ;  /* 0x000000000000781c */ /* 0x000fe20003f2f038 */
[----:B------:R-:W-:-:S02]  /*102b0*/  UIADD3 UR16, -UR6, 0x1, URZ ;  /* 0x0000000106107890 */ /* 0x000fc4000fffe13f */
[----:B------:R-:W-:Y:S02]  /*102c0*/  UIMAD.WIDE.U32 UR8, UR13, UR8, URZ ;  /* 0x000000080d0872a5 */ /* 0x000fe4000f8e003f */
[----:B------:R-:W-:Y:S01]  /*102d0*/  UIMAD.WIDE.U32 UR10, UR12, UR11, URZ ;  /* 0x0000000b0c0a72a5 */ /* 0x000fe2000f8e003f */
[----:B------:R-:W-:Y:S01]  /*102e0*/  ULDC UR7, c[0x0][0x2f0] ;  /* 0x0000bc0000077ab9 */ /* 0x000fe20000000800 */
[----:B------:R-:W-:Y:S01]  /*102f0*/  @UP2 ULDC UR17, c[0x0][0xc50] ;  /* 0x0003140000112ab9 */ /* 0x000fe20000000800 */
[----:B------:R-:W-:Y:S01]  /*10300*/  @UP1 ULDC UR18, c[0x0][0x450] ;  /* 0x0001140000121ab9 */ /* 0x000fe20000000800 */
[----:B------:R-:W-:Y:S01]  /*10310*/  UMOV UR44, UR13 ;  /* 0x0000000d002c7c82 */ /* 0x000fe20008000000 */
[----:B------:R-:W-:Y:S02]  /*10320*/  UIMAD UR16, UR15, UR7, UR16 ;  /* 0x000000070f1072a4 */ /* 0x000fe4000f8e0210 */
[----:B------:R-:W-:Y:S02]  /*10330*/  @UP2 USHF.R.U32.HI UR44, URZ, UR17, UR9 ;  /* 0x000000113f2c2299 */ /* 0x000fe40008011609 */
[----:B------:R-:W-:-:S02]  /*10340*/  @UP1 USHF.R.U32.HI UR12, URZ, UR18, UR11 ;  /* 0x000000123f0c1299 */ /* 0x000fc4000801160b */
[----:B------:R-:W-:Y:S02]  /*10350*/  UIADD3 UR36, -UR44, URZ, URZ ;  /* 0x0000003f2c247290 */ /* 0x000fe4000fffe13f */
[----:B------:R-:W-:Y:S02]  /*10360*/  UIADD3 UR12, UR16, UR12, URZ ;  /* 0x0000000c100c7290 */ /* 0x000fe4000fffe03f */
[----:B------:R-:W-:Y:S02]  /*10370*/  UIMAD UR36, UR14, UR36, UR13 ;  /* 0x000000240e2472a4 */ /* 0x000fe4000f8e020d */
[----:B------:R-:W-:Y:S01]  /*10380*/  UIADD3 UR4, UR12, UR4, URZ ;  /* 0x000000040c047290 */ /* 0x000fe2000fffe03f */
[----:B------:R-:W-:Y:S11]  /*10390*/  @!P1 BRA `(.L_x_951) ;  /* 0x0000000000449947 */ /* 0x000ff60003800000 */
        /* <DEDUP_REMOVED lines=10> */
.L_x_952:
[----:B------:R-:W-:-:S11]  /*10440*/  UISETP.NE.AND UP0, UPT, UR5, 0x1, UPT ;  /* 0x000000010500788c */ /* 0x000fd6000bf05270 */
[----:B------:R-:W-:Y:S02]  /*10450*/  @UP0 ULDC.64 UR12, c[0x0][0x9e8] ;  /* 0x00027a00000c0ab9 */ /* 0x000fe40000000a00 */
[----:B------:R-:W-:-:S04]  /*10460*/  UIMAD.WIDE.U32 UR8, UR10, UR12, URZ ;  /* 0x0000000c0a0872a5 */ /* 0x000fc8000f8e003f */
[----:B------:R-:W-:-:S12]  /*10470*/  @UP0 USHF.R.U32.HI UR10, URZ, UR13, UR9 ;  /* 0x0000000d3f0a0299 */ /* 0x000fd80008011609 */
.L_x_953:
[----:B------:R-:W-:-:S04]  /*10480*/  UIMAD UR10, UR10, UR5, UR5 ;  /* 0x000000050a0a72a4 */ /* 0x000fc8000f8e0205 */
[----:B------:R-:W-:-:S04]  /*10490*/  UISETP.LT.AND UP0, UPT, UR4, UR10, UPT ;  /* 0x0000000a0400728c */ /* 0x000fc8000bf01270 */
[----:B------:R-:W-:-:S12]  /*104a0*/  USEL UR4, UR4, UR10, UP0 ;  /* 0x0000000a04047287 */ /* 0x000fd80008000000 */
.L_x_951:
[----:B------:R-:W-:Y:S02]  /*104b0*/  UIMAD UR12, UR15, UR7, 0x3f ;  /* 0x0000003f0f0c74a4 */ /* 0x000fe4000f8e0207 */
[----:B------:R-:W-:Y:S02]  /*104c0*/  UIADD3 UR4, UR4, 0x3f, URZ ;  /* 0x0000003f04047890 */ /* 0x000fe4000fffe03f */
[----:B------:R-:W-:Y:S02]  /*104d0*/  USHF.R.S32.HI UR13, URZ, 0x1f, UR12 ;  /* 0x0000001f3f0d7899 */ /* 0x000fe4000801140c */
[----:B------:R-:W-:Y:S01]  /*104e0*/  USHF.R.S32.HI UR10, URZ, 0x1f, UR4 ;  /* 0x0000001f3f0a7899 */ /* 0x000fe20008011404 */
[----:B------:R-:W-:Y:S01]  /*104f0*/  @UP1 ULDC UR8, c[0x0][0x44c] ;  /* 0x0001130000081ab9 */ /* 0x000fe20000000800 */
[----:B------:R-:W-:Y:S02]  /*10500*/  ULEA.HI UR13, UR13, UR12, URZ, 0x6 ;  /* 0x0000000c0d0d7291 */ /* 0x000fe4000f8f303f */
[----:B------:R-:W-:-:S02]  /*10510*/  UIMAD.WIDE.U32 UR8, UR42, UR8, URZ ;  /* 0x000000082a0872a5 */ /* 0x000fc4000f8e003f */
[----:B------:R-:W-:Y:S01]  /*10520*/  ULEA.HI UR10, UR10, UR4, URZ, 0x6 ;  /* 0x000000040a0a7291 */ /* 0x000fe2000f8f303f */
[----:B------:R-:W-:Y:S01]  /*10530*/  @UP1 ULDC UR14, c[0x0][0x450] ;  /* 0x00011400000e1ab9 */ /* 0x000fe20000000800 */
[----:B------:R-:W-:Y:S01]  /*10540*/  UMOV UR11, UR42 ;  /* 0x0000002a000b7c82 */ /* 0x000fe20008000000 */
[----:B------:R-:W-:Y:S02]  /*10550*/  UIMAD UR4, UR15, UR7, -UR6 ;  /* 0x000000070f0472a4 */ /* 0x000fe4000f8e0a06 */
[----:B------:R-:W-:Y:S02]  /*10560*/  USHF.R.S32.HI UR13, URZ, 0x6, UR13 ;  /* 0x000000063f0d7899 */ /* 0x000fe4000801140d */
[----:B------:R-:W-:Y:S02]  /*10570*/  USHF.R.S32.HI UR10, URZ, 0x6, UR10 ;  /* 0x000000063f0a7899 */ /* 0x000fe4000801140a */
[----:B------:R-:W-:Y:S02]  /*10580*/  @UP1 USHF.R.U32.HI UR11, URZ, UR14, UR9 ;  /* 0x0000000e3f0b1299 */ /* 0x000fe40008011609 */
[----:B------:R-:W-:-:S02]  /*10590*/  UISETP.LT.AND UP0, UPT, UR13, UR10, UPT ;  /* 0x0000000a0d00728c */ /* 0x000fc4000bf01270 */
[----:B------:R-:W-:Y:S01]  /*105a0*/  UIADD3 UR4, UR4, UR11, URZ ;  /* 0x0000000b04047290 */ /* 0x000fe2000fffe03f */
[----:B------:R-:W-:Y:S01]  /*105b0*/  ULDC UR8, c[0x0][0x9dc] ;  /* 0x0002770000087ab9 */ /* 0x000fe20000000800 */
[----:B------:R-:W-:Y:S02]  /*105c0*/  USEL UR41, UR13, UR10, UP0 ;  /* 0x0000000a0d297287 */ /* 0x000fe40008000000 */
        /* <DEDUP_REMOVED lines=12> */
.L_x_955:
[----:B------:R-:W-:-:S11]  /*10690*/  UISETP.NE.AND UP0, UPT, UR5, 0x1, UPT ;  /* 0x000000010500788c */ /* 0x000fd6000bf05270 */
[----:B------:R-:W-:Y:S02]  /*106a0*/  @UP0 ULDC.64 UR10, c[0x0][0x9e8] ;  /* 0x00027a00000a0ab9 */ /* 0x000fe40000000a00 */
[----:B------:R-:W-:-:S04]  /*106b0*/  UIMAD.WIDE.U32 UR6, UR4, UR10, URZ ;  /* 0x0000000a040672a5 */ /* 0x000fc8000f8e003f */
[----:B------:R-:W-:-:S12]  /*106c0*/  @UP0 USHF.R.U32.HI UR4, URZ, UR11, UR7 ;  /* 0x0000000b3f040299 */ /* 0x000fd80008011607 */
.L_x_956:
[----:B------:R-:W-:-:S04]  /*106d0*/  UIMAD UR4, UR4, UR5, URZ ;  /* 0x00000005040472a4 */ /* 0x000fc8000f8e023f */
[----:B------:R-:W-:-:S04]  /*106e0*/  UISETP.LT.AND UP0, UPT, UR8, UR4, UPT ;  /* 0x000000040800728c */ /* 0x000fc8000bf01270 */
[----:B------:R-:W-:-:S12]  /*106f0*/  USEL UR8, UR8, UR4, !UP0 ;  /* 0x0000000408087287 */ /* 0x000fd8000c000000 */
.L_x_954:
[----:B------:R-:W-:Y:S01]  /*10700*/  USHF.R.S32.HI UR4, URZ, 0x1f, UR8 ;  /* 0x0000001f3f047899 */ /* 0x000fe20008011408 */
[----:B------:R-:W-:Y:S03]  /*10710*/  BSSY B7, `(.L_x_957) ;  /* 0x000034e000077945 */ /* 0x000fe60003800000 */
[----:B------:R-:W-:-:S04]  /*10720*/  ULEA.HI UR4, UR4, UR8, URZ, 0x6 ;  /* 0x0000000804047291 */ /* 0x000fc8000f8f303f */
[----:B------:R-:W-:-:S04]  /*10730*/  USHF.R.S32.HI UR4, URZ, 0x6, UR4 ;  /* 0x000000063f047899 */ /* 0x000fc80008011404 */
[----:B------:R-:W-:-:S04]  /*10740*/  UISETP.LT.AND UP0, UPT, URZ, UR4, UPT ;  /* 0x000000043f00728c */ /* 0x000fc8000bf01270 */
[----:B------:R-:W-:-:S04]  /*10750*/  USEL UR40, URZ, UR4, !UP0 ;  /* 0x000000043f287287 */ /* 0x000fc8000c000000 */
[----:B------:R-:W-:-:S06]  /*10760*/  UISETP.GT.AND UP0, UPT, UR41, UR40, UPT ;  /* 0x000000282900728c */ /* 0x000fcc000bf04270 */
[----:B------:R-:W-:-:S13]  /*10770*/  PLOP3.LUT P0, PT, PT, PT, UP0, 0x80, 0x0 ;  /* 0x000000000000781c */ /* 0x000fda0003f0f008 */
[----:B------:R-:W-:Y:S05]  /*10780*/  @P0 BRA `(.L_x_958) ;  /* 0x0000000000480947 */ /* 0x000fea0003800000 */
[----:B------:R-:W0:Y:S02]  /*10790*/  S2R R0, SR_TID.X ;  /* 0x0000000000007919 */ /* 0x000e240000002100 */
[----:B0-----:R-:W-:-:S04]  /*107a0*/  LOP3.LUT R0, R0, 0x7f, RZ, 0xc0, !PT ;  /* 0x0000007f00007812 */ /* 0x001fc800078ec0ff */
[----:B------:R-:W-:-:S13]  /*107b0*/  ISETP.NE.AND P0, PT, R0, RZ, PT ;  /* 0x000000ff0000720c */ /* 0x000fda0003f05270 */
[----:B------:R-:W-:Y:S05]  /*107c0*/  @P0 BRA `(.L_x_959) ;  /* 0x0000003400080947 */ /* 0x000fea0003800000 */
[----:B------:R-:W0:Y:S01]  /*107d0*/  S2R R3, SR_LANEID ;  /* 0x0000000000037919 */ /* 0x000e220000000000 */
[----:B------:R-:W-:Y:S02]  /*107e0*/  VOTEU.ANY UR4, UPT, PT ;  /* 0x0000000000047886 */ /* 0x000fe400038e0100 */
[----:B------:R-:W0:Y:S08]  /*107f0*/  FLO.U32 R0, UR4 ;  /* 0x0000000400007d00 */ /* 0x000e3000080e0000 */
[----:B------:R-:W1:Y:S01]  /*10800*/  POPC R5, UR4 ;  /* 0x0000000400057d09 */ /* 0x000e620008000000 */
[----:B0-----:R-:W-:-:S02]  /*10810*/  ISETP.EQ.U32.AND P1, PT, R0, R3, PT ;  /* 0x000000030000720c */ /* 0x001fc40003f22070 */
[----:B------:R-:W1:Y:S11]  /*10820*/  LDC.64 R2, c[0x0][0xc80] ;  /* 0x00032000ff027b82 */ /* 0x000e760000000a00 */
[----:B-1----:R-:W2:Y:S01]  /*10830*/  @P1 ATOMG.E.ADD.STRONG.GPU PT, R3, desc[UR50][R2.64], R5 ;  /* 0x00000005020319a8 */ /* 0x002ea200081ee1f2 */
[----:B------:R-:W0:Y:S02]  /*10840*/  S2R R4, SR_LTMASK ;  /* 0x0000000000047919 */ /* 0x000e240000003900 */
[----:B0-----:R-:W-:-:S04]  /*10850*/  LOP3.LUT R4, R4, UR4, RZ, 0xc0, !PT ;  /* 0x0000000404047c12 */ /* 0x001fc8000f8ec0ff */
[----:B------:R-:W0:Y:S01]  /*10860*/  POPC R7, R4 ;  /* 0x0000000400077309 */ /* 0x000e220000000000 */
[----:B--2---:R-:W0:Y:S02]  /*10870*/  SHFL.IDX PT, R0, R3, R0, 0x1f ;  /* 0x00001f0003007589 */ /* 0x004e2400000e0000 */
[----:B0-----:R-:W-:-:S05]  /*10880*/  IADD3 R0, R0, UR43, R7 ;  /* 0x0000002b00007c10 */ /* 0x001fca000fffe007 */
[----:B------:R1:W-:Y:S01]  /*10890*/  STL [R1+0x28], R0 ;  /* 0x0000280001007387 */ /* 0x0003e20000100800 */
[----:B------:R-:W-:Y:S05]  /*108a0*/  BRA `(.L_x_959) ;  /* 0x0000003000d07947 */ /* 0x000fea0003800000 */
.L_x_958:
        /* <DEDUP_REMOVED lines=20> */
.L_x_961:
[----:B------:R-:W-:Y:S05]  /*109f0*/  BSYNC B6 ;  /* 0x0000000000067941 */ /* 0x000fea0003800000 */
.L_x_960:
        /* <DEDUP_REMOVED lines=24> */
.L_x_963:
[----:B------:R-:W-:Y:S05]  /*10b80*/  BSYNC B6 ;  /* 0x0000000000067941 */ /* 0x000fea0003800000 */
.L_x_962:
[----:B------:R-:W-:Y:S01]  /*10b90*/  VIADD R0, R17, 0x8000 ;  /* 0x0000800011007836 */ /* 0x000fe20000000000 */
[----:B------:R-:W-:Y:S04]  /*10ba0*/  BSSY B6, `(.L_x_964) ;  /* 0x0000014000067945 */ /* 0x000fe80003800000 */
[----:B------:R1:W-:Y:S01]  /*10bb0*/  STL [R1+0x14], R0 ;  /* 0x0000140001007387 */ /* 0x0003e20000100800 */
        /* <DEDUP_REMOVED lines=18> */
.L_x_965:
[----:B------:R-:W-:Y:S05]  /*10ce0*/  BSYNC B6 ;  /* 0x0000000000067941 */ /* 0x000fea0003800000 */
.L_x_964:
[----:B------:R-:W-:Y:S01]  /*10cf0*/  IMAD.MOV.U32 R18, RZ, RZ, R16 ;  /* 0x000000ffff127224 */ /* 0x000fe200078e0010 */
        /* <DEDUP_REMOVED lines=19> */
.L_x_967:
[----:B------:R-:W-:Y:S05]  /*10e30*/  BSYNC B6 ;  /* 0x0000000000067941 */ /* 0x000fea0003800000 */
.L_x_966:
[----:B------:R-:W-:Y:S01]  /*10e40*/  ULDC.64 UR4, c[0x0][0x9f8] ;  /* 0x00027e0000047ab9 */ /* 0x000fe20000000a00 */
[----:B------:R-:W-:Y:S01]  /*10e50*/  IMAD.U32 R8, RZ, RZ, UR44 ;  /* 0x0000002cff087e24 */ /* 0x000fe2000f8e00ff */
[----:B------:R-:W-:-:S04]  /*10e60*/  UISETP.NE.U32.AND UP0, UPT, UR4, URZ, UPT ;  /* 0x0000003f0400728c */ /* 0x000fc8000bf05070 */
[----:B------:R-:W-:-:S06]  /*10e70*/  UISETP.NE.AND.EX UP0, UPT, UR5, URZ, UPT, UP0 ;  /* 0x0000003f0500728c */ /* 0x000fcc000bf05300 */
[----:B------:R-:W-:-:S05]  /*10e80*/  PLOP3.LUT P0, PT, PT, PT, UP0, 0x80, 0x0 ;  /* 0x000000000000781c */ /* 0x000fca0003f0f008 */
[----:B------:R-:W-:Y:S02]  /*10e90*/  @UP0 ULDC.64 UR4, c[0x0][0x9f8] ;  /* 0x00027e0000040ab9 */ /* 0x000fe40000000a00 */
[----:B------:R-:W-:-:S06]  /*10ea0*/  @UP0 UIMAD.WIDE UR4, UR44, 0x4, UR4 ;  /* 0x000000042c0408a5 */ /* 0x000fcc000f8e0204 */
[----:B------:R-:W-:Y:S02]  /*10eb0*/  IMAD.U32 R2, RZ, RZ, UR4 ;  /* 0x00000004ff027e24 */ /* 0x000fe4000f8e00ff */
[----:B------:R-:W-:-:S05]  /*10ec0*/  IMAD.U32 R3, RZ, RZ, UR5 ;  /* 0x00000005ff037e24 */ /* 0x000fca000f8e00ff */
[----:B------:R1:W2:Y:S01]  /*10ed0*/  @P0 LDG.E R8, desc[UR50][R2.64] ;  /* 0x0000003202080981 */ /* 0x0002a2000c1e1900 */
[----:B------:R-:W-:Y:S01]  /*10ee0*/  LOP3.LUT R18, R18, 0xfffffffe, RZ, 0xc0, !PT ;  /* 0xfffffffe12127812 */ /* 0x000fe200078ec0ff */
[----:B------:R-:W-:Y:S01]  /*10ef0*/  UMOV UR4, 0xffffffff ;  /* 0xffffffff00047882 */ /* 0x000fe20000000000 */
[----:B------:R-:W3:Y:S01]  /*10f00*/  S2R R19, SR_TID.X ;  /* 0x0000000000137919 */ /* 0x000ee20000002100 */
[----:B-1----:R-:W1:Y:S02]  /*10f10*/  LDC.64 R2, c[0x0][0x418] ;  /* 0x00010600ff027b82 */ /* 0x002e640000000a00 */
[----:B-1----:R-:W-:Y:S02]  /*10f20*/  ISETP.NE.U32.AND P0, PT, R2, RZ, PT ;  /* 0x000000ff0200720c */ /* 0x002fe40003f05070 */
[----:B---3--:R-:W-:Y:S02]  /*10f30*/  SHF.R.U32.HI R19, RZ, 0x5, R19 ;  /* 0x00000005ff137819 */ /* 0x008fe40000011613 */
[----:B------:R-:W-:-:S02]  /*10f40*/  ISETP.NE.AND.EX P1, PT, R3, RZ, PT, P0 ;  /* 0x000000ff0300720c */ /* 0x000fc40003f25300 */
[----:B------:R-:W-:-:S11]  /*10f50*/  LOP3.LUT R19, R19, 0x3, RZ, 0xc0, !PT ;  /* 0x0000000313137812 */ /* 0x000fd600078ec0ff */
[----:B------:R-:W-:Y:S02]  /*10f60*/  @P1 LOP3.LUT R18, R18, 0x1, RZ, 0xfc, !PT ;  /* 0x0000000112121812 */ /* 0x000fe400078efcff */
[----:B--2---:R-:W-:Y:S01]  /*10f70*/  SHF.R.S32.HI R9, RZ, 0x1f, R8 ;  /* 0x0000001fff097819 */ /* 0x004fe20000011408 */
[----:B------:R1:W-:Y:S01]  /*10f80*/  STL [R1+0x10], R8 ;  /* 0x0000100801007387 */ /* 0x0003e20000100800 */
[----:B0-----:R-:W-:-:S03]  /*10f90*/  SEL R16, R8, RZ, !P1 ;  /* 0x000000ff08107207 */ /* 0x001fc60004800000 */
[----:B------:R1:W-:Y:S04]  /*10fa0*/  STL [R1+0x1c], R9 ;  /* 0x00001c0901007387 */ /* 0x0003e80000100800 */
[----:B------:R1:W-:Y:S01]  /*10fb0*/  STL [R1+0xc], R18 ;  /* 0x00000c1201007387 */ /* 0x0003e20000100800 */
[----:B------:R-:W-:Y:S05]  /*10fc0*/  BRA.DIV UR4, `(.L_x_968) ;  /* 0x0000003604547947 */ /* 0x000fea000b800000 */
[----:B------:R0:W2:Y:S02]  /*10fd0*/  SHFL.IDX PT, R14, R19, RZ, 0x1f ;  /* 0x00001fff130e7589 */ /* 0x0000a400000e0000 */
.L_x_1036:
[----:B------:R-:W-:Y:S01]  /*10fe0*/  PLOP3.LUT P2, PT, PT, PT, PT, 0x8, 0x0 ;  /* 0x000000000000781c */ /* 0x000fe20003f4e170 */
[----:B------:R-:W-:Y:S01]  /*10ff0*/  IMAD.MOV.U32 R0, RZ, RZ, R18 ;  /* 0x000000ffff007224 */ /* 0x000fe200078e0012 */
[----:B--2---:R-:W-:-:S04]  /*11000*/  ISETP.NE.AND P0, PT, R14, RZ, PT ;  /* 0x000000ff0e00720c */ /* 0x004fc80003f05270 */
[----:B------:R-:W-:-:S07]  /*11010*/  LOP3.LUT R0, R0, 0xfffffffd, RZ, 0xc0, !PT ;  /* 0xfffffffd00007812 */ /* 0x000fce00078ec0ff */
[----:B------:R-:W-:-:S05]  /*11020*/  @P2 LOP3.LUT R0, R0, 0x2, RZ, 0xfc, !PT ;  /* 0x0000000200002812 */ /* 0x000fca00078efcff */
[----:B------:R2:W-:Y:S01]  /*11030*/  STL [R1+0xc], R0 ;  /* 0x00000c0001007387 */ /* 0x0005e20000100800 */
[----:B------:R-:W-:Y:S05]  /*11040*/  @P0 BRA `(.L_x_969) ;  /* 0x0000000400900947 */ /* 0x000fea0003800000 */
[----:B------:R-:W-:-:S06]  /*11050*/  UIADD3 UR4, UR41, -0x1, URZ ;  /* 0xffffffff29047890 */ /* 0x000fcc000fffe03f */
[----:B--2---:R-:W-:Y:S01]  /*11060*/  IMAD.U32 R0, RZ, RZ, UR4 ;  /* 0x00000004ff007e24 */ /* 0x004fe2000f8e00ff */
[----:B------:R-:W-:-:S03]  /*11070*/  UMOV UR4, 0xffffffff ;  /* 0xffffffff00047882 */ /* 0x000fc60000000000 */
[----:B------:R-:W-:Y:S05]  /*11080*/  BRA.DIV UR4, `(.L_x_970) ;  /* 0x0000003604447947 */ /* 0x000fea000b800000 */
[----:B------:R-:W-:-:S13]  /*11090*/  ELECT P6, URZ, PT ;  /* 0x00000000003f782f */ /* 0x000fda00038c0000 */
.L_x_1039:
[----:B------:R-:W-:Y:S05]  /*110a0*/  @!P6 BRA `(.L_x_969) ;  /* 0x000000040078e947 */ /* 0x000fea0003800000 */
[----:B------:R-:W-:Y:S01]  /*110b0*/  IMAD.MOV.U32 R16, RZ, RZ, R8 ;  /* 0x000000ffff107224 */ /* 0x000fe200078e0008 */
[----:B------:R-:W-:Y:S06]  /*110c0*/  @!P1 BRA `(.L_x_971) ;  /* 0x0000000000449947 */ /* 0x000fec0003800000 */
[----:B------:R-:W2:Y:S01]  /*110d0*/  LDC R7, c[0x0][0x43c] ;  /* 0x00010f00ff077b82 */ /* 0x000ea20000000800 */
[----:B------:R-:W-:Y:S01]  /*110e0*/  ULDC.64 UR4, c[0x0][0x428] ;  /* 0x00010a0000047ab9 */ /* 0x000fe20000000a00 */
[----:B--2---:R-:W-:-:S13]  /*110f0*/  ISETP.NE.AND P0, PT, R7, 0x1, PT ;  /* 0x000000010700780c */ /* 0x004fda0003f05270 */
[----:B------:R-:W2:Y:S02]  /*11100*/  @P0 LDC.64 R4, c[0x0][0x440] ;  /* 0x00011000ff040b82 */ /* 0x000ea40000000a00 */
[----:B--2---:R-:W-:-:S04]  /*11110*/  @P0 IMAD.HI.U32 R6, R0, R4, RZ ;  /* 0x0000000400060227 */ /* 0x004fc800078e00ff */
        /* <DEDUP_REMOVED lines=12> */
.L_x_971:
[----:B------:R-:W3:Y:S04]  /*111e0*/  LDL R4, [R1] ;  /* 0x0000000001047983 */ /* 0x000ee80000100800 */
[----:B--2---:R-:W2:Y:S01]  /*111f0*/  LDL R3, [R1+0x8] ;  /* 0x0000080001037983 */ /* 0x004ea20000100800 */
[----:B------:R-:W4:Y:S02]  /*11200*/  S2R R2, SR_TID.X ;  /* 0x0000000000027919 */ /* 0x000f240000002100 */
[----:B----4-:R-:W-:-:S04]  /*11210*/  LOP3.LUT R2, R2, 0x7f, RZ, 0xc0, !PT ;  /* 0x0000007f02027812 */ /* 0x010fc800078ec0ff */
[----:B------:R-:W-:Y:S01]  /*11220*/  ISETP.NE.AND P0, PT, R2, RZ, PT ;  /* 0x000000ff0200720c */ /* 0x000fe20003f05270 */
[----:B---3--:R-:W-:Y:S01]  /*11230*/  IMAD R4, R4, 0x8, R17 ;  /* 0x0000000804047824 */ /* 0x008fe200078e0211 */
[----:B--2---:R-:W-:-:S04]  /*11240*/  SHF.L.U32 R3, R3, 0x1f, RZ ;  /* 0x0000001f03037819 */ /* 0x004fc800000006ff */
[----:B------:R-:W2:Y:S02]  /*11250*/  SYNCS.PHASECHK.TRANS64.TRYWAIT P1, [R4+URZ+0x28480], R3 ;  /* 0x02848003040075a7 */ /* 0x000ea4000802017f */
[----:B--2---:R-:W-:Y:S05]  /*11260*/  @!P1 BRA `(.L_x_972) ;  /* 0x0000003000ec9947 */ /* 0x004fea0003800000 */
.L_x_1040:
        /* <DEDUP_REMOVED lines=8> */
.L_x_973:
[----:B------:R-:W3:Y:S01]  /*112f0*/  LDL R2, [R1] ;  /* 0x0000000001027983 */ /* 0x000ee20000100800 */
        /* <DEDUP_REMOVED lines=15> */
[----:B---3--:R-:W-:-:S05]  /*113f0*/  IMAD R2, R2, 0x4000, R17 ;  /* 0x0000400002027824 */ /* 0x008fca00078e0211 */
[----:B------:R-:W-:-:S13]  /*11400*/  R2UR UR8, R2 ;  /* 0x00000000020872ca */ /* 0x000fda00000e0000 */
[----:B------:R-:W-:Y:S02]  /*11410*/  UIADD3 UR32, UR8, 0x10000, URZ ;  /* 0x0001000008207890 */ /* 0x000fe4000fffe03f */
[----:B------:R-:W-:-:S07]  /*11420*/  UIADD3 UR8, UR8, 0x12000, URZ ;  /* 0x0001200008087890 */ /* 0x000fce000fffe03f */
[----:B------:R3:W-:Y:S02]  /*11430*/  UTMALDG.4D [UR32], [UR4], desc[UR6] ;  /* 0x00000620040075b4 */ /* 0x0007e40008019000 */
[----:B------:R3:W-:Y:S01]  /*11440*/  UTMALDG.4D [UR8], [UR4], desc[UR6] ;  /* 0x00000608040075b4 */ /* 0x0007e20008019000 */
[----:B------:R-:W4:Y:S02]  /*11450*/  SYNCS.PHASECHK.TRANS64.TRYWAIT P1, [R4+URZ+0x28440], R3 ;  /* 0x02844003040075a7 */ /* 0x000f24000802017f */
[----:B---34-:R-:W-:Y:S05]  /*11460*/  @!P1 BRA `(.L_x_974) ;  /* 0x0000003000809947 */ /* 0x018fea0003800000 */
.L_x_1041:
[----:B------:R-:W-:Y:S05]  /*11470*/  @P0 BRA `(.L_x_975) ;  /* 0x00000000001c0947 */ /* 0x000fea0003800000 */
[----:B------:R-:W4:Y:S01]  /*11480*/  S2R R5, SR_TID.X ;  /* 0x0000000000057919 */ /* 0x000f220000002100 */
[----:B--23--:R-:W-:-:S04]  /*11490*/  IMAD.MOV.U32 R3, RZ, RZ, 0x4000 ;  /* 0x00004000ff037424 */ /* 0x00cfc800078e00ff */
[----:B------:R2:W-:Y:S01]  /*114a0*/  SYNCS.ARRIVE.TRANS64 RZ, [R4+URZ+0x28430], R3 ;  /* 0x0284300304ff79a7 */ /* 0x0005e2000800003f */
[----:B----4-:R-:W-:-:S04]  /*114b0*/  LOP3.LUT R5, R5, 0x1f, RZ, 0xc0, !PT ;  /* 0x0000001f05057812 */ /* 0x010fc800078ec0ff */
[----:B------:R-:W-:-:S13]  /*114c0*/  ISETP.NE.AND P0, PT, R5, RZ, PT ;  /* 0x000000ff0500720c */ /* 0x000fda0003f05270 */
[----:B--2---:R-:W-:Y:S05]  /*114d0*/  @!P0 BRA `(.L_x_975) ;  /* 0x0000000000048947 */ /* 0x004fea0003800000 */
[----:B------:R-:W-:Y:S01]  /*114e0*/  BPT.TRAP 0x1 ;  /* 0x000000040000795c */ /* 0x000fe20000300000 */
.L_x_975:
[----:B--23--:R-:W2:Y:S01]  /*114f0*/  LDL.LU R3, [R1+0xc] ;  /* 0x00000c0001037983 */ /* 0x00cea20000300800 */
        /* <DEDUP_REMOVED lines=25> */
.L_x_969:
[----:B--2---:R-:W-:Y:S01]  /*11690*/  VIADD R0, R17, 0x18000 ;  /* 0x0001800011007836 */ /* 0x004fe20000000000 */
[----:B------:R-:W-:Y:S05]  /*116a0*/  WARPSYNC.ALL ;  /* 0x0000000000007948 */ /* 0x000fea0003800000 */
[----:B------:R-:W-:Y:S01]  /*116b0*/  BAR.SYNC.DEFER_BLOCKING 0x8, 0x180 ;  /* 0x0206000000007b1d */ /* 0x000fe20000010000 */
[----:B------:R-:W-:-:S05]  /*116c0*/  LOP3.LUT P0, RZ, R0, 0x3ff, RZ, 0xc0, !PT ;  /* 0x000003ff00ff7812 */ /* 0x000fca000780c0ff */
[----:B------:R-:W-:Y:S08]  /*116d0*/  BSSY B6, `(.L_x_976) ;  /* 0x0000012000067945 */ /* 0x000ff00003800000 */
[----:B------:R-:W-:Y:S05]  /*116e0*/  @!P0 BRA `(.L_x_977) ;  /* 0x0000000000408947 */ /* 0x000fea0003800000 */
[----:B------:R-:W-:Y:S01]  /*116f0*/  MOV R2, 0x0 ;  /* 0x0000000000027802 */ /* 0x000fe20000000f00 */
[----:B---3--:R-:W-:Y:S01]  /*11700*/  ULDC.64 UR6, c[0x4][0x1c8] ;  /* 0x0100720000067ab9 */ /* 0x008fe20000000a00 */
        /* <DEDUP_REMOVED lines=9> */
[----:B-1----:R-:W-:Y:S02]  /*117a0*/  IMAD.MOV.U32 R8, RZ, RZ, 0x70 ;  /* 0x00000070ff087424 */ /* 0x002fe400078e00ff */
[----:B------:R-:W-:Y:S02]  /*117b0*/  IMAD.MOV.U32 R12, RZ, RZ, 0x1 ;  /* 0x00000001ff0c7424 */ /* 0x000fe400078e00ff */
[----:B------:R-:W-:-:S07]  /*117c0*/  IMAD.MOV.U32 R13, RZ, RZ, RZ ;  /* 0x000000ffff0d7224 */ /* 0x000fce00078e00ff */
[----:B------:R-:W-:-:S07]  /*117d0*/  LEPC R20, `(.L_x_977) ;  /* 0x000000001014794e */ /* 0x000fce0000000000 */
[----:B0-2---:R-:W-:Y:S05]  /*117e0*/  CALL.ABS.NOINC R2 ;  /* 0x0000000002007343 */ /* 0x005fea0003c00000 */
.L_x_977:
[----:B---3--:R-:W-:Y:S05]  /*117f0*/  BSYNC B6 ;  /* 0x0000000000067941 */ /* 0x008fea0003800000 */
.L_x_976:
[----:B------:R2:W5:Y:S01]  /*11800*/  LDL R10, [R1+0x24] ;  /* 0x00002400010a7983 */ /* 0x0005620000100800 */
[----:B-1----:R-:W1:Y:S01]  /*11810*/  LDC R8, c[0x0][0x448] ;  /* 0x00011200ff087b82 */ /* 0x002e620000000800 */
[----:B------:R-:W-:Y:S01]  /*11820*/  USHF.R.S32.HI UR4, URZ, 0x1f, UR36 ;  /* 0x0000001f3f047899 */ /* 0x000fe20008011424 */
[----:B------:R-:W3:Y:S01]  /*11830*/  S2R R2, SR_TID.X ;  /* 0x0000000000027919 */ /* 0x000ee20000002100 */
[----:B------:R-:W-:Y:S01]  /*11840*/  ULDC.64 UR8, c[0x0][0x2d8] ;  /* 0x0000b60000087ab9 */ /* 0x000fe20000000a00 */
[----:B------:R-:W-:Y:S02]  /*11850*/  USHF.R.S32.HI UR7, URZ, 0x1f, UR44 ;  /* 0x0000001f3f077899 */ /* 0x000fe4000801142c */
[----:B------:R-:W-:Y:S01]  /*11860*/  UIMAD UR6, UR4, UR8, URZ ;  /* 0x00000008040672a4 */ /* 0x000fe2000f8e023f */
[----:B0-----:R-:W0:Y:S01]  /*11870*/  S2R R19, SR_TID.X ;  /* 0x0000000000137919 */ /* 0x001e220000002100 */
[----:B------:R-:W-:Y:S02]  /*11880*/  UIMAD.WIDE.U32 UR4, UR36, UR8, URZ ;  /* 0x00000008240472a5 */ /* 0x000fe4000f8e003f */
[----:B------:R-:W-:-:S03]  /*11890*/  UIMAD UR6, UR36, UR9, UR6 ;  /* 0x00000009240672a4 */ /* 0x000fc6000f8e0206 */
[----:B------:R-:W-:Y:S01]  /*118a0*/  ULDC.64 UR8, c[0x0][0x2e0] ;  /* 0x0000b80000087ab9 */ /* 0x000fe20000000a00 */
[----:B------:R-:W-:Y:S02]  /*118b0*/  UIADD3 UR5, UR5, UR6, URZ ;  /* 0x0000000605057290 */ /* 0x000fe4000fffe03f */
[----:B------:R-:W-:Y:S02]  /*118c0*/  UIMAD UR6, UR7, UR8, URZ ;  /* 0x00000008070672a4 */ /* 0x000fe4000f8e023f */
[----:B------:R-:W-:Y:S02]  /*118d0*/  UIMAD.WIDE.U32 UR4, UR44, UR8, UR4 ;  /* 0x000000082c0472a5 */ /* 0x000fe4000f8e0004 */
[----:B------:R-:W-:Y:S01]  /*118e0*/  UIMAD UR6, UR44, UR9, UR6 ;  /* 0x000000092c0672a4 */ /* 0x000fe2000f8e0206 */
[----:B-1----:R-:W-:-:S03]  /*118f0*/  ISETP.NE.AND P0, PT, R8, 0x1, PT ;  /* 0x000000010800780c */ /* 0x002fc60003f05270 */
[----:B------:R-:W-:Y:S01]  /*11900*/  UIADD3 UR6, UR5, UR6, URZ ;  /* 0x0000000605067290 */ /* 0x000fe2000fffe03f */
[----:B------:R-:W-:Y:S02]  /*11910*/  IMAD.U32 R6, RZ, RZ, UR4 ;  /* 0x00000004ff067e24 */ /* 0x000fe4000f8e00ff */
[----:B------:R-:W-:Y:S01]  /*11920*/  IMAD.U32 R7, RZ, RZ, UR5 ;  /* 0x00000005ff077e24 */ /* 0x000fe2000f8e00ff */
[----:B------:R-:W-:Y:S01]  /*11930*/  ULDC.64 UR4, c[0x0][0x2d0] ;  /* 0x0000b40000047ab9 */ /* 0x000fe20000000a00 */
[C---:B---3--:R-:W-:Y:S01]  /*11940*/  LOP3.LUT R18, R2.reuse, 0x7f, RZ, 0xc0, !PT ;  /* 0x0000007f02127812 */ /* 0x048fe200078ec0ff */
[----:B------:R-:W-:-:S04]  /*11950*/  IMAD.SHL.U32 R2, R2, 0x10, RZ ;  /* 0x0000001002027824 */ /* 0x000fc800078e00ff */
[----:B------:R-:W1:Y:S01]  /*11960*/  @P0 LDC R3, c[0x0][0x44c] ;  /* 0x00011300ff030b82 */ /* 0x000e620000000800 */
[----:B------:R-:W-:-:S04]  /*11970*/  SHF.R.U32.HI R18, RZ, 0x3, R18 ;  /* 0x00000003ff127819 */ /* 0x000fc80000011612 */
[----:B------:R-:W-:-:S03]  /*11980*/  LOP3.LUT R2, R18, 0x70, R2, 0xf8, !PT ;  /* 0x0000007012027812 */ /* 0x000fc600078ef802 */
[----:B------:R-:W3:Y:S01]  /*11990*/  @P0 LDC R0, c[0x0][0x450] ;  /* 0x00011400ff000b82 */ /* 0x000ee20000000800 */
[----:B------:R-:W4:Y:S01]  /*119a0*/  S2R R18, SR_TID.X ;  /* 0x0000000000127919 */ /* 0x000f220000002100 */
[----:B------:R-:W-:-:S04]  /*119b0*/  VIADD R2, R2, UR42 ;  /* 0x0000002a02027c36 */ /* 0x000fc80008000000 */
[----:B------:R-:W-:Y:S02]  /*119c0*/  IMAD.MOV.U32 R4, RZ, RZ, R2 ;  /* 0x000000ffff047224 */ /* 0x000fe400078e0002 */
[----:B-1----:R-:W-:-:S05]  /*119d0*/  @P0 IMAD.HI.U32 R3, R2, R3, RZ ;  /* 0x0000000302030227 */ /* 0x002fca00078e00ff */
[----:B---3--:R-:W-:Y:S01]  /*119e0*/  @P0 SHF.R.U32.HI R4, RZ, R0, R3 ;  /* 0x00000000ff040219 */ /* 0x008fe20000011603 */
[----:B------:R-:W-:Y:S01]  /*119f0*/  IMAD.U32 R3, RZ, RZ, UR6 ;  /* 0x00000006ff037e24 */ /* 0x000fe2000f8e00ff */
[----:B------:R-:W-:Y:S02]  /*11a00*/  ULDC.64 UR6, c[0x0][0x280] ;  /* 0x0000a00000067ab9 */ /* 0x000fe40000000a00 */
[--C-:B------:R-:W-:Y:S01]  /*11a10*/  SHF.R.S32.HI R5, RZ, 0x1f, R4.reuse ;  /* 0x0000001fff057819 */ /* 0x100fe20000011404 */
[----:B------:R-:W-:-:S04]  /*11a20*/  IMAD.MOV R0, RZ, RZ, -R4 ;  /* 0x000000ffff007224 */ /* 0x000fc800078e0a04 */
[----:B------:R-:W-:Y:S02]  /*11a30*/  IMAD R0, R8, R0, R2 ;  /* 0x0000000008007224 */ /* 0x000fe400078e0202 */
[----:B------:R-:W-:Y:S02]  /*11a40*/  IMAD.MOV.U32 R2, RZ, RZ, R6 ;  /* 0x000000ffff027224 */ /* 0x000fe400078e0006 */
[----:B------:R-:W-:Y:S02]  /*11a50*/  IMAD R5, R5, UR4, RZ ;  /* 0x0000000405057c24 */ /* 0x000fe4000f8e02ff */
[----:B------:R-:W-:-:S04]  /*11a60*/  IMAD.WIDE.U32 R2, R4, UR4, R2 ;  /* 0x0000000404027c25 */ /* 0x000fc8000f8e0002 */
[----:B------:R-:W-:Y:S01]  /*11a70*/  IMAD R5, R4, UR5, R5 ;  /* 0x0000000504057c24 */ /* 0x000fe2000f8e0205 */
[----:B------:R-:W-:Y:S01]  /*11a80*/  SHF.R.S32.HI R4, RZ, 0x1f, R0 ;  /* 0x0000001fff047819 */ /* 0x000fe20000011400 */
[----:B----4-:R-:W-:Y:S01]  /*11a90*/  IMAD.SHL.U32 R9, R18, 0x10, RZ ;  /* 0x0000001012097824 */ /* 0x010fe200078e00ff */
[----:B------:R-:W-:Y:S01]  /*11aa0*/  ULDC.64 UR4, c[0x0][0x2c8] ;  /* 0x0000b20000047ab9 */ /* 0x000fe20000000a00 */
[----:B------:R-:W-:Y:S02]  /*11ab0*/  IMAD.IADD R3, R3, 0x1, R5 ;  /* 0x0000000103037824 */ /* 0x000fe400078e0205 */
[----:B0-----:R-:W-:Y:S01]  /*11ac0*/  IMAD.SHL.U32 R18, R19, 0x10, RZ ;  /* 0x0000001013127824 */ /* 0x001fe200078e00ff */
[----:B------:R-:W-:Y:S01]  /*11ad0*/  LOP3.LUT R9, R9, 0x70, RZ, 0xc0, !PT ;  /* 0x0000007009097812 */ /* 0x000fe200078ec0ff */
[----:B------:R-:W-:Y:S02]  /*11ae0*/  IMAD R4, R4, UR4, RZ ;  /* 0x0000000404047c24 */ /* 0x000fe4000f8e02ff */
[----:B------:R-:W-:Y:S01]  /*11af0*/  IMAD.WIDE.U32 R2, R0, UR4, R2 ;  /* 0x0000000400027c25 */ /* 0x000fe2000f8e0002 */
[----:B------:R-:W-:Y:S01]  /*11b00*/  LOP3.LUT R18, R18, 0x70, RZ, 0xc0, !PT ;  /* 0x0000007012127812 */ /* 0x000fe200078ec0ff */
[----:B------:R-:W-:Y:S01]  /*11b10*/  ULDC UR4, c[0x0][0x2b8] ;  /* 0x0000ae0000047ab9 */ /* 0x000fe20000000800 */
[----:B------:R-:W-:Y:S01]  /*11b20*/  LOP3.LUT R9, R9, 0x80, RZ, 0xfc, !PT ;  /* 0x0000008009097812 */ /* 0x000fe200078efcff */
[----:B------:R-:W-:Y:S01]  /*11b30*/  IMAD R0, R0, UR5, R4 ;  /* 0x0000000500007c24 */ /* 0x000fe2000f8e0204 */
[----:B------:R-:W-:-:S02]  /*11b40*/  IADD3 R4, P2, R2, UR6, RZ ;  /* 0x0000000602047c10 */ /* 0x000fc4000ff5e0ff */
[----:B------:R-:W-:Y:S02]  /*11b50*/  ISETP.GE.AND P1, PT, R18, UR4, PT ;  /* 0x0000000412007c0c */ /* 0x000fe4000bf26270 */
[----:B------:R-:W-:Y:S01]  /*11b60*/  ISETP.GE.AND P0, PT, R9, UR4, PT ;  /* 0x0000000409007c0c */ /* 0x000fe2000bf06270 */
[----:B------:R-:W-:Y:S01]  /*11b70*/  UMOV UR4, 0xffffffff ;  /* 0xffffffff00047882 */ /* 0x000fe20000000000 */
[----:B------:R-:W-:Y:S02]  /*11b80*/  LOP3.LUT R19, R19, 0x7f, RZ, 0xc0, !PT ;  /* 0x0000007f13137812 */ /* 0x000fe400078ec0ff */
[----:B------:R-:W-:Y:S02]  /*11b90*/  IADD3.X R0, R3, UR7, R0, P2, !PT ;  /* 0x0000000703007c10 */ /* 0x000fe400097fe400 */
[----:B------:R-:W-:Y:S01]  /*11ba0*/  SHF.R.U32.HI R19, RZ, 0x3, R19 ;  /* 0x00000003ff137819 */ /* 0x000fe20000011613 */
[----:B--2---:R-:W-:Y:S06]  /*11bb0*/  BRA.DIV UR4, `(.L_x_978) ;  /* 0x0000002a04c07947 */ /* 0x004fec000b800000 */
[----:B------:R-:W0:Y:S01]  /*11bc0*/  SHFL.IDX PT, R7, R4, RZ, 0x181f ;  /* 0x00181fff04077589 */ /* 0x000e2200000e0000 */
[----:B------:R-:W-:Y:S01]  /*11bd0*/  ULDC UR4, c[0x0][0x288] ;  /* 0x0000a20000047ab9 */ /* 0x000fe20000000800 */
[----:B------:R-:W-:Y:S02]  /*11be0*/  VIADD R3, R19, UR42 ;  /* 0x0000002a13037c36 */ /* 0x000fe40008000000 */
[----:B------:R-:W1:Y:S01]  /*11bf0*/  SHFL.IDX PT, R6, R0, RZ, 0x181f ;  /* 0x00181fff00067589 */ /* 0x000e6200000e0000 */
[----:B------:R-:W-:Y:S02]  /*11c00*/  IMAD R2, R8, UR4, RZ ;  /* 0x0000000408027c24 */ /* 0x000fe4000f8e02ff */
[C---:B------:R-:W-:Y:S01]  /*11c10*/  VIADD R5, R3.reuse, 0x10 ;  /* 0x0000001003057836 */ /* 0x040fe20000000000 */
[----:B------:R-:W-:Y:S02]  /*11c20*/  SHFL.IDX PT, R9, R0, 0x1, 0x181f ;  /* 0x00381f0000097f89 */ /* 0x000fe400000e0000 */
[----:B------:R-:W-:-:S02]  /*11c30*/  ISETP.GE.AND P3, PT, R3, R2, PT ;  /* 0x000000020300720c */ /* 0x000fc40003f66270 */
[----:B------:R-:W-:Y:S02]  /*11c40*/  ISETP.GE.AND P2, PT, R5, R2, PT ;  /* 0x000000020500720c */ /* 0x000fe40003f46270 */
[----:B------:R-:W2:Y:S09]  /*11c50*/  SHFL.IDX PT, R5, R4, 0x1, 0x181f ;  /* 0x00381f0004057f89 */ /* 0x000eb200000e0000 */
[----:B0-----:R-:W-:-:S05]  /*11c60*/  @!P3 IADD3 R7, P4, R18, R7, RZ ;  /* 0x000000071207b210 */ /* 0x001fca0007f9e0ff */
[----:B-1----:R-:W-:-:S05]  /*11c70*/  @!P3 IMAD.X R6, RZ, RZ, R6, P4 ;  /* 0x000000ffff06b224 */ /* 0x002fca00020e0606 */
[----:B------:R-:W-:-:S04]  /*11c80*/  @!P3 LOP3.LUT R7, R7, R6, RZ, 0x3c, !PT ;  /* 0x000000060707b212 */ /* 0x000fc800078e3cff */
[C---:B------:R-:W-:Y:S02]  /*11c90*/  @!P3 LOP3.LUT R6, R7.reuse, R6, RZ, 0x3c, !PT ;  /* 0x000000060706b212 */ /* 0x040fe400078e3cff */
[----:B--2---:R-:W-:Y:S02]  /*11ca0*/  @!P2 IADD3 R8, P4, R18, R5, RZ ;  /* 0x000000051208a210 */ /* 0x004fe40007f9e0ff */
[----:B------:R-:W-:-:S03]  /*11cb0*/  @!P3 LOP3.LUT R7, R7, R6, RZ, 0x3c, !PT ;  /* 0x000000060707b212 */ /* 0x000fc600078e3cff */
[----:B------:R-:W-:Y:S02]  /*11cc0*/  @!P2 IMAD.X R5, RZ, RZ, R9, P4 ;  /* 0x000000ffff05a224 */ /* 0x000fe400020e0609 */
[----:B-----5:R-:W-:Y:S04]  /*11cd0*/  @!P3 LDGSTS.E.BYPASS.LTC128B.128 [R10+0x18000], desc[UR50][R6.64], !P1 ;  /* 0x18000000060abfae */ /* 0x020fe8000c901d72 */
[----:B------:R0:W-:Y:S02]  /*11ce0*/  @!P3 LDGSTS.E.BYPASS.LTC128B.128 [R10+0x1c000], desc[UR50][R6.64+0x80], !P0 ;  /* 0x1c000080060abfae */ /* 0x0001e4000c101d72 */
[----:B0-----:R-:W-:Y:S02]  /*11cf0*/  @!P2 IMAD.MOV.U32 R6, RZ, RZ, R8 ;  /* 0x000000ffff06a224 */ /* 0x001fe400078e0008 */
[----:B------:R-:W-:-:S02]  /*11d00*/  @!P2 IMAD.MOV.U32 R7, RZ, RZ, R5 ;  /* 0x000000ffff07a224 */ /* 0x000fc400078e0005 */
        /* <DEDUP_REMOVED lines=37> */
[----:B------:R-:W-:Y:S02]  /*11f60*/  @!P2 LDGSTS.E.BYPASS.LTC128B.128 [R10+0x1a800], desc[UR50][R6.64], !P1 ;  /* 0x1a800000060aafae */ /* 0x000fe4000c901d72 */
[----:B------:R-:W-:Y:S02]  /*11f70*/  ISETP.GE.AND P3, PT, R5, R2, PT ;  /* 0x000000020500720c */ /* 0x000fe40003f66270 */
[----:B------:R0:W-:Y:S04]  /*11f80*/  @!P2 LDGSTS.E.BYPASS.LTC128B.128 [R10+0x1e800], desc[UR50][R6.64+0x80], !P0 ;  /* 0x1e800080060aafae */ /* 0x0001e8000c101d72 */
[----:B------:R-:W-:Y:S04]  /*11f90*/  SHFL.IDX PT, R5, R0, 0x6, 0x181f ;  /* 0x00d81f0000057f89 */ /* 0x000fe800000e0000 */
[----:B------:R-:W-:Y:S04]  /*11fa0*/  SHFL.IDX PT, R0, R0, 0x7, 0x181f ;  /* 0x00f81f0000007f89 */ /* 0x000fe800000e0000 */
[----:B0-----:R-:W0:Y:S04]  /*11fb0*/  SHFL.IDX PT, R6, R4, 0x6, 0x181f ;  /* 0x00d81f0004067f89 */ /* 0x001e2800000e0000 */
[----:B------:R-:W1:Y:S01]  /*11fc0*/  SHFL.IDX PT, R4, R4, 0x7, 0x181f ;  /* 0x00f81f0004047f89 */ /* 0x000e6200000e0000 */
[----:B0-----:R-:W-:-:S05]  /*11fd0*/  @!P3 IADD3 R6, P2, R18, R6, RZ ;  /* 0x000000061206b210 */ /* 0x001fca0007f5e0ff */
[----:B------:R-:W-:-:S04]  /*11fe0*/  @!P3 IMAD.X R5, RZ, RZ, R5, P2 ;  /* 0x000000ffff05b224 */ /* 0x000fc800010e0605 */
[----:B------:R-:W-:-:S05]  /*11ff0*/  @!P3 IMAD.MOV.U32 R7, RZ, RZ, R5 ;  /* 0x000000ffff07b224 */ /* 0x000fca00078e0005 */
[----:B------:R0:W-:Y:S04]  /*12000*/  @!P3 LDGSTS.E.BYPASS.LTC128B.128 [R10+0x1b000], desc[UR50][R6.64], !P1 ;  /* 0x1b000000060abfae */ /* 0x0001e8000c901d72 */
[----:B-1----:R0:W-:Y:S02]  /*12010*/  @!P3 LDGSTS.E.BYPASS.LTC128B.128 [R10+0x1f000], desc[UR50][R6.64+0x80], !P0 ;  /* 0x1f000080060abfae */ /* 0x0021e4000c101d72 */
.L_x_1058:
        /* <DEDUP_REMOVED lines=11> */
.L_x_980:
[----:B------:R-:W-:Y:S05]  /*120d0*/  BSYNC B0 ;  /* 0x0000000000007941 */ /* 0x000fea0003800000 */
.L_x_979:
[----:B------:R-:W-:Y:S01]  /*120e0*/  NOP ;  /* 0x0000000000007918 */ /* 0x000fe20000000000 */
[----:B------:R-:W-:-:S13]  /*120f0*/  PLOP3.LUT P0, PT, PT, PT, PT, 0x80, 0x0 ;  /* 0x000000000000781c */ /* 0x000fda0003f0f070 */
.L_x_981:
[----:B------:R-:W-:Y:S02]  /*12100*/  PLOP3.LUT P1, PT, P1, P0, PT, 0xa2, 0x0 ;  /* 0x000000000000781c */ /* 0x000fe40000f21472 */
[----:B------:R-:W-:-:S08]  /*12110*/  @P0 R2UR P1, UR4, R17 ;  /* 0x00000000110402ca */ /* 0x000fd00000020000 */
[----:B------:R-:W-:-:S05]  /*12120*/  @P0 PLOP3.LUT P0, PT, P1, PT, PT, 0x80, 0x0 ;  /* 0x000000000000081c */ /* 0x000fca0000f0f070 */
[----:B------:R-:W-:Y:S01]  /*12130*/  @!P1 SYNCS.ARRIVE.TRANS64.RED.A0T1 RZ, [UR4+0x28400], RZ ;  /* 0x028400ffffff99a7 */ /* 0x000fe20008200404 */
[----:B------:R-:W-:Y:S07]  /*12140*/  @!P1 ARRIVES.LDGSTSBAR.64.TRANSCNT [UR4+0x28400] ;  /* 0x02840000ff0099b0 */ /* 0x000fee0008000a84 */
[----:B------:R-:W-:Y:S05]  /*12150*/  @P0 BRA.U.ANY `(.L_x_981) ;  /* 0xfffffffd00e80947 */ /* 0x000fea000393ffff */
[----:B-1----:R-:W2:Y:S02]  /*12160*/  LDL.LU R2, [R1+0x2c] ;  /* 0x00002c0001027983 */ /* 0x002ea40000300800 */
        /* <DEDUP_REMOVED lines=9> */
[----:B------:R-:W2:Y:S03]  /*12200*/  SYNCS.PHASECHK.TRANS64.TRYWAIT P0, [R17+URZ+0x28420], R0 ;  /* 0x02842000110075a7 */ /* 0x000ea6000800017f */
[----:B-12---:R-:W-:Y:S05]  /*12210*/  @!P0 BRA `(.L_x_983) ;  /* 0x0000002c00c08947 */ /* 0x006fea0003800000 */
.L_x_1059:
[----:B------:R-:W-:Y:S05]  /*12220*/  BSYNC B0 ;  /* 0x0000000000007941 */ /* 0x000fea0003800000 */
.L_x_982:
[----:B------:R-:W-:-:S04]  /*12230*/  UIADD3 UR4, UR41, -0x2, URZ ;  /* 0xfffffffe29047890 */ /* 0x000fc8000fffe03f */
[----:B------:R-:W-:-:S06]  /*12240*/  UISETP.GE.AND UP0, UPT, UR4, UR40, UPT ;  /* 0x000000280400728c */ /* 0x000fcc000bf06270 */
[----:B------:R-:W-:-:S13]  /*12250*/  PLOP3.LUT P0, PT, PT, PT, UP0, 0x80, 0x0 ;  /* 0x000000000000781c */ /* 0x000fda0003f0f008 */
[----:B------:R-:W-:Y:S05]  /*12260*/  @!P0 BRA `(.L_x_984) ;  /* 0x0000001000308947 */ /* 0x000fea0003800000 */
[----:B-1----:R1:W5:Y:S04]  /*12270*/  LDL.LU R0, [R1] ;  /* 0x0000000001007983 */ /* 0x0023680000300800 */
[----:B------:R1:W5:Y:S01]  /*12280*/  LDL.LU R3, [R1+0x8] ;  /* 0x0000080001037983 */ /* 0x0003620000300800 */
[----:B------:R-:W-:-:S07]  /*12290*/  IMAD.U32 R2, RZ, RZ, UR4 ;  /* 0x00000004ff027e24 */ /* 0x000fce000f8e00ff */
.L_x_1006:
[----:B0-----:R-:W2:Y:S01]  /*122a0*/  LDL R6, [R1+0xc] ;  /* 0x00000c0001067983 */ /* 0x001ea20000100800 */
[----:B-----5:R-:W-:Y:S01]  /*122b0*/  VIADD R5, R0, 0x1 ;  /* 0x0000000100057836 */ /* 0x020fe20000000000 */
[----:B------:R-:W-:Y:S05]  /*122c0*/  YIELD ;  /* 0x0000000000007946 */ /* 0x000fea0003800000 */
[----:B------:R-:W-:Y:S01]  /*122d0*/  ISETP.NE.AND P0, PT, R5, 0x2, PT ;  /* 0x000000020500780c */ /* 0x000fe20003f05270 */
[----:B------:R-:W-:Y:S03]  /*122e0*/  BSSY B0, `(.L_x_985) ;  /* 0x0000089000007945 */ /* 0x000fe60003800000 */
[----:B------:R-:W-:-:S02]  /*122f0*/  SEL R4, RZ, 0x1, P0 ;  /* 0x00000001ff047807 */ /* 0x000fc40000000000 */
[----:B------:R-:W-:Y:S02]  /*12300*/  SEL R10, R5, RZ, P0 ;  /* 0x000000ff050a7207 */ /* 0x000fe40000000000 */
[----:B------:R-:W-:-:S05]  /*12310*/  LOP3.LUT R9, R3, R4, RZ, 0x3c, !PT ;  /* 0x0000000403097212 */ /* 0x000fca00078e3cff */
[----:B------:R0:W-:Y:S04]  /*12320*/  STL [R1+0x8], R9 ;  /* 0x0000080901007387 */ /* 0x0001e80000100800 */
[----:B------:R0:W-:Y:S01]  /*12330*/  STL [R1], R10 ;  /* 0x0000000a01007387 */ /* 0x0001e20000100800 */
[----:B--2---:R-:W-:-:S13]  /*12340*/  LOP3.LUT P1, RZ, R6, 0x2, RZ, 0xc0, !PT ;  /* 0x0000000206ff7812 */ /* 0x004fda000782c0ff */
[----:B0-----:R-:W-:Y:S05]  /*12350*/  @!P1 BRA `(.L_x_986) ;  /* 0x0000000800049947 */ /* 0x001fea0003800000 */
[----:B------:R-:W-:Y:S01]  /*12360*/  LOP3.LUT P1, RZ, R6, 0x1, RZ, 0xc0, !PT ;  /* 0x0000000106ff7812 */ /* 0x000fe2000782c0ff */
[----:B------:R-:W-:-:S12]  /*12370*/  IMAD.MOV.U32 R8, RZ, RZ, R2 ;  /* 0x000000ffff087224 */ /* 0x000fd800078e0002 */
[----:B------:R-:W-:Y:S05]  /*12380*/  @!P1 BRA `(.L_x_987) ;  /* 0x0000000000509947 */ /* 0x000fea0003800000 */
[----:B------:R-:W2:Y:S01]  /*12390*/  LDL R11, [R1+0x1c] ;  /* 0x00001c00010b7983 */ /* 0x000ea20000100800 */
[----:B------:R-:W0:Y:S01]  /*123a0*/  LDC R8, c[0x0][0x43c] ;  /* 0x00010f00ff087b82 */ /* 0x000e220000000800 */
[----:B------:R-:W-:Y:S02]  /*123b0*/  ULDC.64 UR4, c[0x0][0x428] ;  /* 0x00010a0000047ab9 */ /* 0x000fe40000000a00 */
[----:B------:R-:W3:Y:S01]  /*123c0*/  LDL R7, [R1+0x10] ;  /* 0x0000100001077983 */ /* 0x000ee20000100800 */
        /* <DEDUP_REMOVED lines=9> */
[C---:B---3--:R-:W-:Y:S02]  /*12460*/  IMAD R6, R7.reuse, UR5, R6 ;  /* 0x0000000507067c24 */ /* 0x048fe4000f8e0206 */
[----:B------:R-:W-:Y:S01]  /*12470*/  IMAD.WIDE.U32 R4, R7, UR4, R4 ;  /* 0x0000000407047c25 */ /* 0x000fe2000f8e0004 */
[----:B------:R-:W-:-:S03]  /*12480*/  ULDC.64 UR4, c[0x0][0x418] ;  /* 0x0001060000047ab9 */ /* 0x000fc60000000a00 */
[----:B------:R-:W-:Y:S01]  /*12490*/  IMAD.IADD R5, R6, 0x1, R5 ;  /* 0x0000000106057824 */ /* 0x000fe200078e0205 */
[----:B------:R-:W-:-:S04]  /*124a0*/  LEA R6, P0, R4, UR4, 0x2 ;  /* 0x0000000404067c11 */ /* 0x000fc8000f8010ff */
[----:B------:R-:W-:-:S05]  /*124b0*/  LEA.HI.X R7, R4, UR5, R5, 0x2, P0 ;  /* 0x0000000504077c11 */ /* 0x000fca00080f1405 */
[----:B------:R0:W5:Y:S04]  /*124c0*/  LDG.E R16, desc[UR50][R6.64] ;  /* 0x0000003206107981 */ /* 0x000168000c1e1900 */
.L_x_987:
[----:B0-----:R-:W-:Y:S01]  /*124d0*/  IMAD R6, R10, 0x8, R17 ;  /* 0x000000080a067824 */ /* 0x001fe200078e0211 */
[----:B------:R-:W-:Y:S01]  /*124e0*/  SHF.L.U32 R5, R9, 0x1f, RZ ;  /* 0x0000001f09057819 */ /* 0x000fe200000006ff */
[----:B------:R-:W0:Y:S01]  /*124f0*/  S2R R4, SR_TID.X ;  /* 0x0000000000047919 */ /* 0x000e220000002100 */
[----:B------:R-:W-:Y:S02]  /*12500*/  BSSY B1, `(.L_x_988) ;  /* 0x0000005000017945 */ /* 0x000fe40003800000 */
[----:B------:R-:W2:Y:S01]  /*12510*/  SYNCS.PHASECHK.TRANS64.TRYWAIT P0, [R6+URZ+0x28480], R5 ;  /* 0x02848005060075a7 */ /* 0x000ea2000800017f */
[----:B0-----:R-:W-:-:S04]  /*12520*/  LOP3.LUT R4, R4, 0x7f, RZ, 0xc0, !PT ;  /* 0x0000007f04047812 */ /* 0x001fc800078ec0ff */
[----:B------:R-:W-:Y:S01]  /*12530*/  ISETP.NE.AND P1, PT, R4, RZ, PT ;  /* 0x000000ff0400720c */ /* 0x000fe20003f25270 */
[----:B--2---:R-:W-:-:S12]  /*12540*/  @!P0 BRA `(.L_x_989) ;  /* 0x0000002c00088947 */ /* 0x004fd80003800000 */
.L_x_1060:
[----:B------:R-:W-:Y:S05]  /*12550*/  BSYNC B1 ;  /* 0x0000000000017941 */ /* 0x000fea0003800000 */
.L_x_988:
[----:B------:R-:W-:Y:S04]  /*12560*/  BSSY B1, `(.L_x_990) ;  /* 0x0000009000017945 */ /* 0x000fe80003800000 */
        /* <DEDUP_REMOVED lines=8> */
.L_x_991:
[----:B------:R-:W-:Y:S05]  /*125f0*/  BSYNC B1 ;  /* 0x0000000000017941 */ /* 0x000fea0003800000 */
.L_x_990:
        /* <DEDUP_REMOVED lines=10> */
[----:B--2---:R-:W-:-:S04]  /*126a0*/  IMAD R4, R4, 0x4000, R17 ;  /* 0x0000400004047824 */ /* 0x004fc800078e0211 */
[----:B------:R-:W-:-:S07]  /*126b0*/  VIADD R9, R4, 0x10000 ;  /* 0x0001000004097836 */ /* 0x000fce0000000000 */
.L_x_992:
        /* <DEDUP_REMOVED lines=9> */
[----:B--2---:R-:W-:Y:S05]  /*12750*/  @P0 BRA.U.ANY `(.L_x_992) ;  /* 0xfffffffd00d80947 */ /* 0x004fea000393ffff */
[----:B------:R-:W-:Y:S01]  /*12760*/  IMAD.MOV.U32 R12, RZ, RZ, 0x80 ;  /* 0x00000080ff0c7424 */ /* 0x000fe200078e00ff */
[----:B------:R-:W-:Y:S01]  /*12770*/  PLOP3.LUT P0, PT, PT, PT, PT, 0x80, 0x0 ;  /* 0x000000000000781c */ /* 0x000fe20003f0f070 */
[----:B------:R-:W-:Y:S01]  /*12780*/  VIADD R9, R4, 0x12000 ;  /* 0x0001200004097836 */ /* 0x000fe20000000000 */
[----:B------:R-:W-:Y:S01]  /*12790*/  UMOV UR6, 0x0 ;  /* 0x0000000000067882 */ /* 0x000fe20000000000 */
[----:B------:R-:W-:Y:S01]  /*127a0*/  UMOV UR7, 0x14f00000 ;  /* 0x14f0000000077882 */ /* 0x000fe20000000000 */
[----:B------:R-:W-:-:S15]  /*127b0*/  R2UR UR10, R12 ;  /* 0x000000000c0a72ca */ /* 0x000fde00000e0000 */
.L_x_993:
        /* <DEDUP_REMOVED lines=10> */
[----:B------:R-:W2:Y:S01]  /*12860*/  SYNCS.PHASECHK.TRANS64.TRYWAIT P0, [R6+URZ+0x28440], R5 ;  /* 0x02844005060075a7 */ /* 0x000ea2000800017f */
[----:B------:R-:W-:Y:S04]  /*12870*/  BSSY B1, `(.L_x_994) ;  /* 0x0000002000017945 */ /* 0x000fe80003800000 */
[----:B--2---:R-:W-:Y:S05]  /*12880*/  @!P0 BRA `(.L_x_995) ;  /* 0x00000028004c8947 */ /* 0x004fea0003800000 */
.L_x_1061:
[----:B------:R-:W-:Y:S05]  /*12890*/  BSYNC B1 ;  /* 0x0000000000017941 */ /* 0x000fea0003800000 */
.L_x_994:
[----:B------:R-:W-:Y:S01]  /*128a0*/  BSSY B1, `(.L_x_996) ;  /* 0x000000b000017945 */ /* 0x000fe20003800000 */
[----:B------:R-:W-:Y:S02]  /*128b0*/  IMAD.MOV.U32 R10, RZ, RZ, 0x0 ;  /* 0x00000000ff0a7424 */ /* 0x000fe400078e00ff */
[----:B------:R-:W-:Y:S01]  /*128c0*/  IMAD.MOV.U32 R11, RZ, RZ, 0x14f00000 ;  /* 0x14f00000ff0b7424 */ /* 0x000fe200078e00ff */
[----:B------:R-:W-:Y:S06]  /*128d0*/  @P1 BRA `(.L_x_997) ;  /* 0x00000000001c1947 */ /* 0x000fec0003800000 */
[----:B------:R-:W3:Y:S01]  /*128e0*/  S2R R7, SR_TID.X ;  /* 0x0000000000077919 */ /* 0x000ee20000002100 */
[----:B0-2---:R-:W-:-:S04]  /*128f0*/  IMAD.MOV.U32 R5, RZ, RZ, 0x4000 ;  /* 0x00004000ff057424 */ /* 0x005fc800078e00ff */
[----:B------:R4:W-:Y:S01]  /*12900*/  SYNCS.ARRIVE.TRANS64 RZ, [R6+URZ+0x28430], R5 ;  /* 0x0284300506ff79a7 */ /* 0x0009e2000800003f */
[----:B---3--:R-:W-:-:S04]  /*12910*/  LOP3.LUT R7, R7, 0x1f, RZ, 0xc0, !PT ;  /* 0x0000001f07077812 */ /* 0x008fc800078ec0ff */
[----:B------:R-:W-:-:S13]  /*12920*/  ISETP.NE.AND P0, PT, R7, RZ, PT ;  /* 0x000000ff0700720c */ /* 0x000fda0003f05270 */
[----:B----4-:R-:W-:Y:S05]  /*12930*/  @!P0 BRA `(.L_x_997) ;  /* 0x0000000000048947 */ /* 0x010fea0003800000 */
[----:B------:R-:W-:Y:S01]  /*12940*/  BPT.TRAP 0x1 ;  /* 0x000000040000795c */ /* 0x000fe20000300000 */
.L_x_997:
[----:B------:R-:W-:Y:S05]  /*12950*/  BSYNC B1 ;  /* 0x0000000000017941 */ /* 0x000fea0003800000 */
.L_x_996:
[----:B------:R-:W-:Y:S01]  /*12960*/  R2UR UR10, R13 ;  /* 0x000000000d0a72ca */ /* 0x000fe200000e0000 */
[----:B------:R-:W-:Y:S01]  /*12970*/  UIADD3 UR4, UP0, UR46, 0x370, URZ ;  /* 0x000003702e047890 */ /* 0x000fe2000ff1e03f */
[----:B------:R-:W-:Y:S01]  /*12980*/  R2UR UR6, R10 ;  /* 0x000000000a0672ca */ /* 0x000fe200000e0000 */
[----:B0-2---:R-:W-:Y:S01]  /*12990*/  VIADD R6, R6, 0x28430 ;  /* 0x0002843006067836 */ /* 0x005fe20000000000 */
[----:B------:R-:W-:Y:S01]  /*129a0*/  R2UR UR7, R11 ;  /* 0x000000000b0772ca */ /* 0x000fe200000e0000 */
[----:B------:R-:W-:Y:S01]  /*129b0*/  VIADD R5, R4, 0x20000 ;  /* 0x0002000004057836 */ /* 0x000fe20000000000 */
[----:B------:R-:W-:Y:S01]  /*129c0*/  PLOP3.LUT P0, PT, PT, PT, PT, 0x80, 0x0 ;  /* 0x000000000000781c */ /* 0x000fe20003f0f070 */
[----:B------:R-:W-:-:S12]  /*129d0*/  UIADD3.X UR5, URZ, UR47, URZ, UP0, !UPT ;  /* 0x0000002f3f057290 */ /* 0x000fd800087fe43f */
.L_x_998:
        /* <DEDUP_REMOVED lines=15> */
.L_x_999:
        /* <DEDUP_REMOVED lines=10> */
.L_x_986:
[----:B------:R-:W-:Y:S05]  /*12b70*/  BSYNC B0 ;  /* 0x0000000000007941 */ /* 0x000fea0003800000 */
.L_x_985:
[----:B------:R-:W-:-:S06]  /*12b80*/  UISETP.NE.AND UP0, UPT, UR39, 0x3, UPT ;  /* 0x000000032700788c */ /* 0x000fcc000bf05270 */
[----:B------:R-:W-:-:S13]  /*12b90*/  PLOP3.LUT P0, PT, PT, PT, UP0, 0x80, 0x0 ;  /* 0x000000000000781c */ /* 0x000fda0003f0f008 */
[----:B------:R-:W-:Y:S05]  /*12ba0*/  @!P0 BRA `(.L_x_1000) ;  /* 0x0000000000048947 */ /* 0x000fea0003800000 */
[----:B------:R-:W-:Y:S01]  /*12bb0*/  BPT.TRAP 0x1 ;  /* 0x000000040000795c */ /* 0x000fe20000300000 */
.L_x_1000:
[----:B------:R-:W-:Y:S01]  /*12bc0*/  IMAD.U32 R4, RZ, RZ, UR45 ;  /* 0x0000002dff047e24 */ /* 0x000fe2000f8e00ff */
[----:B------:R-:W-:Y:S01]  /*12bd0*/  BSSY B0, `(.L_x_1001) ;  /* 0x0000007000007945 */ /* 0x000fe20003800000 */
[----:B------:R-:W-:-:S03]  /*12be0*/  IMAD R19, R0, 0x8, R17 ;  /* 0x0000000800137824 */ /* 0x000fc600078e0211 */
[----:B------:R-:W-:Y:S02]  /*12bf0*/  ISETP.NE.AND P0, PT, R4, 0x3, PT ;  /* 0x000000030400780c */ /* 0x000fe40003f05270 */
[----:B------:R-:W-:-:S04]  /*12c00*/  LOP3.LUT R4, R3, 0x1, RZ, 0x3c, !PT ;  /* 0x0000000103047812 */ /* 0x000fc800078e3cff */
[----:B------:R-:W-:-:S04]  /*12c10*/  SHF.L.U32 R4, R4, 0x1f, RZ ;  /* 0x0000001f04047819 */ /* 0x000fc800000006ff */
[----:B------:R-:W0:Y:S02]  /*12c20*/  SYNCS.PHASECHK.TRANS64.TRYWAIT P1, [R19+URZ+0x28470], R4 ;  /* 0x02847004130075a7 */ /* 0x000e24000802017f */
[----:B0-----:R-:W-:Y:S05]  /*12c30*/  @!P1 BRA `(.L_x_1002) ;  /* 0x0000002400749947 */ /* 0x001fea0003800000 */
.L_x_1062:
[----:B------:R-:W-:Y:S05]  /*12c40*/  BSYNC B0 ;  /* 0x0000000000007941 */ /* 0x000fea0003800000 */
.L_x_1001:
[----:B------:R-:W-:Y:S05]  /*12c50*/  @!P0 BRA `(.L_x_1003) ;  /* 0x0000000000048947 */ /* 0x000fea0003800000 */
[----:B------:R-:W-:Y:S01]  /*12c60*/  BPT.TRAP 0x1 ;  /* 0x000000040000795c */ /* 0x000fe20000300000 */
.L_x_1003:
[----:B------:R-:W-:Y:S01]  /*12c70*/  SHF.L.U32 R3, R3, 0x1f, RZ ;  /* 0x0000001f03037819 */ /* 0x000fe200000006ff */
[----:B------:R-:W-:-:S03]  /*12c80*/  IMAD.SHL.U32 R0, R0, 0x4000, RZ ;  /* 0x0000400000007824 */ /* 0x000fc600078e00ff */
[----:B------:R-:W2:Y:S02]  /*12c90*/  SYNCS.PHASECHK.TRANS64.TRYWAIT P1, [R19+URZ+0x28460], R3 ;  /* 0x02846003130075a7 */ /* 0x000ea4000802017f */
[----:B--2---:R-:W-:Y:S05]  /*12ca0*/  @!P1 BRA `(.L_x_1004) ;  /* 0x00000024006c9947 */ /* 0x004fea0003800000 */
.L_x_1063:
[----:B------:R-:W2:Y:S04]  /*12cb0*/  LDL R12, [R1+0x4] ;  /* 0x00000400010c7983 */ /* 0x000ea80000100800 */
[----:B------:R-:W3:Y:S04]  /*12cc0*/  LDL R14, [R1+0x20] ;  /* 0x00002000010e7983 */ /* 0x000ee80000100800 */
[----:B------:R-:W4:Y:S04]  /*12cd0*/  LDL R13, [R1+0x18] ;  /* 0x00001800010d7983 */ /* 0x000f280000100800 */
[----:B------:R0:W-:Y:S04]  /*12ce0*/  STL [R1+0x30], R2 ;  /* 0x0000300201007387 */ /* 0x0001e80000100800 */
[----:B0-----:R-:W4:Y:S01]  /*12cf0*/  LDL R2, [R1+0x14] ;  /* 0x0000140001027983 */ /* 0x001f220000100800 */
[----:B------:R-:W-:Y:S05]  /*12d00*/  WARPSYNC.ALL ;  /* 0x0000000000007948 */ /* 0x000fea0003800000 */
[----:B--2---:R-:W-:-:S05]  /*12d10*/  LOP3.LUT R3, R0, R12, RZ, 0xfc, !PT ;  /* 0x0000000c00037212 */ /* 0x004fca00078efcff */
[----:B------:R-:W-:-:S05]  /*12d20*/  IMAD.IADD R3, R17, 0x1, R3 ;  /* 0x0000000111037824 */ /* 0x000fca00078e0203 */
[----:B------:R-:W0:Y:S01]  /*12d30*/  LDSM.16.MT88.4 R8, [R3+0x10000] ;  /* 0x010000000308783b */ /* 0x000e220000004200 */
[----:B---3--:R-:W-:Y:S02]  /*12d40*/  IADD3 R18, R17, R14, R0 ;  /* 0x0000000e11127210 */ /* 0x008fe40007ffe000 */
[C-C-:B0-----:R-:W-:Y:S02]  /*12d50*/  PRMT R4, R8.reuse, 0x6420, R9.reuse ;  /* 0x0000642008047816 */ /* 0x141fe40000000009 */
[----:B------:R-:W-:Y:S02]  /*12d60*/  PRMT R5, R8, 0x7531, R9 ;  /* 0x0000753108057816 */ /* 0x000fe40000000009 */
[C-C-:B------:R-:W-:Y:S02]  /*12d70*/  PRMT R6, R10.reuse, 0x6420, R11.reuse ;  /* 0x000064200a067816 */ /* 0x140fe4000000000b */
[----:B------:R-:W-:Y:S02]  /*12d80*/  PRMT R7, R10, 0x7531, R11 ;  /* 0x000075310a077816 */ /* 0x000fe4000000000b */
[----:B------:R-:W0:Y:S01]  /*12d90*/  LDSM.16.MT88.4 R8, [R18+0x10000] ;  /* 0x010000001208783b */ /* 0x000e220000004200 */
[----:B----4-:R-:W-:-:S05]  /*12da0*/  IADD3 R3, R2, R0, R13 ;  /* 0x0000000002037210 */ /* 0x010fca0007ffe00d */
[----:B------:R2:W-:Y:S02]  /*12db0*/  STSM.16.M88.4 [R3], R4 ;  /* 0x0000000403007844 */ /* 0x0005e40000000200 */
[----:B--2---:R-:W-:Y:S02]  /*12dc0*/  IMAD.MOV.U32 R6, RZ, RZ, R13 ;  /* 0x000000ffff067224 */ /* 0x004fe400078e000d */
[----:B------:R-:W-:Y:S02]  /*12dd0*/  IMAD.MOV.U32 R7, RZ, RZ, R12 ;  /* 0x000000ffff077224 */ /* 0x000fe400078e000c */
[----:B------:R-:W-:Y:S01]  /*12de0*/  VIADD R4, R0, 0x2000 ;  /* 0x0000200000047836 */ /* 0x000fe20000000000 */
[C-C-:B0-----:R-:W-:Y:S02]  /*12df0*/  PRMT R12, R8.reuse, 0x6420, R9.reuse ;  /* 0x00006420080c7816 */ /* 0x141fe40000000009 */
[----:B------:R-:W-:Y:S02]  /*12e00*/  PRMT R13, R8, 0x7531, R9 ;  /* 0x00007531080d7816 */ /* 0x000fe40000000009 */
[----:B------:R-:W-:-:S02]  /*12e10*/  PRMT R14, R10, 0x6420, R11 ;  /* 0x000064200a0e7816 */ /* 0x000fc4000000000b */
[----:B------:R-:W-:-:S05]  /*12e20*/  PRMT R15, R10, 0x7531, R11 ;  /* 0x000075310a0f7816 */ /* 0x000fca000000000b */
[----:B------:R0:W-:Y:S02]  /*12e30*/  STSM.16.M88.4 [R3+0x1000], R12 ;  /* 0x0010000c03007844 */ /* 0x0001e40000000200 */
[----:B0-----:R-:W-:-:S05]  /*12e40*/  IMAD.MOV.U32 R15, RZ, RZ, R7 ;  /* 0x000000ffff0f7224 */ /* 0x001fca00078e0007 */
[----:B------:R-:W-:-:S05]  /*12e50*/  LOP3.LUT R4, R4, R15, RZ, 0xfc, !PT ;  /* 0x0000000f04047212 */ /* 0x000fca00078efcff */
[----:B------:R-:W-:-:S05]  /*12e60*/  IMAD.IADD R4, R17, 0x1, R4 ;  /* 0x0000000111047824 */ /* 0x000fca00078e0204 */
        /* <DEDUP_REMOVED lines=12> */
[C-C-:B------:R-:W-:Y:S02]  /*12f30*/  PRMT R14, R10.reuse, 0x6420, R11.reuse ;  /* 0x000064200a0e7816 */ /* 0x140fe4000000000b */
[----:B------:R-:W-:-:S05]  /*12f40*/  PRMT R15, R10, 0x7531, R11 ;  /* 0x000075310a0f7816 */ /* 0x000fca000000000b */
[----:B------:R0:W-:Y:S02]  /*12f50*/  STSM.16.M88.4 [R3+0x3000], R12 ;  /* 0x0030000c03007844 */ /* 0x0001e40000000200 */
[----:B0-----:R-:W-:Y:S02]  /*12f60*/  IMAD.MOV.U32 R15, RZ, RZ, R7 ;  /* 0x000000ffff0f7224 */ /* 0x001fe400078e0007 */
[----:B------:R-:W0:Y:S01]  /*12f70*/  S2R R7, SR_TID.X ;  /* 0x0000000000077919 */ /* 0x000e220000002100 */
[----:B------:R-:W-:Y:S02]  /*12f80*/  VIADD R3, R0, 0x1000 ;  /* 0x0000100000037836 */ /* 0x000fe40000000000 */
[----:B------:R-:W-:-:S03]  /*12f90*/  IMAD.MOV.U32 R13, RZ, RZ, 0x20 ;  /* 0x00000020ff0d7424 */ /* 0x000fc600078e00ff */
[----:B------:R-:W-:Y:S01]  /*12fa0*/  LOP3.LUT R3, R3, R15, RZ, 0xfc, !PT ;  /* 0x0000000f03037212 */ /* 0x000fe200078efcff */
[----:B------:R-:W-:-:S04]  /*12fb0*/  IMAD.MOV.U32 R14, RZ, RZ, R6 ;  /* 0x000000ffff0e7224 */ /* 0x000fc800078e0006 */
[----:B------:R-:W-:-:S05]  /*12fc0*/  IMAD.IADD R3, R17, 0x1, R3 ;  /* 0x0000000111037824 */ /* 0x000fca00078e0203 */
[----:B------:R2:W3:Y:S01]  /*12fd0*/  LDSM.16.MT88.4 R8, [R3+0x10000] ;  /* 0x010000000308783b */ /* 0x0004e20000004200 */
[----:B0-----:R-:W-:-:S04]  /*12fe0*/  LOP3.LUT P1, RZ, R7, 0x4, RZ, 0xc0, !PT ;  /* 0x0000000407ff7812 */ /* 0x001fc8000782c0ff */
[----:B------:R-:W-:-:S04]  /*12ff0*/  SEL R13, R13, 0xffffffe0, !P1 ;  /* 0xffffffe00d0d7807 */ /* 0x000fc80004800000 */
[----:B--2---:R-:W-:-:S05]  /*13000*/  IADD3 R3, R14, R0, R13 ;  /* 0x000000000e037210 */ /* 0x004fca0007ffe00d */
[----:B------:R-:W-:Y:S02]  /*13010*/  IMAD.IADD R3, R2, 0x1, R3 ;  /* 0x0000000102037824 */ /* 0x000fe400078e0203 */
[----:B------:R0:W5:Y:S01]  /*13020*/  LDL.LU R2, [R1+0x30] ;  /* 0x0000300001027983 */ /* 0x0001620000300800 */
[C-C-:B---3--:R-:W-:Y:S02]  /*13030*/  PRMT R4, R8.reuse, 0x6420, R9.reuse ;  /* 0x0000642008047816 */ /* 0x148fe40000000009 */
[----:B------:R-:W-:Y:S02]  /*13040*/  PRMT R5, R8, 0x7531, R9 ;  /* 0x0000753108057816 */ /* 0x000fe40000000009 */
[C-C-:B------:R-:W-:Y:S02]  /*13050*/  PRMT R6, R10.reuse, 0x6420, R11.reuse ;  /* 0x000064200a067816 */ /* 0x140fe4000000000b */
[----:B------:R-:W-:Y:S02]  /*13060*/  PRMT R7, R10, 0x7531, R11 ;  /* 0x000075310a077816 */ /* 0x000fe4000000000b */
[----:B------:R-:W2:Y:S01]  /*13070*/  LDSM.16.MT88.4 R8, [R18+0x11000] ;  /* 0x011000001208783b */ /* 0x000ea20000004200 */
[----:B------:R-:W-:-:S03]  /*13080*/  VIADD R0, R0, 0x3000 ;  /* 0x0000300000007836 */ /* 0x000fc60000000000 */
[----:B------:R3:W-:Y:S02]  /*13090*/  STSM.16.M88.4 [R3], R4 ;  /* 0x0000000403007844 */ /* 0x0007e40000000200 */
[----:B---3--:R-:W-:-:S05]  /*130a0*/  IMAD.MOV.U32 R7, RZ, RZ, R15 ;  /* 0x000000ffff077224 */ /* 0x008fca00078e000f */
[----:B------:R-:W-:-:S05]  /*130b0*/  LOP3.LUT R0, R0, R7, RZ, 0xfc, !PT ;  /* 0x0000000700007212 */ /* 0x000fca00078efcff */
[----:B------:R-:W-:Y:S01]  /*130c0*/  IMAD.IADD R0, R17, 0x1, R0 ;  /* 0x0000000111007824 */ /* 0x000fe200078e0200 */
[C-C-:B--2---:R-:W-:Y:S02]  /*130d0*/  PRMT R12, R8.reuse, 0x6420, R9.reuse ;  /* 0x00006420080c7816 */ /* 0x144fe40000000009 */
[----:B------:R-:W-:Y:S02]  /*130e0*/  PRMT R13, R8, 0x7531, R9 ;  /* 0x00007531080d7816 */ /* 0x000fe40000000009 */
[C-C-:B------:R-:W-:Y:S02]  /*130f0*/  PRMT R14, R10.reuse, 0x6420, R11.reuse ;  /* 0x000064200a0e7816 */ /* 0x140fe4000000000b */
[----:B------:R-:W-:-:S05]  /*13100*/  PRMT R15, R10, 0x7531, R11 ;  /* 0x000075310a0f7816 */ /* 0x000fca000000000b */
[----:B------:R-:W-:Y:S04]  /*13110*/  STSM.16.M88.4 [R3+0x1000], R12 ;  /* 0x0010000c03007844 */ /* 0x000fe80000000200 */
[----:B------:R-:W2:Y:S02]  /*13120*/  LDSM.16.MT88.4 R8, [R0+0x10000] ;  /* 0x010000000008783b */ /* 0x000ea40000004200 */
[C-C-:B--2---:R-:W-:Y:S02]  /*13130*/  PRMT R4, R8.reuse, 0x6420, R9.reuse ;  /* 0x0000642008047816 */ /* 0x144fe40000000009 */
[----:B------:R-:W-:Y:S02]  /*13140*/  PRMT R5, R8, 0x7531, R9 ;  /* 0x0000753108057816 */ /* 0x000fe40000000009 */
[----:B------:R-:W-:-:S02]  /*13150*/  PRMT R6, R10, 0x6420, R11 ;  /* 0x000064200a067816 */ /* 0x000fc4000000000b */
[----:B------:R-:W-:Y:S02]  /*13160*/  PRMT R7, R10, 0x7531, R11 ;  /* 0x000075310a077816 */ /* 0x000fe4000000000b */
[----:B------:R-:W2:Y:S04]  /*13170*/  LDSM.16.MT88.4 R8, [R18+0x13000] ;  /* 0x013000001208783b */ /* 0x000ea80000004200 */
[----:B------:R2:W-:Y:S02]  /*13180*/  STSM.16.M88.4 [R3+0x2000], R4 ;  /* 0x0020000403007844 */ /* 0x0005e40000000200 */
[C-C-:B--2---:R-:W-:Y:S02]  /*13190*/  PRMT R4, R8.reuse, 0x6420, R9.reuse ;  /* 0x0000642008047816 */ /* 0x144fe40000000009 */
        /* <DEDUP_REMOVED lines=12> */
.L_x_1005:
[----:B------:R-:W3:Y:S01]  /*13260*/  S2R R0, SR_TID.X ;  /* 0x0000000000007919 */ /* 0x000ee20000002100 */
[----:B--2---:R2:W-:Y:S01]  /*13270*/  SYNCS.ARRIVE.TRANS64.A1T0 RZ, [R19+URZ+0x28450], RZ ;  /* 0x028450ff13ff79a7 */ /* 0x0045e2000810003f */
[----:B0-----:R4:W5:Y:S01]  /*13280*/  LDL R3, [R1+0x8] ;  /* 0x0000080001037983 */ /* 0x0019620000100800 */
[----:B---3--:R-:W-:Y:S01]  /*13290*/  LOP3.LUT R0, R0, 0x7f, RZ, 0xc0, !PT ;  /* 0x0000007f00007812 */ /* 0x008fe200078ec0ff */
[----:B------:R-:W-:Y:S03]  /*132a0*/  BAR.SYNC.DEFER_BLOCKING 0x2, 0x80 ;  /* 0x0082000000007b1d */ /* 0x000fe60000010000 */
[----:B------:R-:W-:-:S03]  /*132b0*/  ISETP.NE.AND P0, PT, R0, RZ, PT ;  /* 0x000000ff0000720c */ /* 0x000fc60003f05270 */
[----:B------:R4:W5:Y:S10]  /*132c0*/  LDL R0, [R1] ;  /* 0x0000000001007983 */ /* 0x0009740000100800 */
[----:B--2---:R-:W-:-:S05]  /*132d0*/  @!P0 VIADD R19, R19, 0x28480 ;  /* 0x0002848013138836 */ /* 0x004fca0000000000 */
[----:B------:R-:W-:-:S04]  /*132e0*/  @!P0 PRMT R19, RZ, 0x654, R19 ;  /* 0x00000654ff138816 */ /* 0x000fc80000000013 */
[----:B------:R4:W-:Y:S01]  /*132f0*/  @!P0 SYNCS.ARRIVE.TRANS64.RED.A1T0 RZ, [R19+URZ], RZ ;  /* 0x000000ff13ff89a7 */ /* 0x0009e2000810043f */
[C---:B-----5:R-:W-:Y:S01]  /*13300*/  ISETP.GT.AND P0, PT, R2.reuse, UR40, PT ;  /* 0x0000002802007c0c */ /* 0x060fe2000bf04270 */
[----:B------:R-:W-:-:S12]  /*13310*/  VIADD R2, R2, 0xffffffff ;  /* 0xffffffff02027836 */ /* 0x000fd80000000000 */
[----:B----4-:R-:W-:Y:S05]  /*13320*/  @P0 BRA `(.L_x_1006) ;  /* 0xffffffec00dc0947 */ /* 0x010fea000383ffff */
.L_x_984:
[----:B------:R-:W2:Y:S01]  /*13330*/  S2R R4, SR_TID.X ;  /* 0x0000000000047919 */ /* 0x000ea20000002100 */
[----:B------:R-:W-:Y:S01]  /*13340*/  BSSY B0, `(.L_x_1007) ;  /* 0x0000011000007945 */ /* 0x000fe20003800000 */
[----:B--2---:R-:W-:-:S04]  /*13350*/  LOP3.LUT R4, R4, 0x7f, RZ, 0xc0, !PT ;  /* 0x0000007f04047812 */ /* 0x004fc800078ec0ff */
[----:B------:R-:W-:-:S13]  /*13360*/  ISETP.NE.AND P0, PT, R4, RZ, PT ;  /* 0x000000ff0400720c */ /* 0x000fda0003f05270 */
[----:B------:R-:W-:Y:S05]  /*13370*/  @P0 BRA `(.L_x_1008) ;  /* 0x0000000000340947 */ /* 0x000fea0003800000 */
[----:B------:R-:W2:Y:S01]  /*13380*/  S2R R3, SR_LANEID ;  /* 0x0000000000037919 */ /* 0x000ea20000000000 */
[----:B------:R-:W-:Y:S01]  /*13390*/  VOTEU.ANY UR4, UPT, PT ;  /* 0x0000000000047886 */ /* 0x000fe200038e0100 */
[----:B------:R-:W3:Y:S01]  /*133a0*/  LDC.64 R4, c[0x0][0xc80] ;  /* 0x00032000ff047b82 */ /* 0x000ee20000000a00 */
[----:B-1----:R-:W2:Y:S08]  /*133b0*/  FLO.U32 R0, UR4 ;  /* 0x0000000400007d00 */ /* 0x002eb000080e0000 */
[----:B------:R-:W3:Y:S01]  /*133c0*/  POPC R2, UR4 ;  /* 0x0000000400027d09 */ /* 0x000ee20008000000 */
[----:B--2---:R-:W-:-:S13]  /*133d0*/  ISETP.EQ.U32.AND P1, PT, R0, R3, PT ;  /* 0x000000030000720c */ /* 0x004fda0003f22070 */
[----:B---3--:R-:W2:Y:S01]  /*133e0*/  @P1 ATOMG.E.ADD.STRONG.GPU PT, R5, desc[UR50][R4.64], R2 ;  /* 0x00000002040519a8 */ /* 0x008ea200081ee1f2 */
[----:B------:R-:W1:Y:S02]  /*133f0*/  S2R R3, SR_LTMASK ;  /* 0x0000000000037919 */ /* 0x000e640000003900 */
[----:B-1----:R-:W-:-:S06]  /*13400*/  LOP3.LUT R3, R3, UR4, RZ, 0xc0, !PT ;  /* 0x0000000403037c12 */ /* 0x002fcc000f8ec0ff */
[----:B------:R-:W1:Y:S01]  /*13410*/  POPC R3, R3 ;  /* 0x0000000300037309 */ /* 0x000e620000000000 */
[----:B--2---:R-:W1:Y:S02]  /*13420*/  SHFL.IDX PT, R0, R5, R0, 0x1f ;  /* 0x00001f0005007589 */ /* 0x004e6400000e0000 */
[----:B-1----:R-:W-:-:S05]  /*13430*/  IADD3 R0, R0, UR43, R3 ;  /* 0x0000002b00007c10 */ /* 0x002fca000fffe003 */
[----:B------:R2:W-:Y:S02]  /*13440*/  STL [R1+0x28], R0 ;  /* 0x0000280001007387 */ /* 0x0005e40000100800 */
.L_x_1008:
[----:B------:R-:W-:Y:S05]  /*13450*/  BSYNC B0 ;  /* 0x0000000000007941 */ /* 0x000fea0003800000 */
.L_x_1007:
[----:B------:R-:W-:-:S06]  /*13460*/  UISETP.NE.AND UP0, UPT, UR39, 0x3, UPT ;  /* 0x000000032700788c */ /* 0x000fcc000bf05270 */
[----:B------:R-:W-:-:S13]  /*13470*/  PLOP3.LUT P1, PT, PT, PT, UP0, 0x80, 0x0 ;  /* 0x000000000000781c */ /* 0x000fda0003f2f008 */
[----:B------:R-:W-:Y:S05]  /*13480*/  @!P1 BRA `(.L_x_1009) ;  /* 0x0000000000049947 */ /* 0x000fea0003800000 */
[----:B------:R-:W-:Y:S01]  /*13490*/  BPT.TRAP 0x1 ;  /* 0x000000040000795c */ /* 0x000fe20000300000 */
.L_x_1009:
[----:B------:R-:W3:Y:S04]  /*134a0*/  LDL R3, [R1+0x8] ;  /* 0x0000080001037983 */ /* 0x000ee80000100800 */
[----:B------:R-:W4:Y:S01]  /*134b0*/  LDL R2, [R1] ;  /* 0x0000000001027983 */ /* 0x000f220000100800 */
[----:B-12---:R-:W-:Y:S01]  /*134c0*/  IMAD.U32 R0, RZ, RZ, UR45 ;  /* 0x0000002dff007e24 */ /* 0x006fe2000f8e00ff */
[----:B------:R-:W-:Y:S04]  /*134d0*/  BSSY B0, `(.L_x_1010) ;  /* 0x0000007000007945 */ /* 0x000fe80003800000 */
[----:B------:R-:W-:-:S02]  /*134e0*/  ISETP.NE.AND P2, PT, R0, 0x3, PT ;  /* 0x000000030000780c */ /* 0x000fc40003f45270 */
[----:B---3--:R-:W-:-:S04]  /*134f0*/  LOP3.LUT R3, R3, 0x1, RZ, 0x3c, !PT ;  /* 0x0000000103037812 */ /* 0x008fc800078e3cff */
[----:B------:R-:W-:Y:S01]  /*13500*/  SHF.L.U32 R3, R3, 0x1f, RZ ;  /* 0x0000001f03037819 */ /* 0x000fe200000006ff */
[----:B----4-:R-:W-:-:S04]  /*13510*/  IMAD R2, R2, 0x8, R17 ;  /* 0x0000000802027824 */ /* 0x010fc800078e0211 */
[----:B------:R-:W1:Y:S02]  /*13520*/  SYNCS.PHASECHK.TRANS64.TRYWAIT P1, [R2+URZ+0x28470], R3 ;  /* 0x02847003020075a7 */ /* 0x000e64000802017f */
[----:B-1----:R-:W-:Y:S05]  /*13530*/  @!P1 BRA `(.L_x_1011) ;  /* 0x0000001c005c9947 */ /* 0x002fea0003800000 */
.L_x_1064:
[----:B------:R-:W-:Y:S05]  /*13540*/  BSYNC B0 ;  /* 0x0000000000007941 */ /* 0x000fea0003800000 */
.L_x_1010:
[----:B------:R-:W-:Y:S05]  /*13550*/  @!P2 BRA `(.L_x_1012) ;  /* 0x000000000004a947 */ /* 0x000fea0003800000 */
[----:B------:R-:W-:Y:S01]  /*13560*/  BPT.TRAP 0x1 ;  /* 0x000000040000795c */ /* 0x000fe20000300000 */
.L_x_1012:
[----:B------:R-:W1:Y:S02]  /*13570*/  LDL R0, [R1+0x8] ;  /* 0x0000080001007983 */ /* 0x000e640000100800 */
[----:B-1----:R-:W-:-:S04]  /*13580*/  SHF.L.U32 R3, R0, 0x1f, RZ ;  /* 0x0000001f00037819 */ /* 0x002fc800000006ff */
[----:B------:R-:W1:Y:S02]  /*13590*/  SYNCS.PHASECHK.TRANS64.TRYWAIT P1, [R2+URZ+0x28460], R3 ;  /* 0x02846003020075a7 */ /* 0x000e64000802017f */
[----:B-1----:R-:W-:Y:S05]  /*135a0*/  @!P1 BRA `(.L_x_1013) ;  /* 0x0000001c00549947 */ /* 0x002fea0003800000 */
.L_x_1065:
[----:B------:R-:W2:Y:S04]  /*135b0*/  LDL R13, [R1+0x20] ;  /* 0x00002000010d7983 */ /* 0x000ea80000100800 */
[----:B------:R-:W3:Y:S04]  /*135c0*/  LDL R12, [R1+0x18] ;  /* 0x00001800010c7983 */ /* 0x000ee80000100800 */
[----:B------:R1:W-:Y:S04]  /*135d0*/  STL [R1+0x30], R2 ;  /* 0x0000300201007387 */ /* 0x0003e80000100800 */
[----:B-1----:R-:W3:Y:S04]  /*135e0*/  LDL.LU R2, [R1+0x14] ;  /* 0x0000140001027983 */ /* 0x002ee80000300800 */
[----:B------:R-:W4:Y:S04]  /*135f0*/  LDL R18, [R1] ;  /* 0x0000000001127983 */ /* 0x000f280000100800 */
[----:B------:R-:W2:Y:S01]  /*13600*/  LDL R19, [R1+0x4] ;  /* 0x0000040001137983 */ /* 0x000ea20000100800 */
[----:B------:R-:W-:Y:S05]  /*13610*/  WARPSYNC.ALL ;  /* 0x0000000000007948 */ /* 0x000fea0003800000 */
[----:B----4-:R-:W-:-:S05]  /*13620*/  IMAD.SHL.U32 R16, R18, 0x4000, RZ ;  /* 0x0000400012107824 */ /* 0x010fca00078e00ff */
[----:B--2---:R-:W-:-:S05]  /*13630*/  LOP3.LUT R0, R16, R19, RZ, 0xfc, !PT ;  /* 0x0000001310007212 */ /* 0x004fca00078efcff */
[----:B------:R-:W-:-:S05]  /*13640*/  IMAD.IADD R0, R17, 0x1, R0 ;  /* 0x0000000111007824 */ /* 0x000fca00078e0200 */
[----:B0-----:R-:W0:Y:S01]  /*13650*/  LDSM.16.MT88.4 R4, [R0+0x10000] ;  /* 0x010000000004783b */ /* 0x001e220000004200 */
[----:B------:R-:W-:Y:S02]  /*13660*/  IADD3 R3, R17, R13, R16 ;  /* 0x0000000d11037210 */ /* 0x000fe40007ffe010 */
[C-C-:B0-----:R-:W-:Y:S02]  /*13670*/  PRMT R8, R4.reuse, 0x6420, R5.reuse ;  /* 0x0000642004087816 */ /* 0x141fe40000000005 */
[----:B------:R-:W-:Y:S02]  /*13680*/  PRMT R9, R4, 0x7531, R5 ;  /* 0x0000753104097816 */ /* 0x000fe40000000005 */
[C-C-:B------:R-:W-:Y:S02]  /*13690*/  PRMT R10, R6.reuse, 0x6420, R7.reuse ;  /* 0x00006420060a7816 */ /* 0x140fe40000000007 */
[----:B------:R-:W-:Y:S02]  /*136a0*/  PRMT R11, R6, 0x7531, R7 ;  /* 0x00007531060b7816 */ /* 0x000fe40000000007 */
[----:B------:R-:W0:Y:S01]  /*136b0*/  LDSM.16.MT88.4 R4, [R3+0x10000] ;  /* 0x010000000304783b */ /* 0x000e220000004200 */
[----:B---3--:R-:W-:-:S05]  /*136c0*/  IADD3 R0, R2, R16, R12 ;  /* 0x0000001002007210 */ /* 0x008fca0007ffe00c */
[----:B------:R0:W-:Y:S02]  /*136d0*/  STSM.16.M88.4 [R0], R8 ;  /* 0x0000000800007844 */ /* 0x0001e40000000200 */
[C-C-:B0-----:R-:W-:Y:S02]  /*136e0*/  PRMT R8, R4.reuse, 0x6420, R5.reuse ;  /* 0x0000642004087816 */ /* 0x141fe40000000005 */
[----:B------:R-:W-:Y:S01]  /*136f0*/  PRMT R9, R4, 0x7531, R5 ;  /* 0x0000753104097816 */ /* 0x000fe20000000005 */
[----:B------:R-:W-:-:S05]  /*13700*/  VIADD R4, R16, 0x2000 ;  /* 0x0000200010047836 */ /* 0x000fca0000000000 */
[----:B------:R-:W-:Y:S02]  /*13710*/  LOP3.LUT R4, R4, R19, RZ, 0xfc, !PT ;  /* 0x0000001304047212 */ /* 0x000fe400078efcff */
[C-C-:B------:R-:W-:Y:S02]  /*13720*/  PRMT R10, R6.reuse, 0x6420, R7.reuse ;  /* 0x00006420060a7816 */ /* 0x140fe40000000007 */
[----:B------:R-:W-:Y:S01]  /*13730*/  PRMT R11, R6, 0x7531, R7 ;  /* 0x00007531060b7816 */ /* 0x000fe20000000007 */
[----:B------:R-:W-:-:S04]  /*13740*/  IMAD.IADD R4, R17, 0x1, R4 ;  /* 0x0000000111047824 */ /* 0x000fc800078e0204 */
[----:B------:R0:W-:Y:S04]  /*13750*/  STSM.16.M88.4 [R0+0x1000], R8 ;  /* 0x0010000800007844 */ /* 0x0001e80000000200 */
[----:B------:R-:W1:Y:S01]  /*13760*/  LDSM.16.MT88.4 R4, [R4+0x10000] ;  /* 0x010000000404783b */ /* 0x000e620000004200 */
        /* <DEDUP_REMOVED lines=12> */
[----:B------:R0:W-:Y:S02]  /*13830*/  STSM.16.M88.4 [R0+0x3000], R8 ;  /* 0x0030000800007844 */ /* 0x0001e40000000200 */
[----:B0-----:R-:W-:Y:S02]  /*13840*/  IMAD.MOV.U32 R11, RZ, RZ, R15 ;  /* 0x000000ffff0b7224 */ /* 0x001fe400078e000f */
[----:B------:R-:W0:Y:S01]  /*13850*/  S2R R15, SR_TID.X ;  /* 0x00000000000f7919 */ /* 0x000e220000002100 */
[----:B------:R-:W-:Y:S02]  /*13860*/  VIADD R0, R16, 0x1000 ;  /* 0x0000100010007836 */ /* 0x000fe40000000000 */
[----:B------:R-:W-:-:S03]  /*13870*/  IMAD.MOV.U32 R10, RZ, RZ, 0x20 ;  /* 0x00000020ff0a7424 */ /* 0x000fc600078e00ff */
[----:B------:R-:W-:-:S05]  /*13880*/  LOP3.LUT R0, R0, R19, RZ, 0xfc, !PT ;  /* 0x0000001300007212 */ /* 0x000fca00078efcff */
[----:B------:R-:W-:-:S05]  /*13890*/  IMAD.IADD R0, R17, 0x1, R0 ;  /* 0x0000000111007824 */ /* 0x000fca00078e0200 */
[----:B------:R1:W2:Y:S01]  /*138a0*/  LDSM.16.MT88.4 R4, [R0+0x10000] ;  /* 0x010000000004783b */ /* 0x0002a20000004200 */
[----:B0-----:R-:W-:-:S04]  /*138b0*/  LOP3.LUT P1, RZ, R15, 0x4, RZ, 0xc0, !PT ;  /* 0x000000040fff7812 */ /* 0x001fc8000782c0ff */
[----:B------:R-:W-:-:S04]  /*138c0*/  SEL R10, R10, 0xffffffe0, !P1 ;  /* 0xffffffe00a0a7807 */ /* 0x000fc80004800000 */
[----:B-1----:R-:W-:-:S05]  /*138d0*/  IADD3 R0, R11, R16, R10 ;  /* 0x000000100b007210 */ /* 0x002fca0007ffe00a */
[----:B------:R-:W-:Y:S02]  /*138e0*/  IMAD.IADD R0, R2, 0x1, R0 ;  /* 0x0000000102007824 */ /* 0x000fe400078e0200 */
[----:B------:R0:W5:Y:S01]  /*138f0*/  LDL.LU R2, [R1+0x30] ;  /* 0x0000300001027983 */ /* 0x0001620000300800 */
[C-C-:B--2---:R-:W-:Y:S02]  /*13900*/  PRMT R12, R4.reuse, 0x6420, R5.reuse ;  /* 0x00006420040c7816 */ /* 0x144fe40000000005 */
[----:B------:R-:W-:Y:S02]  /*13910*/  PRMT R13, R4, 0x7531, R5 ;  /* 0x00007531040d7816 */ /* 0x000fe40000000005 */
[C-C-:B------:R-:W-:Y:S02]  /*13920*/  PRMT R14, R6.reuse, 0x6420, R7.reuse ;  /* 0x00006420060e7816 */ /* 0x140fe40000000007 */
[----:B------:R-:W-:Y:S02]  /*13930*/  PRMT R15, R6, 0x7531, R7 ;  /* 0x00007531060f7816 */ /* 0x000fe40000000007 */
[----:B------:R-:W1:Y:S01]  /*13940*/  LDSM.16.MT88.4 R4, [R3+0x11000] ;  /* 0x011000000304783b */ /* 0x000e620000004200 */
[----:B------:R-:W-:-:S05]  /*13950*/  VIADD R16, R16, 0x3000 ;  /* 0x0000300010107836 */ /* 0x000fca0000000000 */
[----:B------:R-:W-:Y:S01]  /*13960*/  LOP3.LUT R16, R16, R19, RZ, 0xfc, !PT ;  /* 0x0000001310107212 */ /* 0x000fe200078efcff */
[----:B------:R-:W-:Y:S01]  /*13970*/  STSM.16.M88.4 [R0], R12 ;  /* 0x0000000c00007844 */ /* 0x000fe20000000200 */
[C-C-:B-1----:R-:W-:Y:S02]  /*13980*/  PRMT R8, R4.reuse, 0x6420, R5.reuse ;  /* 0x0000642004087816 */ /* 0x142fe40000000005 */
[----:B------:R-:W-:Y:S01]  /*13990*/  PRMT R9, R4, 0x7531, R5 ;  /* 0x0000753104097816 */ /* 0x000fe20000000005 */
[----:B------:R-:W-:Y:S01]  /*139a0*/  IMAD.IADD R4, R17, 0x1, R16 ;  /* 0x0000000111047824 */ /* 0x000fe200078e0210 */
[C-C-:B------:R-:W-:Y:S02]  /*139b0*/  PRMT R10, R6.reuse, 0x6420, R7.reuse ;  /* 0x00006420060a7816 */ /* 0x140fe40000000007 */
[----:B------:R-:W-:-:S05]  /*139c0*/  PRMT R11, R6, 0x7531, R7 ;  /* 0x00007531060b7816 */ /* 0x000fca0000000007 */
[----:B------:R-:W-:Y:S04]  /*139d0*/  STSM.16.M88.4 [R0+0x1000], R8 ;  /* 0x0010000800007844 */ /* 0x000fe80000000200 */
[----:B------:R-:W1:Y:S02]  /*139e0*/  LDSM.16.MT88.4 R4, [R4+0x10000] ;  /* 0x010000000404783b */ /* 0x000e640000004200 */
[C-C-:B-1----:R-:W-:Y:S02]  /*139f0*/  PRMT R12, R4.reuse, 0x6420, R5.reuse ;  /* 0x00006420040c7816 */ /* 0x142fe40000000005 */
[----:B------:R-:W-:Y:S02]  /*13a00*/  PRMT R13, R4, 0x7531, R5 ;  /* 0x00007531040d7816 */ /* 0x000fe40000000005 */
[----:B------:R-:W-:-:S02]  /*13a10*/  PRMT R14, R6, 0x6420, R7 ;  /* 0x00006420060e7816 */ /* 0x000fc40000000007 */
[----:B------:R-:W-:Y:S02]  /*13a20*/  PRMT R15, R6, 0x7531, R7 ;  /* 0x00007531060f7816 */ /* 0x000fe40000000007 */
[----:B------:R-:W1:Y:S04]  /*13a30*/  LDSM.16.MT88.4 R4, [R3+0x13000] ;  /* 0x013000000304783b */ /* 0x000e680000004200 */
[----:B------:R0:W-:Y:S01]  /*13a40*/  STSM.16.M88.4 [R0+0x2000], R12 ;  /* 0x0020000c00007844 */ /* 0x0001e20000000200 */
[C-C-:B-1----:R-:W-:Y:S02]  /*13a50*/  PRMT R8, R4.reuse, 0x6420, R5.reuse ;  /* 0x0000642004087816 */ /* 0x142fe40000000005 */
        /* <DEDUP_REMOVED lines=12> */
.L_x_1014:
[----:B------:R-:W2:Y:S01]  /*13b20*/  LDL.LU R3, [R1+0x8] ;  /* 0x0000080001037983 */ /* 0x000ea20000300800 */
[----:B-1---5:R1:W-:Y:S01]  /*13b30*/  SYNCS.ARRIVE.TRANS64.A1T0 RZ, [R2+URZ+0x28450], RZ ;  /* 0x028450ff02ff79a7 */ /* 0x0223e2000810003f */
[----:B0-----:R-:W-:Y:S01]  /*13b40*/  VIADD R0, R18, 0x1 ;  /* 0x0000000112007836 */ /* 0x001fe20000000000 */
[----:B------:R-:W-:Y:S04]  /*13b50*/  BAR.SYNC.DEFER_BLOCKING 0x2, 0x80 ;  /* 0x0082000000007b1d */ /* 0x000fe80000010000 */
[----:B------:R-:W-:Y:S01]  /*13b60*/  ISETP.NE.AND P1, PT, R0, 0x2, PT ;  /* 0x000000020000780c */ /* 0x000fe20003f25270 */
[----:B-1----:R-:W-:-:S03]  /*13b70*/  @!P0 VIADD R2, R2, 0x28480 ;  /* 0x0002848002028836 */ /* 0x002fc60000000000 */
[----:B------:R-:W-:Y:S02]  /*13b80*/  SEL R0, R0, RZ, P1 ;  /* 0x000000ff00007207 */ /* 0x000fe40000800000 */
[----:B------:R-:W-:-:S03]  /*13b90*/  @!P0 PRMT R2, RZ, 0x654, R2 ;  /* 0x00000654ff028816 */ /* 0x000fc60000000002 */
[----:B------:R0:W-:Y:S01]  /*13ba0*/  STL [R1], R0 ;  /* 0x0000000001007387 */ /* 0x0001e20000100800 */
[----:B------:R1:W-:Y:S02]  /*13bb0*/  @!P0 SYNCS.ARRIVE.TRANS64.RED.A1T0 RZ, [R2+URZ], RZ ;  /* 0x000000ff02ff89a7 */ /* 0x0003e4000810043f */
[----:B-1----:R-:W-:-:S04]  /*13bc0*/  SEL R2, RZ, 0x1, P1 ;  /* 0x00000001ff027807 */ /* 0x002fc80000800000 */
[----:B--2---:R-:W-:-:S05]  /*13bd0*/  LOP3.LUT R3, R3, R2, RZ, 0x3c, !PT ;  /* 0x0000000203037212 */ /* 0x004fca00078e3cff */
[----:B------:R0:W-:Y:S02]  /*13be0*/  STL [R1+0x8], R3 ;  /* 0x0000080301007387 */ /* 0x0001e40000100800 */
.L_x_959:
[----:B------:R-:W-:Y:S05]  /*13bf0*/  BSYNC B7 ;  /* 0x0000000000077941 */ /* 0x000fea0003800000 */
.L_x_957:
[----:B01----:R-:W2:Y:S04]  /*13c00*/  LDL R0, [R1+0xc] ;  /* 0x00000c0001007983 */ /* 0x003ea80000100800 */
[----:B------:R0:W5:Y:S01]  /*13c10*/  LDL R2, [R1+0x28] ;  /* 0x0000280001027983 */ /* 0x0001620000100800 */
[----:B--2---:R-:W-:-:S13]  /*13c20*/  LOP3.LUT P1, RZ, R0, 0x4, RZ, 0xc0, !PT ;  /* 0x0000000400ff7812 */ /* 0x004fda000782c0ff */
[----:B0-----:R-:W-:Y:S05]  /*13c30*/  @!P1 BRA `(.L_x_1015) ;  /* 0x0000000000249947 */ /* 0x001fea0003800000 */
[----:B------:R-:W0:Y:S08]  /*13c40*/  S2UR UR5, SR_CgaCtaId ;  /* 0x00000000000579c3 */ /* 0x000e300000008800 */
[----:B------:R-:W-:Y:S06]  /*13c50*/  BAR.SYNC.DEFER_BLOCKING 0x5, 0x180 ;  /* 0x0146000000007b1d */ /* 0x000fec0000010000 */
[----:B------:R-:W-:-:S02]  /*13c60*/  UMOV UR4, 0x400 ;  /* 0x0000040000047882 */ /* 0x000fc40000000000 */
[----:B0-----:R-:W-:-:S06]  /*13c70*/  ULEA UR4, UR5, UR4, 0x18 ;  /* 0x0000000405047291 */ /* 0x001fcc000f8ec03f */
[----:B------:R-:W-:-:S05]  /*13c80*/  IMAD.U32 R17, RZ, RZ, UR4 ;  /* 0x00000004ff117e24 */ /* 0x000fca000f8e00ff */
[----:B-----5:R-:W0:Y:S04]  /*13c90*/  LDS R2, [R17+0x284d0] ;  /* 0x0284d00011027984 */ /* 0x020e280000000800 */
[----:B0-----:R0:W-:Y:S01]  /*13ca0*/  STL [R1+0x28], R2 ;  /* 0x0000280201007387 */ /* 0x0011e20000100800 */
[----:B------:R-:W-:Y:S06]  /*13cb0*/  BAR.ARV 0x4, 0x180 ;  /* 0x0106000000007b1d */ /* 0x000fec0000002000 */
[----:B------:R-:W-:Y:S05]  /*13cc0*/  BRA `(.L_x_1016) ;  /* 0x0000000000207947 */ /* 0x000fea0003800000 */
.L_x_1015:
[----:B------:R-:W0:Y:S01]  /*13cd0*/  @!P0 S2R R3, SR_CgaCtaId ;  /* 0x0000000000038919 */ /* 0x000e220000008800 */
[----:B------:R-:W-:Y:S01]  /*13ce0*/  @!P0 MOV R0, 0x400 ;  /* 0x0000040000008802 */ /* 0x000fe20000000f00 */
[----:B------:R-:W-:Y:S03]  /*13cf0*/  BAR.SYNC.DEFER_BLOCKING 0x4, 0x180 ;  /* 0x0106000000007b1d */ /* 0x000fe60000010000 */
[----:B0-----:R-:W-:-:S03]  /*13d00*/  @!P0 LEA R17, R3, R0, 0x18 ;  /* 0x0000000003118211 */ /* 0x001fc600078ec0ff */
[----:B-----5:R-:W0:Y:S04]  /*13d10*/  SHFL.IDX PT, R0, R2, RZ, 0x1f ;  /* 0x00001fff02007589 */ /* 0x020e2800000e0000 */
[----:B------:R1:W-:Y:S04]  /*13d20*/  @!P0 STS [R17+0x284d0], R2 ;  /* 0x0284d00211008388 */ /* 0x0003e80000000800 */
[----:B0-----:R1:W-:Y:S01]  /*13d30*/  STL [R1+0x28], R0 ;  /* 0x0000280001007387 */ /* 0x0013e20000100800 */
[----:B------:R-:W-:Y:S06]  /*13d40*/  BAR.ARV 0x5, 0x180 ;  /* 0x0146000000007b1d */ /* 0x000fec0000002000 */
.L_x_1016:
[----:B-1----:R-:W2:Y:S01]  /*13d50*/  LDL R0, [R1+0x28] ;  /* 0x0000280001007983 */ /* 0x002ea20000100800 */
[----:B------:R-:W-:Y:S02]  /*13d60*/  ULDC UR4, c[0x0][0xc38] ;  /* 0x00030e0000047ab9 */ /* 0x000fe40000000800 */
[----:B--2---:R-:W-:-:S13]  /*13d70*/  ISETP.GE.AND P0, PT, R0, UR4, PT ;  /* 0x0000000400007c0c */ /* 0x004fda000bf06270 */
[----:B------:R-:W-:Y:S05]  /*13d80*/  @!P0 BRA `(.L_x_1017) ;  /* 0xffffffc000748947 */ /* 0x000fea000383ffff */
.L_x_948:
[----:B0-----:R-:W2:Y:S01]  /*13d90*/  LDL.LU R0, [R1+0x2c] ;  /* 0x00002c0001007983 */ /* 0x001ea20000300800 */
[----:B------:R-:W-:Y:S01]  /*13da0*/  BSSY B0, `(.L_x_1018) ;  /* 0x000000b000007945 */ /* 0x000fe20003800000 */
[----:B------:R-:W0:Y:S01]  /*13db0*/  S2R R5, SR_CgaCtaId ;  /* 0x0000000000057919 */ /* 0x000e220000008800 */
        /* <DEDUP_REMOVED lines=9> */
.L_x_1066:
[----:B------:R-:W-:Y:S05]  /*13e50*/  BSYNC B0 ;  /* 0x0000000000007941 */ /* 0x000fea0003800000 */
.L_x_1018:
[----:B------:R-:W-:-:S03]  /*13e60*/  UMOV UR4, 0xffffffff ;  /* 0xffffffff00047882 */ /* 0x000fc60000000000 */
[----:B------:R-:W-:Y:S05]  /*13e70*/  BRA.DIV UR4, `(.L_x_1020) ;  /* 0x0000001604487947 */ /* 0x000fea000b800000 */
[----:B------:R-:W1:Y:S02]  /*13e80*/  S2R R2, SR_TID.X ;  /* 0x0000000000027919 */ /* 0x000e640000002100 */
[----:B-1----:R-:W-:-:S04]  /*13e90*/  SHF.R.U32.HI R2, RZ, 0x5, R2 ;  /* 0x00000005ff027819 */ /* 0x002fc80000011602 */
[----:B------:R-:W-:-:S05]  /*13ea0*/  LOP3.LUT R2, R2, 0x3, RZ, 0xc0, !PT ;  /* 0x0000000302027812 */ /* 0x000fca00078ec0ff */
[----:B------:R1:W2:Y:S02]  /*13eb0*/  SHFL.IDX PT, R14, R2, RZ, 0x1f ;  /* 0x00001fff020e7589 */ /* 0x0002a400000e0000 */
.L_x_1069:
[----:B--2---:R-:W-:Y:S01]  /*13ec0*/  ISETP.NE.AND P0, PT, R14, RZ, PT ;  /* 0x000000ff0e00720c */ /* 0x004fe20003f05270 */
[----:B------:R-:W-:-:S12]  /*13ed0*/  BSSY B0, `(.L_x_1021) ;  /* 0x000002e000007945 */ /* 0x000fd80003800000 */
[----:B------:R-:W-:Y:S05]  /*13ee0*/  @P0 BRA `(.L_x_1022) ;  /* 0x0000000000b00947 */ /* 0x000fea0003800000 */
[----:B------:R-:W-:-:S03]  /*13ef0*/  UMOV UR4, 0xffffffff ;  /* 0xffffffff00047882 */ /* 0x000fc60000000000 */
[----:B------:R-:W-:Y:S05]  /*13f00*/  BRA.DIV UR4, `(.L_x_1023) ;  /* 0x0000001604587947 */ /* 0x000fea000b800000 */
[----:B------:R-:W-:-:S13]  /*13f10*/  ELECT P6, URZ, PT ;  /* 0x00000000003f782f */ /* 0x000fda00038c0000 */
.L_x_1072:
[----:B------:R-:W-:Y:S05]  /*13f20*/  @!P6 BRA `(.L_x_1022) ;  /* 0x0000000000a0e947 */ /* 0x000fea0003800000 */
[----:B------:R-:W-:-:S06]  /*13f30*/  ULOP3.LUT UR4, UR38, 0x2, URZ, 0xfc, !UPT ;  /* 0x0000000226047892 */ /* 0x000fcc000f8efc3f */
[----:B-1----:R-:W-:-:S05]  /*13f40*/  IMAD.U32 R2, RZ, RZ, UR4 ;  /* 0x00000004ff027e24 */ /* 0x002fca000f8e00ff */
[----:B------:R-:W-:-:S13]  /*13f50*/  ISETP.NE.AND P0, PT, R2, 0x3, PT ;  /* 0x000000030200780c */ /* 0x000fda0003f05270 */
[----:B------:R-:W-:Y:S05]  /*13f60*/  @!P0 BRA `(.L_x_1024) ;  /* 0x0000000000048947 */ /* 0x000fea0003800000 */
[----:B------:R-:W-:Y:S01]  /*13f70*/  BPT.TRAP 0x1 ;  /* 0x000000040000795c */ /* 0x000fe20000300000 */
.L_x_1024:
[----:B0-----:R-:W2:Y:S04]  /*13f80*/  LDL R3, [R1] ;  /* 0x0000000001037983 */ /* 0x001ea80000100800 */
        /* <DEDUP_REMOVED lines=13> */
.L_x_1073:
[----:B------:R-:W1:Y:S02]  /*14060*/  SYNCS.PHASECHK.TRANS64.TRYWAIT P1, [R7+URZ], R2 ;  /* 0x00000002070075a7 */ /* 0x000e64000802017f */
[----:B-1----:R-:W-:Y:S05]  /*14070*/  @!P1 BRA `(.L_x_1026) ;  /* 0x0000001400309947 */ /* 0x002fea0003800000 */
.L_x_1074:
[----:B------:R-:W-:Y:S05]  /*14080*/  @!P0 BRA `(.L_x_1027) ;  /* 0x0000000000048947 */ /* 0x000fea0003800000 */
[----:B------:R-:W-:Y:S01]  /*14090*/  BPT.TRAP 0x1 ;  /* 0x000000040000795c */ /* 0x000fe20000300000 */
.L_x_1027:
[----:B------:R-:W2:Y:S02]  /*140a0*/  LDL.LU R4, [R1] ;  /* 0x0000000001047983 */ /* 0x000ea40000300800 */
[----:B--2---:R-:W-:-:S04]  /*140b0*/  IMAD R4, R4, 0x8, R0 ;  /* 0x0000000804047824 */ /* 0x004fc800078e0200 */
[----:B------:R-:W2:Y:S02]  /*140c0*/  SYNCS.PHASECHK.TRANS64.TRYWAIT P1, [R4+URZ+0x28460], R5 ;  /* 0x02846005040075a7 */ /* 0x000ea4000802017f */
[----:B--2---:R-:W-:Y:S05]  /*140d0*/  @!P1 BRA `(.L_x_1028) ;  /* 0x00000014002c9947 */ /* 0x004fea0003800000 */
.L_x_1075:
[----:B------:R-:W-:Y:S05]  /*140e0*/  @!P0 BRA `(.L_x_1029) ;  /* 0x0000000000048947 */ /* 0x000fea0003800000 */
[----:B------:R-:W-:Y:S01]  /*140f0*/  BPT.TRAP 0x1 ;  /* 0x000000040000795c */ /* 0x000fe20000300000 */
.L_x_1029:
[----:B------:R-:W-:-:S04]  /*14100*/  IMAD R3, R3, 0x8, R0 ;  /* 0x0000000803037824 */ /* 0x000fc800078e0200 */
[----:B------:R-:W3:Y:S02]  /*14110*/  SYNCS.PHASECHK.TRANS64.TRYWAIT P1, [R3+URZ+0x28460], R2 ;  /* 0x02846002030075a7 */ /* 0x000ee4000802017f */
[----:B---3--:R-:W-:Y:S05]  /*14120*/  @!P1 BRA `(.L_x_1030) ;  /* 0x00000014002c9947 */ /* 0x008fea0003800000 */
.L_x_1076:
[----:B------:R-:W-:Y:S05]  /*14130*/  @!P0 BRA `(.L_x_1031) ;  /* 0x0000000000048947 */ /* 0x000fea0003800000 */
[----:B------:R-:W-:Y:S01]  /*14140*/  BPT.TRAP 0x1 ;  /* 0x000000040000795c */ /* 0x000fe20000300000 */
.L_x_1031:
[----:B------:R-:W4:Y:S02]  /*14150*/  SYNCS.PHASECHK.TRANS64.TRYWAIT P0, [R4+URZ+0x28480], R5 ;  /* 0x02848005040075a7 */ /* 0x000f24000800017f */
[----:B----4-:R-:W-:Y:S05]  /*14160*/  @!P0 BRA `(.L_x_1032) ;  /* 0x0000001400308947 */ /* 0x010fea0003800000 */
.L_x_1033:
[----:B------:R0:W0:Y:S02]  /*14170*/  SYNCS.PHASECHK.TRANS64.TRYWAIT P0, [R3+URZ+0x28480], R2 ;  /* 0x02848002030075a7 */ /* 0x000024000800017f */
[----:B0-----:R-:W-:Y:S05]  /*14180*/  @!P0 NANOSLEEP.SYNCS 0x989680 ;  /* 0x009896800000895d */ /* 0x001fea0003900000 */
[----:B------:R-:W0:Y:S02]  /*14190*/  @!P0 SYNCS.PHASECHK.TRANS64 P0, [R3+URZ+0x28480], R2 ;  /* 0x02848002030085a7 */ /* 0x000e24000800007f */
[----:B0-----:R-:W-:Y:S05]  /*141a0*/  @!P0 BRA `(.L_x_1033) ;  /* 0xfffffffc00f08947 */ /* 0x001fea000383ffff */
.L_x_1022:
[----:B------:R-:W-:Y:S05]  /*141b0*/  BSYNC B0 ;  /* 0x0000000000007941 */ /* 0x000fea0003800000 */
.L_x_1021:
[----:B------:R-:W-:Y:S05]  /*141c0*/  EXIT ;  /* 0x000000000000794d */ /* 0x000fea0003800000 */
.L_x_857:
[----:B0-----:R-:W-:-:S04]  /*141d0*/  IMAD.U32 R3, RZ, RZ, UR41 ;  /* 0x00000029ff037e24 */ /* 0x001fc8000f8e00ff */
[----:B------:R0:W1:Y:S03]  /*141e0*/  SYNCS.PHASECHK.TRANS64.TRYWAIT P1, [R3+URZ+0x28400], R8 ;  /* 0x02840008030075a7 */ /* 0x000066000802017f */
[----:B-1----:R-:W-:Y:S05]  /*141f0*/  @!P1 NANOSLEEP.SYNCS 0x989680 ;  /* 0x009896800000995d */ /* 0x002fea0003900000 */
[----:B------:R-:W1:Y:S02]  /*14200*/  @!P1 SYNCS.PHASECHK.TRANS64 P1, [R3+URZ+0x28400], R8 ;  /* 0x02840008030095a7 */ /* 0x000e64000802007f */
[----:B-1----:R-:W-:Y:S05]  /*14210*/  @!P1 BRA `(.L_x_857) ;  /* 0xfffffffc00ec9947 */ /* 0x002fea000383ffff */
[----:B------:R-:W-:Y:S05]  /*14220*/  BRA `(.L_x_1034) ;  /* 0xfffffedc00587947 */ /* 0x000fea000383ffff */
.L_x_861:
[----:B-1----:R1:W2:Y:S02]  /*14230*/  SYNCS.PHASECHK.TRANS64.TRYWAIT P2, [R6+URZ+0x28430], R3 ;  /* 0x02843003060075a7 */ /* 0x0022a4000804017f */
[----:B--2---:R-:W-:Y:S05]  /*14240*/  @!P2 NANOSLEEP.SYNCS 0x989680 ;  /* 0x009896800000a95d */ /* 0x004fea0003900000 */
[----:B------:R-:W2:Y:S02]  /*14250*/  @!P2 SYNCS.PHASECHK.TRANS64 P2, [R6+URZ+0x28430], R3 ;  /* 0x028430030600a5a7 */ /* 0x000ea4000804007f */
[----:B--2---:R-:W-:Y:S05]  /*14260*/  @!P2 BRA `(.L_x_861) ;  /* 0xfffffffc00f0a947 */ /* 0x004fea000383ffff */
[----:B------:R-:W-:Y:S05]  /*14270*/  BRA `(.L_x_860) ;  /* 0xfffffedc007c7947 */ /* 0x000fea000383ffff */
.L_x_877:
[----:B-1----:R-:W-:-:S04]  /*14280*/  IMAD.U32 R9, RZ, RZ, UR6 ;  /* 0x00000006ff097e24 */ /* 0x002fc8000f8e00ff */
[----:B------:R1:W2:Y:S03]  /*14290*/  SYNCS.PHASECHK.TRANS64.TRYWAIT P2, [R9+URZ+0x28430], R8 ;  /* 0x02843008090075a7 */ /* 0x0002a6000804017f */
[----:B--2---:R-:W-:Y:S05]  /*142a0*/  @!P2 NANOSLEEP.SYNCS 0x989680 ;  /* 0x009896800000a95d */ /* 0x004fea0003900000 */
[----:B------:R-:W2:Y:S02]  /*142b0*/  @!P2 SYNCS.PHASECHK.TRANS64 P2, [R9+URZ+0x28430], R8 ;  /* 0x028430080900a5a7 */ /* 0x000ea4000804007f */
[----:B--2---:R-:W-:Y:S05]  /*142c0*/  @!P2 BRA `(.L_x_877) ;  /* 0xfffffffc00eca947 */ /* 0x004fea000383ffff */
[----:B------:R-:W-:Y:S05]  /*142d0*/  BRA `(.L_x_874) ;  /* 0xffffff04002c7947 */ /* 0x000fea000383ffff */
.L_x_881:
[----:B-1----:R-:W-:-:S04]  /*142e0*/  IMAD.U32 R9, RZ, RZ, UR6 ;  /* 0x00000006ff097e24 */ /* 0x002fc8000f8e00ff */
[----:B------:R1:W2:Y:S03]  /*142f0*/  SYNCS.PHASECHK.TRANS64.TRYWAIT P2, [R9+URZ+0x28450], R8 ;  /* 0x02845008090075a7 */ /* 0x0002a6000804017f */
[----:B--2---:R-:W-:Y:S05]  /*14300*/  @!P2 NANOSLEEP.SYNCS 0x989680 ;  /* 0x009896800000a95d */ /* 0x004fea0003900000 */
[----:B------:R-:W2:Y:S02]  /*14310*/  @!P2 SYNCS.PHASECHK.TRANS64 P2, [R9+URZ+0x28450], R8 ;  /* 0x028450080900a5a7 */ /* 0x000ea4000804007f */
[----:B--2---:R-:W-:Y:S05]  /*14320*/  @!P2 BRA `(.L_x_881) ;  /* 0xfffffffc00eca947 */ /* 0x004fea000383ffff */
[----:B------:R-:W-:Y:S05]  /*14330*/  BRA `(.L_x_878) ;  /* 0xffffff0400f47947 */ /* 0x000fea000383ffff */
.L_x_899:
[----:B-1----:R-:W-:-:S04]  /*14340*/  IMAD.U32 R7, RZ, RZ, UR6 ;  /* 0x00000006ff077e24 */ /* 0x002fc8000f8e00ff */
[----:B------:R1:W2:Y:S03]  /*14350*/  SYNCS.PHASECHK.TRANS64.TRYWAIT P3, [R7+URZ+0x28430], R6 ;  /* 0x02843006070075a7 */ /* 0x0002a6000806017f */
[----:B--2---:R-:W-:Y:S05]  /*14360*/  @!P3 NANOSLEEP.SYNCS 0x989680 ;  /* 0x009896800000b95d */ /* 0x004fea0003900000 */
[----:B------:R-:W2:Y:S02]  /*14370*/  @!P3 SYNCS.PHASECHK.TRANS64 P3, [R7+URZ+0x28430], R6 ;  /* 0x028430060700b5a7 */ /* 0x000ea4000806007f */
[----:B--2---:R-:W-:Y:S05]  /*14380*/  @!P3 BRA `(.L_x_899) ;  /* 0xfffffffc00ecb947 */ /* 0x004fea000383ffff */
[----:B------:R-:W-:Y:S05]  /*14390*/  BRA `(.L_x_896) ;  /* 0xffffff2c00bc7947 */ /* 0x000fea000383ffff */
.L_x_903:
[----:B-1----:R-:W-:-:S04]  /*143a0*/  IMAD.U32 R7, RZ, RZ, UR6 ;  /* 0x00000006ff077e24 */ /* 0x002fc8000f8e00ff */
[----:B------:R1:W2:Y:S03]  /*143b0*/  SYNCS.PHASECHK.TRANS64.TRYWAIT P2, [R7+URZ+0x28450], R6 ;  /* 0x02845006070075a7 */ /* 0x0002a6000804017f */
[----:B--2---:R-:W-:Y:S05]  /*143c0*/  @!P2 NANOSLEEP.SYNCS 0x989680 ;  /* 0x009896800000a95d */ /* 0x004fea0003900000 */
[----:B------:R-:W2:Y:S02]  /*143d0*/  @!P2 SYNCS.PHASECHK.TRANS64 P2, [R7+URZ+0x28450], R6 ;  /* 0x028450060700a5a7 */ /* 0x000ea4000804007f */
[----:B--2---:R-:W-:Y:S05]  /*143e0*/  @!P2 BRA `(.L_x_903) ;  /* 0xfffffffc00eca947 */ /* 0x004fea000383ffff */
[----:B------:R-:W-:Y:S05]  /*143f0*/  BRA `(.L_x_900) ;  /* 0xffffff3000907947 */ /* 0x000fea000383ffff */
.L_x_910:
[----:B-1----:R-:W-:-:S04]  /*14400*/  IMAD.U32 R7, RZ, RZ, UR6 ;  /* 0x00000006ff077e24 */ /* 0x002fc8000f8e00ff */
[----:B------:R1:W2:Y:S03]  /*14410*/  SYNCS.PHASECHK.TRANS64.TRYWAIT P3, [R7+URZ+0x28430], R6 ;  /* 0x02843006070075a7 */ /* 0x0002a6000806017f */
[----:B--2---:R-:W-:Y:S05]  /*14420*/  @!P3 NANOSLEEP.SYNCS 0x989680 ;  /* 0x009896800000b95d */ /* 0x004fea0003900000 */
[----:B------:R-:W2:Y:S02]  /*14430*/  @!P3 SYNCS.PHASECHK.TRANS64 P3, [R7+URZ+0x28430], R6 ;  /* 0x028430060700b5a7 */ /* 0x000ea4000806007f */
[----:B--2---:R-:W-:Y:S05]  /*14440*/  @!P3 BRA `(.L_x_910) ;  /* 0xfffffffc00ecb947 */ /* 0x004fea000383ffff */
[----:B------:R-:W-:Y:S05]  /*14450*/  BRA `(.L_x_907) ;  /* 0xffffff4c000c7947 */ /* 0x000fea000383ffff */
.L_x_914:
[----:B-1----:R-:W-:-:S04]  /*14460*/  IMAD.U32 R7, RZ, RZ, UR6 ;  /* 0x00000006ff077e24 */ /* 0x002fc8000f8e00ff */
[----:B------:R1:W2:Y:S03]  /*14470*/  SYNCS.PHASECHK.TRANS64.TRYWAIT P2, [R7+URZ+0x28450], R6 ;  /* 0x02845006070075a7 */ /* 0x0002a6000804017f */
[----:B--2---:R-:W-:Y:S05]  /*14480*/  @!P2 NANOSLEEP.SYNCS 0x989680 ;  /* 0x009896800000a95d */ /* 0x004fea0003900000 */
[----:B------:R-:W2:Y:S02]  /*14490*/  @!P2 SYNCS.PHASECHK.TRANS64 P2, [R7+URZ+0x28450], R6 ;  /* 0x028450060700a5a7 */ /* 0x000ea4000804007f */
[----:B--2---:R-:W-:Y:S05]  /*144a0*/  @!P2 BRA `(.L_x_914) ;  /* 0xfffffffc00eca947 */ /* 0x004fea000383ffff */
[----:B------:R-:W-:Y:S05]  /*144b0*/  BRA `(.L_x_911) ;  /* 0xffffff4c00e07947 */ /* 0x000fea000383ffff */
.L_x_928:
[----:B-1----:R-:W-:-:S04]  /*144c0*/  IMAD.U32 R5, RZ, RZ, UR9 ;  /* 0x00000009ff057e24 */ /* 0x002fc8000f8e00ff */
[----:B------:R1:W2:Y:S03]  /*144d0*/  SYNCS.PHASECHK.TRANS64.TRYWAIT P1, [R5+URZ+0x28450], R0 ;  /* 0x02845000050075a7 */ /* 0x0002a6000802017f */
[----:B--2---:R-:W-:Y:S05]  /*144e0*/  @!P1 NANOSLEEP.SYNCS 0x989680 ;  /* 0x009896800000995d */ /* 0x004fea0003900000 */
[----:B------:R-:W2:Y:S02]  /*144f0*/  @!P1 SYNCS.PHASECHK.TRANS64 P1, [R5+URZ+0x28450], R0 ;  /* 0x02845000050095a7 */ /* 0x000ea4000802007f */
[----:B--2---:R-:W-:Y:S05]  /*14500*/  @!P1 BRA `(.L_x_928) ;  /* 0xfffffffc00ec9947 */ /* 0x004fea000383ffff */
[----:B------:R-:W-:Y:S05]  /*14510*/  BRA `(.L_x_927) ;  /* 0xffffff7000c07947 */ /* 0x000fea000383ffff */
.L_x_968:
[----:B------:R-:W-:Y:S02]  /*14520*/  IMAD.MOV.U32 R13, RZ, RZ, R19 ;  /* 0x000000ffff0d7224 */ /* 0x000fe400078e0013 */
[----:B------:R-:W-:Y:S02]  /*14530*/  IMAD.MOV.U32 R12, RZ, RZ, RZ ;  /* 0x000000ffff0c7224 */ /* 0x000fe400078e00ff */
[----:B------:R-:W-:Y:S02]  /*14540*/  IMAD.MOV.U32 R11, RZ, RZ, 0x1f ;  /* 0x0000001fff0b7424 */ /* 0x000fe400078e00ff */
[----:B------:R-:W-:-:S07]  /*14550*/  IMAD.MOV.U32 R15, RZ, RZ, -0x1 ;  /* 0xffffffffff0f7424 */ /* 0x000fce00078e00ff */
[----:B-1----:R-:W-:Y:S05]  /*14560*/  WARPSYNC.COLLECTIVE R15, `(.L_x_1035) ;  /* 0x000000000f087348 */ /* 0x002fea0003c00000 */
[----:B------:R0:W2:Y:S02]  /*14570*/  SHFL.IDX P6, R14, R13, R12, R11 ;  /* 0x0000000c0d0e7389 */ /* 0x0000a400000c000b */
[----:B012---:R-:W-:Y:S01]  /*14580*/  ENDCOLLECTIVE ;  /* 0x000000000000791b */ /* 0x007fe20003800000 */
.L_x_1035:
[----:B------:R-:W-:Y:S05]  /*14590*/  BRA `(.L_x_1036) ;  /* 0xffffffc800907947 */ /* 0x000fea000383ffff */
.L_x_970:
[----:B------:R-:W-:Y:S01]  /*145a0*/  BSSY B0, `(.L_x_1037) ;  /* 0x0000006000007945 */ /* 0x000fe20003800000 */
[----:B------:R-:W-:-:S07]  /*145b0*/  IMAD.MOV.U32 R15, RZ, RZ, -0x1 ;  /* 0xffffffffff0f7424 */ /* 0x000fce00078e00ff */
[----:B01----:R-:W-:Y:S05]  /*145c0*/  WARPSYNC.COLLECTIVE R15, `(.L_x_1038) ;  /* 0x000000000f0c7348 */ /* 0x003fea0003c00000 */
[----:B------:R-:W-:Y:S02]  /*145d0*/  ELECT P6, UR62, PT ;  /* 0x00000000003e782f */ /* 0x000fe400038c0000 */
[----:B------:R-:W-:Y:S01]  /*145e0*/  MOV R14, UR62 ;  /* 0x0000003e000e7c02 */ /* 0x000fe20008000f00 */
[----:B01----:R-:W-:Y:S10]  /*145f0*/  ENDCOLLECTIVE ;  /* 0x000000000000791b */ /* 0x003ff40003800000 */
.L_x_1038:
[----:B------:R-:W-:Y:S05]  /*14600*/  BSYNC B0 ;  /* 0x0000000000007941 */ /* 0x000fea0003800000 */
.L_x_1037:
[----:B------:R-:W-:Y:S05]  /*14610*/  BRA `(.L_x_1039) ;  /* 0xffffffc800a07947 */ /* 0x000fea000383ffff */
.L_x_972:
[----:B--2---:R2:W3:Y:S02]  /*14620*/  SYNCS.PHASECHK.TRANS64.TRYWAIT P1, [R4+URZ+0x28480], R3 ;  /* 0x02848003040075a7 */ /* 0x0044e4000802017f */
[----:B---3--:R-:W-:Y:S05]  /*14630*/  @!P1 NANOSLEEP.SYNCS 0x989680 ;  /* 0x009896800000995d */ /* 0x008fea0003900000 */
[----:B------:R-:W3:Y:S02]  /*14640*/  @!P1 SYNCS.PHASECHK.TRANS64 P1, [R4+URZ+0x28480], R3 ;  /* 0x02848003040095a7 */ /* 0x000ee4000802007f */
[----:B---3--:R-:W-:Y:S05]  /*14650*/  @!P1 BRA `(.L_x_972) ;  /* 0xfffffffc00f09947 */ /* 0x008fea000383ffff */
[----:B------:R-:W-:Y:S05]  /*14660*/  BRA `(.L_x_1040) ;  /* 0xffffffcc00007947 */ /* 0x000fea000383ffff */
.L_x_974:
[----:B---3--:R3:W4:Y:S02]  /*14670*/  SYNCS.PHASECHK.TRANS64.TRYWAIT P1, [R4+URZ+0x28440], R3 ;  /* 0x02844003040075a7 */ /* 0x008724000802017f */
[----:B----4-:R-:W-:Y:S05]  /*14680*/  @!P1 NANOSLEEP.SYNCS 0x989680 ;  /* 0x009896800000995d */ /* 0x010fea0003900000 */
[----:B------:R-:W4:Y:S02]  /*14690*/  @!P1 SYNCS.PHASECHK.TRANS64 P1, [R4+URZ+0x28440], R3 ;  /* 0x02844003040095a7 */ /* 0x000f24000802007f */
[----:B----4-:R-:W-:Y:S05]  /*146a0*/  @!P1 BRA `(.L_x_974) ;  /* 0xfffffffc00f09947 */ /* 0x010fea000383ffff */
[----:B------:R-:W-:Y:S05]  /*146b0*/  BRA `(.L_x_1041) ;  /* 0xffffffcc006c7947 */ /* 0x000fea000383ffff */
.L_x_978:
[----:B------:R-:W-:Y:S02]  /*146c0*/  IMAD.MOV.U32 R13, RZ, RZ, R0 ;  /* 0x000000ffff0d7224 */ /* 0x000fe400078e0000 */
[----:B------:R-:W-:Y:S02]  /*146d0*/  IMAD.MOV.U32 R12, RZ, RZ, RZ ;  /* 0x000000ffff0c7224 */ /* 0x000fe400078e00ff */
[----:B------:R-:W-:Y:S02]  /*146e0*/  IMAD.MOV.U32 R11, RZ, RZ, 0x181f ;  /* 0x0000181fff0b7424 */ /* 0x000fe400078e00ff */
[----:B------:R-:W-:Y:S02]  /*146f0*/  IMAD.MOV.U32 R15, RZ, RZ, -0x1 ;  /* 0xffffffffff0f7424 */ /* 0x000fe400078e00ff */
[----:B------:R-:W-:-:S07]  /*14700*/  VIADD R3, R19, UR42 ;  /* 0x0000002a13037c36 */ /* 0x000fce0008000000 */
[----:B-----5:R-:W-:Y:S05]  /*14710*/  WARPSYNC.COLLECTIVE R15, `(.L_x_1042) ;  /* 0x000000000f087348 */ /* 0x020fea0003c00000 */
[----:B------:R0:W1:Y:S02]  /*14720*/  SHFL.IDX P6, R14, R13, R12, R11 ;  /* 0x0000000c0d0e7389 */ /* 0x00006400000c000b */
[----:B01---5:R-:W-:Y:S01]  /*14730*/  ENDCOLLECTIVE ;  /* 0x000000000000791b */ /* 0x023fe20003800000 */
.L_x_1042:
[----:B------:R-:W-:Y:S02]  /*14740*/  VIADD R5, R3, 0x10 ;  /* 0x0000001003057836 */ /* 0x000fe40000000000 */
[----:B------:R-:W-:Y:S02]  /*14750*/  IMAD.MOV.U32 R13, RZ, RZ, R4 ;  /* 0x000000ffff0d7224 */ /* 0x000fe400078e0004 */
[----:B------:R-:W-:-:S07]  /*14760*/  IMAD.MOV.U32 R6, RZ, RZ, R14 ;  /* 0x000000ffff067224 */ /* 0x000fce00078e000e */
[----:B------:R-:W-:Y:S05]  /*14770*/  WARPSYNC.COLLECTIVE R15, `(.L_x_1043) ;  /* 0x000000000f087348 */ /* 0x000fea0003c00000 */
[----:B------:R0:W1:Y:S02]  /*14780*/  SHFL.IDX P6, R14, R13, R12, R11 ;  /* 0x0000000c0d0e7389 */ /* 0x00006400000c000b */
[----:B01----:R-:W-:Y:S01]  /*14790*/  ENDCOLLECTIVE ;  /* 0x000000000000791b */ /* 0x003fe20003800000 */
.L_x_1043:
        /* <DEDUP_REMOVED lines=9> */
.L_x_1044:
        /* <DEDUP_REMOVED lines=10> */
.L_x_1045:
        /* <DEDUP_REMOVED lines=12> */
.L_x_1046:
[----:B------:R-:W-:-:S05]  /*14990*/  @!P2 IADD3 R8, P4, R18, R5, RZ ;  /* 0x000000051208a210 */ /* 0x000fca0007f9e0ff */
[----:B------:R-:W-:Y:S02]  /*149a0*/  @!P2 IMAD.X R5, RZ, RZ, R9, P4 ;  /* 0x000000ffff05a224 */ /* 0x000fe400020e0609 */
        /* <DEDUP_REMOVED lines=14> */
.L_x_1047:
[----:B------:R-:W-:Y:S02]  /*14a90*/  IMAD.MOV.U32 R13, RZ, RZ, R0 ;  /* 0x000000ffff0d7224 */ /* 0x000fe400078e0000 */
[----:B------:R-:W-:Y:S02]  /*14aa0*/  IMAD.MOV.U32 R12, RZ, RZ, 0x3 ;  /* 0x00000003ff0c7424 */ /* 0x000fe400078e00ff */
[----:B------:R-:W-:-:S07]  /*14ab0*/  IMAD.MOV.U32 R6, RZ, RZ, R14 ;  /* 0x000000ffff067224 */ /* 0x000fce00078e000e */
[----:B------:R-:W-:Y:S05]  /*14ac0*/  WARPSYNC.COLLECTIVE R15, `(.L_x_1048) ;  /* 0x000000000f087348 */ /* 0x000fea0003c00000 */
[----:B------:R0:W1:Y:S02]  /*14ad0*/  SHFL.IDX P6, R14, R13, R12, R11 ;  /* 0x0000000c0d0e7389 */ /* 0x00006400000c000b */
[----:B01----:R-:W-:Y:S01]  /*14ae0*/  ENDCOLLECTIVE ;  /* 0x000000000000791b */ /* 0x003fe20003800000 */
.L_x_1048:
        /* <DEDUP_REMOVED lines=15> */
.L_x_1049:
[----:B------:R-:W-:Y:S02]  /*14be0*/  IMAD.MOV.U32 R13, RZ, RZ, R0 ;  /* 0x000000ffff0d7224 */ /* 0x000fe400078e0000 */
[----:B------:R-:W-:Y:S02]  /*14bf0*/  IMAD.MOV.U32 R12, RZ, RZ, 0x4 ;  /* 0x00000004ff0c7424 */ /* 0x000fe400078e00ff */
[----:B------:R-:W-:-:S07]  /*14c00*/  IMAD.MOV.U32 R6, RZ, RZ, R14 ;  /* 0x000000ffff067224 */ /* 0x000fce00078e000e */
[----:B------:R-:W-:Y:S05]  /*14c10*/  WARPSYNC.COLLECTIVE R15, `(.L_x_1050) ;  /* 0x000000000f087348 */ /* 0x000fea0003c00000 */
[----:B------:R0:W1:Y:S02]  /*14c20*/  SHFL.IDX P6, R14, R13, R12, R11 ;  /* 0x0000000c0d0e7389 */ /* 0x00006400000c000b */
[----:B01----:R-:W-:Y:S01]  /*14c30*/  ENDCOLLECTIVE ;  /* 0x000000000000791b */ /* 0x003fe20003800000 */
.L_x_1050:
        /* <DEDUP_REMOVED lines=15> */
.L_x_1051:
[----:B------:R-:W-:Y:S02]  /*14d30*/  IMAD.MOV.U32 R13, RZ, RZ, R0 ;  /* 0x000000ffff0d7224 */ /* 0x000fe400078e0000 */
[----:B------:R-:W-:Y:S02]  /*14d40*/  IMAD.MOV.U32 R12, RZ, RZ, 0x5 ;  /* 0x00000005ff0c7424 */ /* 0x000fe400078e00ff */
[----:B------:R-:W-:-:S07]  /*14d50*/  IMAD.MOV.U32 R6, RZ, RZ, R14 ;  /* 0x000000ffff067224 */ /* 0x000fce00078e000e */
[----:B------:R-:W-:Y:S05]  /*14d60*/  WARPSYNC.COLLECTIVE R15, `(.L_x_1052) ;  /* 0x000000000f087348 */ /* 0x000fea0003c00000 */
[----:B------:R0:W1:Y:S02]  /*14d70*/  SHFL.IDX P6, R14, R13, R12, R11 ;  /* 0x0000000c0d0e7389 */ /* 0x00006400000c000b */
[----:B01----:R-:W-:Y:S01]  /*14d80*/  ENDCOLLECTIVE ;  /* 0x000000000000791b */ /* 0x003fe20003800000 */
.L_x_1052:
        /* <DEDUP_REMOVED lines=15> */
.L_x_1053:
[----:B------:R-:W-:Y:S02]  /*14e80*/  IMAD.MOV.U32 R13, RZ, RZ, R0 ;  /* 0x000000ffff0d7224 */ /* 0x000fe400078e0000 */
[----:B------:R-:W-:Y:S02]  /*14e90*/  IMAD.MOV.U32 R12, RZ, RZ, 0x6 ;  /* 0x00000006ff0c7424 */ /* 0x000fe400078e00ff */
[----:B------:R-:W-:-:S07]  /*14ea0*/  IMAD.MOV.U32 R6, RZ, RZ, R14 ;  /* 0x000000ffff067224 */ /* 0x000fce00078e000e */
[----:B------:R-:W-:Y:S05]  /*14eb0*/  WARPSYNC.COLLECTIVE R15, `(.L_x_1054) ;  /* 0x000000000f087348 */ /* 0x000fea0003c00000 */
[----:B------:R0:W1:Y:S02]  /*14ec0*/  SHFL.IDX P6, R14, R13, R12, R11 ;  /* 0x0000000c0d0e7389 */ /* 0x00006400000c000b */
[----:B01----:R-:W-:Y:S01]  /*14ed0*/  ENDCOLLECTIVE ;  /* 0x000000000000791b */ /* 0x003fe20003800000 */
.L_x_1054:
        /* <DEDUP_REMOVED lines=13> */
.L_x_1055:
[----:B------:R-:W-:-:S05]  /*14fb0*/  VIADD R7, R3, 0x60 ;  /* 0x0000006003077836 */ /* 0x000fca0000000000 */
[----:B------:R-:W-:Y:S01]  /*14fc0*/  ISETP.GE.AND P3, PT, R7, R2, PT ;  /* 0x000000020700720c */ /* 0x000fe20003f66270 */
[----:B------:R-:W-:Y:S02]  /*14fd0*/  IMAD.MOV.U32 R13, RZ, RZ, R0 ;  /* 0x000000ffff0d7224 */ /* 0x000fe400078e0000 */
[----:B------:R-:W-:Y:S02]  /*14fe0*/  IMAD.MOV.U32 R12, RZ, RZ, 0x7 ;  /* 0x00000007ff0c7424 */ /* 0x000fe400078e00ff */
[----:B------:R-:W-:-:S08]  /*14ff0*/  IMAD.MOV.U32 R6, RZ, RZ, R14 ;  /* 0x000000ffff067224 */ /* 0x000fd000078e000e */
[----:B------:R-:W-:Y:S05]  /*15000*/  WARPSYNC.COLLECTIVE R15, `(.L_x_1056) ;  /* 0x000000000f087348 */ /* 0x000fea0003c00000 */
[----:B------:R0:W1:Y:S02]  /*15010*/  SHFL.IDX P6, R14, R13, R12, R11 ;  /* 0x0000000c0d0e7389 */ /* 0x00006400000c000b */
[----:B01----:R-:W-:Y:S01]  /*15020*/  ENDCOLLECTIVE ;  /* 0x000000000000791b */ /* 0x003fe20003800000 */
.L_x_1056:
        /* <DEDUP_REMOVED lines=13> */
.L_x_1057:
[----:B------:R-:W-:Y:S01]  /*15100*/  IMAD.MOV.U32 R4, RZ, RZ, R14 ;  /* 0x000000ffff047224 */ /* 0x000fe200078e000e */
[----:B------:R-:W-:Y:S06]  /*15110*/  BRA `(.L_x_1058) ;  /* 0xffffffcc00c07947 */ /* 0x000fec000383ffff */
.L_x_983:
[----:B-1----:R1:W2:Y:S02]  /*15120*/  SYNCS.PHASECHK.TRANS64.TRYWAIT P0, [R17+URZ+0x28420], R0 ;  /* 0x02842000110075a7 */ /* 0x0022a4000800017f */
[----:B--2---:R-:W-:Y:S05]  /*15130*/  @!P0 NANOSLEEP.SYNCS 0x989680 ;  /* 0x009896800000895d */ /* 0x004fea0003900000 */
[----:B------:R-:W2:Y:S02]  /*15140*/  @!P0 SYNCS.PHASECHK.TRANS64 P0, [R17+URZ+0x28420], R0 ;  /* 0x02842000110085a7 */ /* 0x000ea4000800007f */
[----:B--2---:R-:W-:Y:S05]  /*15150*/  @!P0 BRA `(.L_x_983) ;  /* 0xfffffffc00f08947 */ /* 0x004fea000383ffff */
[----:B------:R-:W-:Y:S05]  /*15160*/  BRA `(.L_x_1059) ;  /* 0xffffffd0002c7947 */ /* 0x000fea000383ffff */
.L_x_989:
[----:B0-----:R0:W2:Y:S02]  /*15170*/  SYNCS.PHASECHK.TRANS64.TRYWAIT P0, [R6+URZ+0x28480], R5 ;  /* 0x02848005060075a7 */ /* 0x0010a4000800017f */
[----:B--2---:R-:W-:Y:S05]  /*15180*/  @!P0 NANOSLEEP.SYNCS 0x989680 ;  /* 0x009896800000895d */ /* 0x004fea0003900000 */
[----:B------:R-:W2:Y:S02]  /*15190*/  @!P0 SYNCS.PHASECHK.TRANS64 P0, [R6+URZ+0x28480], R5 ;  /* 0x02848005060085a7 */ /* 0x000ea4000800007f */
[----:B--2---:R-:W-:Y:S05]  /*151a0*/  @!P0 BRA `(.L_x_989) ;  /* 0xfffffffc00f08947 */ /* 0x004fea000383ffff */
[----:B------:R-:W-:Y:S05]  /*151b0*/  BRA `(.L_x_1060) ;  /* 0xffffffd000e47947 */ /* 0x000fea000383ffff */
.L_x_995:
[----:B--2---:R2:W3:Y:S02]  /*151c0*/  SYNCS.PHASECHK.TRANS64.TRYWAIT P0, [R6+URZ+0x28440], R5 ;  /* 0x02844005060075a7 */ /* 0x0044e4000800017f */
[----:B---3--:R-:W-:Y:S05]  /*151d0*/  @!P0 NANOSLEEP.SYNCS 0x989680 ;  /* 0x009896800000895d */ /* 0x008fea0003900000 */
[----:B------:R-:W3:Y:S02]  /*151e0*/  @!P0 SYNCS.PHASECHK.TRANS64 P0, [R6+URZ+0x28440], R5 ;  /* 0x02844005060085a7 */ /* 0x000ee4000800007f */
[----:B---3--:R-:W-:Y:S05]  /*151f0*/  @!P0 BRA `(.L_x_995) ;  /* 0xfffffffc00f08947 */ /* 0x008fea000383ffff */
[----:B------:R-:W-:Y:S05]  /*15200*/  BRA `(.L_x_1061) ;  /* 0xffffffd400a07947 */ /* 0x000fea000383ffff */
.L_x_1002:
[----:B0-----:R0:W2:Y:S02]  /*15210*/  SYNCS.PHASECHK.TRANS64.TRYWAIT P1, [R19+URZ+0x28470], R4 ;  /* 0x02847004130075a7 */ /* 0x0010a4000802017f */
[----:B--2---:R-:W-:Y:S05]  /*15220*/  @!P1 NANOSLEEP.SYNCS 0x989680 ;  /* 0x009896800000995d */ /* 0x004fea0003900000 */
[----:B------:R-:W2:Y:S02]  /*15230*/  @!P1 SYNCS.PHASECHK.TRANS64 P1, [R19+URZ+0x28470], R4 ;  /* 0x02847004130095a7 */ /* 0x000ea4000802007f */
[----:B--2---:R-:W-:Y:S05]  /*15240*/  @!P1 BRA `(.L_x_1002) ;  /* 0xfffffffc00f09947 */ /* 0x004fea000383ffff */
[----:B------:R-:W-:Y:S05]  /*15250*/  BRA `(.L_x_1062) ;  /* 0xffffffd800787947 */ /* 0x000fea000383ffff */
.L_x_1004:
[----:B--2---:R2:W3:Y:S02]  /*15260*/  SYNCS.PHASECHK.TRANS64.TRYWAIT P1, [R19+URZ+0x28460], R3 ;  /* 0x02846003130075a7 */ /* 0x0044e4000802017f */
[----:B---3--:R-:W-:Y:S05]  /*15270*/  @!P1 NANOSLEEP.SYNCS 0x989680 ;  /* 0x009896800000995d */ /* 0x008fea0003900000 */
[----:B------:R-:W3:Y:S02]  /*15280*/  @!P1 SYNCS.PHASECHK.TRANS64 P1, [R19+URZ+0x28460], R3 ;  /* 0x02846003130095a7 */ /* 0x000ee4000802007f */
[----:B---3--:R-:W-:Y:S05]  /*15290*/  @!P1 BRA `(.L_x_1004) ;  /* 0xfffffffc00f09947 */ /* 0x008fea000383ffff */
[----:B------:R-:W-:Y:S05]  /*152a0*/  BRA `(.L_x_1063) ;  /* 0xffffffd800807947 */ /* 0x000fea000383ffff */
.L_x_1011:
[----:B-1----:R1:W2:Y:S02]  /*152b0*/  SYNCS.PHASECHK.TRANS64.TRYWAIT P1, [R2+URZ+0x28470], R3 ;  /* 0x02847003020075a7 */ /* 0x0022a4000802017f */
[----:B--2---:R-:W-:Y:S05]  /*152c0*/  @!P1 NANOSLEEP.SYNCS 0x989680 ;  /* 0x009896800000995d */ /* 0x004fea0003900000 */
[----:B------:R-:W2:Y:S02]  /*152d0*/  @!P1 SYNCS.PHASECHK.TRANS64 P1, [R2+URZ+0x28470], R3 ;  /* 0x02847003020095a7 */ /* 0x000ea4000802007f */
[----:B--2---:R-:W-:Y:S05]  /*152e0*/  @!P1 BRA `(.L_x_1011) ;  /* 0xfffffffc00f09947 */ /* 0x004fea000383ffff */
[----:B------:R-:W-:Y:S05]  /*152f0*/  BRA `(.L_x_1064) ;  /* 0xffffffe000907947 */ /* 0x000fea000383ffff */
.L_x_1013:
[----:B-1----:R1:W2:Y:S02]  /*15300*/  SYNCS.PHASECHK.TRANS64.TRYWAIT P1, [R2+URZ+0x28460], R3 ;  /* 0x02846003020075a7 */ /* 0x0022a4000802017f */
[----:B--2---:R-:W-:Y:S05]  /*15310*/  @!P1 NANOSLEEP.SYNCS 0x989680 ;  /* 0x009896800000995d */ /* 0x004fea0003900000 */
[----:B------:R-:W2:Y:S02]  /*15320*/  @!P1 SYNCS.PHASECHK.TRANS64 P1, [R2+URZ+0x28460], R3 ;  /* 0x02846003020095a7 */ /* 0x000ea4000802007f */
[----:B--2---:R-:W-:Y:S05]  /*15330*/  @!P1 BRA `(.L_x_1013) ;  /* 0xfffffffc00f09947 */ /* 0x004fea000383ffff */
[----:B------:R-:W-:Y:S05]  /*15340*/  BRA `(.L_x_1065) ;  /* 0xffffffe000987947 */ /* 0x000fea000383ffff */
.L_x_1019:
[----:B0-----:R0:W1:Y:S02]  /*15350*/  SYNCS.PHASECHK.TRANS64.TRYWAIT P0, [R0+URZ+0x28420], R3 ;  /* 0x02842003000075a7 */ /* 0x001064000800017f */
[----:B-1----:R-:W-:Y:S05]  /*15360*/  @!P0 NANOSLEEP.SYNCS 0x989680 ;  /* 0x009896800000895d */ /* 0x002fea0003900000 */
[----:B------:R-:W1:Y:S02]  /*15370*/  @!P0 SYNCS.PHASECHK.TRANS64 P0, [R0+URZ+0x28420], R3 ;  /* 0x02842003000085a7 */ /* 0x000e64000800007f */
[----:B-1----:R-:W-:Y:S05]  /*15380*/  @!P0 BRA `(.L_x_1019) ;  /* 0xfffffffc00f08947 */ /* 0x002fea000383ffff */
[----:B------:R-:W-:Y:S05]  /*15390*/  BRA `(.L_x_1066) ;  /* 0xffffffe800ac7947 */ /* 0x000fea000383ffff */
.L_x_1020:
        /* <DEDUP_REMOVED lines=11> */
.L_x_1068:
[----:B------:R-:W-:Y:S05]  /*15450*/  BSYNC B0 ;  /* 0x0000000000007941 */ /* 0x000fea0003800000 */
.L_x_1067:
[----:B------:R-:W-:Y:S05]  /*15460*/  BRA `(.L_x_1069) ;  /* 0xffffffe800947947 */ /* 0x000fea000383ffff */
.L_x_1023:
[----:B------:R-:W-:Y:S01]  /*15470*/  BSSY B1, `(.L_x_1070) ;  /* 0x0000006000017945 */ /* 0x000fe20003800000 */
[----:B------:R-:W-:-:S07]  /*15480*/  IMAD.MOV.U32 R15, RZ, RZ, -0x1 ;  /* 0xffffffffff0f7424 */ /* 0x000fce00078e00ff */
[----:B01----:R-:W-:Y:S05]  /*15490*/  WARPSYNC.COLLECTIVE R15, `(.L_x_1071) ;  /* 0x000000000f0c7348 */ /* 0x003fea0003c00000 */
[----:B------:R-:W-:Y:S02]  /*154a0*/  ELECT P6, UR62, PT ;  /* 0x00000000003e782f */ /* 0x000fe400038c0000 */
[----:B------:R-:W-:Y:S01]  /*154b0*/  MOV R14, UR62 ;  /* 0x0000003e000e7c02 */ /* 0x000fe20008000f00 */
[----:B01----:R-:W-:Y:S10]  /*154c0*/  ENDCOLLECTIVE ;  /* 0x000000000000791b */ /* 0x003ff40003800000 */
.L_x_1071:
[----:B------:R-:W-:Y:S05]  /*154d0*/  BSYNC B1 ;  /* 0x0000000000017941 */ /* 0x000fea0003800000 */
.L_x_1070:
[----:B------:R-:W-:Y:S05]  /*154e0*/  BRA `(.L_x_1072) ;  /* 0xffffffe8008c7947 */ /* 0x000fea000383ffff */
.L_x_1025:
[----:B0-----:R0:W1:Y:S02]  /*154f0*/  SYNCS.PHASECHK.TRANS64.TRYWAIT P1, [R6+URZ], R5 ;  /* 0x00000005060075a7 */ /* 0x001064000802017f */
[----:B-1----:R-:W-:Y:S05]  /*15500*/  @!P1 NANOSLEEP.SYNCS 0x989680 ;  /* 0x009896800000995d */ /* 0x002fea0003900000 */
[----:B------:R-:W1:Y:S02]  /*15510*/  @!P1 SYNCS.PHASECHK.TRANS64 P1, [R6+URZ], R5 ;  /* 0x00000005060095a7 */ /* 0x000e64000802007f */
[----:B-1----:R-:W-:Y:S05]  /*15520*/  @!P1 BRA `(.L_x_1025) ;  /* 0xfffffffc00f09947 */ /* 0x002fea000383ffff */
[----:B------:R-:W-:Y:S05]  /*15530*/  BRA `(.L_x_1073) ;  /* 0xffffffe800c87947 */ /* 0x000fea000383ffff */
.L_x_1026:
[----:B-1----:R1:W2:Y:S02]  /*15540*/  SYNCS.PHASECHK.TRANS64.TRYWAIT P1, [R7+URZ], R2 ;  /* 0x00000002070075a7 */ /* 0x0022a4000802017f */
[----:B--2---:R-:W-:Y:S05]  /*15550*/  @!P1 NANOSLEEP.SYNCS 0x989680 ;  /* 0x009896800000995d */ /* 0x004fea0003900000 */
[----:B------:R-:W2:Y:S02]  /*15560*/  @!P1 SYNCS.PHASECHK.TRANS64 P1, [R7+URZ], R2 ;  /* 0x00000002070095a7 */ /* 0x000ea4000802007f */
[----:B--2---:R-:W-:Y:S05]  /*15570*/  @!P1 BRA `(.L_x_1026) ;  /* 0xfffffffc00f09947 */ /* 0x004fea000383ffff */
[----:B------:R-:W-:Y:S05]  /*15580*/  BRA `(.L_x_1074) ;  /* 0xffffffe800bc7947 */ /* 0x000fea000383ffff */
.L_x_1028:
[----:B--2---:R2:W3:Y:S02]  /*15590*/  SYNCS.PHASECHK.TRANS64.TRYWAIT P1, [R4+URZ+0x28460], R5 ;  /* 0x02846005040075a7 */ /* 0x0044e4000802017f */
[----:B---3--:R-:W-:Y:S05]  /*155a0*/  @!P1 NANOSLEEP.SYNCS 0x989680 ;  /* 0x009896800000995d */ /* 0x008fea0003900000 */
[----:B------:R-:W3:Y:S02]  /*155b0*/  @!P1 SYNCS.PHASECHK.TRANS64 P1, [R4+URZ+0x28460], R5 ;  /* 0x02846005040095a7 */ /* 0x000ee4000802007f */
[----:B---3--:R-:W-:Y:S05]  /*155c0*/  @!P1 BRA `(.L_x_1028) ;  /* 0xfffffffc00f09947 */ /* 0x008fea000383ffff */
[----:B------:R-:W-:Y:S05]  /*155d0*/  BRA `(.L_x_1075) ;  /* 0xffffffe800c07947 */ /* 0x000fea000383ffff */
.L_x_1030:
[----:B---3--:R3:W4:Y:S02]  /*155e0*/  SYNCS.PHASECHK.TRANS64.TRYWAIT P1, [R3+URZ+0x28460], R2 ;  /* 0x02846002030075a7 */ /* 0x008724000802017f */
[----:B----4-:R-:W-:Y:S05]  /*155f0*/  @!P1 NANOSLEEP.SYNCS 0x989680 ;  /* 0x009896800000995d */ /* 0x010fea0003900000 */
[----:B------:R-:W4:Y:S02]  /*15600*/  @!P1 SYNCS.PHASECHK.TRANS64 P1, [R3+URZ+0x28460], R2 ;  /* 0x02846002030095a7 */ /* 0x000f24000802007f */
[----:B----4-:R-:W-:Y:S05]  /*15610*/  @!P1 BRA `(.L_x_1030) ;  /* 0xfffffffc00f09947 */ /* 0x010fea000383ffff */
[----:B------:R-:W-:Y:S05]  /*15620*/  BRA `(.L_x_1076) ;  /* 0xffffffe800c07947 */ /* 0x000fea000383ffff */
.L_x_1032:
[----:B----4-:R4:W0:Y:S02]  /*15630*/  SYNCS.PHASECHK.TRANS64.TRYWAIT P0, [R4+URZ+0x28480], R5 ;  /* 0x02848005040075a7 */ /* 0x010824000800017f */
[----:B0-----:R-:W-:Y:S05]  /*15640*/  @!P0 NANOSLEEP.SYNCS 0x989680 ;  /* 0x009896800000895d */ /* 0x001fea0003900000 */
[----:B------:R-:W0:Y:S02]  /*15650*/  @!P0 SYNCS.PHASECHK.TRANS64 P0, [R4+URZ+0x28480], R5 ;  /* 0x02848005040085a7 */ /* 0x000e24000800007f */
[----:B0-----:R-:W-:Y:S05]  /*15660*/  @!P0 BRA `(.L_x_1032) ;  /* 0xfffffffc00f08947 */ /* 0x001fea000383ffff */
[----:B------:R-:W-:Y:S05]  /*15670*/  BRA `(.L_x_1033) ;  /* 0xffffffe800bc7947 */ /* 0x000fea000383ffff */
.L_x_1077:
        /* <DEDUP_REMOVED lines=16> */
.L_x_12956:


//--------------------- .text._ZN7cutlass13device_kernelIN5flash11enable_sm90INS1_16FlashAttnFwdSm90INS1_25CollectiveMainloopFwdSm90ILi2EN4cute5tupleIJNS5_1CILi1EEES8_S8_EEENS6_IJNS7_ILi128EEENS7_ILi64EEENS7_ILi256EEEEEELi256ENS_12float_e4m3_tEfNS_4arch4Sm90ELb0ELb1ELb1ELb1ELb0ELb0ELb0ELb1ELb1ELb1ELb0ELb0EEENS1_21CollectiveEpilogueFwdINS6_IJSA_SC_SB_EEES9_NS_10bfloat16_tESG_Li256ELb1ELb1ELb0ELb1EEENS1_36VarlenDynamicPersistentTileSchedulerILi128ELi64ELi256ELi128ELb0ELb1ELb1ELb1ELb0ELb1EEEEEEEEEvNT_6ParamsE --------------------------
	.section	.text._ZN7cutlass13device_kernelIN5flash11enable_sm90INS1_16FlashAttnFwdSm90INS1_25CollectiveMainloopFwdSm90ILi2EN4cute5tupleIJNS5_1CILi1EEES8_S8_EEENS6_IJNS7_ILi128EEENS7_ILi64EEENS7_ILi256EEEEEELi256ENS_12float_e4m3_tEfNS_4arch4Sm90ELb0ELb1ELb1ELb1ELb0ELb0ELb0ELb1ELb1ELb1ELb0ELb0EEENS1_21CollectiveEpilogueFwdINS6_IJSA_SC_SB_EEES9_NS_10bfloat16_tESG_Li256ELb1ELb1ELb0ELb1EEENS1_36VarlenDynamicPersistentTileSchedulerILi128ELi64ELi256ELi128ELb0ELb1ELb1ELb1ELb0ELb1EEEEEEEEEvNT_6ParamsE,"ax",@progbits
	.align	128
.text._ZN7cutlass13device_kernelIN5flash11enable_sm90INS1_16FlashAttnFwdSm90INS1_25CollectiveMainloopFwdSm90ILi2EN4cute5tupleIJNS5_1CILi1EEES8_S8_EEENS6_IJNS7_ILi128EEENS7_ILi64EEENS7_ILi256EEEEEELi256ENS_12float_e4m3_tEfNS_4arch4Sm90ELb0ELb1ELb1ELb1ELb0ELb0ELb0ELb1ELb1ELb1ELb0ELb0EEENS1_21CollectiveEpilogueFwdINS6_IJSA_SC_SB_EEES9_NS_10bfloat16_tESG_Li256ELb1ELb1ELb0ELb1EEENS1_36VarlenDynamicPersistentTileSchedulerILi128ELi64ELi256ELi128ELb0ELb1ELb1ELb1ELb0ELb1EEEEEEEEEvNT_6ParamsE:
        .type           _ZN7cutlass13device_kernelIN5flash11enable_sm90INS1_16FlashAttnFwdSm90INS1_25CollectiveMainloopFwdSm90ILi2EN4cute5tupleIJNS5_1CILi1EEES8_S8_EEENS6_IJNS7_ILi128EEENS7_ILi64EEENS7_ILi256EEEEEELi256ENS_12float_e4m3_tEfNS_4arch4Sm90ELb0ELb1ELb1ELb1ELb0ELb0ELb0ELb1ELb1ELb1ELb0ELb0EEENS1_21CollectiveEpilogueFwdINS6_IJSA_SC_SB_EEES9_NS_10bfloat16_tESG_Li256ELb1ELb1ELb0ELb1EEENS1_36VarlenDynamicPersistentTileSchedulerILi128ELi64ELi256ELi128ELb0ELb1ELb1ELb1ELb0ELb1EEEEEEEEEvNT_6ParamsE,@function
        .size           _ZN7cutlass13device_kernelIN5flash11enable_sm90INS1_16FlashAttnFwdSm90INS1_25CollectiveMainloopFwdSm90ILi2EN4cute5tupleIJNS5_1CILi1EEES8_S8_EEENS6_IJNS7_ILi128EEENS7_ILi64EEENS7_ILi256EEEEEELi256ENS_12float_e4m3_tEfNS_4arch4Sm90ELb0ELb1ELb1ELb1ELb0ELb0ELb0ELb1ELb1ELb1ELb0ELb0EEENS1_21CollectiveEpilogueFwdINS6_IJSA_SC_SB_EEES9_NS_10bfloat16_tESG_Li256ELb1ELb1ELb0ELb1EEENS1_36VarlenDynamicPersistentTileSchedulerILi128ELi64ELi256ELi128ELb0ELb1ELb1ELb1ELb0ELb1EEEEEEEEEvNT_6ParamsE,(.L_x_12957 - _ZN7cutlass13device_kernelIN5flash11enable_sm90INS1_16FlashAttnFwdSm90INS1_25CollectiveMainloopFwdSm90ILi2EN4cute5tupleIJNS5_1CILi1EEES8_S8_EEENS6_IJNS7_ILi128EEENS7_ILi64EEENS7_ILi256EEEEEELi256ENS_12float_e4m3_tEfNS_4arch4Sm90ELb0ELb1ELb1ELb1ELb0ELb0ELb0ELb1ELb1ELb1ELb0ELb0EEENS1_21CollectiveEpilogueFwdINS6_IJSA_SC_SB_EEES9_NS_10bfloat16_tESG_Li256ELb1ELb1ELb0ELb1EEENS1_36VarlenDynamicPersistentTileSchedulerILi128ELi64ELi256ELi128ELb0ELb1ELb1ELb1ELb0ELb1EEEEEEEEEvNT_6ParamsE)
        .other          _ZN7cutlass13device_kernelIN5flash11enable_sm90INS1_16FlashAttnFwdSm90INS1_25CollectiveMainloopFwdSm90ILi2EN4cute5tupleIJNS5_1CILi1EEES8_S8_EEENS6_IJNS7_ILi128EEENS7_ILi64EEENS7_ILi256EEEEEELi256ENS_12float_e4m3_tEfNS_4arch4Sm90ELb0ELb1ELb1ELb1ELb0ELb0ELb0ELb1ELb1ELb1ELb0ELb0EEENS1_21CollectiveEpilogueFwdINS6_IJSA_SC_SB_EEES9_NS_10bfloat16_tESG_Li256ELb1ELb1ELb0ELb1EEENS1_36VarlenDynamicPersistentTileSchedulerILi128ELi64ELi256ELi128ELb0ELb1ELb1ELb1ELb0ELb1EEEEEEEEEvNT_6ParamsE,@"STO_CUDA_ENTRY STV_DEFAULT"
_ZN7cutlass13device_kernelIN5flash11enable_sm90INS1_16FlashAttnFwdSm90INS1_25CollectiveMainloopFwdSm90ILi2EN4cute5tupleIJNS5_1CILi1EEES8_S8_EEENS6_IJNS7_ILi128EEENS7_ILi64EEENS7_ILi256EEEEEELi256ENS_12float_e4m3_tEfNS_4arch4Sm90ELb0ELb1ELb1ELb1ELb0ELb0ELb0ELb1ELb1ELb1ELb0ELb0EEENS1_21CollectiveEpilogueFwdINS6_IJSA_SC_SB_EEES9_NS_10bfloat16_tESG_Li256ELb1ELb1ELb0ELb1EEENS1_36VarlenDynamicPersistentTileSchedulerILi128ELi64ELi256ELi128ELb0ELb1ELb1ELb1ELb0ELb1EEEEEEEEEvNT_6ParamsE:
        /* <DEDUP_REMOVED lines=18> */
.L_x_1079:
[----:B------:R-:W-:Y:S05]  /*0120*/  BSYNC B0 ;  /* 0x0000000000007941 */ /* 0x000fea0003800000 */
.L_x_1078:
        /* <DEDUP_REMOVED lines=41> */
.L_x_1080:
        /* <DEDUP_REMOVED lines=22> */
.L_x_1081:
        /* <DEDUP_REMOVED lines=18> */
.L_x_1082:
        /* <DEDUP_REMOVED lines=22> */
.L_x_1083:
        /* <DEDUP_REMOVED lines=22> */
.L_x_1084:
[----:B------:R-:W-:Y:S01]  /*0900*/  PLOP3.LUT P0, PT, PT, PT, UP0, 0x80, 0x0 ;  /* 0x000000000000781c */ /* 0x000fe20003f0f008 */
[----:B------:R-:W-:Y:S01]  /*0910*/  UMOV UR38, 0x1 ;  /* 0x0000000100267882 */ /* 0x000fe20000000000 */
[----:B------:R-:W-:Y:S01]  /*0920*/  NOP ;  /* 0x0000000000007918 */ /* 0x000fe20000000000 */
[----:B------:R-:W-:Y:S01]  /*0930*/  USEL UR38, UR38, 0x2, !UP0 ;  /* 0x0000000226267887 */ /* 0x000fe2000c000000 */
[----:B------:R-:W-:Y:S01]  /*0940*/  ULDC.64 UR52, c[0x0][0x208] ;  /* 0x0000820000347ab9 */ /* 0x000fe20000000a00 */
[----:B012-4-:R-:W-:Y:S08]  /*0950*/  BAR.SYNC.DEFER_BLOCKING 0x0 ;  /* 0x0000000000007b1d */ /* 0x017ff00000010000 */
[----:B------:R-:W-:Y:S05]  /*0960*/  @!P0 BRA `(.L_x_1085) ;  /* 0x000000f400e48947 */ /* 0x000fea0003800000 */
.L_x_1086:
        /* <DEDUP_REMOVED lines=25> */
[----:B------:R-:W-:Y:S01]  /*0b00*/  R2UR UR48, R7 ;  /* 0x00000000073072ca */ /* 0x000fe200000e0000 */
[----:B------:R-:W-:Y:S01]  /*0b10*/  UMOV UR55, URZ ;  /* 0x0000003f00377c82 */ /* 0x000fe20008000000 */
[CC--:B------:R-:W-:Y:S02]  /*0b20*/  LEA.HI R3, R0.reuse, R201.reuse, RZ, 0x7 ;  /* 0x000000c900037211 */ /* 0x0c0fe400078f38ff */
[----:B------:R-:W-:-:S02]  /*0b30*/  LEA.HI R4, R0, R201, RZ, 0x5 ;  /* 0x000000c900047211 */ /* 0x000fc400078f28ff */
[----:B------:R-:W-:Y:S02]  /*0b40*/  LOP3.LUT R2, R3, 0xffffff80, RZ, 0xc0, !PT ;  /* 0xffffff8003027812 */ /* 0x000fe400078ec0ff */
[----:B------:R-:W-:Y:S01]  /*0b50*/  SHF.R.S32.HI R194, RZ, 0x7, R3 ;  /* 0x00000007ffc27819 */ /* 0x000fe20000011403 */
[----:B------:R-:W-:Y:S02]  /*0b60*/  IMAD.SHL.U32 R6, R4, 0x20, RZ ;  /* 0x0000002004067824 */ /* 0x000fe400078e00ff */
[----:B------:R-:W-:Y:S01]  /*0b70*/  IMAD.IADD R193, R201, 0x1, -R2 ;  /* 0x00000001c9c17824 */ /* 0x000fe200078e0a02 */
[----:B------:R-:W-:Y:S02]  /*0b80*/  LEA.HI R2, R0, R201, RZ, 0x4 ;  /* 0x000000c900027211 */ /* 0x000fe400078f20ff */
[----:B------:R-:W-:Y:S02]  /*0b90*/  LOP3.LUT R7, R6, 0xfffffc00, RZ, 0xc0, !PT ;  /* 0xfffffc0006077812 */ /* 0x000fe400078ec0ff */
[----:B------:R-:W-:-:S02]  /*0ba0*/  SHF.R.S32.HI R8, RZ, 0x1f, R193 ;  /* 0x0000001fff087819 */ /* 0x000fc400000114c1 */
[----:B------:R-:W-:Y:S02]  /*0bb0*/  SHF.R.S32.HI R5, RZ, 0x4, R2 ;  /* 0x00000004ff057819 */ /* 0x000fe40000011402 */
[----:B------:R-:W-:Y:S02]  /*0bc0*/  LEA.HI R9, R8, R193, RZ, 0x2 ;  /* 0x000000c108097211 */ /* 0x000fe400078f10ff */
[C---:B------:R-:W-:Y:S02]  /*0bd0*/  LOP3.LUT R4, R2.reuse, 0x3fffff0, RZ, 0xc0, !PT ;  /* 0x03fffff002047812 */ /* 0x040fe400078ec0ff */
[----:B------:R-:W-:Y:S02]  /*0be0*/  LEA.HI R2, R2, R5, RZ, 0x1 ;  /* 0x0000000502027211 */ /* 0x000fe400078f08ff */
[----:B------:R-:W-:Y:S01]  /*0bf0*/  LEA.HI R6, R0, R201, RZ, 0x2 ;  /* 0x000000c900067211 */ /* 0x000fe200078f10ff */
[----:B------:R-:W-:Y:S01]  /*0c00*/  IMAD.IADD R4, R201, 0x1, -R4 ;  /* 0x00000001c9047824 */ /* 0x000fe200078e0a04 */
[----:B------:R-:W-:-:S02]  /*0c10*/  SHF.R.S32.HI R10, RZ, 0x2, R9 ;  /* 0x00000002ff0a7819 */ /* 0x000fc40000011409 */
        /* <DEDUP_REMOVED lines=35> */
.L_x_1190:
[----:B------:R-:W-:Y:S01]  /*0e50*/  ULDC.64 UR6, c[0x0][0xa28] ;  /* 0x00028a0000067ab9 */ /* 0x000fe20000000a00 */
[----:B------:R-:W-:Y:S01]  /*0e60*/  ULDC UR4, c[0x0][0x424] ;  /* 0x0001090000047ab9 */ /* 0x000fe20000000800 */
[----:B------:R-:W-:-:S04]  /*0e70*/  UISETP.NE.U32.AND UP0, UPT, UR6, URZ, UPT ;  /* 0x0000003f0600728c */ /* 0x000fc8000bf05070 */
[----:B------:R-:W-:-:S03]  /*0e80*/  UISETP.NE.AND.EX UP0, UPT, UR7, URZ, UPT, UP0 ;  /* 0x0000003f0700728c */ /* 0x000fc6000bf05300 */
[----:B------:R-:W-:Y:S02]  /*0e90*/  ULDC.64 UR6, c[0x0][0xa18] ;  /* 0x0002860000067ab9 */ /* 0x000fe40000000a00 */
[----:B------:R-:W-:Y:S01]  /*0ea0*/  UISETP.NE.U32.AND UP1, UPT, UR6, URZ, UPT ;  /* 0x0000003f0600728c */ /* 0x000fe2000bf25070 */
[----:B------:R-:W-:-:S03]  /*0eb0*/  PLOP3.LUT P0, PT, PT, PT, UP0, 0x80, 0x0 ;  /* 0x000000000000781c */ /* 0x000fc60003f0f008 */
[----:B------:R-:W-:-:S03]  /*0ec0*/  UISETP.NE.AND.EX UP1, UPT, UR7, URZ, UPT, UP1 ;  /* 0x0000003f0700728c */ /* 0x000fc6000bf25310 */
[----:B------:R-:W-:Y:S02]  /*0ed0*/  @UP0 ULDC.64 UR6, c[0x0][0xa28] ;  /* 0x00028a0000060ab9 */ /* 0x000fe40000000a00 */
[----:B------:R-:W-:Y:S01]  /*0ee0*/  @UP0 UIMAD.WIDE UR6, UR48, 0x4, UR6 ;  /* 0x00000004300608a5 */ /* 0x000fe2000f8e0206 */
[----:B------:R-:W-:-:S05]  /*0ef0*/  PLOP3.LUT P2, PT, PT, PT, UP1, 0x80, 0x0 ;  /* 0x000000000000781c */ /* 0x000fca0003f4f018 */
[----:B------:R-:W-:Y:S01]  /*0f00*/  @UP1 ULDC.64 UR8, c[0x0][0xa18] ;  /* 0x0002860000081ab9 */ /* 0x000fe20000000a00 */
[----:B0--3--:R-:W-:Y:S02]  /*0f10*/  IMAD.U32 R4, RZ, RZ, UR6 ;  /* 0x00000006ff047e24 */ /* 0x009fe4000f8e00ff */
[----:B--2---:R-:W-:Y:S01]  /*0f20*/  IMAD.U32 R5, RZ, RZ, UR7 ;  /* 0x00000007ff057e24 */ /* 0x004fe2000f8e00ff */
[----:B------:R-:W-:-:S04]  /*0f30*/  @UP1 UIMAD.WIDE UR6, UR48, 0x4, UR8 ;  /* 0x00000004300618a5 */ /* 0x000fc8000f8e0208 */
[----:B------:R-:W2:Y:S02]  /*0f40*/  @P0 LDG.E R4, desc[UR52][R4.64] ;  /* 0x0000003404040981 */ /* 0x000ea4000c1e1900 */
[----:B------:R-:W-:Y:S02]  /*0f50*/  IMAD.U32 R6, RZ, RZ, UR6 ;  /* 0x00000006ff067e24 */ /* 0x000fe4000f8e00ff */
[----:B------:R-:W-:Y:S01]  /*0f60*/  IMAD.U32 R7, RZ, RZ, UR7 ;  /* 0x00000007ff077e24 */ /* 0x000fe2000f8e00ff */
[----:B------:R-:W-:-:S04]  /*0f70*/  ULDC.64 UR6, c[0x0][0x418] ;  /* 0x0001060000067ab9 */ /* 0x000fc80000000a00 */
[----:B------:R-:W3:Y:S01]  /*0f80*/  @P2 LDG.E R6, desc[UR52][R6.64] ;  /* 0x0000003406062981 */ /* 0x000ee2000c1e1900 */
[----:B------:R-:W-:Y:S01]  /*0f90*/  UISETP.NE.U32.AND UP0, UPT, UR6, URZ, UPT ;  /* 0x0000003f0600728c */ /* 0x000fe2000bf05070 */
[----:B------:R-:W-:Y:S01]  /*0fa0*/  UMOV UR37, URZ ;  /* 0x0000003f00257c82 */ /* 0x000fe20008000000 */
[----:B------:R-:W-:Y:S02]  /*0fb0*/  ULDC UR45, c[0x0][0x288] ;  /* 0x0000a200002d7ab9 */ /* 0x000fe40000000800 */
[----:B------:R-:W-:-:S03]  /*0fc0*/  UISETP.NE.AND.EX UP0, UPT, UR7, URZ, UPT, UP0 ;  /* 0x0000003f0700728c */ /* 0x000fc6000bf05300 */
[----:B------:R-:W-:Y:S01]  /*0fd0*/  ULDC.64 UR6, c[0x0][0xa20] ;  /* 0x0002880000067ab9 */ /* 0x000fe20000000a00 */
[----:B------:R-:W-:Y:S01]  /*0fe0*/  USEL UR4, UR4, 0x1, UP0 ;  /* 0x0000000104047887 */ /* 0x000fe20008000000 */
[----:B------:R-:W-:Y:S01]  /*0ff0*/  ISETP.NE.U32.AND P1, PT, RZ, UR6, PT ;  /* 0x00000006ff007c0c */ /* 0x000fe2000bf25070 */
[----:B------:R-:W-:Y:S02]  /*1000*/  ULDC UR6, c[0x0][0x2f0] ;  /* 0x0000bc0000067ab9 */ /* 0x000fe40000000800 */
[----:B------:R-:W-:Y:S01]  /*1010*/  UIMAD UR4, UR4, UR6, URZ ;  /* 0x00000006040472a4 */ /* 0x000fe2000f8e023f */
[----:B------:R-:W-:Y:S02]  /*1020*/  ISETP.NE.AND.EX P1, PT, RZ, UR7, PT, P1 ;  /* 0x00000007ff007c0c */ /* 0x000fe4000bf25310 */
[----:B--2---:R-:W-:Y:S02]  /*1030*/  @P0 R2UR UR37, R4 ;  /* 0x00000000042502ca */ /* 0x004fe400000e0000 */
[----:B---3--:R-:W-:Y:S01]  /*1040*/  @P2 R2UR UR45, R6 ;  /* 0x00000000062d22ca */ /* 0x008fe200000e0000 */
[----:B-1--4-:R-:W-:-:S14]  /*1050*/  @P2 BRA `(.L_x_1087) ;  /* 0x0000000000342947 */ /* 0x012fdc0003800000 */
        /* <DEDUP_REMOVED lines=13> */
.L_x_1087:
[----:B------:R-:W-:Y:S01]  /*1130*/  UMOV UR43, UR49 ;  /* 0x00000031002b7c82 */ /* 0x000fe20008000000 */
[----:B------:R-:W-:Y:S01]  /*1140*/  UMOV UR42, UR48 ;  /* 0x00000030002a7c82 */ /* 0x000fe20008000000 */
[----:B------:R-:W-:Y:S05]  /*1150*/  @!P1 BRA `(.L_x_1088) ;  /* 0x00000000001c9947 */ /* 0x000fea0003800000 */
[----:B------:R-:W-:Y:S02]  /*1160*/  ULDC.64 UR6, c[0x0][0xa20] ;  /* 0x0002880000067ab9 */ /* 0x000fe40000000a00 */
[----:B------:R-:W-:-:S06]  /*1170*/  UIMAD.WIDE UR6, UR48, 0x4, UR6 ;  /* 0x00000004300678a5 */ /* 0x000fcc000f8e0206 */
[----:B------:R-:W-:Y:S02]  /*1180*/  IMAD.U32 R4, RZ, RZ, UR6 ;  /* 0x00000006ff047e24 */ /* 0x000fe4000f8e00ff */
[----:B------:R-:W-:-:S05]  /*1190*/  IMAD.U32 R5, RZ, RZ, UR7 ;  /* 0x00000007ff057e24 */ /* 0x000fca000f8e00ff */
[----:B------:R-:W2:Y:S02]  /*11a0*/  LDG.E R4, desc[UR52][R4.64] ;  /* 0x0000003404047981 */ /* 0x000ea4000c1e1900 */
[----:B--2---:R-:W-:Y:S01]  /*11b0*/  R2UR UR4, R4 ;  /* 0x00000000040472ca */ /* 0x004fe200000e0000 */
[----:B------:R-:W-:-:S14]  /*11c0*/  BRA `(.L_x_1089) ;  /* 0x0000000000347947 */ /* 0x000fdc0003800000 */
.L_x_1088:
        /* <DEDUP_REMOVED lines=13> */
.L_x_1089:
[----:B------:R-:W-:Y:S01]  /*12a0*/  ULDC UR6, c[0x0][0x448] ;  /* 0x0001120000067ab9 */ /* 0x000fe20000000800 */
[----:B------:R-:W-:Y:S02]  /*12b0*/  USHF.L.U32 UR36, UR5, 0x7, URZ ;  /* 0x0000000705247899 */ /* 0x000fe4000800063f */
[----:B------:R-:W-:Y:S02]  /*12c0*/  UISETP.NE.AND UP1, UPT, UR6, 0x1, UPT ;  /* 0x000000010600788c */ /* 0x000fe4000bf25270 */
[----:B------:R-:W-:Y:S02]  /*12d0*/  UIADD3 UR8, UR36, 0x7f, URZ ;  /* 0x0000007f24087890 */ /* 0x000fe4000fffe03f */
[----:B------:R-:W-:-:S03]  /*12e0*/  UIADD3 UR37, -UR37, UR4, URZ ;  /* 0x0000000425257290 */ /* 0x000fc6000fffe13f */
[----:B------:R-:W-:Y:S01]  /*12f0*/  ULDC.64 UR4, c[0x0][0x9e0] ;  /* 0x0002780000047ab9 */ /* 0x000fe20000000a00 */
[----:B------:R-:W-:Y:S02]  /*1300*/  UIADD3 UR9, UR37, 0x1, -UR45 ;  /* 0x0000000125097890 */ /* 0x000fe4000fffe82d */
[----:B------:R-:W-:Y:S01]  /*1310*/  UISETP.GE.AND UP0, UPT, UR5, 0x1, UPT ;  /* 0x000000010500788c */ /* 0x000fe2000bf06270 */
[----:B------:R-:W-:Y:S01]  /*1320*/  @UP1 ULDC UR6, c[0x0][0x44c] ;  /* 0x0001130000061ab9 */ /* 0x000fe20000000800 */
[----:B------:R-:W-:Y:S01]  /*1330*/  @UP1 ULDC UR10, c[0x0][0x450] ;  /* 0x00011400000a1ab9 */ /* 0x000fe20000000800 */
[----:B------:R-:W-:-:S03]  /*1340*/  UIMAD.WIDE.U32 UR6, UR8, UR6, URZ ;  /* 0x00000006080672a5 */ /* 0x000fc6000f8e003f */
[----:B------:R-:W-:Y:S01]  /*1350*/  PLOP3.LUT P1, PT, PT, PT, UP0, 0x80, 0x0 ;  /* 0x000000000000781c */ /* 0x000fe20003f2f008 */
[----:B------:R-:W-:-:S04]  /*1360*/  @UP1 USHF.R.U32.HI UR8, URZ, UR10, UR7 ;  /* 0x0000000a3f081299 */ /* 0x000fc80008011607 */
[----:B------:R-:W-:-:S04]  /*1370*/  UIADD3 UR8, UR9, UR8, URZ ;  /* 0x0000000809087290 */ /* 0x000fc8000fffe03f */
[----:B------:R-:W-:-:S06]  /*1380*/  UIADD3 UR4, UR8, UR4, URZ ;  /* 0x0000000408047290 */ /* 0x000fcc000fffe03f */
[----:B------:R-:W-:Y:S01]  /*1390*/  IMAD.U32 R0, RZ, RZ, UR4 ;  /* 0x00000004ff007e24 */ /* 0x000fe2000f8e00ff */
[----:B------:R-:W-:Y:S06]  /*13a0*/  @!P1 BRA `(.L_x_1090) ;  /* 0x0000000000409947 */ /* 0x000fec0003800000 */
        /* <DEDUP_REMOVED lines=10> */
.L_x_1091:
[----:B------:R-:W-:-:S11]  /*1450*/  UISETP.NE.AND UP0, UPT, UR5, 0x1, UPT ;  /* 0x000000010500788c */ /* 0x000fd6000bf05270 */
[----:B------:R-:W-:Y:S02]  /*1460*/  @UP0 ULDC.64 UR8, c[0x0][0x9e8] ;  /* 0x00027a0000080ab9 */ /* 0x000fe40000000a00 */
[----:B------:R-:W-:-:S04]  /*1470*/  UIMAD.WIDE.U32 UR6, UR4, UR8, URZ ;  /* 0x00000008040672a5 */ /* 0x000fc8000f8e003f */
[----:B------:R-:W-:-:S12]  /*1480*/  @UP0 USHF.R.U32.HI UR4, URZ, UR9, UR7 ;  /* 0x000000093f040299 */ /* 0x000fd80008011607 */
.L_x_1092:
[----:B------:R-:W-:-:S06]  /*1490*/  UIMAD UR4, UR4, UR5, UR5 ;  /* 0x00000005040472a4 */ /* 0x000fcc000f8e0205 */
[----:B------:R-:W-:-:S07]  /*14a0*/  VIMNMX R0, R0, UR4, PT ;  /* 0x0000000400007c48 */ /* 0x000fce000bfe0100 */
.L_x_1090:
[----:B------:R-:W-:Y:S01]  /*14b0*/  UIADD3 UR4, UR37, 0x3f, URZ ;  /* 0x0000003f25047890 */ /* 0x000fe2000fffe03f */
        /* <DEDUP_REMOVED lines=10> */
[----:B------:R-:W-:-:S02]  /*1560*/  UIADD3 UR56, UR37, -UR45, URZ ;  /* 0x8000002d25387290 */ /* 0x000fc4000fffe03f */
        /* <DEDUP_REMOVED lines=17> */
.L_x_1094:
[----:B------:R-:W-:-:S11]  /*1680*/  UISETP.NE.AND UP0, UPT, UR5, 0x1, UPT ;  /* 0x000000010500788c */ /* 0x000fd6000bf05270 */
[----:B------:R-:W-:Y:S02]  /*1690*/  @UP0 ULDC.64 UR10, c[0x0][0x9e8] ;  /* 0x00027a00000a0ab9 */ /* 0x000fe40000000a00 */
[----:B------:R-:W-:-:S04]  /*16a0*/  UIMAD.WIDE.U32 UR6, UR4, UR10, URZ ;  /* 0x0000000a040672a5 */ /* 0x000fc8000f8e003f */
[----:B------:R-:W-:-:S12]  /*16b0*/  @UP0 USHF.R.U32.HI UR4, URZ, UR11, UR7 ;  /* 0x0000000b3f040299 */ /* 0x000fd80008011607 */
.L_x_1095:
[----:B------:R-:W-:-:S04]  /*16c0*/  UIMAD UR4, UR4, UR5, URZ ;  /* 0x00000005040472a4 */ /* 0x000fc8000f8e023f */
[----:B------:R-:W-:-:S04]  /*16d0*/  UISETP.LT.AND UP0, UPT, UR9, UR4, UPT ;  /* 0x000000040900728c */ /* 0x000fc8000bf01270 */
[----:B------:R-:W-:-:S12]  /*16e0*/  USEL UR9, UR9, UR4, !UP0 ;  /* 0x0000000409097287 */ /* 0x000fd8000c000000 */
.L_x_1093:
        /* <DEDUP_REMOVED lines=71> */
[----:B------:R-:W-:Y:S01]  /*1b60*/  IMAD.MOV.U32 R164, RZ, RZ, RZ ;  /* 0x000000ffffa47224 */ /* 0x000fe200078e00ff */
        /* <DEDUP_REMOVED lines=35> */
.L_x_1097:
        /* <DEDUP_REMOVED lines=56> */
.L_x_1294:
[----:B------:R-:W-:Y:S05]  /*2120*/  @!P0 BRA `(.L_x_1099) ;  /* 0x0000000000048947 */ /* 0x000fea0003800000 */
[----:B------:R-:W-:Y:S01]  /*2130*/  BPT.TRAP 0x1 ;  /* 0x000000040000795c */ /* 0x000fe20000300000 */
.L_x_1099:
[----:B------:R-:W-:Y:S02]  /*2140*/  IMAD.U32 R6, RZ, RZ, UR55 ;  /* 0x00000037ff067e24 */ /* 0x000fe4000f8e00ff */
[----:B0-----:R-:W-:-:S03]  /*2150*/  IMAD.U32 R3, RZ, RZ, UR50 ;  /* 0x00000032ff037e24 */ /* 0x001fc6000f8e00ff */
[----:B------:R-:W-:Y:S02]  /*2160*/  LEA R6, R6, UR41, 0x3 ;  /* 0x0000002906067c11 */ /* 0x000fe4000f8e18ff */
[----:B------:R-:W-:-:S04]  /*2170*/  SHF.L.U32 R3, R3, 0x1f, RZ ;  /* 0x0000001f03037819 */ /* 0x000fc800000006ff */
[----:B------:R0:W1:Y:S01]  /*2180*/  SYNCS.PHASECHK.TRANS64.TRYWAIT P2, [R6+URZ+0x28430], R3 ;  /* 0x02843003060075a7 */ /* 0x000062000804017f */
[----:B------:R-:W-:Y:S05]  /*2190*/  @!P0 BRA `(.L_x_1100) ;  /* 0x0000000000048947 */ /* 0x000fea0003800000 */
[----:B------:R-:W-:Y:S01]  /*21a0*/  BPT.TRAP 0x1 ;  /* 0x000000040000795c */ /* 0x000fe20000300000 */
.L_x_1100:
[----:B------:R-:W2:Y:S02]  /*21b0*/  S2R R4, SR_TID.X ;  /* 0x0000000000047919 */ /* 0x000ea40000002100 */
[----:B--2---:R-:W-:Y:S01]  /*21c0*/  LOP3.LUT P1, RZ, R4, 0x7f, RZ, 0xc0, !PT ;  /* 0x0000007f04ff7812 */ /* 0x004fe2000782c0ff */
[----:B-1----:R-:W-:-:S12]  /*21d0*/  @P2 BRA `(.L_x_1101) ;  /* 0x0000000000082947 */ /* 0x002fd80003800000 */
[----:B------:R-:W1:Y:S02]  /*21e0*/  SYNCS.PHASECHK.TRANS64.TRYWAIT P2, [R6+URZ+0x28430], R3 ;  /* 0x02843003060075a7 */ /* 0x000e64000804017f */
[----:B-1----:R-:W-:Y:S05]  /*21f0*/  @!P2 BRA `(.L_x_1102) ;  /* 0x000001400010a947 */ /* 0x002fea0003800000 */
.L_x_1101:
[----:B------:R-:W-:Y:S05]  /*2200*/  WARPSYNC.ALL ;  /* 0x0000000000007948 */ /* 0x000fea0003800000 */
[----:B------:R-:W-:Y:S01]  /*2210*/  UIADD3 UR4, UR41, 0x20000, URZ ;  /* 0x0002000029047890 */ /* 0x000fe2000fffe03f */
[----:B------:R-:W-:Y:S01]  /*2220*/  WARPGROUP.ARRIVE ;  /* 0x00000000000079c5 */ /* 0x000fe20000000000 */
[----:B------:R-:W-:Y:S01]  /*2230*/  ULOP3.LUT UR32, UR54, 0x10000, URZ, 0xfc, !UPT ;  /* 0x0001000036207892 */ /* 0x000fe2000f8efc3f */
[----:B01----:R-:W-:Y:S01]  /*2240*/  VIADD R3, R17, UR36 ;  /* 0x0000002411037c36 */ /* 0x003fe20008000000 */
[----:B------:R-:W-:Y:S01]  /*2250*/  USHF.R.U32.HI UR4, URZ, 0x4, UR4 ;  /* 0x000000043f047899 */ /* 0x000fe20008011604 */
[----:B------:R-:W-:Y:S01]  /*2260*/  UMOV UR33, 0x40000040 ;  /* 0x4000004000217882 */ /* 0x000fe20000000000 */
[----:B------:R-:W-:-:S02]  /*2270*/  UMOV UR35, 0x40000040 ;  /* 0x4000004000237882 */ /* 0x000fc40000000000 */
[----:B------:R-:W-:Y:S01]  /*2280*/  ULOP3.LUT UR4, UR4, 0x3fff, URZ, 0xc0, !UPT ;  /* 0x00003fff04047892 */ /* 0x000fe2000f8ec03f */
[----:B------:R-:W-:Y:S01]  /*2290*/  IMAD.MOV.U32 R4, RZ, RZ, R3 ;  /* 0x000000ffff047224 */ /* 0x000fe200078e0003 */
[----:B------:R-:W-:Y:S01]  /*22a0*/  UMOV UR5, 0x40000040 ;  /* 0x4000004000057882 */ /* 0x000fe20000000000 */
[----:B------:R-:W-:Y:S01]  /*22b0*/  UMOV UR7, 0x40000040 ;  /* 0x4000004000077882 */ /* 0x000fe20000000000 */
[----:B------:R-:W-:Y:S02]  /*22c0*/  ULOP3.LUT UR51, UR4, 0x10000, URZ, 0xfc, !UPT ;  /* 0x0001000004337892 */ /* 0x000fe4000f8efc3f */
[----:B------:R-:W-:Y:S02]  /*22d0*/  UIADD3 UR4, UR32, 0x2, URZ ;  /* 0x0000000220047890 */ /* 0x000fe4000fffe03f */
[----:B------:R-:W-:Y:S02]  /*22e0*/  ULEA UR34, UR55, UR51, 0xa ;  /* 0x0000003337227291 */ /* 0x000fe4000f8e503f */
[----:B------:R-:W-:-:S02]  /*22f0*/  UIADD3 UR8, UR32, 0x4, URZ ;  /* 0x0000000420087890 */ /* 0x000fc4000fffe03f */
        /* <DEDUP_REMOVED lines=39> */
[----:B------:R-:W-:Y:S01]  /*2570*/  IMAD.MOV.U32 R5, RZ, RZ, -0x40 ;  /* 0xffffffc0ff057424 */ /* 0x000fe200078e00ff */
[----:B------:R-:W-:Y:S02]  /*2580*/  ULDC.64 UR6, c[0x0][0x9e0] ;  /* 0x0002780000067ab9 */ /* 0x000fe40000000a00 */
[----:B------:R-:W-:Y:S01]  /*2590*/  @!P1 PRMT R3, RZ, 0x654, R3 ;  /* 0x00000654ff039816 */ /* 0x000fe20000000003 */
[----:B------:R-:W0:Y:S01]  /*25a0*/  SHFL.IDX PT, R6, R4, RZ, 0x1c1f ;  /* 0x001c1fff04067589 */ /* 0x000e2200000e0000 */
[----:B------:R-:W-:-:S06]  /*25b0*/  UISETP.GE.AND UP1, UPT, UR7, 0x1, UPT ;  /* 0x000000010700788c */ /* 0x000fcc000bf26270 */
        /* <DEDUP_REMOVED lines=22> */
[----:B------:R1:W-:Y:S01]  /*2720*/  @!P1 SYNCS.ARRIVE.TRANS64.RED.A1T0 RZ, [R3+URZ], RZ ;  /* 0x000000ff03ff99a7 */ /* 0x0003e2000810043f */
        /* <DEDUP_REMOVED lines=10> */
[----:B--2---:R-:W-:-:S02]  /*27d0*/  IMAD R30, R58, R5, 0x40 ;  /* 0x000000403a1e7424 */ /* 0x004fc400078e0205 */
[C---:B------:R-:W-:Y:S01]  /*27e0*/  FMUL.FTZ R40, R0.reuse, R40 ;  /* 0x0000002800287220 */ /* 0x040fe20000410000 */
[C---:B------:R-:W-:Y:S01]  /*27f0*/  FMUL.FTZ R41, R0.reuse, R41 ;  /* 0x0000002900297220 */ /* 0x040fe20000410000 */
[----:B------:R-:W-:Y:S01]  /*2800*/  FMUL.FTZ R44, R0, R44 ;  /* 0x0000002c002c7220 */ /* 0x000fe20000410000 */
[----:B-1----:R-:W-:Y:S02]  /*2810*/  VIADD R3, R30, 0x1 ;  /* 0x000000011e037836 */ /* 0x002fe40000000000 */
        /* <DEDUP_REMOVED lines=15> */
[----:B------:R-:W-:Y:S01]  /*2910*/  FMUL.FTZ R46, R0, R46 ;  /* 0x0000002e002e7220 */ /* 0x000fe20000410000 */
[----:B------:R-:W-:-:S02]  /*2920*/  IMAD R5, R2, -0x2, R3 ;  /* 0xfffffffe02057824 */ /* 0x000fc400078e0203 */
[C---:B------:R-:W-:Y:S01]  /*2930*/  FMUL.FTZ R31, R0.reuse, R31 ;  /* 0x0000001f001f7220 */ /* 0x040fe20000410000 */
[----:B------:R-:W4:Y:S01]  /*2940*/  MUFU.TANH R24, R24 ;  /* 0x0000001800187308 */ /* 0x000f220000002400 */
[----:B-1----:R-:W-:Y:S02]  /*2950*/  IMAD.U32 R34, RZ, RZ, UR45 ;  /* 0x0000002dff227e24 */ /* 0x002fe4000f8e00ff */
[----:B------:R-:W-:Y:S01]  /*2960*/  FMUL.FTZ R35, R0, R35 ;  /* 0x0000002300237220 */ /* 0x000fe20000410000 */
[----:B------:R-:W-:Y:S02]  /*2970*/  VIADD R3, R30, UR37 ;  /* 0x000000251e037c36 */ /* 0x000fe40008000000 */
[----:B------:R-:W-:Y:S01]  /*2980*/  FMUL.FTZ R27, R0, R27 ;  /* 0x0000001b001b7220 */ /* 0x000fe20000410000 */
[----:B------:R-:W-:Y:S01]  /*2990*/  IADD3 R5, -R34, UR37, R5 ;  /* 0x0000002522057c10 */ /* 0x000fe2000fffe105 */
[----:B------:R-:W1:Y:S04]  /*29a0*/  MUFU.TANH R25, R25 ;  /* 0x0000001900197308 */ /* 0x000e680000002400 */
[----:B------:R-:W-:-:S04]  /*29b0*/  VIADD R34, R5, UR6 ;  /* 0x0000000605227c36 */ /* 0x000fc80008000000 */
        /* <DEDUP_REMOVED lines=25> */
[----:B------:R5:W1:Y:S08]  /*2b50*/  MUFU.TANH R10, R31 ;  /* 0x0000001f000a7308 */ /* 0x000a700000002400 */
[----:B------:R3:W1:Y:S01]  /*2b60*/  MUFU.TANH R12, R35 ;  /* 0x00000023000c7308 */ /* 0x0006620000002400 */
[----:B-----5:R-:W-:-:S05]  /*2b70*/  IMAD R31, R2, -0x2, R3 ;  /* 0xfffffffe021f7824 */ /* 0x020fca00078e0203 */
[----:B0-----:R-:W-:Y:S02]  /*2b80*/  VIADDMNMX R3, R6, R34, R31, PT ;  /* 0x0000002206037246 */ /* 0x001fe4000380011f */
[----:B------:R0:W1:Y:S01]  /*2b90*/  MUFU.TANH R9, R27 ;  /* 0x0000001b00097308 */ /* 0x0000620000002400 */
[----:B---3--:R-:W-:-:S04]  /*2ba0*/  VIADD R35, R5, UR54 ;  /* 0x0000003605237c36 */ /* 0x008fc80008000000 */
[----:B------:R-:W-:Y:S01]  /*2bb0*/  IMAD.IADD R5, R35, 0x1, R6 ;  /* 0x0000000123057824 */ /* 0x000fe200078e0206 */
[----:B0-----:R-:W-:Y:S01]  /*2bc0*/  LEA R27, R58, 0xffffffc0, 0x6 ;  /* 0xffffffc03a1b7811 */ /* 0x001fe200078e30ff */
[----:B--2-4-:R-:W-:Y:S06]  /*2bd0*/  @P2 BRA `(.L_x_1103) ;  /* 0x00000000005c2947 */ /* 0x014fec0003800000 */
[----:B------:R-:W-:Y:S01]  /*2be0*/  IMAD.U32 R7, RZ, RZ, UR45 ;  /* 0x0000002dff077e24 */ /* 0x000fe2000f8e00ff */
[----:B------:R-:W-:Y:S04]  /*2bf0*/  BSSY B0, `(.L_x_1104) ;  /* 0x0000011000007945 */ /* 0x000fe80003800000 */
[----:B------:R-:W-:-:S04]  /*2c00*/  IADD3 R6, -R7, UR37, R6 ;  /* 0x0000002507067c10 */ /* 0x000fc8000fffe106 */
        /* <DEDUP_REMOVED lines=10> */
.L_x_1105:
[----:B------:R-:W-:-:S06]  /*2cb0*/  UISETP.NE.AND UP2, UPT, UR7, 0x1, UPT ;  /* 0x000000010700788c */ /* 0x000fcc000bf45270 */
[----:B------:R-:W-:-:S05]  /*2cc0*/  PLOP3.LUT P2, PT, PT, PT, UP2, 0x80, 0x0 ;  /* 0x000000000000781c */ /* 0x000fca0003f4f028 */
[----:B------:R-:W-:-:S08]  /*2cd0*/  @UP2 ULDC.64 UR10, c[0x0][0x9e8] ;  /* 0x00027a00000a2ab9 */ /* 0x000fd00000000a00 */
[----:B------:R-:W-:-:S05]  /*2ce0*/  @P2 IMAD.HI.U32 R7, R6, UR10, RZ ;  /* 0x0000000a06072c27 */ /* 0x000fca000f8e00ff */
[----:B------:R-:W-:-:S07]  /*2cf0*/  @P2 SHF.R.U32.HI R6, RZ, UR11, R7 ;  /* 0x0000000bff062c19 */ /* 0x000fce0008011607 */
.L_x_1106:
[----:B------:R-:W-:Y:S05]  /*2d00*/  BSYNC B0 ;  /* 0x0000000000007941 */ /* 0x000fea0003800000 */
.L_x_1104:
[----:B------:R-:W-:-:S04]  /*2d10*/  IMAD R7, R6, UR7, -R27 ;  /* 0x0000000706077c24 */ /* 0x000fc8000f8e0a1b */
[----:B------:R-:W-:-:S05]  /*2d20*/  IMAD R6, R2, -0x2, R7 ;  /* 0xfffffffe02067824 */ /* 0x000fca00078e0207 */
[----:B------:R-:W-:Y:S02]  /*2d30*/  VIMNMX R5, R5, R6, !PT ;  /* 0x0000000605057248 */ /* 0x000fe40007fe0100 */
[----:B------:R-:W-:-:S07]  /*2d40*/  VIADDMNMX R3, R6, UR7, R3, PT ;  /* 0x0000000706037c46 */ /* 0x000fce000b800103 */
.L_x_1103:
[C---:B------:R-:W-:Y:S01]  /*2d50*/  ISETP.GE.AND P2, PT, R30.reuse, 0x2, PT ;  /* 0x000000021e00780c */ /* 0x040fe20003f46270 */
[----:B------:R-:W0:Y:S01]  /*2d60*/  SHFL.IDX PT, R4, R4, 0x1, 0x1c1f ;  /* 0x003c1f0004047f89 */ /* 0x000e2200000e0000 */
[C---:B------:R-:W-:Y:S02]  /*2d70*/  ISETP.GE.AND P6, PT, R30.reuse, 0xa, PT ;  /* 0x0000000a1e00780c */ /* 0x040fe40003fc6270 */
[----:B------:R-:W-:Y:S02]  /*2d80*/  ISETP.GT.AND P4, PT, R5, 0x1, !P2 ;  /* 0x000000010500780c */ /* 0x000fe40005784270 */
[----:B------:R-:W-:Y:S02]  /*2d90*/  ISETP.GE.AND P3, PT, R30, 0x9, PT ;  /* 0x000000091e00780c */ /* 0x000fe40003f66270 */
[----:B------:R-:W-:Y:S02]  /*2da0*/  ISETP.LT.OR P4, PT, R3, 0x2, P4 ;  /* 0x000000020300780c */ /* 0x000fe40002781670 */
[----:B------:R-:W-:-:S02]  /*2db0*/  ISETP.GT.AND P5, PT, R5, 0x8, !P3 ;  /* 0x000000080500780c */ /* 0x000fc40005fa4270 */
[----:B-1----:R-:W-:Y:S02]  /*2dc0*/  FSEL R38, R25, -INF , !P4 ;  /* 0xff80000019267808 */ /* 0x002fe40006000000 */
        /* <DEDUP_REMOVED lines=87> */
.L_x_1109:
[----:B------:R-:W-:-:S06]  /*3340*/  UISETP.NE.AND UP2, UPT, UR7, 0x1, UPT ;  /* 0x000000010700788c */ /* 0x000fcc000bf45270 */
[----:B------:R-:W-:-:S05]  /*3350*/  PLOP3.LUT P6, PT, PT, PT, UP2, 0x80, 0x0 ;  /* 0x000000000000781c */ /* 0x000fca0003fcf028 */
[----:B------:R-:W-:-:S08]  /*3360*/  @UP2 ULDC.64 UR10, c[0x0][0x9e8] ;  /* 0x00027a00000a2ab9 */ /* 0x000fd00000000a00 */
[----:B------:R-:W-:Y:S01]  /*3370*/  @P6 IMAD.HI.U32 R7, R4, UR10, RZ ;  /* 0x0000000a04076c27 */ /* 0x000fe2000f8e00ff */
[----:B------:R-:W-:-:S13]  /*3380*/  PLOP3.LUT P6, PT, PT, PT, UP2, 0x80, 0x0 ;  /* 0x000000000000781c */ /* 0x000fda0003fcf028 */
[----:B------:R-:W-:-:S07]  /*3390*/  @P6 SHF.R.U32.HI R4, RZ, UR11, R7 ;  /* 0x0000000bff046c19 */ /* 0x000fce0008011607 */
.L_x_1110:
[----:B------:R-:W-:Y:S05]  /*33a0*/  BSYNC B0 ;  /* 0x0000000000007941 */ /* 0x000fea0003800000 */
.L_x_1108:
[----:B------:R-:W-:-:S04]  /*33b0*/  IMAD R7, R4, UR7, -R27 ;  /* 0x0000000704077c24 */ /* 0x000fc8000f8e0a1b */
[----:B------:R-:W-:-:S05]  /*33c0*/  IMAD R4, R2, -0x2, R7 ;  /* 0xfffffffe02047824 */ /* 0x000fca00078e0207 */
[----:B------:R-:W-:Y:S02]  /*33d0*/  VIMNMX R5, R5, R4, !PT ;  /* 0x0000000405057248 */ /* 0x000fe40007fe0100 */
[----:B------:R-:W-:-:S07]  /*33e0*/  VIADDMNMX R3, R4, UR7, R3, PT ;  /* 0x0000000704037c46 */ /* 0x000fce000b800103 */
.L_x_1107:
[----:B------:R-:W-:Y:S01]  /*33f0*/  ISETP.GT.AND P2, PT, R5, 0x1, !P2 ;  /* 0x000000010500780c */ /* 0x000fe20005744270 */
[----:B------:R-:W-:Y:S01]  /*3400*/  ULDC UR14, c[0x0][0x988] ;  /* 0x00026200000e7ab9 */ /* 0x000fe20000000800 */
[----:B------:R-:W-:Y:S01]  /*3410*/  ISETP.NE.AND P6, PT, R6, RZ, PT ;  /* 0x000000ff0600720c */ /* 0x000fe20003fc5270 */
[----:B------:R-:W-:Y:S01]  /*3420*/  @UP0 ULDC UR10, c[0x0][0x44c] ;  /* 0x00011300000a0ab9 */ /* 0x000fe20000000800 */
[----:B------:R-:W-:Y:S01]  /*3430*/  ISETP.LT.OR P2, PT, R3, 0x2, P2 ;  /* 0x000000020300780c */ /* 0x000fe20001741670 */
[----:B------:R-:W-:Y:S01]  /*3440*/  UIMAD.WIDE.U32 UR10, UR36, UR10, URZ ;  /* 0x0000000a240a72a5 */ /* 0x000fe2000f8e003f */
[----:B------:R-:W-:Y:S01]  /*3450*/  FMNMX.FTZ R6, R28, R38, !PT ;  /* 0x000000261c067209 */ /* 0x000fe20007810000 */
[----:B------:R-:W-:Y:S01]  /*3460*/  @UP0 ULDC UR18, c[0x0][0x450] ;  /* 0x0001140000120ab9 */ /* 0x000fe20000000800 */
[----:B------:R-:W-:Y:S01]  /*3470*/  FSEL R9, R9, -INF , !P2 ;  /* 0xff80000009097808 */ /* 0x000fe20005000000 */
[----:B------:R-:W-:Y:S01]  /*3480*/  UMOV UR15, UR36 ;  /* 0x00000024000f7c82 */ /* 0x000fe20008000000 */
[----:B------:R-:W-:Y:S01]  /*3490*/  ISETP.NE.AND P2, PT, R25, RZ, PT ;  /* 0x000000ff1900720c */ /* 0x000fe20003f45270 */
[----:B------:R-:W-:Y:S01]  /*34a0*/  @UP0 USHF.R.U32.HI UR15, URZ, UR18, UR11 ;  /* 0x000000123f0f0299 */ /* 0x000fe2000801160b */
[----:B------:R-:W-:-:S02]  /*34b0*/  FMNMX.FTZ R6, R42, R6, !PT ;  /* 0x000000062a067209 */ /* 0x000fc40007810000 */
[----:B------:R-:W-:Y:S01]  /*34c0*/  ISETP.GT.AND P2, PT, R5, 0x9, !P2 ;  /* 0x000000090500780c */ /* 0x000fe20005744270 */
[----:B------:R-:W-:Y:S01]  /*34d0*/  UIADD3 UR56, UR56, UR15, URZ ;  /* 0x0000000f38387290 */ /* 0x000fe2000fffe03f */
[----:B------:R-:W-:Y:S02]  /*34e0*/  FMNMX.FTZ R6, R46, R6, !PT ;  /* 0x000000062e067209 */ /* 0x000fe40007810000 */
[----:B------:R-:W-:Y:S01]  /*34f0*/  ISETP.LT.OR P2, PT, R3, 0xa, P2 ;  /* 0x0000000a0300780c */ /* 0x000fe20001741670 */
[----:B------:R-:W-:Y:S01]  /*3500*/  UIADD3 UR6, UR56, UR6, URZ ;  /* 0x0000000638067290 */ /* 0x000fe2000fffe03f */
[----:B------:R-:W-:Y:S02]  /*3510*/  FMNMX.FTZ R6, R56, R6, !PT ;  /* 0x0000000638067209 */ /* 0x000fe40007810000 */
[----:B------:R-:W-:Y:S02]  /*3520*/  FSEL R10, R10, -INF , !P2 ;  /* 0xff8000000a0a7808 */ /* 0x000fe40005000000 */
[----:B------:R-:W-:-:S02]  /*3530*/  ISETP.NE.AND P2, PT, R29, RZ, PT ;  /* 0x000000ff1d00720c */ /* 0x000fc40003f45270 */
[----:B------:R-:W-:Y:S02]  /*3540*/  FMNMX.FTZ R6, R60, R6, !PT ;  /* 0x000000063c067209 */ /* 0x000fe40007810000 */
[----:B------:R-:W-:Y:S02]  /*3550*/  ISETP.GT.AND P2, PT, R5, 0x10, !P2 ;  /* 0x000000100500780c */ /* 0x000fe40005744270 */
[----:B------:R-:W-:Y:S02]  /*3560*/  FMNMX.FTZ R6, R36, R6, !PT ;  /* 0x0000000624067209 */ /* 0x000fe40007810000 */
[----:B------:R-:W-:Y:S02]  /*3570*/  ISETP.LT.OR P2, PT, R3, 0x11, P2 ;  /* 0x000000110300780c */ /* 0x000fe40001741670 */
[----:B------:R-:W-:Y:S02]  /*3580*/  FMNMX.FTZ R6, R62, R6, !PT ;  /* 0x000000063e067209 */ /* 0x000fe40007810000 */
[----:B------:R-:W-:-:S02]  /*3590*/  FSEL R11, R11, -INF , !P2 ;  /* 0xff8000000b0b7808 */ /* 0x000fc40005000000 */
[----:B------:R-:W-:Y:S02]  /*35a0*/  ISETP.NE.AND P2, PT, R32, RZ, PT ;  /* 0x000000ff2000720c */ /* 0x000fe40003f45270 */
[----:B------:R-:W-:Y:S02]  /*35b0*/  FMNMX.FTZ R6, R40, R6, !PT ;  /* 0x0000000628067209 */ /* 0x000fe40007810000 */
[----:B------:R-:W-:Y:S02]  /*35c0*/  ISETP.GT.AND P2, PT, R5, 0x11, !P2 ;  /* 0x000000110500780c */ /* 0x000fe40005744270 */
[----:B------:R-:W-:Y:S02]  /*35d0*/  FMNMX.FTZ R6, R64, R6, !PT ;  /* 0x0000000640067209 */ /* 0x000fe40007810000 */
[----:B------:R-:W-:Y:S02]  /*35e0*/  ISETP.LT.OR P2, PT, R3, 0x12, P2 ;  /* 0x000000120300780c */ /* 0x000fe40001741670 */
[----:B------:R-:W-:-:S02]  /*35f0*/  FMNMX.FTZ R6, R44, R6, !PT ;  /* 0x000000062c067209 */ /* 0x000fc40007810000 */
        /* <DEDUP_REMOVED lines=10> */
[C---:B------:R-:W-:Y:S02]  /*36a0*/  ISETP.GT.AND P2, PT, R5.reuse, 0x19, !P2 ;  /* 0x000000190500780c */ /* 0x040fe40005744270 */
[----:B------:R-:W-:-:S02]  /*36b0*/  ISETP.GT.AND P3, PT, R5, 0x8, !P3 ;  /* 0x000000080500780c */ /* 0x000fc40005f64270 */
[----:B------:R-:W-:Y:S02]  /*36c0*/  ISETP.LT.OR P2, PT, R3, 0x1a, P2 ;  /* 0x0000001a0300780c */ /* 0x000fe40001741670 */
[----:B------:R-:W-:Y:S02]  /*36d0*/  FMNMX.FTZ R25, R70, R6, !PT ;  /* 0x0000000646197209 */ /* 0x000fe40007810000 */
[----:B------:R-:W-:Y:S02]  /*36e0*/  FSEL R14, R14, -INF , !P2 ;  /* 0xff8000000e0e7808 */ /* 0x000fe40005000000 */
[----:B------:R-:W-:Y:S01]  /*36f0*/  ISETP.NE.AND P2, PT, R37, RZ, PT ;  /* 0x000000ff2500720c */ /* 0x000fe20003f45270 */
[----:B------:R-:W0:Y:S01]  /*3700*/  SHFL.BFLY PT, R6, R25, 0x2, 0x1f ;  /* 0x0c401f0019067f89 */ /* 0x000e2200000e0000 */
[----:B------:R-:W-:Y:S02]  /*3710*/  ISETP.LT.OR P3, PT, R3, 0x9, P3 ;  /* 0x000000090300780c */ /* 0x000fe40001f61670 */
[----:B------:R-:W-:-:S02]  /*3720*/  ISETP.GT.AND P2, PT, R5, 0x20, !P2 ;  /* 0x000000200500780c */ /* 0x000fc40005744270 */
[----:B------:R-:W-:Y:S02]  /*3730*/  FSEL R8, R8, -INF , !P3 ;  /* 0xff80000008087808 */ /* 0x000fe40005800000 */
[----:B------:R-:W-:Y:S02]  /*3740*/  ISETP.LT.OR P2, PT, R3, 0x21, P2 ;  /* 0x000000210300780c */ /* 0x000fe40001741670 */
[----:B------:R-:W-:Y:S02]  /*3750*/  ISETP.NE.AND P3, PT, R41, RZ, PT ;  /* 0x000000ff2900720c */ /* 0x000fe40003f65270 */
[----:B------:R-:W-:Y:S02]  /*3760*/  FSEL R15, R15, -INF , !P2 ;  /* 0xff8000000f0f7808 */ /* 0x000fe40005000000 */
[----:B------:R-:W-:Y:S02]  /*3770*/  ISETP.NE.AND P2, PT, R43, RZ, PT ;  /* 0x000000ff2b00720c */ /* 0x000fe40003f45270 */
[----:B------:R-:W-:-:S02]  /*3780*/  ISETP.GT.AND P4, PT, R5, 0x31, !P4 ;  /* 0x000000310500780c */ /* 0x000fc40006784270 */
[C---:B------:R-:W-:Y:S02]  /*3790*/  ISETP.GT.AND P2, PT, R5.reuse, 0x21, !P2 ;  /* 0x000000210500780c */ /* 0x040fe40005744270 */
[----:B------:R-:W-:Y:S02]  /*37a0*/  ISETP.GT.AND P5, PT, R5, 0x38, !P5 ;  /* 0x000000380500780c */ /* 0x000fe40006fa4270 */
[C---:B------:R-:W-:Y:S02]  /*37b0*/  ISETP.LT.OR P2, PT, R3.reuse, 0x22, P2 ;  /* 0x000000220300780c */ /* 0x040fe40001741670 */
[----:B------:R-:W-:Y:S02]  /*37c0*/  ISETP.LT.OR P4, PT, R3, 0x32, P4 ;  /* 0x000000320300780c */ /* 0x000fe40002781670 */
[----:B------:R-:W-:Y:S02]  /*37d0*/  FSEL R20, R20, -INF , !P2 ;  /* 0xff80000014147808 */ /* 0x000fe40005000000 */
[----:B------:R-:W-:-:S02]  /*37e0*/  ISETP.GT.AND P2, PT, R5, 0x28, !P3 ;  /* 0x000000280500780c */ /* 0x000fc40005f44270 */
[----:B------:R-:W-:Y:S02]  /*37f0*/  ISETP.NE.AND P3, PT, R45, RZ, PT ;  /* 0x000000ff2d00720c */ /* 0x000fe40003f65270 */
[----:B------:R-:W-:Y:S02]  /*3800*/  ISETP.LT.OR P2, PT, R3, 0x29, P2 ;  /* 0x000000290300780c */ /* 0x000fe40001741670 */
[----:B------:R-:W-:Y:S02]  /*3810*/  ISETP.GT.AND P3, PT, R5, 0x30, !P3 ;  /* 0x000000300500780c */ /* 0x000fe40005f64270 */
[----:B------:R-:W-:Y:S02]  /*3820*/  FSEL R21, R21, -INF , !P2 ;  /* 0xff80000015157808 */ /* 0x000fe40005000000 */
[----:B------:R-:W-:Y:S02]  /*3830*/  ISETP.GT.AND P2, PT, R5, RZ, !P6 ;  /* 0x000000ff0500720c */ /* 0x000fe40007744270 */
[----:B------:R-:W-:-:S02]  /*3840*/  ISETP.NE.AND P6, PT, R24, RZ, PT ;  /* 0x000000ff1800720c */ /* 0x000fc40003fc5270 */
[C---:B------:R-:W-:Y:S02]  /*3850*/  ISETP.LT.OR P2, PT, R3.reuse, 0x1, P2 ;  /* 0x000000010300780c */ /* 0x040fe40001741670 */
[----:B------:R-:W-:Y:S02]  /*3860*/  ISETP.LT.OR P3, PT, R3, 0x31, P3 ;  /* 0x000000310300780c */ /* 0x000fe40001f61670 */
[----:B------:R-:W-:Y:S02]  /*3870*/  FSEL R4, R26, -INF , !P2 ;  /* 0xff8000001a047808 */ /* 0x000fe40005000000 */
[----:B0-----:R-:W-:Y:S01]  /*3880*/  FMNMX.FTZ R26, R25, R6, !PT ;  /* 0x00000006191a7209 */ /* 0x001fe20007810000 */
[----:B------:R-:W-:Y:S01]  /*3890*/  IMAD.U32 R25, RZ, RZ, UR14 ;  /* 0x0000000eff197e24 */ /* 0x000fe2000f8e00ff */
[----:B------:R-:W-:Y:S02]  /*38a0*/  FMNMX.FTZ R7, R4, R9, !PT ;  /* 0x0000000904077209 */ /* 0x000fe40007810000 */
[----:B------:R-:W-:Y:S01]  /*38b0*/  ISETP.NE.AND P2, PT, R57, RZ, PT ;  /* 0x000000ff3900720c */ /* 0x000fe20003f45270 */
[----:B------:R-:W0:Y:S01]  /*38c0*/  SHFL.BFLY PT, R27, R26, 0x1, 0x1f ;  /* 0x0c201f001a1b7f89 */ /* 0x000e2200000e0000 */
[----:B------:R-:W-:-:S02]  /*38d0*/  FMNMX.FTZ R7, R8, R7, !PT ;  /* 0x0000000708077209 */ /* 0x000fc40007810000 */
[----:B------:R-:W-:Y:S02]  /*38e0*/  ISETP.GT.AND P2, PT, R5, 0x29, !P2 ;  /* 0x000000290500780c */ /* 0x000fe40005744270 */
[----:B------:R-:W-:Y:S02]  /*38f0*/  FMNMX.FTZ R6, R10, R7, !PT ;  /* 0x000000070a067209 */ /* 0x000fe40007810000 */
[----:B------:R-:W-:Y:S02]  /*3900*/  ISETP.LT.OR P2, PT, R3, 0x2a, P2 ;  /* 0x0000002a0300780c */ /* 0x000fe40001741670 */
[----:B------:R-:W-:Y:S02]  /*3910*/  FMNMX.FTZ R7, R11, R6, !PT ;  /* 0x000000060b077209 */ /* 0x000fe40007810000 */
[----:B------:R-:W-:Y:S02]  /*3920*/  ISETP.LT.OR P5, PT, R3, 0x39, P5 ;  /* 0x000000390300780c */ /* 0x000fe40002fa1670 */
[----:B------:R-:W-:-:S04]  /*3930*/  FMNMX.FTZ R24, R12, R7, !PT ;  /* 0x000000070c187209 */ /* 0x000fc80007810000 */
[----:B------:R-:W-:Y:S02]  /*3940*/  FMNMX.FTZ R7, R13, R24, !PT ;  /* 0x000000180d077209 */ /* 0x000fe40007810000 */
[----:B------:R-:W-:Y:S02]  /*3950*/  FSEL R24, R47, -INF , !P2 ;  /* 0xff8000002f187808 */ /* 0x000fe40005000000 */
[----:B0-----:R-:W-:Y:S02]  /*3960*/  FMNMX.FTZ R6, R26, R27, !PT ;  /* 0x0000001b1a067209 */ /* 0x001fe40007810000 */
[----:B------:R-:W-:Y:S02]  /*3970*/  FMNMX.FTZ R26, R14, R7, !PT ;  /* 0x000000070e1a7209 */ /* 0x000fe40007810000 */
[C---:B------:R-:W-:Y:S01]  /*3980*/  FSETP.NEU.FTZ.AND P2, PT, R6.reuse, -INF , PT ;  /* 0xff8000000600780b */ /* 0x040fe20003f5d000 */
[----:B------:R-:W-:-:S01]  /*3990*/  FFMA.FTZ R25, R6, R25, -8 ;  /* 0xc100000006197423 */ /* 0x000fc20000010019 */
[----:B------:R-:W-:-:S04]  /*39a0*/  FMNMX.FTZ R7, R15, R26, !PT ;  /* 0x0000001a0f077209 */ /* 0x000fc80007810000 */
[----:B------:R-:W-:Y:S02]  /*39b0*/  FMNMX.FTZ R26, R20, R7, !PT ;  /* 0x00000007141a7209 */ /* 0x000fe40007810000 */
[----:B------:R-:W-:Y:S02]  /*39c0*/  FSEL R27, R25, RZ, P2 ;  /* 0x000000ff191b7208 */ /* 0x000fe40001000000 */
[----:B------:R-:W-:Y:S02]  /*39d0*/  FMNMX.FTZ R7, R21, R26, !PT ;  /* 0x0000001a15077209 */ /* 0x000fe40007810000 */
[----:B------:R-:W-:Y:S01]  /*39e0*/  ISETP.GT.AND P2, PT, R5, 0x39, !P6 ;  /* 0x000000390500780c */ /* 0x000fe20007744270 */
[--C-:B------:R-:W-:Y:S01]  /*39f0*/  FFMA.FTZ R29, R28, UR14, -R27.reuse ;  /* 0x0000000e1c1d7c23 */ /* 0x100fe2000801081b */
[----:B------:R-:W-:Y:S01]  /*3a00*/  FSEL R5, R50, -INF , !P3 ;  /* 0xff80000032057808 */ /* 0x000fe20005800000 */
[--C-:B------:R-:W-:Y:S01]  /*3a10*/  FFMA.FTZ R39, R44, UR14, -R27.reuse ;  /* 0x0000000e2c277c23 */ /* 0x100fe2000801081b */
[----:B------:R-:W-:Y:S01]  /*3a20*/  FMNMX.FTZ R26, R24, R7, !PT ;  /* 0x00000007181a7209 */ /* 0x000fe20007810000 */
[----:B------:R-:W-:Y:S01]  /*3a30*/  IMAD.U32 R44, RZ, RZ, UR14 ;  /* 0x0000000eff2c7e24 */ /* 0x000fe2000f8e00ff */
[----:B------:R-:W-:Y:S01]  /*3a40*/  FSEL R25, R51, -INF , !P4 ;  /* 0xff80000033197808 */ /* 0x000fe20006000000 */
[--C-:B------:R-:W-:Y:S01]  /*3a50*/  FFMA.FTZ R30, R38, UR14, -R27.reuse ;  /* 0x0000000e261e7c23 */ /* 0x100fe2000801081b */
[----:B------:R-:W-:Y:S01]  /*3a60*/  FMNMX.FTZ R26, R5, R26, !PT ;  /* 0x0000001a051a7209 */ /* 0x000fe20007810000 */
[--C-:B------:R-:W-:Y:S01]  /*3a70*/  FFMA.FTZ R31, R42, UR14, -R27.reuse ;  /* 0x0000000e2a1f7c23 */ /* 0x100fe2000801081b */
[----:B------:R-:W-:Y:S01]  /*3a80*/  ISETP.LT.OR P2, PT, R3, 0x3a, P2 ;  /* 0x0000003a0300780c */ /* 0x000fe20001741670 */
[----:B------:R-:W-:Y:S01]  /*3a90*/  MUFU.EX2 R29, R29 ;  /* 0x0000001d001d7308 */ /* 0x000fe20000000800 */
[----:B------:R-:W-:Y:S01]  /*3aa0*/  FSEL R3, R54, -INF , !P5 ;  /* 0xff80000036037808 */ /* 0x000fe20006800000 */
[--C-:B------:R-:W-:Y:S01]  /*3ab0*/  FFMA.FTZ R32, R46, UR14, -R27.reuse ;  /* 0x0000000e2e207c23 */ /* 0x100fe2000801081b */
[----:B------:R-:W-:Y:S01]  /*3ac0*/  FMNMX.FTZ R28, R25, R26, !PT ;  /* 0x0000001a191c7209 */ /* 0x000fe20007810000 */
[--C-:B------:R-:W-:Y:S01]  /*3ad0*/  FFMA.FTZ R33, R56, UR14, -R27.reuse ;  /* 0x0000000e38217c23 */ /* 0x100fe2000801081b */
[----:B------:R-:W-:Y:S01]  /*3ae0*/  FSEL R26, R55, -INF , !P2 ;  /* 0xff800000371a7808 */ /* 0x000fe20005000000 */
[--C-:B------:R-:W-:Y:S01]  /*3af0*/  FFMA.FTZ R35, R36, UR14, -R27.reuse ;  /* 0x0000000e24237c23 */ /* 0x100fe2000801081b */
[----:B------:R-:W-:Y:S01]  /*3b00*/  FMNMX.FTZ R7, R3, R28, !PT ;  /* 0x0000001c03077209 */ /* 0x000fe20007810000 */
[----:B------:R-:W0:Y:S01]  /*3b10*/  MUFU.EX2 R30, R30 ;  /* 0x0000001e001e7308 */ /* 0x000e220000000800 */
[----:B------:R-:W-:-:S01]  /*3b20*/  FFMA.FTZ R36, R62, UR14, -R27 ;  /* 0x0000000e3e247c23 */ /* 0x000fc2000801081b */
[--C-:B------:R-:W-:Y:S01]  /*3b30*/  FFMA.FTZ R34, R60, UR14, -R27.reuse ;  /* 0x0000000e3c227c23 */ /* 0x100fe2000801081b */
[----:B------:R-:W-:Y:S01]  /*3b40*/  FMNMX.FTZ R7, R26, R7, !PT ;  /* 0x000000071a077209 */ /* 0x000fe20007810000 */
[--C-:B------:R-:W-:Y:S01]  /*3b50*/  FFMA.FTZ R37, R40, UR14, -R27.reuse ;  /* 0x0000000e28257c23 */ /* 0x100fe2000801081b */
[----:B------:R-:W-:-:S01]  /*3b60*/  FFMA.FTZ R40, R66, UR14, -R27 ;  /* 0x0000000e42287c23 */ /* 0x000fc2000801081b */
[--C-:B------:R-:W-:Y:S01]  /*3b70*/  FFMA.FTZ R38, R64, UR14, -R27.reuse ;  /* 0x0000000e40267c23 */ /* 0x100fe2000801081b */
[----:B------:R-:W-:-:S01]  /*3b80*/  FFMA.FTZ R41, R48, UR14, -R27 ;  /* 0x0000000e30297c23 */ /* 0x000fc2000801081b */
[----:B------:R-:W1:Y:S01]  /*3b90*/  SHFL.BFLY PT, R28, R7, 0x2, 0x1f ;  /* 0x0c401f00071c7f89 */ /* 0x000e6200000e0000 */
[----:B------:R-:W2:Y:S01]  /*3ba0*/  MUFU.EX2 R31, R31 ;  /* 0x0000001f001f7308 */ /* 0x000ea20000000800 */
[----:B------:R-:W-:-:S07]  /*3bb0*/  FFMA.FTZ R42, R68, UR14, -R27 ;  /* 0x0000000e442a7c23 */ /* 0x000fce000801081b */
[----:B------:R-:W3:Y:S08]  /*3bc0*/  MUFU.EX2 R32, R32 ;  /* 0x0000002000207308 */ /* 0x000ef00000000800 */
        /* <DEDUP_REMOVED lines=15> */
[----:B------:R-:W-:Y:S01]  /*3cc0*/  MUFU.EX2 R37, R37 ;  /* 0x0000002500257308 */ /* 0x000fe20000000800 */
        /* <DEDUP_REMOVED lines=15> */
[----:B------:R-:W1:Y:S01]  /*3dc0*/  MUFU.EX2 R9, R9 ;  /* 0x0000000900097308 */ /* 0x000e620000000800 */
[----:B------:R-:W-:-:S01]  /*3dd0*/  FFMA.FTZ R3, R3, UR14, -R43 ;  /* 0x0000000e03037c23 */ /* 0x000fc2000801082b */
[----:B------:R-:W-:-:S06]  /*3de0*/  FFMA.FTZ R26, R26, UR14, -R43 ;  /* 0x0000000e1a1a7c23 */ /* 0x000fcc000801082b */
[----:B------:R-:W4:Y:S08]  /*3df0*/  MUFU.EX2 R8, R8 ;  /* 0x0000000800087308 */ /* 0x000f300000000800 */
[----:B------:R0:W5:Y:S08]  /*3e00*/  MUFU.EX2 R45, R10 ;  /* 0x0000000a002d7308 */ /* 0x0001700000000800 */
[----:B------:R-:W5:Y:S01]  /*3e10*/  MUFU.EX2 R11, R11 ;  /* 0x0000000b000b7308 */ /* 0x000f620000000800 */
[----:B0-----:R-:W-:-:S04]  /*3e20*/  FADD.FTZ R10, R29, R30 ;  /* 0x0000001e1d0a7221 */ /* 0x001fc80000010000 */
[----:B--2---:R-:W-:-:S03]  /*3e30*/  FADD.FTZ R47, R31, R10 ;  /* 0x0000000a1f2f7221 */ /* 0x004fc60000010000 */
[----:B------:R-:W0:Y:S01]  /*3e40*/  MUFU.EX2 R12, R12 ;  /* 0x0000000c000c7308 */ /* 0x000e220000000800 */
[----:B---3--:R-:W-:-:S01]  /*3e50*/  FADD.FTZ R10, R32, R47 ;  /* 0x0000002f200a7221 */ /* 0x008fc20000010000 */
[----:B------:R-:W-:Y:S01]  /*3e60*/  F2FP.SATFINITE.E4M3.F32.PACK_AB_MERGE_C R32, R32, R31, RZ ;  /* 0x0000001f2020723e */ /* 0x000fe200048070ff */
[----:B-1----:R-:W-:-:S02]  /*3e70*/  FADD.FTZ R31, R4, R9 ;  /* 0x00000009041f7221 */ /* 0x002fc40000010000 */
[----:B------:R-:W-:Y:S01]  /*3e80*/  FADD.FTZ R47, R33, R10 ;  /* 0x0000000a212f7221 */ /* 0x000fe20000010000 */
[----:B------:R-:W-:Y:S01]  /*3e90*/  F2FP.SATFINITE.E4M3.F32.PACK_AB_MERGE_C R188, R30, R29, R32 ;  /* 0x0000001d1ebc723e */ /* 0x000fe20004807020 */
[----:B----4-:R-:W-:Y:S01]  /*3ea0*/  FADD.FTZ R10, R8, R31 ;  /* 0x0000001f080a7221 */ /* 0x010fe20000010000 */
[----:B------:R-:W1:Y:S01]  /*3eb0*/  MUFU.EX2 R13, R13 ;  /* 0x0000000d000d7308 */ /* 0x000e620000000800 */
[----:B------:R-:W-:Y:S01]  /*3ec0*/  F2FP.SATFINITE.E4M3.F32.PACK_AB_MERGE_C R29, R36, R35, RZ ;  /* 0x00000023241d723e */ /* 0x000fe200048070ff */
[----:B------:R-:W-:Y:S01]  /*3ed0*/  FADD.FTZ R30, R34, R47 ;  /* 0x0000002f221e7221 */ /* 0x000fe20000010000 */
[----:B-----5:R-:W-:-:S01]  /*3ee0*/  FADD.FTZ R10, R45, R10 ;  /* 0x0000000a2d0a7221 */ /* 0x020fc20000010000 */
[----:B------:R-:W-:-:S02]  /*3ef0*/  F2FP.SATFINITE.E4M3.F32.PACK_AB_MERGE_C R32, R40, R39, RZ ;  /* 0x000000272820723e */ /* 0x000fc400048070ff */
[----:B------:R-:W-:Y:S01]  /*3f00*/  F2FP.SATFINITE.E4M3.F32.PACK_AB_MERGE_C R190, R34, R33, R29 ;  /* 0x0000002122be723e */ /* 0x000fe2000480701d */
[----:B------:R-:W-:Y:S01]  /*3f10*/  FADD.FTZ R29, R11, R10 ;  /* 0x0000000a0b1d7221 */ /* 0x000fe20000010000 */
[----:B------:R-:W2:Y:S01]  /*3f20*/  MUFU.EX2 R14, R14 ;  /* 0x0000000e000e7308 */ /* 0x000ea20000000800 */
[----:B------:R-:W-:-:S01]  /*3f30*/  FADD.FTZ R35, R35, R30 ;  /* 0x0000001e23237221 */ /* 0x000fc20000010000 */
[----:B------:R-:W-:Y:S01]  /*3f40*/  F2FP.SATFINITE.E4M3.F32.PACK_AB_MERGE_C R45, R45, R8, RZ ;  /* 0x000000082d2d723e */ /* 0x000fe200048070ff */
[----:B0-----:R-:W-:-:S02]  /*3f50*/  FADD.FTZ R30, R12, R29 ;  /* 0x0000001d0c1e7221 */ /* 0x001fc40000010000 */
[----:B------:R-:W-:Y:S01]  /*3f60*/  FADD.FTZ R36, R36, R35 ;  /* 0x0000002324247221 */ /* 0x000fe20000010000 */
[----:B------:R-:W-:Y:S02]  /*3f70*/  F2FP.SATFINITE.E4M3.F32.PACK_AB_MERGE_C R189, R9, R4, R45 ;  /* 0x0000000409bd723e */ /* 0x000fe4000480702d */
[----:B------:R-:W0:Y:S01]  /*3f80*/  MUFU.EX2 R15, R15 ;  /* 0x0000000f000f7308 */ /* 0x000e220000000800 */
[----:B-1----:R-:W-:-:S01]  /*3f90*/  FADD.FTZ R29, R13, R30 ;  /* 0x0000001e0d1d7221 */ /* 0x002fc20000010000 */
[----:B------:R-:W-:-:S06]  /*3fa0*/  FADD.FTZ R31, R37, R36 ;  /* 0x00000024251f7221 */ /* 0x000fcc0000010000 */
        /* <DEDUP_REMOVED lines=13> */
[----:B------:R-:W-:Y:S01]  /*4080*/  MUFU.EX2 R27, R27 ;  /* 0x0000001b001b7308 */ /* 0x000fe20000000800 */
[----:B0-----:R-:W-:-:S07]  /*4090*/  FADD.FTZ R9, R21, R8 ;  /* 0x0000000815097221 */ /* 0x001fce0000010000 */
[----:B------:R-:W0:Y:S08]  /*40a0*/  MUFU.EX2 R24, R24 ;  /* 0x0000001800187308 */ /* 0x000e300000000800 */
[----:B------:R-:W-:Y:S08]  /*40b0*/  MUFU.EX2 R41, R41 ;  /* 0x0000002900297308 */ /* 0x000ff00000000800 */
[----:B------:R-:W-:Y:S01]  /*40c0*/  MUFU.EX2 R42, R42 ;  /* 0x0000002a002a7308 */ /* 0x000fe20000000800 */
[C---:B0-----:R-:W-:Y:S01]  /*40d0*/  F2FP.SATFINITE.E4M3.F32.PACK_AB_MERGE_C R21, R24.reuse, R21, RZ ;  /* 0x000000151815723e */ /* 0x041fe200048070ff */
        /* <DEDUP_REMOVED lines=30> */
.L_x_1112:
[----:B------:R-:W-:-:S11]  /*42c0*/  UISETP.NE.AND UP2, UPT, UR7, 0x1, UPT ;  /* 0x000000010700788c */ /* 0x000fd6000bf45270 */
[----:B------:R-:W-:Y:S02]  /*42d0*/  @UP2 ULDC.64 UR10, c[0x0][0x9e8] ;  /* 0x00027a00000a2ab9 */ /* 0x000fe40000000a00 */
[----:B------:R-:W-:-:S04]  /*42e0*/  UIMAD.WIDE.U32 UR18, UR15, UR10, URZ ;  /* 0x0000000a0f1272a5 */ /* 0x000fc8000f8e003f */
[----:B------:R-:W-:-:S12]  /*42f0*/  @UP2 USHF.R.U32.HI UR15, URZ, UR11, UR19 ;  /* 0x0000000b3f0f2299 */ /* 0x000fd80008011613 */
.L_x_1113:
[----:B------:R-:W-:-:S04]  /*4300*/  UIMAD UR7, UR15, UR7, UR7 ;  /* 0x000000070f0772a4 */ /* 0x000fc8000f8e0207 */
[----:B------:R-:W-:-:S04]  /*4310*/  UISETP.LT.AND UP2, UPT, UR6, UR7, UPT ;  /* 0x000000070600728c */ /* 0x000fc8000bf41270 */
[----:B------:R-:W-:-:S12]  /*4320*/  USEL UR6, UR6, UR7, UP2 ;  /* 0x0000000706067287 */ /* 0x000fd80009000000 */
.L_x_1111:
        /* <DEDUP_REMOVED lines=75> */
.L_x_1132:
        /* <DEDUP_REMOVED lines=9> */
.L_x_1116:
[----:B------:R-:W-:Y:S01]  /*4870*/  ULEA UR6, UR60, UR41, 0x3 ;  /* 0x000000293c067291 */ /* 0x000fe2000f8e183f */
[----:B------:R-:W-:-:S05]  /*4880*/  IMAD.U32 R8, RZ, RZ, UR59 ;  /* 0x0000003bff087e24 */ /* 0x000fca000f8e00ff */
[----:B------:R-:W-:-:S04]  /*4890*/  SHF.L.U32 R8, R8, 0x1f, RZ ;  /* 0x0000001f08087819 */ /* 0x000fc800000006ff */
[----:B------:R0:W1:Y:S01]  /*48a0*/  SYNCS.PHASECHK.TRANS64.TRYWAIT P2, [UR6+0x28430], R8 ;  /* 0x02843008ff0075a7 */ /* 0x0000620008040146 */
[----:B------:R-:W-:Y:S05]  /*48b0*/  @!P0 BRA `(.L_x_1117) ;  /* 0x0000000000048947 */ /* 0x000fea0003800000 */
[----:B------:R-:W-:Y:S01]  /*48c0*/  BPT.TRAP 0x1 ;  /* 0x000000040000795c */ /* 0x000fe20000300000 */
.L_x_1117:
[----:B-1----:R-:W-:Y:S05]  /*48d0*/  @P2 BRA `(.L_x_1115) ;  /* 0x0000000000082947 */ /* 0x002fea0003800000 */
[----:B------:R-:W1:Y:S02]  /*48e0*/  SYNCS.PHASECHK.TRANS64.TRYWAIT P2, [UR6+0x28430], R8 ;  /* 0x02843008ff0075a7 */ /* 0x000e640008040146 */
[----:B-1----:R-:W-:Y:S05]  /*48f0*/  @!P2 BRA `(.L_x_1118) ;  /* 0x000001180064a947 */ /* 0x002fea0003800000 */
.L_x_1115:
        /* <DEDUP_REMOVED lines=47> */
.L_x_1120:
[----:B------:R-:W-:Y:S01]  /*4bf0*/  ULEA UR6, UR55, UR41, 0x3 ;  /* 0x0000002937067291 */ /* 0x000fe2000f8e183f */
[----:B------:R-:W-:-:S05]  /*4c00*/  IMAD.U32 R8, RZ, RZ, UR50 ;  /* 0x00000032ff087e24 */ /* 0x000fca000f8e00ff */
[----:B------:R-:W-:-:S04]  /*4c10*/  SHF.L.U32 R8, R8, 0x1f, RZ ;  /* 0x0000001f08087819 */ /* 0x000fc800000006ff */
[----:B------:R0:W1:Y:S01]  /*4c20*/  SYNCS.PHASECHK.TRANS64.TRYWAIT P2, [UR6+0x28450], R8 ;  /* 0x02845008ff0075a7 */ /* 0x0000620008040146 */
[----:B------:R-:W-:Y:S05]  /*4c30*/  @!P0 BRA `(.L_x_1121) ;  /* 0x0000000000048947 */ /* 0x000fea0003800000 */
[----:B------:R-:W-:Y:S01]  /*4c40*/  BPT.TRAP 0x1 ;  /* 0x000000040000795c */ /* 0x000fe20000300000 */
.L_x_1121:
[----:B-1----:R-:W-:Y:S05]  /*4c50*/  @P2 BRA `(.L_x_1119) ;  /* 0x0000000000082947 */ /* 0x002fea0003800000 */
[----:B------:R-:W1:Y:S02]  /*4c60*/  SYNCS.PHASECHK.TRANS64.TRYWAIT P2, [UR6+0x28450], R8 ;  /* 0x02845008ff0075a7 */ /* 0x000e640008040146 */
[----:B-1----:R-:W-:Y:S05]  /*4c70*/  @!P2 BRA `(.L_x_1122) ;  /* 0x00000114009ca947 */ /* 0x002fea0003800000 */
.L_x_1119:
[----:B------:R-:W-:Y:S01]  /*4c80*/  UIADD3 UR6, UR41, 0x8000, URZ ;  /* 0x0000800029067890 */ /* 0x000fe2000fffe03f */
[----:B------:R-:W-:Y:S01]  /*4c90*/  WARPGROUP.ARRIVE ;  /* 0x00000000000079c5 */ /* 0x000fe20000000000 */
[----:B------:R-:W-:Y:S01]  /*4ca0*/  UMOV UR7, 0x80000020 ;  /* 0x8000002000077882 */ /* 0x000fe20000000000 */
[----:B------:R-:W-:Y:S01]  /*4cb0*/  PLOP3.LUT P2, PT, PT, PT, UP0, 0x80, 0x0 ;  /* 0x000000000000781c */ /* 0x000fe20003f4f008 */
[----:B------:R-:W-:-:S03]  /*4cc0*/  USHF.R.U32.HI UR6, URZ, 0x4, UR6 ;  /* 0x000000043f067899 */ /* 0x000fc60008011606 */
[----:B------:R-:W2:Y:S01]  /*4cd0*/  S2R R202, SR_TID.X ;  /* 0x0000000000ca7919 */ /* 0x000ea20000002100 */
[----:B------:R-:W-:Y:S01]  /*4ce0*/  PLOP3.LUT P3, PT, PT, PT, UP0, 0x80, 0x0 ;  /* 0x000000000000781c */ /* 0x000fe20003f6f008 */
[C---:B------:R-:W-:Y:S01]  /*4cf0*/  FMUL.FTZ R10, R0.reuse, R154 ;  /* 0x0000009a000a7220 */ /* 0x040fe20000410000 */
[----:B------:R-:W-:Y:S01]  /*4d00*/  ULOP3.LUT UR6, UR6, 0x3fff, URZ, 0xc0, !UPT ;  /* 0x00003fff06067892 */ /* 0x000fe2000f8ec03f */
[C---:B------:R-:W-:Y:S01]  /*4d10*/  FMUL.FTZ R154, R0.reuse, R156 ;  /* 0x0000009c009a7220 */ /* 0x040fe20000410000 */
[C---:B------:R-:W-:Y:S01]  /*4d20*/  FMUL.FTZ R156, R0.reuse, R170 ;  /* 0x000000aa009c7220 */ /* 0x040fe20000410000 */
[----:B------:R-:W-:Y:S01]  /*4d30*/  VIADD R170, R17, UR36 ;  /* 0x0000002411aa7c36 */ /* 0x000fe20008000000 */
[----:B------:R-:W-:Y:S01]  /*4d40*/  ULOP3.LUT UR6, UR6, 0x10000, URZ, 0xfc, !UPT ;  /* 0x0001000006067892 */ /* 0x000fe2000f8efc3f */
[C---:B------:R-:W-:Y:S01]  /*4d50*/  FMUL.FTZ R12, R0.reuse, R158 ;  /* 0x0000009e000c7220 */ /* 0x040fe20000410000 */
[C---:B------:R-:W-:Y:S01]  /*4d60*/  FMUL.FTZ R14, R0.reuse, R162 ;  /* 0x000000a2000e7220 */ /* 0x040fe20000410000 */
[C---:B------:R-:W-:Y:S01]  /*4d70*/  FMUL.FTZ R158, R0.reuse, R174 ;  /* 0x000000ae009e7220 */ /* 0x040fe20000410000 */
[----:B------:R-:W-:Y:S01]  /*4d80*/  ULEA UR6, UR55, UR6, 0xa ;  /* 0x0000000637067291 */ /* 0x000fe2000f8e503f */
[C---:B------:R-:W-:Y:S01]  /*4d90*/  FMUL.FTZ R162, R0.reuse, R178 ;  /* 0x000000b200a27220 */ /* 0x040fe20000410000 */
[----:B------:R-:W-:Y:S01]  /*4da0*/  FMUL.FTZ R11, R0, R155 ;  /* 0x0000009b000b7220 */ /* 0x000fe20000410000 */
[----:B------:R-:W-:-:S02]  /*4db0*/  IMAD.SHL.U32 R178, R5, 0x40, RZ ;  /* 0x0000004005b27824 */ /* 0x000fc400078e00ff */
[C---:B------:R-:W-:Y:S01]  /*4dc0*/  FMUL.FTZ R155, R0.reuse, R157 ;  /* 0x0000009d009b7220 */ /* 0x040fe20000410000 */
[C---:B------:R-:W-:Y:S01]  /*4dd0*/  FMUL.FTZ R157, R0.reuse, R171 ;  /* 0x000000ab009d7220 */ /* 0x040fe20000410000 */
[----:B-1----:R-:W-:Y:S02]  /*4de0*/  IMAD.U32 R9, RZ, RZ, UR60 ;  /* 0x0000003cff097e24 */ /* 0x002fe4000f8e00ff */
        /* <DEDUP_REMOVED lines=11> */
[----:B------:R-:W-:Y:S01]  /*4ea0*/  FMUL.FTZ R167, R0, R168 ;  /* 0x000000a800a77220 */ /* 0x000fe20000410000 */
[----:B------:R-:W-:Y:S01]  /*4eb0*/  IADD3 R173, -R178, 0x1, RZ ;  /* 0x00000001b2ad7810 */ /* 0x000fe20007ffe1ff */
        /* <DEDUP_REMOVED lines=12> */
[----:B------:R-:W-:Y:S01]  /*4f80*/  @!P1 LEA R9, R9, UR41, 0x3 ;  /* 0x0000002909099c11 */ /* 0x000fe2000f8e18ff */
[----:B------:R-:W-:Y:S01]  /*4f90*/  IMAD R173, R2, -0x2, R173 ;  /* 0xfffffffe02ad7824 */ /* 0x000fe200078e02ad */
[----:B--2---:R-:W-:Y:S01]  /*4fa0*/  SHF.R.U32.HI R202, RZ, 0x7, R202 ;  /* 0x00000007ffca7819 */ /* 0x004fe200000116ca */
[----:B------:R-:W-:Y:S01]  /*4fb0*/  IMAD.U32 R182, RZ, RZ, UR45 ;  /* 0x0000002dffb67e24 */ /* 0x000fe2000f8e00ff */
[----:B------:R-:W1:Y:S01]  /*4fc0*/  MUFU.TANH R20, R20 ;  /* 0x0000001400147308 */ /* 0x000e620000002400 */
[----:B------:R-:W-:-:S03]  /*4fd0*/  @!P1 VIADD R9, R9, 0x28440 ;  /* 0x0002844009099836 */ /* 0x000fc60000000000 */
[----:B------:R-:W-:Y:S02]  /*4fe0*/  IADD3 R173, -R182, UR37, R173 ;  /* 0x00000025b6ad7c10 */ /* 0x000fe4000fffe1ad */
[----:B------:R-:W-:Y:S02]  /*4ff0*/  @!P1 PRMT R9, RZ, 0x654, R9 ;  /* 0x00000654ff099816 */ /* 0x000fe40000000009 */
[----:B------:R-:W2:Y:S01]  /*5000*/  MUFU.TANH R21, R21 ;  /* 0x0000001500157308 */ /* 0x000ea20000002400 */
[C---:B------:R-:W-:Y:S02]  /*5010*/  VIADD R182, R173.reuse, UR58 ;  /* 0x0000003aadb67c36 */ /* 0x040fe40008000000 */
[----:B------:R-:W-:-:S05]  /*5020*/  VIADD R183, R173, UR54 ;  /* 0x00000036adb77c36 */ /* 0x000fca0008000000 */
        /* <DEDUP_REMOVED lines=30> */
[----:B------:R-:W-:-:S06]  /*5210*/  WARPGROUP.ARRIVE ;  /* 0x00000000000079c5 */ /* 0x000fcc0000000000 */
[----:B------:R-:W-:Y:S01]  /*5220*/  QGMMA.64x256x32.F32.E4M3.E4M3 R24, R184, gdesc[UR4], R24, gsb0 ;  /* 0x03e00004b8187df3 */ /* 0x000fe20008000818 */
[----:B------:R-:W-:Y:S02]  /*5230*/  @UP0 ULDC UR6, c[0x0][0x44c] ;  /* 0x0001130000060ab9 */ /* 0x000fe40000000800 */
[----:B0-----:R-:W-:Y:S01]  /*5240*/  @P2 IMAD.HI.U32 R8, R170, UR6, RZ ;  /* 0x00000006aa082c27 */ /* 0x001fe2000f8e00ff */
[----:B------:R-:W-:Y:S01]  /*5250*/  @UP0 ULDC UR6, c[0x0][0x450] ;  /* 0x0001140000060ab9 */ /* 0x000fe20000000800 */
[----:B------:R-:W-:-:S03]  /*5260*/  PLOP3.LUT P2, PT, PT, PT, UP1, 0x40, 0x0 ;  /* 0x000000000000781c */ /* 0x000fc60003f4e818 */
[----:B------:R-:W-:Y:S02]  /*5270*/  @P3 SHF.R.U32.HI R170, RZ, UR6, R8 ;  /* 0x00000006ffaa3c19 */ /* 0x000fe40008011608 */
[----:B------:R-:W-:-:S03]  /*5280*/  IADD3 R8, -R202, 0xb, RZ ;  /* 0x0000000bca087810 */ /* 0x000fc60007ffe1ff */
[----:B------:R-:W0:Y:S02]  /*5290*/  SHFL.IDX PT, R174, R170, RZ, 0x1c1f ;  /* 0x001c1fffaaae7589 */ /* 0x000e2400000e0000 */
[--C-:B0-----:R-:W-:Y:S01]  /*52a0*/  IMAD.IADD R179, R183, 0x1, R174.reuse ;  /* 0x00000001b7b37824 */ /* 0x101fe200078e02ae */
[----:B------:R-:W-:Y:S02]  /*52b0*/  WARPGROUP.DEPBAR.LE gsb0, 0x0 ;  /* 0x00008000000079c5 */ /* 0x000fe40000010000 */
[----:B------:R-:W-:Y:S01]  /*52c0*/  FMUL.FTZ R184, R0, R177 ;  /* 0x000000b100b87220 */ /* 0x000fe20000410000 */
[----:B------:R0:W-:Y:S06]  /*52d0*/  BAR.ARV R8, 0x100 ;  /* 0x000400080000751d */ /* 0x0001ec0000002000 */
[----:B------:R-:W0:Y:S01]  /*52e0*/  MUFU.TANH R184, R184 ;  /* 0x000000b800b87308 */ /* 0x000e220000002400 */
[----:B------:R0:W-:Y:S01]  /*52f0*/  @!P1 SYNCS.ARRIVE.TRANS64.RED.A1T0 RZ, [R9+URZ], RZ ;  /* 0x000000ff09ff99a7 */ /* 0x0001e2000810043f */
[----:B------:R-:W-:Y:S01]  /*5300*/  IMAD.IADD R177, R182, 0x1, R174 ;  /* 0x00000001b6b17824 */ /* 0x000fe200078e02ae */
[----:B-1234-:R-:W-:Y:S06]  /*5310*/  @P2 BRA `(.L_x_1123) ;  /* 0x00000000005c2947 */ /* 0x01efec0003800000 */
[----:B------:R-:W-:Y:S01]  /*5320*/  IMAD.U32 R173, RZ, RZ, UR45 ;  /* 0x0000002dffad7e24 */ /* 0x000fe2000f8e00ff */
[----:B------:R-:W-:Y:S04]  /*5330*/  BSSY B0, `(.L_x_1124) ;  /* 0x0000011000007945 */ /* 0x000fe80003800000 */
[----:B------:R-:W-:-:S04]  /*5340*/  IADD3 R173, -R173, UR37, R174 ;  /* 0x00000025adad7c10 */ /* 0x000fc8000fffe1ae */
[----:B------:R-:W-:-:S13]  /*5350*/  ISETP.GT.AND P2, PT, R173, -0x1, PT ;  /* 0xffffffffad00780c */ /* 0x000fda0003f44270 */
[----:B------:R-:W-:Y:S05]  /*5360*/  @P2 BRA `(.L_x_1125) ;  /* 0x0000000000202947 */ /* 0x000fea0003800000 */
[----:B------:R-:W-:Y:S01]  /*5370*/  IMAD.U32 R174, RZ, RZ, UR57 ;  /* 0x00000039ffae7e24 */ /* 0x000fe2000f8e00ff */
[----:B------:R-:W-:-:S04]  /*5380*/  LOP3.LUT R173, RZ, R173, RZ, 0x33, !PT ;  /* 0x000000adffad7212 */ /* 0x000fc800078e33ff */
[----:B------:R-:W-:-:S13]  /*5390*/  ISETP.NE.AND P2, PT, R174, 0x1, PT ;  /* 0x00000001ae00780c */ /* 0x000fda0003f45270 */
[----:B0-----:R-:W0:Y:S02]  /*53a0*/  @P2 LDC.64 R8, c[0x0][0x9e8] ;  /* 0x00027a00ff082b82 */ /* 0x001e240000000a00 */
[----:B0-----:R-:W-:-:S05]  /*53b0*/  @P2 IMAD.HI.U32 R8, R173, R8, RZ ;  /* 0x00000008ad082227 */ /* 0x001fca00078e00ff */
[----:B------:R-:W-:-:S04]  /*53c0*/  @P2 SHF.R.U32.HI R173, RZ, R9, R8 ;  /* 0x00000009ffad2219 */ /* 0x000fc80000011608 */
[----:B------:R-:W-:Y:S01]  /*53d0*/  LOP3.LUT R173, RZ, R173, RZ, 0x33, !PT ;  /* 0x000000adffad7212 */ /* 0x000fe200078e33ff */
[----:B------:R-:W-:Y:S06]  /*53e0*/  BRA `(.L_x_1126) ;  /* 0x0000000000147947 */ /* 0x000fec0003800000 */
.L_x_1125:
[----:B------:R-:W-:-:S05]  /*53f0*/  IMAD.U32 R174, RZ, RZ, UR57 ;  /* 0x00000039ffae7e24 */ /* 0x000fca000f8e00ff */
[----:B------:R-:W-:-:S13]  /*5400*/  ISETP.NE.AND P2, PT, R174, 0x1, PT ;  /* 0x00000001ae00780c */ /* 0x000fda0003f45270 */
[----:B0-----:R-:W0:Y:S02]  /*5410*/  @P2 LDC.64 R8, c[0x0][0x9e8] ;  /* 0x00027a00ff082b82 */ /* 0x001e240000000a00 */
[----:B0-----:R-:W-:-:S05]  /*5420*/  @P2 IMAD.HI.U32 R8, R173, R8, RZ ;  /* 0x00000008ad082227 */ /* 0x001fca00078e00ff */
[----:B------:R-:W-:-:S07]  /*5430*/  @P2 SHF.R.U32.HI R173, RZ, R9, R8 ;  /* 0x00000009ffad2219 */ /* 0x000fce0000011608 */
.L_x_1126:
[----:B------:R-:W-:Y:S05]  /*5440*/  BSYNC B0 ;  /* 0x0000000000007941 */ /* 0x000fea0003800000 */
.L_x_1124:
[----:B------:R-:W-:-:S04]  /*5450*/  IMAD R173, R173, R174, -R178 ;  /* 0x000000aeadad7224 */ /* 0x000fc800078e0ab2 */
[----:B------:R-:W-:-:S05]  /*5460*/  IMAD R8, R2, -0x2, R173 ;  /* 0xfffffffe02087824 */ /* 0x000fca00078e02ad */
[----:B------:R-:W-:Y:S02]  /*5470*/  VIADDMNMX R177, R8, R174, R177, PT ;  /* 0x000000ae08b17246 */ /* 0x000fe400038001b1 */
[----:B------:R-:W-:-:S07]  /*5480*/  VIMNMX R179, R179, R8, !PT ;  /* 0x00000008b3b37248 */ /* 0x000fce0007fe0100 */
.L_x_1123:
[----:B------:R-:W-:Y:S01]  /*5490*/  ISETP.GT.AND P2, PT, R5, -0x1, PT ;  /* 0xffffffff0500780c */ /* 0x000fe20003f44270 */
[----:B0-----:R0:W1:Y:S03]  /*54a0*/  SHFL.IDX PT, R8, R170, 0x1, 0x1c1f ;  /* 0x003c1f00aa087f89 */ /* 0x00106600000e0000 */
[C---:B------:R-:W-:Y:S02]  /*54b0*/  ISETP.GT.AND P5, PT, R179.reuse, RZ, P2 ;  /* 0x000000ffb300720c */ /* 0x040fe400017a4270 */
[----:B------:R-:W-:Y:S02]  /*54c0*/  ISETP.GT.AND P6, PT, R179, 0x8, P2 ;  /* 0x00000008b300780c */ /* 0x000fe400017c4270 */
[C---:B------:R-:W-:Y:S02]  /*54d0*/  ISETP.LT.OR P5, PT, R177.reuse, 0x1, P5 ;  /* 0x00000001b100780c */ /* 0x040fe40002fa1670 */
[----:B------:R-:W-:-:S02]  /*54e0*/  ISETP.LT.OR P6, PT, R177, 0x9, P6 ;  /* 0x00000009b100780c */ /* 0x000fc400037c1670 */
[----:B------:R-:W-:Y:S02]  /*54f0*/  FSEL R175, R20, -INF , !P5 ;  /* 0xff80000014af7808 */ /* 0x000fe40006800000 */
[C---:B------:R-:W-:Y:S02]  /*5500*/  ISETP.GT.AND P5, PT, R179.reuse, 0x10, P2 ;  /* 0x00000010b300780c */ /* 0x040fe400017a4270 */
[----:B------:R-:W-:Y:S02]  /*5510*/  ISETP.GT.AND P4, PT, R179, 0x1, P2 ;  /* 0x00000001b300780c */ /* 0x000fe40001784270 */
[----:B------:R-:W-:Y:S02]  /*5520*/  ISETP.LT.OR P5, PT, R177, 0x11, P5 ;  /* 0x00000011b100780c */ /* 0x000fe40002fa1670 */
[----:B------:R-:W-:Y:S02]  /*5530*/  ISETP.GT.AND P3, PT, R179, 0x9, P2 ;  /* 0x00000009b300780c */ /* 0x000fe40001764270 */
[----:B------:R-:W-:-:S02]  /*5540*/  FSEL R173, R154, -INF , !P6 ;  /* 0xff8000009aad7808 */ /* 0x000fc40007000000 */
[C---:B------:R-:W-:Y:S02]  /*5550*/  ISETP.GT.AND P6, PT, R179.reuse, 0x18, P2 ;  /* 0x00000018b300780c */ /* 0x040fe400017c4270 */
[----:B------:R-:W-:Y:S02]  /*5560*/  FSEL R160, R160, -INF , !P5 ;  /* 0xff800000a0a07808 */ /* 0x000fe40006800000 */
[----:B------:R-:W-:Y:S02]  /*5570*/  ISETP.GT.AND P5, PT, R179, 0x20, P2 ;  /* 0x00000020b300780c */ /* 0x000fe400017a4270 */
[C---:B------:R-:W-:Y:S02]  /*5580*/  ISETP.LT.OR P4, PT, R177.reuse, 0x2, P4 ;  /* 0x00000002b100780c */ /* 0x040fe40002781670 */
[C---:B------:R-:W-:Y:S02]  /*5590*/  ISETP.LT.OR P3, PT, R177.reuse, 0xa, P3 ;  /* 0x0000000ab100780c */ /* 0x040fe40001f61670 */
[----:B------:R-:W-:-:S02]  /*55a0*/  ISETP.LT.OR P6, PT, R177, 0x19, P6 ;  /* 0x00000019b100780c */ /* 0x000fc400037c1670 */
[----:B------:R-:W-:Y:S02]  /*55b0*/  ISETP.LT.OR P5, PT, R177, 0x21, P5 ;  /* 0x00000021b100780c */ /* 0x000fe40002fa1670 */
[----:B------:R-:W-:Y:S02]  /*55c0*/  FSEL R174, R21, -INF , !P4 ;  /* 0xff80000015ae7808 */ /* 0x000fe40006000000 */
[----:B0-----:R-:W-:Y:S02]  /*55d0*/  FSEL R170, R155, -INF , !P3 ;  /* 0xff8000009baa7808 */ /* 0x001fe40005800000 */
[C---:B------:R-:W-:Y:S02]  /*55e0*/  ISETP.GT.AND P4, PT, R179.reuse, 0x11, P2 ;  /* 0x00000011b300780c */ /* 0x040fe40001784270 */
[----:B------:R-:W-:Y:S02]  /*55f0*/  ISETP.GT.AND P3, PT, R179, 0x19, P2 ;  /* 0x00000019b300780c */ /* 0x000fe40001764270 */
[----:B------:R-:W-:-:S02]  /*5600*/  FSEL R164, R164, -INF , !P6 ;  /* 0xff800000a4a47808 */ /* 0x000fc40007000000 */
[----:B------:R-:W-:Y:S02]  /*5610*/  ISETP.GT.AND P6, PT, R179, 0x28, P2 ;  /* 0x00000028b300780c */ /* 0x000fe400017c4270 */
[----:B------:R-:W-:Y:S02]  /*5620*/  FSEL R167, R167, -INF , !P5 ;  /* 0xff800000a7a77808 */ /* 0x000fe40006800000 */
[----:B------:R-:W-:Y:S02]  /*5630*/  ISETP.GT.AND P5, PT, R179, 0x30, P2 ;  /* 0x00000030b300780c */ /* 0x000fe400017a4270 */
[C---:B------:R-:W-:Y:S02]  /*5640*/  ISETP.LT.OR P4, PT, R177.reuse, 0x12, P4 ;  /* 0x00000012b100780c */ /* 0x040fe40002781670 */
[C---:B------:R-:W-:Y:S02]  /*5650*/  ISETP.LT.OR P3, PT, R177.reuse, 0x1a, P3 ;  /* 0x0000001ab100780c */ /* 0x040fe40001f61670 */
[----:B------:R-:W-:-:S02]  /*5660*/  ISETP.LT.OR P6, PT, R177, 0x29, P6 ;  /* 0x00000029b100780c */ /* 0x000fc400037c1670 */
[----:B------:R-:W-:Y:S02]  /*5670*/  ISETP.LT.OR P5, PT, R177, 0x31, P5 ;  /* 0x00000031b100780c */ /* 0x000fe40002fa1670 */
[----:B------:R-:W-:Y:S02]  /*5680*/  FSEL R161, R161, -INF , !P4 ;  /* 0xff800000a1a17808 */ /* 0x000fe40006000000 */
[----:B------:R-:W-:Y:S02]  /*5690*/  FSEL R165, R165, -INF , !P3 ;  /* 0xff800000a5a57808 */ /* 0x000fe40005800000 */
[C---:B------:R-:W-:Y:S02]  /*56a0*/  ISETP.GT.AND P4, PT, R179.reuse, 0x21, P2 ;  /* 0x00000021b300780c */ /* 0x040fe40001784270 */
[----:B------:R-:W-:Y:S02]  /*56b0*/  ISETP.GT.AND P3, PT, R179, 0x29, P2 ;  /* 0x00000029b300780c */ /* 0x000fe40001764270 */
[----:B------:R-:W-:-:S02]  /*56c0*/  FSEL R20, R171, -INF , !P6 ;  /* 0xff800000ab147808 */ /* 0x000fc40007000000 */
[----:B------:R-:W-:Y:S01]  /*56d0*/  FSEL R171, R176, -INF , !P5 ;  /* 0xff800000b0ab7808 */ /* 0x000fe20006800000 */
[----:B-1----:R-:W-:Y:S01]  /*56e0*/  IMAD.IADD R176, R182, 0x1, R8 ;  /* 0x00000001b6b07824 */ /* 0x002fe200078e0208 */
[----:B------:R-:W-:Y:S02]  /*56f0*/  PLOP3.LUT P5, PT, PT, PT, UP1, 0x40, 0x0 ;  /* 0x000000000000781c */ /* 0x000fe40003fae818 */
[C---:B------:R-:W-:Y:S02]  /*5700*/  ISETP.LT.OR P4, PT, R177.reuse, 0x22, P4 ;  /* 0x00000022b100780c */ /* 0x040fe40002781670 */
[----:B------:R-:W-:Y:S02]  /*5710*/  ISETP.LT.OR P3, PT, R177, 0x2a, P3 ;  /* 0x0000002ab100780c */ /* 0x000fe40001f61670 */
[----:B------:R-:W-:Y:S02]  /*5720*/  FSEL R169, R169, -INF , !P4 ;  /* 0xff800000a9a97808 */ /* 0x000fe40006000000 */
[----:B------:R-:W-:-:S02]  /*5730*/  FSEL R154, R172, -INF , !P3 ;  /* 0xff800000ac9a7808 */ /* 0x000fc40005800000 */
[C---:B------:R-:W-:Y:S02]  /*5740*/  ISETP.GT.AND P4, PT, R179.reuse, 0x31, P2 ;  /* 0x00000031b300780c */ /* 0x040fe40001784270 */
[C---:B------:R-:W-:Y:S02]  /*5750*/  ISETP.GT.AND P6, PT, R179.reuse, 0x38, P2 ;  /* 0x00000038b300780c */ /* 0x040fe400017c4270 */
[----:B------:R-:W-:Y:S02]  /*5760*/  ISETP.GT.AND P3, PT, R179, 0x39, P2 ;  /* 0x00000039b300780c */ /* 0x000fe40001764270 */
        /* <DEDUP_REMOVED lines=21> */
.L_x_1129:
[----:B------:R-:W-:-:S05]  /*58c0*/  IMAD.U32 R180, RZ, RZ, UR57 ;  /* 0x00000039ffb47e24 */ /* 0x000fca000f8e00ff */
[----:B------:R-:W-:-:S13]  /*58d0*/  ISETP.NE.AND P3, PT, R180, 0x1, PT ;  /* 0x00000001b400780c */ /* 0x000fda0003f65270 */
[----:B------:R-:W0:Y:S02]  /*58e0*/  @P3 LDC.64 R8, c[0x0][0x9e8] ;  /* 0x00027a00ff083b82 */ /* 0x000e240000000a00 */
[----:B0-----:R-:W-:-:S05]  /*58f0*/  @P3 IMAD.HI.U32 R8, R179, R8, RZ ;  /* 0x00000008b3083227 */ /* 0x001fca00078e00ff */
[----:B------:R-:W-:-:S07]  /*5900*/  @P3 SHF.R.U32.HI R179, RZ, R9, R8 ;  /* 0x00000009ffb33219 */ /* 0x000fce0000011608 */
.L_x_1130:
[----:B------:R-:W-:Y:S05]  /*5910*/  BSYNC B0 ;  /* 0x0000000000007941 */ /* 0x000fea0003800000 */
.L_x_1128:
[----:B------:R-:W-:-:S04]  /*5920*/  IMAD R179, R179, R180, -R178 ;  /* 0x000000b4b3b37224 */ /* 0x000fc800078e0ab2 */
[----:B------:R-:W-:-:S05]  /*5930*/  IMAD R179, R2, -0x2, R179 ;  /* 0xfffffffe02b37824 */ /* 0x000fca00078e02b3 */
[----:B------:R-:W-:Y:S02]  /*5940*/  VIADDMNMX R176, R179, R180, R176, PT ;  /* 0x000000b4b3b07246 */ /* 0x000fe400038001b0 */
[----:B------:R-:W-:-:S07]  /*5950*/  VIMNMX R177, R177, R179, !PT ;  /* 0x000000b3b1b17248 */ /* 0x000fce0007fe0100 */
.L_x_1127:
[----:B------:R-:W-:Y:S01]  /*5960*/  FMNMX.FTZ R9, R175, R6, !PT ;  /* 0x00000006af097209 */ /* 0x000fe20007810000 */
[----:B------:R-:W-:Y:S01]  /*5970*/  UMOV UR14, UR56 ;  /* 0x00000038000e7c82 */ /* 0x000fe20008000000 */
[----:B------:R-:W-:Y:S02]  /*5980*/  ISETP.GT.AND P3, PT, R177, 0x1, P2 ;  /* 0x00000001b100780c */ /* 0x000fe40001764270 */
        /* <DEDUP_REMOVED lines=11> */
[----:B------:R-:W-:Y:S02]  /*5a40*/  FSEL R10, R10, -INF , !P3 ;  /* 0xff8000000a0a7808 */ /* 0x000fe40005800000 */
[----:B------:R-:W-:Y:S02]  /*5a50*/  FMNMX.FTZ R8, R165, R8, !PT ;  /* 0x00000008a5087209 */ /* 0x000fe40007810000 */
[----:B------:R-:W-:Y:S02]  /*5a60*/  ISETP.GT.AND P6, PT, R177, 0x9, P2 ;  /* 0x00000009b100780c */ /* 0x000fe400017c4270 */
[----:B------:R-:W-:Y:S02]  /*5a70*/  FMNMX.FTZ R8, R167, R8, !PT ;  /* 0x00000008a7087209 */ /* 0x000fe40007810000 */
[----:B------:R-:W-:-:S02]  /*5a80*/  ISETP.GT.AND P4, PT, R177, 0x10, P2 ;  /* 0x00000010b100780c */ /* 0x000fc40001784270 */
[----:B------:R-:W-:Y:S02]  /*5a90*/  FMNMX.FTZ R9, R169, R8, !PT ;  /* 0x00000008a9097209 */ /* 0x000fe40007810000 */
[----:B------:R-:W-:Y:S02]  /*5aa0*/  ISETP.LT.OR P5, PT, R176, 0x9, P5 ;  /* 0x00000009b000780c */ /* 0x000fe40002fa1670 */
[----:B------:R-:W-:Y:S02]  /*5ab0*/  FMNMX.FTZ R9, R20, R9, !PT ;  /* 0x0000000914097209 */ /* 0x000fe40007810000 */
[----:B------:R-:W-:Y:S02]  /*5ac0*/  ISETP.LT.OR P6, PT, R176, 0xa, P6 ;  /* 0x0000000ab000780c */ /* 0x000fe400037c1670 */
[----:B------:R-:W-:Y:S02]  /*5ad0*/  FMNMX.FTZ R8, R154, R9, !PT ;  /* 0x000000099a087209 */ /* 0x000fe40007810000 */
[----:B------:R-:W-:-:S02]  /*5ae0*/  FSEL R12, R12, -INF , !P5 ;  /* 0xff8000000c0c7808 */ /* 0x000fc40006800000 */
[----:B------:R-:W-:Y:S02]  /*5af0*/  FMNMX.FTZ R9, R171, R8, !PT ;  /* 0x00000008ab097209 */ /* 0x000fe40007810000 */
[----:B------:R-:W-:Y:S02]  /*5b00*/  ISETP.LT.OR P4, PT, R176, 0x11, P4 ;  /* 0x00000011b000780c */ /* 0x000fe40002781670 */
[----:B------:R-:W-:Y:S02]  /*5b10*/  FMNMX.FTZ R8, R172, R9, !PT ;  /* 0x00000009ac087209 */ /* 0x000fe40007810000 */
[----:B------:R-:W-:Y:S02]  /*5b20*/  ISETP.GT.AND P5, PT, R177, 0x11, P2 ;  /* 0x00000011b100780c */ /* 0x000fe400017a4270 */
[----:B------:R-:W-:Y:S02]  /*5b30*/  FMNMX.FTZ R8, R155, R8, !PT ;  /* 0x000000089b087209 */ /* 0x000fe40007810000 */
[----:B------:R-:W-:-:S02]  /*5b40*/  FSEL R13, R13, -INF , !P6 ;  /* 0xff8000000d0d7808 */ /* 0x000fc40007000000 */
[----:B------:R-:W-:Y:S02]  /*5b50*/  FMNMX.FTZ R9, R21, R8, !PT ;  /* 0x0000000815097209 */ /* 0x000fe40007810000 */
[----:B------:R-:W-:Y:S02]  /*5b60*/  FSEL R14, R14, -INF , !P4 ;  /* 0xff8000000e0e7808 */ /* 0x000fe40006000000 */
[C---:B------:R-:W-:Y:S01]  /*5b70*/  ISETP.GT.AND P4, PT, R177.reuse, 0x19, P2 ;  /* 0x00000019b100780c */ /* 0x040fe20001784270 */
[----:B------:R-:W0:Y:S01]  /*5b80*/  SHFL.BFLY PT, R8, R9, 0x2, 0x1f ;  /* 0x0c401f0009087f89 */ /* 0x000e2200000e0000 */
[----:B------:R-:W-:Y:S02]  /*5b90*/  ISETP.GT.AND P6, PT, R177, 0x18, P2 ;  /* 0x00000018b100780c */ /* 0x000fe400017c4270 */
[C---:B------:R-:W-:Y:S02]  /*5ba0*/  ISETP.LT.OR P5, PT, R176.reuse, 0x12, P5 ;  /* 0x00000012b000780c */ /* 0x040fe40002fa1670 */
[----:B------:R-:W-:-:S02]  /*5bb0*/  ISETP.LT.OR P4, PT, R176, 0x1a, P4 ;  /* 0x0000001ab000780c */ /* 0x000fc40002781670 */
[----:B------:R-:W-:Y:S02]  /*5bc0*/  ISETP.LT.OR P6, PT, R176, 0x19, P6 ;  /* 0x00000019b000780c */ /* 0x000fe400037c1670 */
[----:B------:R-:W-:Y:S02]  /*5bd0*/  FSEL R15, R15, -INF , !P5 ;  /* 0xff8000000f0f7808 */ /* 0x000fe40006800000 */
[----:B------:R-:W-:Y:S02]  /*5be0*/  FSEL R153, R153, -INF , !P4 ;  /* 0xff80000099997808 */ /* 0x000fe40006000000 */
[C---:B------:R-:W-:Y:S02]  /*5bf0*/  ISETP.GT.AND P3, PT, R177.reuse, 0x20, P2 ;  /* 0x00000020b100780c */ /* 0x040fe40001764270 */
[----:B------:R-:W-:Y:S02]  /*5c00*/  FSEL R152, R152, -INF , !P6 ;  /* 0xff80000098987808 */ /* 0x000fe40007000000 */
[----:B------:R-:W-:-:S02]  /*5c10*/  ISETP.GT.AND P5, PT, R177, 0x21, P2 ;  /* 0x00000021b100780c */ /* 0x000fc400017a4270 */
[C---:B------:R-:W-:Y:S02]  /*5c20*/  ISETP.LT.OR P3, PT, R176.reuse, 0x21, P3 ;  /* 0x00000021b000780c */ /* 0x040fe40001f61670 */
[----:B------:R-:W-:Y:S02]  /*5c30*/  ISETP.GT.AND P6, PT, R177, 0x28, P2 ;  /* 0x00000028b100780c */ /* 0x000fe400017c4270 */
[----:B------:R-:W-:Y:S02]  /*5c40*/  ISETP.LT.OR P5, PT, R176, 0x22, P5 ;  /* 0x00000022b000780c */ /* 0x000fe40002fa1670 */
[----:B0-----:R-:W-:Y:S02]  /*5c50*/  FMNMX.FTZ R178, R9, R8, !PT ;  /* 0x0000000809b27209 */ /* 0x001fe40007810000 */
[----:B------:R-:W-:Y:S02]  /*5c60*/  FSEL R156, R156, -INF , !P3 ;  /* 0xff8000009c9c7808 */ /* 0x000fe40005800000 */
[----:B------:R-:W-:Y:S01]  /*5c70*/  ISETP.GT.AND P3, PT, R177, 0x29, P2 ;  /* 0x00000029b100780c */ /* 0x000fe20001764270 */
[----:B------:R-:W0:Y:S01]  /*5c80*/  SHFL.BFLY PT, R179, R178, 0x1, 0x1f ;  /* 0x0c201f00b2b37f89 */ /* 0x000e2200000e0000 */
[----:B------:R-:W-:-:S02]  /*5c90*/  FSEL R157, R157, -INF , !P5 ;  /* 0xff8000009d9d7808 */ /* 0x000fc40006800000 */
[C---:B------:R-:W-:Y:S02]  /*5ca0*/  ISETP.LT.OR P6, PT, R176.reuse, 0x29, P6 ;  /* 0x00000029b000780c */ /* 0x040fe400037c1670 */
[----:B------:R-:W-:Y:S02]  /*5cb0*/  ISETP.GT.AND P5, PT, R177, 0x30, P2 ;  /* 0x00000030b100780c */ /* 0x000fe400017a4270 */
[C---:B------:R-:W-:Y:S02]  /*5cc0*/  ISETP.LT.OR P3, PT, R176.reuse, 0x2a, P3 ;  /* 0x0000002ab000780c */ /* 0x040fe40001f61670 */
[----:B------:R-:W-:Y:S02]  /*5cd0*/  ISETP.LT.OR P5, PT, R176, 0x31, P5 ;  /* 0x00000031b000780c */ /* 0x000fe40002fa1670 */
[----:B------:R-:W-:Y:S02]  /*5ce0*/  FSEL R159, R159, -INF , !P3 ;  /* 0xff8000009f9f7808 */ /* 0x000fe40005800000 */
[----:B------:R-:W-:-:S02]  /*5cf0*/  ISETP.GT.AND P3, PT, R177, 0x38, P2 ;  /* 0x00000038b100780c */ /* 0x000fc40001764270 */
[----:B------:R-:W-:Y:S02]  /*5d00*/  FSEL R162, R162, -INF , !P5 ;  /* 0xff800000a2a27808 */ /* 0x000fe40006800000 */
[----:B------:R-:W-:-:S04]  /*5d10*/  ISETP.LT.OR P3, PT, R176, 0x39, P3 ;  /* 0x00000039b000780c */ /* 0x000fc80001f61670 */
[----:B------:R-:W-:Y:S02]  /*5d20*/  FSEL R166, R166, -INF , !P3 ;  /* 0xff800000a6a67808 */ /* 0x000fe40005800000 */
[----:B0-----:R-:W-:Y:S01]  /*5d30*/  FMNMX.FTZ R8, R178, R179, !PT ;  /* 0x000000b3b2087209 */ /* 0x001fe20007810000 */
[----:B------:R-:W-:Y:S01]  /*5d40*/  IMAD.U32 R179, RZ, RZ, UR14 ;  /* 0x0000000effb37e24 */ /* 0x000fe2000f8e00ff */
[----:B------:R-:W-:Y:S02]  /*5d50*/  FMNMX.FTZ R178, R10, R7, !PT ;  /* 0x000000070ab27209 */ /* 0x000fe40007810000 */
[C---:B------:R-:W-:Y:S01]  /*5d60*/  FSETP.NEU.FTZ.AND P4, PT, R8.reuse, -INF , PT ;  /* 0xff8000000800780b */ /* 0x040fe20003f9d000 */
[----:B------:R-:W-:-:S01]  /*5d70*/  FFMA.FTZ R179, R8, R179, -8 ;  /* 0xc100000008b37423 */ /* 0x000fc200000100b3 */
[----:B------:R-:W-:-:S04]  /*5d80*/  FMNMX.FTZ R9, R11, R178, !PT ;  /* 0x000000b20b097209 */ /* 0x000fc80007810000 */
[----:B------:R-:W-:-:S04]  /*5d90*/  FMNMX.FTZ R178, R12, R9, !PT ;  /* 0x000000090cb27209 */ /* 0x000fc80007810000 */
[----:B------:R-:W-:-:S04]  /*5da0*/  FMNMX.FTZ R9, R13, R178, !PT ;  /* 0x000000b20d097209 */ /* 0x000fc80007810000 */
[----:B------:R-:W-:-:S04]  /*5db0*/  FMNMX.FTZ R178, R14, R9, !PT ;  /* 0x000000090eb27209 */ /* 0x000fc80007810000 */
[----:B------:R-:W-:Y:S02]  /*5dc0*/  FMNMX.FTZ R9, R15, R178, !PT ;  /* 0x000000b20f097209 */ /* 0x000fe40007810000 */
[----:B------:R-:W-:Y:S02]  /*5dd0*/  FSEL R178, R179, RZ, P4 ;  /* 0x000000ffb3b27208 */ /* 0x000fe40002000000 */
[----:B------:R-:W-:Y:S02]  /*5de0*/  FMNMX.FTZ R180, R152, R9, !PT ;  /* 0x0000000998b47209 */ /* 0x000fe40007810000 */
[----:B------:R-:W-:Y:S01]  /*5df0*/  FSEL R9, R158, -INF , !P6 ;  /* 0xff8000009e097808 */ /* 0x000fe20007000000 */
[--C-:B------:R-:W-:Y:S01]  /*5e00*/  FFMA.FTZ R179, R175, UR14, -R178.reuse ;  /* 0x0000000eafb37c23 */ /* 0x100fe200080108b2 */
[----:B------:R-:W-:Y:S01]  /*5e10*/  FMNMX.FTZ R175, R153, R180, !PT ;  /* 0x000000b499af7209 */ /* 0x000fe20007810000 */
[--C-:B------:R-:W-:Y:S01]  /*5e20*/  FFMA.FTZ R173, R173, UR14, -R178.reuse ;  /* 0x0000000eadad7c23 */ /* 0x100fe200080108b2 */
[C---:B------:R-:W-:Y:S01]  /*5e30*/  ISETP.GT.AND P6, PT, R177.reuse, 0x31, P2 ;  /* 0x00000031b100780c */ /* 0x040fe200017c4270 */
        /* <DEDUP_REMOVED lines=15> */
[----:B------:R-:W-:Y:S01]  /*5f30*/  ISETP.LT.OR P2, PT, R176, 0x3a, P2 ;  /* 0x0000003ab000780c */ /* 0x000fe20001741670 */
[----:B------:R-:W-:Y:S01]  /*5f40*/  FFMA.FTZ R155, R155, UR14, -R178 ;  /* 0x0000000e9b9b7c23 */ /* 0x000fe200080108b2 */
[----:B------:R-:W-:Y:S01]  /*5f50*/  FMNMX.FTZ R174, R162, R177, !PT ;  /* 0x000000b1a2ae7209 */ /* 0x000fe20007810000 */
[----:B------:R0:W-:Y:S01]  /*5f60*/  MUFU.EX2 R158, R179 ;  /* 0x000000b3009e7308 */ /* 0x0001e20000000800 */
[----:B------:R-:W-:-:S02]  /*5f70*/  FSEL R168, R168, -INF , !P2 ;  /* 0xff800000a8a87808 */ /* 0x000fc40005000000 */
[----:B------:R-:W-:Y:S01]  /*5f80*/  FMNMX.FTZ R177, R163, R174, !PT ;  /* 0x000000aea3b17209 */ /* 0x000fe20007810000 */
[----:B------:R-:W-:-:S01]  /*5f90*/  FFMA.FTZ R174, R169, UR14, -R178 ;  /* 0x0000000ea9ae7c23 */ /* 0x000fc200080108b2 */
[--C-:B------:R-:W-:Y:S01]  /*5fa0*/  FFMA.FTZ R169, R154, UR14, -R178.reuse ;  /* 0x0000000e9aa97c23 */ /* 0x100fe200080108b2 */
[----:B------:R-:W-:-:S01]  /*5fb0*/  FFMA.FTZ R154, R171, UR14, -R178 ;  /* 0x0000000eab9a7c23 */ /* 0x000fc200080108b2 */
[----:B------:R-:W-:Y:S01]  /*5fc0*/  FMNMX.FTZ R177, R166, R177, !PT ;  /* 0x000000b1a6b17209 */ /* 0x000fe20007810000 */
[----:B------:R-:W-:-:S01]  /*5fd0*/  FFMA.FTZ R171, R172, UR14, -R178 ;  /* 0x0000000eacab7c23 */ /* 0x000fc200080108b2 */
[----:B------:R-:W-:Y:S01]  /*5fe0*/  FFMA.FTZ R178, R21, UR14, -R178 ;  /* 0x0000000e15b27c23 */ /* 0x000fe200080108b2 */
[----:B------:R-:W-:Y:S01]  /*5ff0*/  IMAD.U32 R172, RZ, RZ, UR14 ;  /* 0x0000000effac7e24 */ /* 0x000fe2000f8e00ff */
[----:B------:R-:W-:Y:S01]  /*6000*/  FMNMX.FTZ R177, R168, R177, !PT ;  /* 0x000000b1a8b17209 */ /* 0x000fe20007810000 */
[----:B------:R-:W-:Y:S01]  /*6010*/  MUFU.EX2 R175, R175 ;  /* 0x000000af00af7308 */ /* 0x000fe20000000800 */
[----:B0-----:R-:W-:-:S03]  /*6020*/  FSEL R179, R8, RZ, P4 ;  /* 0x000000ff08b37208 */ /* 0x001fc60002000000 */
[----:B------:R-:W0:Y:S02]  /*6030*/  SHFL.BFLY PT, R176, R177, 0x2, 0x1f ;  /* 0x0c401f00b1b07f89 */ /* 0x000e2400000e0000 */
[----:B------:R-:W-:-:S02]  /*6040*/  FADD.FTZ R179, -R179, R6 ;  /* 0x00000006b3b37221 */ /* 0x000fc40000010100 */
[----:B------:R-:W-:Y:S08]  /*6050*/  MUFU.EX2 R173, R173 ;  /* 0x000000ad00ad7308 */ /* 0x000ff00000000800 */
[----:B------:R-:W-:Y:S08]  /*6060*/  MUFU.EX2 R170, R170 ;  /* 0x000000aa00aa7308 */ /* 0x000ff00000000800 */
[----:B------:R-:W-:Y:S01]  /*6070*/  MUFU.EX2 R160, R160 ;  /* 0x000000a000a07308 */ /* 0x000fe20000000800 */
[----:B0-----:R-:W-:-:S07]  /*6080*/  FMNMX.FTZ R176, R177, R176, !PT ;  /* 0x000000b0b1b07209 */ /* 0x001fce0007810000 */
        /* <DEDUP_REMOVED lines=19> */
[----:B------:R-:W-:-:S01]  /*61c0*/  FFMA.FTZ R15, R152, UR14, -R172 ;  /* 0x0000000e980f7c23 */ /* 0x000fc200080108ac */
[----:B------:R-:W-:Y:S01]  /*61d0*/  FMUL.FTZ R152, R176, UR14 ;  /* 0x0000000eb0987c20 */ /* 0x000fe20008410000 */
[----:B------:R-:W-:Y:S01]  /*61e0*/  MUFU.EX2 R179, R179 ;  /* 0x000000b300b37308 */ /* 0x000fe20000000800 */
[----:B0-----:R-:W-:-:S01]  /*61f0*/  FFMA.FTZ R176, R177, R3, R158 ;  /* 0x00000003b1b07223 */ /* 0x001fc2000001009e */
[--C-:B------:R-:W-:Y:S01]  /*6200*/  FFMA.FTZ R153, R153, UR14, -R172.reuse ;  /* 0x0000000e99997c23 */ /* 0x100fe200080108ac */
[----:B------:R-:W-:-:S01]  /*6210*/  FFMA.FTZ R7, R156, UR14, -R172 ;  /* 0x0000000e9c077c23 */ /* 0x000fc200080108ac */
[----:B------:R-:W-:Y:S01]  /*6220*/  FFMA.FTZ R156, R157, UR14, -R172 ;  /* 0x0000000e9d9c7c23 */ /* 0x000fe200080108ac */
[----:B------:R-:W-:-:S01]  /*6230*/  FADD.FTZ R176, R175, R176 ;  /* 0x000000b0afb07221 */ /* 0x000fc20000010000 */
[--C-:B------:R-:W-:Y:S01]  /*6240*/  FFMA.FTZ R9, R9, UR14, -R172.reuse ;  /* 0x0000000e09097c23 */ /* 0x100fe200080108ac */
[----:B------:R-:W-:-:S01]  /*6250*/  FFMA.FTZ R159, R159, UR14, -R172 ;  /* 0x0000000e9f9f7c23 */ /* 0x000fc200080108ac */
[----:B------:R-:W0:Y:S01]  /*6260*/  MUFU.EX2 R152, R152 ;  /* 0x0000009800987308 */ /* 0x000e220000000800 */
[----:B------:R-:W-:-:S01]  /*6270*/  FFMA.FTZ R162, R162, UR14, -R172 ;  /* 0x0000000ea2a27c23 */ /* 0x000fc200080108ac */
[--C-:B------:R-:W-:Y:S01]  /*6280*/  FFMA.FTZ R163, R163, UR14, -R172.reuse ;  /* 0x0000000ea3a37c23 */ /* 0x100fe200080108ac */
[----:B------:R-:W-:-:S01]  /*6290*/  FFMA.FTZ R166, R166, UR14, -R172 ;  /* 0x0000000ea6a67c23 */ /* 0x000fc200080108ac */
[----:B------:R-:W-:-:S04]  /*62a0*/  FFMA.FTZ R168, R168, UR14, -R172 ;  /* 0x0000000ea8a87c23 */ /* 0x000fc800080108ac */
[----:B------:R-:W1:Y:S08]  /*62b0*/  MUFU.EX2 R10, R10 ;  /* 0x0000000a000a7308 */ /* 0x000e700000000800 */
[----:B------:R-:W2:Y:S01]  /*62c0*/  MUFU.EX2 R11, R11 ;  /* 0x0000000b000b7308 */ /* 0x000ea20000000800 */
[----:B0-----:R-:W-:-:S07]  /*62d0*/  FFMA.FTZ R3, R152, R4, R179 ;  /* 0x0000000498037223 */ /* 0x001fce00000100b3 */
[----:B------:R-:W0:Y:S01]  /*62e0*/  MUFU.EX2 R12, R12 ;  /* 0x0000000c000c7308 */ /* 0x000e220000000800 */
[----:B-1----:R-:W-:-:S01]  /*62f0*/  FADD.FTZ R4, R10, R3 ;  /* 0x000000030a047221 */ /* 0x002fc20000010000 */
[----:B------:R-:W-:-:S04]  /*6300*/  FADD.FTZ R3, R173, R176 ;  /* 0x000000b0ad037221 */ /* 0x000fc80000010000 */
[----:B------:R-:W-:Y:S02]  /*6310*/  FADD.FTZ R3, R170, R3 ;  /* 0x00000003aa037221 */ /* 0x000fe40000010000 */
[----:B------:R-:W1:Y:S02]  /*6320*/  MUFU.EX2 R13, R13 ;  /* 0x0000000d000d7308 */ /* 0x000e640000000800 */
[----:B------:R-:W-:-:S06]  /*6330*/  FADD.FTZ R176, R160, R3 ;  /* 0x00000003a0b07221 */ /* 0x000fcc0000010000 */
[----:B------:R-:W3:Y:S08]  /*6340*/  MUFU.EX2 R14, R14 ;  /* 0x0000000e000e7308 */ /* 0x000ef00000000800 */
[----:B------:R-:W4:Y:S08]  /*6350*/  MUFU.EX2 R15, R15 ;  /* 0x0000000f000f7308 */ /* 0x000f300000000800 */
[----:B------:R2:W5:Y:S08]  /*6360*/  MUFU.EX2 R178, R153 ;  /* 0x0000009900b27308 */ /* 0x0005700000000800 */
[----:B------:R-:W-:Y:S01]  /*6370*/  MUFU.EX2 R167, R167 ;  /* 0x000000a700a77308 */ /* 0x000fe20000000800 */
[----:B--2---:R-:W-:-:S04]  /*6380*/  FADD.FTZ R153, R11, R4 ;  /* 0x000000040b997221 */ /* 0x004fc80000010000 */
[----:B0-----:R-:W-:-:S03]  /*6390*/  FADD.FTZ R4, R12, R153 ;  /* 0x000000990c047221 */ /* 0x001fc60000010000 */
[----:B------:R-:W0:Y:S01]  /*63a0*/  MUFU.EX2 R7, R7 ;  /* 0x0000000700077308 */ /* 0x000e220000000800 */
[----:B-1----:R-:W-:-:S04]  /*63b0*/  FADD.FTZ R3, R13, R4 ;  /* 0x000000040d037221 */ /* 0x002fc80000010000 */
[----:B---3--:R-:W-:-:S03]  /*63c0*/  FADD.FTZ R4, R14, R3 ;  /* 0x000000030e047221 */ /* 0x008fc60000010000 */
[----:B------:R-:W-:Y:S01]  /*63d0*/  MUFU.EX2 R174, R174 ;  /* 0x000000ae00ae7308 */ /* 0x000fe20000000800 */
[----:B----4-:R-:W-:-:S04]  /*63e0*/  FADD.FTZ R4, R15, R4 ;  /* 0x000000040f047221 */ /* 0x010fc80000010000 */
[----:B-----5:R-:W-:-:S03]  /*63f0*/  FADD.FTZ R4, R178, R4 ;  /* 0x00000004b2047221 */ /* 0x020fc60000010000 */
[----:B------:R-:W1:Y:S08]  /*6400*/  MUFU.EX2 R156, R156 ;  /* 0x0000009c009c7308 */ /* 0x000e700000000800 */
[----:B------:R2:W3:Y:S08]  /*6410*/  MUFU.EX2 R180, R9 ;  /* 0x0000000900b47308 */ /* 0x0004f00000000800 */
[----:B------:R-:W4:Y:S01]  /*6420*/  MUFU.EX2 R20, R20 ;  /* 0x0000001400147308 */ /* 0x000f220000000800 */
[----:B--2---:R-:W-:-:S04]  /*6430*/  FADD.FTZ R9, R161, R176 ;  /* 0x000000b0a1097221 */ /* 0x004fc80000010000 */
[----:B------:R-:W-:Y:S01]  /*6440*/  FADD.FTZ R176, R164, R9 ;  /* 0x00000009a4b07221 */ /* 0x000fe20000010000 */
[----:B0-----:R-:W-:-:S02]  /*6450*/  FADD.FTZ R9, R7, R4 ;  /* 0x0000000407097221 */ /* 0x001fc40000010000 */
[----:B------:R-:W0:Y:S01]  /*6460*/  MUFU.EX2 R169, R169 ;  /* 0x000000a900a97308 */ /* 0x000e220000000800 */
[----:B------:R-:W-:-:S01]  /*6470*/  FADD.FTZ R176, R165, R176 ;  /* 0x000000b0a5b07221 */ /* 0x000fc20000010000 */
[----:B-1----:R-:W-:-:S03]  /*6480*/  FADD.FTZ R9, R156, R9 ;  /* 0x000000099c097221 */ /* 0x002fc60000010000 */
[----:B------:R-:W-:Y:S01]  /*6490*/  FADD.FTZ R3, R167, R176 ;  /* 0x000000b0a7037221 */ /* 0x000fe20000010000 */
[----:B---3--:R-:W-:-:S02]  /*64a0*/  FADD.FTZ R9, R180, R9 ;  /* 0x00000009b4097221 */ /* 0x008fc40000010000 */
[----:B------:R-:W1:Y:S01]  /*64b0*/  MUFU.EX2 R159, R159 ;  /* 0x0000009f009f7308 */ /* 0x000e620000000800 */
[----:B------:R-:W-:-:S04]  /*64c0*/  FADD.FTZ R3, R174, R3 ;  /* 0x00000003ae037221 */ /* 0x000fc80000010000 */
[----:B----4-:R-:W-:-:S03]  /*64d0*/  FADD.FTZ R4, R20, R3 ;  /* 0x0000000314047221 */ /* 0x010fc60000010000 */
        /* <DEDUP_REMOVED lines=14> */
[----:B------:R-:W-:Y:S01]  /*65c0*/  FADD.FTZ R3, R6, R3 ;  /* 0x0000000306037221 */ /* 0x000fe20000010000 */
[----:B-1----:R-:W-:-:S04]  /*65d0*/  FADD.FTZ R9, R166, R9 ;  /* 0x00000009a6097221 */ /* 0x002fc80000010000 */
[----:B--2---:R-:W-:Y:S01]  /*65e0*/  FADD.FTZ R4, R168, R9 ;  /* 0x00000009a8047221 */ /* 0x004fe20000010000 */
[----:B------:R-:W-:Y:S06]  /*65f0*/  @!P0 BRA `(.L_x_1131) ;  /* 0x0000000000048947 */ /* 0x000fec0003800000 */
[----:B------:R-:W-:Y:S01]  /*6600*/  BPT.TRAP 0x1 ;  /* 0x000000040000795c */ /* 0x000fe20000300000 */
.L_x_1131:
        /* <DEDUP_REMOVED lines=18> */
[----:B------:R-:W-:Y:S01]  /*6730*/  SYNCS.ARRIVE.TRANS64.RED.A1T0 RZ, [UR6], RZ ;  /* 0x000000ffffff79a7 */ /* 0x000fe20008100406 */
[----:B------:R-:W-:Y:S01]  /*6740*/  F2FP.SATFINITE.E4M3.F32.PACK_AB_MERGE_C R185, R156, R7, R9 ;  /* 0x000000079cb9723e */ /* 0x000fe20004807009 */
[-C--:B------:R-:W-:Y:S01]  /*6750*/  FMUL.FTZ R32, R32, R177.reuse ;  /* 0x000000b120207220 */ /* 0x080fe20000410000 */
        /* <DEDUP_REMOVED lines=134> */
[----:B------:R-:W-:Y:S01]  /*6fc0*/  IMAD.MOV.U32 R7, RZ, RZ, R21 ;  /* 0x000000ffff077224 */ /* 0x000fe200078e0015 */
[----:B------:R-:W-:Y:S01]  /*6fd0*/  UMOV UR55, UR60 ;  /* 0x0000003c00377c82 */ /* 0x000fe20008000000 */
[----:B------:R-:W-:Y:S01]  /*6fe0*/  IMAD.MOV.U32 R6, RZ, RZ, R8 ;  /* 0x000000ffff067224 */ /* 0x000fe200078e0008 */
[----:B------:R-:W-:-:S06]  /*6ff0*/  UMOV UR50, UR59 ;  /* 0x0000003b00327c82 */ /* 0x000fcc0008000000 */
.L_x_1114:
[----:B------:R-:W-:Y:S01]  /*7000*/  ULDC UR6, c[0x0][0x448] ;  /* 0x0001120000067ab9 */ /* 0x000fe20000000800 */
[----:B------:R-:W-:Y:S01]  /*7010*/  ULDC UR15, c[0x0][0x9e4] ;  /* 0x00027900000f7ab9 */ /* 0x000fe20000000800 */
[----:B------:R-:W-:Y:S02]  /*7020*/  UISETP.NE.AND UP0, UPT, UR6, 0x1, UPT ;  /* 0x000000010600788c */ /* 0x000fe4000bf05270 */
[----:B------:R-:W-:Y:S02]  /*7030*/  UISETP.GE.AND UP1, UPT, UR15, 0x1, UPT ;  /* 0x000000010f00788c */ /* 0x000fe4000bf26270 */
[----:B------:R-:W-:Y:S02]  /*7040*/  UIADD3 UR10, UR36, 0x7f, URZ ;  /* 0x0000007f240a7890 */ /* 0x000fe4000fffe03f */
[----:B------:R-:W-:Y:S02]  /*7050*/  UIADD3 UR11, UR37, 0x1, -UR45 ;  /* 0x00000001250b7890 */ /* 0x000fe4000fffe82d */
[----:B------:R-:W-:Y:S01]  /*7060*/  PLOP3.LUT P6, PT, PT, PT, UP1, 0x80, 0x0 ;  /* 0x000000000000781c */ /* 0x000fe20003fcf018 */
[----:B------:R-:W-:-:S02]  /*7070*/  ULDC UR19, c[0x0][0x9dc] ;  /* 0x0002770000137ab9 */ /* 0x000fc40000000800 */
[----:B------:R-:W-:Y:S01]  /*7080*/  @UP0 ULDC UR6, c[0x0][0x44c] ;  /* 0x0001130000060ab9 */ /* 0x000fe20000000800 */
[----:B------:R-:W-:Y:S01]  /*7090*/  @UP0 ULDC UR18, c[0x0][0x450] ;  /* 0x0001140000120ab9 */ /* 0x000fe20000000800 */
[----:B------:R-:W-:-:S04]  /*70a0*/  UIMAD.WIDE.U32 UR6, UR10, UR6, URZ ;  /* 0x000000060a0672a5 */ /* 0x000fc8000f8e003f */
[----:B------:R-:W-:-:S04]  /*70b0*/  @UP0 USHF.R.U32.HI UR10, URZ, UR18, UR7 ;  /* 0x000000123f0a0299 */ /* 0x000fc80008011607 */
[----:B------:R-:W-:-:S04]  /*70c0*/  UIADD3 UR10, UR11, UR10, URZ ;  /* 0x0000000a0b0a7290 */ /* 0x000fc8000fffe03f */
[----:B------:R-:W-:Y:S01]  /*70d0*/  UIADD3 UR19, UR10, -UR19, URZ ;  /* 0x800000130a137290 */ /* 0x000fe2000fffe03f */
[----:B------:R-:W-:Y:S11]  /*70e0*/  @!P6 BRA `(.L_x_1133) ;  /* 0x000000000048e947 */ /* 0x000ff60003800000 */
[----:B------:R-:W-:Y:S02]  /*70f0*/  UMOV UR18, UR10 ;  /* 0x0000000a00127c82 */ /* 0x000fe40008000000 */
        /* <DEDUP_REMOVED lines=10> */
.L_x_1134:
[----:B------:R-:W-:-:S11]  /*71a0*/  UISETP.NE.AND UP1, UPT, UR15, 0x1, UPT ;  /* 0x000000010f00788c */ /* 0x000fd6000bf25270 */
[----:B------:R-:W-:Y:S02]  /*71b0*/  @UP1 ULDC.64 UR6, c[0x0][0x9e8] ;  /* 0x00027a0000061ab9 */ /* 0x000fe40000000a00 */
[----:B------:R-:W-:-:S04]  /*71c0*/  UIMAD.WIDE.U32 UR10, UR18, UR6, URZ ;  /* 0x00000006120a72a5 */ /* 0x000fc8000f8e003f */
[----:B------:R-:W-:-:S12]  /*71d0*/  @UP1 USHF.R.U32.HI UR18, URZ, UR7, UR11 ;  /* 0x000000073f121299 */ /* 0x000fd8000801160b */
.L_x_1135:
[----:B------:R-:W-:-:S04]  /*71e0*/  UIMAD UR15, UR18, UR15, URZ ;  /* 0x0000000f120f72a4 */ /* 0x000fc8000f8e023f */
[----:B------:R-:W-:-:S04]  /*71f0*/  UISETP.LT.AND UP1, UPT, UR19, UR15, UPT ;  /* 0x0000000f1300728c */ /* 0x000fc8000bf21270 */
[----:B------:R-:W-:-:S12]  /*7200*/  USEL UR19, UR19, UR15, !UP1 ;  /* 0x0000000f13137287 */ /* 0x000fd8000c800000 */
.L_x_1133:
[----:B------:R-:W-:-:S04]  /*7210*/  UIADD3 UR19, UR19, 0x3f, URZ ;  /* 0x0000003f13137890 */ /* 0x000fc8000fffe03f */
[----:B------:R-:W-:-:S04]  /*7220*/  USHF.R.S32.HI UR6, URZ, 0x1f, UR19 ;  /* 0x0000001f3f067899 */ /* 0x000fc80008011413 */
[----:B------:R-:W-:-:S04]  /*7230*/  ULEA.HI UR6, UR6, UR19, URZ, 0x6 ;  /* 0x0000001306067291 */ /* 0x000fc8000f8f303f */
[----:B------:R-:W-:-:S04]  /*7240*/  USHF.R.S32.HI UR6, URZ, 0x6, UR6 ;  /* 0x000000063f067899 */ /* 0x000fc80008011406 */
[----:B------:R-:W-:-:S04]  /*7250*/  UISETP.LT.AND UP1, UPT, UR39, UR6, UPT ;  /* 0x000000062700728c */ /* 0x000fc8000bf21270 */
[----:B------:R-:W-:-:S06]  /*7260*/  USEL UR56, UR39, UR6, !UP1 ;  /* 0x0000000627387287 */ /* 0x000fcc000c800000 */
[----:B------:R-:W-:-:S13]  /*7270*/  ISETP.GE.AND P2, PT, R5, UR56, PT ;  /* 0x0000003805007c0c */ /* 0x000fda000bf46270 */
[----:B------:R-:W-:Y:S05]  /*7280*/  @!P2 BRA `(.L_x_1136) ;  /* 0x0000001c006ca947 */ /* 0x000fea0003800000 */
[----:B------:R-:W-:Y:S01]  /*7290*/  IMAD.MOV.U32 R14, RZ, RZ, R7 ;  /* 0x000000ffff0e7224 */ /* 0x000fe200078e0007 */
[----:B------:R-:W-:Y:S01]  /*72a0*/  UMOV UR58, UR55 ;  /* 0x00000037003a7c82 */ /* 0x000fe20008000000 */
[----:B------:R-:W-:Y:S01]  /*72b0*/  IMAD.MOV.U32 R15, RZ, RZ, R6 ;  /* 0x000000ffff0f7224 */ /* 0x000fe200078e0006 */
[----:B------:R-:W-:Y:S01]  /*72c0*/  UMOV UR59, UR50 ;  /* 0x00000032003b7c82 */ /* 0x000fe20008000000 */
[----:B------:R-:W-:-:S05]  /*72d0*/  ULDC UR55, c[0x0][0x988] ;  /* 0x0002620000377ab9 */ /* 0x000fca0000000800 */
.L_x_1146:
[----:B------:R-:W-:Y:S01]  /*72e0*/  ISETP.NE.AND P3, PT, RZ, UR44, PT ;  /* 0x0000002cff007c0c */ /* 0x000fe2000bf65270 */
[----:B------:R-:W-:-:S04]  /*72f0*/  UISETP.NE.AND UP1, UPT, UR58, 0x1, UPT ;  /* 0x000000013a00788c */ /* 0x000fc8000bf25270 */
[----:B------:R-:W-:-:S04]  /*7300*/  USEL UR50, URZ, 0x1, UP1 ;  /* 0x000000013f327887 */ /* 0x000fc80008800000 */
[----:B------:R-:W-:-:S04]  /*7310*/  ULOP3.LUT UR50, UR59, UR50, URZ, 0x3c, !UPT ;  /* 0x000000323b327292 */ /* 0x000fc8000f8e3c3f */
[----:B------:R-:W-:Y:S08]  /*7320*/  @P3 BRA `(.L_x_1137) ;  /* 0x0000000000383947 */ /* 0x000ff00003800000 */
[----:B------:R-:W-:Y:S05]  /*7330*/  @!P0 BRA `(.L_x_1138) ;  /* 0x0000000000048947 */ /* 0x000fea0003800000 */
[----:B------:R-:W-:Y:S01]  /*7340*/  BPT.TRAP 0x1 ;  /* 0x000000040000795c */ /* 0x000fe20000300000 */
.L_x_1138:
        /* <DEDUP_REMOVED lines=9> */
.L_x_1139:
[----:B-1----:R-:W-:Y:S05]  /*73e0*/  @P2 BRA `(.L_x_1137) ;  /* 0x0000000000082947 */ /* 0x002fea0003800000 */
[----:B------:R-:W1:Y:S02]  /*73f0*/  SYNCS.PHASECHK.TRANS64.TRYWAIT P2, [UR6+0x28430], R6 ;  /* 0x02843006ff0075a7 */ /* 0x000e640008040146 */
[----:B-1----:R-:W-:Y:S05]  /*7400*/  @!P2 BRA `(.L_x_1140) ;  /* 0x000000ec00d0a947 */ /* 0x002fea0003800000 */
.L_x_1137:
        /* <DEDUP_REMOVED lines=50> */
.L_x_1142:
[----:B------:R-:W-:Y:S01]  /*7730*/  ULEA UR6, UR58, UR41, 0x3 ;  /* 0x000000293a067291 */ /* 0x000fe2000f8e183f */
[----:B------:R-:W-:-:S05]  /*7740*/  IMAD.U32 R6, RZ, RZ, UR59 ;  /* 0x0000003bff067e24 */ /* 0x000fca000f8e00ff */
[----:B------:R-:W-:-:S04]  /*7750*/  SHF.L.U32 R6, R6, 0x1f, RZ ;  /* 0x0000001f06067819 */ /* 0x000fc800000006ff */
[----:B------:R0:W1:Y:S01]  /*7760*/  SYNCS.PHASECHK.TRANS64.TRYWAIT P2, [UR6+0x28450], R6 ;  /* 0x02845006ff0075a7 */ /* 0x0000620008040146 */
[----:B------:R-:W-:Y:S05]  /*7770*/  @!P0 BRA `(.L_x_1143) ;  /* 0x0000000000048947 */ /* 0x000fea0003800000 */
[----:B------:R-:W-:Y:S01]  /*7780*/  BPT.TRAP 0x1 ;  /* 0x000000040000795c */ /* 0x000fe20000300000 */
.L_x_1143:
[----:B-1----:R-:W-:Y:S05]  /*7790*/  @P2 BRA `(.L_x_1141) ;  /* 0x0000000000082947 */ /* 0x002fea0003800000 */
[----:B------:R-:W1:Y:S02]  /*77a0*/  SYNCS.PHASECHK.TRANS64.TRYWAIT P2, [UR6+0x28450], R6 ;  /* 0x02845006ff0075a7 */ /* 0x000e640008040146 */
[----:B-1----:R-:W-:Y:S05]  /*77b0*/  @!P2 BRA `(.L_x_1144) ;  /* 0x000000e800fca947 */ /* 0x002fea0003800000 */
.L_x_1141:
        /* <DEDUP_REMOVED lines=24> */
[----:B------:R-:W-:Y:S01]  /*7940*/  FMUL.FTZ R163, R0, R165 ;  /* 0x000000a500a37220 */ /* 0x000fe20000410000 */
[----:B------:R-:W-:Y:S01]  /*7950*/  QGMMA.64x256x32.F32.E4M3.E4M3 R24, R188, gdesc[UR4], R24, gsb0 ;  /* 0x03e00004bc187df3 */ /* 0x000fe20008000818 */
[----:B------:R-:W3:Y:S01]  /*7960*/  MUFU.TANH R21, R21 ;  /* 0x0000001500157308 */ /* 0x000ee20000002400 */
[----:B01----:R-:W-:Y:S01]  /*7970*/  FMNMX.FTZ R6, R20, R15, !PT ;  /* 0x0000000f14067209 */ /* 0x003fe20007810000 */
[C---:B------:R-:W-:Y:S01]  /*7980*/  FMUL.FTZ R166, R0.reuse, R169 ;  /* 0x000000a900a67220 */ /* 0x040fe20000410000 */
[C---:B------:R-:W-:Y:S01]  /*7990*/  FMUL.FTZ R169, R0.reuse, R173 ;  /* 0x000000ad00a97220 */ /* 0x040fe20000410000 */
[C---:B------:R-:W-:Y:S01]  /*79a0*/  FMUL.FTZ R153, R0.reuse, R167 ;  /* 0x000000a700997220 */ /* 0x040fe20000410000 */
[C---:B------:R-:W-:Y:S01]  /*79b0*/  FMUL.FTZ R167, R0.reuse, R172 ;  /* 0x000000ac00a77220 */ /* 0x040fe20000410000 */
[C---:B------:R-:W-:Y:S01]  /*79c0*/  FMUL.FTZ R156, R0.reuse, R170 ;  /* 0x000000aa009c7220 */ /* 0x040fe20000410000 */
[----:B------:R-:W-:Y:S01]  /*79d0*/  FMUL.FTZ R161, R0, R175 ;  /* 0x000000af00a17220 */ /* 0x000fe20000410000 */
[----:B------:R-:W0:Y:S01]  /*79e0*/  MUFU.TANH R9, R9 ;  /* 0x0000000900097308 */ /* 0x000e220000002400 */
[----:B--2---:R-:W-:Y:S01]  /*79f0*/  FMNMX.FTZ R168, R8, R14, !PT ;  /* 0x0000000e08a87209 */ /* 0x004fe20007810000 */
[C---:B------:R-:W-:Y:S01]  /*7a00*/  FMUL.FTZ R157, R0.reuse, R171 ;  /* 0x000000ab009d7220 */ /* 0x040fe20000410000 */
[C---:B------:R-:W-:Y:S01]  /*7a10*/  FMUL.FTZ R160, R0.reuse, R174 ;  /* 0x000000ae00a07220 */ /* 0x040fe20000410000 */
[C---:B------:R-:W-:Y:S01]  /*7a20*/  FMUL.FTZ R171, R0.reuse, R177 ;  /* 0x000000b100ab7220 */ /* 0x040fe20000410000 */
[C---:B------:R-:W-:Y:S01]  /*7a30*/  FMUL.FTZ R170, R0.reuse, R176 ;  /* 0x000000b000aa7220 */ /* 0x040fe20000410000 */
[C---:B------:R-:W-:Y:S01]  /*7a40*/  FMUL.FTZ R165, R0.reuse, R178 ;  /* 0x000000b200a57220 */ /* 0x040fe20000410000 */
[----:B------:R-:W-:Y:S01]  /*7a50*/  UIADD3 UR6, UR6, 0x2, URZ ;  /* 0x0000000206067890 */ /* 0x000fe2000fffe03f */
[----:B------:R-:W1:Y:S01]  /*7a60*/  MUFU.TANH R154, R154 ;  /* 0x0000009a009a7308 */ /* 0x000e620000002400 */
[----:B---3--:R-:W-:Y:S01]  /*7a70*/  FMNMX.FTZ R7, R21, R6, !PT ;  /* 0x0000000615077209 */ /* 0x008fe20007810000 */
[----:B------:R-:W-:Y:S01]  /*7a80*/  UMOV UR7, 0x80000020 ;  /* 0x8000002000077882 */ /* 0x000fe20000000000 */
[----:B------:R-:W-:Y:S01]  /*7a90*/  UMOV UR14, UR55 ;  /* 0x00000037000e7c82 */ /* 0x000fe20008000000 */
[----:B------:R-:W2:Y:S04]  /*7aa0*/  S2R R202, SR_TID.X ;  /* 0x0000000000ca7919 */ /* 0x000ea80000002100 */
[----:B------:R-:W3:Y:S01]  /*7ab0*/  MUFU.TANH R10, R10 ;  /* 0x0000000a000a7308 */ /* 0x000ee20000002400 */
[----:B0-----:R-:W-:Y:S01]  /*7ac0*/  FMNMX.FTZ R173, R9, R168, !PT ;  /* 0x000000a809ad7209 */ /* 0x001fe20007810000 */
[----:B------:R-:W-:-:S06]  /*7ad0*/  FMUL.FTZ R168, R0, R179 ;  /* 0x000000b300a87220 */ /* 0x000fcc0000410000 */
[----:B------:R-:W0:Y:S01]  /*7ae0*/  MUFU.TANH R155, R155 ;  /* 0x0000009b009b7308 */ /* 0x000e220000002400 */
[----:B-1----:R-:W-:-:S07]  /*7af0*/  FMNMX.FTZ R6, R154, R7, !PT ;  /* 0x000000079a067209 */ /* 0x002fce0007810000 */
[----:B------:R-:W1:Y:S01]  /*7b00*/  MUFU.TANH R11, R11 ;  /* 0x0000000b000b7308 */ /* 0x000e620000002400 */
[----:B---3--:R-:W-:Y:S01]  /*7b10*/  FMNMX.FTZ R172, R10, R173, !PT ;  /* 0x000000ad0aac7209 */ /* 0x008fe20007810000 */
[----:B------:R-:W-:-:S06]  /*7b20*/  FMUL.FTZ R173, R0, R180 ;  /* 0x000000b400ad7220 */ /* 0x000fcc0000410000 */
[----:B------:R-:W3:Y:S01]  /*7b30*/  MUFU.TANH R158, R158 ;  /* 0x0000009e009e7308 */ /* 0x000ee20000002400 */
[----:B0-----:R-:W-:Y:S02]  /*7b40*/  FMNMX.FTZ R7, R155, R6, !PT ;  /* 0x000000069b077209 */ /* 0x001fe40007810000 */
[----:B--2---:R-:W-:-:S05]  /*7b50*/  SHF.R.U32.HI R202, RZ, 0x7, R202 ;  /* 0x00000007ffca7819 */ /* 0x004fca00000116ca */
[----:B------:R-:W0:Y:S01]  /*7b60*/  MUFU.TANH R12, R12 ;  /* 0x0000000c000c7308 */ /* 0x000e220000002400 */
[----:B-1----:R-:W-:-:S07]  /*7b70*/  FMNMX.FTZ R175, R11, R172, !PT ;  /* 0x000000ac0baf7209 */ /* 0x002fce0007810000 */
[----:B------:R-:W1:Y:S01]  /*7b80*/  MUFU.TANH R159, R159 ;  /* 0x0000009f009f7308 */ /* 0x000e620000002400 */
[----:B---3--:R-:W-:-:S07]  /*7b90*/  FMNMX.FTZ R6, R158, R7, !PT ;  /* 0x000000079e067209 */ /* 0x008fce0007810000 */
[----:B------:R-:W2:Y:S01]  /*7ba0*/  MUFU.TANH R13, R13 ;  /* 0x0000000d000d7308 */ /* 0x000ea20000002400 */
[----:B0-----:R-:W-:Y:S01]  /*7bb0*/  FMNMX.FTZ R172, R12, R175, !PT ;  /* 0x000000af0cac7209 */ /* 0x001fe20007810000 */
[----:B------:R-:W-:Y:S01]  /*7bc0*/  FMUL.FTZ R175, R0, R181 ;  /* 0x000000b500af7220 */ /* 0x000fe20000410000 */
[----:B------:R-:W-:-:S05]  /*7bd0*/  IMAD.U32 R181, RZ, RZ, UR14 ;  /* 0x0000000effb57e24 */ /* 0x000fca000f8e00ff */
        /* <DEDUP_REMOVED lines=41> */
[----:B--2---:R-:W-:Y:S02]  /*7e70*/  FMNMX.FTZ R7, R172, R7, !PT ;  /* 0x00000007ac077209 */ /* 0x004fe40007810000 */
[----:B0-----:R-:W-:Y:S02]  /*7e80*/  FMNMX.FTZ R176, R175, R6, !PT ;  /* 0x00000006afb07209 */ /* 0x001fe40007810000 */
[----:B-1----:R-:W-:-:S03]  /*7e90*/  FMNMX.FTZ R177, R174, R7, !PT ;  /* 0x00000007aeb17209 */ /* 0x002fc60007810000 */
[----:B------:R-:W0:Y:S04]  /*7ea0*/  SHFL.BFLY PT, R7, R176, 0x2, 0x1f ;  /* 0x0c401f00b0077f89 */ /* 0x000e2800000e0000 */
[----:B------:R-:W1:Y:S01]  /*7eb0*/  SHFL.BFLY PT, R6, R177, 0x2, 0x1f ;  /* 0x0c401f00b1067f89 */ /* 0x000e6200000e0000 */
[----:B------:R-:W-:Y:S02]  /*7ec0*/  WARPGROUP.DEPBAR.LE gsb0, 0x0 ;  /* 0x00008000000079c5 */ /* 0x000fe40000010000 */
[----:B------:R-:W-:Y:S01]  /*7ed0*/  WARPGROUP.ARRIVE ;  /* 0x00000000000079c5 */ /* 0x000fe20000000000 */
[----:B0-----:R-:W-:-:S05]  /*7ee0*/  FMNMX.FTZ R178, R176, R7, !PT ;  /* 0x00000007b0b27209 */ /* 0x001fca0007810000 */
[----:B------:R-:W-:Y:S01]  /*7ef0*/  QGMMA.64x256x32.F32.E4M3.E4M3 R24, R184, gdesc[UR4], R24, gsb0 ;  /* 0x03e00004b8187df3 */ /* 0x000fe20008000818 */
[----:B-1----:R-:W-:Y:S01]  /*7f00*/  FMNMX.FTZ R179, R177, R6, !PT ;  /* 0x00000006b1b37209 */ /* 0x002fe20007810000 */
[----:B------:R-:W0:Y:S04]  /*7f10*/  SHFL.BFLY PT, R7, R178, 0x1, 0x1f ;  /* 0x0c201f00b2077f89 */ /* 0x000e2800000e0000 */
[----:B------:R-:W1:Y:S01]  /*7f20*/  SHFL.BFLY PT, R180, R179, 0x1, 0x1f ;  /* 0x0c201f00b3b47f89 */ /* 0x000e6200000e0000 */
[----:B0-----:R-:W-:Y:S02]  /*7f30*/  FMNMX.FTZ R6, R178, R7, !PT ;  /* 0x00000007b2067209 */ /* 0x001fe40007810000 */
[----:B-1----:R-:W-:-:S03]  /*7f40*/  FMNMX.FTZ R7, R179, R180, !PT ;  /* 0x000000b4b3077209 */ /* 0x002fc60007810000 */
[C---:B------:R-:W-:Y:S01]  /*7f50*/  FFMA.FTZ R178, R6.reuse, R181, -8 ;  /* 0xc100000006b27423 */ /* 0x040fe200000100b5 */
[----:B------:R-:W-:-:S01]  /*7f60*/  FADD.FTZ R15, -R6, R15 ;  /* 0x0000000f060f7221 */ /* 0x000fc20000010100 */
[----:B------:R-:W-:Y:S01]  /*7f70*/  IMAD.U32 R180, RZ, RZ, UR14 ;  /* 0x0000000effb47e24 */ /* 0x000fe2000f8e00ff */
[----:B------:R-:W-:Y:S01]  /*7f80*/  IADD3 R181, -R202, 0xb, RZ ;  /* 0x0000000bcab57810 */ /* 0x000fe20007ffe1ff */
        /* <DEDUP_REMOVED lines=15> */
[----:B------:R-:W-:-:S01]  /*8080*/  FFMA.FTZ R171, R173, UR14, -R178 ;  /* 0x0000000eadab7c23 */ /* 0x000fc200080108b2 */
[C---:B------:R-:W-:Y:S01]  /*8090*/  FADD.FTZ R15, -R7.reuse, R14 ;  /* 0x0000000e070f7221 */ /* 0x040fe20000010100 */
[----:B------:R-:W-:-:S01]  /*80a0*/  FFMA.FTZ R173, R7, R180, -8 ;  /* 0xc100000007ad7423 */ /* 0x000fc200000100b4 */
[----:B------:R0:W-:Y:S02]  /*80b0*/  MUFU.EX2 R14, R176 ;  /* 0x000000b0000e7308 */ /* 0x0001e40000000800 */
[----:B------:R-:W-:Y:S01]  /*80c0*/  FMUL.FTZ R15, R15, UR14 ;  /* 0x0000000e0f0f7c20 */ /* 0x000fe20008410000 */
[--C-:B------:R-:W-:Y:S01]  /*80d0*/  FFMA.FTZ R8, R8, UR14, -R173.reuse ;  /* 0x0000000e08087c23 */ /* 0x100fe200080108ad */
[----:B------:R-:W-:-:S01]  /*80e0*/  FFMA.FTZ R9, R9, UR14, -R173 ;  /* 0x0000000e09097c23 */ /* 0x000fc200080108ad */
[--C-:B------:R-:W-:Y:S01]  /*80f0*/  FFMA.FTZ R10, R10, UR14, -R173.reuse ;  /* 0x0000000e0a0a7c23 */ /* 0x100fe200080108ad */
[----:B------:R-:W-:-:S01]  /*8100*/  FFMA.FTZ R11, R11, UR14, -R173 ;  /* 0x0000000e0b0b7c23 */ /* 0x000fc200080108ad */
[--C-:B------:R-:W-:Y:S01]  /*8110*/  FFMA.FTZ R12, R12, UR14, -R173.reuse ;  /* 0x0000000e0c0c7c23 */ /* 0x100fe200080108ad */
[----:B------:R-:W1:Y:S01]  /*8120*/  MUFU.EX2 R177, R177 ;  /* 0x000000b100b17308 */ /* 0x000e620000000800 */
[----:B------:R-:W-:-:S01]  /*8130*/  FFMA.FTZ R13, R13, UR14, -R173 ;  /* 0x0000000e0d0d7c23 */ /* 0x000fc200080108ad */
[----:B0-----:R-:W-:Y:S01]  /*8140*/  FFMA.FTZ R176, R175, UR14, -R178 ;  /* 0x0000000eafb07c23 */ /* 0x001fe200080108b2 */
        /* <DEDUP_REMOVED lines=10> */
[----:B------:R-:W-:-:S03]  /*81f0*/  FFMA.FTZ R173, R174, UR14, -R173 ;  /* 0x0000000eaead7c23 */ /* 0x000fc600080108ad */
[----:B------:R-:W0:Y:S01]  /*8200*/  MUFU.EX2 R8, R8 ;  /* 0x0000000800087308 */ /* 0x000e220000000800 */
[----:B-1----:R-:W-:-:S07]  /*8210*/  FFMA.FTZ R3, R14, R3, R177 ;  /* 0x000000030e037223 */ /* 0x002fce00000100b1 */
        /* <DEDUP_REMOVED lines=25> */
[----:B------:R-:W-:-:S06]  /*83b0*/  IMAD.U32 R160, RZ, RZ, UR57 ;  /* 0x00000039ffa07e24 */ /* 0x000fcc000f8e00ff */
[----:B------:R-:W2:Y:S01]  /*83c0*/  MUFU.EX2 R178, R178 ;  /* 0x000000b200b27308 */ /* 0x000ea20000000800 */
[----:B0-----:R-:W-:-:S07]  /*83d0*/  FADD.FTZ R157, R175, R4 ;  /* 0x00000004af9d7221 */ /* 0x001fce0000010000 */
[----:B------:R-:W0:Y:S01]  /*83e0*/  MUFU.EX2 R163, R163 ;  /* 0x000000a300a37308 */ /* 0x000e220000000800 */
[----:B-1----:R-:W-:-:S01]  /*83f0*/  FADD.FTZ R4, R162, R3 ;  /* 0x00000003a2047221 */ /* 0x002fc20000010000 */
[----:B------:R-:W-:-:S05]  /*8400*/  @!P1 LEA R3, R160, UR41, 0x3 ;  /* 0x00000029a0039c11 */ /* 0x000fca000f8e18ff */
[----:B------:R-:W-:Y:S01]  /*8410*/  @!P1 VIADD R3, R3, 0x28440 ;  /* 0x0002844003039836 */ /* 0x000fe20000000000 */
[----:B------:R-:W1:Y:S01]  /*8420*/  MUFU.EX2 R152, R152 ;  /* 0x0000009800987308 */ /* 0x000e620000000800 */
[----:B--2---:R-:W-:-:S03]  /*8430*/  FADD.FTZ R157, R178, R157 ;  /* 0x0000009db29d7221 */ /* 0x004fc60000010000 */
[----:B------:R-:W-:-:S04]  /*8440*/  @!P1 PRMT R3, RZ, 0x654, R3 ;  /* 0x00000654ff039816 */ /* 0x000fc80000000003 */
[----:B------:R-:W2:Y:S08]  /*8450*/  MUFU.EX2 R164, R164 ;  /* 0x000000a400a47308 */ /* 0x000eb00000000800 */
[----:B------:R-:W3:Y:S08]  /*8460*/  MUFU.EX2 R153, R153 ;  /* 0x0000009900997308 */ /* 0x000ef00000000800 */
[----:B------:R-:W4:Y:S08]  /*8470*/  MUFU.EX2 R166, R166 ;  /* 0x000000a600a67308 */ /* 0x000f300000000800 */
[----:B------:R-:W5:Y:S08]  /*8480*/  MUFU.EX2 R156, R156 ;  /* 0x0000009c009c7308 */ /* 0x000f700000000800 */
[----:B------:R-:W5:Y:S08]  /*8490*/  MUFU.EX2 R167, R167 ;  /* 0x000000a700a77308 */ /* 0x000f700000000800 */
[----:B------:R0:W5:Y:S08]  /*84a0*/  MUFU.EX2 R179, R161 ;  /* 0x000000a100b37308 */ /* 0x0001700000000800 */
[----:B------:R-:W-:Y:S01]  /*84b0*/  MUFU.EX2 R169, R169 ;  /* 0x000000a900a97308 */ /* 0x000fe20000000800 */
[----:B0-----:R-:W-:-:S01]  /*84c0*/  FADD.FTZ R161, R163, R4 ;  /* 0x00000004a3a17221 */ /* 0x001fc20000010000 */
[----:B-1----:R-:W-:-:S03]  /*84d0*/  FADD.FTZ R4, R152, R157 ;  /* 0x0000009d98047221 */ /* 0x002fc60000010000 */
[----:B--2---:R-:W-:Y:S01]  /*84e0*/  FADD.FTZ R161, R164, R161 ;  /* 0x000000a1a4a17221 */ /* 0x004fe20000010000 */
[----:B---3--:R-:W-:-:S02]  /*84f0*/  FADD.FTZ R157, R153, R4 ;  /* 0x00000004999d7221 */ /* 0x008fc40000010000 */
[----:B------:R-:W0:Y:S01]  /*8500*/  MUFU.EX2 R180, R165 ;  /* 0x000000a500b47308 */ /* 0x000e220000000800 */
[----:B----4-:R-:W-:-:S01]  /*8510*/  FADD.FTZ R4, R166, R161 ;  /* 0x000000a1a6047221 */ /* 0x010fc20000010000 */
[----:B-----5:R-:W-:Y:S01]  /*8520*/  FADD.FTZ R157, R156, R157 ;  /* 0x0000009d9c9d7221 */ /* 0x020fe20000010000 */
[----:B------:R-:W-:Y:S02]  /*8530*/  WARPGROUP.DEPBAR.LE gsb0, 0x0 ;  /* 0x00008000000079c5 */ /* 0x000fe40000010000 */
[----:B------:R-:W-:Y:S01]  /*8540*/  FADD.FTZ R4, R167, R4 ;  /* 0x00000004a7047221 */ /* 0x000fe20000010000 */
[----:B------:R-:W-:-:S01]  /*8550*/  FADD.FTZ R157, R179, R157 ;  /* 0x0000009db39d7221 */ /* 0x000fc20000010000 */
[----:B------:R1:W-:Y:S06]  /*8560*/  BAR.ARV R181, 0x100 ;  /* 0x000400b50000751d */ /* 0x0003ec0000002000 */
[----:B------:R-:W2:Y:S01]  /*8570*/  MUFU.EX2 R170, R170 ;  /* 0x000000aa00aa7308 */ /* 0x000ea20000000800 */
[----:B------:R3:W-:Y:S01]  /*8580*/  @!P1 SYNCS.ARRIVE.TRANS64.RED.A1T0 RZ, [R3+URZ], RZ ;  /* 0x000000ff03ff99a7 */ /* 0x0007e2000810043f */
[----:B0-----:R-:W-:-:S06]  /*8590*/  FADD.FTZ R157, R180, R157 ;  /* 0x0000009db49d7221 */ /* 0x001fcc0000010000 */
[----:B------:R-:W0:Y:S01]  /*85a0*/  MUFU.EX2 R168, R168 ;  /* 0x000000a800a87308 */ /* 0x000e220000000800 */
[----:B---3--:R-:W-:-:S07]  /*85b0*/  FADD.FTZ R3, R169, R4 ;  /* 0x00000004a9037221 */ /* 0x008fce0000010000 */
[----:B------:R-:W3:Y:S01]  /*85c0*/  MUFU.EX2 R171, R171 ;  /* 0x000000ab00ab7308 */ /* 0x000ee20000000800 */
[----:B--2---:R-:W-:-:S07]  /*85d0*/  FADD.FTZ R4, R170, R3 ;  /* 0x00000003aa047221 */ /* 0x004fce0000010000 */
[----:B------:R-:W2:Y:S01]  /*85e0*/  MUFU.EX2 R172, R172 ;  /* 0x000000ac00ac7308 */ /* 0x000ea20000000800 */
[----:B0-----:R-:W-:-:S07]  /*85f0*/  FADD.FTZ R157, R168, R157 ;  /* 0x0000009da89d7221 */ /* 0x001fce0000010000 */
[----:B------:R-:W0:Y:S01]  /*8600*/  MUFU.EX2 R176, R176 ;  /* 0x000000b000b07308 */ /* 0x000e220000000800 */
[----:B---3--:R-:W-:-:S07]  /*8610*/  FADD.FTZ R3, R171, R4 ;  /* 0x00000004ab037221 */ /* 0x008fce0000010000 */
[----:B------:R-:W3:Y:S01]  /*8620*/  MUFU.EX2 R173, R173 ;  /* 0x000000ad00ad7308 */ /* 0x000ee20000000800 */
[----:B--2---:R-:W-:-:S01]  /*8630*/  FADD.FTZ R157, R172, R157 ;  /* 0x0000009dac9d7221 */ /* 0x004fc20000010000 */
[----:B0-----:R-:W-:-:S03]  /*8640*/  FADD.FTZ R3, R176, R3 ;  /* 0x00000003b0037221 */ /* 0x001fc60000010000 */
[----:B---3--:R-:W-:Y:S01]  /*8650*/  FADD.FTZ R4, R173, R157 ;  /* 0x0000009dad047221 */ /* 0x008fe20000010000 */
[----:B-1----:R-:W-:Y:S06]  /*8660*/  @!P0 BRA `(.L_x_1145) ;  /* 0x0000000000048947 */ /* 0x002fec0003800000 */
[----:B------:R-:W-:Y:S01]  /*8670*/  BPT.TRAP 0x1 ;  /* 0x000000040000795c */ /* 0x000fe20000300000 */
.L_x_1145:
        /* <DEDUP_REMOVED lines=153> */
[----:B------:R-:W-:Y:S01]  /*9010*/  F2FP.SATFINITE.E4M3.F32.PACK_AB_MERGE_C R187, R168, R180, R11 ;  /* 0x000000b4a8bb723e */ /* 0x000fe2000480700b */
[----:B------:R-:W-:Y:S06]  /*9020*/  @P2 BRA `(.L_x_1146) ;  /* 0xffffffe000ac2947 */ /* 0x000fec000383ffff */
[----:B------:R-:W-:-:S05]  /*9030*/  UMOV UR55, UR57 ;  /* 0x0000003900377c82 */ /* 0x000fca0008000000 */
.L_x_1136:
        /* <DEDUP_REMOVED lines=8> */
[----:B------:R-:W-:-:S05]  /*90c0*/  ULDC UR57, c[0x0][0x9e0] ;  /* 0x0002780000397ab9 */ /* 0x000fca0000000800 */
.L_x_1165:
[----:B------:R-:W-:Y:S01]  /*90d0*/  ISETP.NE.AND P3, PT, RZ, UR44, PT ;  /* 0x0000002cff007c0c */ /* 0x000fe2000bf65270 */
[----:B------:R-:W-:-:S04]  /*90e0*/  UISETP.NE.AND UP1, UPT, UR59, 0x1, UPT ;  /* 0x000000013b00788c */ /* 0x000fc8000bf25270 */
[----:B------:R-:W-:-:S04]  /*90f0*/  USEL UR50, URZ, 0x1, UP1 ;  /* 0x000000013f327887 */ /* 0x000fc80008800000 */
[----:B------:R-:W-:-:S04]  /*9100*/  ULOP3.LUT UR50, UR60, UR50, URZ, 0x3c, !UPT ;  /* 0x000000323c327292 */ /* 0x000fc8000f8e3c3f */
[----:B------:R-:W-:Y:S08]  /*9110*/  @P3 BRA `(.L_x_1148) ;  /* 0x0000000000383947 */ /* 0x000ff00003800000 */
[----:B------:R-:W-:Y:S05]  /*9120*/  @!P0 BRA `(.L_x_1149) ;  /* 0x0000000000048947 */ /* 0x000fea0003800000 */
[----:B------:R-:W-:Y:S01]  /*9130*/  BPT.TRAP 0x1 ;  /* 0x000000040000795c */ /* 0x000fe20000300000 */
.L_x_1149:
        /* <DEDUP_REMOVED lines=9> */
.L_x_1150:
[----:B-1----:R-:W-:Y:S05]  /*91d0*/  @P2 BRA `(.L_x_1148) ;  /* 0x0000000000082947 */ /* 0x002fea0003800000 */
[----:B------:R-:W1:Y:S02]  /*91e0*/  SYNCS.PHASECHK.TRANS64.TRYWAIT P2, [UR6+0x28430], R6 ;  /* 0x02843006ff0075a7 */ /* 0x000e640008040146 */
[----:B-1----:R-:W-:Y:S05]  /*91f0*/  @!P2 BRA `(.L_x_1151) ;  /* 0x000000d00084a947 */ /* 0x002fea0003800000 */
.L_x_1148:
        /* <DEDUP_REMOVED lines=50> */
.L_x_1153:
[----:B------:R-:W-:Y:S01]  /*9520*/  ULEA UR6, UR59, UR41, 0x3 ;  /* 0x000000293b067291 */ /* 0x000fe2000f8e183f */
[----:B------:R-:W-:-:S05]  /*9530*/  IMAD.U32 R6, RZ, RZ, UR60 ;  /* 0x0000003cff067e24 */ /* 0x000fca000f8e00ff */
[----:B------:R-:W-:-:S04]  /*9540*/  SHF.L.U32 R6, R6, 0x1f, RZ ;  /* 0x0000001f06067819 */ /* 0x000fc800000006ff */
[----:B------:R0:W1:Y:S01]  /*9550*/  SYNCS.PHASECHK.TRANS64.TRYWAIT P2, [UR6+0x28450], R6 ;  /* 0x02845006ff0075a7 */ /* 0x0000620008040146 */
[----:B------:R-:W-:Y:S05]  /*9560*/  @!P0 BRA `(.L_x_1154) ;  /* 0x0000000000048947 */ /* 0x000fea0003800000 */
[----:B------:R-:W-:Y:S01]  /*9570*/  BPT.TRAP 0x1 ;  /* 0x000000040000795c */ /* 0x000fe20000300000 */
.L_x_1154:
[----:B-1----:R-:W-:Y:S05]  /*9580*/  @P2 BRA `(.L_x_1152) ;  /* 0x0000000000082947 */ /* 0x002fea0003800000 */
[----:B------:R-:W1:Y:S02]  /*9590*/  SYNCS.PHASECHK.TRANS64.TRYWAIT P2, [UR6+0x28450], R6 ;  /* 0x02845006ff0075a7 */ /* 0x000e640008040146 */
[----:B-1----:R-:W-:Y:S05]  /*95a0*/  @!P2 BRA `(.L_x_1155) ;  /* 0x000000cc00b0a947 */ /* 0x002fea0003800000 */
.L_x_1152:
[----:B------:R-:W-:Y:S01]  /*95b0*/  UIADD3 UR6, UR41, 0x8000, URZ ;  /* 0x0000800029067890 */ /* 0x000fe2000fffe03f */
[----:B------:R-:W-:Y:S01]  /*95c0*/  WARPGROUP.ARRIVE ;  /* 0x00000000000079c5 */ /* 0x000fe20000000000 */
[----:B------:R-:W-:-:S05]  /*95d0*/  UMOV UR7, 0x80000020 ;  /* 0x8000002000077882 */ /* 0x000fca0000000000 */
[----:B------:R-:W2:Y:S01]  /*95e0*/  S2R R202, SR_TID.X ;  /* 0x0000000000ca7919 */ /* 0x000ea20000002100 */
[----:B------:R-:W-:Y:S01]  /*95f0*/  USHF.R.U32.HI UR6, URZ, 0x4, UR6 ;  /* 0x000000043f067899 */ /* 0x000fe20008011606 */
[----:B------:R-:W-:Y:S01]  /*9600*/  PLOP3.LUT P2, PT, PT, PT, UP0, 0x80, 0x0 ;  /* 0x000000000000781c */ /* 0x000fe20003f4f008 */
[----:B01----:R-:W-:Y:S02]  /*9610*/  IMAD.U32 R6, RZ, RZ, UR58 ;  /* 0x0000003aff067e24 */ /* 0x003fe4000f8e00ff */
[C---:B------:R-:W-:Y:S01]  /*9620*/  FMUL.FTZ R11, R0.reuse, R155 ;  /* 0x0000009b000b7220 */ /* 0x040fe20000410000 */
[----:B------:R-:W-:Y:S01]  /*9630*/  ULOP3.LUT UR6, UR6, 0x3fff, URZ, 0xc0, !UPT ;  /* 0x00003fff06067892 */ /* 0x000fe2000f8ec03f */
[C---:B------:R-:W-:Y:S01]  /*9640*/  FMUL.FTZ R155, R0.reuse, R157 ;  /* 0x0000009d009b7220 */ /* 0x040fe20000410000 */
[----:B------:R-:W-:Y:S01]  /*9650*/  FMUL.FTZ R157, R0, R171 ;  /* 0x000000ab009d7220 */ /* 0x000fe20000410000 */
[----:B------:R-:W-:Y:S01]  /*9660*/  @!P1 LEA R6, R6, UR41, 0x3 ;  /* 0x0000002906069c11 */ /* 0x000fe2000f8e18ff */
[----:B------:R-:W-:Y:S01]  /*9670*/  ULOP3.LUT UR6, UR6, 0x10000, URZ, 0xfc, !UPT ;  /* 0x0001000006067892 */ /* 0x000fe2000f8efc3f */
[C---:B------:R-:W-:Y:S01]  /*9680*/  FMUL.FTZ R14, R0.reuse, R163 ;  /* 0x000000a3000e7220 */ /* 0x040fe20000410000 */
[C---:B------:R-:W-:Y:S01]  /*9690*/  FMUL.FTZ R171, R0.reuse, R172 ;  /* 0x000000ac00ab7220 */ /* 0x040fe20000410000 */
[C---:B------:R-:W-:Y:S01]  /*96a0*/  FMUL.FTZ R172, R0.reuse, R173 ;  /* 0x000000ad00ac7220 */ /* 0x040fe20000410000 */
[----:B------:R-:W-:Y:S01]  /*96b0*/  ULEA UR6, UR59, UR6, 0xa ;  /* 0x000000063b067291 */ /* 0x000fe2000f8e503f */
[C---:B------:R-:W-:Y:S01]  /*96c0*/  FMUL.FTZ R163, R0.reuse, R178 ;  /* 0x000000b200a37220 */ /* 0x040fe20000410000 */
[----:B------:R-:W-:Y:S01]  /*96d0*/  FMUL.FTZ R10, R0, R154 ;  /* 0x0000009a000a7220 */ /* 0x000fe20000410000 */
[----:B------:R-:W-:-:S02]  /*96e0*/  @!P1 VIADD R6, R6, 0x28440 ;  /* 0x0002844006069836 */ /* 0x000fc40000000000 */
[C---:B------:R-:W-:Y:S01]  /*96f0*/  FMUL.FTZ R154, R0.reuse, R156 ;  /* 0x0000009c009a7220 */ /* 0x040fe20000410000 */
[----:B------:R-:W-:Y:S02]  /*9700*/  IMAD.SHL.U32 R178, R5, 0x40, RZ ;  /* 0x0000004005b27824 */ /* 0x000fe400078e00ff */
        /* <DEDUP_REMOVED lines=11> */
[----:B------:R-:W-:Y:S01]  /*97c0*/  @!P1 PRMT R6, RZ, 0x654, R6 ;  /* 0x00000654ff069816 */ /* 0x000fe20000000006 */
[C---:B------:R-:W-:Y:S01]  /*97d0*/  FMUL.FTZ R160, R0.reuse, R160 ;  /* 0x000000a000a07220 */ /* 0x040fe20000410000 */
[----:B--2---:R-:W-:Y:S01]  /*97e0*/  SHF.R.U32.HI R202, RZ, 0x7, R202 ;  /* 0x00000007ffca7819 */ /* 0x004fe200000116ca */
        /* <DEDUP_REMOVED lines=13> */
[----:B------:R-:W0:Y:S01]  /*98c0*/  MUFU.TANH R20, R20 ;  /* 0x0000001400147308 */ /* 0x000e220000002400 */
[----:B------:R-:W-:-:S07]  /*98d0*/  FMUL.FTZ R180, R0, R180 ;  /* 0x000000b400b47220 */ /* 0x000fce0000410000 */
[----:B------:R-:W1:Y:S08]  /*98e0*/  MUFU.TANH R21, R21 ;  /* 0x0000001500157308 */ /* 0x000e700000002400 */
        /* <DEDUP_REMOVED lines=30> */
[----:B------:R-:W-:Y:S01]  /*9ad0*/  QGMMA.64x256x32.F32.E4M3.E4M3 R24, R184, gdesc[UR4], R24, gsb0 ;  /* 0x03e00004b8187df3 */ /* 0x000fe20008000818 */
[----:B------:R-:W-:Y:S02]  /*9ae0*/  @UP0 ULDC UR6, c[0x0][0x44c] ;  /* 0x0001130000060ab9 */ /* 0x000fe40000000800 */
[----:B------:R-:W-:Y:S02]  /*9af0*/  WARPGROUP.DEPBAR.LE gsb0, 0x0 ;  /* 0x00008000000079c5 */ /* 0x000fe40000010000 */
[----:B------:R-:W-:Y:S01]  /*9b00*/  FMUL.FTZ R184, R0, R177 ;  /* 0x000000b100b87220 */ /* 0x000fe20000410000 */
[----:B------:R-:W-:Y:S01]  /*9b10*/  VIADD R177, R17, UR36 ;  /* 0x0000002411b17c36 */ /* 0x000fe20008000000 */
[----:B------:R0:W-:Y:S06]  /*9b20*/  BAR.ARV R170, 0x100 ;  /* 0x000400aa0000751d */ /* 0x0001ec0000002000 */
[----:B------:R-:W-:Y:S01]  /*9b30*/  @P2 IMAD.HI.U32 R7, R177, UR6, RZ ;  /* 0x00000006b1072c27 */ /* 0x000fe2000f8e00ff */
[----:B------:R-:W-:Y:S01]  /*9b40*/  @UP0 ULDC UR6, c[0x0][0x450] ;  /* 0x0001140000060ab9 */ /* 0x000fe20000000800 */
[----:B------:R5:W-:Y:S01]  /*9b50*/  @!P1 SYNCS.ARRIVE.TRANS64.RED.A1T0 RZ, [R6+URZ], RZ ;  /* 0x000000ff06ff99a7 */ /* 0x000be2000810043f */
[----:B------:R-:W0:Y:S02]  /*9b60*/  MUFU.TANH R184, R184 ;  /* 0x000000b800b87308 */ /* 0x000e240000002400 */
[----:B------:R-:W-:-:S02]  /*9b70*/  @P2 SHF.R.U32.HI R177, RZ, UR6, R7 ;  /* 0x00000006ffb12c19 */ /* 0x000fc40008011607 */
[----:B------:R-:W-:-:S03]  /*9b80*/  IADD3 R7, -R178, 0x1, RZ ;  /* 0x00000001b2077810 */ /* 0x000fc60007ffe1ff */
[----:B------:R-:W1:Y:S01]  /*9b90*/  SHFL.IDX PT, R173, R177, RZ, 0x1c1f ;  /* 0x001c1fffb1ad7589 */ /* 0x000e6200000e0000 */
[----:B-----5:R-:W-:Y:S01]  /*9ba0*/  IMAD.U32 R6, RZ, RZ, UR45 ;  /* 0x0000002dff067e24 */ /* 0x020fe2000f8e00ff */
[----:B------:R5:W0:Y:S01]  /*9bb0*/  MUFU.TANH R185, R180 ;  /* 0x000000b400b97308 */ /* 0x000a220000002400 */
[----:B------:R-:W-:-:S05]  /*9bc0*/  IMAD R7, R2, -0x2, R7 ;  /* 0xfffffffe02077824 */ /* 0x000fca00078e0207 */
[----:B------:R-:W-:-:S05]  /*9bd0*/  IADD3 R7, -R6, UR37, R7 ;  /* 0x0000002506077c10 */ /* 0x000fca000fffe107 */
[C---:B------:R-:W-:Y:S02]  /*9be0*/  VIADD R182, R7.reuse, UR57 ;  /* 0x0000003907b67c36 */ /* 0x040fe40008000000 */
[----:B------:R-:W-:Y:S02]  /*9bf0*/  VIADD R183, R7, UR54 ;  /* 0x0000003607b77c36 */ /* 0x000fe40008000000 */
[--C-:B-1----:R-:W-:Y:S02]  /*9c00*/  IMAD.IADD R179, R182, 0x1, R173.reuse ;  /* 0x00000001b6b37824 */ /* 0x102fe400078e02ad */
[----:B-----5:R-:W-:Y:S01]  /*9c10*/  IMAD.IADD R180, R183, 0x1, R173 ;  /* 0x00000001b7b47824 */ /* 0x020fe200078e02ad */
[----:B0-234-:R-:W-:Y:S06]  /*9c20*/  @!P6 BRA `(.L_x_1156) ;  /* 0x00000000005ce947 */ /* 0x01dfec0003800000 */
        /* <DEDUP_REMOVED lines=13> */
.L_x_1158:
[----:B------:R-:W-:-:S05]  /*9d00*/  IMAD.U32 R170, RZ, RZ, UR56 ;  /* 0x00000038ffaa7e24 */ /* 0x000fca000f8e00ff */
[----:B------:R-:W-:-:S13]  /*9d10*/  ISETP.NE.AND P2, PT, R170, 0x1, PT ;  /* 0x00000001aa00780c */ /* 0x000fda0003f45270 */
[----:B------:R-:W0:Y:S02]  /*9d20*/  @P2 LDC.64 R6, c[0x0][0x9e8] ;  /* 0x00027a00ff062b82 */ /* 0x000e240000000a00 */
[----:B0-----:R-:W-:-:S05]  /*9d30*/  @P2 IMAD.HI.U32 R6, R173, R6, RZ ;  /* 0x00000006ad062227 */ /* 0x001fca00078e00ff */
[----:B------:R-:W-:-:S07]  /*9d40*/  @P2 SHF.R.U32.HI R173, RZ, R7, R6 ;  /* 0x00000007ffad2219 */ /* 0x000fce0000011606 */
.L_x_1159:
[----:B------:R-:W-:Y:S05]  /*9d50*/  BSYNC B0 ;  /* 0x0000000000007941 */ /* 0x000fea0003800000 */
.L_x_1157:
[----:B------:R-:W-:-:S04]  /*9d60*/  IMAD R173, R173, R170, -R178 ;  /* 0x000000aaadad7224 */ /* 0x000fc800078e0ab2 */
[----:B------:R-:W-:-:S05]  /*9d70*/  IMAD R173, R2, -0x2, R173 ;  /* 0xfffffffe02ad7824 */ /* 0x000fca00078e02ad */
[----:B------:R-:W-:Y:S02]  /*9d80*/  VIADDMNMX R179, R173, R170, R179, PT ;  /* 0x000000aaadb37246 */ /* 0x000fe400038001b3 */
[----:B------:R-:W-:-:S07]  /*9d90*/  VIMNMX R180, R180, R173, !PT ;  /* 0x000000adb4b47248 */ /* 0x000fce0007fe0100 */
.L_x_1156:
[----:B------:R-:W-:Y:S01]  /*9da0*/  ISETP.GT.AND P2, PT, R5, -0x1, PT ;  /* 0xffffffff0500780c */ /* 0x000fe20003f44270 */
[----:B------:R-:W0:Y:S03]  /*9db0*/  SHFL.IDX PT, R6, R177, 0x1, 0x1c1f ;  /* 0x003c1f00b1067f89 */ /* 0x000e2600000e0000 */
[C---:B------:R-:W-:Y:S02]  /*9dc0*/  ISETP.GT.AND P3, PT, R180.reuse, RZ, P2 ;  /* 0x000000ffb400720c */ /* 0x040fe40001764270 */
[C---:B------:R-:W-:Y:S02]  /*9dd0*/  ISETP.GT.AND P5, PT, R180.reuse, 0x1, P2 ;  /* 0x00000001b400780c */ /* 0x040fe400017a4270 */
[----:B------:R-:W-:Y:S02]  /*9de0*/  ISETP.LT.OR P4, PT, R179, 0x1, P3 ;  /* 0x00000001b300780c */ /* 0x000fe40001f81670 */
[----:B------:R-:W-:-:S02]  /*9df0*/  ISETP.GT.AND P3, PT, R180, 0x8, P2 ;  /* 0x00000008b400780c */ /* 0x000fc40001764270 */
[----:B------:R-:W-:Y:S02]  /*9e00*/  FSEL R175, R20, -INF , !P4 ;  /* 0xff80000014af7808 */ /* 0x000fe40006000000 */
[----:B------:R-:W-:Y:S02]  /*9e10*/  ISETP.GT.AND P4, PT, R180, 0x9, P2 ;  /* 0x00000009b400780c */ /* 0x000fe40001784270 */
[C---:B------:R-:W-:Y:S02]  /*9e20*/  ISETP.LT.OR P5, PT, R179.reuse, 0x2, P5 ;  /* 0x00000002b300780c */ /* 0x040fe40002fa1670 */
[C---:B------:R-:W-:Y:S02]  /*9e30*/  ISETP.LT.OR P3, PT, R179.reuse, 0x9, P3 ;  /* 0x00000009b300780c */ /* 0x040fe40001f61670 */
[----:B------:R-:W-:Y:S02]  /*9e40*/  ISETP.LT.OR P4, PT, R179, 0xa, P4 ;  /* 0x0000000ab300780c */ /* 0x000fe40002781670 */
[----:B------:R-:W-:-:S02]  /*9e50*/  FSEL R174, R21, -INF , !P5 ;  /* 0xff80000015ae7808 */ /* 0x000fc40006800000 */
[----:B------:R-:W-:Y:S01]  /*9e60*/  FSEL R173, R154, -INF , !P3 ;  /* 0xff8000009aad7808 */ /* 0x000fe20005800000 */
[----:B0-----:R-:W-:Y:S01]  /*9e70*/  IMAD.IADD R177, R183, 0x1, R6 ;  /* 0x00000001b7b17824 */ /* 0x001fe200078e0206 */
[----:B------:R-:W-:Y:S02]  /*9e80*/  FSEL R170, R155, -INF , !P4 ;  /* 0xff8000009baa7808 */ /* 0x000fe40006000000 */
[C---:B------:R-:W-:Y:S02]  /*9e90*/  ISETP.GT.AND P5, PT, R180.reuse, 0x10, P2 ;  /* 0x00000010b400780c */ /* 0x040fe400017a4270 */
[C---:B------:R-:W-:Y:S02]  /*9ea0*/  ISETP.GT.AND P3, PT, R180.reuse, 0x11, P2 ;  /* 0x00000011b400780c */ /* 0x040fe40001764270 */
[----:B------:R-:W-:Y:S02]  /*9eb0*/  ISETP.GT.AND P4, PT, R180, 0x18, P2 ;  /* 0x00000018b400780c */ /* 0x000fe40001784270 */
[----:B------:R-:W-:-:S02]  /*9ec0*/  ISETP.LT.OR P5, PT, R179, 0x11, P5 ;  /* 0x00000011b300780c */ /* 0x000fc40002fa1670 */
[C---:B------:R-:W-:Y:S02]  /*9ed0*/  ISETP.LT.OR P3, PT, R179.reuse, 0x12, P3 ;  /* 0x00000012b300780c */ /* 0x040fe40001f61670 */
[----:B------:R-:W-:Y:S02]  /*9ee0*/  ISETP.LT.OR P4, PT, R179, 0x19, P4 ;  /* 0x00000019b300780c */ /* 0x000fe40002781670 */
[----:B------:R-:W-:Y:S02]  /*9ef0*/  FSEL R160, R160, -INF , !P5 ;  /* 0xff800000a0a07808 */ /* 0x000fe40006800000 */
[----:B------:R-:W-:Y:S02]  /*9f00*/  FSEL R161, R161, -INF , !P3 ;  /* 0xff800000a1a17808 */ /* 0x000fe40005800000 */
[----:B------:R-:W-:Y:S02]  /*9f10*/  FSEL R164, R164, -INF , !P4 ;  /* 0xff800000a4a47808 */ /* 0x000fe40006000000 */
[----:B------:R-:W-:-:S02]  /*9f20*/  ISETP.GT.AND P5, PT, R180, 0x19, P2 ;  /* 0x00000019b400780c */ /* 0x000fc400017a4270 */
[C---:B------:R-:W-:Y:S02]  /*9f30*/  ISETP.GT.AND P3, PT, R180.reuse, 0x20, P2 ;  /* 0x00000020b400780c */ /* 0x040fe40001764270 */
[----:B------:R-:W-:Y:S02]  /*9f40*/  ISETP.GT.AND P4, PT, R180, 0x21, P2 ;  /* 0x00000021b400780c */ /* 0x000fe40001784270 */
[C---:B------:R-:W-:Y:S02]  /*9f50*/  ISETP.LT.OR P5, PT, R179.reuse, 0x1a, P5 ;  /* 0x0000001ab300780c */ /* 0x040fe40002fa1670 */
[C---:B------:R-:W-:Y:S02]  /*9f60*/  ISETP.LT.OR P3, PT, R179.reuse, 0x21, P3 ;  /* 0x00000021b300780c */ /* 0x040fe40001f61670 */
[----:B------:R-:W-:Y:S02]  /*9f70*/  ISETP.LT.OR P4, PT, R179, 0x22, P4 ;  /* 0x00000022b300780c */ /* 0x000fe40002781670 */
[----:B------:R-:W-:-:S02]  /*9f80*/  FSEL R165, R165, -INF , !P5 ;  /* 0xff800000a5a57808 */ /* 0x000fc40006800000 */
[----:B------:R-:W-:Y:S02]  /*9f90*/  FSEL R168, R168, -INF , !P3 ;  /* 0xff800000a8a87808 */ /* 0x000fe40005800000 */
        /* <DEDUP_REMOVED lines=9> */
[----:B------:R-:W-:Y:S01]  /*a030*/  FSEL R155, R176, -INF , !P4 ;  /* 0xff800000b09b7808 */ /* 0x000fe20006000000 */
[----:B------:R-:W-:Y:S01]  /*a040*/  IMAD.IADD R176, R182, 0x1, R6 ;  /* 0x00000001b6b07824 */ /* 0x000fe200078e0206 */
        /* <DEDUP_REMOVED lines=8> */
[----:B------:R-:W-:Y:S01]  /*a0d0*/  FSEL R154, R181, -INF , !P4 ;  /* 0xff800000b59a7808 */ /* 0x000fe20006000000 */
[----:B------:R-:W-:Y:S06]  /*a0e0*/  @!P6 BRA `(.L_x_1160) ;  /* 0x00000000005ce947 */ /* 0x000fec0003800000 */
        /* <DEDUP_REMOVED lines=13> */
.L_x_1162:
[----:B------:R-:W-:-:S05]  /*a1c0*/  IMAD.U32 R180, RZ, RZ, UR56 ;  /* 0x00000038ffb47e24 */ /* 0x000fca000f8e00ff */
[----:B------:R-:W-:-:S13]  /*a1d0*/  ISETP.NE.AND P3, PT, R180, 0x1, PT ;  /* 0x00000001b400780c */ /* 0x000fda0003f65270 */
[----:B------:R-:W0:Y:S02]  /*a1e0*/  @P3 LDC.64 R6, c[0x0][0x9e8] ;  /* 0x00027a00ff063b82 */ /* 0x000e240000000a00 */
[----:B0-----:R-:W-:-:S05]  /*a1f0*/  @P3 IMAD.HI.U32 R6, R179, R6, RZ ;  /* 0x00000006b3063227 */ /* 0x001fca00078e00ff */
[----:B------:R-:W-:-:S07]  /*a200*/  @P3 SHF.R.U32.HI R179, RZ, R7, R6 ;  /* 0x00000007ffb33219 */ /* 0x000fce0000011606 */
.L_x_1163:
[----:B------:R-:W-:Y:S05]  /*a210*/  BSYNC B0 ;  /* 0x0000000000007941 */ /* 0x000fea0003800000 */
.L_x_1161:
[----:B------:R-:W-:-:S04]  /*a220*/  IMAD R179, R179, R180, -R178 ;  /* 0x000000b4b3b37224 */ /* 0x000fc800078e0ab2 */
[----:B------:R-:W-:-:S05]  /*a230*/  IMAD R179, R2, -0x2, R179 ;  /* 0xfffffffe02b37824 */ /* 0x000fca00078e02b3 */
[----:B------:R-:W-:Y:S02]  /*a240*/  VIADDMNMX R176, R179, R180, R176, PT ;  /* 0x000000b4b3b07246 */ /* 0x000fe400038001b0 */
[----:B------:R-:W-:-:S07]  /*a250*/  VIMNMX R177, R177, R179, !PT ;  /* 0x000000b3b1b17248 */ /* 0x000fce0007fe0100 */
.L_x_1160:
        /* <DEDUP_REMOVED lines=8> */
[C---:B------:R-:W-:Y:S02]  /*a2e0*/  ISETP.GT.AND P4, PT, R177.reuse, RZ, P2 ;  /* 0x000000ffb100720c */ /* 0x040fe40001784270 */
[----:B------:R-:W-:Y:S02]  /*a2f0*/  FMNMX.FTZ R6, R160, R7, !PT ;  /* 0x00000007a0067209 */ /* 0x000fe40007810000 */
[----:B------:R-:W-:Y:S02]  /*a300*/  ISETP.GT.AND P5, PT, R177, 0x9, P2 ;  /* 0x00000009b100780c */ /* 0x000fe400017a4270 */
[----:B------:R-:W-:Y:S02]  /*a310*/  FMNMX.FTZ R7, R161, R6, !PT ;  /* 0x00000006a1077209 */ /* 0x000fe40007810000 */
[----:B------:R-:W-:-:S02]  /*a320*/  ISETP.GT.AND P3, PT, R177, 0x1, P2 ;  /* 0x00000001b100780c */ /* 0x000fc40001764270 */
[----:B------:R-:W-:Y:S02]  /*a330*/  FMNMX.FTZ R6, R164, R7, !PT ;  /* 0x00000007a4067209 */ /* 0x000fe40007810000 */
[C---:B------:R-:W-:Y:S02]  /*a340*/  ISETP.LT.OR P4, PT, R176.reuse, 0x1, P4 ;  /* 0x00000001b000780c */ /* 0x040fe40002781670 */
[----:B------:R-:W-:Y:S02]  /*a350*/  FMNMX.FTZ R7, R165, R6, !PT ;  /* 0x00000006a5077209 */ /* 0x000fe40007810000 */
[----:B------:R-:W-:Y:S02]  /*a360*/  ISETP.LT.OR P5, PT, R176, 0xa, P5 ;  /* 0x0000000ab000780c */ /* 0x000fe40002fa1670 */
[----:B------:R-:W-:Y:S02]  /*a370*/  FMNMX.FTZ R6, R168, R7, !PT ;  /* 0x00000007a8067209 */ /* 0x000fe40007810000 */
[----:B------:R-:W-:-:S02]  /*a380*/  ISETP.LT.OR P3, PT, R176, 0x2, P3 ;  /* 0x00000002b000780c */ /* 0x000fc40001f61670 */
[----:B------:R-:W-:Y:S02]  /*a390*/  FMNMX.FTZ R6, R169, R6, !PT ;  /* 0x00000006a9067209 */ /* 0x000fe40007810000 */
[----:B------:R-:W-:Y:S02]  /*a3a0*/  FSEL R10, R10, -INF , !P4 ;  /* 0xff8000000a0a7808 */ /* 0x000fe40006000000 */
[----:B------:R-:W-:Y:S02]  /*a3b0*/  FMNMX.FTZ R7, R21, R6, !PT ;  /* 0x0000000615077209 */ /* 0x000fe40007810000 */
[----:B------:R-:W-:Y:S02]  /*a3c0*/  FSEL R13, R13, -INF , !P5 ;  /* 0xff8000000d0d7808 */ /* 0x000fe40006800000 */
[----:B------:R-:W-:Y:S02]  /*a3d0*/  FMNMX.FTZ R6, R20, R7, !PT ;  /* 0x0000000714067209 */ /* 0x000fe40007810000 */
[----:B------:R-:W-:-:S02]  /*a3e0*/  FSEL R11, R11, -INF , !P3 ;  /* 0xff8000000b0b7808 */ /* 0x000fc40005800000 */
[----:B------:R-:W-:Y:S02]  /*a3f0*/  FMNMX.FTZ R7, R155, R6, !PT ;  /* 0x000000069b077209 */ /* 0x000fe40007810000 */
[C---:B------:R-:W-:Y:S02]  /*a400*/  ISETP.GT.AND P5, PT, R177.reuse, 0x11, P2 ;  /* 0x00000011b100780c */ /* 0x040fe400017a4270 */
[----:B------:R-:W-:Y:S02]  /*a410*/  FMNMX.FTZ R6, R172, R7, !PT ;  /* 0x00000007ac067209 */ /* 0x000fe40007810000 */
[----:B------:R-:W-:Y:S02]  /*a420*/  ISETP.GT.AND P3, PT, R177, 0x10, P2 ;  /* 0x00000010b100780c */ /* 0x000fe40001764270 */
[----:B------:R-:W-:Y:S02]  /*a430*/  FMNMX.FTZ R7, R171, R6, !PT ;  /* 0x00000006ab077209 */ /* 0x000fe40007810000 */
[----:B------:R-:W-:-:S02]  /*a440*/  ISETP.LT.OR P5, PT, R176, 0x12, P5 ;  /* 0x00000012b000780c */ /* 0x000fc40002fa1670 */
[----:B------:R-:W-:Y:S02]  /*a450*/  FMNMX.FTZ R7, R154, R7, !PT ;  /* 0x000000079a077209 */ /* 0x000fe40007810000 */
[----:B------:R-:W-:Y:S02]  /*a460*/  ISETP.LT.OR P3, PT, R176, 0x11, P3 ;  /* 0x00000011b000780c */ /* 0x000fe40001f61670 */
[----:B------:R-:W-:Y:S01]  /*a470*/  FSEL R14, R14, -INF , !P5 ;  /* 0xff8000000e0e7808 */ /* 0x000fe20006800000 */
[----:B------:R-:W0:Y:S01]  /*a480*/  SHFL.BFLY PT, R6, R7, 0x2, 0x1f ;  /* 0x0c401f0007067f89 */ /* 0x000e2200000e0000 */
[----:B------:R-:W-:Y:S02]  /*a490*/  ISETP.GT.AND P5, PT, R177, 0x20, P2 ;  /* 0x00000020b100780c */ /* 0x000fe400017a4270 */
[----:B------:R-:W-:Y:S02]  /*a4a0*/  FSEL R15, R15, -INF , !P3 ;  /* 0xff8000000f0f7808 */ /* 0x000fe40005800000 */
[----:B------:R-:W-:-:S02]  /*a4b0*/  ISETP.GT.AND P3, PT, R177, 0x18, P2 ;  /* 0x00000018b100780c */ /* 0x000fc40001764270 */
[C---:B------:R-:W-:Y:S02]  /*a4c0*/  ISETP.LT.OR P5, PT, R176.reuse, 0x21, P5 ;  /* 0x00000021b000780c */ /* 0x040fe40002fa1670 */
[----:B------:R-:W-:Y:S02]  /*a4d0*/  ISETP.GT.AND P4, PT, R177, 0x19, P2 ;  /* 0x00000019b100780c */ /* 0x000fe40001784270 */
[----:B------:R-:W-:Y:S02]  /*a4e0*/  ISETP.LT.OR P3, PT, R176, 0x19, P3 ;  /* 0x00000019b000780c */ /* 0x000fe40001f61670 */
[----:B------:R-:W-:Y:S02]  /*a4f0*/  FSEL R156, R156, -INF , !P5 ;  /* 0xff8000009c9c7808 */ /* 0x000fe40006800000 */
[----:B------:R-:W-:Y:S02]  /*a500*/  FSEL R152, R152, -INF , !P3 ;  /* 0xff80000098987808 */ /* 0x000fe40005800000 */
[----:B------:R-:W-:-:S02]  /*a510*/  ISETP.LT.OR P4, PT, R176, 0x1a, P4 ;  /* 0x0000001ab000780c */ /* 0x000fc40002781670 */
[----:B------:R-:W-:Y:S02]  /*a520*/  ISETP.GT.AND P3, PT, R177, 0x21, P2 ;  /* 0x00000021b100780c */ /* 0x000fe40001764270 */
[----:B------:R-:W-:Y:S02]  /*a530*/  FSEL R153, R153, -INF , !P4 ;  /* 0xff80000099997808 */ /* 0x000fe40006000000 */
[----:B------:R-:W-:Y:S02]  /*a540*/  ISETP.GT.AND P4, PT, R177, 0x28, P2 ;  /* 0x00000028b100780c */ /* 0x000fe40001784270 */
[----:B0-----:R-:W-:Y:S02]  /*a550*/  FMNMX.FTZ R178, R7, R6, !PT ;  /* 0x0000000607b27209 */ /* 0x001fe40007810000 */
[C---:B------:R-:W-:Y:S02]  /*a560*/  ISETP.LT.OR P3, PT, R176.reuse, 0x22, P3 ;  /* 0x00000022b000780c */ /* 0x040fe40001f61670 */
[----:B------:R-:W-:Y:S01]  /*a570*/  ISETP.LT.OR P4, PT, R176, 0x29, P4 ;  /* 0x00000029b000780c */ /* 0x000fe20002781670 */
[----:B------:R-:W0:Y:S01]  /*a580*/  SHFL.BFLY PT, R179, R178, 0x1, 0x1f ;  /* 0x0c201f00b2b37f89 */ /* 0x000e2200000e0000 */
[----:B------:R-:W-:-:S02]  /*a590*/  FSEL R157, R157, -INF , !P3 ;  /* 0xff8000009d9d7808 */ /* 0x000fc40005800000 */
[C---:B------:R-:W-:Y:S02]  /*a5a0*/  ISETP.GT.AND P3, PT, R177.reuse, 0x29, P2 ;  /* 0x00000029b100780c */ /* 0x040fe40001764270 */
[----:B------:R-:W-:Y:S02]  /*a5b0*/  FSEL R158, R158, -INF , !P4 ;  /* 0xff8000009e9e7808 */ /* 0x000fe40006000000 */
[----:B------:R-:W-:Y:S02]  /*a5c0*/  ISETP.GT.AND P4, PT, R177, 0x30, P2 ;  /* 0x00000030b100780c */ /* 0x000fe40001784270 */
[C---:B------:R-:W-:Y:S02]  /*a5d0*/  ISETP.LT.OR P3, PT, R176.reuse, 0x2a, P3 ;  /* 0x0000002ab000780c */ /* 0x040fe40001f61670 */
[----:B------:R-:W-:Y:S02]  /*a5e0*/  ISETP.LT.OR P4, PT, R176, 0x31, P4 ;  /* 0x00000031b000780c */ /* 0x000fe40002781670 */
[----:B------:R-:W-:-:S02]  /*a5f0*/  FSEL R159, R159, -INF , !P3 ;  /* 0xff8000009f9f7808 */ /* 0x000fc40005800000 */
[----:B------:R-:W-:Y:S02]  /*a600*/  ISETP.GT.AND P3, PT, R177, 0x31, P2 ;  /* 0x00000031b100780c */ /* 0x000fe40001764270 */
[----:B------:R-:W-:Y:S02]  /*a610*/  FSEL R163, R163, -INF , !P4 ;  /* 0xff800000a3a37808 */ /* 0x000fe40006000000 */
[C---:B------:R-:W-:Y:S02]  /*a620*/  ISETP.GT.AND P4, PT, R177.reuse, 0x38, P2 ;  /* 0x00000038b100780c */ /* 0x040fe40001784270 */
[----:B------:R-:W-:Y:S02]  /*a630*/  ISETP.LT.OR P3, PT, R176, 0x32, P3 ;  /* 0x00000032b000780c */ /* 0x000fe40001f61670 */
[----:B------:R-:W-:Y:S02]  /*a640*/  ISETP.GT.AND P2, PT, R177, 0x39, P2 ;  /* 0x00000039b100780c */ /* 0x000fe40001744270 */
[----:B0-----:R-:W-:Y:S01]  /*a650*/  FMNMX.FTZ R6, R178, R179, !PT ;  /* 0x000000b3b2067209 */ /* 0x001fe20007810000 */
[----:B------:R-:W-:Y:S01]  /*a660*/  IMAD.U32 R179, RZ, RZ, UR14 ;  /* 0x0000000effb37e24 */ /* 0x000fe2000f8e00ff */
[----:B------:R-:W-:-:S02]  /*a670*/  FMNMX.FTZ R178, R10, R9, !PT ;  /* 0x000000090ab27209 */ /* 0x000fc40007810000 */
[----:B------:R-:W-:Y:S02]  /*a680*/  FSETP.NEU.FTZ.AND P5, PT, R6, -INF , PT ;  /* 0xff8000000600780b */ /* 0x000fe40003fbd000 */
[----:B------:R-:W-:Y:S02]  /*a690*/  FMNMX.FTZ R7, R11, R178, !PT ;  /* 0x000000b20b077209 */ /* 0x000fe40007810000 */
[----:B------:R-:W-:Y:S02]  /*a6a0*/  ISETP.LT.OR P4, PT, R176, 0x39, P4 ;  /* 0x00000039b000780c */ /* 0x000fe40002781670 */
[----:B------:R-:W-:Y:S02]  /*a6b0*/  FMNMX.FTZ R178, R12, R7, !PT ;  /* 0x000000070cb27209 */ /* 0x000fe40007810000 */
[----:B------:R-:W-:Y:S02]  /*a6c0*/  FSEL R162, R162, -INF , !P3 ;  /* 0xff800000a2a27808 */ /* 0x000fe40005800000 */
[----:B------:R-:W-:-:S02]  /*a6d0*/  FMNMX.FTZ R178, R13, R178, !PT ;  /* 0x000000b20db27209 */ /* 0x000fc40007810000 */
[----:B------:R-:W-:Y:S02]  /*a6e0*/  ISETP.LT.OR P2, PT, R176, 0x3a, P2 ;  /* 0x0000003ab000780c */ /* 0x000fe40001741670 */
[----:B------:R-:W-:Y:S01]  /*a6f0*/  FMNMX.FTZ R7, R15, R178, !PT ;  /* 0x000000b20f077209 */ /* 0x000fe20007810000 */
[----:B------:R-:W-:-:S01]  /*a700*/  FFMA.FTZ R178, R6, R179, -8 ;  /* 0xc100000006b27423 */ /* 0x000fc200000100b3 */
[----:B------:R-:W-:Y:S02]  /*a710*/  FSEL R166, R166, -INF , !P4 ;  /* 0xff800000a6a67808 */ /* 0x000fe40006000000 */
[----:B------:R-:W-:Y:S02]  /*a720*/  FMNMX.FTZ R179, R14, R7, !PT ;  /* 0x000000070eb37209 */ /* 0x000fe40007810000 */
[----:B------:R-:W-:Y:S02]  /*a730*/  FSEL R7, R178, RZ, P5 ;  /* 0x000000ffb2077208 */ /* 0x000fe40002800000 */
[----:B------:R-:W-:-:S02]  /*a740*/  FMNMX.FTZ R178, R152, R179, !PT ;  /* 0x000000b398b27209 */ /* 0x000fc40007810000 */
[----:B------:R-:W-:Y:S01]  /*a750*/  FSEL R167, R167, -INF , !P2 ;  /* 0xff800000a7a77808 */ /* 0x000fe20005000000 */
        /* <DEDUP_REMOVED lines=22> */
[----:B------:R-:W-:Y:S01]  /*a8c0*/  IMAD.U32 R154, RZ, RZ, UR14 ;  /* 0x0000000eff9a7e24 */ /* 0x000fe2000f8e00ff */
[----:B------:R-:W-:Y:S01]  /*a8d0*/  FSEL R179, R6, RZ, P5 ;  /* 0x000000ff06b37208 */ /* 0x000fe20002800000 */
[----:B------:R-:W-:Y:S01]  /*a8e0*/  MUFU.EX2 R178, R181 ;  /* 0x000000b500b27308 */ /* 0x000fe20000000800 */
[----:B------:R-:W-:-:S03]  /*a8f0*/  FMNMX.FTZ R177, R162, R177, !PT ;  /* 0x000000b1a2b17209 */ /* 0x000fc60007810000 */
[----:B------:R-:W-:Y:S01]  /*a900*/  FADD.FTZ R179, -R179, R8 ;  /* 0x00000008b3b37221 */ /* 0x000fe20000010100 */
[----:B------:R-:W-:-:S03]  /*a910*/  FMNMX.FTZ R174, R166, R177, !PT ;  /* 0x000000b1a6ae7209 */ /* 0x000fc60007810000 */
[----:B------:R-:W-:Y:S01]  /*a920*/  MUFU.EX2 R175, R175 ;  /* 0x000000af00af7308 */ /* 0x000fe20000000800 */
[----:B------:R-:W-:-:S05]  /*a930*/  FMNMX.FTZ R174, R167, R174, !PT ;  /* 0x000000aea7ae7209 */ /* 0x000fca0007810000 */
[----:B------:R-:W0:Y:S02]  /*a940*/  SHFL.BFLY PT, R177, R174, 0x2, 0x1f ;  /* 0x0c401f00aeb17f89 */ /* 0x000e2400000e0000 */
        /* <DEDUP_REMOVED lines=13> */
[----:B------:R-:W-:Y:S01]  /*aa20*/  MUFU.EX2 R168, R168 ;  /* 0x000000a800a87308 */ /* 0x000fe20000000800 */
[----:B------:R-:W-:Y:S02]  /*aa30*/  FSEL R174, R7, RZ, P2 ;  /* 0x000000ff07ae7208 */ /* 0x000fe40001000000 */
[----:B------:R-:W-:-:S03]  /*aa40*/  FSEL R154, R154, RZ, P2 ;  /* 0x000000ff9a9a7208 */ /* 0x000fc60001000000 */
[----:B------:R-:W-:Y:S02]  /*aa50*/  FADD.FTZ R174, -R174, R9 ;  /* 0x00000009aeae7221 */ /* 0x000fe40000010100 */
[----:B------:R-:W0:Y:S01]  /*aa60*/  MUFU.EX2 R177, R177 ;  /* 0x000000b100b17308 */ /* 0x000e220000000800 */
        /* <DEDUP_REMOVED lines=16> */
[----:B0-----:R-:W-:-:S01]  /*ab70*/  FFMA.FTZ R174, R177, R3, R178 ;  /* 0x00000003b1ae7223 */ /* 0x001fc200000100b2 */
[--C-:B------:R-:W-:Y:S01]  /*ab80*/  FFMA.FTZ R162, R162, UR14, -R154.reuse ;  /* 0x0000000ea2a27c23 */ /* 0x100fe2000801089a */
[----:B------:R-:W-:-:S01]  /*ab90*/  FFMA.FTZ R166, R166, UR14, -R154 ;  /* 0x0000000ea6a67c23 */ /* 0x000fc2000801089a */
[----:B------:R-:W-:Y:S01]  /*aba0*/  FFMA.FTZ R154, R167, UR14, -R154 ;  /* 0x0000000ea79a7c23 */ /* 0x000fe2000801089a */
[----:B------:R-:W-:-:S03]  /*abb0*/  FADD.FTZ R174, R175, R174 ;  /* 0x000000aeafae7221 */ /* 0x000fc60000010000 */
[----:B------:R-:W0:Y:S08]  /*abc0*/  MUFU.EX2 R10, R10 ;  /* 0x0000000a000a7308 */ /* 0x000e300000000800 */
[----:B------:R-:W2:Y:S01]  /*abd0*/  MUFU.EX2 R11, R11 ;  /* 0x0000000b000b7308 */ /* 0x000ea20000000800 */
[----:B-1----:R-:W-:-:S07]  /*abe0*/  FFMA.FTZ R3, R152, R4, R179 ;  /* 0x0000000498037223 */ /* 0x002fce00000100b3 */
[----:B------:R-:W1:Y:S01]  /*abf0*/  MUFU.EX2 R12, R12 ;  /* 0x0000000c000c7308 */ /* 0x000e620000000800 */
[----:B0-----:R-:W-:-:S01]  /*ac00*/  FADD.FTZ R4, R10, R3 ;  /* 0x000000030a047221 */ /* 0x001fc20000010000 */
[----:B------:R-:W-:-:S04]  /*ac10*/  FADD.FTZ R3, R173, R174 ;  /* 0x000000aead037221 */ /* 0x000fc80000010000 */
[----:B------:R-:W-:Y:S02]  /*ac20*/  FADD.FTZ R3, R170, R3 ;  /* 0x00000003aa037221 */ /* 0x000fe40000010000 */
[----:B------:R-:W0:Y:S02]  /*ac30*/  MUFU.EX2 R13, R13 ;  /* 0x0000000d000d7308 */ /* 0x000e240000000800 */
[----:B------:R-:W-:-:S06]  /*ac40*/  FADD.FTZ R174, R160, R3 ;  /* 0x00000003a0ae7221 */ /* 0x000fcc0000010000 */
[----:B------:R-:W3:Y:S08]  /*ac50*/  MUFU.EX2 R14, R14 ;  /* 0x0000000e000e7308 */ /* 0x000ef00000000800 */
[----:B------:R-:W4:Y:S08]  /*ac60*/  MUFU.EX2 R15, R15 ;  /* 0x0000000f000f7308 */ /* 0x000f300000000800 */
[----:B------:R2:W5:Y:S08]  /*ac70*/  MUFU.EX2 R176, R153 ;  /* 0x0000009900b07308 */ /* 0x0005700000000800 */
[----:B------:R-:W5:Y:S01]  /*ac80*/  MUFU.EX2 R9, R9 ;  /* 0x0000000900097308 */ /* 0x000f620000000800 */
[----:B--2---:R-:W-:-:S04]  /*ac90*/  FADD.FTZ R153, R11, R4 ;  /* 0x000000040b997221 */ /* 0x004fc80000010000 */
[----:B-1----:R-:W-:Y:S01]  /*aca0*/  FADD.FTZ R4, R12, R153 ;  /* 0x000000990c047221 */ /* 0x002fe20000010000 */
[----:B------:R-:W-:-:S02]  /*acb0*/  FADD.FTZ R153, R161, R174 ;  /* 0x000000aea1997221 */ /* 0x000fc40000010000 */
[----:B------:R-:W1:Y:S01]  /*acc0*/  MUFU.EX2 R169, R169 ;  /* 0x000000a900a97308 */ /* 0x000e620000000800 */
[----:B0-----:R-:W-:-:S04]  /*acd0*/  FADD.FTZ R3, R13, R4 ;  /* 0x000000040d037221 */ /* 0x001fc80000010000 */
[----:B---3--:R-:W-:-:S03]  /*ace0*/  FADD.FTZ R4, R14, R3 ;  /* 0x000000030e047221 */ /* 0x008fc60000010000 */
[----:B------:R-:W0:Y:S01]  /*acf0*/  MUFU.EX2 R156, R156 ;  /* 0x0000009c009c7308 */ /* 0x000e220000000800 */
[----:B----4-:R-:W-:-:S04]  /*ad00*/  FADD.FTZ R4, R15, R4 ;  /* 0x000000040f047221 */ /* 0x010fc80000010000 */
[----:B-----5:R-:W-:-:S03]  /*ad10*/  FADD.FTZ R4, R176, R4 ;  /* 0x00000004b0047221 */ /* 0x020fc60000010000 */
[----:B------:R-:W2:Y:S08]  /*ad20*/  MUFU.EX2 R21, R21 ;  /* 0x0000001500157308 */ /* 0x000eb00000000800 */
[----:B------:R3:W4:Y:S08]  /*ad30*/  MUFU.EX2 R180, R158 ;  /* 0x0000009e00b47308 */ /* 0x0007300000000800 */
[----:B------:R-:W5:Y:S01]  /*ad40*/  MUFU.EX2 R20, R20 ;  /* 0x0000001400147308 */ /* 0x000f620000000800 */
[----:B---3--:R-:W-:-:S04]  /*ad50*/  FADD.FTZ R158, R164, R153 ;  /* 0x00000099a49e7221 */ /* 0x008fc80000010000 */
[----:B------:R-:W-:-:S03]  /*ad60*/  FADD.FTZ R3, R165, R158 ;  /* 0x0000009ea5037221 */ /* 0x000fc60000010000 */
[----:B------:R-:W3:Y:S01]  /*ad70*/  MUFU.EX2 R159, R159 ;  /* 0x0000009f009f7308 */ /* 0x000ee20000000800 */
[----:B------:R-:W-:-:S01]  /*ad80*/  FADD.FTZ R158, R168, R3 ;  /* 0x00000003a89e7221 */ /* 0x000fc20000010000 */
[----:B------:R-:W-:-:S03]  /*ad90*/  FADD.FTZ R3, R9, R4 ;  /* 0x0000000409037221 */ /* 0x000fc60000010000 */
[----:B-1----:R-:W-:Y:S01]  /*ada0*/  FADD.FTZ R158, R169, R158 ;  /* 0x0000009ea99e7221 */ /* 0x002fe20000010000 */
[----:B0-----:R-:W-:-:S02]  /*adb0*/  FADD.FTZ R3, R156, R3 ;  /* 0x000000039c037221 */ /* 0x001fc40000010000 */
[----:B------:R-:W0:Y:S01]  /*adc0*/  MUFU.EX2 R155, R155 ;  /* 0x0000009b009b7308 */ /* 0x000e220000000800 */
[----:B--2---:R-:W-:-:S01]  /*add0*/  FADD.FTZ R153, R21, R158 ;  /* 0x0000009e15997221 */ /* 0x004fc20000010000 */
[----:B----4-:R-:W-:-:S03]  /*ade0*/  FADD.FTZ R3, R180, R3 ;  /* 0x00000003b4037221 */ /* 0x010fc60000010000 */
[----:B-----5:R-:W-:-:S03]  /*adf0*/  FADD.FTZ R4, R20, R153 ;  /* 0x0000009914047221 */ /* 0x020fc60000010000 */
        /* <DEDUP_REMOVED lines=17> */
.L_x_1164:
        /* <DEDUP_REMOVED lines=12> */
[-C--:B------:R-:W-:Y:S01]  /*afd0*/  FMUL.FTZ R25, R25, R177.reuse ;  /* 0x000000b119197220 */ /* 0x080fe20000410000 */
        /* <DEDUP_REMOVED lines=143> */
.L_x_1147:
[----:B------:R-:W-:Y:S06]  /*b8d0*/  BAR.ARV 0x8, 0x180 ;  /* 0x0206000000007b1d */ /* 0x000fec0000002000 */
[----:B------:R-:W-:Y:S05]  /*b8e0*/  @!P0 BRA `(.L_x_1166) ;  /* 0x0000000000048947 */ /* 0x000fea0003800000 */
[----:B------:R-:W-:Y:S01]  /*b8f0*/  BPT.TRAP 0x1 ;  /* 0x000000040000795c */ /* 0x000fe20000300000 */
.L_x_1166:
[----:B------:R-:W-:Y:S01]  /*b900*/  ULEA UR9, UR55, UR41, 0x3 ;  /* 0x0000002937097291 */ /* 0x000fe2000f8e183f */
[----:B------:R-:W-:-:S05]  /*b910*/  IMAD.U32 R0, RZ, RZ, UR50 ;  /* 0x00000032ff007e24 */ /* 0x000fca000f8e00ff */
[----:B------:R-:W-:-:S04]  /*b920*/  SHF.L.U32 R0, R0, 0x1f, RZ ;  /* 0x0000001f00007819 */ /* 0x000fc800000006ff */
[----:B------:R0:W1:Y:S01]  /*b930*/  SYNCS.PHASECHK.TRANS64.TRYWAIT P1, [UR9+0x28450], R0 ;  /* 0x02845000ff0075a7 */ /* 0x0000620008020149 */
[----:B------:R-:W-:Y:S05]  /*b940*/  @!P0 BRA `(.L_x_1167) ;  /* 0x0000000000048947 */ /* 0x000fea0003800000 */
[----:B------:R-:W-:Y:S01]  /*b950*/  BPT.TRAP 0x1 ;  /* 0x000000040000795c */ /* 0x000fe20000300000 */
.L_x_1167:
[----:B-1----:R-:W-:Y:S05]  /*b960*/  @P1 BRA `(.L_x_1168) ;  /* 0x0000000000081947 */ /* 0x002fea0003800000 */
[----:B------:R-:W1:Y:S02]  /*b970*/  SYNCS.PHASECHK.TRANS64.TRYWAIT P1, [UR9+0x28450], R0 ;  /* 0x02845000ff0075a7 */ /* 0x000e640008020149 */
[----:B-1----:R-:W-:Y:S05]  /*b980*/  @!P1 BRA `(.L_x_1169) ;  /* 0x000000a800d09947 */ /* 0x002fea0003800000 */
.L_x_1168:
[----:B------:R-:W-:Y:S01]  /*b990*/  ULDC.64 UR4, c[0x0][0x9a0] ;  /* 0x0002680000047ab9 */ /* 0x000fe20000000a00 */
[----:B------:R-:W-:Y:S01]  /*b9a0*/  UIADD3 UR41, UR41, 0x8000, URZ ;  /* 0x0000800029297890 */ /* 0x000fe2000fffe03f */
[----:B------:R-:W-:Y:S01]  /*b9b0*/  WARPGROUP.ARRIVE ;  /* 0x00000000000079c5 */ /* 0x000fe20000000000 */
[----:B------:R-:W-:Y:S01]  /*b9c0*/  UISETP.NE.U32.AND UP0, UPT, UR4, URZ, UPT ;  /* 0x0000003f0400728c */ /* 0x000fe2000bf05070 */
[----:B-1----:R-:W-:Y:S01]  /*b9d0*/  IMAD.MOV.U32 R5, RZ, RZ, 0x3f800000 ;  /* 0x3f800000ff057424 */ /* 0x002fe200078e00ff */
[----:B------:R-:W-:Y:S02]  /*b9e0*/  USHF.R.U32.HI UR41, URZ, 0x4, UR41 ;  /* 0x000000043f297899 */ /* 0x000fe40008011629 */
[----:B------:R-:W-:Y:S02]  /*b9f0*/  UISETP.NE.AND.EX UP0, UPT, UR5, URZ, UPT, UP0 ;  /* 0x0000003f0500728c */ /* 0x000fe4000bf05300 */
[----:B------:R-:W-:-:S04]  /*ba00*/  ULOP3.LUT UR41, UR41, 0x3fff, URZ, 0xc0, !UPT ;  /* 0x00003fff29297892 */ /* 0x000fc8000f8ec03f */
[----:B------:R-:W-:-:S05]  /*ba10*/  PLOP3.LUT P1, PT, PT, PT, UP0, 0x80, 0x0 ;  /* 0x000000000000781c */ /* 0x000fca0003f2f008 */
[----:B------:R-:W-:Y:S01]  /*ba20*/  @UP0 USHF.R.S32.HI UR8, URZ, 0x1f, UR48 ;  /* 0x0000001f3f080899 */ /* 0x000fe20008011430 */
[----:B------:R-:W-:Y:S01]  /*ba30*/  @UP0 ULDC.64 UR10, c[0x0][0x9c8] ;  /* 0x00027200000a0ab9 */ /* 0x000fe20000000a00 */
[----:B------:R-:W-:Y:S02]  /*ba40*/  @UP0 ULDC.64 UR12, c[0x0][0x9d0] ;  /* 0x00027400000c0ab9 */ /* 0x000fe40000000a00 */
[----:B------:R-:W-:Y:S02]  /*ba50*/  @UP0 UIMAD UR8, UR8, UR10, URZ ;  /* 0x0000000a080802a4 */ /* 0x000fe4000f8e023f */
[----:B------:R-:W-:Y:S02]  /*ba60*/  @UP0 UIMAD.WIDE.U32 UR6, UR48, UR10, URZ ;  /* 0x0000000a300602a5 */ /* 0x000fe4000f8e003f */
[----:B------:R-:W-:Y:S02]  /*ba70*/  ULOP3.LUT UR10, UR41, 0x10000, URZ, 0xfc, !UPT ;  /* 0x00010000290a7892 */ /* 0x000fe4000f8efc3f */
[----:B------:R-:W-:-:S02]  /*ba80*/  @UP0 UIMAD UR8, UR48, UR11, UR8 ;  /* 0x0000000b300802a4 */ /* 0x000fc4000f8e0208 */
[----:B------:R-:W-:Y:S02]  /*ba90*/  @UP0 USHF.R.S32.HI UR11, URZ, 0x1f, UR49 ;  /* 0x0000001f3f0b0899 */ /* 0x000fe40008011431 */
[----:B------:R-:W-:Y:S02]  /*baa0*/  ULEA UR10, UR55, UR10, 0xa ;  /* 0x0000000a370a7291 */ /* 0x000fe4000f8e503f */
[----:B------:R-:W-:Y:S02]  /*bab0*/  @UP0 UIADD3 UR7, UR7, UR8, URZ ;  /* 0x0000000807070290 */ /* 0x000fe4000fffe03f */
[----:B------:R-:W-:Y:S02]  /*bac0*/  @UP0 UIMAD UR8, UR11, UR12, URZ ;  /* 0x0000000c0b0802a4 */ /* 0x000fe4000f8e023f */
[----:B------:R-:W-:Y:S01]  /*bad0*/  @UP0 UIMAD.WIDE.U32 UR6, UR49, UR12, UR6 ;  /* 0x0000000c310602a5 */ /* 0x000fe2000f8e0006 */
[----:B------:R-:W-:Y:S01]  /*bae0*/  UMOV UR11, 0x80000020 ;  /* 0x80000020000b7882 */ /* 0x000fe20000000000 */
[----:B------:R-:W-:-:S09]  /*baf0*/  @UP0 UIMAD UR8, UR49, UR13, UR8 ;  /* 0x0000000d310802a4 */ /* 0x000fd2000f8e0208 */
[----:B------:R-:W-:Y:S01]  /*bb00*/  QGMMA.64x256x32.F32.E4M3.E4M3 R24, R188, gdesc[UR8], R24, gsb0 ;  /* 0x03e00008bc187df3 */ /* 0x000fe20008000818 */
        /* <DEDUP_REMOVED lines=25> */
[----:B------:R-:W0:Y:S08]  /*bca0*/  @P2 MUFU.LG2 R4, R15 ;  /* 0x0000000f00042308 */ /* 0x000e300000000c00 */
[----:B------:R-:W1:Y:S01]  /*bcb0*/  @P3 MUFU.LG2 R11, R11 ;  /* 0x0000000b000b3308 */ /* 0x000e620000000c00 */
[----:B------:R-:W-:Y:S02]  /*bcc0*/  WARPGROUP.DEPBAR.LE gsb0, 0x0 ;  /* 0x00008000000079c5 */ /* 0x000fe40000010000 */
[----:B------:R-:W-:-:S06]  /*bcd0*/  WARPGROUP.ARRIVE ;  /* 0x00000000000079c5 */ /* 0x000fcc0000000000 */
[----:B------:R-:W-:Y:S01]  /*bce0*/  QGMMA.64x256x32.F32.E4M3.E4M3 R24, R184, gdesc[UR8], R24, gsb0 ;  /* 0x03e00008b8187df3 */ /* 0x000fe20008000818 */
[----:B------:R-:W3:Y:S01]  /*bcf0*/  @P1 MUFU.RCP R10, R14 ;  /* 0x0000000e000a1308 */ /* 0x000ee20000001000 */
[----:B------:R-:W-:Y:S02]  /*bd00*/  IMAD.U32 R9, RZ, RZ, UR14 ;  /* 0x0000000eff097e24 */ /* 0x000fe4000f8e00ff */
[----:B------:R-:W-:Y:S02]  /*bd10*/  IMAD.U32 R13, RZ, RZ, UR14 ;  /* 0x0000000eff0d7e24 */ /* 0x000fe4000f8e00ff */
[----:B0-----:R-:W-:Y:S01]  /*bd20*/  @P2 FMUL.FTZ R4, R4, 0.69314718246459960938 ;  /* 0x3f31721804042820 */ /* 0x001fe20000410000 */
[----:B------:R-:W-:Y:S01]  /*bd30*/  @P2 FMUL.FTZ R9, R9, 0.69314718246459960938 ;  /* 0x3f31721809092820 */ /* 0x000fe20000410000 */
[----:B-1----:R-:W-:Y:S01]  /*bd40*/  @P3 FMUL.FTZ R12, R11, 0.69314718246459960938 ;  /* 0x3f3172180b0c3820 */ /* 0x002fe20000410000 */
[----:B------:R-:W-:Y:S01]  /*bd50*/  @P3 FMUL.FTZ R13, R13, 0.69314718246459960938 ;  /* 0x3f3172180d0d3820 */ /* 0x000fe20000410000 */
[----:B------:R-:W-:-:S02]  /*bd60*/  IMAD.MOV.U32 R3, RZ, RZ, -0x800000 ;  /* 0xff800000ff037424 */ /* 0x000fc400078e00ff */
[----:B------:R-:W-:Y:S01]  /*bd70*/  @P2 FFMA.FTZ R3, R9, R6, R4 ;  /* 0x0000000609032223 */ /* 0x000fe20000010004 */
[----:B------:R-:W-:Y:S02]  /*bd80*/  IMAD.MOV.U32 R0, RZ, RZ, -0x800000 ;  /* 0xff800000ff007424 */ /* 0x000fe400078e00ff */
[----:B------:R-:W-:Y:S01]  /*bd90*/  @P3 FFMA.FTZ R0, R13, R7, R12 ;  /* 0x000000070d003223 */ /* 0x000fe2000001000c */
[-C--:B--2---:R-:W-:Y:S01]  /*bda0*/  FMUL.FTZ R20, R8, R5.reuse ;  /* 0x0000000508147220 */ /* 0x084fe20000410000 */
[----:B---3--:R-:W-:Y:S01]  /*bdb0*/  FMUL.FTZ R4, R10, R5 ;  /* 0x000000050a047220 */ /* 0x008fe20000410000 */
[----:B------:R-:W-:Y:S02]  /*bdc0*/  WARPGROUP.DEPBAR.LE gsb0, 0x0 ;  /* 0x00008000000079c5 */ /* 0x000fe40000010000 */
[----:B------:R-:W-:Y:S05]  /*bdd0*/  @!P0 BRA `(.L_x_1170) ;  /* 0x0000000000048947 */ /* 0x000fea0003800000 */
[----:B------:R-:W-:Y:S01]  /*bde0*/  BPT.TRAP 0x1 ;  /* 0x000000040000795c */ /* 0x000fe20000300000 */
.L_x_1170:
        /* <DEDUP_REMOVED lines=31> */
[----:B------:R-:W-:Y:S01]  /*bfe0*/  SYNCS.ARRIVE.TRANS64.RED.A1T0 RZ, [UR4], RZ ;  /* 0x000000ffffff79a7 */ /* 0x000fe20008100404 */
        /* <DEDUP_REMOVED lines=106> */
.L_x_1096:
[----:B------:R-:W0:Y:S01]  /*c690*/  S2R R21, SR_CgaCtaId ;  /* 0x0000000000157919 */ /* 0x000e220000008800 */
[----:B------:R-:W-:Y:S01]  /*c6a0*/  MOV R4, 0x400 ;  /* 0x0000040000047802 */ /* 0x000fe20000000f00 */
[----:B------:R-:W-:Y:S01]  /*c6b0*/  BSSY B0, `(.L_x_1171) ;  /* 0x000039f000007945 */ /* 0x000fe20003800000 */
[----:B------:R-:W-:Y:S02]  /*c6c0*/  BAR.SYNC.DEFER_BLOCKING 0x5, 0x180 ;  /* 0x0146000000007b1d */ /* 0x000fe40000010000 */
[----:B0-----:R-:W-:-:S05]  /*c6d0*/  LEA R4, R21, R4, 0x18 ;  /* 0x0000000415047211 */ /* 0x001fca00078ec0ff */
[----:B------:R-:W0:Y:S02]  /*c6e0*/  LDS.128 R52, [R4+0x284d0] ;  /* 0x0284d00004347984 */ /* 0x000e240000000c00 */
[----:B0-----:R-:W-:Y:S02]  /*c6f0*/  R2UR UR5, R53 ;  /* 0x00000000350572ca */ /* 0x001fe400000e0000 */
[----:B------:R-:W-:Y:S02]  /*c700*/  R2UR UR49, R54 ;  /* 0x00000000363172ca */ /* 0x000fe400000e0000 */
        /* <DEDUP_REMOVED lines=12> */
[----:B------:R-:W-:Y:S01]  /*c7d0*/  F2FP.BF16.F32.PACK_AB R10, R10, R41 ;  /* 0x000000290a0a723e */ /* 0x000fe200000010ff */
[----:B------:R-:W-:Y:S01]  /*c7e0*/  UISETP.NE.U32.AND UP0, UPT, UR6, URZ, UPT ;  /* 0x0000003f0600728c */ /* 0x000fe2000bf05070 */
[----:B------:R-:W-:Y:S02]  /*c7f0*/  F2FP.BF16.F32.PACK_AB R78, R78, R67 ;  /* 0x000000434e4e723e */ /* 0x000fe400000010ff */
[----:B------:R-:W-:Y:S01]  /*c800*/  F2FP.BF16.F32.PACK_AB R44, R44, R81 ;  /* 0x000000512c2c723e */ /* 0x000fe200000010ff */
[----:B------:R-:W-:Y:S01]  /*c810*/  UISETP.NE.AND.EX UP0, UPT, UR7, URZ, UPT, UP0 ;  /* 0x0000003f0700728c */ /* 0x000fe2000bf05300 */
[----:B------:R-:W-:Y:S02]  /*c820*/  F2FP.BF16.F32.PACK_AB R24, R5, R24 ;  /* 0x000000180518723e */ /* 0x000fe400000010ff */
[----:B------:R-:W-:Y:S01]  /*c830*/  F2FP.BF16.F32.PACK_AB R25, R6, R25 ;  /* 0x000000190619723e */ /* 0x000fe200000010ff */
[----:B------:R-:W-:Y:S01]  /*c840*/  ULDC.64 UR6, c[0x0][0xc00] ;  /* 0x0003000000067ab9 */ /* 0x000fe20000000a00 */
[----:B0-----:R-:W-:Y:S01]  /*c850*/  LOP3.LUT P0, R21, R58, 0x3, RZ, 0xc0, !PT ;  /* 0x000000033a157812 */ /* 0x001fe2000780c0ff */
[----:B------:R-:W-:Y:S01]  /*c860*/  UIMAD.WIDE UR6, UR42, 0x4, UR6 ;  /* 0x000000042a0678a5 */ /* 0x000fe2000f8e0206 */
[----:B------:R-:W-:-:S02]  /*c870*/  F2FP.BF16.F32.PACK_AB R32, R7, R32 ;  /* 0x000000200720723e */ /* 0x000fc400000010ff */
[----:B------:R-:W-:Y:S02]  /*c880*/  ISETP.EQ.OR P0, PT, R21, 0x3, !P0 ;  /* 0x000000031500780c */ /* 0x000fe40004702670 */
[----:B------:R-:W-:Y:S02]  /*c890*/  F2FP.BF16.F32.PACK_AB R120, R85, R120 ;  /* 0x000000785578723e */ /* 0x000fe400000010ff */
[----:B------:R-:W-:Y:S02]  /*c8a0*/  SEL R81, R9, R10, P0 ;  /* 0x0000000a09517207 */ /* 0x000fe40000000000 */
[----:B------:R-:W-:Y:S02]  /*c8b0*/  SEL R67, R10, R9, P0 ;  /* 0x000000090a437207 */ /* 0x000fe40000000000 */
[----:B------:R-:W0:Y:S01]  /*c8c0*/  S2R R9, SR_SWINHI ;  /* 0x0000000000097919 */ /* 0x000e220000002f00 */
        /* <DEDUP_REMOVED lines=9> */
[----:B------:R-:W-:Y:S02]  /*c960*/  SEL R36, R121, R120, P0 ;  /* 0x0000007879247207 */ /* 0x000fe40000000000 */
[----:B------:R-:W-:Y:S02]  /*c970*/  SEL R115, R5, R6, P0 ;  /* 0x0000000605737207 */ /* 0x000fe40000000000 */
[----:B------:R-:W-:Y:S02]  /*c980*/  SEL R119, R6, R5, P0 ;  /* 0x0000000506777207 */ /* 0x000fe40000000000 */
[----:B------:R-:W-:Y:S02]  /*c990*/  SEL R121, R7, R160, P0 ;  /* 0x000000a007797207 */ /* 0x000fe40000000000 */
[----:B------:R-:W-:-:S02]  /*c9a0*/  SEL R123, R160, R7, P0 ;  /* 0x00000007a07b7207 */ /* 0x000fc40000000000 */
[----:B------:R-:W-:Y:S02]  /*c9b0*/  F2FP.BF16.F32.PACK_AB R40, R29, R72 ;  /* 0x000000481d28723e */ /* 0x000fe400000010ff */
[----:B------:R-:W-:Y:S02]  /*c9c0*/  F2FP.BF16.F32.PACK_AB R126, R126, R39 ;  /* 0x000000277e7e723e */ /* 0x000fe400000010ff */
[----:B------:R-:W-:Y:S02]  /*c9d0*/  MOV R6, R4 ;  /* 0x0000000400067202 */ /* 0x000fe40000000f00 */
[----:B0-----:R-:W-:Y:S02]  /*c9e0*/  MOV R7, R9 ;  /* 0x0000000900077202 */ /* 0x001fe40000000f00 */
[----:B------:R-:W-:Y:S02]  /*c9f0*/  F2FP.BF16.F32.PACK_AB R127, R127, R38 ;  /* 0x000000267f7f723e */ /* 0x000fe400000010ff */
[----:B------:R-:W-:Y:S01]  /*ca00*/  F2FP.BF16.F32.PACK_AB R33, R8, R33 ;  /* 0x000000210821723e */ /* 0x000fe200000010ff */
[----:B------:R-:W-:Y:S01]  /*ca10*/  IMAD.WIDE R52, R196, 0x2, R6 ;  /* 0x00000002c4347825 */ /* 0x000fe200078e0206 */
        /* <DEDUP_REMOVED lines=12> */
[----:B------:R-:W-:-:S02]  /*cae0*/  IADD3 R10, P2, R52, 0x20, RZ ;  /* 0x00000020340a7810 */ /* 0x000fc40007f5e0ff */
[C---:B------:R-:W-:Y:S02]  /*caf0*/  IADD3 R145, P3, R52.reuse, 0x40, RZ ;  /* 0x0000004034917810 */ /* 0x040fe40007f7e0ff */
[----:B------:R-:W-:Y:S02]  /*cb00*/  IADD3 R147, P4, R52, 0x60, RZ ;  /* 0x0000006034937810 */ /* 0x000fe40007f9e0ff */
[----:B------:R-:W-:Y:S02]  /*cb10*/  F2FP.BF16.F32.PACK_AB R155, R155, R158 ;  /* 0x0000009e9b9b723e */ /* 0x000fe400000010ff */
[----:B------:R-:W-:Y:S01]  /*cb20*/  F2FP.BF16.F32.PACK_AB R156, R153, R156 ;  /* 0x0000009c999c723e */ /* 0x000fe200000010ff */
[----:B------:R-:W-:Y:S01]  /*cb30*/  IMAD.X R55, RZ, RZ, R53, P4 ;  /* 0x000000ffff377224 */ /* 0x000fe200020e0635 */
        /* <DEDUP_REMOVED lines=12> */
[----:B------:R-:W-:Y:S02]  /*cc00*/  F2FP.BF16.F32.PACK_AB R8, R28, R65 ;  /* 0x000000411c08723e */ /* 0x000fe400000010ff */
[----:B------:R-:W-:-:S02]  /*cc10*/  F2FP.BF16.F32.PACK_AB R128, R93, R128 ;  /* 0x000000805d80723e */ /* 0x000fc400000010ff */
[----:B------:R-:W-:Y:S02]  /*cc20*/  F2FP.BF16.F32.PACK_AB R129, R100, R129 ;  /* 0x000000816481723e */ /* 0x000fe400000010ff */
[----:B------:R-:W-:Y:S02]  /*cc30*/  SEL R79, R32, R33, P0 ;  /* 0x00000021204f7207 */ /* 0x000fe40000000000 */
[----:B------:R-:W-:Y:S02]  /*cc40*/  SEL R70, R33, R32, P0 ;  /* 0x0000002021467207 */ /* 0x000fe40000000000 */
[----:B------:R-:W-:Y:S02]  /*cc50*/  SEL R127, R134, R135, P0 ;  /* 0x00000087867f7207 */ /* 0x000fe40000000000 */
[----:B------:R-:W-:Y:S02]  /*cc60*/  SEL R73, R135, R134, P0 ;  /* 0x0000008687497207 */ /* 0x000fe40000000000 */
[----:B------:R-:W-:-:S02]  /*cc70*/  F2FP.BF16.F32.PACK_AB R15, R15, R64 ;  /* 0x000000400f0f723e */ /* 0x000fc400000010ff */
[----:B------:R-:W-:Y:S02]  /*cc80*/  F2FP.BF16.F32.PACK_AB R63, R86, R63 ;  /* 0x0000003f563f723e */ /* 0x000fe400000010ff */
[----:B------:R-:W-:Y:S02]  /*cc90*/  F2FP.BF16.F32.PACK_AB R66, R87, R66 ;  /* 0x000000425742723e */ /* 0x000fe400000010ff */
[----:B------:R-:W-:Y:S02]  /*cca0*/  F2FP.BF16.F32.PACK_AB R46, R111, R46 ;  /* 0x0000002e6f2e723e */ /* 0x000fe400000010ff */
[----:B------:R-:W-:Y:S02]  /*ccb0*/  F2FP.BF16.F32.PACK_AB R112, R77, R112 ;  /* 0x000000704d70723e */ /* 0x000fe400000010ff */
[----:B------:R-:W-:Y:S02]  /*ccc0*/  F2FP.BF16.F32.PACK_AB R113, R84, R113 ;  /* 0x000000715471723e */ /* 0x000fe400000010ff */
[----:B------:R-:W-:-:S02]  /*ccd0*/  SEL R99, R61, R68, P0 ;  /* 0x000000443d637207 */ /* 0x000fc40000000000 */
[----:B------:R-:W-:Y:S01]  /*cce0*/  SEL R33, R68, R61, P0 ;  /* 0x0000003d44217207 */ /* 0x000fe20000000000 */
[----:B------:R-:W-:Y:S01]  /*ccf0*/  IMAD.X R61, RZ, RZ, R53, P2 ;  /* 0x000000ffff3d7224 */ /* 0x000fe200010e0635 */
[----:B------:R-:W-:Y:S02]  /*cd00*/  SEL R97, R69, R76, P0 ;  /* 0x0000004c45617207 */ /* 0x000fe40000000000 */
[----:B------:R-:W-:Y:S02]  /*cd10*/  SEL R34, R76, R69, P0 ;  /* 0x000000454c227207 */ /* 0x000fe40000000000 */
[----:B------:R-:W-:Y:S02]  /*cd20*/  SEL R95, R109, R116, P0 ;  /* 0x000000746d5f7207 */ /* 0x000fe40000000000 */
[----:B------:R-:W-:Y:S02]  /*cd30*/  SEL R39, R116, R109, P0 ;  /* 0x0000006d74277207 */ /* 0x000fe40000000000 */
[----:B------:R-:W-:-:S02]  /*cd40*/  SEL R131, R59, R48, P0 ;  /* 0x000000303b837207 */ /* 0x000fc40000000000 */
[----:B------:R-:W-:Y:S01]  /*cd50*/  SEL R65, R48, R59, P0 ;  /* 0x0000003b30417207 */ /* 0x000fe20000000000 */
[----:B------:R-:W-:Y:S01]  /*cd60*/  IMAD.X R59, RZ, RZ, R53, P3 ;  /* 0x000000ffff3b7224 */ /* 0x000fe200018e0635 */
[----:B------:R-:W-:Y:S02]  /*cd70*/  SEL R135, R142, R143, P0 ;  /* 0x0000008f8e877207 */ /* 0x000fe40000000000 */
[----:B------:R-:W-:Y:S02]  /*cd80*/  SEL R74, R143, R142, P0 ;  /* 0x0000008e8f4a7207 */ /* 0x000fe40000000000 */
[----:B------:R-:W-:Y:S02]  /*cd90*/  F2FP.BF16.F32.PACK_AB R133, R133, R148 ;  /* 0x000000948585723e */ /* 0x000fe400000010ff */
[----:B------:R-:W-:Y:S02]  /*cda0*/  F2FP.BF16.F32.PACK_AB R140, R125, R140 ;  /* 0x0000008c7d8c723e */ /* 0x000fe400000010ff */
[----:B------:R-:W-:-:S02]  /*cdb0*/  F2FP.BF16.F32.PACK_AB R117, R117, R132 ;  /* 0x000000847575723e */ /* 0x000fc400000010ff */
[----:B------:R-:W-:Y:S02]  /*cdc0*/  F2FP.BF16.F32.PACK_AB R136, R101, R136 ;  /* 0x000000886588723e */ /* 0x000fe400000010ff */
[----:B------:R-:W-:Y:S02]  /*cdd0*/  F2FP.BF16.F32.PACK_AB R137, R108, R137 ;  /* 0x000000896c89723e */ /* 0x000fe400000010ff */
        /* <DEDUP_REMOVED lines=12> */
[----:B------:R-:W-:Y:S02]  /*cea0*/  F2FP.BF16.F32.PACK_AB R43, R118, R43 ;  /* 0x0000002b762b723e */ /* 0x000fe400000010ff */
        /* <DEDUP_REMOVED lines=8> */
[----:B------:R-:W-:-:S02]  /*cf30*/  SEL R107, R128, R129, P0 ;  /* 0x00000081806b7207 */ /* 0x000fc40000000000 */
[----:B------:R-:W-:Y:S01]  /*cf40*/  SEL R37, R129, R128, P0 ;  /* 0x0000008081257207 */ /* 0x000fe20000000000 */
[----:B------:R-:W-:Y:S01]  /*cf50*/  IMAD.X R25, RZ, RZ, R53, P4 ;  /* 0x000000ffff197224 */ /* 0x000fe200020e0635 */
[----:B------:R-:W-:Y:S02]  /*cf60*/  F2FP.BF16.F32.PACK_AB R13, R13, R56 ;  /* 0x000000380d0d723e */ /* 0x000fe400000010ff */
[----:B------:R-:W-:Y:S02]  /*cf70*/  F2FP.BF16.F32.PACK_AB R14, R14, R57 ;  /* 0x000000390e0e723e */ /* 0x000fe400000010ff */
        /* <DEDUP_REMOVED lines=12> */
[----:B------:R-:W-:Y:S02]  /*d040*/  SHF.R.U64 R5, R5, 0x3, RZ ;  /* 0x0000000305057819 */ /* 0x000fe400000012ff */
[----:B------:R-:W-:Y:S01]  /*d050*/  F2FP.BF16.F32.PACK_AB R12, R12, R49 ;  /* 0x000000310c0c723e */ /* 0x000fe200000010ff */
[----:B------:R-:W-:Y:S01]  /*d060*/  IMAD.X R49, RZ, RZ, R53, P6 ;  /* 0x000000ffff317224 */ /* 0x000fe200030e0635 */
[----:B------:R-:W-:-:S02]  /*d070*/  SEL R117, R78, R41, P0 ;  /* 0x000000294e757207 */ /* 0x000fc40000000000 */
[----:B------:R-:W-:Y:S01]  /*d080*/  SEL R62, R41, R78, P0 ;  /* 0x0000004e293e7207 */ /* 0x000fe20000000000 */
[--C-:B------:R-:W-:Y:S01]  /*d090*/  IMAD.X R41, RZ, RZ, R53.reuse, P3 ;  /* 0x000000ffff297224 */ /* 0x100fe200018e0635 */
[----:B------:R-:W-:Y:S02]  /*d0a0*/  SEL R133, R51, R50, P0 ;  /* 0x0000003233857207 */ /* 0x000fe40000000000 */
[----:B------:R-:W-:Y:S01]  /*d0b0*/  SEL R66, R50, R51, P0 ;  /* 0x0000003332427207 */ /* 0x000fe20000000000 */
[--C-:B------:R-:W-:Y:S01]  /*d0c0*/  IMAD.X R51, RZ, RZ, R53.reuse, P5 ;  /* 0x000000ffff337224 */ /* 0x100fe200028e0635 */
[----:B------:R-:W-:Y:S02]  /*d0d0*/  SEL R137, R47, R46, P0 ;  /* 0x0000002e2f897207 */ /* 0x000fe40000000000 */
[----:B------:R-:W-:Y:S01]  /*d0e0*/  SEL R68, R46, R47, P0 ;  /* 0x0000002f2e447207 */ /* 0x000fe20000000000 */
[----:B------:R-:W-:Y:S01]  /*d0f0*/  IMAD.X R47, RZ, RZ, R53, P1 ;  /* 0x000000ffff2f7224 */ /* 0x000fe200008e0635 */
[----:B------:R-:W-:-:S02]  /*d100*/  SEL R139, R43, R42, P0 ;  /* 0x0000002a2b8b7207 */ /* 0x000fc40000000000 */
[----:B------:R-:W-:Y:S01]  /*d110*/  SEL R69, R42, R43, P0 ;  /* 0x0000002b2a457207 */ /* 0x000fe20000000000 */
[--C-:B------:R-:W-:Y:S01]  /*d120*/  IMAD.X R43, RZ, RZ, R53.reuse, P2 ;  /* 0x000000ffff2b7224 */ /* 0x100fe200010e0635 */
[----:B------:R-:W-:Y:S02]  /*d130*/  LOP3.LUT R8, R10, 0x380, RZ, 0xc0, !PT ;  /* 0x000003800a087812 */ /* 0x000fe400078ec0ff */
[C---:B------:R-:W-:Y:S02]  /*d140*/  IADD3 R157, P5, R52.reuse, 0x8040, RZ ;  /* 0x00008040349d7810 */ /* 0x040fe40007fbe0ff */
[C---:B------:R-:W-:Y:S02]  /*d150*/  IADD3 R159, P6, R52.reuse, 0x8060, RZ ;  /* 0x00008060349f7810 */ /* 0x040fe40007fde0ff */
[C---:B------:R-:W-:Y:S01]  /*d160*/  IADD3 R44, P1, R52.reuse, 0xc000, RZ ;  /* 0x0000c000342c7810 */ /* 0x040fe20007f3e0ff */
[--C-:B------:R-:W-:Y:S01]  /*d170*/  IMAD.X R27, RZ, RZ, R53.reuse, P5 ;  /* 0x000000ffff1b7224 */ /* 0x100fe200028e0635 */
[C---:B------:R-:W-:Y:S01]  /*d180*/  IADD3 R161, P2, R52.reuse, 0xc020, RZ ;  /* 0x0000c02034a17810 */ /* 0x040fe20007f5e0ff */
[----:B------:R-:W-:Y:S01]  /*d190*/  IMAD.X R15, RZ, RZ, R53, P6 ;  /* 0x000000ffff0f7224 */ /* 0x000fe200030e0635 */
[----:B------:R-:W-:-:S02]  /*d1a0*/  IADD3 R163, P3, R52, 0xc040, RZ ;  /* 0x0000c04034a37810 */ /* 0x000fc40007f7e0ff */
[----:B------:R-:W-:Y:S02]  /*d1b0*/  IADD3 R165, P4, R52, 0xc060, RZ ;  /* 0x0000c06034a57810 */ /* 0x000fe40007f9e0ff */
[----:B------:R-:W-:Y:S02]  /*d1c0*/  F2FP.BF16.F32.PACK_AB R45, R45, R88 ;  /* 0x000000582d2d723e */ /* 0x000fe400000010ff */
[----:B------:R-:W-:Y:S01]  /*d1d0*/  LOP3.LUT R52, R5, R52, RZ, 0x3c, !PT ;  /* 0x0000003405347212 */ /* 0x000fe200078e3cff */
[--C-:B------:R-:W-:Y:S01]  /*d1e0*/  IMAD.X R9, RZ, RZ, R53.reuse, P4 ;  /* 0x000000ffff097224 */ /* 0x100fe200020e0635 */
[----:B------:R-:W-:Y:S02]  /*d1f0*/  SHF.R.U64 R5, R8, 0x3, RZ ;  /* 0x0000000308057819 */ /* 0x000fe400000012ff */
[----:B------:R-:W-:Y:S02]  /*d200*/  SEL R83, R11, R12, P0 ;  /* 0x0000000c0b537207 */ /* 0x000fe40000000000 */
[----:B------:R-:W-:Y:S01]  /*d210*/  SEL R21, R12, R11, P0 ;  /* 0x0000000b0c157207 */ /* 0x000fe20000000000 */
[----:B------:R-:W-:Y:S01]  /*d220*/  IMAD.X R11, RZ, RZ, R53, P3 ;  /* 0x000000ffff0b7224 */ /* 0x000fe200018e0635 */
[----:B------:R-:W-:-:S02]  /*d230*/  SEL R85, R13, R14, P0 ;  /* 0x0000000e0d557207 */ /* 0x000fc40000000000 */
[----:B------:R-:W-:Y:S01]  /*d240*/  SEL R28, R14, R13, P0 ;  /* 0x0000000d0e1c7207 */ /* 0x000fe20000000000 */
[--C-:B------:R-:W-:Y:S01]  /*d250*/  IMAD.X R13, RZ, RZ, R53.reuse, P1 ;  /* 0x000000ffff0d7224 */ /* 0x100fe200008e0635 */
[----:B------:R-:W-:Y:S02]  /*d260*/  SEL R93, R45, R60, P0 ;  /* 0x0000003c2d5d7207 */ /* 0x000fe40000000000 */
[----:B------:R-:W-:Y:S01]  /*d270*/  SEL R32, R60, R45, P0 ;  /* 0x0000002d3c207207 */ /* 0x000fe20000000000 */
[----:B--2---:R-:W-:Y:S01]  /*d280*/  SHFL.IDX PT, R115, R115, R20, 0x1c1f ;  /* 0x001c1f1473737589 */ /* 0x004fe200000e0000 */
[----:B------:R-:W-:Y:S01]  /*d290*/  LOP3.LUT R12, R145, 0x380, RZ, 0xc0, !PT ;  /* 0x00000380910c7812 */ /* 0x000fe200078ec0ff */
[----:B------:R-:W-:Y:S01]  /*d2a0*/  IMAD.X R45, RZ, RZ, R53, P2 ;  /* 0x000000ffff2d7224 */ /* 0x000fe200010e0635 */
[----:B------:R-:W-:Y:S01]  /*d2b0*/  LOP3.LUT R14, R147, 0x380, RZ, 0xc0, !PT ;  /* 0x00000380930e7812 */ /* 0x000fe200078ec0ff */
[----:B------:R-:W-:Y:S01]  /*d2c0*/  SHFL.IDX PT, R79, R79, R20, 0x1c1f ;  /* 0x001c1f144f4f7589 */ /* 0x000fe200000e0000 */
[----:B------:R-:W-:-:S02]  /*d2d0*/  LOP3.LUT R60, R5, R10, RZ, 0x3c, !PT ;  /* 0x0000000a053c7212 */ /* 0x000fc400078e3cff */
[----:B------:R-:W-:Y:S01]  /*d2e0*/  LOP3.LUT R5, R24, 0x380, RZ, 0xc0, !PT ;  /* 0x0000038018057812 */ /* 0x000fe200078ec0ff */
[----:B------:R-:W-:Y:S01]  /*d2f0*/  SHFL.IDX PT, R77, R77, R20, 0x1c1f ;  /* 0x001c1f144d4d7589 */ /* 0x000fe200000e0000 */
[----:B------:R-:W-:Y:S02]  /*d300*/  SHF.R.U64 R8, R12, 0x3, RZ ;  /* 0x000000030c087819 */ /* 0x000fe400000012ff */
[----:B------:R-:W-:Y:S01]  /*d310*/  SHF.R.U64 R12, R14, 0x3, RZ ;  /* 0x000000030e0c7819 */ /* 0x000fe200000012ff */
[----:B------:R-:W-:Y:S01]  /*d320*/  SHFL.IDX PT, R111, R111, R20, 0x1c1f ;  /* 0x001c1f146f6f7589 */ /* 0x000fe200000e0000 */
[----:B------:R-:W-:Y:S02]  /*d330*/  SHF.R.U64 R5, R5, 0x3, RZ ;  /* 0x0000000305057819 */ /* 0x000fe400000012ff */
[----:B------:R-:W-:Y:S01]  /*d340*/  LOP3.LUT R54, R12, R147, RZ, 0x3c, !PT ;  /* 0x000000930c367212 */ /* 0x000fe200078e3cff */
[----:B------:R-:W-:Y:S01]  /*d350*/  SHFL.IDX PT, R121, R121, R20, 0x1c1f ;  /* 0x001c1f1479797589 */ /* 0x000fe200000e0000 */
[----:B------:R-:W-:-:S02]  /*d360*/  LOP3.LUT R12, R153, 0x380, RZ, 0xc0, !PT ;  /* 0x00000380990c7812 */ /* 0x000fc400078ec0ff */
[----:B------:R-:W-:Y:S01]  /*d370*/  LOP3.LUT R50, R5, R24, RZ, 0x3c, !PT ;  /* 0x0000001805327212 */ /* 0x000fe200078e3cff */
[----:B------:R-:W-:Y:S01]  /*d380*/  SHFL.IDX PT, R81, R81, R20, 0x1c1f ;  /* 0x001c1f1451517589 */ /* 0x000fe200000e0000 */
[----:B------:R-:W-:Y:S02]  /*d390*/  LOP3.LUT R5, R26, 0x380, RZ, 0xc0, !PT ;  /* 0x000003801a057812 */ /* 0x000fe400078ec0ff */
        /* <DEDUP_REMOVED lines=8> */
[----:B------:R-:W-:Y:S02]  /*d420*/  LOP3.LUT R58, R8, R145, RZ, 0x3c, !PT ;  /* 0x00000091083a7212 */ /* 0x000fe400078e3cff */
[----:B------:R-:W-:Y:S01]  /*d430*/  LOP3.LUT R5, R44, 0x380, RZ, 0xc0, !PT ;  /* 0x000003802c057812 */ /* 0x000fe200078ec0ff */
[----:B------:R-:W-:Y:S01]  /*d440*/  SHFL.IDX PT, R89, R89, R20, 0x1c1f ;  /* 0x001c1f1459597589 */ /* 0x000fe200000e0000 */
[----:B------:R-:W-:Y:S02]  /*d450*/  LOP3.LUT R8, R149, 0x380, RZ, 0xc0, !PT ;  /* 0x0000038095087812 */ /* 0x000fe400078ec0ff */
[----:B------:R-:W-:Y:S01]  /*d460*/  LOP3.LUT R10, R151, 0x380, RZ, 0xc0, !PT ;  /* 0x00000380970a7812 */ /* 0x000fe200078ec0ff */
[----:B------:R-:W-:Y:S01]  /*d470*/  SHFL.IDX PT, R91, R91, R20, 0x1c1f ;  /* 0x001c1f145b5b7589 */ /* 0x000fe200000e0000 */
[----:B------:R-:W-:-:S02]  /*d480*/  SHF.R.U64 R12, R12, 0x3, RZ ;  /* 0x000000030c0c7819 */ /* 0x000fc400000012ff */
[----:B------:R-:W-:Y:S01]  /*d490*/  SHF.R.U64 R5, R5, 0x3, RZ ;  /* 0x0000000305057819 */ /* 0x000fe200000012ff */
[----:B------:R-:W-:Y:S01]  /*d4a0*/  SHFL.IDX PT, R93, R93, R20, 0x1c1f ;  /* 0x001c1f145d5d7589 */ /* 0x000fe200000e0000 */
[----:B------:R-:W-:Y:S02]  /*d4b0*/  SHF.R.U64 R8, R8, 0x3, RZ ;  /* 0x0000000308087819 */ /* 0x000fe400000012ff */
[----:B------:R-:W-:Y:S01]  /*d4c0*/  SHF.R.U64 R10, R10, 0x3, RZ ;  /* 0x000000030a0a7819 */ /* 0x000fe200000012ff */
[----:B------:R-:W-:Y:S01]  /*d4d0*/  SHFL.IDX PT, R99, R99, R20, 0x1c1f ;  /* 0x001c1f1463637589 */ /* 0x000fe200000e0000 */
[----:B------:R-:W-:Y:S02]  /*d4e0*/  LOP3.LUT R14, R12, R159, RZ, 0x3c, !PT ;  /* 0x0000009f0c0e7212 */ /* 0x000fe400078e3cff */
[----:B------:R-:W-:Y:S01]  /*d4f0*/  MOV R98, R54 ;  /* 0x0000003600627202 */ /* 0x000fe20000000f00 */
[----:B------:R-:W-:Y:S01]  /*d500*/  SHFL.IDX PT, R97, R97, R20, 0x1c1f ;  /* 0x001c1f1461617589 */ /* 0x000fe200000e0000 */
[----:B------:R-:W-:-:S02]  /*d510*/  LOP3.LUT R12, R5, R44, RZ, 0x3c, !PT ;  /* 0x0000002c050c7212 */ /* 0x000fc400078e3cff */
[----:B------:R-:W-:Y:S01]  /*d520*/  MOV R55, R40 ;  /* 0x0000002800377202 */ /* 0x000fe20000000f00 */
[----:B------:R-:W-:Y:S01]  /*d530*/  SHFL.IDX PT, R101, R101, R20, 0x1c1f ;  /* 0x001c1f1465657589 */ /* 0x000fe200000e0000 */
[----:B------:R-:W-:Y:S02]  /*d540*/  LOP3.LUT R48, R8, R149, RZ, 0x3c, !PT ;  /* 0x0000009508307212 */ /* 0x000fe400078e3cff */
[----:B------:R-:W-:Y:S01]  /*d550*/  LOP3.LUT R40, R20, 0x2, RZ, 0x3c, !PT ;  /* 0x0000000214287812 */ /* 0x000fe200078e3cff */
[----:B------:R-:W-:Y:S01]  /*d560*/  SHFL.IDX PT, R105, R105, R20, 0x1c1f ;  /* 0x001c1f1469697589 */ /* 0x000fe200000e0000 */
[----:B------:R-:W-:Y:S02]  /*d570*/  LOP3.LUT R46, R10, R151, RZ, 0x3c, !PT ;  /* 0x000000970a2e7212 */ /* 0x000fe400078e3cff */
[----:B------:R-:W-:Y:S01]  /*d580*/  LOP3.LUT R8, R155, 0x380, RZ, 0xc0, !PT ;  /* 0x000003809b087812 */ /* 0x000fe200078ec0ff */
[----:B------:R-:W-:Y:S01]  /*d590*/  SHFL.IDX PT, R70, R70, R40, 0x1c1f ;  /* 0x001c1f2846467589 */ /* 0x000fe200000e0000 */
[----:B------:R-:W-:-:S02]  /*d5a0*/  LOP3.LUT R10, R157, 0x380, RZ, 0xc0, !PT ;  /* 0x000003809d0a7812 */ /* 0x000fc400078ec0ff */
[----:B------:R-:W-:Y:S01]  /*d5b0*/  MOV R5, R12 ;  /* 0x0000000c00057202 */ /* 0x000fe20000000f00 */
[----:B------:R-:W-:Y:S01]  /*d5c0*/  SHFL.IDX PT, R72, R72, R40, 0x1c1f ;  /* 0x001c1f2848487589 */ /* 0x000fe200000e0000 */
[----:B------:R-:W-:Y:S02]  /*d5d0*/  SHF.R.U64 R8, R8, 0x3, RZ ;  /* 0x0000000308087819 */ /* 0x000fe400000012ff */
[----:B------:R-:W-:Y:S01]  /*d5e0*/  SHF.R.U64 R10, R10, 0x3, RZ ;  /* 0x000000030a0a7819 */ /* 0x000fe200000012ff */
[----:B------:R-:W0:Y:S01]  /*d5f0*/  SHFL.IDX PT, R12, R119, R40, 0x1c1f ;  /* 0x001c1f28770c7589 */ /* 0x000e2200000e0000 */
[----:B------:R-:W-:Y:S02]  /*d600*/  LOP3.LUT R24, R8, R155, RZ, 0x3c, !PT ;  /* 0x0000009b08187212 */ /* 0x000fe400078e3cff */
[----:B------:R-:W-:Y:S01]  /*d610*/  LOP3.LUT R26, R10, R157, RZ, 0x3c, !PT ;  /* 0x0000009d0a1a7212 */ /* 0x000fe200078e3cff */
[----:B------:R-:W1:Y:S01]  /*d620*/  SHFL.IDX PT, R76, R76, R40, 0x1c1f ;  /* 0x001c1f284c4c7589 */ /* 0x000e6200000e0000 */
[----:B------:R-:W-:-:S02]  /*d630*/  MOV R104, R52 ;  /* 0x0000003400687202 */ /* 0x000fc40000000f00 */
[----:B------:R-:W-:Y:S01]  /*d640*/  MOV R96, R50 ;  /* 0x0000003200607202 */ /* 0x000fe20000000f00 */
[----:B------:R-:W-:Y:S01]  /*d650*/  SHFL.IDX PT, R107, R107, R20, 0x1c1f ;  /* 0x001c1f146b6b7589 */ /* 0x000fe200000e0000 */
[----:B------:R-:W-:Y:S02]  /*d660*/  MOV R53, R24 ;  /* 0x0000001800357202 */ /* 0x000fe40000000f00 */
[----:B------:R-:W-:Y:S01]  /*d670*/  LOP3.LUT R8, R161, 0x380, RZ, 0xc0, !PT ;  /* 0x00000380a1087812 */ /* 0x000fe200078ec0ff */
[----:B------:R-:W2:Y:S01]  /*d680*/  SHFL.IDX PT, R24, R123, R40, 0x1c1f ;  /* 0x001c1f287b187589 */ /* 0x000ea200000e0000 */
[----:B------:R-:W-:Y:S02]  /*d690*/  MOV R51, R26 ;  /* 0x0000001a00337202 */ /* 0x000fe40000000f00 */
[----:B------:R-:W-:Y:S01]  /*d6a0*/  LOP3.LUT R10, R163, 0x380, RZ, 0xc0, !PT ;  /* 0x00000380a30a7812 */ /* 0x000fe200078ec0ff */
[----:B------:R-:W3:Y:S01]  /*d6b0*/  SHFL.IDX PT, R26, R67, R40, 0x1c1f ;  /* 0x001c1f28431a7589 */ /* 0x000ee200000e0000 */
[----:B------:R-:W-:-:S02]  /*d6c0*/  LOP3.LUT R78, R165, 0x380, RZ, 0xc0, !PT ;  /* 0x00000380a54e7812 */ /* 0x000fc400078ec0ff */
[----:B------:R-:W-:Y:S01]  /*d6d0*/  MOV R100, R58 ;  /* 0x0000003a00647202 */ /* 0x000fe20000000f00 */
[----:B------:R-:W-:Y:S01]  /*d6e0*/  SHFL.IDX PT, R103, R103, R20, 0x1c1f ;  /* 0x001c1f1467677589 */ /* 0x000fe200000e0000 */
[----:B------:R-:W-:Y:S02]  /*d6f0*/  MOV R102, R60 ;  /* 0x0000003c00667202 */ /* 0x000fe40000000f00 */
[----:B------:R-:W-:Y:S01]  /*d700*/  MOV R59, R42 ;  /* 0x0000002a003b7202 */ /* 0x000fe20000000f00 */
[----:B------:R-:W-:Y:S01]  /*d710*/  SHFL.IDX PT, R95, R95, R20, 0x1c1f ;  /* 0x001c1f145f5f7589 */ /* 0x000fe200000e0000 */
[----:B------:R-:W-:Y:S02]  /*d720*/  SHF.R.U64 R8, R8, 0x3, RZ ;  /* 0x0000000308087819 */ /* 0x000fe400000012ff */
[----:B------:R-:W-:Y:S01]  /*d730*/  MOV R61, R46 ;  /* 0x0000002e003d7202 */ /* 0x000fe20000000f00 */
[----:B------:R-:W-:Y:S01]  /*d740*/  SHFL.IDX PT, R109, R109, R20, 0x1c1f ;  /* 0x001c1f146d6d7589 */ /* 0x000fe200000e0000 */
[----:B------:R-:W-:-:S02]  /*d750*/  SHF.R.U64 R10, R10, 0x3, RZ ;  /* 0x000000030a0a7819 */ /* 0x000fc400000012ff */
[----:B------:R-:W-:Y:S01]  /*d760*/  SHF.R.U64 R78, R78, 0x3, RZ ;  /* 0x000000034e4e7819 */ /* 0x000fe200000012ff */
[----:B------:R-:W-:Y:S01]  /*d770*/  SHFL.IDX PT, R113, R113, R20, 0x1c1f ;  /* 0x001c1f1471717589 */ /* 0x000fe200000e0000 */
[----:B------:R-:W-:Y:S02]  /*d780*/  MOV R94, R48 ;  /* 0x00000030005e7202 */ /* 0x000fe40000000f00 */
[----:B------:R-:W-:Y:S01]  /*d790*/  LOP3.LUT R44, R8, R161, RZ, 0x3c, !PT ;  /* 0x000000a1082c7212 */ /* 0x000fe200078e3cff */
[----:B------:R-:W-:Y:S01]  /*d7a0*/  SHFL.IDX PT, R125, R125, R20, 0x1c1f ;  /* 0x001c1f147d7d7589 */ /* 0x000fe200000e0000 */
[----:B------:R-:W-:Y:S02]  /*d7b0*/  LOP3.LUT R10, R10, R163, RZ, 0x3c, !PT ;  /* 0x000000a30a0a7212 */ /* 0x000fe400078e3cff */
[----:B------:R-:W-:Y:S01]  /*d7c0*/  LOP3.LUT R8, R78, R165, RZ, 0x3c, !PT ;  /* 0x000000a54e087212 */ /* 0x000fe200078e3cff */
[----:B------:R-:W-:Y:S01]  /*d7d0*/  SHFL.IDX PT, R117, R117, R20, 0x1c1f ;  /* 0x001c1f1475757589 */ /* 0x000fe200000e0000 */
[----:B------:R-:W-:-:S02]  /*d7e0*/  MOV R44, R44 ;  /* 0x0000002c002c7202 */ /* 0x000fc40000000f00 */
[----:B------:R-:W-:Y:S01]  /*d7f0*/  MOV R45, R10 ;  /* 0x0000000a002d7202 */ /* 0x000fe20000000f00 */
[----:B------:R-:W-:Y:S01]  /*d800*/  SHFL.IDX PT, R129, R129, R20, 0x1c1f ;  /* 0x001c1f1481817589 */ /* 0x000fe200000e0000 */
[----:B------:R-:W-:Y:S02]  /*d810*/  MOV R47, R8 ;  /* 0x00000008002f7202 */ /* 0x000fe40000000f00 */
[----:B------:R-:W-:Y:S01]  /*d820*/  MOV R49, R14 ;  /* 0x0000000e00317202 */ /* 0x000fe20000000f00 */
[----:B------:R-:W-:Y:S01]  /*d830*/  SHFL.IDX PT, R131, R131, R20, 0x1c1f ;  /* 0x001c1f1483837589 */ /* 0x000fe200000e0000 */
[----:B0-----:R-:W-:Y:S02]  /*d840*/  SEL R9, R115, R12, P0 ;  /* 0x0000000c73097207 */ /* 0x001fe40000000000 */
        /* <DEDUP_REMOVED lines=8> */
[----:B-1----:R-:W-:Y:S02]  /*d8d0*/  SEL R25, R111, R76, P0 ;  /* 0x0000004c6f197207 */ /* 0x002fe40000000000 */
[----:B------:R-:W-:Y:S01]  /*d8e0*/  SEL R27, R76, R111, P0 ;  /* 0x0000006f4c1b7207 */ /* 0x000fe20000000000 */
[----:B------:R-:W-:Y:S01]  /*d8f0*/  SHFL.IDX PT, R141, R141, R20, 0x1c1f ;  /* 0x001c1f148d8d7589 */ /* 0x000fe200000e0000 */
[----:B--2---:R-:W-:-:S02]  /*d900*/  SEL R13, R121, R24, P0 ;  /* 0x00000018790d7207 */ /* 0x004fc40000000000 */
[----:B------:R-:W-:Y:S01]  /*d910*/  SEL R15, R24, R121, P0 ;  /* 0x00000079180f7207 */ /* 0x000fe20000000000 */
[----:B------:R-:W-:Y:S01]  /*d920*/  SHFL.IDX PT, R127, R127, R20, 0x1c1f ;  /* 0x001c1f147f7f7589 */ /* 0x000fe200000e0000 */
[----:B---3--:R-:W-:Y:S02]  /*d930*/  SEL R24, R81, R26, P0 ;  /* 0x0000001a51187207 */ /* 0x008fe40000000000 */
[----:B------:R-:W-:Y:S01]  /*d940*/  SEL R26, R26, R81, P0 ;  /* 0x000000511a1a7207 */ /* 0x000fe20000000000 */
[----:B------:R-:W-:Y:S01]  /*d950*/  SHFL.IDX PT, R135, R135, R20, 0x1c1f ;  /* 0x001c1f1487877589 */ /* 0x000fe200000e0000 */
[----:B------:R-:W-:-:S03]  /*d960*/  PLOP3.LUT P2, PT, PT, PT, UP0, 0x80, 0x0 ;  /* 0x000000000000781c */ /* 0x000fc60003f4f008 */
[----:B------:R-:W-:Y:S04]  /*d970*/  SHFL.IDX PT, R143, R143, R20, 0x1c1f ;  /* 0x001c1f148f8f7589 */ /* 0x000fe800000e0000 */
[----:B------:R-:W0:Y:S04]  /*d980*/  SHFL.IDX PT, R20, R21, R40, 0x1c1f ;  /* 0x001c1f2815147589 */ /* 0x000e2800000e0000 */
[----:B------:R-:W1:Y:S04]  /*d990*/  SHFL.IDX PT, R64, R64, R40, 0x1c1f ;  /* 0x001c1f2840407589 */ /* 0x000e6800000e0000 */
[----:B------:R0:W2:Y:S04]  /*d9a0*/  SHFL.IDX PT, R42, R28, R40, 0x1c1f ;  /* 0x001c1f281c2a7589 */ /* 0x0000a800000e0000 */
[----:B------:R-:W3:Y:S01]  /*d9b0*/  SHFL.IDX PT, R80, R57, R40, 0x1c1f ;  /* 0x001c1f2839507589 */ /* 0x000ee200000e0000 */
[----:B------:R-:W-:Y:S06]  /*d9c0*/  BAR.SYNC.DEFER_BLOCKING 0x1, 0x100 ;  /* 0x0044000000007b1d */ /* 0x000fec0000010000 */
[----:B------:R1:W-:Y:S01]  /*d9d0*/  SHFL.IDX PT, R46, R29, R40, 0x1c1f ;  /* 0x001c1f281d2e7589 */ /* 0x0003e200000e0000 */
[----:B0-----:R-:W-:-:S03]  /*d9e0*/  SEL R28, R83, R20, P0 ;  /* 0x00000014531c7207 */ /* 0x001fc60000000000 */
[----:B------:R-:W-:Y:S04]  /*d9f0*/  SHFL.IDX PT, R56, R56, R40, 0x1c1f ;  /* 0x001c1f2838387589 */ /* 0x000fe800000e0000 */
[----:B------:R0:W-:Y:S01]  /*da00*/  SHFL.IDX PT, R48, R30, R40, 0x1c1f ;  /* 0x001c1f281e307589 */ /* 0x0001e200000e0000 */
[----:B-1----:R-:W-:-:S03]  /*da10*/  SEL R29, R109, R64, P0 ;  /* 0x000000406d1d7207 */ /* 0x002fc60000000000 */
[----:B------:R-:W-:Y:S04]  /*da20*/  SHFL.IDX PT, R62, R62, R40, 0x1c1f ;  /* 0x001c1f283e3e7589 */ /* 0x000fe800000e0000 */
[----:B------:R1:W-:Y:S01]  /*da30*/  SHFL.IDX PT, R50, R31, R40, 0x1c1f ;  /* 0x001c1f281f327589 */ /* 0x0003e200000e0000 */
[----:B0-----:R-:W-:-:S03]  /*da40*/  SEL R30, R20, R83, P0 ;  /* 0x00000053141e7207 */ /* 0x001fc60000000000 */
[----:B------:R-:W-:Y:S04]  /*da50*/  SHFL.IDX PT, R82, R63, R40, 0x1c1f ;  /* 0x001c1f283f527589 */ /* 0x000fe800000e0000 */
[----:B------:R2:W-:Y:S01]  /*da60*/  SHFL.IDX PT, R52, R32, R40, 0x1c1f ;  /* 0x001c1f2820347589 */ /* 0x0005e200000e0000 */
[----:B-1----:R-:W-:-:S03]  /*da70*/  SEL R31, R64, R109, P0 ;  /* 0x0000006d401f7207 */ /* 0x002fc60000000000 */
[----:B------:R-:W-:Y:S04]  /*da80*/  SHFL.IDX PT, R84, R65, R40, 0x1c1f ;  /* 0x001c1f2841547589 */ /* 0x000fe800000e0000 */
[----:B------:R3:W0:Y:S01]  /*da90*/  SHFL.IDX PT, R54, R33, R40, 0x1c1f ;  /* 0x001c1f2821367589 */ /* 0x00062200000e0000 */
[----:B--2---:R-:W-:-:S03]  /*daa0*/  SEL R32, R85, R42, P0 ;  /* 0x0000002a55207207 */ /* 0x004fc60000000000 */
[----:B------:R-:W1:Y:S04]  /*dab0*/  SHFL.IDX PT, R66, R66, R40, 0x1c1f ;  /* 0x001c1f2842427589 */ /* 0x000e6800000e0000 */
[----:B------:R2:W-:Y:S01]  /*dac0*/  SHFL.IDX PT, R58, R34, R40, 0x1c1f ;  /* 0x001c1f28223a7589 */ /* 0x0005e200000e0000 */
[----:B---3--:R-:W-:-:S03]  /*dad0*/  SEL R33, R113, R80, P0 ;  /* 0x0000005071217207 */ /* 0x008fc60000000000 */
[----:B------:R-:W-:Y:S04]  /*dae0*/  SHFL.IDX PT, R68, R68, R40, 0x1c1f ;  /* 0x001c1f2844447589 */ /* 0x000fe800000e0000 */
[----:B------:R3:W-:Y:S01]  /*daf0*/  SHFL.IDX PT, R60, R35, R40, 0x1c1f ;  /* 0x001c1f28233c7589 */ /* 0x0007e200000e0000 */
[----:B--2---:R-:W-:-:S03]  /*db00*/  SEL R34, R42, R85, P0 ;  /* 0x000000552a227207 */ /* 0x004fc60000000000 */
[----:B------:R-:W-:Y:S04]  /*db10*/  SHFL.IDX PT, R86, R69, R40, 0x1c1f ;  /* 0x001c1f2845567589 */ /* 0x000fe800000e0000 */
[----:B------:R2:W-:Y:S01]  /*db20*/  SHFL.IDX PT, R70, R36, R40, 0x1c1f ;  /* 0x001c1f2824467589 */ /* 0x0005e200000e0000 */
[----:B0-----:R-:W-:Y:S02]  /*db30*/  SEL R42, R54, R99, P0 ;  /* 0x00000063362a7207 */ /* 0x001fe40000000000 */
[----:B---3--:R-:W-:Y:S01]  /*db40*/  SEL R35, R80, R113, P0 ;  /* 0x0000007150237207 */ /* 0x008fe20000000000 */
[----:B------:R-:W0:Y:S01]  /*db50*/  SHFL.IDX PT, R88, R71, R40, 0x1c1f ;  /* 0x001c1f2847587589 */ /* 0x000e2200000e0000 */
[----:B-1----:R-:W-:Y:S01]  /*db60*/  SEL R41, R133, R66, P0 ;  /* 0x0000004285297207 */ /* 0x002fe20000000000 */
[----:B------:R-:W-:Y:S01]  /*db70*/  ULDC UR8, c[0x0][0xa88] ;  /* 0x0002a20000087ab9 */ /* 0x000fe20000000800 */
[----:B------:R-:W-:Y:S01]  /*db80*/  SEL R43, R66, R133, P0 ;  /* 0x00000085422b7207 */ /* 0x000fe20000000000 */
[----:B------:R1:W-:Y:S01]  /*db90*/  SHFL.IDX PT, R72, R37, R40, 0x1c1f ;  /* 0x001c1f2825487589 */ /* 0x0003e200000e0000 */
[----:B------:R-:W3:Y:S01]  /*dba0*/  LDC R80, c[0x0][0xbe8] ;  /* 0x0002fa00ff507b82 */ /* 0x000ee20000000800 */
[----:B--2---:R-:W-:-:S02]  /*dbb0*/  SEL R36, R93, R52, P0 ;  /* 0x000000345d247207 */ /* 0x004fc40000000000 */
[----:B------:R2:W-:Y:S04]  /*dbc0*/  SHFL.IDX PT, R76, R38, R40, 0x1c1f ;  /* 0x001c1f28264c7589 */ /* 0x0005e800000e0000 */
[----:B------:R-:W-:Y:S01]  /*dbd0*/  SHFL.IDX PT, R90, R73, R40, 0x1c1f ;  /* 0x001c1f28495a7589 */ /* 0x000fe200000e0000 */
[----:B-1----:R-:W-:-:S03]  /*dbe0*/  SEL R37, R131, R84, P0 ;  /* 0x0000005483257207 */ /* 0x002fc60000000000 */
[----:B------:R1:W-:Y:S01]  /*dbf0*/  SHFL.IDX PT, R78, R39, R40, 0x1c1f ;  /* 0x001c1f28274e7589 */ /* 0x0003e200000e0000 */
[----:B--2---:R-:W-:-:S03]  /*dc00*/  SEL R38, R52, R93, P0 ;  /* 0x0000005d34267207 */ /* 0x004fc60000000000 */
[----:B------:R-:W-:Y:S04]  /*dc10*/  SHFL.IDX PT, R74, R74, R40, 0x1c1f ;  /* 0x001c1f284a4a7589 */ /* 0x000fe800000e0000 */
[----:B------:R2:W4:Y:S01]  /*dc20*/  SHFL.IDX PT, R92, R75, R40, 0x1c1f ;  /* 0x001c1f284b5c7589 */ /* 0x00052200000e0000 */
[----:B0-----:R-:W-:Y:S02]  /*dc30*/  SEL R69, R141, R88, P0 ;  /* 0x000000588d457207 */ /* 0x001fe40000000000 */
[----:B-1----:R-:W-:Y:S01]  /*dc40*/  SEL R39, R84, R131, P0 ;  /* 0x0000008354277207 */ /* 0x002fe20000000000 */
[----:B------:R0:W-:Y:S01]  /*dc50*/  STSM.16.M88.4 [R104], R8 ;  /* 0x0000000868007844 */ /* 0x0001e20000000200 */
[----:B------:R-:W-:-:S03]  /*dc60*/  SEL R71, R88, R141, P0 ;  /* 0x0000008d58477207 */ /* 0x000fc60000000000 */
[----:B------:R1:W-:Y:S01]  /*dc70*/  STSM.16.M88.4 [R102], R12 ;  /* 0x0000000c66007844 */ /* 0x0003e20000000200 */
[----:B--2---:R-:W-:-:S03]  /*dc80*/  SEL R40, R99, R54, P0 ;  /* 0x0000003663287207 */ /* 0x004fc60000000000 */
[----:B------:R2:W-:Y:S04]  /*dc90*/  STSM.16.M88.4 [R100], R24 ;  /* 0x0000001864007844 */ /* 0x0005e80000000200 */
[----:B------:R-:W-:Y:S01]  /*dca0*/  STSM.16.M88.4 [R98], R28 ;  /* 0x0000001c62007844 */ /* 0x000fe20000000200 */
[----:B0-----:R-:W-:-:S03]  /*dcb0*/  SEL R8, R87, R46, P0 ;  /* 0x0000002e57087207 */ /* 0x001fc60000000000 */
[----:B------:R-:W-:Y:S01]  /*dcc0*/  STSM.16.M88.4 [R96], R32 ;  /* 0x0000002060007844 */ /* 0x000fe20000000200 */
[----:B------:R-:W-:Y:S02]  /*dcd0*/  SEL R10, R46, R87, P0 ;  /* 0x000000572e0a7207 */ /* 0x000fe40000000000 */
[----:B------:R-:W-:Y:S02]  /*dce0*/  SEL R9, R125, R56, P0 ;  /* 0x000000387d097207 */ /* 0x000fe40000000000 */
[----:B------:R-:W-:Y:S02]  /*dcf0*/  SEL R11, R56, R125, P0 ;  /* 0x0000007d380b7207 */ /* 0x000fe40000000000 */
[----:B-1----:R-:W-:Y:S02]  /*dd00*/  SEL R12, R89, R48, P0 ;  /* 0x00000030590c7207 */ /* 0x002fe40000000000 */
[----:B------:R-:W-:Y:S01]  /*dd10*/  SEL R14, R48, R89, P0 ;  /* 0x00000059300e7207 */ /* 0x000fe20000000000 */
[----:B------:R0:W-:Y:S01]  /*dd20*/  STSM.16.M88.4 [R94], R8 ;  /* 0x000000085e007844 */ /* 0x0001e20000000200 */
[----:B------:R-:W-:-:S02]  /*dd30*/  SEL R13, R117, R62, P0 ;  /* 0x0000003e750d7207 */ /* 0x000fc40000000000 */
[----:B------:R-:W-:Y:S02]  /*dd40*/  SEL R15, R62, R117, P0 ;  /* 0x000000753e0f7207 */ /* 0x000fe40000000000 */
[----:B--2---:R-:W-:Y:S02]  /*dd50*/  SEL R24, R91, R50, P0 ;  /* 0x000000325b187207 */ /* 0x004fe40000000000 */
[----:B------:R-:W-:Y:S01]  /*dd60*/  SEL R26, R50, R91, P0 ;  /* 0x0000005b321a7207 */ /* 0x000fe20000000000 */
[----:B------:R1:W-:Y:S01]  /*dd70*/  STSM.16.M88.4 [R61], R12 ;  /* 0x0000000c3d007844 */ /* 0x0003e20000000200 */
[----:B------:R-:W-:Y:S02]  /*dd80*/  SEL R25, R129, R82, P0 ;  /* 0x0000005281197207 */ /* 0x000fe40000000000 */
[----:B------:R-:W-:Y:S02]  /*dd90*/  SEL R27, R82, R129, P0 ;  /* 0x00000081521b7207 */ /* 0x000fe40000000000 */
[----:B----4-:R-:W-:-:S02]  /*dda0*/  SEL R77, R143, R92, P0 ;  /* 0x0000005c8f4d7207 */ /* 0x010fc40000000000 */
[----:B------:R-:W-:Y:S01]  /*ddb0*/  SEL R79, R92, R143, P0 ;  /* 0x0000008f5c4f7207 */ /* 0x000fe20000000000 */
[----:B------:R2:W-:Y:S01]  /*ddc0*/  STSM.16.M88.4 [R59], R24 ;  /* 0x000000183b007844 */ /* 0x0005e20000000200 */
[----:B0-----:R-:W-:Y:S02]  /*ddd0*/  SEL R8, R97, R58, P0 ;  /* 0x0000003a61087207 */ /* 0x001fe40000000000 */
[----:B------:R-:W-:Y:S01]  /*dde0*/  SEL R10, R58, R97, P0 ;  /* 0x000000613a0a7207 */ /* 0x000fe20000000000 */
[----:B------:R-:W-:Y:S01]  /*ddf0*/  STSM.16.M88.4 [R55], R36 ;  /* 0x0000002437007844 */ /* 0x000fe20000000200 */
[----:B------:R-:W-:Y:S02]  /*de00*/  SEL R9, R137, R68, P0 ;  /* 0x0000004489097207 */ /* 0x000fe40000000000 */
[----:B------:R-:W-:Y:S01]  /*de10*/  SEL R11, R68, R137, P0 ;  /* 0x00000089440b7207 */ /* 0x000fe20000000000 */
[----:B------:R-:W-:Y:S01]  /*de20*/  STSM.16.M88.4 [R53], R40 ;  /* 0x0000002835007844 */ /* 0x000fe20000000200 */
[----:B-1----:R-:W-:-:S02]  /*de30*/  SEL R12, R101, R60, P0 ;  /* 0x0000003c650c7207 */ /* 0x002fc40000000000 */
[----:B------:R-:W-:Y:S01]  /*de40*/  SEL R14, R60, R101, P0 ;  /* 0x000000653c0e7207 */ /* 0x000fe20000000000 */
[----:B------:R0:W-:Y:S01]  /*de50*/  STSM.16.M88.4 [R51], R8 ;  /* 0x0000000833007844 */ /* 0x0001e20000000200 */
[----:B------:R-:W-:Y:S02]  /*de60*/  SEL R13, R139, R86, P0 ;  /* 0x000000568b0d7207 */ /* 0x000fe40000000000 */
[----:B------:R-:W-:Y:S02]  /*de70*/  SEL R15, R86, R139, P0 ;  /* 0x0000008b560f7207 */ /* 0x000fe40000000000 */
[----:B------:R-:W-:Y:S02]  /*de80*/  SEL R68, R105, R70, P0 ;  /* 0x0000004669447207 */ /* 0x000fe40000000000 */
[----:B------:R-:W-:Y:S01]  /*de90*/  SEL R70, R70, R105, P0 ;  /* 0x0000006946467207 */ /* 0x000fe20000000000 */
[----:B------:R1:W-:Y:S01]  /*dea0*/  STSM.16.M88.4 [R49], R12 ;  /* 0x0000000c31007844 */ /* 0x0003e20000000200 */
[----:B--2---:R-:W-:-:S02]  /*deb0*/  SEL R24, R107, R72, P0 ;  /* 0x000000486b187207 */ /* 0x004fc40000000000 */
[----:B------:R-:W-:Y:S01]  /*dec0*/  SEL R26, R72, R107, P0 ;  /* 0x0000006b481a7207 */ /* 0x000fe20000000000 */
[----:B------:R2:W-:Y:S01]  /*ded0*/  STSM.16.M88.4 [R5], R68 ;  /* 0x0000004405007844 */ /* 0x0005e20000000200 */
[----:B------:R-:W-:Y:S02]  /*dee0*/  SEL R25, R127, R90, P0 ;  /* 0x0000005a7f197207 */ /* 0x000fe40000000000 */
[----:B------:R-:W-:Y:S01]  /*def0*/  SEL R27, R90, R127, P0 ;  /* 0x0000007f5a1b7207 */ /* 0x000fe20000000000 */
[----:B0-----:R-:W-:Y:S02]  /*df00*/  IMAD.U32 R8, RZ, RZ, UR6 ;  /* 0x00000006ff087e24 */ /* 0x001fe4000f8e00ff */
[----:B------:R-:W-:Y:S01]  /*df10*/  IMAD.U32 R9, RZ, RZ, UR7 ;  /* 0x00000007ff097e24 */ /* 0x000fe2000f8e00ff */
[----:B------:R-:W-:Y:S01]  /*df20*/  ULDC.64 UR6, c[0x0][0xc08] ;  /* 0x0003020000067ab9 */ /* 0x000fe20000000a00 */
[----:B------:R-:W-:Y:S01]  /*df30*/  STSM.16.M88.4 [R44], R24 ;  /* 0x000000182c007844 */ /* 0x000fe20000000200 */
[----:B-1----:R-:W-:-:S02]  /*df40*/  SEL R12, R103, R76, P0 ;  /* 0x0000004c670c7207 */ /* 0x002fc40000000000 */
[----:B------:R-:W-:Y:S02]  /*df50*/  SEL R14, R76, R103, P0 ;  /* 0x000000674c0e7207 */ /* 0x000fe40000000000 */
[----:B------:R-:W-:Y:S02]  /*df60*/  SEL R13, R135, R74, P0 ;  /* 0x0000004a870d7207 */ /* 0x000fe40000000000 */
[----:B------:R-:W-:Y:S02]  /*df70*/  SEL R15, R74, R135, P0 ;  /* 0x000000874a0f7207 */ /* 0x000fe40000000000 */
[----:B------:R-:W-:Y:S02]  /*df80*/  SEL R76, R95, R78, P0 ;  /* 0x0000004e5f4c7207 */ /* 0x000fe40000000000 */
[----:B------:R-:W-:Y:S01]  /*df90*/  SEL R78, R78, R95, P0 ;  /* 0x0000005f4e4e7207 */ /* 0x000fe20000000000 */
[----:B------:R0:W-:Y:S04]  /*dfa0*/  STSM.16.M88.4 [R45], R12 ;  /* 0x0000000c2d007844 */ /* 0x0001e80000000200 */
[----:B------:R1:W-:Y:S01]  /*dfb0*/  STSM.16.M88.4 [R47], R76 ;  /* 0x0000004c2f007844 */ /* 0x0003e20000000200 */
[----:B------:R-:W-:Y:S01]  /*dfc0*/  UISETP.NE.U32.AND UP1, UPT, UR6, URZ, UPT ;  /* 0x0000003f0600728c */ /* 0x000fe2000bf25070 */
[----:B------:R-:W-:Y:S03]  /*dfd0*/  BAR.SYNC.DEFER_BLOCKING 0x1, 0x100 ;  /* 0x0044000000007b1d */ /* 0x000fe60000010000 */
[----:B------:R-:W-:-:S06]  /*dfe0*/  UISETP.NE.AND.EX UP1, UPT, UR7, URZ, UPT, UP1 ;  /* 0x0000003f0700728c */ /* 0x000fcc000bf25310 */
[----:B------:R-:W-:-:S05]  /*dff0*/  PLOP3.LUT P0, PT, PT, PT, UP1, 0x80, 0x0 ;  /* 0x000000000000781c */ /* 0x000fca0003f0f018 */
[----:B------:R-:W-:Y:S02]  /*e000*/  @UP1 ULDC.64 UR6, c[0x0][0xc08] ;  /* 0x0003020000061ab9 */ /* 0x000fe40000000a00 */
[----:B------:R-:W-:Y:S01]  /*e010*/  @UP1 UIMAD.WIDE UR6, UR42, 0x4, UR6 ;  /* 0x000000042a0618a5 */ /* 0x000fe2000f8e0206 */
[----:B--2---:R-:W-:-:S05]  /*e020*/  IMAD.U32 R5, RZ, RZ, UR8 ;  /* 0x00000008ff057e24 */ /* 0x004fca000f8e00ff */
[----:B0-----:R-:W-:Y:S02]  /*e030*/  IMAD.U32 R12, RZ, RZ, UR6 ;  /* 0x00000006ff0c7e24 */ /* 0x001fe4000f8e00ff */
[----:B------:R-:W-:Y:S01]  /*e040*/  IMAD.U32 R13, RZ, RZ, UR7 ;  /* 0x00000007ff0d7e24 */ /* 0x000fe2000f8e00ff */
[----:B------:R-:W2:Y:S01]  /*e050*/  @P2 LDG.E R10, desc[UR52][R8.64] ;  /* 0x00000034080a2981 */ /* 0x000ea2000c1e1900 */
[----:B---3--:R-:W-:Y:S01]  /*e060*/  ISETP.NE.AND P1, PT, R80, 0x1, PT ;  /* 0x000000015000780c */ /* 0x008fe20003f25270 */
[----:B------:R-:W-:Y:S02]  /*e070*/  UMOV UR4, URZ ;  /* 0x0000003f00047c82 */ /* 0x000fe40008000000 */
        /* <DEDUP_REMOVED lines=9> */
.L_x_1173:
[----:B------:R-:W-:Y:S01]  /*e110*/  USHF.R.S32.HI UR16, URZ, 0x1f, UR43 ;  /* 0x0000001f3f107899 */ /* 0x000fe2000801142b */
[----:B------:R-:W-:Y:S01]  /*e120*/  VIADD R10, R17, UR36 ;  /* 0x00000024110a7c36 */ /* 0x000fe20008000000 */
[----:B------:R-:W-:Y:S01]  /*e130*/  ULDC.64 UR12, c[0x0][0xb90] ;  /* 0x0002e400000c7ab9 */ /* 0x000fe20000000a00 */
[----:B------:R-:W-:Y:S01]  /*e140*/  USHF.R.S32.HI UR15, URZ, 0x1f, UR42 ;  /* 0x0000001f3f0f7899 */ /* 0x000fe2000801142a */
[----:B------:R-:W-:Y:S01]  /*e150*/  VIADD R26, R195, UR36 ;  /* 0x00000024c31a7c36 */ /* 0x000fe20008000000 */
[----:B------:R-:W-:Y:S01]  /*e160*/  USHF.R.S32.HI UR7, URZ, 0x1f, UR4 ;  /* 0x0000001f3f077899 */ /* 0x000fe20008011404 */
[----:B------:R-:W-:Y:S01]  /*e170*/  @P1 IMAD.HI.U32 R9, R10, R11, RZ ;  /* 0x0000000b0a091227 */ /* 0x000fe200078e00ff */
[----:B------:R-:W-:Y:S01]  /*e180*/  UIMAD UR10, UR16, UR12, URZ ;  /* 0x0000000c100a72a4 */ /* 0x000fe2000f8e023f */
[----:B------:R-:W-:Y:S01]  /*e190*/  UMOV UR6, UR4 ;  /* 0x0000000400067c82 */ /* 0x000fe20008000000 */
[----:B------:R-:W-:Y:S01]  /*e1a0*/  USEL UR15, UR15, URZ, !UP0 ;  /* 0x0000003f0f0f7287 */ /* 0x000fe2000c000000 */
[----:B------:R-:W-:Y:S01]  /*e1b0*/  IMAD.MOV.U32 R8, RZ, RZ, R10 ;  /* 0x000000ffff087224 */ /* 0x000fe200078e000a */
[----:B------:R-:W-:Y:S01]  /*e1c0*/  UIMAD.WIDE.U32 UR8, UR43, UR12, UR6 ;  /* 0x0000000c2b0872a5 */ /* 0x000fe2000f8e0006 */
[----:B------:R-:W-:Y:S01]  /*e1d0*/  @P1 SHF.R.U32.HI R8, RZ, R20, R9 ;  /* 0x00000014ff081219 */ /* 0x000fe20000011609 */
[----:B------:R-:W-:Y:S01]  /*e1e0*/  UIMAD UR10, UR43, UR13, UR10 ;  /* 0x0000000d2b0a72a4 */ /* 0x000fe2000f8e020a */
[----:B------:R-:W-:Y:S01]  /*e1f0*/  IMAD R9, R192, 0x40, R16 ;  /* 0x00000040c0097824 */ /* 0x000fe200078e0210 */
[----:B------:R-:W-:Y:S01]  /*e200*/  USEL UR14, UR42, URZ, !UP0 ;  /* 0x0000003f2a0e7287 */ /* 0x000fe2000c000000 */
[----:B-----5:R-:W-:Y:S01]  /*e210*/  IMAD R83, R5, R80, RZ ;  /* 0x0000005005537224 */ /* 0x020fe200078e02ff */
        /* <DEDUP_REMOVED lines=13> */
[----:B------:R-:W-:Y:S02]  /*e2f0*/  SHF.R.S32.HI R10, RZ, 0x1f, R11 ;  /* 0x0000001fff0a7819 */ /* 0x000fe4000001140b */
[----:B------:R-:W-:Y:S02]  /*e300*/  IADD3 R45, P2, R6, 0x5000, RZ ;  /* 0x00005000062d7810 */ /* 0x000fe40007f5e0ff */
[----:B------:R-:W-:Y:S01]  /*e310*/  IADD3.X R9, R9, UR9, R12, P0, !PT ;  /* 0x0000000909097c10 */ /* 0x000fe200087fe40c */
[----:B------:R-:W-:Y:S01]  /*e320*/  ULDC.64 UR8, c[0x0][0xb88] ;  /* 0x0002e20000087ab9 */ /* 0x000fe20000000a00 */
[----:B------:R-:W-:Y:S01]  /*e330*/  LOP3.LUT R56, R57, 0x380, RZ, 0xc0, !PT ;  /* 0x0000038039387812 */ /* 0x000fe200078ec0ff */
[----:B------:R-:W-:Y:S01]  /*e340*/  IMAD R10, R10, UR8, RZ ;  /* 0x000000080a0a7c24 */ /* 0x000fe2000f8e02ff */
[C---:B------:R-:W-:Y:S01]  /*e350*/  IADD3 R13, P5, R6.reuse, 0x1000, RZ ;  /* 0x00001000060d7810 */ /* 0x040fe20007fbe0ff */
[----:B------:R-:W-:Y:S01]  /*e360*/  IMAD.WIDE.U32 R8, R11, UR8, R8 ;  /* 0x000000080b087c25 */ /* 0x000fe2000f8e0008 */
[----:B------:R-:W-:-:S02]  /*e370*/  IADD3 R25, P4, R6, 0x2000, RZ ;  /* 0x0000200006197810 */ /* 0x000fc40007f9e0ff */
[----:B------:R-:W-:Y:S01]  /*e380*/  LOP3.LUT R44, R45, 0x380, RZ, 0xc0, !PT ;  /* 0x000003802d2c7812 */ /* 0x000fe200078ec0ff */
[----:B------:R-:W-:Y:S01]  /*e390*/  IMAD R15, R11, UR9, R10 ;  /* 0x000000090b0f7c24 */ /* 0x000fe2000f8e020a */
[----:B------:R-:W-:Y:S01]  /*e3a0*/  ULDC.64 UR8, c[0x0][0xb50] ;  /* 0x0002d40000087ab9 */ /* 0x000fe20000000a00 */
[----:B------:R-:W-:Y:S02]  /*e3b0*/  SHF.R.U64 R56, R56, 0x3, RZ ;  /* 0x0000000338387819 */ /* 0x000fe400000012ff */
[----:B------:R-:W-:Y:S01]  /*e3c0*/  IMAD.IADD R9, R9, 0x1, R15 ;  /* 0x0000000109097824 */ /* 0x000fe200078e020f */
[C---:B------:R-:W-:Y:S02]  /*e3d0*/  LEA R11, P0, R8.reuse, UR8, 0x2 ;  /* 0x00000008080b7c11 */ /* 0x040fe4000f8010ff */
[----:B------:R-:W-:Y:S02]  /*e3e0*/  LOP3.LUT R12, R13, 0x380, RZ, 0xc0, !PT ;  /* 0x000003800d0c7812 */ /* 0x000fe400078ec0ff */
[----:B------:R-:W-:Y:S01]  /*e3f0*/  LEA.HI.X R14, R8, UR9, R9, 0x2, P0 ;  /* 0x00000009080e7c11 */ /* 0x000fe200080f1409 */
[----:B------:R-:W-:Y:S01]  /*e400*/  SHFL.IDX PT, R20, R11, RZ, 0x1c1f ;  /* 0x001c1fff0b147589 */ /* 0x000fe200000e0000 */
[----:B------:R-:W-:Y:S01]  /*e410*/  IADD3 R29, P0, R6, 0x3000, RZ ;  /* 0x00003000061d7810 */ /* 0x000fe20007f1e0ff */
[----:B------:R-:W-:Y:S01]  /*e420*/  VIADD R8, R26, 0x8 ;  /* 0x000000081a087836 */ /* 0x000fe20000000000 */
[----:B------:R-:W-:Y:S01]  /*e430*/  LOP3.LUT R24, R25, 0x380, RZ, 0xc0, !PT ;  /* 0x0000038019187812 */ /* 0x000fe200078ec0ff */
[----:B------:R-:W0:Y:S01]  /*e440*/  SHFL.IDX PT, R21, R14, RZ, 0x1c1f ;  /* 0x001c1fff0e157589 */ /* 0x000e2200000e0000 */
[----:B------:R-:W-:-:S02]  /*e450*/  LOP3.LUT R28, R29, 0x380, RZ, 0xc0, !PT ;  /* 0x000003801d1c7812 */ /* 0x000fc400078ec0ff */
[----:B------:R-:W-:Y:S01]  /*e460*/  SHF.R.U64 R44, R44, 0x3, RZ ;  /* 0x000000032c2c7819 */ /* 0x000fe200000012ff */
[----:B------:R-:W-:Y:S01]  /*e470*/  SHFL.IDX PT, R42, R11, 0x1, 0x1c1f ;  /* 0x003c1f000b2a7f89 */ /* 0x000fe200000e0000 */
[----:B------:R-:W-:Y:S02]  /*e480*/  SHF.R.U64 R28, R28, 0x3, RZ ;  /* 0x000000031c1c7819 */ /* 0x000fe400000012ff */
[----:B------:R-:W-:Y:S01]  /*e490*/  LOP3.LUT R56, R56, R57, RZ, 0x3c, !PT ;  /* 0x0000003938387212 */ /* 0x000fe200078e3cff */
[--C-:B------:R-:W-:Y:S01]  /*e4a0*/  IMAD.X R57, RZ, RZ, R7.reuse, P3 ;  /* 0x000000ffff397224 */ /* 0x100fe200018e0607 */
[----:B------:R-:W-:Y:S01]  /*e4b0*/  LOP3.LUT R28, R28, R29, RZ, 0x3c, !PT ;  /* 0x0000001d1c1c7212 */ /* 0x000fe200078e3cff */
[----:B------:R-:W-:Y:S01]  /*e4c0*/  IMAD.X R29, RZ, RZ, R7, P0 ;  /* 0x000000ffff1d7224 */ /* 0x000fe200000e0607 */
[----:B------:R-:W-:Y:S01]  /*e4d0*/  SHF.R.U64 R12, R12, 0x3, RZ ;  /* 0x000000030c0c7819 */ /* 0x000fe200000012ff */
[----:B------:R-:W1:Y:S01]  /*e4e0*/  SHFL.IDX PT, R43, R14, 0x1, 0x1c1f ;  /* 0x003c1f000e2b7f89 */ /* 0x000e6200000e0000 */
[----:B------:R-:W-:-:S02]  /*e4f0*/  SHF.R.U64 R24, R24, 0x3, RZ ;  /* 0x0000000318187819 */ /* 0x000fc400000012ff */
[C---:B------:R-:W-:Y:S02]  /*e500*/  IADD3 R61, P0, R6.reuse, 0x9000, RZ ;  /* 0x00009000063d7810 */ /* 0x040fe40007f1e0ff */
[----:B------:R-:W-:Y:S02]  /*e510*/  IADD3 R49, P3, R6, 0xa000, RZ ;  /* 0x0000a00006317810 */ /* 0x000fe40007f7e0ff */
[----:B------:R-:W-:Y:S01]  /*e520*/  LOP3.LUT R44, R44, R45, RZ, 0x3c, !PT ;  /* 0x0000002d2c2c7212 */ /* 0x000fe200078e3cff */
[--C-:B------:R-:W-:Y:S01]  /*e530*/  IMAD.X R45, RZ, RZ, R7.reuse, P2 ;  /* 0x000000ffff2d7224 */ /* 0x100fe200010e0607 */
[----:B------:R-:W-:Y:S01]  /*e540*/  LOP3.LUT R12, R12, R13, RZ, 0x3c, !PT ;  /* 0x0000000d0c0c7212 */ /* 0x000fe200078e3cff */
[--C-:B------:R-:W-:Y:S01]  /*e550*/  IMAD.X R13, RZ, RZ, R7.reuse, P5 ;  /* 0x000000ffff0d7224 */ /* 0x100fe200028e0607 */
[----:B------:R-:W-:Y:S01]  /*e560*/  LOP3.LUT R24, R24, R25, RZ, 0x3c, !PT ;  /* 0x0000001918187212 */ /* 0x000fe200078e3cff */
[----:B------:R-:W-:Y:S01]  /*e570*/  IMAD.X R25, RZ, RZ, R7, P4 ;  /* 0x000000ffff197224 */ /* 0x000fe200020e0607 */
[----:B------:R-:W-:-:S02]  /*e580*/  LOP3.LUT R60, R61, 0x380, RZ, 0xc0, !PT ;  /* 0x000003803d3c7812 */ /* 0x000fc400078ec0ff */
[C---:B------:R-:W-:Y:S02]  /*e590*/  IADD3 R41, P2, R6.reuse, 0xb000, RZ ;  /* 0x0000b00006297810 */ /* 0x040fe40007f5e0ff */
[----:B------:R-:W-:Y:S02]  /*e5a0*/  LOP3.LUT R48, R49, 0x380, RZ, 0xc0, !PT ;  /* 0x0000038031307812 */ /* 0x000fe400078ec0ff */
[C---:B------:R-:W-:Y:S02]  /*e5b0*/  IADD3 R33, P6, R6.reuse, 0x6000, RZ ;  /* 0x0000600006217810 */ /* 0x040fe40007fde0ff */
[C---:B------:R-:W-:Y:S02]  /*e5c0*/  IADD3 R37, P5, R6.reuse, 0x7000, RZ ;  /* 0x0000700006257810 */ /* 0x040fe40007fbe0ff */
[----:B------:R-:W-:Y:S02]  /*e5d0*/  IADD3 R69, P4, R6, 0x8000, RZ ;  /* 0x0000800006457810 */ /* 0x000fe40007f9e0ff */
[----:B------:R-:W-:-:S02]  /*e5e0*/  SHF.R.U64 R60, R60, 0x3, RZ ;  /* 0x000000033c3c7819 */ /* 0x000fc400000012ff */
[----:B------:R-:W-:Y:S02]  /*e5f0*/  LOP3.LUT R40, R41, 0x380, RZ, 0xc0, !PT ;  /* 0x0000038029287812 */ /* 0x000fe400078ec0ff */
[----:B------:R-:W-:Y:S02]  /*e600*/  SHF.R.U64 R48, R48, 0x3, RZ ;  /* 0x0000000330307819 */ /* 0x000fe400000012ff */
[----:B------:R-:W-:Y:S02]  /*e610*/  LOP3.LUT R32, R33, 0x380, RZ, 0xc0, !PT ;  /* 0x0000038021207812 */ /* 0x000fe400078ec0ff */
[----:B------:R-:W-:Y:S02]  /*e620*/  LOP3.LUT R36, R37, 0x380, RZ, 0xc0, !PT ;  /* 0x0000038025247812 */ /* 0x000fe400078ec0ff */
[----:B------:R-:W-:Y:S02]  /*e630*/  LOP3.LUT R68, R69, 0x380, RZ, 0xc0, !PT ;  /* 0x0000038045447812 */ /* 0x000fe400078ec0ff */
[----:B------:R-:W-:Y:S01]  /*e640*/  LOP3.LUT R60, R60, R61, RZ, 0x3c, !PT ;  /* 0x0000003d3c3c7212 */ /* 0x000fe200078e3cff */
[----:B------:R-:W-:Y:S01]  /*e650*/  IMAD.X R61, RZ, RZ, R7, P0 ;  /* 0x000000ffff3d7224 */ /* 0x000fe200000e0607 */
[----:B------:R-:W-:-:S02]  /*e660*/  SHF.R.U64 R40, R40, 0x3, RZ ;  /* 0x0000000328287819 */ /* 0x000fc400000012ff */
[----:B------:R-:W-:Y:S01]  /*e670*/  LOP3.LUT R48, R48, R49, RZ, 0x3c, !PT ;  /* 0x0000003130307212 */ /* 0x000fe200078e3cff */
[----:B------:R-:W-:Y:S01]  /*e680*/  IMAD.X R49, RZ, RZ, R7, P3 ;  /* 0x000000ffff317224 */ /* 0x000fe200018e0607 */
[----:B------:R-:W-:Y:S02]  /*e690*/  SHF.R.U64 R32, R32, 0x3, RZ ;  /* 0x0000000320207819 */ /* 0x000fe400000012ff */
[----:B------:R-:W-:Y:S02]  /*e6a0*/  SHF.R.U64 R36, R36, 0x3, RZ ;  /* 0x0000000324247819 */ /* 0x000fe400000012ff */
[----:B------:R-:W-:Y:S02]  /*e6b0*/  SHF.R.U64 R68, R68, 0x3, RZ ;  /* 0x0000000344447819 */ /* 0x000fe400000012ff */
[----:B------:R-:W-:Y:S02]  /*e6c0*/  LOP3.LUT P0, RZ, R193, 0x3, RZ, 0xc0, !PT ;  /* 0x00000003c1ff7812 */ /* 0x000fe4000780c0ff */
[----:B------:R-:W-:-:S02]  /*e6d0*/  IADD3 R10, P3, R6, 0xf000, RZ ;  /* 0x0000f000060a7810 */ /* 0x000fc40007f7e0ff */
[----:B------:R-:W-:Y:S01]  /*e6e0*/  LOP3.LUT R40, R40, R41, RZ, 0x3c, !PT ;  /* 0x0000002928287212 */ /* 0x000fe200078e3cff */
[--C-:B------:R-:W-:Y:S01]  /*e6f0*/  IMAD.X R41, RZ, RZ, R7.reuse, P2 ;  /* 0x000000ffff297224 */ /* 0x100fe200010e0607 */
[----:B------:R-:W-:Y:S01]  /*e700*/  LOP3.LUT R32, R32, R33, RZ, 0x3c, !PT ;  /* 0x0000002120207212 */ /* 0x000fe200078e3cff */
[--C-:B------:R-:W-:Y:S01]  /*e710*/  IMAD.X R33, RZ, RZ, R7.reuse, P6 ;  /* 0x000000ffff217224 */ /* 0x100fe200030e0607 */
[----:B------:R-:W-:Y:S01]  /*e720*/  LOP3.LUT R36, R36, R37, RZ, 0x3c, !PT ;  /* 0x0000002524247212 */ /* 0x000fe200078e3cff */
[--C-:B------:R-:W-:Y:S01]  /*e730*/  IMAD.X R37, RZ, RZ, R7.reuse, P5 ;  /* 0x000000ffff257224 */ /* 0x100fe200028e0607 */
[----:B------:R-:W-:Y:S01]  /*e740*/  LOP3.LUT R68, R68, R69, RZ, 0x3c, !PT ;  /* 0x0000004544447212 */ /* 0x000fe200078e3cff */
[--C-:B------:R-:W-:Y:S01]  /*e750*/  IMAD.X R69, RZ, RZ, R7.reuse, P4 ;  /* 0x000000ffff457224 */ /* 0x100fe200020e0607 */
[-C--:B------:R-:W-:Y:S01]  /*e760*/  ISETP.GE.OR P2, PT, R26, R83.reuse, P0 ;  /* 0x000000531a00720c */ /* 0x080fe20000746670 */
[----:B------:R-:W-:Y:S01]  /*e770*/  IMAD.X R53, RZ, RZ, R7, P3 ;  /* 0x000000ffff357224 */ /* 0x000fe200018e0607 */
[----:B------:R-:W-:-:S02]  /*e780*/  ISETP.GE.OR P0, PT, R8, R83, P0 ;  /* 0x000000530800720c */ /* 0x000fc40000706670 */
[----:B------:R-:W-:Y:S02]  /*e790*/  LOP3.LUT R5, R10, 0x380, RZ, 0xc0, !PT ;  /* 0x000003800a057812 */ /* 0x000fe400078ec0ff */
[C---:B------:R-:W-:Y:S02]  /*e7a0*/  IADD3 R77, P6, R6.reuse, 0xc000, RZ ;  /* 0x0000c000064d7810 */ /* 0x040fe40007fde0ff */
[C---:B------:R-:W-:Y:S02]  /*e7b0*/  IADD3 R73, P5, R6.reuse, 0xd000, RZ ;  /* 0x0000d00006497810 */ /* 0x040fe40007fbe0ff */
[C---:B------:R-:W-:Y:S02]  /*e7c0*/  IADD3 R65, P4, R6.reuse, 0xe000, RZ ;  /* 0x0000e00006417810 */ /* 0x040fe40007f9e0ff */
[----:B------:R-:W-:Y:S01]  /*e7d0*/  LOP3.LUT R9, R6, 0x380, RZ, 0xc0, !PT ;  /* 0x0000038006097812 */ /* 0x000fe200078ec0ff */
[----:B0-----:R-:W-:Y:S01]  /*e7e0*/  @!P2 ST.E desc[UR52][R20.64], R3 ;  /* 0x000000031400a985 */ /* 0x001fe2000c101934 */
[----:B------:R-:W-:-:S02]  /*e7f0*/  SHF.R.U64 R5, R5, 0x3, RZ ;  /* 0x0000000305057819 */ /* 0x000fc400000012ff */
[----:B------:R-:W-:Y:S01]  /*e800*/  LOP3.LUT R76, R77, 0x380, RZ, 0xc0, !PT ;  /* 0x000003804d4c7812 */ /* 0x000fe200078ec0ff */
[----:B-1----:R0:W-:Y:S01]  /*e810*/  @!P0 ST.E desc[UR52][R42.64], R0 ;  /* 0x000000002a008985 */ /* 0x0021e2000c101934 */
[----:B------:R-:W-:Y:S02]  /*e820*/  LOP3.LUT R72, R73, 0x380, RZ, 0xc0, !PT ;  /* 0x0000038049487812 */ /* 0x000fe400078ec0ff */
[----:B------:R-:W-:Y:S01]  /*e830*/  LOP3.LUT R64, R65, 0x380, RZ, 0xc0, !PT ;  /* 0x0000038041407812 */ /* 0x000fe200078ec0ff */
[----:B------:R-:W-:Y:S01]  /*e840*/  UIMAD UR8, UR7, UR10, URZ ;  /* 0x0000000a070872a4 */ /* 0x000fe2000f8e023f */
[----:B------:R-:W-:Y:S01]  /*e850*/  SHF.R.U64 R9, R9, 0x3, RZ ;  /* 0x0000000309097819 */ /* 0x000fe200000012ff */
[----:B------:R-:W5:Y:S01]  /*e860*/  LD.E.128 R12, desc[UR52][R12.64] ;  /* 0x000000340c0c7980 */ /* 0x000f62000c101d00 */
[----:B------:R-:W-:Y:S02]  /*e870*/  SHF.R.U64 R76, R76, 0x3, RZ ;  /* 0x000000034c4c7819 */ /* 0x000fe400000012ff */
[----:B------:R-:W-:Y:S01]  /*e880*/  SHF.R.U64 R72, R72, 0x3, RZ ;  /* 0x0000000348487819 */ /* 0x000fe200000012ff */
[----:B------:R-:W5:Y:S01]  /*e890*/  LD.E.128 R24, desc[UR52][R24.64] ;  /* 0x0000003418187980 */ /* 0x000f62000c101d00 */
[----:B------:R-:W-:-:S02]  /*e8a0*/  SHF.R.U64 R64, R64, 0x3, RZ ;  /* 0x0000000340407819 */ /* 0x000fc400000012ff */
[----:B------:R-:W-:Y:S02]  /*e8b0*/  LOP3.LUT R6, R9, R6, RZ, 0x3c, !PT ;  /* 0x0000000609067212 */ /* 0x000fe400078e3cff */
[----:B------:R-:W-:Y:S01]  /*e8c0*/  LOP3.LUT R52, R5, R10, RZ, 0x3c, !PT ;  /* 0x0000000a05347212 */ /* 0x000fe200078e3cff */
[----:B0-----:R-:W-:Y:S01]  /*e8d0*/  IMAD R0, R23, 0x20, R192 ;  /* 0x0000002017007824 */ /* 0x001fe200078e02c0 */
[----:B------:R-:W0:Y:S01]  /*e8e0*/  @P1 LDC R5, c[0x0][0xbec] ;  /* 0x0002fb00ff051b82 */ /* 0x000e220000000800 */
[----:B------:R-:W-:Y:S01]  /*e8f0*/  LOP3.LUT R76, R76, R77, RZ, 0x3c, !PT ;  /* 0x0000004d4c4c7212 */ /* 0x000fe200078e3cff */
[--C-:B------:R-:W-:Y:S01]  /*e900*/  IMAD.X R77, RZ, RZ, R7.reuse, P6 ;  /* 0x000000ffff4d7224 */ /* 0x100fe200030e0607 */
[----:B------:R-:W-:Y:S01]  /*e910*/  LOP3.LUT R72, R72, R73, RZ, 0x3c, !PT ;  /* 0x0000004948487212 */ /* 0x000fe200078e3cff */
[--C-:B------:R-:W-:Y:S01]  /*e920*/  IMAD.X R73, RZ, RZ, R7.reuse, P5 ;  /* 0x000000ffff497224 */ /* 0x100fe200028e0607 */
[----:B------:R-:W-:Y:S01]  /*e930*/  LOP3.LUT R64, R64, R65, RZ, 0x3c, !PT ;  /* 0x0000004140407212 */ /* 0x000fe200078e3cff */
[----:B------:R-:W-:Y:S01]  /*e940*/  IMAD.X R65, RZ, RZ, R7, P4 ;  /* 0x000000ffff417224 */ /* 0x000fe200020e0607 */
[----:B------:R1:W5:Y:S01]  /*e950*/  LD.E.128 R8, desc[UR52][R6.64] ;  /* 0x0000003406087980 */ /* 0x000362000c101d00 */
[----:B------:R-:W-:-:S02]  /*e960*/  UIMAD.WIDE.U32 UR6, UR4, UR10, URZ ;  /* 0x0000000a040672a5 */ /* 0x000fc4000f8e003f */
[----:B------:R-:W-:Y:S01]  /*e970*/  UIMAD UR8, UR4, UR11, UR8 ;  /* 0x0000000b040872a4 */ /* 0x000fe2000f8e0208 */
[----:B------:R-:W-:Y:S01]  /*e980*/  VIADD R20, R0, UR36 ;  /* 0x0000002400147c36 */ /* 0x000fe20008000000 */
[----:B------:R-:W5:Y:S01]  /*e990*/  LD.E.128 R28, desc[UR52][R28.64] ;  /* 0x000000341c1c7980 */ /* 0x000f62000c101d00 */
[----:B------:R-:W-:-:S03]  /*e9a0*/  ULDC.64 UR10, c[0x0][0xae8] ;  /* 0x0002ba00000a7ab9 */ /* 0x000fc60000000a00 */
[----:B------:R-:W5:Y:S01]  /*e9b0*/  LD.E.128 R56, desc[UR52][R56.64] ;  /* 0x0000003438387980 */ /* 0x000f62000c101d00 */
[----:B-1----:R-:W1:Y:S01]  /*e9c0*/  @P1 LDC R7, c[0x0][0xbf0] ;  /* 0x0002fc00ff071b82 */ /* 0x002e620000000800 */
[----:B------:R-:W-:Y:S02]  /*e9d0*/  UIADD3 UR7, UR7, UR8, URZ ;  /* 0x0000000807077290 */ /* 0x000fe4000fffe03f */
[----:B------:R-:W-:Y:S01]  /*e9e0*/  UIMAD UR4, UR16, UR10, URZ ;  /* 0x0000000a100472a4 */ /* 0x000fe2000f8e023f */
[----:B------:R-:W5:Y:S01]  /*e9f0*/  LD.E.128 R44, desc[UR52][R44.64] ;  /* 0x000000342c2c7980 */ /* 0x000f62000c101d00 */
[----:B------:R-:W-:Y:S02]  /*ea00*/  UIMAD.WIDE.U32 UR6, UR43, UR10, UR6 ;  /* 0x0000000a2b0672a5 */ /* 0x000fe4000f8e0006 */
[----:B------:R-:W-:Y:S01]  /*ea10*/  UIMAD UR4, UR43, UR11, UR4 ;  /* 0x0000000b2b0472a4 */ /* 0x000fe2000f8e0204 */
[----:B0-----:R-:W-:Y:S01]  /*ea20*/  @P1 IMAD.HI.U32 R0, R20, R5, RZ ;  /* 0x0000000514001227 */ /* 0x001fe200078e00ff */
[----:B------:R-:W-:Y:S01]  /*ea30*/  ULDC.64 UR8, c[0x0][0xaf0] ;  /* 0x0002bc0000087ab9 */ /* 0x000fe20000000a00 */
[----:B------:R-:W5:Y:S01]  /*ea40*/  LD.E.128 R32, desc[UR52][R32.64] ;  /* 0x0000003420207980 */ /* 0x000f62000c101d00 */
[----:B------:R-:W-:-:S02]  /*ea50*/  UIADD3 UR7, UR7, UR4, URZ ;  /* 0x0000000407077290 */ /* 0x000fc4000fffe03f */
[----:B------:R-:W-:Y:S01]  /*ea60*/  UIMAD UR4, UR15, UR8, URZ ;  /* 0x000000080f0472a4 */ /* 0x000fe2000f8e023f */
[----:B------:R-:W-:Y:S01]  /*ea70*/  IMAD.MOV.U32 R3, RZ, RZ, R20 ;  /* 0x000000ffff037224 */ /* 0x000fe200078e0014 */
[----:B------:R-:W-:Y:S01]  /*ea80*/  UIMAD.WIDE.U32 UR6, UR14, UR8, UR6 ;  /* 0x000000080e0672a5 */ /* 0x000fe2000f8e0006 */
[----:B------:R-:W5:Y:S01]  /*ea90*/  LD.E.128 R36, desc[UR52][R36.64] ;  /* 0x0000003424247980 */ /* 0x000f62000c101d00 */
[----:B------:R-:W-:-:S03]  /*eaa0*/  UIMAD UR4, UR14, UR9, UR4 ;  /* 0x000000090e0472a4 */ /* 0x000fc6000f8e0204 */
[----:B------:R-:W-:Y:S01]  /*eab0*/  ULDC.64 UR8, c[0x0][0xae0] ;  /* 0x0002b80000087ab9 */ /* 0x000fe20000000a00 */
[----:B------:R-:W5:Y:S01]  /*eac0*/  LD.E.128 R68, desc[UR52][R68.64] ;  /* 0x0000003444447980 */ /* 0x000f62000c101d00 */
[----:B-1----:R-:W-:Y:S01]  /*ead0*/  @P1 SHF.R.U32.HI R3, RZ, R7, R0 ;  /* 0x00000007ff031219 */ /* 0x002fe20000011600 */
[----:B------:R-:W-:Y:S02]  /*eae0*/  UIADD3 UR4, UR7, UR4, URZ ;  /* 0x0000000407047290 */ /* 0x000fe4000fffe03f */
[----:B------:R-:W5:Y:S01]  /*eaf0*/  LD.E.128 R60, desc[UR52][R60.64] ;  /* 0x000000343c3c7980 */ /* 0x000f62000c101d00 */
[--C-:B------:R-:W-:Y:S01]  /*eb00*/  SHF.R.S32.HI R0, RZ, 0x1f, R3.reuse ;  /* 0x0000001fff007819 */ /* 0x100fe20000011403 */
[----:B------:R-:W-:Y:S02]  /*eb10*/  IMAD.MOV R5, RZ, RZ, -R3 ;  /* 0x000000ffff057224 */ /* 0x000fe400078e0a03 */
[----:B------:R-:W5:Y:S01]  /*eb20*/  LD.E.128 R48, desc[UR52][R48.64] ;  /* 0x0000003430307980 */ /* 0x000f62000c101d00 */
[----:B------:R-:W-:-:S02]  /*eb30*/  IMAD.U32 R7, RZ, RZ, UR7 ;  /* 0x00000007ff077e24 */ /* 0x000fc4000f8e00ff */
[----:B------:R-:W-:Y:S01]  /*eb40*/  IMAD R0, R0, UR8, RZ ;  /* 0x0000000800007c24 */ /* 0x000fe2000f8e02ff */
[----:B------:R-:W5:Y:S01]  /*eb50*/  LD.E.128 R40, desc[UR52][R40.64] ;  /* 0x0000003428287980 */ /* 0x000f62000c101d00 */
[----:B------:R-:W-:Y:S02]  /*eb60*/  IMAD R5, R80, R5, R20 ;  /* 0x0000000550057224 */ /* 0x000fe400078e0214 */
[----:B------:R-:W-:Y:S01]  /*eb70*/  IMAD.U32 R6, RZ, RZ, UR6 ;  /* 0x00000006ff067e24 */ /* 0x000fe2000f8e00ff */
[----:B------:R-:W5:Y:S01]  /*eb80*/  LD.E.128 R76, desc[UR52][R76.64] ;  /* 0x000000344c4c7980 */ /* 0x000f62000c101d00 */
[----:B------:R-:W-:Y:S01]  /*eb90*/  IMAD.U32 R7, RZ, RZ, UR4 ;  /* 0x00000004ff077e24 */ /* 0x000fe2000f8e00ff */
[----:B------:R-:W-:Y:S01]  /*eba0*/  ULDC.64 UR6, c[0x0][0xad8] ;  /* 0x0002b60000067ab9 */ /* 0x000fe20000000a00 */
[----:B------:R-:W-:Y:S01]  /*ebb0*/  IMAD R21, R3, UR9, R0 ;  /* 0x0000000903157c24 */ /* 0x000fe2000f8e0200 */
[----:B------:R-:W5:Y:S01]  /*ebc0*/  LD.E.128 R72, desc[UR52][R72.64] ;  /* 0x0000003448487980 */ /* 0x000f62000c101d00 */
[----:B------:R-:W-:-:S03]  /*ebd0*/  SHF.R.S32.HI R0, RZ, 0x1f, R5 ;  /* 0x0000001fff007819 */ /* 0x000fc60000011405 */
[----:B------:R-:W5:Y:S01]  /*ebe0*/  LD.E.128 R64, desc[UR52][R64.64] ;  /* 0x0000003440407980 */ /* 0x000f62000c101d00 */
[----:B------:R-:W-:-:S03]  /*ebf0*/  IMAD.WIDE.U32 R6, R3, UR8, R6 ;  /* 0x0000000803067c25 */ /* 0x000fc6000f8e0006 */
[----:B------:R-:W5:Y:S01]  /*ec00*/  LD.E.128 R52, desc[UR52][R52.64] ;  /* 0x0000003434347980 */ /* 0x000f62000c101d00 */
[----:B------:R-:W-:Y:S01]  /*ec10*/  @!PT LDS RZ, [RZ] ;  /* 0x00000000fffff984 */ /* 0x000fe20000000800 */
[----:B------:R-:W-:Y:S01]  /*ec20*/  @!PT LDS RZ, [RZ] ;  /* 0x00000000fffff984 */ /* 0x000fe20000000800 */
[----:B------:R-:W-:Y:S01]  /*ec30*/  @!PT LDS RZ, [RZ] ;  /* 0x00000000fffff984 */ /* 0x000fe20000000800 */
[----:B------:R-:W-:Y:S01]  /*ec40*/  @!PT LDS RZ, [RZ] ;  /* 0x00000000fffff984 */ /* 0x000fe20000000800 */
[----:B------:R0:W-:Y:S06]  /*ec50*/  MEMBAR.ALL.CTA ;  /* 0x0000000000007992 */ /* 0x0001ec0000008000 */
[----:B0-----:R-:W0:Y:S01]  /*ec60*/  FENCE.VIEW.ASYNC.S ;  /* 0x00000000000073c6 */ /* 0x001e220000000000 */
[----:B------:R-:W-:Y:S02]  /*ec70*/  IMAD.IADD R7, R7, 0x1, R21 ;  /* 0x0000000107077824 */ /* 0x000fe400078e0215 */
[----:B------:R-:W-:-:S02]  /*ec80*/  IMAD R20, R0, UR6, RZ ;  /* 0x0000000600147c24 */ /* 0x000fc4000f8e02ff */
[----:B------:R-:W-:Y:S02]  /*ec90*/  VIADD R84, R192, UR36 ;  /* 0x00000024c0547c36 */ /* 0x000fe40008000000 */
[C---:B------:R-:W-:Y:S02]  /*eca0*/  IMAD R3, R5.reuse, UR7, R20 ;  /* 0x0000000705037c24 */ /* 0x040fe4000f8e0214 */
[----:B------:R-:W-:Y:S01]  /*ecb0*/  IMAD.WIDE.U32 R6, R5, UR6, R6 ;  /* 0x0000000605067c25 */ /* 0x000fe2000f8e0006 */
[----:B------:R-:W-:Y:S01]  /*ecc0*/  ISETP.GE.AND P2, PT, R84, R83, PT ;  /* 0x000000535400720c */ /* 0x000fe20003f46270 */
[----:B------:R-:W-:Y:S02]  /*ecd0*/  ULDC.64 UR6, c[0x0][0xa80] ;  /* 0x0002a00000067ab9 */ /* 0x000fe40000000a00 */
[----:B------:R-:W-:Y:S01]  /*ece0*/  IMAD.IADD R3, R7, 0x1, R3 ;  /* 0x0000000107037824 */ /* 0x000fe200078e0203 */
[----:B------:R-:W-:Y:S01]  /*ecf0*/  LEA R82, P3, R6, UR6, 0x1 ;  /* 0x0000000606527c11 */ /* 0x000fe2000f8608ff */
[----:B------:R-:W-:-:S02]  /*ed00*/  VIADD R4, R4, 0x28420 ;  /* 0x0002842004047836 */ /* 0x000fc40000000000 */
[----:B------:R-:W-:Y:S01]  /*ed10*/  VIADD R0, R84, 0x20 ;  /* 0x0000002054007836 */ /* 0x000fe20000000000 */
[----:B------:R-:W-:Y:S02]  /*ed20*/  LEA.HI.X R3, R6, UR7, R3, 0x1, P3 ;  /* 0x0000000706037c11 */ /* 0x000fe400098f0c03 */
[----:B------:R-:W-:Y:S02]  /*ed30*/  PRMT R4, RZ, 0x654, R4 ;  /* 0x00000654ff047816 */ /* 0x000fe40000000004 */
[-C--:B------:R-:W-:Y:S01]  /*ed40*/  ISETP.GE.AND P1, PT, R0, R83.reuse, PT ;  /* 0x000000530000720c */ /* 0x080fe20003f26270 */
[----:B------:R-:W-:Y:S01]  /*ed50*/  VIADD R0, R84, 0x40 ;  /* 0x0000004054007836 */ /* 0x000fe20000000000 */
[----:B0-----:R0:W-:Y:S01]  /*ed60*/  SYNCS.ARRIVE.TRANS64.RED.A1T0 RZ, [R4+URZ], RZ ;  /* 0x000000ff04ff79a7 */ /* 0x0011e2000810043f */
[----:B------:R0:W1:Y:S01]  /*ed70*/  SHFL.IDX PT, R85, R82, RZ, 0x181f ;  /* 0x00181fff52557589 */ /* 0x00006200000e0000 */
[----:B------:R-:W-:Y:S03]  /*ed80*/  BSSY B1, `(.L_x_1174) ;  /* 0x0000015000017945 */ /* 0x000fe60003800000 */
[----:B------:R0:W2:Y:S01]  /*ed90*/  SHFL.IDX PT, R81, R3, RZ, 0x181f ;  /* 0x00181fff03517589 */ /* 0x0000a200000e0000 */
[----:B------:R-:W-:Y:S01]  /*eda0*/  ISETP.GE.AND P0, PT, R0, R83, PT ;  /* 0x000000530000720c */ /* 0x000fe20003f06270 */
[----:B------:R-:W-:-:S12]  /*edb0*/  @P2 BRA `(.L_x_1175) ;  /* 0x0000000000442947 */ /* 0x000fd80003800000 */
        /* <DEDUP_REMOVED lines=17> */
.L_x_1175:
[----:B------:R-:W-:Y:S05]  /*eed0*/  BSYNC B1 ;  /* 0x0000000000017941 */ /* 0x000fea0003800000 */
.L_x_1174:
[----:B---3-5:R3:W4:Y:S01]  /*eee0*/  SHFL.IDX PT, R11, R3, 0x1, 0x181f ;  /* 0x00381f00030b7f89 */ /* 0x02872200000e0000 */
[----:B------:R-:W-:Y:S03]  /*eef0*/  BSSY B1, `(.L_x_1176) ;  /* 0x0000014000017945 */ /* 0x000fe60003800000 */
[----:B------:R3:W0:Y:S01]  /*ef00*/  SHFL.IDX PT, R9, R82, 0x1, 0x181f ;  /* 0x00381f0052097f89 */ /* 0x00062200000e0000 */
[----:B------:R-:W-:Y:S05]  /*ef10*/  @P1 BRA `(.L_x_1177) ;  /* 0x0000000000441947 */ /* 0x000fea0003800000 */
[----:B------:R-:W-:Y:S02]  /*ef20*/  ULDC UR4, c[0x0][0xac8] ;  /* 0x0002b20000047ab9 */ /* 0x000fe40000000800 */
[----:B------:R-:W-:Y:S02]  /*ef30*/  ISETP.GE.AND P4, PT, R16, UR4, PT ;  /* 0x0000000410007c0c */ /* 0x000fe4000bf86270 */
[----:B------:R-:W-:Y:S02]  /*ef40*/  ISETP.GE.AND P3, PT, R19, UR4, PT ;  /* 0x0000000413007c0c */ /* 0x000fe4000bf66270 */
[----:B------:R-:W-:Y:S02]  /*ef50*/  ISETP.GE.AND P2, PT, R18, UR4, PT ;  /* 0x0000000412007c0c */ /* 0x000fe4000bf46270 */
[----:B------:R-:W-:-:S07]  /*ef60*/  ISETP.GE.AND P1, PT, R22, UR4, PT ;  /* 0x0000000416007c0c */ /* 0x000fce000bf26270 */
[CC--:B0-----:R-:W-:Y:S02]  /*ef70*/  @!P4 LEA R4, P6, R16.reuse, R9.reuse, 0x1 ;  /* 0x000000091004c211 */ /* 0x0c1fe400078c08ff */
[C---:B------:R-:W-:Y:S02]  /*ef80*/  @!P3 LEA R6, P5, R19.reuse, R9, 0x1 ;  /* 0x000000091306b211 */ /* 0x040fe400078a08ff */
[----:B----4-:R-:W-:Y:S02]  /*ef90*/  @!P4 LEA.HI.X R5, R16, R11, R200, 0x1, P6 ;  /* 0x0000000b1005c211 */ /* 0x010fe400030f0cc8 */
        /* <DEDUP_REMOVED lines=9> */
.L_x_1177:
[----:B------:R-:W-:Y:S05]  /*f030*/  BSYNC B1 ;  /* 0x0000000000017941 */ /* 0x000fea0003800000 */
.L_x_1176:
[----:B0---4-:R0:W4:Y:S01]  /*f040*/  SHFL.IDX PT, R11, R3, 0x2, 0x181f ;  /* 0x00581f00030b7f89 */ /* 0x01112200000e0000 */
        /* <DEDUP_REMOVED lines=8> */
[-C--:B0-----:R-:W-:Y:S02]  /*f0d0*/  @!P3 LEA R4, P6, R16, R7.reuse, 0x1 ;  /* 0x000000071004b211 */ /* 0x081fe400078c08ff */
[CC--:B------:R-:W-:Y:S02]  /*f0e0*/  @!P2 LEA R6, P5, R19.reuse, R7.reuse, 0x1 ;  /* 0x000000071306a211 */ /* 0x0c0fe400078a08ff */
[----:B------:R-:W-:Y:S02]  /*f0f0*/  @!P1 LEA R8, P4, R18, R7, 0x1 ;  /* 0x0000000712089211 */ /* 0x000fe400078808ff */
[----:B----4-:R-:W-:Y:S02]  /*f100*/  @!P3 LEA.HI.X R5, R16, R11, R200, 0x1, P6 ;  /* 0x0000000b1005b211 */ /* 0x010fe400030f0cc8 */
        /* <DEDUP_REMOVED lines=8> */
.L_x_1179:
[----:B------:R-:W-:Y:S05]  /*f190*/  BSYNC B1 ;  /* 0x0000000000017941 */ /* 0x000fea0003800000 */
.L_x_1178:
[----:B------:R-:W-:Y:S01]  /*f1a0*/  VIADD R0, R84, 0x60 ;  /* 0x0000006054007836 */ /* 0x000fe20000000000 */
[----:B0--3--:R-:W0:Y:S04]  /*f1b0*/  SHFL.IDX PT, R3, R3, 0x3, 0x181f ;  /* 0x00781f0003037f89 */ /* 0x009e2800000e0000 */
[----:B------:R-:W-:Y:S01]  /*f1c0*/  ISETP.GE.AND P0, PT, R0, R83, PT ;  /* 0x000000530000720c */ /* 0x000fe20003f06270 */
[----:B----4-:R3:W4:-:S12]  /*f1d0*/  SHFL.IDX PT, R11, R82, 0x3, 0x181f ;  /* 0x00781f00520b7f89 */ /* 0x01071800000e0000 */
[----:B---3--:R-:W-:Y:S05]  /*f1e0*/  @P0 BRA `(.L_x_1180) ;  /* 0x0000000c00ac0947 */ /* 0x008fea0003800000 */
[----:B------:R-:W-:Y:S02]  /*f1f0*/  ULDC UR4, c[0x0][0xac8] ;  /* 0x0002b20000047ab9 */ /* 0x000fe40000000800 */
[----:B------:R-:W-:Y:S02]  /*f200*/  ISETP.GE.AND P3, PT, R16, UR4, PT ;  /* 0x0000000410007c0c */ /* 0x000fe4000bf66270 */
[----:B------:R-:W-:Y:S02]  /*f210*/  ISETP.GE.AND P4, PT, R19, UR4, PT ;  /* 0x0000000413007c0c */ /* 0x000fe4000bf86270 */
[----:B------:R-:W-:-:S09]  /*f220*/  ISETP.GE.AND P5, PT, R18, UR4, PT ;  /* 0x0000000412007c0c */ /* 0x000fd2000bfa6270 */
[-C--:B----4-:R-:W-:Y:S02]  /*f230*/  @!P3 LEA R4, P0, R16, R11.reuse, 0x1 ;  /* 0x0000000b1004b211 */ /* 0x090fe400078008ff */
[CC--:B------:R-:W-:Y:S02]  /*f240*/  @!P4 LEA R6, P1, R19.reuse, R11.reuse, 0x1 ;  /* 0x0000000b1306c211 */ /* 0x0c0fe400078208ff */
        /* <DEDUP_REMOVED lines=9> */
[----:B---3--:R-:W-:-:S04]  /*f2e0*/  LEA R4, P0, R22, R11, 0x1 ;  /* 0x0000000b16047211 */ /* 0x008fc800078008ff */
[----:B------:R-:W-:-:S05]  /*f2f0*/  LEA.HI.X R5, R22, R3, R197, 0x1, P0 ;  /* 0x0000000316057211 */ /* 0x000fca00000f0cc5 */
[----:B------:R0:W-:Y:S01]  /*f300*/  ST.E.128 desc[UR52][R4.64], R52 ;  /* 0x0000003404007985 */ /* 0x0001e2000c101d34 */
[----:B------:R-:W-:Y:S05]  /*f310*/  BRA `(.L_x_1180) ;  /* 0x0000000c00607947 */ /* 0x000fea0003800000 */
.L_x_1172:
[----:B------:R-:W-:Y:S01]  /*f320*/  ULDC.64 UR6, c[0x0][0xc00] ;  /* 0x0003000000067ab9 */ /* 0x000fe20000000a00 */
[----:B------:R-:W-:Y:S01]  /*f330*/  ULDC UR4, c[0x0][0xa88] ;  /* 0x0002a20000047ab9 */ /* 0x000fe20000000800 */
[----:B------:R-:W-:Y:S01]  /*f340*/  UISETP.NE.U32.AND UP0, UPT, UR6, URZ, UPT ;  /* 0x0000003f0600728c */ /* 0x000fe2000bf05070 */
[----:B------:R-:W0:Y:S03]  /*f350*/  LDC R11, c[0x0][0xbe8] ;  /* 0x0002fa00ff0b7b82 */ /* 0x000e260000000800 */
[----:B------:R-:W-:-:S03]  /*f360*/  UISETP.NE.AND.EX UP0, UPT, UR7, URZ, UPT, UP0 ;  /* 0x0000003f0700728c */ /* 0x000fc6000bf05300 */
[----:B------:R-:W-:Y:S02]  /*f370*/  ULDC.64 UR6, c[0x0][0xc00] ;  /* 0x0003000000067ab9 */ /* 0x000fe40000000a00 */
[----:B------:R-:W-:Y:S01]  /*f380*/  UIMAD.WIDE UR6, UR42, 0x4, UR6 ;  /* 0x000000042a0678a5 */ /* 0x000fe2000f8e0206 */
[----:B------:R-:W-:-:S05]  /*f390*/  PLOP3.LUT P2, PT, PT, PT, UP0, 0x80, 0x0 ;  /* 0x000000000000781c */ /* 0x000fca0003f4f008 */
[----:B------:R-:W-:Y:S02]  /*f3a0*/  IMAD.U32 R4, RZ, RZ, UR6 ;  /* 0x00000006ff047e24 */ /* 0x000fe4000f8e00ff */
[----:B------:R-:W-:Y:S01]  /*f3b0*/  IMAD.U32 R5, RZ, RZ, UR7 ;  /* 0x00000007ff057e24 */ /* 0x000fe2000f8e00ff */
[----:B------:R-:W-:Y:S02]  /*f3c0*/  ULDC.64 UR6, c[0x0][0xc08] ;  /* 0x0003020000067ab9 */ /* 0x000fe40000000a00 */
[----:B------:R-:W-:Y:S01]  /*f3d0*/  UISETP.NE.U32.AND UP1, UPT, UR6, URZ, UPT ;  /* 0x0000003f0600728c */ /* 0x000fe2000bf25070 */
[----:B------:R-:W-:Y:S02]  /*f3e0*/  IMAD.U32 R0, RZ, RZ, UR4 ;  /* 0x00000004ff007e24 */ /* 0x000fe4000f8e00ff */
[----:B------:R-:W2:Y:S01]  /*f3f0*/  @P2 LDG.E R3, desc[UR52][R4.64] ;  /* 0x0000003404032981 */ /* 0x000ea2000c1e1900 */
[----:B------:R-:W-:-:S06]  /*f400*/  UISETP.NE.AND.EX UP1, UPT, UR7, URZ, UPT, UP1 ;  /* 0x0000003f0700728c */ /* 0x000fcc000bf25310 */
[----:B------:R-:W-:-:S05]  /*f410*/  PLOP3.LUT P3, PT, PT, PT, UP1, 0x80, 0x0 ;  /* 0x000000000000781c */ /* 0x000fca0003f6f018 */
        /* <DEDUP_REMOVED lines=8> */
[----:B------:R-:W-:-:S10]  /*f4a0*/  ISETP.GE.AND P1, PT, R201, 0x80, PT ;  /* 0x00000080c900780c */ /* 0x000fd40003f26270 */
[----:B------:R-:W0:Y:S01]  /*f4b0*/  @P0 LDC R9, c[0x0][0xbec] ;  /* 0x0002fb00ff090b82 */ /* 0x000e220000000800 */
[----:B--2---:R-:W-:Y:S01]  /*f4c0*/  @P2 R2UR UR4, R3 ;  /* 0x00000000030422ca */ /* 0x004fe200000e0000 */
[----:B01----:R-:W-:-:S14]  /*f4d0*/  @P3 BRA `(.L_x_1181) ;  /* 0x0000000000103947 */ /* 0x003fdc0003800000 */
[----:B------:R-:W-:Y:S05]  /*f4e0*/  @!P2 BRA `(.L_x_1181) ;  /* 0x00000000000ca947 */ /* 0x000fea0003800000 */
[----:B------:R-:W2:Y:S04]  /*f4f0*/  LDG.E R3, desc[UR52][R4.64] ;  /* 0x0000003404037981 */ /* 0x000ea8000c1e1900 */
[----:B-----5:R-:W2:Y:S02]  /*f500*/  LDG.E R0, desc[UR52][R4.64+0x4] ;  /* 0x0000043404007981 */ /* 0x020ea4000c1e1900 */
[----:B--2---:R-:W-:-:S07]  /*f510*/  IMAD.IADD R0, R0, 0x1, -R3 ;  /* 0x0000000100007824 */ /* 0x004fce00078e0a03 */
.L_x_1181:
[----:B------:R-:W-:Y:S01]  /*f520*/  USHF.R.S32.HI UR6, URZ, 0x1f, UR42 ;  /* 0x0000001f3f067899 */ /* 0x000fe2000801142a */
[----:B------:R-:W-:Y:S01]  /*f530*/  BSSY B1, `(.L_x_1182) ;  /* 0x000002e000017945 */ /* 0x000fe20003800000 */
[----:B------:R-:W-:Y:S02]  /*f540*/  USHF.R.S32.HI UR9, URZ, 0x1f, UR4 ;  /* 0x0000001f3f097899 */ /* 0x000fe40008011404 */
[----:B------:R-:W-:Y:S02]  /*f550*/  USEL UR11, UR42, URZ, !UP0 ;  /* 0x0000003f2a0b7287 */ /* 0x000fe4000c000000 */
[----:B------:R-:W-:Y:S01]  /*f560*/  USEL UR12, UR6, URZ, !UP0 ;  /* 0x0000003f060c7287 */ /* 0x000fe2000c000000 */
[----:B------:R-:W-:Y:S11]  /*f570*/  @P1 BRA `(.L_x_1183) ;  /* 0x0000000000a41947 */ /* 0x000ff60003800000 */
[----:B------:R-:W0:Y:S01]  /*f580*/  S2R R4, SR_TID.X ;  /* 0x0000000000047919 */ /* 0x000e220000002100 */
[----:B------:R-:W1:Y:S01]  /*f590*/  LDC R5, c[0x0][0xbe8] ;  /* 0x0002fa00ff057b82 */ /* 0x000e620000000800 */
[----:B------:R-:W-:Y:S02]  /*f5a0*/  IMAD.U32 R6, RZ, RZ, UR36 ;  /* 0x00000024ff067e24 */ /* 0x000fe4000f8e00ff */
[----:B-1---5:R-:W-:-:S03]  /*f5b0*/  IMAD R3, R0, R5, RZ ;  /* 0x0000000500037224 */ /* 0x022fc600078e02ff */
[----:B0-----:R-:W-:-:S04]  /*f5c0*/  IADD3 R6, R6, -0x80, R4 ;  /* 0xffffff8006067810 */ /* 0x001fc80007ffe004 */
        /* <DEDUP_REMOVED lines=20> */
[----:B------:R-:W-:-:S04]  /*f710*/  IMAD.U32 R8, RZ, RZ, UR8 ;  /* 0x00000008ff087e24 */ /* 0x000fc8000f8e00ff */
[----:B------:R-:W-:-:S04]  /*f720*/  IMAD.MOV R3, RZ, RZ, -R4 ;  /* 0x000000ffff037224 */ /* 0x000fc800078e0a04 */
[----:B------:R-:W-:Y:S01]  /*f730*/  IMAD R3, R5, R3, R6 ;  /* 0x0000000305037224 */ /* 0x000fe200078e0206 */
[----:B------:R-:W-:Y:S02]  /*f740*/  SHF.R.S32.HI R5, RZ, 0x1f, R4 ;  /* 0x0000001fff057819 */ /* 0x000fe40000011404 */
        /* <DEDUP_REMOVED lines=12> */
.L_x_1183:
[----:B------:R-:W-:Y:S05]  /*f810*/  BSYNC B1 ;  /* 0x0000000000017941 */ /* 0x000fea0003800000 */
.L_x_1182:
[----:B------:R-:W1:Y:S01]  /*f820*/  @P0 LDC R5, c[0x0][0xbf0] ;  /* 0x0002fc00ff050b82 */ /* 0x000e620000000800 */
[----:B------:R-:W-:Y:S01]  /*f830*/  ULDC.64 UR14, c[0x0][0xaa0] ;  /* 0x0002a800000e7ab9 */ /* 0x000fe20000000a00 */
[----:B0-----:R-:W-:Y:S01]  /*f840*/  IMAD R3, R23, 0x20, R192 ;  /* 0x0000002017037824 */ /* 0x001fe200078e02c0 */
[----:B------:R-:W-:Y:S01]  /*f850*/  UIMAD UR8, UR9, UR14, URZ ;  /* 0x0000000e090872a4 */ /* 0x000fe2000f8e023f */
[----:B------:R-:W-:Y:S01]  /*f860*/  BSSY B1, `(.L_x_1184) ;  /* 0x0000041000017945 */ /* 0x000fe20003800000 */
[----:B------:R-:W-:Y:S01]  /*f870*/  UIMAD.WIDE.U32 UR6, UR4, UR14, URZ ;  /* 0x0000000e040672a5 */ /* 0x000fe2000f8e003f */
[----:B------:R-:W-:Y:S01]  /*f880*/  VIADD R8, R3, UR36 ;  /* 0x0000002403087c36 */ /* 0x000fe20008000000 */
[----:B------:R-:W-:-:S03]  /*f890*/  UIMAD UR8, UR4, UR15, UR8 ;  /* 0x0000000f040872a4 */ /* 0x000fc6000f8e0208 */
[----:B------:R-:W-:Y:S01]  /*f8a0*/  ULDC.64 UR14, c[0x0][0xae8] ;  /* 0x0002ba00000e7ab9 */ /* 0x000fe20000000a00 */
[----:B------:R-:W-:Y:S01]  /*f8b0*/  UIADD3 UR7, UR7, UR8, URZ ;  /* 0x0000000807077290 */ /* 0x000fe2000fffe03f */
[----:B------:R-:W-:Y:S01]  /*f8c0*/  @P0 IMAD.HI.U32 R4, R8, R9, RZ ;  /* 0x0000000908040227 */ /* 0x000fe200078e00ff */
[----:B------:R-:W-:Y:S02]  /*f8d0*/  UIMAD UR4, UR10, UR14, URZ ;  /* 0x0000000e0a0472a4 */ /* 0x000fe4000f8e023f */
[----:B------:R-:W-:Y:S01]  /*f8e0*/  UIMAD.WIDE.U32 UR6, UR43, UR14, UR6 ;  /* 0x0000000e2b0672a5 */ /* 0x000fe2000f8e0006 */
[----:B------:R-:W-:Y:S01]  /*f8f0*/  IMAD.MOV.U32 R3, RZ, RZ, R8 ;  /* 0x000000ffff037224 */ /* 0x000fe200078e0008 */
[----:B------:R-:W-:Y:S01]  /*f900*/  UIMAD UR4, UR43, UR15, UR4 ;  /* 0x0000000f2b0472a4 */ /* 0x000fe2000f8e0204 */
[----:B------:R-:W-:-:S03]  /*f910*/  ULDC.64 UR8, c[0x0][0xaf0] ;  /* 0x0002bc0000087ab9 */ /* 0x000fc60000000a00 */
[----:B------:R-:W-:Y:S02]  /*f920*/  UIADD3 UR7, UR7, UR4, URZ ;  /* 0x0000000407077290 */ /* 0x000fe4000fffe03f */
        /* <DEDUP_REMOVED lines=10> */
[----:B------:R-:W-:Y:S01]  /*f9d0*/  IMAD.U32 R4, RZ, RZ, UR6 ;  /* 0x00000006ff047e24 */ /* 0x000fe2000f8e00ff */
[----:B------:R-:W-:Y:S01]  /*f9e0*/  ULDC.64 UR6, c[0x0][0xad8] ;  /* 0x0002b60000067ab9 */ /* 0x000fe20000000a00 */
[----:B------:R-:W-:Y:S02]  /*f9f0*/  IMAD.U32 R5, RZ, RZ, UR4 ;  /* 0x00000004ff057e24 */ /* 0x000fe4000f8e00ff */
[----:B------:R-:W-:Y:S02]  /*fa00*/  IMAD R7, R11, R7, R8 ;  /* 0x000000070b077224 */ /* 0x000fe400078e0208 */
[----:B------:R-:W-:-:S02]  /*fa10*/  IMAD R9, R3, UR9, R6 ;  /* 0x0000000903097c24 */ /* 0x000fc4000f8e0206 */
[----:B------:R-:W-:Y:S01]  /*fa20*/  IMAD.WIDE.U32 R4, R3, UR8, R4 ;  /* 0x0000000803047c25 */ /* 0x000fe2000f8e0004 */
[----:B------:R-:W-:-:S03]  /*fa30*/  SHF.R.S32.HI R3, RZ, 0x1f, R7 ;  /* 0x0000001fff037819 */ /* 0x000fc60000011407 */
[----:B------:R-:W-:Y:S02]  /*fa40*/  IMAD.IADD R5, R5, 0x1, R9 ;  /* 0x0000000105057824 */ /* 0x000fe400078e0209 */
[----:B------:R-:W-:Y:S02]  /*fa50*/  IMAD R6, R3, UR6, RZ ;  /* 0x0000000603067c24 */ /* 0x000fe4000f8e02ff */
[----:B------:R-:W-:Y:S02]  /*fa60*/  VIADD R8, R192, UR36 ;  /* 0x00000024c0087c36 */ /* 0x000fe40008000000 */
[----:B-----5:R-:W-:Y:S02]  /*fa70*/  IMAD R11, R0, R11, RZ ;  /* 0x0000000b000b7224 */ /* 0x020fe400078e02ff */
        /* <DEDUP_REMOVED lines=31> */
.L_x_1185:
[----:B------:R-:W-:Y:S05]  /*fc70*/  BSYNC B1 ;  /* 0x0000000000017941 */ /* 0x000fea0003800000 */
.L_x_1184:
[----:B--23--:R2:W3:Y:S01]  /*fc80*/  SHFL.IDX PT, R5, R3, 0x1, 0x181f ;  /* 0x00381f0003057f89 */ /* 0x00c4e200000e0000 */
[----:B------:R-:W-:Y:S03]  /*fc90*/  BSSY B1, `(.L_x_1186) ;  /* 0x0000014000017945 */ /* 0x000fe60003800000 */
[----:B-1----:R2:W1:Y:S01]  /*fca0*/  SHFL.IDX PT, R7, R6, 0x1, 0x181f ;  /* 0x00381f0006077f89 */ /* 0x00246200000e0000 */
        /* <DEDUP_REMOVED lines=8> */
[----:B---3--:R-:W-:Y:S02]  /*fd30*/  @!P4 LEA.HI.X R13, R16, R5, R200, 0x1, P6 ;  /* 0x00000005100dc211 */ /* 0x008fe400030f0cc8 */
        /* <DEDUP_REMOVED lines=9> */
.L_x_1187:
[----:B------:R-:W-:Y:S05]  /*fdd0*/  BSYNC B1 ;  /* 0x0000000000017941 */ /* 0x000fea0003800000 */
.L_x_1186:
[----:B---34-:R3:W4:Y:S01]  /*fde0*/  SHFL.IDX PT, R5, R3, 0x2, 0x181f ;  /* 0x00581f0003057f89 */ /* 0x01872200000e0000 */
        /* <DEDUP_REMOVED lines=11> */
[----:B----4-:R-:W-:Y:S02]  /*fea0*/  @!P3 LEA.HI.X R13, R16, R5, R200, 0x1, P6 ;  /* 0x00000005100db211 */ /* 0x010fe400030f0cc8 */
        /* <DEDUP_REMOVED lines=8> */
.L_x_1189:
[----:B------:R-:W-:Y:S05]  /*ff30*/  BSYNC B1 ;  /* 0x0000000000017941 */ /* 0x000fea0003800000 */
.L_x_1188:
[----:B------:R-:W-:Y:S01]  /*ff40*/  VIADD R0, R8, 0x60 ;  /* 0x0000006008007836 */ /* 0x000fe20000000000 */
[----:B0-23--:R-:W0:Y:S04]  /*ff50*/  SHFL.IDX PT, R3, R3, 0x3, 0x181f ;  /* 0x00781f0003037f89 */ /* 0x00de2800000e0000 */
[----:B------:R-:W-:Y:S01]  /*ff60*/  ISETP.GE.AND P0, PT, R0, R11, PT ;  /* 0x0000000b0000720c */ /* 0x000fe20003f06270 */
[----:B-1--4-:R1:W2:-:S12]  /*ff70*/  SHFL.IDX PT, R5, R6, 0x3, 0x181f ;  /* 0x00781f0006057f89 */ /* 0x01229800000e0000 */
[----:B-1----:R-:W-:Y:S05]  /*ff80*/  @P0 BRA `(.L_x_1180) ;  /* 0x0000000000440947 */ /* 0x002fea0003800000 */
[----:B------:R-:W-:Y:S02]  /*ff90*/  ULDC UR4, c[0x0][0xac8] ;  /* 0x0002b20000047ab9 */ /* 0x000fe40000000800 */
[----:B------:R-:W-:Y:S02]  /*ffa0*/  ISETP.GE.AND P3, PT, R16, UR4, PT ;  /* 0x0000000410007c0c */ /* 0x000fe4000bf66270 */
[----:B------:R-:W-:Y:S02]  /*ffb0*/  ISETP.GE.AND P2, PT, R19, UR4, PT ;  /* 0x0000000413007c0c */ /* 0x000fe4000bf46270 */
[----:B------:R-:W-:Y:S02]  /*ffc0*/  ISETP.GE.AND P1, PT, R18, UR4, PT ;  /* 0x0000000412007c0c */ /* 0x000fe4000bf26270 */
[----:B------:R-:W-:-:S07]  /*ffd0*/  ISETP.GE.AND P0, PT, R22, UR4, PT ;  /* 0x0000000416007c0c */ /* 0x000fce000bf06270 */
[-C--:B--2---:R-:W-:Y:S02]  /*ffe0*/  @!P3 LEA R6, P6, R16, R5.reuse, 0x1 ;  /* 0x000000051006b211 */ /* 0x084fe400078c08ff */
        /* <DEDUP_REMOVED lines=11> */
.L_x_1180:
[----:B------:R-:W-:Y:S05]  /*100a0*/  BSYNC B0 ;  /* 0x0000000000007941 */ /* 0x000fea0003800000 */
.L_x_1171:
[----:B------:R-:W-:Y:S02]  /*100b0*/  ULDC UR4, c[0x0][0xc3c] ;  /* 0x00030f0000047ab9 */ /* 0x000fe40000000800 */
[----:B------:R-:W-:-:S06]  /*100c0*/  UISETP.GE.AND UP0, UPT, UR48, UR4, UPT ;  /* 0x000000043000728c */ /* 0x000fcc000bf06270 */
[----:B------:R-:W-:-:S13]  /*100d0*/  PLOP3.LUT P0, PT, PT, PT, UP0, 0x80, 0x0 ;  /* 0x000000000000781c */ /* 0x000fda0003f0f008 */
[----:B------:R-:W-:Y:S05]  /*100e0*/  @!P0 BRA `(.L_x_1190) ;  /* 0xffffff0c00588947 */ /* 0x000fea000383ffff */
[----:B------:R-:W-:Y:S05]  /*100f0*/  EXIT ;  /* 0x000000000000794d */ /* 0x000fea0003800000 */
.L_x_1085:
[----:B------:R-:W-:-:S08]  /*10100*/  NOP ;  /* 0x0000000000007918 */ /* 0x000fd00000000000 */
[----:B------:R-:W0:-:S00]  /*10110*/  USETMAXREG.DEALLOC.CTAPOOL 0x18 ;  /* 0x00000018000079c8 */ /* 0x000e0000080e0500 */
[----:B0-----:R-:W2:Y:S01]  /*10120*/  LDL.LU R2, [R1+0x18] ;  /* 0x0000180001027983 */ /* 0x001ea20000300800 */
[----:B------:R-:W-:Y:S01]  /*10130*/  LOP3.LUT R0, R0, 0x3, RZ, 0xc0, !PT ;  /* 0x0000000300007812 */ /* 0x000fe200078ec0ff */
[----:B------:R-:W-:-:S05]  /*10140*/  IMAD.MOV.U32 R6, RZ, RZ, RZ ;  /* 0x000000ffff067224 */ /* 0x000fca00078e00ff */
[----:B------:R-:W0:Y:S02]  /*10150*/  SHFL.IDX PT, R0, R0, RZ, 0x1f ;  /* 0x00001fff00007589 */ /* 0x000e2400000e0000 */
[----:B0-----:R-:W-:Y:S02]  /*10160*/  ISETP.NE.AND P0, PT, R0, RZ, PT ;  /* 0x000000ff0000720c */ /* 0x001fe40003f05270 */
        /* <DEDUP_REMOVED lines=15> */
.L_x_1191:
[----:B------:R-:W1:Y:S01]  /*10260*/  S2R R0, SR_TID.X ;  /* 0x0000000000007919 */ /* 0x000e620000002100 */
[----:B------:R-:W-:Y:S01]  /*10270*/  ULDC UR4, c[0x0][0xc3c] ;  /* 0x00030f0000047ab9 */ /* 0x000fe20000000800 */
[----:B-1----:R-:W-:-:S04]  /*10280*/  LOP3.LUT R5, R0, 0x1f, RZ, 0xc0, !PT ;  /* 0x0000001f00057812 */ /* 0x002fc800078ec0ff */
[----:B------:R-:W-:-:S04]  /*10290*/  ISETP.NE.AND P0, PT, R5, 0x1f, PT ;  /* 0x0000001f0500780c */ /* 0x000fc80003f05270 */
[----:B------:R-:W-:-:S13]  /*102a0*/  ISETP.GE.OR P1, PT, R5, UR4, !P0 ;  /* 0x0000000405007c0c */ /* 0x000fda000c726670 */
[----:B0-----:R-:W0:Y:S02]  /*102b0*/  @!P1 LDC.64 R2, c[0x0][0xc80] ;  /* 0x00032000ff029b82 */ /* 0x001e240000000a00 */
        /* <DEDUP_REMOVED lines=18> */
[----:B------:R-:W1:Y:S02]  /*103e0*/  SHFL.UP PT, R2, R3, 0x8, RZ ;  /* 0x0500000003027989 */ /* 0x000e6400000e00ff */
[----:B-1----:R-:W-:-:S05]  /*103f0*/  SEL R2, R2, RZ, P4 ;  /* 0x000000ff02027207 */ /* 0x002fca0002000000 */
[----:B------:R-:W-:-:S05]  /*10400*/  IMAD.IADD R2, R3, 0x1, R2 ;  /* 0x0000000103027824 */ /* 0x000fca00078e0202 */
[----:B------:R-:W1:Y:S02]  /*10410*/  SHFL.UP PT, R4, R2, 0x10, RZ ;  /* 0x0600000002047989 */ /* 0x000e6400000e00ff */
[----:B-1----:R-:W-:-:S05]  /*10420*/  SEL R7, R4, RZ, P5 ;  /* 0x000000ff04077207 */ /* 0x002fca0002800000 */
[----:B------:R-:W-:Y:S02]  /*10430*/  IMAD.IADD R10, R2, 0x1, R7 ;  /* 0x00000001020a7824 */ /* 0x000fe400078e0207 */
[----:B------:R-:W1:Y:S03]  /*10440*/  LDC R7, c[0x0][0xc38] ;  /* 0x00030e00ff077b82 */ /* 0x000e660000000800 */
        /* <DEDUP_REMOVED lines=10> */
.L_x_1197:
        /* <DEDUP_REMOVED lines=14> */
.L_x_1196:
[----:B------:R-:W-:Y:S05]  /*105d0*/  BSYNC B0 ;  /* 0x0000000000007941 */ /* 0x000fea0003800000 */
.L_x_1195:
        /* <DEDUP_REMOVED lines=22> */
.L_x_1193:
[----:B------:R-:W-:Y:S01]  /*10740*/  IMAD.IADD R11, R9, 0x1, -R8 ;  /* 0x00000001090b7824 */ /* 0x000fe200078e0a08 */
[----:B------:R-:W-:-:S03]  /*10750*/  ULDC.64 UR4, c[0x0][0xc90] ;  /* 0x0003240000047ab9 */ /* 0x000fc60000000a00 */
[----:B------:R-:W-:-:S05]  /*10760*/  IMAD R3, R10, R7, R11 ;  /* 0x000000070a037224 */ /* 0x000fca00078e020b */
[----:B------:R-:W-:-:S13]  /*10770*/  ISETP.GT.AND P0, PT, R3, R0, PT ;  /* 0x000000000300720c */ /* 0x000fda0003f04270 */
[----:B------:R-:W-:Y:S02]  /*10780*/  VOTEU.ANY UR7, UPT, !P0 ;  /* 0x0000000000077886 */ /* 0x000fe400040e0100 */
[----:B------:R-:W-:-:S04]  /*10790*/  UPOPC UR6, UR7 ;  /* 0x00000007000672bf */ /* 0x000fc80008000000 */
[----:B------:R-:W-:-:S04]  /*107a0*/  UIADD3 UR44, UR6, UR44, URZ ;  /* 0x0000002c062c7290 */ /* 0x000fc8000fffe03f */
[----:B------:R-:W-:-:S06]  /*107b0*/  UIMAD.WIDE UR4, UR44, 0x4, UR4 ;  /* 0x000000042c0478a5 */ /* 0x000fcc000f8e0204 */
[----:B------:R-:W-:Y:S02]  /*107c0*/  IMAD.U32 R2, RZ, RZ, UR4 ;  /* 0x00000004ff027e24 */ /* 0x000fe4000f8e00ff */
[----:B------:R-:W-:-:S05]  /*107d0*/  IMAD.U32 R3, RZ, RZ, UR5 ;  /* 0x00000005ff037e24 */ /* 0x000fca000f8e00ff */
[----:B------:R-:W2:Y:S01]  /*107e0*/  LDG.E R9, desc[UR52][R2.64] ;  /* 0x0000003402097981 */ /* 0x000ea2000c1e1900 */
[----:B------:R-:W-:Y:S01]  /*107f0*/  IMAD.U32 R15, RZ, RZ, UR6 ;  /* 0x00000006ff0f7e24 */ /* 0x000fe2000f8e00ff */
[----:B------:R-:W-:-:S04]  /*10800*/  ISETP.NE.AND P0, PT, RZ, UR7, PT ;  /* 0x00000007ff007c0c */ /* 0x000fc8000bf05270 */
[----:B------:R-:W2:Y:S02]  /*10810*/  SHFL.IDX PT, R6, R6, R15, 0x1f ;  /* 0x00001f0f06067589 */ /* 0x000ea400000e0000 */
[----:B--2---:R-:W-:-:S05]  /*10820*/  IMAD R8, R6, R9, RZ ;  /* 0x0000000906087224 */ /* 0x004fca00078e02ff */
[----:B------:R-:W-:-:S04]  /*10830*/  IABS R12, R8 ;  /* 0x00000008000c7213 */ /* 0x000fc80000000000 */
[----:B------:R-:W0:Y:S08]  /*10840*/  I2F.RP R13, R12 ;  /* 0x0000000c000d7306 */ /* 0x000e300000209400 */
[----:B0-----:R-:W0:Y:S02]  /*10850*/  MUFU.RCP R13, R13 ;  /* 0x0000000d000d7308 */ /* 0x001e240000001000 */
[----:B0-----:R-:W-:-:S06]  /*10860*/  VIADD R14, R13, 0xffffffe ;  /* 0x0ffffffe0d0e7836 */ /* 0x001fcc0000000000 */
[----:B------:R-:W0:Y:S02]  /*10870*/  F2I.FTZ.U32.TRUNC.NTZ R3, R14 ;  /* 0x0000000e00037305 */ /* 0x000e24000021f000 */
[----:B0-----:R-:W-:Y:S01]  /*10880*/  IMAD.MOV R17, RZ, RZ, -R3 ;  /* 0x000000ffff117224 */ /* 0x001fe200078e0a03 */
[----:B------:R-:W-:Y:S06]  /*10890*/  @!P0 BRA `(.L_x_1198) ;  /* 0x00000000000c8947 */ /* 0x000fec0003800000 */
[----:B------:R-:W-:-:S06]  /*108a0*/  UIADD3 UR4, UR6, -0x1, URZ ;  /* 0xffffffff06047890 */ /* 0x000fcc000fffe03f */
[----:B------:R-:W-:-:S05]  /*108b0*/  IMAD.U32 R13, RZ, RZ, UR4 ;  /* 0x00000004ff0d7e24 */ /* 0x000fca000f8e00ff */
[----:B------:R0:W1:Y:S02]  /*108c0*/  SHFL.IDX PT, R4, R10, R13, 0x1f ;  /* 0x00001f0d0a047589 */ /* 0x00006400000e0000 */
.L_x_1198:
[----:B-1----:R-:W-:Y:S02]  /*108d0*/  IMAD R4, R4, R7, R11 ;  /* 0x0000000704047224 */ /* 0x002fe400078e020b */
        /* <DEDUP_REMOVED lines=19> */
[----:B------:R-:W-:-:S05]  /*10a10*/  @!P1 LOP3.LUT R2, RZ, R8, RZ, 0x33, !PT ;  /* 0x00000008ff029212 */ /* 0x000fca00078e33ff */
[----:B------:R-:W-:Y:S02]  /*10a20*/  IMAD R0, R9, R2, RZ ;  /* 0x0000000209007224 */ /* 0x000fe400078e02ff */
[----:B------:R-:W-:Y:S02]  /*10a30*/  IMAD.MOV R2, RZ, RZ, -R2 ;  /* 0x000000ffff027224 */ /* 0x000fe400078e0a02 */
[----:B-1----:R-:W-:Y:S02]  /*10a40*/  IMAD.MOV R4, RZ, RZ, -R0 ;  /* 0x000000ffff047224 */ /* 0x002fe400078e0a00 */
[----:B------:R-:W-:Y:S02]  /*10a50*/  IMAD R8, R8, R2, R11 ;  /* 0x0000000208087224 */ /* 0x000fe400078e020b */
[----:B------:R-:W-:Y:S01]  /*10a60*/  IMAD.MOV.U32 R2, RZ, RZ, RZ ;  /* 0x000000ffff027224 */ /* 0x000fe200078e00ff */
[----:B------:R-:W-:-:S04]  /*10a70*/  VIADDMNMX R7, R4, R7, R9, PT ;  /* 0x0000000704077246 */ /* 0x000fc80003800109 */
[-C--:B------:R-:W-:Y:S02]  /*10a80*/  IABS R4, R7.reuse ;  /* 0x0000000700047213 */ /* 0x080fe40000000000 */
[----:B0-----:R-:W-:Y:S02]  /*10a90*/  IABS R10, R7 ;  /* 0x00000007000a7213 */ /* 0x001fe40000000000 */
[----:B------:R-:W0:Y:S08]  /*10aa0*/  I2F.RP R9, R4 ;  /* 0x0000000400097306 */ /* 0x000e300000209400 */
[----:B0-----:R-:W0:Y:S02]  /*10ab0*/  MUFU.RCP R9, R9 ;  /* 0x0000000900097308 */ /* 0x001e240000001000 */
[----:B0-----:R-:W-:Y:S01]  /*10ac0*/  VIADD R3, R9, 0xffffffe ;  /* 0x0ffffffe09037836 */ /* 0x001fe20000000000 */
[----:B------:R-:W-:-:S05]  /*10ad0*/  IABS R9, R8 ;  /* 0x0000000800097213 */ /* 0x000fca0000000000 */
[----:B------:R-:W0:Y:S02]  /*10ae0*/  F2I.FTZ.U32.TRUNC.NTZ R3, R3 ;  /* 0x0000000300037305 */ /* 0x000e24000021f000 */
[----:B0-----:R-:W-:-:S04]  /*10af0*/  IMAD.MOV R11, RZ, RZ, -R3 ;  /* 0x000000ffff0b7224 */ /* 0x001fc800078e0a03 */
[----:B------:R-:W-:-:S04]  /*10b00*/  IMAD R11, R11, R4, RZ ;  /* 0x000000040b0b7224 */ /* 0x000fc800078e02ff */
[----:B------:R-:W-:-:S04]  /*10b10*/  IMAD.HI.U32 R2, R3, R11, R2 ;  /* 0x0000000b03027227 */ /* 0x000fc800078e0002 */
        /* <DEDUP_REMOVED lines=9> */
[----:B------:R-:W-:Y:S01]  /*10bb0*/  ISETP.GE.AND P2, PT, R3, RZ, PT ;  /* 0x000000ff0300720c */ /* 0x000fe20003f46270 */
[----:B------:R-:W-:-:S06]  /*10bc0*/  IMAD.IADD R3, R8, 0x1, R0 ;  /* 0x0000000108037824 */ /* 0x000fcc00078e0200 */
[----:B------:R-:W-:-:S06]  /*10bd0*/  @P0 VIADD R2, R2, 0x1 ;  /* 0x0000000102020836 */ /* 0x000fcc0000000000 */
[----:B------:R-:W-:Y:S01]  /*10be0*/  @!P2 IMAD.MOV R2, RZ, RZ, -R2 ;  /* 0x000000ffff02a224 */ /* 0x000fe200078e0a02 */
[----:B------:R-:W-:Y:S01]  /*10bf0*/  @!P1 LOP3.LUT R2, RZ, R7, RZ, 0x33, !PT ;  /* 0x00000007ff029212 */ /* 0x000fe200078e33ff */
[----:B------:R-:W-:-:S04]  /*10c00*/  IMAD.MOV R7, RZ, RZ, -R7 ;  /* 0x000000ffff077224 */ /* 0x000fc800078e0a07 */
[----:B------:R-:W-:-:S05]  /*10c10*/  IMAD R3, R2, R7, R3 ;  /* 0x0000000702037224 */ /* 0x000fca00078e0203 */
[----:B------:R-:W-:Y:S02]  /*10c20*/  R2UR UR36, R3 ;  /* 0x00000000032472ca */ /* 0x000fe400000e0000 */
[----:B------:R-:W-:-:S05]  /*10c30*/  LOP3.LUT R3, RZ, R2, RZ, 0x33, !PT ;  /* 0x00000002ff037212 */ /* 0x000fca00078e33ff */
[----:B------:R-:W-:-:S05]  /*10c40*/  IMAD.IADD R0, R6, 0x1, R3 ;  /* 0x0000000106007824 */ /* 0x000fca00078e0203 */
[----:B------:R1:W-:Y:S01]  /*10c50*/  STL [R1+0x24], R0 ;  /* 0x0000240001007387 */ /* 0x0003e20000100800 */
[----:B------:R-:W-:Y:S05]  /*10c60*/  BRA `(.L_x_1199) ;  /* 0x00000000000c7947 */ /* 0x000fea0003800000 */
.L_x_1194:
[----:B------:R0:W-:Y:S01]  /*10c70*/  STL [R1+0x20], R0 ;  /* 0x0000200001007387 */ /* 0x0001e20000100800 */
[----:B------:R-:W-:-:S03]  /*10c80*/  UMOV UR36, URZ ;  /* 0x0000003f00247c82 */ /* 0x000fc60008000000 */
[----:B------:R0:W-:Y:S02]  /*10c90*/  STL [R1+0x24], RZ ;  /* 0x000024ff01007387 */ /* 0x0001e40000100800 */
.L_x_1199:
[----:B------:R-:W2:Y:S04]  /*10ca0*/  LDL R2, [R1+0x24] ;  /* 0x0000240001027983 */ /* 0x000ea80000100800 */
[----:B------:R-:W3:Y:S01]  /*10cb0*/  LDL R4, [R1+0x20] ;  /* 0x0000200001047983 */ /* 0x000ee20000100800 */
[----:B------:R-:W-:-:S13]  /*10cc0*/  ISETP.NE.AND P0, PT, R5, RZ, PT ;  /* 0x000000ff0500720c */ /* 0x000fda0003f05270 */
[----:B------:R-:W4:Y:S01]  /*10cd0*/  @!P0 S2R R3, SR_CgaCtaId ;  /* 0x0000000000038919 */ /* 0x000f220000008800 */
[----:B01----:R-:W-:Y:S01]  /*10ce0*/  @!P0 MOV R0, 0x400 ;  /* 0x0000040000008802 */ /* 0x003fe20000000f00 */
[----:B------:R-:W-:Y:S02]  /*10cf0*/  IMAD.U32 R6, RZ, RZ, UR36 ;  /* 0x00000024ff067e24 */ /* 0x000fe4000f8e00ff */
[----:B------:R-:W-:Y:S01]  /*10d00*/  IMAD.U32 R7, RZ, RZ, UR44 ;  /* 0x0000002cff077e24 */ /* 0x000fe2000f8e00ff */
[----:B----4-:R-:W-:Y:S01]  /*10d10*/  @!P0 LEA R0, R3, R0, 0x18 ;  /* 0x0000000003008211 */ /* 0x010fe200078ec0ff */
[----:B--2---:R-:W-:-:S05]  /*10d20*/  IMAD.MOV.U32 R5, RZ, RZ, R2 ;  /* 0x000000ffff057224 */ /* 0x004fca00078e0002 */
[----:B---3--:R0:W-:Y:S01]  /*10d30*/  @!P0 STS.128 [R0+0x284d0], R4 ;  /* 0x0284d00400008388 */ /* 0x0081e20000000c00 */
[----:B------:R-:W-:Y:S06]  /*10d40*/  BAR.ARV 0x5, 0x180 ;  /* 0x0146000000007b1d */ /* 0x000fec0000002000 */
.L_x_1192:
[----:B0-----:R-:W-:Y:S01]  /*10d50*/  IMAD.MOV.U32 R0, RZ, RZ, 0x1 ;  /* 0x00000001ff007424 */ /* 0x001fe200078e00ff */
[----:B------:R-:W-:Y:S01]  /*10d60*/  ULDC UR4, c[0x0][0xc3c] ;  /* 0x00030f0000047ab9 */ /* 0x000fe20000000800 */
[----:B------:R0:W-:Y:S01]  /*10d70*/  STL [R1], RZ ;  /* 0x000000ff01007387 */ /* 0x0001e20000100800 */
[----:B------:R-:W-:-:S03]  /*10d80*/  UISETP.GE.AND UP0, UPT, UR44, UR4, UPT ;  /* 0x000000042c00728c */ /* 0x000fc6000bf06270 */
[----:B------:R0:W-:Y:S03]  /*10d90*/  STL [R1+0x8], R0 ;  /* 0x0000080001007387 */ /* 0x0001e60000100800 */
[----:B------:R-:W-:Y:S01]  /*10da0*/  PLOP3.LUT P0, PT, PT, PT, UP0, 0x80, 0x0 ;  /* 0x000000000000781c */ /* 0x000fe20003f0f008 */
[----:B------:R0:W-:-:S12]  /*10db0*/  STL [R1+0x34], RZ ;  /* 0x000034ff01007387 */ /* 0x0001d80000100800 */
[----:B0-----:R-:W-:Y:S05]  /*10dc0*/  @P0 BRA `(.L_x_1200) ;  /* 0x0000004c00f40947 */ /* 0x001fea0003800000 */
[----:B------:R-:W1:Y:S01]  /*10dd0*/  S2R R7, SR_TID.X ;  /* 0x0000000000077919 */ /* 0x000e620000002100 */
[----:B------:R-:W0:Y:S01]  /*10de0*/  S2UR UR5, SR_CgaCtaId ;  /* 0x00000000000579c3 */ /* 0x000e220000008800 */
[----:B------:R-:W-:Y:S01]  /*10df0*/  UMOV UR4, 0x400 ;  /* 0x0000040000047882 */ /* 0x000fe20000000000 */
[----:B------:R-:W-:Y:S01]  /*10e00*/  ULDC UR41, c[0x0][0xc] ;  /* 0x0000030000297ab9 */ /* 0x000fe20000000800 */
[----:B------:R-:W-:Y:S02]  /*10e10*/  ULOP3.LUT UR39, UR38, 0x1, URZ, 0xfc, !UPT ;  /* 0x0000000126277892 */ /* 0x000fe4000f8efc3f */
[----:B------:R-:W-:Y:S01]  /*10e20*/  ULOP3.LUT UR43, UR38, 0x2, URZ, 0xfc, !UPT ;  /* 0x00000002262b7892 */ /* 0x000fe2000f8efc3f */
[----:B------:R-:W-:Y:S01]  /*10e30*/  ULDC.64 UR46, c[0x0][0x198] ;  /* 0x00006600002e7ab9 */ /* 0x000fe20000000a00 */
[----:B0-----:R-:W-:-:S06]  /*10e40*/  ULEA UR4, UR5, UR4, 0x18 ;  /* 0x0000000405047291 */ /* 0x001fcc000f8ec03f */
[----:B------:R-:W-:Y:S01]  /*10e50*/  IMAD.U32 R17, RZ, RZ, UR4 ;  /* 0x00000004ff117e24 */ /* 0x000fe2000f8e00ff */
[C---:B-1----:R-:W-:Y:S01]  /*10e60*/  LOP3.LUT R4, R7.reuse, 0x7f, RZ, 0xc0, !PT ;  /* 0x0000007f07047812 */ /* 0x042fe200078ec0ff */
[C---:B------:R-:W-:Y:S01]  /*10e70*/  IMAD.SHL.U32 R0, R7.reuse, 0x40, RZ ;  /* 0x0000004007007824 */ /* 0x040fe200078e00ff */
        /* <DEDUP_REMOVED lines=31> */
[----:B------:R-:W-:Y:S01]  /*11070*/  IMAD.MOV.U32 R0, RZ, RZ, 0x1 ;  /* 0x00000001ff007424 */ /* 0x000fe200078e00ff */
[----:B------:R-:W-:Y:S04]  /*11080*/  STL [R1+0x30], R2 ;  /* 0x0000300201007387 */ /* 0x000fe80000100800 */
[----:B------:R-:W-:Y:S04]  /*11090*/  STL [R1+0x34], RZ ;  /* 0x000034ff01007387 */ /* 0x000fe80000100800 */
[----:B------:R-:W-:Y:S04]  /*110a0*/  STL [R1+0x2c], R4 ;  /* 0x00002c0401007387 */ /* 0x000fe80000100800 */
[----:B------:R0:W-:Y:S04]  /*110b0*/  STL [R1+0x8], R0 ;  /* 0x0000080001007387 */ /* 0x0001e80000100800 */
[----:B------:R1:W-:Y:S01]  /*110c0*/  STL [R1], RZ ;  /* 0x000000ff01007387 */ /* 0x0003e20000100800 */
[----:B0-----:R-:W-:-:S07]  /*110d0*/  LOP3.LUT R0, R3, 0x80, RZ, 0xfc, !PT ;  /* 0x0000008003007812 */ /* 0x001fce00078efcff */
.L_x_1277:
[----:B------:R-:W-:Y:S01]  /*110e0*/  ULDC.64 UR4, c[0x0][0xa28] ;  /* 0x00028a0000047ab9 */ /* 0x000fe20000000a00 */
[----:B------:R-:W-:Y:S01]  /*110f0*/  IMAD.MOV.U32 R0, RZ, RZ, RZ ;  /* 0x000000ffff007224 */ /* 0x000fe200078e00ff */
[----:B------:R-:W-:Y:S01]  /*11100*/  UISETP.NE.U32.AND UP0, UPT, UR4, URZ, UPT ;  /* 0x0000003f0400728c */ /* 0x000fe2000bf05070 */
[----:B------:R-:W-:Y:S01]  /*11110*/  ULDC.64 UR8, c[0x0][0xa18] ;  /* 0x0002860000087ab9 */ /* 0x000fe20000000a00 */
[----:B------:R-:W-:Y:S02]  /*11120*/  ULDC.64 UR6, c[0x0][0xa00] ;  /* 0x0002800000067ab9 */ /* 0x000fe40000000a00 */
[----:B------:R-:W-:Y:S01]  /*11130*/  UISETP.NE.AND.EX UP0, UPT, UR5, URZ, UPT, UP0 ;  /* 0x0000003f0500728c */ /* 0x000fe2000bf05300 */
[----:B0-2---:R-:W-:Y:S01]  /*11140*/  IMAD.MOV.U32 R4, RZ, RZ, RZ ;  /* 0x000000ffff047224 */ /* 0x005fe200078e00ff */
[----:B------:R-:W-:-:S04]  /*11150*/  ULDC.64 UR10, c[0x0][0xa20] ;  /* 0x00028800000a7ab9 */ /* 0x000fc80000000a00 */
[----:B------:R-:W-:-:S05]  /*11160*/  PLOP3.LUT P0, PT, PT, PT, UP0, 0x80, 0x0 ;  /* 0x000000000000781c */ /* 0x000fca0003f0f008 */
[----:B------:R-:W-:Y:S02]  /*11170*/  @UP0 ULDC.64 UR4, c[0x0][0xa28] ;  /* 0x00028a0000040ab9 */ /* 0x000fe40000000a00 */
[----:B------:R-:W-:-:S06]  /*11180*/  @UP0 UIMAD.WIDE UR4, UR44, 0x4, UR4 ;  /* 0x000000042c0408a5 */ /* 0x000fcc000f8e0204 */
[----:B------:R-:W-:Y:S02]  /*11190*/  IMAD.U32 R2, RZ, RZ, UR4 ;  /* 0x00000004ff027e24 */ /* 0x000fe4000f8e00ff */
[----:B------:R-:W-:Y:S01]  /*111a0*/  IMAD.U32 R3, RZ, RZ, UR5 ;  /* 0x00000005ff037e24 */ /* 0x000fe2000f8e00ff */
[----:B------:R-:W-:Y:S01]  /*111b0*/  ULDC.64 UR4, c[0x0][0xa00] ;  /* 0x0002800000047ab9 */ /* 0x000fe20000000a00 */
[----:B------:R-:W-:-:S03]  /*111c0*/  UISETP.NE.U32.AND UP0, UPT, UR8, URZ, UPT ;  /* 0x0000003f0800728c */ /* 0x000fc6000bf05070 */
[----:B------:R0:W5:Y:S01]  /*111d0*/  @P0 LDG.E R0, desc[UR52][R2.64] ;  /* 0x0000003402000981 */ /* 0x000162000c1e1900 */
[----:B------:R-:W-:Y:S01]  /*111e0*/  ISETP.NE.U32.AND P0, PT, RZ, UR4, PT ;  /* 0x00000004ff007c0c */ /* 0x000fe2000bf05070 */
[----:B------:R-:W-:Y:S02]  /*111f0*/  UISETP.NE.AND.EX UP0, UPT, UR9, URZ, UPT, UP0 ;  /* 0x0000003f0900728c */ /* 0x000fe4000bf05300 */
[----:B------:R-:W-:Y:S01]  /*11200*/  UIMAD.WIDE UR6, UR44, 0x4, UR6 ;  /* 0x000000042c0678a5 */ /* 0x000fe2000f8e0206 */
[----:B------:R-:W-:Y:S01]  /*11210*/  ISETP.NE.AND.EX P0, PT, RZ, UR5, PT, P0 ;  /* 0x00000005ff007c0c */ /* 0x000fe2000bf05300 */
[----:B------:R-:W-:Y:S01]  /*11220*/  ULDC.64 UR4, c[0x0][0xa08] ;  /* 0x0002820000047ab9 */ /* 0x000fe20000000a00 */
[----:B------:R-:W-:Y:S01]  /*11230*/  ULDC.64 UR8, c[0x0][0xa08] ;  /* 0x0002820000087ab9 */ /* 0x000fe20000000a00 */
[----:B------:R-:W-:Y:S01]  /*11240*/  ISETP.NE.U32.AND P1, PT, RZ, UR4, PT ;  /* 0x00000004ff007c0c */ /* 0x000fe2000bf25070 */
[----:B------:R-:W-:Y:S01]  /*11250*/  UIMAD.WIDE UR8, UR44, 0x4, UR8 ;  /* 0x000000042c0878a5 */ /* 0x000fe2000f8e0208 */
[----:B0-----:R-:W-:-:S02]  /*11260*/  IMAD.U32 R2, RZ, RZ, UR6 ;  /* 0x00000006ff027e24 */ /* 0x001fc4000f8e00ff */
[----:B------:R-:W-:Y:S01]  /*11270*/  ISETP.NE.AND.EX P1, PT, RZ, UR5, PT, P1 ;  /* 0x00000005ff007c0c */ /* 0x000fe2000bf25310 */
[----:B------:R-:W-:Y:S01]  /*11280*/  IMAD.U32 R3, RZ, RZ, UR7 ;  /* 0x00000007ff037e24 */ /* 0x000fe2000f8e00ff */
[----:B------:R-:W-:Y:S01]  /*11290*/  @UP0 ULDC.64 UR4, c[0x0][0xa18] ;  /* 0x0002860000040ab9 */ /* 0x000fe20000000a00 */
[----:B------:R-:W-:Y:S01]  /*112a0*/  PLOP3.LUT P3, PT, PT, PT, UP0, 0x80, 0x0 ;  /* 0x000000000000781c */ /* 0x000fe20003f6f008 */
[----:B------:R-:W-:Y:S02]  /*112b0*/  @UP0 UIMAD.WIDE UR4, UR44, 0x4, UR4 ;  /* 0x000000042c0408a5 */ /* 0x000fe4000f8e0204 */
[----:B------:R0:W2:Y:S02]  /*112c0*/  @P0 LDG.E R5, desc[UR52][R2.64] ;  /* 0x0000003402050981 */ /* 0x0000a4000c1e1900 */
[----:B0-----:R-:W-:Y:S02]  /*112d0*/  IMAD.U32 R2, RZ, RZ, UR8 ;  /* 0x00000008ff027e24 */ /* 0x001fe4000f8e00ff */
[----:B------:R-:W-:-:S05]  /*112e0*/  IMAD.U32 R3, RZ, RZ, UR9 ;  /* 0x00000009ff037e24 */ /* 0x000fca000f8e00ff */
[----:B------:R0:W5:Y:S02]  /*112f0*/  @P1 LDG.E R4, desc[UR52][R2.64] ;  /* 0x0000003402041981 */ /* 0x000164000c1e1900 */
[----:B0-----:R-:W-:Y:S02]  /*11300*/  IMAD.U32 R2, RZ, RZ, UR4 ;  /* 0x00000004ff027e24 */ /* 0x001fe4000f8e00ff */
[----:B------:R-:W-:Y:S01]  /*11310*/  IMAD.U32 R3, RZ, RZ, UR5 ;  /* 0x00000005ff037e24 */ /* 0x000fe2000f8e00ff */
[----:B------:R-:W-:-:S04]  /*11320*/  ULDC.64 UR4, c[0x0][0x418] ;  /* 0x0001060000047ab9 */ /* 0x000fc80000000a00 */
[----:B------:R-:W3:Y:S01]  /*11330*/  @P3 LDG.E R2, desc[UR52][R2.64] ;  /* 0x0000003402023981 */ /* 0x000ee2000c1e1900 */
[----:B------:R-:W-:Y:S01]  /*11340*/  UISETP.NE.U32.AND UP0, UPT, UR4, URZ, UPT ;  /* 0x0000003f0400728c */ /* 0x000fe2000bf05070 */
[----:B------:R-:W-:Y:S01]  /*11350*/  ISETP.NE.U32.AND P2, PT, RZ, UR10, PT ;  /* 0x0000000aff007c0c */ /* 0x000fe2000bf45070 */
[----:B------:R-:W-:Y:S01]  /*11360*/  UMOV UR45, URZ ;  /* 0x0000003f002d7c82 */ /* 0x000fe20008000000 */
[----:B------:R-:W-:Y:S01]  /*11370*/  ULDC UR4, c[0x0][0x424] ;  /* 0x0001090000047ab9 */ /* 0x000fe20000000800 */
[----:B------:R-:W-:Y:S01]  /*11380*/  UISETP.NE.AND.EX UP0, UPT, UR5, URZ, UPT, UP0 ;  /* 0x0000003f0500728c */ /* 0x000fe2000bf05300 */
[----:B------:R-:W-:Y:S01]  /*11390*/  ISETP.NE.AND.EX P2, PT, RZ, UR11, PT, P2 ;  /* 0x0000000bff007c0c */ /* 0x000fe2000bf45320 */
[----:B------:R-:W-:Y:S01]  /*113a0*/  ULDC UR42, c[0x0][0x288] ;  /* 0x0000a200002a7ab9 */ /* 0x000fe20000000800 */
[----:B------:R-:W-:Y:S01]  /*113b0*/  ULDC UR5, c[0x0][0x2f0] ;  /* 0x0000bc0000057ab9 */ /* 0x000fe20000000800 */
[----:B------:R-:W-:-:S04]  /*113c0*/  USEL UR4, UR4, 0x1, UP0 ;  /* 0x0000000104047887 */ /* 0x000fc80008000000 */
[----:B------:R-:W-:Y:S01]  /*113d0*/  UIMAD UR4, UR4, UR5, URZ ;  /* 0x00000005040472a4 */ /* 0x000fe2000f8e023f */
[----:B--2---:R-:W-:Y:S02]  /*113e0*/  @P0 R2UR UR45, R5 ;  /* 0x00000000052d02ca */ /* 0x004fe400000e0000 */
[----:B---3--:R-:W-:Y:S01]  /*113f0*/  @P3 R2UR UR42, R2 ;  /* 0x00000000022a32ca */ /* 0x008fe200000e0000 */
[----:B------:R-:W-:-:S14]  /*11400*/  @P3 BRA `(.L_x_1201) ;  /* 0x0000000000243947 */ /* 0x000fdc0003800000 */
[----:B------:R-:W-:Y:S05]  /*11410*/  @!P0 BRA `(.L_x_1201) ;  /* 0x0000000000208947 */ /* 0x000fea0003800000 */
[----:B------:R-:W-:Y:S02]  /*11420*/  IMAD.U32 R2, RZ, RZ, UR6 ;  /* 0x00000006ff027e24 */ /* 0x000fe4000f8e00ff */
[----:B------:R-:W-:-:S05]  /*11430*/  IMAD.U32 R3, RZ, RZ, UR7 ;  /* 0x00000007ff037e24 */ /* 0x000fca000f8e00ff */
[----:B------:R-:W2:Y:S02]  /*11440*/  LDG.E R2, desc[UR52][R2.64] ;  /* 0x0000003402027981 */ /* 0x000ea4000c1e1900 */
[----:B--2---:R-:W-:Y:S01]  /*11450*/  R2UR UR5, R2 ;  /* 0x00000000020572ca */ /* 0x004fe200000e0000 */
[----:B------:R-:W-:-:S06]  /*11460*/  IMAD.U32 R2, RZ, RZ, UR6 ;  /* 0x00000006ff027e24 */ /* 0x000fcc000f8e00ff */
[----:B------:R-:W2:Y:S02]  /*11470*/  LDG.E R2, desc[UR52][R2.64+0x4] ;  /* 0x0000043402027981 */ /* 0x000ea4000c1e1900 */
[----:B--2---:R-:W-:-:S13]  /*11480*/  R2UR UR42, R2 ;  /* 0x00000000022a72ca */ /* 0x004fda00000e0000 */
[----:B------:R-:W-:-:S12]  /*11490*/  UIADD3 UR42, -UR5, UR42, URZ ;  /* 0x0000002a052a7290 */ /* 0x000fd8000fffe13f */
.L_x_1201:
[----:B-----5:R-:W-:-:S05]  /*114a0*/  IMAD.IADD R2, R4, 0x1, R0 ;  /* 0x0000000104027824 */ /* 0x020fca00078e0200 */
[----:B------:R0:W-:Y:S01]  /*114b0*/  STL [R1+0x28], R2 ;  /* 0x0000280201007387 */ /* 0x0001e20000100800 */
[----:B------:R-:W-:Y:S05]  /*114c0*/  @!P2 BRA `(.L_x_1202) ;  /* 0x00000000001ca947 */ /* 0x000fea0003800000 */
[----:B------:R-:W-:Y:S02]  /*114d0*/  ULDC.64 UR4, c[0x0][0xa20] ;  /* 0x0002880000047ab9 */ /* 0x000fe40000000a00 */
[----:B------:R-:W-:-:S06]  /*114e0*/  UIMAD.WIDE UR4, UR44, 0x4, UR4 ;  /* 0x000000042c0478a5 */ /* 0x000fcc000f8e0204 */
[----:B0-----:R-:W-:Y:S02]  /*114f0*/  IMAD.U32 R2, RZ, RZ, UR4 ;  /* 0x00000004ff027e24 */ /* 0x001fe4000f8e00ff */
[----:B------:R-:W-:-:S05]  /*11500*/  IMAD.U32 R3, RZ, RZ, UR5 ;  /* 0x00000005ff037e24 */ /* 0x000fca000f8e00ff */
[----:B------:R-:W2:Y:S02]  /*11510*/  LDG.E R2, desc[UR52][R2.64] ;  /* 0x0000003402027981 */ /* 0x000ea4000c1e1900 */
[----:B--2---:R-:W-:Y:S01]  /*11520*/  R2UR UR4, R2 ;  /* 0x00000000020472ca */ /* 0x004fe200000e0000 */
[----:B------:R-:W-:-:S14]  /*11530*/  BRA `(.L_x_1203) ;  /* 0x0000000000247947 */ /* 0x000fdc0003800000 */
.L_x_1202:
[----:B------:R-:W-:Y:S05]  /*11540*/  @!P1 BRA `(.L_x_1203) ;  /* 0x0000000000209947 */ /* 0x000fea0003800000 */
[----:B0-----:R-:W-:Y:S02]  /*11550*/  IMAD.U32 R2, RZ, RZ, UR8 ;  /* 0x00000008ff027e24 */ /* 0x001fe4000f8e00ff */
[----:B------:R-:W-:-:S05]  /*11560*/  IMAD.U32 R3, RZ, RZ, UR9 ;  /* 0x00000009ff037e24 */ /* 0x000fca000f8e00ff */
[----:B------:R-:W2:Y:S02]  /*11570*/  LDG.E R2, desc[UR52][R2.64] ;  /* 0x0000003402027981 */ /* 0x000ea4000c1e1900 */
[----:B--2---:R-:W-:Y:S01]  /*11580*/  R2UR UR5, R2 ;  /* 0x00000000020572ca */ /* 0x004fe200000e0000 */
[----:B------:R-:W-:-:S06]  /*11590*/  IMAD.U32 R2, RZ, RZ, UR8 ;  /* 0x00000008ff027e24 */ /* 0x000fcc000f8e00ff */
[----:B------:R-:W2:Y:S02]  /*115a0*/  LDG.E R2, desc[UR52][R2.64+0x4] ;  /* 0x0000043402027981 */ /* 0x000ea4000c1e1900 */
[----:B--2---:R-:W-:-:S13]  /*115b0*/  R2UR UR4, R2 ;  /* 0x00000000020472ca */ /* 0x004fda00000e0000 */
[----:B------:R-:W-:-:S12]  /*115c0*/  UIADD3 UR4, -UR5, UR4, URZ ;  /* 0x0000000405047290 */ /* 0x000fd8000fffe13f */
.L_x_1203:
[----:B0-----:R-:W2:Y:S01]  /*115d0*/  LDL.LU R2, [R1+0x24] ;  /* 0x0000240001027983 */ /* 0x001ea20000300800 */
[----:B------:R-:W-:Y:S01]  /*115e0*/  ULDC UR5, c[0x0][0x448] ;  /* 0x0001120000057ab9 */ /* 0x000fe20000000800 */
[----:B------:R-:W-:Y:S01]  /*115f0*/  R2UR UR11, R0 ;  /* 0x00000000000b72ca */ /* 0x000fe200000e0000 */
[----:B------:R-:W-:-:S06]  /*11600*/  UISETP.NE.AND UP0, UPT, UR5, 0x1, UPT ;  /* 0x000000010500788c */ /* 0x000fcc000bf05270 */
[----:B------:R-:W-:Y:S02]  /*11610*/  PLOP3.LUT P0, PT, PT, PT, UP0, 0x80, 0x0 ;  /* 0x000000000000781c */ /* 0x000fe40003f0f008 */
[----:B------:R-:W-:-:S03]  /*11620*/  PLOP3.LUT P1, PT, PT, PT, UP0, 0x80, 0x0 ;  /* 0x000000000000781c */ /* 0x000fc60003f2f008 */
[----:B------:R-:W-:Y:S01]  /*11630*/  @UP0 ULDC UR5, c[0x0][0x44c] ;  /* 0x0001130000050ab9 */ /* 0x000fe20000000800 */
[----:B------:R-:W-:-:S04]  /*11640*/  UIADD3 UR11, -UR11, UR4, URZ ;  /* 0x000000040b0b7290 */ /* 0x000fc8000fffe13f */
[----:B------:R-:W-:Y:S01]  /*11650*/  UIADD3 UR7, UR11, 0x1, -UR42 ;  /* 0x000000010b077890 */ /* 0x000fe2000fffe82a */
[----:B--2---:R-:W-:-:S04]  /*11660*/  IMAD.SHL.U32 R18, R2, 0x80, RZ ;  /* 0x0000008002127824 */ /* 0x004fc800078e00ff */
[----:B------:R-:W-:-:S05]  /*11670*/  VIADD R0, R18, 0x7f ;  /* 0x0000007f12007836 */ /* 0x000fca0000000000 */
[C---:B------:R-:W-:Y:S01]  /*11680*/  R2UR UR6, R0.reuse ;  /* 0x00000000000672ca */ /* 0x040fe200000e0000 */
[----:B------:R-:W-:Y:S01]  /*11690*/  @P0 IMAD.HI.U32 R0, R0, UR5, RZ ;  /* 0x0000000500000c27 */ /* 0x000fe2000f8e00ff */
[----:B------:R-:W-:-:S04]  /*116a0*/  @UP0 ULDC UR5, c[0x0][0x450] ;  /* 0x0001140000050ab9 */ /* 0x000fc80000000800 */
[----:B------:R-:W-:Y:S01]  /*116b0*/  @P0 SHF.R.U32.HI R0, RZ, UR5, R0 ;  /* 0x00000005ff000c19 */ /* 0x000fe20008011600 */
[----:B------:R-:W-:Y:S02]  /*116c0*/  ULDC.64 UR4, c[0x0][0x9e0] ;  /* 0x0002780000047ab9 */ /* 0x000fe40000000a00 */
[----:B------:R-:W-:Y:S01]  /*116d0*/  UISETP.GE.AND UP1, UPT, UR5, 0x1, UPT ;  /* 0x000000010500788c */ /* 0x000fe2000bf26270 */
[----:B------:R-:W-:-:S05]  /*116e0*/  @P1 R2UR UR6, R0 ;  /* 0x00000000000612ca */ /* 0x000fca00000e0000 */
[----:B------:R-:W-:-:S08]  /*116f0*/  PLOP3.LUT P1, PT, PT, PT, UP1, 0x80, 0x0 ;  /* 0x000000000000781c */ /* 0x000fd00003f2f018 */
[----:B------:R-:W-:-:S04]  /*11700*/  UIADD3 UR6, UR7, UR6, URZ ;  /* 0x0000000607067290 */ /* 0x000fc8000fffe03f */
        /* <DEDUP_REMOVED lines=12> */
.L_x_1205:
[----:B------:R-:W-:-:S11]  /*117d0*/  UISETP.NE.AND UP1, UPT, UR5, 0x1, UPT ;  /* 0x000000010500788c */ /* 0x000fd6000bf25270 */
[----:B------:R-:W-:Y:S02]  /*117e0*/  @UP1 ULDC.64 UR12, c[0x0][0x9e8] ;  /* 0x00027a00000c1ab9 */ /* 0x000fe40000000a00 */
[----:B------:R-:W-:-:S04]  /*117f0*/  UIMAD.WIDE.U32 UR6, UR8, UR12, URZ ;  /* 0x0000000c080672a5 */ /* 0x000fc8000f8e003f */
[----:B------:R-:W-:-:S12]  /*11800*/  @UP1 USHF.R.U32.HI UR8, URZ, UR13, UR7 ;  /* 0x0000000d3f081299 */ /* 0x000fd80008011607 */
.L_x_1206:
[----:B------:R-:W-:-:S04]  /*11810*/  UIMAD UR8, UR8, UR5, UR5 ;  /* 0x00000005080872a4 */ /* 0x000fc8000f8e0205 */
[----:B------:R-:W-:-:S04]  /*11820*/  UISETP.LT.AND UP1, UPT, UR4, UR8, UPT ;  /* 0x000000080400728c */ /* 0x000fc8000bf21270 */
[----:B------:R-:W-:-:S12]  /*11830*/  USEL UR4, UR4, UR8, UP1 ;  /* 0x0000000804047287 */ /* 0x000fd80008800000 */
.L_x_1204:
[----:B------:R-:W-:Y:S01]  /*11840*/  R2UR UR12, R18 ;  /* 0x00000000120c72ca */ /* 0x000fe200000e0000 */
[----:B------:R-:W-:Y:S02]  /*11850*/  UIADD3 UR8, UR11, 0x3f, URZ ;  /* 0x0000003f0b087890 */ /* 0x000fe4000fffe03f */
[----:B------:R-:W-:Y:S01]  /*11860*/  UIADD3 UR9, UR4, 0x3f, URZ ;  /* 0x0000003f04097890 */ /* 0x000fe2000fffe03f */
[----:B------:R-:W-:Y:S01]  /*11870*/  @UP0 ULDC UR6, c[0x0][0x44c] ;  /* 0x0001130000060ab9 */ /* 0x000fe20000000800 */
[----:B------:R-:W-:Y:S02]  /*11880*/  USHF.R.S32.HI UR4, URZ, 0x1f, UR8 ;  /* 0x0000001f3f047899 */ /* 0x000fe40008011408 */
[----:B------:R-:W-:Y:S02]  /*11890*/  USHF.R.S32.HI UR10, URZ, 0x1f, UR9 ;  /* 0x0000001f3f0a7899 */ /* 0x000fe40008011409 */
[----:B------:R-:W-:Y:S01]  /*118a0*/  ULEA.HI UR4, UR4, UR8, URZ, 0x6 ;  /* 0x0000000804047291 */ /* 0x000fe2000f8f303f */
[----:B------:R-:W-:-:S03]  /*118b0*/  @UP0 ULDC UR13, c[0x0][0x450] ;  /* 0x00011400000d0ab9 */ /* 0x000fc60000000800 */
[----:B------:R-:W-:Y:S02]  /*118c0*/  UIMAD.WIDE.U32 UR6, UR12, UR6, URZ ;  /* 0x000000060c0672a5 */ /* 0x000fe4000f8e003f */
[----:B------:R-:W-:Y:S01]  /*118d0*/  UMOV UR8, UR12 ;  /* 0x0000000c00087c82 */ /* 0x000fe20008000000 */
[----:B------:R-:W-:Y:S02]  /*118e0*/  ULEA.HI UR10, UR10, UR9, URZ, 0x6 ;  /* 0x000000090a0a7291 */ /* 0x000fe4000f8f303f */
[----:B------:R-:W-:Y:S02]  /*118f0*/  @UP0 USHF.R.U32.HI UR8, URZ, UR13, UR7 ;  /* 0x0000000d3f080299 */ /* 0x000fe40008011607 */
[----:B------:R-:W-:Y:S02]  /*11900*/  USHF.R.S32.HI UR4, URZ, 0x6, UR4 ;  /* 0x000000063f047899 */ /* 0x000fe40008011404 */
[----:B------:R-:W-:Y:S02]  /*11910*/  UIADD3 UR8, UR8, UR11, -UR42 ;  /* 0x0000000b08087290 */ /* 0x000fe4000fffe82a */
[----:B------:R-:W-:Y:S01]  /*11920*/  USHF.R.S32.HI UR10, URZ, 0x6, UR10 ;  /* 0x000000063f0a7899 */ /* 0x000fe2000801140a */
[----:B------:R-:W-:-:S02]  /*11930*/  ULDC UR6, c[0x0][0x9dc] ;  /* 0x0002770000067ab9 */ /* 0x000fc40000000800 */
[----:B------:R-:W-:Y:S02]  /*11940*/  UIADD3 UR6, UR8, -UR6, URZ ;  /* 0x8000000608067290 */ /* 0x000fe4000fffe03f */
[----:B------:R-:W-:-:S04]  /*11950*/  UISETP.LT.AND UP0, UPT, UR4, UR10, UPT ;  /* 0x0000000a0400728c */ /* 0x000fc8000bf01270 */
[----:B------:R-:W-:Y:S01]  /*11960*/  USEL UR40, UR4, UR10, UP0 ;  /* 0x0000000a04287287 */ /* 0x000fe20008000000 */
[----:B------:R-:W-:Y:S01]  /*11970*/  IMAD.U32 R0, RZ, RZ, UR6 ;  /* 0x00000006ff007e24 */ /* 0x000fe2000f8e00ff */
[----:B------:R-:W-:Y:S10]  /*11980*/  @!P1 BRA `(.L_x_1207) ;  /* 0x0000000000409947 */ /* 0x000ff40003800000 */
        /* <DEDUP_REMOVED lines=10> */
.L_x_1208:
[----:B------:R-:W-:-:S11]  /*11a30*/  UISETP.NE.AND UP0, UPT, UR5, 0x1, UPT ;  /* 0x000000010500788c */ /* 0x000fd6000bf05270 */
[----:B------:R-:W-:Y:S02]  /*11a40*/  @UP0 ULDC.64 UR10, c[0x0][0x9e8] ;  /* 0x00027a00000a0ab9 */ /* 0x000fe40000000a00 */
[----:B------:R-:W-:-:S04]  /*11a50*/  UIMAD.WIDE.U32 UR6, UR8, UR10, URZ ;  /* 0x0000000a080672a5 */ /* 0x000fc8000f8e003f */
[----:B------:R-:W-:-:S12]  /*11a60*/  @UP0 USHF.R.U32.HI UR8, URZ, UR11, UR7 ;  /* 0x0000000b3f080299 */ /* 0x000fd80008011607 */
.L_x_1209:
[----:B------:R-:W-:-:S06]  /*11a70*/  UIMAD UR5, UR8, UR5, URZ ;  /* 0x00000005080572a4 */ /* 0x000fcc000f8e023f */
[----:B------:R-:W-:-:S07]  /*11a80*/  VIMNMX R0, R0, UR5, !PT ;  /* 0x0000000500007c48 */ /* 0x000fce000ffe0100 */
.L_x_1207:
[----:B------:R-:W-:Y:S01]  /*11a90*/  SHF.R.S32.HI R2, RZ, 0x1f, R0 ;  /* 0x0000001fff027819 */ /* 0x000fe20000011400 */
[----:B------:R-:W-:Y:S03]  /*11aa0*/  BSSY B7, `(.L_x_1210) ;  /* 0x0000367000077945 */ /* 0x000fe60003800000 */
[----:B------:R-:W-:-:S04]  /*11ab0*/  LEA.HI R2, R2, R0, RZ, 0x6 ;  /* 0x0000000002027211 */ /* 0x000fc800078f30ff */
[----:B------:R-:W-:-:S04]  /*11ac0*/  SHF.R.S32.HI R2, RZ, 0x6, R2 ;  /* 0x00000006ff027819 */ /* 0x000fc80000011402 */
[----:B------:R-:W-:-:S04]  /*11ad0*/  VIMNMX R3, RZ, R2, !PT ;  /* 0x00000002ff037248 */ /* 0x000fc80007fe0100 */
[----:B------:R-:W-:Y:S01]  /*11ae0*/  ISETP.LT.AND P0, PT, R3, UR40, PT ;  /* 0x0000002803007c0c */ /* 0x000fe2000bf01270 */
[----:B------:R0:W-:-:S12]  /*11af0*/  STL [R1+0x24], R3 ;  /* 0x0000240301007387 */ /* 0x0001d80000100800 */
[----:B0-----:R-:W-:Y:S05]  /*11b00*/  @P0 BRA `(.L_x_1211) ;  /* 0x0000000000480947 */ /* 0x001fea0003800000 */
[----:B------:R-:W0:Y:S02]  /*11b10*/  S2R R3, SR_TID.X ;  /* 0x0000000000037919 */ /* 0x000e240000002100 */
[----:B0-----:R-:W-:-:S04]  /*11b20*/  LOP3.LUT R3, R3, 0x7f, RZ, 0xc0, !PT ;  /* 0x0000007f03037812 */ /* 0x001fc800078ec0ff */
[----:B------:R-:W-:-:S13]  /*11b30*/  ISETP.NE.AND P0, PT, R3, RZ, PT ;  /* 0x000000ff0300720c */ /* 0x000fda0003f05270 */
[----:B------:R-:W-:Y:S05]  /*11b40*/  @P0 BRA `(.L_x_1212) ;  /* 0x0000003400700947 */ /* 0x000fea0003800000 */
[----:B------:R-:W0:Y:S01]  /*11b50*/  S2R R3, SR_LANEID ;  /* 0x0000000000037919 */ /* 0x000e220000000000 */
[----:B------:R-:W-:Y:S02]  /*11b60*/  VOTEU.ANY UR4, UPT, PT ;  /* 0x0000000000047886 */ /* 0x000fe400038e0100 */
[----:B------:R-:W0:Y:S08]  /*11b70*/  FLO.U32 R0, UR4 ;  /* 0x0000000400007d00 */ /* 0x000e3000080e0000 */
[----:B------:R-:W2:Y:S01]  /*11b80*/  POPC R5, UR4 ;  /* 0x0000000400057d09 */ /* 0x000ea20008000000 */
[----:B0-----:R-:W-:-:S02]  /*11b90*/  ISETP.EQ.U32.AND P0, PT, R0, R3, PT ;  /* 0x000000030000720c */ /* 0x001fc40003f02070 */
[----:B------:R-:W2:Y:S11]  /*11ba0*/  LDC.64 R2, c[0x0][0xc60] ;  /* 0x00031800ff027b82 */ /* 0x000eb60000000a00 */
[----:B--2---:R-:W2:Y:S01]  /*11bb0*/  @P0 ATOMG.E.ADD.STRONG.GPU PT, R3, desc[UR52][R2.64], R5 ;  /* 0x00000005020309a8 */ /* 0x004ea200081ee1f4 */
[----:B------:R-:W0:Y:S02]  /*11bc0*/  S2R R4, SR_LTMASK ;  /* 0x0000000000047919 */ /* 0x000e240000003900 */
[----:B0-----:R-:W-:-:S04]  /*11bd0*/  LOP3.LUT R4, R4, UR4, RZ, 0xc0, !PT ;  /* 0x0000000404047c12 */ /* 0x001fc8000f8ec0ff */
[----:B------:R-:W0:Y:S01]  /*11be0*/  POPC R7, R4 ;  /* 0x0000000400077309 */ /* 0x000e220000000000 */
[----:B--2---:R-:W0:Y:S02]  /*11bf0*/  SHFL.IDX PT, R0, R3, R0, 0x1f ;  /* 0x00001f0003007589 */ /* 0x004e2400000e0000 */
[----:B0-----:R-:W-:-:S05]  /*11c00*/  IADD3 R0, R0, UR41, R7 ;  /* 0x0000002900007c10 */ /* 0x001fca000fffe007 */
[----:B------:R2:W-:Y:S01]  /*11c10*/  STL [R1+0x20], R0 ;  /* 0x0000200001007387 */ /* 0x0005e20000100800 */
[----:B------:R-:W-:Y:S05]  /*11c20*/  BRA `(.L_x_1212) ;  /* 0x0000003400387947 */ /* 0x000fea0003800000 */
.L_x_1211:
        /* <DEDUP_REMOVED lines=20> */
.L_x_1214:
[----:B------:R-:W-:Y:S05]  /*11d70*/  BSYNC B6 ;  /* 0x0000000000067941 */ /* 0x000fea0003800000 */
.L_x_1213:
        /* <DEDUP_REMOVED lines=8> */
[----:B0-----:R-:W-:Y:S01]  /*11e00*/  MOV R2, 0x0 ;  /* 0x0000000000027802 */ /* 0x001fe20000000f00 */
        /* <DEDUP_REMOVED lines=15> */
.L_x_1216:
[----:B------:R-:W-:Y:S05]  /*11f00*/  BSYNC B6 ;  /* 0x0000000000067941 */ /* 0x000fea0003800000 */
.L_x_1215:
[----:B------:R-:W-:Y:S01]  /*11f10*/  VIADD R0, R17, 0x8000 ;  /* 0x0000800011007836 */ /* 0x000fe20000000000 */
[----:B------:R-:W-:Y:S04]  /*11f20*/  BSSY B6, `(.L_x_1217) ;  /* 0x0000014000067945 */ /* 0x000fe80003800000 */
[----:B------:R2:W-:Y:S01]  /*11f30*/  STL [R1+0xc], R0 ;  /* 0x00000c0001007387 */ /* 0x0005e20000100800 */
[----:B------:R-:W-:-:S13]  /*11f40*/  LOP3.LUT P0, RZ, R0, 0x1bf, RZ, 0xc0, !PT ;  /* 0x000001bf00ff7812 */ /* 0x000fda000780c0ff */
[----:B--2---:R-:W-:Y:S05]  /*11f50*/  @!P0 BRA `(.L_x_1218) ;  /* 0x0000000000408947 */ /* 0x004fea0003800000 */
        /* <DEDUP_REMOVED lines=16> */
.L_x_1218:
[----:B------:R-:W-:Y:S05]  /*12060*/  BSYNC B6 ;  /* 0x0000000000067941 */ /* 0x000fea0003800000 */
.L_x_1217:
[----:B------:R-:W2:Y:S01]  /*12070*/  LDL R19, [R1+0x18] ;  /* 0x0000180001137983 */ /* 0x000ea20000100800 */
[----:B------:R-:W-:Y:S01]  /*12080*/  BSSY B6, `(.L_x_1219) ;  /* 0x0000013000067945 */ /* 0x000fe20003800000 */
[----:B--2---:R-:W-:-:S13]  /*12090*/  LOP3.LUT P6, RZ, R19, 0x1, RZ, 0xc0, !PT ;  /* 0x0000000113ff7812 */ /* 0x004fda00078cc0ff */
        /* <DEDUP_REMOVED lines=17> */
.L_x_1220:
[----:B------:R-:W-:Y:S05]  /*121b0*/  BSYNC B6 ;  /* 0x0000000000067941 */ /* 0x000fea0003800000 */
.L_x_1219:
[----:B------:R-:W-:Y:S01]  /*121c0*/  ULDC.64 UR4, c[0x0][0x9f8] ;  /* 0x00027e0000047ab9 */ /* 0x000fe20000000a00 */
[----:B------:R-:W-:Y:S01]  /*121d0*/  IMAD.U32 R8, RZ, RZ, UR44 ;  /* 0x0000002cff087e24 */ /* 0x000fe2000f8e00ff */
[----:B------:R-:W-:-:S04]  /*121e0*/  UISETP.NE.U32.AND UP0, UPT, UR4, URZ, UPT ;  /* 0x0000003f0400728c */ /* 0x000fc8000bf05070 */
[----:B------:R-:W-:-:S06]  /*121f0*/  UISETP.NE.AND.EX UP0, UPT, UR5, URZ, UPT, UP0 ;  /* 0x0000003f0500728c */ /* 0x000fcc000bf05300 */
[----:B------:R-:W-:-:S05]  /*12200*/  PLOP3.LUT P0, PT, PT, PT, UP0, 0x80, 0x0 ;  /* 0x000000000000781c */ /* 0x000fca0003f0f008 */
[----:B------:R-:W-:Y:S02]  /*12210*/  @UP0 ULDC.64 UR4, c[0x0][0x9f8] ;  /* 0x00027e0000040ab9 */ /* 0x000fe40000000a00 */
[----:B------:R-:W-:-:S06]  /*12220*/  @UP0 UIMAD.WIDE UR4, UR44, 0x4, UR4 ;  /* 0x000000042c0408a5 */ /* 0x000fcc000f8e0204 */
[----:B0-----:R-:W-:Y:S02]  /*12230*/  IMAD.U32 R2, RZ, RZ, UR4 ;  /* 0x00000004ff027e24 */ /* 0x001fe4000f8e00ff */
[----:B------:R-:W-:Y:S01]  /*12240*/  IMAD.U32 R3, RZ, RZ, UR5 ;  /* 0x00000005ff037e24 */ /* 0x000fe2000f8e00ff */
[----:B------:R-:W0:Y:S01]  /*12250*/  S2R R0, SR_TID.X ;  /* 0x0000000000007919 */ /* 0x000e220000002100 */
[----:B------:R-:W-:-:S03]  /*12260*/  ULDC.64 UR4, c[0x0][0xa08] ;  /* 0x0002820000047ab9 */ /* 0x000fc60000000a00 */
[----:B------:R2:W3:Y:S02]  /*12270*/  @P0 LDG.E R8, desc[UR52][R2.64] ;  /* 0x0000003402080981 */ /* 0x0004e4000c1e1900 */
[----:B--2---:R-:W2:Y:S01]  /*12280*/  LDC.64 R2, c[0x0][0x418] ;  /* 0x00010600ff027b82 */ /* 0x004ea20000000a00 */
[----:B0-----:R-:W-:-:S04]  /*12290*/  SHF.R.U32.HI R0, RZ, 0x5, R0 ;  /* 0x00000005ff007819 */ /* 0x001fc80000011600 */
[----:B------:R-:W-:Y:S02]  /*122a0*/  LOP3.LUT R0, R0, 0x3, RZ, 0xc0, !PT ;  /* 0x0000000300007812 */ /* 0x000fe400078ec0ff */
[----:B--2---:R-:W-:Y:S01]  /*122b0*/  LOP3.LUT P0, RZ, R2, UR4, RZ, 0xfc, !PT ;  /* 0x0000000402ff7c12 */ /* 0x004fe2000f80fcff */
[----:B------:R-:W-:-:S03]  /*122c0*/  UMOV UR4, 0xffffffff ;  /* 0xffffffff00047882 */ /* 0x000fc60000000000 */
[----:B------:R-:W-:Y:S02]  /*122d0*/  LOP3.LUT P0, RZ, R3, UR5, RZ, 0xfc, P0 ;  /* 0x0000000503ff7c12 */ /* 0x000fe4000800fcff */
[----:B---3--:R-:W-:Y:S01]  /*122e0*/  SHF.R.S32.HI R9, RZ, 0x1f, R8 ;  /* 0x0000001fff097819 */ /* 0x008fe20000011408 */
[----:B------:R0:W-:Y:S01]  /*122f0*/  STL [R1+0x10], R8 ;  /* 0x0000100801007387 */ /* 0x0001e20000100800 */
[----:B------:R-:W-:-:S03]  /*12300*/  SEL R16, R8, RZ, !P0 ;  /* 0x000000ff08107207 */ /* 0x000fc60004000000 */
[----:B------:R0:W-:Y:S01]  /*12310*/  STL [R1+0x1c], R9 ;  /* 0x00001c0901007387 */ /* 0x0001e20000100800 */
[----:B------:R-:W-:Y:S05]  /*12320*/  BRA.DIV UR4, `(.L_x_1221) ;  /* 0x0000004204807947 */ /* 0x000fea000b800000 */
[----:B------:R2:W3:Y:S02]  /*12330*/  SHFL.IDX PT, R14, R0, RZ, 0x1f ;  /* 0x00001fff000e7589 */ /* 0x0004e400000e0000 */
.L_x_1296:
[----:B------:R-:W-:Y:S02]  /*12340*/  PLOP3.LUT P1, PT, PT, PT, PT, 0x8, 0x0 ;  /* 0x000000000000781c */ /* 0x000fe40003f2e170 */
[----:B------:R-:W-:Y:S02]  /*12350*/  LOP3.LUT R19, R19, 0xfffffffe, RZ, 0xc0, !PT ;  /* 0xfffffffe13137812 */ /* 0x000fe400078ec0ff */
[----:B---3--:R-:W-:-:S09]  /*12360*/  ISETP.NE.AND P0, PT, R14, RZ, PT ;  /* 0x000000ff0e00720c */ /* 0x008fd20003f05270 */
        /* <DEDUP_REMOVED lines=8> */
.L_x_1299:
[----:B------:R-:W-:Y:S05]  /*123f0*/  @!P6 BRA `(.L_x_1222) ;  /* 0x000000040080e947 */ /* 0x000fea0003800000 */
[----:B------:R-:W-:-:S04]  /*12400*/  ISETP.NE.U32.AND P0, PT, R2, RZ, PT ;  /* 0x000000ff0200720c */ /* 0x000fc80003f05070 */
[----:B------:R-:W-:-:S13]  /*12410*/  ISETP.NE.AND.EX P0, PT, R3, RZ, PT, P0 ;  /* 0x000000ff0300720c */ /* 0x000fda0003f05300 */
[----:B------:R-:W-:Y:S05]  /*12420*/  @!P0 BRA `(.L_x_1224) ;  /* 0x0000000000448947 */ /* 0x000fea0003800000 */
        /* <DEDUP_REMOVED lines=17> */
.L_x_1224:
[----:B------:R-:W4:Y:S04]  /*12540*/  LDL R4, [R1] ;  /* 0x0000000001047983 */ /* 0x000f280000100800 */
[----:B--2---:R-:W2:Y:S01]  /*12550*/  LDL R3, [R1+0x8] ;  /* 0x0000080001037983 */ /* 0x004ea20000100800 */
[----:B------:R-:W0:Y:S02]  /*12560*/  S2R R2, SR_TID.X ;  /* 0x0000000000027919 */ /* 0x000e240000002100 */
[----:B0-----:R-:W-:-:S04]  /*12570*/  LOP3.LUT R2, R2, 0x7f, RZ, 0xc0, !PT ;  /* 0x0000007f02027812 */ /* 0x001fc800078ec0ff */
[----:B------:R-:W-:Y:S01]  /*12580*/  ISETP.NE.AND P1, PT, R2, RZ, PT ;  /* 0x000000ff0200720c */ /* 0x000fe20003f25270 */
[----:B----4-:R-:W-:Y:S01]  /*12590*/  IMAD R4, R4, 0x8, R17 ;  /* 0x0000000804047824 */ /* 0x010fe200078e0211 */
[----:B--2---:R-:W-:-:S04]  /*125a0*/  SHF.L.U32 R3, R3, 0x1f, RZ ;  /* 0x0000001f03037819 */ /* 0x004fc800000006ff */
[----:B------:R-:W0:Y:S02]  /*125b0*/  SYNCS.PHASECHK.TRANS64.TRYWAIT P0, [R4+URZ+0x28480], R3 ;  /* 0x02848003040075a7 */ /* 0x000e24000800017f */
[----:B0-----:R-:W-:Y:S05]  /*125c0*/  @!P0 BRA `(.L_x_1225) ;  /* 0x0000004000188947 */ /* 0x001fea0003800000 */
.L_x_1300:
        /* <DEDUP_REMOVED lines=8> */
.L_x_1226:
[----:B------:R-:W2:Y:S04]  /*12650*/  LDL R2, [R1] ;  /* 0x0000000001027983 */ /* 0x000ea80000100800 */
[----:B------:R-:W4:Y:S01]  /*12660*/  LDL R5, [R1+0x28] ;  /* 0x0000280001057983 */ /* 0x000f220000100800 */
[----:B------:R-:W-:Y:S01]  /*12670*/  R2UR UR33, R4 ;  /* 0x00000000042172ca */ /* 0x000fe200000e0000 */
[----:B------:R-:W-:Y:S01]  /*12680*/  UIADD3 UR4, UP0, UR46, 0x470, URZ ;  /* 0x000004702e047890 */ /* 0x000fe2000ff1e03f */
[----:B-----5:R-:W-:Y:S01]  /*12690*/  R2UR UR37, R16 ;  /* 0x00000000102572ca */ /* 0x020fe200000e0000 */
[----:B------:R-:W-:Y:S01]  /*126a0*/  UMOV UR6, 0x0 ;  /* 0x0000000000067882 */ /* 0x000fe20000000000 */
[----:B------:R-:W-:Y:S01]  /*126b0*/  UMOV UR7, 0x14f00000 ;  /* 0x14f0000000077882 */ /* 0x000fe20000000000 */
[----:B------:R-:W-:Y:S01]  /*126c0*/  UIADD3.X UR5, URZ, UR47, URZ, UP0, !UPT ;  /* 0x0000002f3f057290 */ /* 0x000fe200087fe43f */
[----:B------:R-:W-:Y:S01]  /*126d0*/  UMOV UR34, URZ ;  /* 0x0000003f00227c82 */ /* 0x000fe20008000000 */
[----:B------:R-:W-:Y:S01]  /*126e0*/  UMOV UR10, 0x80 ;  /* 0x00000080000a7882 */ /* 0x000fe20000000000 */
[----:B------:R-:W-:-:S05]  /*126f0*/  UMOV UR12, UR36 ;  /* 0x00000024000c7c82 */ /* 0x000fca0008000000 */
[----:B------:R-:W-:Y:S02]  /*12700*/  UIADD3 UR33, UR33, 0x28470, URZ ;  /* 0x0002847021217890 */ /* 0x000fe4000fffe03f */
[----:B------:R-:W-:-:S05]  /*12710*/  UMOV UR13, UR37 ;  /* 0x00000025000d7c82 */ /* 0x000fca0008000000 */
[----:B------:R-:W-:Y:S01]  /*12720*/  UMOV UR9, UR33 ;  /* 0x0000002100097c82 */ /* 0x000fe20008000000 */
[----:B--2---:R-:W-:Y:S02]  /*12730*/  IMAD R2, R2, 0x4000, R17 ;  /* 0x0000400002027824 */ /* 0x004fe400078e0211 */
[----:B----4-:R-:W-:-:S03]  /*12740*/  IMAD R0, R0, 0x40, R5 ;  /* 0x0000004000007824 */ /* 0x010fc600078e0205 */
[----:B------:R-:W-:Y:S02]  /*12750*/  R2UR UR8, R2 ;  /* 0x00000000020872ca */ /* 0x000fe400000e0000 */
[----:B------:R-:W-:-:S11]  /*12760*/  R2UR UR35, R0 ;  /* 0x00000000002372ca */ /* 0x000fd600000e0000 */
[----:B------:R-:W-:Y:S02]  /*12770*/  UIADD3 UR32, UR8, 0x10000, URZ ;  /* 0x0001000008207890 */ /* 0x000fe4000fffe03f */
[----:B------:R-:W-:Y:S01]  /*12780*/  UIADD3 UR8, UR8, 0x12000, URZ ;  /* 0x0001200008087890 */ /* 0x000fe2000fffe03f */
[----:B------:R-:W-:-:S06]  /*12790*/  UMOV UR11, UR35 ;  /* 0x00000023000b7c82 */ /* 0x000fcc0008000000 */
[----:B------:R2:W-:Y:S02]  /*127a0*/  UTMALDG.4D [UR32], [UR4], desc[UR6] ;  /* 0x00000620040075b4 */ /* 0x0005e40008019000 */
[----:B------:R2:W-:Y:S01]  /*127b0*/  UTMALDG.4D [UR8], [UR4], desc[UR6] ;  /* 0x00000608040075b4 */ /* 0x0005e20008019000 */
[----:B------:R-:W4:Y:S02]  /*127c0*/  SYNCS.PHASECHK.TRANS64.TRYWAIT P0, [R4+URZ+0x28440], R3 ;  /* 0x02844003040075a7 */ /* 0x000f24000800017f */
[----:B--2-4-:R-:W-:Y:S05]  /*127d0*/  @!P0 BRA `(.L_x_1227) ;  /* 0x0000003c00a88947 */ /* 0x014fea0003800000 */
.L_x_1301:
[----:B------:R-:W-:Y:S05]  /*127e0*/  @P1 BRA `(.L_x_1228) ;  /* 0x00000000001c1947 */ /* 0x000fea0003800000 */
[----:B------:R-:W4:Y:S01]  /*127f0*/  S2R R5, SR_TID.X ;  /* 0x0000000000057919 */ /* 0x000f220000002100 */
[----:B0-2---:R-:W-:-:S04]  /*12800*/  IMAD.MOV.U32 R3, RZ, RZ, 0x4000 ;  /* 0x00004000ff037424 */ /* 0x005fc800078e00ff */
[----:B------:R0:W-:Y:S01]  /*12810*/  SYNCS.ARRIVE.TRANS64 RZ, [R4+URZ+0x28430], R3 ;  /* 0x0284300304ff79a7 */ /* 0x0001e2000800003f */
[----:B----4-:R-:W-:-:S04]  /*12820*/  LOP3.LUT R5, R5, 0x1f, RZ, 0xc0, !PT ;  /* 0x0000001f05057812 */ /* 0x010fc800078ec0ff */
[----:B------:R-:W-:-:S13]  /*12830*/  ISETP.NE.AND P0, PT, R5, RZ, PT ;  /* 0x000000ff0500720c */ /* 0x000fda0003f05270 */
[----:B0-----:R-:W-:Y:S05]  /*12840*/  @!P0 BRA `(.L_x_1228) ;  /* 0x0000000000048947 */ /* 0x001fea0003800000 */
[----:B------:R-:W-:Y:S01]  /*12850*/  BPT.TRAP 0x1 ;  /* 0x000000040000795c */ /* 0x000fe20000300000 */
.L_x_1228:
[----:B0-2---:R-:W2:Y:S01]  /*12860*/  LDL.LU R3, [R1+0x18] ;  /* 0x0000180001037983 */ /* 0x005ea20000300800 */
        /* <DEDUP_REMOVED lines=25> */
.L_x_1222:
[----:B------:R-:W-:Y:S05]  /*12a00*/  WARPSYNC.ALL ;  /* 0x0000000000007948 */ /* 0x000fea0003800000 */
[----:B--2---:R-:W-:Y:S01]  /*12a10*/  VIADD R0, R17, 0x18000 ;  /* 0x0001800011007836 */ /* 0x004fe20000000000 */
[----:B----4-:R-:W-:Y:S01]  /*12a20*/  USHF.R.S32.HI UR4, URZ, 0x1f, UR45 ;  /* 0x0000001f3f047899 */ /* 0x010fe2000801142d */
[----:B------:R-:W-:Y:S03]  /*12a30*/  BAR.SYNC.DEFER_BLOCKING 0x8, 0x180 ;  /* 0x0206000000007b1d */ /* 0x000fe60000010000 */
[----:B------:R-:W-:-:S03]  /*12a40*/  LOP3.LUT P0, RZ, R0, 0x3ff, RZ, 0xc0, !PT ;  /* 0x000003ff00ff7812 */ /* 0x000fc6000780c0ff */
[----:B------:R-:W-:Y:S01]  /*12a50*/  ULDC.64 UR6, c[0x0][0x298] ;  /* 0x0000a60000067ab9 */ /* 0x000fe20000000a00 */
[----:B------:R-:W-:Y:S01]  /*12a60*/  BSSY B6, `(.L_x_1229) ;  /* 0x0000016000067945 */ /* 0x000fe20003800000 */
[----:B------:R-:W-:Y:S02]  /*12a70*/  UIMAD UR4, UR4, UR6, URZ ;  /* 0x00000006040472a4 */ /* 0x000fe4000f8e023f */
[----:B------:R-:W-:Y:S02]  /*12a80*/  UIMAD.WIDE.U32 UR48, UR45, UR6, URZ ;  /* 0x000000062d3072a5 */ /* 0x000fe4000f8e003f */
[----:B------:R-:W-:-:S04]  /*12a90*/  UIMAD UR4, UR45, UR7, UR4 ;  /* 0x000000072d0472a4 */ /* 0x000fc8000f8e0204 */
[----:B------:R-:W-:Y:S01]  /*12aa0*/  UIADD3 UR37, UR49, UR4, URZ ;  /* 0x0000000431257290 */ /* 0x000fe2000fffe03f */
[----:B------:R-:W-:Y:S11]  /*12ab0*/  @!P0 BRA `(.L_x_1230) ;  /* 0x0000000000408947 */ /* 0x000ff60003800000 */
        /* <DEDUP_REMOVED lines=15> */
[----:B-123--:R-:W-:Y:S05]  /*12bb0*/  CALL.ABS.NOINC R2 ;  /* 0x0000000002007343 */ /* 0x00efea0003c00000 */
.L_x_1230:
[----:B------:R-:W-:Y:S05]  /*12bc0*/  BSYNC B6 ;  /* 0x0000000000067941 */ /* 0x000fea0003800000 */
.L_x_1229:
[----:B------:R-:W2:Y:S01]  /*12bd0*/  S2R R2, SR_TID.X ;  /* 0x0000000000027919 */ /* 0x000ea20000002100 */
[----:B0-----:R-:W0:Y:S01]  /*12be0*/  LDC R8, c[0x0][0x448] ;  /* 0x00011200ff087b82 */ /* 0x001e220000000800 */
[----:B------:R-:W-:Y:S01]  /*12bf0*/  USHF.R.S32.HI UR4, URZ, 0x1f, UR36 ;  /* 0x0000001f3f047899 */ /* 0x000fe20008011424 */
[----:B---3--:R-:W3:Y:S01]  /*12c00*/  S2R R19, SR_TID.X ;  /* 0x0000000000137919 */ /* 0x008ee20000002100 */
[----:B------:R-:W-:Y:S01]  /*12c10*/  ULDC.64 UR10, c[0x0][0xa00] ;  /* 0x00028000000a7ab9 */ /* 0x000fe20000000a00 */
[----:B------:R-:W-:Y:S01]  /*12c20*/  ULDC.64 UR8, c[0x0][0x2d8] ;  /* 0x0000b60000087ab9 */ /* 0x000fe20000000a00 */
[----:B------:R-:W-:Y:S01]  /*12c30*/  UISETP.NE.U32.AND UP0, UPT, UR10, URZ, UPT ;  /* 0x0000003f0a00728c */ /* 0x000fe2000bf05070 */
[----:B------:R-:W4:Y:S01]  /*12c40*/  S2R R9, SR_TID.X ;  /* 0x0000000000097919 */ /* 0x000f220000002100 */
[----:B------:R-:W-:Y:S02]  /*12c50*/  UIMAD UR7, UR4, UR8, URZ ;  /* 0x00000008040772a4 */ /* 0x000fe4000f8e023f */
[----:B------:R-:W-:-:S02]  /*12c60*/  UISETP.NE.AND.EX UP0, UPT, UR11, URZ, UPT, UP0 ;  /* 0x0000003f0b00728c */ /* 0x000fc4000bf05300 */
[----:B------:R-:W-:Y:S01]  /*12c70*/  USHF.R.S32.HI UR6, URZ, 0x1f, UR44 ;  /* 0x0000001f3f067899 */ /* 0x000fe2000801142c */
[----:B------:R-:W-:Y:S01]  /*12c80*/  UMOV UR4, UR48 ;  /* 0x0000003000047c82 */ /* 0x000fe20008000000 */
[----:B------:R-:W-:Y:S01]  /*12c90*/  UMOV UR5, UR37 ;  /* 0x0000002500057c82 */ /* 0x000fe20008000000 */
[----:B------:R-:W-:Y:S02]  /*12ca0*/  UIMAD UR7, UR36, UR9, UR7 ;  /* 0x00000009240772a4 */ /* 0x000fe4000f8e0207 */
[----:B------:R-:W-:Y:S02]  /*12cb0*/  UIMAD.WIDE.U32 UR4, UR36, UR8, UR4 ;  /* 0x00000008240472a5 */ /* 0x000fe4000f8e0004 */
[----:B------:R-:W-:Y:S01]  /*12cc0*/  USEL UR6, UR6, URZ, !UP0 ;  /* 0x0000003f06067287 */ /* 0x000fe2000c000000 */
[----:B------:R-:W-:Y:S01]  /*12cd0*/  ULDC.64 UR8, c[0x0][0x2e0] ;  /* 0x0000b80000087ab9 */ /* 0x000fe20000000a00 */
[----:B------:R-:W-:Y:S01]  /*12ce0*/  UIADD3 UR5, UR5, UR7, URZ ;  /* 0x0000000705057290 */ /* 0x000fe2000fffe03f */
[----:B0-----:R-:W-:Y:S01]  /*12cf0*/  ISETP.NE.AND P0, PT, R8, 0x1, PT ;  /* 0x000000010800780c */ /* 0x001fe20003f05270 */
[----:B------:R-:W-:-:S02]  /*12d00*/  USEL UR7, UR44, URZ, !UP0 ;  /* 0x0000003f2c077287 */ /* 0x000fc4000c000000 */
[----:B------:R-:W-:Y:S02]  /*12d10*/  UIMAD UR6, UR6, UR8, URZ ;  /* 0x00000008060672a4 */ /* 0x000fe4000f8e023f */
[----:B------:R-:W-:Y:S01]  /*12d20*/  UIMAD.WIDE.U32 UR4, UR7, UR8, UR4 ;  /* 0x00000008070472a5 */ /* 0x000fe2000f8e0004 */
[----:B--2---:R-:W-:Y:S01]  /*12d30*/  LOP3.LUT R2, R2, 0x7f, RZ, 0xc0, !PT ;  /* 0x0000007f02027812 */ /* 0x004fe200078ec0ff */
[----:B------:R-:W-:-:S03]  /*12d40*/  UIMAD UR6, UR7, UR9, UR6 ;  /* 0x00000009070672a4 */ /* 0x000fc6000f8e0206 */
[----:B------:R-:W-:Y:S01]  /*12d50*/  SHF.R.U32.HI R2, RZ, 0x3, R2 ;  /* 0x00000003ff027819 */ /* 0x000fe20000011602 */
[----:B---3--:R-:W-:Y:S02]  /*12d60*/  IMAD.SHL.U32 R19, R19, 0x10, RZ ;  /* 0x0000001013137824 */ /* 0x008fe400078e00ff */
[----:B------:R-:W0:Y:S01]  /*12d70*/  @P0 LDC R3, c[0x0][0x450] ;  /* 0x00011400ff030b82 */ /* 0x000e220000000800 */
[----:B------:R-:W-:Y:S01]  /*12d80*/  UIADD3 UR6, UR5, UR6, URZ ;  /* 0x0000000605067290 */ /* 0x000fe2000fffe03f */
[----:B------:R-:W-:Y:S01]  /*12d90*/  IMAD.U32 R6, RZ, RZ, UR4 ;  /* 0x00000004ff067e24 */ /* 0x000fe2000f8e00ff */
[----:B------:R-:W-:Y:S01]  /*12da0*/  LOP3.LUT R19, R2, 0x70, R19, 0xf8, !PT ;  /* 0x0000007002137812 */ /* 0x000fe200078ef813 */
[----:B------:R-:W-:Y:S01]  /*12db0*/  IMAD.U32 R7, RZ, RZ, UR5 ;  /* 0x00000005ff077e24 */ /* 0x000fe2000f8e00ff */
[----:B------:R-:W-:Y:S01]  /*12dc0*/  ULDC.64 UR4, c[0x0][0x2d0] ;  /* 0x0000b40000047ab9 */ /* 0x000fe20000000a00 */
[----:B----4-:R-:W-:Y:S02]  /*12dd0*/  IMAD.SHL.U32 R9, R9, 0x10, RZ ;  /* 0x0000001009097824 */ /* 0x010fe400078e00ff */
[----:B------:R-:W2:Y:S01]  /*12de0*/  @P0 LDC R2, c[0x0][0x44c] ;  /* 0x00011300ff020b82 */ /* 0x000ea20000000800 */
[----:B------:R-:W-:-:S02]  /*12df0*/  IMAD.IADD R0, R19, 0x1, R18 ;  /* 0x0000000113007824 */ /* 0x000fc400078e0212 */
[----:B------:R-:W3:Y:S01]  /*12e00*/  S2R R19, SR_TID.X ;  /* 0x0000000000137919 */ /* 0x000ee20000002100 */
[----:B------:R-:W-:Y:S01]  /*12e10*/  LOP3.LUT R9, R9, 0x70, RZ, 0xc0, !PT ;  /* 0x0000007009097812 */ /* 0x000fe200078ec0ff */
[----:B------:R-:W-:-:S03]  /*12e20*/  IMAD.MOV.U32 R4, RZ, RZ, R0 ;  /* 0x000000ffff047224 */ /* 0x000fc600078e0000 */
[----:B------:R-:W-:Y:S01]  /*12e30*/  LOP3.LUT R9, R9, 0x80, RZ, 0xfc, !PT ;  /* 0x0000008009097812 */ /* 0x000fe200078efcff */
[----:B--2---:R-:W-:-:S05]  /*12e40*/  @P0 IMAD.HI.U32 R2, R0, R2, RZ ;  /* 0x0000000200020227 */ /* 0x004fca00078e00ff */
[----:B0-----:R-:W-:Y:S01]  /*12e50*/  @P0 SHF.R.U32.HI R4, RZ, R3, R2 ;  /* 0x00000003ff040219 */ /* 0x001fe20000011602 */
[----:B------:R-:W-:-:S03]  /*12e60*/  IMAD.U32 R3, RZ, RZ, UR6 ;  /* 0x00000006ff037e24 */ /* 0x000fc6000f8e00ff */
[--C-:B------:R-:W-:Y:S01]  /*12e70*/  SHF.R.S32.HI R5, RZ, 0x1f, R4.reuse ;  /* 0x0000001fff057819 */ /* 0x100fe20000011404 */
[----:B------:R-:W-:Y:S02]  /*12e80*/  IMAD.MOV R2, RZ, RZ, -R4 ;  /* 0x000000ffff027224 */ /* 0x000fe400078e0a04 */
[----:B---3--:R-:W-:Y:S02]  /*12e90*/  IMAD.SHL.U32 R10, R19, 0x10, RZ ;  /* 0x00000010130a7824 */ /* 0x008fe400078e00ff */
[----:B------:R-:W-:Y:S02]  /*12ea0*/  IMAD R0, R8, R2, R0 ;  /* 0x0000000208007224 */ /* 0x000fe400078e0200 */
[----:B------:R-:W-:Y:S01]  /*12eb0*/  IMAD.MOV.U32 R2, RZ, RZ, R6 ;  /* 0x000000ffff027224 */ /* 0x000fe200078e0006 */
[----:B------:R-:W-:Y:S01]  /*12ec0*/  LOP3.LUT R10, R10, 0x70, RZ, 0xc0, !PT ;  /* 0x000000700a0a7812 */ /* 0x000fe200078ec0ff */
[----:B------:R-:W-:Y:S02]  /*12ed0*/  IMAD R5, R5, UR4, RZ ;  /* 0x0000000405057c24 */ /* 0x000fe4000f8e02ff */
[----:B------:R-:W-:-:S04]  /*12ee0*/  IMAD.WIDE.U32 R2, R4, UR4, R2 ;  /* 0x0000000404027c25 */ /* 0x000fc8000f8e0002 */
[----:B------:R-:W-:Y:S01]  /*12ef0*/  IMAD R5, R4, UR5, R5 ;  /* 0x0000000504057c24 */ /* 0x000fe2000f8e0205 */
[----:B------:R-:W-:Y:S01]  /*12f00*/  SHF.R.S32.HI R4, RZ, 0x1f, R0 ;  /* 0x0000001fff047819 */ /* 0x000fe20000011400 */
[----:B------:R-:W-:Y:S02]  /*12f10*/  ULDC.64 UR4, c[0x0][0x2c8] ;  /* 0x0000b20000047ab9 */ /* 0x000fe40000000a00 */
[----:B------:R-:W-:Y:S02]  /*12f20*/  IMAD.IADD R3, R3, 0x1, R5 ;  /* 0x0000000103037824 */ /* 0x000fe400078e0205 */
[----:B------:R-:W-:Y:S02]  /*12f30*/  IMAD R4, R4, UR4, RZ ;  /* 0x0000000404047c24 */ /* 0x000fe4000f8e02ff */
[----:B------:R-:W-:-:S04]  /*12f40*/  IMAD.WIDE.U32 R2, R0, UR4, R2 ;  /* 0x0000000400027c25 */ /* 0x000fc8000f8e0002 */
[----:B------:R-:W-:Y:S01]  /*12f50*/  IMAD R0, R0, UR5, R4 ;  /* 0x0000000500007c24 */ /* 0x000fe2000f8e0204 */
[----:B------:R-:W-:Y:S02]  /*12f60*/  ULDC.64 UR4, c[0x0][0x280] ;  /* 0x0000a00000047ab9 */ /* 0x000fe40000000a00 */
[----:B------:R-:W-:Y:S01]  /*12f70*/  IADD3 R4, P0, R2, UR4, RZ ;  /* 0x0000000402047c10 */ /* 0x000fe2000ff1e0ff */
[----:B------:R-:W-:Y:S02]  /*12f80*/  ULDC UR4, c[0x0][0x2b8] ;  /* 0x0000ae0000047ab9 */ /* 0x000fe40000000800 */
[----:B------:R-:W-:Y:S02]  /*12f90*/  ISETP.GE.AND P1, PT, R9, UR4, PT ;  /* 0x0000000409007c0c */ /* 0x000fe4000bf26270 */
[----:B------:R0:W5:Y:S01]  /*12fa0*/  LDL R9, [R1+0x30] ;  /* 0x0000300001097983 */ /* 0x0001620000100800 */
[----:B------:R-:W-:Y:S02]  /*12fb0*/  IADD3.X R3, R3, UR5, R0, P0, !PT ;  /* 0x0000000503037c10 */ /* 0x000fe400087fe400 */
[----:B------:R-:W-:Y:S01]  /*12fc0*/  ISETP.GE.AND P0, PT, R10, UR4, PT ;  /* 0x000000040a007c0c */ /* 0x000fe2000bf06270 */
[----:B------:R-:W-:Y:S01]  /*12fd0*/  UMOV UR4, 0xffffffff ;  /* 0xffffffff00047882 */ /* 0x000fe20000000000 */
[----:B------:R-:W-:-:S04]  /*12fe0*/  LOP3.LUT R19, R19, 0x7f, RZ, 0xc0, !PT ;  /* 0x0000007f13137812 */ /* 0x000fc800078ec0ff */
[----:B------:R-:W-:Y:S01]  /*12ff0*/  SHF.R.U32.HI R19, RZ, 0x3, R19 ;  /* 0x00000003ff137819 */ /* 0x000fe20000011613 */
[----:B0-----:R-:W-:Y:S06]  /*13000*/  BRA.DIV UR4, `(.L_x_1231) ;  /* 0x0000003604b07947 */ /* 0x001fec000b800000 */
[----:B------:R-:W0:Y:S01]  /*13010*/  SHFL.IDX PT, R7, R4, RZ, 0x181f ;  /* 0x00181fff04077589 */ /* 0x000e2200000e0000 */
[----:B------:R-:W-:Y:S02]  /*13020*/  IMAD.IADD R0, R19, 0x1, R18 ;  /* 0x0000000113007824 */ /* 0x000fe400078e0212 */
[----:B------:R-:W-:Y:S01]  /*13030*/  IMAD R2, R8, UR42, RZ ;  /* 0x0000002a08027c24 */ /* 0x000fe2000f8e02ff */
[----:B------:R-:W2:Y:S01]  /*13040*/  SHFL.IDX PT, R6, R3, RZ, 0x181f ;  /* 0x00181fff03067589 */ /* 0x000ea200000e0000 */
[----:B------:R-:W-:-:S03]  /*13050*/  VIADD R5, R0, 0x10 ;  /* 0x0000001000057836 */ /* 0x000fc60000000000 */
[-C--:B------:R-:W-:Y:S01]  /*13060*/  ISETP.GE.AND P4, PT, R0, R2.reuse, PT ;  /* 0x000000020000720c */ /* 0x080fe20003f86270 */
[----:B------:R-:W-:Y:S01]  /*13070*/  SHFL.IDX PT, R8, R3, 0x1, 0x181f ;  /* 0x00381f0003087f89 */ /* 0x000fe200000e0000 */
[----:B------:R-:W-:-:S03]  /*13080*/  ISETP.GE.AND P2, PT, R5, R2, PT ;  /* 0x000000020500720c */ /* 0x000fc60003f46270 */
[----:B------:R-:W3:Y:S08]  /*13090*/  SHFL.IDX PT, R5, R4, 0x1, 0x181f ;  /* 0x00381f0004057f89 */ /* 0x000ef000000e0000 */
[----:B0-----:R-:W-:-:S05]  /*130a0*/  @!P4 IADD3 R7, P3, R10, R7, RZ ;  /* 0x000000070a07c210 */ /* 0x001fca0007f7e0ff */
[----:B--2---:R-:W-:-:S05]  /*130b0*/  @!P4 IMAD.X R6, RZ, RZ, R6, P3 ;  /* 0x000000ffff06c224 */ /* 0x004fca00018e0606 */
[----:B------:R-:W-:-:S04]  /*130c0*/  @!P4 LOP3.LUT R7, R7, R6, RZ, 0x3c, !PT ;  /* 0x000000060707c212 */ /* 0x000fc800078e3cff */
[----:B------:R-:W-:-:S04]  /*130d0*/  @!P4 LOP3.LUT R6, R7, R6, RZ, 0x3c, !PT ;  /* 0x000000060706c212 */ /* 0x000fc800078e3cff */
[----:B------:R-:W-:-:S05]  /*130e0*/  @!P4 LOP3.LUT R7, R7, R6, RZ, 0x3c, !PT ;  /* 0x000000060707c212 */ /* 0x000fca00078e3cff */
[----:B-----5:R-:W-:Y:S04]  /*130f0*/  @!P4 LDGSTS.E.BYPASS.LTC128B.128 [R9+0x18000], desc[UR52][R6.64], !P0 ;  /* 0x180000000609cfae */ /* 0x020fe8000c101d74 */
[----:B------:R3:W-:Y:S02]  /*13100*/  @!P4 LDGSTS.E.BYPASS.LTC128B.128 [R9+0x1c000], desc[UR52][R6.64+0x80], !P1 ;  /* 0x1c0000800609cfae */ /* 0x0007e4000c901d74 */
[----:B---3--:R-:W-:Y:S01]  /*13110*/  @!P2 IADD3 R7, P3, R10, R5, RZ ;  /* 0x000000050a07a210 */ /* 0x008fe20007f7e0ff */
        /* <DEDUP_REMOVED lines=10> */
[----:B------:R-:W2:Y:S06]  /*131c0*/  SHFL.IDX PT, R6, R3, 0x2, 0x181f ;  /* 0x00581f0003067f89 */ /* 0x000eac00000e0000 */
[----:B0-----:R-:W-:-:S05]  /*131d0*/  @!P2 IADD3 R7, P3, R10, R7, RZ ;  /* 0x000000070a07a210 */ /* 0x001fca0007f7e0ff */
[----:B--2---:R-:W-:-:S05]  /*131e0*/  @!P2 IMAD.X R6, RZ, RZ, R6, P3 ;  /* 0x000000ffff06a224 */ /* 0x004fca00018e0606 */
        /* <DEDUP_REMOVED lines=38> */
[----:B------:R-:W-:-:S03]  /*13450*/  ISETP.GE.AND P2, PT, R5, R2, PT ;  /* 0x000000020500720c */ /* 0x000fc60003f46270 */
[----:B0-----:R-:W0:Y:S04]  /*13460*/  SHFL.IDX PT, R7, R4, 0x6, 0x181f ;  /* 0x00d81f0004077f89 */ /* 0x001e2800000e0000 */
[----:B------:R-:W2:Y:S04]  /*13470*/  SHFL.IDX PT, R6, R3, 0x6, 0x181f ;  /* 0x00d81f0003067f89 */ /* 0x000ea800000e0000 */
[----:B------:R-:W3:Y:S04]  /*13480*/  SHFL.IDX PT, R3, R3, 0x7, 0x181f ;  /* 0x00f81f0003037f89 */ /* 0x000ee800000e0000 */
[----:B------:R-:W4:Y:S01]  /*13490*/  SHFL.IDX PT, R4, R4, 0x7, 0x181f ;  /* 0x00f81f0004047f89 */ /* 0x000f2200000e0000 */
[----:B0-----:R-:W-:-:S05]  /*134a0*/  @!P2 IADD3 R7, P3, R10, R7, RZ ;  /* 0x000000070a07a210 */ /* 0x001fca0007f7e0ff */
[----:B--2---:R-:W-:-:S05]  /*134b0*/  @!P2 IMAD.X R6, RZ, RZ, R6, P3 ;  /* 0x000000ffff06a224 */ /* 0x004fca00018e0606 */
[----:B------:R-:W-:-:S04]  /*134c0*/  @!P2 LOP3.LUT R7, R7, R6, RZ, 0x3c, !PT ;  /* 0x000000060707a212 */ /* 0x000fc800078e3cff */
[----:B------:R-:W-:-:S04]  /*134d0*/  @!P2 LOP3.LUT R6, R7, R6, RZ, 0x3c, !PT ;  /* 0x000000060706a212 */ /* 0x000fc800078e3cff */
[----:B------:R-:W-:-:S05]  /*134e0*/  @!P2 LOP3.LUT R7, R7, R6, RZ, 0x3c, !PT ;  /* 0x000000060707a212 */ /* 0x000fca00078e3cff */
[----:B------:R2:W-:Y:S04]  /*134f0*/  @!P2 LDGSTS.E.BYPASS.LTC128B.128 [R9+0x1b000], desc[UR52][R6.64], !P0 ;  /* 0x1b0000000609afae */ /* 0x0005e8000c101d74 */
[----:B---34-:R2:W-:Y:S02]  /*13500*/  @!P2 LDGSTS.E.BYPASS.LTC128B.128 [R9+0x1f000], desc[UR52][R6.64+0x80], !P1 ;  /* 0x1f0000800609afae */ /* 0x0185e4000c901d74 */
.L_x_1318:
        /* <DEDUP_REMOVED lines=11> */
.L_x_1233:
[----:B------:R-:W-:Y:S05]  /*135c0*/  BSYNC B0 ;  /* 0x0000000000007941 */ /* 0x000fea0003800000 */
.L_x_1232:
[----:B------:R-:W-:Y:S01]  /*135d0*/  NOP ;  /* 0x0000000000007918 */ /* 0x000fe20000000000 */
[----:B------:R-:W-:-:S13]  /*135e0*/  PLOP3.LUT P0, PT, PT, PT, PT, 0x80, 0x0 ;  /* 0x000000000000781c */ /* 0x000fda0003f0f070 */
.L_x_1234:
[----:B------:R-:W-:Y:S02]  /*135f0*/  PLOP3.LUT P1, PT, P1, P0, PT, 0xa2, 0x0 ;  /* 0x000000000000781c */ /* 0x000fe40000f21472 */
[----:B------:R-:W-:-:S08]  /*13600*/  @P0 R2UR P1, UR4, R17 ;  /* 0x00000000110402ca */ /* 0x000fd00000020000 */
        /* <DEDUP_REMOVED lines=14> */
[----:B------:R-:W4:Y:S03]  /*136f0*/  SYNCS.PHASECHK.TRANS64.TRYWAIT P0, [R17+URZ+0x28420], R0 ;  /* 0x02842000110075a7 */ /* 0x000f26000800017f */
[----:B---34-:R-:W-:Y:S05]  /*13700*/  @!P0 BRA `(.L_x_1236) ;  /* 0x0000003800b08947 */ /* 0x018fea0003800000 */
.L_x_1319:
[----:B------:R-:W-:Y:S05]  /*13710*/  BSYNC B0 ;  /* 0x0000000000007941 */ /* 0x000fea0003800000 */
.L_x_1235:
[----:B------:R-:W4:Y:S01]  /*13720*/  LDL R2, [R1+0x24] ;  /* 0x0000240001027983 */ /* 0x000f220000100800 */
[----:B------:R-:W-:-:S06]  /*13730*/  UIADD3 UR4, UR40, -0x2, URZ ;  /* 0xfffffffe28047890 */ /* 0x000fcc000fffe03f */
[----:B----4-:R-:W-:-:S13]  /*13740*/  ISETP.LE.AND P0, PT, R2, UR4, PT ;  /* 0x0000000402007c0c */ /* 0x010fda000bf03270 */
[----:B------:R-:W-:Y:S05]  /*13750*/  @!P0 BRA `(.L_x_1237) ;  /* 0x00000010003c8947 */ /* 0x000fea0003800000 */
[----:B---3--:R3:W5:Y:S04]  /*13760*/  LDL.LU R0, [R1] ;  /* 0x0000000001007983 */ /* 0x0087680000300800 */
[----:B------:R3:W5:Y:S01]  /*13770*/  LDL.LU R3, [R1+0x8] ;  /* 0x0000080001037983 */ /* 0x0007620000300800 */
[----:B------:R-:W-:-:S07]  /*13780*/  IMAD.U32 R2, RZ, RZ, UR4 ;  /* 0x00000004ff027e24 */ /* 0x000fce000f8e00ff */
.L_x_1259:
[----:B------:R-:W4:Y:S01]  /*13790*/  LDL R4, [R1+0x18] ;  /* 0x0000180001047983 */ /* 0x000f220000100800 */
[----:B-----5:R-:W-:Y:S01]  /*137a0*/  VIADD R5, R0, 0x1 ;  /* 0x0000000100057836 */ /* 0x020fe20000000000 */
[----:B------:R-:W-:Y:S05]  /*137b0*/  YIELD ;  /* 0x0000000000007946 */ /* 0x000fea0003800000 */
[C---:B------:R-:W-:Y:S01]  /*137c0*/  ISETP.NE.AND P0, PT, R5.reuse, 0x2, PT ;  /* 0x000000020500780c */ /* 0x040fe20003f05270 */
[----:B------:R-:W-:Y:S03]  /*137d0*/  BSSY B0, `(.L_x_1238) ;  /* 0x000008b000007945 */ /* 0x000fe60003800000 */
[----:B------:R-:W-:-:S02]  /*137e0*/  SEL R10, R5, RZ, P0 ;  /* 0x000000ff050a7207 */ /* 0x000fc40000000000 */
[----:B----4-:R-:W-:Y:S02]  /*137f0*/  LOP3.LUT P1, RZ, R4, 0x1, RZ, 0xc0, !PT ;  /* 0x0000000104ff7812 */ /* 0x010fe4000782c0ff */
[----:B------:R-:W-:-:S04]  /*13800*/  SEL R4, RZ, 0x1, P0 ;  /* 0x00000001ff047807 */ /* 0x000fc80000000000 */
[----:B0-2---:R-:W-:-:S05]  /*13810*/  LOP3.LUT R9, R3, R4, RZ, 0x3c, !PT ;  /* 0x0000000403097212 */ /* 0x005fca00078e3cff */
[----:B------:R0:W-:Y:S04]  /*13820*/  STL [R1+0x8], R9 ;  /* 0x0000080901007387 */ /* 0x0001e80000100800 */
[----:B------:R0:W-:Y:S01]  /*13830*/  STL [R1], R10 ;  /* 0x0000000a01007387 */ /* 0x0001e20000100800 */
[----:B------:R-:W-:Y:S05]  /*13840*/  @!P1 BRA `(.L_x_1239) ;  /* 0x00000008000c9947 */ /* 0x000fea0003800000 */
[----:B------:R-:W-:Y:S01]  /*13850*/  ULDC.64 UR4, c[0x0][0x418] ;  /* 0x0001060000047ab9 */ /* 0x000fe20000000a00 */
[----:B------:R-:W-:Y:S01]  /*13860*/  IMAD.MOV.U32 R8, RZ, RZ, R2 ;  /* 0x000000ffff087224 */ /* 0x000fe200078e0002 */
[----:B------:R-:W-:-:S04]  /*13870*/  ISETP.NE.U32.AND P0, PT, RZ, UR4, PT ;  /* 0x00000004ff007c0c */ /* 0x000fc8000bf05070 */
[----:B------:R-:W-:-:S13]  /*13880*/  ISETP.NE.AND.EX P0, PT, RZ, UR5, PT, P0 ;  /* 0x00000005ff007c0c */ /* 0x000fda000bf05300 */
[----:B------:R-:W-:Y:S05]  /*13890*/  @!P0 BRA `(.L_x_1240) ;  /* 0x00000000004c8947 */ /* 0x000fea0003800000 */
[----:B------:R-:W2:Y:S01]  /*138a0*/  LDL R12, [R1+0x1c] ;  /* 0x00001c00010c7983 */ /* 0x000ea20000100800 */
[----:B------:R-:W4:Y:S01]  /*138b0*/  LDC R7, c[0x0][0x43c] ;  /* 0x00010f00ff077b82 */ /* 0x000f220000000800 */
[----:B------:R-:W-:Y:S02]  /*138c0*/  ULDC.64 UR6, c[0x0][0x428] ;  /* 0x00010a0000067ab9 */ /* 0x000fe40000000a00 */
[----:B------:R-:W3:Y:S01]  /*138d0*/  LDL R11, [R1+0x10] ;  /* 0x00001000010b7983 */ /* 0x000ee20000100800 */
[----:B----4-:R-:W-:-:S13]  /*138e0*/  ISETP.NE.AND P0, PT, R7, 0x1, PT ;  /* 0x000000010700780c */ /* 0x010fda0003f05270 */
[----:B------:R-:W4:Y:S02]  /*138f0*/  @P0 LDC.64 R4, c[0x0][0x440] ;  /* 0x00011000ff040b82 */ /* 0x000f240000000a00 */
[----:B----4-:R-:W-:-:S04]  /*13900*/  @P0 IMAD.HI.U32 R6, R2, R4, RZ ;  /* 0x0000000402060227 */ /* 0x010fc800078e00ff */
[----:B------:R-:W-:Y:S01]  /*13910*/  IMAD.MOV.U32 R4, RZ, RZ, R2 ;  /* 0x000000ffff047224 */ /* 0x000fe200078e0002 */
[----:B------:R-:W-:-:S04]  /*13920*/  @P0 SHF.R.U32.HI R4, RZ, R5, R6 ;  /* 0x00000005ff040219 */ /* 0x000fc80000011606 */
[--C-:B------:R-:W-:Y:S01]  /*13930*/  SHF.R.S32.HI R5, RZ, 0x1f, R4.reuse ;  /* 0x0000001fff057819 */ /* 0x100fe20000011404 */
[----:B------:R-:W-:-:S04]  /*13940*/  IMAD.MOV R8, RZ, RZ, -R4 ;  /* 0x000000ffff087224 */ /* 0x000fc800078e0a04 */
[----:B------:R-:W-:Y:S02]  /*13950*/  IMAD R8, R7, R8, R2 ;  /* 0x0000000807087224 */ /* 0x000fe400078e0202 */
[----:B--2---:R-:W-:-:S04]  /*13960*/  IMAD R6, R12, UR6, RZ ;  /* 0x000000060c067c24 */ /* 0x004fc8000f8e02ff */
[C---:B---3--:R-:W-:Y:S02]  /*13970*/  IMAD R6, R11.reuse, UR7, R6 ;  /* 0x000000070b067c24 */ /* 0x048fe4000f8e0206 */
[----:B------:R-:W-:-:S04]  /*13980*/  IMAD.WIDE.U32 R4, R11, UR6, R4 ;  /* 0x000000060b047c25 */ /* 0x000fc8000f8e0004 */
[----:B------:R-:W-:Y:S01]  /*13990*/  IMAD.IADD R5, R6, 0x1, R5 ;  /* 0x0000000106057824 */ /* 0x000fe200078e0205 */
[----:B------:R-:W-:-:S04]  /*139a0*/  LEA R6, P0, R4, UR4, 0x2 ;  /* 0x0000000404067c11 */ /* 0x000fc8000f8010ff */
[----:B------:R-:W-:-:S05]  /*139b0*/  LEA.HI.X R7, R4, UR5, R5, 0x2, P0 ;  /* 0x0000000504077c11 */ /* 0x000fca00080f1405 */
[----:B------:R2:W5:Y:S04]  /*139c0*/  LDG.E R16, desc[UR52][R6.64] ;  /* 0x0000003406107981 */ /* 0x000568000c1e1900 */
.L_x_1240:
[----:B--2---:R-:W-:Y:S01]  /*139d0*/  IMAD R6, R10, 0x8, R17 ;  /* 0x000000080a067824 */ /* 0x004fe200078e0211 */
[----:B------:R-:W-:Y:S01]  /*139e0*/  SHF.L.U32 R5, R9, 0x1f, RZ ;  /* 0x0000001f09057819 */ /* 0x000fe200000006ff */
[----:B------:R-:W2:Y:S01]  /*139f0*/  S2R R4, SR_TID.X ;  /* 0x0000000000047919 */ /* 0x000ea20000002100 */
[----:B------:R-:W-:Y:S02]  /*13a00*/  BSSY B1, `(.L_x_1241) ;  /* 0x0000005000017945 */ /* 0x000fe40003800000 */
[----:B------:R-:W4:Y:S01]  /*13a10*/  SYNCS.PHASECHK.TRANS64.TRYWAIT P0, [R6+URZ+0x28480], R5 ;  /* 0x02848005060075a7 */ /* 0x000f22000800017f */
[----:B--2---:R-:W-:-:S04]  /*13a20*/  LOP3.LUT R4, R4, 0x7f, RZ, 0xc0, !PT ;  /* 0x0000007f04047812 */ /* 0x004fc800078ec0ff */
[----:B------:R-:W-:Y:S01]  /*13a30*/  ISETP.NE.AND P1, PT, R4, RZ, PT ;  /* 0x000000ff0400720c */ /* 0x000fe20003f25270 */
[----:B----4-:R-:W-:-:S12]  /*13a40*/  @!P0 BRA `(.L_x_1242) ;  /* 0x0000003400f48947 */ /* 0x010fd80003800000 */
.L_x_1320:
[----:B------:R-:W-:Y:S05]  /*13a50*/  BSYNC B1 ;  /* 0x0000000000017941 */ /* 0x000fea0003800000 */
.L_x_1241:
        /* <DEDUP_REMOVED lines=9> */
.L_x_1244:
[----:B------:R-:W-:Y:S05]  /*13af0*/  BSYNC B1 ;  /* 0x0000000000017941 */ /* 0x000fea0003800000 */
.L_x_1243:
[----:B------:R-:W4:Y:S04]  /*13b00*/  LDL R4, [R1] ;  /* 0x0000000001047983 */ /* 0x000f280000100800 */
[----:B------:R-:W2:Y:S01]  /*13b10*/  LDL R7, [R1+0x28] ;  /* 0x0000280001077983 */ /* 0x000ea20000100800 */
[----:B------:R-:W-:Y:S01]  /*13b20*/  IMAD.MOV.U32 R13, RZ, RZ, RZ ;  /* 0x000000ffff0d7224 */ /* 0x000fe200078e00ff */
[----:B------:R-:W-:Y:S01]  /*13b30*/  UIADD3 UR4, UP0, UR46, 0x470, URZ ;  /* 0x000004702e047890 */ /* 0x000fe2000ff1e03f */
[----:B------:R-:W-:Y:S01]  /*13b40*/  PLOP3.LUT P0, PT, PT, PT, PT, 0x80, 0x0 ;  /* 0x000000000000781c */ /* 0x000fe20003f0f070 */
[----:B------:R-:W-:Y:S01]  /*13b50*/  UMOV UR6, 0x0 ;  /* 0x0000000000067882 */ /* 0x000fe20000000000 */
[----:B------:R-:W-:Y:S01]  /*13b60*/  UMOV UR7, 0x14f00000 ;  /* 0x14f0000000077882 */ /* 0x000fe20000000000 */
[----:B------:R-:W-:Y:S01]  /*13b70*/  R2UR UR10, R13 ;  /* 0x000000000d0a72ca */ /* 0x000fe200000e0000 */
[----:B------:R-:W-:Y:S01]  /*13b80*/  UIADD3.X UR5, URZ, UR47, URZ, UP0, !UPT ;  /* 0x0000002f3f057290 */ /* 0x000fe200087fe43f */
[----:B----4-:R-:W-:-:S02]  /*13b90*/  IMAD R4, R4, 0x4000, R17 ;  /* 0x0000400004047824 */ /* 0x010fc400078e0211 */
[----:B--2---:R-:W-:Y:S02]  /*13ba0*/  IMAD R8, R8, 0x40, R7 ;  /* 0x0000004008087824 */ /* 0x004fe400078e0207 */
[----:B------:R-:W-:Y:S02]  /*13bb0*/  VIADD R7, R6, 0x28470 ;  /* 0x0002847006077836 */ /* 0x000fe40000000000 */
[----:B0-----:R-:W-:-:S07]  /*13bc0*/  VIADD R9, R4, 0x10000 ;  /* 0x0001000004097836 */ /* 0x001fce0000000000 */
.L_x_1245:
        /* <DEDUP_REMOVED lines=16> */
.L_x_1246:
        /* <DEDUP_REMOVED lines=13> */
.L_x_1321:
[----:B------:R-:W-:Y:S05]  /*13da0*/  BSYNC B1 ;  /* 0x0000000000017941 */ /* 0x000fea0003800000 */
.L_x_1247:
[----:B------:R-:W-:Y:S01]  /*13db0*/  BSSY B1, `(.L_x_1249) ;  /* 0x000000b000017945 */ /* 0x000fe20003800000 */
[----:B------:R-:W-:Y:S02]  /*13dc0*/  IMAD.MOV.U32 R10, RZ, RZ, 0x0 ;  /* 0x00000000ff0a7424 */ /* 0x000fe400078e00ff */
[----:B------:R-:W-:Y:S01]  /*13dd0*/  IMAD.MOV.U32 R11, RZ, RZ, 0x14f00000 ;  /* 0x14f00000ff0b7424 */ /* 0x000fe200078e00ff */
[----:B------:R-:W-:Y:S06]  /*13de0*/  @P1 BRA `(.L_x_1250) ;  /* 0x00000000001c1947 */ /* 0x000fec0003800000 */
[----:B------:R-:W2:Y:S01]  /*13df0*/  S2R R7, SR_TID.X ;  /* 0x0000000000077919 */ /* 0x000ea20000002100 */
[----:B0-----:R-:W-:-:S04]  /*13e00*/  IMAD.MOV.U32 R5, RZ, RZ, 0x4000 ;  /* 0x00004000ff057424 */ /* 0x001fc800078e00ff */
[----:B------:R4:W-:Y:S01]  /*13e10*/  SYNCS.ARRIVE.TRANS64 RZ, [R6+URZ+0x28430], R5 ;  /* 0x0284300506ff79a7 */ /* 0x0009e2000800003f */
[----:B--2---:R-:W-:-:S04]  /*13e20*/  LOP3.LUT R7, R7, 0x1f, RZ, 0xc0, !PT ;  /* 0x0000001f07077812 */ /* 0x004fc800078ec0ff */
[----:B------:R-:W-:-:S13]  /*13e30*/  ISETP.NE.AND P0, PT, R7, RZ, PT ;  /* 0x000000ff0700720c */ /* 0x000fda0003f05270 */
[----:B----4-:R-:W-:Y:S05]  /*13e40*/  @!P0 BRA `(.L_x_1250) ;  /* 0x0000000000048947 */ /* 0x010fea0003800000 */
[----:B------:R-:W-:Y:S01]  /*13e50*/  BPT.TRAP 0x1 ;  /* 0x000000040000795c */ /* 0x000fe20000300000 */
.L_x_1250:
[----:B------:R-:W-:Y:S05]  /*13e60*/  BSYNC B1 ;  /* 0x0000000000017941 */ /* 0x000fea0003800000 */
.L_x_1249:
[----:B------:R-:W-:Y:S01]  /*13e70*/  R2UR UR10, R13 ;  /* 0x000000000d0a72ca */ /* 0x000fe200000e0000 */
[----:B------:R-:W-:Y:S01]  /*13e80*/  UIADD3 UR4, UP0, UR46, 0x370, URZ ;  /* 0x000003702e047890 */ /* 0x000fe2000ff1e03f */
[----:B------:R-:W-:Y:S01]  /*13e90*/  R2UR UR6, R10 ;  /* 0x000000000a0672ca */ /* 0x000fe200000e0000 */
[----:B0-----:R-:W-:Y:S01]  /*13ea0*/  VIADD R6, R6, 0x28430 ;  /* 0x0002843006067836 */ /* 0x001fe20000000000 */
[----:B------:R-:W-:Y:S01]  /*13eb0*/  R2UR UR7, R11 ;  /* 0x000000000b0772ca */ /* 0x000fe200000e0000 */
[----:B------:R-:W-:Y:S01]  /*13ec0*/  VIADD R5, R4, 0x20000 ;  /* 0x0002000004057836 */ /* 0x000fe20000000000 */
[----:B------:R-:W-:Y:S01]  /*13ed0*/  PLOP3.LUT P0, PT, PT, PT, PT, 0x80, 0x0 ;  /* 0x000000000000781c */ /* 0x000fe20003f0f070 */
[----:B------:R-:W-:-:S12]  /*13ee0*/  UIADD3.X UR5, URZ, UR47, URZ, UP0, !UPT ;  /* 0x0000002f3f057290 */ /* 0x000fd800087fe43f */
.L_x_1251:
        /* <DEDUP_REMOVED lines=15> */
.L_x_1252:
        /* <DEDUP_REMOVED lines=10> */
.L_x_1239:
[----:B------:R-:W-:Y:S05]  /*14080*/  BSYNC B0 ;  /* 0x0000000000007941 */ /* 0x000fea0003800000 */
.L_x_1238:
[----:B------:R-:W-:-:S06]  /*14090*/  UISETP.NE.AND UP0, UPT, UR39, 0x3, UPT ;  /* 0x000000032700788c */ /* 0x000fcc000bf05270 */
[----:B------:R-:W-:-:S13]  /*140a0*/  PLOP3.LUT P0, PT, PT, PT, UP0, 0x80, 0x0 ;  /* 0x000000000000781c */ /* 0x000fda0003f0f008 */
[----:B------:R-:W-:Y:S05]  /*140b0*/  @!P0 BRA `(.L_x_1253) ;  /* 0x0000000000048947 */ /* 0x000fea0003800000 */
[----:B------:R-:W-:Y:S01]  /*140c0*/  BPT.TRAP 0x1 ;  /* 0x000000040000795c */ /* 0x000fe20000300000 */
.L_x_1253:
[----:B------:R-:W-:Y:S01]  /*140d0*/  IMAD.U32 R4, RZ, RZ, UR43 ;  /* 0x0000002bff047e24 */ /* 0x000fe2000f8e00ff */
[----:B------:R-:W-:Y:S01]  /*140e0*/  BSSY B0, `(.L_x_1254) ;  /* 0x0000007000007945 */ /* 0x000fe20003800000 */
[----:B------:R-:W-:-:S03]  /*140f0*/  IMAD R19, R0, 0x8, R17 ;  /* 0x0000000800137824 */ /* 0x000fc600078e0211 */
[----:B------:R-:W-:Y:S02]  /*14100*/  ISETP.NE.AND P1, PT, R4, 0x3, PT ;  /* 0x000000030400780c */ /* 0x000fe40003f25270 */
[----:B------:R-:W-:-:S04]  /*14110*/  LOP3.LUT R4, R3, 0x1, RZ, 0x3c, !PT ;  /* 0x0000000103047812 */ /* 0x000fc800078e3cff */
[----:B------:R-:W-:-:S04]  /*14120*/  SHF.L.U32 R4, R4, 0x1f, RZ ;  /* 0x0000001f04047819 */ /* 0x000fc800000006ff */
[----:B------:R-:W2:Y:S02]  /*14130*/  SYNCS.PHASECHK.TRANS64.TRYWAIT P0, [R19+URZ+0x28470], R4 ;  /* 0x02847004130075a7 */ /* 0x000ea4000800017f */
[----:B--2---:R-:W-:Y:S05]  /*14140*/  @!P0 BRA `(.L_x_1255) ;  /* 0x00000030005c8947 */ /* 0x004fea0003800000 */
.L_x_1322:
[----:B------:R-:W-:Y:S05]  /*14150*/  BSYNC B0 ;  /* 0x0000000000007941 */ /* 0x000fea0003800000 */
.L_x_1254:
[----:B------:R-:W-:Y:S05]  /*14160*/  @!P1 BRA `(.L_x_1256) ;  /* 0x0000000000049947 */ /* 0x000fea0003800000 */
[----:B------:R-:W-:Y:S01]  /*14170*/  BPT.TRAP 0x1 ;  /* 0x000000040000795c */ /* 0x000fe20000300000 */
.L_x_1256:
[----:B------:R-:W-:Y:S01]  /*14180*/  SHF.L.U32 R3, R3, 0x1f, RZ ;  /* 0x0000001f03037819 */ /* 0x000fe200000006ff */
[----:B------:R-:W-:-:S03]  /*14190*/  IMAD.SHL.U32 R0, R0, 0x4000, RZ ;  /* 0x0000400000007824 */ /* 0x000fc600078e00ff */
[----:B------:R-:W4:Y:S02]  /*141a0*/  SYNCS.PHASECHK.TRANS64.TRYWAIT P0, [R19+URZ+0x28460], R3 ;  /* 0x02846003130075a7 */ /* 0x000f24000800017f */
[----:B----4-:R-:W-:Y:S05]  /*141b0*/  @!P0 BRA `(.L_x_1257) ;  /* 0x0000003000548947 */ /* 0x010fea0003800000 */
.L_x_1323:
[----:B------:R-:W4:Y:S04]  /*141c0*/  LDL R12, [R1+0x4] ;  /* 0x00000400010c7983 */ /* 0x000f280000100800 */
[----:B------:R-:W2:Y:S04]  /*141d0*/  LDL R14, [R1+0x2c] ;  /* 0x00002c00010e7983 */ /* 0x000ea80000100800 */
[----:B------:R-:W3:Y:S04]  /*141e0*/  LDL R13, [R1+0x14] ;  /* 0x00001400010d7983 */ /* 0x000ee80000100800 */
[----:B------:R0:W-:Y:S04]  /*141f0*/  STL [R1+0x38], R2 ;  /* 0x0000380201007387 */ /* 0x0001e80000100800 */
[----:B0-----:R-:W3:Y:S01]  /*14200*/  LDL R2, [R1+0xc] ;  /* 0x00000c0001027983 */ /* 0x001ee20000100800 */
[----:B------:R-:W-:Y:S05]  /*14210*/  WARPSYNC.ALL ;  /* 0x0000000000007948 */ /* 0x000fea0003800000 */
[----:B----4-:R-:W-:-:S05]  /*14220*/  LOP3.LUT R3, R0, R12, RZ, 0xfc, !PT ;  /* 0x0000000c00037212 */ /* 0x010fca00078efcff */
[----:B------:R-:W-:-:S05]  /*14230*/  IMAD.IADD R3, R17, 0x1, R3 ;  /* 0x0000000111037824 */ /* 0x000fca00078e0203 */
[----:B------:R-:W0:Y:S01]  /*14240*/  LDSM.16.MT88.4 R8, [R3+0x10000] ;  /* 0x010000000308783b */ /* 0x000e220000004200 */
[----:B--2---:R-:W-:Y:S02]  /*14250*/  IADD3 R18, R17, R14, R0 ;  /* 0x0000000e11127210 */ /* 0x004fe40007ffe000 */
[C-C-:B0-----:R-:W-:Y:S02]  /*14260*/  PRMT R4, R8.reuse, 0x6420, R9.reuse ;  /* 0x0000642008047816 */ /* 0x141fe40000000009 */
[----:B------:R-:W-:Y:S02]  /*14270*/  PRMT R5, R8, 0x7531, R9 ;  /* 0x0000753108057816 */ /* 0x000fe40000000009 */
[C-C-:B------:R-:W-:Y:S02]  /*14280*/  PRMT R6, R10.reuse, 0x6420, R11.reuse ;  /* 0x000064200a067816 */ /* 0x140fe4000000000b */
[----:B------:R-:W-:Y:S02]  /*14290*/  PRMT R7, R10, 0x7531, R11 ;  /* 0x000075310a077816 */ /* 0x000fe4000000000b */
[----:B------:R-:W0:Y:S01]  /*142a0*/  LDSM.16.MT88.4 R8, [R18+0x10000] ;  /* 0x010000001208783b */ /* 0x000e220000004200 */
[----:B---3--:R-:W-:-:S05]  /*142b0*/  IADD3 R3, R2, R0, R13 ;  /* 0x0000000002037210 */ /* 0x008fca0007ffe00d */
        /* <DEDUP_REMOVED lines=75> */
.L_x_1258:
[----:B------:R-:W0:Y:S01]  /*14770*/  S2R R0, SR_TID.X ;  /* 0x0000000000007919 */ /* 0x000e220000002100 */
[----:B--2---:R2:W-:Y:S01]  /*14780*/  SYNCS.ARRIVE.TRANS64.A1T0 RZ, [R19+URZ+0x28450], RZ ;  /* 0x028450ff13ff79a7 */ /* 0x0045e2000810003f */
[----:B0-----:R-:W-:Y:S02]  /*14790*/  LOP3.LUT R3, R0, 0x7f, RZ, 0xc0, !PT ;  /* 0x0000007f00037812 */ /* 0x001fe400078ec0ff */
[----:B------:R-:W3:Y:S01]  /*147a0*/  LDL R0, [R1+0x24] ;  /* 0x0000240001007983 */ /* 0x000ee20000100800 */
[----:B------:R-:W-:Y:S01]  /*147b0*/  BAR.SYNC.DEFER_BLOCKING 0x2, 0x80 ;  /* 0x0082000000007b1d */ /* 0x000fe20000010000 */
[----:B------:R-:W-:-:S05]  /*147c0*/  ISETP.NE.AND P0, PT, R3, RZ, PT ;  /* 0x000000ff0300720c */ /* 0x000fca0003f05270 */
[----:B------:R4:W5:Y:S08]  /*147d0*/  LDL R3, [R1+0x8] ;  /* 0x0000080001037983 */ /* 0x0009700000100800 */
[----:B--2---:R-:W-:-:S05]  /*147e0*/  @!P0 VIADD R19, R19, 0x28480 ;  /* 0x0002848013138836 */ /* 0x004fca0000000000 */
[----:B------:R-:W-:-:S04]  /*147f0*/  @!P0 PRMT R19, RZ, 0x654, R19 ;  /* 0x00000654ff138816 */ /* 0x000fc80000000013 */
[----:B------:R4:W-:Y:S01]  /*14800*/  @!P0 SYNCS.ARRIVE.TRANS64.RED.A1T0 RZ, [R19+URZ], RZ ;  /* 0x000000ff13ff89a7 */ /* 0x0009e2000810043f */
[C---:B---3-5:R-:W-:Y:S01]  /*14810*/  ISETP.GT.AND P0, PT, R2.reuse, R0, PT ;  /* 0x000000000200720c */ /* 0x068fe20003f04270 */
[----:B------:R-:W-:Y:S01]  /*14820*/  VIADD R2, R2, 0xffffffff ;  /* 0xffffffff02027836 */ /* 0x000fe20000000000 */
[----:B------:R4:W5:Y:S11]  /*14830*/  LDL R0, [R1] ;  /* 0x0000000001007983 */ /* 0x0009760000100800 */
[----:B----4-:R-:W-:Y:S05]  /*14840*/  @P0 BRA `(.L_x_1259) ;  /* 0xffffffec00d00947 */ /* 0x010fea000383ffff */
.L_x_1237:
[----:B------:R-:W4:Y:S01]  /*14850*/  S2R R4, SR_TID.X ;  /* 0x0000000000047919 */ /* 0x000f220000002100 */
[----:B------:R-:W-:Y:S01]  /*14860*/  BSSY B0, `(.L_x_1260) ;  /* 0x0000011000007945 */ /* 0x000fe20003800000 */
[----:B----4-:R-:W-:-:S04]  /*14870*/  LOP3.LUT R4, R4, 0x7f, RZ, 0xc0, !PT ;  /* 0x0000007f04047812 */ /* 0x010fc800078ec0ff */
[----:B------:R-:W-:-:S13]  /*14880*/  ISETP.NE.AND P0, PT, R4, RZ, PT ;  /* 0x000000ff0400720c */ /* 0x000fda0003f05270 */
[----:B------:R-:W-:Y:S05]  /*14890*/  @P0 BRA `(.L_x_1261) ;  /* 0x0000000000340947 */ /* 0x000fea0003800000 */
[----:B------:R-:W4:Y:S01]  /*148a0*/  S2R R3, SR_LANEID ;  /* 0x0000000000037919 */ /* 0x000f220000000000 */
[----:B------:R-:W-:Y:S01]  /*148b0*/  VOTEU.ANY UR4, UPT, PT ;  /* 0x0000000000047886 */ /* 0x000fe200038e0100 */
[----:B------:R-:W0:Y:S01]  /*148c0*/  LDC.64 R4, c[0x0][0xc60] ;  /* 0x00031800ff047b82 */ /* 0x000e220000000a00 */
[----:B---3-5:R-:W4:Y:S08]  /*148d0*/  FLO.U32 R0, UR4 ;  /* 0x0000000400007d00 */ /* 0x028f3000080e0000 */
[----:B------:R-:W0:Y:S01]  /*148e0*/  POPC R2, UR4 ;  /* 0x0000000400027d09 */ /* 0x000e220008000000 */
[----:B----4-:R-:W-:-:S13]  /*148f0*/  ISETP.EQ.U32.AND P1, PT, R0, R3, PT ;  /* 0x000000030000720c */ /* 0x010fda0003f22070 */
[----:B0-----:R-:W3:Y:S01]  /*14900*/  @P1 ATOMG.E.ADD.STRONG.GPU PT, R5, desc[UR52][R4.64], R2 ;  /* 0x00000002040519a8 */ /* 0x001ee200081ee1f4 */
[----:B------:R-:W0:Y:S02]  /*14910*/  S2R R3, SR_LTMASK ;  /* 0x0000000000037919 */ /* 0x000e240000003900 */
[----:B0-----:R-:W-:-:S06]  /*14920*/  LOP3.LUT R3, R3, UR4, RZ, 0xc0, !PT ;  /* 0x0000000403037c12 */ /* 0x001fcc000f8ec0ff */
[----:B------:R-:W0:Y:S01]  /*14930*/  POPC R3, R3 ;  /* 0x0000000300037309 */ /* 0x000e220000000000 */
[----:B---3--:R-:W0:Y:S02]  /*14940*/  SHFL.IDX PT, R0, R5, R0, 0x1f ;  /* 0x00001f0005007589 */ /* 0x008e2400000e0000 */
[----:B0-----:R-:W-:-:S05]  /*14950*/  IADD3 R0, R0, UR41, R3 ;  /* 0x0000002900007c10 */ /* 0x001fca000fffe003 */
[----:B------:R4:W-:Y:S02]  /*14960*/  STL [R1+0x20], R0 ;  /* 0x0000200001007387 */ /* 0x0009e40000100800 */
.L_x_1261:
[----:B------:R-:W-:Y:S05]  /*14970*/  BSYNC B0 ;  /* 0x0000000000007941 */ /* 0x000fea0003800000 */
.L_x_1260:
[----:B------:R-:W-:-:S06]  /*14980*/  UISETP.NE.AND UP0, UPT, UR39, 0x3, UPT ;  /* 0x000000032700788c */ /* 0x000fcc000bf05270 */
[----:B------:R-:W-:-:S13]  /*14990*/  PLOP3.LUT P1, PT, PT, PT, UP0, 0x80, 0x0 ;  /* 0x000000000000781c */ /* 0x000fda0003f2f008 */
[----:B------:R-:W-:Y:S05]  /*149a0*/  @!P1 BRA `(.L_x_1262) ;  /* 0x0000000000049947 */ /* 0x000fea0003800000 */
[----:B------:R-:W-:Y:S01]  /*149b0*/  BPT.TRAP 0x1 ;  /* 0x000000040000795c */ /* 0x000fe20000300000 */
.L_x_1262:
[----:B------:R-:W2:Y:S04]  /*149c0*/  LDL R3, [R1+0x8] ;  /* 0x0000080001037983 */ /* 0x000ea80000100800 */
[----:B------:R-:W2:Y:S01]  /*149d0*/  LDL R2, [R1] ;  /* 0x0000000001027983 */ /* 0x000ea20000100800 */
[----:B---345:R-:W-:Y:S01]  /*149e0*/  IMAD.U32 R0, RZ, RZ, UR43 ;  /* 0x0000002bff007e24 */ /* 0x038fe2000f8e00ff */
[----:B------:R-:W-:Y:S04]  /*149f0*/  BSSY B0, `(.L_x_1263) ;  /* 0x0000007000007945 */ /* 0x000fe80003800000 */
[----:B------:R-:W-:-:S02]  /*14a00*/  ISETP.NE.AND P2, PT, R0, 0x3, PT ;  /* 0x000000030000780c */ /* 0x000fc40003f45270 */
[----:B--2---:R-:W-:-:S04]  /*14a10*/  LOP3.LUT R3, R3, 0x1, RZ, 0x3c, !PT ;  /* 0x0000000103037812 */ /* 0x004fc800078e3cff */
[----:B------:R-:W-:Y:S01]  /*14a20*/  SHF.L.U32 R3, R3, 0x1f, RZ ;  /* 0x0000001f03037819 */ /* 0x000fe200000006ff */
[----:B------:R-:W-:-:S04]  /*14a30*/  IMAD R2, R2, 0x8, R17 ;  /* 0x0000000802027824 */ /* 0x000fc800078e0211 */
[----:B------:R-:W2:Y:S02]  /*14a40*/  SYNCS.PHASECHK.TRANS64.TRYWAIT P1, [R2+URZ+0x28470], R3 ;  /* 0x02847003020075a7 */ /* 0x000ea4000802017f */
[----:B--2---:R-:W-:Y:S05]  /*14a50*/  @!P1 BRA `(.L_x_1264) ;  /* 0x0000002800409947 */ /* 0x004fea0003800000 */
.L_x_1324:
[----:B------:R-:W-:Y:S05]  /*14a60*/  BSYNC B0 ;  /* 0x0000000000007941 */ /* 0x000fea0003800000 */
.L_x_1263:
[----:B------:R-:W-:Y:S05]  /*14a70*/  @!P2 BRA `(.L_x_1265) ;  /* 0x000000000004a947 */ /* 0x000fea0003800000 */
[----:B------:R-:W-:Y:S01]  /*14a80*/  BPT.TRAP 0x1 ;  /* 0x000000040000795c */ /* 0x000fe20000300000 */
.L_x_1265:
[----:B------:R-:W2:Y:S02]  /*14a90*/  LDL R0, [R1+0x8] ;  /* 0x0000080001007983 */ /* 0x000ea40000100800 */
[----:B--2---:R-:W-:-:S04]  /*14aa0*/  SHF.L.U32 R3, R0, 0x1f, RZ ;  /* 0x0000001f00037819 */ /* 0x004fc800000006ff */
[----:B------:R-:W2:Y:S02]  /*14ab0*/  SYNCS.PHASECHK.TRANS64.TRYWAIT P1, [R2+URZ+0x28460], R3 ;  /* 0x02846003020075a7 */ /* 0x000ea4000802017f */
[----:B--2---:R-:W-:Y:S05]  /*14ac0*/  @!P1 BRA `(.L_x_1266) ;  /* 0x0000002800389947 */ /* 0x004fea0003800000 */
.L_x_1325:
[----:B------:R-:W3:Y:S04]  /*14ad0*/  LDL R13, [R1+0x2c] ;  /* 0x00002c00010d7983 */ /* 0x000ee80000100800 */
[----:B------:R-:W4:Y:S04]  /*14ae0*/  LDL R12, [R1+0x14] ;  /* 0x00001400010c7983 */ /* 0x000f280000100800 */
[----:B------:R2:W-:Y:S04]  /*14af0*/  STL [R1+0x38], R2 ;  /* 0x0000380201007387 */ /* 0x0005e80000100800 */
[----:B--2---:R-:W4:Y:S04]  /*14b00*/  LDL.LU R2, [R1+0xc] ;  /* 0x00000c0001027983 */ /* 0x004f280000300800 */
[----:B------:R-:W2:Y:S04]  /*14b10*/  LDL R18, [R1] ;  /* 0x0000000001127983 */ /* 0x000ea80000100800 */
[----:B------:R-:W3:Y:S01]  /*14b20*/  LDL R19, [R1+0x4] ;  /* 0x0000040001137983 */ /* 0x000ee20000100800 */
[----:B------:R-:W-:Y:S05]  /*14b30*/  WARPSYNC.ALL ;  /* 0x0000000000007948 */ /* 0x000fea0003800000 */
[----:B--2---:R-:W-:-:S05]  /*14b40*/  IMAD.SHL.U32 R16, R18, 0x4000, RZ ;  /* 0x0000400012107824 */ /* 0x004fca00078e00ff */
[----:B---3--:R-:W-:-:S05]  /*14b50*/  LOP3.LUT R0, R16, R19, RZ, 0xfc, !PT ;  /* 0x0000001310007212 */ /* 0x008fca00078efcff */
        /* <DEDUP_REMOVED lines=8> */
[----:B----4-:R-:W-:-:S05]  /*14be0*/  IADD3 R0, R2, R16, R12 ;  /* 0x0000001002007210 */ /* 0x010fca0007ffe00c */
        /* <DEDUP_REMOVED lines=9> */
[----:B------:R-:W2:Y:S01]  /*14c80*/  LDSM.16.MT88.4 R4, [R4+0x10000] ;  /* 0x010000000404783b */ /* 0x000ea20000004200 */
[----:B0-----:R-:W-:Y:S01]  /*14c90*/  IMAD.MOV.U32 R11, RZ, RZ, R12 ;  /* 0x000000ffff0b7224 */ /* 0x001fe200078e000c */
[C-C-:B--2---:R-:W-:Y:S02]  /*14ca0*/  PRMT R12, R4.reuse, 0x6420, R5.reuse ;  /* 0x00006420040c7816 */ /* 0x144fe40000000005 */
[----:B------:R-:W-:Y:S02]  /*14cb0*/  PRMT R13, R4, 0x7531, R5 ;  /* 0x00007531040d7816 */ /* 0x000fe40000000005 */
[----:B------:R-:W-:-:S02]  /*14cc0*/  PRMT R14, R6, 0x6420, R7 ;  /* 0x00006420060e7816 */ /* 0x000fc40000000007 */
[----:B------:R-:W-:Y:S02]  /*14cd0*/  PRMT R15, R6, 0x7531, R7 ;  /* 0x00007531060f7816 */ /* 0x000fe40000000007 */
[----:B------:R-:W0:Y:S04]  /*14ce0*/  LDSM.16.MT88.4 R4, [R3+0x12000] ;  /* 0x012000000304783b */ /* 0x000e280000004200 */
[----:B------:R2:W-:Y:S02]  /*14cf0*/  STSM.16.M88.4 [R0+0x2000], R12 ;  /* 0x0020000c00007844 */ /* 0x0005e40000000200 */
[----:B--2---:R-:W-:Y:S01]  /*14d00*/  IMAD.MOV.U32 R15, RZ, RZ, R11 ;  /* 0x000000ffff0f7224 */ /* 0x004fe200078e000b */
        /* <DEDUP_REMOVED lines=22> */
[----:B------:R-:W-:-:S05]  /*14e70*/  VIADD R16, R16, 0x3000 ;  /* 0x0000300010107836 */ /* 0x000fca0000000000 */
[----:B------:R-:W-:Y:S01]  /*14e80*/  LOP3.LUT R16, R16, R19, RZ, 0xfc, !PT ;  /* 0x0000001310107212 */ /* 0x000fe200078efcff */
[----:B------:R-:W-:Y:S01]  /*14e90*/  STSM.16.M88.4 [R0], R12 ;  /* 0x0000000c00007844 */ /* 0x000fe20000000200 */
[C-C-:B--2---:R-:W-:Y:S02]  /*14ea0*/  PRMT R8, R4.reuse, 0x6420, R5.reuse ;  /* 0x0000642004087816 */ /* 0x144fe40000000005 */
[----:B------:R-:W-:Y:S01]  /*14eb0*/  PRMT R9, R4, 0x7531, R5 ;  /* 0x0000753104097816 */ /* 0x000fe20000000005 */
[----:B------:R-:W-:Y:S01]  /*14ec0*/  IMAD.IADD R4, R17, 0x1, R16 ;  /* 0x0000000111047824 */ /* 0x000fe200078e0210 */
        /* <DEDUP_REMOVED lines=9> */
[----:B------:R0:W-:Y:S01]  /*14f60*/  STSM.16.M88.4 [R0+0x2000], R12 ;  /* 0x0020000c00007844 */ /* 0x0001e20000000200 */
[C-C-:B--2---:R-:W-:Y:S02]  /*14f70*/  PRMT R8, R4.reuse, 0x6420, R5.reuse ;  /* 0x0000642004087816 */ /* 0x144fe40000000005 */
        /* <DEDUP_REMOVED lines=12> */
.L_x_1267:
[----:B------:R-:W3:Y:S01]  /*15040*/  LDL.LU R3, [R1+0x8] ;  /* 0x0000080001037983 */ /* 0x000ee20000300800 */
[----:B--2--5:R2:W-:Y:S01]  /*15050*/  SYNCS.ARRIVE.TRANS64.A1T0 RZ, [R2+URZ+0x28450], RZ ;  /* 0x028450ff02ff79a7 */ /* 0x0245e2000810003f */
[----:B0-----:R-:W-:Y:S02]  /*15060*/  VIADD R0, R18, 0x1 ;  /* 0x0000000112007836 */ /* 0x001fe40000000000 */
[----:B--2---:R-:W-:-:S05]  /*15070*/  @!P0 VIADD R2, R2, 0x28480 ;  /* 0x0002848002028836 */ /* 0x004fca0000000000 */
[----:B------:R-:W-:Y:S01]  /*15080*/  @!P0 PRMT R2, RZ, 0x654, R2 ;  /* 0x00000654ff028816 */ /* 0x000fe20000000002 */
[----:B------:R-:W-:Y:S06]  /*15090*/  BAR.SYNC.DEFER_BLOCKING 0x2, 0x80 ;  /* 0x0082000000007b1d */ /* 0x000fec0000010000 */
[----:B------:R0:W-:Y:S01]  /*150a0*/  @!P0 SYNCS.ARRIVE.TRANS64.RED.A1T0 RZ, [R2+URZ], RZ ;  /* 0x000000ff02ff89a7 */ /* 0x0001e2000810043f */
[----:B------:R-:W-:-:S04]  /*150b0*/  ISETP.NE.AND P0, PT, R0, 0x2, PT ;  /* 0x000000020000780c */ /* 0x000fc80003f05270 */
[----:B------:R-:W-:Y:S02]  /*150c0*/  SEL R0, R0, RZ, P0 ;  /* 0x000000ff00007207 */ /* 0x000fe40000000000 */
[----:B0-----:R-:W-:-:S03]  /*150d0*/  SEL R2, RZ, 0x1, P0 ;  /* 0x00000001ff027807 */ /* 0x001fc60000000000 */
[----:B------:R0:W-:Y:S01]  /*150e0*/  STL [R1], R0 ;  /* 0x0000000001007387 */ /* 0x0001e20000100800 */
[----:B---3--:R-:W-:-:S05]  /*150f0*/  LOP3.LUT R3, R3, R2, RZ, 0x3c, !PT ;  /* 0x0000000203037212 */ /* 0x008fca00078e3cff */
[----:B------:R0:W-:Y:S02]  /*15100*/  STL [R1+0x8], R3 ;  /* 0x0000080301007387 */ /* 0x0001e40000100800 */
.L_x_1212:
[----:B------:R-:W-:Y:S05]  /*15110*/  BSYNC B7 ;  /* 0x0000000000077941 */ /* 0x000fea0003800000 */
.L_x_1210:
[----:B0-2---:R-:W2:Y:S02]  /*15120*/  LDL R0, [R1+0x18] ;  /* 0x0000180001007983 */ /* 0x005ea40000100800 */
        /* <DEDUP_REMOVED lines=15> */
.L_x_1268:
[----:B------:R-:W0:Y:S01]  /*15220*/  S2R R2, SR_TID.X ;  /* 0x0000000000027919 */ /* 0x000e220000002100 */
[----:B------:R-:W-:Y:S01]  /*15230*/  ULDC UR4, c[0x0][0xc3c] ;  /* 0x00030f0000047ab9 */ /* 0x000fe20000000800 */
[----:B------:R-:W2:Y:S01]  /*15240*/  LDC R10, c[0x0][0xc38] ;  /* 0x00030e00ff0a7b82 */ /* 0x000ea20000000800 */
[----:B------:R-:W3:Y:S01]  /*15250*/  LDL.LU R0, [R1+0x20] ;  /* 0x0000200001007983 */ /* 0x000ee20000300800 */
[----:B0-----:R-:W-:-:S04]  /*15260*/  LOP3.LUT R9, R2, 0x1f, RZ, 0xc0, !PT ;  /* 0x0000001f02097812 */ /* 0x001fc800078ec0ff */
[C---:B------:R-:W-:Y:S01]  /*15270*/  ISETP.NE.AND P0, PT, R9.reuse, 0x1f, PT ;  /* 0x0000001f0900780c */ /* 0x040fe20003f05270 */
[----:B------:R-:W-:-:S05]  /*15280*/  VIADD R5, R9, UR44 ;  /* 0x0000002c09057c36 */ /* 0x000fca0008000000 */
[----:B------:R-:W-:Y:S01]  /*15290*/  ISETP.GE.OR P1, PT, R5, UR4, !P0 ;  /* 0x0000000405007c0c */ /* 0x000fe2000c726670 */
[----:B------:R-:W-:-:S12]  /*152a0*/  ULDC UR4, c[0x0][0xc3c] ;  /* 0x00030f0000047ab9 */ /* 0x000fd80000000800 */
[----:B------:R-:W0:Y:S02]  /*152b0*/  @!P1 LDC.64 R2, c[0x0][0xc80] ;  /* 0x00032000ff029b82 */ /* 0x000e240000000a00 */
[----:B0-----:R-:W-:-:S04]  /*152c0*/  @!P1 IMAD.WIDE R2, R5, 0x4, R2 ;  /* 0x0000000405029825 */ /* 0x001fc800078e0202 */
[----:B------:R-:W-:-:S06]  /*152d0*/  IMAD.MOV.U32 R5, RZ, RZ, RZ ;  /* 0x000000ffff057224 */ /* 0x000fcc00078e00ff */
[----:B------:R-:W4:Y:S01]  /*152e0*/  @!P1 LDG.E R5, desc[UR52][R2.64] ;  /* 0x0000003402059981 */ /* 0x000f22000c1e1900 */
[C---:B------:R-:W-:Y:S02]  /*152f0*/  ISETP.NE.AND P1, PT, R9.reuse, RZ, PT ;  /* 0x000000ff0900720c */ /* 0x040fe40003f25270 */
[C---:B------:R-:W-:Y:S02]  /*15300*/  ISETP.GE.U32.AND P2, PT, R9.reuse, 0x2, PT ;  /* 0x000000020900780c */ /* 0x040fe40003f46070 */
[C---:B------:R-:W-:Y:S02]  /*15310*/  ISETP.GE.U32.AND P3, PT, R9.reuse, 0x4, PT ;  /* 0x000000040900780c */ /* 0x040fe40003f66070 */
[C---:B------:R-:W-:Y:S02]  /*15320*/  ISETP.GE.U32.AND P4, PT, R9.reuse, 0x8, PT ;  /* 0x000000080900780c */ /* 0x040fe40003f86070 */
[----:B------:R-:W-:Y:S01]  /*15330*/  ISETP.GE.U32.AND P5, PT, R9, 0x10, PT ;  /* 0x000000100900780c */ /* 0x000fe20003fa6070 */
[----:B---3--:R-:W-:-:S02]  /*15340*/  IMAD.MOV.U32 R8, RZ, RZ, R0 ;  /* 0x000000ffff087224 */ /* 0x008fc400078e0000 */
[----:B----4-:R-:W0:Y:S02]  /*15350*/  SHFL.UP PT, R0, R5, 0x1, RZ ;  /* 0x0420000005007989 */ /* 0x010e2400000e00ff */
        /* <DEDUP_REMOVED lines=11> */
[----:B------:R-:W0:Y:S04]  /*15410*/  SHFL.UP PT, R0, R7, 0x10, RZ ;  /* 0x0600000007007989 */ /* 0x000e2800000e00ff */
[----:B------:R-:W-:Y:S01]  /*15420*/  SHFL.IDX PT, R6, R8, 0x1, 0x1f ;  /* 0x00201f0008067f89 */ /* 0x000fe200000e0000 */
[----:B0-----:R-:W-:-:S05]  /*15430*/  SEL R0, R0, RZ, P5 ;  /* 0x000000ff00007207 */ /* 0x001fca0002800000 */
[----:B------:R-:W-:-:S05]  /*15440*/  IMAD.IADD R9, R7, 0x1, R0 ;  /* 0x0000000107097824 */ /* 0x000fca00078e0200 */
[----:B------:R-:W2:Y:S04]  /*15450*/  SHFL.IDX PT, R2, R9, 0x1f, 0x1f ;  /* 0x03e01f0009027f89 */ /* 0x000ea800000e0000 */
[----:B------:R-:W0:Y:S01]  /*15460*/  SHFL.IDX PT, R0, R8, RZ, 0x1f ;  /* 0x00001fff08007589 */ /* 0x000e2200000e0000 */
[----:B--2---:R-:W-:-:S04]  /*15470*/  IMAD R2, R2, R10, RZ ;  /* 0x0000000a02027224 */ /* 0x004fc800078e02ff */
[----:B------:R-:W-:-:S05]  /*15480*/  IMAD.IADD R6, R6, 0x1, R2 ;  /* 0x0000000106067824 */ /* 0x000fca00078e0202 */
[----:B0-----:R-:W-:-:S13]  /*15490*/  ISETP.GT.AND P6, PT, R6, R0, PT ;  /* 0x000000000600720c */ /* 0x001fda0003fc4270 */
[----:B------:R-:W-:Y:S05]  /*154a0*/  @P6 BRA `(.L_x_1270) ;  /* 0x0000000000906947 */ /* 0x000fea0003800000 */
.L_x_1274:
        /* <DEDUP_REMOVED lines=14> */
.L_x_1273:
[----:B------:R-:W-:Y:S05]  /*15590*/  BSYNC B0 ;  /* 0x0000000000007941 */ /* 0x000fea0003800000 */
.L_x_1272:
[----:B0----5:R-:W0:Y:S01]  /*155a0*/  SHFL.UP PT, R2, R5, 0x1, RZ ;  /* 0x0420000005027989 */ /* 0x021e2200000e00ff */
[----:B------:R-:W2:Y:S01]  /*155b0*/  LDC R10, c[0x0][0xc38] ;  /* 0x00030e00ff0a7b82 */ /* 0x000ea20000000800 */
        /* <DEDUP_REMOVED lines=14> */
[----:B------:R-:W2:Y:S02]  /*156a0*/  SHFL.IDX PT, R2, R9, 0x1f, 0x1f ;  /* 0x03e01f0009027f89 */ /* 0x000ea400000e0000 */
[----:B--2---:R-:W-:-:S04]  /*156b0*/  IMAD R2, R2, R10, RZ ;  /* 0x0000000a02027224 */ /* 0x004fc800078e02ff */
[----:B------:R-:W-:-:S05]  /*156c0*/  IMAD.IADD R6, R2, 0x1, R6 ;  /* 0x0000000102067824 */ /* 0x000fca00078e0206 */
[----:B------:R-:W-:-:S13]  /*156d0*/  ISETP.GT.AND P6, PT, R6, R0, PT ;  /* 0x000000000600720c */ /* 0x000fda0003fc4270 */
[----:B------:R-:W-:Y:S05]  /*156e0*/  @!P6 BRA `(.L_x_1274) ;  /* 0xfffffffc0070e947 */ /* 0x000fea000383ffff */
.L_x_1270:
        /* <DEDUP_REMOVED lines=10> */
[----:B------:R0:W2:Y:S01]  /*15790*/  LDG.E R7, desc[UR52][R2.64] ;  /* 0x0000003402077981 */ /* 0x0000a2000c1e1900 */
[----:B------:R-:W-:Y:S01]  /*157a0*/  ISETP.NE.AND P0, PT, RZ, UR7, PT ;  /* 0x00000007ff007c0c */ /* 0x000fe2000bf05270 */
[----:B0-----:R-:W-:-:S05]  /*157b0*/  IMAD.U32 R2, RZ, RZ, UR6 ;  /* 0x00000006ff027e24 */ /* 0x001fca000f8e00ff */
[----:B------:R0:W2:Y:S02]  /*157c0*/  SHFL.IDX PT, R5, R5, R2, 0x1f ;  /* 0x00001f0205057589 */ /* 0x0000a400000e0000 */
[----:B0-----:R-:W-:Y:S02]  /*157d0*/  IMAD.MOV.U32 R2, RZ, RZ, RZ ;  /* 0x000000ffff027224 */ /* 0x001fe400078e00ff */
[----:B--2---:R-:W-:-:S05]  /*157e0*/  IMAD R4, R5, R7, RZ ;  /* 0x0000000705047224 */ /* 0x004fca00078e02ff */
[----:B------:R-:W-:Y:S01]  /*157f0*/  IABS R8, R4 ;  /* 0x0000000400087213 */ /* 0x000fe20000000000 */
[----:B------:R-:W-:Y:S06]  /*15800*/  @!P0 BRA `(.L_x_1275) ;  /* 0x00000000000c8947 */ /* 0x000fec0003800000 */
[----:B------:R-:W-:-:S06]  /*15810*/  UIADD3 UR4, UR6, -0x1, URZ ;  /* 0xffffffff06047890 */ /* 0x000fcc000fffe03f */
[----:B------:R-:W-:-:S06]  /*15820*/  IMAD.U32 R2, RZ, RZ, UR4 ;  /* 0x00000004ff027e24 */ /* 0x000fcc000f8e00ff */
[----:B------:R0:W2:Y:S02]  /*15830*/  SHFL.IDX PT, R2, R9, R2, 0x1f ;  /* 0x00001f0209027589 */ /* 0x0000a400000e0000 */
.L_x_1275:
[----:B------:R-:W3:Y:S01]  /*15840*/  I2F.RP R3, R8 ;  /* 0x0000000800037306 */ /* 0x000ee20000209400 */
[----:B0-2---:R-:W-:-:S04]  /*15850*/  IMAD R9, R2, R10, R6 ;  /* 0x0000000a02097224 */ /* 0x005fc800078e0206 */
[----:B------:R-:W-:Y:S01]  /*15860*/  IMAD.IADD R0, R0, 0x1, -R9 ;  /* 0x0000000100007824 */ /* 0x000fe200078e0a09 */
[----:B------:R0:W-:Y:S02]  /*15870*/  STL [R1+0x20], R9 ;  /* 0x0000200901007387 */ /* 0x0001e40000100800 */
[----:B---3--:R-:W2:Y:S02]  /*15880*/  MUFU.RCP R3, R3 ;  /* 0x0000000300037308 */ /* 0x008ea40000001000 */
[----:B--2---:R-:W-:-:S06]  /*15890*/  VIADD R3, R3, 0xffffffe ;  /* 0x0ffffffe03037836 */ /* 0x004fcc0000000000 */
[----:B------:R-:W2:Y:S02]  /*158a0*/  F2I.FTZ.U32.TRUNC.NTZ R3, R3 ;  /* 0x0000000300037305 */ /* 0x000ea4000021f000 */
[----:B--2---:R-:W-:-:S04]  /*158b0*/  IMAD.MOV R2, RZ, RZ, -R3 ;  /* 0x000000ffff027224 */ /* 0x004fc800078e0a03 */
        /* <DEDUP_REMOVED lines=17> */
[----:B------:R-:W-:-:S05]  /*159d0*/  @!P1 LOP3.LUT R2, RZ, R4, RZ, 0x33, !PT ;  /* 0x00000004ff029212 */ /* 0x000fca00078e33ff */
[----:B------:R-:W-:Y:S02]  /*159e0*/  IMAD R6, R7, R2, RZ ;  /* 0x0000000207067224 */ /* 0x000fe400078e02ff */
[----:B------:R-:W-:Y:S02]  /*159f0*/  IMAD.MOV R2, RZ, RZ, -R2 ;  /* 0x000000ffff027224 */ /* 0x000fe400078e0a02 */
[----:B------:R-:W-:Y:S02]  /*15a00*/  IMAD.MOV R3, RZ, RZ, -R6 ;  /* 0x000000ffff037224 */ /* 0x000fe400078e0a06 */
[----:B------:R-:W-:-:S03]  /*15a10*/  IMAD R0, R4, R2, R0 ;  /* 0x0000000204007224 */ /* 0x000fc600078e0200 */
[----:B------:R-:W-:-:S04]  /*15a20*/  VIADDMNMX R7, R3, R10, R7, PT ;  /* 0x0000000a03077246 */ /* 0x000fc80003800107 */
[----:B------:R-:W-:-:S04]  /*15a30*/  IABS R8, R7 ;  /* 0x0000000700087213 */ /* 0x000fc80000000000 */
[----:B------:R-:W2:Y:S08]  /*15a40*/  I2F.RP R3, R8 ;  /* 0x0000000800037306 */ /* 0x000eb00000209400 */
[----:B--2---:R-:W2:Y:S02]  /*15a50*/  MUFU.RCP R3, R3 ;  /* 0x0000000300037308 */ /* 0x004ea40000001000 */
        /* <DEDUP_REMOVED lines=8> */
[----:B------:R-:W-:-:S04]  /*15ae0*/  IMAD.HI.U32 R2, R2, R3, RZ ;  /* 0x0000000302027227 */ /* 0x000fc800078e00ff */
[----:B------:R-:W-:-:S04]  /*15af0*/  IMAD.MOV R4, RZ, RZ, -R4 ;  /* 0x000000ffff047224 */ /* 0x000fc800078e0a04 */
[----:B------:R-:W-:-:S05]  /*15b00*/  IMAD R3, R2, R4, R3 ;  /* 0x0000000402037224 */ /* 0x000fca00078e0203 */
[----:B------:R-:W-:-:S13]  /*15b10*/  ISETP.GT.U32.AND P1, PT, R8, R3, PT ;  /* 0x000000030800720c */ /* 0x000fda0003f24070 */
[----:B------:R-:W-:Y:S02]  /*15b20*/  @!P1 IMAD.IADD R3, R3, 0x1, -R8 ;  /* 0x0000000103039824 */ /* 0x000fe400078e0a08 */
[----:B------:R-:W-:Y:S01]  /*15b30*/  @!P1 VIADD R2, R2, 0x1 ;  /* 0x0000000102029836 */ /* 0x000fe20000000000 */
[----:B------:R-:W-:Y:S02]  /*15b40*/  ISETP.NE.AND P1, PT, R7, RZ, PT ;  /* 0x000000ff0700720c */ /* 0x000fe40003f25270 */
[----:B------:R-:W-:Y:S02]  /*15b50*/  ISETP.GE.U32.AND P0, PT, R3, R8, PT ;  /* 0x000000080300720c */ /* 0x000fe40003f06070 */
[C---:B------:R-:W-:Y:S01]  /*15b60*/  LOP3.LUT R3, R0.reuse, R7, RZ, 0x3c, !PT ;  /* 0x0000000700037212 */ /* 0x040fe200078e3cff */
[----:B------:R-:W-:-:S03]  /*15b70*/  IMAD.IADD R0, R0, 0x1, R6 ;  /* 0x0000000100007824 */ /* 0x000fc600078e0206 */
[----:B------:R-:W-:-:S07]  /*15b80*/  ISETP.GE.AND P2, PT, R3, RZ, PT ;  /* 0x000000ff0300720c */ /* 0x000fce0003f46270 */
[----:B------:R-:W-:-:S06]  /*15b90*/  @P0 VIADD R2, R2, 0x1 ;  /* 0x0000000102020836 */ /* 0x000fcc0000000000 */
[----:B------:R-:W-:Y:S01]  /*15ba0*/  @!P2 IMAD.MOV R2, RZ, RZ, -R2 ;  /* 0x000000ffff02a224 */ /* 0x000fe200078e0a02 */
[----:B------:R-:W-:Y:S01]  /*15bb0*/  @!P1 LOP3.LUT R2, RZ, R7, RZ, 0x33, !PT ;  /* 0x00000007ff029212 */ /* 0x000fe200078e33ff */
[----:B------:R-:W-:-:S04]  /*15bc0*/  IMAD.MOV R7, RZ, RZ, -R7 ;  /* 0x000000ffff077224 */ /* 0x000fc800078e0a07 */
[----:B------:R-:W-:Y:S01]  /*15bd0*/  IMAD R0, R2, R7, R0 ;  /* 0x0000000702007224 */ /* 0x000fe200078e0200 */
[----:B------:R-:W-:-:S04]  /*15be0*/  LOP3.LUT R2, RZ, R2, RZ, 0x33, !PT ;  /* 0x00000002ff027212 */ /* 0x000fc800078e33ff */
[----:B------:R-:W-:Y:S01]  /*15bf0*/  R2UR UR36, R0 ;  /* 0x00000000002472ca */ /* 0x000fe200000e0000 */
[----:B------:R-:W-:-:S05]  /*15c00*/  IMAD.IADD R0, R5, 0x1, R2 ;  /* 0x0000000105007824 */ /* 0x000fca00078e0202 */
[----:B------:R0:W-:Y:S01]  /*15c10*/  STL [R1+0x24], R0 ;  /* 0x0000240001007387 */ /* 0x0001e20000100800 */
[----:B------:R-:W-:Y:S08]  /*15c20*/  BRA `(.L_x_1276) ;  /* 0x0000000000107947 */ /* 0x000ff00003800000 */
.L_x_1271:
[----:B------:R2:W-:Y:S01]  /*15c30*/  STL [R1+0x20], R0 ;  /* 0x0000200001007387 */ /* 0x0005e20000100800 */
[----:B------:R-:W-:Y:S01]  /*15c40*/  ULDC UR44, c[0x0][0xc3c] ;  /* 0x00030f00002c7ab9 */ /* 0x000fe20000000800 */
[----:B------:R-:W-:Y:S02]  /*15c50*/  UMOV UR36, URZ ;  /* 0x0000003f00247c82 */ /* 0x000fe40008000000 */
[----:B------:R2:W-:Y:S03]  /*15c60*/  STL [R1+0x24], RZ ;  /* 0x000024ff01007387 */ /* 0x0005e60000100800 */
.L_x_1276:
[----:B------:R-:W3:Y:S04]  /*15c70*/  LDL R3, [R1+0x20] ;  /* 0x0000200001037983 */ /* 0x000ee80000100800 */
[----:B------:R-:W4:Y:S01]  /*15c80*/  LDL R2, [R1+0x24] ;  /* 0x0000240001027983 */ /* 0x000f220000100800 */
[----:B------:R-:W-:Y:S02]  /*15c90*/  IMAD.U32 R6, RZ, RZ, UR36 ;  /* 0x00000024ff067e24 */ /* 0x000fe4000f8e00ff */
[----:B------:R-:W-:Y:S01]  /*15ca0*/  IMAD.U32 R7, RZ, RZ, UR44 ;  /* 0x0000002cff077e24 */ /* 0x000fe2000f8e00ff */
[----:B0-2---:R-:W0:Y:S02]  /*15cb0*/  S2R R0, SR_TID.X ;  /* 0x0000000000007919 */ /* 0x005e240000002100 */
[----:B0-----:R-:W-:Y:S01]  /*15cc0*/  LOP3.LUT R0, R0, 0x1f, RZ, 0xc0, !PT ;  /* 0x0000001f00007812 */ /* 0x001fe200078ec0ff */
[----:B------:R-:W-:Y:S03]  /*15cd0*/  BAR.SYNC.DEFER_BLOCKING 0x4, 0x180 ;  /* 0x0106000000007b1d */ /* 0x000fe60000010000 */
[----:B------:R-:W-:-:S13]  /*15ce0*/  ISETP.NE.AND P0, PT, R0, RZ, PT ;  /* 0x000000ff0000720c */ /* 0x000fda0003f05270 */
[----:B------:R-:W-:Y:S01]  /*15cf0*/  @!P0 MOV R0, 0x400 ;  /* 0x0000040000008802 */ /* 0x000fe20000000f00 */
[----:B---3--:R-:W-:Y:S02]  /*15d00*/  IMAD.MOV.U32 R4, RZ, RZ, R3 ;  /* 0x000000ffff047224 */ /* 0x008fe400078e0003 */
[----:B------:R-:W0:Y:S01]  /*15d10*/  @!P0 S2R R3, SR_CgaCtaId ;  /* 0x0000000000038919 */ /* 0x000e220000008800 */
[----:B----4-:R-:W-:Y:S01]  /*15d20*/  IMAD.MOV.U32 R5, RZ, RZ, R2 ;  /* 0x000000ffff057224 */ /* 0x010fe200078e0002 */
[----:B0-----:R-:W-:-:S05]  /*15d30*/  @!P0 LEA R17, R3, R0, 0x18 ;  /* 0x0000000003118211 */ /* 0x001fca00078ec0ff */
[----:B------:R2:W-:Y:S01]  /*15d40*/  @!P0 STS.128 [R17+0x284d0], R4 ;  /* 0x0284d00411008388 */ /* 0x0005e20000000c00 */
[----:B------:R-:W-:Y:S06]  /*15d50*/  BAR.ARV 0x5, 0x180 ;  /* 0x0146000000007b1d */ /* 0x000fec0000002000 */
.L_x_1269:
[----:B------:R-:W-:Y:S02]  /*15d60*/  ULDC UR4, c[0x0][0xc3c] ;  /* 0x00030f0000047ab9 */ /* 0x000fe40000000800 */
[----:B------:R-:W-:-:S06]  /*15d70*/  UISETP.GE.AND UP0, UPT, UR44, UR4, UPT ;  /* 0x000000042c00728c */ /* 0x000fcc000bf06270 */
[----:B------:R-:W-:-:S13]  /*15d80*/  PLOP3.LUT P0, PT, PT, PT, UP0, 0x80, 0x0 ;  /* 0x000000000000781c */ /* 0x000fda0003f0f008 */
[----:B------:R-:W-:Y:S05]  /*15d90*/  @!P0 BRA `(.L_x_1277) ;  /* 0xffffffb000d08947 */ /* 0x000fea000383ffff */
.L_x_1200:
[----:B------:R-:W3:Y:S01]  /*15da0*/  LDL.LU R0, [R1+0x34] ;  /* 0x0000340001007983 */ /* 0x000ee20000300800 */
[----:B------:R-:W-:Y:S01]  /*15db0*/  BSSY B0, `(.L_x_1278) ;  /* 0x000000b000007945 */ /* 0x000fe20003800000 */
[----:B012---:R-:W0:Y:S01]  /*15dc0*/  S2R R5, SR_CgaCtaId ;  /* 0x0000000000057919 */ /* 0x007e220000008800 */
[----:B---3--:R-:W-:-:S05]  /*15dd0*/  VIADD R0, R0, 0x1 ;  /* 0x0000000100007836 */ /* 0x008fca0000000000 */
        /* <DEDUP_REMOVED lines=8> */
.L_x_1326:
[----:B------:R-:W-:Y:S05]  /*15e60*/  BSYNC B0 ;  /* 0x0000000000007941 */ /* 0x000fea0003800000 */
.L_x_1278:
[----:B------:R-:W-:-:S03]  /*15e70*/  UMOV UR4, 0xffffffff ;  /* 0xffffffff00047882 */ /* 0x000fc60000000000 */
[----:B------:R-:W-:Y:S05]  /*15e80*/  BRA.DIV UR4, `(.L_x_1280) ;  /* 0x0000001604707947 */ /* 0x000fea000b800000 */
[----:B------:R-:W1:Y:S02]  /*15e90*/  S2R R2, SR_TID.X ;  /* 0x0000000000027919 */ /* 0x000e640000002100 */
[----:B-1----:R-:W-:-:S04]  /*15ea0*/  SHF.R.U32.HI R2, RZ, 0x5, R2 ;  /* 0x00000005ff027819 */ /* 0x002fc80000011602 */
[----:B------:R-:W-:-:S05]  /*15eb0*/  LOP3.LUT R2, R2, 0x3, RZ, 0xc0, !PT ;  /* 0x0000000302027812 */ /* 0x000fca00078ec0ff */
[----:B------:R1:W2:Y:S02]  /*15ec0*/  SHFL.IDX PT, R14, R2, RZ, 0x1f ;  /* 0x00001fff020e7589 */ /* 0x0002a400000e0000 */
.L_x_1329:
[----:B--2---:R-:W-:Y:S01]  /*15ed0*/  ISETP.NE.AND P0, PT, R14, RZ, PT ;  /* 0x000000ff0e00720c */ /* 0x004fe20003f05270 */
[----:B------:R-:W-:-:S12]  /*15ee0*/  BSSY B0, `(.L_x_1281) ;  /* 0x000002e000007945 */ /* 0x000fd80003800000 */
[----:B------:R-:W-:Y:S05]  /*15ef0*/  @P0 BRA `(.L_x_1282) ;  /* 0x0000000000b00947 */ /* 0x000fea0003800000 */
[----:B------:R-:W-:-:S03]  /*15f00*/  UMOV UR4, 0xffffffff ;  /* 0xffffffff00047882 */ /* 0x000fc60000000000 */
[----:B------:R-:W-:Y:S05]  /*15f10*/  BRA.DIV UR4, `(.L_x_1283) ;  /* 0x0000001604807947 */ /* 0x000fea000b800000 */
[----:B------:R-:W-:-:S13]  /*15f20*/  ELECT P6, URZ, PT ;  /* 0x00000000003f782f */ /* 0x000fda00038c0000 */
.L_x_1332:
[----:B------:R-:W-:Y:S05]  /*15f30*/  @!P6 BRA `(.L_x_1282) ;  /* 0x0000000000a0e947 */ /* 0x000fea0003800000 */
[----:B------:R-:W-:-:S06]  /*15f40*/  ULOP3.LUT UR4, UR38, 0x2, URZ, 0xfc, !UPT ;  /* 0x0000000226047892 */ /* 0x000fcc000f8efc3f */
[----:B-1----:R-:W-:-:S05]  /*15f50*/  IMAD.U32 R2, RZ, RZ, UR4 ;  /* 0x00000004ff027e24 */ /* 0x002fca000f8e00ff */
[----:B------:R-:W-:-:S13]  /*15f60*/  ISETP.NE.AND P0, PT, R2, 0x3, PT ;  /* 0x000000030200780c */ /* 0x000fda0003f05270 */
[----:B------:R-:W-:Y:S05]  /*15f70*/  @!P0 BRA `(.L_x_1284) ;  /* 0x0000000000048947 */ /* 0x000fea0003800000 */
[----:B------:R-:W-:Y:S01]  /*15f80*/  BPT.TRAP 0x1 ;  /* 0x000000040000795c */ /* 0x000fe20000300000 */
.L_x_1284:
        /* <DEDUP_REMOVED lines=14> */
.L_x_1333:
[----:B------:R-:W1:Y:S02]  /*16070*/  SYNCS.PHASECHK.TRANS64.TRYWAIT P1, [R7+URZ], R2 ;  /* 0x00000002070075a7 */ /* 0x000e64000802017f */
[----:B-1----:R-:W-:Y:S05]  /*16080*/  @!P1 BRA `(.L_x_1286) ;  /* 0x0000001400589947 */ /* 0x002fea0003800000 */
.L_x_1334:
[----:B------:R-:W-:Y:S05]  /*16090*/  @!P0 BRA `(.L_x_1287) ;  /* 0x0000000000048947 */ /* 0x000fea0003800000 */
[----:B------:R-:W-:Y:S01]  /*160a0*/  BPT.TRAP 0x1 ;  /* 0x000000040000795c */ /* 0x000fe20000300000 */
.L_x_1287:
[----:B------:R-:W2:Y:S02]  /*160b0*/  LDL.LU R4, [R1] ;  /* 0x0000000001047983 */ /* 0x000ea40000300800 */
[----:B--2---:R-:W-:-:S04]  /*160c0*/  IMAD R4, R4, 0x8, R0 ;  /* 0x0000000804047824 */ /* 0x004fc800078e0200 */
[----:B------:R-:W2:Y:S02]  /*160d0*/  SYNCS.PHASECHK.TRANS64.TRYWAIT P1, [R4+URZ+0x28460], R5 ;  /* 0x02846005040075a7 */ /* 0x000ea4000802017f */
[----:B--2---:R-:W-:Y:S05]  /*160e0*/  @!P1 BRA `(.L_x_1288) ;  /* 0x0000001400549947 */ /* 0x004fea0003800000 */
.L_x_1335:
[----:B------:R-:W-:Y:S05]  /*160f0*/  @!P0 BRA `(.L_x_1289) ;  /* 0x0000000000048947 */ /* 0x000fea0003800000 */
[----:B------:R-:W-:Y:S01]  /*16100*/  BPT.TRAP 0x1 ;  /* 0x000000040000795c */ /* 0x000fe20000300000 */
.L_x_1289:
[----:B------:R-:W-:-:S04]  /*16110*/  IMAD R3, R3, 0x8, R0 ;  /* 0x0000000803037824 */ /* 0x000fc800078e0200 */
[----:B------:R-:W3:Y:S02]  /*16120*/  SYNCS.PHASECHK.TRANS64.TRYWAIT P1, [R3+URZ+0x28460], R2 ;  /* 0x02846002030075a7 */ /* 0x000ee4000802017f */
[----:B---3--:R-:W-:Y:S05]  /*16130*/  @!P1 BRA `(.L_x_1290) ;  /* 0x0000001400549947 */ /* 0x008fea0003800000 */
.L_x_1336:
[----:B------:R-:W-:Y:S05]  /*16140*/  @!P0 BRA `(.L_x_1291) ;  /* 0x0000000000048947 */ /* 0x000fea0003800000 */
[----:B------:R-:W-:Y:S01]  /*16150*/  BPT.TRAP 0x1 ;  /* 0x000000040000795c */ /* 0x000fe20000300000 */
.L_x_1291:
[----:B------:R-:W4:Y:S02]  /*16160*/  SYNCS.PHASECHK.TRANS64.TRYWAIT P0, [R4+URZ+0x28480], R5 ;  /* 0x02848005040075a7 */ /* 0x000f24000800017f */
[----:B----4-:R-:W-:Y:S05]  /*16170*/  @!P0 BRA `(.L_x_1292) ;  /* 0x0000001400588947 */ /* 0x010fea0003800000 */
.L_x_1293:
[----:B------:R0:W0:Y:S02]  /*16180*/  SYNCS.PHASECHK.TRANS64.TRYWAIT P0, [R3+URZ+0x28480], R2 ;  /* 0x02848002030075a7 */ /* 0x000024000800017f */
[----:B0-----:R-:W-:Y:S05]  /*16190*/  @!P0 NANOSLEEP.SYNCS 0x989680 ;  /* 0x009896800000895d */ /* 0x001fea0003900000 */
[----:B------:R-:W0:Y:S02]  /*161a0*/  @!P0 SYNCS.PHASECHK.TRANS64 P0, [R3+URZ+0x28480], R2 ;  /* 0x02848002030085a7 */ /* 0x000e24000800007f */
[----:B0-----:R-:W-:Y:S05]  /*161b0*/  @!P0 BRA `(.L_x_1293) ;  /* 0xfffffffc00f08947 */ /* 0x001fea000383ffff */
.L_x_1282:
[----:B------:R-:W-:Y:S05]  /*161c0*/  BSYNC B0 ;  /* 0x0000000000007941 */ /* 0x000fea0003800000 */
.L_x_1281:
[----:B------:R-:W-:Y:S05]  /*161d0*/  EXIT ;  /* 0x000000000000794d */ /* 0x000fea0003800000 */
.L_x_1098:
[----:B0-----:R-:W-:-:S04]  /*161e0*/  IMAD.U32 R3, RZ, RZ, UR41 ;  /* 0x00000029ff037e24 */ /* 0x001fc8000f8e00ff */
[----:B------:R0:W1:Y:S03]  /*161f0*/  SYNCS.PHASECHK.TRANS64.TRYWAIT P1, [R3+URZ+0x28400], R8 ;  /* 0x02840008030075a7 */ /* 0x000066000802017f */
[----:B-1----:R-:W-:Y:S05]  /*16200*/  @!P1 NANOSLEEP.SYNCS 0x989680 ;  /* 0x009896800000995d */ /* 0x002fea0003900000 */
[----:B------:R-:W1:Y:S02]  /*16210*/  @!P1 SYNCS.PHASECHK.TRANS64 P1, [R3+URZ+0x28400], R8 ;  /* 0x02840008030095a7 */ /* 0x000e64000802007f */
[----:B-1----:R-:W-:Y:S05]  /*16220*/  @!P1 BRA `(.L_x_1098) ;  /* 0xfffffffc00ec9947 */ /* 0x002fea000383ffff */
[----:B------:R-:W-:Y:S05]  /*16230*/  BRA `(.L_x_1294) ;  /* 0xfffffebc00b87947 */ /* 0x000fea000383ffff */
.L_x_1102:
[----:B-1----:R1:W2:Y:S02]  /*16240*/  SYNCS.PHASECHK.TRANS64.TRYWAIT P2, [R6+URZ+0x28430], R3 ;  /* 0x02843003060075a7 */ /* 0x0022a4000804017f */
[----:B--2---:R-:W-:Y:S05]  /*16250*/  @!P2 NANOSLEEP.SYNCS 0x989680 ;  /* 0x009896800000a95d */ /* 0x004fea0003900000 */
[----:B------:R-:W2:Y:S02]  /*16260*/  @!P2 SYNCS.PHASECHK.TRANS64 P2, [R6+URZ+0x28430], R3 ;  /* 0x028430030600a5a7 */ /* 0x000ea4000804007f */
[----:B--2---:R-:W-:Y:S05]  /*16270*/  @!P2 BRA `(.L_x_1102) ;  /* 0xfffffffc00f0a947 */ /* 0x004fea000383ffff */
[----:B------:R-:W-:Y:S05]  /*16280*/  BRA `(.L_x_1101) ;  /* 0xfffffebc00dc7947 */ /* 0x000fea000383ffff */
.L_x_1118:
[----:B-1----:R-:W-:-:S04]  /*16290*/  IMAD.U32 R9, RZ, RZ, UR6 ;  /* 0x00000006ff097e24 */ /* 0x002fc8000f8e00ff */
[----:B------:R1:W2:Y:S03]  /*162a0*/  SYNCS.PHASECHK.TRANS64.TRYWAIT P2, [R9+URZ+0x28430], R8 ;  /* 0x02843008090075a7 */ /* 0x0002a6000804017f */
[----:B--2---:R-:W-:Y:S05]  /*162b0*/  @!P2 NANOSLEEP.SYNCS 0x989680 ;  /* 0x009896800000a95d */ /* 0x004fea0003900000 */
[----:B------:R-:W2:Y:S02]  /*162c0*/  @!P2 SYNCS.PHASECHK.TRANS64 P2, [R9+URZ+0x28430], R8 ;  /* 0x028430080900a5a7 */ /* 0x000ea4000804007f */
[----:B--2---:R-:W-:Y:S05]  /*162d0*/  @!P2 BRA `(.L_x_1118) ;  /* 0xfffffffc00eca947 */ /* 0x004fea000383ffff */
[----:B------:R-:W-:Y:S05]  /*162e0*/  BRA `(.L_x_1115) ;  /* 0xfffffee400847947 */ /* 0x000fea000383ffff */
.L_x_1122:
[----:B-1----:R-:W-:-:S04]  /*162f0*/  IMAD.U32 R9, RZ, RZ, UR6 ;  /* 0x00000006ff097e24 */ /* 0x002fc8000f8e00ff */
[----:B------:R1:W2:Y:S03]  /*16300*/  SYNCS.PHASECHK.TRANS64.TRYWAIT P2, [R9+URZ+0x28450], R8 ;  /* 0x02845008090075a7 */ /* 0x0002a6000804017f */
[----:B--2---:R-:W-:Y:S05]  /*16310*/  @!P2 NANOSLEEP.SYNCS 0x989680 ;  /* 0x009896800000a95d */ /* 0x004fea0003900000 */
[----:B------:R-:W2:Y:S02]  /*16320*/  @!P2 SYNCS.PHASECHK.TRANS64 P2, [R9+URZ+0x28450], R8 ;  /* 0x028450080900a5a7 */ /* 0x000ea4000804007f */
[----:B--2---:R-:W-:Y:S05]  /*16330*/  @!P2 BRA `(.L_x_1122) ;  /* 0xfffffffc00eca947 */ /* 0x004fea000383ffff */
[----:B------:R-:W-:Y:S05]  /*16340*/  BRA `(.L_x_1119) ;  /* 0xfffffee8004c7947 */ /* 0x000fea000383ffff */
.L_x_1140:
[----:B-1----:R-:W-:-:S04]  /*16350*/  IMAD.U32 R7, RZ, RZ, UR6 ;  /* 0x00000006ff077e24 */ /* 0x002fc8000f8e00ff */
[----:B------:R1:W2:Y:S03]  /*16360*/  SYNCS.PHASECHK.TRANS64.TRYWAIT P2, [R7+URZ+0x28430], R6 ;  /* 0x02843006070075a7 */ /* 0x0002a6000804017f */
[----:B--2---:R-:W-:Y:S05]  /*16370*/  @!P2 NANOSLEEP.SYNCS 0x989680 ;  /* 0x009896800000a95d */ /* 0x004fea0003900000 */
[----:B------:R-:W2:Y:S02]  /*16380*/  @!P2 SYNCS.PHASECHK.TRANS64 P2, [R7+URZ+0x28430], R6 ;  /* 0x028430060700a5a7 */ /* 0x000ea4000804007f */
[----:B--2---:R-:W-:Y:S05]  /*16390*/  @!P2 BRA `(.L_x_1140) ;  /* 0xfffffffc00eca947 */ /* 0x004fea000383ffff */
[----:B------:R-:W-:Y:S05]  /*163a0*/  BRA `(.L_x_1137) ;  /* 0xffffff1000187947 */ /* 0x000fea000383ffff */
.L_x_1144:
[----:B-1----:R-:W-:-:S04]  /*163b0*/  IMAD.U32 R7, RZ, RZ, UR6 ;  /* 0x00000006ff077e24 */ /* 0x002fc8000f8e00ff */
[----:B------:R1:W2:Y:S03]  /*163c0*/  SYNCS.PHASECHK.TRANS64.TRYWAIT P2, [R7+URZ+0x28450], R6 ;  /* 0x02845006070075a7 */ /* 0x0002a6000804017f */
[----:B--2---:R-:W-:Y:S05]  /*163d0*/  @!P2 NANOSLEEP.SYNCS 0x989680 ;  /* 0x009896800000a95d */ /* 0x004fea0003900000 */
[----:B------:R-:W2:Y:S02]  /*163e0*/  @!P2 SYNCS.PHASECHK.TRANS64 P2, [R7+URZ+0x28450], R6 ;  /* 0x028450060700a5a7 */ /* 0x000ea4000804007f */
[----:B--2---:R-:W-:Y:S05]  /*163f0*/  @!P2 BRA `(.L_x_1144) ;  /* 0xfffffffc00eca947 */ /* 0x004fea000383ffff */
[----:B------:R-:W-:Y:S05]  /*16400*/  BRA `(.L_x_1141) ;  /* 0xffffff1000ec7947 */ /* 0x000fea000383ffff */
.L_x_1151:
[----:B-1----:R-:W-:-:S04]  /*16410*/  IMAD.U32 R7, RZ, RZ, UR6 ;  /* 0x00000006ff077e24 */ /* 0x002fc8000f8e00ff */
[----:B------:R1:W2:Y:S03]  /*16420*/  SYNCS.PHASECHK.TRANS64.TRYWAIT P2, [R7+URZ+0x28430], R6 ;  /* 0x02843006070075a7 */ /* 0x0002a6000804017f */
[----:B--2---:R-:W-:Y:S05]  /*16430*/  @!P2 NANOSLEEP.SYNCS 0x989680 ;  /* 0x009896800000a95d */ /* 0x004fea0003900000 */
[----:B------:R-:W2:Y:S02]  /*16440*/  @!P2 SYNCS.PHASECHK.TRANS64 P2, [R7+URZ+0x28430], R6 ;  /* 0x028430060700a5a7 */ /* 0x000ea4000804007f */
[----:B--2---:R-:W-:Y:S05]  /*16450*/  @!P2 BRA `(.L_x_1151) ;  /* 0xfffffffc00eca947 */ /* 0x004fea000383ffff */
[----:B------:R-:W-:Y:S05]  /*16460*/  BRA `(.L_x_1148) ;  /* 0xffffff2c00647947 */ /* 0x000fea000383ffff */
.L_x_1155:
[----:B-1----:R-:W-:-:S04]  /*16470*/  IMAD.U32 R7, RZ, RZ, UR6 ;  /* 0x00000006ff077e24 */ /* 0x002fc8000f8e00ff */
[----:B------:R1:W2:Y:S03]  /*16480*/  SYNCS.PHASECHK.TRANS64.TRYWAIT P2, [R7+URZ+0x28450], R6 ;  /* 0x02845006070075a7 */ /* 0x0002a6000804017f */
[----:B--2---:R-:W-:Y:S05]  /*16490*/  @!P2 NANOSLEEP.SYNCS 0x989680 ;  /* 0x009896800000a95d */ /* 0x004fea0003900000 */
[----:B------:R-:W2:Y:S02]  /*164a0*/  @!P2 SYNCS.PHASECHK.TRANS64 P2, [R7+URZ+0x28450], R6 ;  /* 0x028450060700a5a7 */ /* 0x000ea4000804007f */
[----:B--2---:R-:W-:Y:S05]  /*164b0*/  @!P2 BRA `(.L_x_1155) ;  /* 0xfffffffc00eca947 */ /* 0x004fea000383ffff */
[----:B------:R-:W-:Y:S05]  /*164c0*/  BRA `(.L_x_1152) ;  /* 0xffffff3000387947 */ /* 0x000fea000383ffff */
.L_x_1169:
[----:B-1----:R-:W-:-:S04]  /*164d0*/  IMAD.U32 R5, RZ, RZ, UR9 ;  /* 0x00000009ff057e24 */ /* 0x002fc8000f8e00ff */
[----:B------:R1:W2:Y:S03]  /*164e0*/  SYNCS.PHASECHK.TRANS64.TRYWAIT P1, [R5+URZ+0x28450], R0 ;  /* 0x02845000050075a7 */ /* 0x0002a6000802017f */
[----:B--2---:R-:W-:Y:S05]  /*164f0*/  @!P1 NANOSLEEP.SYNCS 0x989680 ;  /* 0x009896800000995d */ /* 0x004fea0003900000 */
[----:B------:R-:W2:Y:S02]  /*16500*/  @!P1 SYNCS.PHASECHK.TRANS64 P1, [R5+URZ+0x28450], R0 ;  /* 0x02845000050095a7 */ /* 0x000ea4000802007f */
[----:B--2---:R-:W-:Y:S05]  /*16510*/  @!P1 BRA `(.L_x_1169) ;  /* 0xfffffffc00ec9947 */ /* 0x004fea000383ffff */
[----:B------:R-:W-:Y:S05]  /*16520*/  BRA `(.L_x_1168) ;  /* 0xffffff5400187947 */ /* 0x000fea000383ffff */
.L_x_1221:
[----:B------:R-:W-:Y:S02]  /*16530*/  IMAD.MOV.U32 R13, RZ, RZ, R0 ;  /* 0x000000ffff0d7224 */ /* 0x000fe400078e0000 */
[----:B------:R-:W-:Y:S02]  /*16540*/  IMAD.MOV.U32 R12, RZ, RZ, RZ ;  /* 0x000000ffff0c7224 */ /* 0x000fe400078e00ff */
[----:B------:R-:W-:Y:S02]  /*16550*/  IMAD.MOV.U32 R11, RZ, RZ, 0x1f ;  /* 0x0000001fff0b7424 */ /* 0x000fe400078e00ff */
[----:B------:R-:W-:-:S07]  /*16560*/  IMAD.MOV.U32 R15, RZ, RZ, -0x1 ;  /* 0xffffffffff0f7424 */ /* 0x000fce00078e00ff */
[----:B01----:R-:W-:Y:S05]  /*16570*/  WARPSYNC.COLLECTIVE R15, `(.L_x_1295) ;  /* 0x000000000f087348 */ /* 0x003fea0003c00000 */
[----:B------:R2:W3:Y:S02]  /*16580*/  SHFL.IDX P6, R14, R13, R12, R11 ;  /* 0x0000000c0d0e7389 */ /* 0x0004e400000c000b */
[----:B0123--:R-:W-:Y:S01]  /*16590*/  ENDCOLLECTIVE ;  /* 0x000000000000791b */ /* 0x00ffe20003800000 */
.L_x_1295:
[----:B------:R-:W-:Y:S05]  /*165a0*/  BRA `(.L_x_1296) ;  /* 0xffffffbc00647947 */ /* 0x000fea000383ffff */
.L_x_1223:
[----:B------:R-:W-:Y:S01]  /*165b0*/  BSSY B0, `(.L_x_1297) ;  /* 0x0000006000007945 */ /* 0x000fe20003800000 */
[----:B------:R-:W-:-:S07]  /*165c0*/  IMAD.MOV.U32 R15, RZ, RZ, -0x1 ;  /* 0xffffffffff0f7424 */ /* 0x000fce00078e00ff */
[----:B01-3--:R-:W-:Y:S05]  /*165d0*/  WARPSYNC.COLLECTIVE R15, `(.L_x_1298) ;  /* 0x000000000f0c7348 */ /* 0x00bfea0003c00000 */
[----:B------:R-:W-:Y:S02]  /*165e0*/  ELECT P6, UR62, PT ;  /* 0x00000000003e782f */ /* 0x000fe400038c0000 */
[----:B------:R-:W-:Y:S01]  /*165f0*/  MOV R14, UR62 ;  /* 0x0000003e000e7c02 */ /* 0x000fe20008000f00 */
[----:B01-3--:R-:W-:Y:S10]  /*16600*/  ENDCOLLECTIVE ;  /* 0x000000000000791b */ /* 0x00bff40003800000 */
.L_x_1298:
[----:B------:R-:W-:Y:S05]  /*16610*/  BSYNC B0 ;  /* 0x0000000000007941 */ /* 0x000fea0003800000 */
.L_x_1297:
[----:B------:R-:W-:Y:S05]  /*16620*/  BRA `(.L_x_1299) ;  /* 0xffffffbc00707947 */ /* 0x000fea000383ffff */
.L_x_1225:
[----:B0-----:R0:W2:Y:S02]  /*16630*/  SYNCS.PHASECHK.TRANS64.TRYWAIT P0, [R4+URZ+0x28480], R3 ;  /* 0x02848003040075a7 */ /* 0x0010a4000800017f */
[----:B--2---:R-:W-:Y:S05]  /*16640*/  @!P0 NANOSLEEP.SYNCS 0x989680 ;  /* 0x009896800000895d */ /* 0x004fea0003900000 */
[----:B------:R-:W2:Y:S02]  /*16650*/  @!P0 SYNCS.PHASECHK.TRANS64 P0, [R4+URZ+0x28480], R3 ;  /* 0x02848003040085a7 */ /* 0x000ea4000800007f */
[----:B--2---:R-:W-:Y:S05]  /*16660*/  @!P0 BRA `(.L_x_1225) ;  /* 0xfffffffc00f08947 */ /* 0x004fea000383ffff */
[----:B------:R-:W-:Y:S05]  /*16670*/  BRA `(.L_x_1300) ;  /* 0xffffffbc00d47947 */ /* 0x000fea000383ffff */
.L_x_1227:
[----:B--2---:R2:W4:Y:S02]  /*16680*/  SYNCS.PHASECHK.TRANS64.TRYWAIT P0, [R4+URZ+0x28440], R3 ;  /* 0x02844003040075a7 */ /* 0x004524000800017f */
[----:B----4-:R-:W-:Y:S05]  /*16690*/  @!P0 NANOSLEEP.SYNCS 0x989680 ;  /* 0x009896800000895d */ /* 0x010fea0003900000 */
[----:B------:R-:W4:Y:S02]  /*166a0*/  @!P0 SYNCS.PHASECHK.TRANS64 P0, [R4+URZ+0x28440], R3 ;  /* 0x02844003040085a7 */ /* 0x000f24000800007f */
[----:B----4-:R-:W-:Y:S05]  /*166b0*/  @!P0 BRA `(.L_x_1227) ;  /* 0xfffffffc00f08947 */ /* 0x010fea000383ffff */
[----:B------:R-:W-:Y:S05]  /*166c0*/  BRA `(.L_x_1301) ;  /* 0xffffffc000447947 */ /* 0x000fea000383ffff */
.L_x_1231:
[----:B------:R-:W-:Y:S02]  /*166d0*/  IMAD.MOV.U32 R13, RZ, RZ, R3 ;  /* 0x000000ffff0d7224 */ /* 0x000fe400078e0003 */
[----:B------:R-:W-:Y:S02]  /*166e0*/  IMAD.MOV.U32 R12, RZ, RZ, RZ ;  /* 0x000000ffff0c7224 */ /* 0x000fe400078e00ff */
[----:B------:R-:W-:Y:S02]  /*166f0*/  IMAD.MOV.U32 R11, RZ, RZ, 0x181f ;  /* 0x0000181fff0b7424 */ /* 0x000fe400078e00ff */
[----:B------:R-:W-:Y:S02]  /*16700*/  IMAD.MOV.U32 R15, RZ, RZ, -0x1 ;  /* 0xffffffffff0f7424 */ /* 0x000fe400078e00ff */
[----:B------:R-:W-:Y:S02]  /*16710*/  IMAD R2, R8, UR42, RZ ;  /* 0x0000002a08027c24 */ /* 0x000fe4000f8e02ff */
[----:B------:R-:W-:-:S07]  /*16720*/  IMAD.IADD R0, R19, 0x1, R18 ;  /* 0x0000000113007824 */ /* 0x000fce00078e0212 */
[----:B-1---5:R-:W-:Y:S05]  /*16730*/  WARPSYNC.COLLECTIVE R15, `(.L_x_1302) ;  /* 0x000000000f087348 */ /* 0x022fea0003c00000 */
[----:B------:R0:W2:Y:S02]  /*16740*/  SHFL.IDX P6, R14, R13, R12, R11 ;  /* 0x0000000c0d0e7389 */ /* 0x0000a400000c000b */
[----:B012--5:R-:W-:Y:S01]  /*16750*/  ENDCOLLECTIVE ;  /* 0x000000000000791b */ /* 0x027fe20003800000 */
.L_x_1302:
[C---:B------:R-:W-:Y:S01]  /*16760*/  VIADD R5, R0.reuse, 0x10 ;  /* 0x0000001000057836 */ /* 0x040fe20000000000 */
[----:B------:R-:W-:Y:S01]  /*16770*/  ISETP.GE.AND P2, PT, R0, R2, PT ;  /* 0x000000020000720c */ /* 0x000fe20003f46270 */
[----:B------:R-:W-:Y:S02]  /*16780*/  IMAD.MOV.U32 R13, RZ, RZ, R4 ;  /* 0x000000ffff0d7224 */ /* 0x000fe400078e0004 */
[----:B------:R-:W-:-:S10]  /*16790*/  IMAD.MOV.U32 R6, RZ, RZ, R14 ;  /* 0x000000ffff067224 */ /* 0x000fd400078e000e */
[----:B------:R-:W-:Y:S05]  /*167a0*/  WARPSYNC.COLLECTIVE R15, `(.L_x_1303) ;  /* 0x000000000f087348 */ /* 0x000fea0003c00000 */
[----:B------:R0:W1:Y:S02]  /*167b0*/  SHFL.IDX P6, R14, R13, R12, R11 ;  /* 0x0000000c0d0e7389 */ /* 0x00006400000c000b */
[----:B01----:R-:W-:Y:S01]  /*167c0*/  ENDCOLLECTIVE ;  /* 0x000000000000791b */ /* 0x003fe20003800000 */
.L_x_1303:
[----:B------:R-:W-:Y:S02]  /*167d0*/  IMAD.MOV.U32 R13, RZ, RZ, R3 ;  /* 0x000000ffff0d7224 */ /* 0x000fe400078e0003 */
[----:B------:R-:W-:Y:S02]  /*167e0*/  IMAD.MOV.U32 R12, RZ, RZ, 0x1 ;  /* 0x00000001ff0c7424 */ /* 0x000fe400078e00ff */
[----:B------:R-:W-:-:S07]  /*167f0*/  IMAD.MOV.U32 R7, RZ, RZ, R14 ;  /* 0x000000ffff077224 */ /* 0x000fce00078e000e */
[----:B------:R-:W-:Y:S05]  /*16800*/  WARPSYNC.COLLECTIVE R15, `(.L_x_1304) ;  /* 0x000000000f087348 */ /* 0x000fea0003c00000 */
[----:B------:R0:W1:Y:S02]  /*16810*/  SHFL.IDX P6, R14, R13, R12, R11 ;  /* 0x0000000c0d0e7389 */ /* 0x00006400000c000b */
[----:B01----:R-:W-:Y:S01]  /*16820*/  ENDCOLLECTIVE ;  /* 0x000000000000791b */ /* 0x003fe20003800000 */
.L_x_1304:
        /* <DEDUP_REMOVED lines=10> */
.L_x_1305:
        /* <DEDUP_REMOVED lines=12> */
.L_x_1306:
        /* <DEDUP_REMOVED lines=18> */
.L_x_1307:
[----:B------:R-:W-:Y:S02]  /*16ab0*/  IMAD.MOV.U32 R13, RZ, RZ, R3 ;  /* 0x000000ffff0d7224 */ /* 0x000fe400078e0003 */
[----:B------:R-:W-:Y:S02]  /*16ac0*/  IMAD.MOV.U32 R12, RZ, RZ, 0x3 ;  /* 0x00000003ff0c7424 */ /* 0x000fe400078e00ff */
[----:B------:R-:W-:-:S07]  /*16ad0*/  IMAD.MOV.U32 R7, RZ, RZ, R14 ;  /* 0x000000ffff077224 */ /* 0x000fce00078e000e */
[----:B------:R-:W-:Y:S05]  /*16ae0*/  WARPSYNC.COLLECTIVE R15, `(.L_x_1308) ;  /* 0x000000000f087348 */ /* 0x000fea0003c00000 */
[----:B------:R0:W1:Y:S02]  /*16af0*/  SHFL.IDX P6, R14, R13, R12, R11 ;  /* 0x0000000c0d0e7389 */ /* 0x00006400000c000b */
[----:B01----:R-:W-:Y:S01]  /*16b00*/  ENDCOLLECTIVE ;  /* 0x000000000000791b */ /* 0x003fe20003800000 */
.L_x_1308:
        /* <DEDUP_REMOVED lines=17> */
.L_x_1309:
[----:B------:R-:W-:Y:S02]  /*16c20*/  IMAD.MOV.U32 R13, RZ, RZ, R3 ;  /* 0x000000ffff0d7224 */ /* 0x000fe400078e0003 */
[----:B------:R-:W-:Y:S02]  /*16c30*/  IMAD.MOV.U32 R12, RZ, RZ, 0x4 ;  /* 0x00000004ff0c7424 */ /* 0x000fe400078e00ff */
[----:B------:R-:W-:-:S07]  /*16c40*/  IMAD.MOV.U32 R7, RZ, RZ, R14 ;  /* 0x000000ffff077224 */ /* 0x000fce00078e000e */
[----:B------:R-:W-:Y:S05]  /*16c50*/  WARPSYNC.COLLECTIVE R15, `(.L_x_1310) ;  /* 0x000000000f087348 */ /* 0x000fea0003c00000 */
[----:B------:R0:W1:Y:S02]  /*16c60*/  SHFL.IDX P6, R14, R13, R12, R11 ;  /* 0x0000000c0d0e7389 */ /* 0x00006400000c000b */
[----:B01----:R-:W-:Y:S01]  /*16c70*/  ENDCOLLECTIVE ;  /* 0x000000000000791b */ /* 0x003fe20003800000 */
.L_x_1310:
        /* <DEDUP_REMOVED lines=17> */
.L_x_1311:
[----:B------:R-:W-:Y:S02]  /*16d90*/  IMAD.MOV.U32 R13, RZ, RZ, R3 ;  /* 0x000000ffff0d7224 */ /* 0x000fe400078e0003 */
[----:B------:R-:W-:Y:S02]  /*16da0*/  IMAD.MOV.U32 R12, RZ, RZ, 0x5 ;  /* 0x00000005ff0c7424 */ /* 0x000fe400078e00ff */
[----:B------:R-:W-:-:S07]  /*16db0*/  IMAD.MOV.U32 R7, RZ, RZ, R14 ;  /* 0x000000ffff077224 */ /* 0x000fce00078e000e */
[----:B------:R-:W-:Y:S05]  /*16dc0*/  WARPSYNC.COLLECTIVE R15, `(.L_x_1312) ;  /* 0x000000000f087348 */ /* 0x000fea0003c00000 */
[----:B------:R0:W1:Y:S02]  /*16dd0*/  SHFL.IDX P6, R14, R13, R12, R11 ;  /* 0x0000000c0d0e7389 */ /* 0x00006400000c000b */
[----:B01----:R-:W-:Y:S01]  /*16de0*/  ENDCOLLECTIVE ;  /* 0x000000000000791b */ /* 0x003fe20003800000 */
.L_x_1312:
        /* <DEDUP_REMOVED lines=17> */
.L_x_1313:
[----:B------:R-:W-:Y:S02]  /*16f00*/  IMAD.MOV.U32 R13, RZ, RZ, R3 ;  /* 0x000000ffff0d7224 */ /* 0x000fe400078e0003 */
[----:B------:R-:W-:Y:S02]  /*16f10*/  IMAD.MOV.U32 R12, RZ, RZ, 0x6 ;  /* 0x00000006ff0c7424 */ /* 0x000fe400078e00ff */
[----:B------:R-:W-:-:S07]  /*16f20*/  IMAD.MOV.U32 R7, RZ, RZ, R14 ;  /* 0x000000ffff077224 */ /* 0x000fce00078e000e */
[----:B------:R-:W-:Y:S05]  /*16f30*/  WARPSYNC.COLLECTIVE R15, `(.L_x_1314) ;  /* 0x000000000f087348 */ /* 0x000fea0003c00000 */
[----:B------:R0:W1:Y:S02]  /*16f40*/  SHFL.IDX P6, R14, R13, R12, R11 ;  /* 0x0000000c0d0e7389 */ /* 0x00006400000c000b */
[----:B01----:R-:W-:Y:S01]  /*16f50*/  ENDCOLLECTIVE ;  /* 0x000000000000791b */ /* 0x003fe20003800000 */
.L_x_1314:
        /* <DEDUP_REMOVED lines=16> */
.L_x_1315:
[----:B------:R-:W-:Y:S02]  /*17060*/  IMAD.MOV.U32 R13, RZ, RZ, R3 ;  /* 0x000000ffff0d7224 */ /* 0x000fe400078e0003 */
[----:B------:R-:W-:Y:S02]  /*17070*/  IMAD.MOV.U32 R12, RZ, RZ, 0x7 ;  /* 0x00000007ff0c7424 */ /* 0x000fe400078e00ff */
[----:B------:R-:W-:-:S07]  /*17080*/  IMAD.MOV.U32 R7, RZ, RZ, R14 ;  /* 0x000000ffff077224 */ /* 0x000fce00078e000e */
[----:B------:R-:W-:Y:S05]  /*17090*/  WARPSYNC.COLLECTIVE R15, `(.L_x_1316) ;  /* 0x000000000f087348 */ /* 0x000fea0003c00000 */
[----:B------:R0:W1:Y:S02]  /*170a0*/  SHFL.IDX P6, R14, R13, R12, R11 ;  /* 0x0000000c0d0e7389 */ /* 0x00006400000c000b */
[----:B01----:R-:W-:Y:S01]  /*170b0*/  ENDCOLLECTIVE ;  /* 0x000000000000791b */ /* 0x003fe20003800000 */
.L_x_1316:
        /* <DEDUP_REMOVED lines=10> */
.L_x_1317:
[----:B------:R-:W-:Y:S01]  /*17160*/  @!PT LDS RZ, [RZ] ;  /* 0x00000000fffff984 */ /* 0x000fe20000000800 */
[----:B------:R-:W-:Y:S01]  /*17170*/  @!PT LDS RZ, [RZ] ;  /* 0x00000000fffff984 */ /* 0x000fe20000000800 */
[----:B------:R-:W-:Y:S01]  /*17180*/  @!PT LDS RZ, [RZ] ;  /* 0x00000000fffff984 */ /* 0x000fe20000000800 */
[----:B------:R0:W-:Y:S04]  /*17190*/  @!P2 LDGSTS.E.BYPASS.LTC128B.128 [R9+0x1b000], desc[UR52][R6.64], !P0 ;  /* 0x1b0000000609afae */ /* 0x0001e8000c101d74 */
[----:B------:R0:W-:Y:S01]  /*171a0*/  @!P2 LDGSTS.E.BYPASS.LTC128B.128 [R9+0x1f000], desc[UR52][R6.64+0x80], !P1 ;  /* 0x1f0000800609afae */ /* 0x0001e2000c901d74 */
[----:B------:R-:W-:Y:S01]  /*171b0*/  IMAD.MOV.U32 R4, RZ, RZ, R14 ;  /* 0x000000ffff047224 */ /* 0x000fe200078e000e */
[----:B------:R-:W-:Y:S06]  /*171c0*/  BRA `(.L_x_1318) ;  /* 0xffffffc000d07947 */ /* 0x000fec000383ffff */
.L_x_1236:
[----:B---3--:R3:W4:Y:S02]  /*171d0*/  SYNCS.PHASECHK.TRANS64.TRYWAIT P0, [R17+URZ+0x28420], R0 ;  /* 0x02842000110075a7 */ /* 0x008724000800017f */
[----:B----4-:R-:W-:Y:S05]  /*171e0*/  @!P0 NANOSLEEP.SYNCS 0x989680 ;  /* 0x009896800000895d */ /* 0x010fea0003900000 */
[----:B------:R-:W4:Y:S02]  /*171f0*/  @!P0 SYNCS.PHASECHK.TRANS64 P0, [R17+URZ+0x28420], R0 ;  /* 0x02842000110085a7 */ /* 0x000f24000800007f */
[----:B----4-:R-:W-:Y:S05]  /*17200*/  @!P0 BRA `(.L_x_1236) ;  /* 0xfffffffc00f08947 */ /* 0x010fea000383ffff */
[----:B------:R-:W-:Y:S05]  /*17210*/  BRA `(.L_x_1319) ;  /* 0xffffffc4003c7947 */ /* 0x000fea000383ffff */
.L_x_1242:
[----:B--2---:R2:W4:Y:S02]  /*17220*/  SYNCS.PHASECHK.TRANS64.TRYWAIT P0, [R6+URZ+0x28480], R5 ;  /* 0x02848005060075a7 */ /* 0x004524000800017f */
[----:B----4-:R-:W-:Y:S05]  /*17230*/  @!P0 NANOSLEEP.SYNCS 0x989680 ;  /* 0x009896800000895d */ /* 0x010fea0003900000 */
[----:B------:R-:W4:Y:S02]  /*17240*/  @!P0 SYNCS.PHASECHK.TRANS64 P0, [R6+URZ+0x28480], R5 ;  /* 0x02848005060085a7 */ /* 0x000f24000800007f */
[----:B----4-:R-:W-:Y:S05]  /*17250*/  @!P0 BRA `(.L_x_1242) ;  /* 0xfffffffc00f08947 */ /* 0x010fea000383ffff */
[----:B------:R-:W-:Y:S05]  /*17260*/  BRA `(.L_x_1320) ;  /* 0xffffffc400f87947 */ /* 0x000fea000383ffff */
.L_x_1248:
[----:B0-----:R0:W2:Y:S02]  /*17270*/  SYNCS.PHASECHK.TRANS64.TRYWAIT P0, [R6+URZ+0x28440], R5 ;  /* 0x02844005060075a7 */ /* 0x0010a4000800017f */
[----:B--2---:R-:W-:Y:S05]  /*17280*/  @!P0 NANOSLEEP.SYNCS 0x989680 ;  /* 0x009896800000895d */ /* 0x004fea0003900000 */
[----:B------:R-:W2:Y:S02]  /*17290*/  @!P0 SYNCS.PHASECHK.TRANS64 P0, [R6+URZ+0x28440], R5 ;  /* 0x02844005060085a7 */ /* 0x000ea4000800007f */
[----:B--2---:R-:W-:Y:S05]  /*172a0*/  @!P0 BRA `(.L_x_1248) ;  /* 0xfffffffc00f08947 */ /* 0x004fea000383ffff */
[----:B------:R-:W-:Y:S05]  /*172b0*/  BRA `(.L_x_1321) ;  /* 0xffffffc800b87947 */ /* 0x000fea000383ffff */
.L_x_1255:
[----:B--2---:R2:W4:Y:S02]  /*172c0*/  SYNCS.PHASECHK.TRANS64.TRYWAIT P0, [R19+URZ+0x28470], R4 ;  /* 0x02847004130075a7 */ /* 0x004524000800017f */
[----:B----4-:R-:W-:Y:S05]  /*172d0*/  @!P0 NANOSLEEP.SYNCS 0x989680 ;  /* 0x009896800000895d */ /* 0x010fea0003900000 */
[----:B------:R-:W4:Y:S02]  /*172e0*/  @!P0 SYNCS.PHASECHK.TRANS64 P0, [R19+URZ+0x28470], R4 ;  /* 0x02847004130085a7 */ /* 0x000f24000800007f */
[----:B----4-:R-:W-:Y:S05]  /*172f0*/  @!P0 BRA `(.L_x_1255) ;  /* 0xfffffffc00f08947 */ /* 0x010fea000383ffff */
[----:B------:R-:W-:Y:S05]  /*17300*/  BRA `(.L_x_1322) ;  /* 0xffffffcc00907947 */ /* 0x000fea000383ffff */
.L_x_1257:
[----:B----4-:R4:W0:Y:S02]  /*17310*/  SYNCS.PHASECHK.TRANS64.TRYWAIT P0, [R19+URZ+0x28460], R3 ;  /* 0x02846003130075a7 */ /* 0x010824000800017f */
[----:B0-----:R-:W-:Y:S05]  /*17320*/  @!P0 NANOSLEEP.SYNCS 0x989680 ;  /* 0x009896800000895d */ /* 0x001fea0003900000 */
[----:B------:R-:W0:Y:S02]  /*17330*/  @!P0 SYNCS.PHASECHK.TRANS64 P0, [R19+URZ+0x28460], R3 ;  /* 0x02846003130085a7 */ /* 0x000e24000800007f */
[----:B0-----:R-:W-:Y:S05]  /*17340*/  @!P0 BRA `(.L_x_1257) ;  /* 0xfffffffc00f08947 */ /* 0x001fea000383ffff */
[----:B------:R-:W-:Y:S05]  /*17350*/  BRA `(.L_x_1323) ;  /* 0xffffffcc00987947 */ /* 0x000fea000383ffff */
.L_x_1264:
[----:B--2---:R2:W3:Y:S02]  /*17360*/  SYNCS.PHASECHK.TRANS64.TRYWAIT P1, [R2+URZ+0x28470], R3 ;  /* 0x02847003020075a7 */ /* 0x0044e4000802017f */
[----:B---3--:R-:W-:Y:S05]  /*17370*/  @!P1 NANOSLEEP.SYNCS 0x989680 ;  /* 0x009896800000995d */ /* 0x008fea0003900000 */
[----:B------:R-:W3:Y:S02]  /*17380*/  @!P1 SYNCS.PHASECHK.TRANS64 P1, [R2+URZ+0x28470], R3 ;  /* 0x02847003020095a7 */ /* 0x000ee4000802007f */
[----:B---3--:R-:W-:Y:S05]  /*17390*/  @!P1 BRA `(.L_x_1264) ;  /* 0xfffffffc00f09947 */ /* 0x008fea000383ffff */
[----:B------:R-:W-:Y:S05]  /*173a0*/  BRA `(.L_x_1324) ;  /* 0xffffffd400ac7947 */ /* 0x000fea000383ffff */
.L_x_1266:
[----:B--2---:R2:W3:Y:S02]  /*173b0*/  SYNCS.PHASECHK.TRANS64.TRYWAIT P1, [R2+URZ+0x28460], R3 ;  /* 0x02846003020075a7 */ /* 0x0044e4000802017f */
[----:B---3--:R-:W-:Y:S05]  /*173c0*/  @!P1 NANOSLEEP.SYNCS 0x989680 ;  /* 0x009896800000995d */ /* 0x008fea0003900000 */
[----:B------:R-:W3:Y:S02]  /*173d0*/  @!P1 SYNCS.PHASECHK.TRANS64 P1, [R2+URZ+0x28460], R3 ;  /* 0x02846003020095a7 */ /* 0x000ee4000802007f */
[----:B---3--:R-:W-:Y:S05]  /*173e0*/  @!P1 BRA `(.L_x_1266) ;  /* 0xfffffffc00f09947 */ /* 0x008fea000383ffff */
[----:B------:R-:W-:Y:S05]  /*173f0*/  BRA `(.L_x_1325) ;  /* 0xffffffd400b47947 */ /* 0x000fea000383ffff */
.L_x_1279:
[----:B0-----:R0:W1:Y:S02]  /*17400*/  SYNCS.PHASECHK.TRANS64.TRYWAIT P0, [R0+URZ+0x28420], R3 ;  /* 0x02842003000075a7 */ /* 0x001064000800017f */
[----:B-1----:R-:W-:Y:S05]  /*17410*/  @!P0 NANOSLEEP.SYNCS 0x989680 ;  /* 0x009896800000895d */ /* 0x002fea0003900000 */
[----:B------:R-:W1:Y:S02]  /*17420*/  @!P0 SYNCS.PHASECHK.TRANS64 P0, [R0+URZ+0x28420], R3 ;  /* 0x02842003000085a7 */ /* 0x000e64000800007f */
[----:B-1----:R-:W-:Y:S05]  /*17430*/  @!P0 BRA `(.L_x_1279) ;  /* 0xfffffffc00f08947 */ /* 0x002fea000383ffff */
[----:B------:R-:W-:Y:S05]  /*17440*/  BRA `(.L_x_1326) ;  /* 0xffffffe800847947 */ /* 0x000fea000383ffff */
.L_x_1280:
        /* <DEDUP_REMOVED lines=11> */
.L_x_1328:
[----:B------:R-:W-:Y:S05]  /*17500*/  BSYNC B0 ;  /* 0x0000000000007941 */ /* 0x000fea0003800000 */
.L_x_1327:
[----:B------:R-:W-:Y:S05]  /*17510*/  BRA `(.L_x_1329) ;  /* 0xffffffe8006c7947 */ /* 0x000fea000383ffff */
.L_x_1283:
[----:B------:R-:W-:Y:S01]  /*17520*/  BSSY B1, `(.L_x_1330) ;  /* 0x0000006000017945 */ /* 0x000fe20003800000 */
[----:B------:R-:W-:-:S07]  /*17530*/  IMAD.MOV.U32 R15, RZ, RZ, -0x1 ;  /* 0xffffffffff0f7424 */ /* 0x000fce00078e00ff */
[----:B01----:R-:W-:Y:S05]  /*17540*/  WARPSYNC.COLLECTIVE R15, `(.L_x_1331) ;  /* 0x000000000f0c7348 */ /* 0x003fea0003c00000 */
[----:B------:R-:W-:Y:S02]  /*17550*/  ELECT P6, UR62, PT ;  /* 0x00000000003e782f */ /* 0x000fe400038c0000 */
[----:B------:R-:W-:Y:S01]  /*17560*/  MOV R14, UR62 ;  /* 0x0000003e000e7c02 */ /* 0x000fe20008000f00 */
[----:B01----:R-:W-:Y:S10]  /*17570*/  ENDCOLLECTIVE ;  /* 0x000000000000791b */ /* 0x003ff40003800000 */
.L_x_1331:
[----:B------:R-:W-:Y:S05]  /*17580*/  BSYNC B1 ;  /* 0x0000000000017941 */ /* 0x000fea0003800000 */
.L_x_1330:
[----:B------:R-:W-:Y:S05]  /*17590*/  BRA `(.L_x_1332) ;  /* 0xffffffe800647947 */ /* 0x000fea000383ffff */
.L_x_1285:
[----:B0-----:R0:W1:Y:S02]  /*175a0*/  SYNCS.PHASECHK.TRANS64.TRYWAIT P1, [R6+URZ], R5 ;  /* 0x00000005060075a7 */ /* 0x001064000802017f */
[----:B-1----:R-:W-:Y:S05]  /*175b0*/  @!P1 NANOSLEEP.SYNCS 0x989680 ;  /* 0x009896800000995d */ /* 0x002fea0003900000 */
[----:B------:R-:W1:Y:S02]  /*175c0*/  @!P1 SYNCS.PHASECHK.TRANS64 P1, [R6+URZ], R5 ;  /* 0x00000005060095a7 */ /* 0x000e64000802007f */
[----:B-1----:R-:W-:Y:S05]  /*175d0*/  @!P1 BRA `(.L_x_1285) ;  /* 0xfffffffc00f09947 */ /* 0x002fea000383ffff */
[----:B------:R-:W-:Y:S05]  /*175e0*/  BRA `(.L_x_1333) ;  /* 0xffffffe800a07947 */ /* 0x000fea000383ffff */
.L_x_1286:
[----:B-1----:R1:W2:Y:S02]  /*175f0*/  SYNCS.PHASECHK.TRANS64.TRYWAIT P1, [R7+URZ], R2 ;  /* 0x00000002070075a7 */ /* 0x0022a4000802017f */
[----:B--2---:R-:W-:Y:S05]  /*17600*/  @!P1 NANOSLEEP.SYNCS 0x989680 ;  /* 0x009896800000995d */ /* 0x004fea0003900000 */
[----:B------:R-:W2:Y:S02]  /*17610*/  @!P1 SYNCS.PHASECHK.TRANS64 P1, [R7+URZ], R2 ;  /* 0x00000002070095a7 */ /* 0x000ea4000802007f */
[----:B--2---:R-:W-:Y:S05]  /*17620*/  @!P1 BRA `(.L_x_1286) ;  /* 0xfffffffc00f09947 */ /* 0x004fea000383ffff */
[----:B------:R-:W-:Y:S05]  /*17630*/  BRA `(.L_x_1334) ;  /* 0xffffffe800947947 */ /* 0x000fea000383ffff */
.L_x_1288:
[----:B--2---:R2:W3:Y:S02]  /*17640*/  SYNCS.PHASECHK.TRANS64.TRYWAIT P1, [R4+URZ+0x28460], R5 ;  /* 0x02846005040075a7 */ /* 0x0044e4000802017f */
[----:B---3--:R-:W-:Y:S05]  /*17650*/  @!P1 NANOSLEEP.SYNCS 0x989680 ;  /* 0x009896800000995d */ /* 0x008fea0003900000 */
[----:B------:R-:W3:Y:S02]  /*17660*/  @!P1 SYNCS.PHASECHK.TRANS64 P1, [R4+URZ+0x28460], R5 ;  /* 0x02846005040095a7 */ /* 0x000ee4000802007f */
[----:B---3--:R-:W-:Y:S05]  /*17670*/  @!P1 BRA `(.L_x_1288) ;  /* 0xfffffffc00f09947 */ /* 0x008fea000383ffff */
[----:B------:R-:W-:Y:S05]  /*17680*/  BRA `(.L_x_1335) ;  /* 0xffffffe800987947 */ /* 0x000fea000383ffff */
.L_x_1290:
[----:B---3--:R3:W4:Y:S02]  /*17690*/  SYNCS.PHASECHK.TRANS64.TRYWAIT P1, [R3+URZ+0x28460], R2 ;  /* 0x02846002030075a7 */ /* 0x008724000802017f */
[----:B----4-:R-:W-:Y:S05]  /*176a0*/  @!P1 NANOSLEEP.SYNCS 0x989680 ;  /* 0x009896800000995d */ /* 0x010fea0003900000 */
[----:B------:R-:W4:Y:S02]  /*176b0*/  @!P1 SYNCS.PHASECHK.TRANS64 P1, [R3+URZ+0x28460], R2 ;  /* 0x02846002030095a7 */ /* 0x000f24000802007f */
[----:B----4-:R-:W-:Y:S05]  /*176c0*/  @!P1 BRA `(.L_x_1290) ;  /* 0xfffffffc00f09947 */ /* 0x010fea000383ffff */
[----:B------:R-:W-:Y:S05]  /*176d0*/  BRA `(.L_x_1336) ;  /* 0xffffffe800987947 */ /* 0x000fea000383ffff */
.L_x_1292:
[----:B----4-:R4:W0:Y:S02]  /*176e0*/  SYNCS.PHASECHK.TRANS64.TRYWAIT P0, [R4+URZ+0x28480], R5 ;  /* 0x02848005040075a7 */ /* 0x010824000800017f */
[----:B0-----:R-:W-:Y:S05]  /*176f0*/  @!P0 NANOSLEEP.SYNCS 0x989680 ;  /* 0x009896800000895d */ /* 0x001fea0003900000 */
[----:B------:R-:W0:Y:S02]  /*17700*/  @!P0 SYNCS.PHASECHK.TRANS64 P0, [R4+URZ+0x28480], R5 ;  /* 0x02848005040085a7 */ /* 0x000e24000800007f */
[----:B0-----:R-:W-:Y:S05]  /*17710*/  @!P0 BRA `(.L_x_1292) ;  /* 0xfffffffc00f08947 */ /* 0x001fea000383ffff */
[----:B------:R-:W-:Y:S05]  /*17720*/  BRA `(.L_x_1293) ;  /* 0xffffffe800947947 */ /* 0x000fea000383ffff */
.L_x_1337:
        /* <DEDUP_REMOVED lines=13> */
.L_x_12957:


//--------------------- .text._ZN7cutlass13device_kernelIN5flash11enable_sm90INS1_16FlashAttnFwdSm90INS1_25CollectiveMainloopFwdSm90ILi2EN4cute5tupleIJNS5_1CILi1EEES8_S8_EEENS6_IJNS7_ILi128EEENS7_ILi64EEENS7_ILi256EEEEEELi256ENS_12float_e4m3_tEfNS_4arch4Sm90ELb0ELb1ELb1ELb1ELb0ELb1ELb0ELb1ELb1ELb1ELb0ELb0EEENS1_21CollectiveEpilogueFwdINS6_IJSA_SC_SB_EEES9_NS_10bfloat16_tESG_Li256ELb1ELb1ELb0ELb1EEENS1_36VarlenDynamicPersistentTileSchedulerILi128ELi64ELi256ELi128ELb0ELb1ELb1ELb1ELb0ELb1EEEEEEEEEvNT_6ParamsE --------------------------
	.section	.text._ZN7cutlass13device_kernelIN5flash11enable_sm90INS1_16FlashAttnFwdSm90INS1_25CollectiveMainloopFwdSm90ILi2EN4cute5tupleIJNS5_1CILi1EEES8_S8_EEENS6_IJNS7_ILi128EEENS7_ILi64EEENS7_ILi256EEEEEELi256ENS_12float_e4m3_tEfNS_4arch4Sm90ELb0ELb1ELb1ELb1ELb0ELb1ELb0ELb1ELb1ELb1ELb0ELb0EEENS1_21CollectiveEpilogueFwdINS6_IJSA_SC_SB_EEES9_NS_10bfloat16_tESG_Li256ELb1ELb1ELb0ELb1EEENS1_36VarlenDynamicPersistentTileSchedulerILi128ELi64ELi256ELi128ELb0ELb1ELb1ELb1ELb0ELb1EEEEEEEEEvNT_6ParamsE,"ax",@progbits
	.align	128
.text._ZN7cutlass13device_kernelIN5flash11enable_sm90INS1_16FlashAttnFwdSm90INS1_25CollectiveMainloopFwdSm90ILi2EN4cute5tupleIJNS5_1CILi1EEES8_S8_EEENS6_IJNS7_ILi128EEENS7_ILi64EEENS7_ILi256EEEEEELi256ENS_12float_e4m3_tEfNS_4arch4Sm90ELb0ELb1ELb1ELb1ELb0ELb1ELb0ELb1ELb1ELb1ELb0ELb0EEENS1_21CollectiveEpilogueFwdINS6_IJSA_SC_SB_EEES9_NS_10bfloat16_tESG_Li256ELb1ELb1ELb0ELb1EEENS1_36VarlenDynamicPersistentTileSchedulerILi128ELi64ELi256ELi128ELb0ELb1ELb1ELb1ELb0ELb1EEEEEEEEEvNT_6ParamsE:
        .type           _ZN7cutlass13device_kernelIN5flash11enable_sm90INS1_16FlashAttnFwdSm90INS1_25CollectiveMainloopFwdSm90ILi2EN4cute5tupleIJNS5_1CILi1EEES8_S8_EEENS6_IJNS7_ILi128EEENS7_ILi64EEENS7_ILi256EEEEEELi256ENS_12float_e4m3_tEfNS_4arch4Sm90ELb0ELb1ELb1ELb1ELb0ELb1ELb0ELb1ELb1ELb1ELb0ELb0EEENS1_21CollectiveEpilogueFwdINS6_IJSA_SC_SB_EEES9_NS_10bfloat16_tESG_Li256ELb1ELb1ELb0ELb1EEENS1_36VarlenDynamicPersistentTileSchedulerILi128ELi64ELi256ELi128ELb0ELb1ELb1ELb1ELb0ELb1EEEEEEEEEvNT_6ParamsE,@function
        .size           _ZN7cutlass13device_kernelIN5flash11enable_sm90INS1_16FlashAttnFwdSm90INS1_25CollectiveMainloopFwdSm90ILi2EN4cute5tupleIJNS5_1CILi1EEES8_S8_EEENS6_IJNS7_ILi128EEENS7_ILi64EEENS7_ILi256EEEEEELi256ENS_12float_e4m3_tEfNS_4arch4Sm90ELb0ELb1ELb1ELb1ELb0ELb1ELb0ELb1ELb1ELb1ELb0ELb0EEENS1_21CollectiveEpilogueFwdINS6_IJSA_SC_SB_EEES9_NS_10bfloat16_tESG_Li256ELb1ELb1ELb0ELb1EEENS1_36VarlenDynamicPersistentTileSchedulerILi128ELi64ELi256ELi128ELb0ELb1ELb1ELb1ELb0ELb1EEEEEEEEEvNT_6ParamsE,(.L_x_12958 - _ZN7cutlass13device_kernelIN5flash11enable_sm90INS1_16FlashAttnFwdSm90INS1_25CollectiveMainloopFwdSm90ILi2EN4cute5tupleIJNS5_1CILi1EEES8_S8_EEENS6_IJNS7_ILi128EEENS7_ILi64EEENS7_ILi256EEEEEELi256ENS_12float_e4m3_tEfNS_4arch4Sm90ELb0ELb1ELb1ELb1ELb0ELb1ELb0ELb1ELb1ELb1ELb0ELb0EEENS1_21CollectiveEpilogueFwdINS6_IJSA_SC_SB_EEES9_NS_10bfloat16_tESG_Li256ELb1ELb1ELb0ELb1EEENS1_36VarlenDynamicPersistentTileSchedulerILi128ELi64ELi256ELi128ELb0ELb1ELb1ELb1ELb0ELb1EEEEEEEEEvNT_6ParamsE)
        .other          _ZN7cutlass13device_kernelIN5flash11enable_sm90INS1_16FlashAttnFwdSm90INS1_25CollectiveMainloopFwdSm90ILi2EN4cute5tupleIJNS5_1CILi1EEES8_S8_EEENS6_IJNS7_ILi128EEENS7_ILi64EEENS7_ILi256EEEEEELi256ENS_12float_e4m3_tEfNS_4arch4Sm90ELb0ELb1ELb1ELb1ELb0ELb1ELb0ELb1ELb1ELb1ELb0ELb0EEENS1_21CollectiveEpilogueFwdINS6_IJSA_SC_SB_EEES9_NS_10bfloat16_tESG_Li256ELb1ELb1ELb0ELb1EEENS1_36VarlenDynamicPersistentTileSchedulerILi128ELi64ELi256ELi128ELb0ELb1ELb1ELb1ELb0ELb1EEEEEEEEEvNT_6ParamsE,@"STO_CUDA_ENTRY STV_DEFAULT"
_ZN7cutlass13device_kernelIN5flash11enable_sm90INS1_16FlashAttnFwdSm90INS1_25CollectiveMainloopFwdSm90ILi2EN4cute5tupleIJNS5_1CILi1EEES8_S8_EEENS6_IJNS7_ILi128EEENS7_ILi64EEENS7_ILi256EEEEEELi256ENS_12float_e4m3_tEfNS_4arch4Sm90ELb0ELb1ELb1ELb1ELb0ELb1ELb0ELb1ELb1ELb1ELb0ELb0EEENS1_21CollectiveEpilogueFwdINS6_IJSA_SC_SB_EEES9_NS_10bfloat16_tESG_Li256ELb1ELb1ELb0ELb1EEENS1_36VarlenDynamicPersistentTileSchedulerILi128ELi64ELi256ELi128ELb0ELb1ELb1ELb1ELb0ELb1EEEEEEEEEvNT_6ParamsE:
        /* <DEDUP_REMOVED lines=24> */
.L_x_1339:
[----:B------:R-:W-:Y:S05]  /*0180*/  BSYNC B0 ;  /* 0x0000000000007941 */ /* 0x000fea0003800000 */
.L_x_1338:
        /* <DEDUP_REMOVED lines=41> */
.L_x_1340:
        /* <DEDUP_REMOVED lines=22> */
.L_x_1341:
        /* <DEDUP_REMOVED lines=18> */
.L_x_1342:
        /* <DEDUP_REMOVED lines=22> */
.L_x_1343:
        /* <DEDUP_REMOVED lines=22> */
.L_x_1344:
        /* <DEDUP_REMOVED lines=8> */
.L_x_1347:
        /* <DEDUP_REMOVED lines=20> */
[----:B------:R-:W-:Y:S02]  /*0b20*/  R2UR UR44, R16 ;  /* 0x00000000102c72ca */ /* 0x000fe400000e0000 */
[----:B------:R-:W-:Y:S02]  /*0b30*/  CS2R R192, SRZ ;  /* 0x0000000000c07805 */ /* 0x000fe4000001ff00 */
[----:B------:R-:W-:Y:S01]  /*0b40*/  CS2R R198, SRZ ;  /* 0x0000000000c67805 */ /* 0x000fe2000001ff00 */
[----:B------:R-:W-:Y:S01]  /*0b50*/  ULOP3.LUT UR45, UR40, 0x1, URZ, 0xfc, !UPT ;  /* 0x00000001282d7892 */ /* 0x000fe2000f8efc3f */
[----:B------:R-:W-:-:S07]  /*0b60*/  UMOV UR43, URZ ;  /* 0x0000003f002b7c82 */ /* 0x000fce0008000000 */
[----:B------:R-:W-:Y:S01]  /*0b70*/  UIADD3 UR44, UR44, 0x18000, URZ ;  /* 0x000180002c2c7890 */ /* 0x000fe2000fffe03f */
[----:B0-----:R-:W-:-:S05]  /*0b80*/  VIADD R12, R0, 0xffffff80 ;  /* 0xffffff80000c7836 */ /* 0x001fca0000000000 */
[----:B------:R-:W-:-:S04]  /*0b90*/  SHF.R.S32.HI R0, RZ, 0x1f, R12 ;  /* 0x0000001fff007819 */ /* 0x000fc8000001140c */
[CC--:B------:R-:W-:Y:S02]  /*0ba0*/  LEA.HI R2, R0.reuse, R12.reuse, RZ, 0x7 ;  /* 0x0000000c00027211 */ /* 0x0c0fe400078f38ff */
[-C--:B------:R-:W-:Y:S02]  /*0bb0*/  LEA.HI R4, R0, R12.reuse, RZ, 0x5 ;  /* 0x0000000c00047211 */ /* 0x080fe400078f28ff */
[----:B------:R-:W-:Y:S02]  /*0bc0*/  LOP3.LUT R222, R2, 0xffffff80, RZ, 0xc0, !PT ;  /* 0xffffff8002de7812 */ /* 0x000fe400078ec0ff */
[-C--:B------:R-:W-:Y:S01]  /*0bd0*/  LEA.HI R3, R0, R12.reuse, RZ, 0x4 ;  /* 0x0000000c00037211 */ /* 0x080fe200078f20ff */
[----:B------:R-:W-:Y:S01]  /*0be0*/  IMAD.SHL.U32 R5, R4, 0x20, RZ ;  /* 0x0000002004057824 */ /* 0x000fe200078e00ff */
[----:B------:R-:W-:Y:S01]  /*0bf0*/  LEA.HI R11, R0, R12, RZ, 0x2 ;  /* 0x0000000c000b7211 */ /* 0x000fe200078f10ff */
[----:B------:R-:W-:Y:S01]  /*0c00*/  IMAD.IADD R222, R12, 0x1, -R222 ;  /* 0x000000010cde7824 */ /* 0x000fe200078e0ade */
[----:B------:R-:W-:-:S02]  /*0c10*/  LOP3.LUT R4, R3, 0x3fffff0, RZ, 0xc0, !PT ;  /* 0x03fffff003047812 */ /* 0x000fc400078ec0ff */
[----:B------:R-:W-:Y:S02]  /*0c20*/  LOP3.LUT R5, R5, 0xfffffc00, RZ, 0xc0, !PT ;  /* 0xfffffc0005057812 */ /* 0x000fe400078ec0ff */
[----:B------:R-:W-:Y:S01]  /*0c30*/  SHF.R.S32.HI R7, RZ, 0x1f, R222 ;  /* 0x0000001fff077819 */ /* 0x000fe200000114de */
[----:B------:R-:W-:Y:S01]  /*0c40*/  IMAD.IADD R4, R12, 0x1, -R4 ;  /* 0x000000010c047824 */ /* 0x000fe200078e0a04 */
[----:B------:R-:W-:Y:S02]  /*0c50*/  LEA.HI R17, R0, R12, RZ, 0x3 ;  /* 0x0000000c00117211 */ /* 0x000fe400078f18ff */
[----:B------:R-:W-:Y:S02]  /*0c60*/  LEA.HI R8, R7, R222, RZ, 0x2 ;  /* 0x000000de07087211 */ /* 0x000fe400078f10ff */
[----:B------:R-:W-:Y:S02]  /*0c70*/  LOP3.LUT R11, R11, 0xfffffffc, RZ, 0xc0, !PT ;  /* 0xfffffffc0b0b7812 */ /* 0x000fe400078ec0ff */
[----:B------:R-:W-:-:S02]  /*0c80*/  SHF.R.S32.HI R9, RZ, 0x2, R8 ;  /* 0x00000002ff097819 */ /* 0x000fc40000011408 */
[----:B------:R-:W-:Y:S01]  /*0c90*/  SHF.R.S32.HI R6, RZ, 0x1f, R8 ;  /* 0x0000001fff067819 */ /* 0x000fe20000011408 */
[----:B------:R-:W-:Y:S01]  /*0ca0*/  IMAD.IADD R11, R12, 0x1, -R11 ;  /* 0x000000010c0b7824 */ /* 0x000fe200078e0a0b */
[----:B------:R-:W-:Y:S02]  /*0cb0*/  SHF.R.S32.HI R229, RZ, 0x7, R2 ;  /* 0x00000007ffe57819 */ /* 0x000fe40000011402 */
[----:B------:R-:W-:Y:S02]  /*0cc0*/  LEA.HI R6, R6, R9, RZ, 0x3 ;  /* 0x0000000906067211 */ /* 0x000fe400078f18ff */
[----:B------:R-:W-:Y:S02]  /*0cd0*/  LEA.HI R0, R0, R12, RZ, 0x6 ;  /* 0x0000000c00007211 */ /* 0x000fe400078f30ff */
[----:B------:R-:W-:Y:S01]  /*0ce0*/  LOP3.LUT R10, R6, 0xfffffff8, RZ, 0xc0, !PT ;  /* 0xfffffff8060a7812 */ /* 0x000fe200078ec0ff */
[----:B------:R-:W-:Y:S01]  /*0cf0*/  IMAD R6, R4, 0x40, R5 ;  /* 0x0000004004067824 */ /* 0x000fe200078e0205 */
[----:B------:R-:W-:Y:S01]  /*0d00*/  SHF.R.S32.HI R4, RZ, 0x4, R3 ;  /* 0x00000004ff047819 */ /* 0x000fe20000011403 */
[----:B------:R-:W-:Y:S01]  /*0d10*/  IMAD.SHL.U32 R0, R0, 0x10, RZ ;  /* 0x0000001000007824 */ /* 0x000fe200078e00ff */
[----:B------:R-:W-:Y:S01]  /*0d20*/  LOP3.LUT R215, R17, 0xfffffff8, RZ, 0xc0, !PT ;  /* 0xfffffff811d77812 */ /* 0x000fe200078ec0ff */
[----:B------:R-:W-:Y:S01]  /*0d30*/  IMAD.IADD R10, R9, 0x1, -R10 ;  /* 0x00000001090a7824 */ /* 0x000fe200078e0a0a */
[----:B------:R-:W-:-:S02]  /*0d40*/  LEA.HI R3, R3, R4, RZ, 0x1 ;  /* 0x0000000403037211 */ /* 0x000fc400078f08ff */
[----:B------:R-:W-:Y:S01]  /*0d50*/  LEA.HI R7, R7, R222, RZ, 0x5 ;  /* 0x000000de07077211 */ /* 0x000fe200078f28ff */
[----:B------:R-:W-:Y:S01]  /*0d60*/  IMAD.IADD R215, R12, 0x1, -R215 ;  /* 0x000000010cd77824 */ /* 0x000fe200078e0ad7 */
[----:B------:R-:W-:Y:S02]  /*0d70*/  LEA.HI R2, R2, R229, RZ, 0x1 ;  /* 0x000000e502027211 */ /* 0x000fe400078f08ff */
[----:B------:R-:W-:Y:S01]  /*0d80*/  LOP3.LUT R3, R3, 0x1ffffffe, RZ, 0xc0, !PT ;  /* 0x1ffffffe03037812 */ /* 0x000fe200078ec0ff */
[C---:B------:R-:W-:Y:S01]  /*0d90*/  IMAD.SHL.U32 R22, R215.reuse, 0x10, RZ ;  /* 0x00000010d7167824 */ /* 0x040fe200078e00ff */
[----:B------:R-:W-:Y:S01]  /*0da0*/  SHF.R.S32.HI R17, RZ, 0x3, R17 ;  /* 0x00000003ff117819 */ /* 0x000fe20000011411 */
[----:B------:R-:W-:Y:S01]  /*0db0*/  IMAD.SHL.U32 R18, R215, 0x8, RZ ;  /* 0x00000008d7127824 */ /* 0x000fe200078e00ff */
[----:B------:R-:W-:Y:S02]  /*0dc0*/  SHF.R.S32.HI R7, RZ, 0x5, R7 ;  /* 0x00000005ff077819 */ /* 0x000fe40000011407 */
[----:B------:R-:W-:Y:S01]  /*0dd0*/  LOP3.LUT R2, R2, 0x3fffffe, RZ, 0xc0, !PT ;  /* 0x03fffffe02027812 */ /* 0x000fe200078ec0ff */
[C---:B------:R-:W-:Y:S01]  /*0de0*/  VIADD R218, R17.reuse, 0x20 ;  /* 0x0000002011da7836 */ /* 0x040fe20000000000 */
[----:B------:R-:W-:Y:S01]  /*0df0*/  IADD3 R3, R4, -R3, RZ ;  /* 0x8000000304037210 */ /* 0x000fe20007ffe0ff */
[----:B------:R-:W-:Y:S01]  /*0e00*/  VIADD R237, R17, 0x40 ;  /* 0x0000004011ed7836 */ /* 0x000fe20000000000 */
[----:B------:R-:W-:Y:S01]  /*0e10*/  LEA.HI R5, R11, R11, RZ, 0x1 ;  /* 0x0000000b0b057211 */ /* 0x000fe200078f08ff */
[----:B------:R-:W-:Y:S01]  /*0e20*/  VIADD R236, R17, 0x60 ;  /* 0x0000006011ec7836 */ /* 0x000fe20000000000 */
[----:B------:R-:W-:Y:S01]  /*0e30*/  LOP3.LUT R211, R0, 0xfffffc00, RZ, 0xc0, !PT ;  /* 0xfffffc0000d37812 */ /* 0x000fe200078ec0ff */
[----:B------:R-:W-:Y:S01]  /*0e40*/  IMAD R7, R7, 0x10, R10 ;  /* 0x0000001007077824 */ /* 0x000fe200078e020a */
[----:B------:R-:W-:Y:S01]  /*0e50*/  LOP3.LUT R4, R5, 0x1ffffffe, RZ, 0xc0, !PT ;  /* 0x1ffffffe05047812 */ /* 0x000fe200078ec0ff */
[----:B------:R-:W-:Y:S01]  /*0e60*/  IMAD.IADD R2, R229, 0x1, -R2 ;  /* 0x00000001e5027824 */ /* 0x000fe200078e0a02 */
[----:B------:R-:W-:Y:S01]  /*0e70*/  SHF.R.S32.HI R0, RZ, 0x1f, R237 ;  /* 0x0000001fff007819 */ /* 0x000fe200000114ed */
[----:B------:R-:W-:Y:S01]  /*0e80*/  IMAD R233, R3, 0x8, R6 ;  /* 0x0000000803e97824 */ /* 0x000fe200078e0206 */
[----:B------:R-:W-:Y:S01]  /*0e90*/  SHF.R.S32.HI R3, RZ, 0x1f, R218 ;  /* 0x0000001fff037819 */ /* 0x000fe200000114da */
[----:B------:R-:W-:Y:S01]  /*0ea0*/  IMAD R232, R2, 0x40, R7 ;  /* 0x0000004002e87824 */ /* 0x000fe200078e0207 */
[----:B------:R-:W-:Y:S01]  /*0eb0*/  SHF.L.U32 R208, R17, 0x7, RZ ;  /* 0x0000000711d07819 */ /* 0x000fe200000006ff */
[----:B------:R-:W-:Y:S01]  /*0ec0*/  IMAD.SHL.U32 R206, R218, 0x80, RZ ;  /* 0x00000080dace7824 */ /* 0x000fe200078e00ff */
[----:B------:R-:W-:Y:S01]  /*0ed0*/  SHF.R.S32.HI R5, RZ, 0x1f, R236 ;  /* 0x0000001fff057819 */ /* 0x000fe200000114ec */
[----:B------:R-:W-:Y:S01]  /*0ee0*/  IMAD.SHL.U32 R228, R237, 0x80, RZ ;  /* 0x00000080ede47824 */ /* 0x000fe200078e00ff */
[----:B------:R-:W-:Y:S01]  /*0ef0*/  LEA.HI R3, R3, R218, RZ, 0x3 ;  /* 0x000000da03037211 */ /* 0x000fe200078f18ff */
[----:B------:R-:W-:Y:S01]  /*0f00*/  IMAD.SHL.U32 R227, R236, 0x80, RZ ;  /* 0x00000080ece37824 */ /* 0x000fe200078e00ff */
[----:B------:R-:W-:Y:S01]  /*0f10*/  LEA.HI R2, R0, R237, RZ, 0x3 ;  /* 0x000000ed00027211 */ /* 0x000fe200078f18ff */
[----:B------:R-:W-:Y:S01]  /*0f20*/  IMAD.IADD R205, R11, 0x1, -R4 ;  /* 0x000000010bcd7824 */ /* 0x000fe200078e0a04 */
[----:B------:R-:W-:Y:S01]  /*0f30*/  LOP3.LUT R208, R208, 0x380, RZ, 0xc0, !PT ;  /* 0x00000380d0d07812 */ /* 0x000fe200078ec0ff */
[----:B------:R-:W-:Y:S01]  /*0f40*/  IMAD.SHL.U32 R3, R3, 0x80, RZ ;  /* 0x0000008003037824 */ /* 0x000fe200078e00ff */
[----:B------:R-:W-:Y:S01]  /*0f50*/  LEA.HI R5, R5, R236, RZ, 0x3 ;  /* 0x000000ec05057211 */ /* 0x000fe200078f18ff */
[----:B------:R-:W-:Y:S01]  /*0f60*/  IMAD.SHL.U32 R2, R2, 0x80, RZ ;  /* 0x0000008002027824 */ /* 0x000fe200078e00ff */
[----:B------:R-:W-:Y:S01]  /*0f70*/  LOP3.LUT R0, R208, 0x70, R22, 0xf8, !PT ;  /* 0x00000070d0007812 */ /* 0x000fe200078ef816 */
[----:B------:R-:W-:Y:S01]  /*0f80*/  VIADD R194, R18, 0x40 ;  /* 0x0000004012c27836 */ /* 0x000fe20000000000 */
[----:B------:R-:W-:Y:S01]  /*0f90*/  SHF.R.U32.HI R235, RZ, 0x3, R208 ;  /* 0x00000003ffeb7819 */ /* 0x000fe200000116d0 */
[----:B------:R-:W-:Y:S01]  /*0fa0*/  IMAD.SHL.U32 R230, R5, 0x80, RZ ;  /* 0x0000008005e67824 */ /* 0x000fe200078e00ff */
[----:B------:R-:W-:Y:S01]  /*0fb0*/  LOP3.LUT R206, R206, 0x380, RZ, 0xc0, !PT ;  /* 0x00000380cece7812 */ /* 0x000fe200078ec0ff */
[----:B------:R-:W-:Y:S01]  /*0fc0*/  VIADD R209, R18, 0xc0 ;  /* 0x000000c012d17836 */ /* 0x000fe20000000000 */
[----:B------:R-:W-:Y:S01]  /*0fd0*/  LOP3.LUT R228, R228, 0x380, RZ, 0xc0, !PT ;  /* 0x00000380e4e47812 */ /* 0x000fe200078ec0ff */
[----:B------:R-:W-:Y:S01]  /*0fe0*/  IMAD R205, R205, 0x8, R232 ;  /* 0x00000008cdcd7824 */ /* 0x000fe200078e02e8 */
[----:B------:R-:W-:-:S02]  /*0ff0*/  LOP3.LUT R227, R227, 0x380, RZ, 0xc0, !PT ;  /* 0x00000380e3e37812 */ /* 0x000fc400078ec0ff */
[----:B------:R-:W-:Y:S02]  /*1000*/  LOP3.LUT R213, R211, R0, R235, 0xf6, !PT ;  /* 0x00000000d3d57212 */ /* 0x000fe400078ef6eb */
[----:B------:R-:W-:Y:S02]  /*1010*/  SHF.R.U32.HI R234, RZ, 0x3, R206 ;  /* 0x00000003ffea7819 */ /* 0x000fe400000116ce */
[--C-:B------:R-:W-:Y:S01]  /*1020*/  LOP3.LUT R5, R206, 0x70, R22.reuse, 0xf8, !PT ;  /* 0x00000070ce057812 */ /* 0x100fe200078ef816 */
[----:B------:R-:W-:Y:S01]  /*1030*/  IMAD.IADD R212, R16, 0x1, R213 ;  /* 0x0000000110d47824 */ /* 0x000fe200078e02d5 */
[----:B------:R-:W-:Y:S02]  /*1040*/  LOP3.LUT R0, R228, 0x70, R22, 0xf8, !PT ;  /* 0x00000070e4007812 */ /* 0x000fe400078ef816 */
[----:B------:R-:W-:Y:S02]  /*1050*/  SHF.R.U32.HI R6, RZ, 0x3, R228 ;  /* 0x00000003ff067819 */ /* 0x000fe400000116e4 */
[----:B------:R-:W-:-:S02]  /*1060*/  LOP3.LUT R210, R3, 0xfffffc00, RZ, 0xc0, !PT ;  /* 0xfffffc0003d27812 */ /* 0x000fc400078ec0ff */
[----:B------:R-:W-:Y:S02]  /*1070*/  LOP3.LUT R231, R2, 0xfffffc00, RZ, 0xc0, !PT ;  /* 0xfffffc0002e77812 */ /* 0x000fe400078ec0ff */
[----:B------:R-:W-:Y:S02]  /*1080*/  LOP3.LUT R7, R227, 0x70, R22, 0xf8, !PT ;  /* 0x00000070e3077812 */ /* 0x000fe400078ef816 */
[----:B------:R-:W-:Y:S02]  /*1090*/  SHF.R.U32.HI R4, RZ, 0x3, R227 ;  /* 0x00000003ff047819 */ /* 0x000fe400000116e3 */
[----:B------:R-:W-:Y:S02]  /*10a0*/  LOP3.LUT R230, R230, 0xfffffc00, RZ, 0xc0, !PT ;  /* 0xfffffc00e6e67812 */ /* 0x000fe400078ec0ff */
[----:B------:R-:W-:Y:S02]  /*10b0*/  LOP3.LUT R197, R8, 0x7ffffffc, RZ, 0xc0, !PT ;  /* 0x7ffffffc08c57812 */ /* 0x000fe400078ec0ff */
[----:B------:R-:W-:-:S02]  /*10c0*/  LOP3.LUT R5, R210, R5, R234, 0xf6, !PT ;  /* 0x00000005d2057212 */ /* 0x000fc400078ef6ea */
[----:B------:R-:W-:Y:S01]  /*10d0*/  LOP3.LUT R3, R231, R0, R6, 0xf6, !PT ;  /* 0x00000000e7037212 */ /* 0x000fe200078ef606 */
[----:B------:R-:W-:Y:S01]  /*10e0*/  IMAD.IADD R197, R222, 0x1, -R197 ;  /* 0x00000001dec57824 */ /* 0x000fe200078e0ac5 */
[----:B------:R-:W-:Y:S01]  /*10f0*/  IADD3 R207, R18, 0x80, RZ ;  /* 0x0000008012cf7810 */ /* 0x000fe20007ffe0ff */
[----:B------:R-:W-:Y:S01]  /*1100*/  IMAD.IADD R226, R16, 0x1, R5 ;  /* 0x0000000110e27824 */ /* 0x000fe200078e0205 */
[----:B------:R-:W-:Y:S01]  /*1110*/  LOP3.LUT R7, R230, R7, R4, 0xf6, !PT ;  /* 0x00000007e6077212 */ /* 0x000fe200078ef604 */
[----:B------:R-:W-:Y:S01]  /*1120*/  IMAD.IADD R224, R16, 0x1, R3 ;  /* 0x0000000110e07824 */ /* 0x000fe200078e0203 */
[----:B------:R-:W-:Y:S02]  /*1130*/  SHF.R.S32.HI R221, RZ, 0x1f, R17 ;  /* 0x0000001fffdd7819 */ /* 0x000fe40000011411 */
[----:B------:R-:W-:Y:S02]  /*1140*/  SHF.R.S32.HI R23, RZ, 0x1f, R22 ;  /* 0x0000001fff177819 */ /* 0x000fe40000011416 */
[----:B------:R-:W-:-:S02]  /*1150*/  SHF.R.S32.HI R19, RZ, 0x1f, R18 ;  /* 0x0000001fff137819 */ /* 0x000fc40000011412 */
[----:B------:R-:W-:Y:S02]  /*1160*/  SHF.R.S32.HI R214, RZ, 0x1f, R194 ;  /* 0x0000001fffd67819 */ /* 0x000fe400000114c2 */
[----:B------:R-:W-:Y:S02]  /*1170*/  SHF.R.S32.HI R220, RZ, 0x1f, R207 ;  /* 0x0000001fffdc7819 */ /* 0x000fe400000114cf */
[----:B------:R-:W-:Y:S02]  /*1180*/  SHF.R.S32.HI R219, RZ, 0x1f, R209 ;  /* 0x0000001fffdb7819 */ /* 0x000fe400000114d1 */
[----:B------:R-:W-:-:S07]  /*1190*/  IADD3 R223, R16, R7, RZ ;  /* 0x0000000710df7210 */ /* 0x000fce0007ffe0ff */
.L_x_1577:
[----:B------:R-:W-:Y:S05]  /*11a0*/  YIELD ;  /* 0x0000000000007946 */ /* 0x000fea0003800000 */
[----:B------:R-:W-:Y:S01]  /*11b0*/  ULDC.64 UR4, c[0x0][0xa28] ;  /* 0x00028a0000047ab9 */ /* 0x000fe20000000a00 */
[----:B0-2---:R-:W0:Y:S01]  /*11c0*/  LDC.64 R4, c[0x0][0xa08] ;  /* 0x00028200ff047b82 */ /* 0x005e220000000a00 */
[----:B------:R-:W-:Y:S01]  /*11d0*/  ISETP.NE.U32.AND P1, PT, RZ, UR4, PT ;  /* 0x00000004ff007c0c */ /* 0x000fe2000bf25070 */
[----:B------:R-:W-:Y:S02]  /*11e0*/  IMAD.MOV.U32 R11, RZ, RZ, RZ ;  /* 0x000000ffff0b7224 */ /* 0x000fe400078e00ff */
[----:B------:R-:W-:Y:S01]  /*11f0*/  IMAD.MOV.U32 R25, RZ, RZ, RZ ;  /* 0x000000ffff197224 */ /* 0x000fe200078e00ff */
[----:B------:R-:W-:Y:S01]  /*1200*/  ISETP.NE.AND.EX P1, PT, RZ, UR5, PT, P1 ;  /* 0x00000005ff007c0c */ /* 0x000fe2000bf25310 */
[----:B------:R-:W-:-:S02]  /*1210*/  ULDC.64 UR4, c[0x0][0xa18] ;  /* 0x0002860000047ab9 */ /* 0x000fc40000000a00 */
[----:B------:R-:W-:-:S04]  /*1220*/  ISETP.NE.U32.AND P2, PT, RZ, UR4, PT ;  /* 0x00000004ff007c0c */ /* 0x000fc8000bf45070 */
[----:B------:R-:W-:Y:S01]  /*1230*/  ISETP.NE.AND.EX P2, PT, RZ, UR5, PT, P2 ;  /* 0x00000005ff007c0c */ /* 0x000fe2000bf45320 */
[----:B------:R-:W-:Y:S02]  /*1240*/  ULDC.64 UR4, c[0x0][0xa08] ;  /* 0x0002820000047ab9 */ /* 0x000fe40000000a00 */
[----:B------:R-:W-:-:S03]  /*1250*/  ISETP.NE.U32.AND P0, PT, RZ, UR4, PT ;  /* 0x00000004ff007c0c */ /* 0x000fc6000bf05070 */
[----:B------:R-:W1:Y:S01]  /*1260*/  @P1 LDC.64 R2, c[0x0][0xa28] ;  /* 0x00028a00ff021b82 */ /* 0x000e620000000a00 */
[----:B------:R-:W-:Y:S01]  /*1270*/  ISETP.NE.AND.EX P0, PT, RZ, UR5, PT, P0 ;  /* 0x00000005ff007c0c */ /* 0x000fe2000bf05300 */
[----:B0-----:R-:W-:-:S06]  /*1280*/  IMAD.WIDE R8, R203, 0x4, R4 ;  /* 0x00000004cb087825 */ /* 0x001fcc00078e0204 */
[----:B------:R-:W0:Y:S01]  /*1290*/  @P2 LDC.64 R6, c[0x0][0xa18] ;  /* 0x00028600ff062b82 */ /* 0x000e220000000a00 */
[----:B------:R-:W-:Y:S02]  /*12a0*/  ULDC UR4, c[0x0][0x288] ;  /* 0x0000a20000047ab9 */ /* 0x000fe40000000800 */
[----:B------:R-:W-:Y:S01]  /*12b0*/  IMAD.U32 R195, RZ, RZ, UR4 ;  /* 0x00000004ffc37e24 */ /* 0x000fe2000f8e00ff */
[----:B------:R-:W-:Y:S02]  /*12c0*/  ULDC.64 UR4, c[0x0][0x418] ;  /* 0x0001060000047ab9 */ /* 0x000fe40000000a00 */
[----:B------:R2:W5:Y:S01]  /*12d0*/  @P0 LDG.E R25, desc[UR46][R8.64] ;  /* 0x0000002e08190981 */ /* 0x000562000c1e1900 */
[----:B-1----:R-:W-:-:S05]  /*12e0*/  @P1 IMAD.WIDE R2, R203, 0x4, R2 ;  /* 0x00000004cb021825 */ /* 0x002fca00078e0202 */
[----:B------:R2:W5:Y:S01]  /*12f0*/  @P1 LDG.E R11, desc[UR46][R2.64] ;  /* 0x0000002e020b1981 */ /* 0x000562000c1e1900 */
[----:B0-----:R-:W-:-:S05]  /*1300*/  @P2 IMAD.WIDE R4, R203, 0x4, R6 ;  /* 0x00000004cb042825 */ /* 0x001fca00078e0206 */
        /* <DEDUP_REMOVED lines=8> */
[----:B------:R-:W-:Y:S02]  /*1390*/  IMAD.U32 R46, RZ, RZ, UR5 ;  /* 0x00000005ff2e7e24 */ /* 0x000fe4000f8e00ff */
[----:B------:R-:W-:Y:S01]  /*13a0*/  IMAD.U32 R24, RZ, RZ, UR4 ;  /* 0x00000004ff187e24 */ /* 0x000fe2000f8e00ff */
[----:B--234-:R-:W-:Y:S06]  /*13b0*/  @P2 BRA `(.L_x_1349) ;  /* 0x0000000000242947 */ /* 0x01cfec0003800000 */
        /* <DEDUP_REMOVED lines=9> */
.L_x_1349:
[----:B------:R-:W-:Y:S01]  /*1450*/  ULDC.64 UR4, c[0x0][0xa20] ;  /* 0x0002880000047ab9 */ /* 0x000fe20000000a00 */
[----:B------:R-:W-:Y:S01]  /*1460*/  IMAD.MOV.U32 R216, RZ, RZ, R202 ;  /* 0x000000ffffd87224 */ /* 0x000fe200078e00ca */
[----:B------:R-:W-:Y:S02]  /*1470*/  ISETP.NE.U32.AND P1, PT, RZ, UR4, PT ;  /* 0x00000004ff007c0c */ /* 0x000fe4000bf25070 */
[----:B------:R-:W-:Y:S02]  /*1480*/  MOV R217, R203 ;  /* 0x000000cb00d97202 */ /* 0x000fe40000000f00 */
[----:B------:R-:W-:-:S13]  /*1490*/  ISETP.NE.AND.EX P1, PT, RZ, UR5, PT, P1 ;  /* 0x00000005ff007c0c */ /* 0x000fda000bf25310 */
[----:B------:R-:W-:Y:S05]  /*14a0*/  @!P1 BRA `(.L_x_1350) ;  /* 0x0000000000109947 */ /* 0x000fea0003800000 */
[----:B------:R-:W0:Y:S02]  /*14b0*/  LDC.64 R2, c[0x0][0xa20] ;  /* 0x00028800ff027b82 */ /* 0x000e240000000a00 */
[----:B0-----:R-:W-:-:S05]  /*14c0*/  IMAD.WIDE R2, R203, 0x4, R2 ;  /* 0x00000004cb027825 */ /* 0x001fca00078e0202 */
[----:B------:R0:W5:Y:S01]  /*14d0*/  LDG.E R24, desc[UR46][R2.64] ;  /* 0x0000002e02187981 */ /* 0x000162000c1e1900 */
[----:B------:R-:W-:Y:S05]  /*14e0*/  BRA `(.L_x_1351) ;  /* 0x0000000000107947 */ /* 0x000fea0003800000 */
.L_x_1350:
[----:B------:R-:W-:Y:S05]  /*14f0*/  @!P0 BRA `(.L_x_1351) ;  /* 0x00000000000c8947 */ /* 0x000fea0003800000 */
[----:B------:R-:W2:Y:S04]  /*1500*/  LDG.E R3, desc[UR46][R8.64] ;  /* 0x0000002e08037981 */ /* 0x000ea8000c1e1900 */
[----:B------:R-:W2:Y:S02]  /*1510*/  LDG.E R24, desc[UR46][R8.64+0x4] ;  /* 0x0000042e08187981 */ /* 0x000ea4000c1e1900 */
[----:B--2---:R-:W-:-:S07]  /*1520*/  IMAD.IADD R24, R24, 0x1, -R3 ;  /* 0x0000000118187824 */ /* 0x004fce00078e0a03 */
.L_x_1351:
[----:B------:R-:W-:Y:S01]  /*1530*/  ULDC.64 UR4, c[0x0][0xa10] ;  /* 0x0002840000047ab9 */ /* 0x000fe20000000a00 */
[----:B------:R-:W1:Y:S01]  /*1540*/  LDC R6, c[0x0][0x448] ;  /* 0x00011200ff067b82 */ /* 0x000e620000000800 */
[----:B------:R-:W-:-:S04]  /*1550*/  ISETP.NE.U32.AND P0, PT, RZ, UR4, PT ;  /* 0x00000004ff007c0c */ /* 0x000fc8000bf05070 */
[----:B------:R-:W-:Y:S01]  /*1560*/  ISETP.NE.AND.EX P0, PT, RZ, UR5, PT, P0 ;  /* 0x00000005ff007c0c */ /* 0x000fe2000bf05300 */
[----:B------:R-:W-:Y:S02]  /*1570*/  ULDC.64 UR4, c[0x0][0xa30] ;  /* 0x00028c0000047ab9 */ /* 0x000fe40000000a00 */
[----:B------:R-:W-:Y:S01]  /*1580*/  ISETP.NE.U32.AND P1, PT, RZ, UR4, PT ;  /* 0x00000004ff007c0c */ /* 0x000fe2000bf25070 */
[----:B-----5:R-:W-:Y:S01]  /*1590*/  IMAD.MOV.U32 R87, RZ, RZ, R24 ;  /* 0x000000ffff577224 */ /* 0x020fe200078e0018 */
[----:B------:R-:W2:Y:S02]  /*15a0*/  LDC.64 R12, c[0x0][0x9e0] ;  /* 0x00027800ff0c7b82 */ /* 0x000ea40000000a00 */
[----:B------:R-:W-:-:S06]  /*15b0*/  ISETP.NE.AND.EX P1, PT, RZ, UR5, PT, P1 ;  /* 0x00000005ff007c0c */ /* 0x000fcc000bf25310 */
[----:B0-----:R-:W0:Y:S08]  /*15c0*/  @P0 LDC.64 R2, c[0x0][0xa10] ;  /* 0x00028400ff020b82 */ /* 0x001e300000000a00 */
[----:B------:R-:W3:Y:S01]  /*15d0*/  @P1 LDC.64 R4, c[0x0][0xa30] ;  /* 0x00028c00ff041b82 */ /* 0x000ee20000000a00 */
[----:B0-----:R-:W-:-:S05]  /*15e0*/  @P0 IMAD.WIDE R2, R203, 0x4, R2 ;  /* 0x00000004cb020825 */ /* 0x001fca00078e0202 */
[----:B------:R-:W4:Y:S04]  /*15f0*/  @P0 LDG.E R0, desc[UR46][R2.64] ;  /* 0x0000002e02000981 */ /* 0x000f28000c1e1900 */
[----:B------:R-:W4:Y:S01]  /*1600*/  @P0 LDG.E R7, desc[UR46][R2.64+0x4] ;  /* 0x0000042e02070981 */ /* 0x000f22000c1e1900 */
[----:B---3--:R-:W-:-:S05]  /*1610*/  @P1 IMAD.WIDE R4, R203, 0x4, R4 ;  /* 0x00000004cb041825 */ /* 0x008fca00078e0204 */
[----:B------:R0:W5:Y:S01]  /*1620*/  @P1 LDG.E R87, desc[UR46][R4.64] ;  /* 0x0000002e04571981 */ /* 0x000162000c1e1900 */
[----:B-1----:R-:W-:Y:S01]  /*1630*/  ISETP.NE.AND P1, PT, R6, 0x1, PT ;  /* 0x000000010600780c */ /* 0x002fe20003f25270 */
[----:B------:R-:W-:Y:S01]  /*1640*/  IMAD.SHL.U32 R204, R201, 0x80, RZ ;  /* 0x00000080c9cc7824 */ /* 0x000fe200078e00ff */
[----:B--2---:R-:W-:Y:S01]  /*1650*/  ISETP.GE.AND P2, PT, R13, 0x1, PT ;  /* 0x000000010d00780c */ /* 0x004fe20003f46270 */
[----:B------:R-:W-:-:S10]  /*1660*/  IMAD.IADD R11, R24, 0x1, -R11 ;  /* 0x00000001180b7824 */ /* 0x000fd400078e0a0b */
[----:B------:R-:W1:Y:S08]  /*1670*/  @P1 LDC R9, c[0x0][0x44c] ;  /* 0x00011300ff091b82 */ /* 0x000e700000000800 */
[----:B------:R-:W2:Y:S01]  /*1680*/  @P1 LDC R6, c[0x0][0x450] ;  /* 0x00011400ff061b82 */ /* 0x000ea20000000800 */
[----:B----4-:R-:W-:Y:S02]  /*1690*/  @P0 IMAD.IADD R46, R7, 0x1, -R0 ;  /* 0x00000001072e0824 */ /* 0x010fe400078e0a00 */
[----:B------:R-:W-:-:S02]  /*16a0*/  VIADD R0, R204, 0x7f ;  /* 0x0000007fcc007836 */ /* 0x000fc40000000000 */
[----:B------:R-:W-:Y:S02]  /*16b0*/  IMAD.IADD R196, R11, 0x1, R46 ;  /* 0x000000010bc47824 */ /* 0x000fe400078e022e */
[----:B-1----:R-:W-:-:S03]  /*16c0*/  @P1 IMAD.HI.U32 R3, R0, R9, RZ ;  /* 0x0000000900031227 */ /* 0x002fc600078e00ff */
[C---:B------:R-:W-:Y:S01]  /*16d0*/  IADD3 R49, R196.reuse, 0x1, -R195 ;  /* 0x00000001c4317810 */ /* 0x040fe20007ffe8c3 */
[----:B------:R-:W-:Y:S01]  /*16e0*/  IMAD.MOV.U32 R2, RZ, RZ, R0 ;  /* 0x000000ffff027224 */ /* 0x000fe200078e0000 */
[----:B------:R-:W-:Y:S02]  /*16f0*/  IADD3 R0, R196, 0x3f, RZ ;  /* 0x0000003fc4007810 */ /* 0x000fe40007ffe0ff */
[----:B--2---:R-:W-:Y:S02]  /*1700*/  @P1 SHF.R.U32.HI R2, RZ, R6, R3 ;  /* 0x00000006ff021219 */ /* 0x004fe40000011603 */
[----:B------:R-:W-:-:S03]  /*1710*/  SHF.R.S32.HI R3, RZ, 0x1f, R0 ;  /* 0x0000001fff037819 */ /* 0x000fc60000011400 */
[----:B------:R-:W-:Y:S01]  /*1720*/  IMAD.IADD R7, R49, 0x1, R2 ;  /* 0x0000000131077824 */ /* 0x000fe200078e0202 */
[----:B------:R-:W-:-:S03]  /*1730*/  LEA.HI R3, R3, R0, RZ, 0x6 ;  /* 0x0000000003037211 */ /* 0x000fc600078f30ff */
[----:B------:R-:W-:Y:S01]  /*1740*/  IMAD.IADD R0, R7, 0x1, R12 ;  /* 0x0000000107007824 */ /* 0x000fe200078e020c */
[----:B------:R-:W-:Y:S01]  /*1750*/  SHF.R.S32.HI R56, RZ, 0x6, R3 ;  /* 0x00000006ff387819 */ /* 0x000fe20000011403 */
[----:B0-----:R-:W-:Y:S06]  /*1760*/  @!P2 BRA `(.L_x_1352) ;  /* 0x000000000048a947 */ /* 0x001fec0003800000 */
[C---:B------:R-:W-:Y:S01]  /*1770*/  ISETP.GT.AND P0, PT, R7.reuse, RZ, PT ;  /* 0x000000ff0700720c */ /* 0x040fe20003f04270 */
[----:B------:R-:W-:Y:S01]  /*1780*/  BSSY B0, `(.L_x_1353) ;  /* 0x000000e000007945 */ /* 0x000fe20003800000 */
[----:B------:R-:W-:-:S11]  /*1790*/  VIADD R2, R7, 0xffffffff ;  /* 0xffffffff07027836 */ /* 0x000fd60000000000 */
[----:B------:R-:W-:Y:S05]  /*17a0*/  @P0 BRA `(.L_x_1354) ;  /* 0x00000000001c0947 */ /* 0x000fea0003800000 */
[----:B------:R-:W-:Y:S01]  /*17b0*/  ISETP.NE.AND P0, PT, R13, 0x1, PT ;  /* 0x000000010d00780c */ /* 0x000fe20003f05270 */
[----:B------:R-:W-:-:S12]  /*17c0*/  IMAD.MOV R3, RZ, RZ, -R7 ;  /* 0x000000ffff037224 */ /* 0x000fd800078e0a07 */
[----:B------:R-:W0:Y:S02]  /*17d0*/  @P0 LDC.64 R4, c[0x0][0x9e8] ;  /* 0x00027a00ff040b82 */ /* 0x000e240000000a00 */
[----:B0-----:R-:W-:-:S05]  /*17e0*/  @P0 IMAD.HI.U32 R2, R3, R4, RZ ;  /* 0x0000000403020227 */ /* 0x001fca00078e00ff */
[----:B------:R-:W-:-:S04]  /*17f0*/  @P0 SHF.R.U32.HI R3, RZ, R5, R2 ;  /* 0x00000005ff030219 */ /* 0x000fc80000011602 */
[----:B------:R-:W-:Y:S01]  /*1800*/  LOP3.LUT R2, RZ, R3, RZ, 0x33, !PT ;  /* 0x00000003ff027212 */ /* 0x000fe200078e33ff */
[----:B------:R-:W-:Y:S06]  /*1810*/  BRA `(.L_x_1355) ;  /* 0x0000000000107947 */ /* 0x000fec0003800000 */
.L_x_1354:
[----:B------:R-:W-:-:S13]  /*1820*/  ISETP.NE.AND P0, PT, R13, 0x1, PT ;  /* 0x000000010d00780c */ /* 0x000fda0003f05270 */
[----:B------:R-:W0:Y:S02]  /*1830*/  @P0 LDC.64 R4, c[0x0][0x9e8] ;  /* 0x00027a00ff040b82 */ /* 0x000e240000000a00 */
[----:B0-----:R-:W-:-:S05]  /*1840*/  @P0 IMAD.HI.U32 R4, R2, R4, RZ ;  /* 0x0000000402040227 */ /* 0x001fca00078e00ff */
[----:B------:R-:W-:-:S07]  /*1850*/  @P0 SHF.R.U32.HI R2, RZ, R5, R4 ;  /* 0x00000005ff020219 */ /* 0x000fce0000011604 */
.L_x_1355:
[----:B------:R-:W-:Y:S05]  /*1860*/  BSYNC B0 ;  /* 0x0000000000007941 */ /* 0x000fea0003800000 */
.L_x_1353:
[----:B------:R-:W-:-:S05]  /*1870*/  IMAD R3, R2, R13, R13 ;  /* 0x0000000d02037224 */ /* 0x000fca00078e020d */
[----:B------:R-:W-:-:S07]  /*1880*/  VIMNMX R0, R0, R3, PT ;  /* 0x0000000300007248 */ /* 0x000fce0003fe0100 */
.L_x_1352:
[----:B------:R-:W0:Y:S01]  /*1890*/  @P1 LDC R3, c[0x0][0x44c] ;  /* 0x00011300ff031b82 */ /* 0x000e220000000800 */
[----:B------:R-:W-:Y:S01]  /*18a0*/  IMAD.MOV.U32 R2, RZ, RZ, R204 ;  /* 0x000000ffff027224 */ /* 0x000fe200078e00cc */
[----:B------:R-:W-:Y:S01]  /*18b0*/  ULDC UR4, c[0x0][0x9dc] ;  /* 0x0002770000047ab9 */ /* 0x000fe20000000800 */
[----:B------:R-:W-:-:S05]  /*18c0*/  IMAD.IADD R57, R196, 0x1, -R195 ;  /* 0x00000001c4397824 */ /* 0x000fca00078e0ac3 */
[----:B------:R-:W1:Y:S01]  /*18d0*/  @P1 LDC R4, c[0x0][0x450] ;  /* 0x00011400ff041b82 */ /* 0x000e620000000800 */
[----:B0-----:R-:W-:-:S05]  /*18e0*/  @P1 IMAD.HI.U32 R3, R204, R3, RZ ;  /* 0x00000003cc031227 */ /* 0x001fca00078e00ff */
[----:B-1----:R-:W-:-:S05]  /*18f0*/  @P1 SHF.R.U32.HI R2, RZ, R4, R3 ;  /* 0x00000004ff021219 */ /* 0x002fca0000011603 */
[----:B------:R-:W-:-:S04]  /*1900*/  IMAD.IADD R2, R57, 0x1, R2 ;  /* 0x0000000139027824 */ /* 0x000fc800078e0202 */
[----:B------:R-:W-:Y:S01]  /*1910*/  VIADD R3, R2, -UR4 ;  /* 0x8000000402037c36 */ /* 0x000fe20008000000 */
[----:B------:R-:W-:Y:S06]  /*1920*/  @!P2 BRA `(.L_x_1356) ;  /* 0x000000000044a947 */ /* 0x000fec0003800000 */
[----:B------:R-:W-:Y:S01]  /*1930*/  ISETP.GT.AND P0, PT, R2, -0x1, PT ;  /* 0xffffffff0200780c */ /* 0x000fe20003f04270 */
[----:B------:R-:W-:-:S12]  /*1940*/  BSSY B0, `(.L_x_1357) ;  /* 0x000000d000007945 */ /* 0x000fd80003800000 */
        /* <DEDUP_REMOVED lines=8> */
.L_x_1358:
[----:B------:R-:W-:-:S13]  /*19d0*/  ISETP.NE.AND P0, PT, R13, 0x1, PT ;  /* 0x000000010d00780c */ /* 0x000fda0003f05270 */
[----:B------:R-:W0:Y:S02]  /*19e0*/  @P0 LDC.64 R4, c[0x0][0x9e8] ;  /* 0x00027a00ff040b82 */ /* 0x000e240000000a00 */
[----:B0-----:R-:W-:-:S05]  /*19f0*/  @P0 IMAD.HI.U32 R4, R2, R4, RZ ;  /* 0x0000000402040227 */ /* 0x001fca00078e00ff */
[----:B------:R-:W-:-:S07]  /*1a00*/  @P0 SHF.R.U32.HI R2, RZ, R5, R4 ;  /* 0x00000005ff020219 */ /* 0x000fce0000011604 */
.L_x_1359:
[----:B------:R-:W-:Y:S05]  /*1a10*/  BSYNC B0 ;  /* 0x0000000000007941 */ /* 0x000fea0003800000 */
.L_x_1357:
[----:B------:R-:W-:-:S05]  /*1a20*/  IMAD R2, R2, R13, RZ ;  /* 0x0000000d02027224 */ /* 0x000fca00078e02ff */
[----:B------:R-:W-:-:S07]  /*1a30*/  VIMNMX R3, R3, R2, !PT ;  /* 0x0000000203037248 */ /* 0x000fce0007fe0100 */
.L_x_1356:
[----:B------:R-:W-:Y:S02]  /*1a40*/  IADD3 R0, R0, 0x3f, RZ ;  /* 0x0000003f00007810 */ /* 0x000fe40007ffe0ff */
[----:B------:R-:W-:Y:S02]  /*1a50*/  SHF.R.S32.HI R2, RZ, 0x1f, R3 ;  /* 0x0000001fff027819 */ /* 0x000fe40000011403 */
[----:B------:R-:W-:Y:S02]  /*1a60*/  SHF.R.S32.HI R5, RZ, 0x1f, R0 ;  /* 0x0000001fff057819 */ /* 0x000fe40000011400 */
[----:B------:R-:W-:Y:S02]  /*1a70*/  LEA.HI R2, R2, R3, RZ, 0x6 ;  /* 0x0000000302027211 */ /* 0x000fe400078f30ff */
[----:B------:R-:W-:Y:S02]  /*1a80*/  LEA.HI R5, R5, R0, RZ, 0x6 ;  /* 0x0000000005057211 */ /* 0x000fe400078f30ff */
[----:B------:R-:W-:-:S02]  /*1a90*/  SHF.R.S32.HI R2, RZ, 0x6, R2 ;  /* 0x00000006ff027819 */ /* 0x000fc40000011402 */
[----:B------:R-:W-:Y:S02]  /*1aa0*/  SHF.R.S32.HI R5, RZ, 0x6, R5 ;  /* 0x00000006ff057819 */ /* 0x000fe40000011405 */
[----:B------:R-:W-:Y:S02]  /*1ab0*/  VIMNMX R2, RZ, R2, !PT ;  /* 0x00000002ff027248 */ /* 0x000fe40007fe0100 */
[----:B------:R-:W-:-:S03]  /*1ac0*/  VIMNMX R5, R56, R5, PT ;  /* 0x0000000538057248 */ /* 0x000fc60003fe0100 */
[--C-:B------:R-:W-:Y:S02]  /*1ad0*/  IMAD R2, R2, 0x40, -R11.reuse ;  /* 0x0000004002027824 */ /* 0x100fe400078e0a0b */
[----:B------:R-:W-:-:S03]  /*1ae0*/  IMAD R5, R5, 0x40, -R11 ;  /* 0x0000004005057824 */ /* 0x000fc600078e0a0b */
[----:B------:R-:W-:Y:S02]  /*1af0*/  VIMNMX R2, RZ, R2, !PT ;  /* 0x00000002ff027248 */ /* 0x000fe40007fe0100 */
[----:B------:R-:W-:Y:S02]  /*1b00*/  VIMNMX R5, R5, R46, PT ;  /* 0x0000002e05057248 */ /* 0x000fe40003fe0100 */
[----:B------:R-:W-:Y:S02]  /*1b10*/  SHF.R.U32.HI R48, RZ, 0x6, R2 ;  /* 0x00000006ff307819 */ /* 0x000fe40000011602 */
[----:B------:R-:W-:-:S03]  /*1b20*/  ISETP.GT.AND P0, PT, R5, R2, PT ;  /* 0x000000020500720c */ /* 0x000fc60003f04270 */
[----:B------:R-:W-:-:S10]  /*1b30*/  IMAD.MOV.U32 R47, RZ, RZ, R48 ;  /* 0x000000ffff2f7224 */ /* 0x000fd400078e0030 */
[----:B------:R-:W-:-:S05]  /*1b40*/  @P0 VIADD R0, R5, 0x3f ;  /* 0x0000003f05000836 */ /* 0x000fca0000000000 */
[----:B------:R-:W-:-:S04]  /*1b50*/  @P0 SHF.R.S32.HI R3, RZ, 0x1f, R0 ;  /* 0x0000001fff030819 */ /* 0x000fc80000011400 */
[----:B------:R-:W-:-:S04]  /*1b60*/  @P0 LEA.HI R3, R3, R0, RZ, 0x6 ;  /* 0x0000000003030211 */ /* 0x000fc800078f30ff */
[----:B------:R-:W-:Y:S02]  /*1b70*/  @P0 SHF.R.S32.HI R47, RZ, 0x6, R3 ;  /* 0x00000006ff2f0819 */ /* 0x000fe40000011403 */
[----:B------:R-:W-:Y:S02]  /*1b80*/  PLOP3.LUT P0, PT, PT, PT, PT, 0x80, 0x0 ;  /* 0x000000000000781c */ /* 0x000fe40003f0f070 */
[----:B------:R-:W-:-:S13]  /*1b90*/  ISETP.GT.AND P1, PT, R47, R48, PT ;  /* 0x000000302f00720c */ /* 0x000fda0003f24270 */
[----:B------:R-:W-:Y:S05]  /*1ba0*/  @!P1 BRA `(.L_x_1360) ;  /* 0x0000005800189947 */ /* 0x000fea0003800000 */
        /* <DEDUP_REMOVED lines=13> */
[----:B------:R-:W-:Y:S02]  /*1c80*/  IMAD.U32 R6, RZ, RZ, UR4 ;  /* 0x00000004ff067e24 */ /* 0x000fe4000f8e00ff */
[----:B------:R-:W-:-:S02]  /*1c90*/  IMAD.U32 R11, RZ, RZ, UR7 ;  /* 0x00000007ff0b7e24 */ /* 0x000fc4000f8e00ff */
[----:B------:R-:W-:Y:S02]  /*1ca0*/  IMAD.MOV.U32 R8, RZ, RZ, 0x70 ;  /* 0x00000070ff087424 */ /* 0x000fe400078e00ff */
[----:B------:R-:W-:Y:S02]  /*1cb0*/  IMAD.MOV.U32 R12, RZ, RZ, 0x1 ;  /* 0x00000001ff0c7424 */ /* 0x000fe400078e00ff */
[----:B0-----:R-:W-:-:S07]  /*1cc0*/  IMAD.MOV.U32 R13, RZ, RZ, RZ ;  /* 0x000000ffff0d7224 */ /* 0x001fce00078e00ff */
[----:B------:R-:W-:-:S07]  /*1cd0*/  LEPC R20, `(.L_x_1362) ;  /* 0x000000001014794e */ /* 0x000fce0000000000 */
[----:B-1---5:R-:W-:Y:S05]  /*1ce0*/  CALL.ABS.NOINC R2 ;  /* 0x0000000002007343 */ /* 0x022fea0003c00000 */
.L_x_1362:
[----:B------:R-:W-:Y:S05]  /*1cf0*/  BSYNC B6 ;  /* 0x0000000000067941 */ /* 0x000fea0003800000 */
.L_x_1361:
        /* <DEDUP_REMOVED lines=20> */
.L_x_1364:
[----:B------:R-:W-:Y:S05]  /*1e40*/  BSYNC B6 ;  /* 0x0000000000067941 */ /* 0x000fea0003800000 */
.L_x_1363:
[----:B------:R-:W-:Y:S01]  /*1e50*/  ULDC.64 UR4, c[0x0][0x9f8] ;  /* 0x00027e0000047ab9 */ /* 0x000fe20000000a00 */
[----:B------:R-:W-:Y:S01]  /*1e60*/  IMAD.MOV.U32 R0, RZ, RZ, R203 ;  /* 0x000000ffff007224 */ /* 0x000fe200078e00cb */
[----:B------:R-:W-:Y:S01]  /*1e70*/  ISETP.NE.U32.AND P0, PT, RZ, UR4, PT ;  /* 0x00000004ff007c0c */ /* 0x000fe2000bf05070 */
[----:B------:R-:W0:Y:S01]  /*1e80*/  LDC.64 R74, c[0x0][0x300] ;  /* 0x0000c000ff4a7b82 */ /* 0x000e220000000a00 */
[----:B------:R-:W-:Y:S01]  /*1e90*/  IMAD.IADD R25, R25, 0x1, R24 ;  /* 0x0000000119197824 */ /* 0x000fe200078e0218 */
[----:B------:R-:W-:Y:S01]  /*1ea0*/  ULDC.64 UR6, c[0x0][0xa08] ;  /* 0x0002820000067ab9 */ /* 0x000fe20000000a00 */
[----:B------:R-:W-:Y:S01]  /*1eb0*/  ISETP.NE.AND.EX P0, PT, RZ, UR5, PT, P0 ;  /* 0x00000005ff007c0c */ /* 0x000fe2000bf05300 */
[----:B------:R-:W1:Y:S01]  /*1ec0*/  S2R R20, SR_TID.X ;  /* 0x0000000000147919 */ /* 0x000e620000002100 */
[----:B------:R-:W-:Y:S01]  /*1ed0*/  SHF.R.S32.HI R8, RZ, 0x1f, R202 ;  /* 0x0000001fff087819 */ /* 0x000fe200000114ca */
[----:B------:R-:W-:Y:S02]  /*1ee0*/  ULDC.64 UR4, c[0x0][0x308] ;  /* 0x0000c20000047ab9 */ /* 0x000fe40000000a00 */
[----:B------:R-:W2:Y:S08]  /*1ef0*/  LDC.64 R70, c[0x0][0x3f8] ;  /* 0x0000fe00ff467b82 */ /* 0x000eb00000000a00 */
[----:B------:R-:W3:Y:S08]  /*1f00*/  @P0 LDC.64 R2, c[0x0][0x9f8] ;  /* 0x00027e00ff020b82 */ /* 0x000ef00000000a00 */
[----:B------:R-:W4:Y:S08]  /*1f10*/  LDC R63, c[0x0][0x3f4] ;  /* 0x0000fd00ff3f7b82 */ /* 0x000f300000000800 */
[----:B------:R-:W4:Y:S01]  /*1f20*/  LDC.64 R66, c[0x0][0x408] ;  /* 0x00010200ff427b82 */ /* 0x000f220000000a00 */
[----:B---3--:R-:W-:-:S05]  /*1f30*/  @P0 IMAD.WIDE R2, R203, 0x4, R2 ;  /* 0x00000004cb020825 */ /* 0x008fca00078e0202 */
[----:B------:R3:W4:Y:S01]  /*1f40*/  @P0 LDG.E R0, desc[UR46][R2.64] ;  /* 0x0000002e02000981 */ /* 0x000722000c1e1900 */
[----:B------:R-:W-:Y:S01]  /*1f50*/  SHF.R.S32.HI R12, RZ, 0x1f, R25 ;  /* 0x0000001fff0c7819 */ /* 0x000fe20000011419 */
[-C--:B0-----:R-:W-:Y:S01]  /*1f60*/  IMAD.WIDE.U32 R4, R25, R74.reuse, RZ ;  /* 0x0000004a19047225 */ /* 0x081fe200078e00ff */
[----:B------:R-:W-:Y:S02]  /*1f70*/  ISETP.NE.U32.AND P0, PT, RZ, UR6, PT ;  /* 0x00000006ff007c0c */ /* 0x000fe4000bf05070 */
[----:B-1----:R-:W-:Y:S01]  /*1f80*/  SHF.R.U32.HI R26, RZ, 0x7, R20 ;  /* 0x00000007ff1a7819 */ /* 0x002fe20000011614 */
[-C--:B------:R-:W-:Y:S01]  /*1f90*/  IMAD R6, R12, R74.reuse, RZ ;  /* 0x0000004a0c067224 */ /* 0x080fe200078e02ff */
[----:B------:R-:W-:Y:S01]  /*1fa0*/  ISETP.NE.AND.EX P0, PT, RZ, UR7, PT, P0 ;  /* 0x00000007ff007c0c */ /* 0x000fe2000bf05300 */
[----:B------:R-:W-:Y:S01]  /*1fb0*/  IMAD.WIDE.U32 R78, R17, R74, R22 ;  /* 0x0000004a114e7225 */ /* 0x000fe200078e0016 */
[----:B------:R-:W-:Y:S02]  /*1fc0*/  ISETP.NE.AND P6, PT, R26, 0x1, PT ;  /* 0x000000011a00780c */ /* 0x000fe40003fc5270 */
[----:B-----5:R-:W-:Y:S01]  /*1fd0*/  SHF.R.S32.HI R15, RZ, 0x1f, R87 ;  /* 0x0000001fff0f7819 */ /* 0x020fe20000011457 */
[----:B------:R-:W-:Y:S01]  /*1fe0*/  IMAD R7, R25, R75, R6 ;  /* 0x0000004b19077224 */ /* 0x000fe200078e0206 */
[--C-:B------:R-:W-:Y:S01]  /*1ff0*/  SHF.L.U64.HI R77, R74, 0x6, R75.reuse ;  /* 0x000000064a4d7819 */ /* 0x100fe2000001024b */
[----:B---3--:R-:W-:Y:S01]  /*2000*/  IMAD R3, R8, UR4, RZ ;  /* 0x0000000408037c24 */ /* 0x008fe2000f8e02ff */
[----:B------:R-:W-:Y:S01]  /*2010*/  SHF.L.U64.HI R76, R74, 0x5, R75 ;  /* 0x000000054a4c7819 */ /* 0x000fe2000001024b */
[----:B------:R-:W-:Y:S01]  /*2020*/  VIADD R92, R22, 0x80 ;  /* 0x00000080165c7836 */ /* 0x000fe20000000000 */
[----:B------:R-:W-:Y:S01]  /*2030*/  IADD3 R5, R5, R7, RZ ;  /* 0x0000000705057210 */ /* 0x000fe20007ffe0ff */
[----:B------:R-:W-:Y:S01]  /*2040*/  IMAD R7, R202, UR5, R3 ;  /* 0x00000005ca077c24 */ /* 0x000fe2000f8e0203 */
[--C-:B--2---:R-:W-:Y:S01]  /*2050*/  SHF.L.U64.HI R73, R70, 0x5, R71.reuse ;  /* 0x0000000546497819 */ /* 0x104fe20000010247 */
[----:B------:R-:W-:Y:S01]  /*2060*/  VIADD R64, R26, 0x8 ;  /* 0x000000081a407836 */ /* 0x000fe20000000000 */
[----:B------:R-:W-:Y:S01]  /*2070*/  SHF.L.U64.HI R72, R70, 0x6, R71 ;  /* 0x0000000646487819 */ /* 0x000fe20000010247 */
[----:B------:R-:W-:Y:S01]  /*2080*/  IMAD.WIDE.U32 R2, R202, UR4, R4 ;  /* 0x00000004ca027c25 */ /* 0x000fe2000f8e0004 */
[----:B------:R-:W-:Y:S01]  /*2090*/  ULDC.64 UR4, c[0x0][0x310] ;  /* 0x0000c40000047ab9 */ /* 0x000fe20000000a00 */
[----:B----4-:R-:W-:-:S02]  /*20a0*/  SHF.L.U64.HI R69, R66, 0x5, R67 ;  /* 0x0000000542457819 */ /* 0x010fc40000010243 */
[----:B------:R-:W-:Y:S01]  /*20b0*/  IMAD.IADD R3, R3, 0x1, R7 ;  /* 0x0000000103037824 */ /* 0x000fe200078e0207 */
[----:B------:R-:W-:Y:S02]  /*20c0*/  SHF.L.U64.HI R68, R66, 0x6, R67 ;  /* 0x0000000642447819 */ /* 0x000fe40000010243 */
[----:B------:R-:W-:Y:S02]  /*20d0*/  SHF.R.S32.HI R65, RZ, 0x1f, R218 ;  /* 0x0000001fff417819 */ /* 0x000fe400000114da */
[----:B------:R-:W-:Y:S02]  /*20e0*/  SHF.R.S32.HI R6, RZ, 0x1f, R0 ;  /* 0x0000001fff067819 */ /* 0x000fe40000011400 */
[----:B------:R-:W-:Y:S02]  /*20f0*/  SEL R43, R0, RZ, !P0 ;  /* 0x000000ff002b7207 */ /* 0x000fe40004000000 */
[----:B------:R-:W-:-:S03]  /*2100*/  SEL R6, R6, RZ, !P0 ;  /* 0x000000ff06067207 */ /* 0x000fc60004000000 */
[----:B------:R-:W-:-:S04]  /*2110*/  IMAD.WIDE.U32 R44, R43, UR4, R2 ;  /* 0x000000042b2c7c25 */ /* 0x000fc8000f8e0002 */
[----:B------:R-:W-:Y:S01]  /*2120*/  IMAD R0, R6, UR4, RZ ;  /* 0x0000000406007c24 */ /* 0x000fe2000f8e02ff */
[----:B------:R-:W-:-:S03]  /*2130*/  IADD3 R83, P0, R44, R78, RZ ;  /* 0x0000004e2c537210 */ /* 0x000fc60007f1e0ff */
[----:B------:R-:W-:Y:S01]  /*2140*/  IMAD R85, R43, UR5, R0 ;  /* 0x000000052b557c24 */ /* 0x000fe2000f8e0200 */
[----:B------:R-:W-:Y:S05]  /*2150*/  @!P6 WARPSYNC.ALL ;  /* 0x000000000000e948 */ /* 0x000fea0003800000 */
[----:B------:R-:W-:Y:S01]  /*2160*/  IMAD R0, R221, R74, RZ ;  /* 0x0000004add007224 */ /* 0x000fe200078e02ff */
[----:B------:R-:W-:Y:S01]  /*2170*/  ULDC.64 UR4, c[0x0][0x330] ;  /* 0x0000cc0000047ab9 */ /* 0x000fe20000000a00 */
[----:B------:R-:W-:Y:S02]  /*2180*/  IMAD.IADD R85, R45, 0x1, R85 ;  /* 0x000000012d557824 */ /* 0x000fe400078e0255 */
[----:B------:R-:W-:-:S02]  /*2190*/  IMAD R2, R17, R75, R0 ;  /* 0x0000004b11027224 */ /* 0x000fc400078e0200 */
[----:B------:R-:W-:Y:S02]  /*21a0*/  IMAD R3, R8, UR4, RZ ;  /* 0x0000000408037c24 */ /* 0x000fe4000f8e02ff */
[----:B------:R-:W-:Y:S01]  /*21b0*/  IMAD R0, R221, R70, RZ ;  /* 0x00000046dd007224 */ /* 0x000fe200078e02ff */
[----:B------:R-:W-:Y:S01]  /*21c0*/  IADD3.X R78, R85, R79, R2, P0, !PT ;  /* 0x0000004f554e7210 */ /* 0x000fe200007fe402 */
[----:B------:R-:W-:Y:S01]  /*21d0*/  IMAD.WIDE.U32 R4, R202, UR4, R22 ;  /* 0x00000004ca047c25 */ /* 0x000fe2000f8e0016 */
[----:B------:R-:W-:Y:S01]  /*21e0*/  @!P6 BAR.SYNC.DEFER_BLOCKING 0x9, 0x100 ;  /* 0x024400000000eb1d */ /* 0x000fe20000010000 */
[----:B------:R-:W-:Y:S02]  /*21f0*/  ISETP.GE.AND P0, PT, R22, R63, PT ;  /* 0x0000003f1600720c */ /* 0x000fe40003f06270 */
[----:B------:R-:W-:Y:S02]  /*2200*/  IMAD R3, R202, UR5, R3 ;  /* 0x00000005ca037c24 */ /* 0x000fe4000f8e0203 */
[----:B------:R-:W-:Y:S01]  /*2210*/  IMAD R11, R17, R71, R0 ;  /* 0x00000047110b7224 */ /* 0x000fe200078e0200 */
[----:B------:R-:W-:Y:S01]  /*2220*/  ULDC.64 UR4, c[0x0][0x338] ;  /* 0x0000ce0000047ab9 */ /* 0x000fe20000000a00 */
[C---:B------:R-:W-:Y:S01]  /*2230*/  SEL R9, R63.reuse, RZ, P0 ;  /* 0x000000ff3f097207 */ /* 0x040fe20000000000 */
[----:B------:R-:W-:Y:S01]  /*2240*/  IMAD R0, R6, UR4, RZ ;  /* 0x0000000406007c24 */ /* 0x000fe2000f8e02ff */
[----:B------:R-:W-:Y:S01]  /*2250*/  SHF.L.U32 R63, R63, 0x1, RZ ;  /* 0x000000013f3f7819 */ /* 0x000fe200000006ff */
[----:B------:R-:W-:-:S02]  /*2260*/  IMAD.IADD R5, R5, 0x1, R3 ;  /* 0x0000000105057824 */ /* 0x000fc400078e0203 */
[----:B------:R-:W-:Y:S02]  /*2270*/  IMAD R55, R43, UR5, R0 ;  /* 0x000000052b377c24 */ /* 0x000fe4000f8e0200 */
[----:B------:R-:W-:-:S04]  /*2280*/  IMAD.WIDE.U32 R2, R17, R70, R18 ;  /* 0x0000004611027225 */ /* 0x000fc800078e0012 */
[----:B------:R-:W-:-:S04]  /*2290*/  IMAD.WIDE.U32 R6, R17, R70, R22 ;  /* 0x0000004611067225 */ /* 0x000fc800078e0016 */
[----:B------:R-:W-:Y:S02]  /*22a0*/  IMAD.IADD R0, R22, 0x1, R9 ;  /* 0x0000000116007824 */ /* 0x000fe400078e0209 */
[----:B------:R-:W-:Y:S02]  /*22b0*/  IMAD.IADD R3, R3, 0x1, R11 ;  /* 0x0000000103037824 */ /* 0x000fe400078e020b */
[----:B------:R-:W-:Y:S01]  /*22c0*/  IMAD.IADD R7, R11, 0x1, R7 ;  /* 0x000000010b077824 */ /* 0x000fe200078e0207 */
[----:B------:R-:W-:Y:S01]  /*22d0*/  SHF.R.S32.HI R11, RZ, 0x1f, R0 ;  /* 0x0000001fff0b7819 */ /* 0x000fe20000011400 */
[----:B------:R-:W-:Y:S02]  /*22e0*/  IMAD R8, R221, R66, RZ ;  /* 0x00000042dd087224 */ /* 0x000fe400078e02ff */
[----:B------:R-:W-:Y:S01]  /*22f0*/  IMAD.WIDE.U32 R42, R43, UR4, R4 ;  /* 0x000000042b2a7c25 */ /* 0x000fe2000f8e0004 */
[CC--:B------:R-:W-:Y:S01]  /*2300*/  LEA.HI R10, R11.reuse, R0.reuse, RZ, 0x7 ;  /* 0x000000000b0a7211 */ /* 0x0c0fe200078f38ff */
[----:B------:R-:W-:Y:S01]  /*2310*/  ULDC UR4, c[0x0][0x2f4] ;  /* 0x0000bd0000047ab9 */ /* 0x000fe20000000800 */
[----:B------:R-:W-:Y:S01]  /*2320*/  LEA.HI R11, R11, R0, RZ, 0x4 ;  /* 0x000000000b0b7211 */ /* 0x000fe200078f20ff */
[C---:B------:R-:W-:Y:S01]  /*2330*/  IMAD R13, R17.reuse, R67, R8 ;  /* 0x00000043110d7224 */ /* 0x040fe200078e0208 */
[----:B------:R-:W-:Y:S01]  /*2340*/  SHF.L.U32 R10, R10, 0x6, RZ ;  /* 0x000000060a0a7819 */ /* 0x000fe200000006ff */
[----:B------:R-:W-:Y:S01]  /*2350*/  IMAD.WIDE.U32 R4, R17, R66, R18 ;  /* 0x0000004211047225 */ /* 0x000fe200078e0012 */
[----:B------:R-:W-:-:S02]  /*2360*/  LOP3.LUT R0, R208, 0x70, R11, 0xf8, !PT ;  /* 0x00000070d0007812 */ /* 0x000fc400078ef80b */
[----:B------:R-:W-:Y:S01]  /*2370*/  LOP3.LUT R10, R10, 0xffffe000, RZ, 0xc0, !PT ;  /* 0xffffe0000a0a7812 */ /* 0x000fe200078ec0ff */
[----:B------:R-:W-:Y:S01]  /*2380*/  IMAD.WIDE.U32 R8, R17, R66, R22 ;  /* 0x0000004211087225 */ /* 0x000fe200078e0016 */
[----:B------:R-:W-:Y:S02]  /*2390*/  LOP3.LUT R0, R0, R235, RZ, 0x3c, !PT ;  /* 0x000000eb00007212 */ /* 0x000fe400078e3cff */
[----:B------:R-:W-:Y:S01]  /*23a0*/  LOP3.LUT R61, R11, 0xfffffff0, RZ, 0xc0, !PT ;  /* 0xfffffff00b3d7812 */ /* 0x000fe200078ec0ff */
[----:B------:R-:W-:Y:S01]  /*23b0*/  IMAD.IADD R5, R5, 0x1, R13 ;  /* 0x0000000105057824 */ /* 0x000fe200078e020d */
[----:B------:R-:W-:Y:S01]  /*23c0*/  IADD3 R81, R0, R10, R211 ;  /* 0x0000000a00517210 */ /* 0x000fe20007ffe0d3 */
[----:B------:R-:W-:Y:S01]  /*23d0*/  IMAD.IADD R9, R13, 0x1, R9 ;  /* 0x000000010d097824 */ /* 0x000fe200078e0209 */
[----:B------:R-:W-:Y:S01]  /*23e0*/  LOP3.LUT R13, R206, 0x70, R11, 0xf8, !PT ;  /* 0x00000070ce0d7812 */ /* 0x000fe200078ef80b */
[-C--:B------:R-:W-:Y:S01]  /*23f0*/  IMAD R0, R15, R70.reuse, RZ ;  /* 0x000000460f007224 */ /* 0x080fe200078e02ff */
[----:B------:R-:W-:Y:S01]  /*2400*/  ISETP.GE.AND P2, PT, R92, UR4, PT ;  /* 0x000000045c007c0c */ /* 0x000fe2000bf46270 */
[----:B------:R-:W-:Y:S01]  /*2410*/  IMAD.WIDE.U32 R40, R87, R70, R2 ;  /* 0x0000004657287225 */ /* 0x000fe200078e0002 */
[----:B------:R-:W-:-:S02]  /*2420*/  LOP3.LUT R13, R13, R234, RZ, 0x3c, !PT ;  /* 0x000000ea0d0d7212 */ /* 0x000fc400078e3cff */
[----:B------:R-:W-:Y:S01]  /*2430*/  IADD3 R2, P1, R17, R25, RZ ;  /* 0x0000001911027210 */ /* 0x000fe20007f3e0ff */
[----:B------:R-:W-:Y:S01]  /*2440*/  IMAD.WIDE.U32 R38, R87, R70, R6 ;  /* 0x0000004657267225 */ /* 0x000fe200078e0006 */
[----:B------:R-:W-:Y:S02]  /*2450*/  IADD3 R79, R13, R10, R210 ;  /* 0x0000000a0d4f7210 */ /* 0x000fe40007ffe0d2 */
[----:B------:R-:W-:Y:S01]  /*2460*/  SHF.R.S32.HI R54, RZ, 0x4, R11 ;  /* 0x00000004ff367819 */ /* 0x000fe2000001140b */
[----:B------:R-:W-:Y:S02]  /*2470*/  IMAD R13, R87, R71, R0 ;  /* 0x00000047570d7224 */ /* 0x000fe400078e0200 */
[-C--:B------:R-:W-:Y:S02]  /*2480*/  IMAD R0, R15, R66.reuse, RZ ;  /* 0x000000420f007224 */ /* 0x080fe400078e02ff */
[----:B------:R-:W-:-:S04]  /*2490*/  IMAD.WIDE.U32 R36, R87, R66, R4 ;  /* 0x0000004257247225 */ /* 0x000fc800078e0004 */
[C---:B------:R-:W-:Y:S01]  /*24a0*/  IMAD R7, R87.reuse, R67, R0 ;  /* 0x0000004357077224 */ /* 0x040fe200078e0200 */
[----:B------:R-:W-:Y:S01]  /*24b0*/  SHF.R.S32.HI R0, RZ, 0x1f, R61 ;  /* 0x0000001fff007819 */ /* 0x000fe2000001143d */
[----:B------:R-:W-:-:S04]  /*24c0*/  IMAD.WIDE.U32 R20, R87, R66, R8 ;  /* 0x0000004257147225 */ /* 0x000fc800078e0008 */
[----:B------:R-:W-:Y:S02]  /*24d0*/  IMAD.SHL.U32 R75, R74, 0x40, RZ ;  /* 0x000000404a4b7824 */ /* 0x000fe400078e00ff */
[----:B------:R-:W-:Y:S02]  /*24e0*/  IMAD.SHL.U32 R71, R70, 0x20, RZ ;  /* 0x0000002046477824 */ /* 0x000fe400078e00ff */
[----:B------:R-:W-:Y:S02]  /*24f0*/  IMAD.SHL.U32 R67, R66, 0x20, RZ ;  /* 0x0000002042437824 */ /* 0x000fe400078e00ff */
[----:B------:R-:W-:Y:S01]  /*2500*/  IMAD.X R3, R221, 0x1, R12, P1 ;  /* 0x00000001dd037824 */ /* 0x000fe200008e060c */
[----:B------:R-:W-:Y:S01]  /*2510*/  ISETP.GE.AND P1, PT, R22, UR4, PT ;  /* 0x0000000416007c0c */ /* 0x000fe2000bf26270 */
[----:B------:R-:W-:Y:S02]  /*2520*/  IMAD.SHL.U32 R74, R74, 0x20, RZ ;  /* 0x000000204a4a7824 */ /* 0x000fe400078e00ff */
[----:B------:R-:W-:-:S02]  /*2530*/  IMAD.SHL.U32 R70, R70, 0x40, RZ ;  /* 0x0000004046467824 */ /* 0x000fc400078e00ff */
[----:B------:R-:W-:Y:S02]  /*2540*/  IMAD.SHL.U32 R66, R66, 0x40, RZ ;  /* 0x0000004042427824 */ /* 0x000fe400078e00ff */
[----:B------:R-:W-:Y:S02]  /*2550*/  IMAD.IADD R62, R41, 0x1, R13 ;  /* 0x00000001293e7824 */ /* 0x000fe400078e020d */
[----:B------:R-:W-:Y:S02]  /*2560*/  IMAD.IADD R60, R13, 0x1, R39 ;  /* 0x000000010d3c7824 */ /* 0x000fe400078e0227 */
[----:B------:R-:W-:Y:S02]  /*2570*/  IMAD.IADD R59, R37, 0x1, R7 ;  /* 0x00000001253b7824 */ /* 0x000fe400078e0207 */
[----:B------:R-:W-:Y:S02]  /*2580*/  IMAD.IADD R58, R7, 0x1, R21 ;  /* 0x00000001073a7824 */ /* 0x000fe400078e0215 */
[----:B------:R-:W-:-:S07]  /*2590*/  IMAD.IADD R55, R43, 0x1, R55 ;  /* 0x000000012b377824 */ /* 0x000fce00078e0237 */
.L_x_1412:
[----:B0-----:R-:W0:Y:S01]  /*25a0*/  LDC.64 R50, c[0x0][0x2e8] ;  /* 0x0000ba00ff327b82 */ /* 0x001e220000000a00 */
[----:B------:R-:W-:Y:S01]  /*25b0*/  VIADD R47, R47, 0xffffffff ;  /* 0xffffffff2f2f7836 */ /* 0x000fe20000000000 */
[----:B------:R-:W-:Y:S05]  /*25c0*/  YIELD ;  /* 0x0000000000007946 */ /* 0x000fea0003800000 */
[----:B--23--:R-:W-:Y:S01]  /*25d0*/  SHF.R.S32.HI R11, RZ, 0x1f, R47 ;  /* 0x0000001fff0b7819 */ /* 0x00cfe2000001142f */
[----:B------:R-:W1:Y:S01]  /*25e0*/  LDC R53, c[0x0][0x3f4] ;  /* 0x0000fd00ff357b82 */ /* 0x000e620000000800 */
[-C--:B------:R-:W-:Y:S01]  /*25f0*/  IMAD R4, R77, R47.reuse, RZ ;  /* 0x0000002f4d047224 */ /* 0x080fe200078e02ff */
[----:B------:R-:W-:Y:S01]  /*2600*/  BSSY B0, `(.L_x_1365) ;  /* 0x000048c000007945 */ /* 0x000fe20003800000 */
[----:B------:R-:W-:-:S04]  /*2610*/  IMAD.WIDE.U32 R88, R75, R47, RZ ;  /* 0x0000002f4b587225 */ /* 0x000fc800078e00ff */
[----:B------:R-:W-:Y:S01]  /*2620*/  IMAD R5, R11, R75, R4 ;  /* 0x0000004b0b057224 */ /* 0x000fe200078e0204 */
[----:B------:R-:W-:-:S03]  /*2630*/  IADD3 R13, P3, P4, R83, R88, R74 ;  /* 0x00000058530d7210 */ /* 0x000fc60007c7e04a */
[----:B------:R-:W-:Y:S01]  /*2640*/  IMAD.IADD R91, R89, 0x1, R5 ;  /* 0x00000001595b7824 */ /* 0x000fe200078e0205 */
[----:B------:R-:W-:-:S04]  /*2650*/  LEA R5, R192, R213, 0xe ;  /* 0x000000d5c0057211 */ /* 0x000fc800078e70ff */
[----:B------:R-:W-:Y:S01]  /*2660*/  IADD3.X R4, R78, R91, R76, P3, P4 ;  /* 0x0000005b4e047210 */ /* 0x000fe20001fe844c */
[----:B------:R-:W-:Y:S01]  /*2670*/  IMAD.IADD R82, R16, 0x1, R5 ;  /* 0x0000000110527824 */ /* 0x000fe200078e0205 */
[-C--:B0-----:R-:W-:Y:S02]  /*2680*/  IADD3 R14, P4, P5, R88, R50.reuse, R83 ;  /* 0x00000032580e7210 */ /* 0x081fe40007d9e053 */
[----:B------:R-:W-:Y:S02]  /*2690*/  IADD3 R12, P3, R13, R50, RZ ;  /* 0x000000320d0c7210 */ /* 0x000fe40007f7e0ff */
[----:B------:R-:W-:Y:S02]  /*26a0*/  IADD3.X R15, R91, R51, R78, P4, P5 ;  /* 0x000000335b0f7210 */ /* 0x000fe400027ea44e */
[----:B-1----:R-:W-:Y:S01]  /*26b0*/  ISETP.GE.AND P4, PT, R53, 0x1, PT ;  /* 0x000000013500780c */ /* 0x002fe20003f86270 */
[----:B------:R-:W-:Y:S01]  /*26c0*/  IMAD.X R13, R4, 0x1, R51, P3 ;  /* 0x00000001040d7824 */ /* 0x000fe200018e0633 */
[----:B------:R-:W-:-:S04]  /*26d0*/  ISETP.GT.AND P5, PT, R47, R48, PT ;  /* 0x000000302f00720c */ /* 0x000fc80003fa4270 */
[----:B------:R-:W-:-:S07]  /*26e0*/  P2R R94, PR, RZ, 0x20 ;  /* 0x00000020ff5e7803 */ /* 0x000fce0000000000 */
[----:B----4-:R-:W-:Y:S05]  /*26f0*/  @!P4 BRA `(.L_x_1366) ;  /* 0x000000440088c947 */ /* 0x010fea0003800000 */
[----:B------:R-:W-:Y:S01]  /*2700*/  ULDC.U8 UR4, c[0x0][0x410] ;  /* 0x0001040000047ab9 */ /* 0x000fe20000000000 */
[-C--:B------:R-:W-:Y:S01]  /*2710*/  IMAD R5, R72, R47.reuse, RZ ;  /* 0x0000002f48057224 */ /* 0x080fe200078e02ff */
[----:B------:R-:W-:Y:S01]  /*2720*/  ISETP.NE.AND P3, PT, RZ, UR4, PT ;  /* 0x00000004ff007c0c */ /* 0x000fe2000bf65270 */
[-C--:B------:R-:W-:Y:S02]  /*2730*/  IMAD R7, R68, R47.reuse, RZ ;  /* 0x0000002f44077224 */ /* 0x080fe400078e02ff */
[C---:B------:R-:W-:Y:S02]  /*2740*/  IMAD R9, R11.reuse, R70, R5 ;  /* 0x000000460b097224 */ /* 0x040fe400078e0205 */
[----:B------:R-:W-:Y:S02]  /*2750*/  IMAD R11, R11, R66, R7 ;  /* 0x000000420b0b7224 */ /* 0x000fe400078e0207 */
[----:B------:R-:W-:Y:S02]  /*2760*/  IMAD R84, R47, -0x40, R46 ;  /* 0xffffffc02f547824 */ /* 0x000fe400078e022e */
[----:B------:R-:W-:-:S03]  /*2770*/  IMAD.WIDE.U32 R6, R70, R47, RZ ;  /* 0x0000002f46067225 */ /* 0x000fc600078e00ff */
[----:B------:R-:W-:Y:S01]  /*2780*/  VIMNMX R84, R84, 0x40, PT ;  /* 0x0000004054547848 */ /* 0x000fe20003fe0100 */
[----:B------:R-:W-:-:S04]  /*2790*/  IMAD.WIDE.U32 R4, R66, R47, RZ ;  /* 0x0000002f42047225 */ /* 0x000fc800078e00ff */
        /* <DEDUP_REMOVED lines=27> */
.L_x_1369:
[----:B------:R-:W-:Y:S05]  /*2950*/  BSYNC B1 ;  /* 0x0000000000017941 */ /* 0x000fea0003800000 */
.L_x_1368:
[----:B------:R-:W-:Y:S01]  /*2960*/  ISETP.GE.AND P5, PT, R218, R84, PT ;  /* 0x00000054da00720c */ /* 0x000fe20003fa6270 */
[----:B------:R-:W-:Y:S01]  /*2970*/  BSSY B1, `(.L_x_1370) ;  /* 0x000001b000017945 */ /* 0x000fe20003800000 */
[----:B------:R-:W-:Y:S02]  /*2980*/  CS2R R26, SRZ ;  /* 0x00000000001a7805 */ /* 0x000fe4000001ff00 */
[----:B0-----:R-:W-:Y:S01]  /*2990*/  CS2R R8, SRZ ;  /* 0x0000000000087805 */ /* 0x001fe2000001ff00 */
[----:B-----5:R-:W-:Y:S01]  /*29a0*/  IMAD.MOV.U32 R50, RZ, RZ, R30 ;  /* 0x000000ffff327224 */ /* 0x020fe200078e001e */
[----:B------:R-:W-:Y:S01]  /*29b0*/  CS2R R24, SRZ ;  /* 0x0000000000187805 */ /* 0x000fe2000001ff00 */
[----:B------:R-:W-:-:S06]  /*29c0*/  IMAD.MOV.U32 R104, RZ, RZ, R32 ;  /* 0x000000ffff687224 */ /* 0x000fcc00078e0020 */
        /* <DEDUP_REMOVED lines=21> */
.L_x_1371:
[----:B------:R-:W-:Y:S05]  /*2b20*/  BSYNC B1 ;  /* 0x0000000000017941 */ /* 0x000fea0003800000 */
.L_x_1370:
[----:B------:R-:W-:Y:S01]  /*2b30*/  UISETP.NE.AND UP0, UPT, UR45, 0x3, UPT ;  /* 0x000000032d00788c */ /* 0x000fe2000bf05270 */
[----:B------:R-:W-:Y:S01]  /*2b40*/  IMAD.MOV.U32 R89, RZ, RZ, R28 ;  /* 0x000000ffff597224 */ /* 0x000fe200078e001c */
[----:B-----5:R-:W-:Y:S01]  /*2b50*/  MOV R51, R10 ;  /* 0x0000000a00337202 */ /* 0x020fe20000000f00 */
[----:B------:R-:W-:Y:S02]  /*2b60*/  IMAD.MOV.U32 R101, RZ, RZ, R34 ;  /* 0x000000ffff657224 */ /* 0x000fe400078e0022 */
[----:B------:R-:W-:Y:S01]  /*2b70*/  IMAD.MOV.U32 R86, RZ, RZ, R26 ;  /* 0x000000ffff567224 */ /* 0x000fe200078e001a */
[----:B------:R-:W-:Y:S01]  /*2b80*/  PLOP3.LUT P3, PT, PT, PT, UP0, 0x80, 0x0 ;  /* 0x000000000000781c */ /* 0x000fe20003f6f008 */
[----:B------:R-:W-:Y:S02]  /*2b90*/  IMAD.MOV.U32 R52, RZ, RZ, R8 ;  /* 0x000000ffff347224 */ /* 0x000fe400078e0008 */
[----:B------:R-:W-:-:S10]  /*2ba0*/  IMAD.MOV.U32 R88, RZ, RZ, R24 ;  /* 0x000000ffff587224 */ /* 0x000fd400078e0018 */
[----:B------:R-:W-:Y:S05]  /*2bb0*/  @!P3 BRA `(.L_x_1372) ;  /* 0x000000000004b947 */ /* 0x000fea0003800000 */
[----:B------:R-:W-:Y:S01]  /*2bc0*/  BPT.TRAP 0x1 ;  /* 0x000000040000795c */ /* 0x000fe20000300000 */
.L_x_1372:
[----:B------:R-:W-:Y:S01]  /*2bd0*/  IMAD R80, R192, 0x8, R16 ;  /* 0x00000008c0507824 */ /* 0x000fe200078e0210 */
[----:B------:R-:W-:Y:S01]  /*2be0*/  SHF.L.U32 R93, R198, 0x1f, RZ ;  /* 0x0000001fc65d7819 */ /* 0x000fe200000006ff */
[----:B------:R-:W-:Y:S03]  /*2bf0*/  BSSY B1, `(.L_x_1373) ;  /* 0x0000003000017945 */ /* 0x000fe60003800000 */
[----:B------:R-:W1:Y:S02]  /*2c00*/  SYNCS.PHASECHK.TRANS64.TRYWAIT P6, [R80+URZ+0x28490], R93 ;  /* 0x0284905d500075a7 */ /* 0x000e6400080c017f */
[----:B-1----:R-:W-:Y:S05]  /*2c10*/  @!P6 BRA `(.L_x_1374) ;  /* 0x000002440024e947 */ /* 0x002fea0003800000 */
.L_x_1728:
[----:B------:R-:W-:Y:S05]  /*2c20*/  BSYNC B1 ;  /* 0x0000000000017941 */ /* 0x000fea0003800000 */
.L_x_1373:
[----:B------:R-:W-:Y:S04]  /*2c30*/  BSSY B1, `(.L_x_1375) ;  /* 0x00000eb000017945 */ /* 0x000fe80003800000 */
[----:B------:R-:W-:Y:S05]  /*2c40*/  @P4 BRA `(.L_x_1376) ;  /* 0x0000000c00a44947 */ /* 0x000fea0003800000 */
[----:B------:R-:W-:Y:S04]  /*2c50*/  BSSY B2, `(.L_x_1377) ;  /* 0x0000074000027945 */ /* 0x000fe80003800000 */
[----:B------:R-:W-:Y:S05]  /*2c60*/  @P1 BRA `(.L_x_1378) ;  /* 0x0000000400c81947 */ /* 0x000fea0003800000 */
[----:B0-----:R0:W2:Y:S01]  /*2c70*/  LDS.128 R4, [R82+0x20000] ;  /* 0x0200000052047984 */ /* 0x0010a20000000c00 */
[----:B------:R-:W-:Y:S01]  /*2c80*/  ISETP.GE.AND P4, PT, R18, R53, PT ;  /* 0x000000351200720c */ /* 0x000fe20003f86270 */
[----:B------:R-:W-:-:S12]  /*2c90*/  BSSY B3, `(.L_x_1379) ;  /* 0x000006e000037945 */ /* 0x000fd80003800000 */
[----:B0-----:R-:W-:Y:S05]  /*2ca0*/  @P4 BRA `(.L_x_1380) ;  /* 0x0000000400b04947 */ /* 0x001fea0003800000 */
[----:B------:R-:W-:Y:S01]  /*2cb0*/  SHF.R.U32.HI R95, RZ, 0x10, R35 ;  /* 0x00000010ff5f7819 */ /* 0x000fe20000011623 */
[----:B--2---:R-:W-:Y:S01]  /*2cc0*/  IMAD.MOV.U32 R34, RZ, RZ, R7 ;  /* 0x000000ffff227224 */ /* 0x004fe200078e0007 */
[--C-:B------:R-:W-:Y:S02]  /*2cd0*/  SHF.R.U32.HI R91, RZ, 0x8, R35.reuse ;  /* 0x00000008ff5b7819 */ /* 0x100fe40000011623 */
[----:B------:R-:W-:Y:S02]  /*2ce0*/  LOP3.LUT R90, R35, 0xff, RZ, 0xc0, !PT ;  /* 0x000000ff235a7812 */ /* 0x000fe400078ec0ff */
[----:B------:R-:W-:Y:S02]  /*2cf0*/  SHF.R.U32.HI R35, RZ, 0x18, R35 ;  /* 0x00000018ff237819 */ /* 0x000fe40000011623 */
[----:B------:R-:W-:Y:S02]  /*2d00*/  SHF.R.U32.HI R96, RZ, 0x8, R33 ;  /* 0x00000008ff607819 */ /* 0x000fe40000011621 */
[----:B------:R-:W-:-:S02]  /*2d10*/  LOP3.LUT R32, R33, 0xff, RZ, 0xc0, !PT ;  /* 0x000000ff21207812 */ /* 0x000fc400078ec0ff */
[--C-:B------:R-:W-:Y:S02]  /*2d20*/  SHF.R.U32.HI R97, RZ, 0x18, R33.reuse ;  /* 0x00000018ff617819 */ /* 0x100fe40000011621 */
[----:B------:R-:W-:Y:S01]  /*2d30*/  PRMT R90, R35, 0x654, R90 ;  /* 0x00000654235a7816 */ /* 0x000fe2000000005a */
[----:B------:R-:W-:Y:S01]  /*2d40*/  IMAD.SHL.U32 R35, R91, 0x100, RZ ;  /* 0x000001005b237824 */ /* 0x000fe200078e00ff */
[----:B------:R-:W-:Y:S01]  /*2d50*/  SHF.R.U32.HI R98, RZ, 0x10, R33 ;  /* 0x00000010ff627819 */ /* 0x000fe20000011621 */
[----:B------:R-:W-:Y:S01]  /*2d60*/  IMAD.MOV.U32 R33, RZ, RZ, R6 ;  /* 0x000000ffff217224 */ /* 0x000fe200078e0006 */
[----:B------:R-:W-:Y:S01]  /*2d70*/  PRMT R7, R97, 0x654, R32 ;  /* 0x0000065461077816 */ /* 0x000fe20000000020 */
[----:B------:R-:W-:Y:S01]  /*2d80*/  IMAD.SHL.U32 R6, R96, 0x100, RZ ;  /* 0x0000010060067824 */ /* 0x000fe200078e00ff */
[----:B------:R-:W-:Y:S01]  /*2d90*/  LOP3.LUT R96, R90, 0xff00, R35, 0xf8, !PT ;  /* 0x0000ff005a607812 */ /* 0x000fe200078ef823 */
[----:B------:R-:W-:Y:S01]  /*2da0*/  IMAD.U32 R35, R95, 0x10000, RZ ;  /* 0x000100005f237824 */ /* 0x000fe200078e00ff */
[----:B------:R-:W-:-:S02]  /*2db0*/  F2FP.F16.E4M3.UNPACK_B R90, R101.H1 ;  /* 0x00000065ff5a723e */ /* 0x000fc400030006ff */
[----:B------:R-:W-:Y:S02]  /*2dc0*/  LOP3.LUT R32, R7, 0xff00, R6, 0xf8, !PT ;  /* 0x0000ff0007207812 */ /* 0x000fe400078ef806 */
[----:B------:R-:W-:Y:S01]  /*2dd0*/  SHF.L.U32 R7, R98, 0x10, RZ ;  /* 0x0000001062077819 */ /* 0x000fe200000006ff */
[--C-:B------:R-:W-:Y:S01]  /*2de0*/  HADD2.F32 R95, -RZ, R90.reuse.H0_H0 ;  /* 0x2000005aff5f7230 */ /* 0x100fe20000004100 */
[-C--:B------:R-:W-:Y:S02]  /*2df0*/  F2FP.F16.E4M3.UNPACK_B R6, R5.reuse ;  /* 0x00000005ff06723e */ /* 0x080fe400020006ff */
[----:B------:R-:W-:Y:S02]  /*2e00*/  F2FP.F16.E4M3.UNPACK_B R5, R5.H1 ;  /* 0x00000005ff05723e */ /* 0x000fe400030006ff */
[----:B------:R-:W-:Y:S01]  /*2e10*/  LOP3.LUT R97, R96, 0xff0000, R35, 0xf8, !PT ;  /* 0x00ff000060617812 */ /* 0x000fe200078ef823 */
[----:B------:R-:W-:Y:S01]  /*2e20*/  HADD2.F32 R96, -RZ, R90.H1_H1 ;  /* 0x3000005aff607230 */ /* 0x000fe20000004100 */
[----:B------:R-:W-:Y:S01]  /*2e30*/  LOP3.LUT R91, R32, 0xff0000, R7, 0xf8, !PT ;  /* 0x00ff0000205b7812 */ /* 0x000fe200078ef807 */
[----:B------:R-:W-:Y:S01]  /*2e40*/  HADD2.F32 R7, -RZ, R6.H1_H1 ;  /* 0x30000006ff077230 */ /* 0x000fe20000004100 */
[----:B------:R-:W-:Y:S01]  /*2e50*/  F2FP.F16.E4M3.UNPACK_B R35, R104.H1 ;  /* 0x00000068ff23723e */ /* 0x000fe200030006ff */
[----:B------:R-:W-:-:S02]  /*2e60*/  HADD2.F32 R32, -RZ, R5.H1_H1 ;  /* 0x30000005ff207230 */ /* 0x000fc40000004100 */
[----:B------:R-:W-:Y:S02]  /*2e70*/  HADD2.F32 R6, -RZ, R6.H0_H0 ;  /* 0x20000006ff067230 */ /* 0x000fe40000004100 */
[-C--:B------:R-:W-:Y:S01]  /*2e80*/  FMUL.FTZ R99, R7, R95.reuse ;  /* 0x0000005f07637220 */ /* 0x080fe20000410000 */
[----:B------:R-:W-:Y:S02]  /*2e90*/  HADD2.F32 R90, -RZ, R35.H0_H0 ;  /* 0x20000023ff5a7230 */ /* 0x000fe40000004100 */
[----:B------:R-:W-:Y:S01]  /*2ea0*/  FMUL.FTZ R102, R32, R96 ;  /* 0x0000006020667220 */ /* 0x000fe20000410000 */
        /* <DEDUP_REMOVED lines=11> */
[--C-:B------:R-:W-:Y:S01]  /*2f60*/  HADD2.F32 R95, -RZ, R6.reuse.H1_H1 ;  /* 0x30000006ff5f7230 */ /* 0x100fe20000004100 */
[----:B------:R-:W-:Y:S01]  /*2f70*/  F2FP.F16.E4M3.UNPACK_B R32, R104 ;  /* 0x00000068ff20723e */ /* 0x000fe200020006ff */
[----:B------:R-:W-:Y:S01]  /*2f80*/  HADD2.F32 R90, -RZ, R6.H0_H0 ;  /* 0x20000006ff5a7230 */ /* 0x000fe20000004100 */
[----:B------:R-:W-:Y:S01]  /*2f90*/  F2FP.SATFINITE.E4M3.F32.PACK_AB_MERGE_C R106, R103, R102, RZ ;  /* 0x00000066676a723e */ /* 0x000fe200048070ff */
[----:B------:R-:W-:-:S02]  /*2fa0*/  HADD2.F32 R6, -RZ, R5.H0_H0 ;  /* 0x20000005ff067230 */ /* 0x000fc40000004100 */
[----:B------:R-:W-:Y:S02]  /*2fb0*/  HADD2.F32 R7, -RZ, R5.H1_H1 ;  /* 0x30000005ff077230 */ /* 0x000fe40000004100 */
[--C-:B------:R-:W-:Y:S02]  /*2fc0*/  HADD2.F32 R5, -RZ, R4.reuse.H0_H0 ;  /* 0x20000004ff057230 */ /* 0x100fe40000004100 */
[-C--:B------:R-:W-:Y:S01]  /*2fd0*/  FMUL.FTZ R98, R6, R95.reuse ;  /* 0x0000005f06627220 */ /* 0x080fe20000410000 */
[----:B------:R-:W-:Y:S02]  /*2fe0*/  HADD2.F32 R4, -RZ, R4.H1_H1 ;  /* 0x30000004ff047230 */ /* 0x000fe40000004100 */
[----:B------:R-:W-:Y:S01]  /*2ff0*/  FMUL.FTZ R99, R7, R95 ;  /* 0x0000005f07637220 */ /* 0x000fe20000410000 */
[--C-:B------:R-:W-:Y:S02]  /*3000*/  HADD2.F32 R35, -RZ, R32.reuse.H1_H1 ;  /* 0x30000020ff237230 */ /* 0x100fe40000004100 */
[----:B------:R-:W-:Y:S01]  /*3010*/  FMUL.FTZ R95, R5, R90 ;  /* 0x0000005a055f7220 */ /* 0x000fe20000410000 */
[----:B------:R-:W-:-:S02]  /*3020*/  HADD2.F32 R32, -RZ, R32.H0_H0 ;  /* 0x20000020ff207230 */ /* 0x000fc40000004100 */
[----:B------:R-:W-:Y:S01]  /*3030*/  FMUL.FTZ R96, R4, R90 ;  /* 0x0000005a04607220 */ /* 0x000fe20000410000 */
[----:B------:R-:W-:Y:S01]  /*3040*/  F2FP.F16.E4M3.UNPACK_B R90, R97.H1 ;  /* 0x00000061ff5a723e */ /* 0x000fe200030006ff */
[-C--:B------:R-:W-:Y:S01]  /*3050*/  FFMA.FTZ R7, R7, R35.reuse, R98 ;  /* 0x0000002307077223 */ /* 0x080fe20000010062 */
[----:B------:R-:W-:Y:S01]  /*3060*/  FFMA.FTZ R6, R6, R35, -R99 ;  /* 0x0000002306067223 */ /* 0x000fe20000010863 */
[----:B------:R-:W-:Y:S01]  /*3070*/  FFMA.FTZ R98, R5, R32, -R96 ;  /* 0x0000002005627223 */ /* 0x000fe20000010860 */
[----:B------:R-:W-:Y:S01]  /*3080*/  F2FP.F16.E4M3.UNPACK_B R5, R34.H1 ;  /* 0x00000022ff05723e */ /* 0x000fe200030006ff */
[----:B------:R-:W-:Y:S01]  /*3090*/  FFMA.FTZ R99, R4, R32, R95 ;  /* 0x0000002004637223 */ /* 0x000fe2000001005f */
[----:B------:R-:W-:Y:S01]  /*30a0*/  F2FP.F16.E4M3.UNPACK_B R32, R91.H1 ;  /* 0x0000005bff20723e */ /* 0x000fe200030006ff */
[----:B------:R-:W-:Y:S01]  /*30b0*/  HADD2.F32 R96, -RZ, R90.H1_H1 ;  /* 0x3000005aff607230 */ /* 0x000fe20000004100 */
[----:B------:R-:W-:Y:S01]  /*30c0*/  F2FP.SATFINITE.E4M3.F32.PACK_AB_MERGE_C R105, R7, R6, RZ ;  /* 0x000000060769723e */ /* 0x000fe200048070ff */
[--C-:B------:R-:W-:Y:S01]  /*30d0*/  HADD2.F32 R7, -RZ, R5.reuse.H1_H1 ;  /* 0x30000005ff077230 */ /* 0x100fe20000004100 */
        /* <DEDUP_REMOVED lines=20> */
[--C-:B------:R-:W-:Y:S02]  /*3220*/  HADD2.F32 R5, -RZ, R34.reuse.H0_H0 ;  /* 0x20000022ff057230 */ /* 0x100fe40000004100 */
[----:B------:R-:W-:Y:S01]  /*3230*/  FFMA.FTZ R95, R7, R35, R102 ;  /* 0x00000023075f7223 */ /* 0x000fe20000010066 */
[----:B------:R-:W-:Y:S02]  /*3240*/  HADD2.F32 R33, -RZ, R33.H1_H1 ;  /* 0x30000021ff217230 */ /* 0x000fe40000004100 */
[----:B------:R-:W-:Y:S01]  /*3250*/  FMUL.FTZ R6, R4, R97 ;  /* 0x0000006104067220 */ /* 0x000fe20000410000 */
[----:B------:R-:W-:Y:S01]  /*3260*/  HADD2.F32 R34, -RZ, R34.H1_H1 ;  /* 0x30000022ff227230 */ /* 0x000fe20000004100 */
[----:B------:R-:W-:Y:S01]  /*3270*/  F2FP.SATFINITE.E4M3.F32.PACK_AB_MERGE_C R96, R96, R103, RZ ;  /* 0x000000676060723e */ /* 0x000fe200048070ff */
        /* <DEDUP_REMOVED lines=11> */
[----:B------:R-:W-:-:S02]  /*3330*/  F2FP.SATFINITE.E4M3.F32.PACK_AB_MERGE_C R5, R101, R100, R106 ;  /* 0x000000646505723e */ /* 0x000fc4000480706a */
[----:B------:R-:W-:Y:S02]  /*3340*/  F2FP.SATFINITE.E4M3.F32.PACK_AB_MERGE_C R6, R6, R7, R96 ;  /* 0x000000070606723e */ /* 0x000fe40004807060 */
[----:B------:R-:W-:Y:S02]  /*3350*/  F2FP.SATFINITE.E4M3.F32.PACK_AB_MERGE_C R4, R99, R98, R105 ;  /* 0x000000626304723e */ /* 0x000fe40004807069 */
[----:B------:R-:W-:-:S07]  /*3360*/  F2FP.SATFINITE.E4M3.F32.PACK_AB_MERGE_C R7, R35, R102, R95 ;  /* 0x000000662307723e */ /* 0x000fce000480705f */
.L_x_1380:
[----:B------:R-:W-:Y:S05]  /*3370*/  BSYNC B3 ;  /* 0x0000000000037941 */ /* 0x000fea0003800000 */
.L_x_1379:
[----:B--2---:R2:W-:Y:S02]  /*3380*/  STG.E.128 desc[UR46][R14.64], R4 ;  /* 0x000000040e007986 */ /* 0x0045e4000c101d2e */
.L_x_1378:
[----:B------:R-:W-:Y:S05]  /*3390*/  BSYNC B2 ;  /* 0x0000000000027941 */ /* 0x000fea0003800000 */
.L_x_1377:
[----:B------:R-:W-:Y:S05]  /*33a0*/  @P2 BRA `(.L_x_1376) ;  /* 0x0000000400cc2947 */ /* 0x000fea0003800000 */
[----:B0-2---:R0:W2:Y:S01]  /*33b0*/  LDS.128 R4, [R82+0x22000] ;  /* 0x0220000052047984 */ /* 0x0050a20000000c00 */
[----:B------:R-:W-:Y:S01]  /*33c0*/  ISETP.GE.AND P4, PT, R194, R53, PT ;  /* 0x00000035c200720c */ /* 0x000fe20003f86270 */
[----:B------:R-:W-:-:S12]  /*33d0*/  BSSY B2, `(.L_x_1381) ;  /* 0x000006f000027945 */ /* 0x000fd80003800000 */
[----:B0-----:R-:W-:Y:S05]  /*33e0*/  @P4 BRA `(.L_x_1382) ;  /* 0x0000000400b44947 */ /* 0x001fea0003800000 */
[----:B------:R-:W-:Y:S01]  /*33f0*/  SHF.R.U32.HI R35, RZ, 0x8, R31 ;  /* 0x00000008ff237819 */ /* 0x000fe2000001161f */
[----:B--2---:R-:W-:Y:S01]  /*3400*/  IMAD.MOV.U32 R30, RZ, RZ, R7 ;  /* 0x000000ffff1e7224 */ /* 0x004fe200078e0007 */
[----:B------:R-:W-:Y:S02]  /*3410*/  SHF.R.U32.HI R32, RZ, 0x8, R29 ;  /* 0x00000008ff207819 */ /* 0x000fe4000001161d */
[--C-:B------:R-:W-:Y:S01]  /*3420*/  SHF.R.U32.HI R91, RZ, 0x18, R31.reuse ;  /* 0x00000018ff5b7819 */ /* 0x100fe2000001161f */
[----:B------:R-:W-:Y:S01]  /*3430*/  IMAD.SHL.U32 R7, R35, 0x100, RZ ;  /* 0x0000010023077824 */ /* 0x000fe200078e00ff */
[----:B------:R-:W-:Y:S02]  /*3440*/  LOP3.LUT R28, R31, 0xff, RZ, 0xc0, !PT ;  /* 0x000000ff1f1c7812 */ /* 0x000fe400078ec0ff */
[----:B------:R-:W-:Y:S02]  /*3450*/  SHF.R.U32.HI R33, RZ, 0x10, R31 ;  /* 0x00000010ff217819 */ /* 0x000fe4000001161f */
[----:B------:R-:W-:-:S02]  /*3460*/  SHF.R.U32.HI R90, RZ, 0x18, R29 ;  /* 0x00000018ff5a7819 */ /* 0x000fc4000001161d */
[----:B------:R-:W-:Y:S02]  /*3470*/  LOP3.LUT R31, R29, 0xff, RZ, 0xc0, !PT ;  /* 0x000000ff1d1f7812 */ /* 0x000fe400078ec0ff */
[----:B------:R-:W-:Y:S01]  /*3480*/  SHF.R.U32.HI R34, RZ, 0x10, R29 ;  /* 0x00000010ff227819 */ /* 0x000fe2000001161d */
[----:B------:R-:W-:Y:S01]  /*3490*/  IMAD.MOV.U32 R29, RZ, RZ, R6 ;  /* 0x000000ffff1d7224 */ /* 0x000fe200078e0006 */
[----:B------:R-:W-:Y:S01]  /*34a0*/  PRMT R28, R91, 0x654, R28 ;  /* 0x000006545b1c7816 */ /* 0x000fe2000000001c */
[----:B------:R-:W-:Y:S01]  /*34b0*/  IMAD.SHL.U32 R6, R32, 0x100, RZ ;  /* 0x0000010020067824 */ /* 0x000fe200078e00ff */
[----:B------:R-:W-:Y:S01]  /*34c0*/  PRMT R31, R90, 0x654, R31 ;  /* 0x000006545a1f7816 */ /* 0x000fe2000000001f */
[----:B------:R-:W-:Y:S01]  /*34d0*/  IMAD.U32 R34, R34, 0x10000, RZ ;  /* 0x0001000022227824 */ /* 0x000fe200078e00ff */
        /* <DEDUP_REMOVED lines=94> */
.L_x_1382:
[----:B------:R-:W-:Y:S05]  /*3ac0*/  BSYNC B2 ;  /* 0x0000000000027941 */ /* 0x000fea0003800000 */
.L_x_1381:
[----:B--2---:R3:W-:Y:S02]  /*3ad0*/  STG.E.128 desc[UR46][R14.64+0x80], R4 ;  /* 0x000080040e007986 */ /* 0x0047e4000c101d2e */
.L_x_1376:
[----:B------:R-:W-:Y:S05]  /*3ae0*/  BSYNC B1 ;  /* 0x0000000000017941 */ /* 0x000fea0003800000 */
.L_x_1375:
[----:B------:R-:W-:Y:S05]  /*3af0*/  @P5 BRA `(.L_x_1383) ;  /* 0x0000003000f05947 */ /* 0x000fea0003800000 */
[----:B------:R-:W-:Y:S04]  /*3b00*/  BSSY B1, `(.L_x_1384) ;  /* 0x0000075000017945 */ /* 0x000fe80003800000 */
[----:B------:R-:W-:Y:S05]  /*3b10*/  @P1 BRA `(.L_x_1385) ;  /* 0x0000000400cc1947 */ /* 0x000fea0003800000 */
[----:B0-23--:R0:W2:Y:S01]  /*3b20*/  LDS.128 R4, [R82+0x21000] ;  /* 0x0210000052047984 */ /* 0x00d0a20000000c00 */
[----:B------:R-:W-:Y:S01]  /*3b30*/  ISETP.GE.AND P4, PT, R18, R53, PT ;  /* 0x000000351200720c */ /* 0x000fe20003f86270 */
[----:B------:R-:W-:-:S12]  /*3b40*/  BSSY B2, `(.L_x_1386) ;  /* 0x000006f000027945 */ /* 0x000fd80003800000 */
[----:B0-----:R-:W-:Y:S05]  /*3b50*/  @P4 BRA `(.L_x_1387) ;  /* 0x0000000400b44947 */ /* 0x001fea0003800000 */
[--C-:B------:R-:W-:Y:S01]  /*3b60*/  SHF.R.U32.HI R33, RZ, 0x18, R27.reuse ;  /* 0x00000018ff217819 */ /* 0x100fe2000001161b */
[----:B--2---:R-:W-:Y:S01]  /*3b70*/  IMAD.MOV.U32 R15, RZ, RZ, R6 ;  /* 0x000000ffff0f7224 */ /* 0x004fe200078e0006 */
[----:B------:R-:W-:Y:S02]  /*3b80*/  LOP3.LUT R14, R27, 0xff, RZ, 0xc0, !PT ;  /* 0x000000ff1b0e7812 */ /* 0x000fe400078ec0ff */
[--C-:B------:R-:W-:Y:S02]  /*3b90*/  SHF.R.U32.HI R31, RZ, 0x8, R27.reuse ;  /* 0x00000008ff1f7819 */ /* 0x100fe4000001161b */
[----:B------:R-:W-:Y:S02]  /*3ba0*/  SHF.R.U32.HI R30, RZ, 0x10, R27 ;  /* 0x00000010ff1e7819 */ /* 0x000fe4000001161b */
[--C-:B------:R-:W-:Y:S02]  /*3bb0*/  SHF.R.U32.HI R27, RZ, 0x8, R25.reuse ;  /* 0x00000008ff1b7819 */ /* 0x100fe40000011619 */
[----:B------:R-:W-:-:S02]  /*3bc0*/  SHF.R.U32.HI R29, RZ, 0x18, R25 ;  /* 0x00000018ff1d7819 */ /* 0x000fc40000011619 */
[----:B------:R-:W-:Y:S02]  /*3bd0*/  LOP3.LUT R26, R25, 0xff, RZ, 0xc0, !PT ;  /* 0x000000ff191a7812 */ /* 0x000fe400078ec0ff */
[----:B------:R-:W-:Y:S01]  /*3be0*/  MOV R24, R7 ;  /* 0x0000000700187202 */ /* 0x000fe20000000f00 */
[----:B------:R-:W-:Y:S01]  /*3bf0*/  IMAD.SHL.U32 R7, R31, 0x100, RZ ;  /* 0x000001001f077824 */ /* 0x000fe200078e00ff */
[----:B------:R-:W-:Y:S01]  /*3c00*/  SHF.R.U32.HI R28, RZ, 0x10, R25 ;  /* 0x00000010ff1c7819 */ /* 0x000fe20000011619 */
[----:B------:R-:W-:Y:S01]  /*3c10*/  IMAD.SHL.U32 R25, R27, 0x100, RZ ;  /* 0x000001001b197824 */ /* 0x000fe200078e00ff */
[----:B------:R-:W-:Y:S02]  /*3c20*/  PRMT R14, R33, 0x654, R14 ;  /* 0x00000654210e7816 */ /* 0x000fe4000000000e */
        /* <DEDUP_REMOVED lines=32> */
[--C-:B------:R-:W-:Y:S02]  /*3e30*/  HADD2.F32 R6, -RZ, R5.reuse.H0_H0 ;  /* 0x20000005ff067230 */ /* 0x100fe40000004100 */
        /* <DEDUP_REMOVED lines=10> */
[----:B------:R-:W-:Y:S01]  /*3ee0*/  F2FP.SATFINITE.E4M3.F32.PACK_AB_MERGE_C R88, R35, R34, RZ ;  /* 0x000000222358723e */ /* 0x000fe200048070ff */
        /* <DEDUP_REMOVED lines=52> */
.L_x_1387:
[----:B------:R-:W-:Y:S05]  /*4230*/  BSYNC B2 ;  /* 0x0000000000027941 */ /* 0x000fea0003800000 */
.L_x_1386:
[----:B--2---:R4:W-:Y:S02]  /*4240*/  STG.E.128 desc[UR46][R12.64], R4 ;  /* 0x000000040c007986 */ /* 0x0049e4000c101d2e */
.L_x_1385:
[----:B------:R-:W-:Y:S05]  /*4250*/  BSYNC B1 ;  /* 0x0000000000017941 */ /* 0x000fea0003800000 */
.L_x_1384:
[----:B------:R-:W-:Y:S05]  /*4260*/  @P2 BRA `(.L_x_1383) ;  /* 0x0000002c00142947 */ /* 0x000fea0003800000 */
[----:B0-234-:R0:W2:Y:S01]  /*4270*/  LDS.128 R4, [R82+0x23000] ;  /* 0x0230000052047984 */ /* 0x01d0a20000000c00 */
        /* <DEDUP_REMOVED lines=8> */
[--C-:B------:R-:W-:Y:S02]  /*4300*/  SHF.R.U32.HI R11, RZ, 0x8, R9.reuse ;  /* 0x00000008ff0b7819 */ /* 0x100fe40000011609 */
[----:B------:R-:W-:-:S02]  /*4310*/  SHF.R.U32.HI R15, RZ, 0x10, R9 ;  /* 0x00000010ff0f7819 */ /* 0x000fc40000011609 */
[----:B------:R-:W-:Y:S01]  /*4320*/  LOP3.LUT R14, R9, 0xff0000ff, RZ, 0xc0, !PT ;  /* 0xff0000ff090e7812 */ /* 0x000fe200078ec0ff */
[----:B------:R-:W-:Y:S01]  /*4330*/  IMAD.SHL.U32 R11, R11, 0x100, RZ ;  /* 0x000001000b0b7824 */ /* 0x000fe200078e00ff */
[----:B------:R-:W-:Y:S01]  /*4340*/  PRMT R7, R25, 0x654, R8 ;  /* 0x0000065419077816 */ /* 0x000fe20000000008 */
[----:B------:R-:W-:Y:S01]  /*4350*/  IMAD.MOV.U32 R9, RZ, RZ, R6 ;  /* 0x000000ffff097224 */ /* 0x000fe200078e0006 */
[----:B------:R-:W-:Y:S02]  /*4360*/  SHF.L.U32 R6, R24, 0x8, RZ ;  /* 0x0000000818067819 */ /* 0x000fe400000006ff */
[----:B------:R-:W-:Y:S01]  /*4370*/  LOP3.LUT R24, R14, 0xff00, R11, 0xf8, !PT ;  /* 0x0000ff000e187812 */ /* 0x000fe200078ef80b */
[----:B------:R-:W-:Y:S01]  /*4380*/  IMAD.U32 R11, R15, 0x10000, RZ ;  /* 0x000100000f0b7824 */ /* 0x000fe200078e00ff */
[----:B------:R-:W-:Y:S01]  /*4390*/  LOP3.LUT R8, R7, 0xff00, R6, 0xf8, !PT ;  /* 0x0000ff0007087812 */ /* 0x000fe200078ef806 */
[----:B------:R-:W-:Y:S01]  /*43a0*/  IMAD.U32 R7, R26, 0x10000, RZ ;  /* 0x000100001a077824 */ /* 0x000fe200078e00ff */
[----:B------:R-:W-:-:S02]  /*43b0*/  F2FP.F16.E4M3.UNPACK_B R14, R52.H1 ;  /* 0x00000034ff0e723e */ /* 0x000fc400030006ff */
[----:B------:R-:W-:Y:S02]  /*43c0*/  F2FP.F16.E4M3.UNPACK_B R6, R5 ;  /* 0x00000005ff06723e */ /* 0x000fe400020006ff */
[----:B------:R-:W-:Y:S01]  /*43d0*/  LOP3.LUT R26, R24, 0xff0000, R11, 0xf8, !PT ;  /* 0x00ff0000181a7812 */ /* 0x000fe200078ef80b */
[----:B------:R-:W-:Y:S01]  /*43e0*/  HADD2.F32 R24, -RZ, R14.H0_H0 ;  /* 0x2000000eff187230 */ /* 0x000fe20000004100 */
[----:B------:R-:W-:Y:S01]  /*43f0*/  LOP3.LUT R15, R8, 0xff0000, R7, 0xf8, !PT ;  /* 0x00ff0000080f7812 */ /* 0x000fe200078ef807 */
[----:B------:R-:W-:Y:S01]  /*4400*/  HADD2.F32 R7, -RZ, R6.H1_H1 ;  /* 0x30000006ff077230 */ /* 0x000fe20000004100 */
[----:B------:R-:W-:Y:S01]  /*4410*/  F2FP.F16.E4M3.UNPACK_B R11, R51.H1 ;  /* 0x00000033ff0b723e */ /* 0x000fe200030006ff */
[----:B------:R-:W-:Y:S01]  /*4420*/  HADD2.F32 R25, -RZ, R14.H1_H1 ;  /* 0x3000000eff197230 */ /* 0x000fe20000004100 */
[----:B------:R-:W-:Y:S01]  /*4430*/  F2FP.F16.E4M3.UNPACK_B R5, R5.H1 ;  /* 0x00000005ff05723e */ /* 0x000fe200030006ff */
[----:B------:R-:W-:Y:S02]  /*4440*/  HADD2.F32 R6, -RZ, R6.H0_H0 ;  /* 0x20000006ff067230 */ /* 0x000fe40000004100 */
[----:B------:R-:W-:Y:S01]  /*4450*/  FMUL.FTZ R27, R7, R24 ;  /* 0x00000018071b7220 */ /* 0x000fe20000410000 */
[----:B------:R-:W-:Y:S01]  /*4460*/  HADD2.F32 R14, -RZ, R11.H0_H0 ;  /* 0x2000000bff0e7230 */ /* 0x000fe20000004100 */
[----:B------:R-:W-:Y:S01]  /*4470*/  F2FP.F16.E4M3.UNPACK_B R52, R52 ;  /* 0x00000034ff34723e */ /* 0x000fe200020006ff */
[----:B------:R-:W-:-:S02]  /*4480*/  HADD2.F32 R8, -RZ, R5.H1_H1 ;  /* 0x30000005ff087230 */ /* 0x000fc40000004100 */
        /* <DEDUP_REMOVED lines=27> */
[-C--:B------:R-:W-:Y:S01]  /*4640*/  FFMA.FTZ R27, R5, R51.reuse, -R14 ;  /* 0x00000033051b7223 */ /* 0x080fe2000001080e */
        /* <DEDUP_REMOVED lines=49> */
.L_x_1389:
[----:B------:R-:W-:Y:S05]  /*4960*/  BSYNC B1 ;  /* 0x0000000000017941 */ /* 0x000fea0003800000 */
.L_x_1388:
[----:B--2---:R0:W-:Y:S01]  /*4970*/  STG.E.128 desc[UR46][R12.64+0x80], R4 ;  /* 0x000080040c007986 */ /* 0x0041e2000c101d2e */
[----:B------:R-:W-:Y:S05]  /*4980*/  BRA `(.L_x_1383) ;  /* 0x00000024004c7947 */ /* 0x000fea0003800000 */
.L_x_1367:
[----:B------:R-:W-:Y:S02]  /*4990*/  ISETP.GE.AND P3, PT, R218, R84, PT ;  /* 0x00000054da00720c */ /* 0x000fe40003f66270 */
[----:B------:R-:W-:Y:S02]  /*49a0*/  CS2R R10, SRZ ;  /* 0x00000000000a7805 */ /* 0x000fe4000001ff00 */
[----:B------:R-:W-:Y:S02]  /*49b0*/  CS2R R8, SRZ ;  /* 0x0000000000087805 */ /* 0x000fe4000001ff00 */
[----:B------:R-:W-:-:S13]  /*49c0*/  ISETP.GE.OR P3, PT, R22, R53, P3 ;  /* 0x000000351600720c */ /* 0x000fda0001f66670 */
[----:B------:R-:W-:Y:S01]  /*49d0*/  @!P3 IADD3 R33, P4, P5, R38, R6, R71 ;  /* 0x000000062621b210 */ /* 0x000fe20007d9e047 */
[----:B------:R-:W0:Y:S03]  /*49e0*/  @!P3 LDC.64 R24, c[0x0][0x3e8] ;  /* 0x0000fa00ff18bb82 */ /* 0x000e260000000a00 */
[----:B------:R-:W-:Y:S02]  /*49f0*/  @!P3 IADD3.X R14, R60, R93, R73, P4, P5 ;  /* 0x0000005d3c0eb210 */ /* 0x000fe400027ea449 */
[----:B------:R-:W-:-:S03]  /*4a00*/  ISETP.GE.AND P4, PT, R17, R84, PT ;  /* 0x000000541100720c */ /* 0x000fc60003f86270 */
[----:B------:R-:W1:Y:S01]  /*4a10*/  @!P3 LDC.64 R26, c[0x0][0x400] ;  /* 0x00010000ff1abb82 */ /* 0x000e620000000a00 */
[----:B------:R-:W-:-:S13]  /*4a20*/  ISETP.GE.OR P4, PT, R22, R53, P4 ;  /* 0x000000351600720c */ /* 0x000fda0002786670 */
[----:B------:R-:W2:Y:S08]  /*4a30*/  @!P4 LDC.64 R28, c[0x0][0x3e8] ;  /* 0x0000fa00ff1ccb82 */ /* 0x000eb00000000a00 */
[----:B------:R-:W3:Y:S01]  /*4a40*/  @!P4 LDC.64 R30, c[0x0][0x400] ;  /* 0x00010000ff1ecb82 */ /* 0x000ee20000000a00 */
[----:B--2---:R-:W-:Y:S02]  /*4a50*/  @!P4 IADD3 R28, P5, P6, R38, R28, R6 ;  /* 0x0000001c261cc210 */ /* 0x004fe40007ebe006 */
[----:B------:R-:W-:-:S02]  /*4a60*/  CS2R R6, SRZ ;  /* 0x0000000000067805 */ /* 0x000fc4000001ff00 */
[----:B------:R-:W-:Y:S02]  /*4a70*/  @!P4 IADD3.X R29, R60, R29, R93, P5, P6 ;  /* 0x0000001d3c1dc210 */ /* 0x000fe40002fec45d */
[----:B---3--:R-:W-:-:S04]  /*4a80*/  @!P4 IADD3 R30, P5, P6, R20, R30, R4 ;  /* 0x0000001e141ec210 */ /* 0x008fc80007ebe004 */
[----:B------:R-:W-:Y:S02]  /*4a90*/  @!P4 IADD3.X R31, R58, R31, R52, P5, P6 ;  /* 0x0000001f3a1fc210 */ /* 0x000fe40002fec434 */
[----:B------:R-:W-:Y:S02]  /*4aa0*/  @!P3 IADD3 R35, P5, P6, R20, R4, R67 ;  /* 0x000000041423b210 */ /* 0x000fe40007ebe043 */
[----:B------:R-:W-:Y:S01]  /*4ab0*/  CS2R R4, SRZ ;  /* 0x0000000000047805 */ /* 0x000fe2000001ff00 */
[----:B------:R-:W2:Y:S01]  /*4ac0*/  @!P4 LDG.E.128 R8, desc[UR46][R30.64] ;  /* 0x0000002e1e08c981 */ /* 0x000ea2000c1e1d00 */
[----:B------:R-:W-:-:S04]  /*4ad0*/  @!P3 IADD3.X R12, R58, R52, R69, P5, P6 ;  /* 0x000000343a0cb210 */ /* 0x000fc80002fec445 */
[----:B------:R-:W3:Y:S01]  /*4ae0*/  @!P4 LDG.E.128 R4, desc[UR46][R28.64] ;  /* 0x0000002e1c04c981 */ /* 0x000ee2000c1e1d00 */
[----:B0-----:R-:W-:-:S05]  /*4af0*/  @!P3 IADD3 R32, P4, R33, R24, RZ ;  /* 0x000000182120b210 */ /* 0x001fca0007f9e0ff */
[----:B------:R-:W-:Y:S01]  /*4b00*/  @!P3 IMAD.X R33, R14, 0x1, R25, P4 ;  /* 0x000000010e21b824 */ /* 0x000fe200020e0619 */
[----:B-1----:R-:W-:Y:S02]  /*4b10*/  @!P3 IADD3 R34, P4, R35, R26, RZ ;  /* 0x0000001a2322b210 */ /* 0x002fe40007f9e0ff */
[----:B------:R-:W-:Y:S02]  /*4b20*/  CS2R R14, SRZ ;  /* 0x00000000000e7805 */ /* 0x000fe4000001ff00 */
[----:B------:R-:W-:Y:S01]  /*4b30*/  CS2R R24, SRZ ;  /* 0x0000000000187805 */ /* 0x000fe2000001ff00 */
[----:B------:R-:W-:Y:S01]  /*4b40*/  @!P3 IMAD.X R35, R12, 0x1, R27, P4 ;  /* 0x000000010c23b824 */ /* 0x000fe200020e061b */
[----:B------:R-:W-:Y:S02]  /*4b50*/  CS2R R12, SRZ ;  /* 0x00000000000c7805 */ /* 0x000fe4000001ff00 */
[----:B------:R-:W-:-:S04]  /*4b60*/  CS2R R26, SRZ ;  /* 0x00000000001a7805 */ /* 0x000fc8000001ff00 */
[----:B------:R-:W4:Y:S04]  /*4b70*/  @!P3 LDG.E.128 R12, desc[UR46][R32.64] ;  /* 0x0000002e200cb981 */ /* 0x000f28000c1e1d00 */
[----:B------:R-:W5:Y:S01]  /*4b80*/  @!P3 LDG.E.128 R24, desc[UR46][R34.64] ;  /* 0x0000002e2218b981 */ /* 0x000f62000c1e1d00 */
[----:B------:R-:W-:-:S06]  /*4b90*/  UISETP.NE.AND UP0, UPT, UR45, 0x3, UPT ;  /* 0x000000032d00788c */ /* 0x000fcc000bf05270 */
[----:B------:R-:W-:Y:S02]  /*4ba0*/  PLOP3.LUT P3, PT, PT, PT, UP0, 0x80, 0x0 ;  /* 0x000000000000781c */ /* 0x000fe40003f6f008 */
[----:B------:R-:W-:Y:S02]  /*4bb0*/  ISETP.GE.AND P4, PT, R22, R53, PT ;  /* 0x000000351600720c */ /* 0x000fe40003f86270 */
[----:B--2---:R-:W-:Y:S01]  /*4bc0*/  MOV R105, R10 ;  /* 0x0000000a00697202 */ /* 0x004fe20000000f00 */
[----:B------:R-:W-:Y:S02]  /*4bd0*/  IMAD.MOV.U32 R118, RZ, RZ, R8 ;  /* 0x000000ffff767224 */ /* 0x000fe400078e0008 */
[----:B---3--:R-:W-:Y:S02]  /*4be0*/  IMAD.MOV.U32 R103, RZ, RZ, R6 ;  /* 0x000000ffff677224 */ /* 0x008fe400078e0006 */
[----:B------:R-:W-:Y:S02]  /*4bf0*/  IMAD.MOV.U32 R117, RZ, RZ, R4 ;  /* 0x000000ffff757224 */ /* 0x000fe400078e0004 */
[----:B----4-:R-:W-:-:S02]  /*4c00*/  IMAD.MOV.U32 R86, RZ, RZ, R14 ;  /* 0x000000ffff567224 */ /* 0x010fc400078e000e */
[----:B------:R-:W-:Y:S02]  /*4c10*/  IMAD.MOV.U32 R95, RZ, RZ, R12 ;  /* 0x000000ffff5f7224 */ /* 0x000fe400078e000c */
[----:B-----5:R-:W-:Y:S02]  /*4c20*/  IMAD.MOV.U32 R96, RZ, RZ, R26 ;  /* 0x000000ffff607224 */ /* 0x020fe400078e001a */
[----:B------:R-:W-:Y:S01]  /*4c30*/  IMAD.MOV.U32 R97, RZ, RZ, R24 ;  /* 0x000000ffff617224 */ /* 0x000fe200078e0018 */
[----:B------:R-:W-:Y:S06]  /*4c40*/  @!P3 BRA `(.L_x_1390) ;  /* 0x000000000004b947 */ /* 0x000fec0003800000 */
[----:B------:R-:W-:Y:S01]  /*4c50*/  BPT.TRAP 0x1 ;  /* 0x000000040000795c */ /* 0x000fe20000300000 */
.L_x_1390:
[----:B------:R-:W-:Y:S01]  /*4c60*/  IMAD R80, R192, 0x8, R16 ;  /* 0x00000008c0507824 */ /* 0x000fe200078e0210 */
[----:B------:R-:W-:Y:S01]  /*4c70*/  SHF.L.U32 R93, R198, 0x1f, RZ ;  /* 0x0000001fc65d7819 */ /* 0x000fe200000006ff */
[----:B------:R-:W0:Y:S01]  /*4c80*/  LDC R98, c[0x0][0x2f4] ;  /* 0x0000bd00ff627b82 */ /* 0x000e220000000800 */
[----:B------:R-:W-:Y:S01]  /*4c90*/  BSSY B1, `(.L_x_1391) ;  /* 0x0000006000017945 */ /* 0x000fe20003800000 */
[----:B------:R-:W-:Y:S01]  /*4ca0*/  IMAD.MOV.U32 R89, RZ, RZ, R91 ;  /* 0x000000ffff597224 */ /* 0x000fe200078e005b */
[----:B------:R-:W1:Y:S05]  /*4cb0*/  SYNCS.PHASECHK.TRANS64.TRYWAIT P5, [R80+URZ+0x28490], R93 ;  /* 0x0284905d500075a7 */ /* 0x000e6a00080a017f */
[----:B------:R-:W2:Y:S01]  /*4cc0*/  LDC.64 R52, c[0x0][0x300] ;  /* 0x0000c000ff347b82 */ /* 0x000ea20000000a00 */
[----:B0-----:R-:W-:Y:S01]  /*4cd0*/  IMAD.IADD R100, R98, 0x1, -R63 ;  /* 0x0000000162647824 */ /* 0x001fe200078e0a3f */
[----:B-1----:R-:W-:Y:S06]  /*4ce0*/  @!P5 BRA `(.L_x_1392) ;  /* 0x000002240004d947 */ /* 0x002fec0003800000 */
.L_x_1729:
[----:B------:R-:W-:Y:S05]  /*4cf0*/  BSYNC B1 ;  /* 0x0000000000017941 */ /* 0x000fea0003800000 */
.L_x_1391:
[----:B------:R-:W-:Y:S01]  /*4d00*/  ISETP.GE.OR P5, PT, R17, R84, P1 ;  /* 0x000000541100720c */ /* 0x000fe20000fa6670 */
[----:B------:R-:W-:-:S12]  /*4d10*/  BSSY B1, `(.L_x_1393) ;  /* 0x00000fd000017945 */ /* 0x000fd80003800000 */
[----:B------:R-:W-:Y:S05]  /*4d20*/  @P5 BRA `(.L_x_1394) ;  /* 0x0000000c00ec5947 */ /* 0x000fea0003800000 */
[-C--:B--2---:R-:W-:Y:S01]  /*4d30*/  IMAD R28, R221, R52.reuse, RZ ;  /* 0x00000034dd1c7224 */ /* 0x084fe200078e02ff */
[----:B------:R-:W-:Y:S01]  /*4d40*/  BSSY B2, `(.L_x_1395) ;  /* 0x00000ed000027945 */ /* 0x000fe20003800000 */
[----:B------:R-:W-:-:S04]  /*4d50*/  IMAD.WIDE.U32 R90, R17, R52, R88 ;  /* 0x00000034115a7225 */ /* 0x000fc800078e0058 */
[----:B------:R-:W-:Y:S01]  /*4d60*/  IMAD R29, R17, R53, R28 ;  /* 0x00000035111d7224 */ /* 0x000fe200078e021c */
[----:B------:R-:W-:Y:S02]  /*4d70*/  SEL R28, R63, R100, !P0 ;  /* 0x000000643f1c7207 */ /* 0x000fe40004000000 */
[----:B------:R-:W-:Y:S02]  /*4d80*/  IADD3 R99, P5, P6, R44, R90, R61 ;  /* 0x0000005a2c637210 */ /* 0x000fe40007ebe03d */
[----:B------:R-:W-:Y:S02]  /*4d90*/  IADD3 R104, R29, R91, RZ ;  /* 0x0000005b1d687210 */ /* 0x000fe40007ffe0ff */
[----:B------:R-:W-:Y:S02]  /*4da0*/  SHF.R.S32.HI R29, RZ, 0x1f, R28 ;  /* 0x0000001fff1d7819 */ /* 0x000fe4000001141c */
[----:B------:R-:W-:Y:S02]  /*4db0*/  IADD3.X R102, R85, R104, R0, P5, P6 ;  /* 0x0000006855667210 */ /* 0x000fe40002fec400 */
[----:B------:R-:W-:-:S04]  /*4dc0*/  LEA.HI R29, R29, R28, RZ, 0x5 ;  /* 0x0000001c1d1d7211 */ /* 0x000fc800078f28ff */
[----:B------:R-:W-:-:S04]  /*4dd0*/  LEA.HI.SX32 R29, R29, R54, 0x1b ;  /* 0x000000361d1d7211 */ /* 0x000fc800078fdaff */
[----:B------:R-:W-:Y:S01]  /*4de0*/  SHF.R.S32.HI R28, RZ, 0x1f, R29 ;  /* 0x0000001fff1c7819 */ /* 0x000fe2000001141d */
[----:B------:R-:W-:-:S03]  /*4df0*/  IMAD.SHL.U32 R101, R29, 0x10, RZ ;  /* 0x000000101d657824 */ /* 0x000fc600078e00ff */
[----:B------:R-:W-:Y:S02]  /*4e00*/  LEA.HI R29, R28, R29, RZ, 0x3 ;  /* 0x0000001d1c1d7211 */ /* 0x000fe400078f18ff */
[----:B------:R-:W-:-:S03]  /*4e10*/  LOP3.LUT R28, R208, 0x70, R101, 0xf8, !PT ;  /* 0x00000070d01c7812 */ /* 0x000fc600078ef865 */
[----:B------:R-:W-:Y:S01]  /*4e20*/  IMAD.SHL.U32 R29, R29, 0x400, RZ ;  /* 0x000004001d1d7824 */ /* 0x000fe200078e00ff */
[----:B------:R-:W-:-:S04]  /*4e30*/  LOP3.LUT R30, R28, R235, RZ, 0x3c, !PT ;  /* 0x000000eb1c1e7212 */ /* 0x000fc800078e3cff */
[----:B------:R-:W-:Y:S01]  /*4e40*/  LOP3.LUT R28, R29, 0xffffe000, RZ, 0xc0, !PT ;  /* 0xffffe0001d1c7812 */ /* 0x000fe200078ec0ff */
[----:B------:R-:W-:-:S03]  /*4e50*/  IMAD R29, R192, 0x4000, R81 ;  /* 0x00004000c01d7824 */ /* 0x000fc600078e0251 */
[----:B------:R-:W-:Y:S01]  /*4e60*/  IADD3 R31, R30, R28, R211 ;  /* 0x0000001c1e1f7210 */ /* 0x000fe20007ffe0d3 */
[----:B------:R-:W-:-:S04]  /*4e70*/  IMAD.IADD R29, R16, 0x1, R29 ;  /* 0x00000001101d7824 */ /* 0x000fc800078e021d */
[----:B------:R-:W-:-:S04]  /*4e80*/  IMAD R31, R192, 0x4000, R31 ;  /* 0x00004000c01f7824 */ /* 0x000fc800078e021f */
[----:B------:R-:W-:Y:S02]  /*4e90*/  IMAD.IADD R32, R16, 0x1, R31 ;  /* 0x0000000110207824 */ /* 0x000fe400078e021f */
[----:B------:R-:W1:Y:S04]  /*4ea0*/  LDS.128 R28, [R29+0x20000] ;  /* 0x020000001d1c7984 */ /* 0x000e680000000c00 */
[----:B------:R-:W2:Y:S01]  /*4eb0*/  LDS.128 R32, [R32+0x20000] ;  /* 0x0200000020207984 */ /* 0x000ea20000000c00 */
[----:B------:R-:W-:Y:S05]  /*4ec0*/  @P4 BRA `(.L_x_1396) ;  /* 0x0000000c00504947 */ /* 0x000fea0003800000 */
[--C-:B------:R-:W-:Y:S02]  /*4ed0*/  SHF.R.U32.HI R111, RZ, 0x18, R7.reuse ;  /* 0x00000018ff6f7819 */ /* 0x100fe40000011607 */
[----:B------:R-:W-:Y:S02]  /*4ee0*/  LOP3.LUT R6, R7, 0xff, RZ, 0xc0, !PT ;  /* 0x000000ff07067812 */ /* 0x000fe400078ec0ff */
[--C-:B------:R-:W-:Y:S02]  /*4ef0*/  SHF.R.U32.HI R109, RZ, 0x8, R7.reuse ;  /* 0x00000008ff6d7819 */ /* 0x100fe40000011607 */
[----:B------:R-:W-:Y:S02]  /*4f00*/  SHF.R.U32.HI R108, RZ, 0x10, R7 ;  /* 0x00000010ff6c7819 */ /* 0x000fe40000011607 */
[----:B------:R-:W-:Y:S02]  /*4f10*/  SHF.R.U32.HI R106, RZ, 0x8, R11 ;  /* 0x00000008ff6a7819 */ /* 0x000fe4000001160b */
[----:B------:R-:W-:-:S02]  /*4f20*/  SHF.R.U32.HI R8, RZ, 0x18, R9 ;  /* 0x00000018ff087819 */ /* 0x000fc40000011609 */
[----:B------:R-:W-:Y:S02]  /*4f30*/  LOP3.LUT R7, R9, 0xff, RZ, 0xc0, !PT ;  /* 0x000000ff09077812 */ /* 0x000fe400078ec0ff */
[--C-:B------:R-:W-:Y:S02]  /*4f40*/  SHF.R.U32.HI R107, RZ, 0x8, R9.reuse ;  /* 0x00000008ff6b7819 */ /* 0x100fe40000011609 */
[----:B------:R-:W-:Y:S02]  /*4f50*/  SHF.R.U32.HI R112, RZ, 0x10, R9 ;  /* 0x00000010ff707819 */ /* 0x000fe40000011609 */
[----:B------:R-:W-:Y:S02]  /*4f60*/  SHF.R.U32.HI R10, RZ, 0x18, R11 ;  /* 0x00000018ff0a7819 */ /* 0x000fe4000001160b */
[----:B------:R-:W-:Y:S01]  /*4f70*/  LOP3.LUT R9, R11, 0xff, RZ, 0xc0, !PT ;  /* 0x000000ff0b097812 */ /* 0x000fe200078ec0ff */
[----:B------:R-:W-:Y:S01]  /*4f80*/  IMAD.U32 R112, R112, 0x10000, RZ ;  /* 0x0001000070707824 */ /* 0x000fe200078e00ff */
[----:B------:R-:W-:-:S02]  /*4f90*/  SHF.R.U32.HI R113, RZ, 0x8, R5 ;  /* 0x00000008ff717819 */ /* 0x000fc40000011605 */
[----:B------:R-:W-:Y:S01]  /*4fa0*/  SHF.R.U32.HI R114, RZ, 0x10, R11 ;  /* 0x00000010ff727819 */ /* 0x000fe2000001160b */
[----:B------:R-:W-:Y:S01]  /*4fb0*/  IMAD.SHL.U32 R11, R106, 0x100, RZ ;  /* 0x000001006a0b7824 */ /* 0x000fe200078e00ff */
[----:B------:R-:W-:Y:S02]  /*4fc0*/  SHF.R.U32.HI R115, RZ, 0x18, R5 ;  /* 0x00000018ff737819 */ /* 0x000fe40000011605 */
[----:B------:R-:W-:Y:S01]  /*4fd0*/  LOP3.LUT R4, R5, 0xff, RZ, 0xc0, !PT ;  /* 0x000000ff05047812 */ /* 0x000fe200078ec0ff */
[----:B------:R-:W-:Y:S01]  /*4fe0*/  IMAD.U32 R114, R114, 0x10000, RZ ;  /* 0x0001000072727824 */ /* 0x000fe200078e00ff */
[----:B------:R-:W-:Y:S02]  /*4ff0*/  PRMT R10, R10, 0x654, R9 ;  /* 0x000006540a0a7816 */ /* 0x000fe40000000009 */
[----:B------:R-:W-:Y:S01]  /*5000*/  SHF.R.U32.HI R110, RZ, 0x10, R5 ;  /* 0x00000010ff6e7819 */ /* 0x000fe20000011605 */
[----:B------:R-:W-:Y:S01]  /*5010*/  IMAD.SHL.U32 R5, R113, 0x100, RZ ;  /* 0x0000010071057824 */ /* 0x000fe200078e00ff */
[----:B------:R-:W-:Y:S01]  /*5020*/  PRMT R8, R8, 0x654, R7 ;  /* 0x0000065408087816 */ /* 0x000fe20000000007 */
[----:B------:R-:W-:Y:S01]  /*5030*/  IMAD.SHL.U32 R7, R109, 0x100, RZ ;  /* 0x000001006d077824 */ /* 0x000fe200078e00ff */
[----:B------:R-:W-:-:S02]  /*5040*/  SHF.L.U32 R9, R107, 0x8, RZ ;  /* 0x000000086b097819 */ /* 0x000fc400000006ff */
[----:B------:R-:W-:Y:S02]  /*5050*/  PRMT R4, R115, 0x654, R4 ;  /* 0x0000065473047816 */ /* 0x000fe40000000004 */
[----:B------:R-:W-:Y:S02]  /*5060*/  PRMT R6, R111, 0x654, R6 ;  /* 0x000006546f067816 */ /* 0x000fe40000000006 */
[----:B------:R-:W-:Y:S02]  /*5070*/  LOP3.LUT R111, R10, 0xff00, R11, 0xf8, !PT ;  /* 0x0000ff000a6f7812 */ /* 0x000fe400078ef80b */
[----:B------:R-:W-:Y:S02]  /*5080*/  LOP3.LUT R109, R8, 0xff00, R9, 0xf8, !PT ;  /* 0x0000ff00086d7812 */ /* 0x000fe400078ef809 */
[----:B------:R-:W-:Y:S02]  /*5090*/  F2FP.F16.E4M3.UNPACK_B R107, R118.H1 ;  /* 0x00000076ff6b723e */ /* 0x000fe400030006ff */
[----:B--2---:R-:W-:-:S02]  /*50a0*/  F2FP.F16.E4M3.UNPACK_B R10, R32.H1 ;  /* 0x00000020ff0a723e */ /* 0x004fc400030006ff */
[----:B-1----:R-:W-:Y:S02]  /*50b0*/  F2FP.F16.E4M3.UNPACK_B R8, R28.H1 ;  /* 0x0000001cff08723e */ /* 0x002fe400030006ff */
[----:B------:R-:W-:Y:S01]  /*50c0*/  LOP3.LUT R4, R4, 0xff00, R5, 0xf8, !PT ;  /* 0x0000ff0004047812 */ /* 0x000fe200078ef805 */
[----:B------:R-:W-:Y:S01]  /*50d0*/  IMAD.U32 R5, R110, 0x10000, RZ ;  /* 0x000100006e057824 */ /* 0x000fe200078e00ff */
[----:B------:R-:W-:Y:S01]  /*50e0*/  F2FP.F16.E4M3.UNPACK_B R106, R117.H1 ;  /* 0x00000075ff6a723e */ /* 0x000fe200030006ff */
[----:B------:R-:W-:Y:S01]  /*50f0*/  HADD2.F32 R110, -RZ, R107.H0_H0 ;  /* 0x2000006bff6e7230 */ /* 0x000fe20000004100 */
[----:B------:R-:W-:Y:S01]  /*5100*/  LOP3.LUT R7, R6, 0xff00, R7, 0xf8, !PT ;  /* 0x0000ff0006077812 */ /* 0x000fe200078ef807 */
[----:B------:R-:W-:Y:S01]  /*5110*/  HADD2.F32 R11, -RZ, R10.H0_H0 ;  /* 0x2000000aff0b7230 */ /* 0x000fe20000004100 */
[----:B------:R-:W-:Y:S01]  /*5120*/  LOP3.LUT R6, R4, 0xff0000, R5, 0xf8, !PT ;  /* 0x00ff000004067812 */ /* 0x000fe200078ef805 */
[----:B------:R-:W-:Y:S01]  /*5130*/  HADD2.F32 R9, -RZ, R8.H0_H0 ;  /* 0x20000008ff097230 */ /* 0x000fe20000004100 */
[----:B------:R-:W-:Y:S01]  /*5140*/  F2FP.F16.E4M3.UNPACK_B R32, R32 ;  /* 0x00000020ff20723e */ /* 0x000fe200020006ff */
[----:B------:R-:W-:-:S02]  /*5150*/  IMAD.U32 R4, R108, 0x10000, RZ ;  /* 0x000100006c047824 */ /* 0x000fc400078e00ff */
[-C--:B------:R-:W-:Y:S01]  /*5160*/  FMUL.FTZ R116, R11, R110.reuse ;  /* 0x0000006e0b747220 */ /* 0x080fe20000410000 */
[----:B------:R-:W-:Y:S02]  /*5170*/  HADD2.F32 R108, -RZ, R106.H0_H0 ;  /* 0x2000006aff6c7230 */ /* 0x000fe40000004100 */
[----:B------:R-:W-:Y:S01]  /*5180*/  FMUL.FTZ R110, R9, R110 ;  /* 0x0000006e096e7220 */ /* 0x000fe20000410000 */
[----:B------:R-:W-:Y:S02]  /*5190*/  F2FP.F16.E4M3.UNPACK_B R28, R28 ;  /* 0x0000001cff1c723e */ /* 0x000fe400020006ff */
[----:B------:R-:W-:Y:S01]  /*51a0*/  LOP3.LUT R4, R7, 0xff0000, R4, 0xf8, !PT ;  /* 0x00ff000007047812 */ /* 0x000fe200078ef804 */
[-C--:B------:R-:W-:Y:S01]  /*51b0*/  FFMA.FTZ R113, R11, R108.reuse, R110 ;  /* 0x0000006c0b717223 */ /* 0x080fe2000001006e */
[----:B------:R-:W-:Y:S01]  /*51c0*/  FFMA.FTZ R116, R9, R108, -R116 ;  /* 0x0000006c09747223 */ /* 0x000fe20000010874 */
[----:B------:R-:W-:Y:S01]  /*51d0*/  HADD2.F32 R110, -RZ, R107.H1_H1 ;  /* 0x3000006bff6e7230 */ /* 0x000fe20000004100 */
[----:B------:R-:W-:Y:S01]  /*51e0*/  F2FP.F16.E4M3.UNPACK_B R107, R118 ;  /* 0x00000076ff6b723e */ /* 0x000fe200020006ff */
[----:B------:R-:W-:Y:S01]  /*51f0*/  HADD2.F32 R11, -RZ, R10.H1_H1 ;  /* 0x3000000aff0b7230 */ /* 0x000fe20000004100 */
[----:B------:R-:W-:Y:S01]  /*5200*/  LOP3.LUT R7, R109, 0xff0000, R112, 0xf8, !PT ;  /* 0x00ff00006d077812 */ /* 0x000fe200078ef870 */
[----:B------:R-:W-:Y:S01]  /*5210*/  HADD2.F32 R9, -RZ, R8.H1_H1 ;  /* 0x30000008ff097230 */ /* 0x000fe20000004100 */
[----:B------:R-:W-:Y:S01]  /*5220*/  LOP3.LUT R5, R111, 0xff0000, R114, 0xf8, !PT ;  /* 0x00ff00006f057812 */ /* 0x000fe200078ef872 */
[----:B------:R-:W-:Y:S01]  /*5230*/  HADD2.F32 R108, -RZ, R106.H1_H1 ;  /* 0x3000006aff6c7230 */ /* 0x000fe20000004100 */
[----:B------:R-:W-:Y:S01]  /*5240*/  F2FP.F16.E4M3.UNPACK_B R106, R117 ;  /* 0x00000075ff6a723e */ /* 0x000fe200020006ff */
[----:B------:R-:W-:Y:S01]  /*5250*/  FMUL.FTZ R112, R11, R110 ;  /* 0x0000006e0b707220 */ /* 0x000fe20000410000 */
[----:B------:R-:W-:-:S02]  /*5260*/  HADD2.F32 R109, -RZ, R107.H0_H0 ;  /* 0x2000006bff6d7230 */ /* 0x000fc40000004100 */
        /* <DEDUP_REMOVED lines=26> */
[----:B------:R-:W-:Y:S02]  /*5410*/  HADD2.F32 R107, -RZ, R106.H1_H1 ;  /* 0x3000006aff6b7230 */ /* 0x000fe40000004100 */
[-C--:B------:R-:W-:Y:S01]  /*5420*/  FMUL.FTZ R106, R11, R108.reuse ;  /* 0x0000006c0b6a7220 */ /* 0x080fe20000410000 */
[----:B------:R-:W-:Y:S02]  /*5430*/  HADD2.F32 R32, -RZ, R28.H0_H0 ;  /* 0x2000001cff207230 */ /* 0x000fe40000004100 */
[----:B------:R-:W-:Y:S01]  /*5440*/  FMUL.FTZ R118, R9, R108 ;  /* 0x0000006c09767220 */ /* 0x000fe20000410000 */
[----:B------:R-:W-:Y:S01]  /*5450*/  HADD2.F32 R10, -RZ, R10.H1_H1 ;  /* 0x3000000aff0a7230 */ /* 0x000fe20000004100 */
[----:B------:R-:W-:Y:S01]  /*5460*/  F2FP.F16.E4M3.UNPACK_B R30, R30 ;  /* 0x0000001eff1e723e */ /* 0x000fe200020006ff */
[----:B------:R-:W-:-:S02]  /*5470*/  HADD2.F32 R8, -RZ, R8.H1_H1 ;  /* 0x30000008ff087230 */ /* 0x000fc40000004100 */
[----:B------:R-:W-:Y:S01]  /*5480*/  FFMA.FTZ R108, R9, R32, -R106 ;  /* 0x00000020096c7223 */ /* 0x000fe2000001086a */
[----:B------:R-:W-:Y:S02]  /*5490*/  HADD2.F32 R9, -RZ, R28.H1_H1 ;  /* 0x3000001cff097230 */ /* 0x000fe40000004100 */
[-C--:B------:R-:W-:Y:S01]  /*54a0*/  FMUL.FTZ R117, R10, R107.reuse ;  /* 0x0000006b0a757220 */ /* 0x080fe20000410000 */
[----:B------:R-:W-:Y:S01]  /*54b0*/  F2FP.F16.E4M3.UNPACK_B R34, R34 ;  /* 0x00000022ff22723e */ /* 0x000fe200020006ff */
[C---:B------:R-:W-:Y:S01]  /*54c0*/  FMUL.FTZ R107, R8.reuse, R107 ;  /* 0x0000006b086b7220 */ /* 0x040fe20000410000 */
[----:B------:R-:W-:Y:S01]  /*54d0*/  FFMA.FTZ R118, R11, R32, R118 ;  /* 0x000000200b767223 */ /* 0x000fe20000010076 */
[-C--:B------:R-:W-:Y:S01]  /*54e0*/  FFMA.FTZ R119, R8, R9.reuse, -R117 ;  /* 0x0000000908777223 */ /* 0x080fe20000010875 */
[--C-:B------:R-:W-:Y:S02]  /*54f0*/  HADD2.F32 R11, -RZ, R105.reuse.H0_H0 ;  /* 0x20000069ff0b7230 */ /* 0x100fe40000004100 */
[----:B------:R-:W-:Y:S01]  /*5500*/  FFMA.FTZ R121, R10, R9, R107 ;  /* 0x000000090a797223 */ /* 0x000fe2000001006b */
[----:B------:R-:W-:Y:S01]  /*5510*/  F2FP.F16.E4M3.UNPACK_B R103, R103 ;  /* 0x00000067ff67723e */ /* 0x000fe200020006ff */
[----:B------:R-:W-:Y:S01]  /*5520*/  HADD2.F32 R8, -RZ, R30.H0_H0 ;  /* 0x2000001eff087230 */ /* 0x000fe20000004100 */
[----:B------:R-:W-:Y:S01]  /*5530*/  F2FP.SATFINITE.E4M3.F32.PACK_AB_MERGE_C R119, R119, R108, RZ ;  /* 0x0000006c7777723e */ /* 0x000fe200048070ff */
[----:B------:R-:W-:Y:S01]  /*5540*/  HADD2.F32 R9, -RZ, R34.H0_H0 ;  /* 0x20000022ff097230 */ /* 0x000fe20000004100 */
[----:B------:R-:W-:Y:S01]  /*5550*/  F2FP.SATFINITE.E4M3.F32.PACK_AB_MERGE_C R32, R114, R113, RZ ;  /* 0x000000717220723e */ /* 0x000fe200048070ff */
[----:B------:R-:W-:-:S02]  /*5560*/  HADD2.F32 R105, -RZ, R105.H1_H1 ;  /* 0x30000069ff697230 */ /* 0x000fc40000004100 */
[-C--:B------:R-:W-:Y:S01]  /*5570*/  FMUL.FTZ R28, R8, R11.reuse ;  /* 0x0000000b081c7220 */ /* 0x080fe20000410000 */
[----:B------:R-:W-:Y:S02]  /*5580*/  HADD2.F32 R34, -RZ, R34.H1_H1 ;  /* 0x30000022ff227230 */ /* 0x000fe40000004100 */
[C---:B------:R-:W-:Y:S01]  /*5590*/  FMUL.FTZ R107, R9.reuse, R11 ;  /* 0x0000000b096b7220 */ /* 0x040fe20000410000 */
[----:B------:R-:W-:Y:S01]  /*55a0*/  HADD2.F32 R30, -RZ, R30.H1_H1 ;  /* 0x3000001eff1e7230 */ /* 0x000fe20000004100 */
[----:B------:R-:W-:Y:S01]  /*55b0*/  F2FP.SATFINITE.E4M3.F32.PACK_AB_MERGE_C R32, R112, R111, R32 ;  /* 0x0000006f7020723e */ /* 0x000fe20004807020 */
[--C-:B------:R-:W-:Y:S02]  /*55c0*/  HADD2.F32 R10, -RZ, R103.reuse.H0_H0 ;  /* 0x20000067ff0a7230 */ /* 0x100fe40000004100 */
[-C--:B------:R-:W-:Y:S01]  /*55d0*/  FMUL.FTZ R11, R34, R105.reuse ;  /* 0x00000069220b7220 */ /* 0x080fe20000410000 */
[----:B------:R-:W-:Y:S02]  /*55e0*/  HADD2.F32 R103, -RZ, R103.H1_H1 ;  /* 0x30000067ff677230 */ /* 0x000fe40000004100 */
[----:B------:R-:W-:Y:S01]  /*55f0*/  FMUL.FTZ R105, R30, R105 ;  /* 0x000000691e697220 */ /* 0x000fe20000410000 */
[-C--:B------:R-:W-:Y:S01]  /*5600*/  FFMA.FTZ R107, R8, R10.reuse, -R107 ;  /* 0x0000000a086b7223 */ /* 0x080fe2000001086b */
[----:B------:R-:W-:-:S02]  /*5610*/  FFMA.FTZ R106, R9, R10, R28 ;  /* 0x0000000a096a7223 */ /* 0x000fc4000001001c */
[----:B------:R-:W-:Y:S01]  /*5620*/  FFMA.FTZ R117, R34, R103, R105 ;  /* 0x0000006722757223 */ /* 0x000fe20000010069 */
[----:B------:R-:W-:Y:S01]  /*5630*/  F2FP.F16.E4M3.UNPACK_B R10, R33 ;  /* 0x00000021ff0a723e */ /* 0x000fe200020006ff */
[----:B------:R-:W-:Y:S01]  /*5640*/  FFMA.FTZ R30, R30, R103, -R11 ;  /* 0x000000671e1e7223 */ /* 0x000fe2000001080b */
[----:B------:R-:W-:Y:S02]  /*5650*/  F2FP.F16.E4M3.UNPACK_B R105, R7 ;  /* 0x00000007ff69723e */ /* 0x000fe400020006ff */
[----:B------:R-:W-:Y:S01]  /*5660*/  F2FP.SATFINITE.E4M3.F32.PACK_AB_MERGE_C R34, R121, R118, RZ ;  /* 0x000000767922723e */ /* 0x000fe200048070ff */
[--C-:B------:R-:W-:Y:S01]  /*5670*/  HADD2.F32 R11, -RZ, R10.reuse.H0_H0 ;  /* 0x2000000aff0b7230 */ /* 0x100fe20000004100 */
[----:B------:R-:W-:Y:S01]  /*5680*/  F2FP.F16.E4M3.UNPACK_B R8, R29 ;  /* 0x0000001dff08723e */ /* 0x000fe200020006ff */
[----:B------:R-:W-:Y:S01]  /*5690*/  HADD2.F32 R108, -RZ, R105.H0_H0 ;  /* 0x20000069ff6c7230 */ /* 0x000fe20000004100 */
[----:B------:R-:W-:Y:S01]  /*56a0*/  F2FP.F16.E4M3.UNPACK_B R103, R6 ;  /* 0x00000006ff67723e */ /* 0x000fe200020006ff */
[----:B------:R-:W-:Y:S01]  /*56b0*/  HADD2.F32 R10, -RZ, R10.H1_H1 ;  /* 0x3000000aff0a7230 */ /* 0x000fe20000004100 */
[----:B------:R-:W-:Y:S01]  /*56c0*/  F2FP.SATFINITE.E4M3.F32.PACK_AB_MERGE_C R28, R115, R116, RZ ;  /* 0x00000074731c723e */ /* 0x000fe200048070ff */
[----:B------:R-:W-:Y:S01]  /*56d0*/  HADD2.F32 R9, -RZ, R8.H0_H0 ;  /* 0x20000008ff097230 */ /* 0x000fe20000004100 */
[----:B------:R-:W-:Y:S01]  /*56e0*/  F2FP.SATFINITE.E4M3.F32.PACK_AB_MERGE_C R34, R117, R106, R34 ;  /* 0x0000006a7522723e */ /* 0x000fe20004807022 */
[----:B------:R-:W-:Y:S01]  /*56f0*/  HADD2.F32 R106, -RZ, R103.H0_H0 ;  /* 0x20000067ff6a7230 */ /* 0x000fe20000004100 */
[----:B------:R-:W-:Y:S01]  /*5700*/  F2FP.SATFINITE.E4M3.F32.PACK_AB_MERGE_C R28, R110, R109, R28 ;  /* 0x0000006d6e1c723e */ /* 0x000fe2000480701c */
[----:B------:R-:W-:Y:S01]  /*5710*/  FMUL.FTZ R110, R11, R108 ;  /* 0x0000006c0b6e7220 */ /* 0x000fe20000410000 */
[----:B------:R-:W-:-:S02]  /*5720*/  HADD2.F32 R105, -RZ, R105.H1_H1 ;  /* 0x30000069ff697230 */ /* 0x000fc40000004100 */
[C---:B------:R-:W-:Y:S01]  /*5730*/  FMUL.FTZ R108, R9.reuse, R108 ;  /* 0x0000006c096c7220 */ /* 0x040fe20000410000 */
[----:B------:R-:W-:Y:S02]  /*5740*/  HADD2.F32 R8, -RZ, R8.H1_H1 ;  /* 0x30000008ff087230 */ /* 0x000fe40000004100 */
[----:B------:R-:W-:Y:S01]  /*5750*/  FFMA.FTZ R110, R9, R106, -R110 ;  /* 0x0000006a096e7223 */ /* 0x000fe2000001086e */
[----:B------:R-:W-:Y:S02]  /*5760*/  HADD2.F32 R103, -RZ, R103.H1_H1 ;  /* 0x30000067ff677230 */ /* 0x000fe40000004100 */
[----:B------:R-:W-:Y:S01]  /*5770*/  FMUL.FTZ R9, R10, R105 ;  /* 0x000000690a097220 */ /* 0x000fe20000410000 */
[----:B------:R-:W-:Y:S01]  /*5780*/  F2FP.F16.E4M3.UNPACK_B R29, R29.H1 ;  /* 0x0000001dff1d723e */ /* 0x000fe200030006ff */
[C---:B------:R-:W-:Y:S01]  /*5790*/  FMUL.FTZ R105, R8.reuse, R105 ;  /* 0x0000006908697220 */ /* 0x040fe20000410000 */
[----:B------:R-:W-:Y:S01]  /*57a0*/  F2FP.F16.E4M3.UNPACK_B R33, R33.H1 ;  /* 0x00000021ff21723e */ /* 0x000fe200030006ff */
[----:B------:R-:W-:Y:S01]  /*57b0*/  FFMA.FTZ R109, R8, R103, -R9 ;  /* 0x00000067086d7223 */ /* 0x000fe20000010809 */
[----:B------:R-:W-:Y:S01]  /*57c0*/  F2FP.F16.E4M3.UNPACK_B R9, R7.H1 ;  /* 0x00000007ff09723e */ /* 0x000fe200030006ff */
[----:B------:R-:W-:Y:S01]  /*57d0*/  FFMA.FTZ R111, R10, R103, R105 ;  /* 0x000000670a6f7223 */ /* 0x000fe20000010069 */
[----:B------:R-:W-:Y:S01]  /*57e0*/  F2FP.F16.E4M3.UNPACK_B R6, R6.H1 ;  /* 0x00000006ff06723e */ /* 0x000fe200030006ff */
[----:B------:R-:W-:-:S02]  /*57f0*/  HADD2.F32 R7, -RZ, R29.H0_H0 ;  /* 0x2000001dff077230 */ /* 0x000fc40000004100 */
[----:B------:R-:W-:Y:S01]  /*5800*/  FFMA.FTZ R108, R11, R106, R108 ;  /* 0x0000006a0b6c7223 */ /* 0x000fe2000001006c */
[----:B------:R-:W-:Y:S01]  /*5810*/  HADD2.F32 R8, -RZ, R33.H0_H0 ;  /* 0x20000021ff087230 */ /* 0x000fe20000004100 */
[-C--:B------:R-:W-:Y:S01]  /*5820*/  F2FP.F16.E4M3.UNPACK_B R105, R5.reuse.H1 ;  /* 0x00000005ff69723e */ /* 0x080fe200030006ff */
[--C-:B------:R-:W-:Y:S01]  /*5830*/  HADD2.F32 R10, -RZ, R9.reuse.H0_H0 ;  /* 0x20000009ff0a7230 */ /* 0x100fe20000004100 */
[----:B------:R-:W-:Y:S01]  /*5840*/  F2FP.F16.E4M3.UNPACK_B R103, R5 ;  /* 0x00000005ff67723e */ /* 0x000fe200020006ff */
[----:B------:R-:W-:Y:S01]  /*5850*/  HADD2.F32 R106, -RZ, R9.H1_H1 ;  /* 0x30000009ff6a7230 */ /* 0x000fe20000004100 */
[----:B------:R-:W-:Y:S01]  /*5860*/  F2FP.SATFINITE.E4M3.F32.PACK_AB_MERGE_C R30, R30, R107, R119 ;  /* 0x0000006b1e1e723e */ /* 0x000fe20004807077 */
[----:B------:R-:W-:Y:S02]  /*5870*/  HADD2.F32 R33, -RZ, R33.H1_H1 ;  /* 0x30000021ff217230 */ /* 0x000fe40000004100 */
[----:B------:R-:W-:Y:S01]  /*5880*/  FMUL.FTZ R112, R8, R10 ;  /* 0x0000000a08707220 */ /* 0x000fe20000410000 */
[----:B------:R-:W-:-:S02]  /*5890*/  HADD2.F32 R9, -RZ, R6.H0_H0 ;  /* 0x20000006ff097230 */ /* 0x000fc40000004100 */
[----:B------:R-:W-:Y:S01]  /*58a0*/  FMUL.FTZ R11, R7, R10 ;  /* 0x0000000a070b7220 */ /* 0x000fe20000410000 */
[----:B------:R-:W-:Y:S01]  /*58b0*/  HADD2.F32 R29, -RZ, R29.H1_H1 ;  /* 0x3000001dff1d7230 */ /* 0x000fe20000004100 */
[----:B------:R-:W-:Y:S01]  /*58c0*/  F2FP.F16.E4M3.UNPACK_B R5, R4 ;  /* 0x00000004ff05723e */ /* 0x000fe200020006ff */
[----:B------:R-:W-:Y:S02]  /*58d0*/  HADD2.F32 R10, -RZ, R6.H1_H1 ;  /* 0x30000006ff0a7230 */ /* 0x000fe40000004100 */
[----:B------:R-:W-:Y:S01]  /*58e0*/  FMUL.FTZ R6, R33, R106 ;  /* 0x0000006a21067220 */ /* 0x000fe20000410000 */
[-C--:B------:R-:W-:Y:S01]  /*58f0*/  FFMA.FTZ R112, R7, R9.reuse, -R112 ;  /* 0x0000000907707223 */ /* 0x080fe20000010870 */
[----:B------:R-:W-:Y:S01]  /*5900*/  FFMA.FTZ R113, R8, R9, R11 ;  /* 0x0000000908717223 */ /* 0x000fe2000001000b */
[-C--:B------:R-:W-:Y:S01]  /*5910*/  F2FP.F16.E4M3.UNPACK_B R9, R35.reuse ;  /* 0x00000023ff09723e */ /* 0x080fe200020006ff */
[C---:B------:R-:W-:Y:S01]  /*5920*/  FFMA.FTZ R115, R29.reuse, R10, -R6 ;  /* 0x0000000a1d737223 */ /* 0x040fe20000010806 */
[----:B------:R-:W-:Y:S01]  /*5930*/  F2FP.F16.E4M3.UNPACK_B R35, R35.H1 ;  /* 0x00000023ff23723e */ /* 0x000fe200030006ff */
[----:B------:R-:W-:Y:S01]  /*5940*/  FMUL.FTZ R106, R29, R106 ;  /* 0x0000006a1d6a7220 */ /* 0x000fe20000410000 */
[-C--:B------:R-:W-:Y:S01]  /*5950*/  F2FP.F16.E4M3.UNPACK_B R6, R31.reuse ;  /* 0x0000001fff06723e */ /* 0x080fe200020006ff */
[----:B------:R-:W-:Y:S01]  /*5960*/  HADD2.F32 R107, -RZ, R105.H0_H0 ;  /* 0x20000069ff6b7230 */ /* 0x000fe20000004100 */
[----:B------:R-:W-:Y:S01]  /*5970*/  F2FP.F16.E4M3.UNPACK_B R31, R31.H1 ;  /* 0x0000001fff1f723e */ /* 0x000fe200030006ff */
[----:B------:R-:W-:Y:S01]  /*5980*/  FFMA.FTZ R114, R33, R10, R106 ;  /* 0x0000000a21727223 */ /* 0x000fe2000001006a */
[----:B------:R-:W-:Y:S01]  /*5990*/  F2FP.F16.E4M3.UNPACK_B R11, R4.H1 ;  /* 0x00000004ff0b723e */ /* 0x000fe200030006ff */
[----:B------:R-:W-:Y:S01]  /*59a0*/  HADD2.F32 R4, -RZ, R35.H0_H0 ;  /* 0x20000023ff047230 */ /* 0x000fe20000004100 */
[----:B------:R-:W-:Y:S01]  /*59b0*/  F2FP.SATFINITE.E4M3.F32.PACK_AB_MERGE_C R112, R115, R112, RZ ;  /* 0x000000707370723e */ /* 0x000fe200048070ff */
[----:B------:R-:W-:Y:S01]  /*59c0*/  HADD2.F32 R8, -RZ, R31.H0_H0 ;  /* 0x2000001fff087230 */ /* 0x000fe20000004100 */
[----:B------:R-:W-:Y:S01]  /*59d0*/  F2FP.SATFINITE.E4M3.F32.PACK_AB_MERGE_C R113, R114, R113, RZ ;  /* 0x000000717271723e */ /* 0x000fe200048070ff */
[----:B------:R-:W-:-:S02]  /*59e0*/  HADD2.F32 R33, -RZ, R11.H0_H0 ;  /* 0x2000000bff217230 */ /* 0x000fc40000004100 */
[-C--:B------:R-:W-:Y:S01]  /*59f0*/  FMUL.FTZ R119, R4, R107.reuse ;  /* 0x0000006b04777220 */ /* 0x080fe20000410000 */
[----:B------:R-:W-:Y:S02]  /*5a00*/  HADD2.F32 R7, -RZ, R6.H0_H0 ;  /* 0x20000006ff077230 */ /* 0x000fe40000004100 */
[C---:B------:R-:W-:Y:S01]  /*5a10*/  FMUL.FTZ R107, R8.reuse, R107 ;  /* 0x0000006b086b7220 */ /* 0x040fe20000410000 */
[----:B------:R-:W-:Y:S02]  /*5a20*/  HADD2.F32 R106, -RZ, R103.H0_H0 ;  /* 0x20000067ff6a7230 */ /* 0x000fe40000004100 */
[-C--:B------:R-:W-:Y:S01]  /*5a30*/  FFMA.FTZ R119, R8, R33.reuse, -R119 ;  /* 0x0000002108777223 */ /* 0x080fe20000010877 */
[----:B------:R-:W-:Y:S02]  /*5a40*/  HADD2.F32 R10, -RZ, R9.H0_H0 ;  /* 0x20000009ff0a7230 */ /* 0x000fe40000004100 */
[----:B------:R-:W-:Y:S01]  /*5a50*/  FFMA.FTZ R107, R4, R33, R107 ;  /* 0x00000021046b7223 */ /* 0x000fe2000001006b */
[----:B------:R-:W-:-:S02]  /*5a60*/  HADD2.F32 R29, -RZ, R5.H0_H0 ;  /* 0x20000005ff1d7230 */ /* 0x000fc40000004100 */
[CC--:B------:R-:W-:Y:S01]  /*5a70*/  FMUL.FTZ R117, R7.reuse, R106.reuse ;  /* 0x0000006a07757220 */ /* 0x0c0fe20000410000 */
[----:B------:R-:W-:Y:S02]  /*5a80*/  HADD2.F32 R35, -RZ, R35.H1_H1 ;  /* 0x30000023ff237230 */ /* 0x000fe40000004100 */
[C---:B------:R-:W-:Y:S01]  /*5a90*/  FMUL.FTZ R116, R10.reuse, R106 ;  /* 0x0000006a0a747220 */ /* 0x040fe20000410000 */
[----:B------:R-:W-:Y:S02]  /*5aa0*/  HADD2.F32 R8, -RZ, R105.H1_H1 ;  /* 0x30000069ff087230 */ /* 0x000fe40000004100 */
[-C--:B------:R-:W-:Y:S01]  /*5ab0*/  FFMA.FTZ R117, R10, R29.reuse, R117 ;  /* 0x0000001d0a757223 */ /* 0x080fe20000010075 */
[----:B------:R-:W-:Y:S02]  /*5ac0*/  HADD2.F32 R31, -RZ, R31.H1_H1 ;  /* 0x3000001fff1f7230 */ /* 0x000fe40000004100 */
[----:B------:R-:W-:Y:S01]  /*5ad0*/  FFMA.FTZ R116, R7, R29, -R116 ;  /* 0x0000001d07747223 */ /* 0x000fe20000010874 */
[----:B------:R-:W-:-:S02]  /*5ae0*/  HADD2.F32 R6, -RZ, R6.H1_H1 ;  /* 0x30000006ff067230 */ /* 0x000fc40000004100 */
[-C--:B------:R-:W-:Y:S01]  /*5af0*/  FMUL.FTZ R10, R35, R8.reuse ;  /* 0x00000008230a7220 */ /* 0x080fe20000410000 */
[----:B------:R-:W-:Y:S02]  /*5b00*/  HADD2.F32 R9, -RZ, R9.H1_H1 ;  /* 0x30000009ff097230 */ /* 0x000fe40000004100 */
[----:B------:R-:W-:Y:S01]  /*5b10*/  FMUL.FTZ R106, R31, R8 ;  /* 0x000000081f6a7220 */ /* 0x000fe20000410000 */
[----:B------:R-:W-:Y:S01]  /*5b20*/  HADD2.F32 R103, -RZ, R103.H1_H1 ;  /* 0x30000067ff677230 */ /* 0x000fe20000004100 */
[----:B------:R-:W-:Y:S01]  /*5b30*/  F2FP.SATFINITE.E4M3.F32.PACK_AB_MERGE_C R29, R109, R110, R112 ;  /* 0x0000006e6d1d723e */ /* 0x000fe20004807070 */
[----:B------:R-:W-:Y:S01]  /*5b40*/  HADD2.F32 R4, -RZ, R11.H1_H1 ;  /* 0x3000000bff047230 */ /* 0x000fe20000004100 */
[----:B------:R-:W-:Y:S01]  /*5b50*/  F2FP.SATFINITE.E4M3.F32.PACK_AB_MERGE_C R33, R111, R108, R113 ;  /* 0x0000006c6f21723e */ /* 0x000fe20004807071 */
[----:B------:R-:W-:Y:S02]  /*5b60*/  HADD2.F32 R5, -RZ, R5.H1_H1 ;  /* 0x30000005ff057230 */ /* 0x000fe40000004100 */
[-C--:B------:R-:W-:Y:S01]  /*5b70*/  FMUL.FTZ R7, R9, R103.reuse ;  /* 0x0000006709077220 */ /* 0x080fe20000410000 */
[C---:B------:R-:W-:Y:S01]  /*5b80*/  FMUL.FTZ R8, R6.reuse, R103 ;  /* 0x0000006706087220 */ /* 0x040fe20000410000 */
[-C--:B------:R-:W-:Y:S01]  /*5b90*/  FFMA.FTZ R10, R31, R4.reuse, -R10 ;  /* 0x000000041f0a7223 */ /* 0x080fe2000001080a */
[----:B------:R-:W-:Y:S01]  /*5ba0*/  FFMA.FTZ R106, R35, R4, R106 ;  /* 0x00000004236a7223 */ /* 0x000fe2000001006a */
[-C--:B------:R-:W-:Y:S01]  /*5bb0*/  FFMA.FTZ R7, R6, R5.reuse, -R7 ;  /* 0x0000000506077223 */ /* 0x080fe20000010807 */
[----:B------:R-:W-:-:S02]  /*5bc0*/  FFMA.FTZ R8, R9, R5, R8 ;  /* 0x0000000509087223 */ /* 0x000fc40000010008 */
[----:B------:R-:W-:Y:S02]  /*5bd0*/  F2FP.SATFINITE.E4M3.F32.PACK_AB_MERGE_C R10, R10, R119, RZ ;  /* 0x000000770a0a723e */ /* 0x000fe400048070ff */
[----:B------:R-:W-:Y:S02]  /*5be0*/  F2FP.SATFINITE.E4M3.F32.PACK_AB_MERGE_C R106, R106, R107, RZ ;  /* 0x0000006b6a6a723e */ /* 0x000fe400048070ff */
[----:B------:R-:W-:Y:S02]  /*5bf0*/  F2FP.SATFINITE.E4M3.F32.PACK_AB_MERGE_C R31, R7, R116, R10 ;  /* 0x00000074071f723e */ /* 0x000fe4000480700a */
[----:B------:R-:W-:-:S07]  /*5c00*/  F2FP.SATFINITE.E4M3.F32.PACK_AB_MERGE_C R35, R8, R117, R106 ;  /* 0x000000750823723e */ /* 0x000fce000480706a */
.L_x_1396:
[----:B------:R-:W-:Y:S05]  /*5c10*/  BSYNC B2 ;  /* 0x0000000000027941 */ /* 0x000fea0003800000 */
.L_x_1395:
[----:B------:R-:W-:Y:S02]  /*5c20*/  ISETP.GE.AND P5, PT, R101, R98, PT ;  /* 0x000000626500720c */ /* 0x000fe40003fa6270 */
[----:B------:R-:W-:-:S11]  /*5c30*/  P2R R5, PR, RZ, 0x1 ;  /* 0x00000001ff057803 */ /* 0x000fd60000000000 */
[--C-:B------:R-:W-:Y:S02]  /*5c40*/  @!P5 SHF.R.S32.HI R4, RZ, 0x1f, R101.reuse ;  /* 0x0000001fff04d819 */ /* 0x100fe40000011465 */
[----:B------:R-:W-:-:S04]  /*5c50*/  @!P5 IADD3 R7, P0, P6, R44, R90, R101 ;  /* 0x0000005a2c07d210 */ /* 0x000fc80007e1e065 */
[----:B------:R-:W-:Y:S02]  /*5c60*/  @!P5 IADD3.X R104, R85, R104, R4, P0, P6 ;  /* 0x000000685568d210 */ /* 0x000fe400007ec404 */
[----:B------:R-:W-:Y:S02]  /*5c70*/  IADD3 R4, P6, R99, R50, RZ ;  /* 0x0000003263047210 */ /* 0x000fe40007fde0ff */
[----:B------:R-:W-:-:S03]  /*5c80*/  ISETP.NE.AND P0, PT, R5, RZ, PT ;  /* 0x000000ff0500720c */ /* 0x000fc60003f05270 */
[----:B------:R-:W-:Y:S01]  /*5c90*/  IMAD.X R5, R102, 0x1, R51, P6 ;  /* 0x0000000166057824 */ /* 0x000fe200030e0633 */
[----:B------:R-:W-:-:S04]  /*5ca0*/  @!P5 IADD3 R6, P6, R7, R50, RZ ;  /* 0x000000320706d210 */ /* 0x000fc80007fde0ff */
[----:B-1----:R1:W-:Y:S01]  /*5cb0*/  STG.E.128 desc[UR46][R4.64], R28 ;  /* 0x0000001c04007986 */ /* 0x0023e2000c101d2e */
[----:B------:R-:W-:-:S05]  /*5cc0*/  @!P5 IMAD.X R7, R104, 0x1, R51, P6 ;  /* 0x000000016807d824 */ /* 0x000fca00030e0633 */
[----:B--2---:R1:W-:Y:S03]  /*5cd0*/  @!P5 STG.E.128 desc[UR46][R6.64], R32 ;  /* 0x000000200600d986 */ /* 0x0043e6000c101d2e */
.L_x_1394:
[----:B------:R-:W-:Y:S05]  /*5ce0*/  BSYNC B1 ;  /* 0x0000000000017941 */ /* 0x000fea0003800000 */
.L_x_1393:
[C---:B------:R-:W-:Y:S01]  /*5cf0*/  ISETP.GE.OR P5, PT, R218.reuse, R84, P1 ;  /* 0x00000054da00720c */ /* 0x040fe20000fa6670 */
[-C--:B-12---:R-:W-:Y:S02]  /*5d00*/  IMAD R4, R65, R52.reuse, RZ ;  /* 0x0000003441047224 */ /* 0x086fe400078e02ff */
[----:B------:R-:W-:-:S04]  /*5d10*/  IMAD.WIDE.U32 R88, R218, R52, R88 ;  /* 0x00000034da587225 */ /* 0x000fc800078e0058 */
[----:B------:R-:W-:-:S06]  /*5d20*/  IMAD R53, R218, R53, R4 ;  /* 0x00000035da357224 */ /* 0x000fcc00078e0204 */
[----:B------:R-:W-:Y:S05]  /*5d30*/  @P5 BRA `(.L_x_1383) ;  /* 0x0000001000605947 */ /* 0x000fea0003800000 */
[----:B------:R-:W-:Y:S01]  /*5d40*/  SEL R100, R63, R100, !P0 ;  /* 0x000000643f647207 */ /* 0x000fe20004000000 */
[----:B------:R-:W-:Y:S01]  /*5d50*/  IMAD.IADD R30, R89, 0x1, R53 ;  /* 0x00000001591e7824 */ /* 0x000fe200078e0235 */
[----:B------:R-:W-:Y:S01]  /*5d60*/  IADD3 R29, P5, P6, R44, R88, R61 ;  /* 0x000000582c1d7210 */ /* 0x000fe20007ebe03d */
[----:B------:R-:W-:Y:S01]  /*5d70*/  BSSY B1, `(.L_x_1397) ;  /* 0x00000f0000017945 */ /* 0x000fe20003800000 */
[----:B------:R-:W-:Y:S02]  /*5d80*/  SHF.R.S32.HI R5, RZ, 0x1f, R100 ;  /* 0x0000001fff057819 */ /* 0x000fe40000011464 */
[----:B------:R-:W-:Y:S02]  /*5d90*/  IADD3.X R4, R85, R30, R0, P5, P6 ;  /* 0x0000001e55047210 */ /* 0x000fe40002fec400 */
[----:B------:R-:W-:Y:S02]  /*5da0*/  LEA.HI R5, R5, R100, RZ, 0x5 ;  /* 0x0000006405057211 */ /* 0x000fe400078f28ff */
[----:B------:R-:W-:-:S02]  /*5db0*/  IADD3 R28, P5, R29, R50, RZ ;  /* 0x000000321d1c7210 */ /* 0x000fc40007fbe0ff */
[----:B------:R-:W-:Y:S02]  /*5dc0*/  LEA.HI.SX32 R5, R5, R54, 0x1b ;  /* 0x0000003605057211 */ /* 0x000fe400078fdaff */
[----:B------:R-:W-:Y:S02]  /*5dd0*/  IADD3.X R29, R4, R51, RZ, P5, !PT ;  /* 0x00000033041d7210 */ /* 0x000fe40002ffe4ff */
[----:B------:R-:W-:Y:S01]  /*5de0*/  SHF.R.S32.HI R4, RZ, 0x1f, R5 ;  /* 0x0000001fff047819 */ /* 0x000fe20000011405 */
[----:B------:R-:W-:-:S03]  /*5df0*/  IMAD.SHL.U32 R31, R5, 0x10, RZ ;  /* 0x00000010051f7824 */ /* 0x000fc600078e00ff */
[----:B------:R-:W-:Y:S02]  /*5e00*/  LEA.HI R4, R4, R5, RZ, 0x3 ;  /* 0x0000000504047211 */ /* 0x000fe400078f18ff */
[----:B------:R-:W-:-:S03]  /*5e10*/  LOP3.LUT R5, R206, 0x70, R31, 0xf8, !PT ;  /* 0x00000070ce057812 */ /* 0x000fc600078ef81f */
[----:B------:R-:W-:Y:S01]  /*5e20*/  IMAD.SHL.U32 R4, R4, 0x400, RZ ;  /* 0x0000040004047824 */ /* 0x000fe200078e00ff */
[----:B------:R-:W-:-:S04]  /*5e30*/  LOP3.LUT R5, R5, R234, RZ, 0x3c, !PT ;  /* 0x000000ea05057212 */ /* 0x000fc800078e3cff */
[----:B------:R-:W-:-:S04]  /*5e40*/  LOP3.LUT R4, R4, 0xffffe000, RZ, 0xc0, !PT ;  /* 0xffffe00004047812 */ /* 0x000fc800078ec0ff */
[----:B------:R-:W-:Y:S01]  /*5e50*/  IADD3 R7, R5, R4, R210 ;  /* 0x0000000405077210 */ /* 0x000fe20007ffe0d2 */
[----:B------:R-:W-:-:S04]  /*5e60*/  IMAD R5, R192, 0x4000, R79 ;  /* 0x00004000c0057824 */ /* 0x000fc800078e024f */
        /* <DEDUP_REMOVED lines=8> */
[--C-:B------:R-:W-:Y:S01]  /*5ef0*/  SHF.R.U32.HI R102, RZ, 0x10, R13.reuse ;  /* 0x00000010ff667819 */ /* 0x100fe2000001160d */
[----:B--2---:R-:W-:Y:S01]  /*5f00*/  IMAD.MOV.U32 R24, RZ, RZ, R8 ;  /* 0x000000ffff187224 */ /* 0x004fe200078e0008 */
[----:B------:R-:W-:Y:S01]  /*5f10*/  LOP3.LUT R14, R13, 0xff, RZ, 0xc0, !PT ;  /* 0x000000ff0d0e7812 */ /* 0x000fe200078ec0ff */
[----:B------:R-:W-:Y:S01]  /*5f20*/  IMAD.SHL.U32 R4, R101, 0x100, RZ ;  /* 0x0000010065047824 */ /* 0x000fe200078e00ff */
[----:B------:R-:W-:Y:S01]  /*5f30*/  SHF.R.U32.HI R13, RZ, 0x18, R13 ;  /* 0x00000018ff0d7819 */ /* 0x000fe2000001160d */
[----:B------:R-:W-:Y:S01]  /*5f40*/  IMAD.U32 R8, R102, 0x10000, RZ ;  /* 0x0001000066087824 */ /* 0x000fe200078e00ff */
[----:B------:R-:W-:Y:S02]  /*5f50*/  SHF.R.U32.HI R99, RZ, 0x8, R15 ;  /* 0x00000008ff637819 */ /* 0x000fe4000001160f */
[----:B------:R-:W-:-:S02]  /*5f60*/  PRMT R13, R13, 0x654, R14 ;  /* 0x000006540d0d7816 */ /* 0x000fc4000000000e */
[----:B------:R-:W-:Y:S02]  /*5f70*/  LOP3.LUT R26, R15, 0xff, RZ, 0xc0, !PT ;  /* 0x000000ff0f1a7812 */ /* 0x000fe400078ec0ff */
[----:B------:R-:W-:Y:S02]  /*5f80*/  SHF.R.U32.HI R53, RZ, 0x18, R15 ;  /* 0x00000018ff357819 */ /* 0x000fe4000001160f */
[----:B------:R-:W-:Y:S02]  /*5f90*/  SHF.R.U32.HI R33, RZ, 0x8, R27 ;  /* 0x00000008ff217819 */ /* 0x000fe4000001161b */
[----:B------:R-:W-:Y:S01]  /*5fa0*/  LOP3.LUT R13, R13, 0xff00, R4, 0xf8, !PT ;  /* 0x0000ff000d0d7812 */ /* 0x000fe200078ef804 */
[----:B------:R-:W-:Y:S01]  /*5fb0*/  IMAD.SHL.U32 R4, R99, 0x100, RZ ;  /* 0x0000010063047824 */ /* 0x000fe200078e00ff */
[--C-:B------:R-:W-:Y:S02]  /*5fc0*/  SHF.R.U32.HI R90, RZ, 0x10, R25.reuse ;  /* 0x00000010ff5a7819 */ /* 0x100fe40000011619 */
[----:B------:R-:W-:-:S02]  /*5fd0*/  SHF.R.U32.HI R34, RZ, 0x8, R25 ;  /* 0x00000008ff227819 */ /* 0x000fc40000011619 */
[----:B------:R-:W-:Y:S02]  /*5fe0*/  LOP3.LUT R32, R25, 0xff, RZ, 0xc0, !PT ;  /* 0x000000ff19207812 */ /* 0x000fe400078ec0ff */
[----:B------:R-:W-:Y:S02]  /*5ff0*/  SHF.R.U32.HI R35, RZ, 0x18, R25 ;  /* 0x00000018ff237819 */ /* 0x000fe40000011619 */
[----:B------:R-:W-:Y:S02]  /*6000*/  PRMT R25, R53, 0x654, R26 ;  /* 0x0000065435197816 */ /* 0x000fe4000000001a */
[----:B------:R-:W-:Y:S02]  /*6010*/  SHF.R.U32.HI R52, RZ, 0x10, R27 ;  /* 0x00000010ff347819 */ /* 0x000fe4000001161b */
[----:B------:R-:W-:Y:S01]  /*6020*/  LOP3.LUT R91, R27, 0xff0000ff, RZ, 0xc0, !PT ;  /* 0xff0000ff1b5b7812 */ /* 0x000fe200078ec0ff */
[----:B------:R-:W-:Y:S01]  /*6030*/  IMAD.MOV.U32 R27, RZ, RZ, R10 ;  /* 0x000000ffff1b7224 */ /* 0x000fe200078e000a */
[----:B------:R-:W-:Y:S01]  /*6040*/  SHF.R.U32.HI R100, RZ, 0x10, R15 ;  /* 0x00000010ff647819 */ /* 0x000fe2000001160f */
[----:B------:R-:W-:Y:S01]  /*6050*/  IMAD.SHL.U32 R10, R33, 0x100, RZ ;  /* 0x00000100210a7824 */ /* 0x000fe200078e00ff */
[----:B------:R-:W-:Y:S01]  /*6060*/  MOV R15, R6 ;  /* 0x00000006000f7202 */ /* 0x000fe20000000f00 */
[----:B------:R-:W-:Y:S01]  /*6070*/  IMAD.SHL.U32 R6, R34, 0x100, RZ ;  /* 0x0000010022067824 */ /* 0x000fe200078e00ff */
[----:B------:R-:W-:Y:S01]  /*6080*/  LOP3.LUT R33, R25, 0xff00, R4, 0xf8, !PT ;  /* 0x0000ff0019217812 */ /* 0x000fe200078ef804 */
[----:B------:R-:W-:Y:S01]  /*6090*/  IMAD.U32 R4, R100, 0x10000, RZ ;  /* 0x0001000064047824 */ /* 0x000fe200078e00ff */
[----:B------:R-:W-:-:S02]  /*60a0*/  PRMT R35, R35, 0x654, R32 ;  /* 0x0000065423237816 */ /* 0x000fc40000000020 */
        /* <DEDUP_REMOVED lines=10> */
[----:B------:R-:W-:Y:S01]  /*6150*/  LOP3.LUT R91, R91, 0xff00, R10, 0xf8, !PT ;  /* 0x0000ff005b5b7812 */ /* 0x000fe200078ef80a */
[----:B------:R-:W-:-:S02]  /*6160*/  HADD2.F32 R33, -RZ, R32.H0_H0 ;  /* 0x20000020ff217230 */ /* 0x000fc40000004100 */
[-C--:B------:R-:W-:Y:S01]  /*6170*/  FMUL.FTZ R99, R26, R35.reuse ;  /* 0x000000231a637220 */ /* 0x080fe20000410000 */
[----:B------:R-:W-:Y:S02]  /*6180*/  IMAD.U32 R10, R90, 0x10000, RZ ;  /* 0x000100005a0a7824 */ /* 0x000fe400078e00ff */
[C---:B------:R-:W-:Y:S01]  /*6190*/  FMUL.FTZ R35, R14.reuse, R35 ;  /* 0x000000230e237220 */ /* 0x040fe20000410000 */
[----:B------:R-:W-:Y:S01]  /*61a0*/  F2FP.F16.E4M3.UNPACK_B R97, R97 ;  /* 0x00000061ff61723e */ /* 0x000fe200020006ff */
[-C--:B------:R-:W-:Y:S01]  /*61b0*/  FFMA.FTZ R99, R14, R33.reuse, -R99 ;  /* 0x000000210e637223 */ /* 0x080fe20000010863 */
[----:B------:R-:W-:Y:S02]  /*61c0*/  HADD2.F32 R14, -RZ, R13.H1_H1 ;  /* 0x3000000dff0e7230 */ /* 0x000fe40000004100 */
[----:B------:R-:W-:Y:S01]  /*61d0*/  FFMA.FTZ R90, R26, R33, R35 ;  /* 0x000000211a5a7223 */ /* 0x000fe20000010023 */
[----:B------:R-:W-:Y:S01]  /*61e0*/  HADD2.F32 R35, -RZ, R34.H1_H1 ;  /* 0x30000022ff237230 */ /* 0x000fe20000004100 */
[----:B------:R-:W-:Y:S01]  /*61f0*/  F2FP.F16.E4M3.UNPACK_B R24, R24 ;  /* 0x00000018ff18723e */ /* 0x000fe200020006ff */
[----:B------:R-:W-:Y:S01]  /*6200*/  HADD2.F32 R26, -RZ, R25.H1_H1 ;  /* 0x30000019ff1a7230 */ /* 0x000fe20000004100 */
[----:B------:R-:W-:Y:S01]  /*6210*/  F2FP.F16.E4M3.UNPACK_B R12, R12 ;  /* 0x0000000cff0c723e */ /* 0x000fe200020006ff */
[----:B------:R-:W-:Y:S01]  /*6220*/  HADD2.F32 R33, -RZ, R32.H1_H1 ;  /* 0x30000020ff217230 */ /* 0x000fe20000004100 */
[----:B------:R-:W-:Y:S01]  /*6230*/  LOP3.LUT R10, R53, 0xff0000, R10, 0xf8, !PT ;  /* 0x00ff0000350a7812 */ /* 0x000fe200078ef80a */
[----:B------:R-:W-:Y:S01]  /*6240*/  HADD2.F32 R32, -RZ, R97.H0_H0 ;  /* 0x20000061ff207230 */ /* 0x000fe20000004100 */
[----:B------:R-:W-:Y:S01]  /*6250*/  SHF.L.U32 R6, R52, 0x10, RZ ;  /* 0x0000001034067819 */ /* 0x000fe200000006ff */
[----:B------:R-:W-:Y:S01]  /*6260*/  FMUL.FTZ R53, R26, R35 ;  /* 0x000000231a357220 */ /* 0x000fe20000410000 */
[----:B------:R-:W-:Y:S01]  /*6270*/  F2FP.F16.E4M3.UNPACK_B R95, R95 ;  /* 0x0000005fff5f723e */ /* 0x000fe200020006ff */
[----:B------:R-:W-:Y:S01]  /*6280*/  FMUL.FTZ R35, R14, R35 ;  /* 0x000000230e237220 */ /* 0x000fe20000410000 */
[----:B------:R-:W-:Y:S01]  /*6290*/  HADD2.F32 R25, -RZ, R24.H0_H0 ;  /* 0x20000018ff197230 */ /* 0x000fe20000004100 */
[----:B------:R-:W-:Y:S01]  /*62a0*/  LOP3.LUT R6, R91, 0xff0000, R6, 0xf8, !PT ;  /* 0x00ff00005b067812 */ /* 0x000fe200078ef806 */
[----:B------:R-:W-:-:S02]  /*62b0*/  HADD2.F32 R13, -RZ, R12.H0_H0 ;  /* 0x2000000cff0d7230 */ /* 0x000fc40000004100 */
[-C--:B------:R-:W-:Y:S01]  /*62c0*/  FFMA.FTZ R100, R14, R33.reuse, -R53 ;  /* 0x000000210e647223 */ /* 0x080fe20000010835 */
[----:B------:R-:W-:Y:S01]  /*62d0*/  FFMA.FTZ R91, R26, R33, R35 ;  /* 0x000000211a5b7223 */ /* 0x000fe20000010023 */
[----:B------:R-:W-:Y:S02]  /*62e0*/  HADD2.F32 R14, -RZ, R95.H0_H0 ;  /* 0x2000005fff0e7230 */ /* 0x000fe40000004100 */
[-C--:B------:R-:W-:Y:S01]  /*62f0*/  FMUL.FTZ R26, R25, R32.reuse ;  /* 0x00000020191a7220 */ /* 0x080fe20000410000 */
[----:B------:R-:W-:Y:S01]  /*6300*/  FMUL.FTZ R32, R13, R32 ;  /* 0x000000200d207220 */ /* 0x000fe20000410000 */
[----:B------:R-:W-:Y:S01]  /*6310*/  HADD2.F32 R97, -RZ, R97.H1_H1 ;  /* 0x30000061ff617230 */ /* 0x000fe20000004100 */
[----:B------:R-:W-:Y:S01]  /*6320*/  F2FP.SATFINITE.E4M3.F32.PACK_AB_MERGE_C R99, R100, R99, RZ ;  /* 0x000000636463723e */ /* 0x000fe200048070ff */
[----:B------:R-:W-:Y:S02]  /*6330*/  HADD2.F32 R24, -RZ, R24.H1_H1 ;  /* 0x30000018ff187230 */ /* 0x000fe40000004100 */
[----:B------:R-:W-:Y:S01]  /*6340*/  FFMA.FTZ R35, R25, R14, R32 ;  /* 0x0000000e19237223 */ /* 0x000fe20000010020 */
[----:B------:R-:W-:-:S02]  /*6350*/  HADD2.F32 R12, -RZ, R12.H1_H1 ;  /* 0x3000000cff0c7230 */ /* 0x000fc40000004100 */
        /* <DEDUP_REMOVED lines=21> */
[-C--:B------:R-:W-:Y:S01]  /*64b0*/  FFMA.FTZ R102, R13, R24.reuse, -R102 ;  /* 0x000000180d667223 */ /* 0x080fe20000010866 */
[----:B------:R-:W-:Y:S02]  /*64c0*/  HADD2.F32 R13, -RZ, R26.H1_H1 ;  /* 0x3000001aff0d7230 */ /* 0x000fe40000004100 */
[----:B------:R-:W-:Y:S01]  /*64d0*/  FMUL.FTZ R97, R14, R33 ;  /* 0x000000210e617220 */ /* 0x000fe20000410000 */
        /* <DEDUP_REMOVED lines=10> */
[----:B------:R-:W-:Y:S01]  /*6580*/  F2FP.SATFINITE.E4M3.F32.PACK_AB_MERGE_C R99, R53, R34, R99 ;  /* 0x000000223563723e */ /* 0x000fe20004807063 */
[----:B------:R-:W-:-:S02]  /*6590*/  HADD2.F32 R96, -RZ, R96.H1_H1 ;  /* 0x30000060ff607230 */ /* 0x000fc40000004100 */
[-C--:B------:R-:W-:Y:S01]  /*65a0*/  FMUL.FTZ R25, R13, R24.reuse ;  /* 0x000000180d197220 */ /* 0x080fe20000410000 */
[----:B------:R-:W-:Y:S02]  /*65b0*/  HADD2.F32 R27, -RZ, R27.H1_H1 ;  /* 0x3000001bff1b7230 */ /* 0x000fe40000004100 */
[----:B------:R-:W-:Y:S01]  /*65c0*/  FMUL.FTZ R24, R12, R24 ;  /* 0x000000180c187220 */ /* 0x000fe20000410000 */
[--C-:B------:R-:W-:Y:S01]  /*65d0*/  HADD2.F32 R14, -RZ, R86.reuse.H0_H0 ;  /* 0x20000056ff0e7230 */ /* 0x100fe20000004100 */
[----:B------:R-:W-:Y:S01]  /*65e0*/  F2FP.SATFINITE.E4M3.F32.PACK_AB_MERGE_C R95, R104, R95, RZ ;  /* 0x0000005f685f723e */ /* 0x000fe200048070ff */
[----:B------:R-:W-:Y:S02]  /*65f0*/  HADD2.F32 R15, -RZ, R15.H1_H1 ;  /* 0x3000000fff0f7230 */ /* 0x000fe40000004100 */
[----:B------:R-:W-:Y:S01]  /*6600*/  FMUL.FTZ R32, R27, R96 ;  /* 0x000000601b207220 */ /* 0x000fe20000410000 */
[----:B------:R-:W-:Y:S02]  /*6610*/  HADD2.F32 R86, -RZ, R86.H1_H1 ;  /* 0x30000056ff567230 */ /* 0x000fe40000004100 */
[-C--:B------:R-:W-:Y:S01]  /*6620*/  FFMA.FTZ R26, R12, R14.reuse, -R25 ;  /* 0x0000000e0c1a7223 */ /* 0x080fe20000010819 */
[----:B------:R-:W-:Y:S01]  /*6630*/  FFMA.FTZ R33, R13, R14, R24 ;  /* 0x0000000e0d217223 */ /* 0x000fe20000010018 */
[----:B------:R-:W-:Y:S01]  /*6640*/  F2FP.F16.E4M3.UNPACK_B R14, R9 ;  /* 0x00000009ff0e723e */ /* 0x000fe200020006ff */
[C---:B------:R-:W-:Y:S01]  /*6650*/  FMUL.FTZ R96, R15.reuse, R96 ;  /* 0x000000600f607220 */ /* 0x040fe20000410000 */
[----:B------:R-:W-:Y:S01]  /*6660*/  FFMA.FTZ R13, R15, R86, -R32 ;  /* 0x000000560f0d7223 */ /* 0x000fe20000010820 */
[----:B------:R-:W-:-:S02]  /*6670*/  F2FP.F16.E4M3.UNPACK_B R25, R10 ;  /* 0x0000000aff19723e */ /* 0x000fc400020006ff */
[----:B------:R-:W-:Y:S01]  /*6680*/  F2FP.F16.E4M3.UNPACK_B R12, R5 ;  /* 0x00000005ff0c723e */ /* 0x000fe200020006ff */
[----:B------:R-:W-:Y:S01]  /*6690*/  HADD2.F32 R15, -RZ, R14.H0_H0 ;  /* 0x2000000eff0f7230 */ /* 0x000fe20000004100 */
[----:B------:R-:W-:Y:S01]  /*66a0*/  F2FP.F16.E4M3.UNPACK_B R24, R8 ;  /* 0x00000008ff18723e */ /* 0x000fe200020006ff */
[----:B------:R-:W-:Y:S01]  /*66b0*/  HADD2.F32 R32, -RZ, R25.H0_H0 ;  /* 0x20000019ff207230 */ /* 0x000fe20000004100 */
[----:B------:R-:W-:Y:S01]  /*66c0*/  F2FP.SATFINITE.E4M3.F32.PACK_AB_MERGE_C R100, R13, R26, R97 ;  /* 0x0000001a0d64723e */ /* 0x000fe20004807061 */
[----:B------:R-:W-:Y:S02]  /*66d0*/  HADD2.F32 R13, -RZ, R12.H0_H0 ;  /* 0x2000000cff0d7230 */ /* 0x000fe40000004100 */
[----:B------:R-:W-:Y:S01]  /*66e0*/  FFMA.FTZ R96, R27, R86, R96 ;  /* 0x000000561b607223 */ /* 0x000fe20000010060 */
[----:B------:R-:W-:Y:S02]  /*66f0*/  HADD2.F32 R26, -RZ, R24.H0_H0 ;  /* 0x20000018ff1a7230 */ /* 0x000fe40000004100 */
[----:B------:R-:W-:Y:S01]  /*6700*/  FMUL.FTZ R34, R15, R32 ;  /* 0x000000200f227220 */ /* 0x000fe20000410000 */
[----:B------:R-:W-:-:S02]  /*6710*/  HADD2.F32 R14, -RZ, R14.H1_H1 ;  /* 0x3000000eff0e7230 */ /* 0x000fc40000004100 */
[----:B------:R-:W-:Y:S01]  /*6720*/  FMUL.FTZ R32, R13, R32 ;  /* 0x000000200d207220 */ /* 0x000fe20000410000 */
[----:B------:R-:W-:Y:S01]  /*6730*/  HADD2.F32 R25, -RZ, R25.H1_H1 ;  /* 0x30000019ff197230 */ /* 0x000fe20000004100 */
[----:B------:R-:W-:Y:S01]  /*6740*/  F2FP.SATFINITE.E4M3.F32.PACK_AB_MERGE_C R96, R96, R33, R95 ;  /* 0x000000216060723e */ /* 0x000fe2000480705f */
[----:B------:R-:W-:Y:S02]  /*6750*/  HADD2.F32 R12, -RZ, R12.H1_H1 ;  /* 0x3000000cff0c7230 */ /* 0x000fe40000004100 */
[----:B------:R-:W-:Y:S01]  /*6760*/  FFMA.FTZ R32, R15, R26, R32 ;  /* 0x0000001a0f207223 */ /* 0x000fe20000010020 */
[----:B------:R-:W-:Y:S02]  /*6770*/  HADD2.F32 R15, -RZ, R24.H1_H1 ;  /* 0x30000018ff0f7230 */ /* 0x000fe40000004100 */
[-C--:B------:R-:W-:Y:S01]  /*6780*/  FMUL.FTZ R27, R14, R25.reuse ;  /* 0x000000190e1b7220 */ /* 0x080fe20000410000 */
[----:B------:R-:W-:Y:S01]  /*6790*/  F2FP.SATFINITE.E4M3.F32.PACK_AB_MERGE_C R90, R91, R90, RZ ;  /* 0x0000005a5b5a723e */ /* 0x000fe200048070ff */
[----:B------:R-:W-:Y:S01]  /*67a0*/  FFMA.FTZ R34, R13, R26, -R34 ;  /* 0x0000001a0d227223 */ /* 0x000fe20000010822 */
[C---:B------:R-:W-:Y:S01]  /*67b0*/  FMUL.FTZ R25, R12.reuse, R25 ;  /* 0x000000190c197220 */ /* 0x040fe20000410000 */
[----:B------:R-:W-:Y:S01]  /*67c0*/  FFMA.FTZ R33, R12, R15, -R27 ;  /* 0x0000000f0c217223 */ /* 0x000fe2000001081b */
[----:B------:R-:W-:-:S02]  /*67d0*/  F2FP.F16.E4M3.UNPACK_B R5, R5.H1 ;  /* 0x00000005ff05723e */ /* 0x000fc400030006ff */
[----:B------:R-:W-:Y:S02]  /*67e0*/  F2FP.F16.E4M3.UNPACK_B R13, R9.H1 ;  /* 0x00000009ff0d723e */ /* 0x000fe400030006ff */
[----:B------:R-:W-:Y:S01]  /*67f0*/  F2FP.F16.E4M3.UNPACK_B R12, R10.H1 ;  /* 0x0000000aff0c723e */ /* 0x000fe200030006ff */
[----:B------:R-:W-:Y:S01]  /*6800*/  HADD2.F32 R9, -RZ, R5.H0_H0 ;  /* 0x20000005ff097230 */ /* 0x000fe20000004100 */
[----:B------:R-:W-:Y:S01]  /*6810*/  F2FP.SATFINITE.E4M3.F32.PACK_AB_MERGE_C R101, R52, R35, R90 ;  /* 0x000000233465723e */ /* 0x000fe2000480705a */
[----:B------:R-:W-:Y:S01]  /*6820*/  FFMA.FTZ R35, R14, R15, R25 ;  /* 0x0000000f0e237223 */ /* 0x000fe20000010019 */
[--C-:B------:R-:W-:Y:S01]  /*6830*/  HADD2.F32 R10, -RZ, R13.reuse.H0_H0 ;  /* 0x2000000dff0a7230 */ /* 0x100fe20000004100 */
[----:B------:R-:W-:Y:S01]  /*6840*/  F2FP.F16.E4M3.UNPACK_B R8, R8.H1 ;  /* 0x00000008ff08723e */ /* 0x000fe200030006ff */
[----:B------:R-:W-:Y:S01]  /*6850*/  HADD2.F32 R14, -RZ, R12.H0_H0 ;  /* 0x2000000cff0e7230 */ /* 0x000fe20000004100 */
[----:B------:R-:W-:Y:S01]  /*6860*/  F2FP.F16.E4M3.UNPACK_B R25, R6.H1 ;  /* 0x00000006ff19723e */ /* 0x000fe200030006ff */
[----:B------:R-:W-:-:S02]  /*6870*/  HADD2.F32 R13, -RZ, R13.H1_H1 ;  /* 0x3000000dff0d7230 */ /* 0x000fc40000004100 */
[----:B------:R-:W-:Y:S02]  /*6880*/  HADD2.F32 R24, -RZ, R12.H1_H1 ;  /* 0x3000000cff187230 */ /* 0x000fe40000004100 */
[CC--:B------:R-:W-:Y:S01]  /*6890*/  FMUL.FTZ R26, R10.reuse, R14.reuse ;  /* 0x0000000e0a1a7220 */ /* 0x0c0fe20000410000 */
[----:B------:R-:W-:Y:S02]  /*68a0*/  HADD2.F32 R5, -RZ, R5.H1_H1 ;  /* 0x30000005ff057230 */ /* 0x000fe40000004100 */
[----:B------:R-:W-:Y:S01]  /*68b0*/  FMUL.FTZ R15, R9, R14 ;  /* 0x0000000e090f7220 */ /* 0x000fe20000410000 */
[--C-:B------:R-:W-:Y:S02]  /*68c0*/  HADD2.F32 R12, -RZ, R8.reuse.H0_H0 ;  /* 0x20000008ff0c7230 */ /* 0x100fe40000004100 */
[-C--:B------:R-:W-:Y:S01]  /*68d0*/  FMUL.FTZ R14, R13, R24.reuse ;  /* 0x000000180d0e7220 */ /* 0x080fe20000410000 */
[----:B------:R-:W-:Y:S02]  /*68e0*/  HADD2.F32 R8, -RZ, R8.H1_H1 ;  /* 0x30000008ff087230 */ /* 0x000fe40000004100 */
[----:B------:R-:W-:Y:S01]  /*68f0*/  FMUL.FTZ R24, R5, R24 ;  /* 0x0000001805187220 */ /* 0x000fe20000410000 */
[----:B------:R-:W-:Y:S01]  /*6900*/  FFMA.FTZ R53, R10, R12, R15 ;  /* 0x0000000c0a357223 */ /* 0x000fe2000001000f */
[----:B------:R-:W-:-:S02]  /*6910*/  F2FP.F16.E4M3.UNPACK_B R10, R11 ;  /* 0x0000000bff0a723e */ /* 0x000fc400020006ff */
[----:B------:R-:W-:Y:S01]  /*6920*/  FFMA.FTZ R86, R13, R8, R24 ;  /* 0x000000080d567223 */ /* 0x000fe20000010018 */
[----:B------:R-:W-:Y:S01]  /*6930*/  F2FP.F16.E4M3.UNPACK_B R24, R6 ;  /* 0x00000006ff18723e */ /* 0x000fe200020006ff */
[----:B------:R-:W-:Y:S01]  /*6940*/  FFMA.FTZ R91, R5, R8, -R14 ;  /* 0x00000008055b7223 */ /* 0x000fe2000001080e */
[-C--:B------:R-:W-:Y:S01]  /*6950*/  F2FP.F16.E4M3.UNPACK_B R5, R7.reuse ;  /* 0x00000007ff05723e */ /* 0x080fe200020006ff */
[----:B------:R-:W-:Y:S01]  /*6960*/  FFMA.FTZ R52, R9, R12, -R26 ;  /* 0x0000000c09347223 */ /* 0x000fe2000001081a */
        /* <DEDUP_REMOVED lines=11> */
[----:B------:R-:W-:Y:S01]  /*6a20*/  HADD2.F32 R15, -RZ, R6.H0_H0 ;  /* 0x20000006ff0f7230 */ /* 0x000fe20000004100 */
[----:B------:R-:W-:Y:S01]  /*6a30*/  F2FP.SATFINITE.E4M3.F32.PACK_AB_MERGE_C R52, R91, R52, RZ ;  /* 0x000000345b34723e */ /* 0x000fe200048070ff */
        /* <DEDUP_REMOVED lines=17> */
[-C--:B------:R-:W-:Y:S01]  /*6b50*/  FMUL.FTZ R8, R10, R24.reuse ;  /* 0x000000180a087220 */ /* 0x080fe20000410000 */
[----:B------:R-:W-:Y:S02]  /*6b60*/  HADD2.F32 R6, -RZ, R6.H1_H1 ;  /* 0x30000006ff067230 */ /* 0x000fe40000004100 */
[----:B------:R-:W-:Y:S01]  /*6b70*/  FMUL.FTZ R9, R5, R24 ;  /* 0x0000001805097220 */ /* 0x000fe20000410000 */
[----:B------:R-:W-:Y:S01]  /*6b80*/  F2FP.SATFINITE.E4M3.F32.PACK_AB_MERGE_C R53, R86, R53, RZ ;  /* 0x000000355635723e */ /* 0x000fe200048070ff */
[-C--:B------:R-:W-:Y:S01]  /*6b90*/  FFMA.FTZ R7, R7, R4.reuse, -R12 ;  /* 0x0000000407077223 */ /* 0x080fe2000001080c */
[----:B------:R-:W-:Y:S01]  /*6ba0*/  FFMA.FTZ R14, R11, R4, R14 ;  /* 0x000000040b0e7223 */ /* 0x000fe2000001000e */
[-C--:B------:R-:W-:Y:S01]  /*6bb0*/  FFMA.FTZ R8, R5, R6.reuse, -R8 ;  /* 0x0000000605087223 */ /* 0x080fe20000010808 */
[----:B------:R-:W-:Y:S01]  /*6bc0*/  FFMA.FTZ R6, R10, R6, R9 ;  /* 0x000000060a067223 */ /* 0x000fe20000010009 */
[----:B------:R-:W-:Y:S01]  /*6bd0*/  F2FP.SATFINITE.E4M3.F32.PACK_AB_MERGE_C R5, R33, R34, R52 ;  /* 0x000000222105723e */ /* 0x000fe20004807034 */
[----:B------:R-:W-:Y:S01]  /*6be0*/  IMAD.MOV.U32 R4, RZ, RZ, R99 ;  /* 0x000000ffff047224 */ /* 0x000fe200078e0063 */
[----:B------:R-:W-:Y:S01]  /*6bf0*/  F2FP.SATFINITE.E4M3.F32.PACK_AB_MERGE_C R7, R7, R90, RZ ;  /* 0x0000005a0707723e */ /* 0x000fe200048070ff */
[----:B------:R-:W-:Y:S01]  /*6c00*/  IMAD.MOV.U32 R10, RZ, RZ, R96 ;  /* 0x000000ffff0a7224 */ /* 0x000fe200078e0060 */
[----:B------:R-:W-:-:S02]  /*6c10*/  F2FP.SATFINITE.E4M3.F32.PACK_AB_MERGE_C R14, R14, R97, RZ ;  /* 0x000000610e0e723e */ /* 0x000fc400048070ff */
[----:B------:R-:W-:Y:S01]  /*6c20*/  F2FP.SATFINITE.E4M3.F32.PACK_AB_MERGE_C R7, R8, R95, R7 ;  /* 0x0000005f0807723e */ /* 0x000fe20004807007 */
[----:B------:R-:W-:Y:S01]  /*6c30*/  IMAD.MOV.U32 R8, RZ, RZ, R101 ;  /* 0x000000ffff087224 */ /* 0x000fe200078e0065 */
[----:B------:R-:W-:Y:S01]  /*6c40*/  F2FP.SATFINITE.E4M3.F32.PACK_AB_MERGE_C R11, R6, R27, R14 ;  /* 0x0000001b060b723e */ /* 0x000fe2000480700e */
[----:B------:R-:W-:Y:S01]  /*6c50*/  IMAD.MOV.U32 R6, RZ, RZ, R100 ;  /* 0x000000ffff067224 */ /* 0x000fe200078e0064 */
[----:B------:R-:W-:-:S07]  /*6c60*/  F2FP.SATFINITE.E4M3.F32.PACK_AB_MERGE_C R9, R35, R32, R53 ;  /* 0x000000202309723e */ /* 0x000fce0004807035 */
.L_x_1398:
[----:B------:R-:W-:Y:S05]  /*6c70*/  BSYNC B1 ;  /* 0x0000000000017941 */ /* 0x000fea0003800000 */
.L_x_1397:
[----:B-1----:R1:W-:Y:S01]  /*6c80*/  STG.E.128 desc[UR46][R28.64], R4 ;  /* 0x000000041c007986 */ /* 0x0023e2000c101d2e */
[----:B------:R-:W-:-:S13]  /*6c90*/  ISETP.GE.AND P4, PT, R31, R98, PT ;  /* 0x000000621f00720c */ /* 0x000fda0003f86270 */
[----:B------:R-:W-:Y:S05]  /*6ca0*/  @P4 BRA `(.L_x_1383) ;  /* 0x0000000000844947 */ /* 0x000fea0003800000 */
[--C-:B-1----:R-:W-:Y:S02]  /*6cb0*/  SHF.R.S32.HI R4, RZ, 0x1f, R31.reuse ;  /* 0x0000001fff047819 */ /* 0x102fe4000001141f */
[----:B------:R-:W-:-:S04]  /*6cc0*/  IADD3 R31, P4, P5, R44, R88, R31 ;  /* 0x000000582c1f7210 */ /* 0x000fc80007d9e01f */
[----:B------:R-:W-:Y:S02]  /*6cd0*/  IADD3.X R30, R85, R30, R4, P4, P5 ;  /* 0x0000001e551e7210 */ /* 0x000fe400027ea404 */
[----:B------:R-:W-:-:S05]  /*6ce0*/  IADD3 R50, P4, R31, R50, RZ ;  /* 0x000000321f327210 */ /* 0x000fca0007f9e0ff */
[----:B------:R-:W-:-:S05]  /*6cf0*/  IMAD.X R51, R30, 0x1, R51, P4 ;  /* 0x000000011e337824 */ /* 0x000fca00020e0633 */
[----:B--2---:R1:W-:Y:S01]  /*6d00*/  STG.E.128 desc[UR46][R50.64], R8 ;  /* 0x0000000832007986 */ /* 0x0043e2000c101d2e */
[----:B------:R-:W-:Y:S05]  /*6d10*/  BRA `(.L_x_1383) ;  /* 0x0000000000687947 */ /* 0x000fea0003800000 */
.L_x_1366:
[----:B------:R-:W-:-:S06]  /*6d20*/  UISETP.NE.AND UP0, UPT, UR45, 0x3, UPT ;  /* 0x000000032d00788c */ /* 0x000fcc000bf05270 */
[----:B------:R-:W-:-:S13]  /*6d30*/  PLOP3.LUT P3, PT, PT, PT, UP0, 0x80, 0x0 ;  /* 0x000000000000781c */ /* 0x000fda0003f6f008 */
[----:B------:R-:W-:Y:S05]  /*6d40*/  @!P3 BRA `(.L_x_1399) ;  /* 0x000000000004b947 */ /* 0x000fea0003800000 */
[----:B------:R-:W-:Y:S01]  /*6d50*/  BPT.TRAP 0x1 ;  /* 0x000000040000795c */ /* 0x000fe20000300000 */
.L_x_1399:
[----:B------:R-:W-:Y:S01]  /*6d60*/  IMAD R80, R192, 0x8, R16 ;  /* 0x00000008c0507824 */ /* 0x000fe200078e0210 */
[----:B------:R-:W-:Y:S01]  /*6d70*/  SHF.L.U32 R93, R198, 0x1f, RZ ;  /* 0x0000001fc65d7819 */ /* 0x000fe200000006ff */
[----:B------:R-:W-:Y:S01]  /*6d80*/  IMAD R84, R47, -0x40, R46 ;  /* 0xffffffc02f547824 */ /* 0x000fe200078e022e */
[----:B------:R-:W-:Y:S02]  /*6d90*/  BSSY B1, `(.L_x_1400) ;  /* 0x0000004000017945 */ /* 0x000fe40003800000 */
[----:B------:R-:W0:Y:S02]  /*6da0*/  SYNCS.PHASECHK.TRANS64.TRYWAIT P4, [R80+URZ+0x28490], R93 ;  /* 0x0284905d500075a7 */ /* 0x000e24000808017f */
[----:B------:R-:W-:Y:S01]  /*6db0*/  VIMNMX R84, R84, 0x40, PT ;  /* 0x0000004054547848 */ /* 0x000fe20003fe0100 */
[----:B0-----:R-:W-:Y:S06]  /*6dc0*/  @!P4 BRA `(.L_x_1401) ;  /* 0x0000020000e0c947 */ /* 0x001fec0003800000 */
.L_x_1730:
[----:B------:R-:W-:Y:S05]  /*6dd0*/  BSYNC B1 ;  /* 0x0000000000017941 */ /* 0x000fea0003800000 */
.L_x_1400:
[-C--:B------:R-:W-:Y:S01]  /*6de0*/  ISETP.GE.AND P5, PT, R17, R84.reuse, PT ;  /* 0x000000541100720c */ /* 0x080fe20003fa6270 */
[----:B------:R-:W-:Y:S01]  /*6df0*/  BSSY B1, `(.L_x_1402) ;  /* 0x0000007000017945 */ /* 0x000fe20003800000 */
[----:B------:R-:W-:-:S11]  /*6e00*/  ISETP.GE.AND P4, PT, R218, R84, PT ;  /* 0x00000054da00720c */ /* 0x000fd60003f86270 */
[----:B------:R-:W-:Y:S05]  /*6e10*/  @P5 BRA `(.L_x_1403) ;  /* 0x0000000000105947 */ /* 0x000fea0003800000 */
[----:B------:R-:W1:Y:S04]  /*6e20*/  @!P1 LDS.128 R4, [R82+0x20000] ;  /* 0x0200000052049984 */ /* 0x000e680000000c00 */
[----:B------:R-:W2:Y:S04]  /*6e30*/  @!P2 LDS.128 R8, [R82+0x22000] ;  /* 0x022000005208a984 */ /* 0x000ea80000000c00 */
[----:B-1----:R1:W-:Y:S04]  /*6e40*/  @!P1 STG.E.128 desc[UR46][R14.64], R4 ;  /* 0x000000040e009986 */ /* 0x0023e8000c101d2e */
[----:B--2---:R1:W-:Y:S02]  /*6e50*/  @!P2 STG.E.128 desc[UR46][R14.64+0x80], R8 ;  /* 0x000080080e00a986 */ /* 0x0043e4000c101d2e */
.L_x_1403:
[----:B------:R-:W-:Y:S05]  /*6e60*/  BSYNC B1 ;  /* 0x0000000000017941 */ /* 0x000fea0003800000 */
.L_x_1402:
[----:B------:R-:W-:Y:S05]  /*6e70*/  @P4 BRA `(.L_x_1383) ;  /* 0x0000000000104947 */ /* 0x000fea0003800000 */
[----:B-1----:R-:W1:Y:S04]  /*6e80*/  @!P1 LDS.128 R4, [R82+0x21000] ;  /* 0x0210000052049984 */ /* 0x002e680000000c00 */
[----:B------:R-:W2:Y:S04]  /*6e90*/  @!P2 LDS.128 R8, [R82+0x23000] ;  /* 0x023000005208a984 */ /* 0x000ea80000000c00 */
[----:B-1----:R1:W-:Y:S04]  /*6ea0*/  @!P1 STG.E.128 desc[UR46][R12.64], R4 ;  /* 0x000000040c009986 */ /* 0x0023e8000c101d2e */
[----:B--2---:R1:W-:Y:S02]  /*6eb0*/  @!P2 STG.E.128 desc[UR46][R12.64+0x80], R8 ;  /* 0x000080080c00a986 */ /* 0x0043e4000c101d2e */
.L_x_1383:
[----:B------:R-:W-:Y:S05]  /*6ec0*/  BSYNC B0 ;  /* 0x0000000000007941 */ /* 0x000fea0003800000 */
.L_x_1365:
        /* <DEDUP_REMOVED lines=12> */
[----:B------:R-:W-:-:S05]  /*6f90*/  @!P4 VIADD R4, R80, 0x284a0 ;  /* 0x000284a05004c836 */ /* 0x000fca0000000000 */
[----:B------:R-:W-:-:S04]  /*6fa0*/  @!P4 PRMT R4, RZ, 0x654, R4 ;  /* 0x00000654ff04c816 */ /* 0x000fc80000000004 */
[----:B------:R0:W-:Y:S01]  /*6fb0*/  @!P4 SYNCS.ARRIVE.TRANS64.RED.A1T0 RZ, [R4+URZ], RZ ;  /* 0x000000ff04ffc9a7 */ /* 0x0001e2000810043f */
[----:B------:R-:W-:Y:S05]  /*6fc0*/  @!P3 BRA `(.L_x_1405) ;  /* 0x000000000004b947 */ /* 0x000fea0003800000 */
[----:B------:R-:W-:Y:S01]  /*6fd0*/  BPT.TRAP 0x1 ;  /* 0x000000040000795c */ /* 0x000fe20000300000 */
.L_x_1405:
[----:B------:R-:W-:Y:S05]  /*6fe0*/  BSYNC B0 ;  /* 0x0000000000007941 */ /* 0x000fea0003800000 */
.L_x_1404:
[----:B------:R-:W1:Y:S01]  /*6ff0*/  SYNCS.PHASECHK.TRANS64.TRYWAIT P3, [R80+URZ+0x284b0], R93 ;  /* 0x0284b05d500075a7 */ /* 0x000e62000806017f */
[----:B------:R-:W-:Y:S01]  /*7000*/  ULDC UR41, c[0x0][0x2f4] ;  /* 0x0000bd0000297ab9 */ /* 0x000fe20000000800 */
[----:B------:R-:W-:Y:S01]  /*7010*/  ULDC.64 UR36, c[0x0][0x328] ;  /* 0x0000ca0000247ab9 */ /* 0x000fe20000000a00 */
[----:B------:R-:W-:Y:S01]  /*7020*/  ULDC.64 UR38, c[0x0][0x318] ;  /* 0x0000c60000267ab9 */ /* 0x000fe20000000a00 */
[----:B------:R-:W-:Y:S04]  /*7030*/  BSSY B0, `(.L_x_1406) ;  /* 0x0000002000007945 */ /* 0x000fe80003800000 */
[----:B-1----:R-:W-:Y:S05]  /*7040*/  @!P3 BRA `(.L_x_1407) ;  /* 0x000002000054b947 */ /* 0x002fea0003800000 */
.L_x_1731:
[----:B------:R-:W-:Y:S05]  /*7050*/  BSYNC B0 ;  /* 0x0000000000007941 */ /* 0x000fea0003800000 */
.L_x_1406:
[----:B------:R-:W-:Y:S01]  /*7060*/  ISETP.GE.AND P3, PT, R17, R84, PT ;  /* 0x000000541100720c */ /* 0x000fe20003f66270 */
[----:B------:R-:W-:Y:S01]  /*7070*/  BSSY B0, `(.L_x_1408) ;  /* 0x0000010000007945 */ /* 0x000fe20003800000 */
[----:B------:R-:W-:-:S11]  /*7080*/  IMAD.WIDE R12, R47, 0x40, R2 ;  /* 0x000000402f0c7825 */ /* 0x000fd600078e0202 */
[----:B------:R-:W-:Y:S05]  /*7090*/  @P3 BRA `(.L_x_1409) ;  /* 0x0000000000343947 */ /* 0x000fea0003800000 */
[----:B------:R-:W-:Y:S01]  /*70a0*/  MOV R5, R55 ;  /* 0x0000003700057202 */ /* 0x000fe20000000f00 */
[----:B0-----:R-:W-:Y:S02]  /*70b0*/  IMAD.MOV.U32 R4, RZ, RZ, R42 ;  /* 0x000000ffff047224 */ /* 0x001fe400078e002a */
        /* <DEDUP_REMOVED lines=11> */
.L_x_1409:
[----:B------:R-:W-:Y:S05]  /*7170*/  BSYNC B0 ;  /* 0x0000000000007941 */ /* 0x000fea0003800000 */
.L_x_1408:
[----:B------:R-:W-:Y:S01]  /*7180*/  ISETP.GE.AND P3, PT, R218, R84, PT ;  /* 0x00000054da00720c */ /* 0x000fe20003f66270 */
[----:B------:R-:W-:-:S12]  /*7190*/  BSSY B0, `(.L_x_1410) ;  /* 0x0000011000007945 */ /* 0x000fd80003800000 */
[----:B------:R-:W-:Y:S05]  /*71a0*/  @P3 BRA `(.L_x_1411) ;  /* 0x00000000003c3947 */ /* 0x000fea0003800000 */
[----:B------:R-:W-:Y:S01]  /*71b0*/  IADD3 R7, P3, R12, 0x20, RZ ;  /* 0x000000200c077810 */ /* 0x000fe20007f7e0ff */
[----:B0-----:R-:W-:Y:S02]  /*71c0*/  IMAD.MOV.U32 R4, RZ, RZ, R42 ;  /* 0x000000ffff047224 */ /* 0x001fe400078e002a */
[----:B------:R-:W-:Y:S02]  /*71d0*/  IMAD.MOV.U32 R5, RZ, RZ, R55 ;  /* 0x000000ffff057224 */ /* 0x000fe400078e0037 */
[----:B------:R-:W-:Y:S02]  /*71e0*/  IMAD.X R12, RZ, RZ, R13, P3 ;  /* 0x000000ffff0c7224 */ /* 0x000fe400018e060d */
        /* <DEDUP_REMOVED lines=9> */
[----:B--2---:R-:W0:Y:S04]  /*7280*/  @!P3 LDS.128 R8, [R82+0x13000] ;  /* 0x013000005208b984 */ /* 0x004e280000000c00 */
[----:B0-----:R3:W-:Y:S02]  /*7290*/  @!P3 STG.E.128 desc[UR46][R12.64+0x80], R8 ;  /* 0x000080080c00b986 */ /* 0x0017e4000c101d2e */
.L_x_1411:
[----:B------:R-:W-:Y:S05]  /*72a0*/  BSYNC B0 ;  /* 0x0000000000007941 */ /* 0x000fea0003800000 */
.L_x_1410:
[----:B------:R-:W-:Y:S01]  /*72b0*/  @!PT LDS RZ, [RZ] ;  /* 0x00000000fffff984 */ /* 0x000fe20000000800 */
[----:B------:R-:W-:Y:S01]  /*72c0*/  @!PT LDS RZ, [RZ] ;  /* 0x00000000fffff984 */ /* 0x000fe20000000800 */
[----:B------:R-:W-:Y:S01]  /*72d0*/  @!PT LDS RZ, [RZ] ;  /* 0x00000000fffff984 */ /* 0x000fe20000000800 */
[----:B------:R-:W-:Y:S01]  /*72e0*/  @!PT LDS RZ, [RZ] ;  /* 0x00000000fffff984 */ /* 0x000fe20000000800 */
[----:B------:R4:W-:Y:S06]  /*72f0*/  MEMBAR.ALL.CTA ;  /* 0x0000000000007992 */ /* 0x0009ec0000008000 */
[----:B----4-:R-:W4:Y:S02]  /*7300*/  FENCE.VIEW.ASYNC.S ;  /* 0x00000000000073c6 */ /* 0x010f240000000000 */
[----:B----4-:R4:W-:Y:S01]  /*7310*/  BAR.SYNC.DEFER_BLOCKING R64, 0x80 ;  /* 0x000200400000751d */ /* 0x0109e20000010000 */
[----:B------:R-:W-:Y:S01]  /*7320*/  ISETP.NE.AND P5, PT, R94, RZ, PT ;  /* 0x000000ff5e00720c */ /* 0x000fe20003fa5270 */
[----:B------:R-:W-:-:S02]  /*7330*/  VIADD R192, R192, 0x1 ;  /* 0x00000001c0c07836 */ /* 0x000fc40000000000 */
[----:B-1----:R-:W-:-:S03]  /*7340*/  @!P4 VIADD R80, R80, 0x284c0 ;  /* 0x000284c05050c836 */ /* 0x002fc60000000000 */
[C---:B------:R-:W-:Y:S02]  /*7350*/  ISETP.NE.AND P3, PT, R192.reuse, 0x2, PT ;  /* 0x00000002c000780c */ /* 0x040fe40003f65270 */
[----:B------:R-:W-:Y:S02]  /*7360*/  @!P4 PRMT R80, RZ, 0x654, R80 ;  /* 0x00000654ff50c816 */ /* 0x000fe40000000050 */
[----:B------:R-:W-:Y:S02]  /*7370*/  SEL R5, RZ, 0x1, P3 ;  /* 0x00000001ff057807 */ /* 0x000fe40001800000 */
[----:B------:R-:W-:Y:S02]  /*7380*/  SEL R192, R192, RZ, P3 ;  /* 0x000000ffc0c07207 */ /* 0x000fe40001800000 */
[----:B------:R-:W-:Y:S01]  /*7390*/  LOP3.LUT R198, R198, R5, RZ, 0x3c, !PT ;  /* 0x00000005c6c67212 */ /* 0x000fe200078e3cff */
[----:B------:R4:W-:Y:S01]  /*73a0*/  @!P4 SYNCS.ARRIVE.TRANS64.RED.A1T0 RZ, [R80+URZ], RZ ;  /* 0x000000ff50ffc9a7 */ /* 0x0009e2000810043f */
[----:B------:R-:W-:Y:S05]  /*73b0*/  @P5 BRA `(.L_x_1412) ;  /* 0xffffffb000785947 */ /* 0x000fea000383ffff */
[----:B0-----:R-:W0:Y:S01]  /*73c0*/  S2R R4, SR_TID.X ;  /* 0x0000000000047919 */ /* 0x001e220000002100 */
[----:B------:R-:W-:Y:S02]  /*73d0*/  PLOP3.LUT P0, PT, PT, PT, PT, 0x8, 0x0 ;  /* 0x000000000000781c */ /* 0x000fe40003f0e170 */
[----:B0-----:R-:W-:-:S04]  /*73e0*/  SHF.R.U32.HI R4, RZ, 0x7, R4 ;  /* 0x00000007ff047819 */ /* 0x001fc80000011604 */
[----:B------:R-:W-:-:S13]  /*73f0*/  ISETP.NE.AND P5, PT, R4, 0x1, PT ;  /* 0x000000010400780c */ /* 0x000fda0003fa5270 */
[----:B------:R-:W-:Y:S06]  /*7400*/  @!P5 BAR.ARV 0x9, 0x100 ;  /* 0x024400000000db1d */ /* 0x000fec0000002000 */
.L_x_1360:
[----:B------:R-:W0:Y:S08]  /*7410*/  LDC R0, c[0x0][0x448] ;  /* 0x00011200ff007b82 */ /* 0x000e300000000800 */
[----:B------:R-:W1:Y:S01]  /*7420*/  LDC.64 R6, c[0x0][0x9e0] ;  /* 0x00027800ff067b82 */ /* 0x000e620000000a00 */
[----:B0-----:R-:W-:Y:S01]  /*7430*/  ISETP.NE.AND P1, PT, R0, 0x1, PT ;  /* 0x000000010000780c */ /* 0x001fe20003f25270 */
[----:B------:R-:W-:Y:S01]  /*7440*/  VIADD R0, R204, 0x7f ;  /* 0x0000007fcc007836 */ /* 0x000fe20000000000 */
[----:B-1----:R-:W-:-:S11]  /*7450*/  ISETP.GE.AND P2, PT, R7, 0x1, PT ;  /* 0x000000010700780c */ /* 0x002fd60003f46270 */
[----:B------:R-:W0:Y:S08]  /*7460*/  @P1 LDC R3, c[0x0][0x44c] ;  /* 0x00011300ff031b82 */ /* 0x000e300000000800 */
[----:B------:R-:W1:Y:S01]  /*7470*/  @P1 LDC R2, c[0x0][0x450] ;  /* 0x00011400ff021b82 */ /* 0x000e620000000800 */
[----:B0-----:R-:W-:-:S05]  /*7480*/  @P1 IMAD.HI.U32 R3, R0, R3, RZ ;  /* 0x0000000300031227 */ /* 0x001fca00078e00ff */
[----:B-1----:R-:W-:-:S05]  /*7490*/  @P1 SHF.R.U32.HI R0, RZ, R2, R3 ;  /* 0x00000002ff001219 */ /* 0x002fca0000011603 */
[----:B------:R-:W-:Y:S01]  /*74a0*/  IMAD.IADD R3, R49, 0x1, R0 ;  /* 0x0000000131037824 */ /* 0x000fe200078e0200 */
[----:B------:R-:W-:Y:S06]  /*74b0*/  @P0 BRA `(.L_x_1413) ;  /* 0x00000000000c0947 */ /* 0x000fec0003800000 */
[----:B------:R-:W0:Y:S01]  /*74c0*/  FENCE.VIEW.ASYNC.G ;  /* 0x00000000000073c6 */ /* 0x000e220000000100 */
[----:B------:R-:W-:Y:S05]  /*74d0*/  WARPSYNC.ALL ;  /* 0x0000000000007948 */ /* 0x000fea0003800000 */
[----:B0-----:R-:W-:Y:S06]  /*74e0*/  BAR.ARV 0xc, 0x180 ;  /* 0x0306000000007b1d */ /* 0x001fec0000002000 */
.L_x_1413:
[----:B------:R-:W-:Y:S01]  /*74f0*/  IMAD.IADD R0, R3, 0x1, R6 ;  /* 0x0000000103007824 */ /* 0x000fe200078e0206 */
[----:B------:R-:W-:Y:S06]  /*7500*/  @!P2 BRA `(.L_x_1414) ;  /* 0x000000000048a947 */ /* 0x000fec0003800000 */
[C---:B------:R-:W-:Y:S01]  /*7510*/  ISETP.GT.AND P0, PT, R3.reuse, RZ, PT ;  /* 0x000000ff0300720c */ /* 0x040fe20003f04270 */
[----:B------:R-:W-:Y:S01]  /*7520*/  BSSY B0, `(.L_x_1415) ;  /* 0x000000e000007945 */ /* 0x000fe20003800000 */
[----:B------:R-:W-:-:S11]  /*7530*/  IADD3 R2, R3, -0x1, RZ ;  /* 0xffffffff03027810 */ /* 0x000fd60007ffe0ff */
        /* <DEDUP_REMOVED lines=8> */
.L_x_1416:
[----:B------:R-:W-:-:S13]  /*75c0*/  ISETP.NE.AND P0, PT, R7, 0x1, PT ;  /* 0x000000010700780c */ /* 0x000fda0003f05270 */
[----:B------:R-:W0:Y:S02]  /*75d0*/  @P0 LDC.64 R4, c[0x0][0x9e8] ;  /* 0x00027a00ff040b82 */ /* 0x000e240000000a00 */
[----:B0-----:R-:W-:-:S05]  /*75e0*/  @P0 IMAD.HI.U32 R4, R2, R4, RZ ;  /* 0x0000000402040227 */ /* 0x001fca00078e00ff */
[----:B------:R-:W-:-:S07]  /*75f0*/  @P0 SHF.R.U32.HI R2, RZ, R5, R4 ;  /* 0x00000005ff020219 */ /* 0x000fce0000011604 */
.L_x_1417:
[----:B------:R-:W-:Y:S05]  /*7600*/  BSYNC B0 ;  /* 0x0000000000007941 */ /* 0x000fea0003800000 */
.L_x_1415:
[----:B------:R-:W-:-:S05]  /*7610*/  IMAD R3, R2, R7, R7 ;  /* 0x0000000702037224 */ /* 0x000fca00078e0207 */
[----:B------:R-:W-:-:S07]  /*7620*/  VIMNMX R0, R0, R3, PT ;  /* 0x0000000300007248 */ /* 0x000fce0003fe0100 */
.L_x_1414:
[----:B------:R-:W0:Y:S01]  /*7630*/  @P1 LDC R5, c[0x0][0x44c] ;  /* 0x00011300ff051b82 */ /* 0x000e220000000800 */
[----:B------:R-:W-:Y:S01]  /*7640*/  VIADD R0, R0, 0x3f ;  /* 0x0000003f00007836 */ /* 0x000fe20000000000 */
[----:B------:R-:W-:Y:S01]  /*7650*/  ULDC UR4, c[0x0][0x9dc] ;  /* 0x0002770000047ab9 */ /* 0x000fe20000000800 */
[----:B------:R-:W-:-:S03]  /*7660*/  IMAD.MOV.U32 R2, RZ, RZ, R204 ;  /* 0x000000ffff027224 */ /* 0x000fc600078e00cc */
[----:B------:R-:W-:Y:S02]  /*7670*/  SHF.R.S32.HI R3, RZ, 0x1f, R0 ;  /* 0x0000001fff037819 */ /* 0x000fe40000011400 */
[----:B------:R-:W1:Y:S02]  /*7680*/  @P1 LDC R4, c[0x0][0x450] ;  /* 0x00011400ff041b82 */ /* 0x000e640000000800 */
[----:B------:R-:W-:-:S04]  /*7690*/  LEA.HI R3, R3, R0, RZ, 0x6 ;  /* 0x0000000003037211 */ /* 0x000fc800078f30ff */
[----:B------:R-:W-:-:S04]  /*76a0*/  SHF.R.S32.HI R3, RZ, 0x6, R3 ;  /* 0x00000006ff037819 */ /* 0x000fc80000011403 */
[----:B------:R-:W-:Y:S01]  /*76b0*/  VIMNMX R56, R56, R3, PT ;  /* 0x0000000338387248 */ /* 0x000fe20003fe0100 */
        /* <DEDUP_REMOVED lines=10> */
[----:B--23--:R-:W0:Y:S02]  /*7760*/  @P0 LDC.64 R8, c[0x0][0x9e8] ;  /* 0x00027a00ff080b82 */ /* 0x00ce240000000a00 */
[----:B0-----:R-:W-:-:S05]  /*7770*/  @P0 IMAD.HI.U32 R0, R5, R8, RZ ;  /* 0x0000000805000227 */ /* 0x001fca00078e00ff */
[----:B------:R-:W-:-:S04]  /*7780*/  @P0 SHF.R.U32.HI R5, RZ, R9, R0 ;  /* 0x00000009ff050219 */ /* 0x000fc80000011600 */
[----:B------:R-:W-:Y:S01]  /*7790*/  LOP3.LUT R0, RZ, R5, RZ, 0x33, !PT ;  /* 0x00000005ff007212 */ /* 0x000fe200078e33ff */
[----:B------:R-:W-:Y:S06]  /*77a0*/  BRA `(.L_x_1421) ;  /* 0x0000000000107947 */ /* 0x000fec0003800000 */
.L_x_1420:
[----:B------:R-:W-:-:S13]  /*77b0*/  ISETP.NE.AND P0, PT, R7, 0x1, PT ;  /* 0x000000010700780c */ /* 0x000fda0003f05270 */
[----:B------:R-:W0:Y:S02]  /*77c0*/  @P0 LDC.64 R4, c[0x0][0x9e8] ;  /* 0x00027a00ff040b82 */ /* 0x000e240000000a00 */
[----:B0-----:R-:W-:-:S05]  /*77d0*/  @P0 IMAD.HI.U32 R2, R0, R4, RZ ;  /* 0x0000000400020227 */ /* 0x001fca00078e00ff */
[----:B------:R-:W-:-:S07]  /*77e0*/  @P0 SHF.R.U32.HI R0, RZ, R5, R2 ;  /* 0x00000005ff000219 */ /* 0x000fce0000011602 */
.L_x_1421:
[----:B------:R-:W-:Y:S05]  /*77f0*/  BSYNC B0 ;  /* 0x0000000000007941 */ /* 0x000fea0003800000 */
.L_x_1419:
[----:B------:R-:W-:-:S05]  /*7800*/  IMAD R0, R0, R7, RZ ;  /* 0x0000000700007224 */ /* 0x000fca00078e02ff */
[----:B------:R-:W-:-:S07]  /*7810*/  VIMNMX R3, R3, R0, !PT ;  /* 0x0000000003037248 */ /* 0x000fce0007fe0100 */
.L_x_1418:
[----:B------:R-:W-:Y:S01]  /*7820*/  SHF.R.S32.HI R0, RZ, 0x1f, R3 ;  /* 0x0000001fff007819 */ /* 0x000fe20000011403 */
[----:B------:R-:W-:Y:S01]  /*7830*/  IMAD.MOV.U32 R2, RZ, RZ, RZ ;  /* 0x000000ffff027224 */ /* 0x000fe200078e00ff */
[----:B------:R-:W-:Y:S02]  /*7840*/  PLOP3.LUT P0, PT, PT, PT, PT, 0x80, 0x0 ;  /* 0x000000000000781c */ /* 0x000fe40003f0f070 */
[----:B------:R-:W-:Y:S02]  /*7850*/  CS2R R134, SRZ ;  /* 0x0000000000867805 */ /* 0x000fe4000001ff00 */
[----:B------:R-:W-:Y:S01]  /*7860*/  LEA.HI R3, R0, R3, RZ, 0x6 ;  /* 0x0000000300037211 */ /* 0x000fe200078f30ff */
[----:B------:R-:W-:Y:S01]  /*7870*/  IMAD.MOV.U32 R0, RZ, RZ, RZ ;  /* 0x000000ffff007224 */ /* 0x000fe200078e00ff */
[----:B------:R-:W-:Y:S02]  /*7880*/  CS2R R146, SRZ ;  /* 0x0000000000927805 */ /* 0x000fe4000001ff00 */
[----:B------:R-:W-:-:S02]  /*7890*/  CS2R R116, SRZ ;  /* 0x0000000000747805 */ /* 0x000fc4000001ff00 */
[----:B------:R-:W-:Y:S02]  /*78a0*/  SHF.R.S32.HI R3, RZ, 0x6, R3 ;  /* 0x00000006ff037819 */ /* 0x000fe40000011403 */
[----:B------:R-:W-:Y:S02]  /*78b0*/  CS2R R144, SRZ ;  /* 0x0000000000907805 */ /* 0x000fe4000001ff00 */
[----:B------:R-:W-:Y:S02]  /*78c0*/  CS2R R100, SRZ ;  /* 0x0000000000647805 */ /* 0x000fe4000001ff00 */
[----:B------:R-:W-:Y:S02]  /*78d0*/  CS2R R132, SRZ ;  /* 0x0000000000847805 */ /* 0x000fe4000001ff00 */
[----:B------:R-:W-:Y:S02]  /*78e0*/  VIMNMX R201, RZ, R3, !PT ;  /* 0x00000003ffc97248 */ /* 0x000fe40007fe0100 */
[----:B------:R-:W-:-:S02]  /*78f0*/  CS2R R138, SRZ ;  /* 0x00000000008a7805 */ /* 0x000fc4000001ff00 */
[----:B------:R-:W-:Y:S02]  /*7900*/  CS2R R108, SRZ ;  /* 0x00000000006c7805 */ /* 0x000fe4000001ff00 */
[----:B------:R-:W-:Y:S02]  /*7910*/  CS2R R136, SRZ ;  /* 0x0000000000887805 */ /* 0x000fe4000001ff00 */
[----:B------:R-:W-:Y:S02]  /*7920*/  ISETP.GT.AND P1, PT, R56, R201, PT ;  /* 0x000000c93800720c */ /* 0x000fe40003f24270 */
        /* <DEDUP_REMOVED lines=26> */
[----:B------:R-:W-:Y:S02]  /*7ad0*/  CS2R R82, SRZ ;  /* 0x0000000000527805 */ /* 0x000fe4000001ff00 */
[----:B----4-:R-:W-:-:S02]  /*7ae0*/  CS2R R80, SRZ ;  /* 0x0000000000507805 */ /* 0x010fc4000001ff00 */
        /* <DEDUP_REMOVED lines=11> */
[----:B--2---:R-:W-:-:S02]  /*7ba0*/  CS2R R14, SRZ ;  /* 0x00000000000e7805 */ /* 0x004fc4000001ff00 */
[----:B------:R-:W-:Y:S02]  /*7bb0*/  CS2R R54, SRZ ;  /* 0x0000000000367805 */ /* 0x000fe4000001ff00 */
[----:B---3--:R-:W-:Y:S02]  /*7bc0*/  CS2R R12, SRZ ;  /* 0x00000000000c7805 */ /* 0x008fe4000001ff00 */
[----:B------:R-:W-:Y:S02]  /*7bd0*/  CS2R R50, SRZ ;  /* 0x0000000000327805 */ /* 0x000fe4000001ff00 */
[----:B------:R-:W-:Y:S02]  /*7be0*/  CS2R R48, SRZ ;  /* 0x0000000000307805 */ /* 0x000fe4000001ff00 */
[----:B------:R-:W-:Y:S02]  /*7bf0*/  CS2R R46, SRZ ;  /* 0x00000000002e7805 */ /* 0x000fe4000001ff00 */
        /* <DEDUP_REMOVED lines=12> */
[----:B------:R-:W-:-:S03]  /*7cc0*/  UMOV UR4, 0xffffffff ;  /* 0xffffffff00047882 */ /* 0x000fc60000000000 */
[----:B------:R-:W-:Y:S05]  /*7cd0*/  BRA.DIV UR4, `(.L_x_1423) ;  /* 0x000001f604447947 */ /* 0x000fea000b800000 */
[----:B------:R0:W1:Y:S02]  /*7ce0*/  SHFL.IDX PT, R200, R229, RZ, 0x1f ;  /* 0x00001fffe5c87589 */ /* 0x00006400000e0000 */
.L_x_1734:
[----:B-1----:R-:W-:Y:S01]  /*7cf0*/  LEA.HI R0, R200, R200, RZ, 0x1 ;  /* 0x000000c8c8007211 */ /* 0x002fe200078f08ff */
[----:B------:R-:W-:-:S03]  /*7d00*/  ULOP3.LUT UP0, URZ, UR44, 0x1bf, URZ, 0xc0, !UPT ;  /* 0x000001bf2c3f7892 */ /* 0x000fc6000f80c03f */
[----:B------:R-:W-:-:S03]  /*7d10*/  LOP3.LUT R3, R0, 0x1e, RZ, 0xc0, !PT ;  /* 0x0000001e00037812 */ /* 0x000fc600078ec0ff */
[----:B------:R-:W-:Y:S02]  /*7d20*/  PLOP3.LUT P0, PT, PT, PT, UP0, 0x80, 0x0 ;  /* 0x000000000000781c */ /* 0x000fe40003f0f008 */
[----:B------:R-:W-:-:S05]  /*7d30*/  IMAD.IADD R3, R200, 0x1, -R3 ;  /* 0x00000001c8037824 */ /* 0x000fca00078e0a03 */
        /* <DEDUP_REMOVED lines=8> */
[----:B------:R1:W2:Y:S01]  /*7dc0*/  LDC.64 R2, c[0x4][R0] ;  /* 0x0100000000027b82 */ /* 0x0002a20000000a00 */
[----:B------:R-:W-:Y:S01]  /*7dd0*/  IMAD.U32 R5, RZ, RZ, UR5 ;  /* 0x00000005ff057e24 */ /* 0x000fe2000f8e00ff */
[----:B------:R-:W-:Y:S01]  /*7de0*/  ULDC.64 UR4, c[0x4][0x168] ;  /* 0x01005a0000047ab9 */ /* 0x000fe20000000a00 */
[----:B------:R-:W-:Y:S01]  /*7df0*/  IMAD.U32 R6, RZ, RZ, UR6 ;  /* 0x00000006ff067e24 */ /* 0x000fe2000f8e00ff */
[----:B------:R-:W-:Y:S01]  /*7e00*/  MOV R12, 0x1 ;  /* 0x00000001000c7802 */ /* 0x000fe20000000f00 */
[----:B------:R-:W-:Y:S02]  /*7e10*/  IMAD.U32 R7, RZ, RZ, UR7 ;  /* 0x00000007ff077e24 */ /* 0x000fe4000f8e00ff */
[----:B------:R-:W-:-:S02]  /*7e20*/  IMAD.U32 R10, RZ, RZ, UR4 ;  /* 0x00000004ff0a7e24 */ /* 0x000fc4000f8e00ff */
[----:B------:R-:W-:Y:S02]  /*7e30*/  IMAD.U32 R11, RZ, RZ, UR5 ;  /* 0x00000005ff0b7e24 */ /* 0x000fe4000f8e00ff */
[----:B------:R-:W-:Y:S02]  /*7e40*/  IMAD.MOV.U32 R8, RZ, RZ, 0x70 ;  /* 0x00000070ff087424 */ /* 0x000fe400078e00ff */
[----:B-1----:R-:W-:-:S07]  /*7e50*/  IMAD.MOV.U32 R13, RZ, RZ, RZ ;  /* 0x000000ffff0d7224 */ /* 0x002fce00078e00ff */
[----:B------:R-:W-:-:S07]  /*7e60*/  LEPC R20, `(.L_x_1424) ;  /* 0x000000001014794e */ /* 0x000fce0000000000 */
[----:B0-2--5:R-:W-:Y:S05]  /*7e70*/  CALL.ABS.NOINC R2 ;  /* 0x0000000002007343 */ /* 0x025fea0003c00000 */
.L_x_1424:
[----:B------:R-:W-:Y:S01]  /*7e80*/  ULDC.64 UR4, c[0x0][0x990] ;  /* 0x0002640000047ab9 */ /* 0x000fe20000000a00 */
[----:B------:R-:W-:Y:S01]  /*7e90*/  ULDC.64 UR6, c[0x0][0x998] ;  /* 0x0002660000067ab9 */ /* 0x000fe20000000a00 */
[----:B------:R-:W-:Y:S02]  /*7ea0*/  ISETP.NE.U32.AND P0, PT, RZ, UR4, PT ;  /* 0x00000004ff007c0c */ /* 0x000fe4000bf05070 */
[----:B------:R-:W-:Y:S02]  /*7eb0*/  ISETP.NE.U32.AND P1, PT, RZ, UR6, PT ;  /* 0x00000006ff007c0c */ /* 0x000fe4000bf25070 */
[----:B------:R-:W-:Y:S02]  /*7ec0*/  ISETP.NE.AND.EX P0, PT, RZ, UR5, PT, P0 ;  /* 0x00000005ff007c0c */ /* 0x000fe4000bf05300 */
[----:B------:R-:W-:-:S11]  /*7ed0*/  ISETP.NE.AND.EX P1, PT, RZ, UR7, PT, P1 ;  /* 0x00000007ff007c0c */ /* 0x000fd6000bf25310 */
[----:B------:R-:W1:Y:S01]  /*7ee0*/  @P0 LDC.64 R6, c[0x0][0x9a8] ;  /* 0x00026a00ff060b82 */ /* 0x000e620000000a00 */
[--C-:B------:R-:W-:Y:S02]  /*7ef0*/  @P0 SHF.R.S32.HI R3, RZ, 0x1f, R203.reuse ;  /* 0x0000001fff030819 */ /* 0x100fe400000114cb */
[----:B------:R-:W-:Y:S02]  /*7f00*/  @P1 SHF.R.S32.HI R5, RZ, 0x1f, R203 ;  /* 0x0000001fff051819 */ /* 0x000fe400000114cb */
[----:B------:R-:W-:-:S03]  /*7f10*/  @P0 SHF.R.S32.HI R15, RZ, 0x1f, R202 ;  /* 0x0000001fff0f0819 */ /* 0x000fc600000114ca */
[----:B------:R-:W2:Y:S08]  /*7f20*/  @P1 LDC.64 R8, c[0x0][0x9b8] ;  /* 0x00026e00ff081b82 */ /* 0x000eb00000000a00 */
[----:B------:R-:W3:Y:S08]  /*7f30*/  @P0 LDC.64 R10, c[0x0][0x9b0] ;  /* 0x00026c00ff0a0b82 */ /* 0x000ef00000000a00 */
[----:B------:R-:W4:Y:S01]  /*7f40*/  @P1 LDC.64 R12, c[0x0][0x9c0] ;  /* 0x00027000ff0c1b82 */ /* 0x000f220000000a00 */
[----:B-1----:R-:W-:-:S02]  /*7f50*/  @P0 IMAD R0, R3, R6, RZ ;  /* 0x0000000603000224 */ /* 0x002fc400078e02ff */
[----:B------:R-:W-:-:S04]  /*7f60*/  @P0 IMAD.WIDE.U32 R2, R203, R6, RZ ;  /* 0x00000006cb020225 */ /* 0x000fc800078e00ff */
[----:B------:R-:W-:Y:S02]  /*7f70*/  @P0 IMAD R7, R203, R7, R0 ;  /* 0x00000007cb070224 */ /* 0x000fe400078e0200 */
[-C--:B--2---:R-:W-:Y:S02]  /*7f80*/  @P1 IMAD R4, R5, R8.reuse, RZ ;  /* 0x0000000805041224 */ /* 0x084fe400078e02ff */
[----:B------:R-:W-:Y:S01]  /*7f90*/  @P0 IMAD.IADD R3, R3, 0x1, R7 ;  /* 0x0000000103030824 */ /* 0x000fe200078e0207 */
[----:B------:R-:W-:Y:S01]  /*7fa0*/  @P1 SHF.R.S32.HI R7, RZ, 0x1f, R202 ;  /* 0x0000001fff071819 */ /* 0x000fe200000114ca */
[C---:B------:R-:W-:Y:S02]  /*7fb0*/  @P1 IMAD R9, R203.reuse, R9, R4 ;  /* 0x00000009cb091224 */ /* 0x040fe400078e0204 */
[----:B------:R-:W-:-:S04]  /*7fc0*/  @P1 IMAD.WIDE.U32 R4, R203, R8, RZ ;  /* 0x00000008cb041225 */ /* 0x000fc800078e00ff */
[----:B---3--:R-:W-:Y:S02]  /*7fd0*/  @P0 IMAD R0, R15, R10, RZ ;  /* 0x0000000a0f000224 */ /* 0x008fe400078e02ff */
[----:B------:R-:W-:Y:S02]  /*7fe0*/  @P1 IMAD.IADD R5, R5, 0x1, R9 ;  /* 0x0000000105051824 */ /* 0x000fe400078e0209 */
[C---:B------:R-:W-:Y:S02]  /*7ff0*/  @P0 IMAD R9, R202.reuse, R11, R0 ;  /* 0x0000000bca090224 */ /* 0x040fe400078e0200 */
[----:B----4-:R-:W-:Y:S02]  /*8000*/  @P1 IMAD R6, R7, R12, RZ ;  /* 0x0000000c07061224 */ /* 0x010fe400078e02ff */
[----:B------:R-:W-:-:S04]  /*8010*/  @P0 IMAD.WIDE.U32 R2, R202, R10, R2 ;  /* 0x0000000aca020225 */ /* 0x000fc800078e0002 */
[C---:B------:R-:W-:Y:S02]  /*8020*/  @P1 IMAD R11, R202.reuse, R13, R6 ;  /* 0x0000000dca0b1224 */ /* 0x040fe400078e0206 */
[----:B------:R-:W-:Y:S01]  /*8030*/  @P1 IMAD.WIDE.U32 R6, R202, R12, R4 ;  /* 0x0000000cca061225 */ /* 0x000fe200078e0004 */
[----:B------:R-:W-:Y:S01]  /*8040*/  @P0 LEA R4, P2, R2, UR4, 0x2 ;  /* 0x0000000402040c11 */ /* 0x000fe2000f8410ff */
[----:B------:R-:W-:Y:S02]  /*8050*/  ULDC UR4, c[0x0][0x3f4] ;  /* 0x0000fd0000047ab9 */ /* 0x000fe40000000800 */
[----:B------:R-:W-:Y:S01]  /*8060*/  @P0 IMAD.IADD R5, R3, 0x1, R9 ;  /* 0x0000000103050824 */ /* 0x000fe200078e0209 */
[----:B------:R-:W-:Y:S01]  /*8070*/  @P1 LEA R8, P3, R6, UR6, 0x2 ;  /* 0x0000000606081c11 */ /* 0x000fe2000f8610ff */
[----:B------:R-:W-:Y:S02]  /*8080*/  @P1 IMAD.IADD R3, R7, 0x1, R11 ;  /* 0x0000000107031824 */ /* 0x000fe400078e020b */
[----:B------:R-:W-:Y:S01]  /*8090*/  IMAD.MOV.U32 R0, RZ, RZ, 0x3f800000 ;  /* 0x3f800000ff007424 */ /* 0x000fe200078e00ff */
[----:B------:R-:W-:-:S02]  /*80a0*/  @P0 LEA.HI.X R5, R2, UR5, R5, 0x2, P2 ;  /* 0x0000000502050c11 */ /* 0x000fc400090f1405 */
        /* <DEDUP_REMOVED lines=14> */
[----:B------:R1:W2:Y:S03]  /*8190*/  SYNCS.PHASECHK.TRANS64.TRYWAIT P0, [R16+URZ+0x28400], R3 ;  /* 0x02840003100075a7 */ /* 0x0002a6000800017f */
[----:B--2---:R-:W-:Y:S05]  /*81a0*/  @!P0 NANOSLEEP.SYNCS 0x989680 ;  /* 0x009896800000895d */ /* 0x004fea0003900000 */
[----:B------:R-:W2:Y:S01]  /*81b0*/  @!P0 SYNCS.PHASECHK.TRANS64 P0, [R16+URZ+0x28400], R3 ;  /* 0x02840003100085a7 */ /* 0x000ea2000800007f */
[----:B------:R-:W-:Y:S04]  /*81c0*/  BSSY B0, `(.L_x_1426) ;  /* 0x0000006000007945 */ /* 0x000fe80003800000 */
[----:B--2---:R-:W-:Y:S05]  /*81d0*/  @P0 BRA `(.L_x_1427) ;  /* 0x0000000000100947 */ /* 0x004fea0003800000 */
.L_x_1428:
[----:B--2---:R2:W3:Y:S02]  /*81e0*/  SYNCS.PHASECHK.TRANS64.TRYWAIT P0, [R16+URZ+0x28400], R3 ;  /* 0x02840003100075a7 */ /* 0x0044e4000800017f */
[----:B---3--:R-:W-:Y:S05]  /*81f0*/  @!P0 NANOSLEEP.SYNCS 0x989680 ;  /* 0x009896800000895d */ /* 0x008fea0003900000 */
[----:B------:R-:W3:Y:S02]  /*8200*/  @!P0 SYNCS.PHASECHK.TRANS64 P0, [R16+URZ+0x28400], R3 ;  /* 0x02840003100085a7 */ /* 0x000ee4000800007f */
[----:B---3--:R-:W-:Y:S05]  /*8210*/  @!P0 BRA `(.L_x_1428) ;  /* 0xfffffffc00f08947 */ /* 0x008fea000383ffff */
.L_x_1427:
[----:B------:R-:W-:Y:S05]  /*8220*/  BSYNC B0 ;  /* 0x0000000000007941 */ /* 0x000fea0003800000 */
.L_x_1426:
[----:B------:R-:W-:Y:S05]  /*8230*/  BRA `(.L_x_1429) ;  /* 0x0000009400187947 */ /* 0x000fea0003800000 */
.L_x_1425:
[----:B------:R-:W-:Y:S01]  /*8240*/  ULOP3.LUT UP0, URZ, UR44, 0x3ff, URZ, 0xc0, !UPT ;  /* 0x000003ff2c3f7892 */ /* 0x000fe2000f80c03f */
[----:B-----5:R-:W-:Y:S01]  /*8250*/  SHF.R.S32.HI R0, RZ, 0x1f, R87 ;  /* 0x0000001fff007819 */ /* 0x020fe20000011457 */
[----:B------:R-:W-:Y:S01]  /*8260*/  ULDC.64 UR4, c[0x0][0x3f8] ;  /* 0x0000fe0000047ab9 */ /* 0x000fe20000000a00 */
[----:B------:R-:W-:Y:S01]  /*8270*/  ULDC.64 UR6, c[0x0][0x408] ;  /* 0x0001020000067ab9 */ /* 0x000fe20000000a00 */
[----:B------:R-:W-:Y:S02]  /*8280*/  IMAD.WIDE.U32 R24, R87, UR4, RZ ;  /* 0x0000000457187c25 */ /* 0x000fe4000f8e00ff */
[----:B------:R-:W-:Y:S02]  /*8290*/  PLOP3.LUT P0, PT, PT, PT, UP0, 0x80, 0x0 ;  /* 0x000000000000781c */ /* 0x000fe40003f0f008 */
[C---:B------:R-:W-:Y:S02]  /*82a0*/  IMAD R4, R0.reuse, UR4, RZ ;  /* 0x0000000400047c24 */ /* 0x040fe4000f8e02ff */
[----:B------:R-:W-:-:S02]  /*82b0*/  IMAD R0, R0, UR6, RZ ;  /* 0x0000000600007c24 */ /* 0x000fc4000f8e02ff */
[C---:B------:R-:W-:Y:S02]  /*82c0*/  IMAD R29, R87.reuse, UR5, R4 ;  /* 0x00000005571d7c24 */ /* 0x040fe4000f8e0204 */
[C---:B------:R-:W-:Y:S02]  /*82d0*/  IMAD R31, R87.reuse, UR7, R0 ;  /* 0x00000007571f7c24 */ /* 0x040fe4000f8e0200 */
[----:B------:R-:W-:Y:S01]  /*82e0*/  IMAD.WIDE.U32 R26, R87, UR6, RZ ;  /* 0x00000006571a7c25 */ /* 0x000fe2000f8e00ff */
[----:B------:R-:W-:-:S03]  /*82f0*/  IADD3 R29, R29, R25, RZ ;  /* 0x000000191d1d7210 */ /* 0x000fc60007ffe0ff */
[----:B------:R-:W-:Y:S01]  /*8300*/  IMAD.IADD R31, R31, 0x1, R27 ;  /* 0x000000011f1f7824 */ /* 0x000fe200078e021b */
        /* <DEDUP_REMOVED lines=16> */
[----:B0-2---:R-:W-:Y:S05]  /*8410*/  CALL.ABS.NOINC R14 ;  /* 0x000000000e007343 */ /* 0x005fea0003c00000 */
.L_x_1430:
[----:B------:R-:W-:Y:S01]  /*8420*/  ULDC.U8 UR4, c[0x0][0x410] ;  /* 0x0001040000047ab9 */ /* 0x000fe20000000000 */
[----:B------:R-:W-:Y:S01]  /*8430*/  IMAD.IADD R52, R17, 0x1, R204 ;  /* 0x0000000111347824 */ /* 0x000fe200078e02cc */
[----:B------:R-:W-:Y:S01]  /*8440*/  ISETP.NE.AND P0, PT, RZ, UR4, PT ;  /* 0x00000004ff007c0c */ /* 0x000fe2000bf05270 */
[----:B------:R-:W-:Y:S02]  /*8450*/  BSSY B0, `(.L_x_1431) ;  /* 0x000091c000007945 */ /* 0x000fe40003800000 */
[----:B------:R-:W-:-:S10]  /*8460*/  IMAD R3, R215, 0x20, R52 ;  /* 0x00000020d7037824 */ /* 0x000fd400078e0234 */
[----:B------:R-:W-:Y:S05]  /*8470*/  @!P0 BRA `(.L_x_1432) ;  /* 0x0000004800588947 */ /* 0x000fea0003800000 */
[----:B------:R-:W1:Y:S01]  /*8480*/  LDC R10, c[0x0][0x448] ;  /* 0x00011200ff0a7b82 */ /* 0x000e620000000800 */
[----:B------:R-:W-:Y:S01]  /*8490*/  ULDC.64 UR4, c[0x0][0x3f8] ;  /* 0x0000fe0000047ab9 */ /* 0x000fe20000000a00 */
[----:B------:R-:W-:Y:S01]  /*84a0*/  IMAD.MOV.U32 R4, RZ, RZ, R24 ;  /* 0x000000ffff047224 */ /* 0x000fe200078e0018 */
[----:B------:R-:W-:Y:S01]  /*84b0*/  ULDC.64 UR6, c[0x0][0x408] ;  /* 0x0001020000067ab9 */ /* 0x000fe20000000a00 */
[----:B------:R-:W-:Y:S01]  /*84c0*/  IMAD.MOV.U32 R8, RZ, RZ, R26 ;  /* 0x000000ffff087224 */ /* 0x000fe200078e001a */
[----:B------:R-:W-:Y:S01]  /*84d0*/  ULDC.64 UR8, c[0x0][0x400] ;  /* 0x0001000000087ab9 */ /* 0x000fe20000000a00 */
[----:B------:R-:W-:Y:S01]  /*84e0*/  IMAD.MOV.U32 R9, RZ, RZ, R31 ;  /* 0x000000ffff097224 */ /* 0x000fe200078e001f */
[----:B-1----:R-:W-:-:S13]  /*84f0*/  ISETP.NE.AND P0, PT, R10, 0x1, PT ;  /* 0x000000010a00780c */ /* 0x002fda0003f05270 */
[----:B------:R-:W1:Y:S08]  /*8500*/  @P0 LDC R0, c[0x0][0x44c] ;  /* 0x00011300ff000b82 */ /* 0x000e700000000800 */
[----:B------:R-:W2:Y:S01]  /*8510*/  @P0 LDC R5, c[0x0][0x450] ;  /* 0x00011400ff050b82 */ /* 0x000ea20000000800 */
[----:B-1----:R-:W-:-:S05]  /*8520*/  @P0 IMAD.HI.U32 R0, R3, R0, RZ ;  /* 0x0000000003000227 */ /* 0x002fca00078e00ff */
[----:B--2---:R-:W-:Y:S01]  /*8530*/  @P0 SHF.R.U32.HI R3, RZ, R5, R0 ;  /* 0x00000005ff030219 */ /* 0x004fe20000011600 */
[----:B------:R-:W-:-:S03]  /*8540*/  IMAD.MOV.U32 R5, RZ, RZ, R29 ;  /* 0x000000ffff057224 */ /* 0x000fc600078e001d */
[----:B------:R-:W-:Y:S01]  /*8550*/  SHF.R.S32.HI R0, RZ, 0x1f, R3 ;  /* 0x0000001fff007819 */ /* 0x000fe20000011403 */
[----:B------:R-:W-:-:S04]  /*8560*/  IMAD.WIDE.U32 R4, R3, UR4, R4 ;  /* 0x0000000403047c25 */ /* 0x000fc8000f8e0004 */
[----:B------:R-:W-:Y:S02]  /*8570*/  IMAD R6, R0, UR4, RZ ;  /* 0x0000000400067c24 */ /* 0x000fe4000f8e02ff */
[----:B------:R-:W-:-:S04]  /*8580*/  IMAD.WIDE.U32 R8, R3, UR6, R8 ;  /* 0x0000000603087c25 */ /* 0x000fc8000f8e0008 */
[C---:B------:R-:W-:Y:S01]  /*8590*/  IMAD R7, R3.reuse, UR5, R6 ;  /* 0x0000000503077c24 */ /* 0x040fe2000f8e0206 */
[----:B------:R-:W-:Y:S01]  /*85a0*/  ULDC.64 UR4, c[0x0][0x3e8] ;  /* 0x0000fa0000047ab9 */ /* 0x000fe20000000a00 */
[----:B------:R-:W-:Y:S01]  /*85b0*/  IMAD R6, R0, UR6, RZ ;  /* 0x0000000600067c24 */ /* 0x000fe2000f8e02ff */
[----:B------:R-:W-:Y:S01]  /*85c0*/  IADD3 R0, P0, R4, UR4, RZ ;  /* 0x0000000404007c10 */ /* 0x000fe2000ff1e0ff */
[----:B------:R-:W-:Y:S02]  /*85d0*/  UMOV UR4, 0xffffffff ;  /* 0xffffffff00047882 */ /* 0x000fe40000000000 */
[----:B------:R-:W-:Y:S01]  /*85e0*/  IMAD R3, R3, UR7, R6 ;  /* 0x0000000703037c24 */ /* 0x000fe2000f8e0206 */
[----:B------:R-:W-:Y:S02]  /*85f0*/  IADD3 R6, P1, R8, UR8, RZ ;  /* 0x0000000808067c10 */ /* 0x000fe4000ff3e0ff */
[----:B------:R-:W-:Y:S02]  /*8600*/  IADD3.X R4, R5, UR5, R7, P0, !PT ;  /* 0x0000000505047c10 */ /* 0x000fe400087fe407 */
[----:B------:R-:W-:Y:S01]  /*8610*/  IADD3.X R8, R9, UR9, R3, P1, !PT ;  /* 0x0000000909087c10 */ /* 0x000fe20008ffe403 */
[----:B------:R-:W-:Y:S08]  /*8620*/  BRA.DIV UR4, `(.L_x_1433) ;  /* 0x000001ee041c7947 */ /* 0x000ff0000b800000 */
[----:B------:R1:W2:Y:S04]  /*8630*/  SHFL.IDX PT, R3, R4, RZ, 0x181f ;  /* 0x00181fff04037589 */ /* 0x0002a800000e0000 */
[----:B------:R1:W3:Y:S04]  /*8640*/  SHFL.IDX PT, R5, R0, RZ, 0x181f ;  /* 0x00181fff00057589 */ /* 0x0002e800000e0000 */
[----:B------:R1:W4:Y:S04]  /*8650*/  SHFL.IDX PT, R7, R8, RZ, 0x181f ;  /* 0x00181fff08077589 */ /* 0x00032800000e0000 */
[----:B------:R1:W0:Y:S02]  /*8660*/  SHFL.IDX PT, R14, R6, RZ, 0x181f ;  /* 0x00181fff060e7589 */ /* 0x00022400000e0000 */
.L_x_1740:
[----:B------:R-:W-:Y:S01]  /*8670*/  IMAD R37, R195, R10, RZ ;  /* 0x0000000ac3257224 */ /* 0x000fe200078e02ff */
[----:B------:R-:W-:Y:S01]  /*8680*/  BSSY B1, `(.L_x_1434) ;  /* 0x000001a000017945 */ /* 0x000fe20003800000 */
[----:B------:R-:W-:Y:S02]  /*8690*/  CS2R R24, SRZ ;  /* 0x0000000000187805 */ /* 0x000fe4000001ff00 */
[----:B------:R-:W-:Y:S02]  /*86a0*/  CS2R R38, SRZ ;  /* 0x0000000000267805 */ /* 0x000fe4000001ff00 */
[----:B------:R-:W-:Y:S02]  /*86b0*/  CS2R R30, SRZ ;  /* 0x00000000001e7805 */ /* 0x000fe4000001ff00 */
[----:B------:R-:W-:Y:S02]  /*86c0*/  ISETP.GE.AND P0, PT, R52, R37, PT ;  /* 0x000000253400720c */ /* 0x000fe40003f06270 */
[----:B------:R-:W-:-:S11]  /*86d0*/  CS2R R44, SRZ ;  /* 0x00000000002c7805 */ /* 0x000fd6000001ff00 */
[----:B------:R-:W-:Y:S05]  /*86e0*/  @P0 BRA `(.L_x_1435) ;  /* 0x00000000004c0947 */ /* 0x000fea0003800000 */
[----:B------:R-:W-:Y:S01]  /*86f0*/  ULDC UR4, c[0x0][0x3f4] ;  /* 0x0000fd0000047ab9 */ /* 0x000fe20000000800 */
[----:B------:R-:W-:Y:S02]  /*8700*/  CS2R R24, SRZ ;  /* 0x0000000000187805 */ /* 0x000fe4000001ff00 */
[----:B------:R-:W-:Y:S02]  /*8710*/  ISETP.GE.AND P4, PT, R194, UR4, PT ;  /* 0x00000004c2007c0c */ /* 0x000fe4000bf86270 */
[----:B------:R-:W-:Y:S02]  /*8720*/  CS2R R38, SRZ ;  /* 0x0000000000267805 */ /* 0x000fe4000001ff00 */
[----:B------:R-:W-:Y:S02]  /*8730*/  ISETP.GE.AND P3, PT, R18, UR4, PT ;  /* 0x0000000412007c0c */ /* 0x000fe4000bf66270 */
[----:B------:R-:W-:Y:S02]  /*8740*/  CS2R R44, SRZ ;  /* 0x00000000002c7805 */ /* 0x000fe4000001ff00 */
[----:B------:R-:W-:-:S05]  /*8750*/  CS2R R30, SRZ ;  /* 0x00000000001e7805 */ /* 0x000fca000001ff00 */
[----:B---3--:R-:W-:-:S04]  /*8760*/  @!P4 IADD3 R20, P0, R194, R5, RZ ;  /* 0x00000005c214c210 */ /* 0x008fc80007f1e0ff */
[-C--:B0-----:R-:W-:Y:S02]  /*8770*/  @!P3 IADD3 R12, P1, R18, R14.reuse, RZ ;  /* 0x0000000e120cb210 */ /* 0x081fe40007f3e0ff */
[----:B------:R-:W-:Y:S01]  /*8780*/  @!P4 IADD3 R14, P2, R194, R14, RZ ;  /* 0x0000000ec20ec210 */ /* 0x000fe20007f5e0ff */
[--C-:B--2---:R-:W-:Y:S01]  /*8790*/  @!P4 IMAD.X R21, R3, 0x1, R214.reuse, P0 ;  /* 0x000000010315c824 */ /* 0x104fe200000e06d6 */
[----:B------:R-:W-:Y:S01]  /*87a0*/  @!P3 IADD3 R10, P0, R18, R5, RZ ;  /* 0x00000005120ab210 */ /* 0x000fe20007f1e0ff */
[C---:B----4-:R-:W-:Y:S02]  /*87b0*/  @!P3 IMAD.X R13, R7.reuse, 0x1, R19, P1 ;  /* 0x00000001070db824 */ /* 0x050fe400008e0613 */
[----:B------:R-:W-:Y:S01]  /*87c0*/  @!P4 IMAD.X R15, R7, 0x1, R214, P2 ;  /* 0x00000001070fc824 */ /* 0x000fe200010e06d6 */
[----:B------:R-:W-:Y:S01]  /*87d0*/  @!P3 IADD3.X R11, R3, R19, RZ, P0, !PT ;  /* 0x00000013030bb210 */ /* 0x000fe200007fe4ff */
[----:B------:R0:W5:Y:S04]  /*87e0*/  @!P4 LD.E.64 R24, desc[UR46][R20.64] ;  /* 0x0000002e1418c980 */ /* 0x000168000c101b00 */
[----:B------:R0:W5:Y:S04]  /*87f0*/  @!P3 LD.E.64 R38, desc[UR46][R10.64] ;  /* 0x0000002e0a26b980 */ /* 0x000168000c101b00 */
[----:B------:R0:W5:Y:S04]  /*8800*/  @!P3 LD.E.64 R44, desc[UR46][R12.64] ;  /* 0x0000002e0c2cb980 */ /* 0x000168000c101b00 */
[----:B------:R0:W5:Y:S02]  /*8810*/  @!P4 LD.E.64 R30, desc[UR46][R14.64] ;  /* 0x0000002e0e1ec980 */ /* 0x000164000c101b00 */
.L_x_1435:
[----:B------:R-:W-:Y:S05]  /*8820*/  BSYNC B1 ;  /* 0x0000000000017941 */ /* 0x000fea0003800000 */
.L_x_1434:
[----:B------:R-:W-:Y:S01]  /*8830*/  UMOV UR4, 0xffffffff ;  /* 0xffffffff00047882 */ /* 0x000fe20000000000 */
[----:B------:R-:W-:Y:S02]  /*8840*/  CS2R R26, SRZ ;  /* 0x00000000001a7805 */ /* 0x000fe4000001ff00 */
[----:B------:R-:W-:Y:S05]  /*8850*/  BRA.DIV UR4, `(.L_x_1436) ;  /* 0x000001ee04007947 */ /* 0x000fea000b800000 */
[----:B--2---:R2:W1:Y:S04]  /*8860*/  SHFL.IDX PT, R3, R4, 0x1, 0x181f ;  /* 0x00381f0004037f89 */ /* 0x00446800000e0000 */
[----:B---3--:R2:W3:Y:S04]  /*8870*/  SHFL.IDX PT, R5, R0, 0x1, 0x181f ;  /* 0x00381f0000057f89 */ /* 0x0084e800000e0000 */
[----:B----4-:R2:W4:Y:S04]  /*8880*/  SHFL.IDX PT, R7, R8, 0x1, 0x181f ;  /* 0x00381f0008077f89 */ /* 0x01052800000e0000 */
[----:B0-----:R2:W0:Y:S02]  /*8890*/  SHFL.IDX PT, R14, R6, 0x1, 0x181f ;  /* 0x00381f00060e7f89 */ /* 0x00142400000e0000 */
.L_x_1746:
[----:B------:R-:W-:Y:S01]  /*88a0*/  VIADD R9, R52, 0x20 ;  /* 0x0000002034097836 */ /* 0x000fe20000000000 */
[----:B------:R-:W-:Y:S01]  /*88b0*/  BSSY B1, `(.L_x_1437) ;  /* 0x0000019000017945 */ /* 0x000fe20003800000 */
[----:B------:R-:W-:Y:S02]  /*88c0*/  CS2R R40, SRZ ;  /* 0x0000000000287805 */ /* 0x000fe4000001ff00 */
[----:B------:R-:W-:Y:S02]  /*88d0*/  CS2R R32, SRZ ;  /* 0x0000000000207805 */ /* 0x000fe4000001ff00 */
[----:B------:R-:W-:Y:S02]  /*88e0*/  CS2R R46, SRZ ;  /* 0x00000000002e7805 */ /* 0x000fe4000001ff00 */
[----:B------:R-:W-:-:S13]  /*88f0*/  ISETP.GE.AND P0, PT, R9, R37, PT ;  /* 0x000000250900720c */ /* 0x000fda0003f06270 */
[----:B------:R-:W-:Y:S05]  /*8900*/  @P0 BRA `(.L_x_1438) ;  /* 0x00000000004c0947 */ /* 0x000fea0003800000 */
[----:B------:R-:W-:Y:S01]  /*8910*/  ULDC UR4, c[0x0][0x3f4] ;  /* 0x0000fd0000047ab9 */ /* 0x000fe20000000800 */
[----:B------:R-:W-:Y:S02]  /*8920*/  CS2R R26, SRZ ;  /* 0x00000000001a7805 */ /* 0x000fe4000001ff00 */
[----:B------:R-:W-:Y:S02]  /*8930*/  ISETP.GE.AND P4, PT, R194, UR4, PT ;  /* 0x00000004c2007c0c */ /* 0x000fe4000bf86270 */
[----:B------:R-:W-:Y:S02]  /*8940*/  CS2R R40, SRZ ;  /* 0x0000000000287805 */ /* 0x000fe4000001ff00 */
[----:B------:R-:W-:Y:S02]  /*8950*/  ISETP.GE.AND P3, PT, R18, UR4, PT ;  /* 0x0000000412007c0c */ /* 0x000fe4000bf66270 */
[----:B------:R-:W-:-:S07]  /*8960*/  CS2R R46, SRZ ;  /* 0x00000000002e7805 */ /* 0x000fce000001ff00 */
[----:B---3--:R-:W-:-:S04]  /*8970*/  @!P4 IADD3 R20, P0, R194, R5, RZ ;  /* 0x00000005c214c210 */ /* 0x008fc80007f1e0ff */
[-C--:B0-----:R-:W-:Y:S02]  /*8980*/  @!P3 IADD3 R12, P1, R18, R14.reuse, RZ ;  /* 0x0000000e120cb210 */ /* 0x081fe40007f3e0ff */
[----:B------:R-:W-:Y:S01]  /*8990*/  @!P4 IADD3 R14, P2, R194, R14, RZ ;  /* 0x0000000ec20ec210 */ /* 0x000fe20007f5e0ff */
[--C-:B-1----:R-:W-:Y:S01]  /*89a0*/  @!P4 IMAD.X R21, R3, 0x1, R214.reuse, P0 ;  /* 0x000000010315c824 */ /* 0x102fe200000e06d6 */
[----:B------:R-:W-:Y:S02]  /*89b0*/  @!P3 IADD3 R10, P0, R18, R5, RZ ;  /* 0x00000005120ab210 */ /* 0x000fe40007f1e0ff */
[----:B------:R-:W-:Y:S01]  /*89c0*/  CS2R R32, SRZ ;  /* 0x0000000000207805 */ /* 0x000fe2000001ff00 */
[C-C-:B----4-:R-:W-:Y:S02]  /*89d0*/  @!P3 IMAD.X R13, R7.reuse, 0x1, R19.reuse, P1 ;  /* 0x00000001070db824 */ /* 0x150fe400008e0613 */
[----:B------:R-:W-:Y:S01]  /*89e0*/  @!P4 IMAD.X R15, R7, 0x1, R214, P2 ;  /* 0x00000001070fc824 */ /* 0x000fe200010e06d6 */
[----:B------:R0:W5:Y:S01]  /*89f0*/  @!P4 LD.E.64 R26, desc[UR46][R20.64] ;  /* 0x0000002e141ac980 */ /* 0x000162000c101b00 */
[----:B------:R-:W-:-:S03]  /*8a00*/  @!P3 IMAD.X R11, R3, 0x1, R19, P0 ;  /* 0x00000001030bb824 */ /* 0x000fc600000e0613 */
[----:B------:R0:W5:Y:S04]  /*8a10*/  @!P3 LD.E.64 R46, desc[UR46][R12.64] ;  /* 0x0000002e0c2eb980 */ /* 0x000168000c101b00 */
[----:B------:R0:W5:Y:S04]  /*8a20*/  @!P3 LD.E.64 R40, desc[UR46][R10.64] ;  /* 0x0000002e0a28b980 */ /* 0x000168000c101b00 */
[----:B------:R0:W5:Y:S02]  /*8a30*/  @!P4 LD.E.64 R32, desc[UR46][R14.64] ;  /* 0x0000002e0e20c980 */ /* 0x000164000c101b00 */
.L_x_1438:
[----:B------:R-:W-:Y:S05]  /*8a40*/  BSYNC B1 ;  /* 0x0000000000017941 */ /* 0x000fea0003800000 */
.L_x_1437:
[----:B------:R-:W-:-:S03]  /*8a50*/  UMOV UR4, 0xffffffff ;  /* 0xffffffff00047882 */ /* 0x000fc60000000000 */
[----:B------:R-:W-:Y:S05]  /*8a60*/  BRA.DIV UR4, `(.L_x_1439) ;  /* 0x000001ea04ec7947 */ /* 0x000fea000b800000 */
[----:B-1----:R1:W1:Y:S04]  /*8a70*/  SHFL.IDX PT, R3, R4, 0x2, 0x181f ;  /* 0x00581f0004037f89 */ /* 0x00226800000e0000 */
[----:B---3--:R3:W1:Y:S04]  /*8a80*/  SHFL.IDX PT, R5, R0, 0x2, 0x181f ;  /* 0x00581f0000057f89 */ /* 0x00866800000e0000 */
[----:B----4-:R3:W4:Y:S04]  /*8a90*/  SHFL.IDX PT, R7, R8, 0x2, 0x181f ;  /* 0x00581f0008077f89 */ /* 0x01072800000e0000 */
[----:B0-----:R3:W0:Y:S02]  /*8aa0*/  SHFL.IDX PT, R14, R6, 0x2, 0x181f ;  /* 0x00581f00060e7f89 */ /* 0x00162400000e0000 */
.L_x_1752:
[----:B------:R-:W-:Y:S01]  /*8ab0*/  VIADD R9, R52, 0x40 ;  /* 0x0000004034097836 */ /* 0x000fe20000000000 */
        /* <DEDUP_REMOVED lines=14> */
[----:B-1----:R-:W-:-:S04]  /*8ba0*/  @!P4 IADD3 R20, P0, R194, R5, RZ ;  /* 0x00000005c214c210 */ /* 0x002fc80007f1e0ff */
[C---:B0-----:R-:W-:Y:S02]  /*8bb0*/  @!P3 IADD3 R12, P1, R18.reuse, R14, RZ ;  /* 0x0000000e120cb210 */ /* 0x041fe40007f3e0ff */
[----:B------:R-:W-:Y:S02]  /*8bc0*/  @!P4 IADD3.X R21, R3, R214, RZ, P0, !PT ;  /* 0x000000d60315c210 */ /* 0x000fe400007fe4ff */
[----:B------:R-:W-:Y:S02]  /*8bd0*/  @!P3 IADD3 R10, P0, R18, R5, RZ ;  /* 0x00000005120ab210 */ /* 0x000fe40007f1e0ff */
[----:B------:R-:W-:Y:S01]  /*8be0*/  @!P4 IADD3 R14, P2, R194, R14, RZ ;  /* 0x0000000ec20ec210 */ /* 0x000fe20007f5e0ff */
[--C-:B----4-:R-:W-:Y:S01]  /*8bf0*/  @!P3 IMAD.X R13, R7, 0x1, R19.reuse, P1 ;  /* 0x00000001070db824 */ /* 0x110fe200008e0613 */
[----:B------:R0:W5:Y:S01]  /*8c00*/  @!P4 LD.E.64 R28, desc[UR46][R20.64] ;  /* 0x0000002e141cc980 */ /* 0x000162000c101b00 */
[----:B------:R-:W-:Y:S02]  /*8c10*/  @!P3 IMAD.X R11, R3, 0x1, R19, P0 ;  /* 0x00000001030bb824 */ /* 0x000fe400000e0613 */
[----:B------:R-:W-:Y:S01]  /*8c20*/  @!P4 IMAD.X R15, R7, 0x1, R214, P2 ;  /* 0x00000001070fc824 */ /* 0x000fe200010e06d6 */
[----:B------:R0:W5:Y:S04]  /*8c30*/  @!P3 LD.E.64 R48, desc[UR46][R12.64] ;  /* 0x0000002e0c30b980 */ /* 0x000168000c101b00 */
[----:B------:R0:W5:Y:S04]  /*8c40*/  @!P3 LD.E.64 R42, desc[UR46][R10.64] ;  /* 0x0000002e0a2ab980 */ /* 0x000168000c101b00 */
[----:B------:R0:W5:Y:S02]  /*8c50*/  @!P4 LD.E.64 R34, desc[UR46][R14.64] ;  /* 0x0000002e0e22c980 */ /* 0x000164000c101b00 */
.L_x_1441:
[----:B------:R-:W-:Y:S05]  /*8c60*/  BSYNC B1 ;  /* 0x0000000000017941 */ /* 0x000fea0003800000 */
.L_x_1440:
[----:B------:R-:W-:Y:S01]  /*8c70*/  UMOV UR4, 0xffffffff ;  /* 0xffffffff00047882 */ /* 0x000fe20000000000 */
[----:B0-----:R-:W-:Y:S02]  /*8c80*/  CS2R R20, SRZ ;  /* 0x0000000000147805 */ /* 0x001fe4000001ff00 */
[----:B------:R-:W-:Y:S05]  /*8c90*/  BRA.DIV UR4, `(.L_x_1442) ;  /* 0x000001ea04d07947 */ /* 0x000fea000b800000 */
[----:B-1----:R0:W1:Y:S04]  /*8ca0*/  SHFL.IDX PT, R3, R4, 0x3, 0x181f ;  /* 0x00781f0004037f89 */ /* 0x00206800000e0000 */
[----:B------:R0:W0:Y:S04]  /*8cb0*/  SHFL.IDX PT, R5, R0, 0x3, 0x181f ;  /* 0x00781f0000057f89 */ /* 0x00002800000e0000 */
[----:B----4-:R4:W0:Y:S04]  /*8cc0*/  SHFL.IDX PT, R7, R8, 0x3, 0x181f ;  /* 0x00781f0008077f89 */ /* 0x01082800000e0000 */
[----:B------:R4:W0:Y:S02]  /*8cd0*/  SHFL.IDX PT, R14, R6, 0x3, 0x181f ;  /* 0x00781f00060e7f89 */ /* 0x00082400000e0000 */
.L_x_1758:
[----:B------:R-:W-:Y:S01]  /*8ce0*/  VIADD R52, R52, 0x60 ;  /* 0x0000006034347836 */ /* 0x000fe20000000000 */
[----:B------:R-:W-:Y:S01]  /*8cf0*/  BSSY B1, `(.L_x_1443) ;  /* 0x0000019000017945 */ /* 0x000fe20003800000 */
[----:B------:R-:W-:Y:S02]  /*8d00*/  CS2R R10, SRZ ;  /* 0x00000000000a7805 */ /* 0x000fe4000001ff00 */
[----:B--234-:R-:W-:Y:S02]  /*8d10*/  CS2R R8, SRZ ;  /* 0x0000000000087805 */ /* 0x01cfe4000001ff00 */
        /* <DEDUP_REMOVED lines=9> */
[----:B0-----:R-:W-:-:S04]  /*8db0*/  @!P4 IADD3 R52, P0, R194, R5, RZ ;  /* 0x00000005c234c210 */ /* 0x001fc80007f1e0ff */
[-C--:B------:R-:W-:Y:S02]  /*8dc0*/  @!P3 IADD3 R50, P1, R18, R14.reuse, RZ ;  /* 0x0000000e1232b210 */ /* 0x080fe40007f3e0ff */
[----:B------:R-:W-:Y:S01]  /*8dd0*/  @!P4 IADD3 R14, P2, R194, R14, RZ ;  /* 0x0000000ec20ec210 */ /* 0x000fe20007f5e0ff */
[--C-:B-1----:R-:W-:Y:S01]  /*8de0*/  @!P4 IMAD.X R53, R3, 0x1, R214.reuse, P0 ;  /* 0x000000010335c824 */ /* 0x102fe200000e06d6 */
[----:B------:R-:W-:Y:S02]  /*8df0*/  @!P3 IADD3 R4, P0, R18, R5, RZ ;  /* 0x000000051204b210 */ /* 0x000fe40007f1e0ff */
[----:B------:R-:W-:Y:S01]  /*8e00*/  CS2R R8, SRZ ;  /* 0x0000000000087805 */ /* 0x000fe2000001ff00 */
[C-C-:B------:R-:W-:Y:S02]  /*8e10*/  @!P3 IMAD.X R51, R7.reuse, 0x1, R19.reuse, P1 ;  /* 0x000000010733b824 */ /* 0x140fe400008e0613 */
[----:B------:R-:W-:Y:S01]  /*8e20*/  @!P4 IMAD.X R15, R7, 0x1, R214, P2 ;  /* 0x00000001070fc824 */ /* 0x000fe200010e06d6 */
[----:B------:R2:W5:Y:S01]  /*8e30*/  @!P4 LD.E.64 R20, desc[UR46][R52.64] ;  /* 0x0000002e3414c980 */ /* 0x000562000c101b00 */
[----:B------:R-:W-:-:S03]  /*8e40*/  @!P3 IMAD.X R5, R3, 0x1, R19, P0 ;  /* 0x000000010305b824 */ /* 0x000fc600000e0613 */
[----:B------:R2:W5:Y:S04]  /*8e50*/  @!P3 LD.E.64 R12, desc[UR46][R50.64] ;  /* 0x0000002e320cb980 */ /* 0x000568000c101b00 */
[----:B------:R2:W5:Y:S04]  /*8e60*/  @!P3 LD.E.64 R10, desc[UR46][R4.64] ;  /* 0x0000002e040ab980 */ /* 0x000568000c101b00 */
[----:B------:R2:W5:Y:S02]  /*8e70*/  @!P4 LD.E.64 R8, desc[UR46][R14.64] ;  /* 0x0000002e0e08c980 */ /* 0x000564000c101b00 */
.L_x_1444:
[----:B------:R-:W-:Y:S05]  /*8e80*/  BSYNC B1 ;  /* 0x0000000000017941 */ /* 0x000fea0003800000 */
.L_x_1443:
[----:B------:R-:W-:Y:S01]  /*8e90*/  ULEA.HI UR4, UR43, UR43, URZ, 0x1 ;  /* 0x0000002b2b047291 */ /* 0x000fe2000f8f083f */
[----:B0-----:R-:W-:Y:S01]  /*8ea0*/  VIADDMNMX R0, R37, -R204, 0x80, PT ;  /* 0x0000008025007446 */ /* 0x001fe200038009cc */
[----:B------:R-:W-:Y:S02]  /*8eb0*/  BSSY B1, `(.L_x_1445) ;  /* 0x0000008000017945 */ /* 0x000fe40003800000 */
[----:B------:R-:W-:Y:S01]  /*8ec0*/  ULOP3.LUT UR4, UR4, 0xfffffffe, URZ, 0xc0, !UPT ;  /* 0xfffffffe04047892 */ /* 0x000fe2000f8ec03f */
[----:B------:R-:W-:-:S03]  /*8ed0*/  ISETP.GE.AND P1, PT, R17, R0, PT ;  /* 0x000000001100720c */ /* 0x000fc60003f26270 */
[----:B------:R-:W-:-:S06]  /*8ee0*/  UIADD3 UR4, UR43, -UR4, URZ ;  /* 0x800000042b047290 */ /* 0x000fcc000fffe03f */
[----:B-1----:R-:W-:-:S04]  /*8ef0*/  MOV R3, UR4 ;  /* 0x0000000400037c02 */ /* 0x002fc80008000f00 */
[----:B------:R-:W-:-:S04]  /*8f00*/  SHF.L.U32 R3, R3, 0x1f, RZ ;  /* 0x0000001f03037819 */ /* 0x000fc800000006ff */
[----:B------:R-:W0:Y:S02]  /*8f10*/  SYNCS.PHASECHK.TRANS64.TRYWAIT P0, [R16+URZ+0x28400], R3 ;  /* 0x02840003100075a7 */ /* 0x000e24000800017f */
[----:B0-----:R-:W-:Y:S05]  /*8f20*/  @!P0 BRA `(.L_x_1446) ;  /* 0x000001e8009c8947 */ /* 0x001fea0003800000 */
.L_x_1759:
[----:B------:R-:W-:Y:S05]  /*8f30*/  BSYNC B1 ;  /* 0x0000000000017941 */ /* 0x000fea0003800000 */
.L_x_1445:
[----:B------:R-:W-:Y:S04]  /*8f40*/  BSSY B1, `(.L_x_1447) ;  /* 0x00000f9000017945 */ /* 0x000fe80003800000 */
[----:B------:R-:W-:Y:S05]  /*8f50*/  @P1 BRA `(.L_x_1448) ;  /* 0x0000000c00dc1947 */ /* 0x000fea0003800000 */
[----:B0-----:R-:W0:Y:S01]  /*8f60*/  LDC R3, c[0x0][0x3f4] ;  /* 0x0000fd00ff037b82 */ /* 0x001e220000000800 */
[----:B------:R-:W-:Y:S01]  /*8f70*/  BSSY B2, `(.L_x_1449) ;  /* 0x000007a000027945 */ /* 0x000fe20003800000 */
[-C--:B0-----:R-:W-:Y:S02]  /*8f80*/  ISETP.GE.AND P0, PT, R18, R3.reuse, PT ;  /* 0x000000031200720c */ /* 0x081fe40003f06270 */
[----:B------:R-:W-:-:S11]  /*8f90*/  ISETP.GE.AND P1, PT, R194, R3, PT ;  /* 0x00000003c200720c */ /* 0x000fd60003f26270 */
[----:B------:R-:W-:Y:S05]  /*8fa0*/  @P0 BRA `(.L_x_1450) ;  /* 0x0000000400d80947 */ /* 0x000fea0003800000 */
[----:B--2---:R-:W0:Y:S01]  /*8fb0*/  LDS.128 R4, [R212+0x18000] ;  /* 0x01800000d4047984 */ /* 0x004e220000000c00 */
[----:B-----5:R-:W-:Y:S02]  /*8fc0*/  SHF.R.U32.HI R14, RZ, 0x8, R38 ;  /* 0x00000008ff0e7819 */ /* 0x020fe40000011626 */
[----:B------:R-:W-:Y:S02]  /*8fd0*/  SHF.R.U32.HI R50, RZ, 0x8, R39 ;  /* 0x00000008ff327819 */ /* 0x000fe40000011627 */
[----:B------:R-:W-:Y:S02]  /*8fe0*/  LOP3.LUT R3, R38, 0xff, RZ, 0xc0, !PT ;  /* 0x000000ff26037812 */ /* 0x000fe400078ec0ff */
[----:B------:R-:W-:Y:S02]  /*8ff0*/  LOP3.LUT R14, R14, 0xff, RZ, 0xc0, !PT ;  /* 0x000000ff0e0e7812 */ /* 0x000fe400078ec0ff */
[----:B------:R-:W-:Y:S02]  /*9000*/  SHF.R.U32.HI R52, RZ, 0x8, R45 ;  /* 0x00000008ff347819 */ /* 0x000fe4000001162d */
[----:B------:R-:W-:-:S02]  /*9010*/  LOP3.LUT R15, R39, 0xff, RZ, 0xc0, !PT ;  /* 0x000000ff270f7812 */ /* 0x000fc400078ec0ff */
[----:B------:R-:W-:Y:S02]  /*9020*/  LOP3.LUT R50, R50, 0xff, RZ, 0xc0, !PT ;  /* 0x000000ff32327812 */ /* 0x000fe400078ec0ff */
[----:B------:R-:W-:Y:S02]  /*9030*/  PRMT R3, R14, 0x7604, R3 ;  /* 0x000076040e037816 */ /* 0x000fe40000000003 */
[----:B------:R-:W-:Y:S02]  /*9040*/  SHF.R.U32.HI R54, RZ, 0x10, R39 ;  /* 0x00000010ff367819 */ /* 0x000fe40000011627 */
[----:B------:R-:W-:Y:S02]  /*9050*/  SHF.R.U32.HI R14, RZ, 0x8, R44 ;  /* 0x00000008ff0e7819 */ /* 0x000fe4000001162c */
[----:B------:R-:W-:Y:S02]  /*9060*/  SHF.R.U32.HI R53, RZ, 0x10, R45 ;  /* 0x00000010ff357819 */ /* 0x000fe4000001162d */
[----:B------:R-:W-:-:S02]  /*9070*/  LOP3.LUT R51, R45, 0xff, RZ, 0xc0, !PT ;  /* 0x000000ff2d337812 */ /* 0x000fc400078ec0ff */
[----:B------:R-:W-:Y:S01]  /*9080*/  LOP3.LUT R52, R52, 0xff, RZ, 0xc0, !PT ;  /* 0x000000ff34347812 */ /* 0x000fe200078ec0ff */
[----:B------:R-:W-:Y:S01]  /*9090*/  IMAD.U32 R53, R53, 0x10000, RZ ;  /* 0x0001000035357824 */ /* 0x000fe200078e00ff */
[----:B------:R-:W-:Y:S02]  /*90a0*/  PRMT R15, R50, 0x7604, R15 ;  /* 0x00007604320f7816 */ /* 0x000fe4000000000f */
[----:B------:R-:W-:Y:S01]  /*90b0*/  LOP3.LUT R50, R14, 0xff, RZ, 0xc0, !PT ;  /* 0x000000ff0e327812 */ /* 0x000fe200078ec0ff */
[----:B------:R-:W-:Y:S01]  /*90c0*/  IMAD.U32 R14, R54, 0x10000, RZ ;  /* 0x00010000360e7824 */ /* 0x000fe200078e00ff */
[----:B------:R-:W-:Y:S02]  /*90d0*/  LOP3.LUT R37, R44, 0xff, RZ, 0xc0, !PT ;  /* 0x000000ff2c257812 */ /* 0x000fe400078ec0ff */
[----:B------:R-:W-:Y:S02]  /*90e0*/  PRMT R52, R52, 0x7604, R51 ;  /* 0x0000760434347816 */ /* 0x000fe40000000033 */
[----:B------:R-:W-:-:S02]  /*90f0*/  PRMT R51, R50, 0x7604, R37 ;  /* 0x0000760432337816 */ /* 0x000fc40000000025 */
[----:B------:R-:W-:Y:S02]  /*9100*/  LOP3.LUT R37, R15, 0xff0000, R14, 0xf8, !PT ;  /* 0x00ff00000f257812 */ /* 0x000fe400078ef80e */
[----:B------:R-:W-:Y:S02]  /*9110*/  LOP3.LUT R53, R52, 0xff0000, R53, 0xf8, !PT ;  /* 0x00ff000034357812 */ /* 0x000fe400078ef835 */
[----:B------:R-:W-:Y:S02]  /*9120*/  LOP3.LUT R51, R51, 0xff0000, R44, 0xf8, !PT ;  /* 0x00ff000033337812 */ /* 0x000fe400078ef82c */
[----:B------:R-:W-:Y:S02]  /*9130*/  LOP3.LUT R53, R53, 0xff000000, R45, 0xf8, !PT ;  /* 0xff00000035357812 */ /* 0x000fe400078ef82d */
[----:B------:R-:W-:Y:S02]  /*9140*/  LOP3.LUT R39, R37, 0xff000000, R39, 0xf8, !PT ;  /* 0xff00000025277812 */ /* 0x000fe400078ef827 */
[----:B------:R-:W-:-:S02]  /*9150*/  LOP3.LUT R15, R3, 0xff0000, R38, 0xf8, !PT ;  /* 0x00ff0000030f7812 */ /* 0x000fc400078ef826 */
[----:B------:R-:W-:Y:S02]  /*9160*/  LOP3.LUT R51, R51, 0xff000000, R44, 0xf8, !PT ;  /* 0xff00000033337812 */ /* 0x000fe400078ef82c */
[-C--:B0-----:R-:W-:Y:S02]  /*9170*/  F2FP.F16.E4M3.UNPACK_B R3, R6.reuse.H1 ;  /* 0x00000006ff03723e */ /* 0x081fe400030006ff */
[----:B------:R-:W-:Y:S02]  /*9180*/  F2FP.F16.E4M3.UNPACK_B R52, R53 ;  /* 0x00000035ff34723e */ /* 0x000fe400020006ff */
[----:B------:R-:W-:Y:S01]  /*9190*/  F2FP.F16.E4M3.UNPACK_B R44, R39 ;  /* 0x00000027ff2c723e */ /* 0x000fe200020006ff */
[--C-:B------:R-:W-:Y:S01]  /*91a0*/  HADD2.F32 R14, -RZ, R3.reuse.H1_H1 ;  /* 0x30000003ff0e7230 */ /* 0x100fe20000004100 */
[----:B------:R-:W-:Y:S01]  /*91b0*/  F2FP.F16.E4M3.UNPACK_B R6, R6 ;  /* 0x00000006ff06723e */ /* 0x000fe200020006ff */
[----:B------:R-:W-:Y:S01]  /*91c0*/  HADD2.F32 R54, -RZ, R52.H1_H1 ;  /* 0x30000034ff367230 */ /* 0x000fe20000004100 */
[----:B------:R-:W-:Y:S01]  /*91d0*/  LOP3.LUT R50, R15, 0xff000000, R38, 0xf8, !PT ;  /* 0xff0000000f327812 */ /* 0x000fe200078ef826 */
[----:B------:R-:W-:Y:S01]  /*91e0*/  HADD2.F32 R45, -RZ, R44.H1_H1 ;  /* 0x3000002cff2d7230 */ /* 0x000fe20000004100 */
[-C--:B------:R-:W-:Y:S01]  /*91f0*/  F2FP.F16.E4M3.UNPACK_B R37, R7.reuse ;  /* 0x00000007ff25723e */ /* 0x080fe200020006ff */
[----:B------:R-:W-:Y:S01]  /*9200*/  HADD2.F32 R15, -RZ, R3.H0_H0 ;  /* 0x20000003ff0f7230 */ /* 0x000fe20000004100 */
[----:B------:R-:W-:Y:S01]  /*9210*/  F2FP.F16.E4M3.UNPACK_B R38, R7.H1 ;  /* 0x00000007ff26723e */ /* 0x000fe200030006ff */
[C---:B------:R-:W-:Y:S01]  /*9220*/  FMUL.FTZ R58, R14.reuse, R54 ;  /* 0x000000360e3a7220 */ /* 0x040fe20000410000 */
[----:B------:R-:W-:Y:S01]  /*9230*/  FMUL.FTZ R55, R14, R45 ;  /* 0x0000002d0e377220 */ /* 0x000fe20000410000 */
[-C--:B------:R-:W-:Y:S01]  /*9240*/  F2FP.F16.E4M3.UNPACK_B R7, R5.reuse ;  /* 0x00000005ff07723e */ /* 0x080fe200020006ff */
[----:B------:R-:W-:Y:S01]  /*9250*/  HADD2.F32 R52, -RZ, R52.H0_H0 ;  /* 0x20000034ff347230 */ /* 0x000fe20000004100 */
[----:B------:R-:W-:Y:S01]  /*9260*/  F2FP.F16.E4M3.UNPACK_B R14, R5.H1 ;  /* 0x00000005ff0e723e */ /* 0x000fe200030006ff */
[----:B------:R-:W-:-:S02]  /*9270*/  HADD2.F32 R5, -RZ, R6.H1_H1 ;  /* 0x30000006ff057230 */ /* 0x000fc40000004100 */
[C---:B------:R-:W-:Y:S01]  /*9280*/  FFMA.FTZ R59, R15.reuse, R45, -R58 ;  /* 0x0000002d0f3b7223 */ /* 0x040fe2000001083a */
[----:B------:R-:W-:Y:S02]  /*9290*/  HADD2.F32 R44, -RZ, R44.H0_H0 ;  /* 0x2000002cff2c7230 */ /* 0x000fe40000004100 */
[----:B------:R-:W-:Y:S01]  /*92a0*/  FFMA.FTZ R60, R15, R54, R55 ;  /* 0x000000360f3c7223 */ /* 0x000fe20000010037 */
[----:B------:R-:W-:Y:S01]  /*92b0*/  HADD2.F32 R6, -RZ, R6.H0_H0 ;  /* 0x20000006ff067230 */ /* 0x000fe20000004100 */
[----:B------:R-:W-:Y:S01]  /*92c0*/  F2FP.F16.E4M3.UNPACK_B R53, R53.H1 ;  /* 0x00000035ff35723e */ /* 0x000fe200030006ff */
[C---:B------:R-:W-:Y:S01]  /*92d0*/  FMUL.FTZ R15, R5.reuse, R52 ;  /* 0x00000034050f7220 */ /* 0x040fe20000410000 */
[----:B------:R-:W-:Y:S01]  /*92e0*/  F2FP.F16.E4M3.UNPACK_B R39, R39.H1 ;  /* 0x00000027ff27723e */ /* 0x000fe200030006ff */
[-C--:B------:R-:W-:Y:S01]  /*92f0*/  FMUL.FTZ R45, R5, R44.reuse ;  /* 0x0000002c052d7220 */ /* 0x080fe20000410000 */
[----:B------:R-:W-:Y:S02]  /*9300*/  HADD2.F32 R5, -RZ, R37.H1_H1 ;  /* 0x30000025ff057230 */ /* 0x000fe40000004100 */
[----:B------:R-:W-:Y:S01]  /*9310*/  FFMA.FTZ R55, R6, R44, -R15 ;  /* 0x0000002c06377223 */ /* 0x000fe2000001080f */
[----:B------:R-:W-:-:S02]  /*9320*/  HADD2.F32 R54, -RZ, R53.H0_H0 ;  /* 0x20000035ff367230 */ /* 0x000fc40000004100 */
[----:B------:R-:W-:Y:S01]  /*9330*/  FFMA.FTZ R58, R6, R52, R45 ;  /* 0x00000034063a7223 */ /* 0x000fe2000001002d */
[----:B------:R-:W-:Y:S01]  /*9340*/  HADD2.F32 R44, -RZ, R39.H0_H0 ;  /* 0x20000027ff2c7230 */ /* 0x000fe20000004100 */
[----:B------:R-:W-:Y:S01]  /*9350*/  F2FP.F16.E4M3.UNPACK_B R3, R4 ;  /* 0x00000004ff03723e */ /* 0x000fe200020006ff */
[----:B------:R-:W-:Y:S02]  /*9360*/  HADD2.F32 R53, -RZ, R53.H1_H1 ;  /* 0x30000035ff357230 */ /* 0x000fe40000004100 */
[C---:B------:R-:W-:Y:S01]  /*9370*/  FMUL.FTZ R52, R5.reuse, R54 ;  /* 0x0000003605347220 */ /* 0x040fe20000410000 */
[----:B------:R-:W-:Y:S02]  /*9380*/  HADD2.F32 R6, -RZ, R38.H1_H1 ;  /* 0x30000026ff067230 */ /* 0x000fe40000004100 */
[----:B------:R-:W-:Y:S01]  /*9390*/  FMUL.FTZ R62, R5, R44 ;  /* 0x0000002c053e7220 */ /* 0x000fe20000410000 */
[----:B------:R-:W-:Y:S01]  /*93a0*/  HADD2.F32 R37, -RZ, R37.H0_H0 ;  /* 0x20000025ff257230 */ /* 0x000fe20000004100 */
[----:B------:R-:W-:Y:S01]  /*93b0*/  F2FP.F16.E4M3.UNPACK_B R5, R51 ;  /* 0x00000033ff05723e */ /* 0x000fe200020006ff */
[----:B------:R-:W-:-:S02]  /*93c0*/  HADD2.F32 R39, -RZ, R39.H1_H1 ;  /* 0x30000027ff277230 */ /* 0x000fc40000004100 */
[C---:B------:R-:W-:Y:S01]  /*93d0*/  FMUL.FTZ R15, R6.reuse, R53 ;  /* 0x00000035060f7220 */ /* 0x040fe20000410000 */
[----:B------:R-:W-:Y:S02]  /*93e0*/  HADD2.F32 R38, -RZ, R38.H0_H0 ;  /* 0x20000026ff267230 */ /* 0x000fe40000004100 */
[C---:B------:R-:W-:Y:S01]  /*93f0*/  FFMA.FTZ R61, R37.reuse, R44, -R52 ;  /* 0x0000002c253d7223 */ /* 0x040fe20000010834 */
[----:B------:R-:W-:Y:S01]  /*9400*/  FFMA.FTZ R62, R37, R54, R62 ;  /* 0x00000036253e7223 */ /* 0x000fe2000001003e */
[-C--:B------:R-:W-:Y:S01]  /*9410*/  FMUL.FTZ R37, R6, R39.reuse ;  /* 0x0000002706257220 */ /* 0x080fe20000410000 */
[----:B------:R-:W-:Y:S01]  /*9420*/  F2FP.F16.E4M3.UNPACK_B R4, R4.H1 ;  /* 0x00000004ff04723e */ /* 0x000fe200030006ff */
[C---:B------:R-:W-:Y:S01]  /*9430*/  FFMA.FTZ R54, R38.reuse, R39, -R15 ;  /* 0x0000002726367223 */ /* 0x040fe2000001080f */
[-C--:B------:R-:W-:Y:S01]  /*9440*/  F2FP.F16.E4M3.UNPACK_B R15, R50.reuse ;  /* 0x00000032ff0f723e */ /* 0x080fe200020006ff */
[----:B------:R-:W-:Y:S01]  /*9450*/  FFMA.FTZ R53, R38, R53, R37 ;  /* 0x0000003526357223 */ /* 0x000fe20000010025 */
[--C-:B------:R-:W-:Y:S01]  /*9460*/  HADD2.F32 R39, -RZ, R5.reuse.H1_H1 ;  /* 0x30000005ff277230 */ /* 0x100fe20000004100 */
[----:B------:R-:W-:Y:S01]  /*9470*/  F2FP.F16.E4M3.UNPACK_B R50, R50.H1 ;  /* 0x00000032ff32723e */ /* 0x000fe200030006ff */
[----:B------:R-:W-:Y:S01]  /*9480*/  HADD2.F32 R38, -RZ, R5.H0_H0 ;  /* 0x20000005ff267230 */ /* 0x000fe20000004100 */
[----:B------:R-:W-:Y:S01]  /*9490*/  F2FP.F16.E4M3.UNPACK_B R51, R51.H1 ;  /* 0x00000033ff33723e */ /* 0x000fe200030006ff */
[----:B------:R-:W-:-:S02]  /*94a0*/  HADD2.F32 R6, -RZ, R4.H1_H1 ;  /* 0x30000004ff067230 */ /* 0x000fc40000004100 */
[----:B------:R-:W-:Y:S02]  /*94b0*/  HADD2.F32 R37, -RZ, R15.H1_H1 ;  /* 0x3000000fff257230 */ /* 0x000fe40000004100 */
[----:B------:R-:W-:Y:S02]  /*94c0*/  HADD2.F32 R5, -RZ, R4.H0_H0 ;  /* 0x20000004ff057230 */ /* 0x000fe40000004100 */
[C---:B------:R-:W-:Y:S01]  /*94d0*/  FMUL.FTZ R44, R6.reuse, R39 ;  /* 0x00000027062c7220 */ /* 0x040fe20000410000 */
[----:B------:R-:W-:Y:S02]  /*94e0*/  HADD2.F32 R4, -RZ, R3.H1_H1 ;  /* 0x30000003ff047230 */ /* 0x000fe40000004100 */
[-C--:B------:R-:W-:Y:S01]  /*94f0*/  FMUL.FTZ R52, R6, R37.reuse ;  /* 0x0000002506347220 */ /* 0x080fe20000410000 */
[----:B------:R-:W-:Y:S02]  /*9500*/  HADD2.F32 R15, -RZ, R15.H0_H0 ;  /* 0x2000000fff0f7230 */ /* 0x000fe40000004100 */
[----:B------:R-:W-:Y:S01]  /*9510*/  FFMA.FTZ R44, R5, R37, -R44 ;  /* 0x00000025052c7223 */ /* 0x000fe2000001082c */
[----:B------:R-:W-:-:S02]  /*9520*/  HADD2.F32 R3, -RZ, R3.H0_H0 ;  /* 0x20000003ff037230 */ /* 0x000fc40000004100 */
[CC--:B------:R-:W-:Y:S01]  /*9530*/  FMUL.FTZ R6, R4.reuse, R38.reuse ;  /* 0x0000002604067220 */ /* 0x0c0fe20000410000 */
[----:B------:R-:W-:Y:S01]  /*9540*/  FFMA.FTZ R39, R5, R39, R52 ;  /* 0x0000002705277223 */ /* 0x000fe20000010034 */
[-C--:B------:R-:W-:Y:S01]  /*9550*/  FMUL.FTZ R45, R4, R15.reuse ;  /* 0x0000000f042d7220 */ /* 0x080fe20000410000 */
[----:B------:R-:W-:Y:S02]  /*9560*/  HADD2.F32 R5, -RZ, R50.H1_H1 ;  /* 0x30000032ff057230 */ /* 0x000fe40000004100 */
[C---:B------:R-:W-:Y:S01]  /*9570*/  FFMA.FTZ R37, R3.reuse, R15, -R6 ;  /* 0x0000000f03257223 */ /* 0x040fe20000010806 */
[----:B------:R-:W-:Y:S02]  /*9580*/  HADD2.F32 R4, -RZ, R14.H1_H1 ;  /* 0x3000000eff047230 */ /* 0x000fe40000004100 */
[----:B------:R-:W-:Y:S01]  /*9590*/  FFMA.FTZ R38, R3, R38, R45 ;  /* 0x0000002603267223 */ /* 0x000fe2000001002d */
[--C-:B------:R-:W-:Y:S02]  /*95a0*/  HADD2.F32 R15, -RZ, R51.reuse.H1_H1 ;  /* 0x30000033ff0f7230 */ /* 0x100fe40000004100 */
[----:B------:R-:W-:-:S02]  /*95b0*/  HADD2.F32 R6, -RZ, R51.H0_H0 ;  /* 0x20000033ff067230 */ /* 0x000fc40000004100 */
[C---:B------:R-:W-:Y:S01]  /*95c0*/  FMUL.FTZ R52, R4.reuse, R5 ;  /* 0x0000000504347220 */ /* 0x040fe20000410000 */
[--C-:B------:R-:W-:Y:S02]  /*95d0*/  HADD2.F32 R3, -RZ, R7.reuse.H1_H1 ;  /* 0x30000007ff037230 */ /* 0x100fe40000004100 */
[----:B------:R-:W-:Y:S01]  /*95e0*/  FMUL.FTZ R45, R4, R15 ;  /* 0x0000000f042d7220 */ /* 0x000fe20000410000 */
[----:B------:R-:W-:Y:S02]  /*95f0*/  HADD2.F32 R50, -RZ, R50.H0_H0 ;  /* 0x20000032ff327230 */ /* 0x000fe40000004100 */
[----:B------:R-:W-:Y:S02]  /*9600*/  HADD2.F32 R14, -RZ, R14.H0_H0 ;  /* 0x2000000eff0e7230 */ /* 0x000fe40000004100 */
[C---:B------:R-:W-:Y:S01]  /*9610*/  FMUL.FTZ R4, R3.reuse, R6 ;  /* 0x0000000603047220 */ /* 0x040fe20000410000 */
[----:B------:R-:W-:Y:S02]  /*9620*/  HADD2.F32 R7, -RZ, R7.H0_H0 ;  /* 0x20000007ff077230 */ /* 0x000fe40000004100 */
[-C--:B------:R-:W-:Y:S01]  /*9630*/  FMUL.FTZ R3, R3, R50.reuse ;  /* 0x0000003203037220 */ /* 0x080fe20000410000 */
        /* <DEDUP_REMOVED lines=8> */
[----:B------:R-:W-:Y:S02]  /*96c0*/  F2FP.SATFINITE.E4M3.F32.PACK_AB_MERGE_C R6, R58, R55, R6 ;  /* 0x000000373a06723e */ /* 0x000fe40004807006 */
[----:B------:R-:W-:Y:S02]  /*96d0*/  F2FP.SATFINITE.E4M3.F32.PACK_AB_MERGE_C R7, R62, R61, R7 ;  /* 0x0000003d3e07723e */ /* 0x000fe40004807007 */
[----:B------:R-:W-:-:S02]  /*96e0*/  F2FP.SATFINITE.E4M3.F32.PACK_AB_MERGE_C R4, R38, R37, R4 ;  /* 0x000000252604723e */ /* 0x000fc40004807004 */
[----:B------:R-:W-:-:S05]  /*96f0*/  F2FP.SATFINITE.E4M3.F32.PACK_AB_MERGE_C R5, R14, R5, R45 ;  /* 0x000000050e05723e */ /* 0x000fca000480702d */
[----:B------:R0:W-:Y:S02]  /*9700*/  STS.128 [R212+0x18000], R4 ;  /* 0x01800004d4007388 */ /* 0x0001e40000000c00 */
.L_x_1450:
[----:B------:R-:W-:Y:S05]  /*9710*/  BSYNC B2 ;  /* 0x0000000000027941 */ /* 0x000fea0003800000 */
.L_x_1449:
[----:B------:R-:W-:Y:S05]  /*9720*/  @P1 BRA `(.L_x_1448) ;  /* 0x0000000400e81947 */ /* 0x000fea0003800000 */
[----:B0-2---:R-:W0:Y:S01]  /*9730*/  LDS.128 R4, [R212+0x1c000] ;  /* 0x01c00000d4047984 */ /* 0x005e220000000c00 */
[----:B-----5:R-:W-:Y:S02]  /*9740*/  SHF.R.U32.HI R37, RZ, 0x8, R30 ;  /* 0x00000008ff257819 */ /* 0x020fe4000001161e */
[----:B------:R-:W-:Y:S02]  /*9750*/  SHF.R.U32.HI R39, RZ, 0x8, R31 ;  /* 0x00000008ff277819 */ /* 0x000fe4000001161f */
[----:B------:R-:W-:Y:S02]  /*9760*/  SHF.R.U32.HI R15, RZ, 0x8, R25 ;  /* 0x00000008ff0f7819 */ /* 0x000fe40000011619 */
[----:B------:R-:W-:Y:S02]  /*9770*/  LOP3.LUT R44, R30, 0xff, RZ, 0xc0, !PT ;  /* 0x000000ff1e2c7812 */ /* 0x000fe400078ec0ff */
[----:B------:R-:W-:Y:S02]  /*9780*/  LOP3.LUT R50, R31, 0xff, RZ, 0xc0, !PT ;  /* 0x000000ff1f327812 */ /* 0x000fe400078ec0ff */
[----:B------:R-:W-:-:S02]  /*9790*/  LOP3.LUT R37, R37, 0xff, RZ, 0xc0, !PT ;  /* 0x000000ff25257812 */ /* 0x000fc400078ec0ff */
[----:B------:R-:W-:Y:S02]  /*97a0*/  LOP3.LUT R39, R39, 0xff, RZ, 0xc0, !PT ;  /* 0x000000ff27277812 */ /* 0x000fe400078ec0ff */
[----:B------:R-:W-:Y:S02]  /*97b0*/  SHF.R.U32.HI R3, RZ, 0x8, R24 ;  /* 0x00000008ff037819 */ /* 0x000fe40000011618 */
[----:B------:R-:W-:Y:S02]  /*97c0*/  LOP3.LUT R38, R25, 0xff, RZ, 0xc0, !PT ;  /* 0x000000ff19267812 */ /* 0x000fe400078ec0ff */
[----:B------:R-:W-:Y:S02]  /*97d0*/  LOP3.LUT R15, R15, 0xff, RZ, 0xc0, !PT ;  /* 0x000000ff0f0f7812 */ /* 0x000fe400078ec0ff */
[----:B------:R-:W-:Y:S02]  /*97e0*/  PRMT R45, R37, 0x7604, R44 ;  /* 0x00007604252d7816 */ /* 0x000fe4000000002c */
[----:B------:R-:W-:-:S02]  /*97f0*/  PRMT R51, R39, 0x7604, R50 ;  /* 0x0000760427337816 */ /* 0x000fc40000000032 */
[----:B------:R-:W-:Y:S02]  /*9800*/  SHF.R.U32.HI R37, RZ, 0x10, R25 ;  /* 0x00000010ff257819 */ /* 0x000fe40000011619 */
[----:B------:R-:W-:Y:S02]  /*9810*/  SHF.R.U32.HI R50, RZ, 0x10, R31 ;  /* 0x00000010ff327819 */ /* 0x000fe4000001161f */
[----:B------:R-:W-:Y:S02]  /*9820*/  LOP3.LUT R14, R24, 0xff, RZ, 0xc0, !PT ;  /* 0x000000ff180e7812 */ /* 0x000fe400078ec0ff */
[----:B------:R-:W-:Y:S02]  /*9830*/  LOP3.LUT R3, R3, 0xff, RZ, 0xc0, !PT ;  /* 0x000000ff03037812 */ /* 0x000fe400078ec0ff */
[----:B------:R-:W-:Y:S02]  /*9840*/  PRMT R38, R15, 0x7604, R38 ;  /* 0x000076040f267816 */ /* 0x000fe40000000026 */
[----:B------:R-:W-:-:S02]  /*9850*/  SHF.R.U32.HI R15, RZ, 0x10, R30 ;  /* 0x00000010ff0f7819 */ /* 0x000fc4000001161e */
[----:B------:R-:W-:Y:S02]  /*9860*/  LOP3.LUT R37, R37, 0xff, RZ, 0xc0, !PT ;  /* 0x000000ff25257812 */ /* 0x000fe400078ec0ff */
[----:B------:R-:W-:Y:S02]  /*9870*/  LOP3.LUT R50, R50, 0xff, RZ, 0xc0, !PT ;  /* 0x000000ff32327812 */ /* 0x000fe400078ec0ff */
[----:B------:R-:W-:Y:S02]  /*9880*/  PRMT R14, R3, 0x7604, R14 ;  /* 0x00007604030e7816 */ /* 0x000fe4000000000e */
[----:B------:R-:W-:Y:S02]  /*9890*/  SHF.R.U32.HI R3, RZ, 0x10, R24 ;  /* 0x00000010ff037819 */ /* 0x000fe40000011618 */
[----:B------:R-:W-:Y:S02]  /*98a0*/  LOP3.LUT R44, R15, 0xff, RZ, 0xc0, !PT ;  /* 0x000000ff0f2c7812 */ /* 0x000fe400078ec0ff */
[----:B------:R-:W-:-:S02]  /*98b0*/  PRMT R39, R37, 0x7054, R38 ;  /* 0x0000705425277816 */ /* 0x000fc40000000026 */
[----:B------:R-:W-:Y:S02]  /*98c0*/  PRMT R51, R50, 0x7054, R51 ;  /* 0x0000705432337816 */ /* 0x000fe40000000033 */
[----:B------:R-:W-:Y:S02]  /*98d0*/  LOP3.LUT R3, R3, 0xff, RZ, 0xc0, !PT ;  /* 0x000000ff03037812 */ /* 0x000fe400078ec0ff */
[----:B------:R-:W-:Y:S02]  /*98e0*/  PRMT R45, R44, 0x7054, R45 ;  /* 0x000070542c2d7816 */ /* 0x000fe4000000002d */
[----:B------:R-:W-:Y:S02]  /*98f0*/  LOP3.LUT R51, R51, 0xff000000, R31, 0xf8, !PT ;  /* 0xff00000033337812 */ /* 0x000fe400078ef81f */
[----:B------:R-:W-:Y:S02]  /*9900*/  LOP3.LUT R39, R39, 0xff000000, R25, 0xf8, !PT ;  /* 0xff00000027277812 */ /* 0x000fe400078ef819 */
[----:B------:R-:W-:-:S02]  /*9910*/  PRMT R15, R3, 0x7054, R14 ;  /* 0x00007054030f7816 */ /* 0x000fc4000000000e */
        /* <DEDUP_REMOVED lines=32> */
[----:B------:R-:W-:Y:S02]  /*9b20*/  HADD2.F32 R24, -RZ, R24.H0_H0 ;  /* 0x20000018ff187230 */ /* 0x000fe40000004100 */
[C---:B------:R-:W-:Y:S01]  /*9b30*/  FMUL.FTZ R59, R5.reuse, R31 ;  /* 0x0000001f053b7220 */ /* 0x040fe20000410000 */
[----:B------:R-:W-:Y:S02]  /*9b40*/  HADD2.F32 R51, -RZ, R51.H1_H1 ;  /* 0x30000033ff337230 */ /* 0x000fe40000004100 */
[-C--:B------:R-:W-:Y:S01]  /*9b50*/  FMUL.FTZ R5, R5, R15.reuse ;  /* 0x0000000f05057220 */ /* 0x080fe20000410000 */
[----:B------:R-:W-:Y:S02]  /*9b60*/  HADD2.F32 R6, -RZ, R25.H1_H1 ;  /* 0x30000019ff067230 */ /* 0x000fe40000004100 */
[----:B------:R-:W-:Y:S01]  /*9b70*/  FFMA.FTZ R59, R24, R15, -R59 ;  /* 0x0000000f183b7223 */ /* 0x000fe2000001083b */
[----:B------:R-:W-:-:S02]  /*9b80*/  HADD2.F32 R39, -RZ, R39.H1_H1 ;  /* 0x30000027ff277230 */ /* 0x000fc40000004100 */
[----:B------:R-:W-:Y:S01]  /*9b90*/  FFMA.FTZ R54, R24, R31, R5 ;  /* 0x0000001f18367223 */ /* 0x000fe20000010005 */
[----:B------:R-:W-:Y:S02]  /*9ba0*/  HADD2.F32 R25, -RZ, R25.H0_H0 ;  /* 0x20000019ff197230 */ /* 0x000fe40000004100 */
[C---:B------:R-:W-:Y:S01]  /*9bb0*/  FMUL.FTZ R30, R6.reuse, R51 ;  /* 0x00000033061e7220 */ /* 0x040fe20000410000 */
[----:B------:R-:W-:Y:S01]  /*9bc0*/  F2FP.F16.E4M3.UNPACK_B R5, R45 ;  /* 0x0000002dff05723e */ /* 0x000fe200020006ff */
[-C--:B------:R-:W-:Y:S01]  /*9bd0*/  FMUL.FTZ R24, R6, R39.reuse ;  /* 0x0000002706187220 */ /* 0x080fe20000410000 */
[----:B------:R-:W-:Y:S01]  /*9be0*/  F2FP.F16.E4M3.UNPACK_B R4, R4.H1 ;  /* 0x00000004ff04723e */ /* 0x000fe200030006ff */
[C---:B------:R-:W-:Y:S01]  /*9bf0*/  FFMA.FTZ R39, R25.reuse, R39, -R30 ;  /* 0x0000002719277223 */ /* 0x040fe2000001081e */
[----:B------:R-:W-:Y:S01]  /*9c00*/  F2FP.F16.E4M3.UNPACK_B R15, R37 ;  /* 0x00000025ff0f723e */ /* 0x000fe200020006ff */
        /* <DEDUP_REMOVED lines=14> */
[C---:B------:R-:W-:Y:S01]  /*9cf0*/  FMUL.FTZ R6, R4.reuse, R25 ;  /* 0x0000001904067220 */ /* 0x040fe20000410000 */
[----:B------:R-:W-:Y:S01]  /*9d00*/  FFMA.FTZ R31, R5, R30, R44 ;  /* 0x0000001e051f7223 */ /* 0x000fe2000001002c */
[-C--:B------:R-:W-:Y:S01]  /*9d10*/  FMUL.FTZ R4, R4, R15.reuse ;  /* 0x0000000f04047220 */ /* 0x080fe20000410000 */
[----:B------:R-:W-:Y:S02]  /*9d20*/  HADD2.F32 R5, -RZ, R37.H1_H1 ;  /* 0x30000025ff057230 */ /* 0x000fe40000004100 */
[C---:B------:R-:W-:Y:S01]  /*9d30*/  FFMA.FTZ R30, R3.reuse, R15, -R6 ;  /* 0x0000000f031e7223 */ /* 0x040fe20000010806 */
[--C-:B------:R-:W-:Y:S02]  /*9d40*/  HADD2.F32 R15, -RZ, R45.reuse.H1_H1 ;  /* 0x3000002dff0f7230 */ /* 0x100fe40000004100 */
[----:B------:R-:W-:Y:S01]  /*9d50*/  FFMA.FTZ R25, R3, R25, R4 ;  /* 0x0000001903197223 */ /* 0x000fe20000010004 */
[----:B------:R-:W-:Y:S02]  /*9d60*/  HADD2.F32 R4, -RZ, R14.H1_H1 ;  /* 0x3000000eff047230 */ /* 0x000fe40000004100 */
[----:B------:R-:W-:-:S02]  /*9d70*/  HADD2.F32 R24, -RZ, R45.H0_H0 ;  /* 0x2000002dff187230 */ /* 0x000fc40000004100 */
[----:B------:R-:W-:Y:S02]  /*9d80*/  HADD2.F32 R3, -RZ, R7.H1_H1 ;  /* 0x30000007ff037230 */ /* 0x000fe40000004100 */
[C---:B------:R-:W-:Y:S01]  /*9d90*/  FMUL.FTZ R44, R4.reuse, R5 ;  /* 0x00000005042c7220 */ /* 0x040fe20000410000 */
[----:B------:R-:W-:Y:S02]  /*9da0*/  HADD2.F32 R6, -RZ, R37.H0_H0 ;  /* 0x20000025ff067230 */ /* 0x000fe40000004100 */
[----:B------:R-:W-:Y:S01]  /*9db0*/  FMUL.FTZ R37, R4, R15 ;  /* 0x0000000f04257220 */ /* 0x000fe20000410000 */
        /* <DEDUP_REMOVED lines=17> */
.L_x_1448:
[----:B------:R-:W-:Y:S05]  /*9ed0*/  BSYNC B1 ;  /* 0x0000000000017941 */ /* 0x000fea0003800000 */
.L_x_1447:
[----:B------:R-:W-:Y:S01]  /*9ee0*/  ISETP.GE.AND P0, PT, R218, R0, PT ;  /* 0x00000000da00720c */ /* 0x000fe20003f06270 */
[----:B------:R-:W-:-:S12]  /*9ef0*/  BSSY B1, `(.L_x_1451) ;  /* 0x00000f9000017945 */ /* 0x000fd80003800000 */
[----:B------:R-:W-:Y:S05]  /*9f00*/  @P0 BRA `(.L_x_1452) ;  /* 0x0000000c00dc0947 */ /* 0x000fea0003800000 */
[----:B0-----:R-:W0:Y:S01]  /*9f10*/  LDC R3, c[0x0][0x3f4] ;  /* 0x0000fd00ff037b82 */ /* 0x001e220000000800 */
[----:B------:R-:W-:Y:S01]  /*9f20*/  BSSY B2, `(.L_x_1453) ;  /* 0x000007e000027945 */ /* 0x000fe20003800000 */
[-C--:B0-----:R-:W-:Y:S02]  /*9f30*/  ISETP.GE.AND P0, PT, R18, R3.reuse, PT ;  /* 0x000000031200720c */ /* 0x081fe40003f06270 */
[----:B------:R-:W-:-:S11]  /*9f40*/  ISETP.GE.AND P1, PT, R194, R3, PT ;  /* 0x00000003c200720c */ /* 0x000fd60003f26270 */
[----:B------:R-:W-:Y:S05]  /*9f50*/  @P0 BRA `(.L_x_1454) ;  /* 0x0000000400e80947 */ /* 0x000fea0003800000 */
[----:B-12---:R-:W0:Y:S01]  /*9f60*/  LDS.128 R4, [R212+0x19000] ;  /* 0x01900000d4047984 */ /* 0x006e220000000c00 */
[----:B-----5:R-:W-:Y:S02]  /*9f70*/  SHF.R.U32.HI R3, RZ, 0x8, R40 ;  /* 0x00000008ff037819 */ /* 0x020fe40000011628 */
[----:B------:R-:W-:Y:S02]  /*9f80*/  SHF.R.U32.HI R15, RZ, 0x8, R41 ;  /* 0x00000008ff0f7819 */ /* 0x000fe40000011629 */
[----:B------:R-:W-:Y:S02]  /*9f90*/  SHF.R.U32.HI R37, RZ, 0x8, R47 ;  /* 0x00000008ff257819 */ /* 0x000fe4000001162f */
[----:B------:R-:W-:Y:S02]  /*9fa0*/  LOP3.LUT R14, R40, 0xff, RZ, 0xc0, !PT ;  /* 0x000000ff280e7812 */ /* 0x000fe400078ec0ff */
[----:B------:R-:W-:Y:S02]  /*9fb0*/  SHF.R.U32.HI R25, RZ, 0x8, R46 ;  /* 0x00000008ff197819 */ /* 0x000fe4000001162e */
[----:B------:R-:W-:-:S02]  /*9fc0*/  LOP3.LUT R3, R3, 0xff, RZ, 0xc0, !PT ;  /* 0x000000ff03037812 */ /* 0x000fc400078ec0ff */
[----:B------:R-:W-:Y:S02]  /*9fd0*/  LOP3.LUT R24, R41, 0xff, RZ, 0xc0, !PT ;  /* 0x000000ff29187812 */ /* 0x000fe400078ec0ff */
[----:B------:R-:W-:Y:S02]  /*9fe0*/  LOP3.LUT R38, R47, 0xff, RZ, 0xc0, !PT ;  /* 0x000000ff2f267812 */ /* 0x000fe400078ec0ff */
[----:B------:R-:W-:Y:S02]  /*9ff0*/  LOP3.LUT R15, R15, 0xff, RZ, 0xc0, !PT ;  /* 0x000000ff0f0f7812 */ /* 0x000fe400078ec0ff */
[----:B------:R-:W-:Y:S02]  /*a000*/  LOP3.LUT R37, R37, 0xff, RZ, 0xc0, !PT ;  /* 0x000000ff25257812 */ /* 0x000fe400078ec0ff */
[----:B------:R-:W-:Y:S02]  /*a010*/  LOP3.LUT R30, R25, 0xff, RZ, 0xc0, !PT ;  /* 0x000000ff191e7812 */ /* 0x000fe400078ec0ff */
[----:B------:R-:W-:-:S02]  /*a020*/  PRMT R14, R3, 0x7604, R14 ;  /* 0x00007604030e7816 */ /* 0x000fc4000000000e */
[----:B------:R-:W-:Y:S02]  /*a030*/  PRMT R25, R15, 0x7604, R24 ;  /* 0x000076040f197816 */ /* 0x000fe40000000018 */
[----:B------:R-:W-:Y:S02]  /*a040*/  PRMT R38, R37, 0x7604, R38 ;  /* 0x0000760425267816 */ /* 0x000fe40000000026 */
[----:B------:R-:W-:Y:S02]  /*a050*/  SHF.R.U32.HI R3, RZ, 0x10, R40 ;  /* 0x00000010ff037819 */ /* 0x000fe40000011628 */
[----:B------:R-:W-:Y:S02]  /*a060*/  SHF.R.U32.HI R24, RZ, 0x10, R41 ;  /* 0x00000010ff187819 */ /* 0x000fe40000011629 */
[----:B------:R-:W-:Y:S02]  /*a070*/  SHF.R.U32.HI R37, RZ, 0x10, R47 ;  /* 0x00000010ff257819 */ /* 0x000fe4000001162f */
[----:B------:R-:W-:-:S02]  /*a080*/  LOP3.LUT R31, R46, 0xff, RZ, 0xc0, !PT ;  /* 0x000000ff2e1f7812 */ /* 0x000fc400078ec0ff */
[----:B------:R-:W-:Y:S02]  /*a090*/  SHF.R.U32.HI R15, RZ, 0x10, R46 ;  /* 0x00000010ff0f7819 */ /* 0x000fe4000001162e */
[----:B------:R-:W-:Y:S02]  /*a0a0*/  LOP3.LUT R3, R3, 0xff, RZ, 0xc0, !PT ;  /* 0x000000ff03037812 */ /* 0x000fe400078ec0ff */
[----:B------:R-:W-:Y:S02]  /*a0b0*/  LOP3.LUT R24, R24, 0xff, RZ, 0xc0, !PT ;  /* 0x000000ff18187812 */ /* 0x000fe400078ec0ff */
[----:B------:R-:W-:Y:S02]  /*a0c0*/  LOP3.LUT R37, R37, 0xff, RZ, 0xc0, !PT ;  /* 0x000000ff25257812 */ /* 0x000fe400078ec0ff */
[----:B------:R-:W-:Y:S02]  /*a0d0*/  PRMT R31, R30, 0x7604, R31 ;  /* 0x000076041e1f7816 */ /* 0x000fe4000000001f */
[----:B------:R-:W-:-:S02]  /*a0e0*/  LOP3.LUT R30, R15, 0xff, RZ, 0xc0, !PT ;  /* 0x000000ff0f1e7812 */ /* 0x000fc400078ec0ff */
[----:B------:R-:W-:Y:S02]  /*a0f0*/  PRMT R15, R3, 0x7054, R14 ;  /* 0x00007054030f7816 */ /* 0x000fe4000000000e */
[----:B------:R-:W-:Y:S02]  /*a100*/  PRMT R25, R24, 0x7054, R25 ;  /* 0x0000705418197816 */ /* 0x000fe40000000019 */
[----:B------:R-:W-:Y:S02]  /*a110*/  PRMT R37, R37, 0x7054, R38 ;  /* 0x0000705425257816 */ /* 0x000fe40000000026 */
[----:B------:R-:W-:Y:S02]  /*a120*/  PRMT R31, R30, 0x7054, R31 ;  /* 0x000070541e1f7816 */ /* 0x000fe4000000001f */
[----:B------:R-:W-:Y:S02]  /*a130*/  LOP3.LUT R30, R15, 0xff000000, R40, 0xf8, !PT ;  /* 0xff0000000f1e7812 */ /* 0x000fe400078ef828 */
[----:B------:R-:W-:-:S02]  /*a140*/  LOP3.LUT R38, R37, 0xff000000, R47, 0xf8, !PT ;  /* 0xff00000025267812 */ /* 0x000fc400078ef82f */
[----:B------:R-:W-:Y:S02]  /*a150*/  LOP3.LUT R40, R25, 0xff000000, R41, 0xf8, !PT ;  /* 0xff00000019287812 */ /* 0x000fe400078ef829 */
[----:B------:R-:W-:Y:S02]  /*a160*/  LOP3.LUT R46, R31, 0xff000000, R46, 0xf8, !PT ;  /* 0xff0000001f2e7812 */ /* 0x000fe400078ef82e */
[----:B0-----:R-:W-:Y:S02]  /*a170*/  F2FP.F16.E4M3.UNPACK_B R3, R6.H1 ;  /* 0x00000006ff03723e */ /* 0x001fe400030006ff */
[----:B------:R-:W-:Y:S02]  /*a180*/  F2FP.F16.E4M3.UNPACK_B R39, R38 ;  /* 0x00000026ff27723e */ /* 0x000fe400020006ff */
[----:B------:R-:W-:Y:S01]  /*a190*/  F2FP.F16.E4M3.UNPACK_B R31, R40 ;  /* 0x00000028ff1f723e */ /* 0x000fe200020006ff */
[----:B------:R-:W-:Y:S01]  /*a1a0*/  HADD2.F32 R14, -RZ, R3.H1_H1 ;  /* 0x30000003ff0e7230 */ /* 0x000fe20000004100 */
[----:B------:R-:W-:Y:S01]  /*a1b0*/  F2FP.F16.E4M3.UNPACK_B R6, R6 ;  /* 0x00000006ff06723e */ /* 0x000fe200020006ff */
[----:B------:R-:W-:Y:S01]  /*a1c0*/  HADD2.F32 R41, -RZ, R39.H1_H1 ;  /* 0x30000027ff297230 */ /* 0x000fe20000004100 */
[-C--:B------:R-:W-:Y:S01]  /*a1d0*/  F2FP.F16.E4M3.UNPACK_B R24, R7.reuse ;  /* 0x00000007ff18723e */ /* 0x080fe200020006ff */
[----:B------:R-:W-:Y:S01]  /*a1e0*/  HADD2.F32 R37, -RZ, R31.H1_H1 ;  /* 0x3000001fff257230 */ /* 0x000fe20000004100 */
[----:B------:R-:W-:Y:S01]  /*a1f0*/  F2FP.F16.E4M3.UNPACK_B R25, R7.H1 ;  /* 0x00000007ff19723e */ /* 0x000fe200030006ff */
[----:B------:R-:W-:-:S02]  /*a200*/  HADD2.F32 R15, -RZ, R3.H0_H0 ;  /* 0x20000003ff0f7230 */ /* 0x000fc40000004100 */
[C---:B------:R-:W-:Y:S01]  /*a210*/  FMUL.FTZ R44, R14.reuse, R41 ;  /* 0x000000290e2c7220 */ /* 0x040fe20000410000 */
[----:B------:R-:W-:Y:S01]  /*a220*/  F2FP.F16.E4M3.UNPACK_B R7, R5 ;  /* 0x00000005ff07723e */ /* 0x000fe200020006ff */
[----:B------:R-:W-:Y:S01]  /*a230*/  FMUL.FTZ R50, R14, R37 ;  /* 0x000000250e327220 */ /* 0x000fe20000410000 */
[----:B------:R-:W-:Y:S01]  /*a240*/  F2FP.F16.E4M3.UNPACK_B R14, R5.H1 ;  /* 0x00000005ff0e723e */ /* 0x000fe200030006ff */
[----:B------:R-:W-:Y:S02]  /*a250*/  HADD2.F32 R39, -RZ, R39.H0_H0 ;  /* 0x20000027ff277230 */ /* 0x000fe40000004100 */
[C---:B------:R-:W-:Y:S01]  /*a260*/  FFMA.FTZ R45, R15.reuse, R37, -R44 ;  /* 0x000000250f2d7223 */ /* 0x040fe2000001082c */
[--C-:B------:R-:W-:Y:S02]  /*a270*/  HADD2.F32 R5, -RZ, R6.reuse.H1_H1 ;  /* 0x30000006ff057230 */ /* 0x100fe40000004100 */
[----:B------:R-:W-:Y:S01]  /*a280*/  FFMA.FTZ R50, R15, R41, R50 ;  /* 0x000000290f327223 */ /* 0x000fe20000010032 */
[----:B------:R-:W-:Y:S01]  /*a290*/  HADD2.F32 R31, -RZ, R31.H0_H0 ;  /* 0x2000001fff1f7230 */ /* 0x000fe20000004100 */
[----:B------:R-:W-:Y:S01]  /*a2a0*/  F2FP.F16.E4M3.UNPACK_B R38, R38.H1 ;  /* 0x00000026ff26723e */ /* 0x000fe200030006ff */
[----:B------:R-:W-:Y:S01]  /*a2b0*/  HADD2.F32 R6, -RZ, R6.H0_H0 ;  /* 0x20000006ff067230 */ /* 0x000fe20000004100 */
[----:B------:R-:W-:Y:S01]  /*a2c0*/  F2FP.F16.E4M3.UNPACK_B R40, R40.H1 ;  /* 0x00000028ff28723e */ /* 0x000fe200030006ff */
[C---:B------:R-:W-:Y:S01]  /*a2d0*/  FMUL.FTZ R15, R5.reuse, R39 ;  /* 0x00000027050f7220 */ /* 0x040fe20000410000 */
[----:B------:R-:W-:Y:S01]  /*a2e0*/  FMUL.FTZ R44, R5, R31 ;  /* 0x0000001f052c7220 */ /* 0x000fe20000410000 */
[----:B------:R-:W-:Y:S01]  /*a2f0*/  HADD2.F32 R5, -RZ, R24.H1_H1 ;  /* 0x30000018ff057230 */ /* 0x000fe20000004100 */
[----:B------:R-:W-:Y:S01]  /*a300*/  F2FP.F16.E4M3.UNPACK_B R3, R4 ;  /* 0x00000004ff03723e */ /* 0x000fe200020006ff */
[----:B------:R-:W-:-:S02]  /*a310*/  HADD2.F32 R37, -RZ, R38.H0_H0 ;  /* 0x20000026ff257230 */ /* 0x000fc40000004100 */
[C---:B------:R-:W-:Y:S01]  /*a320*/  FFMA.FTZ R41, R6.reuse, R31, -R15 ;  /* 0x0000001f06297223 */ /* 0x040fe2000001080f */
[----:B------:R-:W-:Y:S02]  /*a330*/  HADD2.F32 R15, -RZ, R40.H0_H0 ;  /* 0x20000028ff0f7230 */ /* 0x000fe40000004100 */
[----:B------:R-:W-:Y:S01]  /*a340*/  FFMA.FTZ R44, R6, R39, R44 ;  /* 0x00000027062c7223 */ /* 0x000fe2000001002c */
[----:B------:R-:W-:Y:S02]  /*a350*/  HADD2.F32 R24, -RZ, R24.H0_H0 ;  /* 0x20000018ff187230 */ /* 0x000fe40000004100 */
[C---:B------:R-:W-:Y:S01]  /*a360*/  FMUL.FTZ R31, R5.reuse, R37 ;  /* 0x00000025051f7220 */ /* 0x040fe20000410000 */
[----:B------:R-:W-:Y:S02]  /*a370*/  HADD2.F32 R38, -RZ, R38.H1_H1 ;  /* 0x30000026ff267230 */ /* 0x000fe40000004100 */
[----:B------:R-:W-:Y:S01]  /*a380*/  FMUL.FTZ R5, R5, R15 ;  /* 0x0000000f05057220 */ /* 0x000fe20000410000 */
[----:B------:R-:W-:-:S02]  /*a390*/  HADD2.F32 R6, -RZ, R25.H1_H1 ;  /* 0x30000019ff067230 */ /* 0x000fc40000004100 */
[C---:B------:R-:W-:Y:S01]  /*a3a0*/  FFMA.FTZ R39, R24.reuse, R15, -R31 ;  /* 0x0000000f18277223 */ /* 0x040fe2000001081f */
[----:B------:R-:W-:Y:S02]  /*a3b0*/  HADD2.F32 R40, -RZ, R40.H1_H1 ;  /* 0x30000028ff287230 */ /* 0x000fe40000004100 */
[----:B------:R-:W-:Y:S01]  /*a3c0*/  FFMA.FTZ R52, R24, R37, R5 ;  /* 0x0000002518347223 */ /* 0x000fe20000010005 */
[----:B------:R-:W-:Y:S02]  /*a3d0*/  HADD2.F32 R25, -RZ, R25.H0_H0 ;  /* 0x20000019ff197230 */ /* 0x000fe40000004100 */
[C---:B------:R-:W-:Y:S01]  /*a3e0*/  FMUL.FTZ R54, R6.reuse, R38 ;  /* 0x0000002606367220 */ /* 0x040fe20000410000 */
[----:B------:R-:W-:Y:S01]  /*a3f0*/  F2FP.F16.E4M3.UNPACK_B R5, R46 ;  /* 0x0000002eff05723e */ /* 0x000fe200020006ff */
[----:B------:R-:W-:Y:S01]  /*a400*/  FMUL.FTZ R24, R6, R40 ;  /* 0x0000002806187220 */ /* 0x000fe20000410000 */
        /* <DEDUP_REMOVED lines=8> */
[----:B------:R-:W-:Y:S01]  /*a490*/  HADD2.F32 R6, -RZ, R4.H1_H1 ;  /* 0x30000004ff067230 */ /* 0x000fe20000004100 */
[----:B------:R-:W-:Y:S01]  /*a4a0*/  F2FP.SATFINITE.E4M3.F32.PACK_AB_MERGE_C R45, R50, R45, RZ ;  /* 0x0000002d322d723e */ /* 0x000fe200048070ff */
[----:B------:R-:W-:-:S02]  /*a4b0*/  HADD2.F32 R24, -RZ, R15.H1_H1 ;  /* 0x3000000fff187230 */ /* 0x000fc40000004100 */
[----:B------:R-:W-:Y:S02]  /*a4c0*/  HADD2.F32 R5, -RZ, R4.H0_H0 ;  /* 0x20000004ff057230 */ /* 0x000fe40000004100 */
[C---:B------:R-:W-:Y:S01]  /*a4d0*/  FMUL.FTZ R38, R6.reuse, R31 ;  /* 0x0000001f06267220 */ /* 0x040fe20000410000 */
[----:B------:R-:W-:Y:S02]  /*a4e0*/  HADD2.F32 R4, -RZ, R3.H1_H1 ;  /* 0x30000003ff047230 */ /* 0x000fe40000004100 */
[-C--:B------:R-:W-:Y:S01]  /*a4f0*/  FMUL.FTZ R40, R6, R24.reuse ;  /* 0x0000001806287220 */ /* 0x080fe20000410000 */
[----:B------:R-:W-:Y:S02]  /*a500*/  HADD2.F32 R15, -RZ, R15.H0_H0 ;  /* 0x2000000fff0f7230 */ /* 0x000fe40000004100 */
[C---:B------:R-:W-:Y:S01]  /*a510*/  FFMA.FTZ R38, R5.reuse, R24, -R38 ;  /* 0x0000001805267223 */ /* 0x040fe20000010826 */
[----:B------:R-:W-:Y:S02]  /*a520*/  HADD2.F32 R3, -RZ, R3.H0_H0 ;  /* 0x20000003ff037230 */ /* 0x000fe40000004100 */
[C---:B------:R-:W-:Y:S01]  /*a530*/  FMUL.FTZ R6, R4.reuse, R25 ;  /* 0x0000001904067220 */ /* 0x040fe20000410000 */
[----:B------:R-:W-:Y:S01]  /*a540*/  FFMA.FTZ R31, R5, R31, R40 ;  /* 0x0000001f051f7223 */ /* 0x000fe20000010028 */
[----:B------:R-:W-:Y:S01]  /*a550*/  FMUL.FTZ R4, R4, R15 ;  /* 0x0000000f04047220 */ /* 0x000fe20000410000 */
[----:B------:R-:W-:-:S02]  /*a560*/  HADD2.F32 R5, -RZ, R30.H1_H1 ;  /* 0x3000001eff057230 */ /* 0x000fc40000004100 */
[C---:B------:R-:W-:Y:S01]  /*a570*/  FFMA.FTZ R24, R3.reuse, R15, -R6 ;  /* 0x0000000f03187223 */ /* 0x040fe20000010806 */
[----:B------:R-:W-:Y:S02]  /*a580*/  HADD2.F32 R15, -RZ, R46.H1_H1 ;  /* 0x3000002eff0f7230 */ /* 0x000fe40000004100 */
[----:B------:R-:W-:Y:S01]  /*a590*/  FFMA.FTZ R25, R3, R25, R4 ;  /* 0x0000001903197223 */ /* 0x000fe20000010004 */
[----:B------:R-:W-:Y:S02]  /*a5a0*/  HADD2.F32 R4, -RZ, R14.H1_H1 ;  /* 0x3000000eff047230 */ /* 0x000fe40000004100 */
[----:B------:R-:W-:Y:S02]  /*a5b0*/  HADD2.F32 R46, -RZ, R46.H0_H0 ;  /* 0x2000002eff2e7230 */ /* 0x000fe40000004100 */
[----:B------:R-:W-:Y:S02]  /*a5c0*/  HADD2.F32 R3, -RZ, R7.H1_H1 ;  /* 0x30000007ff037230 */ /* 0x000fe40000004100 */
[----:B------:R-:W-:Y:S01]  /*a5d0*/  FMUL.FTZ R37, R4, R15 ;  /* 0x0000000f04257220 */ /* 0x000fe20000410000 */
[----:B------:R-:W-:-:S02]  /*a5e0*/  HADD2.F32 R30, -RZ, R30.H0_H0 ;  /* 0x2000001eff1e7230 */ /* 0x000fc40000004100 */
[-C--:B------:R-:W-:Y:S01]  /*a5f0*/  FMUL.FTZ R6, R4, R5.reuse ;  /* 0x0000000504067220 */ /* 0x080fe20000410000 */
        /* <DEDUP_REMOVED lines=11> */
[----:B------:R-:W-:Y:S02]  /*a6b0*/  F2FP.SATFINITE.E4M3.F32.PACK_AB_MERGE_C R6, R44, R41, R45 ;  /* 0x000000292c06723e */ /* 0x000fe4000480702d */
[----:B------:R-:W-:Y:S02]  /*a6c0*/  F2FP.SATFINITE.E4M3.F32.PACK_AB_MERGE_C R7, R52, R39, R7 ;  /* 0x000000273407723e */ /* 0x000fe40004807007 */
[----:B------:R-:W-:Y:S02]  /*a6d0*/  F2FP.SATFINITE.E4M3.F32.PACK_AB_MERGE_C R4, R25, R24, R4 ;  /* 0x000000181904723e */ /* 0x000fe40004807004 */
[----:B------:R-:W-:-:S05]  /*a6e0*/  F2FP.SATFINITE.E4M3.F32.PACK_AB_MERGE_C R5, R46, R5, R37 ;  /* 0x000000052e05723e */ /* 0x000fca0004807025 */
[----:B------:R0:W-:Y:S02]  /*a6f0*/  STS.128 [R212+0x19000], R4 ;  /* 0x01900004d4007388 */ /* 0x0001e40000000c00 */
.L_x_1454:
[----:B------:R-:W-:Y:S05]  /*a700*/  BSYNC B2 ;  /* 0x0000000000027941 */ /* 0x000fea0003800000 */
.L_x_1453:
[----:B------:R-:W-:Y:S05]  /*a710*/  @P1 BRA `(.L_x_1452) ;  /* 0x0000000400d81947 */ /* 0x000fea0003800000 */
[----:B012---:R-:W0:Y:S01]  /*a720*/  LDS.128 R4, [R212+0x1d000] ;  /* 0x01d00000d4047984 */ /* 0x007e220000000c00 */
[----:B-----5:R-:W-:Y:S02]  /*a730*/  SHF.R.U32.HI R14, RZ, 0x8, R26 ;  /* 0x00000008ff0e7819 */ /* 0x020fe4000001161a */
[----:B------:R-:W-:Y:S02]  /*a740*/  LOP3.LUT R3, R26, 0xff, RZ, 0xc0, !PT ;  /* 0x000000ff1a037812 */ /* 0x000fe400078ec0ff */
[----:B------:R-:W-:Y:S02]  /*a750*/  LOP3.LUT R14, R14, 0xff, RZ, 0xc0, !PT ;  /* 0x000000ff0e0e7812 */ /* 0x000fe400078ec0ff */
[----:B------:R-:W-:Y:S02]  /*a760*/  SHF.R.U32.HI R24, RZ, 0x8, R27 ;  /* 0x00000008ff187819 */ /* 0x000fe4000001161b */
[----:B------:R-:W-:Y:S02]  /*a770*/  SHF.R.U32.HI R31, RZ, 0x8, R33 ;  /* 0x00000008ff1f7819 */ /* 0x000fe40000011621 */
[----:B------:R-:W-:-:S02]  /*a780*/  PRMT R3, R14, 0x7604, R3 ;  /* 0x000076040e037816 */ /* 0x000fc40000000003 */
[----:B------:R-:W-:Y:S02]  /*a790*/  LOP3.LUT R15, R27, 0xff, RZ, 0xc0, !PT ;  /* 0x000000ff1b0f7812 */ /* 0x000fe400078ec0ff */
[----:B------:R-:W-:Y:S02]  /*a7a0*/  LOP3.LUT R24, R24, 0xff, RZ, 0xc0, !PT ;  /* 0x000000ff18187812 */ /* 0x000fe400078ec0ff */
        /* <DEDUP_REMOVED lines=17> */
[----:B0-----:R-:W-:-:S02]  /*a8c0*/  F2FP.F16.E4M3.UNPACK_B R3, R6.H1 ;  /* 0x00000006ff03723e */ /* 0x001fc400030006ff */
[--C-:B------:R-:W-:Y:S02]  /*a8d0*/  LOP3.LUT R31, R31, 0xff0000, R32.reuse, 0xf8, !PT ;  /* 0x00ff00001f1f7812 */ /* 0x100fe400078ef820 */
[----:B------:R-:W-:Y:S01]  /*a8e0*/  F2FP.F16.E4M3.UNPACK_B R33, R37 ;  /* 0x00000025ff21723e */ /* 0x000fe200020006ff */
[----:B------:R-:W-:Y:S01]  /*a8f0*/  HADD2.F32 R14, -RZ, R3.H1_H1 ;  /* 0x30000003ff0e7230 */ /* 0x000fe20000004100 */
[----:B------:R-:W-:Y:S02]  /*a900*/  F2FP.F16.E4M3.UNPACK_B R30, R27 ;  /* 0x0000001bff1e723e */ /* 0x000fe400020006ff */
[----:B------:R-:W-:Y:S01]  /*a910*/  LOP3.LUT R32, R31, 0xff000000, R32, 0xf8, !PT ;  /* 0xff0000001f207812 */ /* 0x000fe200078ef820 */
[----:B------:R-:W-:Y:S01]  /*a920*/  HADD2.F32 R38, -RZ, R33.H1_H1 ;  /* 0x30000021ff267230 */ /* 0x000fe20000004100 */
[----:B------:R-:W-:Y:S01]  /*a930*/  F2FP.F16.E4M3.UNPACK_B R6, R6 ;  /* 0x00000006ff06723e */ /* 0x000fe200020006ff */
[----:B------:R-:W-:Y:S01]  /*a940*/  HADD2.F32 R31, -RZ, R30.H1_H1 ;  /* 0x3000001eff1f7230 */ /* 0x000fe20000004100 */
[----:B------:R-:W-:Y:S01]  /*a950*/  LOP3.LUT R26, R15, 0xff000000, R26, 0xf8, !PT ;  /* 0xff0000000f1a7812 */ /* 0x000fe200078ef81a */
[----:B------:R-:W-:Y:S01]  /*a960*/  HADD2.F32 R15, -RZ, R3.H0_H0 ;  /* 0x20000003ff0f7230 */ /* 0x000fe20000004100 */
[-C--:B------:R-:W-:Y:S01]  /*a970*/  F2FP.F16.E4M3.UNPACK_B R24, R7.reuse ;  /* 0x00000007ff18723e */ /* 0x080fe200020006ff */
[C---:B------:R-:W-:Y:S01]  /*a980*/  FMUL.FTZ R40, R14.reuse, R38 ;  /* 0x000000260e287220 */ /* 0x040fe20000410000 */
[----:B------:R-:W-:Y:S01]  /*a990*/  F2FP.F16.E4M3.UNPACK_B R25, R7.H1 ;  /* 0x00000007ff19723e */ /* 0x000fe200030006ff */
        /* <DEDUP_REMOVED lines=78> */
.L_x_1452:
[----:B------:R-:W-:Y:S05]  /*ae80*/  BSYNC B1 ;  /* 0x0000000000017941 */ /* 0x000fea0003800000 */
.L_x_1451:
        /* <DEDUP_REMOVED lines=8> */
[----:B-123--:R-:W0:Y:S01]  /*af10*/  LDS.128 R4, [R212+0x1a000] ;  /* 0x01a00000d4047984 */ /* 0x00ee220000000c00 */
[----:B-----5:R-:W-:Y:S02]  /*af20*/  SHF.R.U32.HI R14, RZ, 0x8, R42 ;  /* 0x00000008ff0e7819 */ /* 0x020fe4000001162a */
[----:B------:R-:W-:Y:S02]  /*af30*/  LOP3.LUT R3, R42, 0xff, RZ, 0xc0, !PT ;  /* 0x000000ff2a037812 */ /* 0x000fe400078ec0ff */
[----:B------:R-:W-:Y:S02]  /*af40*/  LOP3.LUT R14, R14, 0xff, RZ, 0xc0, !PT ;  /* 0x000000ff0e0e7812 */ /* 0x000fe400078ec0ff */
[----:B------:R-:W-:Y:S02]  /*af50*/  SHF.R.U32.HI R24, RZ, 0x8, R43 ;  /* 0x00000008ff187819 */ /* 0x000fe4000001162b */
[----:B------:R-:W-:Y:S02]  /*af60*/  PRMT R3, R14, 0x7604, R3 ;  /* 0x000076040e037816 */ /* 0x000fe40000000003 */
[----:B------:R-:W-:-:S02]  /*af70*/  LOP3.LUT R15, R43, 0xff, RZ, 0xc0, !PT ;  /* 0x000000ff2b0f7812 */ /* 0x000fc400078ec0ff */
[----:B------:R-:W-:Y:S02]  /*af80*/  LOP3.LUT R24, R24, 0xff, RZ, 0xc0, !PT ;  /* 0x000000ff18187812 */ /* 0x000fe400078ec0ff */
[----:B------:R-:W-:Y:S02]  /*af90*/  SHF.R.U32.HI R30, RZ, 0x10, R43 ;  /* 0x00000010ff1e7819 */ /* 0x000fe4000001162b */
[--C-:B------:R-:W-:Y:S02]  /*afa0*/  SHF.R.U32.HI R27, RZ, 0x8, R49.reuse ;  /* 0x00000008ff1b7819 */ /* 0x100fe40000011631 */
[----:B------:R-:W-:Y:S02]  /*afb0*/  SHF.R.U32.HI R14, RZ, 0x8, R48 ;  /* 0x00000008ff0e7819 */ /* 0x000fe40000011630 */
[----:B------:R-:W-:Y:S02]  /*afc0*/  SHF.R.U32.HI R31, RZ, 0x10, R49 ;  /* 0x00000010ff1f7819 */ /* 0x000fe40000011631 */
[----:B------:R-:W-:-:S02]  /*afd0*/  PRMT R15, R24, 0x7604, R15 ;  /* 0x00007604180f7816 */ /* 0x000fc4000000000f */
[----:B------:R-:W-:Y:S01]  /*afe0*/  LOP3.LUT R26, R49, 0xff, RZ, 0xc0, !PT ;  /* 0x000000ff311a7812 */ /* 0x000fe200078ec0ff */
[----:B------:R-:W-:Y:S01]  /*aff0*/  IMAD.U32 R31, R31, 0x10000, RZ ;  /* 0x000100001f1f7824 */ /* 0x000fe200078e00ff */
[----:B------:R-:W-:Y:S02]  /*b000*/  LOP3.LUT R27, R27, 0xff, RZ, 0xc0, !PT ;  /* 0x000000ff1b1b7812 */ /* 0x000fe400078ec0ff */
        /* <DEDUP_REMOVED lines=24> */
[-C--:B------:R-:W-:Y:S01]  /*b190*/  F2FP.F16.E4M3.UNPACK_B R7, R5.reuse ;  /* 0x00000005ff07723e */ /* 0x080fe200020006ff */
[-C--:B------:R-:W-:Y:S01]  /*b1a0*/  FMUL.FTZ R40, R14, R30.reuse ;  /* 0x0000001e0e287220 */ /* 0x080fe20000410000 */
        /* <DEDUP_REMOVED lines=26> */
[CC--:B------:R-:W-:Y:S01]  /*b350*/  FMUL.FTZ R32, R6.reuse, R31.reuse ;  /* 0x0000001f06207220 */ /* 0x0c0fe20000410000 */
[----:B------:R-:W-:Y:S01]  /*b360*/  F2FP.F16.E4M3.UNPACK_B R5, R48 ;  /* 0x00000030ff05723e */ /* 0x000fe200020006ff */
[----:B------:R-:W-:Y:S01]  /*b370*/  FMUL.FTZ R24, R6, R42 ;  /* 0x0000002a06187220 */ /* 0x000fe20000410000 */
        /* <DEDUP_REMOVED lines=47> */
.L_x_1458:
[----:B------:R-:W-:Y:S05]  /*b670*/  BSYNC B2 ;  /* 0x0000000000027941 */ /* 0x000fea0003800000 */
.L_x_1457:
[----:B------:R-:W-:Y:S05]  /*b680*/  @P1 BRA `(.L_x_1456) ;  /* 0x0000000400e81947 */ /* 0x000fea0003800000 */
[----:B0123--:R-:W0:Y:S01]  /*b690*/  LDS.128 R4, [R212+0x1e000] ;  /* 0x01e00000d4047984 */ /* 0x00fe220000000c00 */
        /* <DEDUP_REMOVED lines=42> */
[CC--:B------:R-:W-:Y:S01]  /*b940*/  FMUL.FTZ R38, R14.reuse, R32.reuse ;  /* 0x000000200e267220 */ /* 0x0c0fe20000410000 */
        /* <DEDUP_REMOVED lines=78> */
.L_x_1456:
[----:B------:R-:W-:Y:S05]  /*be30*/  BSYNC B1 ;  /* 0x0000000000017941 */ /* 0x000fea0003800000 */
.L_x_1455:
[----:B------:R-:W-:-:S13]  /*be40*/  ISETP.GE.AND P0, PT, R236, R0, PT ;  /* 0x00000000ec00720c */ /* 0x000fda0003f06270 */
[----:B------:R-:W-:Y:S05]  /*be50*/  @P0 BRA `(.L_x_1459) ;  /* 0x0000005400ec0947 */ /* 0x000fea0003800000 */
[----:B0-----:R-:W0:Y:S01]  /*be60*/  LDC R3, c[0x0][0x3f4] ;  /* 0x0000fd00ff037b82 */ /* 0x001e220000000800 */
[----:B------:R-:W-:Y:S01]  /*be70*/  BSSY B1, `(.L_x_1460) ;  /* 0x000007e000017945 */ /* 0x000fe20003800000 */
[-C--:B0-----:R-:W-:Y:S02]  /*be80*/  ISETP.GE.AND P0, PT, R18, R3.reuse, PT ;  /* 0x000000031200720c */ /* 0x081fe40003f06270 */
[----:B------:R-:W-:-:S11]  /*be90*/  ISETP.GE.AND P1, PT, R194, R3, PT ;  /* 0x00000003c200720c */ /* 0x000fd60003f26270 */
[----:B------:R-:W-:Y:S05]  /*bea0*/  @P0 BRA `(.L_x_1461) ;  /* 0x0000000400e80947 */ /* 0x000fea0003800000 */
[----:B-1234-:R-:W0:Y:S01]  /*beb0*/  LDS.128 R4, [R212+0x1b000] ;  /* 0x01b00000d4047984 */ /* 0x01ee220000000c00 */
[----:B-----5:R-:W-:Y:S02]  /*bec0*/  SHF.R.U32.HI R14, RZ, 0x8, R11 ;  /* 0x00000008ff0e7819 */ /* 0x020fe4000001160b */
[----:B------:R-:W-:Y:S02]  /*bed0*/  SHF.R.U32.HI R26, RZ, 0x8, R13 ;  /* 0x00000008ff1a7819 */ /* 0x000fe4000001160d */
[----:B------:R-:W-:Y:S02]  /*bee0*/  LOP3.LUT R15, R11, 0xff, RZ, 0xc0, !PT ;  /* 0x000000ff0b0f7812 */ /* 0x000fe400078ec0ff */
[----:B------:R-:W-:Y:S02]  /*bef0*/  LOP3.LUT R27, R13, 0xff, RZ, 0xc0, !PT ;  /* 0x000000ff0d1b7812 */ /* 0x000fe400078ec0ff */
[----:B------:R-:W-:Y:S02]  /*bf00*/  LOP3.LUT R14, R14, 0xff, RZ, 0xc0, !PT ;  /* 0x000000ff0e0e7812 */ /* 0x000fe400078ec0ff */
[----:B------:R-:W-:-:S02]  /*bf10*/  LOP3.LUT R26, R26, 0xff, RZ, 0xc0, !PT ;  /* 0x000000ff1a1a7812 */ /* 0x000fc400078ec0ff */
[----:B------:R-:W-:Y:S02]  /*bf20*/  SHF.R.U32.HI R0, RZ, 0x8, R10 ;  /* 0x00000008ff007819 */ /* 0x000fe4000001160a */
[----:B------:R-:W-:Y:S02]  /*bf30*/  SHF.R.U32.HI R24, RZ, 0x8, R12 ;  /* 0x00000008ff187819 */ /* 0x000fe4000001160c */
[----:B------:R-:W-:Y:S02]  /*bf40*/  PRMT R15, R14, 0x7604, R15 ;  /* 0x000076040e0f7816 */ /* 0x000fe4000000000f */
[----:B------:R-:W-:Y:S02]  /*bf50*/  PRMT R27, R26, 0x7604, R27 ;  /* 0x000076041a1b7816 */ /* 0x000fe4000000001b */
[----:B------:R-:W-:Y:S02]  /*bf60*/  SHF.R.U32.HI R14, RZ, 0x10, R11 ;  /* 0x00000010ff0e7819 */ /* 0x000fe4000001160b */
[----:B------:R-:W-:-:S02]  /*bf70*/  SHF.R.U32.HI R26, RZ, 0x10, R13 ;  /* 0x00000010ff1a7819 */ /* 0x000fc4000001160d */
[----:B------:R-:W-:Y:S02]  /*bf80*/  LOP3.LUT R3, R10, 0xff, RZ, 0xc0, !PT ;  /* 0x000000ff0a037812 */ /* 0x000fe400078ec0ff */
[----:B------:R-:W-:Y:S02]  /*bf90*/  LOP3.LUT R25, R12, 0xff, RZ, 0xc0, !PT ;  /* 0x000000ff0c197812 */ /* 0x000fe400078ec0ff */
[----:B------:R-:W-:Y:S02]  /*bfa0*/  LOP3.LUT R0, R0, 0xff, RZ, 0xc0, !PT ;  /* 0x000000ff00007812 */ /* 0x000fe400078ec0ff */
[----:B------:R-:W-:Y:S02]  /*bfb0*/  LOP3.LUT R24, R24, 0xff, RZ, 0xc0, !PT ;  /* 0x000000ff18187812 */ /* 0x000fe400078ec0ff */
[----:B------:R-:W-:Y:S02]  /*bfc0*/  LOP3.LUT R14, R14, 0xff, RZ, 0xc0, !PT ;  /* 0x000000ff0e0e7812 */ /* 0x000fe400078ec0ff */
[----:B------:R-:W-:-:S02]  /*bfd0*/  LOP3.LUT R26, R26, 0xff, RZ, 0xc0, !PT ;  /* 0x000000ff1a1a7812 */ /* 0x000fc400078ec0ff */
[----:B------:R-:W-:Y:S02]  /*bfe0*/  PRMT R3, R0, 0x7604, R3 ;  /* 0x0000760400037816 */ /* 0x000fe40000000003 */
[----:B------:R-:W-:Y:S02]  /*bff0*/  PRMT R25, R24, 0x7604, R25 ;  /* 0x0000760418197816 */ /* 0x000fe40000000019 */
[----:B------:R-:W-:Y:S02]  /*c000*/  SHF.R.U32.HI R0, RZ, 0x10, R10 ;  /* 0x00000010ff007819 */ /* 0x000fe4000001160a */
[----:B------:R-:W-:Y:S02]  /*c010*/  SHF.R.U32.HI R24, RZ, 0x10, R12 ;  /* 0x00000010ff187819 */ /* 0x000fe4000001160c */
[----:B------:R-:W-:Y:S02]  /*c020*/  PRMT R15, R14, 0x7054, R15 ;  /* 0x000070540e0f7816 */ /* 0x000fe4000000000f */
[----:B------:R-:W-:-:S02]  /*c030*/  PRMT R27, R26, 0x7054, R27 ;  /* 0x000070541a1b7816 */ /* 0x000fc4000000001b */
[----:B------:R-:W-:Y:S02]  /*c040*/  LOP3.LUT R0, R0, 0xff, RZ, 0xc0, !PT ;  /* 0x000000ff00007812 */ /* 0x000fe400078ec0ff */
[----:B------:R-:W-:Y:S02]  /*c050*/  LOP3.LUT R24, R24, 0xff, RZ, 0xc0, !PT ;  /* 0x000000ff18187812 */ /* 0x000fe400078ec0ff */
[----:B------:R-:W-:Y:S02]  /*c060*/  LOP3.LUT R27, R27, 0xff000000, R13, 0xf8, !PT ;  /* 0xff0000001b1b7812 */ /* 0x000fe400078ef80d */
[----:B------:R-:W-:Y:S02]  /*c070*/  LOP3.LUT R15, R15, 0xff000000, R11, 0xf8, !PT ;  /* 0xff0000000f0f7812 */ /* 0x000fe400078ef80b */
[----:B------:R-:W-:Y:S02]  /*c080*/  PRMT R3, R0, 0x7054, R3 ;  /* 0x0000705400037816 */ /* 0x000fe40000000003 */
[----:B------:R-:W-:-:S02]  /*c090*/  PRMT R25, R24, 0x7054, R25 ;  /* 0x0000705418197816 */ /* 0x000fc40000000019 */
[-C--:B0-----:R-:W-:Y:S02]  /*c0a0*/  F2FP.F16.E4M3.UNPACK_B R0, R6.reuse.H1 ;  /* 0x00000006ff00723e */ /* 0x081fe400030006ff */
[----:B------:R-:W-:Y:S02]  /*c0b0*/  F2FP.F16.E4M3.UNPACK_B R28, R27 ;  /* 0x0000001bff1c723e */ /* 0x000fe400020006ff */
[----:B------:R-:W-:Y:S01]  /*c0c0*/  F2FP.F16.E4M3.UNPACK_B R24, R15 ;  /* 0x0000000fff18723e */ /* 0x000fe200020006ff */
[----:B------:R-:W-:Y:S01]  /*c0d0*/  HADD2.F32 R11, -RZ, R0.H1_H1 ;  /* 0x30000000ff0b7230 */ /* 0x000fe20000004100 */
[----:B------:R-:W-:Y:S01]  /*c0e0*/  LOP3.LUT R14, R3, 0xff000000, R10, 0xf8, !PT ;  /* 0xff000000030e7812 */ /* 0x000fe200078ef80a */
[----:B------:R-:W-:Y:S01]  /*c0f0*/  HADD2.F32 R29, -RZ, R28.H1_H1 ;  /* 0x3000001cff1d7230 */ /* 0x000fe20000004100 */
[----:B------:R-:W-:Y:S01]  /*c100*/  LOP3.LUT R26, R25, 0xff000000, R12, 0xf8, !PT ;  /* 0xff000000191a7812 */ /* 0x000fe200078ef80c */
[----:B------:R-:W-:Y:S01]  /*c110*/  HADD2.F32 R25, -RZ, R24.H1_H1 ;  /* 0x30000018ff197230 */ /* 0x000fe20000004100 */
[----:B------:R-:W-:Y:S01]  /*c120*/  F2FP.F16.E4M3.UNPACK_B R3, R6 ;  /* 0x00000006ff03723e */ /* 0x000fe200020006ff */
[----:B------:R-:W-:Y:S01]  /*c130*/  HADD2.F32 R10, -RZ, R0.H0_H0 ;  /* 0x20000000ff0a7230 */ /* 0x000fe20000004100 */
[----:B------:R-:W-:Y:S01]  /*c140*/  F2FP.F16.E4M3.UNPACK_B R12, R7 ;  /* 0x00000007ff0c723e */ /* 0x000fe200020006ff */
[C---:B------:R-:W-:Y:S01]  /*c150*/  FMUL.FTZ R31, R11.reuse, R29 ;  /* 0x0000001d0b1f7220 */ /* 0x040fe20000410000 */
[----:B------:R-:W-:Y:S01]  /*c160*/  F2FP.F16.E4M3.UNPACK_B R13, R7.H1 ;  /* 0x00000007ff0d723e */ /* 0x000fe200030006ff */
[----:B------:R-:W-:Y:S01]  /*c170*/  FMUL.FTZ R30, R11, R25 ;  /* 0x000000190b1e7220 */ /* 0x000fe20000410000 */
[-C--:B------:R-:W-:Y:S01]  /*c180*/  F2FP.F16.E4M3.UNPACK_B R6, R5.reuse ;  /* 0x00000005ff06723e */ /* 0x080fe200020006ff */
[----:B------:R-:W-:Y:S01]  /*c190*/  HADD2.F32 R28, -RZ, R28.H0_H0 ;  /* 0x2000001cff1c7230 */ /* 0x000fe20000004100 */
[----:B------:R-:W-:Y:S01]  /*c1a0*/  F2FP.F16.E4M3.UNPACK_B R7, R5.H1 ;  /* 0x00000005ff07723e */ /* 0x000fe200030006ff */
[----:B------:R-:W-:Y:S01]  /*c1b0*/  HADD2.F32 R5, -RZ, R3.H1_H1 ;  /* 0x30000003ff057230 */ /* 0x000fe20000004100 */
[----:B------:R-:W-:Y:S01]  /*c1c0*/  F2FP.F16.E4M3.UNPACK_B R27, R27.H1 ;  /* 0x0000001bff1b723e */ /* 0x000fe200030006ff */
[----:B------:R-:W-:-:S02]  /*c1d0*/  HADD2.F32 R24, -RZ, R24.H0_H0 ;  /* 0x20000018ff187230 */ /* 0x000fc40000004100 */
[C---:B------:R-:W-:Y:S01]  /*c1e0*/  FFMA.FTZ R31, R10.reuse, R25, -R31 ;  /* 0x000000190a1f7223 */ /* 0x040fe2000001081f */
[----:B------:R-:W-:Y:S01]  /*c1f0*/  FFMA.FTZ R30, R10, R29, R30 ;  /* 0x0000001d0a1e7223 */ /* 0x000fe2000001001e */
[----:B------:R-:W-:Y:S01]  /*c200*/  HADD2.F32 R3, -RZ, R3.H0_H0 ;  /* 0x20000003ff037230 */ /* 0x000fe20000004100 */
[----:B------:R-:W-:Y:S01]  /*c210*/  F2FP.F16.E4M3.UNPACK_B R15, R15.H1 ;  /* 0x0000000fff0f723e */ /* 0x000fe200030006ff */
[C---:B------:R-:W-:Y:S01]  /*c220*/  FMUL.FTZ R10, R5.reuse, R28 ;  /* 0x0000001c050a7220 */ /* 0x040fe20000410000 */
[----:B------:R-:W-:Y:S01]  /*c230*/  FMUL.FTZ R25, R5, R24 ;  /* 0x0000001805197220 */ /* 0x000fe20000410000 */
[--C-:B------:R-:W-:Y:S01]  /*c240*/  HADD2.F32 R5, -RZ, R12.reuse.H1_H1 ;  /* 0x3000000cff057230 */ /* 0x100fe20000004100 */
[----:B------:R-:W-:Y:S01]  /*c250*/  F2FP.F16.E4M3.UNPACK_B R0, R4 ;  /* 0x00000004ff00723e */ /* 0x000fe200020006ff */
[----:B------:R-:W-:Y:S02]  /*c260*/  HADD2.F32 R11, -RZ, R27.H0_H0 ;  /* 0x2000001bff0b7230 */ /* 0x000fe40000004100 */
[C---:B------:R-:W-:Y:S01]  /*c270*/  FFMA.FTZ R29, R3.reuse, R24, -R10 ;  /* 0x00000018031d7223 */ /* 0x040fe2000001080a */
[----:B------:R-:W-:Y:S01]  /*c280*/  FFMA.FTZ R28, R3, R28, R25 ;  /* 0x0000001c031c7223 */ /* 0x000fe20000010019 */
[----:B------:R-:W-:Y:S01]  /*c290*/  HADD2.F32 R10, -RZ, R15.H0_H0 ;  /* 0x2000000fff0a7230 */ /* 0x000fe20000004100 */
[----:B------:R-:W-:Y:S01]  /*c2a0*/  F2FP.F16.E4M3.UNPACK_B R4, R4.H1 ;  /* 0x00000004ff04723e */ /* 0x000fe200030006ff */
[----:B------:R-:W-:-:S02]  /*c2b0*/  HADD2.F32 R12, -RZ, R12.H0_H0 ;  /* 0x2000000cff0c7230 */ /* 0x000fc40000004100 */
[CC--:B------:R-:W-:Y:S01]  /*c2c0*/  FMUL.FTZ R25, R5.reuse, R11.reuse ;  /* 0x0000000b05197220 */ /* 0x0c0fe20000410000 */
[----:B------:R-:W-:Y:S02]  /*c2d0*/  HADD2.F32 R24, -RZ, R27.H1_H1 ;  /* 0x3000001bff187230 */ /* 0x000fe40000004100 */
[-C--:B------:R-:W-:Y:S01]  /*c2e0*/  FMUL.FTZ R5, R5, R10.reuse ;  /* 0x0000000a05057220 */ /* 0x080fe20000410000 */
[----:B------:R-:W-:Y:S02]  /*c2f0*/  HADD2.F32 R3, -RZ, R13.H1_H1 ;  /* 0x3000000dff037230 */ /* 0x000fe40000004100 */
[C---:B------:R-:W-:Y:S01]  /*c300*/  FFMA.FTZ R27, R12.reuse, R10, -R25 ;  /* 0x0000000a0c1b7223 */ /* 0x040fe20000010819 */
[----:B------:R-:W-:Y:S02]  /*c310*/  HADD2.F32 R10, -RZ, R15.H1_H1 ;  /* 0x3000000fff0a7230 */ /* 0x000fe40000004100 */
[----:B------:R-:W-:Y:S01]  /*c320*/  FFMA.FTZ R32, R12, R11, R5 ;  /* 0x0000000b0c207223 */ /* 0x000fe20000010005 */
[----:B------:R-:W-:-:S02]  /*c330*/  HADD2.F32 R13, -RZ, R13.H0_H0 ;  /* 0x2000000dff0d7230 */ /* 0x000fc40000004100 */
[C---:B------:R-:W-:Y:S01]  /*c340*/  FMUL.FTZ R34, R3.reuse, R24 ;  /* 0x0000001803227220 */ /* 0x040fe20000410000 */
[----:B------:R-:W-:Y:S01]  /*c350*/  F2FP.F16.E4M3.UNPACK_B R11, R26 ;  /* 0x0000001aff0b723e */ /* 0x000fe200020006ff */
[-C--:B------:R-:W-:Y:S01]  /*c360*/  FMUL.FTZ R12, R3, R10.reuse ;  /* 0x0000000a030c7220 */ /* 0x080fe20000410000 */
[----:B------:R-:W-:Y:S02]  /*c370*/  HADD2.F32 R5, -RZ, R4.H1_H1 ;  /* 0x30000004ff057230 */ /* 0x000fe40000004100 */
        /* <DEDUP_REMOVED lines=8> */
[C---:B------:R-:W-:Y:S01]  /*c400*/  FMUL.FTZ R13, R5.reuse, R15 ;  /* 0x0000000f050d7220 */ /* 0x040fe20000410000 */
[----:B------:R-:W-:Y:S02]  /*c410*/  HADD2.F32 R3, -RZ, R0.H1_H1 ;  /* 0x30000000ff037230 */ /* 0x000fe40000004100 */
[----:B------:R-:W-:Y:S02]  /*c420*/  HADD2.F32 R10, -RZ, R10.H0_H0 ;  /* 0x2000000aff0a7230 */ /* 0x000fe40000004100 */
        /* <DEDUP_REMOVED lines=9> */
[----:B------:R-:W-:-:S02]  /*c4c0*/  HADD2.F32 R4, -RZ, R14.H1_H1 ;  /* 0x3000000eff047230 */ /* 0x000fc40000004100 */
[--C-:B------:R-:W-:Y:S02]  /*c4d0*/  HADD2.F32 R3, -RZ, R7.reuse.H1_H1 ;  /* 0x30000007ff037230 */ /* 0x100fe40000004100 */
[--C-:B------:R-:W-:Y:S02]  /*c4e0*/  HADD2.F32 R10, -RZ, R26.reuse.H1_H1 ;  /* 0x3000001aff0a7230 */ /* 0x100fe40000004100 */
[----:B------:R-:W-:Y:S02]  /*c4f0*/  HADD2.F32 R11, -RZ, R26.H0_H0 ;  /* 0x2000001aff0b7230 */ /* 0x000fe40000004100 */
[C---:B------:R-:W-:Y:S01]  /*c500*/  FMUL.FTZ R15, R3.reuse, R4 ;  /* 0x00000004030f7220 */ /* 0x040fe20000410000 */
[----:B------:R-:W-:Y:S02]  /*c510*/  HADD2.F32 R0, -RZ, R6.H1_H1 ;  /* 0x30000006ff007230 */ /* 0x000fe40000004100 */
[----:B------:R-:W-:Y:S02]  /*c520*/  HADD2.F32 R5, -RZ, R14.H0_H0 ;  /* 0x2000000eff057230 */ /* 0x000fe40000004100 */
[----:B------:R-:W-:Y:S01]  /*c530*/  FMUL.FTZ R14, R3, R10 ;  /* 0x0000000a030e7220 */ /* 0x000fe20000410000 */
[----:B------:R-:W-:-:S02]  /*c540*/  HADD2.F32 R7, -RZ, R7.H0_H0 ;  /* 0x20000007ff077230 */ /* 0x000fc40000004100 */
[C---:B------:R-:W-:Y:S01]  /*c550*/  FMUL.FTZ R3, R0.reuse, R11 ;  /* 0x0000000b00037220 */ /* 0x040fe20000410000 */
[----:B------:R-:W-:Y:S02]  /*c560*/  HADD2.F32 R6, -RZ, R6.H0_H0 ;  /* 0x20000006ff067230 */ /* 0x000fe40000004100 */
[-C--:B------:R-:W-:Y:S01]  /*c570*/  FMUL.FTZ R0, R0, R5.reuse ;  /* 0x0000000500007220 */ /* 0x080fe20000410000 */
[C---:B------:R-:W-:Y:S01]  /*c580*/  FFMA.FTZ R14, R7.reuse, R4, -R14 ;  /* 0x00000004070e7223 */ /* 0x040fe2000001080e */
[----:B------:R-:W-:Y:S01]  /*c590*/  FFMA.FTZ R15, R7, R10, R15 ;  /* 0x0000000a070f7223 */ /* 0x000fe2000001000f */
[C---:B------:R-:W-:Y:S01]  /*c5a0*/  FFMA.FTZ R5, R6.reuse, R5, -R3 ;  /* 0x0000000506057223 */ /* 0x040fe20000010803 */
[----:B------:R-:W-:Y:S01]  /*c5b0*/  FFMA.FTZ R0, R6, R11, R0 ;  /* 0x0000000b06007223 */ /* 0x000fe20000010000 */
[----:B------:R-:W-:Y:S02]  /*c5c0*/  F2FP.SATFINITE.E4M3.F32.PACK_AB_MERGE_C R6, R30, R31, RZ ;  /* 0x0000001f1e06723e */ /* 0x000fe400048070ff */
        /* <DEDUP_REMOVED lines=8> */
.L_x_1461:
[----:B------:R-:W-:Y:S05]  /*c650*/  BSYNC B1 ;  /* 0x0000000000017941 */ /* 0x000fea0003800000 */
.L_x_1460:
[----:B------:R-:W-:Y:S05]  /*c660*/  @P1 BRA `(.L_x_1459) ;  /* 0x0000004c00e81947 */ /* 0x000fea0003800000 */
[----:B01234-:R-:W0:Y:S01]  /*c670*/  LDS.128 R4, [R212+0x1f000] ;  /* 0x01f00000d4047984 */ /* 0x01fe220000000c00 */
        /* <DEDUP_REMOVED lines=9> */
[----:B------:R-:W-:Y:S02]  /*c710*/  LOP3.LUT R0, R20, 0xff, RZ, 0xc0, !PT ;  /* 0x000000ff14007812 */ /* 0x000fe400078ec0ff */
[----:B------:R-:W-:Y:S02]  /*c720*/  LOP3.LUT R3, R3, 0xff, RZ, 0xc0, !PT ;  /* 0x000000ff03037812 */ /* 0x000fe400078ec0ff */
[----:B------:R-:W-:-:S02]  /*c730*/  SHF.R.U32.HI R24, RZ, 0x10, R21 ;  /* 0x00000010ff187819 */ /* 0x000fc40000011615 */
[----:B------:R-:W-:Y:S02]  /*c740*/  SHF.R.U32.HI R11, RZ, 0x8, R8 ;  /* 0x00000008ff0b7819 */ /* 0x000fe40000011608 */
[----:B------:R-:W-:Y:S01]  /*c750*/  PRMT R12, R15, 0x7604, R12 ;  /* 0x000076040f0c7816 */ /* 0x000fe2000000000c */
[----:B------:R-:W-:Y:S01]  /*c760*/  IMAD.U32 R15, R14, 0x10000, RZ ;  /* 0x000100000e0f7824 */ /* 0x000fe200078e00ff */
[----:B------:R-:W-:Y:S02]  /*c770*/  PRMT R3, R3, 0x7604, R0 ;  /* 0x0000760403037816 */ /* 0x000fe40000000000 */
[----:B------:R-:W-:Y:S01]  /*c780*/  LOP3.LUT R13, R11, 0xff, RZ, 0xc0, !PT ;  /* 0x000000ff0b0d7812 */ /* 0x000fe200078ec0ff */
[----:B------:R-:W-:Y:S01]  /*c790*/  IMAD.U32 R11, R24, 0x10000, RZ ;  /* 0x00010000180b7824 */ /* 0x000fe200078e00ff */
[----:B------:R-:W-:Y:S02]  /*c7a0*/  LOP3.LUT R0, R8, 0xff, RZ, 0xc0, !PT ;  /* 0x000000ff08007812 */ /* 0x000fe400078ec0ff */
[----:B------:R-:W-:-:S02]  /*c7b0*/  LOP3.LUT R3, R3, 0xff0000, R20, 0xf8, !PT ;  /* 0x00ff000003037812 */ /* 0x000fc400078ef814 */
[----:B------:R-:W-:Y:S02]  /*c7c0*/  PRMT R13, R13, 0x7604, R0 ;  /* 0x000076040d0d7816 */ /* 0x000fe40000000000 */
[----:B------:R-:W-:Y:S02]  /*c7d0*/  LOP3.LUT R15, R12, 0xff0000, R15, 0xf8, !PT ;  /* 0x00ff00000c0f7812 */ /* 0x000fe400078ef80f */
[----:B------:R-:W-:Y:S02]  /*c7e0*/  LOP3.LUT R11, R10, 0xff0000, R11, 0xf8, !PT ;  /* 0x00ff00000a0b7812 */ /* 0x000fe400078ef80b */
[----:B------:R-:W-:Y:S02]  /*c7f0*/  LOP3.LUT R13, R13, 0xff0000, R8, 0xf8, !PT ;  /* 0x00ff00000d0d7812 */ /* 0x000fe400078ef808 */
[----:B------:R-:W-:Y:S02]  /*c800*/  LOP3.LUT R12, R3, 0xff000000, R20, 0xf8, !PT ;  /* 0xff000000030c7812 */ /* 0x000fe400078ef814 */
[----:B------:R-:W-:-:S02]  /*c810*/  LOP3.LUT R24, R15, 0xff000000, R9, 0xf8, !PT ;  /* 0xff0000000f187812 */ /* 0x000fc400078ef809 */
[----:B------:R-:W-:Y:S02]  /*c820*/  LOP3.LUT R20, R11, 0xff000000, R21, 0xf8, !PT ;  /* 0xff0000000b147812 */ /* 0x000fe400078ef815 */
[----:B0-----:R-:W-:Y:S02]  /*c830*/  F2FP.F16.E4M3.UNPACK_B R0, R6.H1 ;  /* 0x00000006ff00723e */ /* 0x001fe400030006ff */
[----:B------:R-:W-:Y:S02]  /*c840*/  LOP3.LUT R15, R13, 0xff000000, R8, 0xf8, !PT ;  /* 0xff0000000d0f7812 */ /* 0x000fe400078ef808 */
[----:B------:R-:W-:Y:S01]  /*c850*/  F2FP.F16.E4M3.UNPACK_B R21, R24 ;  /* 0x00000018ff15723e */ /* 0x000fe200020006ff */
[--C-:B------:R-:W-:Y:S01]  /*c860*/  HADD2.F32 R9, -RZ, R0.reuse.H1_H1 ;  /* 0x30000000ff097230 */ /* 0x100fe20000004100 */
[----:B------:R-:W-:Y:S01]  /*c870*/  F2FP.F16.E4M3.UNPACK_B R13, R20 ;  /* 0x00000014ff0d723e */ /* 0x000fe200020006ff */
[----:B------:R-:W-:Y:S01]  /*c880*/  HADD2.F32 R8, -RZ, R0.H0_H0 ;  /* 0x20000000ff087230 */ /* 0x000fe20000004100 */
[----:B------:R-:W-:Y:S01]  /*c890*/  F2FP.F16.E4M3.UNPACK_B R3, R6 ;  /* 0x00000006ff03723e */ /* 0x000fe200020006ff */
[----:B------:R-:W-:Y:S01]  /*c8a0*/  HADD2.F32 R25, -RZ, R21.H1_H1 ;  /* 0x30000015ff197230 */ /* 0x000fe20000004100 */
[-C--:B------:R-:W-:Y:S01]  /*c8b0*/  F2FP.F16.E4M3.UNPACK_B R10, R7.reuse ;  /* 0x00000007ff0a723e */ /* 0x080fe200020006ff */
[----:B------:R-:W-:Y:S01]  /*c8c0*/  HADD2.F32 R14, -RZ, R13.H1_H1 ;  /* 0x3000000dff0e7230 */ /* 0x000fe20000004100 */
[----:B------:R-:W-:-:S02]  /*c8d0*/  F2FP.F16.E4M3.UNPACK_B R11, R7.H1 ;  /* 0x00000007ff0b723e */ /* 0x000fc400030006ff */
[C---:B------:R-:W-:Y:S01]  /*c8e0*/  FMUL.FTZ R27, R9.reuse, R25 ;  /* 0x00000019091b7220 */ /* 0x040fe20000410000 */
[-C--:B------:R-:W-:Y:S01]  /*c8f0*/  F2FP.F16.E4M3.UNPACK_B R6, R5.reuse ;  /* 0x00000005ff06723e */ /* 0x080fe200020006ff */
[-C--:B------:R-:W-:Y:S01]  /*c900*/  FMUL.FTZ R26, R9, R14.reuse ;  /* 0x0000000e091a7220 */ /* 0x080fe20000410000 */
[----:B------:R-:W-:Y:S01]  /*c910*/  F2FP.F16.E4M3.UNPACK_B R7, R5.H1 ;  /* 0x00000005ff07723e */ /* 0x000fe200030006ff */
[C---:B------:R-:W-:Y:S01]  /*c920*/  FFMA.FTZ R27, R8.reuse, R14, -R27 ;  /* 0x0000000e081b7223 */ /* 0x040fe2000001081b */
[----:B------:R-:W-:Y:S02]  /*c930*/  HADD2.F32 R14, -RZ, R21.H0_H0 ;  /* 0x20000015ff0e7230 */ /* 0x000fe40000004100 */
[----:B------:R-:W-:Y:S01]  /*c940*/  FFMA.FTZ R28, R8, R25, R26 ;  /* 0x00000019081c7223 */ /* 0x000fe2000001001a */
[----:B------:R-:W-:Y:S01]  /*c950*/  HADD2.F32 R5, -RZ, R3.H1_H1 ;  /* 0x30000003ff057230 */ /* 0x000fe20000004100 */
[----:B------:R-:W-:Y:S01]  /*c960*/  F2FP.F16.E4M3.UNPACK_B R24, R24.H1 ;  /* 0x00000018ff18723e */ /* 0x000fe200030006ff */
[----:B------:R-:W-:Y:S01]  /*c970*/  HADD2.F32 R8, -RZ, R13.H0_H0 ;  /* 0x2000000dff087230 */ /* 0x000fe20000004100 */
[----:B------:R-:W-:Y:S01]  /*c980*/  F2FP.F16.E4M3.UNPACK_B R20, R20.H1 ;  /* 0x00000014ff14723e */ /* 0x000fe200030006ff */
[----:B------:R-:W-:-:S02]  /*c990*/  HADD2.F32 R3, -RZ, R3.H0_H0 ;  /* 0x20000003ff037230 */ /* 0x000fc40000004100 */
[C---:B------:R-:W-:Y:S01]  /*c9a0*/  FMUL.FTZ R26, R5.reuse, R14 ;  /* 0x0000000e051a7220 */ /* 0x040fe20000410000 */
[----:B------:R-:W-:Y:S02]  /*c9b0*/  HADD2.F32 R9, -RZ, R24.H0_H0 ;  /* 0x20000018ff097230 */ /* 0x000fe40000004100 */
[-C--:B------:R-:W-:Y:S01]  /*c9c0*/  FMUL.FTZ R13, R5, R8.reuse ;  /* 0x00000008050d7220 */ /* 0x080fe20000410000 */
[----:B------:R-:W-:Y:S02]  /*c9d0*/  HADD2.F32 R5, -RZ, R10.H1_H1 ;  /* 0x3000000aff057230 */ /* 0x000fe40000004100 */
[C---:B------:R-:W-:Y:S01]  /*c9e0*/  FFMA.FTZ R26, R3.reuse, R8, -R26 ;  /* 0x00000008031a7223 */ /* 0x040fe2000001081a */
[----:B------:R-:W-:Y:S02]  /*c9f0*/  HADD2.F32 R8, -RZ, R20.H0_H0 ;  /* 0x20000014ff087230 */ /* 0x000fe40000004100 */
[----:B------:R-:W-:Y:S01]  /*ca00*/  FFMA.FTZ R25, R3, R14, R13 ;  /* 0x0000000e03197223 */ /* 0x000fe2000001000d */
[----:B------:R-:W-:-:S02]  /*ca10*/  HADD2.F32 R10, -RZ, R10.H0_H0 ;  /* 0x2000000aff0a7230 */ /* 0x000fc40000004100 */
[CC--:B------:R-:W-:Y:S01]  /*ca20*/  FMUL.FTZ R13, R5.reuse, R9.reuse ;  /* 0x00000009050d7220 */ /* 0x0c0fe20000410000 */
[----:B------:R-:W-:Y:S02]  /*ca30*/  HADD2.F32 R24, -RZ, R24.H1_H1 ;  /* 0x30000018ff187230 */ /* 0x000fe40000004100 */
[-C--:B------:R-:W-:Y:S01]  /*ca40*/  FMUL.FTZ R5, R5, R8.reuse ;  /* 0x0000000805057220 */ /* 0x080fe20000410000 */
[--C-:B------:R-:W-:Y:S02]  /*ca50*/  HADD2.F32 R3, -RZ, R11.reuse.H1_H1 ;  /* 0x3000000bff037230 */ /* 0x100fe40000004100 */
[C---:B------:R-:W-:Y:S01]  /*ca60*/  FFMA.FTZ R29, R10.reuse, R8, -R13 ;  /* 0x000000080a1d7223 */ /* 0x040fe2000001080d */
[----:B------:R-:W-:Y:S02]  /*ca70*/  HADD2.F32 R20, -RZ, R20.H1_H1 ;  /* 0x30000014ff147230 */ /* 0x000fe40000004100 */
[----:B------:R-:W-:Y:S01]  /*ca80*/  FFMA.FTZ R30, R10, R9, R5 ;  /* 0x000000090a1e7223 */ /* 0x000fe20000010005 */
[----:B------:R-:W-:-:S02]  /*ca90*/  HADD2.F32 R11, -RZ, R11.H0_H0 ;  /* 0x2000000bff0b7230 */ /* 0x000fc40000004100 */
[C---:B------:R-:W-:Y:S01]  /*caa0*/  FMUL.FTZ R8, R3.reuse, R24 ;  /* 0x0000001803087220 */ /* 0x040fe20000410000 */
[----:B------:R-:W-:Y:S01]  /*cab0*/  F2FP.F16.E4M3.UNPACK_B R0, R4 ;  /* 0x00000004ff00723e */ /* 0x000fe200020006ff */
[-C--:B------:R-:W-:Y:S01]  /*cac0*/  FMUL.FTZ R10, R3, R20.reuse ;  /* 0x00000014030a7220 */ /* 0x080fe20000410000 */
[-C--:B------:R-:W-:Y:S01]  /*cad0*/  F2FP.F16.E4M3.UNPACK_B R9, R15.reuse ;  /* 0x0000000fff09723e */ /* 0x080fe200020006ff */
[C---:B------:R-:W-:Y:S01]  /*cae0*/  FFMA.FTZ R20, R11.reuse, R20, -R8 ;  /* 0x000000140b147223 */ /* 0x040fe20000010808 */
[----:B------:R-:W-:Y:S01]  /*caf0*/  F2FP.F16.E4M3.UNPACK_B R4, R4.H1 ;  /* 0x00000004ff04723e */ /* 0x000fe200030006ff */
[----:B------:R-:W-:Y:S01]  /*cb00*/  FFMA.FTZ R31, R11, R24, R10 ;  /* 0x000000180b1f7223 */ /* 0x000fe2000001000a */
[-C--:B------:R-:W-:Y:S01]  /*cb10*/  F2FP.F16.E4M3.UNPACK_B R8, R12.reuse ;  /* 0x0000000cff08723e */ /* 0x080fe200020006ff */
[--C-:B------:R-:W-:Y:S01]  /*cb20*/  HADD2.F32 R13, -RZ, R9.reuse.H1_H1 ;  /* 0x30000009ff0d7230 */ /* 0x100fe20000004100 */
[----:B------:R-:W-:Y:S01]  /*cb30*/  F2FP.F16.E4M3.UNPACK_B R12, R12.H1 ;  /* 0x0000000cff0c723e */ /* 0x000fe200030006ff */
[----:B------:R-:W-:Y:S01]  /*cb40*/  HADD2.F32 R10, -RZ, R9.H0_H0 ;  /* 0x20000009ff0a7230 */ /* 0x000fe20000004100 */
[----:B------:R-:W-:Y:S01]  /*cb50*/  F2FP.F16.E4M3.UNPACK_B R15, R15.H1 ;  /* 0x0000000fff0f723e */ /* 0x000fe200030006ff */
[----:B------:R-:W-:-:S02]  /*cb60*/  HADD2.F32 R5, -RZ, R4.H1_H1 ;  /* 0x30000004ff057230 */ /* 0x000fc40000004100 */
[----:B------:R-:W-:Y:S02]  /*cb70*/  HADD2.F32 R9, -RZ, R8.H1_H1 ;  /* 0x30000008ff097230 */ /* 0x000fe40000004100 */
[----:B------:R-:W-:Y:S02]  /*cb80*/  HADD2.F32 R3, -RZ, R0.H1_H1 ;  /* 0x30000000ff037230 */ /* 0x000fe40000004100 */
[C---:B------:R-:W-:Y:S01]  /*cb90*/  FMUL.FTZ R11, R5.reuse, R13 ;  /* 0x0000000d050b7220 */ /* 0x040fe20000410000 */
[----:B------:R-:W-:Y:S02]  /*cba0*/  HADD2.F32 R8, -RZ, R8.H0_H0 ;  /* 0x20000008ff087230 */ /* 0x000fe40000004100 */
[----:B------:R-:W-:Y:S01]  /*cbb0*/  FMUL.FTZ R21, R5, R9 ;  /* 0x0000000905157220 */ /* 0x000fe20000410000 */
[----:B------:R-:W-:Y:S02]  /*cbc0*/  HADD2.F32 R4, -RZ, R4.H0_H0 ;  /* 0x20000004ff047230 */ /* 0x000fe40000004100 */
[----:B------:R-:W-:Y:S01]  /*cbd0*/  FMUL.FTZ R5, R3, R10 ;  /* 0x0000000a03057220 */ /* 0x000fe20000410000 */
[----:B------:R-:W-:-:S02]  /*cbe0*/  HADD2.F32 R0, -RZ, R0.H0_H0 ;  /* 0x20000000ff007230 */ /* 0x000fc40000004100 */
[-C--:B------:R-:W-:Y:S01]  /*cbf0*/  FMUL.FTZ R3, R3, R8.reuse ;  /* 0x0000000803037220 */ /* 0x080fe20000410000 */
[C---:B------:R-:W-:Y:S01]  /*cc00*/  FFMA.FTZ R11, R4.reuse, R9, -R11 ;  /* 0x00000009040b7223 */ /* 0x040fe2000001080b */
[----:B------:R-:W-:Y:S01]  /*cc10*/  FFMA.FTZ R14, R4, R13, R21 ;  /* 0x0000000d040e7223 */ /* 0x000fe20000010015 */
[C---:B------:R-:W-:Y:S01]  /*cc20*/  FFMA.FTZ R9, R0.reuse, R8, -R5 ;  /* 0x0000000800097223 */ /* 0x040fe20000010805 */
[----:B------:R-:W-:Y:S01]  /*cc30*/  FFMA.FTZ R10, R0, R10, R3 ;  /* 0x0000000a000a7223 */ /* 0x000fe20000010003 */
[----:B------:R-:W-:Y:S02]  /*cc40*/  HADD2.F32 R4, -RZ, R12.H1_H1 ;  /* 0x3000000cff047230 */ /* 0x000fe40000004100 */
[----:B------:R-:W-:Y:S02]  /*cc50*/  HADD2.F32 R3, -RZ, R7.H1_H1 ;  /* 0x30000007ff037230 */ /* 0x000fe40000004100 */
[--C-:B------:R-:W-:Y:S02]  /*cc60*/  HADD2.F32 R8, -RZ, R15.reuse.H1_H1 ;  /* 0x3000000fff087230 */ /* 0x100fe40000004100 */
[----:B------:R-:W-:-:S02]  /*cc70*/  HADD2.F32 R15, -RZ, R15.H0_H0 ;  /* 0x2000000fff0f7230 */ /* 0x000fc40000004100 */
[C---:B------:R-:W-:Y:S01]  /*cc80*/  FMUL.FTZ R13, R3.reuse, R4 ;  /* 0x00000004030d7220 */ /* 0x040fe20000410000 */
[----:B------:R-:W-:Y:S02]  /*cc90*/  HADD2.F32 R0, -RZ, R6.H1_H1 ;  /* 0x30000006ff007230 */ /* 0x000fe40000004100 */
        /* <DEDUP_REMOVED lines=18> */
[----:B------:R0:W-:Y:S01]  /*cdc0*/  STS.128 [R212+0x1f000], R4 ;  /* 0x01f00004d4007388 */ /* 0x0001e20000000c00 */
[----:B------:R-:W-:Y:S05]  /*cdd0*/  BRA `(.L_x_1459) ;  /* 0x00000048000c7947 */ /* 0x000fea0003800000 */
.L_x_1432:
[----:B------:R-:W1:Y:S01]  /*cde0*/  LDC R0, c[0x0][0x448] ;  /* 0x00011200ff007b82 */ /* 0x000e620000000800 */
[----:B------:R-:W-:Y:S01]  /*cdf0*/  MOV R25, R29 ;  /* 0x0000001d00197202 */ /* 0x000fe20000000f00 */
[----:B------:R-:W-:Y:S01]  /*ce00*/  ULDC.64 UR4, c[0x0][0x3f8] ;  /* 0x0000fe0000047ab9 */ /* 0x000fe20000000a00 */
[----:B------:R-:W-:Y:S01]  /*ce10*/  IMAD.MOV.U32 R27, RZ, RZ, R31 ;  /* 0x000000ffff1b7224 */ /* 0x000fe200078e001f */
[----:B------:R-:W-:Y:S01]  /*ce20*/  ULDC.64 UR6, c[0x0][0x408] ;  /* 0x0001020000067ab9 */ /* 0x000fe20000000a00 */
[----:B------:R-:W-:Y:S01]  /*ce30*/  ULDC.64 UR8, c[0x0][0x400] ;  /* 0x0001000000087ab9 */ /* 0x000fe20000000a00 */
[----:B-1----:R-:W-:-:S13]  /*ce40*/  ISETP.NE.AND P0, PT, R0, 0x1, PT ;  /* 0x000000010000780c */ /* 0x002fda0003f05270 */
[----:B------:R-:W1:Y:S08]  /*ce50*/  @P0 LDC R4, c[0x0][0x44c] ;  /* 0x00011300ff040b82 */ /* 0x000e700000000800 */
[----:B------:R-:W2:Y:S01]  /*ce60*/  @P0 LDC R5, c[0x0][0x450] ;  /* 0x00011400ff050b82 */ /* 0x000ea20000000800 */
[----:B-1----:R-:W-:-:S05]  /*ce70*/  @P0 IMAD.HI.U32 R4, R3, R4, RZ ;  /* 0x0000000403040227 */ /* 0x002fca00078e00ff */
[----:B--2---:R-:W-:-:S04]  /*ce80*/  @P0 SHF.R.U32.HI R3, RZ, R5, R4 ;  /* 0x00000005ff030219 */ /* 0x004fc80000011604 */
[----:B------:R-:W-:Y:S01]  /*ce90*/  SHF.R.S32.HI R4, RZ, 0x1f, R3 ;  /* 0x0000001fff047819 */ /* 0x000fe20000011403 */
[----:B------:R-:W-:-:S04]  /*cea0*/  IMAD.WIDE.U32 R24, R3, UR4, R24 ;  /* 0x0000000403187c25 */ /* 0x000fc8000f8e0018 */
[----:B------:R-:W-:Y:S02]  /*ceb0*/  IMAD R6, R4, UR4, RZ ;  /* 0x0000000404067c24 */ /* 0x000fe4000f8e02ff */
[----:B------:R-:W-:-:S04]  /*cec0*/  IMAD.WIDE.U32 R26, R3, UR6, R26 ;  /* 0x00000006031a7c25 */ /* 0x000fc8000f8e001a */
[----:B------:R-:W-:Y:S01]  /*ced0*/  IMAD R4, R4, UR6, RZ ;  /* 0x0000000604047c24 */ /* 0x000fe2000f8e02ff */
[----:B------:R-:W-:Y:S01]  /*cee0*/  IADD3 R55, P1, R26, UR8, RZ ;  /* 0x000000081a377c10 */ /* 0x000fe2000ff3e0ff */
[C---:B------:R-:W-:Y:S01]  /*cef0*/  IMAD R5, R3.reuse, UR5, R6 ;  /* 0x0000000503057c24 */ /* 0x040fe2000f8e0206 */
[----:B------:R-:W-:Y:S01]  /*cf00*/  ULDC.64 UR4, c[0x0][0x3e8] ;  /* 0x0000fa0000047ab9 */ /* 0x000fe20000000a00 */
[----:B------:R-:W-:Y:S01]  /*cf10*/  IMAD R53, R3, UR7, R4 ;  /* 0x0000000703357c24 */ /* 0x000fe2000f8e0204 */
[----:B------:R-:W-:Y:S01]  /*cf20*/  IADD3 R37, P0, R24, UR4, RZ ;  /* 0x0000000418257c10 */ /* 0x000fe2000ff1e0ff */
[----:B------:R-:W-:-:S03]  /*cf30*/  UMOV UR4, 0xffffffff ;  /* 0xffffffff00047882 */ /* 0x000fc60000000000 */
[----:B------:R-:W-:Y:S02]  /*cf40*/  IADD3.X R10, R25, UR5, R5, P0, !PT ;  /* 0x00000005190a7c10 */ /* 0x000fe400087fe405 */
[----:B------:R-:W-:Y:S01]  /*cf50*/  IADD3.X R53, R27, UR9, R53, P1, !PT ;  /* 0x000000091b357c10 */ /* 0x000fe20008ffe435 */
[----:B------:R-:W-:Y:S06]  /*cf60*/  BRA.DIV UR4, `(.L_x_1462) ;  /* 0x000001aa04a07947 */ /* 0x000fec000b800000 */
[----:B------:R-:W1:Y:S01]  /*cf70*/  LDC R54, c[0x0][0x3f4] ;  /* 0x0000fd00ff367b82 */ /* 0x000e620000000800 */
[----:B------:R-:W2:Y:S01]  /*cf80*/  SHFL.IDX PT, R5, R37, RZ, 0x181f ;  /* 0x00181fff25057589 */ /* 0x000ea200000e0000 */
[----:B------:R-:W-:-:S03]  /*cf90*/  IMAD R59, R195, R0, RZ ;  /* 0x00000000c33b7224 */ /* 0x000fc600078e02ff */
[----:B------:R-:W3:Y:S04]  /*cfa0*/  SHFL.IDX PT, R14, R55, RZ, 0x181f ;  /* 0x00181fff370e7589 */ /* 0x000ee800000e0000 */
[----:B------:R-:W4:Y:S04]  /*cfb0*/  SHFL.IDX PT, R3, R10, RZ, 0x181f ;  /* 0x00181fff0a037589 */ /* 0x000f2800000e0000 */
[----:B------:R-:W5:Y:S01]  /*cfc0*/  SHFL.IDX PT, R7, R53, RZ, 0x181f ;  /* 0x00181fff35077589 */ /* 0x000f6200000e0000 */
[----:B-1----:R-:W-:-:S04]  /*cfd0*/  ISETP.GE.AND P0, PT, R22, R54, PT ;  /* 0x000000361600720c */ /* 0x002fc80003f06270 */
[----:B------:R-:W-:-:S13]  /*cfe0*/  ISETP.GE.OR P1, PT, R52, R59, P0 ;  /* 0x0000003b3400720c */ /* 0x000fda0000726670 */
[C---:B--2---:R-:W-:Y:S02]  /*cff0*/  @!P1 IADD3 R0, P2, R22.reuse, R5, RZ ;  /* 0x0000000516009210 */ /* 0x044fe40007f5e0ff */
[----:B---3--:R-:W-:-:S03]  /*d000*/  @!P1 IADD3 R14, P3, R22, R14, RZ ;  /* 0x0000000e160e9210 */ /* 0x008fc60007f7e0ff */
[--C-:B----4-:R-:W-:Y:S02]  /*d010*/  @!P1 IMAD.X R5, R3, 0x1, R23.reuse, P2 ;  /* 0x0000000103059824 */ /* 0x110fe400010e0617 */
[----:B-----5:R-:W-:Y:S02]  /*d020*/  @!P1 IMAD.X R3, R7, 0x1, R23, P3 ;  /* 0x0000000107039824 */ /* 0x020fe400018e0617 */
[----:B------:R-:W-:Y:S02]  /*d030*/  @!P1 IMAD.MOV.U32 R4, RZ, RZ, R0 ;  /* 0x000000ffff049224 */ /* 0x000fe400078e0000 */
[----:B------:R-:W-:Y:S02]  /*d040*/  @!P1 IMAD.MOV.U32 R24, RZ, RZ, R14 ;  /* 0x000000ffff189224 */ /* 0x000fe400078e000e */
[----:B------:R-:W-:Y:S02]  /*d050*/  @!P1 IMAD.MOV.U32 R25, RZ, RZ, R3 ;  /* 0x000000ffff199224 */ /* 0x000fe400078e0003 */
[----:B------:R-:W2:Y:S04]  /*d060*/  @!P1 LD.E.128 R4, desc[UR46][R4.64] ;  /* 0x0000002e04049980 */ /* 0x000ea8000c101d00 */
[----:B------:R-:W3:Y:S01]  /*d070*/  @!P1 LD.E.128 R24, desc[UR46][R24.64] ;  /* 0x0000002e18189980 */ /* 0x000ee2000c101d00 */
[----:B------:R-:W-:-:S02]  /*d080*/  CS2R R50, SRZ ;  /* 0x0000000000327805 */ /* 0x000fc4000001ff00 */
[----:B------:R-:W-:Y:S02]  /*d090*/  CS2R R40, SRZ ;  /* 0x0000000000287805 */ /* 0x000fe4000001ff00 */
[----:B------:R-:W-:Y:S01]  /*d0a0*/  CS2R R38, SRZ ;  /* 0x0000000000267805 */ /* 0x000fe2000001ff00 */
[----:B------:R1:W4:Y:S01]  /*d0b0*/  SHFL.IDX PT, R3, R10, 0x1, 0x181f ;  /* 0x00381f000a037f89 */ /* 0x00032200000e0000 */
[----:B------:R-:W-:-:S03]  /*d0c0*/  CS2R R20, SRZ ;  /* 0x0000000000147805 */ /* 0x000fc6000001ff00 */
[----:B------:R1:W0:Y:S04]  /*d0d0*/  SHFL.IDX PT, R9, R37, 0x1, 0x181f ;  /* 0x00381f0025097f89 */ /* 0x00022800000e0000 */
[----:B------:R1:W0:Y:S04]  /*d0e0*/  SHFL.IDX PT, R33, R53, 0x1, 0x181f ;  /* 0x00381f0035217f89 */ /* 0x00022800000e0000 */
[----:B------:R1:W0:Y:S01]  /*d0f0*/  SHFL.IDX PT, R14, R55, 0x1, 0x181f ;  /* 0x00381f00370e7f89 */ /* 0x00022200000e0000 */
[----:B--2---:R-:W-:Y:S01]  /*d100*/  @!P1 IMAD.MOV.U32 R50, RZ, RZ, R4 ;  /* 0x000000ffff329224 */ /* 0x004fe200078e0004 */
[----:B------:R-:W-:Y:S01]  /*d110*/  @!P1 MOV R40, R6 ;  /* 0x0000000600289202 */ /* 0x000fe20000000f00 */
[----:B------:R-:W-:Y:S01]  /*d120*/  @!P1 IMAD.MOV.U32 R51, RZ, RZ, R5 ;  /* 0x000000ffff339224 */ /* 0x000fe200078e0005 */
[----:B------:R-:W-:Y:S01]  /*d130*/  CS2R R4, SRZ ;  /* 0x0000000000047805 */ /* 0x000fe2000001ff00 */
[----:B------:R-:W-:-:S02]  /*d140*/  @!P1 IMAD.MOV.U32 R41, RZ, RZ, R7 ;  /* 0x000000ffff299224 */ /* 0x000fc400078e0007 */
[----:B---3--:R-:W-:Y:S02]  /*d150*/  @!P1 IMAD.MOV.U32 R38, RZ, RZ, R24 ;  /* 0x000000ffff269224 */ /* 0x008fe400078e0018 */
[----:B------:R-:W-:Y:S02]  /*d160*/  @!P1 IMAD.MOV.U32 R39, RZ, RZ, R25 ;  /* 0x000000ffff279224 */ /* 0x000fe400078e0019 */
[----:B------:R-:W-:Y:S02]  /*d170*/  @!P1 IMAD.MOV.U32 R20, RZ, RZ, R26 ;  /* 0x000000ffff149224 */ /* 0x000fe400078e001a */
[----:B01--4-:R-:W-:-:S07]  /*d180*/  @!P1 IMAD.MOV.U32 R21, RZ, RZ, R27 ;  /* 0x000000ffff159224 */ /* 0x013fce00078e001b */
.L_x_1769:
[----:B------:R-:W-:Y:S01]  /*d190*/  VIADD R0, R52, 0x20 ;  /* 0x0000002034007836 */ /* 0x000fe20000000000 */
[----:B------:R-:W-:Y:S01]  /*d1a0*/  BSSY B1, `(.L_x_1463) ;  /* 0x0000010000017945 */ /* 0x000fe20003800000 */
[----:B------:R-:W-:Y:S02]  /*d1b0*/  CS2R R6, SRZ ;  /* 0x0000000000067805 */ /* 0x000fe4000001ff00 */
[----:B------:R-:W-:Y:S02]  /*d1c0*/  CS2R R28, SRZ ;  /* 0x00000000001c7805 */ /* 0x000fe4000001ff00 */
[----:B------:R-:W-:Y:S02]  /*d1d0*/  CS2R R30, SRZ ;  /* 0x00000000001e7805 */ /* 0x000fe4000001ff00 */
[----:B------:R-:W-:-:S13]  /*d1e0*/  ISETP.GE.AND P1, PT, R0, R59, PT ;  /* 0x0000003b0000720c */ /* 0x000fda0003f26270 */
[----:B------:R-:W-:Y:S05]  /*d1f0*/  @P1 BRA `(.L_x_1464) ;  /* 0x0000000000281947 */ /* 0x000fea0003800000 */
[----:B------:R-:W-:Y:S02]  /*d200*/  CS2R R6, SRZ ;  /* 0x0000000000067805 */ /* 0x000fe4000001ff00 */
[----:B------:R-:W-:Y:S02]  /*d210*/  CS2R R28, SRZ ;  /* 0x00000000001c7805 */ /* 0x000fe4000001ff00 */
[----:B------:R-:W-:Y:S01]  /*d220*/  CS2R R30, SRZ ;  /* 0x00000000001e7805 */ /* 0x000fe2000001ff00 */
[----:B------:R-:W-:Y:S06]  /*d230*/  @P0 BRA `(.L_x_1464) ;  /* 0x0000000000180947 */ /* 0x000fec0003800000 */
[C---:B------:R-:W-:Y:S02]  /*d240*/  IADD3 R28, P1, R22.reuse, R9, RZ ;  /* 0x00000009161c7210 */ /* 0x040fe40007f3e0ff */
[----:B------:R-:W-:-:S03]  /*d250*/  IADD3 R4, P2, R22, R14, RZ ;  /* 0x0000000e16047210 */ /* 0x000fc60007f5e0ff */
[--C-:B------:R-:W-:Y:S02]  /*d260*/  IMAD.X R29, R3, 0x1, R23.reuse, P1 ;  /* 0x00000001031d7824 */ /* 0x100fe400008e0617 */
[----:B------:R-:W-:-:S04]  /*d270*/  IMAD.X R5, R33, 0x1, R23, P2 ;  /* 0x0000000121057824 */ /* 0x000fc800010e0617 */
[----:B------:R-:W5:Y:S04]  /*d280*/  LD.E.128 R28, desc[UR46][R28.64] ;  /* 0x0000002e1c1c7980 */ /* 0x000f68000c101d00 */
[----:B------:R-:W5:Y:S02]  /*d290*/  LD.E.128 R4, desc[UR46][R4.64] ;  /* 0x0000002e04047980 */ /* 0x000f64000c101d00 */
.L_x_1464:
[----:B------:R-:W-:Y:S05]  /*d2a0*/  BSYNC B1 ;  /* 0x0000000000017941 */ /* 0x000fea0003800000 */
.L_x_1463:
[----:B------:R-:W-:-:S03]  /*d2b0*/  UMOV UR4, 0xffffffff ;  /* 0xffffffff00047882 */ /* 0x000fc60000000000 */
[----:B------:R-:W-:Y:S05]  /*d2c0*/  BRA.DIV UR4, `(.L_x_1465) ;  /* 0x000001aa04f07947 */ /* 0x000fea000b800000 */
[----:B------:R-:W0:Y:S01]  /*d2d0*/  SHFL.IDX PT, R9, R37, 0x2, 0x181f ;  /* 0x00581f0025097f89 */ /* 0x000e2200000e0000 */
[----:B------:R-:W-:-:S03]  /*d2e0*/  IADD3 R0, R52, 0x40, RZ ;  /* 0x0000004034007810 */ /* 0x000fc60007ffe0ff */
[----:B------:R-:W1:Y:S01]  /*d2f0*/  SHFL.IDX PT, R14, R55, 0x2, 0x181f ;  /* 0x00581f00370e7f89 */ /* 0x000e6200000e0000 */
[----:B------:R-:W-:-:S03]  /*d300*/  ISETP.GE.OR P1, PT, R0, R59, P0 ;  /* 0x0000003b0000720c */ /* 0x000fc60000726670 */
[----:B------:R-:W2:Y:S04]  /*d310*/  SHFL.IDX PT, R3, R10, 0x2, 0x181f ;  /* 0x00581f000a037f89 */ /* 0x000ea800000e0000 */
[----:B------:R-:W3:Y:S06]  /*d320*/  SHFL.IDX PT, R25, R53, 0x2, 0x181f ;  /* 0x00581f0035197f89 */ /* 0x000eec00000e0000 */
[----:B0-----:R-:W-:-:S02]  /*d330*/  @!P1 IADD3 R0, P2, R22, R9, RZ ;  /* 0x0000000916009210 */ /* 0x001fc40007f5e0ff */
[----:B-1----:R-:W-:-:S03]  /*d340*/  @!P1 IADD3 R14, P3, R22, R14, RZ ;  /* 0x0000000e160e9210 */ /* 0x002fc60007f7e0ff */
[----:B------:R-:W-:Y:S02]  /*d350*/  @!P1 IMAD.MOV.U32 R8, RZ, RZ, R0 ;  /* 0x000000ffff089224 */ /* 0x000fe400078e0000 */
[--C-:B--2---:R-:W-:Y:S02]  /*d360*/  @!P1 IMAD.X R9, R3, 0x1, R23.reuse, P2 ;  /* 0x0000000103099824 */ /* 0x104fe400010e0617 */
[----:B---3--:R-:W-:Y:S02]  /*d370*/  @!P1 IMAD.X R3, R25, 0x1, R23, P3 ;  /* 0x0000000119039824 */ /* 0x008fe400018e0617 */
[----:B------:R-:W-:Y:S01]  /*d380*/  @!P1 IMAD.MOV.U32 R32, RZ, RZ, R14 ;  /* 0x000000ffff209224 */ /* 0x000fe200078e000e */
[----:B------:R0:W2:Y:S01]  /*d390*/  @!P1 LD.E.128 R24, desc[UR46][R8.64] ;  /* 0x0000002e08189980 */ /* 0x0000a2000c101d00 */
[----:B------:R-:W-:-:S06]  /*d3a0*/  @!P1 IMAD.MOV.U32 R33, RZ, RZ, R3 ;  /* 0x000000ffff219224 */ /* 0x000fcc00078e0003 */
[----:B------:R-:W3:Y:S01]  /*d3b0*/  @!P1 LD.E.128 R32, desc[UR46][R32.64] ;  /* 0x0000002e20209980 */ /* 0x000ee2000c101d00 */
[----:B------:R-:W-:Y:S02]  /*d3c0*/  CS2R R42, SRZ ;  /* 0x00000000002a7805 */ /* 0x000fe4000001ff00 */
[----:B------:R-:W-:Y:S02]  /*d3d0*/  CS2R R44, SRZ ;  /* 0x00000000002c7805 */ /* 0x000fe4000001ff00 */
[----:B------:R-:W-:Y:S01]  /*d3e0*/  CS2R R46, SRZ ;  /* 0x00000000002e7805 */ /* 0x000fe2000001ff00 */
[----:B------:R-:W1:Y:S01]  /*d3f0*/  SHFL.IDX PT, R37, R37, 0x3, 0x181f ;  /* 0x00781f0025257f89 */ /* 0x000e6200000e0000 */
[----:B------:R-:W-:Y:S02]  /*d400*/  CS2R R48, SRZ ;  /* 0x0000000000307805 */ /* 0x000fe4000001ff00 */
[----:B0-----:R-:W-:Y:S01]  /*d410*/  CS2R R8, SRZ ;  /* 0x0000000000087805 */ /* 0x001fe2000001ff00 */
[----:B------:R0:W4:Y:S04]  /*d420*/  SHFL.IDX PT, R3, R10, 0x3, 0x181f ;  /* 0x00781f000a037f89 */ /* 0x00012800000e0000 */
[----:B------:R-:W0:Y:S04]  /*d430*/  SHFL.IDX PT, R55, R55, 0x3, 0x181f ;  /* 0x00781f0037377f89 */ /* 0x000e2800000e0000 */
[----:B------:R-:W0:Y:S01]  /*d440*/  SHFL.IDX PT, R53, R53, 0x3, 0x181f ;  /* 0x00781f0035357f89 */ /* 0x000e2200000e0000 */
[----:B--2---:R-:W-:Y:S01]  /*d450*/  @!P1 IMAD.MOV.U32 R42, RZ, RZ, R24 ;  /* 0x000000ffff2a9224 */ /* 0x004fe200078e0018 */
[----:B------:R-:W-:Y:S01]  /*d460*/  @!P1 MOV R45, R27 ;  /* 0x0000001b002d9202 */ /* 0x000fe20000000f00 */
[----:B------:R-:W-:-:S02]  /*d470*/  @!P1 IMAD.MOV.U32 R43, RZ, RZ, R25 ;  /* 0x000000ffff2b9224 */ /* 0x000fc400078e0019 */
[----:B------:R-:W-:Y:S02]  /*d480*/  @!P1 IMAD.MOV.U32 R44, RZ, RZ, R26 ;  /* 0x000000ffff2c9224 */ /* 0x000fe400078e001a */
[----:B---3--:R-:W-:Y:S02]  /*d490*/  @!P1 IMAD.MOV.U32 R46, RZ, RZ, R32 ;  /* 0x000000ffff2e9224 */ /* 0x008fe400078e0020 */
[----:B------:R-:W-:Y:S02]  /*d4a0*/  @!P1 IMAD.MOV.U32 R47, RZ, RZ, R33 ;  /* 0x000000ffff2f9224 */ /* 0x000fe400078e0021 */
[----:B------:R-:W-:Y:S02]  /*d4b0*/  @!P1 IMAD.MOV.U32 R48, RZ, RZ, R34 ;  /* 0x000000ffff309224 */ /* 0x000fe400078e0022 */
[----:B01--4-:R-:W-:-:S07]  /*d4c0*/  @!P1 IMAD.MOV.U32 R49, RZ, RZ, R35 ;  /* 0x000000ffff319224 */ /* 0x013fce00078e0023 */
.L_x_1779:
        /* <DEDUP_REMOVED lines=17> */
.L_x_1467:
[----:B------:R-:W-:Y:S05]  /*d5e0*/  BSYNC B1 ;  /* 0x0000000000017941 */ /* 0x000fea0003800000 */
.L_x_1466:
[----:B------:R-:W-:Y:S01]  /*d5f0*/  ULEA.HI UR4, UR43, UR43, URZ, 0x1 ;  /* 0x0000002b2b047291 */ /* 0x000fe2000f8f083f */
[----:B------:R-:W-:Y:S01]  /*d600*/  VIADDMNMX R59, R59, -R204, 0x80, PT ;  /* 0x000000803b3b7446 */ /* 0x000fe200038009cc */
[----:B------:R-:W-:Y:S02]  /*d610*/  BSSY B1, `(.L_x_1468) ;  /* 0x000000b000017945 */ /* 0x000fe40003800000 */
[----:B------:R-:W-:Y:S01]  /*d620*/  ULOP3.LUT UR4, UR4, 0xfffffffe, URZ, 0xc0, !UPT ;  /* 0xfffffffe04047892 */ /* 0x000fe2000f8ec03f */
[-C--:B------:R-:W-:Y:S02]  /*d630*/  ISETP.GE.OR P3, PT, R17, R59.reuse, P0 ;  /* 0x0000003b1100720c */ /* 0x080fe40000766670 */
[-C--:B------:R-:W-:Y:S01]  /*d640*/  ISETP.GE.OR P2, PT, R218, R59.reuse, P0 ;  /* 0x0000003bda00720c */ /* 0x080fe20000746670 */
[----:B------:R-:W-:Y:S01]  /*d650*/  UIADD3 UR4, UR43, -UR4, URZ ;  /* 0x800000042b047290 */ /* 0x000fe2000fffe03f */
[-C--:B------:R-:W-:Y:S02]  /*d660*/  ISETP.GE.OR P1, PT, R237, R59.reuse, P0 ;  /* 0x0000003bed00720c */ /* 0x080fe40000726670 */
[----:B------:R-:W-:-:S03]  /*d670*/  ISETP.GE.OR P0, PT, R236, R59, P0 ;  /* 0x0000003bec00720c */ /* 0x000fc60000706670 */
[----:B------:R-:W-:-:S05]  /*d680*/  IMAD.U32 R3, RZ, RZ, UR4 ;  /* 0x00000004ff037e24 */ /* 0x000fca000f8e00ff */
[----:B------:R-:W-:-:S04]  /*d690*/  SHF.L.U32 R3, R3, 0x1f, RZ ;  /* 0x0000001f03037819 */ /* 0x000fc800000006ff */
[----:B------:R-:W0:Y:S02]  /*d6a0*/  SYNCS.PHASECHK.TRANS64.TRYWAIT P4, [R16+URZ+0x28400], R3 ;  /* 0x02840003100075a7 */ /* 0x000e24000808017f */
[----:B0-----:R-:W-:Y:S05]  /*d6b0*/  @!P4 BRA `(.L_x_1469) ;  /* 0x000001ac0018c947 */ /* 0x001fea0003800000 */
.L_x_1780:
[----:B------:R-:W-:Y:S05]  /*d6c0*/  BSYNC B1 ;  /* 0x0000000000017941 */ /* 0x000fea0003800000 */
.L_x_1468:
[----:B------:R-:W-:Y:S04]  /*d6d0*/  BSSY B1, `(.L_x_1470) ;  /* 0x0000100000017945 */ /* 0x000fe80003800000 */
[----:B------:R-:W-:Y:S05]  /*d6e0*/  @P3 BRA `(.L_x_1471) ;  /* 0x0000000c00f83947 */ /* 0x000fea0003800000 */
[----:B------:R-:W-:Y:S02]  /*d6f0*/  SHF.R.U32.HI R0, RZ, 0x8, R50 ;  /* 0x00000008ff007819 */ /* 0x000fe40000011632 */
[----:B------:R-:W-:Y:S02]  /*d700*/  LOP3.LUT R24, R50, 0xff, RZ, 0xc0, !PT ;  /* 0x000000ff32187812 */ /* 0x000fe400078ec0ff */
[----:B0-----:R-:W-:Y:S02]  /*d710*/  LOP3.LUT R3, R0, 0xff, RZ, 0xc0, !PT ;  /* 0x000000ff00037812 */ /* 0x001fe400078ec0ff */
[----:B------:R-:W-:Y:S02]  /*d720*/  LEA.HI R0, R54, R215, RZ, 0x1c ;  /* 0x000000d736007211 */ /* 0x000fe400078fe0ff */
[----:B------:R-:W-:Y:S02]  /*d730*/  PRMT R52, R3, 0x7604, R24 ;  /* 0x0000760403347816 */ /* 0x000fe40000000018 */
[----:B------:R-:W-:-:S02]  /*d740*/  SHF.R.S32.HI R3, RZ, 0x1f, R0 ;  /* 0x0000001fff037819 */ /* 0x000fc40000011400 */
[----:B------:R-:W-:Y:S02]  /*d750*/  SHF.R.U32.HI R33, RZ, 0x8, R41 ;  /* 0x00000008ff217819 */ /* 0x000fe40000011629 */
[----:B------:R-:W-:Y:S02]  /*d760*/  LEA.HI R24, R3, R0, RZ, 0x3 ;  /* 0x0000000003187211 */ /* 0x000fe400078f18ff */
[----:B------:R-:W-:Y:S02]  /*d770*/  SHF.L.U32 R3, R0, 0x4, RZ ;  /* 0x0000000400037819 */ /* 0x000fe400000006ff */
[----:B------:R-:W-:Y:S01]  /*d780*/  SHF.R.U32.HI R25, RZ, 0x8, R51 ;  /* 0x00000008ff197819 */ /* 0x000fe20000011633 */
[----:B------:R-:W-:Y:S01]  /*d790*/  IMAD.SHL.U32 R24, R24, 0x800, RZ ;  /* 0x0000080018187824 */ /* 0x000fe200078e00ff */
[----:B------:R-:W-:Y:S02]  /*d7a0*/  LOP3.LUT R0, R208, 0x70, R3, 0xf8, !PT ;  /* 0x00000070d0007812 */ /* 0x000fe400078ef803 */
[----:B------:R-:W-:-:S02]  /*d7b0*/  LOP3.LUT R32, R41, 0xff, RZ, 0xc0, !PT ;  /* 0x000000ff29207812 */ /* 0x000fc400078ec0ff */
[----:B------:R-:W-:Y:S02]  /*d7c0*/  LOP3.LUT R3, R33, 0xff, RZ, 0xc0, !PT ;  /* 0x000000ff21037812 */ /* 0x000fe400078ec0ff */
[----:B------:R-:W-:Y:S02]  /*d7d0*/  SHF.R.U32.HI R27, RZ, 0x8, R38 ;  /* 0x00000008ff1b7819 */ /* 0x000fe40000011626 */
[----:B------:R-:W-:Y:S02]  /*d7e0*/  LOP3.LUT R0, R0, R235, RZ, 0x3c, !PT ;  /* 0x000000eb00007212 */ /* 0x000fe400078e3cff */
[----:B------:R-:W-:Y:S02]  /*d7f0*/  LOP3.LUT R24, R24, 0xffffc000, RZ, 0xc0, !PT ;  /* 0xffffc00018187812 */ /* 0x000fe400078ec0ff */
[----:B------:R-:W-:Y:S02]  /*d800*/  LOP3.LUT R26, R51, 0xff, RZ, 0xc0, !PT ;  /* 0x000000ff331a7812 */ /* 0x000fe400078ec0ff */
[----:B------:R-:W-:-:S02]  /*d810*/  LOP3.LUT R25, R25, 0xff, RZ, 0xc0, !PT ;  /* 0x000000ff19197812 */ /* 0x000fc400078ec0ff */
[----:B------:R-:W-:Y:S02]  /*d820*/  PRMT R62, R3, 0x7604, R32 ;  /* 0x00007604033e7816 */ /* 0x000fe40000000020 */
[----:B------:R-:W-:Y:S02]  /*d830*/  LOP3.LUT R34, R38, 0xff, RZ, 0xc0, !PT ;  /* 0x000000ff26227812 */ /* 0x000fe400078ec0ff */
[----:B------:R-:W-:Y:S02]  /*d840*/  LOP3.LUT R27, R27, 0xff, RZ, 0xc0, !PT ;  /* 0x000000ff1b1b7812 */ /* 0x000fe400078ec0ff */
[----:B------:R-:W-:Y:S02]  /*d850*/  IADD3 R3, R0, R24, R211 ;  /* 0x0000001800037210 */ /* 0x000fe40007ffe0d3 */
[----:B------:R-:W-:Y:S02]  /*d860*/  SHF.R.U32.HI R0, RZ, 0x8, R39 ;  /* 0x00000008ff007819 */ /* 0x000fe40000011627 */
[----:B------:R-:W-:-:S02]  /*d870*/  PRMT R58, R25, 0x7604, R26 ;  /* 0x00007604193a7816 */ /* 0x000fc4000000001a */
[----:B------:R-:W-:Y:S02]  /*d880*/  SHF.R.U32.HI R25, RZ, 0x8, R40 ;  /* 0x00000008ff197819 */ /* 0x000fe40000011628 */
[----:B------:R-:W-:Y:S02]  /*d890*/  PRMT R59, R27, 0x7604, R34 ;  /* 0x000076041b3b7816 */ /* 0x000fe40000000022 */
[----:B------:R-:W-:Y:S02]  /*d8a0*/  LOP3.LUT R33, R39, 0xff, RZ, 0xc0, !PT ;  /* 0x000000ff27217812 */ /* 0x000fe400078ec0ff */
[----:B------:R-:W-:Y:S02]  /*d8b0*/  SHF.R.U32.HI R32, RZ, 0x8, R20 ;  /* 0x00000008ff207819 */ /* 0x000fe40000011614 */
[----:B------:R-:W-:Y:S02]  /*d8c0*/  SHF.R.U32.HI R34, RZ, 0x8, R21 ;  /* 0x00000008ff227819 */ /* 0x000fe40000011615 */
[----:B------:R-:W-:-:S02]  /*d8d0*/  LOP3.LUT R0, R0, 0xff, RZ, 0xc0, !PT ;  /* 0x000000ff00007812 */ /* 0x000fc400078ec0ff */
[----:B------:R-:W-:Y:S02]  /*d8e0*/  LOP3.LUT R26, R40, 0xff, RZ, 0xc0, !PT ;  /* 0x000000ff281a7812 */ /* 0x000fe400078ec0ff */
[----:B------:R-:W-:Y:S02]  /*d8f0*/  LOP3.LUT R25, R25, 0xff, RZ, 0xc0, !PT ;  /* 0x000000ff19197812 */ /* 0x000fe400078ec0ff */
[----:B------:R-:W-:Y:S02]  /*d900*/  LOP3.LUT R35, R20, 0xff, RZ, 0xc0, !PT ;  /* 0x000000ff14237812 */ /* 0x000fe400078ec0ff */
[----:B------:R-:W-:Y:S02]  /*d910*/  LOP3.LUT R32, R32, 0xff, RZ, 0xc0, !PT ;  /* 0x000000ff20207812 */ /* 0x000fe400078ec0ff */
[----:B------:R-:W-:Y:S02]  /*d920*/  LOP3.LUT R34, R34, 0xff, RZ, 0xc0, !PT ;  /* 0x000000ff22227812 */ /* 0x000fe400078ec0ff */
[----:B------:R-:W-:Y:S01]  /*d930*/  PRMT R61, R0, 0x7604, R33 ;  /* 0x00007604003d7816 */ /* 0x000fe20000000021 */
[----:B------:R-:W-:Y:S01]  /*d940*/  IMAD.IADD R0, R16, 0x1, R3 ;  /* 0x0000000110007824 */ /* 0x000fe200078e0203 */
[----:B------:R-:W-:-:S02]  /*d950*/  LOP3.LUT R37, R21, 0xff, RZ, 0xc0, !PT ;  /* 0x000000ff15257812 */ /* 0x000fc400078ec0ff */
[----:B------:R-:W-:Y:S02]  /*d960*/  PRMT R60, R25, 0x7604, R26 ;  /* 0x00007604193c7816 */ /* 0x000fe4000000001a */
[----:B------:R-:W0:Y:S01]  /*d970*/  LDS.128 R24, [R212+0x18000] ;  /* 0x01800000d4187984 */ /* 0x000e220000000c00 */
[----:B------:R-:W-:Y:S02]  /*d980*/  PRMT R65, R32, 0x7604, R35 ;  /* 0x0000760420417816 */ /* 0x000fe40000000023 */
[----:B------:R-:W-:Y:S02]  /*d990*/  PRMT R69, R34, 0x7604, R37 ;  /* 0x0000760422457816 */ /* 0x000fe40000000025 */
[----:B------:R-:W1:Y:S01]  /*d9a0*/  LDS.128 R32, [R0+0x18000] ;  /* 0x0180000000207984 */ /* 0x000e620000000c00 */
[----:B------:R-:W-:Y:S02]  /*d9b0*/  SHF.R.U32.HI R37, RZ, 0x10, R51 ;  /* 0x00000010ff257819 */ /* 0x000fe40000011633 */
[----:B------:R-:W-:-:S02]  /*d9c0*/  SHF.R.U32.HI R53, RZ, 0x10, R40 ;  /* 0x00000010ff357819 */ /* 0x000fc40000011628 */
[----:B------:R-:W-:Y:S02]  /*d9d0*/  LOP3.LUT R37, R37, 0xff, RZ, 0xc0, !PT ;  /* 0x000000ff25257812 */ /* 0x000fe400078ec0ff */
[----:B------:R-:W-:Y:S02]  /*d9e0*/  SHF.R.U32.HI R55, RZ, 0x10, R41 ;  /* 0x00000010ff377819 */ /* 0x000fe40000011629 */
[----:B------:R-:W-:Y:S02]  /*d9f0*/  PRMT R37, R37, 0x7054, R58 ;  /* 0x0000705425257816 */ /* 0x000fe4000000003a */
[----:B------:R-:W-:Y:S02]  /*da00*/  LOP3.LUT R53, R53, 0xff, RZ, 0xc0, !PT ;  /* 0x000000ff35357812 */ /* 0x000fe400078ec0ff */
[----:B------:R-:W-:Y:S02]  /*da10*/  SHF.R.U32.HI R58, RZ, 0x10, R39 ;  /* 0x00000010ff3a7819 */ /* 0x000fe40000011627 */
[----:B------:R-:W-:-:S02]  /*da20*/  SHF.R.U32.HI R3, RZ, 0x10, R50 ;  /* 0x00000010ff037819 */ /* 0x000fc40000011632 */
[----:B------:R-:W-:Y:S02]  /*da30*/  LOP3.LUT R55, R55, 0xff, RZ, 0xc0, !PT ;  /* 0x000000ff37377812 */ /* 0x000fe400078ec0ff */
[----:B------:R-:W-:Y:S02]  /*da40*/  PRMT R53, R53, 0x7054, R60 ;  /* 0x0000705435357816 */ /* 0x000fe4000000003c */
[----:B------:R-:W-:Y:S02]  /*da50*/  LOP3.LUT R58, R58, 0xff, RZ, 0xc0, !PT ;  /* 0x000000ff3a3a7812 */ /* 0x000fe400078ec0ff */
[----:B------:R-:W-:Y:S02]  /*da60*/  SHF.R.U32.HI R60, RZ, 0x10, R20 ;  /* 0x00000010ff3c7819 */ /* 0x000fe40000011614 */
[----:B------:R-:W-:Y:S02]  /*da70*/  LOP3.LUT R3, R3, 0xff, RZ, 0xc0, !PT ;  /* 0x000000ff03037812 */ /* 0x000fe400078ec0ff */
[----:B------:R-:W-:-:S02]  /*da80*/  PRMT R55, R55, 0x7054, R62 ;  /* 0x0000705437377816 */ /* 0x000fc4000000003e */
[----:B------:R-:W-:Y:S02]  /*da90*/  SHF.R.U32.HI R62, RZ, 0x10, R21 ;  /* 0x00000010ff3e7819 */ /* 0x000fe40000011615 */
[----:B------:R-:W-:Y:S02]  /*daa0*/  PRMT R63, R58, 0x7054, R61 ;  /* 0x000070543a3f7816 */ /* 0x000fe4000000003d */
[----:B------:R-:W-:Y:S02]  /*dab0*/  LOP3.LUT R60, R60, 0xff, RZ, 0xc0, !PT ;  /* 0x000000ff3c3c7812 */ /* 0x000fe400078ec0ff */
[----:B------:R-:W-:Y:S02]  /*dac0*/  PRMT R3, R3, 0x7054, R52 ;  /* 0x0000705403037816 */ /* 0x000fe40000000034 */
[----:B------:R-:W-:Y:S02]  /*dad0*/  SHF.R.U32.HI R52, RZ, 0x10, R38 ;  /* 0x00000010ff347819 */ /* 0x000fe40000011626 */
[----:B------:R-:W-:-:S02]  /*dae0*/  LOP3.LUT R62, R62, 0xff, RZ, 0xc0, !PT ;  /* 0x000000ff3e3e7812 */ /* 0x000fc400078ec0ff */
[----:B------:R-:W-:Y:S02]  /*daf0*/  LOP3.LUT R61, R37, 0xff000000, R51, 0xf8, !PT ;  /* 0xff000000253d7812 */ /* 0x000fe400078ef833 */
[----:B------:R-:W-:Y:S02]  /*db00*/  LOP3.LUT R63, R63, 0xff000000, R39, 0xf8, !PT ;  /* 0xff0000003f3f7812 */ /* 0x000fe400078ef827 */
[----:B------:R-:W-:Y:S02]  /*db10*/  PRMT R67, R60, 0x7054, R65 ;  /* 0x000070543c437816 */ /* 0x000fe40000000041 */
[----:B------:R-:W-:Y:S02]  /*db20*/  LOP3.LUT R60, R3, 0xff000000, R50, 0xf8, !PT ;  /* 0xff000000033c7812 */ /* 0x000fe400078ef832 */
[----:B------:R-:W-:Y:S02]  /*db30*/  LOP3.LUT R64, R55, 0xff000000, R41, 0xf8, !PT ;  /* 0xff00000037407812 */ /* 0x000fe400078ef829 */
[----:B------:R-:W-:-:S02]  /*db40*/  LOP3.LUT R52, R52, 0xff, RZ, 0xc0, !PT ;  /* 0x000000ff34347812 */ /* 0x000fc400078ec0ff */
[----:B------:R-:W-:Y:S02]  /*db50*/  PRMT R69, R62, 0x7054, R69 ;  /* 0x000070543e457816 */ /* 0x000fe40000000045 */
[-C--:B0-----:R-:W-:Y:S02]  /*db60*/  F2FP.F16.E4M3.UNPACK_B R3, R26.reuse ;  /* 0x0000001aff03723e */ /* 0x081fe400020006ff */
[----:B------:R-:W-:Y:S02]  /*db70*/  F2FP.F16.E4M3.UNPACK_B R41, R26.H1 ;  /* 0x0000001aff29723e */ /* 0x000fe400030006ff */
[----:B------:R-:W-:Y:S02]  /*db80*/  F2FP.F16.E4M3.UNPACK_B R62, R61 ;  /* 0x0000003dff3e723e */ /* 0x000fe400020006ff */
[----:B------:R-:W-:Y:S02]  /*db90*/  F2FP.F16.E4M3.UNPACK_B R66, R63 ;  /* 0x0000003fff42723e */ /* 0x000fe400020006ff */
[----:B-1----:R-:W-:-:S02]  /*dba0*/  F2FP.F16.E4M3.UNPACK_B R26, R33 ;  /* 0x00000021ff1a723e */ /* 0x002fc400020006ff */
[----:B------:R-:W-:Y:S02]  /*dbb0*/  PRMT R59, R52, 0x7054, R59 ;  /* 0x00007054343b7816 */ /* 0x000fe4000000003b */
[----:B------:R-:W-:Y:S02]  /*dbc0*/  LOP3.LUT R37, R53, 0xff000000, R40, 0xf8, !PT ;  /* 0xff00000035257812 */ /* 0x000fe400078ef828 */
[----:B------:R-:W-:Y:S01]  /*dbd0*/  LOP3.LUT R20, R67, 0xff000000, R20, 0xf8, !PT ;  /* 0xff00000043147812 */ /* 0x000fe200078ef814 */
[----:B------:R-:W-:Y:S01]  /*dbe0*/  HADD2.F32 R67, -RZ, R66.H0_H0 ;  /* 0x20000042ff437230 */ /* 0x000fe20000004100 */
[----:B------:R-:W-:Y:S01]  /*dbf0*/  LOP3.LUT R69, R69, 0xff000000, R21, 0xf8, !PT ;  /* 0xff00000045457812 */ /* 0x000fe200078ef815 */
[--C-:B------:R-:W-:Y:S01]  /*dc00*/  HADD2.F32 R21, -RZ, R26.reuse.H0_H0 ;  /* 0x2000001aff157230 */ /* 0x100fe20000004100 */
[-C--:B------:R-:W-:Y:S01]  /*dc10*/  F2FP.F16.E4M3.UNPACK_B R39, R25.reuse ;  /* 0x00000019ff27723e */ /* 0x080fe200020006ff */
[----:B------:R-:W-:Y:S01]  /*dc20*/  HADD2.F32 R26, -RZ, R26.H1_H1 ;  /* 0x3000001aff1a7230 */ /* 0x000fe20000004100 */
[----:B------:R-:W-:Y:S01]  /*dc30*/  F2FP.F16.E4M3.UNPACK_B R40, R25.H1 ;  /* 0x00000019ff28723e */ /* 0x000fe200030006ff */
[--C-:B------:R-:W-:Y:S01]  /*dc40*/  HADD2.F32 R25, -RZ, R62.reuse.H0_H0 ;  /* 0x2000003eff197230 */ /* 0x100fe20000004100 */
[----:B------:R-:W-:Y:S01]  /*dc50*/  LOP3.LUT R65, R59, 0xff000000, R38, 0xf8, !PT ;  /* 0xff0000003b417812 */ /* 0x000fe200078ef826 */
[----:B------:R-:W-:Y:S01]  /*dc60*/  HADD2.F32 R62, -RZ, R62.H1_H1 ;  /* 0x3000003eff3e7230 */ /* 0x000fe20000004100 */
[-C--:B------:R-:W-:Y:S01]  /*dc70*/  F2FP.F16.E4M3.UNPACK_B R50, R27.reuse ;  /* 0x0000001bff32723e */ /* 0x080fe200020006ff */
[----:B------:R-:W-:Y:S01]  /*dc80*/  HADD2.F32 R66, -RZ, R66.H1_H1 ;  /* 0x30000042ff427230 */ /* 0x000fe20000004100 */
[----:B------:R-:W-:-:S02]  /*dc90*/  F2FP.F16.E4M3.UNPACK_B R51, R27.H1 ;  /* 0x0000001bff33723e */ /* 0x000fc400030006ff */
[-C--:B------:R-:W-:Y:S01]  /*dca0*/  F2FP.F16.E4M3.UNPACK_B R58, R35.reuse ;  /* 0x00000023ff3a723e */ /* 0x080fe200020006ff */
[C---:B------:R-:W-:Y:S01]  /*dcb0*/  FMUL.FTZ R71, R26.reuse, R62 ;  /* 0x0000003e1a477220 */ /* 0x040fe20000410000 */
[----:B------:R-:W-:Y:S01]  /*dcc0*/  F2FP.F16.E4M3.UNPACK_B R59, R35.H1 ;  /* 0x00000023ff3b723e */ /* 0x000fe200030006ff */
[----:B------:R-:W-:Y:S01]  /*dcd0*/  FMUL.FTZ R68, R26, R66 ;  /* 0x000000421a447220 */ /* 0x000fe20000410000 */
[-C--:B------:R-:W-:Y:S02]  /*dce0*/  F2FP.F16.E4M3.UNPACK_B R27, R24.reuse ;  /* 0x00000018ff1b723e */ /* 0x080fe400020006ff */
[----:B------:R-:W-:Y:S01]  /*dcf0*/  F2FP.F16.E4M3.UNPACK_B R38, R24.H1 ;  /* 0x00000018ff26723e */ /* 0x000fe200030006ff */
[--C-:B------:R-:W-:Y:S01]  /*dd00*/  HADD2.F32 R24, -RZ, R39.reuse.H0_H0 ;  /* 0x20000027ff187230 */ /* 0x100fe20000004100 */
[----:B------:R-:W-:Y:S01]  /*dd10*/  F2FP.F16.E4M3.UNPACK_B R53, R33.H1 ;  /* 0x00000021ff35723e */ /* 0x000fe200030006ff */
[C---:B------:R-:W-:Y:S01]  /*dd20*/  FMUL.FTZ R33, R21.reuse, R67 ;  /* 0x0000004315217220 */ /* 0x040fe20000410000 */
[-C--:B------:R-:W-:Y:S01]  /*dd30*/  F2FP.F16.E4M3.UNPACK_B R35, R32.reuse ;  /* 0x00000020ff23723e */ /* 0x080fe200020006ff */
[----:B------:R-:W-:Y:S01]  /*dd40*/  HADD2.F32 R39, -RZ, R39.H1_H1 ;  /* 0x30000027ff277230 */ /* 0x000fe20000004100 */
[----:B------:R-:W-:Y:S01]  /*dd50*/  F2FP.F16.E4M3.UNPACK_B R52, R32.H1 ;  /* 0x00000020ff34723e */ /* 0x000fe200030006ff */
[-C--:B------:R-:W-:Y:S01]  /*dd60*/  FMUL.FTZ R32, R21, R25.reuse ;  /* 0x0000001915207220 */ /* 0x080fe20000410000 */
[-C--:B------:R-:W-:Y:S01]  /*dd70*/  F2FP.F16.E4M3.UNPACK_B R21, R34.reuse ;  /* 0x00000022ff15723e */ /* 0x080fe200020006ff */
[C---:B------:R-:W-:Y:S01]  /*dd80*/  FFMA.FTZ R25, R24.reuse, R25, -R33 ;  /* 0x0000001918197223 */ /* 0x040fe20000010821 */
[----:B------:R-:W-:Y:S01]  /*dd90*/  F2FP.F16.E4M3.UNPACK_B R55, R34.H1 ;  /* 0x00000022ff37723e */ /* 0x000fe200030006ff */
[----:B------:R-:W-:Y:S01]  /*dda0*/  FFMA.FTZ R33, R24, R67, R32 ;  /* 0x0000004318217223 */ /* 0x000fe20000010020 */
[----:B------:R-:W-:Y:S01]  /*ddb0*/  F2FP.F16.E4M3.UNPACK_B R34, R63.H1 ;  /* 0x0000003fff22723e */ /* 0x000fe200030006ff */
[----:B------:R-:W-:Y:S01]  /*ddc0*/  HADD2.F32 R24, -RZ, R53.H0_H0 ;  /* 0x20000035ff187230 */ /* 0x000fe20000004100 */
[----:B------:R-:W-:Y:S01]  /*ddd0*/  F2FP.F16.E4M3.UNPACK_B R61, R61.H1 ;  /* 0x0000003dff3d723e */ /* 0x000fe200030006ff */
[----:B------:R-:W-:-:S02]  /*dde0*/  HADD2.F32 R32, -RZ, R40.H0_H0 ;  /* 0x20000028ff207230 */ /* 0x000fc40000004100 */
[C---:B------:R-:W-:Y:S01]  /*ddf0*/  FFMA.FTZ R26, R39.reuse, R66, R71 ;  /* 0x00000042271a7223 */ /* 0x040fe20000010047 */
[--C-:B------:R-:W-:Y:S01]  /*de00*/  HADD2.F32 R67, -RZ, R34.reuse.H0_H0 ;  /* 0x20000022ff437230 */ /* 0x100fe20000004100 */
[-C--:B------:R-:W-:Y:S01]  /*de10*/  F2FP.F16.E4M3.UNPACK_B R66, R69.reuse ;  /* 0x00000045ff42723e */ /* 0x080fe200020006ff */
[----:B------:R-:W-:Y:S01]  /*de20*/  HADD2.F32 R63, -RZ, R61.H0_H0 ;  /* 0x2000003dff3f7230 */ /* 0x000fe20000004100 */
[----:B------:R-:W-:Y:S01]  /*de30*/  F2FP.F16.E4M3.UNPACK_B R69, R69.H1 ;  /* 0x00000045ff45723e */ /* 0x000fe200030006ff */
[----:B------:R-:W-:Y:S02]  /*de40*/  HADD2.F32 R53, -RZ, R53.H1_H1 ;  /* 0x30000035ff357230 */ /* 0x000fe40000004100 */
[C---:B------:R-:W-:Y:S01]  /*de50*/  FMUL.FTZ R73, R24.reuse, R67 ;  /* 0x0000004318497220 */ /* 0x040fe20000410000 */
[----:B------:R-:W-:Y:S02]  /*de60*/  HADD2.F32 R61, -RZ, R61.H1_H1 ;  /* 0x3000003dff3d7230 */ /* 0x000fe40000004100 */
[----:B------:R-:W-:Y:S01]  /*de70*/  FMUL.FTZ R70, R24, R63 ;  /* 0x0000003f18467220 */ /* 0x000fe20000410000 */
[----:B------:R-:W-:Y:S01]  /*de80*/  FFMA.FTZ R24, R39, R62, -R68 ;  /* 0x0000003e27187223 */ /* 0x000fe20000010844 */
[----:B------:R-:W-:Y:S01]  /*de90*/  F2FP.F16.E4M3.UNPACK_B R39, R64 ;  /* 0x00000040ff27723e */ /* 0x000fe200020006ff */
[----:B------:R-:W-:-:S02]  /*dea0*/  HADD2.F32 R62, -RZ, R34.H1_H1 ;  /* 0x30000022ff3e7230 */ /* 0x000fc40000004100 */
[C---:B------:R-:W-:Y:S01]  /*deb0*/  FFMA.FTZ R70, R32.reuse, R67, R70 ;  /* 0x0000004320467223 */ /* 0x040fe20000010046 */
[----:B------:R-:W-:Y:S01]  /*dec0*/  FFMA.FTZ R73, R32, R63, -R73 ;  /* 0x0000003f20497223 */ /* 0x000fe20000010849 */
[----:B------:R-:W-:Y:S01]  /*ded0*/  HADD2.F32 R67, -RZ, R66.H0_H0 ;  /* 0x20000042ff437230 */ /* 0x000fe20000004100 */
[----:B------:R-:W-:Y:S01]  /*dee0*/  F2FP.F16.E4M3.UNPACK_B R64, R64.H1 ;  /* 0x00000040ff40723e */ /* 0x000fe200030006ff */
[----:B------:R-:W-:Y:S02]  /*def0*/  HADD2.F32 R34, -RZ, R58.H0_H0 ;  /* 0x2000003aff227230 */ /* 0x000fe40000004100 */
[C---:B------:R-:W-:Y:S01]  /*df00*/  FMUL.FTZ R71, R53.reuse, R62 ;  /* 0x0000003e35477220 */ /* 0x040fe20000410000 */
[----:B------:R-:W-:Y:S02]  /*df10*/  HADD2.F32 R63, -RZ, R39.H0_H0 ;  /* 0x20000027ff3f7230 */ /* 0x000fe40000004100 */
[----:B------:R-:W-:Y:S01]  /*df20*/  FMUL.FTZ R53, R53, R61 ;  /* 0x0000003d35357220 */ /* 0x000fe20000410000 */
[----:B------:R-:W-:-:S02]  /*df30*/  HADD2.F32 R40, -RZ, R40.H1_H1 ;  /* 0x30000028ff287230 */ /* 0x000fc40000004100 */
[C---:B------:R-:W-:Y:S01]  /*df40*/  FMUL.FTZ R75, R34.reuse, R67 ;  /* 0x00000043224b7220 */ /* 0x040fe20000410000 */
[----:B------:R-:W-:Y:S02]  /*df50*/  HADD2.F32 R32, -RZ, R50.H0_H0 ;  /* 0x20000032ff207230 */ /* 0x000fe40000004100 */
[----:B------:R-:W-:Y:S01]  /*df60*/  FMUL.FTZ R34, R34, R63 ;  /* 0x0000003f22227220 */ /* 0x000fe20000410000 */
[----:B------:R-:W-:Y:S02]  /*df70*/  HADD2.F32 R58, -RZ, R58.H1_H1 ;  /* 0x3000003aff3a7230 */ /* 0x000fe40000004100 */
[----:B------:R-:W-:Y:S01]  /*df80*/  FFMA.FTZ R68, R40, R61, -R71 ;  /* 0x0000003d28447223 */ /* 0x000fe20000010847 */
[----:B------:R-:W-:Y:S02]  /*df90*/  HADD2.F32 R61, -RZ, R66.H1_H1 ;  /* 0x30000042ff3d7230 */ /* 0x000fe40000004100 */
[C---:B------:R-:W-:Y:S01]  /*dfa0*/  FFMA.FTZ R75, R32.reuse, R63, -R75 ;  /* 0x0000003f204b7223 */ /* 0x040fe2000001084b */
[----:B------:R-:W-:Y:S01]  /*dfb0*/  FFMA.FTZ R67, R32, R67, R34 ;  /* 0x0000004320437223 */ /* 0x000fe20000010022 */
[----:B------:R-:W-:Y:S01]  /*dfc0*/  FFMA.FTZ R71, R40, R62, R53 ;  /* 0x0000003e28477223 */ /* 0x000fe20000010035 */
[----:B------:R-:W-:-:S02]  /*dfd0*/  HADD2.F32 R39, -RZ, R39.H1_H1 ;  /* 0x30000027ff277230 */ /* 0x000fc40000004100 */
[C---:B------:R-:W-:Y:S01]  /*dfe0*/  FMUL.FTZ R77, R58.reuse, R61 ;  /* 0x0000003d3a4d7220 */ /* 0x040fe20000410000 */
[----:B------:R-:W-:Y:S01]  /*dff0*/  HADD2.F32 R63, -RZ, R69.H0_H0 ;  /* 0x20000045ff3f7230 */ /* 0x000fe20000004100 */
[----:B------:R-:W-:Y:S01]  /*e000*/  F2FP.F16.E4M3.UNPACK_B R40, R65.H1 ;  /* 0x00000041ff28723e */ /* 0x000fe200030006ff */
[----:B------:R-:W-:Y:S02]  /*e010*/  HADD2.F32 R34, -RZ, R59.H0_H0 ;  /* 0x2000003bff227230 */ /* 0x000fe40000004100 */
[----:B------:R-:W-:Y:S01]  /*e020*/  FMUL.FTZ R58, R58, R39 ;  /* 0x000000273a3a7220 */ /* 0x000fe20000410000 */
[----:B------:R-:W-:Y:S01]  /*e030*/  HADD2.F32 R53, -RZ, R64.H0_H0 ;  /* 0x20000040ff357230 */ /* 0x000fe20000004100 */
[----:B------:R-:W-:Y:S01]  /*e040*/  F2FP.F16.E4M3.UNPACK_B R65, R65 ;  /* 0x00000041ff41723e */ /* 0x000fe200020006ff */
[----:B------:R-:W-:Y:S02]  /*e050*/  HADD2.F32 R50, -RZ, R50.H1_H1 ;  /* 0x30000032ff327230 */ /* 0x000fe40000004100 */
[----:B------:R-:W-:Y:S01]  /*e060*/  FMUL.FTZ R79, R34, R63 ;  /* 0x0000003f224f7220 */ /* 0x000fe20000410000 */
[----:B------:R-:W-:-:S02]  /*e070*/  HADD2.F32 R32, -RZ, R51.H0_H0 ;  /* 0x20000033ff207230 */ /* 0x000fc40000004100 */
[----:B------:R-:W-:Y:S01]  /*e080*/  FMUL.FTZ R34, R34, R53 ;  /* 0x0000003522227220 */ /* 0x000fe20000410000 */
[----:B------:R-:W-:Y:S02]  /*e090*/  HADD2.F32 R64, -RZ, R64.H1_H1 ;  /* 0x30000040ff407230 */ /* 0x000fe40000004100 */
[C---:B------:R-:W-:Y:S01]  /*e0a0*/  FFMA.FTZ R72, R50.reuse, R39, -R77 ;  /* 0x0000002732487223 */ /* 0x040fe2000001084d */
[----:B------:R-:W-:Y:S01]  /*e0b0*/  FFMA.FTZ R74, R50, R61, R58 ;  /* 0x0000003d324a7223 */ /* 0x000fe2000001003a */
[C---:B------:R-:W-:Y:S01]  /*e0c0*/  FFMA.FTZ R76, R32.reuse, R63, R34 ;  /* 0x0000003f204c7223 */ /* 0x040fe20000010022 */
[----:B------:R-:W-:Y:S01]  /*e0d0*/  HADD2.F32 R50, -RZ, R69.H1_H1 ;  /* 0x30000045ff327230 */ /* 0x000fe20000004100 */
[-C--:B------:R-:W-:Y:S01]  /*e0e0*/  F2FP.F16.E4M3.UNPACK_B R39, R60.reuse.H1 ;  /* 0x0000003cff27723e */ /* 0x080fe200030006ff */
[----:B------:R-:W-:Y:S02]  /*e0f0*/  HADD2.F32 R59, -RZ, R59.H1_H1 ;  /* 0x3000003bff3b7230 */ /* 0x000fe40000004100 */
[----:B------:R-:W-:Y:S01]  /*e100*/  FFMA.FTZ R79, R32, R53, -R79 ;  /* 0x00000035204f7223 */ /* 0x000fe2000001084f */
[----:B------:R-:W-:Y:S01]  /*e110*/  HADD2.F32 R61, -RZ, R40.H0_H0 ;  /* 0x20000028ff3d7230 */ /* 0x000fe20000004100 */
[----:B------:R-:W-:Y:S01]  /*e120*/  F2FP.F16.E4M3.UNPACK_B R60, R60 ;  /* 0x0000003cff3c723e */ /* 0x000fe200020006ff */
[----:B------:R-:W-:-:S02]  /*e130*/  HADD2.F32 R34, -RZ, R52.H0_H0 ;  /* 0x20000034ff227230 */ /* 0x000fc40000004100 */
[C---:B------:R-:W-:Y:S01]  /*e140*/  FMUL.FTZ R58, R59.reuse, R50 ;  /* 0x000000323b3a7220 */ /* 0x040fe20000410000 */
[----:B------:R-:W-:Y:S02]  /*e150*/  HADD2.F32 R51, -RZ, R51.H1_H1 ;  /* 0x30000033ff337230 */ /* 0x000fe40000004100 */
[-C--:B------:R-:W-:Y:S01]  /*e160*/  FMUL.FTZ R63, R59, R64.reuse ;  /* 0x000000403b3f7220 */ /* 0x080fe20000410000 */
[----:B------:R-:W-:Y:S02]  /*e170*/  HADD2.F32 R53, -RZ, R39.H0_H0 ;  /* 0x20000027ff357230 */ /* 0x000fe40000004100 */
[----:B------:R-:W-:Y:S01]  /*e180*/  FMUL.FTZ R59, R34, R61 ;  /* 0x0000003d223b7220 */ /* 0x000fe20000410000 */
[----:B------:R-:W-:Y:S02]  /*e190*/  HADD2.F32 R32, -RZ, R38.H0_H0 ;  /* 0x20000026ff207230 */ /* 0x000fe40000004100 */
[----:B------:R-:W-:Y:S01]  /*e1a0*/  FFMA.FTZ R78, R51, R64, -R58 ;  /* 0x00000040334e7223 */ /* 0x000fe2000001083a */
[----:B------:R-:W-:-:S02]  /*e1b0*/  HADD2.F32 R52, -RZ, R52.H1_H1 ;  /* 0x30000034ff347230 */ /* 0x000fc40000004100 */
[-C--:B------:R-:W-:Y:S01]  /*e1c0*/  FMUL.FTZ R34, R34, R53.reuse ;  /* 0x0000003522227220 */ /* 0x080fe20000410000 */
[----:B------:R-:W-:Y:S02]  /*e1d0*/  HADD2.F32 R39, -RZ, R39.H1_H1 ;  /* 0x30000027ff277230 */ /* 0x000fe40000004100 */
[C---:B------:R-:W-:Y:S01]  /*e1e0*/  FFMA.FTZ R58, R32.reuse, R53, -R59 ;  /* 0x00000035203a7223 */ /* 0x040fe2000001083b */
[----:B------:R-:W-:Y:S02]  /*e1f0*/  HADD2.F32 R53, -RZ, R40.H1_H1 ;  /* 0x30000028ff357230 */ /* 0x000fe40000004100 */
[----:B------:R-:W-:Y:S01]  /*e200*/  FFMA.FTZ R69, R51, R50, R63 ;  /* 0x0000003233457223 */ /* 0x000fe2000001003f */
[----:B------:R-:W-:Y:S02]  /*e210*/  HADD2.F32 R38, -RZ, R38.H1_H1 ;  /* 0x30000026ff267230 */ /* 0x000fe40000004100 */
[----:B------:R-:W-:Y:S01]  /*e220*/  FFMA.FTZ R61, R32, R61, R34 ;  /* 0x0000003d203d7223 */ /* 0x000fe20000010022 */
[----:B------:R-:W-:-:S02]  /*e230*/  HADD2.F32 R51, -RZ, R65.H0_H0 ;  /* 0x20000041ff337230 */ /* 0x000fc40000004100 */
[C---:B------:R-:W-:Y:S01]  /*e240*/  FMUL.FTZ R59, R52.reuse, R53 ;  /* 0x00000035343b7220 */ /* 0x040fe20000410000 */
[----:B------:R-:W-:Y:S01]  /*e250*/  FMUL.FTZ R52, R52, R39 ;  /* 0x0000002734347220 */ /* 0x000fe20000410000 */
[----:B------:R-:W-:Y:S01]  /*e260*/  HADD2.F32 R34, -RZ, R35.H0_H0 ;  /* 0x20000023ff227230 */ /* 0x000fe20000004100 */
[----:B------:R-:W-:Y:S01]  /*e270*/  F2FP.SATFINITE.E4M3.F32.PACK_AB_MERGE_C R68, R68, R73, RZ ;  /* 0x000000494444723e */ /* 0x000fe200048070ff */
[C---:B------:R-:W-:Y:S01]  /*e280*/  FFMA.FTZ R63, R38.reuse, R39, -R59 ;  /* 0x00000027263f7223 */ /* 0x040fe2000001083b */
[----:B------:R-:W-:Y:S01]  /*e290*/  FFMA.FTZ R52, R38, R53, R52 ;  /* 0x0000003526347223 */ /* 0x000fe20000010034 */
[----:B------:R-:W-:Y:S02]  /*e2a0*/  HADD2.F32 R39, -RZ, R60.H0_H0 ;  /* 0x2000003cff277230 */ /* 0x000fe40000004100 */
[----:B------:R-:W-:Y:S01]  /*e2b0*/  FMUL.FTZ R53, R34, R51 ;  /* 0x0000003322357220 */ /* 0x000fe20000410000 */
[----:B------:R-:W-:Y:S01]  /*e2c0*/  HADD2.F32 R32, -RZ, R27.H0_H0 ;  /* 0x2000001bff207230 */ /* 0x000fe20000004100 */
[----:B------:R-:W-:Y:S01]  /*e2d0*/  F2FP.SATFINITE.E4M3.F32.PACK_AB_MERGE_C R70, R71, R70, RZ ;  /* 0x000000464746723e */ /* 0x000fe200048070ff */
[----:B------:R-:W-:-:S02]  /*e2e0*/  HADD2.F32 R38, -RZ, R65.H1_H1 ;  /* 0x30000041ff267230 */ /* 0x000fc40000004100 */
[-C--:B------:R-:W-:Y:S01]  /*e2f0*/  FMUL.FTZ R59, R34, R39.reuse ;  /* 0x00000027223b7220 */ /* 0x080fe20000410000 */
[----:B------:R-:W-:Y:S02]  /*e300*/  HADD2.F32 R35, -RZ, R35.H1_H1 ;  /* 0x30000023ff237230 */ /* 0x000fe40000004100 */
[C---:B------:R-:W-:Y:S01]  /*e310*/  FFMA.FTZ R53, R32.reuse, R39, -R53 ;  /* 0x0000002720357223 */ /* 0x040fe20000010835 */
[----:B------:R-:W-:Y:S01]  /*e320*/  HADD2.F32 R60, -RZ, R60.H1_H1 ;  /* 0x3000003cff3c7230 */ /* 0x000fe20000004100 */
[----:B------:R-:W-:Y:S01]  /*e330*/  F2FP.F16.E4M3.UNPACK_B R39, R20.H1 ;  /* 0x00000014ff27723e */ /* 0x000fe200030006ff */
[----:B------:R-:W-:Y:S02]  /*e340*/  HADD2.F32 R27, -RZ, R27.H1_H1 ;  /* 0x3000001bff1b7230 */ /* 0x000fe40000004100 */
[C---:B------:R-:W-:Y:S01]  /*e350*/  FMUL.FTZ R40, R35.reuse, R38 ;  /* 0x0000002623287220 */ /* 0x040fe20000410000 */
[----:B------:R-:W-:Y:S01]  /*e360*/  FFMA.FTZ R59, R32, R51, R59 ;  /* 0x00000033203b7223 */ /* 0x000fe2000001003b */
[-C--:B------:R-:W-:Y:S01]  /*e370*/  FMUL.FTZ R35, R35, R60.reuse ;  /* 0x0000003c23237220 */ /* 0x080fe20000410000 */
[----:B------:R-:W-:Y:S01]  /*e380*/  F2FP.F16.E4M3.UNPACK_B R34, R37.H1 ;  /* 0x00000025ff22723e */ /* 0x000fe200030006ff */
[----:B------:R-:W-:Y:S01]  /*e390*/  FFMA.FTZ R60, R27, R60, -R40 ;  /* 0x0000003c1b3c7223 */ /* 0x000fe20000010828 */
[----:B------:R-:W-:-:S02]  /*e3a0*/  HADD2.F32 R40, -RZ, R39.H0_H0 ;  /* 0x20000027ff287230 */ /* 0x000fc40000004100 */
[----:B------:R-:W-:Y:S01]  /*e3b0*/  FFMA.FTZ R50, R27, R38, R35 ;  /* 0x000000261b327223 */ /* 0x000fe20000010023 */
[----:B------:R-:W-:Y:S01]  /*e3c0*/  HADD2.F32 R32, -RZ, R55.H0_H0 ;  /* 0x20000037ff207230 */ /* 0x000fe20000004100 */
[----:B------:R-:W-:Y:S01]  /*e3d0*/  F2FP.F16.E4M3.UNPACK_B R20, R20 ;  /* 0x00000014ff14723e */ /* 0x000fe200020006ff */
[----:B------:R-:W-:Y:S01]  /*e3e0*/  HADD2.F32 R35, -RZ, R34.H0_H0 ;  /* 0x20000022ff237230 */ /* 0x000fe20000004100 */
[----:B------:R-:W-:Y:S01]  /*e3f0*/  F2FP.F16.E4M3.UNPACK_B R37, R37 ;  /* 0x00000025ff25723e */ /* 0x000fe200020006ff */
        /* <DEDUP_REMOVED lines=8> */
[----:B------:R-:W-:Y:S02]  /*e480*/  HADD2.F32 R41, -RZ, R41.H1_H1 ;  /* 0x30000029ff297230 */ /* 0x000fe40000004100 */
[C---:B------:R-:W-:Y:S01]  /*e490*/  FMUL.FTZ R62, R55.reuse, R38 ;  /* 0x00000026373e7220 */ /* 0x040fe20000410000 */
[----:B------:R-:W-:Y:S02]  /*e4a0*/  HADD2.F32 R27, -RZ, R21.H0_H0 ;  /* 0x20000015ff1b7230 */ /* 0x000fe40000004100 */
[----:B------:R-:W-:Y:S01]  /*e4b0*/  FMUL.FTZ R55, R55, R34 ;  /* 0x0000002237377220 */ /* 0x000fe20000410000 */
[----:B------:R-:W-:-:S02]  /*e4c0*/  HADD2.F32 R35, -RZ, R20.H0_H0 ;  /* 0x20000014ff237230 */ /* 0x000fc40000004100 */
[C---:B------:R-:W-:Y:S01]  /*e4d0*/  FFMA.FTZ R64, R41.reuse, R34, -R62 ;  /* 0x0000002229407223 */ /* 0x040fe2000001083e */
[----:B------:R-:W-:Y:S02]  /*e4e0*/  HADD2.F32 R21, -RZ, R21.H1_H1 ;  /* 0x30000015ff157230 */ /* 0x000fe40000004100 */
[----:B------:R-:W-:Y:S01]  /*e4f0*/  FFMA.FTZ R66, R41, R38, R55 ;  /* 0x0000002629427223 */ /* 0x000fe20000010037 */
[----:B------:R-:W-:Y:S01]  /*e500*/  HADD2.F32 R38, -RZ, R20.H1_H1 ;  /* 0x30000014ff267230 */ /* 0x000fe20000004100 */
[----:B------:R-:W-:Y:S01]  /*e510*/  F2FP.SATFINITE.E4M3.F32.PACK_AB_MERGE_C R58, R63, R58, RZ ;  /* 0x0000003a3f3a723e */ /* 0x000fe200048070ff */
[--C-:B------:R-:W-:Y:S01]  /*e520*/  HADD2.F32 R32, -RZ, R37.reuse.H0_H0 ;  /* 0x20000025ff207230 */ /* 0x100fe20000004100 */
[----:B------:R-:W-:Y:S01]  /*e530*/  F2FP.SATFINITE.E4M3.F32.PACK_AB_MERGE_C R39, R64, R39, RZ ;  /* 0x000000274027723e */ /* 0x000fe200048070ff */
[----:B------:R-:W-:Y:S02]  /*e540*/  HADD2.F32 R34, -RZ, R37.H1_H1 ;  /* 0x30000025ff227230 */ /* 0x000fe40000004100 */
[----:B------:R-:W-:Y:S01]  /*e550*/  FMUL.FTZ R37, R27, R35 ;  /* 0x000000231b257220 */ /* 0x000fe20000410000 */
[----:B------:R-:W-:-:S02]  /*e560*/  HADD2.F32 R20, -RZ, R3.H0_H0 ;  /* 0x20000003ff147230 */ /* 0x000fc40000004100 */
[----:B------:R-:W-:Y:S01]  /*e570*/  FMUL.FTZ R62, R21, R38 ;  /* 0x00000026153e7220 */ /* 0x000fe20000410000 */
[----:B------:R-:W-:Y:S02]  /*e580*/  HADD2.F32 R3, -RZ, R3.H1_H1 ;  /* 0x30000003ff037230 */ /* 0x000fe40000004100 */
[----:B------:R-:W-:Y:S01]  /*e590*/  FMUL.FTZ R40, R27, R32 ;  /* 0x000000201b287220 */ /* 0x000fe20000410000 */
[----:B------:R-:W-:Y:S01]  /*e5a0*/  FMUL.FTZ R21, R21, R34 ;  /* 0x0000002215157220 */ /* 0x000fe20000410000 */
[----:B------:R-:W-:Y:S01]  /*e5b0*/  FFMA.FTZ R37, R20, R32, -R37 ;  /* 0x0000002014257223 */ /* 0x000fe20000010825 */
[----:B------:R-:W-:Y:S01]  /*e5c0*/  F2FP.SATFINITE.E4M3.F32.PACK_AB_MERGE_C R27, R78, R79, RZ ;  /* 0x0000004f4e1b723e */ /* 0x000fe200048070ff */
[C---:B------:R-:W-:Y:S01]  /*e5d0*/  FFMA.FTZ R62, R3.reuse, R34, -R62 ;  /* 0x00000022033e7223 */ /* 0x040fe2000001083e */
[----:B------:R-:W-:Y:S01]  /*e5e0*/  FFMA.FTZ R40, R20, R35, R40 ;  /* 0x0000002314287223 */ /* 0x000fe20000010028 */
[----:B------:R-:W-:Y:S01]  /*e5f0*/  FFMA.FTZ R21, R3, R38, R21 ;  /* 0x0000002603157223 */ /* 0x000fe20000010015 */
[----:B------:R-:W-:-:S02]  /*e600*/  F2FP.SATFINITE.E4M3.F32.PACK_AB_MERGE_C R35, R69, R76, RZ ;  /* 0x0000004c4523723e */ /* 0x000fc400048070ff */
[----:B------:R-:W-:Y:S02]  /*e610*/  F2FP.SATFINITE.E4M3.F32.PACK_AB_MERGE_C R32, R52, R61, RZ ;  /* 0x0000003d3420723e */ /* 0x000fe400048070ff */
[----:B------:R-:W-:Y:S02]  /*e620*/  F2FP.SATFINITE.E4M3.F32.PACK_AB_MERGE_C R34, R66, R51, RZ ;  /* 0x000000334222723e */ /* 0x000fe400048070ff */
[----:B------:R-:W-:Y:S02]  /*e630*/  F2FP.SATFINITE.E4M3.F32.PACK_AB_MERGE_C R25, R24, R25, R68 ;  /* 0x000000191819723e */ /* 0x000fe40004807044 */
[----:B------:R-:W-:Y:S02]  /*e640*/  F2FP.SATFINITE.E4M3.F32.PACK_AB_MERGE_C R33, R26, R33, R70 ;  /* 0x000000211a21723e */ /* 0x000fe40004807046 */
[----:B------:R-:W-:Y:S02]  /*e650*/  F2FP.SATFINITE.E4M3.F32.PACK_AB_MERGE_C R27, R72, R75, R27 ;  /* 0x0000004b481b723e */ /* 0x000fe4000480701b */
[----:B------:R-:W-:-:S02]  /*e660*/  F2FP.SATFINITE.E4M3.F32.PACK_AB_MERGE_C R24, R60, R53, R58 ;  /* 0x000000353c18723e */ /* 0x000fc4000480703a */
[----:B------:R-:W-:Y:S02]  /*e670*/  F2FP.SATFINITE.E4M3.F32.PACK_AB_MERGE_C R26, R62, R37, R39 ;  /* 0x000000253e1a723e */ /* 0x000fe40004807027 */
[----:B------:R-:W-:Y:S02]  /*e680*/  F2FP.SATFINITE.E4M3.F32.PACK_AB_MERGE_C R35, R74, R67, R35 ;  /* 0x000000434a23723e */ /* 0x000fe40004807023 */
[----:B------:R-:W-:Y:S01]  /*e690*/  F2FP.SATFINITE.E4M3.F32.PACK_AB_MERGE_C R32, R50, R59, R32 ;  /* 0x0000003b3220723e */ /* 0x000fe20004807020 */
[----:B------:R1:W-:Y:S01]  /*e6a0*/  STS.128 [R212+0x18000], R24 ;  /* 0x01800018d4007388 */ /* 0x0003e20000000c00 */
[----:B------:R-:W-:-:S05]  /*e6b0*/  F2FP.SATFINITE.E4M3.F32.PACK_AB_MERGE_C R34, R21, R40, R34 ;  /* 0x000000281522723e */ /* 0x000fca0004807022 */
[----:B------:R1:W-:Y:S02]  /*e6c0*/  STS.128 [R0+0x18000], R32 ;  /* 0x0180002000007388 */ /* 0x0003e40000000c00 */
.L_x_1471:
[----:B------:R-:W-:Y:S05]  /*e6d0*/  BSYNC B1 ;  /* 0x0000000000017941 */ /* 0x000fea0003800000 */
.L_x_1470:
[----:B------:R-:W-:Y:S04]  /*e6e0*/  BSSY B1, `(.L_x_1472) ;  /* 0x00000f8000017945 */ /* 0x000fe80003800000 */
[----:B------:R-:W-:Y:S05]  /*e6f0*/  @P2 BRA `(.L_x_1473) ;  /* 0x0000000c00d82947 */ /* 0x000fea0003800000 */
[----:B0----5:R-:W-:Y:S02]  /*e700*/  SHF.R.U32.HI R3, RZ, 0x8, R28 ;  /* 0x00000008ff037819 */ /* 0x021fe4000001161c */
[----:B------:R-:W-:Y:S02]  /*e710*/  SHF.R.U32.HI R21, RZ, 0x8, R30 ;  /* 0x00000008ff157819 */ /* 0x000fe4000001161e */
[----:B-1----:R-:W-:Y:S02]  /*e720*/  LOP3.LUT R0, R28, 0xff, RZ, 0xc0, !PT ;  /* 0x000000ff1c007812 */ /* 0x002fe400078ec0ff */
[----:B------:R-:W-:Y:S02]  /*e730*/  LOP3.LUT R3, R3, 0xff, RZ, 0xc0, !PT ;  /* 0x000000ff03037812 */ /* 0x000fe400078ec0ff */
[----:B------:R-:W-:Y:S02]  /*e740*/  LEA.HI R26, R54, R215, RZ, 0x1c ;  /* 0x000000d7361a7211 */ /* 0x000fe400078fe0ff */
[----:B------:R-:W-:-:S02]  /*e750*/  LOP3.LUT R27, R21, 0xff, RZ, 0xc0, !PT ;  /* 0x000000ff151b7812 */ /* 0x000fc400078ec0ff */
[----:B------:R-:W-:Y:S02]  /*e760*/  LOP3.LUT R24, R30, 0xff, RZ, 0xc0, !PT ;  /* 0x000000ff1e187812 */ /* 0x000fe400078ec0ff */
[----:B------:R-:W-:Y:S02]  /*e770*/  PRMT R21, R3, 0x7604, R0 ;  /* 0x0000760403157816 */ /* 0x000fe40000000000 */
[----:B------:R-:W-:Y:S02]  /*e780*/  SHF.R.S32.HI R3, RZ, 0x1f, R26 ;  /* 0x0000001fff037819 */ /* 0x000fe4000001141a */
[----:B------:R-:W-:Y:S02]  /*e790*/  PRMT R37, R27, 0x7604, R24 ;  /* 0x000076041b257816 */ /* 0x000fe40000000018 */
[----:B------:R-:W-:Y:S01]  /*e7a0*/  LEA.HI R27, R3, R26, RZ, 0x3 ;  /* 0x0000001a031b7211 */ /* 0x000fe200078f18ff */
[----:B------:R-:W-:Y:S01]  /*e7b0*/  IMAD.SHL.U32 R3, R26, 0x10, RZ ;  /* 0x000000101a037824 */ /* 0x000fe200078e00ff */
[----:B------:R-:W-:-:S02]  /*e7c0*/  SHF.R.U32.HI R25, RZ, 0x8, R29 ;  /* 0x00000008ff197819 */ /* 0x000fc4000001161d */
[----:B------:R-:W-:Y:S01]  /*e7d0*/  LOP3.LUT R20, R29, 0xff, RZ, 0xc0, !PT ;  /* 0x000000ff1d147812 */ /* 0x000fe200078ec0ff */
[----:B------:R-:W-:Y:S01]  /*e7e0*/  IMAD.SHL.U32 R32, R27, 0x800, RZ ;  /* 0x000008001b207824 */ /* 0x000fe200078e00ff */
[----:B------:R-:W-:Y:S02]  /*e7f0*/  LOP3.LUT R25, R25, 0xff, RZ, 0xc0, !PT ;  /* 0x000000ff19197812 */ /* 0x000fe400078ec0ff */
[----:B------:R-:W-:Y:S02]  /*e800*/  LOP3.LUT R3, R206, 0x70, R3, 0xf8, !PT ;  /* 0x00000070ce037812 */ /* 0x000fe400078ef803 */
[----:B------:R-:W-:Y:S02]  /*e810*/  PRMT R20, R25, 0x7604, R20 ;  /* 0x0000760419147816 */ /* 0x000fe40000000014 */
[----:B------:R-:W-:Y:S02]  /*e820*/  SHF.R.U32.HI R25, RZ, 0x8, R31 ;  /* 0x00000008ff197819 */ /* 0x000fe4000001161f */
[----:B------:R-:W-:-:S02]  /*e830*/  LOP3.LUT R3, R3, R234, RZ, 0x3c, !PT ;  /* 0x000000ea03037212 */ /* 0x000fc400078e3cff */
[----:B------:R-:W-:Y:S02]  /*e840*/  LOP3.LUT R32, R32, 0xffffc000, RZ, 0xc0, !PT ;  /* 0xffffc00020207812 */ /* 0x000fe400078ec0ff */
[----:B------:R-:W-:Y:S02]  /*e850*/  SHF.R.U32.HI R26, RZ, 0x8, R4 ;  /* 0x00000008ff1a7819 */ /* 0x000fe40000011604 */
[----:B------:R-:W-:Y:S02]  /*e860*/  LOP3.LUT R0, R31, 0xff, RZ, 0xc0, !PT ;  /* 0x000000ff1f007812 */ /* 0x000fe400078ec0ff */
[----:B------:R-:W-:Y:S02]  /*e870*/  LOP3.LUT R25, R25, 0xff, RZ, 0xc0, !PT ;  /* 0x000000ff19197812 */ /* 0x000fe400078ec0ff */
[----:B------:R-:W-:Y:S02]  /*e880*/  IADD3 R3, R3, R32, R210 ;  /* 0x0000002003037210 */ /* 0x000fe40007ffe0d2 */
[----:B------:R-:W-:-:S02]  /*e890*/  LOP3.LUT R24, R4, 0xff, RZ, 0xc0, !PT ;  /* 0x000000ff04187812 */ /* 0x000fc400078ec0ff */
[----:B------:R-:W-:Y:S02]  /*e8a0*/  LOP3.LUT R27, R26, 0xff, RZ, 0xc0, !PT ;  /* 0x000000ff1a1b7812 */ /* 0x000fe400078ec0ff */
[----:B------:R-:W-:Y:S01]  /*e8b0*/  PRMT R38, R25, 0x7604, R0 ;  /* 0x0000760419267816 */ /* 0x000fe20000000000 */
[----:B------:R-:W-:Y:S01]  /*e8c0*/  IMAD.IADD R0, R16, 0x1, R3 ;  /* 0x0000000110007824 */ /* 0x000fe200078e0203 */
[----:B------:R-:W-:Y:S02]  /*e8d0*/  PRMT R51, R27, 0x7604, R24 ;  /* 0x000076041b337816 */ /* 0x000fe40000000018 */
[----:B------:R-:W0:Y:S01]  /*e8e0*/  LDS.128 R24, [R226+0x18000] ;  /* 0x01800000e2187984 */ /* 0x000e220000000c00 */
[----:B------:R-:W-:Y:S02]  /*e8f0*/  SHF.R.U32.HI R41, RZ, 0x8, R6 ;  /* 0x00000008ff297819 */ /* 0x000fe40000011606 */
[----:B------:R-:W-:Y:S01]  /*e900*/  SHF.R.U32.HI R53, RZ, 0x8, R7 ;  /* 0x00000008ff357819 */ /* 0x000fe20000011607 */
[----:B------:R-:W1:Y:S01]  /*e910*/  LDS.128 R32, [R0+0x18000] ;  /* 0x0180000000207984 */ /* 0x000e620000000c00 */
[----:B------:R-:W-:-:S02]  /*e920*/  LOP3.LUT R50, R41, 0xff, RZ, 0xc0, !PT ;  /* 0x000000ff29327812 */ /* 0x000fc400078ec0ff */
[----:B------:R-:W-:Y:S02]  /*e930*/  LOP3.LUT R52, R7, 0xff, RZ, 0xc0, !PT ;  /* 0x000000ff07347812 */ /* 0x000fe400078ec0ff */
[----:B------:R-:W-:Y:S02]  /*e940*/  LOP3.LUT R41, R53, 0xff, RZ, 0xc0, !PT ;  /* 0x000000ff35297812 */ /* 0x000fe400078ec0ff */
[----:B------:R-:W-:Y:S02]  /*e950*/  LOP3.LUT R3, R6, 0xff, RZ, 0xc0, !PT ;  /* 0x000000ff06037812 */ /* 0x000fe400078ec0ff */
[----:B------:R-:W-:Y:S02]  /*e960*/  SHF.R.U32.HI R53, RZ, 0x10, R29 ;  /* 0x00000010ff357819 */ /* 0x000fe4000001161d */
[----:B------:R-:W-:Y:S02]  /*e970*/  SHF.R.U32.HI R40, RZ, 0x8, R5 ;  /* 0x00000008ff287819 */ /* 0x000fe40000011605 */
[----:B------:R-:W-:-:S02]  /*e980*/  PRMT R52, R41, 0x7604, R52 ;  /* 0x0000760429347816 */ /* 0x000fc40000000034 */
[----:B------:R-:W-:Y:S02]  /*e990*/  SHF.R.U32.HI R41, RZ, 0x10, R5 ;  /* 0x00000010ff297819 */ /* 0x000fe40000011605 */
[----:B------:R-:W-:Y:S01]  /*e9a0*/  PRMT R55, R50, 0x7604, R3 ;  /* 0x0000760432377816 */ /* 0x000fe20000000003 */
[----:B------:R-:W-:Y:S01]  /*e9b0*/  IMAD.U32 R3, R53, 0x10000, RZ ;  /* 0x0001000035037824 */ /* 0x000fe200078e00ff */
[----:B------:R-:W-:Y:S01]  /*e9c0*/  LOP3.LUT R39, R5, 0xff, RZ, 0xc0, !PT ;  /* 0x000000ff05277812 */ /* 0x000fe200078ec0ff */
[----:B------:R-:W-:Y:S01]  /*e9d0*/  IMAD.U32 R41, R41, 0x10000, RZ ;  /* 0x0001000029297824 */ /* 0x000fe200078e00ff */
[----:B------:R-:W-:Y:S02]  /*e9e0*/  LOP3.LUT R40, R40, 0xff, RZ, 0xc0, !PT ;  /* 0x000000ff28287812 */ /* 0x000fe400078ec0ff */
[----:B------:R-:W-:Y:S02]  /*e9f0*/  SHF.R.U32.HI R59, RZ, 0x10, R7 ;  /* 0x00000010ff3b7819 */ /* 0x000fe40000011607 */
[----:B------:R-:W-:-:S02]  /*ea00*/  PRMT R40, R40, 0x7604, R39 ;  /* 0x0000760428287816 */ /* 0x000fc40000000027 */
[----:B------:R-:W-:Y:S02]  /*ea10*/  LOP3.LUT R3, R20, 0xff0000, R3, 0xf8, !PT ;  /* 0x00ff000014037812 */ /* 0x000fe400078ef803 */
[----:B------:R-:W-:Y:S02]  /*ea20*/  SHF.L.U32 R59, R59, 0x10, RZ ;  /* 0x000000103b3b7819 */ /* 0x000fe400000006ff */
[----:B------:R-:W-:Y:S02]  /*ea30*/  LOP3.LUT R53, R40, 0xff0000, R41, 0xf8, !PT ;  /* 0x00ff000028357812 */ /* 0x000fe400078ef829 */
[----:B------:R-:W-:Y:S02]  /*ea40*/  LOP3.LUT R37, R37, 0xff0000, R30, 0xf8, !PT ;  /* 0x00ff000025257812 */ /* 0x000fe400078ef81e */
[----:B------:R-:W-:Y:S02]  /*ea50*/  LOP3.LUT R41, R3, 0xff000000, R29, 0xf8, !PT ;  /* 0xff00000003297812 */ /* 0x000fe400078ef81d */
[----:B------:R-:W-:-:S02]  /*ea60*/  LOP3.LUT R51, R51, 0xff0000, R4, 0xf8, !PT ;  /* 0x00ff000033337812 */ /* 0x000fc400078ef804 */
[----:B------:R-:W-:Y:S02]  /*ea70*/  LOP3.LUT R3, R55, 0xff0000, R6, 0xf8, !PT ;  /* 0x00ff000037037812 */ /* 0x000fe400078ef806 */
[----:B------:R-:W-:Y:S02]  /*ea80*/  LOP3.LUT R21, R21, 0xff0000, R28, 0xf8, !PT ;  /* 0x00ff000015157812 */ /* 0x000fe400078ef81c */
[----:B------:R-:W-:Y:S02]  /*ea90*/  LOP3.LUT R59, R52, 0xff0000, R59, 0xf8, !PT ;  /* 0x00ff0000343b7812 */ /* 0x000fe400078ef83b */
[----:B------:R-:W-:Y:S02]  /*eaa0*/  LOP3.LUT R53, R53, 0xff000000, R5, 0xf8, !PT ;  /* 0xff00000035357812 */ /* 0x000fe400078ef805 */
[----:B------:R-:W-:Y:S02]  /*eab0*/  LOP3.LUT R20, R37, 0xff000000, R30, 0xf8, !PT ;  /* 0xff00000025147812 */ /* 0x000fe400078ef81e */
[----:B------:R-:W-:-:S02]  /*eac0*/  LOP3.LUT R55, R51, 0xff000000, R4, 0xf8, !PT ;  /* 0xff00000033377812 */ /* 0x000fc400078ef804 */
[----:B------:R-:W-:Y:S02]  /*ead0*/  LOP3.LUT R4, R3, 0xff000000, R6, 0xf8, !PT ;  /* 0xff00000003047812 */ /* 0x000fe400078ef806 */
[-C--:B0-----:R-:W-:Y:S02]  /*eae0*/  F2FP.F16.E4M3.UNPACK_B R29, R27.reuse ;  /* 0x0000001bff1d723e */ /* 0x081fe400020006ff */
[----:B------:R-:W-:Y:S02]  /*eaf0*/  F2FP.F16.E4M3.UNPACK_B R30, R27.H1 ;  /* 0x0000001bff1e723e */ /* 0x000fe400030006ff */
[-C--:B------:R-:W-:Y:S02]  /*eb00*/  F2FP.F16.E4M3.UNPACK_B R3, R26.reuse ;  /* 0x0000001aff03723e */ /* 0x080fe400020006ff */
[----:B------:R-:W-:Y:S02]  /*eb10*/  F2FP.F16.E4M3.UNPACK_B R27, R26.H1 ;  /* 0x0000001aff1b723e */ /* 0x000fe400030006ff */
[----:B------:R-:W-:-:S02]  /*eb20*/  LOP3.LUT R40, R21, 0xff000000, R28, 0xf8, !PT ;  /* 0xff00000015287812 */ /* 0x000fc400078ef81c */
[----:B------:R-:W-:Y:S02]  /*eb30*/  LOP3.LUT R62, R59, 0xff000000, R7, 0xf8, !PT ;  /* 0xff0000003b3e7812 */ /* 0x000fe400078ef807 */
[----:B------:R-:W-:Y:S02]  /*eb40*/  F2FP.F16.E4M3.UNPACK_B R58, R53 ;  /* 0x00000035ff3a723e */ /* 0x000fe400020006ff */
[----:B-1----:R-:W-:Y:S02]  /*eb50*/  F2FP.F16.E4M3.UNPACK_B R26, R33 ;  /* 0x00000021ff1a723e */ /* 0x002fe400020006ff */
[-C--:B------:R-:W-:Y:S01]  /*eb60*/  F2FP.F16.E4M3.UNPACK_B R7, R24.reuse ;  /* 0x00000018ff07723e */ /* 0x080fe200020006ff */
[----:B------:R-:W-:Y:S01]  /*eb70*/  HADD2.F32 R60, -RZ, R58.H0_H0 ;  /* 0x2000003aff3c7230 */ /* 0x000fe20000004100 */
[----:B------:R-:W-:Y:S01]  /*eb80*/  F2FP.F16.E4M3.UNPACK_B R21, R24.H1 ;  /* 0x00000018ff15723e */ /* 0x000fe200030006ff */
[----:B------:R-:W-:Y:S01]  /*eb90*/  HADD2.F32 R5, -RZ, R26.H0_H0 ;  /* 0x2000001aff057230 */ /* 0x000fe20000004100 */
[----:B------:R-:W-:Y:S01]  /*eba0*/  F2FP.F16.E4M3.UNPACK_B R24, R41 ;  /* 0x00000029ff18723e */ /* 0x000fe200020006ff */
[----:B------:R-:W-:Y:S01]  /*ebb0*/  HADD2.F32 R59, -RZ, R58.H1_H1 ;  /* 0x3000003aff3b7230 */ /* 0x000fe20000004100 */
[----:B------:R-:W-:-:S02]  /*ebc0*/  SHF.R.U32.HI R39, RZ, 0x10, R31 ;  /* 0x00000010ff277819 */ /* 0x000fc4000001161f */
[-C--:B------:R-:W-:Y:S01]  /*ebd0*/  F2FP.F16.E4M3.UNPACK_B R6, R25.reuse ;  /* 0x00000019ff06723e */ /* 0x080fe200020006ff */
[----:B------:R-:W-:Y:S01]  /*ebe0*/  HADD2.F32 R50, -RZ, R24.H0_H0 ;  /* 0x20000018ff327230 */ /* 0x000fe20000004100 */
[----:B------:R-:W-:Y:S01]  /*ebf0*/  F2FP.F16.E4M3.UNPACK_B R28, R25.H1 ;  /* 0x00000019ff1c723e */ /* 0x000fe200030006ff */
[----:B------:R-:W-:Y:S02]  /*ec00*/  IMAD.U32 R39, R39, 0x10000, RZ ;  /* 0x0001000027277824 */ /* 0x000fe400078e00ff */
[C---:B------:R-:W-:Y:S01]  /*ec10*/  FMUL.FTZ R64, R5.reuse, R60 ;  /* 0x0000003c05407220 */ /* 0x040fe20000410000 */
[----:B------:R-:W-:Y:S02]  /*ec20*/  HADD2.F32 R25, -RZ, R6.H0_H0 ;  /* 0x20000006ff197230 */ /* 0x000fe40000004100 */
[-C--:B------:R-:W-:Y:S01]  /*ec30*/  FMUL.FTZ R51, R5, R50.reuse ;  /* 0x0000003205337220 */ /* 0x080fe20000410000 */
[----:B------:R-:W-:Y:S02]  /*ec40*/  F2FP.F16.E4M3.UNPACK_B R33, R33.H1 ;  /* 0x00000021ff21723e */ /* 0x000fe400030006ff */
[----:B------:R-:W-:Y:S01]  /*ec50*/  LOP3.LUT R39, R38, 0xff0000, R39, 0xf8, !PT ;  /* 0x00ff000026277812 */ /* 0x000fe200078ef827 */
[C---:B------:R-:W-:Y:S01]  /*ec60*/  FFMA.FTZ R5, R25.reuse, R50, -R64 ;  /* 0x0000003219057223 */ /* 0x040fe20000010840 */
[----:B------:R-:W-:Y:S01]  /*ec70*/  F2FP.F16.E4M3.UNPACK_B R50, R53.H1 ;  /* 0x00000035ff32723e */ /* 0x000fe200030006ff */
[----:B------:R-:W-:Y:S01]  /*ec80*/  FFMA.FTZ R25, R25, R60, R51 ;  /* 0x0000003c19197223 */ /* 0x000fe20000010033 */
[----:B------:R-:W-:Y:S01]  /*ec90*/  LOP3.LUT R52, R39, 0xff000000, R31, 0xf8, !PT ;  /* 0xff00000027347812 */ /* 0x000fe200078ef81f */
[----:B------:R-:W-:Y:S01]  /*eca0*/  HADD2.F32 R51, -RZ, R24.H1_H1 ;  /* 0x30000018ff337230 */ /* 0x000fe20000004100 */
[-C--:B------:R-:W-:Y:S01]  /*ecb0*/  F2FP.F16.E4M3.UNPACK_B R38, R35.reuse ;  /* 0x00000023ff26723e */ /* 0x080fe200020006ff */
[----:B------:R-:W-:Y:S01]  /*ecc0*/  HADD2.F32 R24, -RZ, R6.H1_H1 ;  /* 0x30000006ff187230 */ /* 0x000fe20000004100 */
[----:B------:R-:W-:Y:S01]  /*ecd0*/  F2FP.F16.E4M3.UNPACK_B R39, R35.H1 ;  /* 0x00000023ff27723e */ /* 0x000fe200030006ff */
[----:B------:R-:W-:Y:S01]  /*ece0*/  HADD2.F32 R6, -RZ, R26.H1_H1 ;  /* 0x3000001aff067230 */ /* 0x000fe20000004100 */
[-C--:B------:R-:W-:Y:S01]  /*ecf0*/  F2FP.F16.E4M3.UNPACK_B R35, R34.reuse ;  /* 0x00000022ff23723e */ /* 0x080fe200020006ff */
[----:B------:R-:W-:Y:S01]  /*ed00*/  HADD2.F32 R61, -RZ, R50.H0_H0 ;  /* 0x20000032ff3d7230 */ /* 0x000fe20000004100 */
[----:B------:R-:W-:Y:S01]  /*ed10*/  F2FP.F16.E4M3.UNPACK_B R37, R34.H1 ;  /* 0x00000022ff25723e */ /* 0x000fe200030006ff */
[----:B------:R-:W-:Y:S01]  /*ed20*/  HADD2.F32 R34, -RZ, R33.H0_H0 ;  /* 0x20000021ff227230 */ /* 0x000fe20000004100 */
[----:B------:R-:W-:Y:S01]  /*ed30*/  F2FP.F16.E4M3.UNPACK_B R41, R41.H1 ;  /* 0x00000029ff29723e */ /* 0x000fe200030006ff */
[----:B------:R-:W-:-:S02]  /*ed40*/  HADD2.F32 R26, -RZ, R28.H0_H0 ;  /* 0x2000001cff1a7230 */ /* 0x000fc40000004100 */
[C---:B------:R-:W-:Y:S01]  /*ed50*/  FMUL.FTZ R63, R6.reuse, R59 ;  /* 0x0000003b063f7220 */ /* 0x040fe20000410000 */
[----:B------:R-:W-:Y:S01]  /*ed60*/  FMUL.FTZ R58, R6, R51 ;  /* 0x00000033063a7220 */ /* 0x000fe20000410000 */
[----:B------:R-:W-:Y:S01]  /*ed70*/  FMUL.FTZ R65, R34, R61 ;  /* 0x0000003d22417220 */ /* 0x000fe20000410000 */
[--C-:B------:R-:W-:Y:S02]  /*ed80*/  HADD2.F32 R53, -RZ, R41.reuse.H0_H0 ;  /* 0x20000029ff357230 */ /* 0x100fe40000004100 */
[C---:B------:R-:W-:Y:S01]  /*ed90*/  FFMA.FTZ R6, R24.reuse, R51, -R63 ;  /* 0x0000003318067223 */ /* 0x040fe2000001083f */
[----:B------:R-:W-:Y:S01]  /*eda0*/  FFMA.FTZ R24, R24, R59, R58 ;  /* 0x0000003b18187223 */ /* 0x000fe2000001003a */
[----:B------:R-:W-:Y:S01]  /*edb0*/  F2FP.F16.E4M3.UNPACK_B R58, R62 ;  /* 0x0000003eff3a723e */ /* 0x000fe200020006ff */
[----:B------:R-:W-:Y:S02]  /*edc0*/  HADD2.F32 R41, -RZ, R41.H1_H1 ;  /* 0x30000029ff297230 */ /* 0x000fe40000004100 */
[-C--:B------:R-:W-:Y:S01]  /*edd0*/  FMUL.FTZ R34, R34, R53.reuse ;  /* 0x0000003522227220 */ /* 0x080fe20000410000 */
[C---:B------:R-:W-:Y:S01]  /*ede0*/  FFMA.FTZ R65, R26.reuse, R53, -R65 ;  /* 0x000000351a417223 */ /* 0x040fe20000010841 */
[----:B------:R-:W-:Y:S01]  /*edf0*/  HADD2.F32 R53, -RZ, R50.H1_H1 ;  /* 0x30000032ff357230 */ /* 0x000fe20000004100 */
[----:B------:R-:W-:Y:S01]  /*ee00*/  F2FP.F16.E4M3.UNPACK_B R50, R52 ;  /* 0x00000034ff32723e */ /* 0x000fe200020006ff */
        /* <DEDUP_REMOVED lines=8> */
[----:B------:R-:W-:Y:S01]  /*ee90*/  FMUL.FTZ R64, R33, R41 ;  /* 0x0000002921407220 */ /* 0x000fe20000410000 */
[----:B------:R-:W-:Y:S02]  /*eea0*/  HADD2.F32 R28, -RZ, R28.H1_H1 ;  /* 0x3000001cff1c7230 */ /* 0x000fe40000004100 */
[C---:B------:R-:W-:Y:S01]  /*eeb0*/  FMUL.FTZ R33, R34.reuse, R59 ;  /* 0x0000003b22217220 */ /* 0x040fe20000410000 */
[----:B------:R-:W-:Y:S02]  /*eec0*/  HADD2.F32 R26, -RZ, R29.H0_H0 ;  /* 0x2000001dff1a7230 */ /* 0x000fe40000004100 */
[----:B------:R-:W-:Y:S01]  /*eed0*/  FMUL.FTZ R34, R34, R51 ;  /* 0x0000003322227220 */ /* 0x000fe20000410000 */
[----:B------:R-:W-:-:S02]  /*eee0*/  HADD2.F32 R58, -RZ, R58.H1_H1 ;  /* 0x3000003aff3a7230 */ /* 0x000fc40000004100 */
[C---:B------:R-:W-:Y:S01]  /*eef0*/  FFMA.FTZ R60, R28.reuse, R41, -R63 ;  /* 0x000000291c3c7223 */ /* 0x040fe2000001083f */
[----:B------:R-:W-:Y:S02]  /*ef00*/  HADD2.F32 R38, -RZ, R38.H1_H1 ;  /* 0x30000026ff267230 */ /* 0x000fe40000004100 */
[----:B------:R-:W-:Y:S01]  /*ef10*/  FFMA.FTZ R64, R28, R53, R64 ;  /* 0x000000351c407223 */ /* 0x000fe20000010040 */
[----:B------:R-:W-:Y:S02]  /*ef20*/  HADD2.F32 R50, -RZ, R50.H1_H1 ;  /* 0x30000032ff327230 */ /* 0x000fe40000004100 */
[C---:B------:R-:W-:Y:S01]  /*ef30*/  FFMA.FTZ R53, R26.reuse, R51, -R33 ;  /* 0x000000331a357223 */ /* 0x040fe20000010821 */
[----:B------:R-:W-:Y:S01]  /*ef40*/  FFMA.FTZ R59, R26, R59, R34 ;  /* 0x0000003b1a3b7223 */ /* 0x000fe20000010022 */
[----:B------:R-:W-:Y:S02]  /*ef50*/  HADD2.F32 R29, -RZ, R29.H1_H1 ;  /* 0x3000001dff1d7230 */ /* 0x000fe40000004100 */
[----:B------:R-:W-:Y:S01]  /*ef60*/  FMUL.FTZ R34, R38, R58 ;  /* 0x0000003a26227220 */ /* 0x000fe20000410000 */
[----:B------:R-:W-:-:S02]  /*ef70*/  HADD2.F32 R41, -RZ, R62.H0_H0 ;  /* 0x2000003eff297230 */ /* 0x000fc40000004100 */
[----:B------:R-:W-:Y:S01]  /*ef80*/  FMUL.FTZ R51, R38, R50 ;  /* 0x0000003226337220 */ /* 0x000fe20000410000 */
[----:B------:R-:W-:Y:S01]  /*ef90*/  HADD2.F32 R28, -RZ, R39.H0_H0 ;  /* 0x20000027ff1c7230 */ /* 0x000fe20000004100 */
[----:B------:R-:W-:Y:S01]  /*efa0*/  F2FP.F16.E4M3.UNPACK_B R31, R32 ;  /* 0x00000020ff1f723e */ /* 0x000fe200020006ff */
[----:B------:R-:W-:Y:S02]  /*efb0*/  HADD2.F32 R33, -RZ, R52.H0_H0 ;  /* 0x20000034ff217230 */ /* 0x000fe40000004100 */
[C---:B------:R-:W-:Y:S01]  /*efc0*/  FFMA.FTZ R66, R29.reuse, R50, -R34 ;  /* 0x000000321d427223 */ /* 0x040fe20000010822 */
[----:B------:R-:W-:Y:S02]  /*efd0*/  HADD2.F32 R26, -RZ, R30.H0_H0 ;  /* 0x2000001eff1a7230 */ /* 0x000fe40000004100 */
[C---:B------:R-:W-:Y:S01]  /*efe0*/  FMUL.FTZ R63, R28.reuse, R41 ;  /* 0x000000291c3f7220 */ /* 0x040fe20000410000 */
[----:B------:R-:W-:Y:S01]  /*eff0*/  F2FP.F16.E4M3.UNPACK_B R32, R32.H1 ;  /* 0x00000020ff20723e */ /* 0x000fe200030006ff */
[----:B------:R-:W-:Y:S01]  /*f000*/  FMUL.FTZ R28, R28, R33 ;  /* 0x000000211c1c7220 */ /* 0x000fe20000410000 */
[----:B------:R-:W-:Y:S01]  /*f010*/  FFMA.FTZ R68, R29, R58, R51 ;  /* 0x0000003a1d447223 */ /* 0x000fe20000010033 */
[----:B------:R-:W-:Y:S01]  /*f020*/  F2FP.F16.E4M3.UNPACK_B R34, R55.H1 ;  /* 0x00000037ff22723e */ /* 0x000fe200030006ff */
[----:B------:R-:W-:Y:S01]  /*f030*/  HADD2.F32 R52, -RZ, R52.H1_H1 ;  /* 0x30000034ff347230 */ /* 0x000fe20000004100 */
[----:B------:R-:W-:Y:S01]  /*f040*/  F2FP.F16.E4M3.UNPACK_B R29, R40.H1 ;  /* 0x00000028ff1d723e */ /* 0x000fe200030006ff */
[----:B------:R-:W-:Y:S01]  /*f050*/  FFMA.FTZ R67, R26, R41, R28 ;  /* 0x000000291a437223 */ /* 0x000fe2000001001c */
[----:B------:R-:W-:-:S02]  /*f060*/  HADD2.F32 R62, -RZ, R62.H1_H1 ;  /* 0x3000003eff3e7230 */ /* 0x000fc40000004100 */
[----:B------:R-:W-:Y:S01]  /*f070*/  FFMA.FTZ R63, R26, R33, -R63 ;  /* 0x000000211a3f7223 */ /* 0x000fe2000001083f */
[----:B------:R-:W-:Y:S01]  /*f080*/  HADD2.F32 R39, -RZ, R39.H1_H1 ;  /* 0x30000027ff277230 */ /* 0x000fe20000004100 */
[----:B------:R-:W-:Y:S01]  /*f090*/  F2FP.F16.E4M3.UNPACK_B R55, R55 ;  /* 0x00000037ff37723e */ /* 0x000fe200020006ff */
[----:B------:R-:W-:Y:S01]  /*f0a0*/  HADD2.F32 R41, -RZ, R34.H0_H0 ;  /* 0x20000022ff297230 */ /* 0x000fe20000004100 */
[----:B------:R-:W-:Y:S01]  /*f0b0*/  F2FP.F16.E4M3.UNPACK_B R40, R40 ;  /* 0x00000028ff28723e */ /* 0x000fe200020006ff */
[----:B------:R-:W-:Y:S02]  /*f0c0*/  HADD2.F32 R28, -RZ, R32.H0_H0 ;  /* 0x20000020ff1c7230 */ /* 0x000fe40000004100 */
[C---:B------:R-:W-:Y:S01]  /*f0d0*/  FMUL.FTZ R51, R39.reuse, R62 ;  /* 0x0000003e27337220 */ /* 0x040fe20000410000 */
[----:B------:R-:W-:Y:S02]  /*f0e0*/  HADD2.F32 R33, -RZ, R29.H0_H0 ;  /* 0x2000001dff217230 */ /* 0x000fe40000004100 */
[----:B------:R-:W-:Y:S01]  /*f0f0*/  FMUL.FTZ R69, R39, R52 ;  /* 0x0000003427457220 */ /* 0x000fe20000410000 */
[----:B------:R-:W-:-:S02]  /*f100*/  HADD2.F32 R26, -RZ, R21.H0_H0 ;  /* 0x20000015ff1a7230 */ /* 0x000fc40000004100 */
[C---:B------:R-:W-:Y:S01]  /*f110*/  FMUL.FTZ R39, R28.reuse, R41 ;  /* 0x000000291c277220 */ /* 0x040fe20000410000 */
[----:B------:R-:W-:Y:S02]  /*f120*/  HADD2.F32 R34, -RZ, R34.H1_H1 ;  /* 0x30000022ff227230 */ /* 0x000fe40000004100 */
[-C--:B------:R-:W-:Y:S01]  /*f130*/  FMUL.FTZ R28, R28, R33.reuse ;  /* 0x000000211c1c7220 */ /* 0x080fe20000410000 */
[----:B------:R-:W-:Y:S02]  /*f140*/  HADD2.F32 R32, -RZ, R32.H1_H1 ;  /* 0x30000020ff207230 */ /* 0x000fe40000004100 */
[C---:B------:R-:W-:Y:S01]  /*f150*/  FFMA.FTZ R50, R26.reuse, R33, -R39 ;  /* 0x000000211a327223 */ /* 0x040fe20000010827 */
[----:B------:R-:W-:Y:S02]  /*f160*/  HADD2.F32 R30, -RZ, R30.H1_H1 ;  /* 0x3000001eff1e7230 */ /* 0x000fe40000004100 */
[----:B------:R-:W-:Y:S01]  /*f170*/  FFMA.FTZ R41, R26, R41, R28 ;  /* 0x000000291a297223 */ /* 0x000fe2000001001c */
[----:B------:R-:W-:-:S02]  /*f180*/  HADD2.F32 R29, -RZ, R29.H1_H1 ;  /* 0x3000001dff1d7230 */ /* 0x000fc40000004100 */
[----:B------:R-:W-:Y:S01]  /*f190*/  FMUL.FTZ R28, R32, R34 ;  /* 0x00000022201c7220 */ /* 0x000fe20000410000 */
[----:B------:R-:W-:Y:S02]  /*f1a0*/  HADD2.F32 R21, -RZ, R21.H1_H1 ;  /* 0x30000015ff157230 */ /* 0x000fe40000004100 */
[C---:B------:R-:W-:Y:S01]  /*f1b0*/  FFMA.FTZ R70, R30.reuse, R52, -R51 ;  /* 0x000000341e467223 */ /* 0x040fe20000010833 */
[----:B------:R-:W-:Y:S01]  /*f1c0*/  FFMA.FTZ R62, R30, R62, R69 ;  /* 0x0000003e1e3e7223 */ /* 0x000fe20000010045 */
[-C--:B------:R-:W-:Y:S01]  /*f1d0*/  FMUL.FTZ R33, R32, R29.reuse ;  /* 0x0000001d20217220 */ /* 0x080fe20000410000 */
[----:B------:R-:W-:Y:S02]  /*f1e0*/  HADD2.F32 R30, -RZ, R55.H0_H0 ;  /* 0x20000037ff1e7230 */ /* 0x000fe40000004100 */
[C---:B------:R-:W-:Y:S01]  /*f1f0*/  FFMA.FTZ R51, R21.reuse, R29, -R28 ;  /* 0x0000001d15337223 */ /* 0x040fe2000001081c */
[----:B------:R-:W-:Y:S02]  /*f200*/  HADD2.F32 R26, -RZ, R31.H0_H0 ;  /* 0x2000001fff1a7230 */ /* 0x000fe40000004100 */
[----:B------:R-:W-:Y:S01]  /*f210*/  FFMA.FTZ R52, R21, R34, R33 ;  /* 0x0000002215347223 */ /* 0x000fe20000010021 */
[----:B------:R-:W-:Y:S01]  /*f220*/  HADD2.F32 R28, -RZ, R40.H0_H0 ;  /* 0x20000028ff1c7230 */ /* 0x000fe20000004100 */
[----:B------:R-:W-:Y:S01]  /*f230*/  F2FP.F16.E4M3.UNPACK_B R29, R4.H1 ;  /* 0x00000004ff1d723e */ /* 0x000fe200030006ff */
        /* <DEDUP_REMOVED lines=9> */
[C---:B------:R-:W-:Y:S01]  /*f2d0*/  FMUL.FTZ R28, R31.reuse, R32 ;  /* 0x000000201f1c7220 */ /* 0x040fe20000410000 */
[----:B------:R-:W-:Y:S01]  /*f2e0*/  F2FP.F16.E4M3.UNPACK_B R26, R20.H1 ;  /* 0x00000014ff1a723e */ /* 0x000fe200030006ff */
[-C--:B------:R-:W-:Y:S01]  /*f2f0*/  FMUL.FTZ R39, R31, R40.reuse ;  /* 0x000000281f277220 */ /* 0x080fe20000410000 */
[----:B------:R-:W-:Y:S02]  /*f300*/  HADD2.F32 R30, -RZ, R29.H0_H0 ;  /* 0x2000001dff1e7230 */ /* 0x000fe40000004100 */
[C---:B------:R-:W-:Y:S01]  /*f310*/  FFMA.FTZ R31, R7.reuse, R40, -R28 ;  /* 0x00000028071f7223 */ /* 0x040fe2000001081c */
[----:B------:R-:W-:Y:S02]  /*f320*/  HADD2.F32 R21, -RZ, R37.H0_H0 ;  /* 0x20000025ff157230 */ /* 0x000fe40000004100 */
[----:B------:R-:W-:Y:S01]  /*f330*/  FFMA.FTZ R38, R7, R32, R39 ;  /* 0x0000002007267223 */ /* 0x000fe20000010027 */
[----:B------:R-:W-:Y:S01]  /*f340*/  HADD2.F32 R28, -RZ, R26.H0_H0 ;  /* 0x2000001aff1c7230 */ /* 0x000fe20000004100 */
[----:B------:R-:W-:Y:S01]  /*f350*/  F2FP.F16.E4M3.UNPACK_B R4, R4 ;  /* 0x00000004ff04723e */ /* 0x000fe200020006ff */
[----:B------:R-:W-:-:S02]  /*f360*/  HADD2.F32 R7, -RZ, R27.H0_H0 ;  /* 0x2000001bff077230 */ /* 0x000fc40000004100 */
[C---:B------:R-:W-:Y:S01]  /*f370*/  FMUL.FTZ R40, R21.reuse, R30 ;  /* 0x0000001e15287220 */ /* 0x040fe20000410000 */
[----:B------:R-:W-:Y:S02]  /*f380*/  HADD2.F32 R32, -RZ, R29.H1_H1 ;  /* 0x3000001dff207230 */ /* 0x000fe40000004100 */
[-C--:B------:R-:W-:Y:S01]  /*f390*/  FMUL.FTZ R58, R21, R28.reuse ;  /* 0x0000001c153a7220 */ /* 0x080fe20000410000 */
[----:B------:R-:W-:Y:S02]  /*f3a0*/  HADD2.F32 R37, -RZ, R37.H1_H1 ;  /* 0x30000025ff257230 */ /* 0x000fe40000004100 */
[----:B------:R-:W-:Y:S01]  /*f3b0*/  FFMA.FTZ R40, R7, R28, -R40 ;  /* 0x0000001c07287223 */ /* 0x000fe20000010828 */
[----:B------:R-:W-:Y:S01]  /*f3c0*/  HADD2.F32 R26, -RZ, R26.H1_H1 ;  /* 0x3000001aff1a7230 */ /* 0x000fe20000004100 */
[----:B------:R-:W-:Y:S01]  /*f3d0*/  F2FP.F16.E4M3.UNPACK_B R20, R20 ;  /* 0x00000014ff14723e */ /* 0x000fe200020006ff */
[----:B------:R-:W-:Y:S02]  /*f3e0*/  HADD2.F32 R27, -RZ, R27.H1_H1 ;  /* 0x3000001bff1b7230 */ /* 0x000fe40000004100 */
[----:B------:R-:W-:Y:S01]  /*f3f0*/  FMUL.FTZ R28, R37, R32 ;  /* 0x00000020251c7220 */ /* 0x000fe20000410000 */
[----:B------:R-:W-:Y:S01]  /*f400*/  FFMA.FTZ R58, R7, R30, R58 ;  /* 0x0000001e073a7223 */ /* 0x000fe2000001003a */
[----:B------:R-:W-:Y:S01]  /*f410*/  FMUL.FTZ R37, R37, R26 ;  /* 0x0000001a25257220 */ /* 0x000fe20000410000 */
[----:B------:R-:W-:-:S02]  /*f420*/  HADD2.F32 R7, -RZ, R35.H0_H0 ;  /* 0x20000023ff077230 */ /* 0x000fc40000004100 */
[C---:B------:R-:W-:Y:S01]  /*f430*/  FFMA.FTZ R29, R27.reuse, R26, -R28 ;  /* 0x0000001a1b1d7223 */ /* 0x040fe2000001081c */
[----:B------:R-:W-:Y:S02]  /*f440*/  HADD2.F32 R26, -RZ, R4.H0_H0 ;  /* 0x20000004ff1a7230 */ /* 0x000fe40000004100 */
[----:B------:R-:W-:Y:S01]  /*f450*/  FFMA.FTZ R37, R27, R32, R37 ;  /* 0x000000201b257223 */ /* 0x000fe20000010025 */
[----:B------:R-:W-:Y:S01]  /*f460*/  HADD2.F32 R21, -RZ, R20.H0_H0 ;  /* 0x20000014ff157230 */ /* 0x000fe20000004100 */
[----:B------:R-:W-:Y:S01]  /*f470*/  F2FP.SATFINITE.E4M3.F32.PACK_AB_MERGE_C R60, R60, R65, RZ ;  /* 0x000000413c3c723e */ /* 0x000fe200048070ff */
[----:B------:R-:W-:Y:S02]  /*f480*/  HADD2.F32 R28, -RZ, R4.H1_H1 ;  /* 0x30000004ff1c7230 */ /* 0x000fe40000004100 */
[C---:B------:R-:W-:Y:S01]  /*f490*/  FMUL.FTZ R27, R7.reuse, R26 ;  /* 0x0000001a071b7220 */ /* 0x040fe20000410000 */
[----:B------:R-:W-:Y:S02]  /*f4a0*/  HADD2.F32 R35, -RZ, R35.H1_H1 ;  /* 0x30000023ff237230 */ /* 0x000fe40000004100 */
[----:B------:R-:W-:Y:S01]  /*f4b0*/  FMUL.FTZ R7, R7, R21 ;  /* 0x0000001507077220 */ /* 0x000fe20000410000 */
[----:B------:R-:W-:Y:S01]  /*f4c0*/  HADD2.F32 R20, -RZ, R20.H1_H1 ;  /* 0x30000014ff147230 */ /* 0x000fe20000004100 */
[----:B------:R-:W-:Y:S01]  /*f4d0*/  F2FP.SATFINITE.E4M3.F32.PACK_AB_MERGE_C R61, R64, R61, RZ ;  /* 0x0000003d403d723e */ /* 0x000fe200048070ff */
[----:B------:R-:W-:-:S02]  /*f4e0*/  HADD2.F32 R4, -RZ, R3.H0_H0 ;  /* 0x20000003ff047230 */ /* 0x000fc40000004100 */
[C---:B------:R-:W-:Y:S01]  /*f4f0*/  FMUL.FTZ R30, R35.reuse, R28 ;  /* 0x0000001c231e7220 */ /* 0x040fe20000410000 */
[----:B------:R-:W-:Y:S02]  /*f500*/  HADD2.F32 R3, -RZ, R3.H1_H1 ;  /* 0x30000003ff037230 */ /* 0x000fe40000004100 */
[----:B------:R-:W-:Y:S01]  /*f510*/  FMUL.FTZ R35, R35, R20 ;  /* 0x0000001423237220 */ /* 0x000fe20000410000 */
[----:B------:R-:W-:Y:S01]  /*f520*/  F2FP.SATFINITE.E4M3.F32.PACK_AB_MERGE_C R29, R29, R40, RZ ;  /* 0x000000281d1d723e */ /* 0x000fe200048070ff */
        /* <DEDUP_REMOVED lines=8> */
[----:B------:R-:W-:Y:S02]  /*f5b0*/  F2FP.SATFINITE.E4M3.F32.PACK_AB_MERGE_C R37, R37, R58, RZ ;  /* 0x0000003a2525723e */ /* 0x000fe400048070ff */
[----:B------:R-:W-:Y:S02]  /*f5c0*/  F2FP.SATFINITE.E4M3.F32.PACK_AB_MERGE_C R5, R6, R5, R60 ;  /* 0x000000050605723e */ /* 0x000fe4000480703c */
[----:B------:R-:W-:Y:S02]  /*f5d0*/  F2FP.SATFINITE.E4M3.F32.PACK_AB_MERGE_C R7, R66, R53, R7 ;  /* 0x000000354207723e */ /* 0x000fe40004807007 */
[----:B------:R-:W-:-:S02]  /*f5e0*/  F2FP.SATFINITE.E4M3.F32.PACK_AB_MERGE_C R25, R24, R25, R61 ;  /* 0x000000191819723e */ /* 0x000fc4000480703d */
[----:B------:R-:W-:Y:S02]  /*f5f0*/  F2FP.SATFINITE.E4M3.F32.PACK_AB_MERGE_C R4, R31, R34, R4 ;  /* 0x000000221f04723e */ /* 0x000fe40004807004 */
[----:B------:R-:W-:Y:S02]  /*f600*/  F2FP.SATFINITE.E4M3.F32.PACK_AB_MERGE_C R6, R30, R21, R29 ;  /* 0x000000151e06723e */ /* 0x000fe4000480701d */
[----:B------:R-:W-:Y:S02]  /*f610*/  F2FP.SATFINITE.E4M3.F32.PACK_AB_MERGE_C R27, R68, R59, R27 ;  /* 0x0000003b441b723e */ /* 0x000fe4000480701b */
[----:B------:R-:W-:Y:S01]  /*f620*/  F2FP.SATFINITE.E4M3.F32.PACK_AB_MERGE_C R24, R38, R33, R41 ;  /* 0x000000212618723e */ /* 0x000fe20004807029 */
[----:B------:R2:W-:Y:S01]  /*f630*/  STS.128 [R226+0x18000], R4 ;  /* 0x01800004e2007388 */ /* 0x0005e20000000c00 */
[----:B------:R-:W-:-:S05]  /*f640*/  F2FP.SATFINITE.E4M3.F32.PACK_AB_MERGE_C R26, R35, R26, R37 ;  /* 0x0000001a231a723e */ /* 0x000fca0004807025 */
[----:B------:R2:W-:Y:S02]  /*f650*/  STS.128 [R0+0x18000], R24 ;  /* 0x0180001800007388 */ /* 0x0005e40000000c00 */
.L_x_1473:
[----:B------:R-:W-:Y:S05]  /*f660*/  BSYNC B1 ;  /* 0x0000000000017941 */ /* 0x000fea0003800000 */
.L_x_1472:
[----:B------:R-:W-:Y:S04]  /*f670*/  BSSY B1, `(.L_x_1474) ;  /* 0x0000101000017945 */ /* 0x000fe80003800000 */
[----:B------:R-:W-:Y:S05]  /*f680*/  @P1 BRA `(.L_x_1475) ;  /* 0x0000000c00fc1947 */ /* 0x000fea0003800000 */
[----:B-12---:R-:W-:Y:S02]  /*f690*/  SHF.R.U32.HI R0, RZ, 0x8, R42 ;  /* 0x00000008ff007819 */ /* 0x006fe4000001162a */
[----:B-----5:R-:W-:Y:S02]  /*f6a0*/  LEA.HI R7, R54, R215, RZ, 0x1c ;  /* 0x000000d736077211 */ /* 0x020fe400078fe0ff */
[----:B0-----:R-:W-:Y:S02]  /*f6b0*/  LOP3.LUT R3, R42, 0xff, RZ, 0xc0, !PT ;  /* 0x000000ff2a037812 */ /* 0x001fe400078ec0ff */
[----:B------:R-:W-:Y:S01]  /*f6c0*/  LOP3.LUT R0, R0, 0xff, RZ, 0xc0, !PT ;  /* 0x000000ff00007812 */ /* 0x000fe200078ec0ff */
[----:B------:R-:W-:Y:S01]  /*f6d0*/  IMAD.SHL.U32 R21, R7, 0x10, RZ ;  /* 0x0000001007157824 */ /* 0x000fe200078e00ff */
[----:B------:R-:W-:Y:S02]  /*f6e0*/  SHF.R.S32.HI R24, RZ, 0x1f, R7 ;  /* 0x0000001fff187819 */ /* 0x000fe40000011407 */
[----:B------:R-:W-:-:S02]  /*f6f0*/  SHF.R.U32.HI R4, RZ, 0x8, R43 ;  /* 0x00000008ff047819 */ /* 0x000fc4000001162b */
[----:B------:R-:W-:Y:S02]  /*f700*/  PRMT R20, R0, 0x7604, R3 ;  /* 0x0000760400147816 */ /* 0x000fe40000000003 */
[----:B------:R-:W-:Y:S02]  /*f710*/  LEA.HI R25, R24, R7, RZ, 0x3 ;  /* 0x0000000718197211 */ /* 0x000fe400078f18ff */
[----:B------:R-:W-:Y:S02]  /*f720*/  SHF.R.U32.HI R0, RZ, 0x8, R44 ;  /* 0x00000008ff007819 */ /* 0x000fe4000001162c */
[----:B------:R-:W-:Y:S01]  /*f730*/  LOP3.LUT R5, R43, 0xff, RZ, 0xc0, !PT ;  /* 0x000000ff2b057812 */ /* 0x000fe200078ec0ff */
[----:B------:R-:W-:Y:S01]  /*f740*/  IMAD.SHL.U32 R25, R25, 0x800, RZ ;  /* 0x0000080019197824 */ /* 0x000fe200078e00ff */
[----:B------:R-:W-:Y:S02]  /*f750*/  LOP3.LUT R4, R4, 0xff, RZ, 0xc0, !PT ;  /* 0x000000ff04047812 */ /* 0x000fe400078ec0ff */
[----:B------:R-:W-:-:S02]  /*f760*/  LOP3.LUT R3, R0, 0xff, RZ, 0xc0, !PT ;  /* 0x000000ff00037812 */ /* 0x000fc400078ec0ff */
[----:B------:R-:W-:Y:S02]  /*f770*/  LOP3.LUT R0, R228, 0x70, R21, 0xf8, !PT ;  /* 0x00000070e4007812 */ /* 0x000fe400078ef815 */
[----:B------:R-:W-:Y:S02]  /*f780*/  SHF.R.U32.HI R26, RZ, 0x3, R228 ;  /* 0x00000003ff1a7819 */ /* 0x000fe400000116e4 */
[----:B------:R-:W-:Y:S02]  /*f790*/  PRMT R28, R4, 0x7604, R5 ;  /* 0x00007604041c7816 */ /* 0x000fe40000000005 */
[----:B------:R-:W-:Y:S02]  /*f7a0*/  LOP3.LUT R4, R44, 0xff, RZ, 0xc0, !PT ;  /* 0x000000ff2c047812 */ /* 0x000fe400078ec0ff */
[----:B------:R-:W-:Y:S02]  /*f7b0*/  SHF.R.U32.HI R7, RZ, 0x8, R46 ;  /* 0x00000008ff077819 */ /* 0x000fe4000001162e */
[----:B------:R-:W-:-:S02]  /*f7c0*/  LOP3.LUT R0, R0, R26, RZ, 0x3c, !PT ;  /* 0x0000001a00007212 */ /* 0x000fc400078e3cff */
[----:B------:R-:W-:Y:S02]  /*f7d0*/  LOP3.LUT R25, R25, 0xffffc000, RZ, 0xc0, !PT ;  /* 0xffffc00019197812 */ /* 0x000fe400078ec0ff */
[----:B------:R-:W-:Y:S02]  /*f7e0*/  PRMT R30, R3, 0x7604, R4 ;  /* 0x00007604031e7816 */ /* 0x000fe40000000004 */
[----:B------:R-:W-:Y:S02]  /*f7f0*/  LOP3.LUT R24, R46, 0xff, RZ, 0xc0, !PT ;  /* 0x000000ff2e187812 */ /* 0x000fe400078ec0ff */
[----:B------:R-:W-:Y:S02]  /*f800*/  LOP3.LUT R7, R7, 0xff, RZ, 0xc0, !PT ;  /* 0x000000ff07077812 */ /* 0x000fe400078ec0ff */
[----:B------:R-:W-:Y:S02]  /*f810*/  IADD3 R3, R0, R25, R231 ;  /* 0x0000001900037210 */ /* 0x000fe40007ffe0e7 */
[----:B------:R-:W-:-:S02]  /*f820*/  SHF.R.U32.HI R0, RZ, 0x8, R47 ;  /* 0x00000008ff007819 */ /* 0x000fc4000001162f */
[----:B------:R-:W-:Y:S02]  /*f830*/  PRMT R33, R7, 0x7604, R24 ;  /* 0x0000760407217816 */ /* 0x000fe40000000018 */
[----:B------:R-:W-:Y:S02]  /*f840*/  LOP3.LUT R21, R47, 0xff, RZ, 0xc0, !PT ;  /* 0x000000ff2f157812 */ /* 0x000fe400078ec0ff */
[----:B------:R-:W-:Y:S02]  /*f850*/  SHF.R.U32.HI R24, RZ, 0x8, R48 ;  /* 0x00000008ff187819 */ /* 0x000fe40000011630 */
[----:B------:R-:W-:Y:S02]  /*f860*/  SHF.R.U32.HI R26, RZ, 0x8, R49 ;  /* 0x00000008ff1a7819 */ /* 0x000fe40000011631 */
[----:B------:R-:W-:Y:S02]  /*f870*/  LOP3.LUT R0, R0, 0xff, RZ, 0xc0, !PT ;  /* 0x000000ff00007812 */ /* 0x000fe400078ec0ff */
[----:B------:R-:W-:-:S02]  /*f880*/  SHF.R.U32.HI R5, RZ, 0x8, R45 ;  /* 0x00000008ff057819 */ /* 0x000fc4000001162d */
[----:B------:R-:W-:Y:S02]  /*f890*/  LOP3.LUT R25, R48, 0xff, RZ, 0xc0, !PT ;  /* 0x000000ff30197812 */ /* 0x000fe400078ec0ff */
[----:B------:R-:W-:Y:S02]  /*f8a0*/  LOP3.LUT R24, R24, 0xff, RZ, 0xc0, !PT ;  /* 0x000000ff18187812 */ /* 0x000fe400078ec0ff */
[----:B------:R-:W-:Y:S02]  /*f8b0*/  LOP3.LUT R27, R49, 0xff, RZ, 0xc0, !PT ;  /* 0x000000ff311b7812 */ /* 0x000fe400078ec0ff */
[----:B------:R-:W-:Y:S02]  /*f8c0*/  LOP3.LUT R26, R26, 0xff, RZ, 0xc0, !PT ;  /* 0x000000ff1a1a7812 */ /* 0x000fe400078ec0ff */
[----:B------:R-:W-:Y:S01]  /*f8d0*/  PRMT R35, R0, 0x7604, R21 ;  /* 0x0000760400237816 */ /* 0x000fe20000000015 */
[----:B------:R-:W-:Y:S01]  /*f8e0*/  IMAD.IADD R0, R16, 0x1, R3 ;  /* 0x0000000110007824 */ /* 0x000fe200078e0203 */
[----:B------:R-:W-:-:S02]  /*f8f0*/  LOP3.LUT R6, R45, 0xff, RZ, 0xc0, !PT ;  /* 0x000000ff2d067812 */ /* 0x000fc400078ec0ff */
[----:B------:R-:W-:Y:S02]  /*f900*/  LOP3.LUT R5, R5, 0xff, RZ, 0xc0, !PT ;  /* 0x000000ff05057812 */ /* 0x000fe400078ec0ff */
[----:B------:R-:W-:Y:S02]  /*f910*/  PRMT R37, R24, 0x7604, R25 ;  /* 0x0000760418257816 */ /* 0x000fe40000000019 */
[----:B------:R-:W-:Y:S02]  /*f920*/  PRMT R39, R26, 0x7604, R27 ;  /* 0x000076041a277816 */ /* 0x000fe4000000001b */
[----:B------:R-:W0:Y:S01]  /*f930*/  LDS.128 R24, [R0+0x18000] ;  /* 0x0180000000187984 */ /* 0x000e220000000c00 */
[----:B------:R-:W-:Y:S02]  /*f940*/  PRMT R32, R5, 0x7604, R6 ;  /* 0x0000760405207816 */ /* 0x000fe40000000006 */
[----:B------:R-:W-:Y:S01]  /*f950*/  SHF.R.U32.HI R3, RZ, 0x10, R42 ;  /* 0x00000010ff037819 */ /* 0x000fe2000001162a */
[----:B------:R-:W1:Y:S01]  /*f960*/  LDS.128 R4, [R224+0x18000] ;  /* 0x01800000e0047984 */ /* 0x000e620000000c00 */
[----:B------:R-:W-:-:S02]  /*f970*/  SHF.R.U32.HI R21, RZ, 0x10, R43 ;  /* 0x00000010ff157819 */ /* 0x000fc4000001162b */
[----:B------:R-:W-:Y:S02]  /*f980*/  LOP3.LUT R3, R3, 0xff, RZ, 0xc0, !PT ;  /* 0x000000ff03037812 */ /* 0x000fe400078ec0ff */
[----:B------:R-:W-:Y:S02]  /*f990*/  SHF.R.U32.HI R31, RZ, 0x10, R45 ;  /* 0x00000010ff1f7819 */ /* 0x000fe4000001162d */
[----:B------:R-:W-:Y:S02]  /*f9a0*/  LOP3.LUT R21, R21, 0xff, RZ, 0xc0, !PT ;  /* 0x000000ff15157812 */ /* 0x000fe400078ec0ff */
[----:B------:R-:W-:Y:S02]  /*f9b0*/  SHF.R.U32.HI R29, RZ, 0x10, R44 ;  /* 0x00000010ff1d7819 */ /* 0x000fe4000001162c */
[----:B------:R-:W-:Y:S02]  /*f9c0*/  PRMT R3, R3, 0x7054, R20 ;  /* 0x0000705403037816 */ /* 0x000fe40000000014 */
[----:B------:R-:W-:-:S02]  /*f9d0*/  LOP3.LUT R31, R31, 0xff, RZ, 0xc0, !PT ;  /* 0x000000ff1f1f7812 */ /* 0x000fc400078ec0ff */
[----:B------:R-:W-:Y:S02]  /*f9e0*/  PRMT R21, R21, 0x7054, R28 ;  /* 0x0000705415157816 */ /* 0x000fe4000000001c */
[----:B------:R-:W-:Y:S02]  /*f9f0*/  SHF.R.U32.HI R20, RZ, 0x10, R46 ;  /* 0x00000010ff147819 */ /* 0x000fe4000001162e */
[----:B------:R-:W-:Y:S02]  /*fa00*/  SHF.R.U32.HI R28, RZ, 0x10, R47 ;  /* 0x00000010ff1c7819 */ /* 0x000fe4000001162f */
[----:B------:R-:W-:Y:S02]  /*fa10*/  LOP3.LUT R29, R29, 0xff, RZ, 0xc0, !PT ;  /* 0x000000ff1d1d7812 */ /* 0x000fe400078ec0ff */
[----:B------:R-:W-:Y:S02]  /*fa20*/  PRMT R31, R31, 0x7054, R32 ;  /* 0x000070541f1f7816 */ /* 0x000fe40000000020 */
[----:B------:R-:W-:-:S02]  /*fa30*/  LOP3.LUT R20, R20, 0xff, RZ, 0xc0, !PT ;  /* 0x000000ff14147812 */ /* 0x000fc400078ec0ff */
[----:B------:R-:W-:Y:S02]  /*fa40*/  SHF.R.U32.HI R32, RZ, 0x10, R49 ;  /* 0x00000010ff207819 */ /* 0x000fe40000011631 */
[----:B------:R-:W-:Y:S02]  /*fa50*/  LOP3.LUT R28, R28, 0xff, RZ, 0xc0, !PT ;  /* 0x000000ff1c1c7812 */ /* 0x000fe400078ec0ff */
[----:B------:R-:W-:Y:S02]  /*fa60*/  PRMT R29, R29, 0x7054, R30 ;  /* 0x000070541d1d7816 */ /* 0x000fe4000000001e */
[----:B------:R-:W-:Y:S02]  /*fa70*/  PRMT R33, R20, 0x7054, R33 ;  /* 0x0000705414217816 */ /* 0x000fe40000000021 */
[----:B------:R-:W-:Y:S02]  /*fa80*/  LOP3.LUT R38, R3, 0xff000000, R42, 0xf8, !PT ;  /* 0xff00000003267812 */ /* 0x000fe400078ef82a */
[----:B------:R-:W-:-:S02]  /*fa90*/  LOP3.LUT R32, R32, 0xff, RZ, 0xc0, !PT ;  /* 0x000000ff20207812 */ /* 0x000fc400078ec0ff */
[----:B------:R-:W-:Y:S02]  /*faa0*/  PRMT R35, R28, 0x7054, R35 ;  /* 0x000070541c237816 */ /* 0x000fe40000000023 */
[----:B------:R-:W-:Y:S02]  /*fab0*/  LOP3.LUT R42, R21, 0xff000000, R43, 0xf8, !PT ;  /* 0xff000000152a7812 */ /* 0x000fe400078ef82b */
[----:B------:R-:W-:Y:S02]  /*fac0*/  LOP3.LUT R43, R29, 0xff000000, R44, 0xf8, !PT ;  /* 0xff0000001d2b7812 */ /* 0x000fe400078ef82c */
[----:B------:R-:W-:Y:S02]  /*fad0*/  LOP3.LUT R44, R31, 0xff000000, R45, 0xf8, !PT ;  /* 0xff0000001f2c7812 */ /* 0x000fe400078ef82d */
[----:B------:R-:W-:Y:S02]  /*fae0*/  LOP3.LUT R45, R33, 0xff000000, R46, 0xf8, !PT ;  /* 0xff000000212d7812 */ /* 0x000fe400078ef82e */
[----:B------:R-:W-:-:S02]  /*faf0*/  PRMT R39, R32, 0x7054, R39 ;  /* 0x0000705420277816 */ /* 0x000fc40000000027 */
[----:B------:R-:W-:Y:S02]  /*fb00*/  LOP3.LUT R46, R35, 0xff000000, R47, 0xf8, !PT ;  /* 0xff000000232e7812 */ /* 0x000fe400078ef82f */
[----:B------:R-:W-:Y:S02]  /*fb10*/  SHF.R.U32.HI R30, RZ, 0x10, R48 ;  /* 0x00000010ff1e7819 */ /* 0x000fe40000011630 */
[----:B------:R-:W-:Y:S02]  /*fb20*/  LOP3.LUT R49, R39, 0xff000000, R49, 0xf8, !PT ;  /* 0xff00000027317812 */ /* 0x000fe400078ef831 */
[----:B------:R-:W-:Y:S02]  /*fb30*/  F2FP.F16.E4M3.UNPACK_B R41, R46 ;  /* 0x0000002eff29723e */ /* 0x000fe400020006ff */
[----:B0-----:R-:W-:Y:S02]  /*fb40*/  F2FP.F16.E4M3.UNPACK_B R31, R25 ;  /* 0x00000019ff1f723e */ /* 0x001fe400020006ff */
[----:B------:R-:W-:Y:S01]  /*fb50*/  F2FP.F16.E4M3.UNPACK_B R39, R42 ;  /* 0x0000002aff27723e */ /* 0x000fe200020006ff */
[----:B------:R-:W-:Y:S01]  /*fb60*/  HADD2.F32 R47, -RZ, R41.H0_H0 ;  /* 0x20000029ff2f7230 */ /* 0x000fe20000004100 */
[----:B------:R-:W-:-:S02]  /*fb70*/  LOP3.LUT R30, R30, 0xff, RZ, 0xc0, !PT ;  /* 0x000000ff1e1e7812 */ /* 0x000fc400078ec0ff */
[-C--:B-1----:R-:W-:Y:S01]  /*fb80*/  F2FP.F16.E4M3.UNPACK_B R20, R5.reuse ;  /* 0x00000005ff14723e */ /* 0x082fe200020006ff */
[----:B------:R-:W-:Y:S01]  /*fb90*/  HADD2.F32 R40, -RZ, R39.H0_H0 ;  /* 0x20000027ff287230 */ /* 0x000fe20000004100 */
[----:B------:R-:W-:Y:S01]  /*fba0*/  F2FP.F16.E4M3.UNPACK_B R21, R5.H1 ;  /* 0x00000005ff15723e */ /* 0x000fe200030006ff */
[--C-:B------:R-:W-:Y:S01]  /*fbb0*/  HADD2.F32 R5, -RZ, R31.reuse.H0_H0 ;  /* 0x2000001fff057230 */ /* 0x100fe20000004100 */
[----:B------:R-:W-:Y:S01]  /*fbc0*/  PRMT R37, R30, 0x7054, R37 ;  /* 0x000070541e257816 */ /* 0x000fe20000000025 */
[----:B------:R-:W-:Y:S01]  /*fbd0*/  HADD2.F32 R31, -RZ, R31.H1_H1 ;  /* 0x3000001fff1f7230 */ /* 0x000fe20000004100 */
[-C--:B------:R-:W-:Y:S01]  /*fbe0*/  F2FP.F16.E4M3.UNPACK_B R29, R7.reuse ;  /* 0x00000007ff1d723e */ /* 0x080fe200020006ff */
[----:B------:R-:W-:Y:S01]  /*fbf0*/  HADD2.F32 R39, -RZ, R39.H1_H1 ;  /* 0x30000027ff277230 */ /* 0x000fe20000004100 */
[----:B------:R-:W-:Y:S01]  /*fc00*/  F2FP.F16.E4M3.UNPACK_B R30, R7.H1 ;  /* 0x00000007ff1e723e */ /* 0x000fe200030006ff */
[----:B------:R-:W-:Y:S01]  /*fc10*/  FMUL.FTZ R50, R5, R40 ;  /* 0x0000002805327220 */ /* 0x000fe20000410000 */
[----:B------:R-:W-:-:S02]  /*fc20*/  F2FP.F16.E4M3.UNPACK_B R7, R6 ;  /* 0x00000006ff07723e */ /* 0x000fc400020006ff */
[----:B------:R-:W-:Y:S01]  /*fc30*/  F2FP.F16.E4M3.UNPACK_B R28, R6.H1 ;  /* 0x00000006ff1c723e */ /* 0x000fe200030006ff */
[--C-:B------:R-:W-:Y:S01]  /*fc40*/  HADD2.F32 R6, -RZ, R20.reuse.H0_H0 ;  /* 0x20000014ff067230 */ /* 0x100fe20000004100 */
[----:B------:R-:W-:Y:S01]  /*fc50*/  F2FP.F16.E4M3.UNPACK_B R32, R25.H1 ;  /* 0x00000019ff20723e */ /* 0x000fe200030006ff */
[-C--:B------:R-:W-:Y:S01]  /*fc60*/  FMUL.FTZ R25, R5, R47.reuse ;  /* 0x0000002f05197220 */ /* 0x080fe20000410000 */
[----:B------:R-:W-:Y:S01]  /*fc70*/  F2FP.F16.E4M3.UNPACK_B R46, R46.H1 ;  /* 0x0000002eff2e723e */ /* 0x000fe200030006ff */
[----:B------:R-:W-:Y:S01]  /*fc80*/  HADD2.F32 R20, -RZ, R20.H1_H1 ;  /* 0x30000014ff147230 */ /* 0x000fe20000004100 */
[----:B------:R-:W-:Y:S01]  /*fc90*/  F2FP.F16.E4M3.UNPACK_B R42, R42.H1 ;  /* 0x0000002aff2a723e */ /* 0x000fe200030006ff */
[C---:B------:R-:W-:Y:S01]  /*fca0*/  FFMA.FTZ R5, R6.reuse, R40, -R25 ;  /* 0x0000002806057223 */ /* 0x040fe20000010819 */
[-C--:B------:R-:W-:Y:S01]  /*fcb0*/  F2FP.F16.E4M3.UNPACK_B R33, R26.reuse ;  /* 0x0000001aff21723e */ /* 0x080fe200020006ff */
[----:B------:R-:W-:Y:S01]  /*fcc0*/  FFMA.FTZ R25, R6, R47, R50 ;  /* 0x0000002f06197223 */ /* 0x000fe20000010032 */
[----:B------:R-:W-:Y:S01]  /*fcd0*/  F2FP.F16.E4M3.UNPACK_B R34, R26.H1 ;  /* 0x0000001aff22723e */ /* 0x000fe200030006ff */
[----:B------:R-:W-:Y:S01]  /*fce0*/  HADD2.F32 R40, -RZ, R41.H1_H1 ;  /* 0x30000029ff287230 */ /* 0x000fe20000004100 */
[----:B------:R-:W-:Y:S01]  /*fcf0*/  F2FP.F16.E4M3.UNPACK_B R35, R27 ;  /* 0x0000001bff23723e */ /* 0x000fe200020006ff */
[----:B------:R-:W-:Y:S01]  /*fd00*/  HADD2.F32 R47, -RZ, R46.H0_H0 ;  /* 0x2000002eff2f7230 */ /* 0x000fe20000004100 */
[----:B------:R-:W-:Y:S01]  /*fd10*/  LOP3.LUT R48, R37, 0xff000000, R48, 0xf8, !PT ;  /* 0xff00000025307812 */ /* 0x000fe200078ef830 */
[----:B------:R-:W-:-:S02]  /*fd20*/  HADD2.F32 R26, -RZ, R32.H0_H0 ;  /* 0x20000020ff1a7230 */ /* 0x000fc40000004100 */
[CC--:B------:R-:W-:Y:S01]  /*fd30*/  FMUL.FTZ R51, R31.reuse, R40.reuse ;  /* 0x000000281f337220 */ /* 0x0c0fe20000410000 */
[--C-:B------:R-:W-:Y:S02]  /*fd40*/  HADD2.F32 R41, -RZ, R42.reuse.H0_H0 ;  /* 0x2000002aff297230 */ /* 0x100fe40000004100 */
[----:B------:R-:W-:Y:S01]  /*fd50*/  FMUL.FTZ R31, R31, R39 ;  /* 0x000000271f1f7220 */ /* 0x000fe20000410000 */
[----:B------:R-:W-:Y:S02]  /*fd60*/  HADD2.F32 R6, -RZ, R21.H0_H0 ;  /* 0x20000015ff067230 */ /* 0x000fe40000004100 */
[----:B------:R-:W-:Y:S01]  /*fd70*/  FMUL.FTZ R53, R26, R47 ;  /* 0x0000002f1a357220 */ /* 0x000fe20000410000 */
[----:B------:R-:W-:Y:S01]  /*fd80*/  FFMA.FTZ R50, R20, R39, -R51 ;  /* 0x0000002714327223 */ /* 0x000fe20000010833 */
[----:B------:R-:W-:Y:S01]  /*fd90*/  FMUL.FTZ R26, R26, R41 ;  /* 0x000000291a1a7220 */ /* 0x000fe20000410000 */
[----:B------:R-:W-:Y:S01]  /*fda0*/  F2FP.F16.E4M3.UNPACK_B R39, R49 ;  /* 0x00000031ff27723e */ /* 0x000fe200020006ff */
[----:B------:R-:W-:Y:S01]  /*fdb0*/  FFMA.FTZ R52, R20, R40, R31 ;  /* 0x0000002814347223 */ /* 0x000fe2000001001f */
[C---:B------:R-:W-:Y:S01]  /*fdc0*/  FFMA.FTZ R53, R6.reuse, R41, -R53 ;  /* 0x0000002906357223 */ /* 0x040fe20000010835 */
[----:B------:R-:W-:Y:S01]  /*fdd0*/  FFMA.FTZ R47, R6, R47, R26 ;  /* 0x0000002f062f7223 */ /* 0x000fe2000001001a */
[-C--:B------:R-:W-:Y:S01]  /*fde0*/  F2FP.F16.E4M3.UNPACK_B R26, R44.reuse ;  /* 0x0000002cff1a723e */ /* 0x080fe200020006ff */
[----:B------:R-:W-:Y:S01]  /*fdf0*/  HADD2.F32 R42, -RZ, R42.H1_H1 ;  /* 0x3000002aff2a7230 */ /* 0x000fe20000004100 */
[----:B------:R-:W-:Y:S01]  /*fe00*/  F2FP.F16.E4M3.UNPACK_B R37, R27.H1 ;  /* 0x0000001bff25723e */ /* 0x000fe200030006ff */
[----:B------:R-:W-:Y:S01]  /*fe10*/  HADD2.F32 R32, -RZ, R32.H1_H1 ;  /* 0x30000020ff207230 */ /* 0x000fe20000004100 */
[----:B------:R-:W-:Y:S01]  /*fe20*/  F2FP.F16.E4M3.UNPACK_B R49, R49.H1 ;  /* 0x00000031ff31723e */ /* 0x000fe200030006ff */
[----:B------:R-:W-:Y:S01]  /*fe30*/  HADD2.F32 R41, -RZ, R39.H0_H0 ;  /* 0x20000027ff297230 */ /* 0x000fe20000004100 */
[----:B------:R-:W-:Y:S01]  /*fe40*/  F2FP.F16.E4M3.UNPACK_B R44, R44.H1 ;  /* 0x0000002cff2c723e */ /* 0x000fe200030006ff */
[----:B------:R-:W-:-:S02]  /*fe50*/  HADD2.F32 R20, -RZ, R35.H0_H0 ;  /* 0x20000023ff147230 */ /* 0x000fc40000004100 */
[----:B------:R-:W-:Y:S01]  /*fe60*/  FMUL.FTZ R51, R32, R42 ;  /* 0x0000002a20337220 */ /* 0x000fe20000410000 */
[----:B------:R-:W-:Y:S01]  /*fe70*/  HADD2.F32 R31, -RZ, R26.H0_H0 ;  /* 0x2000001aff1f7230 */ /* 0x000fe20000004100 */
[----:B------:R-:W-:Y:S01]  /*fe80*/  F2FP.F16.E4M3.UNPACK_B R27, R24 ;  /* 0x00000018ff1b723e */ /* 0x000fe200020006ff */
[----:B------:R-:W-:Y:S02]  /*fe90*/  HADD2.F32 R46, -RZ, R46.H1_H1 ;  /* 0x3000002eff2e7230 */ /* 0x000fe40000004100 */
[C---:B------:R-:W-:Y:S01]  /*fea0*/  FMUL.FTZ R55, R20.reuse, R41 ;  /* 0x0000002914377220 */ /* 0x040fe20000410000 */
[----:B------:R-:W-:Y:S02]  /*feb0*/  HADD2.F32 R21, -RZ, R21.H1_H1 ;  /* 0x30000015ff157230 */ /* 0x000fe40000004100 */
[----:B------:R-:W-:Y:S01]  /*fec0*/  FMUL.FTZ R20, R20, R31 ;  /* 0x0000001f14147220 */ /* 0x000fe20000410000 */
[----:B------:R-:W-:Y:S02]  /*fed0*/  HADD2.F32 R6, -RZ, R29.H0_H0 ;  /* 0x2000001dff067230 */ /* 0x000fe40000004100 */
[----:B------:R-:W-:Y:S01]  /*fee0*/  FMUL.FTZ R40, R32, R46 ;  /* 0x0000002e20287220 */ /* 0x000fe20000410000 */
[----:B------:R-:W-:-:S02]  /*fef0*/  HADD2.F32 R32, -RZ, R39.H1_H1 ;  /* 0x30000027ff207230 */ /* 0x000fc40000004100 */
[C---:B------:R-:W-:Y:S01]  /*ff00*/  FFMA.FTZ R46, R21.reuse, R46, R51 ;  /* 0x0000002e152e7223 */ /* 0x040fe20000010033 */
[----:B------:R-:W-:Y:S02]  /*ff10*/  HADD2.F32 R35, -RZ, R35.H1_H1 ;  /* 0x30000023ff237230 */ /* 0x000fe40000004100 */
[C---:B------:R-:W-:Y:S01]  /*ff20*/  FFMA.FTZ R55, R6.reuse, R31, -R55 ;  /* 0x0000001f06377223 */ /* 0x040fe20000010837 */
[----:B------:R-:W-:Y:S01]  /*ff30*/  FFMA.FTZ R51, R6, R41, R20 ;  /* 0x0000002906337223 */ /* 0x000fe20000010014 */
[----:B------:R-:W-:Y:S02]  /*ff40*/  HADD2.F32 R31, -RZ, R49.H0_H0 ;  /* 0x20000031ff1f7230 */ /* 0x000fe40000004100 */
[----:B------:R-:W-:Y:S01]  /*ff50*/  FFMA.FTZ R42, R21, R42, -R40 ;  /* 0x0000002a152a7223 */ /* 0x000fe20000010828 */
[----:B------:R-:W-:Y:S02]  /*ff60*/  HADD2.F32 R20, -RZ, R37.H0_H0 ;  /* 0x20000025ff147230 */ /* 0x000fe40000004100 */
[----:B------:R-:W-:Y:S01]  /*ff70*/  FMUL.FTZ R40, R35, R32 ;  /* 0x0000002023287220 */ /* 0x000fe20000410000 */
[----:B------:R-:W-:Y:S01]  /*ff80*/  HADD2.F32 R26, -RZ, R26.H1_H1 ;  /* 0x3000001aff1a7230 */ /* 0x000fe20000004100 */
[----:B------:R-:W-:Y:S01]  /*ff90*/  F2FP.F16.E4M3.UNPACK_B R24, R24.H1 ;  /* 0x00000018ff18723e */ /* 0x000fe200030006ff */
[----:B------:R-:W-:-:S02]  /*ffa0*/  HADD2.F32 R29, -RZ, R29.H1_H1 ;  /* 0x3000001dff1d7230 */ /* 0x000fc40000004100 */
[C---:B------:R-:W-:Y:S01]  /*ffb0*/  FMUL.FTZ R39, R20.reuse, R31 ;  /* 0x0000001f14277220 */ /* 0x040fe20000410000 */
[----:B------:R-:W-:Y:S02]  /*ffc0*/  HADD2.F32 R21, -RZ, R44.H0_H0 ;  /* 0x2000002cff157230 */ /* 0x000fe40000004100 */
[-C--:B------:R-:W-:Y:S01]  /*ffd0*/  FMUL.FTZ R35, R35, R26.reuse ;  /* 0x0000001a23237220 */ /* 0x080fe20000410000 */
[----:B------:R-:W-:Y:S02]  /*ffe0*/  HADD2.F32 R6, -RZ, R30.H0_H0 ;  /* 0x2000001eff067230 */ /* 0x000fe40000004100 */
[C---:B------:R-:W-:Y:S01]  /*fff0*/  FFMA.FTZ R58, R29.reuse, R26, -R40 ;  /* 0x0000001a1d3a7223 */ /* 0x040fe20000010828 */
[----:B------:R-:W-:Y:S01]  /*10000*/  F2FP.F16.E4M3.UNPACK_B R26, R45.H1 ;  /* 0x0000002dff1a723e */ /* 0x000fe200030006ff */
[-C--:B------:R-:W-:Y:S01]  /*10010*/  FMUL.FTZ R20, R20, R21.reuse ;  /* 0x0000001514147220 */ /* 0x080fe20000410000 */
[----:B------:R-:W-:Y:S01]  /*10020*/  F2FP.F16.E4M3.UNPACK_B R3, R4 ;  /* 0x00000004ff03723e */ /* 0x000fe200020006ff */
[C---:B------:R-:W-:Y:S01]  /*10030*/  FFMA.FTZ R59, R6.reuse, R21, -R39 ;  /* 0x00000015063b7223 */ /* 0x040fe20000010827 */
[----:B------:R-:W-:Y:S01]  /*10040*/  F2FP.F16.E4M3.UNPACK_B R21, R38.H1 ;  /* 0x00000026ff15723e */ /* 0x000fe200030006ff */
[----:B------:R-:W-:Y:S01]  /*10050*/  FFMA.FTZ R61, R6, R31, R20 ;  /* 0x0000001f063d7223 */ /* 0x000fe20000010014 */
[----:B------:R-:W-:Y:S01]  /*10060*/  F2FP.F16.E4M3.UNPACK_B R4, R4.H1 ;  /* 0x00000004ff04723e */ /* 0x000fe200030006ff */
[----:B------:R-:W-:Y:S01]  /*10070*/  FFMA.FTZ R60, R29, R32, R35 ;  /* 0x000000201d3c7223 */ /* 0x000fe20000010023 */
[----:B------:R-:W-:Y:S01]  /*10080*/  HADD2.F32 R31, -RZ, R26.H0_H0 ;  /* 0x2000001aff1f7230 */ /* 0x000fe20000004100 */
[----:B------:R-:W-:Y:S01]  /*10090*/  F2FP.F16.E4M3.UNPACK_B R45, R45 ;  /* 0x0000002dff2d723e */ /* 0x000fe200020006ff */
[----:B------:R-:W-:Y:S01]  /*100a0*/  HADD2.F32 R20, -RZ, R24.H0_H0 ;  /* 0x20000018ff147230 */ /* 0x000fe20000004100 */
[----:B------:R-:W-:Y:S01]  /*100b0*/  F2FP.F16.E4M3.UNPACK_B R38, R38 ;  /* 0x00000026ff26723e */ /* 0x000fe200020006ff */
[----:B------:R-:W-:Y:S01]  /*100c0*/  HADD2.F32 R29, -RZ, R21.H0_H0 ;  /* 0x20000015ff1d7230 */ /* 0x000fe20000004100 */
[----:B------:R-:W-:Y:S01]  /*100d0*/  F2FP.SATFINITE.E4M3.F32.PACK_AB_MERGE_C R42, R42, R53, RZ ;  /* 0x000000352a2a723e */ /* 0x000fe200048070ff */
[----:B------:R-:W-:-:S02]  /*100e0*/  HADD2.F32 R44, -RZ, R44.H1_H1 ;  /* 0x3000002cff2c7230 */ /* 0x000fc40000004100 */
[C---:B------:R-:W-:Y:S01]  /*100f0*/  FMUL.FTZ R35, R20.reuse, R31 ;  /* 0x0000001f14237220 */ /* 0x040fe20000410000 */
[----:B------:R-:W-:Y:S02]  /*10100*/  HADD2.F32 R49, -RZ, R49.H1_H1 ;  /* 0x30000031ff317230 */ /* 0x000fe40000004100 */
[----:B------:R-:W-:Y:S01]  /*10110*/  FMUL.FTZ R20, R20, R29 ;  /* 0x0000001d14147220 */ /* 0x000fe20000410000 */
[----:B------:R-:W-:Y:S01]  /*10120*/  HADD2.F32 R37, -RZ, R37.H1_H1 ;  /* 0x30000025ff257230 */ /* 0x000fe20000004100 */
[----:B------:R-:W-:Y:S01]  /*10130*/  F2FP.SATFINITE.E4M3.F32.PACK_AB_MERGE_C R46, R46, R47, RZ ;  /* 0x0000002f2e2e723e */ /* 0x000fe200048070ff */
[----:B------:R-:W-:Y:S01]  /*10140*/  HADD2.F32 R6, -RZ, R4.H0_H0 ;  /* 0x20000004ff067230 */ /* 0x000fe20000004100 */
[----:B------:R-:W-:Y:S01]  /*10150*/  F2FP.SATFINITE.E4M3.F32.PACK_AB_MERGE_C R5, R50, R5, R42 ;  /* 0x000000053205723e */ /* 0x000fe2000480702a */
[----:B------:R-:W-:Y:S02]  /*10160*/  HADD2.F32 R30, -RZ, R30.H1_H1 ;  /* 0x3000001eff1e7230 */ /* 0x000fe40000004100 */
[C---:B------:R-:W-:Y:S01]  /*10170*/  FMUL.FTZ R39, R37.reuse, R49 ;  /* 0x0000003125277220 */ /* 0x040fe20000410000 */
[----:B------:R-:W-:Y:S01]  /*10180*/  FMUL.FTZ R32, R37, R44 ;  /* 0x0000002c25207220 */ /* 0x000fe20000410000 */
[----:B------:R-:W-:Y:S01]  /*10190*/  FFMA.FTZ R37, R6, R31, R20 ;  /* 0x0000001f06257223 */ /* 0x000fe20000010014 */
[----:B------:R-:W-:-:S02]  /*101a0*/  HADD2.F32 R31, -RZ, R26.H1_H1 ;  /* 0x3000001aff1f7230 */ /* 0x000fc40000004100 */
[C---:B------:R-:W-:Y:S01]  /*101b0*/  FFMA.FTZ R62, R30.reuse, R44, -R39 ;  /* 0x0000002c1e3e7223 */ /* 0x040fe20000010827 */
[----:B------:R-:W-:Y:S02]  /*101c0*/  HADD2.F32 R24, -RZ, R24.H1_H1 ;  /* 0x30000018ff187230 */ /* 0x000fe40000004100 */
[----:B------:R-:W-:Y:S01]  /*101d0*/  FFMA.FTZ R64, R30, R49, R32 ;  /* 0x000000311e407223 */ /* 0x000fe20000010020 */
[----:B------:R-:W-:Y:S02]  /*101e0*/  HADD2.F32 R21, -RZ, R21.H1_H1 ;  /* 0x30000015ff157230 */ /* 0x000fe40000004100 */
[----:B------:R-:W-:Y:S01]  /*101f0*/  FFMA.FTZ R32, R6, R29, -R35 ;  /* 0x0000001d06207223 */ /* 0x000fe20000010823 */
[----:B------:R-:W-:Y:S02]  /*10200*/  HADD2.F32 R4, -RZ, R4.H1_H1 ;  /* 0x30000004ff047230 */ /* 0x000fe40000004100 */
[----:B------:R-:W-:Y:S01]  /*10210*/  FMUL.FTZ R35, R24, R31 ;  /* 0x0000001f18237220 */ /* 0x000fe20000410000 */
[----:B------:R-:W-:-:S02]  /*10220*/  HADD2.F32 R6, -RZ, R27.H0_H0 ;  /* 0x2000001bff067230 */ /* 0x000fc40000004100 */
[-C--:B------:R-:W-:Y:S01]  /*10230*/  FMUL.FTZ R24, R24, R21.reuse ;  /* 0x0000001518187220 */ /* 0x080fe20000410000 */
[--C-:B------:R-:W-:Y:S02]  /*10240*/  HADD2.F32 R29, -RZ, R45.reuse.H0_H0 ;  /* 0x2000002dff1d7230 */ /* 0x100fe40000004100 */
[C---:B------:R-:W-:Y:S01]  /*10250*/  FFMA.FTZ R39, R4.reuse, R21, -R35 ;  /* 0x0000001504277223 */ /* 0x040fe20000010823 */
[----:B------:R-:W-:Y:S02]  /*10260*/  HADD2.F32 R21, -RZ, R38.H0_H0 ;  /* 0x20000026ff157230 */ /* 0x000fe40000004100 */
[----:B------:R-:W-:Y:S01]  /*10270*/  FFMA.FTZ R40, R4, R31, R24 ;  /* 0x0000001f04287223 */ /* 0x000fe20000010018 */
[----:B------:R-:W-:Y:S02]  /*10280*/  HADD2.F32 R20, -RZ, R45.H1_H1 ;  /* 0x3000002dff147230 */ /* 0x000fe40000004100 */
[----:B------:R-:W-:Y:S01]  /*10290*/  FMUL.FTZ R31, R6, R29 ;  /* 0x0000001d061f7220 */ /* 0x000fe20000410000 */
[----:B------:R-:W-:-:S02]  /*102a0*/  HADD2.F32 R27, -RZ, R27.H1_H1 ;  /* 0x3000001bff1b7230 */ /* 0x000fc40000004100 */
[-C--:B------:R-:W-:Y:S01]  /*102b0*/  FMUL.FTZ R35, R6, R21.reuse ;  /* 0x0000001506237220 */ /* 0x080fe20000410000 */
[--C-:B------:R-:W-:Y:S01]  /*102c0*/  HADD2.F32 R4, -RZ, R3.reuse.H0_H0 ;  /* 0x20000003ff047230 */ /* 0x100fe20000004100 */
[----:B------:R-:W-:Y:S01]  /*102d0*/  F2FP.F16.E4M3.UNPACK_B R24, R48.H1 ;  /* 0x00000030ff18723e */ /* 0x000fe200030006ff */
[----:B------:R-:W-:Y:S02]  /*102e0*/  HADD2.F32 R38, -RZ, R38.H1_H1 ;  /* 0x30000026ff267230 */ /* 0x000fe40000004100 */
[C---:B------:R-:W-:Y:S01]  /*102f0*/  FMUL.FTZ R26, R27.reuse, R20 ;  /* 0x000000141b1a7220 */ /* 0x040fe20000410000 */
[----:B------:R-:W-:Y:S02]  /*10300*/  HADD2.F32 R3, -RZ, R3.H1_H1 ;  /* 0x30000003ff037230 */ /* 0x000fe40000004100 */
[C---:B------:R-:W-:Y:S01]  /*10310*/  FFMA.FTZ R31, R4.reuse, R21, -R31 ;  /* 0x00000015041f7223 */ /* 0x040fe2000001081f */
        /* <DEDUP_REMOVED lines=8> */
[--C-:B------:R-:W-:Y:S01]  /*103a0*/  HADD2.F32 R20, -RZ, R6.reuse.H0_H0 ;  /* 0x20000006ff147230 */ /* 0x100fe20000004100 */
[----:B------:R-:W-:Y:S01]  /*103b0*/  F2FP.F16.E4M3.UNPACK_B R43, R43 ;  /* 0x0000002bff2b723e */ /* 0x000fe200020006ff */
[----:B------:R-:W-:Y:S02]  /*103c0*/  HADD2.F32 R21, -RZ, R6.H1_H1 ;  /* 0x30000006ff157230 */ /* 0x000fe40000004100 */
[C---:B------:R-:W-:Y:S01]  /*103d0*/  FMUL.FTZ R6, R4.reuse, R26 ;  /* 0x0000001a04067220 */ /* 0x040fe20000410000 */
[----:B------:R-:W-:Y:S02]  /*103e0*/  HADD2.F32 R3, -RZ, R28.H0_H0 ;  /* 0x2000001cff037230 */ /* 0x000fe40000004100 */
[----:B------:R-:W-:Y:S01]  /*103f0*/  FMUL.FTZ R4, R4, R20 ;  /* 0x0000001404047220 */ /* 0x000fe20000410000 */
[----:B------:R-:W-:Y:S01]  /*10400*/  HADD2.F32 R27, -RZ, R24.H1_H1 ;  /* 0x30000018ff1b7230 */ /* 0x000fe20000004100 */
[----:B------:R-:W-:Y:S01]  /*10410*/  F2FP.SATFINITE.E4M3.F32.PACK_AB_MERGE_C R61, R64, R61, RZ ;  /* 0x0000003d403d723e */ /* 0x000fe200048070ff */
[----:B------:R-:W-:-:S02]  /*10420*/  HADD2.F32 R34, -RZ, R34.H1_H1 ;  /* 0x30000022ff227230 */ /* 0x000fc40000004100 */
[C---:B------:R-:W-:Y:S01]  /*10430*/  FFMA.FTZ R29, R3.reuse, R20, -R6 ;  /* 0x00000014031d7223 */ /* 0x040fe20000010806 */
[----:B------:R-:W-:Y:S01]  /*10440*/  HADD2.F32 R28, -RZ, R28.H1_H1 ;  /* 0x3000001cff1c7230 */ /* 0x000fe20000004100 */
[----:B------:R-:W-:Y:S01]  /*10450*/  F2FP.SATFINITE.E4M3.F32.PACK_AB_MERGE_C R25, R52, R25, R46 ;  /* 0x000000193419723e */ /* 0x000fe2000480702e */
[----:B------:R-:W-:Y:S02]  /*10460*/  HADD2.F32 R20, -RZ, R43.H1_H1 ;  /* 0x3000002bff147230 */ /* 0x000fe40000004100 */
[C---:B------:R-:W-:Y:S01]  /*10470*/  FMUL.FTZ R41, R34.reuse, R27 ;  /* 0x0000001b22297220 */ /* 0x040fe20000410000 */
[-C--:B------:R-:W-:Y:S01]  /*10480*/  FMUL.FTZ R6, R34, R21.reuse ;  /* 0x0000001522067220 */ /* 0x080fe20000410000 */
[----:B------:R-:W-:Y:S01]  /*10490*/  FFMA.FTZ R34, R3, R26, R4 ;  /* 0x0000001a03227223 */ /* 0x000fe20000010004 */
[----:B------:R-:W-:Y:S02]  /*104a0*/  HADD2.F32 R4, -RZ, R33.H0_H0 ;  /* 0x20000021ff047230 */ /* 0x000fe40000004100 */
[C---:B------:R-:W-:Y:S01]  /*104b0*/  FFMA.FTZ R44, R28.reuse, R21, -R41 ;  /* 0x000000151c2c7223 */ /* 0x040fe20000010829 */
[----:B------:R-:W-:Y:S01]  /*104c0*/  FFMA.FTZ R27, R28, R27, R6 ;  /* 0x0000001b1c1b7223 */ /* 0x000fe20000010006 */
[----:B------:R-:W-:-:S02]  /*104d0*/  HADD2.F32 R21, -RZ, R48.H0_H0 ;  /* 0x20000030ff157230 */ /* 0x000fc40000004100 */
[----:B------:R-:W-:Y:S01]  /*104e0*/  HADD2.F32 R6, -RZ, R43.H0_H0 ;  /* 0x2000002bff067230 */ /* 0x000fe20000004100 */
[----:B------:R-:W-:Y:S01]  /*104f0*/  F2FP.SATFINITE.E4M3.F32.PACK_AB_MERGE_C R29, R44, R29, RZ ;  /* 0x0000001d2c1d723e */ /* 0x000fe200048070ff */
[----:B------:R-:W-:Y:S02]  /*10500*/  HADD2.F32 R48, -RZ, R48.H1_H1 ;  /* 0x30000030ff307230 */ /* 0x000fe40000004100 */
[C---:B------:R-:W-:Y:S01]  /*10510*/  FMUL.FTZ R24, R4.reuse, R21 ;  /* 0x0000001504187220 */ /* 0x040fe20000410000 */
[----:B------:R-:W-:Y:S02]  /*10520*/  HADD2.F32 R33, -RZ, R33.H1_H1 ;  /* 0x30000021ff217230 */ /* 0x000fe40000004100 */
[----:B------:R-:W-:Y:S01]  /*10530*/  FMUL.FTZ R4, R4, R6 ;  /* 0x0000000604047220 */ /* 0x000fe20000410000 */
[--C-:B------:R-:W-:Y:S01]  /*10540*/  HADD2.F32 R3, -RZ, R7.reuse.H0_H0 ;  /* 0x20000007ff037230 */ /* 0x100fe20000004100 */
[----:B------:R-:W-:Y:S01]  /*10550*/  F2FP.SATFINITE.E4M3.F32.PACK_AB_MERGE_C R34, R27, R34, RZ ;  /* 0x000000221b22723e */ /* 0x000fe200048070ff */
[----:B------:R-:W-:-:S02]  /*10560*/  HADD2.F32 R7, -RZ, R7.H1_H1 ;  /* 0x30000007ff077230 */ /* 0x000fc40000004100 */
[C---:B------:R-:W-:Y:S01]  /*10570*/  FMUL.FTZ R28, R33.reuse, R48 ;  /* 0x00000030211c7220 */ /* 0x040fe20000410000 */
        /* <DEDUP_REMOVED lines=11> */
[----:B------:R-:W-:Y:S02]  /*10630*/  F2FP.SATFINITE.E4M3.F32.PACK_AB_MERGE_C R27, R60, R51, R61 ;  /* 0x000000333c1b723e */ /* 0x000fe4000480703d */
[----:B------:R-:W-:Y:S01]  /*10640*/  F2FP.SATFINITE.E4M3.F32.PACK_AB_MERGE_C R24, R30, R35, R24 ;  /* 0x000000231e18723e */ /* 0x000fe20004807018 */
[----:B------:R3:W-:Y:S01]  /*10650*/  STS.128 [R224+0x18000], R4 ;  /* 0x01800004e0007388 */ /* 0x0007e20000000c00 */
[----:B------:R-:W-:-:S05]  /*10660*/  F2FP.SATFINITE.E4M3.F32.PACK_AB_MERGE_C R26, R33, R26, R34 ;  /* 0x0000001a211a723e */ /* 0x000fca0004807022 */
[----:B------:R3:W-:Y:S02]  /*10670*/  STS.128 [R0+0x18000], R24 ;  /* 0x0180001800007388 */ /* 0x0007e40000000c00 */
.L_x_1475:
[----:B------:R-:W-:Y:S05]  /*10680*/  BSYNC B1 ;  /* 0x0000000000017941 */ /* 0x000fea0003800000 */
.L_x_1474:
[----:B------:R-:W-:Y:S05]  /*10690*/  @P0 BRA `(.L_x_1459) ;  /* 0x0000000c00dc0947 */ /* 0x000fea0003800000 */
[----:B0----5:R-:W-:Y:S02]  /*106a0*/  SHF.R.U32.HI R3, RZ, 0x8, R12 ;  /* 0x00000008ff037819 */ /* 0x021fe4000001160c */
[----:B-123--:R-:W-:Y:S02]  /*106b0*/  LOP3.LUT R0, R12, 0xff, RZ, 0xc0, !PT ;  /* 0x000000ff0c007812 */ /* 0x00efe400078ec0ff */
[----:B------:R-:W-:Y:S02]  /*106c0*/  SHF.R.U32.HI R7, RZ, 0x8, R14 ;  /* 0x00000008ff077819 */ /* 0x000fe4000001160e */
[----:B------:R-:W-:Y:S02]  /*106d0*/  LOP3.LUT R3, R3, 0xff, RZ, 0xc0, !PT ;  /* 0x000000ff03037812 */ /* 0x000fe400078ec0ff */
[----:B------:R-:W-:Y:S02]  /*106e0*/  LEA.HI R54, R54, R215, RZ, 0x1c ;  /* 0x000000d736367211 */ /* 0x000fe400078fe0ff */
[----:B------:R-:W-:-:S02]  /*106f0*/  LOP3.LUT R6, R14, 0xff, RZ, 0xc0, !PT ;  /* 0x000000ff0e067812 */ /* 0x000fc400078ec0ff */
[----:B------:R-:W-:Y:S02]  /*10700*/  LOP3.LUT R7, R7, 0xff, RZ, 0xc0, !PT ;  /* 0x000000ff07077812 */ /* 0x000fe400078ec0ff */
[----:B------:R-:W-:Y:S01]  /*10710*/  PRMT R21, R3, 0x7604, R0 ;  /* 0x0000760403157816 */ /* 0x000fe20000000000 */
[----:B------:R-:W-:Y:S01]  /*10720*/  IMAD.SHL.U32 R0, R54, 0x10, RZ ;  /* 0x0000001036007824 */ /* 0x000fe200078e00ff */
[----:B------:R-:W-:Y:S02]  /*10730*/  SHF.R.S32.HI R3, RZ, 0x1f, R54 ;  /* 0x0000001fff037819 */ /* 0x000fe40000011436 */
[----:B------:R-:W-:Y:S02]  /*10740*/  PRMT R29, R7, 0x7604, R6 ;  /* 0x00007604071d7816 */ /* 0x000fe40000000006 */
[----:B------:R-:W-:Y:S02]  /*10750*/  LEA.HI R7, R3, R54, RZ, 0x3 ;  /* 0x0000003603077211 */ /* 0x000fe400078f18ff */
[----:B------:R-:W-:-:S02]  /*10760*/  SHF.R.U32.HI R3, RZ, 0x8, R8 ;  /* 0x00000008ff037819 */ /* 0x000fc40000011608 */
[----:B------:R-:W-:Y:S01]  /*10770*/  LOP3.LUT R0, R227, 0x70, R0, 0xf8, !PT ;  /* 0x00000070e3007812 */ /* 0x000fe200078ef800 */
[----:B------:R-:W-:Y:S01]  /*10780*/  IMAD.SHL.U32 R24, R7, 0x800, RZ ;  /* 0x0000080007187824 */ /* 0x000fe200078e00ff */
[----:B------:R-:W-:Y:S02]  /*10790*/  SHF.R.U32.HI R25, RZ, 0x3, R227 ;  /* 0x00000003ff197819 */ /* 0x000fe400000116e3 */
[----:B------:R-:W-:Y:S02]  /*107a0*/  LOP3.LUT R7, R3, 0xff, RZ, 0xc0, !PT ;  /* 0x000000ff03077812 */ /* 0x000fe400078ec0ff */
[----:B------:R-:W-:Y:S02]  /*107b0*/  SHF.R.U32.HI R5, RZ, 0x8, R13 ;  /* 0x00000008ff057819 */ /* 0x000fe4000001160d */
[----:B------:R-:W-:Y:S02]  /*107c0*/  LOP3.LUT R3, R0, R25, RZ, 0x3c, !PT ;  /* 0x0000001900037212 */ /* 0x000fe400078e3cff */
[----:B------:R-:W-:-:S02]  /*107d0*/  LOP3.LUT R24, R24, 0xffffc000, RZ, 0xc0, !PT ;  /* 0xffffc00018187812 */ /* 0x000fc400078ec0ff */
[----:B------:R-:W-:Y:S02]  /*107e0*/  LOP3.LUT R4, R13, 0xff, RZ, 0xc0, !PT ;  /* 0x000000ff0d047812 */ /* 0x000fe400078ec0ff */
[----:B------:R-:W-:Y:S02]  /*107f0*/  LOP3.LUT R5, R5, 0xff, RZ, 0xc0, !PT ;  /* 0x000000ff05057812 */ /* 0x000fe400078ec0ff */
[----:B------:R-:W-:Y:S02]  /*10800*/  IADD3 R3, R3, R24, R230 ;  /* 0x0000001803037210 */ /* 0x000fe40007ffe0e6 */
[----:B------:R-:W-:Y:S02]  /*10810*/  PRMT R20, R5, 0x7604, R4 ;  /* 0x0000760405147816 */ /* 0x000fe40000000004 */
[----:B------:R-:W-:Y:S01]  /*10820*/  SHF.R.U32.HI R24, RZ, 0x8, R9 ;  /* 0x00000008ff187819 */ /* 0x000fe20000011609 */
[----:B------:R-:W-:Y:S01]  /*10830*/  IMAD.IADD R0, R16, 0x1, R3 ;  /* 0x0000000110007824 */ /* 0x000fe200078e0203 */
[----:B------:R-:W-:-:S02]  /*10840*/  SHF.R.U32.HI R5, RZ, 0x8, R15 ;  /* 0x00000008ff057819 */ /* 0x000fc4000001160f */
[----:B------:R-:W-:Y:S02]  /*10850*/  LOP3.LUT R4, R15, 0xff, RZ, 0xc0, !PT ;  /* 0x000000ff0f047812 */ /* 0x000fe400078ec0ff */
[----:B------:R-:W-:Y:S02]  /*10860*/  LOP3.LUT R6, R8, 0xff, RZ, 0xc0, !PT ;  /* 0x000000ff08067812 */ /* 0x000fe400078ec0ff */
[----:B------:R-:W-:Y:S02]  /*10870*/  LOP3.LUT R5, R5, 0xff, RZ, 0xc0, !PT ;  /* 0x000000ff05057812 */ /* 0x000fe400078ec0ff */
[----:B------:R-:W-:Y:S02]  /*10880*/  LOP3.LUT R3, R24, 0xff, RZ, 0xc0, !PT ;  /* 0x000000ff18037812 */ /* 0x000fe400078ec0ff */
[----:B------:R-:W0:Y:S01]  /*10890*/  LDS.128 R24, [R0+0x18000] ;  /* 0x0180000000187984 */ /* 0x000e220000000c00 */
[----:B------:R-:W-:Y:S02]  /*108a0*/  PRMT R28, R5, 0x7604, R4 ;  /* 0x00007604051c7816 */ /* 0x000fe40000000004 */
[----:B------:R-:W-:-:S02]  /*108b0*/  PRMT R33, R7, 0x7604, R6 ;  /* 0x0000760407217816 */ /* 0x000fc40000000006 */
[----:B------:R-:W1:Y:S01]  /*108c0*/  LDS.128 R4, [R223+0x18000] ;  /* 0x01800000df047984 */ /* 0x000e620000000c00 */
[----:B------:R-:W-:Y:S02]  /*108d0*/  SHF.R.U32.HI R35, RZ, 0x8, R11 ;  /* 0x00000008ff237819 */ /* 0x000fe4000001160b */
[----:B------:R-:W-:Y:S02]  /*108e0*/  SHF.R.U32.HI R32, RZ, 0x8, R10 ;  /* 0x00000008ff207819 */ /* 0x000fe4000001160a */
[----:B------:R-:W-:Y:S02]  /*108f0*/  LOP3.LUT R30, R9, 0xff, RZ, 0xc0, !PT ;  /* 0x000000ff091e7812 */ /* 0x000fe400078ec0ff */
[----:B------:R-:W-:Y:S02]  /*10900*/  LOP3.LUT R34, R11, 0xff, RZ, 0xc0, !PT ;  /* 0x000000ff0b227812 */ /* 0x000fe400078ec0ff */
[----:B------:R-:W-:Y:S02]  /*10910*/  LOP3.LUT R35, R35, 0xff, RZ, 0xc0, !PT ;  /* 0x000000ff23237812 */ /* 0x000fe400078ec0ff */
[----:B------:R-:W-:-:S02]  /*10920*/  LOP3.LUT R31, R10, 0xff, RZ, 0xc0, !PT ;  /* 0x000000ff0a1f7812 */ /* 0x000fc400078ec0ff */
[----:B------:R-:W-:Y:S02]  /*10930*/  LOP3.LUT R32, R32, 0xff, RZ, 0xc0, !PT ;  /* 0x000000ff20207812 */ /* 0x000fe400078ec0ff */
[----:B------:R-:W-:Y:S02]  /*10940*/  PRMT R30, R3, 0x7604, R30 ;  /* 0x00007604031e7816 */ /* 0x000fe4000000001e */
[----:B------:R-:W-:Y:S02]  /*10950*/  SHF.R.U32.HI R3, RZ, 0x10, R13 ;  /* 0x00000010ff037819 */ /* 0x000fe4000001160d */
[----:B------:R-:W-:Y:S02]  /*10960*/  PRMT R34, R35, 0x7604, R34 ;  /* 0x0000760423227816 */ /* 0x000fe40000000022 */
[----:B------:R-:W-:Y:S01]  /*10970*/  SHF.R.U32.HI R35, RZ, 0x10, R9 ;  /* 0x00000010ff237819 */ /* 0x000fe20000011609 */
[----:B------:R-:W-:Y:S01]  /*10980*/  IMAD.U32 R3, R3, 0x10000, RZ ;  /* 0x0001000003037824 */ /* 0x000fe200078e00ff */
[----:B------:R-:W-:-:S02]  /*10990*/  PRMT R37, R32, 0x7604, R31 ;  /* 0x0000760420257816 */ /* 0x000fc4000000001f */
[----:B------:R-:W-:Y:S02]  /*109a0*/  SHF.R.U32.HI R31, RZ, 0x10, R15 ;  /* 0x00000010ff1f7819 */ /* 0x000fe4000001160f */
[----:B------:R-:W-:Y:S02]  /*109b0*/  SHF.L.U32 R35, R35, 0x10, RZ ;  /* 0x0000001023237819 */ /* 0x000fe400000006ff */
[----:B------:R-:W-:Y:S01]  /*109c0*/  SHF.R.U32.HI R39, RZ, 0x10, R11 ;  /* 0x00000010ff277819 */ /* 0x000fe2000001160b */
[----:B------:R-:W-:Y:S01]  /*109d0*/  IMAD.U32 R31, R31, 0x10000, RZ ;  /* 0x000100001f1f7824 */ /* 0x000fe200078e00ff */
[----:B------:R-:W-:Y:S02]  /*109e0*/  LOP3.LUT R35, R30, 0xff0000, R35, 0xf8, !PT ;  /* 0x00ff00001e237812 */ /* 0x000fe400078ef823 */
[----:B------:R-:W-:Y:S01]  /*109f0*/  LOP3.LUT R3, R20, 0xff0000, R3, 0xf8, !PT ;  /* 0x00ff000014037812 */ /* 0x000fe200078ef803 */
[----:B------:R-:W-:Y:S01]  /*10a00*/  IMAD.U32 R39, R39, 0x10000, RZ ;  /* 0x0001000027277824 */ /* 0x000fe200078e00ff */
        /* <DEDUP_REMOVED lines=8> */
[----:B------:R-:W-:Y:S02]  /*10a90*/  F2FP.F16.E4M3.UNPACK_B R34, R35 ;  /* 0x00000023ff22723e */ /* 0x000fe400020006ff */
[----:B0-----:R-:W-:Y:S02]  /*10aa0*/  F2FP.F16.E4M3.UNPACK_B R13, R25 ;  /* 0x00000019ff0d723e */ /* 0x001fe400020006ff */
[----:B------:R-:W-:Y:S02]  /*10ab0*/  F2FP.F16.E4M3.UNPACK_B R29, R28 ;  /* 0x0000001cff1d723e */ /* 0x000fe400020006ff */
[----:B------:R-:W-:Y:S01]  /*10ac0*/  LOP3.LUT R33, R33, 0xff000000, R8, 0xf8, !PT ;  /* 0xff00000021217812 */ /* 0x000fe200078ef808 */
[----:B------:R-:W-:Y:S01]  /*10ad0*/  HADD2.F32 R14, -RZ, R13.H0_H0 ;  /* 0x2000000dff0e7230 */ /* 0x000fe20000004100 */
[----:B------:R-:W-:Y:S01]  /*10ae0*/  LOP3.LUT R38, R37, 0xff000000, R10, 0xf8, !PT ;  /* 0xff00000025267812 */ /* 0x000fe200078ef80a */
[--C-:B------:R-:W-:Y:S01]  /*10af0*/  HADD2.F32 R37, -RZ, R34.reuse.H0_H0 ;  /* 0x20000022ff257230 */ /* 0x100fe20000004100 */
[----:B------:R-:W-:Y:S01]  /*10b00*/  LOP3.LUT R32, R31, 0xff000000, R15, 0xf8, !PT ;  /* 0xff0000001f207812 */ /* 0x000fe200078ef80f */
[----:B------:R-:W-:Y:S01]  /*10b10*/  HADD2.F32 R31, -RZ, R29.H0_H0 ;  /* 0x2000001dff1f7230 */ /* 0x000fe20000004100 */
[----:B-1----:R-:W-:Y:S01]  /*10b20*/  F2FP.F16.E4M3.UNPACK_B R8, R5 ;  /* 0x00000005ff08723e */ /* 0x002fe200020006ff */
[----:B------:R-:W-:Y:S01]  /*10b30*/  HADD2.F32 R34, -RZ, R34.H1_H1 ;  /* 0x30000022ff227230 */ /* 0x000fe20000004100 */
[----:B------:R-:W-:Y:S01]  /*10b40*/  LOP3.LUT R39, R39, 0xff000000, R11, 0xf8, !PT ;  /* 0xff00000027277812 */ /* 0x000fe200078ef80b */
[C---:B------:R-:W-:Y:S01]  /*10b50*/  FMUL.FTZ R41, R14.reuse, R37 ;  /* 0x000000250e297220 */ /* 0x040fe20000410000 */
[----:B------:R-:W-:Y:S01]  /*10b60*/  F2FP.F16.E4M3.UNPACK_B R10, R7 ;  /* 0x00000007ff0a723e */ /* 0x000fe200020006ff */
[----:B------:R-:W-:Y:S01]  /*10b70*/  FMUL.FTZ R14, R14, R31 ;  /* 0x0000001f0e0e7220 */ /* 0x000fe20000410000 */
[----:B------:R-:W-:Y:S01]  /*10b80*/  F2FP.F16.E4M3.UNPACK_B R11, R7.H1 ;  /* 0x00000007ff0b723e */ /* 0x000fe200030006ff */
[----:B------:R-:W-:Y:S01]  /*10b90*/  HADD2.F32 R13, -RZ, R13.H1_H1 ;  /* 0x3000000dff0d7230 */ /* 0x000fe20000004100 */
[-C--:B------:R-:W-:Y:S01]  /*10ba0*/  F2FP.F16.E4M3.UNPACK_B R7, R6.reuse ;  /* 0x00000006ff07723e */ /* 0x080fe200020006ff */
[----:B------:R-:W-:Y:S01]  /*10bb0*/  HADD2.F32 R29, -RZ, R29.H1_H1 ;  /* 0x3000001dff1d7230 */ /* 0x000fe20000004100 */
[----:B------:R-:W-:Y:S01]  /*10bc0*/  F2FP.F16.E4M3.UNPACK_B R9, R6.H1 ;  /* 0x00000006ff09723e */ /* 0x000fe200030006ff */
[--C-:B------:R-:W-:Y:S01]  /*10bd0*/  HADD2.F32 R6, -RZ, R8.reuse.H0_H0 ;  /* 0x20000008ff067230 */ /* 0x100fe20000004100 */
[----:B------:R-:W-:Y:S01]  /*10be0*/  F2FP.F16.E4M3.UNPACK_B R25, R25.H1 ;  /* 0x00000019ff19723e */ /* 0x000fe200030006ff */
[----:B------:R-:W-:Y:S01]  /*10bf0*/  HADD2.F32 R8, -RZ, R8.H1_H1 ;  /* 0x30000008ff087230 */ /* 0x000fe20000004100 */
[----:B------:R-:W-:Y:S01]  /*10c00*/  F2FP.F16.E4M3.UNPACK_B R35, R35.H1 ;  /* 0x00000023ff23723e */ /* 0x000fe200030006ff */
[----:B------:R-:W-:Y:S01]  /*10c10*/  FMUL.FTZ R43, R13, R34 ;  /* 0x000000220d2b7220 */ /* 0x000fe20000410000 */
[----:B------:R-:W-:Y:S01]  /*10c20*/  F2FP.F16.E4M3.UNPACK_B R5, R5.H1 ;  /* 0x00000005ff05723e */ /* 0x000fe200030006ff */
[----:B------:R-:W-:Y:S01]  /*10c30*/  FFMA.FTZ R40, R6, R37, R14 ;  /* 0x0000002506287223 */ /* 0x000fe2000001000e */
[----:B------:R-:W-:Y:S01]  /*10c40*/  F2FP.F16.E4M3.UNPACK_B R28, R28.H1 ;  /* 0x0000001cff1c723e */ /* 0x000fe200030006ff */
[----:B------:R-:W-:-:S02]  /*10c50*/  HADD2.F32 R37, -RZ, R35.H0_H0 ;  /* 0x20000023ff257230 */ /* 0x000fc40000004100 */
[----:B------:R-:W-:Y:S01]  /*10c60*/  FFMA.FTZ R41, R6, R31, -R41 ;  /* 0x0000001f06297223 */ /* 0x000fe20000010829 */
[----:B------:R-:W-:Y:S02]  /*10c70*/  HADD2.F32 R14, -RZ, R25.H0_H0 ;  /* 0x20000019ff0e7230 */ /* 0x000fe40000004100 */
[-C--:B------:R-:W-:Y:S01]  /*10c80*/  FMUL.FTZ R13, R13, R29.reuse ;  /* 0x0000001d0d0d7220 */ /* 0x080fe20000410000 */
[----:B------:R-:W-:Y:S02]  /*10c90*/  HADD2.F32 R31, -RZ, R28.H0_H0 ;  /* 0x2000001cff1f7230 */ /* 0x000fe40000004100 */
[----:B------:R-:W-:Y:S01]  /*10ca0*/  FFMA.FTZ R42, R8, R29, -R43 ;  /* 0x0000001d082a7223 */ /* 0x000fe2000001082b */
[----:B------:R-:W-:Y:S02]  /*10cb0*/  HADD2.F32 R6, -RZ, R5.H0_H0 ;  /* 0x20000005ff067230 */ /* 0x000fe40000004100 */
[C---:B------:R-:W-:Y:S01]  /*10cc0*/  FMUL.FTZ R45, R14.reuse, R37 ;  /* 0x000000250e2d7220 */ /* 0x040fe20000410000 */
[----:B------:R-:W-:Y:S01]  /*10cd0*/  F2FP.F16.E4M3.UNPACK_B R20, R27 ;  /* 0x0000001bff14723e */ /* 0x000fe200020006ff */
[-C--:B------:R-:W-:Y:S01]  /*10ce0*/  FMUL.FTZ R14, R14, R31.reuse ;  /* 0x0000001f0e0e7220 */ /* 0x080fe20000410000 */
[----:B------:R-:W-:Y:S01]  /*10cf0*/  FFMA.FTZ R43, R8, R34, R13 ;  /* 0x00000022082b7223 */ /* 0x000fe2000001000d */
[C---:B------:R-:W-:Y:S01]  /*10d00*/  FFMA.FTZ R45, R6.reuse, R31, -R45 ;  /* 0x0000001f062d7223 */ /* 0x040fe2000001082d */
[----:B------:R-:W-:Y:S01]  /*10d10*/  F2FP.F16.E4M3.UNPACK_B R31, R39 ;  /* 0x00000027ff1f723e */ /* 0x000fe200020006ff */
        /* <DEDUP_REMOVED lines=10> */
[----:B------:R-:W-:Y:S01]  /*10dc0*/  HADD2.F32 R28, -RZ, R28.H1_H1 ;  /* 0x3000001cff1c7230 */ /* 0x000fe20000004100 */
[----:B------:R-:W-:Y:S01]  /*10dd0*/  LOP3.LUT R21, R21, 0xff0000, R12, 0xf8, !PT ;  /* 0x00ff000015157812 */ /* 0x000fe200078ef80c */
[----:B------:R-:W-:Y:S02]  /*10de0*/  HADD2.F32 R29, -RZ, R13.H0_H0 ;  /* 0x2000000dff1d7230 */ /* 0x000fe40000004100 */
        /* <DEDUP_REMOVED lines=10> */
[----:B------:R-:W-:Y:S02]  /*10e90*/  HADD2.F32 R13, -RZ, R13.H1_H1 ;  /* 0x3000000dff0d7230 */ /* 0x000fe40000004100 */
[----:B------:R-:W-:Y:S01]  /*10ea0*/  FFMA.FTZ R34, R5, R28, -R34 ;  /* 0x0000001c05227223 */ /* 0x000fe20000010822 */
[----:B------:R-:W-:Y:S02]  /*10eb0*/  HADD2.F32 R14, -RZ, R39.H0_H0 ;  /* 0x20000027ff0e7230 */ /* 0x000fe40000004100 */
[----:B------:R-:W-:Y:S01]  /*10ec0*/  FMUL.FTZ R25, R20, R31 ;  /* 0x0000001f14197220 */ /* 0x000fe20000410000 */
[----:B------:R-:W-:-:S02]  /*10ed0*/  HADD2.F32 R6, -RZ, R27.H0_H0 ;  /* 0x2000001bff067230 */ /* 0x000fc40000004100 */
[----:B------:R-:W-:Y:S01]  /*10ee0*/  FMUL.FTZ R20, R20, R13 ;  /* 0x0000000d14147220 */ /* 0x000fe20000410000 */
[----:B------:R-:W-:Y:S01]  /*10ef0*/  HADD2.F32 R10, -RZ, R10.H1_H1 ;  /* 0x3000000aff0a7230 */ /* 0x000fe20000004100 */
[----:B------:R-:W-:Y:S01]  /*10f00*/  LOP3.LUT R21, R21, 0xff000000, R12, 0xf8, !PT ;  /* 0xff00000015157812 */ /* 0x000fe200078ef80c */
[--C-:B------:R-:W-:Y:S02]  /*10f10*/  HADD2.F32 R8, -RZ, R32.reuse.H0_H0 ;  /* 0x20000020ff087230 */ /* 0x100fe40000004100 */
[----:B------:R-:W-:Y:S01]  /*10f20*/  FMUL.FTZ R28, R6, R14 ;  /* 0x0000000e061c7220 */ /* 0x000fe20000410000 */
[----:B------:R-:W-:Y:S02]  /*10f30*/  HADD2.F32 R5, -RZ, R11.H0_H0 ;  /* 0x2000000bff057230 */ /* 0x000fe40000004100 */
[----:B------:R-:W-:Y:S01]  /*10f40*/  FFMA.FTZ R48, R10, R31, R20 ;  /* 0x0000001f0a307223 */ /* 0x000fe20000010014 */
[----:B------:R-:W-:Y:S01]  /*10f50*/  F2FP.F16.E4M3.UNPACK_B R12, R24 ;  /* 0x00000018ff0c723e */ /* 0x000fe200020006ff */
[-C--:B------:R-:W-:Y:S01]  /*10f60*/  FMUL.FTZ R29, R6, R8.reuse ;  /* 0x00000008061d7220 */ /* 0x080fe20000410000 */
[----:B------:R-:W-:Y:S01]  /*10f70*/  FFMA.FTZ R46, R10, R13, -R25 ;  /* 0x0000000d0a2e7223 */ /* 0x000fe20000010819 */
[C---:B------:R-:W-:Y:S01]  /*10f80*/  FFMA.FTZ R31, R5.reuse, R8, -R28 ;  /* 0x00000008051f7223 */ /* 0x040fe2000001081c */
[----:B------:R-:W-:Y:S01]  /*10f90*/  HADD2.F32 R20, -RZ, R39.H1_H1 ;  /* 0x30000027ff147230 */ /* 0x000fe20000004100 */
[----:B------:R-:W-:Y:S01]  /*10fa0*/  F2FP.F16.E4M3.UNPACK_B R24, R24.H1 ;  /* 0x00000018ff18723e */ /* 0x000fe200030006ff */
[----:B------:R-:W-:Y:S01]  /*10fb0*/  HADD2.F32 R27, -RZ, R27.H1_H1 ;  /* 0x3000001bff1b7230 */ /* 0x000fe20000004100 */
[----:B------:R-:W-:Y:S01]  /*10fc0*/  F2FP.F16.E4M3.UNPACK_B R13, R33.H1 ;  /* 0x00000021ff0d723e */ /* 0x000fe200030006ff */
[----:B------:R-:W-:Y:S01]  /*10fd0*/  HADD2.F32 R32, -RZ, R32.H1_H1 ;  /* 0x30000020ff207230 */ /* 0x000fe20000004100 */
[----:B------:R-:W-:Y:S01]  /*10fe0*/  F2FP.F16.E4M3.UNPACK_B R8, R21.H1 ;  /* 0x00000015ff08723e */ /* 0x000fe200030006ff */
[----:B------:R-:W-:Y:S01]  /*10ff0*/  HADD2.F32 R11, -RZ, R11.H1_H1 ;  /* 0x3000000bff0b7230 */ /* 0x000fe20000004100 */
[----:B------:R-:W-:Y:S01]  /*11000*/  F2FP.F16.E4M3.UNPACK_B R3, R4 ;  /* 0x00000004ff03723e */ /* 0x000fe200020006ff */
[----:B------:R-:W-:Y:S01]  /*11010*/  FFMA.FTZ R49, R5, R14, R29 ;  /* 0x0000000e05317223 */ /* 0x000fe2000001001d */
[----:B------:R-:W-:Y:S01]  /*11020*/  F2FP.F16.E4M3.UNPACK_B R4, R4.H1 ;  /* 0x00000004ff04723e */ /* 0x000fe200030006ff */
[----:B------:R-:W-:Y:S01]  /*11030*/  FMUL.FTZ R50, R27, R20 ;  /* 0x000000141b327220 */ /* 0x000fe20000410000 */
[----:B------:R-:W-:-:S02]  /*11040*/  HADD2.F32 R14, -RZ, R13.H0_H0 ;  /* 0x2000000dff0e7230 */ /* 0x000fc40000004100 */
[-C--:B------:R-:W-:Y:S01]  /*11050*/  FMUL.FTZ R27, R27, R32.reuse ;  /* 0x000000201b1b7220 */ /* 0x080fe20000410000 */
[----:B------:R-:W-:Y:S02]  /*11060*/  HADD2.F32 R6, -RZ, R24.H0_H0 ;  /* 0x20000018ff067230 */ /* 0x000fe40000004100 */
[C---:B------:R-:W-:Y:S01]  /*11070*/  FFMA.FTZ R50, R11.reuse, R32, -R50 ;  /* 0x000000200b327223 */ /* 0x040fe20000010832 */
[----:B------:R-:W-:Y:S02]  /*11080*/  HADD2.F32 R10, -RZ, R8.H0_H0 ;  /* 0x20000008ff0a7230 */ /* 0x000fe40000004100 */
[----:B------:R-:W-:Y:S01]  /*11090*/  FFMA.FTZ R32, R11, R20, R27 ;  /* 0x000000140b207223 */ /* 0x000fe2000001001b */
[----:B------:R-:W-:Y:S02]  /*110a0*/  HADD2.F32 R5, -RZ, R4.H0_H0 ;  /* 0x20000004ff057230 */ /* 0x000fe40000004100 */
[----:B------:R-:W-:Y:S01]  /*110b0*/  FMUL.FTZ R28, R6, R14 ;  /* 0x0000000e061c7220 */ /* 0x000fe20000410000 */
[----:B------:R-:W-:-:S02]  /*110c0*/  HADD2.F32 R13, -RZ, R13.H1_H1 ;  /* 0x3000000dff0d7230 */ /* 0x000fc40000004100 */
[-C--:B------:R-:W-:Y:S01]  /*110d0*/  FMUL.FTZ R25, R6, R10.reuse ;  /* 0x0000000a06197220 */ /* 0x080fe20000410000 */
[----:B------:R-:W-:Y:S01]  /*110e0*/  HADD2.F32 R24, -RZ, R24.H1_H1 ;  /* 0x30000018ff187230 */ /* 0x000fe20000004100 */
[----:B------:R-:W-:Y:S01]  /*110f0*/  F2FP.F16.E4M3.UNPACK_B R33, R33 ;  /* 0x00000021ff21723e */ /* 0x000fe200020006ff */
[----:B------:R-:W-:Y:S01]  /*11100*/  HADD2.F32 R11, -RZ, R8.H1_H1 ;  /* 0x30000008ff0b7230 */ /* 0x000fe20000004100 */
[----:B------:R-:W-:Y:S01]  /*11110*/  F2FP.F16.E4M3.UNPACK_B R21, R21 ;  /* 0x00000015ff15723e */ /* 0x000fe200020006ff */
[C---:B------:R-:W-:Y:S01]  /*11120*/  FFMA.FTZ R28, R5.reuse, R10, -R28 ;  /* 0x0000000a051c7223 */ /* 0x040fe2000001081c */
[----:B------:R-:W-:Y:S01]  /*11130*/  FFMA.FTZ R25, R5, R14, R25 ;  /* 0x0000000e05197223 */ /* 0x000fe20000010019 */
[----:B------:R-:W-:Y:S02]  /*11140*/  HADD2.F32 R4, -RZ, R4.H1_H1 ;  /* 0x30000004ff047230 */ /* 0x000fe40000004100 */
[C---:B------:R-:W-:Y:S01]  /*11150*/  FMUL.FTZ R27, R24.reuse, R13 ;  /* 0x0000000d181b7220 */ /* 0x040fe20000410000 */
[----:B------:R-:W-:Y:S01]  /*11160*/  FMUL.FTZ R24, R24, R11 ;  /* 0x0000000b18187220 */ /* 0x000fe20000410000 */
[----:B------:R-:W-:Y:S01]  /*11170*/  HADD2.F32 R8, -RZ, R33.H0_H0 ;  /* 0x20000021ff087230 */ /* 0x000fe20000004100 */
        /* <DEDUP_REMOVED lines=9> */
[----:B------:R-:W-:Y:S01]  /*11210*/  HADD2.F32 R12, -RZ, R12.H1_H1 ;  /* 0x3000000cff0c7230 */ /* 0x000fe20000004100 */
[----:B------:R-:W-:Y:S01]  /*11220*/  F2FP.F16.E4M3.UNPACK_B R26, R26.H1 ;  /* 0x0000001aff1a723e */ /* 0x000fe200030006ff */
[----:B------:R-:W-:Y:S01]  /*11230*/  HADD2.F32 R21, -RZ, R21.H1_H1 ;  /* 0x30000015ff157230 */ /* 0x000fe20000004100 */
[----:B------:R-:W-:Y:S01]  /*11240*/  F2FP.F16.E4M3.UNPACK_B R10, R38.H1 ;  /* 0x00000026ff0a723e */ /* 0x000fe200030006ff */
[----:B------:R-:W-:Y:S01]  /*11250*/  FFMA.FTZ R13, R4, R6, -R11 ;  /* 0x00000006040d7223 */ /* 0x000fe2000001080b */
[----:B------:R-:W-:-:S02]  /*11260*/  HADD2.F32 R3, -RZ, R3.H1_H1 ;  /* 0x30000003ff037230 */ /* 0x000fc40000004100 */
[----:B------:R-:W-:Y:S01]  /*11270*/  FFMA.FTZ R14, R4, R8, R5 ;  /* 0x00000008040e7223 */ /* 0x000fe20000010005 */
[C---:B------:R-:W-:Y:S01]  /*11280*/  FMUL.FTZ R6, R12.reuse, R33 ;  /* 0x000000210c067220 */ /* 0x040fe20000410000 */
[-C--:B------:R-:W-:Y:S01]  /*11290*/  F2FP.F16.E4M3.UNPACK_B R5, R30.reuse.H1 ;  /* 0x0000001eff05723e */ /* 0x080fe200030006ff */
        /* <DEDUP_REMOVED lines=12> */
[C---:B------:R-:W-:Y:S01]  /*11360*/  FFMA.FTZ R20, R3.reuse, R6, -R20 ;  /* 0x0000000603147223 */ /* 0x040fe20000010814 */
[----:B------:R-:W-:Y:S01]  /*11370*/  HADD2.F32 R5, -RZ, R5.H1_H1 ;  /* 0x30000005ff057230 */ /* 0x000fe20000004100 */
[----:B------:R-:W-:Y:S01]  /*11380*/  F2FP.F16.E4M3.UNPACK_B R38, R38 ;  /* 0x00000026ff26723e */ /* 0x000fe200020006ff */
[----:B------:R-:W-:Y:S02]  /*11390*/  HADD2.F32 R9, -RZ, R9.H1_H1 ;  /* 0x30000009ff097230 */ /* 0x000fe40000004100 */
[C---:B------:R-:W-:Y:S01]  /*113a0*/  FMUL.FTZ R6, R26.reuse, R10 ;  /* 0x0000000a1a067220 */ /* 0x040fe20000410000 */
[----:B------:R-:W-:Y:S01]  /*113b0*/  FFMA.FTZ R21, R3, R8, R4 ;  /* 0x0000000803157223 */ /* 0x000fe20000010004 */
[----:B------:R-:W-:Y:S01]  /*113c0*/  FMUL.FTZ R11, R26, R5 ;  /* 0x000000051a0b7220 */ /* 0x000fe20000410000 */
[----:B------:R-:W-:-:S02]  /*113d0*/  HADD2.F32 R4, -RZ, R15.H0_H0 ;  /* 0x2000000fff047230 */ /* 0x000fc40000004100 */
[C---:B------:R-:W-:Y:S01]  /*113e0*/  FFMA.FTZ R29, R9.reuse, R5, -R6 ;  /* 0x00000005091d7223 */ /* 0x040fe20000010806 */
[----:B------:R-:W-:Y:S02]  /*113f0*/  HADD2.F32 R5, -RZ, R30.H0_H0 ;  /* 0x2000001eff057230 */ /* 0x000fe40000004100 */
[----:B------:R-:W-:Y:S01]  /*11400*/  FFMA.FTZ R26, R9, R10, R11 ;  /* 0x0000000a091a7223 */ /* 0x000fe2000001000b */
[----:B------:R-:W-:Y:S02]  /*11410*/  HADD2.F32 R6, -RZ, R38.H0_H0 ;  /* 0x20000026ff067230 */ /* 0x000fe40000004100 */
[----:B------:R-:W-:Y:S02]  /*11420*/  HADD2.F32 R30, -RZ, R30.H1_H1 ;  /* 0x3000001eff1e7230 */ /* 0x000fe40000004100 */
[C---:B------:R-:W-:Y:S01]  /*11430*/  FMUL.FTZ R9, R4.reuse, R5 ;  /* 0x0000000504097220 */ /* 0x040fe20000410000 */
[----:B------:R-:W-:Y:S02]  /*11440*/  HADD2.F32 R38, -RZ, R38.H1_H1 ;  /* 0x30000026ff267230 */ /* 0x000fe40000004100 */
[----:B------:R-:W-:Y:S01]  /*11450*/  FMUL.FTZ R8, R4, R6 ;  /* 0x0000000604087220 */ /* 0x000fe20000410000 */
[----:B------:R-:W-:Y:S01]  /*11460*/  HADD2.F32 R15, -RZ, R15.H1_H1 ;  /* 0x3000000fff0f7230 */ /* 0x000fe20000004100 */
[----:B------:R-:W-:Y:S01]  /*11470*/  F2FP.SATFINITE.E4M3.F32.PACK_AB_MERGE_C R21, R26, R21, RZ ;  /* 0x000000151a15723e */ /* 0x000fe200048070ff */
[----:B------:R-:W-:-:S02]  /*11480*/  HADD2.F32 R3, -RZ, R7.H0_H0 ;  /* 0x20000007ff037230 */ /* 0x000fc40000004100 */
[----:B------:R-:W-:Y:S02]  /*11490*/  HADD2.F32 R7, -RZ, R7.H1_H1 ;  /* 0x30000007ff077230 */ /* 0x000fe40000004100 */
[C---:B------:R-:W-:Y:S01]  /*114a0*/  FMUL.FTZ R4, R15.reuse, R38 ;  /* 0x000000260f047220 */ /* 0x040fe20000410000 */
[----:B------:R-:W-:Y:S01]  /*114b0*/  FMUL.FTZ R11, R15, R30 ;  /* 0x0000001e0f0b7220 */ /* 0x000fe20000410000 */
        /* <DEDUP_REMOVED lines=16> */
[----:B------:R-:W-:Y:S01]  /*115c0*/  F2FP.SATFINITE.E4M3.F32.PACK_AB_MERGE_C R11, R48, R35, R11 ;  /* 0x00000023300b723e */ /* 0x000fe2000480700b */
[----:B------:R4:W-:Y:S01]  /*115d0*/  STS.128 [R223+0x18000], R4 ;  /* 0x01800004df007388 */ /* 0x0009e20000000c00 */
[----:B------:R-:W-:-:S02]  /*115e0*/  F2FP.SATFINITE.E4M3.F32.PACK_AB_MERGE_C R8, R33, R14, R8 ;  /* 0x0000000e2108723e */ /* 0x000fc40004807008 */
[----:B------:R-:W-:-:S05]  /*115f0*/  F2FP.SATFINITE.E4M3.F32.PACK_AB_MERGE_C R10, R38, R3, R21 ;  /* 0x00000003260a723e */ /* 0x000fca0004807015 */
[----:B------:R4:W-:Y:S02]  /*11600*/  STS.128 [R0+0x18000], R8 ;  /* 0x0180000800007388 */ /* 0x0009e40000000c00 */
.L_x_1459:
[----:B------:R-:W-:Y:S05]  /*11610*/  BSYNC B0 ;  /* 0x0000000000007941 */ /* 0x000fea0003800000 */
.L_x_1431:
[----:B------:R-:W-:Y:S01]  /*11620*/  @!PT LDS RZ, [RZ] ;  /* 0x00000000fffff984 */ /* 0x000fe20000000800 */
[----:B------:R-:W-:Y:S01]  /*11630*/  @!PT LDS RZ, [RZ] ;  /* 0x00000000fffff984 */ /* 0x000fe20000000800 */
[----:B------:R-:W-:Y:S01]  /*11640*/  @!PT LDS RZ, [RZ] ;  /* 0x00000000fffff984 */ /* 0x000fe20000000800 */
[----:B------:R-:W-:Y:S01]  /*11650*/  @!PT LDS RZ, [RZ] ;  /* 0x00000000fffff984 */ /* 0x000fe20000000800 */
[----:B------:R1:W-:Y:S06]  /*11660*/  MEMBAR.ALL.CTA ;  /* 0x0000000000007992 */ /* 0x0003ec0000008000 */
[----:B-1----:R-:W1:Y:S01]  /*11670*/  FENCE.VIEW.ASYNC.S ;  /* 0x00000000000073c6 */ /* 0x002e620000000000 */
[----:B------:R-:W-:Y:S05]  /*11680*/  WARPSYNC.ALL ;  /* 0x0000000000007948 */ /* 0x000fea0003800000 */
[----:B-1----:R-:W-:Y:S06]  /*11690*/  BAR.SYNC.DEFER_BLOCKING 0xd, 0x100 ;  /* 0x0344000000007b1d */ /* 0x002fec0000010000 */
.L_x_1429:
[----:B--234-:R-:W-:-:S05]  /*116a0*/  IMAD.U32 R0, RZ, RZ, UR45 ;  /* 0x0000002dff007e24 */ /* 0x01cfca000f8e00ff */
[----:B------:R-:W-:-:S13]  /*116b0*/  ISETP.NE.AND P0, PT, R0, 0x3, PT ;  /* 0x000000030000780c */ /* 0x000fda0003f05270 */
[----:B------:R-:W-:Y:S05]  /*116c0*/  @!P0 BRA `(.L_x_1476) ;  /* 0x0000000000048947 */ /* 0x000fea0003800000 */
[----:B------:R-:W-:Y:S01]  /*116d0*/  BPT.TRAP 0x1 ;  /* 0x000000040000795c */ /* 0x000fe20000300000 */
.L_x_1476:
[----:B-----5:R-:W-:Y:S01]  /*116e0*/  IMAD R11, R199, 0x8, R16 ;  /* 0x00000008c70b7824 */ /* 0x020fe200078e0210 */
[----:B------:R-:W-:-:S04]  /*116f0*/  SHF.L.U32 R0, R193, 0x1f, RZ ;  /* 0x0000001fc1007819 */ /* 0x000fc800000006ff */
[----:B------:R2:W3:Y:S01]  /*11700*/  SYNCS.PHASECHK.TRANS64.TRYWAIT P2, [R11+URZ+0x28430], R0 ;  /* 0x028430000b0075a7 */ /* 0x0004e2000804017f */
[----:B------:R-:W-:Y:S05]  /*11710*/  @!P0 BRA `(.L_x_1477) ;  /* 0x0000000000048947 */ /* 0x000fea0003800000 */
[----:B------:R-:W-:Y:S01]  /*11720*/  BPT.TRAP 0x1 ;  /* 0x000000040000795c */ /* 0x000fe20000300000 */
.L_x_1477:
[----:B01----:R-:W0:Y:S02]  /*11730*/  S2R R3, SR_TID.X ;  /* 0x0000000000037919 */ /* 0x003e240000002100 */
[----:B0-----:R-:W-:-:S04]  /*11740*/  LOP3.LUT R3, R3, 0x7f, RZ, 0xc0, !PT ;  /* 0x0000007f03037812 */ /* 0x001fc800078ec0ff */
[----:B------:R-:W-:Y:S01]  /*11750*/  ISETP.NE.AND P1, PT, R3, RZ, PT ;  /* 0x000000ff0300720c */ /* 0x000fe20003f25270 */
[----:B---3--:R-:W-:-:S12]  /*11760*/  @P2 BRA `(.L_x_1478) ;  /* 0x0000000000082947 */ /* 0x008fd80003800000 */
[----:B------:R-:W0:Y:S02]  /*11770*/  SYNCS.PHASECHK.TRANS64.TRYWAIT P2, [R11+URZ+0x28430], R0 ;  /* 0x028430000b0075a7 */ /* 0x000e24000804017f */
[----:B0-----:R-:W-:Y:S05]  /*11780*/  @!P2 BRA `(.L_x_1479) ;  /* 0x0000016800f8a947 */ /* 0x001fea0003800000 */
.L_x_1478:
[----:B------:R-:W-:Y:S05]  /*11790*/  WARPSYNC.ALL ;  /* 0x0000000000007948 */ /* 0x000fea0003800000 */
[----:B0-2---:R-:W-:Y:S01]  /*117a0*/  VIADD R0, R16, 0x20000 ;  /* 0x0002000010007836 */ /* 0x005fe20000000000 */
[----:B------:R-:W-:Y:S01]  /*117b0*/  R2UR UR12, R36 ;  /* 0x00000000240c72ca */ /* 0x000fe200000e0000 */
[----:B------:R-:W-:Y:S01]  /*117c0*/  IMAD.MOV.U32 R7, RZ, RZ, 0x40000040 ;  /* 0x40000040ff077424 */ /* 0x000fe200078e00ff */
[----:B------:R-:W-:Y:S01]  /*117d0*/  WARPGROUP.ARRIVE ;  /* 0x00000000000079c5 */ /* 0x000fe20000000000 */
        /* <DEDUP_REMOVED lines=13> */
[----:B------:R-:W-:Y:S01]  /*118b0*/  R2UR UR7, R9 ;  /* 0x00000000090772ca */ /* 0x000fe200000e0000 */
[----:B------:R-:W-:Y:S01]  /*118c0*/  IMAD R6, R199, 0x400, R4 ;  /* 0x00000400c7067824 */ /* 0x000fe200078e0204 */
[----:B------:R-:W-:Y:S01]  /*118d0*/  UIADD3 UR8, UR12, 0x2, URZ ;  /* 0x000000020c087890 */ /* 0x000fe2000fffe03f */
[----:B------:R-:W-:Y:S01]  /*118e0*/  IMAD.MOV.U32 R9, RZ, RZ, 0x40000040 ;  /* 0x40000040ff097424 */ /* 0x000fe200078e00ff */
[----:B------:R-:W-:Y:S01]  /*118f0*/  UIADD3 UR4, UR12, 0x4, URZ ;  /* 0x000000040c047890 */ /* 0x000fe2000fffe03f */
[C---:B------:R-:W-:Y:S01]  /*11900*/  VIADD R8, R6.reuse, 0x2 ;  /* 0x0000000206087836 */ /* 0x040fe20000000000 */
[----:B------:R-:W-:Y:S01]  /*11910*/  R2UR UR14, R6 ;  /* 0x00000000060e72ca */ /* 0x000fe200000e0000 */
[----:B------:R-:W-:Y:S01]  /*11920*/  UIADD3 UR16, UR12, 0x6, URZ ;  /* 0x000000060c107890 */ /* 0x000fe2000fffe03f */
[----:B------:R-:W-:Y:S01]  /*11930*/  R2UR UR19, R9 ;  /* 0x00000000091372ca */ /* 0x000fe200000e0000 */
[----:B------:R-:W-:Y:S01]  /*11940*/  IMAD.MOV.U32 R9, RZ, RZ, 0x40000040 ;  /* 0x40000040ff097424 */ /* 0x000fe200078e00ff */
        /* <DEDUP_REMOVED lines=8> */
[----:B------:R-:W-:-:S02]  /*119d0*/  UIADD3 UR24, UR12, 0x402, URZ ;  /* 0x000004020c187890 */ /* 0x000fc4000fffe03f */
[----:B------:R-:W-:Y:S01]  /*119e0*/  QGMMA.64x64x32.F32.E4M3.E4M3 R24, gdesc[UR12], RZ, !UPT, gsb0 ;  /* 0x00e000000c1879f3 */ /* 0x000fe2000c0008ff */
[----:B------:R-:W-:Y:S01]  /*119f0*/  R2UR UR27, R9 ;  /* 0x00000000091b72ca */ /* 0x000fe200000e0000 */
[----:B------:R-:W-:Y:S01]  /*11a00*/  UMOV UR25, 0x40000040 ;  /* 0x4000004000197882 */ /* 0x000fe20000000000 */
[----:B------:R-:W-:Y:S01]  /*11a10*/  R2UR UR18, R8 ;  /* 0x00000000081272ca */ /* 0x000fe200000e0000 */
[----:B------:R-:W-:Y:S01]  /*11a20*/  VIADD R8, R6, 0x200 ;  /* 0x0000020006087836 */ /* 0x000fe20000000000 */
[----:B------:R-:W-:Y:S01]  /*11a30*/  MOV R9, 0x40000040 ;  /* 0x4000004000097802 */ /* 0x000fe20000000f00 */
[----:B------:R-:W-:Y:S01]  /*11a40*/  UIADD3 UR28, UR12, 0x404, URZ ;  /* 0x000004040c1c7890 */ /* 0x000fe2000fffe03f */
[----:B------:R-:W-:Y:S01]  /*11a50*/  R2UR UR35, R7 ;  /* 0x00000000072372ca */ /* 0x000fe200000e0000 */
[----:B------:R-:W-:Y:S01]  /*11a60*/  UMOV UR29, 0x40000040 ;  /* 0x40000040001d7882 */ /* 0x000fe20000000000 */
[----:B------:R-:W-:Y:S01]  /*11a70*/  R2UR UR22, R8 ;  /* 0x00000000081672ca */ /* 0x000fe200000e0000 */
[----:B------:R-:W-:Y:S01]  /*11a80*/  VIADD R8, R6, 0x202 ;  /* 0x0000020206087836 */ /* 0x000fe20000000000 */
[----:B------:R-:W-:Y:S01]  /*11a90*/  R2UR UR31, R9 ;  /* 0x00000000091f72ca */ /* 0x000fe200000e0000 */
[----:B------:R-:W-:Y:S01]  /*11aa0*/  UIADD3 UR32, UR12, 0x406, URZ ;  /* 0x000004060c207890 */ /* 0x000fe2000fffe03f */
[----:B------:R-:W0:Y:S01]  /*11ab0*/  LDC R3, c[0x0][0x448] ;  /* 0x00011200ff037b82 */ /* 0x000e220000000800 */
[----:B------:R-:W-:Y:S01]  /*11ac0*/  UMOV UR33, 0x40000040 ;  /* 0x4000004000217882 */ /* 0x000fe20000000000 */
[----:B------:R-:W-:Y:S01]  /*11ad0*/  R2UR UR26, R8 ;  /* 0x00000000081a72ca */ /* 0x000fe200000e0000 */
[C---:B------:R-:W-:Y:S01]  /*11ae0*/  VIADD R8, R6.reuse, 0x204 ;  /* 0x0000020406087836 */ /* 0x040fe20000000000 */
[----:B------:R-:W-:Y:S01]  /*11af0*/  ULDC UR55, c[0x0][0x9dc] ;  /* 0x0002770000377ab9 */ /* 0x000fe20000000800 */
[----:B------:R-:W-:Y:S01]  /*11b00*/  VIADD R6, R6, 0x206 ;  /* 0x0000020606067836 */ /* 0x000fe20000000000 */
[----:B------:R-:W-:Y:S01]  /*11b10*/  ULOP3.LUT UR55, URZ, UR55, URZ, 0x33, !UPT ;  /* 0x000000373f377292 */ /* 0x000fe2000f8e333f */
[----:B------:R-:W-:Y:S01]  /*11b20*/  IMAD.IADD R5, R205, 0x1, R204 ;  /* 0x00000001cd057824 */ /* 0x000fe200078e02cc */
[----:B------:R-:W-:Y:S01]  /*11b30*/  R2UR UR30, R8 ;  /* 0x00000000081e72ca */ /* 0x000fe200000e0000 */
[----:B------:R-:W-:Y:S01]  /*11b40*/  IMAD.MOV.U32 R9, RZ, RZ, -0x40 ;  /* 0xffffffc0ff097424 */ /* 0x000fe200078e00ff */
[----:B------:R-:W-:-:S02]  /*11b50*/  R2UR UR34, R6 ;  /* 0x00000000062272ca */ /* 0x000fc400000e0000 */
[----:B0-----:R-:W-:-:S13]  /*11b60*/  ISETP.NE.AND P2, PT, R3, 0x1, PT ;  /* 0x000000010300780c */ /* 0x001fda0003f45270 */
[----:B------:R-:W0:Y:S08]  /*11b70*/  @P2 LDC R6, c[0x0][0x44c] ;  /* 0x00011300ff062b82 */ /* 0x000e300000000800 */
[----:B------:R-:W1:Y:S01]  /*11b80*/  @P2 LDC R8, c[0x0][0x450] ;  /* 0x00011400ff082b82 */ /* 0x000e620000000800 */
[----:B0-----:R-:W-:Y:S01]  /*11b90*/  @P2 IMAD.HI.U32 R3, R5, R6, RZ ;  /* 0x0000000605032227 */ /* 0x001fe200078e00ff */
[----:B------:R-:W-:-:S02]  /*11ba0*/  WARPGROUP.DEPBAR.LE gsb0, 0x0 ;  /* 0x00008000000079c5 */ /* 0x000fc40000010000 */
[----:B------:R-:W-:-:S04]  /*11bb0*/  WARPGROUP.ARRIVE ;  /* 0x00000000000079c5 */ /* 0x000fc80000000000 */
[----:B------:R-:W0:Y:S01]  /*11bc0*/  LDC.64 R6, c[0x0][0x9e0] ;  /* 0x00027800ff067b82 */ /* 0x000e220000000a00 */
[----:B-1----:R-:W-:Y:S01]  /*11bd0*/  @P2 SHF.R.U32.HI R5, RZ, R8, R3 ;  /* 0x00000008ff052219 */ /* 0x002fe20000011603 */
[----:B------:R-:W-:Y:S01]  /*11be0*/  @!P1 VIADD R3, R11, 0x28440 ;  /* 0x000284400b039836 */ /* 0x000fe20000000000 */
[----:B------:R-:W-:Y:S01]  /*11bf0*/  QGMMA.64x64x32.F32.E4M3.E4M3 R24, gdesc[UR8], R24, gsb0 ;  /* 0x00e00000081879f3 */ /* 0x000fe20008000818 */
[----:B------:R-:W-:Y:S02]  /*11c00*/  IMAD R11, R56, R9, 0x40 ;  /* 0x00000040380b7424 */ /* 0x000fe400078e0209 */
[----:B------:R-:W1:Y:S01]  /*11c10*/  SHFL.IDX PT, R10, R5, RZ, 0x1c1f ;  /* 0x001c1fff050a7589 */ /* 0x000e6200000e0000 */
[----:B------:R-:W-:Y:S01]  /*11c20*/  @!P1 PRMT R3, RZ, 0x654, R3 ;  /* 0x00000654ff039816 */ /* 0x000fe20000000003 */
[----:B------:R-:W-:Y:S01]  /*11c30*/  VIADD R8, R11, 0x1 ;  /* 0x000000010b087836 */ /* 0x000fe20000000000 */
[----:B0-----:R-:W-:Y:S01]  /*11c40*/  ISETP.GE.AND P3, PT, R7, 0x1, PT ;  /* 0x000000010700780c */ /* 0x001fe20003f66270 */
[----:B------:R-:W-:-:S02]  /*11c50*/  WARPGROUP.DEPBAR.LE gsb0, 0x0 ;  /* 0x00008000000079c5 */ /* 0x000fc40000010000 */
        /* <DEDUP_REMOVED lines=46> */
[----:B------:R0:W-:Y:S01]  /*11f40*/  @!P1 SYNCS.ARRIVE.TRANS64.RED.A1T0 RZ, [R3+URZ], RZ ;  /* 0x000000ff03ff99a7 */ /* 0x0001e2000810043f */
[----:B------:R-:W2:Y:S01]  /*11f50*/  MUFU.TANH R24, R24 ;  /* 0x0000001800187308 */ /* 0x000ea20000002400 */
[C---:B------:R-:W-:Y:S01]  /*11f60*/  FMUL.FTZ R35, R2.reuse, R35 ;  /* 0x0000002302237220 */ /* 0x040fe20000410000 */
[C---:B------:R-:W-:Y:S01]  /*11f70*/  FMUL.FTZ R38, R2.reuse, R38 ;  /* 0x0000002602267220 */ /* 0x040fe20000410000 */
[C---:B------:R-:W-:Y:S01]  /*11f80*/  FMUL.FTZ R39, R2.reuse, R39 ;  /* 0x0000002702277220 */ /* 0x040fe20000410000 */
[----:B------:R-:W-:Y:S01]  /*11f90*/  FMUL.FTZ R34, R2, R34 ;  /* 0x0000002202227220 */ /* 0x000fe20000410000 */
[----:B0-----:R-:W-:-:S03]  /*11fa0*/  IMAD R3, R197, -0x2, R8 ;  /* 0xfffffffec5037824 */ /* 0x001fc600078e0208 */
[----:B------:R-:W0:Y:S01]  /*11fb0*/  MUFU.TANH R25, R25 ;  /* 0x0000001900197308 */ /* 0x000e220000002400 */
[----:B------:R-:W-:Y:S01]  /*11fc0*/  IMAD.IADD R8, R196, 0x1, R11 ;  /* 0x00000001c4087824 */ /* 0x000fe200078e020b */
[----:B------:R-:W-:-:S06]  /*11fd0*/  IADD3 R3, -R195, R3, R196 ;  /* 0x00000003c3037210 */ /* 0x000fcc0007ffe1c4 */
        /* <DEDUP_REMOVED lines=30> */
[----:B-1----:R-:W-:-:S04]  /*121c0*/  IADD3 R38, R3, R6, RZ ;  /* 0x0000000603267210 */ /* 0x002fc80007ffe0ff */
[----:B------:R-:W-:-:S03]  /*121d0*/  VIADDMNMX R8, R10, R38, R35, PT ;  /* 0x000000260a087246 */ /* 0x000fc60003800123 */
[----:B------:R1:W0:Y:S01]  /*121e0*/  MUFU.TANH R12, R34 ;  /* 0x00000022000c7308 */ /* 0x0002220000002400 */
[----:B-----5:R-:W-:-:S04]  /*121f0*/  VIADD R39, R3, UR55 ;  /* 0x0000003703277c36 */ /* 0x020fc80008000000 */
[----:B------:R-:W-:Y:S01]  /*12200*/  IMAD.IADD R3, R39, 0x1, R10 ;  /* 0x0000000127037824 */ /* 0x000fe200078e020a */
[----:B-1----:R-:W-:Y:S01]  /*12210*/  LEA R34, R56, 0xffffffc0, 0x6 ;  /* 0xffffffc038227811 */ /* 0x002fe200078e30ff */
[----:B--234-:R-:W-:Y:S06]  /*12220*/  @!P3 BRA `(.L_x_1480) ;  /* 0x000000000050b947 */ /* 0x01cfec0003800000 */
[----:B------:R-:W-:Y:S01]  /*12230*/  IADD3 R9, -R195, R196, R10 ;  /* 0x000000c4c3097210 */ /* 0x000fe20007ffe10a */
[----:B------:R-:W-:Y:S03]  /*12240*/  BSSY B0, `(.L_x_1481) ;  /* 0x000000e000007945 */ /* 0x000fe60003800000 */
[----:B------:R-:W-:-:S13]  /*12250*/  ISETP.GT.AND P4, PT, R9, -0x1, PT ;  /* 0xffffffff0900780c */ /* 0x000fda0003f84270 */
[----:B------:R-:W-:Y:S05]  /*12260*/  @P4 BRA `(.L_x_1482) ;  /* 0x00000000001c4947 */ /* 0x000fea0003800000 */
[----:B------:R-:W-:Y:S02]  /*12270*/  ISETP.NE.AND P4, PT, R7, 0x1, PT ;  /* 0x000000010700780c */ /* 0x000fe40003f85270 */
[----:B------:R-:W-:-:S11]  /*12280*/  LOP3.LUT R9, RZ, R9, RZ, 0x33, !PT ;  /* 0x00000009ff097212 */ /* 0x000fd600078e33ff */
[----:B------:R-:W1:Y:S02]  /*12290*/  @P4 LDC.64 R42, c[0x0][0x9e8] ;  /* 0x00027a00ff2a4b82 */ /* 0x000e640000000a00 */
[----:B-1----:R-:W-:-:S05]  /*122a0*/  @P4 IMAD.HI.U32 R10, R9, R42, RZ ;  /* 0x0000002a090a4227 */ /* 0x002fca00078e00ff */
[----:B------:R-:W-:-:S04]  /*122b0*/  @P4 SHF.R.U32.HI R9, RZ, R43, R10 ;  /* 0x0000002bff094219 */ /* 0x000fc8000001160a */
[----:B------:R-:W-:Y:S01]  /*122c0*/  LOP3.LUT R9, RZ, R9, RZ, 0x33, !PT ;  /* 0x00000009ff097212 */ /* 0x000fe200078e33ff */
[----:B------:R-:W-:Y:S06]  /*122d0*/  BRA `(.L_x_1483) ;  /* 0x0000000000107947 */ /* 0x000fec0003800000 */
.L_x_1482:
[----:B------:R-:W-:-:S13]  /*122e0*/  ISETP.NE.AND P4, PT, R7, 0x1, PT ;  /* 0x000000010700780c */ /* 0x000fda0003f85270 */
[----:B------:R-:W1:Y:S02]  /*122f0*/  @P4 LDC.64 R42, c[0x0][0x9e8] ;  /* 0x00027a00ff2a4b82 */ /* 0x000e640000000a00 */
[----:B-1----:R-:W-:-:S05]  /*12300*/  @P4 IMAD.HI.U32 R10, R9, R42, RZ ;  /* 0x0000002a090a4227 */ /* 0x002fca00078e00ff */
[----:B------:R-:W-:-:S07]  /*12310*/  @P4 SHF.R.U32.HI R9, RZ, R43, R10 ;  /* 0x0000002bff094219 */ /* 0x000fce000001160a */
.L_x_1483:
[----:B------:R-:W-:Y:S05]  /*12320*/  BSYNC B0 ;  /* 0x0000000000007941 */ /* 0x000fea0003800000 */
.L_x_1481:
[----:B------:R-:W-:-:S04]  /*12330*/  IMAD R10, R9, R7, -R34 ;  /* 0x00000007090a7224 */ /* 0x000fc800078e0a22 */
[----:B------:R-:W-:-:S05]  /*12340*/  IMAD R10, R197, -0x2, R10 ;  /* 0xfffffffec50a7824 */ /* 0x000fca00078e020a */
[----:B------:R-:W-:Y:S02]  /*12350*/  VIMNMX R3, R3, R10, !PT ;  /* 0x0000000a03037248 */ /* 0x000fe40007fe0100 */
[----:B------:R-:W-:-:S07]  /*12360*/  VIADDMNMX R8, R10, R7, R8, PT ;  /* 0x000000070a087246 */ /* 0x000fce0003800108 */
.L_x_1480:
[C---:B------:R-:W-:Y:S01]  /*12370*/  ISETP.GE.AND P4, PT, R11.reuse, 0x2, PT ;  /* 0x000000020b00780c */ /* 0x040fe20003f86270 */
[----:B------:R-:W1:Y:S01]  /*12380*/  SHFL.IDX PT, R10, R5, 0x1, 0x1c1f ;  /* 0x003c1f00050a7f89 */ /* 0x000e6200000e0000 */
[----:B------:R-:W-:Y:S02]  /*12390*/  ISETP.GE.AND P6, PT, R11, 0x9, PT ;  /* 0x000000090b00780c */ /* 0x000fe40003fc6270 */
[----:B------:R-:W-:-:S04]  /*123a0*/  ISETP.GT.AND P5, PT, R3, 0x1, !P4 ;  /* 0x000000010300780c */ /* 0x000fc800067a4270 */
[----:B------:R-:W-:-:S04]  /*123b0*/  ISETP.LT.OR P5, PT, R8, 0x2, P5 ;  /* 0x000000020800780c */ /* 0x000fc80002fa1670 */
[----:B0-----:R-:W-:Y:S02]  /*123c0*/  FSEL R43, R25, -INF , !P5 ;  /* 0xff800000192b7808 */ /* 0x001fe40006800000 */
        /* <DEDUP_REMOVED lines=17> */
[C---:B------:R-:W-:Y:S02]  /*124e0*/  ISETP.LT.OR P5, PT, R8.reuse, 0x12, P5 ;  /* 0x000000120800780c */ /* 0x040fe40002fa1670 */
        /* <DEDUP_REMOVED lines=53> */
[----:B-1----:R-:W-:-:S03]  /*12840*/  IMAD.IADD R3, R39, 0x1, R10 ;  /* 0x0000000127037824 */ /* 0x002fc600078e020a */
[----:B------:R-:W-:Y:S02]  /*12850*/  ISETP.LT.OR P6, PT, R8, 0x3a, P6 ;  /* 0x0000003a0800780c */ /* 0x000fe400037c1670 */
[----:B------:R-:W-:Y:S02]  /*12860*/  VIADDMNMX R8, R10, R38, R35, PT ;  /* 0x000000260a087246 */ /* 0x000fe40003800123 */
[----:B------:R-:W-:Y:S01]  /*12870*/  FSEL R53, R53, -INF , !P6 ;  /* 0xff80000035357808 */ /* 0x000fe20007000000 */
[----:B------:R-:W-:Y:S08]  /*12880*/  @!P3 BRA `(.L_x_1484) ;  /* 0x000000000050b947 */ /* 0x000ff00003800000 */
[----:B------:R-:W-:Y:S01]  /*12890*/  IADD3 R5, -R195, R196, R10 ;  /* 0x000000c4c3057210 */ /* 0x000fe20007ffe10a */
[----:B------:R-:W-:Y:S03]  /*128a0*/  BSSY B0, `(.L_x_1485) ;  /* 0x000000e000007945 */ /* 0x000fe60003800000 */
        /* <DEDUP_REMOVED lines=9> */
.L_x_1486:
[----:B------:R-:W-:-:S13]  /*12940*/  ISETP.NE.AND P6, PT, R7, 0x1, PT ;  /* 0x000000010700780c */ /* 0x000fda0003fc5270 */
[----:B------:R-:W0:Y:S02]  /*12950*/  @P6 LDC.64 R10, c[0x0][0x9e8] ;  /* 0x00027a00ff0a6b82 */ /* 0x000e240000000a00 */
[----:B0-----:R-:W-:-:S05]  /*12960*/  @P6 IMAD.HI.U32 R10, R5, R10, RZ ;  /* 0x0000000a050a6227 */ /* 0x001fca00078e00ff */
[----:B------:R-:W-:-:S07]  /*12970*/  @P6 SHF.R.U32.HI R5, RZ, R11, R10 ;  /* 0x0000000bff056219 */ /* 0x000fce000001160a */
.L_x_1487:
[----:B------:R-:W-:Y:S05]  /*12980*/  BSYNC B0 ;  /* 0x0000000000007941 */ /* 0x000fea0003800000 */
.L_x_1485:
[----:B------:R-:W-:-:S04]  /*12990*/  IMAD R10, R5, R7, -R34 ;  /* 0x00000007050a7224 */ /* 0x000fc800078e0a22 */
[----:B------:R-:W-:-:S05]  /*129a0*/  IMAD R10, R197, -0x2, R10 ;  /* 0xfffffffec50a7824 */ /* 0x000fca00078e020a */
[----:B------:R-:W-:Y:S02]  /*129b0*/  VIMNMX R3, R3, R10, !PT ;  /* 0x0000000a03037248 */ /* 0x000fe40007fe0100 */
[----:B------:R-:W-:-:S07]  /*129c0*/  VIADDMNMX R8, R10, R7, R8, PT ;  /* 0x000000070a087246 */ /* 0x000fce0003800108 */
.L_x_1484:
[C---:B------:R-:W-:Y:S01]  /*129d0*/  ISETP.GT.AND P4, PT, R3.reuse, 0x1, !P4 ;  /* 0x000000010300780c */ /* 0x040fe20006784270 */
[----:B------:R-:W-:Y:S01]  /*129e0*/  ULDC UR56, c[0x0][0x988] ;  /* 0x0002620000387ab9 */ /* 0x000fe20000000800 */
[----:B------:R-:W-:Y:S02]  /*129f0*/  ISETP.NE.AND P6, PT, R28, RZ, PT ;  /* 0x000000ff1c00720c */ /* 0x000fe40003fc5270 */
[----:B------:R-:W-:Y:S02]  /*12a00*/  ISETP.LT.OR P4, PT, R8, 0x2, P4 ;  /* 0x000000020800780c */ /* 0x000fe40002781670 */
[----:B------:R-:W-:Y:S02]  /*12a10*/  ISETP.GT.AND P5, PT, R3, 0x38, !P5 ;  /* 0x000000380300780c */ /* 0x000fe40006fa4270 */
[----:B------:R-:W-:Y:S02]  /*12a20*/  FSEL R5, R27, -INF , !P4 ;  /* 0xff8000001b057808 */ /* 0x000fe40006000000 */
[----:B------:R-:W-:-:S02]  /*12a30*/  ISETP.NE.AND P4, PT, R25, RZ, PT ;  /* 0x000000ff1900720c */ /* 0x000fc40003f85270 */
[----:B------:R-:W-:Y:S02]  /*12a40*/  ISETP.LT.OR P5, PT, R8, 0x39, P5 ;  /* 0x000000390800780c */ /* 0x000fe40002fa1670 */
[----:B------:R-:W-:-:S04]  /*12a50*/  ISETP.GT.AND P4, PT, R3, 0x8, !P4 ;  /* 0x000000080300780c */ /* 0x000fc80006784270 */
[----:B------:R-:W-:-:S04]  /*12a60*/  ISETP.LT.OR P4, PT, R8, 0x9, P4 ;  /* 0x000000090800780c */ /* 0x000fc80002781670 */
[----:B------:R-:W-:Y:S02]  /*12a70*/  FSEL R10, R30, -INF , !P4 ;  /* 0xff8000001e0a7808 */ /* 0x000fe40006000000 */
[----:B------:R-:W-:Y:S02]  /*12a80*/  ISETP.GT.AND P4, PT, R3, 0x9, !P6 ;  /* 0x000000090300780c */ /* 0x000fe40007784270 */
[----:B------:R-:W-:Y:S02]  /*12a90*/  ISETP.NE.AND P6, PT, R9, RZ, PT ;  /* 0x000000ff0900720c */ /* 0x000fe40003fc5270 */
        /* <DEDUP_REMOVED lines=22> */
[----:B------:R-:W-:Y:S02]  /*12c00*/  FMNMX.FTZ R9, R75, R9, !PT ;  /* 0x000000094b097209 */ /* 0x000fe40007810000 */
[----:B------:R-:W-:Y:S02]  /*12c10*/  FSEL R14, R14, -INF , !P4 ;  /* 0xff8000000e0e7808 */ /* 0x000fe40006000000 */
[----:B------:R-:W-:Y:S02]  /*12c20*/  ISETP.NE.AND P4, PT, R36, RZ, PT ;  /* 0x000000ff2400720c */ /* 0x000fe40003f85270 */
[----:B------:R-:W-:Y:S02]  /*12c30*/  FMNMX.FTZ R9, R45, R9, !PT ;  /* 0x000000092d097209 */ /* 0x000fe40007810000 */
[----:B------:R-:W-:-:S02]  /*12c40*/  ISETP.GT.AND P4, PT, R3, 0x19, !P4 ;  /* 0x000000190300780c */ /* 0x000fc40006784270 */
[----:B------:R-:W-:Y:S02]  /*12c50*/  FMNMX.FTZ R9, R77, R9, !PT ;  /* 0x000000094d097209 */ /* 0x000fe40007810000 */
[----:B------:R-:W-:Y:S02]  /*12c60*/  ISETP.LT.OR P4, PT, R8, 0x1a, P4 ;  /* 0x0000001a0800780c */ /* 0x000fe40002781670 */
[----:B------:R-:W-:Y:S02]  /*12c70*/  FMNMX.FTZ R9, R49, R9, !PT ;  /* 0x0000000931097209 */ /* 0x000fe40007810000 */
[----:B------:R-:W-:Y:S02]  /*12c80*/  FSEL R15, R15, -INF , !P4 ;  /* 0xff8000000f0f7808 */ /* 0x000fe40006000000 */
[----:B------:R-:W-:Y:S02]  /*12c90*/  ISETP.NE.AND P4, PT, R37, RZ, PT ;  /* 0x000000ff2500720c */ /* 0x000fe40003f85270 */
[----:B------:R-:W-:-:S02]  /*12ca0*/  FMNMX.FTZ R9, R79, R9, !PT ;  /* 0x000000094f097209 */ /* 0x000fc40007810000 */
[----:B------:R-:W-:Y:S02]  /*12cb0*/  ISETP.GT.AND P4, PT, R3, 0x20, !P4 ;  /* 0x000000200300780c */ /* 0x000fe40006784270 */
[----:B------:R-:W-:Y:S02]  /*12cc0*/  FMNMX.FTZ R30, R53, R9, !PT ;  /* 0x00000009351e7209 */ /* 0x000fe40007810000 */
[----:B------:R-:W-:-:S03]  /*12cd0*/  ISETP.LT.OR P4, PT, R8, 0x21, P4 ;  /* 0x000000210800780c */ /* 0x000fc60002781670 */
[----:B------:R-:W0:Y:S01]  /*12ce0*/  SHFL.BFLY PT, R9, R30, 0x2, 0x1f ;  /* 0x0c401f001e097f89 */ /* 0x000e2200000e0000 */
[----:B------:R-:W-:Y:S02]  /*12cf0*/  FSEL R20, R20, -INF , !P4 ;  /* 0xff80000014147808 */ /* 0x000fe40006000000 */
[----:B------:R-:W-:-:S04]  /*12d00*/  ISETP.NE.AND P4, PT, R40, RZ, PT ;  /* 0x000000ff2800720c */ /* 0x000fc80003f85270 */
[----:B------:R-:W-:-:S04]  /*12d10*/  ISETP.GT.AND P4, PT, R3, 0x21, !P4 ;  /* 0x000000210300780c */ /* 0x000fc80006784270 */
[----:B------:R-:W-:-:S04]  /*12d20*/  ISETP.LT.OR P4, PT, R8, 0x22, P4 ;  /* 0x000000220800780c */ /* 0x000fc80002781670 */
[----:B------:R-:W-:Y:S02]  /*12d30*/  FSEL R21, R21, -INF , !P4 ;  /* 0xff80000015157808 */ /* 0x000fe40006000000 */
[----:B------:R-:W-:-:S04]  /*12d40*/  ISETP.NE.AND P4, PT, R41, RZ, PT ;  /* 0x000000ff2900720c */ /* 0x000fc80003f85270 */
[----:B------:R-:W-:Y:S02]  /*12d50*/  ISETP.GT.AND P4, PT, R3, 0x28, !P4 ;  /* 0x000000280300780c */ /* 0x000fe40006784270 */
[----:B0-----:R-:W-:Y:S02]  /*12d60*/  FMNMX.FTZ R31, R30, R9, !PT ;  /* 0x000000091e1f7209 */ /* 0x001fe40007810000 */
[----:B------:R-:W-:-:S03]  /*12d70*/  ISETP.LT.OR P4, PT, R8, 0x29, P4 ;  /* 0x000000290800780c */ /* 0x000fc60002781670 */
[----:B------:R-:W0:Y:S01]  /*12d80*/  SHFL.BFLY PT, R28, R31, 0x1, 0x1f ;  /* 0x0c201f001f1c7f89 */ /* 0x000e2200000e0000 */
[----:B------:R-:W-:Y:S02]  /*12d90*/  FSEL R24, R46, -INF , !P4 ;  /* 0xff8000002e187808 */ /* 0x000fe40006000000 */
[----:B------:R-:W-:-:S04]  /*12da0*/  ISETP.NE.AND P4, PT, R44, RZ, PT ;  /* 0x000000ff2c00720c */ /* 0x000fc80003f85270 */
[----:B------:R-:W-:-:S04]  /*12db0*/  ISETP.GT.AND P4, PT, R3, 0x29, !P4 ;  /* 0x000000290300780c */ /* 0x000fc80006784270 */
[----:B------:R-:W-:-:S04]  /*12dc0*/  ISETP.LT.OR P4, PT, R8, 0x2a, P4 ;  /* 0x0000002a0800780c */ /* 0x000fc80002781670 */
[----:B------:R-:W-:Y:S01]  /*12dd0*/  FSEL R25, R47, -INF , !P4 ;  /* 0xff8000002f197808 */ /* 0x000fe20006000000 */
[----:B------:R-:W-:Y:S01]  /*12de0*/  IMAD.U32 R47, RZ, RZ, UR56 ;  /* 0x00000038ff2f7e24 */ /* 0x000fe2000f8e00ff */
[----:B------:R-:W-:-:S04]  /*12df0*/  ISETP.NE.AND P4, PT, R50, RZ, PT ;  /* 0x000000ff3200720c */ /* 0x000fc80003f85270 */
[----:B------:R-:W-:Y:S02]  /*12e00*/  ISETP.GT.AND P4, PT, R3, 0x30, !P4 ;  /* 0x000000300300780c */ /* 0x000fe40006784270 */
[----:B0-----:R-:W-:Y:S01]  /*12e10*/  FMNMX.FTZ R9, R31, R28, !PT ;  /* 0x0000001c1f097209 */ /* 0x001fe20007810000 */
[----:B------:R-:W-:Y:S01]  /*12e20*/  IMAD.U32 R28, RZ, RZ, UR56 ;  /* 0x00000038ff1c7e24 */ /* 0x000fe2000f8e00ff */
[----:B------:R-:W-:-:S03]  /*12e30*/  ISETP.LT.OR P4, PT, R8, 0x31, P4 ;  /* 0x000000310800780c */ /* 0x000fc60002781670 */
[----:B------:R-:W-:Y:S01]  /*12e40*/  FFMA.FTZ R28, R9, R28, -8 ;  /* 0xc1000000091c7423 */ /* 0x000fe2000001001c */
[----:B------:R-:W-:Y:S02]  /*12e50*/  FSEL R26, R26, -INF , !P4 ;  /* 0xff8000001a1a7808 */ /* 0x000fe40006000000 */
[----:B------:R-:W-:-:S04]  /*12e60*/  ISETP.NE.AND P4, PT, R48, RZ, PT ;  /* 0x000000ff3000720c */ /* 0x000fc80003f85270 */
[----:B------:R-:W-:-:S04]  /*12e70*/  ISETP.GT.AND P4, PT, R3, 0x31, !P4 ;  /* 0x000000310300780c */ /* 0x000fc80006784270 */
[----:B------:R-:W-:-:S04]  /*12e80*/  ISETP.LT.OR P4, PT, R8, 0x32, P4 ;  /* 0x000000320800780c */ /* 0x000fc80002781670 */
[----:B------:R-:W-:Y:S02]  /*12e90*/  FSEL R27, R51, -INF , !P4 ;  /* 0xff800000331b7808 */ /* 0x000fe40006000000 */
[----:B------:R-:W-:Y:S02]  /*12ea0*/  ISETP.GT.AND P4, PT, R3, RZ, !P6 ;  /* 0x000000ff0300720c */ /* 0x000fe40007784270 */
[----:B------:R-:W-:Y:S02]  /*12eb0*/  ISETP.NE.AND P6, PT, R52, RZ, PT ;  /* 0x000000ff3400720c */ /* 0x000fe40003fc5270 */
[----:B------:R-:W-:-:S04]  /*12ec0*/  ISETP.LT.OR P4, PT, R8, 0x1, P4 ;  /* 0x000000010800780c */ /* 0x000fc80002781670 */
[----:B------:R-:W-:Y:S02]  /*12ed0*/  FSEL R0, R0, -INF , !P4 ;  /* 0xff80000000007808 */ /* 0x000fe40006000000 */
[----:B------:R-:W-:Y:S02]  /*12ee0*/  FSETP.NEU.FTZ.AND P4, PT, R9, -INF , PT ;  /* 0xff8000000900780b */ /* 0x000fe40003f9d000 */
[----:B------:R-:W-:Y:S02]  /*12ef0*/  FMNMX.FTZ R29, R0, R5, !PT ;  /* 0x00000005001d7209 */ /* 0x000fe40007810000 */
[----:B------:R-:W-:Y:S02]  /*12f00*/  FSEL R32, R28, RZ, P4 ;  /* 0x000000ff1c207208 */ /* 0x000fe40002000000 */
[----:B------:R-:W-:Y:S02]  /*12f10*/  FMNMX.FTZ R28, R10, R29, !PT ;  /* 0x0000001d0a1c7209 */ /* 0x000fe40007810000 */
[----:B------:R-:W-:Y:S01]  /*12f20*/  ISETP.GT.AND P4, PT, R3, 0x39, !P6 ;  /* 0x000000390300780c */ /* 0x000fe20007784270 */
[--C-:B------:R-:W-:Y:S01]  /*12f30*/  FFMA.FTZ R30, R33, UR56, -R32.reuse ;  /* 0x00000038211e7c23 */ /* 0x100fe20008010820 */
[----:B------:R-:W-:Y:S01]  /*12f40*/  FMNMX.FTZ R29, R11, R28, !PT ;  /* 0x0000001c0b1d7209 */ /* 0x000fe20007810000 */
[--C-:B------:R-:W-:Y:S01]  /*12f50*/  FFMA.FTZ R33, R43, UR56, -R32.reuse ;  /* 0x000000382b217c23 */ /* 0x100fe20008010820 */
[----:B------:R-:W-:Y:S01]  /*12f60*/  ISETP.LT.OR P4, PT, R8, 0x3a, P4 ;  /* 0x0000003a0800780c */ /* 0x000fe20002781670 */
[----:B------:R0:W-:Y:S01]  /*12f70*/  MUFU.EX2 R31, R30 ;  /* 0x0000001e001f7308 */ /* 0x0001e20000000800 */
[----:B------:R-:W-:Y:S01]  /*12f80*/  FMNMX.FTZ R28, R12, R29, !PT ;  /* 0x0000001d0c1c7209 */ /* 0x000fe20007810000 */
[--C-:B------:R-:W-:Y:S01]  /*12f90*/  FFMA.FTZ R36, R61, UR56, -R32.reuse ;  /* 0x000000383d247c23 */ /* 0x100fe20008010820 */
[----:B------:R-:W-:Y:S01]  /*12fa0*/  FSEL R3, R54, -INF , !P5 ;  /* 0xff80000036037808 */ /* 0x000fe20006800000 */
[--C-:B------:R-:W-:Y:S01]  /*12fb0*/  FFMA.FTZ R37, R63, UR56, -R32.reuse ;  /* 0x000000383f257c23 */ /* 0x100fe20008010820 */
[----:B------:R-:W-:Y:S01]  /*12fc0*/  FMNMX.FTZ R29, R13, R28, !PT ;  /* 0x0000001c0d1d7209 */ /* 0x000fe20007810000 */
[--C-:B------:R-:W-:Y:S01]  /*12fd0*/  FFMA.FTZ R43, R45, UR56, -R32.reuse ;  /* 0x000000382d2b7c23 */ /* 0x100fe20008010820 */
[----:B------:R-:W-:-:S01]  /*12fe0*/  FFMA.FTZ R39, R67, UR56, -R32 ;  /* 0x0000003843277c23 */ /* 0x000fc20008010820 */
[----:B------:R1:W2:Y:S01]  /*12ff0*/  MUFU.EX2 R34, R33 ;  /* 0x0000002100227308 */ /* 0x0002a20000000800 */
[----:B------:R-:W-:Y:S01]  /*13000*/  FMNMX.FTZ R28, R14, R29, !PT ;  /* 0x0000001d0e1c7209 */ /* 0x000fe20007810000 */
[--C-:B0-----:R-:W-:Y:S01]  /*13010*/  FFMA.FTZ R30, R59, UR56, -R32.reuse ;  /* 0x000000383b1e7c23 */ /* 0x101fe20008010820 */
[----:B------:R-:W-:-:S01]  /*13020*/  FFMA.FTZ R40, R69, UR56, -R32 ;  /* 0x0000003845287c23 */ /* 0x000fc20008010820 */
[--C-:B------:R-:W-:Y:S01]  /*13030*/  FFMA.FTZ R41, R71, UR56, -R32.reuse ;  /* 0x0000003847297c23 */ /* 0x100fe20008010820 */
[----:B------:R-:W-:Y:S01]  /*13040*/  FMNMX.FTZ R29, R15, R28, !PT ;  /* 0x0000001c0f1d7209 */ /* 0x000fe20007810000 */
[--C-:B------:R-:W-:Y:S01]  /*13050*/  FFMA.FTZ R42, R73, UR56, -R32.reuse ;  /* 0x00000038492a7c23 */ /* 0x100fe20008010820 */
[----:B------:R-:W-:-:S01]  /*13060*/  FFMA.FTZ R45, R77, UR56, -R32 ;  /* 0x000000384d2d7c23 */ /* 0x000fc20008010820 */
[----:B------:R-:W0:Y:S01]  /*13070*/  MUFU.EX2 R35, R30 ;  /* 0x0000001e00237308 */ /* 0x000e220000000800 */
[----:B------:R-:W-:Y:S01]  /*13080*/  FMNMX.FTZ R28, R20, R29, !PT ;  /* 0x0000001d141c7209 */ /* 0x000fe20007810000 */
[--C-:B-1----:R-:W-:Y:S01]  /*13090*/  FFMA.FTZ R33, R65, UR56, -R32.reuse ;  /* 0x0000003841217c23 */ /* 0x102fe20008010820 */
[----:B------:R-:W-:-:S02]  /*130a0*/  FFMA.FTZ R46, R49, UR56, -R32 ;  /* 0x00000038312e7c23 */ /* 0x000fc40008010820 */
[----:B------:R-:W-:-:S03]  /*130b0*/  FMNMX.FTZ R29, R21, R28, !PT ;  /* 0x0000001c151d7209 */ /* 0x000fc60007810000 */
[----:B------:R-:W1:Y:S01]  /*130c0*/  MUFU.EX2 R36, R36 ;  /* 0x0000002400247308 */ /* 0x000e620000000800 */
[----:B------:R-:W-:Y:S01]  /*130d0*/  FMNMX.FTZ R28, R24, R29, !PT ;  /* 0x0000001d181c7209 */ /* 0x000fe20007810000 */
[----:B--2---:R-:W-:-:S03]  /*130e0*/  FADD.FTZ R48, R31, R34 ;  /* 0x000000221f307221 */ /* 0x004fc60000010000 */
[----:B------:R-:W-:-:S03]  /*130f0*/  FMNMX.FTZ R29, R25, R28, !PT ;  /* 0x0000001c191d7209 */ /* 0x000fc60007810000 */
[----:B------:R2:W-:Y:S01]  /*13100*/  MUFU.EX2 R38, R33 ;  /* 0x0000002100267308 */ /* 0x0005e20000000800 */
[----:B------:R-:W-:-:S04]  /*13110*/  FMNMX.FTZ R28, R26, R29, !PT ;  /* 0x0000001d1a1c7209 */ /* 0x000fc80007810000 */
[----:B------:R-:W-:Y:S02]  /*13120*/  FMNMX.FTZ R8, R27, R28, !PT ;  /* 0x0000001c1b087209 */ /* 0x000fe40007810000 */
[----:B------:R-:W-:Y:S01]  /*13130*/  FSEL R28, R55, -INF , !P4 ;  /* 0xff800000371c7808 */ /* 0x000fe20006000000 */
[----:B------:R-:W-:Y:S01]  /*13140*/  MUFU.EX2 R37, R37 ;  /* 0x0000002500257308 */ /* 0x000fe20000000800 */
[----:B------:R-:W-:Y:S01]  /*13150*/  FMNMX.FTZ R29, R3, R8, !PT ;  /* 0x00000008031d7209 */ /* 0x000fe20007810000 */
[----:B--2---:R-:W-:-:S03]  /*13160*/  FFMA.FTZ R33, R75, UR56, -R32 ;  /* 0x000000384b217c23 */ /* 0x004fc60008010820 */
[----:B------:R-:W-:-:S03]  /*13170*/  FMNMX.FTZ R29, R28, R29, !PT ;  /* 0x0000001d1c1d7209 */ /* 0x000fc60007810000 */
[----:B------:R0:W-:Y:S02]  /*13180*/  MUFU.EX2 R44, R43 ;  /* 0x0000002b002c7308 */ /* 0x0001e40000000800 */
[----:B------:R-:W2:Y:S06]  /*13190*/  SHFL.BFLY PT, R8, R29, 0x2, 0x1f ;  /* 0x0c401f001d087f89 */ /* 0x000eac00000e0000 */
[----:B------:R-:W-:Y:S01]  /*131a0*/  MUFU.EX2 R33, R33 ;  /* 0x0000002100217308 */ /* 0x000fe20000000800 */
[----:B0-----:R-:W-:-:S07]  /*131b0*/  FADD.FTZ R43, R35, R48 ;  /* 0x00000030232b7221 */ /* 0x001fce0000010000 */
[----:B------:R-:W-:Y:S08]  /*131c0*/  MUFU.EX2 R39, R39 ;  /* 0x0000002700277308 */ /* 0x000ff00000000800 */
[----:B------:R-:W0:Y:S01]  /*131d0*/  MUFU.EX2 R40, R40 ;  /* 0x0000002800287308 */ /* 0x000e220000000800 */
[----:B--2---:R-:W-:-:S05]  /*131e0*/  FMNMX.FTZ R30, R29, R8, !PT ;  /* 0x000000081d1e7209 */ /* 0x004fca0007810000 */
[----:B------:R-:W2:Y:S02]  /*131f0*/  SHFL.BFLY PT, R29, R30, 0x1, 0x1f ;  /* 0x0c201f001e1d7f89 */ /* 0x000ea400000e0000 */
[----:B------:R-:W-:Y:S08]  /*13200*/  MUFU.EX2 R41, R41 ;  /* 0x0000002900297308 */ /* 0x000ff00000000800 */
[----:B------:R-:W-:Y:S08]  /*13210*/  MUFU.EX2 R42, R42 ;  /* 0x0000002a002a7308 */ /* 0x000ff00000000800 */
[----:B------:R-:W-:Y:S01]  /*13220*/  MUFU.EX2 R45, R45 ;  /* 0x0000002d002d7308 */ /* 0x000fe20000000800 */
[----:B--2---:R-:W-:Y:S01]  /*13230*/  FMNMX.FTZ R8, R30, R29, !PT ;  /* 0x0000001d1e087209 */ /* 0x004fe20007810000 */
[--C-:B------:R-:W-:Y:S01]  /*13240*/  FFMA.FTZ R29, R79, UR56, -R32.reuse ;  /* 0x000000384f1d7c23 */ /* 0x100fe20008010820 */
[----:B------:R-:W-:-:S05]  /*13250*/  FFMA.FTZ R32, R53, UR56, -R32 ;  /* 0x0000003835207c23 */ /* 0x000fca0008010820 */
[----:B------:R-:W-:Y:S01]  /*13260*/  MUFU.EX2 R46, R46 ;  /* 0x0000002e002e7308 */ /* 0x000fe20000000800 */
[C---:B------:R-:W-:Y:S01]  /*13270*/  FSETP.NEU.FTZ.AND P4, PT, R8.reuse, -INF , PT ;  /* 0xff8000000800780b */ /* 0x040fe20003f9d000 */
[----:B------:R-:W-:Y:S01]  /*13280*/  FFMA.FTZ R30, R8, R47, -8 ;  /* 0xc1000000081e7423 */ /* 0x000fe2000001002f */
[C---:B-1----:R-:W-:Y:S01]  /*13290*/  F2FP.SATFINITE.E4M3.F32.PACK_AB_MERGE_C R47, R36.reuse, R35, RZ ;  /* 0x00000023242f723e */ /* 0x042fe200048070ff */
[----:B------:R-:W-:Y:S01]  /*132a0*/  FADD.FTZ R36, R36, R43 ;  /* 0x0000002b24247221 */ /* 0x000fe20000010000 */
[----:B0-----:R-:W-:Y:S02]  /*132b0*/  F2FP.SATFINITE.E4M3.F32.PACK_AB_MERGE_C R43, R40, R39, RZ ;  /* 0x00000027282b723e */ /* 0x001fe400048070ff */
[----:B------:R-:W-:Y:S01]  /*132c0*/  FSEL R30, R30, RZ, P4 ;  /* 0x000000ff1e1e7208 */ /* 0x000fe20002000000 */
[----:B------:R-:W-:Y:S01]  /*132d0*/  MUFU.EX2 R29, R29 ;  /* 0x0000001d001d7308 */ /* 0x000fe20000000800 */
[----:B------:R-:W-:Y:S02]  /*132e0*/  F2FP.SATFINITE.E4M3.F32.PACK_AB_MERGE_C R188, R34, R31, R47 ;  /* 0x0000001f22bc723e */ /* 0x000fe4000480702f */
[----:B------:R-:W-:Y:S01]  /*132f0*/  F2FP.SATFINITE.E4M3.F32.PACK_AB_MERGE_C R190, R38, R37, R43 ;  /* 0x0000002526be723e */ /* 0x000fe2000480702b */
        /* <DEDUP_REMOVED lines=17> */
[----:B------:R-:W-:-:S05]  /*13410*/  FFMA.FTZ R28, R28, UR56, -R30 ;  /* 0x000000381c1c7c23 */ /* 0x000fca000801081e */
[----:B------:R-:W1:Y:S08]  /*13420*/  MUFU.EX2 R10, R10 ;  /* 0x0000000a000a7308 */ /* 0x000e700000000800 */
[----:B------:R-:W2:Y:S01]  /*13430*/  MUFU.EX2 R11, R11 ;  /* 0x0000000b000b7308 */ /* 0x000ea20000000800 */
[----:B0-----:R-:W-:-:S07]  /*13440*/  FADD.FTZ R35, R0, R5 ;  /* 0x0000000500237221 */ /* 0x001fce0000010000 */
[----:B------:R-:W0:Y:S01]  /*13450*/  MUFU.EX2 R12, R12 ;  /* 0x0000000c000c7308 */ /* 0x000e220000000800 */
[----:B-1----:R-:W-:-:S01]  /*13460*/  FADD.FTZ R34, R10, R35 ;  /* 0x000000230a227221 */ /* 0x002fc20000010000 */
[----:B------:R-:W-:-:S04]  /*13470*/  FADD.FTZ R35, R37, R36 ;  /* 0x0000002425237221 */ /* 0x000fc80000010000 */
[----:B------:R-:W-:Y:S02]  /*13480*/  FADD.FTZ R36, R38, R35 ;  /* 0x0000002326247221 */ /* 0x000fe40000010000 */
[----:B------:R-:W1:Y:S01]  /*13490*/  MUFU.EX2 R13, R13 ;  /* 0x0000000d000d7308 */ /* 0x000e620000000800 */
[----:B--2---:R-:W-:-:S01]  /*134a0*/  FADD.FTZ R31, R11, R34 ;  /* 0x000000220b1f7221 */ /* 0x004fc20000010000 */
[----:B------:R-:W2:Y:S01]  /*134b0*/  @P2 LDC R35, c[0x0][0x44c] ;  /* 0x00011300ff232b82 */ /* 0x000ea20000000800 */
[----:B------:R-:W-:-:S04]  /*134c0*/  FADD.FTZ R39, R39, R36 ;  /* 0x0000002427277221 */ /* 0x000fc80000010000 */
[----:B------:R-:W-:Y:S01]  /*134d0*/  FADD.FTZ R40, R40, R39 ;  /* 0x0000002728287221 */ /* 0x000fe20000010000 */
[----:B------:R-:W3:Y:S01]  /*134e0*/  MUFU.EX2 R14, R14 ;  /* 0x0000000e000e7308 */ /* 0x000ee20000000800 */
[----:B0-----:R-:W-:-:S07]  /*134f0*/  FADD.FTZ R34, R12, R31 ;  /* 0x0000001f0c227221 */ /* 0x001fce0000010000 */
[----:B------:R-:W0:Y:S01]  /*13500*/  MUFU.EX2 R15, R15 ;  /* 0x0000000f000f7308 */ /* 0x000e220000000800 */
[----:B-1----:R-:W-:-:S01]  /*13510*/  FADD.FTZ R31, R13, R34 ;  /* 0x000000220d1f7221 */ /* 0x002fc20000010000 */
[----:B------:R-:W-:-:S04]  /*13520*/  F2FP.SATFINITE.E4M3.F32.PACK_AB_MERGE_C R34, R44, R33, RZ ;  /* 0x000000212c22723e */ /* 0x000fc800048070ff */
[----:B------:R-:W-:Y:S01]  /*13530*/  F2FP.SATFINITE.E4M3.F32.PACK_AB_MERGE_C R184, R42, R41, R34 ;  /* 0x000000292ab8723e */ /* 0x000fe20004807022 */
[----:B------:R-:W-:-:S01]  /*13540*/  FADD.FTZ R41, R41, R40 ;  /* 0x0000002829297221 */ /* 0x000fc20000010000 */
[----:B------:R-:W1:Y:S01]  /*13550*/  MUFU.EX2 R20, R20 ;  /* 0x0000001400147308 */ /* 0x000e620000000800 */
[----:B---3--:R-:W-:-:S01]  /*13560*/  FADD.FTZ R30, R14, R31 ;  /* 0x0000001f0e1e7221 */ /* 0x008fc20000010000 */
[----:B------:R-:W3:Y:S01]  /*13570*/  @P2 LDC R34, c[0x0][0x450] ;  /* 0x00011400ff222b82 */ /* 0x000ee20000000800 */
[----:B------:R-:W-:-:S01]  /*13580*/  FADD.FTZ R42, R42, R41 ;  /* 0x000000292a2a7221 */ /* 0x000fc20000010000 */
[----:B--2---:R-:W-:-:S04]  /*13590*/  @P2 IMAD.HI.U32 R35, R204, R35, RZ ;  /* 0x00000023cc232227 */ /* 0x004fc800078e00ff */
[----:B------:R-:W-:Y:S01]  /*135a0*/  FADD.FTZ R33, R33, R42 ;  /* 0x0000002a21217221 */ /* 0x000fe20000010000 */
[----:B------:R-:W2:Y:S01]  /*135b0*/  MUFU.EX2 R21, R21 ;  /* 0x0000001500157308 */ /* 0x000ea20000000800 */
[----:B0-----:R-:W-:-:S01]  /*135c0*/  FADD.FTZ R31, R15, R30 ;  /* 0x0000001e0f1f7221 */ /* 0x001fc20000010000 */
[----:B------:R-:W-:Y:S01]  /*135d0*/  F2FP.SATFINITE.E4M3.F32.PACK_AB_MERGE_C R30, R11, R10, RZ ;  /* 0x0000000a0b1e723e */ /* 0x000fe200048070ff */
[----:B------:R-:W-:-:S01]  /*135e0*/  FADD.FTZ R44, R44, R33 ;  /* 0x000000212c2c7221 */ /* 0x000fc20000010000 */
[----:B------:R-:W-:Y:S02]  /*135f0*/  F2FP.SATFINITE.E4M3.F32.PACK_AB_MERGE_C R14, R15, R14, RZ ;  /* 0x0000000e0f0e723e */ /* 0x000fe400048070ff */
[----:B------:R-:W-:Y:S02]  /*13600*/  F2FP.SATFINITE.E4M3.F32.PACK_AB_MERGE_C R189, R5, R0, R30 ;  /* 0x0000000005bd723e */ /* 0x000fe4000480701e */
[----:B------:R-:W0:Y:S01]  /*13610*/  MUFU.EX2 R24, R24 ;  /* 0x0000001800187308 */ /* 0x000e220000000800 */
[----:B-1----:R-:W-:-:S01]  /*13620*/  FADD.FTZ R10, R20, R31 ;  /* 0x0000001f140a7221 */ /* 0x002fc20000010000 */
[----:B------:R-:W-:Y:S01]  /*13630*/  F2FP.SATFINITE.E4M3.F32.PACK_AB_MERGE_C R191, R13, R12, R14 ;  /* 0x0000000c0dbf723e */ /* 0x000fe2000480700e */
[----:B------:R-:W-:-:S05]  /*13640*/  IMAD.MOV.U32 R12, RZ, RZ, R204 ;  /* 0x000000ffff0c7224 */ /* 0x000fca00078e00cc */
[----:B------:R-:W1:Y:S01]  /*13650*/  MUFU.EX2 R25, R25 ;  /* 0x0000001900197308 */ /* 0x000e620000000800 */
[----:B--2---:R-:W-:-:S01]  /*13660*/  FADD.FTZ R11, R21, R10 ;  /* 0x0000000a150b7221 */ /* 0x004fc20000010000 */
[----:B---3--:R-:W-:-:S06]  /*13670*/  @P2 SHF.R.U32.HI R12, RZ, R34, R35 ;  /* 0x00000022ff0c2219 */ /* 0x008fcc0000011623 */
[----:B------:R-:W2:Y:S01]  /*13680*/  MUFU.EX2 R32, R32 ;  /* 0x0000002000207308 */ /* 0x000ea20000000800 */
[----:B0-----:R-:W-:-:S01]  /*13690*/  FADD.FTZ R0, R24, R11 ;  /* 0x0000000b18007221 */ /* 0x001fc20000010000 */
[----:B------:R-:W-:-:S04]  /*136a0*/  IMAD.IADD R11, R57, 0x1, R12 ;  /* 0x00000001390b7824 */ /* 0x000fc800078e020c */
[----:B------:R-:W-:Y:S02]  /*136b0*/  IMAD.IADD R6, R11, 0x1, R6 ;  /* 0x000000010b067824 */ /* 0x000fe400078e0206 */
[----:B------:R-:W0:Y:S01]  /*136c0*/  MUFU.EX2 R26, R26 ;  /* 0x0000001a001a7308 */ /* 0x000e220000000800 */
[C---:B-1----:R-:W-:Y:S01]  /*136d0*/  F2FP.SATFINITE.E4M3.F32.PACK_AB_MERGE_C R24, R25.reuse, R24, RZ ;  /* 0x000000181918723e */ /* 0x042fe200048070ff */
[----:B------:R-:W-:-:S03]  /*136e0*/  FADD.FTZ R25, R25, R0 ;  /* 0x0000000019197221 */ /* 0x000fc60000010000 */
[----:B------:R-:W-:-:S03]  /*136f0*/  F2FP.SATFINITE.E4M3.F32.PACK_AB_MERGE_C R185, R21, R20, R24 ;  /* 0x0000001415b9723e */ /* 0x000fc60004807018 */
[----:B------:R-:W1:Y:S01]  /*13700*/  MUFU.EX2 R27, R27 ;  /* 0x0000001b001b7308 */ /* 0x000e620000000800 */
[----:B--2---:R-:W-:-:S04]  /*13710*/  F2FP.SATFINITE.E4M3.F32.PACK_AB_MERGE_C R5, R32, R29, RZ ;  /* 0x0000001d2005723e */ /* 0x004fc800048070ff */
[----:B------:R-:W-:Y:S01]  /*13720*/  F2FP.SATFINITE.E4M3.F32.PACK_AB_MERGE_C R186, R46, R45, R5 ;  /* 0x0000002d2eba723e */ /* 0x000fe20004807005 */
[----:B------:R-:W-:-:S02]  /*13730*/  FADD.FTZ R45, R45, R44 ;  /* 0x0000002c2d2d7221 */ /* 0x000fc40000010000 */
[----:B------:R-:W2:Y:S01]  /*13740*/  MUFU.EX2 R3, R3 ;  /* 0x0000000300037308 */ /* 0x000ea20000000800 */
[----:B0-----:R-:W-:-:S01]  /*13750*/  FADD.FTZ R0, R26, R25 ;  /* 0x000000191a007221 */ /* 0x001fc20000010000 */
[----:B------:R-:W-:-:S04]  /*13760*/  FADD.FTZ R46, R46, R45 ;  /* 0x0000002d2e2e7221 */ /* 0x000fc80000010000 */
[----:B------:R-:W-:Y:S02]  /*13770*/  FADD.FTZ R29, R29, R46 ;  /* 0x0000002e1d1d7221 */ /* 0x000fe40000010000 */
[----:B------:R-:W0:Y:S01]  /*13780*/  MUFU.EX2 R28, R28 ;  /* 0x0000001c001c7308 */ /* 0x000e220000000800 */
[----:B-1----:R-:W-:-:S04]  /*13790*/  FADD.FTZ R0, R27, R0 ;  /* 0x000000001b007221 */ /* 0x002fc80000010000 */
[----:B--2---:R-:W-:Y:S01]  /*137a0*/  FADD.FTZ R5, R3, R0 ;  /* 0x0000000003057221 */ /* 0x004fe20000010000 */
[----:B0-----:R-:W-:-:S03]  /*137b0*/  F2FP.SATFINITE.E4M3.F32.PACK_AB_MERGE_C R10, R28, R3, RZ ;  /* 0x000000031c0a723e */ /* 0x001fc600048070ff */
[----:B------:R-:W-:Y:S01]  /*137c0*/  FADD.FTZ R0, R28, R5 ;  /* 0x000000051c007221 */ /* 0x000fe20000010000 */
[----:B------:R-:W-:-:S01]  /*137d0*/  FADD.FTZ R3, R32, R29 ;  /* 0x0000001d20037221 */ /* 0x000fc20000010000 */
[----:B------:R-:W-:Y:S01]  /*137e0*/  VIADD R5, R56, 0xfffffffe ;  /* 0xfffffffe38057836 */ /* 0x000fe20000000000 */
[----:B------:R-:W-:Y:S01]  /*137f0*/  F2FP.SATFINITE.E4M3.F32.PACK_AB_MERGE_C R187, R27, R26, R10 ;  /* 0x0000001a1bbb723e */ /* 0x000fe2000480700a */
        /* <DEDUP_REMOVED lines=12> */
.L_x_1490:
[----:B------:R-:W-:-:S13]  /*138c0*/  ISETP.NE.AND P4, PT, R7, 0x1, PT ;  /* 0x000000010700780c */ /* 0x000fda0003f85270 */
[----:B------:R-:W0:Y:S02]  /*138d0*/  @P4 LDC.64 R12, c[0x0][0x9e8] ;  /* 0x00027a00ff0c4b82 */ /* 0x000e240000000a00 */
[----:B0-----:R-:W-:-:S05]  /*138e0*/  @P4 IMAD.HI.U32 R12, R10, R12, RZ ;  /* 0x0000000c0a0c4227 */ /* 0x001fca00078e00ff */
[----:B------:R-:W-:-:S07]  /*138f0*/  @P4 SHF.R.U32.HI R10, RZ, R13, R12 ;  /* 0x0000000dff0a4219 */ /* 0x000fce000001160c */
.L_x_1491:
[----:B------:R-:W-:Y:S05]  /*13900*/  BSYNC B0 ;  /* 0x0000000000007941 */ /* 0x000fea0003800000 */
.L_x_1489:
[----:B------:R-:W-:-:S05]  /*13910*/  IMAD R7, R10, R7, R7 ;  /* 0x000000070a077224 */ /* 0x000fca00078e0207 */
[----:B------:R-:W-:-:S07]  /*13920*/  VIMNMX R6, R6, R7, PT ;  /* 0x0000000706067248 */ /* 0x000fce0003fe0100 */
.L_x_1488:
[----:B------:R-:W-:Y:S01]  /*13930*/  SHF.R.S32.HI R7, RZ, 0x1f, R6 ;  /* 0x0000001fff077819 */ /* 0x000fe20000011406 */
[----:B------:R-:W-:Y:S01]  /*13940*/  ULDC UR52, c[0x0][0x9e4] ;  /* 0x0002790000347ab9 */ /* 0x000fe20000000800 */
[----:B------:R-:W-:Y:S01]  /*13950*/  ULDC UR49, c[0x0][0x9e4] ;  /* 0x0002790000317ab9 */ /* 0x000fe20000000800 */
[----:B------:R-:W-:Y:S01]  /*13960*/  ULDC UR48, c[0x0][0x988] ;  /* 0x0002620000307ab9 */ /* 0x000fe20000000800 */
[----:B------:R-:W-:Y:S01]  /*13970*/  LEA.HI R7, R7, R6, RZ, 0x6 ;  /* 0x0000000607077211 */ /* 0x000fe200078f30ff */
[----:B------:R-:W-:Y:S01]  /*13980*/  ULDC UR51, c[0x0][0x988] ;  /* 0x0002620000337ab9 */ /* 0x000fe20000000800 */
[----:B------:R-:W-:Y:S01]  /*13990*/  ULDC UR50, c[0x0][0x988] ;  /* 0x0002620000327ab9 */ /* 0x000fe20000000800 */
[----:B------:R-:W-:Y:S01]  /*139a0*/  ULDC UR54, c[0x0][0x9e0] ;  /* 0x0002780000367ab9 */ /* 0x000fe20000000800 */
[----:B------:R-:W-:Y:S01]  /*139b0*/  SHF.R.S32.HI R10, RZ, 0x6, R7 ;  /* 0x00000006ff0a7819 */ /* 0x000fe20000011407 */
[----:B------:R-:W-:Y:S01]  /*139c0*/  ULDC UR53, c[0x0][0x9e0] ;  /* 0x0002780000357ab9 */ /* 0x000fe20000000800 */
[----:B------:R-:W-:-:S02]  /*139d0*/  CS2R R150, SRZ ;  /* 0x0000000000967805 */ /* 0x000fc4000001ff00 */
[----:B------:R-:W-:Y:S02]  /*139e0*/  CS2R R148, SRZ ;  /* 0x0000000000947805 */ /* 0x000fe4000001ff00 */
[----:B------:R-:W-:Y:S02]  /*139f0*/  VIMNMX R10, R201, R10, !PT ;  /* 0x0000000ac90a7248 */ /* 0x000fe40007fe0100 */
[----:B------:R-:W-:Y:S02]  /*13a00*/  CS2R R146, SRZ ;  /* 0x0000000000927805 */ /* 0x000fe4000001ff00 */
[----:B------:R-:W-:Y:S02]  /*13a10*/  CS2R R144, SRZ ;  /* 0x0000000000907805 */ /* 0x000fe4000001ff00 */
[----:B------:R-:W-:Y:S02]  /*13a20*/  CS2R R142, SRZ ;  /* 0x00000000008e7805 */ /* 0x000fe4000001ff00 */
[----:B------:R-:W-:-:S02]  /*13a30*/  ISETP.GE.AND P4, PT, R5, R10, PT ;  /* 0x0000000a0500720c */ /* 0x000fc40003f86270 */
        /* <DEDUP_REMOVED lines=59> */
[----:B------:R-:W-:Y:S06]  /*13df0*/  @!P4 BRA `(.L_x_1492) ;  /* 0x00000028003cc947 */ /* 0x000fec0003800000 */
[----:B------:R-:W-:-:S07]  /*13e00*/  IMAD.MOV.U32 R151, RZ, RZ, RZ ;  /* 0x000000ffff977224 */ /* 0x000fce00078e00ff */
.L_x_1511:
[----:B------:R-:W-:Y:S01]  /*13e10*/  VIADD R11, R199, 0x1 ;  /* 0x00000001c70b7836 */ /* 0x000fe20000000000 */
[----:B------:R-:W-:Y:S05]  /*13e20*/  YIELD ;  /* 0x0000000000007946 */ /* 0x000fea0003800000 */
[----:B------:R-:W-:-:S04]  /*13e30*/  ISETP.NE.AND P4, PT, R11, 0x2, PT ;  /* 0x000000020b00780c */ /* 0x000fc80003f85270 */
[----:B------:R-:W-:Y:S02]  /*13e40*/  SEL R6, RZ, 0x1, P4 ;  /* 0x00000001ff067807 */ /* 0x000fe40002000000 */
[----:B------:R-:W-:Y:S02]  /*13e50*/  SEL R11, R11, RZ, P4 ;  /* 0x000000ff0b0b7207 */ /* 0x000fe40002000000 */
[----:B------:R-:W-:Y:S02]  /*13e60*/  ISETP.NE.AND P4, PT, R200, RZ, PT ;  /* 0x000000ffc800720c */ /* 0x000fe40003f85270 */
[----:B------:R-:W-:-:S11]  /*13e70*/  LOP3.LUT R225, R193, R6, RZ, 0x3c, !PT ;  /* 0x00000006c1e17212 */ /* 0x000fd600078e3cff */
[----:B------:R-:W-:Y:S05]  /*13e80*/  @P4 BRA `(.L_x_1493) ;  /* 0x0000000000304947 */ /* 0x000fea0003800000 */
[----:B------:R-:W-:Y:S05]  /*13e90*/  @!P0 BRA `(.L_x_1494) ;  /* 0x0000000000048947 */ /* 0x000fea0003800000 */
[----:B------:R-:W-:Y:S01]  /*13ea0*/  BPT.TRAP 0x1 ;  /* 0x000000040000795c */ /* 0x000fe20000300000 */
.L_x_1494:
[----:B------:R-:W-:Y:S01]  /*13eb0*/  IMAD R7, R11, 0x8, R16 ;  /* 0x000000080b077824 */ /* 0x000fe200078e0210 */
[----:B------:R-:W-:-:S04]  /*13ec0*/  SHF.L.U32 R6, R225, 0x1f, RZ ;  /* 0x0000001fe1067819 */ /* 0x000fc800000006ff */
[----:B------:R0:W1:Y:S01]  /*13ed0*/  SYNCS.PHASECHK.TRANS64.TRYWAIT P5, [R7+URZ+0x28430], R6 ;  /* 0x02843006070075a7 */ /* 0x00006200080a017f */
[----:B------:R-:W-:Y:S05]  /*13ee0*/  @!P0 BRA `(.L_x_1495) ;  /* 0x0000000000048947 */ /* 0x000fea0003800000 */
[----:B------:R-:W-:Y:S01]  /*13ef0*/  BPT.TRAP 0x1 ;  /* 0x000000040000795c */ /* 0x000fe20000300000 */
.L_x_1495:
[----:B------:R-:W-:Y:S04]  /*13f00*/  BSSY B0, `(.L_x_1493) ;  /* 0x0000004000007945 */ /* 0x000fe80003800000 */
[----:B-1----:R-:W-:Y:S05]  /*13f10*/  @P5 BRA `(.L_x_1496) ;  /* 0x0000000000085947 */ /* 0x002fea0003800000 */
[----:B------:R-:W1:Y:S02]  /*13f20*/  SYNCS.PHASECHK.TRANS64.TRYWAIT P5, [R7+URZ+0x28430], R6 ;  /* 0x02843006070075a7 */ /* 0x000e6400080a017f */
[----:B-1----:R-:W-:Y:S05]  /*13f30*/  @!P5 BRA `(.L_x_1497) ;  /* 0x000001440020d947 */ /* 0x002fea0003800000 */
.L_x_1496:
[----:B------:R-:W-:Y:S05]  /*13f40*/  BSYNC B0 ;  /* 0x0000000000007941 */ /* 0x000fea0003800000 */
.L_x_1493:
[----:B01----:R-:W0:Y:S01]  /*13f50*/  S2R R6, SR_TID.X ;  /* 0x0000000000067919 */ /* 0x003e220000002100 */
[----:B------:R-:W-:Y:S05]  /*13f60*/  WARPSYNC.ALL ;  /* 0x0000000000007948 */ /* 0x000fea0003800000 */
[----:B------:R-:W-:Y:S01]  /*13f70*/  MOV R7, 0x40000040 ;  /* 0x4000004000077802 */ /* 0x000fe20000000f00 */
[----:B------:R-:W-:Y:S02]  /*13f80*/  IMAD.MOV.U32 R15, RZ, RZ, 0x40000040 ;  /* 0x40000040ff0f7424 */ /* 0x000fe400078e00ff */
[----:B------:R-:W-:Y:S01]  /*13f90*/  IMAD.MOV.U32 R21, RZ, RZ, 0x40000040 ;  /* 0x40000040ff157424 */ /* 0x000fe200078e00ff */
[----:B------:R-:W-:Y:S01]  /*13fa0*/  R2UR UR15, R7 ;  /* 0x00000000070f72ca */ /* 0x000fe200000e0000 */
[----:B------:R-:W-:Y:S01]  /*13fb0*/  IMAD.MOV.U32 R13, RZ, RZ, 0x40000040 ;  /* 0x40000040ff0d7424 */ /* 0x000fe200078e00ff */
[----:B------:R-:W-:-:S02]  /*13fc0*/  R2UR UR11, R15 ;  /* 0x000000000f0b72ca */ /* 0x000fc400000e0000 */
[----:B------:R-:W-:Y:S02]  /*13fd0*/  R2UR UR7, R21 ;  /* 0x00000000150772ca */ /* 0x000fe400000e0000 */
[----:B------:R-:W-:Y:S02]  /*13fe0*/  R2UR UR19, R13 ;  /* 0x000000000d1372ca */ /* 0x000fe400000e0000 */
[----:B------:R-:W-:Y:S02]  /*13ff0*/  R2UR UR23, R15 ;  /* 0x000000000f1772ca */ /* 0x000fe400000e0000 */
[----:B------:R-:W-:Y:S02]  /*14000*/  R2UR UR27, R13 ;  /* 0x000000000d1b72ca */ /* 0x000fe400000e0000 */
[----:B------:R-:W-:Y:S02]  /*14010*/  R2UR UR31, R21 ;  /* 0x00000000151f72ca */ /* 0x000fe400000e0000 */
[----:B------:R-:W-:-:S02]  /*14020*/  R2UR UR35, R7 ;  /* 0x00000000072372ca */ /* 0x000fc400000e0000 */
[----:B0-----:R-:W-:Y:S01]  /*14030*/  SHF.R.U32.HI R12, RZ, 0x7, R6 ;  /* 0x00000007ff0c7819 */ /* 0x001fe20000011606 */
[----:B------:R-:W-:-:S04]  /*14040*/  IMAD R6, R11, 0x400, R4 ;  /* 0x000004000b067824 */ /* 0x000fc800078e0204 */
[----:B------:R-:W-:Y:S01]  /*14050*/  VIADD R152, R12, 0x8 ;  /* 0x000000080c987836 */ /* 0x000fe20000000000 */
[C---:B------:R-:W-:Y:S01]  /*14060*/  R2UR UR14, R6.reuse ;  /* 0x00000000060e72ca */ /* 0x040fe200000e0000 */
[C---:B------:R-:W-:Y:S02]  /*14070*/  VIADD R14, R6.reuse, 0x2 ;  /* 0x00000002060e7836 */ /* 0x040fe40000000000 */
[C---:B------:R-:W-:Y:S01]  /*14080*/  VIADD R20, R6.reuse, 0x4 ;  /* 0x0000000406147836 */ /* 0x040fe20000000000 */
[----:B------:R0:W-:Y:S01]  /*14090*/  BAR.SYNC.DEFER_BLOCKING R152, 0x100 ;  /* 0x000400980000751d */ /* 0x0001e20000010000 */
[----:B------:R-:W-:Y:S01]  /*140a0*/  VIADD R12, R6, 0x6 ;  /* 0x00000006060c7836 */ /* 0x000fe20000000000 */
[----:B------:R-:W-:Y:S01]  /*140b0*/  R2UR UR10, R14 ;  /* 0x000000000e0a72ca */ /* 0x000fe200000e0000 */
[----:B------:R-:W-:Y:S01]  /*140c0*/  VIADD R14, R6, 0x200 ;  /* 0x00000200060e7836 */ /* 0x000fe20000000000 */
[----:B------:R-:W-:Y:S01]  /*140d0*/  R2UR UR6, R20 ;  /* 0x00000000140672ca */ /* 0x000fe200000e0000 */
[----:B------:R-:W-:Y:S01]  /*140e0*/  VIADD R20, R6, 0x204 ;  /* 0x0000020406147836 */ /* 0x000fe20000000000 */
[----:B------:R-:W-:Y:S01]  /*140f0*/  R2UR UR18, R12 ;  /* 0x000000000c1272ca */ /* 0x000fe200000e0000 */
[----:B------:R-:W-:Y:S01]  /*14100*/  VIADD R12, R6, 0x202 ;  /* 0x00000202060c7836 */ /* 0x000fe20000000000 */
[----:B------:R-:W-:Y:S01]  /*14110*/  R2UR UR22, R14 ;  /* 0x000000000e1672ca */ /* 0x000fe200000e0000 */
[----:B------:R-:W-:Y:S01]  /*14120*/  VIADD R6, R6, 0x206 ;  /* 0x0000020606067836 */ /* 0x000fe20000000000 */
[----:B------:R-:W-:-:S02]  /*14130*/  R2UR UR30, R20 ;  /* 0x00000000141e72ca */ /* 0x000fc400000e0000 */
[----:B------:R-:W-:Y:S02]  /*14140*/  R2UR UR26, R12 ;  /* 0x000000000c1a72ca */ /* 0x000fe400000e0000 */
[----:B------:R-:W-:Y:S01]  /*14150*/  R2UR UR34, R6 ;  /* 0x00000000062272ca */ /* 0x000fe200000e0000 */
[----:B0-----:R-:W-:-:S06]  /*14160*/  WARPGROUP.ARRIVE ;  /* 0x00000000000079c5 */ /* 0x001fcc0000000000 */
        /* <DEDUP_REMOVED lines=23> */
[----:B------:R-:W-:Y:S05]  /*142e0*/  @P4 BRA `(.L_x_1498) ;  /* 0x0000000000284947 */ /* 0x000fea0003800000 */
[----:B------:R-:W-:Y:S05]  /*142f0*/  @!P0 BRA `(.L_x_1499) ;  /* 0x0000000000048947 */ /* 0x000fea0003800000 */
[----:B------:R-:W-:Y:S01]  /*14300*/  BPT.TRAP 0x1 ;  /* 0x000000040000795c */ /* 0x000fe20000300000 */
.L_x_1499:
[----:B------:R-:W-:Y:S02]  /*14310*/  SHF.L.U32 R6, R193, 0x1f, RZ ;  /* 0x0000001fc1067819 */ /* 0x000fe400000006ff */
[----:B------:R-:W-:-:S04]  /*14320*/  LEA R7, R199, R16, 0x3 ;  /* 0x00000010c7077211 */ /* 0x000fc800078e18ff */
[----:B------:R0:W1:Y:S01]  /*14330*/  SYNCS.PHASECHK.TRANS64.TRYWAIT P4, [R7+URZ+0x28450], R6 ;  /* 0x02845006070075a7 */ /* 0x000062000808017f */
[----:B------:R-:W-:Y:S05]  /*14340*/  @!P0 BRA `(.L_x_1500) ;  /* 0x0000000000048947 */ /* 0x000fea0003800000 */
[----:B------:R-:W-:Y:S01]  /*14350*/  BPT.TRAP 0x1 ;  /* 0x000000040000795c */ /* 0x000fe20000300000 */
.L_x_1500:
[----:B-1----:R-:W-:Y:S05]  /*14360*/  @P4 BRA `(.L_x_1498) ;  /* 0x0000000000084947 */ /* 0x002fea0003800000 */
[----:B------:R-:W1:Y:S02]  /*14370*/  SYNCS.PHASECHK.TRANS64.TRYWAIT P4, [R7+URZ+0x28450], R6 ;  /* 0x02845006070075a7 */ /* 0x000e64000808017f */
[----:B-1----:R-:W-:Y:S05]  /*14380*/  @!P4 BRA `(.L_x_1501) ;  /* 0x000001400020c947 */ /* 0x002fea0003800000 */
.L_x_1498:
[----:B01----:R-:W-:Y:S01]  /*14390*/  VIADD R6, R16, 0x8000 ;  /* 0x0000800010067836 */ /* 0x003fe20000000000 */
[----:B------:R-:W-:Y:S05]  /*143a0*/  WARPSYNC.ALL ;  /* 0x0000000000007948 */ /* 0x000fea0003800000 */
[----:B------:R-:W-:Y:S01]  /*143b0*/  SHF.R.U32.HI R6, RZ, 0x4, R6 ;  /* 0x00000004ff067819 */ /* 0x000fe20000011606 */
[----:B------:R-:W-:Y:S01]  /*143c0*/  IMAD.MOV.U32 R7, RZ, RZ, -0x7fffffe0 ;  /* 0x80000020ff077424 */ /* 0x000fe200078e00ff */
[----:B------:R-:W-:Y:S01]  /*143d0*/  WARPGROUP.ARRIVE ;  /* 0x00000000000079c5 */ /* 0x000fe20000000000 */
[----:B------:R-:W0:Y:S01]  /*143e0*/  @P2 LDC R13, c[0x0][0x450] ;  /* 0x00011400ff0d2b82 */ /* 0x000e220000000800 */
[----:B------:R-:W-:-:S04]  /*143f0*/  LOP3.LUT R6, R6, 0x3fff, RZ, 0xc0, !PT ;  /* 0x00003fff06067812 */ /* 0x000fc800078ec0ff */
[----:B------:R-:W1:Y:S01]  /*14400*/  S2R R193, SR_TID.X ;  /* 0x0000000000c17919 */ /* 0x000e620000002100 */
[----:B------:R-:W-:Y:S01]  /*14410*/  R2UR UR7, R7 ;  /* 0x00000000070772ca */ /* 0x000fe200000e0000 */
[----:B------:R-:W-:Y:S01]  /*14420*/  IMAD.MOV.U32 R7, RZ, RZ, -0x7fffffe0 ;  /* 0x80000020ff077424 */ /* 0x000fe200078e00ff */
[----:B------:R-:W-:Y:S01]  /*14430*/  LOP3.LUT R6, R6, 0x10000, RZ, 0xfc, !PT ;  /* 0x0001000006067812 */ /* 0x000fe200078efcff */
[----:B------:R-:W-:Y:S02]  /*14440*/  IMAD.IADD R14, R205, 0x1, R204 ;  /* 0x00000001cd0e7824 */ /* 0x000fe400078e02cc */
[C---:B------:R-:W-:Y:S01]  /*14450*/  FMUL.FTZ R20, R2.reuse, R153 ;  /* 0x0000009902147220 */ /* 0x040fe20000410000 */
[C---:B------:R-:W-:Y:S01]  /*14460*/  FMUL.FTZ R153, R2.reuse, R156 ;  /* 0x0000009c02997220 */ /* 0x040fe20000410000 */
[C---:B------:R-:W-:Y:S01]  /*14470*/  FMUL.FTZ R156, R2.reuse, R163 ;  /* 0x000000a3029c7220 */ /* 0x040fe20000410000 */
[----:B------:R-:W-:Y:S02]  /*14480*/  IMAD R6, R199, 0x400, R6 ;  /* 0x00000400c7067824 */ /* 0x000fe400078e0206 */
[C---:B------:R-:W-:Y:S01]  /*14490*/  FMUL.FTZ R15, R2.reuse, R152 ;  /* 0x00000098020f7220 */ /* 0x040fe20000410000 */
[C---:B------:R-:W-:Y:S01]  /*144a0*/  FMUL.FTZ R163, R2.reuse, R170 ;  /* 0x000000aa02a37220 */ /* 0x040fe20000410000 */
[C---:B------:R-:W-:Y:S01]  /*144b0*/  FMUL.FTZ R152, R2.reuse, R159 ;  /* 0x0000009f02987220 */ /* 0x040fe20000410000 */
[----:B------:R-:W-:Y:S01]  /*144c0*/  FMUL.FTZ R170, R2, R173 ;  /* 0x000000ad02aa7220 */ /* 0x000fe20000410000 */
[C---:B------:R-:W-:Y:S01]  /*144d0*/  R2UR UR6, R6.reuse ;  /* 0x00000000060672ca */ /* 0x040fe200000e0000 */
[----:B------:R-:W-:-:S02]  /*144e0*/  VIADD R6, R6, 0x2 ;  /* 0x0000000206067836 */ /* 0x000fc40000000000 */
[C---:B------:R-:W-:Y:S01]  /*144f0*/  FMUL.FTZ R159, R2.reuse, R166 ;  /* 0x000000a6029f7220 */ /* 0x040fe20000410000 */
[C---:B------:R-:W-:Y:S01]  /*14500*/  FMUL.FTZ R173, R2.reuse, R176 ;  /* 0x000000b002ad7220 */ /* 0x040fe20000410000 */
[C---:B------:R-:W-:Y:S01]  /*14510*/  FMUL.FTZ R12, R2.reuse, R154 ;  /* 0x0000009a020c7220 */ /* 0x040fe20000410000 */
[C---:B------:R-:W-:Y:S01]  /*14520*/  FMUL.FTZ R166, R2.reuse, R169 ;  /* 0x000000a902a67220 */ /* 0x040fe20000410000 */
[----:B------:R-:W-:Y:S01]  /*14530*/  SHF.L.U32 R176, R5, 0x6, RZ ;  /* 0x0000000605b07819 */ /* 0x000fe200000006ff */
[C---:B------:R-:W-:Y:S01]  /*14540*/  FMUL.FTZ R154, R2.reuse, R157 ;  /* 0x0000009d029a7220 */ /* 0x040fe20000410000 */
[C---:B------:R-:W-:Y:S01]  /*14550*/  FMUL.FTZ R21, R2.reuse, R158 ;  /* 0x0000009e02157220 */ /* 0x040fe20000410000 */
[C---:B------:R-:W-:Y:S01]  /*14560*/  FMUL.FTZ R169, R2.reuse, R172 ;  /* 0x000000ac02a97220 */ /* 0x040fe20000410000 */
[C---:B------:R-:W-:Y:S01]  /*14570*/  FMUL.FTZ R157, R2.reuse, R160 ;  /* 0x000000a0029d7220 */ /* 0x040fe20000410000 */
[C---:B------:R-:W-:Y:S01]  /*14580*/  FMUL.FTZ R158, R2.reuse, R161 ;  /* 0x000000a1029e7220 */ /* 0x040fe20000410000 */
[----:B------:R-:W-:Y:S01]  /*14590*/  FMUL.FTZ R172, R2, R179 ;  /* 0x000000b302ac7220 */ /* 0x000fe20000410000 */
[----:B------:R-:W-:Y:S01]  /*145a0*/  QGMMA.64x256x32.F32.E4M3.E4M3 R24, R188, gdesc[UR4], R24, gsb0 ;  /* 0x03e00004bc187df3 */ /* 0x000fe20008000818 */
[----:B------:R-:W-:Y:S01]  /*145b0*/  R2UR UR6, R6 ;  /* 0x00000000060672ca */ /* 0x000fe200000e0000 */
[C---:B------:R-:W-:Y:S01]  /*145c0*/  FMUL.FTZ R161, R2.reuse, R164 ;  /* 0x000000a402a17220 */ /* 0x040fe20000410000 */
[----:B------:R-:W-:Y:S01]  /*145d0*/  R2UR UR7, R7 ;  /* 0x00000000070772ca */ /* 0x000fe200000e0000 */
[C---:B------:R-:W-:Y:S01]  /*145e0*/  FMUL.FTZ R160, R2.reuse, R167 ;  /* 0x000000a702a07220 */ /* 0x040fe20000410000 */
[----:B------:R-:W2:Y:S01]  /*145f0*/  @P2 LDC R7, c[0x0][0x44c] ;  /* 0x00011300ff072b82 */ /* 0x000ea20000000800 */
[C---:B------:R-:W-:Y:S01]  /*14600*/  FMUL.FTZ R179, R2.reuse, R180 ;  /* 0x000000b402b37220 */ /* 0x040fe20000410000 */
[C---:B------:R-:W-:Y:S01]  /*14610*/  FMUL.FTZ R164, R2.reuse, R171 ;  /* 0x000000ab02a47220 */ /* 0x040fe20000410000 */
[----:B------:R-:W-:Y:S01]  /*14620*/  FMUL.FTZ R167, R2, R174 ;  /* 0x000000ae02a77220 */ /* 0x000fe20000410000 */
[----:B------:R-:W-:Y:S01]  /*14630*/  IADD3 R180, -R176, 0x1, RZ ;  /* 0x00000001b0b47810 */ /* 0x000fe20007ffe1ff */
[C---:B------:R-:W-:Y:S01]  /*14640*/  FMUL.FTZ R174, R2.reuse, R177 ;  /* 0x000000b102ae7220 */ /* 0x040fe20000410000 */
[C---:B------:R-:W-:Y:S01]  /*14650*/  FMUL.FTZ R171, R2.reuse, R178 ;  /* 0x000000b202ab7220 */ /* 0x040fe20000410000 */
[C---:B------:R-:W-:Y:S01]  /*14660*/  FMUL.FTZ R178, R2.reuse, R181 ;  /* 0x000000b502b27220 */ /* 0x040fe20000410000 */
[----:B------:R-:W-:Y:S01]  /*14670*/  FMUL.FTZ R177, R2, R183 ;  /* 0x000000b702b17220 */ /* 0x000fe20000410000 */
[----:B------:R-:W-:Y:S01]  /*14680*/  IMAD R180, R197, -0x2, R180 ;  /* 0xfffffffec5b47824 */ /* 0x000fe200078e02b4 */
[----:B-1----:R-:W-:Y:S01]  /*14690*/  SHF.R.U32.HI R193, RZ, 0x7, R193 ;  /* 0x00000007ffc17819 */ /* 0x002fe200000116c1 */
[----:B------:R-:W1:Y:S03]  /*146a0*/  MUFU.TANH R15, R15 ;  /* 0x0000000f000f7308 */ /* 0x000e660000002400 */
[----:B------:R-:W-:-:S05]  /*146b0*/  IADD3 R181, -R195, R180, R196 ;  /* 0x000000b4c3b57210 */ /* 0x000fca0007ffe1c4 */
[----:B------:R-:W3:Y:S01]  /*146c0*/  MUFU.TANH R20, R20 ;  /* 0x0000001400147308 */ /* 0x000ee20000002400 */
[C---:B------:R-:W-:Y:S02]  /*146d0*/  VIADD R180, R181.reuse, UR54 ;  /* 0x00000036b5b47c36 */ /* 0x040fe40008000000 */
[----:B------:R-:W-:Y:S02]  /*146e0*/  VIADD R181, R181, UR55 ;  /* 0x00000037b5b57c36 */ /* 0x000fe40008000000 */
[----:B--2---:R-:W-:-:S03]  /*146f0*/  @P2 IMAD.HI.U32 R6, R14, R7, RZ ;  /* 0x000000070e062227 */ /* 0x004fc600078e00ff */
[----:B------:R-:W2:Y:S02]  /*14700*/  MUFU.TANH R12, R12 ;  /* 0x0000000c000c7308 */ /* 0x000ea40000002400 */
[----:B0-----:R-:W-:Y:S01]  /*14710*/  @P2 SHF.R.U32.HI R14, RZ, R13, R6 ;  /* 0x0000000dff0e2219 */ /* 0x001fe20000011606 */
[C---:B------:R-:W-:Y:S01]  /*14720*/  FMUL.FTZ R13, R2.reuse, R155 ;  /* 0x0000009b020d7220 */ /* 0x040fe20000410000 */
[C---:B------:R-:W-:Y:S01]  /*14730*/  FMUL.FTZ R155, R2.reuse, R162 ;  /* 0x000000a2029b7220 */ /* 0x040fe20000410000 */
[C---:B------:R-:W-:Y:S01]  /*14740*/  FMUL.FTZ R162, R2.reuse, R165 ;  /* 0x000000a502a27220 */ /* 0x040fe20000410000 */
[C---:B------:R-:W-:Y:S01]  /*14750*/  FMUL.FTZ R165, R2.reuse, R168 ;  /* 0x000000a802a57220 */ /* 0x040fe20000410000 */
[C---:B------:R-:W-:Y:S01]  /*14760*/  FMUL.FTZ R168, R2.reuse, R175 ;  /* 0x000000af02a87220 */ /* 0x040fe20000410000 */
[----:B------:R-:W-:Y:S02]  /*14770*/  @!P1 IMAD R6, R11, 0x8, R16 ;  /* 0x000000080b069824 */ /* 0x000fe400078e0210 */
[----:B------:R-:W-:Y:S01]  /*14780*/  FMUL.FTZ R175, R2, R182 ;  /* 0x000000b602af7220 */ /* 0x000fe20000410000 */
[----:B------:R-:W0:Y:S01]  /*14790*/  MUFU.TANH R13, R13 ;  /* 0x0000000d000d7308 */ /* 0x000e220000002400 */
[----:B------:R-:W-:-:S05]  /*147a0*/  @!P1 VIADD R6, R6, 0x28440 ;  /* 0x0002844006069836 */ /* 0x000fca0000000000 */
[----:B------:R-:W-:Y:S02]  /*147b0*/  @!P1 PRMT R7, RZ, 0x654, R6 ;  /* 0x00000654ff079816 */ /* 0x000fe40000000006 */
[----:B------:R-:W4:Y:S01]  /*147c0*/  MUFU.TANH R153, R153 ;  /* 0x0000009900997308 */ /* 0x000f220000002400 */
[----:B------:R-:W-:-:S07]  /*147d0*/  IADD3 R6, -R193, 0xb, RZ ;  /* 0x0000000bc1067810 */ /* 0x000fce0007ffe1ff */
        /* <DEDUP_REMOVED lines=32> */
[----:B------:R0:W-:Y:S06]  /*149e0*/  BAR.ARV R6, 0x100 ;  /* 0x000400060000751d */ /* 0x0001ec0000002000 */
[----:B------:R0:W-:Y:S01]  /*149f0*/  @!P1 SYNCS.ARRIVE.TRANS64.RED.A1T0 RZ, [R7+URZ], RZ ;  /* 0x000000ff07ff99a7 */ /* 0x0001e2000810043f */
[----:B-----5:R-:W-:-:S02]  /*14a00*/  IMAD.IADD R182, R180, 0x1, R184 ;  /* 0x00000001b4b67824 */ /* 0x020fc400078e02b8 */
[----:B------:R-:W-:Y:S01]  /*14a10*/  IMAD.IADD R183, R181, 0x1, R184 ;  /* 0x00000001b5b77824 */ /* 0x000fe200078e02b8 */
[----:B01234-:R-:W-:Y:S06]  /*14a20*/  @!P3 BRA `(.L_x_1502) ;  /* 0x000000000058b947 */ /* 0x01ffec0003800000 */
[----:B------:R-:W-:Y:S01]  /*14a30*/  IADD3 R184, -R195, R196, R184 ;  /* 0x000000c4c3b87210 */ /* 0x000fe20007ffe1b8 */
[----:B------:R-:W-:Y:S03]  /*14a40*/  BSSY B0, `(.L_x_1503) ;  /* 0x0000010000007945 */ /* 0x000fe60003800000 */
        /* <DEDUP_REMOVED lines=10> */
.L_x_1504:
[----:B------:R-:W-:-:S05]  /*14af0*/  IMAD.U32 R185, RZ, RZ, UR52 ;  /* 0x00000034ffb97e24 */ /* 0x000fca000f8e00ff */
[----:B------:R-:W-:-:S13]  /*14b00*/  ISETP.NE.AND P4, PT, R185, 0x1, PT ;  /* 0x00000001b900780c */ /* 0x000fda0003f85270 */
[----:B------:R-:W0:Y:S02]  /*14b10*/  @P4 LDC.64 R6, c[0x0][0x9e8] ;  /* 0x00027a00ff064b82 */ /* 0x000e240000000a00 */
[----:B0-----:R-:W-:-:S05]  /*14b20*/  @P4 IMAD.HI.U32 R6, R184, R6, RZ ;  /* 0x00000006b8064227 */ /* 0x001fca00078e00ff */
[----:B------:R-:W-:-:S07]  /*14b30*/  @P4 SHF.R.U32.HI R184, RZ, R7, R6 ;  /* 0x00000007ffb84219 */ /* 0x000fce0000011606 */
.L_x_1505:
[----:B------:R-:W-:Y:S05]  /*14b40*/  BSYNC B0 ;  /* 0x0000000000007941 */ /* 0x000fea0003800000 */
.L_x_1503:
[----:B------:R-:W-:-:S04]  /*14b50*/  IMAD R184, R184, R185, -R176 ;  /* 0x000000b9b8b87224 */ /* 0x000fc800078e0ab0 */
[----:B------:R-:W-:-:S05]  /*14b60*/  IMAD R184, R197, -0x2, R184 ;  /* 0xfffffffec5b87824 */ /* 0x000fca00078e02b8 */
[----:B------:R-:W-:Y:S02]  /*14b70*/  VIADDMNMX R182, R184, R185, R182, PT ;  /* 0x000000b9b8b67246 */ /* 0x000fe400038001b6 */
[----:B------:R-:W-:-:S07]  /*14b80*/  VIMNMX R183, R183, R184, !PT ;  /* 0x000000b8b7b77248 */ /* 0x000fce0007fe0100 */
.L_x_1502:
[----:B------:R-:W-:Y:S01]  /*14b90*/  ISETP.GT.AND P4, PT, R5, -0x1, PT ;  /* 0xffffffff0500780c */ /* 0x000fe20003f84270 */
[----:B------:R-:W0:Y:S03]  /*14ba0*/  SHFL.IDX PT, R14, R14, 0x1, 0x1c1f ;  /* 0x003c1f000e0e7f89 */ /* 0x000e2600000e0000 */
[----:B------:R-:W-:-:S04]  /*14bb0*/  ISETP.GT.AND P5, PT, R183, RZ, P4 ;  /* 0x000000ffb700720c */ /* 0x000fc800027a4270 */
[----:B------:R-:W-:-:S04]  /*14bc0*/  ISETP.LT.OR P5, PT, R182, 0x1, P5 ;  /* 0x00000001b600780c */ /* 0x000fc80002fa1670 */
[----:B------:R-:W-:Y:S02]  /*14bd0*/  FSEL R184, R15, -INF , !P5 ;  /* 0xff8000000fb87808 */ /* 0x000fe40006800000 */
[----:B------:R-:W-:-:S04]  /*14be0*/  ISETP.GT.AND P5, PT, R183, 0x1, P4 ;  /* 0x00000001b700780c */ /* 0x000fc800027a4270 */
[----:B------:R-:W-:-:S04]  /*14bf0*/  ISETP.LT.OR P5, PT, R182, 0x2, P5 ;  /* 0x00000002b600780c */ /* 0x000fc80002fa1670 */
[----:B------:R-:W-:Y:S02]  /*14c00*/  FSEL R20, R20, -INF , !P5 ;  /* 0xff80000014147808 */ /* 0x000fe40006800000 */
[----:B------:R-:W-:Y:S01]  /*14c10*/  ISETP.GT.AND P5, PT, R183, 0x8, P4 ;  /* 0x00000008b700780c */ /* 0x000fe200027a4270 */
[--C-:B0-----:R-:W-:Y:S02]  /*14c20*/  IMAD.IADD R180, R180, 0x1, R14.reuse ;  /* 0x00000001b4b47824 */ /* 0x101fe400078e020e */
[----:B------:R-:W-:Y:S01]  /*14c30*/  IMAD.IADD R181, R181, 0x1, R14 ;  /* 0x00000001b5b57824 */ /* 0x000fe200078e020e */
[----:B------:R-:W-:-:S04]  /*14c40*/  ISETP.LT.OR P5, PT, R182, 0x9, P5 ;  /* 0x00000009b600780c */ /* 0x000fc80002fa1670 */
[----:B------:R-:W-:Y:S02]  /*14c50*/  FSEL R153, R153, -INF , !P5 ;  /* 0xff80000099997808 */ /* 0x000fe40006800000 */
[----:B------:R-:W-:-:S04]  /*14c60*/  ISETP.GT.AND P5, PT, R183, 0x9, P4 ;  /* 0x00000009b700780c */ /* 0x000fc800027a4270 */
        /* <DEDUP_REMOVED lines=37> */
[----:B------:R-:W-:Y:S01]  /*14ec0*/  FSEL R178, R178, -INF , !P5 ;  /* 0xff800000b2b27808 */ /* 0x000fe20006800000 */
[----:B------:R-:W-:Y:S08]  /*14ed0*/  @!P3 BRA `(.L_x_1506) ;  /* 0x000000000058b947 */ /* 0x000ff00003800000 */
[----:B------:R-:W-:Y:S01]  /*14ee0*/  IADD3 R183, -R195, R196, R14 ;  /* 0x000000c4c3b77210 */ /* 0x000fe20007ffe10e */
[----:B------:R-:W-:Y:S03]  /*14ef0*/  BSSY B0, `(.L_x_1507) ;  /* 0x0000010000007945 */ /* 0x000fe60003800000 */
[----:B------:R-:W-:-:S13]  /*14f00*/  ISETP.GT.AND P5, PT, R183, -0x1, PT ;  /* 0xffffffffb700780c */ /* 0x000fda0003fa4270 */
[----:B------:R-:W-:Y:S05]  /*14f10*/  @P5 BRA `(.L_x_1508) ;  /* 0x0000000000205947 */ /* 0x000fea0003800000 */
[----:B------:R-:W-:Y:S02]  /*14f20*/  MOV R15, UR52 ;  /* 0x00000034000f7c02 */ /* 0x000fe40008000f00 */
[----:B------:R-:W-:Y:S02]  /*14f30*/  LOP3.LUT R183, RZ, R183, RZ, 0x33, !PT ;  /* 0x000000b7ffb77212 */ /* 0x000fe400078e33ff */
[----:B------:R-:W-:-:S13]  /*14f40*/  ISETP.NE.AND P5, PT, R15, 0x1, PT ;  /* 0x000000010f00780c */ /* 0x000fda0003fa5270 */
[----:B------:R-:W0:Y:S02]  /*14f50*/  @P5 LDC.64 R6, c[0x0][0x9e8] ;  /* 0x00027a00ff065b82 */ /* 0x000e240000000a00 */
[----:B0-----:R-:W-:-:S05]  /*14f60*/  @P5 IMAD.HI.U32 R6, R183, R6, RZ ;  /* 0x00000006b7065227 */ /* 0x001fca00078e00ff */
[----:B------:R-:W-:-:S04]  /*14f70*/  @P5 SHF.R.U32.HI R183, RZ, R7, R6 ;  /* 0x00000007ffb75219 */ /* 0x000fc80000011606 */
[----:B------:R-:W-:Y:S01]  /*14f80*/  LOP3.LUT R183, RZ, R183, RZ, 0x33, !PT ;  /* 0x000000b7ffb77212 */ /* 0x000fe200078e33ff */
[----:B------:R-:W-:Y:S06]  /*14f90*/  BRA `(.L_x_1509) ;  /* 0x0000000000147947 */ /* 0x000fec0003800000 */
.L_x_1508:
[----:B------:R-:W-:-:S05]  /*14fa0*/  IMAD.U32 R15, RZ, RZ, UR52 ;  /* 0x00000034ff0f7e24 */ /* 0x000fca000f8e00ff */
[----:B------:R-:W-:-:S13]  /*14fb0*/  ISETP.NE.AND P5, PT, R15, 0x1, PT ;  /* 0x000000010f00780c */ /* 0x000fda0003fa5270 */
[----:B------:R-:W0:Y:S02]  /*14fc0*/  @P5 LDC.64 R6, c[0x0][0x9e8] ;  /* 0x00027a00ff065b82 */ /* 0x000e240000000a00 */
[----:B0-----:R-:W-:-:S05]  /*14fd0*/  @P5 IMAD.HI.U32 R6, R183, R6, RZ ;  /* 0x00000006b7065227 */ /* 0x001fca00078e00ff */
[----:B------:R-:W-:-:S07]  /*14fe0*/  @P5 SHF.R.U32.HI R183, RZ, R7, R6 ;  /* 0x00000007ffb75219 */ /* 0x000fce0000011606 */
.L_x_1509:
[----:B------:R-:W-:Y:S05]  /*14ff0*/  BSYNC B0 ;  /* 0x0000000000007941 */ /* 0x000fea0003800000 */
.L_x_1507:
[----:B------:R-:W-:-:S04]  /*15000*/  IMAD R176, R183, R15, -R176 ;  /* 0x0000000fb7b07224 */ /* 0x000fc800078e0ab0 */
[----:B------:R-:W-:-:S05]  /*15010*/  IMAD R176, R197, -0x2, R176 ;  /* 0xfffffffec5b07824 */ /* 0x000fca00078e02b0 */
[----:B------:R-:W-:Y:S02]  /*15020*/  VIADDMNMX R180, R176, R15, R180, PT ;  /* 0x0000000fb0b47246 */ /* 0x000fe400038001b4 */
[----:B------:R-:W-:-:S07]  /*15030*/  VIMNMX R181, R181, R176, !PT ;  /* 0x000000b0b5b57248 */ /* 0x000fce0007fe0100 */
.L_x_1506:
[----:B------:R-:W-:Y:S01]  /*15040*/  ISETP.GT.AND P5, PT, R181, 0x1, P4 ;  /* 0x00000001b500780c */ /* 0x000fe200027a4270 */
[----:B------:R-:W-:Y:S01]  /*15050*/  UMOV UR56, UR51 ;  /* 0x0000003300387c82 */ /* 0x000fe20008000000 */
[----:B------:R-:W-:Y:S02]  /*15060*/  FMNMX.FTZ R7, R184, R9, !PT ;  /* 0x00000009b8077209 */ /* 0x000fe40007810000 */
[----:B------:R-:W-:Y:S02]  /*15070*/  ISETP.LT.OR P5, PT, R180, 0x2, P5 ;  /* 0x00000002b400780c */ /* 0x000fe40002fa1670 */
[----:B------:R-:W-:Y:S02]  /*15080*/  FMNMX.FTZ R6, R20, R7, !PT ;  /* 0x0000000714067209 */ /* 0x000fe40007810000 */
[----:B------:R-:W-:Y:S02]  /*15090*/  FSEL R13, R13, -INF , !P5 ;  /* 0xff8000000d0d7808 */ /* 0x000fe40006800000 */
[----:B------:R-:W-:-:S02]  /*150a0*/  ISETP.GT.AND P5, PT, R181, 0x8, P4 ;  /* 0x00000008b500780c */ /* 0x000fc400027a4270 */
[----:B------:R-:W-:Y:S02]  /*150b0*/  FMNMX.FTZ R7, R153, R6, !PT ;  /* 0x0000000699077209 */ /* 0x000fe40007810000 */
[----:B------:R-:W-:Y:S02]  /*150c0*/  ISETP.LT.OR P5, PT, R180, 0x9, P5 ;  /* 0x00000009b400780c */ /* 0x000fe40002fa1670 */
[----:B------:R-:W-:Y:S02]  /*150d0*/  FMNMX.FTZ R6, R154, R7, !PT ;  /* 0x000000079a067209 */ /* 0x000fe40007810000 */
[----:B------:R-:W-:Y:S02]  /*150e0*/  FSEL R21, R21, -INF , !P5 ;  /* 0xff80000015157808 */ /* 0x000fe40006800000 */
[----:B------:R-:W-:Y:S02]  /*150f0*/  ISETP.GT.AND P5, PT, R181, 0x9, P4 ;  /* 0x00000009b500780c */ /* 0x000fe400027a4270 */
[----:B------:R-:W-:-:S02]  /*15100*/  FMNMX.FTZ R7, R157, R6, !PT ;  /* 0x000000069d077209 */ /* 0x000fc40007810000 */
[----:B------:R-:W-:Y:S02]  /*15110*/  ISETP.LT.OR P5, PT, R180, 0xa, P5 ;  /* 0x0000000ab400780c */ /* 0x000fe40002fa1670 */
[----:B------:R-:W-:Y:S02]  /*15120*/  FMNMX.FTZ R6, R158, R7, !PT ;  /* 0x000000079e067209 */ /* 0x000fe40007810000 */
[----:B------:R-:W-:Y:S02]  /*15130*/  FSEL R152, R152, -INF , !P5 ;  /* 0xff80000098987808 */ /* 0x000fe40006800000 */
[----:B------:R-:W-:Y:S02]  /*15140*/  ISETP.GT.AND P5, PT, R181, 0x10, P4 ;  /* 0x00000010b500780c */ /* 0x000fe400027a4270 */
[----:B------:R-:W-:Y:S02]  /*15150*/  FMNMX.FTZ R7, R161, R6, !PT ;  /* 0x00000006a1077209 */ /* 0x000fe40007810000 */
[----:B------:R-:W-:-:S02]  /*15160*/  ISETP.LT.OR P5, PT, R180, 0x11, P5 ;  /* 0x00000011b400780c */ /* 0x000fc40002fa1670 */
[----:B------:R-:W-:Y:S02]  /*15170*/  FMNMX.FTZ R6, R162, R7, !PT ;  /* 0x00000007a2067209 */ /* 0x000fe40007810000 */
[----:B------:R-:W-:Y:S02]  /*15180*/  FSEL R155, R155, -INF , !P5 ;  /* 0xff8000009b9b7808 */ /* 0x000fe40006800000 */
[----:B------:R-:W-:Y:S02]  /*15190*/  ISETP.GT.AND P5, PT, R181, 0x11, P4 ;  /* 0x00000011b500780c */ /* 0x000fe400027a4270 */
[----:B------:R-:W-:Y:S02]  /*151a0*/  FMNMX.FTZ R7, R165, R6, !PT ;  /* 0x00000006a5077209 */ /* 0x000fe40007810000 */
[----:B------:R-:W-:Y:S02]  /*151b0*/  ISETP.LT.OR P5, PT, R180, 0x12, P5 ;  /* 0x00000012b400780c */ /* 0x000fe40002fa1670 */
[----:B------:R-:W-:-:S02]  /*151c0*/  FMNMX.FTZ R6, R166, R7, !PT ;  /* 0x00000007a6067209 */ /* 0x000fc40007810000 */
[----:B------:R-:W-:Y:S02]  /*151d0*/  FSEL R156, R156, -INF , !P5 ;  /* 0xff8000009c9c7808 */ /* 0x000fe40006800000 */
[----:B------:R-:W-:Y:S02]  /*151e0*/  ISETP.GT.AND P5, PT, R181, 0x18, P4 ;  /* 0x00000018b500780c */ /* 0x000fe400027a4270 */
[----:B------:R-:W-:Y:S02]  /*151f0*/  FMNMX.FTZ R7, R169, R6, !PT ;  /* 0x00000006a9077209 */ /* 0x000fe40007810000 */
[----:B------:R-:W-:Y:S02]  /*15200*/  ISETP.LT.OR P5, PT, R180, 0x19, P5 ;  /* 0x00000019b400780c */ /* 0x000fe40002fa1670 */
[----:B------:R-:W-:Y:S02]  /*15210*/  FMNMX.FTZ R6, R170, R7, !PT ;  /* 0x00000007aa067209 */ /* 0x000fe40007810000 */
[----:B------:R-:W-:-:S02]  /*15220*/  FSEL R159, R159, -INF , !P5 ;  /* 0xff8000009f9f7808 */ /* 0x000fc40006800000 */
[----:B------:R-:W-:Y:S02]  /*15230*/  ISETP.GT.AND P5, PT, R181, 0x19, P4 ;  /* 0x00000019b500780c */ /* 0x000fe400027a4270 */
        /* <DEDUP_REMOVED lines=9> */
[----:B------:R-:W-:Y:S01]  /*152d0*/  ISETP.GT.AND P5, PT, R181, 0x21, P4 ;  /* 0x00000021b500780c */ /* 0x000fe200027a4270 */
[----:B------:R-:W0:Y:S03]  /*152e0*/  SHFL.BFLY PT, R6, R7, 0x2, 0x1f ;  /* 0x0c401f0007067f89 */ /* 0x000e2600000e0000 */
[----:B------:R-:W-:-:S04]  /*152f0*/  ISETP.LT.OR P5, PT, R180, 0x22, P5 ;  /* 0x00000022b400780c */ /* 0x000fc80002fa1670 */
[----:B------:R-:W-:Y:S02]  /*15300*/  FSEL R164, R164, -INF , !P5 ;  /* 0xff800000a4a47808 */ /* 0x000fe40006800000 */
[----:B------:R-:W-:-:S04]  /*15310*/  ISETP.GT.AND P5, PT, R181, 0x28, P4 ;  /* 0x00000028b500780c */ /* 0x000fc800027a4270 */
[----:B------:R-:W-:-:S04]  /*15320*/  ISETP.LT.OR P5, PT, R180, 0x29, P5 ;  /* 0x00000029b400780c */ /* 0x000fc80002fa1670 */
[----:B------:R-:W-:Y:S02]  /*15330*/  FSEL R167, R167, -INF , !P5 ;  /* 0xff800000a7a77808 */ /* 0x000fe40006800000 */
[----:B------:R-:W-:-:S04]  /*15340*/  ISETP.GT.AND P5, PT, R181, 0x29, P4 ;  /* 0x00000029b500780c */ /* 0x000fc800027a4270 */
[----:B------:R-:W-:Y:S02]  /*15350*/  ISETP.LT.OR P5, PT, R180, 0x2a, P5 ;  /* 0x0000002ab400780c */ /* 0x000fe40002fa1670 */
[----:B0-----:R-:W-:Y:S02]  /*15360*/  FMNMX.FTZ R14, R7, R6, !PT ;  /* 0x00000006070e7209 */ /* 0x001fe40007810000 */
        /* <DEDUP_REMOVED lines=8> */
[----:B------:R-:W-:-:S04]  /*153f0*/  ISETP.GT.AND P5, PT, R181, RZ, P4 ;  /* 0x000000ffb500720c */ /* 0x000fc800027a4270 */
[----:B------:R-:W-:-:S04]  /*15400*/  ISETP.LT.OR P5, PT, R180, 0x1, P5 ;  /* 0x00000001b400780c */ /* 0x000fc80002fa1670 */
[----:B------:R-:W-:Y:S02]  /*15410*/  FSEL R7, R12, -INF , !P5 ;  /* 0xff8000000c077808 */ /* 0x000fe40006800000 */
[----:B------:R-:W-:Y:S02]  /*15420*/  ISETP.GT.AND P5, PT, R181, 0x38, P4 ;  /* 0x00000038b500780c */ /* 0x000fe400027a4270 */
[----:B------:R-:W-:Y:S02]  /*15430*/  FMNMX.FTZ R6, R7, R8, !PT ;  /* 0x0000000807067209 */ /* 0x000fe40007810000 */
[----:B------:R-:W-:Y:S01]  /*15440*/  ISETP.GT.AND P4, PT, R181, 0x39, P4 ;  /* 0x00000039b500780c */ /* 0x000fe20002784270 */
[----:B------:R-:W-:Y:S01]  /*15450*/  IMAD.U32 R181, RZ, RZ, UR56 ;  /* 0x00000038ffb57e24 */ /* 0x000fe2000f8e00ff */
[----:B------:R-:W-:Y:S02]  /*15460*/  FMNMX.FTZ R12, R13, R6, !PT ;  /* 0x000000060d0c7209 */ /* 0x000fe40007810000 */
[----:B0-----:R-:W-:-:S02]  /*15470*/  FMNMX.FTZ R6, R14, R15, !PT ;  /* 0x0000000f0e067209 */ /* 0x001fc40007810000 */
[----:B------:R-:W-:Y:S02]  /*15480*/  FMNMX.FTZ R15, R21, R12, !PT ;  /* 0x0000000c150f7209 */ /* 0x000fe40007810000 */
[----:B------:R-:W-:Y:S02]  /*15490*/  ISETP.LT.OR P5, PT, R180, 0x39, P5 ;  /* 0x00000039b400780c */ /* 0x000fe40002fa1670 */
[----:B------:R-:W-:Y:S01]  /*154a0*/  FMNMX.FTZ R12, R152, R15, !PT ;  /* 0x0000000f980c7209 */ /* 0x000fe20007810000 */
[----:B------:R-:W-:-:S01]  /*154b0*/  FFMA.FTZ R15, R6, R181, -8 ;  /* 0xc1000000060f7423 */ /* 0x000fc200000100b5 */
[----:B------:R-:W-:Y:S02]  /*154c0*/  FSEL R175, R175, -INF , !P5 ;  /* 0xff800000afaf7808 */ /* 0x000fe40006800000 */
[----:B------:R-:W-:Y:S02]  /*154d0*/  FMNMX.FTZ R181, R155, R12, !PT ;  /* 0x0000000c9bb57209 */ /* 0x000fe40007810000 */
[----:B------:R-:W-:-:S02]  /*154e0*/  FSETP.NEU.FTZ.AND P5, PT, R6, -INF , PT ;  /* 0xff8000000600780b */ /* 0x000fc40003fbd000 */
[----:B------:R-:W-:Y:S02]  /*154f0*/  FMNMX.FTZ R12, R156, R181, !PT ;  /* 0x000000b59c0c7209 */ /* 0x000fe40007810000 */
[----:B------:R-:W-:Y:S02]  /*15500*/  FSEL R15, R15, RZ, P5 ;  /* 0x000000ff0f0f7208 */ /* 0x000fe40002800000 */
[----:B------:R-:W-:Y:S02]  /*15510*/  FMNMX.FTZ R181, R159, R12, !PT ;  /* 0x0000000c9fb57209 */ /* 0x000fe40007810000 */
[----:B------:R-:W-:Y:S01]  /*15520*/  ISETP.LT.OR P4, PT, R180, 0x3a, P4 ;  /* 0x0000003ab400780c */ /* 0x000fe20002781670 */
[----:B------:R-:W-:-:S01]  /*15530*/  FFMA.FTZ R180, R153, UR56, -R15 ;  /* 0x0000003899b47c23 */ /* 0x000fc2000801080f */
[----:B------:R-:W-:Y:S01]  /*15540*/  FMNMX.FTZ R14, R160, R181, !PT ;  /* 0x000000b5a00e7209 */ /* 0x000fe20007810000 */
[----:B------:R-:W-:-:S01]  /*15550*/  FFMA.FTZ R181, R20, UR56, -R15 ;  /* 0x0000003814b57c23 */ /* 0x000fc2000801080f */
        /* <DEDUP_REMOVED lines=11> */
[----:B------:R-:W-:Y:S01]  /*15610*/  MUFU.EX2 R181, R181 ;  /* 0x000000b500b57308 */ /* 0x000fe20000000800 */
[----:B------:R-:W-:-:S02]  /*15620*/  FSEL R174, R6, RZ, P5 ;  /* 0x000000ff06ae7208 */ /* 0x000fc40002800000 */
        /* <DEDUP_REMOVED lines=10> */
[----:B------:R-:W-:Y:S01]  /*156d0*/  FADD.FTZ R174, -R174, R9 ;  /* 0x00000009aeae7221 */ /* 0x000fe20000010100 */
[----:B------:R-:W-:Y:S01]  /*156e0*/  MUFU.EX2 R12, R184 ;  /* 0x000000b8000c7308 */ /* 0x000fe20000000800 */
[----:B------:R-:W-:-:S02]  /*156f0*/  FMNMX.FTZ R176, R175, R20, !PT ;  /* 0x00000014afb07209 */ /* 0x000fc40007810000 */
[----:B------:R-:W-:Y:S02]  /*15700*/  FMUL.FTZ R9, R174, UR56 ;  /* 0x00000038ae097c20 */ /* 0x000fe40008410000 */
[----:B------:R-:W-:-:S03]  /*15710*/  FMNMX.FTZ R176, R177, R176, !PT ;  /* 0x000000b0b1b07209 */ /* 0x000fc60007810000 */
[----:B------:R-:W-:Y:S02]  /*15720*/  MUFU.EX2 R14, R180 ;  /* 0x000000b4000e7308 */ /* 0x000fe40000000800 */
[----:B------:R-:W0:Y:S06]  /*15730*/  SHFL.BFLY PT, R183, R176, 0x2, 0x1f ;  /* 0x0c401f00b0b77f89 */ /* 0x000e2c00000e0000 */
[----:B------:R-:W1:Y:S08]  /*15740*/  MUFU.EX2 R9, R9 ;  /* 0x0000000900097308 */ /* 0x000e700000000800 */
[----:B------:R-:W2:Y:S08]  /*15750*/  MUFU.EX2 R153, R153 ;  /* 0x0000009900997308 */ /* 0x000eb00000000800 */
[----:B------:R-:W3:Y:S01]  /*15760*/  MUFU.EX2 R20, R182 ;  /* 0x000000b600147308 */ /* 0x000ee20000000800 */
[----:B-1----:R-:W-:-:S01]  /*15770*/  FFMA.FTZ R178, R9, R3, R12 ;  /* 0x0000000309b27223 */ /* 0x002fc2000001000c */
[----:B0-----:R-:W-:-:S05]  /*15780*/  FMNMX.FTZ R183, R176, R183, !PT ;  /* 0x000000b7b0b77209 */ /* 0x001fca0007810000 */
[----:B------:R-:W0:Y:S01]  /*15790*/  SHFL.BFLY PT, R176, R183, 0x1, 0x1f ;  /* 0x0c201f00b7b07f89 */ /* 0x000e2200000e0000 */
[----:B------:R-:W1:Y:S08]  /*157a0*/  MUFU.EX2 R157, R157 ;  /* 0x0000009d009d7308 */ /* 0x000e700000000800 */
[----:B------:R-:W4:Y:S08]  /*157b0*/  MUFU.EX2 R154, R154 ;  /* 0x0000009a009a7308 */ /* 0x000f300000000800 */
        /* <DEDUP_REMOVED lines=16> */
[----:B------:R-:W-:Y:S01]  /*158c0*/  FFMA.FTZ R156, R156, UR56, -R174 ;  /* 0x000000389c9c7c23 */ /* 0x000fe200080108ae */
[----:B------:R-:W-:-:S01]  /*158d0*/  FADD.FTZ R159, -R159, R8 ;  /* 0x000000089f9f7221 */ /* 0x000fc20000010100 */
[--C-:B------:R-:W-:Y:S01]  /*158e0*/  FFMA.FTZ R160, R160, UR56, -R174.reuse ;  /* 0x00000038a0a07c23 */ /* 0x100fe200080108ae */
[----:B------:R-:W-:-:S01]  /*158f0*/  FFMA.FTZ R164, R164, UR56, -R174 ;  /* 0x00000038a4a47c23 */ /* 0x000fc200080108ae */
[--C-:B------:R-:W-:Y:S01]  /*15900*/  FFMA.FTZ R168, R168, UR56, -R174.reuse ;  /* 0x00000038a8a87c23 */ /* 0x100fe200080108ae */
[----:B------:R-:W-:Y:S01]  /*15910*/  FMUL.FTZ R8, R159, UR56 ;  /* 0x000000389f087c20 */ /* 0x000fe20008410000 */
[----:B------:R-:W-:Y:S01]  /*15920*/  MUFU.EX2 R7, R7 ;  /* 0x0000000700077308 */ /* 0x000fe20000000800 */
[----:B------:R-:W-:-:S01]  /*15930*/  FFMA.FTZ R159, R163, UR56, -R174 ;  /* 0x00000038a39f7c23 */ /* 0x000fc200080108ae */
[----:B------:R-:W-:Y:S01]  /*15940*/  FFMA.FTZ R163, R167, UR56, -R174 ;  /* 0x00000038a7a37c23 */ /* 0x000fe200080108ae */
[----:B------:R-:W-:-:S01]  /*15950*/  FADD.FTZ R167, R181, R178 ;  /* 0x000000b2b5a77221 */ /* 0x000fc20000010000 */
[--C-:B------:R-:W-:Y:S01]  /*15960*/  FFMA.FTZ R171, R171, UR56, -R174.reuse ;  /* 0x00000038abab7c23 */ /* 0x100fe200080108ae */
[----:B------:R-:W-:-:S01]  /*15970*/  FFMA.FTZ R172, R172, UR56, -R174 ;  /* 0x00000038acac7c23 */ /* 0x000fc200080108ae */
[----:B------:R-:W-:Y:S01]  /*15980*/  FFMA.FTZ R175, R175, UR56, -R174 ;  /* 0x00000038afaf7c23 */ /* 0x000fe200080108ae */
[----:B------:R-:W-:-:S01]  /*15990*/  FADD.FTZ R178, R14, R167 ;  /* 0x000000a70eb27221 */ /* 0x000fc20000010000 */
[----:B------:R-:W0:Y:S01]  /*159a0*/  MUFU.EX2 R8, R8 ;  /* 0x0000000800087308 */ /* 0x000e220000000800 */
[----:B------:R-:W-:-:S02]  /*159b0*/  FFMA.FTZ R174, R177, UR56, -R174 ;  /* 0x00000038b1ae7c23 */ /* 0x000fc400080108ae */
[----:B--2---:R-:W-:-:S04]  /*159c0*/  FADD.FTZ R167, R153, R178 ;  /* 0x000000b299a77221 */ /* 0x004fc80000010000 */
[----:B---3--:R-:W-:Y:S01]  /*159d0*/  FADD.FTZ R178, R20, R167 ;  /* 0x000000a714b27221 */ /* 0x008fe20000010000 */
[----:B------:R-:W2:Y:S03]  /*159e0*/  MUFU.EX2 R13, R13 ;  /* 0x0000000d000d7308 */ /* 0x000ea60000000800 */
[----:B-1----:R-:W-:-:S04]  /*159f0*/  FADD.FTZ R167, R157, R178 ;  /* 0x000000b29da77221 */ /* 0x002fc80000010000 */
[----:B----4-:R-:W-:Y:S01]  /*15a00*/  FADD.FTZ R178, R154, R167 ;  /* 0x000000a79ab27221 */ /* 0x010fe20000010000 */
[----:B------:R-:W1:Y:S01]  /*15a10*/  MUFU.EX2 R152, R152 ;  /* 0x0000009800987308 */ /* 0x000e620000000800 */
[----:B0-----:R-:W-:-:S02]  /*15a20*/  FFMA.FTZ R3, R8, R0, R7 ;  /* 0x0000000008037223 */ /* 0x001fc40000010007 */
[----:B------:R-:W-:Y:S02]  /*15a30*/  FADD.FTZ R167, R161, R178 ;  /* 0x000000b2a1a77221 */ /* 0x000fe40000010000 */
[----:B------:R-:W-:-:S02]  /*15a40*/  FADD.FTZ R0, R176, R3 ;  /* 0x00000003b0007221 */ /* 0x000fc40000010000 */
[----:B------:R-:W-:Y:S01]  /*15a50*/  FADD.FTZ R178, R158, R167 ;  /* 0x000000a79eb27221 */ /* 0x000fe20000010000 */
[----:B------:R-:W0:Y:S01]  /*15a60*/  MUFU.EX2 R21, R21 ;  /* 0x0000001500157308 */ /* 0x000e220000000800 */
[----:B--2---:R-:W-:-:S02]  /*15a70*/  FADD.FTZ R3, R13, R0 ;  /* 0x000000000d037221 */ /* 0x004fc40000010000 */
[----:B------:R-:W-:-:S05]  /*15a80*/  FADD.FTZ R167, R165, R178 ;  /* 0x000000b2a5a77221 */ /* 0x000fca0000010000 */
        /* <DEDUP_REMOVED lines=34> */
[----:B--2---:R-:W-:-:S03]  /*15cb0*/  FADD.FTZ R3, R179, R178 ;  /* 0x000000b2b3037221 */ /* 0x004fc60000010000 */
[----:B-1----:R-:W-:Y:S01]  /*15cc0*/  FADD.FTZ R0, R174, R167 ;  /* 0x000000a7ae007221 */ /* 0x002fe20000010000 */
[----:B------:R-:W-:Y:S06]  /*15cd0*/  @!P0 BRA `(.L_x_1510) ;  /* 0x0000000000048947 */ /* 0x000fec0003800000 */
[----:B------:R-:W-:Y:S01]  /*15ce0*/  BPT.TRAP 0x1 ;  /* 0x000000040000795c */ /* 0x000fe20000300000 */
.L_x_1510:
[----:B------:R-:W-:Y:S01]  /*15cf0*/  F2FP.SATFINITE.E4M3.F32.PACK_AB_MERGE_C R188, R153, R14, RZ ;  /* 0x0000000e99bc723e */ /* 0x000fe200048070ff */
[----:B------:R-:W-:Y:S01]  /*15d00*/  IMAD.U32 R14, RZ, RZ, UR42 ;  /* 0x0000002aff0e7e24 */ /* 0x000fe2000f8e00ff */
[----:B------:R-:W-:Y:S01]  /*15d10*/  F2FP.SATFINITE.E4M3.F32.PACK_AB_MERGE_C R13, R152, R13, RZ ;  /* 0x0000000d980d723e */ /* 0x000fe200048070ff */
[-C--:B------:R-:W-:Y:S01]  /*15d20*/  FMUL.FTZ R24, R24, R9.reuse ;  /* 0x0000000918187220 */ /* 0x080fe20000410000 */
[----:B------:R-:W-:Y:S01]  /*15d30*/  F2FP.SATFINITE.E4M3.F32.PACK_AB_MERGE_C R188, R181, R12, R188 ;  /* 0x0000000cb5bc723e */ /* 0x000fe200048070bc */
[----:B------:R-:W-:Y:S01]  /*15d40*/  IMAD R12, R199, 0x8, R16 ;  /* 0x00000008c70c7824 */ /* 0x000fe200078e0210 */
[----:B------:R-:W-:Y:S01]  /*15d50*/  ISETP.GT.AND P4, PT, R5, R10, PT ;  /* 0x0000000a0500720c */ /* 0x000fe20003f84270 */
[----:B------:R-:W-:Y:S01]  /*15d60*/  FMUL.FTZ R25, R25, R9 ;  /* 0x0000000919197220 */ /* 0x000fe20000410000 */
[----:B------:R-:W-:Y:S01]  /*15d70*/  F2FP.SATFINITE.E4M3.F32.PACK_AB_MERGE_C R189, R176, R7, R13 ;  /* 0x00000007b0bd723e */ /* 0x000fe2000480700d */
        /* <DEDUP_REMOVED lines=142> */
[----:B------:R-:W-:Y:S01]  /*16660*/  IMAD.MOV.U32 R199, RZ, RZ, R11 ;  /* 0x000000ffffc77224 */ /* 0x000fe200078e000b */
[----:B------:R-:W-:-:S02]  /*16670*/  F2FP.SATFINITE.E4M3.F32.PACK_AB_MERGE_C R186, R173, R166, R170 ;  /* 0x000000a6adba723e */ /* 0x000fc400048070aa */
[----:B------:R-:W-:Y:S02]  /*16680*/  F2FP.SATFINITE.E4M3.F32.PACK_AB_MERGE_C R187, R172, R171, R174 ;  /* 0x000000abacbb723e */ /* 0x000fe400048070ae */
[----:B------:R-:W-:Y:S01]  /*16690*/  MOV R9, R6 ;  /* 0x0000000600097202 */ /* 0x000fe20000000f00 */
[----:B0-----:R-:W-:Y:S06]  /*166a0*/  @P4 BRA `(.L_x_1511) ;  /* 0xffffffd400d84947 */ /* 0x001fec000383ffff */
[----:B------:R-:W-:Y:S02]  /*166b0*/  IMAD.MOV.U32 R8, RZ, RZ, R15 ;  /* 0x000000ffff087224 */ /* 0x000fe400078e000f */
[----:B------:R-:W-:Y:S02]  /*166c0*/  IMAD.MOV.U32 R9, RZ, RZ, R6 ;  /* 0x000000ffff097224 */ /* 0x000fe400078e0006 */
[----:B------:R-:W-:Y:S02]  /*166d0*/  IMAD.MOV.U32 R199, RZ, RZ, R11 ;  /* 0x000000ffffc77224 */ /* 0x000fe400078e000b */
[----:B------:R-:W-:-:S07]  /*166e0*/  IMAD.MOV.U32 R193, RZ, RZ, R225 ;  /* 0x000000ffffc17224 */ /* 0x000fce00078e00e1 */
.L_x_1492:
[----:B------:R-:W0:Y:S01]  /*166f0*/  LDC R6, c[0x0][0x448] ;  /* 0x00011200ff067b82 */ /* 0x000e220000000800 */
[----:B------:R-:W-:Y:S01]  /*16700*/  IADD3 R11, R196, 0x1, -R195 ;  /* 0x00000001c40b7810 */ /* 0x000fe20007ffe8c3 */
[----:B------:R-:W-:-:S06]  /*16710*/  ULDC UR6, c[0x0][0x9dc] ;  /* 0x0002770000067ab9 */ /* 0x000fcc0000000800 */
[----:B------:R-:W1:Y:S01]  /*16720*/  LDC R12, c[0x0][0x9e4] ;  /* 0x00027900ff0c7b82 */ /* 0x000e620000000800 */
[----:B0-----:R-:W-:Y:S01]  /*16730*/  ISETP.NE.AND P4, PT, R6, 0x1, PT ;  /* 0x000000010600780c */ /* 0x001fe20003f85270 */
[----:B------:R-:W-:Y:S01]  /*16740*/  VIADD R6, R204, 0x7f ;  /* 0x0000007fcc067836 */ /* 0x000fe20000000000 */
[----:B-1----:R-:W-:-:S11]  /*16750*/  ISETP.GE.AND P5, PT, R12, 0x1, PT ;  /* 0x000000010c00780c */ /* 0x002fd60003fa6270 */
[----:B------:R-:W0:Y:S08]  /*16760*/  @P4 LDC R7, c[0x0][0x44c] ;  /* 0x00011300ff074b82 */ /* 0x000e300000000800 */
[----:B------:R-:W1:Y:S01]  /*16770*/  @P4 LDC R10, c[0x0][0x450] ;  /* 0x00011400ff0a4b82 */ /* 0x000e620000000800 */
[----:B0-----:R-:W-:-:S05]  /*16780*/  @P4 IMAD.HI.U32 R7, R6, R7, RZ ;  /* 0x0000000706074227 */ /* 0x001fca00078e00ff */
[----:B-1----:R-:W-:-:S05]  /*16790*/  @P4 SHF.R.U32.HI R6, RZ, R10, R7 ;  /* 0x0000000aff064219 */ /* 0x002fca0000011607 */
[----:B------:R-:W-:-:S05]  /*167a0*/  IMAD.IADD R6, R6, 0x1, R11 ;  /* 0x0000000106067824 */ /* 0x000fca00078e020b */
[----:B------:R-:W-:Y:S01]  /*167b0*/  IADD3 R10, R6, -UR6, RZ ;  /* 0x80000006060a7c10 */ /* 0x000fe2000fffe0ff */
[----:B------:R-:W-:Y:S06]  /*167c0*/  @!P5 BRA `(.L_x_1512) ;  /* 0x000000000048d947 */ /* 0x000fec0003800000 */
[----:B------:R-:W-:Y:S01]  /*167d0*/  IMAD.MOV.U32 R11, RZ, RZ, R6 ;  /* 0x000000ffff0b7224 */ /* 0x000fe200078e0006 */
[----:B------:R-:W-:Y:S04]  /*167e0*/  BSSY B0, `(.L_x_1513) ;  /* 0x000000e000007945 */ /* 0x000fe80003800000 */
        /* <DEDUP_REMOVED lines=9> */
.L_x_1514:
[----:B------:R-:W-:-:S13]  /*16880*/  ISETP.NE.AND P2, PT, R12, 0x1, PT ;  /* 0x000000010c00780c */ /* 0x000fda0003f45270 */
[----:B------:R-:W0:Y:S02]  /*16890*/  @P2 LDC.64 R6, c[0x0][0x9e8] ;  /* 0x00027a00ff062b82 */ /* 0x000e240000000a00 */
[----:B0-----:R-:W-:-:S05]  /*168a0*/  @P2 IMAD.HI.U32 R6, R11, R6, RZ ;  /* 0x000000060b062227 */ /* 0x001fca00078e00ff */
[----:B------:R-:W-:-:S07]  /*168b0*/  @P2 SHF.R.U32.HI R11, RZ, R7, R6 ;  /* 0x00000007ff0b2219 */ /* 0x000fce0000011606 */
.L_x_1515:
[----:B------:R-:W-:Y:S05]  /*168c0*/  BSYNC B0 ;  /* 0x0000000000007941 */ /* 0x000fea0003800000 */
.L_x_1513:
[----:B------:R-:W-:-:S05]  /*168d0*/  IMAD R11, R11, R12, RZ ;  /* 0x0000000c0b0b7224 */ /* 0x000fca00078e02ff */
[----:B------:R-:W-:-:S07]  /*168e0*/  VIMNMX R10, R10, R11, !PT ;  /* 0x0000000b0a0a7248 */ /* 0x000fce0007fe0100 */
.L_x_1512:
[----:B------:R-:W-:-:S05]  /*168f0*/  VIADD R10, R10, 0x3f ;  /* 0x0000003f0a0a7836 */ /* 0x000fca0000000000 */
[----:B------:R-:W-:-:S04]  /*16900*/  SHF.R.S32.HI R7, RZ, 0x1f, R10 ;  /* 0x0000001fff077819 */ /* 0x000fc8000001140a */
[----:B------:R-:W-:-:S04]  /*16910*/  LEA.HI R7, R7, R10, RZ, 0x6 ;  /* 0x0000000a07077211 */ /* 0x000fc800078f30ff */
[----:B------:R-:W-:-:S04]  /*16920*/  SHF.R.S32.HI R10, RZ, 0x6, R7 ;  /* 0x00000006ff0a7819 */ /* 0x000fc80000011407 */
[----:B------:R-:W-:-:S04]  /*16930*/  VIMNMX R10, R201, R10, !PT ;  /* 0x0000000ac90a7248 */ /* 0x000fc80007fe0100 */
[----:B------:R-:W-:-:S13]  /*16940*/  ISETP.GE.AND P2, PT, R5, R10, PT ;  /* 0x0000000a0500720c */ /* 0x000fda0003f46270 */
[----:B------:R-:W-:Y:S05]  /*16950*/  @!P2 BRA `(.L_x_1516) ;  /* 0x0000001c00b0a947 */ /* 0x000fea0003800000 */
[----:B------:R-:W-:Y:S02]  /*16960*/  IMAD.MOV.U32 R11, RZ, RZ, R8 ;  /* 0x000000ffff0b7224 */ /* 0x000fe400078e0008 */
[----:B------:R-:W-:Y:S02]  /*16970*/  IMAD.MOV.U32 R12, RZ, RZ, R9 ;  /* 0x000000ffff0c7224 */ /* 0x000fe400078e0009 */
[----:B------:R-:W-:-:S07]  /*16980*/  IMAD.MOV.U32 R225, RZ, RZ, R193 ;  /* 0x000000ffffe17224 */ /* 0x000fce00078e00c1 */
.L_x_1527:
        /* <DEDUP_REMOVED lines=8> */
.L_x_1518:
[----:B------:R-:W-:-:S05]  /*16a10*/  VIADD R6, R199, 0x1 ;  /* 0x00000001c7067836 */ /* 0x000fca0000000000 */
[----:B------:R-:W-:-:S04]  /*16a20*/  ISETP.NE.AND P3, PT, R6, 0x2, PT ;  /* 0x000000020600780c */ /* 0x000fc80003f65270 */
[----:B------:R-:W-:Y:S02]  /*16a30*/  SEL R7, R6, RZ, P3 ;  /* 0x000000ff06077207 */ /* 0x000fe40001800000 */
[----:B------:R-:W-:-:S03]  /*16a40*/  SHF.L.U32 R6, R193, 0x1f, RZ ;  /* 0x0000001fc1067819 */ /* 0x000fc600000006ff */
[----:B------:R-:W-:-:S04]  /*16a50*/  IMAD R7, R7, 0x8, R16 ;  /* 0x0000000807077824 */ /* 0x000fc800078e0210 */
[----:B------:R0:W1:Y:S01]  /*16a60*/  SYNCS.PHASECHK.TRANS64.TRYWAIT P3, [R7+URZ+0x28430], R6 ;  /* 0x02843006070075a7 */ /* 0x000062000806017f */
[----:B------:R-:W-:Y:S05]  /*16a70*/  @!P0 BRA `(.L_x_1519) ;  /* 0x0000000000048947 */ /* 0x000fea0003800000 */
[----:B------:R-:W-:Y:S01]  /*16a80*/  BPT.TRAP 0x1 ;  /* 0x000000040000795c */ /* 0x000fe20000300000 */
.L_x_1519:
[----:B------:R-:W-:Y:S04]  /*16a90*/  BSSY B0, `(.L_x_1517) ;  /* 0x0000004000007945 */ /* 0x000fe80003800000 */
[----:B-1----:R-:W-:Y:S05]  /*16aa0*/  @P3 BRA `(.L_x_1520) ;  /* 0x0000000000083947 */ /* 0x002fea0003800000 */
[----:B------:R-:W1:Y:S02]  /*16ab0*/  SYNCS.PHASECHK.TRANS64.TRYWAIT P3, [R7+URZ+0x28430], R6 ;  /* 0x02843006070075a7 */ /* 0x000e64000806017f */
[----:B-1----:R-:W-:Y:S05]  /*16ac0*/  @!P3 BRA `(.L_x_1521) ;  /* 0x000001180064b947 */ /* 0x002fea0003800000 */
.L_x_1520:
[----:B------:R-:W-:Y:S05]  /*16ad0*/  BSYNC B0 ;  /* 0x0000000000007941 */ /* 0x000fea0003800000 */
.L_x_1517:
        /* <DEDUP_REMOVED lines=16> */
[----:B------:R-:W-:Y:S02]  /*16be0*/  R2UR UR35, R7 ;  /* 0x00000000072372ca */ /* 0x000fe400000e0000 */
[----:B0-----:R-:W-:-:S04]  /*16bf0*/  SHF.R.U32.HI R6, RZ, 0x7, R6 ;  /* 0x00000007ff067819 */ /* 0x001fc80000011606 */
[----:B------:R-:W-:Y:S01]  /*16c00*/  IADD3 R152, R6, 0x8, RZ ;  /* 0x0000000806987810 */ /* 0x000fe20007ffe0ff */
[----:B------:R-:W-:-:S04]  /*16c10*/  IMAD R6, R13, 0x400, R4 ;  /* 0x000004000d067824 */ /* 0x000fc800078e0204 */
[----:B------:R0:W-:Y:S01]  /*16c20*/  BAR.SYNC.DEFER_BLOCKING R152, 0x100 ;  /* 0x000400980000751d */ /* 0x0001e20000010000 */
[C---:B------:R-:W-:Y:S01]  /*16c30*/  R2UR UR14, R6.reuse ;  /* 0x00000000060e72ca */ /* 0x040fe200000e0000 */
[C---:B------:R-:W-:Y:S02]  /*16c40*/  VIADD R14, R6.reuse, 0x2 ;  /* 0x00000002060e7836 */ /* 0x040fe40000000000 */
[C---:B------:R-:W-:Y:S02]  /*16c50*/  VIADD R20, R6.reuse, 0x4 ;  /* 0x0000000406147836 */ /* 0x040fe40000000000 */
        /* <DEDUP_REMOVED lines=39> */
.L_x_1523:
[----:B------:R-:W-:Y:S01]  /*16ed0*/  SHF.L.U32 R6, R225, 0x1f, RZ ;  /* 0x0000001fe1067819 */ /* 0x000fe200000006ff */
[----:B------:R-:W-:-:S04]  /*16ee0*/  IMAD R7, R199, 0x8, R16 ;  /* 0x00000008c7077824 */ /* 0x000fc800078e0210 */
[----:B------:R0:W1:Y:S01]  /*16ef0*/  SYNCS.PHASECHK.TRANS64.TRYWAIT P2, [R7+URZ+0x28450], R6 ;  /* 0x02845006070075a7 */ /* 0x000062000804017f */
[----:B------:R-:W-:Y:S05]  /*16f00*/  @!P0 BRA `(.L_x_1524) ;  /* 0x0000000000048947 */ /* 0x000fea0003800000 */
[----:B------:R-:W-:Y:S01]  /*16f10*/  BPT.TRAP 0x1 ;  /* 0x000000040000795c */ /* 0x000fe20000300000 */
.L_x_1524:
[----:B-1----:R-:W-:Y:S05]  /*16f20*/  @P2 BRA `(.L_x_1522) ;  /* 0x0000000000082947 */ /* 0x002fea0003800000 */
[----:B------:R-:W1:Y:S02]  /*16f30*/  SYNCS.PHASECHK.TRANS64.TRYWAIT P2, [R7+URZ+0x28450], R6 ;  /* 0x02845006070075a7 */ /* 0x000e64000804017f */
[----:B-1----:R-:W-:Y:S05]  /*16f40*/  @!P2 BRA `(.L_x_1525) ;  /* 0x000001140058a947 */ /* 0x002fea0003800000 */
.L_x_1522:
[----:B01----:R-:W-:Y:S01]  /*16f50*/  VIADD R6, R16, 0x8000 ;  /* 0x0000800010067836 */ /* 0x003fe20000000000 */
[----:B------:R-:W-:Y:S05]  /*16f60*/  WARPSYNC.ALL ;  /* 0x0000000000007948 */ /* 0x000fea0003800000 */
[----:B------:R-:W-:-:S04]  /*16f70*/  SHF.R.U32.HI R6, RZ, 0x4, R6 ;  /* 0x00000004ff067819 */ /* 0x000fc80000011606 */
[----:B------:R-:W-:-:S04]  /*16f80*/  LOP3.LUT R6, R6, 0x3fff, RZ, 0xc0, !PT ;  /* 0x00003fff06067812 */ /* 0x000fc800078ec0ff */
[----:B------:R-:W-:-:S05]  /*16f90*/  LOP3.LUT R6, R6, 0x10000, RZ, 0xfc, !PT ;  /* 0x0001000006067812 */ /* 0x000fca00078efcff */
[----:B------:R-:W-:Y:S01]  /*16fa0*/  IMAD R6, R199, 0x400, R6 ;  /* 0x00000400c7067824 */ /* 0x000fe200078e0206 */
[----:B------:R-:W-:Y:S01]  /*16fb0*/  WARPGROUP.ARRIVE ;  /* 0x00000000000079c5 */ /* 0x000fe20000000000 */
[----:B------:R-:W-:Y:S02]  /*16fc0*/  IMAD.MOV.U32 R7, RZ, RZ, -0x7fffffe0 ;  /* 0x80000020ff077424 */ /* 0x000fe400078e00ff */
[C---:B------:R-:W-:Y:S01]  /*16fd0*/  FMUL.FTZ R14, R2.reuse, R154 ;  /* 0x0000009a020e7220 */ /* 0x040fe20000410000 */
[----:B------:R-:W-:Y:S01]  /*16fe0*/  FMUL.FTZ R15, R2, R155 ;  /* 0x0000009b020f7220 */ /* 0x000fe20000410000 */
[C---:B------:R-:W-:Y:S01]  /*16ff0*/  R2UR UR6, R6.reuse ;  /* 0x00000000060672ca */ /* 0x040fe200000e0000 */
[----:B------:R-:W-:Y:S01]  /*17000*/  VIADD R6, R6, 0x2 ;  /* 0x0000000206067836 */ /* 0x000fe20000000000 */
[----:B------:R-:W-:Y:S01]  /*17010*/  R2UR UR7, R7 ;  /* 0x00000000070772ca */ /* 0x000fe200000e0000 */
[C---:B------:R-:W-:Y:S01]  /*17020*/  FMUL.FTZ R20, R2.reuse, R156 ;  /* 0x0000009c02147220 */ /* 0x040fe20000410000 */
[----:B------:R-:W-:Y:S01]  /*17030*/  MOV R7, 0x80000020 ;  /* 0x8000002000077802 */ /* 0x000fe20000000f00 */
        /* <DEDUP_REMOVED lines=10> */
[----:B------:R-:W-:Y:S01]  /*170e0*/  QGMMA.64x256x32.F32.E4M3.E4M3 R24, R188, gdesc[UR4], R24, gsb0 ;  /* 0x03e00004bc187df3 */ /* 0x000fe20008000818 */
[----:B------:R-:W-:Y:S01]  /*170f0*/  R2UR UR7, R7 ;  /* 0x00000000070772ca */ /* 0x000fe200000e0000 */
[----:B------:R-:W-:Y:S01]  /*17100*/  FMUL.FTZ R7, R2, R152 ;  /* 0x0000009802077220 */ /* 0x000fe20000410000 */
[----:B------:R-:W-:Y:S01]  /*17110*/  R2UR UR6, R6 ;  /* 0x00000000060672ca */ /* 0x000fe200000e0000 */
[C---:B------:R-:W-:Y:S01]  /*17120*/  FMUL.FTZ R6, R2.reuse, R153 ;  /* 0x0000009902067220 */ /* 0x040fe20000410000 */
[C---:B------:R-:W-:Y:S01]  /*17130*/  FMUL.FTZ R152, R2.reuse, R158 ;  /* 0x0000009e02987220 */ /* 0x040fe20000410000 */
[----:B------:R-:W-:Y:S01]  /*17140*/  MUFU.TANH R20, R20 ;  /* 0x0000001400147308 */ /* 0x000fe20000002400 */
[C---:B------:R-:W-:Y:S01]  /*17150*/  FMUL.FTZ R153, R2.reuse, R159 ;  /* 0x0000009f02997220 */ /* 0x040fe20000410000 */
[----:B------:R-:W-:Y:S01]  /*17160*/  FMUL.FTZ R158, R2, R164 ;  /* 0x000000a4029e7220 */ /* 0x000fe20000410000 */
[----:B0-----:R-:W-:Y:S01]  /*17170*/  FMNMX.FTZ R8, R14, R11, !PT ;  /* 0x0000000b0e087209 */ /* 0x001fe20007810000 */
        /* <DEDUP_REMOVED lines=14> */
[----:B------:R-:W-:Y:S01]  /*17260*/  FMUL.FTZ R173, R2, R179 ;  /* 0x000000b302ad7220 */ /* 0x000fe20000410000 */
[----:B------:R-:W-:Y:S01]  /*17270*/  UMOV UR56, UR50 ;  /* 0x0000003200387c82 */ /* 0x000fe20008000000 */
[----:B------:R-:W2:Y:S04]  /*17280*/  S2R R225, SR_TID.X ;  /* 0x0000000000e17919 */ /* 0x000ea80000002100 */
[----:B------:R-:W3:Y:S01]  /*17290*/  MUFU.TANH R152, R152 ;  /* 0x0000009800987308 */ /* 0x000ee20000002400 */
[----:B0-----:R-:W-:-:S07]  /*172a0*/  FMNMX.FTZ R9, R7, R12, !PT ;  /* 0x0000000c07097209 */ /* 0x001fce0007810000 */
[----:B------:R-:W0:Y:S01]  /*172b0*/  MUFU.TANH R21, R21 ;  /* 0x0000001500157308 */ /* 0x000e220000002400 */
[----:B-1----:R-:W-:-:S04]  /*172c0*/  FMNMX.FTZ R9, R6, R9, !PT ;  /* 0x0000000906097209 */ /* 0x002fc80007810000 */
[----:B------:R-:W-:-:S03]  /*172d0*/  FMNMX.FTZ R8, R20, R9, !PT ;  /* 0x0000000914087209 */ /* 0x000fc60007810000 */
[----:B------:R-:W1:Y:S01]  /*172e0*/  MUFU.TANH R153, R153 ;  /* 0x0000009900997308 */ /* 0x000e620000002400 */
[----:B---3--:R-:W-:-:S07]  /*172f0*/  FMNMX.FTZ R174, R152, R175, !PT ;  /* 0x000000af98ae7209 */ /* 0x008fce0007810000 */
[----:B------:R-:W3:Y:S01]  /*17300*/  MUFU.TANH R154, R154 ;  /* 0x0000009a009a7308 */ /* 0x000ee20000002400 */
[----:B0-----:R-:W-:Y:S02]  /*17310*/  FMNMX.FTZ R9, R21, R8, !PT ;  /* 0x0000000815097209 */ /* 0x001fe40007810000 */
[----:B--2---:R-:W-:-:S05]  /*17320*/  SHF.R.U32.HI R225, RZ, 0x7, R225 ;  /* 0x00000007ffe17819 */ /* 0x004fca00000116e1 */
[----:B------:R-:W0:Y:S01]  /*17330*/  MUFU.TANH R156, R156 ;  /* 0x0000009c009c7308 */ /* 0x000e220000002400 */
[----:B-1----:R-:W-:Y:S01]  /*17340*/  FMNMX.FTZ R175, R153, R174, !PT ;  /* 0x000000ae99af7209 */ /* 0x002fe20007810000 */
[----:B------:R-:W-:-:S06]  /*17350*/  FMUL.FTZ R174, R2, R180 ;  /* 0x000000b402ae7220 */ /* 0x000fcc0000410000 */
        /* <DEDUP_REMOVED lines=47> */
[----:B0-----:R-:W-:-:S05]  /*17650*/  FMNMX.FTZ R179, R175, R8, !PT ;  /* 0x00000008afb37209 */ /* 0x001fca0007810000 */
[----:B------:R-:W0:Y:S01]  /*17660*/  SHFL.BFLY PT, R8, R179, 0x2, 0x1f ;  /* 0x0c401f00b3087f89 */ /* 0x000e2200000e0000 */
[----:B-1----:R-:W-:-:S05]  /*17670*/  FMNMX.FTZ R178, R177, R178, !PT ;  /* 0x000000b2b1b27209 */ /* 0x002fca0007810000 */
[----:B------:R-:W1:Y:S01]  /*17680*/  SHFL.BFLY PT, R9, R178, 0x2, 0x1f ;  /* 0x0c401f00b2097f89 */ /* 0x000e6200000e0000 */
[----:B------:R-:W-:Y:S02]  /*17690*/  WARPGROUP.DEPBAR.LE gsb0, 0x0 ;  /* 0x00008000000079c5 */ /* 0x000fe40000010000 */
[----:B------:R-:W-:Y:S01]  /*176a0*/  WARPGROUP.ARRIVE ;  /* 0x00000000000079c5 */ /* 0x000fe20000000000 */
[----:B0-----:R-:W-:-:S05]  /*176b0*/  FMNMX.FTZ R180, R179, R8, !PT ;  /* 0x00000008b3b47209 */ /* 0x001fca0007810000 */
[----:B------:R-:W-:Y:S01]  /*176c0*/  QGMMA.64x256x32.F32.E4M3.E4M3 R24, R184, gdesc[UR4], R24, gsb0 ;  /* 0x03e00004b8187df3 */ /* 0x000fe20008000818 */
[----:B-1----:R-:W-:Y:S01]  /*176d0*/  FMNMX.FTZ R181, R178, R9, !PT ;  /* 0x00000009b2b57209 */ /* 0x002fe20007810000 */
[----:B------:R-:W-:Y:S01]  /*176e0*/  IMAD.U32 R178, RZ, RZ, UR56 ;  /* 0x00000038ffb27e24 */ /* 0x000fe2000f8e00ff */
[----:B------:R-:W0:Y:S04]  /*176f0*/  SHFL.BFLY PT, R9, R180, 0x1, 0x1f ;  /* 0x0c201f00b4097f89 */ /* 0x000e2800000e0000 */
[----:B------:R-:W1:Y:S01]  /*17700*/  SHFL.BFLY PT, R8, R181, 0x1, 0x1f ;  /* 0x0c201f00b5087f89 */ /* 0x000e6200000e0000 */
[----:B0-----:R-:W-:Y:S02]  /*17710*/  FMNMX.FTZ R9, R180, R9, !PT ;  /* 0x00000009b4097209 */ /* 0x001fe40007810000 */
[----:B------:R-:W-:-:S02]  /*17720*/  IADD3 R180, -R225, 0xb, RZ ;  /* 0x0000000be1b47810 */ /* 0x000fc40007ffe1ff */
[----:B-1----:R-:W-:Y:S01]  /*17730*/  FMNMX.FTZ R8, R181, R8, !PT ;  /* 0x00000008b5087209 */ /* 0x002fe20007810000 */
[----:B------:R-:W-:-:S01]  /*17740*/  FFMA.FTZ R178, R9, R178, -8 ;  /* 0xc100000009b27423 */ /* 0x000fc200000100b2 */
[----:B------:R-:W-:Y:S02]  /*17750*/  IMAD.U32 R181, RZ, RZ, UR56 ;  /* 0x00000038ffb57e24 */ /* 0x000fe4000f8e00ff */
[----:B------:R-:W-:-:S01]  /*17760*/  FADD.FTZ R12, -R9, R12 ;  /* 0x0000000c090c7221 */ /* 0x000fc20000010100 */
        /* <DEDUP_REMOVED lines=16> */
[C---:B------:R-:W-:Y:S01]  /*17870*/  FADD.FTZ R11, -R8.reuse, R11 ;  /* 0x0000000b080b7221 */ /* 0x040fe20000010100 */
[----:B------:R-:W-:-:S01]  /*17880*/  FFMA.FTZ R178, R8, R181, -8 ;  /* 0xc100000008b27423 */ /* 0x000fc200000100b5 */
[----:B------:R-:W-:Y:S01]  /*17890*/  FMUL.FTZ R12, R12, UR56 ;  /* 0x000000380c0c7c20 */ /* 0x000fe20008410000 */
[----:B------:R-:W-:Y:S01]  /*178a0*/  MUFU.EX2 R7, R7 ;  /* 0x0000000700077308 */ /* 0x000fe20000000800 */
[----:B------:R-:W-:Y:S01]  /*178b0*/  FMUL.FTZ R11, R11, UR56 ;  /* 0x000000380b0b7c20 */ /* 0x000fe20008410000 */
        /* <DEDUP_REMOVED lines=17> */
[----:B------:R-:W-:-:S05]  /*179d0*/  FFMA.FTZ R177, R177, UR56, -R178 ;  /* 0x00000038b1b17c23 */ /* 0x000fca00080108b2 */
[----:B------:R-:W1:Y:S01]  /*179e0*/  MUFU.EX2 R14, R14 ;  /* 0x0000000e000e7308 */ /* 0x000e620000000800 */
[----:B0-----:R-:W-:-:S07]  /*179f0*/  FFMA.FTZ R3, R12, R3, R7 ;  /* 0x000000030c037223 */ /* 0x001fce0000010007 */
[----:B------:R-:W0:Y:S08]  /*17a00*/  MUFU.EX2 R6, R6 ;  /* 0x0000000600067308 */ /* 0x000e300000000800 */
[----:B------:R-:W2:Y:S01]  /*17a10*/  MUFU.EX2 R15, R15 ;  /* 0x0000000f000f7308 */ /* 0x000ea20000000800 */
[----:B-1----:R-:W-:-:S07]  /*17a20*/  FFMA.FTZ R0, R11, R0, R14 ;  /* 0x000000000b007223 */ /* 0x002fce000001000e */
[----:B------:R1:W-:Y:S01]  /*17a30*/  MUFU.EX2 R175, R179 ;  /* 0x000000b300af7308 */ /* 0x0003e20000000800 */
[----:B0-----:R-:W-:-:S07]  /*17a40*/  FADD.FTZ R3, R6, R3 ;  /* 0x0000000306037221 */ /* 0x001fce0000010000 */
[----:B------:R-:W0:Y:S01]  /*17a50*/  MUFU.EX2 R20, R20 ;  /* 0x0000001400147308 */ /* 0x000e220000000800 */
[----:B-1----:R-:W-:-:S04]  /*17a60*/  @!P1 IMAD R179, R13, 0x8, R16 ;  /* 0x000000080db39824 */ /* 0x002fc800078e0210 */
[----:B------:R-:W-:-:S03]  /*17a70*/  @!P1 VIADD R179, R179, 0x28440 ;  /* 0x00028440b3b39836 */ /* 0x000fc60000000000 */
[----:B------:R-:W1:Y:S02]  /*17a80*/  MUFU.EX2 R152, R152 ;  /* 0x0000009800987308 */ /* 0x000e640000000800 */
[----:B------:R-:W-:-:S06]  /*17a90*/  @!P1 PRMT R179, RZ, 0x654, R179 ;  /* 0x00000654ffb39816 */ /* 0x000fcc00000000b3 */
[----:B------:R-:W3:Y:S08]  /*17aa0*/  MUFU.EX2 R21, R21 ;  /* 0x0000001500157308 */ /* 0x000ef00000000800 */
[----:B------:R-:W4:Y:S08]  /*17ab0*/  MUFU.EX2 R153, R153 ;  /* 0x0000009900997308 */ /* 0x000f300000000800 */
[----:B------:R-:W5:Y:S08]  /*17ac0*/  MUFU.EX2 R154, R154 ;  /* 0x0000009a009a7308 */ /* 0x000f700000000800 */
        /* <DEDUP_REMOVED lines=14> */
[----:B------:R-:W5:Y:S01]  /*17bb0*/  MUFU.EX2 R169, R169 ;  /* 0x000000a900a97308 */ /* 0x000f620000000800 */
[----:B------:R-:W-:-:S02]  /*17bc0*/  WARPGROUP.DEPBAR.LE gsb0, 0x0 ;  /* 0x00008000000079c5 */ /* 0x000fc40000010000 */
[----:B------:R0:W-:Y:S06]  /*17bd0*/  BAR.ARV R180, 0x100 ;  /* 0x000400b40000751d */ /* 0x0001ec0000002000 */
[----:B------:R2:W-:Y:S01]  /*17be0*/  @!P1 SYNCS.ARRIVE.TRANS64.RED.A1T0 RZ, [R179+URZ], RZ ;  /* 0x000000ffb3ff99a7 */ /* 0x0005e2000810043f */
[----:B------:R-:W5:Y:S01]  /*17bf0*/  MUFU.EX2 R170, R170 ;  /* 0x000000aa00aa7308 */ /* 0x000f620000000800 */
[----:B--2---:R-:W-:-:S01]  /*17c00*/  FADD.FTZ R179, R15, R0 ;  /* 0x000000000fb37221 */ /* 0x004fc20000010000 */
[----:B0-----:R-:W-:-:S06]  /*17c10*/  FADD.FTZ R0, R20, R3 ;  /* 0x0000000314007221 */ /* 0x001fcc0000010000 */
[----:B------:R-:W0:Y:S01]  /*17c20*/  MUFU.EX2 R172, R172 ;  /* 0x000000ac00ac7308 */ /* 0x000e220000000800 */
[----:B-1----:R-:W-:-:S01]  /*17c30*/  FADD.FTZ R178, R152, R179 ;  /* 0x000000b398b27221 */ /* 0x002fc20000010000 */
[----:B---3--:R-:W-:-:S03]  /*17c40*/  FADD.FTZ R3, R21, R0 ;  /* 0x0000000015037221 */ /* 0x008fc60000010000 */
[----:B----4-:R-:W-:Y:S01]  /*17c50*/  FADD.FTZ R179, R153, R178 ;  /* 0x000000b299b37221 */ /* 0x010fe20000010000 */
[----:B-----5:R-:W-:-:S02]  /*17c60*/  FADD.FTZ R0, R154, R3 ;  /* 0x000000039a007221 */ /* 0x020fc40000010000 */
[----:B------:R-:W1:Y:S01]  /*17c70*/  MUFU.EX2 R171, R171 ;  /* 0x000000ab00ab7308 */ /* 0x000e620000000800 */
[----:B------:R-:W-:-:S01]  /*17c80*/  FADD.FTZ R178, R156, R179 ;  /* 0x000000b39cb27221 */ /* 0x000fc20000010000 */
[----:B------:R-:W-:-:S03]  /*17c90*/  FADD.FTZ R3, R155, R0 ;  /* 0x000000009b037221 */ /* 0x000fc60000010000 */
[----:B------:R-:W-:Y:S01]  /*17ca0*/  FADD.FTZ R179, R157, R178 ;  /* 0x000000b29db37221 */ /* 0x000fe20000010000 */
[----:B------:R-:W-:-:S02]  /*17cb0*/  FADD.FTZ R0, R158, R3 ;  /* 0x000000039e007221 */ /* 0x000fc40000010000 */
[----:B------:R-:W2:Y:S01]  /*17cc0*/  MUFU.EX2 R173, R173 ;  /* 0x000000ad00ad7308 */ /* 0x000ea20000000800 */
[----:B------:R-:W-:-:S01]  /*17cd0*/  FADD.FTZ R178, R160, R179 ;  /* 0x000000b3a0b27221 */ /* 0x000fc20000010000 */
[----:B------:R-:W-:-:S03]  /*17ce0*/  FADD.FTZ R3, R159, R0 ;  /* 0x000000009f037221 */ /* 0x000fc60000010000 */
[----:B------:R-:W-:Y:S01]  /*17cf0*/  FADD.FTZ R179, R161, R178 ;  /* 0x000000b2a1b37221 */ /* 0x000fe20000010000 */
[----:B------:R-:W-:-:S02]  /*17d00*/  FADD.FTZ R0, R162, R3 ;  /* 0x00000003a2007221 */ /* 0x000fc40000010000 */
[----:B------:R-:W3:Y:S01]  /*17d10*/  MUFU.EX2 R176, R176 ;  /* 0x000000b000b07308 */ /* 0x000ee20000000800 */
[----:B------:R-:W-:-:S01]  /*17d20*/  FADD.FTZ R178, R164, R179 ;  /* 0x000000b3a4b27221 */ /* 0x000fc20000010000 */
[----:B------:R-:W-:-:S03]  /*17d30*/  FADD.FTZ R3, R163, R0 ;  /* 0x00000000a3037221 */ /* 0x000fc60000010000 */
[----:B------:R-:W-:Y:S01]  /*17d40*/  FADD.FTZ R179, R165, R178 ;  /* 0x000000b2a5b37221 */ /* 0x000fe20000010000 */
[----:B------:R-:W-:-:S02]  /*17d50*/  FADD.FTZ R0, R166, R3 ;  /* 0x00000003a6007221 */ /* 0x000fc40000010000 */
[----:B------:R-:W4:Y:S01]  /*17d60*/  MUFU.EX2 R174, R174 ;  /* 0x000000ae00ae7308 */ /* 0x000f220000000800 */
[----:B------:R-:W-:-:S01]  /*17d70*/  FADD.FTZ R178, R168, R179 ;  /* 0x000000b3a8b27221 */ /* 0x000fc20000010000 */
[----:B------:R-:W-:-:S03]  /*17d80*/  FADD.FTZ R3, R167, R0 ;  /* 0x00000000a7037221 */ /* 0x000fc60000010000 */
[----:B------:R-:W-:Y:S01]  /*17d90*/  FADD.FTZ R179, R169, R178 ;  /* 0x000000b2a9b37221 */ /* 0x000fe20000010000 */
[----:B------:R-:W-:-:S02]  /*17da0*/  FADD.FTZ R0, R170, R3 ;  /* 0x00000003aa007221 */ /* 0x000fc40000010000 */
[----:B------:R-:W5:Y:S01]  /*17db0*/  MUFU.EX2 R177, R177 ;  /* 0x000000b100b17308 */ /* 0x000f620000000800 */
[----:B0-----:R-:W-:-:S01]  /*17dc0*/  FADD.FTZ R178, R172, R179 ;  /* 0x000000b3acb27221 */ /* 0x001fc20000010000 */
[----:B-1----:R-:W-:-:S03]  /*17dd0*/  FADD.FTZ R0, R171, R0 ;  /* 0x00000000ab007221 */ /* 0x002fc60000010000 */
[----:B--2---:R-:W-:Y:S01]  /*17de0*/  FADD.FTZ R3, R173, R178 ;  /* 0x000000b2ad037221 */ /* 0x004fe20000010000 */
[----:B------:R-:W-:-:S03]  /*17df0*/  FADD.FTZ R179, R175, R0 ;  /* 0x00000000afb37221 */ /* 0x000fc60000010000 */
[----:B---3--:R-:W-:Y:S01]  /*17e00*/  FADD.FTZ R0, R176, R3 ;  /* 0x00000003b0007221 */ /* 0x008fe20000010000 */
[----:B----4-:R-:W-:-:S03]  /*17e10*/  FADD.FTZ R3, R174, R179 ;  /* 0x000000b3ae037221 */ /* 0x010fc60000010000 */
[----:B-----5:R-:W-:Y:S01]  /*17e20*/  FADD.FTZ R0, R177, R0 ;  /* 0x00000000b1007221 */ /* 0x020fe20000010000 */
[----:B------:R-:W-:Y:S06]  /*17e30*/  @!P0 BRA `(.L_x_1526) ;  /* 0x0000000000048947 */ /* 0x000fec0003800000 */
[----:B------:R-:W-:Y:S01]  /*17e40*/  BPT.TRAP 0x1 ;  /* 0x000000040000795c */ /* 0x000fe20000300000 */
.L_x_1526:
[----:B------:R-:W-:Y:S01]  /*17e50*/  F2FP.SATFINITE.E4M3.F32.PACK_AB_MERGE_C R188, R21, R20, RZ ;  /* 0x0000001415bc723e */ /* 0x000fe200048070ff */
[----:B------:R-:W-:Y:S01]  /*17e60*/  FMUL.FTZ R24, R24, R12 ;  /* 0x0000000c18187220 */ /* 0x000fe20000410000 */
[----:B------:R-:W-:Y:S01]  /*17e70*/  ISETP.GT.AND P2, PT, R5, R10, PT ;  /* 0x0000000a0500720c */ /* 0x000fe20003f44270 */
[----:B------:R-:W-:Y:S01]  /*17e80*/  FMUL.FTZ R25, R25, R12 ;  /* 0x0000000c19197220 */ /* 0x000fe20000410000 */
[----:B------:R-:W-:Y:S01]  /*17e90*/  F2FP.SATFINITE.E4M3.F32.PACK_AB_MERGE_C R188, R6, R7, R188 ;  /* 0x0000000706bc723e */ /* 0x000fe200048070bc */
[----:B------:R-:W-:Y:S01]  /*17ea0*/  IMAD R6, R199, 0x8, R16 ;  /* 0x00000008c7067824 */ /* 0x000fe200078e0210 */
[----:B------:R-:W-:Y:S01]  /*17eb0*/  F2FP.SATFINITE.E4M3.F32.PACK_AB_MERGE_C R152, R153, R152, RZ ;  /* 0x000000989998723e */ /* 0x000fe200048070ff */
[----:B------:R-:W-:Y:S01]  /*17ec0*/  IMAD.U32 R7, RZ, RZ, UR42 ;  /* 0x0000002aff077e24 */ /* 0x000fe2000f8e00ff */
[----:B------:R-:W-:Y:S01]  /*17ed0*/  F2FP.SATFINITE.E4M3.F32.PACK_AB_MERGE_C R158, R159, R158, RZ ;  /* 0x0000009e9f9e723e */ /* 0x000fe200048070ff */
[----:B------:R-:W-:Y:S01]  /*17ee0*/  VIADD R6, R6, 0x28460 ;  /* 0x0002846006067836 */ /* 0x000fe20000000000 */
[----:B------:R-:W-:Y:S01]  /*17ef0*/  F2FP.SATFINITE.E4M3.F32.PACK_AB_MERGE_C R160, R161, R160, RZ ;  /* 0x000000a0a1a0723e */ /* 0x000fe200048070ff */
[----:B------:R-:W-:Y:S01]  /*17f00*/  FMUL.FTZ R28, R28, R12 ;  /* 0x0000000c1c1c7220 */ /* 0x000fe20000410000 */
[----:B------:R-:W-:Y:S01]  /*17f10*/  F2FP.SATFINITE.E4M3.F32.PACK_AB_MERGE_C R166, R167, R166, RZ ;  /* 0x000000a6a7a6723e */ /* 0x000fe200048070ff */
[-C--:B------:R-:W-:Y:S01]  /*17f20*/  FMUL.FTZ R29, R29, R12.reuse ;  /* 0x0000000c1d1d7220 */ /* 0x080fe20000410000 */
[----:B------:R-:W-:Y:S01]  /*17f30*/  PRMT R6, R7, 0x654, R6 ;  /* 0x0000065407067816 */ /* 0x000fe20000000006 */
[----:B------:R-:W-:Y:S01]  /*17f40*/  FMUL.FTZ R32, R32, R12 ;  /* 0x0000000c20207220 */ /* 0x000fe20000410000 */
[----:B------:R-:W-:Y:S01]  /*17f50*/  F2FP.SATFINITE.E4M3.F32.PACK_AB_MERGE_C R168, R169, R168, RZ ;  /* 0x000000a8a9a8723e */ /* 0x000fe200048070ff */
[----:B------:R-:W-:Y:S01]  /*17f60*/  FMUL.FTZ R33, R33, R12 ;  /* 0x0000000c21217220 */ /* 0x000fe20000410000 */
[----:B------:R-:W-:Y:S01]  /*17f70*/  F2FP.SATFINITE.E4M3.F32.PACK_AB_MERGE_C R174, R174, R175, RZ ;  /* 0x000000afaeae723e */ /* 0x000fe200048070ff */
[----:B------:R0:W-:Y:S01]  /*17f80*/  SYNCS.ARRIVE.TRANS64.RED.A1T0 RZ, [R6+URZ], RZ ;  /* 0x000000ff06ff79a7 */ /* 0x0001e2000810043f */
        /* <DEDUP_REMOVED lines=133> */
[----:B------:R-:W-:Y:S02]  /*187e0*/  F2FP.SATFINITE.E4M3.F32.PACK_AB_MERGE_C R187, R173, R172, R176 ;  /* 0x000000acadbb723e */ /* 0x000fe400048070b0 */
[----:B------:R-:W-:Y:S01]  /*187f0*/  MOV R11, R8 ;  /* 0x00000008000b7202 */ /* 0x000fe20000000f00 */
[----:B0-----:R-:W-:Y:S06]  /*18800*/  @P2 BRA `(.L_x_1527) ;  /* 0xffffffe000602947 */ /* 0x001fec000383ffff */
[----:B------:R-:W-:-:S07]  /*18810*/  IMAD.MOV.U32 R199, RZ, RZ, R13 ;  /* 0x000000ffffc77224 */ /* 0x000fce00078e000d */
.L_x_1516:
[----:B------:R-:W-:-:S13]  /*18820*/  ISETP.GE.AND P2, PT, R5, R201, PT ;  /* 0x000000c90500720c */ /* 0x000fda0003f46270 */
[----:B------:R-:W-:Y:S05]  /*18830*/  @!P2 BRA `(.L_x_1528) ;  /* 0x000000280048a947 */ /* 0x000fea0003800000 */
[----:B------:R-:W-:Y:S02]  /*18840*/  IMAD.MOV.U32 R10, RZ, RZ, R8 ;  /* 0x000000ffff0a7224 */ /* 0x000fe400078e0008 */
[----:B------:R-:W-:Y:S02]  /*18850*/  IMAD.MOV.U32 R11, RZ, RZ, R9 ;  /* 0x000000ffff0b7224 */ /* 0x000fe400078e0009 */
[----:B------:R-:W-:-:S07]  /*18860*/  IMAD.MOV.U32 R13, RZ, RZ, R193 ;  /* 0x000000ffff0d7224 */ /* 0x000fce00078e00c1 */
.L_x_1547:
        /* <DEDUP_REMOVED lines=8> */
.L_x_1530:
[----:B------:R-:W-:-:S05]  /*188f0*/  VIADD R6, R199, 0x1 ;  /* 0x00000001c7067836 */ /* 0x000fca0000000000 */
[----:B------:R-:W-:-:S04]  /*18900*/  ISETP.NE.AND P3, PT, R6, 0x2, PT ;  /* 0x000000020600780c */ /* 0x000fc80003f65270 */
[----:B------:R-:W-:Y:S02]  /*18910*/  SEL R7, R6, RZ, P3 ;  /* 0x000000ff06077207 */ /* 0x000fe40001800000 */
[----:B------:R-:W-:Y:S02]  /*18920*/  SHF.L.U32 R6, R193, 0x1f, RZ ;  /* 0x0000001fc1067819 */ /* 0x000fe400000006ff */
[----:B------:R-:W-:-:S04]  /*18930*/  LEA R7, R7, R16, 0x3 ;  /* 0x0000001007077211 */ /* 0x000fc800078e18ff */
[----:B------:R0:W1:Y:S01]  /*18940*/  SYNCS.PHASECHK.TRANS64.TRYWAIT P3, [R7+URZ+0x28430], R6 ;  /* 0x02843006070075a7 */ /* 0x000062000806017f */
[----:B------:R-:W-:Y:S05]  /*18950*/  @!P0 BRA `(.L_x_1531) ;  /* 0x0000000000048947 */ /* 0x000fea0003800000 */
[----:B------:R-:W-:Y:S01]  /*18960*/  BPT.TRAP 0x1 ;  /* 0x000000040000795c */ /* 0x000fe20000300000 */
.L_x_1531:
[----:B------:R-:W-:Y:S04]  /*18970*/  BSSY B0, `(.L_x_1529) ;  /* 0x0000004000007945 */ /* 0x000fe80003800000 */
[----:B-1----:R-:W-:Y:S05]  /*18980*/  @P3 BRA `(.L_x_1532) ;  /* 0x0000000000083947 */ /* 0x002fea0003800000 */
[----:B------:R-:W1:Y:S02]  /*18990*/  SYNCS.PHASECHK.TRANS64.TRYWAIT P3, [R7+URZ+0x28430], R6 ;  /* 0x02843006070075a7 */ /* 0x000e64000806017f */
[----:B-1----:R-:W-:Y:S05]  /*189a0*/  @!P3 BRA `(.L_x_1533) ;  /* 0x000000f800d4b947 */ /* 0x002fea0003800000 */
.L_x_1532:
[----:B------:R-:W-:Y:S05]  /*189b0*/  BSYNC B0 ;  /* 0x0000000000007941 */ /* 0x000fea0003800000 */
.L_x_1529:
        /* <DEDUP_REMOVED lines=17> */
[----:B0-----:R-:W-:-:S05]  /*18ad0*/  SHF.R.U32.HI R6, RZ, 0x7, R6 ;  /* 0x00000007ff067819 */ /* 0x001fca0000011606 */
[----:B------:R-:W-:Y:S02]  /*18ae0*/  VIADD R152, R6, 0x8 ;  /* 0x0000000806987836 */ /* 0x000fe40000000000 */
[----:B------:R-:W-:-:S03]  /*18af0*/  IMAD R6, R12, 0x400, R4 ;  /* 0x000004000c067824 */ /* 0x000fc600078e0204 */
[----:B------:R0:W-:Y:S01]  /*18b00*/  BAR.SYNC.DEFER_BLOCKING R152, 0x100 ;  /* 0x000400980000751d */ /* 0x0001e20000010000 */
[C---:B------:R-:W-:Y:S01]  /*18b10*/  VIADD R14, R6.reuse, 0x2 ;  /* 0x00000002060e7836 */ /* 0x040fe20000000000 */
[C---:B------:R-:W-:Y:S01]  /*18b20*/  R2UR UR14, R6.reuse ;  /* 0x00000000060e72ca */ /* 0x040fe200000e0000 */
        /* <DEDUP_REMOVED lines=40> */
.L_x_1535:
[----:B------:R-:W-:Y:S01]  /*18db0*/  SHF.L.U32 R6, R13, 0x1f, RZ ;  /* 0x0000001f0d067819 */ /* 0x000fe200000006ff */
[----:B------:R-:W-:-:S04]  /*18dc0*/  IMAD R7, R199, 0x8, R16 ;  /* 0x00000008c7077824 */ /* 0x000fc800078e0210 */
[----:B------:R0:W1:Y:S01]  /*18dd0*/  SYNCS.PHASECHK.TRANS64.TRYWAIT P2, [R7+URZ+0x28450], R6 ;  /* 0x02845006070075a7 */ /* 0x000062000804017f */
[----:B------:R-:W-:Y:S05]  /*18de0*/  @!P0 BRA `(.L_x_1536) ;  /* 0x0000000000048947 */ /* 0x000fea0003800000 */
[----:B------:R-:W-:Y:S01]  /*18df0*/  BPT.TRAP 0x1 ;  /* 0x000000040000795c */ /* 0x000fe20000300000 */
.L_x_1536:
[----:B-1----:R-:W-:Y:S05]  /*18e00*/  @P2 BRA `(.L_x_1534) ;  /* 0x0000000000082947 */ /* 0x002fea0003800000 */
[----:B------:R-:W1:Y:S02]  /*18e10*/  SYNCS.PHASECHK.TRANS64.TRYWAIT P2, [R7+URZ+0x28450], R6 ;  /* 0x02845006070075a7 */ /* 0x000e64000804017f */
[----:B-1----:R-:W-:Y:S05]  /*18e20*/  @!P2 BRA `(.L_x_1537) ;  /* 0x000000f400c8a947 */ /* 0x002fea0003800000 */
.L_x_1534:
[----:B01----:R-:W-:Y:S01]  /*18e30*/  VIADD R6, R16, 0x8000 ;  /* 0x0000800010067836 */ /* 0x003fe20000000000 */
[----:B------:R-:W-:Y:S01]  /*18e40*/  MOV R7, 0x80000020 ;  /* 0x8000002000077802 */ /* 0x000fe20000000f00 */
[----:B------:R-:W-:Y:S05]  /*18e50*/  WARPSYNC.ALL ;  /* 0x0000000000007948 */ /* 0x000fea0003800000 */
[----:B------:R-:W-:Y:S01]  /*18e60*/  SHF.R.U32.HI R6, RZ, 0x4, R6 ;  /* 0x00000004ff067819 */ /* 0x000fe20000011606 */
[----:B------:R-:W-:Y:S01]  /*18e70*/  WARPGROUP.ARRIVE ;  /* 0x00000000000079c5 */ /* 0x000fe20000000000 */
[----:B------:R-:W-:Y:S01]  /*18e80*/  R2UR UR7, R7 ;  /* 0x00000000070772ca */ /* 0x000fe200000e0000 */
[----:B------:R-:W-:Y:S01]  /*18e90*/  IMAD.MOV.U32 R7, RZ, RZ, -0x7fffffe0 ;  /* 0x80000020ff077424 */ /* 0x000fe200078e00ff */
[----:B------:R-:W-:-:S03]  /*18ea0*/  LOP3.LUT R6, R6, 0x3fff, RZ, 0xc0, !PT ;  /* 0x00003fff06067812 */ /* 0x000fc600078ec0ff */
[----:B------:R-:W0:Y:S01]  /*18eb0*/  S2R R225, SR_TID.X ;  /* 0x0000000000e17919 */ /* 0x000e220000002100 */
[----:B------:R-:W-:Y:S02]  /*18ec0*/  IMAD.IADD R13, R205, 0x1, R204 ;  /* 0x00000001cd0d7824 */ /* 0x000fe400078e02cc */
[----:B------:R-:W-:Y:S01]  /*18ed0*/  FMUL.FTZ R20, R2, R158 ;  /* 0x0000009e02147220 */ /* 0x000fe20000410000 */
[----:B------:R-:W-:Y:S01]  /*18ee0*/  LOP3.LUT R6, R6, 0x10000, RZ, 0xfc, !PT ;  /* 0x0001000006067812 */ /* 0x000fe200078efcff */
[C---:B------:R-:W-:Y:S01]  /*18ef0*/  FMUL.FTZ R14, R2.reuse, R152 ;  /* 0x00000098020e7220 */ /* 0x040fe20000410000 */
[C---:B------:R-:W-:Y:S01]  /*18f00*/  FMUL.FTZ R158, R2.reuse, R166 ;  /* 0x000000a6029e7220 */ /* 0x040fe20000410000 */
[C---:B------:R-:W-:Y:S01]  /*18f10*/  FMUL.FTZ R152, R2.reuse, R156 ;  /* 0x0000009c02987220 */ /* 0x040fe20000410000 */
[C---:B------:R-:W-:Y:S01]  /*18f20*/  FMUL.FTZ R166, R2.reuse, R174 ;  /* 0x000000ae02a67220 */ /* 0x040fe20000410000 */
[----:B------:R-:W-:Y:S02]  /*18f30*/  IMAD R6, R199, 0x400, R6 ;  /* 0x00000400c7067824 */ /* 0x000fe400078e0206 */
[----:B------:R-:W-:Y:S01]  /*18f40*/  FMUL.FTZ R156, R2, R160 ;  /* 0x000000a0029c7220 */ /* 0x000fe20000410000 */
[----:B------:R-:W-:-:S02]  /*18f50*/  IMAD.SHL.U32 R174, R5, 0x40, RZ ;  /* 0x0000004005ae7824 */ /* 0x000fc400078e00ff */
[C---:B------:R-:W-:Y:S01]  /*18f60*/  FMUL.FTZ R160, R2.reuse, R164 ;  /* 0x000000a402a07220 */ /* 0x040fe20000410000 */
[----:B------:R-:W-:Y:S01]  /*18f70*/  FMUL.FTZ R164, R2, R168 ;  /* 0x000000a802a47220 */ /* 0x000fe20000410000 */
[C---:B------:R-:W-:Y:S01]  /*18f80*/  R2UR UR6, R6.reuse ;  /* 0x00000000060672ca */ /* 0x040fe200000e0000 */
[----:B------:R-:W-:Y:S02]  /*18f90*/  VIADD R6, R6, 0x2 ;  /* 0x0000000206067836 */ /* 0x000fe40000000000 */
[C---:B------:R-:W-:Y:S01]  /*18fa0*/  FMUL.FTZ R168, R2.reuse, R172 ;  /* 0x000000ac02a87220 */ /* 0x040fe20000410000 */
[----:B------:R-:W-:Y:S01]  /*18fb0*/  FMUL.FTZ R172, R2, R176 ;  /* 0x000000b002ac7220 */ /* 0x000fe20000410000 */
[----:B------:R-:W-:Y:S01]  /*18fc0*/  IADD3 R176, -R174, 0x1, RZ ;  /* 0x00000001aeb07810 */ /* 0x000fe20007ffe1ff */
[C---:B------:R-:W-:Y:S01]  /*18fd0*/  FMUL.FTZ R15, R2.reuse, R153 ;  /* 0x00000099020f7220 */ /* 0x040fe20000410000 */
[C---:B------:R-:W-:Y:S01]  /*18fe0*/  FMUL.FTZ R8, R2.reuse, R154 ;  /* 0x0000009a02087220 */ /* 0x040fe20000410000 */
[C---:B------:R-:W-:Y:S01]  /*18ff0*/  FMUL.FTZ R153, R2.reuse, R157 ;  /* 0x0000009d02997220 */ /* 0x040fe20000410000 */
[----:B------:R-:W-:Y:S01]  /*19000*/  FMUL.FTZ R154, R2, R162 ;  /* 0x000000a2029a7220 */ /* 0x000fe20000410000 */
[----:B------:R-:W-:-:S02]  /*19010*/  IMAD R176, R197, -0x2, R176 ;  /* 0xfffffffec5b07824 */ /* 0x000fc400078e02b0 */
[C---:B------:R-:W-:Y:S01]  /*19020*/  FMUL.FTZ R21, R2.reuse, R159 ;  /* 0x0000009f02157220 */ /* 0x040fe20000410000 */
[C---:B------:R-:W-:Y:S01]  /*19030*/  FMUL.FTZ R157, R2.reuse, R161 ;  /* 0x000000a1029d7220 */ /* 0x040fe20000410000 */
[----:B------:R-:W-:Y:S01]  /*19040*/  FMUL.FTZ R162, R2, R170 ;  /* 0x000000aa02a27220 */ /* 0x000fe20000410000 */
[----:B------:R-:W-:Y:S01]  /*19050*/  QGMMA.64x256x32.F32.E4M3.E4M3 R24, R188, gdesc[UR4], R24, gsb0 ;  /* 0x03e00004bc187df3 */ /* 0x000fe20008000818 */
[----:B------:R-:W-:Y:S01]  /*19060*/  R2UR UR6, R6 ;  /* 0x00000000060672ca */ /* 0x000fe200000e0000 */
[C---:B------:R-:W-:Y:S01]  /*19070*/  FMUL.FTZ R9, R2.reuse, R155 ;  /* 0x0000009b02097220 */ /* 0x040fe20000410000 */
[----:B------:R-:W-:Y:S01]  /*19080*/  R2UR UR7, R7 ;  /* 0x00000000070772ca */ /* 0x000fe200000e0000 */
[----:B------:R-:W1:Y:S01]  /*19090*/  @P4 LDC R6, c[0x0][0x44c] ;  /* 0x00011300ff064b82 */ /* 0x000e620000000800 */
[C---:B------:R-:W-:Y:S01]  /*190a0*/  FMUL.FTZ R161, R2.reuse, R165 ;  /* 0x000000a502a17220 */ /* 0x040fe20000410000 */
[C---:B------:R-:W-:Y:S01]  /*190b0*/  FMUL.FTZ R159, R2.reuse, R167 ;  /* 0x000000a7029f7220 */ /* 0x040fe20000410000 */
[C---:B------:R-:W-:Y:S01]  /*190c0*/  FMUL.FTZ R170, R2.reuse, R178 ;  /* 0x000000b202aa7220 */ /* 0x040fe20000410000 */
[C---:B------:R-:W-:Y:S01]  /*190d0*/  FMUL.FTZ R155, R2.reuse, R163 ;  /* 0x000000a3029b7220 */ /* 0x040fe20000410000 */
[C---:B------:R-:W-:Y:S01]  /*190e0*/  FMUL.FTZ R165, R2.reuse, R169 ;  /* 0x000000a902a57220 */ /* 0x040fe20000410000 */
[C---:B------:R-:W-:Y:S01]  /*190f0*/  FMUL.FTZ R167, R2.reuse, R175 ;  /* 0x000000af02a77220 */ /* 0x040fe20000410000 */
[C---:B------:R-:W-:Y:S01]  /*19100*/  FMUL.FTZ R178, R2.reuse, R181 ;  /* 0x000000b502b27220 */ /* 0x040fe20000410000 */
[----:B------:R-:W2:Y:S01]  /*19110*/  @P4 LDC R7, c[0x0][0x450] ;  /* 0x00011400ff074b82 */ /* 0x000ea20000000800 */
[C---:B------:R-:W-:Y:S01]  /*19120*/  FMUL.FTZ R163, R2.reuse, R171 ;  /* 0x000000ab02a37220 */ /* 0x040fe20000410000 */
[C---:B------:R-:W-:Y:S01]  /*19130*/  FMUL.FTZ R169, R2.reuse, R173 ;  /* 0x000000ad02a97220 */ /* 0x040fe20000410000 */
[C---:B------:R-:W-:Y:S01]  /*19140*/  FMUL.FTZ R175, R2.reuse, R177 ;  /* 0x000000b102af7220 */ /* 0x040fe20000410000 */
[----:B------:R-:W-:Y:S01]  /*19150*/  IADD3 R181, -R195, R176, R196 ;  /* 0x000000b0c3b57210 */ /* 0x000fe20007ffe1c4 */
[C---:B------:R-:W-:Y:S01]  /*19160*/  FMUL.FTZ R171, R2.reuse, R179 ;  /* 0x000000b302ab7220 */ /* 0x040fe20000410000 */
[C---:B------:R-:W-:Y:S01]  /*19170*/  FMUL.FTZ R177, R2.reuse, R180 ;  /* 0x000000b402b17220 */ /* 0x040fe20000410000 */
[C---:B------:R-:W-:Y:S01]  /*19180*/  FMUL.FTZ R173, R2.reuse, R182 ;  /* 0x000000b602ad7220 */ /* 0x040fe20000410000 */
[----:B------:R-:W-:Y:S01]  /*19190*/  FMUL.FTZ R176, R2, R183 ;  /* 0x000000b702b07220 */ /* 0x000fe20000410000 */
[----:B0-----:R-:W-:Y:S01]  /*191a0*/  SHF.R.U32.HI R225, RZ, 0x7, R225 ;  /* 0x00000007ffe17819 */ /* 0x001fe200000116e1 */
[----:B------:R-:W0:Y:S01]  /*191b0*/  MUFU.TANH R14, R14 ;  /* 0x0000000e000e7308 */ /* 0x000e220000002400 */
[----:B------:R-:W-:-:S02]  /*191c0*/  VIADD R182, R181, UR53 ;  /* 0x00000035b5b67c36 */ /* 0x000fc40008000000 */
[----:B------:R-:W-:Y:S02]  /*191d0*/  VIADD R181, R181, UR55 ;  /* 0x00000037b5b57c36 */ /* 0x000fe40008000000 */
[----:B-1----:R-:W-:-:S03]  /*191e0*/  @P4 IMAD.HI.U32 R6, R13, R6, RZ ;  /* 0x000000060d064227 */ /* 0x002fc600078e00ff */
[----:B------:R-:W1:Y:S02]  /*191f0*/  MUFU.TANH R15, R15 ;  /* 0x0000000f000f7308 */ /* 0x000e640000002400 */
[----:B--2---:R-:W-:Y:S01]  /*19200*/  @P4 SHF.R.U32.HI R13, RZ, R7, R6 ;  /* 0x00000007ff0d4219 */ /* 0x004fe20000011606 */
[----:B------:R-:W-:-:S05]  /*19210*/  @!P1 IMAD R7, R12, 0x8, R16 ;  /* 0x000000080c079824 */ /* 0x000fca00078e0210 */
[----:B------:R-:W2:Y:S01]  /*19220*/  MUFU.TANH R8, R8 ;  /* 0x0000000800087308 */ /* 0x000ea20000002400 */
[----:B------:R-:W3:Y:S01]  /*19230*/  SHFL.IDX PT, R6, R13, RZ, 0x1c1f ;  /* 0x001c1fff0d067589 */ /* 0x000ee200000e0000 */
[----:B------:R-:W-:-:S06]  /*19240*/  @!P1 VIADD R7, R7, 0x28440 ;  /* 0x0002844007079836 */ /* 0x000fcc0000000000 */
[----:B------:R-:W4:Y:S01]  /*19250*/  MUFU.TANH R9, R9 ;  /* 0x0000000900097308 */ /* 0x000f220000002400 */
[----:B------:R-:W-:-:S07]  /*19260*/  @!P1 PRMT R7, RZ, 0x654, R7 ;  /* 0x00000654ff079816 */ /* 0x000fce0000000007 */
[----:B------:R-:W0:Y:S08]  /*19270*/  MUFU.TANH R152, R152 ;  /* 0x0000009800987308 */ /* 0x000e300000002400 */
[----:B------:R-:W0:Y:S01]  /*19280*/  MUFU.TANH R153, R153 ;  /* 0x0000009900997308 */ /* 0x000e220000002400 */
[----:B---3--:R-:W-:Y:S01]  /*19290*/  IADD3 R180, R182, R6, RZ ;  /* 0x00000006b6b47210 */ /* 0x008fe20007ffe0ff */
[----:B------:R-:W-:-:S06]  /*192a0*/  IMAD.IADD R179, R181, 0x1, R6 ;  /* 0x00000001b5b37824 */ /* 0x000fcc00078e0206 */
[----:B------:R-:W3:Y:S08]  /*192b0*/  MUFU.TANH R20, R20 ;  /* 0x0000001400147308 */ /* 0x000ef00000002400 */
        /* <DEDUP_REMOVED lines=25> */
[----:B------:R-:W-:-:S05]  /*19450*/  WARPGROUP.ARRIVE ;  /* 0x00000000000079c5 */ /* 0x000fca0000000000 */
[----:B------:R-:W0:Y:S01]  /*19460*/  MUFU.TANH R176, R176 ;  /* 0x000000b000b07308 */ /* 0x000e220000002400 */
[----:B------:R-:W-:Y:S03]  /*19470*/  QGMMA.64x256x32.F32.E4M3.E4M3 R24, R184, gdesc[UR4], R24, gsb0 ;  /* 0x03e00004b8187df3 */ /* 0x000fe60008000818 */
[----:B------:R-:W-:Y:S02]  /*19480*/  WARPGROUP.DEPBAR.LE gsb0, 0x0 ;  /* 0x00008000000079c5 */ /* 0x000fe40000010000 */
[----:B------:R-:W-:-:S05]  /*19490*/  IADD3 R184, -R225, 0xb, RZ ;  /* 0x0000000be1b87810 */ /* 0x000fca0007ffe1ff */
[----:B------:R0:W-:Y:S06]  /*194a0*/  BAR.ARV R184, 0x100 ;  /* 0x000400b80000751d */ /* 0x0001ec0000002000 */
[----:B------:R0:W-:Y:S01]  /*194b0*/  @!P1 SYNCS.ARRIVE.TRANS64.RED.A1T0 RZ, [R7+URZ], RZ ;  /* 0x000000ff07ff99a7 */ /* 0x0001e2000810043f */
[----:B-1234-:R-:W-:Y:S05]  /*194c0*/  @!P5 BRA `(.L_x_1538) ;  /* 0x000000000058d947 */ /* 0x01efea0003800000 */
[----:B------:R-:W-:Y:S01]  /*194d0*/  IADD3 R183, -R195, R196, R6 ;  /* 0x000000c4c3b77210 */ /* 0x000fe20007ffe106 */
[----:B------:R-:W-:Y:S03]  /*194e0*/  BSSY B0, `(.L_x_1539) ;  /* 0x0000010000007945 */ /* 0x000fe60003800000 */
        /* <DEDUP_REMOVED lines=10> */
.L_x_1540:
[----:B------:R-:W-:-:S05]  /*19590*/  IMAD.U32 R185, RZ, RZ, UR49 ;  /* 0x00000031ffb97e24 */ /* 0x000fca000f8e00ff */
[----:B------:R-:W-:-:S13]  /*195a0*/  ISETP.NE.AND P2, PT, R185, 0x1, PT ;  /* 0x00000001b900780c */ /* 0x000fda0003f45270 */
[----:B0-----:R-:W0:Y:S02]  /*195b0*/  @P2 LDC.64 R6, c[0x0][0x9e8] ;  /* 0x00027a00ff062b82 */ /* 0x001e240000000a00 */
[----:B0-----:R-:W-:-:S05]  /*195c0*/  @P2 IMAD.HI.U32 R6, R183, R6, RZ ;  /* 0x00000006b7062227 */ /* 0x001fca00078e00ff */
[----:B------:R-:W-:-:S07]  /*195d0*/  @P2 SHF.R.U32.HI R183, RZ, R7, R6 ;  /* 0x00000007ffb72219 */ /* 0x000fce0000011606 */
.L_x_1541:
[----:B------:R-:W-:Y:S05]  /*195e0*/  BSYNC B0 ;  /* 0x0000000000007941 */ /* 0x000fea0003800000 */
.L_x_1539:
[----:B------:R-:W-:-:S04]  /*195f0*/  IMAD R6, R183, R185, -R174 ;  /* 0x000000b9b7067224 */ /* 0x000fc800078e0aae */
[----:B------:R-:W-:-:S05]  /*19600*/  IMAD R6, R197, -0x2, R6 ;  /* 0xfffffffec5067824 */ /* 0x000fca00078e0206 */
[----:B------:R-:W-:Y:S02]  /*19610*/  VIADDMNMX R180, R6, R185, R180, PT ;  /* 0x000000b906b47246 */ /* 0x000fe400038001b4 */
[----:B------:R-:W-:-:S07]  /*19620*/  VIMNMX R179, R179, R6, !PT ;  /* 0x00000006b3b37248 */ /* 0x000fce0007fe0100 */
.L_x_1538:
[----:B------:R-:W-:Y:S01]  /*19630*/  ISETP.GT.AND P2, PT, R5, -0x1, PT ;  /* 0xffffffff0500780c */ /* 0x000fe20003f44270 */
[----:B------:R-:W1:Y:S03]  /*19640*/  SHFL.IDX PT, R13, R13, 0x1, 0x1c1f ;  /* 0x003c1f000d0d7f89 */ /* 0x000e6600000e0000 */
[----:B------:R-:W-:-:S04]  /*19650*/  ISETP.GT.AND P3, PT, R179, RZ, P2 ;  /* 0x000000ffb300720c */ /* 0x000fc80001764270 */
[----:B------:R-:W-:-:S04]  /*19660*/  ISETP.LT.OR P3, PT, R180, 0x1, P3 ;  /* 0x00000001b400780c */ /* 0x000fc80001f61670 */
[----:B0-----:R-:W-:Y:S02]  /*19670*/  FSEL R14, R14, -INF , !P3 ;  /* 0xff8000000e0e7808 */ /* 0x001fe40005800000 */
[----:B------:R-:W-:-:S04]  /*19680*/  ISETP.GT.AND P3, PT, R179, 0x1, P2 ;  /* 0x00000001b300780c */ /* 0x000fc80001764270 */
[----:B------:R-:W-:-:S04]  /*19690*/  ISETP.LT.OR P3, PT, R180, 0x2, P3 ;  /* 0x00000002b400780c */ /* 0x000fc80001f61670 */
[----:B------:R-:W-:Y:S02]  /*196a0*/  FSEL R15, R15, -INF , !P3 ;  /* 0xff8000000f0f7808 */ /* 0x000fe40005800000 */
[----:B------:R-:W-:Y:S01]  /*196b0*/  ISETP.GT.AND P3, PT, R179, 0x8, P2 ;  /* 0x00000008b300780c */ /* 0x000fe20001764270 */
[--C-:B-1----:R-:W-:Y:S02]  /*196c0*/  IMAD.IADD R182, R182, 0x1, R13.reuse ;  /* 0x00000001b6b67824 */ /* 0x102fe400078e020d */
        /* <DEDUP_REMOVED lines=55> */
.L_x_1544:
[----:B------:R-:W-:-:S05]  /*19a40*/  IMAD.U32 R13, RZ, RZ, UR49 ;  /* 0x00000031ff0d7e24 */ /* 0x000fca000f8e00ff */
[----:B------:R-:W-:-:S13]  /*19a50*/  ISETP.NE.AND P3, PT, R13, 0x1, PT ;  /* 0x000000010d00780c */ /* 0x000fda0003f65270 */
[----:B------:R-:W0:Y:S02]  /*19a60*/  @P3 LDC.64 R6, c[0x0][0x9e8] ;  /* 0x00027a00ff063b82 */ /* 0x000e240000000a00 */
[----:B0-----:R-:W-:-:S05]  /*19a70*/  @P3 IMAD.HI.U32 R6, R179, R6, RZ ;  /* 0x00000006b3063227 */ /* 0x001fca00078e00ff */
[----:B------:R-:W-:-:S07]  /*19a80*/  @P3 SHF.R.U32.HI R179, RZ, R7, R6 ;  /* 0x00000007ffb33219 */ /* 0x000fce0000011606 */
.L_x_1545:
[----:B------:R-:W-:Y:S05]  /*19a90*/  BSYNC B0 ;  /* 0x0000000000007941 */ /* 0x000fea0003800000 */
.L_x_1543:
[----:B------:R-:W-:-:S04]  /*19aa0*/  IMAD R174, R179, R13, -R174 ;  /* 0x0000000db3ae7224 */ /* 0x000fc800078e0aae */
[----:B------:R-:W-:-:S05]  /*19ab0*/  IMAD R174, R197, -0x2, R174 ;  /* 0xfffffffec5ae7824 */ /* 0x000fca00078e02ae */
[----:B------:R-:W-:Y:S02]  /*19ac0*/  VIADDMNMX R182, R174, R13, R182, PT ;  /* 0x0000000daeb67246 */ /* 0x000fe400038001b6 */
[----:B------:R-:W-:-:S07]  /*19ad0*/  VIMNMX R181, R181, R174, !PT ;  /* 0x000000aeb5b57248 */ /* 0x000fce0007fe0100 */
.L_x_1542:
        /* <DEDUP_REMOVED lines=49> */
[C---:B------:R-:W-:Y:S02]  /*19df0*/  ISETP.LT.OR P3, PT, R182.reuse, 0x2a, P3 ;  /* 0x0000002ab600780c */ /* 0x040fe40001f61670 */
        /* <DEDUP_REMOVED lines=14> */
[----:B------:R-:W-:Y:S02]  /*19ee0*/  ISETP.LT.OR P3, PT, R182, 0x39, P3 ;  /* 0x00000039b600780c */ /* 0x000fe40001f61670 */
[----:B------:R-:W-:Y:S02]  /*19ef0*/  FMNMX.FTZ R13, R6, R9, !PT ;  /* 0x00000009060d7209 */ /* 0x000fe40007810000 */
[----:B0-----:R-:W-:Y:S01]  /*19f00*/  FMNMX.FTZ R9, R174, R179, !PT ;  /* 0x000000b3ae097209 */ /* 0x001fe20007810000 */
[----:B------:R-:W-:Y:S01]  /*19f10*/  IMAD.U32 R174, RZ, RZ, UR56 ;  /* 0x00000038ffae7e24 */ /* 0x000fe2000f8e00ff */
[----:B------:R-:W-:-:S02]  /*19f20*/  FMNMX.FTZ R8, R20, R13, !PT ;  /* 0x0000000d14087209 */ /* 0x000fc40007810000 */
[----:B------:R-:W-:Y:S02]  /*19f30*/  FSEL R173, R173, -INF , !P3 ;  /* 0xff800000adad7808 */ /* 0x000fe40005800000 */
[----:B------:R-:W-:Y:S01]  /*19f40*/  FMNMX.FTZ R13, R21, R8, !PT ;  /* 0x00000008150d7209 */ /* 0x000fe20007810000 */
[----:B------:R-:W-:-:S01]  /*19f50*/  FFMA.FTZ R8, R9, R174, -8 ;  /* 0xc100000009087423 */ /* 0x000fc200000100ae */
[----:B------:R-:W-:Y:S02]  /*19f60*/  FSETP.NEU.FTZ.AND P3, PT, R9, -INF , PT ;  /* 0xff8000000900780b */ /* 0x000fe40003f7d000 */
[----:B------:R-:W-:Y:S02]  /*19f70*/  FMNMX.FTZ R174, R154, R13, !PT ;  /* 0x0000000d9aae7209 */ /* 0x000fe40007810000 */
[----:B------:R-:W-:Y:S02]  /*19f80*/  FSEL R8, R8, RZ, P3 ;  /* 0x000000ff08087208 */ /* 0x000fe40001800000 */
[----:B------:R-:W-:-:S02]  /*19f90*/  FMNMX.FTZ R13, R155, R174, !PT ;  /* 0x000000ae9b0d7209 */ /* 0x000fc40007810000 */
[----:B------:R-:W-:Y:S01]  /*19fa0*/  ISETP.GT.AND P2, PT, R181, 0x39, P2 ;  /* 0x00000039b500780c */ /* 0x000fe20001744270 */
[----:B------:R-:W-:-:S01]  /*19fb0*/  FFMA.FTZ R180, R15, UR56, -R8 ;  /* 0x000000380fb47c23 */ /* 0x000fc20008010808 */
[----:B------:R-:W-:Y:S01]  /*19fc0*/  FMNMX.FTZ R174, R158, R13, !PT ;  /* 0x0000000d9eae7209 */ /* 0x000fe20007810000 */
[----:B------:R-:W-:-:S01]  /*19fd0*/  FFMA.FTZ R181, R152, UR56, -R8 ;  /* 0x0000003898b57c23 */ /* 0x000fc20008010808 */
[----:B------:R-:W-:Y:S01]  /*19fe0*/  ISETP.LT.OR P2, PT, R182, 0x3a, P2 ;  /* 0x0000003ab600780c */ /* 0x000fe20001741670 */
[----:B------:R-:W-:-:S01]  /*19ff0*/  FFMA.FTZ R14, R14, UR56, -R8 ;  /* 0x000000380e0e7c23 */ /* 0x000fc20008010808 */
[----:B------:R-:W-:Y:S02]  /*1a000*/  FMNMX.FTZ R13, R159, R174, !PT ;  /* 0x000000ae9f0d7209 */ /* 0x000fe40007810000 */
[----:B------:R-:W-:Y:S02]  /*1a010*/  FSEL R176, R176, -INF , !P2 ;  /* 0xff800000b0b07808 */ /* 0x000fe40005000000 */
[----:B------:R-:W-:Y:S01]  /*1a020*/  FMNMX.FTZ R174, R162, R13, !PT ;  /* 0x0000000da2ae7209 */ /* 0x000fe20007810000 */
[----:B------:R-:W-:Y:S03]  /*1a030*/  MUFU.EX2 R14, R14 ;  /* 0x0000000e000e7308 */ /* 0x000fe60000000800 */
[----:B------:R-:W-:-:S04]  /*1a040*/  FMNMX.FTZ R15, R163, R174, !PT ;  /* 0x000000aea30f7209 */ /* 0x000fc80007810000 */
[----:B------:R-:W-:Y:S01]  /*1a050*/  FMNMX.FTZ R152, R166, R15, !PT ;  /* 0x0000000fa6987209 */ /* 0x000fe20007810000 */
[----:B------:R0:W-:Y:S03]  /*1a060*/  MUFU.EX2 R13, R180 ;  /* 0x000000b4000d7308 */ /* 0x0001e60000000800 */
        /* <DEDUP_REMOVED lines=17> */
[----:B------:R-:W-:Y:S04]  /*1a180*/  MUFU.EX2 R15, R181 ;  /* 0x000000b5000f7308 */ /* 0x000fe80000000800 */
[----:B------:R-:W1:Y:S04]  /*1a190*/  SHFL.BFLY PT, R179, R174, 0x2, 0x1f ;  /* 0x0c401f00aeb37f89 */ /* 0x000e6800000e0000 */
[----:B------:R-:W-:Y:S08]  /*1a1a0*/  MUFU.EX2 R152, R152 ;  /* 0x0000009800987308 */ /* 0x000ff00000000800 */
[----:B------:R-:W-:Y:S08]  /*1a1b0*/  MUFU.EX2 R153, R153 ;  /* 0x0000009900997308 */ /* 0x000ff00000000800 */
[----:B------:R-:W-:Y:S01]  /*1a1c0*/  MUFU.EX2 R156, R156 ;  /* 0x0000009c009c7308 */ /* 0x000fe20000000800 */
[----:B-1----:R-:W-:Y:S01]  /*1a1d0*/  FMNMX.FTZ R179, R174, R179, !PT ;  /* 0x000000b3aeb37209 */ /* 0x002fe20007810000 */
[----:B------:R-:W-:Y:S01]  /*1a1e0*/  FFMA.FTZ R174, R177, UR56, -R8 ;  /* 0x00000038b1ae7c23 */ /* 0x000fe20008010808 */
[----:B------:R-:W-:-:S02]  /*1a1f0*/  FSEL R8, R9, RZ, P3 ;  /* 0x000000ff09087208 */ /* 0x000fc40001800000 */
[----:B------:R-:W-:Y:S01]  /*1a200*/  MOV R177, UR56 ;  /* 0x0000003800b17c02 */ /* 0x000fe20008000f00 */
[----:B0-----:R-:W0:Y:S02]  /*1a210*/  SHFL.BFLY PT, R180, R179, 0x1, 0x1f ;  /* 0x0c201f00b3b47f89 */ /* 0x001e2400000e0000 */
[----:B------:R-:W-:Y:S01]  /*1a220*/  MUFU.EX2 R157, R157 ;  /* 0x0000009d009d7308 */ /* 0x000fe20000000800 */
[----:B------:R-:W-:-:S04]  /*1a230*/  FADD.FTZ R11, -R8, R11 ;  /* 0x0000000b080b7221 */ /* 0x000fc80000010100 */
[----:B------:R-:W-:-:S03]  /*1a240*/  FMUL.FTZ R11, R11, UR56 ;  /* 0x000000380b0b7c20 */ /* 0x000fc60008410000 */
[----:B------:R-:W-:Y:S08]  /*1a250*/  MUFU.EX2 R160, R160 ;  /* 0x000000a000a07308 */ /* 0x000ff00000000800 */
[----:B------:R-:W1:Y:S01]  /*1a260*/  MUFU.EX2 R11, R11 ;  /* 0x0000000b000b7308 */ /* 0x000e620000000800 */
[----:B0-----:R-:W-:-:S07]  /*1a270*/  FMNMX.FTZ R8, R179, R180, !PT ;  /* 0x000000b4b3087209 */ /* 0x001fce0007810000 */
[----:B------:R-:W-:Y:S01]  /*1a280*/  MUFU.EX2 R161, R161 ;  /* 0x000000a100a17308 */ /* 0x000fe20000000800 */
[C---:B------:R-:W-:Y:S01]  /*1a290*/  FSETP.NEU.FTZ.AND P2, PT, R8.reuse, -INF , PT ;  /* 0xff8000000800780b */ /* 0x040fe20003f5d000 */
[----:B------:R-:W-:-:S03]  /*1a2a0*/  FFMA.FTZ R177, R8, R177, -8 ;  /* 0xc100000008b17423 */ /* 0x000fc600000100b1 */
[----:B------:R-:W-:-:S03]  /*1a2b0*/  FSEL R179, R8, RZ, P2 ;  /* 0x000000ff08b37208 */ /* 0x000fc60001000000 */
[----:B------:R-:W-:Y:S01]  /*1a2c0*/  MUFU.EX2 R164, R164 ;  /* 0x000000a400a47308 */ /* 0x000fe20000000800 */
[----:B------:R-:W-:Y:S01]  /*1a2d0*/  FSEL R177, R177, RZ, P2 ;  /* 0x000000ffb1b17208 */ /* 0x000fe20001000000 */
[----:B-1----:R-:W-:Y:S01]  /*1a2e0*/  FFMA.FTZ R178, R11, R3, R14 ;  /* 0x000000030bb27223 */ /* 0x002fe2000001000e */
[----:B------:R-:W-:-:S03]  /*1a2f0*/  FADD.FTZ R179, -R179, R10 ;  /* 0x0000000ab3b37221 */ /* 0x000fc60000010100 */
[--C-:B------:R-:W-:Y:S01]  /*1a300*/  FFMA.FTZ R7, R7, UR56, -R177.reuse ;  /* 0x0000003807077c23 */ /* 0x100fe200080108b1 */
[----:B------:R-:W-:-:S01]  /*1a310*/  FFMA.FTZ R6, R6, UR56, -R177 ;  /* 0x0000003806067c23 */ /* 0x000fc200080108b1 */
[----:B------:R-:W-:Y:S01]  /*1a320*/  FMUL.FTZ R10, R179, UR56 ;  /* 0x00000038b30a7c20 */ /* 0x000fe20008410000 */
[----:B------:R-:W-:-:S01]  /*1a330*/  FFMA.FTZ R20, R20, UR56, -R177 ;  /* 0x0000003814147c23 */ /* 0x000fc200080108b1 */
[--C-:B------:R-:W-:Y:S01]  /*1a340*/  FFMA.FTZ R21, R21, UR56, -R177.reuse ;  /* 0x0000003815157c23 */ /* 0x100fe200080108b1 */
[----:B------:R-:W-:-:S01]  /*1a350*/  FFMA.FTZ R154, R154, UR56, -R177 ;  /* 0x000000389a9a7c23 */ /* 0x000fc200080108b1 */
[----:B------:R-:W-:Y:S01]  /*1a360*/  MUFU.EX2 R7, R7 ;  /* 0x0000000700077308 */ /* 0x000fe20000000800 */
[----:B------:R-:W-:-:S01]  /*1a370*/  FFMA.FTZ R155, R155, UR56, -R177 ;  /* 0x000000389b9b7c23 */ /* 0x000fc200080108b1 */
[----:B------:R-:W-:Y:S01]  /*1a380*/  FFMA.FTZ R158, R158, UR56, -R177 ;  /* 0x000000389e9e7c23 */ /* 0x000fe200080108b1 */
[----:B------:R-:W-:-:S01]  /*1a390*/  FADD.FTZ R178, R13, R178 ;  /* 0x000000b20db27221 */ /* 0x000fc20000010000 */
        /* <DEDUP_REMOVED lines=10> */
[----:B------:R-:W-:-:S02]  /*1a440*/  FADD.FTZ R177, R15, R178 ;  /* 0x000000b20fb17221 */ /* 0x000fc40000010000 */
[----:B------:R-:W1:Y:S02]  /*1a450*/  MUFU.EX2 R6, R6 ;  /* 0x0000000600067308 */ /* 0x000e640000000800 */
[----:B------:R-:W-:-:S04]  /*1a460*/  FADD.FTZ R178, R152, R177 ;  /* 0x000000b198b27221 */ /* 0x000fc80000010000 */
[----:B------:R-:W-:Y:S02]  /*1a470*/  FADD.FTZ R177, R153, R178 ;  /* 0x000000b299b17221 */ /* 0x000fe40000010000 */
[----:B------:R-:W2:Y:S01]  /*1a480*/  MUFU.EX2 R20, R20 ;  /* 0x0000001400147308 */ /* 0x000ea20000000800 */
[----:B0-----:R-:W-:-:S01]  /*1a490*/  FFMA.FTZ R3, R10, R0, R7 ;  /* 0x000000000a037223 */ /* 0x001fc20000010007 */
[----:B------:R-:W-:-:S04]  /*1a4a0*/  FADD.FTZ R178, R156, R177 ;  /* 0x000000b19cb27221 */ /* 0x000fc80000010000 */
[----:B------:R-:W-:Y:S02]  /*1a4b0*/  FADD.FTZ R177, R157, R178 ;  /* 0x000000b29db17221 */ /* 0x000fe40000010000 */
[----:B------:R-:W0:Y:S01]  /*1a4c0*/  MUFU.EX2 R21, R21 ;  /* 0x0000001500157308 */ /* 0x000e220000000800 */
[----:B-1----:R-:W-:-:S01]  /*1a4d0*/  FADD.FTZ R3, R6, R3 ;  /* 0x0000000306037221 */ /* 0x002fc20000010000 */
[----:B------:R-:W-:-:S04]  /*1a4e0*/  FADD.FTZ R178, R160, R177 ;  /* 0x000000b1a0b27221 */ /* 0x000fc80000010000 */
[----:B------:R-:W-:Y:S02]  /*1a4f0*/  FADD.FTZ R177, R161, R178 ;  /* 0x000000b2a1b17221 */ /* 0x000fe40000010000 */
[----:B------:R-:W1:Y:S01]  /*1a500*/  MUFU.EX2 R154, R154 ;  /* 0x0000009a009a7308 */ /* 0x000e620000000800 */
[----:B--2---:R-:W-:-:S01]  /*1a510*/  FADD.FTZ R0, R20, R3 ;  /* 0x0000000314007221 */ /* 0x004fc20000010000 */
[----:B------:R-:W-:-:S06]  /*1a520*/  FADD.FTZ R178, R164, R177 ;  /* 0x000000b1a4b27221 */ /* 0x000fcc0000010000 */
        /* <DEDUP_REMOVED lines=35> */
[----:B0-----:R-:W-:Y:S01]  /*1a760*/  FADD.FTZ R0, R176, R177 ;  /* 0x000000b1b0007221 */ /* 0x001fe20000010000 */
[----:B------:R-:W-:Y:S06]  /*1a770*/  @!P0 BRA `(.L_x_1546) ;  /* 0x0000000000048947 */ /* 0x000fec0003800000 */
[----:B------:R-:W-:Y:S01]  /*1a780*/  BPT.TRAP 0x1 ;  /* 0x000000040000795c */ /* 0x000fe20000300000 */
.L_x_1546:
[----:B------:R-:W-:Y:S01]  /*1a790*/  F2FP.SATFINITE.E4M3.F32.PACK_AB_MERGE_C R20, R21, R20, RZ ;  /* 0x000000141514723e */ /* 0x000fe200048070ff */
[----:B------:R-:W-:Y:S01]  /*1a7a0*/  IMAD R21, R199, 0x8, R16 ;  /* 0x00000008c7157824 */ /* 0x000fe200078e0210 */
[----:B------:R-:W-:Y:S01]  /*1a7b0*/  ISETP.GT.AND P2, PT, R5, R201, PT ;  /* 0x000000c90500720c */ /* 0x000fe20003f44270 */
[----:B------:R-:W-:Y:S01]  /*1a7c0*/  FMUL.FTZ R24, R24, R11 ;  /* 0x0000000b18187220 */ /* 0x000fe20000410000 */
[----:B------:R-:W-:Y:S01]  /*1a7d0*/  F2FP.SATFINITE.E4M3.F32.PACK_AB_MERGE_C R189, R6, R7, R20 ;  /* 0x0000000706bd723e */ /* 0x000fe20004807014 */
[----:B------:R-:W-:Y:S01]  /*1a7e0*/  IMAD.U32 R7, RZ, RZ, UR42 ;  /* 0x0000002aff077e24 */ /* 0x000fe2000f8e00ff */
[----:B------:R-:W-:Y:S01]  /*1a7f0*/  F2FP.SATFINITE.E4M3.F32.PACK_AB_MERGE_C R15, R152, R15, RZ ;  /* 0x0000000f980f723e */ /* 0x000fe200048070ff */
[----:B------:R-:W-:Y:S01]  /*1a800*/  VIADD R6, R21, 0x28460 ;  /* 0x0002846015067836 */ /* 0x000fe20000000000 */
[----:B------:R-:W-:Y:S01]  /*1a810*/  F2FP.SATFINITE.E4M3.F32.PACK_AB_MERGE_C R157, R160, R157, RZ ;  /* 0x0000009da09d723e */ /* 0x000fe200048070ff */
[-C--:B------:R-:W-:Y:S01]  /*1a820*/  FMUL.FTZ R25, R25, R11.reuse ;  /* 0x0000000b19197220 */ /* 0x080fe20000410000 */
[----:B------:R-:W-:Y:S01]  /*1a830*/  F2FP.SATFINITE.E4M3.F32.PACK_AB_MERGE_C R158, R159, R158, RZ ;  /* 0x0000009e9f9e723e */ /* 0x000fe200048070ff */
[-C--:B------:R-:W-:Y:S01]  /*1a840*/  FMUL.FTZ R28, R28, R11.reuse ;  /* 0x0000000b1c1c7220 */ /* 0x080fe20000410000 */
[----:B------:R-:W-:Y:S01]  /*1a850*/  PRMT R6, R7, 0x654, R6 ;  /* 0x0000065407067816 */ /* 0x000fe20000000006 */
[----:B------:R-:W-:Y:S01]  /*1a860*/  FMUL.FTZ R29, R29, R11 ;  /* 0x0000000b1d1d7220 */ /* 0x000fe20000410000 */
[----:B------:R-:W-:Y:S01]  /*1a870*/  F2FP.SATFINITE.E4M3.F32.PACK_AB_MERGE_C R165, R168, R165, RZ ;  /* 0x000000a5a8a5723e */ /* 0x000fe200048070ff */
[-C--:B------:R-:W-:Y:S01]  /*1a880*/  FMUL.FTZ R32, R32, R11.reuse ;  /* 0x0000000b20207220 */ /* 0x080fe20000410000 */
[----:B------:R-:W-:Y:S01]  /*1a890*/  F2FP.SATFINITE.E4M3.F32.PACK_AB_MERGE_C R166, R167, R166, RZ ;  /* 0x000000a6a7a6723e */ /* 0x000fe200048070ff */
[----:B------:R0:W-:Y:S01]  /*1a8a0*/  SYNCS.ARRIVE.TRANS64.RED.A1T0 RZ, [R6+URZ], RZ ;  /* 0x000000ff06ff79a7 */ /* 0x0001e2000810043f */
[----:B------:R-:W-:Y:S01]  /*1a8b0*/  F2FP.SATFINITE.E4M3.F32.PACK_AB_MERGE_C R174, R175, R174, RZ ;  /* 0x000000aeafae723e */ /* 0x000fe200048070ff */
[----:B------:R-:W-:Y:S01]  /*1a8c0*/  FMUL.FTZ R33, R33, R11 ;  /* 0x0000000b21217220 */ /* 0x000fe20000410000 */
[----:B------:R-:W-:Y:S01]  /*1a8d0*/  F2FP.SATFINITE.E4M3.F32.PACK_AB_MERGE_C R173, R176, R173, RZ ;  /* 0x000000adb0ad723e */ /* 0x000fe200048070ff */
        /* <DEDUP_REMOVED lines=131> */
[----:B------:R-:W-:Y:S01]  /*1b110*/  F2FP.SATFINITE.E4M3.F32.PACK_AB_MERGE_C R186, R172, R169, R174 ;  /* 0x000000a9acba723e */ /* 0x000fe200048070ae */
[----:B------:R-:W-:Y:S01]  /*1b120*/  IMAD.MOV.U32 R199, RZ, RZ, R12 ;  /* 0x000000ffffc77224 */ /* 0x000fe200078e000c */
[----:B------:R-:W-:Y:S01]  /*1b130*/  F2FP.SATFINITE.E4M3.F32.PACK_AB_MERGE_C R187, R171, R170, R173 ;  /* 0x000000aaabbb723e */ /* 0x000fe200048070ad */
[----:B0-----:R-:W-:Y:S06]  /*1b140*/  @P2 BRA `(.L_x_1547) ;  /* 0xffffffd400c82947 */ /* 0x001fec000383ffff */
[----:B------:R-:W-:-:S07]  /*1b150*/  MOV R199, R12 ;  /* 0x0000000c00c77202 */ /* 0x000fce0000000f00 */
.L_x_1528:
[----:B------:R-:W-:Y:S05]  /*1b160*/  WARPSYNC.ALL ;  /* 0x0000000000007948 */ /* 0x000fea0003800000 */
[----:B------:R-:W-:Y:S06]  /*1b170*/  BAR.ARV 0x8, 0x180 ;  /* 0x0206000000007b1d */ /* 0x000fec0000002000 */
[----:B------:R-:W-:Y:S05]  /*1b180*/  @!P0 BRA `(.L_x_1548) ;  /* 0x0000000000048947 */ /* 0x000fea0003800000 */
[----:B------:R-:W-:Y:S01]  /*1b190*/  BPT.TRAP 0x1 ;  /* 0x000000040000795c */ /* 0x000fe20000300000 */
.L_x_1548:
[----:B------:R-:W-:Y:S01]  /*1b1a0*/  IMAD R12, R199, 0x8, R16 ;  /* 0x00000008c70c7824 */ /* 0x000fe200078e0210 */
[----:B------:R-:W-:-:S04]  /*1b1b0*/  SHF.L.U32 R5, R193, 0x1f, RZ ;  /* 0x0000001fc1057819 */ /* 0x000fc800000006ff */
[----:B------:R0:W1:Y:S01]  /*1b1c0*/  SYNCS.PHASECHK.TRANS64.TRYWAIT P1, [R12+URZ+0x28450], R5 ;  /* 0x028450050c0075a7 */ /* 0x000062000802017f */
[----:B------:R-:W-:Y:S05]  /*1b1d0*/  @!P0 BRA `(.L_x_1549) ;  /* 0x0000000000048947 */ /* 0x000fea0003800000 */
[----:B------:R-:W-:Y:S01]  /*1b1e0*/  BPT.TRAP 0x1 ;  /* 0x000000040000795c */ /* 0x000fe20000300000 */
.L_x_1549:
[----:B-1----:R-:W-:Y:S05]  /*1b1f0*/  @P1 BRA `(.L_x_1550) ;  /* 0x0000000000081947 */ /* 0x002fea0003800000 */
[----:B------:R-:W1:Y:S02]  /*1b200*/  SYNCS.PHASECHK.TRANS64.TRYWAIT P1, [R12+URZ+0x28450], R5 ;  /* 0x028450050c0075a7 */ /* 0x000e64000802017f */
[----:B-1----:R-:W-:Y:S05]  /*1b210*/  @!P1 BRA `(.L_x_1551) ;  /* 0x000000d000e09947 */ /* 0x002fea0003800000 */
.L_x_1550:
[----:B------:R-:W-:Y:S05]  /*1b220*/  WARPSYNC.ALL ;  /* 0x0000000000007948 */ /* 0x000fea0003800000 */
[----:B------:R-:W-:Y:S01]  /*1b230*/  ULDC.64 UR4, c[0x0][0x9a0] ;  /* 0x0002680000047ab9 */ /* 0x000fe20000000a00 */
[----:B------:R-:W-:Y:S01]  /*1b240*/  VIADD R16, R16, 0x8000 ;  /* 0x0000800010107836 */ /* 0x000fe20000000000 */
[----:B------:R-:W-:Y:S01]  /*1b250*/  ISETP.NE.U32.AND P1, PT, RZ, UR4, PT ;  /* 0x00000004ff007c0c */ /* 0x000fe2000bf25070 */
[----:B------:R-:W-:-:S03]  /*1b260*/  WARPGROUP.ARRIVE ;  /* 0x00000000000079c5 */ /* 0x000fc60000000000 */
[----:B------:R-:W-:Y:S02]  /*1b270*/  ISETP.NE.AND.EX P1, PT, RZ, UR5, PT, P1 ;  /* 0x00000005ff007c0c */ /* 0x000fe4000bf25310 */
[----:B------:R-:W-:-:S04]  /*1b280*/  SHF.R.U32.HI R16, RZ, 0x4, R16 ;  /* 0x00000004ff107819 */ /* 0x000fc80000011610 */
[----:B------:R-:W-:-:S04]  /*1b290*/  LOP3.LUT R16, R16, 0x3fff, RZ, 0xc0, !PT ;  /* 0x00003fff10107812 */ /* 0x000fc800078ec0ff */
[----:B------:R-:W-:-:S03]  /*1b2a0*/  LOP3.LUT R16, R16, 0x10000, RZ, 0xfc, !PT ;  /* 0x0001000010107812 */ /* 0x000fc600078efcff */
[----:B01----:R-:W0:Y:S01]  /*1b2b0*/  @P1 LDC.64 R4, c[0x0][0x9c8] ;  /* 0x00027200ff041b82 */ /* 0x003e220000000a00 */
[----:B------:R-:W-:Y:S01]  /*1b2c0*/  @P1 SHF.R.S32.HI R7, RZ, 0x1f, R203 ;  /* 0x0000001fff071819 */ /* 0x000fe200000114cb */
[----:B------:R-:W-:Y:S01]  /*1b2d0*/  IMAD R6, R199, 0x400, R16 ;  /* 0x00000400c7067824 */ /* 0x000fe200078e0210 */
[----:B------:R-:W-:-:S04]  /*1b2e0*/  @P1 SHF.R.S32.HI R13, RZ, 0x1f, R202 ;  /* 0x0000001fff0d1819 */ /* 0x000fc800000114ca */
[----:B------:R-:W-:Y:S01]  /*1b2f0*/  R2UR UR6, R6 ;  /* 0x00000000060672ca */ /* 0x000fe200000e0000 */
[----:B------:R-:W1:Y:S01]  /*1b300*/  @P1 LDC.64 R10, c[0x0][0x9d0] ;  /* 0x00027400ff0a1b82 */ /* 0x000e620000000a00 */
[----:B0-----:R-:W-:Y:S02]  /*1b310*/  @P1 IMAD R2, R7, R4, RZ ;  /* 0x0000000407021224 */ /* 0x001fe400078e02ff */
[----:B------:R-:W-:-:S05]  /*1b320*/  IMAD.MOV.U32 R7, RZ, RZ, -0x7fffffe0 ;  /* 0x80000020ff077424 */ /* 0x000fca00078e00ff */
[----:B------:R-:W-:Y:S01]  /*1b330*/  R2UR UR7, R7 ;  /* 0x00000000070772ca */ /* 0x000fe200000e0000 */
[C---:B------:R-:W-:Y:S02]  /*1b340*/  @P1 IMAD R7, R203.reuse, R5, R2 ;  /* 0x00000005cb071224 */ /* 0x040fe400078e0202 */
[----:B------:R-:W-:-:S04]  /*1b350*/  @P1 IMAD.WIDE.U32 R4, R203, R4, RZ ;  /* 0x00000004cb041225 */ /* 0x000fc800078e00ff */
[-C--:B-1----:R-:W-:Y:S02]  /*1b360*/  @P1 IMAD R2, R13, R10.reuse, RZ ;  /* 0x0000000a0d021224 */ /* 0x082fe400078e02ff */
[----:B------:R-:W-:Y:S02]  /*1b370*/  @P1 IMAD.IADD R5, R5, 0x1, R7 ;  /* 0x0000000105051824 */ /* 0x000fe400078e0207 */
[C---:B------:R-:W-:Y:S02]  /*1b380*/  @P1 IMAD R11, R202.reuse, R11, R2 ;  /* 0x0000000bca0b1224 */ /* 0x040fe400078e0202 */
[----:B------:R-:W-:Y:S01]  /*1b390*/  QGMMA.64x256x32.F32.E4M3.E4M3 R24, R188, gdesc[UR4], R24, gsb0 ;  /* 0x03e00004bc187df3 */ /* 0x000fe20008000818 */
[----:B------:R-:W-:-:S04]  /*1b3a0*/  @P1 IMAD.WIDE.U32 R4, R202, R10, R4 ;  /* 0x0000000aca041225 */ /* 0x000fc800078e0004 */
[----:B------:R-:W-:Y:S01]  /*1b3b0*/  @P1 IMAD.IADD R5, R5, 0x1, R11 ;  /* 0x0000000105051824 */ /* 0x000fe200078e020b */
[----:B------:R-:W-:-:S04]  /*1b3c0*/  @P1 LEA R10, P2, R4, UR4, 0x2 ;  /* 0x00000004040a1c11 */ /* 0x000fc8000f8410ff */
[----:B------:R-:W-:Y:S01]  /*1b3d0*/  @P1 LEA.HI.X R11, R4, UR5, R5, 0x2, P2 ;  /* 0x00000005040b1c11 */ /* 0x000fe200090f1405 */
[----:B------:R-:W-:-:S06]  /*1b3e0*/  IMAD.MOV.U32 R4, RZ, RZ, 0x3f800000 ;  /* 0x3f800000ff047424 */ /* 0x000fcc00078e00ff */
[----:B------:R0:W2:Y:S01]  /*1b3f0*/  @P1 LDG.E R4, desc[UR46][R10.64] ;  /* 0x0000002e0a041981 */ /* 0x0000a2000c1e1900 */
[----:B------:R-:W-:Y:S01]  /*1b400*/  VIADD R6, R6, 0x2 ;  /* 0x0000000206067836 */ /* 0x000fe20000000000 */
[----:B------:R-:W-:-:S04]  /*1b410*/  MOV R7, 0x80000020 ;  /* 0x8000002000077802 */ /* 0x000fc80000000f00 */
[----:B------:R-:W-:Y:S02]  /*1b420*/  R2UR UR6, R6 ;  /* 0x00000000060672ca */ /* 0x000fe400000e0000 */
[----:B------:R-:W-:Y:S01]  /*1b430*/  R2UR UR7, R7 ;  /* 0x00000000070772ca */ /* 0x000fe200000e0000 */
[----:B------:R-:W1:Y:S04]  /*1b440*/  SHFL.BFLY PT, R2, R3, 0x2, 0x1f ;  /* 0x0c401f0003027f89 */ /* 0x000e6800000e0000 */
[----:B------:R-:W3:Y:S01]  /*1b450*/  SHFL.BFLY PT, R7, R0, 0x2, 0x1f ;  /* 0x0c401f0000077f89 */ /* 0x000ee200000e0000 */
[----:B-1----:R-:W-:-:S01]  /*1b460*/  FADD.FTZ R2, R2, R3 ;  /* 0x0000000302027221 */ /* 0x002fc20000010000 */
[----:B---3--:R-:W-:-:S04]  /*1b470*/  FADD.FTZ R7, R7, R0 ;  /* 0x0000000007077221 */ /* 0x008fc80000010000 */
        /* <DEDUP_REMOVED lines=34> */
.L_x_1552:
[-C--:B------:R-:W-:Y:S01]  /*1b6a0*/  FMUL.FTZ R6, R37, R3.reuse ;  /* 0x0000000325067220 */ /* 0x080fe20000410000 */
[-C--:B------:R-:W-:Y:S01]  /*1b6b0*/  FMUL.FTZ R37, R84, R3.reuse ;  /* 0x0000000354257220 */ /* 0x080fe20000410000 */
[-C--:B------:R-:W-:Y:S01]  /*1b6c0*/  FMUL.FTZ R84, R117, R3.reuse ;  /* 0x0000000375547220 */ /* 0x080fe20000410000 */
[-C--:B------:R-:W-:Y:S01]  /*1b6d0*/  FMUL.FTZ R8, R45, R3.reuse ;  /* 0x000000032d087220 */ /* 0x080fe20000410000 */
[-C--:B------:R-:W-:Y:S01]  /*1b6e0*/  FMUL.FTZ R117, R38, R10.reuse ;  /* 0x0000000a26757220 */ /* 0x080fe20000410000 */
[-C--:B------:R-:W-:Y:S01]  /*1b6f0*/  FMUL.FTZ R45, R92, R3.reuse ;  /* 0x000000035c2d7220 */ /* 0x080fe20000410000 */
[-C--:B------:R-:W-:Y:S01]  /*1b700*/  FMUL.FTZ R38, R39, R10.reuse ;  /* 0x0000000a27267220 */ /* 0x080fe20000410000 */
[----:B------:R-:W-:Y:S01]  /*1b710*/  IADD3 R199, R199, 0x1, RZ ;  /* 0x00000001c7c77810 */ /* 0x000fe20007ffe0ff */
[----:B------:R-:W-:Y:S01]  /*1b720*/  FMUL.FTZ R92, R125, R3 ;  /* 0x000000037d5c7220 */ /* 0x000fe20000410000 */
[----:B------:R-:W-:Y:S01]  /*1b730*/  FMUL.FTZ R39, R46, R10 ;  /* 0x0000000a2e277220 */ /* 0x000fe20000410000 */
[----:B------:R-:W-:-:S02]  /*1b740*/  VIADD R12, R12, 0x28460 ;  /* 0x000284600c0c7836 */ /* 0x000fc40000000000 */
[-C--:B------:R-:W-:Y:S01]  /*1b750*/  FMUL.FTZ R46, R47, R10.reuse ;  /* 0x0000000a2f2e7220 */ /* 0x080fe20000410000 */
[----:B------:R-:W-:Y:S02]  /*1b760*/  IMAD.U32 R5, RZ, RZ, UR42 ;  /* 0x0000002aff057e24 */ /* 0x000fe4000f8e00ff */
        /* <DEDUP_REMOVED lines=10> */
[----:B------:R-:W-:Y:S01]  /*1b810*/  PRMT R12, R5, 0x654, R12 ;  /* 0x00000654050c7816 */ /* 0x000fe2000000000c */
        /* <DEDUP_REMOVED lines=73> */
[-C--:B0-----:R-:W-:Y:S01]  /*1bcb0*/  FMUL.FTZ R12, R27, R10.reuse ;  /* 0x0000000a1b0c7220 */ /* 0x081fe20000410000 */
        /* <DEDUP_REMOVED lines=40> */
[----:B------:R-:W-:-:S11]  /*1bf40*/  SEL R199, R199, RZ, P1 ;  /* 0x000000ffc7c77207 */ /* 0x000fd60000800000 */
.L_x_1422:
[----:B------:R-:W-:Y:S05]  /*1bf50*/  WARPSYNC.ALL ;  /* 0x0000000000007948 */ /* 0x000fea0003800000 */
[----:B------:R-:W0:Y:S08]  /*1bf60*/  S2UR UR42, SR_CgaCtaId ;  /* 0x00000000002a79c3 */ /* 0x000e300000008800 */
[----:B------:R-:W-:Y:S06]  /*1bf70*/  BAR.SYNC.DEFER_BLOCKING 0x5, 0x180 ;  /* 0x0146000000007b1d */ /* 0x000fec0000010000 */
[----:B------:R-:W-:Y:S01]  /*1bf80*/  UMOV UR4, 0x400 ;  /* 0x0000040000047882 */ /* 0x000fe20000000000 */
[----:B------:R-:W-:Y:S01]  /*1bf90*/  BSSY B0, `(.L_x_1553) ;  /* 0x0000391000007945 */ /* 0x000fe20003800000 */
[----:B0-----:R-:W-:-:S06]  /*1bfa0*/  ULEA UR4, UR42, UR4, 0x18 ;  /* 0x000000042a047291 */ /* 0x001fcc000f8ec03f */
[----:B------:R-:W-:-:S05]  /*1bfb0*/  IMAD.U32 R16, RZ, RZ, UR4 ;  /* 0x00000004ff107e24 */ /* 0x000fca000f8e00ff */
[----:B------:R0:W1:Y:S01]  /*1bfc0*/  LDS.128 R200, [R16+0x284d0] ;  /* 0x0284d00010c87984 */ /* 0x0000620000000c00 */
[----:B------:R-:W-:Y:S06]  /*1bfd0*/  BAR.ARV 0x4, 0x180 ;  /* 0x0106000000007b1d */ /* 0x000fec0000002000 */
[----:B------:R-:W-:Y:S05]  /*1bfe0*/  @P0 BRA `(.L_x_1554) ;  /* 0x0000002800d40947 */ /* 0x000fea0003800000 */
[----:B-----5:R-:W2:Y:S01]  /*1bff0*/  S2R R87, SR_TID.X ;  /* 0x0000000000577919 */ /* 0x020ea20000002100 */
[----:B------:R-:W-:Y:S01]  /*1c000*/  ULDC.64 UR4, c[0x4][0x140] ;  /* 0x0100500000047ab9 */ /* 0x000fe20000000a00 */
[----:B--2---:R-:W-:-:S05]  /*1c010*/  IMAD.SHL.U32 R3, R87, 0x4, RZ ;  /* 0x0000000457037824 */ /* 0x004fca00078e00ff */
[----:B------:R-:W-:-:S04]  /*1c020*/  LOP3.LUT R3, R3, 0xc, RZ, 0xc0, !PT ;  /* 0x0000000c03037812 */ /* 0x000fc800078ec0ff */
[----:B------:R-:W-:-:S05]  /*1c030*/  IADD3 R26, P0, R3, UR4, RZ ;  /* 0x00000004031a7c10 */ /* 0x000fca000ff1e0ff */
[----:B------:R-:W-:-:S05]  /*1c040*/  IMAD.X R27, RZ, RZ, UR5, P0 ;  /* 0x00000005ff1b7e24 */ /* 0x000fca00080e06ff */
[----:B------:R2:W5:Y:S01]  /*1c050*/  LDG.E.CONSTANT R3, desc[UR46][R26.64] ;  /* 0x0000002e1a037981 */ /* 0x000562000c1e9900 */
[----:B------:R-:W-:Y:S01]  /*1c060*/  F2FP.BF16.F32.PACK_AB R4, R4, R25 ;  /* 0x000000190404723e */ /* 0x000fe200000010ff */
[----:B------:R-:W-:Y:S01]  /*1c070*/  UMOV UR4, 0xffffffff ;  /* 0xffffffff00047882 */ /* 0x000fe20000000000 */
[----:B------:R-:W-:Y:S02]  /*1c080*/  F2FP.BF16.F32.PACK_AB R25, R11, R48 ;  /* 0x000000300b19723e */ /* 0x000fe400000010ff */
[----:B------:R-:W-:Y:S02]  /*1c090*/  F2FP.BF16.F32.PACK_AB R11, R54, R51 ;  /* 0x00000033360b723e */ /* 0x000fe400000010ff */
[----:B------:R-:W-:Y:S02]  /*1c0a0*/  F2FP.BF16.F32.PACK_AB R51, R76, R105 ;  /* 0x000000694c33723e */ /* 0x000fe400000010ff */
[----:B------:R-:W-:Y:S02]  /*1c0b0*/  F2FP.BF16.F32.PACK_AB R120, R77, R120 ;  /* 0x000000784d78723e */ /* 0x000fe400000010ff */
[----:B--2---:R-:W-:-:S02]  /*1c0c0*/  F2FP.BF16.F32.PACK_AB R27, R60, R13 ;  /* 0x0000000d3c1b723e */ /* 0x004fc400000010ff */
[----:B------:R-:W2:Y:S01]  /*1c0d0*/  S2R R13, SR_SWINHI ;  /* 0x00000000000d7919 */ /* 0x000ea20000002f00 */
        /* <DEDUP_REMOVED lines=12> */
[----:B------:R-:W-:Y:S02]  /*1c1a0*/  LOP3.LUT P0, R6, R87, 0x3, RZ, 0xc0, !PT ;  /* 0x0000000357067812 */ /* 0x000fe4000780c0ff */
[----:B------:R-:W-:Y:S02]  /*1c1b0*/  F2FP.BF16.F32.PACK_AB R57, R38, R35 ;  /* 0x000000232639723e */ /* 0x000fe400000010ff */
[----:B------:R-:W-:Y:S02]  /*1c1c0*/  F2FP.BF16.F32.PACK_AB R42, R39, R42 ;  /* 0x0000002a272a723e */ /* 0x000fe400000010ff */
[----:B------:R-:W-:Y:S02]  /*1c1d0*/  F2FP.BF16.F32.PACK_AB R38, R78, R75 ;  /* 0x0000004b4e26723e */ /* 0x000fe400000010ff */
[----:B------:R-:W-:Y:S02]  /*1c1e0*/  MOV R76, R16 ;  /* 0x00000010004c7202 */ /* 0x000fe40000000f00 */
[----:B--2---:R-:W-:-:S02]  /*1c1f0*/  MOV R77, R13 ;  /* 0x0000000d004d7202 */ /* 0x004fc40000000f00 */
[----:B------:R-:W-:Y:S02]  /*1c200*/  F2FP.BF16.F32.PACK_AB R39, R37, R80 ;  /* 0x000000502527723e */ /* 0x000fe400000010ff */
[----:B------:R-:W-:Y:S01]  /*1c210*/  F2FP.BF16.F32.PACK_AB R113, R84, R113 ;  /* 0x000000715471723e */ /* 0x000fe200000010ff */
[----:B------:R-:W-:Y:S01]  /*1c220*/  IMAD.WIDE R68, R233, 0x2, R76 ;  /* 0x00000002e9447825 */ /* 0x000fe200078e024c */
[----:B------:R-:W-:Y:S02]  /*1c230*/  F2FP.BF16.F32.PACK_AB R50, R47, R50 ;  /* 0x000000322f32723e */ /* 0x000fe400000010ff */
[----:B------:R-:W-:Y:S02]  /*1c240*/  F2FP.BF16.F32.PACK_AB R70, R70, R67 ;  /* 0x000000434646723e */ /* 0x000fe400000010ff */
[C---:B------:R-:W-:Y:S02]  /*1c250*/  IADD3 R85, P3, R68.reuse, 0xc060, RZ ;  /* 0x0000c06044557810 */ /* 0x040fe40007f7e0ff */
[----:B------:R-:W-:-:S02]  /*1c260*/  IADD3 R83, P2, R68, 0xc040, RZ ;  /* 0x0000c04044537810 */ /* 0x000fc40007f5e0ff */
[C---:B------:R-:W-:Y:S02]  /*1c270*/  IADD3 R81, P1, R68.reuse, 0xc020, RZ ;  /* 0x0000c02044517810 */ /* 0x040fe40007f3e0ff */
[C---:B------:R-:W-:Y:S02]  /*1c280*/  IADD3 R79, P5, R68.reuse, 0xc000, RZ ;  /* 0x0000c000444f7810 */ /* 0x040fe40007fbe0ff */
[----:B------:R-:W-:Y:S02]  /*1c290*/  IADD3 R87, P4, R68, 0x8060, RZ ;  /* 0x0000806044577810 */ /* 0x000fe40007f9e0ff */
[----:B------:R-:W-:Y:S02]  /*1c2a0*/  LOP3.LUT R84, R85, 0x380, RZ, 0xc0, !PT ;  /* 0x0000038055547812 */ /* 0x000fe400078ec0ff */
[----:B------:R-:W-:Y:S02]  /*1c2b0*/  LOP3.LUT R82, R83, 0x380, RZ, 0xc0, !PT ;  /* 0x0000038053527812 */ /* 0x000fe400078ec0ff */
[----:B------:R-:W-:-:S02]  /*1c2c0*/  LOP3.LUT R80, R81, 0x380, RZ, 0xc0, !PT ;  /* 0x0000038051507812 */ /* 0x000fc400078ec0ff */
[----:B------:R-:W-:Y:S02]  /*1c2d0*/  LOP3.LUT R78, R79, 0x380, RZ, 0xc0, !PT ;  /* 0x000003804f4e7812 */ /* 0x000fe400078ec0ff */
[----:B------:R-:W-:Y:S02]  /*1c2e0*/  LOP3.LUT R86, R87, 0x380, RZ, 0xc0, !PT ;  /* 0x0000038057567812 */ /* 0x000fe400078ec0ff */
[----:B------:R-:W-:Y:S02]  /*1c2f0*/  SHF.R.U64 R84, R84, 0x3, RZ ;  /* 0x0000000354547819 */ /* 0x000fe400000012ff */
[----:B------:R-:W-:Y:S02]  /*1c300*/  SHF.R.U64 R82, R82, 0x3, RZ ;  /* 0x0000000352527819 */ /* 0x000fe400000012ff */
[----:B------:R-:W-:Y:S02]  /*1c310*/  SHF.R.U64 R80, R80, 0x3, RZ ;  /* 0x0000000350507819 */ /* 0x000fe400000012ff */
[----:B------:R-:W-:-:S02]  /*1c320*/  SHF.R.U64 R78, R78, 0x3, RZ ;  /* 0x000000034e4e7819 */ /* 0x000fc400000012ff */
        /* <DEDUP_REMOVED lines=9> */
[----:B------:R-:W-:-:S02]  /*1c3c0*/  F2FP.BF16.F32.PACK_AB R47, R53, R96 ;  /* 0x00000060352f723e */ /* 0x000fc400000010ff */
[----:B------:R-:W-:Y:S02]  /*1c3d0*/  F2FP.BF16.F32.PACK_AB R104, R61, R104 ;  /* 0x000000683d68723e */ /* 0x000fe400000010ff */
[----:B------:R-:W-:Y:S01]  /*1c3e0*/  LOP3.LUT R86, R86, R87, RZ, 0x3c, !PT ;  /* 0x0000005756567212 */ /* 0x000fe200078e3cff */
[----:B------:R-:W-:Y:S01]  /*1c3f0*/  IMAD.X R87, RZ, RZ, R69, P4 ;  /* 0x000000ffff577224 */ /* 0x000fe200020e0645 */
[----:B------:R-:W-:Y:S02]  /*1c400*/  F2FP.BF16.F32.PACK_AB R14, R14, R49 ;  /* 0x000000310e0e723e */ /* 0x000fe400000010ff */
[C---:B------:R-:W-:Y:S02]  /*1c410*/  IADD3 R75, P3, R68.reuse, 0x8040, RZ ;  /* 0x00008040444b7810 */ /* 0x040fe40007f7e0ff */
[C---:B------:R-:W-:Y:S02]  /*1c420*/  IADD3 R67, P2, R68.reuse, 0x8020, RZ ;  /* 0x0000802044437810 */ /* 0x040fe40007f5e0ff */
[----:B------:R-:W-:-:S02]  /*1c430*/  IADD3 R61, P1, R68, 0x8000, RZ ;  /* 0x00008000443d7810 */ /* 0x000fc40007f3e0ff */
[C---:B------:R-:W-:Y:S02]  /*1c440*/  IADD3 R53, P5, R68.reuse, 0x4060, RZ ;  /* 0x0000406044357810 */ /* 0x040fe40007fbe0ff */
[----:B------:R-:W-:Y:S02]  /*1c450*/  IADD3 R49, P4, R68, 0x4040, RZ ;  /* 0x0000404044317810 */ /* 0x000fe40007f9e0ff */
[----:B------:R-:W-:Y:S02]  /*1c460*/  F2FP.BF16.F32.PACK_AB R63, R63, R66 ;  /* 0x000000423f3f723e */ /* 0x000fe400000010ff */
[----:B------:R-:W-:Y:S02]  /*1c470*/  F2FP.BF16.F32.PACK_AB R71, R71, R74 ;  /* 0x0000004a4747723e */ /* 0x000fe400000010ff */
[----:B------:R-:W-:Y:S02]  /*1c480*/  F2FP.BF16.F32.PACK_AB R43, R52, R89 ;  /* 0x00000059342b723e */ /* 0x000fe400000010ff */
[----:B------:R-:W-:-:S02]  /*1c490*/  LOP3.LUT R74, R75, 0x380, RZ, 0xc0, !PT ;  /* 0x000003804b4a7812 */ /* 0x000fc400078ec0ff */
[----:B------:R-:W-:Y:S02]  /*1c4a0*/  LOP3.LUT R66, R67, 0x380, RZ, 0xc0, !PT ;  /* 0x0000038043427812 */ /* 0x000fe400078ec0ff */
[----:B------:R-:W-:Y:S02]  /*1c4b0*/  LOP3.LUT R60, R61, 0x380, RZ, 0xc0, !PT ;  /* 0x000003803d3c7812 */ /* 0x000fe400078ec0ff */
[----:B------:R-:W-:Y:S02]  /*1c4c0*/  LOP3.LUT R52, R53, 0x380, RZ, 0xc0, !PT ;  /* 0x0000038035347812 */ /* 0x000fe400078ec0ff */
[----:B------:R-:W-:Y:S02]  /*1c4d0*/  LOP3.LUT R48, R49, 0x380, RZ, 0xc0, !PT ;  /* 0x0000038031307812 */ /* 0x000fe400078ec0ff */
[----:B------:R-:W-:Y:S02]  /*1c4e0*/  SHF.R.U64 R74, R74, 0x3, RZ ;  /* 0x000000034a4a7819 */ /* 0x000fe400000012ff */
[----:B------:R-:W-:-:S02]  /*1c4f0*/  SHF.R.U64 R66, R66, 0x3, RZ ;  /* 0x0000000342427819 */ /* 0x000fc400000012ff */
[----:B------:R-:W-:Y:S02]  /*1c500*/  SHF.R.U64 R60, R60, 0x3, RZ ;  /* 0x000000033c3c7819 */ /* 0x000fe400000012ff */
[----:B------:R-:W-:Y:S02]  /*1c510*/  SHF.R.U64 R52, R52, 0x3, RZ ;  /* 0x0000000334347819 */ /* 0x000fe400000012ff */
[----:B------:R-:W-:Y:S02]  /*1c520*/  SHF.R.U64 R48, R48, 0x3, RZ ;  /* 0x0000000330307819 */ /* 0x000fe400000012ff */
[----:B------:R-:W-:Y:S02]  /*1c530*/  LOP3.LUT R74, R74, R75, RZ, 0x3c, !PT ;  /* 0x0000004b4a4a7212 */ /* 0x000fe400078e3cff */
        /* <DEDUP_REMOVED lines=8> */
[----:B------:R-:W-:Y:S02]  /*1c5c0*/  IADD3.X R75, RZ, R69, RZ, P3, !PT ;  /* 0x00000045ff4b7210 */ /* 0x000fe40001ffe4ff */
[----:B------:R-:W-:Y:S01]  /*1c5d0*/  LOP3.LUT R48, R48, R49, RZ, 0x3c, !PT ;  /* 0x0000003130307212 */ /* 0x000fe200078e3cff */
[----:B------:R-:W-:Y:S01]  /*1c5e0*/  IMAD.X R49, RZ, RZ, R69, P4 ;  /* 0x000000ffff317224 */ /* 0x000fe200020e0645 */
[----:B------:R-:W-:Y:S02]  /*1c5f0*/  F2FP.BF16.F32.PACK_AB R5, R5, R24 ;  /* 0x000000180505723e */ /* 0x000fe400000010ff */
[----:B------:R-:W-:Y:S02]  /*1c600*/  F2FP.BF16.F32.PACK_AB R72, R29, R72 ;  /* 0x000000481d48723e */ /* 0x000fe400000010ff */
[----:B------:R-:W-:-:S02]  /*1c610*/  ISETP.EQ.OR P0, PT, R6, 0x3, !P0 ;  /* 0x000000030600780c */ /* 0x000fc40004702670 */
[C---:B------:R-:W-:Y:S02]  /*1c620*/  IADD3 R45, P3, R68.reuse, 0x4020, RZ ;  /* 0x00004020442d7810 */ /* 0x040fe40007f7e0ff */
[C---:B------:R-:W-:Y:S02]  /*1c630*/  IADD3 R37, P2, R68.reuse, 0x4000, RZ ;  /* 0x0000400044257810 */ /* 0x040fe40007f5e0ff */
[C---:B------:R-:W-:Y:S02]  /*1c640*/  IADD3 R33, P1, R68.reuse, 0x60, RZ ;  /* 0x0000006044217810 */ /* 0x040fe40007f3e0ff */
[C---:B------:R-:W-:Y:S02]  /*1c650*/  IADD3 R31, P5, R68.reuse, 0x40, RZ ;  /* 0x00000040441f7810 */ /* 0x040fe40007fbe0ff */
[----:B------:R-:W-:Y:S02]  /*1c660*/  IADD3 R29, P4, R68, 0x20, RZ ;  /* 0x00000020441d7810 */ /* 0x000fe40007f9e0ff */
[----:B------:R-:W-:-:S02]  /*1c670*/  F2FP.BF16.F32.PACK_AB R109, R30, R109 ;  /* 0x0000006d1e6d723e */ /* 0x000fc400000010ff */
[----:B------:R-:W-:Y:S02]  /*1c680*/  F2FP.BF16.F32.PACK_AB R7, R7, R32 ;  /* 0x000000200707723e */ /* 0x000fe400000010ff */
[----:B------:R-:W-:Y:S02]  /*1c690*/  F2FP.BF16.F32.PACK_AB R35, R36, R73 ;  /* 0x000000492423723e */ /* 0x000fe400000010ff */
[----:B------:R-:W-:Y:S02]  /*1c6a0*/  SEL R13, R5, R4, P0 ;  /* 0x00000004050d7207 */ /* 0x000fe40000000000 */
[----:B------:R-:W-:Y:S02]  /*1c6b0*/  LOP3.LUT R44, R45, 0x380, RZ, 0xc0, !PT ;  /* 0x000003802d2c7812 */ /* 0x000fe400078ec0ff */
[----:B------:R-:W-:Y:S02]  /*1c6c0*/  LOP3.LUT R36, R37, 0x380, RZ, 0xc0, !PT ;  /* 0x0000038025247812 */ /* 0x000fe400078ec0ff */
[----:B------:R-:W-:-:S02]  /*1c6d0*/  LOP3.LUT R32, R33, 0x380, RZ, 0xc0, !PT ;  /* 0x0000038021207812 */ /* 0x000fc400078ec0ff */
[----:B------:R-:W-:Y:S02]  /*1c6e0*/  LOP3.LUT R30, R31, 0x380, RZ, 0xc0, !PT ;  /* 0x000003801f1e7812 */ /* 0x000fe400078ec0ff */
[----:B------:R-:W-:Y:S02]  /*1c6f0*/  SEL R4, R4, R5, P0 ;  /* 0x0000000504047207 */ /* 0x000fe40000000000 */
[----:B------:R-:W-:Y:S02]  /*1c700*/  LOP3.LUT R28, R29, 0x380, RZ, 0xc0, !PT ;  /* 0x000003801d1c7812 */ /* 0x000fe400078ec0ff */
[----:B------:R-:W-:Y:S02]  /*1c710*/  LOP3.LUT R5, R68, 0x380, RZ, 0xc0, !PT ;  /* 0x0000038044057812 */ /* 0x000fe400078ec0ff */
[----:B------:R-:W-:Y:S02]  /*1c720*/  SHF.R.U64 R44, R44, 0x3, RZ ;  /* 0x000000032c2c7819 */ /* 0x000fe400000012ff */
        /* <DEDUP_REMOVED lines=14> */
[----:B------:R-:W-:Y:S02]  /*1c810*/  LOP3.LUT R68, R5, R68, RZ, 0x3c, !PT ;  /* 0x0000004405447212 */ /* 0x000fe400078e3cff */
[----:B------:R-:W-:Y:S02]  /*1c820*/  IADD3.X R29, RZ, R69, RZ, P4, !PT ;  /* 0x00000045ff1d7210 */ /* 0x000fe400027fe4ff */
        /* <DEDUP_REMOVED lines=9> */
[----:B------:R-:W-:-:S02]  /*1c8c0*/  MOV R98, R86 ;  /* 0x0000005600627202 */ /* 0x000fc40000000f00 */
        /* <DEDUP_REMOVED lines=31> */
[----:B------:R-:W-:Y:S01]  /*1cac0*/  MOV R73, R28 ;  /* 0x0000001c00497202 */ /* 0x000fe20000000f00 */
[----:B------:R-:W-:Y:S06]  /*1cad0*/  BRA.DIV UR4, `(.L_x_1555) ;  /* 0x000000ba04c47947 */ /* 0x000fec000b800000 */
[----:B------:R-:W-:Y:S02]  /*1cae0*/  SEL R30, R27, R20, P0 ;  /* 0x000000141b1e7207 */ /* 0x000fe40000000000 */
[----:B------:R-:W-:Y:S02]  /*1caf0*/  SEL R24, R7, R10, P0 ;  /* 0x0000000a07187207 */ /* 0x000fe40000000000 */
[----:B------:R-:W-:Y:S02]  /*1cb00*/  SEL R27, R20, R27, P0 ;  /* 0x0000001b141b7207 */ /* 0x000fe40000000000 */
[----:B------:R-:W-:Y:S01]  /*1cb10*/  SEL R36, R72, R35, P0 ;  /* 0x0000002348247207 */ /* 0x000fe20000000000 */
[----:B-----5:R-:W-:Y:S01]  /*1cb20*/  SHFL.IDX PT, R30, R30, R3, 0x1c1f ;  /* 0x001c1f031e1e7589 */ /* 0x020fe200000e0000 */
[----:B------:R-:W-:Y:S02]  /*1cb30*/  SEL R31, R35, R72, P0 ;  /* 0x00000048231f7207 */ /* 0x000fe40000000000 */
[----:B------:R-:W-:Y:S01]  /*1cb40*/  SEL R7, R10, R7, P0 ;  /* 0x000000070a077207 */ /* 0x000fe20000000000 */
[----:B------:R-:W-:Y:S01]  /*1cb50*/  SHFL.IDX PT, R24, R24, R3, 0x1c1f ;  /* 0x001c1f0318187589 */ /* 0x000fe200000e0000 */
[----:B------:R-:W-:-:S02]  /*1cb60*/  SEL R26, R40, R41, P0 ;  /* 0x00000029281a7207 */ /* 0x000fc40000000000 */
        /* <DEDUP_REMOVED lines=8> */
[----:B------:R-:W-:Y:S02]  /*1cbf0*/  LOP3.LUT R20, R3, 0x2, RZ, 0x3c, !PT ;  /* 0x0000000203147812 */ /* 0x000fe400078e3cff */
        /* <DEDUP_REMOVED lines=53> */
[----:B------:R-:W3:Y:S01]  /*1cf50*/  SHFL.IDX PT, R58, R56, R3, 0x1c1f ;  /* 0x001c1f03383a7589 */ /* 0x000ee200000e0000 */
[----:B------:R-:W-:Y:S02]  /*1cf60*/  SEL R63, R38, R71, P0 ;  /* 0x00000047263f7207 */ /* 0x000fe40000000000 */
[----:B------:R-:W-:Y:S01]  /*1cf70*/  SEL R108, R105, R118, P0 ;  /* 0x00000076696c7207 */ /* 0x000fe20000000000 */
[----:B------:R-:W4:Y:S01]  /*1cf80*/  SHFL.IDX PT, R38, R36, R3, 0x1c1f ;  /* 0x001c1f0324267589 */ /* 0x000f2200000e0000 */
        /* <DEDUP_REMOVED lines=8> */
[----:B------:R0:W1:Y:S01]  /*1d010*/  SHFL.IDX PT, R21, R8, R20, 0x1c1f ;  /* 0x001c1f1408157589 */ /* 0x00006200000e0000 */
[----:B------:R-:W-:Y:S02]  /*1d020*/  SEL R107, R124, R107, P0 ;  /* 0x0000006b7c6b7207 */ /* 0x000fe40000000000 */
[----:B------:R-:W-:Y:S01]  /*1d030*/  SEL R109, R126, R127, P0 ;  /* 0x0000007f7e6d7207 */ /* 0x000fe20000000000 */
[----:B------:R-:W1:Y:S01]  /*1d040*/  SHFL.IDX PT, R62, R60, R3, 0x1c1f ;  /* 0x001c1f033c3e7589 */ /* 0x000e6200000e0000 */
[----:B------:R-:W-:-:S02]  /*1d050*/  SEL R111, R132, R111, P0 ;  /* 0x0000006f846f7207 */ /* 0x000fc40000000000 */
[----:B------:R-:W-:Y:S01]  /*1d060*/  SEL R6, R135, R134, P0 ;  /* 0x0000008687067207 */ /* 0x000fe20000000000 */
[----:B------:R-:W1:Y:S01]  /*1d070*/  SHFL.IDX PT, R35, R35, R20, 0x1c1f ;  /* 0x001c1f1423237589 */ /* 0x000e6200000e0000 */
[----:B------:R-:W-:Y:S02]  /*1d080*/  SEL R5, R134, R135, P0 ;  /* 0x0000008786057207 */ /* 0x000fe40000000000 */
[----:B--2---:R-:W-:Y:S01]  /*1d090*/  SEL R4, R9, R10, P0 ;  /* 0x0000000a09047207 */ /* 0x004fe20000000000 */
[----:B------:R-:W2:Y:S01]  /*1d0a0*/  SHFL.IDX PT, R37, R37, R20, 0x1c1f ;  /* 0x001c1f1425257589 */ /* 0x000ea200000e0000 */
[----:B0-----:R-:W-:Y:S02]  /*1d0b0*/  SEL R8, R24, R7, P0 ;  /* 0x0000000718087207 */ /* 0x001fe40000000000 */
[----:B---3--:R-:W-:Y:S01]  /*1d0c0*/  SEL R56, R58, R41, P0 ;  /* 0x000000293a387207 */ /* 0x008fe20000000000 */
[----:B------:R-:W0:Y:S01]  /*1d0d0*/  SHFL.IDX PT, R39, R39, R20, 0x1c1f ;  /* 0x001c1f1427277589 */ /* 0x000e2200000e0000 */
[----:B------:R-:W-:-:S02]  /*1d0e0*/  SEL R64, R66, R45, P0 ;  /* 0x0000002d42407207 */ /* 0x000fc40000000000 */
[----:B------:R-:W-:Y:S01]  /*1d0f0*/  SEL R68, R70, R47, P0 ;  /* 0x0000002f46447207 */ /* 0x000fe20000000000 */
[----:B------:R-:W-:Y:S01]  /*1d100*/  SHFL.IDX PT, R74, R72, R3, 0x1c1f ;  /* 0x001c1f03484a7589 */ /* 0x000fe200000e0000 */
[----:B------:R-:W-:Y:S02]  /*1d110*/  SEL R32, R34, R29, P0 ;  /* 0x0000001d22207207 */ /* 0x000fe40000000000 */
[----:B----4-:R-:W-:Y:S01]  /*1d120*/  SEL R36, R38, R31, P0 ;  /* 0x0000001f26247207 */ /* 0x010fe20000000000 */
[----:B------:R-:W-:Y:S01]  /*1d130*/  SHFL.IDX PT, R100, R100, R3, 0x1c1f ;  /* 0x001c1f0364647589 */ /* 0x000fe200000e0000 */
[----:B-1----:R-:W-:Y:S02]  /*1d140*/  SEL R12, R26, R21, P0 ;  /* 0x000000151a0c7207 */ /* 0x002fe40000000000 */
        /* <DEDUP_REMOVED lines=8> */
[----:B--2---:R-:W-:Y:S02]  /*1d1d0*/  SEL R48, R50, R37, P0 ;  /* 0x0000002532307207 */ /* 0x004fe40000000000 */
[----:B------:R-:W-:Y:S01]  /*1d1e0*/  SEL R58, R41, R58, P0 ;  /* 0x0000003a293a7207 */ /* 0x000fe20000000000 */
[----:B------:R-:W1:Y:S01]  /*1d1f0*/  SHFL.IDX PT, R49, R49, R20, 0x1c1f ;  /* 0x001c1f1431317589 */ /* 0x000e6200000e0000 */
[----:B0-----:R-:W-:-:S02]  /*1d200*/  SEL R52, R54, R39, P0 ;  /* 0x0000002736347207 */ /* 0x001fc40000000000 */
[----:B------:R-:W-:Y:S01]  /*1d210*/  SEL R62, R43, R62, P0 ;  /* 0x0000003e2b3e7207 */ /* 0x000fe20000000000 */
[----:B------:R-:W0:Y:S01]  /*1d220*/  SHFL.IDX PT, R65, R65, R20, 0x1c1f ;  /* 0x001c1f1441417589 */ /* 0x000e2200000e0000 */
[----:B------:R-:W-:Y:S02]  /*1d230*/  SEL R66, R45, R66, P0 ;  /* 0x000000422d427207 */ /* 0x000fe40000000000 */
[----:B------:R-:W-:Y:S01]  /*1d240*/  SEL R70, R47, R70, P0 ;  /* 0x000000462f467207 */ /* 0x000fe20000000000 */
[----:B------:R-:W2:Y:S01]  /*1d250*/  SHFL.IDX PT, R69, R69, R20, 0x1c1f ;  /* 0x001c1f1445457589 */ /* 0x000ea200000e0000 */
        /* <DEDUP_REMOVED lines=8> */
[----:B------:R-:W-:Y:S04]  /*1d2e0*/  SHFL.IDX PT, R82, R82, R3, 0x1c1f ;  /* 0x001c1f0352527589 */ /* 0x000fe800000e0000 */
[----:B------:R-:W-:Y:S01]  /*1d2f0*/  SHFL.IDX PT, R84, R84, R3, 0x1c1f ;  /* 0x001c1f0354547589 */ /* 0x000fe200000e0000 */
[----:B-1----:R-:W-:-:S02]  /*1d300*/  SEL R72, R74, R49, P0 ;  /* 0x000000314a487207 */ /* 0x002fc40000000000 */
[----:B------:R-:W-:Y:S01]  /*1d310*/  SEL R74, R49, R74, P0 ;  /* 0x0000004a314a7207 */ /* 0x000fe20000000000 */
[----:B------:R-:W-:Y:S01]  /*1d320*/  SHFL.IDX PT, R86, R86, R3, 0x1c1f ;  /* 0x001c1f0356567589 */ /* 0x000fe200000e0000 */
[----:B0-----:R-:W-:Y:S02]  /*1d330*/  SEL R41, R100, R65, P0 ;  /* 0x0000004164297207 */ /* 0x001fe40000000000 */
[----:B------:R-:W-:Y:S01]  /*1d340*/  SEL R43, R65, R100, P0 ;  /* 0x00000064412b7207 */ /* 0x000fe20000000000 */
[----:B------:R-:W-:Y:S01]  /*1d350*/  SHFL.IDX PT, R88, R88, R3, 0x1c1f ;  /* 0x001c1f0358587589 */ /* 0x000fe200000e0000 */
[----:B--2---:R-:W-:Y:S02]  /*1d360*/  SEL R45, R102, R69, P0 ;  /* 0x00000045662d7207 */ /* 0x004fe40000000000 */
[----:B------:R-:W-:Y:S01]  /*1d370*/  SEL R47, R69, R102, P0 ;  /* 0x00000066452f7207 */ /* 0x000fe20000000000 */
[----:B------:R-:W-:Y:S04]  /*1d380*/  SHFL.IDX PT, R90, R90, R3, 0x1c1f ;  /* 0x001c1f035a5a7589 */ /* 0x000fe800000e0000 */
[----:B------:R-:W-:Y:S04]  /*1d390*/  SHFL.IDX PT, R51, R51, R20, 0x1c1f ;  /* 0x001c1f1433337589 */ /* 0x000fe800000e0000 */
[----:B------:R-:W0:Y:S04]  /*1d3a0*/  SHFL.IDX PT, R53, R53, R20, 0x1c1f ;  /* 0x001c1f1435357589 */ /* 0x000e2800000e0000 */
[----:B------:R-:W1:Y:S04]  /*1d3b0*/  SHFL.IDX PT, R55, R55, R20, 0x1c1f ;  /* 0x001c1f1437377589 */ /* 0x000e6800000e0000 */
[----:B------:R-:W-:Y:S04]  /*1d3c0*/  SHFL.IDX PT, R57, R57, R20, 0x1c1f ;  /* 0x001c1f1439397589 */ /* 0x000fe800000e0000 */
[----:B------:R-:W2:Y:S04]  /*1d3d0*/  SHFL.IDX PT, R59, R59, R20, 0x1c1f ;  /* 0x001c1f143b3b7589 */ /* 0x000ea800000e0000 */
[----:B------:R-:W3:Y:S04]  /*1d3e0*/  SHFL.IDX PT, R61, R61, R20, 0x1c1f ;  /* 0x001c1f143d3d7589 */ /* 0x000ee800000e0000 */
[----:B------:R-:W4:Y:S04]  /*1d3f0*/  SHFL.IDX PT, R63, R63, R20, 0x1c1f ;  /* 0x001c1f143f3f7589 */ /* 0x000f2800000e0000 */
[----:B------:R-:W4:Y:S01]  /*1d400*/  SHFL.IDX PT, R112, R109, R20, 0x1c1f ;  /* 0x001c1f146d707589 */ /* 0x000f2200000e0000 */
[----:B0-----:R-:W-:-:S03]  /*1d410*/  SEL R11, R53, R80, P0 ;  /* 0x00000050350b7207 */ /* 0x001fc60000000000 */
[----:B------:R-:W0:Y:S01]  /*1d420*/  SHFL.IDX PT, R114, R111, R20, 0x1c1f ;  /* 0x001c1f146f727589 */ /* 0x000e2200000e0000 */
[----:B-1----:R-:W-:Y:S02]  /*1d430*/  SEL R13, R82, R55, P0 ;  /* 0x00000037520d7207 */ /* 0x002fe40000000000 */
[----:B------:R-:W-:Y:S01]  /*1d440*/  SEL R15, R55, R82, P0 ;  /* 0x00000052370f7207 */ /* 0x000fe20000000000 */
[----:B------:R-:W-:Y:S04]  /*1d450*/  SHFL.IDX PT, R104, R104, R3, 0x1c1f ;  /* 0x001c1f0368687589 */ /* 0x000fe800000e0000 */
[----:B------:R-:W-:Y:S01]  /*1d460*/  SHFL.IDX PT, R106, R106, R3, 0x1c1f ;  /* 0x001c1f036a6a7589 */ /* 0x000fe200000e0000 */
[----:B--2---:R-:W-:Y:S02]  /*1d470*/  SEL R29, R86, R59, P0 ;  /* 0x0000003b561d7207 */ /* 0x004fe40000000000 */
[----:B------:R-:W-:Y:S01]  /*1d480*/  SEL R31, R59, R86, P0 ;  /* 0x000000563b1f7207 */ /* 0x000fe20000000000 */
[----:B------:R-:W-:Y:S01]  /*1d490*/  SHFL.IDX PT, R108, R108, R3, 0x1c1f ;  /* 0x001c1f036c6c7589 */ /* 0x000fe200000e0000 */
[----:B---3--:R-:W-:-:S02]  /*1d4a0*/  SEL R33, R88, R61, P0 ;  /* 0x0000003d58217207 */ /* 0x008fc40000000000 */
[----:B------:R-:W-:Y:S01]  /*1d4b0*/  SEL R35, R61, R88, P0 ;  /* 0x000000583d237207 */ /* 0x000fe20000000000 */
[----:B------:R-:W-:Y:S01]  /*1d4c0*/  SHFL.IDX PT, R110, R110, R3, 0x1c1f ;  /* 0x001c1f036e6e7589 */ /* 0x000fe200000e0000 */
[----:B----4-:R-:W-:Y:S02]  /*1d4d0*/  SEL R37, R90, R63, P0 ;  /* 0x0000003f5a257207 */ /* 0x010fe40000000000 */
[----:B------:R-:W-:Y:S01]  /*1d4e0*/  SEL R39, R63, R90, P0 ;  /* 0x0000005a3f277207 */ /* 0x000fe20000000000 */
[----:B------:R-:W1:Y:S01]  /*1d4f0*/  SHFL.IDX PT, R101, R101, R20, 0x1c1f ;  /* 0x001c1f1465657589 */ /* 0x000e6200000e0000 */
[----:B------:R-:W-:Y:S02]  /*1d500*/  SEL R65, R67, R112, P0 ;  /* 0x0000007043417207 */ /* 0x000fe40000000000 */
[----:B------:R-:W-:Y:S01]  /*1d510*/  SEL R67, R112, R67, P0 ;  /* 0x0000004370437207 */ /* 0x000fe20000000000 */
[----:B------:R-:W2:Y:S01]  /*1d520*/  SHFL.IDX PT, R103, R103, R20, 0x1c1f ;  /* 0x001c1f1467677589 */ /* 0x000ea200000e0000 */
[----:B0-----:R-:W-:-:S02]  /*1d530*/  SEL R69, R71, R114, P0 ;  /* 0x0000007247457207 */ /* 0x001fc40000000000 */
[----:B------:R-:W-:Y:S01]  /*1d540*/  SEL R71, R114, R71, P0 ;  /* 0x0000004772477207 */ /* 0x000fe20000000000 */
[----:B------:R-:W0:Y:S04]  /*1d550*/  SHFL.IDX PT, R105, R105, R20, 0x1c1f ;  /* 0x001c1f1469697589 */ /* 0x000e2800000e0000 */
[----:B------:R-:W3:Y:S04]  /*1d560*/  SHFL.IDX PT, R107, R107, R20, 0x1c1f ;  /* 0x001c1f146b6b7589 */ /* 0x000ee800000e0000 */
[----:B------:R4:W0:Y:S04]  /*1d570*/  SHFL.IDX PT, R75, R6, R3, 0x1c1f ;  /* 0x001c1f03064b7589 */ /* 0x00082800000e0000 */
[----:B------:R2:W0:Y:S01]  /*1d580*/  SHFL.IDX PT, R116, R5, R20, 0x1c1f ;  /* 0x001c1f1405747589 */ /* 0x00042200000e0000 */
[----:B-1----:R-:W-:-:S02]  /*1d590*/  SEL R49, R104, R101, P0 ;  /* 0x0000006568317207 */ /* 0x002fc40000000000 */
[----:B----4-:R-:W-:Y:S02]  /*1d5a0*/  SEL R6, R10, R9, P0 ;  /* 0x000000090a067207 */ /* 0x010fe40000000000 */
[----:B------:R-:W-:Y:S02]  /*1d5b0*/  SEL R10, R7, R24, P0 ;  /* 0x00000018070a7207 */ /* 0x000fe40000000000 */
[----:B------:R-:W-:Y:S01]  /*1d5c0*/  SEL R24, R28, R25, P0 ;  /* 0x000000191c187207 */ /* 0x000fe20000000000 */
[----:B--2---:R-:W-:Y:S01]  /*1d5d0*/  IMAD.MOV.U32 R20, RZ, RZ, RZ ;  /* 0x000000ffff147224 */ /* 0x004fe200078e00ff */
        /* <DEDUP_REMOVED lines=12> */
[----:B---3--:R-:W-:Y:S02]  /*1d6a0*/  SEL R61, R110, R107, P0 ;  /* 0x0000006b6e3d7207 */ /* 0x008fe40000000000 */
[----:B------:R-:W-:-:S07]  /*1d6b0*/  SEL R63, R107, R110, P0 ;  /* 0x0000006e6b3f7207 */ /* 0x000fce0000000000 */
.L_x_1845:
[----:B------:R-:W-:Y:S05]  /*1d6c0*/  WARPSYNC.ALL ;  /* 0x0000000000007948 */ /* 0x000fea0003800000 */
[----:B------:R-:W-:Y:S06]  /*1d6d0*/  BAR.SYNC.DEFER_BLOCKING 0x1, 0x100 ;  /* 0x0044000000007b1d */ /* 0x000fec0000010000 */
[----:B------:R-:W-:-:S02]  /*1d6e0*/  ULDC.64 UR4, c[0x0][0xc00] ;  /* 0x0003000000047ab9 */ /* 0x000fc40000000a00 */
[----:B------:R-:W0:Y:S01]  /*1d6f0*/  LDC.64 R100, c[0x0][0xc00] ;  /* 0x00030000ff647b82 */ /* 0x000e220000000a00 */
[----:B------:R-:W-:-:S04]  /*1d700*/  ISETP.NE.U32.AND P2, PT, RZ, UR4, PT ;  /* 0x00000004ff007c0c */ /* 0x000fc8000bf45070 */
[----:B------:R-:W-:Y:S01]  /*1d710*/  ISETP.NE.AND.EX P2, PT, RZ, UR5, PT, P2 ;  /* 0x00000005ff007c0c */ /* 0x000fe2000bf45320 */
[----:B------:R-:W-:Y:S02]  /*1d720*/  ULDC.64 UR4, c[0x0][0xc08] ;  /* 0x0003020000047ab9 */ /* 0x000fe40000000a00 */
[----:B------:R-:W1:Y:S01]  /*1d730*/  LDC R3, c[0x0][0xbe8] ;  /* 0x0002fa00ff037b82 */ /* 0x000e620000000800 */
[----:B------:R-:W-:Y:S04]  /*1d740*/  STSM.16.M88.4 [R99], R4 ;  /* 0x0000000463007844 */ /* 0x000fe80000000200 */
[----:B------:R2:W-:Y:S01]  /*1d750*/  STSM.16.M88.4 [R73], R8 ;  /* 0x0000000849007844 */ /* 0x0005e20000000200 */
[----:B0-----:R-:W-:-:S03]  /*1d760*/  IMAD.WIDE R100, R217, 0x4, R100 ;  /* 0x00000004d9647825 */ /* 0x001fc600078e0264 */
[----:B------:R0:W-:Y:S04]  /*1d770*/  STSM.16.M88.4 [R87], R12 ;  /* 0x0000000c57007844 */ /* 0x0001e80000000200 */
[----:B------:R3:W-:Y:S04]  /*1d780*/  STSM.16.M88.4 [R89], R24 ;  /* 0x0000001859007844 */ /* 0x0007e80000000200 */
[----:B------:R3:W-:Y:S01]  /*1d790*/  STSM.16.M88.4 [R91], R28 ;  /* 0x0000001c5b007844 */ /* 0x0007e20000000200 */
[----:B--2---:R-:W-:-:S03]  /*1d7a0*/  SEL R73, R75, R116, P0 ;  /* 0x000000744b497207 */ /* 0x004fc60000000000 */
[----:B------:R3:W-:Y:S01]  /*1d7b0*/  STSM.16.M88.4 [R92], R32 ;  /* 0x000000205c007844 */ /* 0x0007e20000000200 */
[----:B------:R-:W-:Y:S02]  /*1d7c0*/  SEL R75, R116, R75, P0 ;  /* 0x0000004b744b7207 */ /* 0x000fe40000000000 */
[----:B------:R-:W-:Y:S01]  /*1d7d0*/  ISETP.NE.U32.AND P0, PT, RZ, UR4, PT ;  /* 0x00000004ff007c0c */ /* 0x000fe2000bf05070 */
[----:B------:R3:W-:Y:S03]  /*1d7e0*/  STSM.16.M88.4 [R93], R36 ;  /* 0x000000245d007844 */ /* 0x0007e60000000200 */
[----:B------:R-:W-:Y:S01]  /*1d7f0*/  ISETP.NE.AND.EX P0, PT, RZ, UR5, PT, P0 ;  /* 0x00000005ff007c0c */ /* 0x000fe2000bf05300 */
[----:B------:R3:W-:Y:S04]  /*1d800*/  STSM.16.M88.4 [R94], R40 ;  /* 0x000000285e007844 */ /* 0x0007e80000000200 */
[----:B------:R3:W-:Y:S04]  /*1d810*/  STSM.16.M88.4 [R95], R44 ;  /* 0x0000002c5f007844 */ /* 0x0007e80000000200 */
[----:B------:R3:W-:Y:S04]  /*1d820*/  STSM.16.M88.4 [R96], R48 ;  /* 0x0000003060007844 */ /* 0x0007e80000000200 */
[----:B------:R3:W-:Y:S01]  /*1d830*/  STSM.16.M88.4 [R97], R52 ;  /* 0x0000003461007844 */ /* 0x0007e20000000200 */
[----:B------:R-:W2:Y:S03]  /*1d840*/  @P0 LDC.64 R4, c[0x0][0xc08] ;  /* 0x00030200ff040b82 */ /* 0x000ea60000000a00 */
[----:B------:R3:W-:Y:S04]  /*1d850*/  STSM.16.M88.4 [R98], R56 ;  /* 0x0000003862007844 */ /* 0x0007e80000000200 */
[----:B------:R3:W-:Y:S04]  /*1d860*/  STSM.16.M88.4 [R79], R60 ;  /* 0x0000003c4f007844 */ /* 0x0007e80000000200 */
[----:B------:R3:W-:Y:S04]  /*1d870*/  STSM.16.M88.4 [R81], R64 ;  /* 0x0000004051007844 */ /* 0x0007e80000000200 */
[----:B------:R3:W-:Y:S04]  /*1d880*/  STSM.16.M88.4 [R83], R68 ;  /* 0x0000004453007844 */ /* 0x0007e80000000200 */
[----:B------:R3:W-:Y:S01]  /*1d890*/  STSM.16.M88.4 [R85], R72 ;  /* 0x0000004855007844 */ /* 0x0007e20000000200 */
[----:B------:R-:W-:Y:S01]  /*1d8a0*/  BAR.SYNC.DEFER_BLOCKING 0x1, 0x100 ;  /* 0x0044000000007b1d */ /* 0x000fe20000010000 */
[----:B--2---:R-:W-:-:S05]  /*1d8b0*/  @P0 IMAD.WIDE R4, R217, 0x4, R4 ;  /* 0x00000004d9040825 */ /* 0x004fca00078e0204 */
[----:B------:R-:W-:Y:S02]  /*1d8c0*/  ULDC UR4, c[0x0][0xa88] ;  /* 0x0002a20000047ab9 */ /* 0x000fe40000000800 */
[----:B------:R-:W-:Y:S01]  /*1d8d0*/  IMAD.U32 R6, RZ, RZ, UR4 ;  /* 0x00000004ff067e24 */ /* 0x000fe2000f8e00ff */
[----:B------:R3:W5:Y:S01]  /*1d8e0*/  @P2 LDG.E R20, desc[UR46][R100.64] ;  /* 0x0000002e64142981 */ /* 0x000762000c1e1900 */
[----:B-1----:R-:W-:Y:S01]  /*1d8f0*/  ISETP.NE.AND P1, PT, R3, 0x1, PT ;  /* 0x000000010300780c */ /* 0x002fe20003f25270 */
[----:B0-----:R-:W-:-:S03]  /*1d900*/  IMAD.IADD R13, R205, 0x1, R204 ;  /* 0x00000001cd0d7824 */ /* 0x001fc600078e02cc */
[----:B------:R3:W5:Y:S09]  /*1d910*/  @P0 LDG.E R6, desc[UR46][R4.64] ;  /* 0x0000002e04060981 */ /* 0x000772000c1e1900 */
[----:B------:R-:W0:Y:S08]  /*1d920*/  @P1 LDC R8, c[0x0][0xbec] ;  /* 0x0002fb00ff081b82 */ /* 0x000e300000000800 */
[----:B------:R-:W1:Y:S01]  /*1d930*/  @P1 LDC R11, c[0x0][0xbf0] ;  /* 0x0002fc00ff0b1b82 */ /* 0x000e620000000800 */
[----:B---3--:R-:W-:Y:S05]  /*1d940*/  @P0 BRA `(.L_x_1556) ;  /* 0x0000000000100947 */ /* 0x008fea0003800000 */
[----:B------:R-:W-:Y:S05]  /*1d950*/  @!P2 BRA `(.L_x_1556) ;  /* 0x00000000000ca947 */ /* 0x000fea0003800000 */
[----:B------:R-:W2:Y:S04]  /*1d960*/  LDG.E R5, desc[UR46][R100.64] ;  /* 0x0000002e64057981 */ /* 0x000ea8000c1e1900 */
[----:B-----5:R-:W2:Y:S02]  /*1d970*/  LDG.E R6, desc[UR46][R100.64+0x4] ;  /* 0x0000042e64067981 */ /* 0x020ea4000c1e1900 */
[----:B--2---:R-:W-:-:S07]  /*1d980*/  IMAD.IADD R6, R6, 0x1, -R5 ;  /* 0x0000000106067824 */ /* 0x004fce00078e0a05 */
.L_x_1556:
[----:B------:R-:W-:Y:S01]  /*1d990*/  SHF.R.S32.HI R80, RZ, 0x1f, R216 ;  /* 0x0000001fff507819 */ /* 0x000fe200000114d8 */
[----:B0-----:R-:W-:Y:S01]  /*1d9a0*/  @P1 IMAD.HI.U32 R4, R13, R8, RZ ;  /* 0x000000080d041227 */ /* 0x001fe200078e00ff */
[----:B------:R-:W-:Y:S01]  /*1d9b0*/  ULDC.64 UR4, c[0x0][0xb90] ;  /* 0x0002e40000047ab9 */ /* 0x000fe20000000a00 */
[----:B-----5:R-:W-:Y:S01]  /*1d9c0*/  SHF.R.S32.HI R21, RZ, 0x1f, R20 ;  /* 0x0000001fff157819 */ /* 0x020fe20000011414 */
[----:B------:R-:W0:Y:S01]  /*1d9d0*/  @P1 LDC R85, c[0x0][0xbec] ;  /* 0x0002fb00ff551b82 */ /* 0x000e220000000800 */
[----:B------:R-:W-:Y:S01]  /*1d9e0*/  IMAD R9, R80, UR4, RZ ;  /* 0x0000000450097c24 */ /* 0x000fe2000f8e02ff */
[----:B------:R-:W-:Y:S01]  /*1d9f0*/  SHF.R.S32.HI R78, RZ, 0x1f, R217 ;  /* 0x0000001fff4e7819 */ /* 0x000fe200000114d9 */
[----:B------:R-:W-:Y:S01]  /*1da00*/  IMAD.MOV.U32 R7, RZ, RZ, R13 ;  /* 0x000000ffff077224 */ /* 0x000fe200078e000d */
[----:B-1----:R-:W-:Y:S01]  /*1da10*/  @P1 SHF.R.U32.HI R7, RZ, R11, R4 ;  /* 0x0000000bff071219 */ /* 0x002fe20000011604 */
[----:B------:R-:W-:Y:S01]  /*1da20*/  IMAD.WIDE.U32 R4, R216, UR4, R20 ;  /* 0x00000004d8047c25 */ /* 0x000fe2000f8e0014 */
[----:B------:R-:W-:-:S02]  /*1da30*/  SEL R78, R78, RZ, !P2 ;  /* 0x000000ff4e4e7207 */ /* 0x000fc40005000000 */
[----:B------:R-:W-:Y:S01]  /*1da40*/  SEL R79, R217, RZ, !P2 ;  /* 0x000000ffd94f7207 */ /* 0x000fe20005000000 */
[----:B------:R-:W-:Y:S01]  /*1da50*/  IMAD R9, R216, UR5, R9 ;  /* 0x00000005d8097c24 */ /* 0x000fe2000f8e0209 */
[----:B------:R-:W-:Y:S01]  /*1da60*/  ULDC.64 UR4, c[0x0][0xb98] ;  /* 0x0002e60000047ab9 */ /* 0x000fe20000000a00 */
[----:B------:R-:W-:Y:S01]  /*1da70*/  IMAD.MOV R8, RZ, RZ, -R7 ;  /* 0x000000ffff087224 */ /* 0x000fe200078e0a07 */
[----:B------:R-:W1:Y:S01]  /*1da80*/  @P1 LDC R87, c[0x0][0xbf0] ;  /* 0x0002fc00ff571b82 */ /* 0x000e620000000800 */
[----:B------:R-:W-:Y:S02]  /*1da90*/  IMAD.IADD R5, R5, 0x1, R9 ;  /* 0x0000000105057824 */ /* 0x000fe400078e0209 */
[----:B------:R-:W-:Y:S02]  /*1daa0*/  IMAD R9, R3, R8, R13 ;  /* 0x0000000803097224 */ /* 0x000fe400078e020d */
[----:B------:R-:W-:Y:S02]  /*1dab0*/  IMAD R11, R17, 0x40, R18 ;  /* 0x00000040110b7824 */ /* 0x000fe400078e0212 */
[----:B------:R-:W-:-:S02]  /*1dac0*/  IMAD R8, R78, UR4, RZ ;  /* 0x000000044e087c24 */ /* 0x000fc4000f8e02ff */
[----:B------:R-:W-:-:S04]  /*1dad0*/  IMAD.WIDE.U32 R4, R79, UR4, R4 ;  /* 0x000000044f047c25 */ /* 0x000fc8000f8e0004 */
[----:B------:R-:W-:Y:S01]  /*1dae0*/  IMAD.WIDE R76, R11, 0x2, R76 ;  /* 0x000000020b4c7825 */ /* 0x000fe200078e024c */
[----:B------:R-:W-:Y:S02]  /*1daf0*/  SHF.R.S32.HI R11, RZ, 0x1f, R7 ;  /* 0x0000001fff0b7819 */ /* 0x000fe40000011407 */
[----:B------:R-:W-:Y:S01]  /*1db00*/  IADD3 R4, P0, R7, R4, RZ ;  /* 0x0000000407047210 */ /* 0x000fe20007f1e0ff */
[----:B------:R-:W-:Y:S01]  /*1db10*/  IMAD R10, R79, UR5, R8 ;  /* 0x000000054f0a7c24 */ /* 0x000fe2000f8e0208 */
[----:B------:R-:W-:Y:S01]  /*1db20*/  SHF.R.S32.HI R8, RZ, 0x1f, R9 ;  /* 0x0000001fff087819 */ /* 0x000fe20000011409 */
[----:B------:R-:W-:Y:S01]  /*1db30*/  ULDC.64 UR4, c[0x0][0xb88] ;  /* 0x0002e20000047ab9 */ /* 0x000fe20000000a00 */
[----:B------:R-:W-:Y:S01]  /*1db40*/  IADD3 R13, P3, R76, 0x2000, RZ ;  /* 0x000020004c0d7810 */ /* 0x000fe20007f7e0ff */
[----:B------:R-:W-:Y:S01]  /*1db50*/  IMAD R81, R6, R3, RZ ;  /* 0x0000000306517224 */ /* 0x000fe200078e02ff */
[----:B------:R-:W-:Y:S01]  /*1db60*/  IADD3.X R5, R11, R5, R10, P0, !PT ;  /* 0x000000050b057210 */ /* 0x000fe200007fe40a */
[----:B------:R-:W-:Y:S01]  /*1db70*/  IMAD R12, R8, UR4, RZ ;  /* 0x00000004080c7c24 */ /* 0x000fe2000f8e02ff */
[----:B------:R-:W-:-:S02]  /*1db80*/  IADD3 R7, P2, R76, 0x1000, RZ ;  /* 0x000010004c077810 */ /* 0x000fc40007f5e0ff */
[C---:B------:R-:W-:Y:S01]  /*1db90*/  IADD3 R25, P5, R76.reuse, 0x3000, RZ ;  /* 0x000030004c197810 */ /* 0x040fe20007fbe0ff */
[----:B------:R-:W-:Y:S01]  /*1dba0*/  IMAD R11, R9, UR5, R12 ;  /* 0x00000005090b7c24 */ /* 0x000fe2000f8e020c */
[----:B------:R-:W-:Y:S01]  /*1dbb0*/  LOP3.LUT R12, R13, 0x380, RZ, 0xc0, !PT ;  /* 0x000003800d0c7812 */ /* 0x000fe200078ec0ff */
[----:B------:R-:W-:Y:S01]  /*1dbc0*/  IMAD.WIDE.U32 R4, R9, UR4, R4 ;  /* 0x0000000409047c25 */ /* 0x000fe2000f8e0004 */
[----:B------:R-:W-:Y:S01]  /*1dbd0*/  ULDC.64 UR4, c[0x0][0xb50] ;  /* 0x0002d40000047ab9 */ /* 0x000fe20000000a00 */
[----:B------:R-:W-:Y:S02]  /*1dbe0*/  IADD3 R33, P4, R76, 0x5000, RZ ;  /* 0x000050004c217810 */ /* 0x000fe40007f9e0ff */
[----:B------:R-:W-:Y:S01]  /*1dbf0*/  IMAD.X R9, RZ, RZ, R77, P2 ;  /* 0x000000ffff097224 */ /* 0x000fe200010e064d */
[----:B------:R-:W-:Y:S02]  /*1dc00*/  IADD3 R5, R5, R11, RZ ;  /* 0x0000000b05057210 */ /* 0x000fe40007ffe0ff */
[----:B------:R-:W-:-:S02]  /*1dc10*/  LEA R10, P0, R4, UR4, 0x2 ;  /* 0x00000004040a7c11 */ /* 0x000fc4000f8010ff */
[----:B------:R-:W-:Y:S02]  /*1dc20*/  SHF.R.U64 R12, R12, 0x3, RZ ;  /* 0x000000030c0c7819 */ /* 0x000fe400000012ff */
[----:B------:R-:W-:Y:S01]  /*1dc30*/  LEA.HI.X R11, R4, UR5, R5, 0x2, P0 ;  /* 0x00000005040b7c11 */ /* 0x000fe200080f1405 */
[----:B------:R-:W-:Y:S01]  /*1dc40*/  SHFL.IDX PT, R50, R10, RZ, 0x1c1f ;  /* 0x001c1fff0a327589 */ /* 0x000fe200000e0000 */
[----:B------:R-:W-:Y:S01]  /*1dc50*/  IADD3 R29, P0, R76, 0x4000, RZ ;  /* 0x000040004c1d7810 */ /* 0x000fe20007f1e0ff */
[----:B------:R-:W-:Y:S01]  /*1dc60*/  IMAD.IADD R4, R232, 0x1, R204 ;  /* 0x00000001e8047824 */ /* 0x000fe200078e02cc */
[----:B------:R-:W-:Y:S01]  /*1dc70*/  IADD3 R37, P2, R76, 0x6000, RZ ;  /* 0x000060004c257810 */ /* 0x000fe20007f5e0ff */
[----:B------:R-:W2:Y:S01]  /*1dc80*/  SHFL.IDX PT, R51, R11, RZ, 0x1c1f ;  /* 0x001c1fff0b337589 */ /* 0x000ea200000e0000 */
        /* <DEDUP_REMOVED lines=8> */
[----:B------:R-:W3:Y:S01]  /*1dd10*/  SHFL.IDX PT, R55, R11, 0x1, 0x1c1f ;  /* 0x003c1f000b377f89 */ /* 0x000ee200000e0000 */
[----:B------:R-:W-:Y:S01]  /*1dd20*/  LOP3.LUT R28, R28, R29, RZ, 0x3c, !PT ;  /* 0x0000001d1c1c7212 */ /* 0x000fe200078e3cff */
[----:B------:R-:W-:Y:S01]  /*1dd30*/  IMAD.X R29, RZ, RZ, R77, P0 ;  /* 0x000000ffff1d7224 */ /* 0x000fe200000e064d */
[----:B------:R-:W-:Y:S02]  /*1dd40*/  SHF.R.U64 R36, R36, 0x3, RZ ;  /* 0x0000000324247819 */ /* 0x000fe400000012ff */
[----:B------:R-:W-:Y:S02]  /*1dd50*/  IADD3 R49, P0, R76, 0x9000, RZ ;  /* 0x000090004c317810 */ /* 0x000fe40007f1e0ff */
[----:B------:R-:W-:Y:S02]  /*1dd60*/  LOP3.LUT R40, R41, 0x380, RZ, 0xc0, !PT ;  /* 0x0000038029287812 */ /* 0x000fe400078ec0ff */
[----:B------:R-:W-:-:S02]  /*1dd70*/  LOP3.LUT R24, R25, 0x380, RZ, 0xc0, !PT ;  /* 0x0000038019187812 */ /* 0x000fc400078ec0ff */
[----:B------:R-:W-:Y:S02]  /*1dd80*/  LOP3.LUT R32, R33, 0x380, RZ, 0xc0, !PT ;  /* 0x0000038021207812 */ /* 0x000fe400078ec0ff */
[----:B------:R-:W-:Y:S01]  /*1dd90*/  LOP3.LUT R36, R36, R37, RZ, 0x3c, !PT ;  /* 0x0000002524247212 */ /* 0x000fe200078e3cff */
[----:B------:R-:W-:Y:S01]  /*1dda0*/  IMAD.X R37, RZ, RZ, R77, P2 ;  /* 0x000000ffff257224 */ /* 0x000fe200010e064d */
[----:B------:R-:W-:Y:S02]  /*1ddb0*/  LOP3.LUT R48, R49, 0x380, RZ, 0xc0, !PT ;  /* 0x0000038031307812 */ /* 0x000fe400078ec0ff */
[----:B------:R-:W-:Y:S02]  /*1ddc0*/  SHF.R.U64 R40, R40, 0x3, RZ ;  /* 0x0000000328287819 */ /* 0x000fe400000012ff */
[----:B------:R-:W-:Y:S02]  /*1ddd0*/  IADD3 R57, P2, R76, 0xb000, RZ ;  /* 0x0000b0004c397810 */ /* 0x000fe40007f5e0ff */
[----:B------:R-:W-:-:S02]  /*1dde0*/  SHF.R.U64 R24, R24, 0x3, RZ ;  /* 0x0000000318187819 */ /* 0x000fc400000012ff */
[----:B------:R-:W-:Y:S02]  /*1ddf0*/  SHF.R.U64 R32, R32, 0x3, RZ ;  /* 0x0000000320207819 */ /* 0x000fe400000012ff */
[----:B------:R-:W-:Y:S02]  /*1de00*/  SHF.R.U64 R48, R48, 0x3, RZ ;  /* 0x0000000330307819 */ /* 0x000fe400000012ff */
[----:B------:R-:W-:Y:S01]  /*1de10*/  LOP3.LUT R40, R40, R41, RZ, 0x3c, !PT ;  /* 0x0000002928287212 */ /* 0x000fe200078e3cff */
[--C-:B------:R-:W-:Y:S01]  /*1de20*/  IMAD.X R41, RZ, RZ, R77.reuse, P3 ;  /* 0x000000ffff297224 */ /* 0x100fe200018e064d */
[----:B------:R-:W-:Y:S02]  /*1de30*/  LOP3.LUT R56, R57, 0x380, RZ, 0xc0, !PT ;  /* 0x0000038039387812 */ /* 0x000fe400078ec0ff */
[----:B------:R-:W-:Y:S01]  /*1de40*/  LOP3.LUT R24, R24, R25, RZ, 0x3c, !PT ;  /* 0x0000001918187212 */ /* 0x000fe200078e3cff */
[--C-:B------:R-:W-:Y:S01]  /*1de50*/  IMAD.X R25, RZ, RZ, R77.reuse, P5 ;  /* 0x000000ffff197224 */ /* 0x100fe200028e064d */
[----:B------:R-:W-:Y:S01]  /*1de60*/  LOP3.LUT R32, R32, R33, RZ, 0x3c, !PT ;  /* 0x0000002120207212 */ /* 0x000fe200078e3cff */
[----:B------:R-:W-:Y:S01]  /*1de70*/  IMAD.X R33, RZ, RZ, R77, P4 ;  /* 0x000000ffff217224 */ /* 0x000fe200020e064d */
[----:B------:R-:W-:-:S02]  /*1de80*/  IADD3 R61, P3, R76, 0xc000, RZ ;  /* 0x0000c0004c3d7810 */ /* 0x000fc40007f7e0ff */
[C---:B------:R-:W-:Y:S02]  /*1de90*/  IADD3 R45, P5, R76.reuse, 0x8000, RZ ;  /* 0x000080004c2d7810 */ /* 0x040fe40007fbe0ff */
[----:B------:R-:W-:Y:S02]  /*1dea0*/  IADD3 R53, P4, R76, 0xa000, RZ ;  /* 0x0000a0004c357810 */ /* 0x000fe40007f9e0ff */
[----:B------:R-:W-:Y:S02]  /*1deb0*/  LOP3.LUT R48, R48, R49, RZ, 0x3c, !PT ;  /* 0x0000003130307212 */ /* 0x000fe400078e3cff */
[----:B------:R-:W-:Y:S02]  /*1dec0*/  SHF.R.U64 R56, R56, 0x3, RZ ;  /* 0x0000000338387819 */ /* 0x000fe400000012ff */
[----:B------:R-:W-:Y:S02]  /*1ded0*/  IADD3.X R49, RZ, R77, RZ, P0, !PT ;  /* 0x0000004dff317210 */ /* 0x000fe400007fe4ff */
[----:B------:R-:W-:-:S02]  /*1dee0*/  LOP3.LUT R60, R61, 0x380, RZ, 0xc0, !PT ;  /* 0x000003803d3c7812 */ /* 0x000fc400078ec0ff */
[----:B------:R-:W-:Y:S02]  /*1def0*/  LOP3.LUT P0, RZ, R222, 0x3, RZ, 0xc0, !PT ;  /* 0x00000003deff7812 */ /* 0x000fe4000780c0ff */
[----:B------:R-:W-:Y:S02]  /*1df00*/  LOP3.LUT R44, R45, 0x380, RZ, 0xc0, !PT ;  /* 0x000003802d2c7812 */ /* 0x000fe400078ec0ff */
[----:B------:R-:W-:Y:S02]  /*1df10*/  LOP3.LUT R52, R53, 0x380, RZ, 0xc0, !PT ;  /* 0x0000038035347812 */ /* 0x000fe400078ec0ff */
[----:B------:R-:W-:Y:S02]  /*1df20*/  LOP3.LUT R8, R7, 0x380, RZ, 0xc0, !PT ;  /* 0x0000038007087812 */ /* 0x000fe400078ec0ff */
[----:B------:R-:W-:Y:S01]  /*1df30*/  LOP3.LUT R56, R56, R57, RZ, 0x3c, !PT ;  /* 0x0000003938387212 */ /* 0x000fe200078e3cff */
[----:B------:R-:W-:Y:S01]  /*1df40*/  IMAD.X R57, RZ, RZ, R77, P2 ;  /* 0x000000ffff397224 */ /* 0x000fe200010e064d */
[----:B------:R-:W-:-:S02]  /*1df50*/  SHF.R.U64 R60, R60, 0x3, RZ ;  /* 0x000000033c3c7819 */ /* 0x000fc400000012ff */
[C---:B------:R-:W-:Y:S01]  /*1df60*/  ISETP.GE.OR P2, PT, R4.reuse, R81, P0 ;  /* 0x000000510400720c */ /* 0x040fe20000746670 */
[----:B------:R-:W-:Y:S01]  /*1df70*/  VIADD R4, R4, 0x8 ;  /* 0x0000000804047836 */ /* 0x000fe20000000000 */
        /* <DEDUP_REMOVED lines=8> */
[----:B------:R-:W-:Y:S01]  /*1e000*/  IMAD.X R53, RZ, RZ, R77, P4 ;  /* 0x000000ffff357224 */ /* 0x000fe200020e064d */
[----:B------:R-:W-:Y:S01]  /*1e010*/  LOP3.LUT R8, R8, R7, RZ, 0x3c, !PT ;  /* 0x0000000708087212 */ /* 0x000fe200078e3cff */
[----:B------:R-:W-:Y:S01]  /*1e020*/  IMAD R21, R21, UR4, RZ ;  /* 0x0000000415157c24 */ /* 0x000fe2000f8e02ff */
[----:B------:R-:W-:Y:S01]  /*1e030*/  IADD3 R5, P3, R76, 0xf000, RZ ;  /* 0x0000f0004c057810 */ /* 0x000fe20007f7e0ff */
[----:B--2---:R0:W-:Y:S01]  /*1e040*/  @!P2 ST.E desc[UR46][R50.64], R0 ;  /* 0x000000003200a985 */ /* 0x0041e2000c10192e */
[----:B------:R-:W-:-:S02]  /*1e050*/  ISETP.GE.OR P0, PT, R4, R81, P0 ;  /* 0x000000510400720c */ /* 0x000fc40000706670 */
[C---:B------:R-:W-:Y:S01]  /*1e060*/  IADD3 R65, P5, R76.reuse, 0xd000, RZ ;  /* 0x0000d0004c417810 */ /* 0x040fe20007fbe0ff */
[----:B------:R-:W-:Y:S01]  /*1e070*/  IMAD.X R73, RZ, RZ, R77, P3 ;  /* 0x000000ffff497224 */ /* 0x000fe200018e064d */
[C---:B------:R-:W-:Y:S02]  /*1e080*/  IADD3 R69, P4, R76.reuse, 0xe000, RZ ;  /* 0x0000e0004c457810 */ /* 0x040fe40007f9e0ff */
[----:B------:R-:W-:Y:S02]  /*1e090*/  LOP3.LUT R7, R76, 0x380, RZ, 0xc0, !PT ;  /* 0x000003804c077812 */ /* 0x000fe400078ec0ff */
[----:B------:R-:W-:Y:S02]  /*1e0a0*/  LOP3.LUT R4, R5, 0x380, RZ, 0xc0, !PT ;  /* 0x0000038005047812 */ /* 0x000fe400078ec0ff */
[----:B------:R-:W-:Y:S02]  /*1e0b0*/  LOP3.LUT R64, R65, 0x380, RZ, 0xc0, !PT ;  /* 0x0000038041407812 */ /* 0x000fe400078ec0ff */
[----:B------:R-:W-:Y:S01]  /*1e0c0*/  LOP3.LUT R68, R69, 0x380, RZ, 0xc0, !PT ;  /* 0x0000038045447812 */ /* 0x000fe200078ec0ff */
[----:B---3--:R2:W-:Y:S01]  /*1e0d0*/  @!P0 ST.E desc[UR46][R54.64], R2 ;  /* 0x0000000236008985 */ /* 0x0085e2000c10192e */
[----:B------:R-:W-:-:S02]  /*1e0e0*/  SHF.R.U64 R7, R7, 0x3, RZ ;  /* 0x0000000307077819 */ /* 0x000fc400000012ff */
[----:B------:R-:W-:Y:S01]  /*1e0f0*/  SHF.R.U64 R4, R4, 0x3, RZ ;  /* 0x0000000304047819 */ /* 0x000fe200000012ff */
[----:B------:R-:W5:Y:S01]  /*1e100*/  LD.E.128 R8, desc[UR46][R8.64] ;  /* 0x0000002e08087980 */ /* 0x000f62000c101d00 */
[----:B------:R-:W-:Y:S02]  /*1e110*/  SHF.R.U64 R64, R64, 0x3, RZ ;  /* 0x0000000340407819 */ /* 0x000fe400000012ff */
[----:B------:R-:W-:Y:S01]  /*1e120*/  SHF.R.U64 R68, R68, 0x3, RZ ;  /* 0x0000000344447819 */ /* 0x000fe200000012ff */
[----:B------:R-:W5:Y:S01]  /*1e130*/  LD.E.128 R12, desc[UR46][R12.64] ;  /* 0x0000002e0c0c7980 */ /* 0x000f62000c101d00 */
[----:B------:R-:W-:Y:S02]  /*1e140*/  LOP3.LUT R76, R7, R76, RZ, 0x3c, !PT ;  /* 0x0000004c074c7212 */ /* 0x000fe400078e3cff */
[----:B------:R-:W-:Y:S01]  /*1e150*/  LOP3.LUT R64, R64, R65, RZ, 0x3c, !PT ;  /* 0x0000004140407212 */ /* 0x000fe200078e3cff */
[--C-:B------:R-:W-:Y:S01]  /*1e160*/  IMAD.X R65, RZ, RZ, R77.reuse, P5 ;  /* 0x000000ffff417224 */ /* 0x100fe200028e064d */
[----:B------:R-:W-:Y:S01]  /*1e170*/  LOP3.LUT R68, R68, R69, RZ, 0x3c, !PT ;  /* 0x0000004544447212 */ /* 0x000fe200078e3cff */
[----:B------:R-:W-:Y:S01]  /*1e180*/  IMAD.X R69, RZ, RZ, R77, P4 ;  /* 0x000000ffff457224 */ /* 0x000fe200020e064d */
[----:B------:R-:W-:Y:S01]  /*1e190*/  LOP3.LUT R72, R4, R5, RZ, 0x3c, !PT ;  /* 0x0000000504487212 */ /* 0x000fe200078e3cff */
[----:B------:R-:W5:Y:S04]  /*1e1a0*/  LD.E.128 R24, desc[UR46][R24.64] ;  /* 0x0000002e18187980 */ /* 0x000f68000c101d00 */
[----:B------:R3:W5:Y:S04]  /*1e1b0*/  LD.E.128 R4, desc[UR46][R76.64] ;  /* 0x0000002e4c047980 */ /* 0x000768000c101d00 */
[----:B------:R-:W5:Y:S04]  /*1e1c0*/  LD.E.128 R28, desc[UR46][R28.64] ;  /* 0x0000002e1c1c7980 */ /* 0x000f68000c101d00 */
[----:B------:R-:W5:Y:S01]  /*1e1d0*/  LD.E.128 R32, desc[UR46][R32.64] ;  /* 0x0000002e20207980 */ /* 0x000f62000c101d00 */
[----:B---3--:R-:W-:-:S02]  /*1e1e0*/  IMAD R77, R20, UR5, R21 ;  /* 0x00000005144d7c24 */ /* 0x008fc4000f8e0215 */
[----:B------:R-:W-:Y:S01]  /*1e1f0*/  IMAD.WIDE.U32 R20, R20, UR4, RZ ;  /* 0x0000000414147c25 */ /* 0x000fe2000f8e00ff */
[----:B------:R-:W-:Y:S01]  /*1e200*/  ULDC.64 UR4, c[0x0][0xae8] ;  /* 0x0002ba0000047ab9 */ /* 0x000fe20000000a00 */
[----:B------:R-:W5:Y:S03]  /*1e210*/  LD.E.128 R36, desc[UR46][R36.64] ;  /* 0x0000002e24247980 */ /* 0x000f66000c101d00 */
[----:B------:R-:W-:Y:S01]  /*1e220*/  IADD3 R21, R21, R77, RZ ;  /* 0x0000004d15157210 */ /* 0x000fe20007ffe0ff */
[----:B------:R-:W-:Y:S01]  /*1e230*/  IMAD R77, R215, 0x20, R17 ;  /* 0x00000020d74d7824 */ /* 0x000fe200078e0211 */
[----:B------:R-:W5:Y:S03]  /*1e240*/  LD.E.128 R40, desc[UR46][R40.64] ;  /* 0x0000002e28287980 */ /* 0x000f66000c101d00 */
[----:B------:R-:W-:Y:S01]  /*1e250*/  IMAD.IADD R76, R204, 0x1, R77 ;  /* 0x00000001cc4c7824 */ /* 0x000fe200078e024d */
[----:B------:R-:W5:Y:S01]  /*1e260*/  LD.E.128 R44, desc[UR46][R44.64] ;  /* 0x0000002e2c2c7980 */ /* 0x000f62000c101d00 */
[----:B------:R-:W-:-:S02]  /*1e270*/  IMAD R83, R80, UR4, RZ ;  /* 0x0000000450537c24 */ /* 0x000fc4000f8e02ff */
[----:B0-----:R-:W-:Y:S01]  /*1e280*/  @P1 IMAD.HI.U32 R0, R76, R85, RZ ;  /* 0x000000554c001227 */ /* 0x001fe200078e00ff */
[----:B------:R-:W5:Y:S03]  /*1e290*/  LD.E.128 R48, desc[UR46][R48.64] ;  /* 0x0000002e30307980 */ /* 0x000f66000c101d00 */
[C---:B------:R-:W-:Y:S01]  /*1e2a0*/  IMAD R83, R216.reuse, UR5, R83 ;  /* 0x00000005d8537c24 */ /* 0x040fe2000f8e0253 */
[----:B--2---:R-:W5:Y:S01]  /*1e2b0*/  LD.E.128 R52, desc[UR46][R52.64] ;  /* 0x0000002e34347980 */ /* 0x004f62000c101d00 */
[----:B------:R-:W-:Y:S01]  /*1e2c0*/  IMAD.WIDE.U32 R20, R216, UR4, R20 ;  /* 0x00000004d8147c25 */ /* 0x000fe2000f8e0014 */
[----:B------:R-:W-:Y:S02]  /*1e2d0*/  ULDC.64 UR4, c[0x0][0xaf0] ;  /* 0x0002bc0000047ab9 */ /* 0x000fe40000000a00 */
[----:B------:R-:W5:Y:S01]  /*1e2e0*/  LD.E.128 R56, desc[UR46][R56.64] ;  /* 0x0000002e38387980 */ /* 0x000f62000c101d00 */
[----:B------:R-:W-:Y:S01]  /*1e2f0*/  IMAD.MOV.U32 R77, RZ, RZ, R76 ;  /* 0x000000ffff4d7224 */ /* 0x000fe200078e004c */
[----:B-1----:R-:W-:Y:S01]  /*1e300*/  @P1 SHF.R.U32.HI R77, RZ, R87, R0 ;  /* 0x00000057ff4d1219 */ /* 0x002fe20000011600 */
[----:B------:R-:W-:Y:S01]  /*1e310*/  IMAD.IADD R21, R21, 0x1, R83 ;  /* 0x0000000115157824 */ /* 0x000fe200078e0253 */
[----:B------:R-:W5:Y:S01]  /*1e320*/  LD.E.128 R60, desc[UR46][R60.64] ;  /* 0x0000002e3c3c7980 */ /* 0x000f62000c101d00 */
[----:B------:R-:W-:Y:S01]  /*1e330*/  IMAD R78, R78, UR4, RZ ;  /* 0x000000044e4e7c24 */ /* 0x000fe2000f8e02ff */
[--C-:B------:R-:W-:Y:S01]  /*1e340*/  SHF.R.S32.HI R0, RZ, 0x1f, R77.reuse ;  /* 0x0000001fff007819 */ /* 0x100fe2000001144d */
[----:B------:R-:W-:Y:S01]  /*1e350*/  IMAD.MOV R2, RZ, RZ, -R77 ;  /* 0x000000ffff027224 */ /* 0x000fe200078e0a4d */
[----:B------:R-:W5:Y:S01]  /*1e360*/  LD.E.128 R64, desc[UR46][R64.64] ;  /* 0x0000002e40407980 */ /* 0x000f62000c101d00 */
[----:B------:R-:W-:-:S02]  /*1e370*/  IMAD R83, R79, UR5, R78 ;  /* 0x000000054f537c24 */ /* 0x000fc4000f8e024e */
[----:B------:R-:W-:Y:S01]  /*1e380*/  IMAD.WIDE.U32 R20, R79, UR4, R20 ;  /* 0x000000044f147c25 */ /* 0x000fe2000f8e0014 */
[----:B------:R-:W-:Y:S01]  /*1e390*/  ULDC.64 UR4, c[0x0][0xae0] ;  /* 0x0002b80000047ab9 */ /* 0x000fe20000000a00 */
[----:B------:R-:W5:Y:S02]  /*1e3a0*/  LD.E.128 R68, desc[UR46][R68.64] ;  /* 0x0000002e44447980 */ /* 0x000f64000c101d00 */
[----:B------:R-:W-:Y:S02]  /*1e3b0*/  IMAD R0, R0, UR4, RZ ;  /* 0x0000000400007c24 */ /* 0x000fe4000f8e02ff */
[----:B------:R-:W-:Y:S01]  /*1e3c0*/  IMAD R79, R3, R2, R76 ;  /* 0x00000002034f7224 */ /* 0x000fe200078e024c */
[----:B------:R-:W5:Y:S01]  /*1e3d0*/  LD.E.128 R72, desc[UR46][R72.64] ;  /* 0x0000002e48487980 */ /* 0x000f62000c101d00 */
[----:B------:R-:W-:Y:S02]  /*1e3e0*/  IMAD.IADD R21, R21, 0x1, R83 ;  /* 0x0000000115157824 */ /* 0x000fe400078e0253 */
[C---:B------:R-:W-:Y:S01]  /*1e3f0*/  IMAD R83, R77.reuse, UR5, R0 ;  /* 0x000000054d537c24 */ /* 0x040fe2000f8e0200 */
[----:B------:R-:W-:Y:S01]  /*1e400*/  @!PT LDS RZ, [RZ] ;  /* 0x00000000fffff984 */ /* 0x000fe20000000800 */
[----:B------:R-:W-:Y:S01]  /*1e410*/  @!PT LDS RZ, [RZ] ;  /* 0x00000000fffff984 */ /* 0x000fe20000000800 */
[----:B------:R-:W-:Y:S01]  /*1e420*/  @!PT LDS RZ, [RZ] ;  /* 0x00000000fffff984 */ /* 0x000fe20000000800 */
[----:B------:R-:W-:Y:S01]  /*1e430*/  @!PT LDS RZ, [RZ] ;  /* 0x00000000fffff984 */ /* 0x000fe20000000800 */
[----:B------:R0:W-:Y:S06]  /*1e440*/  MEMBAR.ALL.CTA ;  /* 0x0000000000007992 */ /* 0x0001ec0000008000 */
[----:B0-----:R-:W0:Y:S01]  /*1e450*/  FENCE.VIEW.ASYNC.S ;  /* 0x00000000000073c6 */ /* 0x001e220000000000 */
[----:B------:R-:W-:Y:S01]  /*1e460*/  SHF.R.S32.HI R0, RZ, 0x1f, R79 ;  /* 0x0000001fff007819 */ /* 0x000fe2000001144f */
[----:B------:R-:W-:Y:S01]  /*1e470*/  IMAD.WIDE.U32 R2, R77, UR4, R20 ;  /* 0x000000044d027c25 */ /* 0x000fe2000f8e0014 */
[----:B------:R-:W-:-:S03]  /*1e480*/  ULDC.64 UR4, c[0x0][0xad8] ;  /* 0x0002b60000047ab9 */ /* 0x000fc60000000a00 */
[----:B------:R-:W-:Y:S02]  /*1e490*/  IMAD.IADD R204, R17, 0x1, R204 ;  /* 0x0000000111cc7824 */ /* 0x000fe400078e02cc */
[----:B------:R-:W-:Y:S02]  /*1e4a0*/  IMAD.IADD R3, R3, 0x1, R83 ;  /* 0x0000000103037824 */ /* 0x000fe400078e0253 */
[----:B------:R-:W-:Y:S01]  /*1e4b0*/  IMAD R20, R0, UR4, RZ ;  /* 0x0000000400147c24 */ /* 0x000fe2000f8e02ff */
[C---:B------:R-:W-:Y:S01]  /*1e4c0*/  IADD3 R0, R204.reuse, 0x20, RZ ;  /* 0x00000020cc007810 */ /* 0x040fe20007ffe0ff */
[----:B------:R-:W-:Y:S01]  /*1e4d0*/  IMAD.WIDE.U32 R2, R79, UR4, R2 ;  /* 0x000000044f027c25 */ /* 0x000fe2000f8e0002 */
[----:B------:R-:W-:-:S03]  /*1e4e0*/  ISETP.GE.AND P2, PT, R204, R81, PT ;  /* 0x00000051cc00720c */ /* 0x000fc60003f46270 */
[----:B------:R-:W-:Y:S01]  /*1e4f0*/  IMAD R21, R79, UR5, R20 ;  /* 0x000000054f157c24 */ /* 0x000fe2000f8e0214 */
[----:B------:R-:W-:Y:S01]  /*1e500*/  ULDC.64 UR4, c[0x0][0xa80] ;  /* 0x0002a00000047ab9 */ /* 0x000fe20000000a00 */
[----:B------:R-:W-:Y:S01]  /*1e510*/  ISETP.GE.AND P1, PT, R0, R81, PT ;  /* 0x000000510000720c */ /* 0x000fe20003f26270 */
[----:B------:R-:W-:Y:S01]  /*1e520*/  VIADD R0, R16, 0x28420 ;  /* 0x0002842010007836 */ /* 0x000fe20000000000 */
[----:B------:R-:W-:Y:S01]  /*1e530*/  LEA R80, P3, R2, UR4, 0x1 ;  /* 0x0000000402507c11 */ /* 0x000fe2000f8608ff */
[----:B------:R-:W-:-:S03]  /*1e540*/  IMAD.IADD R3, R3, 0x1, R21 ;  /* 0x0000000103037824 */ /* 0x000fc600078e0215 */
[----:B------:R-:W-:Y:S02]  /*1e550*/  PRMT R0, RZ, 0x654, R0 ;  /* 0x00000654ff007816 */ /* 0x000fe40000000000 */
[----:B------:R-:W-:Y:S01]  /*1e560*/  LEA.HI.X R82, R2, UR5, R3, 0x1, P3 ;  /* 0x0000000502527c11 */ /* 0x000fe200098f0c03 */
        /* <DEDUP_REMOVED lines=24> */
.L_x_1558:
[----:B------:R-:W-:Y:S05]  /*1e6f0*/  BSYNC B1 ;  /* 0x0000000000017941 */ /* 0x000fea0003800000 */
.L_x_1557:
[----:B---3--:R3:W4:Y:S01]  /*1e700*/  SHFL.IDX PT, R21, R82, 0x1, 0x181f ;  /* 0x00381f0052157f89 */ /* 0x00872200000e0000 */
        /* <DEDUP_REMOVED lines=8> */
[----:B0-----:R-:W-:-:S04]  /*1e790*/  @!P4 LEA R2, P5, R18, R20, 0x1 ;  /* 0x000000141202c211 */ /* 0x001fc800078a08ff */
        /* <DEDUP_REMOVED lines=11> */
.L_x_1560:
[----:B------:R-:W-:Y:S05]  /*1e850*/  BSYNC B1 ;  /* 0x0000000000017941 */ /* 0x000fea0003800000 */
.L_x_1559:
[----:B0----5:R0:W0:Y:S01]  /*1e860*/  SHFL.IDX PT, R9, R82, 0x2, 0x181f ;  /* 0x00581f0052097f89 */ /* 0x02102200000e0000 */
        /* <DEDUP_REMOVED lines=9> */
[-C--:B------:R-:W-:Y:S02]  /*1e900*/  @!P2 LEA R4, P4, R194, R8.reuse, 0x1 ;  /* 0x00000008c204a211 */ /* 0x080fe400078808ff */
[-C--:B------:R-:W-:Y:S02]  /*1e910*/  @!P3 LEA.HI.X R3, R18, R9.reuse, R19, 0x1, P5 ;  /* 0x000000091203b211 */ /* 0x080fe400028f0c13 */
[-C--:B------:R-:W-:Y:S02]  /*1e920*/  @!P1 LEA R6, P5, R207, R8.reuse, 0x1 ;  /* 0x00000008cf069211 */ /* 0x080fe400078a08ff */
        /* <DEDUP_REMOVED lines=8> */
.L_x_1562:
[----:B------:R-:W-:Y:S05]  /*1e9b0*/  BSYNC B1 ;  /* 0x0000000000017941 */ /* 0x000fea0003800000 */
.L_x_1561:
[----:B------:R-:W-:Y:S01]  /*1e9c0*/  VIADD R0, R204, 0x60 ;  /* 0x00000060cc007836 */ /* 0x000fe20000000000 */
[----:B0-----:R0:W0:Y:S04]  /*1e9d0*/  SHFL.IDX PT, R9, R82, 0x3, 0x181f ;  /* 0x00781f0052097f89 */ /* 0x00102800000e0000 */
[----:B------:R-:W-:Y:S01]  /*1e9e0*/  ISETP.GE.AND P0, PT, R0, R81, PT ;  /* 0x000000510000720c */ /* 0x000fe20003f06270 */
[----:B---3--:R-:W3:-:S12]  /*1e9f0*/  SHFL.IDX PT, R80, R80, 0x3, 0x181f ;  /* 0x00781f0050507f89 */ /* 0x008ed800000e0000 */
[----:B------:R-:W-:Y:S05]  /*1ea00*/  @P0 BRA `(.L_x_1563) ;  /* 0x0000000c00a40947 */ /* 0x000fea0003800000 */
[----:B------:R-:W-:Y:S02]  /*1ea10*/  ULDC UR4, c[0x0][0xac8] ;  /* 0x0002b20000047ab9 */ /* 0x000fe40000000800 */
[----:B------:R-:W-:Y:S02]  /*1ea20*/  ISETP.GE.AND P3, PT, R18, UR4, PT ;  /* 0x0000000412007c0c */ /* 0x000fe4000bf66270 */
[----:B------:R-:W-:Y:S02]  /*1ea30*/  ISETP.GE.AND P4, PT, R194, UR4, PT ;  /* 0x00000004c2007c0c */ /* 0x000fe4000bf86270 */
[----:B------:R-:W-:-:S09]  /*1ea40*/  ISETP.GE.AND P5, PT, R207, UR4, PT ;  /* 0x00000004cf007c0c */ /* 0x000fd2000bfa6270 */
[-C--:B---3--:R-:W-:Y:S02]  /*1ea50*/  @!P3 LEA R2, P0, R18, R80.reuse, 0x1 ;  /* 0x000000501202b211 */ /* 0x088fe400078008ff */
[-C--:B------:R-:W-:Y:S02]  /*1ea60*/  @!P4 LEA R4, P1, R194, R80.reuse, 0x1 ;  /* 0x00000050c204c211 */ /* 0x080fe400078208ff */
[C---:B------:R-:W-:Y:S02]  /*1ea70*/  @!P5 LEA R6, P2, R207.reuse, R80, 0x1 ;  /* 0x00000050cf06d211 */ /* 0x040fe400078408ff */
        /* <DEDUP_REMOVED lines=12> */
.L_x_1554:
[----:B------:R-:W-:Y:S01]  /*1eb40*/  ULDC.64 UR4, c[0x0][0xc00] ;  /* 0x0003000000047ab9 */ /* 0x000fe20000000a00 */
[----:B------:R-:W2:Y:S01]  /*1eb50*/  LDC.64 R2, c[0x0][0xc00] ;  /* 0x00030000ff027b82 */ /* 0x000ea20000000a00 */
[----:B------:R-:W-:Y:S01]  /*1eb60*/  ISETP.NE.U32.AND P0, PT, RZ, UR4, PT ;  /* 0x00000004ff007c0c */ /* 0x000fe2000bf05070 */
[----:B------:R-:W-:-:S03]  /*1eb70*/  IMAD.MOV.U32 R0, RZ, RZ, RZ ;  /* 0x000000ffff007224 */ /* 0x000fc600078e00ff */
[----:B------:R-:W-:Y:S01]  /*1eb80*/  ISETP.NE.AND.EX P0, PT, RZ, UR5, PT, P0 ;  /* 0x00000005ff007c0c */ /* 0x000fe2000bf05300 */
[----:B------:R-:W-:Y:S02]  /*1eb90*/  ULDC.64 UR4, c[0x0][0xc08] ;  /* 0x0003020000047ab9 */ /* 0x000fe40000000a00 */
[----:B------:R-:W-:Y:S01]  /*1eba0*/  ISETP.NE.U32.AND P1, PT, RZ, UR4, PT ;  /* 0x00000004ff007c0c */ /* 0x000fe2000bf25070 */
[----:B------:R-:W3:Y:S03]  /*1ebb0*/  LDC R25, c[0x0][0xbe8] ;  /* 0x0002fa00ff197b82 */ /* 0x000ee60000000800 */
[----:B------:R-:W-:Y:S01]  /*1ebc0*/  ISETP.NE.AND.EX P1, PT, RZ, UR5, PT, P1 ;  /* 0x00000005ff007c0c */ /* 0x000fe2000bf25310 */
[----:B--2---:R-:W-:-:S12]  /*1ebd0*/  IMAD.WIDE R2, R217, 0x4, R2 ;  /* 0x00000004d9027825 */ /* 0x004fd800078e0202 */
[----:B------:R-:W2:Y:S01]  /*1ebe0*/  @P1 LDC.64 R4, c[0x0][0xc08] ;  /* 0x00030200ff041b82 */ /* 0x000ea20000000a00 */
[----:B------:R-:W-:Y:S02]  /*1ebf0*/  ULDC UR4, c[0x0][0xa88] ;  /* 0x0002a20000047ab9 */ /* 0x000fe40000000800 */
[----:B------:R-:W-:Y:S01]  /*1ec00*/  IMAD.U32 R6, RZ, RZ, UR4 ;  /* 0x00000004ff067e24 */ /* 0x000fe2000f8e00ff */
[----:B------:R4:W5:Y:S01]  /*1ec10*/  @P0 LDG.E R0, desc[UR46][R2.64] ;  /* 0x0000002e02000981 */ /* 0x000962000c1e1900 */
[----:B------:R-:W0:Y:S01]  /*1ec20*/  S2R R7, SR_TID.X ;  /* 0x0000000000077919 */ /* 0x000e220000002100 */
[----:B--2---:R-:W-:-:S05]  /*1ec30*/  @P1 IMAD.WIDE R4, R217, 0x4, R4 ;  /* 0x00000004d9041825 */ /* 0x004fca00078e0204 */
[----:B------:R4:W5:Y:S01]  /*1ec40*/  @P1 LDG.E R6, desc[UR46][R4.64] ;  /* 0x0000002e04061981 */ /* 0x000962000c1e1900 */
[----:B---3--:R-:W-:Y:S01]  /*1ec50*/  ISETP.NE.AND P2, PT, R25, 0x1, PT ;  /* 0x000000011900780c */ /* 0x008fe20003f45270 */
[----:B0-----:R-:W-:-:S12]  /*1ec60*/  VIADD R7, R7, 0xffffff80 ;  /* 0xffffff8007077836 */ /* 0x001fd80000000000 */
[----:B------:R-:W0:Y:S01]  /*1ec70*/  @P2 LDC R14, c[0x0][0xbec] ;  /* 0x0002fb00ff0e2b82 */ /* 0x000e220000000800 */
[----:B------:R-:W-:Y:S02]  /*1ec80*/  ISETP.GE.AND P3, PT, R7, 0x80, PT ;  /* 0x000000800700780c */ /* 0x000fe40003f66270 */
[----:B------:R-:W-:-:S05]  /*1ec90*/  SHF.R.S32.HI R7, RZ, 0x1f, R217 ;  /* 0x0000001fff077819 */ /* 0x000fca00000114d9 */
[----:B------:R-:W2:Y:S01]  /*1eca0*/  @P2 LDC R27, c[0x0][0xbf0] ;  /* 0x0002fc00ff1b2b82 */ /* 0x000ea20000000800 */
[----:B----4-:R-:W-:Y:S05]  /*1ecb0*/  @P1 BRA `(.L_x_1564) ;  /* 0x0000000000101947 */ /* 0x010fea0003800000 */
[----:B------:R-:W-:Y:S05]  /*1ecc0*/  @!P0 BRA `(.L_x_1564) ;  /* 0x00000000000c8947 */ /* 0x000fea0003800000 */
[----:B------:R-:W3:Y:S04]  /*1ecd0*/  LDG.E R5, desc[UR46][R2.64] ;  /* 0x0000002e02057981 */ /* 0x000ee8000c1e1900 */
[----:B-----5:R-:W3:Y:S02]  /*1ece0*/  LDG.E R6, desc[UR46][R2.64+0x4] ;  /* 0x0000042e02067981 */ /* 0x020ee4000c1e1900 */
[----:B---3--:R-:W-:-:S07]  /*1ecf0*/  IMAD.IADD R6, R6, 0x1, -R5 ;  /* 0x0000000106067824 */ /* 0x008fce00078e0a05 */
.L_x_1564:
[----:B------:R-:W-:Y:S01]  /*1ed00*/  BSSY B1, `(.L_x_1565) ;  /* 0x000002d000017945 */ /* 0x000fe20003800000 */
[----:B------:R-:W-:Y:S02]  /*1ed10*/  SHF.R.S32.HI R10, RZ, 0x1f, R216 ;  /* 0x0000001fff0a7819 */ /* 0x000fe400000114d8 */
[----:B------:R-:W-:Y:S02]  /*1ed20*/  SEL R13, R217, RZ, !P0 ;  /* 0x000000ffd90d7207 */ /* 0x000fe40004000000 */
[----:B------:R-:W-:Y:S02]  /*1ed30*/  SEL R12, R7, RZ, !P0 ;  /* 0x000000ff070c7207 */ /* 0x000fe40004000000 */
[----:B-----5:R-:W-:Y:S01]  /*1ed40*/  SHF.R.S32.HI R11, RZ, 0x1f, R0 ;  /* 0x0000001fff0b7819 */ /* 0x020fe20000011400 */
[----:B------:R-:W-:Y:S06]  /*1ed50*/  @P3 BRA `(.L_x_1566) ;  /* 0x00000000009c3947 */ /* 0x000fec0003800000 */
[----:B------:R-:W3:Y:S01]  /*1ed60*/  S2R R3, SR_TID.X ;  /* 0x0000000000037919 */ /* 0x000ee20000002100 */
[----:B------:R-:W4:Y:S02]  /*1ed70*/  LDC R9, c[0x0][0xbe8] ;  /* 0x0002fa00ff097b82 */ /* 0x000f240000000800 */
[----:B----4-:R-:W-:Y:S01]  /*1ed80*/  IMAD R2, R6, R9, RZ ;  /* 0x0000000906027224 */ /* 0x010fe200078e02ff */
[----:B---3--:R-:W-:-:S04]  /*1ed90*/  IADD3 R8, R204, -0x80, R3 ;  /* 0xffffff80cc087810 */ /* 0x008fc80007ffe003 */
[----:B------:R-:W-:-:S13]  /*1eda0*/  ISETP.GE.AND P0, PT, R8, R2, PT ;  /* 0x000000020800720c */ /* 0x000fda0003f06270 */
[----:B------:R-:W-:Y:S05]  /*1edb0*/  @P0 BRA `(.L_x_1566) ;  /* 0x0000000000840947 */ /* 0x000fea0003800000 */
[----:B------:R-:W-:Y:S01]  /*1edc0*/  ISETP.NE.AND P0, PT, R9, 0x1, PT ;  /* 0x000000010900780c */ /* 0x000fe20003f05270 */
[----:B------:R-:W-:Y:S01]  /*1edd0*/  ULDC.64 UR4, c[0x0][0xb90] ;  /* 0x0002e40000047ab9 */ /* 0x000fe20000000a00 */
[----:B------:R-:W-:Y:S01]  /*1ede0*/  IMAD.MOV.U32 R2, RZ, RZ, R0 ;  /* 0x000000ffff027224 */ /* 0x000fe200078e0000 */
[----:B------:R-:W-:Y:S01]  /*1edf0*/  MOV R5, R8 ;  /* 0x0000000800057202 */ /* 0x000fe20000000f00 */
[----:B------:R-:W-:Y:S02]  /*1ee00*/  IMAD R7, R10, UR4, RZ ;  /* 0x000000040a077c24 */ /* 0x000fe4000f8e02ff */
[----:B------:R-:W-:Y:S02]  /*1ee10*/  IMAD.MOV.U32 R3, RZ, RZ, R11 ;  /* 0x000000ffff037224 */ /* 0x000fe400078e000b */
[C---:B------:R-:W-:Y:S02]  /*1ee20*/  IMAD R7, R216.reuse, UR5, R7 ;  /* 0x00000005d8077c24 */ /* 0x040fe4000f8e0207 */
[----:B------:R-:W-:Y:S01]  /*1ee30*/  IMAD.WIDE.U32 R2, R216, UR4, R2 ;  /* 0x00000004d8027c25 */ /* 0x000fe2000f8e0002 */
[----:B------:R-:W-:-:S02]  /*1ee40*/  ULDC.64 UR4, c[0x0][0xb98] ;  /* 0x0002e60000047ab9 */ /* 0x000fc40000000a00 */
[----:B------:R-:W3:Y:S01]  /*1ee50*/  @P0 LDC R15, c[0x0][0xbec] ;  /* 0x0002fb00ff0f0b82 */ /* 0x000ee20000000800 */
[----:B------:R-:W-:Y:S02]  /*1ee60*/  IMAD.IADD R3, R3, 0x1, R7 ;  /* 0x0000000103037824 */ /* 0x000fe400078e0207 */
[----:B------:R-:W-:-:S05]  /*1ee70*/  IMAD.WIDE.U32 R2, R13, UR4, R2 ;  /* 0x000000040d027c25 */ /* 0x000fca000f8e0002 */
[----:B------:R-:W4:Y:S01]  /*1ee80*/  @P0 LDC R21, c[0x0][0xbf0] ;  /* 0x0002fc00ff150b82 */ /* 0x000f220000000800 */
[----:B---3--:R-:W-:-:S05]  /*1ee90*/  @P0 IMAD.HI.U32 R4, R8, R15, RZ ;  /* 0x0000000f08040227 */ /* 0x008fca00078e00ff */
[----:B----4-:R-:W-:Y:S01]  /*1eea0*/  @P0 SHF.R.U32.HI R5, RZ, R21, R4 ;  /* 0x00000015ff050219 */ /* 0x010fe20000011604 */
        /* <DEDUP_REMOVED lines=18> */
.L_x_1566:
[----:B------:R-:W-:Y:S05]  /*1efd0*/  BSYNC B1 ;  /* 0x0000000000017941 */ /* 0x000fea0003800000 */
.L_x_1565:
[----:B------:R-:W-:Y:S01]  /*1efe0*/  ULDC.64 UR4, c[0x0][0xaa0] ;  /* 0x0002a80000047ab9 */ /* 0x000fe20000000a00 */
[----:B------:R-:W-:Y:S02]  /*1eff0*/  IMAD R7, R215, 0x20, R17 ;  /* 0x00000020d7077824 */ /* 0x000fe400078e0211 */
[----:B---3--:R-:W-:-:S03]  /*1f000*/  IMAD R3, R11, UR4, RZ ;  /* 0x000000040b037c24 */ /* 0x008fc6000f8e02ff */
[----:B------:R-:W-:Y:S01]  /*1f010*/  IADD3 R9, R204, R7, RZ ;  /* 0x00000007cc097210 */ /* 0x000fe20007ffe0ff */
[C---:B------:R-:W-:Y:S02]  /*1f020*/  IMAD R5, R0.reuse, UR5, R3 ;  /* 0x0000000500057c24 */ /* 0x040fe4000f8e0203 */
[----:B------:R-:W-:Y:S01]  /*1f030*/  IMAD.WIDE.U32 R2, R0, UR4, RZ ;  /* 0x0000000400027c25 */ /* 0x000fe2000f8e00ff */
[----:B------:R-:W-:-:S03]  /*1f040*/  ULDC.64 UR4, c[0x0][0xae8] ;  /* 0x0002ba0000047ab9 */ /* 0x000fc60000000a00 */
[----:B------:R-:W-:Y:S02]  /*1f050*/  IMAD.IADD R3, R3, 0x1, R5 ;  /* 0x0000000103037824 */ /* 0x000fe400078e0205 */
[----:B------:R-:W-:Y:S02]  /*1f060*/  IMAD R7, R10, UR4, RZ ;  /* 0x000000040a077c24 */ /* 0x000fe4000f8e02ff */
[----:B0-----:R-:W-:-:S04]  /*1f070*/  @P2 IMAD.HI.U32 R0, R9, R14, RZ ;  /* 0x0000000e09002227 */ /* 0x001fc800078e00ff */
[C---:B------:R-:W-:Y:S02]  /*1f080*/  IMAD R7, R216.reuse, UR5, R7 ;  /* 0x00000005d8077c24 */ /* 0x040fe4000f8e0207 */
[----:B------:R-:W-:Y:S01]  /*1f090*/  IMAD.WIDE.U32 R2, R216, UR4, R2 ;  /* 0x00000004d8027c25 */ /* 0x000fe2000f8e0002 */
[----:B------:R-:W-:-:S03]  /*1f0a0*/  ULDC.64 UR4, c[0x0][0xaf0] ;  /* 0x0002bc0000047ab9 */ /* 0x000fc60000000a00 */
[----:B------:R-:W-:Y:S01]  /*1f0b0*/  IMAD.MOV.U32 R5, RZ, RZ, R9 ;  /* 0x000000ffff057224 */ /* 0x000fe200078e0009 */
[----:B--2---:R-:W-:Y:S01]  /*1f0c0*/  @P2 SHF.R.U32.HI R5, RZ, R27, R0 ;  /* 0x0000001bff052219 */ /* 0x004fe20000011600 */
[----:B------:R-:W-:Y:S02]  /*1f0d0*/  IMAD R4, R12, UR4, RZ ;  /* 0x000000040c047c24 */ /* 0x000fe4000f8e02ff */
[----:B------:R-:W-:Y:S01]  /*1f0e0*/  IMAD.IADD R3, R3, 0x1, R7 ;  /* 0x0000000103037824 */ /* 0x000fe200078e0207 */
[----:B------:R-:W-:Y:S01]  /*1f0f0*/  SHF.R.S32.HI R0, RZ, 0x1f, R5 ;  /* 0x0000001fff007819 */ /* 0x000fe20000011405 */
[C---:B------:R-:W-:Y:S02]  /*1f100*/  IMAD R7, R13.reuse, UR5, R4 ;  /* 0x000000050d077c24 */ /* 0x040fe4000f8e0204 */
[----:B------:R-:W-:Y:S01]  /*1f110*/  IMAD.WIDE.U32 R2, R13, UR4, R2 ;  /* 0x000000040d027c25 */ /* 0x000fe2000f8e0002 */
[----:B------:R-:W-:-:S03]  /*1f120*/  ULDC.64 UR4, c[0x0][0xae0] ;  /* 0x0002b80000047ab9 */ /* 0x000fc60000000a00 */
[----:B------:R-:W-:Y:S02]  /*1f130*/  IMAD.MOV R4, RZ, RZ, -R5 ;  /* 0x000000ffff047224 */ /* 0x000fe400078e0a05 */
[----:B------:R-:W-:Y:S02]  /*1f140*/  IMAD.IADD R3, R3, 0x1, R7 ;  /* 0x0000000103037824 */ /* 0x000fe400078e0207 */
[----:B------:R-:W-:Y:S02]  /*1f150*/  IMAD R0, R0, UR4, RZ ;  /* 0x0000000400007c24 */ /* 0x000fe4000f8e02ff */
[----:B------:R-:W-:Y:S02]  /*1f160*/  IMAD R7, R25, R4, R9 ;  /* 0x0000000419077224 */ /* 0x000fe400078e0209 */
[C---:B------:R-:W-:Y:S02]  /*1f170*/  IMAD R9, R5.reuse, UR5, R0 ;  /* 0x0000000505097c24 */ /* 0x040fe4000f8e0200 */
[----:B------:R-:W-:Y:S01]  /*1f180*/  IMAD.WIDE.U32 R2, R5, UR4, R2 ;  /* 0x0000000405027c25 */ /* 0x000fe2000f8e0002 */
[----:B------:R-:W-:Y:S01]  /*1f190*/  SHF.R.S32.HI R0, RZ, 0x1f, R7 ;  /* 0x0000001fff007819 */ /* 0x000fe20000011407 */
[----:B------:R-:W-:-:S02]  /*1f1a0*/  ULDC.64 UR4, c[0x0][0xad8] ;  /* 0x0002b60000047ab9 */ /* 0x000fc40000000a00 */
[----:B------:R-:W-:Y:S02]  /*1f1b0*/  IMAD.IADD R3, R3, 0x1, R9 ;  /* 0x0000000103037824 */ /* 0x000fe400078e0209 */
[----:B------:R-:W-:Y:S02]  /*1f1c0*/  IMAD R0, R0, UR4, RZ ;  /* 0x0000000400007c24 */ /* 0x000fe4000f8e02ff */
[----:B------:R-:W-:-:S04]  /*1f1d0*/  IMAD.WIDE.U32 R2, R7, UR4, R2 ;  /* 0x0000000407027c25 */ /* 0x000fc8000f8e0002 */
[----:B------:R-:W-:Y:S01]  /*1f1e0*/  IMAD R7, R7, UR5, R0 ;  /* 0x0000000507077c24 */ /* 0x000fe2000f8e0200 */
[----:B------:R-:W-:Y:S01]  /*1f1f0*/  ULDC.64 UR4, c[0x0][0xa80] ;  /* 0x0002a00000047ab9 */ /* 0x000fe20000000a00 */
[----:B------:R-:W-:Y:S01]  /*1f200*/  IMAD.IADD R204, R17, 0x1, R204 ;  /* 0x0000000111cc7824 */ /* 0x000fe200078e02cc */
[----:B------:R-:W-:Y:S01]  /*1f210*/  LEA R0, P0, R2, UR4, 0x1 ;  /* 0x0000000402007c11 */ /* 0x000fe2000f8008ff */
[----:B------:R-:W-:Y:S01]  /*1f220*/  IMAD.IADD R3, R3, 0x1, R7 ;  /* 0x0000000103037824 */ /* 0x000fe200078e0207 */
[----:B------:R-:W-:-:S04]  /*1f230*/  UMOV UR4, 0xffffffff ;  /* 0xffffffff00047882 */ /* 0x000fc80000000000 */
[----:B------:R-:W-:Y:S01]  /*1f240*/  LEA.HI.X R2, R2, UR5, R3, 0x1, P0 ;  /* 0x0000000502027c11 */ /* 0x000fe200080f0c03 */
[----:B------:R-:W-:Y:S06]  /*1f250*/  BRA.DIV UR4, `(.L_x_1567) ;  /* 0x000000b204e47947 */ /* 0x000fec000b800000 */
[----:B------:R0:W2:Y:S04]  /*1f260*/  SHFL.IDX PT, R3, R2, RZ, 0x181f ;  /* 0x00181fff02037589 */ /* 0x0000a800000e0000 */
[----:B------:R0:W3:Y:S02]  /*1f270*/  SHFL.IDX PT, R14, R0, RZ, 0x181f ;  /* 0x00181fff000e7589 */ /* 0x0000e400000e0000 */
.L_x_1848:
        /* <DEDUP_REMOVED lines=9> */
[-C--:B---3--:R-:W-:Y:S02]  /*1f310*/  @!P3 LEA R4, P5, R18, R14.reuse, 0x1 ;  /* 0x0000000e1204b211 */ /* 0x088fe400078a08ff */
[-C--:B------:R-:W-:Y:S02]  /*1f320*/  @!P2 LEA R6, P4, R194, R14.reuse, 0x1 ;  /* 0x0000000ec206a211 */ /* 0x080fe400078808ff */
[-C--:B--2---:R-:W-:Y:S02]  /*1f330*/  @!P3 LEA.HI.X R5, R18, R3.reuse, R19, 0x1, P5 ;  /* 0x000000031205b211 */ /* 0x084fe400028f0c13 */
[-C--:B------:R-:W-:Y:S02]  /*1f340*/  @!P1 LEA R8, P5, R207, R14.reuse, 0x1 ;  /* 0x0000000ecf089211 */ /* 0x080fe400078a08ff */
        /* <DEDUP_REMOVED lines=8> */
.L_x_1569:
[----:B------:R-:W-:Y:S05]  /*1f3d0*/  BSYNC B1 ;  /* 0x0000000000017941 */ /* 0x000fea0003800000 */
.L_x_1568:
[----:B------:R-:W-:-:S03]  /*1f3e0*/  UMOV UR4, 0xffffffff ;  /* 0xffffffff00047882 */ /* 0x000fc60000000000 */
[----:B------:R-:W-:Y:S05]  /*1f3f0*/  BRA.DIV UR4, `(.L_x_1570) ;  /* 0x000000b204b07947 */ /* 0x000fea000b800000 */
[----:B--2---:R2:W0:Y:S04]  /*1f400*/  SHFL.IDX PT, R3, R2, 0x1, 0x181f ;  /* 0x00381f0002037f89 */ /* 0x00442800000e0000 */
[----:B---34-:R2:W3:Y:S02]  /*1f410*/  SHFL.IDX PT, R14, R0, 0x1, 0x181f ;  /* 0x00381f00000e7f89 */ /* 0x0184e400000e0000 */
.L_x_1852:
        /* <DEDUP_REMOVED lines=11> */
[-C--:B0-----:R-:W-:Y:S02]  /*1f4d0*/  @!P3 LEA.HI.X R5, R18, R3.reuse, R19, 0x1, P5 ;  /* 0x000000031205b211 */ /* 0x081fe400028f0c13 */
        /* <DEDUP_REMOVED lines=9> */
.L_x_1572:
[----:B------:R-:W-:Y:S05]  /*1f570*/  BSYNC B1 ;  /* 0x0000000000017941 */ /* 0x000fea0003800000 */
.L_x_1571:
[----:B------:R-:W-:-:S03]  /*1f580*/  UMOV UR4, 0xffffffff ;  /* 0xffffffff00047882 */ /* 0x000fc60000000000 */
[----:B------:R-:W-:Y:S05]  /*1f590*/  BRA.DIV UR4, `(.L_x_1573) ;  /* 0x000000b204907947 */ /* 0x000fea000b800000 */
[----:B0-----:R0:W0:Y:S04]  /*1f5a0*/  SHFL.IDX PT, R3, R2, 0x2, 0x181f ;  /* 0x00581f0002037f89 */ /* 0x00102800000e0000 */
[----:B---34-:R3:W4:Y:S02]  /*1f5b0*/  SHFL.IDX PT, R14, R0, 0x2, 0x181f ;  /* 0x00581f00000e7f89 */ /* 0x01872400000e0000 */
.L_x_1856:
[----:B------:R-:W-:Y:S01]  /*1f5c0*/  IADD3 R4, R204, 0x40, RZ ;  /* 0x00000040cc047810 */ /* 0x000fe20007ffe0ff */
[----:B------:R-:W-:Y:S03]  /*1f5d0*/  BSSY B1, `(.L_x_1574) ;  /* 0x0000014000017945 */ /* 0x000fe60003800000 */
[----:B------:R-:W-:-:S13]  /*1f5e0*/  ISETP.GE.AND P0, PT, R4, R25, PT ;  /* 0x000000190400720c */ /* 0x000fda0003f06270 */
        /* <DEDUP_REMOVED lines=18> */
.L_x_1575:
[----:B------:R-:W-:Y:S05]  /*1f710*/  BSYNC B1 ;  /* 0x0000000000017941 */ /* 0x000fea0003800000 */
.L_x_1574:
[----:B------:R-:W-:-:S03]  /*1f720*/  UMOV UR4, 0xffffffff ;  /* 0xffffffff00047882 */ /* 0x000fc60000000000 */
[----:B------:R-:W-:Y:S05]  /*1f730*/  BRA.DIV UR4, `(.L_x_1576) ;  /* 0x000000b204707947 */ /* 0x000fea000b800000 */
[----:B0-----:R0:W0:Y:S04]  /*1f740*/  SHFL.IDX PT, R3, R2, 0x3, 0x181f ;  /* 0x00781f0002037f89 */ /* 0x00102800000e0000 */
[----:B----4-:R4:W0:Y:S02]  /*1f750*/  SHFL.IDX PT, R14, R0, 0x3, 0x181f ;  /* 0x00781f00000e7f89 */ /* 0x01082400000e0000 */
.L_x_1860:
[----:B--234-:R-:W-:-:S05]  /*1f760*/  VIADD R0, R204, 0x60 ;  /* 0x00000060cc007836 */ /* 0x01cfca0000000000 */
[----:B------:R-:W-:-:S13]  /*1f770*/  ISETP.GE.AND P0, PT, R0, R25, PT ;  /* 0x000000190000720c */ /* 0x000fda0003f06270 */
        /* <DEDUP_REMOVED lines=18> */
.L_x_1563:
[----:B------:R-:W-:Y:S05]  /*1f8a0*/  BSYNC B0 ;  /* 0x0000000000007941 */ /* 0x000fea0003800000 */
.L_x_1553:
[----:B------:R-:W-:Y:S02]  /*1f8b0*/  ULDC UR4, c[0x0][0xc3c] ;  /* 0x00030f0000047ab9 */ /* 0x000fe40000000800 */
[----:B-1----:R-:W-:-:S13]  /*1f8c0*/  ISETP.GE.AND P0, PT, R203, UR4, PT ;  /* 0x00000004cb007c0c */ /* 0x002fda000bf06270 */
[----:B------:R-:W-:Y:S05]  /*1f8d0*/  @!P0 BRA `(.L_x_1577) ;  /* 0xfffffe1800308947 */ /* 0x000fea000383ffff */
[----:B------:R-:W-:Y:S05]  /*1f8e0*/  BRA `(.L_x_1348) ;  /* 0x0000007400e87947 */ /* 0x000fea0003800000 */
.L_x_1346:
        /* <DEDUP_REMOVED lines=18> */
.L_x_1578:
[----:B------:R-:W1:Y:S01]  /*1fa10*/  S2R R0, SR_TID.X ;  /* 0x0000000000007919 */ /* 0x000e620000002100 */
[----:B------:R-:W-:Y:S01]  /*1fa20*/  ULDC UR4, c[0x0][0xc3c] ;  /* 0x00030f0000047ab9 */ /* 0x000fe20000000800 */
[----:B------:R-:W2:Y:S01]  /*1fa30*/  S2UR UR6, SR_CTAID.X ;  /* 0x00000000000679c3 */ /* 0x000ea20000002500 */
[----:B------:R-:W-:Y:S01]  /*1fa40*/  ULDC UR5, c[0x0][0xc38] ;  /* 0x00030e0000057ab9 */ /* 0x000fe20000000800 */
[----:B-1----:R-:W-:-:S04]  /*1fa50*/  LOP3.LUT R0, R0, 0x1f, RZ, 0xc0, !PT ;  /* 0x0000001f00007812 */ /* 0x002fc800078ec0ff */
[----:B------:R-:W-:-:S04]  /*1fa60*/  ISETP.NE.AND P0, PT, R0, 0x1f, PT ;  /* 0x0000001f0000780c */ /* 0x000fc80003f05270 */
[----:B------:R-:W-:-:S13]  /*1fa70*/  ISETP.GE.OR P1, PT, R0, UR4, !P0 ;  /* 0x0000000400007c0c */ /* 0x000fda000c726670 */
[----:B0-----:R-:W0:Y:S02]  /*1fa80*/  @!P1 LDC.64 R2, c[0x0][0xc80] ;  /* 0x00032000ff029b82 */ /* 0x001e240000000a00 */
[----:B0-----:R-:W-:-:S05]  /*1fa90*/  @!P1 IMAD.WIDE.U32 R2, R0, 0x4, R2 ;  /* 0x0000000400029825 */ /* 0x001fca00078e0002 */
[----:B------:R-:W3:Y:S01]  /*1faa0*/  @!P1 LDG.E R4, desc[UR46][R2.64] ;  /* 0x0000002e02049981 */ /* 0x000ee2000c1e1900 */
[C---:B------:R-:W-:Y:S01]  /*1fab0*/  ISETP.NE.AND P1, PT, R0.reuse, RZ, PT ;  /* 0x000000ff0000720c */ /* 0x040fe20003f25270 */
[----:B------:R-:W-:Y:S01]  /*1fac0*/  UMOV UR4, URZ ;  /* 0x0000003f00047c82 */ /* 0x000fe20008000000 */
[C---:B------:R-:W-:Y:S01]  /*1fad0*/  ISETP.GE.U32.AND P2, PT, R0.reuse, 0x2, PT ;  /* 0x000000020000780c */ /* 0x040fe20003f46070 */
[----:B------:R-:W-:Y:S01]  /*1fae0*/  IMAD.MOV.U32 R16, RZ, RZ, RZ ;  /* 0x000000ffff107224 */ /* 0x000fe200078e00ff */
[C---:B------:R-:W-:Y:S02]  /*1faf0*/  ISETP.GE.U32.AND P3, PT, R0.reuse, 0x4, PT ;  /* 0x000000040000780c */ /* 0x040fe40003f66070 */
[C---:B------:R-:W-:Y:S02]  /*1fb00*/  ISETP.GE.U32.AND P4, PT, R0.reuse, 0x8, PT ;  /* 0x000000080000780c */ /* 0x040fe40003f86070 */
[----:B------:R-:W-:Y:S01]  /*1fb10*/  ISETP.GE.U32.AND P5, PT, R0, 0x10, PT ;  /* 0x000000100000780c */ /* 0x000fe20003fa6070 */
[----:B---3--:R-:W0:Y:S02]  /*1fb20*/  SHFL.UP PT, R5, R4, 0x1, RZ ;  /* 0x0420000004057989 */ /* 0x008e2400000e00ff */
        /* <DEDUP_REMOVED lines=14> */
[----:B------:R-:W0:Y:S02]  /*1fc10*/  SHFL.IDX PT, R6, R5, 0x1f, 0x1f ;  /* 0x03e01f0005067f89 */ /* 0x000e2400000e0000 */
[----:B0-----:R-:W-:-:S05]  /*1fc20*/  IMAD R6, R6, UR5, RZ ;  /* 0x0000000506067c24 */ /* 0x001fca000f8e02ff */
[----:B--2---:R-:W-:Y:S02]  /*1fc30*/  ISETP.GT.AND P6, PT, R6, UR6, PT ;  /* 0x0000000606007c0c */ /* 0x004fe4000bfc4270 */
[----:B------:R-:W-:-:S11]  /*1fc40*/  MOV R3, R6 ;  /* 0x0000000600037202 */ /* 0x000fd60000000f00 */
[----:B------:R-:W-:Y:S05]  /*1fc50*/  @P6 BRA `(.L_x_1580) ;  /* 0x00000000009c6947 */ /* 0x000fea0003800000 */
[----:B------:R-:W0:Y:S01]  /*1fc60*/  LDC R5, c[0x0][0xc3c] ;  /* 0x00030f00ff057b82 */ /* 0x000e220000000800 */
[----:B------:R-:W-:Y:S01]  /*1fc70*/  IMAD.MOV.U32 R6, RZ, RZ, R3 ;  /* 0x000000ffff067224 */ /* 0x000fe200078e0003 */
[----:B------:R-:W-:Y:S01]  /*1fc80*/  UMOV UR4, URZ ;  /* 0x0000003f00047c82 */ /* 0x000fe20008000000 */
[----:B------:R-:W-:Y:S01]  /*1fc90*/  ULDC UR7, c[0x0][0xc3c] ;  /* 0x00030f0000077ab9 */ /* 0x000fe20000000800 */
[----:B------:R-:W-:-:S05]  /*1fca0*/  ULDC UR5, c[0x0][0xc38] ;  /* 0x00030e0000057ab9 */ /* 0x000fca0000000800 */
.L_x_1584:
        /* <DEDUP_REMOVED lines=12> */
.L_x_1583:
[----:B------:R-:W-:Y:S05]  /*1fd70*/  BSYNC B0 ;  /* 0x0000000000007941 */ /* 0x000fea0003800000 */
.L_x_1582:
        /* <DEDUP_REMOVED lines=20> */
[----:B------:R-:W-:-:S07]  /*1fec0*/  IMAD.MOV.U32 R5, RZ, RZ, R9 ;  /* 0x000000ffff057224 */ /* 0x000fce00078e0009 */
.L_x_1580:
[----:B------:R-:W-:-:S04]  /*1fed0*/  IMAD.IADD R6, R6, 0x1, -R3 ;  /* 0x0000000106067824 */ /* 0x000fc800078e0a03 */
[----:B------:R-:W-:-:S05]  /*1fee0*/  IMAD R2, R5, UR5, R6 ;  /* 0x0000000505027c24 */ /* 0x000fca000f8e0206 */
[----:B------:R-:W-:Y:S02]  /*1fef0*/  ISETP.GT.AND P0, PT, R2, UR6, PT ;  /* 0x0000000602007c0c */ /* 0x000fe4000bf04270 */
[----:B------:R-:W0:Y:S11]  /*1ff00*/  LDC.64 R2, c[0x0][0xc90] ;  /* 0x00032400ff027b82 */ /* 0x000e360000000a00 */
[----:B------:R-:W-:-:S04]  /*1ff10*/  VOTE.ANY R11, PT, !P0 ;  /* 0x00000000000b7806 */ /* 0x000fc800040e0100 */
[----:B------:R-:W1:Y:S02]  /*1ff20*/  POPC R7, R11 ;  /* 0x0000000b00077309 */ /* 0x000e640000000000 */
[----:B-1----:R-:W-:-:S04]  /*1ff30*/  VIADD R19, R7, UR4 ;  /* 0x0000000407137c36 */ /* 0x002fc80008000000 */
[----:B0-----:R-:W-:-:S05]  /*1ff40*/  IMAD.WIDE R2, R19, 0x4, R2 ;  /* 0x0000000413027825 */ /* 0x001fca00078e0202 */
[----:B------:R-:W2:Y:S01]  /*1ff50*/  LDG.E R9, desc[UR46][R2.64] ;  /* 0x0000002e02097981 */ /* 0x000ea2000c1e1900 */
[----:B------:R-:W-:-:S03]  /*1ff60*/  ISETP.NE.AND P0, PT, R11, RZ, PT ;  /* 0x000000ff0b00720c */ /* 0x000fc60003f05270 */
[----:B------:R-:W2:Y:S02]  /*1ff70*/  SHFL.IDX PT, R4, R4, R7, 0x1f ;  /* 0x00001f0704047589 */ /* 0x000ea400000e0000 */
[----:B--2---:R-:W-:-:S05]  /*1ff80*/  IMAD R8, R4, R9, RZ ;  /* 0x0000000904087224 */ /* 0x004fca00078e02ff */
[----:B------:R-:W-:-:S04]  /*1ff90*/  IABS R10, R8 ;  /* 0x00000008000a7213 */ /* 0x000fc80000000000 */
[----:B------:R-:W0:Y:S08]  /*1ffa0*/  I2F.RP R12, R10 ;  /* 0x0000000a000c7306 */ /* 0x000e300000209400 */
[----:B0-----:R-:W0:Y:S02]  /*1ffb0*/  MUFU.RCP R12, R12 ;  /* 0x0000000c000c7308 */ /* 0x001e240000001000 */
[----:B0-----:R-:W-:-:S06]  /*1ffc0*/  VIADD R13, R12, 0xffffffe ;  /* 0x0ffffffe0c0d7836 */ /* 0x001fcc0000000000 */
[----:B------:R0:W1:Y:S01]  /*1ffd0*/  F2I.FTZ.U32.TRUNC.NTZ R3, R13 ;  /* 0x0000000d00037305 */ /* 0x000062000021f000 */
[----:B------:R-:W-:Y:S05]  /*1ffe0*/  @!P0 BRA `(.L_x_1585) ;  /* 0x0000000000088947 */ /* 0x000fea0003800000 */
[----:B------:R-:W-:-:S06]  /*1fff0*/  VIADD R16, R7, 0xffffffff ;  /* 0xffffffff07107836 */ /* 0x000fcc0000000000 */
[----:B------:R2:W3:Y:S02]  /*20000*/  SHFL.IDX PT, R16, R5, R16, 0x1f ;  /* 0x00001f1005107589 */ /* 0x0004e400000e0000 */
.L_x_1585:
[----:B-12---:R-:W-:Y:S02]  /*20010*/  IMAD.MOV R5, RZ, RZ, -R3 ;  /* 0x000000ffff057224 */ /* 0x006fe400078e0a03 */
[----:B---3--:R-:W-:Y:S01]  /*20020*/  IMAD R16, R16, UR5, R6 ;  /* 0x0000000510107c24 */ /* 0x008fe2000f8e0206 */
[----:B------:R-:W-:Y:S01]  /*20030*/  IABS R6, R8 ;  /* 0x0000000800067213 */ /* 0x000fe20000000000 */
[----:B------:R-:W-:Y:S02]  /*20040*/  IMAD R5, R5, R10, RZ ;  /* 0x0000000a05057224 */ /* 0x000fe400078e02ff */
[----:B------:R-:W-:Y:S01]  /*20050*/  IMAD.MOV.U32 R2, RZ, RZ, RZ ;  /* 0x000000ffff027224 */ /* 0x000fe200078e00ff */
[----:B------:R-:W-:-:S03]  /*20060*/  IADD3 R6, RZ, -R6, RZ ;  /* 0x80000006ff067210 */ /* 0x000fc60007ffe0ff */
[----:B------:R-:W-:Y:S01]  /*20070*/  IMAD.HI.U32 R2, R3, R5, R2 ;  /* 0x0000000503027227 */ /* 0x000fe200078e0002 */
[----:B------:R-:W-:-:S04]  /*20080*/  IADD3 R5, -R16, UR6, RZ ;  /* 0x0000000610057c10 */ /* 0x000fc8000fffe1ff */
[----:B------:R-:W-:-:S05]  /*20090*/  IABS R3, R5 ;  /* 0x0000000500037213 */ /* 0x000fca0000000000 */
        /* <DEDUP_REMOVED lines=16> */
[----:B------:R-:W-:-:S04]  /*201a0*/  VIADDMNMX R9, R10, UR5, R9, PT ;  /* 0x000000050a097c46 */ /* 0x000fc8000b800109 */
[-C--:B------:R-:W-:Y:S02]  /*201b0*/  IABS R7, R9.reuse ;  /* 0x0000000900077213 */ /* 0x080fe40000000000 */
[----:B------:R-:W-:Y:S02]  /*201c0*/  IABS R8, R9 ;  /* 0x0000000900087213 */ /* 0x000fe40000000000 */
[----:B------:R-:W1:Y:S03]  /*201d0*/  I2F.RP R10, R7 ;  /* 0x00000007000a7306 */ /* 0x000e660000209400 */
[----:B------:R-:W-:-:S05]  /*201e0*/  IMAD.MOV R8, RZ, RZ, -R8 ;  /* 0x000000ffff087224 */ /* 0x000fca00078e0a08 */
[----:B-1----:R-:W1:Y:S02]  /*201f0*/  MUFU.RCP R10, R10 ;  /* 0x0000000a000a7308 */ /* 0x002e640000001000 */
[----:B-1----:R-:W-:-:S06]  /*20200*/  VIADD R3, R10, 0xffffffe ;  /* 0x0ffffffe0a037836 */ /* 0x002fcc0000000000 */
[----:B------:R-:W1:Y:S02]  /*20210*/  F2I.FTZ.U32.TRUNC.NTZ R3, R3 ;  /* 0x0000000300037305 */ /* 0x000e64000021f000 */
[----:B-1----:R-:W-:-:S04]  /*20220*/  IMAD.MOV R2, RZ, RZ, -R3 ;  /* 0x000000ffff027224 */ /* 0x002fc800078e0a03 */
[----:B------:R-:W-:Y:S01]  /*20230*/  IMAD R11, R2, R7, RZ ;  /* 0x00000007020b7224 */ /* 0x000fe200078e02ff */
[----:B------:R-:W-:-:S05]  /*20240*/  MOV R2, RZ ;  /* 0x000000ff00027202 */ /* 0x000fca0000000f00 */
[----:B------:R-:W-:Y:S01]  /*20250*/  IMAD.HI.U32 R2, R3, R11, R2 ;  /* 0x0000000b03027227 */ /* 0x000fe200078e0002 */
[----:B------:R-:W-:Y:S02]  /*20260*/  IABS R11, R5 ;  /* 0x00000005000b7213 */ /* 0x000fe40000000000 */
[C---:B------:R-:W-:Y:S01]  /*20270*/  LOP3.LUT R3, R5.reuse, R9, RZ, 0x3c, !PT ;  /* 0x0000000905037212 */ /* 0x040fe200078e3cff */
[----:B------:R-:W-:Y:S02]  /*20280*/  IMAD.IADD R5, R5, 0x1, R6 ;  /* 0x0000000105057824 */ /* 0x000fe400078e0206 */
[----:B------:R-:W-:Y:S01]  /*20290*/  IMAD.HI.U32 R2, R2, R11, RZ ;  /* 0x0000000b02027227 */ /* 0x000fe200078e00ff */
[----:B------:R-:W-:-:S03]  /*202a0*/  ISETP.GE.AND P2, PT, R3, RZ, PT ;  /* 0x000000ff0300720c */ /* 0x000fc60003f46270 */
[----:B------:R-:W-:-:S05]  /*202b0*/  IMAD R8, R2, R8, R11 ;  /* 0x0000000802087224 */ /* 0x000fca00078e020b */
[----:B------:R-:W-:-:S13]  /*202c0*/  ISETP.GT.U32.AND P1, PT, R7, R8, PT ;  /* 0x000000080700720c */ /* 0x000fda0003f24070 */
[----:B------:R-:W-:Y:S02]  /*202d0*/  @!P1 IMAD.IADD R8, R8, 0x1, -R7 ;  /* 0x0000000108089824 */ /* 0x000fe400078e0a07 */
[----:B------:R-:W-:Y:S01]  /*202e0*/  @!P1 VIADD R2, R2, 0x1 ;  /* 0x0000000102029836 */ /* 0x000fe20000000000 */
[----:B------:R-:W-:Y:S02]  /*202f0*/  ISETP.NE.AND P1, PT, R9, RZ, PT ;  /* 0x000000ff0900720c */ /* 0x000fe40003f25270 */
[----:B------:R-:W-:-:S13]  /*20300*/  ISETP.GE.U32.AND P0, PT, R8, R7, PT ;  /* 0x000000070800720c */ /* 0x000fda0003f06070 */
[----:B------:R-:W-:-:S04]  /*20310*/  @P0 VIADD R2, R2, 0x1 ;  /* 0x0000000102020836 */ /* 0x000fc80000000000 */
[----:B------:R-:W-:Y:S01]  /*20320*/  @!P2 IMAD.MOV R2, RZ, RZ, -R2 ;  /* 0x000000ffff02a224 */ /* 0x000fe200078e0a02 */
[----:B------:R-:W-:Y:S01]  /*20330*/  @!P1 LOP3.LUT R2, RZ, R9, RZ, 0x33, !PT ;  /* 0x00000009ff029212 */ /* 0x000fe200078e33ff */
[----:B------:R-:W-:-:S03]  /*20340*/  IMAD.MOV R9, RZ, RZ, -R9 ;  /* 0x000000ffff097224 */ /* 0x000fc600078e0a09 */
[----:B------:R-:W-:Y:S01]  /*20350*/  LOP3.LUT R17, RZ, R2, RZ, 0x33, !PT ;  /* 0x00000002ff117212 */ /* 0x000fe200078e33ff */
[----:B------:R-:W-:-:S04]  /*20360*/  IMAD R18, R2, R9, R5 ;  /* 0x0000000902127224 */ /* 0x000fc800078e0205 */
[----:B------:R-:W-:Y:S01]  /*20370*/  IMAD.IADD R17, R4, 0x1, R17 ;  /* 0x0000000104117824 */ /* 0x000fe200078e0211 */
[----:B------:R-:W-:Y:S06]  /*20380*/  BRA `(.L_x_1586) ;  /* 0x00000000000c7947 */ /* 0x000fec0003800000 */
.L_x_1581:
[----:B------:R-:W-:Y:S01]  /*20390*/  MOV R17, RZ ;  /* 0x000000ff00117202 */ /* 0x000fe20000000f00 */
[----:B------:R-:W-:Y:S02]  /*203a0*/  IMAD.U32 R16, RZ, RZ, UR6 ;  /* 0x00000006ff107e24 */ /* 0x000fe4000f8e00ff */
[----:B------:R-:W-:-:S07]  /*203b0*/  IMAD.MOV.U32 R18, RZ, RZ, RZ ;  /* 0x000000ffff127224 */ /* 0x000fce00078e00ff */
.L_x_1586:
[----:B------:R-:W-:-:S13]  /*203c0*/  ISETP.NE.AND P0, PT, R0, RZ, PT ;  /* 0x000000ff0000720c */ /* 0x000fda0003f05270 */
[----:B------:R-:W1:Y:S01]  /*203d0*/  @!P0 S2R R3, SR_CgaCtaId ;  /* 0x0000000000038919 */ /* 0x000e620000008800 */
[----:B------:R-:W-:-:S04]  /*203e0*/  @!P0 MOV R0, 0x400 ;  /* 0x0000040000008802 */ /* 0x000fc80000000f00 */
[----:B-1----:R-:W-:-:S05]  /*203f0*/  @!P0 LEA R0, R3, R0, 0x18 ;  /* 0x0000000003008211 */ /* 0x002fca00078ec0ff */
[----:B------:R2:W-:Y:S01]  /*20400*/  @!P0 STS.128 [R0+0x284d0], R16 ;  /* 0x0284d01000008388 */ /* 0x0005e20000000c00 */
[----:B------:R-:W-:Y:S06]  /*20410*/  BAR.ARV 0x5, 0x180 ;  /* 0x0146000000007b1d */ /* 0x000fec0000002000 */
.L_x_1579:
[----:B--2---:R-:W-:Y:S01]  /*20420*/  IMAD.MOV.U32 R0, RZ, RZ, 0x1 ;  /* 0x00000001ff007424 */ /* 0x004fe200078e00ff */
[----:B------:R2:W-:Y:S01]  /*20430*/  STL [R1+0xc], RZ ;  /* 0x00000cff01007387 */ /* 0x0005e20000100800 */
[----:B------:R-:W-:Y:S02]  /*20440*/  ULDC UR4, c[0x0][0xc3c] ;  /* 0x00030f0000047ab9 */ /* 0x000fe40000000800 */
[----:B-1----:R-:W-:Y:S01]  /*20450*/  ISETP.GE.AND P0, PT, R19, UR4, PT ;  /* 0x0000000413007c0c */ /* 0x002fe2000bf06270 */
[----:B------:R2:W-:Y:S04]  /*20460*/  STL [R1+0x1c], R0 ;  /* 0x00001c0001007387 */ /* 0x0005e80000100800 */
[----:B------:R2:W-:Y:S08]  /*20470*/  STL [R1+0x60], RZ ;  /* 0x000060ff01007387 */ /* 0x0005f00000100800 */
[----:B--2---:R-:W-:Y:S05]  /*20480*/  @P0 BRA `(.L_x_1587) ;  /* 0x0000006400fc0947 */ /* 0x004fea0003800000 */
[----:B------:R-:W1:Y:S01]  /*20490*/  S2R R10, SR_TID.X ;  /* 0x00000000000a7919 */ /* 0x000e620000002100 */
[----:B------:R-:W2:Y:S01]  /*204a0*/  S2UR UR5, SR_CgaCtaId ;  /* 0x00000000000579c3 */ /* 0x000ea20000008800 */
[----:B------:R-:W-:Y:S01]  /*204b0*/  UMOV UR4, 0x400 ;  /* 0x0000040000047882 */ /* 0x000fe20000000000 */
[----:B------:R-:W-:Y:S01]  /*204c0*/  BSSY B7, `(.L_x_1587) ;  /* 0x000067b000077945 */ /* 0x000fe20003800000 */
[----:B------:R-:W-:Y:S01]  /*204d0*/  ULDC.64 UR42, c[0x0][0x198] ;  /* 0x00006600002a7ab9 */ /* 0x000fe20000000a00 */
[----:B------:R-:W-:Y:S02]  /*204e0*/  ULOP3.LUT UR36, UR40, 0x1, URZ, 0xfc, !UPT ;  /* 0x0000000128247892 */ /* 0x000fe4000f8efc3f */
[----:B------:R-:W-:Y:S01]  /*204f0*/  ULOP3.LUT UR38, UR40, 0x2, URZ, 0xfc, !UPT ;  /* 0x0000000228267892 */ /* 0x000fe2000f8efc3f */
[----:B------:R-:W-:Y:S01]  /*20500*/  ULDC UR37, c[0x0][0xc] ;  /* 0x0000030000257ab9 */ /* 0x000fe20000000800 */
[----:B--2---:R-:W-:Y:S01]  /*20510*/  ULEA UR4, UR5, UR4, 0x18 ;  /* 0x0000000405047291 */ /* 0x004fe2000f8ec03f */
[C---:B-1----:R-:W-:Y:S01]  /*20520*/  LOP3.LUT R9, R10.reuse, 0x7f, RZ, 0xc0, !PT ;  /* 0x0000007f0a097812 */ /* 0x042fe200078ec0ff */
[C---:B0-----:R-:W-:Y:S01]  /*20530*/  IMAD.SHL.U32 R2, R10.reuse, 0x80, RZ ;  /* 0x000000800a027824 */ /* 0x041fe200078e00ff */
[C---:B------:R-:W-:Y:S01]  /*20540*/  LOP3.LUT P0, RZ, R10.reuse, 0x4, RZ, 0xc0, !PT ;  /* 0x000000040aff7812 */ /* 0x040fe2000780c0ff */
[----:B------:R-:W-:-:S02]  /*20550*/  IMAD.SHL.U32 R5, R10, 0x8, RZ ;  /* 0x000000080a057824 */ /* 0x000fc400078e00ff */
[----:B------:R-:W-:-:S05]  /*20560*/  IMAD.SHL.U32 R0, R9, 0x20, RZ ;  /* 0x0000002009007824 */ /* 0x000fca00078e00ff */
[----:B------:R-:W-:Y:S01]  /*20570*/  LOP3.LUT R3, R0, 0xc00, RZ, 0xc0, !PT ;  /* 0x00000c0000037812 */ /* 0x000fe200078ec0ff */
[----:B------:R-:W-:-:S05]  /*20580*/  IMAD.SHL.U32 R0, R10, 0x40, RZ ;  /* 0x000000400a007824 */ /* 0x000fca00078e00ff */
[--C-:B------:R-:W-:Y:S02]  /*20590*/  LOP3.LUT R3, R3, 0x40, R0.reuse, 0xf8, !PT ;  /* 0x0000004003037812 */ /* 0x100fe400078ef800 */
[----:B------:R-:W-:Y:S02]  /*205a0*/  LOP3.LUT R4, R0, 0x180, RZ, 0xc0, !PT ;  /* 0x0000018000047812 */ /* 0x000fe400078ec0ff */
[----:B------:R-:W-:Y:S02]  /*205b0*/  LOP3.LUT R7, R3, 0x200, R0, 0xf8, !PT ;  /* 0x0000020003077812 */ /* 0x000fe400078ef800 */
[--C-:B------:R-:W-:Y:S02]  /*205c0*/  SHF.R.U32.HI R3, RZ, 0x1, R10.reuse ;  /* 0x00000001ff037819 */ /* 0x100fe4000001160a */
[----:B------:R-:W-:Y:S02]  /*205d0*/  LOP3.LUT R0, R2, 0x380, RZ, 0xc0, !PT ;  /* 0x0000038002007812 */ /* 0x000fe400078ec0ff */
[----:B------:R-:W-:-:S02]  /*205e0*/  LOP3.LUT R4, R4, 0x10, R10, 0xf8, !PT ;  /* 0x0000001004047812 */ /* 0x000fc400078ef80a */
[----:B------:R-:W-:Y:S01]  /*205f0*/  LOP3.LUT R3, R0, 0x30, R3, 0xf8, !PT ;  /* 0x0000003000037812 */ /* 0x000fe200078ef803 */
[----:B------:R-:W-:Y:S01]  /*20600*/  IMAD.SHL.U32 R0, R10, 0x10, RZ ;  /* 0x000000100a007824 */ /* 0x000fe200078e00ff */
[----:B------:R-:W-:Y:S01]  /*20610*/  LOP3.LUT R4, R4, 0x30, R5, 0x78, !PT ;  /* 0x0000003004047812 */ /* 0x000fe200078e7805 */
[----:B------:R-:W-:-:S03]  /*20620*/  IMAD.U32 R5, RZ, RZ, UR4 ;  /* 0x00000004ff057e24 */ /* 0x000fc6000f8e00ff */
[----:B------:R-:W-:Y:S02]  /*20630*/  LOP3.LUT R3, R3, 0x70, R0, 0x78, !PT ;  /* 0x0000007003037812 */ /* 0x000fe400078e7800 */
[----:B------:R-:W-:Y:S02]  /*20640*/  LOP3.LUT R6, R7, R4, RZ, 0xfc, !PT ;  /* 0x0000000407067212 */ /* 0x000fe400078efcff */
[----:B------:R-:W-:Y:S02]  /*20650*/  LOP3.LUT R8, R3, 0xc00, R2, 0xf8, !PT ;  /* 0x00000c0003087812 */ /* 0x000fe400078ef802 */
[----:B------:R-:W-:Y:S01]  /*20660*/  SHF.L.U32 R3, R10, 0x1, RZ ;  /* 0x000000010a037819 */ /* 0x000fe200000006ff */
[----:B------:R-:W-:Y:S01]  /*20670*/  STL [R1+0x8], R6 ;  /* 0x0000080601007387 */ /* 0x000fe20000100800 */
[----:B------:R-:W-:Y:S01]  /*20680*/  LOP3.LUT R2, R0, 0x3f0, RZ, 0xc0, !PT ;  /* 0x000003f000027812 */ /* 0x000fe200078ec0ff */
[----:B------:R-:W-:Y:S01]  /*20690*/  VIADD R4, R8, 0x40 ;  /* 0x0000004008047836 */ /* 0x000fe20000000000 */
[----:B------:R-:W-:Y:S01]  /*206a0*/  SHF.R.U32.HI R7, RZ, 0x3, R9 ;  /* 0x00000003ff077819 */ /* 0x000fe20000011609 */
[----:B------:R-:W-:Y:S01]  /*206b0*/  STL [R1+0x10], R8 ;  /* 0x0000100801007387 */ /* 0x000fe20000100800 */
[----:B------:R-:W-:Y:S01]  /*206c0*/  LOP3.LUT R3, R2, 0x70, R3, 0x78, !PT ;  /* 0x0000007002037812 */ /* 0x000fe200078e7803 */
[----:B------:R-:W-:-:S02]  /*206d0*/  IMAD.SHL.U32 R2, R9, 0x10, RZ ;  /* 0x0000001009027824 */ /* 0x000fc400078e00ff */
[----:B------:R-:W-:-:S03]  /*206e0*/  @P0 VIADD R4, R8, 0xffffffc0 ;  /* 0xffffffc008040836 */ /* 0x000fc60000000000 */
[----:B------:R-:W-:Y:S01]  /*206f0*/  LOP3.LUT R2, R3, 0x400, R2, 0xf8, !PT ;  /* 0x0000040003027812 */ /* 0x000fe200078ef802 */
[----:B------:R-:W-:-:S04]  /*20700*/  IMAD.MOV.U32 R3, RZ, RZ, 0x20 ;  /* 0x00000020ff037424 */ /* 0x000fc800078e00ff */
[----:B------:R-:W-:Y:S01]  /*20710*/  IMAD.IADD R2, R5, 0x1, R2 ;  /* 0x0000000105027824 */ /* 0x000fe200078e0202 */
[----:B------:R-:W-:-:S05]  /*20720*/  SEL R3, R3, 0xffffffe0, !P0 ;  /* 0xffffffe003037807 */ /* 0x000fca0004000000 */
[----:B------:R0:W-:Y:S04]  /*20730*/  STL [R1+0x40], R3 ;  /* 0x0000400301007387 */ /* 0x0001e80000100800 */
[----:B------:R-:W-:Y:S04]  /*20740*/  STL [R1], R5 ;  /* 0x0000000501007387 */ /* 0x000fe80000100800 */
[----:B------:R1:W-:Y:S01]  /*20750*/  STL [R1+0x44], R2 ;  /* 0x0000440201007387 */ /* 0x0003e20000100800 */
[----:B0-----:R-:W-:Y:S02]  /*20760*/  LOP3.LUT R3, R0, 0x70, RZ, 0xc0, !PT ;  /* 0x0000007000037812 */ /* 0x001fe400078ec0ff */
[----:B------:R-:W-:Y:S01]  /*20770*/  LOP3.LUT R0, R7, 0x70, R0, 0xf8, !PT ;  /* 0x0000007007007812 */ /* 0x000fe200078ef800 */
[----:B------:R-:W-:Y:S01]  /*20780*/  IMAD.MOV.U32 R0, RZ, RZ, 0x1 ;  /* 0x00000001ff007424 */ /* 0x000fe200078e00ff */
[----:B------:R-:W-:Y:S04]  /*20790*/  STL [R1+0x60], RZ ;  /* 0x000060ff01007387 */ /* 0x000fe80000100800 */
[----:B------:R0:W-:Y:S01]  /*207a0*/  STL [R1+0x38], R4 ;  /* 0x0000380401007387 */ /* 0x0001e20000100800 */
[----:B-1----:R-:W-:-:S03]  /*207b0*/  LOP3.LUT R2, R3, 0x80, RZ, 0xfc, !PT ;  /* 0x0000008003027812 */ /* 0x002fc600078efcff */
[----:B------:R1:W-:Y:S04]  /*207c0*/  STL [R1+0x20], R0 ;  /* 0x0000200001007387 */ /* 0x0003e80000100800 */
[----:B------:R2:W-:Y:S01]  /*207d0*/  STL [R1+0x14], RZ ;  /* 0x000014ff01007387 */ /* 0x0005e20000100800 */
[----:B0-----:R-:W-:-:S03]  /*207e0*/  IMAD.MOV.U32 R4, RZ, RZ, 0x1 ;  /* 0x00000001ff047424 */ /* 0x001fc600078e00ff */
[----:B------:R2:W-:Y:S01]  /*207f0*/  STL [R1+0xc], RZ ;  /* 0x00000cff01007387 */ /* 0x0005e20000100800 */
[----:B-1----:R-:W-:-:S03]  /*20800*/  LOP3.LUT R0, R6, 0x1000, RZ, 0xfc, !PT ;  /* 0x0000100006007812 */ /* 0x002fc600078efcff */
[----:B------:R2:W-:Y:S04]  /*20810*/  STL [R1+0x1c], R4 ;  /* 0x00001c0401007387 */ /* 0x0005e80000100800 */
[----:B------:R2:W-:Y:S02]  /*20820*/  STL [R1+0x3c], R0 ;  /* 0x00003c0001007387 */ /* 0x0005e40000100800 */
.L_x_1713:
[----:B------:R-:W-:Y:S05]  /*20830*/  YIELD ;  /* 0x0000000000007946 */ /* 0x000fea0003800000 */
[----:B------:R-:W-:Y:S01]  /*20840*/  ULDC.64 UR4, c[0x0][0xa28] ;  /* 0x00028a0000047ab9 */ /* 0x000fe20000000a00 */
[----:B------:R-:W-:Y:S02]  /*20850*/  CS2R R6, SRZ ;  /* 0x0000000000067805 */ /* 0x000fe4000001ff00 */
[----:B------:R-:W-:Y:S01]  /*20860*/  ISETP.NE.U32.AND P0, PT, RZ, UR4, PT ;  /* 0x00000004ff007c0c */ /* 0x000fe2000bf05070 */
[----:B0-2---:R-:W0:Y:S01]  /*20870*/  LDC.64 R12, c[0x0][0xa00] ;  /* 0x00028000ff0c7b82 */ /* 0x005e220000000a00 */
[----:B------:R-:W-:Y:S01]  /*20880*/  ULDC.64 UR6, c[0x0][0xa08] ;  /* 0x0002820000067ab9 */ /* 0x000fe20000000a00 */
[----:B------:R-:W-:Y:S01]  /*20890*/  ULDC.64 UR8, c[0x0][0xa10] ;  /* 0x0002840000087ab9 */ /* 0x000fe20000000a00 */
[----:B------:R-:W-:Y:S01]  /*208a0*/  ISETP.NE.AND.EX P0, PT, RZ, UR5, PT, P0 ;  /* 0x00000005ff007c0c */ /* 0x000fe2000bf05300 */
[----:B------:R-:W-:-:S04]  /*208b0*/  ULDC.64 UR4, c[0x0][0xa18] ;  /* 0x0002860000047ab9 */ /* 0x000fc80000000a00 */
[----:B--2---:R-:W1:Y:S08]  /*208c0*/  LDC.64 R4, c[0x0][0xa08] ;  /* 0x00028200ff047b82 */ /* 0x004e700000000a00 */
[----:B---3--:R-:W2:Y:S02]  /*208d0*/  @P0 LDC.64 R2, c[0x0][0xa28] ;  /* 0x00028a00ff020b82 */ /* 0x008ea40000000a00 */
[----:B--2---:R-:W-:-:S05]  /*208e0*/  @P0 IMAD.WIDE R2, R19, 0x4, R2 ;  /* 0x0000000413020825 */ /* 0x004fca00078e0202 */
[----:B------:R2:W5:Y:S01]  /*208f0*/  @P0 LDG.E R6, desc[UR46][R2.64] ;  /* 0x0000002e02060981 */ /* 0x000562000c1e1900 */
[----:B------:R-:W-:Y:S01]  /*20900*/  ISETP.NE.U32.AND P0, PT, RZ, UR4, PT ;  /* 0x00000004ff007c0c */ /* 0x000fe2000bf05070 */
[C---:B0-----:R-:W-:Y:S01]  /*20910*/  IMAD.WIDE R12, R19.reuse, 0x4, R12 ;  /* 0x00000004130c7825 */ /* 0x041fe200078e020c */
[----:B------:R-:W-:Y:S02]  /*20920*/  ISETP.NE.U32.AND P2, PT, RZ, UR6, PT ;  /* 0x00000006ff007c0c */ /* 0x000fe4000bf45070 */
[----:B------:R-:W-:Y:S01]  /*20930*/  ISETP.NE.AND.EX P0, PT, RZ, UR5, PT, P0 ;  /* 0x00000005ff007c0c */ /* 0x000fe2000bf05300 */
[----:B------:R-:W-:Y:S01]  /*20940*/  ULDC.64 UR4, c[0x0][0xa00] ;  /* 0x0002800000047ab9 */ /* 0x000fe20000000a00 */
[----:B------:R-:W-:Y:S01]  /*20950*/  ISETP.NE.U32.AND P4, PT, RZ, UR8, PT ;  /* 0x00000008ff007c0c */ /* 0x000fe2000bf85070 */
[----:B------:R-:W-:Y:S01]  /*20960*/  IMAD.MOV.U32 R0, RZ, RZ, RZ ;  /* 0x000000ffff007224 */ /* 0x000fe200078e00ff */
[----:B------:R-:W-:Y:S01]  /*20970*/  ISETP.NE.U32.AND P1, PT, RZ, UR4, PT ;  /* 0x00000004ff007c0c */ /* 0x000fe2000bf25070 */
[----:B--2---:R-:W0:Y:S01]  /*20980*/  LDC.64 R2, c[0x0][0xa10] ;  /* 0x00028400ff027b82 */ /* 0x004e220000000a00 */
[----:B------:R-:W-:Y:S01]  /*20990*/  MOV R8, RZ ;  /* 0x000000ff00087202 */ /* 0x000fe20000000f00 */
[----:B-1----:R-:W-:Y:S01]  /*209a0*/  IMAD.WIDE R4, R19, 0x4, R4 ;  /* 0x0000000413047825 */ /* 0x002fe200078e0204 */
[----:B------:R-:W-:-:S05]  /*209b0*/  ISETP.NE.AND.EX P3, PT, RZ, UR5, PT, P1 ;  /* 0x00000005ff007c0c */ /* 0x000fca000bf65310 */
[----:B------:R-:W1:Y:S01]  /*209c0*/  @P0 LDC.64 R10, c[0x0][0xa18] ;  /* 0x00028600ff0a0b82 */ /* 0x000e620000000a00 */
[----:B------:R-:W-:Y:S01]  /*209d0*/  ULDC UR4, c[0x0][0x288] ;  /* 0x0000a20000047ab9 */ /* 0x000fe20000000800 */
[----:B------:R-:W-:Y:S02]  /*209e0*/  ISETP.NE.AND.EX P1, PT, RZ, UR7, PT, P2 ;  /* 0x00000007ff007c0c */ /* 0x000fe4000bf25320 */
[----:B------:R-:W-:-:S04]  /*209f0*/  ISETP.NE.AND.EX P2, PT, RZ, UR9, PT, P4 ;  /* 0x00000009ff007c0c */ /* 0x000fc8000bf45340 */
[----:B------:R-:W2:Y:S07]  /*20a00*/  @P3 LDG.E R7, desc[UR46][R12.64] ;  /* 0x0000002e0c073981 */ /* 0x000eae000c1e1900 */
[----:B------:R-:W5:Y:S01]  /*20a10*/  @P1 LDG.E R8, desc[UR46][R4.64] ;  /* 0x0000002e04081981 */ /* 0x000f62000c1e1900 */
[----:B0-----:R-:W-:-:S05]  /*20a20*/  IMAD.WIDE R2, R19, 0x4, R2 ;  /* 0x0000000413027825 */ /* 0x001fca00078e0202 */
[----:B------:R-:W5:Y:S01]  /*20a30*/  @P2 LDG.E R0, desc[UR46][R2.64] ;  /* 0x0000002e02002981 */ /* 0x000f62000c1e1900 */
[----:B-1----:R-:W-:-:S03]  /*20a40*/  @P0 IMAD.WIDE R10, R19, 0x4, R10 ;  /* 0x00000004130a0825 */ /* 0x002fc600078e020a */
[----:B--2---:R0:W-:Y:S02]  /*20a50*/  STL [R1+0x4c], R7 ;  /* 0x00004c0701007387 */ /* 0x0041e40000100800 */
[----:B0-----:R-:W-:Y:S01]  /*20a60*/  IMAD.U32 R7, RZ, RZ, UR4 ;  /* 0x00000004ff077e24 */ /* 0x001fe2000f8e00ff */
[----:B------:R-:W-:-:S05]  /*20a70*/  ULDC.64 UR4, c[0x0][0x418] ;  /* 0x0001060000047ab9 */ /* 0x000fca0000000a00 */
        /* <DEDUP_REMOVED lines=8> */
[----:B0-----:R-:W-:Y:S01]  /*20b00*/  IMAD.U32 R10, RZ, RZ, UR5 ;  /* 0x00000005ff0a7e24 */ /* 0x001fe2000f8e00ff */
[----:B--2---:R0:W-:Y:S01]  /*20b10*/  STL [R1+0x48], R7 ;  /* 0x0000480701007387 */ /* 0x0041e20000100800 */
[----:B------:R-:W-:Y:S02]  /*20b20*/  IMAD.MOV.U32 R11, RZ, RZ, R7 ;  /* 0x000000ffff0b7224 */ /* 0x000fe400078e0007 */
[----:B0-----:R-:W-:Y:S01]  /*20b30*/  IMAD.U32 R7, RZ, RZ, UR4 ;  /* 0x00000004ff077e24 */ /* 0x001fe2000f8e00ff */
[----:B------:R-:W-:Y:S06]  /*20b40*/  @P0 BRA `(.L_x_1588) ;  /* 0x0000000000140947 */ /* 0x000fec0003800000 */
[----:B------:R-:W-:Y:S05]  /*20b50*/  @!P3 BRA `(.L_x_1588) ;  /* 0x000000000010b947 */ /* 0x000fea0003800000 */
[----:B------:R-:W2:Y:S04]  /*20b60*/  LDG.E R9, desc[UR46][R12.64] ;  /* 0x0000002e0c097981 */ /* 0x000ea8000c1e1900 */
[----:B------:R-:W2:Y:S02]  /*20b70*/  LDG.E R12, desc[UR46][R12.64+0x4] ;  /* 0x0000042e0c0c7981 */ /* 0x000ea4000c1e1900 */
[----:B--2---:R-:W-:-:S05]  /*20b80*/  IMAD.IADD R11, R12, 0x1, -R9 ;  /* 0x000000010c0b7824 */ /* 0x004fca00078e0a09 */
[----:B------:R0:W-:Y:S02]  /*20b90*/  STL [R1+0x48], R11 ;  /* 0x0000480b01007387 */ /* 0x0001e40000100800 */
.L_x_1588:
[----:B-----5:R-:W-:Y:S01]  /*20ba0*/  IMAD.IADD R8, R8, 0x1, R6 ;  /* 0x0000000108087824 */ /* 0x020fe200078e0206 */
[----:B------:R-:W-:Y:S02]  /*20bb0*/  ULDC.64 UR4, c[0x0][0xa20] ;  /* 0x0002880000047ab9 */ /* 0x000fe40000000a00 */
[----:B------:R-:W-:Y:S02]  /*20bc0*/  ISETP.NE.U32.AND P0, PT, RZ, UR4, PT ;  /* 0x00000004ff007c0c */ /* 0x000fe4000bf05070 */
[----:B------:R1:W-:Y:S02]  /*20bd0*/  STL [R1+0x34], R8 ;  /* 0x0000340801007387 */ /* 0x0003e40000100800 */
[----:B------:R-:W-:-:S13]  /*20be0*/  ISETP.NE.AND.EX P0, PT, RZ, UR5, PT, P0 ;  /* 0x00000005ff007c0c */ /* 0x000fda000bf05300 */
[----:B-1----:R-:W-:Y:S05]  /*20bf0*/  @!P0 BRA `(.L_x_1589) ;  /* 0x0000000000108947 */ /* 0x002fea0003800000 */
[----:B------:R-:W1:Y:S02]  /*20c00*/  LDC.64 R4, c[0x0][0xa20] ;  /* 0x00028800ff047b82 */ /* 0x000e640000000a00 */
[----:B-1----:R-:W-:-:S05]  /*20c10*/  IMAD.WIDE R4, R19, 0x4, R4 ;  /* 0x0000000413047825 */ /* 0x002fca00078e0204 */
[----:B------:R1:W5:Y:S01]  /*20c20*/  LDG.E R7, desc[UR46][R4.64] ;  /* 0x0000002e04077981 */ /* 0x000362000c1e1900 */
[----:B------:R-:W-:Y:S05]  /*20c30*/  BRA `(.L_x_1590) ;  /* 0x0000000000107947 */ /* 0x000fea0003800000 */
.L_x_1589:
[----:B------:R-:W-:Y:S05]  /*20c40*/  @!P1 BRA `(.L_x_1590) ;  /* 0x00000000000c9947 */ /* 0x000fea0003800000 */
[----:B------:R-:W2:Y:S04]  /*20c50*/  LDG.E R7, desc[UR46][R4.64] ;  /* 0x0000002e04077981 */ /* 0x000ea8000c1e1900 */
[----:B------:R-:W2:Y:S02]  /*20c60*/  LDG.E R4, desc[UR46][R4.64+0x4] ;  /* 0x0000042e04047981 */ /* 0x000ea4000c1e1900 */
[----:B--2---:R-:W-:-:S07]  /*20c70*/  IMAD.IADD R7, R4, 0x1, -R7 ;  /* 0x0000000104077824 */ /* 0x004fce00078e0a07 */
.L_x_1590:
[----:B-1----:R-:W2:Y:S04]  /*20c80*/  @P2 LDG.E R4, desc[UR46][R2.64] ;  /* 0x0000002e02042981 */ /* 0x002ea8000c1e1900 */
[----:B------:R1:W2:Y:S01]  /*20c90*/  @P2 LDG.E R2, desc[UR46][R2.64+0x4] ;  /* 0x0000042e02022981 */ /* 0x0002a2000c1e1900 */
[----:B------:R-:W-:Y:S02]  /*20ca0*/  IMAD.SHL.U32 R12, R17, 0x80, RZ ;  /* 0x00000080110c7824 */ /* 0x000fe400078e00ff */
[----:B-----5:R-:W-:-:S03]  /*20cb0*/  IMAD.IADD R9, R7, 0x1, -R6 ;  /* 0x0000000107097824 */ /* 0x020fc600078e0a06 */
[----:B------:R3:W-:Y:S01]  /*20cc0*/  STL [R1+0x18], R12 ;  /* 0x0000180c01007387 */ /* 0x0007e20000100800 */
[----:B-1----:R-:W1:Y:S02]  /*20cd0*/  LDC R3, c[0x0][0x448] ;  /* 0x00011200ff037b82 */ /* 0x002e640000000800 */
[----:B-1----:R-:W-:-:S13]  /*20ce0*/  ISETP.NE.AND P1, PT, R3, 0x1, PT ;  /* 0x000000010300780c */ /* 0x002fda0003f25270 */
[----:B------:R-:W1:Y:S08]  /*20cf0*/  @P1 LDC R3, c[0x0][0x44c] ;  /* 0x00011300ff031b82 */ /* 0x000e700000000800 */
[----:B------:R-:W4:Y:S01]  /*20d00*/  @P1 LDC R5, c[0x0][0x450] ;  /* 0x00011400ff051b82 */ /* 0x000f220000000800 */
[----:B--2---:R-:W-:Y:S01]  /*20d10*/  @P2 IADD3 R10, -R4, R2, RZ ;  /* 0x00000002040a2210 */ /* 0x004fe20007ffe1ff */
[----:B------:R-:W-:-:S04]  /*20d20*/  VIADD R2, R12, 0x7f ;  /* 0x0000007f0c027836 */ /* 0x000fc80000000000 */
[----:B------:R-:W-:Y:S02]  /*20d30*/  IMAD.IADD R7, R9, 0x1, R10 ;  /* 0x0000000109077824 */ /* 0x000fe400078e020a */
[----:B-1----:R-:W-:-:S03]  /*20d40*/  @P1 IMAD.HI.U32 R3, R2, R3, RZ ;  /* 0x0000000302031227 */ /* 0x002fc600078e00ff */
[C---:B------:R-:W-:Y:S01]  /*20d50*/  IADD3 R17, R7.reuse, 0x1, -R11 ;  /* 0x0000000107117810 */ /* 0x040fe20007ffe80b */
[----:B------:R-:W-:Y:S01]  /*20d60*/  IMAD.MOV.U32 R6, RZ, RZ, R2 ;  /* 0x000000ffff067224 */ /* 0x000fe200078e0002 */
[----:B----4-:R-:W-:Y:S01]  /*20d70*/  @P1 SHF.R.U32.HI R6, RZ, R5, R3 ;  /* 0x00000005ff061219 */ /* 0x010fe20000011603 */
[----:B------:R-:W-:-:S04]  /*20d80*/  VIADD R2, R7, 0x3f ;  /* 0x0000003f07027836 */ /* 0x000fc80000000000 */
[----:B------:R-:W-:Y:S01]  /*20d90*/  IMAD.IADD R6, R17, 0x1, R6 ;  /* 0x0000000111067824 */ /* 0x000fe200078e0206 */
[----:B------:R-:W-:-:S04]  /*20da0*/  SHF.R.S32.HI R3, RZ, 0x1f, R2 ;  /* 0x0000001fff037819 */ /* 0x000fc80000011402 */
[----:B------:R-:W-:Y:S02]  /*20db0*/  LEA.HI R21, R3, R2, RZ, 0x6 ;  /* 0x0000000203157211 */ /* 0x000fe400078f30ff */
[----:B------:R-:W1:Y:S02]  /*20dc0*/  LDC.64 R2, c[0x0][0x9e0] ;  /* 0x00027800ff027b82 */ /* 0x000e640000000a00 */
[----:B------:R-:W-:Y:S02]  /*20dd0*/  SHF.R.S32.HI R21, RZ, 0x6, R21 ;  /* 0x00000006ff157819 */ /* 0x000fe40000011415 */
[----:B-1----:R-:W-:Y:S01]  /*20de0*/  ISETP.GE.AND P3, PT, R3, 0x1, PT ;  /* 0x000000010300780c */ /* 0x002fe20003f66270 */
[----:B------:R-:W-:-:S12]  /*20df0*/  IMAD.IADD R8, R6, 0x1, R2 ;  /* 0x0000000106087824 */ /* 0x000fd800078e0202 */
[----:B---3--:R-:W-:Y:S05]  /*20e00*/  @!P3 BRA `(.L_x_1591) ;  /* 0x000000000048b947 */ /* 0x008fea0003800000 */
[C---:B------:R-:W-:Y:S01]  /*20e10*/  ISETP.GT.AND P0, PT, R6.reuse, RZ, PT ;  /* 0x000000ff0600720c */ /* 0x040fe20003f04270 */
[----:B------:R-:W-:Y:S01]  /*20e20*/  BSSY B0, `(.L_x_1592) ;  /* 0x000000e000007945 */ /* 0x000fe20003800000 */
[----:B------:R-:W-:-:S11]  /*20e30*/  IADD3 R2, R6, -0x1, RZ ;  /* 0xffffffff06027810 */ /* 0x000fd60007ffe0ff */
[----:B------:R-:W-:Y:S05]  /*20e40*/  @P0 BRA `(.L_x_1593) ;  /* 0x00000000001c0947 */ /* 0x000fea0003800000 */
[----:B------:R-:W-:Y:S01]  /*20e50*/  ISETP.NE.AND P0, PT, R3, 0x1, PT ;  /* 0x000000010300780c */ /* 0x000fe20003f05270 */
[----:B------:R-:W-:-:S12]  /*20e60*/  IMAD.MOV R2, RZ, RZ, -R6 ;  /* 0x000000ffff027224 */ /* 0x000fd800078e0a06 */
[----:B------:R-:W1:Y:S02]  /*20e70*/  @P0 LDC.64 R4, c[0x0][0x9e8] ;  /* 0x00027a00ff040b82 */ /* 0x000e640000000a00 */
[----:B-1----:R-:W-:-:S05]  /*20e80*/  @P0 IMAD.HI.U32 R4, R2, R4, RZ ;  /* 0x0000000402040227 */ /* 0x002fca00078e00ff */
[----:B------:R-:W-:-:S04]  /*20e90*/  @P0 SHF.R.U32.HI R2, RZ, R5, R4 ;  /* 0x00000005ff020219 */ /* 0x000fc80000011604 */
[----:B------:R-:W-:Y:S01]  /*20ea0*/  LOP3.LUT R2, RZ, R2, RZ, 0x33, !PT ;  /* 0x00000002ff027212 */ /* 0x000fe200078e33ff */
[----:B------:R-:W-:Y:S06]  /*20eb0*/  BRA `(.L_x_1594) ;  /* 0x0000000000107947 */ /* 0x000fec0003800000 */
.L_x_1593:
[----:B------:R-:W-:-:S13]  /*20ec0*/  ISETP.NE.AND P0, PT, R3, 0x1, PT ;  /* 0x000000010300780c */ /* 0x000fda0003f05270 */
[----:B------:R-:W1:Y:S02]  /*20ed0*/  @P0 LDC.64 R4, c[0x0][0x9e8] ;  /* 0x00027a00ff040b82 */ /* 0x000e640000000a00 */
[----:B-1----:R-:W-:-:S05]  /*20ee0*/  @P0 IMAD.HI.U32 R4, R2, R4, RZ ;  /* 0x0000000402040227 */ /* 0x002fca00078e00ff */
[----:B------:R-:W-:-:S07]  /*20ef0*/  @P0 SHF.R.U32.HI R2, RZ, R5, R4 ;  /* 0x00000005ff020219 */ /* 0x000fce0000011604 */
.L_x_1594:
[----:B------:R-:W-:Y:S05]  /*20f00*/  BSYNC B0 ;  /* 0x0000000000007941 */ /* 0x000fea0003800000 */
.L_x_1592:
[----:B------:R-:W-:-:S05]  /*20f10*/  IMAD R2, R2, R3, R3 ;  /* 0x0000000302027224 */ /* 0x000fca00078e0203 */
[----:B------:R-:W-:-:S07]  /*20f20*/  VIMNMX R8, R8, R2, PT ;  /* 0x0000000208087248 */ /* 0x000fce0003fe0100 */
.L_x_1591:
[----:B------:R-:W1:Y:S01]  /*20f30*/  @P1 LDC R4, c[0x0][0x44c] ;  /* 0x00011300ff041b82 */ /* 0x000e620000000800 */
[----:B------:R-:W-:Y:S01]  /*20f40*/  IMAD.MOV.U32 R2, RZ, RZ, R12 ;  /* 0x000000ffff027224 */ /* 0x000fe200078e000c */
[----:B------:R-:W-:Y:S01]  /*20f50*/  ULDC UR4, c[0x0][0x9dc] ;  /* 0x0002770000047ab9 */ /* 0x000fe20000000800 */
[----:B------:R-:W-:-:S05]  /*20f60*/  IMAD.IADD R20, R7, 0x1, -R11 ;  /* 0x0000000107147824 */ /* 0x000fca00078e0a0b */
[----:B------:R-:W2:Y:S01]  /*20f70*/  @P1 LDC R5, c[0x0][0x450] ;  /* 0x00011400ff051b82 */ /* 0x000ea20000000800 */
[----:B-1----:R-:W-:-:S05]  /*20f80*/  @P1 IMAD.HI.U32 R4, R12, R4, RZ ;  /* 0x000000040c041227 */ /* 0x002fca00078e00ff */
[----:B--2---:R-:W-:-:S05]  /*20f90*/  @P1 SHF.R.U32.HI R2, RZ, R5, R4 ;  /* 0x00000005ff021219 */ /* 0x004fca0000011604 */
        /* <DEDUP_REMOVED lines=13> */
.L_x_1597:
[----:B------:R-:W-:-:S13]  /*21070*/  ISETP.NE.AND P0, PT, R3, 0x1, PT ;  /* 0x000000010300780c */ /* 0x000fda0003f05270 */
[----:B------:R-:W1:Y:S02]  /*21080*/  @P0 LDC.64 R4, c[0x0][0x9e8] ;  /* 0x00027a00ff040b82 */ /* 0x000e640000000a00 */
[----:B-1----:R-:W-:-:S05]  /*21090*/  @P0 IMAD.HI.U32 R4, R2, R4, RZ ;  /* 0x0000000402040227 */ /* 0x002fca00078e00ff */
[----:B------:R-:W-:-:S07]  /*210a0*/  @P0 SHF.R.U32.HI R2, RZ, R5, R4 ;  /* 0x00000005ff020219 */ /* 0x000fce0000011604 */
.L_x_1598:
[----:B------:R-:W-:Y:S05]  /*210b0*/  BSYNC B0 ;  /* 0x0000000000007941 */ /* 0x000fea0003800000 */
.L_x_1596:
[----:B------:R-:W-:-:S05]  /*210c0*/  IMAD R2, R2, R3, RZ ;  /* 0x0000000302027224 */ /* 0x000fca00078e02ff */
[----:B------:R-:W-:-:S07]  /*210d0*/  VIMNMX R6, R6, R2, !PT ;  /* 0x0000000206067248 */ /* 0x000fce0007fe0100 */
.L_x_1595:
[----:B------:R-:W-:Y:S01]  /*210e0*/  VIADD R8, R8, 0x3f ;  /* 0x0000003f08087836 */ /* 0x000fe20000000000 */
[----:B------:R-:W-:Y:S04]  /*210f0*/  BSSY B0, `(.L_x_1599) ;  /* 0x000012d000007945 */ /* 0x000fe80003800000 */
[----:B------:R-:W-:-:S04]  /*21100*/  SHF.R.S32.HI R2, RZ, 0x1f, R8 ;  /* 0x0000001fff027819 */ /* 0x000fc80000011408 */
[----:B------:R-:W-:Y:S02]  /*21110*/  LEA.HI R4, R2, R8, RZ, 0x6 ;  /* 0x0000000802047211 */ /* 0x000fe400078f30ff */
[----:B------:R-:W-:Y:S02]  /*21120*/  SHF.R.S32.HI R2, RZ, 0x1f, R6 ;  /* 0x0000001fff027819 */ /* 0x000fe40000011406 */
[----:B------:R-:W-:Y:S02]  /*21130*/  SHF.R.S32.HI R4, RZ, 0x6, R4 ;  /* 0x00000006ff047819 */ /* 0x000fe40000011404 */
[----:B------:R-:W-:-:S04]  /*21140*/  LEA.HI R2, R2, R6, RZ, 0x6 ;  /* 0x0000000602027211 */ /* 0x000fc800078f30ff */
[----:B------:R-:W-:-:S04]  /*21150*/  SHF.R.S32.HI R2, RZ, 0x6, R2 ;  /* 0x00000006ff027819 */ /* 0x000fc80000011402 */
[----:B------:R-:W-:Y:S02]  /*21160*/  VIMNMX R3, RZ, R2, !PT ;  /* 0x00000002ff037248 */ /* 0x000fe40007fe0100 */
[----:B------:R-:W-:-:S03]  /*21170*/  VIMNMX R2, R21, R4, PT ;  /* 0x0000000415027248 */ /* 0x000fc60003fe0100 */
[--C-:B------:R-:W-:Y:S02]  /*21180*/  IMAD R3, R3, 0x40, -R9.reuse ;  /* 0x0000004003037824 */ /* 0x100fe400078e0a09 */
[----:B------:R-:W-:-:S03]  /*21190*/  IMAD R2, R2, 0x40, -R9 ;  /* 0x0000004002027824 */ /* 0x000fc600078e0a09 */
[----:B------:R-:W-:Y:S02]  /*211a0*/  VIMNMX R3, RZ, R3, !PT ;  /* 0x00000003ff037248 */ /* 0x000fe40007fe0100 */
[----:B------:R-:W-:-:S04]  /*211b0*/  VIMNMX R2, R2, R10, PT ;  /* 0x0000000a02027248 */ /* 0x000fc80003fe0100 */
[----:B------:R-:W-:Y:S02]  /*211c0*/  ISETP.GT.AND P0, PT, R2, R3, PT ;  /* 0x000000030200720c */ /* 0x000fe40003f04270 */
[----:B------:R-:W-:-:S05]  /*211d0*/  SHF.R.U32.HI R3, RZ, 0x6, R3 ;  /* 0x00000006ff037819 */ /* 0x000fca0000011603 */
[----:B------:R-:W-:-:S06]  /*211e0*/  IMAD.MOV.U32 R8, RZ, RZ, R3 ;  /* 0x000000ffff087224 */ /* 0x000fcc00078e0003 */
[----:B------:R-:W-:-:S04]  /*211f0*/  @P0 IADD3 R2, R2, 0x3f, RZ ;  /* 0x0000003f02020810 */ /* 0x000fc80007ffe0ff */
[----:B------:R-:W-:-:S04]  /*21200*/  @P0 SHF.R.S32.HI R4, RZ, 0x1f, R2 ;  /* 0x0000001fff040819 */ /* 0x000fc80000011402 */
[----:B------:R-:W-:-:S04]  /*21210*/  @P0 LEA.HI R2, R4, R2, RZ, 0x6 ;  /* 0x0000000204020211 */ /* 0x000fc800078f30ff */
[----:B------:R-:W-:Y:S02]  /*21220*/  @P0 SHF.R.S32.HI R8, RZ, 0x6, R2 ;  /* 0x00000006ff080819 */ /* 0x000fe40000011402 */
[----:B------:R-:W-:Y:S02]  /*21230*/  PLOP3.LUT P0, PT, PT, PT, PT, 0x80, 0x0 ;  /* 0x000000000000781c */ /* 0x000fe40003f0f070 */
[----:B------:R-:W-:-:S13]  /*21240*/  ISETP.GT.AND P1, PT, R8, R3, PT ;  /* 0x000000030800720c */ /* 0x000fda0003f24270 */
[----:B------:R-:W-:Y:S05]  /*21250*/  @!P1 BRA `(.L_x_1600) ;  /* 0x0000001000589947 */ /* 0x000fea0003800000 */
[----:B------:R-:W-:Y:S01]  /*21260*/  UMOV UR4, 0xffffffff ;  /* 0xffffffff00047882 */ /* 0x000fe20000000000 */
[----:B------:R-:W-:Y:S02]  /*21270*/  SEL R2, R19, RZ, !P2 ;  /* 0x000000ff13027207 */ /* 0x000fe40005000000 */
[----:B------:R-:W-:Y:S05]  /*21280*/  BRA.DIV UR4, `(.L_x_1601) ;  /* 0x0000009604e47947 */ /* 0x000fea000b800000 */
[----:B------:R-:W1:Y:S02]  /*21290*/  S2R R4, SR_TID.X ;  /* 0x0000000000047919 */ /* 0x000e640000002100 */
[----:B-1----:R-:W-:-:S04]  /*212a0*/  SHF.R.U32.HI R4, RZ, 0x5, R4 ;  /* 0x00000005ff047819 */ /* 0x002fc80000011604 */
[----:B------:R-:W-:-:S05]  /*212b0*/  LOP3.LUT R4, R4, 0x3, RZ, 0xc0, !PT ;  /* 0x0000000304047812 */ /* 0x000fca00078ec0ff */
[----:B------:R1:W2:Y:S02]  /*212c0*/  SHFL.IDX PT, R14, R4, RZ, 0x1f ;  /* 0x00001fff040e7589 */ /* 0x0002a400000e0000 */
.L_x_1863:
[----:B--2---:R-:W-:Y:S02]  /*212d0*/  ISETP.NE.AND P0, PT, R14, RZ, PT ;  /* 0x000000ff0e00720c */ /* 0x004fe40003f05270 */
[----:B------:R-:W-:-:S11]  /*212e0*/  PLOP3.LUT P6, PT, PT, PT, PT, 0x8, 0x0 ;  /* 0x000000000000781c */ /* 0x000fd60003fce170 */
[----:B------:R-:W-:Y:S05]  /*212f0*/  @P0 BRA `(.L_x_1602) ;  /* 0x00000000000c0947 */ /* 0x000fea0003800000 */
[----:B------:R-:W-:-:S03]  /*21300*/  UMOV UR4, 0xffffffff ;  /* 0xffffffff00047882 */ /* 0x000fc60000000000 */
[----:B------:R-:W-:Y:S05]  /*21310*/  BRA.DIV UR4, `(.L_x_1603) ;  /* 0x0000009604f47947 */ /* 0x000fea000b800000 */
[----:B------:R-:W-:-:S13]  /*21320*/  ELECT P6, URZ, PT ;  /* 0x00000000003f782f */ /* 0x000fda00038c0000 */
.L_x_1602:
[----:B-1----:R-:W2:Y:S04]  /*21330*/  LDL R4, [R1+0x60] ;  /* 0x0000600001047983 */ /* 0x002ea80000100800 */
[----:B------:R-:W3:Y:S01]  /*21340*/  LDL R6, [R1] ;  /* 0x0000000001067983 */ /* 0x000ee20000100800 */
[----:B------:R-:W-:Y:S01]  /*21350*/  BSSY B1, `(.L_x_1604) ;  /* 0x0000008000017945 */ /* 0x000fe20003800000 */
[----:B--2---:R-:W-:-:S05]  /*21360*/  VIADD R4, R4, 0x1 ;  /* 0x0000000104047836 */ /* 0x004fca0000000000 */
[----:B------:R-:W-:-:S04]  /*21370*/  LEA.HI R5, R4, R4, RZ, 0x1 ;  /* 0x0000000404057211 */ /* 0x000fc800078f08ff */
[----:B------:R-:W-:-:S05]  /*21380*/  LOP3.LUT R5, R5, 0xfffffffe, RZ, 0xc0, !PT ;  /* 0xfffffffe05057812 */ /* 0x000fca00078ec0ff */
[----:B------:R-:W-:-:S05]  /*21390*/  IMAD.IADD R4, R4, 0x1, -R5 ;  /* 0x0000000104047824 */ /* 0x000fca00078e0a05 */
[----:B------:R-:W-:-:S04]  /*213a0*/  SHF.L.U32 R4, R4, 0x1f, RZ ;  /* 0x0000001f04047819 */ /* 0x000fc800000006ff */
[----:B---3--:R-:W1:Y:S02]  /*213b0*/  SYNCS.PHASECHK.TRANS64.TRYWAIT P0, [R6+URZ+0x28420], R4 ;  /* 0x02842004060075a7 */ /* 0x008e64000800017f */
[----:B-1----:R-:W-:Y:S05]  /*213c0*/  @!P0 BRA `(.L_x_1605) ;  /* 0x0000009400e88947 */ /* 0x002fea0003800000 */
.L_x_1866:
[----:B------:R-:W-:Y:S05]  /*213d0*/  BSYNC B1 ;  /* 0x0000000000017941 */ /* 0x000fea0003800000 */
.L_x_1604:
[----:B------:R-:W-:Y:S04]  /*213e0*/  BSSY B1, `(.L_x_1606) ;  /* 0x0000072000017945 */ /* 0x000fe80003800000 */
[----:B------:R-:W-:Y:S05]  /*213f0*/  @!P6 BRA `(.L_x_1607) ;  /* 0x0000000400c0e947 */ /* 0x000fea0003800000 */
[----:B------:R-:W2:Y:S04]  /*21400*/  LDL R6, [R1] ;  /* 0x0000000001067983 */ /* 0x000ea80000100800 */
[----:B------:R-:W3:Y:S01]  /*21410*/  LDL R7, [R1+0x14] ;  /* 0x0000140001077983 */ /* 0x000ee20000100800 */
[----:B-1----:R-:W1:Y:S01]  /*21420*/  S2R R5, SR_TID.X ;  /* 0x0000000000057919 */ /* 0x002e620000002100 */
[----:B--2---:R-:W-:Y:S02]  /*21430*/  IMAD.MOV.U32 R9, RZ, RZ, R6 ;  /* 0x000000ffff097224 */ /* 0x004fe400078e0006 */
[----:B------:R-:W2:Y:S02]  /*21440*/  LDL R6, [R1+0x20] ;  /* 0x0000200001067983 */ /* 0x000ea40000100800 */
[----:B---3--:R-:W-:Y:S01]  /*21450*/  IMAD R7, R7, 0x8, R9 ;  /* 0x0000000807077824 */ /* 0x008fe200078e0209 */
[----:B-1----:R-:W-:Y:S01]  /*21460*/  LOP3.LUT R5, R5, 0x7f, RZ, 0xc0, !PT ;  /* 0x0000007f05057812 */ /* 0x002fe200078ec0ff */
[----:B------:R-:W-:Y:S03]  /*21470*/  BSSY B2, `(.L_x_1608) ;  /* 0x0000005000027945 */ /* 0x000fe60003800000 */
[----:B------:R-:W-:-:S02]  /*21480*/  ISETP.NE.AND P1, PT, R5, RZ, PT ;  /* 0x000000ff0500720c */ /* 0x000fc40003f25270 */
[----:B--2---:R-:W-:-:S04]  /*21490*/  SHF.L.U32 R10, R6, 0x1f, RZ ;  /* 0x0000001f060a7819 */ /* 0x004fc800000006ff */
[----:B------:R-:W1:Y:S02]  /*214a0*/  SYNCS.PHASECHK.TRANS64.TRYWAIT P0, [R7+URZ+0x284a0], R10 ;  /* 0x0284a00a070075a7 */ /* 0x000e64000800017f */
[----:B-1----:R-:W-:Y:S05]  /*214b0*/  @!P0 BRA `(.L_x_1609) ;  /* 0x0000009400c48947 */ /* 0x002fea0003800000 */
.L_x_1867:
[----:B------:R-:W-:Y:S05]  /*214c0*/  BSYNC B2 ;  /* 0x0000000000027941 */ /* 0x000fea0003800000 */
.L_x_1608:
        /* <DEDUP_REMOVED lines=9> */
.L_x_1611:
[----:B------:R-:W-:Y:S05]  /*21560*/  BSYNC B2 ;  /* 0x0000000000027941 */ /* 0x000fea0003800000 */
.L_x_1610:
[----:B------:R-:W2:Y:S04]  /*21570*/  LDL R6, [R1] ;  /* 0x0000000001067983 */ /* 0x000ea80000100800 */
[----:B------:R-:W2:Y:S01]  /*21580*/  LDL R4, [R1+0x14] ;  /* 0x0000140001047983 */ /* 0x000ea20000100800 */
[----:B------:R-:W-:Y:S01]  /*21590*/  IMAD.MOV.U32 R13, RZ, RZ, RZ ;  /* 0x000000ffff0d7224 */ /* 0x000fe200078e00ff */
[----:B------:R-:W-:Y:S01]  /*215a0*/  UIADD3 UR4, UP0, UR42, 0x570, URZ ;  /* 0x000005702a047890 */ /* 0x000fe2000ff1e03f */
[----:B------:R-:W-:Y:S01]  /*215b0*/  IMAD R5, R8, 0x40, R0 ;  /* 0x0000004008057824 */ /* 0x000fe200078e0200 */
[----:B------:R-:W-:Y:S01]  /*215c0*/  PLOP3.LUT P0, PT, PT, PT, PT, 0x80, 0x0 ;  /* 0x000000000000781c */ /* 0x000fe20003f0f070 */
[----:B------:R-:W-:Y:S01]  /*215d0*/  UMOV UR6, 0x0 ;  /* 0x0000000000067882 */ /* 0x000fe20000000000 */
[----:B------:R-:W-:Y:S01]  /*215e0*/  R2UR UR10, R13 ;  /* 0x000000000d0a72ca */ /* 0x000fe200000e0000 */
[----:B------:R-:W-:Y:S01]  /*215f0*/  VIADD R5, R5, 0xffffffc0 ;  /* 0xffffffc005057836 */ /* 0x000fe20000000000 */
[----:B------:R-:W-:Y:S01]  /*21600*/  UIADD3.X UR5, URZ, UR43, URZ, UP0, !UPT ;  /* 0x0000002b3f057290 */ /* 0x000fe200087fe43f */
[----:B------:R-:W-:Y:S01]  /*21610*/  UMOV UR7, 0x12f00000 ;  /* 0x12f0000000077882 */ /* 0x000fe20000000000 */
[----:B--2---:R-:W-:Y:S01]  /*21620*/  LEA R9, R4, R6, 0xe ;  /* 0x0000000604097211 */ /* 0x004fe200078e70ff */
[----:B------:R-:W-:-:S04]  /*21630*/  VIADD R4, R7, 0x28490 ;  /* 0x0002849007047836 */ /* 0x000fc80000000000 */
[----:B------:R-:W-:-:S07]  /*21640*/  VIADD R6, R9, 0x20000 ;  /* 0x0002000009067836 */ /* 0x000fce0000000000 */
.L_x_1612:
        /* <DEDUP_REMOVED lines=16> */
.L_x_1613:
        /* <DEDUP_REMOVED lines=10> */
[----:B------:R-:W2:Y:S01]  /*217f0*/  SYNCS.PHASECHK.TRANS64.TRYWAIT P0, [R7+URZ+0x284c0], R10 ;  /* 0x0284c00a070075a7 */ /* 0x000ea2000800017f */
[----:B------:R-:W-:Y:S04]  /*21800*/  BSSY B2, `(.L_x_1614) ;  /* 0x0000002000027945 */ /* 0x000fe80003800000 */
[----:B--2---:R-:W-:Y:S05]  /*21810*/  @!P0 BRA `(.L_x_1615) ;  /* 0x0000009400008947 */ /* 0x004fea0003800000 */
.L_x_1868:
[----:B------:R-:W-:Y:S05]  /*21820*/  BSYNC B2 ;  /* 0x0000000000027941 */ /* 0x000fea0003800000 */
.L_x_1614:
[----:B------:R-:W-:Y:S01]  /*21830*/  BSSY B2, `(.L_x_1616) ;  /* 0x000000b000027945 */ /* 0x000fe20003800000 */
[----:B-12---:R-:W-:Y:S02]  /*21840*/  IMAD.MOV.U32 R10, RZ, RZ, 0x0 ;  /* 0x00000000ff0a7424 */ /* 0x006fe400078e00ff */
[----:B0-----:R-:W-:Y:S01]  /*21850*/  IMAD.MOV.U32 R11, RZ, RZ, 0x12f00000 ;  /* 0x12f00000ff0b7424 */ /* 0x001fe200078e00ff */
[----:B------:R-:W-:Y:S06]  /*21860*/  @P1 BRA `(.L_x_1617) ;  /* 0x00000000001c1947 */ /* 0x000fec0003800000 */
[----:B------:R-:W0:Y:S02]  /*21870*/  S2R R4, SR_TID.X ;  /* 0x0000000000047919 */ /* 0x000e240000002100 */
[----:B0-----:R-:W-:Y:S01]  /*21880*/  LOP3.LUT R6, R4, 0x1f, RZ, 0xc0, !PT ;  /* 0x0000001f04067812 */ /* 0x001fe200078ec0ff */
[----:B------:R-:W-:-:S03]  /*21890*/  IMAD.MOV.U32 R4, RZ, RZ, 0x4000 ;  /* 0x00004000ff047424 */ /* 0x000fc600078e00ff */
[----:B------:R-:W-:Y:S01]  /*218a0*/  ISETP.NE.AND P0, PT, R6, RZ, PT ;  /* 0x000000ff0600720c */ /* 0x000fe20003f05270 */
[----:B------:R0:W-:-:S12]  /*218b0*/  SYNCS.ARRIVE.TRANS64 RZ, [R7+URZ+0x284b0], R4 ;  /* 0x0284b00407ff79a7 */ /* 0x0001d8000800003f */
[----:B0-----:R-:W-:Y:S05]  /*218c0*/  @!P0 BRA `(.L_x_1617) ;  /* 0x0000000000048947 */ /* 0x001fea0003800000 */
[----:B------:R-:W-:Y:S01]  /*218d0*/  BPT.TRAP 0x1 ;  /* 0x000000040000795c */ /* 0x000fe20000300000 */
.L_x_1617:
[----:B------:R-:W-:Y:S05]  /*218e0*/  BSYNC B2 ;  /* 0x0000000000027941 */ /* 0x000fea0003800000 */
.L_x_1616:
        /* <DEDUP_REMOVED lines=8> */
.L_x_1618:
        /* <DEDUP_REMOVED lines=15> */
.L_x_1619:
        /* <DEDUP_REMOVED lines=10> */
.L_x_1607:
[----:B------:R-:W-:Y:S05]  /*21b00*/  BSYNC B1 ;  /* 0x0000000000017941 */ /* 0x000fea0003800000 */
.L_x_1606:
[----:B------:R-:W1:Y:S04]  /*21b10*/  LDL.LU R9, [R1+0x14] ;  /* 0x0000140001097983 */ /* 0x000e680000300800 */
[----:B------:R-:W2:Y:S01]  /*21b20*/  LDL.LU R7, [R1+0x20] ;  /* 0x0000200001077983 */ /* 0x000ea20000300800 */
[----:B------:R-:W-:Y:S01]  /*21b30*/  PLOP3.LUT P0, PT, PT, PT, PT, 0x8, 0x0 ;  /* 0x000000000000781c */ /* 0x000fe20003f0e170 */
[----:B-1----:R-:W-:Y:S02]  /*21b40*/  VIADD R4, R9, 0x1 ;  /* 0x0000000109047836 */ /* 0x002fe40000000000 */
[----:B------:R-:W-:-:S03]  /*21b50*/  VIADD R9, R8, 0xfffffffe ;  /* 0xfffffffe08097836 */ /* 0x000fc60000000000 */
[C---:B------:R-:W-:Y:S02]  /*21b60*/  ISETP.NE.AND P1, PT, R4.reuse, 0x2, PT ;  /* 0x000000020400780c */ /* 0x040fe40003f25270 */
[----:B------:R-:W-:Y:S02]  /*21b70*/  ISETP.GE.AND P2, PT, R9, R3, PT ;  /* 0x000000030900720c */ /* 0x000fe40003f46270 */
[----:B------:R-:W-:Y:S02]  /*21b80*/  SEL R5, RZ, 0x1, P1 ;  /* 0x00000001ff057807 */ /* 0x000fe40000800000 */
[----:B------:R-:W-:Y:S02]  /*21b90*/  SEL R4, R4, RZ, P1 ;  /* 0x000000ff04047207 */ /* 0x000fe40000800000 */
[----:B--2---:R-:W-:-:S03]  /*21ba0*/  LOP3.LUT R7, R7, R5, RZ, 0x3c, !PT ;  /* 0x0000000507077212 */ /* 0x004fc600078e3cff */
[----:B------:R1:W-:Y:S04]  /*21bb0*/  STL [R1+0x14], R4 ;  /* 0x0000140401007387 */ /* 0x0003e80000100800 */
[----:B------:R1:W-:Y:S01]  /*21bc0*/  STL [R1+0x20], R7 ;  /* 0x0000200701007387 */ /* 0x0003e20000100800 */
[----:B------:R-:W-:Y:S05]  /*21bd0*/  @!P2 BRA `(.L_x_1600) ;  /* 0x0000000400f8a947 */ /* 0x000fea0003800000 */
.L_x_1634:
[----:B------:R-:W-:Y:S05]  /*21be0*/  YIELD ;  /* 0x0000000000007946 */ /* 0x000fea0003800000 */
[----:B------:R-:W-:Y:S04]  /*21bf0*/  BSSY B1, `(.L_x_1620) ;  /* 0x0000070000017945 */ /* 0x000fe80003800000 */
[----:B--2---:R-:W-:Y:S05]  /*21c00*/  @!P6 BRA `(.L_x_1621) ;  /* 0x0000000400b8e947 */ /* 0x004fea0003800000 */
[----:B-1----:R-:W2:Y:S04]  /*21c10*/  LDL R7, [R1] ;  /* 0x0000000001077983 */ /* 0x002ea80000100800 */
[----:B------:R-:W2:Y:S04]  /*21c20*/  LDL R6, [R1+0x14] ;  /* 0x0000140001067983 */ /* 0x000ea80000100800 */
[----:B------:R-:W3:Y:S01]  /*21c30*/  LDL R5, [R1+0x20] ;  /* 0x0000200001057983 */ /* 0x000ee20000100800 */
[----:B------:R-:W1:Y:S01]  /*21c40*/  S2R R4, SR_TID.X ;  /* 0x0000000000047919 */ /* 0x000e620000002100 */
[----:B------:R-:W-:Y:S01]  /*21c50*/  BSSY B2, `(.L_x_1622) ;  /* 0x0000007000027945 */ /* 0x000fe20003800000 */
[----:B-1----:R-:W-:-:S04]  /*21c60*/  LOP3.LUT R4, R4, 0x7f, RZ, 0xc0, !PT ;  /* 0x0000007f04047812 */ /* 0x002fc800078ec0ff */
[----:B------:R-:W-:Y:S01]  /*21c70*/  ISETP.NE.AND P2, PT, R4, RZ, PT ;  /* 0x000000ff0400720c */ /* 0x000fe20003f45270 */
[----:B--2---:R-:W-:Y:S01]  /*21c80*/  IMAD R8, R6, 0x8, R7 ;  /* 0x0000000806087824 */ /* 0x004fe200078e0207 */
[----:B---3--:R-:W-:-:S04]  /*21c90*/  SHF.L.U32 R7, R5, 0x1f, RZ ;  /* 0x0000001f05077819 */ /* 0x008fc800000006ff */
[----:B------:R-:W1:Y:S02]  /*21ca0*/  SYNCS.PHASECHK.TRANS64.TRYWAIT P1, [R8+URZ+0x284a0], R7 ;  /* 0x0284a007080075a7 */ /* 0x000e64000802017f */
[----:B-1----:R-:W-:Y:S05]  /*21cb0*/  @!P1 BRA `(.L_x_1623) ;  /* 0x0000008c00ec9947 */ /* 0x002fea0003800000 */
.L_x_1869:
[----:B------:R-:W-:Y:S05]  /*21cc0*/  BSYNC B2 ;  /* 0x0000000000027941 */ /* 0x000fea0003800000 */
.L_x_1622:
        /* <DEDUP_REMOVED lines=9> */
.L_x_1625:
[----:B------:R-:W-:Y:S05]  /*21d60*/  BSYNC B2 ;  /* 0x0000000000027941 */ /* 0x000fea0003800000 */
.L_x_1624:
[----:B------:R-:W2:Y:S04]  /*21d70*/  LDL R5, [R1] ;  /* 0x0000000001057983 */ /* 0x000ea80000100800 */
        /* <DEDUP_REMOVED lines=8> */
[----:B--2---:R-:W-:Y:S01]  /*21e00*/  IMAD R6, R4, 0x4000, R5 ;  /* 0x0000400004067824 */ /* 0x004fe200078e0205 */
[----:B------:R-:W-:Y:S01]  /*21e10*/  LEA R5, R9, R0, 0x6 ;  /* 0x0000000009057211 */ /* 0x000fe200078e30ff */
[----:B------:R-:W-:-:S02]  /*21e20*/  VIADD R4, R8, 0x28490 ;  /* 0x0002849008047836 */ /* 0x000fc40000000000 */
[----:B------:R-:W-:-:S09]  /*21e30*/  VIADD R10, R6, 0x20000 ;  /* 0x00020000060a7836 */ /* 0x000fd20000000000 */
.L_x_1626:
        /* <DEDUP_REMOVED lines=16> */
.L_x_1627:
        /* <DEDUP_REMOVED lines=13> */
.L_x_1870:
[----:B------:R-:W-:Y:S05]  /*22010*/  BSYNC B2 ;  /* 0x0000000000027941 */ /* 0x000fea0003800000 */
.L_x_1628:
[----:B------:R-:W-:Y:S01]  /*22020*/  BSSY B2, `(.L_x_1630) ;  /* 0x000000b000027945 */ /* 0x000fe20003800000 */
[----:B------:R-:W-:Y:S02]  /*22030*/  IMAD.MOV.U32 R10, RZ, RZ, 0x0 ;  /* 0x00000000ff0a7424 */ /* 0x000fe400078e00ff */
        /* <DEDUP_REMOVED lines=9> */
.L_x_1631:
[----:B------:R-:W-:Y:S05]  /*220d0*/  BSYNC B2 ;  /* 0x0000000000027941 */ /* 0x000fea0003800000 */
.L_x_1630:
[----:B------:R-:W-:Y:S01]  /*220e0*/  R2UR UR10, R12 ;  /* 0x000000000c0a72ca */ /* 0x000fe200000e0000 */
[----:B------:R-:W-:Y:S01]  /*220f0*/  UIADD3 UR4, UP0, UR42, 0x670, URZ ;  /* 0x000006702a047890 */ /* 0x000fe2000ff1e03f */
[----:B------:R-:W-:Y:S01]  /*22100*/  R2UR UR6, R10 ;  /* 0x000000000a0672ca */ /* 0x000fe200000e0000 */
[----:B-12---:R-:W-:Y:S01]  /*22110*/  VIADD R8, R8, 0x284b0 ;  /* 0x000284b008087836 */ /* 0x006fe20000000000 */
[----:B------:R-:W-:Y:S01]  /*22120*/  R2UR UR7, R11 ;  /* 0x000000000b0772ca */ /* 0x000fe200000e0000 */
[----:B------:R-:W-:Y:S01]  /*22130*/  UIADD3.X UR5, URZ, UR43, URZ, UP0, !UPT ;  /* 0x0000002b3f057290 */ /* 0x000fe200087fe43f */
[----:B------:R-:W-:Y:S02]  /*22140*/  PLOP3.LUT P1, PT, PT, PT, PT, 0x80, 0x0 ;  /* 0x000000000000781c */ /* 0x000fe40003f2f070 */
[----:B------:R-:W-:-:S11]  /*22150*/  IADD3 R4, R6, 0x10000, RZ ;  /* 0x0001000006047810 */ /* 0x000fd60007ffe0ff */
.L_x_1632:
        /* <DEDUP_REMOVED lines=15> */
.L_x_1633:
        /* <DEDUP_REMOVED lines=10> */
.L_x_1621:
[----:B------:R-:W-:Y:S05]  /*222f0*/  BSYNC B1 ;  /* 0x0000000000017941 */ /* 0x000fea0003800000 */
.L_x_1620:
[----:B-1----:R-:W2:Y:S04]  /*22300*/  LDL.LU R4, [R1+0x14] ;  /* 0x0000140001047983 */ /* 0x002ea80000300800 */
        /* <DEDUP_REMOVED lines=11> */
.L_x_1600:
[----:B------:R-:W-:Y:S05]  /*223c0*/  BSYNC B0 ;  /* 0x0000000000007941 */ /* 0x000fea0003800000 */
.L_x_1599:
[----:B-12---:R-:W2:Y:S01]  /*223d0*/  LDL R7, [R1+0x18] ;  /* 0x0000180001077983 */ /* 0x006ea20000100800 */
[----:B------:R-:W1:Y:S01]  /*223e0*/  LDC R0, c[0x0][0x448] ;  /* 0x00011200ff007b82 */ /* 0x000e620000000800 */
[----:B------:R-:W-:Y:S07]  /*223f0*/  @!P0 WARPSYNC.ALL ;  /* 0x0000000000008948 */ /* 0x000fee0003800000 */
[----:B------:R-:W-:Y:S01]  /*22400*/  @!P0 BAR.SYNC.DEFER_BLOCKING 0xc, 0x180 ;  /* 0x0306000000008b1d */ /* 0x000fe20000010000 */
[----:B-1----:R-:W-:-:S13]  /*22410*/  ISETP.NE.AND P1, PT, R0, 0x1, PT ;  /* 0x000000010000780c */ /* 0x002fda0003f25270 */
[----:B------:R-:W1:Y:S08]  /*22420*/  @P1 LDC R2, c[0x0][0x44c] ;  /* 0x00011300ff021b82 */ /* 0x000e700000000800 */
[----:B------:R-:W3:Y:S01]  /*22430*/  @P1 LDC R3, c[0x0][0x450] ;  /* 0x00011400ff031b82 */ /* 0x000ee20000000800 */
[----:B--2---:R-:W-:-:S04]  /*22440*/  VIADD R0, R7, 0x7f ;  /* 0x0000007f07007836 */ /* 0x004fc80000000000 */
[----:B-1----:R-:W-:-:S04]  /*22450*/  @P1 IMAD.HI.U32 R2, R0, R2, RZ ;  /* 0x0000000200021227 */ /* 0x002fc800078e00ff */
[----:B------:R-:W-:Y:S01]  /*22460*/  IMAD.MOV.U32 R6, RZ, RZ, R0 ;  /* 0x000000ffff067224 */ /* 0x000fe200078e0000 */
[----:B---3--:R-:W-:Y:S02]  /*22470*/  @P1 SHF.R.U32.HI R6, RZ, R3, R2 ;  /* 0x00000003ff061219 */ /* 0x008fe40000011602 */
[----:B------:R-:W1:Y:S03]  /*22480*/  LDC.64 R2, c[0x0][0x9e0] ;  /* 0x00027800ff027b82 */ /* 0x000e660000000a00 */
[----:B------:R-:W-:Y:S01]  /*22490*/  IMAD.IADD R6, R17, 0x1, R6 ;  /* 0x0000000111067824 */ /* 0x000fe200078e0206 */
[----:B-1----:R-:W-:-:S03]  /*224a0*/  ISETP.GE.AND P2, PT, R3, 0x1, PT ;  /* 0x000000010300780c */ /* 0x002fc60003f46270 */
[----:B------:R-:W-:-:S10]  /*224b0*/  IMAD.IADD R2, R6, 0x1, R2 ;  /* 0x0000000106027824 */ /* 0x000fd400078e0202 */
[----:B------:R-:W-:Y:S05]  /*224c0*/  @!P2 BRA `(.L_x_1635) ;  /* 0x000000000048a947 */ /* 0x000fea0003800000 */
[C---:B------:R-:W-:Y:S01]  /*224d0*/  ISETP.GT.AND P0, PT, R6.reuse, RZ, PT ;  /* 0x000000ff0600720c */ /* 0x040fe20003f04270 */
[----:B------:R-:W-:Y:S01]  /*224e0*/  BSSY B0, `(.L_x_1636) ;  /* 0x000000e000007945 */ /* 0x000fe20003800000 */
[----:B------:R-:W-:-:S11]  /*224f0*/  VIADD R0, R6, 0xffffffff ;  /* 0xffffffff06007836 */ /* 0x000fd60000000000 */
[----:B------:R-:W-:Y:S05]  /*22500*/  @P0 BRA `(.L_x_1637) ;  /* 0x00000000001c0947 */ /* 0x000fea0003800000 */
[----:B------:R-:W-:Y:S02]  /*22510*/  ISETP.NE.AND P0, PT, R3, 0x1, PT ;  /* 0x000000010300780c */ /* 0x000fe40003f05270 */
[----:B------:R-:W-:-:S11]  /*22520*/  IADD3 R0, -R6, RZ, RZ ;  /* 0x000000ff06007210 */ /* 0x000fd60007ffe1ff */
[----:B------:R-:W1:Y:S02]  /*22530*/  @P0 LDC.64 R4, c[0x0][0x9e8] ;  /* 0x00027a00ff040b82 */ /* 0x000e640000000a00 */
[----:B-1----:R-:W-:-:S05]  /*22540*/  @P0 IMAD.HI.U32 R4, R0, R4, RZ ;  /* 0x0000000400040227 */ /* 0x002fca00078e00ff */
[----:B------:R-:W-:-:S04]  /*22550*/  @P0 SHF.R.U32.HI R0, RZ, R5, R4 ;  /* 0x00000005ff000219 */ /* 0x000fc80000011604 */
[----:B------:R-:W-:Y:S01]  /*22560*/  LOP3.LUT R0, RZ, R0, RZ, 0x33, !PT ;  /* 0x00000000ff007212 */ /* 0x000fe200078e33ff */
[----:B------:R-:W-:Y:S06]  /*22570*/  BRA `(.L_x_1638) ;  /* 0x0000000000107947 */ /* 0x000fec0003800000 */
.L_x_1637:
[----:B------:R-:W-:-:S13]  /*22580*/  ISETP.NE.AND P0, PT, R3, 0x1, PT ;  /* 0x000000010300780c */ /* 0x000fda0003f05270 */
[----:B------:R-:W1:Y:S02]  /*22590*/  @P0 LDC.64 R4, c[0x0][0x9e8] ;  /* 0x00027a00ff040b82 */ /* 0x000e640000000a00 */
[----:B-1----:R-:W-:-:S05]  /*225a0*/  @P0 IMAD.HI.U32 R4, R0, R4, RZ ;  /* 0x0000000400040227 */ /* 0x002fca00078e00ff */
[----:B------:R-:W-:-:S07]  /*225b0*/  @P0 SHF.R.U32.HI R0, RZ, R5, R4 ;  /* 0x00000005ff000219 */ /* 0x000fce0000011604 */
.L_x_1638:
[----:B------:R-:W-:Y:S05]  /*225c0*/  BSYNC B0 ;  /* 0x0000000000007941 */ /* 0x000fea0003800000 */
.L_x_1636:
[----:B------:R-:W-:-:S05]  /*225d0*/  IMAD R0, R0, R3, R3 ;  /* 0x0000000300007224 */ /* 0x000fca00078e0203 */
[----:B------:R-:W-:-:S07]  /*225e0*/  VIMNMX R2, R2, R0, PT ;  /* 0x0000000002027248 */ /* 0x000fce0003fe0100 */
.L_x_1635:
[----:B------:R-:W-:Y:S01]  /*225f0*/  VIADD R2, R2, 0x3f ;  /* 0x0000003f02027836 */ /* 0x000fe20000000000 */
[----:B------:R-:W1:Y:S01]  /*22600*/  @P1 LDC R4, c[0x0][0x450] ;  /* 0x00011400ff041b82 */ /* 0x000e620000000800 */
[----:B------:R-:W-:-:S03]  /*22610*/  ULDC UR4, c[0x0][0x9dc] ;  /* 0x0002770000047ab9 */ /* 0x000fc60000000800 */
[----:B------:R-:W-:-:S04]  /*22620*/  SHF.R.S32.HI R0, RZ, 0x1f, R2 ;  /* 0x0000001fff007819 */ /* 0x000fc80000011402 */
[----:B------:R-:W-:Y:S02]  /*22630*/  LEA.HI R0, R0, R2, RZ, 0x6 ;  /* 0x0000000200007211 */ /* 0x000fe400078f30ff */
[----:B------:R-:W2:Y:S02]  /*22640*/  @P1 LDC R2, c[0x0][0x44c] ;  /* 0x00011300ff021b82 */ /* 0x000ea40000000800 */
[----:B------:R-:W-:-:S04]  /*22650*/  SHF.R.S32.HI R0, RZ, 0x6, R0 ;  /* 0x00000006ff007819 */ /* 0x000fc80000011400 */
[----:B------:R-:W-:Y:S01]  /*22660*/  VIMNMX R6, R21, R0, PT ;  /* 0x0000000015067248 */ /* 0x000fe20003fe0100 */
[----:B------:R-:W-:-:S04]  /*22670*/  IMAD.MOV.U32 R0, RZ, RZ, R7 ;  /* 0x000000ffff007224 */ /* 0x000fc800078e0007 */
[----:B------:R3:W-:Y:S01]  /*22680*/  STL [R1+0x50], R6 ;  /* 0x0000500601007387 */ /* 0x0007e20000100800 */
[----:B--2---:R-:W-:-:S05]  /*22690*/  @P1 IMAD.HI.U32 R2, R7, R2, RZ ;  /* 0x0000000207021227 */ /* 0x004fca00078e00ff */
[----:B-1----:R-:W-:-:S05]  /*226a0*/  @P1 SHF.R.U32.HI R0, RZ, R4, R2 ;  /* 0x00000004ff001219 */ /* 0x002fca0000011602 */
[----:B------:R-:W-:-:S04]  /*226b0*/  IMAD.IADD R0, R20, 0x1, R0 ;  /* 0x0000000114007824 */ /* 0x000fc800078e0200 */
[----:B------:R-:W-:Y:S01]  /*226c0*/  VIADD R2, R0, -UR4 ;  /* 0x8000000400027c36 */ /* 0x000fe20008000000 */
[----:B---3--:R-:W-:Y:S06]  /*226d0*/  @!P2 BRA `(.L_x_1639) ;  /* 0x000000000044a947 */ /* 0x008fec0003800000 */
        /* <DEDUP_REMOVED lines=10> */
.L_x_1641:
[----:B------:R-:W-:-:S13]  /*22780*/  ISETP.NE.AND P0, PT, R3, 0x1, PT ;  /* 0x000000010300780c */ /* 0x000fda0003f05270 */
[----:B------:R-:W1:Y:S02]  /*22790*/  @P0 LDC.64 R4, c[0x0][0x9e8] ;  /* 0x00027a00ff040b82 */ /* 0x000e640000000a00 */
[----:B-1----:R-:W-:-:S05]  /*227a0*/  @P0 IMAD.HI.U32 R4, R0, R4, RZ ;  /* 0x0000000400040227 */ /* 0x002fca00078e00ff */
[----:B------:R-:W-:-:S07]  /*227b0*/  @P0 SHF.R.U32.HI R0, RZ, R5, R4 ;  /* 0x00000005ff000219 */ /* 0x000fce0000011604 */
.L_x_1642:
[----:B------:R-:W-:Y:S05]  /*227c0*/  BSYNC B0 ;  /* 0x0000000000007941 */ /* 0x000fea0003800000 */
.L_x_1640:
[----:B------:R-:W-:-:S05]  /*227d0*/  IMAD R0, R0, R3, RZ ;  /* 0x0000000300007224 */ /* 0x000fca00078e02ff */
[----:B------:R-:W-:-:S07]  /*227e0*/  VIMNMX R2, R2, R0, !PT ;  /* 0x0000000002027248 */ /* 0x000fce0007fe0100 */
.L_x_1639:
[----:B------:R-:W-:-:S04]  /*227f0*/  SHF.R.S32.HI R0, RZ, 0x1f, R2 ;  /* 0x0000001fff007819 */ /* 0x000fc80000011402 */
[----:B------:R-:W-:-:S04]  /*22800*/  LEA.HI R0, R0, R2, RZ, 0x6 ;  /* 0x0000000200007211 */ /* 0x000fc800078f30ff */
[----:B------:R-:W-:-:S04]  /*22810*/  SHF.R.S32.HI R0, RZ, 0x6, R0 ;  /* 0x00000006ff007819 */ /* 0x000fc80000011400 */
[----:B------:R-:W-:-:S04]  /*22820*/  VIMNMX R3, RZ, R0, !PT ;  /* 0x00000000ff037248 */ /* 0x000fc80007fe0100 */
[----:B------:R-:W-:Y:S01]  /*22830*/  ISETP.GT.AND P0, PT, R6, R3, PT ;  /* 0x000000030600720c */ /* 0x000fe20003f04270 */
[----:B------:R1:W-:-:S12]  /*22840*/  STL [R1+0x30], R3 ;  /* 0x0000300301007387 */ /* 0x0003d80000100800 */
[----:B-1----:R-:W-:Y:S05]  /*22850*/  @P0 BRA `(.L_x_1643) ;  /* 0x0000000000440947 */ /* 0x002fea0003800000 */
[----:B------:R-:W1:Y:S02]  /*22860*/  S2R R3, SR_TID.X ;  /* 0x0000000000037919 */ /* 0x000e640000002100 */
[----:B-1----:R-:W-:-:S04]  /*22870*/  LOP3.LUT R3, R3, 0x7f, RZ, 0xc0, !PT ;  /* 0x0000007f03037812 */ /* 0x002fc800078ec0ff */
[----:B------:R-:W-:-:S13]  /*22880*/  ISETP.NE.AND P0, PT, R3, RZ, PT ;  /* 0x000000ff0300720c */ /* 0x000fda0003f05270 */
[----:B------:R-:W-:Y:S05]  /*22890*/  @P0 BRA `(.L_x_1644) ;  /* 0x0000003400d00947 */ /* 0x000fea0003800000 */
[----:B------:R-:W1:Y:S01]  /*228a0*/  S2R R2, SR_LANEID ;  /* 0x0000000000027919 */ /* 0x000e620000000000 */
[----:B------:R-:W-:Y:S01]  /*228b0*/  VOTEU.ANY UR4, UPT, PT ;  /* 0x0000000000047886 */ /* 0x000fe200038e0100 */
[----:B------:R-:W2:Y:S01]  /*228c0*/  LDC.64 R4, c[0x0][0xc60] ;  /* 0x00031800ff047b82 */ /* 0x000ea20000000a00 */
[----:B------:R-:W1:Y:S02]  /*228d0*/  FLO.U32 R0, UR4 ;  /* 0x0000000400007d00 */ /* 0x000e6400080e0000 */
[----:B-1----:R-:W-:-:S06]  /*228e0*/  ISETP.EQ.U32.AND P0, PT, R0, R2, PT ;  /* 0x000000020000720c */ /* 0x002fcc0003f02070 */
[----:B------:R-:W2:Y:S07]  /*228f0*/  POPC R2, UR4 ;  /* 0x0000000400027d09 */ /* 0x000eae0008000000 */
[----:B--2---:R-:W2:Y:S04]  /*22900*/  @P0 ATOMG.E.ADD.STRONG.GPU PT, R2, desc[UR46][R4.64], R2 ;  /* 0x00000002040209a8 */ /* 0x004ea800081ee1ee */
[----:B--2---:R1:W2:Y:S02]  /*22910*/  SHFL.IDX PT, R2, R2, R0, 0x1f ;  /* 0x00001f0002027589 */ /* 0x0042a400000e0000 */
[----:B-1----:R-:W1:Y:S02]  /*22920*/  S2R R0, SR_LTMASK ;  /* 0x0000000000007919 */ /* 0x002e640000003900 */
[----:B-1----:R-:W-:-:S06]  /*22930*/  LOP3.LUT R0, R0, UR4, RZ, 0xc0, !PT ;  /* 0x0000000400007c12 */ /* 0x002fcc000f8ec0ff */
[----:B------:R-:W2:Y:S02]  /*22940*/  POPC R0, R0 ;  /* 0x0000000000007309 */ /* 0x000ea40000000000 */
[----:B--2---:R-:W-:Y:S01]  /*22950*/  IADD3 R16, R2, UR37, R0 ;  /* 0x0000002502107c10 */ /* 0x004fe2000fffe000 */
[----:B------:R-:W-:Y:S06]  /*22960*/  BRA `(.L_x_1644) ;  /* 0x00000034009c7947 */ /* 0x000fec0003800000 */
.L_x_1643:
[----:B------:R-:W2:Y:S01]  /*22970*/  LDL R17, [R1] ;  /* 0x0000000001117983 */ /* 0x000ea20000100800 */
[----:B------:R-:W-:Y:S01]  /*22980*/  BSSY B6, `(.L_x_1645) ;  /* 0x0000014000067945 */ /* 0x000fe20003800000 */
[----:B--2---:R-:W-:-:S05]  /*22990*/  VIADD R0, R17, 0x20000 ;  /* 0x0002000011007836 */ /* 0x004fca0000000000 */
        /* <DEDUP_REMOVED lines=8> */
[----:B------:R-:W1:Y:S01]  /*22a20*/  LDC.64 R2, c[0x4][R2] ;  /* 0x0100000002027b82 */ /* 0x000e620000000a00 */
[----:B------:R-:W-:Y:S02]  /*22a30*/  IMAD.U32 R5, RZ, RZ, UR7 ;  /* 0x00000007ff057e24 */ /* 0x000fe4000f8e00ff */
[----:B------:R-:W-:Y:S02]  /*22a40*/  IMAD.U32 R6, RZ, RZ, UR8 ;  /* 0x00000008ff067e24 */ /* 0x000fe4000f8e00ff */
[----:B------:R-:W-:-:S02]  /*22a50*/  IMAD.U32 R10, RZ, RZ, UR4 ;  /* 0x00000004ff0a7e24 */ /* 0x000fc4000f8e00ff */
[----:B0-----:R-:W-:Y:S02]  /*22a60*/  IMAD.U32 R11, RZ, RZ, UR5 ;  /* 0x00000005ff0b7e24 */ /* 0x001fe4000f8e00ff */
[----:B------:R-:W-:Y:S02]  /*22a70*/  IMAD.MOV.U32 R8, RZ, RZ, 0x70 ;  /* 0x00000070ff087424 */ /* 0x000fe400078e00ff */
[----:B------:R-:W-:Y:S02]  /*22a80*/  IMAD.MOV.U32 R12, RZ, RZ, 0x1 ;  /* 0x00000001ff0c7424 */ /* 0x000fe400078e00ff */
[----:B------:R-:W-:-:S07]  /*22a90*/  IMAD.MOV.U32 R13, RZ, RZ, RZ ;  /* 0x000000ffff0d7224 */ /* 0x000fce00078e00ff */
[----:B------:R-:W-:-:S07]  /*22aa0*/  LEPC R20, `(.L_x_1646) ;  /* 0x000000001014794e */ /* 0x000fce0000000000 */
[----:B-1----:R-:W-:Y:S05]  /*22ab0*/  CALL.ABS.NOINC R2 ;  /* 0x0000000002007343 */ /* 0x002fea0003c00000 */
.L_x_1646:
[----:B------:R-:W-:Y:S05]  /*22ac0*/  BSYNC B6 ;  /* 0x0000000000067941 */ /* 0x000fea0003800000 */
.L_x_1645:
[----:B------:R-:W-:Y:S02]  /*22ad0*/  IMAD.MOV.U32 R2, RZ, RZ, R17 ;  /* 0x000000ffff027224 */ /* 0x000fe400078e0011 */
[----:B------:R-:W2:Y:S01]  /*22ae0*/  LDL.LU R17, [R1+0x28] ;  /* 0x0000280001117983 */ /* 0x000ea20000300800 */
[----:B------:R-:W-:Y:S01]  /*22af0*/  BSSY B6, `(.L_x_1647) ;  /* 0x0000017000067945 */ /* 0x000fe20003800000 */
[----:B------:R-:W-:-:S05]  /*22b00*/  VIADD R0, R2, 0x10000 ;  /* 0x0001000002007836 */ /* 0x000fca0000000000 */
        /* <DEDUP_REMOVED lines=9> */
[----:B------:R-:W-:Y:S01]  /*22ba0*/  IMAD.U32 R4, RZ, RZ, UR6 ;  /* 0x00000006ff047e24 */ /* 0x000fe2000f8e00ff */
[----:B------:R-:W-:Y:S01]  /*22bb0*/  MOV R5, UR7 ;  /* 0x0000000700057c02 */ /* 0x000fe20008000f00 */
[----:B------:R-:W2:Y:S01]  /*22bc0*/  LDC.64 R2, c[0x4][R2] ;  /* 0x0100000002027b82 */ /* 0x000ea20000000a00 */
        /* <DEDUP_REMOVED lines=8> */
[----:B-12---:R-:W-:Y:S05]  /*22c50*/  CALL.ABS.NOINC R2 ;  /* 0x0000000002007343 */ /* 0x006fea0003c00000 */
.L_x_1648:
[----:B------:R-:W-:Y:S05]  /*22c60*/  BSYNC B6 ;  /* 0x0000000000067941 */ /* 0x000fea0003800000 */
.L_x_1647:
[----:B------:R-:W2:Y:S01]  /*22c70*/  LDL R2, [R1] ;  /* 0x0000000001027983 */ /* 0x000ea20000100800 */
[----:B------:R-:W-:Y:S01]  /*22c80*/  BSSY B6, `(.L_x_1649) ;  /* 0x0000015000067945 */ /* 0x000fe20003800000 */
[----:B--2---:R-:W-:-:S05]  /*22c90*/  VIADD R0, R2, 0x8000 ;  /* 0x0000800002007836 */ /* 0x004fca0000000000 */
[----:B------:R2:W-:Y:S01]  /*22ca0*/  STL [R1+0x4], R0 ;  /* 0x0000040001007387 */ /* 0x0005e20000100800 */
[----:B------:R-:W-:-:S13]  /*22cb0*/  LOP3.LUT P0, RZ, R0, 0x1bf, RZ, 0xc0, !PT ;  /* 0x000001bf00ff7812 */ /* 0x000fda000780c0ff */
[----:B--2---:R-:W-:Y:S05]  /*22cc0*/  @!P0 BRA `(.L_x_1650) ;  /* 0x0000000000408947 */ /* 0x004fea0003800000 */
[----:B------:R-:W-:Y:S01]  /*22cd0*/  MOV R2, 0x0 ;  /* 0x0000000000027802 */ /* 0x000fe20000000f00 */
[----:B------:R-:W-:Y:S01]  /*22ce0*/  ULDC.64 UR6, c[0x4][0x1c8] ;  /* 0x0100720000067ab9 */ /* 0x000fe20000000a00 */
[----:B------:R-:W-:Y:S01]  /*22cf0*/  ULDC.64 UR8, c[0x4][0x1d0] ;  /* 0x0100740000087ab9 */ /* 0x000fe20000000a00 */
[----:B------:R-:W-:Y:S01]  /*22d00*/  ULDC.64 UR4, c[0x4][0x158] ;  /* 0x0100560000047ab9 */ /* 0x000fe20000000a00 */
[----:B------:R-:W-:Y:S01]  /*22d10*/  MOV R4, UR6 ;  /* 0x0000000600047c02 */ /* 0x000fe20008000f00 */
[----:B------:R-:W-:Y:S01]  /*22d20*/  IMAD.U32 R5, RZ, RZ, UR7 ;  /* 0x00000007ff057e24 */ /* 0x000fe2000f8e00ff */
        /* <DEDUP_REMOVED lines=10> */
.L_x_1650:
[----:B------:R-:W-:Y:S05]  /*22dd0*/  BSYNC B6 ;  /* 0x0000000000067941 */ /* 0x000fea0003800000 */
.L_x_1649:
[----:B------:R-:W-:Y:S01]  /*22de0*/  LOP3.LUT P6, RZ, R17, 0x1, RZ, 0xc0, !PT ;  /* 0x0000000111ff7812 */ /* 0x000fe200078cc0ff */
[----:B------:R-:W-:-:S12]  /*22df0*/  BSSY B6, `(.L_x_1651) ;  /* 0x0000012000067945 */ /* 0x000fd80003800000 */
[----:B------:R-:W-:Y:S05]  /*22e00*/  @!P6 BRA `(.L_x_1652) ;  /* 0x000000000040e947 */ /* 0x000fea0003800000 */
        /* <DEDUP_REMOVED lines=16> */
.L_x_1652:
[----:B------:R-:W-:Y:S05]  /*22f10*/  BSYNC B6 ;  /* 0x0000000000067941 */ /* 0x000fea0003800000 */
.L_x_1651:
[----:B------:R-:W-:Y:S01]  /*22f20*/  ULDC.64 UR4, c[0x0][0x9f8] ;  /* 0x00027e0000047ab9 */ /* 0x000fe20000000a00 */
[----:B------:R-:W-:Y:S02]  /*22f30*/  MOV R9, R19 ;  /* 0x0000001300097202 */ /* 0x000fe40000000f00 */
[----:B------:R-:W-:-:S04]  /*22f40*/  ISETP.NE.U32.AND P0, PT, RZ, UR4, PT ;  /* 0x00000004ff007c0c */ /* 0x000fc8000bf05070 */
[----:B------:R-:W-:Y:S01]  /*22f50*/  ISETP.NE.AND.EX P0, PT, RZ, UR5, PT, P0 ;  /* 0x00000005ff007c0c */ /* 0x000fe2000bf05300 */
[----:B------:R-:W-:-:S12]  /*22f60*/  ULDC.64 UR4, c[0x0][0xa08] ;  /* 0x0002820000047ab9 */ /* 0x000fd80000000a00 */
[----:B------:R-:W2:Y:S02]  /*22f70*/  @P0 LDC.64 R2, c[0x0][0x9f8] ;  /* 0x00027e00ff020b82 */ /* 0x000ea40000000a00 */
[----:B--2---:R-:W-:-:S05]  /*22f80*/  @P0 IMAD.WIDE R2, R19, 0x4, R2 ;  /* 0x0000000413020825 */ /* 0x004fca00078e0202 */
[----:B------:R2:W3:Y:S02]  /*22f90*/  @P0 LDG.E R9, desc[UR46][R2.64] ;  /* 0x0000002e02090981 */ /* 0x0004e4000c1e1900 */
[----:B--2---:R-:W2:Y:S02]  /*22fa0*/  LDC.64 R2, c[0x0][0x418] ;  /* 0x00010600ff027b82 */ /* 0x004ea40000000a00 */
[----:B--2---:R-:W-:Y:S01]  /*22fb0*/  LOP3.LUT P0, RZ, R2, UR4, RZ, 0xfc, !PT ;  /* 0x0000000402ff7c12 */ /* 0x004fe2000f80fcff */
[----:B------:R-:W-:-:S03]  /*22fc0*/  UMOV UR4, 0xffffffff ;  /* 0xffffffff00047882 */ /* 0x000fc60000000000 */
[----:B------:R-:W-:Y:S02]  /*22fd0*/  LOP3.LUT P0, RZ, R3, UR5, RZ, 0xfc, P0 ;  /* 0x0000000503ff7c12 */ /* 0x000fe4000800fcff */
[----:B---3--:R-:W-:Y:S01]  /*22fe0*/  SHF.R.S32.HI R10, RZ, 0x1f, R9 ;  /* 0x0000001fff0a7819 */ /* 0x008fe20000011409 */
[----:B------:R2:W-:Y:S01]  /*22ff0*/  STL [R1+0x24], R9 ;  /* 0x0000240901007387 */ /* 0x0005e20000100800 */
[----:B-1----:R-:W-:-:S03]  /*23000*/  SEL R17, R9, RZ, !P0 ;  /* 0x000000ff09117207 */ /* 0x002fc60004000000 */
[----:B------:R2:W-:Y:S01]  /*23010*/  STL [R1+0x2c], R10 ;  /* 0x00002c0a01007387 */ /* 0x0005e20000100800 */
[----:B------:R-:W-:Y:S05]  /*23020*/  BRA.DIV UR4, `(.L_x_1653) ;  /* 0x0000007e04387947 */ /* 0x000fea000b800000 */
[----:B------:R-:W1:Y:S02]  /*23030*/  S2R R0, SR_TID.X ;  /* 0x0000000000007919 */ /* 0x000e640000002100 */
[----:B-1----:R-:W-:-:S04]  /*23040*/  SHF.R.U32.HI R0, RZ, 0x5, R0 ;  /* 0x00000005ff007819 */ /* 0x002fc80000011600 */
[----:B------:R-:W-:-:S05]  /*23050*/  LOP3.LUT R0, R0, 0x3, RZ, 0xc0, !PT ;  /* 0x0000000300007812 */ /* 0x000fca00078ec0ff */
[----:B------:R1:W3:Y:S02]  /*23060*/  SHFL.IDX PT, R14, R0, RZ, 0x1f ;  /* 0x00001fff000e7589 */ /* 0x0002e400000e0000 */
.L_x_1873:
[----:B-1----:R-:W4:Y:S01]  /*23070*/  LDL.LU R0, [R1+0x28] ;  /* 0x0000280001007983 */ /* 0x002f220000300800 */
[----:B------:R-:W-:Y:S02]  /*23080*/  PLOP3.LUT P1, PT, PT, PT, PT, 0x8, 0x0 ;  /* 0x000000000000781c */ /* 0x000fe40003f2e170 */
[----:B---3--:R-:W-:Y:S02]  /*23090*/  ISETP.NE.AND P0, PT, R14, RZ, PT ;  /* 0x000000ff0e00720c */ /* 0x008fe40003f05270 */
[----:B----4-:R-:W-:-:S09]  /*230a0*/  LOP3.LUT R0, R0, 0xfffffffe, RZ, 0xc0, !PT ;  /* 0xfffffffe00007812 */ /* 0x010fd200078ec0ff */
[----:B------:R-:W-:-:S05]  /*230b0*/  @P1 LOP3.LUT R0, R0, 0x1, RZ, 0xfc, !PT ;  /* 0x0000000100001812 */ /* 0x000fca00078efcff */
[----:B------:R1:W-:Y:S01]  /*230c0*/  STL [R1+0x28], R0 ;  /* 0x0000280001007387 */ /* 0x0003e20000100800 */
[----:B------:R-:W-:Y:S05]  /*230d0*/  @P0 BRA `(.L_x_1654) ;  /* 0x0000000400980947 */ /* 0x000fea0003800000 */
[----:B------:R-:W-:-:S03]  /*230e0*/  UMOV UR4, 0xffffffff ;  /* 0xffffffff00047882 */ /* 0x000fc60000000000 */
[----:B------:R-:W-:Y:S05]  /*230f0*/  BRA.DIV UR4, `(.L_x_1655) ;  /* 0x0000007e04387947 */ /* 0x000fea000b800000 */
[----:B------:R-:W-:-:S13]  /*23100*/  ELECT P6, URZ, PT ;  /* 0x00000000003f782f */ /* 0x000fda00038c0000 */
.L_x_1876:
[----:B------:R-:W-:Y:S05]  /*23110*/  @!P6 BRA `(.L_x_1654) ;  /* 0x000000040088e947 */ /* 0x000fea0003800000 */
[----:B-1----:R-:W3:Y:S01]  /*23120*/  LDL R0, [R1+0x50] ;  /* 0x0000500001007983 */ /* 0x002ee20000100800 */
[----:B------:R-:W-:-:S04]  /*23130*/  ISETP.NE.U32.AND P0, PT, R2, RZ, PT ;  /* 0x000000ff0200720c */ /* 0x000fc80003f05070 */
[----:B------:R-:W-:Y:S01]  /*23140*/  ISETP.NE.AND.EX P0, PT, R3, RZ, PT, P0 ;  /* 0x000000ff0300720c */ /* 0x000fe20003f05300 */
[----:B---3--:R-:W-:-:S12]  /*23150*/  VIADD R4, R0, 0xffffffff ;  /* 0xffffffff00047836 */ /* 0x008fd80000000000 */
[----:B------:R-:W-:Y:S05]  /*23160*/  @!P0 BRA `(.L_x_1656) ;  /* 0x0000000000488947 */ /* 0x000fea0003800000 */
[----:B------:R-:W1:Y:S01]  /*23170*/  LDC R8, c[0x0][0x43c] ;  /* 0x00010f00ff087b82 */ /* 0x000e620000000800 */
[----:B------:R-:W-:Y:S01]  /*23180*/  IMAD.MOV.U32 R0, RZ, RZ, R4 ;  /* 0x000000ffff007224 */ /* 0x000fe200078e0004 */
[----:B------:R-:W-:Y:S01]  /*23190*/  ULDC.64 UR4, c[0x0][0x428] ;  /* 0x00010a0000047ab9 */ /* 0x000fe20000000a00 */
[----:B-1----:R-:W-:-:S13]  /*231a0*/  ISETP.NE.AND P0, PT, R8, 0x1, PT ;  /* 0x000000010800780c */ /* 0x002fda0003f05270 */
[----:B------:R-:W1:Y:S02]  /*231b0*/  @P0 LDC.64 R6, c[0x0][0x440] ;  /* 0x00011000ff060b82 */ /* 0x000e640000000a00 */
[----:B-1----:R-:W-:-:S05]  /*231c0*/  @P0 IMAD.HI.U32 R6, R4, R6, RZ ;  /* 0x0000000604060227 */ /* 0x002fca00078e00ff */
        /* <DEDUP_REMOVED lines=8> */
[----:B------:R-:W-:-:S03]  /*23250*/  LEA R2, P0, R6, R2, 0x2 ;  /* 0x0000000206027211 */ /* 0x000fc600078010ff */
[----:B------:R-:W-:-:S05]  /*23260*/  IMAD.IADD R0, R7, 0x1, R0 ;  /* 0x0000000107007824 */ /* 0x000fca00078e0200 */
[----:B------:R-:W-:-:S05]  /*23270*/  LEA.HI.X R3, R6, R3, R0, 0x2, P0 ;  /* 0x0000000306037211 */ /* 0x000fca00000f1400 */
[----:B------:R1:W5:Y:S02]  /*23280*/  LDG.E R17, desc[UR46][R2.64] ;  /* 0x0000002e02117981 */ /* 0x000364000c1e1900 */
.L_x_1656:
[----:B--2---:R-:W2:Y:S04]  /*23290*/  LDL R10, [R1] ;  /* 0x00000000010a7983 */ /* 0x004ea80000100800 */
[----:B------:R-:W2:Y:S04]  /*232a0*/  LDL R0, [R1+0xc] ;  /* 0x00000c0001007983 */ /* 0x000ea80000100800 */
[----:B-1----:R-:W3:Y:S01]  /*232b0*/  LDL R2, [R1+0x1c] ;  /* 0x00001c0001027983 */ /* 0x002ee20000100800 */
[----:B------:R-:W1:Y:S02]  /*232c0*/  S2R R9, SR_TID.X ;  /* 0x0000000000097919 */ /* 0x000e640000002100 */
[----:B-1----:R-:W-:-:S04]  /*232d0*/  LOP3.LUT R9, R9, 0x7f, RZ, 0xc0, !PT ;  /* 0x0000007f09097812 */ /* 0x002fc800078ec0ff */
[----:B------:R-:W-:Y:S01]  /*232e0*/  ISETP.NE.AND P1, PT, R9, RZ, PT ;  /* 0x000000ff0900720c */ /* 0x000fe20003f25270 */
[----:B--2---:R-:W-:Y:S01]  /*232f0*/  IMAD R0, R0, 0x8, R10 ;  /* 0x0000000800007824 */ /* 0x004fe200078e020a */
[----:B---3--:R-:W-:-:S04]  /*23300*/  SHF.L.U32 R3, R2, 0x1f, RZ ;  /* 0x0000001f02037819 */ /* 0x008fc800000006ff */
[----:B------:R-:W1:Y:S02]  /*23310*/  SYNCS.PHASECHK.TRANS64.TRYWAIT P0, [R0+URZ+0x28480], R3 ;  /* 0x02848003000075a7 */ /* 0x000e64000800017f */
[----:B-1----:R-:W-:Y:S05]  /*23320*/  @!P0 BRA `(.L_x_1657) ;  /* 0x0000007800cc8947 */ /* 0x002fea0003800000 */
.L_x_1877:
        /* <DEDUP_REMOVED lines=8> */
.L_x_1658:
[----:B------:R-:W2:Y:S04]  /*233b0*/  LDL R6, [R1] ;  /* 0x0000000001067983 */ /* 0x000ea80000100800 */
[----:B------:R-:W2:Y:S04]  /*233c0*/  LDL R2, [R1+0xc] ;  /* 0x00000c0001027983 */ /* 0x000ea80000100800 */
[----:B------:R-:W3:Y:S01]  /*233d0*/  LDL R5, [R1+0x34] ;  /* 0x0000340001057983 */ /* 0x000ee20000100800 */
[----:B------:R-:W-:Y:S01]  /*233e0*/  R2UR UR9, R0 ;  /* 0x00000000000972ca */ /* 0x000fe200000e0000 */
[----:B------:R-:W-:Y:S01]  /*233f0*/  UIADD3 UR4, UP0, UR42, 0x470, URZ ;  /* 0x000004702a047890 */ /* 0x000fe2000ff1e03f */
[----:B------:R-:W-:Y:S01]  /*23400*/  R2UR UR12, R18 ;  /* 0x00000000120c72ca */ /* 0x000fe200000e0000 */
[----:B------:R-:W-:Y:S01]  /*23410*/  UMOV UR10, URZ ;  /* 0x0000003f000a7c82 */ /* 0x000fe20008000000 */
[----:B-----5:R-:W-:Y:S01]  /*23420*/  R2UR UR13, R17 ;  /* 0x00000000110d72ca */ /* 0x020fe200000e0000 */
[----:B------:R-:W-:Y:S01]  /*23430*/  UIADD3.X UR5, URZ, UR43, URZ, UP0, !UPT ;  /* 0x0000002b3f057290 */ /* 0x000fe200087fe43f */
[----:B------:R-:W-:Y:S01]  /*23440*/  UMOV UR6, 0x0 ;  /* 0x0000000000067882 */ /* 0x000fe20000000000 */
[----:B------:R-:W-:Y:S01]  /*23450*/  UMOV UR7, 0x14f00000 ;  /* 0x14f0000000077882 */ /* 0x000fe20000000000 */
[----:B------:R-:W-:-:S05]  /*23460*/  UMOV UR15, 0x80 ;  /* 0x00000080000f7882 */ /* 0x000fca0000000000 */
[----:B------:R-:W-:Y:S01]  /*23470*/  UIADD3 UR9, UR9, 0x28470, URZ ;  /* 0x0002847009097890 */ /* 0x000fe2000fffe03f */
[----:B--2---:R-:W-:Y:S01]  /*23480*/  IMAD R2, R2, 0x4000, R6 ;  /* 0x0000400002027824 */ /* 0x004fe200078e0206 */
[----:B---3--:R-:W-:-:S04]  /*23490*/  LEA R4, R4, R5, 0x6 ;  /* 0x0000000504047211 */ /* 0x008fc800078e30ff */
[----:B------:R-:W-:Y:S02]  /*234a0*/  R2UR UR14, R2 ;  /* 0x00000000020e72ca */ /* 0x000fe400000e0000 */
[----:B------:R-:W-:-:S11]  /*234b0*/  R2UR UR11, R4 ;  /* 0x00000000040b72ca */ /* 0x000fd600000e0000 */
[----:B------:R-:W-:Y:S02]  /*234c0*/  UIADD3 UR8, UR14, 0x10000, URZ ;  /* 0x000100000e087890 */ /* 0x000fe4000fffe03f */
[----:B------:R-:W-:-:S07]  /*234d0*/  UIADD3 UR14, UR14, 0x12000, URZ ;  /* 0x000120000e0e7890 */ /* 0x000fce000fffe03f */
[----:B------:R2:W-:Y:S02]  /*234e0*/  UTMALDG.4D [UR8], [UR4], desc[UR6] ;  /* 0x00000608040075b4 */ /* 0x0005e40008019000 */
[----:B--2---:R-:W-:Y:S01]  /*234f0*/  UMOV UR8, UR14 ;  /* 0x0000000e00087c82 */ /* 0x004fe20008000000 */
[----:B------:R-:W-:Y:S02]  /*23500*/  UMOV UR10, UR15 ;  /* 0x0000000f000a7c82 */ /* 0x000fe40008000000 */
[----:B------:R2:W-:Y:S01]  /*23510*/  UTMALDG.4D [UR8], [UR4], desc[UR6] ;  /* 0x00000608040075b4 */ /* 0x0005e20008019000 */
[----:B------:R-:W3:Y:S02]  /*23520*/  SYNCS.PHASECHK.TRANS64.TRYWAIT P0, [R0+URZ+0x28440], R3 ;  /* 0x02844003000075a7 */ /* 0x000ee4000800017f */
[----:B--23--:R-:W-:Y:S05]  /*23530*/  @!P0 BRA `(.L_x_1659) ;  /* 0x00000078005c8947 */ /* 0x00cfea0003800000 */
.L_x_1878:
        /* <DEDUP_REMOVED lines=8> */
.L_x_1660:
[----:B-12---:R-:W2:Y:S01]  /*235c0*/  LDL.LU R3, [R1+0x28] ;  /* 0x0000280001037983 */ /* 0x006ea20000300800 */
        /* <DEDUP_REMOVED lines=10> */
[----:B------:R-:W-:Y:S01]  /*23670*/  R2UR UR13, R17 ;  /* 0x00000000110d72ca */ /* 0x000fe200000e0000 */
[----:B------:R-:W-:-:S02]  /*23680*/  UMOV UR15, 0x80 ;  /* 0x00000080000f7882 */ /* 0x000fc40000000000 */
[----:B------:R-:W-:Y:S02]  /*23690*/  UIADD3 UR8, UR14, 0x20000, URZ ;  /* 0x000200000e087890 */ /* 0x000fe4000fffe03f */
[----:B------:R-:W-:Y:S02]  /*236a0*/  UIADD3 UR9, UR9, 0x28430, URZ ;  /* 0x0002843009097890 */ /* 0x000fe4000fffe03f */
[----:B------:R-:W-:-:S07]  /*236b0*/  UIADD3 UR14, UR14, 0x22000, URZ ;  /* 0x000220000e0e7890 */ /* 0x000fce000fffe03f */
[----:B------:R1:W-:Y:S02]  /*236c0*/  UTMALDG.4D [UR8], [UR4], desc[UR6] ;  /* 0x00000608040075b4 */ /* 0x0003e40008019000 */
[----:B-1----:R-:W-:Y:S01]  /*236d0*/  UMOV UR8, UR14 ;  /* 0x0000000e00087c82 */ /* 0x002fe20008000000 */
[----:B------:R-:W-:Y:S02]  /*236e0*/  UMOV UR10, UR15 ;  /* 0x0000000f000a7c82 */ /* 0x000fe40008000000 */
[----:B------:R3:W-:Y:S01]  /*236f0*/  UTMALDG.4D [UR8], [UR4], desc[UR6] ;  /* 0x00000608040075b4 */ /* 0x0007e20008019000 */
[----:B--2---:R-:W-:-:S04]  /*23700*/  LOP3.LUT R3, R3, 0xfffffffe, RZ, 0xc0, !PT ;  /* 0xfffffffe03037812 */ /* 0x004fc800078ec0ff */
[----:B------:R-:W-:-:S05]  /*23710*/  @P0 LOP3.LUT R3, R3, 0x1, RZ, 0xfc, !PT ;  /* 0x0000000103030812 */ /* 0x000fca00078efcff */
[----:B------:R3:W-:Y:S01]  /*23720*/  STL [R1+0x28], R3 ;  /* 0x0000280301007387 */ /* 0x0007e20000100800 */
[----:B------:R-:W-:Y:S01]  /*23730*/  NOP ;  /* 0x0000000000007918 */ /* 0x000fe20000000000 */
.L_x_1654:
[----:B------:R-:W4:Y:S04]  /*23740*/  LDL R4, [R1] ;  /* 0x0000000001047983 */ /* 0x000f280000100800 */
[----:B---3--:R-:W1:Y:S01]  /*23750*/  LDL.LU R3, [R1+0x4c] ;  /* 0x00004c0001037983 */ /* 0x008e620000300800 */
[----:B------:R-:W-:Y:S05]  /*23760*/  WARPSYNC.ALL ;  /* 0x0000000000007948 */ /* 0x000fea0003800000 */
[----:B------:R-:W-:Y:S01]  /*23770*/  ULDC.64 UR4, c[0x0][0x298] ;  /* 0x0000a60000047ab9 */ /* 0x000fe20000000a00 */
[----:B------:R-:W-:Y:S01]  /*23780*/  BSSY B6, `(.L_x_1661) ;  /* 0x000001c000067945 */ /* 0x000fe20003800000 */
[----:B------:R-:W-:Y:S01]  /*23790*/  BAR.SYNC.DEFER_BLOCKING 0x8, 0x180 ;  /* 0x0206000000007b1d */ /* 0x000fe20000010000 */
[----:B-1----:R-:W-:-:S05]  /*237a0*/  SHF.R.S32.HI R0, RZ, 0x1f, R3 ;  /* 0x0000001fff007819 */ /* 0x002fca0000011403 */
[----:B------:R-:W-:Y:S02]  /*237b0*/  IMAD R2, R0, UR4, RZ ;  /* 0x0000000400027c24 */ /* 0x000fe4000f8e02ff */
[----:B----4-:R-:W-:Y:S02]  /*237c0*/  VIADD R0, R4, 0x18000 ;  /* 0x0001800004007836 */ /* 0x010fe40000000000 */
[C---:B------:R-:W-:Y:S02]  /*237d0*/  IMAD R2, R3.reuse, UR5, R2 ;  /* 0x0000000503027c24 */ /* 0x040fe4000f8e0202 */
[----:B------:R-:W-:Y:S01]  /*237e0*/  IMAD.WIDE.U32 R4, R3, UR4, RZ ;  /* 0x0000000403047c25 */ /* 0x000fe2000f8e00ff */
[----:B------:R-:W-:-:S03]  /*237f0*/  LOP3.LUT P0, RZ, R0, 0x3ff, RZ, 0xc0, !PT ;  /* 0x000003ff00ff7812 */ /* 0x000fc6000780c0ff */
[----:B------:R-:W-:Y:S01]  /*23800*/  IMAD.IADD R0, R5, 0x1, R2 ;  /* 0x0000000105007824 */ /* 0x000fe200078e0202 */
[----:B------:R1:W-:Y:S04]  /*23810*/  STL.64 [R1+0x58], R4 ;  /* 0x0000580401007387 */ /* 0x0003e80000100a00 */
[----:B------:R1:W-:Y:S05]  /*23820*/  STL [R1+0x4c], R0 ;  /* 0x00004c0001007387 */ /* 0x0003ea0000100800 */
[----:B------:R-:W-:Y:S05]  /*23830*/  @!P0 BRA `(.L_x_1662) ;  /* 0x0000000000408947 */ /* 0x000fea0003800000 */
[----:B------:R-:W-:Y:S01]  /*23840*/  MOV R2, 0x0 ;  /* 0x0000000000027802 */ /* 0x000fe20000000f00 */
[----:B------:R-:W-:Y:S01]  /*23850*/  ULDC.64 UR4, c[0x4][0x1c8] ;  /* 0x0100720000047ab9 */ /* 0x000fe20000000a00 */
[----:B------:R-:W-:Y:S01]  /*23860*/  ULDC.64 UR6, c[0x4][0x1d0] ;  /* 0x0100740000067ab9 */ /* 0x000fe20000000a00 */
[----:B------:R-:W-:Y:S01]  /*23870*/  ULDC.64 UR8, c[0x4][0x138] ;  /* 0x01004e0000087ab9 */ /* 0x000fe20000000a00 */
[----:B-1----:R-:W-:Y:S01]  /*23880*/  IMAD.U32 R4, RZ, RZ, UR4 ;  /* 0x00000004ff047e24 */ /* 0x002fe2000f8e00ff */
[----:B0-----:R-:W-:Y:S01]  /*23890*/  MOV R11, UR9 ;  /* 0x00000009000b7c02 */ /* 0x001fe20008000f00 */
[----:B------:R-:W0:Y:S01]  /*238a0*/  LDC.64 R2, c[0x4][R2] ;  /* 0x0100000002027b82 */ /* 0x000e220000000a00 */
[----:B------:R-:W-:Y:S02]  /*238b0*/  IMAD.U32 R5, RZ, RZ, UR5 ;  /* 0x00000005ff057e24 */ /* 0x000fe4000f8e00ff */
[----:B------:R-:W-:Y:S02]  /*238c0*/  IMAD.U32 R6, RZ, RZ, UR6 ;  /* 0x00000006ff067e24 */ /* 0x000fe4000f8e00ff */
[----:B------:R-:W-:-:S02]  /*238d0*/  IMAD.U32 R7, RZ, RZ, UR7 ;  /* 0x00000007ff077e24 */ /* 0x000fc4000f8e00ff */
[----:B--2---:R-:W-:Y:S02]  /*238e0*/  IMAD.U32 R10, RZ, RZ, UR8 ;  /* 0x00000008ff0a7e24 */ /* 0x004fe4000f8e00ff */
[----:B------:R-:W-:Y:S02]  /*238f0*/  IMAD.MOV.U32 R8, RZ, RZ, 0x70 ;  /* 0x00000070ff087424 */ /* 0x000fe400078e00ff */
[----:B------:R-:W-:Y:S02]  /*23900*/  IMAD.MOV.U32 R12, RZ, RZ, 0x1 ;  /* 0x00000001ff0c7424 */ /* 0x000fe400078e00ff */
[----:B------:R-:W-:-:S07]  /*23910*/  IMAD.MOV.U32 R13, RZ, RZ, RZ ;  /* 0x000000ffff0d7224 */ /* 0x000fce00078e00ff */
[----:B------:R-:W-:-:S07]  /*23920*/  LEPC R20, `(.L_x_1662) ;  /* 0x000000001014794e */ /* 0x000fce0000000000 */
[----:B0-----:R-:W-:Y:S05]  /*23930*/  CALL.ABS.NOINC R2 ;  /* 0x0000000002007343 */ /* 0x001fea0003c00000 */
.L_x_1662:
[----:B------:R-:W-:Y:S05]  /*23940*/  BSYNC B6 ;  /* 0x0000000000067941 */ /* 0x000fea0003800000 */
.L_x_1661:
[----:B-1----:R-:W3:Y:S01]  /*23950*/  LDL.LU R0, [R1+0x4c] ;  /* 0x00004c0001007983 */ /* 0x002ee20000300800 */
[----:B------:R-:W1:Y:S01]  /*23960*/  LDC R7, c[0x0][0x448] ;  /* 0x00011200ff077b82 */ /* 0x000e620000000800 */
[----:B------:R-:W-:Y:S01]  /*23970*/  ULDC.64 UR4, c[0x0][0x2d8] ;  /* 0x0000b60000047ab9 */ /* 0x000fe20000000a00 */
[----:B------:R-:W-:Y:S01]  /*23980*/  ULDC.64 UR6, c[0x0][0x280] ;  /* 0x0000a00000067ab9 */ /* 0x000fe20000000a00 */
[----:B------:R-:W3:Y:S04]  /*23990*/  LDL.LU.64 R2, [R1+0x58] ;  /* 0x0000580001027983 */ /* 0x000ee80000300a00 */
[----:B------:R-:W4:Y:S01]  /*239a0*/  LDL R8, [R1+0x18] ;  /* 0x0000180001087983 */ /* 0x000f220000100800 */
[----:B------:R-:W0:Y:S01]  /*239b0*/  S2R R5, SR_TID.X ;  /* 0x0000000000057919 */ /* 0x000e220000002100 */
[----:B------:R-:W2:Y:S01]  /*239c0*/  S2R R6, SR_TID.X ;  /* 0x0000000000067919 */ /* 0x000ea20000002100 */
[----:B0-----:R-:W-:-:S04]  /*239d0*/  LOP3.LUT R5, R5, 0x7f, RZ, 0xc0, !PT ;  /* 0x0000007f05057812 */ /* 0x001fc800078ec0ff */
[----:B------:R-:W-:Y:S01]  /*239e0*/  SHF.R.U32.HI R5, RZ, 0x3, R5 ;  /* 0x00000003ff057819 */ /* 0x000fe20000011605 */
[----:B--2---:R-:W-:-:S05]  /*239f0*/  IMAD.SHL.U32 R9, R6, 0x10, RZ ;  /* 0x0000001006097824 */ /* 0x004fca00078e00ff */
[----:B------:R-:W-:Y:S01]  /*23a00*/  LOP3.LUT R9, R5, 0x70, R9, 0xf8, !PT ;  /* 0x0000007005097812 */ /* 0x000fe200078ef809 */
[----:B---3--:R-:W-:Y:S01]  /*23a10*/  IMAD.MOV.U32 R3, RZ, RZ, R0 ;  /* 0x000000ffff037224 */ /* 0x008fe200078e0000 */
[----:B------:R-:W-:-:S05]  /*23a20*/  SHF.R.S32.HI R0, RZ, 0x1f, R18 ;  /* 0x0000001fff007819 */ /* 0x000fca0000011412 */
[----:B------:R-:W-:Y:S02]  /*23a30*/  IMAD R0, R0, UR4, RZ ;  /* 0x0000000400007c24 */ /* 0x000fe4000f8e02ff */
[----:B------:R-:W-:-:S04]  /*23a40*/  IMAD.WIDE.U32 R2, R18, UR4, R2 ;  /* 0x0000000412027c25 */ /* 0x000fc8000f8e0002 */
[----:B------:R-:W-:Y:S01]  /*23a50*/  IMAD R0, R18, UR5, R0 ;  /* 0x0000000512007c24 */ /* 0x000fe2000f8e0200 */
[----:B------:R-:W-:Y:S02]  /*23a60*/  ULDC.64 UR4, c[0x0][0xa00] ;  /* 0x0002800000047ab9 */ /* 0x000fe40000000a00 */
[----:B------:R-:W-:Y:S01]  /*23a70*/  ISETP.NE.U32.AND P0, PT, RZ, UR4, PT ;  /* 0x00000004ff007c0c */ /* 0x000fe2000bf05070 */
[----:B------:R-:W-:Y:S01]  /*23a80*/  IMAD.IADD R3, R3, 0x1, R0 ;  /* 0x0000000103037824 */ /* 0x000fe200078e0200 */
[----:B------:R-:W-:Y:S02]  /*23a90*/  SHF.R.S32.HI R0, RZ, 0x1f, R19 ;  /* 0x0000001fff007819 */ /* 0x000fe40000011413 */
[----:B------:R-:W-:Y:S01]  /*23aa0*/  ISETP.NE.AND.EX P0, PT, RZ, UR5, PT, P0 ;  /* 0x00000005ff007c0c */ /* 0x000fe2000bf05300 */
[----:B------:R-:W-:-:S03]  /*23ab0*/  ULDC.64 UR4, c[0x0][0x2e0] ;  /* 0x0000b80000047ab9 */ /* 0x000fc60000000a00 */
[----:B------:R-:W-:Y:S02]  /*23ac0*/  SEL R4, R0, RZ, !P0 ;  /* 0x000000ff00047207 */ /* 0x000fe40004000000 */
[----:B------:R-:W-:Y:S02]  /*23ad0*/  SEL R0, R19, RZ, !P0 ;  /* 0x000000ff13007207 */ /* 0x000fe40004000000 */
[----:B-1----:R-:W-:Y:S01]  /*23ae0*/  ISETP.NE.AND P0, PT, R7, 0x1, PT ;  /* 0x000000010700780c */ /* 0x002fe20003f05270 */
[----:B------:R-:W-:-:S12]  /*23af0*/  IMAD R4, R4, UR4, RZ ;  /* 0x0000000404047c24 */ /* 0x000fd8000f8e02ff */
[----:B------:R-:W0:Y:S01]  /*23b00*/  @P0 LDC R5, c[0x0][0x44c] ;  /* 0x00011300ff050b82 */ /* 0x000e220000000800 */
[----:B------:R-:W-:-:S07]  /*23b10*/  IMAD.WIDE.U32 R2, R0, UR4, R2 ;  /* 0x0000000400027c25 */ /* 0x000fce000f8e0002 */
[----:B------:R-:W1:Y:S01]  /*23b20*/  @P0 LDC R6, c[0x0][0x450] ;  /* 0x00011400ff060b82 */ /* 0x000e620000000800 */
[----:B------:R-:W-:Y:S01]  /*23b30*/  IMAD R0, R0, UR5, R4 ;  /* 0x0000000500007c24 */ /* 0x000fe2000f8e0204 */
[----:B------:R-:W-:Y:S01]  /*23b40*/  ULDC.64 UR4, c[0x0][0x2d0] ;  /* 0x0000b40000047ab9 */ /* 0x000fe20000000a00 */
[----:B----4-:R-:W-:Y:S02]  /*23b50*/  IMAD.IADD R4, R9, 0x1, R8 ;  /* 0x0000000109047824 */ /* 0x010fe400078e0208 */
[----:B------:R-:W2:Y:S01]  /*23b60*/  S2R R9, SR_TID.X ;  /* 0x0000000000097919 */ /* 0x000ea20000002100 */
[----:B------:R-:W-:Y:S02]  /*23b70*/  IMAD.IADD R3, R3, 0x1, R0 ;  /* 0x0000000103037824 */ /* 0x000fe400078e0200 */
[----:B------:R-:W-:Y:S01]  /*23b80*/  MOV R0, R4 ;  /* 0x0000000400007202 */ /* 0x000fe20000000f00 */
[----:B0-----:R-:W-:-:S05]  /*23b90*/  @P0 IMAD.HI.U32 R5, R4, R5, RZ ;  /* 0x0000000504050227 */ /* 0x001fca00078e00ff */
[----:B-1----:R-:W-:-:S05]  /*23ba0*/  @P0 SHF.R.U32.HI R0, RZ, R6, R5 ;  /* 0x00000006ff000219 */ /* 0x002fca0000011605 */
[----:B------:R-:W-:-:S04]  /*23bb0*/  IMAD.MOV R5, RZ, RZ, -R0 ;  /* 0x000000ffff057224 */ /* 0x000fc800078e0a00 */
[----:B------:R-:W-:Y:S01]  /*23bc0*/  IMAD R4, R7, R5, R4 ;  /* 0x0000000507047224 */ /* 0x000fe200078e0204 */
[----:B------:R-:W-:Y:S01]  /*23bd0*/  SHF.R.S32.HI R5, RZ, 0x1f, R0 ;  /* 0x0000001fff057819 */ /* 0x000fe20000011400 */
[----:B------:R-:W-:-:S04]  /*23be0*/  IMAD.WIDE.U32 R2, R0, UR4, R2 ;  /* 0x0000000400027c25 */ /* 0x000fc8000f8e0002 */
[----:B------:R-:W-:Y:S02]  /*23bf0*/  IMAD R5, R5, UR4, RZ ;  /* 0x0000000405057c24 */ /* 0x000fe4000f8e02ff */
[----:B--2---:R-:W-:Y:S02]  /*23c00*/  IMAD.SHL.U32 R9, R9, 0x10, RZ ;  /* 0x0000001009097824 */ /* 0x004fe400078e00ff */
[----:B------:R-:W-:Y:S01]  /*23c10*/  IMAD R0, R0, UR5, R5 ;  /* 0x0000000500007c24 */ /* 0x000fe2000f8e0205 */
[----:B------:R-:W-:Y:S02]  /*23c20*/  ULDC.64 UR4, c[0x0][0x2c8] ;  /* 0x0000b20000047ab9 */ /* 0x000fe40000000a00 */
[----:B------:R-:W-:Y:S01]  /*23c30*/  LOP3.LUT R9, R9, 0x70, RZ, 0xc0, !PT ;  /* 0x0000007009097812 */ /* 0x000fe200078ec0ff */
[----:B------:R-:W-:Y:S01]  /*23c40*/  IMAD.IADD R3, R3, 0x1, R0 ;  /* 0x0000000103037824 */ /* 0x000fe200078e0200 */
[----:B------:R-:W-:Y:S02]  /*23c50*/  SHF.R.S32.HI R0, RZ, 0x1f, R4 ;  /* 0x0000001fff007819 */ /* 0x000fe40000011404 */
[----:B------:R-:W-:Y:S01]  /*23c60*/  LOP3.LUT R9, R9, 0x80, RZ, 0xfc, !PT ;  /* 0x0000008009097812 */ /* 0x000fe200078efcff */
[----:B------:R-:W-:-:S04]  /*23c70*/  IMAD.WIDE.U32 R2, R4, UR4, R2 ;  /* 0x0000000404027c25 */ /* 0x000fc8000f8e0002 */
[----:B------:R-:W-:Y:S01]  /*23c80*/  IMAD R0, R0, UR4, RZ ;  /* 0x0000000400007c24 */ /* 0x000fe2000f8e02ff */
[----:B------:R-:W-:Y:S02]  /*23c90*/  ULDC UR4, c[0x0][0x2b8] ;  /* 0x0000ae0000047ab9 */ /* 0x000fe40000000800 */
[----:B------:R-:W-:Y:S02]  /*23ca0*/  ISETP.GE.AND P1, PT, R9, UR4, PT ;  /* 0x0000000409007c0c */ /* 0x000fe4000bf26270 */
[----:B------:R0:W5:Y:S01]  /*23cb0*/  LDL R9, [R1+0x44] ;  /* 0x0000440001097983 */ /* 0x0001620000100800 */
[----:B------:R-:W1:Y:S01]  /*23cc0*/  S2R R5, SR_TID.X ;  /* 0x0000000000057919 */ /* 0x000e620000002100 */
[----:B------:R-:W-:Y:S01]  /*23cd0*/  IMAD R0, R4, UR5, R0 ;  /* 0x0000000504007c24 */ /* 0x000fe2000f8e0200 */
[----:B------:R-:W-:-:S04]  /*23ce0*/  IADD3 R4, P2, R2, UR6, RZ ;  /* 0x0000000602047c10 */ /* 0x000fc8000ff5e0ff */
[----:B------:R-:W-:Y:S01]  /*23cf0*/  IADD3.X R3, R3, UR7, R0, P2, !PT ;  /* 0x0000000703037c10 */ /* 0x000fe200097fe400 */
[----:B-1----:R-:W-:-:S05]  /*23d00*/  IMAD.SHL.U32 R10, R5, 0x10, RZ ;  /* 0x00000010050a7824 */ /* 0x002fca00078e00ff */
[----:B------:R-:W-:-:S04]  /*23d10*/  LOP3.LUT R10, R10, 0x70, RZ, 0xc0, !PT ;  /* 0x000000700a0a7812 */ /* 0x000fc800078ec0ff */
[----:B------:R-:W-:Y:S01]  /*23d20*/  ISETP.GE.AND P0, PT, R10, UR4, PT ;  /* 0x000000040a007c0c */ /* 0x000fe2000bf06270 */
[----:B------:R-:W-:-:S03]  /*23d30*/  UMOV UR4, 0xffffffff ;  /* 0xffffffff00047882 */ /* 0x000fc60000000000 */
[----:B0-----:R-:W-:Y:S09]  /*23d40*/  BRA.DIV UR4, `(.L_x_1663) ;  /* 0x00000072046c7947 */ /* 0x001ff2000b800000 */
[----:B------:R-:W0:Y:S01]  /*23d50*/  S2R R6, SR_TID.X ;  /* 0x0000000000067919 */ /* 0x000e220000002100 */
[----:B------:R-:W2:Y:S01]  /*23d60*/  LDL.LU R11, [R1+0x18] ;  /* 0x00001800010b7983 */ /* 0x000ea20000300800 */
[----:B0-----:R-:W-:-:S04]  /*23d70*/  LOP3.LUT R6, R6, 0x7f, RZ, 0xc0, !PT ;  /* 0x0000007f06067812 */ /* 0x001fc800078ec0ff */
[----:B------:R-:W-:Y:S02]  /*23d80*/  SHF.R.U32.HI R8, RZ, 0x3, R6 ;  /* 0x00000003ff087819 */ /* 0x000fe40000011606 */
[----:B------:R-:W3:Y:S03]  /*23d90*/  LDL.LU R6, [R1+0x48] ;  /* 0x0000480001067983 */ /* 0x000ee60000300800 */
[----:B--2---:R-:W-:-:S04]  /*23da0*/  IMAD.IADD R0, R8, 0x1, R11 ;  /* 0x0000000108007824 */ /* 0x004fc800078e020b */
[----:B------:R-:W-:Y:S02]  /*23db0*/  VIADD R5, R0, 0x10 ;  /* 0x0000001000057836 */ /* 0x000fe40000000000 */
[----:B---3--:R-:W-:Y:S02]  /*23dc0*/  IMAD R2, R6, R7, RZ ;  /* 0x0000000706027224 */ /* 0x008fe400078e02ff */
[----:B------:R-:W0:Y:S04]  /*23dd0*/  SHFL.IDX PT, R7, R4, RZ, 0x181f ;  /* 0x00181fff04077589 */ /* 0x000e2800000e0000 */
[----:B------:R-:W1:Y:S01]  /*23de0*/  SHFL.IDX PT, R6, R3, RZ, 0x181f ;  /* 0x00181fff03067589 */ /* 0x000e6200000e0000 */
[-C--:B------:R-:W-:Y:S02]  /*23df0*/  ISETP.GE.AND P4, PT, R0, R2.reuse, PT ;  /* 0x000000020000720c */ /* 0x080fe40003f86270 */
[----:B------:R-:W-:-:S02]  /*23e00*/  ISETP.GE.AND P2, PT, R5, R2, PT ;  /* 0x000000020500720c */ /* 0x000fc40003f46270 */
[----:B------:R-:W2:Y:S04]  /*23e10*/  SHFL.IDX PT, R5, R4, 0x1, 0x181f ;  /* 0x00381f0004057f89 */ /* 0x000ea800000e0000 */
[----:B------:R-:W3:Y:S05]  /*23e20*/  SHFL.IDX PT, R8, R3, 0x1, 0x181f ;  /* 0x00381f0003087f89 */ /* 0x000eea00000e0000 */
[----:B0-----:R-:W-:-:S05]  /*23e30*/  @!P4 IADD3 R7, P3, R10, R7, RZ ;  /* 0x000000070a07c210 */ /* 0x001fca0007f7e0ff */
[----:B-1----:R-:W-:-:S05]  /*23e40*/  @!P4 IMAD.X R6, RZ, RZ, R6, P3 ;  /* 0x000000ffff06c224 */ /* 0x002fca00018e0606 */
[----:B------:R-:W-:-:S04]  /*23e50*/  @!P4 LOP3.LUT R7, R7, R6, RZ, 0x3c, !PT ;  /* 0x000000060707c212 */ /* 0x000fc800078e3cff */
[----:B------:R-:W-:-:S04]  /*23e60*/  @!P4 LOP3.LUT R6, R7, R6, RZ, 0x3c, !PT ;  /* 0x000000060706c212 */ /* 0x000fc800078e3cff */
[----:B------:R-:W-:-:S05]  /*23e70*/  @!P4 LOP3.LUT R7, R7, R6, RZ, 0x3c, !PT ;  /* 0x000000060707c212 */ /* 0x000fca00078e3cff */
[----:B-----5:R-:W-:Y:S04]  /*23e80*/  @!P4 LDGSTS.E.BYPASS.LTC128B.128 [R9+0x18000], desc[UR46][R6.64], !P0 ;  /* 0x180000000609cfae */ /* 0x020fe8000c101d6e */
[----:B------:R2:W-:Y:S02]  /*23e90*/  @!P4 LDGSTS.E.BYPASS.LTC128B.128 [R9+0x1c000], desc[UR46][R6.64+0x80], !P1 ;  /* 0x1c0000800609cfae */ /* 0x0005e4000c901d6e */
[----:B--2---:R-:W-:-:S05]  /*23ea0*/  @!P2 IADD3 R7, P3, R10, R5, RZ ;  /* 0x000000050a07a210 */ /* 0x004fca0007f7e0ff */
[----:B---3--:R-:W-:-:S05]  /*23eb0*/  @!P2 IMAD.X R6, RZ, RZ, R8, P3 ;  /* 0x000000ffff06a224 */ /* 0x008fca00018e0608 */
[----:B------:R-:W-:-:S04]  /*23ec0*/  @!P2 LOP3.LUT R7, R7, R6, RZ, 0x3c, !PT ;  /* 0x000000060707a212 */ /* 0x000fc800078e3cff */
[C---:B------:R-:W-:Y:S02]  /*23ed0*/  @!P2 LOP3.LUT R6, R7.reuse, R6, RZ, 0x3c, !PT ;  /* 0x000000060706a212 */ /* 0x040fe400078e3cff */
[----:B------:R-:W-:Y:S02]  /*23ee0*/  IADD3 R5, R0, 0x20, RZ ;  /* 0x0000002000057810 */ /* 0x000fe40007ffe0ff */
[----:B------:R-:W-:-:S05]  /*23ef0*/  @!P2 LOP3.LUT R7, R7, R6, RZ, 0x3c, !PT ;  /* 0x000000060707a212 */ /* 0x000fca00078e3cff */
[----:B------:R-:W-:Y:S04]  /*23f00*/  @!P2 LDGSTS.E.BYPASS.LTC128B.128 [R9+0x18800], desc[UR46][R6.64], !P0 ;  /* 0x188000000609afae */ /* 0x000fe8000c101d6e */
[----:B------:R0:W-:Y:S01]  /*23f10*/  @!P2 LDGSTS.E.BYPASS.LTC128B.128 [R9+0x1c800], desc[UR46][R6.64+0x80], !P1 ;  /* 0x1c8000800609afae */ /* 0x0001e2000c901d6e */
[----:B------:R-:W-:-:S03]  /*23f20*/  ISETP.GE.AND P2, PT, R5, R2, PT ;  /* 0x000000020500720c */ /* 0x000fc60003f46270 */
[----:B------:R-:W1:Y:S04]  /*23f30*/  SHFL.IDX PT, R5, R4, 0x2, 0x181f ;  /* 0x00581f0004057f89 */ /* 0x000e6800000e0000 */
[----:B0-----:R-:W0:Y:S06]  /*23f40*/  SHFL.IDX PT, R6, R3, 0x2, 0x181f ;  /* 0x00581f0003067f89 */ /* 0x001e2c00000e0000 */
[----:B-1----:R-:W-:-:S05]  /*23f50*/  @!P2 IADD3 R5, P3, R10, R5, RZ ;  /* 0x000000050a05a210 */ /* 0x002fca0007f7e0ff */
[----:B0-----:R-:W-:-:S04]  /*23f60*/  @!P2 IMAD.X R6, RZ, RZ, R6, P3 ;  /* 0x000000ffff06a224 */ /* 0x001fc800018e0606 */
[----:B------:R-:W-:Y:S02]  /*23f70*/  @!P2 IMAD.MOV.U32 R7, RZ, RZ, R6 ;  /* 0x000000ffff07a224 */ /* 0x000fe400078e0006 */
[----:B------:R-:W-:Y:S02]  /*23f80*/  @!P2 IMAD.MOV.U32 R6, RZ, RZ, R5 ;  /* 0x000000ffff06a224 */ /* 0x000fe400078e0005 */
[----:B------:R-:W-:-:S03]  /*23f90*/  VIADD R5, R0, 0x30 ;  /* 0x0000003000057836 */ /* 0x000fc60000000000 */
        /* <DEDUP_REMOVED lines=15> */
[----:B-1----:R-:W-:-:S04]  /*24090*/  @!P2 IADD3 R5, P3, R10, R5, RZ ;  /* 0x000000050a05a210 */ /* 0x002fc80007f7e0ff */
[----:B0-----:R-:W-:-:S05]  /*240a0*/  @!P2 IADD3.X R6, RZ, R6, RZ, P3, !PT ;  /* 0x00000006ff06a210 */ /* 0x001fca0001ffe4ff */
        /* <DEDUP_REMOVED lines=19> */
[----:B0-----:R-:W-:-:S05]  /*241e0*/  @!P2 IMAD.X R6, RZ, RZ, R6, P3 ;  /* 0x000000ffff06a224 */ /* 0x001fca00018e0606 */
[----:B------:R-:W-:Y:S01]  /*241f0*/  @!P2 MOV R7, R6 ;  /* 0x000000060007a202 */ /* 0x000fe20000000f00 */
[----:B------:R-:W-:Y:S02]  /*24200*/  @!P2 IMAD.MOV.U32 R6, RZ, RZ, R5 ;  /* 0x000000ffff06a224 */ /* 0x000fe400078e0005 */
[----:B------:R0:W1:Y:S04]  /*24210*/  SHFL.IDX PT, R5, R3, 0x7, 0x181f ;  /* 0x00f81f0003057f89 */ /* 0x00006800000e0000 */
[----:B------:R0:W-:Y:S04]  /*24220*/  @!P2 LDGSTS.E.BYPASS.LTC128B.128 [R9+0x1b000], desc[UR46][R6.64], !P0 ;  /* 0x1b0000000609afae */ /* 0x0001e8000c101d6e */
[----:B------:R0:W-:Y:S04]  /*24230*/  @!P2 LDGSTS.E.BYPASS.LTC128B.128 [R9+0x1f000], desc[UR46][R6.64+0x80], !P1 ;  /* 0x1f0000800609afae */ /* 0x0001e8000c901d6e */
[----:B------:R0:W2:Y:S02]  /*24240*/  SHFL.IDX PT, R3, R4, 0x7, 0x181f ;  /* 0x00f81f0004037f89 */ /* 0x0000a400000e0000 */
.L_x_1895:
[----:B------:R-:W-:Y:S01]  /*24250*/  VIADD R0, R0, 0x70 ;  /* 0x0000007000007836 */ /* 0x000fe20000000000 */
[----:B------:R-:W-:Y:S04]  /*24260*/  BSSY B0, `(.L_x_1664) ;  /* 0x000000a000007945 */ /* 0x000fe80003800000 */
[----:B------:R-:W-:-:S13]  /*24270*/  ISETP.GE.AND P2, PT, R0, R2, PT ;  /* 0x000000020000720c */ /* 0x000fda0003f46270 */
[----:B------:R-:W-:Y:S05]  /*24280*/  @P2 BRA `(.L_x_1665) ;  /* 0x00000000001c2947 */ /* 0x000fea0003800000 */
[----:B--2---:R-:W-:-:S05]  /*24290*/  IADD3 R2, P2, R10, R3, RZ ;  /* 0x000000030a027210 */ /* 0x004fca0007f5e0ff */
[----:B01----:R-:W-:-:S05]  /*242a0*/  IMAD.X R3, RZ, RZ, R5, P2 ;  /* 0x000000ffff037224 */ /* 0x003fca00010e0605 */
[----:B------:R-:W-:Y:S01]  /*242b0*/  @!PT LDS RZ, [RZ] ;  /* 0x00000000fffff984 */ /* 0x000fe20000000800 */
[----:B------:R-:W-:Y:S01]  /*242c0*/  @!PT LDS RZ, [RZ] ;  /* 0x00000000fffff984 */ /* 0x000fe20000000800 */
[----:B------:R-:W-:Y:S01]  /*242d0*/  @!PT LDS RZ, [RZ] ;  /* 0x00000000fffff984 */ /* 0x000fe20000000800 */
[----:B------:R3:W-:Y:S04]  /*242e0*/  LDGSTS.E.BYPASS.LTC128B.128 [R9+0x1b800], desc[UR46][R2.64], !P0 ;  /* 0x1b80000002097fae */ /* 0x0007e8000c101d6e */
[----:B------:R3:W-:Y:S02]  /*242f0*/  LDGSTS.E.BYPASS.LTC128B.128 [R9+0x1f800], desc[UR46][R2.64+0x80], !P1 ;  /* 0x1f80008002097fae */ /* 0x0007e4000c901d6e */
.L_x_1665:
[----:B------:R-:W-:Y:S05]  /*24300*/  BSYNC B0 ;  /* 0x0000000000007941 */ /* 0x000fea0003800000 */
.L_x_1664:
[----:B0--3--:R0:W5:Y:S01]  /*24310*/  LDL R9, [R1] ;  /* 0x0000000001097983 */ /* 0x0091620000100800 */
[----:B------:R-:W-:Y:S01]  /*24320*/  PLOP3.LUT P0, PT, PT, PT, PT, 0x80, 0x0 ;  /* 0x000000000000781c */ /* 0x000fe20003f0f070 */
[----:B------:R-:W-:-:S12]  /*24330*/  NOP ;  /* 0x0000000000007918 */ /* 0x000fd80000000000 */
.L_x_1666:
[----:B------:R-:W3:Y:S01]  /*24340*/  LDL R2, [R1] ;  /* 0x0000000001027983 */ /* 0x000ee20000100800 */
[----:B------:R-:W-:Y:S02]  /*24350*/  PLOP3.LUT P1, PT, P1, P0, PT, 0xa2, 0x0 ;  /* 0x000000000000781c */ /* 0x000fe40000f21472 */
[----:B---3--:R-:W-:-:S08]  /*24360*/  @P0 R2UR P1, UR4, R2 ;  /* 0x00000000020402ca */ /* 0x008fd00000020000 */
        /* <DEDUP_REMOVED lines=16> */
.L_x_1896:
[----:B------:R-:W-:Y:S05]  /*24470*/  BSYNC B0 ;  /* 0x0000000000007941 */ /* 0x000fea0003800000 */
.L_x_1667:
[----:B--2---:R-:W2:Y:S04]  /*24480*/  LDL.LU R2, [R1+0x50] ;  /* 0x0000500001027983 */ /* 0x004ea80000300800 */
[----:B------:R-:W3:Y:S01]  /*24490*/  LDL R3, [R1+0x30] ;  /* 0x0000300001037983 */ /* 0x000ee20000100800 */
[----:B--2---:R-:W-:-:S05]  /*244a0*/  VIADD R2, R2, 0xfffffffe ;  /* 0xfffffffe02027836 */ /* 0x004fca0000000000 */
[----:B---3--:R-:W-:-:S13]  /*244b0*/  ISETP.GE.AND P0, PT, R2, R3, PT ;  /* 0x000000030200720c */ /* 0x008fda0003f06270 */
[----:B------:R-:W-:Y:S05]  /*244c0*/  @!P0 BRA `(.L_x_1669) ;  /* 0x00000010006c8947 */ /* 0x000fea0003800000 */
[----:B------:R2:W5:Y:S04]  /*244d0*/  LDL.LU R0, [R1+0xc] ;  /* 0x00000c0001007983 */ /* 0x0005680000300800 */
[----:B------:R2:W5:Y:S02]  /*244e0*/  LDL.LU R3, [R1+0x1c] ;  /* 0x00001c0001037983 */ /* 0x0005640000300800 */
.L_x_1691:
[----:B------:R-:W3:Y:S01]  /*244f0*/  LDL R4, [R1+0x28] ;  /* 0x0000280001047983 */ /* 0x000ee20000100800 */
[----:B-1---5:R-:W-:Y:S01]  /*24500*/  VIADD R5, R0, 0x1 ;  /* 0x0000000100057836 */ /* 0x022fe20000000000 */
        /* <DEDUP_REMOVED lines=16> */
[----:B------:R-:W4:Y:S01]  /*24610*/  LDC R7, c[0x0][0x43c] ;  /* 0x00010f00ff077b82 */ /* 0x000f220000000800 */
[----:B------:R-:W-:Y:S02]  /*24620*/  ULDC.64 UR6, c[0x0][0x428] ;  /* 0x00010a0000067ab9 */ /* 0x000fe40000000a00 */
[----:B------:R-:W2:Y:S01]  /*24630*/  LDL R11, [R1+0x24] ;  /* 0x00002400010b7983 */ /* 0x000ea20000100800 */
[----:B----4-:R-:W-:-:S13]  /*24640*/  ISETP.NE.AND P0, PT, R7, 0x1, PT ;  /* 0x000000010700780c */ /* 0x010fda0003f05270 */
[----:B------:R-:W4:Y:S02]  /*24650*/  @P0 LDC.64 R4, c[0x0][0x440] ;  /* 0x00011000ff040b82 */ /* 0x000f240000000a00 */
[----:B----4-:R-:W-:Y:S01]  /*24660*/  @P0 IMAD.HI.U32 R6, R2, R4, RZ ;  /* 0x0000000402060227 */ /* 0x010fe200078e00ff */
[----:B------:R-:W-:-:S04]  /*24670*/  MOV R4, R2 ;  /* 0x0000000200047202 */ /* 0x000fc80000000f00 */
[----:B------:R-:W-:-:S04]  /*24680*/  @P0 SHF.R.U32.HI R4, RZ, R5, R6 ;  /* 0x00000005ff040219 */ /* 0x000fc80000011606 */
[--C-:B------:R-:W-:Y:S01]  /*24690*/  SHF.R.S32.HI R5, RZ, 0x1f, R4.reuse ;  /* 0x0000001fff057819 */ /* 0x100fe20000011404 */
[----:B------:R-:W-:-:S04]  /*246a0*/  IMAD.MOV R8, RZ, RZ, -R4 ;  /* 0x000000ffff087224 */ /* 0x000fc800078e0a04 */
[----:B------:R-:W-:Y:S02]  /*246b0*/  IMAD R8, R7, R8, R2 ;  /* 0x0000000807087224 */ /* 0x000fe400078e0202 */
[----:B---3--:R-:W-:-:S04]  /*246c0*/  IMAD R6, R12, UR6, RZ ;  /* 0x000000060c067c24 */ /* 0x008fc8000f8e02ff */
[C---:B--2---:R-:W-:Y:S02]  /*246d0*/  IMAD R6, R11.reuse, UR7, R6 ;  /* 0x000000070b067c24 */ /* 0x044fe4000f8e0206 */
[----:B------:R-:W-:-:S04]  /*246e0*/  IMAD.WIDE.U32 R4, R11, UR6, R4 ;  /* 0x000000060b047c25 */ /* 0x000fc8000f8e0004 */
[----:B------:R-:W-:Y:S01]  /*246f0*/  IMAD.IADD R5, R6, 0x1, R5 ;  /* 0x0000000106057824 */ /* 0x000fe200078e0205 */
[----:B------:R-:W-:-:S04]  /*24700*/  LEA R6, P0, R4, UR4, 0x2 ;  /* 0x0000000404067c11 */ /* 0x000fc8000f8010ff */
[----:B------:R-:W-:-:S05]  /*24710*/  LEA.HI.X R7, R4, UR5, R5, 0x2, P0 ;  /* 0x0000000504077c11 */ /* 0x000fca00080f1405 */
[----:B------:R3:W5:Y:S04]  /*24720*/  LDG.E R17, desc[UR46][R6.64] ;  /* 0x0000002e06117981 */ /* 0x000768000c1e1900 */
.L_x_1672:
[----:B------:R-:W3:Y:S01]  /*24730*/  LDL R5, [R1] ;  /* 0x0000000001057983 */ /* 0x000ee20000100800 */
[----:B------:R-:W4:Y:S01]  /*24740*/  S2R R4, SR_TID.X ;  /* 0x0000000000047919 */ /* 0x000f220000002100 */
[----:B------:R-:W-:Y:S01]  /*24750*/  BSSY B1, `(.L_x_1673) ;  /* 0x0000007000017945 */ /* 0x000fe20003800000 */
[----:B----4-:R-:W-:-:S04]  /*24760*/  LOP3.LUT R4, R4, 0x7f, RZ, 0xc0, !PT ;  /* 0x0000007f04047812 */ /* 0x010fc800078ec0ff */
[----:B------:R-:W-:Y:S01]  /*24770*/  ISETP.NE.AND P1, PT, R4, RZ, PT ;  /* 0x000000ff0400720c */ /* 0x000fe20003f25270 */
[----:B---3--:R-:W-:Y:S01]  /*24780*/  IMAD R6, R10, 0x8, R5 ;  /* 0x000000080a067824 */ /* 0x008fe200078e0205 */
[----:B------:R-:W-:-:S04]  /*24790*/  SHF.L.U32 R5, R9, 0x1f, RZ ;  /* 0x0000001f09057819 */ /* 0x000fc800000006ff */
[----:B------:R-:W3:Y:S02]  /*247a0*/  SYNCS.PHASECHK.TRANS64.TRYWAIT P0, [R6+URZ+0x28480], R5 ;  /* 0x02848005060075a7 */ /* 0x000ee4000800017f */
[----:B---3--:R-:W-:Y:S05]  /*247b0*/  @!P0 BRA `(.L_x_1674) ;  /* 0x0000007000a08947 */ /* 0x008fea0003800000 */
.L_x_1897:
[----:B------:R-:W-:Y:S05]  /*247c0*/  BSYNC B1 ;  /* 0x0000000000017941 */ /* 0x000fea0003800000 */
.L_x_1673:
        /* <DEDUP_REMOVED lines=9> */
.L_x_1676:
[----:B------:R-:W-:Y:S05]  /*24860*/  BSYNC B1 ;  /* 0x0000000000017941 */ /* 0x000fea0003800000 */
.L_x_1675:
[----:B-1----:R-:W4:Y:S04]  /*24870*/  LDL R9, [R1] ;  /* 0x0000000001097983 */ /* 0x002f280000100800 */
[----:B------:R-:W4:Y:S04]  /*24880*/  LDL R4, [R1+0xc] ;  /* 0x00000c0001047983 */ /* 0x000f280000100800 */
        /* <DEDUP_REMOVED lines=9> */
[----:B--2---:R-:W-:-:S03]  /*24920*/  IMAD R8, R8, 0x40, R7 ;  /* 0x0000004008087824 */ /* 0x004fc600078e0207 */
[----:B------:R-:W-:Y:S01]  /*24930*/  IADD3 R9, R4, 0x10000, RZ ;  /* 0x0001000004097810 */ /* 0x000fe20007ffe0ff */
[----:B------:R-:W-:-:S07]  /*24940*/  VIADD R7, R6, 0x28470 ;  /* 0x0002847006077836 */ /* 0x000fce0000000000 */
.L_x_1677:
[----:B------:R-:W-:-:S13]  /*24950*/  @P0 ELECT P2, URZ, PT ;  /* 0x00000000003f082f */ /* 0x000fda0003840000 */
[----:B-----5:R-:W-:Y:S02]  /*24960*/  @P2 R2UR UR13, R17 ;  /* 0x00000000110d22ca */ /* 0x020fe400000e0000 */
        /* <DEDUP_REMOVED lines=14> */
.L_x_1678:
        /* <DEDUP_REMOVED lines=13> */
.L_x_1898:
[----:B------:R-:W-:Y:S05]  /*24b20*/  BSYNC B1 ;  /* 0x0000000000017941 */ /* 0x000fea0003800000 */
.L_x_1679:
[----:B------:R-:W-:Y:S01]  /*24b30*/  BSSY B1, `(.L_x_1681) ;  /* 0x000000b000017945 */ /* 0x000fe20003800000 */
[----:B------:R-:W-:Y:S02]  /*24b40*/  IMAD.MOV.U32 R10, RZ, RZ, 0x0 ;  /* 0x00000000ff0a7424 */ /* 0x000fe400078e00ff */
[----:B------:R-:W-:Y:S01]  /*24b50*/  IMAD.MOV.U32 R11, RZ, RZ, 0x14f00000 ;  /* 0x14f00000ff0b7424 */ /* 0x000fe200078e00ff */
[----:B------:R-:W-:Y:S06]  /*24b60*/  @P1 BRA `(.L_x_1682) ;  /* 0x00000000001c1947 */ /* 0x000fec0003800000 */
[----:B------:R-:W2:Y:S01]  /*24b70*/  S2R R7, SR_TID.X ;  /* 0x0000000000077919 */ /* 0x000ea20000002100 */
[----:B-1-3--:R-:W-:-:S04]  /*24b80*/  IMAD.MOV.U32 R5, RZ, RZ, 0x4000 ;  /* 0x00004000ff057424 */ /* 0x00afc800078e00ff */
[----:B------:R4:W-:Y:S01]  /*24b90*/  SYNCS.ARRIVE.TRANS64 RZ, [R6+URZ+0x28430], R5 ;  /* 0x0284300506ff79a7 */ /* 0x0009e2000800003f */
[----:B--2---:R-:W-:-:S04]  /*24ba0*/  LOP3.LUT R7, R7, 0x1f, RZ, 0xc0, !PT ;  /* 0x0000001f07077812 */ /* 0x004fc800078ec0ff */
[----:B------:R-:W-:-:S13]  /*24bb0*/  ISETP.NE.AND P0, PT, R7, RZ, PT ;  /* 0x000000ff0700720c */ /* 0x000fda0003f05270 */
[----:B----4-:R-:W-:Y:S05]  /*24bc0*/  @!P0 BRA `(.L_x_1682) ;  /* 0x0000000000048947 */ /* 0x010fea0003800000 */
[----:B------:R-:W-:Y:S01]  /*24bd0*/  BPT.TRAP 0x1 ;  /* 0x000000040000795c */ /* 0x000fe20000300000 */
.L_x_1682:
[----:B------:R-:W-:Y:S05]  /*24be0*/  BSYNC B1 ;  /* 0x0000000000017941 */ /* 0x000fea0003800000 */
.L_x_1681:
[----:B------:R-:W-:Y:S01]  /*24bf0*/  R2UR UR10, R13 ;  /* 0x000000000d0a72ca */ /* 0x000fe200000e0000 */
[----:B------:R-:W-:Y:S01]  /*24c00*/  UIADD3 UR4, UP0, UR42, 0x370, URZ ;  /* 0x000003702a047890 */ /* 0x000fe2000ff1e03f */
[----:B------:R-:W-:Y:S01]  /*24c10*/  R2UR UR6, R10 ;  /* 0x000000000a0672ca */ /* 0x000fe200000e0000 */
[----:B-1-3--:R-:W-:Y:S01]  /*24c20*/  VIADD R6, R6, 0x28430 ;  /* 0x0002843006067836 */ /* 0x00afe20000000000 */
[----:B------:R-:W-:Y:S01]  /*24c30*/  R2UR UR7, R11 ;  /* 0x000000000b0772ca */ /* 0x000fe200000e0000 */
[----:B------:R-:W-:Y:S01]  /*24c40*/  VIADD R5, R4, 0x20000 ;  /* 0x0002000004057836 */ /* 0x000fe20000000000 */
[----:B------:R-:W-:Y:S01]  /*24c50*/  PLOP3.LUT P0, PT, PT, PT, PT, 0x80, 0x0 ;  /* 0x000000000000781c */ /* 0x000fe20003f0f070 */
[----:B------:R-:W-:-:S12]  /*24c60*/  UIADD3.X UR5, URZ, UR43, URZ, UP0, !UPT ;  /* 0x0000002b3f057290 */ /* 0x000fd800087fe43f */
.L_x_1683:
        /* <DEDUP_REMOVED lines=10> */
[----:B------:R-:W-:Y:S01]  /*24d10*/  R2UR UR10, R12 ;  /* 0x000000000c0a72ca */ /* 0x000fe200000e0000 */
[----:B------:R-:W-:Y:S01]  /*24d20*/  VIADD R4, R4, 0x22000 ;  /* 0x0002200004047836 */ /* 0x000fe20000000000 */
[----:B------:R-:W-:Y:S02]  /*24d30*/  R2UR UR6, R10 ;  /* 0x000000000a0672ca */ /* 0x000fe400000e0000 */
[----:B------:R-:W-:Y:S02]  /*24d40*/  R2UR UR7, R11 ;  /* 0x000000000b0772ca */ /* 0x000fe400000e0000 */
[----:B------:R-:W-:-:S13]  /*24d50*/  PLOP3.LUT P0, PT, PT, PT, PT, 0x80, 0x0 ;  /* 0x000000000000781c */ /* 0x000fda0003f0f070 */
.L_x_1684:
        /* <DEDUP_REMOVED lines=9> */
[----:B---3--:R-:W-:Y:S05]  /*24df0*/  @P0 BRA.U.ANY `(.L_x_1684) ;  /* 0xfffffffd00d80947 */ /* 0x008fea000393ffff */
.L_x_1671:
[----:B------:R-:W-:Y:S05]  /*24e00*/  BSYNC B0 ;  /* 0x0000000000007941 */ /* 0x000fea0003800000 */
.L_x_1670:
[----:B------:R-:W-:-:S06]  /*24e10*/  UISETP.NE.AND UP0, UPT, UR36, 0x3, UPT ;  /* 0x000000032400788c */ /* 0x000fcc000bf05270 */
[----:B------:R-:W-:-:S13]  /*24e20*/  PLOP3.LUT P0, PT, PT, PT, UP0, 0x80, 0x0 ;  /* 0x000000000000781c */ /* 0x000fda0003f0f008 */
[----:B------:R-:W-:Y:S05]  /*24e30*/  @!P0 BRA `(.L_x_1685) ;  /* 0x0000000000048947 */ /* 0x000fea0003800000 */
[----:B------:R-:W-:Y:S01]  /*24e40*/  BPT.TRAP 0x1 ;  /* 0x000000040000795c */ /* 0x000fe20000300000 */
.L_x_1685:
[----:B------:R-:W3:Y:S01]  /*24e50*/  LDL R5, [R1] ;  /* 0x0000000001057983 */ /* 0x000ee20000100800 */
[----:B------:R-:W-:Y:S01]  /*24e60*/  MOV R4, UR38 ;  /* 0x0000002600047c02 */ /* 0x000fe20008000f00 */
[----:B------:R-:W-:Y:S03]  /*24e70*/  BSSY B0, `(.L_x_1686) ;  /* 0x0000007000007945 */ /* 0x000fe60003800000 */
[----:B------:R-:W-:Y:S02]  /*24e80*/  ISETP.NE.AND P1, PT, R4, 0x3, PT ;  /* 0x000000030400780c */ /* 0x000fe40003f25270 */
[----:B------:R-:W-:-:S04]  /*24e90*/  LOP3.LUT R4, R3, 0x1, RZ, 0x3c, !PT ;  /* 0x0000000103047812 */ /* 0x000fc800078e3cff */
[----:B------:R-:W-:Y:S01]  /*24ea0*/  SHF.L.U32 R4, R4, 0x1f, RZ ;  /* 0x0000001f04047819 */ /* 0x000fe200000006ff */
[----:B---3--:R-:W-:-:S04]  /*24eb0*/  IMAD R20, R0, 0x8, R5 ;  /* 0x0000000800147824 */ /* 0x008fc800078e0205 */
[----:B------:R-:W3:Y:S02]  /*24ec0*/  SYNCS.PHASECHK.TRANS64.TRYWAIT P0, [R20+URZ+0x28470], R4 ;  /* 0x02847004140075a7 */ /* 0x000ee4000800017f */
[----:B---3--:R-:W-:Y:S05]  /*24ed0*/  @!P0 BRA `(.L_x_1687) ;  /* 0x0000006c00008947 */ /* 0x008fea0003800000 */
.L_x_1899:
[----:B------:R-:W-:Y:S05]  /*24ee0*/  BSYNC B0 ;  /* 0x0000000000007941 */ /* 0x000fea0003800000 */
.L_x_1686:
[----:B------:R-:W-:Y:S05]  /*24ef0*/  @!P1 BRA `(.L_x_1688) ;  /* 0x0000000000049947 */ /* 0x000fea0003800000 */
[----:B------:R-:W-:Y:S01]  /*24f00*/  BPT.TRAP 0x1 ;  /* 0x000000040000795c */ /* 0x000fe20000300000 */
.L_x_1688:
[----:B------:R-:W-:Y:S01]  /*24f10*/  SHF.L.U32 R3, R3, 0x1f, RZ ;  /* 0x0000001f03037819 */ /* 0x000fe200000006ff */
[----:B------:R-:W-:-:S03]  /*24f20*/  IMAD.SHL.U32 R0, R0, 0x4000, RZ ;  /* 0x0000400000007824 */ /* 0x000fc600078e00ff */
[----:B------:R-:W4:Y:S02]  /*24f30*/  SYNCS.PHASECHK.TRANS64.TRYWAIT P0, [R20+URZ+0x28460], R3 ;  /* 0x02846003140075a7 */ /* 0x000f24000800017f */
[----:B----4-:R-:W-:Y:S05]  /*24f40*/  @!P0 BRA `(.L_x_1689) ;  /* 0x0000006800f88947 */ /* 0x010fea0003800000 */
.L_x_1900:
[----:B------:R-:W4:Y:S04]  /*24f50*/  LDL R13, [R1+0x10] ;  /* 0x00001000010d7983 */ /* 0x000f280000100800 */
[----:B------:R-:W2:Y:S04]  /*24f60*/  LDL R12, [R1+0x38] ;  /* 0x00003800010c7983 */ /* 0x000ea80000100800 */
[----:B------:R-:W2:Y:S04]  /*24f70*/  LDL R14, [R1+0x4] ;  /* 0x00000400010e7983 */ /* 0x000ea80000100800 */
[----:B------:R0:W-:Y:S04]  /*24f80*/  STL [R1+0x68], R16 ;  /* 0x0000681001007387 */ /* 0x0001e80000100800 */
[----:B0-----:R-:W2:Y:S04]  /*24f90*/  LDL R16, [R1+0x8] ;  /* 0x0000080001107983 */ /* 0x001ea80000100800 */
[----:B------:R0:W-:Y:S04]  /*24fa0*/  STL [R1+0x64], R2 ;  /* 0x0000640201007387 */ /* 0x0001e80000100800 */
[----:B0-----:R-:W3:Y:S01]  /*24fb0*/  LDL R2, [R1] ;  /* 0x0000000001027983 */ /* 0x001ee20000100800 */
[----:B------:R-:W-:Y:S05]  /*24fc0*/  WARPSYNC.ALL ;  /* 0x0000000000007948 */ /* 0x000fea0003800000 */
[C---:B------:R-:W-:Y:S01]  /*24fd0*/  VIADD R21, R0.reuse, 0x1000 ;  /* 0x0000100000157836 */ /* 0x040fe20000000000 */
[----:B----4-:R-:W-:-:S05]  /*24fe0*/  LOP3.LUT R3, R0, R13, RZ, 0xfc, !PT ;  /* 0x0000000d00037212 */ /* 0x010fca00078efcff */
[----:B---3--:R-:W-:-:S05]  /*24ff0*/  IMAD.IADD R3, R2, 0x1, R3 ;  /* 0x0000000102037824 */ /* 0x008fca00078e0203 */
[----:B------:R2:W0:Y:S02]  /*25000*/  LDSM.16.MT88.4 R4, [R3+0x10000] ;  /* 0x010000000304783b */ /* 0x0004240000004200 */
[----:B--2---:R-:W-:Y:S02]  /*25010*/  IADD3 R3, R2, R12, R0 ;  /* 0x0000000c02037210 */ /* 0x004fe40007ffe000 */
[----:B------:R-:W-:Y:S02]  /*25020*/  LOP3.LUT R12, R0, R16, RZ, 0xfc, !PT ;  /* 0x00000010000c7212 */ /* 0x000fe400078efcff */
[C-C-:B0-----:R-:W-:Y:S02]  /*25030*/  PRMT R8, R4.reuse, 0x6420, R5.reuse ;  /* 0x0000642004087816 */ /* 0x141fe40000000005 */
[----:B-1----:R-:W-:Y:S02]  /*25040*/  PRMT R9, R4, 0x7531, R5 ;  /* 0x0000753104097816 */ /* 0x002fe40000000005 */
[----:B------:R-:W-:-:S02]  /*25050*/  PRMT R10, R6, 0x6420, R7 ;  /* 0x00006420060a7816 */ /* 0x000fc40000000007 */
[----:B------:R-:W-:Y:S02]  /*25060*/  PRMT R11, R6, 0x7531, R7 ;  /* 0x00007531060b7816 */ /* 0x000fe40000000007 */
[----:B------:R-:W0:Y:S01]  /*25070*/  LDSM.16.MT88.4 R4, [R3+0x10000] ;  /* 0x010000000304783b */ /* 0x000e220000004200 */
[----:B------:R-:W-:-:S05]  /*25080*/  IMAD.IADD R12, R14, 0x1, R12 ;  /* 0x000000010e0c7824 */ /* 0x000fca00078e020c */
[----:B------:R0:W-:Y:S02]  /*25090*/  STSM.16.M88.4 [R12], R8 ;  /* 0x000000080c007844 */ /* 0x0001e40000000200 */
[C-C-:B0-----:R-:W-:Y:S02]  /*250a0*/  PRMT R8, R4.reuse, 0x6420, R5.reuse ;  /* 0x0000642004087816 */ /* 0x141fe40000000005 */
[----:B------:R-:W-:Y:S02]  /*250b0*/  PRMT R9, R4, 0x7531, R5 ;  /* 0x0000753104097816 */ /* 0x000fe40000000005 */
[----:B------:R-:W-:Y:S02]  /*250c0*/  LOP3.LUT R4, R21, R16, RZ, 0xfc, !PT ;  /* 0x0000001015047212 */ /* 0x000fe400078efcff */
[C-C-:B------:R-:W-:Y:S02]  /*250d0*/  PRMT R10, R6.reuse, 0x6420, R7.reuse ;  /* 0x00006420060a7816 */ /* 0x140fe40000000007 */
[----:B------:R-:W-:Y:S01]  /*250e0*/  PRMT R11, R6, 0x7531, R7 ;  /* 0x00007531060b7816 */ /* 0x000fe20000000007 */
[----:B------:R-:W-:-:S05]  /*250f0*/  IMAD.IADD R4, R14, 0x1, R4 ;  /* 0x000000010e047824 */ /* 0x000fca00078e0204 */
        /* <DEDUP_REMOVED lines=15> */
[----:B-1----:R-:W-:-:S02]  /*251f0*/  VIADD R15, R0, 0x3000 ;  /* 0x00003000000f7836 */ /* 0x002fc40000000000 */
[----:B------:R-:W-:Y:S02]  /*25200*/  IMAD.MOV.U32 R13, RZ, RZ, R10 ;  /* 0x000000ffff0d7224 */ /* 0x000fe400078e000a */
[----:B------:R-:W-:Y:S01]  /*25210*/  IMAD.MOV.U32 R14, RZ, RZ, R11 ;  /* 0x000000ffff0e7224 */ /* 0x000fe200078e000b */
[C-C-:B0-----:R-:W-:Y:S02]  /*25220*/  PRMT R8, R4.reuse, 0x6420, R5.reuse ;  /* 0x0000642004087816 */ /* 0x141fe40000000005 */
[----:B------:R-:W-:Y:S02]  /*25230*/  PRMT R9, R4, 0x7531, R5 ;  /* 0x0000753104097816 */ /* 0x000fe40000000005 */
[----:B------:R-:W-:Y:S02]  /*25240*/  LOP3.LUT R4, R15, R16, RZ, 0xfc, !PT ;  /* 0x000000100f047212 */ /* 0x000fe400078efcff */
[C-C-:B------:R-:W-:Y:S02]  /*25250*/  PRMT R10, R6.reuse, 0x6420, R7.reuse ;  /* 0x00006420060a7816 */ /* 0x140fe40000000007 */
[----:B------:R-:W-:Y:S01]  /*25260*/  PRMT R11, R6, 0x7531, R7 ;  /* 0x00007531060b7816 */ /* 0x000fe20000000007 */
[----:B------:R-:W-:-:S05]  /*25270*/  IMAD.IADD R4, R13, 0x1, R4 ;  /* 0x000000010d047824 */ /* 0x000fca00078e0204 */
[----:B------:R0:W-:Y:S04]  /*25280*/  STSM.16.M88.4 [R4], R8 ;  /* 0x0000000804007844 */ /* 0x0001e80000000200 */
[----:B0-----:R-:W2:Y:S01]  /*25290*/  LDL R8, [R1+0x40] ;  /* 0x0000400001087983 */ /* 0x001ea20000100800 */
[----:B------:R-:W-:-:S05]  /*252a0*/  IMAD.MOV.U32 R10, RZ, RZ, R14 ;  /* 0x000000ffff0a7224 */ /* 0x000fca00078e000e */
[----:B------:R-:W-:-:S05]  /*252b0*/  LOP3.LUT R21, R21, R10, RZ, 0xfc, !PT ;  /* 0x0000000a15157212 */ /* 0x000fca00078efcff */
[----:B------:R-:W-:-:S06]  /*252c0*/  IMAD.IADD R4, R2, 0x1, R21 ;  /* 0x0000000102047824 */ /* 0x000fcc00078e0215 */
[----:B------:R-:W0:Y:S01]  /*252d0*/  LDSM.16.MT88.4 R4, [R4+0x10000] ;  /* 0x010000000404783b */ /* 0x000e220000004200 */
[----:B------:R-:W-:Y:S01]  /*252e0*/  IMAD.MOV.U32 R9, RZ, RZ, R13 ;  /* 0x000000ffff097224 */ /* 0x000fe200078e000d */
[----:B------:R-:W-:Y:S02]  /*252f0*/  MOV R11, R15 ;  /* 0x0000000f000b7202 */ /* 0x000fe40000000f00 */
[C-C-:B0-----:R-:W-:Y:S02]  /*25300*/  PRMT R12, R4.reuse, 0x6420, R5.reuse ;  /* 0x00006420040c7816 */ /* 0x141fe40000000005 */
[----:B------:R-:W-:Y:S02]  /*25310*/  PRMT R13, R4, 0x7531, R5 ;  /* 0x00007531040d7816 */ /* 0x000fe40000000005 */
[C-C-:B------:R-:W-:Y:S02]  /*25320*/  PRMT R14, R6.reuse, 0x6420, R7.reuse ;  /* 0x00006420060e7816 */ /* 0x140fe40000000007 */
[----:B------:R-:W-:-:S02]  /*25330*/  PRMT R15, R6, 0x7531, R7 ;  /* 0x00007531060f7816 */ /* 0x000fc40000000007 */
[----:B------:R-:W0:Y:S01]  /*25340*/  LDSM.16.MT88.4 R4, [R3+0x11000] ;  /* 0x011000000304783b */ /* 0x000e220000004200 */
[----:B--2---:R-:W-:-:S05]  /*25350*/  IMAD.IADD R0, R8, 0x1, R0 ;  /* 0x0000000108007824 */ /* 0x004fca00078e0200 */
[----:B------:R-:W-:Y:S02]  /*25360*/  IADD3 R21, R9, R0, R16 ;  /* 0x0000000009157210 */ /* 0x000fe40007ffe010 */
[----:B------:R1:W5:Y:S04]  /*25370*/  LDL.LU R16, [R1+0x68] ;  /* 0x0000680001107983 */ /* 0x0003680000300800 */
[----:B------:R2:W-:Y:S04]  /*25380*/  STSM.16.M88.4 [R21], R12 ;  /* 0x0000000c15007844 */ /* 0x0005e80000000200 */
[----:B--2---:R-:W2:Y:S01]  /*25390*/  LDL R12, [R1+0x3c] ;  /* 0x00003c00010c7983 */ /* 0x004ea20000100800 */
[----:B------:R-:W-:-:S02]  /*253a0*/  IMAD.MOV.U32 R14, RZ, RZ, R10 ;  /* 0x000000ffff0e7224 */ /* 0x000fc400078e000a */
[----:B------:R-:W-:Y:S01]  /*253b0*/  IMAD.MOV.U32 R15, RZ, RZ, R11 ;  /* 0x000000ffff0f7224 */ /* 0x000fe200078e000b */
[C---:B0-----:R-:W-:Y:S01]  /*253c0*/  PRMT R8, R4.reuse, 0x6420, R5 ;  /* 0x0000642004087816 */ /* 0x041fe20000000005 */
[----:B------:R-:W-:Y:S01]  /*253d0*/  IMAD.MOV.U32 R13, RZ, RZ, R9 ;  /* 0x000000ffff0d7224 */ /* 0x000fe200078e0009 */
[----:B------:R-:W-:Y:S02]  /*253e0*/  PRMT R9, R4, 0x7531, R5 ;  /* 0x0000753104097816 */ /* 0x000fe40000000005 */
[----:B------:R-:W-:-:S05]  /*253f0*/  LOP3.LUT R4, R15, R14, RZ, 0xfc, !PT ;  /* 0x0000000e0f047212 */ /* 0x000fca00078efcff */
[----:B------:R-:W-:Y:S02]  /*25400*/  IMAD.IADD R4, R2, 0x1, R4 ;  /* 0x0000000102047824 */ /* 0x000fe400078e0204 */
[----:B------:R1:W5:Y:S01]  /*25410*/  LDL.LU R2, [R1+0x64] ;  /* 0x0000640001027983 */ /* 0x0003620000300800 */
[C-C-:B------:R-:W-:Y:S02]  /*25420*/  PRMT R10, R6.reuse, 0x6420, R7.reuse ;  /* 0x00006420060a7816 */ /* 0x140fe40000000007 */
[----:B------:R-:W-:Y:S02]  /*25430*/  PRMT R11, R6, 0x7531, R7 ;  /* 0x00007531060b7816 */ /* 0x000fe40000000007 */
[----:B--2---:R-:W-:-:S05]  /*25440*/  IADD3 R0, R13, R12, R0 ;  /* 0x0000000c0d007210 */ /* 0x004fca0007ffe000 */
[----:B------:R-:W-:Y:S04]  /*25450*/  STSM.16.M88.4 [R0], R8 ;  /* 0x0000000800007844 */ /* 0x000fe80000000200 */
        /* <DEDUP_REMOVED lines=20> */
.L_x_1690:
[----:B-1----:R-:W1:Y:S01]  /*255a0*/  S2R R0, SR_TID.X ;  /* 0x0000000000007919 */ /* 0x002e620000002100 */
[----:B0-----:R0:W-:Y:S01]  /*255b0*/  SYNCS.ARRIVE.TRANS64.A1T0 RZ, [R20+URZ+0x28450], RZ ;  /* 0x028450ff14ff79a7 */ /* 0x0011e2000810003f */
[----:B-1----:R-:W-:Y:S02]  /*255c0*/  LOP3.LUT R3, R0, 0x7f, RZ, 0xc0, !PT ;  /* 0x0000007f00037812 */ /* 0x002fe400078ec0ff */
[----:B------:R-:W2:Y:S01]  /*255d0*/  LDL R0, [R1+0x30] ;  /* 0x0000300001007983 */ /* 0x000ea20000100800 */
[----:B------:R-:W-:Y:S01]  /*255e0*/  BAR.SYNC.DEFER_BLOCKING 0x2, 0x80 ;  /* 0x0082000000007b1d */ /* 0x000fe20000010000 */
[----:B------:R-:W-:-:S05]  /*255f0*/  ISETP.NE.AND P0, PT, R3, RZ, PT ;  /* 0x000000ff0300720c */ /* 0x000fca0003f05270 */
[----:B------:R3:W5:Y:S08]  /*25600*/  LDL R3, [R1+0x1c] ;  /* 0x00001c0001037983 */ /* 0x0007700000100800 */
[----:B0-----:R-:W-:-:S05]  /*25610*/  @!P0 VIADD R20, R20, 0x28480 ;  /* 0x0002848014148836 */ /* 0x001fca0000000000 */
[----:B------:R-:W-:-:S04]  /*25620*/  @!P0 PRMT R20, RZ, 0x654, R20 ;  /* 0x00000654ff148816 */ /* 0x000fc80000000014 */
[----:B------:R3:W-:Y:S01]  /*25630*/  @!P0 SYNCS.ARRIVE.TRANS64.RED.A1T0 RZ, [R20+URZ], RZ ;  /* 0x000000ff14ff89a7 */ /* 0x0007e2000810043f */
[C---:B--2--5:R-:W-:Y:S01]  /*25640*/  ISETP.GT.AND P0, PT, R2.reuse, R0, PT ;  /* 0x000000000200720c */ /* 0x064fe20003f04270 */
[----:B------:R-:W-:Y:S01]  /*25650*/  VIADD R2, R2, 0xffffffff ;  /* 0xffffffff02027836 */ /* 0x000fe20000000000 */
[----:B------:R3:W5:Y:S11]  /*25660*/  LDL R0, [R1+0xc] ;  /* 0x00000c0001007983 */ /* 0x0007760000100800 */
[----:B---3--:R-:W-:Y:S05]  /*25670*/  @P0 BRA `(.L_x_1691) ;  /* 0xffffffec009c0947 */ /* 0x008fea000383ffff */
.L_x_1669:
[----:B------:R-:W2:Y:S01]  /*25680*/  S2R R4, SR_TID.X ;  /* 0x0000000000047919 */ /* 0x000ea20000002100 */
[----:B------:R-:W-:Y:S01]  /*25690*/  BSSY B0, `(.L_x_1692) ;  /* 0x0000010000007945 */ /* 0x000fe20003800000 */
[----:B--2---:R-:W-:-:S04]  /*256a0*/  LOP3.LUT R4, R4, 0x7f, RZ, 0xc0, !PT ;  /* 0x0000007f04047812 */ /* 0x004fc800078ec0ff */
[----:B------:R-:W-:-:S13]  /*256b0*/  ISETP.NE.AND P0, PT, R4, RZ, PT ;  /* 0x000000ff0400720c */ /* 0x000fda0003f05270 */
[----:B------:R-:W-:Y:S05]  /*256c0*/  @P0 BRA `(.L_x_1693) ;  /* 0x0000000000300947 */ /* 0x000fea0003800000 */
[----:B------:R-:W2:Y:S01]  /*256d0*/  S2R R2, SR_LANEID ;  /* 0x0000000000027919 */ /* 0x000ea20000000000 */
[----:B------:R-:W-:Y:S01]  /*256e0*/  VOTEU.ANY UR4, UPT, PT ;  /* 0x0000000000047886 */ /* 0x000fe200038e0100 */
[----:B-1----:R-:W1:Y:S01]  /*256f0*/  LDC.64 R4, c[0x0][0xc60] ;  /* 0x00031800ff047b82 */ /* 0x002e620000000a00 */
[----:B-----5:R-:W2:Y:S02]  /*25700*/  FLO.U32 R0, UR4 ;  /* 0x0000000400007d00 */ /* 0x020ea400080e0000 */
[----:B--2---:R-:W-:-:S06]  /*25710*/  ISETP.EQ.U32.AND P1, PT, R0, R2, PT ;  /* 0x000000020000720c */ /* 0x004fcc0003f22070 */
[----:B------:R-:W1:Y:S07]  /*25720*/  POPC R2, UR4 ;  /* 0x0000000400027d09 */ /* 0x000e6e0008000000 */
[----:B-1----:R-:W2:Y:S04]  /*25730*/  @P1 ATOMG.E.ADD.STRONG.GPU PT, R2, desc[UR46][R4.64], R2 ;  /* 0x00000002040219a8 */ /* 0x002ea800081ee1ee */
[----:B--2---:R1:W2:Y:S02]  /*25740*/  SHFL.IDX PT, R2, R2, R0, 0x1f ;  /* 0x00001f0002027589 */ /* 0x0042a400000e0000 */
[----:B-1----:R-:W1:Y:S02]  /*25750*/  S2R R0, SR_LTMASK ;  /* 0x0000000000007919 */ /* 0x002e640000003900 */
[----:B-1----:R-:W-:-:S06]  /*25760*/  LOP3.LUT R0, R0, UR4, RZ, 0xc0, !PT ;  /* 0x0000000400007c12 */ /* 0x002fcc000f8ec0ff */
[----:B------:R-:W2:Y:S02]  /*25770*/  POPC R0, R0 ;  /* 0x0000000000007309 */ /* 0x000ea40000000000 */
[----:B--2---:R-:W-:-:S07]  /*25780*/  IADD3 R16, R2, UR37, R0 ;  /* 0x0000002502107c10 */ /* 0x004fce000fffe000 */
.L_x_1693:
[----:B------:R-:W-:Y:S05]  /*25790*/  BSYNC B0 ;  /* 0x0000000000007941 */ /* 0x000fea0003800000 */
.L_x_1692:
[----:B------:R-:W-:-:S06]  /*257a0*/  UISETP.NE.AND UP0, UPT, UR36, 0x3, UPT ;  /* 0x000000032400788c */ /* 0x000fcc000bf05270 */
[----:B------:R-:W-:-:S13]  /*257b0*/  PLOP3.LUT P1, PT, PT, PT, UP0, 0x80, 0x0 ;  /* 0x000000000000781c */ /* 0x000fda0003f2f008 */
[----:B------:R-:W-:Y:S05]  /*257c0*/  @!P1 BRA `(.L_x_1694) ;  /* 0x0000000000049947 */ /* 0x000fea0003800000 */
[----:B------:R-:W-:Y:S01]  /*257d0*/  BPT.TRAP 0x1 ;  /* 0x000000040000795c */ /* 0x000fe20000300000 */
.L_x_1694:
[----:B------:R-:W2:Y:S04]  /*257e0*/  LDL R2, [R1+0x1c] ;  /* 0x00001c0001027983 */ /* 0x000ea80000100800 */
[----:B------:R-:W3:Y:S04]  /*257f0*/  LDL R4, [R1] ;  /* 0x0000000001047983 */ /* 0x000ee80000100800 */
[----:B------:R-:W3:Y:S01]  /*25800*/  LDL R3, [R1+0xc] ;  /* 0x00000c0001037983 */ /* 0x000ee20000100800 */
[----:B-----5:R-:W-:Y:S01]  /*25810*/  MOV R0, UR38 ;  /* 0x0000002600007c02 */ /* 0x020fe20008000f00 */
[----:B------:R-:W-:Y:S03]  /*25820*/  BSSY B0, `(.L_x_1695) ;  /* 0x0000007000007945 */ /* 0x000fe60003800000 */
[----:B------:R-:W-:-:S02]  /*25830*/  ISETP.NE.AND P2, PT, R0, 0x3, PT ;  /* 0x000000030000780c */ /* 0x000fc40003f45270 */
[----:B--2---:R-:W-:-:S04]  /*25840*/  LOP3.LUT R2, R2, 0x1, RZ, 0x3c, !PT ;  /* 0x0000000102027812 */ /* 0x004fc800078e3cff */
[----:B------:R-:W-:Y:S01]  /*25850*/  SHF.L.U32 R2, R2, 0x1f, RZ ;  /* 0x0000001f02027819 */ /* 0x000fe200000006ff */
[----:B---3--:R-:W-:-:S04]  /*25860*/  IMAD R0, R3, 0x8, R4 ;  /* 0x0000000803007824 */ /* 0x008fc800078e0204 */
[----:B------:R-:W2:Y:S02]  /*25870*/  SYNCS.PHASECHK.TRANS64.TRYWAIT P1, [R0+URZ+0x28470], R2 ;  /* 0x02847002000075a7 */ /* 0x000ea4000802017f */
[----:B--2---:R-:W-:Y:S05]  /*25880*/  @!P1 BRA `(.L_x_1696) ;  /* 0x0000006000bc9947 */ /* 0x004fea0003800000 */
.L_x_1901:
[----:B------:R-:W-:Y:S05]  /*25890*/  BSYNC B0 ;  /* 0x0000000000007941 */ /* 0x000fea0003800000 */
.L_x_1695:
[----:B------:R-:W-:Y:S05]  /*258a0*/  @!P2 BRA `(.L_x_1697) ;  /* 0x000000000004a947 */ /* 0x000fea0003800000 */
[----:B------:R-:W-:Y:S01]  /*258b0*/  BPT.TRAP 0x1 ;  /* 0x000000040000795c */ /* 0x000fe20000300000 */
.L_x_1697:
[----:B--2---:R-:W2:Y:S02]  /*258c0*/  LDL R2, [R1+0x1c] ;  /* 0x00001c0001027983 */ /* 0x004ea40000100800 */
[----:B--2---:R-:W-:-:S04]  /*258d0*/  SHF.L.U32 R2, R2, 0x1f, RZ ;  /* 0x0000001f02027819 */ /* 0x004fc800000006ff */
[----:B------:R-:W2:Y:S02]  /*258e0*/  SYNCS.PHASECHK.TRANS64.TRYWAIT P1, [R0+URZ+0x28460], R2 ;  /* 0x02846002000075a7 */ /* 0x000ea4000802017f */
[----:B--2---:R-:W-:Y:S05]  /*258f0*/  @!P1 BRA `(.L_x_1698) ;  /* 0x0000006000b49947 */ /* 0x004fea0003800000 */
.L_x_1902:
[----:B------:R-:W3:Y:S04]  /*25900*/  LDL R12, [R1+0x38] ;  /* 0x00003800010c7983 */ /* 0x000ee80000100800 */
[----:B------:R4:W-:Y:S04]  /*25910*/  STL [R1+0x6c], R19 ;  /* 0x00006c1301007387 */ /* 0x0009e80000100800 */
[----:B----4-:R-:W4:Y:S04]  /*25920*/  LDL.LU R19, [R1+0x4] ;  /* 0x0000040001137983 */ /* 0x010f280000300800 */
[----:B------:R0:W-:Y:S04]  /*25930*/  STL [R1+0x68], R16 ;  /* 0x0000681001007387 */ /* 0x0001e80000100800 */
[----:B0-----:R-:W3:Y:S04]  /*25940*/  LDL R16, [R1+0x10] ;  /* 0x0000100001107983 */ /* 0x001ee80000100800 */
[----:B------:R2:W-:Y:S04]  /*25950*/  STL [R1+0x64], R0 ;  /* 0x0000640001007387 */ /* 0x0005e80000100800 */
[----:B------:R-:W4:Y:S04]  /*25960*/  LDL R18, [R1+0xc] ;  /* 0x00000c0001127983 */ /* 0x000f280000100800 */
[----:B--2---:R-:W2:Y:S01]  /*25970*/  LDL R0, [R1] ;  /* 0x0000000001007983 */ /* 0x004ea20000100800 */
[----:B------:R-:W-:Y:S05]  /*25980*/  WARPSYNC.ALL ;  /* 0x0000000000007948 */ /* 0x000fea0003800000 */
[----:B----4-:R-:W-:Y:S01]  /*25990*/  IMAD.SHL.U32 R3, R18, 0x4000, RZ ;  /* 0x0000400012037824 */ /* 0x010fe200078e00ff */
[----:B------:R0:W-:Y:S04]  /*259a0*/  STL [R1+0x70], R18 ;  /* 0x0000701201007387 */ /* 0x0001e80000100800 */
[----:B0-----:R-:W4:Y:S01]  /*259b0*/  LDL R18, [R1+0x8] ;  /* 0x0000080001127983 */ /* 0x001f220000100800 */
[----:B---3--:R-:W-:-:S05]  /*259c0*/  LOP3.LUT R2, R3, R16, RZ, 0xfc, !PT ;  /* 0x0000001003027212 */ /* 0x008fca00078efcff */
[----:B--2---:R-:W-:-:S05]  /*259d0*/  IMAD.IADD R2, R0, 0x1, R2 ;  /* 0x0000000100027824 */ /* 0x004fca00078e0202 */
[----:B-1----:R0:W1:Y:S02]  /*259e0*/  LDSM.16.MT88.4 R4, [R2+0x10000] ;  /* 0x010000000204783b */ /* 0x0020640000004200 */
[----:B0-----:R-:W-:Y:S02]  /*259f0*/  IADD3 R2, R0, R12, R3 ;  /* 0x0000000c00027210 */ /* 0x001fe40007ffe003 */
[C-C-:B-1----:R-:W-:Y:S02]  /*25a00*/  PRMT R8, R4.reuse, 0x6420, R5.reuse ;  /* 0x0000642004087816 */ /* 0x142fe40000000005 */
[----:B------:R-:W-:Y:S02]  /*25a10*/  PRMT R9, R4, 0x7531, R5 ;  /* 0x0000753104097816 */ /* 0x000fe40000000005 */
[C-C-:B------:R-:W-:Y:S02]  /*25a20*/  PRMT R10, R6.reuse, 0x6420, R7.reuse ;  /* 0x00006420060a7816 */ /* 0x140fe40000000007 */
[----:B------:R-:W-:-:S02]  /*25a30*/  PRMT R11, R6, 0x7531, R7 ;  /* 0x00007531060b7816 */ /* 0x000fc40000000007 */
[----:B------:R-:W0:Y:S01]  /*25a40*/  LDSM.16.MT88.4 R4, [R2+0x10000] ;  /* 0x010000000204783b */ /* 0x000e220000004200 */
[C---:B------:R-:W-:Y:S01]  /*25a50*/  VIADD R17, R3.reuse, 0x1000 ;  /* 0x0000100003117836 */ /* 0x040fe20000000000 */
[----:B----4-:R-:W-:-:S05]  /*25a60*/  LOP3.LUT R12, R3, R18, RZ, 0xfc, !PT ;  /* 0x00000012030c7212 */ /* 0x010fca00078efcff */
        /* <DEDUP_REMOVED lines=9> */
[----:B0-----:R-:W-:-:S05]  /*25b00*/  VIADD R8, R3, 0x2000 ;  /* 0x0000200003087836 */ /* 0x001fca0000000000 */
[----:B------:R-:W-:-:S05]  /*25b10*/  LOP3.LUT R4, R8, R16, RZ, 0xfc, !PT ;  /* 0x0000001008047212 */ /* 0x000fca00078efcff */
[----:B------:R-:W-:-:S06]  /*25b20*/  IMAD.IADD R4, R0, 0x1, R4 ;  /* 0x0000000100047824 */ /* 0x000fcc00078e0204 */
[----:B------:R-:W0:Y:S01]  /*25b30*/  LDSM.16.MT88.4 R4, [R4+0x10000] ;  /* 0x010000000404783b */ /* 0x000e220000004200 */
[----:B------:R-:W-:-:S04]  /*25b40*/  LOP3.LUT R8, R8, R18, RZ, 0xfc, !PT ;  /* 0x0000001208087212 */ /* 0x000fc800078efcff */
[----:B------:R-:W-:Y:S02]  /*25b50*/  IADD3 R8, R19, R8, RZ ;  /* 0x0000000813087210 */ /* 0x000fe40007ffe0ff */
[C-C-:B0-----:R-:W-:Y:S02]  /*25b60*/  PRMT R12, R4.reuse, 0x6420, R5.reuse ;  /* 0x00006420040c7816 */ /* 0x141fe40000000005 */
[----:B------:R-:W-:Y:S02]  /*25b70*/  PRMT R13, R4, 0x7531, R5 ;  /* 0x00007531040d7816 */ /* 0x000fe40000000005 */
[C-C-:B------:R-:W-:Y:S02]  /*25b80*/  PRMT R14, R6.reuse, 0x6420, R7.reuse ;  /* 0x00006420060e7816 */ /* 0x140fe40000000007 */
[----:B------:R-:W-:Y:S02]  /*25b90*/  PRMT R15, R6, 0x7531, R7 ;  /* 0x00007531060f7816 */ /* 0x000fe40000000007 */
[----:B------:R-:W0:Y:S04]  /*25ba0*/  LDSM.16.MT88.4 R4, [R2+0x12000] ;  /* 0x012000000204783b */ /* 0x000e280000004200 */
[----:B------:R1:W-:Y:S04]  /*25bb0*/  STSM.16.M88.4 [R8], R12 ;  /* 0x0000000c08007844 */ /* 0x0003e80000000200 */
[----:B-1----:R-:W2:Y:S04]  /*25bc0*/  LDL R14, [R1+0x40] ;  /* 0x00004000010e7983 */ /* 0x002ea80000100800 */
[----:B------:R-:W3:Y:S01]  /*25bd0*/  LDL R15, [R1+0x3c] ;  /* 0x00003c00010f7983 */ /* 0x000ee20000100800 */
[----:B------:R-:W-:Y:S01]  /*25be0*/  VIADD R12, R3, 0x3000 ;  /* 0x00003000030c7836 */ /* 0x000fe20000000000 */
[----:B0-----:R-:W-:-:S02]  /*25bf0*/  PRMT R8, R4, 0x6420, R5 ;  /* 0x0000642004087816 */ /* 0x001fc40000000005 */
[----:B------:R-:W-:Y:S02]  /*25c00*/  PRMT R9, R4, 0x7531, R5 ;  /* 0x0000753104097816 */ /* 0x000fe40000000005 */
[----:B------:R-:W-:Y:S02]  /*25c10*/  LOP3.LUT R4, R12, R18, RZ, 0xfc, !PT ;  /* 0x000000120c047212 */ /* 0x000fe400078efcff */
[C-C-:B------:R-:W-:Y:S02]  /*25c20*/  PRMT R10, R6.reuse, 0x6420, R7.reuse ;  /* 0x00006420060a7816 */ /* 0x140fe40000000007 */
[----:B------:R-:W-:Y:S01]  /*25c30*/  PRMT R11, R6, 0x7531, R7 ;  /* 0x00007531060b7816 */ /* 0x000fe20000000007 */
[----:B------:R-:W-:-:S05]  /*25c40*/  IMAD.IADD R4, R19, 0x1, R4 ;  /* 0x0000000113047824 */ /* 0x000fca00078e0204 */
[----:B------:R0:W-:Y:S02]  /*25c50*/  STSM.16.M88.4 [R4], R8 ;  /* 0x0000000804007844 */ /* 0x0001e40000000200 */
[----:B0-----:R-:W-:-:S05]  /*25c60*/  LOP3.LUT R4, R17, R16, RZ, 0xfc, !PT ;  /* 0x0000001011047212 */ /* 0x001fca00078efcff */
[----:B------:R-:W-:-:S06]  /*25c70*/  IMAD.IADD R4, R0, 0x1, R4 ;  /* 0x0000000100047824 */ /* 0x000fcc00078e0204 */
[----:B------:R-:W0:Y:S01]  /*25c80*/  LDSM.16.MT88.4 R4, [R4+0x10000] ;  /* 0x010000000404783b */ /* 0x000e220000004200 */
[----:B------:R-:W-:Y:S02]  /*25c90*/  LOP3.LUT R12, R12, R16, RZ, 0xfc, !PT ;  /* 0x000000100c0c7212 */ /* 0x000fe400078efcff */
[C-C-:B0-----:R-:W-:Y:S02]  /*25ca0*/  PRMT R8, R4.reuse, 0x6420, R5.reuse ;  /* 0x0000642004087816 */ /* 0x141fe40000000005 */
[----:B------:R-:W-:Y:S02]  /*25cb0*/  PRMT R9, R4, 0x7531, R5 ;  /* 0x0000753104097816 */ /* 0x000fe40000000005 */
[C-C-:B------:R-:W-:Y:S02]  /*25cc0*/  PRMT R10, R6.reuse, 0x6420, R7.reuse ;  /* 0x00006420060a7816 */ /* 0x140fe40000000007 */
[----:B------:R-:W-:Y:S02]  /*25cd0*/  PRMT R11, R6, 0x7531, R7 ;  /* 0x00007531060b7816 */ /* 0x000fe40000000007 */
[----:B------:R-:W0:Y:S01]  /*25ce0*/  LDSM.16.MT88.4 R4, [R2+0x11000] ;  /* 0x011000000204783b */ /* 0x000e220000004200 */
[----:B--2---:R-:W-:-:S05]  /*25cf0*/  IMAD.IADD R17, R14, 0x1, R3 ;  /* 0x000000010e117824 */ /* 0x004fca00078e0203 */
[C---:B------:R-:W-:Y:S02]  /*25d00*/  IADD3 R3, R19.reuse, R17, R18 ;  /* 0x0000001113037210 */ /* 0x040fe40007ffe012 */
[----:B------:R1:W5:Y:S01]  /*25d10*/  LDL.LU R18, [R1+0x70] ;  /* 0x0000700001127983 */ /* 0x0003620000300800 */
[----:B---3--:R-:W-:-:S03]  /*25d20*/  IADD3 R17, R19, R15, R17 ;  /* 0x0000000f13117210 */ /* 0x008fc60007ffe011 */
[----:B------:R0:W-:Y:S04]  /*25d30*/  STSM.16.M88.4 [R3], R8 ;  /* 0x0000000803007844 */ /* 0x0001e80000000200 */
[----:B------:R1:W5:Y:S04]  /*25d40*/  LDL.LU R19, [R1+0x6c] ;  /* 0x00006c0001137983 */ /* 0x0003680000300800 */
[----:B------:R1:W5:Y:S01]  /*25d50*/  LDL.LU R16, [R1+0x68] ;  /* 0x0000680001107983 */ /* 0x0003620000300800 */
[C-C-:B0-----:R-:W-:Y:S02]  /*25d60*/  PRMT R8, R4.reuse, 0x6420, R5.reuse ;  /* 0x0000642004087816 */ /* 0x141fe40000000005 */
[----:B------:R-:W-:Y:S01]  /*25d70*/  PRMT R9, R4, 0x7531, R5 ;  /* 0x0000753104097816 */ /* 0x000fe20000000005 */
[----:B------:R-:W-:-:S02]  /*25d80*/  IMAD.IADD R4, R0, 0x1, R12 ;  /* 0x0000000100047824 */ /* 0x000fc400078e020c */
[----:B------:R1:W5:Y:S01]  /*25d90*/  LDL.LU R0, [R1+0x64] ;  /* 0x0000640001007983 */ /* 0x0003620000300800 */
[C-C-:B------:R-:W-:Y:S02]  /*25da0*/  PRMT R10, R6.reuse, 0x6420, R7.reuse ;  /* 0x00006420060a7816 */ /* 0x140fe40000000007 */
[----:B------:R-:W-:-:S05]  /*25db0*/  PRMT R11, R6, 0x7531, R7 ;  /* 0x00007531060b7816 */ /* 0x000fca0000000007 */
        /* <DEDUP_REMOVED lines=21> */
.L_x_1699:
[----:B-1----:R-:W2:Y:S01]  /*25f10*/  LDL.LU R3, [R1+0x1c] ;  /* 0x00001c0001037983 */ /* 0x002ea20000300800 */
[----:B0----5:R0:W-:Y:S02]  /*25f20*/  SYNCS.ARRIVE.TRANS64.A1T0 RZ, [R0+URZ+0x28450], RZ ;  /* 0x028450ff00ff79a7 */ /* 0x0211e4000810003f */
[----:B0-----:R-:W-:-:S05]  /*25f30*/  @!P0 VIADD R0, R0, 0x28480 ;  /* 0x0002848000008836 */ /* 0x001fca0000000000 */
[----:B------:R-:W-:Y:S01]  /*25f40*/  @!P0 PRMT R0, RZ, 0x654, R0 ;  /* 0x00000654ff008816 */ /* 0x000fe20000000000 */
[----:B------:R-:W-:Y:S06]  /*25f50*/  BAR.SYNC.DEFER_BLOCKING 0x2, 0x80 ;  /* 0x0082000000007b1d */ /* 0x000fec0000010000 */
[----:B------:R0:W-:Y:S02]  /*25f60*/  @!P0 SYNCS.ARRIVE.TRANS64.RED.A1T0 RZ, [R0+URZ], RZ ;  /* 0x000000ff00ff89a7 */ /* 0x0001e4000810043f */
[----:B0-----:R-:W-:-:S05]  /*25f70*/  VIADD R0, R18, 0x1 ;  /* 0x0000000112007836 */ /* 0x001fca0000000000 */
[----:B------:R-:W-:-:S04]  /*25f80*/  ISETP.NE.AND P0, PT, R0, 0x2, PT ;  /* 0x000000020000780c */ /* 0x000fc80003f05270 */
[----:B------:R-:W-:Y:S02]  /*25f90*/  SEL R2, RZ, 0x1, P0 ;  /* 0x00000001ff027807 */ /* 0x000fe40000000000 */
[----:B------:R-:W-:-:S05]  /*25fa0*/  SEL R0, R0, RZ, P0 ;  /* 0x000000ff00007207 */ /* 0x000fca0000000000 */
[----:B------:R0:W-:Y:S01]  /*25fb0*/  STL [R1+0xc], R0 ;  /* 0x00000c0001007387 */ /* 0x0001e20000100800 */
[----:B--2---:R-:W-:-:S05]  /*25fc0*/  LOP3.LUT R3, R3, R2, RZ, 0x3c, !PT ;  /* 0x0000000203037212 */ /* 0x004fca00078e3cff */
[----:B------:R0:W-:Y:S02]  /*25fd0*/  STL [R1+0x1c], R3 ;  /* 0x00001c0301007387 */ /* 0x0001e40000100800 */
.L_x_1644:
        /* <DEDUP_REMOVED lines=9> */
[----:B------:R0:W1:Y:S04]  /*26070*/  LDS.128 R16, [R0+0x284d0] ;  /* 0x0284d00000107984 */ /* 0x0000680000000c00 */
[----:B------:R0:W-:Y:S01]  /*26080*/  STL [R1], R0 ;  /* 0x0000000001007387 */ /* 0x0001e20000100800 */
[----:B------:R-:W-:Y:S06]  /*26090*/  BAR.ARV 0x4, 0x180 ;  /* 0x0106000000007b1d */ /* 0x000fec0000002000 */
[----:B------:R-:W-:Y:S05]  /*260a0*/  BRA `(.L_x_1701) ;  /* 0x0000000800e47947 */ /* 0x000fea0003800000 */
.L_x_1700:
        /* <DEDUP_REMOVED lines=35> */
[----:B------:R0:W1:Y:S02]  /*262e0*/  SHFL.IDX PT, R7, R5, 0x1f, 0x1f ;  /* 0x03e01f0005077f89 */ /* 0x00006400000e0000 */
.L_x_1912:
[----:B------:R-:W-:Y:S01]  /*262f0*/  ULDC UR4, c[0x0][0xc38] ;  /* 0x00030e0000047ab9 */ /* 0x000fe20000000800 */
[----:B------:R-:W-:Y:S02]  /*26300*/  IMAD.MOV.U32 R6, RZ, RZ, R5 ;  /* 0x000000ffff067224 */ /* 0x000fe400078e0005 */
[----:B------:R-:W-:-:S04]  /*26310*/  IMAD.U32 R3, RZ, RZ, UR4 ;  /* 0x00000004ff037e24 */ /* 0x000fc8000f8e00ff */
[----:B-1----:R-:W-:-:S05]  /*26320*/  IMAD R7, R7, R3, RZ ;  /* 0x0000000307077224 */ /* 0x002fca00078e02ff */
[----:B------:R-:W-:-:S04]  /*26330*/  IADD3 R4, R4, R7, RZ ;  /* 0x0000000704047210 */ /* 0x000fc80007ffe0ff */
[----:B------:R-:W-:-:S13]  /*26340*/  ISETP.GT.AND P6, PT, R4, R0, PT ;  /* 0x000000000400720c */ /* 0x000fda0003fc4270 */
[----:B------:R-:W-:Y:S05]  /*26350*/  @P6 BRA `(.L_x_1703) ;  /* 0x0000000000a06947 */ /* 0x000fea0003800000 */
.L_x_1708:
[----:B------:R-:W1:Y:S01]  /*26360*/  LDC R2, c[0x0][0xc3c] ;  /* 0x00030f00ff027b82 */ /* 0x000e620000000800 */
[----:B------:R-:W-:-:S05]  /*26370*/  VIADD R19, R19, 0x1f ;  /* 0x0000001f13137836 */ /* 0x000fca0000000000 */
[----:B-1----:R-:W-:-:S13]  /*26380*/  ISETP.GE.AND P6, PT, R19, R2, PT ;  /* 0x000000021300720c */ /* 0x002fda0003fc6270 */
[----:B------:R-:W-:Y:S05]  /*26390*/  @P6 BRA `(.L_x_1704) ;  /* 0x0000000400dc6947 */ /* 0x000fea0003800000 */
[----:B------:R-:W1:Y:S01]  /*263a0*/  S2R R3, SR_TID.X ;  /* 0x0000000000037919 */ /* 0x000e620000002100 */
[----:B------:R-:W-:Y:S01]  /*263b0*/  BSSY B0, `(.L_x_1705) ;  /* 0x0000009000007945 */ /* 0x000fe20003800000 */
[----:B-1----:R-:W-:-:S05]  /*263c0*/  LOP3.LUT R3, R3, 0x1f, RZ, 0xc0, !PT ;  /* 0x0000001f03037812 */ /* 0x002fca00078ec0ff */
[----:B------:R-:W-:-:S05]  /*263d0*/  IMAD.IADD R3, R19, 0x1, R3 ;  /* 0x0000000113037824 */ /* 0x000fca00078e0203 */
[----:B------:R-:W-:Y:S01]  /*263e0*/  ISETP.GE.OR P6, PT, R3, R2, !P0 ;  /* 0x000000020300720c */ /* 0x000fe200047c6670 */
[----:B------:R-:W-:-:S12]  /*263f0*/  IMAD.MOV.U32 R2, RZ, RZ, RZ ;  /* 0x000000ffff027224 */ /* 0x000fd800078e00ff */
[----:B------:R-:W-:Y:S05]  /*26400*/  @P6 BRA `(.L_x_1706) ;  /* 0x00000000000c6947 */ /* 0x000fea0003800000 */
[----:B------:R-:W1:Y:S02]  /*26410*/  LDC.64 R6, c[0x0][0xc80] ;  /* 0x00032000ff067b82 */ /* 0x000e640000000a00 */
[----:B-1----:R-:W-:-:S06]  /*26420*/  IMAD.WIDE R2, R3, 0x4, R6 ;  /* 0x0000000403027825 */ /* 0x002fcc00078e0206 */
[----:B------:R1:W5:Y:S02]  /*26430*/  LDG.E R2, desc[UR46][R2.64] ;  /* 0x0000002e02027981 */ /* 0x000364000c1e1900 */
.L_x_1706:
[----:B------:R-:W-:Y:S05]  /*26440*/  BSYNC B0 ;  /* 0x0000000000007941 */ /* 0x000fea0003800000 */
.L_x_1705:
[----:B------:R-:W-:-:S03]  /*26450*/  UMOV UR4, 0xffffffff ;  /* 0xffffffff00047882 */ /* 0x000fc60000000000 */
[----:B------:R-:W-:Y:S05]  /*26460*/  BRA.DIV UR4, `(.L_x_1707) ;  /* 0x0000005e04287947 */ /* 0x000fea000b800000 */
[----:B-1---5:R-:W1:Y:S02]  /*26470*/  SHFL.UP PT, R3, R2, 0x1, RZ ;  /* 0x0420000002037989 */ /* 0x022e6400000e00ff */
[----:B-1----:R-:W-:-:S05]  /*26480*/  SEL R3, R3, RZ, P1 ;  /* 0x000000ff03037207 */ /* 0x002fca0000800000 */
[----:B------:R-:W-:-:S05]  /*26490*/  IMAD.IADD R3, R2, 0x1, R3 ;  /* 0x0000000102037824 */ /* 0x000fca00078e0203 */
[----:B0-----:R-:W0:Y:S02]  /*264a0*/  SHFL.UP PT, R5, R3, 0x2, RZ ;  /* 0x0440000003057989 */ /* 0x001e2400000e00ff */
        /* <DEDUP_REMOVED lines=11> */
[----:B------:R0:W1:Y:S02]  /*26560*/  SHFL.IDX PT, R7, R5, 0x1f, 0x1f ;  /* 0x03e01f0005077f89 */ /* 0x00006400000e0000 */
.L_x_1920:
[----:B------:R-:W-:Y:S02]  /*26570*/  ULDC UR4, c[0x0][0xc38] ;  /* 0x00030e0000047ab9 */ /* 0x000fe40000000800 */
[----:B------:R-:W-:-:S04]  /*26580*/  IMAD.U32 R3, RZ, RZ, UR4 ;  /* 0x00000004ff037e24 */ /* 0x000fc8000f8e00ff */
[----:B-1----:R-:W-:-:S04]  /*26590*/  IMAD R7, R7, R3, RZ ;  /* 0x0000000307077224 */ /* 0x002fc800078e02ff */
[----:B------:R-:W-:-:S05]  /*265a0*/  IMAD.IADD R4, R7, 0x1, R4 ;  /* 0x0000000107047824 */ /* 0x000fca00078e0204 */
[----:B------:R-:W-:-:S13]  /*265b0*/  ISETP.GT.AND P6, PT, R4, R0, PT ;  /* 0x000000000400720c */ /* 0x000fda0003fc4270 */
[----:B------:R-:W-:Y:S05]  /*265c0*/  @!P6 BRA `(.L_x_1708) ;  /* 0xfffffffc0064e947 */ /* 0x000fea000383ffff */
[----:B------:R-:W-:-:S07]  /*265d0*/  IMAD.MOV.U32 R6, RZ, RZ, R5 ;  /* 0x000000ffff067224 */ /* 0x000fce00078e0005 */
.L_x_1703:
[----:B------:R-:W-:Y:S01]  /*265e0*/  IMAD.IADD R7, R4, 0x1, -R7 ;  /* 0x0000000104077824 */ /* 0x000fe200078e0a07 */
[----:B------:R-:W-:-:S03]  /*265f0*/  UMOV UR4, 0xffffffff ;  /* 0xffffffff00047882 */ /* 0x000fc60000000000 */
[----:B------:R-:W-:-:S05]  /*26600*/  IMAD R4, R6, R3, R7 ;  /* 0x0000000306047224 */ /* 0x000fca00078e0207 */
[----:B------:R-:W-:Y:S01]  /*26610*/  ISETP.GT.AND P6, PT, R4, R0, PT ;  /* 0x000000000400720c */ /* 0x000fe20003fc4270 */
[----:B------:R-:W-:-:S12]  /*26620*/  BRA.DIV UR4, `(.L_x_1709) ;  /* 0x0000005e04907947 */ /* 0x000fd8000b800000 */
[----:B0-----:R-:W-:-:S04]  /*26630*/  VOTE.ANY R5, PT, !P6 ;  /* 0x0000000000057806 */ /* 0x001fc800070e0100 */
[----:B------:R-:W0:Y:S02]  /*26640*/  POPC R4, R5 ;  /* 0x0000000500047309 */ /* 0x000e240000000000 */
[----:B0-----:R0:W1:Y:S02]  /*26650*/  SHFL.IDX PT, R17, R2, R4, 0x1f ;  /* 0x00001f0402117589 */ /* 0x00106400000e0000 */
.L_x_1924:
[----:B------:R-:W-:Y:S01]  /*26660*/  ISETP.NE.AND P0, PT, R5, RZ, PT ;  /* 0x000000ff0500720c */ /* 0x000fe20003f05270 */
[----:B------:R-:W-:-:S12]  /*26670*/  IMAD.MOV.U32 R16, RZ, RZ, RZ ;  /* 0x000000ffff107224 */ /* 0x000fd800078e00ff */
[----:B------:R-:W-:Y:S05]  /*26680*/  @!P0 BRA `(.L_x_1710) ;  /* 0x0000000000148947 */ /* 0x000fea0003800000 */
[----:B------:R-:W-:Y:S01]  /*26690*/  UMOV UR4, 0xffffffff ;  /* 0xffffffff00047882 */ /* 0x000fe20000000000 */
[----:B------:R-:W-:Y:S02]  /*266a0*/  VIADD R12, R4, 0xffffffff ;  /* 0xffffffff040c7836 */ /* 0x000fe40000000000 */
[----:B------:R-:W-:Y:S05]  /*266b0*/  BRA.DIV UR4, `(.L_x_1711) ;  /* 0x0000005e04b47947 */ /* 0x000fea000b800000 */
[----:B------:R2:W3:Y:S02]  /*266c0*/  SHFL.IDX PT, R6, R6, R12, 0x1f ;  /* 0x00001f0c06067589 */ /* 0x0004e400000e0000 */
.L_x_1927:
[----:B---3--:R-:W-:-:S07]  /*266d0*/  IMAD.MOV.U32 R16, RZ, RZ, R6 ;  /* 0x000000ffff107224 */ /* 0x008fce00078e0006 */
.L_x_1710:
[----:B------:R-:W0:Y:S01]  /*266e0*/  LDC.64 R8, c[0x0][0xc90] ;  /* 0x00032400ff087b82 */ /* 0x000e220000000a00 */
[----:B------:R-:W-:-:S04]  /*266f0*/  IMAD.IADD R19, R4, 0x1, R19 ;  /* 0x0000000104137824 */ /* 0x000fc800078e0213 */
[----:B0-----:R-:W-:-:S05]  /*26700*/  IMAD.WIDE R4, R19, 0x4, R8 ;  /* 0x0000000413047825 */ /* 0x001fca00078e0208 */
[----:B------:R-:W1:Y:S01]  /*26710*/  LDG.E R2, desc[UR46][R4.64] ;  /* 0x0000002e04027981 */ /* 0x000e62000c1e1900 */
[----:B------:R-:W-:-:S04]  /*26720*/  IMAD R16, R16, R3, R7 ;  /* 0x0000000310107224 */ /* 0x000fc800078e0207 */
[----:B------:R-:W-:Y:S02]  /*26730*/  IMAD.IADD R0, R0, 0x1, -R16 ;  /* 0x0000000100007824 */ /* 0x000fe400078e0a10 */
[----:B-1----:R-:W-:-:S05]  /*26740*/  IMAD R8, R17, R2, RZ ;  /* 0x0000000211087224 */ /* 0x002fca00078e02ff */
[----:B------:R-:W-:-:S04]  /*26750*/  IABS R6, R8 ;  /* 0x0000000800067213 */ /* 0x000fc80000000000 */
[----:B------:R-:W0:Y:S08]  /*26760*/  I2F.RP R4, R6 ;  /* 0x0000000600047306 */ /* 0x000e300000209400 */
[----:B0-----:R-:W0:Y:S02]  /*26770*/  MUFU.RCP R4, R4 ;  /* 0x0000000400047308 */ /* 0x001e240000001000 */
[----:B0-----:R-:W-:-:S06]  /*26780*/  IADD3 R4, R4, 0xffffffe, RZ ;  /* 0x0ffffffe04047810 */ /* 0x001fcc0007ffe0ff */
[----:B------:R-:W0:Y:S02]  /*26790*/  F2I.FTZ.U32.TRUNC.NTZ R5, R4 ;  /* 0x0000000400057305 */ /* 0x000e24000021f000 */
[----:B0-----:R-:W-:-:S04]  /*267a0*/  IMAD.MOV R4, RZ, RZ, -R5 ;  /* 0x000000ffff047224 */ /* 0x001fc800078e0a05 */
        /* <DEDUP_REMOVED lines=19> */
[----:B------:R-:W-:-:S03]  /*268e0*/  IMAD.MOV R4, RZ, RZ, -R4 ;  /* 0x000000ffff047224 */ /* 0x000fc600078e0a04 */
[----:B------:R-:W-:Y:S01]  /*268f0*/  IADD3 R5, -R7, RZ, RZ ;  /* 0x000000ff07057210 */ /* 0x000fe20007ffe1ff */
[----:B------:R-:W-:-:S03]  /*26900*/  IMAD R0, R8, R4, R0 ;  /* 0x0000000408007224 */ /* 0x000fc600078e0200 */
[----:B------:R-:W-:-:S04]  /*26910*/  VIADDMNMX R5, R5, R3, R2, PT ;  /* 0x0000000305057246 */ /* 0x000fc80003800102 */
[----:B------:R-:W-:-:S04]  /*26920*/  IABS R6, R5 ;  /* 0x0000000500067213 */ /* 0x000fc80000000000 */
[----:B------:R-:W0:Y:S08]  /*26930*/  I2F.RP R2, R6 ;  /* 0x0000000600027306 */ /* 0x000e300000209400 */
        /* <DEDUP_REMOVED lines=9> */
[----:B------:R-:W-:-:S04]  /*269d0*/  IMAD.MOV R2, RZ, RZ, -R2 ;  /* 0x000000ffff027224 */ /* 0x000fc800078e0a02 */
[----:B------:R-:W-:Y:S02]  /*269e0*/  IMAD.MOV.U32 R4, RZ, RZ, R2 ;  /* 0x000000ffff047224 */ /* 0x000fe400078e0002 */
[----:B------:R-:W-:-:S04]  /*269f0*/  IMAD.HI.U32 R2, R8, R3, RZ ;  /* 0x0000000308027227 */ /* 0x000fc800078e00ff */
        /* <DEDUP_REMOVED lines=9> */
[----:B------:R-:W-:-:S06]  /*26a90*/  @P0 IADD3 R2, R2, 0x1, RZ ;  /* 0x0000000102020810 */ /* 0x000fcc0007ffe0ff */
[----:B------:R-:W-:Y:S01]  /*26aa0*/  @!P2 IMAD.MOV R2, RZ, RZ, -R2 ;  /* 0x000000ffff02a224 */ /* 0x000fe200078e0a02 */
[----:B------:R-:W-:Y:S01]  /*26ab0*/  @!P1 LOP3.LUT R2, RZ, R5, RZ, 0x33, !PT ;  /* 0x00000005ff029212 */ /* 0x000fe200078e33ff */
[----:B------:R-:W-:-:S04]  /*26ac0*/  IMAD.MOV R5, RZ, RZ, -R5 ;  /* 0x000000ffff057224 */ /* 0x000fc800078e0a05 */
[----:B------:R-:W-:Y:S01]  /*26ad0*/  IMAD R18, R2, R5, R0 ;  /* 0x0000000502127224 */ /* 0x000fe200078e0200 */
[----:B------:R-:W-:-:S05]  /*26ae0*/  LOP3.LUT R2, RZ, R2, RZ, 0x33, !PT ;  /* 0x00000002ff027212 */ /* 0x000fca00078e33ff */
[----:B------:R-:W-:Y:S01]  /*26af0*/  IMAD.IADD R17, R17, 0x1, R2 ;  /* 0x0000000111117824 */ /* 0x000fe200078e0202 */
[----:B------:R-:W-:Y:S06]  /*26b00*/  BRA `(.L_x_1712) ;  /* 0x00000000001c7947 */ /* 0x000fec0003800000 */
.L_x_1704:
[----:B------:R-:W-:Y:S01]  /*26b10*/  UMOV UR4, URZ ;  /* 0x0000003f00047c82 */ /* 0x000fe20008000000 */
[----:B------:R-:W-:Y:S01]  /*26b20*/  UMOV UR5, URZ ;  /* 0x0000003f00057c82 */ /* 0x000fe20008000000 */
[----:B------:R-:W-:Y:S01]  /*26b30*/  ULDC UR6, c[0x0][0xc3c] ;  /* 0x00030f0000067ab9 */ /* 0x000fe20000000800 */
[----:B------:R-:W-:Y:S02]  /*26b40*/  IMAD.MOV.U32 R16, RZ, RZ, R0 ;  /* 0x000000ffff107224 */ /* 0x000fe400078e0000 */
[----:B------:R-:W-:Y:S02]  /*26b50*/  IMAD.U32 R17, RZ, RZ, UR4 ;  /* 0x00000004ff117e24 */ /* 0x000fe4000f8e00ff */
[----:B------:R-:W-:Y:S02]  /*26b60*/  IMAD.U32 R18, RZ, RZ, UR5 ;  /* 0x00000005ff127e24 */ /* 0x000fe4000f8e00ff */
[----:B------:R-:W-:-:S07]  /*26b70*/  IMAD.U32 R19, RZ, RZ, UR6 ;  /* 0x00000006ff137e24 */ /* 0x000fce000f8e00ff */
.L_x_1712:
[----:B------:R3:W4:Y:S01]  /*26b80*/  LDL R3, [R1] ;  /* 0x0000000001037983 */ /* 0x0007220000100800 */
[----:B------:R-:W1:Y:S01]  /*26b90*/  S2R R0, SR_TID.X ;  /* 0x0000000000007919 */ /* 0x000e620000002100 */
[----:B------:R-:W-:Y:S05]  /*26ba0*/  WARPSYNC.ALL ;  /* 0x0000000000007948 */ /* 0x000fea0003800000 */
[----:B-1----:R-:W-:Y:S01]  /*26bb0*/  LOP3.LUT R0, R0, 0x1f, RZ, 0xc0, !PT ;  /* 0x0000001f00007812 */ /* 0x002fe200078ec0ff */
[----:B------:R-:W-:Y:S03]  /*26bc0*/  BAR.SYNC.DEFER_BLOCKING 0x4, 0x180 ;  /* 0x0106000000007b1d */ /* 0x000fe60000010000 */
[----:B------:R-:W-:-:S13]  /*26bd0*/  ISETP.NE.AND P0, PT, R0, RZ, PT ;  /* 0x000000ff0000720c */ /* 0x000fda0003f05270 */
[----:B------:R-:W4:Y:S01]  /*26be0*/  @!P0 S2R R0, SR_CgaCtaId ;  /* 0x0000000000008919 */ /* 0x000f220000008800 */
[----:B------:R-:W-:-:S04]  /*26bf0*/  @!P0 MOV R2, 0x400 ;  /* 0x0000040000028802 */ /* 0x000fc80000000f00 */
[----:B----4-:R-:W-:-:S05]  /*26c00*/  @!P0 LEA R3, R0, R2, 0x18 ;  /* 0x0000000200038211 */ /* 0x010fca00078ec0ff */
[----:B------:R3:W-:Y:S04]  /*26c10*/  @!P0 STS.128 [R3+0x284d0], R16 ;  /* 0x0284d01003008388 */ /* 0x0007e80000000c00 */
[----:B------:R3:W-:Y:S01]  /*26c20*/  @!P0 STL [R1], R3 ;  /* 0x0000000301008387 */ /* 0x0007e20000100800 */
[----:B------:R-:W-:Y:S06]  /*26c30*/  BAR.ARV 0x5, 0x180 ;  /* 0x0146000000007b1d */ /* 0x000fec0000002000 */
.L_x_1701:
[----:B------:R-:W-:Y:S02]  /*26c40*/  ULDC UR4, c[0x0][0xc3c] ;  /* 0x00030f0000047ab9 */ /* 0x000fe40000000800 */
[----:B-1----:R-:W-:-:S13]  /*26c50*/  ISETP.GE.AND P0, PT, R19, UR4, PT ;  /* 0x0000000413007c0c */ /* 0x002fda000bf06270 */
[----:B------:R-:W-:Y:S05]  /*26c60*/  @!P0 BRA `(.L_x_1713) ;  /* 0xffffff9800f08947 */ /* 0x000fea000383ffff */
[----:B------:R-:W-:Y:S05]  /*26c70*/  BSYNC B7 ;  /* 0x0000000000077941 */ /* 0x000fea0003800000 */
.L_x_1587:
[----:B0-----:R-:W4:Y:S01]  /*26c80*/  LDL.LU R0, [R1+0x60] ;  /* 0x0000600001007983 */ /* 0x001f220000300800 */
[----:B------:R-:W-:Y:S01]  /*26c90*/  BSSY B0, `(.L_x_1714) ;  /* 0x000000b000007945 */ /* 0x000fe20003800000 */
[----:B------:R-:W0:Y:S01]  /*26ca0*/  S2R R5, SR_CgaCtaId ;  /* 0x0000000000057919 */ /* 0x000e220000008800 */
[----:B----4-:R-:W-:-:S04]  /*26cb0*/  IADD3 R0, R0, 0x1, RZ ;  /* 0x0000000100007810 */ /* 0x010fc80007ffe0ff */
[----:B------:R-:W-:-:S04]  /*26cc0*/  LEA.HI R2, R0, R0, RZ, 0x1 ;  /* 0x0000000000027211 */ /* 0x000fc800078f08ff */
[----:B---3--:R-:W-:-:S05]  /*26cd0*/  LOP3.LUT R3, R2, 0xfffffffe, RZ, 0xc0, !PT ;  /* 0xfffffffe02037812 */ /* 0x008fca00078ec0ff */
[----:B------:R-:W-:Y:S01]  /*26ce0*/  IMAD.IADD R3, R0, 0x1, -R3 ;  /* 0x0000000100037824 */ /* 0x000fe200078e0a03 */
[----:B------:R-:W-:-:S04]  /*26cf0*/  MOV R0, 0x400 ;  /* 0x0000040000007802 */ /* 0x000fc80000000f00 */
[----:B0-----:R-:W-:Y:S02]  /*26d00*/  LEA R0, R5, R0, 0x18 ;  /* 0x0000000005007211 */ /* 0x001fe400078ec0ff */
[----:B------:R-:W-:-:S04]  /*26d10*/  SHF.L.U32 R3, R3, 0x1f, RZ ;  /* 0x0000001f03037819 */ /* 0x000fc800000006ff */
[----:B------:R-:W0:Y:S02]  /*26d20*/  SYNCS.PHASECHK.TRANS64.TRYWAIT P0, [R0+URZ+0x28420], R3 ;  /* 0x02842003000075a7 */ /* 0x000e24000800017f */
[----:B0-----:R-:W-:Y:S05]  /*26d30*/  @!P0 BRA `(.L_x_1715) ;  /* 0x00000058003c8947 */ /* 0x001fea0003800000 */
.L_x_1928:
[----:B------:R-:W-:Y:S05]  /*26d40*/  BSYNC B0 ;  /* 0x0000000000007941 */ /* 0x000fea0003800000 */
.L_x_1714:
[----:B------:R-:W-:-:S03]  /*26d50*/  UMOV UR4, 0xffffffff ;  /* 0xffffffff00047882 */ /* 0x000fc60000000000 */
[----:B------:R-:W-:Y:S05]  /*26d60*/  BRA.DIV UR4, `(.L_x_1716) ;  /* 0x0000005a04447947 */ /* 0x000fea000b800000 */
[----:B------:R-:W1:Y:S02]  /*26d70*/  S2R R2, SR_TID.X ;  /* 0x0000000000027919 */ /* 0x000e640000002100 */
[----:B-1----:R-:W-:-:S04]  /*26d80*/  SHF.R.U32.HI R2, RZ, 0x5, R2 ;  /* 0x00000005ff027819 */ /* 0x002fc80000011602 */
[----:B------:R-:W-:-:S05]  /*26d90*/  LOP3.LUT R2, R2, 0x3, RZ, 0xc0, !PT ;  /* 0x0000000302027812 */ /* 0x000fca00078ec0ff */
[----:B------:R1:W3:Y:S02]  /*26da0*/  SHFL.IDX PT, R14, R2, RZ, 0x1f ;  /* 0x00001fff020e7589 */ /* 0x0002e400000e0000 */
.L_x_1931:
[----:B---3--:R-:W-:-:S13]  /*26db0*/  ISETP.NE.AND P0, PT, R14, RZ, PT ;  /* 0x000000ff0e00720c */ /* 0x008fda0003f05270 */
[----:B------:R-:W-:Y:S05]  /*26dc0*/  @P0 BRA `(.L_x_1348) ;  /* 0x0000000000b00947 */ /* 0x000fea0003800000 */
[----:B------:R-:W-:-:S03]  /*26dd0*/  UMOV UR4, 0xffffffff ;  /* 0xffffffff00047882 */ /* 0x000fc60000000000 */
[----:B------:R-:W-:Y:S05]  /*26de0*/  BRA.DIV UR4, `(.L_x_1717) ;  /* 0x0000005a04587947 */ /* 0x000fea000b800000 */
[----:B------:R-:W-:-:S13]  /*26df0*/  ELECT P6, URZ, PT ;  /* 0x00000000003f782f */ /* 0x000fda00038c0000 */
.L_x_1934:
[----:B------:R-:W-:Y:S05]  /*26e00*/  @!P6 BRA `(.L_x_1348) ;  /* 0x0000000000a0e947 */ /* 0x000fea0003800000 */
[----:B------:R-:W-:-:S06]  /*26e10*/  ULOP3.LUT UR4, UR40, 0x2, URZ, 0xfc, !UPT ;  /* 0x0000000228047892 */ /* 0x000fcc000f8efc3f */
[----:B-1----:R-:W-:-:S05]  /*26e20*/  IMAD.U32 R2, RZ, RZ, UR4 ;  /* 0x00000004ff027e24 */ /* 0x002fca000f8e00ff */
[----:B------:R-:W-:-:S13]  /*26e30*/  ISETP.NE.AND P0, PT, R2, 0x3, PT ;  /* 0x000000030200780c */ /* 0x000fda0003f05270 */
[----:B------:R-:W-:Y:S05]  /*26e40*/  @!P0 BRA `(.L_x_1718) ;  /* 0x0000000000048947 */ /* 0x000fea0003800000 */
[----:B------:R-:W-:Y:S01]  /*26e50*/  BPT.TRAP 0x1 ;  /* 0x000000040000795c */ /* 0x000fe20000300000 */
.L_x_1718:
[----:B0-----:R-:W3:Y:S04]  /*26e60*/  LDL R3, [R1+0xc] ;  /* 0x00000c0001037983 */ /* 0x001ee80000100800 */
[----:B------:R-:W4:Y:S01]  /*26e70*/  LDL.LU R7, [R1+0x1c] ;  /* 0x00001c0001077983 */ /* 0x000f220000300800 */
[----:B------:R-:W-:-:S04]  /*26e80*/  VIADD R2, R0, 0x28440 ;  /* 0x0002844000027836 */ /* 0x000fc80000000000 */
[C---:B---3--:R-:W-:Y:S02]  /*26e90*/  IMAD R6, R3.reuse, 0x8, R2 ;  /* 0x0000000803067824 */ /* 0x048fe400078e0202 */
[----:B------:R-:W-:Y:S01]  /*26ea0*/  VIADD R3, R3, 0x1 ;  /* 0x0000000103037836 */ /* 0x000fe20000000000 */
[----:B----4-:R-:W-:-:S04]  /*26eb0*/  SHF.L.U32 R5, R7, 0x1f, RZ ;  /* 0x0000001f07057819 */ /* 0x010fc800000006ff */
        /* <DEDUP_REMOVED lines=8> */
.L_x_1935:
[----:B------:R-:W1:Y:S02]  /*26f40*/  SYNCS.PHASECHK.TRANS64.TRYWAIT P1, [R7+URZ], R2 ;  /* 0x00000002070075a7 */ /* 0x000e64000802017f */
[----:B-1----:R-:W-:Y:S05]  /*26f50*/  @!P1 BRA `(.L_x_1720) ;  /* 0x0000005800309947 */ /* 0x002fea0003800000 */
.L_x_1936:
[----:B------:R-:W-:Y:S05]  /*26f60*/  @!P0 BRA `(.L_x_1721) ;  /* 0x0000000000048947 */ /* 0x000fea0003800000 */
[----:B------:R-:W-:Y:S01]  /*26f70*/  BPT.TRAP 0x1 ;  /* 0x000000040000795c */ /* 0x000fe20000300000 */
.L_x_1721:
[----:B------:R-:W3:Y:S02]  /*26f80*/  LDL.LU R4, [R1+0xc] ;  /* 0x00000c0001047983 */ /* 0x000ee40000300800 */
[----:B---3--:R-:W-:-:S04]  /*26f90*/  IMAD R4, R4, 0x8, R0 ;  /* 0x0000000804047824 */ /* 0x008fc800078e0200 */
[----:B------:R-:W3:Y:S02]  /*26fa0*/  SYNCS.PHASECHK.TRANS64.TRYWAIT P1, [R4+URZ+0x28460], R5 ;  /* 0x02846005040075a7 */ /* 0x000ee4000802017f */
[----:B---3--:R-:W-:Y:S05]  /*26fb0*/  @!P1 BRA `(.L_x_1722) ;  /* 0x00000058002c9947 */ /* 0x008fea0003800000 */
.L_x_1937:
[----:B------:R-:W-:Y:S05]  /*26fc0*/  @!P0 BRA `(.L_x_1723) ;  /* 0x0000000000048947 */ /* 0x000fea0003800000 */
[----:B------:R-:W-:Y:S01]  /*26fd0*/  BPT.TRAP 0x1 ;  /* 0x000000040000795c */ /* 0x000fe20000300000 */
.L_x_1723:
[----:B------:R-:W-:-:S04]  /*26fe0*/  IMAD R3, R3, 0x8, R0 ;  /* 0x0000000803037824 */ /* 0x000fc800078e0200 */
[----:B------:R-:W4:Y:S02]  /*26ff0*/  SYNCS.PHASECHK.TRANS64.TRYWAIT P1, [R3+URZ+0x28460], R2 ;  /* 0x02846002030075a7 */ /* 0x000f24000802017f */
[----:B----4-:R-:W-:Y:S05]  /*27000*/  @!P1 BRA `(.L_x_1724) ;  /* 0x00000058002c9947 */ /* 0x010fea0003800000 */
.L_x_1938:
[----:B------:R-:W-:Y:S05]  /*27010*/  @!P0 BRA `(.L_x_1725) ;  /* 0x0000000000048947 */ /* 0x000fea0003800000 */
[----:B------:R-:W-:Y:S01]  /*27020*/  BPT.TRAP 0x1 ;  /* 0x000000040000795c */ /* 0x000fe20000300000 */
.L_x_1725:
[----:B------:R-:W5:Y:S02]  /*27030*/  SYNCS.PHASECHK.TRANS64.TRYWAIT P0, [R4+URZ+0x28480], R5 ;  /* 0x02848005040075a7 */ /* 0x000f64000800017f */
[----:B-----5:R-:W-:Y:S05]  /*27040*/  @!P0 BRA `(.L_x_1726) ;  /* 0x0000005800308947 */ /* 0x020fea0003800000 */
.L_x_1727:
[----:B------:R0:W0:Y:S02]  /*27050*/  SYNCS.PHASECHK.TRANS64.TRYWAIT P0, [R3+URZ+0x28480], R2 ;  /* 0x02848002030075a7 */ /* 0x000024000800017f */
[----:B0-----:R-:W-:Y:S05]  /*27060*/  @!P0 NANOSLEEP.SYNCS 0x989680 ;  /* 0x009896800000895d */ /* 0x001fea0003900000 */
[----:B------:R-:W0:Y:S02]  /*27070*/  @!P0 SYNCS.PHASECHK.TRANS64 P0, [R3+URZ+0x28480], R2 ;  /* 0x02848002030085a7 */ /* 0x000e24000800007f */
[----:B0-----:R-:W-:Y:S05]  /*27080*/  @!P0 BRA `(.L_x_1727) ;  /* 0xfffffffc00f08947 */ /* 0x001fea000383ffff */
.L_x_1348:
[----:B------:R-:W-:Y:S05]  /*27090*/  BSYNC B8 ;  /* 0x0000000000087941 */ /* 0x000fea0003800000 */
.L_x_1345:
[----:B------:R-:W-:Y:S05]  /*270a0*/  EXIT ;  /* 0x000000000000794d */ /* 0x000fea0003800000 */
.L_x_1374:
[----:B-1----:R1:W2:Y:S02]  /*270b0*/  SYNCS.PHASECHK.TRANS64.TRYWAIT P6, [R80+URZ+0x28490], R93 ;  /* 0x0284905d500075a7 */ /* 0x0022a400080c017f */
[----:B--2---:R-:W-:Y:S05]  /*270c0*/  @!P6 NANOSLEEP.SYNCS 0x989680 ;  /* 0x009896800000e95d */ /* 0x004fea0003900000 */
[----:B------:R-:W2:Y:S02]  /*270d0*/  @!P6 SYNCS.PHASECHK.TRANS64 P6, [R80+URZ+0x28490], R93 ;  /* 0x0284905d5000e5a7 */ /* 0x000ea400080c007f */
[----:B--2---:R-:W-:Y:S05]  /*270e0*/  @!P6 BRA `(.L_x_1374) ;  /* 0xfffffffc00f0e947 */ /* 0x004fea000383ffff */
[----:B------:R-:W-:Y:S05]  /*270f0*/  BRA `(.L_x_1728) ;  /* 0xfffffdb800c87947 */ /* 0x000fea000383ffff */
.L_x_1392:
[----:B0-----:R0:W1:Y:S02]  /*27100*/  SYNCS.PHASECHK.TRANS64.TRYWAIT P5, [R80+URZ+0x28490], R93 ;  /* 0x0284905d500075a7 */ /* 0x00106400080a017f */
[----:B-1----:R-:W-:Y:S05]  /*27110*/  @!P5 NANOSLEEP.SYNCS 0x989680 ;  /* 0x009896800000d95d */ /* 0x002fea0003900000 */
[----:B------:R-:W1:Y:S02]  /*27120*/  @!P5 SYNCS.PHASECHK.TRANS64 P5, [R80+URZ+0x28490], R93 ;  /* 0x0284905d5000d5a7 */ /* 0x000e6400080a007f */
[----:B-1----:R-:W-:Y:S05]  /*27130*/  @!P5 BRA `(.L_x_1392) ;  /* 0xfffffffc00f0d947 */ /* 0x002fea000383ffff */
[----:B------:R-:W-:Y:S05]  /*27140*/  BRA `(.L_x_1729) ;  /* 0xfffffdd800e87947 */ /* 0x000fea000383ffff */
.L_x_1401:
[----:B0-----:R0:W1:Y:S02]  /*27150*/  SYNCS.PHASECHK.TRANS64.TRYWAIT P4, [R80+URZ+0x28490], R93 ;  /* 0x0284905d500075a7 */ /* 0x001064000808017f */
[----:B-1----:R-:W-:Y:S05]  /*27160*/  @!P4 NANOSLEEP.SYNCS 0x989680 ;  /* 0x009896800000c95d */ /* 0x002fea0003900000 */
[----:B------:R-:W1:Y:S02]  /*27170*/  @!P4 SYNCS.PHASECHK.TRANS64 P4, [R80+URZ+0x28490], R93 ;  /* 0x0284905d5000c5a7 */ /* 0x000e64000808007f */
[----:B-1----:R-:W-:Y:S05]  /*27180*/  @!P4 BRA `(.L_x_1401) ;  /* 0xfffffffc00f0c947 */ /* 0x002fea000383ffff */
[----:B------:R-:W-:Y:S05]  /*27190*/  BRA `(.L_x_1730) ;  /* 0xfffffdfc000c7947 */ /* 0x000fea000383ffff */
.L_x_1407:
[----:B-1----:R1:W2:Y:S02]  /*271a0*/  SYNCS.PHASECHK.TRANS64.TRYWAIT P3, [R80+URZ+0x284b0], R93 ;  /* 0x0284b05d500075a7 */ /* 0x0022a4000806017f */
[----:B--2---:R-:W-:Y:S05]  /*271b0*/  @!P3 NANOSLEEP.SYNCS 0x989680 ;  /* 0x009896800000b95d */ /* 0x004fea0003900000 */
[----:B------:R-:W2:Y:S02]  /*271c0*/  @!P3 SYNCS.PHASECHK.TRANS64 P3, [R80+URZ+0x284b0], R93 ;  /* 0x0284b05d5000b5a7 */ /* 0x000ea4000806007f */
[----:B--2---:R-:W-:Y:S05]  /*271d0*/  @!P3 BRA `(.L_x_1407) ;  /* 0xfffffffc00f0b947 */ /* 0x004fea000383ffff */
[----:B------:R-:W-:Y:S05]  /*271e0*/  BRA `(.L_x_1731) ;  /* 0xfffffdfc00987947 */ /* 0x000fea000383ffff */
.L_x_1423:
[----:B------:R-:W-:Y:S01]  /*271f0*/  BSSY B0, `(.L_x_1732) ;  /* 0x0000008000007945 */ /* 0x000fe20003800000 */
[----:B------:R-:W-:Y:S01]  /*27200*/  MOV R13, R229 ;  /* 0x000000e5000d7202 */ /* 0x000fe20000000f00 */
[----:B------:R-:W-:Y:S02]  /*27210*/  IMAD.MOV.U32 R12, RZ, RZ, RZ ;  /* 0x000000ffff0c7224 */ /* 0x000fe400078e00ff */
[----:B------:R-:W-:Y:S02]  /*27220*/  IMAD.MOV.U32 R11, RZ, RZ, 0x1f ;  /* 0x0000001fff0b7424 */ /* 0x000fe400078e00ff */
[----:B------:R-:W-:-:S07]  /*27230*/  IMAD.MOV.U32 R15, RZ, RZ, -0x1 ;  /* 0xffffffffff0f7424 */ /* 0x000fce00078e00ff */
[----:B-----5:R-:W-:Y:S05]  /*27240*/  WARPSYNC.COLLECTIVE R15, `(.L_x_1733) ;  /* 0x000000000f087348 */ /* 0x020fea0003c00000 */
[----:B------:R0:W1:Y:S02]  /*27250*/  SHFL.IDX P6, R14, R13, R12, R11 ;  /* 0x0000000c0d0e7389 */ /* 0x00006400000c000b */
[----:B01---5:R-:W-:Y:S01]  /*27260*/  ENDCOLLECTIVE ;  /* 0x000000000000791b */ /* 0x023fe20003800000 */
.L_x_1733:
[----:B------:R-:W-:Y:S05]  /*27270*/  BSYNC B0 ;  /* 0x0000000000007941 */ /* 0x000fea0003800000 */
.L_x_1732:
[----:B------:R-:W-:Y:S01]  /*27280*/  IMAD.MOV.U32 R200, RZ, RZ, R14 ;  /* 0x000000ffffc87224 */ /* 0x000fe200078e000e */
[----:B------:R-:W-:Y:S06]  /*27290*/  BRA `(.L_x_1734) ;  /* 0xfffffe0800947947 */ /* 0x000fec000383ffff */
.L_x_1433:
[----:B------:R-:W-:Y:S01]  /*272a0*/  BSSY B1, `(.L_x_1735) ;  /* 0x0000008000017945 */ /* 0x000fe20003800000 */
[----:B------:R-:W-:Y:S02]  /*272b0*/  IMAD.MOV.U32 R13, RZ, RZ, R4 ;  /* 0x000000ffff0d7224 */ /* 0x000fe400078e0004 */
[----:B------:R-:W-:Y:S02]  /*272c0*/  IMAD.MOV.U32 R12, RZ, RZ, RZ ;  /* 0x000000ffff0c7224 */ /* 0x000fe400078e00ff */
[----:B------:R-:W-:Y:S02]  /*272d0*/  IMAD.MOV.U32 R11, RZ, RZ, 0x181f ;  /* 0x0000181fff0b7424 */ /* 0x000fe400078e00ff */
[----:B------:R-:W-:-:S07]  /*272e0*/  IMAD.MOV.U32 R15, RZ, RZ, -0x1 ;  /* 0xffffffffff0f7424 */ /* 0x000fce00078e00ff */
[----:B0-----:R-:W-:Y:S05]  /*272f0*/  WARPSYNC.COLLECTIVE R15, `(.L_x_1736) ;  /* 0x000000000f087348 */ /* 0x001fea0003c00000 */
[----:B------:R1:W2:Y:S02]  /*27300*/  SHFL.IDX P6, R14, R13, R12, R11 ;  /* 0x0000000c0d0e7389 */ /* 0x0002a400000c000b */
[----:B012---:R-:W-:Y:S01]  /*27310*/  ENDCOLLECTIVE ;  /* 0x000000000000791b */ /* 0x007fe20003800000 */
.L_x_1736:
[----:B------:R-:W-:Y:S05]  /*27320*/  BSYNC B1 ;  /* 0x0000000000017941 */ /* 0x000fea0003800000 */
.L_x_1735:
[----:B------:R-:W-:Y:S01]  /*27330*/  IMAD.MOV.U32 R13, RZ, RZ, R0 ;  /* 0x000000ffff0d7224 */ /* 0x000fe200078e0000 */
[----:B------:R-:W-:Y:S01]  /*27340*/  MOV R3, R14 ;  /* 0x0000000e00037202 */ /* 0x000fe20000000f00 */
[----:B------:R-:W-:Y:S02]  /*27350*/  IMAD.MOV.U32 R12, RZ, RZ, RZ ;  /* 0x000000ffff0c7224 */ /* 0x000fe400078e00ff */
[----:B------:R-:W-:Y:S02]  /*27360*/  IMAD.MOV.U32 R11, RZ, RZ, 0x181f ;  /* 0x0000181fff0b7424 */ /* 0x000fe400078e00ff */
[----:B------:R-:W-:-:S07]  /*27370*/  IMAD.MOV.U32 R15, RZ, RZ, -0x1 ;  /* 0xffffffffff0f7424 */ /* 0x000fce00078e00ff */
[----:B------:R-:W-:Y:S05]  /*27380*/  WARPSYNC.COLLECTIVE R15, `(.L_x_1737) ;  /* 0x000000000f087348 */ /* 0x000fea0003c00000 */
[----:B------:R0:W1:Y:S02]  /*27390*/  SHFL.IDX P6, R14, R13, R12, R11 ;  /* 0x0000000c0d0e7389 */ /* 0x00006400000c000b */
[----:B01----:R-:W-:Y:S01]  /*273a0*/  ENDCOLLECTIVE ;  /* 0x000000000000791b */ /* 0x003fe20003800000 */
.L_x_1737:
[----:B------:R-:W-:Y:S02]  /*273b0*/  IMAD.MOV.U32 R13, RZ, RZ, R8 ;  /* 0x000000ffff0d7224 */ /* 0x000fe400078e0008 */
[----:B------:R-:W-:-:S07]  /*273c0*/  IMAD.MOV.U32 R5, RZ, RZ, R14 ;  /* 0x000000ffff057224 */ /* 0x000fce00078e000e */
[----:B------:R-:W-:Y:S05]  /*273d0*/  WARPSYNC.COLLECTIVE R15, `(.L_x_1738) ;  /* 0x000000000f087348 */ /* 0x000fea0003c00000 */
[----:B------:R0:W1:Y:S02]  /*273e0*/  SHFL.IDX P6, R14, R13, R12, R11 ;  /* 0x0000000c0d0e7389 */ /* 0x00006400000c000b */
[----:B01----:R-:W-:Y:S01]  /*273f0*/  ENDCOLLECTIVE ;  /* 0x000000000000791b */ /* 0x003fe20003800000 */
.L_x_1738:
[----:B------:R-:W-:Y:S02]  /*27400*/  IMAD.MOV.U32 R13, RZ, RZ, R6 ;  /* 0x000000ffff0d7224 */ /* 0x000fe400078e0006 */
[----:B------:R-:W-:-:S07]  /*27410*/  IMAD.MOV.U32 R7, RZ, RZ, R14 ;  /* 0x000000ffff077224 */ /* 0x000fce00078e000e */
[----:B------:R-:W-:Y:S05]  /*27420*/  WARPSYNC.COLLECTIVE R15, `(.L_x_1739) ;  /* 0x000000000f087348 */ /* 0x000fea0003c00000 */
[----:B------:R0:W1:Y:S02]  /*27430*/  SHFL.IDX P6, R14, R13, R12, R11 ;  /* 0x0000000c0d0e7389 */ /* 0x00006400000c000b */
[----:B01----:R-:W-:Y:S01]  /*27440*/  ENDCOLLECTIVE ;  /* 0x000000000000791b */ /* 0x003fe20003800000 */
.L_x_1739:
[----:B------:R-:W-:Y:S05]  /*27450*/  BRA `(.L_x_1740) ;  /* 0xfffffe1000847947 */ /* 0x000fea000383ffff */
.L_x_1436:
[----:B------:R-:W-:Y:S01]  /*27460*/  BSSY B1, `(.L_x_1741) ;  /* 0x0000008000017945 */ /* 0x000fe20003800000 */
[----:B0-----:R-:W-:Y:S01]  /*27470*/  MOV R13, R4 ;  /* 0x00000004000d7202 */ /* 0x001fe20000000f00 */
[----:B------:R-:W-:Y:S02]  /*27480*/  IMAD.MOV.U32 R12, RZ, RZ, 0x1 ;  /* 0x00000001ff0c7424 */ /* 0x000fe400078e00ff */
[----:B------:R-:W-:Y:S02]  /*27490*/  IMAD.MOV.U32 R11, RZ, RZ, 0x181f ;  /* 0x0000181fff0b7424 */ /* 0x000fe400078e00ff */
[----:B------:R-:W-:-:S07]  /*274a0*/  IMAD.MOV.U32 R15, RZ, RZ, -0x1 ;  /* 0xffffffffff0f7424 */ /* 0x000fce00078e00ff */
[----:B-12345:R-:W-:Y:S05]  /*274b0*/  WARPSYNC.COLLECTIVE R15, `(.L_x_1742) ;  /* 0x000000000f087348 */ /* 0x03efea0003c00000 */
[----:B------:R0:W0:Y:S02]  /*274c0*/  SHFL.IDX P6, R14, R13, R12, R11 ;  /* 0x0000000c0d0e7389 */ /* 0x00002400000c000b */
[----:B012345:R-:W-:Y:S01]  /*274d0*/  ENDCOLLECTIVE ;  /* 0x000000000000791b */ /* 0x03ffe20003800000 */
.L_x_1742:
[----:B------:R-:W-:Y:S05]  /*274e0*/  BSYNC B1 ;  /* 0x0000000000017941 */ /* 0x000fea0003800000 */
.L_x_1741:
[----:B------:R-:W-:Y:S02]  /*274f0*/  IMAD.MOV.U32 R13, RZ, RZ, R0 ;  /* 0x000000ffff0d7224 */ /* 0x000fe400078e0000 */
[----:B------:R-:W-:Y:S02]  /*27500*/  IMAD.MOV.U32 R12, RZ, RZ, 0x1 ;  /* 0x00000001ff0c7424 */ /* 0x000fe400078e00ff */
[----:B------:R-:W-:Y:S02]  /*27510*/  IMAD.MOV.U32 R11, RZ, RZ, 0x181f ;  /* 0x0000181fff0b7424 */ /* 0x000fe400078e00ff */
[----:B------:R-:W-:Y:S02]  /*27520*/  IMAD.MOV.U32 R15, RZ, RZ, -0x1 ;  /* 0xffffffffff0f7424 */ /* 0x000fe400078e00ff */
[----:B------:R-:W-:-:S07]  /*27530*/  IMAD.MOV.U32 R3, RZ, RZ, R14 ;  /* 0x000000ffff037224 */ /* 0x000fce00078e000e */
[----:B------:R-:W-:Y:S05]  /*27540*/  WARPSYNC.COLLECTIVE R15, `(.L_x_1743) ;  /* 0x000000000f087348 */ /* 0x000fea0003c00000 */
[----:B------:R0:W1:Y:S02]  /*27550*/  SHFL.IDX P6, R14, R13, R12, R11 ;  /* 0x0000000c0d0e7389 */ /* 0x00006400000c000b */
[----:B01----:R-:W-:Y:S01]  /*27560*/  ENDCOLLECTIVE ;  /* 0x000000000000791b */ /* 0x003fe20003800000 */
.L_x_1743:
[----:B------:R-:W-:Y:S01]  /*27570*/  IMAD.MOV.U32 R13, RZ, RZ, R8 ;  /* 0x000000ffff0d7224 */ /* 0x000fe200078e0008 */
[----:B------:R-:W-:-:S07]  /*27580*/  MOV R5, R14 ;  /* 0x0000000e00057202 */ /* 0x000fce0000000f00 */
[----:B------:R-:W-:Y:S05]  /*27590*/  WARPSYNC.COLLECTIVE R15, `(.L_x_1744) ;  /* 0x000000000f087348 */ /* 0x000fea0003c00000 */
[----:B------:R0:W1:Y:S02]  /*275a0*/  SHFL.IDX P6, R14, R13, R12, R11 ;  /* 0x0000000c0d0e7389 */ /* 0x00006400000c000b */
[----:B01----:R-:W-:Y:S01]  /*275b0*/  ENDCOLLECTIVE ;  /* 0x000000000000791b */ /* 0x003fe20003800000 */
.L_x_1744:
[----:B------:R-:W-:Y:S02]  /*275c0*/  IMAD.MOV.U32 R13, RZ, RZ, R6 ;  /* 0x000000ffff0d7224 */ /* 0x000fe400078e0006 */
[----:B------:R-:W-:-:S07]  /*275d0*/  IMAD.MOV.U32 R7, RZ, RZ, R14 ;  /* 0x000000ffff077224 */ /* 0x000fce00078e000e */
[----:B------:R-:W-:Y:S05]  /*275e0*/  WARPSYNC.COLLECTIVE R15, `(.L_x_1745) ;  /* 0x000000000f087348 */ /* 0x000fea0003c00000 */
[----:B------:R0:W1:Y:S02]  /*275f0*/  SHFL.IDX P6, R14, R13, R12, R11 ;  /* 0x0000000c0d0e7389 */ /* 0x00006400000c000b */
[----:B01----:R-:W-:Y:S01]  /*27600*/  ENDCOLLECTIVE ;  /* 0x000000000000791b */ /* 0x003fe20003800000 */
.L_x_1745:
[----:B------:R-:W-:Y:S05]  /*27610*/  BRA `(.L_x_1746) ;  /* 0xfffffe1000a07947 */ /* 0x000fea000383ffff */
.L_x_1439:
[----:B------:R-:W-:Y:S01]  /*27620*/  BSSY B1, `(.L_x_1747) ;  /* 0x0000008000017945 */ /* 0x000fe20003800000 */
[----:B0-----:R-:W-:Y:S02]  /*27630*/  IMAD.MOV.U32 R13, RZ, RZ, R4 ;  /* 0x000000ffff0d7224 */ /* 0x001fe400078e0004 */
[----:B------:R-:W-:Y:S02]  /*27640*/  IMAD.MOV.U32 R12, RZ, RZ, 0x2 ;  /* 0x00000002ff0c7424 */ /* 0x000fe400078e00ff */
[----:B------:R-:W-:Y:S02]  /*27650*/  IMAD.MOV.U32 R11, RZ, RZ, 0x181f ;  /* 0x0000181fff0b7424 */ /* 0x000fe400078e00ff */
[----:B------:R-:W-:-:S07]  /*27660*/  IMAD.MOV.U32 R15, RZ, RZ, -0x1 ;  /* 0xffffffffff0f7424 */ /* 0x000fce00078e00ff */
[----:B-12345:R-:W-:Y:S05]  /*27670*/  WARPSYNC.COLLECTIVE R15, `(.L_x_1748) ;  /* 0x000000000f087348 */ /* 0x03efea0003c00000 */
[----:B------:R0:W0:Y:S02]  /*27680*/  SHFL.IDX P6, R14, R13, R12, R11 ;  /* 0x0000000c0d0e7389 */ /* 0x00002400000c000b */
[----:B012345:R-:W-:Y:S01]  /*27690*/  ENDCOLLECTIVE ;  /* 0x000000000000791b */ /* 0x03ffe20003800000 */
.L_x_1748:
[----:B------:R-:W-:Y:S05]  /*276a0*/  BSYNC B1 ;  /* 0x0000000000017941 */ /* 0x000fea0003800000 */
.L_x_1747:
[----:B------:R-:W-:Y:S01]  /*276b0*/  MOV R13, R0 ;  /* 0x00000000000d7202 */ /* 0x000fe20000000f00 */
[----:B------:R-:W-:Y:S02]  /*276c0*/  IMAD.MOV.U32 R12, RZ, RZ, 0x2 ;  /* 0x00000002ff0c7424 */ /* 0x000fe400078e00ff */
[----:B------:R-:W-:Y:S02]  /*276d0*/  IMAD.MOV.U32 R11, RZ, RZ, 0x181f ;  /* 0x0000181fff0b7424 */ /* 0x000fe400078e00ff */
[----:B------:R-:W-:Y:S02]  /*276e0*/  IMAD.MOV.U32 R15, RZ, RZ, -0x1 ;  /* 0xffffffffff0f7424 */ /* 0x000fe400078e00ff */
[----:B------:R-:W-:-:S07]  /*276f0*/  IMAD.MOV.U32 R3, RZ, RZ, R14 ;  /* 0x000000ffff037224 */ /* 0x000fce00078e000e */
[----:B------:R-:W-:Y:S05]  /*27700*/  WARPSYNC.COLLECTIVE R15, `(.L_x_1749) ;  /* 0x000000000f087348 */ /* 0x000fea0003c00000 */
[----:B------:R0:W1:Y:S02]  /*27710*/  SHFL.IDX P6, R14, R13, R12, R11 ;  /* 0x0000000c0d0e7389 */ /* 0x00006400000c000b */
[----:B01----:R-:W-:Y:S01]  /*27720*/  ENDCOLLECTIVE ;  /* 0x000000000000791b */ /* 0x003fe20003800000 */
.L_x_1749:
[----:B------:R-:W-:Y:S02]  /*27730*/  IMAD.MOV.U32 R13, RZ, RZ, R8 ;  /* 0x000000ffff0d7224 */ /* 0x000fe400078e0008 */
[----:B------:R-:W-:-:S07]  /*27740*/  IMAD.MOV.U32 R5, RZ, RZ, R14 ;  /* 0x000000ffff057224 */ /* 0x000fce00078e000e */
[----:B------:R-:W-:Y:S05]  /*27750*/  WARPSYNC.COLLECTIVE R15, `(.L_x_1750) ;  /* 0x000000000f087348 */ /* 0x000fea0003c00000 */
[----:B------:R0:W1:Y:S02]  /*27760*/  SHFL.IDX P6, R14, R13, R12, R11 ;  /* 0x0000000c0d0e7389 */ /* 0x00006400000c000b */
[----:B01----:R-:W-:Y:S01]  /*27770*/  ENDCOLLECTIVE ;  /* 0x000000000000791b */ /* 0x003fe20003800000 */
.L_x_1750:
[----:B------:R-:W-:Y:S02]  /*27780*/  IMAD.MOV.U32 R13, RZ, RZ, R6 ;  /* 0x000000ffff0d7224 */ /* 0x000fe400078e0006 */
[----:B------:R-:W-:-:S07]  /*27790*/  IMAD.MOV.U32 R7, RZ, RZ, R14 ;  /* 0x000000ffff077224 */ /* 0x000fce00078e000e */
[----:B------:R-:W-:Y:S05]  /*277a0*/  WARPSYNC.COLLECTIVE R15, `(.L_x_1751) ;  /* 0x000000000f087348 */ /* 0x000fea0003c00000 */
[----:B------:R0:W1:Y:S02]  /*277b0*/  SHFL.IDX P6, R14, R13, R12, R11 ;  /* 0x0000000c0d0e7389 */ /* 0x00006400000c000b */
[----:B01----:R-:W-:Y:S01]  /*277c0*/  ENDCOLLECTIVE ;  /* 0x000000000000791b */ /* 0x003fe20003800000 */
.L_x_1751:
[----:B------:R-:W-:Y:S05]  /*277d0*/  BRA `(.L_x_1752) ;  /* 0xfffffe1000b47947 */ /* 0x000fea000383ffff */
.L_x_1442:
[----:B------:R-:W-:Y:S01]  /*277e0*/  BSSY B1, `(.L_x_1753) ;  /* 0x0000008000017945 */ /* 0x000fe20003800000 */
[----:B------:R-:W-:Y:S01]  /*277f0*/  IMAD.MOV.U32 R13, RZ, RZ, R4 ;  /* 0x000000ffff0d7224 */ /* 0x000fe200078e0004 */
[----:B------:R-:W-:Y:S01]  /*27800*/  MOV R12, 0x3 ;  /* 0x00000003000c7802 */ /* 0x000fe20000000f00 */
[----:B------:R-:W-:Y:S02]  /*27810*/  IMAD.MOV.U32 R11, RZ, RZ, 0x181f ;  /* 0x0000181fff0b7424 */ /* 0x000fe400078e00ff */
[----:B------:R-:W-:-:S07]  /*27820*/  IMAD.MOV.U32 R15, RZ, RZ, -0x1 ;  /* 0xffffffffff0f7424 */ /* 0x000fce00078e00ff */
[----:B-12345:R-:W-:Y:S05]  /*27830*/  WARPSYNC.COLLECTIVE R15, `(.L_x_1754) ;  /* 0x000000000f087348 */ /* 0x03efea0003c00000 */
[----:B------:R0:W0:Y:S02]  /*27840*/  SHFL.IDX P6, R14, R13, R12, R11 ;  /* 0x0000000c0d0e7389 */ /* 0x00002400000c000b */
[----:B012345:R-:W-:Y:S01]  /*27850*/  ENDCOLLECTIVE ;  /* 0x000000000000791b */ /* 0x03ffe20003800000 */
.L_x_1754:
[----:B------:R-:W-:Y:S05]  /*27860*/  BSYNC B1 ;  /* 0x0000000000017941 */ /* 0x000fea0003800000 */
.L_x_1753:
        /* <DEDUP_REMOVED lines=8> */
.L_x_1755:
[----:B------:R-:W-:Y:S01]  /*278f0*/  MOV R13, R8 ;  /* 0x00000008000d7202 */ /* 0x000fe20000000f00 */
[----:B------:R-:W-:-:S07]  /*27900*/  IMAD.MOV.U32 R5, RZ, RZ, R14 ;  /* 0x000000ffff057224 */ /* 0x000fce00078e000e */
[----:B------:R-:W-:Y:S05]  /*27910*/  WARPSYNC.COLLECTIVE R15, `(.L_x_1756) ;  /* 0x000000000f087348 */ /* 0x000fea0003c00000 */
[----:B------:R0:W1:Y:S02]  /*27920*/  SHFL.IDX P6, R14, R13, R12, R11 ;  /* 0x0000000c0d0e7389 */ /* 0x00006400000c000b */
[----:B01----:R-:W-:Y:S01]  /*27930*/  ENDCOLLECTIVE ;  /* 0x000000000000791b */ /* 0x003fe20003800000 */
.L_x_1756:
[----:B------:R-:W-:Y:S02]  /*27940*/  IMAD.MOV.U32 R13, RZ, RZ, R6 ;  /* 0x000000ffff0d7224 */ /* 0x000fe400078e0006 */
[----:B------:R-:W-:-:S07]  /*27950*/  IMAD.MOV.U32 R7, RZ, RZ, R14 ;  /* 0x000000ffff077224 */ /* 0x000fce00078e000e */
[----:B------:R-:W-:Y:S05]  /*27960*/  WARPSYNC.COLLECTIVE R15, `(.L_x_1757) ;  /* 0x000000000f087348 */ /* 0x000fea0003c00000 */
[----:B------:R0:W1:Y:S02]  /*27970*/  SHFL.IDX P6, R14, R13, R12, R11 ;  /* 0x0000000c0d0e7389 */ /* 0x00006400000c000b */
[----:B01----:R-:W-:Y:S01]  /*27980*/  ENDCOLLECTIVE ;  /* 0x000000000000791b */ /* 0x003fe20003800000 */
.L_x_1757:
[----:B------:R-:W-:Y:S05]  /*27990*/  BRA `(.L_x_1758) ;  /* 0xfffffe1000d07947 */ /* 0x000fea000383ffff */
.L_x_1446:
[----:B0-----:R0:W1:Y:S02]  /*279a0*/  SYNCS.PHASECHK.TRANS64.TRYWAIT P0, [R16+URZ+0x28400], R3 ;  /* 0x02840003100075a7 */ /* 0x001064000800017f */
[----:B-1----:R-:W-:Y:S05]  /*279b0*/  @!P0 NANOSLEEP.SYNCS 0x989680 ;  /* 0x009896800000895d */ /* 0x002fea0003900000 */
[----:B------:R-:W1:Y:S02]  /*279c0*/  @!P0 SYNCS.PHASECHK.TRANS64 P0, [R16+URZ+0x28400], R3 ;  /* 0x02840003100085a7 */ /* 0x000e64000800007f */
[----:B-1----:R-:W-:Y:S05]  /*279d0*/  @!P0 BRA `(.L_x_1446) ;  /* 0xfffffffc00f08947 */ /* 0x002fea000383ffff */
[----:B------:R-:W-:Y:S05]  /*279e0*/  BRA `(.L_x_1759) ;  /* 0xfffffe1400507947 */ /* 0x000fea000383ffff */
.L_x_1462:
[----:B------:R-:W1:Y:S01]  /*279f0*/  LDC R54, c[0x0][0x3f4] ;  /* 0x0000fd00ff367b82 */ /* 0x000e620000000800 */
[----:B------:R-:W-:Y:S01]  /*27a00*/  BSSY B1, `(.L_x_1760) ;  /* 0x0000008000017945 */ /* 0x000fe20003800000 */
[----:B------:R-:W-:Y:S02]  /*27a10*/  IMAD.MOV.U32 R13, RZ, RZ, R10 ;  /* 0x000000ffff0d7224 */ /* 0x000fe400078e000a */
[----:B------:R-:W-:Y:S02]  /*27a20*/  IMAD.MOV.U32 R12, RZ, RZ, RZ ;  /* 0x000000ffff0c7224 */ /* 0x000fe400078e00ff */
[----:B------:R-:W-:Y:S02]  /*27a30*/  IMAD.MOV.U32 R11, RZ, RZ, 0x181f ;  /* 0x0000181fff0b7424 */ /* 0x000fe400078e00ff */
[----:B------:R-:W-:-:S07]  /*27a40*/  IMAD.MOV.U32 R15, RZ, RZ, -0x1 ;  /* 0xffffffffff0f7424 */ /* 0x000fce00078e00ff */
[----:B01----:R-:W-:Y:S05]  /*27a50*/  WARPSYNC.COLLECTIVE R15, `(.L_x_1761) ;  /* 0x000000000f087348 */ /* 0x003fea0003c00000 */
[----:B------:R2:W3:Y:S02]  /*27a60*/  SHFL.IDX P6, R14, R13, R12, R11 ;  /* 0x0000000c0d0e7389 */ /* 0x0004e400000c000b */
[----:B0123--:R-:W-:Y:S01]  /*27a70*/  ENDCOLLECTIVE ;  /* 0x000000000000791b */ /* 0x00ffe20003800000 */
.L_x_1761:
[----:B------:R-:W-:Y:S05]  /*27a80*/  BSYNC B1 ;  /* 0x0000000000017941 */ /* 0x000fea0003800000 */
.L_x_1760:
[----:B------:R-:W-:Y:S01]  /*27a90*/  IMAD.MOV.U32 R13, RZ, RZ, R37 ;  /* 0x000000ffff0d7224 */ /* 0x000fe200078e0025 */
[----:B------:R-:W-:Y:S01]  /*27aa0*/  MOV R12, RZ ;  /* 0x000000ff000c7202 */ /* 0x000fe20000000f00 */
[----:B------:R-:W-:Y:S01]  /*27ab0*/  IMAD.MOV.U32 R11, RZ, RZ, 0x181f ;  /* 0x0000181fff0b7424 */ /* 0x000fe200078e00ff */
[----:B------:R-:W-:Y:S01]  /*27ac0*/  ISETP.GE.AND P0, PT, R22, R54, PT ;  /* 0x000000361600720c */ /* 0x000fe20003f06270 */
[----:B------:R-:W-:Y:S02]  /*27ad0*/  IMAD.MOV.U32 R15, RZ, RZ, -0x1 ;  /* 0xffffffffff0f7424 */ /* 0x000fe400078e00ff */
[----:B------:R-:W-:Y:S02]  /*27ae0*/  IMAD.MOV.U32 R3, RZ, RZ, R14 ;  /* 0x000000ffff037224 */ /* 0x000fe400078e000e */
[----:B------:R-:W-:-:S08]  /*27af0*/  IMAD R59, R195, R0, RZ ;  /* 0x00000000c33b7224 */ /* 0x000fd000078e02ff */
[----:B------:R-:W-:Y:S05]  /*27b00*/  WARPSYNC.COLLECTIVE R15, `(.L_x_1762) ;  /* 0x000000000f087348 */ /* 0x000fea0003c00000 */
[----:B------:R0:W1:Y:S02]  /*27b10*/  SHFL.IDX P6, R14, R13, R12, R11 ;  /* 0x0000000c0d0e7389 */ /* 0x00006400000c000b */
[----:B01----:R-:W-:Y:S01]  /*27b20*/  ENDCOLLECTIVE ;  /* 0x000000000000791b */ /* 0x003fe20003800000 */
.L_x_1762:
[----:B------:R-:W-:Y:S01]  /*27b30*/  ISETP.GE.OR P1, PT, R52, R59, P0 ;  /* 0x0000003b3400720c */ /* 0x000fe20000726670 */
[----:B------:R-:W-:Y:S02]  /*27b40*/  IMAD.MOV.U32 R13, RZ, RZ, R53 ;  /* 0x000000ffff0d7224 */ /* 0x000fe400078e0035 */
[----:B------:R-:W-:-:S10]  /*27b50*/  IMAD.MOV.U32 R5, RZ, RZ, R14 ;  /* 0x000000ffff057224 */ /* 0x000fd400078e000e */
[----:B------:R-:W-:Y:S05]  /*27b60*/  WARPSYNC.COLLECTIVE R15, `(.L_x_1763) ;  /* 0x000000000f087348 */ /* 0x000fea0003c00000 */
[----:B------:R0:W1:Y:S02]  /*27b70*/  SHFL.IDX P6, R14, R13, R12, R11 ;  /* 0x0000000c0d0e7389 */ /* 0x00006400000c000b */
[----:B01----:R-:W-:Y:S01]  /*27b80*/  ENDCOLLECTIVE ;  /* 0x000000000000791b */ /* 0x003fe20003800000 */
.L_x_1763:
[----:B------:R-:W-:-:S04]  /*27b90*/  @!P1 IADD3 R0, P2, R22, R5, RZ ;  /* 0x0000000516009210 */ /* 0x000fc80007f5e0ff */
[----:B------:R-:W-:Y:S01]  /*27ba0*/  @!P1 MOV R4, R0 ;  /* 0x0000000000049202 */ /* 0x000fe20000000f00 */
[----:B------:R-:W-:Y:S02]  /*27bb0*/  @!P1 IMAD.X R5, R3, 0x1, R23, P2 ;  /* 0x0000000103059824 */ /* 0x000fe400010e0617 */
[----:B------:R-:W-:Y:S02]  /*27bc0*/  IMAD.MOV.U32 R13, RZ, RZ, R55 ;  /* 0x000000ffff0d7224 */ /* 0x000fe400078e0037 */
[----:B------:R-:W-:-:S07]  /*27bd0*/  IMAD.MOV.U32 R7, RZ, RZ, R14 ;  /* 0x000000ffff077224 */ /* 0x000fce00078e000e */
[----:B------:R-:W-:Y:S05]  /*27be0*/  WARPSYNC.COLLECTIVE R15, `(.L_x_1764) ;  /* 0x000000000f087348 */ /* 0x000fea0003c00000 */
[----:B------:R0:W1:Y:S02]  /*27bf0*/  SHFL.IDX P6, R14, R13, R12, R11 ;  /* 0x0000000c0d0e7389 */ /* 0x00006400000c000b */
[----:B01----:R-:W-:Y:S01]  /*27c00*/  ENDCOLLECTIVE ;  /* 0x000000000000791b */ /* 0x003fe20003800000 */
.L_x_1764:
[----:B------:R-:W-:-:S05]  /*27c10*/  @!P1 IADD3 R14, P3, R22, R14, RZ ;  /* 0x0000000e160e9210 */ /* 0x000fca0007f7e0ff */
[----:B------:R-:W-:Y:S02]  /*27c20*/  @!P1 IMAD.X R3, R7, 0x1, R23, P3 ;  /* 0x0000000107039824 */ /* 0x000fe400018e0617 */
[----:B------:R-:W-:Y:S01]  /*27c30*/  @!P1 IMAD.MOV.U32 R24, RZ, RZ, R14 ;  /* 0x000000ffff189224 */ /* 0x000fe200078e000e */
[----:B------:R-:W5:Y:S01]  /*27c40*/  @!P1 LD.E.128 R4, desc[UR46][R4.64] ;  /* 0x0000002e04049980 */ /* 0x000f62000c101d00 */
[----:B------:R-:W-:-:S06]  /*27c50*/  @!P1 IMAD.MOV.U32 R25, RZ, RZ, R3 ;  /* 0x000000ffff199224 */ /* 0x000fcc00078e0003 */
[----:B------:R-:W5:Y:S01]  /*27c60*/  @!P1 LD.E.128 R24, desc[UR46][R24.64] ;  /* 0x0000002e18189980 */ /* 0x000f62000c101d00 */
[----:B------:R-:W-:Y:S01]  /*27c70*/  IMAD.MOV.U32 R13, RZ, RZ, R10 ;  /* 0x000000ffff0d7224 */ /* 0x000fe200078e000a */
[----:B------:R-:W-:Y:S01]  /*27c80*/  CS2R R50, SRZ ;  /* 0x0000000000327805 */ /* 0x000fe2000001ff00 */
[----:B------:R-:W-:Y:S01]  /*27c90*/  IMAD.MOV.U32 R12, RZ, RZ, 0x1 ;  /* 0x00000001ff0c7424 */ /* 0x000fe200078e00ff */
[----:B------:R-:W-:Y:S02]  /*27ca0*/  CS2R R40, SRZ ;  /* 0x0000000000287805 */ /* 0x000fe4000001ff00 */
[----:B------:R-:W-:Y:S02]  /*27cb0*/  CS2R R38, SRZ ;  /* 0x0000000000267805 */ /* 0x000fe4000001ff00 */
[----:B------:R-:W-:-:S07]  /*27cc0*/  CS2R R20, SRZ ;  /* 0x0000000000147805 */ /* 0x000fce000001ff00 */
[----:B-----5:R-:W-:Y:S05]  /*27cd0*/  WARPSYNC.COLLECTIVE R15, `(.L_x_1765) ;  /* 0x000000000f087348 */ /* 0x020fea0003c00000 */
[----:B------:R0:W1:Y:S02]  /*27ce0*/  SHFL.IDX P6, R14, R13, R12, R11 ;  /* 0x0000000c0d0e7389 */ /* 0x00006400000c000b */
[----:B01---5:R-:W-:Y:S01]  /*27cf0*/  ENDCOLLECTIVE ;  /* 0x000000000000791b */ /* 0x023fe20003800000 */
.L_x_1765:
[----:B------:R-:W-:Y:S02]  /*27d00*/  IMAD.MOV.U32 R13, RZ, RZ, R37 ;  /* 0x000000ffff0d7224 */ /* 0x000fe400078e0025 */
[----:B------:R-:W-:-:S07]  /*27d10*/  IMAD.MOV.U32 R3, RZ, RZ, R14 ;  /* 0x000000ffff037224 */ /* 0x000fce00078e000e */
[----:B------:R-:W-:Y:S05]  /*27d20*/  WARPSYNC.COLLECTIVE R15, `(.L_x_1766) ;  /* 0x000000000f087348 */ /* 0x000fea0003c00000 */
[----:B------:R0:W1:Y:S02]  /*27d30*/  SHFL.IDX P6, R14, R13, R12, R11 ;  /* 0x0000000c0d0e7389 */ /* 0x00006400000c000b */
[----:B01----:R-:W-:Y:S01]  /*27d40*/  ENDCOLLECTIVE ;  /* 0x000000000000791b */ /* 0x003fe20003800000 */
.L_x_1766:
[----:B------:R-:W-:Y:S02]  /*27d50*/  IMAD.MOV.U32 R13, RZ, RZ, R53 ;  /* 0x000000ffff0d7224 */ /* 0x000fe400078e0035 */
[----:B------:R-:W-:-:S07]  /*27d60*/  IMAD.MOV.U32 R9, RZ, RZ, R14 ;  /* 0x000000ffff097224 */ /* 0x000fce00078e000e */
[----:B------:R-:W-:Y:S05]  /*27d70*/  WARPSYNC.COLLECTIVE R15, `(.L_x_1767) ;  /* 0x000000000f087348 */ /* 0x000fea0003c00000 */
[----:B------:R0:W1:Y:S02]  /*27d80*/  SHFL.IDX P6, R14, R13, R12, R11 ;  /* 0x0000000c0d0e7389 */ /* 0x00006400000c000b */
[----:B01----:R-:W-:Y:S01]  /*27d90*/  ENDCOLLECTIVE ;  /* 0x000000000000791b */ /* 0x003fe20003800000 */
.L_x_1767:
[----:B------:R-:W-:Y:S01]  /*27da0*/  IMAD.MOV.U32 R13, RZ, RZ, R55 ;  /* 0x000000ffff0d7224 */ /* 0x000fe200078e0037 */
[----:B------:R-:W-:-:S07]  /*27db0*/  MOV R33, R14 ;  /* 0x0000000e00217202 */ /* 0x000fce0000000f00 */
[----:B------:R-:W-:Y:S05]  /*27dc0*/  WARPSYNC.COLLECTIVE R15, `(.L_x_1768) ;  /* 0x000000000f087348 */ /* 0x000fea0003c00000 */
[----:B------:R0:W1:Y:S02]  /*27dd0*/  SHFL.IDX P6, R14, R13, R12, R11 ;  /* 0x0000000c0d0e7389 */ /* 0x00006400000c000b */
[----:B01----:R-:W-:Y:S01]  /*27de0*/  ENDCOLLECTIVE ;  /* 0x000000000000791b */ /* 0x003fe20003800000 */
.L_x_1768:
[----:B------:R-:W-:Y:S02]  /*27df0*/  @!P1 IMAD.MOV.U32 R50, RZ, RZ, R4 ;  /* 0x000000ffff329224 */ /* 0x000fe400078e0004 */
[----:B------:R-:W-:Y:S01]  /*27e00*/  @!P1 IMAD.MOV.U32 R51, RZ, RZ, R5 ;  /* 0x000000ffff339224 */ /* 0x000fe200078e0005 */
[----:B------:R-:W-:Y:S01]  /*27e10*/  CS2R R4, SRZ ;  /* 0x0000000000047805 */ /* 0x000fe2000001ff00 */
[----:B------:R-:W-:Y:S02]  /*27e20*/  @!P1 IMAD.MOV.U32 R40, RZ, RZ, R6 ;  /* 0x000000ffff289224 */ /* 0x000fe400078e0006 */
[----:B------:R-:W-:Y:S01]  /*27e30*/  @!P1 IMAD.MOV.U32 R41, RZ, RZ, R7 ;  /* 0x000000ffff299224 */ /* 0x000fe200078e0007 */
[----:B------:R-:W-:Y:S01]  /*27e40*/  @!P1 MOV R21, R27 ;  /* 0x0000001b00159202 */ /* 0x000fe20000000f00 */
[----:B------:R-:W-:Y:S02]  /*27e50*/  @!P1 IMAD.MOV.U32 R38, RZ, RZ, R24 ;  /* 0x000000ffff269224 */ /* 0x000fe400078e0018 */
[----:B------:R-:W-:-:S02]  /*27e60*/  @!P1 IMAD.MOV.U32 R39, RZ, RZ, R25 ;  /* 0x000000ffff279224 */ /* 0x000fc400078e0019 */
[----:B------:R-:W-:Y:S01]  /*27e70*/  @!P1 IMAD.MOV.U32 R20, RZ, RZ, R26 ;  /* 0x000000ffff149224 */ /* 0x000fe200078e001a */
[----:B------:R-:W-:Y:S06]  /*27e80*/  BRA `(.L_x_1769) ;  /* 0xfffffe5000c07947 */ /* 0x000fec000383ffff */
.L_x_1465:
[----:B------:R-:W-:Y:S01]  /*27e90*/  BSSY B1, `(.L_x_1770) ;  /* 0x0000008000017945 */ /* 0x000fe20003800000 */
[----:B------:R-:W-:Y:S02]  /*27ea0*/  IMAD.MOV.U32 R13, RZ, RZ, R10 ;  /* 0x000000ffff0d7224 */ /* 0x000fe400078e000a */
[----:B------:R-:W-:Y:S02]  /*27eb0*/  IMAD.MOV.U32 R12, RZ, RZ, 0x2 ;  /* 0x00000002ff0c7424 */ /* 0x000fe400078e00ff */
[----:B------:R-:W-:Y:S02]  /*27ec0*/  IMAD.MOV.U32 R11, RZ, RZ, 0x181f ;  /* 0x0000181fff0b7424 */ /* 0x000fe400078e00ff */
[----:B------:R-:W-:-:S07]  /*27ed0*/  IMAD.MOV.U32 R15, RZ, RZ, -0x1 ;  /* 0xffffffffff0f7424 */ /* 0x000fce00078e00ff */
[----:B-----5:R-:W-:Y:S05]  /*27ee0*/  WARPSYNC.COLLECTIVE R15, `(.L_x_1771) ;  /* 0x000000000f087348 */ /* 0x020fea0003c00000 */
[----:B------:R0:W1:Y:S02]  /*27ef0*/  SHFL.IDX P6, R14, R13, R12, R11 ;  /* 0x0000000c0d0e7389 */ /* 0x00006400000c000b */
[----:B01---5:R-:W-:Y:S01]  /*27f00*/  ENDCOLLECTIVE ;  /* 0x000000000000791b */ /* 0x023fe20003800000 */
.L_x_1771:
[----:B------:R-:W-:Y:S05]  /*27f10*/  BSYNC B1 ;  /* 0x0000000000017941 */ /* 0x000fea0003800000 */
.L_x_1770:
[----:B------:R-:W-:Y:S01]  /*27f20*/  IMAD.MOV.U32 R13, RZ, RZ, R37 ;  /* 0x000000ffff0d7224 */ /* 0x000fe200078e0025 */
[----:B------:R-:W-:Y:S01]  /*27f30*/  MOV R15, 0xffffffff ;  /* 0xffffffff000f7802 */ /* 0x000fe20000000f00 */
[----:B------:R-:W-:Y:S02]  /*27f40*/  IMAD.MOV.U32 R12, RZ, RZ, 0x2 ;  /* 0x00000002ff0c7424 */ /* 0x000fe400078e00ff */
[----:B------:R-:W-:Y:S02]  /*27f50*/  IMAD.MOV.U32 R11, RZ, RZ, 0x181f ;  /* 0x0000181fff0b7424 */ /* 0x000fe400078e00ff */
[----:B------:R-:W-:Y:S02]  /*27f60*/  IMAD.MOV.U32 R3, RZ, RZ, R14 ;  /* 0x000000ffff037224 */ /* 0x000fe400078e000e */
[----:B------:R-:W-:-:S07]  /*27f70*/  VIADD R0, R52, 0x40 ;  /* 0x0000004034007836 */ /* 0x000fce0000000000 */
[----:B------:R-:W-:Y:S05]  /*27f80*/  WARPSYNC.COLLECTIVE R15, `(.L_x_1772) ;  /* 0x000000000f087348 */ /* 0x000fea0003c00000 */
[----:B------:R0:W1:Y:S02]  /*27f90*/  SHFL.IDX P6, R14, R13, R12, R11 ;  /* 0x0000000c0d0e7389 */ /* 0x00006400000c000b */
[----:B01----:R-:W-:Y:S01]  /*27fa0*/  ENDCOLLECTIVE ;  /* 0x000000000000791b */ /* 0x003fe20003800000 */
.L_x_1772:
[----:B------:R-:W-:Y:S01]  /*27fb0*/  ISETP.GE.OR P1, PT, R0, R59, P0 ;  /* 0x0000003b0000720c */ /* 0x000fe20000726670 */
[----:B------:R-:W-:Y:S02]  /*27fc0*/  IMAD.MOV.U32 R13, RZ, RZ, R53 ;  /* 0x000000ffff0d7224 */ /* 0x000fe400078e0035 */
[----:B------:R-:W-:-:S10]  /*27fd0*/  IMAD.MOV.U32 R9, RZ, RZ, R14 ;  /* 0x000000ffff097224 */ /* 0x000fd400078e000e */
[----:B------:R-:W-:Y:S05]  /*27fe0*/  WARPSYNC.COLLECTIVE R15, `(.L_x_1773) ;  /* 0x000000000f087348 */ /* 0x000fea0003c00000 */
[----:B------:R0:W1:Y:S02]  /*27ff0*/  SHFL.IDX P6, R14, R13, R12, R11 ;  /* 0x0000000c0d0e7389 */ /* 0x00006400000c000b */
[----:B01----:R-:W-:Y:S01]  /*28000*/  ENDCOLLECTIVE ;  /* 0x000000000000791b */ /* 0x003fe20003800000 */
.L_x_1773:
[----:B------:R-:W-:-:S05]  /*28010*/  @!P1 IADD3 R0, P2, R22, R9, RZ ;  /* 0x0000000916009210 */ /* 0x000fca0007f5e0ff */
[----:B------:R-:W-:Y:S02]  /*28020*/  @!P1 IMAD.X R9, R3, 0x1, R23, P2 ;  /* 0x0000000103099824 */ /* 0x000fe400010e0617 */
[----:B------:R-:W-:Y:S02]  /*28030*/  @!P1 IMAD.MOV.U32 R8, RZ, RZ, R0 ;  /* 0x000000ffff089224 */ /* 0x000fe400078e0000 */
[----:B------:R-:W-:Y:S02]  /*28040*/  IMAD.MOV.U32 R13, RZ, RZ, R55 ;  /* 0x000000ffff0d7224 */ /* 0x000fe400078e0037 */
[----:B------:R-:W-:-:S07]  /*28050*/  IMAD.MOV.U32 R25, RZ, RZ, R14 ;  /* 0x000000ffff197224 */ /* 0x000fce00078e000e */
[----:B------:R-:W-:Y:S05]  /*28060*/  WARPSYNC.COLLECTIVE R15, `(.L_x_1774) ;  /* 0x000000000f087348 */ /* 0x000fea0003c00000 */
[----:B------:R0:W1:Y:S02]  /*28070*/  SHFL.IDX P6, R14, R13, R12, R11 ;  /* 0x0000000c0d0e7389 */ /* 0x00006400000c000b */
[----:B01----:R-:W-:Y:S01]  /*28080*/  ENDCOLLECTIVE ;  /* 0x000000000000791b */ /* 0x003fe20003800000 */
.L_x_1774:
[----:B------:R-:W-:-:S05]  /*28090*/  @!P1 IADD3 R14, P3, R22, R14, RZ ;  /* 0x0000000e160e9210 */ /* 0x000fca0007f7e0ff */
[----:B------:R-:W-:Y:S01]  /*280a0*/  @!P1 IMAD.X R3, R25, 0x1, R23, P3 ;  /* 0x0000000119039824 */ /* 0x000fe200018e0617 */
[----:B------:R-:W-:Y:S01]  /*280b0*/  @!P1 MOV R32, R14 ;  /* 0x0000000e00209202 */ /* 0x000fe20000000f00 */
[----:B------:R0:W5:Y:S02]  /*280c0*/  @!P1 LD.E.128 R24, desc[UR46][R8.64] ;  /* 0x0000002e08189980 */ /* 0x000164000c101d00 */
[----:B------:R-:W-:-:S06]  /*280d0*/  @!P1 IMAD.MOV.U32 R33, RZ, RZ, R3 ;  /* 0x000000ffff219224 */ /* 0x000fcc00078e0003 */
[----:B------:R-:W5:Y:S01]  /*280e0*/  @!P1 LD.E.128 R32, desc[UR46][R32.64] ;  /* 0x0000002e20209980 */ /* 0x000f62000c101d00 */
[----:B------:R-:W-:Y:S01]  /*280f0*/  IMAD.MOV.U32 R13, RZ, RZ, R10 ;  /* 0x000000ffff0d7224 */ /* 0x000fe200078e000a */
[----:B------:R-:W-:Y:S01]  /*28100*/  CS2R R42, SRZ ;  /* 0x00000000002a7805 */ /* 0x000fe2000001ff00 */
[----:B------:R-:W-:Y:S01]  /*28110*/  IMAD.MOV.U32 R12, RZ, RZ, 0x3 ;  /* 0x00000003ff0c7424 */ /* 0x000fe200078e00ff */
[----:B------:R-:W-:Y:S02]  /*28120*/  CS2R R44, SRZ ;  /* 0x00000000002c7805 */ /* 0x000fe4000001ff00 */
[----:B------:R-:W-:Y:S02]  /*28130*/  CS2R R46, SRZ ;  /* 0x00000000002e7805 */ /* 0x000fe4000001ff00 */
[----:B------:R-:W-:Y:S02]  /*28140*/  CS2R R48, SRZ ;  /* 0x0000000000307805 */ /* 0x000fe4000001ff00 */
[----:B0-----:R-:W-:-:S07]  /*28150*/  CS2R R8, SRZ ;  /* 0x0000000000087805 */ /* 0x001fce000001ff00 */
[----:B-----5:R-:W-:Y:S05]  /*28160*/  WARPSYNC.COLLECTIVE R15, `(.L_x_1775) ;  /* 0x000000000f087348 */ /* 0x020fea0003c00000 */
[----:B------:R0:W1:Y:S02]  /*28170*/  SHFL.IDX P6, R14, R13, R12, R11 ;  /* 0x0000000c0d0e7389 */ /* 0x00006400000c000b */
[----:B01---5:R-:W-:Y:S01]  /*28180*/  ENDCOLLECTIVE ;  /* 0x000000000000791b */ /* 0x023fe20003800000 */
.L_x_1775:
[----:B------:R-:W-:Y:S02]  /*28190*/  IMAD.MOV.U32 R13, RZ, RZ, R37 ;  /* 0x000000ffff0d7224 */ /* 0x000fe400078e0025 */
[----:B------:R-:W-:-:S07]  /*281a0*/  IMAD.MOV.U32 R3, RZ, RZ, R14 ;  /* 0x000000ffff037224 */ /* 0x000fce00078e000e */
[----:B------:R-:W-:Y:S05]  /*281b0*/  WARPSYNC.COLLECTIVE R15, `(.L_x_1776) ;  /* 0x000000000f087348 */ /* 0x000fea0003c00000 */
[----:B------:R0:W1:Y:S02]  /*281c0*/  SHFL.IDX P6, R14, R13, R12, R11 ;  /* 0x0000000c0d0e7389 */ /* 0x00006400000c000b */
[----:B01----:R-:W-:Y:S01]  /*281d0*/  ENDCOLLECTIVE ;  /* 0x000000000000791b */ /* 0x003fe20003800000 */
.L_x_1776:
[----:B------:R-:W-:Y:S02]  /*281e0*/  IMAD.MOV.U32 R13, RZ, RZ, R53 ;  /* 0x000000ffff0d7224 */ /* 0x000fe400078e0035 */
[----:B------:R-:W-:-:S07]  /*281f0*/  IMAD.MOV.U32 R37, RZ, RZ, R14 ;  /* 0x000000ffff257224 */ /* 0x000fce00078e000e */
[----:B------:R-:W-:Y:S05]  /*28200*/  WARPSYNC.COLLECTIVE R15, `(.L_x_1777) ;  /* 0x000000000f087348 */ /* 0x000fea0003c00000 */
[----:B------:R0:W1:Y:S02]  /*28210*/  SHFL.IDX P6, R14, R13, R12, R11 ;  /* 0x0000000c0d0e7389 */ /* 0x00006400000c000b */
[----:B01----:R-:W-:Y:S01]  /*28220*/  ENDCOLLECTIVE ;  /* 0x000000000000791b */ /* 0x003fe20003800000 */
.L_x_1777:
[----:B------:R-:W-:Y:S01]  /*28230*/  MOV R13, R55 ;  /* 0x00000037000d7202 */ /* 0x000fe20000000f00 */
[----:B------:R-:W-:-:S07]  /*28240*/  IMAD.MOV.U32 R53, RZ, RZ, R14 ;  /* 0x000000ffff357224 */ /* 0x000fce00078e000e */
[----:B------:R-:W-:Y:S05]  /*28250*/  WARPSYNC.COLLECTIVE R15, `(.L_x_1778) ;  /* 0x000000000f087348 */ /* 0x000fea0003c00000 */
[----:B------:R0:W1:Y:S02]  /*28260*/  SHFL.IDX P6, R14, R13, R12, R11 ;  /* 0x0000000c0d0e7389 */ /* 0x00006400000c000b */
[----:B01----:R-:W-:Y:S01]  /*28270*/  ENDCOLLECTIVE ;  /* 0x000000000000791b */ /* 0x003fe20003800000 */
.L_x_1778:
[----:B------:R-:W-:Y:S02]  /*28280*/  IMAD.MOV.U32 R55, RZ, RZ, R14 ;  /* 0x000000ffff377224 */ /* 0x000fe400078e000e */
[----:B------:R-:W-:Y:S02]  /*28290*/  @!P1 IMAD.MOV.U32 R42, RZ, RZ, R24 ;  /* 0x000000ffff2a9224 */ /* 0x000fe400078e0018 */
[----:B------:R-:W-:Y:S02]  /*282a0*/  @!P1 IMAD.MOV.U32 R43, RZ, RZ, R25 ;  /* 0x000000ffff2b9224 */ /* 0x000fe400078e0019 */
[----:B------:R-:W-:Y:S02]  /*282b0*/  @!P1 IMAD.MOV.U32 R44, RZ, RZ, R26 ;  /* 0x000000ffff2c9224 */ /* 0x000fe400078e001a */
[----:B------:R-:W-:Y:S02]  /*282c0*/  @!P1 IMAD.MOV.U32 R45, RZ, RZ, R27 ;  /* 0x000000ffff2d9224 */ /* 0x000fe400078e001b */
[----:B------:R-:W-:Y:S01]  /*282d0*/  @!P1 IMAD.MOV.U32 R46, RZ, RZ, R32 ;  /* 0x000000ffff2e9224 */ /* 0x000fe200078e0020 */
[----:B------:R-:W-:Y:S01]  /*282e0*/  @!P1 MOV R49, R35 ;  /* 0x0000002300319202 */ /* 0x000fe20000000f00 */
[----:B------:R-:W-:-:S02]  /*282f0*/  @!P1 IMAD.MOV.U32 R47, RZ, RZ, R33 ;  /* 0x000000ffff2f9224 */ /* 0x000fc400078e0021 */
[----:B------:R-:W-:Y:S01]  /*28300*/  @!P1 IMAD.MOV.U32 R48, RZ, RZ, R34 ;  /* 0x000000ffff309224 */ /* 0x000fe200078e0022 */
[----:B------:R-:W-:Y:S06]  /*28310*/  BRA `(.L_x_1779) ;  /* 0xfffffe50006c7947 */ /* 0x000fec000383ffff */
.L_x_1469:
[----:B0-----:R0:W1:Y:S02]  /*28320*/  SYNCS.PHASECHK.TRANS64.TRYWAIT P4, [R16+URZ+0x28400], R3 ;  /* 0x02840003100075a7 */ /* 0x001064000808017f */
[----:B-1----:R-:W-:Y:S05]  /*28330*/  @!P4 NANOSLEEP.SYNCS 0x989680 ;  /* 0x009896800000c95d */ /* 0x002fea0003900000 */
[----:B------:R-:W1:Y:S02]  /*28340*/  @!P4 SYNCS.PHASECHK.TRANS64 P4, [R16+URZ+0x28400], R3 ;  /* 0x028400031000c5a7 */ /* 0x000e64000808007f */
[----:B-1----:R-:W-:Y:S05]  /*28350*/  @!P4 BRA `(.L_x_1469) ;  /* 0xfffffffc00f0c947 */ /* 0x002fea000383ffff */
[----:B------:R-:W-:Y:S05]  /*28360*/  BRA `(.L_x_1780) ;  /* 0xfffffe5000d47947 */ /* 0x000fea000383ffff */
.L_x_1479:
[----:B0-----:R0:W1:Y:S02]  /*28370*/  SYNCS.PHASECHK.TRANS64.TRYWAIT P2, [R11+URZ+0x28430], R0 ;  /* 0x028430000b0075a7 */ /* 0x001064000804017f */
[----:B-1----:R-:W-:Y:S05]  /*28380*/  @!P2 NANOSLEEP.SYNCS 0x989680 ;  /* 0x009896800000a95d */ /* 0x002fea0003900000 */
[----:B------:R-:W1:Y:S02]  /*28390*/  @!P2 SYNCS.PHASECHK.TRANS64 P2, [R11+URZ+0x28430], R0 ;  /* 0x028430000b00a5a7 */ /* 0x000e64000804007f */
[----:B-1----:R-:W-:Y:S05]  /*283a0*/  @!P2 BRA `(.L_x_1479) ;  /* 0xfffffffc00f0a947 */ /* 0x002fea000383ffff */
[----:B------:R-:W-:Y:S05]  /*283b0*/  BRA `(.L_x_1478) ;  /* 0xfffffe9000f47947 */ /* 0x000fea000383ffff */
.L_x_1497:
[----:B-1----:R1:W2:Y:S02]  /*283c0*/  SYNCS.PHASECHK.TRANS64.TRYWAIT P5, [R7+URZ+0x28430], R6 ;  /* 0x02843006070075a7 */ /* 0x0022a400080a017f */
[----:B--2---:R-:W-:Y:S05]  /*283d0*/  @!P5 NANOSLEEP.SYNCS 0x989680 ;  /* 0x009896800000d95d */ /* 0x004fea0003900000 */
[----:B------:R-:W2:Y:S02]  /*283e0*/  @!P5 SYNCS.PHASECHK.TRANS64 P5, [R7+URZ+0x28430], R6 ;  /* 0x028430060700d5a7 */ /* 0x000ea400080a007f */
[----:B--2---:R-:W-:Y:S05]  /*283f0*/  @!P5 BRA `(.L_x_1497) ;  /* 0xfffffffc00f0d947 */ /* 0x004fea000383ffff */
[----:B------:R-:W-:Y:S05]  /*28400*/  BRA `(.L_x_1496) ;  /* 0xfffffeb800cc7947 */ /* 0x000fea000383ffff */
.L_x_1501:
[----:B-1----:R1:W2:Y:S02]  /*28410*/  SYNCS.PHASECHK.TRANS64.TRYWAIT P4, [R7+URZ+0x28450], R6 ;  /* 0x02845006070075a7 */ /* 0x0022a4000808017f */
[----:B--2---:R-:W-:Y:S05]  /*28420*/  @!P4 NANOSLEEP.SYNCS 0x989680 ;  /* 0x009896800000c95d */ /* 0x004fea0003900000 */
[----:B------:R-:W2:Y:S02]  /*28430*/  @!P4 SYNCS.PHASECHK.TRANS64 P4, [R7+URZ+0x28450], R6 ;  /* 0x028450060700c5a7 */ /* 0x000ea4000808007f */
[----:B--2---:R-:W-:Y:S05]  /*28440*/  @!P4 BRA `(.L_x_1501) ;  /* 0xfffffffc00f0c947 */ /* 0x004fea000383ffff */
[----:B------:R-:W-:Y:S05]  /*28450*/  BRA `(.L_x_1498) ;  /* 0xfffffebc00cc7947 */ /* 0x000fea000383ffff */
.L_x_1521:
[----:B-1----:R1:W2:Y:S02]  /*28460*/  SYNCS.PHASECHK.TRANS64.TRYWAIT P3, [R7+URZ+0x28430], R6 ;  /* 0x02843006070075a7 */ /* 0x0022a4000806017f */
[----:B--2---:R-:W-:Y:S05]  /*28470*/  @!P3 NANOSLEEP.SYNCS 0x989680 ;  /* 0x009896800000b95d */ /* 0x004fea0003900000 */
[----:B------:R-:W2:Y:S02]  /*28480*/  @!P3 SYNCS.PHASECHK.TRANS64 P3, [R7+URZ+0x28430], R6 ;  /* 0x028430060700b5a7 */ /* 0x000ea4000806007f */
[----:B--2---:R-:W-:Y:S05]  /*28490*/  @!P3 BRA `(.L_x_1521) ;  /* 0xfffffffc00f0b947 */ /* 0x004fea000383ffff */
[----:B------:R-:W-:Y:S05]  /*284a0*/  BRA `(.L_x_1520) ;  /* 0xfffffee400887947 */ /* 0x000fea000383ffff */
.L_x_1525:
[----:B-1----:R1:W2:Y:S02]  /*284b0*/  SYNCS.PHASECHK.TRANS64.TRYWAIT P2, [R7+URZ+0x28450], R6 ;  /* 0x02845006070075a7 */ /* 0x0022a4000804017f */
[----:B--2---:R-:W-:Y:S05]  /*284c0*/  @!P2 NANOSLEEP.SYNCS 0x989680 ;  /* 0x009896800000a95d */ /* 0x004fea0003900000 */
[----:B------:R-:W2:Y:S02]  /*284d0*/  @!P2 SYNCS.PHASECHK.TRANS64 P2, [R7+URZ+0x28450], R6 ;  /* 0x028450060700a5a7 */ /* 0x000ea4000804007f */
[----:B--2---:R-:W-:Y:S05]  /*284e0*/  @!P2 BRA `(.L_x_1525) ;  /* 0xfffffffc00f0a947 */ /* 0x004fea000383ffff */
[----:B------:R-:W-:Y:S05]  /*284f0*/  BRA `(.L_x_1522) ;  /* 0xfffffee800947947 */ /* 0x000fea000383ffff */
.L_x_1533:
[----:B-1----:R1:W2:Y:S02]  /*28500*/  SYNCS.PHASECHK.TRANS64.TRYWAIT P3, [R7+URZ+0x28430], R6 ;  /* 0x02843006070075a7 */ /* 0x0022a4000806017f */
[----:B--2---:R-:W-:Y:S05]  /*28510*/  @!P3 NANOSLEEP.SYNCS 0x989680 ;  /* 0x009896800000b95d */ /* 0x004fea0003900000 */
[----:B------:R-:W2:Y:S02]  /*28520*/  @!P3 SYNCS.PHASECHK.TRANS64 P3, [R7+URZ+0x28430], R6 ;  /* 0x028430060700b5a7 */ /* 0x000ea4000806007f */
[----:B--2---:R-:W-:Y:S05]  /*28530*/  @!P3 BRA `(.L_x_1533) ;  /* 0xfffffffc00f0b947 */ /* 0x004fea000383ffff */
[----:B------:R-:W-:Y:S05]  /*28540*/  BRA `(.L_x_1532) ;  /* 0xffffff0400187947 */ /* 0x000fea000383ffff */
.L_x_1537:
[----:B-1----:R1:W2:Y:S02]  /*28550*/  SYNCS.PHASECHK.TRANS64.TRYWAIT P2, [R7+URZ+0x28450], R6 ;  /* 0x02845006070075a7 */ /* 0x0022a4000804017f */
[----:B--2---:R-:W-:Y:S05]  /*28560*/  @!P2 NANOSLEEP.SYNCS 0x989680 ;  /* 0x009896800000a95d */ /* 0x004fea0003900000 */
[----:B------:R-:W2:Y:S02]  /*28570*/  @!P2 SYNCS.PHASECHK.TRANS64 P2, [R7+URZ+0x28450], R6 ;  /* 0x028450060700a5a7 */ /* 0x000ea4000804007f */
[----:B--2---:R-:W-:Y:S05]  /*28580*/  @!P2 BRA `(.L_x_1537) ;  /* 0xfffffffc00f0a947 */ /* 0x004fea000383ffff */
[----:B------:R-:W-:Y:S05]  /*28590*/  BRA `(.L_x_1534) ;  /* 0xffffff0800247947 */ /* 0x000fea000383ffff */
.L_x_1551:
[----:B-1----:R1:W2:Y:S02]  /*285a0*/  SYNCS.PHASECHK.TRANS64.TRYWAIT P1, [R12+URZ+0x28450], R5 ;  /* 0x028450050c0075a7 */ /* 0x0022a4000802017f */
[----:B--2---:R-:W-:Y:S05]  /*285b0*/  @!P1 NANOSLEEP.SYNCS 0x989680 ;  /* 0x009896800000995d */ /* 0x004fea0003900000 */
[----:B------:R-:W2:Y:S02]  /*285c0*/  @!P1 SYNCS.PHASECHK.TRANS64 P1, [R12+URZ+0x28450], R5 ;  /* 0x028450050c0095a7 */ /* 0x000ea4000802007f */
[----:B--2---:R-:W-:Y:S05]  /*285d0*/  @!P1 BRA `(.L_x_1551) ;  /* 0xfffffffc00f09947 */ /* 0x004fea000383ffff */
[----:B------:R-:W-:Y:S05]  /*285e0*/  BRA `(.L_x_1550) ;  /* 0xffffff2c000c7947 */ /* 0x000fea000383ffff */
.L_x_1555:
        /* <DEDUP_REMOVED lines=9> */
[----:B------:R-:W-:Y:S01]  /*28680*/  SEL R29, R15, R64, P0 ;  /* 0x000000400f1d7207 */ /* 0x000fe20000000000 */
[----:B------:R-:W-:Y:S01]  /*28690*/  IMAD.MOV.U32 R15, RZ, RZ, -0x1 ;  /* 0xffffffffff0f7424 */ /* 0x000fe200078e00ff */
[----:B------:R-:W-:Y:S02]  /*286a0*/  SEL R78, R109, R12, P0 ;  /* 0x0000000c6d4e7207 */ /* 0x000fe40000000000 */
[----:B------:R-:W-:Y:S01]  /*286b0*/  SEL R51, R12, R109, P0 ;  /* 0x0000006d0c337207 */ /* 0x000fe20000000000 */
[----:B-----5:R-:W-:Y:S01]  /*286c0*/  IMAD.MOV.U32 R12, RZ, RZ, R3 ;  /* 0x000000ffff0c7224 */ /* 0x020fe200078e0003 */
[----:B------:R-:W-:-:S02]  /*286d0*/  SEL R84, R50, R11, P0 ;  /* 0x0000000b32547207 */ /* 0x000fc40000000000 */
[----:B------:R-:W-:Y:S01]  /*286e0*/  SEL R57, R11, R50, P0 ;  /* 0x000000320b397207 */ /* 0x000fe20000000000 */
[----:B------:R-:W-:Y:S01]  /*286f0*/  IMAD.MOV.U32 R11, RZ, RZ, 0x1c1f ;  /* 0x00001c1fff0b7424 */ /* 0x000fe200078e00ff */
[----:B------:R-:W-:Y:S02]  /*28700*/  SEL R28, R25, R14, P0 ;  /* 0x0000000e191c7207 */ /* 0x000fe40000000000 */
[----:B------:R-:W-:-:S07]  /*28710*/  SEL R25, R14, R25, P0 ;  /* 0x000000190e197207 */ /* 0x000fce0000000000 */
[----:B01----:R-:W-:Y:S05]  /*28720*/  WARPSYNC.COLLECTIVE R15, `(.L_x_1781) ;  /* 0x000000000f087348 */ /* 0x003fea0003c00000 */
[----:B------:R2:W3:Y:S02]  /*28730*/  SHFL.IDX P6, R14, R13, R12, R11 ;  /* 0x0000000c0d0e7389 */ /* 0x0004e400000c000b */
[----:B0123--:R-:W-:Y:S01]  /*28740*/  ENDCOLLECTIVE ;  /* 0x000000000000791b */ /* 0x00ffe20003800000 */
.L_x_1781:
[----:B------:R-:W-:Y:S02]  /*28750*/  SEL R30, R27, R20, P0 ;  /* 0x000000141b1e7207 */ /* 0x000fe40000000000 */
[----:B------:R-:W-:Y:S02]  /*28760*/  SEL R27, R20, R27, P0 ;  /* 0x0000001b141b7207 */ /* 0x000fe40000000000 */
[----:B------:R-:W-:Y:S02]  /*28770*/  LOP3.LUT R20, R3, 0x2, RZ, 0x3c, !PT ;  /* 0x0000000203147812 */ /* 0x000fe400078e3cff */
[----:B------:R-:W-:Y:S02]  /*28780*/  SEL R82, R42, R9, P0 ;  /* 0x000000092a527207 */ /* 0x000fe40000000000 */
[----:B------:R-:W-:Y:S02]  /*28790*/  SEL R55, R9, R42, P0 ;  /* 0x0000002a09377207 */ /* 0x000fe40000000000 */
[----:B------:R-:W-:-:S02]  /*287a0*/  SEL R24, R7, R10, P0 ;  /* 0x0000000a07187207 */ /* 0x000fc40000000000 */
[----:B------:R-:W-:Y:S01]  /*287b0*/  SEL R7, R10, R7, P0 ;  /* 0x000000070a077207 */ /* 0x000fe20000000000 */
[----:B------:R-:W-:Y:S01]  /*287c0*/  IMAD.MOV.U32 R13, RZ, RZ, R4 ;  /* 0x000000ffff0d7224 */ /* 0x000fe200078e0004 */
[----:B------:R-:W-:Y:S01]  /*287d0*/  SEL R36, R72, R35, P0 ;  /* 0x0000002348247207 */ /* 0x000fe20000000000 */
[----:B------:R-:W-:Y:S01]  /*287e0*/  IMAD.MOV.U32 R12, RZ, RZ, R20 ;  /* 0x000000ffff0c7224 */ /* 0x000fe200078e0014 */
        /* <DEDUP_REMOVED lines=9> */
.L_x_1782:
        /* <DEDUP_REMOVED lines=18> */
.L_x_1783:
        /* <DEDUP_REMOVED lines=19> */
.L_x_1784:
        /* <DEDUP_REMOVED lines=11> */
[----:B------:R-:W-:Y:S01]  /*28b80*/  SEL R4, R9, R10, P0 ;  /* 0x0000000a09047207 */ /* 0x000fe20000000000 */
[----:B------:R-:W-:-:S07]  /*28b90*/  IMAD.MOV.U32 R7, RZ, RZ, R14 ;  /* 0x000000ffff077224 */ /* 0x000fce00078e000e */
[----:B------:R-:W-:Y:S05]  /*28ba0*/  WARPSYNC.COLLECTIVE R15, `(.L_x_1785) ;  /* 0x000000000f087348 */ /* 0x000fea0003c00000 */
[----:B------:R0:W1:Y:S02]  /*28bb0*/  SHFL.IDX P6, R14, R13, R12, R11 ;  /* 0x0000000c0d0e7389 */ /* 0x00006400000c000b */
[----:B01----:R-:W-:Y:S01]  /*28bc0*/  ENDCOLLECTIVE ;  /* 0x000000000000791b */ /* 0x003fe20003800000 */
.L_x_1785:
[----:B------:R-:W-:Y:S01]  /*28bd0*/  IMAD.MOV.U32 R13, RZ, RZ, R8 ;  /* 0x000000ffff0d7224 */ /* 0x000fe200078e0008 */
[----:B------:R-:W-:Y:S02]  /*28be0*/  MOV R12, R20 ;  /* 0x00000014000c7202 */ /* 0x000fe40000000f00 */
[----:B------:R-:W-:Y:S01]  /*28bf0*/  SEL R8, R24, R7, P0 ;  /* 0x0000000718087207 */ /* 0x000fe20000000000 */
[----:B------:R-:W-:-:S07]  /*28c00*/  IMAD.MOV.U32 R26, RZ, RZ, R14 ;  /* 0x000000ffff1a7224 */ /* 0x000fce00078e000e */
[----:B------:R-:W-:Y:S05]  /*28c10*/  WARPSYNC.COLLECTIVE R15, `(.L_x_1786) ;  /* 0x000000000f087348 */ /* 0x000fea0003c00000 */
[----:B------:R0:W1:Y:S02]  /*28c20*/  SHFL.IDX P6, R14, R13, R12, R11 ;  /* 0x0000000c0d0e7389 */ /* 0x00006400000c000b */
[----:B01----:R-:W-:Y:S01]  /*28c30*/  ENDCOLLECTIVE ;  /* 0x000000000000791b */ /* 0x003fe20003800000 */
.L_x_1786:
[----:B------:R-:W-:Y:S02]  /*28c40*/  IMAD.MOV.U32 R13, RZ, RZ, R28 ;  /* 0x000000ffff0d7224 */ /* 0x000fe400078e001c */
[----:B------:R-:W-:Y:S02]  /*28c50*/  IMAD.MOV.U32 R12, RZ, RZ, R3 ;  /* 0x000000ffff0c7224 */ /* 0x000fe400078e0003 */
[----:B------:R-:W-:-:S07]  /*28c60*/  IMAD.MOV.U32 R21, RZ, RZ, R14 ;  /* 0x000000ffff157224 */ /* 0x000fce00078e000e */
[----:B------:R-:W-:Y:S05]  /*28c70*/  WARPSYNC.COLLECTIVE R15, `(.L_x_1787) ;  /* 0x000000000f087348 */ /* 0x000fea0003c00000 */
[----:B------:R0:W1:Y:S02]  /*28c80*/  SHFL.IDX P6, R14, R13, R12, R11 ;  /* 0x0000000c0d0e7389 */ /* 0x00006400000c000b */
[----:B01----:R-:W-:Y:S01]  /*28c90*/  ENDCOLLECTIVE ;  /* 0x000000000000791b */ /* 0x003fe20003800000 */
.L_x_1787:
[----:B------:R-:W-:Y:S02]  /*28ca0*/  IMAD.MOV.U32 R13, RZ, RZ, R25 ;  /* 0x000000ffff0d7224 */ /* 0x000fe400078e0019 */
[----:B------:R-:W-:Y:S02]  /*28cb0*/  IMAD.MOV.U32 R12, RZ, RZ, R20 ;  /* 0x000000ffff0c7224 */ /* 0x000fe400078e0014 */
[----:B------:R-:W-:-:S07]  /*28cc0*/  IMAD.MOV.U32 R28, RZ, RZ, R14 ;  /* 0x000000ffff1c7224 */ /* 0x000fce00078e000e */
[----:B------:R-:W-:Y:S05]  /*28cd0*/  WARPSYNC.COLLECTIVE R15, `(.L_x_1788) ;  /* 0x000000000f087348 */ /* 0x000fea0003c00000 */
[----:B------:R0:W1:Y:S02]  /*28ce0*/  SHFL.IDX P6, R14, R13, R12, R11 ;  /* 0x0000000c0d0e7389 */ /* 0x00006400000c000b */
[----:B01----:R-:W-:Y:S01]  /*28cf0*/  ENDCOLLECTIVE ;  /* 0x000000000000791b */ /* 0x003fe20003800000 */
.L_x_1788:
[----:B------:R-:W-:Y:S01]  /*28d00*/  IMAD.MOV.U32 R13, RZ, RZ, R30 ;  /* 0x000000ffff0d7224 */ /* 0x000fe200078e001e */
[----:B------:R-:W-:Y:S01]  /*28d10*/  MOV R12, R3 ;  /* 0x00000003000c7202 */ /* 0x000fe20000000f00 */
[----:B------:R-:W-:-:S07]  /*28d20*/  IMAD.MOV.U32 R25, RZ, RZ, R14 ;  /* 0x000000ffff197224 */ /* 0x000fce00078e000e */
[----:B------:R-:W-:Y:S05]  /*28d30*/  WARPSYNC.COLLECTIVE R15, `(.L_x_1789) ;  /* 0x000000000f087348 */ /* 0x000fea0003c00000 */
[----:B------:R0:W1:Y:S02]  /*28d40*/  SHFL.IDX P6, R14, R13, R12, R11 ;  /* 0x0000000c0d0e7389 */ /* 0x00006400000c000b */
[----:B01----:R-:W-:Y:S01]  /*28d50*/  ENDCOLLECTIVE ;  /* 0x000000000000791b */ /* 0x003fe20003800000 */
.L_x_1789:
[----:B------:R-:W-:Y:S02]  /*28d60*/  IMAD.MOV.U32 R13, RZ, RZ, R27 ;  /* 0x000000ffff0d7224 */ /* 0x000fe400078e001b */
[----:B------:R-:W-:Y:S02]  /*28d70*/  IMAD.MOV.U32 R12, RZ, RZ, R20 ;  /* 0x000000ffff0c7224 */ /* 0x000fe400078e0014 */
[----:B------:R-:W-:-:S07]  /*28d80*/  IMAD.MOV.U32 R30, RZ, RZ, R14 ;  /* 0x000000ffff1e7224 */ /* 0x000fce00078e000e */
[----:B------:R-:W-:Y:S05]  /*28d90*/  WARPSYNC.COLLECTIVE R15, `(.L_x_1790) ;  /* 0x000000000f087348 */ /* 0x000fea0003c00000 */
[----:B------:R0:W1:Y:S02]  /*28da0*/  SHFL.IDX P6, R14, R13, R12, R11 ;  /* 0x0000000c0d0e7389 */ /* 0x00006400000c000b */
[----:B01----:R-:W-:Y:S01]  /*28db0*/  ENDCOLLECTIVE ;  /* 0x000000000000791b */ /* 0x003fe20003800000 */
.L_x_1790:
[----:B------:R-:W-:Y:S02]  /*28dc0*/  IMAD.MOV.U32 R13, RZ, RZ, R32 ;  /* 0x000000ffff0d7224 */ /* 0x000fe400078e0020 */
[----:B------:R-:W-:Y:S02]  /*28dd0*/  IMAD.MOV.U32 R12, RZ, RZ, R3 ;  /* 0x000000ffff0c7224 */ /* 0x000fe400078e0003 */
[----:B------:R-:W-:-:S07]  /*28de0*/  IMAD.MOV.U32 R27, RZ, RZ, R14 ;  /* 0x000000ffff1b7224 */ /* 0x000fce00078e000e */
[----:B------:R-:W-:Y:S05]  /*28df0*/  WARPSYNC.COLLECTIVE R15, `(.L_x_1791) ;  /* 0x000000000f087348 */ /* 0x000fea0003c00000 */
[----:B------:R0:W1:Y:S02]  /*28e00*/  SHFL.IDX P6, R14, R13, R12, R11 ;  /* 0x0000000c0d0e7389 */ /* 0x00006400000c000b */
[----:B01----:R-:W-:Y:S01]  /*28e10*/  ENDCOLLECTIVE ;  /* 0x000000000000791b */ /* 0x003fe20003800000 */
.L_x_1791:
[----:B------:R-:W-:Y:S01]  /*28e20*/  IMAD.MOV.U32 R13, RZ, RZ, R29 ;  /* 0x000000ffff0d7224 */ /* 0x000fe200078e001d */
[----:B------:R-:W-:Y:S01]  /*28e30*/  MOV R12, R20 ;  /* 0x00000014000c7202 */ /* 0x000fe20000000f00 */
[----:B------:R-:W-:-:S07]  /*28e40*/  IMAD.MOV.U32 R34, RZ, RZ, R14 ;  /* 0x000000ffff227224 */ /* 0x000fce00078e000e */
[----:B------:R-:W-:Y:S05]  /*28e50*/  WARPSYNC.COLLECTIVE R15, `(.L_x_1792) ;  /* 0x000000000f087348 */ /* 0x000fea0003c00000 */
[----:B------:R0:W1:Y:S02]  /*28e60*/  SHFL.IDX P6, R14, R13, R12, R11 ;  /* 0x0000000c0d0e7389 */ /* 0x00006400000c000b */
[----:B01----:R-:W-:Y:S01]  /*28e70*/  ENDCOLLECTIVE ;  /* 0x000000000000791b */ /* 0x003fe20003800000 */
.L_x_1792:
[----:B------:R-:W-:Y:S02]  /*28e80*/  IMAD.MOV.U32 R13, RZ, RZ, R36 ;  /* 0x000000ffff0d7224 */ /* 0x000fe400078e0024 */
[----:B------:R-:W-:Y:S02]  /*28e90*/  IMAD.MOV.U32 R12, RZ, RZ, R3 ;  /* 0x000000ffff0c7224 */ /* 0x000fe400078e0003 */
[----:B------:R-:W-:-:S07]  /*28ea0*/  IMAD.MOV.U32 R29, RZ, RZ, R14 ;  /* 0x000000ffff1d7224 */ /* 0x000fce00078e000e */
[----:B------:R-:W-:Y:S05]  /*28eb0*/  WARPSYNC.COLLECTIVE R15, `(.L_x_1793) ;  /* 0x000000000f087348 */ /* 0x000fea0003c00000 */
[----:B------:R0:W1:Y:S02]  /*28ec0*/  SHFL.IDX P6, R14, R13, R12, R11 ;  /* 0x0000000c0d0e7389 */ /* 0x00006400000c000b */
[----:B01----:R-:W-:Y:S01]  /*28ed0*/  ENDCOLLECTIVE ;  /* 0x000000000000791b */ /* 0x003fe20003800000 */
.L_x_1793:
[----:B------:R-:W-:Y:S02]  /*28ee0*/  SEL R32, R34, R29, P0 ;  /* 0x0000001d22207207 */ /* 0x000fe40000000000 */
[----:B------:R-:W-:Y:S01]  /*28ef0*/  SEL R34, R29, R34, P0 ;  /* 0x000000221d227207 */ /* 0x000fe20000000000 */
[----:B------:R-:W-:Y:S02]  /*28f00*/  IMAD.MOV.U32 R13, RZ, RZ, R31 ;  /* 0x000000ffff0d7224 */ /* 0x000fe400078e001f */
[----:B------:R-:W-:Y:S02]  /*28f10*/  IMAD.MOV.U32 R12, RZ, RZ, R20 ;  /* 0x000000ffff0c7224 */ /* 0x000fe400078e0014 */
[----:B------:R-:W-:-:S07]  /*28f20*/  IMAD.MOV.U32 R38, RZ, RZ, R14 ;  /* 0x000000ffff267224 */ /* 0x000fce00078e000e */
[----:B------:R-:W-:Y:S05]  /*28f30*/  WARPSYNC.COLLECTIVE R15, `(.L_x_1794) ;  /* 0x000000000f087348 */ /* 0x000fea0003c00000 */
[----:B------:R0:W1:Y:S02]  /*28f40*/  SHFL.IDX P6, R14, R13, R12, R11 ;  /* 0x0000000c0d0e7389 */ /* 0x00006400000c000b */
[----:B01----:R-:W-:Y:S01]  /*28f50*/  ENDCOLLECTIVE ;  /* 0x000000000000791b */ /* 0x003fe20003800000 */
.L_x_1794:
[----:B------:R-:W-:Y:S01]  /*28f60*/  IMAD.MOV.U32 R13, RZ, RZ, R40 ;  /* 0x000000ffff0d7224 */ /* 0x000fe200078e0028 */
[----:B------:R-:W-:Y:S01]  /*28f70*/  MOV R12, R3 ;  /* 0x00000003000c7202 */ /* 0x000fe20000000f00 */
[----:B------:R-:W-:-:S07]  /*28f80*/  IMAD.MOV.U32 R31, RZ, RZ, R14 ;  /* 0x000000ffff1f7224 */ /* 0x000fce00078e000e */
[----:B------:R-:W-:Y:S05]  /*28f90*/  WARPSYNC.COLLECTIVE R15, `(.L_x_1795) ;  /* 0x000000000f087348 */ /* 0x000fea0003c00000 */
[----:B------:R0:W1:Y:S02]  /*28fa0*/  SHFL.IDX P6, R14, R13, R12, R11 ;  /* 0x0000000c0d0e7389 */ /* 0x00006400000c000b */
[----:B01----:R-:W-:Y:S01]  /*28fb0*/  ENDCOLLECTIVE ;  /* 0x000000000000791b */ /* 0x003fe20003800000 */
.L_x_1795:
        /* <DEDUP_REMOVED lines=8> */
.L_x_1796:
[----:B------:R-:W-:Y:S02]  /*29040*/  IMAD.MOV.U32 R13, RZ, RZ, R44 ;  /* 0x000000ffff0d7224 */ /* 0x000fe400078e002c */
[----:B------:R-:W-:Y:S02]  /*29050*/  IMAD.MOV.U32 R12, RZ, RZ, R3 ;  /* 0x000000ffff0c7224 */ /* 0x000fe400078e0003 */
[----:B------:R-:W-:-:S07]  /*29060*/  IMAD.MOV.U32 R33, RZ, RZ, R14 ;  /* 0x000000ffff217224 */ /* 0x000fce00078e000e */
[----:B------:R-:W-:Y:S05]  /*29070*/  WARPSYNC.COLLECTIVE R15, `(.L_x_1797) ;  /* 0x000000000f087348 */ /* 0x000fea0003c00000 */
[----:B------:R0:W1:Y:S02]  /*29080*/  SHFL.IDX P6, R14, R13, R12, R11 ;  /* 0x0000000c0d0e7389 */ /* 0x00006400000c000b */
[----:B01----:R-:W-:Y:S01]  /*29090*/  ENDCOLLECTIVE ;  /* 0x000000000000791b */ /* 0x003fe20003800000 */
.L_x_1797:
[----:B------:R-:W-:Y:S02]  /*290a0*/  SEL R40, R42, R33, P0 ;  /* 0x000000212a287207 */ /* 0x000fe40000000000 */
[----:B------:R-:W-:Y:S01]  /*290b0*/  SEL R42, R33, R42, P0 ;  /* 0x0000002a212a7207 */ /* 0x000fe20000000000 */
[----:B------:R-:W-:Y:S01]  /*290c0*/  IMAD.MOV.U32 R13, RZ, RZ, R35 ;  /* 0x000000ffff0d7224 */ /* 0x000fe200078e0023 */
[----:B------:R-:W-:Y:S01]  /*290d0*/  MOV R12, R20 ;  /* 0x00000014000c7202 */ /* 0x000fe20000000f00 */
[----:B------:R-:W-:-:S07]  /*290e0*/  IMAD.MOV.U32 R46, RZ, RZ, R14 ;  /* 0x000000ffff2e7224 */ /* 0x000fce00078e000e */
[----:B------:R-:W-:Y:S05]  /*290f0*/  WARPSYNC.COLLECTIVE R15, `(.L_x_1798) ;  /* 0x000000000f087348 */ /* 0x000fea0003c00000 */
[----:B------:R0:W1:Y:S02]  /*29100*/  SHFL.IDX P6, R14, R13, R12, R11 ;  /* 0x0000000c0d0e7389 */ /* 0x00006400000c000b */
[----:B01----:R-:W-:Y:S01]  /*29110*/  ENDCOLLECTIVE ;  /* 0x000000000000791b */ /* 0x003fe20003800000 */
.L_x_1798:
[----:B------:R-:W-:Y:S02]  /*29120*/  IMAD.MOV.U32 R13, RZ, RZ, R48 ;  /* 0x000000ffff0d7224 */ /* 0x000fe400078e0030 */
[----:B------:R-:W-:Y:S02]  /*29130*/  IMAD.MOV.U32 R12, RZ, RZ, R3 ;  /* 0x000000ffff0c7224 */ /* 0x000fe400078e0003 */
[----:B------:R-:W-:-:S07]  /*29140*/  IMAD.MOV.U32 R35, RZ, RZ, R14 ;  /* 0x000000ffff237224 */ /* 0x000fce00078e000e */
[----:B------:R-:W-:Y:S05]  /*29150*/  WARPSYNC.COLLECTIVE R15, `(.L_x_1799) ;  /* 0x000000000f087348 */ /* 0x000fea0003c00000 */
[----:B------:R0:W1:Y:S02]  /*29160*/  SHFL.IDX P6, R14, R13, R12, R11 ;  /* 0x0000000c0d0e7389 */ /* 0x00006400000c000b */
[----:B01----:R-:W-:Y:S01]  /*29170*/  ENDCOLLECTIVE ;  /* 0x000000000000791b */ /* 0x003fe20003800000 */
.L_x_1799:
        /* <DEDUP_REMOVED lines=8> */
.L_x_1800:
[----:B------:R-:W-:Y:S01]  /*29200*/  IMAD.MOV.U32 R13, RZ, RZ, R52 ;  /* 0x000000ffff0d7224 */ /* 0x000fe200078e0034 */
[----:B------:R-:W-:Y:S01]  /*29210*/  MOV R12, R3 ;  /* 0x00000003000c7202 */ /* 0x000fe20000000f00 */
[----:B------:R-:W-:-:S07]  /*29220*/  IMAD.MOV.U32 R37, RZ, RZ, R14 ;  /* 0x000000ffff257224 */ /* 0x000fce00078e000e */
[----:B------:R-:W-:Y:S05]  /*29230*/  WARPSYNC.COLLECTIVE R15, `(.L_x_1801) ;  /* 0x000000000f087348 */ /* 0x000fea0003c00000 */
[----:B------:R0:W1:Y:S02]  /*29240*/  SHFL.IDX P6, R14, R13, R12, R11 ;  /* 0x0000000c0d0e7389 */ /* 0x00006400000c000b */
[----:B01----:R-:W-:Y:S01]  /*29250*/  ENDCOLLECTIVE ;  /* 0x000000000000791b */ /* 0x003fe20003800000 */
.L_x_1801:
        /* <DEDUP_REMOVED lines=8> */
.L_x_1802:
[----:B------:R-:W-:Y:S02]  /*292e0*/  IMAD.MOV.U32 R13, RZ, RZ, R56 ;  /* 0x000000ffff0d7224 */ /* 0x000fe400078e0038 */
[----:B------:R-:W-:Y:S02]  /*292f0*/  IMAD.MOV.U32 R12, RZ, RZ, R3 ;  /* 0x000000ffff0c7224 */ /* 0x000fe400078e0003 */
[----:B------:R-:W-:-:S07]  /*29300*/  IMAD.MOV.U32 R39, RZ, RZ, R14 ;  /* 0x000000ffff277224 */ /* 0x000fce00078e000e */
[----:B------:R-:W-:Y:S05]  /*29310*/  WARPSYNC.COLLECTIVE R15, `(.L_x_1803) ;  /* 0x000000000f087348 */ /* 0x000fea0003c00000 */
[----:B------:R0:W1:Y:S02]  /*29320*/  SHFL.IDX P6, R14, R13, R12, R11 ;  /* 0x0000000c0d0e7389 */ /* 0x00006400000c000b */
[----:B01----:R-:W-:Y:S01]  /*29330*/  ENDCOLLECTIVE ;  /* 0x000000000000791b */ /* 0x003fe20003800000 */
.L_x_1803:
        /* <DEDUP_REMOVED lines=8> */
.L_x_1804:
[----:B------:R-:W-:Y:S02]  /*293c0*/  IMAD.MOV.U32 R13, RZ, RZ, R60 ;  /* 0x000000ffff0d7224 */ /* 0x000fe400078e003c */
[----:B------:R-:W-:Y:S02]  /*293d0*/  IMAD.MOV.U32 R12, RZ, RZ, R3 ;  /* 0x000000ffff0c7224 */ /* 0x000fe400078e0003 */
[----:B------:R-:W-:-:S07]  /*293e0*/  IMAD.MOV.U32 R41, RZ, RZ, R14 ;  /* 0x000000ffff297224 */ /* 0x000fce00078e000e */
[----:B------:R-:W-:Y:S05]  /*293f0*/  WARPSYNC.COLLECTIVE R15, `(.L_x_1805) ;  /* 0x000000000f087348 */ /* 0x000fea0003c00000 */
[----:B------:R0:W1:Y:S02]  /*29400*/  SHFL.IDX P6, R14, R13, R12, R11 ;  /* 0x0000000c0d0e7389 */ /* 0x00006400000c000b */
[----:B01----:R-:W-:Y:S01]  /*29410*/  ENDCOLLECTIVE ;  /* 0x000000000000791b */ /* 0x003fe20003800000 */
.L_x_1805:
        /* <DEDUP_REMOVED lines=8> */
.L_x_1806:
[----:B------:R-:W-:Y:S01]  /*294a0*/  IMAD.MOV.U32 R13, RZ, RZ, R64 ;  /* 0x000000ffff0d7224 */ /* 0x000fe200078e0040 */
[----:B------:R-:W-:Y:S01]  /*294b0*/  MOV R12, R3 ;  /* 0x00000003000c7202 */ /* 0x000fe20000000f00 */
[----:B------:R-:W-:-:S07]  /*294c0*/  IMAD.MOV.U32 R43, RZ, RZ, R14 ;  /* 0x000000ffff2b7224 */ /* 0x000fce00078e000e */
[----:B------:R-:W-:Y:S05]  /*294d0*/  WARPSYNC.COLLECTIVE R15, `(.L_x_1807) ;  /* 0x000000000f087348 */ /* 0x000fea0003c00000 */
[----:B------:R0:W1:Y:S02]  /*294e0*/  SHFL.IDX P6, R14, R13, R12, R11 ;  /* 0x0000000c0d0e7389 */ /* 0x00006400000c000b */
[----:B01----:R-:W-:Y:S01]  /*294f0*/  ENDCOLLECTIVE ;  /* 0x000000000000791b */ /* 0x003fe20003800000 */
.L_x_1807:
        /* <DEDUP_REMOVED lines=8> */
.L_x_1808:
[----:B------:R-:W-:Y:S02]  /*29580*/  IMAD.MOV.U32 R13, RZ, RZ, R68 ;  /* 0x000000ffff0d7224 */ /* 0x000fe400078e0044 */
[----:B------:R-:W-:Y:S02]  /*29590*/  IMAD.MOV.U32 R12, RZ, RZ, R3 ;  /* 0x000000ffff0c7224 */ /* 0x000fe400078e0003 */
[----:B------:R-:W-:-:S07]  /*295a0*/  IMAD.MOV.U32 R45, RZ, RZ, R14 ;  /* 0x000000ffff2d7224 */ /* 0x000fce00078e000e */
[----:B------:R-:W-:Y:S05]  /*295b0*/  WARPSYNC.COLLECTIVE R15, `(.L_x_1809) ;  /* 0x000000000f087348 */ /* 0x000fea0003c00000 */
[----:B------:R0:W1:Y:S02]  /*295c0*/  SHFL.IDX P6, R14, R13, R12, R11 ;  /* 0x0000000c0d0e7389 */ /* 0x00006400000c000b */
[----:B01----:R-:W-:Y:S01]  /*295d0*/  ENDCOLLECTIVE ;  /* 0x000000000000791b */ /* 0x003fe20003800000 */
.L_x_1809:
        /* <DEDUP_REMOVED lines=8> */
.L_x_1810:
[----:B------:R-:W-:Y:S02]  /*29660*/  IMAD.MOV.U32 R13, RZ, RZ, R72 ;  /* 0x000000ffff0d7224 */ /* 0x000fe400078e0048 */
[----:B------:R-:W-:Y:S02]  /*29670*/  IMAD.MOV.U32 R12, RZ, RZ, R3 ;  /* 0x000000ffff0c7224 */ /* 0x000fe400078e0003 */
[----:B------:R-:W-:-:S07]  /*29680*/  IMAD.MOV.U32 R47, RZ, RZ, R14 ;  /* 0x000000ffff2f7224 */ /* 0x000fce00078e000e */
[----:B------:R-:W-:Y:S05]  /*29690*/  WARPSYNC.COLLECTIVE R15, `(.L_x_1811) ;  /* 0x000000000f087348 */ /* 0x000fea0003c00000 */
[----:B------:R0:W1:Y:S02]  /*296a0*/  SHFL.IDX P6, R14, R13, R12, R11 ;  /* 0x0000000c0d0e7389 */ /* 0x00006400000c000b */
[----:B01----:R-:W-:Y:S01]  /*296b0*/  ENDCOLLECTIVE ;  /* 0x000000000000791b */ /* 0x003fe20003800000 */
.L_x_1811:
        /* <DEDUP_REMOVED lines=8> */
.L_x_1812:
[----:B------:R-:W-:Y:S01]  /*29740*/  IMAD.MOV.U32 R13, RZ, RZ, R78 ;  /* 0x000000ffff0d7224 */ /* 0x000fe200078e004e */
[----:B------:R-:W-:Y:S01]  /*29750*/  MOV R12, R3 ;  /* 0x00000003000c7202 */ /* 0x000fe20000000f00 */
[----:B------:R-:W-:-:S07]  /*29760*/  IMAD.MOV.U32 R49, RZ, RZ, R14 ;  /* 0x000000ffff317224 */ /* 0x000fce00078e000e */
[----:B------:R-:W-:Y:S05]  /*29770*/  WARPSYNC.COLLECTIVE R15, `(.L_x_1813) ;  /* 0x000000000f087348 */ /* 0x000fea0003c00000 */
[----:B------:R0:W1:Y:S02]  /*29780*/  SHFL.IDX P6, R14, R13, R12, R11 ;  /* 0x0000000c0d0e7389 */ /* 0x00006400000c000b */
[----:B01----:R-:W-:Y:S01]  /*29790*/  ENDCOLLECTIVE ;  /* 0x000000000000791b */ /* 0x003fe20003800000 */
.L_x_1813:
        /* <DEDUP_REMOVED lines=8> */
.L_x_1814:
[----:B------:R-:W-:Y:S02]  /*29820*/  IMAD.MOV.U32 R13, RZ, RZ, R80 ;  /* 0x000000ffff0d7224 */ /* 0x000fe400078e0050 */
[----:B------:R-:W-:Y:S02]  /*29830*/  IMAD.MOV.U32 R12, RZ, RZ, R3 ;  /* 0x000000ffff0c7224 */ /* 0x000fe400078e0003 */
[----:B------:R-:W-:-:S07]  /*29840*/  IMAD.MOV.U32 R51, RZ, RZ, R14 ;  /* 0x000000ffff337224 */ /* 0x000fce00078e000e */
[----:B------:R-:W-:Y:S05]  /*29850*/  WARPSYNC.COLLECTIVE R15, `(.L_x_1815) ;  /* 0x000000000f087348 */ /* 0x000fea0003c00000 */
[----:B------:R0:W1:Y:S02]  /*29860*/  SHFL.IDX P6, R14, R13, R12, R11 ;  /* 0x0000000c0d0e7389 */ /* 0x00006400000c000b */
[----:B01----:R-:W-:Y:S01]  /*29870*/  ENDCOLLECTIVE ;  /* 0x000000000000791b */ /* 0x003fe20003800000 */
.L_x_1815:
[----:B------:R-:W-:Y:S01]  /*29880*/  IMAD.MOV.U32 R13, RZ, RZ, R53 ;  /* 0x000000ffff0d7224 */ /* 0x000fe200078e0035 */
[----:B------:R-:W-:Y:S01]  /*29890*/  MOV R12, R20 ;  /* 0x00000014000c7202 */ /* 0x000fe20000000f00 */
[----:B------:R-:W-:-:S07]  /*298a0*/  IMAD.MOV.U32 R80, RZ, RZ, R14 ;  /* 0x000000ffff507224 */ /* 0x000fce00078e000e */
[----:B------:R-:W-:Y:S05]  /*298b0*/  WARPSYNC.COLLECTIVE R15, `(.L_x_1816) ;  /* 0x000000000f087348 */ /* 0x000fea0003c00000 */
[----:B------:R0:W1:Y:S02]  /*298c0*/  SHFL.IDX P6, R14, R13, R12, R11 ;  /* 0x0000000c0d0e7389 */ /* 0x00006400000c000b */
[----:B01----:R-:W-:Y:S01]  /*298d0*/  ENDCOLLECTIVE ;  /* 0x000000000000791b */ /* 0x003fe20003800000 */
.L_x_1816:
[----:B------:R-:W-:Y:S02]  /*298e0*/  IMAD.MOV.U32 R13, RZ, RZ, R82 ;  /* 0x000000ffff0d7224 */ /* 0x000fe400078e0052 */
[----:B------:R-:W-:Y:S02]  /*298f0*/  IMAD.MOV.U32 R12, RZ, RZ, R3 ;  /* 0x000000ffff0c7224 */ /* 0x000fe400078e0003 */
[----:B------:R-:W-:-:S07]  /*29900*/  IMAD.MOV.U32 R53, RZ, RZ, R14 ;  /* 0x000000ffff357224 */ /* 0x000fce00078e000e */
[----:B------:R-:W-:Y:S05]  /*29910*/  WARPSYNC.COLLECTIVE R15, `(.L_x_1817) ;  /* 0x000000000f087348 */ /* 0x000fea0003c00000 */
[----:B------:R0:W1:Y:S02]  /*29920*/  SHFL.IDX P6, R14, R13, R12, R11 ;  /* 0x0000000c0d0e7389 */ /* 0x00006400000c000b */
[----:B01----:R-:W-:Y:S01]  /*29930*/  ENDCOLLECTIVE ;  /* 0x000000000000791b */ /* 0x003fe20003800000 */
.L_x_1817:
[----:B------:R-:W-:Y:S02]  /*29940*/  IMAD.MOV.U32 R13, RZ, RZ, R55 ;  /* 0x000000ffff0d7224 */ /* 0x000fe400078e0037 */
[----:B------:R-:W-:Y:S02]  /*29950*/  IMAD.MOV.U32 R12, RZ, RZ, R20 ;  /* 0x000000ffff0c7224 */ /* 0x000fe400078e0014 */
[----:B------:R-:W-:-:S07]  /*29960*/  IMAD.MOV.U32 R82, RZ, RZ, R14 ;  /* 0x000000ffff527224 */ /* 0x000fce00078e000e */
[----:B------:R-:W-:Y:S05]  /*29970*/  WARPSYNC.COLLECTIVE R15, `(.L_x_1818) ;  /* 0x000000000f087348 */ /* 0x000fea0003c00000 */
[----:B------:R0:W1:Y:S02]  /*29980*/  SHFL.IDX P6, R14, R13, R12, R11 ;  /* 0x0000000c0d0e7389 */ /* 0x00006400000c000b */
[----:B01----:R-:W-:Y:S01]  /*29990*/  ENDCOLLECTIVE ;  /* 0x000000000000791b */ /* 0x003fe20003800000 */
.L_x_1818:
[----:B------:R-:W-:Y:S01]  /*299a0*/  IMAD.MOV.U32 R13, RZ, RZ, R84 ;  /* 0x000000ffff0d7224 */ /* 0x000fe200078e0054 */
[----:B------:R-:W-:Y:S01]  /*299b0*/  MOV R12, R3 ;  /* 0x00000003000c7202 */ /* 0x000fe20000000f00 */
[----:B------:R-:W-:-:S07]  /*299c0*/  IMAD.MOV.U32 R55, RZ, RZ, R14 ;  /* 0x000000ffff377224 */ /* 0x000fce00078e000e */
[----:B------:R-:W-:Y:S05]  /*299d0*/  WARPSYNC.COLLECTIVE R15, `(.L_x_1819) ;  /* 0x000000000f087348 */ /* 0x000fea0003c00000 */
[----:B------:R0:W1:Y:S02]  /*299e0*/  SHFL.IDX P6, R14, R13, R12, R11 ;  /* 0x0000000c0d0e7389 */ /* 0x00006400000c000b */
[----:B01----:R-:W-:Y:S01]  /*299f0*/  ENDCOLLECTIVE ;  /* 0x000000000000791b */ /* 0x003fe20003800000 */
.L_x_1819:
[----:B------:R-:W-:Y:S02]  /*29a00*/  IMAD.MOV.U32 R13, RZ, RZ, R57 ;  /* 0x000000ffff0d7224 */ /* 0x000fe400078e0039 */
[----:B------:R-:W-:Y:S02]  /*29a10*/  IMAD.MOV.U32 R12, RZ, RZ, R20 ;  /* 0x000000ffff0c7224 */ /* 0x000fe400078e0014 */
[----:B------:R-:W-:-:S07]  /*29a20*/  IMAD.MOV.U32 R84, RZ, RZ, R14 ;  /* 0x000000ffff547224 */ /* 0x000fce00078e000e */
[----:B------:R-:W-:Y:S05]  /*29a30*/  WARPSYNC.COLLECTIVE R15, `(.L_x_1820) ;  /* 0x000000000f087348 */ /* 0x000fea0003c00000 */
[----:B------:R0:W1:Y:S02]  /*29a40*/  SHFL.IDX P6, R14, R13, R12, R11 ;  /* 0x0000000c0d0e7389 */ /* 0x00006400000c000b */
[----:B01----:R-:W-:Y:S01]  /*29a50*/  ENDCOLLECTIVE ;  /* 0x000000000000791b */ /* 0x003fe20003800000 */
.L_x_1820:
[----:B------:R-:W-:Y:S02]  /*29a60*/  IMAD.MOV.U32 R13, RZ, RZ, R86 ;  /* 0x000000ffff0d7224 */ /* 0x000fe400078e0056 */
[----:B------:R-:W-:Y:S02]  /*29a70*/  IMAD.MOV.U32 R12, RZ, RZ, R3 ;  /* 0x000000ffff0c7224 */ /* 0x000fe400078e0003 */
[----:B------:R-:W-:-:S07]  /*29a80*/  IMAD.MOV.U32 R57, RZ, RZ, R14 ;  /* 0x000000ffff397224 */ /* 0x000fce00078e000e */
[----:B------:R-:W-:Y:S05]  /*29a90*/  WARPSYNC.COLLECTIVE R15, `(.L_x_1821) ;  /* 0x000000000f087348 */ /* 0x000fea0003c00000 */
[----:B------:R0:W1:Y:S02]  /*29aa0*/  SHFL.IDX P6, R14, R13, R12, R11 ;  /* 0x0000000c0d0e7389 */ /* 0x00006400000c000b */
[----:B01----:R-:W-:Y:S01]  /*29ab0*/  ENDCOLLECTIVE ;  /* 0x000000000000791b */ /* 0x003fe20003800000 */
.L_x_1821:
[----:B------:R-:W-:Y:S01]  /*29ac0*/  IMAD.MOV.U32 R13, RZ, RZ, R59 ;  /* 0x000000ffff0d7224 */ /* 0x000fe200078e003b */
[----:B------:R-:W-:Y:S01]  /*29ad0*/  MOV R12, R20 ;  /* 0x00000014000c7202 */ /* 0x000fe20000000f00 */
[----:B------:R-:W-:-:S07]  /*29ae0*/  IMAD.MOV.U32 R86, RZ, RZ, R14 ;  /* 0x000000ffff567224 */ /* 0x000fce00078e000e */
[----:B------:R-:W-:Y:S05]  /*29af0*/  WARPSYNC.COLLECTIVE R15, `(.L_x_1822) ;  /* 0x000000000f087348 */ /* 0x000fea0003c00000 */
[----:B------:R0:W1:Y:S02]  /*29b00*/  SHFL.IDX P6, R14, R13, R12, R11 ;  /* 0x0000000c0d0e7389 */ /* 0x00006400000c000b */
[----:B01----:R-:W-:Y:S01]  /*29b10*/  ENDCOLLECTIVE ;  /* 0x000000000000791b */ /* 0x003fe20003800000 */
.L_x_1822:
[----:B------:R-:W-:Y:S02]  /*29b20*/  IMAD.MOV.U32 R13, RZ, RZ, R88 ;  /* 0x000000ffff0d7224 */ /* 0x000fe400078e0058 */
[----:B------:R-:W-:Y:S02]  /*29b30*/  IMAD.MOV.U32 R12, RZ, RZ, R3 ;  /* 0x000000ffff0c7224 */ /* 0x000fe400078e0003 */
[----:B------:R-:W-:-:S07]  /*29b40*/  IMAD.MOV.U32 R59, RZ, RZ, R14 ;  /* 0x000000ffff3b7224 */ /* 0x000fce00078e000e */
[----:B------:R-:W-:Y:S05]  /*29b50*/  WARPSYNC.COLLECTIVE R15, `(.L_x_1823) ;  /* 0x000000000f087348 */ /* 0x000fea0003c00000 */
[----:B------:R0:W1:Y:S02]  /*29b60*/  SHFL.IDX P6, R14, R13, R12, R11 ;  /* 0x0000000c0d0e7389 */ /* 0x00006400000c000b */
[----:B01----:R-:W-:Y:S01]  /*29b70*/  ENDCOLLECTIVE ;  /* 0x000000000000791b */ /* 0x003fe20003800000 */
.L_x_1823:
        /* <DEDUP_REMOVED lines=8> */
.L_x_1824:
[----:B------:R-:W-:Y:S01]  /*29c00*/  IMAD.MOV.U32 R13, RZ, RZ, R90 ;  /* 0x000000ffff0d7224 */ /* 0x000fe200078e005a */
[----:B------:R-:W-:Y:S01]  /*29c10*/  MOV R12, R3 ;  /* 0x00000003000c7202 */ /* 0x000fe20000000f00 */
[----:B------:R-:W-:-:S07]  /*29c20*/  IMAD.MOV.U32 R61, RZ, RZ, R14 ;  /* 0x000000ffff3d7224 */ /* 0x000fce00078e000e */
[----:B------:R-:W-:Y:S05]  /*29c30*/  WARPSYNC.COLLECTIVE R15, `(.L_x_1825) ;  /* 0x000000000f087348 */ /* 0x000fea0003c00000 */
[----:B------:R0:W1:Y:S02]  /*29c40*/  SHFL.IDX P6, R14, R13, R12, R11 ;  /* 0x0000000c0d0e7389 */ /* 0x00006400000c000b */
[----:B01----:R-:W-:Y:S01]  /*29c50*/  ENDCOLLECTIVE ;  /* 0x000000000000791b */ /* 0x003fe20003800000 */
.L_x_1825:
        /* <DEDUP_REMOVED lines=8> */
.L_x_1826:
[----:B------:R-:W-:Y:S02]  /*29ce0*/  IMAD.MOV.U32 R13, RZ, RZ, R100 ;  /* 0x000000ffff0d7224 */ /* 0x000fe400078e0064 */
[----:B------:R-:W-:Y:S02]  /*29cf0*/  IMAD.MOV.U32 R12, RZ, RZ, R3 ;  /* 0x000000ffff0c7224 */ /* 0x000fe400078e0003 */
[----:B------:R-:W-:-:S07]  /*29d00*/  IMAD.MOV.U32 R63, RZ, RZ, R14 ;  /* 0x000000ffff3f7224 */ /* 0x000fce00078e000e */
[----:B------:R-:W-:Y:S05]  /*29d10*/  WARPSYNC.COLLECTIVE R15, `(.L_x_1827) ;  /* 0x000000000f087348 */ /* 0x000fea0003c00000 */
[----:B------:R0:W1:Y:S02]  /*29d20*/  SHFL.IDX P6, R14, R13, R12, R11 ;  /* 0x0000000c0d0e7389 */ /* 0x00006400000c000b */
[----:B01----:R-:W-:Y:S01]  /*29d30*/  ENDCOLLECTIVE ;  /* 0x000000000000791b */ /* 0x003fe20003800000 */
.L_x_1827:
        /* <DEDUP_REMOVED lines=8> */
.L_x_1828:
[----:B------:R-:W-:Y:S02]  /*29dc0*/  IMAD.MOV.U32 R13, RZ, RZ, R102 ;  /* 0x000000ffff0d7224 */ /* 0x000fe400078e0066 */
[----:B------:R-:W-:Y:S02]  /*29dd0*/  IMAD.MOV.U32 R12, RZ, RZ, R3 ;  /* 0x000000ffff0c7224 */ /* 0x000fe400078e0003 */
[----:B------:R-:W-:-:S07]  /*29de0*/  IMAD.MOV.U32 R65, RZ, RZ, R14 ;  /* 0x000000ffff417224 */ /* 0x000fce00078e000e */
[----:B------:R-:W-:Y:S05]  /*29df0*/  WARPSYNC.COLLECTIVE R15, `(.L_x_1829) ;  /* 0x000000000f087348 */ /* 0x000fea0003c00000 */
[----:B------:R0:W1:Y:S02]  /*29e00*/  SHFL.IDX P6, R14, R13, R12, R11 ;  /* 0x0000000c0d0e7389 */ /* 0x00006400000c000b */
[----:B01----:R-:W-:Y:S01]  /*29e10*/  ENDCOLLECTIVE ;  /* 0x000000000000791b */ /* 0x003fe20003800000 */
.L_x_1829:
        /* <DEDUP_REMOVED lines=8> */
.L_x_1830:
[----:B------:R-:W-:Y:S01]  /*29ea0*/  IMAD.MOV.U32 R13, RZ, RZ, R104 ;  /* 0x000000ffff0d7224 */ /* 0x000fe200078e0068 */
[----:B------:R-:W-:Y:S01]  /*29eb0*/  MOV R12, R3 ;  /* 0x00000003000c7202 */ /* 0x000fe20000000f00 */
[----:B------:R-:W-:-:S07]  /*29ec0*/  IMAD.MOV.U32 R69, RZ, RZ, R14 ;  /* 0x000000ffff457224 */ /* 0x000fce00078e000e */
[----:B------:R-:W-:Y:S05]  /*29ed0*/  WARPSYNC.COLLECTIVE R15, `(.L_x_1831) ;  /* 0x000000000f087348 */ /* 0x000fea0003c00000 */
[----:B------:R0:W1:Y:S02]  /*29ee0*/  SHFL.IDX P6, R14, R13, R12, R11 ;  /* 0x0000000c0d0e7389 */ /* 0x00006400000c000b */
[----:B01----:R-:W-:Y:S01]  /*29ef0*/  ENDCOLLECTIVE ;  /* 0x000000000000791b */ /* 0x003fe20003800000 */
.L_x_1831:
        /* <DEDUP_REMOVED lines=8> */
.L_x_1832:
[----:B------:R-:W-:Y:S02]  /*29f80*/  IMAD.MOV.U32 R13, RZ, RZ, R106 ;  /* 0x000000ffff0d7224 */ /* 0x000fe400078e006a */
[----:B------:R-:W-:Y:S02]  /*29f90*/  IMAD.MOV.U32 R12, RZ, RZ, R3 ;  /* 0x000000ffff0c7224 */ /* 0x000fe400078e0003 */
[----:B------:R-:W-:-:S07]  /*29fa0*/  IMAD.MOV.U32 R101, RZ, RZ, R14 ;  /* 0x000000ffff657224 */ /* 0x000fce00078e000e */
[----:B------:R-:W-:Y:S05]  /*29fb0*/  WARPSYNC.COLLECTIVE R15, `(.L_x_1833) ;  /* 0x000000000f087348 */ /* 0x000fea0003c00000 */
[----:B------:R0:W1:Y:S02]  /*29fc0*/  SHFL.IDX P6, R14, R13, R12, R11 ;  /* 0x0000000c0d0e7389 */ /* 0x00006400000c000b */
[----:B01----:R-:W-:Y:S01]  /*29fd0*/  ENDCOLLECTIVE ;  /* 0x000000000000791b */ /* 0x003fe20003800000 */
.L_x_1833:
[----:B------:R-:W-:Y:S01]  /*29fe0*/  SEL R49, R104, R101, P0 ;  /* 0x0000006568317207 */ /* 0x000fe20000000000 */
[----:B------:R-:W-:Y:S01]  /*29ff0*/  IMAD.MOV.U32 R13, RZ, RZ, R103 ;  /* 0x000000ffff0d7224 */ /* 0x000fe200078e0067 */
[----:B------:R-:W-:Y:S01]  /*2a000*/  MOV R12, R20 ;  /* 0x00000014000c7202 */ /* 0x000fe20000000f00 */
[----:B------:R-:W-:-:S07]  /*2a010*/  IMAD.MOV.U32 R106, RZ, RZ, R14 ;  /* 0x000000ffff6a7224 */ /* 0x000fce00078e000e */
[----:B------:R-:W-:Y:S05]  /*2a020*/  WARPSYNC.COLLECTIVE R15, `(.L_x_1834) ;  /* 0x000000000f087348 */ /* 0x000fea0003c00000 */
[----:B------:R0:W1:Y:S02]  /*2a030*/  SHFL.IDX P6, R14, R13, R12, R11 ;  /* 0x0000000c0d0e7389 */ /* 0x00006400000c000b */
[----:B01----:R-:W-:Y:S01]  /*2a040*/  ENDCOLLECTIVE ;  /* 0x000000000000791b */ /* 0x003fe20003800000 */
.L_x_1834:
[----:B------:R-:W-:Y:S02]  /*2a050*/  IMAD.MOV.U32 R13, RZ, RZ, R108 ;  /* 0x000000ffff0d7224 */ /* 0x000fe400078e006c */
[----:B------:R-:W-:Y:S02]  /*2a060*/  IMAD.MOV.U32 R12, RZ, RZ, R3 ;  /* 0x000000ffff0c7224 */ /* 0x000fe400078e0003 */
[----:B------:R-:W-:-:S07]  /*2a070*/  IMAD.MOV.U32 R103, RZ, RZ, R14 ;  /* 0x000000ffff677224 */ /* 0x000fce00078e000e */
[----:B------:R-:W-:Y:S05]  /*2a080*/  WARPSYNC.COLLECTIVE R15, `(.L_x_1835) ;  /* 0x000000000f087348 */ /* 0x000fea0003c00000 */
[----:B------:R0:W1:Y:S02]  /*2a090*/  SHFL.IDX P6, R14, R13, R12, R11 ;  /* 0x0000000c0d0e7389 */ /* 0x00006400000c000b */
[----:B01----:R-:W-:Y:S01]  /*2a0a0*/  ENDCOLLECTIVE ;  /* 0x000000000000791b */ /* 0x003fe20003800000 */
.L_x_1835:
[----:B------:R-:W-:Y:S02]  /*2a0b0*/  IMAD.MOV.U32 R13, RZ, RZ, R105 ;  /* 0x000000ffff0d7224 */ /* 0x000fe400078e0069 */
[----:B------:R-:W-:Y:S02]  /*2a0c0*/  IMAD.MOV.U32 R12, RZ, RZ, R20 ;  /* 0x000000ffff0c7224 */ /* 0x000fe400078e0014 */
[----:B------:R-:W-:-:S07]  /*2a0d0*/  IMAD.MOV.U32 R108, RZ, RZ, R14 ;  /* 0x000000ffff6c7224 */ /* 0x000fce00078e000e */
[----:B------:R-:W-:Y:S05]  /*2a0e0*/  WARPSYNC.COLLECTIVE R15, `(.L_x_1836) ;  /* 0x000000000f087348 */ /* 0x000fea0003c00000 */
[----:B------:R0:W1:Y:S02]  /*2a0f0*/  SHFL.IDX P6, R14, R13, R12, R11 ;  /* 0x0000000c0d0e7389 */ /* 0x00006400000c000b */
[----:B01----:R-:W-:Y:S01]  /*2a100*/  ENDCOLLECTIVE ;  /* 0x000000000000791b */ /* 0x003fe20003800000 */
.L_x_1836:
[----:B------:R-:W-:Y:S01]  /*2a110*/  IMAD.MOV.U32 R13, RZ, RZ, R110 ;  /* 0x000000ffff0d7224 */ /* 0x000fe200078e006e */
[----:B------:R-:W-:Y:S01]  /*2a120*/  MOV R12, R3 ;  /* 0x00000003000c7202 */ /* 0x000fe20000000f00 */
[----:B------:R-:W-:-:S07]  /*2a130*/  IMAD.MOV.U32 R105, RZ, RZ, R14 ;  /* 0x000000ffff697224 */ /* 0x000fce00078e000e */
[----:B------:R-:W-:Y:S05]  /*2a140*/  WARPSYNC.COLLECTIVE R15, `(.L_x_1837) ;  /* 0x000000000f087348 */ /* 0x000fea0003c00000 */
[----:B------:R0:W1:Y:S02]  /*2a150*/  SHFL.IDX P6, R14, R13, R12, R11 ;  /* 0x0000000c0d0e7389 */ /* 0x00006400000c000b */
[----:B01----:R-:W-:Y:S01]  /*2a160*/  ENDCOLLECTIVE ;  /* 0x000000000000791b */ /* 0x003fe20003800000 */
.L_x_1837:
[----:B------:R-:W-:Y:S01]  /*2a170*/  SEL R59, R105, R108, P0 ;  /* 0x0000006c693b7207 */ /* 0x000fe20000000000 */
[----:B------:R-:W-:Y:S02]  /*2a180*/  IMAD.MOV.U32 R13, RZ, RZ, R107 ;  /* 0x000000ffff0d7224 */ /* 0x000fe400078e006b */
[----:B------:R-:W-:Y:S02]  /*2a190*/  IMAD.MOV.U32 R12, RZ, RZ, R20 ;  /* 0x000000ffff0c7224 */ /* 0x000fe400078e0014 */
[----:B------:R-:W-:-:S07]  /*2a1a0*/  IMAD.MOV.U32 R110, RZ, RZ, R14 ;  /* 0x000000ffff6e7224 */ /* 0x000fce00078e000e */
[----:B------:R-:W-:Y:S05]  /*2a1b0*/  WARPSYNC.COLLECTIVE R15, `(.L_x_1838) ;  /* 0x000000000f087348 */ /* 0x000fea0003c00000 */
[----:B------:R0:W1:Y:S02]  /*2a1c0*/  SHFL.IDX P6, R14, R13, R12, R11 ;  /* 0x0000000c0d0e7389 */ /* 0x00006400000c000b */
[----:B01----:R-:W-:Y:S01]  /*2a1d0*/  ENDCOLLECTIVE ;  /* 0x000000000000791b */ /* 0x003fe20003800000 */
.L_x_1838:
[----:B------:R-:W-:Y:S02]  /*2a1e0*/  IMAD.MOV.U32 R13, RZ, RZ, R112 ;  /* 0x000000ffff0d7224 */ /* 0x000fe400078e0070 */
[----:B------:R-:W-:Y:S02]  /*2a1f0*/  IMAD.MOV.U32 R12, RZ, RZ, R3 ;  /* 0x000000ffff0c7224 */ /* 0x000fe400078e0003 */
[----:B------:R-:W-:-:S07]  /*2a200*/  IMAD.MOV.U32 R107, RZ, RZ, R14 ;  /* 0x000000ffff6b7224 */ /* 0x000fce00078e000e */
[----:B------:R-:W-:Y:S05]  /*2a210*/  WARPSYNC.COLLECTIVE R15, `(.L_x_1839) ;  /* 0x000000000f087348 */ /* 0x000fea0003c00000 */
[----:B------:R0:W1:Y:S02]  /*2a220*/  SHFL.IDX P6, R14, R13, R12, R11 ;  /* 0x0000000c0d0e7389 */ /* 0x00006400000c000b */
[----:B01----:R-:W-:Y:S01]  /*2a230*/  ENDCOLLECTIVE ;  /* 0x000000000000791b */ /* 0x003fe20003800000 */
.L_x_1839:
        /* <DEDUP_REMOVED lines=8> */
.L_x_1840:
[----:B------:R-:W-:Y:S02]  /*2a2c0*/  IMAD.MOV.U32 R13, RZ, RZ, R114 ;  /* 0x000000ffff0d7224 */ /* 0x000fe400078e0072 */
[----:B------:R-:W-:Y:S02]  /*2a2d0*/  IMAD.MOV.U32 R12, RZ, RZ, R3 ;  /* 0x000000ffff0c7224 */ /* 0x000fe400078e0003 */
[----:B------:R-:W-:-:S07]  /*2a2e0*/  IMAD.MOV.U32 R112, RZ, RZ, R14 ;  /* 0x000000ffff707224 */ /* 0x000fce00078e000e */
[----:B------:R-:W-:Y:S05]  /*2a2f0*/  WARPSYNC.COLLECTIVE R15, `(.L_x_1841) ;  /* 0x000000000f087348 */ /* 0x000fea0003c00000 */
[----:B------:R0:W1:Y:S02]  /*2a300*/  SHFL.IDX P6, R14, R13, R12, R11 ;  /* 0x0000000c0d0e7389 */ /* 0x00006400000c000b */
[----:B01----:R-:W-:Y:S01]  /*2a310*/  ENDCOLLECTIVE ;  /* 0x000000000000791b */ /* 0x003fe20003800000 */
.L_x_1841:
        /* <DEDUP_REMOVED lines=8> */
.L_x_1842:
        /* <DEDUP_REMOVED lines=11> */
.L_x_1843:
[----:B------:R-:W-:Y:S02]  /*2a450*/  SEL R69, R71, R114, P0 ;  /* 0x0000007247457207 */ /* 0x000fe40000000000 */
[----:B------:R-:W-:Y:S01]  /*2a460*/  SEL R71, R114, R71, P0 ;  /* 0x0000004772477207 */ /* 0x000fe20000000000 */
[----:B------:R-:W-:Y:S01]  /*2a470*/  IMAD.MOV.U32 R13, RZ, RZ, R5 ;  /* 0x000000ffff0d7224 */ /* 0x000fe200078e0005 */
[----:B------:R-:W-:Y:S01]  /*2a480*/  SEL R5, R78, R51, P0 ;  /* 0x000000334e057207 */ /* 0x000fe20000000000 */
[----:B------:R-:W-:Y:S01]  /*2a490*/  IMAD.MOV.U32 R12, RZ, RZ, R20 ;  /* 0x000000ffff0c7224 */ /* 0x000fe200078e0014 */
[----:B------:R-:W-:Y:S01]  /*2a4a0*/  SEL R51, R101, R104, P0 ;  /* 0x0000006865337207 */ /* 0x000fe20000000000 */
[----:B------:R-:W-:Y:S02]  /*2a4b0*/  IMAD.MOV.U32 R20, RZ, RZ, RZ ;  /* 0x000000ffff147224 */ /* 0x000fe400078e00ff */
[----:B------:R-:W-:-:S07]  /*2a4c0*/  IMAD.MOV.U32 R75, RZ, RZ, R14 ;  /* 0x000000ffff4b7224 */ /* 0x000fce00078e000e */
[----:B------:R-:W-:Y:S05]  /*2a4d0*/  WARPSYNC.COLLECTIVE R15, `(.L_x_1844) ;  /* 0x000000000f087348 */ /* 0x000fea0003c00000 */
[----:B------:R0:W1:Y:S02]  /*2a4e0*/  SHFL.IDX P6, R14, R13, R12, R11 ;  /* 0x0000000c0d0e7389 */ /* 0x00006400000c000b */
[----:B01----:R-:W-:Y:S01]  /*2a4f0*/  ENDCOLLECTIVE ;  /* 0x000000000000791b */ /* 0x003fe20003800000 */
.L_x_1844:
        /* <DEDUP_REMOVED lines=13> */
[----:B------:R-:W-:Y:S01]  /*2a5d0*/  SEL R57, R108, R105, P0 ;  /* 0x000000696c397207 */ /* 0x000fe20000000000 */
[----:B------:R-:W-:Y:S06]  /*2a5e0*/  BRA `(.L_x_1845) ;  /* 0xffffff3000347947 */ /* 0x000fec000383ffff */
.L_x_1567:
[----:B------:R-:W-:Y:S01]  /*2a5f0*/  IMAD.MOV.U32 R13, RZ, RZ, R2 ;  /* 0x000000ffff0d7224 */ /* 0x000fe200078e0002 */
[----:B------:R-:W-:Y:S01]  /*2a600*/  MOV R15, 0xffffffff ;  /* 0xffffffff000f7802 */ /* 0x000fe20000000f00 */
[----:B------:R-:W-:Y:S02]  /*2a610*/  IMAD.MOV.U32 R12, RZ, RZ, RZ ;  /* 0x000000ffff0c7224 */ /* 0x000fe400078e00ff */
[----:B------:R-:W-:-:S07]  /*2a620*/  IMAD.MOV.U32 R11, RZ, RZ, 0x181f ;  /* 0x0000181fff0b7424 */ /* 0x000fce00078e00ff */
[----:B-1----:R-:W-:Y:S05]  /*2a630*/  WARPSYNC.COLLECTIVE R15, `(.L_x_1846) ;  /* 0x000000000f087348 */ /* 0x002fea0003c00000 */
[----:B------:R0:W2:Y:S02]  /*2a640*/  SHFL.IDX P6, R14, R13, R12, R11 ;  /* 0x0000000c0d0e7389 */ /* 0x0000a400000c000b */
[----:B012---:R-:W-:Y:S01]  /*2a650*/  ENDCOLLECTIVE ;  /* 0x000000000000791b */ /* 0x007fe20003800000 */
.L_x_1846:
[----:B------:R-:W-:Y:S02]  /*2a660*/  IMAD.MOV.U32 R13, RZ, RZ, R0 ;  /* 0x000000ffff0d7224 */ /* 0x000fe400078e0000 */
[----:B------:R-:W-:-:S07]  /*2a670*/  IMAD.MOV.U32 R3, RZ, RZ, R14 ;  /* 0x000000ffff037224 */ /* 0x000fce00078e000e */
[----:B------:R-:W-:Y:S05]  /*2a680*/  WARPSYNC.COLLECTIVE R15, `(.L_x_1847) ;  /* 0x000000000f087348 */ /* 0x000fea0003c00000 */
[----:B------:R0:W1:Y:S02]  /*2a690*/  SHFL.IDX P6, R14, R13, R12, R11 ;  /* 0x0000000c0d0e7389 */ /* 0x00006400000c000b */
[----:B01----:R-:W-:Y:S01]  /*2a6a0*/  ENDCOLLECTIVE ;  /* 0x000000000000791b */ /* 0x003fe20003800000 */
.L_x_1847:
[----:B------:R-:W-:Y:S05]  /*2a6b0*/  BRA `(.L_x_1848) ;  /* 0xffffff4800f07947 */ /* 0x000fea000383ffff */
.L_x_1570:
[----:B------:R-:W-:Y:S01]  /*2a6c0*/  BSSY B1, `(.L_x_1849) ;  /* 0x0000008000017945 */ /* 0x000fe20003800000 */
[----:B------:R-:W-:Y:S02]  /*2a6d0*/  IMAD.MOV.U32 R13, RZ, RZ, R2 ;  /* 0x000000ffff0d7224 */ /* 0x000fe400078e0002 */
[----:B------:R-:W-:Y:S02]  /*2a6e0*/  IMAD.MOV.U32 R12, RZ, RZ, 0x1 ;  /* 0x00000001ff0c7424 */ /* 0x000fe400078e00ff */
[----:B------:R-:W-:Y:S02]  /*2a6f0*/  IMAD.MOV.U32 R11, RZ, RZ, 0x181f ;  /* 0x0000181fff0b7424 */ /* 0x000fe400078e00ff */
[----:B----4-:R-:W-:-:S07]  /*2a700*/  IMAD.MOV.U32 R15, RZ, RZ, -0x1 ;  /* 0xffffffffff0f7424 */ /* 0x010fce00078e00ff */
[----:B0123--:R-:W-:Y:S05]  /*2a710*/  WARPSYNC.COLLECTIVE R15, `(.L_x_1850) ;  /* 0x000000000f087348 */ /* 0x00ffea0003c00000 */
[----:B---3--:R3:W4:Y:S02]  /*2a720*/  SHFL.IDX P6, R14, R13, R12, R11 ;  /* 0x0000000c0d0e7389 */ /* 0x00872400000c000b */
[----:B01234-:R-:W-:Y:S01]  /*2a730*/  ENDCOLLECTIVE ;  /* 0x000000000000791b */ /* 0x01ffe20003800000 */
.L_x_1850:
[----:B------:R-:W-:Y:S05]  /*2a740*/  BSYNC B1 ;  /* 0x0000000000017941 */ /* 0x000fea0003800000 */
.L_x_1849:
[----:B------:R-:W-:Y:S01]  /*2a750*/  IMAD.MOV.U32 R13, RZ, RZ, R0 ;  /* 0x000000ffff0d7224 */ /* 0x000fe200078e0000 */
[----:B------:R-:W-:Y:S01]  /*2a760*/  MOV R12, 0x1 ;  /* 0x00000001000c7802 */ /* 0x000fe20000000f00 */
[----:B------:R-:W-:Y:S02]  /*2a770*/  IMAD.MOV.U32 R11, RZ, RZ, 0x181f ;  /* 0x0000181fff0b7424 */ /* 0x000fe400078e00ff */
[----:B------:R-:W-:Y:S02]  /*2a780*/  IMAD.MOV.U32 R15, RZ, RZ, -0x1 ;  /* 0xffffffffff0f7424 */ /* 0x000fe400078e00ff */
[----:B------:R-:W-:-:S07]  /*2a790*/  IMAD.MOV.U32 R3, RZ, RZ, R14 ;  /* 0x000000ffff037224 */ /* 0x000fce00078e000e */
[----:B------:R-:W-:Y:S05]  /*2a7a0*/  WARPSYNC.COLLECTIVE R15, `(.L_x_1851) ;  /* 0x000000000f087348 */ /* 0x000fea0003c00000 */
[----:B------:R0:W1:Y:S02]  /*2a7b0*/  SHFL.IDX P6, R14, R13, R12, R11 ;  /* 0x0000000c0d0e7389 */ /* 0x00006400000c000b */
[----:B01----:R-:W-:Y:S01]  /*2a7c0*/  ENDCOLLECTIVE ;  /* 0x000000000000791b */ /* 0x003fe20003800000 */
.L_x_1851:
[----:B------:R-:W-:Y:S05]  /*2a7d0*/  BRA `(.L_x_1852) ;  /* 0xffffff4c00107947 */ /* 0x000fea000383ffff */
.L_x_1573:
        /* <DEDUP_REMOVED lines=8> */
.L_x_1854:
[----:B------:R-:W-:Y:S05]  /*2a860*/  BSYNC B1 ;  /* 0x0000000000017941 */ /* 0x000fea0003800000 */
.L_x_1853:
        /* <DEDUP_REMOVED lines=8> */
.L_x_1855:
[----:B------:R-:W-:Y:S05]  /*2a8f0*/  BRA `(.L_x_1856) ;  /* 0xffffff4c00307947 */ /* 0x000fea000383ffff */
.L_x_1576:
[----:B------:R-:W-:Y:S01]  /*2a900*/  BSSY B1, `(.L_x_1857) ;  /* 0x0000008000017945 */ /* 0x000fe20003800000 */
[----:B------:R-:W-:Y:S02]  /*2a910*/  IMAD.MOV.U32 R13, RZ, RZ, R2 ;  /* 0x000000ffff0d7224 */ /* 0x000fe400078e0002 */
[----:B------:R-:W-:Y:S02]  /*2a920*/  IMAD.MOV.U32 R12, RZ, RZ, 0x3 ;  /* 0x00000003ff0c7424 */ /* 0x000fe400078e00ff */
[----:B------:R-:W-:Y:S02]  /*2a930*/  IMAD.MOV.U32 R11, RZ, RZ, 0x181f ;  /* 0x0000181fff0b7424 */ /* 0x000fe400078e00ff */
[----:B0-----:R-:W-:-:S07]  /*2a940*/  IMAD.MOV.U32 R15, RZ, RZ, -0x1 ;  /* 0xffffffffff0f7424 */ /* 0x001fce00078e00ff */
[----:B-1234-:R-:W-:Y:S05]  /*2a950*/  WARPSYNC.COLLECTIVE R15, `(.L_x_1858) ;  /* 0x000000000f087348 */ /* 0x01efea0003c00000 */
[----:B----4-:R0:W4:Y:S02]  /*2a960*/  SHFL.IDX P6, R14, R13, R12, R11 ;  /* 0x0000000c0d0e7389 */ /* 0x01012400000c000b */
[----:B01234-:R-:W-:Y:S01]  /*2a970*/  ENDCOLLECTIVE ;  /* 0x000000000000791b */ /* 0x01ffe20003800000 */
.L_x_1858:
[----:B------:R-:W-:Y:S05]  /*2a980*/  BSYNC B1 ;  /* 0x0000000000017941 */ /* 0x000fea0003800000 */
.L_x_1857:
        /* <DEDUP_REMOVED lines=8> */
.L_x_1859:
[----:B------:R-:W-:Y:S05]  /*2aa10*/  BRA `(.L_x_1860) ;  /* 0xffffff4c00507947 */ /* 0x000fea000383ffff */
.L_x_1601:
[----:B------:R-:W1:Y:S01]  /*2aa20*/  S2R R5, SR_TID.X ;  /* 0x0000000000057919 */ /* 0x000e620000002100 */
[----:B------:R-:W-:Y:S01]  /*2aa30*/  BSSY B1, `(.L_x_1861) ;  /* 0x000000a000017945 */ /* 0x000fe20003800000 */
[----:B------:R-:W-:Y:S02]  /*2aa40*/  IMAD.MOV.U32 R12, RZ, RZ, RZ ;  /* 0x000000ffff0c7224 */ /* 0x000fe400078e00ff */
[----:B0-----:R-:W-:Y:S02]  /*2aa50*/  IMAD.MOV.U32 R11, RZ, RZ, 0x1f ;  /* 0x0000001fff0b7424 */ /* 0x001fe400078e00ff */
[----:B------:R-:W-:Y:S01]  /*2aa60*/  IMAD.MOV.U32 R15, RZ, RZ, -0x1 ;  /* 0xffffffffff0f7424 */ /* 0x000fe200078e00ff */
[----:B-1----:R-:W-:-:S04]  /*2aa70*/  SHF.R.U32.HI R5, RZ, 0x5, R5 ;  /* 0x00000005ff057819 */ /* 0x002fc80000011605 */
[----:B------:R-:W-:-:S05]  /*2aa80*/  LOP3.LUT R5, R5, 0x3, RZ, 0xc0, !PT ;  /* 0x0000000305057812 */ /* 0x000fca00078ec0ff */
[----:B------:R-:W-:-:S07]  /*2aa90*/  IMAD.MOV.U32 R13, RZ, RZ, R5 ;  /* 0x000000ffff0d7224 */ /* 0x000fce00078e0005 */
[----:B------:R-:W-:Y:S05]  /*2aaa0*/  WARPSYNC.COLLECTIVE R15, `(.L_x_1862) ;  /* 0x000000000f087348 */ /* 0x000fea0003c00000 */
[----:B------:R0:W1:Y:S02]  /*2aab0*/  SHFL.IDX P6, R14, R13, R12, R11 ;  /* 0x0000000c0d0e7389 */ /* 0x00006400000c000b */
[----:B01----:R-:W-:Y:S01]  /*2aac0*/  ENDCOLLECTIVE ;  /* 0x000000000000791b */ /* 0x003fe20003800000 */
.L_x_1862:
[----:B------:R-:W-:Y:S05]  /*2aad0*/  BSYNC B1 ;  /* 0x0000000000017941 */ /* 0x000fea0003800000 */
.L_x_1861:
[----:B------:R-:W-:Y:S05]  /*2aae0*/  BRA `(.L_x_1863) ;  /* 0xffffff6400f87947 */ /* 0x000fea000383ffff */
.L_x_1603:
[----:B------:R-:W-:Y:S01]  /*2aaf0*/  BSSY B1, `(.L_x_1864) ;  /* 0x0000006000017945 */ /* 0x000fe20003800000 */
[----:B------:R-:W-:-:S07]  /*2ab00*/  IMAD.MOV.U32 R15, RZ, RZ, -0x1 ;  /* 0xffffffffff0f7424 */ /* 0x000fce00078e00ff */
[----:B01----:R-:W-:Y:S05]  /*2ab10*/  WARPSYNC.COLLECTIVE R15, `(.L_x_1865) ;  /* 0x000000000f0c7348 */ /* 0x003fea0003c00000 */
[----:B------:R-:W-:Y:S02]  /*2ab20*/  ELECT P6, UR62, PT ;  /* 0x00000000003e782f */ /* 0x000fe400038c0000 */
[----:B------:R-:W-:Y:S01]  /*2ab30*/  MOV R14, UR62 ;  /* 0x0000003e000e7c02 */ /* 0x000fe20008000f00 */
[----:B01----:R-:W-:Y:S10]  /*2ab40*/  ENDCOLLECTIVE ;  /* 0x000000000000791b */ /* 0x003ff40003800000 */
.L_x_1865:
[----:B------:R-:W-:Y:S05]  /*2ab50*/  BSYNC B1 ;  /* 0x0000000000017941 */ /* 0x000fea0003800000 */
.L_x_1864:
[----:B------:R-:W-:Y:S05]  /*2ab60*/  BRA `(.L_x_1602) ;  /* 0xffffff6400f07947 */ /* 0x000fea000383ffff */
.L_x_1605:
[----:B-1----:R-:W2:Y:S02]  /*2ab70*/  LDL R5, [R1] ;  /* 0x0000000001057983 */ /* 0x002ea40000100800 */
[----:B--2---:R1:W2:Y:S02]  /*2ab80*/  SYNCS.PHASECHK.TRANS64.TRYWAIT P0, [R5+URZ+0x28420], R4 ;  /* 0x02842004050075a7 */ /* 0x0042a4000800017f */
[----:B--2---:R-:W-:Y:S05]  /*2ab90*/  @!P0 NANOSLEEP.SYNCS 0x989680 ;  /* 0x009896800000895d */ /* 0x004fea0003900000 */
[----:B------:R-:W2:Y:S02]  /*2aba0*/  @!P0 SYNCS.PHASECHK.TRANS64 P0, [R5+URZ+0x28420], R4 ;  /* 0x02842004050085a7 */ /* 0x000ea4000800007f */
[----:B--2---:R-:W-:Y:S05]  /*2abb0*/  @!P0 BRA `(.L_x_1605) ;  /* 0xfffffffc00ec8947 */ /* 0x004fea000383ffff */
[----:B------:R-:W-:Y:S05]  /*2abc0*/  BRA `(.L_x_1866) ;  /* 0xffffff6800007947 */ /* 0x000fea000383ffff */
.L_x_1609:
[----:B-1----:R1:W2:Y:S02]  /*2abd0*/  SYNCS.PHASECHK.TRANS64.TRYWAIT P0, [R7+URZ+0x284a0], R10 ;  /* 0x0284a00a070075a7 */ /* 0x0022a4000800017f */
[----:B--2---:R-:W-:Y:S05]  /*2abe0*/  @!P0 NANOSLEEP.SYNCS 0x989680 ;  /* 0x009896800000895d */ /* 0x004fea0003900000 */
[----:B------:R-:W2:Y:S02]  /*2abf0*/  @!P0 SYNCS.PHASECHK.TRANS64 P0, [R7+URZ+0x284a0], R10 ;  /* 0x0284a00a070085a7 */ /* 0x000ea4000800007f */
[----:B--2---:R-:W-:Y:S05]  /*2ac00*/  @!P0 BRA `(.L_x_1609) ;  /* 0xfffffffc00f08947 */ /* 0x004fea000383ffff */
[----:B------:R-:W-:Y:S05]  /*2ac10*/  BRA `(.L_x_1867) ;  /* 0xffffff6800287947 */ /* 0x000fea000383ffff */
.L_x_1615:
[----:B--2---:R2:W3:Y:S02]  /*2ac20*/  SYNCS.PHASECHK.TRANS64.TRYWAIT P0, [R7+URZ+0x284c0], R10 ;  /* 0x0284c00a070075a7 */ /* 0x0044e4000800017f */
[----:B---3--:R-:W-:Y:S05]  /*2ac30*/  @!P0 NANOSLEEP.SYNCS 0x989680 ;  /* 0x009896800000895d */ /* 0x008fea0003900000 */
[----:B------:R-:W3:Y:S02]  /*2ac40*/  @!P0 SYNCS.PHASECHK.TRANS64 P0, [R7+URZ+0x284c0], R10 ;  /* 0x0284c00a070085a7 */ /* 0x000ee4000800007f */
[----:B---3--:R-:W-:Y:S05]  /*2ac50*/  @!P0 BRA `(.L_x_1615) ;  /* 0xfffffffc00f08947 */ /* 0x008fea000383ffff */
[----:B------:R-:W-:Y:S05]  /*2ac60*/  BRA `(.L_x_1868) ;  /* 0xffffff6800ec7947 */ /* 0x000fea000383ffff */
.L_x_1623:
[----:B-1----:R1:W2:Y:S02]  /*2ac70*/  SYNCS.PHASECHK.TRANS64.TRYWAIT P1, [R8+URZ+0x284a0], R7 ;  /* 0x0284a007080075a7 */ /* 0x0022a4000802017f */
[----:B--2---:R-:W-:Y:S05]  /*2ac80*/  @!P1 NANOSLEEP.SYNCS 0x989680 ;  /* 0x009896800000995d */ /* 0x004fea0003900000 */
[----:B------:R-:W2:Y:S02]  /*2ac90*/  @!P1 SYNCS.PHASECHK.TRANS64 P1, [R8+URZ+0x284a0], R7 ;  /* 0x0284a007080095a7 */ /* 0x000ea4000802007f */
[----:B--2---:R-:W-:Y:S05]  /*2aca0*/  @!P1 BRA `(.L_x_1623) ;  /* 0xfffffffc00f09947 */ /* 0x004fea000383ffff */
[----:B------:R-:W-:Y:S05]  /*2acb0*/  BRA `(.L_x_1869) ;  /* 0xffffff7000007947 */ /* 0x000fea000383ffff */
.L_x_1629:
[----:B--2---:R2:W3:Y:S02]  /*2acc0*/  SYNCS.PHASECHK.TRANS64.TRYWAIT P1, [R8+URZ+0x284c0], R7 ;  /* 0x0284c007080075a7 */ /* 0x0044e4000802017f */
[----:B---3--:R-:W-:Y:S05]  /*2acd0*/  @!P1 NANOSLEEP.SYNCS 0x989680 ;  /* 0x009896800000995d */ /* 0x008fea0003900000 */
[----:B------:R-:W3:Y:S02]  /*2ace0*/  @!P1 SYNCS.PHASECHK.TRANS64 P1, [R8+URZ+0x284c0], R7 ;  /* 0x0284c007080095a7 */ /* 0x000ee4000802007f */
[----:B---3--:R-:W-:Y:S05]  /*2acf0*/  @!P1 BRA `(.L_x_1629) ;  /* 0xfffffffc00f09947 */ /* 0x008fea000383ffff */
[----:B------:R-:W-:Y:S05]  /*2ad00*/  BRA `(.L_x_1870) ;  /* 0xffffff7000c07947 */ /* 0x000fea000383ffff */
.L_x_1653:
[----:B------:R-:W1:Y:S01]  /*2ad10*/  S2R R0, SR_TID.X ;  /* 0x0000000000007919 */ /* 0x000e620000002100 */
[----:B------:R-:W-:Y:S01]  /*2ad20*/  BSSY B0, `(.L_x_1871) ;  /* 0x000000a000007945 */ /* 0x000fe20003800000 */
[----:B------:R-:W-:Y:S01]  /*2ad30*/  MOV R12, RZ ;  /* 0x000000ff000c7202 */ /* 0x000fe20000000f00 */
[----:B0-----:R-:W-:Y:S02]  /*2ad40*/  IMAD.MOV.U32 R11, RZ, RZ, 0x1f ;  /* 0x0000001fff0b7424 */ /* 0x001fe400078e00ff */
[----:B------:R-:W-:Y:S01]  /*2ad50*/  IMAD.MOV.U32 R15, RZ, RZ, -0x1 ;  /* 0xffffffffff0f7424 */ /* 0x000fe200078e00ff */
[----:B-1----:R-:W-:-:S04]  /*2ad60*/  SHF.R.U32.HI R0, RZ, 0x5, R0 ;  /* 0x00000005ff007819 */ /* 0x002fc80000011600 */
[----:B------:R-:W-:-:S05]  /*2ad70*/  LOP3.LUT R0, R0, 0x3, RZ, 0xc0, !PT ;  /* 0x0000000300007812 */ /* 0x000fca00078ec0ff */
[----:B------:R-:W-:-:S07]  /*2ad80*/  IMAD.MOV.U32 R13, RZ, RZ, R0 ;  /* 0x000000ffff0d7224 */ /* 0x000fce00078e0000 */
[----:B--2---:R-:W-:Y:S05]  /*2ad90*/  WARPSYNC.COLLECTIVE R15, `(.L_x_1872) ;  /* 0x000000000f087348 */ /* 0x004fea0003c00000 */
[----:B------:R0:W1:Y:S02]  /*2ada0*/  SHFL.IDX P6, R14, R13, R12, R11 ;  /* 0x0000000c0d0e7389 */ /* 0x00006400000c000b */
[----:B012---:R-:W-:Y:S01]  /*2adb0*/  ENDCOLLECTIVE ;  /* 0x000000000000791b */ /* 0x007fe20003800000 */
.L_x_1872:
[----:B------:R-:W-:Y:S05]  /*2adc0*/  BSYNC B0 ;  /* 0x0000000000007941 */ /* 0x000fea0003800000 */
.L_x_1871:
[----:B------:R-:W-:Y:S05]  /*2add0*/  BRA `(.L_x_1873) ;  /* 0xffffff8000a47947 */ /* 0x000fea000383ffff */
.L_x_1655:
[----:B------:R-:W-:Y:S01]  /*2ade0*/  BSSY B0, `(.L_x_1874) ;  /* 0x0000006000007945 */ /* 0x000fe20003800000 */
[----:B------:R-:W-:-:S07]  /*2adf0*/  IMAD.MOV.U32 R15, RZ, RZ, -0x1 ;  /* 0xffffffffff0f7424 */ /* 0x000fce00078e00ff */
[----:B012---:R-:W-:Y:S05]  /*2ae00*/  WARPSYNC.COLLECTIVE R15, `(.L_x_1875) ;  /* 0x000000000f0c7348 */ /* 0x007fea0003c00000 */
[----:B------:R-:W-:Y:S02]  /*2ae10*/  ELECT P6, UR62, PT ;  /* 0x00000000003e782f */ /* 0x000fe400038c0000 */
[----:B------:R-:W-:Y:S01]  /*2ae20*/  MOV R14, UR62 ;  /* 0x0000003e000e7c02 */ /* 0x000fe20008000f00 */
[----:B012---:R-:W-:Y:S10]  /*2ae30*/  ENDCOLLECTIVE ;  /* 0x000000000000791b */ /* 0x007ff40003800000 */
.L_x_1875:
[----:B------:R-:W-:Y:S05]  /*2ae40*/  BSYNC B0 ;  /* 0x0000000000007941 */ /* 0x000fea0003800000 */
.L_x_1874:
[----:B------:R-:W-:Y:S05]  /*2ae50*/  BRA `(.L_x_1876) ;  /* 0xffffff8000ac7947 */ /* 0x000fea000383ffff */
.L_x_1657:
[----:B-1----:R1:W2:Y:S02]  /*2ae60*/  SYNCS.PHASECHK.TRANS64.TRYWAIT P0, [R0+URZ+0x28480], R3 ;  /* 0x02848003000075a7 */ /* 0x0022a4000800017f */
[----:B--2---:R-:W-:Y:S05]  /*2ae70*/  @!P0 NANOSLEEP.SYNCS 0x989680 ;  /* 0x009896800000895d */ /* 0x004fea0003900000 */
[----:B------:R-:W2:Y:S02]  /*2ae80*/  @!P0 SYNCS.PHASECHK.TRANS64 P0, [R0+URZ+0x28480], R3 ;  /* 0x02848003000085a7 */ /* 0x000ea4000800007f */
[----:B--2---:R-:W-:Y:S05]  /*2ae90*/  @!P0 BRA `(.L_x_1657) ;  /* 0xfffffffc00f08947 */ /* 0x004fea000383ffff */
[----:B------:R-:W-:Y:S05]  /*2aea0*/  BRA `(.L_x_1877) ;  /* 0xffffff8400207947 */ /* 0x000fea000383ffff */
.L_x_1659:
[----:B--2---:R2:W3:Y:S02]  /*2aeb0*/  SYNCS.PHASECHK.TRANS64.TRYWAIT P0, [R0+URZ+0x28440], R3 ;  /* 0x02844003000075a7 */ /* 0x0044e4000800017f */
[----:B---3--:R-:W-:Y:S05]  /*2aec0*/  @!P0 NANOSLEEP.SYNCS 0x989680 ;  /* 0x009896800000895d */ /* 0x008fea0003900000 */
[----:B------:R-:W3:Y:S02]  /*2aed0*/  @!P0 SYNCS.PHASECHK.TRANS64 P0, [R0+URZ+0x28440], R3 ;  /* 0x02844003000085a7 */ /* 0x000ee4000800007f */
[----:B---3--:R-:W-:Y:S05]  /*2aee0*/  @!P0 BRA `(.L_x_1659) ;  /* 0xfffffffc00f08947 */ /* 0x008fea000383ffff */
[----:B------:R-:W-:Y:S05]  /*2aef0*/  BRA `(.L_x_1878) ;  /* 0xffffff8400907947 */ /* 0x000fea000383ffff */
.L_x_1663:
[----:B------:R-:W2:Y:S01]  /*2af00*/  LDL.LU R11, [R1+0x48] ;  /* 0x00004800010b7983 */ /* 0x000ea20000300800 */
[----:B------:R-:W-:Y:S01]  /*2af10*/  IMAD.MOV.U32 R13, RZ, RZ, R3 ;  /* 0x000000ffff0d7224 */ /* 0x000fe200078e0003 */
[----:B------:R-:W-:Y:S01]  /*2af20*/  LOP3.LUT R5, R5, 0x7f, RZ, 0xc0, !PT ;  /* 0x0000007f05057812 */ /* 0x000fe200078ec0ff */
[----:B------:R-:W-:Y:S02]  /*2af30*/  IMAD.MOV.U32 R12, RZ, RZ, RZ ;  /* 0x000000ffff0c7224 */ /* 0x000fe400078e00ff */
[----:B------:R-:W-:Y:S01]  /*2af40*/  IMAD.MOV.U32 R15, RZ, RZ, -0x1 ;  /* 0xffffffffff0f7424 */ /* 0x000fe200078e00ff */
[----:B------:R-:W-:-:S05]  /*2af50*/  SHF.R.U32.HI R5, RZ, 0x3, R5 ;  /* 0x00000003ff057819 */ /* 0x000fca0000011605 */
[----:B------:R-:W-:-:S04]  /*2af60*/  IMAD.IADD R0, R5, 0x1, R8 ;  /* 0x0000000105007824 */ /* 0x000fc800078e0208 */
[----:B------:R-:W-:Y:S02]  /*2af70*/  VIADD R5, R0, 0x10 ;  /* 0x0000001000057836 */ /* 0x000fe40000000000 */
[----:B--2---:R-:W-:Y:S02]  /*2af80*/  IMAD R2, R11, R7, RZ ;  /* 0x000000070b027224 */ /* 0x004fe400078e02ff */
[----:B------:R-:W-:-:S03]  /*2af90*/  IMAD.MOV.U32 R11, RZ, RZ, 0x181f ;  /* 0x0000181fff0b7424 */ /* 0x000fc600078e00ff */
[----:B------:R-:W-:-:S13]  /*2afa0*/  ISETP.GE.AND P2, PT, R0, R2, PT ;  /* 0x000000020000720c */ /* 0x000fda0003f46270 */
[----:B-----5:R-:W-:Y:S05]  /*2afb0*/  WARPSYNC.COLLECTIVE R15, `(.L_x_1879) ;  /* 0x000000000f087348 */ /* 0x020fea0003c00000 */
[----:B------:R0:W1:Y:S02]  /*2afc0*/  SHFL.IDX P6, R14, R13, R12, R11 ;  /* 0x0000000c0d0e7389 */ /* 0x00006400000c000b */
[----:B01---5:R-:W-:Y:S01]  /*2afd0*/  ENDCOLLECTIVE ;  /* 0x000000000000791b */ /* 0x023fe20003800000 */
.L_x_1879:
[----:B------:R-:W-:Y:S01]  /*2afe0*/  MOV R13, R4 ;  /* 0x00000004000d7202 */ /* 0x000fe20000000f00 */
[----:B------:R-:W-:-:S07]  /*2aff0*/  IMAD.MOV.U32 R6, RZ, RZ, R14 ;  /* 0x000000ffff067224 */ /* 0x000fce00078e000e */
[----:B------:R-:W-:Y:S05]  /*2b000*/  WARPSYNC.COLLECTIVE R15, `(.L_x_1880) ;  /* 0x000000000f087348 */ /* 0x000fea0003c00000 */
[----:B------:R0:W1:Y:S02]  /*2b010*/  SHFL.IDX P6, R14, R13, R12, R11 ;  /* 0x0000000c0d0e7389 */ /* 0x00006400000c000b */
[----:B01----:R-:W-:Y:S01]  /*2b020*/  ENDCOLLECTIVE ;  /* 0x000000000000791b */ /* 0x003fe20003800000 */
.L_x_1880:
[----:B------:R-:W-:Y:S02]  /*2b030*/  IMAD.MOV.U32 R13, RZ, RZ, R3 ;  /* 0x000000ffff0d7224 */ /* 0x000fe400078e0003 */
[----:B------:R-:W-:Y:S02]  /*2b040*/  IMAD.MOV.U32 R12, RZ, RZ, 0x1 ;  /* 0x00000001ff0c7424 */ /* 0x000fe400078e00ff */
[----:B------:R-:W-:-:S07]  /*2b050*/  IMAD.MOV.U32 R7, RZ, RZ, R14 ;  /* 0x000000ffff077224 */ /* 0x000fce00078e000e */
[----:B------:R-:W-:Y:S05]  /*2b060*/  WARPSYNC.COLLECTIVE R15, `(.L_x_1881) ;  /* 0x000000000f087348 */ /* 0x000fea0003c00000 */
[----:B------:R0:W1:Y:S02]  /*2b070*/  SHFL.IDX P6, R14, R13, R12, R11 ;  /* 0x0000000c0d0e7389 */ /* 0x00006400000c000b */
[----:B01----:R-:W-:Y:S01]  /*2b080*/  ENDCOLLECTIVE ;  /* 0x000000000000791b */ /* 0x003fe20003800000 */
.L_x_1881:
        /* <DEDUP_REMOVED lines=10> */
.L_x_1882:
[----:B------:R-:W-:Y:S01]  /*2b130*/  @!PT LDS RZ, [RZ] ;  /* 0x00000000fffff984 */ /* 0x000fe20000000800 */
[----:B------:R-:W-:Y:S01]  /*2b140*/  @!PT LDS RZ, [RZ] ;  /* 0x00000000fffff984 */ /* 0x000fe20000000800 */
[----:B------:R-:W-:Y:S01]  /*2b150*/  @!PT LDS RZ, [RZ] ;  /* 0x00000000fffff984 */ /* 0x000fe20000000800 */
[----:B------:R0:W-:Y:S04]  /*2b160*/  @!P2 LDGSTS.E.BYPASS.LTC128B.128 [R9+0x18000], desc[UR46][R6.64], !P0 ;  /* 0x180000000609afae */ /* 0x0001e8000c101d6e */
[----:B------:R0:W-:Y:S01]  /*2b170*/  @!P2 LDGSTS.E.BYPASS.LTC128B.128 [R9+0x1c000], desc[UR46][R6.64+0x80], !P1 ;  /* 0x1c0000800609afae */ /* 0x0001e2000c901d6e */
[----:B------:R-:W-:Y:S01]  /*2b180*/  ISETP.GE.AND P2, PT, R5, R2, PT ;  /* 0x000000020500720c */ /* 0x000fe20003f46270 */
[----:B------:R-:W-:Y:S02]  /*2b190*/  IMAD.MOV.U32 R13, RZ, RZ, R3 ;  /* 0x000000ffff0d7224 */ /* 0x000fe400078e0003 */
[----:B------:R-:W-:Y:S01]  /*2b1a0*/  IMAD.MOV.U32 R12, RZ, RZ, 0x2 ;  /* 0x00000002ff0c7424 */ /* 0x000fe200078e00ff */
[----:B------:R-:W-:-:S09]  /*2b1b0*/  MOV R5, R14 ;  /* 0x0000000e00057202 */ /* 0x000fd20000000f00 */
[----:B0-----:R-:W-:Y:S05]  /*2b1c0*/  WARPSYNC.COLLECTIVE R15, `(.L_x_1883) ;  /* 0x000000000f087348 */ /* 0x001fea0003c00000 */
[----:B------:R1:W2:Y:S02]  /*2b1d0*/  SHFL.IDX P6, R14, R13, R12, R11 ;  /* 0x0000000c0d0e7389 */ /* 0x0002a400000c000b */
[----:B012---:R-:W-:Y:S01]  /*2b1e0*/  ENDCOLLECTIVE ;  /* 0x000000000000791b */ /* 0x007fe20003800000 */
.L_x_1883:
        /* <DEDUP_REMOVED lines=17> */
.L_x_1884:
[----:B------:R-:W-:Y:S02]  /*2b300*/  IMAD.MOV.U32 R13, RZ, RZ, R3 ;  /* 0x000000ffff0d7224 */ /* 0x000fe400078e0003 */
[----:B------:R-:W-:Y:S02]  /*2b310*/  IMAD.MOV.U32 R12, RZ, RZ, 0x3 ;  /* 0x00000003ff0c7424 */ /* 0x000fe400078e00ff */
[----:B------:R-:W-:-:S07]  /*2b320*/  IMAD.MOV.U32 R5, RZ, RZ, R14 ;  /* 0x000000ffff057224 */ /* 0x000fce00078e000e */
[----:B------:R-:W-:Y:S05]  /*2b330*/  WARPSYNC.COLLECTIVE R15, `(.L_x_1885) ;  /* 0x000000000f087348 */ /* 0x000fea0003c00000 */
[----:B------:R0:W1:Y:S02]  /*2b340*/  SHFL.IDX P6, R14, R13, R12, R11 ;  /* 0x0000000c0d0e7389 */ /* 0x00006400000c000b */
[----:B01----:R-:W-:Y:S01]  /*2b350*/  ENDCOLLECTIVE ;  /* 0x000000000000791b */ /* 0x003fe20003800000 */
.L_x_1885:
[----:B------:R-:W-:-:S05]  /*2b360*/  @!P2 IADD3 R5, P3, R10, R5, RZ ;  /* 0x000000050a05a210 */ /* 0x000fca0007f7e0ff */
[----:B------:R-:W-:-:S05]  /*2b370*/  @!P2 IMAD.X R6, RZ, RZ, R6, P3 ;  /* 0x000000ffff06a224 */ /* 0x000fca00018e0606 */
[----:B------:R-:W-:Y:S01]  /*2b380*/  @!P2 MOV R7, R6 ;  /* 0x000000060007a202 */ /* 0x000fe20000000f00 */
[----:B------:R-:W-:Y:S02]  /*2b390*/  @!P2 IMAD.MOV.U32 R6, RZ, RZ, R5 ;  /* 0x000000ffff06a224 */ /* 0x000fe400078e0005 */
[----:B------:R-:W-:Y:S02]  /*2b3a0*/  IMAD.MOV.U32 R13, RZ, RZ, R4 ;  /* 0x000000ffff0d7224 */ /* 0x000fe400078e0004 */
[----:B------:R-:W-:Y:S01]  /*2b3b0*/  VIADD R5, R0, 0x30 ;  /* 0x0000003000057836 */ /* 0x000fe20000000000 */
        /* <DEDUP_REMOVED lines=10> */
.L_x_1886:
[----:B------:R-:W-:Y:S02]  /*2b460*/  IMAD.MOV.U32 R13, RZ, RZ, R3 ;  /* 0x000000ffff0d7224 */ /* 0x000fe400078e0003 */
[----:B------:R-:W-:Y:S02]  /*2b470*/  IMAD.MOV.U32 R12, RZ, RZ, 0x4 ;  /* 0x00000004ff0c7424 */ /* 0x000fe400078e00ff */
[----:B------:R-:W-:-:S07]  /*2b480*/  IMAD.MOV.U32 R5, RZ, RZ, R14 ;  /* 0x000000ffff057224 */ /* 0x000fce00078e000e */
[----:B------:R-:W-:Y:S05]  /*2b490*/  WARPSYNC.COLLECTIVE R15, `(.L_x_1887) ;  /* 0x000000000f087348 */ /* 0x000fea0003c00000 */
[----:B------:R0:W1:Y:S02]  /*2b4a0*/  SHFL.IDX P6, R14, R13, R12, R11 ;  /* 0x0000000c0d0e7389 */ /* 0x00006400000c000b */
[----:B01----:R-:W-:Y:S01]  /*2b4b0*/  ENDCOLLECTIVE ;  /* 0x000000000000791b */ /* 0x003fe20003800000 */
.L_x_1887:
        /* <DEDUP_REMOVED lines=16> */
.L_x_1888:
[----:B------:R-:W-:Y:S02]  /*2b5c0*/  IMAD.MOV.U32 R13, RZ, RZ, R3 ;  /* 0x000000ffff0d7224 */ /* 0x000fe400078e0003 */
[----:B------:R-:W-:Y:S02]  /*2b5d0*/  IMAD.MOV.U32 R12, RZ, RZ, 0x5 ;  /* 0x00000005ff0c7424 */ /* 0x000fe400078e00ff */
[----:B------:R-:W-:-:S07]  /*2b5e0*/  IMAD.MOV.U32 R5, RZ, RZ, R14 ;  /* 0x000000ffff057224 */ /* 0x000fce00078e000e */
[----:B------:R-:W-:Y:S05]  /*2b5f0*/  WARPSYNC.COLLECTIVE R15, `(.L_x_1889) ;  /* 0x000000000f087348 */ /* 0x000fea0003c00000 */
[----:B------:R0:W1:Y:S02]  /*2b600*/  SHFL.IDX P6, R14, R13, R12, R11 ;  /* 0x0000000c0d0e7389 */ /* 0x00006400000c000b */
[----:B01----:R-:W-:Y:S01]  /*2b610*/  ENDCOLLECTIVE ;  /* 0x000000000000791b */ /* 0x003fe20003800000 */
.L_x_1889:
        /* <DEDUP_REMOVED lines=16> */
.L_x_1890:
[----:B------:R-:W-:Y:S02]  /*2b720*/  IMAD.MOV.U32 R13, RZ, RZ, R3 ;  /* 0x000000ffff0d7224 */ /* 0x000fe400078e0003 */
[----:B------:R-:W-:Y:S02]  /*2b730*/  IMAD.MOV.U32 R12, RZ, RZ, 0x6 ;  /* 0x00000006ff0c7424 */ /* 0x000fe400078e00ff */
[----:B------:R-:W-:-:S07]  /*2b740*/  IMAD.MOV.U32 R5, RZ, RZ, R14 ;  /* 0x000000ffff057224 */ /* 0x000fce00078e000e */
[----:B------:R-:W-:Y:S05]  /*2b750*/  WARPSYNC.COLLECTIVE R15, `(.L_x_1891) ;  /* 0x000000000f087348 */ /* 0x000fea0003c00000 */
[----:B------:R0:W1:Y:S02]  /*2b760*/  SHFL.IDX P6, R14, R13, R12, R11 ;  /* 0x0000000c0d0e7389 */ /* 0x00006400000c000b */
[----:B01----:R-:W-:Y:S01]  /*2b770*/  ENDCOLLECTIVE ;  /* 0x000000000000791b */ /* 0x003fe20003800000 */
.L_x_1891:
[----:B------:R-:W-:-:S05]  /*2b780*/  @!P2 IADD3 R5, P3, R10, R5, RZ ;  /* 0x000000050a05a210 */ /* 0x000fca0007f7e0ff */
[----:B------:R-:W-:-:S05]  /*2b790*/  @!P2 IMAD.X R6, RZ, RZ, R6, P3 ;  /* 0x000000ffff06a224 */ /* 0x000fca00018e0606 */
[----:B------:R-:W-:Y:S01]  /*2b7a0*/  @!P2 MOV R7, R6 ;  /* 0x000000060007a202 */ /* 0x000fe20000000f00 */
[----:B------:R-:W-:Y:S02]  /*2b7b0*/  @!P2 IMAD.MOV.U32 R6, RZ, RZ, R5 ;  /* 0x000000ffff06a224 */ /* 0x000fe400078e0005 */
[----:B------:R-:W-:-:S03]  /*2b7c0*/  IMAD.MOV.U32 R13, RZ, RZ, R4 ;  /* 0x000000ffff0d7224 */ /* 0x000fc600078e0004 */
        /* <DEDUP_REMOVED lines=9> */
.L_x_1892:
        /* <DEDUP_REMOVED lines=8> */
.L_x_1893:
[----:B------:R-:W-:-:S05]  /*2b8e0*/  @!P2 IADD3 R5, P3, R10, R5, RZ ;  /* 0x000000050a05a210 */ /* 0x000fca0007f7e0ff */
[----:B------:R-:W-:-:S05]  /*2b8f0*/  @!P2 IMAD.X R6, RZ, RZ, R6, P3 ;  /* 0x000000ffff06a224 */ /* 0x000fca00018e0606 */
[----:B------:R-:W-:Y:S01]  /*2b900*/  @!P2 MOV R7, R6 ;  /* 0x000000060007a202 */ /* 0x000fe20000000f00 */
[----:B------:R-:W-:Y:S02]  /*2b910*/  IMAD.MOV.U32 R13, RZ, RZ, R4 ;  /* 0x000000ffff0d7224 */ /* 0x000fe400078e0004 */
        /* <DEDUP_REMOVED lines=10> */
.L_x_1894:
[----:B------:R-:W-:Y:S01]  /*2b9c0*/  IMAD.MOV.U32 R3, RZ, RZ, R14 ;  /* 0x000000ffff037224 */ /* 0x000fe200078e000e */
[----:B------:R-:W-:Y:S06]  /*2b9d0*/  BRA `(.L_x_1895) ;  /* 0xffffff88001c7947 */ /* 0x000fec000383ffff */
.L_x_1668:
[----:B--2---:R-:W2:Y:S02]  /*2b9e0*/  LDL R2, [R1] ;  /* 0x0000000001027983 */ /* 0x004ea40000100800 */
[----:B--2---:R2:W3:Y:S02]  /*2b9f0*/  SYNCS.PHASECHK.TRANS64.TRYWAIT P0, [R2+URZ+0x28420], R0 ;  /* 0x02842000020075a7 */ /* 0x0044e4000800017f */
[----:B---3--:R-:W-:Y:S05]  /*2ba00*/  @!P0 NANOSLEEP.SYNCS 0x989680 ;  /* 0x009896800000895d */ /* 0x008fea0003900000 */
[----:B------:R-:W3:Y:S02]  /*2ba10*/  @!P0 SYNCS.PHASECHK.TRANS64 P0, [R2+URZ+0x28420], R0 ;  /* 0x02842000020085a7 */ /* 0x000ee4000800007f */
[----:B---3--:R-:W-:Y:S05]  /*2ba20*/  @!P0 BRA `(.L_x_1668) ;  /* 0xfffffffc00ec8947 */ /* 0x008fea000383ffff */
[----:B------:R-:W-:Y:S05]  /*2ba30*/  BRA `(.L_x_1896) ;  /* 0xffffff88008c7947 */ /* 0x000fea000383ffff */
.L_x_1674:
[----:B---3--:R3:W4:Y:S02]  /*2ba40*/  SYNCS.PHASECHK.TRANS64.TRYWAIT P0, [R6+URZ+0x28480], R5 ;  /* 0x02848005060075a7 */ /* 0x008724000800017f */
[----:B----4-:R-:W-:Y:S05]  /*2ba50*/  @!P0 NANOSLEEP.SYNCS 0x989680 ;  /* 0x009896800000895d */ /* 0x010fea0003900000 */
[----:B------:R-:W4:Y:S02]  /*2ba60*/  @!P0 SYNCS.PHASECHK.TRANS64 P0, [R6+URZ+0x28480], R5 ;  /* 0x02848005060085a7 */ /* 0x000f24000800007f */
[----:B----4-:R-:W-:Y:S05]  /*2ba70*/  @!P0 BRA `(.L_x_1674) ;  /* 0xfffffffc00f08947 */ /* 0x010fea000383ffff */
[----:B------:R-:W-:Y:S05]  /*2ba80*/  BRA `(.L_x_1897) ;  /* 0xffffff8c004c7947 */ /* 0x000fea000383ffff */
.L_x_1680:
[----:B-1----:R1:W2:Y:S02]  /*2ba90*/  SYNCS.PHASECHK.TRANS64.TRYWAIT P0, [R6+URZ+0x28440], R5 ;  /* 0x02844005060075a7 */ /* 0x0022a4000800017f */
[----:B--2---:R-:W-:Y:S05]  /*2baa0*/  @!P0 NANOSLEEP.SYNCS 0x989680 ;  /* 0x009896800000895d */ /* 0x004fea0003900000 */
[----:B------:R-:W2:Y:S02]  /*2bab0*/  @!P0 SYNCS.PHASECHK.TRANS64 P0, [R6+URZ+0x28440], R5 ;  /* 0x02844005060085a7 */ /* 0x000ea4000800007f */
[----:B--2---:R-:W-:Y:S05]  /*2bac0*/  @!P0 BRA `(.L_x_1680) ;  /* 0xfffffffc00f08947 */ /* 0x004fea000383ffff */
[----:B------:R-:W-:Y:S05]  /*2bad0*/  BRA `(.L_x_1898) ;  /* 0xffffff9000107947 */ /* 0x000fea000383ffff */
.L_x_1687:
[----:B---3--:R3:W4:Y:S02]  /*2bae0*/  SYNCS.PHASECHK.TRANS64.TRYWAIT P0, [R20+URZ+0x28470], R4 ;  /* 0x02847004140075a7 */ /* 0x008724000800017f */
[----:B----4-:R-:W-:Y:S05]  /*2baf0*/  @!P0 NANOSLEEP.SYNCS 0x989680 ;  /* 0x009896800000895d */ /* 0x010fea0003900000 */
[----:B------:R-:W4:Y:S02]  /*2bb00*/  @!P0 SYNCS.PHASECHK.TRANS64 P0, [R20+URZ+0x28470], R4 ;  /* 0x02847004140085a7 */ /* 0x000f24000800007f */
[----:B----4-:R-:W-:Y:S05]  /*2bb10*/  @!P0 BRA `(.L_x_1687) ;  /* 0xfffffffc00f08947 */ /* 0x010fea000383ffff */
[----:B------:R-:W-:Y:S05]  /*2bb20*/  BRA `(.L_x_1899) ;  /* 0xffffff9000ec7947 */ /* 0x000fea000383ffff */
.L_x_1689:
[----:B----4-:R4:W0:Y:S02]  /*2bb30*/  SYNCS.PHASECHK.TRANS64.TRYWAIT P0, [R20+URZ+0x28460], R3 ;  /* 0x02846003140075a7 */ /* 0x010824000800017f */
[----:B0-----:R-:W-:Y:S05]  /*2bb40*/  @!P0 NANOSLEEP.SYNCS 0x989680 ;  /* 0x009896800000895d */ /* 0x001fea0003900000 */
[----:B------:R-:W0:Y:S02]  /*2bb50*/  @!P0 SYNCS.PHASECHK.TRANS64 P0, [R20+URZ+0x28460], R3 ;  /* 0x02846003140085a7 */ /* 0x000e24000800007f */
[----:B0-----:R-:W-:Y:S05]  /*2bb60*/  @!P0 BRA `(.L_x_1689) ;  /* 0xfffffffc00f08947 */ /* 0x001fea000383ffff */
[----:B------:R-:W-:Y:S05]  /*2bb70*/  BRA `(.L_x_1900) ;  /* 0xffffff9000f47947 */ /* 0x000fea000383ffff */
.L_x_1696:
[----:B--2---:R2:W3:Y:S02]  /*2bb80*/  SYNCS.PHASECHK.TRANS64.TRYWAIT P1, [R0+URZ+0x28470], R2 ;  /* 0x02847002000075a7 */ /* 0x0044e4000802017f */
[----:B---3--:R-:W-:Y:S05]  /*2bb90*/  @!P1 NANOSLEEP.SYNCS 0x989680 ;  /* 0x009896800000995d */ /* 0x008fea0003900000 */
[----:B------:R-:W3:Y:S02]  /*2bba0*/  @!P1 SYNCS.PHASECHK.TRANS64 P1, [R0+URZ+0x28470], R2 ;  /* 0x02847002000095a7 */ /* 0x000ee4000802007f */
[----:B---3--:R-:W-:Y:S05]  /*2bbb0*/  @!P1 BRA `(.L_x_1696) ;  /* 0xfffffffc00f09947 */ /* 0x008fea000383ffff */
[----:B------:R-:W-:Y:S05]  /*2bbc0*/  BRA `(.L_x_1901) ;  /* 0xffffff9c00307947 */ /* 0x000fea000383ffff */
.L_x_1698:
[----:B--2---:R2:W3:Y:S02]  /*2bbd0*/  SYNCS.PHASECHK.TRANS64.TRYWAIT P1, [R0+URZ+0x28460], R2 ;  /* 0x02846002000075a7 */ /* 0x0044e4000802017f */
[----:B---3--:R-:W-:Y:S05]  /*2bbe0*/  @!P1 NANOSLEEP.SYNCS 0x989680 ;  /* 0x009896800000995d */ /* 0x008fea0003900000 */
[----:B------:R-:W3:Y:S02]  /*2bbf0*/  @!P1 SYNCS.PHASECHK.TRANS64 P1, [R0+URZ+0x28460], R2 ;  /* 0x02846002000095a7 */ /* 0x000ee4000802007f */
[----:B---3--:R-:W-:Y:S05]  /*2bc00*/  @!P1 BRA `(.L_x_1698) ;  /* 0xfffffffc00f09947 */ /* 0x008fea000383ffff */
[----:B------:R-:W-:Y:S05]  /*2bc10*/  BRA `(.L_x_1902) ;  /* 0xffffff9c00387947 */ /* 0x000fea000383ffff */
.L_x_1702:
        /* <DEDUP_REMOVED lines=8> */
.L_x_1904:
[----:B------:R-:W-:Y:S05]  /*2bca0*/  BSYNC B0 ;  /* 0x0000000000007941 */ /* 0x000fea0003800000 */
.L_x_1903:
[----:B------:R-:W-:Y:S02]  /*2bcb0*/  IMAD.MOV.U32 R13, RZ, RZ, R16 ;  /* 0x000000ffff0d7224 */ /* 0x000fe400078e0010 */
[----:B------:R-:W-:Y:S02]  /*2bcc0*/  IMAD.MOV.U32 R12, RZ, RZ, 0x1 ;  /* 0x00000001ff0c7424 */ /* 0x000fe400078e00ff */
[----:B------:R-:W-:Y:S02]  /*2bcd0*/  IMAD.MOV.U32 R11, RZ, RZ, 0x1f ;  /* 0x0000001fff0b7424 */ /* 0x000fe400078e00ff */
[----:B------:R-:W-:Y:S02]  /*2bce0*/  IMAD.MOV.U32 R15, RZ, RZ, -0x1 ;  /* 0xffffffffff0f7424 */ /* 0x000fe400078e00ff */
[----:B------:R-:W-:Y:S02]  /*2bcf0*/  IMAD.IADD R5, R19, 0x1, R6 ;  /* 0x0000000113057824 */ /* 0x000fe400078e0206 */
[----:B------:R-:W-:-:S07]  /*2bd00*/  IMAD.MOV.U32 R0, RZ, RZ, R14 ;  /* 0x000000ffff007224 */ /* 0x000fce00078e000e */
[----:B------:R-:W-:Y:S05]  /*2bd10*/  WARPSYNC.COLLECTIVE R15, `(.L_x_1905) ;  /* 0x000000000f087348 */ /* 0x000fea0003c00000 */
[----:B------:R0:W1:Y:S02]  /*2bd20*/  SHFL.IDX P6, R14, R13, R12, R11 ;  /* 0x0000000c0d0e7389 */ /* 0x00006400000c000b */
[----:B01----:R-:W-:Y:S01]  /*2bd30*/  ENDCOLLECTIVE ;  /* 0x000000000000791b */ /* 0x003fe20003800000 */
.L_x_1905:
        /* <DEDUP_REMOVED lines=10> */
[C---:B------:R-:W-:Y:S02]  /*2bde0*/  ISETP.GE.U32.AND P5, PT, R6.reuse, 0x10, PT ;  /* 0x000000100600780c */ /* 0x040fe40003fa6070 */
[----:B0-----:R-:W-:Y:S01]  /*2bdf0*/  MOV R2, RZ ;  /* 0x000000ff00027202 */ /* 0x001fe20000000f00 */
[----:B--2---:R-:W-:Y:S01]  /*2be00*/  @!P1 IMAD.MOV.U32 R2, RZ, RZ, R3 ;  /* 0x000000ffff029224 */ /* 0x004fe200078e0003 */
[----:B------:R-:W-:-:S03]  /*2be10*/  ISETP.NE.AND P1, PT, R6, RZ, PT ;  /* 0x000000ff0600720c */ /* 0x000fc60003f25270 */
[----:B------:R-:W-:-:S10]  /*2be20*/  IMAD.MOV.U32 R13, RZ, RZ, R2 ;  /* 0x000000ffff0d7224 */ /* 0x000fd400078e0002 */
[----:B------:R-:W-:Y:S05]  /*2be30*/  WARPSYNC.COLLECTIVE R15, `(.L_x_1906) ;  /* 0x000000000f087348 */ /* 0x000fea0003c00000 */
[----:B------:R0:W1:Y:S02]  /*2be40*/  SHFL.UP P6, R14, R13, R12, R11 ;  /* 0x0400000c0d0e7389 */ /* 0x00006400000c000b */
[----:B01----:R-:W-:Y:S01]  /*2be50*/  ENDCOLLECTIVE ;  /* 0x000000000000791b */ /* 0x003fe20003800000 */
.L_x_1906:
[----:B------:R-:W-:Y:S02]  /*2be60*/  IMAD.MOV.U32 R12, RZ, RZ, 0x2 ;  /* 0x00000002ff0c7424 */ /* 0x000fe400078e00ff */
[----:B------:R-:W-:-:S05]  /*2be70*/  IMAD.MOV.U32 R3, RZ, RZ, R14 ;  /* 0x000000ffff037224 */ /* 0x000fca00078e000e */
[----:B------:R-:W-:-:S05]  /*2be80*/  SEL R3, R3, RZ, P1 ;  /* 0x000000ff03037207 */ /* 0x000fca0000800000 */
[----:B------:R-:W-:-:S04]  /*2be90*/  IMAD.IADD R3, R2, 0x1, R3 ;  /* 0x0000000102037824 */ /* 0x000fc800078e0203 */
[----:B------:R-:W-:-:S07]  /*2bea0*/  IMAD.MOV.U32 R13, RZ, RZ, R3 ;  /* 0x000000ffff0d7224 */ /* 0x000fce00078e0003 */
[----:B------:R-:W-:Y:S05]  /*2beb0*/  WARPSYNC.COLLECTIVE R15, `(.L_x_1907) ;  /* 0x000000000f087348 */ /* 0x000fea0003c00000 */
[----:B------:R0:W1:Y:S02]  /*2bec0*/  SHFL.UP P6, R14, R13, R12, R11 ;  /* 0x0400000c0d0e7389 */ /* 0x00006400000c000b */
[----:B01----:R-:W-:Y:S01]  /*2bed0*/  ENDCOLLECTIVE ;  /* 0x000000000000791b */ /* 0x003fe20003800000 */
.L_x_1907:
        /* <DEDUP_REMOVED lines=8> */
.L_x_1908:
        /* <DEDUP_REMOVED lines=8> */
.L_x_1909:
        /* <DEDUP_REMOVED lines=8> */
.L_x_1910:
[----:B------:R-:W-:Y:S02]  /*2c060*/  IMAD.MOV.U32 R12, RZ, RZ, 0x1f ;  /* 0x0000001fff0c7424 */ /* 0x000fe400078e00ff */
[----:B------:R-:W-:Y:S02]  /*2c070*/  IMAD.MOV.U32 R11, RZ, RZ, 0x1f ;  /* 0x0000001fff0b7424 */ /* 0x000fe400078e00ff */
[----:B------:R-:W-:-:S05]  /*2c080*/  IMAD.MOV.U32 R5, RZ, RZ, R14 ;  /* 0x000000ffff057224 */ /* 0x000fca00078e000e */
[----:B------:R-:W-:-:S05]  /*2c090*/  SEL R5, R5, RZ, P5 ;  /* 0x000000ff05057207 */ /* 0x000fca0002800000 */
[----:B------:R-:W-:-:S04]  /*2c0a0*/  IMAD.IADD R5, R3, 0x1, R5 ;  /* 0x0000000103057824 */ /* 0x000fc800078e0205 */
[----:B------:R-:W-:-:S07]  /*2c0b0*/  IMAD.MOV.U32 R13, RZ, RZ, R5 ;  /* 0x000000ffff0d7224 */ /* 0x000fce00078e0005 */
[----:B------:R-:W-:Y:S05]  /*2c0c0*/  WARPSYNC.COLLECTIVE R15, `(.L_x_1911) ;  /* 0x000000000f087348 */ /* 0x000fea0003c00000 */
[----:B------:R0:W1:Y:S02]  /*2c0d0*/  SHFL.IDX P6, R14, R13, R12, R11 ;  /* 0x0000000c0d0e7389 */ /* 0x00006400000c000b */
[----:B01----:R-:W-:Y:S01]  /*2c0e0*/  ENDCOLLECTIVE ;  /* 0x000000000000791b */ /* 0x003fe20003800000 */
.L_x_1911:
[----:B------:R-:W-:Y:S01]  /*2c0f0*/  IMAD.MOV.U32 R7, RZ, RZ, R14 ;  /* 0x000000ffff077224 */ /* 0x000fe200078e000e */
[----:B------:R-:W-:Y:S06]  /*2c100*/  BRA `(.L_x_1912) ;  /* 0xffffffa000787947 */ /* 0x000fec000383ffff */
.L_x_1707:
[----:B------:R-:W-:Y:S01]  /*2c110*/  BSSY B0, `(.L_x_1913) ;  /* 0x0000008000007945 */ /* 0x000fe20003800000 */
[----:B-----5:R-:W-:Y:S01]  /*2c120*/  IMAD.MOV.U32 R13, RZ, RZ, R2 ;  /* 0x000000ffff0d7224 */ /* 0x020fe200078e0002 */
[----:B------:R-:W-:Y:S01]  /*2c130*/  MOV R12, 0x1 ;  /* 0x00000001000c7802 */ /* 0x000fe20000000f00 */
[----:B------:R-:W-:Y:S02]  /*2c140*/  IMAD.MOV.U32 R11, RZ, RZ, RZ ;  /* 0x000000ffff0b7224 */ /* 0x000fe400078e00ff */
[----:B------:R-:W-:-:S07]  /*2c150*/  IMAD.MOV.U32 R15, RZ, RZ, -0x1 ;  /* 0xffffffffff0f7424 */ /* 0x000fce00078e00ff */
[----:B01----:R-:W-:Y:S05]  /*2c160*/  WARPSYNC.COLLECTIVE R15, `(.L_x_1914) ;  /* 0x000000000f087348 */ /* 0x003fea0003c00000 */
[----:B------:R2:W3:Y:S02]  /*2c170*/  SHFL.UP P6, R14, R13, R12, R11 ;  /* 0x0400000c0d0e7389 */ /* 0x0004e400000c000b */
[----:B0123--:R-:W-:Y:S01]  /*2c180*/  ENDCOLLECTIVE ;  /* 0x000000000000791b */ /* 0x00ffe20003800000 */
.L_x_1914:
[----:B------:R-:W-:Y:S05]  /*2c190*/  BSYNC B0 ;  /* 0x0000000000007941 */ /* 0x000fea0003800000 */
.L_x_1913:
[----:B------:R-:W-:Y:S02]  /*2c1a0*/  IMAD.MOV.U32 R3, RZ, RZ, R14 ;  /* 0x000000ffff037224 */ /* 0x000fe400078e000e */
[----:B------:R-:W-:Y:S02]  /*2c1b0*/  IMAD.MOV.U32 R12, RZ, RZ, 0x2 ;  /* 0x00000002ff0c7424 */ /* 0x000fe400078e00ff */
[----:B------:R-:W-:Y:S01]  /*2c1c0*/  IMAD.MOV.U32 R11, RZ, RZ, RZ ;  /* 0x000000ffff0b7224 */ /* 0x000fe200078e00ff */
[----:B------:R-:W-:Y:S01]  /*2c1d0*/  SEL R3, R3, RZ, P1 ;  /* 0x000000ff03037207 */ /* 0x000fe20000800000 */
[----:B------:R-:W-:-:S04]  /*2c1e0*/  IMAD.MOV.U32 R15, RZ, RZ, -0x1 ;  /* 0xffffffffff0f7424 */ /* 0x000fc800078e00ff */
[----:B------:R-:W-:-:S04]  /*2c1f0*/  IMAD.IADD R3, R2, 0x1, R3 ;  /* 0x0000000102037824 */ /* 0x000fc800078e0203 */
[----:B------:R-:W-:-:S07]  /*2c200*/  IMAD.MOV.U32 R13, RZ, RZ, R3 ;  /* 0x000000ffff0d7224 */ /* 0x000fce00078e0003 */
[----:B------:R-:W-:Y:S05]  /*2c210*/  WARPSYNC.COLLECTIVE R15, `(.L_x_1915) ;  /* 0x000000000f087348 */ /* 0x000fea0003c00000 */
[----:B------:R0:W1:Y:S02]  /*2c220*/  SHFL.UP P6, R14, R13, R12, R11 ;  /* 0x0400000c0d0e7389 */ /* 0x00006400000c000b */
[----:B01----:R-:W-:Y:S01]  /*2c230*/  ENDCOLLECTIVE ;  /* 0x000000000000791b */ /* 0x003fe20003800000 */
.L_x_1915:
[----:B------:R-:W-:Y:S01]  /*2c240*/  IMAD.MOV.U32 R12, RZ, RZ, 0x4 ;  /* 0x00000004ff0c7424 */ /* 0x000fe200078e00ff */
[----:B------:R-:W-:-:S04]  /*2c250*/  MOV R5, R14 ;  /* 0x0000000e00057202 */ /* 0x000fc80000000f00 */
[----:B------:R-:W-:-:S05]  /*2c260*/  SEL R5, R5, RZ, P2 ;  /* 0x000000ff05057207 */ /* 0x000fca0001000000 */
[----:B------:R-:W-:-:S04]  /*2c270*/  IMAD.IADD R3, R3, 0x1, R5 ;  /* 0x0000000103037824 */ /* 0x000fc800078e0205 */
[----:B------:R-:W-:-:S07]  /*2c280*/  IMAD.MOV.U32 R13, RZ, RZ, R3 ;  /* 0x000000ffff0d7224 */ /* 0x000fce00078e0003 */
[----:B------:R-:W-:Y:S05]  /*2c290*/  WARPSYNC.COLLECTIVE R15, `(.L_x_1916) ;  /* 0x000000000f087348 */ /* 0x000fea0003c00000 */
[----:B------:R0:W1:Y:S02]  /*2c2a0*/  SHFL.UP P6, R14, R13, R12, R11 ;  /* 0x0400000c0d0e7389 */ /* 0x00006400000c000b */
[----:B01----:R-:W-:Y:S01]  /*2c2b0*/  ENDCOLLECTIVE ;  /* 0x000000000000791b */ /* 0x003fe20003800000 */
.L_x_1916:
        /* <DEDUP_REMOVED lines=8> */
.L_x_1917:
        /* <DEDUP_REMOVED lines=8> */
.L_x_1918:
        /* <DEDUP_REMOVED lines=9> */
.L_x_1919:
[----:B------:R-:W-:Y:S01]  /*2c450*/  IMAD.MOV.U32 R7, RZ, RZ, R14 ;  /* 0x000000ffff077224 */ /* 0x000fe200078e000e */
[----:B------:R-:W-:Y:S06]  /*2c460*/  BRA `(.L_x_1920) ;  /* 0xffffffa000407947 */ /* 0x000fec000383ffff */
.L_x_1709:
[----:B------:R-:W-:Y:S01]  /*2c470*/  BSSY B0, `(.L_x_1921) ;  /* 0x0000006000007945 */ /* 0x000fe20003800000 */
[----:B------:R-:W-:Y:S02]  /*2c480*/  PLOP3.LUT P6, PT, P6, PT, PT, 0x8, 0x0 ;  /* 0x000000000000781c */ /* 0x000fe400037ce170 */
[----:B------:R-:W-:-:S11]  /*2c490*/  MOV R15, 0xffffffff ;  /* 0xffffffff000f7802 */ /* 0x000fd60000000f00 */
[----:B0-----:R-:W-:Y:S05]  /*2c4a0*/  WARPSYNC.COLLECTIVE R15, `(.L_x_1922) ;  /* 0x000000000f087348 */ /* 0x001fea0003c00000 */
[----:B------:R-:W-:Y:S01]  /*2c4b0*/  VOTE.ANY R14, PT, P6 ;  /* 0x00000000000e7806 */ /* 0x000fe200030e0100 */
[----:B0-----:R-:W-:Y:S06]  /*2c4c0*/  ENDCOLLECTIVE ;  /* 0x000000000000791b */ /* 0x001fec0003800000 */
.L_x_1922:
[----:B------:R-:W-:Y:S05]  /*2c4d0*/  BSYNC B0 ;  /* 0x0000000000007941 */ /* 0x000fea0003800000 */
.L_x_1921:
[----:B------:R-:W-:Y:S02]  /*2c4e0*/  IMAD.MOV.U32 R5, RZ, RZ, R14 ;  /* 0x000000ffff057224 */ /* 0x000fe400078e000e */
[----:B------:R-:W-:Y:S02]  /*2c4f0*/  IMAD.MOV.U32 R13, RZ, RZ, R2 ;  /* 0x000000ffff0d7224 */ /* 0x000fe400078e0002 */
[----:B------:R-:W0:Y:S01]  /*2c500*/  POPC R4, R5 ;  /* 0x0000000500047309 */ /* 0x000e220000000000 */
[----:B------:R-:W-:Y:S02]  /*2c510*/  IMAD.MOV.U32 R11, RZ, RZ, 0x1f ;  /* 0x0000001fff0b7424 */ /* 0x000fe400078e00ff */
[----:B------:R-:W-:Y:S02]  /*2c520*/  IMAD.MOV.U32 R15, RZ, RZ, -0x1 ;  /* 0xffffffffff0f7424 */ /* 0x000fe400078e00ff */
[----:B0-----:R-:W-:-:S07]  /*2c530*/  IMAD.MOV.U32 R12, RZ, RZ, R4 ;  /* 0x000000ffff0c7224 */ /* 0x001fce00078e0004 */
[----:B------:R-:W-:Y:S05]  /*2c540*/  WARPSYNC.COLLECTIVE R15, `(.L_x_1923) ;  /* 0x000000000f087348 */ /* 0x000fea0003c00000 */
[----:B------:R0:W1:Y:S02]  /*2c550*/  SHFL.IDX P6, R14, R13, R12, R11 ;  /* 0x0000000c0d0e7389 */ /* 0x00006400000c000b */
[----:B01----:R-:W-:Y:S01]  /*2c560*/  ENDCOLLECTIVE ;  /* 0x000000000000791b */ /* 0x003fe20003800000 */
.L_x_1923:
[----:B------:R-:W-:Y:S01]  /*2c570*/  IMAD.MOV.U32 R17, RZ, RZ, R14 ;  /* 0x000000ffff117224 */ /* 0x000fe200078e000e */
[----:B------:R-:W-:Y:S06]  /*2c580*/  BRA `(.L_x_1924) ;  /* 0xffffffa000347947 */ /* 0x000fec000383ffff */
.L_x_1711:
[----:B------:R-:W-:Y:S01]  /*2c590*/  BSSY B0, `(.L_x_1925) ;  /* 0x0000007000007945 */ /* 0x000fe20003800000 */
[----:B------:R-:W-:Y:S01]  /*2c5a0*/  IMAD.MOV.U32 R13, RZ, RZ, R6 ;  /* 0x000000ffff0d7224 */ /* 0x000fe200078e0006 */
[----:B------:R-:W-:Y:S01]  /*2c5b0*/  MOV R15, 0xffffffff ;  /* 0xffffffff000f7802 */ /* 0x000fe20000000f00 */
[----:B------:R-:W-:-:S07]  /*2c5c0*/  IMAD.MOV.U32 R11, RZ, RZ, 0x1f ;  /* 0x0000001fff0b7424 */ /* 0x000fce00078e00ff */
[----:B01----:R-:W-:Y:S05]  /*2c5d0*/  WARPSYNC.COLLECTIVE R15, `(.L_x_1926) ;  /* 0x000000000f087348 */ /* 0x003fea0003c00000 */
[----:B------:R2:W3:Y:S02]  /*2c5e0*/  SHFL.IDX P6, R14, R13, R12, R11 ;  /* 0x0000000c0d0e7389 */ /* 0x0004e400000c000b */
[----:B0123--:R-:W-:Y:S01]  /*2c5f0*/  ENDCOLLECTIVE ;  /* 0x000000000000791b */ /* 0x00ffe20003800000 */
.L_x_1926:
[----:B------:R-:W-:Y:S05]  /*2c600*/  BSYNC B0 ;  /* 0x0000000000007941 */ /* 0x000fea0003800000 */
.L_x_1925:
[----:B------:R-:W-:Y:S01]  /*2c610*/  IMAD.MOV.U32 R6, RZ, RZ, R14 ;  /* 0x000000ffff067224 */ /* 0x000fe200078e000e */
[----:B------:R-:W-:Y:S06]  /*2c620*/  BRA `(.L_x_1927) ;  /* 0xffffffa000287947 */ /* 0x000fec000383ffff */
.L_x_1715:
[----:B0-----:R0:W1:Y:S02]  /*2c630*/  SYNCS.PHASECHK.TRANS64.TRYWAIT P0, [R0+URZ+0x28420], R3 ;  /* 0x02842003000075a7 */ /* 0x001064000800017f */
[----:B-1----:R-:W-:Y:S05]  /*2c640*/  @!P0 NANOSLEEP.SYNCS 0x989680 ;  /* 0x009896800000895d */ /* 0x002fea0003900000 */
[----:B------:R-:W1:Y:S02]  /*2c650*/  @!P0 SYNCS.PHASECHK.TRANS64 P0, [R0+URZ+0x28420], R3 ;  /* 0x02842003000085a7 */ /* 0x000e64000800007f */
[----:B-1----:R-:W-:Y:S05]  /*2c660*/  @!P0 BRA `(.L_x_1715) ;  /* 0xfffffffc00f08947 */ /* 0x002fea000383ffff */
[----:B------:R-:W-:Y:S05]  /*2c670*/  BRA `(.L_x_1928) ;  /* 0xffffffa400b07947 */ /* 0x000fea000383ffff */
.L_x_1716:
[----:B------:R-:W1:Y:S01]  /*2c680*/  S2R R2, SR_TID.X ;  /* 0x0000000000027919 */ /* 0x000e620000002100 */
[----:B------:R-:W-:Y:S01]  /*2c690*/  BSSY B0, `(.L_x_1929) ;  /* 0x000000a000007945 */ /* 0x000fe20003800000 */
[----:B--2---:R-:W-:Y:S02]  /*2c6a0*/  IMAD.MOV.U32 R12, RZ, RZ, RZ ;  /* 0x000000ffff0c7224 */ /* 0x004fe400078e00ff */
        /* <DEDUP_REMOVED lines=8> */
.L_x_1930:
[----:B------:R-:W-:Y:S05]  /*2c730*/  BSYNC B0 ;  /* 0x0000000000007941 */ /* 0x000fea0003800000 */
.L_x_1929:
[----:B------:R-:W-:Y:S05]  /*2c740*/  BRA `(.L_x_1931) ;  /* 0xffffffa400987947 */ /* 0x000fea000383ffff */
.L_x_1717:
[----:B------:R-:W-:Y:S01]  /*2c750*/  BSSY B0, `(.L_x_1932) ;  /* 0x0000006000007945 */ /* 0x000fe20003800000 */
[----:B------:R-:W-:-:S07]  /*2c760*/  IMAD.MOV.U32 R15, RZ, RZ, -0x1 ;  /* 0xffffffffff0f7424 */ /* 0x000fce00078e00ff */
[----:B012---:R-:W-:Y:S05]  /*2c770*/  WARPSYNC.COLLECTIVE R15, `(.L_x_1933) ;  /* 0x000000000f0c7348 */ /* 0x007fea0003c00000 */
[----:B------:R-:W-:Y:S02]  /*2c780*/  ELECT P6, UR62, PT ;  /* 0x00000000003e782f */ /* 0x000fe400038c0000 */
[----:B------:R-:W-:Y:S01]  /*2c790*/  MOV R14, UR62 ;  /* 0x0000003e000e7c02 */ /* 0x000fe20008000f00 */
[----:B012---:R-:W-:Y:S10]  /*2c7a0*/  ENDCOLLECTIVE ;  /* 0x000000000000791b */ /* 0x007ff40003800000 */
.L_x_1933:
[----:B------:R-:W-:Y:S05]  /*2c7b0*/  BSYNC B0 ;  /* 0x0000000000007941 */ /* 0x000fea0003800000 */
.L_x_1932:
[----:B------:R-:W-:Y:S05]  /*2c7c0*/  BRA `(.L_x_1934) ;  /* 0xffffffa4008c7947 */ /* 0x000fea000383ffff */
.L_x_1719:
[----:B0-----:R0:W1:Y:S02]  /*2c7d0*/  SYNCS.PHASECHK.TRANS64.TRYWAIT P1, [R6+URZ], R5 ;  /* 0x00000005060075a7 */ /* 0x001064000802017f */
[----:B-1----:R-:W-:Y:S05]  /*2c7e0*/  @!P1 NANOSLEEP.SYNCS 0x989680 ;  /* 0x009896800000995d */ /* 0x002fea0003900000 */
[----:B------:R-:W1:Y:S02]  /*2c7f0*/  @!P1 SYNCS.PHASECHK.TRANS64 P1, [R6+URZ], R5 ;  /* 0x00000005060095a7 */ /* 0x000e64000802007f */
[----:B-1----:R-:W-:Y:S05]  /*2c800*/  @!P1 BRA `(.L_x_1719) ;  /* 0xfffffffc00f09947 */ /* 0x002fea000383ffff */
[----:B------:R-:W-:Y:S05]  /*2c810*/  BRA `(.L_x_1935) ;  /* 0xffffffa400c87947 */ /* 0x000fea000383ffff */
.L_x_1720:
[----:B-1----:R1:W3:Y:S02]  /*2c820*/  SYNCS.PHASECHK.TRANS64.TRYWAIT P1, [R7+URZ], R2 ;  /* 0x00000002070075a7 */ /* 0x0022e4000802017f */
[----:B---3--:R-:W-:Y:S05]  /*2c830*/  @!P1 NANOSLEEP.SYNCS 0x989680 ;  /* 0x009896800000995d */ /* 0x008fea0003900000 */
[----:B------:R-:W3:Y:S02]  /*2c840*/  @!P1 SYNCS.PHASECHK.TRANS64 P1, [R7+URZ], R2 ;  /* 0x00000002070095a7 */ /* 0x000ee4000802007f */
[----:B---3--:R-:W-:Y:S05]  /*2c850*/  @!P1 BRA `(.L_x_1720) ;  /* 0xfffffffc00f09947 */ /* 0x008fea000383ffff */
[----:B------:R-:W-:Y:S05]  /*2c860*/  BRA `(.L_x_1936) ;  /* 0xffffffa400bc7947 */ /* 0x000fea000383ffff */
.L_x_1722:
[----:B---3--:R3:W4:Y:S02]  /*2c870*/  SYNCS.PHASECHK.TRANS64.TRYWAIT P1, [R4+URZ+0x28460], R5 ;  /* 0x02846005040075a7 */ /* 0x008724000802017f */
[----:B----4-:R-:W-:Y:S05]  /*2c880*/  @!P1 NANOSLEEP.SYNCS 0x989680 ;  /* 0x009896800000995d */ /* 0x010fea0003900000 */
[----:B------:R-:W4:Y:S02]  /*2c890*/  @!P1 SYNCS.PHASECHK.TRANS64 P1, [R4+URZ+0x28460], R5 ;  /* 0x02846005040095a7 */ /* 0x000f24000802007f */
[----:B----4-:R-:W-:Y:S05]  /*2c8a0*/  @!P1 BRA `(.L_x_1722) ;  /* 0xfffffffc00f09947 */ /* 0x010fea000383ffff */
[----:B------:R-:W-:Y:S05]  /*2c8b0*/  BRA `(.L_x_1937) ;  /* 0xffffffa400c07947 */ /* 0x000fea000383ffff */
.L_x_1724:
[----:B----4-:R4:W0:Y:S02]  /*2c8c0*/  SYNCS.PHASECHK.TRANS64.TRYWAIT P1, [R3+URZ+0x28460], R2 ;  /* 0x02846002030075a7 */ /* 0x010824000802017f */
[----:B0-----:R-:W-:Y:S05]  /*2c8d0*/  @!P1 NANOSLEEP.SYNCS 0x989680 ;  /* 0x009896800000995d */ /* 0x001fea0003900000 */
[----:B------:R-:W0:Y:S02]  /*2c8e0*/  @!P1 SYNCS.PHASECHK.TRANS64 P1, [R3+URZ+0x28460], R2 ;  /* 0x02846002030095a7 */ /* 0x000e24000802007f */
[----:B0-----:R-:W-:Y:S05]  /*2c8f0*/  @!P1 BRA `(.L_x_1724) ;  /* 0xfffffffc00f09947 */ /* 0x001fea000383ffff */
[----:B------:R-:W-:Y:S05]  /*2c900*/  BRA `(.L_x_1938) ;  /* 0xffffffa400c07947 */ /* 0x000fea000383ffff */
.L_x_1726:
[----:B------:R0:W0:Y:S02]  /*2c910*/  SYNCS.PHASECHK.TRANS64.TRYWAIT P0, [R4+URZ+0x28480], R5 ;  /* 0x02848005040075a7 */ /* 0x000024000800017f */
[----:B0-----:R-:W-:Y:S05]  /*2c920*/  @!P0 NANOSLEEP.SYNCS 0x989680 ;  /* 0x009896800000895d */ /* 0x001fea0003900000 */
[----:B------:R-:W0:Y:S02]  /*2c930*/  @!P0 SYNCS.PHASECHK.TRANS64 P0, [R4+URZ+0x28480], R5 ;  /* 0x02848005040085a7 */ /* 0x000e24000800007f */
[----:B0-----:R-:W-:Y:S05]  /*2c940*/  @!P0 BRA `(.L_x_1726) ;  /* 0xfffffffc00f08947 */ /* 0x001fea000383ffff */
[----:B------:R-:W-:Y:S05]  /*2c950*/  BRA `(.L_x_1727) ;  /* 0xffffffa400bc7947 */ /* 0x000fea000383ffff */
.L_x_1939:
        /* <DEDUP_REMOVED lines=10> */
.L_x_12958:


//--------------------- .text._ZN7cutlass13device_kernelIN5flash11enable_sm90INS1_16FlashAttnFwdSm90INS1_25CollectiveMainloopFwdSm90ILi2EN4cute5tupleIJNS5_1CILi1EEES8_S8_EEENS6_IJNS7_ILi128EEESA_NS7_ILi256EEEEEELi256ENS_12float_e4m3_tEfNS_4arch4Sm90ELb1ELb0ELb1ELb0ELb0ELb0ELb0ELb1ELb1ELb1ELb0ELb0EEENS1_21CollectiveEpilogueFwdINS6_IJSA_SB_SA_EEES9_NS_10bfloat16_tESF_Li256ELb0ELb1ELb0ELb1EEENS1_30DynamicPersistentTileSchedulerILi256ELi128ELb0ELb1ELb1EEEEEEEEEvNT_6ParamsE --------------------------
	.section	.text._ZN7cutlass13device_kernelIN5flash11enable_sm90INS1_16FlashAttnFwdSm90INS1_25CollectiveMainloopFwdSm90ILi2EN4cute5tupleIJNS5_1CILi1EEES8_S8_EEENS6_IJNS7_ILi128EEESA_NS7_ILi256EEEEEELi256ENS_12float_e4m3_tEfNS_4arch4Sm90ELb1ELb0ELb1ELb0ELb0ELb0ELb0ELb1ELb1ELb1ELb0ELb0EEENS1_21CollectiveEpilogueFwdINS6_IJSA_SB_SA_EEES9_NS_10bfloat16_tESF_Li256ELb0ELb1ELb0ELb1EEENS1_30DynamicPersistentTileSchedulerILi256ELi128ELb0ELb1ELb1EEEEEEEEEvNT_6ParamsE,"ax",@progbits
	.align	128
.text._ZN7cutlass13device_kernelIN5flash11enable_sm90INS1_16FlashAttnFwdSm90INS1_25CollectiveMainloopFwdSm90ILi2EN4cute5tupleIJNS5_1CILi1EEES8_S8_EEENS6_IJNS7_ILi128EEESA_NS7_ILi256EEEEEELi256ENS_12float_e4m3_tEfNS_4arch4Sm90ELb1ELb0ELb1ELb0ELb0ELb0ELb0ELb1ELb1ELb1ELb0ELb0EEENS1_21CollectiveEpilogueFwdINS6_IJSA_SB_SA_EEES9_NS_10bfloat16_tESF_Li256ELb0ELb1ELb0ELb1EEENS1_30DynamicPersistentTileSchedulerILi256ELi128ELb0ELb1ELb1EEEEEEEEEvNT_6ParamsE:
        .type           _ZN7cutlass13device_kernelIN5flash11enable_sm90INS1_16FlashAttnFwdSm90INS1_25CollectiveMainloopFwdSm90ILi2EN4cute5tupleIJNS5_1CILi1EEES8_S8_EEENS6_IJNS7_ILi128EEESA_NS7_ILi256EEEEEELi256ENS_12float_e4m3_tEfNS_4arch4Sm90ELb1ELb0ELb1ELb0ELb0ELb0ELb0ELb1ELb1ELb1ELb0ELb0EEENS1_21CollectiveEpilogueFwdINS6_IJSA_SB_SA_EEES9_NS_10bfloat16_tESF_Li256ELb0ELb1ELb0ELb1EEENS1_30DynamicPersistentTileSchedulerILi256ELi128ELb0ELb1ELb1EEEEEEEEEvNT_6ParamsE,@function
        .size           _ZN7cutlass13device_kernelIN5flash11enable_sm90INS1_16FlashAttnFwdSm90INS1_25CollectiveMainloopFwdSm90ILi2EN4cute5tupleIJNS5_1CILi1EEES8_S8_EEENS6_IJNS7_ILi128EEESA_NS7_ILi256EEEEEELi256ENS_12float_e4m3_tEfNS_4arch4Sm90ELb1ELb0ELb1ELb0ELb0ELb0ELb0ELb1ELb1ELb1ELb0ELb0EEENS1_21CollectiveEpilogueFwdINS6_IJSA_SB_SA_EEES9_NS_10bfloat16_tESF_Li256ELb0ELb1ELb0ELb1EEENS1_30DynamicPersistentTileSchedulerILi256ELi128ELb0ELb1ELb1EEEEEEEEEvNT_6ParamsE,(.L_x_12959 - _ZN7cutlass13device_kernelIN5flash11enable_sm90INS1_16FlashAttnFwdSm90INS1_25CollectiveMainloopFwdSm90ILi2EN4cute5tupleIJNS5_1CILi1EEES8_S8_EEENS6_IJNS7_ILi128EEESA_NS7_ILi256EEEEEELi256ENS_12float_e4m3_tEfNS_4arch4Sm90ELb1ELb0ELb1ELb0ELb0ELb0ELb0ELb1ELb1ELb1ELb0ELb0EEENS1_21CollectiveEpilogueFwdINS6_IJSA_SB_SA_EEES9_NS_10bfloat16_tESF_Li256ELb0ELb1ELb0ELb1EEENS1_30DynamicPersistentTileSchedulerILi256ELi128ELb0ELb1ELb1EEEEEEEEEvNT_6ParamsE)
        .other          _ZN7cutlass13device_kernelIN5flash11enable_sm90INS1_16FlashAttnFwdSm90INS1_25CollectiveMainloopFwdSm90ILi2EN4cute5tupleIJNS5_1CILi1EEES8_S8_EEENS6_IJNS7_ILi128EEESA_NS7_ILi256EEEEEELi256ENS_12float_e4m3_tEfNS_4arch4Sm90ELb1ELb0ELb1ELb0ELb0ELb0ELb0ELb1ELb1ELb1ELb0ELb0EEENS1_21CollectiveEpilogueFwdINS6_IJSA_SB_SA_EEES9_NS_10bfloat16_tESF_Li256ELb0ELb1ELb0ELb1EEENS1_30DynamicPersistentTileSchedulerILi256ELi128ELb0ELb1ELb1EEEEEEEEEvNT_6ParamsE,@"STO_CUDA_ENTRY STV_DEFAULT"
_ZN7cutlass13device_kernelIN5flash11enable_sm90INS1_16FlashAttnFwdSm90INS1_25CollectiveMainloopFwdSm90ILi2EN4cute5tupleIJNS5_1CILi1EEES8_S8_EEENS6_IJNS7_ILi128EEESA_NS7_ILi256EEEEEELi256ENS_12float_e4m3_tEfNS_4arch4Sm90ELb1ELb0ELb1ELb0ELb0ELb0ELb0ELb1ELb1ELb1ELb0ELb0EEENS1_21CollectiveEpilogueFwdINS6_IJSA_SB_SA_EEES9_NS_10bfloat16_tESF_Li256ELb0ELb1ELb0ELb1EEENS1_30DynamicPersistentTileSchedulerILi256ELi128ELb0ELb1ELb1EEEEEEEEEvNT_6ParamsE:
        /* <DEDUP_REMOVED lines=18> */
.L_x_1941:
[----:B------:R-:W-:Y:S05]  /*0120*/  BSYNC B0 ;  /* 0x0000000000007941 */ /* 0x000fea0003800000 */
.L_x_1940:
        /* <DEDUP_REMOVED lines=41> */
.L_x_1942:
        /* <DEDUP_REMOVED lines=22> */
.L_x_1943:
        /* <DEDUP_REMOVED lines=18> */
.L_x_1944:
        /* <DEDUP_REMOVED lines=22> */
.L_x_1945:
        /* <DEDUP_REMOVED lines=22> */
.L_x_1946:
[----:B------:R-:W-:Y:S01]  /*0900*/  PLOP3.LUT P0, PT, PT, PT, UP0, 0x80, 0x0 ;  /* 0x000000000000781c */ /* 0x000fe20003f0f008 */
[----:B------:R-:W-:Y:S01]  /*0910*/  UMOV UR38, 0x1 ;  /* 0x0000000100267882 */ /* 0x000fe20000000000 */
[----:B------:R-:W-:Y:S01]  /*0920*/  NOP ;  /* 0x0000000000007918 */ /* 0x000fe20000000000 */
[----:B------:R-:W-:Y:S01]  /*0930*/  USEL UR38, UR38, 0x2, !UP0 ;  /* 0x0000000226267887 */ /* 0x000fe2000c000000 */
[----:B------:R-:W-:Y:S01]  /*0940*/  ULDC.64 UR46, c[0x0][0x208] ;  /* 0x00008200002e7ab9 */ /* 0x000fe20000000a00 */
[----:B012-4-:R-:W-:Y:S08]  /*0950*/  BAR.SYNC.DEFER_BLOCKING 0x0 ;  /* 0x0000000000007b1d */ /* 0x017ff00000010000 */
[----:B------:R-:W-:Y:S05]  /*0960*/  @!P0 BRA `(.L_x_1947) ;  /* 0x000000e400988947 */ /* 0x000fea0003800000 */
.L_x_1948:
        /* <DEDUP_REMOVED lines=23> */
[-C--:B------:R-:W-:Y:S01]  /*0ae0*/  LEA.HI R3, R0, R12.reuse, RZ, 0x4 ;  /* 0x0000000c00037211 */ /* 0x080fe200078f20ff */
[----:B------:R-:W-:Y:S01]  /*0af0*/  IMAD.SHL.U32 R5, R4, 0x20, RZ ;  /* 0x0000002004057824 */ /* 0x000fe200078e00ff */
[----:B------:R-:W-:Y:S01]  /*0b00*/  LEA.HI R11, R0, R12, RZ, 0x2 ;  /* 0x0000000c000b7211 */ /* 0x000fe200078f10ff */
[----:B------:R-:W-:Y:S01]  /*0b10*/  IMAD.IADD R234, R12, 0x1, -R234 ;  /* 0x000000010cea7824 */ /* 0x000fe200078e0aea */
[----:B------:R-:W-:-:S02]  /*0b20*/  SHF.R.S32.HI R6, RZ, 0x4, R3 ;  /* 0x00000004ff067819 */ /* 0x000fc40000011403 */
[----:B------:R-:W-:Y:S02]  /*0b30*/  LOP3.LUT R4, R3, 0x3fffff0, RZ, 0xc0, !PT ;  /* 0x03fffff003047812 */ /* 0x000fe400078ec0ff */
[----:B------:R-:W-:Y:S02]  /*0b40*/  SHF.R.S32.HI R7, RZ, 0x1f, R234 ;  /* 0x0000001fff077819 */ /* 0x000fe400000114ea */
[----:B------:R-:W-:Y:S01]  /*0b50*/  LOP3.LUT R11, R11, 0xfffffffc, RZ, 0xc0, !PT ;  /* 0xfffffffc0b0b7812 */ /* 0x000fe200078ec0ff */
[----:B------:R-:W-:Y:S01]  /*0b60*/  IMAD.IADD R4, R12, 0x1, -R4 ;  /* 0x000000010c047824 */ /* 0x000fe200078e0a04 */
[----:B------:R-:W-:Y:S02]  /*0b70*/  LEA.HI R8, R7, R234, RZ, 0x2 ;  /* 0x000000ea07087211 */ /* 0x000fe400078f10ff */
[----:B------:R-:W-:Y:S01]  /*0b80*/  LEA.HI R0, R0, R12, RZ, 0x3 ;  /* 0x0000000c00007211 */ /* 0x000fe200078f18ff */
[----:B------:R-:W-:Y:S01]  /*0b90*/  IMAD.IADD R11, R12, 0x1, -R11 ;  /* 0x000000010c0b7824 */ /* 0x000fe200078e0a0b */
[----:B------:R-:W-:-:S02]  /*0ba0*/  SHF.R.S32.HI R9, RZ, 0x2, R8 ;  /* 0x00000002ff097819 */ /* 0x000fc40000011408 */
[----:B------:R-:W-:Y:S02]  /*0bb0*/  SHF.R.S32.HI R10, RZ, 0x1f, R8 ;  /* 0x0000001fff0a7819 */ /* 0x000fe40000011408 */
[----:B------:R-:W-:Y:S02]  /*0bc0*/  SHF.R.S32.HI R235, RZ, 0x7, R2 ;  /* 0x00000007ffeb7819 */ /* 0x000fe40000011402 */
[----:B------:R-:W-:Y:S02]  /*0bd0*/  LEA.HI R10, R10, R9, RZ, 0x3 ;  /* 0x000000090a0a7211 */ /* 0x000fe400078f18ff */
[----:B------:R-:W-:Y:S02]  /*0be0*/  LEA.HI R3, R3, R6, RZ, 0x1 ;  /* 0x0000000603037211 */ /* 0x000fe400078f08ff */
[----:B------:R-:W-:Y:S02]  /*0bf0*/  LOP3.LUT R5, R5, 0xfffffc00, RZ, 0xc0, !PT ;  /* 0xfffffc0005057812 */ /* 0x000fe400078ec0ff */
[----:B------:R-:W-:-:S02]  /*0c00*/  LOP3.LUT R232, R0, 0xfffffff8, RZ, 0xc0, !PT ;  /* 0xfffffff800e87812 */ /* 0x000fc400078ec0ff */
[----:B------:R-:W-:Y:S01]  /*0c10*/  LOP3.LUT R10, R10, 0xfffffff8, RZ, 0xc0, !PT ;  /* 0xfffffff80a0a7812 */ /* 0x000fe200078ec0ff */
[----:B------:R-:W-:Y:S01]  /*0c20*/  IMAD R4, R4, 0x40, R5 ;  /* 0x0000004004047824 */ /* 0x000fe200078e0205 */
[----:B------:R-:W-:Y:S01]  /*0c30*/  LEA.HI R7, R7, R234, RZ, 0x5 ;  /* 0x000000ea07077211 */ /* 0x000fe200078f28ff */
[----:B------:R-:W-:Y:S01]  /*0c40*/  IMAD.IADD R232, R12, 0x1, -R232 ;  /* 0x000000010ce87824 */ /* 0x000fe200078e0ae8 */
[----:B------:R-:W-:Y:S01]  /*0c50*/  LEA.HI R2, R2, R235, RZ, 0x1 ;  /* 0x000000eb02027211 */ /* 0x000fe200078f08ff */
[----:B------:R-:W-:Y:S01]  /*0c60*/  IMAD.IADD R10, R9, 0x1, -R10 ;  /* 0x00000001090a7824 */ /* 0x000fe200078e0a0a */
[----:B------:R-:W-:Y:S01]  /*0c70*/  LOP3.LUT R3, R3, 0x1ffffffe, RZ, 0xc0, !PT ;  /* 0x1ffffffe03037812 */ /* 0x000fe200078ec0ff */
[----:B------:R-:W-:Y:S01]  /*0c80*/  IMAD.SHL.U32 R16, R232, 0x8, RZ ;  /* 0x00000008e8107824 */ /* 0x000fe200078e00ff */
[----:B------:R-:W-:Y:S02]  /*0c90*/  SHF.R.S32.HI R7, RZ, 0x5, R7 ;  /* 0x00000005ff077819 */ /* 0x000fe40000011407 */
[----:B------:R-:W-:Y:S01]  /*0ca0*/  LEA.HI R5, R11, R11, RZ, 0x1 ;  /* 0x0000000b0b057211 */ /* 0x000fe200078f08ff */
[----:B------:R-:W-:Y:S01]  /*0cb0*/  IMAD.IADD R3, R6, 0x1, -R3 ;  /* 0x0000000106037824 */ /* 0x000fe200078e0a03 */
        /* <DEDUP_REMOVED lines=9> */
[----:B------:R-:W-:-:S02]  /*0d50*/  VIADD R23, R16, 0xc0 ;  /* 0x000000c010177836 */ /* 0x000fc40000000000 */
[----:B------:R-:W-:Y:S02]  /*0d60*/  IMAD.IADD R11, R11, 0x1, -R6 ;  /* 0x000000010b0b7824 */ /* 0x000fe400078e0a06 */
[----:B------:R-:W-:Y:S01]  /*0d70*/  IMAD R236, R2, 0x40, R7 ;  /* 0x0000004002ec7824 */ /* 0x000fe200078e0207 */
[----:B------:R-:W-:Y:S01]  /*0d80*/  SHF.R.S32.HI R2, RZ, 0x1f, R19 ;  /* 0x0000001fff027819 */ /* 0x000fe20000011413 */
[----:B------:R-:W-:Y:S01]  /*0d90*/  IMAD R237, R3, 0x8, R4 ;  /* 0x0000000803ed7824 */ /* 0x000fe200078e0204 */
[----:B------:R-:W-:Y:S01]  /*0da0*/  SHF.R.S32.HI R3, RZ, 0x1f, R22 ;  /* 0x0000001fff037819 */ /* 0x000fe20000011416 */
[----:B------:R-:W-:Y:S01]  /*0db0*/  IMAD.IADD R17, R234, 0x1, -R17 ;  /* 0x00000001ea117824 */ /* 0x000fe200078e0a11 */
[----:B------:R-:W-:Y:S01]  /*0dc0*/  SHF.R.S32.HI R0, RZ, 0x1f, R23 ;  /* 0x0000001fff007819 */ /* 0x000fe20000011417 */
[----:B------:R-:W-:-:S07]  /*0dd0*/  IMAD R18, R11, 0x8, R236 ;  /* 0x000000080b127824 */ /* 0x000fce00078e02ec */
.L_x_2002:
        /* <DEDUP_REMOVED lines=21> */
.L_x_1949:
[----:B------:R-:W-:Y:S01]  /*0f30*/  ULDC UR7, c[0x0][0xc54] ;  /* 0x0003150000077ab9 */ /* 0x000fe20000000800 */
[----:B------:R-:W-:Y:S01]  /*0f40*/  UMOV UR6, UR9 ;  /* 0x0000000900067c82 */ /* 0x000fe20008000000 */
[----:B------:R-:W-:-:S11]  /*0f50*/  UISETP.NE.AND UP0, UPT, UR7, 0x1, UPT ;  /* 0x000000010700788c */ /* 0x000fd6000bf05270 */
[----:B------:R-:W-:Y:S02]  /*0f60*/  @UP0 ULDC.64 UR10, c[0x0][0xc58] ;  /* 0x00031600000a0ab9 */ /* 0x000fe40000000a00 */
[----:B------:R-:W-:-:S04]  /*0f70*/  UIMAD.WIDE.U32 UR4, UR9, UR10, URZ ;  /* 0x0000000a090472a5 */ /* 0x000fc8000f8e003f */
[----:B------:R-:W-:-:S04]  /*0f80*/  @UP0 USHF.R.U32.HI UR6, URZ, UR11, UR5 ;  /* 0x0000000b3f060299 */ /* 0x000fc80008011605 */
[----:B------:R-:W-:-:S12]  /*0f90*/  UIMAD UR4, UR6, UR7, URZ ;  /* 0x00000007060472a4 */ /* 0x000fd8000f8e023f */
.L_x_1950:
[----:B------:R-:W-:Y:S01]  /*0fa0*/  ULDC.64 UR10, c[0x0][0x418] ;  /* 0x00010600000a7ab9 */ /* 0x000fe20000000a00 */
[----:B------:R-:W-:Y:S01]  /*0fb0*/  ULOP3.LUT UR6, URZ, UR6, URZ, 0x33, !UPT ;  /* 0x000000063f067292 */ /* 0x000fe2000f8e333f */
[----:B------:R-:W-:Y:S01]  /*0fc0*/  PLOP3.LUT P0, PT, PT, PT, PT, 0x80, 0x0 ;  /* 0x000000000000781c */ /* 0x000fe20003f0f070 */
[----:B------:R-:W-:Y:S01]  /*0fd0*/  UISETP.NE.U32.AND UP0, UPT, UR10, URZ, UPT ;  /* 0x0000003f0a00728c */ /* 0x000fe2000bf05070 */
[----:B------:R-:W-:Y:S01]  /*0fe0*/  IMAD.MOV.U32 R0, RZ, RZ, RZ ;  /* 0x000000ffff007224 */ /* 0x000fe200078e00ff */
[----:B------:R-:W-:Y:S01]  /*0ff0*/  ULDC UR5, c[0x0][0xc3c] ;  /* 0x00030f0000057ab9 */ /* 0x000fe20000000800 */
[----:B------:R-:W-:Y:S01]  /*1000*/  UIADD3 UR4, UR9, -UR4, URZ ;  /* 0x8000000409047290 */ /* 0x000fe2000fffe03f */
[----:B------:R-:W-:Y:S01]  /*1010*/  IMAD.MOV.U32 R2, RZ, RZ, RZ ;  /* 0x000000ffff027224 */ /* 0x000fe200078e00ff */
[----:B------:R-:W-:Y:S01]  /*1020*/  UISETP.NE.AND.EX UP0, UPT, UR11, URZ, UPT, UP0 ;  /* 0x0000003f0b00728c */ /* 0x000fe2000bf05300 */
[----:B------:R-:W-:Y:S01]  /*1030*/  CS2R R150, SRZ ;  /* 0x0000000000967805 */ /* 0x000fe2000001ff00 */
[----:B------:R-:W-:Y:S01]  /*1040*/  UIADD3 UR6, UR6, UR5, URZ ;  /* 0x0000000506067290 */ /* 0x000fe2000fffe03f */
[----:B------:R-:W-:Y:S01]  /*1050*/  CS2R R26, SRZ ;  /* 0x00000000001a7805 */ /* 0x000fe2000001ff00 */
[----:B------:R-:W-:Y:S01]  /*1060*/  ULDC UR11, c[0x0][0x448] ;  /* 0x00011200000b7ab9 */ /* 0x000fe20000000800 */
[----:B------:R-:W-:Y:S01]  /*1070*/  ULDC UR10, c[0x0][0xc54] ;  /* 0x00031500000a7ab9 */ /* 0x000fe20000000800 */
[----:B------:R-:W-:Y:S01]  /*1080*/  UISETP.NE.AND UP2, UPT, UR11, 0x1, UPT ;  /* 0x000000010b00788c */ /* 0x000fe2000bf45270 */
[----:B------:R-:W-:Y:S01]  /*1090*/  CS2R R92, SRZ ;  /* 0x00000000005c7805 */ /* 0x000fe2000001ff00 */
[----:B------:R-:W-:Y:S01]  /*10a0*/  USHF.L.U32 UR36, UR6, 0x7, URZ ;  /* 0x0000000706247899 */ /* 0x000fe2000800063f */
[----:B------:R-:W-:Y:S01]  /*10b0*/  CS2R R144, SRZ ;  /* 0x0000000000907805 */ /* 0x000fe2000001ff00 */
[----:B------:R-:W-:Y:S01]  /*10c0*/  UIMAD UR10, UR8, UR10, UR4 ;  /* 0x0000000a080a72a4 */ /* 0x000fe2000f8e0204 */
[----:B------:R-:W-:Y:S01]  /*10d0*/  CS2R R142, SRZ ;  /* 0x00000000008e7805 */ /* 0x000fe2000001ff00 */
[----:B------:R-:W-:Y:S01]  /*10e0*/  UIADD3 UR6, UR36, 0x7f, URZ ;  /* 0x0000007f24067890 */ /* 0x000fe2000fffe03f */
[----:B------:R-:W-:Y:S01]  /*10f0*/  CS2R R30, SRZ ;  /* 0x00000000001e7805 */ /* 0x000fe2000001ff00 */
[----:B------:R-:W-:Y:S01]  /*1100*/  ULDC UR49, c[0x0][0x424] ;  /* 0x0001090000317ab9 */ /* 0x000fe20000000800 */
[----:B------:R-:W-:Y:S01]  /*1110*/  ULDC UR7, c[0x0][0x288] ;  /* 0x0000a20000077ab9 */ /* 0x000fe20000000800 */
[----:B------:R-:W-:Y:S01]  /*1120*/  USEL UR49, UR49, 0x1, UP0 ;  /* 0x0000000131317887 */ /* 0x000fe20008000000 */
[----:B------:R-:W-:Y:S01]  /*1130*/  CS2R R84, SRZ ;  /* 0x0000000000547805 */ /* 0x000fe2000001ff00 */
[----:B------:R-:W-:Y:S01]  /*1140*/  @UP2 ULDC UR4, c[0x0][0x44c] ;  /* 0x0001130000042ab9 */ /* 0x000fe20000000800 */
[----:B------:R-:W-:Y:S01]  /*1150*/  UIADD3 UR7, -UR7, 0x80, URZ ;  /* 0x0000008007077890 */ /* 0x000fe2000fffe13f */
[----:B------:R-:W-:Y:S01]  /*1160*/  CS2R R136, SRZ ;  /* 0x0000000000887805 */ /* 0x000fe2000001ff00 */
[----:B------:R-:W-:Y:S01]  /*1170*/  UIMAD.WIDE.U32 UR4, UR6, UR4, URZ ;  /* 0x00000004060472a5 */ /* 0x000fe2000f8e003f */
[----:B------:R-:W-:Y:S01]  /*1180*/  CS2R R134, SRZ ;  /* 0x0000000000867805 */ /* 0x000fe2000001ff00 */
[----:B------:R-:W-:Y:S01]  /*1190*/  ULDC UR9, c[0x0][0x2f0] ;  /* 0x0000bc0000097ab9 */ /* 0x000fe20000000800 */
[----:B------:R-:W-:Y:S01]  /*11a0*/  @UP2 ULDC UR11, c[0x0][0x450] ;  /* 0x00011400000b2ab9 */ /* 0x000fe20000000800 */
[----:B------:R-:W-:Y:S01]  /*11b0*/  UIMAD UR7, UR49, UR9, UR7 ;  /* 0x00000009310772a4 */ /* 0x000fe2000f8e0207 */
[----:B------:R-:W-:Y:S01]  /*11c0*/  CS2R R34, SRZ ;  /* 0x0000000000227805 */ /* 0x000fe2000001ff00 */
[----:B------:R-:W-:Y:S01]  /*11d0*/  @UP2 USHF.R.U32.HI UR6, URZ, UR11, UR5 ;  /* 0x0000000b3f062299 */ /* 0x000fe20008011605 */
[----:B------:R-:W-:Y:S01]  /*11e0*/  CS2R R76, SRZ ;  /* 0x00000000004c7805 */ /* 0x000fe2000001ff00 */
[----:B------:R-:W-:Y:S01]  /*11f0*/  UIMAD UR4, UR49, UR9, 0x7f ;  /* 0x0000007f310474a4 */ /* 0x000fe2000f8e0209 */
[----:B------:R-:W-:Y:S01]  /*1200*/  CS2R R128, SRZ ;  /* 0x0000000000807805 */ /* 0x000fe2000001ff00 */
[----:B------:R-:W-:Y:S01]  /*1210*/  UIADD3 UR6, UR7, UR6, URZ ;  /* 0x0000000607067290 */ /* 0x000fe2000fffe03f */
[----:B------:R-:W-:Y:S01]  /*1220*/  CS2R R126, SRZ ;  /* 0x00000000007e7805 */ /* 0x000fe2000001ff00 */
[----:B------:R-:W-:Y:S01]  /*1230*/  USHF.R.S32.HI UR5, URZ, 0x1f, UR4 ;  /* 0x0000001f3f057899 */ /* 0x000fe20008011404 */
[----:B------:R-:W-:Y:S01]  /*1240*/  CS2R R38, SRZ ;  /* 0x0000000000267805 */ /* 0x000fe2000001ff00 */
[----:B------:R-:W-:Y:S01]  /*1250*/  USHF.R.S32.HI UR7, URZ, 0x1f, UR6 ;  /* 0x0000001f3f077899 */ /* 0x000fe20008011406 */
[----:B------:R-:W-:Y:S01]  /*1260*/  CS2R R68, SRZ ;  /* 0x0000000000447805 */ /* 0x000fe2000001ff00 */
[----:B------:R-:W-:Y:S01]  /*1270*/  ULEA.HI UR5, UR5, UR4, URZ, 0x7 ;  /* 0x0000000405057291 */ /* 0x000fe2000f8f383f */
[----:B------:R-:W-:Y:S01]  /*1280*/  CS2R R120, SRZ ;  /* 0x0000000000787805 */ /* 0x000fe2000001ff00 */
[----:B------:R-:W-:Y:S01]  /*1290*/  ULEA.HI UR7, UR7, UR6, URZ, 0x7 ;  /* 0x0000000607077291 */ /* 0x000fe2000f8f383f */
[----:B------:R-:W-:Y:S01]  /*12a0*/  CS2R R118, SRZ ;  /* 0x0000000000767805 */ /* 0x000fe2000001ff00 */
[----:B------:R-:W-:Y:S01]  /*12b0*/  USHF.R.S32.HI UR51, URZ, 0x7, UR5 ;  /* 0x000000073f337899 */ /* 0x000fe20008011405 */
[----:B------:R-:W-:Y:S01]  /*12c0*/  CS2R R42, SRZ ;  /* 0x00000000002a7805 */ /* 0x000fe2000001ff00 */
[----:B------:R-:W-:Y:S01]  /*12d0*/  USHF.R.S32.HI UR7, URZ, 0x7, UR7 ;  /* 0x000000073f077899 */ /* 0x000fe20008011407 */
[----:B------:R-:W-:Y:S01]  /*12e0*/  CS2R R60, SRZ ;  /* 0x00000000003c7805 */ /* 0x000fe2000001ff00 */
[----:B------:R-:W-:Y:S01]  /*12f0*/  ULDC UR37, c[0x0][0xc48] ;  /* 0x0003120000257ab9 */ /* 0x000fe20000000800 */
[----:B------:R-:W-:Y:S01]  /*1300*/  UMOV UR42, UR10 ;  /* 0x0000000a002a7c82 */ /* 0x000fe20008000000 */
[----:B------:R-:W-:Y:S01]  /*1310*/  UISETP.LT.AND UP0, UPT, UR51, UR7, UPT ;  /* 0x000000073300728c */ /* 0x000fe2000bf01270 */
[----:B------:R-:W-:Y:S01]  /*1320*/  CS2R R112, SRZ ;  /* 0x0000000000707805 */ /* 0x000fe2000001ff00 */
[----:B------:R-:W-:Y:S01]  /*1330*/  UISETP.NE.AND UP1, UPT, UR37, 0x1, UPT ;  /* 0x000000012500788c */ /* 0x000fe2000bf25270 */
[----:B------:R-:W-:Y:S01]  /*1340*/  CS2R R110, SRZ ;  /* 0x00000000006e7805 */ /* 0x000fe2000001ff00 */
[----:B------:R-:W-:Y:S01]  /*1350*/  USEL UR51, UR51, UR7, UP0 ;  /* 0x0000000733337287 */ /* 0x000fe20008000000 */
[----:B------:R-:W-:-:S02]  /*1360*/  CS2R R46, SRZ ;  /* 0x00000000002e7805 */ /* 0x000fc4000001ff00 */
[----:B------:R-:W-:Y:S02]  /*1370*/  CS2R R52, SRZ ;  /* 0x0000000000347805 */ /* 0x000fe4000001ff00 */
[----:B------:R-:W-:Y:S01]  /*1380*/  CS2R R104, SRZ ;  /* 0x0000000000687805 */ /* 0x000fe2000001ff00 */
[----:B------:R-:W-:Y:S01]  /*1390*/  UISETP.GE.AND UP0, UPT, UR51, 0x1, UPT ;  /* 0x000000013300788c */ /* 0x000fe2000bf06270 */
[----:B------:R-:W-:Y:S02]  /*13a0*/  CS2R R102, SRZ ;  /* 0x0000000000667805 */ /* 0x000fe4000001ff00 */
[----:B------:R-:W-:Y:S02]  /*13b0*/  CS2R R50, SRZ ;  /* 0x0000000000327805 */ /* 0x000fe4000001ff00 */
[----:B------:R-:W-:Y:S02]  /*13c0*/  CS2R R44, SRZ ;  /* 0x00000000002c7805 */ /* 0x000fe4000001ff00 */
[----:B------:R-:W-:Y:S01]  /*13d0*/  CS2R R96, SRZ ;  /* 0x0000000000607805 */ /* 0x000fe2000001ff00 */
[----:B------:R-:W-:Y:S01]  /*13e0*/  @UP1 ULDC UR8, c[0x0][0xc4c] ;  /* 0x0003130000081ab9 */ /* 0x000fe20000000800 */
[----:B------:R-:W-:Y:S01]  /*13f0*/  PLOP3.LUT P1, PT, PT, PT, UP0, 0x80, 0x0 ;  /* 0x000000000000781c */ /* 0x000fe20003f2f008 */
[----:B------:R-:W-:Y:S01]  /*1400*/  UIMAD.WIDE.U32 UR4, UR10, UR8, URZ ;  /* 0x000000080a0472a5 */ /* 0x000fe2000f8e003f */
[----:B------:R-:W-:Y:S01]  /*1410*/  CS2R R94, SRZ ;  /* 0x00000000005e7805 */ /* 0x000fe2000001ff00 */
[----:B------:R-:W-:Y:S01]  /*1420*/  @UP1 ULDC UR6, c[0x0][0xc50] ;  /* 0x0003140000061ab9 */ /* 0x000fe20000000800 */
[----:B------:R-:W-:Y:S01]  /*1430*/  CS2R R54, SRZ ;  /* 0x0000000000367805 */ /* 0x000fe2000001ff00 */
[----:B------:R-:W-:Y:S01]  /*1440*/  @UP1 USHF.R.U32.HI UR42, URZ, UR6, UR5 ;  /* 0x000000063f2a1299 */ /* 0x000fe20008011605 */
[----:B------:R-:W-:-:S02]  /*1450*/  CS2R R36, SRZ ;  /* 0x0000000000247805 */ /* 0x000fc4000001ff00 */
[----:B------:R-:W-:Y:S02]  /*1460*/  CS2R R88, SRZ ;  /* 0x0000000000587805 */ /* 0x000fe4000001ff00 */
[----:B------:R-:W-:Y:S01]  /*1470*/  CS2R R86, SRZ ;  /* 0x0000000000567805 */ /* 0x000fe2000001ff00 */
[----:B------:R-:W-:Y:S01]  /*1480*/  UIADD3 UR4, -UR42, URZ, URZ ;  /* 0x0000003f2a047290 */ /* 0x000fe2000fffe13f */
[----:B------:R-:W-:Y:S02]  /*1490*/  CS2R R58, SRZ ;  /* 0x00000000003a7805 */ /* 0x000fe4000001ff00 */
[----:B------:R-:W-:Y:S02]  /*14a0*/  CS2R R28, SRZ ;  /* 0x00000000001c7805 */ /* 0x000fe4000001ff00 */
[----:B------:R-:W-:Y:S01]  /*14b0*/  CS2R R80, SRZ ;  /* 0x0000000000507805 */ /* 0x000fe2000001ff00 */
[----:B------:R-:W-:Y:S01]  /*14c0*/  UIMAD UR37, UR37, UR4, UR10 ;  /* 0x00000004252572a4 */ /* 0x000fe2000f8e020a */
[----:B------:R-:W-:-:S02]  /*14d0*/  CS2R R78, SRZ ;  /* 0x00000000004e7805 */ /* 0x000fc4000001ff00 */
[----:B------:R-:W-:Y:S02]  /*14e0*/  CS2R R62, SRZ ;  /* 0x00000000003e7805 */ /* 0x000fe4000001ff00 */
[----:B------:R-:W-:Y:S02]  /*14f0*/  CS2R R20, SRZ ;  /* 0x0000000000147805 */ /* 0x000fe4000001ff00 */
        /* <DEDUP_REMOVED lines=58> */
.L_x_1952:
        /* <DEDUP_REMOVED lines=19> */
[----:B------:R-:W-:Y:S02]  /*19d0*/  @UP1 USHF.R.S32.HI UR19, URZ, 0x1f, UR37 ;  /* 0x0000001f3f131899 */ /* 0x000fe40008011425 */
[----:B------:R-:W-:Y:S02]  /*19e0*/  @UP1 UIMAD.WIDE.U32 UR8, UR42, UR14, URZ ;  /* 0x0000000e2a0812a5 */ /* 0x000fe4000f8e003f */
[----:B------:R-:W-:Y:S02]  /*19f0*/  @UP1 UIMAD UR18, UR42, UR15, UR10 ;  /* 0x0000000f2a1212a4 */ /* 0x000fe4000f8e020a */
[----:B------:R-:W-:Y:S01]  /*1a00*/  @UP0 UIADD3 UR13, UR13, UR17, URZ ;  /* 0x000000110d0d0290 */ /* 0x000fe2000fffe03f */
[----:B------:R-:W-:Y:S01]  /*1a10*/  @UP0 ULDC.64 UR14, c[0x0][0x9b0] ;  /* 0x00026c00000e0ab9 */ /* 0x000fe20000000a00 */
[----:B------:R-:W-:Y:S01]  /*1a20*/  @UP1 ULDC.64 UR10, c[0x0][0x9c0] ;  /* 0x00027000000a1ab9 */ /* 0x000fe20000000a00 */
[----:B------:R-:W-:-:S02]  /*1a30*/  @UP0 UIMAD UR16, UR16, UR14, URZ ;  /* 0x0000000e101002a4 */ /* 0x000fc4000f8e023f */
[----:B------:R-:W-:Y:S02]  /*1a40*/  @UP1 UIMAD UR17, UR19, UR10, URZ ;  /* 0x0000000a131112a4 */ /* 0x000fe4000f8e023f */
[----:B------:R-:W-:Y:S02]  /*1a50*/  @UP1 UIADD3 UR9, UR9, UR18, URZ ;  /* 0x0000001209091290 */ /* 0x000fe4000fffe03f */
[----:B------:R-:W-:Y:S02]  /*1a60*/  @UP0 UIMAD UR16, UR37, UR15, UR16 ;  /* 0x0000000f251002a4 */ /* 0x000fe4000f8e0210 */
[----:B------:R-:W-:Y:S02]  /*1a70*/  @UP1 UIMAD UR17, UR37, UR11, UR17 ;  /* 0x0000000b251112a4 */ /* 0x000fe4000f8e0211 */
[----:B------:R-:W-:Y:S02]  /*1a80*/  @UP0 UIMAD.WIDE.U32 UR14, UR37, UR14, UR12 ;  /* 0x0000000e250e02a5 */ /* 0x000fe4000f8e000c */
        /* <DEDUP_REMOVED lines=25> */
.L_x_2083:
[----:B------:R-:W-:Y:S05]  /*1c20*/  @!P0 BRA `(.L_x_1954) ;  /* 0x0000000000048947 */ /* 0x000fea0003800000 */
[----:B------:R-:W-:Y:S01]  /*1c30*/  BPT.TRAP 0x1 ;  /* 0x000000040000795c */ /* 0x000fe20000300000 */
.L_x_1954:
[----:B------:R-:W-:Y:S02]  /*1c40*/  IMAD.U32 R2, RZ, RZ, UR50 ;  /* 0x00000032ff027e24 */ /* 0x000fe4000f8e00ff */
[----:B0-----:R-:W-:-:S03]  /*1c50*/  IMAD.U32 R3, RZ, RZ, UR43 ;  /* 0x0000002bff037e24 */ /* 0x001fc6000f8e00ff */
[----:B------:R-:W-:Y:S02]  /*1c60*/  LEA R2, R2, UR41, 0x3 ;  /* 0x0000002902027c11 */ /* 0x000fe4000f8e18ff */
[----:B------:R-:W-:-:S04]  /*1c70*/  SHF.L.U32 R3, R3, 0x1f, RZ ;  /* 0x0000001f03037819 */ /* 0x000fc800000006ff */
[----:B------:R0:W1:Y:S01]  /*1c80*/  SYNCS.PHASECHK.TRANS64.TRYWAIT P2, [R2+URZ+0x38830], R3 ;  /* 0x03883003020075a7 */ /* 0x000062000804017f */
[----:B------:R-:W-:Y:S05]  /*1c90*/  @!P0 BRA `(.L_x_1955) ;  /* 0x0000000000048947 */ /* 0x000fea0003800000 */
[----:B------:R-:W-:Y:S01]  /*1ca0*/  BPT.TRAP 0x1 ;  /* 0x000000040000795c */ /* 0x000fe20000300000 */
.L_x_1955:
[----:B------:R-:W2:Y:S02]  /*1cb0*/  S2R R4, SR_TID.X ;  /* 0x0000000000047919 */ /* 0x000ea40000002100 */
[----:B--2---:R-:W-:Y:S01]  /*1cc0*/  LOP3.LUT P1, RZ, R4, 0x7f, RZ, 0xc0, !PT ;  /* 0x0000007f04ff7812 */ /* 0x004fe2000782c0ff */
[----:B-1----:R-:W-:-:S12]  /*1cd0*/  @P2 BRA `(.L_x_1956) ;  /* 0x0000000000082947 */ /* 0x002fd80003800000 */
[----:B------:R-:W1:Y:S02]  /*1ce0*/  SYNCS.PHASECHK.TRANS64.TRYWAIT P2, [R2+URZ+0x38830], R3 ;  /* 0x03883003020075a7 */ /* 0x000e64000804017f */
[----:B-1----:R-:W-:Y:S05]  /*1cf0*/  @!P2 BRA `(.L_x_1957) ;  /* 0x00000120003ca947 */ /* 0x002fea0003800000 */
.L_x_1956:
[----:B------:R-:W-:Y:S05]  /*1d00*/  WARPSYNC.ALL ;  /* 0x0000000000007948 */ /* 0x000fea0003800000 */
[----:B------:R-:W-:Y:S01]  /*1d10*/  UIADD3 UR4, UR41, 0x28400, URZ ;  /* 0x0002840029047890 */ /* 0x000fe2000fffe03f */
[----:B------:R-:W-:Y:S01]  /*1d20*/  WARPGROUP.ARRIVE ;  /* 0x00000000000079c5 */ /* 0x000fe20000000000 */
[----:B------:R-:W-:Y:S01]  /*1d30*/  ULOP3.LUT UR32, UR52, 0x10000, URZ, 0xfc, !UPT ;  /* 0x0001000034207892 */ /* 0x000fe2000f8efc3f */
[----:B01----:R-:W-:Y:S01]  /*1d40*/  @!P1 VIADD R2, R2, 0x38840 ;  /* 0x0003884002029836 */ /* 0x003fe20000000000 */
[----:B------:R-:W-:Y:S01]  /*1d50*/  USHF.R.U32.HI UR4, URZ, 0x4, UR4 ;  /* 0x000000043f047899 */ /* 0x000fe20008011604 */
[----:B------:R-:W-:Y:S01]  /*1d60*/  CS2R R150, SRZ ;  /* 0x0000000000967805 */ /* 0x000fe2000001ff00 */
[----:B------:R-:W-:Y:S01]  /*1d70*/  UMOV UR33, 0x40000040 ;  /* 0x4000004000217882 */ /* 0x000fe20000000000 */
[----:B------:R-:W-:Y:S01]  /*1d80*/  UMOV UR35, 0x40000040 ;  /* 0x4000004000237882 */ /* 0x000fe20000000000 */
[----:B------:R-:W-:Y:S01]  /*1d90*/  ULOP3.LUT UR4, UR4, 0x3fff, URZ, 0xc0, !UPT ;  /* 0x00003fff04047892 */ /* 0x000fe2000f8ec03f */
[----:B------:R-:W-:Y:S01]  /*1da0*/  @!P1 PRMT R2, RZ, 0x654, R2 ;  /* 0x00000654ff029816 */ /* 0x000fe20000000002 */
[----:B------:R-:W-:Y:S01]  /*1db0*/  UMOV UR5, 0x40000040 ;  /* 0x4000004000057882 */ /* 0x000fe20000000000 */
[----:B------:R-:W-:Y:S01]  /*1dc0*/  UMOV UR7, 0x40000040 ;  /* 0x4000004000077882 */ /* 0x000fe20000000000 */
[----:B------:R-:W-:Y:S01]  /*1dd0*/  ULOP3.LUT UR48, UR4, 0x10000, URZ, 0xfc, !UPT ;  /* 0x0001000004307892 */ /* 0x000fe2000f8efc3f */
[----:B------:R-:W-:Y:S01]  /*1de0*/  CS2R R148, SRZ ;  /* 0x0000000000947805 */ /* 0x000fe2000001ff00 */
[----:B------:R-:W-:Y:S01]  /*1df0*/  UIADD3 UR4, UR32, 0x2, URZ ;  /* 0x0000000220047890 */ /* 0x000fe2000fffe03f */
[----:B------:R-:W-:Y:S01]  /*1e00*/  CS2R R146, SRZ ;  /* 0x0000000000927805 */ /* 0x000fe2000001ff00 */
[----:B------:R-:W-:Y:S01]  /*1e10*/  ULEA UR34, UR50, UR48, 0xb ;  /* 0x0000003032227291 */ /* 0x000fe2000f8e583f */
[----:B------:R-:W-:Y:S01]  /*1e20*/  CS2R R144, SRZ ;  /* 0x0000000000907805 */ /* 0x000fe2000001ff00 */
[----:B------:R-:W-:Y:S01]  /*1e30*/  UIADD3 UR8, UR32, 0x4, URZ ;  /* 0x0000000420087890 */ /* 0x000fe2000fffe03f */
[----:B------:R-:W-:Y:S01]  /*1e40*/  CS2R R142, SRZ ;  /* 0x00000000008e7805 */ /* 0x000fe2000001ff00 */
[----:B------:R-:W-:Y:S01]  /*1e50*/  UIADD3 UR6, UR34, 0x2, URZ ;  /* 0x0000000222067890 */ /* 0x000fe2000fffe03f */
[----:B------:R-:W-:Y:S01]  /*1e60*/  CS2R R140, SRZ ;  /* 0x00000000008c7805 */ /* 0x000fe2000001ff00 */
[----:B------:R-:W-:Y:S01]  /*1e70*/  UIADD3 UR10, UR34, 0x4, URZ ;  /* 0x00000004220a7890 */ /* 0x000fe2000fffe03f */
[----:B------:R-:W-:Y:S01]  /*1e80*/  CS2R R138, SRZ ;  /* 0x00000000008a7805 */ /* 0x000fe2000001ff00 */
[----:B------:R-:W-:Y:S01]  /*1e90*/  UMOV UR9, 0x40000040 ;  /* 0x4000004000097882 */ /* 0x000fe20000000000 */
[----:B------:R-:W-:Y:S01]  /*1ea0*/  QGMMA.64x128x32.F32.E4M3.E4M3 R24, gdesc[UR32], RZ, !UPT, gsb0 ;  /* 0x01e00000201879f3 */ /* 0x000fe2000c0008ff */
[----:B------:R-:W-:Y:S01]  /*1eb0*/  UMOV UR11, 0x40000040 ;  /* 0x40000040000b7882 */ /* 0x000fe20000000000 */
[----:B------:R-:W-:Y:S01]  /*1ec0*/  UIADD3 UR12, UR32, 0x6, URZ ;  /* 0x00000006200c7890 */ /* 0x000fe2000fffe03f */
[----:B------:R-:W-:Y:S01]  /*1ed0*/  CS2R R136, SRZ ;  /* 0x0000000000887805 */ /* 0x000fe2000001ff00 */
[----:B------:R-:W-:Y:S01]  /*1ee0*/  UIADD3 UR14, UR34, 0x6, URZ ;  /* 0x00000006220e7890 */ /* 0x000fe2000fffe03f */
[----:B------:R-:W-:Y:S01]  /*1ef0*/  CS2R R134, SRZ ;  /* 0x0000000000867805 */ /* 0x000fe2000001ff00 */
[----:B------:R-:W-:Y:S01]  /*1f00*/  UMOV UR13, 0x40000040 ;  /* 0x40000040000d7882 */ /* 0x000fe20000000000 */
        /* <DEDUP_REMOVED lines=25> */
[----:B------:R-:W-:Y:S01]  /*20a0*/  UIADD3 UR52, UR51, -0x2, URZ ;  /* 0xfffffffe33347890 */ /* 0x000fe2000fffe03f */
        /* <DEDUP_REMOVED lines=14> */
[----:B------:R-:W-:Y:S02]  /*2190*/  WARPGROUP.DEPBAR.LE gsb0, 0x0 ;  /* 0x00008000000079c5 */ /* 0x000fe40000010000 */
[----:B------:R-:W-:-:S06]  /*21a0*/  WARPGROUP.ARRIVE ;  /* 0x00000000000079c5 */ /* 0x000fcc0000000000 */
[----:B------:R-:W-:Y:S01]  /*21b0*/  QGMMA.64x128x32.F32.E4M3.E4M3 R24, gdesc[UR4], R24, gsb0 ;  /* 0x01e00000041879f3 */ /* 0x000fe20008000818 */
[----:B------:R-:W-:Y:S02]  /*21c0*/  ULDC UR6, c[0x0][0x448] ;  /* 0x0001120000067ab9 */ /* 0x000fe40000000800 */
[----:B------:R-:W-:-:S06]  /*21d0*/  UISETP.NE.AND UP0, UPT, UR6, 0x1, UPT ;  /* 0x000000010600788c */ /* 0x000fcc000bf05270 */
[----:B------:R-:W-:-:S05]  /*21e0*/  PLOP3.LUT P2, PT, PT, PT, UP0, 0x80, 0x0 ;  /* 0x000000000000781c */ /* 0x000fca0003f4f008 */
[----:B------:R-:W-:Y:S01]  /*21f0*/  @UP0 ULDC UR6, c[0x0][0x44c] ;  /* 0x0001130000060ab9 */ /* 0x000fe20000000800 */
[----:B------:R-:W-:Y:S02]  /*2200*/  WARPGROUP.DEPBAR.LE gsb0, 0x0 ;  /* 0x00008000000079c5 */ /* 0x000fe40000010000 */
[----:B------:R-:W-:-:S06]  /*2210*/  WARPGROUP.ARRIVE ;  /* 0x00000000000079c5 */ /* 0x000fcc0000000000 */
[----:B------:R-:W-:Y:S01]  /*2220*/  QGMMA.64x128x32.F32.E4M3.E4M3 R24, gdesc[UR8], R24, gsb0 ;  /* 0x01e00000081879f3 */ /* 0x000fe20008000818 */
[----:B------:R-:W-:Y:S02]  /*2230*/  @UP0 ULDC UR10, c[0x0][0x44c] ;  /* 0x00011300000a0ab9 */ /* 0x000fe40000000800 */
[----:B------:R-:W-:Y:S01]  /*2240*/  UIMAD.WIDE.U32 UR10, UR36, UR10, URZ ;  /* 0x0000000a240a72a5 */ /* 0x000fe2000f8e003f */
[----:B------:R-:W-:Y:S02]  /*2250*/  WARPGROUP.DEPBAR.LE gsb0, 0x0 ;  /* 0x00008000000079c5 */ /* 0x000fe40000010000 */
[----:B------:R-:W-:-:S06]  /*2260*/  WARPGROUP.ARRIVE ;  /* 0x00000000000079c5 */ /* 0x000fcc0000000000 */
[----:B------:R-:W-:Y:S01]  /*2270*/  QGMMA.64x128x32.F32.E4M3.E4M3 R24, gdesc[UR12], R24, gsb0 ;  /* 0x01e000000c1879f3 */ /* 0x000fe20008000818 */
[----:B------:R-:W-:Y:S01]  /*2280*/  ULDC UR14, c[0x0][0x2f0] ;  /* 0x0000bc00000e7ab9 */ /* 0x000fe20000000800 */
[----:B------:R-:W-:Y:S01]  /*2290*/  ULDC UR15, c[0x0][0x288] ;  /* 0x0000a200000f7ab9 */ /* 0x000fe20000000800 */
        /* <DEDUP_REMOVED lines=17> */
[----:B------:R0:W1:Y:S01]  /*23b0*/  MUFU.TANH R32, R26 ;  /* 0x0000001a00207308 */ /* 0x0000620000002400 */
[C---:B------:R-:W-:Y:S01]  /*23c0*/  FMUL.FTZ R14, R0.reuse, R33 ;  /* 0x00000021000e7220 */ /* 0x040fe20000410000 */
[C---:B------:R-:W-:Y:S01]  /*23d0*/  FMUL.FTZ R20, R0.reuse, R24 ;  /* 0x0000001800147220 */ /* 0x040fe20000410000 */
[C---:B------:R-:W-:Y:S01]  /*23e0*/  FMUL.FTZ R24, R0.reuse, R29 ;  /* 0x0000001d00187220 */ /* 0x040fe20000410000 */
[C---:B------:R-:W-:Y:S01]  /*23f0*/  FMUL.FTZ R30, R0.reuse, R30 ;  /* 0x0000001e001e7220 */ /* 0x040fe20000410000 */
[C---:B------:R-:W-:Y:S01]  /*2400*/  FMUL.FTZ R4, R0.reuse, R56 ;  /* 0x0000003800047220 */ /* 0x040fe20000410000 */
[----:B------:R-:W-:Y:S01]  /*2410*/  FMUL.FTZ R7, R0, R52 ;  /* 0x0000003400077220 */ /* 0x000fe20000410000 */
[----:B------:R-:W-:Y:S01]  /*2420*/  IMAD.U32 R52, RZ, RZ, UR14 ;  /* 0x0000000eff347e24 */ /* 0x000fe2000f8e00ff */
[----:B------:R2:W-:Y:S01]  /*2430*/  MUFU.TANH R33, R27 ;  /* 0x0000001b00217308 */ /* 0x0005e20000002400 */
[----:B0-----:R-:W-:-:S02]  /*2440*/  VIADD R26, R18, UR36 ;  /* 0x00000024121a7c36 */ /* 0x001fc40008000000 */
[C---:B------:R-:W-:Y:S01]  /*2450*/  FMUL.FTZ R31, R0.reuse, R31 ;  /* 0x0000001f001f7220 */ /* 0x040fe20000410000 */
[C---:B------:R-:W-:Y:S01]  /*2460*/  FMUL.FTZ R35, R0.reuse, R35 ;  /* 0x0000002300237220 */ /* 0x040fe20000410000 */
[C---:B------:R-:W-:Y:S01]  /*2470*/  FMUL.FTZ R34, R0.reuse, R34 ;  /* 0x0000002200227220 */ /* 0x040fe20000410000 */
[C---:B------:R-:W-:Y:S01]  /*2480*/  FMUL.FTZ R15, R0.reuse, R36 ;  /* 0x00000024000f7220 */ /* 0x040fe20000410000 */
[C---:B------:R-:W-:Y:S01]  /*2490*/  FMUL.FTZ R47, R0.reuse, R47 ;  /* 0x0000002f002f7220 */ /* 0x040fe20000410000 */
[----:B------:R-:W-:Y:S01]  /*24a0*/  FMUL.FTZ R54, R0, R54 ;  /* 0x0000003600367220 */ /* 0x000fe20000410000 */
[----:B------:R0:W3:Y:S01]  /*24b0*/  MUFU.TANH R56, R30 ;  /* 0x0000001e00387308 */ /* 0x0000e20000002400 */
[----:B--2---:R-:W-:Y:S01]  /*24c0*/  @P2 IMAD.HI.U32 R27, R26, UR6, RZ ;  /* 0x000000061a1b2c27 */ /* 0x004fe2000f8e00ff */
[----:B------:R-:W-:-:S03]  /*24d0*/  @UP0 ULDC UR6, c[0x0][0x450] ;  /* 0x0001140000060ab9 */ /* 0x000fc60000000800 */
[C---:B------:R-:W-:Y:S01]  /*24e0*/  FMUL.FTZ R55, R0.reuse, R55 ;  /* 0x0000003700377220 */ /* 0x040fe20000410000 */
[C---:B------:R-:W-:Y:S01]  /*24f0*/  FMUL.FTZ R10, R0.reuse, R44 ;  /* 0x0000002c000a7220 */ /* 0x040fe20000410000 */
[C---:B------:R-:W-:Y:S01]  /*2500*/  FMUL.FTZ R38, R0.reuse, R38 ;  /* 0x0000002600267220 */ /* 0x040fe20000410000 */
[----:B------:R-:W-:Y:S01]  /*2510*/  @P2 SHF.R.U32.HI R26, RZ, UR6, R27 ;  /* 0x00000006ff1a2c19 */ /* 0x000fe2000801161b */
[----:B------:R-:W-:Y:S01]  /*2520*/  UMOV UR6, 0xffffff80 ;  /* 0xffffff8000067882 */ /* 0x000fe20000000000 */
[----:B------:R-:W2:Y:S01]  /*2530*/  MUFU.TANH R31, R31 ;  /* 0x0000001f001f7308 */ /* 0x000ea20000002400 */
[----:B------:R-:W-:Y:S01]  /*2540*/  UIMAD UR6, UR51, UR6, 0x80 ;  /* 0x00000080330674a4 */ /* 0x000fe2000f8e0206 */
[C---:B------:R-:W-:Y:S01]  /*2550*/  FMUL.FTZ R13, R0.reuse, R37 ;  /* 0x00000025000d7220 */ /* 0x040fe20000410000 */
[----:B------:R-:W4:Y:S01]  /*2560*/  SHFL.IDX PT, R29, R26, 0x1, 0x1c1f ;  /* 0x003c1f001a1d7f89 */ /* 0x000f2200000e0000 */
[C---:B------:R-:W-:Y:S01]  /*2570*/  FMUL.FTZ R39, R0.reuse, R39 ;  /* 0x0000002700277220 */ /* 0x040fe20000410000 */
[----:B------:R-:W-:Y:S01]  /*2580*/  UIADD3 UR7, UR6, 0x1, URZ ;  /* 0x0000000106077890 */ /* 0x000fe2000fffe03f */
[C---:B------:R-:W-:Y:S01]  /*2590*/  FMUL.FTZ R42, R0.reuse, R42 ;  /* 0x0000002a002a7220 */ /* 0x040fe20000410000 */
[----:B------:R-:W-:Y:S01]  /*25a0*/  UIMAD UR6, UR49, UR14, UR6 ;  /* 0x0000000e310672a4 */ /* 0x000fe2000f8e0206 */
[----:B------:R5:W-:Y:S01]  /*25b0*/  MUFU.TANH R36, R35 ;  /* 0x0000002300247308 */ /* 0x000be20000002400 */
[C---:B------:R-:W-:Y:S01]  /*25c0*/  FMUL.FTZ R3, R0.reuse, R57 ;  /* 0x0000003900037220 */ /* 0x040fe20000410000 */
[----:B------:R-:W-:Y:S01]  /*25d0*/  FMUL.FTZ R59, R0, R59 ;  /* 0x0000003b003b7220 */ /* 0x000fe20000410000 */
[----:B0-----:R-:W-:-:S02]  /*25e0*/  IMAD.U32 R30, RZ, RZ, UR7 ;  /* 0x00000007ff1e7e24 */ /* 0x001fc4000f8e00ff */
[C---:B------:R-:W-:Y:S01]  /*25f0*/  FMUL.FTZ R43, R0.reuse, R43 ;  /* 0x0000002b002b7220 */ /* 0x040fe20000410000 */
[C---:B------:R-:W-:Y:S01]  /*2600*/  FMUL.FTZ R12, R0.reuse, R40 ;  /* 0x00000028000c7220 */ /* 0x040fe20000410000 */
[C---:B------:R-:W-:Y:S01]  /*2610*/  FMUL.FTZ R62, R0.reuse, R62 ;  /* 0x0000003e003e7220 */ /* 0x040fe20000410000 */
[C---:B------:R-:W-:Y:S01]  /*2620*/  IMAD R27, R17.reuse, -0x2, R30 ;  /* 0xfffffffe111b7824 */ /* 0x040fe200078e021e */
[----:B------:R-:W0:Y:S01]  /*2630*/  MUFU.TANH R34, R34 ;  /* 0x0000002200227308 */ /* 0x000e220000002400 */
[----:B------:R-:W-:Y:S02]  /*2640*/  IMAD.U32 R30, RZ, RZ, UR6 ;  /* 0x00000006ff1e7e24 */ /* 0x000fe4000f8e00ff */
[----:B------:R-:W-:Y:S01]  /*2650*/  FMUL.FTZ R46, R0, R46 ;  /* 0x0000002e002e7220 */ /* 0x000fe20000410000 */
[----:B------:R-:W-:Y:S02]  /*2660*/  IMAD R52, R52, UR49, R27 ;  /* 0x0000003134347c24 */ /* 0x000fe4000f8e021b */
[----:B------:R-:W-:Y:S01]  /*2670*/  FMUL.FTZ R11, R0, R41 ;  /* 0x00000029000b7220 */ /* 0x000fe20000410000 */
[----:B------:R-:W-:-:S02]  /*2680*/  IMAD R27, R17, -0x2, R30 ;  /* 0xfffffffe111b7824 */ /* 0x000fc400078e021e */
[C---:B------:R-:W-:Y:S01]  /*2690*/  FMUL.FTZ R63, R0.reuse, R63 ;  /* 0x0000003f003f7220 */ /* 0x040fe20000410000 */
[C---:B------:R-:W-:Y:S01]  /*26a0*/  FMUL.FTZ R50, R0.reuse, R50 ;  /* 0x0000003200327220 */ /* 0x040fe20000410000 */
[----:B------:R-:W-:Y:S01]  /*26b0*/  MUFU.TANH R44, R47 ;  /* 0x0000002f002c7308 */ /* 0x000fe20000002400 */
[C---:B------:R-:W-:Y:S01]  /*26c0*/  FMUL.FTZ R6, R0.reuse, R49 ;  /* 0x0000003100067220 */ /* 0x040fe20000410000 */
[C---:B------:R-:W-:Y:S01]  /*26d0*/  FMUL.FTZ R51, R0.reuse, R51 ;  /* 0x0000003300337220 */ /* 0x040fe20000410000 */
[----:B----4-:R-:W-:Y:S01]  /*26e0*/  IADD3 R30, R29, -UR15, R52 ;  /* 0x8000000f1d1e7c10 */ /* 0x010fe2000fffe034 */
[C---:B------:R-:W-:Y:S01]  /*26f0*/  FMUL.FTZ R9, R0.reuse, R48 ;  /* 0x0000003000097220 */ /* 0x040fe20000410000 */
[C---:B------:R-:W-:Y:S01]  /*2700*/  FMUL.FTZ R58, R0.reuse, R58 ;  /* 0x0000003a003a7220 */ /* 0x040fe20000410000 */
[C---:B------:R-:W-:Y:S01]  /*2710*/  FMUL.FTZ R8, R0.reuse, R45 ;  /* 0x0000002d00087220 */ /* 0x040fe20000410000 */
[----:B-----5:R-:W-:Y:S01]  /*2720*/  VIMNMX R35, R27, R30, PT ;  /* 0x0000001e1b237248 */ /* 0x020fe20003fe0100 */
[----:B------:R1:W-:Y:S01]  /*2730*/  MUFU.TANH R47, R54 ;  /* 0x00000036002f7308 */ /* 0x0003e20000002400 */
[C---:B------:R-:W-:Y:S01]  /*2740*/  FMUL.FTZ R66, R0.reuse, R66 ;  /* 0x0000004200427220 */ /* 0x040fe20000410000 */
[C---:B------:R-:W-:Y:S01]  /*2750*/  FMUL.FTZ R67, R0.reuse, R67 ;  /* 0x0000004300437220 */ /* 0x040fe20000410000 */
[C---:B------:R-:W-:Y:S01]  /*2760*/  ISETP.GT.AND P3, PT, R35.reuse, RZ, PT ;  /* 0x000000ff2300720c */ /* 0x040fe20003f64270 */
[C---:B------:R-:W-:Y:S01]  /*2770*/  FMUL.FTZ R70, R0.reuse, R70 ;  /* 0x0000004600467220 */ /* 0x040fe20000410000 */
[C---:B------:R-:W-:Y:S01]  /*2780*/  ISETP.GT.AND P4, PT, R35.reuse, 0x1, PT ;  /* 0x000000012300780c */ /* 0x040fe20003f84270 */
[----:B------:R-:W-:Y:S01]  /*2790*/  FMUL.FTZ R71, R0, R71 ;  /* 0x0000004700477220 */ /* 0x000fe20000410000 */
[C---:B------:R-:W-:Y:S01]  /*27a0*/  ISETP.GT.AND P5, PT, R35.reuse, 0x8, PT ;  /* 0x000000082300780c */ /* 0x040fe20003fa4270 */
[----:B------:R4:W-:Y:S01]  /*27b0*/  MUFU.TANH R37, R55 ;  /* 0x0000003700257308 */ /* 0x0009e20000002400 */
[----:B-1----:R-:W-:Y:S01]  /*27c0*/  FSEL R54, R32, -INF , P3 ;  /* 0xff80000020367808 */ /* 0x002fe20001800000 */
[C---:B------:R-:W-:Y:S01]  /*27d0*/  FMUL.FTZ R74, R0.reuse, R74 ;  /* 0x0000004a004a7220 */ /* 0x040fe20000410000 */
[----:B------:R-:W-:Y:S01]  /*27e0*/  ISETP.GT.AND P3, PT, R35, 0x9, PT ;  /* 0x000000092300780c */ /* 0x000fe20003f64270 */
[----:B------:R-:W-:Y:S01]  /*27f0*/  FMUL.FTZ R75, R0, R75 ;  /* 0x0000004b004b7220 */ /* 0x000fe20000410000 */
[----:B---3--:R-:W-:Y:S01]  /*2800*/  FSEL R56, R56, -INF , P5 ;  /* 0xff80000038387808 */ /* 0x008fe20002800000 */
[C---:B------:R-:W-:Y:S01]  /*2810*/  FMUL.FTZ R78, R0.reuse, R78 ;  /* 0x0000004e004e7220 */ /* 0x040fe20000410000 */
[----:B--2---:R-:W-:Y:S01]  /*2820*/  FSEL R57, R31, -INF , P3 ;  /* 0xff8000001f397808 */ /* 0x004fe20001800000 */
[----:B------:R-:W-:Y:S01]  /*2830*/  MUFU.TANH R38, R38 ;  /* 0x0000002600267308 */ /* 0x000fe20000002400 */
[----:B----4-:R-:W-:Y:S01]  /*2840*/  FSEL R55, R33, -INF , P4 ;  /* 0xff80000021377808 */ /* 0x010fe20002000000 */
[C---:B------:R-:W-:Y:S01]  /*2850*/  FMUL.FTZ R79, R0.reuse, R79 ;  /* 0x0000004f004f7220 */ /* 0x040fe20000410000 */
[C---:B------:R-:W-:Y:S01]  /*2860*/  ISETP.GT.AND P4, PT, R35.reuse, 0x10, PT ;  /* 0x000000102300780c */ /* 0x040fe20003f84270 */
[----:B------:R-:W-:Y:S01]  /*2870*/  FMUL.FTZ R82, R0, R82 ;  /* 0x0000005200527220 */ /* 0x000fe20000410000 */
[----:B------:R-:W-:Y:S01]  /*2880*/  FMNMX.FTZ R29, R54, R55, !PT ;  /* 0x00000037361d7209 */ /* 0x000fe20007810000 */
[----:B------:R-:W-:Y:S01]  /*2890*/  FMUL.FTZ R83, R0, R83 ;  /* 0x0000005300537220 */ /* 0x000fe20000410000 */
[----:B------:R-:W-:Y:S01]  /*28a0*/  ISETP.GT.AND P3, PT, R35, 0x11, PT ;  /* 0x000000112300780c */ /* 0x000fe20003f64270 */
[----:B------:R-:W1:Y:S01]  /*28b0*/  MUFU.TANH R39, R39 ;  /* 0x0000002700277308 */ /* 0x000e620000002400 */
[----:B------:R-:W-:Y:S01]  /*28c0*/  FMNMX.FTZ R30, R56, R29, !PT ;  /* 0x0000001d381e7209 */ /* 0x000fe20007810000 */
[C---:B------:R-:W-:Y:S01]  /*28d0*/  FMUL.FTZ R86, R0.reuse, R86 ;  /* 0x0000005600567220 */ /* 0x040fe20000410000 */
[C---:B------:R-:W-:Y:S01]  /*28e0*/  FMUL.FTZ R87, R0.reuse, R87 ;  /* 0x0000005700577220 */ /* 0x040fe20000410000 */
[C---:B------:R-:W-:Y:S01]  /*28f0*/  FMUL.FTZ R5, R0.reuse, R53 ;  /* 0x0000003500057220 */ /* 0x040fe20000410000 */
[----:B------:R-:W-:Y:S01]  /*2900*/  FMNMX.FTZ R30, R57, R30, !PT ;  /* 0x0000001e391e7209 */ /* 0x000fe20007810000 */
[C---:B------:R-:W-:Y:S01]  /*2910*/  FMUL.FTZ R61, R0.reuse, R61 ;  /* 0x0000003d003d7220 */ /* 0x040fe20000410000 */
[----:B------:R-:W-:Y:S01]  /*2920*/  FMUL.FTZ R28, R0, R28 ;  /* 0x0000001c001c7220 */ /* 0x000fe20000410000 */
[----:B------:R-:W2:Y:S01]  /*2930*/  MUFU.TANH R42, R42 ;  /* 0x0000002a002a7308 */ /* 0x000ea20000002400 */
[----:B------:R-:W-:Y:S01]  /*2940*/  ULDC UR6, c[0x0][0x988] ;  /* 0x0002620000067ab9 */ /* 0x000fe20000000800 */
[----:B------:R-:W-:-:S02]  /*2950*/  VIADD R52, R52, -UR15 ;  /* 0x8000000f34347c36 */ /* 0x000fc40008000000 */
        /* <DEDUP_REMOVED lines=14> */
[----:B0-----:R-:W-:Y:S01]  /*2a40*/  FSEL R59, R34, -INF , P4 ;  /* 0xff800000223b7808 */ /* 0x001fe20002000000 */
[----:B------:R-:W-:Y:S01]  /*2a50*/  FMUL.FTZ R85, R0, R85 ;  /* 0x0000005500557220 */ /* 0x000fe20000410000 */
[----:B------:R-:W-:Y:S01]  /*2a60*/  ISETP.GT.AND P4, PT, R35, 0x18, PT ;  /* 0x000000182300780c */ /* 0x000fe20003f84270 */
[----:B------:R0:W-:Y:S01]  /*2a70*/  @!P1 SYNCS.ARRIVE.TRANS64.RED.A1T0 RZ, [R2+URZ], RZ ;  /* 0x000000ff02ff99a7 */ /* 0x0001e2000810043f */
[----:B------:R-:W-:Y:S01]  /*2a80*/  FMNMX.FTZ R29, R59, R30, !PT ;  /* 0x0000001e3b1d7209 */ /* 0x000fe20007810000 */
[----:B------:R-:W-:-:S02]  /*2a90*/  UIMAD UR14, UR49, UR14, -UR15 ;  /* 0x0000000e310e72a4 */ /* 0x000fc4000f8e0a0f */
[----:B------:R3:W-:Y:S01]  /*2aa0*/  MUFU.TANH R41, R62 ;  /* 0x0000003e00297308 */ /* 0x0007e20000002400 */
[----:B------:R-:W-:Y:S01]  /*2ab0*/  @UP0 ULDC UR15, c[0x0][0x450] ;  /* 0x00011400000f0ab9 */ /* 0x000fe20000000800 */
[----:B------:R-:W-:Y:S01]  /*2ac0*/  UMOV UR7, UR36 ;  /* 0x0000002400077c82 */ /* 0x000fe20008000000 */
[----:B------:R-:W-:-:S04]  /*2ad0*/  @UP0 USHF.R.U32.HI UR7, URZ, UR15, UR11 ;  /* 0x0000000f3f070299 */ /* 0x000fc8000801160b */
[----:B------:R-:W-:Y:S01]  /*2ae0*/  UIADD3 UR14, UR14, UR7, URZ ;  /* 0x000000070e0e7290 */ /* 0x000fe2000fffe03f */
[----:B------:R-:W4:Y:S01]  /*2af0*/  MUFU.TANH R46, R46 ;  /* 0x0000002e002e7308 */ /* 0x000f220000002400 */
[----:B---3--:R-:W-:Y:S02]  /*2b00*/  FSEL R62, R36, -INF , P3 ;  /* 0xff800000243e7808 */ /* 0x008fe40001800000 */
[----:B------:R-:W-:Y:S01]  /*2b10*/  ISETP.GT.AND P3, PT, R35, 0x19, PT ;  /* 0x000000192300780c */ /* 0x000fe20003f64270 */
[----:B------:R-:W-:Y:S01]  /*2b20*/  USHF.R.S32.HI UR7, URZ, 0x1f, UR14 ;  /* 0x0000001f3f077899 */ /* 0x000fe2000801140e */
[----:B------:R-:W-:Y:S02]  /*2b30*/  FMNMX.FTZ R30, R62, R29, !PT ;  /* 0x0000001d3e1e7209 */ /* 0x000fe40007810000 */
[----:B-1----:R-:W-:Y:S01]  /*2b40*/  FSEL R88, R39, -INF , P3 ;  /* 0xff80000027587808 */ /* 0x002fe20001800000 */
[----:B------:R1:W-:Y:S01]  /*2b50*/  MUFU.TANH R32, R63 ;  /* 0x0000003f00207308 */ /* 0x0003e20000002400 */
[----:B------:R-:W-:Y:S01]  /*2b60*/  ISETP.GT.AND P3, PT, R35, 0x21, PT ;  /* 0x000000212300780c */ /* 0x000fe20003f64270 */
[----:B------:R-:W-:-:S04]  /*2b70*/  ULEA.HI UR7, UR7, UR14, URZ, 0x7 ;  /* 0x0000000e07077291 */ /* 0x000fc8000f8f383f */
[----:B------:R-:W-:Y:S02]  /*2b80*/  USHF.R.S32.HI UR7, URZ, 0x7, UR7 ;  /* 0x000000073f077899 */ /* 0x000fe40008011407 */
[----:B------:R4:W3:Y:S01]  /*2b90*/  MUFU.TANH R49, R50 ;  /* 0x0000003200317308 */ /* 0x0008e20000002400 */
[----:B-1----:R-:W-:Y:S01]  /*2ba0*/  FSEL R63, R38, -INF , P4 ;  /* 0xff800000263f7808 */ /* 0x002fe20002000000 */
[----:B------:R-:W-:Y:S01]  /*2bb0*/  UISETP.LT.AND UP1, UPT, URZ, UR7, UPT ;  /* 0x000000073f00728c */ /* 0x000fe2000bf21270 */
[----:B------:R-:W-:Y:S02]  /*2bc0*/  ISETP.GT.AND P4, PT, R35, 0x20, PT ;  /* 0x000000202300780c */ /* 0x000fe40003f84270 */
[----:B------:R-:W-:Y:S01]  /*2bd0*/  FMNMX.FTZ R29, R63, R30, !PT ;  /* 0x0000001e3f1d7209 */ /* 0x000fe20007810000 */
[----:B------:R-:W-:Y:S01]  /*2be0*/  USEL UR51, URZ, UR7, !UP1 ;  /* 0x000000073f337287 */ /* 0x000fe2000c800000 */
[----:B--2---:R-:W-:Y:S01]  /*2bf0*/  FSEL R89, R42, -INF , P4 ;  /* 0xff8000002a597808 */ /* 0x004fe20002000000 */
[----:B------:R1:W2:Y:S01]  /*2c00*/  MUFU.TANH R48, R51 ;  /* 0x0000003300307308 */ /* 0x0002a20000002400 */
[----:B------:R-:W-:Y:S01]  /*2c10*/  FMNMX.FTZ R30, R88, R29, !PT ;  /* 0x0000001d581e7209 */ /* 0x000fe20007810000 */
[----:B------:R-:W-:Y:S01]  /*2c20*/  UISETP.GE.AND UP1, UPT, UR52, UR51, UPT ;  /* 0x000000333400728c */ /* 0x000fe2000bf26270 */
[----:B------:R-:W-:-:S02]  /*2c30*/  ISETP.GT.AND P4, PT, R35, 0x28, PT ;  /* 0x000000282300780c */ /* 0x000fc40003f84270 */
[----:B------:R-:W-:Y:S02]  /*2c40*/  FMNMX.FTZ R30, R89, R30, !PT ;  /* 0x0000001e591e7209 */ /* 0x000fe40007810000 */
[----:B----4-:R-:W-:Y:S01]  /*2c50*/  FSEL R50, R46, -INF , P4 ;  /* 0xff8000002e327808 */ /* 0x010fe20002000000 */
[----:B------:R-:W4:Y:S01]  /*2c60*/  MUFU.TANH R45, R58 ;  /* 0x0000003a002d7308 */ /* 0x000f220000002400 */
[----:B-1----:R-:W-:Y:S02]  /*2c70*/  FSEL R51, R43, -INF , P3 ;  /* 0xff8000002b337808 */ /* 0x002fe40001800000 */
[----:B------:R-:W-:Y:S02]  /*2c80*/  ISETP.GT.AND P3, PT, R35, 0x29, PT ;  /* 0x000000292300780c */ /* 0x000fe40003f64270 */
[----:B------:R-:W-:Y:S02]  /*2c90*/  FMNMX.FTZ R29, R51, R30, !PT ;  /* 0x0000001e331d7209 */ /* 0x000fe40007810000 */
[----:B------:R-:W-:Y:S01]  /*2ca0*/  ISETP.GT.AND P4, PT, R35, 0x30, PT ;  /* 0x000000302300780c */ /* 0x000fe20003f84270 */
[----:B------:R-:W1:Y:S01]  /*2cb0*/  MUFU.TANH R66, R66 ;  /* 0x0000004200427308 */ /* 0x000e620000002400 */
[----:B------:R-:W-:-:S02]  /*2cc0*/  FSEL R44, R44, -INF , P3 ;  /* 0xff8000002c2c7808 */ /* 0x000fc40001800000 */
[----:B------:R-:W-:Y:S02]  /*2cd0*/  FMNMX.FTZ R29, R50, R29, !PT ;  /* 0x0000001d321d7209 */ /* 0x000fe40007810000 */
[----:B------:R-:W-:Y:S02]  /*2ce0*/  ISETP.GT.AND P3, PT, R35, 0x31, PT ;  /* 0x000000312300780c */ /* 0x000fe40003f64270 */
[----:B---3--:R-:W-:Y:S01]  /*2cf0*/  FSEL R49, R49, -INF , P4 ;  /* 0xff80000031317808 */ /* 0x008fe20002000000 */
[----:B------:R-:W3:Y:S01]  /*2d00*/  MUFU.TANH R38, R67 ;  /* 0x0000004300267308 */ /* 0x000ee20000002400 */
[----:B------:R-:W-:Y:S02]  /*2d10*/  FMNMX.FTZ R30, R44, R29, !PT ;  /* 0x0000001d2c1e7209 */ /* 0x000fe40007810000 */
[----:B------:R-:W-:Y:S02]  /*2d20*/  ISETP.GT.AND P4, PT, R35, 0x38, PT ;  /* 0x000000382300780c */ /* 0x000fe40003f84270 */
[----:B--2---:R-:W-:-:S02]  /*2d30*/  FSEL R48, R48, -INF , P3 ;  /* 0xff80000030307808 */ /* 0x004fc40001800000 */
[----:B------:R-:W-:Y:S01]  /*2d40*/  FMNMX.FTZ R29, R49, R30, !PT ;  /* 0x0000001e311d7209 */ /* 0x000fe20007810000 */
[----:B------:R-:W2:Y:S01]  /*2d50*/  MUFU.TANH R70, R70 ;  /* 0x0000004600467308 */ /* 0x000ea20000002400 */
[----:B------:R-:W-:Y:S02]  /*2d60*/  ISETP.GT.AND P3, PT, R35, 0x39, PT ;  /* 0x000000392300780c */ /* 0x000fe40003f64270 */
[----:B------:R-:W-:Y:S02]  /*2d70*/  FSEL R47, R47, -INF , P4 ;  /* 0xff8000002f2f7808 */ /* 0x000fe40002000000 */
[----:B------:R-:W-:Y:S02]  /*2d80*/  FMNMX.FTZ R30, R48, R29, !PT ;  /* 0x0000001d301e7209 */ /* 0x000fe40007810000 */
[----:B------:R-:W-:Y:S01]  /*2d90*/  ISETP.GT.AND P4, PT, R35, 0x40, PT ;  /* 0x000000402300780c */ /* 0x000fe20003f84270 */
[----:B------:R-:W5:Y:S01]  /*2da0*/  MUFU.TANH R71, R71 ;  /* 0x0000004700477308 */ /* 0x000f620000002400 */
[----:B------:R-:W-:-:S02]  /*2db0*/  FSEL R46, R37, -INF , P3 ;  /* 0xff800000252e7808 */ /* 0x000fc40001800000 */
[----:B------:R-:W-:Y:S02]  /*2dc0*/  FMNMX.FTZ R29, R47, R30, !PT ;  /* 0x0000001e2f1d7209 */ /* 0x000fe40007810000 */
[----:B------:R-:W-:Y:S02]  /*2dd0*/  ISETP.GT.AND P3, PT, R35, 0x41, PT ;  /* 0x000000412300780c */ /* 0x000fe40003f64270 */
[----:B----4-:R-:W-:Y:S01]  /*2de0*/  FSEL R45, R45, -INF , P4 ;  /* 0xff8000002d2d7808 */ /* 0x010fe20002000000 */
[----:B------:R-:W4:Y:S01]  /*2df0*/  MUFU.TANH R74, R74 ;  /* 0x0000004a004a7308 */ /* 0x000f220000002400 */
[----:B------:R-:W-:Y:S02]  /*2e00*/  FMNMX.FTZ R30, R46, R29, !PT ;  /* 0x0000001d2e1e7209 */ /* 0x000fe40007810000 */
[----:B------:R-:W-:Y:S02]  /*2e10*/  ISETP.GT.AND P4, PT, R35, 0x48, PT ;  /* 0x000000482300780c */ /* 0x000fe40003f84270 */
[----:B------:R-:W-:-:S02]  /*2e20*/  FSEL R43, R40, -INF , P3 ;  /* 0xff800000282b7808 */ /* 0x000fc40001800000 */
[----:B------:R-:W-:Y:S01]  /*2e30*/  FMNMX.FTZ R30, R45, R30, !PT ;  /* 0x0000001e2d1e7209 */ /* 0x000fe20007810000 */
[----:B------:R-:W0:Y:S01]  /*2e40*/  MUFU.TANH R75, R75 ;  /* 0x0000004b004b7308 */ /* 0x000e220000002400 */
[----:B------:R-:W-:Y:S02]  /*2e50*/  ISETP.GT.AND P3, PT, R35, 0x49, PT ;  /* 0x000000492300780c */ /* 0x000fe40003f64270 */
[----:B------:R-:W-:Y:S02]  /*2e60*/  FSEL R42, R41, -INF , P4 ;  /* 0xff800000292a7808 */ /* 0x000fe40002000000 */
[----:B------:R-:W-:Y:S02]  /*2e70*/  FMNMX.FTZ R29, R43, R30, !PT ;  /* 0x0000001e2b1d7209 */ /* 0x000fe40007810000 */
[----:B------:R-:W-:Y:S01]  /*2e80*/  ISETP.GT.AND P4, PT, R35, 0x50, PT ;  /* 0x000000502300780c */ /* 0x000fe20003f84270 */
[----:B------:R-:W0:Y:S01]  /*2e90*/  MUFU.TANH R78, R78 ;  /* 0x0000004e004e7308 */ /* 0x000e220000002400 */
[----:B------:R-:W-:-:S02]  /*2ea0*/  FSEL R39, R32, -INF , P3 ;  /* 0xff80000020277808 */ /* 0x000fc40001800000 */
[----:B------:R-:W-:Y:S02]  /*2eb0*/  FMNMX.FTZ R30, R42, R29, !PT ;  /* 0x0000001d2a1e7209 */ /* 0x000fe40007810000 */
[----:B------:R-:W-:Y:S02]  /*2ec0*/  ISETP.GT.AND P3, PT, R35, 0x51, PT ;  /* 0x000000512300780c */ /* 0x000fe40003f64270 */
[----:B-1----:R-:W-:Y:S01]  /*2ed0*/  FSEL R41, R66, -INF , P4 ;  /* 0xff80000042297808 */ /* 0x002fe20002000000 */
[----:B------:R-:W1:Y:S01]  /*2ee0*/  MUFU.TANH R79, R79 ;  /* 0x0000004f004f7308 */ /* 0x000e620000002400 */
[----:B------:R-:W-:Y:S02]  /*2ef0*/  FMNMX.FTZ R30, R39, R30, !PT ;  /* 0x0000001e271e7209 */ /* 0x000fe40007810000 */
[----:B------:R-:W-:Y:S02]  /*2f00*/  ISETP.GT.AND P4, PT, R35, 0x58, PT ;  /* 0x000000582300780c */ /* 0x000fe40003f84270 */
[----:B---3--:R-:W-:-:S02]  /*2f10*/  FSEL R38, R38, -INF , P3 ;  /* 0xff80000026267808 */ /* 0x008fc40001800000 */
[----:B------:R-:W-:Y:S01]  /*2f20*/  FMNMX.FTZ R29, R41, R30, !PT ;  /* 0x0000001e291d7209 */ /* 0x000fe20007810000 */
[----:B------:R-:W3:Y:S01]  /*2f30*/  MUFU.TANH R82, R82 ;  /* 0x0000005200527308 */ /* 0x000ee20000002400 */
[C---:B------:R-:W-:Y:S02]  /*2f40*/  ISETP.GT.AND P3, PT, R35.reuse, 0x59, PT ;  /* 0x000000592300780c */ /* 0x040fe40003f64270 */
[----:B--2---:R-:W-:Y:S02]  /*2f50*/  FSEL R40, R70, -INF , P4 ;  /* 0xff80000046287808 */ /* 0x004fe40002000000 */
[----:B------:R-:W-:Y:S02]  /*2f60*/  FMNMX.FTZ R29, R38, R29, !PT ;  /* 0x0000001d261d7209 */ /* 0x000fe40007810000 */
[----:B------:R-:W-:Y:S01]  /*2f70*/  ISETP.GT.AND P4, PT, R35, 0x60, PT ;  /* 0x000000602300780c */ /* 0x000fe20003f84270 */
[----:B------:R-:W2:Y:S01]  /*2f80*/  MUFU.TANH R83, R83 ;  /* 0x0000005300537308 */ /* 0x000ea20000002400 */
[----:B-----5:R-:W-:-:S02]  /*2f90*/  FSEL R37, R71, -INF , P3 ;  /* 0xff80000047257808 */ /* 0x020fc40001800000 */
[----:B------:R-:W-:Y:S02]  /*2fa0*/  FMNMX.FTZ R32, R40, R29, !PT ;  /* 0x0000001d28207209 */ /* 0x000fe40007810000 */
[----:B------:R-:W-:Y:S02]  /*2fb0*/  ISETP.GT.AND P3, PT, R35, 0x61, PT ;  /* 0x000000612300780c */ /* 0x000fe40003f64270 */
[----:B----4-:R-:W-:Y:S01]  /*2fc0*/  FSEL R30, R74, -INF , P4 ;  /* 0xff8000004a1e7808 */ /* 0x010fe20002000000 */
[----:B------:R-:W4:Y:S01]  /*2fd0*/  MUFU.TANH R36, R86 ;  /* 0x0000005600247308 */ /* 0x000f220000002400 */
[----:B------:R-:W-:Y:S02]  /*2fe0*/  FMNMX.FTZ R31, R37, R32, !PT ;  /* 0x00000020251f7209 */ /* 0x000fe40007810000 */
[----:B------:R-:W-:Y:S02]  /*2ff0*/  ISETP.GT.AND P4, PT, R35, 0x68, PT ;  /* 0x000000682300780c */ /* 0x000fe40003f84270 */
[----:B0-----:R-:W-:-:S02]  /*3000*/  FSEL R29, R75, -INF , P3 ;  /* 0xff8000004b1d7808 */ /* 0x001fc40001800000 */
[----:B------:R-:W-:Y:S01]  /*3010*/  FMNMX.FTZ R32, R30, R31, !PT ;  /* 0x0000001f1e207209 */ /* 0x000fe20007810000 */
[----:B------:R-:W0:Y:S01]  /*3020*/  MUFU.TANH R87, R87 ;  /* 0x0000005700577308 */ /* 0x000e220000002400 */
[----:B------:R-:W-:Y:S02]  /*3030*/  ISETP.GT.AND P3, PT, R35, 0x69, PT ;  /* 0x000000692300780c */ /* 0x000fe40003f64270 */
[----:B------:R-:W-:Y:S02]  /*3040*/  FSEL R31, R78, -INF , P4 ;  /* 0xff8000004e1f7808 */ /* 0x000fe40002000000 */
[----:B------:R-:W-:Y:S02]  /*3050*/  FMNMX.FTZ R34, R29, R32, !PT ;  /* 0x000000201d227209 */ /* 0x000fe40007810000 */
[----:B------:R-:W-:Y:S01]  /*3060*/  ISETP.GT.AND P4, PT, R35, 0x70, PT ;  /* 0x000000702300780c */ /* 0x000fe20003f84270 */
[----:B------:R5:W-:Y:S01]  /*3070*/  MUFU.TANH R71, R61 ;  /* 0x0000003d00477308 */ /* 0x000be20000002400 */
[----:B-1----:R-:W-:-:S02]  /*3080*/  FSEL R32, R79, -INF , P3 ;  /* 0xff8000004f207808 */ /* 0x002fc40001800000 */
[----:B------:R-:W-:Y:S02]  /*3090*/  FMNMX.FTZ R33, R31, R34, !PT ;  /* 0x000000221f217209 */ /* 0x000fe40007810000 */
[C---:B------:R-:W-:Y:S02]  /*30a0*/  ISETP.GT.AND P3, PT, R35.reuse, 0x71, PT ;  /* 0x000000712300780c */ /* 0x040fe40003f64270 */
[----:B---3--:R-:W-:Y:S01]  /*30b0*/  FSEL R34, R82, -INF , P4 ;  /* 0xff80000052227808 */ /* 0x008fe20002000000 */
[----:B------:R-:W1:Y:S01]  /*30c0*/  MUFU.TANH R20, R20 ;  /* 0x0000001400147308 */ /* 0x000e620000002400 */
[----:B------:R-:W-:Y:S02]  /*30d0*/  FMNMX.FTZ R53, R32, R33, !PT ;  /* 0x0000002120357209 */ /* 0x000fe40007810000 */
[----:B------:R-:W-:Y:S02]  /*30e0*/  ISETP.GT.AND P4, PT, R35, 0x78, PT ;  /* 0x000000782300780c */ /* 0x000fe40003f84270 */
[----:B--2---:R-:W-:-:S02]  /*30f0*/  FSEL R33, R83, -INF , P3 ;  /* 0xff80000053217808 */ /* 0x004fc40001800000 */
[----:B------:R-:W-:Y:S01]  /*3100*/  FMNMX.FTZ R58, R34, R53, !PT ;  /* 0x00000035223a7209 */ /* 0x000fe20007810000 */
[----:B------:R-:W2:Y:S01]  /*3110*/  MUFU.TANH R21, R21 ;  /* 0x0000001500157308 */ /* 0x000ea20000002400 */
[----:B------:R-:W-:Y:S02]  /*3120*/  ISETP.GT.AND P3, PT, R35, 0x79, PT ;  /* 0x000000792300780c */ /* 0x000fe40003f64270 */
[----:B----4-:R-:W-:Y:S02]  /*3130*/  FSEL R36, R36, -INF , P4 ;  /* 0xff80000024247808 */ /* 0x010fe40002000000 */
[----:B------:R-:W-:Y:S02]  /*3140*/  FMNMX.FTZ R53, R33, R58, !PT ;  /* 0x0000003a21357209 */ /* 0x000fe40007810000 */
[----:B0-----:R-:W-:Y:S01]  /*3150*/  FSEL R35, R87, -INF , P3 ;  /* 0xff80000057237808 */ /* 0x001fe20001800000 */
[----:B------:R-:W0:Y:S01]  /*3160*/  MUFU.TANH R28, R28 ;  /* 0x0000001c001c7308 */ /* 0x000e220000002400 */
[----:B------:R-:W-:-:S04]  /*3170*/  FMNMX.FTZ R58, R36, R53, !PT ;  /* 0x00000035243a7209 */ /* 0x000fc80007810000 */
[----:B------:R-:W-:-:S03]  /*3180*/  FMNMX.FTZ R58, R35, R58, !PT ;  /* 0x0000003a233a7209 */ /* 0x000fc60007810000 */
[----:B------:R-:W3:Y:S02]  /*3190*/  MUFU.TANH R24, R24 ;  /* 0x0000001800187308 */ /* 0x000ee40000002400 */
[----:B------:R-:W4:Y:S06]  /*31a0*/  SHFL.BFLY PT, R53, R58, 0x2, 0x1f ;  /* 0x0c401f003a357f89 */ /* 0x000f2c00000e0000 */
[----:B------:R-:W3:Y:S08]  /*31b0*/  MUFU.TANH R25, R25 ;  /* 0x0000001900197308 */ /* 0x000ef00000002400 */
[----:B------:R-:W3:Y:S08]  /*31c0*/  MUFU.TANH R14, R14 ;  /* 0x0000000e000e7308 */ /* 0x000ef00000002400 */
[----:B------:R-:W3:Y:S01]  /*31d0*/  MUFU.TANH R15, R15 ;  /* 0x0000000f000f7308 */ /* 0x000ee20000002400 */
[----:B----4-:R-:W-:-:S02]  /*31e0*/  FMNMX.FTZ R170, R58, R53, !PT ;  /* 0x000000353aaa7209 */ /* 0x010fc40007810000 */
[----:B------:R-:W4:Y:S04]  /*31f0*/  SHFL.IDX PT, R53, R26, RZ, 0x1c1f ;  /* 0x001c1fff1a357589 */ /* 0x000f2800000e0000 */
[----:B-----5:R-:W5:Y:S01]  /*3200*/  SHFL.BFLY PT, R61, R170, 0x1, 0x1f ;  /* 0x0c201f00aa3d7f89 */ /* 0x020f6200000e0000 */
[----:B------:R-:W3:Y:S08]  /*3210*/  MUFU.TANH R13, R13 ;  /* 0x0000000d000d7308 */ /* 0x000ef00000002400 */
[----:B------:R-:W3:Y:S08]  /*3220*/  MUFU.TANH R12, R12 ;  /* 0x0000000c000c7308 */ /* 0x000ef00000002400 */
[----:B------:R-:W3:Y:S01]  /*3230*/  MUFU.TANH R11, R11 ;  /* 0x0000000b000b7308 */ /* 0x000ee20000002400 */
[----:B----4-:R-:W-:-:S02]  /*3240*/  VIADDMNMX R52, R53, R52, R27, PT ;  /* 0x0000003435347246 */ /* 0x010fc4000380011b */
[----:B-----5:R-:W-:Y:S01]  /*3250*/  FMNMX.FTZ R170, R170, R61, !PT ;  /* 0x0000003daaaa7209 */ /* 0x020fe20007810000 */
[----:B------:R-:W-:Y:S01]  /*3260*/  IMAD.U32 R61, RZ, RZ, UR6 ;  /* 0x00000006ff3d7e24 */ /* 0x000fe2000f8e00ff */
[----:B------:R-:W-:-:S03]  /*3270*/  ISETP.GT.AND P4, PT, R52, 0x1, PT ;  /* 0x000000013400780c */ /* 0x000fc60003f84270 */
[----:B------:R-:W4:Y:S01]  /*3280*/  MUFU.TANH R10, R10 ;  /* 0x0000000a000a7308 */ /* 0x000f220000002400 */
[C---:B------:R-:W-:Y:S01]  /*3290*/  FSETP.NEU.FTZ.AND P3, PT, R170.reuse, -INF , PT ;  /* 0xff800000aa00780b */ /* 0x040fe20003f7d000 */
[----:B------:R-:W-:-:S01]  /*32a0*/  FFMA.FTZ R58, R170, R61, -8 ;  /* 0xc1000000aa3a7423 */ /* 0x000fc2000001003d */
[----:B------:R-:W-:-:S04]  /*32b0*/  ISETP.GT.AND P5, PT, R52, 0x8, PT ;  /* 0x000000083400780c */ /* 0x000fc80003fa4270 */
[----:B------:R-:W-:Y:S01]  /*32c0*/  FSEL R78, R58, RZ, P3 ;  /* 0x000000ff3a4e7208 */ /* 0x000fe20001800000 */
[----:B------:R-:W5:Y:S01]  /*32d0*/  MUFU.TANH R8, R8 ;  /* 0x0000000800087308 */ /* 0x000f620000002400 */
[----:B------:R-:W-:-:S03]  /*32e0*/  ISETP.GT.AND P3, PT, R52, RZ, PT ;  /* 0x000000ff3400720c */ /* 0x000fc60003f64270 */
[--C-:B------:R-:W-:Y:S01]  /*32f0*/  FFMA.FTZ R26, R54, UR6, -R78.reuse ;  /* 0x00000006361a7c23 */ /* 0x100fe2000801084e */
[----:B-1----:R-:W-:Y:S01]  /*3300*/  FSEL R53, R20, -INF , P3 ;  /* 0xff80000014357808 */ /* 0x002fe20001800000 */
[--C-:B------:R-:W-:Y:S01]  /*3310*/  FFMA.FTZ R27, R55, UR6, -R78.reuse ;  /* 0x00000006371b7c23 */ /* 0x100fe2000801084e */
[----:B--2---:R-:W-:Y:S01]  /*3320*/  FSEL R54, R21, -INF , P4 ;  /* 0xff80000015367808 */ /* 0x004fe20002000000 */
[--C-:B------:R-:W-:Y:S01]  /*3330*/  FFMA.FTZ R20, R56, UR6, -R78.reuse ;  /* 0x0000000638147c23 */ /* 0x100fe2000801084e */
[----:B0-----:R-:W-:Y:S01]  /*3340*/  FSEL R55, R28, -INF , P5 ;  /* 0xff8000001c377808 */ /* 0x001fe20002800000 */
[--C-:B------:R-:W-:Y:S01]  /*3350*/  FFMA.FTZ R21, R57, UR6, -R78.reuse ;  /* 0x0000000639157c23 */ /* 0x100fe2000801084e */
[C---:B------:R-:W-:Y:S01]  /*3360*/  ISETP.GT.AND P3, PT, R52.reuse, 0x9, PT ;  /* 0x000000093400780c */ /* 0x040fe20003f64270 */
[----:B------:R0:W-:Y:S01]  /*3370*/  MUFU.TANH R70, R60 ;  /* 0x0000003c00467308 */ /* 0x0001e20000002400 */
[----:B------:R-:W-:Y:S01]  /*3380*/  FMNMX.FTZ R28, R53, R54, !PT ;  /* 0x00000036351c7209 */ /* 0x000fe20007810000 */
[--C-:B------:R-:W-:Y:S01]  /*3390*/  FFMA.FTZ R35, R35, UR6, -R78.reuse ;  /* 0x0000000623237c23 */ /* 0x100fe2000801084e */
[----:B------:R-:W-:Y:S01]  /*33a0*/  ISETP.GT.AND P4, PT, R52, 0x10, PT ;  /* 0x000000103400780c */ /* 0x000fe20003f84270 */
[--C-:B------:R-:W-:Y:S01]  /*33b0*/  FFMA.FTZ R88, R88, UR6, -R78.reuse ;  /* 0x0000000658587c23 */ /* 0x100fe2000801084e */
[----:B---3--:R-:W-:Y:S01]  /*33c0*/  FSEL R56, R24, -INF , P3 ;  /* 0xff80000018387808 */ /* 0x008fe20001800000 */
[--C-:B------:R-:W-:Y:S01]  /*33d0*/  FFMA.FTZ R44, R44, UR6, -R78.reuse ;  /* 0x000000062c2c7c23 */ /* 0x100fe2000801084e */
[----:B------:R-:W-:Y:S01]  /*33e0*/  FMNMX.FTZ R61, R55, R28, !PT ;  /* 0x0000001c373d7209 */ /* 0x000fe20007810000 */
[----:B------:R-:W-:Y:S01]  /*33f0*/  MUFU.TANH R9, R9 ;  /* 0x0000000900097308 */ /* 0x000fe20000002400 */
[----:B------:R-:W-:Y:S01]  /*3400*/  ISETP.GT.AND P3, PT, R52, 0x11, PT ;  /* 0x000000113400780c */ /* 0x000fe20003f64270 */
[--C-:B------:R-:W-:Y:S01]  /*3410*/  FFMA.FTZ R28, R32, UR6, -R78.reuse ;  /* 0x00000006201c7c23 */ /* 0x100fe2000801084e */
[----:B------:R-:W-:Y:S01]  /*3420*/  FSEL R57, R25, -INF , P4 ;  /* 0xff80000019397808 */ /* 0x000fe20002000000 */
[--C-:B------:R-:W-:Y:S01]  /*3430*/  FFMA.FTZ R42, R42, UR6, -R78.reuse ;  /* 0x000000062a2a7c23 */ /* 0x100fe2000801084e */
[----:B------:R-:W-:Y:S01]  /*3440*/  FMNMX.FTZ R24, R56, R61, !PT ;  /* 0x0000003d38187209 */ /* 0x000fe20007810000 */
[--C-:B------:R-:W-:Y:S01]  /*3450*/  FFMA.FTZ R39, R39, UR6, -R78.reuse ;  /* 0x0000000627277c23 */ /* 0x100fe2000801084e */
[----:B------:R-:W-:Y:S01]  /*3460*/  ISETP.GT.AND P4, PT, R52, 0x18, PT ;  /* 0x000000183400780c */ /* 0x000fe20003f84270 */
[----:B------:R-:W1:Y:S01]  /*3470*/  MUFU.TANH R6, R6 ;  /* 0x0000000600067308 */ /* 0x000e620000002400 */
[----:B------:R-:W-:Y:S01]  /*3480*/  FSEL R58, R14, -INF , P3 ;  /* 0xff8000000e3a7808 */ /* 0x000fe20001800000 */
[--C-:B------:R-:W-:Y:S01]  /*3490*/  FFMA.FTZ R14, R59, UR6, -R78.reuse ;  /* 0x000000063b0e7c23 */ /* 0x100fe2000801084e */
[----:B------:R-:W-:Y:S01]  /*34a0*/  FMNMX.FTZ R25, R57, R24, !PT ;  /* 0x0000001839197209 */ /* 0x000fe20007810000 */
[--C-:B------:R-:W-:Y:S01]  /*34b0*/  FFMA.FTZ R40, R40, UR6, -R78.reuse ;  /* 0x0000000628287c23 */ /* 0x100fe2000801084e */
[----:B------:R-:W-:Y:S01]  /*34c0*/  ISETP.GT.AND P3, PT, R52, 0x19, PT ;  /* 0x000000193400780c */ /* 0x000fe20003f64270 */
[----:B------:R-:W-:Y:S01]  /*34d0*/  FFMA.FTZ R31, R31, UR6, -R78 ;  /* 0x000000061f1f7c23 */ /* 0x000fe2000801084e */
[----:B------:R-:W-:Y:S01]  /*34e0*/  FSEL R59, R15, -INF , P4 ;  /* 0xff8000000f3b7808 */ /* 0x000fe20002000000 */
[----:B------:R-:W2:Y:S01]  /*34f0*/  MUFU.TANH R7, R7 ;  /* 0x0000000700077308 */ /* 0x000ea20000002400 */
[----:B------:R-:W-:-:S02]  /*3500*/  FMNMX.FTZ R24, R58, R25, !PT ;  /* 0x000000193a187209 */ /* 0x000fc40007810000 */
[----:B------:R-:W-:Y:S02]  /*3510*/  ISETP.GT.AND P4, PT, R52, 0x20, PT ;  /* 0x000000203400780c */ /* 0x000fe40003f84270 */
[----:B0-----:R-:W-:Y:S01]  /*3520*/  FSEL R60, R13, -INF , P3 ;  /* 0xff8000000d3c7808 */ /* 0x001fe20001800000 */
[--C-:B------:R-:W-:Y:S01]  /*3530*/  FFMA.FTZ R13, R62, UR6, -R78.reuse ;  /* 0x000000063e0d7c23 */ /* 0x100fe2000801084e */
[----:B------:R-:W-:Y:S01]  /*3540*/  FMNMX.FTZ R15, R59, R24, !PT ;  /* 0x000000183b0f7209 */ /* 0x000fe20007810000 */
[----:B------:R-:W0:Y:S01]  /*3550*/  MUFU.TANH R5, R5 ;  /* 0x0000000500057308 */ /* 0x000e220000002400 */
[----:B------:R-:W-:Y:S02]  /*3560*/  ISETP.GT.AND P3, PT, R52, 0x21, PT ;  /* 0x000000213400780c */ /* 0x000fe40003f64270 */
[----:B------:R-:W-:Y:S02]  /*3570*/  FSEL R61, R12, -INF , P4 ;  /* 0xff8000000c3d7808 */ /* 0x000fe40002000000 */
[----:B------:R-:W-:Y:S01]  /*3580*/  FMNMX.FTZ R12, R60, R15, !PT ;  /* 0x0000000f3c0c7209 */ /* 0x000fe20007810000 */
[----:B------:R-:W-:Y:S01]  /*3590*/  FFMA.FTZ R15, R63, UR6, -R78 ;  /* 0x000000063f0f7c23 */ /* 0x000fe2000801084e */
[----:B------:R-:W-:Y:S01]  /*35a0*/  FSEL R62, R11, -INF , P3 ;  /* 0xff8000000b3e7808 */ /* 0x000fe20001800000 */
[----:B------:R5:W-:Y:S01]  /*35b0*/  MUFU.TANH R74, R64 ;  /* 0x00000040004a7308 */ /* 0x000be20000002400 */
[----:B------:R-:W-:-:S02]  /*35c0*/  ISETP.GT.AND P4, PT, R52, 0x28, PT ;  /* 0x000000283400780c */ /* 0x000fc40003f84270 */
[----:B------:R-:W-:Y:S02]  /*35d0*/  FMNMX.FTZ R11, R61, R12, !PT ;  /* 0x0000000c3d0b7209 */ /* 0x000fe40007810000 */
[----:B------:R-:W-:Y:S02]  /*35e0*/  ISETP.GT.AND P3, PT, R52, 0x29, PT ;  /* 0x000000293400780c */ /* 0x000fe40003f64270 */
[----:B----4-:R-:W-:Y:S01]  /*35f0*/  FSEL R63, R10, -INF , P4 ;  /* 0xff8000000a3f7808 */ /* 0x010fe20002000000 */
[----:B------:R-:W3:Y:S01]  /*3600*/  MUFU.TANH R4, R4 ;  /* 0x0000000400047308 */ /* 0x000ee20000002400 */
[----:B------:R-:W-:Y:S02]  /*3610*/  FMNMX.FTZ R12, R62, R11, !PT ;  /* 0x0000000b3e0c7209 */ /* 0x000fe40007810000 */
[----:B------:R-:W-:Y:S02]  /*3620*/  ISETP.GT.AND P4, PT, R52, 0x30, PT ;  /* 0x000000303400780c */ /* 0x000fe40003f84270 */
[----:B-----5:R-:W-:-:S02]  /*3630*/  FSEL R64, R8, -INF , P3 ;  /* 0xff80000008407808 */ /* 0x020fc40001800000 */
[----:B------:R-:W-:Y:S01]  /*3640*/  FMNMX.FTZ R11, R63, R12, !PT ;  /* 0x0000000c3f0b7209 */ /* 0x000fe20007810000 */
[----:B------:R4:W-:Y:S01]  /*3650*/  MUFU.TANH R75, R65 ;  /* 0x00000041004b7308 */ /* 0x0009e20000002400 */
[----:B------:R-:W-:Y:S01]  /*3660*/  ISETP.GT.AND P3, PT, R52, 0x31, PT ;  /* 0x000000313400780c */ /* 0x000fe20003f64270 */
[--C-:B------:R-:W-:Y:S01]  /*3670*/  FFMA.FTZ R12, R49, UR6, -R78.reuse ;  /* 0x00000006310c7c23 */ /* 0x100fe2000801084e */
[----:B------:R-:W-:Y:S02]  /*3680*/  FMNMX.FTZ R8, R64, R11, !PT ;  /* 0x0000000b40087209 */ /* 0x000fe40007810000 */
[----:B-1----:R-:W-:Y:S01]  /*3690*/  FSEL R66, R6, -INF , P3 ;  /* 0xff80000006427808 */ /* 0x002fe20001800000 */
[----:B------:R-:W-:-:S01]  /*36a0*/  FFMA.FTZ R6, R89, UR6, -R78 ;  /* 0x0000000659067c23 */ /* 0x000fc2000801084e */
[----:B------:R-:W-:Y:S01]  /*36b0*/  ISETP.GT.AND P3, PT, R52, 0x39, PT ;  /* 0x000000393400780c */ /* 0x000fe20003f64270 */
[----:B------:R-:W1:Y:S01]  /*36c0*/  MUFU.TANH R3, R3 ;  /* 0x0000000300037308 */ /* 0x000e620000002400 */
[----:B----4-:R-:W-:-:S02]  /*36d0*/  FSEL R65, R9, -INF , P4 ;  /* 0xff80000009417808 */ /* 0x010fc40002000000 */
[----:B------:R-:W-:Y:S02]  /*36e0*/  ISETP.GT.AND P4, PT, R52, 0x38, PT ;  /* 0x000000383400780c */ /* 0x000fe40003f84270 */
[----:B------:R-:W-:Y:S02]  /*36f0*/  FMNMX.FTZ R11, R65, R8, !PT ;  /* 0x00000008410b7209 */ /* 0x000fe40007810000 */
[----:B--2---:R-:W-:Y:S01]  /*3700*/  FSEL R67, R7, -INF , P4 ;  /* 0xff80000007437808 */ /* 0x004fe20002000000 */
[----:B------:R0:W2:Y:S01]  /*3710*/  MUFU.TANH R79, R68 ;  /* 0x00000044004f7308 */ /* 0x0000a20000002400 */
[----:B------:R-:W-:Y:S02]  /*3720*/  FMNMX.FTZ R8, R66, R11, !PT ;  /* 0x0000000b42087209 */ /* 0x000fe40007810000 */
[----:B------:R-:W-:Y:S02]  /*3730*/  ISETP.GT.AND P4, PT, R52, 0x40, PT ;  /* 0x000000403400780c */ /* 0x000fe40003f84270 */
[----:B------:R-:W-:-:S03]  /*3740*/  FMNMX.FTZ R7, R67, R8, !PT ;  /* 0x0000000843077209 */ /* 0x000fc60007810000 */
[----:B------:R1:W4:Y:S01]  /*3750*/  MUFU.TANH R82, R69 ;  /* 0x0000004500527308 */ /* 0x0003220000002400 */
[----:B0-----:R-:W-:Y:S01]  /*3760*/  FSEL R68, R5, -INF , P3 ;  /* 0xff80000005447808 */ /* 0x001fe20001800000 */
[--C-:B------:R-:W-:Y:S01]  /*3770*/  FFMA.FTZ R5, R51, UR6, -R78.reuse ;  /* 0x0000000633057c23 */ /* 0x100fe2000801084e */
[----:B---3--:R-:W-:Y:S02]  /*3780*/  FSEL R51, R4, -INF , P4 ;  /* 0xff80000004337808 */ /* 0x008fe40002000000 */
[----:B------:R-:W-:Y:S02]  /*3790*/  ISETP.GT.AND P3, PT, R52, 0x41, PT ;  /* 0x000000413400780c */ /* 0x000fe40003f64270 */
[----:B------:R-:W-:Y:S01]  /*37a0*/  FMNMX.FTZ R4, R68, R7, !PT ;  /* 0x0000000744047209 */ /* 0x000fe20007810000 */
[----:B------:R0:W3:Y:S01]  /*37b0*/  MUFU.TANH R83, R72 ;  /* 0x0000004800537308 */ /* 0x0000e20000002400 */
[----:B------:R-:W-:Y:S02]  /*37c0*/  ISETP.GT.AND P4, PT, R52, 0x48, PT ;  /* 0x000000483400780c */ /* 0x000fe40003f84270 */
[----:B-1----:R-:W-:Y:S01]  /*37d0*/  FSEL R69, R3, -INF , P3 ;  /* 0xff80000003457808 */ /* 0x002fe20001800000 */
[----:B------:R-:W-:-:S01]  /*37e0*/  FFMA.FTZ R3, R50, UR6, -R78 ;  /* 0x0000000632037c23 */ /* 0x000fc2000801084e */
[----:B------:R-:W-:-:S02]  /*37f0*/  FMNMX.FTZ R4, R51, R4, !PT ;  /* 0x0000000433047209 */ /* 0x000fc40007810000 */
[----:B------:R-:W-:Y:S01]  /*3800*/  ISETP.GT.AND P3, PT, R52, 0x49, PT ;  /* 0x000000493400780c */ /* 0x000fe20003f64270 */
[----:B------:R4:W1:Y:S01]  /*3810*/  MUFU.TANH R86, R73 ;  /* 0x0000004900567308 */ /* 0x0008620000002400 */
[----:B------:R-:W-:Y:S02]  /*3820*/  FSEL R50, R70, -INF , P4 ;  /* 0xff80000046327808 */ /* 0x000fe40002000000 */
[----:B------:R-:W-:Y:S02]  /*3830*/  FMNMX.FTZ R7, R69, R4, !PT ;  /* 0x0000000445077209 */ /* 0x000fe40007810000 */
[----:B------:R-:W-:Y:S02]  /*3840*/  ISETP.GT.AND P4, PT, R52, 0x50, PT ;  /* 0x000000503400780c */ /* 0x000fe40003f84270 */
[----:B------:R-:W-:Y:S01]  /*3850*/  FSEL R70, R71, -INF , P3 ;  /* 0xff80000047467808 */ /* 0x000fe20001800000 */
[----:B------:R-:W5:Y:S01]  /*3860*/  MUFU.TANH R76, R76 ;  /* 0x0000004c004c7308 */ /* 0x000f620000002400 */
[----:B------:R-:W-:-:S02]  /*3870*/  FMNMX.FTZ R7, R50, R7, !PT ;  /* 0x0000000732077209 */ /* 0x000fc40007810000 */
[----:B------:R-:W-:Y:S02]  /*3880*/  ISETP.GT.AND P3, PT, R52, 0x51, PT ;  /* 0x000000513400780c */ /* 0x000fe40003f64270 */
[----:B------:R-:W-:Y:S02]  /*3890*/  FSEL R71, R74, -INF , P4 ;  /* 0xff8000004a477808 */ /* 0x000fe40002000000 */
[----:B------:R-:W-:Y:S01]  /*38a0*/  FMNMX.FTZ R4, R70, R7, !PT ;  /* 0x0000000746047209 */ /* 0x000fe20007810000 */
[----:B------:R-:W5:Y:S01]  /*38b0*/  MUFU.TANH R87, R77 ;  /* 0x0000004d00577308 */ /* 0x000f620000002400 */
[----:B------:R-:W-:Y:S02]  /*38c0*/  ISETP.GT.AND P4, PT, R52, 0x58, PT ;  /* 0x000000583400780c */ /* 0x000fe40003f84270 */
[----:B0-----:R-:W-:Y:S02]  /*38d0*/  FSEL R72, R75, -INF , P3 ;  /* 0xff8000004b487808 */ /* 0x001fe40001800000 */
[----:B------:R-:W-:-:S02]  /*38e0*/  FMNMX.FTZ R7, R71, R4, !PT ;  /* 0x0000000447077209 */ /* 0x000fc40007810000 */
[----:B------:R-:W-:Y:S01]  /*38f0*/  ISETP.GT.AND P3, PT, R52, 0x59, PT ;  /* 0x000000593400780c */ /* 0x000fe20003f64270 */
[----:B------:R-:W-:Y:S01]  /*3900*/  MUFU.TANH R80, R80 ;  /* 0x0000005000507308 */ /* 0x000fe20000002400 */
[----:B--2---:R-:W-:Y:S02]  /*3910*/  FSEL R49, R79, -INF , P4 ;  /* 0xff8000004f317808 */ /* 0x004fe40002000000 */
[----:B------:R-:W-:Y:S01]  /*3920*/  FMNMX.FTZ R8, R72, R7, !PT ;  /* 0x0000000748087209 */ /* 0x000fe20007810000 */
[----:B------:R-:W-:-:S01]  /*3930*/  FFMA.FTZ R7, R48, UR6, -R78 ;  /* 0x0000000630077c23 */ /* 0x000fc2000801084e */
[----:B------:R-:W-:Y:S02]  /*3940*/  ISETP.GT.AND P4, PT, R52, 0x60, PT ;  /* 0x000000603400780c */ /* 0x000fe40003f84270 */
[----:B----4-:R-:W-:Y:S01]  /*3950*/  FSEL R73, R82, -INF , P3 ;  /* 0xff80000052497808 */ /* 0x010fe20001800000 */
[----:B------:R-:W0:Y:S01]  /*3960*/  MUFU.TANH R81, R81 ;  /* 0x0000005100517308 */ /* 0x000e220000002400 */
[----:B------:R-:W-:-:S02]  /*3970*/  FMNMX.FTZ R8, R49, R8, !PT ;  /* 0x0000000831087209 */ /* 0x000fc40007810000 */
[C---:B------:R-:W-:Y:S02]  /*3980*/  ISETP.GT.AND P3, PT, R52.reuse, 0x61, PT ;  /* 0x000000613400780c */ /* 0x040fe40003f64270 */
[----:B---3--:R-:W-:Y:S02]  /*3990*/  FSEL R48, R83, -INF , P4 ;  /* 0xff80000053307808 */ /* 0x008fe40002000000 */
[----:B------:R-:W-:Y:S02]  /*39a0*/  CS2R R82, SRZ ;  /* 0x0000000000527805 */ /* 0x000fe4000001ff00 */
[----:B------:R-:W-:Y:S01]  /*39b0*/  FMNMX.FTZ R11, R73, R8, !PT ;  /* 0x00000008490b7209 */ /* 0x000fe20007810000 */
[----:B------:R2:W-:Y:S01]  /*39c0*/  MUFU.EX2 R4, R12 ;  /* 0x0000000c00047308 */ /* 0x0005e20000000800 */
[----:B------:R-:W-:Y:S02]  /*39d0*/  ISETP.GT.AND P4, PT, R52, 0x68, PT ;  /* 0x000000683400780c */ /* 0x000fe40003f84270 */
[----:B-1----:R-:W-:-:S02]  /*39e0*/  FSEL R74, R86, -INF , P3 ;  /* 0xff800000564a7808 */ /* 0x002fc40001800000 */
[----:B------:R-:W-:Y:S02]  /*39f0*/  FMNMX.FTZ R11, R48, R11, !PT ;  /* 0x0000000b300b7209 */ /* 0x000fe40007810000 */
[----:B------:R-:W-:Y:S01]  /*3a00*/  ISETP.GT.AND P3, PT, R52, 0x69, PT ;  /* 0x000000693400780c */ /* 0x000fe20003f64270 */
[----:B------:R-:W1:Y:S01]  /*3a10*/  MUFU.TANH R84, R84 ;  /* 0x0000005400547308 */ /* 0x000e620000002400 */
[----:B--2---:R-:W-:-:S01]  /*3a20*/  FFMA.FTZ R12, R47, UR6, -R78 ;  /* 0x000000062f0c7c23 */ /* 0x004fc2000801084e */
[----:B-----5:R-:W-:Y:S02]  /*3a30*/  FSEL R47, R76, -INF , P4 ;  /* 0xff8000004c2f7808 */ /* 0x020fe40002000000 */
[----:B------:R-:W-:Y:S02]  /*3a40*/  FMNMX.FTZ R8, R74, R11, !PT ;  /* 0x0000000b4a087209 */ /* 0x000fe40007810000 */
[----:B------:R-:W-:Y:S02]  /*3a50*/  ISETP.GT.AND P4, PT, R52, 0x70, PT ;  /* 0x000000703400780c */ /* 0x000fe40003f84270 */
[----:B------:R-:W2:Y:S01]  /*3a60*/  MUFU.TANH R85, R85 ;  /* 0x0000005500557308 */ /* 0x000ea20000002400 */
[----:B------:R-:W-:-:S02]  /*3a70*/  FSEL R75, R87, -INF , P3 ;  /* 0xff800000574b7808 */ /* 0x000fc40001800000 */
[----:B------:R-:W-:Y:S02]  /*3a80*/  CS2R R86, SRZ ;  /* 0x0000000000567805 */ /* 0x000fe4000001ff00 */
[----:B------:R-:W-:Y:S02]  /*3a90*/  FMNMX.FTZ R8, R47, R8, !PT ;  /* 0x000000082f087209 */ /* 0x000fe40007810000 */
[C---:B------:R-:W-:Y:S02]  /*3aa0*/  ISETP.GT.AND P3, PT, R52.reuse, 0x71, PT ;  /* 0x000000713400780c */ /* 0x040fe40003f64270 */
[----:B------:R-:W-:Y:S01]  /*3ab0*/  FMNMX.FTZ R11, R75, R8, !PT ;  /* 0x000000084b0b7209 */ /* 0x000fe20007810000 */
[----:B------:R3:W-:Y:S01]  /*3ac0*/  MUFU.EX2 R10, R15 ;  /* 0x0000000f000a7308 */ /* 0x0007e20000000800 */
[----:B0-----:R-:W-:Y:S01]  /*3ad0*/  FSEL R76, R81, -INF , P3 ;  /* 0xff800000514c7808 */ /* 0x001fe20001800000 */
[----:B------:R-:W-:Y:S01]  /*3ae0*/  FFMA.FTZ R8, R45, UR6, -R78 ;  /* 0x000000062d087c23 */ /* 0x000fe2000801084e */
[----:B------:R-:W-:-:S05]  /*3af0*/  ISETP.GT.AND P3, PT, R52, 0x79, PT ;  /* 0x000000793400780c */ /* 0x000fca0003f64270 */
[----:B------:R0:W-:Y:S01]  /*3b00*/  MUFU.EX2 R77, R12 ;  /* 0x0000000c004d7308 */ /* 0x0001e20000000800 */
[----:B---3--:R-:W-:-:S01]  /*3b10*/  FFMA.FTZ R15, R46, UR6, -R78 ;  /* 0x000000062e0f7c23 */ /* 0x008fc2000801084e */
[----:B------:R-:W-:Y:S02]  /*3b20*/  FSEL R46, R80, -INF , P4 ;  /* 0xff800000502e7808 */ /* 0x000fe40002000000 */
[----:B------:R-:W-:Y:S02]  /*3b30*/  ISETP.GT.AND P4, PT, R52, 0x78, PT ;  /* 0x000000783400780c */ /* 0x000fe40003f84270 */
[----:B------:R-:W-:Y:S02]  /*3b40*/  FMNMX.FTZ R11, R46, R11, !PT ;  /* 0x0000000b2e0b7209 */ /* 0x000fe40007810000 */
[----:B-1----:R-:W-:Y:S01]  /*3b50*/  FSEL R45, R84, -INF , P4 ;  /* 0xff800000542d7808 */ /* 0x002fe20002000000 */
[----:B------:R1:W3:Y:S01]  /*3b60*/  MUFU.EX2 R80, R15 ;  /* 0x0000000f00507308 */ /* 0x0002e20000000800 */
[----:B0-----:R-:W-:Y:S01]  /*3b70*/  FMNMX.FTZ R12, R76, R11, !PT ;  /* 0x0000000b4c0c7209 */ /* 0x001fe20007810000 */
[----:B------:R-:W-:Y:S01]  /*3b80*/  FFMA.FTZ R11, R43, UR6, -R78 ;  /* 0x000000062b0b7c23 */ /* 0x000fe2000801084e */
[----:B--2---:R-:W-:-:S02]  /*3b90*/  FSEL R52, R85, -INF , P3 ;  /* 0xff80000055347808 */ /* 0x004fc40001800000 */
[----:B------:R-:W-:-:S03]  /*3ba0*/  CS2R R84, SRZ ;  /* 0x0000000000547805 */ /* 0x000fc6000001ff00 */
[----:B------:R-:W-:Y:S01]  /*3bb0*/  MUFU.EX2 R26, R26 ;  /* 0x0000001a001a7308 */ /* 0x000fe20000000800 */
[----:B-1----:R-:W-:Y:S01]  /*3bc0*/  FMNMX.FTZ R15, R45, R12, !PT ;  /* 0x0000000c2d0f7209 */ /* 0x002fe20007810000 */
[--C-:B------:R-:W-:Y:S01]  /*3bd0*/  FFMA.FTZ R12, R41, UR6, -R78.reuse ;  /* 0x00000006290c7c23 */ /* 0x100fe2000801084e */
[----:B------:R-:W-:-:S01]  /*3be0*/  FFMA.FTZ R41, R37, UR6, -R78 ;  /* 0x0000000625297c23 */ /* 0x000fc2000801084e */
[--C-:B------:R-:W-:Y:S01]  /*3bf0*/  FFMA.FTZ R37, R30, UR6, -R78.reuse ;  /* 0x000000061e257c23 */ /* 0x100fe2000801084e */
[----:B------:R-:W-:Y:S01]  /*3c00*/  FMNMX.FTZ R24, R52, R15, !PT ;  /* 0x0000000f34187209 */ /* 0x000fe20007810000 */
[--C-:B------:R-:W-:Y:S01]  /*3c10*/  FFMA.FTZ R15, R38, UR6, -R78.reuse ;  /* 0x00000006260f7c23 */ /* 0x100fe2000801084e */
[----:B------:R-:W-:-:S01]  /*3c20*/  FFMA.FTZ R38, R29, UR6, -R78 ;  /* 0x000000061d267c23 */ /* 0x000fc2000801084e */
[----:B------:R-:W-:Y:S01]  /*3c30*/  MUFU.EX2 R27, R27 ;  /* 0x0000001b001b7308 */ /* 0x000fe20000000800 */
[----:B------:R-:W-:-:S01]  /*3c40*/  FFMA.FTZ R29, R33, UR6, -R78 ;  /* 0x00000006211d7c23 */ /* 0x000fc2000801084e */
[----:B------:R-:W0:Y:S01]  /*3c50*/  SHFL.BFLY PT, R25, R24, 0x2, 0x1f ;  /* 0x0c401f0018197f89 */ /* 0x000e2200000e0000 */
[----:B---3--:R-:W-:-:S05]  /*3c60*/  F2FP.SATFINITE.E4M3.F32.PACK_AB_MERGE_C R227, R80, R77, RZ ;  /* 0x0000004d50e3723e */ /* 0x008fca00048070ff */
[----:B------:R-:W-:Y:S08]  /*3c70*/  MUFU.EX2 R20, R20 ;  /* 0x0000001400147308 */ /* 0x000ff00000000800 */
[----:B------:R-:W1:Y:S08]  /*3c80*/  MUFU.EX2 R21, R21 ;  /* 0x0000001500157308 */ /* 0x000e700000000800 */
[----:B------:R-:W-:Y:S01]  /*3c90*/  MUFU.EX2 R14, R14 ;  /* 0x0000000e000e7308 */ /* 0x000fe20000000800 */
[----:B0-----:R-:W-:Y:S01]  /*3ca0*/  FMNMX.FTZ R25, R24, R25, !PT ;  /* 0x0000001918197209 */ /* 0x001fe20007810000 */
[----:B------:R-:W-:-:S04]  /*3cb0*/  FFMA.FTZ R24, R34, UR6, -R78 ;  /* 0x0000000622187c23 */ /* 0x000fc8000801084e */
[----:B------:R-:W0:Y:S02]  /*3cc0*/  SHFL.BFLY PT, R30, R25, 0x1, 0x1f ;  /* 0x0c201f00191e7f89 */ /* 0x000e2400000e0000 */
[----:B------:R-:W-:Y:S01]  /*3cd0*/  MUFU.EX2 R13, R13 ;  /* 0x0000000d000d7308 */ /* 0x000fe20000000800 */
[----:B-1----:R-:W-:-:S04]  /*3ce0*/  F2FP.SATFINITE.E4M3.F32.PACK_AB_MERGE_C R229, R21, R20, RZ ;  /* 0x0000001415e5723e */ /* 0x002fc800048070ff */
[----:B------:R-:W-:-:S03]  /*3cf0*/  F2FP.SATFINITE.E4M3.F32.PACK_AB_MERGE_C R229, R27, R26, R229 ;  /* 0x0000001a1be5723e */ /* 0x000fc600048070e5 */
[----:B------:R1:W2:Y:S08]  /*3d00*/  MUFU.EX2 R9, R88 ;  /* 0x0000005800097308 */ /* 0x0002b00000000800 */
[----:B------:R-:W-:Y:S01]  /*3d10*/  MUFU.EX2 R6, R6 ;  /* 0x0000000600067308 */ /* 0x000fe20000000800 */
[----:B-1----:R-:W-:Y:S02]  /*3d20*/  CS2R R88, SRZ ;  /* 0x0000000000587805 */ /* 0x002fe4000001ff00 */
[----:B0-----:R-:W-:Y:S01]  /*3d30*/  FMNMX.FTZ R161, R25, R30, !PT ;  /* 0x0000001e19a17209 */ /* 0x001fe20007810000 */
[----:B------:R-:W-:-:S02]  /*3d40*/  IMAD.U32 R30, RZ, RZ, UR6 ;  /* 0x00000006ff1e7e24 */ /* 0x000fc4000f8e00ff */
[----:B------:R-:W-:Y:S02]  /*3d50*/  FFMA.FTZ R25, R36, UR6, -R78 ;  /* 0x0000000624197c23 */ /* 0x000fe4000801084e */
[----:B------:R-:W-:Y:S01]  /*3d60*/  MUFU.EX2 R5, R5 ;  /* 0x0000000500057308 */ /* 0x000fe20000000800 */
[C---:B------:R-:W-:Y:S01]  /*3d70*/  FSETP.NEU.FTZ.AND P3, PT, R161.reuse, -INF , PT ;  /* 0xff800000a100780b */ /* 0x040fe20003f7d000 */
[----:B------:R-:W-:Y:S01]  /*3d80*/  FFMA.FTZ R30, R161, R30, -8 ;  /* 0xc1000000a11e7423 */ /* 0x000fe2000001001e */
[----:B--2---:R-:W-:-:S04]  /*3d90*/  F2FP.SATFINITE.E4M3.F32.PACK_AB_MERGE_C R231, R9, R10, RZ ;  /* 0x0000000a09e7723e */ /* 0x004fc800048070ff */
[----:B------:R-:W-:Y:S01]  /*3da0*/  FSEL R32, R30, RZ, P3 ;  /* 0x000000ff1e207208 */ /* 0x000fe20001800000 */
[----:B------:R-:W-:Y:S01]  /*3db0*/  MUFU.EX2 R3, R3 ;  /* 0x0000000300037308 */ /* 0x000fe20000000800 */
[----:B------:R-:W-:Y:S02]  /*3dc0*/  PLOP3.LUT P3, PT, PT, PT, UP1, 0x80, 0x0 ;  /* 0x000000000000781c */ /* 0x000fe40003f6f018 */
        /* <DEDUP_REMOVED lines=32> */
[----:B0-----:R-:W-:-:S01]  /*3fd0*/  FADD.FTZ R36, R53, R54 ;  /* 0x0000003635247221 */ /* 0x001fc20000010000 */
[--C-:B------:R-:W-:Y:S01]  /*3fe0*/  FFMA.FTZ R75, R75, UR6, -R32.reuse ;  /* 0x000000064b4b7c23 */ /* 0x100fe20008010820 */
[----:B------:R-:W-:-:S01]  /*3ff0*/  FFMA.FTZ R46, R46, UR6, -R32 ;  /* 0x000000062e2e7c23 */ /* 0x000fc20008010820 */
[--C-:B------:R-:W-:Y:S01]  /*4000*/  FFMA.FTZ R76, R76, UR6, -R32.reuse ;  /* 0x000000064c4c7c23 */ /* 0x100fe20008010820 */
[----:B------:R-:W-:-:S01]  /*4010*/  FFMA.FTZ R45, R45, UR6, -R32 ;  /* 0x000000062d2d7c23 */ /* 0x000fc20008010820 */
[----:B------:R-:W-:-:S02]  /*4020*/  FFMA.FTZ R32, R52, UR6, -R32 ;  /* 0x0000000634207c23 */ /* 0x000fc40008010820 */
[----:B------:R-:W0:Y:S08]  /*4030*/  MUFU.EX2 R57, R57 ;  /* 0x0000003900397308 */ /* 0x000e300000000800 */
[----:B------:R3:W-:Y:S08]  /*4040*/  MUFU.EX2 R30, R35 ;  /* 0x00000023001e7308 */ /* 0x0007f00000000800 */
[----:B------:R-:W4:Y:S01]  /*4050*/  MUFU.EX2 R58, R58 ;  /* 0x0000003a003a7308 */ /* 0x000f220000000800 */
[----:B---3--:R-:W-:-:S04]  /*4060*/  FADD.FTZ R35, R26, R27 ;  /* 0x0000001b1a237221 */ /* 0x008fc80000010000 */
[----:B------:R-:W-:Y:S01]  /*4070*/  FADD.FTZ R78, R20, R35 ;  /* 0x00000023144e7221 */ /* 0x000fe20000010000 */
[----:B-1----:R-:W-:-:S01]  /*4080*/  FADD.FTZ R35, R55, R36 ;  /* 0x0000002437237221 */ /* 0x002fc20000010000 */
[----:B--2---:R-:W-:Y:S01]  /*4090*/  F2FP.SATFINITE.E4M3.F32.PACK_AB_MERGE_C R55, R56, R55, RZ ;  /* 0x000000373837723e */ /* 0x004fe200048070ff */
[----:B------:R-:W1:Y:S01]  /*40a0*/  MUFU.EX2 R59, R59 ;  /* 0x0000003b003b7308 */ /* 0x000e620000000800 */
[----:B------:R-:W-:-:S01]  /*40b0*/  FADD.FTZ R43, R21, R78 ;  /* 0x0000004e152b7221 */ /* 0x000fc20000010000 */
[----:B------:R-:W-:Y:S01]  /*40c0*/  FADD.FTZ R36, R56, R35 ;  /* 0x0000002338247221 */ /* 0x000fe20000010000 */
[----:B------:R-:W-:Y:S02]  /*40d0*/  F2FP.SATFINITE.E4M3.F32.PACK_AB_MERGE_C R228, R54, R53, R55 ;  /* 0x0000003536e4723e */ /* 0x000fe40004807037 */
[----:B------:R-:W-:Y:S01]  /*40e0*/  CS2R R54, SRZ ;  /* 0x0000000000367805 */ /* 0x000fe2000001ff00 */
[----:B------:R-:W-:-:S01]  /*40f0*/  FADD.FTZ R78, R14, R43 ;  /* 0x0000002b0e4e7221 */ /* 0x000fc20000010000 */
[----:B0-----:R-:W-:Y:S01]  /*4100*/  FADD.FTZ R35, R57, R36 ;  /* 0x0000002439237221 */ /* 0x001fe20000010000 */
[----:B------:R-:W-:Y:S01]  /*4110*/  CS2R R52, SRZ ;  /* 0x0000000000347805 */ /* 0x000fe2000001ff00 */
[----:B------:R-:W0:Y:S01]  /*4120*/  MUFU.EX2 R60, R60 ;  /* 0x0000003c003c7308 */ /* 0x000e220000000800 */
[----:B------:R-:W-:-:S01]  /*4130*/  FADD.FTZ R43, R13, R78 ;  /* 0x0000004e0d2b7221 */ /* 0x000fc20000010000 */
[----:B----4-:R-:W-:Y:S01]  /*4140*/  FADD.FTZ R2, R58, R35 ;  /* 0x000000233a027221 */ /* 0x010fe20000010000 */
[----:B------:R-:W-:-:S02]  /*4150*/  CS2R R78, SRZ ;  /* 0x00000000004e7805 */ /* 0x000fc4000001ff00 */
[----:B------:R-:W-:-:S03]  /*4160*/  FADD.FTZ R36, R10, R43 ;  /* 0x0000002b0a247221 */ /* 0x000fc60000010000 */
[----:B------:R-:W2:Y:S01]  /*4170*/  MUFU.EX2 R61, R61 ;  /* 0x0000003d003d7308 */ /* 0x000ea20000000800 */
[----:B-1----:R-:W-:-:S01]  /*4180*/  FADD.FTZ R35, R59, R2 ;  /* 0x000000023b237221 */ /* 0x002fc20000010000 */
[----:B------:R-:W-:-:S04]  /*4190*/  FADD.FTZ R43, R9, R36 ;  /* 0x00000024092b7221 */ /* 0x000fc80000010000 */
[----:B------:R-:W-:Y:S02]  /*41a0*/  FADD.FTZ R36, R6, R43 ;  /* 0x0000002b06247221 */ /* 0x000fe40000010000 */
[----:B------:R-:W-:Y:S01]  /*41b0*/  MUFU.EX2 R62, R62 ;  /* 0x0000003e003e7308 */ /* 0x000fe20000000800 */
[----:B0-----:R-:W-:-:S01]  /*41c0*/  FADD.FTZ R2, R60, R35 ;  /* 0x000000233c027221 */ /* 0x001fc20000010000 */
[----:B------:R-:W-:-:S04]  /*41d0*/  F2FP.SATFINITE.E4M3.F32.PACK_AB_MERGE_C R59, R60, R59, RZ ;  /* 0x0000003b3c3b723e */ /* 0x000fc800048070ff */
[----:B------:R-:W-:Y:S02]  /*41e0*/  F2FP.SATFINITE.E4M3.F32.PACK_AB_MERGE_C R230, R58, R57, R59 ;  /* 0x000000393ae6723e */ /* 0x000fe4000480703b */
[----:B------:R-:W-:Y:S01]  /*41f0*/  CS2R R58, SRZ ;  /* 0x00000000003a7805 */ /* 0x000fe2000001ff00 */
[----:B------:R-:W-:Y:S01]  /*4200*/  MUFU.EX2 R63, R63 ;  /* 0x0000003f003f7308 */ /* 0x000fe20000000800 */
[----:B--2---:R-:W-:-:S01]  /*4210*/  FADD.FTZ R35, R61, R2 ;  /* 0x000000023d237221 */ /* 0x004fc20000010000 */
[----:B------:R-:W-:-:S06]  /*4220*/  CS2R R56, SRZ ;  /* 0x0000000000387805 */ /* 0x000fcc000001ff00 */
[----:B------:R-:W0:Y:S08]  /*4230*/  MUFU.EX2 R44, R44 ;  /* 0x0000002c002c7308 */ /* 0x000e300000000800 */
[----:B------:R-:W-:Y:S08]  /*4240*/  MUFU.EX2 R64, R64 ;  /* 0x0000004000407308 */ /* 0x000ff00000000800 */
[----:B------:R-:W-:Y:S01]  /*4250*/  MUFU.EX2 R65, R65 ;  /* 0x0000004100417308 */ /* 0x000fe20000000800 */
[----:B0-----:R-:W-:-:S04]  /*4260*/  F2FP.SATFINITE.E4M3.F32.PACK_AB_MERGE_C R225, R44, R3, RZ ;  /* 0x000000032ce1723e */ /* 0x001fc800048070ff */
[----:B------:R-:W-:-:S03]  /*4270*/  F2FP.SATFINITE.E4M3.F32.PACK_AB_MERGE_C R225, R5, R6, R225 ;  /* 0x0000000605e1723e */ /* 0x000fc600048070e1 */
[----:B------:R-:W0:Y:S08]  /*4280*/  MUFU.EX2 R7, R7 ;  /* 0x0000000700077308 */ /* 0x000e300000000800 */
[----:B------:R1:W-:Y:S08]  /*4290*/  MUFU.EX2 R33, R70 ;  /* 0x0000004600217308 */ /* 0x0003f00000000800 */
[----:B------:R-:W2:Y:S01]  /*42a0*/  MUFU.EX2 R66, R66 ;  /* 0x0000004200427308 */ /* 0x000ea20000000800 */
[----:B-1----:R-:W-:-:S01]  /*42b0*/  FADD.FTZ R70, R5, R36 ;  /* 0x0000002405467221 */ /* 0x002fc20000010000 */
[----:B------:R-:W-:Y:S01]  /*42c0*/  FADD.FTZ R36, R62, R35 ;  /* 0x000000233e247221 */ /* 0x000fe20000010000 */
[----:B0-----:R-:W-:-:S02]  /*42d0*/  F2FP.SATFINITE.E4M3.F32.PACK_AB_MERGE_C R227, R7, R4, R227 ;  /* 0x0000000407e3723e */ /* 0x001fc400048070e3 */
[----:B------:R-:W-:Y:S01]  /*42e0*/  FADD.FTZ R43, R3, R70 ;  /* 0x00000046032b7221 */ /* 0x000fe20000010000 */
[----:B------:R-:W-:-:S01]  /*42f0*/  FADD.FTZ R35, R63, R36 ;  /* 0x000000243f237221 */ /* 0x000fc20000010000 */
[----:B------:R-:W-:Y:S01]  /*4300*/  F2FP.SATFINITE.E4M3.F32.PACK_AB_MERGE_C R63, R64, R63, RZ ;  /* 0x0000003f403f723e */ /* 0x000fe200048070ff */
[----:B------:R-:W0:Y:S01]  /*4310*/  MUFU.EX2 R67, R67 ;  /* 0x0000004300437308 */ /* 0x000e220000000800 */
[----:B------:R-:W-:-:S01]  /*4320*/  FADD.FTZ R43, R44, R43 ;  /* 0x0000002b2c2b7221 */ /* 0x000fc20000010000 */
[----:B------:R-:W-:Y:S01]  /*4330*/  FADD.FTZ R36, R64, R35 ;  /* 0x0000002340247221 */ /* 0x000fe20000010000 */
[----:B------:R-:W-:Y:S02]  /*4340*/  F2FP.SATFINITE.E4M3.F32.PACK_AB_MERGE_C R224, R62, R61, R63 ;  /* 0x0000003d3ee0723e */ /* 0x000fe4000480703f */
[----:B------:R-:W-:Y:S01]  /*4350*/  CS2R R62, SRZ ;  /* 0x00000000003e7805 */ /* 0x000fe2000001ff00 */
[----:B------:R-:W-:-:S01]  /*4360*/  FADD.FTZ R70, R4, R43 ;  /* 0x0000002b04467221 */ /* 0x000fc20000010000 */
[----:B------:R-:W-:Y:S01]  /*4370*/  FADD.FTZ R35, R65, R36 ;  /* 0x0000002441237221 */ /* 0x000fe20000010000 */
[----:B------:R-:W-:Y:S01]  /*4380*/  CS2R R60, SRZ ;  /* 0x00000000003c7805 */ /* 0x000fe2000001ff00 */
[----:B------:R-:W1:Y:S01]  /*4390*/  MUFU.EX2 R68, R68 ;  /* 0x0000004400447308 */ /* 0x000e620000000800 */
[----:B------:R-:W-:-:S01]  /*43a0*/  FADD.FTZ R70, R7, R70 ;  /* 0x0000004607467221 */ /* 0x000fc20000010000 */
[----:B--2---:R-:W-:-:S03]  /*43b0*/  FADD.FTZ R10, R66, R35 ;  /* 0x00000023420a7221 */ /* 0x004fc60000010000 */
[----:B------:R-:W-:-:S03]  /*43c0*/  FADD.FTZ R21, R77, R70 ;  /* 0x000000464d157221 */ /* 0x000fc60000010000 */
[----:B------:R-:W2:Y:S01]  /*43d0*/  MUFU.EX2 R8, R8 ;  /* 0x0000000800087308 */ /* 0x000ea20000000800 */
[----:B0-----:R-:W-:-:S01]  /*43e0*/  FADD.FTZ R3, R67, R10 ;  /* 0x0000000a43037221 */ /* 0x001fc20000010000 */
[----:B------:R-:W-:Y:S01]  /*43f0*/  FADD.FTZ R21, R80, R21 ;  /* 0x0000001550157221 */ /* 0x000fe20000010000 */
[----:B------:R-:W-:-:S05]  /*4400*/  CS2R R80, SRZ ;  /* 0x0000000000507805 */ /* 0x000fca000001ff00 */
[----:B------:R-:W0:Y:S01]  /*4410*/  MUFU.EX2 R51, R51 ;  /* 0x0000003300337308 */ /* 0x000e220000000800 */
[----:B-1----:R-:W-:-:S01]  /*4420*/  FADD.FTZ R10, R68, R3 ;  /* 0x00000003440a7221 */ /* 0x002fc20000010000 */
[----:B------:R-:W-:-:S04]  /*4430*/  F2FP.SATFINITE.E4M3.F32.PACK_AB_MERGE_C R67, R68, R67, RZ ;  /* 0x000000434443723e */ /* 0x000fc800048070ff */
[----:B------:R-:W-:Y:S02]  /*4440*/  F2FP.SATFINITE.E4M3.F32.PACK_AB_MERGE_C R226, R66, R65, R67 ;  /* 0x0000004142e2723e */ /* 0x000fe40004807043 */
[----:B------:R-:W-:Y:S01]  /*4450*/  CS2R R66, SRZ ;  /* 0x0000000000427805 */ /* 0x000fe2000001ff00 */
[----:B------:R-:W1:Y:S01]  /*4460*/  MUFU.EX2 R11, R11 ;  /* 0x0000000b000b7308 */ /* 0x000e620000000800 */
[----:B--2---:R-:W-:-:S01]  /*4470*/  FADD.FTZ R20, R8, R21 ;  /* 0x0000001508147221 */ /* 0x004fc20000010000 */
[----:B------:R-:W-:-:S06]  /*4480*/  CS2R R64, SRZ ;  /* 0x0000000000407805 */ /* 0x000fcc000001ff00 */
[----:B------:R2:W3:Y:S01]  /*4490*/  MUFU.EX2 R34, R69 ;  /* 0x0000004500227308 */ /* 0x0004e20000000800 */
[----:B0-----:R-:W-:-:S07]  /*44a0*/  FADD.FTZ R3, R51, R10 ;  /* 0x0000000a33037221 */ /* 0x001fce0000010000 */
[----:B------:R-:W0:Y:S01]  /*44b0*/  MUFU.EX2 R42, R42 ;  /* 0x0000002a002a7308 */ /* 0x000e220000000800 */
[----:B-1----:R-:W-:-:S01]  /*44c0*/  FADD.FTZ R21, R11, R20 ;  /* 0x000000140b157221 */ /* 0x002fc20000010000 */
[----:B--2---:R-:W-:-:S06]  /*44d0*/  CS2R R68, SRZ ;  /* 0x0000000000447805 */ /* 0x004fcc000001ff00 */
[----:B------:R-:W1:Y:S01]  /*44e0*/  MUFU.EX2 R50, R50 ;  /* 0x0000003200327308 */ /* 0x000e620000000800 */
[----:B---3--:R-:W-:-:S07]  /*44f0*/  FADD.FTZ R3, R34, R3 ;  /* 0x0000000322037221 */ /* 0x008fce0000010000 */
[----:B------:R-:W2:Y:S01]  /*4500*/  MUFU.EX2 R39, R39 ;  /* 0x0000002700277308 */ /* 0x000ea20000000800 */
[----:B0-----:R-:W-:-:S07]  /*4510*/  FADD.FTZ R36, R42, R21 ;  /* 0x000000152a247221 */ /* 0x001fce0000010000 */
[----:B------:R-:W0:Y:S01]  /*4520*/  MUFU.EX2 R12, R12 ;  /* 0x0000000c000c7308 */ /* 0x000e220000000800 */
[----:B-1----:R-:W-:-:S01]  /*4530*/  FADD.FTZ R20, R50, R3 ;  /* 0x0000000332147221 */ /* 0x002fc20000010000 */
[----:B------:R-:W-:-:S03]  /*4540*/  F2FP.SATFINITE.E4M3.F32.PACK_AB_MERGE_C R50, R33, R50, RZ ;  /* 0x000000322132723e */ /* 0x000fc600048070ff */
[----:B------:R-:W-:Y:S01]  /*4550*/  FADD.FTZ R20, R33, R20 ;  /* 0x0000001421147221 */ /* 0x000fe20000010000 */
[----:B------:R-:W-:Y:S02]  /*4560*/  F2FP.SATFINITE.E4M3.F32.PACK_AB_MERGE_C R220, R34, R51, R50 ;  /* 0x0000003322dc723e */ /* 0x000fe40004807032 */
[----:B------:R-:W-:Y:S01]  /*4570*/  CS2R R50, SRZ ;  /* 0x0000000000327805 */ /* 0x000fe2000001ff00 */
[----:B------:R-:W1:Y:S01]  /*4580*/  MUFU.EX2 R71, R71 ;  /* 0x0000004700477308 */ /* 0x000e620000000800 */
[C---:B--2---:R-:W-:Y:S01]  /*4590*/  F2FP.SATFINITE.E4M3.F32.PACK_AB_MERGE_C R221, R39.reuse, R42, RZ ;  /* 0x0000002a27dd723e */ /* 0x044fe200048070ff */
[----:B------:R-:W-:Y:S01]  /*45a0*/  FADD.FTZ R39, R39, R36 ;  /* 0x0000002427277221 */ /* 0x000fe20000010000 */
[----:B------:R-:W-:Y:S02]  /*45b0*/  CS2R R42, SRZ ;  /* 0x00000000002a7805 */ /* 0x000fe4000001ff00 */
[----:B------:R-:W-:Y:S02]  /*45c0*/  CS2R R34, SRZ ;  /* 0x0000000000227805 */ /* 0x000fe4000001ff00 */
[----:B------:R-:W-:Y:S01]  /*45d0*/  F2FP.SATFINITE.E4M3.F32.PACK_AB_MERGE_C R221, R11, R8, R221 ;  /* 0x000000080bdd723e */ /* 0x000fe200048070dd */
[----:B------:R-:W2:Y:S01]  /*45e0*/  MUFU.EX2 R15, R15 ;  /* 0x0000000f000f7308 */ /* 0x000ea20000000800 */
[----:B0-----:R-:W-:-:S07]  /*45f0*/  FADD.FTZ R26, R12, R39 ;  /* 0x000000270c1a7221 */ /* 0x001fce0000010000 */
[----:B------:R-:W0:Y:S01]  /*4600*/  MUFU.EX2 R72, R72 ;  /* 0x0000004800487308 */ /* 0x000e220000000800 */
[----:B-1----:R-:W-:-:S07]  /*4610*/  FADD.FTZ R3, R71, R20 ;  /* 0x0000001447037221 */ /* 0x002fce0000010000 */
[----:B------:R-:W1:Y:S01]  /*4620*/  MUFU.EX2 R40, R40 ;  /* 0x0000002800287308 */ /* 0x000e620000000800 */
[----:B--2---:R-:W-:-:S01]  /*4630*/  FADD.FTZ R5, R15, R26 ;  /* 0x0000001a0f057221 */ /* 0x004fc20000010000 */
[----:B------:R-:W-:-:S06]  /*4640*/  CS2R R26, SRZ ;  /* 0x00000000001a7805 */ /* 0x000fcc000001ff00 */
[----:B------:R-:W2:Y:S01]  /*4650*/  MUFU.EX2 R49, R49 ;  /* 0x0000003100317308 */ /* 0x000ea20000000800 */
[----:B0-----:R-:W-:-:S07]  /*4660*/  FADD.FTZ R4, R72, R3 ;  /* 0x0000000348047221 */ /* 0x001fce0000010000 */
[----:B------:R-:W0:Y:S01]  /*4670*/  MUFU.EX2 R41, R41 ;  /* 0x0000002900297308 */ /* 0x000e220000000800 */
[----:B-1----:R-:W-:-:S07]  /*4680*/  FADD.FTZ R6, R40, R5 ;  /* 0x0000000528067221 */ /* 0x002fce0000010000 */
[----:B------:R-:W1:Y:S01]  /*4690*/  MUFU.EX2 R2, R73 ;  /* 0x0000004900027308 */ /* 0x000e620000000800 */
[----:B--2---:R-:W-:-:S07]  /*46a0*/  FADD.FTZ R5, R49, R4 ;  /* 0x0000000431057221 */ /* 0x004fce0000010000 */
[----:B------:R-:W-:Y:S01]  /*46b0*/  MUFU.EX2 R31, R31 ;  /* 0x0000001f001f7308 */ /* 0x000fe20000000800 */
[----:B0-----:R-:W-:-:S01]  /*46c0*/  FADD.FTZ R6, R41, R6 ;  /* 0x0000000629067221 */ /* 0x001fc20000010000 */
[----:B------:R-:W-:-:S04]  /*46d0*/  F2FP.SATFINITE.E4M3.F32.PACK_AB_MERGE_C R40, R41, R40, RZ ;  /* 0x000000282928723e */ /* 0x000fc800048070ff */
[----:B------:R-:W-:Y:S02]  /*46e0*/  F2FP.SATFINITE.E4M3.F32.PACK_AB_MERGE_C R223, R15, R12, R40 ;  /* 0x0000000c0fdf723e */ /* 0x000fe40004807028 */
[----:B------:R-:W-:Y:S01]  /*46f0*/  CS2R R40, SRZ ;  /* 0x0000000000287805 */ /* 0x000fe2000001ff00 */
[----:B------:R-:W0:Y:S01]  /*4700*/  MUFU.EX2 R28, R28 ;  /* 0x0000001c001c7308 */ /* 0x000e220000000800 */
[----:B-1----:R-:W-:-:S01]  /*4710*/  FADD.FTZ R5, R2, R5 ;  /* 0x0000000502057221 */ /* 0x002fc20000010000 */
[----:B------:R-:W-:-:S04]  /*4720*/  F2FP.SATFINITE.E4M3.F32.PACK_AB_MERGE_C R49, R2, R49, RZ ;  /* 0x000000310231723e */ /* 0x000fc800048070ff */
[----:B------:R-:W-:Y:S02]  /*4730*/  F2FP.SATFINITE.E4M3.F32.PACK_AB_MERGE_C R222, R72, R71, R49 ;  /* 0x0000004748de723e */ /* 0x000fe40004807031 */
[----:B------:R-:W-:Y:S01]  /*4740*/  CS2R R72, SRZ ;  /* 0x0000000000487805 */ /* 0x000fe2000001ff00 */
[----:B------:R-:W1:Y:S01]  /*4750*/  MUFU.EX2 R37, R37 ;  /* 0x0000002500257308 */ /* 0x000e620000000800 */
[----:B------:R-:W-:-:S07]  /*4760*/  CS2R R70, SRZ ;  /* 0x0000000000467805 */ /* 0x000fce000001ff00 */
[----:B------:R-:W2:Y:S01]  /*4770*/  MUFU.EX2 R48, R48 ;  /* 0x0000003000307308 */ /* 0x000ea20000000800 */
[----:B0-----:R-:W-:-:S07]  /*4780*/  F2FP.SATFINITE.E4M3.F32.PACK_AB_MERGE_C R4, R28, R31, RZ ;  /* 0x0000001f1c04723e */ /* 0x001fce00048070ff */
[----:B------:R-:W0:Y:S01]  /*4790*/  MUFU.EX2 R38, R38 ;  /* 0x0000002600267308 */ /* 0x000e220000000800 */
[----:B-1----:R-:W-:-:S07]  /*47a0*/  FADD.FTZ R7, R37, R6 ;  /* 0x0000000625077221 */ /* 0x002fce0000010000 */
[----:B------:R-:W1:Y:S01]  /*47b0*/  MUFU.EX2 R9, R74 ;  /* 0x0000004a00097308 */ /* 0x000e620000000800 */
[----:B--2---:R-:W-:-:S07]  /*47c0*/  FADD.FTZ R2, R48, R5 ;  /* 0x0000000530027221 */ /* 0x004fce0000010000 */
[----:B------:R-:W2:Y:S01]  /*47d0*/  MUFU.EX2 R47, R47 ;  /* 0x0000002f002f7308 */ /* 0x000ea20000000800 */
[C---:B0-----:R-:W-:Y:S01]  /*47e0*/  F2FP.SATFINITE.E4M3.F32.PACK_AB_MERGE_C R217, R38.reuse, R37, R4 ;  /* 0x0000002526d9723e */ /* 0x041fe20004807004 */
[----:B------:R-:W-:Y:S01]  /*47f0*/  FADD.FTZ R38, R38, R7 ;  /* 0x0000000726267221 */ /* 0x000fe20000010000 */
[----:B------:R-:W-:-:S03]  /*4800*/  CS2R R36, SRZ ;  /* 0x0000000000247805 */ /* 0x000fc6000001ff00 */
[----:B------:R-:W-:Y:S01]  /*4810*/  FADD.FTZ R31, R31, R38 ;  /* 0x000000261f1f7221 */ /* 0x000fe20000010000 */
[----:B------:R-:W-:Y:S01]  /*4820*/  CS2R R38, SRZ ;  /* 0x0000000000267805 */ /* 0x000fe2000001ff00 */
[----:B------:R0:W3:Y:S01]  /*4830*/  MUFU.EX2 R10, R75 ;  /* 0x0000004b000a7308 */ /* 0x0000e20000000800 */
[----:B-1----:R-:W-:-:S01]  /*4840*/  FADD.FTZ R2, R9, R2 ;  /* 0x0000000209027221 */ /* 0x002fc20000010000 */
[----:B------:R-:W-:-:S06]  /*4850*/  FADD.FTZ R31, R28, R31 ;  /* 0x0000001f1c1f7221 */ /* 0x000fcc0000010000 */
[----:B------:R-:W1:Y:S01]  /*4860*/  MUFU.EX2 R24, R24 ;  /* 0x0000001800187308 */ /* 0x000e620000000800 */
[----:B--2---:R-:W-:-:S01]  /*4870*/  FADD.FTZ R5, R47, R2 ;  /* 0x000000022f057221 */ /* 0x004fc20000010000 */
[----:B0-----:R-:W-:-:S06]  /*4880*/  CS2R R74, SRZ ;  /* 0x00000000004a7805 */ /* 0x001fcc000001ff00 */
[----:B------:R-:W0:Y:S01]  /*4890*/  MUFU.EX2 R46, R46 ;  /* 0x0000002e002e7308 */ /* 0x000e220000000800 */
[----:B---3--:R-:W-:-:S01]  /*48a0*/  FADD.FTZ R5, R10, R5 ;  /* 0x000000050a057221 */ /* 0x008fc20000010000 */
[----:B------:R-:W-:-:S04]  /*48b0*/  F2FP.SATFINITE.E4M3.F32.PACK_AB_MERGE_C R47, R10, R47, RZ ;  /* 0x0000002f0a2f723e */ /* 0x000fc800048070ff */
[----:B------:R-:W-:Y:S02]  /*48c0*/  F2FP.SATFINITE.E4M3.F32.PACK_AB_MERGE_C R216, R9, R48, R47 ;  /* 0x0000003009d8723e */ /* 0x000fe4000480702f */
[----:B------:R-:W-:Y:S01]  /*48d0*/  CS2R R48, SRZ ;  /* 0x0000000000307805 */ /* 0x000fe2000001ff00 */
[----:B------:R-:W2:Y:S01]  /*48e0*/  MUFU.EX2 R29, R29 ;  /* 0x0000001d001d7308 */ /* 0x000ea20000000800 */
[----:B-1----:R-:W-:-:S07]  /*48f0*/  FADD.FTZ R4, R24, R31 ;  /* 0x0000001f18047221 */ /* 0x002fce0000010000 */
[----:B------:R1:W3:Y:S01]  /*4900*/  MUFU.EX2 R3, R76 ;  /* 0x0000004c00037308 */ /* 0x0002e20000000800 */
[----:B0-----:R-:W-:-:S07]  /*4910*/  FADD.FTZ R2, R46, R5 ;  /* 0x000000052e027221 */ /* 0x001fce0000010000 */
[----:B------:R-:W0:Y:S01]  /*4920*/  MUFU.EX2 R25, R25 ;  /* 0x0000001900197308 */ /* 0x000e220000000800 */
[----:B--2---:R-:W-:-:S01]  /*4930*/  FADD.FTZ R4, R29, R4 ;  /* 0x000000041d047221 */ /* 0x004fc20000010000 */
[----:B-1----:R-:W-:-:S06]  /*4940*/  CS2R R76, SRZ ;  /* 0x00000000004c7805 */ /* 0x002fcc000001ff00 */
[----:B------:R-:W-:Y:S01]  /*4950*/  MUFU.EX2 R45, R45 ;  /* 0x0000002d002d7308 */ /* 0x000fe20000000800 */
[----:B---3--:R-:W-:-:S07]  /*4960*/  FADD.FTZ R2, R3, R2 ;  /* 0x0000000203027221 */ /* 0x008fce0000010000 */
[----:B------:R-:W1:Y:S01]  /*4970*/  MUFU.EX2 R32, R32 ;  /* 0x0000002000207308 */ /* 0x000e620000000800 */
[----:B0-----:R-:W-:Y:S01]  /*4980*/  F2FP.SATFINITE.E4M3.F32.PACK_AB_MERGE_C R6, R30, R25, RZ ;  /* 0x000000191e06723e */ /* 0x001fe200048070ff */
[----:B------:R-:W-:-:S03]  /*4990*/  FADD.FTZ R25, R25, R4 ;  /* 0x0000000419197221 */ /* 0x000fc60000010000 */
[----:B------:R-:W-:Y:S02]  /*49a0*/  F2FP.SATFINITE.E4M3.F32.PACK_AB_MERGE_C R219, R29, R24, R6 ;  /* 0x000000181ddb723e */ /* 0x000fe40004807006 */
[----:B------:R-:W-:Y:S02]  /*49b0*/  CS2R R28, SRZ ;  /* 0x00000000001c7805 */ /* 0x000fe4000001ff00 */
[----:B-1----:R-:W-:Y:S01]  /*49c0*/  F2FP.SATFINITE.E4M3.F32.PACK_AB_MERGE_C R5, R32, R45, RZ ;  /* 0x0000002d2005723e */ /* 0x002fe200048070ff */
[----:B------:R-:W-:-:S01]  /*49d0*/  FADD.FTZ R45, R45, R2 ;  /* 0x000000022d2d7221 */ /* 0x000fc20000010000 */
[----:B------:R-:W-:Y:S01]  /*49e0*/  FADD.FTZ R2, R30, R25 ;  /* 0x000000191e027221 */ /* 0x000fe20000010000 */
[----:B------:R-:W-:Y:S02]  /*49f0*/  CS2R R30, SRZ ;  /* 0x00000000001e7805 */ /* 0x000fe4000001ff00 */
[----:B------:R-:W-:Y:S01]  /*4a00*/  F2FP.SATFINITE.E4M3.F32.PACK_AB_MERGE_C R218, R3, R46, R5 ;  /* 0x0000002e03da723e */ /* 0x000fe20004807005 */
[----:B------:R-:W-:-:S01]  /*4a10*/  FADD.FTZ R3, R32, R45 ;  /* 0x0000002d20037221 */ /* 0x000fc20000010000 */
[----:B------:R-:W-:-:S02]  /*4a20*/  CS2R R46, SRZ ;  /* 0x00000000002e7805 */ /* 0x000fc4000001ff00 */
[----:B------:R-:W-:Y:S02]  /*4a30*/  CS2R R44, SRZ ;  /* 0x00000000002c7805 */ /* 0x000fe4000001ff00 */
[----:B------:R-:W-:Y:S02]  /*4a40*/  CS2R R32, SRZ ;  /* 0x0000000000207805 */ /* 0x000fe4000001ff00 */
[----:B------:R-:W-:Y:S01]  /*4a50*/  CS2R R24, SRZ ;  /* 0x0000000000187805 */ /* 0x000fe2000001ff00 */
[----:B------:R-:W-:Y:S06]  /*4a60*/  @!P3 BRA `(.L_x_1958) ;  /* 0x00000034003cb947 */ /* 0x000fec0003800000 */
[----:B------:R-:W-:Y:S01]  /*4a70*/  IMAD.MOV.U32 R5, RZ, RZ, R170 ;  /* 0x000000ffff057224 */ /* 0x000fe200078e00aa */
[----:B------:R-:W-:Y:S01]  /*4a80*/  UMOV UR55, UR50 ;  /* 0x0000003200377c82 */ /* 0x000fe20008000000 */
[----:B------:R-:W-:Y:S01]  /*4a90*/  IMAD.MOV.U32 R4, RZ, RZ, R161 ;  /* 0x000000ffff047224 */ /* 0x000fe200078e00a1 */
[----:B------:R-:W-:Y:S01]  /*4aa0*/  UMOV UR56, UR43 ;  /* 0x0000002b00387c82 */ /* 0x000fe20008000000 */
[----:B------:R-:W-:Y:S01]  /*4ab0*/  IMAD.MOV.U32 R151, RZ, RZ, RZ ;  /* 0x000000ffff977224 */ /* 0x000fe200078e00ff */
[----:B------:R-:W-:Y:S01]  /*4ac0*/  ULDC UR53, c[0x0][0x288] ;  /* 0x0000a20000357ab9 */ /* 0x000fe20000000800 */
[----:B------:R-:W-:-:S05]  /*4ad0*/  ULDC UR50, c[0x0][0x988] ;  /* 0x0002620000327ab9 */ /* 0x000fca0000000800 */
.L_x_1968:
[----:B------:R-:W-:Y:S01]  /*4ae0*/  ISETP.NE.AND P4, PT, RZ, UR40, PT ;  /* 0x00000028ff007c0c */ /* 0x000fe2000bf85270 */
[----:B------:R-:W-:-:S04]  /*4af0*/  UISETP.NE.AND UP1, UPT, UR55, 0x1, UPT ;  /* 0x000000013700788c */ /* 0x000fc8000bf25270 */
[----:B------:R-:W-:-:S04]  /*4b00*/  USEL UR43, URZ, 0x1, UP1 ;  /* 0x000000013f2b7887 */ /* 0x000fc80008800000 */
[----:B------:R-:W-:-:S04]  /*4b10*/  ULOP3.LUT UR43, UR56, UR43, URZ, 0x3c, !UPT ;  /* 0x0000002b382b7292 */ /* 0x000fc8000f8e3c3f */
[----:B------:R-:W-:Y:S08]  /*4b20*/  @P4 BRA `(.L_x_1959) ;  /* 0x0000000000384947 */ /* 0x000ff00003800000 */
[----:B------:R-:W-:Y:S05]  /*4b30*/  @!P0 BRA `(.L_x_1960) ;  /* 0x0000000000048947 */ /* 0x000fea0003800000 */
[----:B------:R-:W-:Y:S01]  /*4b40*/  BPT.TRAP 0x1 ;  /* 0x000000040000795c */ /* 0x000fe20000300000 */
.L_x_1960:
        /* <DEDUP_REMOVED lines=9> */
.L_x_1961:
[----:B-1----:R-:W-:Y:S05]  /*4be0*/  @P3 BRA `(.L_x_1959) ;  /* 0x0000000000083947 */ /* 0x002fea0003800000 */
[----:B------:R-:W1:Y:S02]  /*4bf0*/  SYNCS.PHASECHK.TRANS64.TRYWAIT P3, [UR6+0x38830], R6 ;  /* 0x03883006ff0075a7 */ /* 0x000e640008060146 */
[----:B-1----:R-:W-:Y:S05]  /*4c00*/  @!P3 BRA `(.L_x_1962) ;  /* 0x000000f0008cb947 */ /* 0x002fea0003800000 */
.L_x_1959:
        /* <DEDUP_REMOVED lines=50> */
.L_x_1964:
[----:B------:R-:W-:Y:S01]  /*4f30*/  ULEA UR6, UR55, UR41, 0x3 ;  /* 0x0000002937067291 */ /* 0x000fe2000f8e183f */
[----:B------:R-:W-:-:S05]  /*4f40*/  IMAD.U32 R6, RZ, RZ, UR56 ;  /* 0x00000038ff067e24 */ /* 0x000fca000f8e00ff */
[----:B------:R-:W-:-:S04]  /*4f50*/  SHF.L.U32 R6, R6, 0x1f, RZ ;  /* 0x0000001f06067819 */ /* 0x000fc800000006ff */
[----:B------:R0:W1:Y:S01]  /*4f60*/  SYNCS.PHASECHK.TRANS64.TRYWAIT P3, [UR6+0x38850], R6 ;  /* 0x03885006ff0075a7 */ /* 0x0000620008060146 */
[----:B------:R-:W-:Y:S05]  /*4f70*/  @!P0 BRA `(.L_x_1965) ;  /* 0x0000000000048947 */ /* 0x000fea0003800000 */
[----:B------:R-:W-:Y:S01]  /*4f80*/  BPT.TRAP 0x1 ;  /* 0x000000040000795c */ /* 0x000fe20000300000 */
.L_x_1965:
[----:B-1----:R-:W-:Y:S05]  /*4f90*/  @P3 BRA `(.L_x_1963) ;  /* 0x0000000000083947 */ /* 0x002fea0003800000 */
[----:B------:R-:W1:Y:S02]  /*4fa0*/  SYNCS.PHASECHK.TRANS64.TRYWAIT P3, [UR6+0x38850], R6 ;  /* 0x03885006ff0075a7 */ /* 0x000e640008060146 */
[----:B-1----:R-:W-:Y:S05]  /*4fb0*/  @!P3 BRA `(.L_x_1966) ;  /* 0x000000ec00b8b947 */ /* 0x002fea0003800000 */
.L_x_1963:
[----:B------:R-:W-:Y:S01]  /*4fc0*/  UIADD3 UR6, UR41, 0x400, URZ ;  /* 0x0000040029067890 */ /* 0x000fe2000fffe03f */
[----:B------:R-:W-:Y:S01]  /*4fd0*/  WARPGROUP.ARRIVE ;  /* 0x00000000000079c5 */ /* 0x000fe20000000000 */
[----:B------:R-:W-:Y:S01]  /*4fe0*/  UMOV UR7, 0x40000040 ;  /* 0x4000004000077882 */ /* 0x000fe20000000000 */
[C---:B------:R-:W-:Y:S01]  /*4ff0*/  FMUL.FTZ R21, R0.reuse, R163 ;  /* 0x000000a300157220 */ /* 0x040fe20000410000 */
[----:B------:R-:W-:Y:S01]  /*5000*/  USHF.R.U32.HI UR6, URZ, 0x4, UR6 ;  /* 0x000000043f067899 */ /* 0x000fe20008011606 */
[----:B------:R-:W-:Y:S01]  /*5010*/  FMUL.FTZ R163, R0, R175 ;  /* 0x000000af00a37220 */ /* 0x000fe20000410000 */
[----:B------:R-:W-:Y:S02]  /*5020*/  VIADD R175, R18, UR36 ;  /* 0x0000002412af7c36 */ /* 0x000fe40008000000 */
[C---:B------:R-:W-:Y:S01]  /*5030*/  FMUL.FTZ R15, R0.reuse, R161 ;  /* 0x000000a1000f7220 */ /* 0x040fe20000410000 */
[----:B------:R-:W-:Y:S01]  /*5040*/  ULOP3.LUT UR6, UR6, 0x3fff, URZ, 0xc0, !UPT ;  /* 0x00003fff06067892 */ /* 0x000fe2000f8ec03f */
[C---:B------:R-:W-:Y:S01]  /*5050*/  FMUL.FTZ R161, R0.reuse, R173 ;  /* 0x000000ad00a17220 */ /* 0x040fe20000410000 */
[C---:B------:R-:W-:Y:S01]  /*5060*/  FMUL.FTZ R10, R0.reuse, R156 ;  /* 0x0000009c000a7220 */ /* 0x040fe20000410000 */
[C---:B------:R-:W-:Y:S01]  /*5070*/  FMUL.FTZ R156, R0.reuse, R168 ;  /* 0x000000a8009c7220 */ /* 0x040fe20000410000 */
[----:B------:R-:W-:Y:S01]  /*5080*/  ULOP3.LUT UR6, UR6, 0x10000, URZ, 0xfc, !UPT ;  /* 0x0001000006067892 */ /* 0x000fe2000f8efc3f */
[C---:B------:R-:W-:Y:S01]  /*5090*/  FMUL.FTZ R168, R0.reuse, R180 ;  /* 0x000000b400a87220 */ /* 0x040fe20000410000 */
[C---:B------:R-:W-:Y:S01]  /*50a0*/  FMUL.FTZ R12, R0.reuse, R158 ;  /* 0x0000009e000c7220 */ /* 0x040fe20000410000 */
[----:B------:R-:W2:Y:S01]  /*50b0*/  LDC R180, c[0x0][0x2f0] ;  /* 0x0000bc00ffb47b82 */ /* 0x000ea20000000800 */
[----:B------:R-:W-:Y:S01]  /*50c0*/  ULEA UR10, UR55, UR6, 0xb ;  /* 0x00000006370a7291 */ /* 0x000fe2000f8e583f */
[C---:B------:R-:W-:Y:S01]  /*50d0*/  FMUL.FTZ R158, R0.reuse, R170 ;  /* 0x000000aa009e7220 */ /* 0x040fe20000410000 */
[C---:B------:R-:W-:Y:S01]  /*50e0*/  FMUL.FTZ R170, R0.reuse, R182 ;  /* 0x000000b600aa7220 */ /* 0x040fe20000410000 */
[C---:B------:R-:W-:Y:S01]  /*50f0*/  FMUL.FTZ R14, R0.reuse, R160 ;  /* 0x000000a0000e7220 */ /* 0x040fe20000410000 */
[C---:B01----:R-:W-:Y:S01]  /*5100*/  FMUL.FTZ R6, R0.reuse, R152 ;  /* 0x0000009800067220 */ /* 0x043fe20000410000 */
[C---:B------:R-:W-:Y:S01]  /*5110*/  FMUL.FTZ R160, R0.reuse, R172 ;  /* 0x000000ac00a07220 */ /* 0x040fe20000410000 */
[C---:B------:R-:W-:Y:S01]  /*5120*/  FMUL.FTZ R172, R0.reuse, R184 ;  /* 0x000000b800ac7220 */ /* 0x040fe20000410000 */
[----:B------:R-:W-:Y:S01]  /*5130*/  UMOV UR6, UR10 ;  /* 0x0000000a00067c82 */ /* 0x000fe20008000000 */
[----:B------:R-:W-:Y:S01]  /*5140*/  IMAD.MOV.U32 R184, RZ, RZ, -0x2 ;  /* 0xfffffffeffb87424 */ /* 0x000fe200078e00ff */
[----:B------:R-:W-:Y:S01]  /*5150*/  QGMMA.64x256x32.F32.E4M3.E4M3 R24, R228, gdesc[UR4], R24, gsb0 ;  /* 0x03e00004e4187df3 */ /* 0x000fe20008000818 */
[----:B------:R-:W-:Y:S01]  /*5160*/  UIADD3 UR6, UR10, 0x2, URZ ;  /* 0x000000020a067890 */ /* 0x000fe2000fffe03f */
[C---:B------:R-:W-:Y:S01]  /*5170*/  FMUL.FTZ R7, R0.reuse, R153 ;  /* 0x0000009900077220 */ /* 0x040fe20000410000 */
[----:B------:R-:W-:Y:S01]  /*5180*/  UMOV UR7, 0x40000040 ;  /* 0x4000004000077882 */ /* 0x000fe20000000000 */
        /* <DEDUP_REMOVED lines=18> */
[----:B------:R-:W3:Y:S01]  /*52b0*/  MUFU.TANH R10, R10 ;  /* 0x0000000a000a7308 */ /* 0x000ee20000002400 */
[C---:B------:R-:W-:Y:S01]  /*52c0*/  FMUL.FTZ R20, R0.reuse, R162 ;  /* 0x000000a200147220 */ /* 0x040fe20000410000 */
[C---:B------:R-:W-:Y:S01]  /*52d0*/  FMUL.FTZ R162, R0.reuse, R174 ;  /* 0x000000ae00a27220 */ /* 0x040fe20000410000 */
[C---:B------:R-:W-:Y:S01]  /*52e0*/  FMUL.FTZ R174, R0.reuse, R185 ;  /* 0x000000b900ae7220 */ /* 0x040fe20000410000 */
[C---:B------:R-:W-:Y:S01]  /*52f0*/  FMUL.FTZ R8, R0.reuse, R154 ;  /* 0x0000009a00087220 */ /* 0x040fe20000410000 */
[C---:B------:R-:W-:Y:S01]  /*5300*/  FMUL.FTZ R154, R0.reuse, R166 ;  /* 0x000000a6009a7220 */ /* 0x040fe20000410000 */
[C---:B------:R-:W-:Y:S01]  /*5310*/  FMUL.FTZ R166, R0.reuse, R178 ;  /* 0x000000b200a67220 */ /* 0x040fe20000410000 */
[C---:B------:R-:W-:Y:S01]  /*5320*/  FMUL.FTZ R178, R0.reuse, R188 ;  /* 0x000000bc00b27220 */ /* 0x040fe20000410000 */
[----:B------:R-:W4:Y:S01]  /*5330*/  MUFU.TANH R11, R11 ;  /* 0x0000000b000b7308 */ /* 0x000f220000002400 */
[C---:B------:R-:W-:Y:S01]  /*5340*/  FMUL.FTZ R185, R0.reuse, R196 ;  /* 0x000000c400b97220 */ /* 0x040fe20000410000 */
[C---:B------:R-:W-:Y:S01]  /*5350*/  FMUL.FTZ R188, R0.reuse, R201 ;  /* 0x000000c900bc7220 */ /* 0x040fe20000410000 */
[C---:B------:R-:W-:Y:S01]  /*5360*/  FMUL.FTZ R205, R0.reuse, R205 ;  /* 0x000000cd00cd7220 */ /* 0x040fe20000410000 */
[C---:B------:R-:W-:Y:S01]  /*5370*/  FMUL.FTZ R212, R0.reuse, R212 ;  /* 0x000000d400d47220 */ /* 0x040fe20000410000 */
[C---:B------:R-:W-:Y:S01]  /*5380*/  FMUL.FTZ R213, R0.reuse, R213 ;  /* 0x000000d500d57220 */ /* 0x040fe20000410000 */
[C---:B------:R-:W-:Y:S01]  /*5390*/  FMUL.FTZ R201, R0.reuse, R206 ;  /* 0x000000ce00c97220 */ /* 0x040fe20000410000 */
[C---:B------:R-:W-:Y:S01]  /*53a0*/  FMUL.FTZ R190, R0.reuse, R190 ;  /* 0x000000be00be7220 */ /* 0x040fe20000410000 */
[----:B------:R-:W5:Y:S01]  /*53b0*/  MUFU.TANH R14, R14 ;  /* 0x0000000e000e7308 */ /* 0x000f620000002400 */
[C---:B------:R-:W-:Y:S01]  /*53c0*/  FMUL.FTZ R194, R0.reuse, R194 ;  /* 0x000000c200c27220 */ /* 0x040fe20000410000 */
[----:B------:R-:W-:-:S06]  /*53d0*/  FMUL.FTZ R195, R0, R195 ;  /* 0x000000c300c37220 */ /* 0x000fcc0000410000 */
[----:B------:R-:W5:Y:S08]  /*53e0*/  MUFU.TANH R15, R15 ;  /* 0x0000000f000f7308 */ /* 0x000f700000002400 */
        /* <DEDUP_REMOVED lines=28> */
[----:B------:R-:W-:-:S05]  /*55b0*/  WARPGROUP.ARRIVE ;  /* 0x00000000000079c5 */ /* 0x000fca0000000000 */
[----:B------:R-:W-:Y:S01]  /*55c0*/  MUFU.TANH R162, R162 ;  /* 0x000000a200a27308 */ /* 0x000fe20000002400 */
[----:B------:R-:W0:Y:S01]  /*55d0*/  S2R R231, SR_TID.X ;  /* 0x0000000000e77919 */ /* 0x000e220000002100 */
[----:B------:R-:W-:Y:S01]  /*55e0*/  QGMMA.64x256x32.F32.E4M3.E4M3 R24, R224, gdesc[UR4], R24, gsb0 ;  /* 0x03e00004e0187df3 */ /* 0x000fe20008000818 */
[----:B------:R-:W-:Y:S01]  /*55f0*/  UIADD3 UR6, UR10, 0x4, URZ ;  /* 0x000000040a067890 */ /* 0x000fe2000fffe03f */
[----:B------:R-:W-:-:S04]  /*5600*/  UMOV UR7, 0x40000040 ;  /* 0x4000004000077882 */ /* 0x000fc80000000000 */
[----:B------:R-:W-:Y:S08]  /*5610*/  MUFU.TANH R163, R163 ;  /* 0x000000a300a37308 */ /* 0x000ff00000002400 */
[----:B------:R-:W-:Y:S08]  /*5620*/  MUFU.TANH R166, R166 ;  /* 0x000000a600a67308 */ /* 0x000ff00000002400 */
[----:B------:R-:W-:Y:S08]  /*5630*/  MUFU.TANH R167, R167 ;  /* 0x000000a700a77308 */ /* 0x000ff00000002400 */
[----:B------:R-:W-:Y:S01]  /*5640*/  MUFU.TANH R170, R170 ;  /* 0x000000aa00aa7308 */ /* 0x000fe20000002400 */
[----:B0-----:R-:W-:-:S07]  /*5650*/  SHF.R.U32.HI R231, RZ, 0x7, R231 ;  /* 0x00000007ffe77819 */ /* 0x001fce00000116e7 */
        /* <DEDUP_REMOVED lines=15> */
[----:B------:R-:W-:Y:S02]  /*5750*/  @UP0 ULDC UR6, c[0x0][0x44c] ;  /* 0x0001130000060ab9 */ /* 0x000fe40000000800 */
[----:B------:R-:W-:Y:S01]  /*5760*/  @P2 IMAD.HI.U32 R173, R175, UR6, RZ ;  /* 0x00000006afad2c27 */ /* 0x000fe2000f8e00ff */
[----:B------:R-:W-:-:S04]  /*5770*/  @UP0 ULDC UR6, c[0x0][0x450] ;  /* 0x0001140000060ab9 */ /* 0x000fc80000000800 */
[----:B------:R-:W-:Y:S01]  /*5780*/  @P2 SHF.R.U32.HI R175, RZ, UR6, R173 ;  /* 0x00000006ffaf2c19 */ /* 0x000fe200080116ad */
[----:B------:R-:W-:Y:S01]  /*5790*/  UMOV UR6, 0xffffff80 ;  /* 0xffffff8000067882 */ /* 0x000fe20000000000 */
[C---:B------:R-:W-:Y:S01]  /*57a0*/  FMUL.FTZ R173, R0.reuse, R186 ;  /* 0x000000ba00ad7220 */ /* 0x040fe20000410000 */
[----:B------:R-:W-:Y:S01]  /*57b0*/  UIMAD UR6, UR52, UR6, 0x1 ;  /* 0x00000001340674a4 */ /* 0x000fe2000f8e0206 */
[----:B------:R-:W-:Y:S01]  /*57c0*/  FMUL.FTZ R186, R0, R197 ;  /* 0x000000c500ba7220 */ /* 0x000fe20000410000 */
[----:B------:R-:W0:Y:S03]  /*57d0*/  SHFL.IDX PT, R182, R175, RZ, 0x1c1f ;  /* 0x001c1fffafb67589 */ /* 0x000e2600000e0000 */
[----:B------:R-:W-:Y:S01]  /*57e0*/  MUFU.TANH R173, R173 ;  /* 0x000000ad00ad7308 */ /* 0x000fe20000002400 */
[----:B------:R-:W-:Y:S01]  /*57f0*/  IMAD R177, R17, R184, UR6 ;  /* 0x0000000611b17e24 */ /* 0x000fe2000f8e02b8 */
[----:B------:R-:W-:-:S02]  /*5800*/  UMOV UR6, UR50 ;  /* 0x0000003200067c82 */ /* 0x000fc40008000000 */
[----:B------:R-:W-:Y:S02]  /*5810*/  IMAD.U32 R206, RZ, RZ, UR6 ;  /* 0x00000006ffce7e24 */ /* 0x000fe4000f8e00ff */
[----:B--2---:R-:W-:Y:S02]  /*5820*/  IMAD R177, R180, UR49, R177 ;  /* 0x00000031b4b17c24 */ /* 0x004fe4000f8e02b1 */
[C---:B------:R-:W-:Y:S01]  /*5830*/  FMUL.FTZ R180, R0.reuse, R192 ;  /* 0x000000c000b47220 */ /* 0x040fe20000410000 */
[----:B------:R-:W-:Y:S01]  /*5840*/  MUFU.TANH R186, R186 ;  /* 0x000000ba00ba7308 */ /* 0x000fe20000002400 */
[----:B------:R-:W-:-:S07]  /*5850*/  FMUL.FTZ R192, R0, R208 ;  /* 0x000000d000c07220 */ /* 0x000fce0000410000 */
[----:B------:R-:W2:Y:S01]  /*5860*/  MUFU.TANH R180, R180 ;  /* 0x000000b400b47308 */ /* 0x000ea20000002400 */
[----:B0-----:R-:W-:-:S07]  /*5870*/  IADD3 R181, R182, -UR53, R177 ;  /* 0x80000035b6b57c10 */ /* 0x001fce000fffe0b1 */
[----:B------:R-:W-:Y:S01]  /*5880*/  MUFU.TANH R192, R192 ;  /* 0x000000c000c07308 */ /* 0x000fe20000002400 */
[C---:B------:R-:W-:Y:S02]  /*5890*/  ISETP.GT.AND P3, PT, R181.reuse, RZ, PT ;  /* 0x000000ffb500720c */ /* 0x040fe40003f64270 */
[C---:B------:R-:W-:Y:S02]  /*58a0*/  ISETP.GT.AND P4, PT, R181.reuse, 0x1, PT ;  /* 0x00000001b500780c */ /* 0x040fe40003f84270 */
[----:B------:R-:W-:Y:S02]  /*58b0*/  FSEL R183, R6, -INF , P3 ;  /* 0xff80000006b77808 */ /* 0x000fe40001800000 */
[----:B------:R-:W-:Y:S01]  /*58c0*/  ISETP.GT.AND P3, PT, R181, 0x8, PT ;  /* 0x00000008b500780c */ /* 0x000fe20003f64270 */
[----:B------:R0:W2:Y:S01]  /*58d0*/  MUFU.TANH R6, R193 ;  /* 0x000000c100067308 */ /* 0x0000a20000002400 */
[----:B-1----:R-:W-:Y:S02]  /*58e0*/  FSEL R7, R7, -INF , P4 ;  /* 0xff80000007077808 */ /* 0x002fe40002000000 */
[----:B------:R-:W-:-:S02]  /*58f0*/  FMNMX.FTZ R182, R183, R4, !PT ;  /* 0x00000004b7b67209 */ /* 0x000fc40007810000 */
[----:B------:R-:W-:Y:S02]  /*5900*/  ISETP.GT.AND P4, PT, R181, 0x9, PT ;  /* 0x00000009b500780c */ /* 0x000fe40003f84270 */
[----:B---3--:R-:W-:Y:S02]  /*5910*/  FSEL R10, R10, -INF , P3 ;  /* 0xff8000000a0a7808 */ /* 0x008fe40001800000 */
[----:B------:R-:W-:Y:S02]  /*5920*/  FMNMX.FTZ R187, R7, R182, !PT ;  /* 0x000000b607bb7209 */ /* 0x000fe40007810000 */
[----:B------:R-:W-:Y:S02]  /*5930*/  ISETP.GT.AND P3, PT, R181, 0x10, PT ;  /* 0x00000010b500780c */ /* 0x000fe40003f64270 */
[----:B----4-:R-:W-:Y:S02]  /*5940*/  FSEL R11, R11, -INF , P4 ;  /* 0xff8000000b0b7808 */ /* 0x010fe40002000000 */
[----:B------:R-:W-:Y:S01]  /*5950*/  FMNMX.FTZ R182, R10, R187, !PT ;  /* 0x000000bb0ab67209 */ /* 0x000fe20007810000 */
[----:B------:R-:W-:Y:S01]  /*5960*/  FMUL.FTZ R187, R0, R200 ;  /* 0x000000c800bb7220 */ /* 0x000fe20000410000 */
[----:B------:R-:W-:-:S02]  /*5970*/  ISETP.GT.AND P4, PT, R181, 0x11, PT ;  /* 0x00000011b500780c */ /* 0x000fc40003f84270 */
[----:B-----5:R-:W-:Y:S02]  /*5980*/  FSEL R14, R14, -INF , P3 ;  /* 0xff8000000e0e7808 */ /* 0x020fe40001800000 */
[----:B------:R-:W-:Y:S01]  /*5990*/  FMNMX.FTZ R189, R11, R182, !PT ;  /* 0x000000b60bbd7209 */ /* 0x000fe20007810000 */
[----:B------:R-:W1:Y:S01]  /*59a0*/  MUFU.TANH R187, R187 ;  /* 0x000000bb00bb7308 */ /* 0x000e620000002400 */
[----:B------:R-:W-:Y:S02]  /*59b0*/  ISETP.GT.AND P3, PT, R181, 0x18, PT ;  /* 0x00000018b500780c */ /* 0x000fe40003f64270 */
[----:B------:R-:W-:Y:S02]  /*59c0*/  FSEL R15, R15, -INF , P4 ;  /* 0xff8000000f0f7808 */ /* 0x000fe40002000000 */
[----:B------:R-:W-:Y:S02]  /*59d0*/  FMNMX.FTZ R182, R14, R189, !PT ;  /* 0x000000bd0eb67209 */ /* 0x000fe40007810000 */
[----:B------:R-:W-:-:S02]  /*59e0*/  ISETP.GT.AND P4, PT, R181, 0x19, PT ;  /* 0x00000019b500780c */ /* 0x000fc40003f84270 */
[----:B------:R-:W-:Y:S02]  /*59f0*/  FSEL R152, R152, -INF , P3 ;  /* 0xff80000098987808 */ /* 0x000fe40001800000 */
[----:B------:R-:W-:Y:S02]  /*5a00*/  FMNMX.FTZ R189, R15, R182, !PT ;  /* 0x000000b60fbd7209 */ /* 0x000fe40007810000 */
[----:B------:R-:W-:Y:S02]  /*5a10*/  ISETP.GT.AND P3, PT, R181, 0x20, PT ;  /* 0x00000020b500780c */ /* 0x000fe40003f64270 */
[----:B------:R-:W-:Y:S02]  /*5a20*/  FSEL R153, R153, -INF , P4 ;  /* 0xff80000099997808 */ /* 0x000fe40002000000 */
[----:B------:R-:W-:Y:S01]  /*5a30*/  FMNMX.FTZ R182, R152, R189, !PT ;  /* 0x000000bd98b67209 */ /* 0x000fe20007810000 */
[C---:B------:R-:W-:Y:S01]  /*5a40*/  FMUL.FTZ R189, R0.reuse, R204 ;  /* 0x000000cc00bd7220 */ /* 0x040fe20000410000 */
[----:B------:R-:W-:Y:S01]  /*5a50*/  ISETP.GT.AND P4, PT, R181, 0x21, PT ;  /* 0x00000021b500780c */ /* 0x000fe20003f84270 */
[----:B------:R-:W-:Y:S01]  /*5a60*/  FMUL.FTZ R204, R0, R211 ;  /* 0x000000d300cc7220 */ /* 0x000fe20000410000 */
[----:B------:R-:W-:-:S02]  /*5a70*/  FSEL R156, R156, -INF , P3 ;  /* 0xff8000009c9c7808 */ /* 0x000fc40001800000 */
[----:B0-----:R-:W-:Y:S01]  /*5a80*/  FMNMX.FTZ R193, R153, R182, !PT ;  /* 0x000000b699c17209 */ /* 0x001fe20007810000 */
[----:B------:R-:W0:Y:S01]  /*5a90*/  MUFU.TANH R189, R189 ;  /* 0x000000bd00bd7308 */ /* 0x000e220000002400 */
[----:B------:R-:W-:Y:S02]  /*5aa0*/  ISETP.GT.AND P3, PT, R181, 0x28, PT ;  /* 0x00000028b500780c */ /* 0x000fe40003f64270 */
[----:B------:R-:W-:Y:S02]  /*5ab0*/  FSEL R157, R157, -INF , P4 ;  /* 0xff8000009d9d7808 */ /* 0x000fe40002000000 */
[----:B------:R-:W-:Y:S02]  /*5ac0*/  FMNMX.FTZ R182, R156, R193, !PT ;  /* 0x000000c19cb67209 */ /* 0x000fe40007810000 */
[----:B------:R-:W-:Y:S01]  /*5ad0*/  ISETP.GT.AND P4, PT, R181, 0x29, PT ;  /* 0x00000029b500780c */ /* 0x000fe20003f84270 */
[----:B------:R-:W-:Y:S01]  /*5ae0*/  MUFU.TANH R204, R204 ;  /* 0x000000cc00cc7308 */ /* 0x000fe20000002400 */
[----:B------:R-:W-:-:S02]  /*5af0*/  FSEL R160, R160, -INF , P3 ;  /* 0xff800000a0a07808 */ /* 0x000fc40001800000 */
[----:B------:R-:W-:Y:S02]  /*5b00*/  FMNMX.FTZ R193, R157, R182, !PT ;  /* 0x000000b69dc17209 */ /* 0x000fe40007810000 */
[----:B------:R-:W-:Y:S02]  /*5b10*/  ISETP.GT.AND P3, PT, R181, 0x30, PT ;  /* 0x00000030b500780c */ /* 0x000fe40003f64270 */
[----:B------:R-:W-:Y:S02]  /*5b20*/  FSEL R182, R161, -INF , P4 ;  /* 0xff800000a1b67808 */ /* 0x000fe40002000000 */
[----:B------:R-:W-:Y:S01]  /*5b30*/  FMNMX.FTZ R193, R160, R193, !PT ;  /* 0x000000c1a0c17209 */ /* 0x000fe20007810000 */
[----:B------:R-:W3:Y:S01]  /*5b40*/  MUFU.TANH R161, R205 ;  /* 0x000000cd00a17308 */ /* 0x000ee20000002400 */
[----:B------:R-:W-:Y:S02]  /*5b50*/  ISETP.GT.AND P4, PT, R181, 0x31, PT ;  /* 0x00000031b500780c */ /* 0x000fe40003f84270 */
[----:B------:R-:W-:-:S02]  /*5b60*/  FSEL R164, R164, -INF , P3 ;  /* 0xff800000a4a47808 */ /* 0x000fc40001800000 */
[----:B------:R-:W-:Y:S02]  /*5b70*/  FMNMX.FTZ R193, R182, R193, !PT ;  /* 0x000000c1b6c17209 */ /* 0x000fe40007810000 */
[----:B------:R-:W-:Y:S02]  /*5b80*/  ISETP.GT.AND P3, PT, R181, 0x38, PT ;  /* 0x00000038b500780c */ /* 0x000fe40003f64270 */
[----:B------:R-:W-:Y:S02]  /*5b90*/  FSEL R165, R165, -INF , P4 ;  /* 0xff800000a5a57808 */ /* 0x000fe40002000000 */
[----:B------:R-:W-:Y:S01]  /*5ba0*/  FMNMX.FTZ R184, R164, R193, !PT ;  /* 0x000000c1a4b87209 */ /* 0x000fe20007810000 */
[----:B------:R-:W-:Y:S01]  /*5bb0*/  FMUL.FTZ R193, R0, R209 ;  /* 0x000000d100c17220 */ /* 0x000fe20000410000 */
[----:B------:R-:W-:Y:S02]  /*5bc0*/  ISETP.GT.AND P4, PT, R181, 0x39, PT ;  /* 0x00000039b500780c */ /* 0x000fe40003f84270 */
[----:B------:R-:W-:-:S02]  /*5bd0*/  FSEL R168, R168, -INF , P3 ;  /* 0xff800000a8a87808 */ /* 0x000fc40001800000 */
[----:B------:R-:W-:Y:S01]  /*5be0*/  FMNMX.FTZ R197, R165, R184, !PT ;  /* 0x000000b8a5c57209 */ /* 0x000fe20007810000 */
[----:B------:R-:W4:Y:S01]  /*5bf0*/  MUFU.TANH R193, R193 ;  /* 0x000000c100c17308 */ /* 0x000f220000002400 */
[----:B------:R-:W-:Y:S02]  /*5c00*/  ISETP.GT.AND P3, PT, R181, 0x40, PT ;  /* 0x00000040b500780c */ /* 0x000fe40003f64270 */
[----:B------:R-:W-:Y:S02]  /*5c10*/  FSEL R169, R169, -INF , P4 ;  /* 0xff800000a9a97808 */ /* 0x000fe40002000000 */
[----:B------:R-:W-:Y:S02]  /*5c20*/  FMNMX.FTZ R184, R168, R197, !PT ;  /* 0x000000c5a8b87209 */ /* 0x000fe40007810000 */
[----:B------:R-:W-:Y:S02]  /*5c30*/  ISETP.GT.AND P4, PT, R181, 0x41, PT ;  /* 0x00000041b500780c */ /* 0x000fe40003f84270 */
[----:B------:R-:W-:-:S02]  /*5c40*/  FSEL R172, R172, -INF , P3 ;  /* 0xff800000acac7808 */ /* 0x000fc40001800000 */
[----:B------:R-:W-:Y:S02]  /*5c50*/  FMNMX.FTZ R197, R169, R184, !PT ;  /* 0x000000b8a9c57209 */ /* 0x000fe40007810000 */
[C---:B------:R-:W-:Y:S02]  /*5c60*/  ISETP.GT.AND P5, PT, R181.reuse, 0x48, PT ;  /* 0x00000048b500780c */ /* 0x040fe40003fa4270 */
[----:B------:R-:W-:Y:S02]  /*5c70*/  FSEL R174, R174, -INF , P4 ;  /* 0xff800000aeae7808 */ /* 0x000fe40002000000 */
[----:B------:R-:W-:Y:S02]  /*5c80*/  FMNMX.FTZ R197, R172, R197, !PT ;  /* 0x000000c5acc57209 */ /* 0x000fe40007810000 */
[----:B------:R-:W-:Y:S02]  /*5c90*/  ISETP.GT.AND P3, PT, R181, 0x49, PT ;  /* 0x00000049b500780c */ /* 0x000fe40003f64270 */
[----:B------:R-:W-:-:S02]  /*5ca0*/  FSEL R178, R178, -INF , P5 ;  /* 0xff800000b2b27808 */ /* 0x000fc40002800000 */
[----:B------:R-:W-:Y:S02]  /*5cb0*/  FMNMX.FTZ R197, R174, R197, !PT ;  /* 0x000000c5aec57209 */ /* 0x000fe40007810000 */
[----:B------:R-:W-:Y:S02]  /*5cc0*/  ISETP.GT.AND P4, PT, R181, 0x50, PT ;  /* 0x00000050b500780c */ /* 0x000fe40003f84270 */
[----:B------:R-:W-:Y:S02]  /*5cd0*/  FSEL R179, R179, -INF , P3 ;  /* 0xff800000b3b37808 */ /* 0x000fe40001800000 */
[----:B------:R-:W-:Y:S02]  /*5ce0*/  FMNMX.FTZ R184, R178, R197, !PT ;  /* 0x000000c5b2b87209 */ /* 0x000fe40007810000 */
[----:B------:R-:W-:Y:S02]  /*5cf0*/  ISETP.GT.AND P5, PT, R181, 0x51, PT ;  /* 0x00000051b500780c */ /* 0x000fe40003fa4270 */
[----:B--2---:R-:W-:-:S02]  /*5d00*/  FSEL R180, R180, -INF , P4 ;  /* 0xff800000b4b47808 */ /* 0x004fc40002000000 */
        /* <DEDUP_REMOVED lines=10> */
[C---:B------:R-:W-:Y:S02]  /*5db0*/  ISETP.GT.AND P5, PT, R181.reuse, 0x61, PT ;  /* 0x00000061b500780c */ /* 0x040fe40003fa4270 */
[----:B------:R-:W-:-:S02]  /*5dc0*/  ISETP.GT.AND P6, PT, R181, 0x68, PT ;  /* 0x00000068b500780c */ /* 0x000fc40003fc4270 */
[----:B------:R-:W-:Y:S02]  /*5dd0*/  ISETP.GT.AND P3, PT, R181, 0x69, PT ;  /* 0x00000069b500780c */ /* 0x000fe40003f64270 */
[----:B-1----:R-:W-:Y:S02]  /*5de0*/  FSEL R187, R187, -INF , P4 ;  /* 0xff800000bbbb7808 */ /* 0x002fe40002000000 */
[----:B------:R-:W-:Y:S01]  /*5df0*/  FMNMX.FTZ R196, R186, R197, !PT ;  /* 0x000000c5bac47209 */ /* 0x000fe20007810000 */
[----:B------:R-:W-:Y:S01]  /*5e00*/  FMUL.FTZ R197, R0, R198 ;  /* 0x000000c600c57220 */ /* 0x000fe20000410000 */
[----:B------:R-:W-:Y:S01]  /*5e10*/  FSEL R6, R188, -INF , P5 ;  /* 0xff800000bc067808 */ /* 0x000fe20002800000 */
[C---:B------:R-:W-:Y:S01]  /*5e20*/  FMUL.FTZ R198, R0.reuse, R199 ;  /* 0x000000c700c67220 */ /* 0x040fe20000410000 */
[----:B0-----:R-:W-:Y:S01]  /*5e30*/  FSEL R188, R189, -INF , P6 ;  /* 0xff800000bdbc7808 */ /* 0x001fe20003000000 */
[C---:B------:R-:W-:Y:S01]  /*5e40*/  FMUL.FTZ R199, R0.reuse, R202 ;  /* 0x000000ca00c77220 */ /* 0x040fe20000410000 */
[----:B---3--:R-:W-:Y:S01]  /*5e50*/  FSEL R189, R161, -INF , P3 ;  /* 0xff800000a1bd7808 */ /* 0x008fe20001800000 */
[----:B------:R-:W-:Y:S01]  /*5e60*/  FMUL.FTZ R202, R0, R207 ;  /* 0x000000cf00ca7220 */ /* 0x000fe20000410000 */
[----:B------:R-:W-:Y:S01]  /*5e70*/  FMNMX.FTZ R161, R187, R196, !PT ;  /* 0x000000c4bba17209 */ /* 0x000fe20007810000 */
[----:B------:R-:W-:Y:S01]  /*5e80*/  MUFU.TANH R197, R197 ;  /* 0x000000c500c57308 */ /* 0x000fe20000002400 */
[----:B------:R-:W-:-:S02]  /*5e90*/  ISETP.GT.AND P4, PT, R181, 0x70, PT ;  /* 0x00000070b500780c */ /* 0x000fc40003f84270 */
[C---:B------:R-:W-:Y:S02]  /*5ea0*/  ISETP.GT.AND P5, PT, R181.reuse, 0x71, PT ;  /* 0x00000071b500780c */ /* 0x040fe40003fa4270 */
[C---:B------:R-:W-:Y:S02]  /*5eb0*/  ISETP.GT.AND P6, PT, R181.reuse, 0x78, PT ;  /* 0x00000078b500780c */ /* 0x040fe40003fc4270 */
[----:B------:R-:W-:Y:S01]  /*5ec0*/  ISETP.GT.AND P3, PT, R181, 0x79, PT ;  /* 0x00000079b500780c */ /* 0x000fe20003f64270 */
[----:B------:R-:W-:Y:S01]  /*5ed0*/  MUFU.TANH R198, R198 ;  /* 0x000000c600c67308 */ /* 0x000fe20000002400 */
[----:B------:R-:W-:Y:S02]  /*5ee0*/  FMNMX.FTZ R161, R6, R161, !PT ;  /* 0x000000a106a17209 */ /* 0x000fe40007810000 */
[----:B------:R-:W-:Y:S02]  /*5ef0*/  FSEL R192, R192, -INF , P4 ;  /* 0xff800000c0c07808 */ /* 0x000fe40002000000 */
[----:B------:R-:W-:-:S02]  /*5f00*/  FMNMX.FTZ R196, R188, R161, !PT ;  /* 0x000000a1bcc47209 */ /* 0x000fc40007810000 */
[----:B----4-:R-:W-:Y:S01]  /*5f10*/  FSEL R193, R193, -INF , P5 ;  /* 0xff800000c1c17808 */ /* 0x010fe20002800000 */
[----:B------:R-:W0:Y:S01]  /*5f20*/  MUFU.TANH R181, R212 ;  /* 0x000000d400b57308 */ /* 0x000e220000002400 */
[----:B------:R-:W-:Y:S01]  /*5f30*/  FMNMX.FTZ R161, R189, R196, !PT ;  /* 0x000000c4bda17209 */ /* 0x000fe20007810000 */
[----:B------:R-:W-:Y:S01]  /*5f40*/  FMUL.FTZ R196, R0, R191 ;  /* 0x000000bf00c47220 */ /* 0x000fe20000410000 */
[----:B------:R-:W-:Y:S02]  /*5f50*/  FSEL R191, R213, -INF , P3 ;  /* 0xff800000d5bf7808 */ /* 0x000fe40001800000 */
[----:B------:R-:W-:-:S03]  /*5f60*/  FMNMX.FTZ R200, R192, R161, !PT ;  /* 0x000000a1c0c87209 */ /* 0x000fc60007810000 */
[----:B------:R-:W1:Y:S01]  /*5f70*/  MUFU.TANH R196, R196 ;  /* 0x000000c400c47308 */ /* 0x000e620000002400 */
[----:B------:R-:W-:-:S07]  /*5f80*/  FMNMX.FTZ R200, R193, R200, !PT ;  /* 0x000000c8c1c87209 */ /* 0x000fce0007810000 */
[----:B------:R-:W2:Y:S01]  /*5f90*/  MUFU.TANH R199, R199 ;  /* 0x000000c700c77308 */ /* 0x000ea20000002400 */
[----:B0-----:R-:W-:-:S04]  /*5fa0*/  FSEL R181, R181, -INF , P6 ;  /* 0xff800000b5b57808 */ /* 0x001fc80003000000 */
[----:B------:R-:W-:-:S03]  /*5fb0*/  FMNMX.FTZ R200, R181, R200, !PT ;  /* 0x000000c8b5c87209 */ /* 0x000fc60007810000 */
[----:B------:R-:W-:Y:S01]  /*5fc0*/  MUFU.TANH R202, R202 ;  /* 0x000000ca00ca7308 */ /* 0x000fe20000002400 */
[----:B------:R-:W-:-:S05]  /*5fd0*/  FMNMX.FTZ R161, R191, R200, !PT ;  /* 0x000000c8bfa17209 */ /* 0x000fca0007810000 */
[----:B------:R-:W0:Y:S01]  /*5fe0*/  SHFL.BFLY PT, R200, R161, 0x2, 0x1f ;  /* 0x0c401f00a1c87f89 */ /* 0x000e2200000e0000 */
[----:B------:R-:W-:Y:S02]  /*5ff0*/  WARPGROUP.DEPBAR.LE gsb0, 0x0 ;  /* 0x00008000000079c5 */ /* 0x000fe40000010000 */
[----:B0-----:R-:W-:Y:S01]  /*6000*/  FMNMX.FTZ R205, R161, R200, !PT ;  /* 0x000000c8a1cd7209 */ /* 0x001fe20007810000 */
[C---:B------:R-:W-:Y:S01]  /*6010*/  FMUL.FTZ R200, R0.reuse, R203 ;  /* 0x000000cb00c87220 */ /* 0x040fe20000410000 */
[----:B------:R-:W-:Y:S02]  /*6020*/  FMUL.FTZ R203, R0, R210 ;  /* 0x000000d200cb7220 */ /* 0x000fe40000410000 */
[----:B------:R-:W0:Y:S03]  /*6030*/  SHFL.IDX PT, R210, R175, 0x1, 0x1c1f ;  /* 0x003c1f00afd27f89 */ /* 0x000e2600000e0000 */
[----:B------:R-:W3:Y:S01]  /*6040*/  MUFU.TANH R200, R200 ;  /* 0x000000c800c87308 */ /* 0x000ee20000002400 */
[----:B------:R-:W4:Y:S07]  /*6050*/  SHFL.BFLY PT, R208, R205, 0x1, 0x1f ;  /* 0x0c201f00cdd07f89 */ /* 0x000f2e00000e0000 */
[----:B------:R-:W5:Y:S01]  /*6060*/  MUFU.TANH R203, R203 ;  /* 0x000000cb00cb7308 */ /* 0x000f620000002400 */
[----:B0-----:R-:W-:-:S02]  /*6070*/  IADD3 R177, R210, -UR53, R177 ;  /* 0x80000035d2b17c10 */ /* 0x001fc4000fffe0b1 */
[----:B----4-:R-:W-:Y:S01]  /*6080*/  FMNMX.FTZ R161, R205, R208, !PT ;  /* 0x000000d0cda17209 */ /* 0x010fe20007810000 */
[C---:B------:R-:W-:Y:S01]  /*6090*/  FMUL.FTZ R205, R0.reuse, R214 ;  /* 0x000000d600cd7220 */ /* 0x040fe20000410000 */
[----:B------:R-:W-:Y:S01]  /*60a0*/  ISETP.GT.AND P5, PT, R177, RZ, PT ;  /* 0x000000ffb100720c */ /* 0x000fe20003fa4270 */
[----:B------:R-:W-:Y:S01]  /*60b0*/  FMUL.FTZ R208, R0, R215 ;  /* 0x000000d700d07220 */ /* 0x000fe20000410000 */
[C---:B------:R-:W-:Y:S01]  /*60c0*/  FSETP.NEU.FTZ.AND P3, PT, R161.reuse, -INF , PT ;  /* 0xff800000a100780b */ /* 0x040fe20003f7d000 */
[----:B------:R-:W-:-:S01]  /*60d0*/  FFMA.FTZ R207, R161, R206, -8 ;  /* 0xc1000000a1cf7423 */ /* 0x000fc200000100ce */
[C---:B------:R-:W-:Y:S01]  /*60e0*/  ISETP.GT.AND P4, PT, R177.reuse, 0x1, PT ;  /* 0x00000001b100780c */ /* 0x040fe20003f84270 */
[----:B------:R-:W0:Y:S01]  /*60f0*/  MUFU.TANH R205, R205 ;  /* 0x000000cd00cd7308 */ /* 0x000e220000002400 */
[----:B------:R-:W-:Y:S02]  /*6100*/  ISETP.GT.AND P6, PT, R177, 0x8, PT ;  /* 0x00000008b100780c */ /* 0x000fe40003fc4270 */
[----:B------:R-:W-:-:S02]  /*6110*/  FSEL R207, R207, RZ, P3 ;  /* 0x000000ffcfcf7208 */ /* 0x000fc40001800000 */
[----:B------:R-:W-:Y:S02]  /*6120*/  FSEL R9, R9, -INF , P4 ;  /* 0xff80000009097808 */ /* 0x000fe40002000000 */
[----:B------:R-:W-:Y:S01]  /*6130*/  FSEL R12, R12, -INF , P6 ;  /* 0xff8000000c0c7808 */ /* 0x000fe20003000000 */
[----:B------:R-:W-:-:S01]  /*6140*/  FFMA.FTZ R206, R183, UR6, -R207 ;  /* 0x00000006b7ce7c23 */ /* 0x000fc200080108cf */
[--C-:B------:R-:W-:Y:S01]  /*6150*/  FFMA.FTZ R183, R10, UR6, -R207.reuse ;  /* 0x000000060ab77c23 */ /* 0x100fe200080108cf */
[----:B------:R-:W-:Y:S01]  /*6160*/  FSEL R10, R8, -INF , P5 ;  /* 0xff800000080a7808 */ /* 0x000fe20002800000 */
[----:B------:R-:W4:Y:S01]  /*6170*/  MUFU.TANH R208, R208 ;  /* 0x000000d000d07308 */ /* 0x000f220000002400 */
[----:B------:R-:W-:Y:S01]  /*6180*/  ISETP.GT.AND P5, PT, R177, 0x9, PT ;  /* 0x00000009b100780c */ /* 0x000fe20003fa4270 */
[--C-:B------:R-:W-:Y:S01]  /*6190*/  FFMA.FTZ R7, R7, UR6, -R207.reuse ;  /* 0x0000000607077c23 */ /* 0x100fe200080108cf */
[----:B------:R-:W-:Y:S01]  /*61a0*/  FMNMX.FTZ R210, R10, R5, !PT ;  /* 0x000000050ad27209 */ /* 0x000fe20007810000 */
[--C-:B------:R-:W-:Y:S01]  /*61b0*/  FFMA.FTZ R11, R11, UR6, -R207.reuse ;  /* 0x000000060b0b7c23 */ /* 0x100fe200080108cf */
[----:B------:R-:W-:Y:S01]  /*61c0*/  ISETP.GT.AND P4, PT, R177, 0x10, PT ;  /* 0x00000010b100780c */ /* 0x000fe20003f84270 */
[--C-:B------:R-:W-:Y:S01]  /*61d0*/  FFMA.FTZ R14, R14, UR6, -R207.reuse ;  /* 0x000000060e0e7c23 */ /* 0x100fe200080108cf */
[----:B------:R-:W-:Y:S01]  /*61e0*/  FMNMX.FTZ R175, R9, R210, !PT ;  /* 0x000000d209af7209 */ /* 0x000fe20007810000 */
[----:B------:R1:W-:Y:S01]  /*61f0*/  MUFU.EX2 R8, R183 ;  /* 0x000000b700087308 */ /* 0x0003e20000000800 */
[----:B------:R-:W-:Y:S01]  /*6200*/  FSEL R13, R13, -INF , P5 ;  /* 0xff8000000d0d7808 */ /* 0x000fe20002800000 */
[--C-:B------:R-:W-:Y:S01]  /*6210*/  FFMA.FTZ R15, R15, UR6, -R207.reuse ;  /* 0x000000060f0f7c23 */ /* 0x100fe200080108cf */
[----:B------:R-:W-:Y:S01]  /*6220*/  FMNMX.FTZ R210, R12, R175, !PT ;  /* 0x000000af0cd27209 */ /* 0x000fe20007810000 */
[--C-:B------:R-:W-:Y:S01]  /*6230*/  FFMA.FTZ R152, R152, UR6, -R207.reuse ;  /* 0x0000000698987c23 */ /* 0x100fe200080108cf */
[----:B------:R-:W-:Y:S01]  /*6240*/  ISETP.GT.AND P6, PT, R177, 0x11, PT ;  /* 0x00000011b100780c */ /* 0x000fe20003fc4270 */
[--C-:B------:R-:W-:Y:S01]  /*6250*/  FFMA.FTZ R153, R153, UR6, -R207.reuse ;  /* 0x0000000699997c23 */ /* 0x100fe200080108cf */
[----:B------:R-:W-:Y:S01]  /*6260*/  FSEL R20, R20, -INF , P4 ;  /* 0xff80000014147808 */ /* 0x000fe20002000000 */
[--C-:B------:R-:W-:Y:S01]  /*6270*/  FFMA.FTZ R156, R156, UR6, -R207.reuse ;  /* 0x000000069c9c7c23 */ /* 0x100fe200080108cf */
[----:B------:R-:W-:Y:S01]  /*6280*/  FMNMX.FTZ R175, R13, R210, !PT ;  /* 0x000000d20daf7209 */ /* 0x000fe20007810000 */
[--C-:B-1----:R-:W-:Y:S01]  /*6290*/  FFMA.FTZ R183, R182, UR6, -R207.reuse ;  /* 0x00000006b6b77c23 */ /* 0x102fe200080108cf */
[----:B------:R-:W-:Y:S01]  /*62a0*/  ISETP.GT.AND P5, PT, R177, 0x18, PT ;  /* 0x00000018b100780c */ /* 0x000fe20003fa4270 */
[--C-:B------:R-:W-:Y:S01]  /*62b0*/  FFMA.FTZ R182, R187, UR6, -R207.reuse ;  /* 0x00000006bbb67c23 */ /* 0x100fe200080108cf */
        /* <DEDUP_REMOVED lines=25> */
[----:B------:R-:W-:Y:S01]  /*6450*/  FFMA.FTZ R181, R181, UR6, -R207 ;  /* 0x00000006b5b57c23 */ /* 0x000fe200080108cf */
[----:B------:R-:W-:Y:S01]  /*6460*/  FMNMX.FTZ R210, R158, R175, !PT ;  /* 0x000000af9ed27209 */ /* 0x000fe20007810000 */
[----:B------:R-:W-:Y:S01]  /*6470*/  MUFU.EX2 R206, R206 ;  /* 0x000000ce00ce7308 */ /* 0x000fe20000000800 */
[----:B------:R-:W-:-:S02]  /*6480*/  ISETP.GT.AND P6, PT, R177, 0x29, PT ;  /* 0x00000029b100780c */ /* 0x000fc40003fc4270 */
[----:B------:R-:W-:Y:S02]  /*6490*/  FSEL R162, R162, -INF , P4 ;  /* 0xff800000a2a27808 */ /* 0x000fe40002000000 */
[----:B------:R-:W-:Y:S02]  /*64a0*/  FMNMX.FTZ R175, R159, R210, !PT ;  /* 0x000000d29faf7209 */ /* 0x000fe40007810000 */
[----:B------:R-:W-:Y:S01]  /*64b0*/  ISETP.GT.AND P5, PT, R177, 0x30, PT ;  /* 0x00000030b100780c */ /* 0x000fe20003fa4270 */
[----:B------:R-:W-:Y:S01]  /*64c0*/  MUFU.EX2 R7, R7 ;  /* 0x0000000700077308 */ /* 0x000fe20000000800 */
[----:B------:R-:W-:Y:S02]  /*64d0*/  FSEL R163, R163, -INF , P6 ;  /* 0xff800000a3a37808 */ /* 0x000fe40003000000 */
[----:B------:R-:W-:Y:S02]  /*64e0*/  FMNMX.FTZ R210, R162, R175, !PT ;  /* 0x000000afa2d27209 */ /* 0x000fe40007810000 */
[----:B------:R-:W-:-:S02]  /*64f0*/  ISETP.GT.AND P4, PT, R177, 0x31, PT ;  /* 0x00000031b100780c */ /* 0x000fc40003f84270 */
[----:B------:R-:W-:Y:S01]  /*6500*/  FSEL R166, R166, -INF , P5 ;  /* 0xff800000a6a67808 */ /* 0x000fe20002800000 */
[----:B------:R-:W-:Y:S01]  /*6510*/  MUFU.EX2 R11, R11 ;  /* 0x0000000b000b7308 */ /* 0x000fe20000000800 */
[----:B------:R-:W-:Y:S02]  /*6520*/  FMNMX.FTZ R175, R163, R210, !PT ;  /* 0x000000d2a3af7209 */ /* 0x000fe40007810000 */
[----:B------:R-:W-:Y:S02]  /*6530*/  ISETP.GT.AND P6, PT, R177, 0x38, PT ;  /* 0x00000038b100780c */ /* 0x000fe40003fc4270 */
[----:B------:R-:W-:Y:S02]  /*6540*/  FSEL R167, R167, -INF , P4 ;  /* 0xff800000a7a77808 */ /* 0x000fe40002000000 */
        /* <DEDUP_REMOVED lines=20> */
[C---:B------:R-:W-:Y:S01]  /*6690*/  ISETP.GT.AND P6, PT, R177.reuse, 0x50, PT ;  /* 0x00000050b100780c */ /* 0x040fe20003fc4270 */
        /* <DEDUP_REMOVED lines=19> */
[----:B--2---:R-:W-:Y:S01]  /*67d0*/  FSEL R199, R199, -INF , P5 ;  /* 0xff800000c7c77808 */ /* 0x004fe20002800000 */
[----:B------:R-:W-:Y:S01]  /*67e0*/  MUFU.EX2 R164, R164 ;  /* 0x000000a400a47308 */ /* 0x000fe20000000800 */
[----:B------:R-:W-:Y:S02]  /*67f0*/  FMNMX.FTZ R170, R198, R209, !PT ;  /* 0x000000d1c6aa7209 */ /* 0x000fe40007810000 */
[----:B------:R-:W-:Y:S02]  /*6800*/  ISETP.GT.AND P6, PT, R177, 0x68, PT ;  /* 0x00000068b100780c */ /* 0x000fe40003fc4270 */
[----:B---3--:R-:W-:Y:S02]  /*6810*/  FSEL R200, R200, -INF , P4 ;  /* 0xff800000c8c87808 */ /* 0x008fe40002000000 */
        /* <DEDUP_REMOVED lines=10> */
[----:B-----5:R-:W-:Y:S01]  /*68c0*/  FSEL R203, R203, -INF , P4 ;  /* 0xff800000cbcb7808 */ /* 0x020fe20002000000 */
[----:B------:R-:W-:Y:S01]  /*68d0*/  MUFU.EX2 R169, R169 ;  /* 0x000000a900a97308 */ /* 0x000fe20000000800 */
[----:B------:R-:W-:Y:S02]  /*68e0*/  FMNMX.FTZ R170, R202, R209, !PT ;  /* 0x000000d1caaa7209 */ /* 0x000fe40007810000 */
[----:B------:R-:W-:Y:S02]  /*68f0*/  ISETP.GT.AND P5, PT, R177, 0x78, PT ;  /* 0x00000078b100780c */ /* 0x000fe40003fa4270 */
[----:B------:R-:W-:Y:S02]  /*6900*/  FSEL R204, R204, -INF , P6 ;  /* 0xff800000cccc7808 */ /* 0x000fe40003000000 */
[----:B------:R-:W-:Y:S01]  /*6910*/  FMNMX.FTZ R209, R203, R170, !PT ;  /* 0x000000aacbd17209 */ /* 0x000fe20007810000 */
[----:B------:R-:W-:Y:S01]  /*6920*/  MUFU.EX2 R172, R172 ;  /* 0x000000ac00ac7308 */ /* 0x000fe20000000800 */
[----:B------:R-:W-:Y:S01]  /*6930*/  ISETP.GT.AND P4, PT, R177, 0x79, PT ;  /* 0x00000079b100780c */ /* 0x000fe20003f84270 */
[--C-:B------:R-:W-:Y:S01]  /*6940*/  FFMA.FTZ R177, R174, UR6, -R207.reuse ;  /* 0x00000006aeb17c23 */ /* 0x100fe200080108cf */
[----:B0-----:R-:W-:Y:S01]  /*6950*/  FSEL R205, R205, -INF , P5 ;  /* 0xff800000cdcd7808 */ /* 0x001fe20002800000 */
[--C-:B------:R-:W-:Y:S01]  /*6960*/  FFMA.FTZ R174, R178, UR6, -R207.reuse ;  /* 0x00000006b2ae7c23 */ /* 0x100fe200080108cf */
[----:B------:R-:W-:Y:S01]  /*6970*/  FMNMX.FTZ R170, R204, R209, !PT ;  /* 0x000000d1ccaa7209 */ /* 0x000fe20007810000 */
[--C-:B------:R-:W-:Y:S01]  /*6980*/  FFMA.FTZ R178, R180, UR6, -R207.reuse ;  /* 0x00000006b4b27c23 */ /* 0x100fe200080108cf */
[----:B----4-:R-:W-:Y:S01]  /*6990*/  FSEL R208, R208, -INF , P4 ;  /* 0xff800000d0d07808 */ /* 0x010fe20002000000 */
[--C-:B------:R-:W-:Y:S01]  /*69a0*/  FFMA.FTZ R180, R185, UR6, -R207.reuse ;  /* 0x00000006b9b47c23 */ /* 0x100fe200080108cf */
[----:B------:R-:W-:Y:S01]  /*69b0*/  FMNMX.FTZ R209, R205, R170, !PT ;  /* 0x000000aacdd17209 */ /* 0x000fe20007810000 */
[--C-:B------:R-:W-:Y:S01]  /*69c0*/  FFMA.FTZ R185, R186, UR6, -R207.reuse ;  /* 0x00000006bab97c23 */ /* 0x100fe200080108cf */
[----:B------:R-:W-:-:S01]  /*69d0*/  FFMA.FTZ R186, R191, UR6, -R207 ;  /* 0x00000006bfba7c23 */ /* 0x000fc200080108cf */
[----:B------:R-:W-:Y:S01]  /*69e0*/  MUFU.EX2 R177, R177 ;  /* 0x000000b100b17308 */ /* 0x000fe20000000800 */
[----:B------:R-:W-:Y:S01]  /*69f0*/  FMNMX.FTZ R170, R208, R209, !PT ;  /* 0x000000d1d0aa7209 */ /* 0x000fe20007810000 */
[--C-:B------:R-:W-:Y:S01]  /*6a00*/  FFMA.FTZ R209, R184, UR6, -R207.reuse ;  /* 0x00000006b8d17c23 */ /* 0x100fe200080108cf */
[----:B------:R-:W-:-:S03]  /*6a10*/  FFMA.FTZ R184, R192, UR6, -R207 ;  /* 0x00000006c0b87c23 */ /* 0x000fc600080108cf */
        /* <DEDUP_REMOVED lines=11> */
[----:B------:R-:W-:-:S03]  /*6ad0*/  IMAD.U32 R211, RZ, RZ, UR6 ;  /* 0x00000006ffd37e24 */ /* 0x000fc6000f8e00ff */
[C---:B------:R-:W-:Y:S01]  /*6ae0*/  FSETP.NEU.FTZ.AND P4, PT, R170.reuse, -INF , PT ;  /* 0xff800000aa00780b */ /* 0x040fe20003f9d000 */
[----:B------:R-:W-:-:S02]  /*6af0*/  FFMA.FTZ R188, R170, R211, -8 ;  /* 0xc1000000aabc7423 */ /* 0x000fc400000100d3 */
[----:B------:R-:W-:Y:S01]  /*6b00*/  MUFU.EX2 R187, R187 ;  /* 0x000000bb00bb7308 */ /* 0x000fe20000000800 */
[----:B------:R-:W-:Y:S02]  /*6b10*/  FSEL R192, R170, RZ, P4 ;  /* 0x000000ffaac07208 */ /* 0x000fe40002000000 */
[----:B------:R-:W-:-:S03]  /*6b20*/  FSEL R188, R188, RZ, P4 ;  /* 0x000000ffbcbc7208 */ /* 0x000fc60002000000 */
[----:B------:R-:W-:Y:S02]  /*6b30*/  FADD.FTZ R192, -R192, R5 ;  /* 0x00000005c0c07221 */ /* 0x000fe40000010100 */
        /* <DEDUP_REMOVED lines=15> */
[----:B------:R-:W-:Y:S01]  /*6c30*/  FSEL R167, R161, RZ, P3 ;  /* 0x000000ffa1a77208 */ /* 0x000fe20001800000 */
[--C-:B------:R-:W-:Y:S01]  /*6c40*/  FFMA.FTZ R207, R175, UR6, -R188.reuse ;  /* 0x00000006afcf7c23 */ /* 0x100fe200080108bc */
[----:B------:R-:W-:Y:S01]  /*6c50*/  FMUL.FTZ R192, R192, UR6 ;  /* 0x00000006c0c07c20 */ /* 0x000fe20008410000 */
[----:B------:R-:W-:Y:S01]  /*6c60*/  MUFU.EX2 R191, R191 ;  /* 0x000000bf00bf7308 */ /* 0x000fe20000000800 */
[----:B------:R-:W-:-:S01]  /*6c70*/  FFMA.FTZ R176, R176, UR6, -R188 ;  /* 0x00000006b0b07c23 */ /* 0x000fc200080108bc */
[----:B------:R-:W-:-:S04]  /*6c80*/  FADD.FTZ R167, -R167, R4 ;  /* 0x00000004a7a77221 */ /* 0x000fc80000010100 */
[----:B------:R-:W-:Y:S01]  /*6c90*/  FMUL.FTZ R175, R167, UR6 ;  /* 0x00000006a7af7c20 */ /* 0x000fe20008410000 */
[----:B------:R-:W-:-:S01]  /*6ca0*/  FFMA.FTZ R167, R171, UR6, -R188 ;  /* 0x00000006aba77c23 */ /* 0x000fc200080108bc */
[----:B------:R-:W-:Y:S01]  /*6cb0*/  MUFU.EX2 R192, R192 ;  /* 0x000000c000c07308 */ /* 0x000fe20000000800 */
[----:B------:R-:W-:-:S01]  /*6cc0*/  FFMA.FTZ R171, R173, UR6, -R188 ;  /* 0x00000006adab7c23 */ /* 0x000fc200080108bc */
[----:B------:R-:W-:-:S06]  /*6cd0*/  FFMA.FTZ R173, R190, UR6, -R188 ;  /* 0x00000006bead7c23 */ /* 0x000fcc00080108bc */
[----:B------:R-:W0:Y:S08]  /*6ce0*/  MUFU.EX2 R5, R175 ;  /* 0x000000af00057308 */ /* 0x000e300000000800 */
[----:B------:R-:W1:Y:S08]  /*6cf0*/  MUFU.EX2 R10, R10 ;  /* 0x0000000a000a7308 */ /* 0x000e700000000800 */
[----:B------:R-:W2:Y:S01]  /*6d00*/  MUFU.EX2 R9, R9 ;  /* 0x0000000900097308 */ /* 0x000ea20000000800 */
[----:B0-----:R-:W-:-:S01]  /*6d10*/  FFMA.FTZ R190, R5, R3, R206 ;  /* 0x0000000305be7223 */ /* 0x001fc200000100ce */
[----:B------:R-:W-:-:S03]  /*6d20*/  FFMA.FTZ R3, R192, R2, R191 ;  /* 0x00000002c0037223 */ /* 0x000fc600000100bf */
[----:B------:R-:W-:Y:S01]  /*6d30*/  FADD.FTZ R175, R7, R190 ;  /* 0x000000be07af7221 */ /* 0x000fe20000010000 */
[----:B------:R-:W-:-:S02]  /*6d40*/  FFMA.FTZ R190, R196, UR6, -R188 ;  /* 0x00000006c4be7c23 */ /* 0x000fc400080108bc */
[----:B------:R-:W0:Y:S01]  /*6d50*/  MUFU.EX2 R12, R12 ;  /* 0x0000000c000c7308 */ /* 0x000e220000000800 */
[----:B-1----:R-:W-:-:S01]  /*6d60*/  FADD.FTZ R2, R10, R3 ;  /* 0x000000030a027221 */ /* 0x002fc20000010000 */
[----:B------:R-:W-:Y:S01]  /*6d70*/  FADD.FTZ R196, R8, R175 ;  /* 0x000000af08c47221 */ /* 0x000fe20000010000 */
[----:B------:R-:W-:-:S05]  /*6d80*/  FFMA.FTZ R175, R194, UR6, -R188 ;  /* 0x00000006c2af7c23 */ /* 0x000fca00080108bc */
[----:B------:R-:W1:Y:S01]  /*6d90*/  MUFU.EX2 R13, R13 ;  /* 0x0000000d000d7308 */ /* 0x000e620000000800 */
[----:B--2---:R-:W-:-:S07]  /*6da0*/  FADD.FTZ R3, R9, R2 ;  /* 0x0000000209037221 */ /* 0x004fce0000010000 */
[----:B------:R-:W2:Y:S01]  /*6db0*/  MUFU.EX2 R20, R20 ;  /* 0x0000001400147308 */ /* 0x000ea20000000800 */
[----:B0-----:R-:W-:-:S07]  /*6dc0*/  FADD.FTZ R2, R12, R3 ;  /* 0x000000030c027221 */ /* 0x001fce0000010000 */
[----:B------:R-:W0:Y:S01]  /*6dd0*/  MUFU.EX2 R21, R21 ;  /* 0x0000001500157308 */ /* 0x000e220000000800 */
[----:B-1----:R-:W-:-:S07]  /*6de0*/  FADD.FTZ R3, R13, R2 ;  /* 0x000000020d037221 */ /* 0x002fce0000010000 */
[----:B------:R1:W-:Y:S01]  /*6df0*/  MUFU.EX2 R4, R207 ;  /* 0x000000cf00047308 */ /* 0x0003e20000000800 */
[----:B--2---:R-:W-:-:S07]  /*6e00*/  FADD.FTZ R2, R20, R3 ;  /* 0x0000000314027221 */ /* 0x004fce0000010000 */
[----:B------:R-:W2:Y:S01]  /*6e10*/  MUFU.EX2 R154, R154 ;  /* 0x0000009a009a7308 */ /* 0x000ea20000000800 */
[----:B-1----:R-:W-:-:S01]  /*6e20*/  FADD.FTZ R207, R11, R196 ;  /* 0x000000c40bcf7221 */ /* 0x002fc20000010000 */
[----:B0-----:R-:W-:-:S03]  /*6e30*/  FADD.FTZ R3, R21, R2 ;  /* 0x0000000215037221 */ /* 0x001fc60000010000 */
[----:B------:R-:W-:-:S03]  /*6e40*/  FADD.FTZ R194, R14, R207 ;  /* 0x000000cf0ec27221 */ /* 0x000fc60000010000 */
[----:B------:R-:W0:Y:S01]  /*6e50*/  MUFU.EX2 R155, R155 ;  /* 0x0000009b009b7308 */ /* 0x000e220000000800 */
[----:B------:R-:W-:-:S01]  /*6e60*/  FADD.FTZ R207, R15, R194 ;  /* 0x000000c20fcf7221 */ /* 0x000fc20000010000 */
[--C-:B------:R-:W-:Y:S01]  /*6e70*/  FFMA.FTZ R194, R195, UR6, -R188.reuse ;  /* 0x00000006c3c27c23 */ /* 0x100fe200080108bc */
[----:B------:R-:W-:-:S02]  /*6e80*/  FFMA.FTZ R195, R197, UR6, -R188 ;  /* 0x00000006c5c37c23 */ /* 0x000fc400080108bc */
[----:B------:R-:W-:-:S03]  /*6e90*/  FADD.FTZ R196, R152, R207 ;  /* 0x000000cf98c47221 */ /* 0x000fc60000010000 */
[----:B------:R-:W1:Y:S01]  /*6ea0*/  MUFU.EX2 R158, R158 ;  /* 0x0000009e009e7308 */ /* 0x000e620000000800 */
[----:B------:R-:W-:-:S01]  /*6eb0*/  FADD.FTZ R207, R153, R196 ;  /* 0x000000c499cf7221 */ /* 0x000fc20000010000 */
[----:B--2---:R-:W-:-:S03]  /*6ec0*/  FADD.FTZ R2, R154, R3 ;  /* 0x000000039a027221 */ /* 0x004fc60000010000 */
[----:B------:R-:W-:-:S03]  /*6ed0*/  FADD.FTZ R196, R156, R207 ;  /* 0x000000cf9cc47221 */ /* 0x000fc60000010000 */
[----:B------:R-:W2:Y:S01]  /*6ee0*/  MUFU.EX2 R159, R159 ;  /* 0x0000009f009f7308 */ /* 0x000ea20000000800 */
[----:B0-----:R-:W-:-:S01]  /*6ef0*/  FADD.FTZ R3, R155, R2 ;  /* 0x000000029b037221 */ /* 0x001fc20000010000 */
[----:B------:R-:W-:Y:S01]  /*6f00*/  FADD.FTZ R197, R157, R196 ;  /* 0x000000c49dc57221 */ /* 0x000fe20000010000 */
[----:B------:R-:W-:-:S03]  /*6f10*/  FFMA.FTZ R196, R198, UR6, -R188 ;  /* 0x00000006c6c47c23 */ /* 0x000fc600080108bc */
[----:B------:R-:W-:Y:S01]  /*6f20*/  FADD.FTZ R198, R160, R197 ;  /* 0x000000c5a0c67221 */ /* 0x000fe20000010000 */
[----:B------:R-:W-:-:S01]  /*6f30*/  FFMA.FTZ R197, R199, UR6, -R188 ;  /* 0x00000006c7c57c23 */ /* 0x000fc200080108bc */
[----:B------:R-:W0:Y:S01]  /*6f40*/  MUFU.EX2 R162, R162 ;  /* 0x000000a200a27308 */ /* 0x000e220000000800 */
[----:B-1----:R-:W-:-:S01]  /*6f50*/  FADD.FTZ R2, R158, R3 ;  /* 0x000000039e027221 */ /* 0x002fc20000010000 */
[----:B------:R-:W-:-:S04]  /*6f60*/  FADD.FTZ R207, R183, R198 ;  /* 0x000000c6b7cf7221 */ /* 0x000fc80000010000 */
[----:B------:R-:W-:Y:S02]  /*6f70*/  FADD.FTZ R198, R164, R207 ;  /* 0x000000cfa4c67221 */ /* 0x000fe40000010000 */
[----:B------:R-:W1:Y:S01]  /*6f80*/  MUFU.EX2 R163, R163 ;  /* 0x000000a300a37308 */ /* 0x000e620000000800 */
[----:B--2---:R-:W-:-:S01]  /*6f90*/  FADD.FTZ R3, R159, R2 ;  /* 0x000000029f037221 */ /* 0x004fc20000010000 */
[----:B------:R-:W-:Y:S01]  /*6fa0*/  FADD.FTZ R199, R165, R198 ;  /* 0x000000c6a5c77221 */ /* 0x000fe20000010000 */
[----:B------:R-:W-:-:S05]  /*6fb0*/  FFMA.FTZ R198, R200, UR6, -R188 ;  /* 0x00000006c8c67c23 */ /* 0x000fca00080108bc */
[----:B------:R-:W2:Y:S01]  /*6fc0*/  MUFU.EX2 R166, R166 ;  /* 0x000000a600a67308 */ /* 0x000ea20000000800 */
[----:B0-----:R-:W-:-:S07]  /*6fd0*/  FADD.FTZ R2, R162, R3 ;  /* 0x00000003a2027221 */ /* 0x001fce0000010000 */
[----:B------:R-:W0:Y:S01]  /*6fe0*/  MUFU.EX2 R167, R167 ;  /* 0x000000a700a77308 */ /* 0x000e220000000800 */
[----:B-1----:R-:W-:-:S01]  /*6ff0*/  FADD.FTZ R3, R163, R2 ;  /* 0x00000002a3037221 */ /* 0x002fc20000010000 */
[----:B------:R-:W-:Y:S01]  /*7000*/  FADD.FTZ R2, R168, R199 ;  /* 0x000000c7a8027221 */ /* 0x000fe20000010000 */
[----:B------:R-:W-:-:S05]  /*7010*/  FFMA.FTZ R199, R201, UR6, -R188 ;  /* 0x00000006c9c77c23 */ /* 0x000fca00080108bc */
[----:B------:R-:W1:Y:S01]  /*7020*/  MUFU.EX2 R171, R171 ;  /* 0x000000ab00ab7308 */ /* 0x000e620000000800 */
[----:B--2---:R-:W-:-:S04]  /*7030*/  FADD.FTZ R3, R166, R3 ;  /* 0x00000003a6037221 */ /* 0x004fc80000010000 */
[----:B------:R-:W-:Y:S01]  /*7040*/  FADD.FTZ R200, R4, R3 ;  /* 0x0000000304c87221 */ /* 0x000fe20000010000 */
[----:B------:R-:W-:-:S02]  /*7050*/  FADD.FTZ R3, R169, R2 ;  /* 0x00000002a9037221 */ /* 0x000fc40000010000 */
[----:B------:R-:W2:Y:S01]  /*7060*/  MUFU.EX2 R176, R176 ;  /* 0x000000b000b07308 */ /* 0x000ea20000000800 */
[----:B0-----:R-:W-:-:S01]  /*7070*/  FADD.FTZ R200, R167, R200 ;  /* 0x000000c8a7c87221 */ /* 0x001fc20000010000 */
[----:B------:R-:W-:-:S04]  /*7080*/  FADD.FTZ R2, R172, R3 ;  /* 0x00000003ac027221 */ /* 0x000fc80000010000 */
[----:B------:R-:W-:Y:S02]  /*7090*/  FADD.FTZ R201, R177, R2 ;  /* 0x00000002b1c97221 */ /* 0x000fe40000010000 */
[----:B------:R-:W0:Y:S01]  /*70a0*/  MUFU.EX2 R173, R173 ;  /* 0x000000ad00ad7308 */ /* 0x000e220000000800 */
[----:B-1----:R-:W-:-:S01]  /*70b0*/  FADD.FTZ R3, R171, R200 ;  /* 0x000000c8ab037221 */ /* 0x002fc20000010000 */
[----:B------:R-:W-:Y:S01]  /*70c0*/  FFMA.FTZ R200, R202, UR6, -R188 ;  /* 0x00000006cac87c23 */ /* 0x000fe200080108bc */
[----:B------:R-:W-:-:S05]  /*70d0*/  FADD.FTZ R202, R174, R201 ;  /* 0x000000c9aeca7221 */ /* 0x000fca0000010000 */
[----:B------:R-:W1:Y:S01]  /*70e0*/  MUFU.EX2 R190, R190 ;  /* 0x000000be00be7308 */ /* 0x000e620000000800 */
[----:B--2---:R-:W-:-:S01]  /*70f0*/  FADD.FTZ R2, R176, R3 ;  /* 0x00000003b0027221 */ /* 0x004fc20000010000 */
[----:B------:R-:W-:Y:S01]  /*7100*/  FFMA.FTZ R3, R203, UR6, -R188 ;  /* 0x00000006cb037c23 */ /* 0x000fe200080108bc */
[----:B------:R-:W-:-:S01]  /*7110*/  FADD.FTZ R203, R179, R202 ;  /* 0x000000cab3cb7221 */ /* 0x000fc20000010000 */
[----:B------:R-:W-:-:S04]  /*7120*/  FFMA.FTZ R202, R205, UR6, -R188 ;  /* 0x00000006cdca7c23 */ /* 0x000fc800080108bc */
[----:B------:R-:W2:Y:S01]  /*7130*/  MUFU.EX2 R175, R175 ;  /* 0x000000af00af7308 */ /* 0x000ea20000000800 */
[----:B0-----:R-:W-:-:S07]  /*7140*/  FADD.FTZ R201, R173, R2 ;  /* 0x00000002adc97221 */ /* 0x001fce0000010000 */
[----:B------:R-:W0:Y:S01]  /*7150*/  MUFU.EX2 R194, R194 ;  /* 0x000000c200c27308 */ /* 0x000e220000000800 */
[----:B-1----:R-:W-:-:S01]  /*7160*/  FADD.FTZ R2, R190, R201 ;  /* 0x000000c9be027221 */ /* 0x002fc20000010000 */
[----:B------:R-:W-:Y:S01]  /*7170*/  FFMA.FTZ R201, R204, UR6, -R188 ;  /* 0x00000006ccc97c23 */ /* 0x000fe200080108bc */
[----:B------:R-:W-:-:S01]  /*7180*/  FADD.FTZ R204, R178, R203 ;  /* 0x000000cbb2cc7221 */ /* 0x000fc20000010000 */
[----:B------:R-:W-:Y:S01]  /*7190*/  FFMA.FTZ R203, R208, UR6, -R188 ;  /* 0x00000006d0cb7c23 */ /* 0x000fe200080108bc */
[----:B------:R-:W-:Y:S02]  /*71a0*/  IMAD.U32 R208, RZ, RZ, UR54 ;  /* 0x00000036ffd07e24 */ /* 0x000fe4000f8e00ff */
[----:B------:R-:W-:Y:S01]  /*71b0*/  FADD.FTZ R207, R209, R204 ;  /* 0x000000ccd1cf7221 */ /* 0x000fe20000010000 */
[----:B------:R-:W1:Y:S01]  /*71c0*/  MUFU.EX2 R195, R195 ;  /* 0x000000c300c37308 */ /* 0x000e620000000800 */
[----:B--2---:R-:W-:-:S02]  /*71d0*/  FADD.FTZ R205, R175, R2 ;  /* 0x00000002afcd7221 */ /* 0x004fc40000010000 */
[----:B------:R-:W-:-:S04]  /*71e0*/  FADD.FTZ R204, R180, R207 ;  /* 0x000000cfb4cc7221 */ /* 0x000fc80000010000 */
[----:B------:R-:W-:Y:S01]  /*71f0*/  FADD.FTZ R207, R185, R204 ;  /* 0x000000ccb9cf7221 */ /* 0x000fe20000010000 */
[----:B------:R-:W2:Y:S01]  /*7200*/  MUFU.EX2 R196, R196 ;  /* 0x000000c400c47308 */ /* 0x000ea20000000800 */
[----:B0-----:R-:W-:-:S07]  /*7210*/  FADD.FTZ R2, R194, R205 ;  /* 0x000000cdc2027221 */ /* 0x001fce0000010000 */
[----:B------:R-:W0:Y:S01]  /*7220*/  MUFU.EX2 R197, R197 ;  /* 0x000000c500c57308 */ /* 0x000e220000000800 */
[----:B-1----:R-:W-:-:S01]  /*7230*/  FADD.FTZ R205, R195, R2 ;  /* 0x00000002c3cd7221 */ /* 0x002fc20000010000 */
[----:B------:R-:W-:Y:S01]  /*7240*/  @!P1 LEA R2, R208, UR41, 0x3 ;  /* 0x00000029d0029c11 */ /* 0x000fe2000f8e18ff */
[----:B------:R-:W-:-:S04]  /*7250*/  FADD.FTZ R208, R182, R207 ;  /* 0x000000cfb6d07221 */ /* 0x000fc80000010000 */
[----:B------:R-:W-:Y:S01]  /*7260*/  @!P1 VIADD R2, R2, 0x38840 ;  /* 0x0003884002029836 */ /* 0x000fe20000000000 */
[----:B------:R-:W1:Y:S01]  /*7270*/  MUFU.EX2 R198, R198 ;  /* 0x000000c600c67308 */ /* 0x000e620000000800 */
[----:B--2---:R-:W-:-:S01]  /*7280*/  FADD.FTZ R204, R196, R205 ;  /* 0x000000cdc4cc7221 */ /* 0x004fc20000010000 */
[----:B------:R-:W-:-:S04]  /*7290*/  FADD.FTZ R207, R187, R208 ;  /* 0x000000d0bbcf7221 */ /* 0x000fc80000010000 */
[----:B------:R-:W-:Y:S02]  /*72a0*/  FADD.FTZ R208, R6, R207 ;  /* 0x000000cf06d07221 */ /* 0x000fe40000010000 */
[----:B------:R-:W2:Y:S01]  /*72b0*/  MUFU.EX2 R199, R199 ;  /* 0x000000c700c77308 */ /* 0x000ea20000000800 */
[----:B0-----:R-:W-:-:S07]  /*72c0*/  FADD.FTZ R205, R197, R204 ;  /* 0x000000ccc5cd7221 */ /* 0x001fce0000010000 */
[----:B------:R-:W-:Y:S01]  /*72d0*/  MUFU.EX2 R189, R189 ;  /* 0x000000bd00bd7308 */ /* 0x000fe20000000800 */
[----:B-1----:R-:W-:-:S07]  /*72e0*/  FADD.FTZ R204, R198, R205 ;  /* 0x000000cdc6cc7221 */ /* 0x002fce0000010000 */
[----:B------:R-:W0:Y:S01]  /*72f0*/  MUFU.EX2 R200, R200 ;  /* 0x000000c800c87308 */ /* 0x000e220000000800 */
[----:B--2---:R-:W-:-:S07]  /*7300*/  FADD.FTZ R205, R199, R204 ;  /* 0x000000ccc7cd7221 */ /* 0x004fce0000010000 */
[----:B------:R-:W-:Y:S08]  /*7310*/  MUFU.EX2 R184, R184 ;  /* 0x000000b800b87308 */ /* 0x000ff00000000800 */
[----:B------:R1:W2:Y:S01]  /*7320*/  MUFU.EX2 R188, R3 ;  /* 0x0000000300bc7308 */ /* 0x0002a20000000800 */
[----:B0-----:R-:W-:-:S07]  /*7330*/  FADD.FTZ R205, R200, R205 ;  /* 0x000000cdc8cd7221 */ /* 0x001fce0000010000 */
[----:B------:R-:W-:Y:S01]  /*7340*/  MUFU.EX2 R193, R193 ;  /* 0x000000c100c17308 */ /* 0x000fe20000000800 */
[----:B-1----:R-:W-:Y:S02]  /*7350*/  @!P1 PRMT R3, RZ, 0x654, R2 ;  /* 0x00000654ff039816 */ /* 0x002fe40000000002 */
[----:B------:R-:W-:-:S05]  /*7360*/  IADD3 R2, -R231, 0xb, RZ ;  /* 0x0000000be7027810 */ /* 0x000fca0007ffe1ff */
[----:B------:R-:W0:Y:S01]  /*7370*/  MUFU.EX2 R201, R201 ;  /* 0x000000c900c97308 */ /* 0x000e220000000800 */
[----:B------:R1:W-:Y:S06]  /*7380*/  BAR.ARV R2, 0x100 ;  /* 0x000400020000751d */ /* 0x0003ec0000002000 */
[----:B------:R3:W-:Y:S01]  /*7390*/  @!P1 SYNCS.ARRIVE.TRANS64.RED.A1T0 RZ, [R3+URZ], RZ ;  /* 0x000000ff03ff99a7 */ /* 0x0007e2000810043f */
[----:B------:R-:W4:Y:S01]  /*73a0*/  MUFU.EX2 R181, R181 ;  /* 0x000000b500b57308 */ /* 0x000f220000000800 */
[----:B---3--:R-:W-:-:S07]  /*73b0*/  FADD.FTZ R3, R189, R208 ;  /* 0x000000d0bd037221 */ /* 0x008fce0000010000 */
[----:B------:R-:W1:Y:S01]  /*73c0*/  MUFU.EX2 R202, R202 ;  /* 0x000000ca00ca7308 */ /* 0x000e620000000800 */
[----:B--2---:R-:W-:-:S01]  /*73d0*/  FADD.FTZ R208, R188, R205 ;  /* 0x000000cdbcd07221 */ /* 0x004fc20000010000 */
[----:B------:R-:W-:-:S03]  /*73e0*/  FADD.FTZ R204, R184, R3 ;  /* 0x00000003b8cc7221 */ /* 0x000fc60000010000 */
[----:B0-----:R-:W-:Y:S01]  /*73f0*/  FADD.FTZ R3, R201, R208 ;  /* 0x000000d0c9037221 */ /* 0x001fe20000010000 */
[----:B------:R-:W-:-:S02]  /*7400*/  FADD.FTZ R204, R193, R204 ;  /* 0x000000ccc1cc7221 */ /* 0x000fc40000010000 */
[----:B------:R-:W0:Y:S02]  /*7410*/  MUFU.EX2 R186, R186 ;  /* 0x000000ba00ba7308 */ /* 0x000e240000000800 */
[----:B----4-:R-:W-:-:S06]  /*7420*/  FADD.FTZ R205, R181, R204 ;  /* 0x000000ccb5cd7221 */ /* 0x010fcc0000010000 */
[----:B------:R-:W2:Y:S01]  /*7430*/  MUFU.EX2 R203, R203 ;  /* 0x000000cb00cb7308 */ /* 0x000ea20000000800 */
[----:B-1----:R-:W-:-:S01]  /*7440*/  FADD.FTZ R2, R202, R3 ;  /* 0x00000003ca027221 */ /* 0x002fc20000010000 */
[----:B0-----:R-:W-:-:S03]  /*7450*/  FADD.FTZ R3, R186, R205 ;  /* 0x000000cdba037221 */ /* 0x001fc60000010000 */
[----:B--2---:R-:W-:Y:S01]  /*7460*/  FADD.FTZ R2, R203, R2 ;  /* 0x00000002cb027221 */ /* 0x004fe20000010000 */
[----:B------:R-:W-:Y:S06]  /*7470*/  @!P0 BRA `(.L_x_1967) ;  /* 0x0000000000048947 */ /* 0x000fec0003800000 */
[----:B------:R-:W-:Y:S01]  /*7480*/  BPT.TRAP 0x1 ;  /* 0x000000040000795c */ /* 0x000fe20000300000 */
.L_x_1967:
[----:B------:R-:W-:Y:S01]  /*7490*/  UISETP.GT.AND UP1, UPT, UR52, UR51, UPT ;  /* 0x000000333400728c */ /* 0x000fe2000bf24270 */
[----:B------:R-:W-:Y:S01]  /*74a0*/  F2FP.SATFINITE.E4M3.F32.PACK_AB_MERGE_C R4, R167, R4, RZ ;  /* 0x00000004a704723e */ /* 0x000fe200048070ff */
[----:B------:R-:W-:Y:S01]  /*74b0*/  ULEA UR7, UR55, UR41, 0x3 ;  /* 0x0000002937077291 */ /* 0x000fe2000f8e183f */
[----:B------:R-:W-:Y:S01]  /*74c0*/  F2FP.SATFINITE.E4M3.F32.PACK_AB_MERGE_C R8, R11, R8, RZ ;  /* 0x000000080b08723e */ /* 0x000fe200048070ff */
[----:B------:R-:W-:Y:S01]  /*74d0*/  UIADD3 UR52, UR52, -0x1, URZ ;  /* 0xffffffff34347890 */ /* 0x000fe2000fffe03f */
[----:B------:R-:W-:Y:S01]  /*74e0*/  F2FP.SATFINITE.E4M3.F32.PACK_AB_MERGE_C R9, R12, R9, RZ ;  /* 0x000000090c09723e */ /* 0x000fe200048070ff */
[----:B------:R-:W-:Y:S01]  /*74f0*/  UIADD3 UR7, UR7, 0x38860, URZ ;  /* 0x0003886007077890 */ /* 0x000fe2000fffe03f */
[----:B------:R-:W-:Y:S01]  /*7500*/  PLOP3.LUT P3, PT, PT, PT, UP1, 0x80, 0x0 ;  /* 0x000000000000781c */ /* 0x000fe20003f6f018 */
[----:B------:R-:W-:Y:S01]  /*7510*/  UMOV UR56, UR43 ;  /* 0x0000002b00387c82 */ /* 0x000fe20008000000 */
[----:B------:R-:W-:Y:S01]  /*7520*/  F2FP.SATFINITE.E4M3.F32.PACK_AB_MERGE_C R152, R153, R152, RZ ;  /* 0x000000989998723e */ /* 0x000fe200048070ff */
[----:B------:R-:W-:Y:S01]  /*7530*/  UPRMT UR7, UR39, 0x654, UR7 ;  /* 0x0000065427077896 */ /* 0x000fe20008000007 */
[----:B------:R-:W-:Y:S01]  /*7540*/  F2FP.SATFINITE.E4M3.F32.PACK_AB_MERGE_C R21, R154, R21, RZ ;  /* 0x000000159a15723e */ /* 0x000fe200048070ff */
[----:B------:R-:W-:Y:S01]  /*7550*/  UMOV UR55, UR54 ;  /* 0x0000003600377c82 */ /* 0x000fe20008000000 */
        /* <DEDUP_REMOVED lines=160> */
.L_x_1958:
[----:B------:R-:W-:-:S13]  /*7f60*/  ISETP.LE.AND P2, PT, RZ, UR52, PT ;  /* 0x00000034ff007c0c */ /* 0x000fda000bf43270 */
[----:B------:R-:W-:Y:S05]  /*7f70*/  @!P2 BRA `(.L_x_1969) ;  /* 0x0000002800c8a947 */ /* 0x000fea0003800000 */
[----:B------:R-:W-:Y:S01]  /*7f80*/  IMAD.MOV.U32 R5, RZ, RZ, R170 ;  /* 0x000000ffff057224 */ /* 0x000fe200078e00aa */
[----:B------:R-:W-:Y:S01]  /*7f90*/  UMOV UR53, UR43 ;  /* 0x0000002b00357c82 */ /* 0x000fe20008000000 */
[----:B------:R-:W-:Y:S01]  /*7fa0*/  IMAD.MOV.U32 R4, RZ, RZ, R161 ;  /* 0x000000ffff047224 */ /* 0x000fe200078e00a1 */
[----:B------:R-:W-:Y:S01]  /*7fb0*/  UMOV UR51, UR50 ;  /* 0x0000003200337c82 */ /* 0x000fe20008000000 */
[----:B------:R-:W-:-:S05]  /*7fc0*/  ULDC UR49, c[0x0][0x988] ;  /* 0x0002620000317ab9 */ /* 0x000fca0000000800 */
.L_x_1979:
        /* <DEDUP_REMOVED lines=9> */
.L_x_1971:
[----:B------:R-:W-:Y:S01]  /*8060*/  ULEA UR6, UR50, UR41, 0x3 ;  /* 0x0000002932067291 */ /* 0x000fe2000f8e183f */
[----:B------:R-:W-:-:S05]  /*8070*/  IMAD.U32 R6, RZ, RZ, UR43 ;  /* 0x0000002bff067e24 */ /* 0x000fca000f8e00ff */
[----:B------:R-:W-:-:S04]  /*8080*/  SHF.L.U32 R6, R6, 0x1f, RZ ;  /* 0x0000001f06067819 */ /* 0x000fc800000006ff */
[----:B------:R0:W1:Y:S01]  /*8090*/  SYNCS.PHASECHK.TRANS64.TRYWAIT P2, [UR6+0x38830], R6 ;  /* 0x03883006ff0075a7 */ /* 0x0000620008040146 */
[----:B------:R-:W-:Y:S05]  /*80a0*/  @!P0 BRA `(.L_x_1972) ;  /* 0x0000000000048947 */ /* 0x000fea0003800000 */
[----:B------:R-:W-:Y:S01]  /*80b0*/  BPT.TRAP 0x1 ;  /* 0x000000040000795c */ /* 0x000fe20000300000 */
.L_x_1972:
[----:B-1----:R-:W-:Y:S05]  /*80c0*/  @P2 BRA `(.L_x_1970) ;  /* 0x0000000000082947 */ /* 0x002fea0003800000 */
[----:B------:R-:W1:Y:S02]  /*80d0*/  SYNCS.PHASECHK.TRANS64.TRYWAIT P2, [UR6+0x38830], R6 ;  /* 0x03883006ff0075a7 */ /* 0x000e640008040146 */
[----:B-1----:R-:W-:Y:S05]  /*80e0*/  @!P2 BRA `(.L_x_1973) ;  /* 0x000000bc0084a947 */ /* 0x002fea0003800000 */
.L_x_1970:
        /* <DEDUP_REMOVED lines=47> */
.L_x_1975:
[----:B------:R-:W-:Y:S01]  /*83e0*/  ULEA UR6, UR51, UR41, 0x3 ;  /* 0x0000002933067291 */ /* 0x000fe2000f8e183f */
[----:B------:R-:W-:-:S05]  /*83f0*/  IMAD.U32 R6, RZ, RZ, UR53 ;  /* 0x00000035ff067e24 */ /* 0x000fca000f8e00ff */
[----:B------:R-:W-:-:S04]  /*8400*/  SHF.L.U32 R6, R6, 0x1f, RZ ;  /* 0x0000001f06067819 */ /* 0x000fc800000006ff */
[----:B------:R0:W1:Y:S01]  /*8410*/  SYNCS.PHASECHK.TRANS64.TRYWAIT P2, [UR6+0x38850], R6 ;  /* 0x03885006ff0075a7 */ /* 0x0000620008040146 */
[----:B------:R-:W-:Y:S05]  /*8420*/  @!P0 BRA `(.L_x_1976) ;  /* 0x0000000000048947 */ /* 0x000fea0003800000 */
[----:B------:R-:W-:Y:S01]  /*8430*/  BPT.TRAP 0x1 ;  /* 0x000000040000795c */ /* 0x000fe20000300000 */
.L_x_1976:
[----:B-1----:R-:W-:Y:S05]  /*8440*/  @P2 BRA `(.L_x_1974) ;  /* 0x0000000000082947 */ /* 0x002fea0003800000 */
[----:B------:R-:W1:Y:S02]  /*8450*/  SYNCS.PHASECHK.TRANS64.TRYWAIT P2, [UR6+0x38850], R6 ;  /* 0x03885006ff0075a7 */ /* 0x000e640008040146 */
[----:B-1----:R-:W-:Y:S05]  /*8460*/  @!P2 BRA `(.L_x_1977) ;  /* 0x000000b800bca947 */ /* 0x002fea0003800000 */
.L_x_1974:
        /* <DEDUP_REMOVED lines=29> */
[----:B0-----:R-:W-:Y:S01]  /*8640*/  FMNMX.FTZ R161, R7, R4, !PT ;  /* 0x0000000407a17209 */ /* 0x001fe20007810000 */
[C---:B------:R-:W-:Y:S01]  /*8650*/  FMUL.FTZ R164, R0.reuse, R175 ;  /* 0x000000af00a47220 */ /* 0x040fe20000410000 */
[C---:B------:R-:W-:Y:S01]  /*8660*/  FMUL.FTZ R153, R0.reuse, R165 ;  /* 0x000000a500997220 */ /* 0x040fe20000410000 */
[C---:B------:R-:W-:Y:S01]  /*8670*/  FMUL.FTZ R175, R0.reuse, R185 ;  /* 0x000000b900af7220 */ /* 0x040fe20000410000 */
[----:B------:R-:W-:Y:S01]  /*8680*/  FMUL.FTZ R185, R0, R195 ;  /* 0x000000c300b97220 */ /* 0x000fe20000410000 */
        /* <DEDUP_REMOVED lines=12> */
[C---:B------:R-:W-:Y:S01]  /*8750*/  FMUL.FTZ R160, R0.reuse, R172 ;  /* 0x000000ac00a07220 */ /* 0x040fe20000410000 */
        /* <DEDUP_REMOVED lines=11> */
[----:B------:R-:W-:Y:S01]  /*8810*/  FMUL.FTZ R178, R0, R188 ;  /* 0x000000bc00b27220 */ /* 0x000fe20000410000 */
        /* <DEDUP_REMOVED lines=96> */
[----:B0-----:R-:W-:-:S05]  /*8e20*/  SHF.R.U32.HI R231, RZ, 0x7, R231 ;  /* 0x00000007ffe77819 */ /* 0x001fca00000116e7 */
[----:B------:R-:W0:Y:S01]  /*8e30*/  MUFU.TANH R182, R182 ;  /* 0x000000b600b67308 */ /* 0x000e220000002400 */
[----:B--2---:R-:W-:Y:S02]  /*8e40*/  FMNMX.FTZ R161, R179, R170, !PT ;  /* 0x000000aab3a17209 */ /* 0x004fe40007810000 */
[----:B------:R-:W-:-:S05]  /*8e50*/  IADD3 R210, -R231, 0xb, RZ ;  /* 0x0000000be7d27810 */ /* 0x000fca0007ffe1ff */
        /* <DEDUP_REMOVED lines=63> */
[----:B0-----:R-:W-:Y:S01]  /*9250*/  FMNMX.FTZ R161, R208, R161, !PT ;  /* 0x000000a1d0a17209 */ /* 0x001fe20007810000 */
[----:B------:R-:W-:Y:S01]  /*9260*/  IMAD.U32 R208, RZ, RZ, UR50 ;  /* 0x00000032ffd07e24 */ /* 0x000fe2000f8e00ff */
[----:B-1----:R-:W-:-:S03]  /*9270*/  FMNMX.FTZ R170, R209, R170, !PT ;  /* 0x000000aad1aa7209 */ /* 0x002fc60007810000 */
[----:B------:R-:W-:Y:S01]  /*9280*/  FADD.FTZ R4, -R161, R4 ;  /* 0x00000004a1047221 */ /* 0x000fe20000010100 */
[----:B------:R-:W-:Y:S01]  /*9290*/  @!P1 LEA R208, R208, UR41, 0x3 ;  /* 0x00000029d0d09c11 */ /* 0x000fe2000f8e18ff */
[----:B------:R-:W-:Y:S01]  /*92a0*/  FADD.FTZ R5, -R170, R5 ;  /* 0x00000005aa057221 */ /* 0x000fe20000010100 */
[----:B------:R-:W-:Y:S02]  /*92b0*/  WARPGROUP.DEPBAR.LE gsb0, 0x0 ;  /* 0x00008000000079c5 */ /* 0x000fe40000010000 */
[----:B------:R-:W-:-:S15]  /*92c0*/  WARPGROUP.ARRIVE ;  /* 0x00000000000079c5 */ /* 0x000fde0000000000 */
[----:B------:R-:W-:Y:S01]  /*92d0*/  QGMMA.64x256x32.F32.E4M3.E4M3 R24, R216, gdesc[UR4], R24, gsb0 ;  /* 0x03e00004d8187df3 */ /* 0x000fe20008000818 */
[----:B------:R-:W-:Y:S02]  /*92e0*/  UMOV UR6, UR49 ;  /* 0x0000003100067c82 */ /* 0x000fe40008000000 */
[----:B------:R-:W-:Y:S02]  /*92f0*/  IMAD.U32 R206, RZ, RZ, UR6 ;  /* 0x00000006ffce7e24 */ /* 0x000fe4000f8e00ff */
[----:B------:R-:W-:Y:S01]  /*9300*/  FMUL.FTZ R4, R4, UR6 ;  /* 0x0000000604047c20 */ /* 0x000fe20008410000 */
[----:B------:R-:W-:Y:S02]  /*9310*/  IMAD.U32 R209, RZ, RZ, UR6 ;  /* 0x00000006ffd17e24 */ /* 0x000fe4000f8e00ff */
[----:B------:R-:W-:Y:S01]  /*9320*/  FMUL.FTZ R5, R5, UR6 ;  /* 0x0000000605057c20 */ /* 0x000fe20008410000 */
[----:B------:R-:W-:Y:S02]  /*9330*/  FFMA.FTZ R206, R161, R206, -8 ;  /* 0xc1000000a1ce7423 */ /* 0x000fe400000100ce */
[----:B------:R-:W-:Y:S02]  /*9340*/  MUFU.EX2 R4, R4 ;  /* 0x0000000400047308 */ /* 0x000fe40000000800 */
        /* <DEDUP_REMOVED lines=21> */
[----:B------:R-:W-:Y:S01]  /*94a0*/  FFMA.FTZ R203, R170, R209, -8 ;  /* 0xc1000000aacb7423 */ /* 0x000fe200000100d1 */
[----:B------:R-:W-:-:S01]  /*94b0*/  FFMA.FTZ R7, R7, UR6, -R206 ;  /* 0x0000000607077c23 */ /* 0x000fc200080108ce */
[----:B------:R-:W-:Y:S01]  /*94c0*/  FFMA.FTZ R6, R6, UR6, -R206 ;  /* 0x0000000606067c23 */ /* 0x000fe200080108ce */
[----:B------:R-:W-:Y:S01]  /*94d0*/  MUFU.EX2 R5, R5 ;  /* 0x0000000500057308 */ /* 0x000fe20000000800 */
[----:B------:R-:W-:-:S01]  /*94e0*/  FFMA.FTZ R8, R8, UR6, -R203 ;  /* 0x0000000608087c23 */ /* 0x000fc200080108cb */
[----:B------:R-:W-:Y:S01]  /*94f0*/  FFMA.FTZ R9, R9, UR6, -R203 ;  /* 0x0000000609097c23 */ /* 0x000fe200080108cb */
[----:B------:R-:W-:-:S01]  /*9500*/  FFMA.FTZ R10, R10, UR6, -R206 ;  /* 0x000000060a0a7c23 */ /* 0x000fc200080108ce */
[----:B------:R-:W-:Y:S01]  /*9510*/  FFMA.FTZ R12, R12, UR6, -R203 ;  /* 0x000000060c0c7c23 */ /* 0x000fe200080108cb */
[----:B------:R-:W-:-:S01]  /*9520*/  FFMA.FTZ R11, R11, UR6, -R206 ;  /* 0x000000060b0b7c23 */ /* 0x000fc200080108ce */
[----:B------:R-:W-:Y:S01]  /*9530*/  FFMA.FTZ R13, R13, UR6, -R203 ;  /* 0x000000060d0d7c23 */ /* 0x000fe200080108cb */
[----:B------:R-:W-:-:S01]  /*9540*/  FFMA.FTZ R14, R14, UR6, -R206 ;  /* 0x000000060e0e7c23 */ /* 0x000fc200080108ce */
[----:B------:R-:W0:Y:S01]  /*9550*/  MUFU.EX2 R7, R7 ;  /* 0x0000000700077308 */ /* 0x000e220000000800 */
[----:B------:R-:W-:-:S01]  /*9560*/  FFMA.FTZ R20, R20, UR6, -R203 ;  /* 0x0000000614147c23 */ /* 0x000fc200080108cb */
[----:B------:R-:W-:Y:S01]  /*9570*/  FFMA.FTZ R15, R15, UR6, -R206 ;  /* 0x000000060f0f7c23 */ /* 0x000fe200080108ce */
[----:B------:R-:W-:-:S01]  /*9580*/  FFMA.FTZ R21, R21, UR6, -R203 ;  /* 0x0000000615157c23 */ /* 0x000fc200080108cb */
[----:B------:R-:W-:Y:S01]  /*9590*/  FFMA.FTZ R152, R152, UR6, -R206 ;  /* 0x0000000698987c23 */ /* 0x000fe200080108ce */
[----:B------:R-:W-:-:S01]  /*95a0*/  FFMA.FTZ R154, R154, UR6, -R203 ;  /* 0x000000069a9a7c23 */ /* 0x000fc200080108cb */
[----:B------:R-:W-:Y:S01]  /*95b0*/  FFMA.FTZ R153, R153, UR6, -R206 ;  /* 0x0000000699997c23 */ /* 0x000fe200080108ce */
        /* <DEDUP_REMOVED lines=27> */
[--C-:B------:R-:W-:Y:S01]  /*9770*/  FFMA.FTZ R192, R192, UR6, -R203.reuse ;  /* 0x00000006c0c07c23 */ /* 0x100fe200080108cb */
[----:B------:R-:W-:-:S01]  /*9780*/  FFMA.FTZ R193, R193, UR6, -R203 ;  /* 0x00000006c1c17c23 */ /* 0x000fc200080108cb */
[--C-:B------:R-:W-:Y:S01]  /*9790*/  FFMA.FTZ R196, R196, UR6, -R203.reuse ;  /* 0x00000006c4c47c23 */ /* 0x100fe200080108cb */
[----:B------:R-:W-:-:S01]  /*97a0*/  FFMA.FTZ R197, R197, UR6, -R203 ;  /* 0x00000006c5c57c23 */ /* 0x000fc200080108cb */
[--C-:B------:R-:W-:Y:S01]  /*97b0*/  FFMA.FTZ R200, R200, UR6, -R203.reuse ;  /* 0x00000006c8c87c23 */ /* 0x100fe200080108cb */
[----:B------:R-:W-:-:S01]  /*97c0*/  FFMA.FTZ R201, R201, UR6, -R203 ;  /* 0x00000006c9c97c23 */ /* 0x000fc200080108cb */
        /* <DEDUP_REMOVED lines=48> */
[----:B------:R-:W-:-:S06]  /*9ad0*/  WARPGROUP.DEPBAR.LE gsb0, 0x0 ;  /* 0x00008000000079c5 */ /* 0x000fcc0000010000 */
        /* <DEDUP_REMOVED lines=22> */
[--C-:B------:R-:W-:Y:S01]  /*9c40*/  FFMA.FTZ R3, R204, UR6, -R203.reuse ;  /* 0x00000006cc037c23 */ /* 0x100fe200080108cb */
[----:B------:R-:W-:-:S05]  /*9c50*/  FFMA.FTZ R204, R205, UR6, -R203 ;  /* 0x00000006cdcc7c23 */ /* 0x000fca00080108cb */
        /* <DEDUP_REMOVED lines=20> */
[----:B------:R-:W-:-:S05]  /*9da0*/  @!P1 VIADD R2, R208, 0x38840 ;  /* 0x00038840d0029836 */ /* 0x000fca0000000000 */
[----:B------:R-:W-:Y:S01]  /*9db0*/  @!P1 PRMT R2, RZ, 0x654, R2 ;  /* 0x00000654ff029816 */ /* 0x000fe20000000002 */
[----:B------:R-:W2:Y:S01]  /*9dc0*/  MUFU.EX2 R190, R190 ;  /* 0x000000be00be7308 */ /* 0x000ea20000000800 */
[----:B0-----:R-:W-:-:S01]  /*9dd0*/  FADD.FTZ R205, R187, R206 ;  /* 0x000000cebbcd7221 */ /* 0x001fc20000010000 */
[----:B------:R0:W-:Y:S06]  /*9de0*/  BAR.ARV R210, 0x100 ;  /* 0x000400d20000751d */ /* 0x0001ec0000002000 */
[----:B------:R-:W3:Y:S01]  /*9df0*/  MUFU.EX2 R193, R193 ;  /* 0x000000c100c17308 */ /* 0x000ee20000000800 */
[----:B-1----:R-:W-:-:S01]  /*9e00*/  FADD.FTZ R206, R192, R203 ;  /* 0x000000cbc0ce7221 */ /* 0x002fc20000010000 */
[----:B------:R1:W-:Y:S06]  /*9e10*/  @!P1 SYNCS.ARRIVE.TRANS64.RED.A1T0 RZ, [R2+URZ], RZ ;  /* 0x000000ff02ff99a7 */ /* 0x0003ec000810043f */
[----:B------:R-:W4:Y:S01]  /*9e20*/  MUFU.EX2 R191, R191 ;  /* 0x000000bf00bf7308 */ /* 0x000f220000000800 */
[----:B--2---:R-:W-:-:S07]  /*9e30*/  FADD.FTZ R208, R190, R205 ;  /* 0x000000cdbed07221 */ /* 0x004fce0000010000 */
[----:B------:R-:W2:Y:S01]  /*9e40*/  MUFU.EX2 R196, R196 ;  /* 0x000000c400c47308 */ /* 0x000ea20000000800 */
[----:B---3--:R-:W-:-:S07]  /*9e50*/  FADD.FTZ R205, R193, R206 ;  /* 0x000000cec1cd7221 */ /* 0x008fce0000010000 */
[----:B------:R-:W1:Y:S01]  /*9e60*/  MUFU.EX2 R194, R194 ;  /* 0x000000c200c27308 */ /* 0x000e620000000800 */
[----:B----4-:R-:W-:-:S07]  /*9e70*/  FADD.FTZ R209, R191, R208 ;  /* 0x000000d0bfd17221 */ /* 0x010fce0000010000 */
[----:B------:R-:W3:Y:S01]  /*9e80*/  MUFU.EX2 R197, R197 ;  /* 0x000000c500c57308 */ /* 0x000ee20000000800 */
[----:B--2---:R-:W-:-:S07]  /*9e90*/  FADD.FTZ R206, R196, R205 ;  /* 0x000000cdc4ce7221 */ /* 0x004fce0000010000 */
[----:B------:R-:W2:Y:S01]  /*9ea0*/  MUFU.EX2 R195, R195 ;  /* 0x000000c300c37308 */ /* 0x000ea20000000800 */
[----:B-1----:R-:W-:-:S07]  /*9eb0*/  FADD.FTZ R2, R194, R209 ;  /* 0x000000d1c2027221 */ /* 0x002fce0000010000 */
[----:B------:R-:W1:Y:S01]  /*9ec0*/  MUFU.EX2 R200, R200 ;  /* 0x000000c800c87308 */ /* 0x000e620000000800 */
[----:B---3--:R-:W-:-:S07]  /*9ed0*/  FADD.FTZ R205, R197, R206 ;  /* 0x000000cec5cd7221 */ /* 0x008fce0000010000 */
[----:B------:R-:W3:Y:S08]  /*9ee0*/  MUFU.EX2 R198, R198 ;  /* 0x000000c600c67308 */ /* 0x000ef00000000800 */
[----:B------:R-:W4:Y:S08]  /*9ef0*/  MUFU.EX2 R201, R201 ;  /* 0x000000c900c97308 */ /* 0x000f300000000800 */
[----:B------:R-:W5:Y:S08]  /*9f00*/  MUFU.EX2 R199, R199 ;  /* 0x000000c700c77308 */ /* 0x000f700000000800 */
[----:B------:R2:W0:Y:S08]  /*9f10*/  MUFU.EX2 R203, R3 ;  /* 0x0000000300cb7308 */ /* 0x0004300000000800 */
[----:B------:R-:W0:Y:S01]  /*9f20*/  MUFU.EX2 R202, R202 ;  /* 0x000000ca00ca7308 */ /* 0x000e220000000800 */
[----:B--2---:R-:W-:-:S01]  /*9f30*/  FADD.FTZ R3, R195, R2 ;  /* 0x00000002c3037221 */ /* 0x004fc20000010000 */
[----:B-1----:R-:W-:-:S03]  /*9f40*/  FADD.FTZ R2, R200, R205 ;  /* 0x000000cdc8027221 */ /* 0x002fc60000010000 */
[----:B---3--:R-:W-:Y:S01]  /*9f50*/  FADD.FTZ R206, R198, R3 ;  /* 0x00000003c6ce7221 */ /* 0x008fe20000010000 */
[----:B----4-:R-:W-:-:S02]  /*9f60*/  FADD.FTZ R2, R201, R2 ;  /* 0x00000002c9027221 */ /* 0x010fc40000010000 */
[----:B------:R-:W1:Y:S01]  /*9f70*/  MUFU.EX2 R204, R204 ;  /* 0x000000cc00cc7308 */ /* 0x000e620000000800 */
[----:B-----5:R-:W-:-:S01]  /*9f80*/  FADD.FTZ R3, R199, R206 ;  /* 0x000000cec7037221 */ /* 0x020fc20000010000 */
[----:B0-----:R-:W-:-:S03]  /*9f90*/  FADD.FTZ R205, R203, R2 ;  /* 0x00000002cbcd7221 */ /* 0x001fc60000010000 */
[----:B------:R-:W-:Y:S01]  /*9fa0*/  FADD.FTZ R3, R202, R3 ;  /* 0x00000003ca037221 */ /* 0x000fe20000010000 */
[----:B-1----:R-:W-:-:S01]  /*9fb0*/  FADD.FTZ R2, R204, R205 ;  /* 0x000000cdcc027221 */ /* 0x002fc20000010000 */
[----:B------:R-:W-:Y:S06]  /*9fc0*/  @!P0 BRA `(.L_x_1978) ;  /* 0x0000000000048947 */ /* 0x000fec0003800000 */
[----:B------:R-:W-:Y:S01]  /*9fd0*/  BPT.TRAP 0x1 ;  /* 0x000000040000795c */ /* 0x000fe20000300000 */
.L_x_1978:
        /* <DEDUP_REMOVED lines=14> */
[----:B------:R-:W-:Y:S01]  /*a0c0*/  FMUL.FTZ R24, R24, R4 ;  /* 0x0000000418187220 */ /* 0x000fe20000410000 */
        /* <DEDUP_REMOVED lines=17> */
[-C--:B------:R-:W-:Y:S01]  /*a1e0*/  FMUL.FTZ R40, R40, R4.reuse ;  /* 0x0000000428287220 */ /* 0x080fe20000410000 */
        /* <DEDUP_REMOVED lines=139> */
.L_x_1969:
[----:B------:R-:W-:Y:S06]  /*aaa0*/  BAR.ARV 0x8, 0x180 ;  /* 0x0206000000007b1d */ /* 0x000fec0000002000 */
[----:B------:R-:W-:Y:S05]  /*aab0*/  @!P0 BRA `(.L_x_1980) ;  /* 0x0000000000048947 */ /* 0x000fea0003800000 */
[----:B------:R-:W-:Y:S01]  /*aac0*/  BPT.TRAP 0x1 ;  /* 0x000000040000795c */ /* 0x000fe20000300000 */
.L_x_1980:
[----:B------:R-:W-:Y:S01]  /*aad0*/  ULEA UR11, UR50, UR41, 0x3 ;  /* 0x00000029320b7291 */ /* 0x000fe2000f8e183f */
[----:B------:R-:W-:-:S05]  /*aae0*/  IMAD.U32 R0, RZ, RZ, UR43 ;  /* 0x0000002bff007e24 */ /* 0x000fca000f8e00ff */
[----:B------:R-:W-:-:S04]  /*aaf0*/  SHF.L.U32 R0, R0, 0x1f, RZ ;  /* 0x0000001f00007819 */ /* 0x000fc800000006ff */
[----:B------:R0:W1:Y:S01]  /*ab00*/  SYNCS.PHASECHK.TRANS64.TRYWAIT P1, [UR11+0x38850], R0 ;  /* 0x03885000ff0075a7 */ /* 0x000062000802014b */
[----:B------:R-:W-:Y:S05]  /*ab10*/  @!P0 BRA `(.L_x_1981) ;  /* 0x0000000000048947 */ /* 0x000fea0003800000 */
[----:B------:R-:W-:Y:S01]  /*ab20*/  BPT.TRAP 0x1 ;  /* 0x000000040000795c */ /* 0x000fe20000300000 */
.L_x_1981:
[----:B-1----:R-:W-:Y:S05]  /*ab30*/  @P1 BRA `(.L_x_1982) ;  /* 0x0000000000081947 */ /* 0x002fea0003800000 */
[----:B------:R-:W1:Y:S02]  /*ab40*/  SYNCS.PHASECHK.TRANS64.TRYWAIT P1, [UR11+0x38850], R0 ;  /* 0x03885000ff0075a7 */ /* 0x000e64000802014b */
[----:B-1----:R-:W-:Y:S05]  /*ab50*/  @!P1 BRA `(.L_x_1983) ;  /* 0x0000009400189947 */ /* 0x002fea0003800000 */
.L_x_1982:
[----:B------:R-:W-:Y:S01]  /*ab60*/  UIADD3 UR41, UR41, 0x400, URZ ;  /* 0x0000040029297890 */ /* 0x000fe2000fffe03f */
[----:B------:R-:W-:Y:S01]  /*ab70*/  WARPGROUP.ARRIVE ;  /* 0x00000000000079c5 */ /* 0x000fe20000000000 */
[----:B------:R-:W-:Y:S01]  /*ab80*/  UMOV UR15, 0x40000040 ;  /* 0x40000040000f7882 */ /* 0x000fe20000000000 */
[----:B------:R-:W-:Y:S01]  /*ab90*/  ULDC.64 UR12, c[0x0][0x9a0] ;  /* 0x00026800000c7ab9 */ /* 0x000fe20000000a00 */
[----:B------:R-:W-:Y:S01]  /*aba0*/  USHF.R.U32.HI UR41, URZ, 0x4, UR41 ;  /* 0x000000043f297899 */ /* 0x000fe20008011629 */
[----:B------:R-:W-:Y:S01]  /*abb0*/  IMAD.MOV.U32 R6, RZ, RZ, 0x3f800000 ;  /* 0x3f800000ff067424 */ /* 0x000fe200078e00ff */
[----:B------:R-:W-:Y:S02]  /*abc0*/  UISETP.NE.U32.AND UP0, UPT, UR12, URZ, UPT ;  /* 0x0000003f0c00728c */ /* 0x000fe4000bf05070 */
[----:B------:R-:W-:Y:S02]  /*abd0*/  ULOP3.LUT UR41, UR41, 0x3fff, URZ, 0xc0, !UPT ;  /* 0x00003fff29297892 */ /* 0x000fe4000f8ec03f */
[----:B------:R-:W-:-:S02]  /*abe0*/  UISETP.NE.AND.EX UP0, UPT, UR13, URZ, UPT, UP0 ;  /* 0x0000003f0d00728c */ /* 0x000fc4000bf05300 */
[----:B------:R-:W-:-:S04]  /*abf0*/  ULOP3.LUT UR10, UR41, 0x10000, URZ, 0xfc, !UPT ;  /* 0x00010000290a7892 */ /* 0x000fc8000f8efc3f */
[----:B------:R-:W-:Y:S01]  /*ac00*/  ULEA UR10, UR50, UR10, 0xb ;  /* 0x0000000a320a7291 */ /* 0x000fe2000f8e583f */
[----:B------:R-:W-:-:S03]  /*ac10*/  PLOP3.LUT P1, PT, PT, PT, UP0, 0x80, 0x0 ;  /* 0x000000000000781c */ /* 0x000fc60003f2f008 */
[----:B------:R-:W-:Y:S02]  /*ac20*/  UIADD3 UR4, UR10, 0x2, URZ ;  /* 0x000000020a047890 */ /* 0x000fe4000fffe03f */
[----:B------:R-:W-:Y:S01]  /*ac30*/  @UP0 USHF.R.S32.HI UR7, URZ, 0x1f, UR42 ;  /* 0x0000001f3f070899 */ /* 0x000fe2000801142a */
[----:B------:R-:W-:Y:S01]  /*ac40*/  UMOV UR14, UR10 ;  /* 0x0000000a000e7c82 */ /* 0x000fe20008000000 */
[----:B------:R-:W-:Y:S01]  /*ac50*/  @UP0 ULDC.64 UR8, c[0x0][0x9c8] ;  /* 0x0002720000080ab9 */ /* 0x000fe20000000a00 */
[----:B------:R-:W-:Y:S02]  /*ac60*/  QGMMA.64x256x32.F32.E4M3.E4M3 R24, R228, gdesc[UR12], R24, gsb0 ;  /* 0x03e0000ce4187df3 */ /* 0x000fe40008000818 */
[----:B------:R-:W-:Y:S01]  /*ac70*/  UMOV UR14, UR4 ;  /* 0x00000004000e7c82 */ /* 0x000fe20008000000 */
[----:B------:R-:W-:Y:S01]  /*ac80*/  UMOV UR15, 0x40000040 ;  /* 0x40000040000f7882 */ /* 0x000fe20000000000 */
[----:B------:R-:W-:Y:S02]  /*ac90*/  @UP0 UIMAD UR7, UR7, UR8, URZ ;  /* 0x00000008070702a4 */ /* 0x000fe4000f8e023f */
[----:B------:R-:W-:-:S02]  /*aca0*/  @UP0 UIMAD.WIDE.U32 UR4, UR42, UR8, URZ ;  /* 0x000000082a0402a5 */ /* 0x000fc4000f8e003f */
[----:B------:R-:W-:Y:S02]  /*acb0*/  @UP0 UIMAD UR7, UR42, UR9, UR7 ;  /* 0x000000092a0702a4 */ /* 0x000fe4000f8e0207 */
[----:B------:R-:W-:Y:S02]  /*acc0*/  @UP0 USHF.R.S32.HI UR8, URZ, 0x1f, UR37 ;  /* 0x0000001f3f080899 */ /* 0x000fe40008011425 */
[----:B------:R-:W-:Y:S01]  /*acd0*/  @UP0 UIADD3 UR5, UR5, UR7, URZ ;  /* 0x0000000705050290 */ /* 0x000fe2000fffe03f */
[----:B------:R-:W-:Y:S02]  /*ace0*/  WARPGROUP.DEPBAR.LE gsb0, 0x0 ;  /* 0x00008000000079c5 */ /* 0x000fe40000010000 */
[----:B------:R-:W-:-:S13]  /*acf0*/  WARPGROUP.ARRIVE ;  /* 0x00000000000079c5 */ /* 0x000fda0000000000 */
[----:B------:R-:W-:Y:S01]  /*ad00*/  QGMMA.64x256x32.F32.E4M3.E4M3 R24, R224, gdesc[UR12], R24, gsb0 ;  /* 0x03e0000ce0187df3 */ /* 0x000fe20008000818 */
[----:B------:R-:W-:Y:S02]  /*ad10*/  @UP0 ULDC.64 UR14, c[0x0][0x9d0] ;  /* 0x00027400000e0ab9 */ /* 0x000fe40000000a00 */
[----:B------:R-:W-:Y:S02]  /*ad20*/  @UP0 UIMAD UR7, UR8, UR14, URZ ;  /* 0x0000000e080702a4 */ /* 0x000fe4000f8e023f */
[----:B------:R-:W-:Y:S02]  /*ad30*/  UIADD3 UR8, UR10, 0x4, URZ ;  /* 0x000000040a087890 */ /* 0x000fe4000fffe03f */
[----:B------:R-:W-:Y:S02]  /*ad40*/  @UP0 UIMAD UR7, UR37, UR15, UR7 ;  /* 0x0000000f250702a4 */ /* 0x000fe4000f8e0207 */
[----:B------:R-:W-:Y:S01]  /*ad50*/  @UP0 UIMAD.WIDE.U32 UR4, UR37, UR14, UR4 ;  /* 0x0000000e250402a5 */ /* 0x000fe2000f8e0004 */
[----:B------:R-:W-:-:S02]  /*ad60*/  UMOV UR15, 0x40000040 ;  /* 0x40000040000f7882 */ /* 0x000fc40000000000 */
[----:B------:R-:W-:Y:S01]  /*ad70*/  UMOV UR14, UR8 ;  /* 0x00000008000e7c82 */ /* 0x000fe20008000000 */
[----:B------:R-:W-:Y:S02]  /*ad80*/  @UP0 UIADD3 UR5, UR5, UR7, URZ ;  /* 0x0000000705050290 */ /* 0x000fe4000fffe03f */
[----:B------:R-:W-:-:S04]  /*ad90*/  @UP0 ULEA UR8, UP1, UR4, UR12, 0x2 ;  /* 0x0000000c04080291 */ /* 0x000fc8000f82103f */
[----:B------:R-:W-:Y:S02]  /*ada0*/  @UP0 ULEA.HI.X UR9, UR4, UR13, UR5, 0x2, UP1 ;  /* 0x0000000d04090291 */ /* 0x000fe400088f1405 */
[----:B------:R-:W-:-:S04]  /*adb0*/  IMAD.U32 R4, RZ, RZ, UR8 ;  /* 0x00000008ff047e24 */ /* 0x000fc8000f8e00ff */
[----:B-1----:R-:W-:-:S05]  /*adc0*/  IMAD.U32 R5, RZ, RZ, UR9 ;  /* 0x00000009ff057e24 */ /* 0x002fca000f8e00ff */
[----:B------:R1:W2:Y:S01]  /*add0*/  @P1 LDG.E R6, desc[UR46][R4.64] ;  /* 0x0000002e04061981 */ /* 0x0002a2000c1e1900 */
[----:B------:R-:W-:Y:S01]  /*ade0*/  UIADD3 UR10, UR10, 0x6, URZ ;  /* 0x000000060a0a7890 */ /* 0x000fe2000fffe03f */
[----:B------:R-:W-:Y:S02]  /*adf0*/  WARPGROUP.DEPBAR.LE gsb0, 0x0 ;  /* 0x00008000000079c5 */ /* 0x000fe40000010000 */
[----:B------:R-:W-:-:S06]  /*ae00*/  WARPGROUP.ARRIVE ;  /* 0x00000000000079c5 */ /* 0x000fcc0000000000 */
[----:B------:R-:W-:Y:S01]  /*ae10*/  QGMMA.64x256x32.F32.E4M3.E4M3 R24, R220, gdesc[UR12], R24, gsb0 ;  /* 0x03e0000cdc187df3 */ /* 0x000fe20008000818 */
[----:B------:R-:W-:Y:S01]  /*ae20*/  UMOV UR14, UR10 ;  /* 0x0000000a000e7c82 */ /* 0x000fe20008000000 */
[----:B------:R-:W-:Y:S01]  /*ae30*/  UMOV UR15, 0x40000040 ;  /* 0x40000040000f7882 */ /* 0x000fe20000000000 */
[----:B0-----:R-:W0:Y:S04]  /*ae40*/  SHFL.BFLY PT, R0, R3, 0x2, 0x1f ;  /* 0x0c401f0003007f89 */ /* 0x001e2800000e0000 */
[----:B------:R-:W3:Y:S01]  /*ae50*/  SHFL.BFLY PT, R9, R2, 0x2, 0x1f ;  /* 0x0c401f0002097f89 */ /* 0x000ee200000e0000 */
[----:B0-----:R-:W-:-:S01]  /*ae60*/  FADD.FTZ R0, R0, R3 ;  /* 0x0000000300007221 */ /* 0x001fc20000010000 */
[----:B---3--:R-:W-:-:S04]  /*ae70*/  FADD.FTZ R9, R9, R2 ;  /* 0x0000000209097221 */ /* 0x008fc80000010000 */
[----:B------:R-:W0:Y:S04]  /*ae80*/  SHFL.BFLY PT, R7, R0, 0x1, 0x1f ;  /* 0x0c201f0000077f89 */ /* 0x000e2800000e0000 */
[----:B------:R-:W3:Y:S01]  /*ae90*/  SHFL.BFLY PT, R8, R9, 0x1, 0x1f ;  /* 0x0c201f0009087f89 */ /* 0x000ee200000e0000 */
[----:B------:R-:W-:Y:S02]  /*aea0*/  IMAD.MOV.U32 R3, RZ, RZ, RZ ;  /* 0x000000ffff037224 */ /* 0x000fe400078e00ff */
[----:B0-----:R-:W-:Y:S01]  /*aeb0*/  FADD.FTZ R10, R0, R7 ;  /* 0x00000007000a7221 */ /* 0x001fe20000010000 */
[----:B---3--:R-:W-:-:S04]  /*aec0*/  FADD.FTZ R11, R9, R8 ;  /* 0x00000008090b7221 */ /* 0x008fc80000010000 */
[C---:B------:R-:W-:Y:S01]  /*aed0*/  FSETP.NE.FTZ.AND P1, PT, R10.reuse, RZ, PT ;  /* 0x000000ff0a00720b */ /* 0x040fe20003f35000 */
[----:B-1----:R-:W-:Y:S01]  /*aee0*/  FMUL.FTZ R5, R10, 0.00390625 ;  /* 0x3b8000000a057820 */ /* 0x002fe20000410000 */
[----:B------:R-:W-:-:S04]  /*aef0*/  FMUL.FTZ R8, R11, 0.00390625 ;  /* 0x3b8000000b087820 */ /* 0x000fc80000410000 */
[----:B------:R-:W-:Y:S02]  /*af00*/  FSETP.NE.FTZ.AND P2, PT, R5, RZ, PT ;  /* 0x000000ff0500720b */ /* 0x000fe40003f55000 */
[----:B------:R-:W-:-:S05]  /*af10*/  FSETP.NE.FTZ.AND P3, PT, R8, RZ, PT ;  /* 0x000000ff0800720b */ /* 0x000fca0003f75000 */
[----:B------:R-:W-:Y:S01]  /*af20*/  @P1 MUFU.RCP R3, R10 ;  /* 0x0000000a00031308 */ /* 0x000fe20000001000 */
[----:B------:R-:W-:Y:S01]  /*af30*/  FSETP.NE.FTZ.AND P1, PT, R11, RZ, PT ;  /* 0x000000ff0b00720b */ /* 0x000fe20003f35000 */
[----:B------:R-:W-:-:S06]  /*af40*/  IMAD.MOV.U32 R7, RZ, RZ, RZ ;  /* 0x000000ffff077224 */ /* 0x000fcc00078e00ff */
[----:B------:R-:W0:Y:S08]  /*af50*/  @P2 MUFU.LG2 R5, R5 ;  /* 0x0000000500052308 */ /* 0x000e300000000c00 */
[----:B------:R-:W1:Y:S08]  /*af60*/  @P3 MUFU.LG2 R8, R8 ;  /* 0x0000000800083308 */ /* 0x000e700000000c00 */
[----:B------:R-:W3:Y:S01]  /*af70*/  @P1 MUFU.RCP R7, R11 ;  /* 0x0000000b00071308 */ /* 0x000ee20000001000 */
[----:B------:R-:W-:-:S02]  /*af80*/  IMAD.U32 R9, RZ, RZ, UR6 ;  /* 0x00000006ff097e24 */ /* 0x000fc4000f8e00ff */
[----:B------:R-:W-:Y:S02]  /*af90*/  IMAD.U32 R4, RZ, RZ, UR6 ;  /* 0x00000006ff047e24 */ /* 0x000fe4000f8e00ff */
[----:B0-----:R-:W-:Y:S01]  /*afa0*/  @P2 FMUL.FTZ R5, R5, 0.69314718246459960938 ;  /* 0x3f31721805052820 */ /* 0x001fe20000410000 */
[----:B------:R-:W-:Y:S01]  /*afb0*/  @P3 FMUL.FTZ R10, R9, 0.69314718246459960938 ;  /* 0x3f317218090a3820 */ /* 0x000fe20000410000 */
[----:B------:R-:W-:Y:S02]  /*afc0*/  WARPGROUP.DEPBAR.LE gsb0, 0x0 ;  /* 0x00008000000079c5 */ /* 0x000fe40000010000 */
[----:B------:R-:W-:-:S06]  /*afd0*/  WARPGROUP.ARRIVE ;  /* 0x00000000000079c5 */ /* 0x000fcc0000000000 */
[----:B------:R-:W-:Y:S01]  /*afe0*/  QGMMA.64x256x32.F32.E4M3.E4M3 R24, R216, gdesc[UR12], R24, gsb0 ;  /* 0x03e0000cd8187df3 */ /* 0x000fe20008000818 */
[----:B------:R-:W-:Y:S01]  /*aff0*/  @P2 FMUL.FTZ R4, R4, 0.69314718246459960938 ;  /* 0x3f31721804042820 */ /* 0x000fe20000410000 */
[----:B-1----:R-:W-:Y:S01]  /*b000*/  @P3 FMUL.FTZ R9, R8, 0.69314718246459960938 ;  /* 0x3f31721808093820 */ /* 0x002fe20000410000 */
[----:B------:R-:W-:Y:S02]  /*b010*/  IMAD.MOV.U32 R2, RZ, RZ, -0x800000 ;  /* 0xff800000ff027424 */ /* 0x000fe400078e00ff */
[----:B--2---:R-:W-:Y:S01]  /*b020*/  FMUL.FTZ R152, R3, R6 ;  /* 0x0000000603987220 */ /* 0x004fe20000410000 */
[----:B------:R-:W-:Y:S02]  /*b030*/  IMAD.MOV.U32 R0, RZ, RZ, -0x800000 ;  /* 0xff800000ff007424 */ /* 0x000fe400078e00ff */
[----:B------:R-:W-:Y:S01]  /*b040*/  @P2 FFMA.FTZ R2, R4, R161, R5 ;  /* 0x000000a104022223 */ /* 0x000fe20000010005 */
[----:B------:R-:W-:-:S01]  /*b050*/  @P3 FFMA.FTZ R0, R10, R170, R9 ;  /* 0x000000aa0a003223 */ /* 0x000fc20000010009 */
[----:B---3--:R-:W-:Y:S01]  /*b060*/  FMUL.FTZ R3, R7, R6 ;  /* 0x0000000607037220 */ /* 0x008fe20000410000 */
[----:B------:R-:W-:-:S02]  /*b070*/  WARPGROUP.DEPBAR.LE gsb0, 0x0 ;  /* 0x00008000000079c5 */ /* 0x000fc40000010000 */
[----:B------:R-:W-:Y:S05]  /*b080*/  @!P0 BRA `(.L_x_1984) ;  /* 0x0000000000048947 */ /* 0x000fea0003800000 */
[----:B------:R-:W-:Y:S01]  /*b090*/  BPT.TRAP 0x1 ;  /* 0x000000040000795c */ /* 0x000fe20000300000 */
.L_x_1984:
        /* <DEDUP_REMOVED lines=138> */
.L_x_1951:
        /* <DEDUP_REMOVED lines=70> */
[----:B------:R-:W-:Y:S01]  /*bda0*/  USHF.R.S32.HI UR10, URZ, 0x1f, UR37 ;  /* 0x0000001f3f0a7899 */ /* 0x000fe20008011425 */
[----:B------:R-:W-:Y:S01]  /*bdb0*/  LOP3.LUT R40, R40, 0xc, RZ, 0xc0, !PT ;  /* 0x0000000c28287812 */ /* 0x000fe200078ec0ff */
[----:B------:R-:W-:Y:S01]  /*bdc0*/  ULDC.64 UR8, c[0x0][0xb90] ;  /* 0x0002e40000087ab9 */ /* 0x000fe20000000a00 */
[----:B------:R-:W-:-:S02]  /*bdd0*/  F2FP.BF16.F32.PACK_AB R6, R148, R153 ;  /* 0x000000999406723e */ /* 0x000fc400000010ff */
[----:B------:R-:W-:Y:S02]  /*bde0*/  IADD3 R74, P0, R40, UR6, RZ ;  /* 0x00000006284a7c10 */ /* 0x000fe4000ff1e0ff */
[----:B------:R-:W-:Y:S02]  /*bdf0*/  F2FP.BF16.F32.PACK_AB R5, R156, R159 ;  /* 0x0000009f9c05723e */ /* 0x000fe400000010ff */
[----:B------:R-:W-:Y:S01]  /*be00*/  F2FP.BF16.F32.PACK_AB R4, R154, R157 ;  /* 0x0000009d9a04723e */ /* 0x000fe200000010ff */
[----:B------:R-:W-:Y:S01]  /*be10*/  IMAD.X R75, RZ, RZ, UR7, P0 ;  /* 0x00000007ff4b7e24 */ /* 0x000fe200080e06ff */
[----:B------:R-:W-:-:S04]  /*be20*/  F2FP.BF16.F32.PACK_AB R7, R152, R155 ;  /* 0x0000009b9807723e */ /* 0x000fc800000010ff */
[----:B------:R0:W2:Y:S01]  /*be30*/  LDG.E.CONSTANT R74, desc[UR46][R74.64] ;  /* 0x0000002e4a4a7981 */ /* 0x0000a2000c1e9900 */
[----:B------:R-:W-:Y:S01]  /*be40*/  LOP3.LUT P0, R40, R82, 0x3, RZ, 0xc0, !PT ;  /* 0x0000000352287812 */ /* 0x000fe2000780c0ff */
[----:B------:R-:W-:Y:S01]  /*be50*/  UIMAD UR5, UR10, UR8, URZ ;  /* 0x000000080a0572a4 */ /* 0x000fe2000f8e023f */
[----:B------:R-:W-:Y:S01]  /*be60*/  F2FP.BF16.F32.PACK_AB R49, R76, R129 ;  /* 0x000000814c31723e */ /* 0x000fe200000010ff */
[----:B------:R-:W-:Y:S01]  /*be70*/  UIMAD.WIDE.U32 UR6, UR37, UR8, URZ ;  /* 0x00000008250672a5 */ /* 0x000fe2000f8e003f */
[----:B------:R-:W-:Y:S01]  /*be80*/  ISETP.EQ.OR P0, PT, R40, 0x3, !P0 ;  /* 0x000000032800780c */ /* 0x000fe20004702670 */
[----:B------:R-:W-:Y:S01]  /*be90*/  UIMAD UR5, UR37, UR9, UR5 ;  /* 0x00000009250572a4 */ /* 0x000fe2000f8e0205 */
[----:B------:R-:W-:Y:S01]  /*bea0*/  F2FP.BF16.F32.PACK_AB R89, R84, R137 ;  /* 0x000000895459723e */ /* 0x000fe200000010ff */
[----:B------:R-:W-:Y:S01]  /*beb0*/  USHF.R.S32.HI UR12, URZ, 0x1f, UR42 ;  /* 0x0000001f3f0c7899 */ /* 0x000fe2000801142a */
[----:B------:R-:W-:Y:S01]  /*bec0*/  SEL R115, R9, R8, P0 ;  /* 0x0000000809737207 */ /* 0x000fe20000000000 */
[----:B------:R-:W-:Y:S01]  /*bed0*/  ULDC.64 UR8, c[0x0][0xb98] ;  /* 0x0002e60000087ab9 */ /* 0x000fe20000000a00 */
[----:B------:R-:W-:Y:S01]  /*bee0*/  SEL R77, R8, R9, P0 ;  /* 0x00000009084d7207 */ /* 0x000fe20000000000 */
[----:B------:R-:W-:Y:S01]  /*bef0*/  UIADD3 UR7, UR7, UR5, URZ ;  /* 0x0000000507077290 */ /* 0x000fe2000fffe03f */
[----:B------:R-:W1:Y:S01]  /*bf00*/  S2R R8, SR_SWINHI ;  /* 0x0000000000087919 */ /* 0x000e620000002f00 */
[----:B------:R-:W-:Y:S01]  /*bf10*/  SEL R141, R93, R92, P0 ;  /* 0x0000005c5d8d7207 */ /* 0x000fe20000000000 */
[----:B------:R-:W-:Y:S01]  /*bf20*/  UIMAD UR5, UR12, UR8, URZ ;  /* 0x000000080c0572a4 */ /* 0x000fe2000f8e023f */
[----:B------:R-:W-:Y:S01]  /*bf30*/  SEL R90, R92, R93, P0 ;  /* 0x0000005d5c5a7207 */ /* 0x000fe20000000000 */
[----:B------:R-:W-:Y:S01]  /*bf40*/  UIMAD.WIDE.U32 UR6, UR42, UR8, UR6 ;  /* 0x000000082a0672a5 */ /* 0x000fe2000f8e0006 */
[----:B------:R-:W-:Y:S01]  /*bf50*/  SEL R149, R124, R41, P0 ;  /* 0x000000297c957207 */ /* 0x000fe20000000000 */
[----:B------:R-:W-:Y:S01]  /*bf60*/  UIMAD UR5, UR42, UR9, UR5 ;  /* 0x000000092a0572a4 */ /* 0x000fe2000f8e0205 */
[----:B------:R-:W-:-:S02]  /*bf70*/  SEL R93, R41, R124, P0 ;  /* 0x0000007c295d7207 */ /* 0x000fc40000000000 */
[----:B------:R-:W-:Y:S01]  /*bf80*/  SEL R153, R70, R71, P0 ;  /* 0x0000004746997207 */ /* 0x000fe20000000000 */
[----:B------:R-:W-:Y:S01]  /*bf90*/  ULDC.64 UR8, c[0x0][0xae8] ;  /* 0x0002ba0000087ab9 */ /* 0x000fe20000000a00 */
[----:B------:R-:W-:Y:S02]  /*bfa0*/  SEL R95, R71, R70, P0 ;  /* 0x00000046475f7207 */ /* 0x000fe40000000000 */
[----:B------:R-:W-:Y:S02]  /*bfb0*/  SEL R125, R29, R28, P0 ;  /* 0x0000001c1d7d7207 */ /* 0x000fe40000000000 */
[----:B------:R-:W-:Y:S02]  /*bfc0*/  SEL R82, R28, R29, P0 ;  /* 0x0000001d1c527207 */ /* 0x000fe40000000000 */
[----:B------:R-:W-:Y:S02]  /*bfd0*/  SEL R143, R5, R4, P0 ;  /* 0x00000004058f7207 */ /* 0x000fe40000000000 */
[----:B------:R-:W-:Y:S01]  /*bfe0*/  SEL R96, R4, R5, P0 ;  /* 0x0000000504607207 */ /* 0x000fe20000000000 */
[----:B------:R-:W-:Y:S01]  /*bff0*/  IMAD R5, R233, 0x40, R16 ;  /* 0x00000040e9057824 */ /* 0x000fe200078e0210 */
[----:B------:R-:W-:-:S02]  /*c000*/  SEL R173, R27, R26, P0 ;  /* 0x0000001a1bad7207 */ /* 0x000fc40000000000 */
[----:B------:R-:W-:Y:S02]  /*c010*/  SEL R113, R26, R27, P0 ;  /* 0x0000001b1a717207 */ /* 0x000fe40000000000 */
[----:B------:R-:W-:Y:S02]  /*c020*/  SEL R135, R69, R68, P0 ;  /* 0x0000004445877207 */ /* 0x000fe40000000000 */
[----:B------:R-:W-:Y:S02]  /*c030*/  SEL R87, R68, R69, P0 ;  /* 0x0000004544577207 */ /* 0x000fe40000000000 */
[----:B------:R-:W-:Y:S02]  /*c040*/  SEL R107, R24, R25, P0 ;  /* 0x00000019186b7207 */ /* 0x000fe40000000000 */
[----:B0-----:R-:W-:Y:S02]  /*c050*/  SEL R75, R25, R24, P0 ;  /* 0x00000018194b7207 */ /* 0x001fe40000000000 */
[----:B------:R-:W-:-:S02]  /*c060*/  MOV R40, R3 ;  /* 0x0000000300287202 */ /* 0x000fc40000000f00 */
[----:B-1----:R-:W-:Y:S02]  /*c070*/  MOV R41, R8 ;  /* 0x0000000800297202 */ /* 0x002fe40000000f00 */
[----:B------:R-:W-:Y:S02]  /*c080*/  SEL R119, R13, R12, P0 ;  /* 0x0000000c0d777207 */ /* 0x000fe40000000000 */
[----:B------:R-:W-:Y:S01]  /*c090*/  SEL R79, R12, R13, P0 ;  /* 0x0000000d0c4f7207 */ /* 0x000fe20000000000 */
[--C-:B------:R-:W-:Y:S01]  /*c0a0*/  IMAD.WIDE R72, R237, 0x2, R40.reuse ;  /* 0x00000002ed487825 */ /* 0x100fe200078e0228 */
[----:B------:R-:W-:Y:S02]  /*c0b0*/  SEL R121, R15, R14, P0 ;  /* 0x0000000e0f797207 */ /* 0x000fe40000000000 */
[----:B------:R-:W-:Y:S01]  /*c0c0*/  SEL R80, R14, R15, P0 ;  /* 0x0000000f0e507207 */ /* 0x000fe20000000000 */
[----:B------:R-:W-:Y:S01]  /*c0d0*/  IMAD.WIDE R40, R5, 0x2, R40 ;  /* 0x0000000205287825 */ /* 0x000fe200078e0228 */
[----:B------:R-:W-:-:S02]  /*c0e0*/  IADD3 R71, P4, R72, 0xc060, RZ ;  /* 0x0000c06048477810 */ /* 0x000fc40007f9e0ff */
[C---:B------:R-:W-:Y:S02]  /*c0f0*/  IADD3 R29, P3, R72.reuse, 0xc040, RZ ;  /* 0x0000c040481d7810 */ /* 0x040fe40007f7e0ff */
[----:B------:R-:W-:Y:S02]  /*c100*/  LOP3.LUT R70, R71, 0x380, RZ, 0xc0, !PT ;  /* 0x0000038047467812 */ /* 0x000fe400078ec0ff */
[----:B------:R-:W-:Y:S01]  /*c110*/  IADD3 R27, P2, R72, 0xc020, RZ ;  /* 0x0000c020481b7810 */ /* 0x000fe20007f5e0ff */
[--C-:B------:R-:W-:Y:S01]  /*c120*/  IMAD.X R69, RZ, RZ, R73.reuse, P3 ;  /* 0x000000ffff457224 */ /* 0x100fe200018e0649 */
[----:B------:R-:W-:Y:S02]  /*c130*/  SHF.R.U64 R70, R70, 0x3, RZ ;  /* 0x0000000346467819 */ /* 0x000fe400000012ff */
[----:B------:R-:W-:Y:S01]  /*c140*/  SEL R123, R21, R20, P0 ;  /* 0x00000014157b7207 */ /* 0x000fe20000000000 */
[--C-:B------:R-:W-:Y:S01]  /*c150*/  IMAD.X R67, RZ, RZ, R73.reuse, P2 ;  /* 0x000000ffff437224 */ /* 0x100fe200010e0649 */
[----:B------:R-:W-:Y:S01]  /*c160*/  LOP3.LUT R70, R70, R71, RZ, 0x3c, !PT ;  /* 0x0000004746467212 */ /* 0x000fe200078e3cff */
[----:B------:R-:W-:Y:S01]  /*c170*/  IMAD.X R71, RZ, RZ, R73, P4 ;  /* 0x000000ffff477224 */ /* 0x000fe200020e0649 */
[----:B------:R-:W-:-:S02]  /*c180*/  SEL R81, R20, R21, P0 ;  /* 0x0000001514517207 */ /* 0x000fc40000000000 */
[----:B------:R-:W-:Y:S02]  /*c190*/  SEL R145, R7, R6, P0 ;  /* 0x0000000607917207 */ /* 0x000fe40000000000 */
[----:B------:R-:W-:Y:S02]  /*c1a0*/  SEL R92, R6, R7, P0 ;  /* 0x00000007065c7207 */ /* 0x000fe40000000000 */
[C---:B------:R-:W-:Y:S02]  /*c1b0*/  LOP3.LUT R5, R72.reuse, 0x380, RZ, 0xc0, !PT ;  /* 0x0000038048057812 */ /* 0x040fe400078ec0ff */
[C---:B------:R-:W-:Y:S02]  /*c1c0*/  IADD3 R14, P1, R72.reuse, 0xc000, RZ ;  /* 0x0000c000480e7810 */ /* 0x040fe40007f3e0ff */
[C---:B------:R-:W-:Y:S02]  /*c1d0*/  IADD3 R25, P6, R72.reuse, 0x8060, RZ ;  /* 0x0000806048197810 */ /* 0x040fe40007fde0ff */
[C---:B------:R-:W-:Y:S01]  /*c1e0*/  IADD3 R7, P5, R72.reuse, 0x20, RZ ;  /* 0x0000002048077810 */ /* 0x040fe20007fbe0ff */
[----:B------:R-:W-:Y:S01]  /*c1f0*/  IMAD.X R65, RZ, RZ, R73, P1 ;  /* 0x000000ffff417224 */ /* 0x000fe200008e0649 */
[----:B------:R-:W-:-:S02]  /*c200*/  IADD3 R21, P4, R72, 0x8040, RZ ;  /* 0x0000804048157810 */ /* 0x000fc40007f9e0ff */
[C---:B------:R-:W-:Y:S02]  /*c210*/  IADD3 R15, P3, R72.reuse, 0x8020, RZ ;  /* 0x00008020480f7810 */ /* 0x040fe40007f7e0ff */
[----:B------:R-:W-:Y:S02]  /*c220*/  IADD3 R12, P2, R72, 0x8000, RZ ;  /* 0x00008000480c7810 */ /* 0x000fe40007f5e0ff */
[----:B------:R-:W-:Y:S01]  /*c230*/  SHF.R.U64 R5, R5, 0x3, RZ ;  /* 0x0000000305057819 */ /* 0x000fe200000012ff */
[--C-:B------:R-:W-:Y:S01]  /*c240*/  IMAD.X R57, RZ, RZ, R73.reuse, P3 ;  /* 0x000000ffff397224 */ /* 0x100fe200018e0649 */
        /* <DEDUP_REMOVED lines=13> */
[----:B------:R-:W-:Y:S02]  /*c320*/  SEL R78, R10, R11, P0 ;  /* 0x0000000b0a4e7207 */ /* 0x000fe40000000000 */
[C---:B------:R-:W-:Y:S02]  /*c330*/  IADD3 R13, P1, R72.reuse, 0x4060, RZ ;  /* 0x00004060480d7810 */ /* 0x040fe40007f3e0ff */
[C---:B------:R-:W-:Y:S02]  /*c340*/  IADD3 R9, P6, R72.reuse, 0x40, RZ ;  /* 0x0000004048097810 */ /* 0x040fe40007fde0ff */
[C---:B------:R-:W-:Y:S02]  /*c350*/  IADD3 R10, P5, R72.reuse, 0x4040, RZ ;  /* 0x00004040480a7810 */ /* 0x040fe40007fbe0ff */
[C---:B------:R-:W-:Y:S02]  /*c360*/  IADD3 R8, P4, R72.reuse, 0x4020, RZ ;  /* 0x0000402048087810 */ /* 0x040fe40007f9e0ff */
[----:B------:R-:W-:-:S02]  /*c370*/  IADD3 R6, P3, R72, 0x4000, RZ ;  /* 0x0000400048067810 */ /* 0x000fc40007f7e0ff */
[----:B------:R-:W-:Y:S02]  /*c380*/  IADD3 R11, P2, R72, 0x60, RZ ;  /* 0x00000060480b7810 */ /* 0x000fe40007f5e0ff */
[----:B------:R-:W-:Y:S02]  /*c390*/  LOP3.LUT R72, R5, R72, RZ, 0x3c, !PT ;  /* 0x0000004805487212 */ /* 0x000fe400078e3cff */
[----:B------:R-:W-:Y:S02]  /*c3a0*/  LOP3.LUT R5, R14, 0x380, RZ, 0xc0, !PT ;  /* 0x000003800e057812 */ /* 0x000fe400078ec0ff */
[----:B------:R-:W-:Y:S02]  /*c3b0*/  SEL R165, R43, R42, P0 ;  /* 0x0000002a2ba57207 */ /* 0x000fe40000000000 */
[----:B------:R-:W-:Y:S02]  /*c3c0*/  SHF.R.U64 R5, R5, 0x3, RZ ;  /* 0x0000000305057819 */ /* 0x000fe400000012ff */
[----:B------:R-:W-:Y:S01]  /*c3d0*/  SEL R104, R42, R43, P0 ;  /* 0x0000002b2a687207 */ /* 0x000fe20000000000 */
[----:B------:R-:W-:Y:S01]  /*c3e0*/  IMAD.X R43, RZ, RZ, R73, P3 ;  /* 0x000000ffff2b7224 */ /* 0x000fe200018e0649 */
[----:B------:R-:W-:-:S02]  /*c3f0*/  LOP3.LUT R64, R5, R14, RZ, 0x3c, !PT ;  /* 0x0000000e05407212 */ /* 0x000fc400078e3cff */
[----:B------:R-:W-:Y:S02]  /*c400*/  LOP3.LUT R5, R12, 0x380, RZ, 0xc0, !PT ;  /* 0x000003800c057812 */ /* 0x000fe400078ec0ff */
[----:B------:R-:W-:Y:S02]  /*c410*/  SEL R127, R37, R36, P0 ;  /* 0x00000024257f7207 */ /* 0x000fe40000000000 */
[----:B------:R-:W-:Y:S02]  /*c420*/  SHF.R.U64 R5, R5, 0x3, RZ ;  /* 0x0000000305057819 */ /* 0x000fe400000012ff */
[----:B------:R-:W-:Y:S02]  /*c430*/  SEL R83, R36, R37, P0 ;  /* 0x0000002524537207 */ /* 0x000fe40000000000 */
[----:B------:R-:W-:Y:S02]  /*c440*/  LOP3.LUT R54, R5, R12, RZ, 0x3c, !PT ;  /* 0x0000000c05367212 */ /* 0x000fe400078e3cff */
[----:B------:R-:W-:-:S02]  /*c450*/  LOP3.LUT R5, R8, 0x380, RZ, 0xc0, !PT ;  /* 0x0000038008057812 */ /* 0x000fc400078ec0ff */
[----:B------:R-:W-:Y:S02]  /*c460*/  LOP3.LUT R20, R27, 0x380, RZ, 0xc0, !PT ;  /* 0x000003801b147812 */ /* 0x000fe400078ec0ff */
[----:B------:R-:W-:Y:S02]  /*c470*/  SHF.R.U64 R5, R5, 0x3, RZ ;  /* 0x0000000305057819 */ /* 0x000fe400000012ff */
[----:B------:R-:W-:Y:S02]  /*c480*/  IADD3 R37, P3, R40, 0x2000, RZ ;  /* 0x0000200028257810 */ /* 0x000fe40007f7e0ff */
[----:B------:R-:W-:Y:S02]  /*c490*/  LOP3.LUT R4, R25, 0x380, RZ, 0xc0, !PT ;  /* 0x0000038019047812 */ /* 0x000fe400078ec0ff */
[----:B------:R-:W-:Y:S02]  /*c4a0*/  SEL R129, R45, R44, P0 ;  /* 0x0000002c2d817207 */ /* 0x000fe40000000000 */
[----:B------:R-:W-:Y:S01]  /*c4b0*/  SEL R84, R44, R45, P0 ;  /* 0x0000002d2c547207 */ /* 0x000fe20000000000 */
[----:B------:R-:W-:Y:S01]  /*c4c0*/  IMAD.X R45, RZ, RZ, R73, P2 ;  /* 0x000000ffff2d7224 */ /* 0x000fe200010e0649 */
[----:B------:R-:W-:-:S02]  /*c4d0*/  SEL R151, R108, R109, P0 ;  /* 0x0000006d6c977207 */ /* 0x000fc40000000000 */
[----:B------:R-:W-:Y:S02]  /*c4e0*/  SEL R94, R109, R108, P0 ;  /* 0x0000006c6d5e7207 */ /* 0x000fe40000000000 */
[----:B------:R-:W-:Y:S02]  /*c4f0*/  SEL R163, R47, R46, P0 ;  /* 0x0000002e2fa37207 */ /* 0x000fe40000000000 */
[----:B------:R-:W-:Y:S01]  /*c500*/  SEL R102, R46, R47, P0 ;  /* 0x0000002f2e667207 */ /* 0x000fe20000000000 */
[----:B------:R-:W-:Y:S01]  /*c510*/  IMAD.X R47, RZ, RZ, R73, P4 ;  /* 0x000000ffff2f7224 */ /* 0x000fe200020e0649 */
[----:B------:R-:W-:Y:S02]  /*c520*/  SEL R169, R35, R34, P0 ;  /* 0x0000002223a97207 */ /* 0x000fe40000000000 */
[----:B------:R-:W-:Y:S02]  /*c530*/  SEL R109, R34, R35, P0 ;  /* 0x00000023226d7207 */ /* 0x000fe40000000000 */
[----:B------:R-:W-:-:S02]  /*c540*/  LOP3.LUT R46, R5, R8, RZ, 0x3c, !PT ;  /* 0x00000008052e7212 */ /* 0x000fc400078e3cff */
[----:B------:R-:W-:Y:S02]  /*c550*/  SHF.R.U64 R20, R20, 0x3, RZ ;  /* 0x0000000314147819 */ /* 0x000fe400000012ff */
[----:B------:R-:W-:Y:S02]  /*c560*/  LOP3.LUT R5, R6, 0x380, RZ, 0xc0, !PT ;  /* 0x0000038006057812 */ /* 0x000fe400078ec0ff */
[----:B------:R-:W-:Y:S02]  /*c570*/  LOP3.LUT R36, R37, 0x380, RZ, 0xc0, !PT ;  /* 0x0000038025247812 */ /* 0x000fe400078ec0ff */
[----:B------:R-:W-:Y:S02]  /*c580*/  IADD3 R35, P2, R40, 0x3000, RZ ;  /* 0x0000300028237810 */ /* 0x000fe40007f5e0ff */
[----:B------:R-:W-:Y:S02]  /*c590*/  SHF.R.U64 R4, R4, 0x3, RZ ;  /* 0x0000000304047819 */ /* 0x000fe400000012ff */
[----:B------:R-:W-:-:S02]  /*c5a0*/  LOP3.LUT R14, R15, 0x380, RZ, 0xc0, !PT ;  /* 0x000003800f0e7812 */ /* 0x000fc400078ec0ff */
[----:B------:R-:W-:Y:S02]  /*c5b0*/  LOP3.LUT R66, R20, R27, RZ, 0x3c, !PT ;  /* 0x0000001b14427212 */ /* 0x000fe400078e3cff */
[----:B------:R-:W-:Y:S02]  /*c5c0*/  SHF.R.U64 R5, R5, 0x3, RZ ;  /* 0x0000000305057819 */ /* 0x000fe400000012ff */
[----:B------:R-:W-:Y:S02]  /*c5d0*/  SHF.R.U64 R36, R36, 0x3, RZ ;  /* 0x0000000324247819 */ /* 0x000fe400000012ff */
[----:B------:R-:W-:Y:S02]  /*c5e0*/  LOP3.LUT R34, R35, 0x380, RZ, 0xc0, !PT ;  /* 0x0000038023227812 */ /* 0x000fe400078ec0ff */
[----:B------:R-:W-:Y:S02]  /*c5f0*/  LOP3.LUT R62, R4, R25, RZ, 0x3c, !PT ;  /* 0x00000019043e7212 */ /* 0x000fe400078e3cff */
[----:B------:R-:W-:-:S02]  /*c600*/  LOP3.LUT R20, R21, 0x380, RZ, 0xc0, !PT ;  /* 0x0000038015147812 */ /* 0x000fc400078ec0ff */
[----:B------:R-:W-:Y:S02]  /*c610*/  SHF.R.U64 R14, R14, 0x3, RZ ;  /* 0x000000030e0e7819 */ /* 0x000fe400000012ff */
[----:B------:R-:W-:Y:S02]  /*c620*/  LOP3.LUT R4, R7, 0x380, RZ, 0xc0, !PT ;  /* 0x0000038007047812 */ /* 0x000fe400078ec0ff */
[----:B------:R-:W-:Y:S02]  /*c630*/  LOP3.LUT R12, R13, 0x380, RZ, 0xc0, !PT ;  /* 0x000003800d0c7812 */ /* 0x000fe400078ec0ff */
[----:B------:R-:W-:Y:S02]  /*c640*/  LOP3.LUT R42, R5, R6, RZ, 0x3c, !PT ;  /* 0x00000006052a7212 */ /* 0x000fe400078e3cff */
[----:B------:R-:W-:Y:S01]  /*c650*/  LOP3.LUT R36, R36, R37, RZ, 0x3c, !PT ;  /* 0x0000002524247212 */ /* 0x000fe200078e3cff */
[----:B------:R-:W-:Y:S01]  /*c660*/  IMAD.X R37, RZ, RZ, R41, P3 ;  /* 0x000000ffff257224 */ /* 0x000fe200018e0629 */
[----:B------:R-:W-:-:S02]  /*c670*/  SHF.R.U64 R34, R34, 0x3, RZ ;  /* 0x0000000322227819 */ /* 0x000fc400000012ff */
[----:B------:R-:W-:Y:S02]  /*c680*/  SHF.R.U64 R20, R20, 0x3, RZ ;  /* 0x0000000314147819 */ /* 0x000fe400000012ff */
[----:B------:R-:W-:Y:S02]  /*c690*/  LOP3.LUT R56, R14, R15, RZ, 0x3c, !PT ;  /* 0x0000000f0e387212 */ /* 0x000fe400078e3cff */
[----:B------:R-:W-:Y:S02]  /*c6a0*/  SHF.R.U64 R4, R4, 0x3, RZ ;  /* 0x0000000304047819 */ /* 0x000fe400000012ff */
[----:B------:R-:W-:Y:S02]  /*c6b0*/  IADD3 R15, P3, R40, 0x8000, RZ ;  /* 0x00008000280f7810 */ /* 0x000fe40007f7e0ff */
[----:B------:R-:W-:Y:S02]  /*c6c0*/  SEL R147, R91, R132, P0 ;  /* 0x000000845b937207 */ /* 0x000fe40000000000 */
[----:B------:R-:W-:-:S02]  /*c6d0*/  SHF.R.U64 R12, R12, 0x3, RZ ;  /* 0x000000030c0c7819 */ /* 0x000fc400000012ff */
[----:B------:R-:W-:Y:S02]  /*c6e0*/  SEL R91, R132, R91, P0 ;  /* 0x0000005b845b7207 */ /* 0x000fe40000000000 */
[----:B------:R-:W-:Y:S01]  /*c6f0*/  LOP3.LUT R34, R34, R35, RZ, 0x3c, !PT ;  /* 0x0000002322227212 */ /* 0x000fe200078e3cff */
[----:B------:R-:W-:Y:S01]  /*c700*/  IMAD.X R35, RZ, RZ, R41, P2 ;  /* 0x000000ffff237224 */ /* 0x000fe200010e0629 */
[----:B------:R-:W-:Y:S02]  /*c710*/  SEL R131, R53, R52, P0 ;  /* 0x0000003435837207 */ /* 0x000fe40000000000 */
[----:B------:R-:W-:Y:S01]  /*c720*/  SEL R85, R52, R53, P0 ;  /* 0x0000003534557207 */ /* 0x000fe20000000000 */
[----:B------:R-:W-:Y:S01]  /*c730*/  IMAD.X R53, RZ, RZ, R73, P1 ;  /* 0x000000ffff357224 */ /* 0x000fe200008e0649 */
[----:B------:R-:W-:Y:S02]  /*c740*/  LOP3.LUT R60, R20, R21, RZ, 0x3c, !PT ;  /* 0x00000015143c7212 */ /* 0x000fe400078e3cff */
[----:B------:R-:W-:-:S02]  /*c750*/  MOV R132, R42 ;  /* 0x0000002a00847202 */ /* 0x000fc40000000f00 */
[----:B------:R-:W-:Y:S01]  /*c760*/  LOP3.LUT R58, R4, R7, RZ, 0x3c, !PT ;  /* 0x00000007043a7212 */ /* 0x000fe200078e3cff */
[----:B------:R-:W0:Y:S01]  /*c770*/  LDC R42, c[0x0][0xbe8] ;  /* 0x0002fa00ff2a7b82 */ /* 0x000e220000000800 */
[----:B------:R-:W-:Y:S02]  /*c780*/  IADD3 R21, P2, R40, 0x9000, RZ ;  /* 0x0000900028157810 */ /* 0x000fe40007f5e0ff */
[----:B------:R-:W-:Y:S02]  /*c790*/  LOP3.LUT R14, R15, 0x380, RZ, 0xc0, !PT ;  /* 0x000003800f0e7812 */ /* 0x000fe400078ec0ff */
[----:B------:R-:W-:Y:S02]  /*c7a0*/  LOP3.LUT R24, R29, 0x380, RZ, 0xc0, !PT ;  /* 0x000003801d187812 */ /* 0x000fe400078ec0ff */
[----:B------:R-:W-:Y:S02]  /*c7b0*/  LOP3.LUT R4, R9, 0x380, RZ, 0xc0, !PT ;  /* 0x0000038009047812 */ /* 0x000fe400078ec0ff */
[----:B------:R-:W-:-:S02]  /*c7c0*/  LOP3.LUT R52, R12, R13, RZ, 0x3c, !PT ;  /* 0x0000000d0c347212 */ /* 0x000fc400078e3cff */
[----:B------:R-:W-:Y:S02]  /*c7d0*/  LOP3.LUT R20, R21, 0x380, RZ, 0xc0, !PT ;  /* 0x0000038015147812 */ /* 0x000fe400078ec0ff */
[----:B------:R-:W-:Y:S02]  /*c7e0*/  SHF.R.U64 R14, R14, 0x3, RZ ;  /* 0x000000030e0e7819 */ /* 0x000fe400000012ff */
[----:B------:R-:W-:Y:S02]  /*c7f0*/  SHF.R.U64 R24, R24, 0x3, RZ ;  /* 0x0000000318187819 */ /* 0x000fe400000012ff */
[----:B------:R-:W-:Y:S02]  /*c800*/  SHF.R.U64 R4, R4, 0x3, RZ ;  /* 0x0000000304047819 */ /* 0x000fe400000012ff */
[----:B------:R-:W-:Y:S02]  /*c810*/  MOV R105, R52 ;  /* 0x0000003400697202 */ /* 0x000fe40000000f00 */
[----:B------:R-:W-:-:S02]  /*c820*/  SHF.R.U64 R20, R20, 0x3, RZ ;  /* 0x0000000314147819 */ /* 0x000fc400000012ff */
[----:B------:R-:W-:Y:S01]  /*c830*/  LOP3.LUT R14, R14, R15, RZ, 0x3c, !PT ;  /* 0x0000000f0e0e7212 */ /* 0x000fe200078e3cff */
[----:B------:R-:W-:Y:S01]  /*c840*/  IMAD.X R15, RZ, RZ, R41, P3 ;  /* 0x000000ffff0f7224 */ /* 0x000fe200018e0629 */
[----:B------:R-:W-:Y:S02]  /*c850*/  LOP3.LUT R68, R24, R29, RZ, 0x3c, !PT ;  /* 0x0000001d18447212 */ /* 0x000fe400078e3cff */
[----:B------:R-:W-:Y:S02]  /*c860*/  LOP3.LUT R7, R10, 0x380, RZ, 0xc0, !PT ;  /* 0x000003800a077812 */ /* 0x000fe400078ec0ff */
[----:B------:R-:W-:Y:S02]  /*c870*/  LOP3.LUT R48, R4, R9, RZ, 0x3c, !PT ;  /* 0x0000000904307212 */ /* 0x000fe400078e3cff */
[----:B------:R-:W-:Y:S02]  /*c880*/  IADD3 R9, P3, R40, 0xe000, RZ ;  /* 0x0000e00028097810 */ /* 0x000fe40007f7e0ff */
[----:B------:R-:W-:-:S02]  /*c890*/  MOV R114, R46 ;  /* 0x0000002e00727202 */ /* 0x000fc40000000f00 */
[----:B------:R-:W-:Y:S01]  /*c8a0*/  LOP3.LUT R20, R20, R21, RZ, 0x3c, !PT ;  /* 0x0000001514147212 */ /* 0x000fe200078e3cff */
[----:B------:R-:W-:Y:S01]  /*c8b0*/  IMAD.X R21, RZ, RZ, R41, P2 ;  /* 0x000000ffff157224 */ /* 0x000fe200010e0629 */
[----:B------:R-:W-:Y:S02]  /*c8c0*/  SHF.R.U64 R7, R7, 0x3, RZ ;  /* 0x0000000307077819 */ /* 0x000fe400000012ff */
[----:B------:R-:W-:Y:S02]  /*c8d0*/  MOV R68, R68 ;  /* 0x0000004400447202 */ /* 0x000fe40000000f00 */
[----:B------:R-:W-:Y:S02]  /*c8e0*/  LOP3.LUT R8, R9, 0x380, RZ, 0xc0, !PT ;  /* 0x0000038009087812 */ /* 0x000fe400078ec0ff */
[----:B------:R-:W-:Y:S02]  /*c8f0*/  IADD3 R103, P2, R40, 0xf000, RZ ;  /* 0x0000f00028677810 */ /* 0x000fe40007f5e0ff */
[----:B------:R-:W-:-:S02]  /*c900*/  MOV R69, R66 ;  /* 0x0000004200457202 */ /* 0x000fc40000000f00 */
[----:B------:R-:W-:Y:S02]  /*c910*/  MOV R66, R54 ;  /* 0x0000003600427202 */ /* 0x000fe40000000f00 */
[----:B------:R-:W-:Y:S02]  /*c920*/  SEL R161, R51, R50, P0 ;  /* 0x0000003233a17207 */ /* 0x000fe40000000000 */
[----:B------:R-:W-:Y:S01]  /*c930*/  SEL R101, R50, R51, P0 ;  /* 0x0000003332657207 */ /* 0x000fe20000000000 */
[----:B------:R-:W-:Y:S01]  /*c940*/  IMAD.X R51, RZ, RZ, R73, P5 ;  /* 0x000000ffff337224 */ /* 0x000fe200028e0649 */
[----:B------:R-:W-:Y:S02]  /*c950*/  LOP3.LUT R50, R7, R10, RZ, 0x3c, !PT ;  /* 0x0000000a07327212 */ /* 0x000fe400078e3cff */
[----:B------:R-:W-:Y:S02]  /*c960*/  SHF.R.U64 R8, R8, 0x3, RZ ;  /* 0x0000000308087819 */ /* 0x000fe400000012ff */
[----:B------:R-:W-:-:S02]  /*c970*/  LOP3.LUT R10, R103, 0x380, RZ, 0xc0, !PT ;  /* 0x00000380670a7812 */ /* 0x000fc400078ec0ff */
[----:B------:R-:W-:Y:S02]  /*c980*/  LOP3.LUT R4, R11, 0x380, RZ, 0xc0, !PT ;  /* 0x000003800b047812 */ /* 0x000fe400078ec0ff */
[----:B------:R-:W-:Y:S01]  /*c990*/  LOP3.LUT R8, R8, R9, RZ, 0x3c, !PT ;  /* 0x0000000908087212 */ /* 0x000fe200078e3cff */
[----:B------:R-:W-:Y:S01]  /*c9a0*/  IMAD.X R9, RZ, RZ, R41, P3 ;  /* 0x000000ffff097224 */ /* 0x000fe200018e0629 */
[----:B------:R-:W-:Y:S02]  /*c9b0*/  SHF.R.U64 R10, R10, 0x3, RZ ;  /* 0x000000030a0a7819 */ /* 0x000fe400000012ff */
[----:B--2---:R-:W-:Y:S01]  /*c9c0*/  LOP3.LUT R53, R74, 0x2, RZ, 0x3c, !PT ;  /* 0x000000024a357812 */ /* 0x004fe200078e3cff */
[----:B------:R-:W-:Y:S01]  /*c9d0*/  SHFL.IDX PT, R46, R107, R74, 0x1c1f ;  /* 0x001c1f4a6b2e7589 */ /* 0x000fe200000e0000 */
[----:B0-----:R-:W-:Y:S02]  /*c9e0*/  ISETP.NE.AND P3, PT, R42, 0x1, PT ;  /* 0x000000012a00780c */ /* 0x001fe40003f65270 */
[----:B------:R-:W-:Y:S01]  /*c9f0*/  SHF.R.U64 R4, R4, 0x3, RZ ;  /* 0x0000000304047819 */ /* 0x000fe200000012ff */
[----:B------:R-:W0:Y:S01]  /*ca00*/  SHFL.IDX PT, R75, R75, R53, 0x1c1f ;  /* 0x001c1f354b4b7589 */ /* 0x000e2200000e0000 */
[----:B------:R-:W-:-:S02]  /*ca10*/  LOP3.LUT R10, R10, R103, RZ, 0x3c, !PT ;  /* 0x000000670a0a7212 */ /* 0x000fc400078e3cff */
[----:B------:R-:W-:Y:S01]  /*ca20*/  MOV R103, R72 ;  /* 0x0000004800677202 */ /* 0x000fe20000000f00 */
[----:B------:R-:W-:Y:S01]  /*ca30*/  SHFL.IDX PT, R54, R115, R74, 0x1c1f ;  /* 0x001c1f4a73367589 */ /* 0x000fe200000e0000 */
[----:B------:R-:W-:Y:S02]  /*ca40*/  MOV R72, R70 ;  /* 0x0000004600487202 */ /* 0x000fe40000000f00 */
[----:B------:R-:W-:Y:S01]  /*ca50*/  SEL R137, R128, R49, P0 ;  /* 0x0000003180897207 */ /* 0x000fe20000000000 */
[----:B------:R-:W1:Y:S01]  /*ca60*/  SHFL.IDX PT, R77, R77, R53, 0x1c1f ;  /* 0x001c1f354d4d7589 */ /* 0x000e6200000e0000 */
[----:B------:R-:W-:Y:S01]  /*ca70*/  SEL R88, R49, R128, P0 ;  /* 0x0000008031587207 */ /* 0x000fe20000000000 */
[----:B------:R-:W-:Y:S01]  /*ca80*/  IMAD.X R49, RZ, RZ, R73, P6 ;  /* 0x000000ffff317224 */ /* 0x000fe200030e0649 */
[----:B------:R-:W-:Y:S01]  /*ca90*/  MOV R70, R64 ;  /* 0x0000004000467202 */ /* 0x000fe20000000f00 */
[----:B------:R-:W-:Y:S01]  /*caa0*/  SHFL.IDX PT, R143, R143, R74, 0x1c1f ;  /* 0x001c1f4a8f8f7589 */ /* 0x000fe200000e0000 */
[----:B------:R-:W-:Y:S01]  /*cab0*/  LOP3.LUT R44, R4, R11, RZ, 0x3c, !PT ;  /* 0x0000000b042c7212 */ /* 0x000fe200078e3cff */
[----:B------:R-:W-:Y:S01]  /*cac0*/  IMAD.X R11, RZ, RZ, R41, P2 ;  /* 0x000000ffff0b7224 */ /* 0x000fe200010e0629 */
[----:B------:R-:W-:Y:S01]  /*cad0*/  MOV R65, R56 ;  /* 0x0000003800417202 */ /* 0x000fe20000000f00 */
[----:B------:R-:W-:Y:S01]  /*cae0*/  SHFL.IDX PT, R147, R147, R74, 0x1c1f ;  /* 0x001c1f4a93937589 */ /* 0x000fe200000e0000 */
[----:B------:R-:W-:-:S02]  /*caf0*/  SEL R111, R32, R33, P0 ;  /* 0x00000021206f7207 */ /* 0x000fc40000000000 */
[----:B------:R-:W-:Y:S01]  /*cb00*/  SEL R76, R33, R32, P0 ;  /* 0x00000020214c7207 */ /* 0x000fe20000000000 */
[----:B------:R-:W2:Y:S01]  /*cb10*/  SHFL.IDX PT, R96, R96, R53, 0x1c1f ;  /* 0x001c1f3560607589 */ /* 0x000ea200000e0000 */
[----:B------:R-:W-:Y:S02]  /*cb20*/  SEL R139, R136, R89, P0 ;  /* 0x00000059888b7207 */ /* 0x000fe40000000000 */
[----:B------:R-:W-:Y:S01]  /*cb30*/  SEL R89, R89, R136, P0 ;  /* 0x0000008859597207 */ /* 0x000fe20000000000 */
[----:B------:R-:W3:Y:S01]  /*cb40*/  SHFL.IDX PT, R56, R91, R53, 0x1c1f ;  /* 0x001c1f355b387589 */ /* 0x000ee200000e0000 */
[----:B------:R-:W-:Y:S02]  /*cb50*/  MOV R134, R44 ;  /* 0x0000002c00867202 */ /* 0x000fe40000000f00 */
[----:B------:R-:W-:Y:S01]  /*cb60*/  MOV R136, R48 ;  /* 0x0000003000887202 */ /* 0x000fe20000000f00 */
[----:B------:R-:W-:Y:S01]  /*cb70*/  SHFL.IDX PT, R117, R117, R74, 0x1c1f ;  /* 0x001c1f4a75757589 */ /* 0x000fe200000e0000 */
[----:B------:R-:W-:-:S02]  /*cb80*/  MOV R110, R50 ;  /* 0x00000032006e7202 */ /* 0x000fc40000000f00 */
[----:B0-----:R-:W-:Y:S01]  /*cb90*/  SEL R44, R46, R75, P0 ;  /* 0x0000004b2e2c7207 */ /* 0x001fe20000000000 */
[----:B------:R-:W0:Y:S01]  /*cba0*/  SHFL.IDX PT, R78, R78, R53, 0x1c1f ;  /* 0x001c1f354e4e7589 */ /* 0x000e2200000e0000 */
[----:B------:R-:W-:Y:S02]  /*cbb0*/  SEL R46, R75, R46, P0 ;  /* 0x0000002e4b2e7207 */ /* 0x000fe40000000000 */
[----:B------:R-:W4:Y:S01]  /*cbc0*/  @P3 LDC R75, c[0x0][0xbec] ;  /* 0x0002fb00ff4b3b82 */ /* 0x000f220000000800 */
[----:B------:R-:W-:Y:S01]  /*cbd0*/  SHFL.IDX PT, R50, R111, R74, 0x1c1f ;  /* 0x001c1f4a6f327589 */ /* 0x000fe200000e0000 */
[----:B------:R-:W-:Y:S02]  /*cbe0*/  MOV R64, R60 ;  /* 0x0000003c00407202 */ /* 0x000fe40000000f00 */
[----:B------:R-:W-:Y:S01]  /*cbf0*/  SEL R167, R39, R38, P0 ;  /* 0x0000002627a77207 */ /* 0x000fe20000000000 */
[----:B------:R-:W0:Y:S01]  /*cc00*/  SHFL.IDX PT, R49, R76, R53, 0x1c1f ;  /* 0x001c1f354c317589 */ /* 0x000e2200000e0000 */
[----:B------:R-:W-:-:S02]  /*cc10*/  SEL R171, R31, R30, P0 ;  /* 0x0000001e1fab7207 */ /* 0x000fc40000000000 */
[----:B------:R-:W-:Y:S01]  /*cc20*/  MOV R71, R62 ;  /* 0x0000003e00477202 */ /* 0x000fe20000000f00 */
[----:B------:R-:W-:Y:S01]  /*cc30*/  SHFL.IDX PT, R145, R145, R74, 0x1c1f ;  /* 0x001c1f4a91917589 */ /* 0x000fe200000e0000 */
[----:B-1----:R-:W-:Y:S02]  /*cc40*/  SEL R52, R54, R77, P0 ;  /* 0x0000004d36347207 */ /* 0x002fe40000000000 */
[----:B------:R-:W-:Y:S01]  /*cc50*/  SEL R54, R77, R54, P0 ;  /* 0x000000364d367207 */ /* 0x000fe20000000000 */
[----:B------:R-:W1:Y:S01]  /*cc60*/  SHFL.IDX PT, R92, R92, R53, 0x1c1f ;  /* 0x001c1f355c5c7589 */ /* 0x000e6200000e0000 */
[----:B------:R-:W-:Y:S01]  /*cc70*/  SEL R108, R38, R39, P0 ;  /* 0x00000027266c7207 */ /* 0x000fe20000000000 */
[----:B------:R-:W4:Y:S01]  /*cc80*/  @P3 LDC R77, c[0x0][0xbf0] ;  /* 0x0002fc00ff4d3b82 */ /* 0x000f220000000800 */
[----:B------:R-:W-:Y:S01]  /*cc90*/  IADD3 R39, P4, R40, 0x1000, RZ ;  /* 0x0000100028277810 */ /* 0x000fe20007f9e0ff */
[----:B------:R-:W-:Y:S01]  /*cca0*/  SHFL.IDX PT, R149, R149, R74, 0x1c1f ;  /* 0x001c1f4a95957589 */ /* 0x000fe200000e0000 */
[----:B------:R-:W-:-:S02]  /*ccb0*/  SEL R112, R30, R31, P0 ;  /* 0x0000001f1e707207 */ /* 0x000fc40000000000 */
[----:B------:R-:W-:Y:S01]  /*ccc0*/  LOP3.LUT R38, R39, 0x380, RZ, 0xc0, !PT ;  /* 0x0000038027267812 */ /* 0x000fe200078ec0ff */
[----:B------:R-:W1:Y:S01]  /*ccd0*/  SHFL.IDX PT, R60, R93, R53, 0x1c1f ;  /* 0x001c1f355d3c7589 */ /* 0x000e6200000e0000 */
[----:B------:R-:W-:Y:S02]  /*cce0*/  IADD3 R31, P1, R40, 0x4000, RZ ;  /* 0x00004000281f7810 */ /* 0x000fe40007f3e0ff */
[----:B------:R-:W-:Y:S01]  /*ccf0*/  SHF.R.U64 R38, R38, 0x3, RZ ;  /* 0x0000000326267819 */ /* 0x000fe200000012ff */
[----:B------:R-:W-:Y:S01]  /*cd00*/  SHFL.IDX PT, R119, R119, R74, 0x1c1f ;  /* 0x001c1f4a77777589 */ /* 0x000fe200000e0000 */
[----:B------:R-:W-:Y:S02]  /*cd10*/  LOP3.LUT R30, R31, 0x380, RZ, 0xc0, !PT ;  /* 0x000003801f1e7812 */ /* 0x000fe400078ec0ff */
[----:B------:R-:W-:Y:S01]  /*cd20*/  LOP3.LUT R38, R38, R39, RZ, 0x3c, !PT ;  /* 0x0000002726267212 */ /* 0x000fe200078e3cff */
[----:B------:R-:W1:Y:S01]  /*cd30*/  SHFL.IDX PT, R62, R79, R53, 0x1c1f ;  /* 0x001c1f354f3e7589 */ /* 0x000e6200000e0000 */
[----:B------:R-:W-:Y:S01]  /*cd40*/  MOV R138, R58 ;  /* 0x0000003a008a7202 */ /* 0x000fe20000000f00 */
[----:B------:R-:W-:Y:S01]  /*cd50*/  IMAD.X R39, RZ, RZ, R41, P4 ;  /* 0x000000ffff277224 */ /* 0x000fe200020e0629 */
[----:B--2---:R-:W-:Y:S01]  /*cd60*/  SEL R45, R143, R96, P0 ;  /* 0x000000608f2d7207 */ /* 0x004fe20000000000 */
[----:B------:R-:W-:Y:S01]  /*cd70*/  SHFL.IDX PT, R151, R151, R74, 0x1c1f ;  /* 0x001c1f4a97977589 */ /* 0x000fe200000e0000 */
[----:B------:R-:W-:-:S02]  /*cd80*/  SEL R47, R96, R143, P0 ;  /* 0x0000008f602f7207 */ /* 0x000fc40000000000 */
[----:B---3--:R-:W-:Y:S01]  /*cd90*/  SEL R55, R56, R147, P0 ;  /* 0x0000009338377207 */ /* 0x008fe20000000000 */
[----:B------:R-:W-:Y:S01]  /*cda0*/  BAR.SYNC.DEFER_BLOCKING 0x1, 0x100 ;  /* 0x0044000000007b1d */ /* 0x000fe20000010000 */
[----:B0-----:R-:W-:Y:S02]  /*cdb0*/  SEL R58, R78, R117, P0 ;  /* 0x000000754e3a7207 */ /* 0x001fe40000000000 */
[----:B------:R-:W-:Y:S02]  /*cdc0*/  IADD3 R27, P4, R40, 0x7000, RZ ;  /* 0x00007000281b7810 */ /* 0x000fe40007f9e0ff */
[----:B------:R-:W-:Y:S02]  /*cdd0*/  SHF.R.U64 R30, R30, 0x3, RZ ;  /* 0x000000031e1e7819 */ /* 0x000fe400000012ff */
[----:B------:R-:W-:Y:S01]  /*cde0*/  SEL R48, R50, R49, P0 ;  /* 0x0000003132307207 */ /* 0x000fe20000000000 */
[----:B------:R-:W0:Y:S01]  /*cdf0*/  SHFL.IDX PT, R94, R94, R53, 0x1c1f ;  /* 0x001c1f355e5e7589 */ /* 0x000e2200000e0000 */
[----:B------:R-:W-:-:S02]  /*ce00*/  LOP3.LUT R26, R27, 0x380, RZ, 0xc0, !PT ;  /* 0x000003801b1a7812 */ /* 0x000fc400078ec0ff */
[----:B------:R-:W-:Y:S01]  /*ce10*/  SEL R50, R49, R50, P0 ;  /* 0x0000003231327207 */ /* 0x000fe20000000000 */
[----:B------:R-:W-:Y:S01]  /*ce20*/  SHFL.IDX PT, R121, R121, R74, 0x1c1f ;  /* 0x001c1f4a79797589 */ /* 0x000fe200000e0000 */
[----:B------:R-:W-:Y:S01]  /*ce30*/  LOP3.LUT R30, R30, R31, RZ, 0x3c, !PT ;  /* 0x0000001f1e1e7212 */ /* 0x000fe200078e3cff */
[----:B------:R-:W-:Y:S01]  /*ce40*/  IMAD.X R31, RZ, RZ, R41, P1 ;  /* 0x000000ffff1f7224 */ /* 0x000fe200008e0629 */
[----:B-1----:R-:W-:Y:S01]  /*ce50*/  SEL R49, R145, R92, P0 ;  /* 0x0000005c91317207 */ /* 0x002fe20000000000 */
[----:B------:R-:W-:Y:S01]  /*ce60*/  SHFL.IDX PT, R123, R123, R74, 0x1c1f ;  /* 0x001c1f4a7b7b7589 */ /* 0x000fe200000e0000 */
[----:B------:R-:W-:Y:S02]  /*ce70*/  SEL R51, R92, R145, P0 ;  /* 0x000000915c337207 */ /* 0x000fe40000000000 */
[----:B------:R-:W-:Y:S01]  /*ce80*/  SEL R57, R149, R60, P0 ;  /* 0x0000003c95397207 */ /* 0x000fe20000000000 */
[----:B------:R-:W-:Y:S01]  /*ce90*/  SHFL.IDX PT, R125, R125, R74, 0x1c1f ;  /* 0x001c1f4a7d7d7589 */ /* 0x000fe200000e0000 */
[----:B------:R-:W-:-:S02]  /*cea0*/  SEL R59, R60, R149, P0 ;  /* 0x000000953c3b7207 */ /* 0x000fc40000000000 */
[----:B------:R-:W-:Y:S01]  /*ceb0*/  IADD3 R25, P1, R40, 0xa000, RZ ;  /* 0x0000a00028197810 */ /* 0x000fe20007f3e0ff */
[----:B------:R-:W-:Y:S01]  /*cec0*/  SHFL.IDX PT, R127, R127, R74, 0x1c1f ;  /* 0x001c1f4a7f7f7589 */ /* 0x000fe200000e0000 */
[----:B------:R-:W-:Y:S02]  /*ced0*/  SEL R60, R119, R62, P0 ;  /* 0x0000003e773c7207 */ /* 0x000fe40000000000 */
[----:B------:R-:W-:Y:S01]  /*cee0*/  SHF.R.U64 R26, R26, 0x3, RZ ;  /* 0x000000031a1a7819 */ /* 0x000fe200000012ff */
[----:B------:R-:W-:Y:S01]  /*cef0*/  SHFL.IDX PT, R129, R129, R74, 0x1c1f ;  /* 0x001c1f4a81817589 */ /* 0x000fe200000e0000 */
[----:B------:R-:W-:Y:S02]  /*cf00*/  SEL R62, R62, R119, P0 ;  /* 0x000000773e3e7207 */ /* 0x000fe40000000000 */
[----:B------:R-:W-:Y:S01]  /*cf10*/  LOP3.LUT R24, R25, 0x380, RZ, 0xc0, !PT ;  /* 0x0000038019187812 */ /* 0x000fe200078ec0ff */
[----:B------:R-:W-:Y:S01]  /*cf20*/  SHFL.IDX PT, R116, R131, R74, 0x1c1f ;  /* 0x001c1f4a83747589 */ /* 0x000fe200000e0000 */
[----:B0-----:R-:W-:-:S02]  /*cf30*/  SEL R61, R151, R94, P0 ;  /* 0x0000005e973d7207 */ /* 0x001fc40000000000 */
[----:B------:R-:W-:Y:S01]  /*cf40*/  SEL R63, R94, R151, P0 ;  /* 0x000000975e3f7207 */ /* 0x000fe20000000000 */
[----:B------:R-:W-:Y:S01]  /*cf50*/  SHFL.IDX PT, R106, R133, R74, 0x1c1f ;  /* 0x001c1f4a856a7589 */ /* 0x000fe200000e0000 */
[----:B------:R-:W-:Y:S01]  /*cf60*/  LOP3.LUT R26, R26, R27, RZ, 0x3c, !PT ;  /* 0x0000001b1a1a7212 */ /* 0x000fe200078e3cff */
[--C-:B------:R-:W-:Y:S01]  /*cf70*/  IMAD.X R27, RZ, RZ, R41.reuse, P4 ;  /* 0x000000ffff1b7224 */ /* 0x100fe200020e0629 */
[----:B------:R-:W-:Y:S01]  /*cf80*/  IADD3 R7, P4, R40, 0xd000, RZ ;  /* 0x0000d00028077810 */ /* 0x000fe20007f9e0ff */
[----:B------:R-:W-:Y:S01]  /*cf90*/  SHFL.IDX PT, R67, R135, R74, 0x1c1f ;  /* 0x001c1f4a87437589 */ /* 0x000fe200000e0000 */
[----:B------:R-:W-:Y:S02]  /*cfa0*/  SHF.R.U64 R24, R24, 0x3, RZ ;  /* 0x0000000318187819 */ /* 0x000fe400000012ff */
[----:B------:R-:W-:Y:S01]  /*cfb0*/  LOP3.LUT R6, R7, 0x380, RZ, 0xc0, !PT ;  /* 0x0000038007067812 */ /* 0x000fe200078ec0ff */
[----:B------:R-:W-:Y:S01]  /*cfc0*/  SHFL.IDX PT, R100, R137, R74, 0x1c1f ;  /* 0x001c1f4a89647589 */ /* 0x000fe200000e0000 */
[----:B------:R-:W-:Y:S01]  /*cfd0*/  LOP3.LUT R24, R24, R25, RZ, 0x3c, !PT ;  /* 0x0000001918187212 */ /* 0x000fe200078e3cff */
[----:B------:R-:W-:Y:S01]  /*cfe0*/  IMAD.X R25, RZ, RZ, R41, P1 ;  /* 0x000000ffff197224 */ /* 0x000fe200008e0629 */
[C---:B------:R-:W-:Y:S01]  /*cff0*/  IADD3 R33, P6, R40.reuse, 0x5000, RZ ;  /* 0x0000500028217810 */ /* 0x040fe20007fde0ff */
[----:B------:R-:W-:Y:S01]  /*d000*/  SHFL.IDX PT, R73, R139, R74, 0x1c1f ;  /* 0x001c1f4a8b497589 */ /* 0x000fe200000e0000 */
[----:B------:R-:W-:-:S02]  /*d010*/  IADD3 R29, P5, R40, 0x6000, RZ ;  /* 0x00006000281d7810 */ /* 0x000fc40007fbe0ff */
[----:B------:R-:W-:Y:S01]  /*d020*/  SHF.R.U64 R6, R6, 0x3, RZ ;  /* 0x0000000306067819 */ /* 0x000fe200000012ff */
[----:B------:R-:W-:Y:S01]  /*d030*/  SHFL.IDX PT, R43, R141, R74, 0x1c1f ;  /* 0x001c1f4a8d2b7589 */ /* 0x000fe200000e0000 */
[----:B------:R-:W-:Y:S02]  /*d040*/  LOP3.LUT R32, R33, 0x380, RZ, 0xc0, !PT ;  /* 0x0000038021207812 */ /* 0x000fe400078ec0ff */
[----:B------:R-:W-:Y:S01]  /*d050*/  LOP3.LUT R28, R29, 0x380, RZ, 0xc0, !PT ;  /* 0x000003801d1c7812 */ /* 0x000fe200078ec0ff */
[----:B------:R-:W-:Y:S01]  /*d060*/  SHFL.IDX PT, R153, R153, R74, 0x1c1f ;  /* 0x001c1f4a99997589 */ /* 0x000fe200000e0000 */
[----:B------:R-:W-:Y:S02]  /*d070*/  LOP3.LUT R6, R6, R7, RZ, 0x3c, !PT ;  /* 0x0000000706067212 */ /* 0x000fe400078e3cff */
[----:B------:R-:W-:Y:S01]  /*d080*/  LOP3.LUT R7, R40, 0x380, RZ, 0xc0, !PT ;  /* 0x0000038028077812 */ /* 0x000fe200078ec0ff */
[----:B------:R-:W-:Y:S01]  /*d090*/  SHFL.IDX PT, R155, R155, R74, 0x1c1f ;  /* 0x001c1f4a9b9b7589 */ /* 0x000fe200000e0000 */
[----:B------:R-:W-:-:S02]  /*d0a0*/  SHF.R.U64 R32, R32, 0x3, RZ ;  /* 0x0000000320207819 */ /* 0x000fc400000012ff */
[----:B------:R-:W-:Y:S01]  /*d0b0*/  SHF.R.U64 R28, R28, 0x3, RZ ;  /* 0x000000031c1c7819 */ /* 0x000fe200000012ff */
[----:B------:R-:W-:Y:S01]  /*d0c0*/  SHFL.IDX PT, R157, R157, R74, 0x1c1f ;  /* 0x001c1f4a9d9d7589 */ /* 0x000fe200000e0000 */
[----:B------:R-:W-:Y:S02]  /*d0d0*/  SHF.R.U64 R7, R7, 0x3, RZ ;  /* 0x0000000307077819 */ /* 0x000fe400000012ff */
[----:B------:R-:W-:Y:S01]  /*d0e0*/  LOP3.LUT R32, R32, R33, RZ, 0x3c, !PT ;  /* 0x0000002120207212 */ /* 0x000fe200078e3cff */
[----:B------:R-:W-:Y:S01]  /*d0f0*/  SHFL.IDX PT, R159, R159, R74, 0x1c1f ;  /* 0x001c1f4a9f9f7589 */ /* 0x000fe200000e0000 */
[----:B------:R-:W-:Y:S01]  /*d100*/  LOP3.LUT R28, R28, R29, RZ, 0x3c, !PT ;  /* 0x0000001d1c1c7212 */ /* 0x000fe200078e3cff */
[--C-:B------:R-:W-:Y:S01]  /*d110*/  IMAD.X R33, RZ, RZ, R41.reuse, P6 ;  /* 0x000000ffff217224 */ /* 0x100fe200030e0629 */
[C---:B------:R-:W-:Y:S01]  /*d120*/  IADD3 R13, P6, R40.reuse, 0xb000, RZ ;  /* 0x0000b000280d7810 */ /* 0x040fe20007fde0ff */
[----:B------:R-:W-:Y:S01]  /*d130*/  SHFL.IDX PT, R161, R161, R74, 0x1c1f ;  /* 0x001c1f4aa1a17589 */ /* 0x000fe200000e0000 */
[----:B------:R-:W-:Y:S01]  /*d140*/  IMAD.X R29, RZ, RZ, R41, P5 ;  /* 0x000000ffff1d7224 */ /* 0x000fe200028e0629 */
[----:B------:R-:W-:-:S02]  /*d150*/  IADD3 R5, P5, R40, 0xc000, RZ ;  /* 0x0000c00028057810 */ /* 0x000fc40007fbe0ff */
[----:B------:R-:W-:Y:S01]  /*d160*/  SHFL.IDX PT, R163, R163, R74, 0x1c1f ;  /* 0x001c1f4aa3a37589 */ /* 0x000fe200000e0000 */
[----:B------:R-:W-:Y:S01]  /*d170*/  LOP3.LUT R40, R7, R40, RZ, 0x3c, !PT ;  /* 0x0000002807287212 */ /* 0x000fe200078e3cff */
[--C-:B------:R-:W-:Y:S01]  /*d180*/  IMAD.X R7, RZ, RZ, R41.reuse, P4 ;  /* 0x000000ffff077224 */ /* 0x100fe200020e0629 */
[----:B------:R-:W-:Y:S01]  /*d190*/  LOP3.LUT R4, R5, 0x380, RZ, 0xc0, !PT ;  /* 0x0000038005047812 */ /* 0x000fe200078ec0ff */
[----:B------:R-:W-:Y:S01]  /*d1a0*/  SHFL.IDX PT, R165, R165, R74, 0x1c1f ;  /* 0x001c1f4aa5a57589 */ /* 0x000fe200000e0000 */
[----:B------:R-:W-:Y:S02]  /*d1b0*/  LOP3.LUT R12, R13, 0x380, RZ, 0xc0, !PT ;  /* 0x000003800d0c7812 */ /* 0x000fe400078ec0ff */
[----:B------:R-:W-:Y:S01]  /*d1c0*/  SHF.R.U64 R4, R4, 0x3, RZ ;  /* 0x0000000304047819 */ /* 0x000fe200000012ff */
[----:B------:R-:W-:Y:S01]  /*d1d0*/  SHFL.IDX PT, R115, R167, R74, 0x1c1f ;  /* 0x001c1f4aa7737589 */ /* 0x000fe200000e0000 */
[----:B------:R-:W-:Y:S02]  /*d1e0*/  SHF.R.U64 R12, R12, 0x3, RZ ;  /* 0x000000030c0c7819 */ /* 0x000fe400000012ff */
[----:B------:R-:W-:Y:S01]  /*d1f0*/  LOP3.LUT R4, R4, R5, RZ, 0x3c, !PT ;  /* 0x0000000504047212 */ /* 0x000fe200078e3cff */
[----:B------:R-:W-:Y:S01]  /*d200*/  SHFL.IDX PT, R111, R169, R74, 0x1c1f ;  /* 0x001c1f4aa96f7589 */ /* 0x000fe200000e0000 */
[--C-:B------:R-:W-:Y:S01]  /*d210*/  IMAD.X R5, RZ, RZ, R41.reuse, P5 ;  /* 0x000000ffff057224 */ /* 0x100fe200028e0629 */
[----:B------:R-:W-:Y:S01]  /*d220*/  LOP3.LUT R12, R12, R13, RZ, 0x3c, !PT ;  /* 0x0000000d0c0c7212 */ /* 0x000fe200078e3cff */
[----:B------:R-:W-:Y:S01]  /*d230*/  IMAD.X R13, RZ, RZ, R41, P6 ;  /* 0x000000ffff0d7224 */ /* 0x000fe200030e0629 */
        /* <DEDUP_REMOVED lines=21> */
[----:B------:R-:W0:Y:S04]  /*d390*/  SHFL.IDX PT, R128, R109, R53, 0x1c1f ;  /* 0x001c1f356d807589 */ /* 0x000e2800000e0000 */
[----:B------:R-:W1:Y:S04]  /*d3a0*/  SHFL.IDX PT, R112, R112, R53, 0x1c1f ;  /* 0x001c1f3570707589 */ /* 0x000e6800000e0000 */
[----:B------:R2:W3:Y:S04]  /*d3b0*/  SHFL.IDX PT, R130, R113, R53, 0x1c1f ;  /* 0x001c1f3571827589 */ /* 0x0004e800000e0000 */
[----:B------:R4:W-:Y:S04]  /*d3c0*/  STSM.16.M88.4 [R103], R44 ;  /* 0x0000002c67007844 */ /* 0x0009e80000000200 */
[----:B------:R1:W-:Y:S01]  /*d3d0*/  STSM.16.M88.4 [R138], R48 ;  /* 0x000000308a007844 */ /* 0x0003e20000000200 */
[----:B--2---:R-:W-:-:S02]  /*d3e0*/  SEL R53, R147, R56, P0 ;  /* 0x0000003893357207 */ /* 0x004fc40000000000 */
[----:B------:R-:W-:Y:S01]  /*d3f0*/  SEL R56, R117, R78, P0 ;  /* 0x0000004e75387207 */ /* 0x000fe20000000000 */
[----:B------:R-:W-:Y:S02]  /*d400*/  VIADD R78, R18, UR36 ;  /* 0x00000024124e7c36 */ /* 0x000fe40008000000 */
[----:B------:R2:W-:Y:S01]  /*d410*/  STSM.16.M88.4 [R136], R52 ;  /* 0x0000003488007844 */ /* 0x0005e20000000200 */
[----:B0-----:R-:W-:-:S03]  /*d420*/  SEL R79, R128, R111, P0 ;  /* 0x0000006f804f7207 */ /* 0x001fc60000000000 */
[----:B------:R-:W-:Y:S01]  /*d430*/  STSM.16.M88.4 [R134], R56 ;  /* 0x0000003886007844 */ /* 0x000fe20000000200 */
[----:B----4-:R-:W-:Y:S01]  /*d440*/  @P3 IMAD.HI.U32 R44, R78, R75, RZ ;  /* 0x0000004b4e2c3227 */ /* 0x010fe200078e00ff */
[----:B------:R-:W-:Y:S02]  /*d450*/  SEL R46, R80, R121, P0 ;  /* 0x00000079502e7207 */ /* 0x000fe40000000000 */
[----:B------:R-:W-:Y:S01]  /*d460*/  SEL R45, R153, R74, P0 ;  /* 0x0000004a992d7207 */ /* 0x000fe20000000000 */
[----:B------:R-:W-:Y:S01]  /*d470*/  IMAD.MOV.U32 R75, RZ, RZ, R78 ;  /* 0x000000ffff4b7224 */ /* 0x000fe200078e004e */
[----:B------:R-:W-:Y:S01]  /*d480*/  @P3 SHF.R.U32.HI R75, RZ, R77, R44 ;  /* 0x0000004dff4b3219 */ /* 0x000fe2000001162c */
[----:B------:R0:W-:Y:S01]  /*d490*/  STSM.16.M88.4 [R132], R60 ;  /* 0x0000003c84007844 */ /* 0x0001e20000000200 */
[----:B------:R-:W-:Y:S02]  /*d4a0*/  SEL R44, R121, R80, P0 ;  /* 0x00000050792c7207 */ /* 0x000fe40000000000 */
[----:B------:R-:W-:-:S02]  /*d4b0*/  SEL R47, R74, R153, P0 ;  /* 0x000000994a2f7207 */ /* 0x000fc40000000000 */
[----:B-1----:R-:W-:Y:S02]  /*d4c0*/  SEL R48, R123, R118, P0 ;  /* 0x000000767b307207 */ /* 0x002fe40000000000 */
[----:B------:R-:W-:Y:S01]  /*d4d0*/  SEL R50, R118, R123, P0 ;  /* 0x0000007b76327207 */ /* 0x000fe20000000000 */
[----:B------:R1:W-:Y:S01]  /*d4e0*/  STSM.16.M88.4 [R114], R44 ;  /* 0x0000002c72007844 */ /* 0x0003e20000000200 */
[----:B------:R-:W-:Y:S02]  /*d4f0*/  SEL R49, R155, R124, P0 ;  /* 0x0000007c9b317207 */ /* 0x000fe40000000000 */
[----:B------:R-:W-:Y:S02]  /*d500*/  SEL R51, R124, R155, P0 ;  /* 0x0000009b7c337207 */ /* 0x000fe40000000000 */
[----:B--2---:R-:W-:Y:S02]  /*d510*/  SEL R52, R125, R82, P0 ;  /* 0x000000527d347207 */ /* 0x004fe40000000000 */
[----:B------:R-:W-:Y:S01]  /*d520*/  SEL R54, R82, R125, P0 ;  /* 0x0000007d52367207 */ /* 0x000fe20000000000 */
[----:B0-----:R-:W-:Y:S01]  /*d530*/  IMAD.MOV R61, RZ, RZ, -R75 ;  /* 0x000000ffff3d7224 */ /* 0x001fe200078e0a4b */
[----:B------:R-:W-:Y:S01]  /*d540*/  SEL R53, R157, R98, P0 ;  /* 0x000000629d357207 */ /* 0x000fe20000000000 */
[----:B------:R0:W-:Y:S01]  /*d550*/  STSM.16.M88.4 [R110], R48 ;  /* 0x000000306e007844 */ /* 0x0001e20000000200 */
[----:B------:R-:W-:Y:S01]  /*d560*/  SEL R55, R98, R157, P0 ;  /* 0x0000009d62377207 */ /* 0x000fe20000000000 */
[----:B------:R-:W-:Y:S01]  /*d570*/  IMAD R61, R42, R61, R78 ;  /* 0x0000003d2a3d7224 */ /* 0x000fe200078e024e */
[----:B------:R-:W-:-:S02]  /*d580*/  SEL R56, R127, R120, P0 ;  /* 0x000000787f387207 */ /* 0x000fc40000000000 */
[----:B------:R-:W-:Y:S01]  /*d590*/  SEL R58, R120, R127, P0 ;  /* 0x0000007f783a7207 */ /* 0x000fe20000000000 */
[----:B------:R2:W-:Y:S01]  /*d5a0*/  STSM.16.M88.4 [R105], R52 ;  /* 0x0000003469007844 */ /* 0x0005e20000000200 */
[----:B------:R-:W-:Y:S02]  /*d5b0*/  SEL R57, R159, R86, P0 ;  /* 0x000000569f397207 */ /* 0x000fe40000000000 */
[----:B------:R-:W-:Y:S02]  /*d5c0*/  SEL R59, R86, R159, P0 ;  /* 0x0000009f563b7207 */ /* 0x000fe40000000000 */
[----:B-1----:R-:W-:Y:S02]  /*d5d0*/  SEL R44, R129, R84, P0 ;  /* 0x00000054812c7207 */ /* 0x002fe40000000000 */
[----:B------:R-:W-:Y:S01]  /*d5e0*/  SEL R46, R84, R129, P0 ;  /* 0x00000081542e7207 */ /* 0x000fe20000000000 */
[----:B------:R1:W-:Y:S01]  /*d5f0*/  STSM.16.M88.4 [R66], R56 ;  /* 0x0000003842007844 */ /* 0x0003e20000000200 */
[----:B------:R-:W-:Y:S01]  /*d600*/  SEL R45, R161, R88, P0 ;  /* 0x00000058a12d7207 */ /* 0x000fe20000000000 */
[----:B0-----:R-:W-:Y:S01]  /*d610*/  VIADD R51, R236, UR36 ;  /* 0x00000024ec337c36 */ /* 0x001fe20008000000 */
[----:B------:R-:W-:-:S02]  /*d620*/  SHF.R.S32.HI R49, RZ, 0x1f, R75 ;  /* 0x0000001fff317819 */ /* 0x000fc4000001144b */
[----:B------:R-:W-:Y:S02]  /*d630*/  IADD3 R48, P1, R75, UR6, RZ ;  /* 0x000000064b307c10 */ /* 0x000fe4000ff3e0ff */
[----:B------:R-:W-:Y:S01]  /*d640*/  SHF.R.S32.HI R50, RZ, 0x1f, R61 ;  /* 0x0000001fff327819 */ /* 0x000fe2000001143d */
[----:B--2---:R-:W-:Y:S01]  /*d650*/  IMAD.U32 R52, RZ, RZ, UR5 ;  /* 0x00000005ff347e24 */ /* 0x004fe2000f8e00ff */
[----:B------:R-:W-:Y:S01]  /*d660*/  SEL R47, R88, R161, P0 ;  /* 0x000000a1582f7207 */ /* 0x000fe20000000000 */
[----:B------:R-:W-:Y:S01]  /*d670*/  ULDC UR5, c[0x0][0xa88] ;  /* 0x0002a20000057ab9 */ /* 0x000fe20000000800 */
[----:B------:R-:W-:Y:S01]  /*d680*/  SEL R54, R85, R116, P0 ;  /* 0x0000007455367207 */ /* 0x000fe20000000000 */
[----:B------:R-:W-:Y:S01]  /*d690*/  IMAD R104, R42, UR5, RZ ;  /* 0x000000052a687c24 */ /* 0x000fe2000f8e02ff */
[----:B------:R-:W-:Y:S01]  /*d6a0*/  IADD3.X R49, R49, UR7, R52, P1, !PT ;  /* 0x0000000731317c10 */ /* 0x000fe20008ffe434 */
[----:B------:R-:W-:Y:S01]  /*d6b0*/  ULDC.64 UR6, c[0x0][0xb88] ;  /* 0x0002e20000067ab9 */ /* 0x000fe20000000a00 */
[----:B------:R0:W-:Y:S01]  /*d6c0*/  STSM.16.M88.4 [R65], R44 ;  /* 0x0000002c41007844 */ /* 0x0001e20000000200 */
[----:B------:R-:W-:Y:S01]  /*d6d0*/  IMAD R50, R50, UR6, RZ ;  /* 0x0000000632327c24 */ /* 0x000fe2000f8e02ff */
[----:B------:R-:W-:Y:S01]  /*d6e0*/  SEL R52, R116, R85, P0 ;  /* 0x0000005574347207 */ /* 0x000fe20000000000 */
[----:B------:R-:W-:Y:S01]  /*d6f0*/  IMAD.WIDE.U32 R48, R61, UR6, R48 ;  /* 0x000000063d307c25 */ /* 0x000fe2000f8e0030 */
[----:B------:R-:W-:-:S02]  /*d700*/  SEL R53, R163, R102, P0 ;  /* 0x00000066a3357207 */ /* 0x000fc40000000000 */
[----:B------:R-:W-:Y:S01]  /*d710*/  SEL R55, R102, R163, P0 ;  /* 0x000000a366377207 */ /* 0x000fe20000000000 */
[----:B------:R-:W-:Y:S01]  /*d720*/  IMAD R61, R61, UR7, R50 ;  /* 0x000000073d3d7c24 */ /* 0x000fe2000f8e0232 */
[----:B------:R-:W-:Y:S01]  /*d730*/  ULDC.64 UR6, c[0x0][0xb50] ;  /* 0x0002d40000067ab9 */ /* 0x000fe20000000a00 */
[----:B------:R-:W-:Y:S02]  /*d740*/  LOP3.LUT P1, RZ, R234, 0x3, RZ, 0xc0, !PT ;  /* 0x00000003eaff7812 */ /* 0x000fe4000782c0ff */
[----:B------:R-:W-:Y:S01]  /*d750*/  LEA R50, P4, R48, UR6, 0x2 ;  /* 0x0000000630327c11 */ /* 0x000fe2000f8810ff */
[----:B------:R2:W-:Y:S01]  /*d760*/  STSM.16.M88.4 [R64], R52 ;  /* 0x0000003440007844 */ /* 0x0005e20000000200 */
[----:B------:R-:W-:Y:S02]  /*d770*/  ISETP.GE.OR P2, PT, R51, R104, P1 ;  /* 0x000000683300720c */ /* 0x000fe40000f46670 */
[----:B-1----:R-:W-:Y:S01]  /*d780*/  SEL R66, R76, R67, P0 ;  /* 0x000000434c427207 */ /* 0x002fe20000000000 */
[----:B0-----:R-:W-:Y:S01]  /*d790*/  IMAD.IADD R47, R49, 0x1, R61 ;  /* 0x00000001312f7824 */ /* 0x001fe200078e023d */
[----:B------:R-:W-:Y:S01]  /*d7a0*/  SEL R44, R106, R131, P0 ;  /* 0x000000836a2c7207 */ /* 0x000fe20000000000 */
[----:B------:R-:W-:Y:S01]  /*d7b0*/  VIADD R45, R51, 0x8 ;  /* 0x00000008332d7836 */ /* 0x000fe20000000000 */
[----:B------:R-:W-:Y:S01]  /*d7c0*/  SEL R46, R131, R106, P0 ;  /* 0x0000006a832e7207 */ /* 0x000fe20000000000 */
[----:B------:R-:W-:Y:S01]  /*d7d0*/  SHFL.IDX PT, R74, R50, RZ, 0x1c1f ;  /* 0x001c1fff324a7589 */ /* 0x000fe200000e0000 */
[----:B------:R-:W-:-:S02]  /*d7e0*/  LEA.HI.X R48, R48, UR7, R47, 0x2, P4 ;  /* 0x0000000730307c11 */ /* 0x000fc4000a0f142f */
[----:B------:R-:W-:Y:S01]  /*d7f0*/  ISETP.GE.OR P1, PT, R45, R104, P1 ;  /* 0x000000682d00720c */ /* 0x000fe20000f26670 */
[----:B------:R-:W-:Y:S01]  /*d800*/  SHFL.IDX PT, R88, R50, 0x1, 0x1c1f ;  /* 0x003c1f0032587f89 */ /* 0x000fe200000e0000 */
[----:B------:R-:W-:Y:S02]  /*d810*/  SEL R45, R165, R126, P0 ;  /* 0x0000007ea52d7207 */ /* 0x000fe40000000000 */
[----:B------:R-:W-:Y:S01]  /*d820*/  SEL R47, R126, R165, P0 ;  /* 0x000000a57e2f7207 */ /* 0x000fe20000000000 */
[----:B------:R-:W0:Y:S01]  /*d830*/  SHFL.IDX PT, R75, R48, RZ, 0x1c1f ;  /* 0x001c1fff304b7589 */ /* 0x000e2200000e0000 */
[----:B--2---:R-:W-:Y:S02]  /*d840*/  SEL R64, R67, R76, P0 ;  /* 0x0000004c43407207 */ /* 0x004fe40000000000 */
[----:B------:R-:W-:Y:S01]  /*d850*/  SEL R65, R115, R108, P0 ;  /* 0x0000006c73417207 */ /* 0x000fe20000000000 */
[----:B------:R1:W2:Y:S01]  /*d860*/  SHFL.IDX PT, R89, R48, 0x1, 0x1c1f ;  /* 0x003c1f0030597f89 */ /* 0x0002a200000e0000 */
[----:B------:R-:W-:-:S02]  /*d870*/  SEL R67, R108, R115, P0 ;  /* 0x000000736c437207 */ /* 0x000fc40000000000 */
[----:B------:R-:W-:Y:S01]  /*d880*/  SEL R76, R100, R133, P0 ;  /* 0x00000085644c7207 */ /* 0x000fe20000000000 */
[----:B------:R-:W-:Y:S01]  /*d890*/  STSM.16.M88.4 [R71], R44 ;  /* 0x0000002c47007844 */ /* 0x000fe20000000200 */
[----:B------:R-:W-:Y:S02]  /*d8a0*/  SEL R78, R133, R100, P0 ;  /* 0x00000064854e7207 */ /* 0x000fe40000000000 */
[----:B------:R-:W-:Y:S01]  /*d8b0*/  SEL R77, R111, R128, P0 ;  /* 0x000000806f4d7207 */ /* 0x000fe20000000000 */
[----:B------:R-:W-:Y:S01]  /*d8c0*/  STSM.16.M88.4 [R70], R64 ;  /* 0x0000004046007844 */ /* 0x000fe20000000200 */
[----:B------:R-:W-:Y:S02]  /*d8d0*/  SEL R120, R73, R122, P0 ;  /* 0x0000007a49787207 */ /* 0x000fe40000000000 */
[----:B------:R-:W-:Y:S01]  /*d8e0*/  SEL R122, R122, R73, P0 ;  /* 0x000000497a7a7207 */ /* 0x000fe20000000000 */
[----:B------:R-:W-:Y:S01]  /*d8f0*/  STSM.16.M88.4 [R69], R76 ;  /* 0x0000004c45007844 */ /* 0x000fe20000000200 */
[----:B------:R-:W-:-:S02]  /*d900*/  SEL R121, R107, R112, P0 ;  /* 0x000000706b797207 */ /* 0x000fc40000000000 */
[----:B------:R-:W-:Y:S02]  /*d910*/  SEL R123, R112, R107, P0 ;  /* 0x0000006b707b7207 */ /* 0x000fe40000000000 */
[----:B---3--:R-:W-:Y:S02]  /*d920*/  SEL R49, R173, R130, P0 ;  /* 0x00000082ad317207 */ /* 0x008fe40000000000 */
[----:B------:R-:W-:Y:S01]  /*d930*/  SEL R51, R130, R173, P0 ;  /* 0x000000ad82337207 */ /* 0x000fe20000000000 */
[----:B------:R3:W-:Y:S01]  /*d940*/  STSM.16.M88.4 [R68], R120 ;  /* 0x0000007844007844 */ /* 0x0007e20000000200 */
[----:B-1----:R-:W-:Y:S02]  /*d950*/  SEL R48, R43, R90, P0 ;  /* 0x0000005a2b307207 */ /* 0x002fe40000000000 */
[----:B------:R-:W-:-:S05]  /*d960*/  SEL R50, R90, R43, P0 ;  /* 0x0000002b5a327207 */ /* 0x000fca0000000000 */
[----:B------:R-:W-:Y:S01]  /*d970*/  STSM.16.M88.4 [R72], R48 ;  /* 0x0000003048007844 */ /* 0x000fe20000000200 */
[----:B------:R-:W-:Y:S01]  /*d980*/  BAR.SYNC.DEFER_BLOCKING 0x1, 0x100 ;  /* 0x0044000000007b1d */ /* 0x000fe20000010000 */
[----:B------:R-:W-:-:S05]  /*d990*/  UIMAD UR5, UR10, UR8, URZ ;  /* 0x000000080a0572a4 */ /* 0x000fca000f8e023f */
[----:B0-----:R-:W-:Y:S01]  /*d9a0*/  @!P2 ST.E desc[UR46][R74.64], R2 ;  /* 0x000000024a00a985 */ /* 0x001fe2000c10192e */
[----:B------:R-:W-:Y:S01]  /*d9b0*/  UIMAD.WIDE.U32 UR6, UR37, UR8, URZ ;  /* 0x00000008250672a5 */ /* 0x000fe2000f8e003f */
[----:B------:R-:W-:Y:S02]  /*d9c0*/  ULDC.64 UR10, c[0x0][0xaf0] ;  /* 0x0002bc00000a7ab9 */ /* 0x000fe40000000a00 */
[----:B--2---:R0:W-:Y:S04]  /*d9d0*/  @!P1 ST.E desc[UR46][R88.64], R0 ;  /* 0x0000000058009985 */ /* 0x0041e8000c10192e */
[----:B------:R1:W5:Y:S04]  /*d9e0*/  LD.E.128 R80, desc[UR46][R30.64] ;  /* 0x0000002e1e507980 */ /* 0x000368000c101d00 */
[----:B---3--:R2:W5:Y:S01]  /*d9f0*/  LD.E.128 R68, desc[UR46][R28.64] ;  /* 0x0000002e1c447980 */ /* 0x008562000c101d00 */
[----:B0-----:R-:W-:Y:S01]  /*da00*/  IMAD R0, R232, 0x20, R233 ;  /* 0x00000020e8007824 */ /* 0x001fe200078e02e9 */
[----:B------:R-:W-:Y:S01]  /*da10*/  UIMAD UR5, UR37, UR9, UR5 ;  /* 0x00000009250572a4 */ /* 0x000fe2000f8e0205 */
[----:B-1----:R-:W0:Y:S01]  /*da20*/  @P3 LDC R31, c[0x0][0xbec] ;  /* 0x0002fb00ff1f3b82 */ /* 0x002e220000000800 */
[----:B------:R-:W-:Y:S01]  /*da30*/  UIMAD UR8, UR12, UR10, URZ ;  /* 0x0000000a0c0872a4 */ /* 0x000fe2000f8e023f */
[----:B------:R1:W5:Y:S04]  /*da40*/  LD.E.128 R96, desc[UR46][R6.64] ;  /* 0x0000002e06607980 */ /* 0x000368000c101d00 */
[----:B------:R-:W5:Y:S02]  /*da50*/  LD.E.128 R88, desc[UR46][R8.64] ;  /* 0x0000002e08587980 */ /* 0x000f64000c101d00 */
[----:B--2---:R-:W2:Y:S01]  /*da60*/  @P3 LDC R29, c[0x0][0xbf0] ;  /* 0x0002fc00ff1d3b82 */ /* 0x004ea20000000800 */
[----:B------:R-:W-:Y:S01]  /*da70*/  VIADD R2, R0, UR36 ;  /* 0x0000002400027c36 */ /* 0x000fe20008000000 */
[----:B------:R-:W-:Y:S01]  /*da80*/  UIADD3 UR7, UR7, UR5, URZ ;  /* 0x0000000507077290 */ /* 0x000fe2000fffe03f */
[----:B------:R3:W5:Y:S02]  /*da90*/  LD.E.128 R100, desc[UR46][R4.64] ;  /* 0x0000002e04647980 */ /* 0x000764000c101d00 */
[----:B-1----:R-:W-:Y:S01]  /*daa0*/  IMAD.MOV.U32 R7, RZ, RZ, R2 ;  /* 0x000000ffff077224 */ /* 0x002fe200078e0002 */
[----:B------:R-:W-:Y:S01]  /*dab0*/  UIMAD UR5, UR42, UR11, UR8 ;  /* 0x0000000b2a0572a4 */ /* 0x000fe2000f8e0208 */
[----:B------:R-:W5:Y:S01]  /*dac0*/  LD.E.128 R56, desc[UR46][R38.64] ;  /* 0x0000002e26387980 */ /* 0x000f62000c101d00 */
[----:B------:R-:W-:Y:S01]  /*dad0*/  UIMAD.WIDE.U32 UR6, UR42, UR10, UR6 ;  /* 0x0000000a2a0672a5 */ /* 0x000fe2000f8e0006 */
[----:B------:R-:W-:-:S02]  /*dae0*/  ULDC.64 UR8, c[0x0][0xae0] ;  /* 0x0002b80000087ab9 */ /* 0x000fc40000000a00 */
[----:B------:R-:W5:Y:S04]  /*daf0*/  LD.E.128 R60, desc[UR46][R36.64] ;  /* 0x0000002e243c7980 */ /* 0x000f68000c101d00 */
[----:B------:R-:W5:Y:S01]  /*db00*/  LD.E.128 R52, desc[UR46][R40.64] ;  /* 0x0000002e28347980 */ /* 0x000f62000c101d00 */
[----:B0-----:R-:W-:Y:S01]  /*db10*/  @P3 IMAD.HI.U32 R0, R2, R31, RZ ;  /* 0x0000001f02003227 */ /* 0x001fe200078e00ff */
[----:B------:R-:W-:Y:S02]  /*db20*/  UIADD3 UR5, UR7, UR5, URZ ;  /* 0x0000000507057290 */ /* 0x000fe4000fffe03f */
[----:B------:R-:W5:Y:S01]  /*db30*/  LD.E.128 R44, desc[UR46][R34.64] ;  /* 0x0000002e222c7980 */ /* 0x000f62000c101d00 */
[----:B---3--:R-:W-:Y:S02]  /*db40*/  IMAD.U32 R5, RZ, RZ, UR7 ;  /* 0x00000007ff057e24 */ /* 0x008fe4000f8e00ff */
[----:B------:R-:W-:Y:S01]  /*db50*/  IMAD.U32 R4, RZ, RZ, UR6 ;  /* 0x00000006ff047e24 */ /* 0x000fe2000f8e00ff */
[----:B------:R-:W5:Y:S01]  /*db60*/  LD.E.128 R64, desc[UR46][R32.64] ;  /* 0x0000002e20407980 */ /* 0x000f62000c101d00 */
[----:B--2---:R-:W-:Y:S01]  /*db70*/  @P3 SHF.R.U32.HI R7, RZ, R29, R0 ;  /* 0x0000001dff073219 */ /* 0x004fe20000011600 */
[----:B------:R-:W-:Y:S01]  /*db80*/  IMAD.U32 R5, RZ, RZ, UR5 ;  /* 0x00000005ff057e24 */ /* 0x000fe2000f8e00ff */
[----:B------:R-:W-:Y:S01]  /*db90*/  ULDC.64 UR6, c[0x0][0xad8] ;  /* 0x0002b60000067ab9 */ /* 0x000fe20000000a00 */
[----:B------:R-:W5:Y:S01]  /*dba0*/  LD.E.128 R48, desc[UR46][R26.64] ;  /* 0x0000002e1a307980 */ /* 0x000f62000c101d00 */
[--C-:B------:R-:W-:Y:S01]  /*dbb0*/  SHF.R.S32.HI R0, RZ, 0x1f, R7.reuse ;  /* 0x0000001fff007819 */ /* 0x100fe20000011407 */
[----:B------:R-:W-:-:S02]  /*dbc0*/  IMAD.MOV R9, RZ, RZ, -R7 ;  /* 0x000000ffff097224 */ /* 0x000fc400078e0a07 */
[----:B------:R-:W5:Y:S02]  /*dbd0*/  LD.E.128 R92, desc[UR46][R14.64] ;  /* 0x0000002e0e5c7980 */ /* 0x000f64000c101d00 */
[----:B------:R-:W-:Y:S02]  /*dbe0*/  IMAD R0, R0, UR8, RZ ;  /* 0x0000000800007c24 */ /* 0x000fe4000f8e02ff */
[----:B------:R-:W-:Y:S01]  /*dbf0*/  IMAD R9, R42, R9, R2 ;  /* 0x000000092a097224 */ /* 0x000fe200078e0202 */
[----:B------:R-:W5:Y:S01]  /*dc00*/  LD.E.128 R84, desc[UR46][R20.64] ;  /* 0x0000002e14547980 */ /* 0x000f62000c101d00 */
[----:B------:R-:W-:-:S03]  /*dc10*/  IMAD.WIDE.U32 R4, R7, UR8, R4 ;  /* 0x0000000807047c25 */ /* 0x000fc6000f8e0004 */
[----:B------:R-:W5:Y:S04]  /*dc20*/  LD.E.128 R72, desc[UR46][R24.64] ;  /* 0x0000002e18487980 */ /* 0x000f68000c101d00 */
        /* <DEDUP_REMOVED lines=8> */
[----:B0-----:R-:W-:Y:S01]  /*dcb0*/  IMAD R11, R7, UR9, R0 ;  /* 0x00000009070b7c24 */ /* 0x001fe2000f8e0200 */
[----:B------:R-:W-:Y:S01]  /*dcc0*/  SHF.R.S32.HI R0, RZ, 0x1f, R9 ;  /* 0x0000001fff007819 */ /* 0x000fe20000011409 */
[----:B------:R-:W-:-:S02]  /*dcd0*/  VIADD R13, R233, UR36 ;  /* 0x00000024e90d7c36 */ /* 0x000fc40008000000 */
[----:B------:R-:W-:Y:S02]  /*dce0*/  IMAD.IADD R5, R5, 0x1, R11 ;  /* 0x0000000105057824 */ /* 0x000fe400078e020b */
[----:B------:R-:W-:Y:S02]  /*dcf0*/  IMAD R0, R0, UR6, RZ ;  /* 0x0000000600007c24 */ /* 0x000fe4000f8e02ff */
[----:B------:R-:W-:Y:S01]  /*dd00*/  IMAD.WIDE.U32 R4, R9, UR6, R4 ;  /* 0x0000000609047c25 */ /* 0x000fe2000f8e0004 */
[----:B------:R-:W-:-:S03]  /*dd10*/  ISETP.GE.AND P2, PT, R13, R104, PT ;  /* 0x000000680d00720c */ /* 0x000fc60003f46270 */
[----:B------:R-:W-:Y:S01]  /*dd20*/  IMAD R11, R9, UR7, R0 ;  /* 0x00000007090b7c24 */ /* 0x000fe2000f8e0200 */
[----:B------:R-:W-:Y:S01]  /*dd30*/  ULDC.64 UR6, c[0x0][0xa80] ;  /* 0x0002a00000067ab9 */ /* 0x000fe20000000a00 */
[----:B------:R-:W-:Y:S01]  /*dd40*/  VIADD R3, R3, 0x38820 ;  /* 0x0003882003037836 */ /* 0x000fe20000000000 */
[C---:B------:R-:W-:Y:S01]  /*dd50*/  LEA R0, P3, R4.reuse, UR6, 0x1 ;  /* 0x0000000604007c11 */ /* 0x040fe2000f8608ff */
[----:B------:R-:W-:Y:S02]  /*dd60*/  IMAD.IADD R5, R5, 0x1, R11 ;  /* 0x0000000105057824 */ /* 0x000fe400078e020b */
[----:B------:R-:W-:Y:S01]  /*dd70*/  VIADD R7, R13, 0x20 ;  /* 0x000000200d077836 */ /* 0x000fe20000000000 */
[----:B------:R-:W-:Y:S02]  /*dd80*/  PRMT R3, RZ, 0x654, R3 ;  /* 0x00000654ff037816 */ /* 0x000fe40000000003 */
[----:B------:R-:W-:Y:S02]  /*dd90*/  LEA.HI.X R10, R4, UR7, R5, 0x1, P3 ;  /* 0x00000007040a7c11 */ /* 0x000fe400098f0c05 */
[-C--:B------:R-:W-:Y:S01]  /*dda0*/  ISETP.GE.AND P1, PT, R7, R104.reuse, PT ;  /* 0x000000680700720c */ /* 0x080fe20003f26270 */
[----:B------:R-:W-:Y:S01]  /*ddb0*/  VIADD R7, R13, 0x40 ;  /* 0x000000400d077836 */ /* 0x000fe20000000000 */
[----:B-1----:R0:W-:Y:S01]  /*ddc0*/  SYNCS.ARRIVE.TRANS64.RED.A1T0 RZ, [R3+URZ], RZ ;  /* 0x000000ff03ff79a7 */ /* 0x0021e2000810043f */
[----:B------:R0:W1:Y:S01]  /*ddd0*/  SHFL.IDX PT, R8, R0, RZ, 0x181f ;  /* 0x00181fff00087589 */ /* 0x00006200000e0000 */
[----:B------:R-:W-:Y:S03]  /*dde0*/  BSSY B1, `(.L_x_1987) ;  /* 0x0000019000017945 */ /* 0x000fe60003800000 */
[----:B------:R0:W2:Y:S01]  /*ddf0*/  SHFL.IDX PT, R9, R10, RZ, 0x181f ;  /* 0x00181fff0a097589 */ /* 0x0000a200000e0000 */
[----:B------:R-:W-:-:S02]  /*de00*/  ISETP.GE.AND P0, PT, R7, R104, PT ;  /* 0x000000680700720c */ /* 0x000fc40003f06270 */
[----:B------:R-:W-:Y:S02]  /*de10*/  SHF.R.S32.HI R140, RZ, 0x1f, R23 ;  /* 0x0000001fff8c7819 */ /* 0x000fe40000011417 */
        /* <DEDUP_REMOVED lines=21> */
.L_x_1988:
[----:B------:R-:W-:Y:S05]  /*df70*/  BSYNC B1 ;  /* 0x0000000000017941 */ /* 0x000fea0003800000 */
.L_x_1987:
[----:B0-2---:R0:W2:Y:S01]  /*df80*/  SHFL.IDX PT, R9, R10, 0x1, 0x181f ;  /* 0x00381f000a097f89 */ /* 0x0050a200000e0000 */
        /* <DEDUP_REMOVED lines=10> */
[-C--:B--2---:R-:W-:Y:S02]  /*e030*/  @!P4 LEA.HI.X R3, R16, R9.reuse, R148, 0x1, P6 ;  /* 0x000000091003c211 */ /* 0x084fe400030f0c94 */
[-C--:B------:R-:W-:Y:S02]  /*e040*/  @!P2 LEA R6, P6, R19, R8.reuse, 0x1 ;  /* 0x000000081306a211 */ /* 0x080fe400078c08ff */
        /* <DEDUP_REMOVED lines=8> */
.L_x_1990:
[----:B------:R-:W-:Y:S05]  /*e0d0*/  BSYNC B1 ;  /* 0x0000000000017941 */ /* 0x000fea0003800000 */
.L_x_1989:
        /* <DEDUP_REMOVED lines=11> */
[-C--:B------:R-:W-:Y:S02]  /*e190*/  @!P1 LEA R6, P4, R19, R8.reuse, 0x1 ;  /* 0x0000000813069211 */ /* 0x080fe400078808ff */
[-C--:B---3--:R-:W-:Y:S02]  /*e1a0*/  @!P3 LEA.HI.X R3, R16, R9.reuse, R148, 0x1, P6 ;  /* 0x000000091003b211 */ /* 0x088fe400030f0c94 */
        /* <DEDUP_REMOVED lines=8> */
.L_x_1992:
[----:B------:R-:W-:Y:S05]  /*e230*/  BSYNC B1 ;  /* 0x0000000000017941 */ /* 0x000fea0003800000 */
.L_x_1991:
[----:B----4-:R-:W-:Y:S01]  /*e240*/  VIADD R3, R13, 0x60 ;  /* 0x000000600d037836 */ /* 0x010fe20000000000 */
[----:B0-2---:R-:W0:Y:S04]  /*e250*/  SHFL.IDX PT, R10, R10, 0x3, 0x181f ;  /* 0x00781f000a0a7f89 */ /* 0x005e2800000e0000 */
[----:B------:R-:W-:Y:S01]  /*e260*/  ISETP.GE.AND P0, PT, R3, R104, PT ;  /* 0x000000680300720c */ /* 0x000fe20003f06270 */
[----:B------:R-:W2:-:S12]  /*e270*/  SHFL.IDX PT, R0, R0, 0x3, 0x181f ;  /* 0x00781f0000007f89 */ /* 0x000e9800000e0000 */
[----:B------:R-:W-:Y:S05]  /*e280*/  @P0 BRA `(.L_x_1993) ;  /* 0x0000000c00380947 */ /* 0x000fea0003800000 */
[----:B------:R-:W-:Y:S02]  /*e290*/  ULDC UR5, c[0x0][0xac8] ;  /* 0x0002b20000057ab9 */ /* 0x000fe40000000800 */
[----:B------:R-:W-:Y:S02]  /*e2a0*/  ISETP.GE.AND P3, PT, R16, UR5, PT ;  /* 0x0000000510007c0c */ /* 0x000fe4000bf66270 */
[----:B------:R-:W-:Y:S02]  /*e2b0*/  ISETP.GE.AND P4, PT, R22, UR5, PT ;  /* 0x0000000516007c0c */ /* 0x000fe4000bf86270 */
[----:B------:R-:W-:-:S09]  /*e2c0*/  ISETP.GE.AND P5, PT, R19, UR5, PT ;  /* 0x0000000513007c0c */ /* 0x000fd2000bfa6270 */
[-C--:B--2---:R-:W-:Y:S02]  /*e2d0*/  @!P3 LEA R2, P0, R16, R0.reuse, 0x1 ;  /* 0x000000001002b211 */ /* 0x084fe400078008ff */
[-C--:B------:R-:W-:Y:S02]  /*e2e0*/  @!P4 LEA R4, P1, R22, R0.reuse, 0x1 ;  /* 0x000000001604c211 */ /* 0x080fe400078208ff */
[C---:B------:R-:W-:Y:S02]  /*e2f0*/  @!P5 LEA R6, P2, R19.reuse, R0, 0x1 ;  /* 0x000000001306d211 */ /* 0x040fe400078408ff */
[-C--:B0-----:R-:W-:Y:S02]  /*e300*/  @!P3 LEA.HI.X R3, R16, R10.reuse, R148, 0x1, P0 ;  /* 0x0000000a1003b211 */ /* 0x081fe400000f0c94 */
[-C--:B------:R-:W-:Y:S02]  /*e310*/  @!P4 LEA.HI.X R5, R22, R10.reuse, R146, 0x1, P1 ;  /* 0x0000000a1605c211 */ /* 0x080fe400008f0c92 */
[----:B------:R-:W-:Y:S01]  /*e320*/  @!P5 LEA.HI.X R7, R19, R10, R142, 0x1, P2 ;  /* 0x0000000a1307d211 */ /* 0x000fe200010f0c8e */
[----:B-----5:R4:W-:Y:S01]  /*e330*/  @!P3 ST.E.128 desc[UR46][R2.64], R44 ;  /* 0x0000002c0200b985 */ /* 0x0209e2000c101d2e */
        /* <DEDUP_REMOVED lines=8> */
.L_x_1986:
[----:B------:R-:W0:Y:S01]  /*e3c0*/  LDC R8, c[0x0][0xbe8] ;  /* 0x0002fa00ff087b82 */ /* 0x000e220000000800 */
[----:B------:R-:W1:Y:S01]  /*e3d0*/  S2R R0, SR_TID.X ;  /* 0x0000000000007919 */ /* 0x000e620000002100 */
[----:B------:R-:W-:Y:S01]  /*e3e0*/  USHF.R.S32.HI UR8, URZ, 0x1f, UR37 ;  /* 0x0000001f3f087899 */ /* 0x000fe20008011425 */
[----:B------:R-:W-:Y:S01]  /*e3f0*/  BSSY B1, `(.L_x_1994) ;  /* 0x0000031000017945 */ /* 0x000fe20003800000 */
[----:B------:R-:W-:Y:S01]  /*e400*/  USHF.R.S32.HI UR9, URZ, 0x1f, UR42 ;  /* 0x0000001f3f097899 */ /* 0x000fe2000801142a */
[----:B------:R-:W-:Y:S01]  /*e410*/  IMAD R6, R232, 0x20, R233 ;  /* 0x00000020e8067824 */ /* 0x000fe200078e02e9 */
[----:B0-----:R-:W-:Y:S01]  /*e420*/  ISETP.NE.AND P1, PT, R8, 0x1, PT ;  /* 0x000000010800780c */ /* 0x001fe20003f25270 */
[----:B-1----:R-:W-:-:S12]  /*e430*/  VIADD R0, R0, 0xffffff80 ;  /* 0xffffff8000007836 */ /* 0x002fd80000000000 */
[----:B------:R-:W0:Y:S01]  /*e440*/  @P1 LDC R9, c[0x0][0xbec] ;  /* 0x0002fb00ff091b82 */ /* 0x000e220000000800 */
[----:B------:R-:W-:-:S07]  /*e450*/  ISETP.GE.AND P0, PT, R0, 0x80, PT ;  /* 0x000000800000780c */ /* 0x000fce0003f06270 */
[----:B------:R-:W1:Y:S06]  /*e460*/  @P1 LDC R11, c[0x0][0xbf0] ;  /* 0x0002fc00ff0b1b82 */ /* 0x000e6c0000000800 */
        /* <DEDUP_REMOVED lines=41> */
.L_x_1995:
[----:B------:R-:W-:Y:S05]  /*e700*/  BSYNC B1 ;  /* 0x0000000000017941 */ /* 0x000fea0003800000 */
.L_x_1994:
[----:B------:R-:W-:Y:S01]  /*e710*/  ULDC.64 UR10, c[0x0][0xae8] ;  /* 0x0002ba00000a7ab9 */ /* 0x000fe20000000a00 */
[----:B------:R-:W-:Y:S01]  /*e720*/  VIADD R6, R6, UR36 ;  /* 0x0000002406067c36 */ /* 0x000fe20008000000 */
[----:B------:R-:W-:Y:S01]  /*e730*/  UIMAD UR5, UR8, UR10, URZ ;  /* 0x0000000a080572a4 */ /* 0x000fe2000f8e023f */
[----:B------:R-:W-:Y:S01]  /*e740*/  BSSY B1, `(.L_x_1996) ;  /* 0x0000040000017945 */ /* 0x000fe20003800000 */
[----:B------:R-:W-:Y:S01]  /*e750*/  UIMAD.WIDE.U32 UR6, UR37, UR10, URZ ;  /* 0x0000000a250672a5 */ /* 0x000fe2000f8e003f */
[----:B0-----:R-:W-:Y:S01]  /*e760*/  @P1 IMAD.HI.U32 R0, R6, R9, RZ ;  /* 0x0000000906001227 */ /* 0x001fe200078e00ff */
[----:B------:R-:W-:Y:S01]  /*e770*/  UIMAD UR5, UR37, UR11, UR5 ;  /* 0x0000000b250572a4 */ /* 0x000fe2000f8e0205 */
[----:B------:R-:W-:Y:S02]  /*e780*/  SHF.R.S32.HI R20, RZ, 0x1f, R23 ;  /* 0x0000001fff147819 */ /* 0x000fe40000011417 */
[----:B------:R-:W-:Y:S01]  /*e790*/  ULDC.64 UR10, c[0x0][0xaf0] ;  /* 0x0002bc00000a7ab9 */ /* 0x000fe20000000a00 */
[----:B------:R-:W-:Y:S01]  /*e7a0*/  UIADD3 UR7, UR7, UR5, URZ ;  /* 0x0000000507077290 */ /* 0x000fe2000fffe03f */
[----:B--2---:R-:W-:Y:S01]  /*e7b0*/  IMAD.MOV.U32 R5, RZ, RZ, R6 ;  /* 0x000000ffff057224 */ /* 0x004fe200078e0006 */
[----:B------:R-:W-:Y:S01]  /*e7c0*/  UIMAD UR5, UR9, UR10, URZ ;  /* 0x0000000a090572a4 */ /* 0x000fe2000f8e023f */
[----:B-1----:R-:W-:Y:S01]  /*e7d0*/  @P1 SHF.R.U32.HI R5, RZ, R11, R0 ;  /* 0x0000000bff051219 */ /* 0x002fe20000011600 */
[----:B------:R-:W-:Y:S01]  /*e7e0*/  UIMAD.WIDE.U32 UR6, UR42, UR10, UR6 ;  /* 0x0000000a2a0672a5 */ /* 0x000fe2000f8e0006 */
[----:B------:R-:W-:Y:S01]  /*e7f0*/  SHF.R.S32.HI R21, RZ, 0x1f, R19 ;  /* 0x0000001fff157819 */ /* 0x000fe20000011413 */
[----:B------:R-:W-:Y:S01]  /*e800*/  UIMAD UR5, UR42, UR11, UR5 ;  /* 0x0000000b2a0572a4 */ /* 0x000fe2000f8e0205 */
[--C-:B------:R-:W-:Y:S01]  /*e810*/  SHF.R.S32.HI R0, RZ, 0x1f, R5.reuse ;  /* 0x0000001fff007819 */ /* 0x100fe20000011405 */
[----:B------:R-:W-:Y:S01]  /*e820*/  IMAD.MOV R7, RZ, RZ, -R5 ;  /* 0x000000ffff077224 */ /* 0x000fe200078e0a05 */
[----:B------:R-:W-:Y:S01]  /*e830*/  ULDC.64 UR8, c[0x0][0xae0] ;  /* 0x0002b80000087ab9 */ /* 0x000fe20000000a00 */
[----:B------:R-:W-:-:S02]  /*e840*/  UIADD3 UR5, UR7, UR5, URZ ;  /* 0x0000000507057290 */ /* 0x000fc4000fffe03f */
[----:B------:R-:W-:Y:S01]  /*e850*/  IMAD.U32 R3, RZ, RZ, UR7 ;  /* 0x00000007ff037e24 */ /* 0x000fe2000f8e00ff */
[----:B------:R-:W-:Y:S01]  /*e860*/  SHF.R.S32.HI R24, RZ, 0x1f, R22 ;  /* 0x0000001fff187819 */ /* 0x000fe20000011416 */
[----:B------:R-:W-:Y:S01]  /*e870*/  IMAD R0, R0, UR8, RZ ;  /* 0x0000000800007c24 */ /* 0x000fe2000f8e02ff */
[----:B------:R-:W-:Y:S01]  /*e880*/  SHF.R.S32.HI R25, RZ, 0x1f, R16 ;  /* 0x0000001fff197819 */ /* 0x000fe20000011410 */
        /* <DEDUP_REMOVED lines=43> */
.L_x_1997:
[----:B------:R-:W-:Y:S05]  /*eb40*/  BSYNC B1 ;  /* 0x0000000000017941 */ /* 0x000fea0003800000 */
.L_x_1996:
        /* <DEDUP_REMOVED lines=21> */
.L_x_1999:
[----:B------:R-:W-:Y:S05]  /*eca0*/  BSYNC B1 ;  /* 0x0000000000017941 */ /* 0x000fea0003800000 */
.L_x_1998:
        /* <DEDUP_REMOVED lines=21> */
.L_x_2001:
[----:B------:R-:W-:Y:S05]  /*ee00*/  BSYNC B1 ;  /* 0x0000000000017941 */ /* 0x000fea0003800000 */
.L_x_2000:
[----:B---3--:R-:W-:Y:S01]  /*ee10*/  VIADD R3, R6, 0x60 ;  /* 0x0000006006037836 */ /* 0x008fe20000000000 */
[----:B0-----:R0:W3:Y:S04]  /*ee20*/  SHFL.IDX PT, R0, R5, 0x3, 0x181f ;  /* 0x00781f0005007f89 */ /* 0x0010e800000e0000 */
[----:B------:R-:W-:Y:S01]  /*ee30*/  ISETP.GE.AND P0, PT, R3, R9, PT ;  /* 0x000000090300720c */ /* 0x000fe20003f06270 */
[----:B-1----:R0:W1:-:S12]  /*ee40*/  SHFL.IDX PT, R2, R4, 0x3, 0x181f ;  /* 0x00781f0004027f89 */ /* 0x00205800000e0000 */
[----:B0-----:R-:W-:Y:S05]  /*ee50*/  @P0 BRA `(.L_x_1993) ;  /* 0x0000000000440947 */ /* 0x001fea0003800000 */
[----:B------:R-:W-:Y:S02]  /*ee60*/  ULDC UR5, c[0x0][0xac8] ;  /* 0x0002b20000057ab9 */ /* 0x000fe40000000800 */
[----:B------:R-:W-:Y:S02]  /*ee70*/  ISETP.GE.AND P3, PT, R16, UR5, PT ;  /* 0x0000000510007c0c */ /* 0x000fe4000bf66270 */
[----:B------:R-:W-:Y:S02]  /*ee80*/  ISETP.GE.AND P2, PT, R22, UR5, PT ;  /* 0x0000000516007c0c */ /* 0x000fe4000bf46270 */
[----:B------:R-:W-:Y:S02]  /*ee90*/  ISETP.GE.AND P1, PT, R19, UR5, PT ;  /* 0x0000000513007c0c */ /* 0x000fe4000bf26270 */
[----:B------:R-:W-:-:S07]  /*eea0*/  ISETP.GE.AND P0, PT, R23, UR5, PT ;  /* 0x0000000517007c0c */ /* 0x000fce000bf06270 */
[-C--:B-12-4-:R-:W-:Y:S02]  /*eeb0*/  @!P3 LEA R4, P6, R16, R2.reuse, 0x1 ;  /* 0x000000021004b211 */ /* 0x096fe400078c08ff */
[-C--:B------:R-:W-:Y:S02]  /*eec0*/  @!P2 LEA R6, P5, R22, R2.reuse, 0x1 ;  /* 0x000000021606a211 */ /* 0x080fe400078a08ff */
[----:B------:R-:W-:Y:S02]  /*eed0*/  @!P1 LEA R8, P4, R19, R2, 0x1 ;  /* 0x0000000213089211 */ /* 0x000fe400078808ff */
[----:B---3--:R-:W-:Y:S02]  /*eee0*/  @!P3 LEA.HI.X R5, R16, R0, R25, 0x1, P6 ;  /* 0x000000001005b211 */ /* 0x008fe400030f0c19 */
        /* <DEDUP_REMOVED lines=8> */
.L_x_1993:
[----:B------:R-:W-:Y:S05]  /*ef70*/  BSYNC B0 ;  /* 0x0000000000007941 */ /* 0x000fea0003800000 */
.L_x_1985:
[----:B------:R-:W-:Y:S02]  /*ef80*/  ULDC UR5, c[0x0][0xc38] ;  /* 0x00030e0000057ab9 */ /* 0x000fe40000000800 */
[----:B------:R-:W-:-:S06]  /*ef90*/  UISETP.GE.AND UP0, UPT, UR4, UR5, UPT ;  /* 0x000000050400728c */ /* 0x000fcc000bf06270 */
[----:B------:R-:W-:-:S13]  /*efa0*/  PLOP3.LUT P0, PT, PT, PT, UP0, 0x80, 0x0 ;  /* 0x000000000000781c */ /* 0x000fda0003f0f008 */
[----:B------:R-:W-:Y:S05]  /*efb0*/  @!P0 BRA `(.L_x_2002) ;  /* 0xffffff1c00888947 */ /* 0x000fea000383ffff */
[----:B------:R-:W-:Y:S05]  /*efc0*/  EXIT ;  /* 0x000000000000794d */ /* 0x000fea0003800000 */
.L_x_1947:
        /* <DEDUP_REMOVED lines=14> */
[----:B------:R0:W-:Y:S04]  /*f0b0*/  STL [R1+0x34], RZ ;  /* 0x000034ff01007387 */ /* 0x0001e80000100800 */
        /* <DEDUP_REMOVED lines=40> */
[----:B------:R-:W-:Y:S01]  /*f340*/  IMAD.U32 R0, RZ, RZ, UR6 ;  /* 0x00000006ff007e24 */ /* 0x000fe2000f8e00ff */
[----:B------:R-:W-:Y:S04]  /*f350*/  STL [R1+0x1c], R3 ;  /* 0x00001c0301007387 */ /* 0x000fe80000100800 */
[----:B------:R0:W-:Y:S04]  /*f360*/  STL [R1+0x20], R5 ;  /* 0x0000200501007387 */ /* 0x0001e80000100800 */
[----:B------:R1:W-:Y:S04]  /*f370*/  STL [R1+0x2c], R2 ;  /* 0x00002c0201007387 */ /* 0x0003e80000100800 */
[----:B------:R-:W-:Y:S01]  /*f380*/  STL [R1+0x4], RZ ;  /* 0x000004ff01007387 */ /* 0x000fe20000100800 */
[----:B0-----:R-:W-:-:S03]  /*f390*/  IMAD.IADD R5, R3, 0x1, R5 ;  /* 0x0000000103057824 */ /* 0x001fc600078e0205 */
[----:B------:R0:W-:Y:S01]  /*f3a0*/  STL [R1+0x30], R0 ;  /* 0x0000300001007387 */ /* 0x0001e20000100800 */
[----:B-1----:R-:W-:-:S03]  /*f3b0*/  LOP3.LUT R2, R4, 0x80, RZ, 0xfc, !PT ;  /* 0x0000008004027812 */ /* 0x002fc600078efcff */
[----:B------:R-:W-:Y:S01]  /*f3c0*/  STL [R1+0x34], RZ ;  /* 0x000034ff01007387 */ /* 0x000fe20000100800 */
[----:B0-----:R-:W-:-:S05]  /*f3d0*/  IMAD.MOV.U32 R0, RZ, RZ, 0x1 ;  /* 0x00000001ff007424 */ /* 0x001fca00078e00ff */
[----:B------:R0:W-:Y:S04]  /*f3e0*/  STL [R1+0xc], R0 ;  /* 0x00000c0001007387 */ /* 0x0001e80000100800 */
[----:B------:R1:W-:Y:S01]  /*f3f0*/  STL [R1+0x24], R5 ;  /* 0x0000240501007387 */ /* 0x0003e20000100800 */
[----:B0-----:R-:W-:-:S05]  /*f400*/  IMAD.IADD R0, R3, 0x1, R18 ;  /* 0x0000000103007824 */ /* 0x001fca00078e0212 */
[----:B------:R1:W-:Y:S02]  /*f410*/  STL [R1+0x28], R0 ;  /* 0x0000280001007387 */ /* 0x0003e40000100800 */
.L_x_2066:
[----:B-1----:R-:W2:Y:S01]  /*f420*/  LDL R0, [R1+0x30] ;  /* 0x0000300001007983 */ /* 0x002ea20000100800 */
        /* <DEDUP_REMOVED lines=22> */
.L_x_2004:
[----:B------:R-:W-:Y:S01]  /*f590*/  ULDC UR8, c[0x0][0xc54] ;  /* 0x0003150000087ab9 */ /* 0x000fe20000000800 */
[----:B------:R-:W-:Y:S01]  /*f5a0*/  UMOV UR5, UR9 ;  /* 0x0000000900057c82 */ /* 0x000fe20008000000 */
[----:B------:R-:W-:-:S11]  /*f5b0*/  UISETP.NE.AND UP0, UPT, UR8, 0x1, UPT ;  /* 0x000000010800788c */ /* 0x000fd6000bf05270 */
[----:B------:R-:W-:Y:S02]  /*f5c0*/  @UP0 ULDC.64 UR10, c[0x0][0xc58] ;  /* 0x00031600000a0ab9 */ /* 0x000fe40000000a00 */
[----:B------:R-:W-:-:S04]  /*f5d0*/  UIMAD.WIDE.U32 UR6, UR9, UR10, URZ ;  /* 0x0000000a090672a5 */ /* 0x000fc8000f8e003f */
[----:B------:R-:W-:-:S04]  /*f5e0*/  @UP0 USHF.R.U32.HI UR5, URZ, UR11, UR7 ;  /* 0x0000000b3f050299 */ /* 0x000fc80008011607 */
[----:B------:R-:W-:-:S12]  /*f5f0*/  UIMAD UR8, UR5, UR8, URZ ;  /* 0x00000008050872a4 */ /* 0x000fd8000f8e023f */
.L_x_2005:
[----:B------:R-:W-:Y:S01]  /*f600*/  ULOP3.LUT UR41, URZ, UR5, URZ, 0x33, !UPT ;  /* 0x000000053f297292 */ /* 0x000fe2000f8e333f */
[----:B------:R-:W-:Y:S01]  /*f610*/  BSSY B7, `(.L_x_2006) ;  /* 0x000041a000077945 */ /* 0x000fe20003800000 */
[----:B------:R-:W-:Y:S01]  /*f620*/  ULDC UR10, c[0x0][0x448] ;  /* 0x00011200000a7ab9 */ /* 0x000fe20000000800 */
[----:B------:R-:W-:Y:S01]  /*f630*/  ULDC UR5, c[0x0][0xc3c] ;  /* 0x00030f0000057ab9 */ /* 0x000fe20000000800 */
[----:B------:R-:W-:Y:S01]  /*f640*/  UISETP.NE.AND UP1, UPT, UR10, 0x1, UPT ;  /* 0x000000010a00788c */ /* 0x000fe2000bf25270 */
[----:B------:R-:W-:Y:S01]  /*f650*/  ULDC.64 UR6, c[0x0][0x418] ;  /* 0x0001060000067ab9 */ /* 0x000fe20000000a00 */
[----:B------:R-:W-:Y:S02]  /*f660*/  UIADD3 UR41, UR41, UR5, URZ ;  /* 0x0000000529297290 */ /* 0x000fe4000fffe03f */
[----:B------:R-:W-:Y:S02]  /*f670*/  UISETP.NE.U32.AND UP0, UPT, UR6, URZ, UPT ;  /* 0x0000003f0600728c */ /* 0x000fe4000bf05070 */
[----:B------:R-:W-:-:S02]  /*f680*/  USHF.L.U32 UR5, UR41, 0x7, URZ ;  /* 0x0000000729057899 */ /* 0x000fc4000800063f */
[----:B------:R-:W-:Y:S02]  /*f690*/  UISETP.NE.AND.EX UP0, UPT, UR7, URZ, UPT, UP0 ;  /* 0x0000003f0700728c */ /* 0x000fe4000bf05300 */
[----:B------:R-:W-:Y:S01]  /*f6a0*/  UIADD3 UR5, UR5, 0x7f, URZ ;  /* 0x0000007f05057890 */ /* 0x000fe2000fffe03f */
[----:B------:R-:W-:Y:S01]  /*f6b0*/  ULDC UR7, c[0x0][0x288] ;  /* 0x0000a20000077ab9 */ /* 0x000fe20000000800 */
[----:B------:R-:W-:Y:S01]  /*f6c0*/  ULDC UR6, c[0x0][0x424] ;  /* 0x0001090000067ab9 */ /* 0x000fe20000000800 */
[----:B------:R-:W-:Y:S02]  /*f6d0*/  UIADD3 UR13, -UR7, 0x80, URZ ;  /* 0x00000080070d7890 */ /* 0x000fe4000fffe13f */
[----:B------:R-:W-:Y:S01]  /*f6e0*/  USEL UR11, UR6, 0x1, UP0 ;  /* 0x00000001060b7887 */ /* 0x000fe20008000000 */
[----:B------:R-:W-:Y:S01]  /*f6f0*/  @UP1 ULDC UR7, c[0x0][0x44c] ;  /* 0x0001130000071ab9 */ /* 0x000fe20000000800 */
[----:B------:R-:W-:Y:S01]  /*f700*/  ULDC UR12, c[0x0][0x2f0] ;  /* 0x0000bc00000c7ab9 */ /* 0x000fe20000000800 */
[----:B------:R-:W-:Y:S01]  /*f710*/  UIMAD.WIDE.U32 UR6, UR5, UR7, URZ ;  /* 0x00000007050672a5 */ /* 0x000fe2000f8e003f */
[----:B------:R-:W-:Y:S01]  /*f720*/  @UP1 ULDC UR14, c[0x0][0x450] ;  /* 0x00011400000e1ab9 */ /* 0x000fe20000000800 */
[----:B------:R-:W-:-:S02]  /*f730*/  UIMAD UR13, UR11, UR12, UR13 ;  /* 0x0000000c0b0d72a4 */ /* 0x000fc4000f8e020d */
[----:B------:R-:W-:Y:S02]  /*f740*/  @UP1 USHF.R.U32.HI UR5, URZ, UR14, UR7 ;  /* 0x0000000e3f051299 */ /* 0x000fe40008011607 */
[----:B------:R-:W-:Y:S02]  /*f750*/  UIMAD UR11, UR11, UR12, 0x7f ;  /* 0x0000007f0b0b74a4 */ /* 0x000fe4000f8e020c */
[----:B------:R-:W-:Y:S02]  /*f760*/  UIADD3 UR5, UR13, UR5, URZ ;  /* 0x000000050d057290 */ /* 0x000fe4000fffe03f */
[----:B------:R-:W-:Y:S02]  /*f770*/  UIADD3 UR8, UR9, -UR8, URZ ;  /* 0x8000000809087290 */ /* 0x000fe4000fffe03f */
[----:B------:R-:W-:Y:S02]  /*f780*/  USHF.R.S32.HI UR9, URZ, 0x1f, UR11 ;  /* 0x0000001f3f097899 */ /* 0x000fe4000801140b */
[----:B------:R-:W-:-:S02]  /*f790*/  USHF.R.S32.HI UR6, URZ, 0x1f, UR5 ;  /* 0x0000001f3f067899 */ /* 0x000fc40008011405 */
[----:B------:R-:W-:Y:S02]  /*f7a0*/  ULEA.HI UR9, UR9, UR11, URZ, 0x7 ;  /* 0x0000000b09097291 */ /* 0x000fe4000f8f383f */
[----:B------:R-:W-:Y:S01]  /*f7b0*/  ULEA.HI UR6, UR6, UR5, URZ, 0x7 ;  /* 0x0000000506067291 */ /* 0x000fe2000f8f383f */
[----:B------:R-:W-:Y:S01]  /*f7c0*/  ULDC UR10, c[0x0][0xc48] ;  /* 0x00031200000a7ab9 */ /* 0x000fe20000000800 */
[----:B------:R-:W-:Y:S02]  /*f7d0*/  USHF.R.S32.HI UR9, URZ, 0x7, UR9 ;  /* 0x000000073f097899 */ /* 0x000fe40008011409 */
[----:B------:R-:W-:Y:S02]  /*f7e0*/  USHF.R.S32.HI UR6, URZ, 0x7, UR6 ;  /* 0x000000073f067899 */ /* 0x000fe40008011406 */
[----:B------:R-:W-:Y:S02]  /*f7f0*/  UISETP.NE.AND UP0, UPT, UR10, 0x1, UPT ;  /* 0x000000010a00788c */ /* 0x000fe4000bf05270 */
[----:B------:R-:W-:Y:S01]  /*f800*/  UISETP.LT.AND UP1, UPT, UR9, UR6, UPT ;  /* 0x000000060900728c */ /* 0x000fe2000bf21270 */
[----:B------:R-:W-:-:S03]  /*f810*/  ULDC UR7, c[0x0][0xc54] ;  /* 0x0003150000077ab9 */ /* 0x000fc60000000800 */
[----:B------:R-:W-:Y:S02]  /*f820*/  USEL UR40, UR9, UR6, UP1 ;  /* 0x0000000609287287 */ /* 0x000fe40008800000 */
[----:B------:R-:W-:-:S03]  /*f830*/  UIMAD UR8, UR4, UR7, UR8 ;  /* 0x00000007040872a4 */ /* 0x000fc6000f8e0208 */
[----:B------:R-:W-:Y:S01]  /*f840*/  @UP0 ULDC UR4, c[0x0][0xc4c] ;  /* 0x0003130000040ab9 */ /* 0x000fe20000000800 */
[----:B------:R-:W-:Y:S01]  /*f850*/  ISETP.LT.AND P0, PT, RZ, UR40, PT ;  /* 0x00000028ff007c0c */ /* 0x000fe2000bf01270 */
[----:B------:R-:W-:Y:S01]  /*f860*/  UIMAD.WIDE.U32 UR4, UR8, UR4, URZ ;  /* 0x00000004080472a5 */ /* 0x000fe2000f8e003f */
[----:B------:R-:W-:Y:S01]  /*f870*/  @UP0 ULDC UR7, c[0x0][0xc50] ;  /* 0x0003140000070ab9 */ /* 0x000fe20000000800 */
[----:B------:R-:W-:Y:S02]  /*f880*/  UMOV UR43, UR8 ;  /* 0x00000008002b7c82 */ /* 0x000fe40008000000 */
[----:B------:R-:W-:-:S04]  /*f890*/  @UP0 USHF.R.U32.HI UR43, URZ, UR7, UR5 ;  /* 0x000000073f2b0299 */ /* 0x000fc80008011605 */
[----:B------:R-:W-:-:S04]  /*f8a0*/  UIADD3 UR36, -UR43, URZ, URZ ;  /* 0x0000003f2b247290 */ /* 0x000fc8000fffe13f */
[----:B------:R-:W-:Y:S01]  /*f8b0*/  UIMAD UR36, UR10, UR36, UR8 ;  /* 0x000000240a2472a4 */ /* 0x000fe2000f8e0208 */
[----:B------:R-:W-:Y:S11]  /*f8c0*/  @P0 BRA `(.L_x_2007) ;  /* 0x0000000000480947 */ /* 0x000ff60003800000 */
        /* <DEDUP_REMOVED lines=18> */
.L_x_2007:
        /* <DEDUP_REMOVED lines=20> */
.L_x_2010:
[----:B------:R-:W-:Y:S05]  /*fb30*/  BSYNC B6 ;  /* 0x0000000000067941 */ /* 0x000fea0003800000 */
.L_x_2009:
        /* <DEDUP_REMOVED lines=24> */
.L_x_2012:
[----:B------:R-:W-:Y:S05]  /*fcc0*/  BSYNC B6 ;  /* 0x0000000000067941 */ /* 0x000fea0003800000 */
.L_x_2011:
        /* <DEDUP_REMOVED lines=21> */
.L_x_2014:
[----:B------:R-:W-:Y:S05]  /*fe20*/  BSYNC B6 ;  /* 0x0000000000067941 */ /* 0x000fea0003800000 */
.L_x_2013:
        /* <DEDUP_REMOVED lines=20> */
.L_x_2016:
[----:B------:R-:W-:Y:S05]  /*ff70*/  BSYNC B6 ;  /* 0x0000000000067941 */ /* 0x000fea0003800000 */
.L_x_2015:
        /* <DEDUP_REMOVED lines=26> */
.L_x_2085:
[----:B------:R-:W-:Y:S01]  /*10120*/  PLOP3.LUT P2, PT, PT, PT, PT, 0x8, 0x0 ;  /* 0x000000000000781c */ /* 0x000fe20003f4e170 */
[----:B0-----:R-:W-:Y:S01]  /*10130*/  IMAD.MOV.U32 R0, RZ, RZ, R19 ;  /* 0x000000ffff007224 */ /* 0x001fe200078e0013 */
[----:B--2---:R-:W-:-:S04]  /*10140*/  ISETP.NE.AND P0, PT, R14, RZ, PT ;  /* 0x000000ff0e00720c */ /* 0x004fc80003f05270 */
[----:B------:R-:W-:-:S07]  /*10150*/  LOP3.LUT R0, R0, 0xfffffffd, RZ, 0xc0, !PT ;  /* 0xfffffffd00007812 */ /* 0x000fce00078ec0ff */
[----:B------:R-:W-:-:S05]  /*10160*/  @P2 LOP3.LUT R0, R0, 0x2, RZ, 0xfc, !PT ;  /* 0x0000000200002812 */ /* 0x000fca00078efcff */
[----:B------:R0:W-:Y:S01]  /*10170*/  STL [R1+0x10], R0 ;  /* 0x0000100001007387 */ /* 0x0001e20000100800 */
[----:B------:R-:W-:Y:S05]  /*10180*/  @P0 BRA `(.L_x_2018) ;  /* 0x0000000400900947 */ /* 0x000fea0003800000 */
[----:B------:R-:W-:-:S06]  /*10190*/  UIADD3 UR4, UR40, -0x1, URZ ;  /* 0xffffffff28047890 */ /* 0x000fcc000fffe03f */
[----:B0-----:R-:W-:Y:S01]  /*101a0*/  IMAD.U32 R0, RZ, RZ, UR4 ;  /* 0x00000004ff007e24 */ /* 0x001fe2000f8e00ff */
[----:B------:R-:W-:-:S03]  /*101b0*/  UMOV UR4, 0xffffffff ;  /* 0xffffffff00047882 */ /* 0x000fc60000000000 */
[----:B------:R-:W-:Y:S05]  /*101c0*/  BRA.DIV UR4, `(.L_x_2019) ;  /* 0x0000003e04b47947 */ /* 0x000fea000b800000 */
[----:B------:R-:W-:-:S13]  /*101d0*/  ELECT P6, URZ, PT ;  /* 0x00000000003f782f */ /* 0x000fda00038c0000 */
.L_x_2088:
[----:B------:R-:W-:Y:S05]  /*101e0*/  @!P6 BRA `(.L_x_2018) ;  /* 0x000000040078e947 */ /* 0x000fea0003800000 */
[----:B------:R-:W-:Y:S01]  /*101f0*/  IMAD.MOV.U32 R16, RZ, RZ, R8 ;  /* 0x000000ffff107224 */ /* 0x000fe200078e0008 */
[----:B------:R-:W-:Y:S06]  /*10200*/  @!P1 BRA `(.L_x_2020) ;  /* 0x0000000000449947 */ /* 0x000fec0003800000 */
        /* <DEDUP_REMOVED lines=17> */
.L_x_2020:
[----:B------:R-:W2:Y:S04]  /*10320*/  LDL R4, [R1+0x4] ;  /* 0x0000040001047983 */ /* 0x000ea80000100800 */
[----:B0-----:R-:W3:Y:S01]  /*10330*/  LDL R3, [R1+0xc] ;  /* 0x00000c0001037983 */ /* 0x001ee20000100800 */
[----:B------:R-:W0:Y:S02]  /*10340*/  S2R R2, SR_TID.X ;  /* 0x0000000000027919 */ /* 0x000e240000002100 */
[----:B0-----:R-:W-:-:S04]  /*10350*/  LOP3.LUT R2, R2, 0x7f, RZ, 0xc0, !PT ;  /* 0x0000007f02027812 */ /* 0x001fc800078ec0ff */
[----:B------:R-:W-:Y:S01]  /*10360*/  ISETP.NE.AND P0, PT, R2, RZ, PT ;  /* 0x000000ff0200720c */ /* 0x000fe20003f05270 */
[----:B--2---:R-:W-:Y:S01]  /*10370*/  IMAD R4, R4, 0x8, R17 ;  /* 0x0000000804047824 */ /* 0x004fe200078e0211 */
[----:B---3--:R-:W-:-:S04]  /*10380*/  SHF.L.U32 R3, R3, 0x1f, RZ ;  /* 0x0000001f03037819 */ /* 0x008fc800000006ff */
[----:B------:R-:W0:Y:S02]  /*10390*/  SYNCS.PHASECHK.TRANS64.TRYWAIT P1, [R4+URZ+0x38880], R3 ;  /* 0x03888003040075a7 */ /* 0x000e24000802017f */
[----:B0-----:R-:W-:Y:S05]  /*103a0*/  @!P1 BRA `(.L_x_2021) ;  /* 0x0000003c005c9947 */ /* 0x001fea0003800000 */
.L_x_2089:
        /* <DEDUP_REMOVED lines=8> */
.L_x_2022:
[----:B------:R-:W2:Y:S01]  /*10430*/  LDL R2, [R1+0x4] ;  /* 0x0000040001027983 */ /* 0x000ea20000100800 */
        /* <DEDUP_REMOVED lines=21> */
[----:B------:R-:W3:Y:S02]  /*10590*/  SYNCS.PHASECHK.TRANS64.TRYWAIT P1, [R4+URZ+0x38840], R3 ;  /* 0x03884003040075a7 */ /* 0x000ee4000802017f */
[----:B--23--:R-:W-:Y:S05]  /*105a0*/  @!P1 BRA `(.L_x_2023) ;  /* 0x0000003800f09947 */ /* 0x00cfea0003800000 */
.L_x_2090:
[----:B------:R-:W-:Y:S05]  /*105b0*/  @P0 BRA `(.L_x_2024) ;  /* 0x00000000001c0947 */ /* 0x000fea0003800000 */
[----:B------:R-:W3:Y:S01]  /*105c0*/  S2R R5, SR_TID.X ;  /* 0x0000000000057919 */ /* 0x000ee20000002100 */
[----:B0-2---:R-:W-:-:S04]  /*105d0*/  IMAD.MOV.U32 R3, RZ, RZ, 0x8000 ;  /* 0x00008000ff037424 */ /* 0x005fc800078e00ff */
[----:B------:R4:W-:Y:S01]  /*105e0*/  SYNCS.ARRIVE.TRANS64 RZ, [R4+URZ+0x38830], R3 ;  /* 0x0388300304ff79a7 */ /* 0x0009e2000800003f */
[----:B---3--:R-:W-:-:S04]  /*105f0*/  LOP3.LUT R5, R5, 0x1f, RZ, 0xc0, !PT ;  /* 0x0000001f05057812 */ /* 0x008fc800078ec0ff */
[----:B------:R-:W-:-:S13]  /*10600*/  ISETP.NE.AND P0, PT, R5, RZ, PT ;  /* 0x000000ff0500720c */ /* 0x000fda0003f05270 */
[----:B----4-:R-:W-:Y:S05]  /*10610*/  @!P0 BRA `(.L_x_2024) ;  /* 0x0000000000048947 */ /* 0x010fea0003800000 */
[----:B------:R-:W-:Y:S01]  /*10620*/  BPT.TRAP 0x1 ;  /* 0x000000040000795c */ /* 0x000fe20000300000 */
.L_x_2024:
        /* <DEDUP_REMOVED lines=26> */
.L_x_2018:
[----:B0-----:R-:W-:Y:S01]  /*107d0*/  VIADD R0, R17, 0x20400 ;  /* 0x0002040011007836 */ /* 0x001fe20000000000 */
        /* <DEDUP_REMOVED lines=20> */
[----:B0-----:R-:W-:Y:S05]  /*10920*/  CALL.ABS.NOINC R2 ;  /* 0x0000000002007343 */ /* 0x001fea0003c00000 */
.L_x_2026:
[----:B---3--:R-:W-:Y:S05]  /*10930*/  BSYNC B6 ;  /* 0x0000000000067941 */ /* 0x008fea0003800000 */
.L_x_2025:
[----:B------:R-:W0:Y:S01]  /*10940*/  S2R R2, SR_TID.X ;  /* 0x0000000000027919 */ /* 0x000e220000002100 */
[----:B-1----:R-:W1:Y:S01]  /*10950*/  LDC R8, c[0x0][0x448] ;  /* 0x00011200ff087b82 */ /* 0x002e620000000800 */
[----:B------:R-:W-:Y:S01]  /*10960*/  USHF.R.S32.HI UR4, URZ, 0x1f, UR36 ;  /* 0x0000001f3f047899 */ /* 0x000fe20008011424 */
[----:B------:R-:W2:Y:S01]  /*10970*/  S2R R19, SR_TID.X ;  /* 0x0000000000137919 */ /* 0x000ea20000002100 */
[----:B------:R-:W-:Y:S01]  /*10980*/  ULDC.64 UR8, c[0x0][0x2d8] ;  /* 0x0000b60000087ab9 */ /* 0x000fe20000000a00 */
[----:B------:R-:W-:Y:S02]  /*10990*/  USHF.R.S32.HI UR7, URZ, 0x1f, UR43 ;  /* 0x0000001f3f077899 */ /* 0x000fe4000801142b */
[----:B------:R-:W-:Y:S01]  /*109a0*/  UIMAD UR6, UR4, UR8, URZ ;  /* 0x00000008040672a4 */ /* 0x000fe2000f8e023f */
[----:B------:R-:W3:Y:S01]  /*109b0*/  S2R R9, SR_TID.X ;  /* 0x0000000000097919 */ /* 0x000ee20000002100 */
        /* <DEDUP_REMOVED lines=12> */
[----:B0-----:R-:W-:Y:S01]  /*10a80*/  LOP3.LUT R2, R2, 0x7f, RZ, 0xc0, !PT ;  /* 0x0000007f02027812 */ /* 0x001fe200078ec0ff */
[----:B--2---:R-:W-:-:S03]  /*10a90*/  IMAD.SHL.U32 R19, R19, 0x10, RZ ;  /* 0x0000001013137824 */ /* 0x004fc600078e00ff */
[----:B------:R-:W-:Y:S01]  /*10aa0*/  SHF.R.U32.HI R2, RZ, 0x3, R2 ;  /* 0x00000003ff027819 */ /* 0x000fe20000011602 */
[----:B------:R-:W0:Y:S03]  /*10ab0*/  @P0 LDC R3, c[0x0][0x44c] ;  /* 0x00011300ff030b82 */ /* 0x000e260000000800 */
[----:B------:R-:W-:Y:S01]  /*10ac0*/  LOP3.LUT R19, R2, 0x70, R19, 0xf8, !PT ;  /* 0x0000007002137812 */ /* 0x000fe200078ef813 */
[----:B------:R-:W-:-:S04]  /*10ad0*/  IMAD.U32 R2, RZ, RZ, UR41 ;  /* 0x00000029ff027e24 */ /* 0x000fc8000f8e00ff */
[----:B------:R-:W1:Y:S01]  /*10ae0*/  @P0 LDC R0, c[0x0][0x450] ;  /* 0x00011400ff000b82 */ /* 0x000e620000000800 */
[----:B------:R-:W-:Y:S02]  /*10af0*/  IMAD R2, R2, 0x80, R19 ;  /* 0x0000008002027824 */ /* 0x000fe400078e0213 */
[----:B------:R-:W2:Y:S02]  /*10b00*/  S2R R19, SR_TID.X ;  /* 0x0000000000137919 */ /* 0x000ea40000002100 */
[----:B------:R-:W-:Y:S02]  /*10b10*/  IMAD.MOV.U32 R4, RZ, RZ, R2 ;  /* 0x000000ffff047224 */ /* 0x000fe400078e0002 */
[----:B0-----:R-:W-:-:S05]  /*10b20*/  @P0 IMAD.HI.U32 R3, R2, R3, RZ ;  /* 0x0000000302030227 */ /* 0x001fca00078e00ff */
[----:B-1----:R-:W-:Y:S01]  /*10b30*/  @P0 SHF.R.U32.HI R4, RZ, R0, R3 ;  /* 0x00000000ff040219 */ /* 0x002fe20000011603 */
[----:B------:R-:W-:Y:S01]  /*10b40*/  IMAD.U32 R3, RZ, RZ, UR6 ;  /* 0x00000006ff037e24 */ /* 0x000fe2000f8e00ff */
[----:B------:R-:W-:Y:S02]  /*10b50*/  ULDC.64 UR6, c[0x0][0x280] ;  /* 0x0000a00000067ab9 */ /* 0x000fe40000000a00 */
[--C-:B------:R-:W-:Y:S01]  /*10b60*/  SHF.R.S32.HI R5, RZ, 0x1f, R4.reuse ;  /* 0x0000001fff057819 */ /* 0x100fe20000011404 */
[----:B------:R-:W-:-:S04]  /*10b70*/  IMAD.MOV R0, RZ, RZ, -R4 ;  /* 0x000000ffff007224 */ /* 0x000fc800078e0a04 */
[----:B------:R-:W-:Y:S02]  /*10b80*/  IMAD R0, R8, R0, R2 ;  /* 0x0000000008007224 */ /* 0x000fe400078e0202 */
[----:B------:R-:W-:Y:S02]  /*10b90*/  IMAD.MOV.U32 R2, RZ, RZ, R6 ;  /* 0x000000ffff027224 */ /* 0x000fe400078e0006 */
[----:B------:R-:W-:Y:S02]  /*10ba0*/  IMAD R5, R5, UR4, RZ ;  /* 0x0000000405057c24 */ /* 0x000fe4000f8e02ff */
[----:B--2---:R-:W-:Y:S02]  /*10bb0*/  IMAD.SHL.U32 R10, R19, 0x10, RZ ;  /* 0x00000010130a7824 */ /* 0x004fe400078e00ff */
[----:B------:R-:W-:-:S03]  /*10bc0*/  IMAD.WIDE.U32 R2, R4, UR4, R2 ;  /* 0x0000000404027c25 */ /* 0x000fc6000f8e0002 */
[----:B------:R-:W-:Y:S01]  /*10bd0*/  LOP3.LUT R10, R10, 0x70, RZ, 0xc0, !PT ;  /* 0x000000700a0a7812 */ /* 0x000fe200078ec0ff */
[----:B------:R-:W-:Y:S01]  /*10be0*/  IMAD R5, R4, UR5, R5 ;  /* 0x0000000504057c24 */ /* 0x000fe2000f8e0205 */
[----:B------:R-:W-:Y:S01]  /*10bf0*/  SHF.R.S32.HI R4, RZ, 0x1f, R0 ;  /* 0x0000001fff047819 */ /* 0x000fe20000011400 */
[----:B------:R-:W-:Y:S01]  /*10c00*/  ULDC.64 UR4, c[0x0][0x2c8] ;  /* 0x0000b20000047ab9 */ /* 0x000fe20000000a00 */
[----:B------:R-:W-:Y:S01]  /*10c10*/  LOP3.LUT R10, R10, 0x80, RZ, 0xfc, !PT ;  /* 0x000000800a0a7812 */ /* 0x000fe200078efcff */
[----:B------:R-:W-:Y:S02]  /*10c20*/  IMAD.IADD R3, R3, 0x1, R5 ;  /* 0x0000000103037824 */ /* 0x000fe400078e0205 */
[----:B------:R-:W-:Y:S02]  /*10c30*/  IMAD R4, R4, UR4, RZ ;  /* 0x0000000404047c24 */ /* 0x000fe4000f8e02ff */
[----:B------:R-:W-:Y:S01]  /*10c40*/  IMAD.WIDE.U32 R2, R0, UR4, R2 ;  /* 0x0000000400027c25 */ /* 0x000fe2000f8e0002 */
[----:B------:R-:W-:-:S02]  /*10c50*/  ULDC UR4, c[0x0][0x2b8] ;  /* 0x0000ae0000047ab9 */ /* 0x000fc40000000800 */
[----:B------:R-:W-:Y:S01]  /*10c60*/  ISETP.GE.AND P0, PT, R10, UR4, PT ;  /* 0x000000040a007c0c */ /* 0x000fe2000bf06270 */
[----:B---3--:R-:W-:Y:S01]  /*10c70*/  IMAD.SHL.U32 R19, R9, 0x10, RZ ;  /* 0x0000001009137824 */ /* 0x008fe200078e00ff */
[----:B------:R0:W5:Y:S01]  /*10c80*/  LDL R10, [R1+0x2c] ;  /* 0x00002c00010a7983 */ /* 0x0001620000100800 */
[----:B------:R-:W-:-:S03]  /*10c90*/  IMAD R4, R0, UR5, R4 ;  /* 0x0000000500047c24 */ /* 0x000fc6000f8e0204 */
[----:B------:R-:W-:Y:S02]  /*10ca0*/  LOP3.LUT R19, R19, 0x70, RZ, 0xc0, !PT ;  /* 0x0000007013137812 */ /* 0x000fe400078ec0ff */
[----:B------:R-:W-:Y:S02]  /*10cb0*/  IADD3 R0, P2, R2, UR6, RZ ;  /* 0x0000000602007c10 */ /* 0x000fe4000ff5e0ff */
[----:B------:R-:W-:Y:S01]  /*10cc0*/  ISETP.GE.AND P1, PT, R19, UR4, PT ;  /* 0x0000000413007c0c */ /* 0x000fe2000bf26270 */
[----:B------:R-:W-:Y:S01]  /*10cd0*/  UMOV UR4, 0xffffffff ;  /* 0xffffffff00047882 */ /* 0x000fe20000000000 */
[----:B------:R-:W-:Y:S02]  /*10ce0*/  IADD3.X R2, R3, UR7, R4, P2, !PT ;  /* 0x0000000703027c10 */ /* 0x000fe400097fe404 */
[----:B0-----:R-:W-:Y:S09]  /*10cf0*/  BRA.DIV UR4, `(.L_x_2027) ;  /* 0x0000003604307947 */ /* 0x001ff2000b800000 */
[----:B------:R-:W0:Y:S01]  /*10d00*/  S2R R6, SR_TID.X ;  /* 0x0000000000067919 */ /* 0x000e220000002100 */
[----:B------:R-:W-:Y:S01]  /*10d10*/  IMAD.U32 R4, RZ, RZ, UR41 ;  /* 0x00000029ff047e24 */ /* 0x000fe2000f8e00ff */
[----:B------:R-:W-:Y:S01]  /*10d20*/  ULDC UR4, c[0x0][0x288] ;  /* 0x0000a20000047ab9 */ /* 0x000fe20000000800 */
[----:B------:R-:W1:Y:S01]  /*10d30*/  SHFL.IDX PT, R7, R0, RZ, 0x181f ;  /* 0x00181fff00077589 */ /* 0x000e6200000e0000 */
[----:B------:R-:W-:-:S03]  /*10d40*/  IMAD R3, R8, UR4, RZ ;  /* 0x0000000408037c24 */ /* 0x000fc6000f8e02ff */
[----:B------:R-:W-:Y:S01]  /*10d50*/  SHFL.IDX PT, R9, R2, 0x1, 0x181f ;  /* 0x00381f0002097f89 */ /* 0x000fe200000e0000 */
[----:B0-----:R-:W-:-:S04]  /*10d60*/  LOP3.LUT R6, R6, 0x7f, RZ, 0xc0, !PT ;  /* 0x0000007f06067812 */ /* 0x001fc800078ec0ff */
[----:B------:R-:W-:-:S05]  /*10d70*/  SHF.R.U32.HI R6, RZ, 0x3, R6 ;  /* 0x00000003ff067819 */ /* 0x000fca0000011606 */
[----:B------:R-:W-:Y:S02]  /*10d80*/  IMAD R4, R4, 0x80, R6 ;  /* 0x0000008004047824 */ /* 0x000fe400078e0206 */
[----:B------:R-:W0:Y:S02]  /*10d90*/  SHFL.IDX PT, R6, R2, RZ, 0x181f ;  /* 0x00181fff02067589 */ /* 0x000e2400000e0000 */
[C---:B------:R-:W-:Y:S01]  /*10da0*/  VIADD R5, R4.reuse, 0x10 ;  /* 0x0000001004057836 */ /* 0x040fe20000000000 */
[----:B------:R-:W-:-:S04]  /*10db0*/  ISETP.GE.AND P3, PT, R4, R3, PT ;  /* 0x000000030400720c */ /* 0x000fc80003f66270 */
[----:B------:R-:W-:Y:S02]  /*10dc0*/  ISETP.GE.AND P2, PT, R5, R3, PT ;  /* 0x000000030500720c */ /* 0x000fe40003f46270 */
[----:B------:R-:W2:Y:S07]  /*10dd0*/  SHFL.IDX PT, R5, R0, 0x1, 0x181f ;  /* 0x00381f0000057f89 */ /* 0x000eae00000e0000 */
[----:B-1----:R-:W-:-:S05]  /*10de0*/  @!P3 IADD3 R7, P4, R19, R7, RZ ;  /* 0x000000071307b210 */ /* 0x002fca0007f9e0ff */
[----:B0-----:R-:W-:-:S05]  /*10df0*/  @!P3 IMAD.X R6, RZ, RZ, R6, P4 ;  /* 0x000000ffff06b224 */ /* 0x001fca00020e0606 */
[----:B------:R-:W-:-:S04]  /*10e00*/  @!P3 LOP3.LUT R7, R7, R6, RZ, 0x3c, !PT ;  /* 0x000000060707b212 */ /* 0x000fc800078e3cff */
[----:B------:R-:W-:Y:S02]  /*10e10*/  @!P3 LOP3.LUT R6, R7, R6, RZ, 0x3c, !PT ;  /* 0x000000060706b212 */ /* 0x000fe400078e3cff */
        /* <DEDUP_REMOVED lines=48> */
[----:B-1----:R-:W-:Y:S01]  /*11120*/  @!P2 IMAD.X R6, RZ, RZ, R6, P3 ;  /* 0x000000ffff06a224 */ /* 0x002fe200018e0606 */
[----:B------:R-:W-:Y:S02]  /*11130*/  ISETP.GE.AND P3, PT, R5, R3, PT ;  /* 0x000000030500720c */ /* 0x000fe40003f66270 */
[----:B------:R-:W-:Y:S02]  /*11140*/  SHFL.IDX PT, R5, R2, 0x7, 0x181f ;  /* 0x00f81f0002057f89 */ /* 0x000fe400000e0000 */
[----:B------:R-:W-:-:S04]  /*11150*/  @!P2 LOP3.LUT R7, R7, R6, RZ, 0x3c, !PT ;  /* 0x000000060707a212 */ /* 0x000fc800078e3cff */
[----:B------:R-:W-:-:S04]  /*11160*/  @!P2 LOP3.LUT R6, R7, R6, RZ, 0x3c, !PT ;  /* 0x000000060706a212 */ /* 0x000fc800078e3cff */
[----:B------:R-:W-:-:S05]  /*11170*/  @!P2 LOP3.LUT R7, R7, R6, RZ, 0x3c, !PT ;  /* 0x000000060707a212 */ /* 0x000fca00078e3cff */
[----:B------:R-:W-:Y:S04]  /*11180*/  @!P2 LDGSTS.E.BYPASS.LTC128B.128 [R10+0x22c00], desc[UR46][R6.64], !P1 ;  /* 0x22c00000060aafae */ /* 0x000fe8000c901d6e */
[----:B------:R0:W-:Y:S04]  /*11190*/  @!P2 LDGSTS.E.BYPASS.LTC128B.128 [R10+0x26c00], desc[UR46][R6.64+0x80], !P0 ;  /* 0x26c00080060aafae */ /* 0x0001e8000c101d6e */
        /* <DEDUP_REMOVED lines=10> */
.L_x_2107:
        /* <DEDUP_REMOVED lines=11> */
.L_x_2029:
[----:B------:R-:W-:Y:S05]  /*112f0*/  BSYNC B0 ;  /* 0x0000000000007941 */ /* 0x000fea0003800000 */
.L_x_2028:
[----:B------:R-:W-:Y:S01]  /*11300*/  NOP ;  /* 0x0000000000007918 */ /* 0x000fe20000000000 */
[----:B------:R-:W-:-:S13]  /*11310*/  PLOP3.LUT P0, PT, PT, PT, PT, 0x80, 0x0 ;  /* 0x000000000000781c */ /* 0x000fda0003f0f070 */
.L_x_2030:
        /* <DEDUP_REMOVED lines=18> */
.L_x_2108:
[----:B------:R-:W-:Y:S05]  /*11440*/  BSYNC B0 ;  /* 0x0000000000007941 */ /* 0x000fea0003800000 */
.L_x_2031:
[----:B------:R-:W-:-:S06]  /*11450*/  UISETP.GE.AND UP0, UPT, UR40, 0x2, UPT ;  /* 0x000000022800788c */ /* 0x000fcc000bf06270 */
[----:B------:R-:W-:-:S13]  /*11460*/  PLOP3.LUT P0, PT, PT, PT, UP0, 0x80, 0x0 ;  /* 0x000000000000781c */ /* 0x000fda0003f0f008 */
[----:B------:R-:W-:Y:S05]  /*11470*/  @!P0 BRA `(.L_x_2033) ;  /* 0x0000001400608947 */ /* 0x000fea0003800000 */
[----:B--2---:R2:W5:Y:S01]  /*11480*/  LDL.LU R0, [R1+0xc] ;  /* 0x00000c0001007983 */ /* 0x0045620000300800 */
[----:B------:R-:W-:-:S03]  /*11490*/  UIADD3 UR4, UR40, -0x2, URZ ;  /* 0xfffffffe28047890 */ /* 0x000fc6000fffe03f */
[----:B------:R2:W5:Y:S03]  /*114a0*/  LDL.LU R3, [R1+0x4] ;  /* 0x0000040001037983 */ /* 0x0005660000300800 */
[----:B------:R-:W-:-:S07]  /*114b0*/  IMAD.U32 R2, RZ, RZ, UR4 ;  /* 0x00000004ff027e24 */ /* 0x000fce000f8e00ff */
.L_x_2055:
[----:B01----:R-:W3:Y:S01]  /*114c0*/  LDL R6, [R1+0x10] ;  /* 0x0000100001067983 */ /* 0x003ee20000100800 */
        /* <DEDUP_REMOVED lines=8> */
[----:B------:R0:W-:Y:S01]  /*11550*/  STL [R1+0x4], R10 ;  /* 0x0000040a01007387 */ /* 0x0001e20000100800 */
[----:B---3--:R-:W-:-:S13]  /*11560*/  LOP3.LUT P1, RZ, R6, 0x2, RZ, 0xc0, !PT ;  /* 0x0000000206ff7812 */ /* 0x008fda000782c0ff */
[----:B0-----:R-:W-:Y:S05]  /*11570*/  @!P1 BRA `(.L_x_2035) ;  /* 0x0000000800049947 */ /* 0x001fea0003800000 */
[----:B------:R-:W-:Y:S01]  /*11580*/  LOP3.LUT P1, RZ, R6, 0x1, RZ, 0xc0, !PT ;  /* 0x0000000106ff7812 */ /* 0x000fe2000782c0ff */
[----:B------:R-:W-:-:S12]  /*11590*/  IMAD.MOV.U32 R8, RZ, RZ, R2 ;  /* 0x000000ffff087224 */ /* 0x000fd800078e0002 */
[----:B------:R-:W-:Y:S05]  /*115a0*/  @!P1 BRA `(.L_x_2036) ;  /* 0x0000000000509947 */ /* 0x000fea0003800000 */
[----:B------:R-:W3:Y:S01]  /*115b0*/  LDL R12, [R1+0x18] ;  /* 0x00001800010c7983 */ /* 0x000ee20000100800 */
[----:B------:R-:W0:Y:S01]  /*115c0*/  LDC R7, c[0x0][0x43c] ;  /* 0x00010f00ff077b82 */ /* 0x000e220000000800 */
[----:B------:R-:W-:Y:S02]  /*115d0*/  ULDC.64 UR4, c[0x0][0x428] ;  /* 0x00010a0000047ab9 */ /* 0x000fe40000000a00 */
[----:B------:R-:W4:Y:S01]  /*115e0*/  LDL R11, [R1+0x14] ;  /* 0x00001400010b7983 */ /* 0x000f220000100800 */
[----:B0-----:R-:W-:-:S13]  /*115f0*/  ISETP.NE.AND P0, PT, R7, 0x1, PT ;  /* 0x000000010700780c */ /* 0x001fda0003f05270 */
[----:B------:R-:W0:Y:S02]  /*11600*/  @P0 LDC.64 R4, c[0x0][0x440] ;  /* 0x00011000ff040b82 */ /* 0x000e240000000a00 */
[----:B0-----:R-:W-:-:S04]  /*11610*/  @P0 IMAD.HI.U32 R6, R2, R4, RZ ;  /* 0x0000000402060227 */ /* 0x001fc800078e00ff */
[----:B------:R-:W-:Y:S01]  /*11620*/  IMAD.MOV.U32 R4, RZ, RZ, R2 ;  /* 0x000000ffff047224 */ /* 0x000fe200078e0002 */
[----:B------:R-:W-:-:S04]  /*11630*/  @P0 SHF.R.U32.HI R4, RZ, R5, R6 ;  /* 0x00000005ff040219 */ /* 0x000fc80000011606 */
[--C-:B------:R-:W-:Y:S01]  /*11640*/  SHF.R.S32.HI R5, RZ, 0x1f, R4.reuse ;  /* 0x0000001fff057819 */ /* 0x100fe20000011404 */
[----:B------:R-:W-:-:S04]  /*11650*/  IMAD.MOV R8, RZ, RZ, -R4 ;  /* 0x000000ffff087224 */ /* 0x000fc800078e0a04 */
[----:B------:R-:W-:Y:S02]  /*11660*/  IMAD R8, R7, R8, R2 ;  /* 0x0000000807087224 */ /* 0x000fe400078e0202 */
[----:B---3--:R-:W-:-:S04]  /*11670*/  IMAD R6, R12, UR4, RZ ;  /* 0x000000040c067c24 */ /* 0x008fc8000f8e02ff */
[C---:B----4-:R-:W-:Y:S02]  /*11680*/  IMAD R6, R11.reuse, UR5, R6 ;  /* 0x000000050b067c24 */ /* 0x050fe4000f8e0206 */
[----:B------:R-:W-:Y:S01]  /*11690*/  IMAD.WIDE.U32 R4, R11, UR4, R4 ;  /* 0x000000040b047c25 */ /* 0x000fe2000f8e0004 */
[----:B------:R-:W-:-:S03]  /*116a0*/  ULDC.64 UR4, c[0x0][0x418] ;  /* 0x0001060000047ab9 */ /* 0x000fc60000000a00 */
[----:B------:R-:W-:Y:S01]  /*116b0*/  IMAD.IADD R5, R6, 0x1, R5 ;  /* 0x0000000106057824 */ /* 0x000fe200078e0205 */
[----:B------:R-:W-:-:S04]  /*116c0*/  LEA R6, P0, R4, UR4, 0x2 ;  /* 0x0000000404067c11 */ /* 0x000fc8000f8010ff */
[----:B------:R-:W-:-:S05]  /*116d0*/  LEA.HI.X R7, R4, UR5, R5, 0x2, P0 ;  /* 0x0000000504077c11 */ /* 0x000fca00080f1405 */
[----:B------:R0:W5:Y:S04]  /*116e0*/  LDG.E R16, desc[UR46][R6.64] ;  /* 0x0000002e06107981 */ /* 0x000168000c1e1900 */
.L_x_2036:
[----:B0-----:R-:W-:Y:S01]  /*116f0*/  IMAD R6, R10, 0x8, R17 ;  /* 0x000000080a067824 */ /* 0x001fe200078e0211 */
[----:B------:R-:W-:Y:S01]  /*11700*/  SHF.L.U32 R5, R9, 0x1f, RZ ;  /* 0x0000001f09057819 */ /* 0x000fe200000006ff */
[----:B------:R-:W0:Y:S01]  /*11710*/  S2R R4, SR_TID.X ;  /* 0x0000000000047919 */ /* 0x000e220000002100 */
[----:B------:R-:W-:Y:S02]  /*11720*/  BSSY B1, `(.L_x_2037) ;  /* 0x0000005000017945 */ /* 0x000fe40003800000 */
[----:B------:R-:W1:Y:S01]  /*11730*/  SYNCS.PHASECHK.TRANS64.TRYWAIT P0, [R6+URZ+0x38880], R5 ;  /* 0x03888005060075a7 */ /* 0x000e62000800017f */
[----:B0-----:R-:W-:-:S04]  /*11740*/  LOP3.LUT R4, R4, 0x7f, RZ, 0xc0, !PT ;  /* 0x0000007f04047812 */ /* 0x001fc800078ec0ff */
[----:B------:R-:W-:Y:S01]  /*11750*/  ISETP.NE.AND P1, PT, R4, RZ, PT ;  /* 0x000000ff0400720c */ /* 0x000fe20003f25270 */
[----:B-1----:R-:W-:-:S12]  /*11760*/  @!P0 BRA `(.L_x_2038) ;  /* 0x0000003400748947 */ /* 0x002fd80003800000 */
.L_x_2109:
[----:B------:R-:W-:Y:S05]  /*11770*/  BSYNC B1 ;  /* 0x0000000000017941 */ /* 0x000fea0003800000 */
.L_x_2037:
        /* <DEDUP_REMOVED lines=9> */
.L_x_2040:
[----:B------:R-:W-:Y:S05]  /*11810*/  BSYNC B1 ;  /* 0x0000000000017941 */ /* 0x000fea0003800000 */
.L_x_2039:
[----:B------:R-:W3:Y:S01]  /*11820*/  LDL R4, [R1+0x4] ;  /* 0x0000040001047983 */ /* 0x000ee20000100800 */
        /* <DEDUP_REMOVED lines=9> */
[----:B---3--:R-:W-:-:S04]  /*118c0*/  IMAD R4, R4, 0x8000, R17 ;  /* 0x0000800004047824 */ /* 0x008fc800078e0211 */
[----:B------:R-:W-:-:S07]  /*118d0*/  VIADD R9, R4, 0x10400 ;  /* 0x0001040004097836 */ /* 0x000fce0000000000 */
.L_x_2041:
        /* <DEDUP_REMOVED lines=16> */
.L_x_2042:
        /* <DEDUP_REMOVED lines=13> */
.L_x_2110:
[----:B------:R-:W-:Y:S05]  /*11ab0*/  BSYNC B1 ;  /* 0x0000000000017941 */ /* 0x000fea0003800000 */
.L_x_2043:
        /* <DEDUP_REMOVED lines=11> */
.L_x_2046:
[----:B------:R-:W-:Y:S05]  /*11b70*/  BSYNC B1 ;  /* 0x0000000000017941 */ /* 0x000fea0003800000 */
.L_x_2045:
        /* <DEDUP_REMOVED lines=8> */
.L_x_2047:
        /* <DEDUP_REMOVED lines=15> */
.L_x_2048:
        /* <DEDUP_REMOVED lines=10> */
.L_x_2035:
[----:B------:R-:W-:Y:S05]  /*11d90*/  BSYNC B0 ;  /* 0x0000000000007941 */ /* 0x000fea0003800000 */
.L_x_2034:
[----:B------:R-:W-:-:S06]  /*11da0*/  UISETP.NE.AND UP0, UPT, UR39, 0x3, UPT ;  /* 0x000000032700788c */ /* 0x000fcc000bf05270 */
[----:B------:R-:W-:-:S13]  /*11db0*/  PLOP3.LUT P0, PT, PT, PT, UP0, 0x80, 0x0 ;  /* 0x000000000000781c */ /* 0x000fda0003f0f008 */
[----:B------:R-:W-:Y:S05]  /*11dc0*/  @!P0 BRA `(.L_x_2049) ;  /* 0x0000000000048947 */ /* 0x000fea0003800000 */
[----:B------:R-:W-:Y:S01]  /*11dd0*/  BPT.TRAP 0x1 ;  /* 0x000000040000795c */ /* 0x000fe20000300000 */
.L_x_2049:
        /* <DEDUP_REMOVED lines=8> */
.L_x_2111:
[----:B------:R-:W-:Y:S05]  /*11e60*/  BSYNC B0 ;  /* 0x0000000000007941 */ /* 0x000fea0003800000 */
.L_x_2050:
[----:B------:R-:W-:Y:S05]  /*11e70*/  @!P0 BRA `(.L_x_2052) ;  /* 0x0000000000048947 */ /* 0x000fea0003800000 */
[----:B------:R-:W-:Y:S01]  /*11e80*/  BPT.TRAP 0x1 ;  /* 0x000000040000795c */ /* 0x000fe20000300000 */
.L_x_2052:
[----:B0-----:R-:W-:Y:S01]  /*11e90*/  SHF.L.U32 R4, R0, 0x1f, RZ ;  /* 0x0000001f00047819 */ /* 0x001fe200000006ff */
[----:B------:R-:W-:-:S03]  /*11ea0*/  IMAD.SHL.U32 R0, R3, 0x8000, RZ ;  /* 0x0000800003007824 */ /* 0x000fc600078e00ff */
[----:B------:R-:W0:Y:S02]  /*11eb0*/  SYNCS.PHASECHK.TRANS64.TRYWAIT P1, [R19+URZ+0x38860], R4 ;  /* 0x03886004130075a7 */ /* 0x000e24000802017f */
[----:B0-----:R-:W-:Y:S05]  /*11ec0*/  @!P1 BRA `(.L_x_2053) ;  /* 0x0000002c00d89947 */ /* 0x001fea0003800000 */
.L_x_2112:
[----:B------:R-:W3:Y:S04]  /*11ed0*/  LDL R14, [R1+0x28] ;  /* 0x00002800010e7983 */ /* 0x000ee80000100800 */
[----:B------:R-:W4:Y:S04]  /*11ee0*/  LDL R13, [R1+0x8] ;  /* 0x00000800010d7983 */ /* 0x000f280000100800 */
[----:B------:R-:W4:Y:S01]  /*11ef0*/  LDL R12, [R1] ;  /* 0x00000000010c7983 */ /* 0x000f220000100800 */
[----:B------:R-:W-:Y:S01]  /*11f00*/  LOP3.LUT R3, R0, R18, RZ, 0xfc, !PT ;  /* 0x0000001200037212 */ /* 0x000fe200078efcff */
[----:B------:R-:W-:Y:S05]  /*11f10*/  WARPSYNC.ALL ;  /* 0x0000000000007948 */ /* 0x000fea0003800000 */
[----:B------:R-:W-:-:S05]  /*11f20*/  IMAD.IADD R3, R17, 0x1, R3 ;  /* 0x0000000111037824 */ /* 0x000fca00078e0203 */
[----:B------:R-:W0:Y:S02]  /*11f30*/  LDSM.16.MT88.4 R8, [R3+0x10400] ;  /* 0x010400000308783b */ /* 0x000e240000004200 */
[C-C-:B0-----:R-:W-:Y:S02]  /*11f40*/  PRMT R4, R8.reuse, 0x6420, R9.reuse ;  /* 0x0000642008047816 */ /* 0x141fe40000000009 */
        /* <DEDUP_REMOVED lines=158> */
.L_x_2054:
        /* <DEDUP_REMOVED lines=13> */
.L_x_2033:
        /* <DEDUP_REMOVED lines=18> */
.L_x_2057:
[----:B------:R-:W-:Y:S05]  /*12b20*/  BSYNC B0 ;  /* 0x0000000000007941 */ /* 0x000fea0003800000 */
.L_x_2056:
[----:B------:R-:W-:-:S06]  /*12b30*/  UISETP.NE.AND UP0, UPT, UR39, 0x3, UPT ;  /* 0x000000032700788c */ /* 0x000fcc000bf05270 */
[----:B------:R-:W-:-:S13]  /*12b40*/  PLOP3.LUT P1, PT, PT, PT, UP0, 0x80, 0x0 ;  /* 0x000000000000781c */ /* 0x000fda0003f2f008 */
[----:B------:R-:W-:Y:S05]  /*12b50*/  @!P1 BRA `(.L_x_2058) ;  /* 0x0000000000049947 */ /* 0x000fea0003800000 */
[----:B------:R-:W-:Y:S01]  /*12b60*/  BPT.TRAP 0x1 ;  /* 0x000000040000795c */ /* 0x000fe20000300000 */
.L_x_2058:
        /* <DEDUP_REMOVED lines=10> */
.L_x_2113:
[----:B------:R-:W-:Y:S05]  /*12c10*/  BSYNC B0 ;  /* 0x0000000000007941 */ /* 0x000fea0003800000 */
.L_x_2059:
[----:B------:R-:W-:Y:S05]  /*12c20*/  @!P2 BRA `(.L_x_2061) ;  /* 0x000000000004a947 */ /* 0x000fea0003800000 */
[----:B------:R-:W-:Y:S01]  /*12c30*/  BPT.TRAP 0x1 ;  /* 0x000000040000795c */ /* 0x000fe20000300000 */
.L_x_2061:
[----:B--2---:R-:W2:Y:S02]  /*12c40*/  LDL R0, [R1+0xc] ;  /* 0x00000c0001007983 */ /* 0x004ea40000100800 */
[----:B--2---:R-:W-:-:S04]  /*12c50*/  SHF.L.U32 R0, R0, 0x1f, RZ ;  /* 0x0000001f00007819 */ /* 0x004fc800000006ff */
[----:B------:R-:W2:Y:S02]  /*12c60*/  SYNCS.PHASECHK.TRANS64.TRYWAIT P1, [R2+URZ+0x38860], R0 ;  /* 0x03886000020075a7 */ /* 0x000ea4000802017f */
[----:B--2---:R-:W-:Y:S05]  /*12c70*/  @!P1 BRA `(.L_x_2062) ;  /* 0x0000002000949947 */ /* 0x004fea0003800000 */
.L_x_2114:
        /* <DEDUP_REMOVED lines=166> */
.L_x_2063:
[----:B------:R-:W2:Y:S01]  /*136e0*/  LDL.LU R3, [R1+0xc] ;  /* 0x00000c0001037983 */ /* 0x000ea20000300800 */
[----:B0-----:R0:W-:Y:S01]  /*136f0*/  SYNCS.ARRIVE.TRANS64.A1T0 RZ, [R2+URZ+0x38850], RZ ;  /* 0x038850ff02ff79a7 */ /* 0x0011e2000810003f */
[----:B-1----:R-:W-:Y:S01]  /*13700*/  VIADD R0, R19, 0x1 ;  /* 0x0000000113007836 */ /* 0x002fe20000000000 */
[----:B------:R-:W-:Y:S04]  /*13710*/  BAR.SYNC.DEFER_BLOCKING 0x2, 0x80 ;  /* 0x0082000000007b1d */ /* 0x000fe80000010000 */
[----:B------:R-:W-:Y:S01]  /*13720*/  ISETP.NE.AND P1, PT, R0, 0x2, PT ;  /* 0x000000020000780c */ /* 0x000fe20003f25270 */
[----:B0-----:R-:W-:-:S03]  /*13730*/  @!P0 VIADD R2, R2, 0x38880 ;  /* 0x0003888002028836 */ /* 0x001fc60000000000 */
[----:B------:R-:W-:Y:S02]  /*13740*/  SEL R0, R0, RZ, P1 ;  /* 0x000000ff00007207 */ /* 0x000fe40000800000 */
[----:B------:R-:W-:-:S03]  /*13750*/  @!P0 PRMT R2, RZ, 0x654, R2 ;  /* 0x00000654ff028816 */ /* 0x000fc60000000002 */
[----:B------:R0:W-:Y:S01]  /*13760*/  STL [R1+0x4], R0 ;  /* 0x0000040001007387 */ /* 0x0001e20000100800 */
[----:B------:R1:W-:Y:S02]  /*13770*/  @!P0 SYNCS.ARRIVE.TRANS64.RED.A1T0 RZ, [R2+URZ], RZ ;  /* 0x000000ff02ff89a7 */ /* 0x0003e4000810043f */
[----:B-1----:R-:W-:-:S04]  /*13780*/  SEL R2, RZ, 0x1, P1 ;  /* 0x00000001ff027807 */ /* 0x002fc80000800000 */
[----:B--2---:R-:W-:-:S05]  /*13790*/  LOP3.LUT R3, R3, R2, RZ, 0x3c, !PT ;  /* 0x0000000203037212 */ /* 0x004fca00078e3cff */
[----:B------:R0:W-:Y:S02]  /*137a0*/  STL [R1+0xc], R3 ;  /* 0x00000c0301007387 */ /* 0x0001e40000100800 */
.L_x_2008:
[----:B------:R-:W-:Y:S05]  /*137b0*/  BSYNC B7 ;  /* 0x0000000000077941 */ /* 0x000fea0003800000 */
.L_x_2006:
        /* <DEDUP_REMOVED lines=13> */
.L_x_2064:
        /* <DEDUP_REMOVED lines=8> */
.L_x_2065:
[----:B-1----:R-:W2:Y:S01]  /*13910*/  LDL R0, [R1+0x30] ;  /* 0x0000300001007983 */ /* 0x002ea20000100800 */
[----:B------:R-:W-:Y:S02]  /*13920*/  ULDC UR4, c[0x0][0xc38] ;  /* 0x00030e0000047ab9 */ /* 0x000fe40000000800 */
[----:B--2---:R-:W-:-:S13]  /*13930*/  ISETP.GE.AND P0, PT, R0, UR4, PT ;  /* 0x0000000400007c0c */ /* 0x004fda000bf06270 */
[----:B------:R-:W-:Y:S05]  /*13940*/  @!P0 BRA `(.L_x_2066) ;  /* 0xffffffb800b48947 */ /* 0x000fea000383ffff */
.L_x_2003:
        /* <DEDUP_REMOVED lines=12> */
.L_x_2115:
[----:B------:R-:W-:Y:S05]  /*13a10*/  BSYNC B0 ;  /* 0x0000000000007941 */ /* 0x000fea0003800000 */
.L_x_2067:
[----:B------:R-:W-:-:S03]  /*13a20*/  UMOV UR4, 0xffffffff ;  /* 0xffffffff00047882 */ /* 0x000fc60000000000 */
[----:B------:R-:W-:Y:S05]  /*13a30*/  BRA.DIV UR4, `(.L_x_2069) ;  /* 0x00000016044c7947 */ /* 0x000fea000b800000 */
[----:B------:R-:W1:Y:S02]  /*13a40*/  S2R R2, SR_TID.X ;  /* 0x0000000000027919 */ /* 0x000e640000002100 */
[----:B-1----:R-:W-:-:S04]  /*13a50*/  SHF.R.U32.HI R2, RZ, 0x5, R2 ;  /* 0x00000005ff027819 */ /* 0x002fc80000011602 */
[----:B------:R-:W-:-:S05]  /*13a60*/  LOP3.LUT R2, R2, 0x3, RZ, 0xc0, !PT ;  /* 0x0000000302027812 */ /* 0x000fca00078ec0ff */
[----:B------:R1:W2:Y:S02]  /*13a70*/  SHFL.IDX PT, R14, R2, RZ, 0x1f ;  /* 0x00001fff020e7589 */ /* 0x0002a400000e0000 */
.L_x_2118:
[----:B--2---:R-:W-:Y:S01]  /*13a80*/  ISETP.NE.AND P0, PT, R14, RZ, PT ;  /* 0x000000ff0e00720c */ /* 0x004fe20003f05270 */
[----:B------:R-:W-:-:S12]  /*13a90*/  BSSY B0, `(.L_x_2070) ;  /* 0x000002e000007945 */ /* 0x000fd80003800000 */
[----:B------:R-:W-:Y:S05]  /*13aa0*/  @P0 BRA `(.L_x_2071) ;  /* 0x0000000000b00947 */ /* 0x000fea0003800000 */
[----:B------:R-:W-:-:S03]  /*13ab0*/  UMOV UR4, 0xffffffff ;  /* 0xffffffff00047882 */ /* 0x000fc60000000000 */
[----:B------:R-:W-:Y:S05]  /*13ac0*/  BRA.DIV UR4, `(.L_x_2072) ;  /* 0x00000016045c7947 */ /* 0x000fea000b800000 */
[----:B------:R-:W-:-:S13]  /*13ad0*/  ELECT P6, URZ, PT ;  /* 0x00000000003f782f */ /* 0x000fda00038c0000 */
.L_x_2121:
[----:B------:R-:W-:Y:S05]  /*13ae0*/  @!P6 BRA `(.L_x_2071) ;  /* 0x0000000000a0e947 */ /* 0x000fea0003800000 */
[----:B------:R-:W-:-:S06]  /*13af0*/  ULOP3.LUT UR4, UR38, 0x2, URZ, 0xfc, !UPT ;  /* 0x0000000226047892 */ /* 0x000fcc000f8efc3f */
[----:B-1----:R-:W-:-:S05]  /*13b00*/  IMAD.U32 R2, RZ, RZ, UR4 ;  /* 0x00000004ff027e24 */ /* 0x002fca000f8e00ff */
[----:B------:R-:W-:-:S13]  /*13b10*/  ISETP.NE.AND P0, PT, R2, 0x3, PT ;  /* 0x000000030200780c */ /* 0x000fda0003f05270 */
[----:B------:R-:W-:Y:S05]  /*13b20*/  @!P0 BRA `(.L_x_2073) ;  /* 0x0000000000048947 */ /* 0x000fea0003800000 */
[----:B------:R-:W-:Y:S01]  /*13b30*/  BPT.TRAP 0x1 ;  /* 0x000000040000795c */ /* 0x000fe20000300000 */
.L_x_2073:
        /* <DEDUP_REMOVED lines=14> */
.L_x_2122:
[----:B------:R-:W1:Y:S02]  /*13c20*/  SYNCS.PHASECHK.TRANS64.TRYWAIT P1, [R7+URZ], R2 ;  /* 0x00000002070075a7 */ /* 0x000e64000802017f */
[----:B-1----:R-:W-:Y:S05]  /*13c30*/  @!P1 BRA `(.L_x_2075) ;  /* 0x0000001400349947 */ /* 0x002fea0003800000 */
.L_x_2123:
[----:B------:R-:W-:Y:S05]  /*13c40*/  @!P0 BRA `(.L_x_2076) ;  /* 0x0000000000048947 */ /* 0x000fea0003800000 */
[----:B------:R-:W-:Y:S01]  /*13c50*/  BPT.TRAP 0x1 ;  /* 0x000000040000795c */ /* 0x000fe20000300000 */
.L_x_2076:
[----:B------:R-:W2:Y:S02]  /*13c60*/  LDL.LU R4, [R1+0x4] ;  /* 0x0000040001047983 */ /* 0x000ea40000300800 */
[----:B--2---:R-:W-:-:S04]  /*13c70*/  IMAD R4, R4, 0x8, R0 ;  /* 0x0000000804047824 */ /* 0x004fc800078e0200 */
[----:B------:R-:W2:Y:S02]  /*13c80*/  SYNCS.PHASECHK.TRANS64.TRYWAIT P1, [R4+URZ+0x38860], R5 ;  /* 0x03886005040075a7 */ /* 0x000ea4000802017f */
[----:B--2---:R-:W-:Y:S05]  /*13c90*/  @!P1 BRA `(.L_x_2077) ;  /* 0x0000001400309947 */ /* 0x004fea0003800000 */
.L_x_2124:
[----:B------:R-:W-:Y:S05]  /*13ca0*/  @!P0 BRA `(.L_x_2078) ;  /* 0x0000000000048947 */ /* 0x000fea0003800000 */
[----:B------:R-:W-:Y:S01]  /*13cb0*/  BPT.TRAP 0x1 ;  /* 0x000000040000795c */ /* 0x000fe20000300000 */
.L_x_2078:
[----:B------:R-:W-:-:S04]  /*13cc0*/  IMAD R3, R3, 0x8, R0 ;  /* 0x0000000803037824 */ /* 0x000fc800078e0200 */
[----:B------:R-:W3:Y:S02]  /*13cd0*/  SYNCS.PHASECHK.TRANS64.TRYWAIT P1, [R3+URZ+0x38860], R2 ;  /* 0x03886002030075a7 */ /* 0x000ee4000802017f */
[----:B---3--:R-:W-:Y:S05]  /*13ce0*/  @!P1 BRA `(.L_x_2079) ;  /* 0x0000001400309947 */ /* 0x008fea0003800000 */
.L_x_2125:
[----:B------:R-:W-:Y:S05]  /*13cf0*/  @!P0 BRA `(.L_x_2080) ;  /* 0x0000000000048947 */ /* 0x000fea0003800000 */
[----:B------:R-:W-:Y:S01]  /*13d00*/  BPT.TRAP 0x1 ;  /* 0x000000040000795c */ /* 0x000fe20000300000 */
.L_x_2080:
[----:B------:R-:W4:Y:S02]  /*13d10*/  SYNCS.PHASECHK.TRANS64.TRYWAIT P0, [R4+URZ+0x38880], R5 ;  /* 0x03888005040075a7 */ /* 0x000f24000800017f */
[----:B----4-:R-:W-:Y:S05]  /*13d20*/  @!P0 BRA `(.L_x_2081) ;  /* 0x0000001400348947 */ /* 0x010fea0003800000 */
.L_x_2082:
[----:B------:R0:W0:Y:S02]  /*13d30*/  SYNCS.PHASECHK.TRANS64.TRYWAIT P0, [R3+URZ+0x38880], R2 ;  /* 0x03888002030075a7 */ /* 0x000024000800017f */
[----:B0-----:R-:W-:Y:S05]  /*13d40*/  @!P0 NANOSLEEP.SYNCS 0x989680 ;  /* 0x009896800000895d */ /* 0x001fea0003900000 */
[----:B------:R-:W0:Y:S02]  /*13d50*/  @!P0 SYNCS.PHASECHK.TRANS64 P0, [R3+URZ+0x38880], R2 ;  /* 0x03888002030085a7 */ /* 0x000e24000800007f */
[----:B0-----:R-:W-:Y:S05]  /*13d60*/  @!P0 BRA `(.L_x_2082) ;  /* 0xfffffffc00f08947 */ /* 0x001fea000383ffff */
.L_x_2071:
[----:B------:R-:W-:Y:S05]  /*13d70*/  BSYNC B0 ;  /* 0x0000000000007941 */ /* 0x000fea0003800000 */
.L_x_2070:
[----:B------:R-:W-:Y:S05]  /*13d80*/  EXIT ;  /* 0x000000000000794d */ /* 0x000fea0003800000 */
.L_x_1953:
[----:B0-----:R-:W-:-:S04]  /*13d90*/  IMAD.U32 R3, RZ, RZ, UR41 ;  /* 0x00000029ff037e24 */ /* 0x001fc8000f8e00ff */
[----:B------:R0:W1:Y:S03]  /*13da0*/  SYNCS.PHASECHK.TRANS64.TRYWAIT P1, [R3+URZ+0x38800], R6 ;  /* 0x03880006030075a7 */ /* 0x000066000802017f */
[----:B-1----:R-:W-:Y:S05]  /*13db0*/  @!P1 NANOSLEEP.SYNCS 0x989680 ;  /* 0x009896800000995d */ /* 0x002fea0003900000 */
[----:B------:R-:W1:Y:S02]  /*13dc0*/  @!P1 SYNCS.PHASECHK.TRANS64 P1, [R3+URZ+0x38800], R6 ;  /* 0x03880006030095a7 */ /* 0x000e64000802007f */
[----:B-1----:R-:W-:Y:S05]  /*13dd0*/  @!P1 BRA `(.L_x_1953) ;  /* 0xfffffffc00ec9947 */ /* 0x002fea000383ffff */
[----:B------:R-:W-:Y:S05]  /*13de0*/  BRA `(.L_x_2083) ;  /* 0xfffffedc008c7947 */ /* 0x000fea000383ffff */
.L_x_1957:
[----:B-1----:R1:W2:Y:S02]  /*13df0*/  SYNCS.PHASECHK.TRANS64.TRYWAIT P2, [R2+URZ+0x38830], R3 ;  /* 0x03883003020075a7 */ /* 0x0022a4000804017f */
[----:B--2---:R-:W-:Y:S05]  /*13e00*/  @!P2 NANOSLEEP.SYNCS 0x989680 ;  /* 0x009896800000a95d */ /* 0x004fea0003900000 */
[----:B------:R-:W2:Y:S02]  /*13e10*/  @!P2 SYNCS.PHASECHK.TRANS64 P2, [R2+URZ+0x38830], R3 ;  /* 0x038830030200a5a7 */ /* 0x000ea4000804007f */
[----:B--2---:R-:W-:Y:S05]  /*13e20*/  @!P2 BRA `(.L_x_1957) ;  /* 0xfffffffc00f0a947 */ /* 0x004fea000383ffff */
[----:B------:R-:W-:Y:S05]  /*13e30*/  BRA `(.L_x_1956) ;  /* 0xfffffedc00b07947 */ /* 0x000fea000383ffff */
.L_x_1962:
[----:B-1----:R-:W-:-:S04]  /*13e40*/  IMAD.U32 R7, RZ, RZ, UR6 ;  /* 0x00000006ff077e24 */ /* 0x002fc8000f8e00ff */
[----:B------:R1:W2:Y:S03]  /*13e50*/  SYNCS.PHASECHK.TRANS64.TRYWAIT P3, [R7+URZ+0x38830], R6 ;  /* 0x03883006070075a7 */ /* 0x0002a6000806017f */
[----:B--2---:R-:W-:Y:S05]  /*13e60*/  @!P3 NANOSLEEP.SYNCS 0x989680 ;  /* 0x009896800000b95d */ /* 0x004fea0003900000 */
[----:B------:R-:W2:Y:S02]  /*13e70*/  @!P3 SYNCS.PHASECHK.TRANS64 P3, [R7+URZ+0x38830], R6 ;  /* 0x038830060700b5a7 */ /* 0x000ea4000806007f */
[----:B--2---:R-:W-:Y:S05]  /*13e80*/  @!P3 BRA `(.L_x_1962) ;  /* 0xfffffffc00ecb947 */ /* 0x004fea000383ffff */
[----:B------:R-:W-:Y:S05]  /*13e90*/  BRA `(.L_x_1959) ;  /* 0xffffff0c005c7947 */ /* 0x000fea000383ffff */
.L_x_1966:
[----:B-1----:R-:W-:-:S04]  /*13ea0*/  IMAD.U32 R7, RZ, RZ, UR6 ;  /* 0x00000006ff077e24 */ /* 0x002fc8000f8e00ff */
[----:B------:R1:W2:Y:S03]  /*13eb0*/  SYNCS.PHASECHK.TRANS64.TRYWAIT P3, [R7+URZ+0x38850], R6 ;  /* 0x03885006070075a7 */ /* 0x0002a6000806017f */
[----:B--2---:R-:W-:Y:S05]  /*13ec0*/  @!P3 NANOSLEEP.SYNCS 0x989680 ;  /* 0x009896800000b95d */ /* 0x004fea0003900000 */
[----:B------:R-:W2:Y:S02]  /*13ed0*/  @!P3 SYNCS.PHASECHK.TRANS64 P3, [R7+URZ+0x38850], R6 ;  /* 0x038850060700b5a7 */ /* 0x000ea4000806007f */
[----:B--2---:R-:W-:Y:S05]  /*13ee0*/  @!P3 BRA `(.L_x_1966) ;  /* 0xfffffffc00ecb947 */ /* 0x004fea000383ffff */
[----:B------:R-:W-:Y:S05]  /*13ef0*/  BRA `(.L_x_1963) ;  /* 0xffffff1000307947 */ /* 0x000fea000383ffff */
.L_x_1973:
[----:B-1----:R-:W-:-:S04]  /*13f00*/  IMAD.U32 R7, RZ, RZ, UR6 ;  /* 0x00000006ff077e24 */ /* 0x002fc8000f8e00ff */
[----:B------:R1:W2:Y:S03]  /*13f10*/  SYNCS.PHASECHK.TRANS64.TRYWAIT P2, [R7+URZ+0x38830], R6 ;  /* 0x03883006070075a7 */ /* 0x0002a6000804017f */
[----:B--2---:R-:W-:Y:S05]  /*13f20*/  @!P2 NANOSLEEP.SYNCS 0x989680 ;  /* 0x009896800000a95d */ /* 0x004fea0003900000 */
[----:B------:R-:W2:Y:S02]  /*13f30*/  @!P2 SYNCS.PHASECHK.TRANS64 P2, [R7+URZ+0x38830], R6 ;  /* 0x038830060700a5a7 */ /* 0x000ea4000804007f */
[----:B--2---:R-:W-:Y:S05]  /*13f40*/  @!P2 BRA `(.L_x_1973) ;  /* 0xfffffffc00eca947 */ /* 0x004fea000383ffff */
[----:B------:R-:W-:Y:S05]  /*13f50*/  BRA `(.L_x_1970) ;  /* 0xffffff4000647947 */ /* 0x000fea000383ffff */
.L_x_1977:
[----:B-1----:R-:W-:-:S04]  /*13f60*/  IMAD.U32 R7, RZ, RZ, UR6 ;  /* 0x00000006ff077e24 */ /* 0x002fc8000f8e00ff */
[----:B------:R1:W2:Y:S03]  /*13f70*/  SYNCS.PHASECHK.TRANS64.TRYWAIT P2, [R7+URZ+0x38850], R6 ;  /* 0x03885006070075a7 */ /* 0x0002a6000804017f */
[----:B--2---:R-:W-:Y:S05]  /*13f80*/  @!P2 NANOSLEEP.SYNCS 0x989680 ;  /* 0x009896800000a95d */ /* 0x004fea0003900000 */
[----:B------:R-:W2:Y:S02]  /*13f90*/  @!P2 SYNCS.PHASECHK.TRANS64 P2, [R7+URZ+0x38850], R6 ;  /* 0x038850060700a5a7 */ /* 0x000ea4000804007f */
[----:B--2---:R-:W-:Y:S05]  /*13fa0*/  @!P2 BRA `(.L_x_1977) ;  /* 0xfffffffc00eca947 */ /* 0x004fea000383ffff */
[----:B------:R-:W-:Y:S05]  /*13fb0*/  BRA `(.L_x_1974) ;  /* 0xffffff44002c7947 */ /* 0x000fea000383ffff */
.L_x_1983:
[----:B-1----:R-:W-:-:S04]  /*13fc0*/  IMAD.U32 R5, RZ, RZ, UR11 ;  /* 0x0000000bff057e24 */ /* 0x002fc8000f8e00ff */
[----:B------:R1:W2:Y:S03]  /*13fd0*/  SYNCS.PHASECHK.TRANS64.TRYWAIT P1, [R5+URZ+0x38850], R0 ;  /* 0x03885000050075a7 */ /* 0x0002a6000802017f */
[----:B--2---:R-:W-:Y:S05]  /*13fe0*/  @!P1 NANOSLEEP.SYNCS 0x989680 ;  /* 0x009896800000995d */ /* 0x004fea0003900000 */
[----:B------:R-:W2:Y:S02]  /*13ff0*/  @!P1 SYNCS.PHASECHK.TRANS64 P1, [R5+URZ+0x38850], R0 ;  /* 0x03885000050095a7 */ /* 0x000ea4000802007f */
[----:B--2---:R-:W-:Y:S05]  /*14000*/  @!P1 BRA `(.L_x_1983) ;  /* 0xfffffffc00ec9947 */ /* 0x004fea000383ffff */
[----:B------:R-:W-:Y:S05]  /*14010*/  BRA `(.L_x_1982) ;  /* 0xffffff6800d07947 */ /* 0x000fea000383ffff */
.L_x_2017:
[----:B------:R-:W-:Y:S02]  /*14020*/  IMAD.MOV.U32 R13, RZ, RZ, R0 ;  /* 0x000000ffff0d7224 */ /* 0x000fe400078e0000 */
[----:B------:R-:W-:Y:S02]  /*14030*/  IMAD.MOV.U32 R12, RZ, RZ, RZ ;  /* 0x000000ffff0c7224 */ /* 0x000fe400078e00ff */
[----:B------:R-:W-:Y:S02]  /*14040*/  IMAD.MOV.U32 R11, RZ, RZ, 0x1f ;  /* 0x0000001fff0b7424 */ /* 0x000fe400078e00ff */
[----:B------:R-:W-:-:S07]  /*14050*/  IMAD.MOV.U32 R15, RZ, RZ, -0x1 ;  /* 0xffffffffff0f7424 */ /* 0x000fce00078e00ff */
[----:B-1----:R-:W-:Y:S05]  /*14060*/  WARPSYNC.COLLECTIVE R15, `(.L_x_2084) ;  /* 0x000000000f087348 */ /* 0x002fea0003c00000 */
[----:B------:R0:W2:Y:S02]  /*14070*/  SHFL.IDX P6, R14, R13, R12, R11 ;  /* 0x0000000c0d0e7389 */ /* 0x0000a400000c000b */
[----:B012---:R-:W-:Y:S01]  /*14080*/  ENDCOLLECTIVE ;  /* 0x000000000000791b */ /* 0x007fe20003800000 */
.L_x_2084:
[----:B------:R-:W-:Y:S05]  /*14090*/  BRA `(.L_x_2085) ;  /* 0xffffffc000207947 */ /* 0x000fea000383ffff */
.L_x_2019:
[----:B------:R-:W-:Y:S01]  /*140a0*/  BSSY B0, `(.L_x_2086) ;  /* 0x0000006000007945 */ /* 0x000fe20003800000 */
[----:B------:R-:W-:-:S07]  /*140b0*/  IMAD.MOV.U32 R15, RZ, RZ, -0x1 ;  /* 0xffffffffff0f7424 */ /* 0x000fce00078e00ff */
[----:B-1----:R-:W-:Y:S05]  /*140c0*/  WARPSYNC.COLLECTIVE R15, `(.L_x_2087) ;  /* 0x000000000f0c7348 */ /* 0x002fea0003c00000 */
[----:B------:R-:W-:Y:S02]  /*140d0*/  ELECT P6, UR62, PT ;  /* 0x00000000003e782f */ /* 0x000fe400038c0000 */
[----:B------:R-:W-:Y:S01]  /*140e0*/  MOV R14, UR62 ;  /* 0x0000003e000e7c02 */ /* 0x000fe20008000f00 */
[----:B-1----:R-:W-:Y:S10]  /*140f0*/  ENDCOLLECTIVE ;  /* 0x000000000000791b */ /* 0x002ff40003800000 */
.L_x_2087:
[----:B------:R-:W-:Y:S05]  /*14100*/  BSYNC B0 ;  /* 0x0000000000007941 */ /* 0x000fea0003800000 */
.L_x_2086:
[----:B------:R-:W-:Y:S05]  /*14110*/  BRA `(.L_x_2088) ;  /* 0xffffffc000307947 */ /* 0x000fea000383ffff */
.L_x_2021:
[----:B0-----:R0:W2:Y:S02]  /*14120*/  SYNCS.PHASECHK.TRANS64.TRYWAIT P1, [R4+URZ+0x38880], R3 ;  /* 0x03888003040075a7 */ /* 0x0010a4000802017f */
[----:B--2---:R-:W-:Y:S05]  /*14130*/  @!P1 NANOSLEEP.SYNCS 0x989680 ;  /* 0x009896800000995d */ /* 0x004fea0003900000 */
[----:B------:R-:W2:Y:S02]  /*14140*/  @!P1 SYNCS.PHASECHK.TRANS64 P1, [R4+URZ+0x38880], R3 ;  /* 0x03888003040095a7 */ /* 0x000ea4000802007f */
[----:B--2---:R-:W-:Y:S05]  /*14150*/  @!P1 BRA `(.L_x_2021) ;  /* 0xfffffffc00f09947 */ /* 0x004fea000383ffff */
[----:B------:R-:W-:Y:S05]  /*14160*/  BRA `(.L_x_2089) ;  /* 0xffffffc000907947 */ /* 0x000fea000383ffff */
.L_x_2023:
[----:B--2---:R2:W3:Y:S02]  /*14170*/  SYNCS.PHASECHK.TRANS64.TRYWAIT P1, [R4+URZ+0x38840], R3 ;  /* 0x03884003040075a7 */ /* 0x0044e4000802017f */
[----:B---3--:R-:W-:Y:S05]  /*14180*/  @!P1 NANOSLEEP.SYNCS 0x989680 ;  /* 0x009896800000995d */ /* 0x008fea0003900000 */
[----:B------:R-:W3:Y:S02]  /*14190*/  @!P1 SYNCS.PHASECHK.TRANS64 P1, [R4+URZ+0x38840], R3 ;  /* 0x03884003040095a7 */ /* 0x000ee4000802007f */
[----:B---3--:R-:W-:Y:S05]  /*141a0*/  @!P1 BRA `(.L_x_2023) ;  /* 0xfffffffc00f09947 */ /* 0x008fea000383ffff */
[----:B------:R-:W-:Y:S05]  /*141b0*/  BRA `(.L_x_2090) ;  /* 0xffffffc000fc7947 */ /* 0x000fea000383ffff */
.L_x_2027:
[----:B------:R-:W-:Y:S01]  /*141c0*/  IMAD.MOV.U32 R13, RZ, RZ, R2 ;  /* 0x000000ffff0d7224 */ /* 0x000fe200078e0002 */
[----:B------:R-:W-:Y:S01]  /*141d0*/  LOP3.LUT R9, R9, 0x7f, RZ, 0xc0, !PT ;  /* 0x0000007f09097812 */ /* 0x000fe200078ec0ff */
[----:B------:R-:W-:Y:S02]  /*141e0*/  IMAD.MOV.U32 R12, RZ, RZ, RZ ;  /* 0x000000ffff0c7224 */ /* 0x000fe400078e00ff */
[----:B------:R-:W-:Y:S01]  /*141f0*/  IMAD.MOV.U32 R11, RZ, RZ, 0x181f ;  /* 0x0000181fff0b7424 */ /* 0x000fe200078e00ff */
[----:B------:R-:W-:Y:S01]  /*14200*/  SHF.R.U32.HI R5, RZ, 0x3, R9 ;  /* 0x00000003ff057819 */ /* 0x000fe20000011609 */
[----:B------:R-:W-:Y:S02]  /*14210*/  IMAD.MOV.U32 R15, RZ, RZ, -0x1 ;  /* 0xffffffffff0f7424 */ /* 0x000fe400078e00ff */
[----:B------:R-:W-:-:S07]  /*14220*/  IMAD.U32 R4, RZ, RZ, UR41 ;  /* 0x00000029ff047e24 */ /* 0x000fce000f8e00ff */
[----:B-----5:R-:W-:Y:S05]  /*14230*/  WARPSYNC.COLLECTIVE R15, `(.L_x_2091) ;  /* 0x000000000f087348 */ /* 0x020fea0003c00000 */
[----:B------:R0:W1:Y:S02]  /*14240*/  SHFL.IDX P6, R14, R13, R12, R11 ;  /* 0x0000000c0d0e7389 */ /* 0x00006400000c000b */
[----:B01---5:R-:W-:Y:S01]  /*14250*/  ENDCOLLECTIVE ;  /* 0x000000000000791b */ /* 0x023fe20003800000 */
.L_x_2091:
[----:B------:R-:W-:-:S04]  /*14260*/  IMAD R4, R4, 0x80, R5 ;  /* 0x0000008004047824 */ /* 0x000fc800078e0205 */
[----:B------:R-:W-:Y:S02]  /*14270*/  VIADD R5, R4, 0x10 ;  /* 0x0000001004057836 */ /* 0x000fe40000000000 */
[----:B------:R-:W-:Y:S02]  /*14280*/  IMAD.MOV.U32 R13, RZ, RZ, R0 ;  /* 0x000000ffff0d7224 */ /* 0x000fe400078e0000 */
[----:B------:R-:W-:-:S07]  /*14290*/  IMAD.MOV.U32 R6, RZ, RZ, R14 ;  /* 0x000000ffff067224 */ /* 0x000fce00078e000e */
[----:B------:R-:W-:Y:S05]  /*142a0*/  WARPSYNC.COLLECTIVE R15, `(.L_x_2092) ;  /* 0x000000000f087348 */ /* 0x000fea0003c00000 */
[----:B------:R0:W1:Y:S02]  /*142b0*/  SHFL.IDX P6, R14, R13, R12, R11 ;  /* 0x0000000c0d0e7389 */ /* 0x00006400000c000b */
[----:B01----:R-:W-:Y:S01]  /*142c0*/  ENDCOLLECTIVE ;  /* 0x000000000000791b */ /* 0x003fe20003800000 */
.L_x_2092:
        /* <DEDUP_REMOVED lines=9> */
.L_x_2093:
        /* <DEDUP_REMOVED lines=10> */
.L_x_2094:
        /* <DEDUP_REMOVED lines=12> */
.L_x_2095:
[----:B------:R-:W-:-:S05]  /*144c0*/  @!P2 IADD3 R8, P4, R19, R5, RZ ;  /* 0x000000051308a210 */ /* 0x000fca0007f9e0ff */
[----:B------:R-:W-:Y:S02]  /*144d0*/  @!P2 IMAD.X R5, RZ, RZ, R9, P4 ;  /* 0x000000ffff05a224 */ /* 0x000fe400020e0609 */
[----:B------:R-:W-:Y:S02]  /*144e0*/  @!P2 IMAD.MOV.U32 R6, RZ, RZ, R8 ;  /* 0x000000ffff06a224 */ /* 0x000fe400078e0008 */
[----:B------:R-:W-:Y:S02]  /*144f0*/  @!P2 IMAD.MOV.U32 R7, RZ, RZ, R5 ;  /* 0x000000ffff07a224 */ /* 0x000fe400078e0005 */
[----:B------:R-:W-:Y:S02]  /*14500*/  IMAD.MOV.U32 R13, RZ, RZ, R0 ;  /* 0x000000ffff0d7224 */ /* 0x000fe400078e0000 */
[C---:B------:R-:W-:Y:S01]  /*14510*/  VIADD R5, R4.reuse, 0x20 ;  /* 0x0000002004057836 */ /* 0x040fe20000000000 */
[----:B------:R-:W-:Y:S01]  /*14520*/  @!PT LDS RZ, [RZ] ;  /* 0x00000000fffff984 */ /* 0x000fe20000000800 */
[----:B------:R-:W-:Y:S01]  /*14530*/  @!PT LDS RZ, [RZ] ;  /* 0x00000000fffff984 */ /* 0x000fe20000000800 */
[----:B------:R-:W-:Y:S01]  /*14540*/  @!PT LDS RZ, [RZ] ;  /* 0x00000000fffff984 */ /* 0x000fe20000000800 */
[----:B------:R-:W-:Y:S01]  /*14550*/  @!P2 LDGSTS.E.BYPASS.LTC128B.128 [R10+0x20c00], desc[UR46][R6.64], !P1 ;  /* 0x20c00000060aafae */ /* 0x000fe2000c901d6e */
[----:B------:R-:W-:-:S03]  /*14560*/  VIADD R8, R4, 0x60 ;  /* 0x0000006004087836 */ /* 0x000fc60000000000 */
[----:B------:R0:W-:Y:S01]  /*14570*/  @!P2 LDGSTS.E.BYPASS.LTC128B.128 [R10+0x24c00], desc[UR46][R6.64+0x80], !P0 ;  /* 0x24c00080060aafae */ /* 0x0001e2000c101d6e */
[----:B------:R-:W-:Y:S01]  /*14580*/  ISETP.GE.AND P2, PT, R5, R3, PT ;  /* 0x000000030500720c */ /* 0x000fe20003f46270 */
[----:B------:R-:W-:Y:S02]  /*14590*/  VIADD R5, R4, 0x30 ;  /* 0x0000003004057836 */ /* 0x000fe40000000000 */
[----:B0-----:R-:W-:-:S10]  /*145a0*/  IMAD.MOV.U32 R6, RZ, RZ, R14 ;  /* 0x000000ffff067224 */ /* 0x001fd400078e000e */
[----:B------:R-:W-:Y:S05]  /*145b0*/  WARPSYNC.COLLECTIVE R15, `(.L_x_2096) ;  /* 0x000000000f087348 */ /* 0x000fea0003c00000 */
[----:B------:R0:W1:Y:S02]  /*145c0*/  SHFL.IDX P6, R14, R13, R12, R11 ;  /* 0x0000000c0d0e7389 */ /* 0x00006400000c000b */
[----:B01----:R-:W-:Y:S01]  /*145d0*/  ENDCOLLECTIVE ;  /* 0x000000000000791b */ /* 0x003fe20003800000 */
.L_x_2096:
[----:B------:R-:W-:Y:S02]  /*145e0*/  IMAD.MOV.U32 R13, RZ, RZ, R2 ;  /* 0x000000ffff0d7224 */ /* 0x000fe400078e0002 */
[----:B------:R-:W-:Y:S02]  /*145f0*/  IMAD.MOV.U32 R12, RZ, RZ, 0x3 ;  /* 0x00000003ff0c7424 */ /* 0x000fe400078e00ff */
[----:B------:R-:W-:-:S07]  /*14600*/  IMAD.MOV.U32 R7, RZ, RZ, R14 ;  /* 0x000000ffff077224 */ /* 0x000fce00078e000e */
[----:B------:R-:W-:Y:S05]  /*14610*/  WARPSYNC.COLLECTIVE R15, `(.L_x_2097) ;  /* 0x000000000f087348 */ /* 0x000fea0003c00000 */
[----:B------:R0:W1:Y:S02]  /*14620*/  SHFL.IDX P6, R14, R13, R12, R11 ;  /* 0x0000000c0d0e7389 */ /* 0x00006400000c000b */
[----:B01----:R-:W-:Y:S01]  /*14630*/  ENDCOLLECTIVE ;  /* 0x000000000000791b */ /* 0x003fe20003800000 */
.L_x_2097:
        /* <DEDUP_REMOVED lines=17> */
.L_x_2098:
[----:B------:R-:W-:Y:S02]  /*14750*/  IMAD.MOV.U32 R13, RZ, RZ, R2 ;  /* 0x000000ffff0d7224 */ /* 0x000fe400078e0002 */
[----:B------:R-:W-:Y:S02]  /*14760*/  IMAD.MOV.U32 R12, RZ, RZ, 0x4 ;  /* 0x00000004ff0c7424 */ /* 0x000fe400078e00ff */
[----:B------:R-:W-:-:S07]  /*14770*/  IMAD.MOV.U32 R7, RZ, RZ, R14 ;  /* 0x000000ffff077224 */ /* 0x000fce00078e000e */
[----:B------:R-:W-:Y:S05]  /*14780*/  WARPSYNC.COLLECTIVE R15, `(.L_x_2099) ;  /* 0x000000000f087348 */ /* 0x000fea0003c00000 */
[----:B------:R0:W1:Y:S02]  /*14790*/  SHFL.IDX P6, R14, R13, R12, R11 ;  /* 0x0000000c0d0e7389 */ /* 0x00006400000c000b */
[----:B01----:R-:W-:Y:S01]  /*147a0*/  ENDCOLLECTIVE ;  /* 0x000000000000791b */ /* 0x003fe20003800000 */
.L_x_2099:
        /* <DEDUP_REMOVED lines=17> */
.L_x_2100:
[----:B------:R-:W-:Y:S02]  /*148c0*/  IMAD.MOV.U32 R13, RZ, RZ, R2 ;  /* 0x000000ffff0d7224 */ /* 0x000fe400078e0002 */
[----:B------:R-:W-:Y:S02]  /*148d0*/  IMAD.MOV.U32 R12, RZ, RZ, 0x5 ;  /* 0x00000005ff0c7424 */ /* 0x000fe400078e00ff */
[----:B------:R-:W-:-:S07]  /*148e0*/  IMAD.MOV.U32 R7, RZ, RZ, R14 ;  /* 0x000000ffff077224 */ /* 0x000fce00078e000e */
[----:B------:R-:W-:Y:S05]  /*148f0*/  WARPSYNC.COLLECTIVE R15, `(.L_x_2101) ;  /* 0x000000000f087348 */ /* 0x000fea0003c00000 */
[----:B------:R0:W1:Y:S02]  /*14900*/  SHFL.IDX P6, R14, R13, R12, R11 ;  /* 0x0000000c0d0e7389 */ /* 0x00006400000c000b */
[----:B01----:R-:W-:Y:S01]  /*14910*/  ENDCOLLECTIVE ;  /* 0x000000000000791b */ /* 0x003fe20003800000 */
.L_x_2101:
        /* <DEDUP_REMOVED lines=16> */
.L_x_2102:
[----:B------:R-:W-:Y:S02]  /*14a20*/  IMAD.MOV.U32 R13, RZ, RZ, R2 ;  /* 0x000000ffff0d7224 */ /* 0x000fe400078e0002 */
[----:B------:R-:W-:Y:S02]  /*14a30*/  IMAD.MOV.U32 R12, RZ, RZ, 0x6 ;  /* 0x00000006ff0c7424 */ /* 0x000fe400078e00ff */
[----:B------:R-:W-:-:S07]  /*14a40*/  IMAD.MOV.U32 R7, RZ, RZ, R14 ;  /* 0x000000ffff077224 */ /* 0x000fce00078e000e */
[----:B------:R-:W-:Y:S05]  /*14a50*/  WARPSYNC.COLLECTIVE R15, `(.L_x_2103) ;  /* 0x000000000f087348 */ /* 0x000fea0003c00000 */
[----:B------:R0:W1:Y:S02]  /*14a60*/  SHFL.IDX P6, R14, R13, R12, R11 ;  /* 0x0000000c0d0e7389 */ /* 0x00006400000c000b */
[----:B01----:R-:W-:Y:S01]  /*14a70*/  ENDCOLLECTIVE ;  /* 0x000000000000791b */ /* 0x003fe20003800000 */
.L_x_2103:
[----:B------:R-:W-:-:S05]  /*14a80*/  @!P2 IADD3 R7, P3, R19, R7, RZ ;  /* 0x000000071307a210 */ /* 0x000fca0007f7e0ff */
[----:B------:R-:W-:Y:S01]  /*14a90*/  @!P2 IMAD.X R6, RZ, RZ, R6, P3 ;  /* 0x000000ffff06a224 */ /* 0x000fe200018e0606 */
[----:B------:R-:W-:-:S04]  /*14aa0*/  ISETP.GE.AND P3, PT, R8, R3, PT ;  /* 0x000000030800720c */ /* 0x000fc80003f66270 */
        /* <DEDUP_REMOVED lines=13> */
.L_x_2104:
[----:B------:R-:W-:Y:S02]  /*14b80*/  IMAD.MOV.U32 R13, RZ, RZ, R2 ;  /* 0x000000ffff0d7224 */ /* 0x000fe400078e0002 */
[----:B------:R-:W-:Y:S02]  /*14b90*/  IMAD.MOV.U32 R12, RZ, RZ, 0x7 ;  /* 0x00000007ff0c7424 */ /* 0x000fe400078e00ff */
[----:B------:R-:W-:-:S07]  /*14ba0*/  IMAD.MOV.U32 R7, RZ, RZ, R14 ;  /* 0x000000ffff077224 */ /* 0x000fce00078e000e */
[----:B------:R-:W-:Y:S05]  /*14bb0*/  WARPSYNC.COLLECTIVE R15, `(.L_x_2105) ;  /* 0x000000000f087348 */ /* 0x000fea0003c00000 */
[----:B------:R0:W1:Y:S02]  /*14bc0*/  SHFL.IDX P6, R14, R13, R12, R11 ;  /* 0x0000000c0d0e7389 */ /* 0x00006400000c000b */
[----:B01----:R-:W-:Y:S01]  /*14bd0*/  ENDCOLLECTIVE ;  /* 0x000000000000791b */ /* 0x003fe20003800000 */
.L_x_2105:
        /* <DEDUP_REMOVED lines=10> */
.L_x_2106:
[----:B------:R-:W-:Y:S01]  /*14c80*/  @!PT LDS RZ, [RZ] ;  /* 0x00000000fffff984 */ /* 0x000fe20000000800 */
[----:B------:R-:W-:Y:S01]  /*14c90*/  @!PT LDS RZ, [RZ] ;  /* 0x00000000fffff984 */ /* 0x000fe20000000800 */
[----:B------:R-:W-:Y:S01]  /*14ca0*/  @!PT LDS RZ, [RZ] ;  /* 0x00000000fffff984 */ /* 0x000fe20000000800 */
[----:B------:R1:W-:Y:S04]  /*14cb0*/  @!P3 LDGSTS.E.BYPASS.LTC128B.128 [R10+0x23400], desc[UR46][R6.64], !P1 ;  /* 0x23400000060abfae */ /* 0x0003e8000c901d6e */
[----:B------:R1:W-:Y:S01]  /*14cc0*/  @!P3 LDGSTS.E.BYPASS.LTC128B.128 [R10+0x27400], desc[UR46][R6.64+0x80], !P0 ;  /* 0x27400080060abfae */ /* 0x0003e2000c101d6e */
[----:B------:R-:W-:Y:S01]  /*14cd0*/  IMAD.MOV.U32 R0, RZ, RZ, R14 ;  /* 0x000000ffff007224 */ /* 0x000fe200078e000e */
[----:B------:R-:W-:Y:S06]  /*14ce0*/  BRA `(.L_x_2107) ;  /* 0xffffffc400547947 */ /* 0x000fec000383ffff */
.L_x_2032:
[----:B--2---:R2:W3:Y:S02]  /*14cf0*/  SYNCS.PHASECHK.TRANS64.TRYWAIT P0, [R17+URZ+0x38820], R0 ;  /* 0x03882000110075a7 */ /* 0x0044e4000800017f */
[----:B---3--:R-:W-:Y:S05]  /*14d00*/  @!P0 NANOSLEEP.SYNCS 0x989680 ;  /* 0x009896800000895d */ /* 0x008fea0003900000 */
[----:B------:R-:W3:Y:S02]  /*14d10*/  @!P0 SYNCS.PHASECHK.TRANS64 P0, [R17+URZ+0x38820], R0 ;  /* 0x03882000110085a7 */ /* 0x000ee4000800007f */
[----:B---3--:R-:W-:Y:S05]  /*14d20*/  @!P0 BRA `(.L_x_2032) ;  /* 0xfffffffc00f08947 */ /* 0x008fea000383ffff */
[----:B------:R-:W-:Y:S05]  /*14d30*/  BRA `(.L_x_2108) ;  /* 0xffffffc400c07947 */ /* 0x000fea000383ffff */
.L_x_2038:
[----:B0-----:R0:W1:Y:S02]  /*14d40*/  SYNCS.PHASECHK.TRANS64.TRYWAIT P0, [R6+URZ+0x38880], R5 ;  /* 0x03888005060075a7 */ /* 0x001064000800017f */
[----:B-1----:R-:W-:Y:S05]  /*14d50*/  @!P0 NANOSLEEP.SYNCS 0x989680 ;  /* 0x009896800000895d */ /* 0x002fea0003900000 */
[----:B------:R-:W1:Y:S02]  /*14d60*/  @!P0 SYNCS.PHASECHK.TRANS64 P0, [R6+URZ+0x38880], R5 ;  /* 0x03888005060085a7 */ /* 0x000e64000800007f */
[----:B-1----:R-:W-:Y:S05]  /*14d70*/  @!P0 BRA `(.L_x_2038) ;  /* 0xfffffffc00f08947 */ /* 0x002fea000383ffff */
[----:B------:R-:W-:Y:S05]  /*14d80*/  BRA `(.L_x_2109) ;  /* 0xffffffc800787947 */ /* 0x000fea000383ffff */
.L_x_2044:
[----:B-1----:R1:W3:Y:S02]  /*14d90*/  SYNCS.PHASECHK.TRANS64.TRYWAIT P0, [R6+URZ+0x38840], R5 ;  /* 0x03884005060075a7 */ /* 0x0022e4000800017f */
[----:B---3--:R-:W-:Y:S05]  /*14da0*/  @!P0 NANOSLEEP.SYNCS 0x989680 ;  /* 0x009896800000895d */ /* 0x008fea0003900000 */
[----:B------:R-:W3:Y:S02]  /*14db0*/  @!P0 SYNCS.PHASECHK.TRANS64 P0, [R6+URZ+0x38840], R5 ;  /* 0x03884005060085a7 */ /* 0x000ee4000800007f */
[----:B---3--:R-:W-:Y:S05]  /*14dc0*/  @!P0 BRA `(.L_x_2044) ;  /* 0xfffffffc00f08947 */ /* 0x008fea000383ffff */
[----:B------:R-:W-:Y:S05]  /*14dd0*/  BRA `(.L_x_2110) ;  /* 0xffffffcc00347947 */ /* 0x000fea000383ffff */
.L_x_2051:
[----:B0-----:R0:W1:Y:S02]  /*14de0*/  SYNCS.PHASECHK.TRANS64.TRYWAIT P1, [R19+URZ+0x38870], R4 ;  /* 0x03887004130075a7 */ /* 0x001064000802017f */
[----:B-1----:R-:W-:Y:S05]  /*14df0*/  @!P1 NANOSLEEP.SYNCS 0x989680 ;  /* 0x009896800000995d */ /* 0x002fea0003900000 */
[----:B------:R-:W1:Y:S02]  /*14e00*/  @!P1 SYNCS.PHASECHK.TRANS64 P1, [R19+URZ+0x38870], R4 ;  /* 0x03887004130095a7 */ /* 0x000e64000802007f */
[----:B-1----:R-:W-:Y:S05]  /*14e10*/  @!P1 BRA `(.L_x_2051) ;  /* 0xfffffffc00f09947 */ /* 0x002fea000383ffff */
[----:B------:R-:W-:Y:S05]  /*14e20*/  BRA `(.L_x_2111) ;  /* 0xffffffd0000c7947 */ /* 0x000fea000383ffff */
.L_x_2053:
[----:B0-----:R0:W1:Y:S02]  /*14e30*/  SYNCS.PHASECHK.TRANS64.TRYWAIT P1, [R19+URZ+0x38860], R4 ;  /* 0x03886004130075a7 */ /* 0x001064000802017f */
[----:B-1----:R-:W-:Y:S05]  /*14e40*/  @!P1 NANOSLEEP.SYNCS 0x989680 ;  /* 0x009896800000995d */ /* 0x002fea0003900000 */
[----:B------:R-:W1:Y:S02]  /*14e50*/  @!P1 SYNCS.PHASECHK.TRANS64 P1, [R19+URZ+0x38860], R4 ;  /* 0x03886004130095a7 */ /* 0x000e64000802007f */
[----:B-1----:R-:W-:Y:S05]  /*14e60*/  @!P1 BRA `(.L_x_2053) ;  /* 0xfffffffc00f09947 */ /* 0x002fea000383ffff */
[----:B------:R-:W-:Y:S05]  /*14e70*/  BRA `(.L_x_2112) ;  /* 0xffffffd000147947 */ /* 0x000fea000383ffff */
.L_x_2060:
[----:B--2---:R2:W3:Y:S02]  /*14e80*/  SYNCS.PHASECHK.TRANS64.TRYWAIT P1, [R2+URZ+0x38870], R0 ;  /* 0x03887000020075a7 */ /* 0x0044e4000802017f */
[----:B---3--:R-:W-:Y:S05]  /*14e90*/  @!P1 NANOSLEEP.SYNCS 0x989680 ;  /* 0x009896800000995d */ /* 0x008fea0003900000 */
[----:B------:R-:W3:Y:S02]  /*14ea0*/  @!P1 SYNCS.PHASECHK.TRANS64 P1, [R2+URZ+0x38870], R0 ;  /* 0x03887000020095a7 */ /* 0x000ee4000802007f */
[----:B---3--:R-:W-:Y:S05]  /*14eb0*/  @!P1 BRA `(.L_x_2060) ;  /* 0xfffffffc00f09947 */ /* 0x008fea000383ffff */
[----:B------:R-:W-:Y:S05]  /*14ec0*/  BRA `(.L_x_2113) ;  /* 0xffffffdc00507947 */ /* 0x000fea000383ffff */
.L_x_2062:
[----:B--2---:R2:W3:Y:S02]  /*14ed0*/  SYNCS.PHASECHK.TRANS64.TRYWAIT P1, [R2+URZ+0x38860], R0 ;  /* 0x03886000020075a7 */ /* 0x0044e4000802017f */
[----:B---3--:R-:W-:Y:S05]  /*14ee0*/  @!P1 NANOSLEEP.SYNCS 0x989680 ;  /* 0x009896800000995d */ /* 0x008fea0003900000 */
[----:B------:R-:W3:Y:S02]  /*14ef0*/  @!P1 SYNCS.PHASECHK.TRANS64 P1, [R2+URZ+0x38860], R0 ;  /* 0x03886000020095a7 */ /* 0x000ee4000802007f */
[----:B---3--:R-:W-:Y:S05]  /*14f00*/  @!P1 BRA `(.L_x_2062) ;  /* 0xfffffffc00f09947 */ /* 0x008fea000383ffff */
[----:B------:R-:W-:Y:S05]  /*14f10*/  BRA `(.L_x_2114) ;  /* 0xffffffdc00587947 */ /* 0x000fea000383ffff */
.L_x_2068:
[----:B0-----:R0:W1:Y:S02]  /*14f20*/  SYNCS.PHASECHK.TRANS64.TRYWAIT P0, [R0+URZ+0x38820], R3 ;  /* 0x03882003000075a7 */ /* 0x001064000800017f */
[----:B-1----:R-:W-:Y:S05]  /*14f30*/  @!P0 NANOSLEEP.SYNCS 0x989680 ;  /* 0x009896800000895d */ /* 0x002fea0003900000 */
[----:B------:R-:W1:Y:S02]  /*14f40*/  @!P0 SYNCS.PHASECHK.TRANS64 P0, [R0+URZ+0x38820], R3 ;  /* 0x03882003000085a7 */ /* 0x000e64000800007f */
[----:B-1----:R-:W-:Y:S05]  /*14f50*/  @!P0 BRA `(.L_x_2068) ;  /* 0xfffffffc00f08947 */ /* 0x002fea000383ffff */
[----:B------:R-:W-:Y:S05]  /*14f60*/  BRA `(.L_x_2115) ;  /* 0xffffffe800a87947 */ /* 0x000fea000383ffff */
.L_x_2069:
        /* <DEDUP_REMOVED lines=11> */
.L_x_2117:
[----:B------:R-:W-:Y:S05]  /*15020*/  BSYNC B0 ;  /* 0x0000000000007941 */ /* 0x000fea0003800000 */
.L_x_2116:
[----:B------:R-:W-:Y:S05]  /*15030*/  BRA `(.L_x_2118) ;  /* 0xffffffe800907947 */ /* 0x000fea000383ffff */
.L_x_2072:
[----:B------:R-:W-:Y:S01]  /*15040*/  BSSY B1, `(.L_x_2119) ;  /* 0x0000006000017945 */ /* 0x000fe20003800000 */
[----:B------:R-:W-:-:S07]  /*15050*/  IMAD.MOV.U32 R15, RZ, RZ, -0x1 ;  /* 0xffffffffff0f7424 */ /* 0x000fce00078e00ff */
[----:B01----:R-:W-:Y:S05]  /*15060*/  WARPSYNC.COLLECTIVE R15, `(.L_x_2120) ;  /* 0x000000000f0c7348 */ /* 0x003fea0003c00000 */
[----:B------:R-:W-:Y:S02]  /*15070*/  ELECT P6, UR62, PT ;  /* 0x00000000003e782f */ /* 0x000fe400038c0000 */
[----:B------:R-:W-:Y:S01]  /*15080*/  MOV R14, UR62 ;  /* 0x0000003e000e7c02 */ /* 0x000fe20008000f00 */
[----:B01----:R-:W-:Y:S10]  /*15090*/  ENDCOLLECTIVE ;  /* 0x000000000000791b */ /* 0x003ff40003800000 */
.L_x_2120:
[----:B------:R-:W-:Y:S05]  /*150a0*/  BSYNC B1 ;  /* 0x0000000000017941 */ /* 0x000fea0003800000 */
.L_x_2119:
[----:B------:R-:W-:Y:S05]  /*150b0*/  BRA `(.L_x_2121) ;  /* 0xffffffe800887947 */ /* 0x000fea000383ffff */
.L_x_2074:
[----:B0-----:R0:W1:Y:S02]  /*150c0*/  SYNCS.PHASECHK.TRANS64.TRYWAIT P1, [R6+URZ], R5 ;  /* 0x00000005060075a7 */ /* 0x001064000802017f */
[----:B-1----:R-:W-:Y:S05]  /*150d0*/  @!P1 NANOSLEEP.SYNCS 0x989680 ;  /* 0x009896800000995d */ /* 0x002fea0003900000 */
[----:B------:R-:W1:Y:S02]  /*150e0*/  @!P1 SYNCS.PHASECHK.TRANS64 P1, [R6+URZ], R5 ;  /* 0x00000005060095a7 */ /* 0x000e64000802007f */
[----:B-1----:R-:W-:Y:S05]  /*150f0*/  @!P1 BRA `(.L_x_2074) ;  /* 0xfffffffc00f09947 */ /* 0x002fea000383ffff */
[----:B------:R-:W-:Y:S05]  /*15100*/  BRA `(.L_x_2122) ;  /* 0xffffffe800c47947 */ /* 0x000fea000383ffff */
.L_x_2075:
[----:B-1----:R1:W2:Y:S02]  /*15110*/  SYNCS.PHASECHK.TRANS64.TRYWAIT P1, [R7+URZ], R2 ;  /* 0x00000002070075a7 */ /* 0x0022a4000802017f */
[----:B--2---:R-:W-:Y:S05]  /*15120*/  @!P1 NANOSLEEP.SYNCS 0x989680 ;  /* 0x009896800000995d */ /* 0x004fea0003900000 */
[----:B------:R-:W2:Y:S02]  /*15130*/  @!P1 SYNCS.PHASECHK.TRANS64 P1, [R7+URZ], R2 ;  /* 0x00000002070095a7 */ /* 0x000ea4000802007f */
[----:B--2---:R-:W-:Y:S05]  /*15140*/  @!P1 BRA `(.L_x_2075) ;  /* 0xfffffffc00f09947 */ /* 0x004fea000383ffff */
[----:B------:R-:W-:Y:S05]  /*15150*/  BRA `(.L_x_2123) ;  /* 0xffffffe800b87947 */ /* 0x000fea000383ffff */
.L_x_2077:
[----:B--2---:R2:W3:Y:S02]  /*15160*/  SYNCS.PHASECHK.TRANS64.TRYWAIT P1, [R4+URZ+0x38860], R5 ;  /* 0x03886005040075a7 */ /* 0x0044e4000802017f */
[----:B---3--:R-:W-:Y:S05]  /*15170*/  @!P1 NANOSLEEP.SYNCS 0x989680 ;  /* 0x009896800000995d */ /* 0x008fea0003900000 */
[----:B------:R-:W3:Y:S02]  /*15180*/  @!P1 SYNCS.PHASECHK.TRANS64 P1, [R4+URZ+0x38860], R5 ;  /* 0x03886005040095a7 */ /* 0x000ee4000802007f */
[----:B---3--:R-:W-:Y:S05]  /*15190*/  @!P1 BRA `(.L_x_2077) ;  /* 0xfffffffc00f09947 */ /* 0x008fea000383ffff */
[----:B------:R-:W-:Y:S05]  /*151a0*/  BRA `(.L_x_2124) ;  /* 0xffffffe800bc7947 */ /* 0x000fea000383ffff */
.L_x_2079:
[----:B---3--:R3:W4:Y:S02]  /*151b0*/  SYNCS.PHASECHK.TRANS64.TRYWAIT P1, [R3+URZ+0x38860], R2 ;  /* 0x03886002030075a7 */ /* 0x008724000802017f */
[----:B----4-:R-:W-:Y:S05]  /*151c0*/  @!P1 NANOSLEEP.SYNCS 0x989680 ;  /* 0x009896800000995d */ /* 0x010fea0003900000 */
[----:B------:R-:W4:Y:S02]  /*151d0*/  @!P1 SYNCS.PHASECHK.TRANS64 P1, [R3+URZ+0x38860], R2 ;  /* 0x03886002030095a7 */ /* 0x000f24000802007f */
[----:B----4-:R-:W-:Y:S05]  /*151e0*/  @!P1 BRA `(.L_x_2079) ;  /* 0xfffffffc00f09947 */ /* 0x010fea000383ffff */
[----:B------:R-:W-:Y:S05]  /*151f0*/  BRA `(.L_x_2125) ;  /* 0xffffffe800bc7947 */ /* 0x000fea000383ffff */
.L_x_2081:
[----:B----4-:R4:W0:Y:S02]  /*15200*/  SYNCS.PHASECHK.TRANS64.TRYWAIT P0, [R4+URZ+0x38880], R5 ;  /* 0x03888005040075a7 */ /* 0x010824000800017f */
[----:B0-----:R-:W-:Y:S05]  /*15210*/  @!P0 NANOSLEEP.SYNCS 0x989680 ;  /* 0x009896800000895d */ /* 0x001fea0003900000 */
[----:B------:R-:W0:Y:S02]  /*15220*/  @!P0 SYNCS.PHASECHK.TRANS64 P0, [R4+URZ+0x38880], R5 ;  /* 0x03888005040085a7 */ /* 0x000e24000800007f */
[----:B0-----:R-:W-:Y:S05]  /*15230*/  @!P0 BRA `(.L_x_2081) ;  /* 0xfffffffc00f08947 */ /* 0x001fea000383ffff */
[----:B------:R-:W-:Y:S05]  /*15240*/  BRA `(.L_x_2082) ;  /* 0xffffffe800b87947 */ /* 0x000fea000383ffff */
.L_x_2126:
        /* <DEDUP_REMOVED lines=11> */
.L_x_12959:


//--------------------- .text._ZN7cutlass13device_kernelIN5flash11enable_sm90INS1_16FlashAttnFwdSm90INS1_25CollectiveMainloopFwdSm90ILi2EN4cute5tupleIJNS5_1CILi1EEES8_S8_EEENS6_IJNS7_ILi128EEESA_NS7_ILi256EEEEEELi256ENS_12float_e4m3_tEfNS_4arch4Sm90ELb1ELb0ELb1ELb1ELb0ELb0ELb0ELb1ELb1ELb1ELb0ELb0EEENS1_21CollectiveEpilogueFwdINS6_IJSA_SB_SA_EEES9_NS_10bfloat16_tESF_Li256ELb1ELb1ELb0ELb1EEENS1_36VarlenDynamicPersistentTileSchedulerILi128ELi128ELi256ELi128ELb0ELb1ELb1ELb1ELb1ELb1EEEEEEEEEvNT_6ParamsE --------------------------
	.section	.text._ZN7cutlass13device_kernelIN5flash11enable_sm90INS1_16FlashAttnFwdSm90INS1_25CollectiveMainloopFwdSm90ILi2EN4cute5tupleIJNS5_1CILi1EEES8_S8_EEENS6_IJNS7_ILi128EEESA_NS7_ILi256EEEEEELi256ENS_12float_e4m3_tEfNS_4arch4Sm90ELb1ELb0ELb1ELb1ELb0ELb0ELb0ELb1ELb1ELb1ELb0ELb0EEENS1_21CollectiveEpilogueFwdINS6_IJSA_SB_SA_EEES9_NS_10bfloat16_tESF_Li256ELb1ELb1ELb0ELb1EEENS1_36VarlenDynamicPersistentTileSchedulerILi128ELi128ELi256ELi128ELb0ELb1ELb1ELb1ELb1ELb1EEEEEEEEEvNT_6ParamsE,"ax",@progbits
	.align	128
.text._ZN7cutlass13device_kernelIN5flash11enable_sm90INS1_16FlashAttnFwdSm90INS1_25CollectiveMainloopFwdSm90ILi2EN4cute5tupleIJNS5_1CILi1EEES8_S8_EEENS6_IJNS7_ILi128EEESA_NS7_ILi256EEEEEELi256ENS_12float_e4m3_tEfNS_4arch4Sm90ELb1ELb0ELb1ELb1ELb0ELb0ELb0ELb1ELb1ELb1ELb0ELb0EEENS1_21CollectiveEpilogueFwdINS6_IJSA_SB_SA_EEES9_NS_10bfloat16_tESF_Li256ELb1ELb1ELb0ELb1EEENS1_36VarlenDynamicPersistentTileSchedulerILi128ELi128ELi256ELi128ELb0ELb1ELb1ELb1ELb1ELb1EEEEEEEEEvNT_6ParamsE:
        .type           _ZN7cutlass13device_kernelIN5flash11enable_sm90INS1_16FlashAttnFwdSm90INS1_25CollectiveMainloopFwdSm90ILi2EN4cute5tupleIJNS5_1CILi1EEES8_S8_EEENS6_IJNS7_ILi128EEESA_NS7_ILi256EEEEEELi256ENS_12float_e4m3_tEfNS_4arch4Sm90ELb1ELb0ELb1ELb1ELb0ELb0ELb0ELb1ELb1ELb1ELb0ELb0EEENS1_21CollectiveEpilogueFwdINS6_IJSA_SB_SA_EEES9_NS_10bfloat16_tESF_Li256ELb1ELb1ELb0ELb1EEENS1_36VarlenDynamicPersistentTileSchedulerILi128ELi128ELi256ELi128ELb0ELb1ELb1ELb1ELb1ELb1EEEEEEEEEvNT_6ParamsE,@function
        .size           _ZN7cutlass13device_kernelIN5flash11enable_sm90INS1_16FlashAttnFwdSm90INS1_25CollectiveMainloopFwdSm90ILi2EN4cute5tupleIJNS5_1CILi1EEES8_S8_EEENS6_IJNS7_ILi128EEESA_NS7_ILi256EEEEEELi256ENS_12float_e4m3_tEfNS_4arch4Sm90ELb1ELb0ELb1ELb1ELb0ELb0ELb0ELb1ELb1ELb1ELb0ELb0EEENS1_21CollectiveEpilogueFwdINS6_IJSA_SB_SA_EEES9_NS_10bfloat16_tESF_Li256ELb1ELb1ELb0ELb1EEENS1_36VarlenDynamicPersistentTileSchedulerILi128ELi128ELi256ELi128ELb0ELb1ELb1ELb1ELb1ELb1EEEEEEEEEvNT_6ParamsE,(.L_x_12960 - _ZN7cutlass13device_kernelIN5flash11enable_sm90INS1_16FlashAttnFwdSm90INS1_25CollectiveMainloopFwdSm90ILi2EN4cute5tupleIJNS5_1CILi1EEES8_S8_EEENS6_IJNS7_ILi128EEESA_NS7_ILi256EEEEEELi256ENS_12float_e4m3_tEfNS_4arch4Sm90ELb1ELb0ELb1ELb1ELb0ELb0ELb0ELb1ELb1ELb1ELb0ELb0EEENS1_21CollectiveEpilogueFwdINS6_IJSA_SB_SA_EEES9_NS_10bfloat16_tESF_Li256ELb1ELb1ELb0ELb1EEENS1_36VarlenDynamicPersistentTileSchedulerILi128ELi128ELi256ELi128ELb0ELb1ELb1ELb1ELb1ELb1EEEEEEEEEvNT_6ParamsE)
        .other          _ZN7cutlass13device_kernelIN5flash11enable_sm90INS1_16FlashAttnFwdSm90INS1_25CollectiveMainloopFwdSm90ILi2EN4cute5tupleIJNS5_1CILi1EEES8_S8_EEENS6_IJNS7_ILi128EEESA_NS7_ILi256EEEEEELi256ENS_12float_e4m3_tEfNS_4arch4Sm90ELb1ELb0ELb1ELb1ELb0ELb0ELb0ELb1ELb1ELb1ELb0ELb0EEENS1_21CollectiveEpilogueFwdINS6_IJSA_SB_SA_EEES9_NS_10bfloat16_tESF_Li256ELb1ELb1ELb0ELb1EEENS1_36VarlenDynamicPersistentTileSchedulerILi128ELi128ELi256ELi128ELb0ELb1ELb1ELb1ELb1ELb1EEEEEEEEEvNT_6ParamsE,@"STO_CUDA_ENTRY STV_DEFAULT"
_ZN7cutlass13device_kernelIN5flash11enable_sm90INS1_16FlashAttnFwdSm90INS1_25CollectiveMainloopFwdSm90ILi2EN4cute5tupleIJNS5_1CILi1EEES8_S8_EEENS6_IJNS7_ILi128EEESA_NS7_ILi256EEEEEELi256ENS_12float_e4m3_tEfNS_4arch4Sm90ELb1ELb0ELb1ELb1ELb0ELb0ELb0ELb1ELb1ELb1ELb0ELb0EEENS1_21CollectiveEpilogueFwdINS6_IJSA_SB_SA_EEES9_NS_10bfloat16_tESF_Li256ELb1ELb1ELb0ELb1EEENS1_36VarlenDynamicPersistentTileSchedulerILi128ELi128ELi256ELi128ELb0ELb1ELb1ELb1ELb1ELb1EEEEEEEEEvNT_6ParamsE:
        /* <DEDUP_REMOVED lines=18> */
.L_x_2128:
[----:B------:R-:W-:Y:S05]  /*0120*/  BSYNC B0 ;  /* 0x0000000000007941 */ /* 0x000fea0003800000 */
.L_x_2127:
        /* <DEDUP_REMOVED lines=41> */
.L_x_2129:
        /* <DEDUP_REMOVED lines=22> */
.L_x_2130:
        /* <DEDUP_REMOVED lines=18> */
.L_x_2131:
        /* <DEDUP_REMOVED lines=22> */
.L_x_2132:
        /* <DEDUP_REMOVED lines=22> */
.L_x_2133:
[----:B------:R-:W-:Y:S01]  /*0900*/  PLOP3.LUT P0, PT, PT, PT, UP0, 0x80, 0x0 ;  /* 0x000000000000781c */ /* 0x000fe20003f0f008 */
[----:B------:R-:W-:Y:S01]  /*0910*/  UMOV UR38, 0x1 ;  /* 0x0000000100267882 */ /* 0x000fe20000000000 */
[----:B------:R-:W-:Y:S01]  /*0920*/  NOP ;  /* 0x0000000000007918 */ /* 0x000fe20000000000 */
[----:B------:R-:W-:Y:S01]  /*0930*/  USEL UR38, UR38, 0x2, !UP0 ;  /* 0x0000000226267887 */ /* 0x000fe2000c000000 */
[----:B------:R-:W-:Y:S01]  /*0940*/  ULDC.64 UR50, c[0x0][0x208] ;  /* 0x0000820000327ab9 */ /* 0x000fe20000000a00 */
[----:B012-4-:R-:W-:Y:S08]  /*0950*/  BAR.SYNC.DEFER_BLOCKING 0x0 ;  /* 0x0000000000007b1d */ /* 0x017ff00000010000 */
[----:B------:R-:W-:Y:S05]  /*0960*/  @!P0 BRA `(.L_x_2134) ;  /* 0x000000e800f08947 */ /* 0x000fea0003800000 */
.L_x_2135:
        /* <DEDUP_REMOVED lines=29> */
[-C--:B------:R-:W-:Y:S01]  /*0b40*/  LEA.HI R3, R0, R12.reuse, RZ, 0x4 ;  /* 0x0000000c00037211 */ /* 0x080fe200078f20ff */
[----:B------:R-:W-:Y:S01]  /*0b50*/  IMAD.SHL.U32 R5, R4, 0x20, RZ ;  /* 0x0000002004057824 */ /* 0x000fe200078e00ff */
[----:B------:R-:W-:Y:S01]  /*0b60*/  LEA.HI R11, R0, R12, RZ, 0x2 ;  /* 0x0000000c000b7211 */ /* 0x000fe200078f10ff */
[----:B------:R-:W-:Y:S01]  /*0b70*/  IMAD.IADD R234, R12, 0x1, -R234 ;  /* 0x000000010cea7824 */ /* 0x000fe200078e0aea */
[----:B------:R-:W-:Y:S02]  /*0b80*/  SHF.R.S32.HI R6, RZ, 0x4, R3 ;  /* 0x00000004ff067819 */ /* 0x000fe40000011403 */
[----:B------:R-:W-:Y:S02]  /*0b90*/  LOP3.LUT R4, R3, 0x3fffff0, RZ, 0xc0, !PT ;  /* 0x03fffff003047812 */ /* 0x000fe400078ec0ff */
[----:B------:R-:W-:-:S02]  /*0ba0*/  SHF.R.S32.HI R7, RZ, 0x1f, R234 ;  /* 0x0000001fff077819 */ /* 0x000fc400000114ea */
[----:B------:R-:W-:Y:S01]  /*0bb0*/  LOP3.LUT R11, R11, 0xfffffffc, RZ, 0xc0, !PT ;  /* 0xfffffffc0b0b7812 */ /* 0x000fe200078ec0ff */
[----:B------:R-:W-:Y:S01]  /*0bc0*/  IMAD.IADD R4, R12, 0x1, -R4 ;  /* 0x000000010c047824 */ /* 0x000fe200078e0a04 */
[----:B------:R-:W-:Y:S02]  /*0bd0*/  LEA.HI R8, R7, R234, RZ, 0x2 ;  /* 0x000000ea07087211 */ /* 0x000fe400078f10ff */
[----:B------:R-:W-:Y:S01]  /*0be0*/  LEA.HI R0, R0, R12, RZ, 0x3 ;  /* 0x0000000c00007211 */ /* 0x000fe200078f18ff */
[----:B------:R-:W-:Y:S01]  /*0bf0*/  IMAD.IADD R11, R12, 0x1, -R11 ;  /* 0x000000010c0b7824 */ /* 0x000fe200078e0a0b */
[--C-:B------:R-:W-:Y:S02]  /*0c00*/  SHF.R.S32.HI R9, RZ, 0x2, R8.reuse ;  /* 0x00000002ff097819 */ /* 0x100fe40000011408 */
[----:B------:R-:W-:Y:S02]  /*0c10*/  SHF.R.S32.HI R10, RZ, 0x1f, R8 ;  /* 0x0000001fff0a7819 */ /* 0x000fe40000011408 */
[----:B------:R-:W-:-:S02]  /*0c20*/  SHF.R.S32.HI R235, RZ, 0x7, R2 ;  /* 0x00000007ffeb7819 */ /* 0x000fc40000011402 */
[----:B------:R-:W-:Y:S02]  /*0c30*/  LEA.HI R10, R10, R9, RZ, 0x3 ;  /* 0x000000090a0a7211 */ /* 0x000fe400078f18ff */
[----:B------:R-:W-:Y:S02]  /*0c40*/  LEA.HI R3, R3, R6, RZ, 0x1 ;  /* 0x0000000603037211 */ /* 0x000fe400078f08ff */
[----:B------:R-:W-:Y:S02]  /*0c50*/  LOP3.LUT R5, R5, 0xfffffc00, RZ, 0xc0, !PT ;  /* 0xfffffc0005057812 */ /* 0x000fe400078ec0ff */
[----:B------:R-:W-:Y:S02]  /*0c60*/  LOP3.LUT R232, R0, 0xfffffff8, RZ, 0xc0, !PT ;  /* 0xfffffff800e87812 */ /* 0x000fe400078ec0ff */
        /* <DEDUP_REMOVED lines=8> */
[----:B------:R-:W-:-:S02]  /*0cf0*/  SHF.R.S32.HI R7, RZ, 0x5, R7 ;  /* 0x00000005ff077819 */ /* 0x000fc40000011407 */
        /* <DEDUP_REMOVED lines=20> */
.L_x_2192:
        /* <DEDUP_REMOVED lines=14> */
[----:B------:R-:W-:-:S04]  /*0f20*/  @UP0 ULEA UR6, UP2, UR36, UR6, 0x2 ;  /* 0x0000000624060291 */ /* 0x000fc8000f84103f */
[----:B------:R-:W-:Y:S02]  /*0f30*/  @UP0 ULEA.HI.X UR7, UR36, UR7, UR37, 0x2, UP2 ;  /* 0x0000000724070291 */ /* 0x000fe400090f1425 */
[----:B------:R-:W-:Y:S01]  /*0f40*/  @UP1 ULEA UR8, UP0, UR36, UR8, 0x2 ;  /* 0x0000000824081291 */ /* 0x000fe2000f80103f */
[----:B------:R-:W-:-:S03]  /*0f50*/  IMAD.U32 R2, RZ, RZ, UR6 ;  /* 0x00000006ff027e24 */ /* 0x000fc6000f8e00ff */
[----:B------:R-:W-:Y:S01]  /*0f60*/  @UP1 ULEA.HI.X UR9, UR36, UR9, UR37, 0x2, UP0 ;  /* 0x0000000924091291 */ /* 0x000fe200080f1425 */
[----:B------:R-:W-:Y:S01]  /*0f70*/  IMAD.U32 R3, RZ, RZ, UR7 ;  /* 0x00000007ff037e24 */ /* 0x000fe2000f8e00ff */
[----:B------:R-:W-:Y:S01]  /*0f80*/  ULDC.64 UR6, c[0x0][0x418] ;  /* 0x0001060000067ab9 */ /* 0x000fe20000000a00 */
[----:B------:R-:W-:-:S03]  /*0f90*/  IMAD.U32 R4, RZ, RZ, UR8 ;  /* 0x00000008ff047e24 */ /* 0x000fc6000f8e00ff */
[----:B------:R-:W-:Y:S01]  /*0fa0*/  IMAD.U32 R5, RZ, RZ, UR9 ;  /* 0x00000009ff057e24 */ /* 0x000fe2000f8e00ff */
[----:B------:R-:W2:Y:S01]  /*0fb0*/  @P0 LDG.E R2, desc[UR50][R2.64] ;  /* 0x0000003202020981 */ /* 0x000ea2000c1e1900 */
[----:B------:R-:W-:Y:S01]  /*0fc0*/  UISETP.NE.U32.AND UP0, UPT, UR6, URZ, UPT ;  /* 0x0000003f0600728c */ /* 0x000fe2000bf05070 */
[----:B------:R-:W-:Y:S02]  /*0fd0*/  ULDC.64 UR8, c[0x0][0xa20] ;  /* 0x0002880000087ab9 */ /* 0x000fe40000000a00 */
[----:B---3--:R-:W3:Y:S01]  /*0fe0*/  @P2 LDG.E R4, desc[UR50][R4.64] ;  /* 0x0000003204042981 */ /* 0x008ee2000c1e1900 */
[----:B------:R-:W-:Y:S01]  /*0ff0*/  UISETP.NE.AND.EX UP0, UPT, UR7, URZ, UPT, UP0 ;  /* 0x0000003f0700728c */ /* 0x000fe2000bf05300 */
[----:B------:R-:W-:Y:S01]  /*1000*/  ISETP.NE.U32.AND P1, PT, RZ, UR8, PT ;  /* 0x00000008ff007c0c */ /* 0x000fe2000bf25070 */
[----:B------:R-:W-:Y:S01]  /*1010*/  ULDC UR6, c[0x0][0x2f0] ;  /* 0x0000bc0000067ab9 */ /* 0x000fe20000000800 */
[----:B------:R-:W-:Y:S01]  /*1020*/  UMOV UR49, URZ ;  /* 0x0000003f00317c82 */ /* 0x000fe20008000000 */
[----:B------:R-:W-:Y:S01]  /*1030*/  USEL UR4, UR4, 0x1, UP0 ;  /* 0x0000000104047887 */ /* 0x000fe20008000000 */
[----:B------:R-:W-:Y:S01]  /*1040*/  ISETP.NE.AND.EX P1, PT, RZ, UR9, PT, P1 ;  /* 0x00000009ff007c0c */ /* 0x000fe2000bf25310 */
[----:B------:R-:W-:-:S02]  /*1050*/  ULDC UR52, c[0x0][0x288] ;  /* 0x0000a20000347ab9 */ /* 0x000fc40000000800 */
[----:B------:R-:W-:Y:S01]  /*1060*/  UIMAD UR4, UR4, UR6, URZ ;  /* 0x00000006040472a4 */ /* 0x000fe2000f8e023f */
[----:B--2---:R-:W-:Y:S02]  /*1070*/  @P0 R2UR UR49, R2 ;  /* 0x00000000023102ca */ /* 0x004fe400000e0000 */
        /* <DEDUP_REMOVED lines=15> */
.L_x_2136:
[----:B------:R-:W-:Y:S01]  /*1170*/  UMOV UR42, UR47 ;  /* 0x0000002f002a7c82 */ /* 0x000fe20008000000 */
[----:B------:R-:W-:Y:S05]  /*1180*/  @!P1 BRA `(.L_x_2137) ;  /* 0x00000000001c9947 */ /* 0x000fea0003800000 */
[----:B------:R-:W-:-:S04]  /*1190*/  ULEA UR4, UP0, UR36, UR8, 0x2 ;  /* 0x0000000824047291 */ /* 0x000fc8000f80103f */
[----:B------:R-:W-:Y:S02]  /*11a0*/  ULEA.HI.X UR6, UR36, UR9, UR37, 0x2, UP0 ;  /* 0x0000000924067291 */ /* 0x000fe400080f1425 */
[----:B------:R-:W-:-:S04]  /*11b0*/  IMAD.U32 R2, RZ, RZ, UR4 ;  /* 0x00000004ff027e24 */ /* 0x000fc8000f8e00ff */
[----:B------:R-:W-:-:S05]  /*11c0*/  IMAD.U32 R3, RZ, RZ, UR6 ;  /* 0x00000006ff037e24 */ /* 0x000fca000f8e00ff */
[----:B------:R-:W2:Y:S02]  /*11d0*/  LDG.E R2, desc[UR50][R2.64] ;  /* 0x0000003202027981 */ /* 0x000ea4000c1e1900 */
[----:B--2---:R-:W-:Y:S01]  /*11e0*/  R2UR UR4, R2 ;  /* 0x00000000020472ca */ /* 0x004fe200000e0000 */
[----:B------:R-:W-:-:S14]  /*11f0*/  BRA `(.L_x_2138) ;  /* 0x0000000000347947 */ /* 0x000fdc0003800000 */
.L_x_2137:
        /* <DEDUP_REMOVED lines=13> */
.L_x_2138:
[----:B------:R-:W-:Y:S01]  /*12d0*/  UIADD3 UR49, -UR49, UR4, URZ ;  /* 0x0000000431317290 */ /* 0x000fe2000fffe13f */
[----:B------:R-:W-:Y:S01]  /*12e0*/  PLOP3.LUT P0, PT, PT, PT, PT, 0x80, 0x0 ;  /* 0x000000000000781c */ /* 0x000fe20003f0f070 */
[----:B------:R-:W-:Y:S01]  /*12f0*/  USHF.L.U32 UR39, UR5, 0x7, URZ ;  /* 0x0000000705277899 */ /* 0x000fe2000800063f */
[----:B------:R-:W-:Y:S01]  /*1300*/  IMAD.MOV.U32 R0, RZ, RZ, RZ ;  /* 0x000000ffff007224 */ /* 0x000fe200078e00ff */
[----:B------:R-:W-:Y:S01]  /*1310*/  ULDC UR4, c[0x0][0x448] ;  /* 0x0001120000047ab9 */ /* 0x000fe20000000800 */
[----:B------:R-:W-:Y:S01]  /*1320*/  UIADD3 UR7, UR49, 0x80, -UR52 ;  /* 0x0000008031077890 */ /* 0x000fe2000fffe834 */
[----:B------:R-:W-:Y:S01]  /*1330*/  IMAD.MOV.U32 R2, RZ, RZ, RZ ;  /* 0x000000ffff027224 */ /* 0x000fe200078e00ff */
[----:B------:R-:W-:Y:S01]  /*1340*/  UISETP.NE.AND UP0, UPT, UR4, 0x1, UPT ;  /* 0x000000010400788c */ /* 0x000fe2000bf05270 */
[----:B------:R-:W-:Y:S01]  /*1350*/  CS2R R150, SRZ ;  /* 0x0000000000967805 */ /* 0x000fe2000001ff00 */
[----:B------:R-:W-:Y:S01]  /*1360*/  UIADD3 UR6, UR39, 0x7f, URZ ;  /* 0x0000007f27067890 */ /* 0x000fe2000fffe03f */
        /* <DEDUP_REMOVED lines=8> */
[----:B------:R-:W-:Y:S01]  /*13f0*/  @UP0 ULDC UR4, c[0x0][0x44c] ;  /* 0x0001130000040ab9 */ /* 0x000fe20000000800 */
[----:B------:R-:W-:Y:S01]  /*1400*/  @UP0 ULDC UR8, c[0x0][0x450] ;  /* 0x0001140000080ab9 */ /* 0x000fe20000000800 */
[----:B------:R-:W-:Y:S01]  /*1410*/  UIMAD.WIDE.U32 UR4, UR6, UR4, URZ ;  /* 0x00000004060472a5 */ /* 0x000fe2000f8e003f */
[----:B------:R-:W-:Y:S01]  /*1420*/  CS2R R34, SRZ ;  /* 0x0000000000227805 */ /* 0x000fe2000001ff00 */
[----:B------:R-:W-:Y:S01]  /*1430*/  UIADD3 UR4, UR49, 0x7f, URZ ;  /* 0x0000007f31047890 */ /* 0x000fe2000fffe03f */
[----:B------:R-:W-:Y:S01]  /*1440*/  CS2R R92, SRZ ;  /* 0x00000000005c7805 */ /* 0x000fe2000001ff00 */
[----:B------:R-:W-:Y:S01]  /*1450*/  @UP0 USHF.R.U32.HI UR6, URZ, UR8, UR5 ;  /* 0x000000083f060299 */ /* 0x000fe20008011605 */
[----:B------:R-:W-:Y:S01]  /*1460*/  CS2R R128, SRZ ;  /* 0x0000000000807805 */ /* 0x000fe2000001ff00 */
[----:B------:R-:W-:Y:S01]  /*1470*/  USHF.R.S32.HI UR5, URZ, 0x1f, UR4 ;  /* 0x0000001f3f057899 */ /* 0x000fe20008011404 */
[----:B------:R-:W-:Y:S01]  /*1480*/  CS2R R126, SRZ ;  /* 0x00000000007e7805 */ /* 0x000fe2000001ff00 */
[----:B------:R-:W-:Y:S01]  /*1490*/  UIADD3 UR6, UR7, UR6, URZ ;  /* 0x0000000607067290 */ /* 0x000fe2000fffe03f */
[----:B------:R-:W-:Y:S01]  /*14a0*/  CS2R R38, SRZ ;  /* 0x0000000000267805 */ /* 0x000fe2000001ff00 */
[----:B------:R-:W-:Y:S01]  /*14b0*/  ULEA.HI UR5, UR5, UR4, URZ, 0x7 ;  /* 0x0000000405057291 */ /* 0x000fe2000f8f383f */
[----:B------:R-:W-:Y:S01]  /*14c0*/  CS2R R84, SRZ ;  /* 0x0000000000547805 */ /* 0x000fe2000001ff00 */
[----:B------:R-:W-:Y:S01]  /*14d0*/  USHF.R.S32.HI UR7, URZ, 0x1f, UR6 ;  /* 0x0000001f3f077899 */ /* 0x000fe20008011406 */
[----:B------:R-:W-:Y:S01]  /*14e0*/  CS2R R120, SRZ ;  /* 0x0000000000787805 */ /* 0x000fe2000001ff00 */
[----:B------:R-:W-:Y:S01]  /*14f0*/  USHF.R.S32.HI UR5, URZ, 0x7, UR5 ;  /* 0x000000073f057899 */ /* 0x000fe20008011405 */
[----:B------:R-:W-:Y:S01]  /*1500*/  CS2R R118, SRZ ;  /* 0x0000000000767805 */ /* 0x000fe2000001ff00 */
[----:B------:R-:W-:Y:S01]  /*1510*/  ULEA.HI UR7, UR7, UR6, URZ, 0x7 ;  /* 0x0000000607077291 */ /* 0x000fe2000f8f383f */
[----:B------:R-:W-:-:S02]  /*1520*/  CS2R R42, SRZ ;  /* 0x00000000002a7805 */ /* 0x000fc4000001ff00 */
[----:B------:R-:W-:Y:S02]  /*1530*/  CS2R R76, SRZ ;  /* 0x00000000004c7805 */ /* 0x000fe4000001ff00 */
[----:B------:R-:W-:Y:S01]  /*1540*/  CS2R R112, SRZ ;  /* 0x0000000000707805 */ /* 0x000fe2000001ff00 */
[----:B------:R-:W-:Y:S01]  /*1550*/  USHF.R.S32.HI UR7, URZ, 0x7, UR7 ;  /* 0x000000073f077899 */ /* 0x000fe20008011407 */
[----:B------:R-:W-:Y:S02]  /*1560*/  CS2R R110, SRZ ;  /* 0x00000000006e7805 */ /* 0x000fe4000001ff00 */
[----:B------:R-:W-:Y:S02]  /*1570*/  CS2R R46, SRZ ;  /* 0x00000000002e7805 */ /* 0x000fe4000001ff00 */
[----:B------:R-:W-:Y:S01]  /*1580*/  CS2R R68, SRZ ;  /* 0x0000000000447805 */ /* 0x000fe2000001ff00 */
[----:B------:R-:W-:Y:S01]  /*1590*/  UISETP.LT.AND UP0, UPT, UR5, UR7, UPT ;  /* 0x000000070500728c */ /* 0x000fe2000bf01270 */
[----:B------:R-:W-:-:S02]  /*15a0*/  CS2R R104, SRZ ;  /* 0x0000000000687805 */ /* 0x000fc4000001ff00 */
[----:B------:R-:W-:Y:S02]  /*15b0*/  CS2R R102, SRZ ;  /* 0x0000000000667805 */ /* 0x000fe4000001ff00 */
[----:B------:R-:W-:Y:S01]  /*15c0*/  CS2R R50, SRZ ;  /* 0x0000000000327805 */ /* 0x000fe2000001ff00 */
[----:B------:R-:W-:Y:S01]  /*15d0*/  USEL UR54, UR5, UR7, UP0 ;  /* 0x0000000705367287 */ /* 0x000fe20008000000 */
[----:B------:R-:W-:Y:S02]  /*15e0*/  CS2R R60, SRZ ;  /* 0x00000000003c7805 */ /* 0x000fe4000001ff00 */
[----:B------:R-:W-:Y:S02]  /*15f0*/  CS2R R96, SRZ ;  /* 0x0000000000607805 */ /* 0x000fe4000001ff00 */
[----:B------:R-:W-:Y:S01]  /*1600*/  CS2R R94, SRZ ;  /* 0x00000000005e7805 */ /* 0x000fe2000001ff00 */
[----:B------:R-:W-:Y:S01]  /*1610*/  UISETP.GE.AND UP0, UPT, UR54, 0x1, UPT ;  /* 0x000000013600788c */ /* 0x000fe2000bf06270 */
[----:B------:R-:W-:-:S02]  /*1620*/  CS2R R58, SRZ ;  /* 0x00000000003a7805 */ /* 0x000fc4000001ff00 */
[----:B------:R-:W-:Y:S02]  /*1630*/  CS2R R44, SRZ ;  /* 0x00000000002c7805 */ /* 0x000fe4000001ff00 */
[----:B------:R-:W-:Y:S02]  /*1640*/  CS2R R88, SRZ ;  /* 0x0000000000587805 */ /* 0x000fe4000001ff00 */
[----:B------:R-:W-:Y:S02]  /*1650*/  CS2R R86, SRZ ;  /* 0x0000000000567805 */ /* 0x000fe4000001ff00 */
[----:B------:R-:W-:Y:S02]  /*1660*/  CS2R R62, SRZ ;  /* 0x00000000003e7805 */ /* 0x000fe4000001ff00 */
[----:B------:R-:W-:Y:S02]  /*1670*/  PLOP3.LUT P1, PT, PT, PT, UP0, 0x80, 0x0 ;  /* 0x000000000000781c */ /* 0x000fe40003f2f008 */
        /* <DEDUP_REMOVED lines=62> */
.L_x_2140:
        /* <DEDUP_REMOVED lines=54> */
.L_x_2290:
[----:B------:R-:W-:Y:S05]  /*1dc0*/  @!P0 BRA `(.L_x_2142) ;  /* 0x0000000000048947 */ /* 0x000fea0003800000 */
[----:B------:R-:W-:Y:S01]  /*1dd0*/  BPT.TRAP 0x1 ;  /* 0x000000040000795c */ /* 0x000fe20000300000 */
.L_x_2142:
[----:B------:R-:W-:Y:S02]  /*1de0*/  IMAD.U32 R2, RZ, RZ, UR53 ;  /* 0x00000035ff027e24 */ /* 0x000fe4000f8e00ff */
[----:B0-----:R-:W-:-:S03]  /*1df0*/  IMAD.U32 R3, RZ, RZ, UR44 ;  /* 0x0000002cff037e24 */ /* 0x001fc6000f8e00ff */
[----:B------:R-:W-:Y:S02]  /*1e00*/  LEA R2, R2, UR41, 0x3 ;  /* 0x0000002902027c11 */ /* 0x000fe4000f8e18ff */
[----:B------:R-:W-:-:S04]  /*1e10*/  SHF.L.U32 R3, R3, 0x1f, RZ ;  /* 0x0000001f03037819 */ /* 0x000fc800000006ff */
[----:B------:R0:W1:Y:S01]  /*1e20*/  SYNCS.PHASECHK.TRANS64.TRYWAIT P2, [R2+URZ+0x38830], R3 ;  /* 0x03883003020075a7 */ /* 0x000062000804017f */
[----:B------:R-:W-:Y:S05]  /*1e30*/  @!P0 BRA `(.L_x_2143) ;  /* 0x0000000000048947 */ /* 0x000fea0003800000 */
[----:B------:R-:W-:Y:S01]  /*1e40*/  BPT.TRAP 0x1 ;  /* 0x000000040000795c */ /* 0x000fe20000300000 */
.L_x_2143:
[----:B------:R-:W2:Y:S02]  /*1e50*/  S2R R4, SR_TID.X ;  /* 0x0000000000047919 */ /* 0x000ea40000002100 */
[----:B--2---:R-:W-:Y:S01]  /*1e60*/  LOP3.LUT P1, RZ, R4, 0x7f, RZ, 0xc0, !PT ;  /* 0x0000007f04ff7812 */ /* 0x004fe2000782c0ff */
[----:B-1----:R-:W-:-:S12]  /*1e70*/  @P2 BRA `(.L_x_2144) ;  /* 0x0000000000082947 */ /* 0x002fd80003800000 */
[----:B------:R-:W1:Y:S02]  /*1e80*/  SYNCS.PHASECHK.TRANS64.TRYWAIT P2, [R2+URZ+0x38830], R3 ;  /* 0x03883003020075a7 */ /* 0x000e64000804017f */
[----:B-1----:R-:W-:Y:S05]  /*1e90*/  @!P2 BRA `(.L_x_2145) ;  /* 0x0000013c0038a947 */ /* 0x002fea0003800000 */
.L_x_2144:
        /* <DEDUP_REMOVED lines=88> */
[----:B------:R-:W-:Y:S02]  /*2420*/  @UP0 ULDC UR14, c[0x0][0x450] ;  /* 0x00011400000e0ab9 */ /* 0x000fe40000000800 */
        /* <DEDUP_REMOVED lines=26> */
[----:B0-----:R-:W-:-:S02]  /*25d0*/  VIADD R26, R18, UR39 ;  /* 0x00000027121a7c36 */ /* 0x001fc40008000000 */
[C---:B------:R-:W-:Y:S01]  /*25e0*/  FMUL.FTZ R24, R0.reuse, R29 ;  /* 0x0000001d00187220 */ /* 0x040fe20000410000 */
[C---:B------:R-:W-:Y:S01]  /*25f0*/  FMUL.FTZ R7, R0.reuse, R52 ;  /* 0x0000003400077220 */ /* 0x040fe20000410000 */
[----:B------:R-:W-:Y:S02]  /*2600*/  IMAD.U32 R52, RZ, RZ, UR52 ;  /* 0x00000034ff347e24 */ /* 0x000fe4000f8e00ff */
[C---:B------:R-:W-:Y:S01]  /*2610*/  FMUL.FTZ R31, R0.reuse, R31 ;  /* 0x0000001f001f7220 */ /* 0x040fe20000410000 */
[C---:B------:R-:W-:Y:S01]  /*2620*/  FMUL.FTZ R35, R0.reuse, R35 ;  /* 0x0000002300237220 */ /* 0x040fe20000410000 */
[----:B------:R-:W-:Y:S01]  /*2630*/  FMUL.FTZ R47, R0, R47 ;  /* 0x0000002f002f7220 */ /* 0x000fe20000410000 */
[----:B------:R0:W2:Y:S01]  /*2640*/  MUFU.TANH R56, R30 ;  /* 0x0000001e00387308 */ /* 0x0000a20000002400 */
[----:B-1----:R-:W-:Y:S01]  /*2650*/  @P2 IMAD.HI.U32 R27, R26, UR6, RZ ;  /* 0x000000061a1b2c27 */ /* 0x002fe2000f8e00ff */
[----:B------:R-:W-:-:S03]  /*2660*/  @UP0 ULDC UR6, c[0x0][0x450] ;  /* 0x0001140000060ab9 */ /* 0x000fc60000000800 */
[C---:B------:R-:W-:Y:S01]  /*2670*/  FMUL.FTZ R54, R0.reuse, R54 ;  /* 0x0000003600367220 */ /* 0x040fe20000410000 */
[C---:B------:R-:W-:Y:S01]  /*2680*/  FMUL.FTZ R55, R0.reuse, R55 ;  /* 0x0000003700377220 */ /* 0x040fe20000410000 */
[C---:B------:R-:W-:Y:S01]  /*2690*/  FMUL.FTZ R10, R0.reuse, R44 ;  /* 0x0000002c000a7220 */ /* 0x040fe20000410000 */
[----:B------:R-:W-:Y:S01]  /*26a0*/  @P2 SHF.R.U32.HI R26, RZ, UR6, R27 ;  /* 0x00000006ff1a2c19 */ /* 0x000fe2000801161b */
[----:B------:R-:W-:Y:S01]  /*26b0*/  UMOV UR6, 0xffffff80 ;  /* 0xffffff8000067882 */ /* 0x000fe20000000000 */
[----:B------:R1:W-:Y:S01]  /*26c0*/  MUFU.TANH R36, R34 ;  /* 0x0000002200247308 */ /* 0x0003e20000002400 */
[----:B------:R-:W-:Y:S01]  /*26d0*/  UIMAD UR6, UR54, UR6, 0x80 ;  /* 0x00000080360674a4 */ /* 0x000fe2000f8e0206 */
[C---:B------:R-:W-:Y:S01]  /*26e0*/  FMUL.FTZ R38, R0.reuse, R38 ;  /* 0x0000002600267220 */ /* 0x040fe20000410000 */
[----:B0-----:R-:W0:Y:S01]  /*26f0*/  SHFL.IDX PT, R30, R26, 0x1, 0x1c1f ;  /* 0x003c1f001a1e7f89 */ /* 0x001e2200000e0000 */
[C---:B------:R-:W-:Y:S01]  /*2700*/  FMUL.FTZ R13, R0.reuse, R37 ;  /* 0x00000025000d7220 */ /* 0x040fe20000410000 */
[----:B------:R-:W-:Y:S01]  /*2710*/  UIADD3 UR7, UR6, 0x1, URZ ;  /* 0x0000000106077890 */ /* 0x000fe2000fffe03f */
[C---:B------:R-:W-:Y:S01]  /*2720*/  FMUL.FTZ R39, R0.reuse, R39 ;  /* 0x0000002700277220 */ /* 0x040fe20000410000 */
[----:B------:R-:W-:Y:S01]  /*2730*/  UIADD3 UR6, UR49, UR6, URZ ;  /* 0x0000000631067290 */ /* 0x000fe2000fffe03f */
[----:B------:R-:W3:Y:S01]  /*2740*/  MUFU.TANH R31, R31 ;  /* 0x0000001f001f7308 */ /* 0x000ee20000002400 */
[C---:B------:R-:W-:Y:S01]  /*2750*/  FMUL.FTZ R42, R0.reuse, R42 ;  /* 0x0000002a002a7220 */ /* 0x040fe20000410000 */
[----:B------:R-:W-:Y:S01]  /*2760*/  FMUL.FTZ R3, R0, R57 ;  /* 0x0000003900037220 */ /* 0x000fe20000410000 */
[----:B------:R-:W-:-:S02]  /*2770*/  IMAD.U32 R40, RZ, RZ, UR7 ;  /* 0x00000007ff287e24 */ /* 0x000fc4000f8e00ff */
[C---:B------:R-:W-:Y:S01]  /*2780*/  FMUL.FTZ R59, R0.reuse, R59 ;  /* 0x0000003b003b7220 */ /* 0x040fe20000410000 */
[----:B-1----:R-:W-:Y:S02]  /*2790*/  IMAD.U32 R34, RZ, RZ, UR6 ;  /* 0x00000006ff227e24 */ /* 0x002fe4000f8e00ff */
[C---:B------:R-:W-:Y:S01]  /*27a0*/  FMUL.FTZ R43, R0.reuse, R43 ;  /* 0x0000002b002b7220 */ /* 0x040fe20000410000 */
[C---:B------:R-:W-:Y:S01]  /*27b0*/  IMAD R29, R17.reuse, -0x2, R40 ;  /* 0xfffffffe111d7824 */ /* 0x040fe200078e0228 */
[----:B------:R-:W-:Y:S01]  /*27c0*/  MUFU.TANH R44, R47 ;  /* 0x0000002f002c7308 */ /* 0x000fe20000002400 */
[----:B------:R-:W-:Y:S02]  /*27d0*/  IMAD R27, R17, -0x2, R34 ;  /* 0xfffffffe111b7824 */ /* 0x000fe400078e0222 */
[C---:B------:R-:W-:Y:S01]  /*27e0*/  FMUL.FTZ R62, R0.reuse, R62 ;  /* 0x0000003e003e7220 */ /* 0x040fe20000410000 */
[----:B------:R-:W-:Y:S01]  /*27f0*/  FMUL.FTZ R46, R0, R46 ;  /* 0x0000002e002e7220 */ /* 0x000fe20000410000 */
[----:B------:R-:W-:Y:S01]  /*2800*/  IADD3 R52, -R52, UR49, R29 ;  /* 0x0000003134347c10 */ /* 0x000fe2000fffe11d */
[C---:B------:R-:W-:Y:S01]  /*2810*/  FMUL.FTZ R11, R0.reuse, R41 ;  /* 0x00000029000b7220 */ /* 0x040fe20000410000 */
[C---:B------:R-:W-:Y:S01]  /*2820*/  FMUL.FTZ R63, R0.reuse, R63 ;  /* 0x0000003f003f7220 */ /* 0x040fe20000410000 */
[C---:B------:R-:W-:Y:S01]  /*2830*/  FMUL.FTZ R50, R0.reuse, R50 ;  /* 0x0000003200327220 */ /* 0x040fe20000410000 */
[----:B------:R-:W1:Y:S01]  /*2840*/  MUFU.TANH R35, R35 ;  /* 0x0000002300237308 */ /* 0x000e620000002400 */
[C---:B------:R-:W-:Y:S01]  /*2850*/  FMUL.FTZ R6, R0.reuse, R49 ;  /* 0x0000003100067220 */ /* 0x040fe20000410000 */
[----:B------:R-:W-:Y:S01]  /*2860*/  FMUL.FTZ R51, R0, R51 ;  /* 0x0000003300337220 */ /* 0x000fe20000410000 */
[----:B0-----:R-:W-:Y:S01]  /*2870*/  VIADDMNMX R34, R30, R52, R27, PT ;  /* 0x000000341e227246 */ /* 0x001fe2000380011b */
[C---:B------:R-:W-:Y:S01]  /*2880*/  FMUL.FTZ R9, R0.reuse, R48 ;  /* 0x0000003000097220 */ /* 0x040fe20000410000 */
[C---:B------:R-:W-:Y:S01]  /*2890*/  FMUL.FTZ R58, R0.reuse, R58 ;  /* 0x0000003a003a7220 */ /* 0x040fe20000410000 */
[----:B------:R-:W-:Y:S01]  /*28a0*/  FMUL.FTZ R8, R0, R45 ;  /* 0x0000002d00087220 */ /* 0x000fe20000410000 */
[C---:B------:R-:W-:Y:S01]  /*28b0*/  ISETP.GT.AND P3, PT, R34.reuse, RZ, PT ;  /* 0x000000ff2200720c */ /* 0x040fe20003f64270 */
[----:B------:R0:W-:Y:S01]  /*28c0*/  MUFU.TANH R47, R54 ;  /* 0x00000036002f7308 */ /* 0x0001e20000002400 */
[----:B------:R-:W-:Y:S01]  /*28d0*/  ISETP.GT.AND P4, PT, R34, 0x1, PT ;  /* 0x000000012200780c */ /* 0x000fe20003f84270 */
[----:B------:R-:W-:Y:S01]  /*28e0*/  FMUL.FTZ R66, R0, R66 ;  /* 0x0000004200427220 */ /* 0x000fe20000410000 */
[----:B------:R-:W-:Y:S01]  /*28f0*/  ISETP.GT.AND P5, PT, R34, 0x8, PT ;  /* 0x000000082200780c */ /* 0x000fe20003fa4270 */
[C---:B------:R-:W-:Y:S01]  /*2900*/  FMUL.FTZ R67, R0.reuse, R67 ;  /* 0x0000004300437220 */ /* 0x040fe20000410000 */
[C---:B------:R-:W-:Y:S01]  /*2910*/  FMUL.FTZ R70, R0.reuse, R70 ;  /* 0x0000004600467220 */ /* 0x040fe20000410000 */
[----:B------:R-:W-:Y:S01]  /*2920*/  FMUL.FTZ R71, R0, R71 ;  /* 0x0000004700477220 */ /* 0x000fe20000410000 */
[----:B--2---:R-:W-:Y:S01]  /*2930*/  FSEL R56, R56, -INF , P5 ;  /* 0xff80000038387808 */ /* 0x004fe20002800000 */
[----:B------:R2:W-:Y:S01]  /*2940*/  MUFU.TANH R37, R55 ;  /* 0x0000003700257308 */ /* 0x0005e20000002400 */
[----:B0-----:R-:W-:Y:S01]  /*2950*/  FSEL R54, R32, -INF , P3 ;  /* 0xff80000020367808 */ /* 0x001fe20001800000 */
[----:B------:R-:W-:Y:S01]  /*2960*/  FMUL.FTZ R74, R0, R74 ;  /* 0x0000004a004a7220 */ /* 0x000fe20000410000 */
[----:B------:R-:W-:Y:S01]  /*2970*/  ISETP.GT.AND P3, PT, R34, 0x9, PT ;  /* 0x000000092200780c */ /* 0x000fe20003f64270 */
[C---:B------:R-:W-:Y:S01]  /*2980*/  FMUL.FTZ R75, R0.reuse, R75 ;  /* 0x0000004b004b7220 */ /* 0x040fe20000410000 */
[C---:B------:R-:W-:Y:S01]  /*2990*/  FMUL.FTZ R78, R0.reuse, R78 ;  /* 0x0000004e004e7220 */ /* 0x040fe20000410000 */
[C---:B------:R-:W-:Y:S01]  /*29a0*/  FMUL.FTZ R79, R0.reuse, R79 ;  /* 0x0000004f004f7220 */ /* 0x040fe20000410000 */
[----:B---3--:R-:W-:Y:S01]  /*29b0*/  FSEL R57, R31, -INF , P3 ;  /* 0xff8000001f397808 */ /* 0x008fe20001800000 */
[----:B------:R-:W-:Y:S01]  /*29c0*/  MUFU.TANH R38, R38 ;  /* 0x0000002600267308 */ /* 0x000fe20000002400 */
[----:B--2---:R-:W-:Y:S01]  /*29d0*/  FSEL R55, R33, -INF , P4 ;  /* 0xff80000021377808 */ /* 0x004fe20002000000 */
[----:B------:R-:W-:Y:S01]  /*29e0*/  FMUL.FTZ R82, R0, R82 ;  /* 0x0000005200527220 */ /* 0x000fe20000410000 */
[----:B------:R-:W-:Y:S01]  /*29f0*/  ISETP.GT.AND P4, PT, R34, 0x10, PT ;  /* 0x000000102200780c */ /* 0x000fe20003f84270 */
[----:B------:R-:W-:Y:S01]  /*2a00*/  FMUL.FTZ R83, R0, R83 ;  /* 0x0000005300537220 */ /* 0x000fe20000410000 */
[----:B------:R-:W-:Y:S01]  /*2a10*/  FMNMX.FTZ R29, R54, R55, !PT ;  /* 0x00000037361d7209 */ /* 0x000fe20007810000 */
[----:B------:R-:W-:Y:S01]  /*2a20*/  FMUL.FTZ R86, R0, R86 ;  /* 0x0000005600567220 */ /* 0x000fe20000410000 */
[----:B------:R-:W-:Y:S01]  /*2a30*/  ISETP.GT.AND P3, PT, R34, 0x11, PT ;  /* 0x000000112200780c */ /* 0x000fe20003f64270 */
[----:B------:R-:W0:Y:S01]  /*2a40*/  MUFU.TANH R39, R39 ;  /* 0x0000002700277308 */ /* 0x000e220000002400 */
[----:B------:R-:W-:Y:S01]  /*2a50*/  FMNMX.FTZ R30, R56, R29, !PT ;  /* 0x0000001d381e7209 */ /* 0x000fe20007810000 */
[C---:B------:R-:W-:Y:S01]  /*2a60*/  FMUL.FTZ R87, R0.reuse, R87 ;  /* 0x0000005700577220 */ /* 0x040fe20000410000 */
[C---:B------:R-:W-:Y:S01]  /*2a70*/  FMUL.FTZ R5, R0.reuse, R53 ;  /* 0x0000003500057220 */ /* 0x040fe20000410000 */
[C---:B------:R-:W-:Y:S01]  /*2a80*/  FMUL.FTZ R61, R0.reuse, R61 ;  /* 0x0000003d003d7220 */ /* 0x040fe20000410000 */
[----:B------:R-:W-:Y:S01]  /*2a90*/  FMNMX.FTZ R30, R57, R30, !PT ;  /* 0x0000001e391e7209 */ /* 0x000fe20007810000 */
[C---:B------:R-:W-:Y:S01]  /*2aa0*/  FMUL.FTZ R28, R0.reuse, R28 ;  /* 0x0000001c001c7220 */ /* 0x040fe20000410000 */
[----:B------:R-:W-:Y:S01]  /*2ab0*/  ULDC UR6, c[0x0][0x988] ;  /* 0x0002620000067ab9 */ /* 0x000fe20000000800 */
        /* <DEDUP_REMOVED lines=14> */
[----:B------:R-:W-:Y:S01]  /*2ba0*/  FMUL.FTZ R85, R0, R85 ;  /* 0x0000005500557220 */ /* 0x000fe20000410000 */
[----:B------:R4:W-:Y:S01]  /*2bb0*/  @!P1 SYNCS.ARRIVE.TRANS64.RED.A1T0 RZ, [R2+URZ], RZ ;  /* 0x000000ff02ff99a7 */ /* 0x0009e2000810043f */
[----:B------:R-:W-:Y:S01]  /*2bc0*/  MUFU.TANH R43, R43 ;  /* 0x0000002b002b7308 */ /* 0x000fe20000002400 */
[----:B---3--:R-:W-:Y:S01]  /*2bd0*/  FSEL R59, R36, -INF , P4 ;  /* 0xff800000243b7808 */ /* 0x008fe20002000000 */
[----:B------:R-:W-:Y:S01]  /*2be0*/  UMOV UR7, UR39 ;  /* 0x0000002700077c82 */ /* 0x000fe20008000000 */
[----:B------:R-:W-:Y:S01]  /*2bf0*/  ISETP.GT.AND P4, PT, R34, 0x18, PT ;  /* 0x000000182200780c */ /* 0x000fe20003f84270 */
[----:B------:R-:W-:Y:S01]  /*2c00*/  @UP0 USHF.R.U32.HI UR7, URZ, UR14, UR11 ;  /* 0x0000000e3f070299 */ /* 0x000fe2000801160b */
[----:B------:R-:W-:-:S03]  /*2c10*/  FMNMX.FTZ R29, R59, R30, !PT ;  /* 0x0000001e3b1d7209 */ /* 0x000fc60007810000 */
[----:B------:R1:W-:Y:S01]  /*2c20*/  MUFU.TANH R41, R62 ;  /* 0x0000003e00297308 */ /* 0x0003e20000002400 */
[----:B------:R-:W-:-:S04]  /*2c30*/  UIADD3 UR7, UR7, UR49, -UR52 ;  /* 0x0000003107077290 */ /* 0x000fc8000fffe834 */
[----:B------:R-:W-:-:S03]  /*2c40*/  USHF.R.S32.HI UR10, URZ, 0x1f, UR7 ;  /* 0x0000001f3f0a7899 */ /* 0x000fc60008011407 */
[----:B------:R-:W3:Y:S01]  /*2c50*/  MUFU.TANH R46, R46 ;  /* 0x0000002e002e7308 */ /* 0x000ee20000002400 */
[----:B-1----:R-:W-:Y:S01]  /*2c60*/  FSEL R62, R35, -INF , P3 ;  /* 0xff800000233e7808 */ /* 0x002fe20001800000 */
[----:B------:R-:W-:Y:S01]  /*2c70*/  ULEA.HI UR10, UR10, UR7, URZ, 0x7 ;  /* 0x000000070a0a7291 */ /* 0x000fe2000f8f383f */
[----:B------:R-:W-:Y:S02]  /*2c80*/  ISETP.GT.AND P3, PT, R34, 0x19, PT ;  /* 0x000000192200780c */ /* 0x000fe40003f64270 */
[----:B------:R-:W-:Y:S01]  /*2c90*/  FMNMX.FTZ R30, R62, R29, !PT ;  /* 0x0000001d3e1e7209 */ /* 0x000fe20007810000 */
[----:B------:R-:W-:Y:S01]  /*2ca0*/  USHF.R.S32.HI UR10, URZ, 0x7, UR10 ;  /* 0x000000073f0a7899 */ /* 0x000fe2000801140a */
[----:B0-----:R-:W-:Y:S01]  /*2cb0*/  FSEL R88, R39, -INF , P3 ;  /* 0xff80000027587808 */ /* 0x001fe20001800000 */
[----:B------:R0:W-:Y:S01]  /*2cc0*/  MUFU.TANH R32, R63 ;  /* 0x0000003f00207308 */ /* 0x0001e20000002400 */
[----:B------:R-:W-:Y:S01]  /*2cd0*/  ISETP.GT.AND P3, PT, R34, 0x21, PT ;  /* 0x000000212200780c */ /* 0x000fe20003f64270 */
[----:B------:R-:W-:-:S04]  /*2ce0*/  UISETP.LT.AND UP1, UPT, URZ, UR10, UPT ;  /* 0x0000000a3f00728c */ /* 0x000fc8000bf21270 */
[----:B------:R-:W-:Y:S02]  /*2cf0*/  USEL UR54, URZ, UR10, !UP1 ;  /* 0x0000000a3f367287 */ /* 0x000fe4000c800000 */
[----:B------:R3:W1:Y:S01]  /*2d00*/  MUFU.TANH R49, R50 ;  /* 0x0000003200317308 */ /* 0x0006620000002400 */
[----:B0-----:R-:W-:Y:S01]  /*2d10*/  FSEL R63, R38, -INF , P4 ;  /* 0xff800000263f7808 */ /* 0x001fe20002000000 */
[----:B------:R-:W-:Y:S01]  /*2d20*/  UISETP.GE.AND UP1, UPT, UR55, UR54, UPT ;  /* 0x000000363700728c */ /* 0x000fe2000bf26270 */
[----:B------:R-:W-:Y:S02]  /*2d30*/  ISETP.GT.AND P4, PT, R34, 0x20, PT ;  /* 0x000000202200780c */ /* 0x000fe40003f84270 */
[----:B------:R-:W-:Y:S02]  /*2d40*/  FMNMX.FTZ R29, R63, R30, !PT ;  /* 0x0000001e3f1d7209 */ /* 0x000fe40007810000 */
[----:B--2---:R-:W-:Y:S01]  /*2d50*/  FSEL R89, R42, -INF , P4 ;  /* 0xff8000002a597808 */ /* 0x004fe20002000000 */
[----:B------:R0:W2:Y:S01]  /*2d60*/  MUFU.TANH R48, R51 ;  /* 0x0000003300307308 */ /* 0x0000a20000002400 */
[----:B------:R-:W-:-:S02]  /*2d70*/  FMNMX.FTZ R30, R88, R29, !PT ;  /* 0x0000001d581e7209 */ /* 0x000fc40007810000 */
[----:B------:R-:W-:Y:S02]  /*2d80*/  ISETP.GT.AND P4, PT, R34, 0x28, PT ;  /* 0x000000282200780c */ /* 0x000fe40003f84270 */
[----:B------:R-:W-:Y:S02]  /*2d90*/  FMNMX.FTZ R30, R89, R30, !PT ;  /* 0x0000001e591e7209 */ /* 0x000fe40007810000 */
[----:B---3--:R-:W-:Y:S01]  /*2da0*/  FSEL R50, R46, -INF , P4 ;  /* 0xff8000002e327808 */ /* 0x008fe20002000000 */
[----:B------:R-:W3:Y:S01]  /*2db0*/  MUFU.TANH R45, R58 ;  /* 0x0000003a002d7308 */ /* 0x000ee20000002400 */
[----:B0-----:R-:W-:Y:S02]  /*2dc0*/  FSEL R51, R43, -INF , P3 ;  /* 0xff8000002b337808 */ /* 0x001fe40001800000 */
[----:B------:R-:W-:Y:S02]  /*2dd0*/  ISETP.GT.AND P3, PT, R34, 0x29, PT ;  /* 0x000000292200780c */ /* 0x000fe40003f64270 */
[----:B------:R-:W-:-:S02]  /*2de0*/  FMNMX.FTZ R29, R51, R30, !PT ;  /* 0x0000001e331d7209 */ /* 0x000fc40007810000 */
[----:B------:R-:W-:Y:S01]  /*2df0*/  ISETP.GT.AND P4, PT, R34, 0x30, PT ;  /* 0x000000302200780c */ /* 0x000fe20003f84270 */
[----:B------:R-:W0:Y:S01]  /*2e00*/  MUFU.TANH R66, R66 ;  /* 0x0000004200427308 */ /* 0x000e220000002400 */
[----:B------:R-:W-:Y:S02]  /*2e10*/  FSEL R44, R44, -INF , P3 ;  /* 0xff8000002c2c7808 */ /* 0x000fe40001800000 */
[----:B------:R-:W-:Y:S02]  /*2e20*/  FMNMX.FTZ R29, R50, R29, !PT ;  /* 0x0000001d321d7209 */ /* 0x000fe40007810000 */
[----:B------:R-:W-:Y:S02]  /*2e30*/  ISETP.GT.AND P3, PT, R34, 0x31, PT ;  /* 0x000000312200780c */ /* 0x000fe40003f64270 */
[----:B-1----:R-:W-:Y:S01]  /*2e40*/  FSEL R49, R49, -INF , P4 ;  /* 0xff80000031317808 */ /* 0x002fe20002000000 */
[----:B------:R-:W1:Y:S01]  /*2e50*/  MUFU.TANH R38, R67 ;  /* 0x0000004300267308 */ /* 0x000e620000002400 */
[----:B------:R-:W-:-:S02]  /*2e60*/  FMNMX.FTZ R30, R44, R29, !PT ;  /* 0x0000001d2c1e7209 */ /* 0x000fc40007810000 */
[----:B------:R-:W-:Y:S02]  /*2e70*/  ISETP.GT.AND P4, PT, R34, 0x38, PT ;  /* 0x000000382200780c */ /* 0x000fe40003f84270 */
[----:B--2---:R-:W-:Y:S02]  /*2e80*/  FSEL R48, R48, -INF , P3 ;  /* 0xff80000030307808 */ /* 0x004fe40001800000 */
[----:B------:R-:W-:Y:S01]  /*2e90*/  FMNMX.FTZ R29, R49, R30, !PT ;  /* 0x0000001e311d7209 */ /* 0x000fe20007810000 */
[----:B------:R-:W2:Y:S01]  /*2ea0*/  MUFU.TANH R70, R70 ;  /* 0x0000004600467308 */ /* 0x000ea20000002400 */
[----:B------:R-:W-:Y:S02]  /*2eb0*/  ISETP.GT.AND P3, PT, R34, 0x39, PT ;  /* 0x000000392200780c */ /* 0x000fe40003f64270 */
[----:B------:R-:W-:Y:S02]  /*2ec0*/  FSEL R47, R47, -INF , P4 ;  /* 0xff8000002f2f7808 */ /* 0x000fe40002000000 */
[----:B------:R-:W-:-:S02]  /*2ed0*/  FMNMX.FTZ R30, R48, R29, !PT ;  /* 0x0000001d301e7209 */ /* 0x000fc40007810000 */
[C---:B------:R-:W-:Y:S01]  /*2ee0*/  ISETP.GT.AND P4, PT, R34.reuse, 0x40, PT ;  /* 0x000000402200780c */ /* 0x040fe20003f84270 */
[----:B------:R-:W5:Y:S01]  /*2ef0*/  MUFU.TANH R71, R71 ;  /* 0x0000004700477308 */ /* 0x000f620000002400 */
[----:B------:R-:W-:Y:S02]  /*2f00*/  FSEL R46, R37, -INF , P3 ;  /* 0xff800000252e7808 */ /* 0x000fe40001800000 */
[----:B------:R-:W-:Y:S02]  /*2f10*/  FMNMX.FTZ R29, R47, R30, !PT ;  /* 0x0000001e2f1d7209 */ /* 0x000fe40007810000 */
[----:B------:R-:W-:Y:S02]  /*2f20*/  ISETP.GT.AND P3, PT, R34, 0x41, PT ;  /* 0x000000412200780c */ /* 0x000fe40003f64270 */
[----:B---3--:R-:W-:Y:S01]  /*2f30*/  FSEL R45, R45, -INF , P4 ;  /* 0xff8000002d2d7808 */ /* 0x008fe20002000000 */
[----:B------:R-:W3:Y:S01]  /*2f40*/  MUFU.TANH R36, R74 ;  /* 0x0000004a00247308 */ /* 0x000ee20000002400 */
[----:B------:R-:W-:-:S02]  /*2f50*/  FMNMX.FTZ R30, R46, R29, !PT ;  /* 0x0000001d2e1e7209 */ /* 0x000fc40007810000 */
[----:B------:R-:W-:Y:S02]  /*2f60*/  ISETP.GT.AND P4, PT, R34, 0x48, PT ;  /* 0x000000482200780c */ /* 0x000fe40003f84270 */
[----:B------:R-:W-:Y:S02]  /*2f70*/  FSEL R43, R40, -INF , P3 ;  /* 0xff800000282b7808 */ /* 0x000fe40001800000 */
[----:B------:R-:W-:Y:S01]  /*2f80*/  FMNMX.FTZ R30, R45, R30, !PT ;  /* 0x0000001e2d1e7209 */ /* 0x000fe20007810000 */
[----:B------:R-:W4:Y:S01]  /*2f90*/  MUFU.TANH R75, R75 ;  /* 0x0000004b004b7308 */ /* 0x000f220000002400 */
[----:B------:R-:W-:Y:S02]  /*2fa0*/  ISETP.GT.AND P3, PT, R34, 0x49, PT ;  /* 0x000000492200780c */ /* 0x000fe40003f64270 */
[----:B------:R-:W-:Y:S02]  /*2fb0*/  FSEL R42, R41, -INF , P4 ;  /* 0xff800000292a7808 */ /* 0x000fe40002000000 */
[----:B------:R-:W-:-:S02]  /*2fc0*/  FMNMX.FTZ R29, R43, R30, !PT ;  /* 0x0000001e2b1d7209 */ /* 0x000fc40007810000 */
[----:B------:R-:W-:Y:S01]  /*2fd0*/  ISETP.GT.AND P4, PT, R34, 0x50, PT ;  /* 0x000000502200780c */ /* 0x000fe20003f84270 */
[----:B------:R-:W4:Y:S01]  /*2fe0*/  MUFU.TANH R78, R78 ;  /* 0x0000004e004e7308 */ /* 0x000f220000002400 */
[----:B------:R-:W-:Y:S02]  /*2ff0*/  FSEL R39, R32, -INF , P3 ;  /* 0xff80000020277808 */ /* 0x000fe40001800000 */
[----:B------:R-:W-:Y:S02]  /*3000*/  FMNMX.FTZ R30, R42, R29, !PT ;  /* 0x0000001d2a1e7209 */ /* 0x000fe40007810000 */
[----:B------:R-:W-:Y:S02]  /*3010*/  ISETP.GT.AND P3, PT, R34, 0x51, PT ;  /* 0x000000512200780c */ /* 0x000fe40003f64270 */
[----:B0-----:R-:W-:Y:S01]  /*3020*/  FSEL R41, R66, -INF , P4 ;  /* 0xff80000042297808 */ /* 0x001fe20002000000 */
[----:B------:R-:W0:Y:S01]  /*3030*/  MUFU.TANH R79, R79 ;  /* 0x0000004f004f7308 */ /* 0x000e220000002400 */
[----:B------:R-:W-:-:S02]  /*3040*/  FMNMX.FTZ R30, R39, R30, !PT ;  /* 0x0000001e271e7209 */ /* 0x000fc40007810000 */
[----:B------:R-:W-:Y:S02]  /*3050*/  ISETP.GT.AND P4, PT, R34, 0x58, PT ;  /* 0x000000582200780c */ /* 0x000fe40003f84270 */
[----:B-1----:R-:W-:Y:S02]  /*3060*/  FSEL R38, R38, -INF , P3 ;  /* 0xff80000026267808 */ /* 0x002fe40001800000 */
[----:B------:R-:W-:Y:S01]  /*3070*/  FMNMX.FTZ R29, R41, R30, !PT ;  /* 0x0000001e291d7209 */ /* 0x000fe20007810000 */
[----:B------:R-:W1:Y:S01]  /*3080*/  MUFU.TANH R82, R82 ;  /* 0x0000005200527308 */ /* 0x000e620000002400 */
[----:B------:R-:W-:Y:S02]  /*3090*/  ISETP.GT.AND P3, PT, R34, 0x59, PT ;  /* 0x000000592200780c */ /* 0x000fe40003f64270 */
[----:B--2---:R-:W-:Y:S02]  /*30a0*/  FSEL R40, R70, -INF , P4 ;  /* 0xff80000046287808 */ /* 0x004fe40002000000 */
[----:B------:R-:W-:-:S02]  /*30b0*/  FMNMX.FTZ R29, R38, R29, !PT ;  /* 0x0000001d261d7209 */ /* 0x000fc40007810000 */
[----:B------:R-:W-:Y:S01]  /*30c0*/  ISETP.GT.AND P4, PT, R34, 0x60, PT ;  /* 0x000000602200780c */ /* 0x000fe20003f84270 */
[----:B------:R-:W2:Y:S01]  /*30d0*/  MUFU.TANH R83, R83 ;  /* 0x0000005300537308 */ /* 0x000ea20000002400 */
[----:B-----5:R-:W-:Y:S02]  /*30e0*/  FSEL R37, R71, -INF , P3 ;  /* 0xff80000047257808 */ /* 0x020fe40001800000 */
[----:B------:R-:W-:Y:S02]  /*30f0*/  FMNMX.FTZ R30, R40, R29, !PT ;  /* 0x0000001d281e7209 */ /* 0x000fe40007810000 */
[----:B------:R-:W-:Y:S02]  /*3100*/  ISETP.GT.AND P3, PT, R34, 0x61, PT ;  /* 0x000000612200780c */ /* 0x000fe40003f64270 */
[----:B---3--:R-:W-:Y:S01]  /*3110*/  FSEL R36, R36, -INF , P4 ;  /* 0xff80000024247808 */ /* 0x008fe20002000000 */
[----:B------:R-:W3:Y:S01]  /*3120*/  MUFU.TANH R86, R86 ;  /* 0x0000005600567308 */ /* 0x000ee20000002400 */
[----:B------:R-:W-:-:S02]  /*3130*/  FMNMX.FTZ R31, R37, R30, !PT ;  /* 0x0000001e251f7209 */ /* 0x000fc40007810000 */
[----:B------:R-:W-:Y:S02]  /*3140*/  ISETP.GT.AND P4, PT, R34, 0x68, PT ;  /* 0x000000682200780c */ /* 0x000fe40003f84270 */
[----:B----4-:R-:W-:Y:S02]  /*3150*/  FSEL R29, R75, -INF , P3 ;  /* 0xff8000004b1d7808 */ /* 0x010fe40001800000 */
[----:B------:R-:W-:Y:S01]  /*3160*/  FMNMX.FTZ R32, R36, R31, !PT ;  /* 0x0000001f24207209 */ /* 0x000fe20007810000 */
[----:B------:R-:W4:Y:S01]  /*3170*/  MUFU.TANH R87, R87 ;  /* 0x0000005700577308 */ /* 0x000f220000002400 */
[----:B------:R-:W-:Y:S02]  /*3180*/  ISETP.GT.AND P3, PT, R34, 0x69, PT ;  /* 0x000000692200780c */ /* 0x000fe40003f64270 */
[----:B------:R-:W-:Y:S02]  /*3190*/  FSEL R30, R78, -INF , P4 ;  /* 0xff8000004e1e7808 */ /* 0x000fe40002000000 */
[----:B------:R-:W-:-:S02]  /*31a0*/  FMNMX.FTZ R33, R29, R32, !PT ;  /* 0x000000201d217209 */ /* 0x000fc40007810000 */
[----:B------:R-:W-:Y:S01]  /*31b0*/  ISETP.GT.AND P4, PT, R34, 0x70, PT ;  /* 0x000000702200780c */ /* 0x000fe20003f84270 */
[----:B------:R5:W-:Y:S01]  /*31c0*/  MUFU.TANH R71, R61 ;  /* 0x0000003d00477308 */ /* 0x000be20000002400 */
[----:B0-----:R-:W-:Y:S02]  /*31d0*/  FSEL R31, R79, -INF , P3 ;  /* 0xff8000004f1f7808 */ /* 0x001fe40001800000 */
[----:B------:R-:W-:Y:S02]  /*31e0*/  FMNMX.FTZ R32, R30, R33, !PT ;  /* 0x000000211e207209 */ /* 0x000fe40007810000 */
[----:B------:R-:W-:Y:S02]  /*31f0*/  ISETP.GT.AND P3, PT, R34, 0x71, PT ;  /* 0x000000712200780c */ /* 0x000fe40003f64270 */
[----:B-1----:R-:W-:Y:S01]  /*3200*/  FSEL R33, R82, -INF , P4 ;  /* 0xff80000052217808 */ /* 0x002fe20002000000 */
[----:B------:R-:W0:Y:S01]  /*3210*/  MUFU.TANH R20, R20 ;  /* 0x0000001400147308 */ /* 0x000e220000002400 */
[----:B------:R-:W-:-:S02]  /*3220*/  FMNMX.FTZ R58, R31, R32, !PT ;  /* 0x000000201f3a7209 */ /* 0x000fc40007810000 */
[C---:B------:R-:W-:Y:S02]  /*3230*/  ISETP.GT.AND P4, PT, R34.reuse, 0x78, PT ;  /* 0x000000782200780c */ /* 0x040fe40003f84270 */
[----:B--2---:R-:W-:Y:S02]  /*3240*/  FSEL R32, R83, -INF , P3 ;  /* 0xff80000053207808 */ /* 0x004fe40001800000 */
[----:B------:R-:W-:Y:S01]  /*3250*/  FMNMX.FTZ R35, R33, R58, !PT ;  /* 0x0000003a21237209 */ /* 0x000fe20007810000 */
[----:B------:R-:W1:Y:S01]  /*3260*/  MUFU.TANH R21, R21 ;  /* 0x0000001500157308 */ /* 0x000e620000002400 */
[----:B------:R-:W-:Y:S02]  /*3270*/  ISETP.GT.AND P3, PT, R34, 0x79, PT ;  /* 0x000000792200780c */ /* 0x000fe40003f64270 */
[----:B---3--:R-:W-:Y:S02]  /*3280*/  FSEL R34, R86, -INF , P4 ;  /* 0xff80000056227808 */ /* 0x008fe40002000000 */
[----:B------:R-:W-:-:S02]  /*3290*/  FMNMX.FTZ R53, R32, R35, !PT ;  /* 0x0000002320357209 */ /* 0x000fc40007810000 */
[----:B----4-:R-:W-:Y:S01]  /*32a0*/  FSEL R35, R87, -INF , P3 ;  /* 0xff80000057237808 */ /* 0x010fe20001800000 */
[----:B------:R-:W2:Y:S01]  /*32b0*/  MUFU.TANH R28, R28 ;  /* 0x0000001c001c7308 */ /* 0x000ea20000002400 */
        /* <DEDUP_REMOVED lines=25> */
[----:B0-----:R-:W-:Y:S01]  /*3450*/  FSEL R52, R20, -INF , P3 ;  /* 0xff80000014347808 */ /* 0x001fe20001800000 */
[--C-:B------:R-:W-:Y:S01]  /*3460*/  FFMA.FTZ R26, R54, UR6, -R78.reuse ;  /* 0x00000006361a7c23 */ /* 0x100fe2000801084e */
[----:B-1----:R-:W-:Y:S01]  /*3470*/  FSEL R55, R21, -INF , P4 ;  /* 0xff80000015377808 */ /* 0x002fe20002000000 */
[--C-:B------:R-:W-:Y:S01]  /*3480*/  FFMA.FTZ R20, R56, UR6, -R78.reuse ;  /* 0x0000000638147c23 */ /* 0x100fe2000801084e */
[----:B------:R-:W-:Y:S01]  /*3490*/  ISETP.GT.AND P3, PT, R53, 0x9, PT ;  /* 0x000000093500780c */ /* 0x000fe20003f64270 */
[----:B------:R0:W-:Y:S01]  /*34a0*/  MUFU.TANH R70, R60 ;  /* 0x0000003c00467308 */ /* 0x0001e20000002400 */
[----:B--2---:R-:W-:Y:S01]  /*34b0*/  FSEL R54, R28, -INF , P5 ;  /* 0xff8000001c367808 */ /* 0x004fe20002800000 */
[--C-:B------:R-:W-:Y:S01]  /*34c0*/  FFMA.FTZ R28, R57, UR6, -R78.reuse ;  /* 0x00000006391c7c23 */ /* 0x100fe2000801084e */
[----:B------:R-:W-:Y:S01]  /*34d0*/  FMNMX.FTZ R21, R52, R55, !PT ;  /* 0x0000003734157209 */ /* 0x000fe20007810000 */
[--C-:B------:R-:W-:Y:S01]  /*34e0*/  FFMA.FTZ R88, R88, UR6, -R78.reuse ;  /* 0x0000000658587c23 */ /* 0x100fe2000801084e */
[----:B------:R-:W-:Y:S01]  /*34f0*/  ISETP.GT.AND P4, PT, R53, 0x10, PT ;  /* 0x000000103500780c */ /* 0x000fe20003f84270 */
[--C-:B------:R-:W-:Y:S01]  /*3500*/  FFMA.FTZ R39, R39, UR6, -R78.reuse ;  /* 0x0000000627277c23 */ /* 0x100fe2000801084e */
[----:B---3--:R-:W-:Y:S01]  /*3510*/  FSEL R56, R24, -INF , P3 ;  /* 0xff80000018387808 */ /* 0x008fe20001800000 */
[----:B------:R-:W-:Y:S01]  /*3520*/  MUFU.TANH R9, R9 ;  /* 0x0000000900097308 */ /* 0x000fe20000002400 */
[----:B------:R-:W-:Y:S01]  /*3530*/  FMNMX.FTZ R61, R54, R21, !PT ;  /* 0x00000015363d7209 */ /* 0x000fe20007810000 */
[--C-:B------:R-:W-:Y:S01]  /*3540*/  FFMA.FTZ R44, R44, UR6, -R78.reuse ;  /* 0x000000062c2c7c23 */ /* 0x100fe2000801084e */
[----:B------:R-:W-:Y:S01]  /*3550*/  ISETP.GT.AND P3, PT, R53, 0x11, PT ;  /* 0x000000113500780c */ /* 0x000fe20003f64270 */
[--C-:B------:R-:W-:Y:S01]  /*3560*/  FFMA.FTZ R42, R42, UR6, -R78.reuse ;  /* 0x000000062a2a7c23 */ /* 0x100fe2000801084e */
[----:B------:R-:W-:Y:S01]  /*3570*/  FSEL R57, R25, -INF , P4 ;  /* 0xff80000019397808 */ /* 0x000fe20002000000 */
[--C-:B------:R-:W-:Y:S01]  /*3580*/  FFMA.FTZ R35, R35, UR6, -R78.reuse ;  /* 0x0000000623237c23 */ /* 0x100fe2000801084e */
[----:B------:R-:W-:Y:S01]  /*3590*/  FMNMX.FTZ R24, R56, R61, !PT ;  /* 0x0000003d38187209 */ /* 0x000fe20007810000 */
[----:B------:R-:W1:Y:S01]  /*35a0*/  MUFU.TANH R6, R6 ;  /* 0x0000000600067308 */ /* 0x000e620000002400 */
[----:B------:R-:W-:Y:S01]  /*35b0*/  ISETP.GT.AND P4, PT, R53, 0x18, PT ;  /* 0x000000183500780c */ /* 0x000fe20003f84270 */
[--C-:B------:R-:W-:Y:S01]  /*35c0*/  FFMA.FTZ R40, R40, UR6, -R78.reuse ;  /* 0x0000000628287c23 */ /* 0x100fe2000801084e */
[----:B------:R-:W-:Y:S01]  /*35d0*/  FSEL R58, R14, -INF , P3 ;  /* 0xff8000000e3a7808 */ /* 0x000fe20001800000 */
[--C-:B------:R-:W-:Y:S01]  /*35e0*/  FFMA.FTZ R14, R59, UR6, -R78.reuse ;  /* 0x000000063b0e7c23 */ /* 0x100fe2000801084e */
[----:B------:R-:W-:Y:S01]  /*35f0*/  FMNMX.FTZ R25, R57, R24, !PT ;  /* 0x0000001839197209 */ /* 0x000fe20007810000 */
[----:B------:R-:W-:Y:S01]  /*3600*/  FFMA.FTZ R36, R36, UR6, -R78 ;  /* 0x0000000624247c23 */ /* 0x000fe2000801084e */
[----:B------:R-:W-:Y:S01]  /*3610*/  ISETP.GT.AND P3, PT, R53, 0x19, PT ;  /* 0x000000193500780c */ /* 0x000fe20003f64270 */
[----:B------:R-:W2:Y:S01]  /*3620*/  MUFU.TANH R7, R7 ;  /* 0x0000000700077308 */ /* 0x000ea20000002400 */
[----:B------:R-:W-:-:S02]  /*3630*/  FSEL R59, R15, -INF , P4 ;  /* 0xff8000000f3b7808 */ /* 0x000fc40002000000 */
[----:B------:R-:W-:Y:S02]  /*3640*/  FMNMX.FTZ R24, R58, R25, !PT ;  /* 0x000000193a187209 */ /* 0x000fe40007810000 */
[----:B------:R-:W-:Y:S02]  /*3650*/  ISETP.GT.AND P4, PT, R53, 0x20, PT ;  /* 0x000000203500780c */ /* 0x000fe40003f84270 */
[----:B0-----:R-:W-:Y:S01]  /*3660*/  FSEL R60, R13, -INF , P3 ;  /* 0xff8000000d3c7808 */ /* 0x001fe20001800000 */
[----:B------:R-:W-:-:S01]  /*3670*/  FFMA.FTZ R13, R62, UR6, -R78 ;  /* 0x000000063e0d7c23 */ /* 0x000fc2000801084e */
[----:B------:R-:W-:Y:S01]  /*3680*/  FMNMX.FTZ R15, R59, R24, !PT ;  /* 0x000000183b0f7209 */ /* 0x000fe20007810000 */
[----:B------:R-:W0:Y:S01]  /*3690*/  MUFU.TANH R5, R5 ;  /* 0x0000000500057308 */ /* 0x000e220000002400 */
[----:B------:R-:W-:Y:S02]  /*36a0*/  ISETP.GT.AND P3, PT, R53, 0x21, PT ;  /* 0x000000213500780c */ /* 0x000fe40003f64270 */
[----:B------:R-:W-:-:S02]  /*36b0*/  FSEL R61, R12, -INF , P4 ;  /* 0xff8000000c3d7808 */ /* 0x000fc40002000000 */
[----:B------:R-:W-:Y:S01]  /*36c0*/  FMNMX.FTZ R12, R60, R15, !PT ;  /* 0x0000000f3c0c7209 */ /* 0x000fe20007810000 */
[----:B------:R-:W-:Y:S01]  /*36d0*/  FFMA.FTZ R15, R63, UR6, -R78 ;  /* 0x000000063f0f7c23 */ /* 0x000fe2000801084e */
[----:B------:R-:W-:Y:S01]  /*36e0*/  FSEL R62, R11, -INF , P3 ;  /* 0xff8000000b3e7808 */ /* 0x000fe20001800000 */
[----:B------:R5:W-:Y:S01]  /*36f0*/  MUFU.TANH R74, R64 ;  /* 0x00000040004a7308 */ /* 0x000be20000002400 */
[----:B------:R-:W-:Y:S02]  /*3700*/  ISETP.GT.AND P4, PT, R53, 0x28, PT ;  /* 0x000000283500780c */ /* 0x000fe40003f84270 */
[----:B------:R-:W-:Y:S02]  /*3710*/  FMNMX.FTZ R11, R61, R12, !PT ;  /* 0x0000000c3d0b7209 */ /* 0x000fe40007810000 */
[----:B------:R-:W-:Y:S02]  /*3720*/  ISETP.GT.AND P3, PT, R53, 0x29, PT ;  /* 0x000000293500780c */ /* 0x000fe40003f64270 */
[----:B----4-:R-:W-:Y:S01]  /*3730*/  FSEL R63, R10, -INF , P4 ;  /* 0xff8000000a3f7808 */ /* 0x010fe20002000000 */
[----:B------:R-:W3:Y:S01]  /*3740*/  MUFU.TANH R4, R4 ;  /* 0x0000000400047308 */ /* 0x000ee20000002400 */
[----:B------:R-:W-:-:S02]  /*3750*/  FMNMX.FTZ R12, R62, R11, !PT ;  /* 0x0000000b3e0c7209 */ /* 0x000fc40007810000 */
[----:B------:R-:W-:Y:S02]  /*3760*/  ISETP.GT.AND P4, PT, R53, 0x30, PT ;  /* 0x000000303500780c */ /* 0x000fe40003f84270 */
[----:B-----5:R-:W-:Y:S02]  /*3770*/  FSEL R64, R8, -INF , P3 ;  /* 0xff80000008407808 */ /* 0x020fe40001800000 */
        /* <DEDUP_REMOVED lines=21> */
[C---:B------:R-:W-:Y:S02]  /*38d0*/  ISETP.GT.AND P3, PT, R53.reuse, 0x41, PT ;  /* 0x000000413500780c */ /* 0x040fe40003f64270 */
        /* <DEDUP_REMOVED lines=14> */
[C---:B------:R-:W-:Y:S02]  /*39c0*/  ISETP.GT.AND P3, PT, R53.reuse, 0x51, PT ;  /* 0x000000513500780c */ /* 0x040fe40003f64270 */
        /* <DEDUP_REMOVED lines=15> */
[----:B------:R-:W-:Y:S02]  /*3ac0*/  ISETP.GT.AND P3, PT, R53, 0x61, PT ;  /* 0x000000613500780c */ /* 0x000fe40003f64270 */
        /* <DEDUP_REMOVED lines=17> */
[----:B------:R-:W-:Y:S02]  /*3be0*/  ISETP.GT.AND P3, PT, R53, 0x71, PT ;  /* 0x000000713500780c */ /* 0x000fe40003f64270 */
        /* <DEDUP_REMOVED lines=15> */
[----:B------:R-:W-:Y:S02]  /*3ce0*/  CS2R R84, SRZ ;  /* 0x0000000000547805 */ /* 0x000fe4000001ff00 */
[----:B------:R-:W-:Y:S01]  /*3cf0*/  FMNMX.FTZ R12, R45, R12, !PT ;  /* 0x0000000c2d0c7209 */ /* 0x000fe20007810000 */
[----:B------:R0:W-:Y:S03]  /*3d00*/  MUFU.EX2 R21, R28 ;  /* 0x0000001c00157308 */ /* 0x0001e60000000800 */
[----:B------:R-:W-:Y:S01]  /*3d10*/  FMNMX.FTZ R24, R53, R12, !PT ;  /* 0x0000000c35187209 */ /* 0x000fe20007810000 */
[--C-:B-1----:R-:W-:Y:S01]  /*3d20*/  FFMA.FTZ R15, R38, UR6, -R78.reuse ;  /* 0x00000006260f7c23 */ /* 0x102fe2000801084e */
[----:B------:R-:W-:-:S01]  /*3d30*/  FFMA.FTZ R12, R41, UR6, -R78 ;  /* 0x00000006290c7c23 */ /* 0x000fc2000801084e */
[--C-:B------:R-:W-:Y:S01]  /*3d40*/  FFMA.FTZ R41, R37, UR6, -R78.reuse ;  /* 0x0000000625297c23 */ /* 0x100fe2000801084e */
[----:B------:R-:W-:-:S01]  /*3d50*/  FFMA.FTZ R37, R30, UR6, -R78 ;  /* 0x000000061e257c23 */ /* 0x000fc2000801084e */
[----:B------:R-:W1:Y:S01]  /*3d60*/  SHFL.BFLY PT, R25, R24, 0x2, 0x1f ;  /* 0x0c401f0018197f89 */ /* 0x000e6200000e0000 */
[----:B------:R-:W-:Y:S01]  /*3d70*/  IMAD.U32 R30, RZ, RZ, UR6 ;  /* 0x00000006ff1e7e24 */ /* 0x000fe2000f8e00ff */
[----:B------:R-:W-:Y:S01]  /*3d80*/  MUFU.EX2 R26, R26 ;  /* 0x0000001a001a7308 */ /* 0x000fe20000000800 */
[----:B0-----:R-:W-:-:S01]  /*3d90*/  FFMA.FTZ R28, R31, UR6, -R78 ;  /* 0x000000061f1c7c23 */ /* 0x001fc2000801084e */
[----:B---3--:R-:W-:-:S06]  /*3da0*/  F2FP.SATFINITE.E4M3.F32.PACK_AB_MERGE_C R227, R80, R77, RZ ;  /* 0x0000004d50e3723e */ /* 0x008fcc00048070ff */
[----:B------:R-:W0:Y:S08]  /*3db0*/  MUFU.EX2 R27, R27 ;  /* 0x0000001b001b7308 */ /* 0x000e300000000800 */
[----:B------:R-:W2:Y:S01]  /*3dc0*/  MUFU.EX2 R20, R20 ;  /* 0x0000001400147308 */ /* 0x000ea20000000800 */
[----:B-1----:R-:W-:Y:S01]  /*3dd0*/  FMNMX.FTZ R25, R24, R25, !PT ;  /* 0x0000001918197209 */ /* 0x002fe20007810000 */
[----:B------:R-:W-:-:S06]  /*3de0*/  FFMA.FTZ R24, R33, UR6, -R78 ;  /* 0x0000000621187c23 */ /* 0x000fcc000801084e */
[----:B------:R-:W-:Y:S01]  /*3df0*/  MUFU.EX2 R14, R14 ;  /* 0x0000000e000e7308 */ /* 0x000fe20000000800 */
[----:B0-----:R-:W-:-:S01]  /*3e00*/  FADD.FTZ R81, R26, R27 ;  /* 0x0000001b1a517221 */ /* 0x001fc20000010000 */
[----:B------:R-:W0:Y:S06]  /*3e10*/  SHFL.BFLY PT, R38, R25, 0x1, 0x1f ;  /* 0x0c201f0019267f89 */ /* 0x000e2c00000e0000 */
[----:B------:R-:W-:Y:S01]  /*3e20*/  MUFU.EX2 R13, R13 ;  /* 0x0000000d000d7308 */ /* 0x000fe20000000800 */
[----:B--2---:R-:W-:-:S04]  /*3e30*/  F2FP.SATFINITE.E4M3.F32.PACK_AB_MERGE_C R229, R21, R20, RZ ;  /* 0x0000001415e5723e */ /* 0x004fc800048070ff */
[----:B------:R-:W-:-:S03]  /*3e40*/  F2FP.SATFINITE.E4M3.F32.PACK_AB_MERGE_C R229, R27, R26, R229 ;  /* 0x0000001a1be5723e */ /* 0x000fc600048070e5 */
[----:B------:R1:W2:Y:S08]  /*3e50*/  MUFU.EX2 R9, R88 ;  /* 0x0000005800097308 */ /* 0x0002b00000000800 */
[----:B------:R3:W-:Y:S01]  /*3e60*/  MUFU.EX2 R43, R39 ;  /* 0x00000027002b7308 */ /* 0x0007e20000000800 */
[----:B-1----:R-:W-:Y:S02]  /*3e70*/  CS2R R88, SRZ ;  /* 0x0000000000587805 */ /* 0x002fe4000001ff00 */
[----:B0-----:R-:W-:Y:S01]  /*3e80*/  FMNMX.FTZ R161, R25, R38, !PT ;  /* 0x0000002619a17209 */ /* 0x001fe20007810000 */
[----:B------:R-:W-:-:S01]  /*3e90*/  FFMA.FTZ R25, R34, UR6, -R78 ;  /* 0x0000000622197c23 */ /* 0x000fc2000801084e */
[----:B------:R-:W-:-:S02]  /*3ea0*/  FADD.FTZ R38, R20, R81 ;  /* 0x0000005114267221 */ /* 0x000fc40000010000 */
[C---:B------:R-:W-:Y:S01]  /*3eb0*/  FSETP.NEU.FTZ.AND P3, PT, R161.reuse, -INF , PT ;  /* 0xff800000a100780b */ /* 0x040fe20003f7d000 */
[----:B------:R-:W-:Y:S01]  /*3ec0*/  FFMA.FTZ R30, R161, R30, -8 ;  /* 0xc1000000a11e7423 */ /* 0x000fe2000001001e */
[----:B---3--:R-:W-:-:S01]  /*3ed0*/  FFMA.FTZ R39, R29, UR6, -R78 ;  /* 0x000000061d277c23 */ /* 0x008fc2000801084e */
[----:B------:R-:W-:Y:S01]  /*3ee0*/  MUFU.EX2 R6, R6 ;  /* 0x0000000600067308 */ /* 0x000fe20000000800 */
[----:B------:R-:W-:-:S01]  /*3ef0*/  FFMA.FTZ R29, R32, UR6, -R78 ;  /* 0x00000006201d7c23 */ /* 0x000fc2000801084e */
[----:B--2---:R-:W-:Y:S02]  /*3f00*/  F2FP.SATFINITE.E4M3.F32.PACK_AB_MERGE_C R231, R9, R10, RZ ;  /* 0x0000000a09e7723e */ /* 0x004fe400048070ff */
[----:B------:R-:W-:Y:S02]  /*3f10*/  FSEL R31, R30, RZ, P3 ;  /* 0x000000ff1e1f7208 */ /* 0x000fe40001800000 */
[----:B------:R-:W-:Y:S02]  /*3f20*/  PLOP3.LUT P3, PT, PT, PT, UP1, 0x80, 0x0 ;  /* 0x000000000000781c */ /* 0x000fe40003f6f018 */
        /* <DEDUP_REMOVED lines=38> */
[----:B------:R-:W-:-:S02]  /*4190*/  F2FP.SATFINITE.E4M3.F32.PACK_AB_MERGE_C R231, R13, R14, R231 ;  /* 0x0000000e0de7723e */ /* 0x000fc400048070e7 */
[----:B------:R-:W0:Y:S01]  /*41a0*/  MUFU.EX2 R57, R57 ;  /* 0x0000003900397308 */ /* 0x000e220000000800 */
[----:B-1----:R-:W-:-:S01]  /*41b0*/  FADD.FTZ R34, R54, R79 ;  /* 0x0000004f36227221 */ /* 0x002fc20000010000 */
[----:B------:R-:W-:-:S04]  /*41c0*/  FADD.FTZ R79, R21, R38 ;  /* 0x00000026154f7221 */ /* 0x000fc80000010000 */
[----:B------:R-:W-:Y:S02]  /*41d0*/  FADD.FTZ R38, R14, R79 ;  /* 0x0000004f0e267221 */ /* 0x000fe40000010000 */
[----:B------:R-:W1:Y:S01]  /*41e0*/  MUFU.EX2 R58, R58 ;  /* 0x0000003a003a7308 */ /* 0x000e620000000800 */
[----:B--2---:R-:W-:-:S01]  /*41f0*/  FADD.FTZ R34, R33, R34 ;  /* 0x0000002221227221 */ /* 0x004fc20000010000 */
[----:B------:R-:W-:Y:S01]  /*4200*/  FADD.FTZ R79, R13, R38 ;  /* 0x000000260d4f7221 */ /* 0x000fe20000010000 */
[----:B------:R-:W-:-:S04]  /*4210*/  F2FP.SATFINITE.E4M3.F32.PACK_AB_MERGE_C R33, R33, R54, RZ ;  /* 0x000000362121723e */ /* 0x000fc800048070ff */
[----:B------:R-:W-:Y:S01]  /*4220*/  F2FP.SATFINITE.E4M3.F32.PACK_AB_MERGE_C R228, R55, R52, R33 ;  /* 0x0000003437e4723e */ /* 0x000fe20004807021 */
[----:B------:R-:W2:Y:S01]  /*4230*/  MUFU.EX2 R59, R59 ;  /* 0x0000003b003b7308 */ /* 0x000ea20000000800 */
[----:B------:R-:W-:-:S07]  /*4240*/  CS2R R54, SRZ ;  /* 0x0000000000367805 */ /* 0x000fce000001ff00 */
[----:B------:R-:W3:Y:S08]  /*4250*/  MUFU.EX2 R60, R60 ;  /* 0x0000003c003c7308 */ /* 0x000ef00000000800 */
[----:B------:R-:W4:Y:S08]  /*4260*/  MUFU.EX2 R61, R61 ;  /* 0x0000003d003d7308 */ /* 0x000f300000000800 */
[----:B------:R0:W-:Y:S08]  /*4270*/  MUFU.EX2 R32, R69 ;  /* 0x0000004500207308 */ /* 0x0001f00000000800 */
[----:B------:R-:W5:Y:S01]  /*4280*/  MUFU.EX2 R62, R62 ;  /* 0x0000003e003e7308 */ /* 0x000f620000000800 */
[----:B0-----:R-:W-:-:S01]  /*4290*/  FADD.FTZ R69, R57, R34 ;  /* 0x0000002239457221 */ /* 0x001fc20000010000 */
[----:B------:R-:W-:-:S03]  /*42a0*/  FADD.FTZ R34, R10, R79 ;  /* 0x0000004f0a227221 */ /* 0x000fc60000010000 */
[----:B-1----:R-:W-:Y:S01]  /*42b0*/  FADD.FTZ R2, R58, R69 ;  /* 0x000000453a027221 */ /* 0x002fe20000010000 */
[----:B------:R-:W-:-:S02]  /*42c0*/  FADD.FTZ R79, R9, R34 ;  /* 0x00000022094f7221 */ /* 0x000fc40000010000 */
[----:B------:R-:W0:Y:S01]  /*42d0*/  MUFU.EX2 R3, R3 ;  /* 0x0000000300037308 */ /* 0x000e220000000800 */
[----:B--2---:R-:W-:-:S01]  /*42e0*/  FADD.FTZ R69, R59, R2 ;  /* 0x000000023b457221 */ /* 0x004fc20000010000 */
[----:B------:R-:W-:Y:S01]  /*42f0*/  FADD.FTZ R34, R6, R79 ;  /* 0x0000004f06227221 */ /* 0x000fe20000010000 */
[C---:B---3--:R-:W-:Y:S02]  /*4300*/  F2FP.SATFINITE.E4M3.F32.PACK_AB_MERGE_C R59, R60.reuse, R59, RZ ;  /* 0x0000003b3c3b723e */ /* 0x048fe400048070ff */
[----:B------:R-:W-:Y:S01]  /*4310*/  FADD.FTZ R2, R60, R69 ;  /* 0x000000453c027221 */ /* 0x000fe20000010000 */
[----:B------:R-:W-:-:S01]  /*4320*/  FADD.FTZ R38, R5, R34 ;  /* 0x0000002205267221 */ /* 0x000fc20000010000 */
[----:B------:R-:W-:Y:S01]  /*4330*/  F2FP.SATFINITE.E4M3.F32.PACK_AB_MERGE_C R230, R58, R57, R59 ;  /* 0x000000393ae6723e */ /* 0x000fe2000480703b */
[----:B------:R-:W1:Y:S01]  /*4340*/  MUFU.EX2 R63, R63 ;  /* 0x0000003f003f7308 */ /* 0x000e620000000800 */
[----:B----4-:R-:W-:-:S01]  /*4350*/  FADD.FTZ R69, R61, R2 ;  /* 0x000000023d457221 */ /* 0x010fc20000010000 */
[----:B------:R-:W-:-:S02]  /*4360*/  CS2R R58, SRZ ;  /* 0x00000000003a7805 */ /* 0x000fc4000001ff00 */
[----:B------:R-:W-:Y:S01]  /*4370*/  CS2R R56, SRZ ;  /* 0x0000000000387805 */ /* 0x000fe2000001ff00 */
[----:B-----5:R-:W-:-:S03]  /*4380*/  FADD.FTZ R34, R62, R69 ;  /* 0x000000453e227221 */ /* 0x020fc60000010000 */
[----:B------:R-:W2:Y:S01]  /*4390*/  MUFU.EX2 R44, R44 ;  /* 0x0000002c002c7308 */ /* 0x000ea20000000800 */
[----:B0-----:R-:W-:-:S07]  /*43a0*/  FADD.FTZ R79, R3, R38 ;  /* 0x00000026034f7221 */ /* 0x001fce0000010000 */
[----:B------:R-:W0:Y:S01]  /*43b0*/  MUFU.EX2 R64, R64 ;  /* 0x0000004000407308 */ /* 0x000e220000000800 */
[----:B-1----:R-:W-:-:S07]  /*43c0*/  FADD.FTZ R69, R63, R34 ;  /* 0x000000223f457221 */ /* 0x002fce0000010000 */
[----:B------:R-:W1:Y:S01]  /*43d0*/  MUFU.EX2 R65, R65 ;  /* 0x0000004100417308 */ /* 0x000e620000000800 */
[----:B--2---:R-:W-:-:S01]  /*43e0*/  FADD.FTZ R79, R44, R79 ;  /* 0x0000004f2c4f7221 */ /* 0x004fc20000010000 */
[----:B------:R-:W-:-:S03]  /*43f0*/  F2FP.SATFINITE.E4M3.F32.PACK_AB_MERGE_C R225, R44, R3, RZ ;  /* 0x000000032ce1723e */ /* 0x000fc600048070ff */
[----:B------:R-:W-:Y:S01]  /*4400*/  FADD.FTZ R38, R4, R79 ;  /* 0x0000004f04267221 */ /* 0x000fe20000010000 */
[----:B------:R-:W-:Y:S02]  /*4410*/  F2FP.SATFINITE.E4M3.F32.PACK_AB_MERGE_C R225, R5, R6, R225 ;  /* 0x0000000605e1723e */ /* 0x000fe400048070e1 */
[----:B------:R-:W-:Y:S01]  /*4420*/  CS2R R78, SRZ ;  /* 0x00000000004e7805 */ /* 0x000fe2000001ff00 */
[----:B------:R-:W2:Y:S01]  /*4430*/  MUFU.EX2 R7, R7 ;  /* 0x0000000700077308 */ /* 0x000ea20000000800 */
[----:B0-----:R-:W-:-:S01]  /*4440*/  FADD.FTZ R34, R64, R69 ;  /* 0x0000004540227221 */ /* 0x001fc20000010000 */
[----:B------:R-:W-:-:S04]  /*4450*/  F2FP.SATFINITE.E4M3.F32.PACK_AB_MERGE_C R63, R64, R63, RZ ;  /* 0x0000003f403f723e */ /* 0x000fc800048070ff */
[----:B------:R-:W-:Y:S02]  /*4460*/  F2FP.SATFINITE.E4M3.F32.PACK_AB_MERGE_C R224, R62, R61, R63 ;  /* 0x0000003d3ee0723e */ /* 0x000fe4000480703f */
[----:B------:R-:W-:Y:S01]  /*4470*/  CS2R R62, SRZ ;  /* 0x00000000003e7805 */ /* 0x000fe2000001ff00 */
[----:B------:R-:W0:Y:S01]  /*4480*/  MUFU.EX2 R66, R66 ;  /* 0x0000004200427308 */ /* 0x000e220000000800 */
[----:B-1----:R-:W-:-:S01]  /*4490*/  FADD.FTZ R53, R65, R34 ;  /* 0x0000002241357221 */ /* 0x002fc20000010000 */
[----:B------:R-:W-:-:S06]  /*44a0*/  CS2R R60, SRZ ;  /* 0x00000000003c7805 */ /* 0x000fcc000001ff00 */
[----:B------:R-:W1:Y:S01]  /*44b0*/  MUFU.EX2 R67, R67 ;  /* 0x0000004300437308 */ /* 0x000e620000000800 */
[----:B--2---:R-:W-:-:S01]  /*44c0*/  FADD.FTZ R38, R7, R38 ;  /* 0x0000002607267221 */ /* 0x004fc20000010000 */
[----:B------:R-:W-:-:S03]  /*44d0*/  F2FP.SATFINITE.E4M3.F32.PACK_AB_MERGE_C R227, R7, R4, R227 ;  /* 0x0000000407e3723e */ /* 0x000fc600048070e3 */
[----:B------:R-:W-:-:S03]  /*44e0*/  FADD.FTZ R21, R77, R38 ;  /* 0x000000264d157221 */ /* 0x000fc60000010000 */
[----:B------:R-:W2:Y:S01]  /*44f0*/  MUFU.EX2 R68, R68 ;  /* 0x0000004400447308 */ /* 0x000ea20000000800 */
[----:B0-----:R-:W-:-:S01]  /*4500*/  FADD.FTZ R10, R66, R53 ;  /* 0x00000035420a7221 */ /* 0x001fc20000010000 */
[----:B------:R-:W-:Y:S01]  /*4510*/  FADD.FTZ R21, R80, R21 ;  /* 0x0000001550157221 */ /* 0x000fe20000010000 */
[----:B------:R-:W-:Y:S02]  /*4520*/  CS2R R80, SRZ ;  /* 0x0000000000507805 */ /* 0x000fe4000001ff00 */
[----:B------:R-:W-:-:S03]  /*4530*/  CS2R R52, SRZ ;  /* 0x0000000000347805 */ /* 0x000fc6000001ff00 */
[----:B------:R-:W0:Y:S01]  /*4540*/  MUFU.EX2 R8, R8 ;  /* 0x0000000800087308 */ /* 0x000e220000000800 */
[----:B-1----:R-:W-:-:S07]  /*4550*/  FADD.FTZ R3, R67, R10 ;  /* 0x0000000a43037221 */ /* 0x002fce0000010000 */
[----:B------:R-:W1:Y:S01]  /*4560*/  MUFU.EX2 R51, R51 ;  /* 0x0000003300337308 */ /* 0x000e620000000800 */
[----:B--2---:R-:W-:-:S01]  /*4570*/  FADD.FTZ R10, R68, R3 ;  /* 0x00000003440a7221 */ /* 0x004fc20000010000 */
[----:B------:R-:W-:Y:S02]  /*4580*/  F2FP.SATFINITE.E4M3.F32.PACK_AB_MERGE_C R67, R68, R67, RZ ;  /* 0x000000434443723e */ /* 0x000fe400048070ff */
[----:B------:R-:W-:Y:S02]  /*4590*/  CS2R R68, SRZ ;  /* 0x0000000000447805 */ /* 0x000fe4000001ff00 */
[----:B------:R-:W-:Y:S02]  /*45a0*/  F2FP.SATFINITE.E4M3.F32.PACK_AB_MERGE_C R226, R66, R65, R67 ;  /* 0x0000004142e2723e */ /* 0x000fe40004807043 */
[----:B------:R-:W-:Y:S01]  /*45b0*/  CS2R R66, SRZ ;  /* 0x0000000000427805 */ /* 0x000fe2000001ff00 */
[----:B------:R-:W2:Y:S01]  /*45c0*/  MUFU.EX2 R11, R11 ;  /* 0x0000000b000b7308 */ /* 0x000ea20000000800 */
[----:B0-----:R-:W-:-:S01]  /*45d0*/  FADD.FTZ R20, R8, R21 ;  /* 0x0000001508147221 */ /* 0x001fc20000010000 */
[----:B------:R-:W-:-:S06]  /*45e0*/  CS2R R64, SRZ ;  /* 0x0000000000407805 */ /* 0x000fcc000001ff00 */
[----:B------:R-:W0:Y:S01]  /*45f0*/  MUFU.EX2 R42, R42 ;  /* 0x0000002a002a7308 */ /* 0x000e220000000800 */
[----:B-1----:R-:W-:-:S04]  /*4600*/  FADD.FTZ R3, R51, R10 ;  /* 0x0000000a33037221 */ /* 0x002fc80000010000 */
[----:B------:R-:W-:-:S03]  /*4610*/  FADD.FTZ R3, R32, R3 ;  /* 0x0000000320037221 */ /* 0x000fc60000010000 */
[----:B------:R-:W1:Y:S01]  /*4620*/  MUFU.EX2 R50, R50 ;  /* 0x0000003200327308 */ /* 0x000e620000000800 */
[----:B--2---:R-:W-:-:S07]  /*4630*/  FADD.FTZ R21, R11, R20 ;  /* 0x000000140b157221 */ /* 0x004fce0000010000 */
[----:B------:R-:W-:Y:S01]  /*4640*/  MUFU.EX2 R30, R35 ;  /* 0x00000023001e7308 */ /* 0x000fe20000000800 */
[----:B0-----:R-:W-:-:S01]  /*4650*/  FADD.FTZ R34, R42, R21 ;  /* 0x000000152a227221 */ /* 0x001fc20000010000 */
[----:B------:R-:W-:-:S03]  /*4660*/  F2FP.SATFINITE.E4M3.F32.PACK_AB_MERGE_C R221, R43, R42, RZ ;  /* 0x0000002a2bdd723e */ /* 0x000fc600048070ff */
[----:B------:R-:W-:Y:S01]  /*4670*/  FADD.FTZ R43, R43, R34 ;  /* 0x000000222b2b7221 */ /* 0x000fe20000010000 */
[----:B------:R-:W-:Y:S02]  /*4680*/  F2FP.SATFINITE.E4M3.F32.PACK_AB_MERGE_C R221, R11, R8, R221 ;  /* 0x000000080bdd723e */ /* 0x000fe400048070dd */
[----:B------:R-:W0:Y:S01]  /*4690*/  MUFU.EX2 R35, R70 ;  /* 0x0000004600237308 */ /* 0x000e220000000800 */
[----:B-1----:R-:W-:-:S07]  /*46a0*/  FADD.FTZ R20, R50, R3 ;  /* 0x0000000332147221 */ /* 0x002fce0000010000 */
[----:B------:R-:W1:Y:S08]  /*46b0*/  MUFU.EX2 R12, R12 ;  /* 0x0000000c000c7308 */ /* 0x000e700000000800 */
[----:B------:R-:W2:Y:S01]  /*46c0*/  MUFU.EX2 R71, R71 ;  /* 0x0000004700477308 */ /* 0x000ea20000000800 */
[----:B0-----:R-:W-:-:S01]  /*46d0*/  FADD.FTZ R20, R35, R20 ;  /* 0x0000001423147221 */ /* 0x001fc20000010000 */
[----:B------:R-:W-:-:S02]  /*46e0*/  F2FP.SATFINITE.E4M3.F32.PACK_AB_MERGE_C R50, R35, R50, RZ ;  /* 0x000000322332723e */ /* 0x000fc400048070ff */
[----:B------:R-:W-:Y:S02]  /*46f0*/  CS2R R34, SRZ ;  /* 0x0000000000227805 */ /* 0x000fe4000001ff00 */
[----:B------:R-:W-:Y:S02]  /*4700*/  F2FP.SATFINITE.E4M3.F32.PACK_AB_MERGE_C R220, R32, R51, R50 ;  /* 0x0000003320dc723e */ /* 0x000fe40004807032 */
[----:B------:R-:W-:Y:S01]  /*4710*/  CS2R R50, SRZ ;  /* 0x0000000000327805 */ /* 0x000fe2000001ff00 */
[----:B------:R-:W0:Y:S01]  /*4720*/  MUFU.EX2 R15, R15 ;  /* 0x0000000f000f7308 */ /* 0x000e220000000800 */
[----:B-1----:R-:W-:-:S01]  /*4730*/  FADD.FTZ R26, R12, R43 ;  /* 0x0000002b0c1a7221 */ /* 0x002fc20000010000 */
[----:B------:R-:W-:Y:S02]  /*4740*/  CS2R R42, SRZ ;  /* 0x00000000002a7805 */ /* 0x000fe4000001ff00 */
[----:B------:R-:W-:-:S04]  /*4750*/  CS2R R32, SRZ ;  /* 0x0000000000207805 */ /* 0x000fc8000001ff00 */
[----:B------:R-:W1:Y:S01]  /*4760*/  MUFU.EX2 R72, R72 ;  /* 0x0000004800487308 */ /* 0x000e620000000800 */
[----:B--2---:R-:W-:-:S07]  /*4770*/  FADD.FTZ R3, R71, R20 ;  /* 0x0000001447037221 */ /* 0x004fce0000010000 */
[----:B------:R-:W2:Y:S01]  /*4780*/  MUFU.EX2 R40, R40 ;  /* 0x0000002800287308 */ /* 0x000ea20000000800 */
[----:B0-----:R-:W-:-:S01]  /*4790*/  FADD.FTZ R5, R15, R26 ;  /* 0x0000001a0f057221 */ /* 0x001fc20000010000 */
[----:B------:R-:W-:-:S06]  /*47a0*/  CS2R R26, SRZ ;  /* 0x00000000001a7805 */ /* 0x000fcc000001ff00 */
[----:B------:R-:W0:Y:S01]  /*47b0*/  MUFU.EX2 R49, R49 ;  /* 0x0000003100317308 */ /* 0x000e220000000800 */
[----:B-1----:R-:W-:-:S07]  /*47c0*/  FADD.FTZ R4, R72, R3 ;  /* 0x0000000348047221 */ /* 0x002fce0000010000 */
[----:B------:R-:W1:Y:S01]  /*47d0*/  MUFU.EX2 R41, R41 ;  /* 0x0000002900297308 */ /* 0x000e620000000800 */
[----:B--2---:R-:W-:-:S07]  /*47e0*/  FADD.FTZ R6, R40, R5 ;  /* 0x0000000528067221 */ /* 0x004fce0000010000 */
[----:B------:R-:W2:Y:S01]  /*47f0*/  MUFU.EX2 R2, R73 ;  /* 0x0000004900027308 */ /* 0x000ea20000000800 */
[----:B0-----:R-:W-:-:S07]  /*4800*/  FADD.FTZ R5, R49, R4 ;  /* 0x0000000431057221 */ /* 0x001fce0000010000 */
[----:B------:R-:W-:Y:S01]  /*4810*/  MUFU.EX2 R37, R37 ;  /* 0x0000002500257308 */ /* 0x000fe20000000800 */
[C---:B-1----:R-:W-:Y:S01]  /*4820*/  F2FP.SATFINITE.E4M3.F32.PACK_AB_MERGE_C R40, R41.reuse, R40, RZ ;  /* 0x000000282928723e */ /* 0x042fe200048070ff */
[----:B------:R-:W-:-:S03]  /*4830*/  FADD.FTZ R41, R41, R6 ;  /* 0x0000000629297221 */ /* 0x000fc60000010000 */
[----:B------:R-:W-:-:S03]  /*4840*/  F2FP.SATFINITE.E4M3.F32.PACK_AB_MERGE_C R223, R15, R12, R40 ;  /* 0x0000000c0fdf723e */ /* 0x000fc60004807028 */
[----:B------:R-:W0:Y:S01]  /*4850*/  MUFU.EX2 R28, R28 ;  /* 0x0000001c001c7308 */ /* 0x000e220000000800 */
[----:B--2---:R-:W-:-:S01]  /*4860*/  FADD.FTZ R5, R2, R5 ;  /* 0x0000000502057221 */ /* 0x004fc20000010000 */
        /* <DEDUP_REMOVED lines=8> */
[----:B-1----:R-:W-:-:S01]  /*48f0*/  FADD.FTZ R4, R36, R41 ;  /* 0x0000002924047221 */ /* 0x002fc20000010000 */
[----:B------:R-:W-:-:S06]  /*4900*/  CS2R R40, SRZ ;  /* 0x0000000000287805 */ /* 0x000fcc000001ff00 */
[----:B------:R-:W1:Y:S01]  /*4910*/  MUFU.EX2 R9, R74 ;  /* 0x0000004a00097308 */ /* 0x000e620000000800 */
[----:B--2---:R-:W-:-:S07]  /*4920*/  FADD.FTZ R2, R48, R5 ;  /* 0x0000000530027221 */ /* 0x004fce0000010000 */
[----:B------:R-:W2:Y:S01]  /*4930*/  MUFU.EX2 R47, R47 ;  /* 0x0000002f002f7308 */ /* 0x000ea20000000800 */
[C---:B0-----:R-:W-:Y:S01]  /*4940*/  F2FP.SATFINITE.E4M3.F32.PACK_AB_MERGE_C R217, R39.reuse, R36, R6 ;  /* 0x0000002427d9723e */ /* 0x041fe20004807006 */
[----:B------:R-:W-:Y:S01]  /*4950*/  FADD.FTZ R6, R39, R4 ;  /* 0x0000000427067221 */ /* 0x000fe20000010000 */
[----:B------:R-:W-:-:S03]  /*4960*/  CS2R R38, SRZ ;  /* 0x0000000000267805 */ /* 0x000fc6000001ff00 */
[----:B------:R-:W-:Y:S02]  /*4970*/  FADD.FTZ R37, R37, R6 ;  /* 0x0000000625257221 */ /* 0x000fe40000010000 */
        /* <DEDUP_REMOVED lines=12> */
[----:B-1----:R-:W-:-:S01]  /*4a40*/  FADD.FTZ R6, R24, R37 ;  /* 0x0000002518067221 */ /* 0x002fc20000010000 */
[----:B------:R-:W-:-:S06]  /*4a50*/  CS2R R36, SRZ ;  /* 0x0000000000247805 */ /* 0x000fcc000001ff00 */
        /* <DEDUP_REMOVED lines=27> */
[----:B------:R-:W-:-:S06]  /*4c10*/  ULDC UR53, c[0x0][0x988] ;  /* 0x0002620000357ab9 */ /* 0x000fcc0000000800 */
.L_x_2156:
[----:B------:R-:W-:Y:S01]  /*4c20*/  ISETP.NE.AND P4, PT, RZ, UR43, PT ;  /* 0x0000002bff007c0c */ /* 0x000fe2000bf85270 */
[----:B------:R-:W-:-:S04]  /*4c30*/  UISETP.NE.AND UP1, UPT, UR57, 0x1, UPT ;  /* 0x000000013900788c */ /* 0x000fc8000bf25270 */
[----:B------:R-:W-:-:S04]  /*4c40*/  USEL UR44, URZ, 0x1, UP1 ;  /* 0x000000013f2c7887 */ /* 0x000fc80008800000 */
[----:B------:R-:W-:-:S04]  /*4c50*/  ULOP3.LUT UR44, UR58, UR44, URZ, 0x3c, !UPT ;  /* 0x0000002c3a2c7292 */ /* 0x000fc8000f8e3c3f */
[----:B------:R-:W-:Y:S08]  /*4c60*/  @P4 BRA `(.L_x_2147) ;  /* 0x0000000000384947 */ /* 0x000ff00003800000 */
[----:B------:R-:W-:Y:S05]  /*4c70*/  @!P0 BRA `(.L_x_2148) ;  /* 0x0000000000048947 */ /* 0x000fea0003800000 */
[----:B------:R-:W-:Y:S01]  /*4c80*/  BPT.TRAP 0x1 ;  /* 0x000000040000795c */ /* 0x000fe20000300000 */
.L_x_2148:
        /* <DEDUP_REMOVED lines=9> */
.L_x_2149:
[----:B-1----:R-:W-:Y:S05]  /*4d20*/  @P3 BRA `(.L_x_2147) ;  /* 0x0000000000083947 */ /* 0x002fea0003800000 */
[----:B------:R-:W1:Y:S02]  /*4d30*/  SYNCS.PHASECHK.TRANS64.TRYWAIT P3, [UR6+0x38830], R6 ;  /* 0x03883006ff0075a7 */ /* 0x000e640008060146 */
[----:B-1----:R-:W-:Y:S05]  /*4d40*/  @!P3 BRA `(.L_x_2150) ;  /* 0x0000010c00a0b947 */ /* 0x002fea0003800000 */
.L_x_2147:
        /* <DEDUP_REMOVED lines=50> */
.L_x_2152:
[----:B------:R-:W-:Y:S01]  /*5070*/  ULEA UR6, UR57, UR41, 0x3 ;  /* 0x0000002939067291 */ /* 0x000fe2000f8e183f */
[----:B------:R-:W-:-:S05]  /*5080*/  IMAD.U32 R6, RZ, RZ, UR58 ;  /* 0x0000003aff067e24 */ /* 0x000fca000f8e00ff */
[----:B------:R-:W-:-:S04]  /*5090*/  SHF.L.U32 R6, R6, 0x1f, RZ ;  /* 0x0000001f06067819 */ /* 0x000fc800000006ff */
[----:B------:R0:W1:Y:S01]  /*50a0*/  SYNCS.PHASECHK.TRANS64.TRYWAIT P3, [UR6+0x38850], R6 ;  /* 0x03885006ff0075a7 */ /* 0x0000620008060146 */
[----:B------:R-:W-:Y:S05]  /*50b0*/  @!P0 BRA `(.L_x_2153) ;  /* 0x0000000000048947 */ /* 0x000fea0003800000 */
[----:B------:R-:W-:Y:S01]  /*50c0*/  BPT.TRAP 0x1 ;  /* 0x000000040000795c */ /* 0x000fe20000300000 */
.L_x_2153:
[----:B-1----:R-:W-:Y:S05]  /*50d0*/  @P3 BRA `(.L_x_2151) ;  /* 0x0000000000083947 */ /* 0x002fea0003800000 */
[----:B------:R-:W1:Y:S02]  /*50e0*/  SYNCS.PHASECHK.TRANS64.TRYWAIT P3, [UR6+0x38850], R6 ;  /* 0x03885006ff0075a7 */ /* 0x000e640008060146 */
[----:B-1----:R-:W-:Y:S05]  /*50f0*/  @!P3 BRA `(.L_x_2154) ;  /* 0x0000010800ccb947 */ /* 0x002fea0003800000 */
.L_x_2151:
        /* <DEDUP_REMOVED lines=15> */
[C---:B------:R-:W-:Y:S01]  /*51f0*/  FMUL.FTZ R156, R0.reuse, R168 ;  /* 0x000000a8009c7220 */ /* 0x040fe20000410000 */
[----:B------:R-:W-:Y:S01]  /*5200*/  ULEA UR10, UR57, UR6, 0xb ;  /* 0x00000006390a7291 */ /* 0x000fe2000f8e583f */
[----:B------:R-:W-:Y:S01]  /*5210*/  FMUL.FTZ R168, R0, R180 ;  /* 0x000000b400a87220 */ /* 0x000fe20000410000 */
[----:B------:R-:W-:-:S02]  /*5220*/  IMAD.MOV.U32 R180, RZ, RZ, -0x2 ;  /* 0xfffffffeffb47424 */ /* 0x000fc400078e00ff */
[C---:B01----:R-:W-:Y:S01]  /*5230*/  FMUL.FTZ R6, R0.reuse, R152 ;  /* 0x0000009800067220 */ /* 0x043fe20000410000 */
[C---:B------:R-:W-:Y:S01]  /*5240*/  FMUL.FTZ R7, R0.reuse, R153 ;  /* 0x0000009900077220 */ /* 0x040fe20000410000 */
[C---:B------:R-:W-:Y:S01]  /*5250*/  FMUL.FTZ R153, R0.reuse, R165 ;  /* 0x000000a500997220 */ /* 0x040fe20000410000 */
[C---:B------:R-:W-:Y:S01]  /*5260*/  FMUL.FTZ R165, R0.reuse, R177 ;  /* 0x000000b100a57220 */ /* 0x040fe20000410000 */
[----:B------:R-:W-:Y:S01]  /*5270*/  UMOV UR6, UR10 ;  /* 0x0000000a00067c82 */ /* 0x000fe20008000000 */
[C---:B------:R-:W-:Y:S01]  /*5280*/  FMUL.FTZ R11, R0.reuse, R157 ;  /* 0x0000009d000b7220 */ /* 0x040fe20000410000 */
[----:B------:R-:W-:Y:S01]  /*5290*/  QGMMA.64x256x32.F32.E4M3.E4M3 R24, R228, gdesc[UR4], R24, gsb0 ;  /* 0x03e00004e4187df3 */ /* 0x000fe20008000818 */
[----:B------:R-:W-:Y:S01]  /*52a0*/  UIADD3 UR6, UR10, 0x2, URZ ;  /* 0x000000020a067890 */ /* 0x000fe2000fffe03f */
[----:B------:R-:W0:Y:S01]  /*52b0*/  MUFU.TANH R6, R6 ;  /* 0x0000000600067308 */ /* 0x000e220000002400 */
[----:B------:R-:W-:Y:S01]  /*52c0*/  UMOV UR7, 0x40000040 ;  /* 0x4000004000077882 */ /* 0x000fe20000000000 */
        /* <DEDUP_REMOVED lines=35> */
[----:B------:R-:W-:-:S03]  /*5500*/  FMUL.FTZ R195, R0, R195 ;  /* 0x000000c300c37220 */ /* 0x000fc60000410000 */
        /* <DEDUP_REMOVED lines=31> */
[----:B------:R-:W0:Y:S01]  /*5700*/  S2R R231, SR_TID.X ;  /* 0x0000000000e77919 */ /* 0x000e220000002100 */
[----:B------:R-:W-:Y:S01]  /*5710*/  MUFU.TANH R163, R163 ;  /* 0x000000a300a37308 */ /* 0x000fe20000002400 */
[----:B------:R-:W-:Y:S01]  /*5720*/  QGMMA.64x256x32.F32.E4M3.E4M3 R24, R224, gdesc[UR4], R24, gsb0 ;  /* 0x03e00004e0187df3 */ /* 0x000fe20008000818 */
[----:B------:R-:W-:Y:S01]  /*5730*/  UIADD3 UR6, UR10, 0x4, URZ ;  /* 0x000000040a067890 */ /* 0x000fe2000fffe03f */
[----:B------:R-:W-:-:S05]  /*5740*/  UMOV UR7, 0x40000040 ;  /* 0x4000004000077882 */ /* 0x000fca0000000000 */
        /* <DEDUP_REMOVED lines=30> */
[----:B------:R-:W-:Y:S01]  /*5930*/  UMOV UR6, UR53 ;  /* 0x0000003500067c82 */ /* 0x000fe20008000000 */
[----:B------:R-:W-:-:S02]  /*5940*/  IMAD.U32 R180, RZ, RZ, UR52 ;  /* 0x00000034ffb47e24 */ /* 0x000fc4000f8e00ff */
[----:B------:R-:W-:-:S03]  /*5950*/  IMAD.U32 R206, RZ, RZ, UR6 ;  /* 0x00000006ffce7e24 */ /* 0x000fc6000f8e00ff */
[----:B------:R-:W-:Y:S01]  /*5960*/  IADD3 R177, -R180, UR49, R177 ;  /* 0x00000031b4b17c10 */ /* 0x000fe2000fffe1b1 */
[C---:B------:R-:W-:Y:S01]  /*5970*/  FMUL.FTZ R180, R0.reuse, R192 ;  /* 0x000000c000b47220 */ /* 0x040fe20000410000 */
[----:B------:R-:W-:Y:S01]  /*5980*/  MUFU.TANH R186, R186 ;  /* 0x000000ba00ba7308 */ /* 0x000fe20000002400 */
[----:B------:R-:W-:-:S07]  /*5990*/  FMUL.FTZ R192, R0, R208 ;  /* 0x000000d000c07220 */ /* 0x000fce0000410000 */
[----:B------:R-:W5:Y:S01]  /*59a0*/  MUFU.TANH R180, R180 ;  /* 0x000000b400b47308 */ /* 0x000f620000002400 */
[----:B0-----:R-:W-:-:S05]  /*59b0*/  IMAD.IADD R181, R177, 0x1, R182 ;  /* 0x00000001b1b57824 */ /* 0x001fca00078e02b6 */
[C---:B------:R-:W-:Y:S02]  /*59c0*/  ISETP.GT.AND P3, PT, R181.reuse, RZ, PT ;  /* 0x000000ffb500720c */ /* 0x040fe40003f64270 */
[----:B------:R-:W-:Y:S01]  /*59d0*/  MUFU.TANH R192, R192 ;  /* 0x000000c000c07308 */ /* 0x000fe20000002400 */
[C---:B------:R-:W-:Y:S02]  /*59e0*/  ISETP.GT.AND P4, PT, R181.reuse, 0x1, PT ;  /* 0x00000001b500780c */ /* 0x040fe40003f84270 */
[----:B------:R-:W-:Y:S02]  /*59f0*/  FSEL R183, R6, -INF , P3 ;  /* 0xff80000006b77808 */ /* 0x000fe40001800000 */
[----:B------:R-:W-:Y:S02]  /*5a00*/  ISETP.GT.AND P3, PT, R181, 0x8, PT ;  /* 0x00000008b500780c */ /* 0x000fe40003f64270 */
[----:B-1----:R-:W-:Y:S01]  /*5a10*/  FSEL R7, R7, -INF , P4 ;  /* 0xff80000007077808 */ /* 0x002fe20002000000 */
[----:B------:R0:W1:Y:S01]  /*5a20*/  MUFU.TANH R6, R193 ;  /* 0x000000c100067308 */ /* 0x0000620000002400 */
[----:B------:R-:W-:-:S02]  /*5a30*/  FMNMX.FTZ R182, R183, R4, !PT ;  /* 0x00000004b7b67209 */ /* 0x000fc40007810000 */
[----:B------:R-:W-:Y:S02]  /*5a40*/  ISETP.GT.AND P4, PT, R181, 0x9, PT ;  /* 0x00000009b500780c */ /* 0x000fe40003f84270 */
[----:B--2---:R-:W-:Y:S02]  /*5a50*/  FSEL R10, R10, -INF , P3 ;  /* 0xff8000000a0a7808 */ /* 0x004fe40001800000 */
[----:B------:R-:W-:Y:S02]  /*5a60*/  FMNMX.FTZ R187, R7, R182, !PT ;  /* 0x000000b607bb7209 */ /* 0x000fe40007810000 */
[----:B------:R-:W-:Y:S02]  /*5a70*/  ISETP.GT.AND P3, PT, R181, 0x10, PT ;  /* 0x00000010b500780c */ /* 0x000fe40003f64270 */
[----:B---3--:R-:W-:Y:S02]  /*5a80*/  FSEL R11, R11, -INF , P4 ;  /* 0xff8000000b0b7808 */ /* 0x008fe40002000000 */
[----:B------:R-:W-:Y:S01]  /*5a90*/  FMNMX.FTZ R182, R10, R187, !PT ;  /* 0x000000bb0ab67209 */ /* 0x000fe20007810000 */
[----:B------:R-:W-:Y:S01]  /*5aa0*/  FMUL.FTZ R187, R0, R200 ;  /* 0x000000c800bb7220 */ /* 0x000fe20000410000 */
[----:B------:R-:W-:-:S02]  /*5ab0*/  ISETP.GT.AND P4, PT, R181, 0x11, PT ;  /* 0x00000011b500780c */ /* 0x000fc40003f84270 */
[----:B----4-:R-:W-:Y:S02]  /*5ac0*/  FSEL R14, R14, -INF , P3 ;  /* 0xff8000000e0e7808 */ /* 0x010fe40001800000 */
[----:B------:R-:W-:Y:S01]  /*5ad0*/  FMNMX.FTZ R189, R11, R182, !PT ;  /* 0x000000b60bbd7209 */ /* 0x000fe20007810000 */
[----:B------:R-:W2:Y:S01]  /*5ae0*/  MUFU.TANH R187, R187 ;  /* 0x000000bb00bb7308 */ /* 0x000ea20000002400 */
[----:B------:R-:W-:Y:S02]  /*5af0*/  ISETP.GT.AND P3, PT, R181, 0x18, PT ;  /* 0x00000018b500780c */ /* 0x000fe40003f64270 */
[----:B-----5:R-:W-:Y:S02]  /*5b00*/  FSEL R15, R15, -INF , P4 ;  /* 0xff8000000f0f7808 */ /* 0x020fe40002000000 */
        /* <DEDUP_REMOVED lines=51> */
[----:B------:R-:W-:-:S02]  /*5e40*/  FSEL R180, R180, -INF , P4 ;  /* 0xff800000b4b47808 */ /* 0x000fc40002000000 */
[----:B------:R-:W-:Y:S02]  /*5e50*/  FMNMX.FTZ R197, R179, R184, !PT ;  /* 0x000000b8b3c57209 */ /* 0x000fe40007810000 */
[C---:B------:R-:W-:Y:S02]  /*5e60*/  ISETP.GT.AND P6, PT, R181.reuse, 0x58, PT ;  /* 0x00000058b500780c */ /* 0x040fe40003fc4270 */
[----:B-1----:R-:W-:Y:S02]  /*5e70*/  FSEL R184, R6, -INF , P5 ;  /* 0xff80000006b87808 */ /* 0x002fe40002800000 */
        /* <DEDUP_REMOVED lines=10> */
[----:B--2---:R-:W-:Y:S02]  /*5f20*/  FSEL R187, R187, -INF , P4 ;  /* 0xff800000bbbb7808 */ /* 0x004fe40002000000 */
        /* <DEDUP_REMOVED lines=35> */
[C---:B------:R-:W-:Y:S02]  /*6160*/  FMUL.FTZ R203, R0.reuse, R210 ;  /* 0x000000d200cb7220 */ /* 0x040fe40000410000 */
[----:B------:R-:W0:Y:S03]  /*6170*/  SHFL.IDX PT, R210, R175, 0x1, 0x1c1f ;  /* 0x003c1f00afd27f89 */ /* 0x000e2600000e0000 */
[----:B------:R-:W3:Y:S01]  /*6180*/  MUFU.TANH R200, R200 ;  /* 0x000000c800c87308 */ /* 0x000ee20000002400 */
[----:B------:R-:W4:Y:S07]  /*6190*/  SHFL.BFLY PT, R208, R205, 0x1, 0x1f ;  /* 0x0c201f00cdd07f89 */ /* 0x000f2e00000e0000 */
[----:B------:R-:W5:Y:S01]  /*61a0*/  MUFU.TANH R203, R203 ;  /* 0x000000cb00cb7308 */ /* 0x000f620000002400 */
[----:B0-----:R-:W-:Y:S01]  /*61b0*/  IMAD.IADD R177, R177, 0x1, R210 ;  /* 0x00000001b1b17824 */ /* 0x001fe200078e02d2 */
[----:B----4-:R-:W-:Y:S01]  /*61c0*/  FMNMX.FTZ R161, R205, R208, !PT ;  /* 0x000000d0cda17209 */ /* 0x010fe20007810000 */
[----:B------:R-:W-:-:S03]  /*61d0*/  FMUL.FTZ R205, R0, R214 ;  /* 0x000000d600cd7220 */ /* 0x000fc60000410000 */
[----:B------:R-:W-:Y:S01]  /*61e0*/  ISETP.GT.AND P5, PT, R177, RZ, PT ;  /* 0x000000ffb100720c */ /* 0x000fe20003fa4270 */
[----:B------:R-:W-:Y:S01]  /*61f0*/  FMUL.FTZ R208, R0, R215 ;  /* 0x000000d700d07220 */ /* 0x000fe20000410000 */
[C---:B------:R-:W-:Y:S01]  /*6200*/  FSETP.NEU.FTZ.AND P3, PT, R161.reuse, -INF , PT ;  /* 0xff800000a100780b */ /* 0x040fe20003f7d000 */
[----:B------:R-:W-:-:S01]  /*6210*/  FFMA.FTZ R207, R161, R206, -8 ;  /* 0xc1000000a1cf7423 */ /* 0x000fc200000100ce */
[C---:B------:R-:W-:Y:S01]  /*6220*/  ISETP.GT.AND P4, PT, R177.reuse, 0x1, PT ;  /* 0x00000001b100780c */ /* 0x040fe20003f84270 */
[----:B------:R-:W0:Y:S01]  /*6230*/  MUFU.TANH R205, R205 ;  /* 0x000000cd00cd7308 */ /* 0x000e220000002400 */
[----:B------:R-:W-:Y:S02]  /*6240*/  ISETP.GT.AND P6, PT, R177, 0x8, PT ;  /* 0x00000008b100780c */ /* 0x000fe40003fc4270 */
[----:B------:R-:W-:Y:S02]  /*6250*/  FSEL R207, R207, RZ, P3 ;  /* 0x000000ffcfcf7208 */ /* 0x000fe40001800000 */
[----:B------:R-:W-:-:S02]  /*6260*/  FSEL R9, R9, -INF , P4 ;  /* 0xff80000009097808 */ /* 0x000fc40002000000 */
        /* <DEDUP_REMOVED lines=310> */
.L_x_2155:
        /* <DEDUP_REMOVED lines=173> */
.L_x_2146:
[----:B------:R-:W-:-:S13]  /*80a0*/  ISETP.LE.AND P2, PT, RZ, UR55, PT ;  /* 0x00000037ff007c0c */ /* 0x000fda000bf43270 */
[----:B------:R-:W-:Y:S05]  /*80b0*/  @!P2 BRA `(.L_x_2157) ;  /* 0x0000002800c8a947 */ /* 0x000fea0003800000 */
[----:B------:R-:W-:Y:S01]  /*80c0*/  IMAD.MOV.U32 R5, RZ, RZ, R170 ;  /* 0x000000ffff057224 */ /* 0x000fe200078e00aa */
[----:B------:R-:W-:Y:S01]  /*80d0*/  UMOV UR54, UR44 ;  /* 0x0000002c00367c82 */ /* 0x000fe20008000000 */
[----:B------:R-:W-:Y:S01]  /*80e0*/  IMAD.MOV.U32 R4, RZ, RZ, R161 ;  /* 0x000000ffff047224 */ /* 0x000fe200078e00a1 */
[----:B------:R-:W-:Y:S01]  /*80f0*/  UMOV UR52, UR53 ;  /* 0x0000003500347c82 */ /* 0x000fe20008000000 */
[----:B------:R-:W-:-:S05]  /*8100*/  ULDC UR49, c[0x0][0x988] ;  /* 0x0002620000317ab9 */ /* 0x000fca0000000800 */
.L_x_2167:
        /* <DEDUP_REMOVED lines=9> */
.L_x_2159:
[----:B------:R-:W-:Y:S01]  /*81a0*/  ULEA UR6, UR53, UR41, 0x3 ;  /* 0x0000002935067291 */ /* 0x000fe2000f8e183f */
[----:B------:R-:W-:-:S05]  /*81b0*/  IMAD.U32 R6, RZ, RZ, UR44 ;  /* 0x0000002cff067e24 */ /* 0x000fca000f8e00ff */
[----:B------:R-:W-:-:S04]  /*81c0*/  SHF.L.U32 R6, R6, 0x1f, RZ ;  /* 0x0000001f06067819 */ /* 0x000fc800000006ff */
[----:B------:R0:W1:Y:S01]  /*81d0*/  SYNCS.PHASECHK.TRANS64.TRYWAIT P2, [UR6+0x38830], R6 ;  /* 0x03883006ff0075a7 */ /* 0x0000620008040146 */
[----:B------:R-:W-:Y:S05]  /*81e0*/  @!P0 BRA `(.L_x_2160) ;  /* 0x0000000000048947 */ /* 0x000fea0003800000 */
[----:B------:R-:W-:Y:S01]  /*81f0*/  BPT.TRAP 0x1 ;  /* 0x000000040000795c */ /* 0x000fe20000300000 */
.L_x_2160:
[----:B-1----:R-:W-:Y:S05]  /*8200*/  @P2 BRA `(.L_x_2158) ;  /* 0x0000000000082947 */ /* 0x002fea0003800000 */
[----:B------:R-:W1:Y:S02]  /*8210*/  SYNCS.PHASECHK.TRANS64.TRYWAIT P2, [UR6+0x38830], R6 ;  /* 0x03883006ff0075a7 */ /* 0x000e640008040146 */
[----:B-1----:R-:W-:Y:S05]  /*8220*/  @!P2 BRA `(.L_x_2161) ;  /* 0x000000d80098a947 */ /* 0x002fea0003800000 */
.L_x_2158:
        /* <DEDUP_REMOVED lines=47> */
.L_x_2163:
[----:B------:R-:W-:Y:S01]  /*8520*/  ULEA UR6, UR52, UR41, 0x3 ;  /* 0x0000002934067291 */ /* 0x000fe2000f8e183f */
[----:B------:R-:W-:-:S05]  /*8530*/  IMAD.U32 R6, RZ, RZ, UR54 ;  /* 0x00000036ff067e24 */ /* 0x000fca000f8e00ff */
[----:B------:R-:W-:-:S04]  /*8540*/  SHF.L.U32 R6, R6, 0x1f, RZ ;  /* 0x0000001f06067819 */ /* 0x000fc800000006ff */
[----:B------:R0:W1:Y:S01]  /*8550*/  SYNCS.PHASECHK.TRANS64.TRYWAIT P2, [UR6+0x38850], R6 ;  /* 0x03885006ff0075a7 */ /* 0x0000620008040146 */
[----:B------:R-:W-:Y:S05]  /*8560*/  @!P0 BRA `(.L_x_2164) ;  /* 0x0000000000048947 */ /* 0x000fea0003800000 */
[----:B------:R-:W-:Y:S01]  /*8570*/  BPT.TRAP 0x1 ;  /* 0x000000040000795c */ /* 0x000fe20000300000 */
.L_x_2164:
[----:B-1----:R-:W-:Y:S05]  /*8580*/  @P2 BRA `(.L_x_2162) ;  /* 0x0000000000082947 */ /* 0x002fea0003800000 */
[----:B------:R-:W1:Y:S02]  /*8590*/  SYNCS.PHASECHK.TRANS64.TRYWAIT P2, [UR6+0x38850], R6 ;  /* 0x03885006ff0075a7 */ /* 0x000e640008040146 */
[----:B-1----:R-:W-:Y:S05]  /*85a0*/  @!P2 BRA `(.L_x_2165) ;  /* 0x000000d400d0a947 */ /* 0x002fea0003800000 */
.L_x_2162:
        /* <DEDUP_REMOVED lines=439> */
.L_x_2166:
        /* <DEDUP_REMOVED lines=172> */
.L_x_2157:
[----:B------:R-:W-:Y:S06]  /*abe0*/  BAR.ARV 0x8, 0x180 ;  /* 0x0206000000007b1d */ /* 0x000fec0000002000 */
[----:B------:R-:W-:Y:S05]  /*abf0*/  @!P0 BRA `(.L_x_2168) ;  /* 0x0000000000048947 */ /* 0x000fea0003800000 */
[----:B------:R-:W-:Y:S01]  /*ac00*/  BPT.TRAP 0x1 ;  /* 0x000000040000795c */ /* 0x000fe20000300000 */
.L_x_2168:
[----:B------:R-:W-:Y:S01]  /*ac10*/  ULEA UR16, UR53, UR41, 0x3 ;  /* 0x0000002935107291 */ /* 0x000fe2000f8e183f */
[----:B------:R-:W-:-:S05]  /*ac20*/  IMAD.U32 R0, RZ, RZ, UR44 ;  /* 0x0000002cff007e24 */ /* 0x000fca000f8e00ff */
[----:B------:R-:W-:-:S04]  /*ac30*/  SHF.L.U32 R0, R0, 0x1f, RZ ;  /* 0x0000001f00007819 */ /* 0x000fc800000006ff */
[----:B------:R0:W1:Y:S01]  /*ac40*/  SYNCS.PHASECHK.TRANS64.TRYWAIT P1, [UR16+0x38850], R0 ;  /* 0x03885000ff0075a7 */ /* 0x0000620008020150 */
[----:B------:R-:W-:Y:S05]  /*ac50*/  @!P0 BRA `(.L_x_2169) ;  /* 0x0000000000048947 */ /* 0x000fea0003800000 */
[----:B------:R-:W-:Y:S01]  /*ac60*/  BPT.TRAP 0x1 ;  /* 0x000000040000795c */ /* 0x000fe20000300000 */
.L_x_2169:
[----:B-1----:R-:W-:Y:S05]  /*ac70*/  @P1 BRA `(.L_x_2170) ;  /* 0x0000000000081947 */ /* 0x002fea0003800000 */
[----:B------:R-:W1:Y:S02]  /*ac80*/  SYNCS.PHASECHK.TRANS64.TRYWAIT P1, [UR16+0x38850], R0 ;  /* 0x03885000ff0075a7 */ /* 0x000e640008020150 */
[----:B-1----:R-:W-:Y:S05]  /*ac90*/  @!P1 BRA `(.L_x_2171) ;  /* 0x000000b0002c9947 */ /* 0x002fea0003800000 */
.L_x_2170:
        /* <DEDUP_REMOVED lines=11> */
[----:B------:R-:W-:-:S04]  /*ad50*/  PLOP3.LUT P1, PT, PT, PT, UP0, 0x80, 0x0 ;  /* 0x000000000000781c */ /* 0x000fc80003f2f008 */
[----:B------:R-:W-:Y:S01]  /*ad60*/  @UP0 ULDC.64 UR12, c[0x0][0x9c8] ;  /* 0x00027200000c0ab9 */ /* 0x000fe20000000a00 */
[----:B------:R-:W-:Y:S01]  /*ad70*/  @UP0 ULDC.64 UR14, c[0x0][0x9d0] ;  /* 0x00027400000e0ab9 */ /* 0x000fe20000000a00 */
[----:B------:R-:W-:Y:S01]  /*ad80*/  UMOV UR10, UR7 ;  /* 0x00000007000a7c82 */ /* 0x000fe20008000000 */
[----:B------:R-:W-:-:S09]  /*ad90*/  @UP0 UIMAD.WIDE.U32 UR8, UR36, UR12, URZ ;  /* 0x0000000c240802a5 */ /* 0x000fd2000f8e003f */
[----:B------:R-:W-:Y:S01]  /*ada0*/  QGMMA.64x256x32.F32.E4M3.E4M3 R24, R228, gdesc[UR8], R24, gsb0 ;  /* 0x03e00008e4187df3 */ /* 0x000fe20008000818 */
[----:B------:R-:W-:Y:S01]  /*adb0*/  UIADD3 UR10, UR7, 0x2, URZ ;  /* 0x00000002070a7890 */ /* 0x000fe2000fffe03f */
[----:B------:R-:W-:Y:S01]  /*adc0*/  UMOV UR11, 0x40000040 ;  /* 0x40000040000b7882 */ /* 0x000fe20000000000 */
[----:B------:R-:W-:Y:S02]  /*add0*/  WARPGROUP.DEPBAR.LE gsb0, 0x0 ;  /* 0x00008000000079c5 */ /* 0x000fe40000010000 */
[----:B------:R-:W-:-:S15]  /*ade0*/  WARPGROUP.ARRIVE ;  /* 0x00000000000079c5 */ /* 0x000fde0000000000 */
[----:B------:R-:W-:-:S08]  /*adf0*/  NOP ;  /* 0x0000000000007918 */ /* 0x000fd00000000000 */
[----:B------:R-:W-:Y:S01]  /*ae00*/  QGMMA.64x256x32.F32.E4M3.E4M3 R24, R224, gdesc[UR8], R24, gsb0 ;  /* 0x03e00008e0187df3 */ /* 0x000fe20008000818 */
[----:B------:R-:W-:Y:S02]  /*ae10*/  @UP0 UIMAD UR10, UR37, UR12, URZ ;  /* 0x0000000c250a02a4 */ /* 0x000fe4000f8e023f */
[----:B------:R-:W-:Y:S02]  /*ae20*/  @UP0 USHF.R.S32.HI UR11, URZ, 0x1f, UR47 ;  /* 0x0000001f3f0b0899 */ /* 0x000fe4000801142f */
[----:B------:R-:W-:Y:S02]  /*ae30*/  @UP0 UIMAD UR10, UR36, UR13, UR10 ;  /* 0x0000000d240a02a4 */ /* 0x000fe4000f8e020a */
[----:B------:R-:W-:Y:S02]  /*ae40*/  @UP0 UIMAD UR11, UR11, UR14, URZ ;  /* 0x0000000e0b0b02a4 */ /* 0x000fe4000f8e023f */
[----:B------:R-:W-:Y:S02]  /*ae50*/  @UP0 UIADD3 UR9, UR9, UR10, URZ ;  /* 0x0000000a09090290 */ /* 0x000fe4000fffe03f */
[----:B------:R-:W-:-:S02]  /*ae60*/  UIADD3 UR10, UR7, 0x4, URZ ;  /* 0x00000004070a7890 */ /* 0x000fc4000fffe03f */
[----:B------:R-:W-:Y:S02]  /*ae70*/  @UP0 UIMAD UR12, UR47, UR15, UR11 ;  /* 0x0000000f2f0c02a4 */ /* 0x000fe4000f8e020b */
[----:B------:R-:W-:Y:S01]  /*ae80*/  @UP0 UIMAD.WIDE.U32 UR8, UR47, UR14, UR8 ;  /* 0x0000000e2f0802a5 */ /* 0x000fe2000f8e0008 */
[----:B------:R-:W-:-:S03]  /*ae90*/  UMOV UR11, 0x40000040 ;  /* 0x40000040000b7882 */ /* 0x000fc60000000000 */
        /* <DEDUP_REMOVED lines=50> */
.L_x_2172:
        /* <DEDUP_REMOVED lines=138> */
.L_x_2139:
        /* <DEDUP_REMOVED lines=38> */
[----:B------:R-:W-:Y:S02]  /*bcc0*/  SEL R119, R5, R4, P0 ;  /* 0x0000000405777207 */ /* 0x000fe40000000000 */
[----:B------:R-:W-:Y:S02]  /*bcd0*/  SEL R80, R4, R5, P0 ;  /* 0x0000000504507207 */ /* 0x000fe40000000000 */
        /* <DEDUP_REMOVED lines=9> */
[----:B-1----:R-:W-:Y:S02]  /*bd70*/  MOV R5, R8 ;  /* 0x0000000800057202 */ /* 0x002fe40000000f00 */
[----:B------:R-:W-:Y:S02]  /*bd80*/  F2FP.BF16.F32.PACK_AB R21, R21, R64 ;  /* 0x000000401515723e */ /* 0x000fe400000010ff */
[----:B------:R-:W-:Y:S01]  /*bd90*/  F2FP.BF16.F32.PACK_AB R20, R20, R65 ;  /* 0x000000411414723e */ /* 0x000fe200000010ff */
[----:B------:R-:W-:Y:S01]  /*bda0*/  IMAD.WIDE R56, R237, 0x2, R4 ;  /* 0x00000002ed387825 */ /* 0x000fe200078e0204 */
        /* <DEDUP_REMOVED lines=22> */
[----:B0-----:R-:W-:Y:S02]  /*bf10*/  SEL R13, R14, R15, P0 ;  /* 0x0000000f0e0d7207 */ /* 0x001fe40000000000 */
[----:B------:R-:W-:Y:S02]  /*bf20*/  SEL R109, R148, R141, P0 ;  /* 0x0000008d946d7207 */ /* 0x000fe40000000000 */
[----:B------:R-:W-:Y:S02]  /*bf30*/  SEL R64, R141, R148, P0 ;  /* 0x000000948d407207 */ /* 0x000fe40000000000 */
[----:B------:R-:W-:Y:S02]  /*bf40*/  F2FP.BF16.F32.PACK_AB R59, R94, R59 ;  /* 0x0000003b5e3b723e */ /* 0x000fe400000010ff */
        /* <DEDUP_REMOVED lines=30> */
[----:B------:R-:W-:Y:S02]  /*c130*/  F2FP.BF16.F32.PACK_AB R44, R44, R89 ;  /* 0x000000592c2c723e */ /* 0x000fe400000010ff */
[----:B------:R-:W-:-:S02]  /*c140*/  SEL R99, R61, R60, P0 ;  /* 0x0000003c3d637207 */ /* 0x000fc40000000000 */
[----:B------:R-:W-:Y:S01]  /*c150*/  SEL R32, R60, R61, P0 ;  /* 0x0000003d3c207207 */ /* 0x000fe20000000000 */
[--C-:B------:R-:W-:Y:S01]  /*c160*/  IMAD.X R61, RZ, RZ, R57.reuse, P2 ;  /* 0x000000ffff3d7224 */ /* 0x100fe200010e0639 */
[----:B------:R-:W-:Y:S02]  /*c170*/  SEL R156, R156, R7, P0 ;  /* 0x000000079c9c7207 */ /* 0x000fe40000000000 */
[----:B------:R-:W-:Y:S02]  /*c180*/  SEL R125, R59, R58, P0 ;  /* 0x0000003a3b7d7207 */ /* 0x000fe40000000000 */
[----:B------:R-:W-:Y:S01]  /*c190*/  SEL R65, R58, R59, P0 ;  /* 0x0000003b3a417207 */ /* 0x000fe20000000000 */
[----:B------:R-:W-:Y:S01]  /*c1a0*/  IMAD.X R59, RZ, RZ, R57, P3 ;  /* 0x000000ffff3b7224 */ /* 0x000fe200018e0639 */
[----:B------:R-:W-:Y:S02]  /*c1b0*/  SEL R127, R134, R135, P0 ;  /* 0x00000087867f7207 */ /* 0x000fe40000000000 */
[----:B------:R-:W-:-:S02]  /*c1c0*/  SEL R73, R135, R134, P0 ;  /* 0x0000008687497207 */ /* 0x000fc40000000000 */
        /* <DEDUP_REMOVED lines=15> */
[C---:B------:R-:W-:Y:S02]  /*c2c0*/  IADD3 R28, P5, R56.reuse, 0x4000, RZ ;  /* 0x00004000381c7810 */ /* 0x040fe40007fbe0ff */
[C---:B------:R-:W-:Y:S02]  /*c2d0*/  IADD3 R145, P6, R56.reuse, 0x4020, RZ ;  /* 0x0000402038917810 */ /* 0x040fe40007fde0ff */
[----:B------:R-:W-:-:S02]  /*c2e0*/  IADD3 R147, P1, R56, 0x4040, RZ ;  /* 0x0000404038937810 */ /* 0x000fc40007f3e0ff */
[C---:B------:R-:W-:Y:S01]  /*c2f0*/  IADD3 R149, P2, R56.reuse, 0x4060, RZ ;  /* 0x0000406038957810 */ /* 0x040fe20007f5e0ff */
[--C-:B------:R-:W-:Y:S01]  /*c300*/  IMAD.X R49, RZ, RZ, R57.reuse, P6 ;  /* 0x000000ffff317224 */ /* 0x100fe200030e0639 */
[C---:B------:R-:W-:Y:S02]  /*c310*/  IADD3 R30, P3, R56.reuse, 0x8000, RZ ;  /* 0x00008000381e7810 */ /* 0x040fe40007f7e0ff */
[----:B------:R-:W-:Y:S02]  /*c320*/  IADD3 R151, P4, R56, 0x8020, RZ ;  /* 0x0000802038977810 */ /* 0x000fe40007f9e0ff */
[----:B------:R-:W-:Y:S02]  /*c330*/  F2FP.BF16.F32.PACK_AB R154, R154, R155 ;  /* 0x0000009b9a9a723e */ /* 0x000fe400000010ff */
[----:B------:R-:W-:Y:S01]  /*c340*/  F2FP.BF16.F32.PACK_AB R153, R152, R153 ;  /* 0x000000999899723e */ /* 0x000fe200000010ff */
[----:B------:R-:W-:Y:S01]  /*c350*/  IMAD.X R29, RZ, RZ, R57, P4 ;  /* 0x000000ffff1d7224 */ /* 0x000fe200020e0639 */
[----:B------:R-:W-:-:S02]  /*c360*/  F2FP.BF16.F32.PACK_AB R45, R45, R88 ;  /* 0x000000582d2d723e */ /* 0x000fc400000010ff */
[----:B------:R-:W-:Y:S02]  /*c370*/  SEL R97, R69, R68, P0 ;  /* 0x0000004445617207 */ /* 0x000fe40000000000 */
[----:B------:R-:W-:Y:S02]  /*c380*/  SEL R33, R68, R69, P0 ;  /* 0x0000004544217207 */ /* 0x000fe40000000000 */
[----:B------:R-:W-:Y:S02]  /*c390*/  SEL R105, R120, R121, P0 ;  /* 0x0000007978697207 */ /* 0x000fe40000000000 */
[----:B------:R-:W-:Y:S02]  /*c3a0*/  SEL R35, R121, R120, P0 ;  /* 0x0000007879237207 */ /* 0x000fe40000000000 */
[----:B------:R-:W-:Y:S02]  /*c3b0*/  SEL R107, R128, R129, P0 ;  /* 0x00000081806b7207 */ /* 0x000fe40000000000 */
[----:B------:R-:W-:-:S02]  /*c3c0*/  SEL R36, R129, R128, P0 ;  /* 0x0000008081247207 */ /* 0x000fc40000000000 */
[----:B------:R-:W-:Y:S02]  /*c3d0*/  SHF.R.U64 R7, R7, 0x3, RZ ;  /* 0x0000000307077819 */ /* 0x000fe400000012ff */
        /* <DEDUP_REMOVED lines=12> */
[----:B------:R-:W-:Y:S02]  /*c4a0*/  LOP3.LUT R8, R10, 0x380, RZ, 0xc0, !PT ;  /* 0x000003800a087812 */ /* 0x000fe400078ec0ff */
[----:B------:R-:W-:Y:S02]  /*c4b0*/  SEL R93, R45, R44, P0 ;  /* 0x0000002c2d5d7207 */ /* 0x000fe40000000000 */
[----:B------:R-:W-:-:S02]  /*c4c0*/  SEL R21, R44, R45, P0 ;  /* 0x0000002d2c157207 */ /* 0x000fc40000000000 */
[----:B------:R-:W-:Y:S02]  /*c4d0*/  SEL R111, R154, R153, P0 ;  /* 0x000000999a6f7207 */ /* 0x000fe40000000000 */
[----:B------:R-:W-:Y:S02]  /*c4e0*/  SEL R76, R153, R154, P0 ;  /* 0x0000009a994c7207 */ /* 0x000fe40000000000 */
[C---:B------:R-:W-:Y:S02]  /*c4f0*/  IADD3 R153, P5, R56.reuse, 0x8040, RZ ;  /* 0x0000804038997810 */ /* 0x040fe40007fbe0ff */
[C---:B------:R-:W-:Y:S02]  /*c500*/  IADD3 R155, P6, R56.reuse, 0x8060, RZ ;  /* 0x00008060389b7810 */ /* 0x040fe40007fde0ff */
[C---:B------:R-:W-:Y:S01]  /*c510*/  IADD3 R44, P1, R56.reuse, 0xc000, RZ ;  /* 0x0000c000382c7810 */ /* 0x040fe20007f3e0ff */
[----:B------:R-:W-:Y:S01]  /*c520*/  IMAD.X R31, RZ, RZ, R57, P5 ;  /* 0x000000ffff1f7224 */ /* 0x000fe200028e0639 */
[----:B------:R-:W-:-:S02]  /*c530*/  IADD3 R157, P2, R56, 0xc020, RZ ;  /* 0x0000c020389d7810 */ /* 0x000fc40007f5e0ff */
[C---:B------:R-:W-:Y:S02]  /*c540*/  IADD3 R159, P3, R56.reuse, 0xc040, RZ ;  /* 0x0000c040389f7810 */ /* 0x040fe40007f7e0ff */
[----:B------:R-:W-:Y:S01]  /*c550*/  IADD3 R161, P4, R56, 0xc060, RZ ;  /* 0x0000c06038a17810 */ /* 0x000fe20007f9e0ff */
[--C-:B------:R-:W-:Y:S01]  /*c560*/  IMAD.X R45, RZ, RZ, R57.reuse, P2 ;  /* 0x000000ffff2d7224 */ /* 0x100fe200010e0639 */
[----:B------:R-:W-:Y:S01]  /*c570*/  LOP3.LUT R56, R7, R56, RZ, 0x3c, !PT ;  /* 0x0000003807387212 */ /* 0x000fe200078e3cff */
[--C-:B------:R-:W-:Y:S01]  /*c580*/  IMAD.X R11, RZ, RZ, R57.reuse, P3 ;  /* 0x000000ffff0b7224 */ /* 0x100fe200018e0639 */
[----:B------:R-:W-:Y:S01]  /*c590*/  SHF.R.U64 R7, R8, 0x3, RZ ;  /* 0x0000000308077819 */ /* 0x000fe200000012ff */
[----:B------:R-:W-:Y:S01]  /*c5a0*/  IMAD.X R9, RZ, RZ, R57, P4 ;  /* 0x000000ffff097224 */ /* 0x000fe200020e0639 */
[----:B------:R-:W-:Y:S02]  /*c5b0*/  SEL R77, R24, R25, P0 ;  /* 0x00000019184d7207 */ /* 0x000fe40000000000 */
[----:B------:R-:W-:-:S02]  /*c5c0*/  LOP3.LUT R60, R7, R10, RZ, 0x3c, !PT ;  /* 0x0000000a073c7212 */ /* 0x000fc400078e3cff */
[----:B------:R-:W-:Y:S02]  /*c5d0*/  LOP3.LUT R7, R28, 0x380, RZ, 0xc0, !PT ;  /* 0x000003801c077812 */ /* 0x000fe400078ec0ff */
[----:B------:R-:W-:Y:S01]  /*c5e0*/  SEL R72, R25, R24, P0 ;  /* 0x0000001819487207 */ /* 0x000fe20000000000 */
[----:B------:R-:W-:Y:S01]  /*c5f0*/  IMAD.X R25, RZ, RZ, R57, P1 ;  /* 0x000000ffff197224 */ /* 0x000fe200008e0639 */
[----:B------:R-:W-:Y:S02]  /*c600*/  SHF.R.U64 R7, R7, 0x3, RZ ;  /* 0x0000000307077819 */ /* 0x000fe400000012ff */
[----:B------:R-:W-:Y:S02]  /*c610*/  LOP3.LUT R24, R141, 0x380, RZ, 0xc0, !PT ;  /* 0x000003808d187812 */ /* 0x000fe400078ec0ff */
[----:B------:R-:W-:Y:S02]  /*c620*/  LOP3.LUT R50, R7, R28, RZ, 0x3c, !PT ;  /* 0x0000001c07327212 */ /* 0x000fe400078e3cff */
[----:B------:R-:W-:Y:S01]  /*c630*/  LOP3.LUT R7, R30, 0x380, RZ, 0xc0, !PT ;  /* 0x000003801e077812 */ /* 0x000fe200078ec0ff */
[----:B--2---:R-:W-:Y:S01]  /*c640*/  SHFL.IDX PT, R111, R111, R12, 0x1c1f ;  /* 0x001c1f0c6f6f7589 */ /* 0x004fe200000e0000 */
[----:B------:R-:W-:-:S02]  /*c650*/  SHF.R.U64 R8, R24, 0x3, RZ ;  /* 0x0000000318087819 */ /* 0x000fc400000012ff */
[----:B------:R-:W-:Y:S01]  /*c660*/  SHF.R.U64 R7, R7, 0x3, RZ ;  /* 0x0000000307077819 */ /* 0x000fe200000012ff */
[----:B------:R-:W-:Y:S01]  /*c670*/  SHFL.IDX PT, R119, R119, R12, 0x1c1f ;  /* 0x001c1f0c77777589 */ /* 0x000fe200000e0000 */
[----:B------:R-:W-:Y:S02]  /*c680*/  F2FP.BF16.F32.PACK_AB R27, R150, R27 ;  /* 0x0000001b961b723e */ /* 0x000fe400000010ff */
[----:B------:R-:W-:Y:S01]  /*c690*/  LOP3.LUT R58, R8, R141, RZ, 0x3c, !PT ;  /* 0x0000008d083a7212 */ /* 0x000fe200078e3cff */
[----:B------:R-:W-:Y:S01]  /*c6a0*/  SHFL.IDX PT, R79, R79, R12, 0x1c1f ;  /* 0x001c1f0c4f4f7589 */ /* 0x000fe200000e0000 */
[----:B------:R-:W-:Y:S02]  /*c6b0*/  LOP3.LUT R40, R7, R30, RZ, 0x3c, !PT ;  /* 0x0000001e07287212 */ /* 0x000fe400078e3cff */
[----:B------:R-:W-:Y:S01]  /*c6c0*/  SEL R139, R27, R26, P0 ;  /* 0x0000001a1b8b7207 */ /* 0x000fe20000000000 */
[----:B------:R-:W-:Y:S01]  /*c6d0*/  SHFL.IDX PT, R77, R77, R12, 0x1c1f ;  /* 0x001c1f0c4d4d7589 */ /* 0x000fe200000e0000 */
[----:B------:R-:W-:Y:S01]  /*c6e0*/  SEL R75, R26, R27, P0 ;  /* 0x0000001b1a4b7207 */ /* 0x000fe20000000000 */
[----:B------:R-:W-:Y:S01]  /*c6f0*/  IMAD.X R27, RZ, RZ, R57, P6 ;  /* 0x000000ffff1b7224 */ /* 0x000fe200030e0639 */
[----:B------:R-:W-:Y:S01]  /*c700*/  LOP3.LUT R26, R143, 0x380, RZ, 0xc0, !PT ;  /* 0x000003808f1a7812 */ /* 0x000fe200078ec0ff */
[----:B------:R-:W-:Y:S01]  /*c710*/  SHFL.IDX PT, R81, R81, R12, 0x1c1f ;  /* 0x001c1f0c51517589 */ /* 0x000fe200000e0000 */
[----:B------:R-:W-:-:S02]  /*c720*/  MOV R96, R58 ;  /* 0x0000003a00607202 */ /* 0x000fc40000000f00 */
[----:B------:R-:W-:Y:S01]  /*c730*/  MOV R59, R40 ;  /* 0x00000028003b7202 */ /* 0x000fe20000000f00 */
[----:B------:R-:W-:Y:S01]  /*c740*/  SHFL.IDX PT, R117, R117, R12, 0x1c1f ;  /* 0x001c1f0c75757589 */ /* 0x000fe200000e0000 */
[----:B------:R-:W-:Y:S02]  /*c750*/  LOP3.LUT R8, R145, 0x380, RZ, 0xc0, !PT ;  /* 0x0000038091087812 */ /* 0x000fe400078ec0ff */
[----:B------:R-:W-:Y:S01]  /*c760*/  LOP3.LUT R41, R12, 0x2, RZ, 0x3c, !PT ;  /* 0x000000020c297812 */ /* 0x000fe200078e3cff */
[----:B------:R-:W-:Y:S01]  /*c770*/  SHFL.IDX PT, R83, R83, R12, 0x1c1f ;  /* 0x001c1f0c53537589 */ /* 0x000fe200000e0000 */
[----:B------:R-:W-:Y:S02]  /*c780*/  LOP3.LUT R10, R147, 0x380, RZ, 0xc0, !PT ;  /* 0x00000380930a7812 */ /* 0x000fe400078ec0ff */
[----:B------:R-:W-:Y:S01]  /*c790*/  F2FP.BF16.F32.PACK_AB R63, R86, R63 ;  /* 0x0000003f563f723e */ /* 0x000fe200000010ff */
[----:B------:R-:W0:Y:S01]  /*c7a0*/  SHFL.IDX PT, R76, R76, R41, 0x1c1f ;  /* 0x001c1f294c4c7589 */ /* 0x000e2200000e0000 */
[----:B------:R-:W-:-:S02]  /*c7b0*/  SHF.R.U64 R24, R26, 0x3, RZ ;  /* 0x000000031a187819 */ /* 0x000fc400000012ff */
[----:B------:R-:W-:Y:S01]  /*c7c0*/  SHF.R.U64 R8, R8, 0x3, RZ ;  /* 0x0000000308087819 */ /* 0x000fe200000012ff */
[----:B------:R-:W1:Y:S01]  /*c7d0*/  SHFL.IDX PT, R80, R80, R41, 0x1c1f ;  /* 0x001c1f2950507589 */ /* 0x000e6200000e0000 */
[----:B------:R-:W-:Y:S02]  /*c7e0*/  SHF.R.U64 R10, R10, 0x3, RZ ;  /* 0x000000030a0a7819 */ /* 0x000fe400000012ff */
[----:B------:R-:W-:Y:S01]  /*c7f0*/  SEL R123, R63, R48, P0 ;  /* 0x000000303f7b7207 */ /* 0x000fe20000000000 */
[----:B------:R-:W2:Y:S01]  /*c800*/  SHFL.IDX PT, R70, R70, R41, 0x1c1f ;  /* 0x001c1f2946467589 */ /* 0x000ea200000e0000 */
[----:B------:R-:W-:Y:S02]  /*c810*/  LOP3.LUT R52, R24, R143, RZ, 0x3c, !PT ;  /* 0x0000008f18347212 */ /* 0x000fe400078e3cff */
[----:B------:R-:W-:Y:S01]  /*c820*/  SEL R63, R48, R63, P0 ;  /* 0x0000003f303f7207 */ /* 0x000fe20000000000 */
[----:B------:R-:W3:Y:S01]  /*c830*/  SHFL.IDX PT, R72, R72, R41, 0x1c1f ;  /* 0x001c1f2948487589 */ /* 0x000ee200000e0000 */
[----:B------:R-:W-:-:S02]  /*c840*/  LOP3.LUT R24, R149, 0x380, RZ, 0xc0, !PT ;  /* 0x0000038095187812 */ /* 0x000fc400078ec0ff */
[----:B------:R-:W-:Y:S01]  /*c850*/  LOP3.LUT R48, R8, R145, RZ, 0x3c, !PT ;  /* 0x0000009108307212 */ /* 0x000fe200078e3cff */
[----:B------:R-:W4:Y:S01]  /*c860*/  SHFL.IDX PT, R156, R156, R41, 0x1c1f ;  /* 0x001c1f299c9c7589 */ /* 0x000f2200000e0000 */
[----:B------:R-:W-:Y:S02]  /*c870*/  LOP3.LUT R46, R10, R147, RZ, 0x3c, !PT ;  /* 0x000000930a2e7212 */ /* 0x000fe400078e3cff */
[----:B------:R-:W-:Y:S01]  /*c880*/  LOP3.LUT R8, R151, 0x380, RZ, 0xc0, !PT ;  /* 0x0000038097087812 */ /* 0x000fe200078ec0ff */
[----:B------:R-:W-:Y:S01]  /*c890*/  SHFL.IDX PT, R109, R109, R12, 0x1c1f ;  /* 0x001c1f0c6d6d7589 */ /* 0x000fe200000e0000 */
[----:B------:R-:W-:Y:S02]  /*c8a0*/  LOP3.LUT R10, R153, 0x380, RZ, 0xc0, !PT ;  /* 0x00000380990a7812 */ /* 0x000fe400078ec0ff */
[----:B------:R-:W-:Y:S01]  /*c8b0*/  SHF.R.U64 R24, R24, 0x3, RZ ;  /* 0x0000000318187819 */ /* 0x000fe200000012ff */
[----:B------:R-:W-:Y:S01]  /*c8c0*/  SHFL.IDX PT, R6, R6, R41, 0x1c1f ;  /* 0x001c1f2906067589 */ /* 0x000fe200000e0000 */
[----:B------:R-:W-:-:S02]  /*c8d0*/  SHF.R.U64 R8, R8, 0x3, RZ ;  /* 0x0000000308087819 */ /* 0x000fc400000012ff */
[----:B------:R-:W-:Y:S01]  /*c8e0*/  SHF.R.U64 R10, R10, 0x3, RZ ;  /* 0x000000030a0a7819 */ /* 0x000fe200000012ff */
[----:B------:R-:W-:Y:S01]  /*c8f0*/  SHFL.IDX PT, R64, R64, R41, 0x1c1f ;  /* 0x001c1f2940407589 */ /* 0x000fe200000e0000 */
[----:B------:R-:W-:Y:S02]  /*c900*/  LOP3.LUT R42, R24, R149, RZ, 0x3c, !PT ;  /* 0x00000095182a7212 */ /* 0x000fe400078e3cff */
[----:B------:R-:W-:Y:S01]  /*c910*/  LOP3.LUT R24, R155, 0x380, RZ, 0xc0, !PT ;  /* 0x000003809b187812 */ /* 0x000fe200078ec0ff */
[----:B------:R-:W-:Y:S01]  /*c920*/  SHFL.IDX PT, R85, R85, R12, 0x1c1f ;  /* 0x001c1f0c55557589 */ /* 0x000fe200000e0000 */
[----:B------:R-:W-:Y:S02]  /*c930*/  LOP3.LUT R28, R8, R151, RZ, 0x3c, !PT ;  /* 0x00000097081c7212 */ /* 0x000fe400078e3cff */
[----:B------:R-:W-:Y:S01]  /*c940*/  LOP3.LUT R7, R44, 0x380, RZ, 0xc0, !PT ;  /* 0x000003802c077812 */ /* 0x000fe200078ec0ff */
[----:B------:R-:W-:Y:S01]  /*c950*/  SHFL.IDX PT, R113, R113, R12, 0x1c1f ;  /* 0x001c1f0c71717589 */ /* 0x000fe200000e0000 */
[----:B------:R-:W-:-:S02]  /*c960*/  LOP3.LUT R30, R10, R153, RZ, 0x3c, !PT ;  /* 0x000000990a1e7212 */ /* 0x000fc400078e3cff */
[----:B------:R-:W-:Y:S01]  /*c970*/  LOP3.LUT R8, R157, 0x380, RZ, 0xc0, !PT ;  /* 0x000003809d087812 */ /* 0x000fe200078ec0ff */
[----:B------:R-:W-:Y:S01]  /*c980*/  SHFL.IDX PT, R40, R13, R41, 0x1c1f ;  /* 0x001c1f290d287589 */ /* 0x000fe200000e0000 */
[----:B------:R-:W-:Y:S02]  /*c990*/  LOP3.LUT R10, R159, 0x380, RZ, 0xc0, !PT ;  /* 0x000003809f0a7812 */ /* 0x000fe400078ec0ff */
[----:B------:R-:W-:Y:S01]  /*c9a0*/  LOP3.LUT R78, R161, 0x380, RZ, 0xc0, !PT ;  /* 0x00000380a14e7812 */ /* 0x000fe200078ec0ff */
[----:B------:R-:W-:Y:S01]  /*c9b0*/  SHFL.IDX PT, R54, R54, R41, 0x1c1f ;  /* 0x001c1f2936367589 */ /* 0x000fe200000e0000 */
[----:B------:R-:W-:Y:S02]  /*c9c0*/  SHF.R.U64 R24, R24, 0x3, RZ ;  /* 0x0000000318187819 */ /* 0x000fe400000012ff */
[----:B------:R-:W-:Y:S01]  /*c9d0*/  SHF.R.U64 R7, R7, 0x3, RZ ;  /* 0x0000000307077819 */ /* 0x000fe200000012ff */
[----:B------:R-:W-:Y:S01]  /*c9e0*/  SHFL.IDX PT, R87, R87, R12, 0x1c1f ;  /* 0x001c1f0c57577589 */ /* 0x000fe200000e0000 */
[----:B------:R-:W-:-:S02]  /*c9f0*/  SHF.R.U64 R8, R8, 0x3, RZ ;  /* 0x0000000308087819 */ /* 0x000fc400000012ff */
[----:B------:R-:W-:Y:S01]  /*ca00*/  SHF.R.U64 R10, R10, 0x3, RZ ;  /* 0x000000030a0a7819 */ /* 0x000fe200000012ff */
[----:B------:R-:W-:Y:S01]  /*ca10*/  SHFL.IDX PT, R115, R115, R12, 0x1c1f ;  /* 0x001c1f0c73737589 */ /* 0x000fe200000e0000 */
[----:B------:R-:W-:Y:S02]  /*ca20*/  SHF.R.U64 R78, R78, 0x3, RZ ;  /* 0x000000034e4e7819 */ /* 0x000fe400000012ff */
[----:B------:R-:W-:Y:S01]  /*ca30*/  MOV R92, R50 ;  /* 0x00000032005c7202 */ /* 0x000fe20000000f00 */
[----:B------:R-:W-:Y:S01]  /*ca40*/  SHFL.IDX PT, R89, R89, R12, 0x1c1f ;  /* 0x001c1f0c59597589 */ /* 0x000fe200000e0000 */
[----:B------:R-:W-:Y:S02]  /*ca50*/  LOP3.LUT R26, R24, R155, RZ, 0x3c, !PT ;  /* 0x0000009b181a7212 */ /* 0x000fe400078e3cff */
[----:B------:R-:W-:Y:S01]  /*ca60*/  MOV R51, R30 ;  /* 0x0000001e00337202 */ /* 0x000fe20000000f00 */
[----:B------:R-:W-:Y:S01]  /*ca70*/  SHFL.IDX PT, R121, R121, R12, 0x1c1f ;  /* 0x001c1f0c79797589 */ /* 0x000fe200000e0000 */
[----:B------:R-:W-:-:S02]  /*ca80*/  LOP3.LUT R24, R7, R44, RZ, 0x3c, !PT ;  /* 0x0000002c07187212 */ /* 0x000fc400078e3cff */
[----:B------:R-:W-:Y:S01]  /*ca90*/  LOP3.LUT R44, R8, R157, RZ, 0x3c, !PT ;  /* 0x0000009d082c7212 */ /* 0x000fe200078e3cff */
[----:B------:R-:W4:Y:S01]  /*caa0*/  SHFL.IDX PT, R30, R67, R41, 0x1c1f ;  /* 0x001c1f29431e7589 */ /* 0x000f2200000e0000 */
[----:B------:R-:W-:Y:S02]  /*cab0*/  LOP3.LUT R10, R10, R159, RZ, 0x3c, !PT ;  /* 0x0000009f0a0a7212 */ /* 0x000fe400078e3cff */
[----:B------:R-:W-:Y:S01]  /*cac0*/  LOP3.LUT R8, R78, R161, RZ, 0x3c, !PT ;  /* 0x000000a14e087212 */ /* 0x000fe200078e3cff */
[----:B------:R-:W-:Y:S01]  /*cad0*/  SHFL.IDX PT, R62, R62, R41, 0x1c1f ;  /* 0x001c1f293e3e7589 */ /* 0x000fe200000e0000 */
[----:B------:R-:W-:Y:S02]  /*cae0*/  MOV R94, R52 ;  /* 0x00000034005e7202 */ /* 0x000fe40000000f00 */
[----:B------:R-:W-:Y:S01]  /*caf0*/  MOV R100, R56 ;  /* 0x0000003800647202 */ /* 0x000fe20000000f00 */
[----:B------:R-:W-:Y:S01]  /*cb00*/  SHFL.IDX PT, R91, R91, R12, 0x1c1f ;  /* 0x001c1f0c5b5b7589 */ /* 0x000fe200000e0000 */
[----:B------:R-:W-:-:S02]  /*cb10*/  MOV R53, R28 ;  /* 0x0000001c00357202 */ /* 0x000fc40000000f00 */
[----:B------:R-:W-:Y:S01]  /*cb20*/  MOV R98, R60 ;  /* 0x0000003c00627202 */ /* 0x000fe20000000f00 */
[----:B------:R-:W-:Y:S01]  /*cb30*/  SHFL.IDX PT, R123, R123, R12, 0x1c1f ;  /* 0x001c1f0c7b7b7589 */ /* 0x000fe200000e0000 */
[----:B------:R-:W-:Y:S02]  /*cb40*/  MOV R57, R42 ;  /* 0x0000002a00397202 */ /* 0x000fe40000000f00 */
[----:B0-----:R-:W-:Y:S01]  /*cb50*/  SEL R29, R111, R76, P0 ;  /* 0x0000004c6f1d7207 */ /* 0x001fe20000000000 */
[----:B------:R0:W-:Y:S01]  /*cb60*/  SHFL.IDX PT, R42, R14, R41, 0x1c1f ;  /* 0x001c1f290e2a7589 */ /* 0x0001e200000e0000 */
[----:B------:R-:W-:Y:S02]  /*cb70*/  SEL R31, R76, R111, P0 ;  /* 0x0000006f4c1f7207 */ /* 0x000fe40000000000 */
[----:B------:R-:W-:Y:S01]  /*cb80*/  MOV R61, R46 ;  /* 0x0000002e003d7202 */ /* 0x000fe20000000f00 */
[----:B------:R-:W-:Y:S01]  /*cb90*/  SHFL.IDX PT, R76, R39, R41, 0x1c1f ;  /* 0x001c1f29274c7589 */ /* 0x000fe200000e0000 */
[----:B------:R-:W-:-:S02]  /*cba0*/  MOV R44, R44 ;  /* 0x0000002c002c7202 */ /* 0x000fc40000000f00 */
[----:B------:R-:W-:Y:S01]  /*cbb0*/  MOV R45, R10 ;  /* 0x0000000a002d7202 */ /* 0x000fe20000000f00 */
[----:B------:R0:W-:Y:S01]  /*cbc0*/  SHFL.IDX PT, R46, R15, R41, 0x1c1f ;  /* 0x001c1f290f2e7589 */ /* 0x0001e200000e0000 */
[----:B------:R-:W-:Y:S02]  /*cbd0*/  MOV R47, R8 ;  /* 0x00000008002f7202 */ /* 0x000fe40000000f00 */
[----:B------:R-:W-:Y:S01]  /*cbe0*/  MOV R90, R48 ;  /* 0x00000030005a7202 */ /* 0x000fe20000000f00 */
[----:B------:R-:W-:Y:S01]  /*cbf0*/  SHFL.IDX PT, R20, R20, R41, 0x1c1f ;  /* 0x001c1f2914147589 */ /* 0x000fe200000e0000 */
[----:B-1----:R-:W-:Y:S02]  /*cc00*/  SEL R9, R119, R80, P0 ;  /* 0x0000005077097207 */ /* 0x002fe40000000000 */
[----:B------:R-:W-:Y:S01]  /*cc10*/  SEL R11, R80, R119, P0 ;  /* 0x00000077500b7207 */ /* 0x000fe20000000000 */
[----:B------:R-:W-:Y:S01]  /*cc20*/  SHFL.IDX PT, R78, R63, R41, 0x1c1f ;  /* 0x001c1f293f4e7589 */ /* 0x000fe200000e0000 */
[----:B------:R-:W-:-:S02]  /*cc30*/  MOV R49, R26 ;  /* 0x0000001a00317202 */ /* 0x000fc40000000f00 */
[----:B------:R-:W-:Y:S01]  /*cc40*/  MOV R7, R24 ;  /* 0x0000001800077202 */ /* 0x000fe20000000f00 */
[----:B------:R-:W-:Y:S01]  /*cc50*/  SHFL.IDX PT, R93, R93, R12, 0x1c1f ;  /* 0x001c1f0c5d5d7589 */ /* 0x000fe200000e0000 */
[----:B--2---:R-:W-:Y:S02]  /*cc60*/  SEL R24, R79, R70, P0 ;  /* 0x000000464f187207 */ /* 0x004fe40000000000 */
[----:B------:R-:W-:Y:S01]  /*cc70*/  SEL R26, R70, R79, P0 ;  /* 0x0000004f461a7207 */ /* 0x000fe20000000000 */
[----:B------:R-:W-:Y:S01]  /*cc80*/  SHFL.IDX PT, R125, R125, R12, 0x1c1f ;  /* 0x001c1f0c7d7d7589 */ /* 0x000fe200000e0000 */
[----:B---3--:R-:W-:Y:S02]  /*cc90*/  SEL R8, R77, R72, P0 ;  /* 0x000000484d087207 */ /* 0x008fe40000000000 */
[----:B------:R-:W-:Y:S01]  /*cca0*/  SEL R10, R72, R77, P0 ;  /* 0x0000004d480a7207 */ /* 0x000fe20000000000 */
[----:B------:R-:W-:Y:S01]  /*ccb0*/  BAR.SYNC.DEFER_BLOCKING 0x1, 0x100 ;  /* 0x0044000000007b1d */ /* 0x000fe20000010000 */
[----:B----4-:R-:W-:-:S02]  /*ccc0*/  SEL R25, R117, R156, P0 ;  /* 0x0000009c75197207 */ /* 0x010fc40000000000 */
[----:B------:R-:W-:Y:S02]  /*ccd0*/  SEL R27, R156, R117, P0 ;  /* 0x000000759c1b7207 */ /* 0x000fe40000000000 */
[----:B------:R-:W-:Y:S02]  /*cce0*/  SEL R28, R81, R30, P0 ;  /* 0x0000001e511c7207 */ /* 0x000fe40000000000 */
[----:B------:R-:W-:Y:S01]  /*ccf0*/  SEL R30, R30, R81, P0 ;  /* 0x000000511e1e7207 */ /* 0x000fe20000000000 */
[----:B------:R-:W-:Y:S01]  /*cd00*/  SHFL.IDX PT, R48, R21, R41, 0x1c1f ;  /* 0x001c1f2915307589 */ /* 0x000fe200000e0000 */
[----:B0-----:R-:W-:Y:S01]  /*cd10*/  SEL R14, R6, R83, P0 ;  /* 0x00000053060e7207 */ /* 0x001fe20000000000 */
[----:B------:R-:W-:Y:S01]  /*cd20*/  ULDC UR8, c[0x0][0xa88] ;  /* 0x0002a20000087ab9 */ /* 0x000fe20000000800 */
[----:B------:R-:W-:Y:S01]  /*cd30*/  SEL R13, R109, R64, P0 ;  /* 0x000000406d0d7207 */ /* 0x000fe20000000000 */
[----:B------:R-:W0:Y:S01]  /*cd40*/  SHFL.IDX PT, R80, R65, R41, 0x1c1f ;  /* 0x001c1f2941507589 */ /* 0x000e2200000e0000 */
[----:B------:R-:W-:Y:S01]  /*cd50*/  SEL R15, R64, R109, P0 ;  /* 0x0000006d400f7207 */ /* 0x000fe20000000000 */
[----:B------:R-:W1:Y:S01]  /*cd60*/  LDC R81, c[0x0][0xbe8] ;  /* 0x0002fa00ff517b82 */ /* 0x000e620000000800 */
[----:B------:R-:W-:Y:S01]  /*cd70*/  PLOP3.LUT P2, PT, PT, PT, UP0, 0x80, 0x0 ;  /* 0x000000000000781c */ /* 0x000fe20003f4f008 */
[----:B------:R-:W-:Y:S04]  /*cd80*/  SHFL.IDX PT, R99, R99, R12, 0x1c1f ;  /* 0x001c1f0c63637589 */ /* 0x000fe800000e0000 */
[----:B------:R-:W-:Y:S04]  /*cd90*/  SHFL.IDX PT, R129, R129, R12, 0x1c1f ;  /* 0x001c1f0c81817589 */ /* 0x000fe800000e0000 */
[----:B------:R2:W-:Y:S04]  /*cda0*/  SHFL.IDX PT, R50, R32, R41, 0x1c1f ;  /* 0x001c1f2920327589 */ /* 0x0005e800000e0000 */
[----:B------:R-:W3:Y:S04]  /*cdb0*/  SHFL.IDX PT, R66, R66, R41, 0x1c1f ;  /* 0x001c1f2942427589 */ /* 0x000ee800000e0000 */
[----:B------:R-:W-:Y:S01]  /*cdc0*/  SHFL.IDX PT, R97, R97, R12, 0x1c1f ;  /* 0x001c1f0c61617589 */ /* 0x000fe200000e0000 */
[----:B--2---:R-:W-:-:S03]  /*cdd0*/  SEL R32, R85, R40, P0 ;  /* 0x0000002855207207 */ /* 0x004fc60000000000 */
[----:B------:R-:W-:Y:S01]  /*cde0*/  SHFL.IDX PT, R101, R101, R12, 0x1c1f ;  /* 0x001c1f0c65657589 */ /* 0x000fe200000e0000 */
[----:B0-----:R-:W-:-:S03]  /*cdf0*/  SEL R39, R80, R125, P0 ;  /* 0x0000007d50277207 */ /* 0x001fc60000000000 */
[----:B------:R-:W-:Y:S04]  /*ce00*/  SHFL.IDX PT, R131, R131, R12, 0x1c1f ;  /* 0x001c1f0c83837589 */ /* 0x000fe800000e0000 */
[----:B------:R0:W-:Y:S04]  /*ce10*/  SHFL.IDX PT, R52, R33, R41, 0x1c1f ;  /* 0x001c1f2921347589 */ /* 0x0001e800000e0000 */
[----:B------:R2:W-:Y:S04]  /*ce20*/  SHFL.IDX PT, R56, R34, R41, 0x1c1f ;  /* 0x001c1f2922387589 */ /* 0x0005e800000e0000 */
[----:B------:R-:W-:Y:S01]  /*ce30*/  SHFL.IDX PT, R68, R68, R41, 0x1c1f ;  /* 0x001c1f2944447589 */ /* 0x000fe200000e0000 */
[----:B---3--:R-:W-:-:S02]  /*ce40*/  SEL R43, R66, R129, P0 ;  /* 0x00000081422b7207 */ /* 0x008fc40000000000 */
[----:B0-----:R-:W-:Y:S01]  /*ce50*/  SEL R33, R113, R54, P0 ;  /* 0x0000003671217207 */ /* 0x001fe20000000000 */
[----:B------:R-:W-:Y:S01]  /*ce60*/  SHFL.IDX PT, R105, R105, R12, 0x1c1f ;  /* 0x001c1f0c69697589 */ /* 0x000fe200000e0000 */
[----:B--2---:R-:W-:-:S03]  /*ce70*/  SEL R34, R40, R85, P0 ;  /* 0x0000005528227207 */ /* 0x004fc60000000000 */
[----:B------:R-:W-:Y:S01]  /*ce80*/  SHFL.IDX PT, R133, R133, R12, 0x1c1f ;  /* 0x001c1f0c85857589 */ /* 0x000fe200000e0000 */
[----:B------:R-:W-:-:S03]  /*ce90*/  SEL R40, R99, R50, P0 ;  /* 0x0000003263287207 */ /* 0x000fc60000000000 */
[----:B------:R0:W-:Y:S04]  /*cea0*/  SHFL.IDX PT, R58, R35, R41, 0x1c1f ;  /* 0x001c1f29233a7589 */ /* 0x0001e800000e0000 */
[----:B------:R-:W-:Y:S04]  /*ceb0*/  SHFL.IDX PT, R82, R69, R41, 0x1c1f ;  /* 0x001c1f2945527589 */ /* 0x000fe800000e0000 */
[----:B------:R-:W-:Y:S01]  /*cec0*/  SHFL.IDX PT, R137, R137, R12, 0x1c1f ;  /* 0x001c1f0c89897589 */ /* 0x000fe200000e0000 */
[----:B0-----:R-:W-:-:S03]  /*ced0*/  SEL R35, R54, R113, P0 ;  /* 0x0000007136237207 */ /* 0x001fc60000000000 */
[----:B------:R-:W-:Y:S04]  /*cee0*/  SHFL.IDX PT, R84, R71, R41, 0x1c1f ;  /* 0x001c1f2947547589 */ /* 0x000fe800000e0000 */
[----:B------:R-:W-:Y:S04]  /*cef0*/  SHFL.IDX PT, R107, R107, R12, 0x1c1f ;  /* 0x001c1f0c6b6b7589 */ /* 0x000fe800000e0000 */
[----:B------:R-:W-:Y:S04]  /*cf00*/  SHFL.IDX PT, R103, R103, R12, 0x1c1f ;  /* 0x001c1f0c67677589 */ /* 0x000fe800000e0000 */
[----:B------:R-:W-:Y:S04]  /*cf10*/  SHFL.IDX PT, R127, R127, R12, 0x1c1f ;  /* 0x001c1f0c7f7f7589 */ /* 0x000fe800000e0000 */
[----:B------:R0:W-:Y:S04]  /*cf20*/  SHFL.IDX PT, R60, R36, R41, 0x1c1f ;  /* 0x001c1f29243c7589 */ /* 0x0001e800000e0000 */
[----:B------:R2:W-:Y:S04]  /*cf30*/  SHFL.IDX PT, R70, R37, R41, 0x1c1f ;  /* 0x001c1f2925467589 */ /* 0x0005e800000e0000 */
[----:B------:R-:W-:Y:S01]  /*cf40*/  SHFL.IDX PT, R86, R73, R41, 0x1c1f ;  /* 0x001c1f2949567589 */ /* 0x000fe200000e0000 */
[----:B0-----:R-:W-:-:S03]  /*cf50*/  SEL R36, R93, R48, P0 ;  /* 0x000000305d247207 */ /* 0x001fc60000000000 */
[----:B------:R-:W-:Y:S01]  /*cf60*/  SHFL.IDX PT, R135, R135, R12, 0x1c1f ;  /* 0x001c1f0c87877589 */ /* 0x000fe200000e0000 */
[----:B--2---:R-:W-:-:S03]  /*cf70*/  SEL R37, R125, R80, P0 ;  /* 0x000000507d257207 */ /* 0x004fc60000000000 */
[----:B------:R-:W0:Y:S04]  /*cf80*/  SHFL.IDX PT, R74, R74, R41, 0x1c1f ;  /* 0x001c1f294a4a7589 */ /* 0x000e2800000e0000 */
[----:B------:R-:W-:Y:S04]  /*cf90*/  SHFL.IDX PT, R95, R95, R12, 0x1c1f ;  /* 0x001c1f0c5f5f7589 */ /* 0x000fe800000e0000 */
[----:B------:R2:W-:Y:S04]  /*cfa0*/  SHFL.IDX PT, R139, R139, R12, 0x1c1f ;  /* 0x001c1f0c8b8b7589 */ /* 0x0005e800000e0000 */
[----:B------:R3:W-:Y:S04]  /*cfb0*/  SHFL.IDX PT, R72, R38, R41, 0x1c1f ;  /* 0x001c1f2926487589 */ /* 0x0007e800000e0000 */
[----:B------:R4:W1:Y:S01]  /*cfc0*/  SHFL.IDX PT, R88, R75, R41, 0x1c1f ;  /* 0x001c1f294b587589 */ /* 0x00086200000e0000 */
[----:B--2---:R-:W-:-:S03]  /*cfd0*/  SEL R12, R83, R6, P0 ;  /* 0x00000006530c7207 */ /* 0x004fc60000000000 */
[----:B------:R2:W-:Y:S01]  /*cfe0*/  STSM.16.M88.4 [R100], R8 ;  /* 0x0000000864007844 */ /* 0x0005e20000000200 */
[----:B---3--:R-:W-:-:S03]  /*cff0*/  SEL R38, R48, R93, P0 ;  /* 0x0000005d30267207 */ /* 0x008fc60000000000 */
[----:B------:R3:W-:Y:S01]  /*d000*/  STSM.16.M88.4 [R98], R24 ;  /* 0x0000001862007844 */ /* 0x0007e20000000200 */
[----:B0-----:R-:W-:Y:S02]  /*d010*/  SEL R69, R135, R74, P0 ;  /* 0x0000004a87457207 */ /* 0x001fe40000000000 */
[----:B----4-:R-:W-:Y:S01]  /*d020*/  SEL R41, R129, R66, P0 ;  /* 0x0000004281297207 */ /* 0x010fe20000000000 */
[----:B------:R0:W-:Y:S01]  /*d030*/  STSM.16.M88.4 [R96], R28 ;  /* 0x0000001c60007844 */ /* 0x0001e20000000200 */
[----:B------:R-:W-:-:S03]  /*d040*/  SEL R71, R74, R135, P0 ;  /* 0x000000874a477207 */ /* 0x000fc60000000000 */
[----:B------:R4:W-:Y:S01]  /*d050*/  STSM.16.M88.4 [R94], R12 ;  /* 0x0000000c5e007844 */ /* 0x0009e20000000200 */
[----:B--2---:R-:W-:-:S03]  /*d060*/  SEL R8, R87, R42, P0 ;  /* 0x0000002a57087207 */ /* 0x004fc60000000000 */
[----:B------:R-:W-:Y:S01]  /*d070*/  STSM.16.M88.4 [R92], R32 ;  /* 0x000000205c007844 */ /* 0x000fe20000000200 */
[----:B------:R-:W-:Y:S02]  /*d080*/  SEL R10, R42, R87, P0 ;  /* 0x000000572a0a7207 */ /* 0x000fe40000000000 */
[----:B------:R-:W-:Y:S02]  /*d090*/  SEL R9, R115, R76, P0 ;  /* 0x0000004c73097207 */ /* 0x000fe40000000000 */
[----:B------:R-:W-:Y:S02]  /*d0a0*/  SEL R11, R76, R115, P0 ;  /* 0x000000734c0b7207 */ /* 0x000fe40000000000 */
[----:B---3--:R-:W-:Y:S02]  /*d0b0*/  SEL R24, R89, R46, P0 ;  /* 0x0000002e59187207 */ /* 0x008fe40000000000 */
[----:B------:R-:W-:Y:S01]  /*d0c0*/  SEL R26, R46, R89, P0 ;  /* 0x000000592e1a7207 */ /* 0x000fe20000000000 */
[----:B------:R2:W-:Y:S01]  /*d0d0*/  STSM.16.M88.4 [R90], R8 ;  /* 0x000000085a007844 */ /* 0x0005e20000000200 */
[----:B------:R-:W-:-:S02]  /*d0e0*/  SEL R25, R121, R62, P0 ;  /* 0x0000003e79197207 */ /* 0x000fc40000000000 */
[----:B------:R-:W-:Y:S02]  /*d0f0*/  SEL R27, R62, R121, P0 ;  /* 0x000000793e1b7207 */ /* 0x000fe40000000000 */
[----:B0-----:R-:W-:Y:S02]  /*d100*/  SEL R28, R91, R20, P0 ;  /* 0x000000145b1c7207 */ /* 0x001fe40000000000 */
[----:B------:R-:W-:Y:S01]  /*d110*/  SEL R30, R20, R91, P0 ;  /* 0x0000005b141e7207 */ /* 0x000fe20000000000 */
[----:B------:R-:W-:Y:S01]  /*d120*/  STSM.16.M88.4 [R61], R24 ;  /* 0x000000183d007844 */ /* 0x000fe20000000200 */
[----:B------:R-:W-:Y:S02]  /*d130*/  SEL R29, R123, R78, P0 ;  /* 0x0000004e7b1d7207 */ /* 0x000fe40000000000 */
[----:B------:R-:W-:Y:S02]  /*d140*/  SEL R31, R78, R123, P0 ;  /* 0x0000007b4e1f7207 */ /* 0x000fe40000000000 */
[----:B------:R-:W-:-:S02]  /*d150*/  SEL R42, R50, R99, P0 ;  /* 0x00000063322a7207 */ /* 0x000fc40000000000 */
[----:B----4-:R-:W-:Y:S01]  /*d160*/  SEL R12, R101, R56, P0 ;  /* 0x00000038650c7207 */ /* 0x010fe20000000000 */
[----:B------:R0:W-:Y:S01]  /*d170*/  STSM.16.M88.4 [R57], R28 ;  /* 0x0000001c39007844 */ /* 0x0001e20000000200 */
[----:B--2---:R-:W-:Y:S02]  /*d180*/  SEL R8, R97, R52, P0 ;  /* 0x0000003461087207 */ /* 0x004fe40000000000 */
[----:B------:R-:W-:Y:S01]  /*d190*/  SEL R10, R52, R97, P0 ;  /* 0x00000061340a7207 */ /* 0x000fe20000000000 */
[----:B------:R2:W-:Y:S01]  /*d1a0*/  STSM.16.M88.4 [R59], R36 ;  /* 0x000000243b007844 */ /* 0x0005e20000000200 */
[----:B------:R-:W-:Y:S02]  /*d1b0*/  SEL R9, R131, R68, P0 ;  /* 0x0000004483097207 */ /* 0x000fe40000000000 */
[----:B------:R-:W-:Y:S01]  /*d1c0*/  SEL R11, R68, R131, P0 ;  /* 0x00000083440b7207 */ /* 0x000fe20000000000 */
[----:B------:R-:W-:Y:S01]  /*d1d0*/  STSM.16.M88.4 [R53], R40 ;  /* 0x0000002835007844 */ /* 0x000fe20000000200 */
[----:B------:R-:W-:-:S02]  /*d1e0*/  SEL R14, R56, R101, P0 ;  /* 0x00000065380e7207 */ /* 0x000fc40000000000 */
[----:B------:R-:W-:Y:S01]  /*d1f0*/  SEL R13, R133, R82, P0 ;  /* 0x00000052850d7207 */ /* 0x000fe20000000000 */
[----:B------:R3:W-:Y:S01]  /*d200*/  STSM.16.M88.4 [R51], R8 ;  /* 0x0000000833007844 */ /* 0x0007e20000000200 */
[----:B------:R-:W-:Y:S02]  /*d210*/  SEL R15, R82, R133, P0 ;  /* 0x00000085520f7207 */ /* 0x000fe40000000000 */
[----:B------:R-:W-:Y:S02]  /*d220*/  SEL R56, R105, R58, P0 ;  /* 0x0000003a69387207 */ /* 0x000fe40000000000 */
[----:B------:R-:W-:Y:S01]  /*d230*/  SEL R58, R58, R105, P0 ;  /* 0x000000693a3a7207 */ /* 0x000fe20000000000 */
[----:B------:R4:W-:Y:S01]  /*d240*/  STSM.16.M88.4 [R49], R12 ;  /* 0x0000000c31007844 */ /* 0x0009e20000000200 */
[----:B0-----:R-:W-:Y:S02]  /*d250*/  SEL R57, R137, R84, P0 ;  /* 0x0000005489397207 */ /* 0x001fe40000000000 */
[----:B--2---:R-:W-:-:S02]  /*d260*/  SEL R59, R84, R137, P0 ;  /* 0x00000089543b7207 */ /* 0x004fc40000000000 */
[----:B------:R-:W-:Y:S02]  /*d270*/  SEL R24, R107, R60, P0 ;  /* 0x0000003c6b187207 */ /* 0x000fe40000000000 */
[----:B------:R-:W-:Y:S01]  /*d280*/  SEL R26, R60, R107, P0 ;  /* 0x0000006b3c1a7207 */ /* 0x000fe20000000000 */
[----:B------:R0:W-:Y:S01]  /*d290*/  STSM.16.M88.4 [R7], R56 ;  /* 0x0000003807007844 */ /* 0x0001e20000000200 */
[----:B------:R-:W-:Y:S01]  /*d2a0*/  SEL R25, R127, R86, P0 ;  /* 0x000000567f197207 */ /* 0x000fe20000000000 */
[----:B---3--:R-:W-:Y:S01]  /*d2b0*/  IMAD.U32 R8, RZ, RZ, UR6 ;  /* 0x00000006ff087e24 */ /* 0x008fe2000f8e00ff */
[----:B------:R-:W-:Y:S01]  /*d2c0*/  SEL R27, R86, R127, P0 ;  /* 0x0000007f561b7207 */ /* 0x000fe20000000000 */
[----:B------:R-:W-:Y:S01]  /*d2d0*/  IMAD.U32 R9, RZ, RZ, UR7 ;  /* 0x00000007ff097e24 */ /* 0x000fe2000f8e00ff */
[----:B------:R-:W-:Y:S01]  /*d2e0*/  SEL R68, R103, R70, P0 ;  /* 0x0000004667447207 */ /* 0x000fe20000000000 */
[----:B------:R-:W-:Y:S01]  /*d2f0*/  ULDC.64 UR6, c[0x0][0xc08] ;  /* 0x0003020000067ab9 */ /* 0x000fe20000000a00 */
[----:B------:R-:W-:Y:S01]  /*d300*/  SEL R70, R70, R103, P0 ;  /* 0x0000006746467207 */ /* 0x000fe20000000000 */
[----:B------:R2:W-:Y:S01]  /*d310*/  STSM.16.M88.4 [R44], R24 ;  /* 0x000000182c007844 */ /* 0x0005e20000000200 */
[----:B-1----:R-:W-:-:S02]  /*d320*/  SEL R29, R139, R88, P0 ;  /* 0x000000588b1d7207 */ /* 0x002fc40000000000 */
[----:B------:R-:W-:Y:S01]  /*d330*/  SEL R31, R88, R139, P0 ;  /* 0x0000008b581f7207 */ /* 0x000fe20000000000 */
[----:B------:R2:W-:Y:S01]  /*d340*/  STSM.16.M88.4 [R45], R68 ;  /* 0x000000442d007844 */ /* 0x0005e20000000200 */
[----:B------:R-:W-:Y:S02]  /*d350*/  SEL R28, R95, R72, P0 ;  /* 0x000000485f1c7207 */ /* 0x000fe40000000000 */
[----:B------:R-:W-:Y:S01]  /*d360*/  SEL R30, R72, R95, P0 ;  /* 0x0000005f481e7207 */ /* 0x000fe20000000000 */
[----:B------:R-:W-:-:S04]  /*d370*/  UISETP.NE.U32.AND UP1, UPT, UR6, URZ, UPT ;  /* 0x0000003f0600728c */ /* 0x000fc8000bf25070 */
[----:B------:R2:W-:Y:S01]  /*d380*/  STSM.16.M88.4 [R47], R28 ;  /* 0x0000001c2f007844 */ /* 0x0005e20000000200 */
[----:B------:R-:W-:Y:S01]  /*d390*/  BAR.SYNC.DEFER_BLOCKING 0x1, 0x100 ;  /* 0x0044000000007b1d */ /* 0x000fe20000010000 */
[----:B------:R-:W-:-:S06]  /*d3a0*/  UISETP.NE.AND.EX UP1, UPT, UR7, URZ, UPT, UP1 ;  /* 0x0000003f0700728c */ /* 0x000fcc000bf25310 */
[----:B------:R-:W-:-:S05]  /*d3b0*/  PLOP3.LUT P0, PT, PT, PT, UP1, 0x80, 0x0 ;  /* 0x000000000000781c */ /* 0x000fca0003f0f018 */
[----:B------:R-:W-:-:S04]  /*d3c0*/  @UP1 ULEA UR6, UP2, UR36, UR6, 0x2 ;  /* 0x0000000624061291 */ /* 0x000fc8000f84103f */
[----:B------:R-:W-:Y:S01]  /*d3d0*/  @UP1 ULEA.HI.X UR7, UR36, UR7, UR37, 0x2, UP2 ;  /* 0x0000000724071291 */ /* 0x000fe200090f1425 */
[----:B------:R-:W-:Y:S02]  /*d3e0*/  IMAD.U32 R10, RZ, RZ, UR8 ;  /* 0x00000008ff0a7e24 */ /* 0x000fe4000f8e00ff */
[----:B----4-:R-:W-:-:S03]  /*d3f0*/  IMAD.U32 R14, RZ, RZ, UR6 ;  /* 0x00000006ff0e7e24 */ /* 0x010fc6000f8e00ff */
[----:B------:R-:W-:Y:S01]  /*d400*/  IMAD.U32 R15, RZ, RZ, UR7 ;  /* 0x00000007ff0f7e24 */ /* 0x000fe2000f8e00ff */
[----:B------:R-:W3:Y:S01]  /*d410*/  @P2 LDG.E R6, desc[UR50][R8.64] ;  /* 0x0000003208062981 */ /* 0x000ee2000c1e1900 */
[----:B------:R-:W-:Y:S01]  /*d420*/  ISETP.NE.AND P1, PT, R81, 0x1, PT ;  /* 0x000000015100780c */ /* 0x000fe20003f25270 */
[----:B------:R-:W-:Y:S02]  /*d430*/  UMOV UR4, URZ ;  /* 0x0000003f00047c82 */ /* 0x000fe40008000000 */
[----:B------:R2:W5:Y:S10]  /*d440*/  @P0 LDG.E R10, desc[UR50][R14.64] ;  /* 0x000000320e0a0981 */ /* 0x000574000c1e1900 */
[----:B0-----:R-:W0:Y:S08]  /*d450*/  @P1 LDC R7, c[0x0][0xbec] ;  /* 0x0002fb00ff071b82 */ /* 0x001e300000000800 */
[----:B------:R-:W1:Y:S01]  /*d460*/  @P1 LDC R12, c[0x0][0xbf0] ;  /* 0x0002fc00ff0c1b82 */ /* 0x000e620000000800 */
[----:B---3--:R-:W-:Y:S01]  /*d470*/  @P2 R2UR UR4, R6 ;  /* 0x00000000060422ca */ /* 0x008fe200000e0000 */
[----:B012---:R-:W-:-:S14]  /*d480*/  @P0 BRA `(.L_x_2175) ;  /* 0x0000000000100947 */ /* 0x007fdc0003800000 */
[----:B------:R-:W-:Y:S05]  /*d490*/  @!P2 BRA `(.L_x_2175) ;  /* 0x00000000000ca947 */ /* 0x000fea0003800000 */
[----:B------:R-:W2:Y:S04]  /*d4a0*/  LDG.E R11, desc[UR50][R8.64] ;  /* 0x00000032080b7981 */ /* 0x000ea8000c1e1900 */
[----:B-----5:R-:W2:Y:S02]  /*d4b0*/  LDG.E R10, desc[UR50][R8.64+0x4] ;  /* 0x00000432080a7981 */ /* 0x020ea4000c1e1900 */
[----:B--2---:R-:W-:-:S07]  /*d4c0*/  IMAD.IADD R10, R10, 0x1, -R11 ;  /* 0x000000010a0a7824 */ /* 0x004fce00078e0a0b */
.L_x_2175:
[----:B------:R-:W-:Y:S01]  /*d4d0*/  USHF.R.S32.HI UR14, URZ, 0x1f, UR42 ;  /* 0x0000001f3f0e7899 */ /* 0x000fe2000801142a */
[----:B------:R-:W-:Y:S01]  /*d4e0*/  VIADD R14, R18, UR39 ;  /* 0x00000027120e7c36 */ /* 0x000fe20008000000 */
[----:B------:R-:W-:Y:S01]  /*d4f0*/  ULDC.64 UR12, c[0x0][0xb90] ;  /* 0x0002e400000c7ab9 */ /* 0x000fe20000000a00 */
[----:B------:R-:W-:Y:S01]  /*d500*/  USHF.R.S32.HI UR9, URZ, 0x1f, UR4 ;  /* 0x0000001f3f097899 */ /* 0x000fe20008011404 */
[----:B------:R-:W-:Y:S01]  /*d510*/  VIADD R26, R236, UR39 ;  /* 0x00000027ec1a7c36 */ /* 0x000fe20008000000 */
        /* <DEDUP_REMOVED lines=21> */
[----:B-----5:R-:W-:Y:S01]  /*d670*/  IMAD R85, R10, R81, RZ ;  /* 0x000000510a557224 */ /* 0x020fe200078e02ff */
[----:B------:R-:W-:Y:S01]  /*d680*/  IADD3 R6, P0, R6, UR6, RZ ;  /* 0x0000000606067c10 */ /* 0x000fe2000ff1e0ff */
[----:B------:R-:W-:Y:S01]  /*d690*/  ULDC.64 UR10, c[0x0][0xaa0] ;  /* 0x0002a800000a7ab9 */ /* 0x000fe20000000a00 */
[----:B------:R-:W-:Y:S01]  /*d6a0*/  IMAD.U32 R12, RZ, RZ, UR8 ;  /* 0x00000008ff0c7e24 */ /* 0x000fe2000f8e00ff */
[----:B------:R-:W-:-:S02]  /*d6b0*/  SHF.R.S32.HI R8, RZ, 0x1f, R9 ;  /* 0x0000001fff087819 */ /* 0x000fc40000011409 */
[----:B------:R-:W-:Y:S02]  /*d6c0*/  LOP3.LUT R28, R29, 0x380, RZ, 0xc0, !PT ;  /* 0x000003801d1c7812 */ /* 0x000fe400078ec0ff */
[----:B------:R-:W-:Y:S01]  /*d6d0*/  IADD3.X R7, R7, UR7, R12, P0, !PT ;  /* 0x0000000707077c10 */ /* 0x000fe200087fe40c */
[----:B------:R-:W-:Y:S01]  /*d6e0*/  ULDC.64 UR6, c[0x0][0xb88] ;  /* 0x0002e20000067ab9 */ /* 0x000fe20000000a00 */
[----:B------:R-:W-:Y:S01]  /*d6f0*/  SHF.R.U64 R28, R28, 0x3, RZ ;  /* 0x000000031c1c7819 */ /* 0x000fe200000012ff */
[----:B------:R-:W-:Y:S01]  /*d700*/  IMAD R14, R8, UR6, RZ ;  /* 0x00000006080e7c24 */ /* 0x000fe2000f8e02ff */
[----:B------:R-:W-:Y:S01]  /*d710*/  IADD3 R13, P4, R4, 0x2000, RZ ;  /* 0x00002000040d7810 */ /* 0x000fe20007f9e0ff */
[C---:B------:R-:W-:Y:S01]  /*d720*/  IMAD.WIDE.U32 R6, R9.reuse, UR6, R6 ;  /* 0x0000000609067c25 */ /* 0x040fe2000f8e0006 */
[----:B------:R-:W-:Y:S02]  /*d730*/  LOP3.LUT R28, R28, R29, RZ, 0x3c, !PT ;  /* 0x0000001d1c1c7212 */ /* 0x000fe400078e3cff */
[----:B------:R-:W-:Y:S01]  /*d740*/  IADD3 R57, P3, R4, 0x4000, RZ ;  /* 0x0000400004397810 */ /* 0x000fe20007f7e0ff */
[----:B------:R-:W-:Y:S01]  /*d750*/  IMAD R15, R9, UR7, R14 ;  /* 0x00000007090f7c24 */ /* 0x000fe2000f8e020e */
[----:B------:R-:W-:Y:S01]  /*d760*/  ULDC.64 UR6, c[0x0][0xb50] ;  /* 0x0002d40000067ab9 */ /* 0x000fe20000000a00 */
[----:B------:R-:W-:Y:S01]  /*d770*/  IMAD.X R29, RZ, RZ, R5, P2 ;  /* 0x000000ffff1d7224 */ /* 0x000fe200010e0605 */
[----:B------:R-:W-:Y:S01]  /*d780*/  LEA R14, P0, R6, UR6, 0x2 ;  /* 0x00000006060e7c11 */ /* 0x000fe2000f8010ff */
[----:B------:R-:W-:Y:S01]  /*d790*/  IMAD.IADD R7, R7, 0x1, R15 ;  /* 0x0000000107077824 */ /* 0x000fe200078e020f */
[----:B------:R-:W-:-:S02]  /*d7a0*/  IADD3 R41, P2, R4, 0xb000, RZ ;  /* 0x0000b00004297810 */ /* 0x000fc40007f5e0ff */
[----:B------:R-:W-:Y:S01]  /*d7b0*/  LOP3.LUT R12, R13, 0x380, RZ, 0xc0, !PT ;  /* 0x000003800d0c7812 */ /* 0x000fe200078ec0ff */
[----:B------:R-:W-:Y:S01]  /*d7c0*/  SHFL.IDX PT, R20, R14, RZ, 0x1c1f ;  /* 0x001c1fff0e147589 */ /* 0x000fe200000e0000 */
[----:B------:R-:W-:Y:S01]  /*d7d0*/  LEA.HI.X R15, R6, UR7, R7, 0x2, P0 ;  /* 0x00000007060f7c11 */ /* 0x000fe200080f1407 */
[----:B------:R-:W-:Y:S01]  /*d7e0*/  VIADD R6, R26, 0x8 ;  /* 0x000000081a067836 */ /* 0x000fe20000000000 */
[----:B------:R-:W-:Y:S01]  /*d7f0*/  IADD3 R25, P0, R4, 0x3000, RZ ;  /* 0x0000300004197810 */ /* 0x000fe20007f1e0ff */
[----:B------:R-:W-:Y:S01]  /*d800*/  SHFL.IDX PT, R42, R14, 0x1, 0x1c1f ;  /* 0x003c1f000e2a7f89 */ /* 0x000fe200000e0000 */
[----:B------:R-:W-:Y:S02]  /*d810*/  LOP3.LUT R40, R41, 0x380, RZ, 0xc0, !PT ;  /* 0x0000038029287812 */ /* 0x000fe400078ec0ff */
[----:B------:R-:W-:Y:S01]  /*d820*/  LOP3.LUT R24, R25, 0x380, RZ, 0xc0, !PT ;  /* 0x0000038019187812 */ /* 0x000fe200078ec0ff */
[----:B------:R-:W1:Y:S01]  /*d830*/  SHFL.IDX PT, R21, R15, RZ, 0x1c1f ;  /* 0x001c1fff0f157589 */ /* 0x000e6200000e0000 */
[----:B------:R-:W-:-:S02]  /*d840*/  SHF.R.U64 R40, R40, 0x3, RZ ;  /* 0x0000000328287819 */ /* 0x000fc400000012ff */
[----:B------:R-:W-:Y:S01]  /*d850*/  SHF.R.U64 R24, R24, 0x3, RZ ;  /* 0x0000000318187819 */ /* 0x000fe200000012ff */
[----:B------:R-:W2:Y:S01]  /*d860*/  SHFL.IDX PT, R43, R15, 0x1, 0x1c1f ;  /* 0x003c1f000f2b7f89 */ /* 0x000ea200000e0000 */
[----:B------:R-:W-:Y:S01]  /*d870*/  LOP3.LUT R40, R40, R41, RZ, 0x3c, !PT ;  /* 0x0000002928287212 */ /* 0x000fe200078e3cff */
[--C-:B------:R-:W-:Y:S01]  /*d880*/  IMAD.X R41, RZ, RZ, R5.reuse, P2 ;  /* 0x000000ffff297224 */ /* 0x100fe200010e0605 */
[----:B------:R-:W-:Y:S01]  /*d890*/  LOP3.LUT R24, R24, R25, RZ, 0x3c, !PT ;  /* 0x0000001918187212 */ /* 0x000fe200078e3cff */
[----:B------:R-:W-:Y:S01]  /*d8a0*/  IMAD.X R25, RZ, RZ, R5, P0 ;  /* 0x000000ffff197224 */ /* 0x000fe200000e0605 */
[----:B------:R-:W-:Y:S02]  /*d8b0*/  IADD3 R61, P0, R4, 0x9000, RZ ;  /* 0x00009000043d7810 */ /* 0x000fe40007f1e0ff */
[----:B------:R-:W-:Y:S02]  /*d8c0*/  LOP3.LUT R56, R57, 0x380, RZ, 0xc0, !PT ;  /* 0x0000038039387812 */ /* 0x000fe400078ec0ff */
[----:B------:R-:W-:-:S02]  /*d8d0*/  LOP3.LUT R60, R61, 0x380, RZ, 0xc0, !PT ;  /* 0x000003803d3c7812 */ /* 0x000fc400078ec0ff */
[----:B------:R-:W-:Y:S02]  /*d8e0*/  IADD3 R11, P5, R4, 0x1000, RZ ;  /* 0x00001000040b7810 */ /* 0x000fe40007fbe0ff */
[----:B------:R-:W-:Y:S02]  /*d8f0*/  SHF.R.U64 R60, R60, 0x3, RZ ;  /* 0x000000033c3c7819 */ /* 0x000fe400000012ff */
[----:B------:R-:W-:Y:S01]  /*d900*/  SHF.R.U64 R12, R12, 0x3, RZ ;  /* 0x000000030c0c7819 */ /* 0x000fe200000012ff */
[--C-:B------:R-:W-:Y:S01]  /*d910*/  IMAD.X R9, RZ, RZ, R5.reuse, P5 ;  /* 0x000000ffff097224 */ /* 0x100fe200028e0605 */
[----:B------:R-:W-:Y:S01]  /*d920*/  LOP3.LUT R60, R60, R61, RZ, 0x3c, !PT ;  /* 0x0000003d3c3c7212 */ /* 0x000fe200078e3cff */
[----:B------:R-:W-:Y:S01]  /*d930*/  IMAD.X R61, RZ, RZ, R5, P0 ;  /* 0x000000ffff3d7224 */ /* 0x000fe200000e0605 */
[----:B------:R-:W-:Y:S02]  /*d940*/  LOP3.LUT P0, RZ, R234, 0x3, RZ, 0xc0, !PT ;  /* 0x00000003eaff7812 */ /* 0x000fe4000780c0ff */
[----:B------:R-:W-:-:S02]  /*d950*/  SHF.R.U64 R56, R56, 0x3, RZ ;  /* 0x0000000338387819 */ /* 0x000fc400000012ff */
[-C--:B------:R-:W-:Y:S02]  /*d960*/  ISETP.GE.OR P2, PT, R26, R85.reuse, P0 ;  /* 0x000000551a00720c */ /* 0x080fe40000746670 */
[----:B------:R-:W-:Y:S02]  /*d970*/  ISETP.GE.OR P0, PT, R6, R85, P0 ;  /* 0x000000550600720c */ /* 0x000fe40000706670 */
        /* <DEDUP_REMOVED lines=8> */
[----:B-1----:R1:W-:Y:S01]  /*da00*/  @!P2 ST.E desc[UR50][R20.64], R2 ;  /* 0x000000021400a985 */ /* 0x0023e2000c101932 */
        /* <DEDUP_REMOVED lines=8> */
[----:B------:R-:W-:-:S02]  /*da90*/  LOP3.LUT R44, R45, 0x380, RZ, 0xc0, !PT ;  /* 0x000003802d2c7812 */ /* 0x000fc400078ec0ff */
[----:B------:R-:W-:Y:S01]  /*daa0*/  LOP3.LUT R8, R11, 0x380, RZ, 0xc0, !PT ;  /* 0x000003800b087812 */ /* 0x000fe200078ec0ff */
[----:B-1----:R-:W1:Y:S01]  /*dab0*/  @P1 LDC R21, c[0x0][0xbec] ;  /* 0x0002fb00ff151b82 */ /* 0x002e620000000800 */
[----:B------:R-:W-:Y:S01]  /*dac0*/  SHF.R.U64 R32, R32, 0x3, RZ ;  /* 0x0000000320207819 */ /* 0x000fe200000012ff */
[----:B------:R-:W-:Y:S01]  /*dad0*/  UIADD3 UR7, UR7, UR8, URZ ;  /* 0x0000000807077290 */ /* 0x000fe2000fffe03f */
[----:B------:R-:W-:Y:S01]  /*dae0*/  SHF.R.U64 R36, R36, 0x3, RZ ;  /* 0x0000000324247819 */ /* 0x000fe200000012ff */
[----:B------:R-:W-:Y:S01]  /*daf0*/  UIMAD UR4, UR14, UR10, URZ ;  /* 0x0000000a0e0472a4 */ /* 0x000fe2000f8e023f */
[----:B------:R-:W-:Y:S01]  /*db00*/  SHF.R.U64 R68, R68, 0x3, RZ ;  /* 0x0000000344447819 */ /* 0x000fe200000012ff */
[----:B--2---:R-:W-:Y:S01]  /*db10*/  IMAD R0, R232, 0x20, R233 ;  /* 0x00000020e8007824 */ /* 0x004fe200078e02e9 */
[----:B------:R-:W-:Y:S01]  /*db20*/  SHF.R.U64 R44, R44, 0x3, RZ ;  /* 0x000000032c2c7819 */ /* 0x000fe200000012ff */
[----:B------:R-:W-:Y:S01]  /*db30*/  UIMAD UR4, UR42, UR11, UR4 ;  /* 0x0000000b2a0472a4 */ /* 0x000fe2000f8e0204 */
[----:B------:R-:W-:Y:S01]  /*db40*/  LOP3.LUT R32, R32, R33, RZ, 0x3c, !PT ;  /* 0x0000002120207212 */ /* 0x000fe200078e3cff */
[----:B------:R-:W-:Y:S01]  /*db50*/  VIADD R52, R0, UR39 ;  /* 0x0000002700347c36 */ /* 0x000fe20008000000 */
[----:B------:R-:W-:Y:S01]  /*db60*/  LOP3.LUT R36, R36, R37, RZ, 0x3c, !PT ;  /* 0x0000002524247212 */ /* 0x000fe200078e3cff */
[--C-:B------:R-:W-:Y:S01]  /*db70*/  IMAD.X R33, RZ, RZ, R5.reuse, P6 ;  /* 0x000000ffff217224 */ /* 0x100fe200030e0605 */
[----:B------:R-:W-:Y:S01]  /*db80*/  LOP3.LUT R68, R68, R69, RZ, 0x3c, !PT ;  /* 0x0000004544447212 */ /* 0x000fe200078e3cff */
[--C-:B------:R-:W-:Y:S01]  /*db90*/  IMAD.X R37, RZ, RZ, R5.reuse, P5 ;  /* 0x000000ffff257224 */ /* 0x100fe200028e0605 */
[----:B------:R-:W-:Y:S01]  /*dba0*/  LOP3.LUT R44, R44, R45, RZ, 0x3c, !PT ;  /* 0x0000002d2c2c7212 */ /* 0x000fe200078e3cff */
[--C-:B------:R-:W-:Y:S01]  /*dbb0*/  IMAD.X R69, RZ, RZ, R5.reuse, P4 ;  /* 0x000000ffff457224 */ /* 0x100fe200020e0605 */
[----:B------:R-:W-:Y:S01]  /*dbc0*/  UIMAD.WIDE.U32 UR6, UR42, UR10, UR6 ;  /* 0x0000000a2a0672a5 */ /* 0x000fe2000f8e0006 */
[----:B------:R-:W-:Y:S01]  /*dbd0*/  SHF.R.U64 R8, R8, 0x3, RZ ;  /* 0x0000000308087819 */ /* 0x000fe200000012ff */
[--C-:B------:R-:W-:Y:S01]  /*dbe0*/  IMAD.X R45, RZ, RZ, R5.reuse, P3 ;  /* 0x000000ffff2d7224 */ /* 0x100fe200018e0605 */
[C---:B------:R-:W-:Y:S01]  /*dbf0*/  IADD3 R77, P6, R4.reuse, 0xc000, RZ ;  /* 0x0000c000044d7810 */ /* 0x040fe20007fde0ff */
[----:B------:R-:W-:Y:S01]  /*dc00*/  ULDC.64 UR8, c[0x0][0xaf0] ;  /* 0x0002bc0000087ab9 */ /* 0x000fe20000000a00 */
[C---:B------:R-:W-:Y:S01]  /*dc10*/  IADD3 R73, P5, R4.reuse, 0xd000, RZ ;  /* 0x0000d00004497810 */ /* 0x040fe20007fbe0ff */
[----:B------:R-:W5:Y:S01]  /*dc20*/  LD.E.128 R12, desc[UR50][R12.64] ;  /* 0x000000320c0c7980 */ /* 0x000f62000c101d00 */
[----:B------:R-:W-:Y:S01]  /*dc30*/  IADD3 R65, P4, R4, 0xe000, RZ ;  /* 0x0000e00004417810 */ /* 0x000fe20007f9e0ff */
[----:B-1----:R-:W-:Y:S01]  /*dc40*/  @P1 IMAD.HI.U32 R0, R52, R21, RZ ;  /* 0x0000001534001227 */ /* 0x002fe200078e00ff */
[----:B------:R-:W-:Y:S01]  /*dc50*/  IADD3 R7, P3, R4, 0xf000, RZ ;  /* 0x0000f00004077810 */ /* 0x000fe20007f7e0ff */
[----:B------:R-:W-:Y:S01]  /*dc60*/  UIADD3 UR7, UR7, UR4, URZ ;  /* 0x0000000407077290 */ /* 0x000fe2000fffe03f */
[----:B------:R-:W-:Y:S01]  /*dc70*/  LOP3.LUT R8, R8, R11, RZ, 0x3c, !PT ;  /* 0x0000000b08087212 */ /* 0x000fe200078e3cff */
[----:B------:R-:W-:Y:S01]  /*dc80*/  UIMAD UR4, UR37, UR8, URZ ;  /* 0x00000008250472a4 */ /* 0x000fe2000f8e023f */
[----:B------:R-:W-:Y:S01]  /*dc90*/  LOP3.LUT R76, R77, 0x380, RZ, 0xc0, !PT ;  /* 0x000003804d4c7812 */ /* 0x000fe200078ec0ff */
[----:B------:R-:W-:Y:S01]  /*dca0*/  IMAD.MOV.U32 R53, RZ, RZ, R52 ;  /* 0x000000ffff357224 */ /* 0x000fe200078e0034 */
[----:B------:R-:W-:Y:S01]  /*dcb0*/  LOP3.LUT R72, R73, 0x380, RZ, 0xc0, !PT ;  /* 0x0000038049487812 */ /* 0x000fe200078ec0ff */
[----:B------:R-:W-:Y:S01]  /*dcc0*/  IMAD.X R49, RZ, RZ, R5, P3 ;  /* 0x000000ffff317224 */ /* 0x000fe200018e0605 */
[----:B------:R-:W-:Y:S01]  /*dcd0*/  LOP3.LUT R64, R65, 0x380, RZ, 0xc0, !PT ;  /* 0x0000038041407812 */ /* 0x000fe200078ec0ff */
[----:B------:R-:W5:Y:S01]  /*dce0*/  LD.E.128 R24, desc[UR50][R24.64] ;  /* 0x0000003218187980 */ /* 0x000f62000c101d00 */
[----:B------:R-:W-:-:S02]  /*dcf0*/  LOP3.LUT R11, R4, 0x380, RZ, 0xc0, !PT ;  /* 0x00000380040b7812 */ /* 0x000fc400078ec0ff */
[----:B------:R-:W-:Y:S01]  /*dd00*/  LOP3.LUT R6, R7, 0x380, RZ, 0xc0, !PT ;  /* 0x0000038007067812 */ /* 0x000fe200078ec0ff */
[----:B------:R-:W-:Y:S01]  /*dd10*/  UIMAD UR4, UR36, UR9, UR4 ;  /* 0x00000009240472a4 */ /* 0x000fe2000f8e0204 */
[----:B0-----:R-:W-:Y:S01]  /*dd20*/  @P1 SHF.R.U32.HI R53, RZ, R83, R0 ;  /* 0x00000053ff351219 */ /* 0x001fe20000011600 */
[----:B------:R-:W-:Y:S01]  /*dd30*/  UIMAD.WIDE.U32 UR6, UR36, UR8, UR6 ;  /* 0x00000008240672a5 */ /* 0x000fe2000f8e0006 */
[----:B------:R-:W-:Y:S01]  /*dd40*/  SHF.R.U64 R76, R76, 0x3, RZ ;  /* 0x000000034c4c7819 */ /* 0x000fe200000012ff */
[----:B------:R-:W5:Y:S01]  /*dd50*/  LD.E.128 R56, desc[UR50][R56.64] ;  /* 0x0000003238387980 */ /* 0x000f62000c101d00 */
[----:B------:R-:W-:Y:S02]  /*dd60*/  SHF.R.U64 R72, R72, 0x3, RZ ;  /* 0x0000000348487819 */ /* 0x000fe400000012ff */
[----:B------:R-:W-:Y:S01]  /*dd70*/  SHF.R.U64 R64, R64, 0x3, RZ ;  /* 0x0000000340407819 */ /* 0x000fe200000012ff */
[----:B------:R-:W5:Y:S01]  /*dd80*/  LD.E.128 R28, desc[UR50][R28.64] ;  /* 0x000000321c1c7980 */ /* 0x000f62000c101d00 */
[----:B------:R-:W-:-:S02]  /*dd90*/  SHF.R.U64 R11, R11, 0x3, RZ ;  /* 0x000000030b0b7819 */ /* 0x000fc400000012ff */
        /* <DEDUP_REMOVED lines=11> */
[----:B------:R-:W-:Y:S01]  /*de50*/  ULDC.64 UR8, c[0x0][0xae0] ;  /* 0x0002b80000087ab9 */ /* 0x000fe20000000a00 */
[----:B------:R-:W-:Y:S01]  /*de60*/  LOP3.LUT R48, R6, R7, RZ, 0x3c, !PT ;  /* 0x0000000706307212 */ /* 0x000fe200078e3cff */
[----:B------:R-:W-:Y:S01]  /*de70*/  IMAD R0, R0, UR8, RZ ;  /* 0x0000000800007c24 */ /* 0x000fe2000f8e02ff */
[----:B------:R-:W5:Y:S01]  /*de80*/  LD.E.128 R8, desc[UR50][R8.64] ;  /* 0x0000003208087980 */ /* 0x000f62000c101d00 */
[----:B------:R-:W-:-:S02]  /*de90*/  IMAD R81, R81, R2, R52 ;  /* 0x0000000251517224 */ /* 0x000fc400078e0234 */
[----:B------:R-:W-:Y:S01]  /*dea0*/  IMAD.U32 R21, RZ, RZ, UR7 ;  /* 0x00000007ff157e24 */ /* 0x000fe2000f8e00ff */
[----:B------:R-:W5:Y:S01]  /*deb0*/  LD.E.128 R4, desc[UR50][R4.64] ;  /* 0x0000003204047980 */ /* 0x000f62000c101d00 */
[----:B------:R-:W-:Y:S01]  /*dec0*/  IMAD.U32 R20, RZ, RZ, UR6 ;  /* 0x00000006ff147e24 */ /* 0x000fe2000f8e00ff */
[----:B------:R-:W-:Y:S01]  /*ded0*/  ULDC.64 UR6, c[0x0][0xad8] ;  /* 0x0002b60000067ab9 */ /* 0x000fe20000000a00 */
[----:B------:R-:W-:Y:S01]  /*dee0*/  IMAD.U32 R21, RZ, RZ, UR4 ;  /* 0x00000004ff157e24 */ /* 0x000fe2000f8e00ff */
[----:B------:R-:W5:Y:S01]  /*def0*/  LD.E.128 R32, desc[UR50][R32.64] ;  /* 0x0000003220207980 */ /* 0x000f62000c101d00 */
[C---:B------:R-:W-:Y:S01]  /*df00*/  IMAD R83, R53.reuse, UR9, R0 ;  /* 0x0000000935537c24 */ /* 0x040fe2000f8e0200 */
[----:B------:R-:W-:Y:S02]  /*df10*/  SHF.R.S32.HI R0, RZ, 0x1f, R81 ;  /* 0x0000001fff007819 */ /* 0x000fe40000011451 */
[----:B------:R-:W5:Y:S01]  /*df20*/  LD.E.128 R36, desc[UR50][R36.64] ;  /* 0x0000003224247980 */ /* 0x000f62000c101d00 */
[----:B------:R-:W-:-:S03]  /*df30*/  IMAD.WIDE.U32 R20, R53, UR8, R20 ;  /* 0x0000000835147c25 */ /* 0x000fc6000f8e0014 */
        /* <DEDUP_REMOVED lines=16> */
[----:B------:R-:W-:Y:S02]  /*e040*/  VIADD R84, R233, UR39 ;  /* 0x00000027e9547c36 */ /* 0x000fe40008000000 */
        /* <DEDUP_REMOVED lines=39> */
.L_x_2177:
[----:B------:R-:W-:Y:S05]  /*e2c0*/  BSYNC B1 ;  /* 0x0000000000017941 */ /* 0x000fea0003800000 */
.L_x_2176:
        /* <DEDUP_REMOVED lines=21> */
.L_x_2179:
[----:B------:R-:W-:Y:S05]  /*e420*/  BSYNC B1 ;  /* 0x0000000000017941 */ /* 0x000fea0003800000 */
.L_x_2178:
        /* <DEDUP_REMOVED lines=21> */
.L_x_2181:
[----:B------:R-:W-:Y:S05]  /*e580*/  BSYNC B1 ;  /* 0x0000000000017941 */ /* 0x000fea0003800000 */
.L_x_2180:
        /* <DEDUP_REMOVED lines=24> */
.L_x_2174:
        /* <DEDUP_REMOVED lines=35> */
.L_x_2183:
[----:B------:R-:W-:Y:S01]  /*e940*/  USEL UR36, UR36, URZ, !UP0 ;  /* 0x0000003f24247287 */ /* 0x000fe2000c000000 */
[----:B------:R-:W-:Y:S01]  /*e950*/  BSSY B1, `(.L_x_2184) ;  /* 0x000002c000017945 */ /* 0x000fe20003800000 */
[----:B------:R-:W-:-:S03]  /*e960*/  USEL UR37, UR37, URZ, !UP0 ;  /* 0x0000003f25257287 */ /* 0x000fc6000c000000 */
[----:B------:R-:W-:Y:S09]  /*e970*/  @P1 BRA `(.L_x_2185) ;  /* 0x0000000000a41947 */ /* 0x000ff20003800000 */
        /* <DEDUP_REMOVED lines=41> */
.L_x_2185:
[----:B------:R-:W-:Y:S05]  /*ec10*/  BSYNC B1 ;  /* 0x0000000000017941 */ /* 0x000fea0003800000 */
.L_x_2184:
[----:B0-----:R-:W0:Y:S01]  /*ec20*/  @P0 LDC R3, c[0x0][0xbf0] ;  /* 0x0002fc00ff030b82 */ /* 0x001e220000000800 */
[----:B------:R-:W-:Y:S01]  /*ec30*/  ULDC.64 UR12, c[0x0][0xaa0] ;  /* 0x0002a800000c7ab9 */ /* 0x000fe20000000a00 */
[----:B------:R-:W-:Y:S01]  /*ec40*/  IMAD R2, R232, 0x20, R233 ;  /* 0x00000020e8027824 */ /* 0x000fe200078e02e9 */
[----:B------:R-:W-:Y:S01]  /*ec50*/  UIMAD UR8, UR9, UR12, URZ ;  /* 0x0000000c090872a4 */ /* 0x000fe2000f8e023f */
[----:B------:R-:W-:Y:S01]  /*ec60*/  BSSY B1, `(.L_x_2186) ;  /* 0x0000045000017945 */ /* 0x000fe20003800000 */
[----:B------:R-:W-:Y:S01]  /*ec70*/  UIMAD.WIDE.U32 UR6, UR4, UR12, URZ ;  /* 0x0000000c040672a5 */ /* 0x000fe2000f8e003f */
[----:B------:R-:W-:Y:S01]  /*ec80*/  VIADD R6, R2, UR39 ;  /* 0x0000002702067c36 */ /* 0x000fe20008000000 */
[----:B------:R-:W-:Y:S01]  /*ec90*/  UIMAD UR8, UR4, UR13, UR8 ;  /* 0x0000000d040872a4 */ /* 0x000fe2000f8e0208 */
[----:B------:R-:W-:Y:S02]  /*eca0*/  SHF.R.S32.HI R20, RZ, 0x1f, R23 ;  /* 0x0000001fff147819 */ /* 0x000fe40000011417 */
        /* <DEDUP_REMOVED lines=64> */
.L_x_2187:
[----:B------:R-:W-:Y:S05]  /*f0b0*/  BSYNC B1 ;  /* 0x0000000000017941 */ /* 0x000fea0003800000 */
.L_x_2186:
        /* <DEDUP_REMOVED lines=21> */
.L_x_2189:
[----:B------:R-:W-:Y:S05]  /*f210*/  BSYNC B1 ;  /* 0x0000000000017941 */ /* 0x000fea0003800000 */
.L_x_2188:
        /* <DEDUP_REMOVED lines=21> */
.L_x_2191:
[----:B------:R-:W-:Y:S05]  /*f370*/  BSYNC B1 ;  /* 0x0000000000017941 */ /* 0x000fea0003800000 */
.L_x_2190:
        /* <DEDUP_REMOVED lines=22> */
.L_x_2182:
[----:B------:R-:W-:Y:S05]  /*f4e0*/  BSYNC B0 ;  /* 0x0000000000007941 */ /* 0x000fea0003800000 */
.L_x_2173:
[----:B------:R-:W-:Y:S02]  /*f4f0*/  ULDC UR4, c[0x0][0xc3c] ;  /* 0x00030f0000047ab9 */ /* 0x000fe40000000800 */
[----:B------:R-:W-:-:S13]  /*f500*/  ISETP.GE.AND P0, PT, R55, UR4, PT ;  /* 0x0000000437007c0c */ /* 0x000fda000bf06270 */
[----:B------:R-:W-:Y:S05]  /*f510*/  @!P0 BRA `(.L_x_2192) ;  /* 0xffffff1800488947 */ /* 0x000fea000383ffff */
[----:B------:R-:W-:Y:S05]  /*f520*/  EXIT ;  /* 0x000000000000794d */ /* 0x000fea0003800000 */
.L_x_2134:
[----:B------:R-:W-:-:S08]  /*f530*/  NOP ;  /* 0x0000000000007918 */ /* 0x000fd00000000000 */
[----:B------:R-:W0:-:S00]  /*f540*/  USETMAXREG.DEALLOC.CTAPOOL 0x18 ;  /* 0x00000018000079c8 */ /* 0x000e0000080e0500 */
[----:B0-----:R-:W-:Y:S01]  /*f550*/  LOP3.LUT R0, R0, 0x3, RZ, 0xc0, !PT ;  /* 0x0000000300007812 */ /* 0x001fe200078ec0ff */
[----:B------:R-:W-:-:S05]  /*f560*/  IMAD.MOV.U32 R6, RZ, RZ, RZ ;  /* 0x000000ffff067224 */ /* 0x000fca00078e00ff */
[----:B------:R-:W0:Y:S02]  /*f570*/  SHFL.IDX PT, R0, R0, RZ, 0x1f ;  /* 0x00001fff00007589 */ /* 0x000e2400000e0000 */
[----:B0-----:R-:W-:-:S04]  /*f580*/  ISETP.NE.AND P0, PT, R0, RZ, PT ;  /* 0x000000ff0000720c */ /* 0x001fc80003f05270 */
[----:B------:R-:W-:-:S05]  /*f590*/  P2R R0, PR, RZ, 0x1 ;  /* 0x00000001ff007803 */ /* 0x000fca0000000000 */
[----:B------:R0:W-:Y:S04]  /*f5a0*/  STL [R1+0x44], R0 ;  /* 0x0000440001007387 */ /* 0x0001e80000100800 */
        /* <DEDUP_REMOVED lines=12> */
.L_x_2193:
[----:B0-----:R-:W0:Y:S01]  /*f670*/  S2R R0, SR_TID.X ;  /* 0x0000000000007919 */ /* 0x001e220000002100 */
        /* <DEDUP_REMOVED lines=40> */
.L_x_2199:
        /* <DEDUP_REMOVED lines=14> */
.L_x_2198:
[----:B------:R-:W-:Y:S05]  /*f9e0*/  BSYNC B0 ;  /* 0x0000000000007941 */ /* 0x000fea0003800000 */
.L_x_2197:
        /* <DEDUP_REMOVED lines=22> */
.L_x_2195:
        /* <DEDUP_REMOVED lines=25> */
.L_x_2200:
        /* <DEDUP_REMOVED lines=58> */
.L_x_2196:
[----:B------:R0:W-:Y:S01]  /*10080*/  STL [R1+0x20], R0 ;  /* 0x0000200001007387 */ /* 0x0001e20000100800 */
[----:B------:R-:W-:-:S03]  /*10090*/  UMOV UR36, URZ ;  /* 0x0000003f00247c82 */ /* 0x000fc60008000000 */
[----:B------:R0:W-:Y:S02]  /*100a0*/  STL [R1+0x24], RZ ;  /* 0x000024ff01007387 */ /* 0x0001e40000100800 */
.L_x_2201:
        /* <DEDUP_REMOVED lines=11> */
.L_x_2194:
[----:B0-2---:R-:W-:Y:S01]  /*10160*/  IMAD.MOV.U32 R0, RZ, RZ, 0x1 ;  /* 0x00000001ff007424 */ /* 0x005fe200078e00ff */
[----:B------:R-:W-:Y:S01]  /*10170*/  ULDC UR4, c[0x0][0xc3c] ;  /* 0x00030f0000047ab9 */ /* 0x000fe20000000800 */
[----:B------:R0:W-:Y:S01]  /*10180*/  STL [R1+0x40], RZ ;  /* 0x000040ff01007387 */ /* 0x0001e20000100800 */
[----:B------:R-:W-:-:S03]  /*10190*/  UISETP.GE.AND UP0, UPT, UR42, UR4, UPT ;  /* 0x000000042a00728c */ /* 0x000fc6000bf06270 */
[----:B------:R0:W-:Y:S03]  /*101a0*/  STL [R1+0xc], R0 ;  /* 0x00000c0001007387 */ /* 0x0001e60000100800 */
[----:B------:R-:W-:Y:S01]  /*101b0*/  PLOP3.LUT P0, PT, PT, PT, UP0, 0x80, 0x0 ;  /* 0x000000000000781c */ /* 0x000fe20003f0f008 */
[----:B------:R0:W-:-:S12]  /*101c0*/  STL [R1+0x4], RZ ;  /* 0x000004ff01007387 */ /* 0x0001d80000100800 */
[----:B0-----:R-:W-:Y:S05]  /*101d0*/  @P0 BRA `(.L_x_2202) ;  /* 0x0000005400400947 */ /* 0x001fea0003800000 */
[----:B-1----:R-:W0:Y:S01]  /*101e0*/  S2R R4, SR_TID.X ;  /* 0x0000000000047919 */ /* 0x002e220000002100 */
[----:B------:R-:W1:Y:S01]  /*101f0*/  S2UR UR5, SR_CgaCtaId ;  /* 0x00000000000579c3 */ /* 0x000e620000008800 */
[----:B------:R-:W-:Y:S01]  /*10200*/  UMOV UR4, 0x400 ;  /* 0x0000040000047882 */ /* 0x000fe20000000000 */
[----:B------:R-:W-:Y:S01]  /*10210*/  ULDC UR40, c[0x0][0xc] ;  /* 0x0000030000287ab9 */ /* 0x000fe20000000800 */
[----:B------:R-:W-:Y:S02]  /*10220*/  ULOP3.LUT UR39, UR38, 0x1, URZ, 0xfc, !UPT ;  /* 0x0000000126277892 */ /* 0x000fe4000f8efc3f */
[----:B------:R-:W-:Y:S01]  /*10230*/  ULOP3.LUT UR41, UR38, 0x2, URZ, 0xfc, !UPT ;  /* 0x0000000226297892 */ /* 0x000fe2000f8efc3f */
[----:B------:R-:W-:Y:S01]  /*10240*/  ULDC.64 UR48, c[0x0][0x198] ;  /* 0x0000660000307ab9 */ /* 0x000fe20000000a00 */
[----:B-1----:R-:W-:-:S06]  /*10250*/  ULEA UR4, UR5, UR4, 0x18 ;  /* 0x0000000405047291 */ /* 0x002fcc000f8ec03f */
[----:B------:R-:W-:Y:S01]  /*10260*/  IMAD.U32 R17, RZ, RZ, UR4 ;  /* 0x00000004ff117e24 */ /* 0x000fe2000f8e00ff */
[C---:B0-----:R-:W-:Y:S01]  /*10270*/  LOP3.LUT R6, R4.reuse, 0x7f, RZ, 0xc0, !PT ;  /* 0x0000007f04067812 */ /* 0x041fe200078ec0ff */
[C---:B------:R-:W-:Y:S01]  /*10280*/  IMAD.SHL.U32 R18, R4.reuse, 0x80, RZ ;  /* 0x0000008004127824 */ /* 0x040fe200078e00ff */
[----:B------:R-:W-:Y:S02]  /*10290*/  R2P PR, R4, 0x6 ;  /* 0x0000000604007804 */ /* 0x000fe40000000000 */
[----:B------:R-:W-:Y:S02]  /*102a0*/  SHF.R.U32.HI R3, RZ, 0x5, R6 ;  /* 0x00000005ff037819 */ /* 0x000fe40000011606 */
[C---:B------:R-:W-:Y:S02]  /*102b0*/  LOP3.LUT R2, R18.reuse, 0x400, RZ, 0xc0, !PT ;  /* 0x0000040012027812 */ /* 0x040fe400078ec0ff */
        /* <DEDUP_REMOVED lines=35> */
.L_x_2273:
[----:B------:R-:W-:Y:S01]  /*104f0*/  ULDC.64 UR4, c[0x0][0xc88] ;  /* 0x0003220000047ab9 */ /* 0x000fe20000000a00 */
[----:B-1----:R-:W-:Y:S01]  /*10500*/  IMAD.MOV.U32 R0, RZ, RZ, RZ ;  /* 0x000000ffff007224 */ /* 0x002fe200078e00ff */
[----:B------:R-:W-:Y:S01]  /*10510*/  UIMAD.WIDE UR4, UR42, 0x4, UR4 ;  /* 0x000000042a0478a5 */ /* 0x000fe2000f8e0204 */
[----:B------:R-:W-:Y:S01]  /*10520*/  ULDC.64 UR8, c[0x0][0xa18] ;  /* 0x0002860000087ab9 */ /* 0x000fe20000000a00 */
[----:B------:R-:W-:-:S04]  /*10530*/  ULDC.64 UR6, c[0x0][0xa08] ;  /* 0x0002820000067ab9 */ /* 0x000fc80000000a00 */
[----:B------:R-:W-:Y:S02]  /*10540*/  IMAD.U32 R2, RZ, RZ, UR4 ;  /* 0x00000004ff027e24 */ /* 0x000fe4000f8e00ff */
[----:B------:R-:W-:Y:S01]  /*10550*/  IMAD.U32 R3, RZ, RZ, UR5 ;  /* 0x00000005ff037e24 */ /* 0x000fe2000f8e00ff */
[----:B------:R-:W-:-:S04]  /*10560*/  ULDC.64 UR4, c[0x0][0xa28] ;  /* 0x00028a0000047ab9 */ /* 0x000fc80000000a00 */
[----:B------:R-:W2:Y:S01]  /*10570*/  LDG.E R2, desc[UR50][R2.64] ;  /* 0x0000003202027981 */ /* 0x000ea2000c1e1900 */
[----:B------:R-:W-:-:S04]  /*10580*/  UISETP.NE.U32.AND UP0, UPT, UR4, URZ, UPT ;  /* 0x0000003f0400728c */ /* 0x000fc8000bf05070 */
[----:B------:R-:W-:-:S06]  /*10590*/  UISETP.NE.AND.EX UP0, UPT, UR5, URZ, UPT, UP0 ;  /* 0x0000003f0500728c */ /* 0x000fcc000bf05300 */
[----:B------:R-:W-:Y:S02]  /*105a0*/  PLOP3.LUT P0, PT, PT, PT, UP0, 0x80, 0x0 ;  /* 0x000000000000781c */ /* 0x000fe40003f0f008 */
[----:B------:R-:W-:-:S04]  /*105b0*/  ISETP.NE.U32.AND P1, PT, RZ, UR6, PT ;  /* 0x00000006ff007c0c */ /* 0x000fc8000bf25070 */
[----:B------:R-:W-:Y:S01]  /*105c0*/  ISETP.NE.AND.EX P1, PT, RZ, UR7, PT, P1 ;  /* 0x00000007ff007c0c */ /* 0x000fe2000bf25310 */
[----:B------:R-:W-:Y:S01]  /*105d0*/  IMAD.MOV.U32 R8, RZ, RZ, RZ ;  /* 0x000000ffff087224 */ /* 0x000fe200078e00ff */
[----:B--2---:R-:W-:-:S13]  /*105e0*/  R2UR UR43, R2 ;  /* 0x00000000022b72ca */ /* 0x004fda00000e0000 */
[----:B------:R-:W-:Y:S02]  /*105f0*/  USHF.R.S32.HI UR46, URZ, 0x1f, UR43 ;  /* 0x0000001f3f2e7899 */ /* 0x000fe4000801142b */
[----:B------:R-:W-:-:S04]  /*10600*/  @UP0 ULEA UR4, UP1, UR43, UR4, 0x2 ;  /* 0x000000042b040291 */ /* 0x000fc8000f82103f */
[----:B------:R-:W-:Y:S02]  /*10610*/  @UP0 ULEA.HI.X UR5, UR43, UR5, UR46, 0x2, UP1 ;  /* 0x000000052b050291 */ /* 0x000fe400088f142e */
[----:B------:R-:W-:Y:S01]  /*10620*/  IMAD.U32 R2, RZ, RZ, UR4 ;  /* 0x00000004ff027e24 */ /* 0x000fe2000f8e00ff */
[----:B------:R-:W-:-:S03]  /*10630*/  USHF.L.U32 UR44, UR43, 0x2, URZ ;  /* 0x000000022b2c7899 */ /* 0x000fc6000800063f */
[----:B------:R-:W-:Y:S01]  /*10640*/  IMAD.U32 R3, RZ, RZ, UR5 ;  /* 0x00000005ff037e24 */ /* 0x000fe2000f8e00ff */
[----:B------:R-:W-:Y:S01]  /*10650*/  ULDC.64 UR4, c[0x0][0xa00] ;  /* 0x0002800000047ab9 */ /* 0x000fe20000000a00 */
[----:B------:R-:W-:-:S03]  /*10660*/  USHF.L.U64.HI UR45, UR43, 0x2, UR46 ;  /* 0x000000022b2d7899 */ /* 0x000fc6000801022e */
[----:B0-----:R0:W5:Y:S01]  /*10670*/  @P0 LDG.E R0, desc[UR50][R2.64] ;  /* 0x0000003202000981 */ /* 0x001162000c1e1900 */
[----:B------:R-:W-:Y:S01]  /*10680*/  ISETP.NE.U32.AND P0, PT, RZ, UR4, PT ;  /* 0x00000004ff007c0c */ /* 0x000fe2000bf05070 */
[----:B------:R-:W-:Y:S02]  /*10690*/  UIADD3 UR4, UP0, UR44, UR4, URZ ;  /* 0x000000042c047290 */ /* 0x000fe4000ff1e03f */
[----:B------:R-:W-:Y:S01]  /*106a0*/  UIADD3 UR6, UP1, UR44, UR6, URZ ;  /* 0x000000062c067290 */ /* 0x000fe2000ff3e03f */
[----:B------:R-:W-:Y:S01]  /*106b0*/  ISETP.NE.AND.EX P0, PT, RZ, UR5, PT, P0 ;  /* 0x00000005ff007c0c */ /* 0x000fe2000bf05300 */
[----:B------:R-:W-:Y:S02]  /*106c0*/  UIADD3.X UR5, UR45, UR5, URZ, UP0, !UPT ;  /* 0x000000052d057290 */ /* 0x000fe400087fe43f */
[----:B------:R-:W-:Y:S02]  /*106d0*/  UISETP.NE.U32.AND UP0, UPT, UR8, URZ, UPT ;  /* 0x0000003f0800728c */ /* 0x000fe4000bf05070 */
[----:B------:R-:W-:Y:S01]  /*106e0*/  UIADD3.X UR7, UR45, UR7, URZ, UP1, !UPT ;  /* 0x000000072d077290 */ /* 0x000fe20008ffe43f */
[----:B0-----:R-:W-:Y:S01]  /*106f0*/  IMAD.U32 R2, RZ, RZ, UR4 ;  /* 0x00000004ff027e24 */ /* 0x001fe2000f8e00ff */
[----:B------:R-:W-:Y:S01]  /*10700*/  UISETP.NE.AND.EX UP0, UPT, UR9, URZ, UPT, UP0 ;  /* 0x0000003f0900728c */ /* 0x000fe2000bf05300 */
[----:B------:R-:W-:-:S02]  /*10710*/  IMAD.U32 R3, RZ, RZ, UR5 ;  /* 0x00000005ff037e24 */ /* 0x000fc4000f8e00ff */
[----:B------:R-:W-:Y:S02]  /*10720*/  IMAD.U32 R4, RZ, RZ, UR6 ;  /* 0x00000006ff047e24 */ /* 0x000fe4000f8e00ff */
[----:B------:R-:W-:Y:S01]  /*10730*/  IMAD.U32 R5, RZ, RZ, UR7 ;  /* 0x00000007ff057e24 */ /* 0x000fe2000f8e00ff */
[----:B------:R-:W-:-:S05]  /*10740*/  PLOP3.LUT P2, PT, PT, PT, UP0, 0x80, 0x0 ;  /* 0x000000000000781c */ /* 0x000fca0003f4f008 */
[----:B------:R-:W-:Y:S01]  /*10750*/  @UP0 UIADD3 UR4, UP1, UR44, UR8, URZ ;  /* 0x000000082c040290 */ /* 0x000fe2000ff3e03f */
[----:B------:R0:W5:Y:S03]  /*10760*/  @P1 LDG.E R8, desc[UR50][R4.64] ;  /* 0x0000003204081981 */ /* 0x000166000c1e1900 */
[----:B------:R-:W-:Y:S01]  /*10770*/  @UP0 UIADD3.X UR5, UR45, UR9, URZ, UP1, !UPT ;  /* 0x000000092d050290 */ /* 0x000fe20008ffe43f */
[----:B------:R0:W5:Y:S01]  /*10780*/  @P0 LDG.E R9, desc[UR50][R2.64] ;  /* 0x0000003202090981 */ /* 0x000162000c1e1900 */
[----:B------:R-:W-:Y:S01]  /*10790*/  ULDC UR6, c[0x0][0x288] ;  /* 0x0000a20000067ab9 */ /* 0x000fe20000000800 */
[----:B------:R-:W-:Y:S02]  /*107a0*/  IMAD.U32 R6, RZ, RZ, UR4 ;  /* 0x00000004ff067e24 */ /* 0x000fe4000f8e00ff */
[----:B------:R-:W-:Y:S02]  /*107b0*/  IMAD.U32 R10, RZ, RZ, UR6 ;  /* 0x00000006ff0a7e24 */ /* 0x000fe4000f8e00ff */
[----:B------:R-:W-:-:S05]  /*107c0*/  IMAD.U32 R7, RZ, RZ, UR5 ;  /* 0x00000005ff077e24 */ /* 0x000fca000f8e00ff */
[----:B------:R-:W2:Y:S04]  /*107d0*/  @P2 LDG.E R10, desc[UR50][R6.64] ;  /* 0x00000032060a2981 */ /* 0x000ea8000c1e1900 */
[----:B--2---:R0:W-:Y:S01]  /*107e0*/  STL [R1+0x28], R10 ;  /* 0x0000280a01007387 */ /* 0x0041e20000100800 */
[----:B------:R-:W-:Y:S05]  /*107f0*/  @P2 BRA `(.L_x_2203) ;  /* 0x0000000000142947 */ /* 0x000fea0003800000 */
[----:B------:R-:W-:Y:S05]  /*10800*/  @!P0 BRA `(.L_x_2203) ;  /* 0x0000000000108947 */ /* 0x000fea0003800000 */
[----:B------:R-:W2:Y:S04]  /*10810*/  LDG.E R6, desc[UR50][R2.64] ;  /* 0x0000003202067981 */ /* 0x000ea8000c1e1900 */
[----:B0-----:R-:W2:Y:S02]  /*10820*/  LDG.E R2, desc[UR50][R2.64+0x4] ;  /* 0x0000043202027981 */ /* 0x001ea4000c1e1900 */
[----:B--2---:R-:W-:-:S05]  /*10830*/  IMAD.IADD R2, R2, 0x1, -R6 ;  /* 0x0000000102027824 */ /* 0x004fca00078e0a06 */
[----:B------:R1:W-:Y:S02]  /*10840*/  STL [R1+0x28], R2 ;  /* 0x0000280201007387 */ /* 0x0003e40000100800 */
.L_x_2203:
[----:B-----5:R-:W-:Y:S01]  /*10850*/  IMAD.IADD R6, R8, 0x1, R0 ;  /* 0x0000000108067824 */ /* 0x020fe200078e0200 */
[----:B------:R-:W-:Y:S01]  /*10860*/  ULDC.64 UR4, c[0x0][0x418] ;  /* 0x0001060000047ab9 */ /* 0x000fe20000000a00 */
[----:B0-----:R-:W-:Y:S01]  /*10870*/  IMAD.U32 R3, RZ, RZ, UR43 ;  /* 0x0000002bff037e24 */ /* 0x001fe2000f8e00ff */
[----:B------:R-:W-:Y:S01]  /*10880*/  UISETP.NE.U32.AND UP0, UPT, UR4, URZ, UPT ;  /* 0x0000003f0400728c */ /* 0x000fe2000bf05070 */
[----:B------:R-:W-:Y:S01]  /*10890*/  UMOV UR47, URZ ;  /* 0x0000003f002f7c82 */ /* 0x000fe20008000000 */
[----:B------:R-:W-:Y:S01]  /*108a0*/  ULDC.64 UR6, c[0x0][0xa20] ;  /* 0x0002880000067ab9 */ /* 0x000fe20000000a00 */
[----:B------:R0:W-:Y:S01]  /*108b0*/  STL [R1+0x1c], R6 ;  /* 0x00001c0601007387 */ /* 0x0001e20000100800 */
[----:B------:R-:W-:Y:S01]  /*108c0*/  @P0 R2UR UR47, R9 ;  /* 0x00000000092f02ca */ /* 0x000fe200000e0000 */
[----:B------:R-:W-:Y:S01]  /*108d0*/  UISETP.NE.AND.EX UP0, UPT, UR5, URZ, UPT, UP0 ;  /* 0x0000003f0500728c */ /* 0x000fe2000bf05300 */
[----:B------:R-:W-:Y:S01]  /*108e0*/  ISETP.NE.U32.AND P0, PT, RZ, UR6, PT ;  /* 0x00000006ff007c0c */ /* 0x000fe2000bf05070 */
[----:B------:R0:W-:Y:S01]  /*108f0*/  STL [R1+0x10], R3 ;  /* 0x0000100301007387 */ /* 0x0001e20000100800 */
[----:B------:R-:W-:Y:S01]  /*10900*/  ULDC UR4, c[0x0][0x424] ;  /* 0x0001090000047ab9 */ /* 0x000fe20000000800 */
[----:B------:R-:W-:Y:S01]  /*10910*/  ULDC UR5, c[0x0][0x2f0] ;  /* 0x0000bc0000057ab9 */ /* 0x000fe20000000800 */
[----:B------:R-:W-:Y:S01]  /*10920*/  ISETP.NE.AND.EX P0, PT, RZ, UR7, PT, P0 ;  /* 0x00000007ff007c0c */ /* 0x000fe2000bf05300 */
[----:B------:R-:W-:-:S04]  /*10930*/  USEL UR4, UR4, 0x1, UP0 ;  /* 0x0000000104047887 */ /* 0x000fc80008000000 */
[----:B------:R-:W-:-:S06]  /*10940*/  UIMAD UR4, UR4, UR5, URZ ;  /* 0x00000005040472a4 */ /* 0x000fcc000f8e023f */
[----:B-1----:R-:W-:Y:S02]  /*10950*/  IMAD.U32 R2, RZ, RZ, UR4 ;  /* 0x00000004ff027e24 */ /* 0x002fe4000f8e00ff */
[----:B0-----:R-:W-:Y:S05]  /*10960*/  @!P0 BRA `(.L_x_2204) ;  /* 0x0000000000188947 */ /* 0x001fea0003800000 */
[----:B------:R-:W-:-:S04]  /*10970*/  UIADD3 UR4, UP0, UR44, UR6, URZ ;  /* 0x000000062c047290 */ /* 0x000fc8000ff1e03f */
[----:B------:R-:W-:Y:S02]  /*10980*/  UIADD3.X UR5, UR45, UR7, URZ, UP0, !UPT ;  /* 0x000000072d057290 */ /* 0x000fe400087fe43f */
[----:B------:R-:W-:-:S04]  /*10990*/  IMAD.U32 R2, RZ, RZ, UR4 ;  /* 0x00000004ff027e24 */ /* 0x000fc8000f8e00ff */
[----:B------:R-:W-:-:S05]  /*109a0*/  IMAD.U32 R3, RZ, RZ, UR5 ;  /* 0x00000005ff037e24 */ /* 0x000fca000f8e00ff */
[----:B------:R0:W5:Y:S01]  /*109b0*/  LDG.E R2, desc[UR50][R2.64] ;  /* 0x0000003202027981 */ /* 0x000162000c1e1900 */
[----:B------:R-:W-:Y:S05]  /*109c0*/  BRA `(.L_x_2205) ;  /* 0x0000000000107947 */ /* 0x000fea0003800000 */
.L_x_2204:
[----:B------:R-:W-:Y:S05]  /*109d0*/  @!P1 BRA `(.L_x_2205) ;  /* 0x00000000000c9947 */ /* 0x000fea0003800000 */
[----:B------:R-:W2:Y:S04]  /*109e0*/  LDG.E R2, desc[UR50][R4.64] ;  /* 0x0000003204027981 */ /* 0x000ea8000c1e1900 */
[----:B------:R-:W2:Y:S02]  /*109f0*/  LDG.E R4, desc[UR50][R4.64+0x4] ;  /* 0x0000043204047981 */ /* 0x000ea4000c1e1900 */
[----:B--2---:R-:W-:-:S07]  /*10a00*/  IMAD.IADD R2, R4, 0x1, -R2 ;  /* 0x0000000104027824 */ /* 0x004fce00078e0a02 */
.L_x_2205:
[----:B------:R-:W2:Y:S04]  /*10a10*/  LDL R4, [R1+0x28] ;  /* 0x0000280001047983 */ /* 0x000ea80000100800 */
[----:B0-----:R-:W3:Y:S01]  /*10a20*/  LDL R3, [R1+0x24] ;  /* 0x0000240001037983 */ /* 0x001ee20000100800 */
[----:B-----5:R-:W-:Y:S01]  /*10a30*/  IMAD.IADD R2, R2, 0x1, -R0 ;  /* 0x0000000102027824 */ /* 0x020fe200078e0a00 */
[----:B------:R-:W-:Y:S01]  /*10a40*/  BSSY B7, `(.L_x_2206) ;  /* 0x00003ff000077945 */ /* 0x000fe20003800000 */
[----:B------:R-:W0:Y:S02]  /*10a50*/  LDC R0, c[0x0][0x448] ;  /* 0x00011200ff007b82 */ /* 0x000e240000000800 */
[----:B0-----:R-:W-:-:S13]  /*10a60*/  ISETP.NE.AND P0, PT, R0, 0x1, PT ;  /* 0x000000010000780c */ /* 0x001fda0003f05270 */
[----:B------:R-:W0:Y:S01]  /*10a70*/  @P0 LDC R0, c[0x0][0x450] ;  /* 0x00011400ff000b82 */ /* 0x000e220000000800 */
[----:B--2---:R-:W-:-:S07]  /*10a80*/  IMAD.MOV.U32 R5, RZ, RZ, R4 ;  /* 0x000000ffff057224 */ /* 0x004fce00078e0004 */
[----:B------:R-:W1:Y:S01]  /*10a90*/  @P0 LDC R4, c[0x0][0x44c] ;  /* 0x00011300ff040b82 */ /* 0x000e620000000800 */
[----:B---3--:R-:W-:-:S04]  /*10aa0*/  IMAD.SHL.U32 R3, R3, 0x80, RZ ;  /* 0x0000008003037824 */ /* 0x008fc800078e00ff */
[----:B------:R-:W-:-:S04]  /*10ab0*/  VIADD R3, R3, 0x7f ;  /* 0x0000007f03037836 */ /* 0x000fc80000000000 */
[----:B-1----:R-:W-:-:S05]  /*10ac0*/  @P0 IMAD.HI.U32 R4, R3, R4, RZ ;  /* 0x0000000403040227 */ /* 0x002fca00078e00ff */
[----:B0-----:R-:W-:Y:S02]  /*10ad0*/  @P0 SHF.R.U32.HI R3, RZ, R0, R4 ;  /* 0x00000000ff030219 */ /* 0x001fe40000011604 */
[C---:B------:R-:W-:Y:S01]  /*10ae0*/  IADD3 R0, R2.reuse, 0x80, -R5 ;  /* 0x0000008002007810 */ /* 0x040fe20007ffe805 */
[----:B------:R-:W-:-:S04]  /*10af0*/  VIADD R2, R2, 0x7f ;  /* 0x0000007f02027836 */ /* 0x000fc80000000000 */
[----:B------:R-:W-:Y:S01]  /*10b00*/  IMAD.IADD R0, R0, 0x1, R3 ;  /* 0x0000000100007824 */ /* 0x000fe200078e0203 */
[----:B------:R-:W-:-:S04]  /*10b10*/  SHF.R.S32.HI R3, RZ, 0x1f, R2 ;  /* 0x0000001fff037819 */ /* 0x000fc80000011402 */
[----:B------:R-:W-:Y:S02]  /*10b20*/  LEA.HI R3, R3, R2, RZ, 0x7 ;  /* 0x0000000203037211 */ /* 0x000fe400078f38ff */
[----:B------:R-:W-:Y:S02]  /*10b30*/  SHF.R.S32.HI R2, RZ, 0x1f, R0 ;  /* 0x0000001fff027819 */ /* 0x000fe40000011400 */
[----:B------:R-:W-:Y:S02]  /*10b40*/  SHF.R.S32.HI R3, RZ, 0x7, R3 ;  /* 0x00000007ff037819 */ /* 0x000fe40000011403 */
[----:B------:R-:W-:-:S04]  /*10b50*/  LEA.HI R2, R2, R0, RZ, 0x7 ;  /* 0x0000000002027211 */ /* 0x000fc800078f38ff */
[----:B------:R-:W-:-:S04]  /*10b60*/  SHF.R.S32.HI R2, RZ, 0x7, R2 ;  /* 0x00000007ff027819 */ /* 0x000fc80000011402 */
[----:B------:R-:W-:-:S04]  /*10b70*/  VIMNMX R19, R3, R2, PT ;  /* 0x0000000203137248 */ /* 0x000fc80003fe0100 */
[----:B------:R-:W-:-:S13]  /*10b80*/  ISETP.GT.AND P0, PT, R19, RZ, PT ;  /* 0x000000ff1300720c */ /* 0x000fda0003f04270 */
        /* <DEDUP_REMOVED lines=19> */
.L_x_2207:
        /* <DEDUP_REMOVED lines=20> */
.L_x_2210:
[----:B------:R-:W-:Y:S05]  /*10e00*/  BSYNC B6 ;  /* 0x0000000000067941 */ /* 0x000fea0003800000 */
.L_x_2209:
[----:B------:R-:W-:Y:S01]  /*10e10*/  VIADD R0, R17, 0x10400 ;  /* 0x0001040011007836 */ /* 0x000fe20000000000 */
[----:B------:R-:W-:Y:S04]  /*10e20*/  BSSY B6, `(.L_x_2211) ;  /* 0x0000014000067945 */ /* 0x000fe80003800000 */
[----:B------:R-:W-:-:S04]  /*10e30*/  LOP3.LUT P0, RZ, R0, 0x3ff, RZ, 0xc0, !PT ;  /* 0x000003ff00ff7812 */ /* 0x000fc8000780c0ff */
[----:B------:R-:W-:-:S09]  /*10e40*/  P2R R16, PR, RZ, 0x1 ;  /* 0x00000001ff107803 */ /* 0x000fd20000000000 */
        /* <DEDUP_REMOVED lines=17> */
.L_x_2212:
[----:B------:R-:W-:Y:S05]  /*10f60*/  BSYNC B6 ;  /* 0x0000000000067941 */ /* 0x000fea0003800000 */
.L_x_2211:
[----:B------:R-:W-:Y:S01]  /*10f70*/  VIADD R0, R17, 0x400 ;  /* 0x0000040011007836 */ /* 0x000fe20000000000 */
[----:B------:R-:W-:Y:S04]  /*10f80*/  BSSY B6, `(.L_x_2213) ;  /* 0x0000014000067945 */ /* 0x000fe80003800000 */
[----:B------:R0:W-:Y:S01]  /*10f90*/  STL [R1], R0 ;  /* 0x0000000001007387 */ /* 0x0001e20000100800 */
[----:B------:R-:W-:-:S13]  /*10fa0*/  LOP3.LUT P0, RZ, R0, 0x3ff, RZ, 0xc0, !PT ;  /* 0x000003ff00ff7812 */ /* 0x000fda000780c0ff */
[----:B0-----:R-:W-:Y:S05]  /*10fb0*/  @!P0 BRA `(.L_x_2214) ;  /* 0x0000000000408947 */ /* 0x001fea0003800000 */
        /* <DEDUP_REMOVED lines=16> */
.L_x_2214:
[----:B------:R-:W-:Y:S05]  /*110c0*/  BSYNC B6 ;  /* 0x0000000000067941 */ /* 0x000fea0003800000 */
.L_x_2213:
[----:B------:R-:W-:Y:S01]  /*110d0*/  ISETP.NE.AND P6, PT, R16, RZ, PT ;  /* 0x000000ff1000720c */ /* 0x000fe20003fc5270 */
[----:B------:R-:W-:-:S12]  /*110e0*/  BSSY B6, `(.L_x_2215) ;  /* 0x0000012000067945 */ /* 0x000fd80003800000 */
        /* <DEDUP_REMOVED lines=17> */
.L_x_2216:
[----:B------:R-:W-:Y:S05]  /*11200*/  BSYNC B6 ;  /* 0x0000000000067941 */ /* 0x000fea0003800000 */
.L_x_2215:
        /* <DEDUP_REMOVED lines=9> */
[----:B------:R-:W0:Y:S01]  /*112a0*/  S2R R0, SR_TID.X ;  /* 0x0000000000007919 */ /* 0x000e220000002100 */
[----:B------:R-:W-:-:S03]  /*112b0*/  ULDC.64 UR4, c[0x0][0xa08] ;  /* 0x0002820000047ab9 */ /* 0x000fc60000000a00 */
[----:B--2---:R1:W2:Y:S01]  /*112c0*/  @P0 LDG.E R8, desc[UR50][R2.64] ;  /* 0x0000003202080981 */ /* 0x0042a2000c1e1900 */
[----:B0-----:R-:W-:-:S04]  /*112d0*/  SHF.R.U32.HI R0, RZ, 0x5, R0 ;  /* 0x00000005ff007819 */ /* 0x001fc80000011600 */
[----:B------:R-:W-:Y:S01]  /*112e0*/  LOP3.LUT R0, R0, 0x3, RZ, 0xc0, !PT ;  /* 0x0000000300007812 */ /* 0x000fe200078ec0ff */
[----:B-1----:R-:W0:Y:S01]  /*112f0*/  LDC.64 R2, c[0x0][0x418] ;  /* 0x00010600ff027b82 */ /* 0x002e220000000a00 */
        /* <DEDUP_REMOVED lines=8> */
[----:B------:R0:W2:Y:S02]  /*11380*/  SHFL.IDX PT, R14, R0, RZ, 0x1f ;  /* 0x00001fff000e7589 */ /* 0x0000a400000e0000 */
.L_x_2292:
[----:B------:R-:W-:Y:S02]  /*11390*/  PLOP3.LUT P1, PT, PT, PT, PT, 0x8, 0x0 ;  /* 0x000000000000781c */ /* 0x000fe40003f2e170 */
[----:B--2---:R-:W-:Y:S02]  /*113a0*/  ISETP.NE.AND P0, PT, R14, RZ, PT ;  /* 0x000000ff0e00720c */ /* 0x004fe40003f05270 */
[----:B0-----:R-:W-:-:S05]  /*113b0*/  P2R R0, PR, RZ, 0x2 ;  /* 0x00000002ff007803 */ /* 0x001fca0000000000 */
[----:B------:R0:W-:Y:S06]  /*113c0*/  STL [R1+0x18], R0 ;  /* 0x0000180001007387 */ /* 0x0001ec0000100800 */
[----:B------:R-:W-:Y:S05]  /*113d0*/  @P0 BRA `(.L_x_2218) ;  /* 0x00000004008c0947 */ /* 0x000fea0003800000 */
[----:B------:R-:W-:Y:S01]  /*113e0*/  UMOV UR4, 0xffffffff ;  /* 0xffffffff00047882 */ /* 0x000fe20000000000 */
[----:B0-----:R-:W-:Y:S02]  /*113f0*/  VIADD R0, R19, 0xffffffff ;  /* 0xffffffff13007836 */ /* 0x001fe40000000000 */
[----:B------:R-:W-:Y:S05]  /*11400*/  BRA.DIV UR4, `(.L_x_2219) ;  /* 0x0000004a04887947 */ /* 0x000fea000b800000 */
[----:B------:R-:W-:-:S13]  /*11410*/  ELECT P6, URZ, PT ;  /* 0x00000000003f782f */ /* 0x000fda00038c0000 */
.L_x_2295:
        /* <DEDUP_REMOVED lines=21> */
.L_x_2220:
[----:B0-----:R-:W2:Y:S04]  /*11570*/  LDL R2, [R1+0x4] ;  /* 0x0000040001027983 */ /* 0x001ea80000100800 */
[----:B------:R-:W3:Y:S01]  /*11580*/  LDL R3, [R1+0xc] ;  /* 0x00000c0001037983 */ /* 0x000ee20000100800 */
[----:B-1----:R-:W0:Y:S02]  /*11590*/  S2R R8, SR_TID.X ;  /* 0x0000000000087919 */ /* 0x002e240000002100 */
[----:B0-----:R-:W-:-:S04]  /*115a0*/  LOP3.LUT R8, R8, 0x7f, RZ, 0xc0, !PT ;  /* 0x0000007f08087812 */ /* 0x001fc800078ec0ff */
[----:B------:R-:W-:Y:S01]  /*115b0*/  ISETP.NE.AND P1, PT, R8, RZ, PT ;  /* 0x000000ff0800720c */ /* 0x000fe20003f25270 */
[----:B--2---:R-:W-:Y:S01]  /*115c0*/  IMAD R2, R2, 0x8, R17 ;  /* 0x0000000802027824 */ /* 0x004fe200078e0211 */
[----:B---3--:R-:W-:-:S04]  /*115d0*/  SHF.L.U32 R4, R3, 0x1f, RZ ;  /* 0x0000001f03047819 */ /* 0x008fc800000006ff */
[----:B------:R-:W0:Y:S02]  /*115e0*/  SYNCS.PHASECHK.TRANS64.TRYWAIT P0, [R2+URZ+0x38880], R4 ;  /* 0x03888004020075a7 */ /* 0x000e24000800017f */
[----:B0-----:R-:W-:Y:S05]  /*115f0*/  @!P0 BRA `(.L_x_2221) ;  /* 0x00000048002c8947 */ /* 0x001fea0003800000 */
.L_x_2296:
        /* <DEDUP_REMOVED lines=8> */
.L_x_2222:
[----:B------:R-:W2:Y:S04]  /*11680*/  LDL R3, [R1+0x4] ;  /* 0x0000040001037983 */ /* 0x000ea80000100800 */
[----:B------:R-:W3:Y:S01]  /*11690*/  LDL R5, [R1+0x1c] ;  /* 0x00001c0001057983 */ /* 0x000ee20000100800 */
        /* <DEDUP_REMOVED lines=13> */
[----:B---3--:R-:W-:-:S03]  /*11770*/  IMAD R0, R0, 0x80, R5 ;  /* 0x0000008000007824 */ /* 0x008fc600078e0205 */
[----:B------:R-:W-:Y:S02]  /*11780*/  R2UR UR8, R3 ;  /* 0x00000000030872ca */ /* 0x000fe400000e0000 */
[----:B------:R-:W-:-:S11]  /*11790*/  R2UR UR35, R0 ;  /* 0x00000000002372ca */ /* 0x000fd600000e0000 */
[----:B------:R-:W-:Y:S02]  /*117a0*/  UIADD3 UR32, UR8, 0x10400, URZ ;  /* 0x0001040008207890 */ /* 0x000fe4000fffe03f */
[----:B------:R-:W-:Y:S01]  /*117b0*/  UIADD3 UR8, UR8, 0x14400, URZ ;  /* 0x0001440008087890 */ /* 0x000fe2000fffe03f */
[----:B------:R-:W-:-:S06]  /*117c0*/  UMOV UR11, UR35 ;  /* 0x00000023000b7c82 */ /* 0x000fcc0008000000 */
[----:B------:R1:W-:Y:S02]  /*117d0*/  UTMALDG.4D [UR32], [UR4], desc[UR6] ;  /* 0x00000620040075b4 */ /* 0x0003e40008019000 */
[----:B------:R1:W-:Y:S01]  /*117e0*/  UTMALDG.4D [UR8], [UR4], desc[UR6] ;  /* 0x00000608040075b4 */ /* 0x0003e20008019000 */
[----:B------:R-:W2:Y:S02]  /*117f0*/  SYNCS.PHASECHK.TRANS64.TRYWAIT P0, [R2+URZ+0x38840], R4 ;  /* 0x03884004020075a7 */ /* 0x000ea4000800017f */
[----:B-12---:R-:W-:Y:S05]  /*11800*/  @!P0 BRA `(.L_x_2223) ;  /* 0x0000004400bc8947 */ /* 0x006fea0003800000 */
.L_x_2297:
        /* <DEDUP_REMOVED lines=8> */
.L_x_2224:
[----:B------:R-:W-:Y:S01]  /*11890*/  R2UR UR8, R3 ;  /* 0x00000000030872ca */ /* 0x000fe200000e0000 */
[----:B------:R-:W-:Y:S01]  /*118a0*/  UIADD3 UR4, UP0, UR48, 0x370, URZ ;  /* 0x0000037030047890 */ /* 0x000fe2000ff1e03f */
[----:B------:R-:W-:Y:S01]  /*118b0*/  R2UR UR17, R2 ;  /* 0x00000000021172ca */ /* 0x000fe200000e0000 */
[----:B------:R-:W-:Y:S01]  /*118c0*/  UMOV UR6, 0x0 ;  /* 0x0000000000067882 */ /* 0x000fe20000000000 */
[----:B------:R-:W-:Y:S01]  /*118d0*/  R2UR UR19, R0 ;  /* 0x00000000001372ca */ /* 0x000fe200000e0000 */
[----:B------:R-:W-:Y:S01]  /*118e0*/  UIADD3.X UR5, URZ, UR49, URZ, UP0, !UPT ;  /* 0x000000313f057290 */ /* 0x000fe200087fe43f */
[----:B------:R-:W-:Y:S01]  /*118f0*/  R2UR UR21, R16 ;  /* 0x00000000101572ca */ /* 0x000fe200000e0000 */
[----:B------:R-:W-:Y:S01]  /*11900*/  UMOV UR7, 0x14f00000 ;  /* 0x14f0000000077882 */ /* 0x000fe20000000000 */
[----:B------:R-:W-:Y:S01]  /*11910*/  PLOP3.LUT P0, PT, PT, PT, PT, 0x80, 0x0 ;  /* 0x000000000000781c */ /* 0x000fe20003f0f070 */
[----:B------:R-:W-:Y:S01]  /*11920*/  UMOV UR18, URZ ;  /* 0x0000003f00127c82 */ /* 0x000fe20008000000 */
[----:B------:R-:W-:Y:S01]  /*11930*/  UMOV UR20, UR36 ;  /* 0x0000002400147c82 */ /* 0x000fe20008000000 */
[----:B------:R-:W-:Y:S01]  /*11940*/  UMOV UR10, 0x80 ;  /* 0x00000080000a7882 */ /* 0x000fe20000000000 */
[----:B------:R-:W-:Y:S01]  /*11950*/  P2R R0, PR, RZ, 0x1 ;  /* 0x00000001ff007803 */ /* 0x000fe20000000000 */
[----:B------:R-:W-:-:S02]  /*11960*/  UIADD3 UR16, UR8, 0x28400, URZ ;  /* 0x0002840008107890 */ /* 0x000fc4000fffe03f */
[----:B------:R-:W-:Y:S02]  /*11970*/  UIADD3 UR17, UR17, 0x38830, URZ ;  /* 0x0003883011117890 */ /* 0x000fe4000fffe03f */
[----:B------:R-:W-:Y:S01]  /*11980*/  UIADD3 UR8, UR8, 0x2c400, URZ ;  /* 0x0002c40008087890 */ /* 0x000fe2000fffe03f */
[----:B------:R2:W-:Y:S01]  /*11990*/  STL [R1+0x18], R0 ;  /* 0x0000180001007387 */ /* 0x0005e20000100800 */
[----:B------:R-:W-:Y:S01]  /*119a0*/  UMOV UR12, UR36 ;  /* 0x00000024000c7c82 */ /* 0x000fe20008000000 */
[----:B------:R-:W-:Y:S01]  /*119b0*/  UMOV UR11, UR19 ;  /* 0x00000013000b7c82 */ /* 0x000fe20008000000 */
[----:B------:R-:W-:Y:S01]  /*119c0*/  UMOV UR13, UR21 ;  /* 0x00000015000d7c82 */ /* 0x000fe20008000000 */
[----:B------:R-:W-:Y:S02]  /*119d0*/  UMOV UR9, UR17 ;  /* 0x0000001100097c82 */ /* 0x000fe40008000000 */
[----:B------:R2:W-:Y:S02]  /*119e0*/  UTMALDG.4D [UR16], [UR4], desc[UR6] ;  /* 0x00000610040075b4 */ /* 0x0005e40008019000 */
[----:B------:R2:W-:Y:S01]  /*119f0*/  UTMALDG.4D [UR8], [UR4], desc[UR6] ;  /* 0x00000608040075b4 */ /* 0x0005e20008019000 */
[----:B------:R-:W-:-:S02]  /*11a00*/  NOP ;  /* 0x0000000000007918 */ /* 0x000fc40000000000 */
.L_x_2218:
[----:B------:R-:W-:Y:S05]  /*11a10*/  WARPSYNC.ALL ;  /* 0x0000000000007948 */ /* 0x000fea0003800000 */
[----:B0-2---:R-:W-:Y:S01]  /*11a20*/  VIADD R0, R17, 0x20400 ;  /* 0x0002040011007836 */ /* 0x005fe20000000000 */
[----:B------:R-:W-:Y:S01]  /*11a30*/  USHF.R.S32.HI UR4, URZ, 0x1f, UR47 ;  /* 0x0000001f3f047899 */ /* 0x000fe2000801142f */
        /* <DEDUP_REMOVED lines=15> */
[----:B-1----:R-:W-:Y:S01]  /*11b30*/  MOV R2, 0x0 ;  /* 0x0000000000027802 */ /* 0x002fe20000000f00 */
        /* <DEDUP_REMOVED lines=15> */
.L_x_2226:
[----:B------:R-:W-:Y:S05]  /*11c30*/  BSYNC B6 ;  /* 0x0000000000067941 */ /* 0x000fea0003800000 */
.L_x_2225:
[----:B-1----:R-:W2:Y:S01]  /*11c40*/  LDL R8, [R1+0x24] ;  /* 0x0000240001087983 */ /* 0x002ea20000100800 */
[----:B------:R-:W0:Y:S01]  /*11c50*/  LDC R6, c[0x0][0x448] ;  /* 0x00011200ff067b82 */ /* 0x000e220000000800 */
[----:B------:R-:W-:Y:S01]  /*11c60*/  ULDC.64 UR8, c[0x0][0x2d8] ;  /* 0x0000b60000087ab9 */ /* 0x000fe20000000a00 */
[----:B------:R-:W1:Y:S01]  /*11c70*/  S2R R2, SR_TID.X ;  /* 0x0000000000027919 */ /* 0x000e620000002100 */
[----:B0-----:R-:W-:Y:S02]  /*11c80*/  ISETP.NE.AND P0, PT, R6, 0x1, PT ;  /* 0x000000010600780c */ /* 0x001fe40003f05270 */
[----:B-1----:R-:W-:-:S11]  /*11c90*/  LOP3.LUT R0, R2, 0x7f, RZ, 0xc0, !PT ;  /* 0x0000007f02007812 */ /* 0x002fd600078ec0ff */
[----:B------:R-:W0:Y:S01]  /*11ca0*/  @P0 LDC R3, c[0x0][0x44c] ;  /* 0x00011300ff030b82 */ /* 0x000e220000000800 */
[----:B------:R-:W-:Y:S01]  /*11cb0*/  IMAD.SHL.U32 R2, R2, 0x10, RZ ;  /* 0x0000001002027824 */ /* 0x000fe200078e00ff */
[----:B------:R-:W-:-:S06]  /*11cc0*/  SHF.R.U32.HI R0, RZ, 0x3, R0 ;  /* 0x00000003ff007819 */ /* 0x000fcc0000011600 */
[----:B------:R-:W1:Y:S01]  /*11cd0*/  @P0 LDC R4, c[0x0][0x450] ;  /* 0x00011400ff040b82 */ /* 0x000e620000000800 */
[----:B------:R-:W-:Y:S01]  /*11ce0*/  LOP3.LUT R2, R0, 0x70, R2, 0xf8, !PT ;  /* 0x0000007000027812 */ /* 0x000fe200078ef802 */
[----:B------:R-:W3:Y:S01]  /*11cf0*/  S2R R9, SR_TID.X ;  /* 0x0000000000097919 */ /* 0x000ee20000002100 */
[----:B------:R-:W-:Y:S01]  /*11d00*/  UIMAD UR6, UR44, UR8, URZ ;  /* 0x000000082c0672a4 */ /* 0x000fe2000f8e023f */
[----:B------:R-:W-:Y:S01]  /*11d10*/  UMOV UR4, UR52 ;  /* 0x0000003400047c82 */ /* 0x000fe20008000000 */
[----:B------:R-:W-:Y:S02]  /*11d20*/  UMOV UR5, UR45 ;  /* 0x0000002d00057c82 */ /* 0x000fe40008000000 */
[----:B------:R-:W-:Y:S02]  /*11d30*/  UIMAD UR6, UR36, UR9, UR6 ;  /* 0x00000009240672a4 */ /* 0x000fe4000f8e0206 */
[----:B------:R-:W-:-:S03]  /*11d40*/  UIMAD.WIDE.U32 UR4, UR36, UR8, UR4 ;  /* 0x00000008240472a5 */ /* 0x000fc6000f8e0004 */
[----:B------:R-:W-:Y:S01]  /*11d50*/  ULDC.64 UR8, c[0x0][0x2e0] ;  /* 0x0000b80000087ab9 */ /* 0x000fe20000000a00 */
[----:B------:R-:W-:Y:S02]  /*11d60*/  UIADD3 UR5, UR5, UR6, URZ ;  /* 0x0000000605057290 */ /* 0x000fe4000fffe03f */
[----:B------:R-:W-:Y:S02]  /*11d70*/  UIMAD UR6, UR37, UR8, URZ ;  /* 0x00000008250672a4 */ /* 0x000fe4000f8e023f */
[----:B------:R-:W-:Y:S02]  /*11d80*/  UIMAD.WIDE.U32 UR4, UR43, UR8, UR4 ;  /* 0x000000082b0472a5 */ /* 0x000fe4000f8e0004 */
[----:B------:R-:W-:-:S03]  /*11d90*/  UIMAD UR6, UR43, UR9, UR6 ;  /* 0x000000092b0672a4 */ /* 0x000fc6000f8e0206 */
[----:B------:R-:W-:Y:S01]  /*11da0*/  ULDC.64 UR8, c[0x0][0x2d0] ;  /* 0x0000b40000087ab9 */ /* 0x000fe20000000a00 */
[----:B------:R-:W-:Y:S01]  /*11db0*/  UIADD3 UR5, UR5, UR6, URZ ;  /* 0x0000000605057290 */ /* 0x000fe2000fffe03f */
[----:B---3--:R-:W-:-:S05]  /*11dc0*/  IMAD.SHL.U32 R9, R9, 0x10, RZ ;  /* 0x0000001009097824 */ /* 0x008fca00078e00ff */
[----:B------:R-:W-:-:S04]  /*11dd0*/  LOP3.LUT R9, R9, 0x70, RZ, 0xc0, !PT ;  /* 0x0000007009097812 */ /* 0x000fc800078ec0ff */
[----:B------:R-:W-:Y:S01]  /*11de0*/  LOP3.LUT R9, R9, 0x80, RZ, 0xfc, !PT ;  /* 0x0000008009097812 */ /* 0x000fe200078efcff */
[----:B--2---:R-:W-:-:S04]  /*11df0*/  IMAD R2, R8, 0x80, R2 ;  /* 0x0000008008027824 */ /* 0x004fc800078e0202 */
[----:B0-----:R-:W-:-:S04]  /*11e00*/  @P0 IMAD.HI.U32 R3, R2, R3, RZ ;  /* 0x0000000302030227 */ /* 0x001fc800078e00ff */
[----:B------:R-:W-:Y:S01]  /*11e10*/  IMAD.MOV.U32 R0, RZ, RZ, R2 ;  /* 0x000000ffff007224 */ /* 0x000fe200078e0002 */
[----:B-1----:R-:W-:-:S05]  /*11e20*/  @P0 SHF.R.U32.HI R0, RZ, R4, R3 ;  /* 0x00000004ff000219 */ /* 0x002fca0000011603 */
[----:B------:R-:W-:-:S04]  /*11e30*/  IMAD.MOV R4, RZ, RZ, -R0 ;  /* 0x000000ffff047224 */ /* 0x000fc800078e0a00 */
[----:B------:R-:W-:Y:S01]  /*11e40*/  IMAD R4, R6, R4, R2 ;  /* 0x0000000406047224 */ /* 0x000fe200078e0202 */
[----:B------:R-:W-:-:S05]  /*11e50*/  SHF.R.S32.HI R2, RZ, 0x1f, R0 ;  /* 0x0000001fff027819 */ /* 0x000fca0000011400 */
[----:B------:R-:W-:Y:S02]  /*11e60*/  IMAD R3, R2, UR8, RZ ;  /* 0x0000000802037c24 */ /* 0x000fe4000f8e02ff */
[----:B------:R-:W-:Y:S02]  /*11e70*/  IMAD.U32 R2, RZ, RZ, UR8 ;  /* 0x00000008ff027e24 */ /* 0x000fe4000f8e00ff */
[C---:B------:R-:W-:Y:S02]  /*11e80*/  IMAD R5, R0.reuse, UR9, R3 ;  /* 0x0000000900057c24 */ /* 0x040fe4000f8e0203 */
[----:B------:R-:W-:Y:S01]  /*11e90*/  IMAD.WIDE.U32 R2, R0, R2, UR4 ;  /* 0x0000000400027e25 */ /* 0x000fe2000f8e0002 */
[----:B------:R-:W-:Y:S01]  /*11ea0*/  SHF.R.S32.HI R0, RZ, 0x1f, R4 ;  /* 0x0000001fff007819 */ /* 0x000fe20000011404 */
[----:B------:R-:W-:Y:S02]  /*11eb0*/  ULDC.64 UR4, c[0x0][0x2c8] ;  /* 0x0000b20000047ab9 */ /* 0x000fe40000000a00 */
[----:B------:R-:W-:-:S02]  /*11ec0*/  IMAD.IADD R3, R3, 0x1, R5 ;  /* 0x0000000103037824 */ /* 0x000fc400078e0205 */
        /* <DEDUP_REMOVED lines=8> */
[----:B------:R-:W1:Y:S01]  /*11f50*/  S2R R7, SR_TID.X ;  /* 0x0000000000077919 */ /* 0x000e620000002100 */
        /* <DEDUP_REMOVED lines=11> */
[----:B--2---:R-:W-:Y:S02]  /*12010*/  IMAD R4, R7, 0x80, R8 ;  /* 0x0000008007047824 */ /* 0x004fe400078e0208 */
[----:B------:R-:W0:Y:S04]  /*12020*/  SHFL.IDX PT, R7, R2, RZ, 0x181f ;  /* 0x00181fff02077589 */ /* 0x000e2800000e0000 */
[----:B------:R-:W-:Y:S01]  /*12030*/  SHFL.IDX PT, R8, R0, 0x1, 0x181f ;  /* 0x00381f0000087f89 */ /* 0x000fe200000e0000 */
[----:B---3--:R-:W-:-:S03]  /*12040*/  IMAD R3, R5, R6, RZ ;  /* 0x0000000605037224 */ /* 0x008fc600078e02ff */
[----:B------:R-:W1:Y:S02]  /*12050*/  SHFL.IDX PT, R6, R0, RZ, 0x181f ;  /* 0x00181fff00067589 */ /* 0x000e6400000e0000 */
[C---:B------:R-:W-:Y:S01]  /*12060*/  ISETP.GE.AND P4, PT, R4.reuse, R3, PT ;  /* 0x000000030400720c */ /* 0x040fe20003f86270 */
[----:B------:R-:W-:-:S05]  /*12070*/  VIADD R5, R4, 0x10 ;  /* 0x0000001004057836 */ /* 0x000fca0000000000 */
[----:B------:R-:W-:Y:S02]  /*12080*/  ISETP.GE.AND P2, PT, R5, R3, PT ;  /* 0x000000030500720c */ /* 0x000fe40003f46270 */
[----:B------:R-:W2:Y:S05]  /*12090*/  SHFL.IDX PT, R5, R2, 0x1, 0x181f ;  /* 0x00381f0002057f89 */ /* 0x000eaa00000e0000 */
        /* <DEDUP_REMOVED lines=8> */
[----:B------:R-:W-:-:S05]  /*12120*/  @!P2 IMAD.X R6, RZ, RZ, R8, P3 ;  /* 0x000000ffff06a224 */ /* 0x000fca00018e0608 */
[----:B------:R-:W-:-:S04]  /*12130*/  @!P2 LOP3.LUT R7, R7, R6, RZ, 0x3c, !PT ;  /* 0x000000060707a212 */ /* 0x000fc800078e3cff */
[----:B------:R-:W-:Y:S01]  /*12140*/  @!P2 LOP3.LUT R6, R7, R6, RZ, 0x3c, !PT ;  /* 0x000000060706a212 */ /* 0x000fe200078e3cff */
[----:B------:R-:W-:-:S03]  /*12150*/  VIADD R5, R4, 0x20 ;  /* 0x0000002004057836 */ /* 0x000fc60000000000 */
        /* <DEDUP_REMOVED lines=49> */
[----:B------:R-:W-:Y:S01]  /*12470*/  @!P2 IMAD.MOV.U32 R6, RZ, RZ, R5 ;  /* 0x000000ffff06a224 */ /* 0x000fe200078e0005 */
[----:B------:R-:W0:Y:S04]  /*12480*/  SHFL.IDX PT, R0, R0, 0x7, 0x181f ;  /* 0x00f81f0000007f89 */ /* 0x000e2800000e0000 */
[----:B------:R1:W-:Y:S04]  /*12490*/  @!P2 LDGSTS.E.BYPASS.LTC128B.128 [R9+0x23400], desc[UR50][R6.64], !P0 ;  /* 0x234000000609afae */ /* 0x0003e8000c101d72 */
[----:B------:R1:W-:Y:S04]  /*124a0*/  @!P2 LDGSTS.E.BYPASS.LTC128B.128 [R9+0x27400], desc[UR50][R6.64+0x80], !P1 ;  /* 0x274000800609afae */ /* 0x0003e8000c901d72 */
[----:B------:R-:W2:Y:S02]  /*124b0*/  SHFL.IDX PT, R2, R2, 0x7, 0x181f ;  /* 0x00f81f0002027f89 */ /* 0x000ea400000e0000 */
.L_x_2314:
[----:B------:R-:W-:Y:S01]  /*124c0*/  VIADD R4, R4, 0x70 ;  /* 0x0000007004047836 */ /* 0x000fe20000000000 */
[----:B------:R-:W-:Y:S04]  /*124d0*/  BSSY B0, `(.L_x_2228) ;  /* 0x000000a000007945 */ /* 0x000fe80003800000 */
[----:B------:R-:W-:-:S13]  /*124e0*/  ISETP.GE.AND P2, PT, R4, R3, PT ;  /* 0x000000030400720c */ /* 0x000fda0003f46270 */
[----:B------:R-:W-:Y:S05]  /*124f0*/  @P2 BRA `(.L_x_2229) ;  /* 0x00000000001c2947 */ /* 0x000fea0003800000 */
[----:B--2---:R-:W-:-:S05]  /*12500*/  IADD3 R2, P2, R10, R2, RZ ;  /* 0x000000020a027210 */ /* 0x004fca0007f5e0ff */
[----:B0-----:R-:W-:-:S05]  /*12510*/  IMAD.X R3, RZ, RZ, R0, P2 ;  /* 0x000000ffff037224 */ /* 0x001fca00010e0600 */
[----:B------:R-:W-:Y:S01]  /*12520*/  @!PT LDS RZ, [RZ] ;  /* 0x00000000fffff984 */ /* 0x000fe20000000800 */
[----:B------:R-:W-:Y:S01]  /*12530*/  @!PT LDS RZ, [RZ] ;  /* 0x00000000fffff984 */ /* 0x000fe20000000800 */
[----:B------:R-:W-:Y:S01]  /*12540*/  @!PT LDS RZ, [RZ] ;  /* 0x00000000fffff984 */ /* 0x000fe20000000800 */
[----:B------:R3:W-:Y:S04]  /*12550*/  LDGSTS.E.BYPASS.LTC128B.128 [R9+0x23c00], desc[UR50][R2.64], !P0 ;  /* 0x23c0000002097fae */ /* 0x0007e8000c101d72 */
[----:B------:R3:W-:Y:S02]  /*12560*/  LDGSTS.E.BYPASS.LTC128B.128 [R9+0x27c00], desc[UR50][R2.64+0x80], !P1 ;  /* 0x27c0008002097fae */ /* 0x0007e4000c901d72 */
.L_x_2229:
[----:B------:R-:W-:Y:S05]  /*12570*/  BSYNC B0 ;  /* 0x0000000000007941 */ /* 0x000fea0003800000 */
.L_x_2228:
[----:B------:R-:W-:Y:S01]  /*12580*/  NOP ;  /* 0x0000000000007918 */ /* 0x000fe20000000000 */
[----:B------:R-:W-:-:S13]  /*12590*/  PLOP3.LUT P0, PT, PT, PT, PT, 0x80, 0x0 ;  /* 0x000000000000781c */ /* 0x000fda0003f0f070 */
.L_x_2230:
[----:B------:R-:W-:Y:S02]  /*125a0*/  PLOP3.LUT P1, PT, P1, P0, PT, 0xa2, 0x0 ;  /* 0x000000000000781c */ /* 0x000fe40000f21472 */
[----:B------:R-:W-:-:S08]  /*125b0*/  @P0 R2UR P1, UR4, R17 ;  /* 0x00000000110402ca */ /* 0x000fd00000020000 */
[----:B------:R-:W-:-:S05]  /*125c0*/  @P0 PLOP3.LUT P0, PT, P1, PT, PT, 0x80, 0x0 ;  /* 0x000000000000081c */ /* 0x000fca0000f0f070 */
[----:B------:R-:W-:Y:S01]  /*125d0*/  @!P1 SYNCS.ARRIVE.TRANS64.RED.A0T1 RZ, [UR4+0x38800], RZ ;  /* 0x038800ffffff99a7 */ /* 0x000fe20008200404 */
[----:B------:R-:W-:Y:S07]  /*125e0*/  @!P1 ARRIVES.LDGSTSBAR.64.TRANSCNT [UR4+0x38800] ;  /* 0x03880000ff0099b0 */ /* 0x000fee0008000a84 */
[----:B------:R-:W-:Y:S05]  /*125f0*/  @P0 BRA.U.ANY `(.L_x_2230) ;  /* 0xfffffffd00e80947 */ /* 0x000fea000393ffff */
[----:B--23--:R-:W2:Y:S02]  /*12600*/  LDL.LU R2, [R1+0x40] ;  /* 0x0000400001027983 */ /* 0x00cea40000300800 */
[----:B--2---:R-:W-:-:S05]  /*12610*/  VIADD R2, R2, 0x1 ;  /* 0x0000000102027836 */ /* 0x004fca0000000000 */
[----:B------:R2:W-:Y:S01]  /*12620*/  STL [R1+0x40], R2 ;  /* 0x0000400201007387 */ /* 0x0005e20000100800 */
[----:B0-----:R-:W-:-:S04]  /*12630*/  LEA.HI R0, R2, R2, RZ, 0x1 ;  /* 0x0000000202007211 */ /* 0x001fc800078f08ff */
[----:B------:R-:W-:-:S05]  /*12640*/  LOP3.LUT R0, R0, 0xfffffffe, RZ, 0xc0, !PT ;  /* 0xfffffffe00007812 */ /* 0x000fca00078ec0ff */
[----:B------:R-:W-:-:S05]  /*12650*/  IMAD.IADD R0, R2, 0x1, -R0 ;  /* 0x0000000102007824 */ /* 0x000fca00078e0a00 */
[----:B------:R-:W-:Y:S01]  /*12660*/  SHF.L.U32 R0, R0, 0x1f, RZ ;  /* 0x0000001f00007819 */ /* 0x000fe200000006ff */
[----:B------:R-:W-:Y:S01]  /*12670*/  NOP ;  /* 0x0000000000007918 */ /* 0x000fe20000000000 */
[----:B------:R2:W-:Y:S01]  /*12680*/  SYNCS.ARRIVE.TRANS64.A1T0 RZ, [R17+URZ+0x38800], RZ ;  /* 0x038800ff11ff79a7 */ /* 0x0005e2000810003f */
[----:B------:R-:W-:Y:S01]  /*12690*/  BSSY B0, `(.L_x_2231) ;  /* 0x0000003000007945 */ /* 0x000fe20003800000 */
[----:B------:R-:W0:Y:S03]  /*126a0*/  SYNCS.PHASECHK.TRANS64.TRYWAIT P0, [R17+URZ+0x38820], R0 ;  /* 0x03882000110075a7 */ /* 0x000e26000800017f */
[----:B0-2---:R-:W-:Y:S05]  /*126b0*/  @!P0 BRA `(.L_x_2232) ;  /* 0x0000004000dc8947 */ /* 0x005fea0003800000 */
.L_x_2315:
[----:B------:R-:W-:Y:S05]  /*126c0*/  BSYNC B0 ;  /* 0x0000000000007941 */ /* 0x000fea0003800000 */
.L_x_2231:
[----:B------:R-:W-:-:S13]  /*126d0*/  ISETP.GE.AND P0, PT, R19, 0x2, PT ;  /* 0x000000021300780c */ /* 0x000fda0003f06270 */
[----:B------:R-:W-:Y:S05]  /*126e0*/  @!P0 BRA `(.L_x_2233) ;  /* 0x0000001400648947 */ /* 0x000fea0003800000 */
[----:B0-----:R0:W5:Y:S01]  /*126f0*/  LDL.LU R0, [R1+0xc] ;  /* 0x00000c0001007983 */ /* 0x0011620000300800 */
[----:B------:R-:W-:-:S03]  /*12700*/  VIADD R2, R19, 0xfffffffe ;  /* 0xfffffffe13027836 */ /* 0x000fc60000000000 */
[----:B------:R0:W5:Y:S04]  /*12710*/  LDL.LU R3, [R1+0x4] ;  /* 0x0000040001037983 */ /* 0x0001680000300800 */
.L_x_2255:
[----:B------:R-:W2:Y:S01]  /*12720*/  LDL R4, [R1+0x18] ;  /* 0x0000180001047983 */ /* 0x000ea20000100800 */
[----:B-----5:R-:W-:Y:S01]  /*12730*/  VIADD R5, R3, 0x1 ;  /* 0x0000000103057836 */ /* 0x020fe20000000000 */
[----:B------:R-:W-:Y:S05]  /*12740*/  YIELD ;  /* 0x0000000000007946 */ /* 0x000fea0003800000 */
[C---:B------:R-:W-:Y:S01]  /*12750*/  ISETP.NE.AND P0, PT, R5.reuse, 0x2, PT ;  /* 0x000000020500780c */ /* 0x040fe20003f05270 */
[----:B------:R-:W-:Y:S03]  /*12760*/  BSSY B0, `(.L_x_2234) ;  /* 0x000008b000007945 */ /* 0x000fe60003800000 */
[----:B------:R-:W-:-:S02]  /*12770*/  SEL R10, R5, RZ, P0 ;  /* 0x000000ff050a7207 */ /* 0x000fc40000000000 */
[----:B--2---:R-:W-:Y:S02]  /*12780*/  ISETP.NE.AND P1, PT, R4, RZ, PT ;  /* 0x000000ff0400720c */ /* 0x004fe40003f25270 */
[----:B------:R-:W-:-:S04]  /*12790*/  SEL R4, RZ, 0x1, P0 ;  /* 0x00000001ff047807 */ /* 0x000fc80000000000 */
[----:B-1----:R-:W-:-:S05]  /*127a0*/  LOP3.LUT R9, R0, R4, RZ, 0x3c, !PT ;  /* 0x0000000400097212 */ /* 0x002fca00078e3cff */
        /* <DEDUP_REMOVED lines=8> */
[----:B------:R-:W2:Y:S01]  /*12830*/  LDL R12, [R1+0x14] ;  /* 0x00001400010c7983 */ /* 0x000ea20000100800 */
[----:B------:R-:W3:Y:S01]  /*12840*/  LDC R7, c[0x0][0x43c] ;  /* 0x00010f00ff077b82 */ /* 0x000ee20000000800 */
[----:B------:R-:W-:Y:S02]  /*12850*/  ULDC.64 UR6, c[0x0][0x428] ;  /* 0x00010a0000067ab9 */ /* 0x000fe40000000a00 */
[----:B------:R-:W4:Y:S01]  /*12860*/  LDL R11, [R1+0x10] ;  /* 0x00001000010b7983 */ /* 0x000f220000100800 */
[----:B---3--:R-:W-:-:S13]  /*12870*/  ISETP.NE.AND P0, PT, R7, 0x1, PT ;  /* 0x000000010700780c */ /* 0x008fda0003f05270 */
[----:B------:R-:W3:Y:S02]  /*12880*/  @P0 LDC.64 R4, c[0x0][0x440] ;  /* 0x00011000ff040b82 */ /* 0x000ee40000000a00 */
[----:B---3--:R-:W-:-:S04]  /*12890*/  @P0 IMAD.HI.U32 R6, R2, R4, RZ ;  /* 0x0000000402060227 */ /* 0x008fc800078e00ff */
[----:B------:R-:W-:Y:S01]  /*128a0*/  IMAD.MOV.U32 R4, RZ, RZ, R2 ;  /* 0x000000ffff047224 */ /* 0x000fe200078e0002 */
[----:B------:R-:W-:-:S04]  /*128b0*/  @P0 SHF.R.U32.HI R4, RZ, R5, R6 ;  /* 0x00000005ff040219 */ /* 0x000fc80000011606 */
[--C-:B------:R-:W-:Y:S01]  /*128c0*/  SHF.R.S32.HI R5, RZ, 0x1f, R4.reuse ;  /* 0x0000001fff057819 */ /* 0x100fe20000011404 */
[----:B------:R-:W-:-:S04]  /*128d0*/  IMAD.MOV R8, RZ, RZ, -R4 ;  /* 0x000000ffff087224 */ /* 0x000fc800078e0a04 */
[----:B------:R-:W-:Y:S02]  /*128e0*/  IMAD R8, R7, R8, R2 ;  /* 0x0000000807087224 */ /* 0x000fe400078e0202 */
[----:B--2---:R-:W-:-:S04]  /*128f0*/  IMAD R6, R12, UR6, RZ ;  /* 0x000000060c067c24 */ /* 0x004fc8000f8e02ff */
[C---:B----4-:R-:W-:Y:S02]  /*12900*/  IMAD R6, R11.reuse, UR7, R6 ;  /* 0x000000070b067c24 */ /* 0x050fe4000f8e0206 */
[----:B------:R-:W-:-:S04]  /*12910*/  IMAD.WIDE.U32 R4, R11, UR6, R4 ;  /* 0x000000060b047c25 */ /* 0x000fc8000f8e0004 */
[----:B------:R-:W-:Y:S01]  /*12920*/  IMAD.IADD R5, R6, 0x1, R5 ;  /* 0x0000000106057824 */ /* 0x000fe200078e0205 */
[----:B------:R-:W-:-:S04]  /*12930*/  LEA R6, P0, R4, UR4, 0x2 ;  /* 0x0000000404067c11 */ /* 0x000fc8000f8010ff */
[----:B------:R-:W-:-:S05]  /*12940*/  LEA.HI.X R7, R4, UR5, R5, 0x2, P0 ;  /* 0x0000000504077c11 */ /* 0x000fca00080f1405 */
[----:B------:R2:W5:Y:S04]  /*12950*/  LDG.E R16, desc[UR50][R6.64] ;  /* 0x0000003206107981 */ /* 0x000568000c1e1900 */
.L_x_2236:
[----:B--2---:R-:W-:Y:S01]  /*12960*/  IMAD R6, R10, 0x8, R17 ;  /* 0x000000080a067824 */ /* 0x004fe200078e0211 */
[----:B------:R-:W-:Y:S01]  /*12970*/  SHF.L.U32 R5, R9, 0x1f, RZ ;  /* 0x0000001f09057819 */ /* 0x000fe200000006ff */
[----:B------:R-:W2:Y:S01]  /*12980*/  S2R R4, SR_TID.X ;  /* 0x0000000000047919 */ /* 0x000ea20000002100 */
[----:B------:R-:W-:Y:S02]  /*12990*/  BSSY B1, `(.L_x_2237) ;  /* 0x0000005000017945 */ /* 0x000fe40003800000 */
[----:B------:R-:W3:Y:S01]  /*129a0*/  SYNCS.PHASECHK.TRANS64.TRYWAIT P0, [R6+URZ+0x38880], R5 ;  /* 0x03888005060075a7 */ /* 0x000ee2000800017f */
[----:B--2---:R-:W-:-:S04]  /*129b0*/  LOP3.LUT R4, R4, 0x7f, RZ, 0xc0, !PT ;  /* 0x0000007f04047812 */ /* 0x004fc800078ec0ff */
[----:B------:R-:W-:Y:S01]  /*129c0*/  ISETP.NE.AND P1, PT, R4, RZ, PT ;  /* 0x000000ff0400720c */ /* 0x000fe20003f25270 */
[----:B---3--:R-:W-:-:S12]  /*129d0*/  @!P0 BRA `(.L_x_2238) ;  /* 0x0000004000288947 */ /* 0x008fd80003800000 */
.L_x_2316:
[----:B------:R-:W-:Y:S05]  /*129e0*/  BSYNC B1 ;  /* 0x0000000000017941 */ /* 0x000fea0003800000 */
.L_x_2237:
        /* <DEDUP_REMOVED lines=9> */
.L_x_2240:
[----:B------:R-:W-:Y:S05]  /*12a80*/  BSYNC B1 ;  /* 0x0000000000017941 */ /* 0x000fea0003800000 */
.L_x_2239:
        /* <DEDUP_REMOVED lines=9> */
[----:B---3--:R-:W-:-:S02]  /*12b20*/  IMAD R4, R4, 0x8000, R17 ;  /* 0x0000800004047824 */ /* 0x008fc400078e0211 */
[----:B----4-:R-:W-:Y:S02]  /*12b30*/  IMAD R8, R8, 0x80, R7 ;  /* 0x0000008008087824 */ /* 0x010fe400078e0207 */
[----:B------:R-:W-:Y:S02]  /*12b40*/  VIADD R7, R6, 0x38870 ;  /* 0x0003887006077836 */ /* 0x000fe40000000000 */
[----:B-1----:R-:W-:-:S07]  /*12b50*/  VIADD R9, R4, 0x10400 ;  /* 0x0001040004097836 */ /* 0x002fce0000000000 */
.L_x_2241:
        /* <DEDUP_REMOVED lines=16> */
.L_x_2242:
        /* <DEDUP_REMOVED lines=13> */
.L_x_2317:
[----:B------:R-:W-:Y:S05]  /*12d30*/  BSYNC B1 ;  /* 0x0000000000017941 */ /* 0x000fea0003800000 */
.L_x_2243:
[----:B------:R-:W-:Y:S01]  /*12d40*/  BSSY B1, `(.L_x_2245) ;  /* 0x000000b000017945 */ /* 0x000fe20003800000 */
[----:B------:R-:W-:Y:S02]  /*12d50*/  IMAD.MOV.U32 R10, RZ, RZ, 0x0 ;  /* 0x00000000ff0a7424 */ /* 0x000fe400078e00ff */
[----:B------:R-:W-:Y:S01]  /*12d60*/  IMAD.MOV.U32 R11, RZ, RZ, 0x14f00000 ;  /* 0x14f00000ff0b7424 */ /* 0x000fe200078e00ff */
[----:B------:R-:W-:Y:S06]  /*12d70*/  @P1 BRA `(.L_x_2246) ;  /* 0x00000000001c1947 */ /* 0x000fec0003800000 */
[----:B------:R-:W3:Y:S01]  /*12d80*/  S2R R7, SR_TID.X ;  /* 0x0000000000077919 */ /* 0x000ee20000002100 */
[----:B-12---:R-:W-:-:S04]  /*12d90*/  IMAD.MOV.U32 R5, RZ, RZ, 0x8000 ;  /* 0x00008000ff057424 */ /* 0x006fc800078e00ff */
[----:B------:R4:W-:Y:S01]  /*12da0*/  SYNCS.ARRIVE.TRANS64 RZ, [R6+URZ+0x38830], R5 ;  /* 0x0388300506ff79a7 */ /* 0x0009e2000800003f */
[----:B---3--:R-:W-:-:S04]  /*12db0*/  LOP3.LUT R7, R7, 0x1f, RZ, 0xc0, !PT ;  /* 0x0000001f07077812 */ /* 0x008fc800078ec0ff */
[----:B------:R-:W-:-:S13]  /*12dc0*/  ISETP.NE.AND P0, PT, R7, RZ, PT ;  /* 0x000000ff0700720c */ /* 0x000fda0003f05270 */
[----:B----4-:R-:W-:Y:S05]  /*12dd0*/  @!P0 BRA `(.L_x_2246) ;  /* 0x0000000000048947 */ /* 0x010fea0003800000 */
[----:B------:R-:W-:Y:S01]  /*12de0*/  BPT.TRAP 0x1 ;  /* 0x000000040000795c */ /* 0x000fe20000300000 */
.L_x_2246:
[----:B------:R-:W-:Y:S05]  /*12df0*/  BSYNC B1 ;  /* 0x0000000000017941 */ /* 0x000fea0003800000 */
.L_x_2245:
[----:B------:R-:W-:Y:S01]  /*12e00*/  R2UR UR10, R13 ;  /* 0x000000000d0a72ca */ /* 0x000fe200000e0000 */
[----:B------:R-:W-:Y:S01]  /*12e10*/  UIADD3 UR4, UP0, UR48, 0x370, URZ ;  /* 0x0000037030047890 */ /* 0x000fe2000ff1e03f */
[----:B------:R-:W-:Y:S01]  /*12e20*/  R2UR UR6, R10 ;  /* 0x000000000a0672ca */ /* 0x000fe200000e0000 */
[----:B-12---:R-:W-:Y:S01]  /*12e30*/  VIADD R6, R6, 0x38830 ;  /* 0x0003883006067836 */ /* 0x006fe20000000000 */
[----:B------:R-:W-:Y:S01]  /*12e40*/  R2UR UR7, R11 ;  /* 0x000000000b0772ca */ /* 0x000fe200000e0000 */
[----:B------:R-:W-:Y:S01]  /*12e50*/  VIADD R5, R4, 0x28400 ;  /* 0x0002840004057836 */ /* 0x000fe20000000000 */
[----:B------:R-:W-:Y:S01]  /*12e60*/  PLOP3.LUT P0, PT, PT, PT, PT, 0x80, 0x0 ;  /* 0x000000000000781c */ /* 0x000fe20003f0f070 */
[----:B------:R-:W-:-:S12]  /*12e70*/  UIADD3.X UR5, URZ, UR49, URZ, UP0, !UPT ;  /* 0x000000313f057290 */ /* 0x000fd800087fe43f */
.L_x_2247:
        /* <DEDUP_REMOVED lines=15> */
.L_x_2248:
        /* <DEDUP_REMOVED lines=10> */
.L_x_2235:
[----:B------:R-:W-:Y:S05]  /*13010*/  BSYNC B0 ;  /* 0x0000000000007941 */ /* 0x000fea0003800000 */
.L_x_2234:
[----:B------:R-:W-:-:S06]  /*13020*/  UISETP.NE.AND UP0, UPT, UR39, 0x3, UPT ;  /* 0x000000032700788c */ /* 0x000fcc000bf05270 */
[----:B------:R-:W-:-:S13]  /*13030*/  PLOP3.LUT P0, PT, PT, PT, UP0, 0x80, 0x0 ;  /* 0x000000000000781c */ /* 0x000fda0003f0f008 */
[----:B------:R-:W-:Y:S05]  /*13040*/  @!P0 BRA `(.L_x_2249) ;  /* 0x0000000000048947 */ /* 0x000fea0003800000 */
[----:B------:R-:W-:Y:S01]  /*13050*/  BPT.TRAP 0x1 ;  /* 0x000000040000795c */ /* 0x000fe20000300000 */
.L_x_2249:
        /* <DEDUP_REMOVED lines=8> */
.L_x_2318:
[----:B------:R-:W-:Y:S05]  /*130e0*/  BSYNC B0 ;  /* 0x0000000000007941 */ /* 0x000fea0003800000 */
.L_x_2250:
[----:B------:R-:W-:Y:S05]  /*130f0*/  @!P1 BRA `(.L_x_2252) ;  /* 0x0000000000049947 */ /* 0x000fea0003800000 */
[----:B------:R-:W-:Y:S01]  /*13100*/  BPT.TRAP 0x1 ;  /* 0x000000040000795c */ /* 0x000fe20000300000 */
.L_x_2252:
[----:B--2---:R-:W-:Y:S01]  /*13110*/  SHF.L.U32 R4, R0, 0x1f, RZ ;  /* 0x0000001f00047819 */ /* 0x004fe200000006ff */
[----:B------:R-:W-:-:S03]  /*13120*/  IMAD.SHL.U32 R0, R3, 0x8000, RZ ;  /* 0x0000800003007824 */ /* 0x000fc600078e00ff */
[----:B------:R-:W2:Y:S02]  /*13130*/  SYNCS.PHASECHK.TRANS64.TRYWAIT P0, [R19+URZ+0x38860], R4 ;  /* 0x03886004130075a7 */ /* 0x000ea4000800017f */
[----:B--2---:R-:W-:Y:S05]  /*13140*/  @!P0 BRA `(.L_x_2253) ;  /* 0x0000003800888947 */ /* 0x004fea0003800000 */
.L_x_2319:
[----:B------:R-:W3:Y:S04]  /*13150*/  LDL R14, [R1+0x38] ;  /* 0x00003800010e7983 */ /* 0x000ee80000100800 */
[----:B------:R-:W4:Y:S04]  /*13160*/  LDL R13, [R1+0x8] ;  /* 0x00000800010d7983 */ /* 0x000f280000100800 */
[----:B------:R-:W4:Y:S01]  /*13170*/  LDL R12, [R1] ;  /* 0x00000000010c7983 */ /* 0x000f220000100800 */
[----:B------:R-:W-:Y:S01]  /*13180*/  LOP3.LUT R3, R0, R18, RZ, 0xfc, !PT ;  /* 0x0000001200037212 */ /* 0x000fe200078efcff */
[----:B------:R-:W-:Y:S05]  /*13190*/  WARPSYNC.ALL ;  /* 0x0000000000007948 */ /* 0x000fea0003800000 */
[----:B------:R-:W-:-:S05]  /*131a0*/  IMAD.IADD R3, R17, 0x1, R3 ;  /* 0x0000000111037824 */ /* 0x000fca00078e0203 */
[----:B-1----:R-:W2:Y:S02]  /*131b0*/  LDSM.16.MT88.4 R8, [R3+0x10400] ;  /* 0x010400000308783b */ /* 0x002ea40000004200 */
[C-C-:B--2---:R-:W-:Y:S02]  /*131c0*/  PRMT R4, R8.reuse, 0x6420, R9.reuse ;  /* 0x0000642008047816 */ /* 0x144fe40000000009 */
[----:B------:R-:W-:Y:S02]  /*131d0*/  PRMT R5, R8, 0x7531, R9 ;  /* 0x0000753108057816 */ /* 0x000fe40000000009 */
[C-C-:B------:R-:W-:Y:S02]  /*131e0*/  PRMT R6, R10.reuse, 0x6420, R11.reuse ;  /* 0x000064200a067816 */ /* 0x140fe4000000000b */
[----:B------:R-:W-:Y:S02]  /*131f0*/  PRMT R7, R10, 0x7531, R11 ;  /* 0x000075310a077816 */ /* 0x000fe4000000000b */
[----:B---3--:R-:W-:-:S05]  /*13200*/  IADD3 R20, R17, R14, R0 ;  /* 0x0000000e11147210 */ /* 0x008fca0007ffe000 */
[----:B------:R-:W1:Y:S01]  /*13210*/  LDSM.16.MT88.4 R8, [R20+0x10400] ;  /* 0x010400001408783b */ /* 0x000e620000004200 */
[----:B----4-:R-:W-:-:S05]  /*13220*/  IADD3 R3, R12, R0, R13 ;  /* 0x000000000c037210 */ /* 0x010fca0007ffe00d */
[----:B------:R2:W-:Y:S02]  /*13230*/  STSM.16.M88.4 [R3], R4 ;  /* 0x0000000403007844 */ /* 0x0005e40000000200 */
[----:B--2---:R-:W-:Y:S02]  /*13240*/  VIADD R4, R0, 0x4000 ;  /* 0x0000400000047836 */ /* 0x004fe40000000000 */
[----:B------:R-:W-:Y:S02]  /*13250*/  IMAD.MOV.U32 R6, RZ, RZ, R13 ;  /* 0x000000ffff067224 */ /* 0x000fe400078e000d */
[----:B------:R-:W-:Y:S01]  /*13260*/  IMAD.MOV.U32 R7, RZ, RZ, R12 ;  /* 0x000000ffff077224 */ /* 0x000fe200078e000c */
[----:B------:R-:W-:-:S05]  /*13270*/  LOP3.LUT R4, R4, R18, RZ, 0xfc, !PT ;  /* 0x0000001204047212 */ /* 0x000fca00078efcff */
[----:B------:R-:W-:Y:S01]  /*13280*/  IMAD.IADD R4, R17, 0x1, R4 ;  /* 0x0000000111047824 */ /* 0x000fe200078e0204 */
[C-C-:B-1----:R-:W-:Y:S02]  /*13290*/  PRMT R12, R8.reuse, 0x6420, R9.reuse ;  /* 0x00006420080c7816 */ /* 0x142fe40000000009 */
[----:B------:R-:W-:Y:S02]  /*132a0*/  PRMT R13, R8, 0x7531, R9 ;  /* 0x00007531080d7816 */ /* 0x000fe40000000009 */
[C-C-:B------:R-:W-:Y:S02]  /*132b0*/  PRMT R14, R10.reuse, 0x6420, R11.reuse ;  /* 0x000064200a0e7816 */ /* 0x140fe4000000000b */
[----:B------:R-:W-:-:S05]  /*132c0*/  PRMT R15, R10, 0x7531, R11 ;  /* 0x000075310a0f7816 */ /* 0x000fca000000000b */
[----:B------:R1:W-:Y:S04]  /*132d0*/  STSM.16.M88.4 [R3+0x2000], R12 ;  /* 0x0020000c03007844 */ /* 0x0003e80000000200 */
[----:B------:R-:W2:Y:S01]  /*132e0*/  LDSM.16.MT88.4 R8, [R4+0x10400] ;  /* 0x010400000408783b */ /* 0x000ea20000004200 */
[----:B-1----:R-:W-:Y:S02]  /*132f0*/  IMAD.MOV.U32 R14, RZ, RZ, R6 ;  /* 0x000000ffff0e7224 */ /* 0x002fe400078e0006 */
[----:B------:R-:W-:Y:S01]  /*13300*/  IMAD.MOV.U32 R15, RZ, RZ, R7 ;  /* 0x000000ffff0f7224 */ /* 0x000fe200078e0007 */
[C-C-:B--2---:R-:W-:Y:S02]  /*13310*/  PRMT R4, R8.reuse, 0x6420, R9.reuse ;  /* 0x0000642008047816 */ /* 0x144fe40000000009 */
[----:B------:R-:W-:-:S02]  /*13320*/  PRMT R5, R8, 0x7531, R9 ;  /* 0x0000753108057816 */ /* 0x000fc40000000009 */
[C-C-:B------:R-:W-:Y:S02]  /*13330*/  PRMT R6, R10.reuse, 0x6420, R11.reuse ;  /* 0x000064200a067816 */ /* 0x140fe4000000000b */
[----:B------:R-:W-:Y:S02]  /*13340*/  PRMT R7, R10, 0x7531, R11 ;  /* 0x000075310a077816 */ /* 0x000fe4000000000b */
[----:B------:R-:W1:Y:S04]  /*13350*/  LDSM.16.MT88.4 R8, [R20+0x14400] ;  /* 0x014400001408783b */ /* 0x000e680000004200 */
[----:B------:R2:W-:Y:S02]  /*13360*/  STSM.16.M88.4 [R3+0x4000], R4 ;  /* 0x0040000403007844 */ /* 0x0005e40000000200 */
[----:B--2---:R-:W-:-:S02]  /*13370*/  IMAD.MOV.U32 R6, RZ, RZ, R14 ;  /* 0x000000ffff067224 */ /* 0x004fc400078e000e */
[----:B------:R-:W-:Y:S01]  /*13380*/  IMAD.MOV.U32 R7, RZ, RZ, R15 ;  /* 0x000000ffff077224 */ /* 0x000fe200078e000f */
[C-C-:B-1----:R-:W-:Y:S02]  /*13390*/  PRMT R12, R8.reuse, 0x6420, R9.reuse ;  /* 0x00006420080c7816 */ /* 0x142fe40000000009 */
[----:B------:R-:W-:Y:S02]  /*133a0*/  PRMT R13, R8, 0x7531, R9 ;  /* 0x00007531080d7816 */ /* 0x000fe40000000009 */
[C-C-:B------:R-:W-:Y:S02]  /*133b0*/  PRMT R14, R10.reuse, 0x6420, R11.reuse ;  /* 0x000064200a0e7816 */ /* 0x140fe4000000000b */
[----:B------:R-:W-:-:S05]  /*133c0*/  PRMT R15, R10, 0x7531, R11 ;  /* 0x000075310a0f7816 */ /* 0x000fca000000000b */
[----:B------:R1:W-:Y:S04]  /*133d0*/  STSM.16.M88.4 [R3+0x6000], R12 ;  /* 0x0060000c03007844 */ /* 0x0003e80000000200 */
[----:B-1----:R-:W2:Y:S01]  /*133e0*/  LDL R13, [R1+0x30] ;  /* 0x00003000010d7983 */ /* 0x002ea20000100800 */
[----:B------:R-:W-:Y:S02]  /*133f0*/  VIADD R3, R0, 0x1000 ;  /* 0x0000100000037836 */ /* 0x000fe40000000000 */
[----:B------:R-:W-:Y:S02]  /*13400*/  IMAD.MOV.U32 R14, RZ, RZ, R6 ;  /* 0x000000ffff0e7224 */ /* 0x000fe400078e0006 */
[----:B------:R-:W-:Y:S01]  /*13410*/  IMAD.MOV.U32 R15, RZ, RZ, R7 ;  /* 0x000000ffff0f7224 */ /* 0x000fe200078e0007 */
[----:B------:R-:W-:-:S05]  /*13420*/  LOP3.LUT R3, R3, R18, RZ, 0xfc, !PT ;  /* 0x0000001203037212 */ /* 0x000fca00078efcff */
[----:B------:R-:W-:-:S05]  /*13430*/  IMAD.IADD R3, R17, 0x1, R3 ;  /* 0x0000000111037824 */ /* 0x000fca00078e0203 */
[----:B------:R-:W1:Y:S02]  /*13440*/  LDSM.16.MT88.4 R8, [R3+0x10400] ;  /* 0x010400000308783b */ /* 0x000e640000004200 */
[C-C-:B-1----:R-:W-:Y:S02]  /*13450*/  PRMT R4, R8.reuse, 0x6420, R9.reuse ;  /* 0x0000642008047816 */ /* 0x142fe40000000009 */
[----:B------:R-:W-:Y:S02]  /*13460*/  PRMT R5, R8, 0x7531, R9 ;  /* 0x0000753108057816 */ /* 0x000fe40000000009 */
[C-C-:B------:R-:W-:Y:S02]  /*13470*/  PRMT R6, R10.reuse, 0x6420, R11.reuse ;  /* 0x000064200a067816 */ /* 0x140fe4000000000b */
[----:B------:R-:W-:Y:S02]  /*13480*/  PRMT R7, R10, 0x7531, R11 ;  /* 0x000075310a077816 */ /* 0x000fe4000000000b */
[----:B------:R-:W1:Y:S02]  /*13490*/  LDSM.16.MT88.4 R8, [R20+0x11400] ;  /* 0x011400001408783b */ /* 0x000e640000004200 */
[----:B-1----:R-:W-:-:S02]  /*134a0*/  PRMT R12, R8, 0x6420, R9 ;  /* 0x00006420080c7816 */ /* 0x002fc40000000009 */
[----:B--2---:R-:W-:Y:S02]  /*134b0*/  IADD3 R3, R14, R0, R13 ;  /* 0x000000000e037210 */ /* 0x004fe40007ffe00d */
[----:B------:R-:W-:-:S03]  /*134c0*/  PRMT R13, R8, 0x7531, R9 ;  /* 0x00007531080d7816 */ /* 0x000fc60000000009 */
[----:B------:R-:W-:-:S05]  /*134d0*/  IMAD.IADD R3, R15, 0x1, R3 ;  /* 0x000000010f037824 */ /* 0x000fca00078e0203 */
[----:B------:R1:W-:Y:S02]  /*134e0*/  STSM.16.M88.4 [R3], R4 ;  /* 0x0000000403007844 */ /* 0x0003e40000000200 */
[----:B-1----:R-:W-:Y:S02]  /*134f0*/  VIADD R4, R0, 0x5000 ;  /* 0x0000500000047836 */ /* 0x002fe40000000000 */
[----:B------:R-:W-:Y:S01]  /*13500*/  IMAD.MOV.U32 R6, RZ, RZ, R14 ;  /* 0x000000ffff067224 */ /* 0x000fe200078e000e */
[----:B------:R-:W-:Y:S01]  /*13510*/  PRMT R14, R10, 0x6420, R11 ;  /* 0x000064200a0e7816 */ /* 0x000fe2000000000b */
[----:B------:R-:W-:Y:S01]  /*13520*/  IMAD.MOV.U32 R7, RZ, RZ, R15 ;  /* 0x000000ffff077224 */ /* 0x000fe200078e000f */
[----:B------:R-:W-:Y:S02]  /*13530*/  LOP3.LUT R4, R4, R18, RZ, 0xfc, !PT ;  /* 0x0000001204047212 */ /* 0x000fe400078efcff */
[----:B------:R-:W-:-:S03]  /*13540*/  PRMT R15, R10, 0x7531, R11 ;  /* 0x000075310a0f7816 */ /* 0x000fc6000000000b */
[----:B------:R-:W-:Y:S02]  /*13550*/  IMAD.IADD R4, R17, 0x1, R4 ;  /* 0x0000000111047824 */ /* 0x000fe400078e0204 */
[----:B------:R1:W-:Y:S04]  /*13560*/  STSM.16.M88.4 [R3+0x2000], R12 ;  /* 0x0020000c03007844 */ /* 0x0003e80000000200 */
[----:B------:R-:W2:Y:S01]  /*13570*/  LDSM.16.MT88.4 R8, [R4+0x10400] ;  /* 0x010400000408783b */ /* 0x000ea20000004200 */
[----:B-1----:R-:W-:Y:S02]  /*13580*/  IMAD.MOV.U32 R14, RZ, RZ, R6 ;  /* 0x000000ffff0e7224 */ /* 0x002fe400078e0006 */
[----:B------:R-:W-:Y:S01]  /*13590*/  IMAD.MOV.U32 R15, RZ, RZ, R7 ;  /* 0x000000ffff0f7224 */ /* 0x000fe200078e0007 */
[----:B--2---:R-:W-:-:S02]  /*135a0*/  PRMT R4, R8, 0x6420, R9 ;  /* 0x0000642008047816 */ /* 0x004fc40000000009 */
[----:B------:R-:W-:Y:S02]  /*135b0*/  PRMT R5, R8, 0x7531, R9 ;  /* 0x0000753108057816 */ /* 0x000fe40000000009 */
        /* <DEDUP_REMOVED lines=63> */
[----:B------:R-:W1:Y:S01]  /*139b0*/  LDSM.16.MT88.4 R8, [R20+0x13400] ;  /* 0x013400001408783b */ /* 0x000e620000004200 */
[----:B--2---:R-:W-:Y:S01]  /*139c0*/  IADD3 R3, R14, R13, R0 ;  /* 0x0000000d0e037210 */ /* 0x004fe20007ffe000 */
[----:B------:R-:W-:-:S04]  /*139d0*/  VIADD R0, R0, 0x7000 ;  /* 0x0000700000007836 */ /* 0x000fc80000000000 */
[----:B------:R-:W-:Y:S01]  /*139e0*/  IMAD.IADD R3, R15, 0x1, R3 ;  /* 0x000000010f037824 */ /* 0x000fe200078e0203 */
[----:B------:R-:W-:-:S04]  /*139f0*/  LOP3.LUT R0, R0, R18, RZ, 0xfc, !PT ;  /* 0x0000001200007212 */ /* 0x000fc800078efcff */
[----:B------:R1:W-:Y:S01]  /*13a00*/  STSM.16.M88.4 [R3], R4 ;  /* 0x0000000403007844 */ /* 0x0003e20000000200 */
[----:B------:R-:W-:Y:S01]  /*13a10*/  IMAD.IADD R0, R17, 0x1, R0 ;  /* 0x0000000111007824 */ /* 0x000fe200078e0200 */
[C-C-:B-1----:R-:W-:Y:S02]  /*13a20*/  PRMT R4, R8.reuse, 0x6420, R9.reuse ;  /* 0x0000642008047816 */ /* 0x142fe40000000009 */
[----:B------:R-:W-:Y:S02]  /*13a30*/  PRMT R5, R8, 0x7531, R9 ;  /* 0x0000753108057816 */ /* 0x000fe40000000009 */
        /* <DEDUP_REMOVED lines=9> */
[----:B------:R1:W-:Y:S02]  /*13ad0*/  STSM.16.M88.4 [R3+0x4000], R4 ;  /* 0x0040000403007844 */ /* 0x0003e40000000200 */
[C-C-:B-1----:R-:W-:Y:S02]  /*13ae0*/  PRMT R4, R8.reuse, 0x6420, R9.reuse ;  /* 0x0000642008047816 */ /* 0x142fe40000000009 */
        /* <DEDUP_REMOVED lines=12> */
.L_x_2254:
[----:B------:R-:W3:Y:S01]  /*13bb0*/  S2R R0, SR_TID.X ;  /* 0x0000000000007919 */ /* 0x000ee20000002100 */
[----:B--2---:R2:W-:Y:S01]  /*13bc0*/  SYNCS.ARRIVE.TRANS64.A1T0 RZ, [R19+URZ+0x38850], RZ ;  /* 0x038850ff13ff79a7 */ /* 0x0045e2000810003f */
[----:B-1----:R4:W5:Y:S01]  /*13bd0*/  LDL R3, [R1+0x4] ;  /* 0x0000040001037983 */ /* 0x0029620000100800 */
[----:B---3--:R-:W-:Y:S01]  /*13be0*/  LOP3.LUT R0, R0, 0x7f, RZ, 0xc0, !PT ;  /* 0x0000007f00007812 */ /* 0x008fe200078ec0ff */
[----:B------:R-:W-:Y:S03]  /*13bf0*/  BAR.SYNC.DEFER_BLOCKING 0x2, 0x80 ;  /* 0x0082000000007b1d */ /* 0x000fe60000010000 */
[----:B------:R-:W-:-:S03]  /*13c00*/  ISETP.NE.AND P0, PT, R0, RZ, PT ;  /* 0x000000ff0000720c */ /* 0x000fc60003f05270 */
[----:B------:R4:W5:Y:S10]  /*13c10*/  LDL R0, [R1+0xc] ;  /* 0x00000c0001007983 */ /* 0x0009740000100800 */
[----:B--2---:R-:W-:-:S05]  /*13c20*/  @!P0 VIADD R19, R19, 0x38880 ;  /* 0x0003888013138836 */ /* 0x004fca0000000000 */
[----:B------:R-:W-:-:S04]  /*13c30*/  @!P0 PRMT R19, RZ, 0x654, R19 ;  /* 0x00000654ff138816 */ /* 0x000fc80000000013 */
[----:B------:R4:W-:Y:S01]  /*13c40*/  @!P0 SYNCS.ARRIVE.TRANS64.RED.A1T0 RZ, [R19+URZ], RZ ;  /* 0x000000ff13ff89a7 */ /* 0x0009e2000810043f */
[C---:B------:R-:W-:Y:S01]  /*13c50*/  ISETP.GT.AND P0, PT, R2.reuse, RZ, PT ;  /* 0x000000ff0200720c */ /* 0x040fe20003f04270 */
[----:B------:R-:W-:-:S12]  /*13c60*/  VIADD R2, R2, 0xffffffff ;  /* 0xffffffff02027836 */ /* 0x000fd80000000000 */
[----:B----4-:R-:W-:Y:S05]  /*13c70*/  @P0 BRA `(.L_x_2255) ;  /* 0xffffffe800a80947 */ /* 0x010fea000383ffff */
.L_x_2233:
        /* <DEDUP_REMOVED lines=8> */
[----:B0----5:R-:W2:Y:S02]  /*13d00*/  FLO.U32 R0, UR4 ;  /* 0x0000000400007d00 */ /* 0x021ea400080e0000 */
[----:B--2---:R-:W-:-:S06]  /*13d10*/  ISETP.EQ.U32.AND P1, PT, R0, R2, PT ;  /* 0x000000020000720c */ /* 0x004fcc0003f22070 */
[----:B------:R-:W3:Y:S07]  /*13d20*/  POPC R2, UR4 ;  /* 0x0000000400027d09 */ /* 0x000eee0008000000 */
[----:B---3--:R-:W2:Y:S04]  /*13d30*/  @P1 ATOMG.E.ADD.STRONG.GPU PT, R2, desc[UR50][R4.64], R2 ;  /* 0x00000002040219a8 */ /* 0x008ea800081ee1f2 */
[----:B--2---:R0:W2:Y:S02]  /*13d40*/  SHFL.IDX PT, R2, R2, R0, 0x1f ;  /* 0x00001f0002027589 */ /* 0x0040a400000e0000 */
[----:B0-----:R-:W0:Y:S02]  /*13d50*/  S2R R0, SR_LTMASK ;  /* 0x0000000000007919 */ /* 0x001e240000003900 */
[----:B0-----:R-:W-:-:S06]  /*13d60*/  LOP3.LUT R0, R0, UR4, RZ, 0xc0, !PT ;  /* 0x0000000400007c12 */ /* 0x001fcc000f8ec0ff */
[----:B------:R-:W2:Y:S02]  /*13d70*/  POPC R0, R0 ;  /* 0x0000000000007309 */ /* 0x000ea40000000000 */
[----:B--2---:R-:W-:-:S05]  /*13d80*/  IADD3 R0, R2, UR40, R0 ;  /* 0x0000002802007c10 */ /* 0x004fca000fffe000 */
[----:B------:R2:W-:Y:S02]  /*13d90*/  STL [R1+0x20], R0 ;  /* 0x0000200001007387 */ /* 0x0005e40000100800 */
.L_x_2257:
[----:B------:R-:W-:Y:S05]  /*13da0*/  BSYNC B0 ;  /* 0x0000000000007941 */ /* 0x000fea0003800000 */
.L_x_2256:
[----:B------:R-:W-:-:S06]  /*13db0*/  UISETP.NE.AND UP0, UPT, UR39, 0x3, UPT ;  /* 0x000000032700788c */ /* 0x000fcc000bf05270 */
[----:B------:R-:W-:-:S13]  /*13dc0*/  PLOP3.LUT P1, PT, PT, PT, UP0, 0x80, 0x0 ;  /* 0x000000000000781c */ /* 0x000fda0003f2f008 */
[----:B------:R-:W-:Y:S05]  /*13dd0*/  @!P1 BRA `(.L_x_2258) ;  /* 0x0000000000049947 */ /* 0x000fea0003800000 */
[----:B------:R-:W-:Y:S01]  /*13de0*/  BPT.TRAP 0x1 ;  /* 0x000000040000795c */ /* 0x000fe20000300000 */
.L_x_2258:
[----:B-----5:R-:W3:Y:S04]  /*13df0*/  LDL R3, [R1+0xc] ;  /* 0x00000c0001037983 */ /* 0x020ee80000100800 */
[----:B------:R-:W4:Y:S01]  /*13e00*/  LDL R2, [R1+0x4] ;  /* 0x0000040001027983 */ /* 0x000f220000100800 */
[----:B0-2---:R-:W-:Y:S01]  /*13e10*/  IMAD.U32 R0, RZ, RZ, UR41 ;  /* 0x00000029ff007e24 */ /* 0x005fe2000f8e00ff */
[----:B------:R-:W-:Y:S04]  /*13e20*/  BSSY B0, `(.L_x_2259) ;  /* 0x0000007000007945 */ /* 0x000fe80003800000 */
[----:B------:R-:W-:-:S02]  /*13e30*/  ISETP.NE.AND P2, PT, R0, 0x3, PT ;  /* 0x000000030000780c */ /* 0x000fc40003f45270 */
[----:B---3--:R-:W-:-:S04]  /*13e40*/  LOP3.LUT R0, R3, 0x1, RZ, 0x3c, !PT ;  /* 0x0000000103007812 */ /* 0x008fc800078e3cff */
[----:B------:R-:W-:Y:S01]  /*13e50*/  SHF.L.U32 R0, R0, 0x1f, RZ ;  /* 0x0000001f00007819 */ /* 0x000fe200000006ff */
[----:B----4-:R-:W-:-:S04]  /*13e60*/  IMAD R2, R2, 0x8, R17 ;  /* 0x0000000802027824 */ /* 0x010fc800078e0211 */
[----:B------:R-:W0:Y:S02]  /*13e70*/  SYNCS.PHASECHK.TRANS64.TRYWAIT P1, [R2+URZ+0x38870], R0 ;  /* 0x03887000020075a7 */ /* 0x000e24000802017f */
[----:B0-----:R-:W-:Y:S05]  /*13e80*/  @!P1 BRA `(.L_x_2260) ;  /* 0x0000002c004c9947 */ /* 0x001fea0003800000 */
.L_x_2320:
[----:B------:R-:W-:Y:S05]  /*13e90*/  BSYNC B0 ;  /* 0x0000000000007941 */ /* 0x000fea0003800000 */
.L_x_2259:
[----:B------:R-:W-:Y:S05]  /*13ea0*/  @!P2 BRA `(.L_x_2261) ;  /* 0x000000000004a947 */ /* 0x000fea0003800000 */
[----:B------:R-:W-:Y:S01]  /*13eb0*/  BPT.TRAP 0x1 ;  /* 0x000000040000795c */ /* 0x000fe20000300000 */
.L_x_2261:
[----:B0-----:R-:W2:Y:S02]  /*13ec0*/  LDL R0, [R1+0xc] ;  /* 0x00000c0001007983 */ /* 0x001ea40000100800 */
[----:B--2---:R-:W-:-:S04]  /*13ed0*/  SHF.L.U32 R0, R0, 0x1f, RZ ;  /* 0x0000001f00007819 */ /* 0x004fc800000006ff */
[----:B------:R-:W0:Y:S02]  /*13ee0*/  SYNCS.PHASECHK.TRANS64.TRYWAIT P1, [R2+URZ+0x38860], R0 ;  /* 0x03886000020075a7 */ /* 0x000e24000802017f */
[----:B0-----:R-:W-:Y:S05]  /*13ef0*/  @!P1 BRA `(.L_x_2262) ;  /* 0x0000002c00449947 */ /* 0x001fea0003800000 */
.L_x_2321:
[----:B------:R-:W2:Y:S04]  /*13f00*/  LDL R3, [R1+0x38] ;  /* 0x0000380001037983 */ /* 0x000ea80000100800 */
[----:B------:R-:W3:Y:S04]  /*13f10*/  LDL R13, [R1+0x8] ;  /* 0x00000800010d7983 */ /* 0x000ee80000100800 */
[----:B------:R-:W3:Y:S04]  /*13f20*/  LDL.LU R12, [R1] ;  /* 0x00000000010c7983 */ /* 0x000ee80000300800 */
[----:B------:R-:W4:Y:S01]  /*13f30*/  LDL R19, [R1+0x4] ;  /* 0x0000040001137983 */ /* 0x000f220000100800 */
[----:B------:R-:W-:Y:S05]  /*13f40*/  WARPSYNC.ALL ;  /* 0x0000000000007948 */ /* 0x000fea0003800000 */
[----:B----4-:R-:W-:-:S05]  /*13f50*/  IMAD.SHL.U32 R16, R19, 0x8000, RZ ;  /* 0x0000800013107824 */ /* 0x010fca00078e00ff */
[----:B0-----:R-:W-:Y:S02]  /*13f60*/  LOP3.LUT R0, R16, R18, RZ, 0xfc, !PT ;  /* 0x0000001210007212 */ /* 0x001fe400078efcff */
[----:B--2---:R-:W-:-:S03]  /*13f70*/  IADD3 R3, R17, R3, R16 ;  /* 0x0000000311037210 */ /* 0x004fc60007ffe010 */
[----:B------:R-:W-:-:S05]  /*13f80*/  IMAD.IADD R0, R17, 0x1, R0 ;  /* 0x0000000111007824 */ /* 0x000fca00078e0200 */
[----:B-1----:R3:W0:Y:S02]  /*13f90*/  LDSM.16.MT88.4 R4, [R0+0x10400] ;  /* 0x010400000004783b */ /* 0x0026240000004200 */
[----:B---3--:R-:W-:Y:S02]  /*13fa0*/  IADD3 R0, R12, R16, R13 ;  /* 0x000000100c007210 */ /* 0x008fe40007ffe00d */
        /* <DEDUP_REMOVED lines=155> */
.L_x_2263:
        /* <DEDUP_REMOVED lines=13> */
.L_x_2208:
[----:B------:R-:W-:Y:S05]  /*14a30*/  BSYNC B7 ;  /* 0x0000000000077941 */ /* 0x000fea0003800000 */
.L_x_2206:
[----:B01----:R-:W2:Y:S02]  /*14a40*/  LDL R0, [R1+0x44] ;  /* 0x0000440001007983 */ /* 0x003ea40000100800 */
[----:B--2---:R-:W-:-:S13]  /*14a50*/  ISETP.NE.AND P0, PT, R0, RZ, PT ;  /* 0x000000ff0000720c */ /* 0x004fda0003f05270 */
        /* <DEDUP_REMOVED lines=14> */
.L_x_2264:
[----:B------:R-:W2:Y:S01]  /*14b40*/  LDL.LU R0, [R1+0x20] ;  /* 0x0000200001007983 */ /* 0x000ea20000300800 */
[----:B------:R-:W-:Y:S01]  /*14b50*/  ULDC UR4, c[0x0][0xc3c] ;  /* 0x00030f0000047ab9 */ /* 0x000fe20000000800 */
        /* <DEDUP_REMOVED lines=9> */
[----:B-1----:R-:W-:-:S04]  /*14bf0*/  @!P1 IMAD.WIDE R2, R0, 0x4, R2 ;  /* 0x0000000400029825 */ /* 0x002fc800078e0202 */
[----:B------:R-:W-:-:S06]  /*14c00*/  IMAD.MOV.U32 R0, RZ, RZ, RZ ;  /* 0x000000ffff007224 */ /* 0x000fcc00078e00ff */
[----:B------:R-:W2:Y:S01]  /*14c10*/  @!P1 LDG.E R0, desc[UR50][R2.64] ;  /* 0x0000003202009981 */ /* 0x000ea2000c1e1900 */
[C---:B------:R-:W-:Y:S02]  /*14c20*/  ISETP.NE.AND P1, PT, R4.reuse, RZ, PT ;  /* 0x000000ff0400720c */ /* 0x040fe40003f25270 */
[C---:B------:R-:W-:Y:S02]  /*14c30*/  ISETP.GE.U32.AND P2, PT, R4.reuse, 0x2, PT ;  /* 0x000000020400780c */ /* 0x040fe40003f46070 */
[C---:B------:R-:W-:Y:S02]  /*14c40*/  ISETP.GE.U32.AND P3, PT, R4.reuse, 0x4, PT ;  /* 0x000000040400780c */ /* 0x040fe40003f66070 */
[C---:B------:R-:W-:Y:S02]  /*14c50*/  ISETP.GE.U32.AND P4, PT, R4.reuse, 0x8, PT ;  /* 0x000000080400780c */ /* 0x040fe40003f86070 */
[----:B------:R-:W-:Y:S02]  /*14c60*/  ISETP.GE.U32.AND P5, PT, R4, 0x10, PT ;  /* 0x000000100400780c */ /* 0x000fe40003fa6070 */
[----:B------:R-:W-:Y:S04]  /*14c70*/  SHFL.IDX PT, R4, R5, 0x1, 0x1f ;  /* 0x00201f0005047f89 */ /* 0x000fe800000e0000 */
[----:B------:R-:W-:Y:S04]  /*14c80*/  SHFL.IDX PT, R5, R5, RZ, 0x1f ;  /* 0x00001fff05057589 */ /* 0x000fe800000e0000 */
        /* <DEDUP_REMOVED lines=15> */
[----:B------:R-:W0:Y:S02]  /*14d80*/  SHFL.IDX PT, R2, R3, 0x1f, 0x1f ;  /* 0x03e01f0003027f89 */ /* 0x000e2400000e0000 */
[----:B0-----:R-:W-:-:S04]  /*14d90*/  IMAD R2, R2, R9, RZ ;  /* 0x0000000902027224 */ /* 0x001fc800078e02ff */
[----:B------:R-:W-:-:S05]  /*14da0*/  IMAD.IADD R4, R4, 0x1, R2 ;  /* 0x0000000104047824 */ /* 0x000fca00078e0202 */
[----:B------:R-:W-:-:S13]  /*14db0*/  ISETP.GT.AND P6, PT, R4, R5, PT ;  /* 0x000000050400720c */ /* 0x000fda0003fc4270 */
[----:B------:R-:W-:Y:S05]  /*14dc0*/  @P6 BRA `(.L_x_2266) ;  /* 0x0000000000906947 */ /* 0x000fea0003800000 */
.L_x_2270:
[----:B------:R-:W-:-:S04]  /*14dd0*/  UIADD3 UR42, UR42, 0x1f, URZ ;  /* 0x0000001f2a2a7890 */ /* 0x000fc8000fffe03f */
[----:B------:R-:W-:-:S06]  /*14de0*/  UISETP.GE.AND UP0, UPT, UR42, UR4, UPT ;  /* 0x000000042a00728c */ /* 0x000fcc000bf06270 */
[----:B------:R-:W-:-:S13]  /*14df0*/  PLOP3.LUT P6, PT, PT, PT, UP0, 0x40, 0x0 ;  /* 0x000000000000781c */ /* 0x000fda0003fce808 */
[----:B------:R-:W-:Y:S05]  /*14e00*/  @!P6 BRA `(.L_x_2267) ;  /* 0x0000000400d4e947 */ /* 0x000fea0003800000 */
[----:B------:R-:W0:Y:S01]  /*14e10*/  S2R R0, SR_TID.X ;  /* 0x0000000000007919 */ /* 0x000e220000002100 */
[----:B------:R-:W-:Y:S01]  /*14e20*/  BSSY B0, `(.L_x_2268) ;  /* 0x0000009000007945 */ /* 0x000fe20003800000 */
[----:B0-----:R-:W-:-:S05]  /*14e30*/  LOP3.LUT R0, R0, 0x1f, RZ, 0xc0, !PT ;  /* 0x0000001f00007812 */ /* 0x001fca00078ec0ff */
[----:B------:R-:W-:Y:S02]  /*14e40*/  VIADD R6, R0, UR42 ;  /* 0x0000002a00067c36 */ /* 0x000fe40008000000 */
[----:B------:R-:W-:-:S03]  /*14e50*/  IMAD.MOV.U32 R0, RZ, RZ, RZ ;  /* 0x000000ffff007224 */ /* 0x000fc600078e00ff */
[----:B------:R-:W-:-:S13]  /*14e60*/  ISETP.GE.OR P6, PT, R6, UR4, !P0 ;  /* 0x0000000406007c0c */ /* 0x000fda000c7c6670 */
[----:B------:R-:W-:Y:S05]  /*14e70*/  @P6 BRA `(.L_x_2269) ;  /* 0x00000000000c6947 */ /* 0x000fea0003800000 */
[----:B------:R-:W0:Y:S02]  /*14e80*/  LDC.64 R2, c[0x0][0xc80] ;  /* 0x00032000ff027b82 */ /* 0x000e240000000a00 */
[----:B0-----:R-:W-:-:S05]  /*14e90*/  IMAD.WIDE R2, R6, 0x4, R2 ;  /* 0x0000000406027825 */ /* 0x001fca00078e0202 */
[----:B------:R0:W5:Y:S02]  /*14ea0*/  LDG.E R0, desc[UR50][R2.64] ;  /* 0x0000003202007981 */ /* 0x000164000c1e1900 */
.L_x_2269:
[----:B------:R-:W-:Y:S05]  /*14eb0*/  BSYNC B0 ;  /* 0x0000000000007941 */ /* 0x000fea0003800000 */
.L_x_2268:
        /* <DEDUP_REMOVED lines=21> */
.L_x_2266:
        /* <DEDUP_REMOVED lines=12> */
[----:B------:R-:W-:Y:S01]  /*150d0*/  ISETP.NE.AND P0, PT, RZ, UR7, PT ;  /* 0x00000007ff007c0c */ /* 0x000fe2000bf05270 */
[----:B------:R-:W-:-:S03]  /*150e0*/  IMAD.MOV.U32 R8, RZ, RZ, RZ ;  /* 0x000000ffff087224 */ /* 0x000fc600078e00ff */
[----:B------:R-:W2:Y:S02]  /*150f0*/  SHFL.IDX PT, R0, R0, R4, 0x1f ;  /* 0x00001f0400007589 */ /* 0x000ea400000e0000 */
[----:B--2---:R-:W-:-:S05]  /*15100*/  IMAD R4, R0, R6, RZ ;  /* 0x0000000600047224 */ /* 0x004fca00078e02ff */
[----:B------:R-:W-:Y:S02]  /*15110*/  IABS R7, R4 ;  /* 0x0000000400077213 */ /* 0x000fe40000000000 */
[----:B------:R-:W-:Y:S05]  /*15120*/  @!P0 BRA `(.L_x_2271) ;  /* 0x00000000000c8947 */ /* 0x000fea0003800000 */
[----:B------:R-:W-:-:S06]  /*15130*/  UIADD3 UR4, UR6, -0x1, URZ ;  /* 0xffffffff06047890 */ /* 0x000fcc000fffe03f */
[----:B------:R-:W-:-:S06]  /*15140*/  IMAD.U32 R8, RZ, RZ, UR4 ;  /* 0x00000004ff087e24 */ /* 0x000fcc000f8e00ff */
[----:B------:R0:W1:Y:S02]  /*15150*/  SHFL.IDX PT, R8, R3, R8, 0x1f ;  /* 0x00001f0803087589 */ /* 0x00006400000e0000 */
.L_x_2271:
[----:B0-----:R-:W0:Y:S01]  /*15160*/  I2F.RP R3, R7 ;  /* 0x0000000700037306 */ /* 0x001e220000209400 */
[----:B-1----:R-:W-:-:S05]  /*15170*/  IMAD R10, R8, R9, R2 ;  /* 0x00000009080a7224 */ /* 0x002fca00078e0202 */
[----:B------:R1:W-:Y:S02]  /*15180*/  STL [R1+0x20], R10 ;  /* 0x0000200a01007387 */ /* 0x0003e40000100800 */
[----:B0-----:R-:W0:Y:S02]  /*15190*/  MUFU.RCP R3, R3 ;  /* 0x0000000300037308 */ /* 0x001e240000001000 */
[----:B0-----:R-:W-:-:S06]  /*151a0*/  VIADD R3, R3, 0xffffffe ;  /* 0x0ffffffe03037836 */ /* 0x001fcc0000000000 */
[----:B------:R-:W0:Y:S02]  /*151b0*/  F2I.FTZ.U32.TRUNC.NTZ R3, R3 ;  /* 0x0000000300037305 */ /* 0x000e24000021f000 */
[----:B0-----:R-:W-:-:S04]  /*151c0*/  IMAD.MOV R2, RZ, RZ, -R3 ;  /* 0x000000ffff027224 */ /* 0x001fc800078e0a03 */
[----:B------:R-:W-:Y:S02]  /*151d0*/  IMAD R8, R2, R7, RZ ;  /* 0x0000000702087224 */ /* 0x000fe400078e02ff */
[----:B------:R-:W-:-:S04]  /*151e0*/  IMAD.MOV.U32 R2, RZ, RZ, RZ ;  /* 0x000000ffff027224 */ /* 0x000fc800078e00ff */
[----:B------:R-:W-:Y:S01]  /*151f0*/  IMAD.HI.U32 R3, R3, R8, R2 ;  /* 0x0000000803037227 */ /* 0x000fe200078e0002 */
[----:B------:R-:W-:-:S03]  /*15200*/  IABS R8, R4 ;  /* 0x0000000400087213 */ /* 0x000fc60000000000 */
[----:B------:R-:W-:Y:S02]  /*15210*/  IMAD.IADD R2, R5, 0x1, -R10 ;  /* 0x0000000105027824 */ /* 0x000fe400078e0a0a */
[----:B------:R-:W-:-:S03]  /*15220*/  IMAD.MOV R8, RZ, RZ, -R8 ;  /* 0x000000ffff087224 */ /* 0x000fc600078e0a08 */
        /* <DEDUP_REMOVED lines=10> */
[----:B------:R-:W-:-:S04]  /*152d0*/  @P0 VIADD R3, R3, 0x1 ;  /* 0x0000000103030836 */ /* 0x000fc80000000000 */
[----:B------:R-:W-:-:S04]  /*152e0*/  IMAD.MOV.U32 R8, RZ, RZ, R3 ;  /* 0x000000ffff087224 */ /* 0x000fc800078e0003 */
[----:B------:R-:W-:Y:S01]  /*152f0*/  @!P2 IMAD.MOV R8, RZ, RZ, -R8 ;  /* 0x000000ffff08a224 */ /* 0x000fe200078e0a08 */
[----:B------:R-:W-:-:S05]  /*15300*/  @!P1 LOP3.LUT R8, RZ, R4, RZ, 0x33, !PT ;  /* 0x00000004ff089212 */ /* 0x000fca00078e33ff */
[----:B------:R-:W-:Y:S02]  /*15310*/  IMAD R5, R6, R8, RZ ;  /* 0x0000000806057224 */ /* 0x000fe400078e02ff */
[----:B------:R-:W-:Y:S02]  /*15320*/  IMAD.MOV R8, RZ, RZ, -R8 ;  /* 0x000000ffff087224 */ /* 0x000fe400078e0a08 */
[----:B------:R-:W-:Y:S02]  /*15330*/  IMAD.MOV R3, RZ, RZ, -R5 ;  /* 0x000000ffff037224 */ /* 0x000fe400078e0a05 */
[----:B------:R-:W-:-:S03]  /*15340*/  IMAD R8, R4, R8, R2 ;  /* 0x0000000804087224 */ /* 0x000fc600078e0202 */
[----:B------:R-:W-:Y:S01]  /*15350*/  VIADDMNMX R6, R3, R9, R6, PT ;  /* 0x0000000903067246 */ /* 0x000fe20003800106 */
[----:B------:R-:W-:-:S03]  /*15360*/  IMAD.IADD R5, R8, 0x1, R5 ;  /* 0x0000000108057824 */ /* 0x000fc600078e0205 */
        /* <DEDUP_REMOVED lines=31> */
.L_x_2267:
[----:B------:R0:W-:Y:S01]  /*15560*/  STL [R1+0x20], R5 ;  /* 0x0000200501007387 */ /* 0x0001e20000100800 */
[----:B------:R-:W-:Y:S01]  /*15570*/  ULDC UR42, c[0x0][0xc3c] ;  /* 0x00030f00002a7ab9 */ /* 0x000fe20000000800 */
[----:B------:R-:W-:Y:S02]  /*15580*/  UMOV UR36, URZ ;  /* 0x0000003f00247c82 */ /* 0x000fe40008000000 */
[----:B------:R0:W-:Y:S03]  /*15590*/  STL [R1+0x24], RZ ;  /* 0x000024ff01007387 */ /* 0x0001e60000100800 */
.L_x_2272:
[----:B------:R-:W2:Y:S04]  /*155a0*/  LDL R3, [R1+0x20] ;  /* 0x0000200001037983 */ /* 0x000ea80000100800 */
[----:B------:R-:W3:Y:S01]  /*155b0*/  LDL R2, [R1+0x24] ;  /* 0x0000240001027983 */ /* 0x000ee20000100800 */
[----:B------:R-:W-:Y:S02]  /*155c0*/  IMAD.U32 R6, RZ, RZ, UR36 ;  /* 0x00000024ff067e24 */ /* 0x000fe4000f8e00ff */
[----:B------:R-:W-:Y:S01]  /*155d0*/  IMAD.U32 R7, RZ, RZ, UR42 ;  /* 0x0000002aff077e24 */ /* 0x000fe2000f8e00ff */
[----:B-1----:R-:W1:Y:S02]  /*155e0*/  S2R R0, SR_TID.X ;  /* 0x0000000000007919 */ /* 0x002e640000002100 */
[----:B-1----:R-:W-:Y:S01]  /*155f0*/  LOP3.LUT R0, R0, 0x1f, RZ, 0xc0, !PT ;  /* 0x0000001f00007812 */ /* 0x002fe200078ec0ff */
[----:B------:R-:W-:Y:S03]  /*15600*/  BAR.SYNC.DEFER_BLOCKING 0x4, 0x180 ;  /* 0x0106000000007b1d */ /* 0x000fe60000010000 */
[----:B------:R-:W-:-:S13]  /*15610*/  ISETP.NE.AND P0, PT, R0, RZ, PT ;  /* 0x000000ff0000720c */ /* 0x000fda0003f05270 */
[----:B------:R-:W1:Y:S01]  /*15620*/  @!P0 S2R R0, SR_CgaCtaId ;  /* 0x0000000000008919 */ /* 0x000e620000008800 */
[----:B--2---:R-:W-:Y:S02]  /*15630*/  IMAD.MOV.U32 R4, RZ, RZ, R3 ;  /* 0x000000ffff047224 */ /* 0x004fe400078e0003 */
[----:B---3--:R-:W-:Y:S01]  /*15640*/  IMAD.MOV.U32 R3, RZ, RZ, R2 ;  /* 0x000000ffff037224 */ /* 0x008fe200078e0002 */
[----:B------:R-:W-:-:S03]  /*15650*/  @!P0 MOV R2, 0x400 ;  /* 0x0000040000028802 */ /* 0x000fc60000000f00 */
[----:B0-----:R-:W-:Y:S01]  /*15660*/  IMAD.MOV.U32 R5, RZ, RZ, R3 ;  /* 0x000000ffff057224 */ /* 0x001fe200078e0003 */
[----:B-1----:R-:W-:-:S05]  /*15670*/  @!P0 LEA R17, R0, R2, 0x18 ;  /* 0x0000000200118211 */ /* 0x002fca00078ec0ff */
[----:B------:R1:W-:Y:S01]  /*15680*/  @!P0 STS.128 [R17+0x388d0], R4 ;  /* 0x0388d00411008388 */ /* 0x0003e20000000c00 */
[----:B------:R-:W-:Y:S06]  /*15690*/  BAR.ARV 0x5, 0x180 ;  /* 0x0146000000007b1d */ /* 0x000fec0000002000 */
.L_x_2265:
[----:B------:R-:W-:Y:S02]  /*156a0*/  ULDC UR4, c[0x0][0xc3c] ;  /* 0x00030f0000047ab9 */ /* 0x000fe40000000800 */
[----:B------:R-:W-:-:S06]  /*156b0*/  UISETP.GE.AND UP0, UPT, UR42, UR4, UPT ;  /* 0x000000042a00728c */ /* 0x000fcc000bf06270 */
[----:B------:R-:W-:-:S13]  /*156c0*/  PLOP3.LUT P0, PT, PT, PT, UP0, 0x80, 0x0 ;  /* 0x000000000000781c */ /* 0x000fda0003f0f008 */
[----:B------:R-:W-:Y:S05]  /*156d0*/  @!P0 BRA `(.L_x_2273) ;  /* 0xffffffac00848947 */ /* 0x000fea000383ffff */
.L_x_2202:
        /* <DEDUP_REMOVED lines=12> */
.L_x_2322:
[----:B------:R-:W-:Y:S05]  /*157a0*/  BSYNC B0 ;  /* 0x0000000000007941 */ /* 0x000fea0003800000 */
.L_x_2274:
[----:B------:R-:W-:-:S03]  /*157b0*/  UMOV UR4, 0xffffffff ;  /* 0xffffffff00047882 */ /* 0x000fc60000000000 */
[----:B------:R-:W-:Y:S05]  /*157c0*/  BRA.DIV UR4, `(.L_x_2276) ;  /* 0x0000001604387947 */ /* 0x000fea000b800000 */
[----:B------:R-:W1:Y:S02]  /*157d0*/  S2R R2, SR_TID.X ;  /* 0x0000000000027919 */ /* 0x000e640000002100 */
[----:B-1----:R-:W-:-:S04]  /*157e0*/  SHF.R.U32.HI R2, RZ, 0x5, R2 ;  /* 0x00000005ff027819 */ /* 0x002fc80000011602 */
[----:B------:R-:W-:-:S05]  /*157f0*/  LOP3.LUT R2, R2, 0x3, RZ, 0xc0, !PT ;  /* 0x0000000302027812 */ /* 0x000fca00078ec0ff */
[----:B------:R1:W2:Y:S02]  /*15800*/  SHFL.IDX PT, R14, R2, RZ, 0x1f ;  /* 0x00001fff020e7589 */ /* 0x0002a400000e0000 */
.L_x_2325:
[----:B--2---:R-:W-:Y:S01]  /*15810*/  ISETP.NE.AND P0, PT, R14, RZ, PT ;  /* 0x000000ff0e00720c */ /* 0x004fe20003f05270 */
[----:B------:R-:W-:-:S12]  /*15820*/  BSSY B0, `(.L_x_2277) ;  /* 0x000002e000007945 */ /* 0x000fd80003800000 */
[----:B------:R-:W-:Y:S05]  /*15830*/  @P0 BRA `(.L_x_2278) ;  /* 0x0000000000b00947 */ /* 0x000fea0003800000 */
[----:B------:R-:W-:-:S03]  /*15840*/  UMOV UR4, 0xffffffff ;  /* 0xffffffff00047882 */ /* 0x000fc60000000000 */
[----:B------:R-:W-:Y:S05]  /*15850*/  BRA.DIV UR4, `(.L_x_2279) ;  /* 0x0000001604487947 */ /* 0x000fea000b800000 */
[----:B------:R-:W-:-:S13]  /*15860*/  ELECT P6, URZ, PT ;  /* 0x00000000003f782f */ /* 0x000fda00038c0000 */
.L_x_2328:
[----:B------:R-:W-:Y:S05]  /*15870*/  @!P6 BRA `(.L_x_2278) ;  /* 0x0000000000a0e947 */ /* 0x000fea0003800000 */
[----:B------:R-:W-:-:S06]  /*15880*/  ULOP3.LUT UR4, UR38, 0x2, URZ, 0xfc, !UPT ;  /* 0x0000000226047892 */ /* 0x000fcc000f8efc3f */
[----:B-1----:R-:W-:-:S05]  /*15890*/  IMAD.U32 R2, RZ, RZ, UR4 ;  /* 0x00000004ff027e24 */ /* 0x002fca000f8e00ff */
[----:B------:R-:W-:-:S13]  /*158a0*/  ISETP.NE.AND P0, PT, R2, 0x3, PT ;  /* 0x000000030200780c */ /* 0x000fda0003f05270 */
[----:B------:R-:W-:Y:S05]  /*158b0*/  @!P0 BRA `(.L_x_2280) ;  /* 0x0000000000048947 */ /* 0x000fea0003800000 */
[----:B------:R-:W-:Y:S01]  /*158c0*/  BPT.TRAP 0x1 ;  /* 0x000000040000795c */ /* 0x000fe20000300000 */
.L_x_2280:
        /* <DEDUP_REMOVED lines=14> */
.L_x_2329:
[----:B------:R-:W1:Y:S02]  /*159b0*/  SYNCS.PHASECHK.TRANS64.TRYWAIT P1, [R7+URZ], R2 ;  /* 0x00000002070075a7 */ /* 0x000e64000802017f */
[----:B-1----:R-:W-:Y:S05]  /*159c0*/  @!P1 BRA `(.L_x_2282) ;  /* 0x0000001400209947 */ /* 0x002fea0003800000 */
.L_x_2330:
[----:B------:R-:W-:Y:S05]  /*159d0*/  @!P0 BRA `(.L_x_2283) ;  /* 0x0000000000048947 */ /* 0x000fea0003800000 */
[----:B------:R-:W-:Y:S01]  /*159e0*/  BPT.TRAP 0x1 ;  /* 0x000000040000795c */ /* 0x000fe20000300000 */
.L_x_2283:
[----:B------:R-:W2:Y:S02]  /*159f0*/  LDL.LU R4, [R1+0x4] ;  /* 0x0000040001047983 */ /* 0x000ea40000300800 */
[----:B--2---:R-:W-:-:S04]  /*15a00*/  IMAD R4, R4, 0x8, R0 ;  /* 0x0000000804047824 */ /* 0x004fc800078e0200 */
[----:B------:R-:W2:Y:S02]  /*15a10*/  SYNCS.PHASECHK.TRANS64.TRYWAIT P1, [R4+URZ+0x38860], R5 ;  /* 0x03886005040075a7 */ /* 0x000ea4000802017f */
[----:B--2---:R-:W-:Y:S05]  /*15a20*/  @!P1 BRA `(.L_x_2284) ;  /* 0x00000014001c9947 */ /* 0x004fea0003800000 */
.L_x_2331:
[----:B------:R-:W-:Y:S05]  /*15a30*/  @!P0 BRA `(.L_x_2285) ;  /* 0x0000000000048947 */ /* 0x000fea0003800000 */
[----:B------:R-:W-:Y:S01]  /*15a40*/  BPT.TRAP 0x1 ;  /* 0x000000040000795c */ /* 0x000fe20000300000 */
.L_x_2285:
[----:B------:R-:W-:-:S04]  /*15a50*/  IMAD R3, R3, 0x8, R0 ;  /* 0x0000000803037824 */ /* 0x000fc800078e0200 */
[----:B------:R-:W3:Y:S02]  /*15a60*/  SYNCS.PHASECHK.TRANS64.TRYWAIT P1, [R3+URZ+0x38860], R2 ;  /* 0x03886002030075a7 */ /* 0x000ee4000802017f */
[----:B---3--:R-:W-:Y:S05]  /*15a70*/  @!P1 BRA `(.L_x_2286) ;  /* 0x00000014001c9947 */ /* 0x008fea0003800000 */
.L_x_2332:
[----:B------:R-:W-:Y:S05]  /*15a80*/  @!P0 BRA `(.L_x_2287) ;  /* 0x0000000000048947 */ /* 0x000fea0003800000 */
[----:B------:R-:W-:Y:S01]  /*15a90*/  BPT.TRAP 0x1 ;  /* 0x000000040000795c */ /* 0x000fe20000300000 */
.L_x_2287:
[----:B------:R-:W4:Y:S02]  /*15aa0*/  SYNCS.PHASECHK.TRANS64.TRYWAIT P0, [R4+URZ+0x38880], R5 ;  /* 0x03888005040075a7 */ /* 0x000f24000800017f */
[----:B----4-:R-:W-:Y:S05]  /*15ab0*/  @!P0 BRA `(.L_x_2288) ;  /* 0x0000001400208947 */ /* 0x010fea0003800000 */
.L_x_2289:
[----:B------:R0:W0:Y:S02]  /*15ac0*/  SYNCS.PHASECHK.TRANS64.TRYWAIT P0, [R3+URZ+0x38880], R2 ;  /* 0x03888002030075a7 */ /* 0x000024000800017f */
[----:B0-----:R-:W-:Y:S05]  /*15ad0*/  @!P0 NANOSLEEP.SYNCS 0x989680 ;  /* 0x009896800000895d */ /* 0x001fea0003900000 */
[----:B------:R-:W0:Y:S02]  /*15ae0*/  @!P0 SYNCS.PHASECHK.TRANS64 P0, [R3+URZ+0x38880], R2 ;  /* 0x03888002030085a7 */ /* 0x000e24000800007f */
[----:B0-----:R-:W-:Y:S05]  /*15af0*/  @!P0 BRA `(.L_x_2289) ;  /* 0xfffffffc00f08947 */ /* 0x001fea000383ffff */
.L_x_2278:
[----:B------:R-:W-:Y:S05]  /*15b00*/  BSYNC B0 ;  /* 0x0000000000007941 */ /* 0x000fea0003800000 */
.L_x_2277:
[----:B------:R-:W-:Y:S05]  /*15b10*/  EXIT ;  /* 0x000000000000794d */ /* 0x000fea0003800000 */
.L_x_2141:
[----:B0-----:R-:W-:-:S04]  /*15b20*/  IMAD.U32 R3, RZ, RZ, UR41 ;  /* 0x00000029ff037e24 */ /* 0x001fc8000f8e00ff */
[----:B------:R0:W1:Y:S03]  /*15b30*/  SYNCS.PHASECHK.TRANS64.TRYWAIT P1, [R3+URZ+0x38800], R6 ;  /* 0x03880006030075a7 */ /* 0x000066000802017f */
[----:B-1----:R-:W-:Y:S05]  /*15b40*/  @!P1 NANOSLEEP.SYNCS 0x989680 ;  /* 0x009896800000995d */ /* 0x002fea0003900000 */
[----:B------:R-:W1:Y:S02]  /*15b50*/  @!P1 SYNCS.PHASECHK.TRANS64 P1, [R3+URZ+0x38800], R6 ;  /* 0x03880006030095a7 */ /* 0x000e64000802007f */
[----:B-1----:R-:W-:Y:S05]  /*15b60*/  @!P1 BRA `(.L_x_2141) ;  /* 0xfffffffc00ec9947 */ /* 0x002fea000383ffff */
[----:B------:R-:W-:Y:S05]  /*15b70*/  BRA `(.L_x_2290) ;  /* 0xfffffec000907947 */ /* 0x000fea000383ffff */
.L_x_2145:
[----:B-1----:R1:W2:Y:S02]  /*15b80*/  SYNCS.PHASECHK.TRANS64.TRYWAIT P2, [R2+URZ+0x38830], R3 ;  /* 0x03883003020075a7 */ /* 0x0022a4000804017f */
[----:B--2---:R-:W-:Y:S05]  /*15b90*/  @!P2 NANOSLEEP.SYNCS 0x989680 ;  /* 0x009896800000a95d */ /* 0x004fea0003900000 */
[----:B------:R-:W2:Y:S02]  /*15ba0*/  @!P2 SYNCS.PHASECHK.TRANS64 P2, [R2+URZ+0x38830], R3 ;  /* 0x038830030200a5a7 */ /* 0x000ea4000804007f */
[----:B--2---:R-:W-:Y:S05]  /*15bb0*/  @!P2 BRA `(.L_x_2145) ;  /* 0xfffffffc00f0a947 */ /* 0x004fea000383ffff */
[----:B------:R-:W-:Y:S05]  /*15bc0*/  BRA `(.L_x_2144) ;  /* 0xfffffec000b47947 */ /* 0x000fea000383ffff */
.L_x_2150:
[----:B-1----:R-:W-:-:S04]  /*15bd0*/  IMAD.U32 R7, RZ, RZ, UR6 ;  /* 0x00000006ff077e24 */ /* 0x002fc8000f8e00ff */
[----:B------:R1:W2:Y:S03]  /*15be0*/  SYNCS.PHASECHK.TRANS64.TRYWAIT P3, [R7+URZ+0x38830], R6 ;  /* 0x03883006070075a7 */ /* 0x0002a6000806017f */
[----:B--2---:R-:W-:Y:S05]  /*15bf0*/  @!P3 NANOSLEEP.SYNCS 0x989680 ;  /* 0x009896800000b95d */ /* 0x004fea0003900000 */
[----:B------:R-:W2:Y:S02]  /*15c00*/  @!P3 SYNCS.PHASECHK.TRANS64 P3, [R7+URZ+0x38830], R6 ;  /* 0x038830060700b5a7 */ /* 0x000ea4000806007f */
[----:B--2---:R-:W-:Y:S05]  /*15c10*/  @!P3 BRA `(.L_x_2150) ;  /* 0xfffffffc00ecb947 */ /* 0x004fea000383ffff */
[----:B------:R-:W-:Y:S05]  /*15c20*/  BRA `(.L_x_2147) ;  /* 0xfffffef000487947 */ /* 0x000fea000383ffff */
.L_x_2154:
[----:B-1----:R-:W-:-:S04]  /*15c30*/  IMAD.U32 R7, RZ, RZ, UR6 ;  /* 0x00000006ff077e24 */ /* 0x002fc8000f8e00ff */
[----:B------:R1:W2:Y:S03]  /*15c40*/  SYNCS.PHASECHK.TRANS64.TRYWAIT P3, [R7+URZ+0x38850], R6 ;  /* 0x03885006070075a7 */ /* 0x0002a6000806017f */
[----:B--2---:R-:W-:Y:S05]  /*15c50*/  @!P3 NANOSLEEP.SYNCS 0x989680 ;  /* 0x009896800000b95d */ /* 0x004fea0003900000 */
[----:B------:R-:W2:Y:S02]  /*15c60*/  @!P3 SYNCS.PHASECHK.TRANS64 P3, [R7+URZ+0x38850], R6 ;  /* 0x038850060700b5a7 */ /* 0x000ea4000806007f */
[----:B--2---:R-:W-:Y:S05]  /*15c70*/  @!P3 BRA `(.L_x_2154) ;  /* 0xfffffffc00ecb947 */ /* 0x004fea000383ffff */
[----:B------:R-:W-:Y:S05]  /*15c80*/  BRA `(.L_x_2151) ;  /* 0xfffffef4001c7947 */ /* 0x000fea000383ffff */
.L_x_2161:
[----:B-1----:R-:W-:-:S04]  /*15c90*/  IMAD.U32 R7, RZ, RZ, UR6 ;  /* 0x00000006ff077e24 */ /* 0x002fc8000f8e00ff */
[----:B------:R1:W2:Y:S03]  /*15ca0*/  SYNCS.PHASECHK.TRANS64.TRYWAIT P2, [R7+URZ+0x38830], R6 ;  /* 0x03883006070075a7 */ /* 0x0002a6000804017f */
[----:B--2---:R-:W-:Y:S05]  /*15cb0*/  @!P2 NANOSLEEP.SYNCS 0x989680 ;  /* 0x009896800000a95d */ /* 0x004fea0003900000 */
[----:B------:R-:W2:Y:S02]  /*15cc0*/  @!P2 SYNCS.PHASECHK.TRANS64 P2, [R7+URZ+0x38830], R6 ;  /* 0x038830060700a5a7 */ /* 0x000ea4000804007f */
[----:B--2---:R-:W-:Y:S05]  /*15cd0*/  @!P2 BRA `(.L_x_2161) ;  /* 0xfffffffc00eca947 */ /* 0x004fea000383ffff */
[----:B------:R-:W-:Y:S05]  /*15ce0*/  BRA `(.L_x_2158) ;  /* 0xffffff2400507947 */ /* 0x000fea000383ffff */
.L_x_2165:
[----:B-1----:R-:W-:-:S04]  /*15cf0*/  IMAD.U32 R7, RZ, RZ, UR6 ;  /* 0x00000006ff077e24 */ /* 0x002fc8000f8e00ff */
[----:B------:R1:W2:Y:S03]  /*15d00*/  SYNCS.PHASECHK.TRANS64.TRYWAIT P2, [R7+URZ+0x38850], R6 ;  /* 0x03885006070075a7 */ /* 0x0002a6000804017f */
[----:B--2---:R-:W-:Y:S05]  /*15d10*/  @!P2 NANOSLEEP.SYNCS 0x989680 ;  /* 0x009896800000a95d */ /* 0x004fea0003900000 */
[----:B------:R-:W2:Y:S02]  /*15d20*/  @!P2 SYNCS.PHASECHK.TRANS64 P2, [R7+URZ+0x38850], R6 ;  /* 0x038850060700a5a7 */ /* 0x000ea4000804007f */
[----:B--2---:R-:W-:Y:S05]  /*15d30*/  @!P2 BRA `(.L_x_2165) ;  /* 0xfffffffc00eca947 */ /* 0x004fea000383ffff */
[----:B------:R-:W-:Y:S05]  /*15d40*/  BRA `(.L_x_2162) ;  /* 0xffffff2800187947 */ /* 0x000fea000383ffff */
.L_x_2171:
[----:B-1----:R-:W-:-:S04]  /*15d50*/  IMAD.U32 R5, RZ, RZ, UR16 ;  /* 0x00000010ff057e24 */ /* 0x002fc8000f8e00ff */
[----:B------:R1:W2:Y:S03]  /*15d60*/  SYNCS.PHASECHK.TRANS64.TRYWAIT P1, [R5+URZ+0x38850], R0 ;  /* 0x03885000050075a7 */ /* 0x0002a6000802017f */
[----:B--2---:R-:W-:Y:S05]  /*15d70*/  @!P1 NANOSLEEP.SYNCS 0x989680 ;  /* 0x009896800000995d */ /* 0x004fea0003900000 */
[----:B------:R-:W2:Y:S02]  /*15d80*/  @!P1 SYNCS.PHASECHK.TRANS64 P1, [R5+URZ+0x38850], R0 ;  /* 0x03885000050095a7 */ /* 0x000ea4000802007f */
[----:B--2---:R-:W-:Y:S05]  /*15d90*/  @!P1 BRA `(.L_x_2171) ;  /* 0xfffffffc00ec9947 */ /* 0x004fea000383ffff */
[----:B------:R-:W-:Y:S05]  /*15da0*/  BRA `(.L_x_2170) ;  /* 0xffffff4c00bc7947 */ /* 0x000fea000383ffff */
.L_x_2217:
[----:B------:R-:W-:Y:S02]  /*15db0*/  IMAD.MOV.U32 R13, RZ, RZ, R0 ;  /* 0x000000ffff0d7224 */ /* 0x000fe400078e0000 */
[----:B------:R-:W-:Y:S02]  /*15dc0*/  IMAD.MOV.U32 R12, RZ, RZ, RZ ;  /* 0x000000ffff0c7224 */ /* 0x000fe400078e00ff */
[----:B------:R-:W-:Y:S02]  /*15dd0*/  IMAD.MOV.U32 R11, RZ, RZ, 0x1f ;  /* 0x0000001fff0b7424 */ /* 0x000fe400078e00ff */
[----:B------:R-:W-:-:S07]  /*15de0*/  IMAD.MOV.U32 R15, RZ, RZ, -0x1 ;  /* 0xffffffffff0f7424 */ /* 0x000fce00078e00ff */
[----:B-1----:R-:W-:Y:S05]  /*15df0*/  WARPSYNC.COLLECTIVE R15, `(.L_x_2291) ;  /* 0x000000000f087348 */ /* 0x002fea0003c00000 */
[----:B------:R0:W2:Y:S02]  /*15e00*/  SHFL.IDX P6, R14, R13, R12, R11 ;  /* 0x0000000c0d0e7389 */ /* 0x0000a400000c000b */
[----:B012---:R-:W-:Y:S01]  /*15e10*/  ENDCOLLECTIVE ;  /* 0x000000000000791b */ /* 0x007fe20003800000 */
.L_x_2291:
[----:B------:R-:W-:Y:S05]  /*15e20*/  BRA `(.L_x_2292) ;  /* 0xffffffb400587947 */ /* 0x000fea000383ffff */
.L_x_2219:
[----:B------:R-:W-:Y:S01]  /*15e30*/  BSSY B0, `(.L_x_2293) ;  /* 0x0000006000007945 */ /* 0x000fe20003800000 */
[----:B------:R-:W-:-:S07]  /*15e40*/  IMAD.MOV.U32 R15, RZ, RZ, -0x1 ;  /* 0xffffffffff0f7424 */ /* 0x000fce00078e00ff */
[----:B-1----:R-:W-:Y:S05]  /*15e50*/  WARPSYNC.COLLECTIVE R15, `(.L_x_2294) ;  /* 0x000000000f0c7348 */ /* 0x002fea0003c00000 */
[----:B------:R-:W-:Y:S02]  /*15e60*/  ELECT P6, UR62, PT ;  /* 0x00000000003e782f */ /* 0x000fe400038c0000 */
[----:B------:R-:W-:Y:S01]  /*15e70*/  MOV R14, UR62 ;  /* 0x0000003e000e7c02 */ /* 0x000fe20008000f00 */
[----:B-1----:R-:W-:Y:S10]  /*15e80*/  ENDCOLLECTIVE ;  /* 0x000000000000791b */ /* 0x002ff40003800000 */
.L_x_2294:
[----:B------:R-:W-:Y:S05]  /*15e90*/  BSYNC B0 ;  /* 0x0000000000007941 */ /* 0x000fea0003800000 */
.L_x_2293:
[----:B------:R-:W-:Y:S05]  /*15ea0*/  BRA `(.L_x_2295) ;  /* 0xffffffb4005c7947 */ /* 0x000fea000383ffff */
.L_x_2221:
[----:B0-----:R0:W1:Y:S02]  /*15eb0*/  SYNCS.PHASECHK.TRANS64.TRYWAIT P0, [R2+URZ+0x38880], R4 ;  /* 0x03888004020075a7 */ /* 0x001064000800017f */
[----:B-1----:R-:W-:Y:S05]  /*15ec0*/  @!P0 NANOSLEEP.SYNCS 0x989680 ;  /* 0x009896800000895d */ /* 0x002fea0003900000 */
[----:B------:R-:W1:Y:S02]  /*15ed0*/  @!P0 SYNCS.PHASECHK.TRANS64 P0, [R2+URZ+0x38880], R4 ;  /* 0x03888004020085a7 */ /* 0x000e64000800007f */
[----:B-1----:R-:W-:Y:S05]  /*15ee0*/  @!P0 BRA `(.L_x_2221) ;  /* 0xfffffffc00f08947 */ /* 0x002fea000383ffff */
[----:B------:R-:W-:Y:S05]  /*15ef0*/  BRA `(.L_x_2296) ;  /* 0xffffffb400c07947 */ /* 0x000fea000383ffff */
.L_x_2223:
[----:B-1----:R1:W2:Y:S02]  /*15f00*/  SYNCS.PHASECHK.TRANS64.TRYWAIT P0, [R2+URZ+0x38840], R4 ;  /* 0x03884004020075a7 */ /* 0x0022a4000800017f */
[----:B--2---:R-:W-:Y:S05]  /*15f10*/  @!P0 NANOSLEEP.SYNCS 0x989680 ;  /* 0x009896800000895d */ /* 0x004fea0003900000 */
[----:B------:R-:W2:Y:S02]  /*15f20*/  @!P0 SYNCS.PHASECHK.TRANS64 P0, [R2+URZ+0x38840], R4 ;  /* 0x03884004020085a7 */ /* 0x000ea4000800007f */
[----:B--2---:R-:W-:Y:S05]  /*15f30*/  @!P0 BRA `(.L_x_2223) ;  /* 0xfffffffc00f08947 */ /* 0x004fea000383ffff */
[----:B------:R-:W-:Y:S05]  /*15f40*/  BRA `(.L_x_2297) ;  /* 0xffffffb800307947 */ /* 0x000fea000383ffff */
.L_x_2227:
[----:B------:R-:W2:Y:S01]  /*15f50*/  LDL.LU R11, [R1+0x28] ;  /* 0x00002800010b7983 */ /* 0x000ea20000300800 */
[----:B------:R-:W-:Y:S01]  /*15f60*/  IMAD.MOV.U32 R13, RZ, RZ, R0 ;  /* 0x000000ffff0d7224 */ /* 0x000fe200078e0000 */
[----:B------:R-:W-:Y:S01]  /*15f70*/  LOP3.LUT R7, R7, 0x7f, RZ, 0xc0, !PT ;  /* 0x0000007f07077812 */ /* 0x000fe200078ec0ff */
[----:B------:R-:W-:Y:S02]  /*15f80*/  IMAD.MOV.U32 R12, RZ, RZ, RZ ;  /* 0x000000ffff0c7224 */ /* 0x000fe400078e00ff */
[----:B------:R-:W-:Y:S01]  /*15f90*/  IMAD.MOV.U32 R15, RZ, RZ, -0x1 ;  /* 0xffffffffff0f7424 */ /* 0x000fe200078e00ff */
[----:B------:R-:W-:-:S05]  /*15fa0*/  SHF.R.U32.HI R4, RZ, 0x3, R7 ;  /* 0x00000003ff047819 */ /* 0x000fca0000011607 */
[----:B------:R-:W-:-:S04]  /*15fb0*/  IMAD R4, R8, 0x80, R4 ;  /* 0x0000008008047824 */ /* 0x000fc800078e0204 */
[----:B------:R-:W-:Y:S02]  /*15fc0*/  VIADD R5, R4, 0x10 ;  /* 0x0000001004057836 */ /* 0x000fe40000000000 */
[----:B--2---:R-:W-:Y:S02]  /*15fd0*/  IMAD R3, R11, R6, RZ ;  /* 0x000000060b037224 */ /* 0x004fe400078e02ff */
[----:B------:R-:W-:-:S03]  /*15fe0*/  IMAD.MOV.U32 R11, RZ, RZ, 0x181f ;  /* 0x0000181fff0b7424 */ /* 0x000fc600078e00ff */
[----:B------:R-:W-:-:S13]  /*15ff0*/  ISETP.GE.AND P2, PT, R4, R3, PT ;  /* 0x000000030400720c */ /* 0x000fda0003f46270 */
[----:B-----5:R-:W-:Y:S05]  /*16000*/  WARPSYNC.COLLECTIVE R15, `(.L_x_2298) ;  /* 0x000000000f087348 */ /* 0x020fea0003c00000 */
[----:B------:R0:W1:Y:S02]  /*16010*/  SHFL.IDX P6, R14, R13, R12, R11 ;  /* 0x0000000c0d0e7389 */ /* 0x00006400000c000b */
[----:B01---5:R-:W-:Y:S01]  /*16020*/  ENDCOLLECTIVE ;  /* 0x000000000000791b */ /* 0x023fe20003800000 */
.L_x_2298:
[----:B------:R-:W-:Y:S02]  /*16030*/  IMAD.MOV.U32 R13, RZ, RZ, R2 ;  /* 0x000000ffff0d7224 */ /* 0x000fe400078e0002 */
[----:B------:R-:W-:-:S07]  /*16040*/  IMAD.MOV.U32 R6, RZ, RZ, R14 ;  /* 0x000000ffff067224 */ /* 0x000fce00078e000e */
[----:B------:R-:W-:Y:S05]  /*16050*/  WARPSYNC.COLLECTIVE R15, `(.L_x_2299) ;  /* 0x000000000f087348 */ /* 0x000fea0003c00000 */
[----:B------:R0:W1:Y:S02]  /*16060*/  SHFL.IDX P6, R14, R13, R12, R11 ;  /* 0x0000000c0d0e7389 */ /* 0x00006400000c000b */
[----:B01----:R-:W-:Y:S01]  /*16070*/  ENDCOLLECTIVE ;  /* 0x000000000000791b */ /* 0x003fe20003800000 */
.L_x_2299:
[----:B------:R-:W-:Y:S02]  /*16080*/  IMAD.MOV.U32 R13, RZ, RZ, R0 ;  /* 0x000000ffff0d7224 */ /* 0x000fe400078e0000 */
[----:B------:R-:W-:Y:S02]  /*16090*/  IMAD.MOV.U32 R12, RZ, RZ, 0x1 ;  /* 0x00000001ff0c7424 */ /* 0x000fe400078e00ff */
[----:B------:R-:W-:-:S07]  /*160a0*/  IMAD.MOV.U32 R7, RZ, RZ, R14 ;  /* 0x000000ffff077224 */ /* 0x000fce00078e000e */
[----:B------:R-:W-:Y:S05]  /*160b0*/  WARPSYNC.COLLECTIVE R15, `(.L_x_2300) ;  /* 0x000000000f087348 */ /* 0x000fea0003c00000 */
[----:B------:R0:W1:Y:S02]  /*160c0*/  SHFL.IDX P6, R14, R13, R12, R11 ;  /* 0x0000000c0d0e7389 */ /* 0x00006400000c000b */
[----:B01----:R-:W-:Y:S01]  /*160d0*/  ENDCOLLECTIVE ;  /* 0x000000000000791b */ /* 0x003fe20003800000 */
.L_x_2300:
        /* <DEDUP_REMOVED lines=10> */
.L_x_2301:
        /* <DEDUP_REMOVED lines=12> */
.L_x_2302:
[----:B------:R-:W-:Y:S01]  /*16240*/  @!P2 IADD3 R7, P3, R10, R5, RZ ;  /* 0x000000050a07a210 */ /* 0x000fe20007f7e0ff */
[----:B------:R-:W-:-:S04]  /*16250*/  VIADD R5, R4, 0x20 ;  /* 0x0000002004057836 */ /* 0x000fc80000000000 */
[----:B------:R-:W-:Y:S02]  /*16260*/  @!P2 IMAD.X R6, RZ, RZ, R8, P3 ;  /* 0x000000ffff06a224 */ /* 0x000fe400018e0608 */
[----:B------:R-:W-:-:S03]  /*16270*/  VIADD R8, R4, 0x60 ;  /* 0x0000006004087836 */ /* 0x000fc60000000000 */
        /* <DEDUP_REMOVED lines=14> */
.L_x_2303:
[----:B------:R-:W-:Y:S02]  /*16360*/  IMAD.MOV.U32 R13, RZ, RZ, R0 ;  /* 0x000000ffff0d7224 */ /* 0x000fe400078e0000 */
[----:B------:R-:W-:Y:S02]  /*16370*/  IMAD.MOV.U32 R12, RZ, RZ, 0x3 ;  /* 0x00000003ff0c7424 */ /* 0x000fe400078e00ff */
[----:B------:R-:W-:-:S07]  /*16380*/  IMAD.MOV.U32 R5, RZ, RZ, R14 ;  /* 0x000000ffff057224 */ /* 0x000fce00078e000e */
[----:B------:R-:W-:Y:S05]  /*16390*/  WARPSYNC.COLLECTIVE R15, `(.L_x_2304) ;  /* 0x000000000f087348 */ /* 0x000fea0003c00000 */
[----:B------:R0:W1:Y:S02]  /*163a0*/  SHFL.IDX P6, R14, R13, R12, R11 ;  /* 0x0000000c0d0e7389 */ /* 0x00006400000c000b */
[----:B01----:R-:W-:Y:S01]  /*163b0*/  ENDCOLLECTIVE ;  /* 0x000000000000791b */ /* 0x003fe20003800000 */
.L_x_2304:
[----:B------:R-:W-:-:S05]  /*163c0*/  @!P2 IADD3 R5, P3, R10, R5, RZ ;  /* 0x000000050a05a210 */ /* 0x000fca0007f7e0ff */
[----:B------:R-:W-:-:S04]  /*163d0*/  @!P2 IMAD.X R6, RZ, RZ, R6, P3 ;  /* 0x000000ffff06a224 */ /* 0x000fc800018e0606 */
[----:B------:R-:W-:Y:S02]  /*163e0*/  @!P2 IMAD.MOV.U32 R7, RZ, RZ, R6 ;  /* 0x000000ffff07a224 */ /* 0x000fe400078e0006 */
        /* <DEDUP_REMOVED lines=13> */
.L_x_2305:
[----:B------:R-:W-:Y:S02]  /*164c0*/  IMAD.MOV.U32 R13, RZ, RZ, R0 ;  /* 0x000000ffff0d7224 */ /* 0x000fe400078e0000 */
[----:B------:R-:W-:Y:S02]  /*164d0*/  IMAD.MOV.U32 R12, RZ, RZ, 0x4 ;  /* 0x00000004ff0c7424 */ /* 0x000fe400078e00ff */
[----:B------:R-:W-:-:S07]  /*164e0*/  IMAD.MOV.U32 R5, RZ, RZ, R14 ;  /* 0x000000ffff057224 */ /* 0x000fce00078e000e */
[----:B------:R-:W-:Y:S05]  /*164f0*/  WARPSYNC.COLLECTIVE R15, `(.L_x_2306) ;  /* 0x000000000f087348 */ /* 0x000fea0003c00000 */
[----:B------:R0:W1:Y:S02]  /*16500*/  SHFL.IDX P6, R14, R13, R12, R11 ;  /* 0x0000000c0d0e7389 */ /* 0x00006400000c000b */
[----:B01----:R-:W-:Y:S01]  /*16510*/  ENDCOLLECTIVE ;  /* 0x000000000000791b */ /* 0x003fe20003800000 */
.L_x_2306:
        /* <DEDUP_REMOVED lines=16> */
.L_x_2307:
[----:B------:R-:W-:Y:S02]  /*16620*/  IMAD.MOV.U32 R13, RZ, RZ, R0 ;  /* 0x000000ffff0d7224 */ /* 0x000fe400078e0000 */
[----:B------:R-:W-:Y:S02]  /*16630*/  IMAD.MOV.U32 R12, RZ, RZ, 0x5 ;  /* 0x00000005ff0c7424 */ /* 0x000fe400078e00ff */
[----:B------:R-:W-:-:S07]  /*16640*/  IMAD.MOV.U32 R5, RZ, RZ, R14 ;  /* 0x000000ffff057224 */ /* 0x000fce00078e000e */
[----:B------:R-:W-:Y:S05]  /*16650*/  WARPSYNC.COLLECTIVE R15, `(.L_x_2308) ;  /* 0x000000000f087348 */ /* 0x000fea0003c00000 */
[----:B------:R0:W1:Y:S02]  /*16660*/  SHFL.IDX P6, R14, R13, R12, R11 ;  /* 0x0000000c0d0e7389 */ /* 0x00006400000c000b */
[----:B01----:R-:W-:Y:S01]  /*16670*/  ENDCOLLECTIVE ;  /* 0x000000000000791b */ /* 0x003fe20003800000 */
.L_x_2308:
        /* <DEDUP_REMOVED lines=16> */
.L_x_2309:
[----:B------:R-:W-:Y:S02]  /*16780*/  IMAD.MOV.U32 R13, RZ, RZ, R0 ;  /* 0x000000ffff0d7224 */ /* 0x000fe400078e0000 */
[----:B------:R-:W-:Y:S02]  /*16790*/  IMAD.MOV.U32 R12, RZ, RZ, 0x6 ;  /* 0x00000006ff0c7424 */ /* 0x000fe400078e00ff */
[----:B------:R-:W-:-:S07]  /*167a0*/  IMAD.MOV.U32 R5, RZ, RZ, R14 ;  /* 0x000000ffff057224 */ /* 0x000fce00078e000e */
[----:B------:R-:W-:Y:S05]  /*167b0*/  WARPSYNC.COLLECTIVE R15, `(.L_x_2310) ;  /* 0x000000000f087348 */ /* 0x000fea0003c00000 */
[----:B------:R0:W1:Y:S02]  /*167c0*/  SHFL.IDX P6, R14, R13, R12, R11 ;  /* 0x0000000c0d0e7389 */ /* 0x00006400000c000b */
[----:B01----:R-:W-:Y:S01]  /*167d0*/  ENDCOLLECTIVE ;  /* 0x000000000000791b */ /* 0x003fe20003800000 */
.L_x_2310:
[----:B------:R-:W-:-:S05]  /*167e0*/  @!P2 IADD3 R5, P3, R10, R5, RZ ;  /* 0x000000050a05a210 */ /* 0x000fca0007f7e0ff */
[----:B------:R-:W-:-:S04]  /*167f0*/  @!P2 IMAD.X R6, RZ, RZ, R6, P3 ;  /* 0x000000ffff06a224 */ /* 0x000fc800018e0606 */
[----:B------:R-:W-:Y:S02]  /*16800*/  @!P2 IMAD.MOV.U32 R7, RZ, RZ, R6 ;  /* 0x000000ffff07a224 */ /* 0x000fe400078e0006 */
[----:B------:R-:W-:Y:S02]  /*16810*/  @!P2 IMAD.MOV.U32 R6, RZ, RZ, R5 ;  /* 0x000000ffff06a224 */ /* 0x000fe400078e0005 */
[----:B------:R-:W-:-:S03]  /*16820*/  IMAD.MOV.U32 R13, RZ, RZ, R2 ;  /* 0x000000ffff0d7224 */ /* 0x000fc600078e0002 */
        /* <DEDUP_REMOVED lines=10> */
.L_x_2311:
[----:B------:R-:W-:Y:S02]  /*168d0*/  IMAD.MOV.U32 R13, RZ, RZ, R0 ;  /* 0x000000ffff0d7224 */ /* 0x000fe400078e0000 */
[----:B------:R-:W-:Y:S02]  /*168e0*/  IMAD.MOV.U32 R12, RZ, RZ, 0x7 ;  /* 0x00000007ff0c7424 */ /* 0x000fe400078e00ff */
[----:B------:R-:W-:-:S07]  /*168f0*/  IMAD.MOV.U32 R5, RZ, RZ, R14 ;  /* 0x000000ffff057224 */ /* 0x000fce00078e000e */
[----:B------:R-:W-:Y:S05]  /*16900*/  WARPSYNC.COLLECTIVE R15, `(.L_x_2312) ;  /* 0x000000000f087348 */ /* 0x000fea0003c00000 */
[----:B------:R0:W1:Y:S02]  /*16910*/  SHFL.IDX P6, R14, R13, R12, R11 ;  /* 0x0000000c0d0e7389 */ /* 0x00006400000c000b */
[----:B01----:R-:W-:Y:S01]  /*16920*/  ENDCOLLECTIVE ;  /* 0x000000000000791b */ /* 0x003fe20003800000 */
.L_x_2312:
[----:B------:R-:W-:-:S05]  /*16930*/  @!P2 IADD3 R5, P3, R10, R5, RZ ;  /* 0x000000050a05a210 */ /* 0x000fca0007f7e0ff */
[----:B------:R-:W-:-:S04]  /*16940*/  @!P2 IMAD.X R6, RZ, RZ, R6, P3 ;  /* 0x000000ffff06a224 */ /* 0x000fc800018e0606 */
[----:B------:R-:W-:Y:S02]  /*16950*/  @!P2 IMAD.MOV.U32 R7, RZ, RZ, R6 ;  /* 0x000000ffff07a224 */ /* 0x000fe400078e0006 */
        /* <DEDUP_REMOVED lines=11> */
.L_x_2313:
[----:B------:R-:W-:Y:S01]  /*16a10*/  IMAD.MOV.U32 R2, RZ, RZ, R14 ;  /* 0x000000ffff027224 */ /* 0x000fe200078e000e */
[----:B------:R-:W-:Y:S06]  /*16a20*/  BRA `(.L_x_2314) ;  /* 0xffffffb800a47947 */ /* 0x000fec000383ffff */
.L_x_2232:
[----:B0-----:R0:W2:Y:S02]  /*16a30*/  SYNCS.PHASECHK.TRANS64.TRYWAIT P0, [R17+URZ+0x38820], R0 ;  /* 0x03882000110075a7 */ /* 0x0010a4000800017f */
[----:B--2---:R-:W-:Y:S05]  /*16a40*/  @!P0 NANOSLEEP.SYNCS 0x989680 ;  /* 0x009896800000895d */ /* 0x004fea0003900000 */
[----:B------:R-:W2:Y:S02]  /*16a50*/  @!P0 SYNCS.PHASECHK.TRANS64 P0, [R17+URZ+0x38820], R0 ;  /* 0x03882000110085a7 */ /* 0x000ea4000800007f */
[----:B--2---:R-:W-:Y:S05]  /*16a60*/  @!P0 BRA `(.L_x_2232) ;  /* 0xfffffffc00f08947 */ /* 0x004fea000383ffff */
[----:B------:R-:W-:Y:S05]  /*16a70*/  BRA `(.L_x_2315) ;  /* 0xffffffbc00107947 */ /* 0x000fea000383ffff */
.L_x_2238:
[----:B--2---:R2:W3:Y:S02]  /*16a80*/  SYNCS.PHASECHK.TRANS64.TRYWAIT P0, [R6+URZ+0x38880], R5 ;  /* 0x03888005060075a7 */ /* 0x0044e4000800017f */
[----:B---3--:R-:W-:Y:S05]  /*16a90*/  @!P0 NANOSLEEP.SYNCS 0x989680 ;  /* 0x009896800000895d */ /* 0x008fea0003900000 */
[----:B------:R-:W3:Y:S02]  /*16aa0*/  @!P0 SYNCS.PHASECHK.TRANS64 P0, [R6+URZ+0x38880], R5 ;  /* 0x03888005060085a7 */ /* 0x000ee4000800007f */
[----:B---3--:R-:W-:Y:S05]  /*16ab0*/  @!P0 BRA `(.L_x_2238) ;  /* 0xfffffffc00f08947 */ /* 0x008fea000383ffff */
[----:B------:R-:W-:Y:S05]  /*16ac0*/  BRA `(.L_x_2316) ;  /* 0xffffffbc00c47947 */ /* 0x000fea000383ffff */
.L_x_2244:
[----:B-1----:R1:W3:Y:S02]  /*16ad0*/  SYNCS.PHASECHK.TRANS64.TRYWAIT P0, [R6+URZ+0x38840], R5 ;  /* 0x03884005060075a7 */ /* 0x0022e4000800017f */
[----:B---3--:R-:W-:Y:S05]  /*16ae0*/  @!P0 NANOSLEEP.SYNCS 0x989680 ;  /* 0x009896800000895d */ /* 0x008fea0003900000 */
[----:B------:R-:W3:Y:S02]  /*16af0*/  @!P0 SYNCS.PHASECHK.TRANS64 P0, [R6+URZ+0x38840], R5 ;  /* 0x03884005060085a7 */ /* 0x000ee4000800007f */
[----:B---3--:R-:W-:Y:S05]  /*16b00*/  @!P0 BRA `(.L_x_2244) ;  /* 0xfffffffc00f08947 */ /* 0x008fea000383ffff */
[----:B------:R-:W-:Y:S05]  /*16b10*/  BRA `(.L_x_2317) ;  /* 0xffffffc000847947 */ /* 0x000fea000383ffff */
.L_x_2251:
[----:B--2---:R2:W3:Y:S02]  /*16b20*/  SYNCS.PHASECHK.TRANS64.TRYWAIT P0, [R19+URZ+0x38870], R4 ;  /* 0x03887004130075a7 */ /* 0x0044e4000800017f */
[----:B---3--:R-:W-:Y:S05]  /*16b30*/  @!P0 NANOSLEEP.SYNCS 0x989680 ;  /* 0x009896800000895d */ /* 0x008fea0003900000 */
[----:B------:R-:W3:Y:S02]  /*16b40*/  @!P0 SYNCS.PHASECHK.TRANS64 P0, [R19+URZ+0x38870], R4 ;  /* 0x03887004130085a7 */ /* 0x000ee4000800007f */
[----:B---3--:R-:W-:Y:S05]  /*16b50*/  @!P0 BRA `(.L_x_2251) ;  /* 0xfffffffc00f08947 */ /* 0x008fea000383ffff */
[----:B------:R-:W-:Y:S05]  /*16b60*/  BRA `(.L_x_2318) ;  /* 0xffffffc4005c7947 */ /* 0x000fea000383ffff */
.L_x_2253:
[----:B--2---:R2:W3:Y:S02]  /*16b70*/  SYNCS.PHASECHK.TRANS64.TRYWAIT P0, [R19+URZ+0x38860], R4 ;  /* 0x03886004130075a7 */ /* 0x0044e4000800017f */
[----:B---3--:R-:W-:Y:S05]  /*16b80*/  @!P0 NANOSLEEP.SYNCS 0x989680 ;  /* 0x009896800000895d */ /* 0x008fea0003900000 */
[----:B------:R-:W3:Y:S02]  /*16b90*/  @!P0 SYNCS.PHASECHK.TRANS64 P0, [R19+URZ+0x38860], R4 ;  /* 0x03886004130085a7 */ /* 0x000ee4000800007f */
[----:B---3--:R-:W-:Y:S05]  /*16ba0*/  @!P0 BRA `(.L_x_2253) ;  /* 0xfffffffc00f08947 */ /* 0x008fea000383ffff */
[----:B------:R-:W-:Y:S05]  /*16bb0*/  BRA `(.L_x_2319) ;  /* 0xffffffc400647947 */ /* 0x000fea000383ffff */
.L_x_2260:
[----:B0-----:R0:W2:Y:S02]  /*16bc0*/  SYNCS.PHASECHK.TRANS64.TRYWAIT P1, [R2+URZ+0x38870], R0 ;  /* 0x03887000020075a7 */ /* 0x0010a4000802017f */
[----:B--2---:R-:W-:Y:S05]  /*16bd0*/  @!P1 NANOSLEEP.SYNCS 0x989680 ;  /* 0x009896800000995d */ /* 0x004fea0003900000 */
[----:B------:R-:W2:Y:S02]  /*16be0*/  @!P1 SYNCS.PHASECHK.TRANS64 P1, [R2+URZ+0x38870], R0 ;  /* 0x03887000020095a7 */ /* 0x000ea4000802007f */
[----:B--2---:R-:W-:Y:S05]  /*16bf0*/  @!P1 BRA `(.L_x_2260) ;  /* 0xfffffffc00f09947 */ /* 0x004fea000383ffff */
[----:B------:R-:W-:Y:S05]  /*16c00*/  BRA `(.L_x_2320) ;  /* 0xffffffd000a07947 */ /* 0x000fea000383ffff */
.L_x_2262:
[----:B0-----:R0:W2:Y:S02]  /*16c10*/  SYNCS.PHASECHK.TRANS64.TRYWAIT P1, [R2+URZ+0x38860], R0 ;  /* 0x03886000020075a7 */ /* 0x0010a4000802017f */
[----:B--2---:R-:W-:Y:S05]  /*16c20*/  @!P1 NANOSLEEP.SYNCS 0x989680 ;  /* 0x009896800000995d */ /* 0x004fea0003900000 */
[----:B------:R-:W2:Y:S02]  /*16c30*/  @!P1 SYNCS.PHASECHK.TRANS64 P1, [R2+URZ+0x38860], R0 ;  /* 0x03886000020095a7 */ /* 0x000ea4000802007f */
[----:B--2---:R-:W-:Y:S05]  /*16c40*/  @!P1 BRA `(.L_x_2262) ;  /* 0xfffffffc00f09947 */ /* 0x004fea000383ffff */
[----:B------:R-:W-:Y:S05]  /*16c50*/  BRA `(.L_x_2321) ;  /* 0xffffffd000a87947 */ /* 0x000fea000383ffff */
.L_x_2275:
[----:B0-----:R0:W1:Y:S02]  /*16c60*/  SYNCS.PHASECHK.TRANS64.TRYWAIT P0, [R0+URZ+0x38820], R3 ;  /* 0x03882003000075a7 */ /* 0x001064000800017f */
[----:B-1----:R-:W-:Y:S05]  /*16c70*/  @!P0 NANOSLEEP.SYNCS 0x989680 ;  /* 0x009896800000895d */ /* 0x002fea0003900000 */
[----:B------:R-:W1:Y:S02]  /*16c80*/  @!P0 SYNCS.PHASECHK.TRANS64 P0, [R0+URZ+0x38820], R3 ;  /* 0x03882003000085a7 */ /* 0x000e64000800007f */
[----:B-1----:R-:W-:Y:S05]  /*16c90*/  @!P0 BRA `(.L_x_2275) ;  /* 0xfffffffc00f08947 */ /* 0x002fea000383ffff */
[----:B------:R-:W-:Y:S05]  /*16ca0*/  BRA `(.L_x_2322) ;  /* 0xffffffe800bc7947 */ /* 0x000fea000383ffff */
.L_x_2276:
        /* <DEDUP_REMOVED lines=11> */
.L_x_2324:
[----:B------:R-:W-:Y:S05]  /*16d60*/  BSYNC B0 ;  /* 0x0000000000007941 */ /* 0x000fea0003800000 */
.L_x_2323:
[----:B------:R-:W-:Y:S05]  /*16d70*/  BRA `(.L_x_2325) ;  /* 0xffffffe800a47947 */ /* 0x000fea000383ffff */
.L_x_2279:
[----:B------:R-:W-:Y:S01]  /*16d80*/  BSSY B1, `(.L_x_2326) ;  /* 0x0000006000017945 */ /* 0x000fe20003800000 */
[----:B------:R-:W-:-:S07]  /*16d90*/  IMAD.MOV.U32 R15, RZ, RZ, -0x1 ;  /* 0xffffffffff0f7424 */ /* 0x000fce00078e00ff */
[----:B01----:R-:W-:Y:S05]  /*16da0*/  WARPSYNC.COLLECTIVE R15, `(.L_x_2327) ;  /* 0x000000000f0c7348 */ /* 0x003fea0003c00000 */
[----:B------:R-:W-:Y:S02]  /*16db0*/  ELECT P6, UR62, PT ;  /* 0x00000000003e782f */ /* 0x000fe400038c0000 */
[----:B------:R-:W-:Y:S01]  /*16dc0*/  MOV R14, UR62 ;  /* 0x0000003e000e7c02 */ /* 0x000fe20008000f00 */
[----:B01----:R-:W-:Y:S10]  /*16dd0*/  ENDCOLLECTIVE ;  /* 0x000000000000791b */ /* 0x003ff40003800000 */
.L_x_2327:
[----:B------:R-:W-:Y:S05]  /*16de0*/  BSYNC B1 ;  /* 0x0000000000017941 */ /* 0x000fea0003800000 */
.L_x_2326:
[----:B------:R-:W-:Y:S05]  /*16df0*/  BRA `(.L_x_2328) ;  /* 0xffffffe8009c7947 */ /* 0x000fea000383ffff */
.L_x_2281:
[----:B0-----:R0:W1:Y:S02]  /*16e00*/  SYNCS.PHASECHK.TRANS64.TRYWAIT P1, [R6+URZ], R5 ;  /* 0x00000005060075a7 */ /* 0x001064000802017f */
[----:B-1----:R-:W-:Y:S05]  /*16e10*/  @!P1 NANOSLEEP.SYNCS 0x989680 ;  /* 0x009896800000995d */ /* 0x002fea0003900000 */
[----:B------:R-:W1:Y:S02]  /*16e20*/  @!P1 SYNCS.PHASECHK.TRANS64 P1, [R6+URZ], R5 ;  /* 0x00000005060095a7 */ /* 0x000e64000802007f */
[----:B-1----:R-:W-:Y:S05]  /*16e30*/  @!P1 BRA `(.L_x_2281) ;  /* 0xfffffffc00f09947 */ /* 0x002fea000383ffff */
[----:B------:R-:W-:Y:S05]  /*16e40*/  BRA `(.L_x_2329) ;  /* 0xffffffe800d87947 */ /* 0x000fea000383ffff */
.L_x_2282:
[----:B-1----:R1:W2:Y:S02]  /*16e50*/  SYNCS.PHASECHK.TRANS64.TRYWAIT P1, [R7+URZ], R2 ;  /* 0x00000002070075a7 */ /* 0x0022a4000802017f */
[----:B--2---:R-:W-:Y:S05]  /*16e60*/  @!P1 NANOSLEEP.SYNCS 0x989680 ;  /* 0x009896800000995d */ /* 0x004fea0003900000 */
[----:B------:R-:W2:Y:S02]  /*16e70*/  @!P1 SYNCS.PHASECHK.TRANS64 P1, [R7+URZ], R2 ;  /* 0x00000002070095a7 */ /* 0x000ea4000802007f */
[----:B--2---:R-:W-:Y:S05]  /*16e80*/  @!P1 BRA `(.L_x_2282) ;  /* 0xfffffffc00f09947 */ /* 0x004fea000383ffff */
[----:B------:R-:W-:Y:S05]  /*16e90*/  BRA `(.L_x_2330) ;  /* 0xffffffe800cc7947 */ /* 0x000fea000383ffff */
.L_x_2284:
[----:B--2---:R2:W3:Y:S02]  /*16ea0*/  SYNCS.PHASECHK.TRANS64.TRYWAIT P1, [R4+URZ+0x38860], R5 ;  /* 0x03886005040075a7 */ /* 0x0044e4000802017f */
[----:B---3--:R-:W-:Y:S05]  /*16eb0*/  @!P1 NANOSLEEP.SYNCS 0x989680 ;  /* 0x009896800000995d */ /* 0x008fea0003900000 */
[----:B------:R-:W3:Y:S02]  /*16ec0*/  @!P1 SYNCS.PHASECHK.TRANS64 P1, [R4+URZ+0x38860], R5 ;  /* 0x03886005040095a7 */ /* 0x000ee4000802007f */
[----:B---3--:R-:W-:Y:S05]  /*16ed0*/  @!P1 BRA `(.L_x_2284) ;  /* 0xfffffffc00f09947 */ /* 0x008fea000383ffff */
[----:B------:R-:W-:Y:S05]  /*16ee0*/  BRA `(.L_x_2331) ;  /* 0xffffffe800d07947 */ /* 0x000fea000383ffff */
.L_x_2286:
[----:B---3--:R3:W4:Y:S02]  /*16ef0*/  SYNCS.PHASECHK.TRANS64.TRYWAIT P1, [R3+URZ+0x38860], R2 ;  /* 0x03886002030075a7 */ /* 0x008724000802017f */
[----:B----4-:R-:W-:Y:S05]  /*16f00*/  @!P1 NANOSLEEP.SYNCS 0x989680 ;  /* 0x009896800000995d */ /* 0x010fea0003900000 */
[----:B------:R-:W4:Y:S02]  /*16f10*/  @!P1 SYNCS.PHASECHK.TRANS64 P1, [R3+URZ+0x38860], R2 ;  /* 0x03886002030095a7 */ /* 0x000f24000802007f */
[----:B----4-:R-:W-:Y:S05]  /*16f20*/  @!P1 BRA `(.L_x_2286) ;  /* 0xfffffffc00f09947 */ /* 0x010fea000383ffff */
[----:B------:R-:W-:Y:S05]  /*16f30*/  BRA `(.L_x_2332) ;  /* 0xffffffe800d07947 */ /* 0x000fea000383ffff */
.L_x_2288:
[----:B----4-:R4:W0:Y:S02]  /*16f40*/  SYNCS.PHASECHK.TRANS64.TRYWAIT P0, [R4+URZ+0x38880], R5 ;  /* 0x03888005040075a7 */ /* 0x010824000800017f */
[----:B0-----:R-:W-:Y:S05]  /*16f50*/  @!P0 NANOSLEEP.SYNCS 0x989680 ;  /* 0x009896800000895d */ /* 0x001fea0003900000 */
[----:B------:R-:W0:Y:S02]  /*16f60*/  @!P0 SYNCS.PHASECHK.TRANS64 P0, [R4+URZ+0x38880], R5 ;  /* 0x03888005040085a7 */ /* 0x000e24000800007f */
[----:B0-----:R-:W-:Y:S05]  /*16f70*/  @!P0 BRA `(.L_x_2288) ;  /* 0xfffffffc00f08947 */ /* 0x001fea000383ffff */
[----:B------:R-:W-:Y:S05]  /*16f80*/  BRA `(.L_x_2289) ;  /* 0xffffffe800cc7947 */ /* 0x000fea000383ffff */
.L_x_2333:
        /* <DEDUP_REMOVED lines=15> */
.L_x_12960:


//--------------------- .text._ZN7cutlass13device_kernelIN5flash11enable_sm90INS1_16FlashAttnFwdSm90INS1_25CollectiveMainloopFwdSm90ILi2EN4cute5tupleIJNS5_1CILi1EEES8_S8_EEENS6_IJNS7_ILi128EEESA_NS7_ILi256EEEEEELi256ENS_12float_e4m3_tEfNS_4arch4Sm90ELb1ELb0ELb1ELb1ELb0ELb1ELb0ELb1ELb1ELb1ELb0ELb0EEENS1_21CollectiveEpilogueFwdINS6_IJSA_SB_SA_EEES9_NS_10bfloat16_tESF_Li256ELb1ELb1ELb0ELb1EEENS1_36VarlenDynamicPersistentTileSchedulerILi128ELi128ELi256ELi128ELb0ELb1ELb1ELb1ELb1ELb1EEEEEEEEEvNT_6ParamsE --------------------------
	.section	.text._ZN7cutlass13device_kernelIN5flash11enable_sm90INS1_16FlashAttnFwdSm90INS1_25CollectiveMainloopFwdSm90ILi2EN4cute5tupleIJNS5_1CILi1EEES8_S8_EEENS6_IJNS7_ILi128EEESA_NS7_ILi256EEEEEELi256ENS_12float_e4m3_tEfNS_4arch4Sm90ELb1ELb0ELb1ELb1ELb0ELb1ELb0ELb1ELb1ELb1ELb0ELb0EEENS1_21CollectiveEpilogueFwdINS6_IJSA_SB_SA_EEES9_NS_10bfloat16_tESF_Li256ELb1ELb1ELb0ELb1EEENS1_36VarlenDynamicPersistentTileSchedulerILi128ELi128ELi256ELi128ELb0ELb1ELb1ELb1ELb1ELb1EEEEEEEEEvNT_6ParamsE,"ax",@progbits
	.align	128
.text._ZN7cutlass13device_kernelIN5flash11enable_sm90INS1_16FlashAttnFwdSm90INS1_25CollectiveMainloopFwdSm90ILi2EN4cute5tupleIJNS5_1CILi1EEES8_S8_EEENS6_IJNS7_ILi128EEESA_NS7_ILi256EEEEEELi256ENS_12float_e4m3_tEfNS_4arch4Sm90ELb1ELb0ELb1ELb1ELb0ELb1ELb0ELb1ELb1ELb1ELb0ELb0EEENS1_21CollectiveEpilogueFwdINS6_IJSA_SB_SA_EEES9_NS_10bfloat16_tESF_Li256ELb1ELb1ELb0ELb1EEENS1_36VarlenDynamicPersistentTileSchedulerILi128ELi128ELi256ELi128ELb0ELb1ELb1ELb1ELb1ELb1EEEEEEEEEvNT_6ParamsE:
        .type           _ZN7cutlass13device_kernelIN5flash11enable_sm90INS1_16FlashAttnFwdSm90INS1_25CollectiveMainloopFwdSm90ILi2EN4cute5tupleIJNS5_1CILi1EEES8_S8_EEENS6_IJNS7_ILi128EEESA_NS7_ILi256EEEEEELi256ENS_12float_e4m3_tEfNS_4arch4Sm90ELb1ELb0ELb1ELb1ELb0ELb1ELb0ELb1ELb1ELb1ELb0ELb0EEENS1_21CollectiveEpilogueFwdINS6_IJSA_SB_SA_EEES9_NS_10bfloat16_tESF_Li256ELb1ELb1ELb0ELb1EEENS1_36VarlenDynamicPersistentTileSchedulerILi128ELi128ELi256ELi128ELb0ELb1ELb1ELb1ELb1ELb1EEEEEEEEEvNT_6ParamsE,@function
        .size           _ZN7cutlass13device_kernelIN5flash11enable_sm90INS1_16FlashAttnFwdSm90INS1_25CollectiveMainloopFwdSm90ILi2EN4cute5tupleIJNS5_1CILi1EEES8_S8_EEENS6_IJNS7_ILi128EEESA_NS7_ILi256EEEEEELi256ENS_12float_e4m3_tEfNS_4arch4Sm90ELb1ELb0ELb1ELb1ELb0ELb1ELb0ELb1ELb1ELb1ELb0ELb0EEENS1_21CollectiveEpilogueFwdINS6_IJSA_SB_SA_EEES9_NS_10bfloat16_tESF_Li256ELb1ELb1ELb0ELb1EEENS1_36VarlenDynamicPersistentTileSchedulerILi128ELi128ELi256ELi128ELb0ELb1ELb1ELb1ELb1ELb1EEEEEEEEEvNT_6ParamsE,(.L_x_12961 - _ZN7cutlass13device_kernelIN5flash11enable_sm90INS1_16FlashAttnFwdSm90INS1_25CollectiveMainloopFwdSm90ILi2EN4cute5tupleIJNS5_1CILi1EEES8_S8_EEENS6_IJNS7_ILi128EEESA_NS7_ILi256EEEEEELi256ENS_12float_e4m3_tEfNS_4arch4Sm90ELb1ELb0ELb1ELb1ELb0ELb1ELb0ELb1ELb1ELb1ELb0ELb0EEENS1_21CollectiveEpilogueFwdINS6_IJSA_SB_SA_EEES9_NS_10bfloat16_tESF_Li256ELb1ELb1ELb0ELb1EEENS1_36VarlenDynamicPersistentTileSchedulerILi128ELi128ELi256ELi128ELb0ELb1ELb1ELb1ELb1ELb1EEEEEEEEEvNT_6ParamsE)
        .other          _ZN7cutlass13device_kernelIN5flash11enable_sm90INS1_16FlashAttnFwdSm90INS1_25CollectiveMainloopFwdSm90ILi2EN4cute5tupleIJNS5_1CILi1EEES8_S8_EEENS6_IJNS7_ILi128EEESA_NS7_ILi256EEEEEELi256ENS_12float_e4m3_tEfNS_4arch4Sm90ELb1ELb0ELb1ELb1ELb0ELb1ELb0ELb1ELb1ELb1ELb0ELb0EEENS1_21CollectiveEpilogueFwdINS6_IJSA_SB_SA_EEES9_NS_10bfloat16_tESF_Li256ELb1ELb1ELb0ELb1EEENS1_36VarlenDynamicPersistentTileSchedulerILi128ELi128ELi256ELi128ELb0ELb1ELb1ELb1ELb1ELb1EEEEEEEEEvNT_6ParamsE,@"STO_CUDA_ENTRY STV_DEFAULT"
_ZN7cutlass13device_kernelIN5flash11enable_sm90INS1_16FlashAttnFwdSm90INS1_25CollectiveMainloopFwdSm90ILi2EN4cute5tupleIJNS5_1CILi1EEES8_S8_EEENS6_IJNS7_ILi128EEESA_NS7_ILi256EEEEEELi256ENS_12float_e4m3_tEfNS_4arch4Sm90ELb1ELb0ELb1ELb1ELb0ELb1ELb0ELb1ELb1ELb1ELb0ELb0EEENS1_21CollectiveEpilogueFwdINS6_IJSA_SB_SA_EEES9_NS_10bfloat16_tESF_Li256ELb1ELb1ELb0ELb1EEENS1_36VarlenDynamicPersistentTileSchedulerILi128ELi128ELi256ELi128ELb0ELb1ELb1ELb1ELb1ELb1EEEEEEEEEvNT_6ParamsE:
        /* <DEDUP_REMOVED lines=24> */
.L_x_2335:
[----:B------:R-:W-:Y:S05]  /*0180*/  BSYNC B0 ;  /* 0x0000000000007941 */ /* 0x000fea0003800000 */
.L_x_2334:
        /* <DEDUP_REMOVED lines=41> */
.L_x_2336:
        /* <DEDUP_REMOVED lines=22> */
.L_x_2337:
        /* <DEDUP_REMOVED lines=18> */
.L_x_2338:
        /* <DEDUP_REMOVED lines=22> */
.L_x_2339:
        /* <DEDUP_REMOVED lines=22> */
.L_x_2340:
        /* <DEDUP_REMOVED lines=8> */
.L_x_2343:
        /* <DEDUP_REMOVED lines=22> */
[----:B------:R-:W-:Y:S01]  /*0b40*/  CS2R R234, SRZ ;  /* 0x0000000000ea7805 */ /* 0x000fe2000001ff00 */
[----:B------:R-:W-:Y:S01]  /*0b50*/  IMAD.MOV.U32 R236, RZ, RZ, RZ ;  /* 0x000000ffffec7224 */ /* 0x000fe200078e00ff */
[----:B------:R-:W-:Y:S01]  /*0b60*/  ULOP3.LUT UR45, UR40, 0x1, URZ, 0xfc, !UPT ;  /* 0x00000001282d7892 */ /* 0x000fe2000f8efc3f */
[----:B------:R-:W-:-:S08]  /*0b70*/  UMOV UR43, URZ ;  /* 0x0000003f002b7c82 */ /* 0x000fd00008000000 */
[----:B------:R-:W-:Y:S01]  /*0b80*/  UIADD3 UR44, UR44, 0x20400, URZ ;  /* 0x000204002c2c7890 */ /* 0x000fe2000fffe03f */
[----:B0-----:R-:W-:-:S05]  /*0b90*/  VIADD R0, R0, 0xffffff80 ;  /* 0xffffff8000007836 */ /* 0x001fca0000000000 */
[----:B------:R-:W-:-:S04]  /*0ba0*/  SHF.R.S32.HI R3, RZ, 0x1f, R0 ;  /* 0x0000001fff037819 */ /* 0x000fc80000011400 */
[CC--:B------:R-:W-:Y:S02]  /*0bb0*/  LEA.HI R2, R3.reuse, R0.reuse, RZ, 0x7 ;  /* 0x0000000003027211 */ /* 0x0c0fe400078f38ff */
[CC--:B------:R-:W-:Y:S02]  /*0bc0*/  LEA.HI R5, R3.reuse, R0.reuse, RZ, 0x4 ;  /* 0x0000000003057211 */ /* 0x0c0fe400078f20ff */
[CC--:B------:R-:W-:Y:S02]  /*0bd0*/  LEA.HI R19, R3.reuse, R0.reuse, RZ, 0x3 ;  /* 0x0000000003137211 */ /* 0x0c0fe400078f18ff */
[CC--:B------:R-:W-:Y:S02]  /*0be0*/  LEA.HI R8, R3.reuse, R0.reuse, RZ, 0x2 ;  /* 0x0000000003087211 */ /* 0x0c0fe400078f10ff */
[CC--:B------:R-:W-:Y:S02]  /*0bf0*/  LEA.HI R6, R3.reuse, R0.reuse, RZ, 0x5 ;  /* 0x0000000003067211 */ /* 0x0c0fe400078f28ff */
[----:B------:R-:W-:-:S02]  /*0c00*/  LEA.HI R4, R3, R0, RZ, 0x6 ;  /* 0x0000000003047211 */ /* 0x000fc400078f30ff */
[----:B------:R-:W-:Y:S01]  /*0c10*/  LOP3.LUT R9, R2, 0xffffff80, RZ, 0xc0, !PT ;  /* 0xffffff8002097812 */ /* 0x000fe200078ec0ff */
[----:B------:R-:W-:Y:S01]  /*0c20*/  IMAD.SHL.U32 R6, R6, 0x20, RZ ;  /* 0x0000002006067824 */ /* 0x000fe200078e00ff */
[----:B------:R-:W-:Y:S01]  /*0c30*/  LOP3.LUT R7, R5, 0x3fffff0, RZ, 0xc0, !PT ;  /* 0x03fffff005077812 */ /* 0x000fe200078ec0ff */
[----:B------:R-:W-:Y:S01]  /*0c40*/  IMAD.SHL.U32 R4, R4, 0x10, RZ ;  /* 0x0000001004047824 */ /* 0x000fe200078e00ff */
[----:B------:R-:W-:Y:S01]  /*0c50*/  LOP3.LUT R3, R19, 0xfffffff8, RZ, 0xc0, !PT ;  /* 0xfffffff813037812 */ /* 0x000fe200078ec0ff */
[----:B------:R-:W-:Y:S01]  /*0c60*/  IMAD.IADD R9, R0, 0x1, -R9 ;  /* 0x0000000100097824 */ /* 0x000fe200078e0a09 */
[----:B------:R-:W-:Y:S01]  /*0c70*/  LOP3.LUT R11, R8, 0xfffffffc, RZ, 0xc0, !PT ;  /* 0xfffffffc080b7812 */ /* 0x000fe200078ec0ff */
[----:B------:R-:W-:Y:S01]  /*0c80*/  IMAD.IADD R7, R0, 0x1, -R7 ;  /* 0x0000000100077824 */ /* 0x000fe200078e0a07 */
[----:B------:R-:W-:Y:S01]  /*0c90*/  LOP3.LUT R6, R6, 0xfffffc00, RZ, 0xc0, !PT ;  /* 0xfffffc0006067812 */ /* 0x000fe200078ec0ff */
[C---:B------:R-:W-:Y:S01]  /*0ca0*/  IMAD.IADD R22, R0.reuse, 0x1, -R3 ;  /* 0x0000000100167824 */ /* 0x040fe200078e0a03 */
[----:B------:R-:W-:-:S02]  /*0cb0*/  IADD3 R13, R0, -R11, RZ ;  /* 0x8000000b000d7210 */ /* 0x000fc40007ffe0ff */
[----:B------:R-:W-:Y:S01]  /*0cc0*/  SHF.R.S32.HI R0, RZ, 0x4, R5 ;  /* 0x00000004ff007819 */ /* 0x000fe20000011405 */
[----:B------:R-:W-:Y:S01]  /*0cd0*/  IMAD R6, R7, 0x40, R6 ;  /* 0x0000004007067824 */ /* 0x000fe200078e0206 */
[----:B------:R-:W-:Y:S01]  /*0ce0*/  SHF.R.S32.HI R3, RZ, 0x7, R2 ;  /* 0x00000007ff037819 */ /* 0x000fe20000011402 */
[C---:B------:R-:W-:Y:S01]  /*0cf0*/  IMAD.SHL.U32 R16, R22.reuse, 0x10, RZ ;  /* 0x0000001016107824 */ /* 0x040fe200078e00ff */
[----:B------:R-:W-:Y:S01]  /*0d00*/  LEA.HI R5, R5, R0, RZ, 0x1 ;  /* 0x0000000005057211 */ /* 0x000fe200078f08ff */
[----:B------:R-:W-:Y:S01]  /*0d10*/  IMAD.SHL.U32 R22, R22, 0x8, RZ ;  /* 0x0000000816167824 */ /* 0x000fe200078e00ff */
[----:B------:R-:W-:Y:S02]  /*0d20*/  SHF.R.S32.HI R8, RZ, 0x1f, R9 ;  /* 0x0000001fff087819 */ /* 0x000fe40000011409 */
[----:B------:R-:W-:Y:S01]  /*0d30*/  LEA.HI R2, R2, R3, RZ, 0x1 ;  /* 0x0000000302027211 */ /* 0x000fe200078f08ff */
[----:B------:R-:W-:Y:S01]  /*0d40*/  VIADD R233, R22, 0x40 ;  /* 0x0000004016e97836 */ /* 0x000fe20000000000 */
[----:B------:R-:W-:-:S02]  /*0d50*/  LOP3.LUT R5, R5, 0x1ffffffe, RZ, 0xc0, !PT ;  /* 0x1ffffffe05057812 */ /* 0x000fc400078ec0ff */
[----:B------:R-:W-:Y:S02]  /*0d60*/  SHF.R.S32.HI R19, RZ, 0x3, R19 ;  /* 0x00000003ff137819 */ /* 0x000fe40000011413 */
[-C--:B------:R-:W-:Y:S01]  /*0d70*/  LEA.HI R10, R8, R9.reuse, RZ, 0x2 ;  /* 0x00000009080a7211 */ /* 0x080fe200078f10ff */
[----:B------:R-:W-:Y:S01]  /*0d80*/  IMAD.IADD R5, R0, 0x1, -R5 ;  /* 0x0000000100057824 */ /* 0x000fe200078e0a05 */
[----:B------:R-:W-:Y:S01]  /*0d90*/  LOP3.LUT R2, R2, 0x3fffffe, RZ, 0xc0, !PT ;  /* 0x03fffffe02027812 */ /* 0x000fe200078ec0ff */
[----:B------:R-:W-:Y:S01]  /*0da0*/  VIADD R7, R19, 0x40 ;  /* 0x0000004013077836 */ /* 0x000fe20000000000 */
[--C-:B------:R-:W-:Y:S02]  /*0db0*/  SHF.R.S32.HI R11, RZ, 0x2, R10.reuse ;  /* 0x00000002ff0b7819 */ /* 0x100fe4000001140a */
[----:B------:R-:W-:Y:S01]  /*0dc0*/  SHF.R.S32.HI R12, RZ, 0x1f, R10 ;  /* 0x0000001fff0c7819 */ /* 0x000fe2000001140a */
[----:B------:R-:W-:Y:S01]  /*0dd0*/  IMAD.IADD R2, R3, 0x1, -R2 ;  /* 0x0000000103027824 */ /* 0x000fe200078e0a02 */
[----:B------:R-:W-:Y:S01]  /*0de0*/  LEA.HI R8, R8, R9, RZ, 0x5 ;  /* 0x0000000908087211 */ /* 0x000fe200078f28ff */
[----:B------:R-:W-:Y:S01]  /*0df0*/  IMAD R3, R5, 0x8, R6 ;  /* 0x0000000805037824 */ /* 0x000fe200078e0206 */
[----:B------:R-:W-:-:S02]  /*0e00*/  LEA.HI R12, R12, R11, RZ, 0x3 ;  /* 0x0000000b0c0c7211 */ /* 0x000fc400078f18ff */
[----:B------:R-:W-:Y:S02]  /*0e10*/  SHF.R.S32.HI R5, RZ, 0x1f, R7 ;  /* 0x0000001fff057819 */ /* 0x000fe40000011407 */
[----:B------:R-:W-:Y:S01]  /*0e20*/  LOP3.LUT R12, R12, 0xfffffff8, RZ, 0xc0, !PT ;  /* 0xfffffff80c0c7812 */ /* 0x000fe200078ec0ff */
[----:B------:R0:W-:Y:S01]  /*0e30*/  STL [R1+0x78], R3 ;  /* 0x0000780301007387 */ /* 0x0001e20000100800 */
[----:B------:R-:W-:Y:S02]  /*0e40*/  LEA.HI R5, R5, R7, RZ, 0x3 ;  /* 0x0000000705057211 */ /* 0x000fe400078f18ff */
[----:B------:R-:W-:Y:S02]  /*0e50*/  LEA.HI R0, R13, R13, RZ, 0x1 ;  /* 0x0000000d0d007211 */ /* 0x000fe400078f08ff */
[----:B------:R-:W-:Y:S01]  /*0e60*/  IADD3 R11, R11, -R12, RZ ;  /* 0x8000000c0b0b7210 */ /* 0x000fe20007ffe0ff */
[----:B------:R-:W-:Y:S01]  /*0e70*/  IMAD.SHL.U32 R5, R5, 0x80, RZ ;  /* 0x0000008005057824 */ /* 0x000fe200078e00ff */
[----:B------:R-:W-:-:S02]  /*0e80*/  SHF.R.S32.HI R8, RZ, 0x5, R8 ;  /* 0x00000005ff087819 */ /* 0x000fc40000011408 */
[----:B------:R-:W-:Y:S01]  /*0e90*/  LOP3.LUT R0, R0, 0x1ffffffe, RZ, 0xc0, !PT ;  /* 0x1ffffffe00007812 */ /* 0x000fe200078ec0ff */
[----:B0-----:R-:W-:Y:S01]  /*0ea0*/  IMAD.SHL.U32 R3, R7, 0x80, RZ ;  /* 0x0000008007037824 */ /* 0x001fe200078e00ff */
[----:B------:R-:W-:Y:S01]  /*0eb0*/  LOP3.LUT R10, R10, 0x7ffffffc, RZ, 0xc0, !PT ;  /* 0x7ffffffc0a0a7812 */ /* 0x000fe200078ec0ff */
[----:B------:R-:W-:Y:S01]  /*0ec0*/  IMAD R11, R8, 0x10, R11 ;  /* 0x00000010080b7824 */ /* 0x000fe200078e020b */
[----:B------:R-:W-:Y:S01]  /*0ed0*/  LOP3.LUT R5, R5, 0xfffffc00, RZ, 0xc0, !PT ;  /* 0xfffffc0005057812 */ /* 0x000fe200078ec0ff */
[----:B------:R-:W-:Y:S01]  /*0ee0*/  IMAD.IADD R13, R13, 0x1, -R0 ;  /* 0x000000010d0d7824 */ /* 0x000fe200078e0a00 */
[----:B------:R-:W-:Y:S01]  /*0ef0*/  LOP3.LUT R3, R3, 0x380, RZ, 0xc0, !PT ;  /* 0x0000038003037812 */ /* 0x000fe200078ec0ff */
[----:B------:R-:W-:Y:S01]  /*0f00*/  IMAD R2, R2, 0x40, R11 ;  /* 0x0000004002027824 */ /* 0x000fe200078e020b */
[----:B------:R-:W-:Y:S01]  /*0f10*/  IADD3 R6, R9, -R10, RZ ;  /* 0x8000000a09067210 */ /* 0x000fe20007ffe0ff */
[----:B------:R0:W-:Y:S01]  /*0f20*/  STL [R1+0x34], R5 ;  /* 0x0000340501007387 */ /* 0x0001e20000100800 */
[----:B------:R-:W-:Y:S01]  /*0f30*/  SHF.R.U32.HI R0, RZ, 0x3, R3 ;  /* 0x00000003ff007819 */ /* 0x000fe20000011603 */
[----:B------:R-:W-:Y:S01]  /*0f40*/  VIADD R7, R19, 0x20 ;  /* 0x0000002013077836 */ /* 0x000fe20000000000 */
[----:B------:R-:W-:Y:S01]  /*0f50*/  LOP3.LUT R3, R3, 0x70, R16, 0xf8, !PT ;  /* 0x0000007003037812 */ /* 0x000fe200078ef810 */
[----:B------:R1:W-:Y:S01]  /*0f60*/  STL [R1+0x44], R6 ;  /* 0x0000440601007387 */ /* 0x0003e20000100800 */
[----:B------:R-:W-:-:S02]  /*0f70*/  LOP3.LUT R9, R4, 0xfffffc00, RZ, 0xc0, !PT ;  /* 0xfffffc0004097812 */ /* 0x000fc400078ec0ff */
[----:B------:R-:W-:Y:S01]  /*0f80*/  SHF.R.S32.HI R17, RZ, 0x1f, R16 ;  /* 0x0000001fff117819 */ /* 0x000fe20000011410 */
[----:B------:R-:W-:Y:S01]  /*0f90*/  STL [R1+0x14], R25 ;  /* 0x0000141901007387 */ /* 0x000fe20000100800 */
[----:B0-----:R-:W-:Y:S01]  /*0fa0*/  LOP3.LUT R5, R5, R3, R0, 0xf6, !PT ;  /* 0x0000000305057212 */ /* 0x001fe200078ef600 */
[----:B------:R-:W-:Y:S01]  /*0fb0*/  IMAD R0, R13, 0x8, R2 ;  /* 0x000000080d007824 */ /* 0x000fe200078e0202 */
[----:B------:R-:W-:Y:S02]  /*0fc0*/  SHF.R.S32.HI R2, RZ, 0x1f, R19 ;  /* 0x0000001fff027819 */ /* 0x000fe40000011413 */
[----:B-1----:R-:W-:Y:S02]  /*0fd0*/  IADD3 R6, R19, 0x60, RZ ;  /* 0x0000006013067810 */ /* 0x002fe40007ffe0ff */
[----:B------:R0:W-:Y:S01]  /*0fe0*/  STL [R1+0x48], R0 ;  /* 0x0000480001007387 */ /* 0x0001e20000100800 */
[----:B------:R-:W-:Y:S02]  /*0ff0*/  SHF.R.S32.HI R2, RZ, 0x1f, R7 ;  /* 0x0000001fff027819 */ /* 0x000fe40000011407 */
[----:B------:R-:W-:Y:S01]  /*1000*/  SHF.R.S32.HI R4, RZ, 0x1f, R6 ;  /* 0x0000001fff047819 */ /* 0x000fe20000011406 */
[----:B------:R-:W-:Y:S01]  /*1010*/  IMAD.SHL.U32 R3, R6, 0x80, RZ ;  /* 0x0000008006037824 */ /* 0x000fe200078e00ff */
[----:B------:R-:W-:Y:S01]  /*1020*/  LEA.HI R2, R2, R7, RZ, 0x3 ;  /* 0x0000000702027211 */ /* 0x000fe200078f18ff */
[----:B------:R-:W-:Y:S01]  /*1030*/  STL [R1+0x18], R26 ;  /* 0x0000181a01007387 */ /* 0x000fe20000100800 */
[----:B------:R-:W-:-:S02]  /*1040*/  LEA.HI R4, R4, R6, RZ, 0x3 ;  /* 0x0000000604047211 */ /* 0x000fc400078f18ff */
[----:B------:R-:W-:Y:S01]  /*1050*/  LOP3.LUT R6, R3, 0x380, RZ, 0xc0, !PT ;  /* 0x0000038003067812 */ /* 0x000fe200078ec0ff */
[----:B0-----:R-:W-:Y:S01]  /*1060*/  IMAD.SHL.U32 R0, R19, 0x80, RZ ;  /* 0x0000008013007824 */ /* 0x001fe200078e00ff */
[----:B------:R-:W-:Y:S01]  /*1070*/  STL [R1+0x1c], R27 ;  /* 0x00001c1b01007387 */ /* 0x000fe20000100800 */
[----:B------:R-:W-:Y:S02]  /*1080*/  IMAD.SHL.U32 R2, R2, 0x80, RZ ;  /* 0x0000008002027824 */ /* 0x000fe400078e00ff */
[----:B------:R-:W-:Y:S01]  /*1090*/  IMAD.SHL.U32 R4, R4, 0x80, RZ ;  /* 0x0000008004047824 */ /* 0x000fe200078e00ff */
[----:B------:R-:W-:Y:S01]  /*10a0*/  LOP3.LUT R8, R0, 0x380, RZ, 0xc0, !PT ;  /* 0x0000038000087812 */ /* 0x000fe200078ec0ff */
[----:B------:R-:W-:Y:S01]  /*10b0*/  IMAD.SHL.U32 R0, R7, 0x80, RZ ;  /* 0x0000008007007824 */ /* 0x000fe200078e00ff */
[----:B------:R-:W-:Y:S01]  /*10c0*/  LOP3.LUT R2, R2, 0xfffffc00, RZ, 0xc0, !PT ;  /* 0xfffffc0002027812 */ /* 0x000fe200078ec0ff */
[----:B------:R-:W-:Y:S01]  /*10d0*/  STL [R1+0x3c], R9 ;  /* 0x00003c0901007387 */ /* 0x000fe20000100800 */
[----:B------:R-:W-:-:S02]  /*10e0*/  SHF.R.U32.HI R10, RZ, 0x3, R8 ;  /* 0x00000003ff0a7819 */ /* 0x000fc40000011608 */
[----:B------:R-:W-:Y:S01]  /*10f0*/  LOP3.LUT R7, R0, 0x380, RZ, 0xc0, !PT ;  /* 0x0000038000077812 */ /* 0x000fe200078ec0ff */
[----:B------:R-:W-:Y:S01]  /*1100*/  STL [R1+0x38], R2 ;  /* 0x0000380201007387 */ /* 0x000fe20000100800 */
[----:B------:R-:W-:Y:S02]  /*1110*/  LOP3.LUT R0, R8, 0x70, R16, 0xf8, !PT ;  /* 0x0000007008007812 */ /* 0x000fe400078ef810 */
[----:B------:R-:W-:Y:S02]  /*1120*/  LOP3.LUT R4, R4, 0xfffffc00, RZ, 0xc0, !PT ;  /* 0xfffffc0004047812 */ /* 0x000fe400078ec0ff */
[----:B------:R-:W-:Y:S02]  /*1130*/  LOP3.LUT R0, R9, R0, R10, 0xf6, !PT ;  /* 0x0000000009007212 */ /* 0x000fe400078ef60a */
[----:B------:R-:W-:Y:S01]  /*1140*/  SHF.R.U32.HI R8, RZ, 0x3, R7 ;  /* 0x00000003ff087819 */ /* 0x000fe20000011607 */
[----:B------:R0:W-:Y:S01]  /*1150*/  STL [R1+0x30], R4 ;  /* 0x0000300401007387 */ /* 0x0001e20000100800 */
[----:B------:R-:W-:-:S02]  /*1160*/  LOP3.LUT R3, R7, 0x70, R16, 0xf8, !PT ;  /* 0x0000007007037812 */ /* 0x000fc400078ef810 */
[----:B------:R-:W-:Y:S01]  /*1170*/  SHF.R.U32.HI R7, RZ, 0x3, R6 ;  /* 0x00000003ff077819 */ /* 0x000fe20000011606 */
[----:B------:R1:W-:Y:S01]  /*1180*/  STL [R1+0x4c], R0 ;  /* 0x00004c0001007387 */ /* 0x0003e20000100800 */
[----:B------:R-:W-:Y:S02]  /*1190*/  LOP3.LUT R6, R6, 0x70, R16, 0xf8, !PT ;  /* 0x0000007006067812 */ /* 0x000fe400078ef810 */
[----:B------:R-:W-:Y:S02]  /*11a0*/  LOP3.LUT R3, R2, R3, R8, 0xf6, !PT ;  /* 0x0000000302037212 */ /* 0x000fe400078ef608 */
[----:B------:R-:W-:Y:S01]  /*11b0*/  LOP3.LUT R7, R4, R6, R7, 0xf6, !PT ;  /* 0x0000000604077212 */ /* 0x000fe200078ef607 */
[C---:B0-----:R-:W-:Y:S02]  /*11c0*/  IMAD.IADD R4, R18.reuse, 0x1, R5 ;  /* 0x0000000112047824 */ /* 0x041fe400078e0205 */
[C---:B------:R-:W-:Y:S01]  /*11d0*/  IMAD.IADD R2, R18.reuse, 0x1, R3 ;  /* 0x0000000112027824 */ /* 0x040fe200078e0203 */
[----:B-1----:R-:W-:-:S05]  /*11e0*/  IADD3 R0, R18, R0, RZ ;  /* 0x0000000012007210 */ /* 0x002fca0007ffe0ff */
[----:B------:R0:W-:Y:S04]  /*11f0*/  STL [R1+0x40], R0 ;  /* 0x0000400001007387 */ /* 0x0001e80000100800 */
[----:B------:R1:W-:Y:S04]  /*1200*/  STL [R1+0x70], R4 ;  /* 0x0000700401007387 */ /* 0x0003e80000100800 */
[----:B------:R1:W-:Y:S01]  /*1210*/  STL [R1+0x74], R2 ;  /* 0x0000740201007387 */ /* 0x0003e20000100800 */
[----:B0-----:R-:W-:-:S05]  /*1220*/  IMAD.IADD R0, R18, 0x1, R7 ;  /* 0x0000000112007824 */ /* 0x001fca00078e0207 */
[----:B------:R1:W-:Y:S02]  /*1230*/  STL [R1+0x6c], R0 ;  /* 0x00006c0001007387 */ /* 0x0003e40000100800 */
.L_x_2549:
        /* <DEDUP_REMOVED lines=9> */
[----:B------:R-:W-:Y:S01]  /*12d0*/  ISETP.NE.AND.EX P1, PT, RZ, UR5, PT, P1 ;  /* 0x00000005ff007c0c */ /* 0x000fe2000bf25310 */
[----:B------:R-:W-:Y:S01]  /*12e0*/  IMAD.MOV.U32 R29, RZ, RZ, RZ ;  /* 0x000000ffff1d7224 */ /* 0x000fe200078e00ff */
[----:B------:R-:W-:-:S04]  /*12f0*/  ISETP.NE.U32.AND P0, PT, RZ, UR6, PT ;  /* 0x00000006ff007c0c */ /* 0x000fc8000bf05070 */
        /* <DEDUP_REMOVED lines=11> */
[----:B------:R-:W-:Y:S01]  /*13b0*/  IADD3 R8, P3, R28, UR6, RZ ;  /* 0x000000061c087c10 */ /* 0x000fe2000ff7e0ff */
[----:B------:R1:W5:Y:S01]  /*13c0*/  @P1 LDG.E R3, desc[UR46][R4.64] ;  /* 0x0000002e04031981 */ /* 0x000362000c1e1900 */
[----:B------:R-:W-:-:S02]  /*13d0*/  ISETP.NE.AND.EX P2, PT, RZ, UR9, PT, P2 ;  /* 0x00000009ff007c0c */ /* 0x000fc4000bf45320 */
[----:B------:R-:W-:Y:S01]  /*13e0*/  MOV R2, UR4 ;  /* 0x0000000400027c02 */ /* 0x000fe20008000f00 */
[----:B------:R-:W-:Y:S01]  /*13f0*/  ULDC.64 UR4, c[0x0][0x418] ;  /* 0x0001060000047ab9 */ /* 0x000fe20000000a00 */
[----:B------:R-:W-:-:S05]  /*1400*/  IADD3.X R9, R30, UR7, RZ, P3, !PT ;  /* 0x000000071e097c10 */ /* 0x000fca0009ffe4ff */
[----:B------:R1:W5:Y:S04]  /*1410*/  @P0 LDG.E R29, desc[UR46][R8.64] ;  /* 0x0000002e081d0981 */ /* 0x000368000c1e1900 */
[----:B0-----:R-:W-:-:S04]  /*1420*/  @P2 IADD3 R6, P1, R28, UR8, RZ ;  /* 0x000000081c062c10 */ /* 0x001fc8000ff3e0ff */
[----:B------:R-:W-:-:S05]  /*1430*/  @P2 IADD3.X R7, R30, UR9, RZ, P1, !PT ;  /* 0x000000091e072c10 */ /* 0x000fca0008ffe4ff */
[----:B------:R-:W2:Y:S01]  /*1440*/  @P2 LDG.E R2, desc[UR46][R6.64] ;  /* 0x0000002e06022981 */ /* 0x000ea2000c1e1900 */
[----:B------:R-:W-:-:S03]  /*1450*/  UISETP.NE.U32.AND UP0, UPT, UR4, URZ, UPT ;  /* 0x0000003f0400728c */ /* 0x000fc6000bf05070 */
[----:B------:R-:W-:Y:S01]  /*1460*/  ULDC UR4, c[0x0][0x424] ;  /* 0x0001090000047ab9 */ /* 0x000fe20000000800 */
[----:B------:R-:W-:-:S03]  /*1470*/  UISETP.NE.AND.EX UP0, UPT, UR5, URZ, UPT, UP0 ;  /* 0x0000003f0500728c */ /* 0x000fc6000bf05300 */
[----:B------:R-:W-:Y:S01]  /*1480*/  ULDC UR5, c[0x0][0x2f0] ;  /* 0x0000bc0000057ab9 */ /* 0x000fe20000000800 */
[----:B------:R-:W-:-:S04]  /*1490*/  USEL UR4, UR4, 0x1, UP0 ;  /* 0x0000000104047887 */ /* 0x000fc80008000000 */
[----:B------:R-:W-:-:S03]  /*14a0*/  UIMAD UR4, UR4, UR5, URZ ;  /* 0x00000005040472a4 */ /* 0x000fc6000f8e023f */
[----:B------:R-:W-:-:S03]  /*14b0*/  ULDC UR5, c[0x0][0x348] ;  /* 0x0000d20000057ab9 */ /* 0x000fc60000000800 */
[----:B------:R-:W-:Y:S02]  /*14c0*/  IMAD.U32 R26, RZ, RZ, UR4 ;  /* 0x00000004ff1a7e24 */ /* 0x000fe4000f8e00ff */
[----:B------:R-:W-:Y:S01]  /*14d0*/  IMAD.MOV.U32 R27, RZ, RZ, R0 ;  /* 0x000000ffff1b7224 */ /* 0x000fe200078e0000 */
[----:B--2---:R0:W-:Y:S01]  /*14e0*/  STL [R1+0x4], R2 ;  /* 0x0000040201007387 */ /* 0x0041e20000100800 */
[----:B------:R-:W-:Y:S02]  /*14f0*/  IMAD.MOV.U32 R10, RZ, RZ, R2 ;  /* 0x000000ffff0a7224 */ /* 0x000fe400078e0002 */
[----:B0-----:R-:W-:Y:S01]  /*1500*/  IMAD.U32 R2, RZ, RZ, UR5 ;  /* 0x00000005ff027e24 */ /* 0x001fe2000f8e00ff */
[----:B-1-3--:R-:W-:Y:S06]  /*1510*/  @P2 BRA `(.L_x_2345) ;  /* 0x0000000000282947 */ /* 0x00afec0003800000 */
[----:B------:R-:W-:Y:S02]  /*1520*/  ULDC.64 UR4, c[0x0][0xa00] ;  /* 0x0002800000047ab9 */ /* 0x000fe40000000a00 */
[----:B------:R-:W-:-:S04]  /*1530*/  ISETP.NE.U32.AND P1, PT, RZ, UR4, PT ;  /* 0x00000004ff007c0c */ /* 0x000fc8000bf25070 */
[----:B------:R-:W-:-:S13]  /*1540*/  ISETP.NE.AND.EX P1, PT, RZ, UR5, PT, P1 ;  /* 0x00000005ff007c0c */ /* 0x000fda000bf25310 */
[----:B------:R-:W-:Y:S05]  /*1550*/  @!P1 BRA `(.L_x_2345) ;  /* 0x0000000000189947 */ /* 0x000fea0003800000 */
[----:B------:R-:W0:Y:S02]  /*1560*/  LDC.64 R4, c[0x0][0xa00] ;  /* 0x00028000ff047b82 */ /* 0x000e240000000a00 */
[----:B0-----:R-:W-:-:S05]  /*1570*/  IMAD.WIDE R4, R27, 0x4, R4 ;  /* 0x000000041b047825 */ /* 0x001fca00078e0204 */
[----:B------:R-:W2:Y:S04]  /*1580*/  LDG.E R0, desc[UR46][R4.64] ;  /* 0x0000002e04007981 */ /* 0x000ea8000c1e1900 */
[----:B------:R-:W2:Y:S02]  /*1590*/  LDG.E R7, desc[UR46][R4.64+0x4] ;  /* 0x0000042e04077981 */ /* 0x000ea4000c1e1900 */
[----:B--2---:R-:W-:-:S05]  /*15a0*/  IMAD.IADD R10, R7, 0x1, -R0 ;  /* 0x00000001070a7824 */ /* 0x004fca00078e0a00 */
[----:B------:R0:W-:Y:S02]  /*15b0*/  STL [R1+0x4], R10 ;  /* 0x0000040a01007387 */ /* 0x0001e40000100800 */
.L_x_2345:
[----:B------:R-:W2:Y:S01]  /*15c0*/  LDL R31, [R1+0x18] ;  /* 0x00001800011f7983 */ /* 0x000ea20000100800 */
[----:B------:R-:W-:Y:S02]  /*15d0*/  ULDC.64 UR4, c[0x0][0xa20] ;  /* 0x0002880000047ab9 */ /* 0x000fe40000000a00 */
[----:B------:R-:W-:-:S04]  /*15e0*/  ISETP.NE.U32.AND P1, PT, RZ, UR4, PT ;  /* 0x00000004ff007c0c */ /* 0x000fc8000bf25070 */
[----:B------:R-:W-:Y:S01]  /*15f0*/  ISETP.NE.AND.EX P1, PT, RZ, UR5, PT, P1 ;  /* 0x00000005ff007c0c */ /* 0x000fe2000bf25310 */
[----:B--2---:R1:W-:-:S12]  /*1600*/  STL [R1+0x50], R31 ;  /* 0x0000501f01007387 */ /* 0x0043d80000100800 */
[----:B------:R-:W-:Y:S05]  /*1610*/  @!P1 BRA `(.L_x_2346) ;  /* 0x0000000000109947 */ /* 0x000fea0003800000 */
[----:B------:R-:W-:-:S04]  /*1620*/  IADD3 R4, P0, R28, UR4, RZ ;  /* 0x000000041c047c10 */ /* 0x000fc8000ff1e0ff */
[----:B------:R-:W-:-:S05]  /*1630*/  IADD3.X R5, R30, UR5, RZ, P0, !PT ;  /* 0x000000051e057c10 */ /* 0x000fca00087fe4ff */
[----:B------:R2:W5:Y:S01]  /*1640*/  LDG.E R26, desc[UR46][R4.64] ;  /* 0x0000002e041a7981 */ /* 0x000562000c1e1900 */
[----:B------:R-:W-:Y:S05]  /*1650*/  BRA `(.L_x_2347) ;  /* 0x0000000000107947 */ /* 0x000fea0003800000 */
.L_x_2346:
[----:B------:R-:W-:Y:S05]  /*1660*/  @!P0 BRA `(.L_x_2347) ;  /* 0x00000000000c8947 */ /* 0x000fea0003800000 */
[----:B------:R-:W2:Y:S04]  /*1670*/  LDG.E R5, desc[UR46][R8.64] ;  /* 0x0000002e08057981 */ /* 0x000ea8000c1e1900 */
[----:B------:R-:W2:Y:S02]  /*1680*/  LDG.E R26, desc[UR46][R8.64+0x4] ;  /* 0x0000042e081a7981 */ /* 0x000ea4000c1e1900 */
[----:B--2---:R-:W-:-:S07]  /*1690*/  IMAD.IADD R26, R26, 0x1, -R5 ;  /* 0x000000011a1a7824 */ /* 0x004fce00078e0a05 */
.L_x_2347:
[----:B------:R-:W-:Y:S01]  /*16a0*/  ULDC.64 UR4, c[0x0][0xa10] ;  /* 0x0002840000047ab9 */ /* 0x000fe20000000a00 */
[----:B------:R-:W3:Y:S01]  /*16b0*/  LDL.LU R12, [R1+0x14] ;  /* 0x00001400010c7983 */ /* 0x000ee20000300800 */
[----:B------:R-:W-:Y:S01]  /*16c0*/  ISETP.NE.U32.AND P0, PT, RZ, UR4, PT ;  /* 0x00000004ff007c0c */ /* 0x000fe2000bf05070 */
[----:B------:R-:W4:Y:S03]  /*16d0*/  LDC R8, c[0x0][0x448] ;  /* 0x00011200ff087b82 */ /* 0x000f260000000800 */
[----:B------:R-:W-:Y:S01]  /*16e0*/  ISETP.NE.AND.EX P0, PT, RZ, UR5, PT, P0 ;  /* 0x00000005ff007c0c */ /* 0x000fe2000bf05300 */
[----:B------:R-:W-:-:S12]  /*16f0*/  ULDC.64 UR4, c[0x0][0xa30] ;  /* 0x00028c0000047ab9 */ /* 0x000fd80000000a00 */
[----:B--2---:R-:W2:Y:S02]  /*1700*/  @P0 LDC.64 R4, c[0x0][0xa10] ;  /* 0x00028400ff040b82 */ /* 0x004ea40000000a00 */
[----:B--2---:R-:W-:-:S05]  /*1710*/  @P0 IMAD.WIDE R4, R27, 0x4, R4 ;  /* 0x000000041b040825 */ /* 0x004fca00078e0204 */
[----:B------:R-:W2:Y:S04]  /*1720*/  @P0 LDG.E R0, desc[UR46][R4.64] ;  /* 0x0000002e04000981 */ /* 0x000ea8000c1e1900 */
[----:B------:R0:W2:Y:S01]  /*1730*/  @P0 LDG.E R9, desc[UR46][R4.64+0x4] ;  /* 0x0000042e04090981 */ /* 0x0000a2000c1e1900 */
[----:B------:R-:W-:Y:S02]  /*1740*/  ISETP.NE.U32.AND P1, PT, RZ, UR4, PT ;  /* 0x00000004ff007c0c */ /* 0x000fe4000bf25070 */
[----:B-----5:R-:W-:Y:S02]  /*1750*/  MOV R113, R26 ;  /* 0x0000001a00717202 */ /* 0x020fe40000000f00 */
[----:B------:R-:W-:-:S13]  /*1760*/  ISETP.NE.AND.EX P1, PT, RZ, UR5, PT, P1 ;  /* 0x00000005ff007c0c */ /* 0x000fda000bf25310 */
[----:B------:R-:W-:-:S04]  /*1770*/  @P1 IADD3 R6, P2, R28, UR4, RZ ;  /* 0x000000041c061c10 */ /* 0x000fc8000ff5e0ff */
[----:B------:R-:W-:-:S05]  /*1780*/  @P1 IADD3.X R7, R30, UR5, RZ, P2, !PT ;  /* 0x000000051e071c10 */ /* 0x000fca00097fe4ff */
[----:B------:R1:W5:Y:S01]  /*1790*/  @P1 LDG.E R113, desc[UR46][R6.64] ;  /* 0x0000002e06711981 */ /* 0x000362000c1e1900 */
[----:B----4-:R-:W-:-:S13]  /*17a0*/  ISETP.NE.AND P1, PT, R8, 0x1, PT ;  /* 0x000000010800780c */ /* 0x010fda0003f25270 */
[----:B------:R-:W4:Y:S08]  /*17b0*/  @P1 LDC R11, c[0x0][0x44c] ;  /* 0x00011300ff0b1b82 */ /* 0x000f300000000800 */
[----:B0-----:R-:W0:Y:S01]  /*17c0*/  @P1 LDC R5, c[0x0][0x450] ;  /* 0x00011400ff051b82 */ /* 0x001e220000000800 */
[----:B---3--:R-:W-:-:S04]  /*17d0*/  IMAD.SHL.U32 R12, R12, 0x80, RZ ;  /* 0x000000800c0c7824 */ /* 0x008fc800078e00ff */
[----:B------:R-:W-:Y:S01]  /*17e0*/  VIADD R4, R12, 0x7f ;  /* 0x0000007f0c047836 */ /* 0x000fe20000000000 */
[----:B------:R3:W-:Y:S01]  /*17f0*/  STL [R1], R12 ;  /* 0x0000000c01007387 */ /* 0x0007e20000100800 */
[----:B--2---:R-:W-:Y:S02]  /*1800*/  @P0 IMAD.IADD R2, R9, 0x1, -R0 ;  /* 0x0000000109020824 */ /* 0x004fe400078e0a00 */
[----:B------:R-:W-:Y:S02]  /*1810*/  IMAD.IADD R9, R26, 0x1, -R3 ;  /* 0x000000011a097824 */ /* 0x000fe400078e0a03 */
[----:B----4-:R-:W-:-:S04]  /*1820*/  @P1 IMAD.HI.U32 R0, R4, R11, RZ ;  /* 0x0000000b04001227 */ /* 0x010fc800078e00ff */
[----:B-1----:R-:W-:Y:S01]  /*1830*/  IMAD.IADD R6, R9, 0x1, R2 ;  /* 0x0000000109067824 */ /* 0x002fe200078e0202 */
[----:B0-----:R-:W-:Y:S01]  /*1840*/  @P1 SHF.R.U32.HI R4, RZ, R5, R0 ;  /* 0x00000005ff041219 */ /* 0x001fe20000011600 */
[----:B------:R-:W-:Y:S02]  /*1850*/  IMAD.MOV R24, RZ, RZ, -R9 ;  /* 0x000000ffff187224 */ /* 0x000fe400078e0a09 */
[C---:B------:R-:W-:Y:S01]  /*1860*/  VIADD R0, R6.reuse, 0x7f ;  /* 0x0000007f06007836 */ /* 0x040fe20000000000 */
[----:B------:R-:W-:Y:S01]  /*1870*/  IADD3 R126, R6, 0x80, -R10 ;  /* 0x00000080067e7810 */ /* 0x000fe20007ffe80a */
[----:B------:R3:W-:Y:S01]  /*1880*/  STL [R1+0xc], R6 ;  /* 0x00000c0601007387 */ /* 0x0007e20000100800 */
[----:B------:R-:W-:Y:S02]  /*1890*/  VIMNMX R24, RZ, R24, !PT ;  /* 0x00000018ff187248 */ /* 0x000fe40007fe0100 */
[----:B------:R-:W-:Y:S02]  /*18a0*/  IADD3 R4, R126, R4, RZ ;  /* 0x000000047e047210 */ /* 0x000fe40007ffe0ff */
[----:B------:R-:W-:-:S02]  /*18b0*/  SHF.R.S32.HI R3, RZ, 0x1f, R0 ;  /* 0x0000001fff037819 */ /* 0x000fc40000011400 */
[----:B------:R-:W-:Y:S02]  /*18c0*/  SHF.R.S32.HI R5, RZ, 0x1f, R4 ;  /* 0x0000001fff057819 */ /* 0x000fe40000011404 */
[----:B------:R-:W-:Y:S02]  /*18d0*/  LEA.HI R3, R3, R0, RZ, 0x7 ;  /* 0x0000000003037211 */ /* 0x000fe400078f38ff */
[----:B------:R-:W-:Y:S02]  /*18e0*/  LEA.HI R5, R5, R4, RZ, 0x7 ;  /* 0x0000000405057211 */ /* 0x000fe400078f38ff */
[----:B------:R-:W-:Y:S02]  /*18f0*/  SHF.R.S32.HI R127, RZ, 0x7, R3 ;  /* 0x00000007ff7f7819 */ /* 0x000fe40000011403 */
[----:B------:R-:W-:-:S04]  /*1900*/  SHF.R.S32.HI R0, RZ, 0x7, R5 ;  /* 0x00000007ff007819 */ /* 0x000fc80000011405 */
[----:B------:R-:W-:-:S05]  /*1910*/  VIMNMX R0, R127, R0, PT ;  /* 0x000000007f007248 */ /* 0x000fca0003fe0100 */
[----:B------:R-:W-:-:S05]  /*1920*/  IMAD R3, R0, 0x80, -R9 ;  /* 0x0000008000037824 */ /* 0x000fca00078e0a09 */
[----:B------:R-:W-:-:S04]  /*1930*/  VIMNMX R3, R3, R2, PT ;  /* 0x0000000203037248 */ /* 0x000fc80003fe0100 */
        /* <DEDUP_REMOVED lines=9> */
[----:B---3--:R-:W-:Y:S05]  /*19d0*/  @!P1 BRA `(.L_x_2348) ;  /* 0x000000a800f49947 */ /* 0x008fea0003800000 */
        /* <DEDUP_REMOVED lines=9> */
[----:B------:R-:W-:Y:S01]  /*1a70*/  MOV R5, UR5 ;  /* 0x0000000500057c02 */ /* 0x000fe20008000f00 */
[----:B------:R-:W-:Y:S01]  /*1a80*/  ULDC.64 UR4, c[0x4][0x1d0] ;  /* 0x0100740000047ab9 */ /* 0x000fe20000000a00 */
[----:B------:R-:W-:Y:S01]  /*1a90*/  IMAD.U32 R10, RZ, RZ, UR6 ;  /* 0x00000006ff0a7e24 */ /* 0x000fe2000f8e00ff */
[----:B------:R-:W-:Y:S01]  /*1aa0*/  MOV R13, RZ ;  /* 0x000000ff000d7202 */ /* 0x000fe20000000f00 */
[----:B------:R-:W-:Y:S02]  /*1ab0*/  IMAD.U32 R6, RZ, RZ, UR4 ;  /* 0x00000004ff067e24 */ /* 0x000fe4000f8e00ff */
[----:B------:R-:W-:-:S02]  /*1ac0*/  IMAD.U32 R7, RZ, RZ, UR5 ;  /* 0x00000005ff077e24 */ /* 0x000fc4000f8e00ff */
[----:B------:R-:W-:Y:S02]  /*1ad0*/  IMAD.U32 R11, RZ, RZ, UR7 ;  /* 0x00000007ff0b7e24 */ /* 0x000fe4000f8e00ff */
[----:B------:R-:W-:Y:S02]  /*1ae0*/  IMAD.MOV.U32 R8, RZ, RZ, 0x70 ;  /* 0x00000070ff087424 */ /* 0x000fe400078e00ff */
[----:B0-----:R-:W-:-:S07]  /*1af0*/  IMAD.MOV.U32 R12, RZ, RZ, 0x1 ;  /* 0x00000001ff0c7424 */ /* 0x001fce00078e00ff */
[----:B------:R-:W-:-:S07]  /*1b00*/  LEPC R20, `(.L_x_2350) ;  /* 0x000000001014794e */ /* 0x000fce0000000000 */
[----:B-1---5:R-:W-:Y:S05]  /*1b10*/  CALL.ABS.NOINC R14 ;  /* 0x000000000e007343 */ /* 0x022fea0003c00000 */
.L_x_2350:
[----:B------:R-:W-:Y:S05]  /*1b20*/  BSYNC B6 ;  /* 0x0000000000067941 */ /* 0x000fea0003800000 */
.L_x_2349:
        /* <DEDUP_REMOVED lines=20> */
.L_x_2352:
[----:B------:R-:W-:Y:S05]  /*1c70*/  BSYNC B6 ;  /* 0x0000000000067941 */ /* 0x000fea0003800000 */
.L_x_2351:
[----:B------:R-:W-:Y:S01]  /*1c80*/  ULDC.64 UR4, c[0x0][0x9f8] ;  /* 0x00027e0000047ab9 */ /* 0x000fe20000000a00 */
[----:B------:R-:W0:Y:S01]  /*1c90*/  S2R R20, SR_TID.X ;  /* 0x0000000000147919 */ /* 0x000e220000002100 */
[----:B------:R-:W-:Y:S01]  /*1ca0*/  ISETP.NE.U32.AND P0, PT, RZ, UR4, PT ;  /* 0x00000004ff007c0c */ /* 0x000fe2000bf05070 */
[----:B------:R-:W-:Y:S01]  /*1cb0*/  IMAD.IADD R88, R29, 0x1, R26 ;  /* 0x000000011d587824 */ /* 0x000fe200078e021a */
[----:B------:R-:W1:Y:S01]  /*1cc0*/  LDC.64 R104, c[0x0][0x300] ;  /* 0x0000c000ff687b82 */ /* 0x000e620000000a00 */
[----:B------:R-:W2:Y:S01]  /*1cd0*/  LDL R26, [R1+0x38] ;  /* 0x00003800011a7983 */ /* 0x000ea20000100800 */
[----:B------:R-:W-:Y:S01]  /*1ce0*/  ISETP.NE.AND.EX P0, PT, RZ, UR5, PT, P0 ;  /* 0x00000005ff007c0c */ /* 0x000fe2000bf05300 */
[----:B------:R-:W-:Y:S02]  /*1cf0*/  ULDC.64 UR6, c[0x0][0xa08] ;  /* 0x0002820000067ab9 */ /* 0x000fe40000000a00 */
[----:B------:R-:W3:Y:S01]  /*1d00*/  LDL R21, [R1+0x34] ;  /* 0x0000340001157983 */ /* 0x000ee20000100800 */
[----:B------:R-:W-:-:S02]  /*1d10*/  SHF.R.S32.HI R8, RZ, 0x1f, R31 ;  /* 0x0000001fff087819 */ /* 0x000fc4000001141f */
[----:B------:R-:W4:Y:S07]  /*1d20*/  LDC R37, c[0x0][0x3f4] ;  /* 0x0000fd00ff257b82 */ /* 0x000f2e0000000800 */
[----:B------:R-:W-:Y:S01]  /*1d30*/  @P0 IADD3 R4, P1, R28, UR4, RZ ;  /* 0x000000041c040c10 */ /* 0x000fe2000ff3e0ff */
[----:B------:R-:W4:Y:S01]  /*1d40*/  LDC.64 R32, c[0x0][0x3f8] ;  /* 0x0000fe00ff207b82 */ /* 0x000f220000000a00 */
[----:B------:R-:W2:Y:S02]  /*1d50*/  LDL R28, [R1+0x3c] ;  /* 0x00003c00011c7983 */ /* 0x000ea40000100800 */
[----:B------:R-:W-:Y:S01]  /*1d60*/  @P0 IADD3.X R5, R30, UR5, RZ, P1, !PT ;  /* 0x000000051e050c10 */ /* 0x000fe20008ffe4ff */
[----:B------:R-:W-:-:S04]  /*1d70*/  ULDC.64 UR4, c[0x0][0x308] ;  /* 0x0000c20000047ab9 */ /* 0x000fc80000000a00 */
[----:B------:R0:W3:Y:S01]  /*1d80*/  @P0 LDG.E R27, desc[UR46][R4.64] ;  /* 0x0000002e041b0981 */ /* 0x0000e2000c1e1900 */
[----:B------:R-:W-:Y:S01]  /*1d90*/  SHF.R.S32.HI R41, RZ, 0x1f, R88 ;  /* 0x0000001fff297819 */ /* 0x000fe20000011458 */
[CC--:B-1----:R-:W-:Y:S01]  /*1da0*/  IMAD.WIDE.U32 R6, R88.reuse, R104.reuse, RZ ;  /* 0x0000006858067225 */ /* 0x0c2fe200078e00ff */
[----:B------:R-:W-:Y:S02]  /*1db0*/  ISETP.NE.U32.AND P0, PT, RZ, UR6, PT ;  /* 0x00000006ff007c0c */ /* 0x000fe4000bf05070 */
[----:B0-----:R-:W-:Y:S01]  /*1dc0*/  SHF.R.U32.HI R34, RZ, 0x7, R20 ;  /* 0x00000007ff227819 */ /* 0x001fe20000011614 */
[----:B------:R-:W-:Y:S01]  /*1dd0*/  IMAD R0, R41, R104, RZ ;  /* 0x0000006829007224 */ /* 0x000fe200078e02ff */
[----:B------:R-:W2:Y:S01]  /*1de0*/  LDL R20, [R1+0x30] ;  /* 0x0000300001147983 */ /* 0x000ea20000100800 */
[----:B------:R-:W-:Y:S02]  /*1df0*/  ISETP.NE.AND.EX P0, PT, RZ, UR7, PT, P0 ;  /* 0x00000007ff007c0c */ /* 0x000fe4000bf05300 */
[----:B------:R-:W-:Y:S01]  /*1e00*/  IMAD R3, R88, R105, R0 ;  /* 0x0000006958037224 */ /* 0x000fe200078e0200 */
[----:B------:R-:W-:Y:S01]  /*1e10*/  ISETP.NE.AND P6, PT, R34, 0x1, PT ;  /* 0x000000012200780c */ /* 0x000fe20003fc5270 */
[----:B------:R-:W-:-:S02]  /*1e20*/  IMAD R0, R8, UR4, RZ ;  /* 0x0000000408007c24 */ /* 0x000fc4000f8e02ff */
[----:B------:R-:W-:Y:S02]  /*1e30*/  IMAD.IADD R7, R7, 0x1, R3 ;  /* 0x0000000107077824 */ /* 0x000fe400078e0203 */
[C---:B------:R-:W-:Y:S02]  /*1e40*/  IMAD R3, R31.reuse, UR5, R0 ;  /* 0x000000051f037c24 */ /* 0x040fe4000f8e0200 */
[----:B------:R-:W-:Y:S01]  /*1e50*/  IMAD.WIDE.U32 R4, R31, UR4, R6 ;  /* 0x000000041f047c25 */ /* 0x000fe2000f8e0006 */
[----:B------:R-:W-:-:S03]  /*1e60*/  ULDC.64 UR4, c[0x0][0x310] ;  /* 0x0000c40000047ab9 */ /* 0x000fc60000000a00 */
[----:B------:R-:W-:Y:S01]  /*1e70*/  IMAD.IADD R5, R5, 0x1, R3 ;  /* 0x0000000105057824 */ /* 0x000fe200078e0203 */
[----:B----4-:R-:W-:Y:S02]  /*1e80*/  ISETP.GE.AND P2, PT, R16, R37, PT ;  /* 0x000000251000720c */ /* 0x010fe40003f46270 */
[----:B------:R-:W-:Y:S02]  /*1e90*/  SHF.R.S32.HI R36, RZ, 0x1f, R19 ;  /* 0x0000001fff247819 */ /* 0x000fe40000011413 */
[C---:B------:R-:W-:Y:S01]  /*1ea0*/  IADD3 R29, R19.reuse, 0x40, RZ ;  /* 0x00000040131d7810 */ /* 0x040fe20007ffe0ff */
[----:B------:R-:W-:Y:S01]  /*1eb0*/  VIADD R30, R19, 0x20 ;  /* 0x00000020131e7836 */ /* 0x000fe20000000000 */
[----:B------:R-:W-:-:S03]  /*1ec0*/  SHF.R.S32.HI R23, RZ, 0x1f, R22 ;  /* 0x0000001fff177819 */ /* 0x000fc60000011416 */
[----:B------:R-:W-:Y:S02]  /*1ed0*/  IMAD.SHL.U32 R29, R29, 0x80, RZ ;  /* 0x000000801d1d7824 */ /* 0x000fe400078e00ff */
[----:B------:R-:W-:-:S03]  /*1ee0*/  IMAD.SHL.U32 R30, R30, 0x80, RZ ;  /* 0x000000801e1e7824 */ /* 0x000fc600078e00ff */
[----:B------:R-:W-:Y:S02]  /*1ef0*/  LOP3.LUT R29, R29, 0x380, RZ, 0xc0, !PT ;  /* 0x000003801d1d7812 */ /* 0x000fe400078ec0ff */
[----:B------:R-:W-:Y:S02]  /*1f00*/  LOP3.LUT R30, R30, 0x380, RZ, 0xc0, !PT ;  /* 0x000003801e1e7812 */ /* 0x000fe400078ec0ff */
[----:B------:R-:W-:Y:S02]  /*1f10*/  SHF.R.U32.HI R132, RZ, 0x3, R29 ;  /* 0x00000003ff847819 */ /* 0x000fe4000001161d */
[----:B------:R-:W-:-:S04]  /*1f20*/  SHF.L.U32 R35, R19, 0x7, RZ ;  /* 0x0000000713237819 */ /* 0x000fc800000006ff */
[----:B------:R-:W-:Y:S01]  /*1f30*/  LOP3.LUT R35, R35, 0x380, RZ, 0xc0, !PT ;  /* 0x0000038023237812 */ /* 0x000fe200078ec0ff */
[C---:B------:R-:W-:Y:S01]  /*1f40*/  IMAD.WIDE.U32 R10, R19.reuse, R32, R16 ;  /* 0x00000020130a7225 */ /* 0x040fe200078e0010 */
[C---:B------:R-:W-:Y:S02]  /*1f50*/  SHF.L.U64.HI R91, R104.reuse, 0x5, R105 ;  /* 0x00000005685b7819 */ /* 0x040fe40000010269 */
[----:B------:R-:W-:Y:S01]  /*1f60*/  SHF.L.U32 R90, R104, 0x5, RZ ;  /* 0x00000005685a7819 */ /* 0x000fe200000006ff */
[----:B------:R-:W-:-:S04]  /*1f70*/  IMAD.WIDE.U32 R46, R19, R104, R16 ;  /* 0x00000068132e7225 */ /* 0x000fc800078e0010 */
[----:B------:R-:W-:-:S04]  /*1f80*/  IMAD.WIDE.U32 R130, R19, R104, R90 ;  /* 0x0000006813827225 */ /* 0x000fc800078e005a */
[----:B------:R-:W-:-:S05]  /*1f90*/  VIADD R38, R19, 0x20 ;  /* 0x0000002013267836 */ /* 0x000fca0000000000 */
[----:B------:R-:W-:Y:S01]  /*1fa0*/  SHF.R.S32.HI R118, RZ, 0x1f, R38 ;  /* 0x0000001fff767819 */ /* 0x000fe20000011426 */
[----:B------:R-:W-:Y:S02]  /*1fb0*/  VIADD R38, R19, 0x60 ;  /* 0x0000006013267836 */ /* 0x000fe40000000000 */
[----:B------:R-:W-:Y:S02]  /*1fc0*/  VIADD R119, R34, 0x8 ;  /* 0x0000000822777836 */ /* 0x000fe40000000000 */
[----:B------:R-:W-:Y:S01]  /*1fd0*/  IMAD.SHL.U32 R34, R37, 0x2, RZ ;  /* 0x0000000225227824 */ /* 0x000fe200078e00ff */
[----:B------:R-:W-:Y:S01]  /*1fe0*/  SHF.R.S32.HI R116, RZ, 0x1f, R38 ;  /* 0x0000001fff747819 */ /* 0x000fe20000011426 */
[----:B------:R-:W-:Y:S01]  /*1ff0*/  IMAD.SHL.U32 R125, R104, 0x80, RZ ;  /* 0x00000080687d7824 */ /* 0x000fe200078e00ff */
[----:B---3--:R-:W-:Y:S02]  /*2000*/  SHF.R.S32.HI R0, RZ, 0x1f, R27 ;  /* 0x0000001fff007819 */ /* 0x008fe4000001141b */
[----:B------:R-:W-:-:S02]  /*2010*/  SEL R101, R27, RZ, !P0 ;  /* 0x000000ff1b657207 */ /* 0x000fc40004000000 */
[----:B------:R-:W-:-:S03]  /*2020*/  SEL R9, R0, RZ, !P0 ;  /* 0x000000ff00097207 */ /* 0x000fc60004000000 */
[----:B------:R-:W-:Y:S02]  /*2030*/  IMAD.WIDE.U32 R102, R101, UR4, R4 ;  /* 0x0000000465667c25 */ /* 0x000fe4000f8e0004 */
[----:B------:R-:W0:Y:S02]  /*2040*/  LDC.64 R4, c[0x0][0x408] ;  /* 0x00010200ff047b82 */ /* 0x000e240000000a00 */
[----:B------:R-:W-:-:S04]  /*2050*/  IMAD R0, R9, UR4, RZ ;  /* 0x0000000409007c24 */ /* 0x000fc8000f8e02ff */
[----:B------:R-:W-:Y:S01]  /*2060*/  IMAD R43, R101, UR5, R0 ;  /* 0x00000005652b7c24 */ /* 0x000fe2000f8e0200 */
[----:B------:R-:W-:Y:S05]  /*2070*/  @!P6 WARPSYNC.ALL ;  /* 0x000000000000e948 */ /* 0x000fea0003800000 */
[----:B------:R-:W-:Y:S02]  /*2080*/  ULDC.64 UR4, c[0x0][0x330] ;  /* 0x0000cc0000047ab9 */ /* 0x000fe40000000a00 */
[----:B------:R-:W-:Y:S02]  /*2090*/  IMAD R0, R8, UR4, RZ ;  /* 0x0000000408007c24 */ /* 0x000fe4000f8e02ff */
[----:B------:R-:W-:-:S04]  /*20a0*/  IMAD.WIDE.U32 R6, R31, UR4, R16 ;  /* 0x000000041f067c25 */ /* 0x000fc8000f8e0010 */
[----:B------:R-:W-:Y:S01]  /*20b0*/  IMAD R3, R31, UR5, R0 ;  /* 0x000000051f037c24 */ /* 0x000fe2000f8e0200 */
[----:B------:R-:W-:-:S04]  /*20c0*/  ULDC.64 UR4, c[0x0][0x338] ;  /* 0x0000ce0000047ab9 */ /* 0x000fc80000000a00 */
[----:B------:R-:W-:Y:S02]  /*20d0*/  IADD3 R7, R7, R3, RZ ;  /* 0x0000000307077210 */ /* 0x000fe40007ffe0ff */
[----:B------:R-:W-:Y:S01]  /*20e0*/  SEL R3, R37, RZ, P2 ;  /* 0x000000ff25037207 */ /* 0x000fe20001000000 */
[----:B------:R-:W-:-:S04]  /*20f0*/  VIADD R27, R19, 0x60 ;  /* 0x00000060131b7836 */ /* 0x000fc80000000000 */
[----:B------:R-:W-:Y:S02]  /*2100*/  IMAD.IADD R3, R16, 0x1, R3 ;  /* 0x0000000110037824 */ /* 0x000fe400078e0203 */
[-C--:B0-----:R-:W-:Y:S02]  /*2110*/  IMAD R12, R36, R4.reuse, RZ ;  /* 0x00000004240c7224 */ /* 0x081fe400078e02ff */
[----:B------:R-:W-:Y:S01]  /*2120*/  IMAD.SHL.U32 R27, R27, 0x80, RZ ;  /* 0x000000801b1b7824 */ /* 0x000fe200078e00ff */
[----:B------:R-:W-:Y:S01]  /*2130*/  SHF.R.S32.HI R14, RZ, 0x1f, R3 ;  /* 0x0000001fff0e7819 */ /* 0x000fe20000011403 */
[----:B------:R-:W-:Y:S02]  /*2140*/  IMAD R0, R9, UR4, RZ ;  /* 0x0000000409007c24 */ /* 0x000fe4000f8e02ff */
[----:B------:R-:W-:Y:S01]  /*2150*/  IMAD.WIDE.U32 R8, R19, R4, R22 ;  /* 0x0000000413087225 */ /* 0x000fe200078e0016 */
[----:B------:R-:W-:-:S03]  /*2160*/  LEA.HI R106, R14, R3, RZ, 0x4 ;  /* 0x000000030e6a7211 */ /* 0x000fc600078f20ff */
[----:B------:R-:W-:Y:S01]  /*2170*/  IMAD R93, R19, R5, R12 ;  /* 0x00000005135d7224 */ /* 0x000fe200078e020c */
[----:B------:R-:W-:Y:S01]  /*2180*/  LOP3.LUT R27, R27, 0x380, RZ, 0xc0, !PT ;  /* 0x000003801b1b7812 */ /* 0x000fe200078ec0ff */
[----:B------:R-:W-:-:S04]  /*2190*/  IMAD.WIDE.U32 R12, R19, R4, R16 ;  /* 0x00000004130c7225 */ /* 0x000fc800078e0010 */
[----:B------:R-:W-:Y:S02]  /*21a0*/  IMAD.IADD R95, R9, 0x1, R93 ;  /* 0x00000001095f7824 */ /* 0x000fe400078e025d */
[----:B------:R-:W-:Y:S01]  /*21b0*/  IMAD.IADD R93, R93, 0x1, R13 ;  /* 0x000000015d5d7824 */ /* 0x000fe200078e020d */
[----:B------:R-:W-:Y:S01]  /*21c0*/  LOP3.LUT R13, R29, 0x70, R106, 0xf8, !PT ;  /* 0x000000701d0d7812 */ /* 0x000fe200078ef86a */
[----:B------:R-:W-:Y:S01]  /*21d0*/  IMAD.MOV.U32 R92, RZ, RZ, R12 ;  /* 0x000000ffff5c7224 */ /* 0x000fe200078e000c */
[--C-:B------:R-:W-:Y:S01]  /*21e0*/  LOP3.LUT R12, R27, 0x70, R106.reuse, 0xf8, !PT ;  /* 0x000000701b0c7812 */ /* 0x100fe200078ef86a */
[C---:B------:R-:W-:Y:S02]  /*21f0*/  VIADD R27, R19.reuse, 0x60 ;  /* 0x00000060131b7836 */ /* 0x040fe40000000000 */
[C---:B------:R-:W-:Y:S01]  /*2200*/  VIADD R29, R19.reuse, 0x20 ;  /* 0x00000020131d7836 */ /* 0x040fe20000000000 */
[----:B------:R-:W-:Y:S01]  /*2210*/  LOP3.LUT R9, R30, 0x70, R106, 0xf8, !PT ;  /* 0x000000701e097812 */ /* 0x000fe200078ef86a */
[----:B------:R-:W-:-:S02]  /*2220*/  IMAD.SHL.U32 R30, R19, 0x80, RZ ;  /* 0x00000080131e7824 */ /* 0x000fc400078e00ff */
[----:B------:R-:W-:Y:S02]  /*2230*/  IMAD.SHL.U32 R27, R27, 0x80, RZ ;  /* 0x000000801b1b7824 */ /* 0x000fe400078e00ff */
[----:B------:R-:W-:Y:S02]  /*2240*/  IMAD.SHL.U32 R29, R29, 0x80, RZ ;  /* 0x000000801d1d7824 */ /* 0x000fe400078e00ff */
[----:B------:R-:W-:Y:S01]  /*2250*/  IMAD.MOV.U32 R94, RZ, RZ, R8 ;  /* 0x000000ffff5e7224 */ /* 0x000fe200078e0008 */
[----:B------:R-:W-:Y:S02]  /*2260*/  LEA.HI R8, R14, R3, RZ, 0x7 ;  /* 0x000000030e087211 */ /* 0x000fe400078f38ff */
[----:B------:R-:W-:Y:S02]  /*2270*/  LOP3.LUT R30, R30, 0x380, RZ, 0xc0, !PT ;  /* 0x000003801e1e7812 */ /* 0x000fe400078ec0ff */
[----:B------:R-:W-:Y:S02]  /*2280*/  LOP3.LUT R29, R29, 0x380, RZ, 0xc0, !PT ;  /* 0x000003801d1d7812 */ /* 0x000fe400078ec0ff */
[----:B------:R-:W-:Y:S01]  /*2290*/  LOP3.LUT R27, R27, 0x380, RZ, 0xc0, !PT ;  /* 0x000003801b1b7812 */ /* 0x000fe200078ec0ff */
[----:B------:R-:W-:Y:S01]  /*22a0*/  IMAD.SHL.U32 R8, R8, 0x80, RZ ;  /* 0x0000008008087824 */ /* 0x000fe200078e00ff */
[----:B------:R-:W-:Y:S01]  /*22b0*/  LOP3.LUT R3, R35, 0x70, R106, 0xf8, !PT ;  /* 0x0000007023037812 */ /* 0x000fe200078ef86a */
[----:B------:R-:W-:Y:S01]  /*22c0*/  IMAD R51, R101, UR5, R0 ;  /* 0x0000000565337c24 */ /* 0x000fe2000f8e0200 */
[----:B------:R-:W-:Y:S01]  /*22d0*/  SHF.R.U32.HI R30, RZ, 0x3, R30 ;  /* 0x00000003ff1e7819 */ /* 0x000fe2000001161e */
[----:B------:R-:W-:Y:S01]  /*22e0*/  IMAD R0, R36, R32, RZ ;  /* 0x0000002024007224 */ /* 0x000fe200078e02ff */
[----:B------:R-:W-:-:S02]  /*22f0*/  SHF.R.U32.HI R29, RZ, 0x3, R29 ;  /* 0x00000003ff1d7819 */ /* 0x000fc4000001161d */
[----:B------:R-:W-:Y:S01]  /*2300*/  SHF.R.U32.HI R27, RZ, 0x3, R27 ;  /* 0x00000003ff1b7819 */ /* 0x000fe2000001161b */
[----:B------:R-:W-:Y:S01]  /*2310*/  IMAD.WIDE.U32 R100, R101, UR4, R6 ;  /* 0x0000000465647c25 */ /* 0x000fe2000f8e0006 */
[----:B------:R-:W-:Y:S01]  /*2320*/  LOP3.LUT R8, R8, 0xffffc000, RZ, 0xc0, !PT ;  /* 0xffffc00008087812 */ /* 0x000fe200078ec0ff */
[----:B------:R-:W-:Y:S01]  /*2330*/  ULDC UR4, c[0x0][0x2f4] ;  /* 0x0000bd0000047ab9 */ /* 0x000fe20000000800 */
[----:B------:R-:W-:Y:S01]  /*2340*/  LOP3.LUT R3, R3, R30, RZ, 0x3c, !PT ;  /* 0x0000001e03037212 */ /* 0x000fe200078e3cff */
[C---:B------:R-:W-:Y:S01]  /*2350*/  IMAD R15, R19.reuse, R33, R0 ;  /* 0x00000021130f7224 */ /* 0x040fe200078e0200 */
[----:B-----5:R-:W-:Y:S01]  /*2360*/  SHF.R.S32.HI R31, RZ, 0x1f, R113 ;  /* 0x0000001fff1f7819 */ /* 0x020fe20000011471 */
[----:B------:R-:W-:Y:S01]  /*2370*/  IMAD.WIDE.U32 R6, R19, R32, R22 ;  /* 0x0000002013067225 */ /* 0x000fe200078e0016 */
[----:B------:R-:W-:Y:S02]  /*2380*/  LOP3.LUT R9, R9, R29, RZ, 0x3c, !PT ;  /* 0x0000001d09097212 */ /* 0x000fe400078e3cff */
[----:B------:R-:W-:-:S02]  /*2390*/  LOP3.LUT R13, R13, R132, RZ, 0x3c, !PT ;  /* 0x000000840d0d7212 */ /* 0x000fc400078e3cff */
[----:B------:R-:W-:Y:S02]  /*23a0*/  LOP3.LUT R27, R12, R27, RZ, 0x3c, !PT ;  /* 0x0000001b0c1b7212 */ /* 0x000fe400078e3cff */
[-C--:B--2---:R-:W-:Y:S01]  /*23b0*/  IADD3 R30, R3, R8.reuse, R28 ;  /* 0x00000008031e7210 */ /* 0x084fe20007ffe01c */
[----:B------:R-:W-:Y:S01]  /*23c0*/  IMAD.IADD R7, R7, 0x1, R15 ;  /* 0x0000000107077824 */ /* 0x000fe200078e020f */
[-C--:B------:R-:W-:Y:S01]  /*23d0*/  IADD3 R29, R9, R8.reuse, R26 ;  /* 0x00000008091d7210 */ /* 0x080fe20007ffe01a */
[----:B------:R-:W-:Y:S01]  /*23e0*/  IMAD.IADD R11, R15, 0x1, R11 ;  /* 0x000000010f0b7824 */ /* 0x000fe200078e020b */
[-C--:B------:R-:W-:Y:S02]  /*23f0*/  IADD3 R28, R13, R8.reuse, R21 ;  /* 0x000000080d1c7210 */ /* 0x080fe40007ffe015 */
[----:B------:R-:W-:Y:S01]  /*2400*/  IADD3 R27, R27, R8, R20 ;  /* 0x000000081b1b7210 */ /* 0x000fe20007ffe014 */
[----:B------:R-:W-:Y:S01]  /*2410*/  IMAD R8, R31, R4, RZ ;  /* 0x000000041f087224 */ /* 0x000fe200078e02ff */
[----:B------:R-:W-:Y:S01]  /*2420*/  SHF.L.U64.HI R12, R4, 0x5, R5 ;  /* 0x00000005040c7819 */ /* 0x000fe20000010205 */
[----:B------:R-:W-:-:S04]  /*2430*/  IMAD.WIDE.U32 R98, R113, R32, R6 ;  /* 0x0000002071627225 */ /* 0x000fc800078e0006 */
[C---:B------:R-:W-:Y:S01]  /*2440*/  IMAD.WIDE.U32 R96, R113.reuse, R32, R10 ;  /* 0x0000002071607225 */ /* 0x040fe200078e000a */
[C-C-:B------:R-:W-:Y:S02]  /*2450*/  SHF.L.U64.HI R11, R4.reuse, 0x6, R5.reuse ;  /* 0x00000006040b7819 */ /* 0x140fe40000010205 */
[C---:B------:R-:W-:Y:S01]  /*2460*/  SHF.L.U64.HI R10, R4.reuse, 0x7, R5 ;  /* 0x00000007040a7819 */ /* 0x040fe20000010205 */
[----:B------:R-:W-:Y:S02]  /*2470*/  IMAD R49, R113, R5, R8 ;  /* 0x0000000571317224 */ /* 0x000fe400078e0208 */
[----:B------:R-:W-:Y:S02]  /*2480*/  VIADD R35, R19, 0x40 ;  /* 0x0000004013237836 */ /* 0x000fe40000000000 */
[C---:B------:R-:W-:Y:S02]  /*2490*/  IMAD.SHL.U32 R9, R4.reuse, 0x20, RZ ;  /* 0x0000002004097824 */ /* 0x040fe400078e00ff */
[----:B------:R-:W-:-:S02]  /*24a0*/  IMAD.SHL.U32 R8, R4, 0x40, RZ ;  /* 0x0000004004087824 */ /* 0x000fc400078e00ff */
[----:B------:R-:W-:-:S04]  /*24b0*/  IMAD.WIDE.U32 R94, R113, R4, R94 ;  /* 0x00000004715e7225 */ /* 0x000fc800078e005e */
[----:B------:R-:W-:-:S04]  /*24c0*/  IMAD.WIDE.U32 R92, R113, R4, R92 ;  /* 0x00000004715c7225 */ /* 0x000fc800078e005c */
[----:B------:R-:W-:Y:S02]  /*24d0*/  IMAD.SHL.U32 R7, R4, 0x80, RZ ;  /* 0x0000008004077824 */ /* 0x000fe400078e00ff */
[----:B------:R-:W-:Y:S01]  /*24e0*/  IMAD R4, R36, R104, RZ ;  /* 0x0000006824047224 */ /* 0x000fe200078e02ff */
[----:B------:R-:W-:Y:S02]  /*24f0*/  SHF.R.S32.HI R117, RZ, 0x1f, R35 ;  /* 0x0000001fff757819 */ /* 0x000fe40000011423 */
[C---:B------:R-:W-:Y:S01]  /*2500*/  IADD3 R88, P0, R19.reuse, R88, RZ ;  /* 0x0000005813587210 */ /* 0x040fe20007f1e0ff */
[----:B------:R-:W-:Y:S02]  /*2510*/  IMAD R35, R19, R105, R4 ;  /* 0x0000006913237224 */ /* 0x000fe400078e0204 */
[----:B------:R-:W-:Y:S01]  /*2520*/  IMAD R14, R31, R32, RZ ;  /* 0x000000201f0e7224 */ /* 0x000fe200078e02ff */
[----:B------:R-:W-:Y:S01]  /*2530*/  IADD3 R4, P1, R90, R130, RZ ;  /* 0x000000825a047210 */ /* 0x000fe20007f3e0ff */
[----:B------:R-:W-:-:S02]  /*2540*/  IMAD.IADD R5, R35, 0x1, R131 ;  /* 0x0000000123057824 */ /* 0x000fc400078e0283 */
[----:B------:R-:W-:Y:S01]  /*2550*/  IMAD.X R89, R36, 0x1, R41, P0 ;  /* 0x0000000124597824 */ /* 0x000fe200000e0629 */
[----:B------:R-:W-:Y:S01]  /*2560*/  IADD3 R40, P0, R102, R46, RZ ;  /* 0x0000002e66287210 */ /* 0x000fe20007f1e0ff */
[----:B------:R-:W-:Y:S01]  /*2570*/  IMAD R39, R113, R33, R14 ;  /* 0x0000002171277224 */ /* 0x000fe200078e020e */
[C-C-:B------:R-:W-:Y:S01]  /*2580*/  SHF.L.U64.HI R26, R32.reuse, 0x5, R33.reuse ;  /* 0x00000005201a7819 */ /* 0x140fe20000010221 */
[C---:B------:R-:W-:Y:S01]  /*2590*/  IMAD.SHL.U32 R14, R32.reuse, 0x40, RZ ;  /* 0x00000040200e7824 */ /* 0x040fe200078e00ff */
[C-C-:B------:R-:W-:Y:S01]  /*25a0*/  SHF.L.U64.HI R21, R32.reuse, 0x6, R33.reuse ;  /* 0x0000000620157819 */ /* 0x140fe20000010221 */
[C---:B------:R-:W-:Y:S01]  /*25b0*/  IMAD.SHL.U32 R13, R32.reuse, 0x80, RZ ;  /* 0x00000080200d7824 */ /* 0x040fe200078e00ff */
[C---:B------:R-:W-:Y:S01]  /*25c0*/  SHF.L.U64.HI R20, R32.reuse, 0x7, R33 ;  /* 0x0000000720147819 */ /* 0x040fe20000010221 */
[----:B------:R-:W-:Y:S01]  /*25d0*/  IMAD.IADD R35, R47, 0x1, R35 ;  /* 0x000000012f237824 */ /* 0x000fe200078e0223 */
[----:B------:R-:W-:Y:S01]  /*25e0*/  SHF.L.U32 R15, R32, 0x5, RZ ;  /* 0x00000005200f7819 */ /* 0x000fe200000006ff */
[----:B------:R-:W-:Y:S01]  /*25f0*/  IMAD.IADD R42, R103, 0x1, R43 ;  /* 0x00000001672a7824 */ /* 0x000fe200078e022b */
[----:B------:R-:W-:Y:S01]  /*2600*/  IADD3.X R32, R5, R91, RZ, P1, !PT ;  /* 0x0000005b05207210 */ /* 0x000fe20000ffe4ff */
[----:B------:R-:W-:Y:S01]  /*2610*/  VIADD R6, R16, 0x80 ;  /* 0x0000008010067836 */ /* 0x000fe20000000000 */
[----:B------:R-:W-:-:S02]  /*2620*/  P2R R0, PR, RZ, 0x4 ;  /* 0x00000004ff007803 */ /* 0x000fc40000000000 */
[----:B------:R-:W-:Y:S01]  /*2630*/  IADD3 R33, P1, R4, R90, RZ ;  /* 0x0000005a04217210 */ /* 0x000fe20007f3e0ff */
[--C-:B------:R-:W-:Y:S01]  /*2640*/  IMAD.X R45, R35, 0x1, R42.reuse, P0 ;  /* 0x00000001232d7824 */ /* 0x100fe200000e062a */
[----:B------:R-:W-:Y:S02]  /*2650*/  IADD3 R43, P3, R102, 0x80, RZ ;  /* 0x00000080662b7810 */ /* 0x000fe40007f7e0ff */
[----:B------:R-:W-:Y:S02]  /*2660*/  IADD3 R44, P2, R40, 0x80, RZ ;  /* 0x00000080282c7810 */ /* 0x000fe40007f5e0ff */
[----:B------:R-:W-:Y:S01]  /*2670*/  LOP3.LUT R41, R106, 0xfffffff0, RZ, 0xc0, !PT ;  /* 0xfffffff06a297812 */ /* 0x000fe200078ec0ff */
[----:B------:R-:W-:Y:S01]  /*2680*/  IMAD.X R36, R32, 0x1, R91, P1 ;  /* 0x0000000120247824 */ /* 0x000fe200008e065b */
[C---:B------:R-:W-:Y:S01]  /*2690*/  SHF.L.U64.HI R3, R104.reuse, 0x7, R105 ;  /* 0x0000000768037819 */ /* 0x040fe20000010269 */
[----:B------:R-:W-:Y:S01]  /*26a0*/  IMAD.IADD R37, R99, 0x1, R39 ;  /* 0x0000000163257824 */ /* 0x000fe200078e0227 */
[----:B------:R-:W-:Y:S01]  /*26b0*/  SHF.L.U64.HI R31, R104, 0x6, R105 ;  /* 0x00000006681f7819 */ /* 0x000fe20000010269 */
[----:B------:R-:W-:Y:S01]  /*26c0*/  IMAD.IADD R38, R39, 0x1, R97 ;  /* 0x0000000127267824 */ /* 0x000fe200078e0261 */
[----:B------:R-:W-:Y:S01]  /*26d0*/  IADD3 R39, R95, R49, RZ ;  /* 0x000000315f277210 */ /* 0x000fe20007ffe0ff */
[----:B------:R-:W-:Y:S01]  /*26e0*/  IMAD.IADD R105, R49, 0x1, R93 ;  /* 0x0000000131697824 */ /* 0x000fe200078e025d */
[----:B------:R-:W-:Y:S01]  /*26f0*/  @!P6 BAR.SYNC.DEFER_BLOCKING 0x9, 0x100 ;  /* 0x024400000000eb1d */ /* 0x000fe20000010000 */
[----:B------:R-:W-:Y:S01]  /*2700*/  ISETP.GE.AND P0, PT, R16, UR4, PT ;  /* 0x0000000410007c0c */ /* 0x000fe2000bf06270 */
[----:B------:R-:W-:Y:S01]  /*2710*/  IMAD.X R108, RZ, RZ, R42, P3 ;  /* 0x000000ffff6c7224 */ /* 0x000fe200018e062a */
[----:B------:R-:W-:Y:S01]  /*2720*/  ISETP.GE.AND P1, PT, R6, UR4, PT ;  /* 0x0000000406007c0c */ /* 0x000fe2000bf26270 */
[----:B------:R-:W-:Y:S01]  /*2730*/  IMAD.X R109, RZ, RZ, R45, P2 ;  /* 0x000000ffff6d7224 */ /* 0x000fe200010e062d */
[----:B------:R-:W-:Y:S01]  /*2740*/  SHF.R.S32.HI R106, RZ, 0x4, R106 ;  /* 0x00000004ff6a7819 */ /* 0x000fe2000001146a */
[----:B------:R-:W-:Y:S01]  /*2750*/  IMAD.IADD R110, R101, 0x1, R51 ;  /* 0x00000001656e7824 */ /* 0x000fe200078e0233 */
[----:B------:R-:W-:-:S09]  /*2760*/  SHF.R.S32.HI R107, RZ, 0x1f, R41 ;  /* 0x0000001fff6b7819 */ /* 0x000fd20000011429 */
.L_x_2436:
[----:B------:R-:W2:Y:S01]  /*2770*/  LDL R48, [R1+0x4c] ;  /* 0x00004c0001307983 */ /* 0x000ea20000100800 */
[----:B------:R-:W0:Y:S01]  /*2780*/  LDC R122, c[0x0][0x3f4] ;  /* 0x0000fd00ff7a7b82 */ /* 0x000e220000000800 */
[----:B------:R-:W-:Y:S01]  /*2790*/  IADD3 R25, R25, -0x1, RZ ;  /* 0xffffffff19197810 */ /* 0x000fe20007ffe0ff */
[----:B------:R-:W-:Y:S05]  /*27a0*/  YIELD ;  /* 0x0000000000007946 */ /* 0x000fea0003800000 */
[----:B------:R-:W-:Y:S01]  /*27b0*/  ISETP.GT.AND P3, PT, R25, R24, PT ;  /* 0x000000181900720c */ /* 0x000fe20003f64270 */
[----:B------:R-:W-:Y:S03]  /*27c0*/  BSSY B0, `(.L_x_2353) ;  /* 0x0000961000007945 */ /* 0x000fe60003800000 */
[----:B------:R-:W-:-:S02]  /*27d0*/  P2R R112, PR, RZ, 0x8 ;  /* 0x00000008ff707803 */ /* 0x000fc40000000000 */
[----:B0-----:R-:W-:Y:S01]  /*27e0*/  ISETP.GE.AND P2, PT, R122, 0x1, PT ;  /* 0x000000017a00780c */ /* 0x001fe20003f46270 */
[----:B--2---:R-:W-:-:S04]  /*27f0*/  IMAD R49, R232, 0x8000, R48 ;  /* 0x00008000e8317824 */ /* 0x004fc800078e0230 */
[----:B------:R-:W-:-:S08]  /*2800*/  IMAD.IADD R114, R18, 0x1, R49 ;  /* 0x0000000112727824 */ /* 0x000fd000078e0231 */
        /* <DEDUP_REMOVED lines=43> */
.L_x_2357:
[----:B------:R-:W-:Y:S05]  /*2ac0*/  BSYNC B1 ;  /* 0x0000000000017941 */ /* 0x000fea0003800000 */
.L_x_2356:
[----:B0-----:R-:W-:Y:S01]  /*2ad0*/  VIADD R52, R19, 0x20 ;  /* 0x0000002013347836 */ /* 0x001fe20000000000 */
[----:B------:R-:W-:Y:S01]  /*2ae0*/  BSSY B1, `(.L_x_2358) ;  /* 0x0000024000017945 */ /* 0x000fe20003800000 */
[----:B------:R-:W-:Y:S02]  /*2af0*/  CS2R R72, SRZ ;  /* 0x0000000000487805 */ /* 0x000fe4000001ff00 */
[----:B------:R-:W-:Y:S02]  /*2b00*/  CS2R R70, SRZ ;  /* 0x0000000000467805 */ /* 0x000fe4000001ff00 */
[----:B------:R-:W-:Y:S02]  /*2b10*/  CS2R R60, SRZ ;  /* 0x00000000003c7805 */ /* 0x000fe4000001ff00 */
[----:B------:R-:W-:Y:S02]  /*2b20*/  ISETP.GE.AND P3, PT, R52, R115, PT ;  /* 0x000000733400720c */ /* 0x000fe40003f66270 */
[----:B------:R-:W-:-:S02]  /*2b30*/  CS2R R52, SRZ ;  /* 0x0000000000347805 */ /* 0x000fc4000001ff00 */
[----:B------:R-:W-:Y:S02]  /*2b40*/  CS2R R64, SRZ ;  /* 0x0000000000407805 */ /* 0x000fe4000001ff00 */
[----:B------:R-:W-:Y:S02]  /*2b50*/  CS2R R62, SRZ ;  /* 0x00000000003e7805 */ /* 0x000fe4000001ff00 */
[----:B------:R-:W-:Y:S02]  /*2b60*/  CS2R R66, SRZ ;  /* 0x0000000000427805 */ /* 0x000fe4000001ff00 */
[----:B------:R-:W-:Y:S02]  /*2b70*/  CS2R R56, SRZ ;  /* 0x0000000000387805 */ /* 0x000fe4000001ff00 */
[----:B------:R-:W-:Y:S02]  /*2b80*/  CS2R R54, SRZ ;  /* 0x0000000000367805 */ /* 0x000fe4000001ff00 */
[----:B------:R-:W-:-:S02]  /*2b90*/  CS2R R58, SRZ ;  /* 0x00000000003a7805 */ /* 0x000fc4000001ff00 */
[----:B-----5:R-:W-:Y:S01]  /*2ba0*/  MOV R135, R76 ;  /* 0x0000004c00877202 */ /* 0x020fe20000000f00 */
[----:B------:R-:W-:Y:S01]  /*2bb0*/  IMAD.MOV.U32 R143, RZ, RZ, R80 ;  /* 0x000000ffff8f7224 */ /* 0x000fe200078e0050 */
[----:B------:R-:W-:Y:S01]  /*2bc0*/  CS2R R74, SRZ ;  /* 0x00000000004a7805 */ /* 0x000fe2000001ff00 */
        /* <DEDUP_REMOVED lines=21> */
.L_x_2359:
[----:B------:R-:W-:Y:S05]  /*2d20*/  BSYNC B1 ;  /* 0x0000000000017941 */ /* 0x000fea0003800000 */
.L_x_2358:
        /* <DEDUP_REMOVED lines=25> */
.L_x_2361:
[----:B------:R-:W-:Y:S05]  /*2ec0*/  BSYNC B1 ;  /* 0x0000000000017941 */ /* 0x000fea0003800000 */
.L_x_2360:
[----:B0-----:R-:W-:Y:S01]  /*2ed0*/  VIADD R84, R19, 0x60 ;  /* 0x0000006013547836 */ /* 0x001fe20000000000 */
[----:B------:R-:W-:Y:S04]  /*2ee0*/  BSSY B1, `(.L_x_2362) ;  /* 0x000001d000017945 */ /* 0x000fe80003800000 */
        /* <DEDUP_REMOVED lines=28> */
.L_x_2363:
[----:B------:R-:W-:Y:S05]  /*30b0*/  BSYNC B1 ;  /* 0x0000000000017941 */ /* 0x000fea0003800000 */
.L_x_2362:
[----:B------:R-:W-:Y:S01]  /*30c0*/  UISETP.NE.AND UP0, UPT, UR45, 0x3, UPT ;  /* 0x000000032d00788c */ /* 0x000fe2000bf05270 */
[----:B------:R-:W-:Y:S01]  /*30d0*/  IMAD.MOV.U32 R142, RZ, RZ, R78 ;  /* 0x000000ffff8e7224 */ /* 0x000fe200078e004e */
[----:B-----5:R-:W-:Y:S01]  /*30e0*/  MOV R128, R60 ;  /* 0x0000003c00807202 */ /* 0x020fe20000000f00 */
[----:B------:R-:W-:Y:S01]  /*30f0*/  IMAD.MOV.U32 R153, RZ, RZ, R82 ;  /* 0x000000ffff997224 */ /* 0x000fe200078e0052 */
[----:B------:R-:W-:Y:S01]  /*3100*/  MOV R86, R58 ;  /* 0x0000003a00567202 */ /* 0x000fe20000000f00 */
[----:B------:R-:W-:Y:S01]  /*3110*/  IMAD.MOV.U32 R136, RZ, RZ, R68 ;  /* 0x000000ffff887224 */ /* 0x000fe200078e0044 */
[----:B------:R-:W-:Y:S01]  /*3120*/  PLOP3.LUT P5, PT, PT, PT, UP0, 0x80, 0x0 ;  /* 0x000000000000781c */ /* 0x000fe20003faf008 */
[----:B------:R-:W-:Y:S02]  /*3130*/  IMAD.MOV.U32 R138, RZ, RZ, R72 ;  /* 0x000000ffff8a7224 */ /* 0x000fe400078e0048 */
[----:B------:R-:W-:Y:S02]  /*3140*/  IMAD.MOV.U32 R137, RZ, RZ, R70 ;  /* 0x000000ffff897224 */ /* 0x000fe400078e0046 */
[----:B------:R-:W-:-:S02]  /*3150*/  IMAD.MOV.U32 R139, RZ, RZ, R74 ;  /* 0x000000ffff8b7224 */ /* 0x000fc400078e004a */
[----:B------:R-:W-:Y:S02]  /*3160*/  IMAD.MOV.U32 R133, RZ, RZ, R64 ;  /* 0x000000ffff857224 */ /* 0x000fe400078e0040 */
[----:B------:R-:W-:Y:S02]  /*3170*/  IMAD.MOV.U32 R129, RZ, RZ, R62 ;  /* 0x000000ffff817224 */ /* 0x000fe400078e003e */
[----:B------:R-:W-:Y:S02]  /*3180*/  IMAD.MOV.U32 R134, RZ, RZ, R66 ;  /* 0x000000ffff867224 */ /* 0x000fe400078e0042 */
[----:B------:R-:W-:Y:S02]  /*3190*/  IMAD.MOV.U32 R84, RZ, RZ, R52 ;  /* 0x000000ffff547224 */ /* 0x000fe400078e0034 */
[----:B------:R-:W-:Y:S02]  /*31a0*/  IMAD.MOV.U32 R87, RZ, RZ, R56 ;  /* 0x000000ffff577224 */ /* 0x000fe400078e0038 */
[----:B------:R-:W-:Y:S01]  /*31b0*/  IMAD.MOV.U32 R85, RZ, RZ, R54 ;  /* 0x000000ffff557224 */ /* 0x000fe200078e0036 */
[----:B------:R-:W-:Y:S06]  /*31c0*/  @!P5 BRA `(.L_x_2364) ;  /* 0x000000000004d947 */ /* 0x000fec0003800000 */
[----:B------:R-:W-:Y:S01]  /*31d0*/  BPT.TRAP 0x1 ;  /* 0x000000040000795c */ /* 0x000fe20000300000 */
.L_x_2364:
[----:B------:R-:W-:Y:S01]  /*31e0*/  IMAD R111, R232, 0x8, R18 ;  /* 0x00000008e86f7824 */ /* 0x000fe200078e0212 */
[----:B------:R-:W-:Y:S01]  /*31f0*/  SHF.L.U32 R124, R236, 0x1f, RZ ;  /* 0x0000001fec7c7819 */ /* 0x000fe200000006ff */
[----:B------:R-:W-:Y:S03]  /*3200*/  BSSY B1, `(.L_x_2365) ;  /* 0x0000003000017945 */ /* 0x000fe60003800000 */
[----:B------:R-:W1:Y:S02]  /*3210*/  SYNCS.PHASECHK.TRANS64.TRYWAIT P6, [R111+URZ+0x38890], R124 ;  /* 0x0388907c6f0075a7 */ /* 0x000e6400080c017f */
[----:B-1----:R-:W-:Y:S05]  /*3220*/  @!P6 BRA `(.L_x_2366) ;  /* 0x0000029000c8e947 */ /* 0x002fea0003800000 */
.L_x_2684:
[----:B------:R-:W-:Y:S05]  /*3230*/  BSYNC B1 ;  /* 0x0000000000017941 */ /* 0x000fea0003800000 */
.L_x_2365:
[----:B------:R-:W-:Y:S04]  /*3240*/  BSSY B1, `(.L_x_2367) ;  /* 0x00000f0000017945 */ /* 0x000fe80003800000 */
[----:B------:R-:W-:Y:S05]  /*3250*/  @P2 BRA `(.L_x_2368) ;  /* 0x0000000c00b82947 */ /* 0x000fea0003800000 */
[----:B------:R-:W-:Y:S01]  /*3260*/  IADD3 R140, P2, R46, R120, RZ ;  /* 0x000000782e8c7210 */ /* 0x000fe20007f5e0ff */
[----:B------:R-:W-:Y:S04]  /*3270*/  BSSY B2, `(.L_x_2369) ;  /* 0x0000077000027945 */ /* 0x000fe80003800000 */
[----:B------:R-:W-:Y:S01]  /*3280*/  IMAD.X R141, R123, 0x1, R35, P2 ;  /* 0x000000017b8d7824 */ /* 0x000fe200010e0623 */
[----:B------:R-:W-:Y:S07]  /*3290*/  @P0 BRA `(.L_x_2370) ;  /* 0x0000000400d00947 */ /* 0x000fee0003800000 */
        /* <DEDUP_REMOVED lines=111> */
.L_x_2372:
[----:B------:R-:W-:Y:S05]  /*3990*/  BSYNC B3 ;  /* 0x0000000000037941 */ /* 0x000fea0003800000 */
.L_x_2371:
[----:B------:R-:W-:Y:S02]  /*39a0*/  ULDC.64 UR4, c[0x0][0x2e8] ;  /* 0x0000ba0000047ab9 */ /* 0x000fe40000000a00 */
[----:B------:R-:W-:-:S04]  /*39b0*/  IADD3 R80, P2, P6, R140, UR4, R102 ;  /* 0x000000048c507c10 */ /* 0x000fc8000fe5e066 */
[----:B------:R-:W-:-:S05]  /*39c0*/  IADD3.X R81, R141, UR5, R42, P2, P6 ;  /* 0x000000058d517c10 */ /* 0x000fca00097ec42a */
[----:B--2---:R2:W-:Y:S04]  /*39d0*/  STG.E.128 desc[UR46][R80.64], R48 ;  /* 0x0000003050007986 */ /* 0x0045e8000c101d2e */
.L_x_2370:
[----:B------:R-:W-:Y:S05]  /*39e0*/  BSYNC B2 ;  /* 0x0000000000027941 */ /* 0x000fea0003800000 */
.L_x_2369:
        /* <DEDUP_REMOVED lines=20> */
[----:B------:R-:W-:Y:S01]  /*3b30*/  LOP3.LUT R77, R77, 0xff00, R78, 0xf8, !PT ;  /* 0x0000ff004d4d7812 */ /* 0x000fe200078ef84e */
[----:B------:R-:W-:Y:S01]  /*3b40*/  IMAD.U32 R78, R82, 0x10000, RZ ;  /* 0x00010000524e7824 */ /* 0x000fe200078e00ff */
[----:B------:R-:W-:-:S02]  /*3b50*/  LOP3.LUT R80, R79, 0xff00, R80, 0xf8, !PT ;  /* 0x0000ff004f507812 */ /* 0x000fc400078ef850 */
        /* <DEDUP_REMOVED lines=8> */
[----:B------:R-:W-:Y:S02]  /*3be0*/  HADD2.F32 R143, -RZ, R79.H1_H1 ;  /* 0x3000004fff8f7230 */ /* 0x000fe40000004100 */
[----:B------:R-:W-:Y:S01]  /*3bf0*/  FMUL.FTZ R147, R77, R83 ;  /* 0x000000534d937220 */ /* 0x000fe20000410000 */
[----:B------:R-:W-:-:S02]  /*3c00*/  HADD2.F32 R81, -RZ, R80.H0_H0 ;  /* 0x20000050ff517230 */ /* 0x000fc40000004100 */
        /* <DEDUP_REMOVED lines=78> */
.L_x_2374:
[----:B------:R-:W-:Y:S05]  /*40f0*/  BSYNC B2 ;  /* 0x0000000000027941 */ /* 0x000fea0003800000 */
.L_x_2373:
[----:B------:R-:W-:Y:S02]  /*4100*/  ULDC.64 UR4, c[0x0][0x2e8] ;  /* 0x0000ba0000047ab9 */ /* 0x000fe40000000a00 */
[----:B------:R-:W-:-:S04]  /*4110*/  IADD3 R76, P2, P6, R43, UR4, R140 ;  /* 0x000000042b4c7c10 */ /* 0x000fc8000fe5e08c */
[----:B------:R-:W-:-:S05]  /*4120*/  IADD3.X R77, R108, UR5, R141, P2, P6 ;  /* 0x000000056c4d7c10 */ /* 0x000fca00097ec48d */
[----:B--2---:R3:W-:Y:S04]  /*4130*/  STG.E.128 desc[UR46][R76.64], R48 ;  /* 0x000000304c007986 */ /* 0x0047e8000c101d2e */
.L_x_2368:
[----:B------:R-:W-:Y:S05]  /*4140*/  BSYNC B1 ;  /* 0x0000000000017941 */ /* 0x000fea0003800000 */
.L_x_2367:
        /* <DEDUP_REMOVED lines=117> */
.L_x_2380:
[----:B------:R-:W-:Y:S05]  /*48a0*/  BSYNC B3 ;  /* 0x0000000000037941 */ /* 0x000fea0003800000 */
.L_x_2379:
[----:B------:R-:W-:Y:S02]  /*48b0*/  ULDC.64 UR4, c[0x0][0x2e8] ;  /* 0x0000ba0000047ab9 */ /* 0x000fe40000000a00 */
[----:B------:R-:W-:-:S04]  /*48c0*/  IADD3 R72, P2, P3, R76, UR4, R102 ;  /* 0x000000044c487c10 */ /* 0x000fc8000fb5e066 */
[----:B------:R-:W-:-:S05]  /*48d0*/  IADD3.X R73, R77, UR5, R42, P2, P3 ;  /* 0x000000054d497c10 */ /* 0x000fca00097e642a */
[----:B--2---:R3:W-:Y:S04]  /*48e0*/  STG.E.128 desc[UR46][R72.64], R48 ;  /* 0x0000003048007986 */ /* 0x0047e8000c101d2e */
.L_x_2378:
[----:B------:R-:W-:Y:S05]  /*48f0*/  BSYNC B2 ;  /* 0x0000000000027941 */ /* 0x000fea0003800000 */
.L_x_2377:
[----:B------:R-:W-:Y:S05]  /*4900*/  @P1 BRA `(.L_x_2376) ;  /* 0x0000000400d01947 */ /* 0x000fea0003800000 */
[----:B0-23--:R0:W2:Y:S01]  /*4910*/  LDS.128 R48, [R114+0x2d400] ;  /* 0x02d4000072307984 */ /* 0x00d0a20000000c00 */
[----:B------:R-:W-:Y:S01]  /*4920*/  ISETP.GE.AND P2, PT, R233, R122, PT ;  /* 0x0000007ae900720c */ /* 0x000fe20003f46270 */
[----:B------:R-:W-:-:S12]  /*4930*/  BSSY B2, `(.L_x_2381) ;  /* 0x000006d000027945 */ /* 0x000fd80003800000 */
[----:B0-----:R-:W-:Y:S05]  /*4940*/  @P2 BRA `(.L_x_2382) ;  /* 0x0000000400ac2947 */ /* 0x001fea0003800000 */
[----:B------:R-:W-:Y:S02]  /*4950*/  SHF.R.U32.HI R73, RZ, 0x8, R71 ;  /* 0x00000008ff497819 */ /* 0x000fe40000011647 */
[--C-:B------:R-:W-:Y:S02]  /*4960*/  SHF.R.U32.HI R78, RZ, 0x10, R69.reuse ;  /* 0x00000010ff4e7819 */ /* 0x100fe40000011645 */
[--C-:B------:R-:W-:Y:S02]  /*4970*/  SHF.R.U32.HI R74, RZ, 0x8, R69.reuse ;  /* 0x00000008ff4a7819 */ /* 0x100fe40000011645 */
[----:B------:R-:W-:Y:S02]  /*4980*/  LOP3.LUT R68, R69, 0xff, RZ, 0xc0, !PT ;  /* 0x000000ff45447812 */ /* 0x000fe400078ec0ff */
[----:B------:R-:W-:Y:S02]  /*4990*/  SHF.R.U32.HI R79, RZ, 0x18, R69 ;  /* 0x00000018ff4f7819 */ /* 0x000fe40000011645 */
[----:B------:R-:W-:-:S02]  /*49a0*/  LOP3.LUT R69, R71, 0xff, RZ, 0xc0, !PT ;  /* 0x000000ff47457812 */ /* 0x000fc400078ec0ff */
[--C-:B------:R-:W-:Y:S02]  /*49b0*/  SHF.R.U32.HI R72, RZ, 0x18, R71.reuse ;  /* 0x00000018ff487819 */ /* 0x100fe40000011647 */
[----:B------:R-:W-:Y:S01]  /*49c0*/  SHF.R.U32.HI R75, RZ, 0x10, R71 ;  /* 0x00000010ff4b7819 */ /* 0x000fe20000011647 */
[----:B------:R-:W-:Y:S01]  /*49d0*/  IMAD.SHL.U32 R71, R73, 0x100, RZ ;  /* 0x0000010049477824 */ /* 0x000fe200078e00ff */
[----:B------:R-:W-:Y:S01]  /*49e0*/  PRMT R72, R72, 0x654, R69 ;  /* 0x0000065448487816 */ /* 0x000fe20000000045 */
[----:B------:R-:W-:Y:S01]  /*49f0*/  IMAD.SHL.U32 R69, R74, 0x100, RZ ;  /* 0x000001004a457824 */ /* 0x000fe200078e00ff */
[----:B------:R-:W-:Y:S01]  /*4a00*/  PRMT R70, R79, 0x654, R68 ;  /* 0x000006544f467816 */ /* 0x000fe20000000044 */
[----:B--2---:R-:W-:Y:S01]  /*4a10*/  IMAD.MOV.U32 R68, RZ, RZ, R48 ;  /* 0x000000ffff447224 */ /* 0x004fe200078e0030 */
[----:B------:R-:W-:Y:S01]  /*4a20*/  LOP3.LUT R74, R72, 0xff00, R71, 0xf8, !PT ;  /* 0x0000ff00484a7812 */ /* 0x000fe200078ef847 */
[----:B------:R-:W-:Y:S01]  /*4a30*/  IMAD.U32 R71, R75, 0x10000, RZ ;  /* 0x000100004b477824 */ /* 0x000fe200078e00ff */
[----:B------:R-:W-:-:S02]  /*4a40*/  LOP3.LUT R70, R70, 0xff00, R69, 0xf8, !PT ;  /* 0x0000ff0046467812 */ /* 0x000fc400078ef845 */
        /* <DEDUP_REMOVED lines=91> */
.L_x_2382:
[----:B------:R-:W-:Y:S05]  /*5000*/  BSYNC B2 ;  /* 0x0000000000027941 */ /* 0x000fea0003800000 */
.L_x_2381:
[----:B------:R-:W-:Y:S02]  /*5010*/  ULDC.64 UR4, c[0x0][0x2e8] ;  /* 0x0000ba0000047ab9 */ /* 0x000fe40000000a00 */
[----:B------:R-:W-:-:S04]  /*5020*/  IADD3 R68, P2, P3, R43, UR4, R76 ;  /* 0x000000042b447c10 */ /* 0x000fc8000fb5e04c */
[----:B------:R-:W-:-:S05]  /*5030*/  IADD3.X R69, R108, UR5, R77, P2, P3 ;  /* 0x000000056c457c10 */ /* 0x000fca00097e644d */
[----:B--2---:R4:W-:Y:S04]  /*5040*/  STG.E.128 desc[UR46][R68.64], R48 ;  /* 0x0000003044007986 */ /* 0x0049e8000c101d2e */
.L_x_2376:
[----:B------:R-:W-:Y:S05]  /*5050*/  BSYNC B1 ;  /* 0x0000000000017941 */ /* 0x000fea0003800000 */
.L_x_2375:
        /* <DEDUP_REMOVED lines=11> */
[----:B------:R-:W-:Y:S01]  /*5110*/  SHF.R.U32.HI R71, RZ, 0x8, R67 ;  /* 0x00000008ff477819 */ /* 0x000fe20000011643 */
[----:B--2---:R-:W-:Y:S01]  /*5120*/  IMAD.MOV.U32 R66, RZ, RZ, R51 ;  /* 0x000000ffff427224 */ /* 0x004fe200078e0033 */
[--C-:B------:R-:W-:Y:S02]  /*5130*/  SHF.R.U32.HI R74, RZ, 0x10, R65.reuse ;  /* 0x00000010ff4a7819 */ /* 0x100fe40000011641 */
[--C-:B------:R-:W-:Y:S02]  /*5140*/  SHF.R.U32.HI R72, RZ, 0x8, R65.reuse ;  /* 0x00000008ff487819 */ /* 0x100fe40000011641 */
[----:B------:R-:W-:Y:S02]  /*5150*/  LOP3.LUT R64, R65, 0xff, RZ, 0xc0, !PT ;  /* 0x000000ff41407812 */ /* 0x000fe400078ec0ff */
[----:B------:R-:W-:Y:S01]  /*5160*/  SHF.R.U32.HI R75, RZ, 0x18, R65 ;  /* 0x00000018ff4b7819 */ /* 0x000fe20000011641 */
[----:B------:R-:W-:Y:S01]  /*5170*/  IMAD.SHL.U32 R51, R72, 0x100, RZ ;  /* 0x0000010048337824 */ /* 0x000fe200078e00ff */
[----:B------:R-:W-:-:S02]  /*5180*/  LOP3.LUT R65, R67, 0xff, RZ, 0xc0, !PT ;  /* 0x000000ff43417812 */ /* 0x000fc400078ec0ff */
[--C-:B------:R-:W-:Y:S02]  /*5190*/  SHF.R.U32.HI R70, RZ, 0x18, R67.reuse ;  /* 0x00000018ff467819 */ /* 0x100fe40000011643 */
[----:B------:R-:W-:Y:S01]  /*51a0*/  SHF.R.U32.HI R73, RZ, 0x10, R67 ;  /* 0x00000010ff497819 */ /* 0x000fe20000011643 */
[----:B------:R-:W-:Y:S01]  /*51b0*/  IMAD.SHL.U32 R67, R71, 0x100, RZ ;  /* 0x0000010047437824 */ /* 0x000fe200078e00ff */
[----:B------:R-:W-:Y:S02]  /*51c0*/  PRMT R70, R70, 0x654, R65 ;  /* 0x0000065446467816 */ /* 0x000fe40000000041 */
[----:B------:R-:W-:Y:S02]  /*51d0*/  PRMT R64, R75, 0x654, R64 ;  /* 0x000006544b407816 */ /* 0x000fe40000000040 */
[----:B------:R-:W-:Y:S01]  /*51e0*/  LOP3.LUT R72, R70, 0xff00, R67, 0xf8, !PT ;  /* 0x0000ff0046487812 */ /* 0x000fe200078ef843 */
[----:B------:R-:W-:Y:S01]  /*51f0*/  IMAD.U32 R67, R73, 0x10000, RZ ;  /* 0x0001000049437824 */ /* 0x000fe200078e00ff */
[----:B------:R-:W-:Y:S01]  /*5200*/  LOP3.LUT R65, R64, 0xff00, R51, 0xf8, !PT ;  /* 0x0000ff0040417812 */ /* 0x000fe200078ef833 */
[----:B------:R-:W-:Y:S01]  /*5210*/  IMAD.U32 R64, R74, 0x10000, RZ ;  /* 0x000100004a407824 */ /* 0x000fe200078e00ff */
[----:B------:R-:W-:-:S02]  /*5220*/  F2FP.F16.E4M3.UNPACK_B R70, R134.H1 ;  /* 0x00000086ff46723e */ /* 0x000fc400030006ff */
[----:B------:R-:W-:Y:S02]  /*5230*/  F2FP.F16.E4M3.UNPACK_B R51, R49 ;  /* 0x00000031ff33723e */ /* 0x000fe400020006ff */
[----:B------:R-:W-:Y:S01]  /*5240*/  LOP3.LUT R73, R72, 0xff0000, R67, 0xf8, !PT ;  /* 0x00ff000048497812 */ /* 0x000fe200078ef843 */
[--C-:B------:R-:W-:Y:S01]  /*5250*/  HADD2.F32 R72, -RZ, R70.reuse.H0_H0 ;  /* 0x20000046ff487230 */ /* 0x100fe20000004100 */
[----:B------:R-:W-:Y:S01]  /*5260*/  LOP3.LUT R71, R65, 0xff0000, R64, 0xf8, !PT ;  /* 0x00ff000041477812 */ /* 0x000fe200078ef840 */
[--C-:B------:R-:W-:Y:S01]  /*5270*/  HADD2.F32 R64, -RZ, R51.reuse.H1_H1 ;  /* 0x30000033ff407230 */ /* 0x100fe20000004100 */
        /* <DEDUP_REMOVED lines=10> */
[----:B------:R-:W-:Y:S01]  /*5320*/  FFMA.FTZ R77, R51, R70, -R76 ;  /* 0x00000046334d7223 */ /* 0x000fe2000001084c */
[----:B------:R-:W-:Y:S02]  /*5330*/  HADD2.F32 R72, -RZ, R67.H1_H1 ;  /* 0x30000043ff487230 */ /* 0x000fe40000004100 */
[----:B------:R-:W-:Y:S01]  /*5340*/  FMUL.FTZ R76, R65, R74 ;  /* 0x0000004a414c7220 */ /* 0x000fe20000410000 */
[----:B------:R-:W-:Y:S01]  /*5350*/  FFMA.FTZ R78, R64, R70, R75 ;  /* 0x00000046404e7223 */ /* 0x000fe2000001004b */
[C---:B------:R-:W-:Y:S01]  /*5360*/  FMUL.FTZ R80, R49.reuse, R74 ;  /* 0x0000004a31507220 */ /* 0x040fe20000410000 */
[----:B------:R-:W-:Y:S01]  /*5370*/  F2FP.F16.E4M3.UNPACK_B R133, R133 ;  /* 0x00000085ff85723e */ /* 0x000fe200020006ff */
[----:B------:R-:W-:Y:S01]  /*5380*/  FFMA.FTZ R74, R49, R72, -R76 ;  /* 0x00000048314a7223 */ /* 0x000fe2000001084c */
[-C--:B------:R-:W-:Y:S01]  /*5390*/  F2FP.F16.E4M3.UNPACK_B R49, R48.reuse.H1 ;  /* 0x00000030ff31723e */ /* 0x080fe200030006ff */
[--C-:B------:R-:W-:Y:S01]  /*53a0*/  HADD2.F32 R67, -RZ, R134.reuse.H1_H1 ;  /* 0x30000086ff437230 */ /* 0x100fe20000004100 */
[----:B------:R-:W-:Y:S01]  /*53b0*/  F2FP.F16.E4M3.UNPACK_B R48, R48 ;  /* 0x00000030ff30723e */ /* 0x000fe200020006ff */
[----:B------:R-:W-:-:S02]  /*53c0*/  HADD2.F32 R134, -RZ, R134.H0_H0 ;  /* 0x20000086ff867230 */ /* 0x000fc40000004100 */
[----:B------:R-:W-:Y:S01]  /*53d0*/  FFMA.FTZ R79, R65, R72, R80 ;  /* 0x00000048414f7223 */ /* 0x000fe20000010050 */
[--C-:B------:R-:W-:Y:S02]  /*53e0*/  HADD2.F32 R51, -RZ, R49.reuse.H0_H0 ;  /* 0x20000031ff337230 */ /* 0x100fe40000004100 */
[----:B------:R-:W-:Y:S02]  /*53f0*/  HADD2.F32 R64, -RZ, R49.H1_H1 ;  /* 0x30000031ff407230 */ /* 0x000fe40000004100 */
[--C-:B------:R-:W-:Y:S02]  /*5400*/  HADD2.F32 R49, -RZ, R48.reuse.H0_H0 ;  /* 0x20000030ff317230 */ /* 0x100fe40000004100 */
[-C--:B------:R-:W-:Y:S01]  /*5410*/  FMUL.FTZ R75, R51, R67.reuse ;  /* 0x00000043334b7220 */ /* 0x080fe20000410000 */
[----:B------:R-:W-:Y:S02]  /*5420*/  HADD2.F32 R48, -RZ, R48.H1_H1 ;  /* 0x30000030ff307230 */ /* 0x000fe40000004100 */
[----:B------:R-:W-:Y:S01]  /*5430*/  FMUL.FTZ R72, R64, R67 ;  /* 0x0000004340487220 */ /* 0x000fe20000410000 */
[----:B------:R-:W-:-:S02]  /*5440*/  HADD2.F32 R65, -RZ, R133.H1_H1 ;  /* 0x30000085ff417230 */ /* 0x000fc40000004100 */
[-C--:B------:R-:W-:Y:S01]  /*5450*/  FMUL.FTZ R67, R49, R134.reuse ;  /* 0x0000008631437220 */ /* 0x080fe20000410000 */
[----:B------:R-:W-:Y:S02]  /*5460*/  HADD2.F32 R133, -RZ, R133.H0_H0 ;  /* 0x20000085ff857230 */ /* 0x000fe40000004100 */
[----:B------:R-:W-:Y:S01]  /*5470*/  FMUL.FTZ R70, R48, R134 ;  /* 0x0000008630467220 */ /* 0x000fe20000410000 */
[----:B------:R-:W-:Y:S01]  /*5480*/  F2FP.SATFINITE.E4M3.F32.PACK_AB_MERGE_C R83, R79, R74, RZ ;  /* 0x0000004a4f53723e */ /* 0x000fe200048070ff */
[-C--:B------:R-:W-:Y:S01]  /*5490*/  FFMA.FTZ R72, R51, R65.reuse, -R72 ;  /* 0x0000004133487223 */ /* 0x080fe20000010848 */
[----:B------:R-:W-:Y:S01]  /*54a0*/  FFMA.FTZ R65, R64, R65, R75 ;  /* 0x0000004140417223 */ /* 0x000fe2000001004b */
        /* <DEDUP_REMOVED lines=39> */
[C---:B------:R-:W-:Y:S01]  /*5720*/  FMUL.FTZ R67, R49.reuse, R70 ;  /* 0x0000004631437220 */ /* 0x040fe20000410000 */
[-C--:B------:R-:W-:Y:S01]  /*5730*/  FFMA.FTZ R51, R48, R71.reuse, -R51 ;  /* 0x0000004730337223 */ /* 0x080fe20000010833 */
[----:B------:R-:W-:Y:S01]  /*5740*/  FFMA.FTZ R50, R50, R71, R73 ;  /* 0x0000004732327223 */ /* 0x000fe20000010049 */
[-C--:B------:R-:W-:Y:S01]  /*5750*/  FFMA.FTZ R64, R49, R65.reuse, -R64 ;  /* 0x0000004131407223 */ /* 0x080fe20000010840 */
[----:B------:R-:W-:Y:S01]  /*5760*/  FFMA.FTZ R67, R66, R65, R67 ;  /* 0x0000004142437223 */ /* 0x000fe20000010043 */
[----:B------:R-:W-:-:S02]  /*5770*/  F2FP.SATFINITE.E4M3.F32.PACK_AB_MERGE_C R80, R81, R80, RZ ;  /* 0x000000505150723e */ /* 0x000fc400048070ff */
[----:B------:R-:W-:Y:S02]  /*5780*/  F2FP.SATFINITE.E4M3.F32.PACK_AB_MERGE_C R50, R50, R51, R72 ;  /* 0x000000333232723e */ /* 0x000fe40004807048 */
[----:B------:R-:W-:Y:S02]  /*5790*/  F2FP.SATFINITE.E4M3.F32.PACK_AB_MERGE_C R49, R78, R77, R83 ;  /* 0x0000004d4e31723e */ /* 0x000fe40004807053 */
[----:B------:R-:W-:Y:S02]  /*57a0*/  F2FP.SATFINITE.E4M3.F32.PACK_AB_MERGE_C R48, R76, R75, R82 ;  /* 0x0000004b4c30723e */ /* 0x000fe40004807052 */
[----:B------:R-:W-:-:S07]  /*57b0*/  F2FP.SATFINITE.E4M3.F32.PACK_AB_MERGE_C R51, R67, R64, R80 ;  /* 0x000000404333723e */ /* 0x000fce0004807050 */
.L_x_2388:
[----:B------:R-:W-:Y:S05]  /*57c0*/  BSYNC B3 ;  /* 0x0000000000037941 */ /* 0x000fea0003800000 */
.L_x_2387:
[----:B------:R-:W-:Y:S02]  /*57d0*/  ULDC.64 UR4, c[0x0][0x2e8] ;  /* 0x0000ba0000047ab9 */ /* 0x000fe40000000a00 */
[----:B------:R-:W-:-:S04]  /*57e0*/  IADD3 R64, P2, P3, R68, UR4, R102 ;  /* 0x0000000444407c10 */ /* 0x000fc8000fb5e066 */
[----:B------:R-:W-:-:S05]  /*57f0*/  IADD3.X R65, R69, UR5, R42, P2, P3 ;  /* 0x0000000545417c10 */ /* 0x000fca00097e642a */
[----:B--2---:R4:W-:Y:S04]  /*5800*/  STG.E.128 desc[UR46][R64.64], R48 ;  /* 0x0000003040007986 */ /* 0x0049e8000c101d2e */
.L_x_2386:
[----:B------:R-:W-:Y:S05]  /*5810*/  BSYNC B2 ;  /* 0x0000000000027941 */ /* 0x000fea0003800000 */
.L_x_2385:
[----:B------:R-:W-:Y:S05]  /*5820*/  @P1 BRA `(.L_x_2384) ;  /* 0x0000000400d81947 */ /* 0x000fea0003800000 */
        /* <DEDUP_REMOVED lines=10> */
[----:B--2---:R-:W-:Y:S01]  /*58d0*/  MOV R62, R51 ;  /* 0x00000033003e7202 */ /* 0x004fe20000000f00 */
[----:B------:R-:W-:Y:S01]  /*58e0*/  IMAD.SHL.U32 R51, R71, 0x100, RZ ;  /* 0x0000010047337824 */ /* 0x000fe200078e00ff */
[----:B------:R-:W-:Y:S01]  /*58f0*/  SHF.R.U32.HI R66, RZ, 0x10, R63 ;  /* 0x00000010ff427819 */ /* 0x000fe2000001163f */
[----:B------:R-:W-:Y:S01]  /*5900*/  IMAD.SHL.U32 R63, R65, 0x100, RZ ;  /* 0x00000100413f7824 */ /* 0x000fe200078e00ff */
[----:B------:R-:W-:Y:S01]  /*5910*/  SHF.R.U32.HI R70, RZ, 0x10, R61 ;  /* 0x00000010ff467819 */ /* 0x000fe2000001163d */
[----:B------:R-:W-:Y:S01]  /*5920*/  IMAD.MOV.U32 R61, RZ, RZ, R50 ;  /* 0x000000ffff3d7224 */ /* 0x000fe200078e0032 */
[----:B------:R-:W-:Y:S01]  /*5930*/  PRMT R60, R73, 0x654, R60 ;  /* 0x00000654493c7816 */ /* 0x000fe2000000003c */
[----:B------:R-:W-:Y:S01]  /*5940*/  IMAD.U32 R66, R66, 0x10000, RZ ;  /* 0x0001000042427824 */ /* 0x000fe200078e00ff */
[----:B------:R-:W-:Y:S02]  /*5950*/  PRMT R64, R67, 0x654, R64 ;  /* 0x0000065443407816 */ /* 0x000fe40000000040 */
        /* <DEDUP_REMOVED lines=94> */
.L_x_2390:
[----:B------:R-:W-:Y:S05]  /*5f40*/  BSYNC B2 ;  /* 0x0000000000027941 */ /* 0x000fea0003800000 */
.L_x_2389:
[----:B------:R-:W-:Y:S02]  /*5f50*/  ULDC.64 UR4, c[0x0][0x2e8] ;  /* 0x0000ba0000047ab9 */ /* 0x000fe40000000a00 */
[----:B------:R-:W-:-:S04]  /*5f60*/  IADD3 R60, P2, P3, R43, UR4, R68 ;  /* 0x000000042b3c7c10 */ /* 0x000fc8000fb5e044 */
[----:B------:R-:W-:-:S05]  /*5f70*/  IADD3.X R61, R108, UR5, R69, P2, P3 ;  /* 0x000000056c3d7c10 */ /* 0x000fca00097e6445 */
[----:B--2---:R0:W-:Y:S04]  /*5f80*/  STG.E.128 desc[UR46][R60.64], R48 ;  /* 0x000000303c007986 */ /* 0x0041e8000c101d2e */
.L_x_2384:
[----:B------:R-:W-:Y:S05]  /*5f90*/  BSYNC B1 ;  /* 0x0000000000017941 */ /* 0x000fea0003800000 */
.L_x_2383:
        /* <DEDUP_REMOVED lines=118> */
.L_x_2395:
[----:B------:R-:W-:Y:S05]  /*6700*/  BSYNC B2 ;  /* 0x0000000000027941 */ /* 0x000fea0003800000 */
.L_x_2394:
[----:B------:R-:W-:Y:S02]  /*6710*/  ULDC.64 UR4, c[0x0][0x2e8] ;  /* 0x0000ba0000047ab9 */ /* 0x000fe40000000a00 */
[----:B------:R-:W-:-:S04]  /*6720*/  IADD3 R56, P2, P3, R120, UR4, R102 ;  /* 0x0000000478387c10 */ /* 0x000fc8000fb5e066 */
[----:B------:R-:W-:-:S05]  /*6730*/  IADD3.X R57, R123, UR5, R42, P2, P3 ;  /* 0x000000057b397c10 */ /* 0x000fca00097e642a */
[----:B--2---:R0:W-:Y:S04]  /*6740*/  STG.E.128 desc[UR46][R56.64], R48 ;  /* 0x0000003038007986 */ /* 0x0041e8000c101d2e */
.L_x_2393:
[----:B------:R-:W-:Y:S05]  /*6750*/  BSYNC B1 ;  /* 0x0000000000017941 */ /* 0x000fea0003800000 */
.L_x_2392:
[----:B------:R-:W-:Y:S05]  /*6760*/  @P1 BRA `(.L_x_2391) ;  /* 0x0000005400981947 */ /* 0x000fea0003800000 */
[----:B0-234-:R0:W2:Y:S01]  /*6770*/  LDS.128 R48, [R114+0x2f400] ;  /* 0x02f4000072307984 */ /* 0x01d0a20000000c00 */
[----:B------:R-:W-:Y:S01]  /*6780*/  ISETP.GE.AND P2, PT, R233, R122, PT ;  /* 0x0000007ae900720c */ /* 0x000fe20003f46270 */
[----:B------:R-:W-:-:S12]  /*6790*/  BSSY B1, `(.L_x_2396) ;  /* 0x000006d000017945 */ /* 0x000fd80003800000 */
[----:B0-----:R-:W-:Y:S05]  /*67a0*/  @P2 BRA `(.L_x_2397) ;  /* 0x0000000400ac2947 */ /* 0x001fea0003800000 */
[----:B------:R-:W-:Y:S02]  /*67b0*/  SHF.R.U32.HI R57, RZ, 0x8, R55 ;  /* 0x00000008ff397819 */ /* 0x000fe40000011637 */
[--C-:B------:R-:W-:Y:S02]  /*67c0*/  SHF.R.U32.HI R58, RZ, 0x8, R53.reuse ;  /* 0x00000008ff3a7819 */ /* 0x100fe40000011635 */
[----:B------:R-:W-:Y:S02]  /*67d0*/  LOP3.LUT R52, R53, 0xff, RZ, 0xc0, !PT ;  /* 0x000000ff35347812 */ /* 0x000fe400078ec0ff */
[--C-:B------:R-:W-:Y:S02]  /*67e0*/  SHF.R.U32.HI R61, RZ, 0x18, R53.reuse ;  /* 0x00000018ff3d7819 */ /* 0x100fe40000011635 */
[----:B------:R-:W-:Y:S01]  /*67f0*/  SHF.R.U32.HI R60, RZ, 0x10, R53 ;  /* 0x00000010ff3c7819 */ /* 0x000fe20000011635 */
[----:B--2---:R-:W-:Y:S01]  /*6800*/  IMAD.MOV.U32 R53, RZ, RZ, R50 ;  /* 0x000000ffff357224 */ /* 0x004fe200078e0032 */
[----:B------:R-:W-:Y:S01]  /*6810*/  SHF.R.U32.HI R59, RZ, 0x10, R55 ;  /* 0x00000010ff3b7819 */ /* 0x000fe20000011637 */
[----:B------:R-:W-:Y:S01]  /*6820*/  IMAD.SHL.U32 R50, R58, 0x100, RZ ;  /* 0x000001003a327824 */ /* 0x000fe200078e00ff */
[----:B------:R-:W-:Y:S01]  /*6830*/  LOP3.LUT R56, R55, 0xff0000ff, RZ, 0xc0, !PT ;  /* 0xff0000ff37387812 */ /* 0x000fe200078ec0ff */
[----:B------:R-:W-:Y:S01]  /*6840*/  IMAD.SHL.U32 R55, R57, 0x100, RZ ;  /* 0x0000010039377824 */ /* 0x000fe200078e00ff */
[----:B------:R-:W-:-:S02]  /*6850*/  MOV R54, R51 ;  /* 0x0000003300367202 */ /* 0x000fc40000000f00 */
[----:B------:R-:W-:Y:S02]  /*6860*/  PRMT R51, R61, 0x654, R52 ;  /* 0x000006543d337816 */ /* 0x000fe40000000034 */
[----:B------:R-:W-:Y:S01]  /*6870*/  LOP3.LUT R58, R56, 0xff00, R55, 0xf8, !PT ;  /* 0x0000ff00383a7812 */ /* 0x000fe200078ef837 */
[----:B------:R-:W-:Y:S01]  /*6880*/  IMAD.U32 R55, R59, 0x10000, RZ ;  /* 0x000100003b377824 */ /* 0x000fe200078e00ff */
[----:B------:R-:W-:Y:S01]  /*6890*/  LOP3.LUT R52, R51, 0xff00, R50, 0xf8, !PT ;  /* 0x0000ff0033347812 */ /* 0x000fe200078ef832 */
[----:B------:R-:W-:Y:S01]  /*68a0*/  IMAD.U32 R51, R60, 0x10000, RZ ;  /* 0x000100003c337824 */ /* 0x000fe200078e00ff */
        /* <DEDUP_REMOVED lines=91> */
.L_x_2397:
[----:B------:R-:W-:Y:S05]  /*6e60*/  BSYNC B1 ;  /* 0x0000000000017941 */ /* 0x000fea0003800000 */
.L_x_2396:
[----:B------:R-:W-:Y:S02]  /*6e70*/  ULDC.64 UR4, c[0x0][0x2e8] ;  /* 0x0000ba0000047ab9 */ /* 0x000fe40000000a00 */
[----:B------:R-:W-:-:S04]  /*6e80*/  IADD3 R120, P2, P3, R43, UR4, R120 ;  /* 0x000000042b787c10 */ /* 0x000fc8000fb5e078 */
[----:B------:R-:W-:-:S05]  /*6e90*/  IADD3.X R121, R108, UR5, R123, P2, P3 ;  /* 0x000000056c797c10 */ /* 0x000fca00097e647b */
[----:B--2---:R0:W-:Y:S01]  /*6ea0*/  STG.E.128 desc[UR46][R120.64], R48 ;  /* 0x0000003078007986 */ /* 0x0041e2000c101d2e */
[----:B------:R-:W-:Y:S05]  /*6eb0*/  BRA `(.L_x_2391) ;  /* 0x0000004c00c47947 */ /* 0x000fea0003800000 */
.L_x_2355:
[C---:B------:R-:W-:Y:S01]  /*6ec0*/  ISETP.GE.AND P5, PT, R19.reuse, R115, PT ;  /* 0x000000731300720c */ /* 0x040fe20003fa6270 */
[C---:B------:R-:W-:Y:S01]  /*6ed0*/  VIADD R61, R19.reuse, 0x20 ;  /* 0x00000020133d7836 */ /* 0x040fe20000000000 */
[----:B------:R-:W-:Y:S02]  /*6ee0*/  IADD3 R52, R19, 0x60, RZ ;  /* 0x0000006013347810 */ /* 0x000fe40007ffe0ff */
[----:B------:R-:W-:Y:S02]  /*6ef0*/  ISETP.GE.OR P5, PT, R16, R122, P5 ;  /* 0x0000007a1000720c */ /* 0x000fe40002fa6670 */
[----:B------:R-:W-:-:S11]  /*6f00*/  P2R R60, PR, RZ, 0x1 ;  /* 0x00000001ff3c7803 */ /* 0x000fd60000000000 */
        /* <DEDUP_REMOVED lines=12> */
[----:B------:R-:W-:-:S04]  /*6fd0*/  @!P2 IMAD R53, R53, 0x60, RZ ;  /* 0x000000603535a824 */ /* 0x000fc800078e02ff */
[----:B------:R-:W-:Y:S01]  /*6fe0*/  @!P2 IMAD.IADD R53, R55, 0x1, R53 ;  /* 0x000000013735a824 */ /* 0x000fe200078e0235 */
[----:B--2---:R-:W-:-:S04]  /*6ff0*/  @!P2 IADD3 R80, P3, P4, R96, R80, R54 ;  /* 0x000000506050a210 */ /* 0x004fc80007c7e036 */
        /* <DEDUP_REMOVED lines=9> */
[----:B------:R-:W-:Y:S01]  /*7090*/  ISETP.GE.AND P4, PT, R61, R115, PT ;  /* 0x000000733d00720c */ /* 0x000fe20003f86270 */
[----:B------:R-:W-:-:S03]  /*70a0*/  VIADD R61, R19, 0x40 ;  /* 0x00000040133d7836 */ /* 0x000fc60000000000 */
        /* <DEDUP_REMOVED lines=17> */
[----:B------:R-:W-:Y:S02]  /*71c0*/  ISETP.NE.AND P0, PT, R60, RZ, PT ;  /* 0x000000ff3c00720c */ /* 0x000fe40003f05270 */
[----:B------:R-:W-:Y:S02]  /*71d0*/  @!P4 IADD3.X R65, R54, R65, RZ, P6, !PT ;  /* 0x000000413641c210 */ /* 0x000fe400037fe4ff */
[----:B------:R-:W-:-:S02]  /*71e0*/  CS2R R54, SRZ ;  /* 0x0000000000367805 */ /* 0x000fc4000001ff00 */
[----:B-1----:R-:W-:-:S05]  /*71f0*/  @!P4 IADD3 R66, P6, R53, R66, RZ ;  /* 0x000000423542c210 */ /* 0x002fca0007fde0ff */
        /* <DEDUP_REMOVED lines=14> */
[----:B------:R-:W-:Y:S01]  /*72e0*/  CS2R R76, SRZ ;  /* 0x00000000004c7805 */ /* 0x000fe2000001ff00 */
[----:B------:R-:W-:Y:S01]  /*72f0*/  @!P3 IMAD.X R85, R124, 0x1, R85, P6 ;  /* 0x000000017c55b824 */ /* 0x000fe200030e0655 */
        /* <DEDUP_REMOVED lines=18> */
[----:B-----5:R-:W-:Y:S02]  /*7420*/  IMAD.MOV.U32 R144, RZ, RZ, R62 ;  /* 0x000000ffff907224 */ /* 0x020fe400078e003e */
[----:B------:R-:W-:-:S02]  /*7430*/  IMAD.MOV.U32 R143, RZ, RZ, R60 ;  /* 0x000000ffff8f7224 */ /* 0x000fc400078e003c */
[----:B------:R-:W-:Y:S02]  /*7440*/  IMAD.MOV.U32 R133, RZ, RZ, R74 ;  /* 0x000000ffff857224 */ /* 0x000fe400078e004a */
[----:B------:R-:W-:Y:S02]  /*7450*/  IMAD.MOV.U32 R134, RZ, RZ, R72 ;  /* 0x000000ffff867224 */ /* 0x000fe400078e0048 */
[----:B------:R-:W-:Y:S02]  /*7460*/  IMAD.MOV.U32 R135, RZ, RZ, R78 ;  /* 0x000000ffff877224 */ /* 0x000fe400078e004e */
[----:B------:R-:W-:Y:S02]  /*7470*/  IMAD.MOV.U32 R136, RZ, RZ, R76 ;  /* 0x000000ffff887224 */ /* 0x000fe400078e004c */
[----:B----4-:R-:W-:Y:S02]  /*7480*/  IMAD.MOV.U32 R145, RZ, RZ, R58 ;  /* 0x000000ffff917224 */ /* 0x010fe400078e003a */
[----:B------:R-:W-:-:S02]  /*7490*/  IMAD.MOV.U32 R146, RZ, RZ, R56 ;  /* 0x000000ffff927224 */ /* 0x000fc400078e0038 */
[----:B------:R-:W-:Y:S02]  /*74a0*/  IMAD.MOV.U32 R138, RZ, RZ, R66 ;  /* 0x000000ffff8a7224 */ /* 0x000fe400078e0042 */
[----:B------:R-:W-:Y:S01]  /*74b0*/  IMAD.MOV.U32 R140, RZ, RZ, R64 ;  /* 0x000000ffff8c7224 */ /* 0x000fe200078e0040 */
[----:B------:R-:W-:Y:S01]  /*74c0*/  MOV R141, R70 ;  /* 0x00000046008d7202 */ /* 0x000fe20000000f00 */
[----:B------:R-:W-:Y:S01]  /*74d0*/  IMAD.MOV.U32 R142, RZ, RZ, R68 ;  /* 0x000000ffff8e7224 */ /* 0x000fe200078e0044 */
[----:B------:R-:W-:Y:S06]  /*74e0*/  @!P5 BRA `(.L_x_2398) ;  /* 0x000000000004d947 */ /* 0x000fec0003800000 */
[----:B------:R-:W-:Y:S01]  /*74f0*/  BPT.TRAP 0x1 ;  /* 0x000000040000795c */ /* 0x000fe20000300000 */
.L_x_2398:
[----:B------:R-:W-:Y:S01]  /*7500*/  IMAD R111, R232, 0x8, R18 ;  /* 0x00000008e86f7824 */ /* 0x000fe200078e0212 */
[----:B------:R-:W-:Y:S01]  /*7510*/  SHF.L.U32 R124, R236, 0x1f, RZ ;  /* 0x0000001fec7c7819 */ /* 0x000fe200000006ff */
[----:B------:R-:W0:Y:S01]  /*7520*/  LDC R137, c[0x0][0x2f4] ;  /* 0x0000bd00ff897b82 */ /* 0x000e220000000800 */
[----:B------:R-:W-:Y:S01]  /*7530*/  MOV R121, R123 ;  /* 0x0000007b00797202 */ /* 0x000fe20000000f00 */
[----:B------:R-:W-:Y:S01]  /*7540*/  BSSY B1, `(.L_x_2399) ;  /* 0x0000005000017945 */ /* 0x000fe20003800000 */
[----:B------:R-:W1:Y:S05]  /*7550*/  SYNCS.PHASECHK.TRANS64.TRYWAIT P3, [R111+URZ+0x38890], R124 ;  /* 0x0388907c6f0075a7 */ /* 0x000e6a000806017f */
[----:B------:R-:W2:Y:S01]  /*7560*/  LDC.64 R122, c[0x0][0x300] ;  /* 0x0000c000ff7a7b82 */ /* 0x000ea20000000a00 */
[----:B0-----:R-:W-:Y:S01]  /*7570*/  IMAD.IADD R139, R137, 0x1, -R34 ;  /* 0x00000001898b7824 */ /* 0x001fe200078e0a22 */
[----:B-1----:R-:W-:Y:S06]  /*7580*/  @!P3 BRA `(.L_x_2400) ;  /* 0x000002500004b947 */ /* 0x002fec0003800000 */
.L_x_2685:
[----:B------:R-:W-:Y:S05]  /*7590*/  BSYNC B1 ;  /* 0x0000000000017941 */ /* 0x000fea0003800000 */
.L_x_2399:
[----:B------:R-:W-:Y:S01]  /*75a0*/  ISETP.GE.OR P3, PT, R19, R115, P0 ;  /* 0x000000731300720c */ /* 0x000fe20000766670 */
[----:B------:R-:W-:-:S12]  /*75b0*/  BSSY B1, `(.L_x_2401) ;  /* 0x0000104000017945 */ /* 0x000fd80003800000 */
[----:B------:R-:W-:Y:S05]  /*75c0*/  @P3 BRA `(.L_x_2402) ;  /* 0x0000001000083947 */ /* 0x000fea0003800000 */
[----:B------:R-:W3:Y:S01]  /*75d0*/  LDL R82, [R1+0x3c] ;  /* 0x00003c0001527983 */ /* 0x000ee20000100800 */
[----:B------:R-:W-:Y:S02]  /*75e0*/  SHF.R.S32.HI R80, RZ, 0x1f, R19 ;  /* 0x0000001fff507819 */ /* 0x000fe40000011413 */
[----:B------:R-:W-:-:S03]  /*75f0*/  ISETP.NE.AND P6, PT, R0, RZ, PT ;  /* 0x000000ff0000720c */ /* 0x000fc60003fc5270 */
[----:B--2---:R-:W-:-:S04]  /*7600*/  IMAD R80, R80, R122, RZ ;  /* 0x0000007a50507224 */ /* 0x004fc800078e02ff */
[----:B------:R-:W-:Y:S01]  /*7610*/  IMAD R147, R19, R123, R80 ;  /* 0x0000007b13937224 */ /* 0x000fe200078e0250 */
[----:B------:R-:W-:-:S04]  /*7620*/  SEL R80, R34, R139, !P6 ;  /* 0x0000008b22507207 */ /* 0x000fc80007000000 */
[----:B------:R-:W-:-:S04]  /*7630*/  SHF.R.S32.HI R81, RZ, 0x1f, R80 ;  /* 0x0000001fff517819 */ /* 0x000fc80000011450 */
[----:B------:R-:W-:-:S04]  /*7640*/  LEA.HI R81, R81, R80, RZ, 0x5 ;  /* 0x0000005051517211 */ /* 0x000fc800078f28ff */
[----:B------:R-:W-:Y:S01]  /*7650*/  LEA.HI.SX32 R81, R81, R106, 0x1b ;  /* 0x0000006a51517211 */ /* 0x000fe200078fdaff */
[C---:B------:R-:W-:Y:S02]  /*7660*/  IMAD.SHL.U32 R83, R19.reuse, 0x80, RZ ;  /* 0x0000008013537824 */ /* 0x040fe400078e00ff */
[----:B------:R-:W-:Y:S01]  /*7670*/  IMAD.SHL.U32 R84, R19, 0x80, RZ ;  /* 0x0000008013547824 */ /* 0x000fe200078e00ff */
[----:B------:R-:W-:Y:S01]  /*7680*/  SHF.R.S32.HI R80, RZ, 0x1f, R81 ;  /* 0x0000001fff507819 */ /* 0x000fe20000011451 */
[----:B------:R-:W-:Y:S01]  /*7690*/  IMAD.SHL.U32 R149, R81, 0x10, RZ ;  /* 0x0000001051957824 */ /* 0x000fe200078e00ff */
[----:B------:R-:W-:Y:S02]  /*76a0*/  LOP3.LUT R83, R83, 0x380, RZ, 0xc0, !PT ;  /* 0x0000038053537812 */ /* 0x000fe400078ec0ff */
[----:B------:R-:W-:Y:S02]  /*76b0*/  LEA.HI R81, R80, R81, RZ, 0x3 ;  /* 0x0000005150517211 */ /* 0x000fe400078f18ff */
[----:B------:R-:W-:-:S02]  /*76c0*/  LOP3.LUT R84, R84, 0x380, RZ, 0xc0, !PT ;  /* 0x0000038054547812 */ /* 0x000fc400078ec0ff */
[----:B------:R-:W-:Y:S01]  /*76d0*/  SHF.R.U32.HI R83, RZ, 0x3, R83 ;  /* 0x00000003ff537819 */ /* 0x000fe20000011653 */
[----:B------:R-:W-:Y:S01]  /*76e0*/  IMAD.SHL.U32 R81, R81, 0x800, RZ ;  /* 0x0000080051517824 */ /* 0x000fe200078e00ff */
[----:B------:R-:W-:-:S04]  /*76f0*/  LOP3.LUT R80, R84, 0x70, R149, 0xf8, !PT ;  /* 0x0000007054507812 */ /* 0x000fc800078ef895 */
[----:B------:R-:W-:Y:S02]  /*7700*/  LOP3.LUT R80, R80, R83, RZ, 0x3c, !PT ;  /* 0x0000005350507212 */ /* 0x000fe400078e3cff */
[----:B------:R-:W-:Y:S01]  /*7710*/  LOP3.LUT R81, R81, 0xffffc000, RZ, 0xc0, !PT ;  /* 0xffffc00051517812 */ /* 0x000fe200078ec0ff */
[----:B------:R-:W-:Y:S01]  /*7720*/  IMAD.WIDE.U32 R128, R19, R122, R120 ;  /* 0x0000007a13807225 */ /* 0x000fe200078e0078 */
[----:B------:R-:W-:Y:S03]  /*7730*/  BSSY B2, `(.L_x_2403) ;  /* 0x00000e0000027945 */ /* 0x000fe60003800000 */
[----:B------:R-:W-:Y:S01]  /*7740*/  IMAD.IADD R147, R147, 0x1, R129 ;  /* 0x0000000193937824 */ /* 0x000fe200078e0281 */
[----:B------:R-:W-:-:S04]  /*7750*/  IADD3 R148, P3, P4, R102, R128, R41 ;  /* 0x0000008066947210 */ /* 0x000fc80007c7e029 */
[----:B------:R-:W-:Y:S02]  /*7760*/  IADD3.X R154, R42, R147, R107, P3, P4 ;  /* 0x000000932a9a7210 */ /* 0x000fe40001fe846b */
        /* <DEDUP_REMOVED lines=17> */
[--C-:B------:R-:W-:Y:S02]  /*7880*/  SHF.R.U32.HI R52, RZ, 0x18, R53.reuse ;  /* 0x00000018ff347819 */ /* 0x100fe40000011635 */
[----:B------:R-:W-:Y:S02]  /*7890*/  LOP3.LUT R51, R53, 0xff, RZ, 0xc0, !PT ;  /* 0x000000ff35337812 */ /* 0x000fe400078ec0ff */
[----:B------:R-:W-:Y:S02]  /*78a0*/  PRMT R48, R165, 0x654, R48 ;  /* 0x00000654a5307816 */ /* 0x000fe40000000030 */
[----:B------:R-:W-:-:S02]  /*78b0*/  SHF.R.U32.HI R156, RZ, 0x8, R53 ;  /* 0x00000008ff9c7819 */ /* 0x000fc40000011635 */
[----:B------:R-:W-:Y:S02]  /*78c0*/  SHF.R.U32.HI R160, RZ, 0x10, R53 ;  /* 0x00000010ffa07819 */ /* 0x000fe40000011635 */
[--C-:B------:R-:W-:Y:S02]  /*78d0*/  SHF.R.U32.HI R54, RZ, 0x18, R55.reuse ;  /* 0x00000018ff367819 */ /* 0x100fe40000011637 */
[----:B------:R-:W-:Y:S01]  /*78e0*/  LOP3.LUT R53, R55, 0xff, RZ, 0xc0, !PT ;  /* 0x000000ff37357812 */ /* 0x000fe200078ec0ff */
[----:B------:R-:W-:Y:S01]  /*78f0*/  IMAD.U32 R160, R160, 0x10000, RZ ;  /* 0x00010000a0a07824 */ /* 0x000fe200078e00ff */
[----:B------:R-:W-:Y:S02]  /*7900*/  SHF.R.U32.HI R155, RZ, 0x8, R55 ;  /* 0x00000008ff9b7819 */ /* 0x000fe40000011637 */
[----:B------:R-:W-:Y:S01]  /*7910*/  PRMT R52, R52, 0x654, R51 ;  /* 0x0000065434347816 */ /* 0x000fe20000000033 */
[----:B------:R-:W-:Y:S01]  /*7920*/  IMAD.SHL.U32 R51, R157, 0x100, RZ ;  /* 0x000001009d337824 */ /* 0x000fe200078e00ff */
[----:B------:R-:W-:Y:S01]  /*7930*/  LOP3.LUT R48, R48, 0xff00, R49, 0xf8, !PT ;  /* 0x0000ff0030307812 */ /* 0x000fe200078ef831 */
[----:B------:R-:W-:Y:S01]  /*7940*/  IMAD.U32 R49, R161, 0x10000, RZ ;  /* 0x00010000a1317824 */ /* 0x000fe200078e00ff */
[----:B------:R-:W-:-:S02]  /*7950*/  PRMT R50, R159, 0x654, R50 ;  /* 0x000006549f327816 */ /* 0x000fc40000000032 */
[----:B------:R-:W-:Y:S02]  /*7960*/  SHF.R.U32.HI R162, RZ, 0x10, R55 ;  /* 0x00000010ffa27819 */ /* 0x000fe40000011637 */
[----:B------:R-:W-:Y:S01]  /*7970*/  PRMT R54, R54, 0x654, R53 ;  /* 0x0000065436367816 */ /* 0x000fe20000000035 */
[----:B------:R-:W-:Y:S01]  /*7980*/  IMAD.SHL.U32 R53, R156, 0x100, RZ ;  /* 0x000001009c357824 */ /* 0x000fe200078e00ff */
[----:B------:R-:W-:Y:S01]  /*7990*/  SHF.L.U32 R55, R155, 0x8, RZ ;  /* 0x000000089b377819 */ /* 0x000fe200000006ff */
[----:B------:R-:W-:Y:S01]  /*79a0*/  IMAD.U32 R162, R162, 0x10000, RZ ;  /* 0x00010000a2a27824 */ /* 0x000fe200078e00ff */
[----:B------:R-:W-:Y:S02]  /*79b0*/  LOP3.LUT R51, R50, 0xff00, R51, 0xf8, !PT ;  /* 0x0000ff0032337812 */ /* 0x000fe400078ef833 */
[----:B------:R-:W-:Y:S01]  /*79c0*/  LOP3.LUT R50, R48, 0xff0000, R49, 0xf8, !PT ;  /* 0x00ff000030327812 */ /* 0x000fe200078ef831 */
[----:B------:R-:W-:Y:S01]  /*79d0*/  IMAD.U32 R48, R158, 0x10000, RZ ;  /* 0x000100009e307824 */ /* 0x000fe200078e00ff */
[----:B------:R-:W-:-:S02]  /*79e0*/  LOP3.LUT R159, R54, 0xff00, R55, 0xf8, !PT ;  /* 0x0000ff00369f7812 */ /* 0x000fc400078ef837 */
        /* <DEDUP_REMOVED lines=112> */
[----:B------:R-:W-:Y:S02]  /*80f0*/  HADD2.F32 R150, -RZ, R85.H0_H0 ;  /* 0x20000055ff967230 */ /* 0x000fe40000004100 */
[----:B------:R-:W-:Y:S01]  /*8100*/  FFMA.FTZ R54, R54, R151, R153 ;  /* 0x0000009736367223 */ /* 0x000fe20000010099 */
[----:B------:R-:W-:Y:S01]  /*8110*/  F2FP.F16.E4M3.UNPACK_B R50, R50.H1 ;  /* 0x00000032ff32723e */ /* 0x000fe200030006ff */
[----:B------:R-:W-:Y:S01]  /*8120*/  HADD2.F32 R153, -RZ, R152.H0_H0 ;  /* 0x20000098ff997230 */ /* 0x000fe20000004100 */
[----:B------:R-:W-:Y:S01]  /*8130*/  F2FP.SATFINITE.E4M3.F32.PACK_AB_MERGE_C R160, R160, R165, RZ ;  /* 0x000000a5a0a0723e */ /* 0x000fe200048070ff */
[----:B------:R-:W-:Y:S01]  /*8140*/  HADD2.F32 R51, -RZ, R81.H0_H0 ;  /* 0x20000051ff337230 */ /* 0x000fe20000004100 */
[----:B------:R-:W-:Y:S01]  /*8150*/  F2FP.F16.E4M3.UNPACK_B R155, R49 ;  /* 0x00000031ff9b723e */ /* 0x000fe200020006ff */
[----:B------:R-:W-:-:S02]  /*8160*/  HADD2.F32 R85, -RZ, R85.H1_H1 ;  /* 0x30000055ff557230 */ /* 0x000fc40000004100 */
[-C--:B------:R-:W-:Y:S01]  /*8170*/  FMUL.FTZ R158, R150, R153.reuse ;  /* 0x00000099969e7220 */ /* 0x080fe20000410000 */
[----:B------:R-:W-:Y:S02]  /*8180*/  HADD2.F32 R156, -RZ, R152.H1_H1 ;  /* 0x30000098ff9c7230 */ /* 0x000fe40000004100 */
[----:B------:R-:W-:Y:S01]  /*8190*/  FMUL.FTZ R153, R51, R153 ;  /* 0x0000009933997220 */ /* 0x000fe20000410000 */
[----:B------:R-:W-:Y:S01]  /*81a0*/  HADD2.F32 R81, -RZ, R81.H1_H1 ;  /* 0x30000051ff517230 */ /* 0x000fe20000004100 */
[----:B------:R-:W-:Y:S01]  /*81b0*/  F2FP.SATFINITE.E4M3.F32.PACK_AB_MERGE_C R82, R82, R161, R160 ;  /* 0x000000a15252723e */ /* 0x000fe200048070a0 */
[--C-:B------:R-:W-:Y:S02]  /*81c0*/  HADD2.F32 R151, -RZ, R50.reuse.H0_H0 ;  /* 0x20000032ff977230 */ /* 0x100fe40000004100 */
        /* <DEDUP_REMOVED lines=9> */
[----:B------:R-:W-:Y:S01]  /*8260*/  F2FP.F16.E4M3.UNPACK_B R87, R87.H1 ;  /* 0x00000057ff57723e */ /* 0x000fe200030006ff */
[----:B------:R-:W-:Y:S01]  /*8270*/  HADD2.F32 R85, -RZ, R150.H0_H0 ;  /* 0x20000096ff557230 */ /* 0x000fe20000004100 */
[----:B------:R-:W-:Y:S01]  /*8280*/  F2FP.F16.E4M3.UNPACK_B R156, R49.H1 ;  /* 0x00000031ff9c723e */ /* 0x000fe200030006ff */
[----:B------:R-:W-:Y:S01]  /*8290*/  HADD2.F32 R158, -RZ, R155.H0_H0 ;  /* 0x2000009bff9e7230 */ /* 0x000fe20000004100 */
[----:B------:R-:W-:Y:S01]  /*82a0*/  F2FP.F16.E4M3.UNPACK_B R83, R83.H1 ;  /* 0x00000053ff53723e */ /* 0x000fe200030006ff */
[----:B------:R-:W-:Y:S01]  /*82b0*/  HADD2.F32 R51, -RZ, R50.H0_H0 ;  /* 0x20000032ff337230 */ /* 0x000fe20000004100 */
[-C--:B------:R-:W-:Y:S01]  /*82c0*/  F2FP.F16.E4M3.UNPACK_B R49, R48.reuse ;  /* 0x00000030ff31723e */ /* 0x080fe200020006ff */
[----:B------:R-:W-:Y:S01]  /*82d0*/  HADD2.F32 R157, -RZ, R156.H0_H0 ;  /* 0x2000009cff9d7230 */ /* 0x000fe20000004100 */
[----:B------:R-:W-:Y:S01]  /*82e0*/  F2FP.F16.E4M3.UNPACK_B R151, R48.H1 ;  /* 0x00000030ff97723e */ /* 0x000fe200030006ff */
[----:B------:R-:W-:-:S02]  /*82f0*/  HADD2.F32 R48, -RZ, R87.H0_H0 ;  /* 0x20000057ff307230 */ /* 0x000fc40000004100 */
[-C--:B------:R-:W-:Y:S01]  /*8300*/  FMUL.FTZ R164, R85, R158.reuse ;  /* 0x0000009e55a47220 */ /* 0x080fe20000410000 */
[----:B------:R-:W-:Y:S02]  /*8310*/  HADD2.F32 R81, -RZ, R83.H0_H0 ;  /* 0x20000053ff517230 */ /* 0x000fe40000004100 */
[----:B------:R-:W-:Y:S01]  /*8320*/  FMUL.FTZ R158, R51, R158 ;  /* 0x0000009e339e7220 */ /* 0x000fe20000410000 */
[----:B------:R-:W-:Y:S02]  /*8330*/  HADD2.F32 R152, -RZ, R49.H0_H0 ;  /* 0x20000031ff987230 */ /* 0x000fe40000004100 */
[-C--:B------:R-:W-:Y:S01]  /*8340*/  FMUL.FTZ R166, R48, R157.reuse ;  /* 0x0000009d30a67220 */ /* 0x080fe20000410000 */
[----:B------:R-:W-:Y:S02]  /*8350*/  HADD2.F32 R153, -RZ, R151.H0_H0 ;  /* 0x20000097ff997230 */ /* 0x000fe40000004100 */
[----:B------:R-:W-:Y:S01]  /*8360*/  FMUL.FTZ R157, R81, R157 ;  /* 0x0000009d519d7220 */ /* 0x000fe20000410000 */
[----:B------:R-:W-:-:S02]  /*8370*/  HADD2.F32 R87, -RZ, R87.H1_H1 ;  /* 0x30000057ff577230 */ /* 0x000fc40000004100 */
[-C--:B------:R-:W-:Y:S01]  /*8380*/  FFMA.FTZ R164, R51, R152.reuse, -R164 ;  /* 0x0000009833a47223 */ /* 0x080fe200000108a4 */
[----:B------:R-:W-:Y:S02]  /*8390*/  HADD2.F32 R156, -RZ, R156.H1_H1 ;  /* 0x3000009cff9c7230 */ /* 0x000fe40000004100 */
[----:B------:R-:W-:Y:S01]  /*83a0*/  FFMA.FTZ R158, R85, R152, R158 ;  /* 0x00000098559e7223 */ /* 0x000fe2000001009e */
[----:B------:R-:W-:Y:S02]  /*83b0*/  HADD2.F32 R83, -RZ, R83.H1_H1 ;  /* 0x30000053ff537230 */ /* 0x000fe40000004100 */
[----:B------:R-:W-:Y:S01]  /*83c0*/  FFMA.FTZ R157, R48, R153, R157 ;  /* 0x00000099309d7223 */ /* 0x000fe2000001009d */
[----:B------:R-:W-:Y:S02]  /*83d0*/  HADD2.F32 R150, -RZ, R150.H1_H1 ;  /* 0x30000096ff967230 */ /* 0x000fe40000004100 */
[----:B------:R-:W-:Y:S01]  /*83e0*/  FMUL.FTZ R152, R87, R156 ;  /* 0x0000009c57987220 */ /* 0x000fe20000410000 */
[----:B------:R-:W-:-:S02]  /*83f0*/  HADD2.F32 R155, -RZ, R155.H1_H1 ;  /* 0x3000009bff9b7230 */ /* 0x000fc40000004100 */
[----:B------:R-:W-:Y:S01]  /*8400*/  FMUL.FTZ R156, R83, R156 ;  /* 0x0000009c539c7220 */ /* 0x000fe20000410000 */
[----:B------:R-:W-:Y:S02]  /*8410*/  HADD2.F32 R50, -RZ, R50.H1_H1 ;  /* 0x30000032ff327230 */ /* 0x000fe40000004100 */
[----:B------:R-:W-:Y:S01]  /*8420*/  FFMA.FTZ R166, R81, R153, -R166 ;  /* 0x0000009951a67223 */ /* 0x000fe200000108a6 */
        /* <DEDUP_REMOVED lines=11> */
[----:B------:R-:W-:Y:S02]  /*84e0*/  F2FP.SATFINITE.E4M3.F32.PACK_AB_MERGE_C R156, R156, R157, RZ ;  /* 0x0000009d9c9c723e */ /* 0x000fe400048070ff */
[----:B------:R-:W-:Y:S02]  /*84f0*/  F2FP.SATFINITE.E4M3.F32.PACK_AB_MERGE_C R81, R55, R52, R159 ;  /* 0x000000343751723e */ /* 0x000fe4000480709f */
[----:B------:R-:W-:Y:S02]  /*8500*/  F2FP.SATFINITE.E4M3.F32.PACK_AB_MERGE_C R83, R51, R164, R83 ;  /* 0x000000a43353723e */ /* 0x000fe40004807053 */
[----:B------:R-:W-:Y:S02]  /*8510*/  F2FP.SATFINITE.E4M3.F32.PACK_AB_MERGE_C R85, R54, R53, R160 ;  /* 0x000000353655723e */ /* 0x000fe400048070a0 */
[----:B------:R-:W-:-:S07]  /*8520*/  F2FP.SATFINITE.E4M3.F32.PACK_AB_MERGE_C R87, R155, R158, R156 ;  /* 0x0000009e9b57723e */ /* 0x000fce000480709c */
.L_x_2404:
[----:B------:R-:W-:Y:S05]  /*8530*/  BSYNC B2 ;  /* 0x0000000000027941 */ /* 0x000fea0003800000 */
.L_x_2403:
        /* <DEDUP_REMOVED lines=11> */
.L_x_2402:
[----:B------:R-:W-:Y:S05]  /*85f0*/  BSYNC B1 ;  /* 0x0000000000017941 */ /* 0x000fea0003800000 */
.L_x_2401:
[----:B-1----:R-:W-:Y:S01]  /*8600*/  VIADD R49, R19, 0x20 ;  /* 0x0000002013317836 */ /* 0x002fe20000000000 */
[----:B------:R-:W-:Y:S04]  /*8610*/  BSSY B1, `(.L_x_2405) ;  /* 0x000010d000017945 */ /* 0x000fe80003800000 */
        /* <DEDUP_REMOVED lines=13> */
[----:B------:R-:W-:-:S02]  /*86f0*/  IMAD.SHL.U32 R51, R51, 0x80, RZ ;  /* 0x0000008033337824 */ /* 0x000fc400078e00ff */
[----:B------:R-:W-:Y:S01]  /*8700*/  IMAD.SHL.U32 R52, R52, 0x80, RZ ;  /* 0x0000008034347824 */ /* 0x000fe200078e00ff */
[----:B------:R-:W-:Y:S01]  /*8710*/  LEA.HI R49, R49, R48, RZ, 0x5 ;  /* 0x0000003031317211 */ /* 0x000fe200078f28ff */
[----:B------:R-:W-:Y:S01]  /*8720*/  IMAD.IADD R83, R81, 0x1, R83 ;  /* 0x0000000151537824 */ /* 0x000fe200078e0253 */
[----:B------:R-:W-:Y:S02]  /*8730*/  LOP3.LUT R51, R51, 0x380, RZ, 0xc0, !PT ;  /* 0x0000038033337812 */ /* 0x000fe400078ec0ff */
[----:B------:R-:W-:Y:S02]  /*8740*/  LEA.HI.SX32 R49, R49, R106, 0x1b ;  /* 0x0000006a31317211 */ /* 0x000fe400078fdaff */
[----:B------:R-:W-:Y:S02]  /*8750*/  LOP3.LUT R52, R52, 0x380, RZ, 0xc0, !PT ;  /* 0x0000038034347812 */ /* 0x000fe400078ec0ff */
[----:B------:R-:W-:Y:S02]  /*8760*/  SHF.R.S32.HI R48, RZ, 0x1f, R49 ;  /* 0x0000001fff307819 */ /* 0x000fe40000011431 */
[----:B------:R-:W-:-:S02]  /*8770*/  SHF.L.U32 R85, R49, 0x4, RZ ;  /* 0x0000000431557819 */ /* 0x000fc400000006ff */
[----:B------:R-:W-:Y:S02]  /*8780*/  LEA.HI R49, R48, R49, RZ, 0x3 ;  /* 0x0000003130317211 */ /* 0x000fe400078f18ff */
[----:B------:R-:W-:Y:S02]  /*8790*/  SHF.R.U32.HI R51, RZ, 0x3, R51 ;  /* 0x00000003ff337819 */ /* 0x000fe40000011633 */
[----:B------:R-:W-:Y:S01]  /*87a0*/  LOP3.LUT R48, R52, 0x70, R85, 0xf8, !PT ;  /* 0x0000007034307812 */ /* 0x000fe200078ef855 */
[----:B------:R-:W-:Y:S01]  /*87b0*/  IMAD.SHL.U32 R49, R49, 0x800, RZ ;  /* 0x0000080031317824 */ /* 0x000fe200078e00ff */
[----:B------:R-:W-:Y:S02]  /*87c0*/  IADD3.X R86, R42, R83, R107, P3, P4 ;  /* 0x000000532a567210 */ /* 0x000fe40001fe846b */
[----:B------:R-:W-:Y:S02]  /*87d0*/  LOP3.LUT R48, R48, R51, RZ, 0x3c, !PT ;  /* 0x0000003330307212 */ /* 0x000fe400078e3cff */
[----:B------:R-:W-:-:S04]  /*87e0*/  LOP3.LUT R49, R49, 0xffffc000, RZ, 0xc0, !PT ;  /* 0xffffc00031317812 */ /* 0x000fc800078ec0ff */
[----:B---3--:R-:W-:Y:S01]  /*87f0*/  IADD3 R51, R48, R49, R50 ;  /* 0x0000003130337210 */ /* 0x008fe20007ffe032 */
[----:B------:R-:W-:-:S03]  /*8800*/  IMAD R49, R232, 0x8000, R29 ;  /* 0x00008000e8317824 */ /* 0x000fc600078e021d */
[----:B------:R-:W-:Y:S01]  /*8810*/  LEA R51, R232, R51, 0xf ;  /* 0x00000033e8337211 */ /* 0x000fe200078e78ff */
[----:B------:R-:W-:-:S04]  /*8820*/  IMAD.IADD R49, R18, 0x1, R49 ;  /* 0x0000000112317824 */ /* 0x000fc800078e0231 */
[----:B------:R-:W-:Y:S02]  /*8830*/  IMAD.IADD R52, R18, 0x1, R51 ;  /* 0x0000000112347824 */ /* 0x000fe400078e0233 */
[----:B------:R-:W1:Y:S04]  /*8840*/  LDS.128 R48, [R49+0x28400] ;  /* 0x0284000031307984 */ /* 0x000e680000000c00 */
[----:B------:R-:W2:Y:S01]  /*8850*/  LDS.128 R52, [R52+0x28400] ;  /* 0x0284000034347984 */ /* 0x000ea20000000c00 */
[----:B------:R-:W-:Y:S05]  /*8860*/  @P2 BRA `(.L_x_2408) ;  /* 0x0000000c006c2947 */ /* 0x000fea0003800000 */
[----:B------:R-:W-:Y:S01]  /*8870*/  SHF.R.U32.HI R154, RZ, 0x8, R57 ;  /* 0x00000008ff9a7819 */ /* 0x000fe20000011639 */
[----:B-1----:R-:W-:Y:S01]  /*8880*/  IMAD.MOV.U32 R56, RZ, RZ, R49 ;  /* 0x000000ffff387224 */ /* 0x002fe200078e0031 */
[----:B------:R-:W-:Y:S01]  /*8890*/  LOP3.LUT R58, R57, 0xff, RZ, 0xc0, !PT ;  /* 0x000000ff393a7812 */ /* 0x000fe200078ec0ff */
[----:B------:R-:W-:Y:S01]  /*88a0*/  IMAD.MOV.U32 R60, RZ, RZ, R48 ;  /* 0x000000ffff3c7224 */ /* 0x000fe200078e0030 */
[----:B------:R-:W-:Y:S01]  /*88b0*/  SHF.R.U32.HI R153, RZ, 0x18, R57 ;  /* 0x00000018ff997819 */ /* 0x000fe20000011639 */
[----:B--2---:R-:W-:Y:S01]  /*88c0*/  IMAD.MOV.U32 R62, RZ, RZ, R52 ;  /* 0x000000ffff3e7224 */ /* 0x004fe200078e0034 */
[----:B------:R-:W-:Y:S02]  /*88d0*/  SHF.R.U32.HI R149, RZ, 0x8, R59 ;  /* 0x00000008ff957819 */ /* 0x000fe4000001163b */
[----:B------:R-:W-:Y:S02]  /*88e0*/  PRMT R49, R153, 0x654, R58 ;  /* 0x0000065499317816 */ /* 0x000fe4000000003a */
[----:B------:R-:W-:-:S02]  /*88f0*/  SHF.L.U32 R48, R154, 0x8, RZ ;  /* 0x000000089a307819 */ /* 0x000fc400000006ff */
[----:B------:R-:W-:Y:S02]  /*8900*/  SHF.R.U32.HI R152, RZ, 0x10, R59 ;  /* 0x00000010ff987819 */ /* 0x000fe4000001163b */
[----:B------:R-:W-:Y:S02]  /*8910*/  LOP3.LUT R84, R59, 0xff, RZ, 0xc0, !PT ;  /* 0x000000ff3b547812 */ /* 0x000fe400078ec0ff */
[----:B------:R-:W-:Y:S02]  /*8920*/  SHF.R.U32.HI R129, RZ, 0x8, R63 ;  /* 0x00000008ff817819 */ /* 0x000fe4000001163f */
[----:B------:R-:W-:Y:S02]  /*8930*/  SHF.R.U32.HI R59, RZ, 0x18, R59 ;  /* 0x00000018ff3b7819 */ /* 0x000fe4000001163b */
[--C-:B------:R-:W-:Y:S01]  /*8940*/  SHF.R.U32.HI R151, RZ, 0x10, R61.reuse ;  /* 0x00000010ff977819 */ /* 0x100fe2000001163d */
[----:B------:R-:W-:Y:S01]  /*8950*/  IMAD.SHL.U32 R58, R129, 0x100, RZ ;  /* 0x00000100813a7824 */ /* 0x000fe200078e00ff */
[----:B------:R-:W-:-:S02]  /*8960*/  SHF.R.U32.HI R147, RZ, 0x8, R61 ;  /* 0x00000008ff937819 */ /* 0x000fc4000001163d */
[----:B------:R-:W-:Y:S02]  /*8970*/  LOP3.LUT R87, R61, 0xff, RZ, 0xc0, !PT ;  /* 0x000000ff3d577812 */ /* 0x000fe400078ec0ff */
[----:B------:R-:W-:Y:S01]  /*8980*/  SHF.R.U32.HI R150, RZ, 0x18, R61 ;  /* 0x00000018ff967819 */ /* 0x000fe2000001163d */
[----:B------:R-:W-:Y:S01]  /*8990*/  IMAD.SHL.U32 R52, R147, 0x100, RZ ;  /* 0x0000010093347824 */ /* 0x000fe200078e00ff */
[----:B------:R-:W-:Y:S02]  /*89a0*/  LOP3.LUT R61, R63, 0xff, RZ, 0xc0, !PT ;  /* 0x000000ff3f3d7812 */ /* 0x000fe400078ec0ff */
[----:B------:R-:W-:Y:S02]  /*89b0*/  SHF.R.U32.HI R128, RZ, 0x18, R63 ;  /* 0x00000018ff807819 */ /* 0x000fe4000001163f */
[----:B------:R-:W-:Y:S01]  /*89c0*/  LOP3.LUT R49, R49, 0xff00, R48, 0xf8, !PT ;  /* 0x0000ff0031317812 */ /* 0x000fe200078ef830 */
[----:B------:R-:W-:Y:S01]  /*89d0*/  IMAD.SHL.U32 R48, R149, 0x100, RZ ;  /* 0x0000010095307824 */ /* 0x000fe200078e00ff */
[----:B------:R-:W-:Y:S01]  /*89e0*/  SHF.R.U32.HI R155, RZ, 0x10, R57 ;  /* 0x00000010ff9b7819 */ /* 0x000fe20000011639 */
[----:B------:R-:W-:Y:S01]  /*89f0*/  IMAD.MOV.U32 R57, RZ, RZ, R50 ;  /* 0x000000ffff397224 */ /* 0x000fe200078e0032 */
[----:B------:R-:W-:-:S02]  /*8a00*/  PRMT R59, R59, 0x654, R84 ;  /* 0x000006543b3b7816 */ /* 0x000fc40000000054 */
[----:B------:R-:W-:Y:S01]  /*8a10*/  PRMT R61, R128, 0x654, R61 ;  /* 0x00000654803d7816 */ /* 0x000fe2000000003d */
[----:B------:R-:W-:Y:S01]  /*8a20*/  IMAD.U32 R50, R155, 0x10000, RZ ;  /* 0x000100009b327824 */ /* 0x000fe200078e00ff */
[----:B------:R-:W-:Y:S01]  /*8a30*/  LOP3.LUT R59, R59, 0xff00, R48, 0xf8, !PT ;  /* 0x0000ff003b3b7812 */ /* 0x000fe200078ef830 */
[----:B------:R-:W-:Y:S01]  /*8a40*/  IMAD.U32 R48, R152, 0x10000, RZ ;  /* 0x0001000098307824 */ /* 0x000fe200078e00ff */
[----:B------:R-:W-:Y:S02]  /*8a50*/  SHF.R.U32.HI R148, RZ, 0x10, R63 ;  /* 0x00000010ff947819 */ /* 0x000fe4000001163f */
[----:B------:R-:W-:Y:S02]  /*8a60*/  LOP3.LUT R149, R61, 0xff00, R58, 0xf8, !PT ;  /* 0x0000ff003d957812 */ /* 0x000fe400078ef83a */
[----:B------:R-:W-:Y:S02]  /*8a70*/  F2FP.F16.E4M3.UNPACK_B R129, R143.H1 ;  /* 0x0000008fff81723e */ /* 0x000fe400030006ff */
[----:B------:R-:W-:-:S02]  /*8a80*/  F2FP.F16.E4M3.UNPACK_B R63, R62.H1 ;  /* 0x0000003eff3f723e */ /* 0x000fc400030006ff */
[----:B------:R-:W-:Y:S02]  /*8a90*/  F2FP.F16.E4M3.UNPACK_B R61, R60.H1 ;  /* 0x0000003cff3d723e */ /* 0x000fe400030006ff */
[----:B------:R-:W-:Y:S02]  /*8aa0*/  PRMT R87, R150, 0x654, R87 ;  /* 0x0000065496577816 */ /* 0x000fe40000000057 */
[----:B------:R-:W-:Y:S01]  /*8ab0*/  LOP3.LUT R50, R49, 0xff0000, R50, 0xf8, !PT ;  /* 0x00ff000031327812 */ /* 0x000fe200078ef832 */
[----:B------:R-:W-:Y:S01]  /*8ac0*/  HADD2.F32 R49, -RZ, R129.H0_H0 ;  /* 0x20000081ff317230 */ /* 0x000fe20000004100 */
[----:B------:R-:W-:Y:S01]  /*8ad0*/  LOP3.LUT R48, R59, 0xff0000, R48, 0xf8, !PT ;  /* 0x00ff00003b307812 */ /* 0x000fe200078ef830 */
[----:B------:R-:W-:Y:S01]  /*8ae0*/  HADD2.F32 R59, -RZ, R63.H0_H0 ;  /* 0x2000003fff3b7230 */ /* 0x000fe20000004100 */
[----:B------:R-:W-:Y:S01]  /*8af0*/  F2FP.F16.E4M3.UNPACK_B R84, R146.H1 ;  /* 0x00000092ff54723e */ /* 0x000fe200030006ff */
[----:B------:R-:W-:Y:S01]  /*8b00*/  HADD2.F32 R58, -RZ, R61.H0_H0 ;  /* 0x2000003dff3a7230 */ /* 0x000fe20000004100 */
[----:B------:R-:W-:Y:S01]  /*8b10*/  LOP3.LUT R147, R87, 0xff00, R52, 0xf8, !PT ;  /* 0x0000ff0057937812 */ /* 0x000fe200078ef834 */
[----:B------:R-:W-:Y:S01]  /*8b20*/  IMAD.U32 R52, R151, 0x10000, RZ ;  /* 0x0001000097347824 */ /* 0x000fe200078e00ff */
[----:B------:R-:W-:Y:S01]  /*8b30*/  SHF.L.U32 R128, R148, 0x10, RZ ;  /* 0x0000001094807819 */ /* 0x000fe200000006ff */
[----:B------:R-:W-:-:S02]  /*8b40*/  HADD2.F32 R87, -RZ, R84.H0_H0 ;  /* 0x20000054ff577230 */ /* 0x000fc40000004100 */
[-C--:B------:R-:W-:Y:S01]  /*8b50*/  FMUL.FTZ R151, R59, R49.reuse ;  /* 0x000000313b977220 */ /* 0x080fe20000410000 */
[C---:B------:R-:W-:Y:S01]  /*8b60*/  FMUL.FTZ R148, R58.reuse, R49 ;  /* 0x000000313a947220 */ /* 0x040fe20000410000 */
[----:B------:R-:W-:Y:S01]  /*8b70*/  LOP3.LUT R49, R149, 0xff0000, R128, 0xf8, !PT ;  /* 0x00ff000095317812 */ /* 0x000fe200078ef880 */
[----:B------:R-:W-:Y:S02]  /*8b80*/  HADD2.F32 R128, -RZ, R84.H1_H1 ;  /* 0x30000054ff807230 */ /* 0x000fe40000004100 */
        /* <DEDUP_REMOVED lines=9> */
[----:B------:R-:W-:Y:S01]  /*8c20*/  FMUL.FTZ R150, R61, R84 ;  /* 0x000000543d967220 */ /* 0x000fe20000410000 */
[----:B------:R-:W-:Y:S01]  /*8c30*/  F2FP.F16.E4M3.UNPACK_B R146, R146 ;  /* 0x00000092ff92723e */ /* 0x000fe200020006ff */
[----:B------:R-:W-:Y:S01]  /*8c40*/  FMUL.FTZ R148, R87, R84 ;  /* 0x0000005457947220 */ /* 0x000fe20000410000 */
[----:B------:R-:W-:Y:S01]  /*8c50*/  HADD2.F32 R84, -RZ, R63.H0_H0 ;  /* 0x2000003fff547230 */ /* 0x000fe20000004100 */
[----:B------:R-:W-:Y:S01]  /*8c60*/  LOP3.LUT R52, R147, 0xff0000, R52, 0xf8, !PT ;  /* 0x00ff000093347812 */ /* 0x000fe200078ef834 */
[----:B------:R-:W-:Y:S02]  /*8c70*/  HADD2.F32 R62, -RZ, R60.H0_H0 ;  /* 0x2000003cff3e7230 */ /* 0x000fe40000004100 */
[----:B------:R-:W-:Y:S01]  /*8c80*/  FFMA.FTZ R154, R87, R128, R150 ;  /* 0x00000080579a7223 */ /* 0x000fe20000010096 */
[----:B------:R-:W-:Y:S02]  /*8c90*/  HADD2.F32 R87, -RZ, R146.H0_H0 ;  /* 0x20000092ff577230 */ /* 0x000fe40000004100 */
[----:B------:R-:W-:Y:S01]  /*8ca0*/  FMUL.FTZ R147, R84, R129 ;  /* 0x0000008154937220 */ /* 0x000fe20000410000 */
[----:B------:R-:W-:-:S02]  /*8cb0*/  HADD2.F32 R143, -RZ, R143.H1_H1 ;  /* 0x3000008fff8f7230 */ /* 0x000fc40000004100 */
[C---:B------:R-:W-:Y:S01]  /*8cc0*/  FMUL.FTZ R129, R62.reuse, R129 ;  /* 0x000000813e817220 */ /* 0x040fe20000410000 */
[----:B------:R-:W-:Y:S02]  /*8cd0*/  HADD2.F32 R63, -RZ, R63.H1_H1 ;  /* 0x3000003fff3f7230 */ /* 0x000fe40000004100 */
[----:B------:R-:W-:Y:S01]  /*8ce0*/  FFMA.FTZ R61, R61, R128, -R148 ;  /* 0x000000803d3d7223 */ /* 0x000fe20000010894 */
[-C--:B------:R-:W-:Y:S01]  /*8cf0*/  FFMA.FTZ R147, R62, R87.reuse, -R147 ;  /* 0x000000573e937223 */ /* 0x080fe20000010893 */
[----:B------:R-:W-:Y:S01]  /*8d00*/  FFMA.FTZ R148, R84, R87, R129 ;  /* 0x0000005754947223 */ /* 0x000fe20000010081 */
[----:B------:R-:W-:Y:S02]  /*8d10*/  HADD2.F32 R60, -RZ, R60.H1_H1 ;  /* 0x3000003cff3c7230 */ /* 0x000fe40000004100 */
[-C--:B------:R-:W-:Y:S01]  /*8d20*/  FMUL.FTZ R87, R63, R143.reuse ;  /* 0x0000008f3f577220 */ /* 0x080fe20000410000 */
[----:B------:R-:W-:Y:S01]  /*8d30*/  HADD2.F32 R146, -RZ, R146.H1_H1 ;  /* 0x30000092ff927230 */ /* 0x000fe20000004100 */
[----:B------:R-:W-:Y:S01]  /*8d40*/  F2FP.F16.E4M3.UNPACK_B R62, R144.H1 ;  /* 0x00000090ff3e723e */ /* 0x000fe200030006ff */
[----:B------:R-:W-:Y:S01]  /*8d50*/  FMUL.FTZ R152, R60, R143 ;  /* 0x0000008f3c987220 */ /* 0x000fe20000410000 */
[----:B------:R-:W-:-:S02]  /*8d60*/  F2FP.F16.E4M3.UNPACK_B R84, R54.H1 ;  /* 0x00000036ff54723e */ /* 0x000fc400030006ff */
[-C--:B------:R-:W-:Y:S01]  /*8d70*/  FFMA.FTZ R150, R60, R146.reuse, -R87 ;  /* 0x000000923c967223 */ /* 0x080fe20000010857 */
[----:B------:R-:W-:Y:S01]  /*8d80*/  F2FP.F16.E4M3.UNPACK_B R60, R57.H1 ;  /* 0x00000039ff3c723e */ /* 0x000fe200030006ff */
[--C-:B------:R-:W-:Y:S01]  /*8d90*/  HADD2.F32 R129, -RZ, R62.reuse.H0_H0 ;  /* 0x2000003eff817230 */ /* 0x100fe20000004100 */
[----:B------:R-:W-:Y:S01]  /*8da0*/  F2FP.F16.E4M3.UNPACK_B R128, R145.H1 ;  /* 0x00000091ff80723e */ /* 0x000fe200030006ff */
[----:B------:R-:W-:Y:S02]  /*8db0*/  HADD2.F32 R143, -RZ, R62.H1_H1 ;  /* 0x3000003eff8f7230 */ /* 0x000fe40000004100 */
[----:B------:R-:W-:Y:S01]  /*8dc0*/  FFMA.FTZ R149, R63, R146, R152 ;  /* 0x000000923f957223 */ /* 0x000fe20000010098 */
[----:B------:R-:W-:Y:S01]  /*8dd0*/  HADD2.F32 R87, -RZ, R84.H0_H0 ;  /* 0x20000054ff577230 */ /* 0x000fe20000004100 */
[----:B------:R-:W-:Y:S01]  /*8de0*/  F2FP.F16.E4M3.UNPACK_B R144, R144 ;  /* 0x00000090ff90723e */ /* 0x000fe200020006ff */
[----:B------:R-:W-:Y:S01]  /*8df0*/  HADD2.F32 R62, -RZ, R60.H0_H0 ;  /* 0x2000003cff3e7230 */ /* 0x000fe20000004100 */
[----:B------:R-:W-:Y:S01]  /*8e00*/  F2FP.F16.E4M3.UNPACK_B R57, R57 ;  /* 0x00000039ff39723e */ /* 0x000fe200020006ff */
[----:B------:R-:W-:-:S02]  /*8e10*/  HADD2.F32 R84, -RZ, R84.H1_H1 ;  /* 0x30000054ff547230 */ /* 0x000fc40000004100 */
[CC--:B------:R-:W-:Y:S01]  /*8e20*/  FMUL.FTZ R151, R87.reuse, R129.reuse ;  /* 0x0000008157977220 */ /* 0x0c0fe20000410000 */
[----:B------:R-:W-:Y:S02]  /*8e30*/  HADD2.F32 R60, -RZ, R60.H1_H1 ;  /* 0x3000003cff3c7230 */ /* 0x000fe40000004100 */
[----:B------:R-:W-:Y:S01]  /*8e40*/  FMUL.FTZ R146, R62, R129 ;  /* 0x000000813e927220 */ /* 0x000fe20000410000 */
[--C-:B------:R-:W-:Y:S02]  /*8e50*/  HADD2.F32 R129, -RZ, R128.reuse.H1_H1 ;  /* 0x30000080ff817230 */ /* 0x100fe40000004100 */
[-C--:B------:R-:W-:Y:S01]  /*8e60*/  FMUL.FTZ R153, R84, R143.reuse ;  /* 0x0000008f54997220 */ /* 0x080fe20000410000 */
[----:B------:R-:W-:Y:S02]  /*8e70*/  HADD2.F32 R63, -RZ, R128.H0_H0 ;  /* 0x20000080ff3f7230 */ /* 0x000fe40000004100 */
[C---:B------:R-:W-:Y:S01]  /*8e80*/  FMUL.FTZ R143, R60.reuse, R143 ;  /* 0x0000008f3c8f7220 */ /* 0x040fe20000410000 */
[----:B------:R-:W-:Y:S01]  /*8e90*/  F2FP.F16.E4M3.UNPACK_B R145, R145 ;  /* 0x00000091ff91723e */ /* 0x000fe200020006ff */
[----:B------:R-:W-:Y:S01]  /*8ea0*/  FFMA.FTZ R152, R60, R129, -R153 ;  /* 0x000000813c987223 */ /* 0x000fe20000010899 */
[----:B------:R-:W-:Y:S01]  /*8eb0*/  F2FP.F16.E4M3.UNPACK_B R60, R54 ;  /* 0x00000036ff3c723e */ /* 0x000fe200020006ff */
[-C--:B------:R-:W-:Y:S01]  /*8ec0*/  FFMA.FTZ R151, R62, R63.reuse, -R151 ;  /* 0x0000003f3e977223 */ /* 0x080fe20000010897 */
[----:B------:R-:W-:Y:S01]  /*8ed0*/  FFMA.FTZ R146, R87, R63, R146 ;  /* 0x0000003f57927223 */ /* 0x000fe20000010092 */
[----:B------:R-:W-:-:S02]  /*8ee0*/  HADD2.F32 R87, -RZ, R144.H0_H0 ;  /* 0x20000090ff577230 */ /* 0x000fc40000004100 */
[----:B------:R-:W-:Y:S01]  /*8ef0*/  FFMA.FTZ R153, R84, R129, R143 ;  /* 0x0000008154997223 */ /* 0x000fe2000001008f */
[----:B------:R-:W-:Y:S01]  /*8f00*/  HADD2.F32 R62, -RZ, R60.H0_H0 ;  /* 0x2000003cff3e7230 */ /* 0x000fe20000004100 */
[----:B------:R-:W-:Y:S01]  /*8f10*/  F2FP.SATFINITE.E4M3.F32.PACK_AB_MERGE_C R58, R61, R58, RZ ;  /* 0x0000003a3d3a723e */ /* 0x000fe200048070ff */
[--C-:B------:R-:W-:Y:S01]  /*8f20*/  HADD2.F32 R54, -RZ, R57.reuse.H0_H0 ;  /* 0x20000039ff367230 */ /* 0x100fe20000004100 */
[----:B------:R-:W-:Y:S01]  /*8f30*/  F2FP.F16.E4M3.UNPACK_B R61, R56 ;  /* 0x00000038ff3d723e */ /* 0x000fe200020006ff */
[----:B------:R-:W-:Y:S02]  /*8f40*/  HADD2.F32 R144, -RZ, R144.H1_H1 ;  /* 0x30000090ff907230 */ /* 0x000fe40000004100 */
[-C--:B------:R-:W-:Y:S01]  /*8f50*/  FMUL.FTZ R129, R62, R87.reuse ;  /* 0x000000573e817220 */ /* 0x080fe20000410000 */
[----:B------:R-:W-:Y:S02]  /*8f60*/  HADD2.F32 R60, -RZ, R60.H1_H1 ;  /* 0x3000003cff3c7230 */ /* 0x000fe40000004100 */
[----:B------:R-:W-:Y:S01]  /*8f70*/  FMUL.FTZ R87, R54, R87 ;  /* 0x0000005736577220 */ /* 0x000fe20000410000 */
[----:B------:R-:W-:Y:S01]  /*8f80*/  HADD2.F32 R57, -RZ, R57.H1_H1 ;  /* 0x30000039ff397230 */ /* 0x000fe20000004100 */
[----:B------:R-:W-:Y:S01]  /*8f90*/  F2FP.SATFINITE.E4M3.F32.PACK_AB_MERGE_C R151, R152, R151, RZ ;  /* 0x000000979897723e */ /* 0x000fe200048070ff */
[----:B------:R-:W-:-:S02]  /*8fa0*/  HADD2.F32 R63, -RZ, R145.H0_H0 ;  /* 0x20000091ff3f7230 */ /* 0x000fc40000004100 */
[-C--:B------:R-:W-:Y:S01]  /*8fb0*/  FMUL.FTZ R128, R60, R144.reuse ;  /* 0x000000903c807220 */ /* 0x080fe20000410000 */
[----:B------:R-:W-:Y:S02]  /*8fc0*/  HADD2.F32 R145, -RZ, R145.H1_H1 ;  /* 0x30000091ff917230 */ /* 0x000fe40000004100 */
[----:B------:R-:W-:Y:S01]  /*8fd0*/  FMUL.FTZ R143, R57, R144 ;  /* 0x00000090398f7220 */ /* 0x000fe20000410000 */
[----:B------:R-:W-:Y:S01]  /*8fe0*/  F2FP.SATFINITE.E4M3.F32.PACK_AB_MERGE_C R146, R153, R146, RZ ;  /* 0x000000929992723e */ /* 0x000fe200048070ff */
[-C--:B------:R-:W-:Y:S01]  /*8ff0*/  FFMA.FTZ R54, R54, R63.reuse, -R129 ;  /* 0x0000003f36367223 */ /* 0x080fe20000010881 */
[----:B------:R-:W-:Y:S01]  /*9000*/  FFMA.FTZ R84, R62, R63, R87 ;  /* 0x0000003f3e547223 */ /* 0x000fe20000010057 */
[----:B------:R-:W-:Y:S01]  /*9010*/  F2FP.F16.E4M3.UNPACK_B R62, R53 ;  /* 0x00000035ff3e723e */ /* 0x000fe200020006ff */
[-C--:B------:R-:W-:Y:S01]  /*9020*/  FFMA.FTZ R57, R57, R145.reuse, -R128 ;  /* 0x0000009139397223 */ /* 0x080fe20000010880 */
[----:B------:R-:W-:Y:S01]  /*9030*/  F2FP.F16.E4M3.UNPACK_B R129, R52 ;  /* 0x00000034ff81723e */ /* 0x000fe200020006ff */
[----:B------:R-:W-:Y:S01]  /*9040*/  FFMA.FTZ R145, R60, R145, R143 ;  /* 0x000000913c917223 */ /* 0x000fe2000001008f */
[----:B------:R-:W-:Y:S01]  /*9050*/  F2FP.F16.E4M3.UNPACK_B R87, R50 ;  /* 0x00000032ff57723e */ /* 0x000fe200020006ff */
[----:B------:R-:W-:Y:S01]  /*9060*/  HADD2.F32 R63, -RZ, R62.H0_H0 ;  /* 0x2000003eff3f7230 */ /* 0x000fe20000004100 */
[----:B------:R-:W-:Y:S01]  /*9070*/  F2FP.SATFINITE.E4M3.F32.PACK_AB_MERGE_C R57, R57, R54, R151 ;  /* 0x000000363939723e */ /* 0x000fe20004807097 */
[----:B------:R-:W-:Y:S01]  /*9080*/  HADD2.F32 R143, -RZ, R129.H0_H0 ;  /* 0x20000081ff8f7230 */ /* 0x000fe20000004100 */
[----:B------:R-:W-:Y:S01]  /*9090*/  F2FP.SATFINITE.E4M3.F32.PACK_AB_MERGE_C R54, R145, R84, R146 ;  /* 0x000000549136723e */ /* 0x000fe20004807092 */
[----:B------:R-:W-:Y:S01]  /*90a0*/  HADD2.F32 R60, -RZ, R61.H0_H0 ;  /* 0x2000003dff3c7230 */ /* 0x000fe20000004100 */
[----:B------:R-:W-:Y:S01]  /*90b0*/  F2FP.F16.E4M3.UNPACK_B R56, R56.H1 ;  /* 0x00000038ff38723e */ /* 0x000fe200030006ff */
[----:B------:R-:W-:-:S02]  /*90c0*/  HADD2.F32 R128, -RZ, R87.H0_H0 ;  /* 0x20000057ff807230 */ /* 0x000fc40000004100 */
[CC--:B------:R-:W-:Y:S01]  /*90d0*/  FMUL.FTZ R145, R63.reuse, R143.reuse ;  /* 0x0000008f3f917220 */ /* 0x0c0fe20000410000 */
[----:B------:R-:W-:Y:S02]  /*90e0*/  HADD2.F32 R84, -RZ, R62.H1_H1 ;  /* 0x3000003eff547230 */ /* 0x000fe40000004100 */
[C---:B------:R-:W-:Y:S01]  /*90f0*/  FMUL.FTZ R144, R60.reuse, R143 ;  /* 0x0000008f3c907220 */ /* 0x040fe20000410000 */
[----:B------:R-:W-:Y:S02]  /*9100*/  HADD2.F32 R129, -RZ, R129.H1_H1 ;  /* 0x30000081ff817230 */ /* 0x000fe40000004100 */
[-C--:B------:R-:W-:Y:S01]  /*9110*/  FFMA.FTZ R60, R60, R128.reuse, -R145 ;  /* 0x000000803c3c7223 */ /* 0x080fe20000010891 */
[----:B------:R-:W-:Y:S02]  /*9120*/  HADD2.F32 R62, -RZ, R61.H1_H1 ;  /* 0x3000003dff3e7230 */ /* 0x000fe40000004100 */
[----:B------:R-:W-:Y:S01]  /*9130*/  FFMA.FTZ R61, R63, R128, R144 ;  /* 0x000000803f3d7223 */ /* 0x000fe20000010090 */
[----:B------:R-:W-:-:S02]  /*9140*/  HADD2.F32 R87, -RZ, R87.H1_H1 ;  /* 0x30000057ff577230 */ /* 0x000fc40000004100 */
[----:B------:R-:W-:Y:S01]  /*9150*/  FMUL.FTZ R143, R84, R129 ;  /* 0x00000081548f7220 */ /* 0x000fe20000410000 */
[----:B------:R-:W-:Y:S01]  /*9160*/  F2FP.F16.E4M3.UNPACK_B R63, R53.H1 ;  /* 0x00000035ff3f723e */ /* 0x000fe200030006ff */
[C---:B------:R-:W-:Y:S01]  /*9170*/  FMUL.FTZ R129, R62.reuse, R129 ;  /* 0x000000813e817220 */ /* 0x040fe20000410000 */
[----:B------:R-:W-:Y:S01]  /*9180*/  F2FP.F16.E4M3.UNPACK_B R128, R52.H1 ;  /* 0x00000034ff80723e */ /* 0x000fe200030006ff */
[-C--:B------:R-:W-:Y:S01]  /*9190*/  FFMA.FTZ R53, R62, R87.reuse, -R143 ;  /* 0x000000573e357223 */ /* 0x080fe2000001088f */
[----:B------:R-:W-:Y:S01]  /*91a0*/  F2FP.F16.E4M3.UNPACK_B R50, R50.H1 ;  /* 0x00000032ff32723e */ /* 0x000fe200030006ff */
[----:B------:R-:W-:Y:S01]  /*91b0*/  FFMA.FTZ R52, R84, R87, R129 ;  /* 0x0000005754347223 */ /* 0x000fe20000010081 */
[----:B------:R-:W-:Y:S01]  /*91c0*/  HADD2.F32 R84, -RZ, R63.H0_H0 ;  /* 0x2000003fff547230 */ /* 0x000fe20000004100 */
[----:B------:R-:W-:Y:S01]  /*91d0*/  F2FP.SATFINITE.E4M3.F32.PACK_AB_MERGE_C R154, R154, R59, RZ ;  /* 0x0000003b9a9a723e */ /* 0x000fe200048070ff */
[----:B------:R-:W-:Y:S01]  /*91e0*/  HADD2.F32 R129, -RZ, R128.H0_H0 ;  /* 0x20000080ff817230 */ /* 0x000fe20000004100 */
[----:B------:R-:W-:Y:S01]  /*91f0*/  F2FP.SATFINITE.E4M3.F32.PACK_AB_MERGE_C R59, R150, R147, R58 ;  /* 0x00000093963b723e */ /* 0x000fe2000480703a */
[----:B------:R-:W-:Y:S01]  /*9200*/  HADD2.F32 R62, -RZ, R56.H0_H0 ;  /* 0x20000038ff3e7230 */ /* 0x000fe20000004100 */
[----:B------:R-:W-:Y:S01]  /*9210*/  F2FP.SATFINITE.E4M3.F32.PACK_AB_MERGE_C R58, R149, R148, R154 ;  /* 0x00000094953a723e */ /* 0x000fe2000480709a */
[----:B------:R-:W-:-:S02]  /*9220*/  HADD2.F32 R87, -RZ, R50.H0_H0 ;  /* 0x20000032ff577230 */ /* 0x000fc40000004100 */
[-C--:B------:R-:W-:Y:S01]  /*9230*/  FMUL.FTZ R145, R84, R129.reuse ;  /* 0x0000008154917220 */ /* 0x080fe20000410000 */
[----:B------:R-:W-:Y:S02]  /*9240*/  HADD2.F32 R56, -RZ, R56.H1_H1 ;  /* 0x30000038ff387230 */ /* 0x000fe40000004100 */
[----:B------:R-:W-:Y:S01]  /*9250*/  FMUL.FTZ R129, R62, R129 ;  /* 0x000000813e817220 */ /* 0x000fe20000410000 */
[----:B------:R-:W-:Y:S01]  /*9260*/  HADD2.F32 R143, -RZ, R128.H1_H1 ;  /* 0x30000080ff8f7230 */ /* 0x000fe20000004100 */
[----:B------:R-:W-:Y:S01]  /*9270*/  F2FP.F16.E4M3.UNPACK_B R144, R49.H1 ;  /* 0x00000031ff90723e */ /* 0x000fe200030006ff */
[----:B------:R-:W-:Y:S02]  /*9280*/  HADD2.F32 R63, -RZ, R63.H1_H1 ;  /* 0x3000003fff3f7230 */ /* 0x000fe40000004100 */
[----:B------:R-:W-:Y:S01]  /*9290*/  FFMA.FTZ R148, R84, R87, R129 ;  /* 0x0000005754947223 */ /* 0x000fe20000010081 */
[----:B------:R-:W-:Y:S02]  /*92a0*/  HADD2.F32 R128, -RZ, R50.H1_H1 ;  /* 0x30000032ff807230 */ /* 0x000fe40000004100 */
[----:B------:R-:W-:Y:S01]  /*92b0*/  FMUL.FTZ R84, R56, R143 ;  /* 0x0000008f38547220 */ /* 0x000fe20000410000 */
[----:B------:R-:W-:Y:S01]  /*92c0*/  F2FP.F16.E4M3.UNPACK_B R50, R51 ;  /* 0x00000033ff32723e */ /* 0x000fe200020006ff */
[C---:B------:R-:W-:Y:S01]  /*92d0*/  FMUL.FTZ R147, R63.reuse, R143 ;  /* 0x0000008f3f937220 */ /* 0x040fe20000410000 */
[----:B------:R-:W-:Y:S01]  /*92e0*/  F2FP.F16.E4M3.UNPACK_B R51, R51.H1 ;  /* 0x00000033ff33723e */ /* 0x000fe200030006ff */
[-C--:B------:R-:W-:Y:S01]  /*92f0*/  FFMA.FTZ R151, R63, R128.reuse, R84 ;  /* 0x000000803f977223 */ /* 0x080fe20000010054 */
[----:B------:R-:W-:Y:S01]  /*9300*/  F2FP.F16.E4M3.UNPACK_B R63, R55.H1 ;  /* 0x00000037ff3f723e */ /* 0x000fe200030006ff */
[----:B------:R-:W-:Y:S01]  /*9310*/  FFMA.FTZ R146, R62, R87, -R145 ;  /* 0x000000573e927223 */ /* 0x000fe20000010891 */
[----:B------:R-:W-:Y:S01]  /*9320*/  F2FP.F16.E4M3.UNPACK_B R143, R49 ;  /* 0x00000031ff8f723e */ /* 0x000fe200020006ff */
[----:B------:R-:W-:Y:S01]  /*9330*/  FFMA.FTZ R149, R56, R128, -R147 ;  /* 0x0000008038957223 */ /* 0x000fe20000010893 */
[-C--:B------:R-:W-:Y:S01]  /*9340*/  F2FP.F16.E4M3.UNPACK_B R49, R48.reuse ;  /* 0x00000030ff31723e */ /* 0x080fe200020006ff */
[----:B------:R-:W-:Y:S01]  /*9350*/  HADD2.F32 R147, -RZ, R144.H0_H0 ;  /* 0x20000090ff937230 */ /* 0x000fe20000004100 */
[----:B------:R-:W-:Y:S01]  /*9360*/  F2FP.F16.E4M3.UNPACK_B R87, R48.H1 ;  /* 0x00000030ff57723e */ /* 0x000fe200030006ff */
[----:B------:R-:W-:Y:S01]  /*9370*/  HADD2.F32 R48, -RZ, R63.H0_H0 ;  /* 0x2000003fff307230 */ /* 0x000fe20000004100 */
[----:B------:R-:W-:Y:S01]  /*9380*/  F2FP.F16.E4M3.UNPACK_B R62, R55 ;  /* 0x00000037ff3e723e */ /* 0x000fe200020006ff */
        /* <DEDUP_REMOVED lines=8> */
[----:B------:R-:W-:Y:S02]  /*9410*/  HADD2.F32 R63, -RZ, R63.H1_H1 ;  /* 0x3000003fff3f7230 */ /* 0x000fe40000004100 */
[----:B------:R-:W-:Y:S01]  /*9420*/  FFMA.FTZ R147, R48, R129, R147 ;  /* 0x0000008130937223 */ /* 0x000fe20000010093 */
[----:B------:R-:W-:-:S02]  /*9430*/  HADD2.F32 R144, -RZ, R144.H1_H1 ;  /* 0x30000090ff907230 */ /* 0x000fc40000004100 */
[-C--:B------:R-:W-:Y:S01]  /*9440*/  FMUL.FTZ R150, R84, R145.reuse ;  /* 0x0000009154967220 */ /* 0x080fe20000410000 */
[----:B------:R-:W-:Y:S01]  /*9450*/  HADD2.F32 R51, -RZ, R51.H1_H1 ;  /* 0x30000033ff337230 */ /* 0x000fe20000004100 */
[----:B------:R-:W-:Y:S01]  /*9460*/  F2FP.SATFINITE.E4M3.F32.PACK_AB_MERGE_C R148, R151, R148, RZ ;  /* 0x000000949794723e */ /* 0x000fe200048070ff */
        /* <DEDUP_REMOVED lines=22> */
[----:B------:R-:W-:Y:S02]  /*95d0*/  F2FP.SATFINITE.E4M3.F32.PACK_AB_MERGE_C R49, R53, R60, R146 ;  /* 0x0000003c3531723e */ /* 0x000fe40004807092 */
[----:B------:R-:W-:Y:S02]  /*95e0*/  F2FP.SATFINITE.E4M3.F32.PACK_AB_MERGE_C R51, R55, R150, R56 ;  /* 0x000000963733723e */ /* 0x000fe40004807038 */
[----:B------:R-:W-:Y:S01]  /*95f0*/  F2FP.SATFINITE.E4M3.F32.PACK_AB_MERGE_C R53, R52, R61, R148 ;  /* 0x0000003d3435723e */ /* 0x000fe20004807094 */
[----:B------:R-:W-:Y:S01]  /*9600*/  IMAD.MOV.U32 R52, RZ, RZ, R58 ;  /* 0x000000ffff347224 */ /* 0x000fe200078e003a */
[----:B------:R-:W-:-:S07]  /*9610*/  F2FP.SATFINITE.E4M3.F32.PACK_AB_MERGE_C R55, R62, R145, R144 ;  /* 0x000000913e37723e */ /* 0x000fce0004807090 */
.L_x_2408:
[----:B------:R-:W-:Y:S05]  /*9620*/  BSYNC B2 ;  /* 0x0000000000027941 */ /* 0x000fea0003800000 */
.L_x_2407:
        /* <DEDUP_REMOVED lines=11> */
.L_x_2406:
[----:B------:R-:W-:Y:S05]  /*96e0*/  BSYNC B1 ;  /* 0x0000000000017941 */ /* 0x000fea0003800000 */
.L_x_2405:
        /* <DEDUP_REMOVED lines=11> */
[----:B------:R-:W-:Y:S01]  /*97a0*/  VIADD R51, R19, 0x40 ;  /* 0x0000004013337836 */ /* 0x000fe20000000000 */
[----:B------:R-:W-:Y:S01]  /*97b0*/  IADD3 R58, P3, P4, R102, R56, R41 ;  /* 0x00000038663a7210 */ /* 0x000fe20007c7e029 */
[----:B------:R-:W-:Y:S01]  /*97c0*/  IMAD.IADD R59, R57, 0x1, R59 ;  /* 0x00000001393b7824 */ /* 0x000fe200078e023b */
[----:B------:R-:W-:-:S02]  /*97d0*/  SHF.R.S32.HI R49, RZ, 0x1f, R48 ;  /* 0x0000001fff317819 */ /* 0x000fc40000011430 */
[----:B------:R-:W-:Y:S02]  /*97e0*/  SHF.L.U32 R51, R51, 0x7, RZ ;  /* 0x0000000733337819 */ /* 0x000fe400000006ff */
[----:B------:R-:W-:Y:S02]  /*97f0*/  LEA.HI R49, R49, R48, RZ, 0x5 ;  /* 0x0000003031317211 */ /* 0x000fe400078f28ff */
[----:B------:R-:W-:Y:S02]  /*9800*/  LOP3.LUT R51, R51, 0x380, RZ, 0xc0, !PT ;  /* 0x0000038033337812 */ /* 0x000fe400078ec0ff */
[----:B------:R-:W-:Y:S02]  /*9810*/  LEA.HI.SX32 R49, R49, R106, 0x1b ;  /* 0x0000006a31317211 */ /* 0x000fe400078fdaff */
[----:B------:R-:W-:Y:S02]  /*9820*/  IADD3.X R80, R42, R59, R107, P3, P4 ;  /* 0x0000003b2a507210 */ /* 0x000fe40001fe846b */
[----:B------:R-:W-:Y:S01]  /*9830*/  SHF.R.S32.HI R48, RZ, 0x1f, R49 ;  /* 0x0000001fff307819 */ /* 0x000fe20000011431 */
[----:B------:R-:W-:-:S03]  /*9840*/  IMAD.SHL.U32 R61, R49, 0x10, RZ ;  /* 0x00000010313d7824 */ /* 0x000fc600078e00ff */
[----:B------:R-:W-:Y:S02]  /*9850*/  LEA.HI R48, R48, R49, RZ, 0x3 ;  /* 0x0000003130307211 */ /* 0x000fe400078f18ff */
[----:B------:R-:W-:-:S03]  /*9860*/  LOP3.LUT R49, R51, 0x70, R61, 0xf8, !PT ;  /* 0x0000007033317812 */ /* 0x000fc600078ef83d */
[----:B------:R-:W-:Y:S01]  /*9870*/  IMAD.SHL.U32 R48, R48, 0x800, RZ ;  /* 0x0000080030307824 */ /* 0x000fe200078e00ff */
[----:B------:R-:W-:-:S04]  /*9880*/  LOP3.LUT R49, R49, R132, RZ, 0x3c, !PT ;  /* 0x0000008431317212 */ /* 0x000fc800078e3cff */
[----:B------:R-:W-:-:S04]  /*9890*/  LOP3.LUT R48, R48, 0xffffc000, RZ, 0xc0, !PT ;  /* 0xffffc00030307812 */ /* 0x000fc800078ec0ff */
[----:B---3--:R-:W-:Y:S01]  /*98a0*/  IADD3 R51, R49, R48, R50 ;  /* 0x0000003031337210 */ /* 0x008fe20007ffe032 */
        /* <DEDUP_REMOVED lines=12> */
[----:B------:R-:W-:Y:S01]  /*9970*/  IMAD.MOV.U32 R62, RZ, RZ, R54 ;  /* 0x000000ffff3e7224 */ /* 0x000fe200078e0036 */
[----:B------:R-:W-:Y:S02]  /*9980*/  SHF.R.U32.HI R128, RZ, 0x10, R65 ;  /* 0x00000010ff807819 */ /* 0x000fe40000011641 */
[----:B------:R-:W-:Y:S01]  /*9990*/  MOV R65, R48 ;  /* 0x0000003000417202 */ /* 0x000fe20000000f00 */
[----:B------:R-:W-:Y:S01]  /*99a0*/  IMAD.SHL.U32 R48, R143, 0x100, RZ ;  /* 0x000001008f307824 */ /* 0x000fe200078e00ff */
[----:B------:R-:W-:-:S02]  /*99b0*/  PRMT R63, R144, 0x654, R63 ;  /* 0x00000654903f7816 */ /* 0x000fc4000000003f */
        /* <DEDUP_REMOVED lines=8> */
[----:B------:R-:W-:Y:S02]  /*9a40*/  LOP3.LUT R66, R69, 0xff, RZ, 0xc0, !PT ;  /* 0x000000ff45427812 */ /* 0x000fe400078ec0ff */
[----:B------:R-:W-:Y:S01]  /*9a50*/  LOP3.LUT R48, R63, 0xff00, R48, 0xf8, !PT ;  /* 0x0000ff003f307812 */ /* 0x000fe200078ef830 */
[----:B------:R-:W-:Y:S01]  /*9a60*/  IMAD.U32 R63, R128, 0x10000, RZ ;  /* 0x00010000803f7824 */ /* 0x000fe200078e00ff */
[----:B------:R-:W-:Y:S01]  /*9a70*/  SHF.R.U32.HI R84, RZ, 0x10, R69 ;  /* 0x00000010ff547819 */ /* 0x000fe20000011645 */
[----:B------:R-:W-:Y:S01]  /*9a80*/  IMAD.SHL.U32 R69, R81, 0x100, RZ ;  /* 0x0000010051457824 */ /* 0x000fe200078e00ff */
[----:B------:R-:W-:Y:S01]  /*9a90*/  PRMT R50, R82, 0x654, R67 ;  /* 0x0000065452327816 */ /* 0x000fe20000000043 */
[----:B------:R-:W-:Y:S01]  /*9aa0*/  IMAD.SHL.U32 R67, R87, 0x100, RZ ;  /* 0x0000010057437824 */ /* 0x000fe200078e00ff */
[----:B------:R-:W-:-:S02]  /*9ab0*/  PRMT R66, R85, 0x654, R66 ;  /* 0x0000065455427816 */ /* 0x000fc40000000042 */
[----:B------:R-:W-:Y:S02]  /*9ac0*/  SHF.R.U32.HI R70, RZ, 0x8, R71 ;  /* 0x00000008ff467819 */ /* 0x000fe40000011647 */
[----:B------:R-:W-:Y:S02]  /*9ad0*/  PRMT R64, R129, 0x654, R64 ;  /* 0x0000065481407816 */ /* 0x000fe40000000040 */
[----:B------:R-:W-:Y:S01]  /*9ae0*/  LOP3.LUT R52, R48, 0xff0000, R63, 0xf8, !PT ;  /* 0x00ff000030347812 */ /* 0x000fe200078ef83f */
[----:B------:R-:W-:Y:S01]  /*9af0*/  IMAD.U32 R63, R86, 0x10000, RZ ;  /* 0x00010000563f7824 */ /* 0x000fe200078e00ff */
[----:B------:R-:W-:Y:S02]  /*9b00*/  SHF.R.U32.HI R83, RZ, 0x10, R71 ;  /* 0x00000010ff537819 */ /* 0x000fe40000011647 */
[----:B------:R-:W-:Y:S02]  /*9b10*/  LOP3.LUT R54, R66, 0xff00, R69, 0xf8, !PT ;  /* 0x0000ff0042367812 */ /* 0x000fe400078ef845 */
[----:B------:R-:W-:Y:S01]  /*9b20*/  SHF.L.U32 R71, R70, 0x8, RZ ;  /* 0x0000000846477819 */ /* 0x000fe200000006ff */
        /* <DEDUP_REMOVED lines=70> */
[--C-:B------:R-:W-:Y:S01]  /*9f90*/  HADD2.F32 R62, -RZ, R60.reuse.H0_H0 ;  /* 0x2000003cff3e7230 */ /* 0x100fe20000004100 */
        /* <DEDUP_REMOVED lines=8> */
[----:B------:R-:W-:-:S02]  /*a020*/  HADD2.F32 R60, -RZ, R60.H1_H1 ;  /* 0x3000003cff3c7230 */ /* 0x000fc40000004100 */
[-C--:B------:R-:W-:Y:S01]  /*a030*/  FMUL.FTZ R71, R66, R69.reuse ;  /* 0x0000004542477220 */ /* 0x080fe20000410000 */
[--C-:B------:R-:W-:Y:S02]  /*a040*/  HADD2.F32 R67, -RZ, R138.reuse.H0_H0 ;  /* 0x2000008aff437230 */ /* 0x100fe40000004100 */
[----:B------:R-:W-:Y:S01]  /*a050*/  FMUL.FTZ R69, R62, R69 ;  /* 0x000000453e457220 */ /* 0x000fe20000410000 */
[----:B------:R-:W-:Y:S02]  /*a060*/  HADD2.F32 R138, -RZ, R138.H1_H1 ;  /* 0x3000008aff8a7230 */ /* 0x000fe40000004100 */
[CC--:B------:R-:W-:Y:S01]  /*a070*/  FMUL.FTZ R85, R65.reuse, R141.reuse ;  /* 0x0000008d41557220 */ /* 0x0c0fe20000410000 */
[----:B------:R-:W-:Y:S01]  /*a080*/  FMUL.FTZ R68, R60, R141 ;  /* 0x0000008d3c447220 */ /* 0x000fe20000410000 */
[-C--:B------:R-:W-:Y:S01]  /*a090*/  FFMA.FTZ R62, R62, R67.reuse, -R71 ;  /* 0x000000433e3e7223 */ /* 0x080fe20000010847 */
[----:B------:R-:W-:Y:S01]  /*a0a0*/  FFMA.FTZ R69, R66, R67, R69 ;  /* 0x0000004342457223 */ /* 0x000fe20000010045 */
[----:B------:R-:W-:Y:S01]  /*a0b0*/  F2FP.F16.E4M3.UNPACK_B R67, R53 ;  /* 0x00000035ff43723e */ /* 0x000fe200020006ff */
[----:B------:R-:W-:Y:S01]  /*a0c0*/  FFMA.FTZ R85, R60, R138, -R85 ;  /* 0x0000008a3c557223 */ /* 0x000fe20000010855 */
[----:B------:R-:W-:Y:S01]  /*a0d0*/  F2FP.F16.E4M3.UNPACK_B R81, R54 ;  /* 0x00000036ff51723e */ /* 0x000fe200020006ff */
[----:B------:R-:W-:Y:S01]  /*a0e0*/  FFMA.FTZ R60, R65, R138, R68 ;  /* 0x0000008a413c7223 */ /* 0x000fe20000010044 */
[----:B------:R-:W-:Y:S01]  /*a0f0*/  F2FP.F16.E4M3.UNPACK_B R66, R49 ;  /* 0x00000031ff42723e */ /* 0x000fe200020006ff */
[----:B------:R-:W-:Y:S01]  /*a100*/  HADD2.F32 R68, -RZ, R67.H0_H0 ;  /* 0x20000043ff447230 */ /* 0x000fe20000004100 */
[----:B------:R-:W-:Y:S01]  /*a110*/  F2FP.SATFINITE.E4M3.F32.PACK_AB_MERGE_C R142, R143, R142, RZ ;  /* 0x0000008e8f8e723e */ /* 0x000fe200048070ff */
[----:B------:R-:W-:Y:S01]  /*a120*/  HADD2.F32 R82, -RZ, R81.H0_H0 ;  /* 0x20000051ff527230 */ /* 0x000fe20000004100 */
[----:B------:R-:W-:Y:S01]  /*a130*/  F2FP.F16.E4M3.UNPACK_B R70, R52 ;  /* 0x00000034ff46723e */ /* 0x000fe200020006ff */
[----:B------:R-:W-:Y:S01]  /*a140*/  HADD2.F32 R65, -RZ, R66.H0_H0 ;  /* 0x20000042ff417230 */ /* 0x000fe20000004100 */
[----:B------:R-:W-:Y:S01]  /*a150*/  F2FP.SATFINITE.E4M3.F32.PACK_AB_MERGE_C R60, R60, R69, R142 ;  /* 0x000000453c3c723e */ /* 0x000fe2000480708e */
[----:B------:R-:W-:-:S02]  /*a160*/  HADD2.F32 R69, -RZ, R67.H1_H1 ;  /* 0x30000043ff457230 */ /* 0x000fc40000004100 */
[-C--:B------:R-:W-:Y:S01]  /*a170*/  FMUL.FTZ R84, R68, R82.reuse ;  /* 0x0000005244547220 */ /* 0x080fe20000410000 */
[----:B------:R-:W-:Y:S02]  /*a180*/  HADD2.F32 R71, -RZ, R70.H0_H0 ;  /* 0x20000046ff477230 */ /* 0x000fe40000004100 */
[C---:B------:R-:W-:Y:S01]  /*a190*/  FMUL.FTZ R67, R65.reuse, R82 ;  /* 0x0000005241437220 */ /* 0x040fe20000410000 */
[----:B------:R-:W-:Y:S01]  /*a1a0*/  HADD2.F32 R81, -RZ, R81.H1_H1 ;  /* 0x30000051ff517230 */ /* 0x000fe20000004100 */
[----:B------:R-:W-:Y:S01]  /*a1b0*/  F2FP.SATFINITE.E4M3.F32.PACK_AB_MERGE_C R63, R140, R83, R87 ;  /* 0x000000538c3f723e */ /* 0x000fe20004807057 */
[----:B------:R-:W-:Y:S02]  /*a1c0*/  HADD2.F32 R66, -RZ, R66.H1_H1 ;  /* 0x30000042ff427230 */ /* 0x000fe40000004100 */
[-C--:B------:R-:W-:Y:S01]  /*a1d0*/  FFMA.FTZ R65, R65, R71.reuse, -R84 ;  /* 0x0000004741417223 */ /* 0x080fe20000010854 */
[----:B------:R-:W-:Y:S01]  /*a1e0*/  FFMA.FTZ R83, R68, R71, R67 ;  /* 0x0000004744537223 */ /* 0x000fe20000010043 */
[----:B------:R-:W-:-:S02]  /*a1f0*/  HADD2.F32 R70, -RZ, R70.H1_H1 ;  /* 0x30000046ff467230 */ /* 0x000fc40000004100 */
[CC--:B------:R-:W-:Y:S01]  /*a200*/  FMUL.FTZ R71, R69.reuse, R81.reuse ;  /* 0x0000005145477220 */ /* 0x0c0fe20000410000 */
[C---:B------:R-:W-:Y:S01]  /*a210*/  FMUL.FTZ R68, R66.reuse, R81 ;  /* 0x0000005142447220 */ /* 0x040fe20000410000 */
[----:B------:R-:W-:Y:S02]  /*a220*/  F2FP.F16.E4M3.UNPACK_B R49, R49.H1 ;  /* 0x00000031ff31723e */ /* 0x000fe400030006ff */
[-C--:B------:R-:W-:Y:S01]  /*a230*/  FFMA.FTZ R84, R66, R70.reuse, -R71 ;  /* 0x0000004642547223 */ /* 0x080fe20000010847 */
[----:B------:R-:W-:Y:S01]  /*a240*/  F2FP.F16.E4M3.UNPACK_B R67, R53.H1 ;  /* 0x00000035ff43723e */ /* 0x000fe200030006ff */
[----:B------:R-:W-:Y:S01]  /*a250*/  FFMA.FTZ R86, R69, R70, R68 ;  /* 0x0000004645567223 */ /* 0x000fe20000010044 */
[----:B------:R-:W-:Y:S01]  /*a260*/  F2FP.F16.E4M3.UNPACK_B R66, R54.H1 ;  /* 0x00000036ff42723e */ /* 0x000fe200030006ff */
[----:B------:R-:W-:Y:S01]  /*a270*/  HADD2.F32 R53, -RZ, R49.H0_H0 ;  /* 0x20000031ff357230 */ /* 0x000fe20000004100 */
[----:B------:R-:W-:Y:S01]  /*a280*/  F2FP.F16.E4M3.UNPACK_B R52, R52.H1 ;  /* 0x00000034ff34723e */ /* 0x000fe200030006ff */
[--C-:B------:R-:W-:Y:S01]  /*a290*/  HADD2.F32 R54, -RZ, R67.reuse.H0_H0 ;  /* 0x20000043ff367230 */ /* 0x100fe20000004100 */
[----:B------:R-:W-:Y:S01]  /*a2a0*/  F2FP.SATFINITE.E4M3.F32.PACK_AB_MERGE_C R128, R129, R128, RZ ;  /* 0x000000808180723e */ /* 0x000fe200048070ff */
[--C-:B------:R-:W-:Y:S01]  /*a2b0*/  HADD2.F32 R68, -RZ, R66.reuse.H0_H0 ;  /* 0x20000042ff447230 */ /* 0x100fe20000004100 */
[----:B------:R-:W-:Y:S01]  /*a2c0*/  F2FP.F16.E4M3.UNPACK_B R71, R50.H1 ;  /* 0x00000032ff47723e */ /* 0x000fe200030006ff */
[----:B------:R-:W-:Y:S01]  /*a2d0*/  HADD2.F32 R67, -RZ, R67.H1_H1 ;  /* 0x30000043ff437230 */ /* 0x000fe20000004100 */
[----:B------:R-:W-:Y:S01]  /*a2e0*/  F2FP.SATFINITE.E4M3.F32.PACK_AB_MERGE_C R62, R85, R62, R128 ;  /* 0x0000003e553e723e */ /* 0x000fe20004807080 */
[----:B------:R-:W-:-:S02]  /*a2f0*/  HADD2.F32 R70, -RZ, R66.H1_H1 ;  /* 0x30000042ff467230 */ /* 0x000fc40000004100 */
        /* <DEDUP_REMOVED lines=59> */
[----:B------:R-:W-:Y:S02]  /*a6b0*/  F2FP.SATFINITE.E4M3.F32.PACK_AB_MERGE_C R55, R50, R81, R68 ;  /* 0x000000513237723e */ /* 0x000fe40004807044 */
[----:B------:R-:W-:Y:S02]  /*a6c0*/  F2FP.SATFINITE.E4M3.F32.PACK_AB_MERGE_C R53, R86, R83, R87 ;  /* 0x000000535635723e */ /* 0x000fe40004807057 */
[----:B------:R-:W-:-:S07]  /*a6d0*/  MOV R50, R62 ;  /* 0x0000003e00327202 */ /* 0x000fce0000000f00 */
.L_x_2412:
[----:B------:R-:W-:Y:S05]  /*a6e0*/  BSYNC B2 ;  /* 0x0000000000027941 */ /* 0x000fea0003800000 */
.L_x_2411:
        /* <DEDUP_REMOVED lines=11> */
.L_x_2410:
[----:B------:R-:W-:Y:S05]  /*a7a0*/  BSYNC B1 ;  /* 0x0000000000017941 */ /* 0x000fea0003800000 */
.L_x_2409:
[----:B-1----:R-:W-:Y:S02]  /*a7b0*/  VIADD R49, R19, 0x60 ;  /* 0x0000006013317836 */ /* 0x002fe40000000000 */
[-C--:B--2---:R-:W-:Y:S02]  /*a7c0*/  IMAD R48, R116, R122.reuse, RZ ;  /* 0x0000007a74307224 */ /* 0x084fe400078e02ff */
[C---:B------:R-:W-:Y:S01]  /*a7d0*/  IMAD.WIDE.U32 R120, R49.reuse, R122, R120 ;  /* 0x0000007a31787225 */ /* 0x040fe200078e0078 */
[----:B------:R-:W-:-:S03]  /*a7e0*/  ISETP.GE.OR P3, PT, R49, R115, P0 ;  /* 0x000000733100720c */ /* 0x000fc60000766670 */
[----:B------:R-:W-:-:S10]  /*a7f0*/  IMAD R61, R49, R123, R48 ;  /* 0x0000007b313d7224 */ /* 0x000fd400078e0230 */
[----:B------:R-:W-:Y:S05]  /*a800*/  @P3 BRA `(.L_x_2391) ;  /* 0x0000001400703947 */ /* 0x000fea0003800000 */
[----:B------:R-:W2:Y:S01]  /*a810*/  LDL R49, [R1+0x30] ;  /* 0x0000300001317983 */ /* 0x000ea20000100800 */
[----:B------:R-:W1:Y:S01]  /*a820*/  LDC.64 R56, c[0x0][0x2e8] ;  /* 0x0000ba00ff387b82 */ /* 0x000e620000000a00 */
[----:B------:R-:W-:Y:S01]  /*a830*/  IMAD.IADD R61, R121, 0x1, R61 ;  /* 0x00000001793d7824 */ /* 0x000fe200078e023d */
[----:B------:R-:W-:Y:S01]  /*a840*/  IADD3 R59, P3, P4, R102, R120, R41 ;  /* 0x00000078663b7210 */ /* 0x000fe20007c7e029 */
[C---:B------:R-:W-:Y:S01]  /*a850*/  VIADD R50, R19.reuse, 0x60 ;  /* 0x0000006013327836 */ /* 0x040fe20000000000 */
[----:B------:R-:W-:Y:S01]  /*a860*/  ISETP.NE.AND P6, PT, R0, RZ, PT ;  /* 0x000000ff0000720c */ /* 0x000fe20003fc5270 */
[----:B------:R-:W-:Y:S01]  /*a870*/  VIADD R51, R19, 0x60 ;  /* 0x0000006013337836 */ /* 0x000fe20000000000 */
[----:B------:R-:W-:Y:S01]  /*a880*/  IADD3.X R48, R42, R61, R107, P3, P4 ;  /* 0x0000003d2a307210 */ /* 0x000fe20001fe846b */
[----:B------:R-:W-:Y:S01]  /*a890*/  BSSY B1, `(.L_x_2413) ;  /* 0x00000f5000017945 */ /* 0x000fe20003800000 */
[----:B------:R-:W-:Y:S01]  /*a8a0*/  SEL R139, R34, R139, !P6 ;  /* 0x0000008b228b7207 */ /* 0x000fe20007000000 */
[----:B------:R-:W-:Y:S01]  /*a8b0*/  IMAD.SHL.U32 R51, R51, 0x80, RZ ;  /* 0x0000008033337824 */ /* 0x000fe200078e00ff */
[----:B------:R-:W-:-:S04]  /*a8c0*/  SHF.L.U32 R50, R50, 0x7, RZ ;  /* 0x0000000732327819 */ /* 0x000fc800000006ff */
[----:B------:R-:W-:Y:S02]  /*a8d0*/  LOP3.LUT R51, R51, 0x380, RZ, 0xc0, !PT ;  /* 0x0000038033337812 */ /* 0x000fe400078ec0ff */
[----:B------:R-:W-:-:S04]  /*a8e0*/  LOP3.LUT R50, R50, 0x380, RZ, 0xc0, !PT ;  /* 0x0000038032327812 */ /* 0x000fc800078ec0ff */
[----:B------:R-:W-:Y:S02]  /*a8f0*/  SHF.R.U32.HI R50, RZ, 0x3, R50 ;  /* 0x00000003ff327819 */ /* 0x000fe40000011632 */
[----:B-1----:R-:W-:-:S05]  /*a900*/  IADD3 R58, P3, R59, R56, RZ ;  /* 0x000000383b3a7210 */ /* 0x002fca0007f7e0ff */
[----:B------:R-:W-:Y:S01]  /*a910*/  IMAD.X R59, R48, 0x1, R57, P3 ;  /* 0x00000001303b7824 */ /* 0x000fe200018e0639 */
[----:B------:R-:W-:-:S04]  /*a920*/  SHF.R.S32.HI R48, RZ, 0x1f, R139 ;  /* 0x0000001fff307819 */ /* 0x000fc8000001148b */
        /* <DEDUP_REMOVED lines=22> */
[----:B------:R-:W-:Y:S01]  /*aa90*/  IMAD.SHL.U32 R48, R80, 0x100, RZ ;  /* 0x0000010050307824 */ /* 0x000fe200078e00ff */
[----:B------:R-:W-:Y:S01]  /*aaa0*/  SHF.R.U32.HI R81, RZ, 0x10, R73 ;  /* 0x00000010ff517819 */ /* 0x000fe20000011649 */
[----:B------:R-:W-:Y:S01]  /*aab0*/  IMAD.MOV.U32 R60, RZ, RZ, R50 ;  /* 0x000000ffff3c7224 */ /* 0x000fe200078e0032 */
[--C-:B------:R-:W-:Y:S02]  /*aac0*/  SHF.R.U32.HI R73, RZ, 0x8, R75.reuse ;  /* 0x00000008ff497819 */ /* 0x100fe4000001164b */
[----:B------:R-:W-:Y:S01]  /*aad0*/  PRMT R65, R65, 0x654, R62 ;  /* 0x0000065441417816 */ /* 0x000fe2000000003e */
[----:B------:R-:W-:Y:S01]  /*aae0*/  IMAD.U32 R52, R81, 0x10000, RZ ;  /* 0x0001000051347824 */ /* 0x000fe200078e00ff */
[----:B------:R-:W-:Y:S01]  /*aaf0*/  LOP3.LUT R66, R75, 0xff, RZ, 0xc0, !PT ;  /* 0x000000ff4b427812 */ /* 0x000fe200078ec0ff */
[----:B------:R-:W-:Y:S01]  /*ab00*/  IMAD.MOV.U32 R62, RZ, RZ, R54 ;  /* 0x000000ffff3e7224 */ /* 0x000fe200078e0036 */
[----:B------:R-:W-:-:S02]  /*ab10*/  SHF.R.U32.HI R69, RZ, 0x18, R75 ;  /* 0x00000018ff457819 */ /* 0x000fc4000001164b */
[----:B------:R-:W-:Y:S01]  /*ab20*/  LOP3.LUT R65, R65, 0xff00, R48, 0xf8, !PT ;  /* 0x0000ff0041417812 */ /* 0x000fe200078ef830 */
[----:B------:R-:W-:Y:S01]  /*ab30*/  IMAD.SHL.U32 R48, R73, 0x100, RZ ;  /* 0x0000010049307824 */ /* 0x000fe200078e00ff */
[----:B------:R-:W-:Y:S02]  /*ab40*/  SHF.R.U32.HI R78, RZ, 0x10, R75 ;  /* 0x00000010ff4e7819 */ /* 0x000fe4000001164b */
[--C-:B------:R-:W-:Y:S02]  /*ab50*/  SHF.R.U32.HI R72, RZ, 0x8, R77.reuse ;  /* 0x00000008ff487819 */ /* 0x100fe4000001164d */
[----:B------:R-:W-:Y:S02]  /*ab60*/  PRMT R69, R69, 0x654, R66 ;  /* 0x0000065445457816 */ /* 0x000fe40000000042 */
[----:B------:R-:W-:Y:S02]  /*ab70*/  LOP3.LUT R68, R77, 0xff, RZ, 0xc0, !PT ;  /* 0x000000ff4d447812 */ /* 0x000fe400078ec0ff */
[----:B------:R-:W-:-:S02]  /*ab80*/  SHF.R.U32.HI R71, RZ, 0x18, R77 ;  /* 0x00000018ff477819 */ /* 0x000fc4000001164d */
[----:B------:R-:W-:Y:S02]  /*ab90*/  SHF.R.U32.HI R70, RZ, 0x8, R79 ;  /* 0x00000008ff467819 */ /* 0x000fe4000001164f */
[----:B------:R-:W-:Y:S02]  /*aba0*/  SHF.L.U32 R50, R72, 0x8, RZ ;  /* 0x0000000848327819 */ /* 0x000fe400000006ff */
[----:B------:R-:W-:Y:S01]  /*abb0*/  LOP3.LUT R69, R69, 0xff00, R48, 0xf8, !PT ;  /* 0x0000ff0045457812 */ /* 0x000fe200078ef830 */
[----:B------:R-:W-:Y:S01]  /*abc0*/  IMAD.U32 R48, R78, 0x10000, RZ ;  /* 0x000100004e307824 */ /* 0x000fe200078e00ff */
[----:B------:R-:W-:Y:S01]  /*abd0*/  LOP3.LUT R52, R65, 0xff0000, R52, 0xf8, !PT ;  /* 0x00ff000041347812 */ /* 0x000fe200078ef834 */
[----:B------:R-:W-:Y:S01]  /*abe0*/  IMAD.SHL.U32 R54, R70, 0x100, RZ ;  /* 0x0000010046367824 */ /* 0x000fe200078e00ff */
[----:B------:R-:W-:Y:S02]  /*abf0*/  PRMT R71, R71, 0x654, R68 ;  /* 0x0000065447477816 */ /* 0x000fe40000000044 */
[----:B------:R-:W-:-:S02]  /*ac00*/  F2FP.F16.E4M3.UNPACK_B R72, R136.H1 ;  /* 0x00000088ff48723e */ /* 0x000fc400030006ff */
[----:B------:R-:W-:Y:S02]  /*ac10*/  F2FP.F16.E4M3.UNPACK_B R65, R64.H1 ;  /* 0x00000040ff41723e */ /* 0x000fe400030006ff */
[----:B------:R-:W-:Y:S02]  /*ac20*/  F2FP.F16.E4M3.UNPACK_B R68, R67.H1 ;  /* 0x00000043ff44723e */ /* 0x000fe400030006ff */
[----:B------:R-:W-:Y:S01]  /*ac30*/  SHF.R.U32.HI R76, RZ, 0x10, R77 ;  /* 0x00000010ff4c7819 */ /* 0x000fe2000001164d */
[----:B------:R-:W-:Y:S01]  /*ac40*/  HADD2.F32 R66, -RZ, R65.H0_H0 ;  /* 0x20000041ff427230 */ /* 0x000fe20000004100 */
        /* <DEDUP_REMOVED lines=12> */
[----:B------:R-:W-:Y:S01]  /*ad10*/  SHF.R.U32.HI R74, RZ, 0x10, R79 ;  /* 0x00000010ff4a7819 */ /* 0x000fe2000001164f */
[----:B------:R-:W-:Y:S01]  /*ad20*/  HADD2.F32 R70, -RZ, R70.H1_H1 ;  /* 0x30000046ff467230 */ /* 0x000fe20000004100 */
[----:B------:R-:W-:Y:S01]  /*ad30*/  F2FP.F16.E4M3.UNPACK_B R136, R136 ;  /* 0x00000088ff88723e */ /* 0x000fe200020006ff */
[-C--:B------:R-:W-:Y:S01]  /*ad40*/  FFMA.FTZ R76, R69, R71.reuse, R76 ;  /* 0x00000047454c7223 */ /* 0x080fe2000001004c */
[----:B------:R-:W-:Y:S01]  /*ad50*/  FFMA.FTZ R77, R66, R71, -R77 ;  /* 0x00000047424d7223 */ /* 0x000fe2000001084d */
[----:B------:R-:W-:Y:S01]  /*ad60*/  HADD2.F32 R69, -RZ, R68.H1_H1 ;  /* 0x30000044ff457230 */ /* 0x000fe20000004100 */
[----:B------:R-:W-:Y:S01]  /*ad70*/  F2FP.F16.E4M3.UNPACK_B R67, R67 ;  /* 0x00000043ff43723e */ /* 0x000fe200020006ff */
[----:B------:R-:W-:Y:S01]  /*ad80*/  HADD2.F32 R66, -RZ, R65.H1_H1 ;  /* 0x30000041ff427230 */ /* 0x000fe20000004100 */
[----:B------:R-:W-:Y:S01]  /*ad90*/  F2FP.F16.E4M3.UNPACK_B R64, R64 ;  /* 0x00000040ff40723e */ /* 0x000fe200020006ff */
[----:B------:R-:W-:Y:S01]  /*ada0*/  IMAD.U32 R74, R74, 0x10000, RZ ;  /* 0x000100004a4a7824 */ /* 0x000fe200078e00ff */
[----:B------:R-:W-:Y:S01]  /*adb0*/  LOP3.LUT R54, R73, 0xff0000, R54, 0xf8, !PT ;  /* 0x00ff000049367812 */ /* 0x000fe200078ef836 */
[----:B------:R-:W-:Y:S01]  /*adc0*/  FMUL.FTZ R73, R69, R72 ;  /* 0x0000004845497220 */ /* 0x000fe20000410000 */
[----:B------:R-:W-:Y:S01]  /*add0*/  F2FP.F16.E4M3.UNPACK_B R134, R134 ;  /* 0x00000086ff86723e */ /* 0x000fe200020006ff */
[----:B------:R-:W-:-:S02]  /*ade0*/  HADD2.F32 R71, -RZ, R136.H0_H0 ;  /* 0x20000088ff477230 */ /* 0x000fc40000004100 */
[C---:B------:R-:W-:Y:S01]  /*adf0*/  FMUL.FTZ R72, R66.reuse, R72 ;  /* 0x0000004842487220 */ /* 0x040fe20000410000 */
[--C-:B------:R-:W-:Y:S01]  /*ae00*/  HADD2.F32 R68, -RZ, R67.reuse.H0_H0 ;  /* 0x20000043ff447230 */ /* 0x100fe20000004100 */
[----:B------:R-:W-:Y:S01]  /*ae10*/  LOP3.LUT R50, R75, 0xff0000, R74, 0xf8, !PT ;  /* 0x00ff00004b327812 */ /* 0x000fe200078ef84a */
[----:B------:R-:W-:Y:S02]  /*ae20*/  HADD2.F32 R65, -RZ, R64.H0_H0 ;  /* 0x20000040ff417230 */ /* 0x000fe40000004100 */
[-C--:B------:R-:W-:Y:S01]  /*ae30*/  FFMA.FTZ R74, R66, R70.reuse, -R73 ;  /* 0x00000046424a7223 */ /* 0x080fe20000010849 */
[----:B------:R-:W-:Y:S01]  /*ae40*/  FFMA.FTZ R79, R69, R70, R72 ;  /* 0x00000046454f7223 */ /* 0x000fe20000010048 */
[----:B------:R-:W-:Y:S02]  /*ae50*/  HADD2.F32 R136, -RZ, R136.H1_H1 ;  /* 0x30000088ff887230 */ /* 0x000fe40000004100 */
[----:B------:R-:W-:Y:S01]  /*ae60*/  FMUL.FTZ R70, R68, R71 ;  /* 0x0000004744467220 */ /* 0x000fe20000410000 */
[----:B------:R-:W-:-:S02]  /*ae70*/  HADD2.F32 R67, -RZ, R67.H1_H1 ;  /* 0x30000043ff437230 */ /* 0x000fc40000004100 */
[----:B------:R-:W-:Y:S01]  /*ae80*/  FMUL.FTZ R71, R65, R71 ;  /* 0x0000004741477220 */ /* 0x000fe20000410000 */
[----:B------:R-:W-:Y:S02]  /*ae90*/  HADD2.F32 R66, -RZ, R134.H0_H0 ;  /* 0x20000086ff427230 */ /* 0x000fe40000004100 */
[----:B------:R-:W-:Y:S02]  /*aea0*/  HADD2.F32 R64, -RZ, R64.H1_H1 ;  /* 0x30000040ff407230 */ /* 0x000fe40000004100 */
[----:B------:R-:W-:Y:S01]  /*aeb0*/  FMUL.FTZ R69, R67, R136 ;  /* 0x0000008843457220 */ /* 0x000fe20000410000 */
[----:B------:R-:W-:Y:S02]  /*aec0*/  HADD2.F32 R134, -RZ, R134.H1_H1 ;  /* 0x30000086ff867230 */ /* 0x000fe40000004100 */
[-C--:B------:R-:W-:Y:S01]  /*aed0*/  FFMA.FTZ R72, R65, R66.reuse, -R70 ;  /* 0x0000004241487223 */ /* 0x080fe20000010846 */
[----:B------:R-:W-:Y:S01]  /*aee0*/  FFMA.FTZ R73, R68, R66, R71 ;  /* 0x0000004244497223 */ /* 0x000fe20000010047 */
        /* <DEDUP_REMOVED lines=12> */
[----:B------:R-:W-:Y:S01]  /*afb0*/  FMUL.FTZ R78, R68, R70 ;  /* 0x00000046444e7220 */ /* 0x000fe20000410000 */
        /* <DEDUP_REMOVED lines=10> */
[----:B------:R-:W-:Y:S01]  /*b060*/  F2FP.F16.E4M3.UNPACK_B R133, R133 ;  /* 0x00000085ff85723e */ /* 0x000fe200020006ff */
[-C--:B------:R-:W-:Y:S01]  /*b070*/  FFMA.FTZ R83, R64, R69.reuse, -R65 ;  /* 0x0000004540537223 */ /* 0x080fe20000010841 */
[----:B------:R-:W-:Y:S01]  /*b080*/  F2FP.F16.E4M3.UNPACK_B R64, R62 ;  /* 0x0000003eff40723e */ /* 0x000fe200020006ff */
[--C-:B------:R-:W-:Y:S02]  /*b090*/  HADD2.F32 R67, -RZ, R135.reuse.H0_H0 ;  /* 0x20000087ff437230 */ /* 0x100fe40000004100 */
[----:B------:R-:W-:Y:S01]  /*b0a0*/  FFMA.FTZ R82, R66, R69, R71 ;  /* 0x0000004542527223 */ /* 0x000fe20000010047 */
[----:B------:R-:W-:-:S02]  /*b0b0*/  HADD2.F32 R135, -RZ, R135.H1_H1 ;  /* 0x30000087ff877230 */ /* 0x000fc40000004100 */
[----:B------:R-:W-:Y:S02]  /*b0c0*/  HADD2.F32 R65, -RZ, R64.H0_H0 ;  /* 0x20000040ff417230 */ /* 0x000fe40000004100 */
[----:B------:R-:W-:Y:S01]  /*b0d0*/  HADD2.F32 R62, -RZ, R60.H0_H0 ;  /* 0x2000003cff3e7230 */ /* 0x000fe20000004100 */
[----:B------:R-:W-:Y:S01]  /*b0e0*/  F2FP.SATFINITE.E4M3.F32.PACK_AB_MERGE_C R81, R82, R81, RZ ;  /* 0x000000515251723e */ /* 0x000fe200048070ff */
[----:B------:R-:W-:Y:S02]  /*b0f0*/  HADD2.F32 R64, -RZ, R64.H1_H1 ;  /* 0x30000040ff407230 */ /* 0x000fe40000004100 */
[-C--:B------:R-:W-:Y:S01]  /*b100*/  FMUL.FTZ R69, R65, R67.reuse ;  /* 0x0000004341457220 */ /* 0x080fe20000410000 */
[----:B------:R-:W-:Y:S02]  /*b110*/  HADD2.F32 R60, -RZ, R60.H1_H1 ;  /* 0x3000003cff3c7230 */ /* 0x000fe40000004100 */
[----:B------:R-:W-:Y:S01]  /*b120*/  FMUL.FTZ R68, R62, R67 ;  /* 0x000000433e447220 */ /* 0x000fe20000410000 */
[----:B------:R-:W-:-:S02]  /*b130*/  HADD2.F32 R66, -RZ, R133.H0_H0 ;  /* 0x20000085ff427230 */ /* 0x000fc40000004100 */
[-C--:B------:R-:W-:Y:S01]  /*b140*/  FMUL.FTZ R71, R64, R135.reuse ;  /* 0x0000008740477220 */ /* 0x080fe20000410000 */
[----:B------:R-:W-:Y:S02]  /*b150*/  HADD2.F32 R133, -RZ, R133.H1_H1 ;  /* 0x30000085ff857230 */ /* 0x000fe40000004100 */
[----:B------:R-:W-:Y:S01]  /*b160*/  FMUL.FTZ R135, R60, R135 ;  /* 0x000000873c877220 */ /* 0x000fe20000410000 */
[-C--:B------:R-:W-:Y:S01]  /*b170*/  FFMA.FTZ R65, R65, R66.reuse, R68 ;  /* 0x0000004241417223 */ /* 0x080fe20000010044 */
[----:B------:R-:W-:Y:S01]  /*b180*/  FFMA.FTZ R67, R62, R66, -R69 ;  /* 0x000000423e437223 */ /* 0x000fe20000010845 */
[-C--:B------:R-:W-:Y:S01]  /*b190*/  FFMA.FTZ R78, R60, R133.reuse, -R71 ;  /* 0x000000853c4e7223 */ /* 0x080fe20000010847 */
[----:B------:R-:W-:Y:S01]  /*b1a0*/  FFMA.FTZ R80, R64, R133, R135 ;  /* 0x0000008540507223 */ /* 0x000fe20000010087 */
[----:B------:R-:W-:Y:S02]  /*b1b0*/  F2FP.F16.E4M3.UNPACK_B R68, R53 ;  /* 0x00000035ff44723e */ /* 0x000fe400020006ff */
[----:B------:R-:W-:-:S02]  /*b1c0*/  F2FP.F16.E4M3.UNPACK_B R71, R54 ;  /* 0x00000036ff47723e */ /* 0x000fc400020006ff */
[----:B------:R-:W-:Y:S01]  /*b1d0*/  F2FP.SATFINITE.E4M3.F32.PACK_AB_MERGE_C R64, R83, R70, RZ ;  /* 0x000000465340723e */ /* 0x000fe200048070ff */
[--C-:B------:R-:W-:Y:S01]  /*b1e0*/  HADD2.F32 R69, -RZ, R68.reuse.H0_H0 ;  /* 0x20000044ff457230 */ /* 0x100fe20000004100 */
[----:B------:R-:W-:Y:S01]  /*b1f0*/  F2FP.F16.E4M3.UNPACK_B R66, R49 ;  /* 0x00000031ff42723e */ /* 0x000fe200020006ff */
[----:B------:R-:W-:Y:S01]  /*b200*/  HADD2.F32 R68, -RZ, R68.H1_H1 ;  /* 0x30000044ff447230 */ /* 0x000fe20000004100 */
[----:B------:R-:W-:Y:S01]  /*b210*/  F2FP.SATFINITE.E4M3.F32.PACK_AB_MERGE_C R60, R74, R77, RZ ;  /* 0x0000004d4a3c723e */ /* 0x000fe200048070ff */
[--C-:B------:R-:W-:Y:S01]  /*b220*/  HADD2.F32 R74, -RZ, R71.reuse.H0_H0 ;  /* 0x20000047ff4a7230 */ /* 0x100fe20000004100 */
[----:B------:R-:W-:Y:S01]  /*b230*/  F2FP.F16.E4M3.UNPACK_B R70, R52 ;  /* 0x00000034ff46723e */ /* 0x000fe200020006ff */
[----:B------:R-:W-:Y:S01]  /*b240*/  HADD2.F32 R71, -RZ, R71.H1_H1 ;  /* 0x30000047ff477230 */ /* 0x000fe20000004100 */
[----:B------:R-:W-:Y:S01]  /*b250*/  F2FP.SATFINITE.E4M3.F32.PACK_AB_MERGE_C R64, R78, R67, R64 ;  /* 0x000000434e40723e */ /* 0x000fe20004807040 */
[----:B------:R-:W-:Y:S01]  /*b260*/  HADD2.F32 R67, -RZ, R66.H0_H0 ;  /* 0x20000042ff437230 */ /* 0x000fe20000004100 */
[----:B------:R-:W-:Y:S01]  /*b270*/  F2FP.SATFINITE.E4M3.F32.PACK_AB_MERGE_C R62, R79, R76, RZ ;  /* 0x0000004c4f3e723e */ /* 0x000fe200048070ff */
[----:B------:R-:W-:Y:S01]  /*b280*/  FMUL.FTZ R76, R69, R74 ;  /* 0x0000004a454c7220 */ /* 0x000fe20000410000 */
[----:B------:R-:W-:Y:S01]  /*b290*/  F2FP.SATFINITE.E4M3.F32.PACK_AB_MERGE_C R60, R75, R72, R60 ;  /* 0x000000484b3c723e */ /* 0x000fe2000480703c */
[----:B------:R-:W-:-:S02]  /*b2a0*/  HADD2.F32 R72, -RZ, R70.H0_H0 ;  /* 0x20000046ff487230 */ /* 0x000fc40000004100 */
[----:B------:R-:W-:Y:S01]  /*b2b0*/  FMUL.FTZ R74, R67, R74 ;  /* 0x0000004a434a7220 */ /* 0x000fe20000410000 */
[----:B------:R-:W-:Y:S01]  /*b2c0*/  F2FP.SATFINITE.E4M3.F32.PACK_AB_MERGE_C R62, R136, R73, R62 ;  /* 0x00000049883e723e */ /* 0x000fe2000480703e */
[----:B------:R-:W-:Y:S02]  /*b2d0*/  HADD2.F32 R66, -RZ, R66.H1_H1 ;  /* 0x30000042ff427230 */ /* 0x000fe40000004100 */
[-C--:B------:R-:W-:Y:S01]  /*b2e0*/  FMUL.FTZ R73, R68, R71.reuse ;  /* 0x0000004744497220 */ /* 0x080fe20000410000 */
[-C--:B------:R-:W-:Y:S01]  /*b2f0*/  FFMA.FTZ R74, R69, R72.reuse, R74 ;  /* 0x00000048454a7223 */ /* 0x080fe2000001004a */
[----:B------:R-:W-:Y:S02]  /*b300*/  HADD2.F32 R69, -RZ, R70.H1_H1 ;  /* 0x30000046ff457230 */ /* 0x000fe40000004100 */
[----:B------:R-:W-:Y:S01]  /*b310*/  FFMA.FTZ R76, R67, R72, -R76 ;  /* 0x00000048434c7223 */ /* 0x000fe2000001084c */
[C---:B------:R-:W-:Y:S01]  /*b320*/  FMUL.FTZ R71, R66.reuse, R71 ;  /* 0x0000004742477220 */ /* 0x040fe20000410000 */
[----:B------:R-:W-:Y:S01]  /*b330*/  F2FP.F16.E4M3.UNPACK_B R49, R49.H1 ;  /* 0x00000031ff31723e */ /* 0x000fe200030006ff */
[----:B------:R-:W-:Y:S01]  /*b340*/  FFMA.FTZ R75, R66, R69, -R73 ;  /* 0x00000045424b7223 */ /* 0x000fe20000010849 */
[----:B------:R-:W-:Y:S01]  /*b350*/  F2FP.F16.E4M3.UNPACK_B R67, R53.H1 ;  /* 0x00000035ff43723e */ /* 0x000fe200030006ff */
[----:B------:R-:W-:Y:S01]  /*b360*/  FFMA.FTZ R77, R68, R69, R71 ;  /* 0x00000045444d7223 */ /* 0x000fe20000010047 */
[----:B------:R-:W-:Y:S01]  /*b370*/  F2FP.F16.E4M3.UNPACK_B R66, R54.H1 ;  /* 0x00000036ff42723e */ /* 0x000fe200030006ff */
[----:B------:R-:W-:Y:S01]  /*b380*/  HADD2.F32 R53, -RZ, R49.H0_H0 ;  /* 0x20000031ff357230 */ /* 0x000fe20000004100 */
[----:B------:R-:W-:Y:S01]  /*b390*/  F2FP.F16.E4M3.UNPACK_B R52, R52.H1 ;  /* 0x00000034ff34723e */ /* 0x000fe200030006ff */
[--C-:B------:R-:W-:Y:S01]  /*b3a0*/  HADD2.F32 R54, -RZ, R67.reuse.H0_H0 ;  /* 0x20000043ff367230 */ /* 0x100fe20000004100 */
[----:B------:R-:W-:Y:S01]  /*b3b0*/  F2FP.SATFINITE.E4M3.F32.PACK_AB_MERGE_C R65, R80, R65, R81 ;  /* 0x000000415041723e */ /* 0x000fe20004807051 */
        /* <DEDUP_REMOVED lines=61> */
[----:B------:R-:W-:Y:S02]  /*b790*/  F2FP.SATFINITE.E4M3.F32.PACK_AB_MERGE_C R51, R52, R83, R51 ;  /* 0x000000533433723e */ /* 0x000fe40004807033 */
[----:B------:R-:W-:Y:S01]  /*b7a0*/  F2FP.SATFINITE.E4M3.F32.PACK_AB_MERGE_C R55, R50, R73, R68 ;  /* 0x000000493237723e */ /* 0x000fe20004807044 */
[----:B------:R-:W-:Y:S01]  /*b7b0*/  IMAD.MOV.U32 R50, RZ, RZ, R64 ;  /* 0x000000ffff327224 */ /* 0x000fe200078e0040 */
[----:B------:R-:W-:Y:S02]  /*b7c0*/  F2FP.SATFINITE.E4M3.F32.PACK_AB_MERGE_C R53, R77, R74, R79 ;  /* 0x0000004a4d35723e */ /* 0x000fe4000480704f */
[----:B------:R-:W-:-:S07]  /*b7d0*/  MOV R52, R62 ;  /* 0x0000003e00347202 */ /* 0x000fce0000000f00 */
.L_x_2414:
[----:B------:R-:W-:Y:S05]  /*b7e0*/  BSYNC B1 ;  /* 0x0000000000017941 */ /* 0x000fea0003800000 */
.L_x_2413:
        /* <DEDUP_REMOVED lines=10> */
.L_x_2354:
[----:B------:R-:W-:-:S06]  /*b890*/  UISETP.NE.AND UP0, UPT, UR45, 0x3, UPT ;  /* 0x000000032d00788c */ /* 0x000fcc000bf05270 */
[----:B------:R-:W-:-:S13]  /*b8a0*/  PLOP3.LUT P5, PT, PT, PT, UP0, 0x80, 0x0 ;  /* 0x000000000000781c */ /* 0x000fda0003faf008 */
[----:B------:R-:W-:Y:S05]  /*b8b0*/  @!P5 BRA `(.L_x_2415) ;  /* 0x000000000004d947 */ /* 0x000fea0003800000 */
[----:B------:R-:W-:Y:S01]  /*b8c0*/  BPT.TRAP 0x1 ;  /* 0x000000040000795c */ /* 0x000fe20000300000 */
.L_x_2415:
        /* <DEDUP_REMOVED lines=9> */
.L_x_2686:
[----:B------:R-:W-:Y:S05]  /*b960*/  BSYNC B1 ;  /* 0x0000000000017941 */ /* 0x000fea0003800000 */
.L_x_2416:
        /* <DEDUP_REMOVED lines=16> */
.L_x_2419:
[----:B------:R-:W-:Y:S05]  /*ba70*/  BSYNC B1 ;  /* 0x0000000000017941 */ /* 0x000fea0003800000 */
.L_x_2418:
[----:B-1----:R-:W-:Y:S01]  /*ba80*/  VIADD R48, R19, 0x20 ;  /* 0x0000002013307836 */ /* 0x002fe20000000000 */
[----:B------:R-:W-:Y:S04]  /*ba90*/  BSSY B1, `(.L_x_2420) ;  /* 0x000000f000017945 */ /* 0x000fe80003800000 */
[----:B------:R-:W-:-:S13]  /*baa0*/  ISETP.GE.AND P2, PT, R48, R115, PT ;  /* 0x000000733000720c */ /* 0x000fda0003f46270 */
[----:B------:R-:W-:Y:S05]  /*bab0*/  @P2 BRA `(.L_x_2421) ;  /* 0x0000000000302947 */ /* 0x000fea0003800000 */
[----:B------:R-:W1:Y:S01]  /*bac0*/  @!P0 LDC.64 R58, c[0x0][0x2e8] ;  /* 0x0000ba00ff3a8b82 */ /* 0x000e620000000a00 */
[----:B------:R-:W-:Y:S01]  /*bad0*/  IADD3 R49, P2, R90, R56, RZ ;  /* 0x000000385a317210 */ /* 0x000fe20007f5e0ff */
[----:B------:R-:W-:Y:S03]  /*bae0*/  @!P1 LDS.128 R52, [R114+0x2d400] ;  /* 0x02d4000072349984 */ /* 0x000fe60000000c00 */
[----:B------:R-:W-:-:S03]  /*baf0*/  IADD3.X R48, R62, R91, RZ, P2, !PT ;  /* 0x0000005b3e307210 */ /* 0x000fc600017fe4ff */
        /* <DEDUP_REMOVED lines=8> */
.L_x_2421:
[----:B------:R-:W-:Y:S05]  /*bb80*/  BSYNC B1 ;  /* 0x0000000000017941 */ /* 0x000fea0003800000 */
.L_x_2420:
        /* <DEDUP_REMOVED lines=16> */
.L_x_2423:
[----:B------:R-:W-:Y:S05]  /*bc90*/  BSYNC B1 ;  /* 0x0000000000017941 */ /* 0x000fea0003800000 */
.L_x_2422:
[----:B-1----:R-:W-:-:S05]  /*bca0*/  VIADD R48, R19, 0x60 ;  /* 0x0000006013307836 */ /* 0x002fca0000000000 */
        /* <DEDUP_REMOVED lines=18> */
.L_x_2391:
[----:B------:R-:W-:Y:S05]  /*bdd0*/  BSYNC B0 ;  /* 0x0000000000007941 */ /* 0x000fea0003800000 */
.L_x_2353:
        /* <DEDUP_REMOVED lines=17> */
.L_x_2425:
[----:B------:R-:W-:Y:S05]  /*bef0*/  BSYNC B0 ;  /* 0x0000000000007941 */ /* 0x000fea0003800000 */
.L_x_2424:
[----:B------:R-:W1:Y:S01]  /*bf00*/  SYNCS.PHASECHK.TRANS64.TRYWAIT P3, [R111+URZ+0x388b0], R124 ;  /* 0x0388b07c6f0075a7 */ /* 0x000e62000806017f */
[----:B------:R-:W-:Y:S01]  /*bf10*/  ULDC UR41, c[0x0][0x2f4] ;  /* 0x0000bd0000297ab9 */ /* 0x000fe20000000800 */
[----:B------:R-:W-:Y:S01]  /*bf20*/  ULDC.64 UR36, c[0x0][0x328] ;  /* 0x0000ca0000247ab9 */ /* 0x000fe20000000a00 */
[----:B------:R-:W-:Y:S01]  /*bf30*/  ULDC.64 UR38, c[0x0][0x318] ;  /* 0x0000c60000267ab9 */ /* 0x000fe20000000a00 */
[----:B------:R-:W-:Y:S04]  /*bf40*/  BSSY B0, `(.L_x_2426) ;  /* 0x0000002000007945 */ /* 0x000fe80003800000 */
[----:B-1----:R-:W-:Y:S05]  /*bf50*/  @!P3 BRA `(.L_x_2427) ;  /* 0x0000020400b8b947 */ /* 0x002fea0003800000 */
.L_x_2687:
[----:B------:R-:W-:Y:S05]  /*bf60*/  BSYNC B0 ;  /* 0x0000000000007941 */ /* 0x000fea0003800000 */
.L_x_2426:
        /* <DEDUP_REMOVED lines=17> */
.L_x_2429:
[----:B------:R-:W-:Y:S05]  /*c080*/  BSYNC B0 ;  /* 0x0000000000007941 */ /* 0x000fea0003800000 */
.L_x_2428:
[----:B0-2---:R-:W-:Y:S01]  /*c090*/  VIADD R48, R19, 0x20 ;  /* 0x0000002013307836 */ /* 0x005fe20000000000 */
[----:B------:R-:W-:Y:S04]  /*c0a0*/  BSSY B0, `(.L_x_2430) ;  /* 0x0000012000007945 */ /* 0x000fe80003800000 */
[----:B------:R-:W-:-:S13]  /*c0b0*/  ISETP.GE.AND P3, PT, R48, R115, PT ;  /* 0x000000733000720c */ /* 0x000fda0003f66270 */
[----:B------:R-:W-:Y:S05]  /*c0c0*/  @P3 BRA `(.L_x_2431) ;  /* 0x00000000003c3947 */ /* 0x000fea0003800000 */
[----:B------:R-:W-:Y:S01]  /*c0d0*/  IADD3 R51, P3, R52, 0x20, RZ ;  /* 0x0000002034337810 */ /* 0x000fe20007f7e0ff */
[----:B------:R-:W-:Y:S02]  /*c0e0*/  IMAD.MOV.U32 R48, RZ, RZ, R100 ;  /* 0x000000ffff307224 */ /* 0x000fe400078e0064 */
[----:B------:R-:W-:Y:S02]  /*c0f0*/  IMAD.MOV.U32 R49, RZ, RZ, R110 ;  /* 0x000000ffff317224 */ /* 0x000fe400078e006e */
[----:B------:R-:W-:Y:S02]  /*c100*/  IMAD.X R50, RZ, RZ, R53, P3 ;  /* 0x000000ffff327224 */ /* 0x000fe400018e0635 */
        /* <DEDUP_REMOVED lines=11> */
.L_x_2431:
[----:B------:R-:W-:Y:S05]  /*c1c0*/  BSYNC B0 ;  /* 0x0000000000007941 */ /* 0x000fea0003800000 */
.L_x_2430:
[----:B0-----:R-:W-:Y:S01]  /*c1d0*/  IADD3 R48, R19, 0x40, RZ ;  /* 0x0000004013307810 */ /* 0x001fe20007ffe0ff */
[----:B------:R-:W-:Y:S03]  /*c1e0*/  BSSY B0, `(.L_x_2432) ;  /* 0x0000012000007945 */ /* 0x000fe60003800000 */
        /* <DEDUP_REMOVED lines=17> */
.L_x_2433:
[----:B------:R-:W-:Y:S05]  /*c300*/  BSYNC B0 ;  /* 0x0000000000007941 */ /* 0x000fea0003800000 */
.L_x_2432:
[----:B0-----:R-:W-:Y:S01]  /*c310*/  VIADD R48, R19, 0x60 ;  /* 0x0000006013307836 */ /* 0x001fe20000000000 */
[----:B------:R-:W-:Y:S04]  /*c320*/  BSSY B0, `(.L_x_2434) ;  /* 0x0000012000007945 */ /* 0x000fe80003800000 */
[----:B------:R-:W-:-:S13]  /*c330*/  ISETP.GE.AND P3, PT, R48, R115, PT ;  /* 0x000000733000720c */ /* 0x000fda0003f66270 */
[----:B------:R-:W-:Y:S05]  /*c340*/  @P3 BRA `(.L_x_2435) ;  /* 0x00000000003c3947 */ /* 0x000fea0003800000 */
[----:B------:R-:W-:Y:S01]  /*c350*/  IADD3 R51, P3, R52, 0x60, RZ ;  /* 0x0000006034337810 */ /* 0x000fe20007f7e0ff */
[----:B------:R-:W-:Y:S01]  /*c360*/  IMAD.MOV.U32 R48, RZ, RZ, R100 ;  /* 0x000000ffff307224 */ /* 0x000fe200078e0064 */
[----:B------:R-:W-:-:S03]  /*c370*/  MOV R49, R110 ;  /* 0x0000006e00317202 */ /* 0x000fc60000000f00 */
        /* <DEDUP_REMOVED lines=12> */
.L_x_2435:
[----:B------:R-:W-:Y:S05]  /*c440*/  BSYNC B0 ;  /* 0x0000000000007941 */ /* 0x000fea0003800000 */
.L_x_2434:
        /* <DEDUP_REMOVED lines=8> */
[----:B------:R-:W-:Y:S01]  /*c4d0*/  ISETP.NE.AND P3, PT, R112, RZ, PT ;  /* 0x000000ff7000720c */ /* 0x000fe20003f65270 */
[----:B------:R-:W-:-:S02]  /*c4e0*/  VIADD R232, R232, 0x1 ;  /* 0x00000001e8e87836 */ /* 0x000fc40000000000 */
[----:B------:R-:W-:-:S04]  /*c4f0*/  @!P2 PRMT R111, RZ, 0x654, R111 ;  /* 0x00000654ff6fa816 */ /* 0x000fc8000000006f */
[----:B------:R1:W-:Y:S01]  /*c500*/  @!P2 SYNCS.ARRIVE.TRANS64.RED.A1T0 RZ, [R111+URZ], RZ ;  /* 0x000000ff6fffa9a7 */ /* 0x0003e2000810043f */
        /* <DEDUP_REMOVED lines=10> */
.L_x_2348:
[----:B------:R-:W2:Y:S01]  /*c5b0*/  LDL R2, [R1] ;  /* 0x0000000001027983 */ /* 0x000ea20000100800 */
[----:B------:R-:W0:Y:S01]  /*c5c0*/  LDC R0, c[0x0][0x448] ;  /* 0x00011200ff007b82 */ /* 0x000e220000000800 */
[----:B------:R-:W-:Y:S02]  /*c5d0*/  MOV R150, RZ ;  /* 0x000000ff00967202 */ /* 0x000fe40000000f00 */
        /* <DEDUP_REMOVED lines=14> */
[----:B------:R-:W-:-:S02]  /*c6c0*/  CS2R R102, SRZ ;  /* 0x0000000000667805 */ /* 0x000fc4000001ff00 */
[----:B------:R-:W-:Y:S01]  /*c6d0*/  CS2R R148, SRZ ;  /* 0x0000000000947805 */ /* 0x000fe2000001ff00 */
[----:B------:R-:W-:Y:S01]  /*c6e0*/  IMAD.MOV.U32 R123, RZ, RZ, RZ ;  /* 0x000000ffff7b7224 */ /* 0x000fe200078e00ff */
[----:B------:R-:W-:Y:S02]  /*c6f0*/  CS2R R68, SRZ ;  /* 0x0000000000447805 */ /* 0x000fe4000001ff00 */
[----:B------:R-:W-:Y:S02]  /*c700*/  CS2R R120, SRZ ;  /* 0x0000000000787805 */ /* 0x000fe4000001ff00 */
[----:B------:R-:W-:Y:S02]  /*c710*/  CS2R R94, SRZ ;  /* 0x00000000005e7805 */ /* 0x000fe4000001ff00 */
[----:B------:R-:W-:Y:S02]  /*c720*/  CS2R R140, SRZ ;  /* 0x00000000008c7805 */ /* 0x000fe4000001ff00 */
[----:B------:R-:W-:-:S02]  /*c730*/  MOV R115, RZ ;  /* 0x000000ff00737202 */ /* 0x000fc40000000f00 */
[----:B------:R-:W-:Y:S02]  /*c740*/  CS2R R116, SRZ ;  /* 0x0000000000747805 */ /* 0x000fe4000001ff00 */
[----:B0-----:R-:W-:Y:S02]  /*c750*/  ISETP.NE.AND P1, PT, R0, 0x1, PT ;  /* 0x000000010000780c */ /* 0x001fe40003f25270 */
        /* <DEDUP_REMOVED lines=11> */
[----:B------:R-:W-:Y:S01]  /*c810*/  CS2R R74, SRZ ;  /* 0x00000000004a7805 */ /* 0x000fe2000001ff00 */
[----:B------:R-:W0:Y:S01]  /*c820*/  @P1 LDC R0, c[0x0][0x44c] ;  /* 0x00011300ff001b82 */ /* 0x000e220000000800 */
[----:B------:R-:W-:Y:S01]  /*c830*/  IMAD.MOV.U32 R91, RZ, RZ, RZ ;  /* 0x000000ffff5b7224 */ /* 0x000fe200078e00ff */
[----:B------:R-:W-:Y:S02]  /*c840*/  CS2R R36, SRZ ;  /* 0x0000000000247805 */ /* 0x000fe4000001ff00 */
[----:B------:R-:W-:-:S02]  /*c850*/  CS2R R88, SRZ ;  /* 0x0000000000587805 */ /* 0x000fc4000001ff00 */
[----:B------:R-:W-:Y:S02]  /*c860*/  CS2R R38, SRZ ;  /* 0x0000000000267805 */ /* 0x000fe4000001ff00 */
[----:B------:R-:W-:Y:S02]  /*c870*/  CS2R R62, SRZ ;  /* 0x00000000003e7805 */ /* 0x000fe4000001ff00 */
[----:B------:R-:W-:Y:S02]  /*c880*/  CS2R R82, SRZ ;  /* 0x0000000000527805 */ /* 0x000fe4000001ff00 */
[----:B------:R-:W-:Y:S01]  /*c890*/  CS2R R28, SRZ ;  /* 0x00000000001c7805 */ /* 0x000fe2000001ff00 */
[----:B------:R-:W1:Y:S01]  /*c8a0*/  @P1 LDC R5, c[0x0][0x450] ;  /* 0x00011400ff051b82 */ /* 0x000e620000000800 */
        /* <DEDUP_REMOVED lines=25> */
[----:B------:R-:W-:Y:S01]  /*ca40*/  MOV R4, RZ ;  /* 0x000000ff00047202 */ /* 0x000fe20000000f00 */
[----:B------:R-:W-:Y:S02]  /*ca50*/  IMAD.MOV.U32 R25, RZ, RZ, RZ ;  /* 0x000000ffff197224 */ /* 0x000fe400078e00ff */
[----:B--2---:R-:W-:-:S04]  /*ca60*/  VIADD R3, R2, 0x7f ;  /* 0x0000007f02037836 */ /* 0x004fc80000000000 */
[----:B0-----:R-:W-:-:S05]  /*ca70*/  @P1 IMAD.HI.U32 R0, R3, R0, RZ ;  /* 0x0000000003001227 */ /* 0x001fca00078e00ff */
[----:B-1----:R-:W-:Y:S02]  /*ca80*/  @P1 SHF.R.U32.HI R3, RZ, R5, R0 ;  /* 0x00000005ff031219 */ /* 0x002fe40000011600 */
[----:B------:R-:W-:-:S03]  /*ca90*/  PLOP3.LUT P1, PT, PT, PT, PT, 0x80, 0x0 ;  /* 0x000000000000781c */ /* 0x000fc60003f2f070 */
[----:B------:R-:W-:Y:S02]  /*caa0*/  IMAD.IADD R3, R126, 0x1, R3 ;  /* 0x000000017e037824 */ /* 0x000fe400078e0203 */
[----:B------:R-:W-:-:S03]  /*cab0*/  IMAD.MOV.U32 R126, RZ, RZ, RZ ;  /* 0x000000ffff7e7224 */ /* 0x000fc600078e00ff */
[----:B------:R-:W-:-:S04]  /*cac0*/  SHF.R.S32.HI R0, RZ, 0x1f, R3 ;  /* 0x0000001fff007819 */ /* 0x000fc80000011403 */
[----:B------:R-:W-:-:S04]  /*cad0*/  LEA.HI R0, R0, R3, RZ, 0x7 ;  /* 0x0000000300007211 */ /* 0x000fc800078f38ff */
[----:B------:R-:W-:Y:S01]  /*cae0*/  SHF.R.S32.HI R2, RZ, 0x7, R0 ;  /* 0x00000007ff027819 */ /* 0x000fe20000011400 */
[----:B------:R-:W-:-:S03]  /*caf0*/  IMAD.MOV.U32 R0, RZ, RZ, RZ ;  /* 0x000000ffff007224 */ /* 0x000fc600078e00ff */
[----:B------:R-:W-:Y:S01]  /*cb00*/  VIMNMX R127, R127, R2, PT ;  /* 0x000000027f7f7248 */ /* 0x000fe20003fe0100 */
[----:B------:R-:W-:-:S03]  /*cb10*/  IMAD.MOV.U32 R2, RZ, RZ, RZ ;  /* 0x000000ffff027224 */ /* 0x000fc600078e00ff */
[----:B------:R-:W-:Y:S01]  /*cb20*/  ISETP.GE.AND P2, PT, R127, 0x1, PT ;  /* 0x000000017f00780c */ /* 0x000fe20003f46270 */
[----:B------:R-:W-:-:S12]  /*cb30*/  @P0 BRA `(.L_x_2437) ;  /* 0x00000000000c0947 */ /* 0x000fd80003800000 */
[----:B------:R-:W0:Y:S01]  /*cb40*/  FENCE.VIEW.ASYNC.G ;  /* 0x00000000000073c6 */ /* 0x000e220000000100 */
[----:B------:R-:W-:Y:S05]  /*cb50*/  WARPSYNC.ALL ;  /* 0x0000000000007948 */ /* 0x000fea0003800000 */
[----:B0-----:R-:W-:Y:S06]  /*cb60*/  BAR.ARV 0xc, 0x180 ;  /* 0x0306000000007b1d */ /* 0x001fec0000002000 */
.L_x_2437:
[----:B------:R-:W-:Y:S02]  /*cb70*/  IMAD.MOV.U32 R5, RZ, RZ, RZ ;  /* 0x000000ffff057224 */ /* 0x000fe400078e00ff */
[----:B------:R-:W-:Y:S01]  /*cb80*/  IMAD.MOV.U32 R24, RZ, RZ, RZ ;  /* 0x000000ffff187224 */ /* 0x000fe200078e00ff */
[----:B------:R-:W-:Y:S06]  /*cb90*/  @!P2 BRA `(.L_x_2438) ;  /* 0x0000013c0094a947 */ /* 0x000fec0003800000 */
[----:B------:R-:W0:Y:S01]  /*cba0*/  S2R R3, SR_TID.X ;  /* 0x0000000000037919 */ /* 0x000e220000002100 */
[----:B------:R-:W-:Y:S01]  /*cbb0*/  UMOV UR4, 0xffffffff ;  /* 0xffffffff00047882 */ /* 0x000fe20000000000 */
[----:B0-----:R-:W-:-:S05]  /*cbc0*/  VIADD R54, R3, 0xffffff80 ;  /* 0xffffff8003367836 */ /* 0x001fca0000000000 */
[----:B------:R-:W-:-:S04]  /*cbd0*/  SHF.R.S32.HI R33, RZ, 0x1f, R54 ;  /* 0x0000001fff217819 */ /* 0x000fc80000011436 */
[----:B------:R-:W-:-:S04]  /*cbe0*/  LEA.HI R13, R33, R54, RZ, 0x7 ;  /* 0x00000036210d7211 */ /* 0x000fc800078f38ff */
[----:B------:R-:W-:Y:S01]  /*cbf0*/  SHF.R.S32.HI R13, RZ, 0x7, R13 ;  /* 0x00000007ff0d7819 */ /* 0x000fe2000001140d */
[----:B------:R-:W-:Y:S06]  /*cc00*/  BRA.DIV UR4, `(.L_x_2439) ;  /* 0x000001fa04a07947 */ /* 0x000fec000b800000 */
[----:B------:R0:W1:Y:S02]  /*cc10*/  SHFL.IDX PT, R237, R13, RZ, 0x1f ;  /* 0x00001fff0ded7589 */ /* 0x00006400000e0000 */
.L_x_2690:
[----:B-1----:R-:W-:Y:S01]  /*cc20*/  LEA.HI R0, R237, R237, RZ, 0x1 ;  /* 0x000000eded007211 */ /* 0x002fe200078f08ff */
[----:B------:R-:W-:-:S03]  /*cc30*/  IMAD.U32 R2, RZ, RZ, UR44 ;  /* 0x0000002cff027e24 */ /* 0x000fc6000f8e00ff */
[----:B------:R-:W-:Y:S02]  /*cc40*/  LOP3.LUT R0, R0, 0x1e, RZ, 0xc0, !PT ;  /* 0x0000001e00007812 */ /* 0x000fe400078ec0ff */
[----:B------:R-:W-:-:S03]  /*cc50*/  LOP3.LUT P0, RZ, R2, 0x3ff, RZ, 0xc0, !PT ;  /* 0x000003ff02ff7812 */ /* 0x000fc6000780c0ff */
[----:B------:R-:W-:Y:S01]  /*cc60*/  IMAD.IADD R0, R237, 0x1, -R0 ;  /* 0x00000001ed007824 */ /* 0x000fe200078e0a00 */
[----:B------:R-:W-:-:S04]  /*cc70*/  P2R R24, PR, RZ, 0x1 ;  /* 0x00000001ff187803 */ /* 0x000fc80000000000 */
[----:B------:R-:W-:-:S04]  /*cc80*/  LEA R0, R0, UR44, 0xd ;  /* 0x0000002c00007c11 */ /* 0x000fc8000f8e68ff */
[----:B------:R-:W-:-:S04]  /*cc90*/  SHF.R.U32.HI R0, RZ, 0x4, R0 ;  /* 0x00000004ff007819 */ /* 0x000fc80000011600 */
[----:B------:R-:W-:Y:S01]  /*cca0*/  LOP3.LUT R52, R0, 0x3fff, RZ, 0xc0, !PT ;  /* 0x00003fff00347812 */ /* 0x000fe200078ec0ff */
[----:B------:R-:W-:Y:S06]  /*ccb0*/  @!P0 BRA `(.L_x_2440) ;  /* 0x0000000000408947 */ /* 0x000fec0003800000 */
[----:B------:R-:W-:Y:S01]  /*ccc0*/  MOV R0, 0x0 ;  /* 0x0000000000007802 */ /* 0x000fe20000000f00 */
[----:B------:R-:W-:Y:S01]  /*ccd0*/  ULDC.64 UR4, c[0x4][0x1c8] ;  /* 0x0100720000047ab9 */ /* 0x000fe20000000a00 */
[----:B------:R-:W-:Y:S01]  /*cce0*/  ULDC.64 UR6, c[0x4][0x1d0] ;  /* 0x0100740000067ab9 */ /* 0x000fe20000000a00 */
[----:B------:R-:W-:Y:S01]  /*ccf0*/  MOV R4, UR4 ;  /* 0x0000000400047c02 */ /* 0x000fe20008000f00 */
        /* <DEDUP_REMOVED lines=9> */
[----:B01----:R-:W-:-:S07]  /*cd90*/  IMAD.MOV.U32 R13, RZ, RZ, RZ ;  /* 0x000000ffff0d7224 */ /* 0x003fce00078e00ff */
[----:B------:R-:W-:-:S07]  /*cda0*/  LEPC R20, `(.L_x_2440) ;  /* 0x000000001014794e */ /* 0x000fce0000000000 */
[----:B--2--5:R-:W-:Y:S05]  /*cdb0*/  CALL.ABS.NOINC R2 ;  /* 0x0000000002007343 */ /* 0x024fea0003c00000 */
.L_x_2440:
        /* <DEDUP_REMOVED lines=10> */
[----:B------:R-:W1:Y:S08]  /*ce60*/  @P1 LDC.64 R8, c[0x0][0x9b8] ;  /* 0x00026e00ff081b82 */ /* 0x000e700000000a00 */
[----:B------:R-:W4:Y:S08]  /*ce70*/  @P0 LDC.64 R10, c[0x0][0x9b0] ;  /* 0x00026c00ff0a0b82 */ /* 0x000f300000000a00 */
[----:B0-----:R-:W0:Y:S01]  /*ce80*/  @P1 LDC.64 R12, c[0x0][0x9c0] ;  /* 0x00027000ff0c1b82 */ /* 0x001e220000000a00 */
[----:B--2---:R-:W-:-:S02]  /*ce90*/  @P0 IMAD R0, R2, R6, RZ ;  /* 0x0000000602000224 */ /* 0x004fc400078e02ff */
[----:B-1----:R-:W-:Y:S02]  /*cea0*/  @P1 IMAD R4, R2, R8, RZ ;  /* 0x0000000802041224 */ /* 0x002fe400078e02ff */
[C---:B---3--:R-:W-:Y:S02]  /*ceb0*/  @P0 IMAD R7, R21.reuse, R7, R0 ;  /* 0x0000000715070224 */ /* 0x048fe400078e0200 */
[----:B------:R-:W-:Y:S01]  /*cec0*/  @P0 IMAD.WIDE.U32 R2, R21, R6, RZ ;  /* 0x0000000615020225 */ /* 0x000fe200078e00ff */
[----:B----4-:R-:W-:-:S03]  /*ced0*/  @P0 SHF.R.S32.HI R15, RZ, 0x1f, R20 ;  /* 0x0000001fff0f0819 */ /* 0x010fc60000011414 */
[----:B------:R-:W-:Y:S01]  /*cee0*/  @P0 IMAD.IADD R3, R3, 0x1, R7 ;  /* 0x0000000103030824 */ /* 0x000fe200078e0207 */
[----:B------:R-:W-:Y:S01]  /*cef0*/  @P1 SHF.R.S32.HI R7, RZ, 0x1f, R20 ;  /* 0x0000001fff071819 */ /* 0x000fe20000011414 */
[C---:B------:R-:W-:Y:S02]  /*cf00*/  @P1 IMAD R9, R21.reuse, R9, R4 ;  /* 0x0000000915091224 */ /* 0x040fe400078e0204 */
[----:B------:R-:W-:-:S04]  /*cf10*/  @P1 IMAD.WIDE.U32 R4, R21, R8, RZ ;  /* 0x0000000815041225 */ /* 0x000fc800078e00ff */
[----:B------:R-:W-:Y:S02]  /*cf20*/  @P0 IMAD R0, R15, R10, RZ ;  /* 0x0000000a0f000224 */ /* 0x000fe400078e02ff */
[----:B0-----:R-:W-:Y:S02]  /*cf30*/  @P1 IMAD R6, R7, R12, RZ ;  /* 0x0000000c07061224 */ /* 0x001fe400078e02ff */
[----:B------:R-:W-:Y:S02]  /*cf40*/  @P1 IMAD.IADD R5, R5, 0x1, R9 ;  /* 0x0000000105051824 */ /* 0x000fe400078e0209 */
        /* <DEDUP_REMOVED lines=30> */
.L_x_2444:
[----:B-1----:R1:W2:Y:S02]  /*d130*/  SYNCS.PHASECHK.TRANS64.TRYWAIT P0, [R18+URZ+0x38800], R3 ;  /* 0x03880003120075a7 */ /* 0x0022a4000800017f */
[----:B--2---:R-:W-:Y:S05]  /*d140*/  @!P0 NANOSLEEP.SYNCS 0x989680 ;  /* 0x009896800000895d */ /* 0x004fea0003900000 */
[----:B------:R-:W2:Y:S02]  /*d150*/  @!P0 SYNCS.PHASECHK.TRANS64 P0, [R18+URZ+0x38800], R3 ;  /* 0x03880003120085a7 */ /* 0x000ea4000800007f */
[----:B--2---:R-:W-:Y:S05]  /*d160*/  @!P0 BRA `(.L_x_2444) ;  /* 0xfffffffc00f08947 */ /* 0x004fea000383ffff */
.L_x_2443:
[----:B------:R-:W-:Y:S05]  /*d170*/  BSYNC B0 ;  /* 0x0000000000007941 */ /* 0x000fea0003800000 */
.L_x_2442:
[----:B------:R-:W-:Y:S05]  /*d180*/  BRA `(.L_x_2445) ;  /* 0x0000009400d47947 */ /* 0x000fea0003800000 */
.L_x_2441:
[----:B------:R-:W-:Y:S01]  /*d190*/  ISETP.NE.AND P0, PT, R24, RZ, PT ;  /* 0x000000ff1800720c */ /* 0x000fe20003f05270 */
[----:B------:R-:W-:Y:S01]  /*d1a0*/  ULDC.64 UR4, c[0x0][0x3f8] ;  /* 0x0000fe0000047ab9 */ /* 0x000fe20000000a00 */
[----:B-----5:R-:W-:Y:S01]  /*d1b0*/  SHF.R.S32.HI R0, RZ, 0x1f, R113 ;  /* 0x0000001fff007819 */ /* 0x020fe20000011471 */
[----:B------:R-:W-:Y:S01]  /*d1c0*/  ULDC.64 UR6, c[0x0][0x408] ;  /* 0x0001020000067ab9 */ /* 0x000fe20000000a00 */
[----:B------:R-:W-:-:S04]  /*d1d0*/  IMAD.WIDE.U32 R24, R113, UR4, RZ ;  /* 0x0000000471187c25 */ /* 0x000fc8000f8e00ff */
[C---:B------:R-:W-:Y:S02]  /*d1e0*/  IMAD R4, R0.reuse, UR4, RZ ;  /* 0x0000000400047c24 */ /* 0x040fe4000f8e02ff */
[----:B------:R-:W-:Y:S02]  /*d1f0*/  IMAD R0, R0, UR6, RZ ;  /* 0x0000000600007c24 */ /* 0x000fe4000f8e02ff */
[C---:B------:R-:W-:Y:S02]  /*d200*/  IMAD R29, R113.reuse, UR5, R4 ;  /* 0x00000005711d7c24 */ /* 0x040fe4000f8e0204 */
[C---:B------:R-:W-:Y:S02]  /*d210*/  IMAD R31, R113.reuse, UR7, R0 ;  /* 0x00000007711f7c24 */ /* 0x040fe4000f8e0200 */
[----:B------:R-:W-:-:S04]  /*d220*/  IMAD.WIDE.U32 R26, R113, UR6, RZ ;  /* 0x00000006711a7c25 */ /* 0x000fc8000f8e00ff */
[----:B------:R-:W-:Y:S02]  /*d230*/  IMAD.IADD R29, R29, 0x1, R25 ;  /* 0x000000011d1d7824 */ /* 0x000fe400078e0219 */
[----:B------:R-:W-:Y:S01]  /*d240*/  IMAD.IADD R31, R31, 0x1, R27 ;  /* 0x000000011f1f7824 */ /* 0x000fe200078e021b */
        /* <DEDUP_REMOVED lines=16> */
[----:B-1----:R-:W-:Y:S05]  /*d350*/  CALL.ABS.NOINC R14 ;  /* 0x000000000e007343 */ /* 0x002fea0003c00000 */
.L_x_2446:
[----:B------:R-:W2:Y:S01]  /*d360*/  LDL R55, [R1] ;  /* 0x0000000001377983 */ /* 0x000ea20000100800 */
[----:B------:R-:W-:Y:S01]  /*d370*/  ULDC.U8 UR4, c[0x0][0x410] ;  /* 0x0001040000047ab9 */ /* 0x000fe20000000000 */
[----:B------:R-:W-:Y:S01]  /*d380*/  LEA.HI R33, R33, R54, RZ, 0x3 ;  /* 0x0000003621217211 */ /* 0x000fe200078f18ff */
[----:B------:R-:W-:Y:S01]  /*d390*/  BSSY B0, `(.L_x_2447) ;  /* 0x000094c000007945 */ /* 0x000fe20003800000 */
[----:B------:R-:W-:Y:S02]  /*d3a0*/  ISETP.NE.AND P0, PT, RZ, UR4, PT ;  /* 0x00000004ff007c0c */ /* 0x000fe4000bf05270 */
[----:B------:R-:W-:-:S04]  /*d3b0*/  LOP3.LUT R33, R33, 0xfffffff8, RZ, 0xc0, !PT ;  /* 0xfffffff821217812 */ /* 0x000fc800078ec0ff */
[----:B------:R-:W-:Y:S01]  /*d3c0*/  IADD3 R54, R54, -R33, RZ ;  /* 0x8000002136367210 */ /* 0x000fe20007ffe0ff */
[----:B--2---:R-:W-:-:S04]  /*d3d0*/  IMAD.IADD R59, R19, 0x1, R55 ;  /* 0x00000001133b7824 */ /* 0x004fc800078e0237 */
[----:B------:R-:W-:Y:S02]  /*d3e0*/  IMAD R3, R54, 0x20, R59 ;  /* 0x0000002036037824 */ /* 0x000fe400078e023b */
[----:B------:R-:W-:Y:S05]  /*d3f0*/  @!P0 BRA `(.L_x_2448) ;  /* 0x0000004800808947 */ /* 0x000fea0003800000 */
[----:B------:R-:W0:Y:S01]  /*d400*/  LDC R54, c[0x0][0x448] ;  /* 0x00011200ff367b82 */ /* 0x000e220000000800 */
[----:B------:R-:W-:Y:S01]  /*d410*/  IMAD.MOV.U32 R8, RZ, RZ, R24 ;  /* 0x000000ffff087224 */ /* 0x000fe200078e0018 */
[----:B------:R-:W-:Y:S01]  /*d420*/  ULDC.64 UR4, c[0x0][0x3f8] ;  /* 0x0000fe0000047ab9 */ /* 0x000fe20000000a00 */
[----:B------:R-:W-:Y:S01]  /*d430*/  IMAD.MOV.U32 R9, RZ, RZ, R29 ;  /* 0x000000ffff097224 */ /* 0x000fe200078e001d */
[----:B------:R-:W-:Y:S01]  /*d440*/  ULDC.64 UR6, c[0x0][0x408] ;  /* 0x0001020000067ab9 */ /* 0x000fe20000000a00 */
[----:B------:R-:W-:Y:S01]  /*d450*/  IMAD.MOV.U32 R10, RZ, RZ, R26 ;  /* 0x000000ffff0a7224 */ /* 0x000fe200078e001a */
[----:B------:R-:W-:Y:S01]  /*d460*/  ULDC.64 UR8, c[0x0][0x400] ;  /* 0x0001000000087ab9 */ /* 0x000fe20000000a00 */
[----:B------:R-:W-:Y:S01]  /*d470*/  IMAD.MOV.U32 R11, RZ, RZ, R31 ;  /* 0x000000ffff0b7224 */ /* 0x000fe200078e001f */
[----:B------:R-:W-:Y:S02]  /*d480*/  SHF.R.S32.HI R53, RZ, 0x1f, R233 ;  /* 0x0000001fff357819 */ /* 0x000fe400000114e9 */
[----:B------:R-:W-:-:S02]  /*d490*/  SHF.R.S32.HI R49, RZ, 0x1f, R22 ;  /* 0x0000001fff317819 */ /* 0x000fc40000011416 */
[----:B0-----:R-:W-:-:S13]  /*d4a0*/  ISETP.NE.AND P0, PT, R54, 0x1, PT ;  /* 0x000000013600780c */ /* 0x001fda0003f05270 */
[----:B------:R-:W0:Y:S08]  /*d4b0*/  @P0 LDC R0, c[0x0][0x44c] ;  /* 0x00011300ff000b82 */ /* 0x000e300000000800 */
[----:B------:R-:W1:Y:S01]  /*d4c0*/  @P0 LDC R5, c[0x0][0x450] ;  /* 0x00011400ff050b82 */ /* 0x000e620000000800 */
[----:B0-----:R-:W-:-:S05]  /*d4d0*/  @P0 IMAD.HI.U32 R0, R3, R0, RZ ;  /* 0x0000000003000227 */ /* 0x001fca00078e00ff */
[----:B-1----:R-:W-:-:S04]  /*d4e0*/  @P0 SHF.R.U32.HI R3, RZ, R5, R0 ;  /* 0x00000005ff030219 */ /* 0x002fc80000011600 */
        /* <DEDUP_REMOVED lines=14> */
[----:B------:R0:W1:Y:S04]  /*d5d0*/  SHFL.IDX PT, R0, R6, RZ, 0x181f ;  /* 0x00181fff06007589 */ /* 0x00006800000e0000 */
[----:B------:R0:W2:Y:S04]  /*d5e0*/  SHFL.IDX PT, R3, R5, RZ, 0x181f ;  /* 0x00181fff05037589 */ /* 0x0000a800000e0000 */
[----:B------:R0:W3:Y:S04]  /*d5f0*/  SHFL.IDX PT, R4, R8, RZ, 0x181f ;  /* 0x00181fff08047589 */ /* 0x0000e800000e0000 */
[----:B------:R0:W4:Y:S02]  /*d600*/  SHFL.IDX PT, R14, R7, RZ, 0x181f ;  /* 0x00181fff070e7589 */ /* 0x00012400000e0000 */
.L_x_2696:
[----:B------:R-:W5:Y:S01]  /*d610*/  LDL R9, [R1+0x4] ;  /* 0x0000040001097983 */ /* 0x000f620000100800 */
[----:B------:R-:W-:Y:S01]  /*d620*/  BSSY B1, `(.L_x_2450) ;  /* 0x000001b000017945 */ /* 0x000fe20003800000 */
[----:B------:R-:W-:Y:S02]  /*d630*/  CS2R R20, SRZ ;  /* 0x0000000000147805 */ /* 0x000fe4000001ff00 */
[----:B------:R-:W-:Y:S02]  /*d640*/  CS2R R44, SRZ ;  /* 0x00000000002c7805 */ /* 0x000fe4000001ff00 */
[----:B------:R-:W-:Y:S02]  /*d650*/  CS2R R26, SRZ ;  /* 0x00000000001a7805 */ /* 0x000fe4000001ff00 */
[----:B------:R-:W-:Y:S01]  /*d660*/  CS2R R46, SRZ ;  /* 0x00000000002e7805 */ /* 0x000fe2000001ff00 */
[----:B-----5:R-:W-:-:S05]  /*d670*/  IMAD R54, R9, R54, RZ ;  /* 0x0000003609367224 */ /* 0x020fca00078e02ff */
[----:B------:R-:W-:-:S13]  /*d680*/  ISETP.GE.AND P0, PT, R59, R54, PT ;  /* 0x000000363b00720c */ /* 0x000fda0003f06270 */
        /* <DEDUP_REMOVED lines=8> */
[----:B--2---:R-:W-:-:S04]  /*d710*/  @!P4 IADD3 R24, P0, R233, R3, RZ ;  /* 0x00000003e918c210 */ /* 0x004fc80007f1e0ff */
[-C--:B----4-:R-:W-:Y:S02]  /*d720*/  @!P3 IADD3 R12, P1, R22, R14.reuse, RZ ;  /* 0x0000000e160cb210 */ /* 0x090fe40007f3e0ff */
[----:B------:R-:W-:Y:S01]  /*d730*/  @!P4 IADD3 R14, P2, R233, R14, RZ ;  /* 0x0000000ee90ec210 */ /* 0x000fe20007f5e0ff */
[----:B-1----:R-:W-:Y:S01]  /*d740*/  @!P4 IMAD.X R25, R0, 0x1, R53, P0 ;  /* 0x000000010019c824 */ /* 0x002fe200000e0635 */
[----:B------:R-:W-:Y:S01]  /*d750*/  @!P3 IADD3 R10, P0, R22, R3, RZ ;  /* 0x00000003160ab210 */ /* 0x000fe20007f1e0ff */
[C---:B---3--:R-:W-:Y:S02]  /*d760*/  @!P3 IMAD.X R13, R4.reuse, 0x1, R49, P1 ;  /* 0x00000001040db824 */ /* 0x048fe400008e0631 */
[----:B------:R-:W-:Y:S01]  /*d770*/  @!P4 IMAD.X R15, R4, 0x1, R53, P2 ;  /* 0x00000001040fc824 */ /* 0x000fe200010e0635 */
[----:B------:R-:W-:Y:S01]  /*d780*/  @!P3 IADD3.X R11, R0, R49, RZ, P0, !PT ;  /* 0x00000031000bb210 */ /* 0x000fe200007fe4ff */
[----:B------:R1:W5:Y:S04]  /*d790*/  @!P4 LD.E.64 R20, desc[UR46][R24.64] ;  /* 0x0000002e1814c980 */ /* 0x000368000c101b00 */
[----:B------:R1:W5:Y:S04]  /*d7a0*/  @!P3 LD.E.64 R44, desc[UR46][R10.64] ;  /* 0x0000002e0a2cb980 */ /* 0x000368000c101b00 */
[----:B------:R1:W5:Y:S04]  /*d7b0*/  @!P3 LD.E.64 R46, desc[UR46][R12.64] ;  /* 0x0000002e0c2eb980 */ /* 0x000368000c101b00 */
[----:B------:R1:W5:Y:S02]  /*d7c0*/  @!P4 LD.E.64 R26, desc[UR46][R14.64] ;  /* 0x0000002e0e1ac980 */ /* 0x000364000c101b00 */
.L_x_2451:
[----:B------:R-:W-:Y:S05]  /*d7d0*/  BSYNC B1 ;  /* 0x0000000000017941 */ /* 0x000fea0003800000 */
.L_x_2450:
[----:B------:R-:W-:Y:S01]  /*d7e0*/  UMOV UR4, 0xffffffff ;  /* 0xffffffff00047882 */ /* 0x000fe20000000000 */
[----:B-1----:R-:W-:Y:S02]  /*d7f0*/  CS2R R24, SRZ ;  /* 0x0000000000187805 */ /* 0x002fe4000001ff00 */
[----:B------:R-:W-:Y:S05]  /*d800*/  BRA.DIV UR4, `(.L_x_2452) ;  /* 0x000001f204387947 */ /* 0x000fea000b800000 */
[----:B------:R1:W0:Y:S04]  /*d810*/  SHFL.IDX PT, R0, R6, 0x1, 0x181f ;  /* 0x00381f0006007f89 */ /* 0x00022800000e0000 */
[----:B--2---:R1:W2:Y:S04]  /*d820*/  SHFL.IDX PT, R3, R5, 0x1, 0x181f ;  /* 0x00381f0005037f89 */ /* 0x0042a800000e0000 */
[----:B---3--:R1:W3:Y:S04]  /*d830*/  SHFL.IDX PT, R4, R8, 0x1, 0x181f ;  /* 0x00381f0008047f89 */ /* 0x0082e800000e0000 */
[----:B----4-:R1:W4:Y:S02]  /*d840*/  SHFL.IDX PT, R14, R7, 0x1, 0x181f ;  /* 0x00381f00070e7f89 */ /* 0x01032400000e0000 */
.L_x_2702:
        /* <DEDUP_REMOVED lines=13> */
[----:B--2---:R-:W-:-:S04]  /*d920*/  @!P4 IADD3 R30, P0, R233, R3, RZ ;  /* 0x00000003e91ec210 */ /* 0x004fc80007f1e0ff */
[-C--:B----4-:R-:W-:Y:S01]  /*d930*/  @!P3 IADD3 R12, P1, R22, R14.reuse, RZ ;  /* 0x0000000e160cb210 */ /* 0x090fe20007f3e0ff */
[----:B0-----:R-:W-:Y:S01]  /*d940*/  @!P4 IMAD.X R31, R0, 0x1, R53, P0 ;  /* 0x00000001001fc824 */ /* 0x001fe200000e0635 */
[----:B------:R-:W-:Y:S02]  /*d950*/  @!P3 IADD3 R10, P0, R22, R3, RZ ;  /* 0x00000003160ab210 */ /* 0x000fe40007f1e0ff */
[----:B------:R-:W-:Y:S02]  /*d960*/  @!P4 IADD3 R14, P2, R233, R14, RZ ;  /* 0x0000000ee90ec210 */ /* 0x000fe40007f5e0ff */
[----:B------:R-:W-:Y:S01]  /*d970*/  CS2R R28, SRZ ;  /* 0x00000000001c7805 */ /* 0x000fe2000001ff00 */
[--C-:B---3--:R-:W-:Y:S01]  /*d980*/  @!P3 IMAD.X R13, R4, 0x1, R49.reuse, P1 ;  /* 0x00000001040db824 */ /* 0x108fe200008e0631 */
[----:B------:R0:W5:Y:S01]  /*d990*/  @!P4 LD.E.64 R24, desc[UR46][R30.64] ;  /* 0x0000002e1e18c980 */ /* 0x000162000c101b00 */
[----:B------:R-:W-:Y:S01]  /*d9a0*/  @!P3 IMAD.X R11, R0, 0x1, R49, P0 ;  /* 0x00000001000bb824 */ /* 0x000fe200000e0631 */
[----:B------:R-:W-:-:S02]  /*d9b0*/  @!P4 IADD3.X R15, R4, R53, RZ, P2, !PT ;  /* 0x00000035040fc210 */ /* 0x000fc400017fe4ff */
[----:B------:R0:W5:Y:S04]  /*d9c0*/  @!P3 LD.E.64 R38, desc[UR46][R12.64] ;  /* 0x0000002e0c26b980 */ /* 0x000168000c101b00 */
[----:B------:R0:W5:Y:S04]  /*d9d0*/  @!P3 LD.E.64 R36, desc[UR46][R10.64] ;  /* 0x0000002e0a24b980 */ /* 0x000168000c101b00 */
[----:B------:R0:W5:Y:S02]  /*d9e0*/  @!P4 LD.E.64 R28, desc[UR46][R14.64] ;  /* 0x0000002e0e1cc980 */ /* 0x000164000c101b00 */
.L_x_2454:
[----:B------:R-:W-:Y:S05]  /*d9f0*/  BSYNC B1 ;  /* 0x0000000000017941 */ /* 0x000fea0003800000 */
.L_x_2453:
[----:B------:R-:W-:-:S03]  /*da00*/  UMOV UR4, 0xffffffff ;  /* 0xffffffff00047882 */ /* 0x000fc60000000000 */
[----:B------:R-:W-:Y:S05]  /*da10*/  BRA.DIV UR4, `(.L_x_2455) ;  /* 0x000001f204247947 */ /* 0x000fea000b800000 */
[----:B0-----:R0:W0:Y:S04]  /*da20*/  SHFL.IDX PT, R0, R6, 0x2, 0x181f ;  /* 0x00581f0006007f89 */ /* 0x00102800000e0000 */
[----:B--2---:R2:W0:Y:S04]  /*da30*/  SHFL.IDX PT, R3, R5, 0x2, 0x181f ;  /* 0x00581f0005037f89 */ /* 0x00442800000e0000 */
[----:B---3--:R2:W3:Y:S04]  /*da40*/  SHFL.IDX PT, R4, R8, 0x2, 0x181f ;  /* 0x00581f0008047f89 */ /* 0x0084e800000e0000 */
[----:B----4-:R2:W4:Y:S02]  /*da50*/  SHFL.IDX PT, R14, R7, 0x2, 0x181f ;  /* 0x00581f00070e7f89 */ /* 0x01052400000e0000 */
.L_x_2708:
        /* <DEDUP_REMOVED lines=15> */
[-C--:B----4-:R-:W-:Y:S02]  /*db50*/  @!P3 IADD3 R12, P1, R22, R14.reuse, RZ ;  /* 0x0000000e160cb210 */ /* 0x090fe40007f3e0ff */
[----:B------:R-:W-:Y:S01]  /*db60*/  @!P4 IADD3 R14, P2, R233, R14, RZ ;  /* 0x0000000ee90ec210 */ /* 0x000fe20007f5e0ff */
[----:B------:R-:W-:Y:S01]  /*db70*/  @!P4 IMAD.X R35, R0, 0x1, R53, P0 ;  /* 0x000000010023c824 */ /* 0x000fe200000e0635 */
[----:B------:R-:W-:Y:S02]  /*db80*/  @!P3 IADD3 R10, P0, R22, R3, RZ ;  /* 0x00000003160ab210 */ /* 0x000fe40007f1e0ff */
[----:B------:R-:W-:Y:S01]  /*db90*/  CS2R R32, SRZ ;  /* 0x0000000000207805 */ /* 0x000fe2000001ff00 */
[C---:B---3--:R-:W-:Y:S02]  /*dba0*/  @!P3 IMAD.X R13, R4.reuse, 0x1, R49, P1 ;  /* 0x00000001040db824 */ /* 0x048fe400008e0631 */
[----:B------:R-:W-:Y:S01]  /*dbb0*/  @!P4 IMAD.X R15, R4, 0x1, R53, P2 ;  /* 0x00000001040fc824 */ /* 0x000fe200010e0635 */
[----:B------:R0:W5:Y:S01]  /*dbc0*/  @!P4 LD.E.64 R30, desc[UR46][R34.64] ;  /* 0x0000002e221ec980 */ /* 0x000162000c101b00 */
[----:B------:R-:W-:-:S03]  /*dbd0*/  @!P3 IMAD.X R11, R0, 0x1, R49, P0 ;  /* 0x00000001000bb824 */ /* 0x000fc600000e0631 */
[----:B------:R0:W5:Y:S04]  /*dbe0*/  @!P3 LD.E.64 R42, desc[UR46][R12.64] ;  /* 0x0000002e0c2ab980 */ /* 0x000168000c101b00 */
[----:B------:R0:W5:Y:S04]  /*dbf0*/  @!P3 LD.E.64 R40, desc[UR46][R10.64] ;  /* 0x0000002e0a28b980 */ /* 0x000168000c101b00 */
[----:B------:R0:W5:Y:S02]  /*dc00*/  @!P4 LD.E.64 R32, desc[UR46][R14.64] ;  /* 0x0000002e0e20c980 */ /* 0x000164000c101b00 */
.L_x_2457:
[----:B------:R-:W-:Y:S05]  /*dc10*/  BSYNC B1 ;  /* 0x0000000000017941 */ /* 0x000fea0003800000 */
.L_x_2456:
[----:B------:R-:W-:Y:S01]  /*dc20*/  UMOV UR4, 0xffffffff ;  /* 0xffffffff00047882 */ /* 0x000fe20000000000 */
[----:B0-----:R-:W-:Y:S02]  /*dc30*/  CS2R R34, SRZ ;  /* 0x0000000000227805 */ /* 0x001fe4000001ff00 */
[----:B------:R-:W-:Y:S05]  /*dc40*/  BRA.DIV UR4, `(.L_x_2458) ;  /* 0x000001f204087947 */ /* 0x000fea000b800000 */
[----:B------:R0:W0:Y:S04]  /*dc50*/  SHFL.IDX PT, R0, R6, 0x3, 0x181f ;  /* 0x00781f0006007f89 */ /* 0x00002800000e0000 */
[----:B------:R0:W0:Y:S04]  /*dc60*/  SHFL.IDX PT, R3, R5, 0x3, 0x181f ;  /* 0x00781f0005037f89 */ /* 0x00002800000e0000 */
[----:B---3--:R3:W0:Y:S04]  /*dc70*/  SHFL.IDX PT, R4, R8, 0x3, 0x181f ;  /* 0x00781f0008047f89 */ /* 0x00862800000e0000 */
[----:B----4-:R3:W4:Y:S02]  /*dc80*/  SHFL.IDX PT, R14, R7, 0x3, 0x181f ;  /* 0x00781f00070e7f89 */ /* 0x01072400000e0000 */
.L_x_2714:
[----:B------:R-:W-:Y:S01]  /*dc90*/  VIADD R59, R59, 0x60 ;  /* 0x000000603b3b7836 */ /* 0x000fe20000000000 */
[----:B------:R-:W-:Y:S01]  /*dca0*/  BSSY B1, `(.L_x_2459) ;  /* 0x0000019000017945 */ /* 0x000fe20003800000 */
[----:B------:R-:W-:Y:S02]  /*dcb0*/  CS2R R10, SRZ ;  /* 0x00000000000a7805 */ /* 0x000fe4000001ff00 */
[----:B-123--:R-:W-:Y:S02]  /*dcc0*/  CS2R R8, SRZ ;  /* 0x0000000000087805 */ /* 0x00efe4000001ff00 */
        /* <DEDUP_REMOVED lines=10> */
[CC--:B0-----:R-:W-:Y:S02]  /*dd70*/  @!P4 IADD3 R6, P0, R22.reuse, R3.reuse, RZ ;  /* 0x000000031606c210 */ /* 0x0c1fe40007f1e0ff */
[-C--:B----4-:R-:W-:Y:S02]  /*dd80*/  @!P4 IADD3 R48, P1, R22, R14.reuse, RZ ;  /* 0x0000000e1630c210 */ /* 0x090fe40007f3e0ff */
[C---:B------:R-:W-:Y:S01]  /*dd90*/  @!P5 IADD3 R14, P3, R233.reuse, R14, RZ ;  /* 0x0000000ee90ed210 */ /* 0x040fe20007f7e0ff */
[--C-:B------:R-:W-:Y:S01]  /*dda0*/  @!P4 IMAD.X R7, R0, 0x1, R49.reuse, P0 ;  /* 0x000000010007c824 */ /* 0x100fe200000e0631 */
[----:B------:R-:W-:Y:S01]  /*ddb0*/  @!P5 IADD3 R50, P2, R233, R3, RZ ;  /* 0x00000003e932d210 */ /* 0x000fe20007f5e0ff */
[C---:B------:R-:W-:Y:S02]  /*ddc0*/  @!P4 IMAD.X R49, R4.reuse, 0x1, R49, P1 ;  /* 0x000000010431c824 */ /* 0x040fe400008e0631 */
[----:B------:R-:W-:Y:S01]  /*ddd0*/  @!P5 IMAD.X R15, R4, 0x1, R53, P3 ;  /* 0x00000001040fd824 */ /* 0x000fe200018e0635 */
[----:B------:R-:W-:Y:S01]  /*dde0*/  @!P5 IADD3.X R51, R0, R53, RZ, P2, !PT ;  /* 0x000000350033d210 */ /* 0x000fe200017fe4ff */
[----:B------:R1:W5:Y:S04]  /*ddf0*/  @!P4 LD.E.64 R10, desc[UR46][R6.64] ;  /* 0x0000002e060ac980 */ /* 0x000368000c101b00 */
[----:B------:R1:W5:Y:S04]  /*de00*/  @!P5 LD.E.64 R34, desc[UR46][R50.64] ;  /* 0x0000002e3222d980 */ /* 0x000368000c101b00 */
[----:B------:R1:W5:Y:S04]  /*de10*/  @!P4 LD.E.64 R12, desc[UR46][R48.64] ;  /* 0x0000002e300cc980 */ /* 0x000368000c101b00 */
[----:B------:R1:W5:Y:S02]  /*de20*/  @!P5 LD.E.64 R8, desc[UR46][R14.64] ;  /* 0x0000002e0e08d980 */ /* 0x000364000c101b00 */
.L_x_2460:
[----:B------:R-:W-:Y:S05]  /*de30*/  BSYNC B1 ;  /* 0x0000000000017941 */ /* 0x000fea0003800000 */
.L_x_2459:
[----:B------:R-:W-:Y:S01]  /*de40*/  ULEA.HI UR4, UR43, UR43, URZ, 0x1 ;  /* 0x0000002b2b047291 */ /* 0x000fe2000f8f083f */
[----:B0-----:R-:W-:Y:S01]  /*de50*/  VIADDMNMX R0, R54, -R55, 0x80, PT ;  /* 0x0000008036007446 */ /* 0x001fe20003800937 */
[----:B------:R-:W-:Y:S02]  /*de60*/  BSSY B1, `(.L_x_2461) ;  /* 0x0000008000017945 */ /* 0x000fe40003800000 */
[----:B------:R-:W-:Y:S01]  /*de70*/  ULOP3.LUT UR4, UR4, 0xfffffffe, URZ, 0xc0, !UPT ;  /* 0xfffffffe04047892 */ /* 0x000fe2000f8ec03f */
[----:B------:R-:W-:-:S03]  /*de80*/  ISETP.GE.AND P1, PT, R19, R0, PT ;  /* 0x000000001300720c */ /* 0x000fc60003f26270 */
[----:B------:R-:W-:-:S06]  /*de90*/  UIADD3 UR4, UR43, -UR4, URZ ;  /* 0x800000042b047290 */ /* 0x000fcc000fffe03f */
[----:B------:R-:W-:-:S05]  /*dea0*/  IMAD.U32 R3, RZ, RZ, UR4 ;  /* 0x00000004ff037e24 */ /* 0x000fca000f8e00ff */
[----:B------:R-:W-:-:S04]  /*deb0*/  SHF.L.U32 R3, R3, 0x1f, RZ ;  /* 0x0000001f03037819 */ /* 0x000fc800000006ff */
[----:B------:R-:W0:Y:S02]  /*dec0*/  SYNCS.PHASECHK.TRANS64.TRYWAIT P0, [R18+URZ+0x38800], R3 ;  /* 0x03880003120075a7 */ /* 0x000e24000800017f */
[----:B0-----:R-:W-:Y:S05]  /*ded0*/  @!P0 BRA `(.L_x_2462) ;  /* 0x000001ec00d48947 */ /* 0x001fea0003800000 */
.L_x_2715:
[----:B------:R-:W-:Y:S05]  /*dee0*/  BSYNC B1 ;  /* 0x0000000000017941 */ /* 0x000fea0003800000 */
.L_x_2461:
[----:B------:R-:W-:Y:S04]  /*def0*/  BSSY B1, `(.L_x_2463) ;  /* 0x00000fa000017945 */ /* 0x000fe80003800000 */
[----:B------:R-:W-:Y:S05]  /*df00*/  @P1 BRA `(.L_x_2464) ;  /* 0x0000000c00e01947 */ /* 0x000fea0003800000 */
[----:B------:R2:W5:Y:S01]  /*df10*/  LDL R63, [R1+0x40] ;  /* 0x00004000013f7983 */ /* 0x0005620000100800 */
[----:B0-----:R-:W0:Y:S01]  /*df20*/  LDC R3, c[0x0][0x3f4] ;  /* 0x0000fd00ff037b82 */ /* 0x001e220000000800 */
[----:B------:R-:W-:Y:S01]  /*df30*/  BSSY B2, `(.L_x_2465) ;  /* 0x000007a000027945 */ /* 0x000fe20003800000 */
[-C--:B0-----:R-:W-:Y:S02]  /*df40*/  ISETP.GE.AND P0, PT, R22, R3.reuse, PT ;  /* 0x000000031600720c */ /* 0x081fe40003f06270 */
[----:B------:R-:W-:-:S11]  /*df50*/  ISETP.GE.AND P1, PT, R233, R3, PT ;  /* 0x00000003e900720c */ /* 0x000fd60003f26270 */
[----:B--2---:R-:W-:Y:S05]  /*df60*/  @P0 BRA `(.L_x_2466) ;  /* 0x0000000400d80947 */ /* 0x004fea0003800000 */
[----:B-1---5:R-:W0:Y:S01]  /*df70*/  LDS.128 R4, [R63+0x20400] ;  /* 0x020400003f047984 */ /* 0x022e220000000c00 */
[----:B----4-:R-:W-:Y:S02]  /*df80*/  SHF.R.U32.HI R14, RZ, 0x8, R44 ;  /* 0x00000008ff0e7819 */ /* 0x010fe4000001162c */
        /* <DEDUP_REMOVED lines=95> */
[--C-:B------:R-:W-:Y:S02]  /*e580*/  HADD2.F32 R3, -RZ, R7.reuse.H1_H1 ;  /* 0x30000007ff037230 */ /* 0x100fe40000004100 */
[C---:B------:R-:W-:Y:S01]  /*e590*/  FMUL.FTZ R49, R4.reuse, R15 ;  /* 0x0000000f04317220 */ /* 0x040fe20000410000 */
        /* <DEDUP_REMOVED lines=19> */
.L_x_2466:
[----:B------:R-:W-:Y:S05]  /*e6d0*/  BSYNC B2 ;  /* 0x0000000000027941 */ /* 0x000fea0003800000 */
.L_x_2465:
[----:B------:R-:W-:Y:S05]  /*e6e0*/  @P1 BRA `(.L_x_2464) ;  /* 0x0000000400e81947 */ /* 0x000fea0003800000 */
[----:B01---5:R-:W0:Y:S01]  /*e6f0*/  LDS.128 R4, [R63+0x24400] ;  /* 0x024400003f047984 */ /* 0x023e220000000c00 */
[----:B------:R-:W-:Y:S02]  /*e700*/  SHF.R.U32.HI R15, RZ, 0x8, R21 ;  /* 0x00000008ff0f7819 */ /* 0x000fe40000011615 */
        /* <DEDUP_REMOVED lines=8> */
[----:B------:R-:W-:Y:S02]  /*e790*/  PRMT R45, R15, 0x7604, R44 ;  /* 0x000076040f2d7816 */ /* 0x000fe4000000002c */
[----:B------:R-:W-:Y:S02]  /*e7a0*/  PRMT R49, R48, 0x7604, R49 ;  /* 0x0000760430317816 */ /* 0x000fe40000000031 */
[----:B------:R-:W-:-:S02]  /*e7b0*/  SHF.R.U32.HI R44, RZ, 0x10, R21 ;  /* 0x00000010ff2c7819 */ /* 0x000fc40000011615 */
[----:B------:R-:W-:Y:S02]  /*e7c0*/  SHF.R.U32.HI R48, RZ, 0x10, R27 ;  /* 0x00000010ff307819 */ /* 0x000fe4000001161b */
[----:B----4-:R-:W-:Y:S02]  /*e7d0*/  LOP3.LUT R14, R20, 0xff, RZ, 0xc0, !PT ;  /* 0x000000ff140e7812 */ /* 0x010fe400078ec0ff */
[----:B------:R-:W-:Y:S02]  /*e7e0*/  LOP3.LUT R47, R26, 0xff, RZ, 0xc0, !PT ;  /* 0x000000ff1a2f7812 */ /* 0x000fe400078ec0ff */
[----:B------:R-:W-:Y:S02]  /*e7f0*/  LOP3.LUT R3, R3, 0xff, RZ, 0xc0, !PT ;  /* 0x000000ff03037812 */ /* 0x000fe400078ec0ff */
[----:B------:R-:W-:Y:S02]  /*e800*/  SHF.R.U32.HI R15, RZ, 0x10, R26 ;  /* 0x00000010ff0f7819 */ /* 0x000fe4000001161a */
[----:B------:R-:W-:-:S02]  /*e810*/  LOP3.LUT R44, R44, 0xff, RZ, 0xc0, !PT ;  /* 0x000000ff2c2c7812 */ /* 0x000fc400078ec0ff */
[----:B------:R-:W-:Y:S02]  /*e820*/  LOP3.LUT R48, R48, 0xff, RZ, 0xc0, !PT ;  /* 0x000000ff30307812 */ /* 0x000fe400078ec0ff */
[----:B------:R-:W-:Y:S02]  /*e830*/  PRMT R14, R3, 0x7604, R14 ;  /* 0x00007604030e7816 */ /* 0x000fe4000000000e */
        /* <DEDUP_REMOVED lines=101> */
.L_x_2464:
[----:B------:R-:W-:Y:S05]  /*ee90*/  BSYNC B1 ;  /* 0x0000000000017941 */ /* 0x000fea0003800000 */
.L_x_2463:
[----:B0-----:R-:W-:Y:S01]  /*eea0*/  IADD3 R3, R19, 0x20, RZ ;  /* 0x0000002013037810 */ /* 0x001fe20007ffe0ff */
[----:B------:R-:W-:Y:S03]  /*eeb0*/  BSSY B1, `(.L_x_2467) ;  /* 0x00000fb000017945 */ /* 0x000fe60003800000 */
[----:B------:R-:W-:-:S13]  /*eec0*/  ISETP.GE.AND P0, PT, R3, R0, PT ;  /* 0x000000000300720c */ /* 0x000fda0003f06270 */
[----:B------:R-:W-:Y:S05]  /*eed0*/  @P0 BRA `(.L_x_2468) ;  /* 0x0000000c00e00947 */ /* 0x000fea0003800000 */
[----:B------:R0:W5:Y:S01]  /*eee0*/  LDL R53, [R1+0x40] ;  /* 0x0000400001357983 */ /* 0x0001620000100800 */
[----:B------:R-:W3:Y:S01]  /*eef0*/  LDC R3, c[0x0][0x3f4] ;  /* 0x0000fd00ff037b82 */ /* 0x000ee20000000800 */
[----:B------:R-:W-:Y:S01]  /*ef00*/  BSSY B2, `(.L_x_2469) ;  /* 0x000007e000027945 */ /* 0x000fe20003800000 */
[-C--:B---3--:R-:W-:Y:S02]  /*ef10*/  ISETP.GE.AND P0, PT, R22, R3.reuse, PT ;  /* 0x000000031600720c */ /* 0x088fe40003f06270 */
[----:B------:R-:W-:-:S11]  /*ef20*/  ISETP.GE.AND P1, PT, R233, R3, PT ;  /* 0x00000003e900720c */ /* 0x000fd60003f26270 */
[----:B0-----:R-:W-:Y:S05]  /*ef30*/  @P0 BRA `(.L_x_2470) ;  /* 0x0000000400e80947 */ /* 0x001fea0003800000 */
[----:B-12--5:R-:W0:Y:S01]  /*ef40*/  LDS.128 R4, [R53+0x21400] ;  /* 0x0214000035047984 */ /* 0x026e220000000c00 */
[----:B------:R-:W-:Y:S02]  /*ef50*/  SHF.R.U32.HI R3, RZ, 0x8, R36 ;  /* 0x00000008ff037819 */ /* 0x000fe40000011624 */
[----:B------:R-:W-:Y:S02]  /*ef60*/  SHF.R.U32.HI R15, RZ, 0x8, R37 ;  /* 0x00000008ff0f7819 */ /* 0x000fe40000011625 */
[----:B------:R-:W-:Y:S02]  /*ef70*/  SHF.R.U32.HI R44, RZ, 0x8, R39 ;  /* 0x00000008ff2c7819 */ /* 0x000fe40000011627 */
[----:B----4-:R-:W-:Y:S02]  /*ef80*/  LOP3.LUT R14, R36, 0xff, RZ, 0xc0, !PT ;  /* 0x000000ff240e7812 */ /* 0x010fe400078ec0ff */
        /* <DEDUP_REMOVED lines=117> */
.L_x_2470:
[----:B------:R-:W-:Y:S05]  /*f6e0*/  BSYNC B2 ;  /* 0x0000000000027941 */ /* 0x000fea0003800000 */
.L_x_2469:
[----:B------:R-:W-:Y:S05]  /*f6f0*/  @P1 BRA `(.L_x_2468) ;  /* 0x0000000400d81947 */ /* 0x000fea0003800000 */
[----:B012--5:R-:W0:Y:S01]  /*f700*/  LDS.128 R4, [R53+0x25400] ;  /* 0x0254000035047984 */ /* 0x027e220000000c00 */
        /* <DEDUP_REMOVED lines=117> */
.L_x_2468:
[----:B------:R-:W-:Y:S05]  /*fe60*/  BSYNC B1 ;  /* 0x0000000000017941 */ /* 0x000fea0003800000 */
.L_x_2467:
[----:B------:R-:W-:Y:S01]  /*fe70*/  VIADD R3, R19, 0x40 ;  /* 0x0000004013037836 */ /* 0x000fe20000000000 */
[----:B------:R-:W-:Y:S04]  /*fe80*/  BSSY B1, `(.L_x_2471) ;  /* 0x00000fb000017945 */ /* 0x000fe80003800000 */
[----:B------:R-:W-:-:S13]  /*fe90*/  ISETP.GE.AND P0, PT, R3, R0, PT ;  /* 0x000000000300720c */ /* 0x000fda0003f06270 */
[----:B------:R-:W-:Y:S05]  /*fea0*/  @P0 BRA `(.L_x_2472) ;  /* 0x0000000c00e00947 */ /* 0x000fea0003800000 */
[----:B-----5:R0:W5:Y:S01]  /*feb0*/  LDL R45, [R1+0x40] ;  /* 0x00004000012d7983 */ /* 0x0201620000100800 */
[----:B------:R-:W1:Y:S01]  /*fec0*/  LDC R3, c[0x0][0x3f4] ;  /* 0x0000fd00ff037b82 */ /* 0x000e620000000800 */
[----:B------:R-:W-:Y:S01]  /*fed0*/  BSSY B2, `(.L_x_2473) ;  /* 0x000007a000027945 */ /* 0x000fe20003800000 */
[-C--:B-1----:R-:W-:Y:S02]  /*fee0*/  ISETP.GE.AND P0, PT, R22, R3.reuse, PT ;  /* 0x000000031600720c */ /* 0x082fe40003f06270 */
[----:B------:R-:W-:-:S11]  /*fef0*/  ISETP.GE.AND P1, PT, R233, R3, PT ;  /* 0x00000003e900720c */ /* 0x000fd60003f26270 */
[----:B0-----:R-:W-:Y:S05]  /*ff00*/  @P0 BRA `(.L_x_2474) ;  /* 0x0000000400d80947 */ /* 0x001fea0003800000 */
[----:B--23-5:R-:W0:Y:S01]  /*ff10*/  LDS.128 R4, [R45+0x22400] ;  /* 0x022400002d047984 */ /* 0x02ce220000000c00 */
[----:B----4-:R-:W-:Y:S02]  /*ff20*/  SHF.R.U32.HI R14, RZ, 0x8, R40 ;  /* 0x00000008ff0e7819 */ /* 0x010fe40000011628 */
        /* <DEDUP_REMOVED lines=116> */
.L_x_2474:
[----:B------:R-:W-:Y:S05]  /*10670*/  BSYNC B2 ;  /* 0x0000000000027941 */ /* 0x000fea0003800000 */
.L_x_2473:
[----:B------:R-:W-:Y:S05]  /*10680*/  @P1 BRA `(.L_x_2472) ;  /* 0x0000000400e81947 */ /* 0x000fea0003800000 */
[----:B0-23-5:R-:W0:Y:S01]  /*10690*/  LDS.128 R4, [R45+0x26400] ;  /* 0x026400002d047984 */ /* 0x02de220000000c00 */
        /* <DEDUP_REMOVED lines=121> */
.L_x_2472:
[----:B------:R-:W-:Y:S05]  /*10e30*/  BSYNC B1 ;  /* 0x0000000000017941 */ /* 0x000fea0003800000 */
.L_x_2471:
[----:B------:R-:W-:-:S05]  /*10e40*/  VIADD R3, R19, 0x60 ;  /* 0x0000006013037836 */ /* 0x000fca0000000000 */
        /* <DEDUP_REMOVED lines=94> */
[----:B------:R-:W-:Y:S01]  /*11430*/  HADD2.F32 R3, -RZ, R0.H1_H1 ;  /* 0x30000000ff037230 */ /* 0x000fe20000004100 */
[----:B------:R-:W-:Y:S01]  /*11440*/  F2FP.SATFINITE.E4M3.F32.PACK_AB_MERGE_C R28, R28, R29, RZ ;  /* 0x0000001d1c1c723e */ /* 0x000fe200048070ff */
[----:B------:R-:W-:Y:S02]  /*11450*/  HADD2.F32 R10, -RZ, R10.H0_H0 ;  /* 0x2000000aff0a7230 */ /* 0x000fe40000004100 */
[-C--:B------:R-:W-:Y:S01]  /*11460*/  FMUL.FTZ R21, R5, R11.reuse ;  /* 0x0000000b05157220 */ /* 0x080fe20000410000 */
[----:B------:R-:W-:Y:S02]  /*11470*/  HADD2.F32 R4, -RZ, R4.H0_H0 ;  /* 0x20000004ff047230 */ /* 0x000fe40000004100 */
[C---:B------:R-:W-:Y:S01]  /*11480*/  FMUL.FTZ R5, R3.reuse, R12 ;  /* 0x0000000c03057220 */ /* 0x040fe20000410000 */
[----:B------:R-:W-:Y:S02]  /*11490*/  HADD2.F32 R0, -RZ, R0.H0_H0 ;  /* 0x20000000ff007230 */ /* 0x000fe40000004100 */
[----:B------:R-:W-:Y:S01]  /*114a0*/  FMUL.FTZ R3, R3, R10 ;  /* 0x0000000a03037220 */ /* 0x000fe20000410000 */
[----:B------:R-:W-:Y:S01]  /*114b0*/  F2FP.SATFINITE.E4M3.F32.PACK_AB_MERGE_C R31, R31, R32, RZ ;  /* 0x000000201f1f723e */ /* 0x000fe200048070ff */
[C---:B------:R-:W-:Y:S01]  /*114c0*/  FFMA.FTZ R20, R4.reuse, R11, -R13 ;  /* 0x0000000b04147223 */ /* 0x040fe2000001080d */
[----:B------:R-:W-:Y:S01]  /*114d0*/  FFMA.FTZ R21, R4, R15, R21 ;  /* 0x0000000f04157223 */ /* 0x000fe20000010015 */
[C---:B------:R-:W-:Y:S01]  /*114e0*/  FFMA.FTZ R13, R0.reuse, R10, -R5 ;  /* 0x0000000a000d7223 */ /* 0x040fe20000010805 */
[----:B------:R-:W-:Y:S01]  /*114f0*/  FFMA.FTZ R12, R0, R12, R3 ;  /* 0x0000000c000c7223 */ /* 0x000fe20000010003 */
[----:B------:R-:W-:-:S02]  /*11500*/  HADD2.F32 R4, -RZ, R14.H1_H1 ;  /* 0x3000000eff047230 */ /* 0x000fc40000004100 */
[--C-:B------:R-:W-:Y:S01]  /*11510*/  HADD2.F32 R3, -RZ, R7.reuse.H1_H1 ;  /* 0x30000007ff037230 */ /* 0x100fe20000004100 */
[----:B------:R-:W-:Y:S01]  /*11520*/  F2FP.SATFINITE.E4M3.F32.PACK_AB_MERGE_C R20, R21, R20, RZ ;  /* 0x000000141514723e */ /* 0x000fe200048070ff */
[--C-:B------:R-:W-:Y:S02]  /*11530*/  HADD2.F32 R10, -RZ, R24.reuse.H1_H1 ;  /* 0x30000018ff0a7230 */ /* 0x100fe40000004100 */
[----:B------:R-:W-:Y:S02]  /*11540*/  HADD2.F32 R11, -RZ, R24.H0_H0 ;  /* 0x20000018ff0b7230 */ /* 0x000fe40000004100 */
[C---:B------:R-:W-:Y:S01]  /*11550*/  FMUL.FTZ R15, R3.reuse, R4 ;  /* 0x00000004030f7220 */ /* 0x040fe20000410000 */
[----:B------:R-:W-:Y:S01]  /*11560*/  HADD2.F32 R0, -RZ, R6.H1_H1 ;  /* 0x30000006ff007230 */ /* 0x000fe20000004100 */
[----:B------:R-:W-:Y:S01]  /*11570*/  F2FP.SATFINITE.E4M3.F32.PACK_AB_MERGE_C R12, R12, R13, R20 ;  /* 0x0000000d0c0c723e */ /* 0x000fe20004807014 */
        /* <DEDUP_REMOVED lines=9> */
[----:B------:R-:W-:-:S03]  /*11610*/  FFMA.FTZ R0, R6, R11, R0 ;  /* 0x0000000b06007223 */ /* 0x000fc60000010000 */
[----:B------:R-:W-:Y:S02]  /*11620*/  F2FP.SATFINITE.E4M3.F32.PACK_AB_MERGE_C R4, R15, R14, RZ ;  /* 0x0000000e0f04723e */ /* 0x000fe400048070ff */
[----:B------:R-:W-:Y:S02]  /*11630*/  F2FP.SATFINITE.E4M3.F32.PACK_AB_MERGE_C R14, R26, R27, R28 ;  /* 0x0000001b1a0e723e */ /* 0x000fe4000480701c */
[----:B------:R-:W-:Y:S02]  /*11640*/  F2FP.SATFINITE.E4M3.F32.PACK_AB_MERGE_C R15, R30, R25, R31 ;  /* 0x000000191e0f723e */ /* 0x000fe4000480701f */
[----:B------:R-:W-:-:S05]  /*11650*/  F2FP.SATFINITE.E4M3.F32.PACK_AB_MERGE_C R13, R0, R3, R4 ;  /* 0x00000003000d723e */ /* 0x000fca0004807004 */
[----:B------:R0:W-:Y:S02]  /*11660*/  STS.128 [R33+0x23400], R12 ;  /* 0x0234000c21007388 */ /* 0x0001e40000000c00 */
.L_x_2477:
[----:B------:R-:W-:Y:S05]  /*11670*/  BSYNC B1 ;  /* 0x0000000000017941 */ /* 0x000fea0003800000 */
.L_x_2476:
[----:B------:R-:W-:Y:S05]  /*11680*/  @P1 BRA `(.L_x_2475) ;  /* 0x0000005000701947 */ /* 0x000fea0003800000 */
[----:B--23-5:R-:W1:Y:S01]  /*11690*/  LDS.128 R4, [R33+0x27400] ;  /* 0x0274000021047984 */ /* 0x02ce620000000c00 */
[----:B------:R-:W-:Y:S02]  /*116a0*/  SHF.R.U32.HI R11, RZ, 0x8, R35 ;  /* 0x00000008ff0b7819 */ /* 0x000fe40000011623 */
[----:B0-----:R-:W-:Y:S02]  /*116b0*/  SHF.R.U32.HI R15, RZ, 0x8, R9 ;  /* 0x00000008ff0f7819 */ /* 0x001fe40000011609 */
[----:B------:R-:W-:Y:S02]  /*116c0*/  SHF.R.U32.HI R3, RZ, 0x8, R34 ;  /* 0x00000008ff037819 */ /* 0x000fe40000011622 */
[----:B------:R-:W-:Y:S02]  /*116d0*/  LOP3.LUT R10, R35, 0xff, RZ, 0xc0, !PT ;  /* 0x000000ff230a7812 */ /* 0x000fe400078ec0ff */
[----:B------:R-:W-:Y:S02]  /*116e0*/  LOP3.LUT R11, R11, 0xff, RZ, 0xc0, !PT ;  /* 0x000000ff0b0b7812 */ /* 0x000fe400078ec0ff */
[----:B------:R-:W-:-:S02]  /*116f0*/  LOP3.LUT R12, R9, 0xff, RZ, 0xc0, !PT ;  /* 0x000000ff090c7812 */ /* 0x000fc400078ec0ff */
[----:B------:R-:W-:Y:S02]  /*11700*/  LOP3.LUT R15, R15, 0xff, RZ, 0xc0, !PT ;  /* 0x000000ff0f0f7812 */ /* 0x000fe400078ec0ff */
[----:B----4-:R-:W-:Y:S02]  /*11710*/  SHF.R.U32.HI R14, RZ, 0x10, R9 ;  /* 0x00000010ff0e7819 */ /* 0x010fe40000011609 */
[----:B------:R-:W-:Y:S02]  /*11720*/  LOP3.LUT R0, R34, 0xff, RZ, 0xc0, !PT ;  /* 0x000000ff22007812 */ /* 0x000fe400078ec0ff */
[----:B------:R-:W-:Y:S02]  /*11730*/  LOP3.LUT R3, R3, 0xff, RZ, 0xc0, !PT ;  /* 0x000000ff03037812 */ /* 0x000fe400078ec0ff */
[----:B------:R-:W-:Y:S02]  /*11740*/  PRMT R10, R11, 0x7604, R10 ;  /* 0x000076040b0a7816 */ /* 0x000fe4000000000a */
[----:B------:R-:W-:-:S02]  /*11750*/  SHF.R.U32.HI R11, RZ, 0x8, R8 ;  /* 0x00000008ff0b7819 */ /* 0x000fc40000011608 */
[----:B------:R-:W-:Y:S02]  /*11760*/  SHF.R.U32.HI R20, RZ, 0x10, R35 ;  /* 0x00000010ff147819 */ /* 0x000fe40000011623 */
[----:B------:R-:W-:Y:S01]  /*11770*/  PRMT R12, R15, 0x7604, R12 ;  /* 0x000076040f0c7816 */ /* 0x000fe2000000000c */
[----:B------:R-:W-:Y:S01]  /*11780*/  IMAD.U32 R15, R14, 0x10000, RZ ;  /* 0x000100000e0f7824 */ /* 0x000fe200078e00ff */
[----:B------:R-:W-:Y:S02]  /*11790*/  PRMT R3, R3, 0x7604, R0 ;  /* 0x0000760403037816 */ /* 0x000fe40000000000 */
[----:B------:R-:W-:Y:S02]  /*117a0*/  LOP3.LUT R0, R8, 0xff, RZ, 0xc0, !PT ;  /* 0x000000ff08007812 */ /* 0x000fe400078ec0ff */
[----:B------:R-:W-:Y:S02]  /*117b0*/  LOP3.LUT R13, R11, 0xff, RZ, 0xc0, !PT ;  /* 0x000000ff0b0d7812 */ /* 0x000fe400078ec0ff */
[----:B------:R-:W-:-:S02]  /*117c0*/  SHF.L.U32 R11, R20, 0x10, RZ ;  /* 0x00000010140b7819 */ /* 0x000fc400000006ff */
[----:B------:R-:W-:Y:S02]  /*117d0*/  PRMT R13, R13, 0x7604, R0 ;  /* 0x000076040d0d7816 */ /* 0x000fe40000000000 */
[----:B------:R-:W-:Y:S02]  /*117e0*/  LOP3.LUT R3, R3, 0xff0000, R34, 0xf8, !PT ;  /* 0x00ff000003037812 */ /* 0x000fe400078ef822 */
[----:B------:R-:W-:Y:S02]  /*117f0*/  LOP3.LUT R15, R12, 0xff0000, R15, 0xf8, !PT ;  /* 0x00ff00000c0f7812 */ /* 0x000fe400078ef80f */
[----:B------:R-:W-:Y:S02]  /*11800*/  LOP3.LUT R11, R10, 0xff0000, R11, 0xf8, !PT ;  /* 0x00ff00000a0b7812 */ /* 0x000fe400078ef80b */
[----:B------:R-:W-:Y:S02]  /*11810*/  LOP3.LUT R13, R13, 0xff0000, R8, 0xf8, !PT ;  /* 0x00ff00000d0d7812 */ /* 0x000fe400078ef808 */
[----:B------:R-:W-:-:S02]  /*11820*/  LOP3.LUT R12, R3, 0xff000000, R34, 0xf8, !PT ;  /* 0xff000000030c7812 */ /* 0x000fc400078ef822 */
[----:B------:R-:W-:Y:S02]  /*11830*/  LOP3.LUT R20, R15, 0xff000000, R9, 0xf8, !PT ;  /* 0xff0000000f147812 */ /* 0x000fe400078ef809 */
[----:B------:R-:W-:Y:S02]  /*11840*/  LOP3.LUT R34, R11, 0xff000000, R35, 0xf8, !PT ;  /* 0xff0000000b227812 */ /* 0x000fe400078ef823 */
[----:B-1----:R-:W-:Y:S02]  /*11850*/  F2FP.F16.E4M3.UNPACK_B R0, R6.H1 ;  /* 0x00000006ff00723e */ /* 0x002fe400030006ff */
        /* <DEDUP_REMOVED lines=65> */
[----:B------:R-:W-:Y:S01]  /*11c70*/  HADD2.F32 R3, -RZ, R7.H1_H1 ;  /* 0x30000007ff037230 */ /* 0x000fe20000004100 */
[----:B------:R-:W-:Y:S01]  /*11c80*/  F2FP.SATFINITE.E4M3.F32.PACK_AB_MERGE_C R11, R14, R11, RZ ;  /* 0x0000000b0e0b723e */ /* 0x000fe200048070ff */
        /* <DEDUP_REMOVED lines=21> */
[----:B------:R0:W-:Y:S01]  /*11de0*/  STS.128 [R33+0x27400], R4 ;  /* 0x0274000421007388 */ /* 0x0001e20000000c00 */
[----:B------:R-:W-:Y:S05]  /*11df0*/  BRA `(.L_x_2475) ;  /* 0x0000004800947947 */ /* 0x000fea0003800000 */
.L_x_2448:
[----:B------:R-:W0:Y:S01]  /*11e00*/  LDC R50, c[0x0][0x448] ;  /* 0x00011200ff327b82 */ /* 0x000e220000000800 */
[----:B------:R-:W-:Y:S01]  /*11e10*/  IMAD.MOV.U32 R25, RZ, RZ, R29 ;  /* 0x000000ffff197224 */ /* 0x000fe200078e001d */
[----:B------:R-:W-:Y:S01]  /*11e20*/  ULDC.64 UR4, c[0x0][0x3f8] ;  /* 0x0000fe0000047ab9 */ /* 0x000fe20000000a00 */
[----:B------:R-:W-:Y:S01]  /*11e30*/  IMAD.MOV.U32 R27, RZ, RZ, R31 ;  /* 0x000000ffff1b7224 */ /* 0x000fe200078e001f */
[----:B------:R-:W-:Y:S01]  /*11e40*/  ULDC.64 UR6, c[0x0][0x408] ;  /* 0x0001020000067ab9 */ /* 0x000fe20000000a00 */
[----:B------:R-:W-:Y:S01]  /*11e50*/  ULDC.64 UR8, c[0x0][0x400] ;  /* 0x0001000000087ab9 */ /* 0x000fe20000000a00 */
        /* <DEDUP_REMOVED lines=19> */
[----:B------:R-:W2:Y:S01]  /*11f90*/  LDL R0, [R1+0x4] ;  /* 0x0000040001007983 */ /* 0x000ea20000100800 */
[----:B------:R-:W0:Y:S03]  /*11fa0*/  LDC R57, c[0x0][0x3f4] ;  /* 0x0000fd00ff397b82 */ /* 0x000e260000000800 */
[----:B------:R-:W1:Y:S04]  /*11fb0*/  SHFL.IDX PT, R5, R51, RZ, 0x181f ;  /* 0x00181fff33057589 */ /* 0x000e6800000e0000 */
[----:B------:R-:W3:Y:S04]  /*11fc0*/  SHFL.IDX PT, R14, R55, RZ, 0x181f ;  /* 0x00181fff370e7589 */ /* 0x000ee800000e0000 */
[----:B------:R-:W4:Y:S04]  /*11fd0*/  SHFL.IDX PT, R3, R10, RZ, 0x181f ;  /* 0x00181fff0a037589 */ /* 0x000f2800000e0000 */
[----:B------:R-:W5:Y:S01]  /*11fe0*/  SHFL.IDX PT, R7, R53, RZ, 0x181f ;  /* 0x00181fff35077589 */ /* 0x000f6200000e0000 */
[----:B0-----:R-:W-:Y:S01]  /*11ff0*/  ISETP.GE.AND P0, PT, R16, R57, PT ;  /* 0x000000391000720c */ /* 0x001fe20003f06270 */
[----:B--2---:R-:W-:-:S05]  /*12000*/  IMAD R50, R0, R50, RZ ;  /* 0x0000003200327224 */ /* 0x004fca00078e02ff */
[----:B------:R-:W-:-:S13]  /*12010*/  ISETP.GE.OR P1, PT, R59, R50, P0 ;  /* 0x000000323b00720c */ /* 0x000fda0000726670 */
[C---:B-1----:R-:W-:Y:S02]  /*12020*/  @!P1 IADD3 R0, P2, R16.reuse, R5, RZ ;  /* 0x0000000510009210 */ /* 0x042fe40007f5e0ff */
[----:B---3--:R-:W-:-:S03]  /*12030*/  @!P1 IADD3 R14, P3, R16, R14, RZ ;  /* 0x0000000e100e9210 */ /* 0x008fc60007f7e0ff */
[--C-:B----4-:R-:W-:Y:S02]  /*12040*/  @!P1 IMAD.X R5, R3, 0x1, R17.reuse, P2 ;  /* 0x0000000103059824 */ /* 0x110fe400010e0611 */
[----:B-----5:R-:W-:Y:S02]  /*12050*/  @!P1 IMAD.X R3, R7, 0x1, R17, P3 ;  /* 0x0000000107039824 */ /* 0x020fe400018e0611 */
[----:B------:R-:W-:Y:S01]  /*12060*/  @!P1 IMAD.MOV.U32 R4, RZ, RZ, R0 ;  /* 0x000000ffff049224 */ /* 0x000fe200078e0000 */
[----:B------:R-:W-:Y:S01]  /*12070*/  @!P1 MOV R26, R14 ;  /* 0x0000000e001a9202 */ /* 0x000fe20000000f00 */
[----:B------:R-:W-:-:S04]  /*12080*/  @!P1 IMAD.MOV.U32 R27, RZ, RZ, R3 ;  /* 0x000000ffff1b9224 */ /* 0x000fc800078e0003 */
[----:B------:R-:W2:Y:S04]  /*12090*/  @!P1 LD.E.128 R4, desc[UR46][R4.64] ;  /* 0x0000002e04049980 */ /* 0x000ea8000c101d00 */
[----:B------:R-:W3:Y:S01]  /*120a0*/  @!P1 LD.E.128 R36, desc[UR46][R26.64] ;  /* 0x0000002e1a249980 */ /* 0x000ee2000c101d00 */
[----:B------:R-:W-:Y:S02]  /*120b0*/  CS2R R32, SRZ ;  /* 0x0000000000207805 */ /* 0x000fe4000001ff00 */
[----:B------:R-:W-:Y:S02]  /*120c0*/  CS2R R28, SRZ ;  /* 0x00000000001c7805 */ /* 0x000fe4000001ff00 */
[----:B------:R-:W-:Y:S01]  /*120d0*/  CS2R R30, SRZ ;  /* 0x00000000001e7805 */ /* 0x000fe2000001ff00 */
[----:B------:R0:W1:Y:S01]  /*120e0*/  SHFL.IDX PT, R3, R10, 0x1, 0x181f ;  /* 0x00381f000a037f89 */ /* 0x00006200000e0000 */
[----:B------:R-:W-:-:S03]  /*120f0*/  CS2R R20, SRZ ;  /* 0x0000000000147805 */ /* 0x000fc6000001ff00 */
[----:B------:R0:W4:Y:S04]  /*12100*/  SHFL.IDX PT, R9, R51, 0x1, 0x181f ;  /* 0x00381f0033097f89 */ /* 0x00012800000e0000 */
[----:B------:R0:W0:Y:S04]  /*12110*/  SHFL.IDX PT, R25, R53, 0x1, 0x181f ;  /* 0x00381f0035197f89 */ /* 0x00002800000e0000 */
[----:B------:R0:W0:Y:S01]  /*12120*/  SHFL.IDX PT, R14, R55, 0x1, 0x181f ;  /* 0x00381f00370e7f89 */ /* 0x00002200000e0000 */
[----:B--2---:R-:W-:Y:S02]  /*12130*/  @!P1 IMAD.MOV.U32 R32, RZ, RZ, R4 ;  /* 0x000000ffff209224 */ /* 0x004fe400078e0004 */
[----:B------:R-:W-:Y:S01]  /*12140*/  @!P1 IMAD.MOV.U32 R33, RZ, RZ, R5 ;  /* 0x000000ffff219224 */ /* 0x000fe200078e0005 */
[----:B------:R-:W-:Y:S01]  /*12150*/  CS2R R4, SRZ ;  /* 0x0000000000047805 */ /* 0x000fe2000001ff00 */
[----:B------:R-:W-:Y:S01]  /*12160*/  @!P1 IMAD.MOV.U32 R28, RZ, RZ, R6 ;  /* 0x000000ffff1c9224 */ /* 0x000fe200078e0006 */
[----:B---3--:R-:W-:Y:S01]  /*12170*/  @!P1 MOV R31, R37 ;  /* 0x00000025001f9202 */ /* 0x008fe20000000f00 */
[----:B------:R-:W-:-:S02]  /*12180*/  @!P1 IMAD.MOV.U32 R29, RZ, RZ, R7 ;  /* 0x000000ffff1d9224 */ /* 0x000fc400078e0007 */
[----:B------:R-:W-:Y:S02]  /*12190*/  @!P1 IMAD.MOV.U32 R30, RZ, RZ, R36 ;  /* 0x000000ffff1e9224 */ /* 0x000fe400078e0024 */
[----:B------:R-:W-:Y:S02]  /*121a0*/  @!P1 IMAD.MOV.U32 R20, RZ, RZ, R38 ;  /* 0x000000ffff149224 */ /* 0x000fe400078e0026 */
[----:B01--4-:R-:W-:-:S07]  /*121b0*/  @!P1 IMAD.MOV.U32 R21, RZ, RZ, R39 ;  /* 0x000000ffff159224 */ /* 0x013fce00078e0027 */
.L_x_2725:
[----:B------:R-:W-:Y:S01]  /*121c0*/  VIADD R7, R59, 0x20 ;  /* 0x000000203b077836 */ /* 0x000fe20000000000 */
[----:B------:R-:W-:Y:S01]  /*121d0*/  BSSY B1, `(.L_x_2479) ;  /* 0x0000010000017945 */ /* 0x000fe20003800000 */
[----:B------:R-:W-:Y:S02]  /*121e0*/  CS2R R40, SRZ ;  /* 0x0000000000287805 */ /* 0x000fe4000001ff00 */
[----:B------:R-:W-:Y:S02]  /*121f0*/  CS2R R42, SRZ ;  /* 0x00000000002a7805 */ /* 0x000fe4000001ff00 */
[----:B------:R-:W-:Y:S02]  /*12200*/  ISETP.GE.AND P1, PT, R7, R50, PT ;  /* 0x000000320700720c */ /* 0x000fe40003f26270 */
[----:B------:R-:W-:-:S11]  /*12210*/  CS2R R6, SRZ ;  /* 0x0000000000067805 */ /* 0x000fd6000001ff00 */
        /* <DEDUP_REMOVED lines=11> */
.L_x_2480:
[----:B------:R-:W-:Y:S05]  /*122d0*/  BSYNC B1 ;  /* 0x0000000000017941 */ /* 0x000fea0003800000 */
.L_x_2479:
[----:B------:R-:W-:-:S03]  /*122e0*/  UMOV UR4, 0xffffffff ;  /* 0xffffffff00047882 */ /* 0x000fc60000000000 */
[----:B------:R-:W-:Y:S05]  /*122f0*/  BRA.DIV UR4, `(.L_x_2481) ;  /* 0x000001b2040c7947 */ /* 0x000fea000b800000 */
[----:B------:R-:W0:Y:S01]  /*12300*/  SHFL.IDX PT, R9, R51, 0x2, 0x181f ;  /* 0x00581f0033097f89 */ /* 0x000e2200000e0000 */
[----:B------:R-:W-:-:S03]  /*12310*/  VIADD R11, R59, 0x40 ;  /* 0x000000403b0b7836 */ /* 0x000fc60000000000 */
[----:B------:R-:W1:Y:S02]  /*12320*/  SHFL.IDX PT, R14, R55, 0x2, 0x181f ;  /* 0x00581f00370e7f89 */ /* 0x000e6400000e0000 */
[----:B------:R-:W-:Y:S02]  /*12330*/  ISETP.GE.OR P1, PT, R11, R50, P0 ;  /* 0x000000320b00720c */ /* 0x000fe40000726670 */
[----:B------:R-:W2:Y:S04]  /*12340*/  SHFL.IDX PT, R3, R10, 0x2, 0x181f ;  /* 0x00581f000a037f89 */ /* 0x000ea800000e0000 */
[----:B------:R-:W3:Y:S07]  /*12350*/  SHFL.IDX PT, R25, R53, 0x2, 0x181f ;  /* 0x00581f0035197f89 */ /* 0x000eee00000e0000 */
[----:B0-----:R-:W-:-:S02]  /*12360*/  @!P1 IADD3 R0, P2, R16, R9, RZ ;  /* 0x0000000910009210 */ /* 0x001fc40007f5e0ff */
[----:B-1----:R-:W-:-:S03]  /*12370*/  @!P1 IADD3 R14, P3, R16, R14, RZ ;  /* 0x0000000e100e9210 */ /* 0x002fc60007f7e0ff */
[----:B------:R-:W-:Y:S01]  /*12380*/  @!P1 IMAD.MOV.U32 R8, RZ, RZ, R0 ;  /* 0x000000ffff089224 */ /* 0x000fe200078e0000 */
[----:B--2---:R-:W-:Y:S01]  /*12390*/  @!P1 IADD3.X R9, R3, R17, RZ, P2, !PT ;  /* 0x0000001103099210 */ /* 0x004fe200017fe4ff */
[----:B---3--:R-:W-:Y:S02]  /*123a0*/  @!P1 IMAD.X R3, R25, 0x1, R17, P3 ;  /* 0x0000000119039824 */ /* 0x008fe400018e0611 */
[----:B------:R-:W-:Y:S02]  /*123b0*/  @!P1 IMAD.MOV.U32 R44, RZ, RZ, R14 ;  /* 0x000000ffff2c9224 */ /* 0x000fe400078e000e */
        /* <DEDUP_REMOVED lines=20> */
.L_x_2735:
        /* <DEDUP_REMOVED lines=13> */
[----:B------:R-:W-:Y:S01]  /*125d0*/  IMAD.X R9, R53, 0x1, R17, P2 ;  /* 0x0000000135097824 */ /* 0x000fe200010e0611 */
[----:B------:R-:W-:-:S05]  /*125e0*/  IADD3.X R13, R3, R17, RZ, P1, !PT ;  /* 0x00000011030d7210 */ /* 0x000fca0000ffe4ff */
[----:B------:R-:W5:Y:S04]  /*125f0*/  LD.E.128 R8, desc[UR46][R8.64] ;  /* 0x0000002e08087980 */ /* 0x000f68000c101d00 */
[----:B------:R-:W5:Y:S02]  /*12600*/  LD.E.128 R12, desc[UR46][R12.64] ;  /* 0x0000002e0c0c7980 */ /* 0x000f64000c101d00 */
.L_x_2483:
[----:B------:R-:W-:Y:S05]  /*12610*/  BSYNC B1 ;  /* 0x0000000000017941 */ /* 0x000fea0003800000 */
.L_x_2482:
[----:B------:R-:W2:Y:S01]  /*12620*/  LDL R0, [R1] ;  /* 0x0000000001007983 */ /* 0x000ea20000100800 */
[----:B------:R-:W-:Y:S01]  /*12630*/  ULEA.HI UR4, UR43, UR43, URZ, 0x1 ;  /* 0x0000002b2b047291 */ /* 0x000fe2000f8f083f */
[C---:B------:R-:W-:Y:S01]  /*12640*/  VIADD R25, R19.reuse, 0x20 ;  /* 0x0000002013197836 */ /* 0x040fe20000000000 */
[----:B------:R-:W-:Y:S01]  /*12650*/  BSSY B1, `(.L_x_2484) ;  /* 0x000000e000017945 */ /* 0x000fe20003800000 */
[----:B------:R-:W-:Y:S01]  /*12660*/  VIADD R24, R19, 0x40 ;  /* 0x0000004013187836 */ /* 0x000fe20000000000 */
[----:B------:R-:W-:-:S04]  /*12670*/  ULOP3.LUT UR4, UR4, 0xfffffffe, URZ, 0xc0, !UPT ;  /* 0xfffffffe04047892 */ /* 0x000fc8000f8ec03f */
[----:B------:R-:W-:-:S06]  /*12680*/  UIADD3 UR4, UR43, -UR4, URZ ;  /* 0x800000042b047290 */ /* 0x000fcc000fffe03f */
[----:B------:R-:W-:-:S05]  /*12690*/  IMAD.U32 R3, RZ, RZ, UR4 ;  /* 0x00000004ff037e24 */ /* 0x000fca000f8e00ff */
[----:B------:R-:W-:-:S04]  /*126a0*/  SHF.L.U32 R3, R3, 0x1f, RZ ;  /* 0x0000001f03037819 */ /* 0x000fc800000006ff */
[----:B------:R-:W0:Y:S01]  /*126b0*/  SYNCS.PHASECHK.TRANS64.TRYWAIT P4, [R18+URZ+0x38800], R3 ;  /* 0x03880003120075a7 */ /* 0x000e22000808017f */
[----:B--2---:R-:W-:Y:S01]  /*126c0*/  VIADDMNMX R50, R50, -R0, 0x80, PT ;  /* 0x0000008032327446 */ /* 0x004fe20003800900 */
[----:B------:R-:W-:-:S03]  /*126d0*/  VIADD R0, R19, 0x60 ;  /* 0x0000006013007836 */ /* 0x000fc60000000000 */
[-C--:B------:R-:W-:Y:S02]  /*126e0*/  ISETP.GE.OR P3, PT, R19, R50.reuse, P0 ;  /* 0x000000321300720c */ /* 0x080fe40000766670 */
[-C--:B------:R-:W-:Y:S02]  /*126f0*/  ISETP.GE.OR P2, PT, R25, R50.reuse, P0 ;  /* 0x000000321900720c */ /* 0x080fe40000746670 */
[-C--:B------:R-:W-:Y:S02]  /*12700*/  ISETP.GE.OR P1, PT, R24, R50.reuse, P0 ;  /* 0x000000321800720c */ /* 0x080fe40000726670 */
[----:B------:R-:W-:Y:S01]  /*12710*/  ISETP.GE.OR P0, PT, R0, R50, P0 ;  /* 0x000000320000720c */ /* 0x000fe20000706670 */
[----:B0-----:R-:W-:-:S12]  /*12720*/  @!P4 BRA `(.L_x_2485) ;  /* 0x000001b00024c947 */ /* 0x001fd80003800000 */
.L_x_2736:
[----:B------:R-:W-:Y:S05]  /*12730*/  BSYNC B1 ;  /* 0x0000000000017941 */ /* 0x000fea0003800000 */
.L_x_2484:
[----:B------:R-:W-:Y:S04]  /*12740*/  BSSY B1, `(.L_x_2486) ;  /* 0x0000107000017945 */ /* 0x000fe80003800000 */
[----:B------:R-:W-:Y:S05]  /*12750*/  @P3 BRA `(.L_x_2487) ;  /* 0x0000001000143947 */ /* 0x000fea0003800000 */
[----:B------:R-:W2:Y:S04]  /*12760*/  LDL R46, [R1+0x3c] ;  /* 0x00003c00012e7983 */ /* 0x000ea80000100800 */
[----:B------:R-:W3:Y:S01]  /*12770*/  LDL R75, [R1+0x40] ;  /* 0x00004000014b7983 */ /* 0x000ee20000100800 */
[----:B------:R-:W-:Y:S02]  /*12780*/  SHF.R.U32.HI R0, RZ, 0x8, R32 ;  /* 0x00000008ff007819 */ /* 0x000fe40000011620 */
[----:B------:R-:W-:Y:S02]  /*12790*/  LOP3.LUT R24, R32, 0xff, RZ, 0xc0, !PT ;  /* 0x000000ff20187812 */ /* 0x000fe400078ec0ff */
[----:B0-----:R-:W-:Y:S02]  /*127a0*/  LOP3.LUT R3, R0, 0xff, RZ, 0xc0, !PT ;  /* 0x000000ff00037812 */ /* 0x001fe400078ec0ff */
[----:B------:R-:W-:-:S02]  /*127b0*/  LEA.HI R0, R57, R54, RZ, 0x1c ;  /* 0x0000003639007211 */ /* 0x000fc400078fe0ff */
[----:B------:R-:W-:Y:S02]  /*127c0*/  PRMT R50, R3, 0x7604, R24 ;  /* 0x0000760403327816 */ /* 0x000fe40000000018 */
[----:B------:R-:W-:Y:S02]  /*127d0*/  SHF.R.S32.HI R3, RZ, 0x1f, R0 ;  /* 0x0000001fff037819 */ /* 0x000fe40000011400 */
[----:B------:R-:W-:Y:S02]  /*127e0*/  SHF.L.U32 R47, R19, 0x7, RZ ;  /* 0x00000007132f7819 */ /* 0x000fe400000006ff */
[----:B------:R-:W-:Y:S01]  /*127f0*/  LEA.HI R3, R3, R0, RZ, 0x3 ;  /* 0x0000000003037211 */ /* 0x000fe200078f18ff */
[----:B------:R-:W-:Y:S01]  /*12800*/  IMAD.SHL.U32 R0, R0, 0x10, RZ ;  /* 0x0000001000007824 */ /* 0x000fe200078e00ff */
[----:B------:R-:W-:Y:S02]  /*12810*/  LOP3.LUT R47, R47, 0x380, RZ, 0xc0, !PT ;  /* 0x000003802f2f7812 */ /* 0x000fe400078ec0ff */
[----:B------:R-:W-:Y:S01]  /*12820*/  SHF.R.U32.HI R25, RZ, 0x8, R33 ;  /* 0x00000008ff197819 */ /* 0x000fe20000011621 */
[----:B------:R-:W-:Y:S01]  /*12830*/  IMAD.SHL.U32 R3, R3, 0x800, RZ ;  /* 0x0000080003037824 */ /* 0x000fe200078e00ff */
[----:B------:R-:W-:Y:S01]  /*12840*/  LOP3.LUT R0, R47, 0x70, R0, 0xf8, !PT ;  /* 0x000000702f007812 */ /* 0x000fe200078ef800 */
[----:B------:R-:W-:Y:S01]  /*12850*/  IMAD.SHL.U32 R47, R19, 0x80, RZ ;  /* 0x00000080132f7824 */ /* 0x000fe200078e00ff */
[----:B------:R-:W-:-:S02]  /*12860*/  SHF.R.U32.HI R44, RZ, 0x8, R30 ;  /* 0x00000008ff2c7819 */ /* 0x000fc4000001161e */
[----:B------:R-:W-:Y:S02]  /*12870*/  LOP3.LUT R3, R3, 0xffffc000, RZ, 0xc0, !PT ;  /* 0xffffc00003037812 */ /* 0x000fe400078ec0ff */
[----:B------:R-:W-:Y:S02]  /*12880*/  LOP3.LUT R47, R47, 0x380, RZ, 0xc0, !PT ;  /* 0x000003802f2f7812 */ /* 0x000fe400078ec0ff */
[----:B------:R-:W-:Y:S02]  /*12890*/  LOP3.LUT R26, R33, 0xff, RZ, 0xc0, !PT ;  /* 0x000000ff211a7812 */ /* 0x000fe400078ec0ff */
[----:B------:R-:W-:Y:S02]  /*128a0*/  SHF.R.U32.HI R47, RZ, 0x3, R47 ;  /* 0x00000003ff2f7819 */ /* 0x000fe4000001162f */
[----:B------:R-:W-:Y:S02]  /*128b0*/  LOP3.LUT R25, R25, 0xff, RZ, 0xc0, !PT ;  /* 0x000000ff19197812 */ /* 0x000fe400078ec0ff */
[----:B------:R-:W-:-:S02]  /*128c0*/  LOP3.LUT R0, R0, R47, RZ, 0x3c, !PT ;  /* 0x0000002f00007212 */ /* 0x000fc400078e3cff */
[----:B------:R-:W-:Y:S02]  /*128d0*/  LOP3.LUT R45, R30, 0xff, RZ, 0xc0, !PT ;  /* 0x000000ff1e2d7812 */ /* 0x000fe400078ec0ff */
[----:B------:R-:W-:Y:S02]  /*128e0*/  LOP3.LUT R44, R44, 0xff, RZ, 0xc0, !PT ;  /* 0x000000ff2c2c7812 */ /* 0x000fe400078ec0ff */
[----:B------:R-:W-:Y:S02]  /*128f0*/  PRMT R56, R25, 0x7604, R26 ;  /* 0x0000760419387816 */ /* 0x000fe4000000001a */
[----:B------:R-:W-:Y:S02]  /*12900*/  SHF.R.U32.HI R24, RZ, 0x8, R28 ;  /* 0x00000008ff187819 */ /* 0x000fe4000001161c */
[----:B------:R-:W-:Y:S02]  /*12910*/  SHF.R.U32.HI R26, RZ, 0x8, R29 ;  /* 0x00000008ff1a7819 */ /* 0x000fe4000001161d */
[----:B------:R-:W-:-:S02]  /*12920*/  PRMT R59, R44, 0x7604, R45 ;  /* 0x000076042c3b7816 */ /* 0x000fc4000000002d */
[----:B------:R-:W-:Y:S02]  /*12930*/  LOP3.LUT R45, R31, 0xff, RZ, 0xc0, !PT ;  /* 0x000000ff1f2d7812 */ /* 0x000fe400078ec0ff */
[----:B------:R-:W-:Y:S02]  /*12940*/  SHF.R.U32.HI R44, RZ, 0x8, R20 ;  /* 0x00000008ff2c7819 */ /* 0x000fe40000011614 */
[----:B------:R-:W-:Y:S02]  /*12950*/  LOP3.LUT R25, R28, 0xff, RZ, 0xc0, !PT ;  /* 0x000000ff1c197812 */ /* 0x000fe400078ec0ff */
[----:B------:R-:W-:Y:S02]  /*12960*/  LOP3.LUT R27, R29, 0xff, RZ, 0xc0, !PT ;  /* 0x000000ff1d1b7812 */ /* 0x000fe400078ec0ff */
[----:B------:R-:W-:Y:S02]  /*12970*/  LOP3.LUT R24, R24, 0xff, RZ, 0xc0, !PT ;  /* 0x000000ff18187812 */ /* 0x000fe400078ec0ff */
[----:B------:R-:W-:-:S02]  /*12980*/  LOP3.LUT R26, R26, 0xff, RZ, 0xc0, !PT ;  /* 0x000000ff1a1a7812 */ /* 0x000fc400078ec0ff */
[----:B------:R-:W-:Y:S02]  /*12990*/  LOP3.LUT R47, R20, 0xff, RZ, 0xc0, !PT ;  /* 0x000000ff142f7812 */ /* 0x000fe400078ec0ff */
[----:B------:R-:W-:Y:S02]  /*129a0*/  LOP3.LUT R44, R44, 0xff, RZ, 0xc0, !PT ;  /* 0x000000ff2c2c7812 */ /* 0x000fe400078ec0ff */
[----:B------:R-:W-:Y:S02]  /*129b0*/  LOP3.LUT R51, R21, 0xff, RZ, 0xc0, !PT ;  /* 0x000000ff15337812 */ /* 0x000fe400078ec0ff */
[----:B------:R-:W-:Y:S02]  /*129c0*/  PRMT R58, R24, 0x7604, R25 ;  /* 0x00007604183a7816 */ /* 0x000fe40000000019 */
        /* <DEDUP_REMOVED lines=8> */
[----:B------:R-:W-:Y:S02]  /*12a50*/  PRMT R55, R55, 0x7054, R60 ;  /* 0x0000705437377816 */ /* 0x000fe4000000003c */
[----:B------:R-:W-:Y:S02]  /*12a60*/  SHF.R.U32.HI R60, RZ, 0x10, R21 ;  /* 0x00000010ff3c7819 */ /* 0x000fe40000011615 */
[----:B------:R-:W-:Y:S02]  /*12a70*/  LOP3.LUT R58, R58, 0xff, RZ, 0xc0, !PT ;  /* 0x000000ff3a3a7812 */ /* 0x000fe400078ec0ff */
[----:B------:R-:W-:Y:S02]  /*12a80*/  LOP3.LUT R60, R60, 0xff, RZ, 0xc0, !PT ;  /* 0x000000ff3c3c7812 */ /* 0x000fe400078ec0ff */
[----:B------:R-:W-:Y:S02]  /*12a90*/  PRMT R65, R58, 0x7054, R65 ;  /* 0x000070543a417816 */ /* 0x000fe40000000041 */
[----:B------:R-:W-:-:S02]  /*12aa0*/  LOP3.LUT R28, R53, 0xff000000, R28, 0xf8, !PT ;  /* 0xff000000351c7812 */ /* 0x000fc400078ef81c */
[----:B--2---:R-:W-:Y:S02]  /*12ab0*/  IADD3 R3, R0, R3, R46 ;  /* 0x0000000300037210 */ /* 0x004fe40007ffe02e */
[----:B------:R-:W-:Y:S02]  /*12ac0*/  SHF.R.U32.HI R0, RZ, 0x8, R31 ;  /* 0x00000008ff007819 */ /* 0x000fe4000001161f */
[----:B------:R-:W-:Y:S01]  /*12ad0*/  SHF.R.U32.HI R46, RZ, 0x8, R21 ;  /* 0x00000008ff2e7819 */ /* 0x000fe20000011615 */
[----:B---3--:R-:W0:Y:S01]  /*12ae0*/  LDS.128 R24, [R75+0x20400] ;  /* 0x020400004b187984 */ /* 0x008e220000000c00 */
[----:B------:R-:W-:Y:S02]  /*12af0*/  LOP3.LUT R0, R0, 0xff, RZ, 0xc0, !PT ;  /* 0x000000ff00007812 */ /* 0x000fe400078ec0ff */
[----:B------:R-:W-:Y:S02]  /*12b00*/  LOP3.LUT R46, R46, 0xff, RZ, 0xc0, !PT ;  /* 0x000000ff2e2e7812 */ /* 0x000fe400078ec0ff */
[----:B------:R-:W-:Y:S01]  /*12b10*/  PRMT R61, R0, 0x7604, R45 ;  /* 0x00007604003d7816 */ /* 0x000fe2000000002d */
[----:B------:R-:W-:Y:S01]  /*12b20*/  IMAD.IADD R0, R18, 0x1, R3 ;  /* 0x0000000112007824 */ /* 0x000fe200078e0203 */
[----:B------:R-:W-:-:S02]  /*12b30*/  PRMT R67, R46, 0x7604, R51 ;  /* 0x000076042e437816 */ /* 0x000fc40000000033 */
[----:B------:R-:W-:Y:S02]  /*12b40*/  SHF.R.U32.HI R51, RZ, 0x10, R33 ;  /* 0x00000010ff337819 */ /* 0x000fe40000011621 */
[----:B------:R-:W1:Y:S01]  /*12b50*/  LDS.128 R44, [R0+0x20400] ;  /* 0x02040000002c7984 */ /* 0x000e620000000c00 */
        /* <DEDUP_REMOVED lines=10> */
[----:B------:R-:W-:-:S02]  /*12c00*/  PRMT R59, R50, 0x7054, R59 ;  /* 0x00007054323b7816 */ /* 0x000fc4000000003b */
[----:B------:R-:W-:Y:S02]  /*12c10*/  LOP3.LUT R63, R63, 0xff000000, R31, 0xf8, !PT ;  /* 0xff0000003f3f7812 */ /* 0x000fe400078ef81f */
[----:B------:R-:W-:Y:S02]  /*12c20*/  LOP3.LUT R56, R3, 0xff000000, R32, 0xf8, !PT ;  /* 0xff00000003387812 */ /* 0x000fe400078ef820 */
[----:B------:R-:W-:Y:S02]  /*12c30*/  LOP3.LUT R58, R51, 0xff000000, R33, 0xf8, !PT ;  /* 0xff000000333a7812 */ /* 0x000fe400078ef821 */
[-C--:B0-----:R-:W-:Y:S02]  /*12c40*/  F2FP.F16.E4M3.UNPACK_B R31, R27.reuse ;  /* 0x0000001bff1f723e */ /* 0x081fe400020006ff */
[----:B------:R-:W-:Y:S02]  /*12c50*/  F2FP.F16.E4M3.UNPACK_B R32, R27.H1 ;  /* 0x0000001bff20723e */ /* 0x000fe400030006ff */
[----:B------:R-:W-:-:S02]  /*12c60*/  PRMT R69, R60, 0x7054, R67 ;  /* 0x000070543c457816 */ /* 0x000fc40000000043 */
[-C--:B------:R-:W-:Y:S02]  /*12c70*/  F2FP.F16.E4M3.UNPACK_B R3, R26.reuse ;  /* 0x0000001aff03723e */ /* 0x080fe400020006ff */
[----:B------:R-:W-:Y:S02]  /*12c80*/  F2FP.F16.E4M3.UNPACK_B R27, R26.H1 ;  /* 0x0000001aff1b723e */ /* 0x000fe400030006ff */
[----:B------:R-:W-:Y:S02]  /*12c90*/  LOP3.LUT R62, R59, 0xff000000, R30, 0xf8, !PT ;  /* 0xff0000003b3e7812 */ /* 0x000fe400078ef81e */
[----:B------:R-:W-:Y:S02]  /*12ca0*/  F2FP.F16.E4M3.UNPACK_B R64, R63 ;  /* 0x0000003fff40723e */ /* 0x000fe400020006ff */
[----:B-1----:R-:W-:Y:S02]  /*12cb0*/  F2FP.F16.E4M3.UNPACK_B R26, R45 ;  /* 0x0000002dff1a723e */ /* 0x002fe400020006ff */
[----:B------:R-:W-:Y:S01]  /*12cc0*/  F2FP.F16.E4M3.UNPACK_B R59, R58 ;  /* 0x0000003aff3b723e */ /* 0x000fe200020006ff */
[--C-:B------:R-:W-:Y:S01]  /*12cd0*/  HADD2.F32 R66, -RZ, R64.reuse.H0_H0 ;  /* 0x20000040ff427230 */ /* 0x100fe20000004100 */
[----:B------:R-:W-:Y:S01]  /*12ce0*/  LOP3.LUT R69, R69, 0xff000000, R21, 0xf8, !PT ;  /* 0xff00000045457812 */ /* 0x000fe200078ef815 */
[----:B------:R-:W-:Y:S01]  /*12cf0*/  HADD2.F32 R64, -RZ, R64.H1_H1 ;  /* 0x30000040ff407230 */ /* 0x000fe20000004100 */
[-C--:B------:R-:W-:Y:S01]  /*12d00*/  F2FP.F16.E4M3.UNPACK_B R21, R25.reuse ;  /* 0x00000019ff15723e */ /* 0x080fe200020006ff */
[----:B------:R-:W-:Y:S01]  /*12d10*/  HADD2.F32 R60, -RZ, R59.H0_H0 ;  /* 0x2000003bff3c7230 */ /* 0x000fe20000004100 */
[----:B------:R-:W-:Y:S01]  /*12d20*/  F2FP.F16.E4M3.UNPACK_B R30, R25.H1 ;  /* 0x00000019ff1e723e */ /* 0x000fe200030006ff */
[--C-:B------:R-:W-:Y:S01]  /*12d30*/  HADD2.F32 R25, -RZ, R26.reuse.H0_H0 ;  /* 0x2000001aff197230 */ /* 0x100fe20000004100 */
[----:B------:R-:W-:Y:S01]  /*12d40*/  LOP3.LUT R61, R55, 0xff000000, R29, 0xf8, !PT ;  /* 0xff000000373d7812 */ /* 0x000fe200078ef81d */
[----:B------:R-:W-:Y:S01]  /*12d50*/  HADD2.F32 R29, -RZ, R21.H0_H0 ;  /* 0x20000015ff1d7230 */ /* 0x000fe20000004100 */
[-C--:B------:R-:W-:Y:S01]  /*12d60*/  F2FP.F16.E4M3.UNPACK_B R53, R47.reuse ;  /* 0x0000002fff35723e */ /* 0x080fe200020006ff */
[----:B------:R-:W-:Y:S01]  /*12d70*/  HADD2.F32 R59, -RZ, R59.H1_H1 ;  /* 0x3000003bff3b7230 */ /* 0x000fe20000004100 */
[----:B------:R-:W-:Y:S01]  /*12d80*/  F2FP.F16.E4M3.UNPACK_B R55, R47.H1 ;  /* 0x0000002fff37723e */ /* 0x000fe200030006ff */
[C---:B------:R-:W-:Y:S01]  /*12d90*/  FMUL.FTZ R68, R25.reuse, R66 ;  /* 0x0000004219447220 */ /* 0x040fe20000410000 */
[----:B------:R-:W-:Y:S01]  /*12da0*/  F2FP.F16.E4M3.UNPACK_B R45, R45.H1 ;  /* 0x0000002dff2d723e */ /* 0x000fe200030006ff */
[----:B------:R-:W-:Y:S01]  /*12db0*/  FMUL.FTZ R47, R25, R60 ;  /* 0x0000003c192f7220 */ /* 0x000fe20000410000 */
[----:B------:R-:W-:Y:S01]  /*12dc0*/  F2FP.F16.E4M3.UNPACK_B R58, R58.H1 ;  /* 0x0000003aff3a723e */ /* 0x000fe200030006ff */
[C---:B------:R-:W-:Y:S01]  /*12dd0*/  FFMA.FTZ R25, R29.reuse, R60, -R68 ;  /* 0x0000003c1d197223 */ /* 0x040fe20000010844 */
[----:B------:R-:W-:Y:S01]  /*12de0*/  F2FP.F16.E4M3.UNPACK_B R50, R46 ;  /* 0x0000002eff32723e */ /* 0x000fe200020006ff */
[----:B------:R-:W-:Y:S01]  /*12df0*/  FFMA.FTZ R29, R29, R66, R47 ;  /* 0x000000421d1d7223 */ /* 0x000fe2000001002f */
[----:B------:R-:W-:Y:S01]  /*12e00*/  F2FP.F16.E4M3.UNPACK_B R51, R46.H1 ;  /* 0x0000002eff33723e */ /* 0x000fe200030006ff */
[----:B------:R-:W-:Y:S01]  /*12e10*/  HADD2.F32 R46, -RZ, R26.H1_H1 ;  /* 0x3000001aff2e7230 */ /* 0x000fe20000004100 */
[----:B------:R-:W-:Y:S01]  /*12e20*/  F2FP.F16.E4M3.UNPACK_B R63, R63.H1 ;  /* 0x0000003fff3f723e */ /* 0x000fe200030006ff */
[----:B------:R-:W-:Y:S01]  /*12e30*/  HADD2.F32 R47, -RZ, R45.H0_H0 ;  /* 0x2000002dff2f7230 */ /* 0x000fe20000004100 */
[----:B------:R-:W-:Y:S01]  /*12e40*/  LOP3.LUT R67, R65, 0xff000000, R20, 0xf8, !PT ;  /* 0xff00000041437812 */ /* 0x000fe200078ef814 */
[----:B------:R-:W-:-:S02]  /*12e50*/  HADD2.F32 R60, -RZ, R58.H0_H0 ;  /* 0x2000003aff3c7230 */ /* 0x000fc40000004100 */
[C---:B------:R-:W-:Y:S01]  /*12e60*/  FMUL.FTZ R66, R46.reuse, R64 ;  /* 0x000000402e427220 */ /* 0x040fe20000410000 */
[----:B------:R-:W-:Y:S02]  /*12e70*/  HADD2.F32 R65, -RZ, R63.H0_H0 ;  /* 0x2000003fff417230 */ /* 0x000fe40000004100 */
[----:B------:R-:W-:Y:S01]  /*12e80*/  FMUL.FTZ R71, R46, R59 ;  /* 0x0000003b2e477220 */ /* 0x000fe20000410000 */
[----:B------:R-:W-:Y:S02]  /*12e90*/  HADD2.F32 R26, -RZ, R30.H0_H0 ;  /* 0x2000001eff1a7230 */ /* 0x000fe40000004100 */
[C---:B------:R-:W-:Y:S01]  /*12ea0*/  FMUL.FTZ R46, R47.reuse, R60 ;  /* 0x0000003c2f2e7220 */ /* 0x040fe20000410000 */
[----:B------:R-:W-:Y:S02]  /*12eb0*/  HADD2.F32 R21, -RZ, R21.H1_H1 ;  /* 0x30000015ff157230 */ /* 0x000fe40000004100 */
[----:B------:R-:W-:Y:S01]  /*12ec0*/  FMUL.FTZ R73, R47, R65 ;  /* 0x000000412f497220 */ /* 0x000fe20000410000 */
[----:B------:R-:W-:-:S02]  /*12ed0*/  HADD2.F32 R58, -RZ, R58.H1_H1 ;  /* 0x3000003aff3a7230 */ /* 0x000fc40000004100 */
[C---:B------:R-:W-:Y:S01]  /*12ee0*/  FFMA.FTZ R65, R26.reuse, R65, R46 ;  /* 0x000000411a417223 */ /* 0x040fe2000001002e */
[----:B------:R-:W-:Y:S01]  /*12ef0*/  F2FP.F16.E4M3.UNPACK_B R46, R61 ;  /* 0x0000003dff2e723e */ /* 0x000fe200020006ff */
[C---:B------:R-:W-:Y:S01]  /*12f00*/  FFMA.FTZ R66, R21.reuse, R59, -R66 ;  /* 0x0000003b15427223 */ /* 0x040fe20000010842 */
[----:B------:R-:W-:Y:S01]  /*12f10*/  FFMA.FTZ R73, R26, R60, -R73 ;  /* 0x0000003c1a497223 */ /* 0x000fe20000010849 */
[-C--:B------:R-:W-:Y:S01]  /*12f20*/  F2FP.F16.E4M3.UNPACK_B R59, R69.reuse ;  /* 0x00000045ff3b723e */ /* 0x080fe200020006ff */
[----:B------:R-:W-:Y:S02]  /*12f30*/  HADD2.F32 R63, -RZ, R63.H1_H1 ;  /* 0x3000003fff3f7230 */ /* 0x000fe40000004100 */
[----:B------:R-:W-:Y:S01]  /*12f40*/  FFMA.FTZ R64, R21, R64, R71 ;  /* 0x0000004015407223 */ /* 0x000fe20000010047 */
[----:B------:R-:W-:Y:S01]  /*12f50*/  HADD2.F32 R45, -RZ, R45.H1_H1 ;  /* 0x3000002dff2d7230 */ /* 0x000fe20000004100 */
[----:B------:R-:W-:Y:S01]  /*12f60*/  F2FP.F16.E4M3.UNPACK_B R69, R69.H1 ;  /* 0x00000045ff45723e */ /* 0x000fe200030006ff */
[----:B------:R-:W-:Y:S01]  /*12f70*/  HADD2.F32 R26, -RZ, R53.H0_H0 ;  /* 0x20000035ff1a7230 */ /* 0x000fe20000004100 */
[----:B------:R-:W-:Y:S01]  /*12f80*/  F2FP.F16.E4M3.UNPACK_B R61, R61.H1 ;  /* 0x0000003dff3d723e */ /* 0x000fe200030006ff */
[----:B------:R-:W-:-:S02]  /*12f90*/  HADD2.F32 R47, -RZ, R46.H0_H0 ;  /* 0x2000002eff2f7230 */ /* 0x000fc40000004100 */
[C---:B------:R-:W-:Y:S01]  /*12fa0*/  FMUL.FTZ R71, R45.reuse, R63 ;  /* 0x0000003f2d477220 */ /* 0x040fe20000410000 */
[----:B------:R-:W-:Y:S02]  /*12fb0*/  HADD2.F32 R30, -RZ, R30.H1_H1 ;  /* 0x3000001eff1e7230 */ /* 0x000fe40000004100 */
[-C--:B------:R-:W-:Y:S01]  /*12fc0*/  FMUL.FTZ R70, R45, R58.reuse ;  /* 0x0000003a2d467220 */ /* 0x080fe20000410000 */
[----:B------:R-:W-:Y:S02]  /*12fd0*/  HADD2.F32 R60, -RZ, R59.H0_H0 ;  /* 0x2000003bff3c7230 */ /* 0x000fe40000004100 */
[----:B------:R-:W-:Y:S01]  /*12fe0*/  FMUL.FTZ R45, R26, R47 ;  /* 0x0000002f1a2d7220 */ /* 0x000fe20000410000 */
[----:B------:R-:W-:Y:S02]  /*12ff0*/  HADD2.F32 R21, -RZ, R31.H0_H0 ;  /* 0x2000001fff157230 */ /* 0x000fe40000004100 */
[C---:B------:R-:W-:Y:S01]  /*13000*/  FFMA.FTZ R70, R30.reuse, R63, R70 ;  /* 0x0000003f1e467223 */ /* 0x040fe20000010046 */
[----:B------:R-:W-:Y:S01]  /*13010*/  FFMA.FTZ R68, R30, R58, -R71 ;  /* 0x0000003a1e447223 */ /* 0x000fe20000010847 */
[----:B------:R-:W-:Y:S01]  /*13020*/  FMUL.FTZ R72, R26, R60 ;  /* 0x0000003c1a487220 */ /* 0x000fe20000410000 */
[----:B------:R-:W-:-:S02]  /*13030*/  HADD2.F32 R26, -RZ, R55.H0_H0 ;  /* 0x20000037ff1a7230 */ /* 0x000fc40000004100 */
[C---:B------:R-:W-:Y:S01]  /*13040*/  FFMA.FTZ R63, R21.reuse, R60, R45 ;  /* 0x0000003c153f7223 */ /* 0x040fe2000001002d */
[----:B------:R-:W-:Y:S02]  /*13050*/  HADD2.F32 R45, -RZ, R69.H0_H0 ;  /* 0x20000045ff2d7230 */ /* 0x000fe40000004100 */
[----:B------:R-:W-:Y:S01]  /*13060*/  FFMA.FTZ R72, R21, R47, -R72 ;  /* 0x0000002f15487223 */ /* 0x000fe20000010848 */
[----:B------:R-:W-:Y:S01]  /*13070*/  HADD2.F32 R30, -RZ, R61.H0_H0 ;  /* 0x2000003dff1e7230 */ /* 0x000fe20000004100 */
[----:B------:R-:W-:Y:S01]  /*13080*/  F2FP.F16.E4M3.UNPACK_B R33, R44 ;  /* 0x0000002cff21723e */ /* 0x000fe200020006ff */
[----:B------:R-:W-:Y:S02]  /*13090*/  HADD2.F32 R58, -RZ, R59.H1_H1 ;  /* 0x3000003bff3a7230 */ /* 0x000fe40000004100 */
[C---:B------:R-:W-:Y:S01]  /*130a0*/  FMUL.FTZ R76, R26.reuse, R45 ;  /* 0x0000002d1a4c7220 */ /* 0x040fe20000410000 */
[----:B------:R-:W-:Y:S02]  /*130b0*/  HADD2.F32 R53, -RZ, R53.H1_H1 ;  /* 0x30000035ff357230 */ /* 0x000fe40000004100 */
[----:B------:R-:W-:Y:S01]  /*130c0*/  FMUL.FTZ R26, R26, R30 ;  /* 0x0000001e1a1a7220 */ /* 0x000fe20000410000 */
[----:B------:R-:W-:Y:S01]  /*130d0*/  HADD2.F32 R21, -RZ, R32.H0_H0 ;  /* 0x20000020ff157230 */ /* 0x000fe20000004100 */
[----:B------:R-:W-:Y:S01]  /*130e0*/  F2FP.F16.E4M3.UNPACK_B R44, R44.H1 ;  /* 0x0000002cff2c723e */ /* 0x000fe200030006ff */
[----:B------:R-:W-:-:S02]  /*130f0*/  HADD2.F32 R46, -RZ, R46.H1_H1 ;  /* 0x3000002eff2e7230 */ /* 0x000fc40000004100 */
[----:B------:R-:W-:Y:S01]  /*13100*/  FMUL.FTZ R60, R53, R58 ;  /* 0x0000003a353c7220 */ /* 0x000fe20000410000 */
[----:B------:R-:W-:Y:S02]  /*13110*/  HADD2.F32 R31, -RZ, R31.H1_H1 ;  /* 0x3000001fff1f7230 */ /* 0x000fe40000004100 */
[C---:B------:R-:W-:Y:S01]  /*13120*/  FFMA.FTZ R76, R21.reuse, R30, -R76 ;  /* 0x0000001e154c7223 */ /* 0x040fe2000001084c */
[----:B------:R-:W-:Y:S01]  /*13130*/  FFMA.FTZ R71, R21, R45, R26 ;  /* 0x0000002d15477223 */ /* 0x000fe2000001001a */
[----:B------:R-:W-:Y:S01]  /*13140*/  FMUL.FTZ R53, R53, R46 ;  /* 0x0000002e35357220 */ /* 0x000fe20000410000 */
[----:B------:R-:W-:Y:S01]  /*13150*/  F2FP.F16.E4M3.UNPACK_B R45, R62.H1 ;  /* 0x0000003eff2d723e */ /* 0x000fe200030006ff */
[C---:B------:R-:W-:Y:S01]  /*13160*/  FFMA.FTZ R59, R31.reuse, R46, -R60 ;  /* 0x0000002e1f3b7223 */ /* 0x040fe2000001083c */
[----:B------:R-:W-:Y:S01]  /*13170*/  F2FP.F16.E4M3.UNPACK_B R30, R56.H1 ;  /* 0x00000038ff1e723e */ /* 0x000fe200030006ff */
[----:B------:R-:W-:Y:S01]  /*13180*/  FFMA.FTZ R74, R31, R58, R53 ;  /* 0x0000003a1f4a7223 */ /* 0x000fe20000010035 */
[-C--:B------:R-:W-:Y:S01]  /*13190*/  F2FP.F16.E4M3.UNPACK_B R20, R24.reuse ;  /* 0x00000018ff14723e */ /* 0x080fe200020006ff */
[----:B------:R-:W-:Y:S01]  /*131a0*/  HADD2.F32 R46, -RZ, R45.H0_H0 ;  /* 0x2000002dff2e7230 */ /* 0x000fe20000004100 */
[----:B------:R-:W-:Y:S01]  /*131b0*/  F2FP.F16.E4M3.UNPACK_B R24, R24.H1 ;  /* 0x00000018ff18723e */ /* 0x000fe200030006ff */
[----:B------:R-:W-:Y:S01]  /*131c0*/  HADD2.F32 R26, -RZ, R44.H0_H0 ;  /* 0x2000002cff1a7230 */ /* 0x000fe20000004100 */
[----:B------:R-:W-:Y:S01]  /*131d0*/  F2FP.F16.E4M3.UNPACK_B R62, R62 ;  /* 0x0000003eff3e723e */ /* 0x000fe200020006ff */
[----:B------:R-:W-:Y:S01]  /*131e0*/  HADD2.F32 R31, -RZ, R30.H0_H0 ;  /* 0x2000001eff1f7230 */ /* 0x000fe20000004100 */
[----:B------:R-:W-:Y:S01]  /*131f0*/  F2FP.F16.E4M3.UNPACK_B R56, R56 ;  /* 0x00000038ff38723e */ /* 0x000fe200020006ff */
        /* <DEDUP_REMOVED lines=10> */
[----:B------:R-:W-:Y:S01]  /*132a0*/  HADD2.F32 R21, -RZ, R30.H1_H1 ;  /* 0x3000001eff157230 */ /* 0x000fe20000004100 */
[----:B------:R-:W-:Y:S01]  /*132b0*/  F2FP.SATFINITE.E4M3.F32.PACK_AB_MERGE_C R68, R68, R73, RZ ;  /* 0x000000494444723e */ /* 0x000fe200048070ff */
[----:B------:R-:W-:Y:S02]  /*132c0*/  HADD2.F32 R61, -RZ, R61.H1_H1 ;  /* 0x3000003dff3d7230 */ /* 0x000fe40000004100 */
[C---:B------:R-:W-:Y:S01]  /*132d0*/  FMUL.FTZ R31, R44.reuse, R45 ;  /* 0x0000002d2c1f7220 */ /* 0x040fe20000410000 */
[----:B------:R-:W-:Y:S02]  /*132e0*/  HADD2.F32 R32, -RZ, R32.H1_H1 ;  /* 0x30000020ff207230 */ /* 0x000fe40000004100 */
[----:B------:R-:W-:Y:S01]  /*132f0*/  FMUL.FTZ R44, R44, R21 ;  /* 0x000000152c2c7220 */ /* 0x000fe20000410000 */
[----:B------:R-:W-:Y:S02]  /*13300*/  HADD2.F32 R24, -RZ, R24.H1_H1 ;  /* 0x30000018ff187230 */ /* 0x000fe40000004100 */
[----:B------:R-:W-:Y:S01]  /*13310*/  FMUL.FTZ R60, R55, R61 ;  /* 0x0000003d373c7220 */ /* 0x000fe20000410000 */
[----:B------:R-:W-:-:S02]  /*13320*/  HADD2.F32 R30, -RZ, R62.H0_H0 ;  /* 0x2000003eff1e7230 */ /* 0x000fc40000004100 */
[----:B------:R-:W-:Y:S01]  /*13330*/  FFMA.FTZ R61, R32, R61, -R53 ;  /* 0x0000003d203d7223 */ /* 0x000fe20000010835 */
[----:B------:R-:W-:Y:S02]  /*13340*/  HADD2.F32 R26, -RZ, R33.H0_H0 ;  /* 0x20000021ff1a7230 */ /* 0x000fe40000004100 */
[C---:B------:R-:W-:Y:S01]  /*13350*/  FFMA.FTZ R53, R24.reuse, R21, -R31 ;  /* 0x0000001518357223 */ /* 0x040fe2000001081f */
[----:B------:R-:W-:Y:S01]  /*13360*/  FFMA.FTZ R55, R24, R45, R44 ;  /* 0x0000002d18377223 */ /* 0x000fe2000001002c */
[----:B------:R-:W-:Y:S02]  /*13370*/  HADD2.F32 R24, -RZ, R56.H0_H0 ;  /* 0x20000038ff187230 */ /* 0x000fe40000004100 */
[----:B------:R-:W-:Y:S01]  /*13380*/  FFMA.FTZ R78, R32, R69, R60 ;  /* 0x00000045204e7223 */ /* 0x000fe2000001003c */
[----:B------:R-:W-:Y:S02]  /*13390*/  HADD2.F32 R21, -RZ, R20.H0_H0 ;  /* 0x20000014ff157230 */ /* 0x000fe40000004100 */
[----:B------:R-:W-:Y:S01]  /*133a0*/  FMUL.FTZ R32, R26, R30 ;  /* 0x0000001e1a207220 */ /* 0x000fe20000410000 */
[----:B------:R-:W-:-:S02]  /*133b0*/  HADD2.F32 R62, -RZ, R62.H1_H1 ;  /* 0x3000003eff3e7230 */ /* 0x000fc40000004100 */
[-C--:B------:R-:W-:Y:S01]  /*133c0*/  FMUL.FTZ R26, R26, R24.reuse ;  /* 0x000000181a1a7220 */ /* 0x080fe20000410000 */
[----:B------:R-:W-:Y:S01]  /*133d0*/  HADD2.F32 R33, -RZ, R33.H1_H1 ;  /* 0x30000021ff217230 */ /* 0x000fe20000004100 */
[----:B------:R-:W-:Y:S01]  /*133e0*/  F2FP.F16.E4M3.UNPACK_B R31, R67.H1 ;  /* 0x00000043ff1f723e */ /* 0x000fe200030006ff */
[----:B------:R-:W-:Y:S02]  /*133f0*/  HADD2.F32 R56, -RZ, R56.H1_H1 ;  /* 0x30000038ff387230 */ /* 0x000fe40000004100 */
[----:B------:R-:W-:Y:S01]  /*13400*/  FFMA.FTZ R44, R21, R24, -R32 ;  /* 0x00000018152c7223 */ /* 0x000fe20000010820 */
[----:B------:R-:W-:Y:S02]  /*13410*/  HADD2.F32 R20, -RZ, R20.H1_H1 ;  /* 0x30000014ff147230 */ /* 0x000fe40000004100 */
[----:B------:R-:W-:Y:S01]  /*13420*/  FMUL.FTZ R47, R33, R62 ;  /* 0x0000003e212f7220 */ /* 0x000fe20000410000 */
[----:B------:R-:W-:Y:S01]  /*13430*/  FFMA.FTZ R45, R21, R30, R26 ;  /* 0x0000001e152d7223 */ /* 0x000fe2000001001a */
[----:B------:R-:W-:Y:S01]  /*13440*/  F2FP.F16.E4M3.UNPACK_B R24, R28.H1 ;  /* 0x0000001cff18723e */ /* 0x000fe200030006ff */
[----:B------:R-:W-:Y:S01]  /*13450*/  FMUL.FTZ R33, R33, R56 ;  /* 0x0000003821217220 */ /* 0x000fe20000410000 */
[----:B------:R-:W-:-:S02]  /*13460*/  HADD2.F32 R30, -RZ, R31.H0_H0 ;  /* 0x2000001fff1e7230 */ /* 0x000fc40000004100 */
[C---:B------:R-:W-:Y:S01]  /*13470*/  FFMA.FTZ R47, R20.reuse, R56, -R47 ;  /* 0x00000038142f7223 */ /* 0x040fe2000001082f */
[----:B------:R-:W-:Y:S02]  /*13480*/  HADD2.F32 R21, -RZ, R51.H0_H0 ;  /* 0x20000033ff157230 */ /* 0x000fe40000004100 */
[----:B------:R-:W-:Y:S01]  /*13490*/  FFMA.FTZ R62, R20, R62, R33 ;  /* 0x0000003e143e7223 */ /* 0x000fe20000010021 */
[----:B------:R-:W-:Y:S01]  /*134a0*/  HADD2.F32 R26, -RZ, R24.H0_H0 ;  /* 0x20000018ff1a7230 */ /* 0x000fe20000004100 */
[----:B------:R-:W-:Y:S01]  /*134b0*/  F2FP.F16.E4M3.UNPACK_B R28, R28 ;  /* 0x0000001cff1c723e */ /* 0x000fe200020006ff */
[----:B------:R-:W-:Y:S02]  /*134c0*/  HADD2.F32 R20, -RZ, R27.H0_H0 ;  /* 0x2000001bff147230 */ /* 0x000fe40000004100 */
[C---:B------:R-:W-:Y:S01]  /*134d0*/  FMUL.FTZ R33, R21.reuse, R30 ;  /* 0x0000001e15217220 */ /* 0x040fe20000410000 */
[----:B------:R-:W-:Y:S02]  /*134e0*/  HADD2.F32 R32, -RZ, R31.H1_H1 ;  /* 0x3000001fff207230 */ /* 0x000fe40000004100 */
[----:B------:R-:W-:Y:S01]  /*134f0*/  FMUL.FTZ R21, R21, R26 ;  /* 0x0000001a15157220 */ /* 0x000fe20000410000 */
[----:B------:R-:W-:-:S02]  /*13500*/  HADD2.F32 R51, -RZ, R51.H1_H1 ;  /* 0x30000033ff337230 */ /* 0x000fc40000004100 */
[----:B------:R-:W-:Y:S01]  /*13510*/  FFMA.FTZ R33, R20, R26, -R33 ;  /* 0x0000001a14217223 */ /* 0x000fe20000010821 */
[----:B------:R-:W-:Y:S01]  /*13520*/  HADD2.F32 R24, -RZ, R24.H1_H1 ;  /* 0x30000018ff187230 */ /* 0x000fe20000004100 */
[----:B------:R-:W-:Y:S01]  /*13530*/  F2FP.F16.E4M3.UNPACK_B R67, R67 ;  /* 0x00000043ff43723e */ /* 0x000fe200020006ff */
[----:B------:R-:W-:Y:S02]  /*13540*/  HADD2.F32 R27, -RZ, R27.H1_H1 ;  /* 0x3000001bff1b7230 */ /* 0x000fe40000004100 */
[C---:B------:R-:W-:Y:S01]  /*13550*/  FMUL.FTZ R26, R51.reuse, R32 ;  /* 0x00000020331a7220 */ /* 0x040fe20000410000 */
[----:B------:R-:W-:Y:S01]  /*13560*/  F2FP.SATFINITE.E4M3.F32.PACK_AB_MERGE_C R65, R70, R65, RZ ;  /* 0x000000414641723e */ /* 0x000fe200048070ff */
[----:B------:R-:W-:Y:S01]  /*13570*/  FMUL.FTZ R31, R51, R24 ;  /* 0x00000018331f7220 */ /* 0x000fe20000410000 */
[----:B------:R-:W-:Y:S01]  /*13580*/  FFMA.FTZ R51, R20, R30, R21 ;  /* 0x0000001e14337223 */ /* 0x000fe20000010015 */
[----:B------:R-:W-:Y:S01]  /*13590*/  FFMA.FTZ R56, R27, R24, -R26 ;  /* 0x000000181b387223 */ /* 0x000fe2000001081a */
[----:B------:R-:W-:-:S02]  /*135a0*/  HADD2.F32 R24, -RZ, R28.H0_H0 ;  /* 0x2000001cff187230 */ /* 0x000fc40000004100 */
[----:B------:R-:W-:Y:S01]  /*135b0*/  FFMA.FTZ R60, R27, R32, R31 ;  /* 0x000000201b3c7223 */ /* 0x000fe2000001001f */
[--C-:B------:R-:W-:Y:S01]  /*135c0*/  HADD2.F32 R26, -RZ, R67.reuse.H0_H0 ;  /* 0x20000043ff1a7230 */ /* 0x100fe20000004100 */
[----:B------:R-:W-:Y:S01]  /*135d0*/  F2FP.SATFINITE.E4M3.F32.PACK_AB_MERGE_C R25, R66, R25, R68 ;  /* 0x000000194219723e */ /* 0x000fe20004807044 */
[--C-:B------:R-:W-:Y:S01]  /*135e0*/  HADD2.F32 R21, -RZ, R50.reuse.H0_H0 ;  /* 0x20000032ff157230 */ /* 0x100fe20000004100 */
[----:B------:R-:W-:Y:S01]  /*135f0*/  F2FP.SATFINITE.E4M3.F32.PACK_AB_MERGE_C R33, R56, R33, RZ ;  /* 0x000000213821723e */ /* 0x000fe200048070ff */
[----:B------:R-:W-:Y:S01]  /*13600*/  HADD2.F32 R67, -RZ, R67.H1_H1 ;  /* 0x30000043ff437230 */ /* 0x000fe20000004100 */
[----:B------:R-:W-:Y:S01]  /*13610*/  F2FP.SATFINITE.E4M3.F32.PACK_AB_MERGE_C R51, R60, R51, RZ ;  /* 0x000000333c33723e */ /* 0x000fe200048070ff */
[----:B------:R-:W-:Y:S02]  /*13620*/  HADD2.F32 R50, -RZ, R50.H1_H1 ;  /* 0x30000032ff327230 */ /* 0x000fe40000004100 */
[----:B------:R-:W-:Y:S01]  /*13630*/  FMUL.FTZ R31, R21, R24 ;  /* 0x00000018151f7220 */ /* 0x000fe20000410000 */
[----:B------:R-:W-:-:S02]  /*13640*/  HADD2.F32 R28, -RZ, R28.H1_H1 ;  /* 0x3000001cff1c7230 */ /* 0x000fc40000004100 */
[----:B------:R-:W-:Y:S01]  /*13650*/  FMUL.FTZ R27, R21, R26 ;  /* 0x0000001a151b7220 */ /* 0x000fe20000410000 */
[--C-:B------:R-:W-:Y:S02]  /*13660*/  HADD2.F32 R20, -RZ, R3.reuse.H0_H0 ;  /* 0x20000003ff147230 */ /* 0x100fe40000004100 */
[C---:B------:R-:W-:Y:S01]  /*13670*/  FMUL.FTZ R32, R50.reuse, R67 ;  /* 0x0000004332207220 */ /* 0x040fe20000410000 */
[----:B------:R-:W-:Y:S02]  /*13680*/  HADD2.F32 R3, -RZ, R3.H1_H1 ;  /* 0x30000003ff037230 */ /* 0x000fe40000004100 */
[----:B------:R-:W-:Y:S01]  /*13690*/  FMUL.FTZ R50, R50, R28 ;  /* 0x0000001c32327220 */ /* 0x000fe20000410000 */
[----:B------:R-:W-:Y:S01]  /*136a0*/  F2FP.SATFINITE.E4M3.F32.PACK_AB_MERGE_C R29, R64, R29, R65 ;  /* 0x0000001d401d723e */ /* 0x000fe20004807041 */
[C---:B------:R-:W-:Y:S01]  /*136b0*/  FFMA.FTZ R30, R20.reuse, R26, R31 ;  /* 0x0000001a141e7223 */ /* 0x040fe2000001001f */
[----:B------:R-:W-:Y:S01]  /*136c0*/  FFMA.FTZ R21, R20, R24, -R27 ;  /* 0x0000001814157223 */ /* 0x000fe2000001081b */
        /* <DEDUP_REMOVED lines=10> */
[----:B------:R-:W-:Y:S01]  /*13770*/  F2FP.SATFINITE.E4M3.F32.PACK_AB_MERGE_C R28, R62, R45, R28 ;  /* 0x0000002d3e1c723e */ /* 0x000fe2000480701c */
[----:B------:R1:W-:Y:S01]  /*13780*/  STS.128 [R75+0x20400], R24 ;  /* 0x020400184b007388 */ /* 0x0003e20000000c00 */
[----:B------:R-:W-:-:S05]  /*13790*/  F2FP.SATFINITE.E4M3.F32.PACK_AB_MERGE_C R30, R3, R30, R51 ;  /* 0x0000001e031e723e */ /* 0x000fca0004807033 */
[----:B------:R1:W-:Y:S02]  /*137a0*/  STS.128 [R0+0x20400], R28 ;  /* 0x0204001c00007388 */ /* 0x0003e40000000c00 */
.L_x_2487:
[----:B------:R-:W-:Y:S05]  /*137b0*/  BSYNC B1 ;  /* 0x0000000000017941 */ /* 0x000fea0003800000 */
.L_x_2486:
[----:B------:R-:W-:Y:S04]  /*137c0*/  BSSY B1, `(.L_x_2488) ;  /* 0x0000101000017945 */ /* 0x000fe80003800000 */
[----:B------:R-:W-:Y:S05]  /*137d0*/  @P2 BRA `(.L_x_2489) ;  /* 0x0000000c00fc2947 */ /* 0x000fea0003800000 */
[----:B-1----:R-:W2:Y:S04]  /*137e0*/  LDL R28, [R1+0x38] ;  /* 0x00003800011c7983 */ /* 0x002ea80000100800 */
[----:B------:R-:W3:Y:S01]  /*137f0*/  LDL R69, [R1+0x74] ;  /* 0x0000740001457983 */ /* 0x000ee20000100800 */
[----:B0----5:R-:W-:Y:S01]  /*13800*/  SHF.R.U32.HI R3, RZ, 0x8, R40 ;  /* 0x00000008ff037819 */ /* 0x021fe20000011628 */
[----:B------:R-:W-:Y:S01]  /*13810*/  VIADD R29, R19, 0x20 ;  /* 0x00000020131d7836 */ /* 0x000fe20000000000 */
[----:B------:R-:W-:Y:S02]  /*13820*/  SHF.R.U32.HI R21, RZ, 0x8, R42 ;  /* 0x00000008ff157819 */ /* 0x000fe4000001162a */
[----:B------:R-:W-:Y:S01]  /*13830*/  LOP3.LUT R0, R40, 0xff, RZ, 0xc0, !PT ;  /* 0x000000ff28007812 */ /* 0x000fe200078ec0ff */
[----:B------:R-:W-:Y:S01]  /*13840*/  IMAD.SHL.U32 R29, R29, 0x80, RZ ;  /* 0x000000801d1d7824 */ /* 0x000fe200078e00ff */
[----:B------:R-:W-:-:S02]  /*13850*/  LOP3.LUT R3, R3, 0xff, RZ, 0xc0, !PT ;  /* 0x000000ff03037812 */ /* 0x000fc400078ec0ff */
[----:B------:R-:W-:Y:S02]  /*13860*/  LEA.HI R26, R57, R54, RZ, 0x1c ;  /* 0x00000036391a7211 */ /* 0x000fe400078fe0ff */
[----:B------:R-:W-:Y:S02]  /*13870*/  LOP3.LUT R27, R21, 0xff, RZ, 0xc0, !PT ;  /* 0x000000ff151b7812 */ /* 0x000fe400078ec0ff */
[----:B------:R-:W-:Y:S01]  /*13880*/  PRMT R21, R3, 0x7604, R0 ;  /* 0x0000760403157816 */ /* 0x000fe20000000000 */
[----:B------:R-:W-:Y:S01]  /*13890*/  IMAD.SHL.U32 R0, R26, 0x10, RZ ;  /* 0x000000101a007824 */ /* 0x000fe200078e00ff */
[----:B------:R-:W-:Y:S02]  /*138a0*/  LOP3.LUT R29, R29, 0x380, RZ, 0xc0, !PT ;  /* 0x000003801d1d7812 */ /* 0x000fe400078ec0ff */
[----:B------:R-:W-:Y:S02]  /*138b0*/  LOP3.LUT R24, R42, 0xff, RZ, 0xc0, !PT ;  /* 0x000000ff2a187812 */ /* 0x000fe400078ec0ff */
[----:B------:R-:W-:-:S02]  /*138c0*/  LOP3.LUT R0, R29, 0x70, R0, 0xf8, !PT ;  /* 0x000000701d007812 */ /* 0x000fc400078ef800 */
[----:B------:R-:W-:Y:S02]  /*138d0*/  IADD3 R29, R19, 0x20, RZ ;  /* 0x00000020131d7810 */ /* 0x000fe40007ffe0ff */
[----:B------:R-:W-:Y:S02]  /*138e0*/  SHF.R.S32.HI R3, RZ, 0x1f, R26 ;  /* 0x0000001fff037819 */ /* 0x000fe4000001141a */
[----:B------:R-:W-:Y:S01]  /*138f0*/  PRMT R33, R27, 0x7604, R24 ;  /* 0x000076041b217816 */ /* 0x000fe20000000018 */
[----:B------:R-:W-:Y:S01]  /*13900*/  IMAD.SHL.U32 R29, R29, 0x80, RZ ;  /* 0x000000801d1d7824 */ /* 0x000fe200078e00ff */
[----:B------:R-:W-:Y:S02]  /*13910*/  LEA.HI R27, R3, R26, RZ, 0x3 ;  /* 0x0000001a031b7211 */ /* 0x000fe400078f18ff */
[----:B------:R-:W-:Y:S02]  /*13920*/  SHF.R.U32.HI R24, RZ, 0x8, R43 ;  /* 0x00000008ff187819 */ /* 0x000fe4000001162b */
[----:B------:R-:W-:Y:S01]  /*13930*/  LOP3.LUT R29, R29, 0x380, RZ, 0xc0, !PT ;  /* 0x000003801d1d7812 */ /* 0x000fe200078ec0ff */
[----:B------:R-:W-:Y:S01]  /*13940*/  IMAD.SHL.U32 R27, R27, 0x800, RZ ;  /* 0x000008001b1b7824 */ /* 0x000fe200078e00ff */
[----:B------:R-:W-:-:S02]  /*13950*/  LOP3.LUT R3, R43, 0xff, RZ, 0xc0, !PT ;  /* 0x000000ff2b037812 */ /* 0x000fc400078ec0ff */
[----:B------:R-:W-:Y:S02]  /*13960*/  SHF.R.U32.HI R29, RZ, 0x3, R29 ;  /* 0x00000003ff1d7819 */ /* 0x000fe4000001161d */
[----:B------:R-:W-:Y:S02]  /*13970*/  LOP3.LUT R24, R24, 0xff, RZ, 0xc0, !PT ;  /* 0x000000ff18187812 */ /* 0x000fe400078ec0ff */
[----:B------:R-:W-:Y:S02]  /*13980*/  LOP3.LUT R0, R0, R29, RZ, 0x3c, !PT ;  /* 0x0000001d00007212 */ /* 0x000fe400078e3cff */
[----:B------:R-:W-:Y:S02]  /*13990*/  LOP3.LUT R29, R27, 0xffffc000, RZ, 0xc0, !PT ;  /* 0xffffc0001b1d7812 */ /* 0x000fe400078ec0ff */
[----:B------:R-:W-:Y:S02]  /*139a0*/  SHF.R.U32.HI R25, RZ, 0x8, R41 ;  /* 0x00000008ff197819 */ /* 0x000fe40000011629 */
[----:B------:R-:W-:-:S02]  /*139b0*/  PRMT R32, R24, 0x7604, R3 ;  /* 0x0000760418207816 */ /* 0x000fc40000000003 */
[----:B------:R-:W-:Y:S02]  /*139c0*/  LOP3.LUT R20, R41, 0xff, RZ, 0xc0, !PT ;  /* 0x000000ff29147812 */ /* 0x000fe400078ec0ff */
[----:B------:R-:W-:Y:S02]  /*139d0*/  LOP3.LUT R25, R25, 0xff, RZ, 0xc0, !PT ;  /* 0x000000ff19197812 */ /* 0x000fe400078ec0ff */
[----:B------:R-:W-:Y:S02]  /*139e0*/  SHF.R.U32.HI R26, RZ, 0x8, R4 ;  /* 0x00000008ff1a7819 */ /* 0x000fe40000011604 */
[----:B------:R-:W-:Y:S02]  /*139f0*/  PRMT R20, R25, 0x7604, R20 ;  /* 0x0000760419147816 */ /* 0x000fe40000000014 */
[----:B------:R-:W-:Y:S02]  /*13a00*/  LOP3.LUT R25, R4, 0xff, RZ, 0xc0, !PT ;  /* 0x000000ff04197812 */ /* 0x000fe400078ec0ff */
[----:B------:R-:W-:-:S02]  /*13a10*/  LOP3.LUT R26, R26, 0xff, RZ, 0xc0, !PT ;  /* 0x000000ff1a1a7812 */ /* 0x000fc400078ec0ff */
[----:B------:R-:W-:Y:S02]  /*13a20*/  SHF.R.U32.HI R46, RZ, 0x8, R6 ;  /* 0x00000008ff2e7819 */ /* 0x000fe40000011606 */
[----:B------:R-:W-:Y:S02]  /*13a30*/  PRMT R47, R26, 0x7604, R25 ;  /* 0x000076041a2f7816 */ /* 0x000fe40000000019 */
[----:B------:R-:W-:Y:S02]  /*13a40*/  LOP3.LUT R44, R5, 0xff, RZ, 0xc0, !PT ;  /* 0x000000ff052c7812 */ /* 0x000fe400078ec0ff */
[----:B------:R-:W-:Y:S02]  /*13a50*/  LOP3.LUT R45, R6, 0xff, RZ, 0xc0, !PT ;  /* 0x000000ff062d7812 */ /* 0x000fe400078ec0ff */
[----:B------:R-:W-:Y:S02]  /*13a60*/  LOP3.LUT R46, R46, 0xff, RZ, 0xc0, !PT ;  /* 0x000000ff2e2e7812 */ /* 0x000fe400078ec0ff */
[----:B------:R-:W-:-:S02]  /*13a70*/  SHF.R.U32.HI R53, RZ, 0x10, R5 ;  /* 0x00000010ff357819 */ /* 0x000fc40000011605 */
[----:B------:R-:W-:Y:S02]  /*13a80*/  SHF.R.U32.HI R51, RZ, 0x8, R7 ;  /* 0x00000008ff337819 */ /* 0x000fe40000011607 */
[----:B------:R-:W-:Y:S01]  /*13a90*/  PRMT R55, R46, 0x7604, R45 ;  /* 0x000076042e377816 */ /* 0x000fe2000000002d */
[----:B------:R-:W-:Y:S01]  /*13aa0*/  IMAD.U32 R53, R53, 0x10000, RZ ;  /* 0x0001000035357824 */ /* 0x000fe200078e00ff */
[----:B------:R-:W-:Y:S02]  /*13ab0*/  SHF.R.U32.HI R45, RZ, 0x10, R43 ;  /* 0x00000010ff2d7819 */ /* 0x000fe4000001162b */
[----:B------:R-:W-:Y:S02]  /*13ac0*/  LOP3.LUT R50, R7, 0xff, RZ, 0xc0, !PT ;  /* 0x000000ff07327812 */ /* 0x000fe400078ec0ff */
[----:B------:R-:W-:Y:S01]  /*13ad0*/  LOP3.LUT R51, R51, 0xff, RZ, 0xc0, !PT ;  /* 0x000000ff33337812 */ /* 0x000fe200078ec0ff */
[----:B------:R-:W-:Y:S01]  /*13ae0*/  IMAD.U32 R45, R45, 0x10000, RZ ;  /* 0x000100002d2d7824 */ /* 0x000fe200078e00ff */
[----:B------:R-:W-:-:S02]  /*13af0*/  SHF.R.U32.HI R59, RZ, 0x10, R7 ;  /* 0x00000010ff3b7819 */ /* 0x000fc40000011607 */
[----:B------:R-:W-:Y:S02]  /*13b00*/  PRMT R50, R51, 0x7604, R50 ;  /* 0x0000760433327816 */ /* 0x000fe40000000032 */
[----:B------:R-:W-:Y:S02]  /*13b10*/  SHF.L.U32 R59, R59, 0x10, RZ ;  /* 0x000000103b3b7819 */ /* 0x000fe400000006ff */
[--C-:B------:R-:W-:Y:S02]  /*13b20*/  LOP3.LUT R55, R55, 0xff0000, R6.reuse, 0xf8, !PT ;  /* 0x00ff000037377812 */ /* 0x100fe400078ef806 */
[----:B------:R-:W-:Y:S02]  /*13b30*/  LOP3.LUT R59, R50, 0xff0000, R59, 0xf8, !PT ;  /* 0x00ff0000323b7812 */ /* 0x000fe400078ef83b */
[----:B------:R-:W-:Y:S02]  /*13b40*/  LOP3.LUT R51, R32, 0xff0000, R45, 0xf8, !PT ;  /* 0x00ff000020337812 */ /* 0x000fe400078ef82d */
[----:B------:R-:W-:-:S02]  /*13b50*/  LOP3.LUT R58, R55, 0xff000000, R6, 0xf8, !PT ;  /* 0xff000000373a7812 */ /* 0x000fc400078ef806 */
[----:B------:R-:W-:Y:S02]  /*13b60*/  LOP3.LUT R59, R59, 0xff000000, R7, 0xf8, !PT ;  /* 0xff0000003b3b7812 */ /* 0x000fe400078ef807 */
[----:B------:R-:W-:Y:S02]  /*13b70*/  LOP3.LUT R51, R51, 0xff000000, R43, 0xf8, !PT ;  /* 0xff00000033337812 */ /* 0x000fe400078ef82b */
[----:B------:R-:W-:Y:S02]  /*13b80*/  LOP3.LUT R33, R33, 0xff0000, R42, 0xf8, !PT ;  /* 0x00ff000021217812 */ /* 0x000fe400078ef82a */
[----:B------:R-:W-:Y:S02]  /*13b90*/  LOP3.LUT R21, R21, 0xff0000, R40, 0xf8, !PT ;  /* 0x00ff000015157812 */ /* 0x000fe400078ef828 */
[----:B--2---:R-:W-:Y:S02]  /*13ba0*/  IADD3 R3, R0, R29, R28 ;  /* 0x0000001d00037210 */ /* 0x004fe40007ffe01c */
[----:B------:R-:W-:Y:S01]  /*13bb0*/  SHF.R.U32.HI R28, RZ, 0x8, R5 ;  /* 0x00000008ff1c7819 */ /* 0x000fe20000011605 */
[----:B---3--:R-:W0:Y:S02]  /*13bc0*/  LDS.128 R24, [R69+0x20400] ;  /* 0x0204000045187984 */ /* 0x008e240000000c00 */
[----:B------:R-:W-:Y:S01]  /*13bd0*/  IMAD.IADD R0, R18, 0x1, R3 ;  /* 0x0000000112007824 */ /* 0x000fe200078e0203 */
[----:B------:R-:W-:-:S04]  /*13be0*/  LOP3.LUT R3, R28, 0xff, RZ, 0xc0, !PT ;  /* 0x000000ff1c037812 */ /* 0x000fc800078ec0ff */
[----:B------:R-:W1:Y:S01]  /*13bf0*/  LDS.128 R28, [R0+0x20400] ;  /* 0x02040000001c7984 */ /* 0x000e620000000c00 */
[----:B------:R-:W-:Y:S02]  /*13c00*/  PRMT R44, R3, 0x7604, R44 ;  /* 0x00007604032c7816 */ /* 0x000fe4000000002c */
[----:B------:R-:W-:Y:S02]  /*13c10*/  SHF.R.U32.HI R3, RZ, 0x10, R41 ;  /* 0x00000010ff037819 */ /* 0x000fe40000011629 */
[----:B------:R-:W-:Y:S02]  /*13c20*/  LOP3.LUT R53, R44, 0xff0000, R53, 0xf8, !PT ;  /* 0x00ff00002c357812 */ /* 0x000fe400078ef835 */
[----:B------:R-:W-:Y:S01]  /*13c30*/  LOP3.LUT R44, R21, 0xff000000, R40, 0xf8, !PT ;  /* 0xff000000152c7812 */ /* 0x000fe200078ef828 */
[----:B------:R-:W-:Y:S01]  /*13c40*/  IMAD.U32 R3, R3, 0x10000, RZ ;  /* 0x0001000003037824 */ /* 0x000fe200078e00ff */
[----:B------:R-:W-:-:S04]  /*13c50*/  LOP3.LUT R53, R53, 0xff000000, R5, 0xf8, !PT ;  /* 0xff00000035357812 */ /* 0x000fc800078ef805 */
[----:B------:R-:W-:Y:S02]  /*13c60*/  LOP3.LUT R3, R20, 0xff0000, R3, 0xf8, !PT ;  /* 0x00ff000014037812 */ /* 0x000fe400078ef803 */
[----:B------:R-:W-:Y:S02]  /*13c70*/  F2FP.F16.E4M3.UNPACK_B R55, R53 ;  /* 0x00000035ff37723e */ /* 0x000fe400020006ff */
[----:B------:R-:W-:Y:S02]  /*13c80*/  LOP3.LUT R45, R3, 0xff000000, R41, 0xf8, !PT ;  /* 0xff000000032d7812 */ /* 0x000fe400078ef829 */
[--C-:B------:R-:W-:Y:S01]  /*13c90*/  LOP3.LUT R3, R47, 0xff0000, R4.reuse, 0xf8, !PT ;  /* 0x00ff00002f037812 */ /* 0x100fe200078ef804 */
[--C-:B------:R-:W-:Y:S01]  /*13ca0*/  HADD2.F32 R56, -RZ, R55.reuse.H0_H0 ;  /* 0x20000037ff387230 */ /* 0x100fe20000004100 */
[----:B------:R-:W-:Y:S01]  /*13cb0*/  F2FP.F16.E4M3.UNPACK_B R43, R45 ;  /* 0x0000002dff2b723e */ /* 0x000fe200020006ff */
[----:B------:R-:W-:Y:S01]  /*13cc0*/  HADD2.F32 R55, -RZ, R55.H1_H1 ;  /* 0x30000037ff377230 */ /* 0x000fe20000004100 */
[----:B------:R-:W-:-:S02]  /*13cd0*/  LOP3.LUT R50, R3, 0xff000000, R4, 0xf8, !PT ;  /* 0xff00000003327812 */ /* 0x000fc400078ef804 */
[----:B------:R-:W-:Y:S01]  /*13ce0*/  LOP3.LUT R47, R33, 0xff000000, R42, 0xf8, !PT ;  /* 0xff000000212f7812 */ /* 0x000fe200078ef82a */
[--C-:B------:R-:W-:Y:S01]  /*13cf0*/  HADD2.F32 R46, -RZ, R43.reuse.H0_H0 ;  /* 0x2000002bff2e7230 */ /* 0x100fe20000004100 */
[----:B------:R-:W-:Y:S01]  /*13d00*/  F2FP.F16.E4M3.UNPACK_B R53, R53.H1 ;  /* 0x00000035ff35723e */ /* 0x000fe200030006ff */
[----:B------:R-:W-:Y:S01]  /*13d10*/  HADD2.F32 R43, -RZ, R43.H1_H1 ;  /* 0x3000002bff2b7230 */ /* 0x000fe20000004100 */
[----:B------:R-:W-:Y:S02]  /*13d20*/  F2FP.F16.E4M3.UNPACK_B R45, R45.H1 ;  /* 0x0000002dff2d723e */ /* 0x000fe400030006ff */
[-C--:B0-----:R-:W-:Y:S02]  /*13d30*/  F2FP.F16.E4M3.UNPACK_B R4, R25.reuse ;  /* 0x00000019ff04723e */ /* 0x081fe400020006ff */
[----:B------:R-:W-:Y:S02]  /*13d40*/  F2FP.F16.E4M3.UNPACK_B R6, R25.H1 ;  /* 0x00000019ff06723e */ /* 0x000fe400030006ff */
[----:B------:R-:W-:Y:S01]  /*13d50*/  F2FP.F16.E4M3.UNPACK_B R21, R27 ;  /* 0x0000001bff15723e */ /* 0x000fe200020006ff */
[--C-:B------:R-:W-:Y:S01]  /*13d60*/  HADD2.F32 R25, -RZ, R4.reuse.H0_H0 ;  /* 0x20000004ff197230 */ /* 0x100fe20000004100 */
[----:B-1----:R-:W-:Y:S01]  /*13d70*/  F2FP.F16.E4M3.UNPACK_B R7, R29 ;  /* 0x0000001dff07723e */ /* 0x002fe200020006ff */
[----:B------:R-:W-:Y:S01]  /*13d80*/  HADD2.F32 R4, -RZ, R4.H1_H1 ;  /* 0x30000004ff047230 */ /* 0x000fe20000004100 */
[----:B------:R-:W-:-:S02]  /*13d90*/  F2FP.F16.E4M3.UNPACK_B R41, R31 ;  /* 0x0000001fff29723e */ /* 0x000fc400020006ff */
[----:B------:R-:W-:Y:S01]  /*13da0*/  F2FP.F16.E4M3.UNPACK_B R42, R31.H1 ;  /* 0x0000001fff2a723e */ /* 0x000fe200030006ff */
[--C-:B------:R-:W-:Y:S01]  /*13db0*/  HADD2.F32 R5, -RZ, R7.reuse.H0_H0 ;  /* 0x20000007ff057230 */ /* 0x100fe20000004100 */
[----:B------:R-:W-:Y:S02]  /*13dc0*/  F2FP.F16.E4M3.UNPACK_B R32, R29.H1 ;  /* 0x0000001dff20723e */ /* 0x000fe400030006ff */
[----:B------:R-:W-:Y:S02]  /*13dd0*/  F2FP.F16.E4M3.UNPACK_B R33, R30 ;  /* 0x0000001eff21723e */ /* 0x000fe400020006ff */
[C---:B------:R-:W-:Y:S01]  /*13de0*/  FMUL.FTZ R60, R5.reuse, R56 ;  /* 0x00000038053c7220 */ /* 0x040fe20000410000 */
[----:B------:R-:W-:Y:S01]  /*13df0*/  FMUL.FTZ R31, R5, R46 ;  /* 0x0000002e051f7220 */ /* 0x000fe20000410000 */
[----:B------:R-:W-:Y:S01]  /*13e00*/  F2FP.F16.E4M3.UNPACK_B R40, R30.H1 ;  /* 0x0000001eff28723e */ /* 0x000fe200030006ff */
[----:B------:R-:W-:Y:S02]  /*13e10*/  HADD2.F32 R30, -RZ, R7.H1_H1 ;  /* 0x30000007ff1e7230 */ /* 0x000fe40000004100 */
[C---:B------:R-:W-:Y:S01]  /*13e20*/  FFMA.FTZ R5, R25.reuse, R46, -R60 ;  /* 0x0000002e19057223 */ /* 0x040fe2000001083c */
[----:B------:R-:W-:Y:S01]  /*13e30*/  FFMA.FTZ R25, R25, R56, R31 ;  /* 0x0000003819197223 */ /* 0x000fe2000001001f */
[----:B------:R-:W-:Y:S01]  /*13e40*/  HADD2.F32 R56, -RZ, R53.H0_H0 ;  /* 0x20000035ff387230 */ /* 0x000fe20000004100 */
[----:B------:R-:W-:Y:S01]  /*13e50*/  F2FP.F16.E4M3.UNPACK_B R27, R27.H1 ;  /* 0x0000001bff1b723e */ /* 0x000fe200030006ff */
[----:B------:R-:W-:-:S02]  /*13e60*/  HADD2.F32 R31, -RZ, R32.H0_H0 ;  /* 0x20000020ff1f7230 */ /* 0x000fc40000004100 */
[C---:B------:R-:W-:Y:S01]  /*13e70*/  FMUL.FTZ R61, R30.reuse, R55 ;  /* 0x000000371e3d7220 */ /* 0x040fe20000410000 */
[----:B------:R-:W-:Y:S02]  /*13e80*/  HADD2.F32 R46, -RZ, R45.H0_H0 ;  /* 0x2000002dff2e7230 */ /* 0x000fe40000004100 */
[-C--:B------:R-:W-:Y:S01]  /*13e90*/  FMUL.FTZ R30, R30, R43.reuse ;  /* 0x0000002b1e1e7220 */ /* 0x080fe20000410000 */
[----:B------:R-:W-:Y:S02]  /*13ea0*/  HADD2.F32 R7, -RZ, R6.H0_H0 ;  /* 0x20000006ff077230 */ /* 0x000fe40000004100 */
[C---:B------:R-:W-:Y:S01]  /*13eb0*/  FMUL.FTZ R64, R31.reuse, R56 ;  /* 0x000000381f407220 */ /* 0x040fe20000410000 */
[C---:B------:R-:W-:Y:S01]  /*13ec0*/  FFMA.FTZ R60, R4.reuse, R43, -R61 ;  /* 0x0000002b043c7223 */ /* 0x040fe2000001083d */
[----:B------:R-:W-:Y:S01]  /*13ed0*/  FMUL.FTZ R31, R31, R46 ;  /* 0x0000002e1f1f7220 */ /* 0x000fe20000410000 */
[----:B------:R-:W-:Y:S01]  /*13ee0*/  F2FP.F16.E4M3.UNPACK_B R43, R59 ;  /* 0x0000003bff2b723e */ /* 0x000fe200020006ff */
[----:B------:R-:W-:Y:S01]  /*13ef0*/  FFMA.FTZ R62, R4, R55, R30 ;  /* 0x00000037043e7223 */ /* 0x000fe2000001001e */
[----:B------:R-:W-:-:S02]  /*13f00*/  HADD2.F32 R53, -RZ, R53.H1_H1 ;  /* 0x30000035ff357230 */ /* 0x000fc40000004100 */
[C---:B------:R-:W-:Y:S01]  /*13f10*/  FFMA.FTZ R64, R7.reuse, R46, -R64 ;  /* 0x0000002e07407223 */ /* 0x040fe20000010840 */
[----:B------:R-:W-:Y:S02]  /*13f20*/  HADD2.F32 R32, -RZ, R32.H1_H1 ;  /* 0x30000020ff207230 */ /* 0x000fe40000004100 */
[----:B------:R-:W-:Y:S01]  /*13f30*/  FFMA.FTZ R56, R7, R56, R31 ;  /* 0x0000003807387223 */ /* 0x000fe2000001001f */
[----:B------:R-:W-:Y:S01]  /*13f40*/  HADD2.F32 R45, -RZ, R45.H1_H1 ;  /* 0x3000002dff2d7230 */ /* 0x000fe20000004100 */
[----:B------:R-:W-:Y:S01]  /*13f50*/  F2FP.F16.E4M3.UNPACK_B R30, R51 ;  /* 0x00000033ff1e723e */ /* 0x000fe200020006ff */
[----:B------:R-:W-:Y:S02]  /*13f60*/  HADD2.F32 R46, -RZ, R43.H0_H0 ;  /* 0x2000002bff2e7230 */ /* 0x000fe40000004100 */
[C---:B------:R-:W-:Y:S01]  /*13f70*/  FMUL.FTZ R55, R32.reuse, R53 ;  /* 0x0000003520377220 */ /* 0x040fe20000410000 */
[----:B------:R-:W-:Y:S02]  /*13f80*/  HADD2.F32 R7, -RZ, R41.H0_H0 ;  /* 0x20000029ff077230 */ /* 0x000fe40000004100 */
[----:B------:R-:W-:Y:S01]  /*13f90*/  FMUL.FTZ R32, R32, R45 ;  /* 0x0000002d20207220 */ /* 0x000fe20000410000 */
[----:B------:R-:W-:Y:S01]  /*13fa0*/  HADD2.F32 R6, -RZ, R6.H1_H1 ;  /* 0x30000006ff067230 */ /* 0x000fe20000004100 */
[----:B------:R-:W-:Y:S01]  /*13fb0*/  F2FP.F16.E4M3.UNPACK_B R59, R59.H1 ;  /* 0x0000003bff3b723e */ /* 0x000fe200030006ff */
[----:B------:R-:W-:-:S02]  /*13fc0*/  HADD2.F32 R31, -RZ, R30.H0_H0 ;  /* 0x2000001eff1f7230 */ /* 0x000fc40000004100 */
[C---:B------:R-:W-:Y:S01]  /*13fd0*/  FMUL.FTZ R61, R7.reuse, R46 ;  /* 0x0000002e073d7220 */ /* 0x040fe20000410000 */
[----:B------:R-:W-:Y:S02]  /*13fe0*/  HADD2.F32 R4, -RZ, R21.H0_H0 ;  /* 0x20000015ff047230 */ /* 0x000fe40000004100 */
[C---:B------:R-:W-:Y:S01]  /*13ff0*/  FFMA.FTZ R53, R6.reuse, R53, R32 ;  /* 0x0000003506357223 */ /* 0x040fe20000010020 */
[----:B------:R-:W-:Y:S01]  /*14000*/  FFMA.FTZ R55, R6, R45, -R55 ;  /* 0x0000002d06377223 */ /* 0x000fe20000010837 */
[-C--:B------:R-:W-:Y:S01]  /*14010*/  FMUL.FTZ R7, R7, R31.reuse ;  /* 0x0000001f07077220 */ /* 0x080fe20000410000 */
[----:B------:R-:W-:Y:S02]  /*14020*/  HADD2.F32 R32, -RZ, R43.H1_H1 ;  /* 0x3000002bff207230 */ /* 0x000fe40000004100 */
[----:B------:R-:W-:Y:S01]  /*14030*/  FFMA.FTZ R61, R4, R31, -R61 ;  /* 0x0000001f043d7223 */ /* 0x000fe2000001083d */
[----:B------:R-:W-:Y:S01]  /*14040*/  F2FP.F16.E4M3.UNPACK_B R51, R51.H1 ;  /* 0x00000033ff33723e */ /* 0x000fe200030006ff */
[----:B------:R-:W-:-:S02]  /*14050*/  HADD2.F32 R41, -RZ, R41.H1_H1 ;  /* 0x30000029ff297230 */ /* 0x000fc40000004100 */
[----:B------:R-:W-:Y:S01]  /*14060*/  FFMA.FTZ R46, R4, R46, R7 ;  /* 0x0000002e042e7223 */ /* 0x000fe20000010007 */
[----:B------:R-:W-:Y:S01]  /*14070*/  HADD2.F32 R31, -RZ, R59.H0_H0 ;  /* 0x2000003bff1f7230 */ /* 0x000fe20000004100 */
[----:B------:R-:W-:Y:S01]  /*14080*/  F2FP.F16.E4M3.UNPACK_B R29, R28 ;  /* 0x0000001cff1d723e */ /* 0x000fe200020006ff */
[----:B------:R-:W-:Y:S02]  /*14090*/  HADD2.F32 R6, -RZ, R42.H0_H0 ;  /* 0x2000002aff067230 */ /* 0x000fe40000004100 */
[----:B------:R-:W-:Y:S01]  /*140a0*/  FMUL.FTZ R66, R41, R32 ;  /* 0x0000002029427220 */ /* 0x000fe20000410000 */
[----:B------:R-:W-:Y:S01]  /*140b0*/  HADD2.F32 R30, -RZ, R30.H1_H1 ;  /* 0x3000001eff1e7230 */ /* 0x000fe20000004100 */
[----:B------:R-:W-:Y:S01]  /*140c0*/  F2FP.F16.E4M3.UNPACK_B R28, R28.H1 ;  /* 0x0000001cff1c723e */ /* 0x000fe200030006ff */
[----:B------:R-:W-:Y:S02]  /*140d0*/  HADD2.F32 R21, -RZ, R21.H1_H1 ;  /* 0x30000015ff157230 */ /* 0x000fe40000004100 */
[----:B------:R-:W-:Y:S01]  /*140e0*/  FMUL.FTZ R43, R6, R31 ;  /* 0x0000001f062b7220 */ /* 0x000fe20000410000 */
[----:B------:R-:W-:-:S02]  /*140f0*/  HADD2.F32 R7, -RZ, R51.H0_H0 ;  /* 0x20000033ff077230 */ /* 0x000fc40000004100 */
[-C--:B------:R-:W-:Y:S01]  /*14100*/  FMUL.FTZ R41, R41, R30.reuse ;  /* 0x0000001e29297220 */ /* 0x080fe20000410000 */
[----:B------:R-:W-:Y:S02]  /*14110*/  HADD2.F32 R4, -RZ, R27.H0_H0 ;  /* 0x2000001bff047230 */ /* 0x000fe40000004100 */
[C---:B------:R-:W-:Y:S01]  /*14120*/  FFMA.FTZ R66, R21.reuse, R30, -R66 ;  /* 0x0000001e15427223 */ /* 0x040fe20000010842 */
[----:B------:R-:W-:Y:S01]  /*14130*/  F2FP.F16.E4M3.UNPACK_B R30, R50.H1 ;  /* 0x00000032ff1e723e */ /* 0x000fe200030006ff */
[-C--:B------:R-:W-:Y:S01]  /*14140*/  FMUL.FTZ R6, R6, R7.reuse ;  /* 0x0000000706067220 */ /* 0x080fe20000410000 */
[----:B------:R-:W-:Y:S02]  /*14150*/  HADD2.F32 R59, -RZ, R59.H1_H1 ;  /* 0x3000003bff3b7230 */ /* 0x000fe40000004100 */
[C---:B------:R-:W-:Y:S01]  /*14160*/  FFMA.FTZ R65, R4.reuse, R7, -R43 ;  /* 0x0000000704417223 */ /* 0x040fe2000001082b */
[----:B------:R-:W-:Y:S01]  /*14170*/  HADD2.F32 R42, -RZ, R42.H1_H1 ;  /* 0x3000002aff2a7230 */ /* 0x000fe20000004100 */
[----:B------:R-:W-:Y:S01]  /*14180*/  F2FP.F16.E4M3.UNPACK_B R7, R44.H1 ;  /* 0x0000002cff07723e */ /* 0x000fe200030006ff */
[----:B------:R-:W-:Y:S01]  /*14190*/  HADD2.F32 R51, -RZ, R51.H1_H1 ;  /* 0x30000033ff337230 */ /* 0x000fe20000004100 */
[----:B------:R-:W-:Y:S01]  /*141a0*/  F2FP.F16.E4M3.UNPACK_B R3, R24 ;  /* 0x00000018ff03723e */ /* 0x000fe200020006ff */
[----:B------:R-:W-:Y:S01]  /*141b0*/  FFMA.FTZ R63, R21, R32, R41 ;  /* 0x00000020153f7223 */ /* 0x000fe20000010029 */
[----:B------:R-:W-:Y:S01]  /*141c0*/  FFMA.FTZ R67, R4, R31, R6 ;  /* 0x0000001f04437223 */ /* 0x000fe20000010006 */
[----:B------:R-:W-:Y:S01]  /*141d0*/  F2FP.F16.E4M3.UNPACK_B R24, R24.H1 ;  /* 0x00000018ff18723e */ /* 0x000fe200030006ff */
[----:B------:R-:W-:-:S02]  /*141e0*/  HADD2.F32 R27, -RZ, R27.H1_H1 ;  /* 0x3000001bff1b7230 */ /* 0x000fc40000004100 */
[C---:B------:R-:W-:Y:S01]  /*141f0*/  FMUL.FTZ R32, R42.reuse, R59 ;  /* 0x0000003b2a207220 */ /* 0x040fe20000410000 */
[----:B------:R-:W-:Y:S02]  /*14200*/  HADD2.F32 R31, -RZ, R30.H0_H0 ;  /* 0x2000001eff1f7230 */ /* 0x000fe40000004100 */
[-C--:B------:R-:W-:Y:S01]  /*14210*/  FMUL.FTZ R42, R42, R51.reuse ;  /* 0x000000332a2a7220 */ /* 0x080fe20000410000 */
[----:B------:R-:W-:Y:S02]  /*14220*/  HADD2.F32 R6, -RZ, R28.H0_H0 ;  /* 0x2000001cff067230 */ /* 0x000fe40000004100 */
[C---:B------:R-:W-:Y:S01]  /*14230*/  FFMA.FTZ R68, R27.reuse, R51, -R32 ;  /* 0x000000331b447223 */ /* 0x040fe20000010820 */
[----:B------:R-:W-:Y:S02]  /*14240*/  HADD2.F32 R21, -RZ, R7.H0_H0 ;  /* 0x20000007ff157230 */ /* 0x000fe40000004100 */
[----:B------:R-:W-:Y:S01]  /*14250*/  FFMA.FTZ R70, R27, R59, R42 ;  /* 0x0000003b1b467223 */ /* 0x000fe2000001002a */
[----:B------:R-:W-:-:S02]  /*14260*/  HADD2.F32 R4, -RZ, R24.H0_H0 ;  /* 0x20000018ff047230 */ /* 0x000fc40000004100 */
[C---:B------:R-:W-:Y:S01]  /*14270*/  FMUL.FTZ R41, R6.reuse, R31 ;  /* 0x0000001f06297220 */ /* 0x040fe20000410000 */
[----:B------:R-:W-:Y:S02]  /*14280*/  HADD2.F32 R27, -RZ, R30.H1_H1 ;  /* 0x3000001eff1b7230 */ /* 0x000fe40000004100 */
[----:B------:R-:W-:Y:S01]  /*14290*/  FMUL.FTZ R6, R6, R21 ;  /* 0x0000001506067220 */ /* 0x000fe20000410000 */
[----:B------:R-:W-:Y:S01]  /*142a0*/  HADD2.F32 R28, -RZ, R28.H1_H1 ;  /* 0x3000001cff1c7230 */ /* 0x000fe20000004100 */
[----:B------:R-:W-:Y:S01]  /*142b0*/  F2FP.F16.E4M3.UNPACK_B R50, R50 ;  /* 0x00000032ff32723e */ /* 0x000fe200020006ff */
[----:B------:R-:W-:Y:S02]  /*142c0*/  HADD2.F32 R7, -RZ, R7.H1_H1 ;  /* 0x30000007ff077230 */ /* 0x000fe40000004100 */
[----:B------:R-:W-:Y:S01]  /*142d0*/  FFMA.FTZ R42, R4, R31, R6 ;  /* 0x0000001f042a7223 */ /* 0x000fe20000010006 */
[----:B------:R-:W-:Y:S01]  /*142e0*/  HADD2.F32 R24, -RZ, R24.H1_H1 ;  /* 0x30000018ff187230 */ /* 0x000fe20000004100 */
[----:B------:R-:W-:Y:S01]  /*142f0*/  F2FP.F16.E4M3.UNPACK_B R44, R44 ;  /* 0x0000002cff2c723e */ /* 0x000fe200020006ff */
[----:B------:R-:W-:Y:S01]  /*14300*/  FMUL.FTZ R31, R28, R27 ;  /* 0x0000001b1c1f7220 */ /* 0x000fe20000410000 */
[----:B------:R-:W-:Y:S01]  /*14310*/  FFMA.FTZ R32, R4, R21, -R41 ;  /* 0x0000001504207223 */ /* 0x000fe20000010829 */
[----:B------:R-:W-:Y:S01]  /*14320*/  FMUL.FTZ R28, R28, R7 ;  /* 0x000000071c1c7220 */ /* 0x000fe20000410000 */
[----:B------:R-:W-:-:S02]  /*14330*/  HADD2.F32 R21, -RZ, R50.H0_H0 ;  /* 0x20000032ff157230 */ /* 0x000fc40000004100 */
[C---:B------:R-:W-:Y:S01]  /*14340*/  FFMA.FTZ R43, R24.reuse, R7, -R31 ;  /* 0x00000007182b7223 */ /* 0x040fe2000001081f */
[--C-:B------:R-:W-:Y:S02]  /*14350*/  HADD2.F32 R6, -RZ, R29.reuse.H0_H0 ;  /* 0x2000001dff067230 */ /* 0x100fe40000004100 */
[----:B------:R-:W-:Y:S01]  /*14360*/  FFMA.FTZ R45, R24, R27, R28 ;  /* 0x0000001b182d7223 */ /* 0x000fe2000001001c */
[----:B------:R-:W-:Y:S01]  /*14370*/  HADD2.F32 R7, -RZ, R44.H0_H0 ;  /* 0x2000002cff077230 */ /* 0x000fe20000004100 */
[----:B------:R-:W-:Y:S01]  /*14380*/  F2FP.F16.E4M3.UNPACK_B R24, R58.H1 ;  /* 0x0000003aff18723e */ /* 0x000fe200030006ff */
        /* <DEDUP_REMOVED lines=8> */
[----:B------:R-:W-:Y:S01]  /*14410*/  HADD2.F32 R3, -RZ, R3.H1_H1 ;  /* 0x30000003ff037230 */ /* 0x000fe20000004100 */
[----:B------:R-:W-:Y:S01]  /*14420*/  F2FP.F16.E4M3.UNPACK_B R26, R26.H1 ;  /* 0x0000001aff1a723e */ /* 0x000fe200030006ff */
[C---:B------:R-:W-:Y:S01]  /*14430*/  FFMA.FTZ R28, R4.reuse, R7, -R27 ;  /* 0x00000007041c7223 */ /* 0x040fe2000001081b */
[----:B------:R-:W-:Y:S01]  /*14440*/  FFMA.FTZ R31, R4, R21, R31 ;  /* 0x00000015041f7223 */ /* 0x000fe2000001001f */
[----:B------:R-:W-:Y:S01]  /*14450*/  F2FP.F16.E4M3.UNPACK_B R6, R47.H1 ;  /* 0x0000002fff06723e */ /* 0x000fe200030006ff */
[-C--:B------:R-:W-:Y:S01]  /*14460*/  FMUL.FTZ R29, R29, R44.reuse ;  /* 0x0000002c1d1d7220 */ /* 0x080fe20000410000 */
[----:B------:R-:W-:Y:S02]  /*14470*/  HADD2.F32 R27, -RZ, R24.H0_H0 ;  /* 0x20000018ff1b7230 */ /* 0x000fe40000004100 */
[----:B------:R-:W-:Y:S01]  /*14480*/  FFMA.FTZ R41, R3, R44, -R30 ;  /* 0x0000002c03297223 */ /* 0x000fe2000001081e */
[----:B------:R-:W-:-:S02]  /*14490*/  HADD2.F32 R4, -RZ, R40.H0_H0 ;  /* 0x20000028ff047230 */ /* 0x000fc40000004100 */
[----:B------:R-:W-:Y:S01]  /*144a0*/  FFMA.FTZ R50, R3, R50, R29 ;  /* 0x0000003203327223 */ /* 0x000fe2000001001d */
[--C-:B------:R-:W-:Y:S01]  /*144b0*/  HADD2.F32 R7, -RZ, R6.reuse.H0_H0 ;  /* 0x20000006ff077230 */ /* 0x100fe20000004100 */
[----:B------:R-:W-:Y:S01]  /*144c0*/  F2FP.F16.E4M3.UNPACK_B R58, R58 ;  /* 0x0000003aff3a723e */ /* 0x000fe200020006ff */
[----:B------:R-:W-:Y:S02]  /*144d0*/  HADD2.F32 R21, -RZ, R6.H1_H1 ;  /* 0x30000006ff157230 */ /* 0x000fe40000004100 */
[C---:B------:R-:W-:Y:S01]  /*144e0*/  FMUL.FTZ R6, R4.reuse, R27 ;  /* 0x0000001b04067220 */ /* 0x040fe20000410000 */
[----:B------:R-:W-:Y:S02]  /*144f0*/  HADD2.F32 R3, -RZ, R26.H0_H0 ;  /* 0x2000001aff037230 */ /* 0x000fe40000004100 */
[----:B------:R-:W-:Y:S01]  /*14500*/  FMUL.FTZ R4, R4, R7 ;  /* 0x0000000704047220 */ /* 0x000fe20000410000 */
[----:B------:R-:W-:Y:S01]  /*14510*/  HADD2.F32 R29, -RZ, R24.H1_H1 ;  /* 0x30000018ff1d7230 */ /* 0x000fe20000004100 */
[----:B------:R-:W-:Y:S01]  /*14520*/  F2FP.F16.E4M3.UNPACK_B R47, R47 ;  /* 0x0000002fff2f723e */ /* 0x000fe200020006ff */
[----:B------:R-:W-:-:S02]  /*14530*/  HADD2.F32 R40, -RZ, R40.H1_H1 ;  /* 0x30000028ff287230 */ /* 0x000fc40000004100 */
[C---:B------:R-:W-:Y:S01]  /*14540*/  FFMA.FTZ R30, R3.reuse, R7, -R6 ;  /* 0x00000007031e7223 */ /* 0x040fe20000010806 */
[----:B------:R-:W-:Y:S02]  /*14550*/  HADD2.F32 R26, -RZ, R26.H1_H1 ;  /* 0x3000001aff1a7230 */ /* 0x000fe40000004100 */
[----:B------:R-:W-:Y:S01]  /*14560*/  FFMA.FTZ R27, R3, R27, R4 ;  /* 0x0000001b031b7223 */ /* 0x000fe20000010004 */
[----:B------:R-:W-:Y:S02]  /*14570*/  HADD2.F32 R4, -RZ, R33.H0_H0 ;  /* 0x20000021ff047230 */ /* 0x000fe40000004100 */
[C---:B------:R-:W-:Y:S01]  /*14580*/  FMUL.FTZ R7, R40.reuse, R29 ;  /* 0x0000001d28077220 */ /* 0x040fe20000410000 */
[----:B------:R-:W-:Y:S02]  /*14590*/  HADD2.F32 R6, -RZ, R47.H0_H0 ;  /* 0x2000002fff067230 */ /* 0x000fe40000004100 */
[----:B------:R-:W-:Y:S01]  /*145a0*/  FMUL.FTZ R40, R40, R21 ;  /* 0x0000001528287220 */ /* 0x000fe20000410000 */
[----:B------:R-:W-:-:S02]  /*145b0*/  HADD2.F32 R33, -RZ, R33.H1_H1 ;  /* 0x30000021ff217230 */ /* 0x000fc40000004100 */
[C---:B------:R-:W-:Y:S01]  /*145c0*/  FFMA.FTZ R51, R26.reuse, R21, -R7 ;  /* 0x000000151a337223 */ /* 0x040fe20000010807 */
[--C-:B------:R-:W-:Y:S02]  /*145d0*/  HADD2.F32 R7, -RZ, R58.reuse.H0_H0 ;  /* 0x2000003aff077230 */ /* 0x100fe40000004100 */
[----:B------:R-:W-:Y:S01]  /*145e0*/  FFMA.FTZ R40, R26, R29, R40 ;  /* 0x0000001d1a287223 */ /* 0x000fe20000010028 */
[----:B------:R-:W-:Y:S01]  /*145f0*/  HADD2.F32 R58, -RZ, R58.H1_H1 ;  /* 0x3000003aff3a7230 */ /* 0x000fe20000004100 */
[----:B------:R-:W-:Y:S01]  /*14600*/  F2FP.SATFINITE.E4M3.F32.PACK_AB_MERGE_C R55, R55, R64, RZ ;  /* 0x000000403737723e */ /* 0x000fe200048070ff */
[----:B------:R-:W-:Y:S02]  /*14610*/  HADD2.F32 R47, -RZ, R47.H1_H1 ;  /* 0x3000002fff2f7230 */ /* 0x000fe40000004100 */
[C---:B------:R-:W-:Y:S01]  /*14620*/  FMUL.FTZ R24, R4.reuse, R7 ;  /* 0x0000000704187220 */ /* 0x040fe20000410000 */
[--C-:B------:R-:W-:Y:S02]  /*14630*/  HADD2.F32 R3, -RZ, R20.reuse.H0_H0 ;  /* 0x20000014ff037230 */ /* 0x100fe40000004100 */
[----:B------:R-:W-:Y:S01]  /*14640*/  FMUL.FTZ R4, R4, R6 ;  /* 0x0000000604047220 */ /* 0x000fe20000410000 */
        /* <DEDUP_REMOVED lines=14> */
[----:B------:R-:W-:Y:S02]  /*14730*/  F2FP.SATFINITE.E4M3.F32.PACK_AB_MERGE_C R5, R60, R5, R55 ;  /* 0x000000053c05723e */ /* 0x000fe40004807037 */
[----:B------:R-:W-:-:S02]  /*14740*/  F2FP.SATFINITE.E4M3.F32.PACK_AB_MERGE_C R7, R66, R61, R7 ;  /* 0x0000003d4207723e */ /* 0x000fc40004807007 */
[----:B------:R-:W-:Y:S02]  /*14750*/  F2FP.SATFINITE.E4M3.F32.PACK_AB_MERGE_C R4, R41, R28, R4 ;  /* 0x0000001c2904723e */ /* 0x000fe40004807004 */
[----:B------:R-:W-:Y:S02]  /*14760*/  F2FP.SATFINITE.E4M3.F32.PACK_AB_MERGE_C R6, R21, R6, R30 ;  /* 0x000000061506723e */ /* 0x000fe4000480701e */
[----:B------:R-:W-:Y:S02]  /*14770*/  F2FP.SATFINITE.E4M3.F32.PACK_AB_MERGE_C R25, R62, R25, R53 ;  /* 0x000000193e19723e */ /* 0x000fe40004807035 */
[----:B------:R-:W-:Y:S01]  /*14780*/  F2FP.SATFINITE.E4M3.F32.PACK_AB_MERGE_C R27, R63, R46, R67 ;  /* 0x0000002e3f1b723e */ /* 0x000fe20004807043 */
[----:B------:R2:W-:Y:S01]  /*14790*/  STS.128 [R69+0x20400], R4 ;  /* 0x0204000445007388 */ /* 0x0005e20000000c00 */
[----:B------:R-:W-:Y:S02]  /*147a0*/  F2FP.SATFINITE.E4M3.F32.PACK_AB_MERGE_C R24, R50, R31, R24 ;  /* 0x0000001f3218723e */ /* 0x000fe40004807018 */
[----:B------:R-:W-:-:S05]  /*147b0*/  F2FP.SATFINITE.E4M3.F32.PACK_AB_MERGE_C R26, R33, R26, R40 ;  /* 0x0000001a211a723e */ /* 0x000fca0004807028 */
[----:B------:R2:W-:Y:S02]  /*147c0*/  STS.128 [R0+0x20400], R24 ;  /* 0x0204001800007388 */ /* 0x0005e40000000c00 */
.L_x_2489:
[----:B------:R-:W-:Y:S05]  /*147d0*/  BSYNC B1 ;  /* 0x0000000000017941 */ /* 0x000fea0003800000 */
.L_x_2488:
[----:B------:R-:W-:Y:S04]  /*147e0*/  BSSY B1, `(.L_x_2490) ;  /* 0x0000106000017945 */ /* 0x000fe80003800000 */
[----:B------:R-:W-:Y:S05]  /*147f0*/  @P1 BRA `(.L_x_2491) ;  /* 0x0000001000101947 */ /* 0x000fea0003800000 */
[----:B-12---:R-:W2:Y:S04]  /*14800*/  LDL R26, [R1+0x34] ;  /* 0x00003400011a7983 */ /* 0x006ea80000100800 */
[----:B------:R-:W3:Y:S01]  /*14810*/  LDL R61, [R1+0x70] ;  /* 0x00007000013d7983 */ /* 0x000ee20000100800 */
[----:B------:R-:W-:Y:S01]  /*14820*/  VIADD R21, R19, 0x40 ;  /* 0x0000004013157836 */ /* 0x000fe20000000000 */
[----:B-----5:R-:W-:Y:S02]  /*14830*/  LEA.HI R7, R57, R54, RZ, 0x1c ;  /* 0x0000003639077211 */ /* 0x020fe400078fe0ff */
[----:B------:R-:W-:Y:S01]  /*14840*/  SHF.R.U32.HI R0, RZ, 0x8, R34 ;  /* 0x00000008ff007819 */ /* 0x000fe20000011622 */
[----:B------:R-:W-:Y:S01]  /*14850*/  IMAD.SHL.U32 R21, R21, 0x80, RZ ;  /* 0x0000008015157824 */ /* 0x000fe200078e00ff */
[----:B------:R-:W-:Y:S01]  /*14860*/  SHF.R.S32.HI R24, RZ, 0x1f, R7 ;  /* 0x0000001fff187819 */ /* 0x000fe20000011407 */
[----:B------:R-:W-:Y:S01]  /*14870*/  IMAD.SHL.U32 R20, R7, 0x10, RZ ;  /* 0x0000001007147824 */ /* 0x000fe200078e00ff */
[----:B0-----:R-:W-:-:S02]  /*14880*/  LOP3.LUT R3, R0, 0xff, RZ, 0xc0, !PT ;  /* 0x000000ff00037812 */ /* 0x001fc400078ec0ff */
[----:B------:R-:W-:Y:S02]  /*14890*/  LOP3.LUT R21, R21, 0x380, RZ, 0xc0, !PT ;  /* 0x0000038015157812 */ /* 0x000fe400078ec0ff */
[----:B------:R-:W-:Y:S02]  /*148a0*/  LOP3.LUT R4, R34, 0xff, RZ, 0xc0, !PT ;  /* 0x000000ff22047812 */ /* 0x000fe400078ec0ff */
[----:B------:R-:W-:Y:S02]  /*148b0*/  SHF.R.U32.HI R25, RZ, 0x3, R21 ;  /* 0x00000003ff197819 */ /* 0x000fe40000011615 */
[----:B------:R-:W-:Y:S02]  /*148c0*/  LOP3.LUT R0, R21, 0x70, R20, 0xf8, !PT ;  /* 0x0000007015007812 */ /* 0x000fe400078ef814 */
[----:B------:R-:W-:Y:S02]  /*148d0*/  LEA.HI R21, R24, R7, RZ, 0x3 ;  /* 0x0000000718157211 */ /* 0x000fe400078f18ff */
[----:B------:R-:W-:-:S02]  /*148e0*/  PRMT R20, R3, 0x7604, R4 ;  /* 0x0000760403147816 */ /* 0x000fc40000000004 */
[----:B------:R-:W-:Y:S01]  /*148f0*/  SHF.R.U32.HI R3, RZ, 0x8, R36 ;  /* 0x00000008ff037819 */ /* 0x000fe20000011624 */
[----:B------:R-:W-:Y:S01]  /*14900*/  IMAD.SHL.U32 R21, R21, 0x800, RZ ;  /* 0x0000080015157824 */ /* 0x000fe200078e00ff */
[----:B------:R-:W-:Y:S02]  /*14910*/  LOP3.LUT R4, R36, 0xff, RZ, 0xc0, !PT ;  /* 0x000000ff24047812 */ /* 0x000fe400078ec0ff */
[----:B------:R-:W-:Y:S02]  /*14920*/  LOP3.LUT R3, R3, 0xff, RZ, 0xc0, !PT ;  /* 0x000000ff03037812 */ /* 0x000fe400078ec0ff */
[----:B------:R-:W-:Y:S02]  /*14930*/  LOP3.LUT R0, R0, R25, RZ, 0x3c, !PT ;  /* 0x0000001900007212 */ /* 0x000fe400078e3cff */
[----:B------:R-:W-:Y:S02]  /*14940*/  SHF.R.U32.HI R7, RZ, 0x8, R38 ;  /* 0x00000008ff077819 */ /* 0x000fe40000011626 */
[----:B------:R-:W-:-:S02]  /*14950*/  LOP3.LUT R21, R21, 0xffffc000, RZ, 0xc0, !PT ;  /* 0xffffc00015157812 */ /* 0x000fc400078ec0ff */
[----:B------:R-:W-:Y:S02]  /*14960*/  PRMT R30, R3, 0x7604, R4 ;  /* 0x00007604031e7816 */ /* 0x000fe40000000004 */
[----:B------:R-:W-:Y:S02]  /*14970*/  SHF.R.U32.HI R5, RZ, 0x8, R35 ;  /* 0x00000008ff057819 */ /* 0x000fe40000011623 */
[----:B------:R-:W-:Y:S02]  /*14980*/  LOP3.LUT R24, R38, 0xff, RZ, 0xc0, !PT ;  /* 0x000000ff26187812 */ /* 0x000fe400078ec0ff */
[----:B------:R-:W-:Y:S02]  /*14990*/  LOP3.LUT R7, R7, 0xff, RZ, 0xc0, !PT ;  /* 0x000000ff07077812 */ /* 0x000fe400078ec0ff */
[----:B------:R-:W-:Y:S02]  /*149a0*/  LOP3.LUT R6, R35, 0xff, RZ, 0xc0, !PT ;  /* 0x000000ff23067812 */ /* 0x000fe400078ec0ff */
[----:B------:R-:W-:-:S02]  /*149b0*/  LOP3.LUT R5, R5, 0xff, RZ, 0xc0, !PT ;  /* 0x000000ff05057812 */ /* 0x000fc400078ec0ff */
[----:B------:R-:W-:Y:S02]  /*149c0*/  PRMT R33, R7, 0x7604, R24 ;  /* 0x0000760407217816 */ /* 0x000fe40000000018 */
[----:B------:R-:W-:Y:S02]  /*149d0*/  SHF.R.U32.HI R24, RZ, 0x8, R48 ;  /* 0x00000008ff187819 */ /* 0x000fe40000011630 */
[----:B------:R-:W-:Y:S02]  /*149e0*/  PRMT R28, R5, 0x7604, R6 ;  /* 0x00007604051c7816 */ /* 0x000fe40000000006 */
[----:B------:R-:W-:Y:S02]  /*149f0*/  SHF.R.U32.HI R5, RZ, 0x8, R37 ;  /* 0x00000008ff057819 */ /* 0x000fe40000011625 */
[----:B------:R-:W-:Y:S02]  /*14a00*/  LOP3.LUT R25, R48, 0xff, RZ, 0xc0, !PT ;  /* 0x000000ff30197812 */ /* 0x000fe400078ec0ff */
[----:B------:R-:W-:-:S02]  /*14a10*/  LOP3.LUT R24, R24, 0xff, RZ, 0xc0, !PT ;  /* 0x000000ff18187812 */ /* 0x000fc400078ec0ff */
[----:B------:R-:W-:Y:S02]  /*14a20*/  LOP3.LUT R27, R49, 0xff, RZ, 0xc0, !PT ;  /* 0x000000ff311b7812 */ /* 0x000fe400078ec0ff */
[----:B------:R-:W-:Y:S02]  /*14a30*/  LOP3.LUT R6, R37, 0xff, RZ, 0xc0, !PT ;  /* 0x000000ff25067812 */ /* 0x000fe400078ec0ff */
[----:B------:R-:W-:Y:S02]  /*14a40*/  LOP3.LUT R5, R5, 0xff, RZ, 0xc0, !PT ;  /* 0x000000ff05057812 */ /* 0x000fe400078ec0ff */
[----:B------:R-:W-:Y:S02]  /*14a50*/  PRMT R45, R24, 0x7604, R25 ;  /* 0x00007604182d7816 */ /* 0x000fe40000000019 */
[----:B------:R-:W-:Y:S02]  /*14a60*/  PRMT R32, R5, 0x7604, R6 ;  /* 0x0000760405207816 */ /* 0x000fe40000000006 */
[----:B------:R-:W-:-:S02]  /*14a70*/  SHF.R.U32.HI R29, RZ, 0x10, R36 ;  /* 0x00000010ff1d7819 */ /* 0x000fc40000011624 */
[----:B------:R-:W-:Y:S02]  /*14a80*/  SHF.R.U32.HI R31, RZ, 0x10, R37 ;  /* 0x00000010ff1f7819 */ /* 0x000fe40000011625 */
[----:B------:R-:W-:Y:S02]  /*14a90*/  LOP3.LUT R29, R29, 0xff, RZ, 0xc0, !PT ;  /* 0x000000ff1d1d7812 */ /* 0x000fe400078ec0ff */
[----:B------:R-:W-:Y:S02]  /*14aa0*/  LOP3.LUT R31, R31, 0xff, RZ, 0xc0, !PT ;  /* 0x000000ff1f1f7812 */ /* 0x000fe400078ec0ff */
[----:B------:R-:W-:Y:S02]  /*14ab0*/  PRMT R29, R29, 0x7054, R30 ;  /* 0x000070541d1d7816 */ /* 0x000fe4000000001e */
[----:B------:R-:W-:Y:S02]  /*14ac0*/  SHF.R.U32.HI R30, RZ, 0x10, R48 ;  /* 0x00000010ff1e7819 */ /* 0x000fe40000011630 */
[----:B------:R-:W-:-:S02]  /*14ad0*/  PRMT R31, R31, 0x7054, R32 ;  /* 0x000070541f1f7816 */ /* 0x000fc40000000020 */
[----:B------:R-:W-:Y:S02]  /*14ae0*/  LOP3.LUT R30, R30, 0xff, RZ, 0xc0, !PT ;  /* 0x000000ff1e1e7812 */ /* 0x000fe400078ec0ff */
[----:B------:R-:W-:Y:S02]  /*14af0*/  SHF.R.U32.HI R32, RZ, 0x10, R49 ;  /* 0x00000010ff207819 */ /* 0x000fe40000011631 */
[----:B------:R-:W-:Y:S02]  /*14b00*/  PRMT R45, R30, 0x7054, R45 ;  /* 0x000070541e2d7816 */ /* 0x000fe4000000002d */
[----:B------:R-:W-:Y:S02]  /*14b10*/  LOP3.LUT R32, R32, 0xff, RZ, 0xc0, !PT ;  /* 0x000000ff20207812 */ /* 0x000fe400078ec0ff */
[----:B------:R-:W-:Y:S02]  /*14b20*/  LOP3.LUT R42, R31, 0xff000000, R37, 0xf8, !PT ;  /* 0xff0000001f2a7812 */ /* 0x000fe400078ef825 */
[----:B------:R-:W-:-:S02]  /*14b30*/  LOP3.LUT R44, R45, 0xff000000, R48, 0xf8, !PT ;  /* 0xff0000002d2c7812 */ /* 0x000fc400078ef830 */
[----:B--2---:R-:W-:Y:S02]  /*14b40*/  IADD3 R3, R0, R21, R26 ;  /* 0x0000001500037210 */ /* 0x004fe40007ffe01a */
[----:B------:R-:W-:Y:S02]  /*14b50*/  SHF.R.U32.HI R0, RZ, 0x8, R39 ;  /* 0x00000008ff007819 */ /* 0x000fe40000011627 */
[----:B------:R-:W-:Y:S01]  /*14b60*/  LOP3.LUT R21, R39, 0xff, RZ, 0xc0, !PT ;  /* 0x000000ff27157812 */ /* 0x000fe200078ec0ff */
[----:B---3--:R-:W0:Y:S01]  /*14b70*/  LDS.128 R4, [R61+0x20400] ;  /* 0x020400003d047984 */ /* 0x008e220000000c00 */
[----:B------:R-:W-:Y:S02]  /*14b80*/  SHF.R.U32.HI R26, RZ, 0x8, R49 ;  /* 0x00000008ff1a7819 */ /* 0x000fe40000011631 */
[----:B------:R-:W-:Y:S02]  /*14b90*/  LOP3.LUT R0, R0, 0xff, RZ, 0xc0, !PT ;  /* 0x000000ff00007812 */ /* 0x000fe400078ec0ff */
[----:B------:R-:W-:-:S02]  /*14ba0*/  LOP3.LUT R26, R26, 0xff, RZ, 0xc0, !PT ;  /* 0x000000ff1a1a7812 */ /* 0x000fc400078ec0ff */
[----:B------:R-:W-:Y:S01]  /*14bb0*/  PRMT R41, R0, 0x7604, R21 ;  /* 0x0000760400297816 */ /* 0x000fe20000000015 */
[----:B------:R-:W-:Y:S01]  /*14bc0*/  IMAD.IADD R0, R18, 0x1, R3 ;  /* 0x0000000112007824 */ /* 0x000fe200078e0203 */
[----:B------:R-:W-:Y:S02]  /*14bd0*/  PRMT R47, R26, 0x7604, R27 ;  /* 0x000076041a2f7816 */ /* 0x000fe4000000001b */
[----:B------:R-:W-:Y:S02]  /*14be0*/  SHF.R.U32.HI R21, RZ, 0x10, R35 ;  /* 0x00000010ff157819 */ /* 0x000fe40000011623 */
[----:B------:R-:W1:Y:S01]  /*14bf0*/  LDS.128 R24, [R0+0x20400] ;  /* 0x0204000000187984 */ /* 0x000e620000000c00 */
[----:B------:R-:W-:Y:S02]  /*14c00*/  SHF.R.U32.HI R3, RZ, 0x10, R34 ;  /* 0x00000010ff037819 */ /* 0x000fe40000011622 */
[----:B------:R-:W-:Y:S02]  /*14c10*/  LOP3.LUT R21, R21, 0xff, RZ, 0xc0, !PT ;  /* 0x000000ff15157812 */ /* 0x000fe400078ec0ff */
[----:B------:R-:W-:-:S02]  /*14c20*/  LOP3.LUT R3, R3, 0xff, RZ, 0xc0, !PT ;  /* 0x000000ff03037812 */ /* 0x000fc400078ec0ff */
[----:B------:R-:W-:Y:S02]  /*14c30*/  PRMT R21, R21, 0x7054, R28 ;  /* 0x0000705415157816 */ /* 0x000fe4000000001c */
[----:B------:R-:W-:Y:S02]  /*14c40*/  SHF.R.U32.HI R28, RZ, 0x10, R39 ;  /* 0x00000010ff1c7819 */ /* 0x000fe40000011627 */
[----:B------:R-:W-:Y:S02]  /*14c50*/  PRMT R3, R3, 0x7054, R20 ;  /* 0x0000705403037816 */ /* 0x000fe40000000014 */
[----:B------:R-:W-:Y:S02]  /*14c60*/  LOP3.LUT R28, R28, 0xff, RZ, 0xc0, !PT ;  /* 0x000000ff1c1c7812 */ /* 0x000fe400078ec0ff */
[----:B------:R-:W-:Y:S02]  /*14c70*/  SHF.R.U32.HI R20, RZ, 0x10, R38 ;  /* 0x00000010ff147819 */ /* 0x000fe40000011626 */
[----:B------:R-:W-:-:S02]  /*14c80*/  PRMT R43, R28, 0x7054, R41 ;  /* 0x000070541c2b7816 */ /* 0x000fc40000000029 */
[----:B------:R-:W-:Y:S02]  /*14c90*/  LOP3.LUT R35, R21, 0xff000000, R35, 0xf8, !PT ;  /* 0xff00000015237812 */ /* 0x000fe400078ef823 */
[----:B------:R-:W-:Y:S02]  /*14ca0*/  LOP3.LUT R43, R43, 0xff000000, R39, 0xf8, !PT ;  /* 0xff0000002b2b7812 */ /* 0x000fe400078ef827 */
[----:B------:R-:W-:Y:S02]  /*14cb0*/  LOP3.LUT R20, R20, 0xff, RZ, 0xc0, !PT ;  /* 0x000000ff14147812 */ /* 0x000fe400078ec0ff */
[----:B------:R-:W-:Y:S02]  /*14cc0*/  LOP3.LUT R41, R29, 0xff000000, R36, 0xf8, !PT ;  /* 0xff0000001d297812 */ /* 0x000fe400078ef824 */
[----:B------:R-:W-:Y:S02]  /*14cd0*/  F2FP.F16.E4M3.UNPACK_B R36, R35 ;  /* 0x00000023ff24723e */ /* 0x000fe400020006ff */
[----:B------:R-:W-:-:S02]  /*14ce0*/  F2FP.F16.E4M3.UNPACK_B R39, R43 ;  /* 0x0000002bff27723e */ /* 0x000fc400020006ff */
[----:B------:R-:W-:Y:S01]  /*14cf0*/  PRMT R33, R20, 0x7054, R33 ;  /* 0x0000705414217816 */ /* 0x000fe20000000021 */
[----:B------:R-:W-:Y:S01]  /*14d00*/  HADD2.F32 R37, -RZ, R36.H0_H0 ;  /* 0x20000024ff257230 */ /* 0x000fe20000004100 */
[----:B------:R-:W-:Y:S01]  /*14d10*/  PRMT R47, R32, 0x7054, R47 ;  /* 0x00007054202f7816 */ /* 0x000fe2000000002f */
[----:B------:R-:W-:Y:S01]  /*14d20*/  HADD2.F32 R45, -RZ, R39.H0_H0 ;  /* 0x20000027ff2d7230 */ /* 0x000fe20000004100 */
[----:B0-----:R-:W-:Y:S02]  /*14d30*/  F2FP.F16.E4M3.UNPACK_B R20, R5 ;  /* 0x00000005ff14723e */ /* 0x001fe400020006ff */
[-C--:B------:R-:W-:Y:S02]  /*14d40*/  F2FP.F16.E4M3.UNPACK_B R28, R7.reuse ;  /* 0x00000007ff1c723e */ /* 0x080fe400020006ff */
[----:B------:R-:W-:Y:S02]  /*14d50*/  F2FP.F16.E4M3.UNPACK_B R29, R7.H1 ;  /* 0x00000007ff1d723e */ /* 0x000fe400030006ff */
[----:B-1----:R-:W-:-:S02]  /*14d60*/  F2FP.F16.E4M3.UNPACK_B R30, R25 ;  /* 0x00000019ff1e723e */ /* 0x002fc400020006ff */
[-C--:B------:R-:W-:Y:S02]  /*14d70*/  F2FP.F16.E4M3.UNPACK_B R7, R6.reuse ;  /* 0x00000006ff07723e */ /* 0x080fe400020006ff */
[----:B------:R-:W-:Y:S01]  /*14d80*/  F2FP.F16.E4M3.UNPACK_B R21, R6.H1 ;  /* 0x00000006ff15723e */ /* 0x000fe200030006ff */
[----:B------:R-:W-:Y:S01]  /*14d90*/  HADD2.F32 R32, -RZ, R30.H0_H0 ;  /* 0x2000001eff207230 */ /* 0x000fe20000004100 */
[----:B------:R-:W-:Y:S01]  /*14da0*/  LOP3.LUT R48, R47, 0xff000000, R49, 0xf8, !PT ;  /* 0xff0000002f307812 */ /* 0x000fe200078ef831 */
[----:B------:R-:W-:Y:S01]  /*14db0*/  HADD2.F32 R6, -RZ, R20.H0_H0 ;  /* 0x20000014ff067230 */ /* 0x000fe20000004100 */
[----:B------:R-:W-:Y:S01]  /*14dc0*/  F2FP.F16.E4M3.UNPACK_B R31, R25.H1 ;  /* 0x00000019ff1f723e */ /* 0x000fe200030006ff */
[----:B------:R-:W-:Y:S02]  /*14dd0*/  HADD2.F32 R30, -RZ, R30.H1_H1 ;  /* 0x3000001eff1e7230 */ /* 0x000fe40000004100 */
[C---:B------:R-:W-:Y:S01]  /*14de0*/  FMUL.FTZ R50, R32.reuse, R37 ;  /* 0x0000002520327220 */ /* 0x040fe20000410000 */
[----:B------:R-:W-:Y:S01]  /*14df0*/  FMUL.FTZ R47, R32, R45 ;  /* 0x0000002d202f7220 */ /* 0x000fe20000410000 */
[----:B------:R-:W-:Y:S01]  /*14e00*/  F2FP.F16.E4M3.UNPACK_B R43, R43.H1 ;  /* 0x0000002bff2b723e */ /* 0x000fe200030006ff */
[----:B------:R-:W-:-:S02]  /*14e10*/  HADD2.F32 R20, -RZ, R20.H1_H1 ;  /* 0x30000014ff147230 */ /* 0x000fc40000004100 */
[C---:B------:R-:W-:Y:S01]  /*14e20*/  FFMA.FTZ R50, R6.reuse, R45, R50 ;  /* 0x0000002d06327223 */ /* 0x040fe20000010032 */
[----:B------:R-:W-:Y:S01]  /*14e30*/  FFMA.FTZ R46, R6, R37, -R47 ;  /* 0x00000025062e7223 */ /* 0x000fe2000001082f */
[----:B------:R-:W-:Y:S01]  /*14e40*/  HADD2.F32 R45, -RZ, R39.H1_H1 ;  /* 0x30000027ff2d7230 */ /* 0x000fe20000004100 */
[----:B------:R-:W-:Y:S01]  /*14e50*/  F2FP.F16.E4M3.UNPACK_B R35, R35.H1 ;  /* 0x00000023ff23723e */ /* 0x000fe200030006ff */
[----:B------:R-:W-:Y:S01]  /*14e60*/  HADD2.F32 R37, -RZ, R36.H1_H1 ;  /* 0x30000024ff257230 */ /* 0x000fe20000004100 */
[----:B------:R-:W-:Y:S01]  /*14e70*/  LOP3.LUT R40, R3, 0xff000000, R34, 0xf8, !PT ;  /* 0xff00000003287812 */ /* 0x000fe200078ef822 */
[----:B------:R-:W-:Y:S01]  /*14e80*/  HADD2.F32 R47, -RZ, R43.H0_H0 ;  /* 0x2000002bff2f7230 */ /* 0x000fe20000004100 */
[----:B------:R-:W-:Y:S01]  /*14e90*/  LOP3.LUT R38, R33, 0xff000000, R38, 0xf8, !PT ;  /* 0xff00000021267812 */ /* 0x000fe200078ef826 */
[----:B------:R-:W-:Y:S01]  /*14ea0*/  HADD2.F32 R39, -RZ, R35.H0_H0 ;  /* 0x20000023ff277230 */ /* 0x000fe20000004100 */
[----:B------:R-:W-:Y:S01]  /*14eb0*/  F2FP.F16.E4M3.UNPACK_B R33, R27 ;  /* 0x0000001bff21723e */ /* 0x000fe200020006ff */
[C---:B------:R-:W-:Y:S01]  /*14ec0*/  FMUL.FTZ R49, R30.reuse, R45 ;  /* 0x0000002d1e317220 */ /* 0x040fe20000410000 */
[----:B------:R-:W-:Y:S01]  /*14ed0*/  F2FP.F16.E4M3.UNPACK_B R34, R27.H1 ;  /* 0x0000001bff22723e */ /* 0x000fe200030006ff */
[-C--:B------:R-:W-:Y:S01]  /*14ee0*/  FMUL.FTZ R30, R30, R37.reuse ;  /* 0x000000251e1e7220 */ /* 0x080fe20000410000 */
[-C--:B------:R-:W-:Y:S01]  /*14ef0*/  F2FP.F16.E4M3.UNPACK_B R27, R26.reuse ;  /* 0x0000001aff1b723e */ /* 0x080fe200020006ff */
[C---:B------:R-:W-:Y:S01]  /*14f00*/  FFMA.FTZ R49, R20.reuse, R37, -R49 ;  /* 0x0000002514317223 */ /* 0x040fe20000010831 */
[----:B------:R-:W-:Y:S01]  /*14f10*/  F2FP.F16.E4M3.UNPACK_B R32, R26.H1 ;  /* 0x0000001aff20723e */ /* 0x000fe200030006ff */
[----:B------:R-:W-:Y:S01]  /*14f20*/  HADD2.F32 R26, -RZ, R31.H0_H0 ;  /* 0x2000001fff1a7230 */ /* 0x000fe20000004100 */
[----:B------:R-:W-:Y:S01]  /*14f30*/  F2FP.F16.E4M3.UNPACK_B R5, R5.H1 ;  /* 0x00000005ff05723e */ /* 0x000fe200030006ff */
[----:B------:R-:W-:Y:S01]  /*14f40*/  FFMA.FTZ R45, R20, R45, R30 ;  /* 0x0000002d142d7223 */ /* 0x000fe2000001001e */
[----:B------:R-:W-:Y:S01]  /*14f50*/  F2FP.F16.E4M3.UNPACK_B R37, R48 ;  /* 0x00000030ff25723e */ /* 0x000fe200020006ff */
[----:B------:R-:W-:-:S02]  /*14f60*/  HADD2.F32 R20, -RZ, R33.H0_H0 ;  /* 0x20000021ff147230 */ /* 0x000fc40000004100 */
[C---:B------:R-:W-:Y:S01]  /*14f70*/  FMUL.FTZ R51, R26.reuse, R47 ;  /* 0x0000002f1a337220 */ /* 0x040fe20000410000 */
[----:B------:R-:W-:Y:S02]  /*14f80*/  HADD2.F32 R6, -RZ, R5.H0_H0 ;  /* 0x20000005ff067230 */ /* 0x000fe40000004100 */
[-C--:B------:R-:W-:Y:S01]  /*14f90*/  FMUL.FTZ R26, R26, R39.reuse ;  /* 0x000000271a1a7220 */ /* 0x080fe20000410000 */
[----:B------:R-:W-:Y:S01]  /*14fa0*/  F2FP.F16.E4M3.UNPACK_B R30, R42 ;  /* 0x0000002aff1e723e */ /* 0x000fe200020006ff */
[----:B------:R-:W-:Y:S01]  /*14fb0*/  HADD2.F32 R36, -RZ, R43.H1_H1 ;  /* 0x3000002bff247230 */ /* 0x000fe20000004100 */
[----:B------:R-:W-:Y:S01]  /*14fc0*/  F2FP.F16.E4M3.UNPACK_B R48, R48.H1 ;  /* 0x00000030ff30723e */ /* 0x000fe200030006ff */
[C---:B------:R-:W-:Y:S01]  /*14fd0*/  FFMA.FTZ R51, R6.reuse, R39, -R51 ;  /* 0x0000002706337223 */ /* 0x040fe20000010833 */
[----:B------:R-:W-:Y:S01]  /*14fe0*/  FFMA.FTZ R47, R6, R47, R26 ;  /* 0x0000002f062f7223 */ /* 0x000fe2000001001a */
[----:B------:R-:W-:Y:S01]  /*14ff0*/  HADD2.F32 R26, -RZ, R35.H1_H1 ;  /* 0x30000023ff1a7230 */ /* 0x000fe20000004100 */
[----:B------:R-:W-:Y:S01]  /*15000*/  F2FP.F16.E4M3.UNPACK_B R42, R42.H1 ;  /* 0x0000002aff2a723e */ /* 0x000fe200030006ff */
[----:B------:R-:W-:Y:S01]  /*15010*/  HADD2.F32 R39, -RZ, R37.H0_H0 ;  /* 0x20000025ff277230 */ /* 0x000fe20000004100 */
[-C--:B------:R-:W-:Y:S01]  /*15020*/  F2FP.F16.E4M3.UNPACK_B R25, R24.reuse ;  /* 0x00000018ff19723e */ /* 0x080fe200020006ff */
[----:B------:R-:W-:Y:S01]  /*15030*/  HADD2.F32 R31, -RZ, R31.H1_H1 ;  /* 0x3000001fff1f7230 */ /* 0x000fe20000004100 */
[----:B------:R-:W-:Y:S01]  /*15040*/  F2FP.F16.E4M3.UNPACK_B R24, R24.H1 ;  /* 0x00000018ff18723e */ /* 0x000fe200030006ff */
[----:B------:R-:W-:-:S02]  /*15050*/  HADD2.F32 R35, -RZ, R30.H0_H0 ;  /* 0x2000001eff237230 */ /* 0x000fc40000004100 */
[C---:B------:R-:W-:Y:S01]  /*15060*/  FMUL.FTZ R43, R20.reuse, R39 ;  /* 0x00000027142b7220 */ /* 0x040fe20000410000 */
[----:B------:R-:W-:Y:S02]  /*15070*/  HADD2.F32 R5, -RZ, R5.H1_H1 ;  /* 0x30000005ff057230 */ /* 0x000fe40000004100 */
[C---:B------:R-:W-:Y:S01]  /*15080*/  FMUL.FTZ R56, R31.reuse, R36 ;  /* 0x000000241f387220 */ /* 0x040fe20000410000 */
[----:B------:R-:W-:Y:S02]  /*15090*/  HADD2.F32 R6, -RZ, R28.H0_H0 ;  /* 0x2000001cff067230 */ /* 0x000fe40000004100 */
[-C--:B------:R-:W-:Y:S01]  /*150a0*/  FMUL.FTZ R20, R20, R35.reuse ;  /* 0x0000002314147220 */ /* 0x080fe20000410000 */
[-C--:B------:R-:W-:Y:S01]  /*150b0*/  FMUL.FTZ R31, R31, R26.reuse ;  /* 0x0000001a1f1f7220 */ /* 0x080fe20000410000 */
[----:B------:R-:W-:Y:S01]  /*150c0*/  FFMA.FTZ R56, R5, R26, -R56 ;  /* 0x0000001a05387223 */ /* 0x000fe20000010838 */
[----:B------:R-:W-:Y:S02]  /*150d0*/  HADD2.F32 R26, -RZ, R48.H0_H0 ;  /* 0x20000030ff1a7230 */ /* 0x000fe40000004100 */
[C---:B------:R-:W-:Y:S01]  /*150e0*/  FFMA.FTZ R43, R6.reuse, R35, -R43 ;  /* 0x00000023062b7223 */ /* 0x040fe2000001082b */
[----:B------:R-:W-:Y:S01]  /*150f0*/  FFMA.FTZ R53, R6, R39, R20 ;  /* 0x0000002706357223 */ /* 0x000fe20000010014 */
[----:B------:R-:W-:-:S02]  /*15100*/  HADD2.F32 R6, -RZ, R34.H0_H0 ;  /* 0x20000022ff067230 */ /* 0x000fc40000004100 */
[----:B------:R-:W-:Y:S01]  /*15110*/  FFMA.FTZ R36, R5, R36, R31 ;  /* 0x0000002405247223 */ /* 0x000fe2000001001f */
[----:B------:R-:W-:Y:S01]  /*15120*/  HADD2.F32 R30, -RZ, R30.H1_H1 ;  /* 0x3000001eff1e7230 */ /* 0x000fe20000004100 */
[----:B------:R-:W-:Y:S01]  /*15130*/  F2FP.F16.E4M3.UNPACK_B R3, R4 ;  /* 0x00000004ff03723e */ /* 0x000fe200020006ff */
[----:B------:R-:W-:Y:S02]  /*15140*/  HADD2.F32 R37, -RZ, R37.H1_H1 ;  /* 0x30000025ff257230 */ /* 0x000fe40000004100 */
[----:B------:R-:W-:Y:S01]  /*15150*/  FMUL.FTZ R62, R6, R26 ;  /* 0x0000001a063e7220 */ /* 0x000fe20000410000 */
[----:B------:R-:W-:Y:S01]  /*15160*/  HADD2.F32 R33, -RZ, R33.H1_H1 ;  /* 0x30000021ff217230 */ /* 0x000fe20000004100 */
[----:B------:R-:W-:Y:S01]  /*15170*/  F2FP.F16.E4M3.UNPACK_B R4, R4.H1 ;  /* 0x00000004ff04723e */ /* 0x000fe200030006ff */
[----:B------:R-:W-:Y:S02]  /*15180*/  HADD2.F32 R20, -RZ, R42.H0_H0 ;  /* 0x2000002aff147230 */ /* 0x000fe40000004100 */
[----:B------:R-:W-:-:S02]  /*15190*/  HADD2.F32 R5, -RZ, R29.H0_H0 ;  /* 0x2000001dff057230 */ /* 0x000fc40000004100 */
[CC--:B------:R-:W-:Y:S01]  /*151a0*/  FMUL.FTZ R31, R33.reuse, R37.reuse ;  /* 0x00000025211f7220 */ /* 0x0c0fe20000410000 */
[----:B------:R-:W-:Y:S02]  /*151b0*/  HADD2.F32 R28, -RZ, R28.H1_H1 ;  /* 0x3000001cff1c7230 */ /* 0x000fe40000004100 */
[----:B------:R-:W-:Y:S01]  /*151c0*/  FMUL.FTZ R60, R33, R30 ;  /* 0x0000001e213c7220 */ /* 0x000fe20000410000 */
[-C--:B------:R-:W-:Y:S01]  /*151d0*/  FMUL.FTZ R33, R6, R20.reuse ;  /* 0x0000001406217220 */ /* 0x080fe20000410000 */
[C---:B------:R-:W-:Y:S01]  /*151e0*/  FFMA.FTZ R62, R5.reuse, R20, -R62 ;  /* 0x00000014053e7223 */ /* 0x040fe2000001083e */
[----:B------:R-:W-:Y:S01]  /*151f0*/  F2FP.F16.E4M3.UNPACK_B R20, R40.H1 ;  /* 0x00000028ff14723e */ /* 0x000fe200030006ff */
[C---:B------:R-:W-:Y:S01]  /*15200*/  FFMA.FTZ R58, R28.reuse, R30, -R31 ;  /* 0x0000001e1c3a7223 */ /* 0x040fe2000001081f */
[----:B------:R-:W-:Y:S01]  /*15210*/  FFMA.FTZ R60, R28, R37, R60 ;  /* 0x000000251c3c7223 */ /* 0x000fe2000001003c */
[----:B------:R-:W-:Y:S01]  /*15220*/  F2FP.F16.E4M3.UNPACK_B R28, R38.H1 ;  /* 0x00000026ff1c723e */ /* 0x000fe200030006ff */
[----:B------:R-:W-:Y:S01]  /*15230*/  FFMA.FTZ R55, R5, R26, R33 ;  /* 0x0000001a05377223 */ /* 0x000fe20000010021 */
[----:B------:R-:W-:Y:S01]  /*15240*/  HADD2.F32 R6, -RZ, R24.H0_H0 ;  /* 0x20000018ff067230 */ /* 0x000fe20000004100 */
[----:B------:R-:W-:Y:S01]  /*15250*/  F2FP.F16.E4M3.UNPACK_B R38, R38 ;  /* 0x00000026ff26723e */ /* 0x000fe200020006ff */
[----:B------:R-:W-:Y:S01]  /*15260*/  HADD2.F32 R26, -RZ, R20.H0_H0 ;  /* 0x20000014ff1a7230 */ /* 0x000fe20000004100 */
[----:B------:R-:W-:Y:S01]  /*15270*/  F2FP.F16.E4M3.UNPACK_B R40, R40 ;  /* 0x00000028ff28723e */ /* 0x000fe200020006ff */
[----:B------:R-:W-:-:S02]  /*15280*/  HADD2.F32 R42, -RZ, R42.H1_H1 ;  /* 0x3000002aff2a7230 */ /* 0x000fc40000004100 */
[----:B------:R-:W-:Y:S02]  /*15290*/  HADD2.F32 R48, -RZ, R48.H1_H1 ;  /* 0x30000030ff307230 */ /* 0x000fe40000004100 */
[----:B------:R-:W-:Y:S01]  /*152a0*/  FMUL.FTZ R31, R6, R26 ;  /* 0x0000001a061f7220 */ /* 0x000fe20000410000 */
[----:B------:R-:W-:Y:S02]  /*152b0*/  HADD2.F32 R34, -RZ, R34.H1_H1 ;  /* 0x30000022ff227230 */ /* 0x000fe40000004100 */
[----:B------:R-:W-:Y:S02]  /*152c0*/  HADD2.F32 R30, -RZ, R28.H0_H0 ;  /* 0x2000001cff1e7230 */ /* 0x000fe40000004100 */
[----:B------:R-:W-:Y:S02]  /*152d0*/  HADD2.F32 R5, -RZ, R4.H0_H0 ;  /* 0x20000004ff057230 */ /* 0x000fe40000004100 */
[----:B------:R-:W-:Y:S01]  /*152e0*/  FMUL.FTZ R64, R34, R48 ;  /* 0x0000003022407220 */ /* 0x000fe20000410000 */
[----:B------:R-:W-:-:S02]  /*152f0*/  HADD2.F32 R29, -RZ, R29.H1_H1 ;  /* 0x3000001dff1d7230 */ /* 0x000fc40000004100 */
[----:B------:R-:W-:Y:S01]  /*15300*/  FMUL.FTZ R33, R34, R42 ;  /* 0x0000002a22217220 */ /* 0x000fe20000410000 */
[-C--:B------:R-:W-:Y:S01]  /*15310*/  FMUL.FTZ R34, R6, R30.reuse ;  /* 0x0000001e06227220 */ /* 0x080fe20000410000 */
[----:B------:R-:W-:Y:S01]  /*15320*/  FFMA.FTZ R30, R5, R30, R31 ;  /* 0x0000001e051e7223 */ /* 0x000fe2000001001f */
[----:B------:R-:W-:Y:S02]  /*15330*/  HADD2.F32 R31, -RZ, R28.H1_H1 ;  /* 0x3000001cff1f7230 */ /* 0x000fe40000004100 */
[C---:B------:R-:W-:Y:S01]  /*15340*/  FFMA.FTZ R59, R29.reuse, R42, -R64 ;  /* 0x0000002a1d3b7223 */ /* 0x040fe20000010840 */
[----:B------:R-:W-:Y:S01]  /*15350*/  FFMA.FTZ R48, R29, R48, R33 ;  /* 0x000000301d307223 */ /* 0x000fe20000010021 */
[----:B------:R-:W-:Y:S02]  /*15360*/  HADD2.F32 R24, -RZ, R24.H1_H1 ;  /* 0x30000018ff187230 */ /* 0x000fe40000004100 */
[----:B------:R-:W-:Y:S01]  /*15370*/  FFMA.FTZ R34, R5, R26, -R34 ;  /* 0x0000001a05227223 */ /* 0x000fe20000010822 */
[----:B------:R-:W-:-:S02]  /*15380*/  HADD2.F32 R29, -RZ, R20.H1_H1 ;  /* 0x30000014ff1d7230 */ /* 0x000fc40000004100 */
[----:B------:R-:W-:Y:S02]  /*15390*/  HADD2.F32 R4, -RZ, R4.H1_H1 ;  /* 0x30000004ff047230 */ /* 0x000fe40000004100 */
        /* <DEDUP_REMOVED lines=12> */
[----:B------:R-:W-:Y:S01]  /*15460*/  F2FP.F16.E4M3.UNPACK_B R24, R44.H1 ;  /* 0x0000002cff18723e */ /* 0x000fe200030006ff */
[----:B------:R-:W-:Y:S02]  /*15470*/  HADD2.F32 R40, -RZ, R40.H1_H1 ;  /* 0x30000028ff287230 */ /* 0x000fe40000004100 */
[C---:B------:R-:W-:Y:S01]  /*15480*/  FFMA.FTZ R29, R4.reuse, R6, -R29 ;  /* 0x00000006041d7223 */ /* 0x040fe2000001081d */
[----:B------:R-:W-:Y:S02]  /*15490*/  HADD2.F32 R3, -RZ, R3.H1_H1 ;  /* 0x30000003ff037230 */ /* 0x000fe40000004100 */
[C---:B------:R-:W-:Y:S01]  /*154a0*/  FMUL.FTZ R6, R25.reuse, R38 ;  /* 0x0000002619067220 */ /* 0x040fe20000410000 */
        /* <DEDUP_REMOVED lines=15> */
[----:B------:R-:W-:Y:S01]  /*155a0*/  HADD2.F32 R5, -RZ, R5.H1_H1 ;  /* 0x30000005ff057230 */ /* 0x000fe20000004100 */
[----:B------:R-:W-:Y:S01]  /*155b0*/  F2FP.F16.E4M3.UNPACK_B R44, R44 ;  /* 0x0000002cff2c723e */ /* 0x000fe200020006ff */
[----:B------:R-:W-:Y:S02]  /*155c0*/  HADD2.F32 R21, -RZ, R21.H1_H1 ;  /* 0x30000015ff157230 */ /* 0x000fe40000004100 */
[C---:B------:R-:W-:Y:S01]  /*155d0*/  FMUL.FTZ R6, R32.reuse, R24 ;  /* 0x0000001820067220 */ /* 0x040fe20000410000 */
[-C--:B------:R-:W-:Y:S01]  /*155e0*/  FMUL.FTZ R25, R32, R5.reuse ;  /* 0x0000000520197220 */ /* 0x080fe20000410000 */
[----:B------:R-:W-:Y:S02]  /*155f0*/  FFMA.FTZ R32, R3, R20, R4 ;  /* 0x0000001403207223 */ /* 0x000fe40000010004 */
[----:B------:R-:W-:Y:S01]  /*15600*/  FFMA.FTZ R37, R21, R5, -R6 ;  /* 0x0000000515257223 */ /* 0x000fe20000010806 */
[----:B------:R-:W-:-:S02]  /*15610*/  HADD2.F32 R5, -RZ, R41.H0_H0 ;  /* 0x20000029ff057230 */ /* 0x000fc40000004100 */
[----:B------:R-:W-:Y:S01]  /*15620*/  FFMA.FTZ R39, R21, R24, R25 ;  /* 0x0000001815277223 */ /* 0x000fe20000010019 */
[--C-:B------:R-:W-:Y:S02]  /*15630*/  HADD2.F32 R20, -RZ, R44.reuse.H0_H0 ;  /* 0x2000002cff147230 */ /* 0x100fe40000004100 */
[--C-:B------:R-:W-:Y:S01]  /*15640*/  HADD2.F32 R4, -RZ, R27.reuse.H0_H0 ;  /* 0x2000001bff047230 */ /* 0x100fe20000004100 */
[----:B------:R-:W-:Y:S01]  /*15650*/  F2FP.SATFINITE.E4M3.F32.PACK_AB_MERGE_C R28, R37, R28, RZ ;  /* 0x0000001c251c723e */ /* 0x000fe200048070ff */
[----:B------:R-:W-:Y:S01]  /*15660*/  HADD2.F32 R44, -RZ, R44.H1_H1 ;  /* 0x3000002cff2c7230 */ /* 0x000fe20000004100 */
[----:B------:R-:W-:Y:S01]  /*15670*/  F2FP.SATFINITE.E4M3.F32.PACK_AB_MERGE_C R32, R39, R32, RZ ;  /* 0x000000202720723e */ /* 0x000fe200048070ff */
[----:B------:R-:W-:Y:S02]  /*15680*/  HADD2.F32 R27, -RZ, R27.H1_H1 ;  /* 0x3000001bff1b7230 */ /* 0x000fe40000004100 */
[----:B------:R-:W-:Y:S01]  /*15690*/  FMUL.FTZ R24, R4, R20 ;  /* 0x0000001404187220 */ /* 0x000fe20000410000 */
[----:B------:R-:W-:-:S02]  /*156a0*/  HADD2.F32 R6, -RZ, R41.H1_H1 ;  /* 0x30000029ff067230 */ /* 0x000fc40000004100 */
[-C--:B------:R-:W-:Y:S01]  /*156b0*/  FMUL.FTZ R25, R4, R5.reuse ;  /* 0x0000000504197220 */ /* 0x080fe20000410000 */
[--C-:B------:R-:W-:Y:S02]  /*156c0*/  HADD2.F32 R3, -RZ, R7.reuse.H0_H0 ;  /* 0x20000007ff037230 */ /* 0x100fe40000004100 */
[C---:B------:R-:W-:Y:S01]  /*156d0*/  FMUL.FTZ R4, R27.reuse, R44 ;  /* 0x0000002c1b047220 */ /* 0x040fe20000410000 */
[----:B------:R-:W-:Y:S02]  /*156e0*/  HADD2.F32 R7, -RZ, R7.H1_H1 ;  /* 0x30000007ff077230 */ /* 0x000fe40000004100 */
        /* <DEDUP_REMOVED lines=21> */
.L_x_2491:
[----:B------:R-:W-:Y:S05]  /*15840*/  BSYNC B1 ;  /* 0x0000000000017941 */ /* 0x000fea0003800000 */
.L_x_2490:
[----:B------:R-:W-:Y:S05]  /*15850*/  @P0 BRA `(.L_x_2475) ;  /* 0x0000000c00fc0947 */ /* 0x000fea0003800000 */
[----:B-123--:R-:W2:Y:S04]  /*15860*/  LDL R24, [R1+0x30] ;  /* 0x0000300001187983 */ /* 0x00eea80000100800 */
[----:B------:R-:W3:Y:S01]  /*15870*/  LDL R49, [R1+0x6c] ;  /* 0x00006c0001317983 */ /* 0x000ee20000100800 */
[----:B0----5:R-:W-:Y:S02]  /*15880*/  SHF.R.U32.HI R3, RZ, 0x8, R12 ;  /* 0x00000008ff037819 */ /* 0x021fe4000001160c */
[----:B------:R-:W-:Y:S02]  /*15890*/  IADD3 R25, R19, 0x60, RZ ;  /* 0x0000006013197810 */ /* 0x000fe40007ffe0ff */
[----:B------:R-:W-:Y:S02]  /*158a0*/  LEA.HI R54, R57, R54, RZ, 0x1c ;  /* 0x0000003639367211 */ /* 0x000fe400078fe0ff */
[----:B------:R-:W-:Y:S01]  /*158b0*/  LOP3.LUT R0, R12, 0xff, RZ, 0xc0, !PT ;  /* 0x000000ff0c007812 */ /* 0x000fe200078ec0ff */
[----:B------:R-:W-:Y:S01]  /*158c0*/  IMAD.SHL.U32 R25, R25, 0x80, RZ ;  /* 0x0000008019197824 */ /* 0x000fe200078e00ff */
[----:B------:R-:W-:-:S02]  /*158d0*/  LOP3.LUT R3, R3, 0xff, RZ, 0xc0, !PT ;  /* 0x000000ff03037812 */ /* 0x000fc400078ec0ff */
[----:B------:R-:W-:Y:S02]  /*158e0*/  SHF.R.U32.HI R7, RZ, 0x8, R14 ;  /* 0x00000008ff077819 */ /* 0x000fe4000001160e */
[----:B------:R-:W-:Y:S01]  /*158f0*/  PRMT R21, R3, 0x7604, R0 ;  /* 0x0000760403157816 */ /* 0x000fe20000000000 */
[----:B------:R-:W-:Y:S01]  /*15900*/  IMAD.SHL.U32 R0, R54, 0x10, RZ ;  /* 0x0000001036007824 */ /* 0x000fe200078e00ff */
[----:B------:R-:W-:Y:S02]  /*15910*/  LOP3.LUT R25, R25, 0x380, RZ, 0xc0, !PT ;  /* 0x0000038019197812 */ /* 0x000fe400078ec0ff */
[----:B------:R-:W-:Y:S02]  /*15920*/  LOP3.LUT R6, R14, 0xff, RZ, 0xc0, !PT ;  /* 0x000000ff0e067812 */ /* 0x000fe400078ec0ff */
[----:B------:R-:W-:Y:S01]  /*15930*/  LOP3.LUT R0, R25, 0x70, R0, 0xf8, !PT ;  /* 0x0000007019007812 */ /* 0x000fe200078ef800 */
[----:B------:R-:W-:Y:S01]  /*15940*/  VIADD R25, R19, 0x60 ;  /* 0x0000006013197836 */ /* 0x000fe20000000000 */
[----:B------:R-:W-:-:S02]  /*15950*/  LOP3.LUT R7, R7, 0xff, RZ, 0xc0, !PT ;  /* 0x000000ff07077812 */ /* 0x000fc400078ec0ff */
[----:B------:R-:W-:Y:S01]  /*15960*/  SHF.R.U32.HI R5, RZ, 0x8, R13 ;  /* 0x00000008ff057819 */ /* 0x000fe2000001160d */
[----:B------:R-:W-:Y:S01]  /*15970*/  IMAD.SHL.U32 R25, R25, 0x80, RZ ;  /* 0x0000008019197824 */ /* 0x000fe200078e00ff */
[----:B------:R-:W-:Y:S02]  /*15980*/  SHF.R.S32.HI R3, RZ, 0x1f, R54 ;  /* 0x0000001fff037819 */ /* 0x000fe40000011436 */
[----:B------:R-:W-:Y:S02]  /*15990*/  PRMT R29, R7, 0x7604, R6 ;  /* 0x00007604071d7816 */ /* 0x000fe40000000006 */
[----:B------:R-:W-:Y:S02]  /*159a0*/  LOP3.LUT R4, R13, 0xff, RZ, 0xc0, !PT ;  /* 0x000000ff0d047812 */ /* 0x000fe400078ec0ff */
[----:B------:R-:W-:Y:S02]  /*159b0*/  LOP3.LUT R5, R5, 0xff, RZ, 0xc0, !PT ;  /* 0x000000ff05057812 */ /* 0x000fe400078ec0ff */
[----:B------:R-:W-:-:S02]  /*159c0*/  LEA.HI R7, R3, R54, RZ, 0x3 ;  /* 0x0000003603077211 */ /* 0x000fc400078f18ff */
[----:B------:R-:W-:Y:S02]  /*159d0*/  LOP3.LUT R25, R25, 0x380, RZ, 0xc0, !PT ;  /* 0x0000038019197812 */ /* 0x000fe400078ec0ff */
[----:B------:R-:W-:Y:S01]  /*159e0*/  PRMT R20, R5, 0x7604, R4 ;  /* 0x0000760405147816 */ /* 0x000fe20000000004 */
[----:B------:R-:W-:Y:S01]  /*159f0*/  IMAD.SHL.U32 R7, R7, 0x800, RZ ;  /* 0x0000080007077824 */ /* 0x000fe200078e00ff */
[----:B------:R-:W-:Y:S02]  /*15a00*/  SHF.R.U32.HI R4, RZ, 0x8, R15 ;  /* 0x00000008ff047819 */ /* 0x000fe4000001160f */
[----:B------:R-:W-:Y:S02]  /*15a10*/  SHF.R.U32.HI R25, RZ, 0x3, R25 ;  /* 0x00000003ff197819 */ /* 0x000fe40000011619 */
[----:B------:R-:W-:Y:S02]  /*15a20*/  LOP3.LUT R3, R15, 0xff, RZ, 0xc0, !PT ;  /* 0x000000ff0f037812 */ /* 0x000fe400078ec0ff */
[----:B------:R-:W-:-:S02]  /*15a30*/  LOP3.LUT R4, R4, 0xff, RZ, 0xc0, !PT ;  /* 0x000000ff04047812 */ /* 0x000fc400078ec0ff */
[----:B------:R-:W-:Y:S02]  /*15a40*/  LOP3.LUT R0, R0, R25, RZ, 0x3c, !PT ;  /* 0x0000001900007212 */ /* 0x000fe400078e3cff */
[----:B------:R-:W-:Y:S02]  /*15a50*/  LOP3.LUT R25, R7, 0xffffc000, RZ, 0xc0, !PT ;  /* 0xffffc00007197812 */ /* 0x000fe400078ec0ff */
[----:B------:R-:W-:Y:S02]  /*15a60*/  PRMT R28, R4, 0x7604, R3 ;  /* 0x00007604041c7816 */ /* 0x000fe40000000003 */
[----:B------:R-:W-:Y:S02]  /*15a70*/  SHF.R.U32.HI R6, RZ, 0x8, R8 ;  /* 0x00000008ff067819 */ /* 0x000fe40000011608 */
        /* <DEDUP_REMOVED lines=8> */
[----:B------:R-:W-:Y:S02]  /*15b00*/  PRMT R34, R35, 0x7604, R34 ;  /* 0x0000760423227816 */ /* 0x000fe40000000022 */
[----:B------:R-:W-:Y:S02]  /*15b10*/  SHF.R.U32.HI R35, RZ, 0x10, R9 ;  /* 0x00000010ff237819 */ /* 0x000fe40000011609 */
[----:B------:R-:W-:Y:S02]  /*15b20*/  LOP3.LUT R31, R10, 0xff, RZ, 0xc0, !PT ;  /* 0x000000ff0a1f7812 */ /* 0x000fe400078ec0ff */
[----:B------:R-:W-:Y:S01]  /*15b30*/  LOP3.LUT R32, R32, 0xff, RZ, 0xc0, !PT ;  /* 0x000000ff20207812 */ /* 0x000fe200078ec0ff */
[----:B------:R-:W-:Y:S01]  /*15b40*/  IMAD.U32 R35, R35, 0x10000, RZ ;  /* 0x0001000023237824 */ /* 0x000fe200078e00ff */
[----:B------:R-:W-:Y:S02]  /*15b50*/  SHF.R.U32.HI R39, RZ, 0x10, R11 ;  /* 0x00000010ff277819 */ /* 0x000fe4000001160b */
[----:B------:R-:W-:-:S02]  /*15b60*/  PRMT R37, R32, 0x7604, R31 ;  /* 0x0000760420257816 */ /* 0x000fc4000000001f */
[----:B------:R-:W-:Y:S01]  /*15b70*/  SHF.R.U32.HI R31, RZ, 0x10, R15 ;  /* 0x00000010ff1f7819 */ /* 0x000fe2000001160f */
[----:B------:R-:W-:Y:S01]  /*15b80*/  IMAD.U32 R39, R39, 0x10000, RZ ;  /* 0x0001000027277824 */ /* 0x000fe200078e00ff */
[----:B------:R-:W-:Y:S02]  /*15b90*/  LOP3.LUT R29, R29, 0xff0000, R14, 0xf8, !PT ;  /* 0x00ff00001d1d7812 */ /* 0x000fe400078ef80e */
[----:B------:R-:W-:Y:S02]  /*15ba0*/  SHF.L.U32 R31, R31, 0x10, RZ ;  /* 0x000000101f1f7819 */ /* 0x000fe400000006ff */
        /* <DEDUP_REMOVED lines=8> */
[----:B------:R-:W-:-:S04]  /*15c30*/  LOP3.LUT R21, R21, 0xff0000, R12, 0xf8, !PT ;  /* 0x00ff000015157812 */ /* 0x000fc800078ef80c */
        /* <DEDUP_REMOVED lines=14> */
[-C--:B------:R-:W-:Y:S02]  /*15d20*/  F2FP.F16.E4M3.UNPACK_B R34, R35.reuse ;  /* 0x00000023ff22723e */ /* 0x080fe400020006ff */
[----:B------:R-:W-:Y:S02]  /*15d30*/  LOP3.LUT R28, R3, 0xff000000, R13, 0xf8, !PT ;  /* 0xff000000031c7812 */ /* 0x000fe400078ef80d */
[----:B------:R-:W-:Y:S01]  /*15d40*/  F2FP.F16.E4M3.UNPACK_B R35, R35.H1 ;  /* 0x00000023ff23723e */ /* 0x000fe200030006ff */
[--C-:B------:R-:W-:Y:S01]  /*15d50*/  HADD2.F32 R37, -RZ, R34.reuse.H0_H0 ;  /* 0x20000022ff257230 */ /* 0x100fe20000004100 */
[-C--:B------:R-:W-:Y:S01]  /*15d60*/  F2FP.F16.E4M3.UNPACK_B R29, R28.reuse ;  /* 0x0000001cff1d723e */ /* 0x080fe200020006ff */
[----:B------:R-:W-:Y:S01]  /*15d70*/  HADD2.F32 R34, -RZ, R34.H1_H1 ;  /* 0x30000022ff227230 */ /* 0x000fe20000004100 */
[----:B------:R-:W-:-:S03]  /*15d80*/  F2FP.F16.E4M3.UNPACK_B R28, R28.H1 ;  /* 0x0000001cff1c723e */ /* 0x000fc600030006ff */
[--C-:B------:R-:W-:Y:S02]  /*15d90*/  HADD2.F32 R31, -RZ, R29.reuse.H0_H0 ;  /* 0x2000001dff1f7230 */ /* 0x100fe40000004100 */
[----:B------:R-:W-:Y:S01]  /*15da0*/  HADD2.F32 R29, -RZ, R29.H1_H1 ;  /* 0x3000001dff1d7230 */ /* 0x000fe20000004100 */
[----:B0-----:R-:W-:Y:S02]  /*15db0*/  F2FP.F16.E4M3.UNPACK_B R8, R5 ;  /* 0x00000005ff08723e */ /* 0x001fe400020006ff */
[-C--:B------:R-:W-:Y:S02]  /*15dc0*/  F2FP.F16.E4M3.UNPACK_B R10, R7.reuse ;  /* 0x00000007ff0a723e */ /* 0x080fe400020006ff */
[----:B------:R-:W-:Y:S02]  /*15dd0*/  F2FP.F16.E4M3.UNPACK_B R11, R7.H1 ;  /* 0x00000007ff0b723e */ /* 0x000fe400030006ff */
[----:B-1----:R-:W-:Y:S02]  /*15de0*/  F2FP.F16.E4M3.UNPACK_B R13, R25 ;  /* 0x00000019ff0d723e */ /* 0x002fe400020006ff */
[----:B------:R-:W-:-:S02]  /*15df0*/  F2FP.F16.E4M3.UNPACK_B R7, R6 ;  /* 0x00000006ff07723e */ /* 0x000fc400020006ff */
[----:B------:R-:W-:Y:S01]  /*15e00*/  F2FP.F16.E4M3.UNPACK_B R9, R6.H1 ;  /* 0x00000006ff09723e */ /* 0x000fe200030006ff */
[--C-:B------:R-:W-:Y:S01]  /*15e10*/  HADD2.F32 R14, -RZ, R13.reuse.H0_H0 ;  /* 0x2000000dff0e7230 */ /* 0x100fe20000004100 */
[----:B------:R-:W-:Y:S01]  /*15e20*/  F2FP.F16.E4M3.UNPACK_B R25, R25.H1 ;  /* 0x00000019ff19723e */ /* 0x000fe200030006ff */
[--C-:B------:R-:W-:Y:S01]  /*15e30*/  HADD2.F32 R6, -RZ, R8.reuse.H0_H0 ;  /* 0x20000008ff067230 */ /* 0x100fe20000004100 */
[----:B------:R-:W-:Y:S01]  /*15e40*/  F2FP.F16.E4M3.UNPACK_B R5, R5.H1 ;  /* 0x00000005ff05723e */ /* 0x000fe200030006ff */
[----:B------:R-:W-:Y:S02]  /*15e50*/  HADD2.F32 R13, -RZ, R13.H1_H1 ;  /* 0x3000000dff0d7230 */ /* 0x000fe40000004100 */
[C---:B------:R-:W-:Y:S01]  /*15e60*/  FMUL.FTZ R41, R14.reuse, R37 ;  /* 0x000000250e297220 */ /* 0x040fe20000410000 */
[----:B------:R-:W-:Y:S01]  /*15e70*/  FMUL.FTZ R14, R14, R31 ;  /* 0x0000001f0e0e7220 */ /* 0x000fe20000410000 */
[----:B------:R-:W-:Y:S01]  /*15e80*/  HADD2.F32 R8, -RZ, R8.H1_H1 ;  /* 0x30000008ff087230 */ /* 0x000fe20000004100 */
[----:B------:R-:W-:Y:S01]  /*15e90*/  F2FP.F16.E4M3.UNPACK_B R20, R27 ;  /* 0x0000001bff14723e */ /* 0x000fe200020006ff */
[C---:B------:R-:W-:Y:S01]  /*15ea0*/  FFMA.FTZ R41, R6.reuse, R31, -R41 ;  /* 0x0000001f06297223 */ /* 0x040fe20000010829 */
[----:B------:R-:W-:Y:S01]  /*15eb0*/  FFMA.FTZ R38, R6, R37, R14 ;  /* 0x0000002506267223 */ /* 0x000fe2000001000e */
[----:B------:R-:W-:-:S02]  /*15ec0*/  HADD2.F32 R37, -RZ, R35.H0_H0 ;  /* 0x20000023ff257230 */ /* 0x000fc40000004100 */
[CC--:B------:R-:W-:Y:S01]  /*15ed0*/  FMUL.FTZ R43, R13.reuse, R34.reuse ;  /* 0x000000220d2b7220 */ /* 0x0c0fe20000410000 */
[----:B------:R-:W-:Y:S02]  /*15ee0*/  HADD2.F32 R14, -RZ, R25.H0_H0 ;  /* 0x20000019ff0e7230 */ /* 0x000fe40000004100 */
[-C--:B------:R-:W-:Y:S01]  /*15ef0*/  FMUL.FTZ R13, R13, R29.reuse ;  /* 0x0000001d0d0d7220 */ /* 0x080fe20000410000 */
[----:B------:R-:W-:Y:S02]  /*15f00*/  HADD2.F32 R31, -RZ, R28.H0_H0 ;  /* 0x2000001cff1f7230 */ /* 0x000fe40000004100 */
[----:B------:R-:W-:Y:S01]  /*15f10*/  FFMA.FTZ R40, R8, R29, -R43 ;  /* 0x0000001d08287223 */ /* 0x000fe2000001082b */
[----:B------:R-:W-:Y:S02]  /*15f20*/  HADD2.F32 R6, -RZ, R5.H0_H0 ;  /* 0x20000005ff067230 */ /* 0x000fe40000004100 */
[----:B------:R-:W-:Y:S01]  /*15f30*/  FMUL.FTZ R45, R14, R37 ;  /* 0x000000250e2d7220 */ /* 0x000fe20000410000 */
[----:B------:R-:W-:Y:S01]  /*15f40*/  FFMA.FTZ R43, R8, R34, R13 ;  /* 0x00000022082b7223 */ /* 0x000fe2000001000d */
[-C--:B------:R-:W-:Y:S01]  /*15f50*/  FMUL.FTZ R14, R14, R31.reuse ;  /* 0x0000001f0e0e7220 */ /* 0x080fe20000410000 */
[-C--:B------:R-:W-:Y:S01]  /*15f60*/  F2FP.F16.E4M3.UNPACK_B R13, R32.reuse ;  /* 0x00000020ff0d723e */ /* 0x080fe200020006ff */
[C---:B------:R-:W-:Y:S01]  /*15f70*/  FFMA.FTZ R45, R6.reuse, R31, -R45 ;  /* 0x0000001f062d7223 */ /* 0x040fe2000001082d */
[----:B------:R-:W-:Y:S01]  /*15f80*/  F2FP.F16.E4M3.UNPACK_B R31, R39 ;  /* 0x00000027ff1f723e */ /* 0x000fe200020006ff */
[----:B------:R-:W-:Y:S01]  /*15f90*/  FFMA.FTZ R37, R6, R37, R14 ;  /* 0x0000002506257223 */ /* 0x000fe2000001000e */
[----:B------:R-:W-:Y:S01]  /*15fa0*/  HADD2.F32 R14, -RZ, R35.H1_H1 ;  /* 0x30000023ff0e7230 */ /* 0x000fe20000004100 */
[----:B------:R-:W-:Y:S01]  /*15fb0*/  F2FP.F16.E4M3.UNPACK_B R27, R27.H1 ;  /* 0x0000001bff1b723e */ /* 0x000fe200030006ff */
[----:B------:R-:W-:Y:S01]  /*15fc0*/  HADD2.F32 R25, -RZ, R25.H1_H1 ;  /* 0x30000019ff197230 */ /* 0x000fe20000004100 */
[----:B------:R-:W-:Y:S01]  /*15fd0*/  F2FP.F16.E4M3.UNPACK_B R39, R39.H1 ;  /* 0x00000027ff27723e */ /* 0x000fe200030006ff */
[----:B------:R-:W-:Y:S01]  /*15fe0*/  HADD2.F32 R35, -RZ, R31.H0_H0 ;  /* 0x2000001fff237230 */ /* 0x000fe20000004100 */
[----:B------:R-:W-:Y:S01]  /*15ff0*/  F2FP.F16.E4M3.UNPACK_B R32, R32.H1 ;  /* 0x00000020ff20723e */ /* 0x000fe200030006ff */
[----:B------:R-:W-:-:S02]  /*16000*/  HADD2.F32 R8, -RZ, R20.H0_H0 ;  /* 0x20000014ff087230 */ /* 0x000fc40000004100 */
[C---:B------:R-:W-:Y:S01]  /*16010*/  FMUL.FTZ R34, R25.reuse, R14 ;  /* 0x0000000e19227220 */ /* 0x040fe20000410000 */
[----:B------:R-:W-:Y:S01]  /*16020*/  HADD2.F32 R28, -RZ, R28.H1_H1 ;  /* 0x3000001cff1c7230 */ /* 0x000fe20000004100 */
[----:B------:R-:W-:Y:S01]  /*16030*/  F2FP.F16.E4M3.UNPACK_B R12, R24 ;  /* 0x00000018ff0c723e */ /* 0x000fe200020006ff */
        /* <DEDUP_REMOVED lines=18> */
[----:B------:R-:W-:Y:S01]  /*16160*/  F2FP.F16.E4M3.UNPACK_B R24, R24.H1 ;  /* 0x00000018ff18723e */ /* 0x000fe200030006ff */
[----:B------:R-:W-:Y:S02]  /*16170*/  HADD2.F32 R8, -RZ, R32.H0_H0 ;  /* 0x20000020ff087230 */ /* 0x000fe40000004100 */
[----:B------:R-:W-:Y:S01]  /*16180*/  FMUL.FTZ R28, R6, R14 ;  /* 0x0000000e061c7220 */ /* 0x000fe20000410000 */
[----:B------:R-:W-:Y:S02]  /*16190*/  HADD2.F32 R5, -RZ, R11.H0_H0 ;  /* 0x2000000bff057230 */ /* 0x000fe40000004100 */
[C---:B------:R-:W-:Y:S01]  /*161a0*/  FFMA.FTZ R46, R10.reuse, R31, R20 ;  /* 0x0000001f0a2e7223 */ /* 0x040fe20000010014 */
[----:B------:R-:W-:Y:S01]  /*161b0*/  FFMA.FTZ R44, R10, R13, -R25 ;  /* 0x0000000d0a2c7223 */ /* 0x000fe20000010819 */
[----:B------:R-:W-:Y:S01]  /*161c0*/  FMUL.FTZ R29, R6, R8 ;  /* 0x00000008061d7220 */ /* 0x000fe20000410000 */
[----:B------:R-:W-:-:S02]  /*161d0*/  HADD2.F32 R20, -RZ, R39.H1_H1 ;  /* 0x30000027ff147230 */ /* 0x000fc40000004100 */
[C---:B------:R-:W-:Y:S01]  /*161e0*/  FFMA.FTZ R31, R5.reuse, R8, -R28 ;  /* 0x00000008051f7223 */ /* 0x040fe2000001081c */
[----:B------:R-:W-:Y:S01]  /*161f0*/  HADD2.F32 R27, -RZ, R27.H1_H1 ;  /* 0x3000001bff1b7230 */ /* 0x000fe20000004100 */
[----:B------:R-:W-:Y:S01]  /*16200*/  F2FP.F16.E4M3.UNPACK_B R13, R33.H1 ;  /* 0x00000021ff0d723e */ /* 0x000fe200030006ff */
[----:B------:R-:W-:Y:S01]  /*16210*/  HADD2.F32 R32, -RZ, R32.H1_H1 ;  /* 0x30000020ff207230 */ /* 0x000fe20000004100 */
[----:B------:R-:W-:Y:S01]  /*16220*/  F2FP.F16.E4M3.UNPACK_B R8, R21.H1 ;  /* 0x00000015ff08723e */ /* 0x000fe200030006ff */
[----:B------:R-:W-:Y:S01]  /*16230*/  FFMA.FTZ R48, R5, R14, R29 ;  /* 0x0000000e05307223 */ /* 0x000fe2000001001d */
[-C--:B------:R-:W-:Y:S01]  /*16240*/  F2FP.F16.E4M3.UNPACK_B R3, R4.reuse ;  /* 0x00000004ff03723e */ /* 0x080fe200020006ff */
[----:B------:R-:W-:Y:S01]  /*16250*/  HADD2.F32 R11, -RZ, R11.H1_H1 ;  /* 0x3000000bff0b7230 */ /* 0x000fe20000004100 */
        /* <DEDUP_REMOVED lines=95> */
.L_x_2475:
[----:B------:R-:W-:Y:S05]  /*16850*/  BSYNC B0 ;  /* 0x0000000000007941 */ /* 0x000fea0003800000 */
.L_x_2447:
        /* <DEDUP_REMOVED lines=8> */
.L_x_2445:
[----:B--234-:R-:W-:-:S05]  /*168e0*/  IMAD.U32 R0, RZ, RZ, UR45 ;  /* 0x0000002dff007e24 */ /* 0x01cfca000f8e00ff */
[----:B------:R-:W-:-:S13]  /*168f0*/  ISETP.NE.AND P1, PT, R0, 0x3, PT ;  /* 0x000000030000780c */ /* 0x000fda0003f25270 */
[----:B------:R-:W-:Y:S05]  /*16900*/  @!P1 BRA `(.L_x_2492) ;  /* 0x0000000000049947 */ /* 0x000fea0003800000 */
[----:B------:R-:W-:Y:S01]  /*16910*/  BPT.TRAP 0x1 ;  /* 0x000000040000795c */ /* 0x000fe20000300000 */
.L_x_2492:
[----:B------:R-:W-:Y:S01]  /*16920*/  IMAD R0, R234, 0x8, R18 ;  /* 0x00000008ea007824 */ /* 0x000fe200078e0212 */
[----:B01----:R-:W-:-:S04]  /*16930*/  SHF.L.U32 R3, R235, 0x1f, RZ ;  /* 0x0000001feb037819 */ /* 0x003fc800000006ff */
[----:B------:R0:W1:Y:S01]  /*16940*/  SYNCS.PHASECHK.TRANS64.TRYWAIT P0, [R0+URZ+0x38830], R3 ;  /* 0x03883003000075a7 */ /* 0x000062000800017f */
[----:B------:R-:W-:Y:S05]  /*16950*/  @!P1 BRA `(.L_x_2493) ;  /* 0x0000000000049947 */ /* 0x000fea0003800000 */
[----:B------:R-:W-:Y:S01]  /*16960*/  BPT.TRAP 0x1 ;  /* 0x000000040000795c */ /* 0x000fe20000300000 */
.L_x_2493:
[----:B-----5:R-:W2:Y:S02]  /*16970*/  S2R R4, SR_TID.X ;  /* 0x0000000000047919 */ /* 0x020ea40000002100 */
[----:B--2---:R-:W-:-:S04]  /*16980*/  LOP3.LUT R4, R4, 0x7f, RZ, 0xc0, !PT ;  /* 0x0000007f04047812 */ /* 0x004fc800078ec0ff */
[----:B------:R-:W-:Y:S01]  /*16990*/  ISETP.NE.AND P2, PT, R4, RZ, PT ;  /* 0x000000ff0400720c */ /* 0x000fe20003f45270 */
[----:B-1----:R-:W-:-:S12]  /*169a0*/  @P0 BRA `(.L_x_2494) ;  /* 0x0000000000080947 */ /* 0x002fd80003800000 */
[----:B------:R-:W1:Y:S02]  /*169b0*/  SYNCS.PHASECHK.TRANS64.TRYWAIT P0, [R0+URZ+0x38830], R3 ;  /* 0x03883003000075a7 */ /* 0x000e64000800017f */
[----:B-1----:R-:W-:Y:S05]  /*169c0*/  @!P0 BRA `(.L_x_2495) ;  /* 0x0000016c00908947 */ /* 0x002fea0003800000 */
.L_x_2494:
[----:B------:R-:W-:Y:S05]  /*169d0*/  WARPSYNC.ALL ;  /* 0x0000000000007948 */ /* 0x000fea0003800000 */
[----:B01----:R-:W-:Y:S01]  /*169e0*/  VIADD R3, R18, 0x28400 ;  /* 0x0002840012037836 */ /* 0x003fe20000000000 */
[----:B------:R-:W-:Y:S01]  /*169f0*/  R2UR UR12, R52 ;  /* 0x00000000340c72ca */ /* 0x000fe200000e0000 */
[----:B------:R-:W2:Y:S01]  /*16a00*/  LDL R91, [R1+0x48] ;  /* 0x00004800015b7983 */ /* 0x000ea20000100800 */
[----:B------:R-:W-:Y:S01]  /*16a10*/  MOV R5, 0x40000040 ;  /* 0x4000004000057802 */ /* 0x000fe20000000f00 */
[----:B------:R-:W-:Y:S01]  /*16a20*/  UMOV UR13, 0x40000040 ;  /* 0x40000040000d7882 */ /* 0x000fe20000000000 */
[----:B------:R-:W-:Y:S01]  /*16a30*/  SHF.R.U32.HI R3, RZ, 0x4, R3 ;  /* 0x00000004ff037819 */ /* 0x000fe20000011603 */
[----:B------:R-:W-:Y:S01]  /*16a40*/  IMAD.MOV.U32 R9, RZ, RZ, 0x40000040 ;  /* 0x40000040ff097424 */ /* 0x000fe200078e00ff */
[----:B------:R-:W-:Y:S01]  /*16a50*/  UMOV UR9, 0x40000040 ;  /* 0x4000004000097882 */ /* 0x000fe20000000000 */
[----:B------:R-:W-:Y:S01]  /*16a60*/  UMOV UR5, 0x40000040 ;  /* 0x4000004000057882 */ /* 0x000fe20000000000 */
[----:B------:R-:W-:Y:S01]  /*16a70*/  LOP3.LUT R3, R3, 0x3fff, RZ, 0xc0, !PT ;  /* 0x00003fff03037812 */ /* 0x000fe200078ec0ff */
[----:B------:R-:W-:Y:S01]  /*16a80*/  UMOV UR17, 0x40000040 ;  /* 0x4000004000117882 */ /* 0x000fe20000000000 */
[----:B------:R-:W-:Y:S01]  /*16a90*/  UMOV UR21, 0x40000040 ;  /* 0x4000004000157882 */ /* 0x000fe20000000000 */
[----:B------:R-:W-:Y:S01]  /*16aa0*/  UMOV UR25, 0x40000040 ;  /* 0x4000004000197882 */ /* 0x000fe20000000000 */
[----:B------:R-:W-:Y:S01]  /*16ab0*/  LOP3.LUT R6, R3, 0x10000, RZ, 0xfc, !PT ;  /* 0x0001000003067812 */ /* 0x000fe200078efcff */
[----:B------:R-:W2:Y:S01]  /*16ac0*/  LDL R92, [R1] ;  /* 0x00000000015c7983 */ /* 0x000ea20000100800 */
[----:B------:R-:W-:-:S03]  /*16ad0*/  UMOV UR29, 0x40000040 ;  /* 0x40000040001d7882 */ /* 0x000fc60000000000 */
[----:B------:R-:W3:Y:S01]  /*16ae0*/  LDL R89, [R1+0x44] ;  /* 0x0000440001597983 */ /* 0x000ee20000100800 */
[----:B------:R-:W-:Y:S01]  /*16af0*/  IMAD R4, R234, 0x800, R6 ;  /* 0x00000800ea047824 */ /* 0x000fe200078e0206 */
[----:B------:R-:W-:Y:S02]  /*16b00*/  R2UR UR15, R5 ;  /* 0x00000000050f72ca */ /* 0x000fe400000e0000 */
[----:B------:R-:W4:Y:S04]  /*16b10*/  LDL R88, [R1+0xc] ;  /* 0x00000c0001587983 */ /* 0x000f280000100800 */
[----:B------:R-:W5:Y:S01]  /*16b20*/  LDL R90, [R1+0x4] ;  /* 0x00000400015a7983 */ /* 0x000f620000100800 */
[----:B------:R-:W-:Y:S01]  /*16b30*/  R2UR UR14, R4 ;  /* 0x00000000040e72ca */ /* 0x000fe200000e0000 */
[----:B------:R-:W-:Y:S01]  /*16b40*/  ULOP3.LUT UR12, UR12, 0x10000, URZ, 0xfc, !UPT ;  /* 0x000100000c0c7892 */ /* 0x000fe2000f8efc3f */
[----:B------:R-:W-:Y:S01]  /*16b50*/  WARPGROUP.ARRIVE ;  /* 0x00000000000079c5 */ /* 0x000fe20000000000 */
[----:B------:R-:W-:Y:S01]  /*16b60*/  UMOV UR33, 0x40000040 ;  /* 0x4000004000217882 */ /* 0x000fe20000000000 */
[----:B------:R-:W-:Y:S01]  /*16b70*/  @!P2 VIADD R0, R0, 0x38840 ;  /* 0x000388400000a836 */ /* 0x000fe20000000000 */
[----:B------:R-:W-:Y:S01]  /*16b80*/  ULDC UR48, c[0x0][0x988] ;  /* 0x0002620000307ab9 */ /* 0x000fe20000000800 */
[----:B------:R-:W-:-:S07]  /*16b90*/  ULDC UR49, c[0x0][0x988] ;  /* 0x0002620000317ab9 */ /* 0x000fce0000000800 */
[----:B------:R-:W-:Y:S01]  /*16ba0*/  QGMMA.64x128x32.F32.E4M3.E4M3 R24, gdesc[UR12], RZ, !UPT, gsb0 ;  /* 0x01e000000c1879f3 */ /* 0x000fe2000c0008ff */
[----:B------:R-:W-:Y:S01]  /*16bb0*/  VIADD R8, R4, 0x2 ;  /* 0x0000000204087836 */ /* 0x000fe20000000000 */
[----:B------:R-:W-:-:S04]  /*16bc0*/  R2UR UR11, R9 ;  /* 0x00000000090b72ca */ /* 0x000fc800000e0000 */
[----:B------:R-:W-:Y:S01]  /*16bd0*/  R2UR UR10, R8 ;  /* 0x00000000080a72ca */ /* 0x000fe200000e0000 */
[----:B------:R-:W-:Y:S01]  /*16be0*/  UIADD3 UR8, UR12, 0x2, URZ ;  /* 0x000000020c087890 */ /* 0x000fe2000fffe03f */
[----:B------:R-:W-:Y:S02]  /*16bf0*/  VIADD R8, R4, 0x4 ;  /* 0x0000000404087836 */ /* 0x000fe40000000000 */
[----:B------:R-:W-:-:S03]  /*16c00*/  IMAD.MOV.U32 R9, RZ, RZ, 0x40000040 ;  /* 0x40000040ff097424 */ /* 0x000fc600078e00ff */
[----:B------:R-:W-:Y:S02]  /*16c10*/  R2UR UR6, R8 ;  /* 0x00000000080672ca */ /* 0x000fe400000e0000 */
[----:B------:R-:W-:Y:S01]  /*16c20*/  R2UR UR7, R9 ;  /* 0x00000000090772ca */ /* 0x000fe200000e0000 */
[----:B------:R-:W-:Y:S01]  /*16c30*/  UIADD3 UR4, UR12, 0x4, URZ ;  /* 0x000000040c047890 */ /* 0x000fe2000fffe03f */
[----:B------:R-:W-:Y:S02]  /*16c40*/  WARPGROUP.DEPBAR.LE gsb0, 0x0 ;  /* 0x00008000000079c5 */ /* 0x000fe40000010000 */
[----:B------:R-:W-:-:S06]  /*16c50*/  WARPGROUP.ARRIVE ;  /* 0x00000000000079c5 */ /* 0x000fcc0000000000 */
[----:B------:R-:W-:Y:S01]  /*16c60*/  QGMMA.64x128x32.F32.E4M3.E4M3 R24, gdesc[UR8], R24, gsb0 ;  /* 0x01e00000081879f3 */ /* 0x000fe20008000818 */
        /* <DEDUP_REMOVED lines=8> */
[----:B------:R-:W-:Y:S01]  /*16cf0*/  IMAD.MOV.U32 R9, RZ, RZ, 0x40000040 ;  /* 0x40000040ff097424 */ /* 0x000fe200078e00ff */
[----:B------:R-:W-:Y:S01]  /*16d00*/  IADD3 R8, R4, 0x400, RZ ;  /* 0x0000040004087810 */ /* 0x000fe20007ffe0ff */
[----:B------:R-:W-:Y:S02]  /*16d10*/  UIADD3 UR20, UR12, 0x400, URZ ;  /* 0x000004000c147890 */ /* 0x000fe4000fffe03f */
[----:B------:R-:W-:Y:S01]  /*16d20*/  UIADD3 UR24, UR12, 0x402, URZ ;  /* 0x000004020c187890 */ /* 0x000fe2000fffe03f */
[----:B------:R-:W-:Y:S01]  /*16d30*/  R2UR UR22, R8 ;  /* 0x00000000081672ca */ /* 0x000fe200000e0000 */
[----:B------:R-:W-:Y:S01]  /*16d40*/  UIADD3 UR28, UR12, 0x404, URZ ;  /* 0x000004040c1c7890 */ /* 0x000fe2000fffe03f */
[----:B------:R-:W-:Y:S02]  /*16d50*/  R2UR UR23, R9 ;  /* 0x00000000091772ca */ /* 0x000fe400000e0000 */
[----:B------:R-:W-:Y:S01]  /*16d60*/  MOV R5, 0x40000040 ;  /* 0x4000004000057802 */ /* 0x000fe20000000f00 */
[----:B------:R-:W-:Y:S01]  /*16d70*/  UIADD3 UR32, UR12, 0x406, URZ ;  /* 0x000004060c207890 */ /* 0x000fe2000fffe03f */
[----:B------:R-:W-:Y:S01]  /*16d80*/  ULDC UR6, c[0x0][0x988] ;  /* 0x0002620000067ab9 */ /* 0x000fe20000000800 */
[----:B------:R-:W-:-:S02]  /*16d90*/  WARPGROUP.DEPBAR.LE gsb0, 0x0 ;  /* 0x00008000000079c5 */ /* 0x000fc40000010000 */
[----:B------:R-:W-:-:S06]  /*16da0*/  WARPGROUP.ARRIVE ;  /* 0x00000000000079c5 */ /* 0x000fcc0000000000 */
[----:B------:R-:W-:Y:S01]  /*16db0*/  QGMMA.64x128x32.F32.E4M3.E4M3 R24, gdesc[UR16], R24, gsb0 ;  /* 0x01e00000101879f3 */ /* 0x000fe20008000818 */
[----:B------:R-:W-:Y:S02]  /*16dc0*/  VIADD R8, R4, 0x402 ;  /* 0x0000040204087836 */ /* 0x000fe40000000000 */
[----:B------:R-:W-:-:S03]  /*16dd0*/  IMAD.MOV.U32 R9, RZ, RZ, 0x40000040 ;  /* 0x40000040ff097424 */ /* 0x000fc600078e00ff */
[----:B------:R-:W-:Y:S02]  /*16de0*/  R2UR UR26, R8 ;  /* 0x00000000081a72ca */ /* 0x000fe400000e0000 */
[----:B------:R-:W-:Y:S01]  /*16df0*/  R2UR UR27, R9 ;  /* 0x00000000091b72ca */ /* 0x000fe200000e0000 */
[----:B------:R-:W-:Y:S02]  /*16e00*/  WARPGROUP.DEPBAR.LE gsb0, 0x0 ;  /* 0x00008000000079c5 */ /* 0x000fe40000010000 */
        /* <DEDUP_REMOVED lines=9> */
[----:B------:R-:W-:Y:S01]  /*16ea0*/  VIADD R4, R4, 0x406 ;  /* 0x0000040604047836 */ /* 0x000fe20000000000 */
[----:B------:R-:W-:-:S04]  /*16eb0*/  R2UR UR35, R5 ;  /* 0x00000000052372ca */ /* 0x000fc800000e0000 */
[----:B------:R-:W-:Y:S01]  /*16ec0*/  R2UR UR34, R4 ;  /* 0x00000000042272ca */ /* 0x000fe200000e0000 */
[----:B------:R-:W-:Y:S02]  /*16ed0*/  WARPGROUP.DEPBAR.LE gsb0, 0x0 ;  /* 0x00008000000079c5 */ /* 0x000fe40000010000 */
[----:B------:R-:W-:-:S06]  /*16ee0*/  WARPGROUP.ARRIVE ;  /* 0x00000000000079c5 */ /* 0x000fcc0000000000 */
[----:B------:R-:W-:Y:S03]  /*16ef0*/  QGMMA.64x128x32.F32.E4M3.E4M3 R24, gdesc[UR28], R24, gsb0 ;  /* 0x01e000001c1879f3 */ /* 0x000fe60008000818 */
[----:B------:R-:W-:Y:S02]  /*16f00*/  WARPGROUP.DEPBAR.LE gsb0, 0x0 ;  /* 0x00008000000079c5 */ /* 0x000fe40000010000 */
[----:B------:R-:W-:-:S07]  /*16f10*/  WARPGROUP.ARRIVE ;  /* 0x00000000000079c5 */ /* 0x000fce0000000000 */
[----:B------:R-:W-:Y:S03]  /*16f20*/  QGMMA.64x128x32.F32.E4M3.E4M3 R24, gdesc[UR32], R24, gsb0 ;  /* 0x01e00000201879f3 */ /* 0x000fe60008000818 */
[----:B------:R-:W-:Y:S02]  /*16f30*/  WARPGROUP.DEPBAR.LE gsb0, 0x0 ;  /* 0x00008000000079c5 */ /* 0x000fe40000010000 */
[C---:B------:R-:W-:Y:S02]  /*16f40*/  FMUL.FTZ R7, R2.reuse, R32 ;  /* 0x0000002002077220 */ /* 0x040fe40000410000 */
[----:B------:R-:W0:Y:S01]  /*16f50*/  LDC R32, c[0x0][0x448] ;  /* 0x00011200ff207b82 */ /* 0x000e220000000800 */
[C---:B------:R-:W-:Y:S01]  /*16f60*/  FMUL.FTZ R27, R2.reuse, R27 ;  /* 0x0000001b021b7220 */ /* 0x040fe20000410000 */
[----:B------:R-:W-:-:S03]  /*16f70*/  FMUL.FTZ R30, R2, R30 ;  /* 0x0000001e021e7220 */ /* 0x000fc60000410000 */
[----:B------:R1:W-:Y:S01]  /*16f80*/  MUFU.TANH R111, R27 ;  /* 0x0000001b006f7308 */ /* 0x0003e20000002400 */
[----:B0-----:R-:W-:-:S07]  /*16f90*/  ISETP.NE.AND P0, PT, R32, 0x1, PT ;  /* 0x000000012000780c */ /* 0x001fce0003f05270 */
[----:B------:R0:W-:Y:S06]  /*16fa0*/  MUFU.TANH R109, R30 ;  /* 0x0000001e006d7308 */ /* 0x0001ec0000002400 */
[----:B-1----:R-:W1:Y:S08]  /*16fb0*/  @P0 LDC R27, c[0x0][0x44c] ;  /* 0x00011300ff1b0b82 */ /* 0x002e700000000800 */
[----:B0-----:R-:W0:Y:S01]  /*16fc0*/  @P0 LDC R30, c[0x0][0x450] ;  /* 0x00011400ff1e0b82 */ /* 0x001e220000000800 */
[----:B------:R-:W-:-:S04]  /*16fd0*/  FMUL.FTZ R26, R2, R26 ;  /* 0x0000001a021a7220 */ /* 0x000fc80000410000 */
[----:B------:R2:W5:Y:S02]  /*16fe0*/  MUFU.TANH R113, R26 ;  /* 0x0000001a00717308 */ /* 0x0005640000002400 */
[----:B--2---:R-:W-:-:S04]  /*16ff0*/  IMAD.IADD R26, R91, 0x1, R92 ;  /* 0x000000015b1a7824 */ /* 0x004fc800078e025c */
[----:B-1----:R-:W-:-:S05]  /*17000*/  @P0 IMAD.HI.U32 R27, R26, R27, RZ ;  /* 0x0000001b1a1b0227 */ /* 0x002fca00078e00ff */
[----:B0-----:R-:W-:Y:S01]  /*17010*/  @P0 SHF.R.U32.HI R26, RZ, R30, R27 ;  /* 0x0000001eff1a0219 */ /* 0x001fe2000001161b */
[----:B------:R-:W-:-:S04]  /*17020*/  IMAD.MOV.U32 R30, RZ, RZ, -0x80 ;  /* 0xffffff80ff1e7424 */ /* 0x000fc800078e00ff */
[----:B------:R-:W0:Y:S01]  /*17030*/  SHFL.IDX PT, R32, R26, 0x1, 0x1c1f ;  /* 0x003c1f001a207f89 */ /* 0x000e2200000e0000 */
[----:B------:R-:W-:Y:S01]  /*17040*/  FMUL.FTZ R31, R2, R31 ;  /* 0x0000001f021f7220 */ /* 0x000fe20000410000 */
[----:B------:R-:W-:-:S03]  /*17050*/  IMAD R30, R127, R30, 0x80 ;  /* 0x000000807f1e7424 */ /* 0x000fc600078e021e */
[----:B------:R1:W2:Y:S01]  /*17060*/  MUFU.TANH R107, R31 ;  /* 0x0000001f006b7308 */ /* 0x0002a20000002400 */
[----:B------:R-:W-:Y:S01]  /*17070*/  FMUL.FTZ R27, R2, R55 ;  /* 0x00000037021b7220 */ /* 0x000fe20000410000 */
[----:B-1----:R-:W-:Y:S02]  /*17080*/  VIADD R31, R30, 0x1 ;  /* 0x000000011e1f7836 */ /* 0x002fe40000000000 */
[----:B----4-:R-:W-:Y:S02]  /*17090*/  IMAD.IADD R30, R88, 0x1, R30 ;  /* 0x00000001581e7824 */ /* 0x010fe400078e021e */
[C---:B---3--:R-:W-:Y:S02]  /*170a0*/  IMAD R31, R89.reuse, -0x2, R31 ;  /* 0xfffffffe591f7824 */ /* 0x048fe400078e021f */
[----:B------:R-:W-:-:S03]  /*170b0*/  IMAD R30, R89, -0x2, R30 ;  /* 0xfffffffe591e7824 */ /* 0x000fc600078e021e */
[----:B-----5:R-:W-:Y:S01]  /*170c0*/  IADD3 R55, -R90, R31, R88 ;  /* 0x0000001f5a377210 */ /* 0x020fe20007ffe158 */
[C---:B------:R-:W-:Y:S01]  /*170d0*/  FMUL.FTZ R34, R2.reuse, R34 ;  /* 0x0000002202227220 */ /* 0x040fe20000410000 */
[----:B------:R-:W-:Y:S02]  /*170e0*/  FMUL.FTZ R35, R2, R35 ;  /* 0x0000002302237220 */ /* 0x000fe40000410000 */
[----:B0-----:R-:W-:Y:S01]  /*170f0*/  VIADDMNMX R32, R32, R55, R30, PT ;  /* 0x0000003720207246 */ /* 0x001fe2000380011e */
[----:B------:R0:W1:Y:S01]  /*17100*/  MUFU.TANH R105, R34 ;  /* 0x0000002200697308 */ /* 0x0000620000002400 */
[----:B------:R-:W-:Y:S02]  /*17110*/  FMUL.FTZ R38, R2, R38 ;  /* 0x0000002602267220 */ /* 0x000fe40000410000 */
[C---:B------:R-:W-:Y:S02]  /*17120*/  ISETP.GT.AND P4, PT, R32.reuse, RZ, PT ;  /* 0x000000ff2000720c */ /* 0x040fe40003f84270 */
[----:B------:R-:W-:Y:S01]  /*17130*/  ISETP.GT.AND P5, PT, R32, 0x1, PT ;  /* 0x000000012000780c */ /* 0x000fe20003fa4270 */
[----:B------:R-:W-:Y:S01]  /*17140*/  FMUL.FTZ R39, R2, R39 ;  /* 0x0000002702277220 */ /* 0x000fe20000410000 */
[----:B------:R-:W-:Y:S01]  /*17150*/  ISETP.GT.AND P3, PT, R32, 0x8, PT ;  /* 0x000000082000780c */ /* 0x000fe20003f64270 */
[----:B------:R-:W3:Y:S01]  /*17160*/  MUFU.TANH R35, R35 ;  /* 0x0000002300237308 */ /* 0x000ee20000002400 */
[----:B------:R-:W-:-:S02]  /*17170*/  FSEL R113, R113, -INF , P4 ;  /* 0xff80000071717808 */ /* 0x000fc40002000000 */
[----:B------:R-:W-:Y:S01]  /*17180*/  FSEL R111, R111, -INF , P5 ;  /* 0xff8000006f6f7808 */ /* 0x000fe20002800000 */
[----:B------:R-:W-:Y:S01]  /*17190*/  FMUL.FTZ R42, R2, R42 ;  /* 0x0000002a022a7220 */ /* 0x000fe20000410000 */
[----:B------:R-:W-:Y:S02]  /*171a0*/  ISETP.GT.AND P4, PT, R32, 0x9, PT ;  /* 0x000000092000780c */ /* 0x000fe40003f84270 */
[----:B------:R-:W-:Y:S01]  /*171b0*/  FSEL R109, R109, -INF , P3 ;  /* 0xff8000006d6d7808 */ /* 0x000fe20001800000 */
[----:B------:R-:W4:Y:S01]  /*171c0*/  MUFU.TANH R38, R38 ;  /* 0x0000002600267308 */ /* 0x000f220000002400 */
[----:B0-----:R-:W-:Y:S01]  /*171d0*/  FMNMX.FTZ R34, R113, R111, !PT ;  /* 0x0000006f71227209 */ /* 0x001fe20007810000 */
[----:B------:R-:W-:Y:S01]  /*171e0*/  FMUL.FTZ R43, R2, R43 ;  /* 0x0000002b022b7220 */ /* 0x000fe20000410000 */
[----:B------:R-:W-:Y:S02]  /*171f0*/  ISETP.GT.AND P3, PT, R32, 0x10, PT ;  /* 0x000000102000780c */ /* 0x000fe40003f64270 */
[----:B--2---:R-:W-:-:S02]  /*17200*/  FSEL R107, R107, -INF , P4 ;  /* 0xff8000006b6b7808 */ /* 0x004fc40002000000 */
[----:B------:R-:W-:Y:S01]  /*17210*/  FMNMX.FTZ R34, R109, R34, !PT ;  /* 0x000000226d227209 */ /* 0x000fe20007810000 */
[----:B------:R-:W0:Y:S01]  /*17220*/  MUFU.TANH R39, R39 ;  /* 0x0000002700277308 */ /* 0x000e220000002400 */
[----:B------:R-:W-:Y:S01]  /*17230*/  ISETP.GT.AND P4, PT, R32, 0x11, PT ;  /* 0x000000112000780c */ /* 0x000fe20003f84270 */
[----:B------:R-:W-:Y:S01]  /*17240*/  FMUL.FTZ R46, R2, R46 ;  /* 0x0000002e022e7220 */ /* 0x000fe20000410000 */
[----:B-1----:R-:W-:Y:S02]  /*17250*/  FSEL R105, R105, -INF , P3 ;  /* 0xff80000069697808 */ /* 0x002fe40001800000 */
[----:B------:R-:W-:-:S03]  /*17260*/  FMNMX.FTZ R34, R107, R34, !PT ;  /* 0x000000226b227209 */ /* 0x000fc60007810000 */
[----:B------:R-:W1:Y:S01]  /*17270*/  MUFU.TANH R42, R42 ;  /* 0x0000002a002a7308 */ /* 0x000e620000002400 */
[----:B------:R-:W-:Y:S01]  /*17280*/  ISETP.GT.AND P3, PT, R32, 0x18, PT ;  /* 0x000000182000780c */ /* 0x000fe20003f64270 */
[----:B------:R-:W-:Y:S01]  /*17290*/  FMUL.FTZ R47, R2, R47 ;  /* 0x0000002f022f7220 */ /* 0x000fe20000410000 */
[----:B---3--:R-:W-:Y:S02]  /*172a0*/  FSEL R103, R35, -INF , P4 ;  /* 0xff80000023677808 */ /* 0x008fe40002000000 */
[----:B------:R-:W-:-:S03]  /*172b0*/  FMNMX.FTZ R34, R105, R34, !PT ;  /* 0x0000002269227209 */ /* 0x000fc60007810000 */
[----:B------:R-:W2:Y:S01]  /*172c0*/  MUFU.TANH R43, R43 ;  /* 0x0000002b002b7308 */ /* 0x000ea20000002400 */
[----:B------:R-:W-:Y:S01]  /*172d0*/  ISETP.GT.AND P4, PT, R32, 0x19, PT ;  /* 0x000000192000780c */ /* 0x000fe20003f84270 */
[----:B------:R-:W-:Y:S01]  /*172e0*/  FMUL.FTZ R50, R2, R50 ;  /* 0x0000003202327220 */ /* 0x000fe20000410000 */
[----:B----4-:R-:W-:Y:S02]  /*172f0*/  FSEL R101, R38, -INF , P3 ;  /* 0xff80000026657808 */ /* 0x010fe40001800000 */
[----:B------:R-:W-:-:S03]  /*17300*/  FMNMX.FTZ R34, R103, R34, !PT ;  /* 0x0000002267227209 */ /* 0x000fc60007810000 */
[----:B------:R-:W3:Y:S01]  /*17310*/  MUFU.TANH R46, R46 ;  /* 0x0000002e002e7308 */ /* 0x000ee20000002400 */
[----:B------:R-:W-:Y:S01]  /*17320*/  ISETP.GT.AND P3, PT, R32, 0x20, PT ;  /* 0x000000202000780c */ /* 0x000fe20003f64270 */
[----:B------:R-:W-:Y:S01]  /*17330*/  FMUL.FTZ R51, R2, R51 ;  /* 0x0000003302337220 */ /* 0x000fe20000410000 */
[----:B0-----:R-:W-:Y:S02]  /*17340*/  FSEL R99, R39, -INF , P4 ;  /* 0xff80000027637808 */ /* 0x001fe40002000000 */
[----:B------:R-:W-:-:S03]  /*17350*/  FMNMX.FTZ R34, R101, R34, !PT ;  /* 0x0000002265227209 */ /* 0x000fc60007810000 */
[----:B------:R-:W0:Y:S01]  /*17360*/  MUFU.TANH R47, R47 ;  /* 0x0000002f002f7308 */ /* 0x000e220000002400 */
[----:B------:R-:W-:Y:S01]  /*17370*/  ISETP.GT.AND P4, PT, R32, 0x21, PT ;  /* 0x000000212000780c */ /* 0x000fe20003f84270 */
[----:B------:R-:W-:Y:S01]  /*17380*/  FMUL.FTZ R54, R2, R54 ;  /* 0x0000003602367220 */ /* 0x000fe20000410000 */
[----:B-1----:R-:W-:Y:S02]  /*17390*/  FSEL R97, R42, -INF , P3 ;  /* 0xff8000002a617808 */ /* 0x002fe40001800000 */
[----:B------:R-:W-:-:S03]  /*173a0*/  FMNMX.FTZ R34, R99, R34, !PT ;  /* 0x0000002263227209 */ /* 0x000fc60007810000 */
[----:B------:R-:W1:Y:S01]  /*173b0*/  MUFU.TANH R50, R50 ;  /* 0x0000003200327308 */ /* 0x000e620000002400 */
[----:B------:R-:W-:Y:S02]  /*173c0*/  ISETP.GT.AND P3, PT, R32, 0x28, PT ;  /* 0x000000282000780c */ /* 0x000fe40003f64270 */
[----:B--2---:R-:W-:Y:S02]  /*173d0*/  FSEL R95, R43, -INF , P4 ;  /* 0xff8000002b5f7808 */ /* 0x004fe40002000000 */
[----:B------:R-:W-:-:S03]  /*173e0*/  FMNMX.FTZ R34, R97, R34, !PT ;  /* 0x0000002261227209 */ /* 0x000fc60007810000 */
[----:B------:R-:W2:Y:S01]  /*173f0*/  MUFU.TANH R51, R51 ;  /* 0x0000003300337308 */ /* 0x000ea20000002400 */
[----:B------:R-:W-:Y:S02]  /*17400*/  ISETP.GT.AND P4, PT, R32, 0x29, PT ;  /* 0x000000292000780c */ /* 0x000fe40003f84270 */
[----:B---3--:R-:W-:Y:S02]  /*17410*/  FSEL R93, R46, -INF , P3 ;  /* 0xff8000002e5d7808 */ /* 0x008fe40001800000 */
[----:B------:R-:W-:-:S03]  /*17420*/  FMNMX.FTZ R34, R95, R34, !PT ;  /* 0x000000225f227209 */ /* 0x000fc60007810000 */
[----:B------:R-:W3:Y:S01]  /*17430*/  MUFU.TANH R54, R54 ;  /* 0x0000003600367308 */ /* 0x000ee20000002400 */
[C---:B------:R-:W-:Y:S01]  /*17440*/  FMUL.FTZ R10, R2.reuse, R33 ;  /* 0x00000021020a7220 */ /* 0x040fe20000410000 */
[----:B------:R-:W-:Y:S01]  /*17450*/  FMUL.FTZ R58, R2, R58 ;  /* 0x0000003a023a7220 */ /* 0x000fe20000410000 */
[----:B------:R-:W-:Y:S01]  /*17460*/  ISETP.GT.AND P3, PT, R32, 0x30, PT ;  /* 0x000000302000780c */ /* 0x000fe20003f64270 */
[C---:B------:R-:W-:Y:S01]  /*17470*/  FMUL.FTZ R3, R2.reuse, R24 ;  /* 0x0000001802037220 */ /* 0x040fe20000410000 */
[----:B0-----:R-:W-:Y:S01]  /*17480*/  FSEL R91, R47, -INF , P4 ;  /* 0xff8000002f5b7808 */ /* 0x001fe20002000000 */
[C---:B------:R-:W-:Y:S01]  /*17490*/  FMUL.FTZ R59, R2.reuse, R59 ;  /* 0x0000003b023b7220 */ /* 0x040fe20000410000 */
[----:B------:R-:W-:Y:S01]  /*174a0*/  FMNMX.FTZ R34, R93, R34, !PT ;  /* 0x000000225d227209 */ /* 0x000fe20007810000 */
[----:B------:R0:W-:Y:S01]  /*174b0*/  MUFU.TANH R33, R27 ;  /* 0x0000001b00217308 */ /* 0x0001e20000002400 */
[----:B------:R-:W-:Y:S01]  /*174c0*/  FMUL.FTZ R24, R2, R49 ;  /* 0x0000003102187220 */ /* 0x000fe20000410000 */
[----:B------:R-:W-:Y:S01]  /*174d0*/  ISETP.GT.AND P4, PT, R32, 0x31, PT ;  /* 0x000000312000780c */ /* 0x000fe20003f84270 */
[----:B------:R-:W-:Y:S01]  /*174e0*/  FMUL.FTZ R62, R2, R62 ;  /* 0x0000003e023e7220 */ /* 0x000fe20000410000 */
[----:B-1----:R-:W-:-:S02]  /*174f0*/  FSEL R89, R50, -INF , P3 ;  /* 0xff80000032597808 */ /* 0x002fc40001800000 */
[----:B------:R-:W-:Y:S02]  /*17500*/  FMNMX.FTZ R34, R91, R34, !PT ;  /* 0x000000225b227209 */ /* 0x000fe40007810000 */
[----:B------:R-:W1:Y:S01]  /*17510*/  MUFU.TANH R49, R58 ;  /* 0x0000003a00317308 */ /* 0x000e620000002400 */
[C---:B------:R-:W-:Y:S01]  /*17520*/  FMUL.FTZ R67, R2.reuse, R67 ;  /* 0x0000004302437220 */ /* 0x040fe20000410000 */
[----:B0-----:R-:W-:Y:S01]  /*17530*/  FMUL.FTZ R27, R2, R71 ;  /* 0x00000047021b7220 */ /* 0x001fe20000410000 */
[----:B------:R-:W-:Y:S02]  /*17540*/  ISETP.GT.AND P3, PT, R32, 0x38, PT ;  /* 0x000000382000780c */ /* 0x000fe40003f64270 */
[----:B--2---:R-:W-:Y:S02]  /*17550*/  FSEL R71, R51, -INF , P4 ;  /* 0xff80000033477808 */ /* 0x004fe40002000000 */
[----:B------:R-:W-:Y:S01]  /*17560*/  FMNMX.FTZ R34, R89, R34, !PT ;  /* 0x0000002259227209 */ /* 0x000fe20007810000 */
[----:B------:R-:W0:Y:S01]  /*17570*/  MUFU.TANH R59, R59 ;  /* 0x0000003b003b7308 */ /* 0x000e220000002400 */
[C---:B------:R-:W-:Y:S01]  /*17580*/  FMUL.FTZ R12, R2.reuse, R37 ;  /* 0x00000025020c7220 */ /* 0x040fe20000410000 */
[----:B------:R-:W-:Y:S01]  /*17590*/  FMUL.FTZ R63, R2, R63 ;  /* 0x0000003f023f7220 */ /* 0x000fe20000410000 */
[----:B------:R-:W-:Y:S01]  /*175a0*/  ISETP.GT.AND P4, PT, R32, 0x39, PT ;  /* 0x000000392000780c */ /* 0x000fe20003f84270 */
[----:B------:R-:W-:Y:S01]  /*175b0*/  FMUL.FTZ R66, R2, R66 ;  /* 0x0000004202427220 */ /* 0x000fe20000410000 */
[----:B------:R-:W-:-:S03]  /*175c0*/  FMNMX.FTZ R34, R71, R34, !PT ;  /* 0x0000002247227209 */ /* 0x000fc60007810000 */
[----:B------:R-:W-:Y:S08]  /*175d0*/  MUFU.TANH R62, R62 ;  /* 0x0000003e003e7308 */ /* 0x000ff00000002400 */
[----:B------:R3:W-:Y:S02]  /*175e0*/  MUFU.TANH R37, R67 ;  /* 0x0000004300257308 */ /* 0x0007e40000002400 */
[----:B---3--:R-:W-:-:S06]  /*175f0*/  FSEL R67, R54, -INF , P3 ;  /* 0xff80000036437808 */ /* 0x008fcc0001800000 */
[----:B------:R2:W3:Y:S01]  /*17600*/  MUFU.TANH R31, R63 ;  /* 0x0000003f001f7308 */ /* 0x0004e20000002400 */
[C---:B------:R-:W-:Y:S02]  /*17610*/  ISETP.GT.AND P3, PT, R32.reuse, 0x40, PT ;  /* 0x000000402000780c */ /* 0x040fe40003f64270 */
[----:B------:R-:W-:Y:S02]  /*17620*/  FMNMX.FTZ R34, R67, R34, !PT ;  /* 0x0000002243227209 */ /* 0x000fe40007810000 */
[----:B-1----:R-:W-:Y:S02]  /*17630*/  FSEL R49, R49, -INF , P3 ;  /* 0xff80000031317808 */ /* 0x002fe40001800000 */
[----:B--2---:R-:W-:Y:S01]  /*17640*/  FSEL R63, R33, -INF , P4 ;  /* 0xff800000213f7808 */ /* 0x004fe20002000000 */
[----:B------:R-:W1:Y:S01]  /*17650*/  MUFU.TANH R66, R66 ;  /* 0x0000004200427308 */ /* 0x000e620000002400 */
[----:B------:R-:W-:Y:S02]  /*17660*/  ISETP.GT.AND P4, PT, R32, 0x41, PT ;  /* 0x000000412000780c */ /* 0x000fe40003f84270 */
[----:B------:R-:W-:Y:S01]  /*17670*/  FMNMX.FTZ R34, R63, R34, !PT ;  /* 0x000000223f227209 */ /* 0x000fe20007810000 */
[----:B------:R-:W-:Y:S01]  /*17680*/  FMUL.FTZ R70, R2, R70 ;  /* 0x0000004602467220 */ /* 0x000fe20000410000 */
[----:B------:R-:W-:-:S02]  /*17690*/  ISETP.GT.AND P3, PT, R32, 0x48, PT ;  /* 0x000000482000780c */ /* 0x000fc40003f64270 */
[----:B0-----:R-:W-:Y:S02]  /*176a0*/  FSEL R33, R59, -INF , P4 ;  /* 0xff8000003b217808 */ /* 0x001fe40002000000 */
[----:B------:R-:W-:Y:S01]  /*176b0*/  FMNMX.FTZ R34, R49, R34, !PT ;  /* 0x0000002231227209 */ /* 0x000fe20007810000 */
[----:B------:R-:W-:Y:S01]  /*176c0*/  FMUL.FTZ R13, R2, R41 ;  /* 0x00000029020d7220 */ /* 0x000fe20000410000 */
[----:B------:R-:W0:Y:S01]  /*176d0*/  MUFU.TANH R39, R70 ;  /* 0x0000004600277308 */ /* 0x000e220000002400 */
[----:B------:R-:W-:Y:S02]  /*176e0*/  ISETP.GT.AND P4, PT, R32, 0x49, PT ;  /* 0x000000492000780c */ /* 0x000fe40003f84270 */
[----:B------:R-:W-:Y:S01]  /*176f0*/  FMNMX.FTZ R34, R33, R34, !PT ;  /* 0x0000002221227209 */ /* 0x000fe20007810000 */
[----:B------:R-:W-:-:S04]  /*17700*/  FMUL.FTZ R74, R2, R74 ;  /* 0x0000004a024a7220 */ /* 0x000fc80000410000 */
[----:B------:R2:W4:Y:S01]  /*17710*/  MUFU.TANH R41, R27 ;  /* 0x0000001b00297308 */ /* 0x0005220000002400 */
[----:B---3--:R-:W-:Y:S01]  /*17720*/  FSEL R31, R31, -INF , P4 ;  /* 0xff8000001f1f7808 */ /* 0x008fe20002000000 */
[----:B------:R-:W-:Y:S01]  /*17730*/  FMUL.FTZ R75, R2, R75 ;  /* 0x0000004b024b7220 */ /* 0x000fe20000410000 */
[----:B--2---:R-:W-:Y:S02]  /*17740*/  FSEL R27, R62, -INF , P3 ;  /* 0xff8000003e1b7808 */ /* 0x004fe40001800000 */
[C---:B------:R-:W-:Y:S02]  /*17750*/  ISETP.GT.AND P3, PT, R32.reuse, 0x50, PT ;  /* 0x000000502000780c */ /* 0x040fe40003f64270 */
[----:B------:R-:W-:Y:S01]  /*17760*/  FMNMX.FTZ R34, R27, R34, !PT ;  /* 0x000000221b227209 */ /* 0x000fe20007810000 */
[----:B------:R-:W2:Y:S01]  /*17770*/  MUFU.TANH R43, R74 ;  /* 0x0000004a002b7308 */ /* 0x000ea20000002400 */
[----:B------:R-:W-:Y:S02]  /*17780*/  ISETP.GT.AND P4, PT, R32, 0x51, PT ;  /* 0x000000512000780c */ /* 0x000fe40003f84270 */
[----:B-1----:R-:W-:-:S02]  /*17790*/  FSEL R35, R66, -INF , P3 ;  /* 0xff80000042237808 */ /* 0x002fc40001800000 */
[----:B------:R-:W-:Y:S01]  /*177a0*/  FMNMX.FTZ R34, R31, R34, !PT ;  /* 0x000000221f227209 */ /* 0x000fe20007810000 */
[C---:B------:R-:W-:Y:S01]  /*177b0*/  FMUL.FTZ R20, R2.reuse, R45 ;  /* 0x0000002d02147220 */ /* 0x040fe20000410000 */
[----:B------:R-:W-:Y:S01]  /*177c0*/  FMUL.FTZ R78, R2, R78 ;  /* 0x0000004e024e7220 */ /* 0x000fe20000410000 */
[----:B------:R-:W1:Y:S01]  /*177d0*/  MUFU.TANH R45, R75 ;  /* 0x0000004b002d7308 */ /* 0x000e620000002400 */
[----:B------:R-:W-:Y:S02]  /*177e0*/  ISETP.GT.AND P3, PT, R32, 0x58, PT ;  /* 0x000000582000780c */ /* 0x000fe40003f64270 */
[----:B------:R-:W-:Y:S02]  /*177f0*/  FSEL R37, R37, -INF , P4 ;  /* 0xff80000025257808 */ /* 0x000fe40002000000 */
[----:B------:R-:W-:Y:S01]  /*17800*/  FMNMX.FTZ R34, R35, R34, !PT ;  /* 0x0000002223227209 */ /* 0x000fe20007810000 */
[----:B------:R-:W-:Y:S01]  /*17810*/  FMUL.FTZ R79, R2, R79 ;  /* 0x0000004f024f7220 */ /* 0x000fe20000410000 */
[----:B------:R-:W-:Y:S01]  /*17820*/  ISETP.GT.AND P4, PT, R32, 0x59, PT ;  /* 0x000000592000780c */ /* 0x000fe20003f84270 */
[----:B------:R-:W3:Y:S01]  /*17830*/  MUFU.TANH R47, R78 ;  /* 0x0000004e002f7308 */ /* 0x000ee20000002400 */
[----:B0-----:R-:W-:-:S02]  /*17840*/  FSEL R39, R39, -INF , P3 ;  /* 0xff80000027277808 */ /* 0x001fc40001800000 */
[----:B------:R-:W-:Y:S01]  /*17850*/  FMNMX.FTZ R34, R37, R34, !PT ;  /* 0x0000002225227209 */ /* 0x000fe20007810000 */
[----:B------:R-:W-:Y:S01]  /*17860*/  FMUL.FTZ R82, R2, R82 ;  /* 0x0000005202527220 */ /* 0x000fe20000410000 */
[----:B------:R-:W-:Y:S01]  /*17870*/  ISETP.GT.AND P3, PT, R32, 0x60, PT ;  /* 0x000000602000780c */ /* 0x000fe20003f64270 */
[C---:B------:R-:W-:Y:S01]  /*17880*/  FMUL.FTZ R5, R2.reuse, R28 ;  /* 0x0000001c02057220 */ /* 0x040fe20000410000 */
[----:B----4-:R-:W-:Y:S01]  /*17890*/  FSEL R41, R41, -INF , P4 ;  /* 0xff80000029297808 */ /* 0x010fe20002000000 */
[----:B------:R-:W0:Y:S01]  /*178a0*/  MUFU.TANH R51, R79 ;  /* 0x0000004f00337308 */ /* 0x000e220000002400 */
[----:B------:R-:W-:Y:S01]  /*178b0*/  FMNMX.FTZ R34, R39, R34, !PT ;  /* 0x0000002227227209 */ /* 0x000fe20007810000 */
[C---:B------:R-:W-:Y:S01]  /*178c0*/  FMUL.FTZ R28, R2.reuse, R53 ;  /* 0x00000035021c7220 */ /* 0x040fe20000410000 */
[----:B------:R-:W-:Y:S01]  /*178d0*/  FMUL.FTZ R83, R2, R83 ;  /* 0x0000005302537220 */ /* 0x000fe20000410000 */
[----:B------:R-:W-:Y:S01]  /*178e0*/  ISETP.GT.AND P4, PT, R32, 0x61, PT ;  /* 0x000000612000780c */ /* 0x000fe20003f84270 */
[----:B------:R-:W-:Y:S01]  /*178f0*/  FMUL.FTZ R8, R2, R29 ;  /* 0x0000001d02087220 */ /* 0x000fe20000410000 */
[----:B--2---:R-:W-:-:S02]  /*17900*/  FSEL R43, R43, -INF , P3 ;  /* 0xff8000002b2b7808 */ /* 0x004fc40001800000 */
[----:B------:R-:W2:Y:S01]  /*17910*/  MUFU.TANH R53, R82 ;  /* 0x0000005200357308 */ /* 0x000ea20000002400 */
[----:B------:R-:W-:Y:S01]  /*17920*/  FMNMX.FTZ R34, R41, R34, !PT ;  /* 0x0000002229227209 */ /* 0x000fe20007810000 */
[C---:B------:R-:W-:Y:S01]  /*17930*/  FMUL.FTZ R86, R2.reuse, R86 ;  /* 0x0000005602567220 */ /* 0x040fe20000410000 */
[----:B------:R-:W-:Y:S01]  /*17940*/  FMUL.FTZ R29, R2, R57 ;  /* 0x00000039021d7220 */ /* 0x000fe20000410000 */
[----:B------:R-:W-:Y:S02]  /*17950*/  ISETP.GT.AND P3, PT, R32, 0x68, PT ;  /* 0x000000682000780c */ /* 0x000fe40003f64270 */
[----:B-1----:R-:W-:Y:S02]  /*17960*/  FSEL R45, R45, -INF , P4 ;  /* 0xff8000002d2d7808 */ /* 0x002fe40002000000 */
[----:B------:R-:W1:Y:S01]  /*17970*/  MUFU.TANH R57, R83 ;  /* 0x0000005300397308 */ /* 0x000e620000002400 */
[----:B------:R-:W-:Y:S01]  /*17980*/  FMNMX.FTZ R34, R43, R34, !PT ;  /* 0x000000222b227209 */ /* 0x000fe20007810000 */
[----:B------:R-:W-:Y:S01]  /*17990*/  FMUL.FTZ R87, R2, R87 ;  /* 0x0000005702577220 */ /* 0x000fe20000410000 */
[----:B------:R-:W-:-:S02]  /*179a0*/  ISETP.GT.AND P4, PT, R32, 0x69, PT ;  /* 0x000000692000780c */ /* 0x000fc40003f84270 */
[----:B---3--:R-:W-:Y:S02]  /*179b0*/  FSEL R47, R47, -INF , P3 ;  /* 0xff8000002f2f7808 */ /* 0x008fe40001800000 */
[----:B------:R-:W-:Y:S01]  /*179c0*/  FMNMX.FTZ R34, R45, R34, !PT ;  /* 0x000000222d227209 */ /* 0x000fe20007810000 */
[----:B------:R-:W3:Y:S01]  /*179d0*/  MUFU.TANH R86, R86 ;  /* 0x0000005600567308 */ /* 0x000ee20000002400 */
[----:B------:R-:W-:Y:S02]  /*179e0*/  ISETP.GT.AND P3, PT, R32, 0x70, PT ;  /* 0x000000702000780c */ /* 0x000fe40003f64270 */
[----:B0-----:R-:W-:Y:S02]  /*179f0*/  FSEL R51, R51, -INF , P4 ;  /* 0xff80000033337808 */ /* 0x001fe40002000000 */
[----:B------:R-:W-:-:S03]  /*17a00*/  FMNMX.FTZ R34, R47, R34, !PT ;  /* 0x000000222f227209 */ /* 0x000fc60007810000 */
[----:B------:R-:W0:Y:S01]  /*17a10*/  MUFU.TANH R59, R87 ;  /* 0x00000057003b7308 */ /* 0x000e220000002400 */
[C---:B------:R-:W-:Y:S02]  /*17a20*/  ISETP.GT.AND P4, PT, R32.reuse, 0x71, PT ;  /* 0x000000712000780c */ /* 0x040fe40003f84270 */
[----:B--2---:R-:W-:Y:S02]  /*17a30*/  FSEL R53, R53, -INF , P3 ;  /* 0xff80000035357808 */ /* 0x004fe40001800000 */
[----:B------:R-:W-:Y:S02]  /*17a40*/  FMNMX.FTZ R34, R51, R34, !PT ;  /* 0x0000002233227209 */ /* 0x000fe40007810000 */
[----:B------:R-:W-:Y:S02]  /*17a50*/  ISETP.GT.AND P3, PT, R32, 0x78, PT ;  /* 0x000000782000780c */ /* 0x000fe40003f64270 */
[----:B-1----:R-:W-:Y:S02]  /*17a60*/  FSEL R57, R57, -INF , P4 ;  /* 0xff80000039397808 */ /* 0x002fe40002000000 */
[----:B------:R-:W-:-:S02]  /*17a70*/  FMNMX.FTZ R34, R53, R34, !PT ;  /* 0x0000002235227209 */ /* 0x000fc40007810000 */
[----:B------:R-:W-:Y:S01]  /*17a80*/  ISETP.GT.AND P4, PT, R32, 0x79, PT ;  /* 0x000000792000780c */ /* 0x000fe20003f84270 */
[----:B------:R-:W-:Y:S01]  /*17a90*/  FMUL.FTZ R32, R2, R61 ;  /* 0x0000003d02207220 */ /* 0x000fe20000410000 */
[----:B---3--:R-:W-:Y:S02]  /*17aa0*/  FSEL R61, R86, -INF , P3 ;  /* 0xff800000563d7808 */ /* 0x008fe40001800000 */
[----:B------:R-:W-:Y:S02]  /*17ab0*/  FMNMX.FTZ R34, R57, R34, !PT ;  /* 0x0000002239227209 */ /* 0x000fe40007810000 */
[----:B0-----:R-:W-:Y:S02]  /*17ac0*/  FSEL R59, R59, -INF , P4 ;  /* 0xff8000003b3b7808 */ /* 0x001fe40002000000 */
[----:B------:R-:W-:-:S04]  /*17ad0*/  FMNMX.FTZ R34, R61, R34, !PT ;  /* 0x000000223d227209 */ /* 0x000fc80007810000 */
[----:B------:R-:W-:-:S05]  /*17ae0*/  FMNMX.FTZ R34, R59, R34, !PT ;  /* 0x000000223b227209 */ /* 0x000fca0007810000 */
[----:B------:R-:W0:Y:S01]  /*17af0*/  SHFL.BFLY PT, R75, R34, 0x2, 0x1f ;  /* 0x0c401f00224b7f89 */ /* 0x000e2200000e0000 */
[----:B------:R-:W-:Y:S02]  /*17b00*/  FMUL.FTZ R9, R2, R36 ;  /* 0x0000002402097220 */ /* 0x000fe40000410000 */
[----:B------:R1:W-:Y:S02]  /*17b10*/  MUFU.TANH R36, R32 ;  /* 0x0000002000247308 */ /* 0x0003e40000002400 */
[----:B-1----:R-:W1:Y:S01]  /*17b20*/  SHFL.IDX PT, R32, R26, RZ, 0x1c1f ;  /* 0x001c1fff1a207589 */ /* 0x002e6200000e0000 */
[----:B0-----:R-:W-:-:S05]  /*17b30*/  FMNMX.FTZ R75, R34, R75, !PT ;  /* 0x0000004b224b7209 */ /* 0x001fca0007810000 */
[----:B------:R-:W0:Y:S01]  /*17b40*/  SHFL.BFLY PT, R34, R75, 0x1, 0x1f ;  /* 0x0c201f004b227f89 */ /* 0x000e2200000e0000 */
[----:B------:R-:W-:Y:S01]  /*17b50*/  FMUL.FTZ R4, R2, R25 ;  /* 0x0000001902047220 */ /* 0x000fe20000410000 */
[----:B------:R-:W-:Y:S01]  /*17b60*/  MUFU.TANH R3, R3 ;  /* 0x0000000300037308 */ /* 0x000fe20000002400 */
[----:B------:R-:W-:-:S07]  /*17b70*/  IMAD.U32 R164, RZ, RZ, UR6 ;  /* 0x00000006ffa47e24 */ /* 0x000fce000f8e00ff */
[----:B------:R-:W2:Y:S01]  /*17b80*/  MUFU.TANH R4, R4 ;  /* 0x0000000400047308 */ /* 0x000ea20000002400 */
[----:B-1----:R-:W-:-:S07]  /*17b90*/  VIADDMNMX R32, R32, R55, R30, PT ;  /* 0x0000003720207246 */ /* 0x002fce000380011e */
[----:B------:R-:W1:Y:S01]  /*17ba0*/  MUFU.TANH R5, R5 ;  /* 0x0000000500057308 */ /* 0x000e620000002400 */
[----:B0-----:R-:W-:-:S07]  /*17bb0*/  FMNMX.FTZ R165, R75, R34, !PT ;  /* 0x000000224ba57209 */ /* 0x001fce0007810000 */
[----:B------:R-:W-:Y:S01]  /*17bc0*/  MUFU.TANH R8, R8 ;  /* 0x0000000800087308 */ /* 0x000fe20000002400 */
[----:B------:R-:W-:Y:S01]  /*17bd0*/  FMUL.FTZ R73, R2, R73 ;  /* 0x0000004902497220 */ /* 0x000fe20000410000 */
[C---:B------:R-:W-:Y:S01]  /*17be0*/  FSETP.NEU.FTZ.AND P3, PT, R165.reuse, -INF , PT ;  /* 0xff800000a500780b */ /* 0x040fe20003f7d000 */
[----:B------:R-:W-:-:S01]  /*17bf0*/  FFMA.FTZ R42, R165, R164, -8 ;  /* 0xc1000000a52a7423 */ /* 0x000fc200000100a4 */
[C---:B------:R-:W-:Y:S02]  /*17c00*/  ISETP.GT.AND P4, PT, R32.reuse, RZ, PT ;  /* 0x000000ff2000720c */ /* 0x040fe40003f84270 */
[----:B------:R-:W-:Y:S02]  /*17c10*/  ISETP.GT.AND P5, PT, R32, 0x1, PT ;  /* 0x000000012000780c */ /* 0x000fe40003fa4270 */
[----:B------:R-:W0:Y:S01]  /*17c20*/  MUFU.TANH R7, R7 ;  /* 0x0000000700077308 */ /* 0x000e220000002400 */
[C---:B------:R-:W-:Y:S01]  /*17c30*/  FMUL.FTZ R14, R2.reuse, R44 ;  /* 0x0000002c020e7220 */ /* 0x040fe20000410000 */
[----:B------:R-:W-:Y:S01]  /*17c40*/  FMUL.FTZ R65, R2, R65 ;  /* 0x0000004102417220 */ /* 0x000fe20000410000 */
[----:B------:R-:W-:-:S02]  /*17c50*/  FSEL R42, R42, RZ, P3 ;  /* 0x000000ff2a2a7208 */ /* 0x000fc40001800000 */
[----:B------:R-:W-:Y:S02]  /*17c60*/  ISETP.GT.AND P3, PT, R32, 0x8, PT ;  /* 0x000000082000780c */ /* 0x000fe40003f64270 */
[----:B--2---:R-:W-:Y:S01]  /*17c70*/  FSEL R44, R4, -INF , P5 ;  /* 0xff800000042c7808 */ /* 0x004fe20002800000 */
[----:B------:R-:W-:Y:S01]  /*17c80*/  MUFU.TANH R10, R10 ;  /* 0x0000000a000a7308 */ /* 0x000fe20000002400 */
[C---:B------:R-:W-:Y:S01]  /*17c90*/  FMUL.FTZ R69, R2.reuse, R69 ;  /* 0x0000004502457220 */ /* 0x040fe20000410000 */
[----:B------:R-:W-:-:S06]  /*17ca0*/  FMUL.FTZ R11, R2, R40 ;  /* 0x00000028020b7220 */ /* 0x000fcc0000410000 */
[----:B------:R2:W-:Y:S02]  /*17cb0*/  MUFU.TANH R46, R73 ;  /* 0x00000049002e7308 */ /* 0x0005e40000002400 */
[----:B--2---:R-:W-:-:S06]  /*17cc0*/  FSEL R73, R3, -INF , P4 ;  /* 0xff80000003497808 */ /* 0x004fcc0002000000 */
[----:B------:R-:W2:Y:S01]  /*17cd0*/  MUFU.TANH R9, R9 ;  /* 0x0000000900097308 */ /* 0x000ea20000002400 */
[----:B------:R-:W-:Y:S02]  /*17ce0*/  ISETP.GT.AND P4, PT, R32, 0x9, PT ;  /* 0x000000092000780c */ /* 0x000fe40003f84270 */
[----:B------:R-:W-:-:S05]  /*17cf0*/  FMNMX.FTZ R30, R73, R44, !PT ;  /* 0x0000002c491e7209 */ /* 0x000fca0007810000 */
[----:B------:R1:W-:Y:S01]  /*17d00*/  MUFU.TANH R38, R65 ;  /* 0x0000004100267308 */ /* 0x0003e20000002400 */
[----:B------:R-:W-:Y:S01]  /*17d10*/  FMUL.FTZ R77, R2, R77 ;  /* 0x0000004d024d7220 */ /* 0x000fe20000410000 */
[----:B-1----:R-:W-:-:S06]  /*17d20*/  FSEL R65, R5, -INF , P3 ;  /* 0xff80000005417808 */ /* 0x002fcc0001800000 */
[----:B------:R-:W-:Y:S01]  /*17d30*/  MUFU.TANH R12, R12 ;  /* 0x0000000c000c7308 */ /* 0x000fe20000002400 */
[----:B------:R-:W-:Y:S02]  /*17d40*/  ISETP.GT.AND P3, PT, R32, 0x10, PT ;  /* 0x000000102000780c */ /* 0x000fe40003f64270 */
[----:B------:R-:W-:-:S05]  /*17d50*/  FMNMX.FTZ R30, R65, R30, !PT ;  /* 0x0000001e411e7209 */ /* 0x000fca0007810000 */
[----:B------:R1:W-:Y:S01]  /*17d60*/  MUFU.TANH R40, R69 ;  /* 0x0000004500287308 */ /* 0x0003e20000002400 */
[----:B0-----:R-:W-:Y:S01]  /*17d70*/  FSEL R75, R7, -INF , P3 ;  /* 0xff800000074b7808 */ /* 0x001fe20001800000 */
[----:B------:R-:W-:Y:S01]  /*17d80*/  FMUL.FTZ R15, R2, R48 ;  /* 0x00000030020f7220 */ /* 0x000fe20000410000 */
[----:B-1----:R-:W-:-:S05]  /*17d90*/  FSEL R69, R8, -INF , P4 ;  /* 0xff80000008457808 */ /* 0x002fca0002000000 */
[----:B------:R-:W0:Y:S01]  /*17da0*/  MUFU.TANH R11, R11 ;  /* 0x0000000b000b7308 */ /* 0x000e220000002400 */
[C---:B------:R-:W-:Y:S02]  /*17db0*/  ISETP.GT.AND P4, PT, R32.reuse, 0x11, PT ;  /* 0x000000112000780c */ /* 0x040fe40003f84270 */
[----:B------:R-:W-:Y:S02]  /*17dc0*/  FMNMX.FTZ R30, R69, R30, !PT ;  /* 0x0000001e451e7209 */ /* 0x000fe40007810000 */
[----:B------:R-:W-:Y:S02]  /*17dd0*/  ISETP.GT.AND P3, PT, R32, 0x18, PT ;  /* 0x000000182000780c */ /* 0x000fe40003f64270 */
[----:B------:R-:W-:Y:S01]  /*17de0*/  FMNMX.FTZ R30, R75, R30, !PT ;  /* 0x0000001e4b1e7209 */ /* 0x000fe20007810000 */
[----:B------:R-:W-:Y:S01]  /*17df0*/  MUFU.TANH R13, R13 ;  /* 0x0000000d000d7308 */ /* 0x000fe20000002400 */
[----:B------:R-:W-:Y:S01]  /*17e00*/  FMUL.FTZ R81, R2, R81 ;  /* 0x0000005102517220 */ /* 0x000fe20000410000 */
[----:B--2---:R-:W-:-:S06]  /*17e10*/  FSEL R79, R9, -INF , P3 ;  /* 0xff800000094f7808 */ /* 0x004fcc0001800000 */
[----:B------:R1:W-:Y:S01]  /*17e20*/  MUFU.TANH R48, R77 ;  /* 0x0000004d00307308 */ /* 0x0003e20000002400 */
[----:B------:R-:W-:Y:S02]  /*17e30*/  ISETP.GT.AND P3, PT, R32, 0x20, PT ;  /* 0x000000202000780c */ /* 0x000fe40003f64270 */
[----:B-1----:R-:W-:-:S05]  /*17e40*/  FSEL R77, R10, -INF , P4 ;  /* 0xff8000000a4d7808 */ /* 0x002fca0002000000 */
[----:B------:R-:W1:Y:S01]  /*17e50*/  MUFU.TANH R14, R14 ;  /* 0x0000000e000e7308 */ /* 0x000e620000002400 */
[----:B------:R-:W-:Y:S02]  /*17e60*/  ISETP.GT.AND P4, PT, R32, 0x19, PT ;  /* 0x000000192000780c */ /* 0x000fe40003f84270 */
[----:B------:R-:W-:Y:S01]  /*17e70*/  FMNMX.FTZ R30, R77, R30, !PT ;  /* 0x0000001e4d1e7209 */ /* 0x000fe20007810000 */
[----:B------:R-:W-:-:S03]  /*17e80*/  FMUL.FTZ R85, R2, R85 ;  /* 0x0000005502557220 */ /* 0x000fc60000410000 */
[----:B------:R-:W-:Y:S01]  /*17e90*/  FMNMX.FTZ R30, R79, R30, !PT ;  /* 0x0000001e4f1e7209 */ /* 0x000fe20007810000 */
[----:B------:R-:W2:Y:S01]  /*17ea0*/  MUFU.TANH R20, R20 ;  /* 0x0000001400147308 */ /* 0x000ea20000002400 */
[----:B0-----:R-:W-:Y:S01]  /*17eb0*/  FSEL R83, R11, -INF , P3 ;  /* 0xff8000000b537808 */ /* 0x001fe20001800000 */
[----:B------:R-:W-:-:S06]  /*17ec0*/  FMUL.FTZ R21, R2, R52 ;  /* 0x0000003402157220 */ /* 0x000fcc0000410000 */
[----:B------:R0:W-:Y:S01]  /*17ed0*/  MUFU.TANH R50, R81 ;  /* 0x0000005100327308 */ /* 0x0001e20000002400 */
[----:B------:R-:W-:Y:S02]  /*17ee0*/  ISETP.GT.AND P3, PT, R32, 0x28, PT ;  /* 0x000000282000780c */ /* 0x000fe40003f64270 */
[----:B0-----:R-:W-:-:S05]  /*17ef0*/  FSEL R81, R12, -INF , P4 ;  /* 0xff8000000c517808 */ /* 0x001fca0002000000 */
[----:B------:R-:W0:Y:S01]  /*17f00*/  MUFU.TANH R15, R15 ;  /* 0x0000000f000f7308 */ /* 0x000e220000002400 */
[----:B------:R-:W-:Y:S02]  /*17f10*/  ISETP.GT.AND P4, PT, R32, 0x21, PT ;  /* 0x000000212000780c */ /* 0x000fe40003f84270 */
[----:B------:R-:W-:-:S04]  /*17f20*/  FMNMX.FTZ R30, R81, R30, !PT ;  /* 0x0000001e511e7209 */ /* 0x000fc80007810000 */
[----:B------:R-:W-:Y:S01]  /*17f30*/  FMNMX.FTZ R30, R83, R30, !PT ;  /* 0x0000001e531e7209 */ /* 0x000fe20007810000 */
[----:B------:R-:W3:Y:S01]  /*17f40*/  MUFU.TANH R24, R24 ;  /* 0x0000001800187308 */ /* 0x000ee20000002400 */
[----:B-1----:R-:W-:Y:S01]  /*17f50*/  FSEL R87, R14, -INF , P3 ;  /* 0xff8000000e577808 */ /* 0x002fe20001800000 */
[----:B------:R-:W-:-:S06]  /*17f60*/  FMUL.FTZ R25, R2, R56 ;  /* 0x0000003802197220 */ /* 0x000fcc0000410000 */
[----:B------:R1:W-:Y:S01]  /*17f70*/  MUFU.TANH R34, R85 ;  /* 0x0000005500227308 */ /* 0x0003e20000002400 */
[----:B------:R-:W-:-:S01]  /*17f80*/  FFMA.FTZ R10, R99, R164, -R42 ;  /* 0x000000a4630a7223 */ /* 0x000fc2000001082a */
[----:B-1----:R-:W-:-:S06]  /*17f90*/  FSEL R85, R13, -INF , P4 ;  /* 0xff8000000d557808 */ /* 0x002fcc0002000000 */
[----:B------:R-:W1:Y:S01]  /*17fa0*/  MUFU.TANH R21, R21 ;  /* 0x0000001500157308 */ /* 0x000e620000002400 */
[C---:B------:R-:W-:Y:S02]  /*17fb0*/  ISETP.GT.AND P4, PT, R32.reuse, 0x29, PT ;  /* 0x000000292000780c */ /* 0x040fe40003f84270 */
[----:B------:R-:W-:Y:S02]  /*17fc0*/  FMNMX.FTZ R30, R85, R30, !PT ;  /* 0x0000001e551e7209 */ /* 0x000fe40007810000 */
[----:B------:R-:W-:Y:S02]  /*17fd0*/  ISETP.GT.AND P3, PT, R32, 0x30, PT ;  /* 0x000000302000780c */ /* 0x000fe40003f64270 */
[----:B--2---:R-:W-:Y:S01]  /*17fe0*/  FSEL R99, R20, -INF , P4 ;  /* 0xff80000014637808 */ /* 0x004fe20002000000 */
[----:B------:R-:W2:Y:S01]  /*17ff0*/  MUFU.TANH R28, R28 ;  /* 0x0000001c001c7308 */ /* 0x000ea20000002400 */
[----:B------:R-:W-:Y:S01]  /*18000*/  FMNMX.FTZ R30, R87, R30, !PT ;  /* 0x0000001e571e7209 */ /* 0x000fe20007810000 */
[----:B------:R-:W-:Y:S01]  /*18010*/  FFMA.FTZ R7, R101, R164, -R42 ;  /* 0x000000a465077223 */ /* 0x000fe2000001082a */
[----:B------:R-:W-:Y:S01]  /*18020*/  ISETP.GT.AND P4, PT, R32, 0x31, PT ;  /* 0x000000312000780c */ /* 0x000fe20003f84270 */
[----:B------:R-:W-:Y:S01]  /*18030*/  FMUL.FTZ R60, R2, R60 ;  /* 0x0000003c023c7220 */ /* 0x000fe20000410000 */
[----:B0-----:R-:W-:-:S02]  /*18040*/  FSEL R101, R15, -INF , P3 ;  /* 0xff8000000f657808 */ /* 0x001fc40001800000 */
[----:B------:R-:W-:Y:S01]  /*18050*/  FMNMX.FTZ R30, R99, R30, !PT ;  /* 0x0000001e631e7209 */ /* 0x000fe20007810000 */
[----:B------:R-:W0:Y:S01]  /*18060*/  MUFU.TANH R25, R25 ;  /* 0x0000001900197308 */ /* 0x000e220000002400 */
[----:B------:R-:W-:-:S01]  /*18070*/  FFMA.FTZ R225, R97, R164, -R42 ;  /* 0x000000a461e17223 */ /* 0x000fc2000001082a */
[----:B------:R-:W-:Y:S02]  /*18080*/  ISETP.GT.AND P3, PT, R32, 0x38, PT ;  /* 0x000000382000780c */ /* 0x000fe40003f64270 */
[----:B---3--:R-:W-:Y:S02]  /*18090*/  FSEL R97, R24, -INF , P4 ;  /* 0xff80000018617808 */ /* 0x008fe40002000000 */
[----:B------:R-:W-:Y:S02]  /*180a0*/  FMNMX.FTZ R30, R101, R30, !PT ;  /* 0x0000001e651e7209 */ /* 0x000fe40007810000 */
[----:B------:R-:W3:Y:S01]  /*180b0*/  MUFU.TANH R29, R29 ;  /* 0x0000001d001d7308 */ /* 0x000ee20000002400 */
[----:B------:R-:W-:-:S01]  /*180c0*/  FFMA.FTZ R8, R103, R164, -R42 ;  /* 0x000000a467087223 */ /* 0x000fc2000001082a */
[----:B------:R-:W-:Y:S01]  /*180d0*/  ISETP.GT.AND P4, PT, R32, 0x39, PT ;  /* 0x000000392000780c */ /* 0x000fe20003f84270 */
[----:B------:R-:W-:Y:S01]  /*180e0*/  FMUL.FTZ R64, R2, R64 ;  /* 0x0000004002407220 */ /* 0x000fe20000410000 */
[----:B-1----:R-:W-:-:S02]  /*180f0*/  FSEL R103, R21, -INF , P3 ;  /* 0xff80000015677808 */ /* 0x002fc40001800000 */
[----:B------:R-:W-:Y:S02]  /*18100*/  FMNMX.FTZ R30, R97, R30, !PT ;  /* 0x0000001e611e7209 */ /* 0x000fe40007810000 */
[----:B------:R-:W1:Y:S01]  /*18110*/  MUFU.TANH R60, R60 ;  /* 0x0000003c003c7308 */ /* 0x000e620000002400 */
[----:B------:R-:W-:-:S01]  /*18120*/  FFMA.FTZ R12, R95, R164, -R42 ;  /* 0x000000a45f0c7223 */ /* 0x000fc2000001082a */
[----:B------:R-:W-:Y:S02]  /*18130*/  ISETP.GT.AND P3, PT, R32, 0x40, PT ;  /* 0x000000402000780c */ /* 0x000fe40003f64270 */
[----:B--2---:R-:W-:Y:S02]  /*18140*/  FSEL R95, R28, -INF , P4 ;  /* 0xff8000001c5f7808 */ /* 0x004fe40002000000 */
[----:B------:R-:W-:Y:S01]  /*18150*/  FMNMX.FTZ R30, R103, R30, !PT ;  /* 0x0000001e671e7209 */ /* 0x000fe20007810000 */
[----:B------:R-:W-:-:S01]  /*18160*/  FFMA.FTZ R5, R105, R164, -R42 ;  /* 0x000000a469057223 */ /* 0x000fc2000001082a */
[----:B------:R-:W2:Y:S01]  /*18170*/  MUFU.TANH R64, R64 ;  /* 0x0000004000407308 */ /* 0x000ea20000002400 */
[----:B------:R-:W-:Y:S01]  /*18180*/  ISETP.GT.AND P4, PT, R32, 0x41, PT ;  /* 0x000000412000780c */ /* 0x000fe20003f84270 */
[----:B------:R-:W-:Y:S01]  /*18190*/  FMUL.FTZ R68, R2, R68 ;  /* 0x0000004402447220 */ /* 0x000fe20000410000 */
[----:B0-----:R-:W-:-:S02]  /*181a0*/  FSEL R105, R25, -INF , P3 ;  /* 0xff80000019697808 */ /* 0x001fc40001800000 */
[----:B------:R-:W-:Y:S01]  /*181b0*/  FMNMX.FTZ R30, R95, R30, !PT ;  /* 0x0000001e5f1e7209 */ /* 0x000fe20007810000 */
[----:B------:R-:W-:-:S01]  /*181c0*/  FFMA.FTZ R9, R93, R164, -R42 ;  /* 0x000000a45d097223 */ /* 0x000fc2000001082a */
[----:B------:R-:W-:Y:S02]  /*181d0*/  ISETP.GT.AND P3, PT, R32, 0x48, PT ;  /* 0x000000482000780c */ /* 0x000fe40003f64270 */
[----:B---3--:R-:W-:Y:S02]  /*181e0*/  FSEL R93, R29, -INF , P4 ;  /* 0xff8000001d5d7808 */ /* 0x008fe40002000000 */
[----:B------:R-:W-:Y:S01]  /*181f0*/  FMNMX.FTZ R30, R105, R30, !PT ;  /* 0x0000001e691e7209 */ /* 0x000fe20007810000 */
[----:B------:R-:W0:Y:S01]  /*18200*/  MUFU.TANH R68, R68 ;  /* 0x0000004400447308 */ /* 0x000e220000002400 */
[----:B------:R-:W-:-:S01]  /*18210*/  FFMA.FTZ R4, R107, R164, -R42 ;  /* 0x000000a46b047223 */ /* 0x000fc2000001082a */
[----:B------:R-:W-:Y:S01]  /*18220*/  ISETP.GT.AND P4, PT, R32, 0x49, PT ;  /* 0x000000492000780c */ /* 0x000fe20003f84270 */
[----:B------:R-:W-:Y:S01]  /*18230*/  FMUL.FTZ R72, R2, R72 ;  /* 0x0000004802487220 */ /* 0x000fe20000410000 */
[----:B-1----:R-:W-:-:S02]  /*18240*/  FSEL R107, R60, -INF , P3 ;  /* 0xff8000003c6b7808 */ /* 0x002fc40001800000 */
[----:B------:R-:W-:Y:S01]  /*18250*/  FMNMX.FTZ R30, R93, R30, !PT ;  /* 0x0000001e5d1e7209 */ /* 0x000fe20007810000 */
[-CC-:B------:R-:W-:Y:S01]  /*18260*/  FFMA.FTZ R109, R109, R164.reuse, -R42.reuse ;  /* 0x000000a46d6d7223 */ /* 0x180fe2000001082a */
[----:B------:R-:W-:-:S01]  /*18270*/  FFMA.FTZ R14, R91, R164, -R42 ;  /* 0x000000a45b0e7223 */ /* 0x000fc2000001082a */
[----:B------:R-:W-:Y:S02]  /*18280*/  ISETP.GT.AND P3, PT, R32, 0x50, PT ;  /* 0x000000502000780c */ /* 0x000fe40003f64270 */
[----:B------:R-:W-:Y:S02]  /*18290*/  FSEL R91, R36, -INF , P4 ;  /* 0xff800000245b7808 */ /* 0x000fe40002000000 */
[----:B------:R-:W-:Y:S01]  /*182a0*/  FMNMX.FTZ R30, R107, R30, !PT ;  /* 0x0000001e6b1e7209 */ /* 0x000fe20007810000 */
[----:B------:R-:W1:Y:S01]  /*182b0*/  MUFU.TANH R72, R72 ;  /* 0x0000004800487308 */ /* 0x000e620000002400 */
[----:B------:R-:W-:Y:S01]  /*182c0*/  ISETP.GT.AND P4, PT, R32, 0x51, PT ;  /* 0x000000512000780c */ /* 0x000fe20003f84270 */
[----:B------:R-:W-:Y:S01]  /*182d0*/  FMUL.FTZ R76, R2, R76 ;  /* 0x0000004c024c7220 */ /* 0x000fe20000410000 */
[----:B------:R-:W-:Y:S01]  /*182e0*/  FMNMX.FTZ R30, R91, R30, !PT ;  /* 0x0000001e5b1e7209 */ /* 0x000fe20007810000 */
[----:B------:R-:W-:-:S04]  /*182f0*/  FFMA.FTZ R111, R111, R164, -R42 ;  /* 0x000000a46f6f7223 */ /* 0x000fc8000001082a */
[----:B------:R2:W-:Y:S01]  /*18300*/  MUFU.EX2 R3, R109 ;  /* 0x0000006d00037308 */ /* 0x0005e20000000800 */
[----:B------:R-:W-:-:S01]  /*18310*/  FFMA.FTZ R227, R89, R164, -R42 ;  /* 0x000000a459e37223 */ /* 0x000fc2000001082a */
[----:B------:R-:W-:Y:S02]  /*18320*/  FSEL R89, R38, -INF , P4 ;  /* 0xff80000026597808 */ /* 0x000fe40002000000 */
[----:B--2---:R-:W-:Y:S02]  /*18330*/  FSEL R109, R64, -INF , P3 ;  /* 0xff800000406d7808 */ /* 0x004fe40001800000 */
[C---:B------:R-:W-:Y:S02]  /*18340*/  ISETP.GT.AND P3, PT, R32.reuse, 0x58, PT ;  /* 0x000000582000780c */ /* 0x040fe40003f64270 */
[----:B------:R-:W-:Y:S01]  /*18350*/  FMNMX.FTZ R30, R109, R30, !PT ;  /* 0x0000001e6d1e7209 */ /* 0x000fe20007810000 */
[----:B------:R-:W2:Y:S01]  /*18360*/  MUFU.TANH R76, R76 ;  /* 0x0000004c004c7308 */ /* 0x000ea20000002400 */
[----:B------:R-:W-:Y:S01]  /*18370*/  ISETP.GT.AND P4, PT, R32, 0x59, PT ;  /* 0x000000592000780c */ /* 0x000fe20003f84270 */
[----:B------:R-:W-:Y:S01]  /*18380*/  FMUL.FTZ R80, R2, R80 ;  /* 0x0000005002507220 */ /* 0x000fe20000410000 */
[----:B------:R-:W-:Y:S01]  /*18390*/  FMNMX.FTZ R30, R89, R30, !PT ;  /* 0x0000001e591e7209 */ /* 0x000fe20007810000 */
[----:B------:R-:W-:-:S04]  /*183a0*/  FFMA.FTZ R113, R113, R164, -R42 ;  /* 0x000000a471717223 */ /* 0x000fc8000001082a */
[----:B------:R0:W-:Y:S01]  /*183b0*/  MUFU.EX2 R55, R111 ;  /* 0x0000006f00377308 */ /* 0x0001e20000000800 */
[----:B------:R-:W-:-:S01]  /*183c0*/  FFMA.FTZ R20, R71, R164, -R42 ;  /* 0x000000a447147223 */ /* 0x000fc2000001082a */
[----:B------:R-:W-:Y:S02]  /*183d0*/  FSEL R71, R40, -INF , P4 ;  /* 0xff80000028477808 */ /* 0x000fe40002000000 */
[----:B0-----:R-:W-:Y:S02]  /*183e0*/  FSEL R111, R68, -INF , P3 ;  /* 0xff800000446f7808 */ /* 0x001fe40001800000 */
[C---:B------:R-:W-:Y:S02]  /*183f0*/  ISETP.GT.AND P3, PT, R32.reuse, 0x60, PT ;  /* 0x000000602000780c */ /* 0x040fe40003f64270 */
[----:B------:R-:W-:Y:S01]  /*18400*/  FMNMX.FTZ R30, R111, R30, !PT ;  /* 0x0000001e6f1e7209 */ /* 0x000fe20007810000 */
[----:B------:R-:W0:Y:S01]  /*18410*/  MUFU.TANH R80, R80 ;  /* 0x0000005000507308 */ /* 0x000e220000002400 */
[----:B------:R-:W-:Y:S01]  /*18420*/  ISETP.GT.AND P4, PT, R32, 0x61, PT ;  /* 0x000000612000780c */ /* 0x000fe20003f84270 */
[----:B------:R-:W-:Y:S01]  /*18430*/  FMUL.FTZ R84, R2, R84 ;  /* 0x0000005402547220 */ /* 0x000fe20000410000 */
[----:B------:R-:W-:Y:S01]  /*18440*/  FMNMX.FTZ R30, R71, R30, !PT ;  /* 0x0000001e471e7209 */ /* 0x000fe20007810000 */
[----:B------:R-:W-:-:S04]  /*18450*/  FFMA.FTZ R11, R67, R164, -R42 ;  /* 0x000000a4430b7223 */ /* 0x000fc8000001082a */
[----:B------:R1:W-:Y:S01]  /*18460*/  MUFU.EX2 R26, R113 ;  /* 0x00000071001a7308 */ /* 0x0003e20000000800 */
[----:B------:R-:W-:Y:S02]  /*18470*/  FSEL R67, R46, -INF , P4 ;  /* 0xff8000002e437808 */ /* 0x000fe40002000000 */
[----:B-1----:R-:W-:Y:S02]  /*18480*/  FSEL R113, R72, -INF , P3 ;  /* 0xff80000048717808 */ /* 0x002fe40001800000 */
[C---:B------:R-:W-:Y:S02]  /*18490*/  ISETP.GT.AND P3, PT, R32.reuse, 0x68, PT ;  /* 0x000000682000780c */ /* 0x040fe40003f64270 */
[----:B------:R-:W-:Y:S01]  /*184a0*/  FMNMX.FTZ R30, R113, R30, !PT ;  /* 0x0000001e711e7209 */ /* 0x000fe20007810000 */
[----:B------:R-:W1:Y:S01]  /*184b0*/  MUFU.TANH R84, R84 ;  /* 0x0000005400547308 */ /* 0x000e620000002400 */
[----:B------:R-:W-:Y:S02]  /*184c0*/  ISETP.GT.AND P4, PT, R32, 0x69, PT ;  /* 0x000000692000780c */ /* 0x000fe40003f84270 */
[----:B--2---:R-:W-:-:S02]  /*184d0*/  FSEL R115, R76, -INF , P3 ;  /* 0xff8000004c737808 */ /* 0x004fc40001800000 */
[----:B------:R-:W-:Y:S01]  /*184e0*/  FMNMX.FTZ R30, R67, R30, !PT ;  /* 0x0000001e431e7209 */ /* 0x000fe20007810000 */
[----:B------:R-:W-:Y:S01]  /*184f0*/  FFMA.FTZ R24, R63, R164, -R42 ;  /* 0x000000a43f187223 */ /* 0x000fe2000001082a */
[----:B------:R-:W-:Y:S02]  /*18500*/  ISETP.GT.AND P3, PT, R32, 0x70, PT ;  /* 0x000000702000780c */ /* 0x000fe40003f64270 */
[----:B------:R-:W-:Y:S02]  /*18510*/  FSEL R63, R48, -INF , P4 ;  /* 0xff800000303f7808 */ /* 0x000fe40002000000 */
[----:B------:R-:W-:Y:S02]  /*18520*/  FMNMX.FTZ R30, R115, R30, !PT ;  /* 0x0000001e731e7209 */ /* 0x000fe40007810000 */
[----:B------:R-:W-:Y:S02]  /*18530*/  ISETP.GT.AND P4, PT, R32, 0x71, PT ;  /* 0x000000712000780c */ /* 0x000fe40003f84270 */
[----:B0-----:R-:W-:-:S02]  /*18540*/  FSEL R117, R80, -INF , P3 ;  /* 0xff80000050757808 */ /* 0x001fc40001800000 */
[----:B------:R-:W-:Y:S01]  /*18550*/  FMNMX.FTZ R30, R63, R30, !PT ;  /* 0x0000001e3f1e7209 */ /* 0x000fe20007810000 */
[----:B------:R-:W-:-:S01]  /*18560*/  FFMA.FTZ R221, R49, R164, -R42 ;  /* 0x000000a431dd7223 */ /* 0x000fc2000001082a */
[----:B------:R-:W-:Y:S02]  /*18570*/  ISETP.GT.AND P3, PT, R32, 0x78, PT ;  /* 0x000000782000780c */ /* 0x000fe40003f64270 */
[----:B------:R-:W-:Y:S02]  /*18580*/  FSEL R49, R50, -INF , P4 ;  /* 0xff80000032317808 */ /* 0x000fe40002000000 */
[----:B------:R-:W-:Y:S02]  /*18590*/  FMNMX.FTZ R30, R117, R30, !PT ;  /* 0x0000001e751e7209 */ /* 0x000fe40007810000 */
[----:B------:R-:W-:Y:S02]  /*185a0*/  ISETP.GT.AND P4, PT, R32, 0x79, PT ;  /* 0x000000792000780c */ /* 0x000fe40003f84270 */
[----:B-1----:R-:W-:-:S02]  /*185b0*/  FSEL R119, R84, -INF , P3 ;  /* 0xff80000054777808 */ /* 0x002fc40001800000 */
[----:B------:R-:W-:Y:S01]  /*185c0*/  FMNMX.FTZ R30, R49, R30, !PT ;  /* 0x0000001e311e7209 */ /* 0x000fe20007810000 */
[----:B------:R-:W-:Y:S01]  /*185d0*/  FFMA.FTZ R28, R33, R164, -R42 ;  /* 0x000000a4211c7223 */ /* 0x000fe2000001082a */
[----:B------:R-:W-:Y:S02]  /*185e0*/  FSEL R33, R34, -INF , P4 ;  /* 0xff80000022217808 */ /* 0x000fe40002000000 */
[----:B------:R-:W-:-:S04]  /*185f0*/  FMNMX.FTZ R30, R119, R30, !PT ;  /* 0x0000001e771e7209 */ /* 0x000fc80007810000 */
[----:B------:R-:W-:-:S05]  /*18600*/  FMNMX.FTZ R25, R33, R30, !PT ;  /* 0x0000001e21197209 */ /* 0x000fca0007810000 */
[----:B------:R-:W0:Y:S01]  /*18610*/  SHFL.BFLY PT, R36, R25, 0x2, 0x1f ;  /* 0x0c401f0019247f89 */ /* 0x000e2200000e0000 */
[----:B------:R-:W-:-:S01]  /*18620*/  FFMA.FTZ R30, R31, R164, -R42 ;  /* 0x000000a41f1e7223 */ /* 0x000fc2000001082a */
[----:B0-----:R-:W-:-:S05]  /*18630*/  FMNMX.FTZ R31, R25, R36, !PT ;  /* 0x00000024191f7209 */ /* 0x001fca0007810000 */
[----:B------:R-:W0:Y:S01]  /*18640*/  SHFL.BFLY PT, R40, R31, 0x1, 0x1f ;  /* 0x0c201f001f287f89 */ /* 0x000e2200000e0000 */
[----:B------:R-:W-:-:S01]  /*18650*/  FFMA.FTZ R21, R35, R164, -R42 ;  /* 0x000000a423157223 */ /* 0x000fc2000001082a */
[----:B0-----:R-:W-:-:S04]  /*18660*/  FMNMX.FTZ R191, R31, R40, !PT ;  /* 0x000000281fbf7209 */ /* 0x001fc80007810000 */
[C---:B------:R-:W-:Y:S01]  /*18670*/  FSETP.NEU.FTZ.AND P3, PT, R191.reuse, -INF , PT ;  /* 0xff800000bf00780b */ /* 0x040fe20003f7d000 */
[----:B------:R-:W-:-:S05]  /*18680*/  FFMA.FTZ R35, R191, R164, -8 ;  /* 0xc1000000bf237423 */ /* 0x000fca00000100a4 */
[----:B------:R-:W-:-:S05]  /*18690*/  FSEL R46, R35, RZ, P3 ;  /* 0x000000ff232e7208 */ /* 0x000fca0001800000 */
[-CC-:B------:R-:W-:Y:S01]  /*186a0*/  FFMA.FTZ R73, R73, R164.reuse, -R46.reuse ;  /* 0x000000a449497223 */ /* 0x180fe2000001082e */
[----:B------:R-:W-:-:S01]  /*186b0*/  FFMA.FTZ R44, R44, R164, -R46 ;  /* 0x000000a42c2c7223 */ /* 0x000fc2000001082e */
[-CC-:B------:R-:W-:Y:S01]  /*186c0*/  FFMA.FTZ R65, R65, R164.reuse, -R46.reuse ;  /* 0x000000a441417223 */ /* 0x180fe2000001082e */
[----:B------:R-:W-:Y:S01]  /*186d0*/  MUFU.EX2 R4, R4 ;  /* 0x0000000400047308 */ /* 0x000fe20000000800 */
[----:B------:R-:W-:-:S01]  /*186e0*/  FFMA.FTZ R69, R69, R164, -R46 ;  /* 0x000000a445457223 */ /* 0x000fc2000001082e */
[----:B------:R-:W-:-:S06]  /*186f0*/  FFMA.FTZ R75, R75, R164, -R46 ;  /* 0x000000a44b4b7223 */ /* 0x000fcc000001082e */
[----:B------:R-:W-:Y:S08]  /*18700*/  MUFU.EX2 R73, R73 ;  /* 0x0000004900497308 */ /* 0x000ff00000000800 */
[----:B------:R-:W0:Y:S08]  /*18710*/  MUFU.EX2 R44, R44 ;  /* 0x0000002c002c7308 */ /* 0x000e300000000800 */
[----:B------:R-:W1:Y:S01]  /*18720*/  MUFU.EX2 R65, R65 ;  /* 0x0000004100417308 */ /* 0x000e620000000800 */
[----:B------:R-:W-:-:S01]  /*18730*/  FFMA.FTZ R77, R77, R164, -R46 ;  /* 0x000000a44d4d7223 */ /* 0x000fc2000001082e */
[----:B------:R-:W-:-:S06]  /*18740*/  FADD.FTZ R56, R26, R55 ;  /* 0x000000371a387221 */ /* 0x000fcc0000010000 */
[----:B------:R-:W2:Y:S01]  /*18750*/  MUFU.EX2 R5, R5 ;  /* 0x0000000500057308 */ /* 0x000ea20000000800 */
[----:B------:R-:W-:-:S07]  /*18760*/  FFMA.FTZ R79, R79, R164, -R46 ;  /* 0x000000a44f4f7223 */ /* 0x000fce000001082e */
[----:B------:R-:W3:Y:S01]  /*18770*/  MUFU.EX2 R48, R69 ;  /* 0x0000004500307308 */ /* 0x000ee20000000800 */
[----:B------:R-:W-:-:S01]  /*18780*/  FADD.FTZ R35, R3, R56 ;  /* 0x0000003803237221 */ /* 0x000fc20000010000 */
[----:B0-----:R-:W-:-:S06]  /*18790*/  FADD.FTZ R56, R73, R44 ;  /* 0x0000002c49387221 */ /* 0x001fcc0000010000 */
[----:B------:R-:W0:Y:S08]  /*187a0*/  MUFU.EX2 R8, R8 ;  /* 0x0000000800087308 */ /* 0x000e300000000800 */
[----:B------:R-:W4:Y:S01]  /*187b0*/  MUFU.EX2 R75, R75 ;  /* 0x0000004b004b7308 */ /* 0x000f220000000800 */
[----:B------:R-:W-:-:S01]  /*187c0*/  FFMA.FTZ R81, R81, R164, -R46 ;  /* 0x000000a451517223 */ /* 0x000fc2000001082e */
[----:B------:R-:W-:-:S06]  /*187d0*/  FADD.FTZ R58, R4, R35 ;  /* 0x00000023043a7221 */ /* 0x000fcc0000010000 */
[----:B------:R-:W5:Y:S01]  /*187e0*/  MUFU.EX2 R7, R7 ;  /* 0x0000000700077308 */ /* 0x000f620000000800 */
[----:B-1----:R-:W-:-:S01]  /*187f0*/  FADD.FTZ R35, R65, R56 ;  /* 0x0000003841237221 */ /* 0x002fc20000010000 */
[----:B------:R-:W-:-:S06]  /*18800*/  FFMA.FTZ R83, R83, R164, -R46 ;  /* 0x000000a453537223 */ /* 0x000fcc000001082e */
[----:B------:R-:W1:Y:S01]  /*18810*/  MUFU.EX2 R230, R77 ;  /* 0x0000004d00e67308 */ /* 0x000e620000000800 */
[----:B------:R-:W-:-:S01]  /*18820*/  FFMA.FTZ R34, R37, R164, -R42 ;  /* 0x000000a425227223 */ /* 0x000fc2000001082a */
[----:B--2---:R-:W-:-:S06]  /*18830*/  FADD.FTZ R37, R5, R58 ;  /* 0x0000003a05257221 */ /* 0x004fcc0000010000 */
[----:B------:R-:W2:Y:S01]  /*18840*/  MUFU.EX2 R10, R10 ;  /* 0x0000000a000a7308 */ /* 0x000ea20000000800 */
[----:B---3--:R-:W-:-:S07]  /*18850*/  FADD.FTZ R56, R48, R35 ;  /* 0x0000002330387221 */ /* 0x008fce0000010000 */
[----:B------:R-:W3:Y:S01]  /*18860*/  MUFU.EX2 R79, R79 ;  /* 0x0000004f004f7308 */ /* 0x000ee20000000800 */
[----:B------:R-:W-:-:S01]  /*18870*/  FFMA.FTZ R85, R85, R164, -R46 ;  /* 0x000000a455557223 */ /* 0x000fc2000001082e */
[----:B0-----:R-:W-:-:S06]  /*18880*/  FADD.FTZ R58, R8, R37 ;  /* 0x00000025083a7221 */ /* 0x001fcc0000010000 */
[----:B------:R-:W0:Y:S01]  /*18890*/  MUFU.EX2 R225, R225 ;  /* 0x000000e100e17308 */ /* 0x000e220000000800 */
[----:B----4-:R-:W-:-:S01]  /*188a0*/  FADD.FTZ R35, R75, R56 ;  /* 0x000000384b237221 */ /* 0x010fc20000010000 */
[----:B------:R-:W-:-:S06]  /*188b0*/  FFMA.FTZ R87, R87, R164, -R46 ;  /* 0x000000a457577223 */ /* 0x000fcc000001082e */
[----:B------:R-:W4:Y:S01]  /*188c0*/  MUFU.EX2 R50, R81 ;  /* 0x0000005100327308 */ /* 0x000f220000000800 */
[----:B-----5:R-:W-:-:S01]  /*188d0*/  FADD.FTZ R37, R7, R58 ;  /* 0x0000003a07257221 */ /* 0x020fc20000010000 */
[----:B-1----:R-:W-:-:S06]  /*188e0*/  FADD.FTZ R56, R230, R35 ;  /* 0x00000023e6387221 */ /* 0x002fcc0000010000 */
[----:B------:R-:W1:Y:S08]  /*188f0*/  MUFU.EX2 R12, R12 ;  /* 0x0000000c000c7308 */ /* 0x000e700000000800 */
[----:B------:R-:W5:Y:S01]  /*18900*/  MUFU.EX2 R83, R83 ;  /* 0x0000005300537308 */ /* 0x000f620000000800 */
[----:B------:R-:W-:-:S01]  /*18910*/  FFMA.FTZ R99, R99, R164, -R46 ;  /* 0x000000a463637223 */ /* 0x000fc2000001082e */
[----:B--2---:R-:W-:-:S06]  /*18920*/  FADD.FTZ R58, R10, R37 ;  /* 0x000000250a3a7221 */ /* 0x004fcc0000010000 */
[----:B------:R-:W2:Y:S01]  /*18930*/  MUFU.EX2 R9, R9 ;  /* 0x0000000900097308 */ /* 0x000ea20000000800 */
[----:B---3--:R-:W-:-:S01]  /*18940*/  FADD.FTZ R35, R79, R56 ;  /* 0x000000384f237221 */ /* 0x008fc20000010000 */
[----:B------:R-:W-:-:S06]  /*18950*/  FFMA.FTZ R101, R101, R164, -R46 ;  /* 0x000000a465657223 */ /* 0x000fcc000001082e */
[----:B------:R-:W3:Y:S01]  /*18960*/  MUFU.EX2 R224, R85 ;  /* 0x0000005500e07308 */ /* 0x000ee20000000800 */
[----:B0-----:R-:W-:-:S01]  /*18970*/  FADD.FTZ R37, R225, R58 ;  /* 0x0000003ae1257221 */ /* 0x001fc20000010000 */
[----:B----4-:R-:W-:-:S06]  /*18980*/  FADD.FTZ R56, R50, R35 ;  /* 0x0000002332387221 */ /* 0x010fcc0000010000 */
[----:B------:R-:W0:Y:S08]  /*18990*/  MUFU.EX2 R14, R14 ;  /* 0x0000000e000e7308 */ /* 0x000e300000000800 */
[----:B------:R-:W4:Y:S01]  /*189a0*/  MUFU.EX2 R87, R87 ;  /* 0x0000005700577308 */ /* 0x000f220000000800 */
[----:B------:R-:W-:-:S01]  /*189b0*/  FFMA.FTZ R97, R97, R164, -R46 ;  /* 0x000000a461617223 */ /* 0x000fc2000001082e */
[----:B-1----:R-:W-:-:S06]  /*189c0*/  FADD.FTZ R58, R12, R37 ;  /* 0x000000250c3a7221 */ /* 0x002fcc0000010000 */
[----:B------:R-:W1:Y:S01]  /*189d0*/  MUFU.EX2 R227, R227 ;  /* 0x000000e300e37308 */ /* 0x000e620000000800 */
[----:B-----5:R-:W-:-:S01]  /*189e0*/  FADD.FTZ R35, R83, R56 ;  /* 0x0000003853237221 */ /* 0x020fc20000010000 */
[----:B------:R-:W-:-:S06]  /*189f0*/  FFMA.FTZ R103, R103, R164, -R46 ;  /* 0x000000a467677223 */ /* 0x000fcc000001082e */
[----:B------:R-:W5:Y:S01]  /*18a00*/  MUFU.EX2 R52, R99 ;  /* 0x0000006300347308 */ /* 0x000f620000000800 */
[----:B--2---:R-:W-:-:S01]  /*18a10*/  FADD.FTZ R37, R9, R58 ;  /* 0x0000003a09257221 */ /* 0x004fc20000010000 */
[----:B------:R-:W-:-:S06]  /*18a20*/  F2FP.SATFINITE.E4M3.F32.PACK_AB_MERGE_C R229, R4, R3, RZ ;  /* 0x0000000304e5723e */ /* 0x000fcc00048070ff */
[----:B------:R-:W2:Y:S01]  /*18a30*/  MUFU.EX2 R20, R20 ;  /* 0x0000001400147308 */ /* 0x000ea20000000800 */
[----:B---3--:R-:W-:-:S07]  /*18a40*/  FADD.FTZ R4, R224, R35 ;  /* 0x00000023e0047221 */ /* 0x008fce0000010000 */
[----:B------:R-:W3:Y:S01]  /*18a50*/  MUFU.EX2 R101, R101 ;  /* 0x0000006500657308 */ /* 0x000ee20000000800 */
[----:B------:R-:W-:-:S01]  /*18a60*/  FFMA.FTZ R95, R95, R164, -R46 ;  /* 0x000000a45f5f7223 */ /* 0x000fc2000001082e */
[----:B------:R-:W-:Y:S01]  /*18a70*/  F2FP.SATFINITE.E4M3.F32.PACK_AB_MERGE_C R231, R10, R7, RZ ;  /* 0x000000070ae7723e */ /* 0x000fe200048070ff */
[----:B0-----:R-:W-:-:S05]  /*18a80*/  FADD.FTZ R10, R14, R37 ;  /* 0x000000250e0a7221 */ /* 0x001fca0000010000 */
[----:B------:R-:W0:Y:S01]  /*18a90*/  MUFU.EX2 R11, R11 ;  /* 0x0000000b000b7308 */ /* 0x000e220000000800 */
[----:B----4-:R-:W-:-:S01]  /*18aa0*/  FADD.FTZ R3, R87, R4 ;  /* 0x0000000457037221 */ /* 0x010fc20000010000 */
[----:B------:R-:W-:-:S06]  /*18ab0*/  FFMA.FTZ R105, R105, R164, -R46 ;  /* 0x000000a469697223 */ /* 0x000fcc000001082e */
[----:B------:R-:W4:Y:S01]  /*18ac0*/  MUFU.EX2 R226, R97 ;  /* 0x0000006100e27308 */ /* 0x000f220000000800 */
[----:B-1----:R-:W-:-:S07]  /*18ad0*/  FADD.FTZ R7, R227, R10 ;  /* 0x0000000ae3077221 */ /* 0x002fce0000010000 */
[----:B------:R-:W1:Y:S01]  /*18ae0*/  MUFU.EX2 R24, R24 ;  /* 0x0000001800187308 */ /* 0x000e620000000800 */
[----:B------:R-:W-:-:S01]  /*18af0*/  FFMA.FTZ R13, R27, R164, -R42 ;  /* 0x000000a41b0d7223 */ /* 0x000fc2000001082a */
[----:B-----5:R-:W-:-:S06]  /*18b00*/  FADD.FTZ R4, R52, R3 ;  /* 0x0000000334047221 */ /* 0x020fcc0000010000 */
[----:B------:R-:W5:Y:S01]  /*18b10*/  MUFU.EX2 R103, R103 ;  /* 0x0000006700677308 */ /* 0x000f620000000800 */
        /* <DEDUP_REMOVED lines=8> */
[----:B------:R-:W-:Y:S01]  /*18ba0*/  @!P2 PRMT R0, RZ, 0x654, R0 ;  /* 0x00000654ff00a816 */ /* 0x000fe20000000000 */
[----:B----4-:R-:W-:-:S06]  /*18bb0*/  FADD.FTZ R4, R226, R3 ;  /* 0x00000003e2047221 */ /* 0x010fcc0000010000 */
[----:B------:R-:W4:Y:S01]  /*18bc0*/  MUFU.EX2 R105, R105 ;  /* 0x0000006900697308 */ /* 0x000f220000000800 */
[----:B------:R-:W-:-:S01]  /*18bd0*/  FFMA.FTZ R91, R91, R164, -R46 ;  /* 0x000000a45b5b7223 */ /* 0x000fc2000001082e */
[C---:B-1----:R-:W-:Y:S01]  /*18be0*/  F2FP.SATFINITE.E4M3.F32.PACK_AB_MERGE_C R11, R24.reuse, R11, RZ ;  /* 0x0000000b180b723e */ /* 0x042fe200048070ff */
[----:B------:R-:W-:-:S05]  /*18bf0*/  FADD.FTZ R24, R24, R7 ;  /* 0x0000000718187221 */ /* 0x000fca0000010000 */
[----:B------:R-:W1:Y:S01]  /*18c00*/  MUFU.EX2 R13, R13 ;  /* 0x0000000d000d7308 */ /* 0x000e620000000800 */
[----:B-----5:R-:W-:-:S01]  /*18c10*/  FADD.FTZ R3, R103, R4 ;  /* 0x0000000467037221 */ /* 0x020fc20000010000 */
[----:B------:R5:W-:Y:S06]  /*18c20*/  @!P2 SYNCS.ARRIVE.TRANS64.RED.A1T0 RZ, [R0+URZ], RZ ;  /* 0x000000ff00ffa9a7 */ /* 0x000bec000810043f */
[----:B------:R-:W1:Y:S01]  /*18c30*/  MUFU.EX2 R220, R93 ;  /* 0x0000005d00dc7308 */ /* 0x000e620000000800 */
[----:B------:R-:W-:-:S01]  /*18c40*/  FFMA.FTZ R109, R109, R164, -R46 ;  /* 0x000000a46d6d7223 */ /* 0x000fc2000001082e */
[----:B------:R-:W-:Y:S01]  /*18c50*/  F2FP.SATFINITE.E4M3.F32.PACK_AB_MERGE_C R231, R8, R5, R231 ;  /* 0x0000000508e7723e */ /* 0x000fe200048070e7 */
[----:B--2---:R-:W-:-:S01]  /*18c60*/  FADD.FTZ R5, R221, R24 ;  /* 0x00000018dd057221 */ /* 0x004fc20000010000 */
[----:B---3--:R-:W-:-:S04]  /*18c70*/  F2FP.SATFINITE.E4M3.F32.PACK_AB_MERGE_C R103, R54, R103, RZ ;  /* 0x000000673667723e */ /* 0x008fc800048070ff */
[----:B------:R-:W2:Y:S01]  /*18c80*/  MUFU.EX2 R107, R107 ;  /* 0x0000006b006b7308 */ /* 0x000ea20000000800 */
[----:B------:R-:W-:-:S01]  /*18c90*/  FADD.FTZ R54, R54, R3 ;  /* 0x0000000336367221 */ /* 0x000fc20000010000 */
[----:B------:R-:W-:Y:S01]  /*18ca0*/  FFMA.FTZ R89, R89, R164, -R46 ;  /* 0x000000a459597223 */ /* 0x000fe2000001082e */
[----:B0-----:R-:W-:-:S01]  /*18cb0*/  FADD.FTZ R8, R28, R5 ;  /* 0x000000051c087221 */ /* 0x001fc20000010000 */
[-CC-:B------:R-:W-:Y:S01]  /*18cc0*/  FFMA.FTZ R111, R111, R164.reuse, -R46.reuse ;  /* 0x000000a46f6f7223 */ /* 0x180fe2000001082e */
[----:B------:R-:W-:-:S01]  /*18cd0*/  FFMA.FTZ R71, R71, R164, -R46 ;  /* 0x000000a447477223 */ /* 0x000fc2000001082e */
[-CC-:B------:R-:W-:Y:S01]  /*18ce0*/  FFMA.FTZ R113, R113, R164.reuse, -R46.reuse ;  /* 0x000000a471717223 */ /* 0x180fe2000001082e */
[----:B------:R-:W-:-:S01]  /*18cf0*/  FFMA.FTZ R67, R67, R164, -R46 ;  /* 0x000000a443437223 */ /* 0x000fc2000001082e */
[----:B-----5:R-:W0:Y:S01]  /*18d00*/  MUFU.EX2 R0, R91 ;  /* 0x0000005b00007308 */ /* 0x020e220000000800 */
[----:B----4-:R-:W-:-:S01]  /*18d10*/  FADD.FTZ R3, R105, R54 ;  /* 0x0000003669037221 */ /* 0x010fc20000010000 */
[----:B-1----:R-:W-:Y:S01]  /*18d20*/  FADD.FTZ R5, R13, R8 ;  /* 0x000000080d057221 */ /* 0x002fe20000010000 */
[----:B------:R-:W-:-:S01]  /*18d30*/  FFMA.FTZ R115, R115, R164, -R46 ;  /* 0x000000a473737223 */ /* 0x000fc2000001082e */
[-CC-:B------:R-:W-:Y:S01]  /*18d40*/  FFMA.FTZ R63, R63, R164.reuse, -R46.reuse ;  /* 0x000000a43f3f7223 */ /* 0x180fe2000001082e */
[----:B------:R-:W-:-:S01]  /*18d50*/  FFMA.FTZ R117, R117, R164, -R46 ;  /* 0x000000a475757223 */ /* 0x000fc2000001082e */
[-CC-:B------:R-:W-:Y:S01]  /*18d60*/  FFMA.FTZ R49, R49, R164.reuse, -R46.reuse ;  /* 0x000000a431317223 */ /* 0x180fe2000001082e */
[----:B------:R-:W-:-:S01]  /*18d70*/  FFMA.FTZ R119, R119, R164, -R46 ;  /* 0x000000a477777223 */ /* 0x000fc2000001082e */
[----:B------:R-:W1:Y:S01]  /*18d80*/  MUFU.EX2 R109, R109 ;  /* 0x0000006d006d7308 */ /* 0x000e620000000800 */
[----:B------:R-:W-:-:S01]  /*18d90*/  FADD.FTZ R8, R220, R3 ;  /* 0x00000003dc087221 */ /* 0x000fc20000010000 */
[-C--:B------:R-:W-:Y:S01]  /*18da0*/  FFMA.FTZ R33, R33, R164.reuse, -R46 ;  /* 0x000000a421217223 */ /* 0x080fe2000001082e */
[----:B------:R-:W-:-:S01]  /*18db0*/  FFMA.FTZ R32, R39, R164, -R42 ;  /* 0x000000a427207223 */ /* 0x000fc2000001082a */
[----:B------:R-:W-:Y:S01]  /*18dc0*/  FFMA.FTZ R15, R41, R164, -R42 ;  /* 0x000000a4290f7223 */ /* 0x000fe2000001082a */
[----:B------:R-:W3:Y:S03]  /*18dd0*/  @P0 LDC R7, c[0x0][0x44c] ;  /* 0x00011300ff070b82 */ /* 0x000ee60000000800 */
[----:B------:R-:W4:Y:S01]  /*18de0*/  MUFU.EX2 R222, R89 ;  /* 0x0000005900de7308 */ /* 0x000f220000000800 */
[----:B--2---:R-:W-:-:S01]  /*18df0*/  FADD.FTZ R3, R107, R8 ;  /* 0x000000086b037221 */ /* 0x004fc20000010000 */
[----:B0-----:R-:W-:-:S06]  /*18e00*/  F2FP.SATFINITE.E4M3.F32.PACK_AB_MERGE_C R107, R0, R107, RZ ;  /* 0x0000006b006b723e */ /* 0x001fcc00048070ff */
[----:B------:R-:W0:Y:S01]  /*18e10*/  MUFU.EX2 R111, R111 ;  /* 0x0000006f006f7308 */ /* 0x000e220000000800 */
[----:B------:R-:W-:-:S07]  /*18e20*/  FADD.FTZ R0, R0, R3 ;  /* 0x0000000300007221 */ /* 0x000fce0000010000 */
[----:B------:R-:W2:Y:S01]  /*18e30*/  MUFU.EX2 R46, R71 ;  /* 0x00000047002e7308 */ /* 0x000ea20000000800 */
[----:B-1----:R-:W-:-:S07]  /*18e40*/  FADD.FTZ R3, R109, R0 ;  /* 0x000000006d037221 */ /* 0x002fce0000010000 */
[----:B------:R-:W1:Y:S01]  /*18e50*/  MUFU.EX2 R113, R113 ;  /* 0x0000007100717308 */ /* 0x000e620000000800 */
[----:B----4-:R-:W-:-:S01]  /*18e60*/  FADD.FTZ R8, R222, R3 ;  /* 0x00000003de087221 */ /* 0x010fc20000010000 */
[-CC-:B------:R-:W-:Y:S01]  /*18e70*/  FFMA.FTZ R25, R43, R164.reuse, -R42.reuse ;  /* 0x000000a42b197223 */ /* 0x180fe2000001082a */
[----:B------:R-:W-:-:S05]  /*18e80*/  FFMA.FTZ R36, R45, R164, -R42 ;  /* 0x000000a42d247223 */ /* 0x000fca000001082a */
[----:B------:R-:W4:Y:S01]  /*18e90*/  MUFU.EX2 R216, R67 ;  /* 0x0000004300d87308 */ /* 0x000f220000000800 */
[----:B------:R-:W-:-:S01]  /*18ea0*/  FFMA.FTZ R27, R47, R164, -R42 ;  /* 0x000000a42f1b7223 */ /* 0x000fc2000001082a */
[-CC-:B------:R-:W-:Y:S01]  /*18eb0*/  FFMA.FTZ R38, R51, R164.reuse, -R42.reuse ;  /* 0x000000a433267223 */ /* 0x180fe2000001082a */
[----:B------:R-:W-:-:S01]  /*18ec0*/  FFMA.FTZ R29, R53, R164, -R42 ;  /* 0x000000a4351d7223 */ /* 0x000fc2000001082a */
[-CC-:B------:R-:W-:Y:S01]  /*18ed0*/  FFMA.FTZ R57, R57, R164.reuse, -R42.reuse ;  /* 0x000000a439397223 */ /* 0x180fe2000001082a */
[----:B------:R-:W-:-:S03]  /*18ee0*/  FFMA.FTZ R31, R61, R164, -R42 ;  /* 0x000000a43d1f7223 */ /* 0x000fc6000001082a */
[----:B------:R-:W5:Y:S01]  /*18ef0*/  MUFU.EX2 R30, R30 ;  /* 0x0000001e001e7308 */ /* 0x000f620000000800 */
[----:B------:R-:W-:Y:S01]  /*18f00*/  F2FP.SATFINITE.E4M3.F32.PACK_AB_MERGE_C R227, R20, R227, R11 ;  /* 0x000000e314e3723e */ /* 0x000fe2000480700b */
[----:B0-----:R-:W-:Y:S01]  /*18f10*/  FADD.FTZ R3, R111, R8 ;  /* 0x000000086f037221 */ /* 0x001fe20000010000 */
[----:B------:R-:W-:-:S01]  /*18f20*/  FFMA.FTZ R42, R59, R164, -R42 ;  /* 0x000000a43b2a7223 */ /* 0x000fc2000001082a */
[----:B------:R-:W0:Y:S04]  /*18f30*/  @P0 LDC R11, c[0x0][0x450] ;  /* 0x00011400ff0b0b82 */ /* 0x000e280000000800 */
[----:B------:R-:W-:Y:S01]  /*18f40*/  MUFU.EX2 R32, R32 ;  /* 0x0000002000207308 */ /* 0x000fe20000000800 */
[----:B--2---:R-:W-:-:S07]  /*18f50*/  F2FP.SATFINITE.E4M3.F32.PACK_AB_MERGE_C R111, R46, R111, RZ ;  /* 0x0000006f2e6f723e */ /* 0x004fce00048070ff */
[----:B------:R-:W2:Y:S01]  /*18f60*/  MUFU.EX2 R15, R15 ;  /* 0x0000000f000f7308 */ /* 0x000ea20000000800 */
[----:B------:R-:W-:-:S07]  /*18f70*/  FADD.FTZ R46, R46, R3 ;  /* 0x000000032e2e7221 */ /* 0x000fce0000010000 */
[----:B------:R-:W-:Y:S08]  /*18f80*/  MUFU.EX2 R115, R115 ;  /* 0x0000007300737308 */ /* 0x000ff00000000800 */
[----:B------:R-:W3:Y:S01]  /*18f90*/  MUFU.EX2 R4, R63 ;  /* 0x0000003f00047308 */ /* 0x000ee20000000800 */
[----:B-1----:R-:W-:-:S07]  /*18fa0*/  FADD.FTZ R3, R113, R46 ;  /* 0x0000002e71037221 */ /* 0x002fce0000010000 */
[----:B------:R-:W-:Y:S08]  /*18fb0*/  MUFU.EX2 R21, R21 ;  /* 0x0000001500157308 */ /* 0x000ff00000000800 */
[----:B------:R-:W1:Y:S01]  /*18fc0*/  MUFU.EX2 R34, R34 ;  /* 0x0000002200227308 */ /* 0x000e620000000800 */
[----:B----4-:R-:W-:-:S07]  /*18fd0*/  FADD.FTZ R10, R216, R3 ;  /* 0x00000003d80a7221 */ /* 0x010fce0000010000 */
[----:B------:R-:W-:Y:S01]  /*18fe0*/  MUFU.EX2 R31, R31 ;  /* 0x0000001f001f7308 */ /* 0x000fe20000000800 */
[----:B-----5:R-:W-:-:S07]  /*18ff0*/  F2FP.SATFINITE.E4M3.F32.PACK_AB_MERGE_C R13, R30, R13, RZ ;  /* 0x0000000d1e0d723e */ /* 0x020fce00048070ff */
[----:B------:R-:W-:Y:S01]  /*19000*/  MUFU.EX2 R42, R42 ;  /* 0x0000002a002a7308 */ /* 0x000fe20000000800 */
[----:B--2---:R-:W-:-:S07]  /*19010*/  F2FP.SATFINITE.E4M3.F32.PACK_AB_MERGE_C R223, R15, R32, RZ ;  /* 0x000000200fdf723e */ /* 0x004fce00048070ff */
[----:B------:R-:W2:Y:S01]  /*19020*/  MUFU.EX2 R117, R117 ;  /* 0x0000007500757308 */ /* 0x000ea20000000800 */
[----:B------:R-:W-:-:S01]  /*19030*/  FADD.FTZ R30, R30, R5 ;  /* 0x000000051e1e7221 */ /* 0x000fc20000010000 */
[----:B---3--:R-:W-:Y:S01]  /*19040*/  F2FP.SATFINITE.E4M3.F32.PACK_AB_MERGE_C R3, R4, R115, RZ ;  /* 0x000000730403723e */ /* 0x008fe200048070ff */
[----:B------:R-:W-:-:S05]  /*19050*/  FADD.FTZ R115, R115, R10 ;  /* 0x0000000a73737221 */ /* 0x000fca0000010000 */
[----:B------:R-:W-:Y:S01]  /*19060*/  MUFU.EX2 R29, R29 ;  /* 0x0000001d001d7308 */ /* 0x000fe20000000800 */
[----:B-1----:R-:W-:-:S07]  /*19070*/  F2FP.SATFINITE.E4M3.F32.PACK_AB_MERGE_C R223, R34, R21, R223 ;  /* 0x0000001522df723e */ /* 0x002fce00048070df */
[----:B------:R-:W1:Y:S08]  /*19080*/  MUFU.EX2 R40, R57 ;  /* 0x0000003900287308 */ /* 0x000e700000000800 */
[----:B------:R-:W3:Y:S01]  /*19090*/  MUFU.EX2 R0, R49 ;  /* 0x0000003100007308 */ /* 0x000ee20000000800 */
[----:B------:R-:W-:Y:S01]  /*190a0*/  F2FP.SATFINITE.E4M3.F32.PACK_AB_MERGE_C R9, R14, R9, RZ ;  /* 0x000000090e09723e */ /* 0x000fe200048070ff */
[----:B------:R-:W-:Y:S01]  /*190b0*/  FADD.FTZ R21, R21, R30 ;  /* 0x0000001e15157221 */ /* 0x000fe20000010000 */
[----:B------:R-:W-:-:S05]  /*190c0*/  FADD.FTZ R4, R4, R115 ;  /* 0x0000007304047221 */ /* 0x000fca0000010000 */
[----:B------:R-:W4:Y:S01]  /*190d0*/  MUFU.EX2 R119, R119 ;  /* 0x0000007700777308 */ /* 0x000f220000000800 */
[----:B------:R-:W-:Y:S01]  /*190e0*/  @P0 IMAD.HI.U32 R10, R92, R7, RZ ;  /* 0x000000075c0a0227 */ /* 0x000fe200078e00ff */
[----:B------:R-:W-:-:S06]  /*190f0*/  F2FP.SATFINITE.E4M3.F32.PACK_AB_MERGE_C R225, R12, R225, R9 ;  /* 0x000000e10ce1723e */ /* 0x000fcc0004807009 */
[----:B------:R-:W-:Y:S01]  /*19100*/  MUFU.EX2 R27, R27 ;  /* 0x0000001b001b7308 */ /* 0x000fe20000000800 */
[----:B------:R-:W-:-:S01]  /*19110*/  FADD.FTZ R21, R34, R21 ;  /* 0x0000001522157221 */ /* 0x000fc20000010000 */
[----:B------:R-:W-:-:S06]  /*19120*/  F2FP.SATFINITE.E4M3.F32.PACK_AB_MERGE_C R216, R216, R113, R3 ;  /* 0x00000071d8d8723e */ /* 0x000fcc0004807003 */
[----:B------:R-:W-:Y:S01]  /*19130*/  MUFU.EX2 R38, R38 ;  /* 0x0000002600267308 */ /* 0x000fe20000000800 */
[----:B------:R-:W-:Y:S01]  /*19140*/  MOV R9, R92 ;  /* 0x0000005c00097202 */ /* 0x000fe20000000f00 */
[----:B--2---:R-:W-:-:S06]  /*19150*/  FADD.FTZ R3, R117, R4 ;  /* 0x0000000475037221 */ /* 0x004fcc0000010000 */
[----:B------:R-:W2:Y:S01]  /*19160*/  MUFU.EX2 R25, R25 ;  /* 0x0000001900197308 */ /* 0x000ea20000000800 */
[----:B------:R-:W-:Y:S02]  /*19170*/  F2FP.SATFINITE.E4M3.F32.PACK_AB_MERGE_C R7, R42, R31, RZ ;  /* 0x0000001f2a07723e */ /* 0x000fe400048070ff */
[----:B0-----:R-:W-:-:S05]  /*19180*/  @P0 SHF.R.U32.HI R9, RZ, R11, R10 ;  /* 0x0000000bff090219 */ /* 0x001fca000001160a */
[----:B------:R-:W0:Y:S01]  /*19190*/  MUFU.EX2 R36, R36 ;  /* 0x0000002400247308 */ /* 0x000e220000000800 */
[----:B------:R-:W-:-:S01]  /*191a0*/  FADD.FTZ R32, R32, R21 ;  /* 0x0000001520207221 */ /* 0x000fc20000010000 */
[----:B-1----:R-:W-:Y:S01]  /*191b0*/  F2FP.SATFINITE.E4M3.F32.PACK_AB_MERGE_C R219, R40, R29, R7 ;  /* 0x0000001d28db723e */ /* 0x002fe20004807007 */
[----:B---3--:R-:W-:-:S01]  /*191c0*/  FADD.FTZ R4, R0, R3 ;  /* 0x0000000300047221 */ /* 0x008fc20000010000 */
[----:B------:R-:W-:Y:S01]  /*191d0*/  IADD3 R7, R9, R88, -R90 ;  /* 0x0000005809077210 */ /* 0x000fe20007ffe85a */
[----:B------:R-:W-:-:S02]  /*191e0*/  FADD.FTZ R32, R15, R32 ;  /* 0x000000200f207221 */ /* 0x000fc40000010000 */
[----:B----4-:R-:W-:Y:S01]  /*191f0*/  FADD.FTZ R3, R119, R4 ;  /* 0x0000000477037221 */ /* 0x010fe20000010000 */
[----:B------:R-:W-:Y:S01]  /*19200*/  SHF.R.S32.HI R4, RZ, 0x1f, R7 ;  /* 0x0000001fff047819 */ /* 0x000fe20000011407 */
[----:B--2---:R-:W-:Y:S01]  /*19210*/  FADD.FTZ R5, R25, R32 ;  /* 0x0000002019057221 */ /* 0x004fe20000010000 */
[----:B------:R-:W-:-:S02]  /*19220*/  F2FP.SATFINITE.E4M3.F32.PACK_AB_MERGE_C R217, R38, R27, RZ ;  /* 0x0000001b26d9723e */ /* 0x000fc400048070ff */
[----:B------:R-:W-:Y:S01]  /*19230*/  LEA.HI R4, R4, R7, RZ, 0x7 ;  /* 0x0000000704047211 */ /* 0x000fe200078f38ff */
[----:B------:R-:W1:Y:S01]  /*19240*/  MUFU.EX2 R8, R33 ;  /* 0x0000002100087308 */ /* 0x000e620000000800 */
[C---:B0-----:R-:W-:Y:S01]  /*19250*/  F2FP.SATFINITE.E4M3.F32.PACK_AB_MERGE_C R217, R36.reuse, R25, R217 ;  /* 0x0000001924d9723e */ /* 0x041fe200048070d9 */
[----:B------:R-:W-:Y:S01]  /*19260*/  FADD.FTZ R36, R36, R5 ;  /* 0x0000000524247221 */ /* 0x000fe20000010000 */
[----:B------:R-:W-:Y:S01]  /*19270*/  SHF.R.S32.HI R4, RZ, 0x7, R4 ;  /* 0x00000007ff047819 */ /* 0x000fe20000011404 */
[----:B------:R-:W-:Y:S02]  /*19280*/  VIADD R12, R127, 0xfffffffe ;  /* 0xfffffffe7f0c7836 */ /* 0x000fe40000000000 */
[----:B------:R-:W-:-:S01]  /*19290*/  FADD.FTZ R27, R27, R36 ;  /* 0x000000241b1b7221 */ /* 0x000fc20000010000 */
[----:B------:R-:W-:-:S03]  /*192a0*/  VIMNMX R11, RZ, R4, !PT ;  /* 0x00000004ff0b7248 */ /* 0x000fc60007fe0100 */
[----:B------:R-:W-:Y:S01]  /*192b0*/  FADD.FTZ R38, R38, R27 ;  /* 0x0000001b26267221 */ /* 0x000fe20000010000 */
[----:B------:R-:W-:-:S03]  /*192c0*/  ISETP.GE.AND P2, PT, R12, R11, PT ;  /* 0x0000000b0c00720c */ /* 0x000fc60003f46270 */
[----:B------:R-:W-:-:S04]  /*192d0*/  FADD.FTZ R5, R29, R38 ;  /* 0x000000261d057221 */ /* 0x000fc80000010000 */
[----:B------:R-:W-:Y:S01]  /*192e0*/  FADD.FTZ R40, R40, R5 ;  /* 0x0000000528287221 */ /* 0x000fe20000010000 */
[----:B-1----:R-:W-:Y:S02]  /*192f0*/  F2FP.SATFINITE.E4M3.F32.PACK_AB_MERGE_C R5, R8, R119, RZ ;  /* 0x000000770805723e */ /* 0x002fe400048070ff */
[----:B------:R-:W-:Y:S01]  /*19300*/  F2FP.SATFINITE.E4M3.F32.PACK_AB_MERGE_C R228, R48, R65, RZ ;  /* 0x0000004130e4723e */ /* 0x000fe200048070ff */
[----:B------:R-:W-:-:S01]  /*19310*/  FADD.FTZ R31, R31, R40 ;  /* 0x000000281f1f7221 */ /* 0x000fc20000010000 */
[----:B------:R-:W-:Y:S02]  /*19320*/  F2FP.SATFINITE.E4M3.F32.PACK_AB_MERGE_C R50, R50, R79, RZ ;  /* 0x0000004f3232723e */ /* 0x000fe400048070ff */
[----:B------:R-:W-:Y:S02]  /*19330*/  F2FP.SATFINITE.E4M3.F32.PACK_AB_MERGE_C R52, R52, R87, RZ ;  /* 0x000000573434723e */ /* 0x000fe400048070ff */
[----:B------:R-:W-:Y:S01]  /*19340*/  F2FP.SATFINITE.E4M3.F32.PACK_AB_MERGE_C R218, R0, R117, R5 ;  /* 0x0000007500da723e */ /* 0x000fe20004807005 */
[----:B------:R-:W-:-:S01]  /*19350*/  FADD.FTZ R0, R42, R31 ;  /* 0x0000001f2a007221 */ /* 0x000fc20000010000 */
[----:B------:R-:W-:Y:S01]  /*19360*/  F2FP.SATFINITE.E4M3.F32.PACK_AB_MERGE_C R229, R55, R26, R229 ;  /* 0x0000001a37e5723e */ /* 0x000fe200048070e5 */
[----:B------:R-:W-:-:S01]  /*19370*/  FADD.FTZ R3, R8, R3 ;  /* 0x0000000308037221 */ /* 0x000fc20000010000 */
[----:B------:R-:W-:-:S02]  /*19380*/  F2FP.SATFINITE.E4M3.F32.PACK_AB_MERGE_C R221, R28, R221, R13 ;  /* 0x000000dd1cdd723e */ /* 0x000fc4000480700d */
[----:B------:R-:W-:Y:S02]  /*19390*/  CS2R R150, SRZ ;  /* 0x0000000000967805 */ /* 0x000fe4000001ff00 */
[----:B------:R-:W-:Y:S02]  /*193a0*/  F2FP.SATFINITE.E4M3.F32.PACK_AB_MERGE_C R228, R44, R73, R228 ;  /* 0x000000492ce4723e */ /* 0x000fe400048070e4 */
[----:B------:R-:W-:Y:S02]  /*193b0*/  CS2R R148, SRZ ;  /* 0x0000000000947805 */ /* 0x000fe4000001ff00 */
[----:B------:R-:W-:Y:S02]  /*193c0*/  F2FP.SATFINITE.E4M3.F32.PACK_AB_MERGE_C R230, R230, R75, R50 ;  /* 0x0000004be6e6723e */ /* 0x000fe40004807032 */
[----:B------:R-:W-:Y:S02]  /*193d0*/  CS2R R146, SRZ ;  /* 0x0000000000927805 */ /* 0x000fe4000001ff00 */
        /* <DEDUP_REMOVED lines=66> */
[----:B------:R-:W-:Y:S02]  /*19800*/  IMAD.MOV.U32 R10, RZ, RZ, R165 ;  /* 0x000000ffff0a7224 */ /* 0x000fe400078e00a5 */
[----:B------:R-:W-:Y:S02]  /*19810*/  IMAD.MOV.U32 R7, RZ, RZ, R191 ;  /* 0x000000ffff077224 */ /* 0x000fe400078e00bf */
[----:B------:R-:W-:Y:S02]  /*19820*/  IMAD.MOV.U32 R4, RZ, RZ, R235 ;  /* 0x000000ffff047224 */ /* 0x000fe400078e00eb */
[----:B------:R-:W-:-:S07]  /*19830*/  IMAD.MOV.U32 R151, RZ, RZ, RZ ;  /* 0x000000ffff977224 */ /* 0x000fce00078e00ff */
.L_x_2507:
        /* <DEDUP_REMOVED lines=8> */
.L_x_2498:
        /* <DEDUP_REMOVED lines=8> */
.L_x_2499:
[----:B------:R-:W-:Y:S04]  /*19940*/  BSSY B0, `(.L_x_2497) ;  /* 0x0000004000007945 */ /* 0x000fe80003800000 */
[----:B-1----:R-:W-:Y:S05]  /*19950*/  @P3 BRA `(.L_x_2500) ;  /* 0x0000000000083947 */ /* 0x002fea0003800000 */
[----:B------:R-:W1:Y:S02]  /*19960*/  SYNCS.PHASECHK.TRANS64.TRYWAIT P3, [R5+URZ+0x38830], R8 ;  /* 0x03883008050075a7 */ /* 0x000e64000806017f */
[----:B-1----:R-:W-:Y:S05]  /*19970*/  @!P3 BRA `(.L_x_2501) ;  /* 0x0000013c00b8b947 */ /* 0x002fea0003800000 */
.L_x_2500:
[----:B------:R-:W-:Y:S05]  /*19980*/  BSYNC B0 ;  /* 0x0000000000007941 */ /* 0x000fea0003800000 */
.L_x_2497:
[----:B01----:R-:W0:Y:S01]  /*19990*/  S2R R5, SR_TID.X ;  /* 0x0000000000057919 */ /* 0x003e220000002100 */
[----:B------:R-:W-:Y:S01]  /*199a0*/  VIADD R13, R234, 0x1 ;  /* 0x00000001ea0d7836 */ /* 0x000fe20000000000 */
[----:B------:R-:W-:Y:S05]  /*199b0*/  WARPSYNC.ALL ;  /* 0x0000000000007948 */ /* 0x000fea0003800000 */
[C---:B------:R-:W-:Y:S01]  /*199c0*/  ISETP.NE.AND P3, PT, R13.reuse, 0x2, PT ;  /* 0x000000020d00780c */ /* 0x040fe20003f65270 */
[----:B------:R-:W-:Y:S02]  /*199d0*/  IMAD.MOV.U32 R9, RZ, RZ, 0x40000040 ;  /* 0x40000040ff097424 */ /* 0x000fe400078e00ff */
[----:B------:R-:W-:Y:S01]  /*199e0*/  IMAD.MOV.U32 R153, RZ, RZ, 0x40000040 ;  /* 0x40000040ff997424 */ /* 0x000fe200078e00ff */
[----:B------:R-:W-:Y:S01]  /*199f0*/  SEL R13, R13, RZ, P3 ;  /* 0x000000ff0d0d7207 */ /* 0x000fe20001800000 */
[----:B------:R-:W-:Y:S01]  /*19a00*/  IMAD.MOV.U32 R21, RZ, RZ, 0x40000040 ;  /* 0x40000040ff157424 */ /* 0x000fe200078e00ff */
[----:B------:R-:W-:Y:S01]  /*19a10*/  R2UR UR15, R9 ;  /* 0x00000000090f72ca */ /* 0x000fe200000e0000 */
[----:B------:R-:W-:Y:S01]  /*19a20*/  IMAD.MOV.U32 R15, RZ, RZ, 0x40000040 ;  /* 0x40000040ff0f7424 */ /* 0x000fe200078e00ff */
[----:B------:R-:W-:Y:S01]  /*19a30*/  R2UR UR7, R153 ;  /* 0x00000000990772ca */ /* 0x000fe200000e0000 */
[----:B------:R-:W-:Y:S01]  /*19a40*/  IMAD R8, R13, 0x800, R6 ;  /* 0x000008000d087824 */ /* 0x000fe200078e0206 */
[----:B------:R-:W-:-:S02]  /*19a50*/  R2UR UR31, R153 ;  /* 0x00000000991f72ca */ /* 0x000fc400000e0000 */
        /* <DEDUP_REMOVED lines=9> */
[----:B------:R-:W-:Y:S01]  /*19af0*/  R2UR UR18, R14 ;  /* 0x000000000e1272ca */ /* 0x000fe200000e0000 */
[----:B------:R-:W-:Y:S01]  /*19b00*/  VIADD R14, R8, 0x402 ;  /* 0x00000402080e7836 */ /* 0x000fe20000000000 */
[----:B------:R-:W-:-:S02]  /*19b10*/  R2UR UR30, R152 ;  /* 0x00000000981e72ca */ /* 0x000fc400000e0000 */
[----:B0-----:R-:W-:Y:S02]  /*19b20*/  SHF.R.U32.HI R5, RZ, 0x7, R5 ;  /* 0x00000007ff057819 */ /* 0x001fe40000011605 */
[----:B------:R-:W-:Y:S02]  /*19b30*/  R2UR UR19, R15 ;  /* 0x000000000f1372ca */ /* 0x000fe400000e0000 */
[----:B------:R-:W-:Y:S01]  /*19b40*/  R2UR UR22, R20 ;  /* 0x00000000141672ca */ /* 0x000fe200000e0000 */
[----:B------:R-:W-:Y:S01]  /*19b50*/  VIADD R5, R5, 0x8 ;  /* 0x0000000805057836 */ /* 0x000fe20000000000 */
[----:B------:R-:W-:Y:S02]  /*19b60*/  R2UR UR23, R21 ;  /* 0x00000000151772ca */ /* 0x000fe400000e0000 */
[----:B------:R-:W-:Y:S02]  /*19b70*/  R2UR UR26, R14 ;  /* 0x000000000e1a72ca */ /* 0x000fe400000e0000 */
[----:B------:R0:W-:Y:S01]  /*19b80*/  BAR.SYNC.DEFER_BLOCKING R5, 0x100 ;  /* 0x000400050000751d */ /* 0x0001e20000010000 */
[----:B------:R-:W-:-:S02]  /*19b90*/  R2UR UR27, R15 ;  /* 0x000000000f1b72ca */ /* 0x000fc400000e0000 */
[----:B------:R-:W-:Y:S02]  /*19ba0*/  IADD3 R8, R8, 0x406, RZ ;  /* 0x0000040608087810 */ /* 0x000fe40007ffe0ff */
        /* <DEDUP_REMOVED lines=29> */
.L_x_2503:
[----:B------:R-:W-:Y:S01]  /*19d80*/  SHF.L.U32 R4, R4, 0x1f, RZ ;  /* 0x0000001f04047819 */ /* 0x000fe200000006ff */
[----:B------:R-:W-:-:S04]  /*19d90*/  IMAD R5, R234, 0x8, R18 ;  /* 0x00000008ea057824 */ /* 0x000fc800078e0212 */
[----:B------:R0:W1:Y:S01]  /*19da0*/  SYNCS.PHASECHK.TRANS64.TRYWAIT P2, [R5+URZ+0x38850], R4 ;  /* 0x03885004050075a7 */ /* 0x000062000804017f */
[----:B------:R-:W-:Y:S05]  /*19db0*/  @!P1 BRA `(.L_x_2504) ;  /* 0x0000000000049947 */ /* 0x000fea0003800000 */
[----:B------:R-:W-:Y:S01]  /*19dc0*/  BPT.TRAP 0x1 ;  /* 0x000000040000795c */ /* 0x000fe20000300000 */
.L_x_2504:
[----:B-1----:R-:W-:Y:S05]  /*19dd0*/  @P2 BRA `(.L_x_2502) ;  /* 0x0000000000082947 */ /* 0x002fea0003800000 */
[----:B------:R-:W1:Y:S02]  /*19de0*/  SYNCS.PHASECHK.TRANS64.TRYWAIT P2, [R5+URZ+0x38850], R4 ;  /* 0x03885004050075a7 */ /* 0x000e64000804017f */
[----:B-1----:R-:W-:Y:S05]  /*19df0*/  @!P2 BRA `(.L_x_2505) ;  /* 0x0000013800aca947 */ /* 0x002fea0003800000 */
.L_x_2502:
[----:B01----:R-:W-:Y:S01]  /*19e00*/  VIADD R4, R18, 0x400 ;  /* 0x0000040012047836 */ /* 0x003fe20000000000 */
[----:B------:R-:W2:Y:S04]  /*19e10*/  LDL R15, [R1] ;  /* 0x00000000010f7983 */ /* 0x000ea80000100800 */
[----:B------:R-:W-:Y:S01]  /*19e20*/  SHF.R.U32.HI R4, RZ, 0x4, R4 ;  /* 0x00000004ff047819 */ /* 0x000fe20000011604 */
[----:B------:R-:W2:Y:S01]  /*19e30*/  LDL R14, [R1+0x48] ;  /* 0x00004800010e7983 */ /* 0x000ea20000100800 */
[----:B------:R-:W-:Y:S01]  /*19e40*/  IMAD.MOV.U32 R5, RZ, RZ, 0x40000040 ;  /* 0x40000040ff057424 */ /* 0x000fe200078e00ff */
[----:B------:R-:W-:Y:S05]  /*19e50*/  WARPSYNC.ALL ;  /* 0x0000000000007948 */ /* 0x000fea0003800000 */
[----:B------:R-:W-:Y:S01]  /*19e60*/  LOP3.LUT R4, R4, 0x3fff, RZ, 0xc0, !PT ;  /* 0x00003fff04047812 */ /* 0x000fe200078ec0ff */
[----:B------:R-:W-:Y:S01]  /*19e70*/  WARPGROUP.ARRIVE ;  /* 0x00000000000079c5 */ /* 0x000fe20000000000 */
[----:B------:R-:W-:Y:S01]  /*19e80*/  R2UR UR7, R5 ;  /* 0x00000000050772ca */ /* 0x000fe200000e0000 */
[----:B------:R-:W-:Y:S01]  /*19e90*/  IMAD.MOV.U32 R9, RZ, RZ, 0x40000040 ;  /* 0x40000040ff097424 */ /* 0x000fe200078e00ff */
[----:B------:R-:W-:Y:S01]  /*19ea0*/  LOP3.LUT R4, R4, 0x10000, RZ, 0xfc, !PT ;  /* 0x0001000004047812 */ /* 0x000fe200078efcff */
[----:B------:R-:W-:-:S04]  /*19eb0*/  IMAD.MOV.U32 R5, RZ, RZ, 0x40000040 ;  /* 0x40000040ff057424 */ /* 0x000fc800078e00ff */
[----:B------:R-:W-:-:S04]  /*19ec0*/  IMAD R4, R234, 0x800, R4 ;  /* 0x00000800ea047824 */ /* 0x000fc800078e0204 */
[C---:B------:R-:W-:Y:S01]  /*19ed0*/  VIADD R8, R4.reuse, 0x2 ;  /* 0x0000000204087836 */ /* 0x040fe20000000000 */
[----:B------:R-:W-:-:S13]  /*19ee0*/  R2UR UR6, R4 ;  /* 0x00000000040672ca */ /* 0x000fda00000e0000 */
[----:B------:R-:W-:Y:S01]  /*19ef0*/  QGMMA.64x256x32.F32.E4M3.E4M3 R24, R228, gdesc[UR4], R24, gsb0 ;  /* 0x03e00004e4187df3 */ /* 0x000fe20008000818 */
[----:B------:R-:W-:Y:S02]  /*19f00*/  R2UR UR6, R8 ;  /* 0x00000000080672ca */ /* 0x000fe400000e0000 */
[----:B------:R-:W-:Y:S01]  /*19f10*/  R2UR UR7, R9 ;  /* 0x00000000090772ca */ /* 0x000fe200000e0000 */
[----:B------:R-:W-:Y:S01]  /*19f20*/  IMAD.MOV.U32 R9, RZ, RZ, 0x40000040 ;  /* 0x40000040ff097424 */ /* 0x000fe200078e00ff */
[C---:B------:R-:W-:Y:S01]  /*19f30*/  IADD3 R8, R4.reuse, 0x4, RZ ;  /* 0x0000000404087810 */ /* 0x040fe20007ffe0ff */
[----:B------:R-:W-:Y:S01]  /*19f40*/  VIADD R4, R4, 0x6 ;  /* 0x0000000604047836 */ /* 0x000fe20000000000 */
[----:B------:R-:W-:Y:S02]  /*19f50*/  WARPGROUP.DEPBAR.LE gsb0, 0x0 ;  /* 0x00008000000079c5 */ /* 0x000fe40000010000 */
[----:B------:R-:W-:-:S15]  /*19f60*/  WARPGROUP.ARRIVE ;  /* 0x00000000000079c5 */ /* 0x000fde0000000000 */
[----:B------:R-:W-:-:S04]  /*19f70*/  NOP ;  /* 0x0000000000007918 */ /* 0x000fc80000000000 */
[----:B------:R-:W-:Y:S01]  /*19f80*/  QGMMA.64x256x32.F32.E4M3.E4M3 R24, R224, gdesc[UR4], R24, gsb0 ;  /* 0x03e00004e0187df3 */ /* 0x000fe20008000818 */
[----:B------:R-:W-:Y:S01]  /*19f90*/  R2UR UR6, R8 ;  /* 0x00000000080672ca */ /* 0x000fe200000e0000 */
[----:B--2---:R-:W-:Y:S01]  /*19fa0*/  IMAD.IADD R8, R14, 0x1, R15 ;  /* 0x000000010e087824 */ /* 0x004fe200078e020f */
[----:B------:R-:W-:Y:S01]  /*19fb0*/  R2UR UR7, R9 ;  /* 0x00000000090772ca */ /* 0x000fe200000e0000 */
[----:B------:R-:W-:Y:S02]  /*19fc0*/  WARPGROUP.DEPBAR.LE gsb0, 0x0 ;  /* 0x00008000000079c5 */ /* 0x000fe40000010000 */
[----:B------:R-:W-:-:S15]  /*19fd0*/  WARPGROUP.ARRIVE ;  /* 0x00000000000079c5 */ /* 0x000fde0000000000 */
[----:B------:R-:W-:-:S07]  /*19fe0*/  NOP ;  /* 0x0000000000007918 */ /* 0x000fce0000000000 */
[----:B------:R-:W-:Y:S01]  /*19ff0*/  QGMMA.64x256x32.F32.E4M3.E4M3 R24, R220, gdesc[UR4], R24, gsb0 ;  /* 0x03e00004dc187df3 */ /* 0x000fe20008000818 */
[----:B------:R-:W-:Y:S02]  /*1a000*/  R2UR UR6, R4 ;  /* 0x00000000040672ca */ /* 0x000fe400000e0000 */
[----:B------:R-:W-:Y:S01]  /*1a010*/  R2UR UR7, R5 ;  /* 0x00000000050772ca */ /* 0x000fe200000e0000 */
[----:B------:R-:W0:Y:S08]  /*1a020*/  @P0 LDC R4, c[0x0][0x44c] ;  /* 0x00011300ff040b82 */ /* 0x000e300000000800 */
[----:B------:R-:W1:Y:S01]  /*1a030*/  @P0 LDC R5, c[0x0][0x450] ;  /* 0x00011400ff050b82 */ /* 0x000e620000000800 */
[----:B------:R-:W-:-:S02]  /*1a040*/  WARPGROUP.DEPBAR.LE gsb0, 0x0 ;  /* 0x00008000000079c5 */ /* 0x000fc40000010000 */
[----:B------:R-:W-:-:S13]  /*1a050*/  WARPGROUP.ARRIVE ;  /* 0x00000000000079c5 */ /* 0x000fda0000000000 */
[----:B------:R-:W-:Y:S03]  /*1a060*/  QGMMA.64x256x32.F32.E4M3.E4M3 R24, R216, gdesc[UR4], R24, gsb0 ;  /* 0x03e00004d8187df3 */ /* 0x000fe60008000818 */
[----:B------:R-:W-:Y:S02]  /*1a070*/  WARPGROUP.DEPBAR.LE gsb0, 0x0 ;  /* 0x00008000000079c5 */ /* 0x000fe40000010000 */
[----:B------:R-:W2:Y:S04]  /*1a080*/  LDL R218, [R1+0x44] ;  /* 0x0000440001da7983 */ /* 0x000ea80000100800 */
[----:B------:R-:W3:Y:S04]  /*1a090*/  LDL R217, [R1+0xc] ;  /* 0x00000c0001d97983 */ /* 0x000ee80000100800 */
[----:B------:R-:W3:Y:S01]  /*1a0a0*/  LDL R216, [R1+0x4] ;  /* 0x0000040001d87983 */ /* 0x000ee20000100800 */
[----:B0-----:R-:W-:-:S04]  /*1a0b0*/  @P0 IMAD.HI.U32 R9, R8, R4, RZ ;  /* 0x0000000408090227 */ /* 0x001fc800078e00ff */
[C---:B------:R-:W-:Y:S01]  /*1a0c0*/  FMUL.FTZ R15, R2.reuse, R156 ;  /* 0x0000009c020f7220 */ /* 0x040fe20000410000 */
[C---:B------:R-:W-:Y:S01]  /*1a0d0*/  FMUL.FTZ R21, R2.reuse, R157 ;  /* 0x0000009d02157220 */ /* 0x040fe20000410000 */
[C---:B------:R-:W-:Y:S01]  /*1a0e0*/  FMUL.FTZ R14, R2.reuse, R155 ;  /* 0x0000009b020e7220 */ /* 0x040fe20000410000 */
[----:B------:R-:W-:Y:S01]  /*1a0f0*/  IMAD.MOV.U32 R4, RZ, RZ, R8 ;  /* 0x000000ffff047224 */ /* 0x000fe200078e0008 */
[----:B-1----:R-:W-:Y:S01]  /*1a100*/  @P0 SHF.R.U32.HI R4, RZ, R5, R9 ;  /* 0x00000005ff040219 */ /* 0x002fe20000011609 */
[C---:B------:R-:W-:Y:S01]  /*1a110*/  FMUL.FTZ R8, R2.reuse, R154 ;  /* 0x0000009a02087220 */ /* 0x040fe20000410000 */
[C---:B------:R-:W-:Y:S01]  /*1a120*/  FMUL.FTZ R154, R2.reuse, R162 ;  /* 0x000000a2029a7220 */ /* 0x040fe20000410000 */
[C---:B------:R-:W-:Y:S01]  /*1a130*/  FMUL.FTZ R162, R2.reuse, R169 ;  /* 0x000000a902a27220 */ /* 0x040fe20000410000 */
[C---:B------:R-:W-:Y:S01]  /*1a140*/  FMUL.FTZ R169, R2.reuse, R180 ;  /* 0x000000b402a97220 */ /* 0x040fe20000410000 */
[C---:B------:R-:W-:Y:S01]  /*1a150*/  FMUL.FTZ R180, R2.reuse, R193 ;  /* 0x000000c102b47220 */ /* 0x040fe20000410000 */
[C---:B------:R-:W-:Y:S01]  /*1a160*/  FMUL.FTZ R9, R2.reuse, R153 ;  /* 0x0000009902097220 */ /* 0x040fe20000410000 */
[----:B------:R-:W0:Y:S01]  /*1a170*/  SHFL.IDX PT, R193, R4, RZ, 0x1c1f ;  /* 0x001c1fff04c17589 */ /* 0x000e2200000e0000 */
[C---:B------:R-:W-:Y:S01]  /*1a180*/  FMUL.FTZ R153, R2.reuse, R160 ;  /* 0x000000a002997220 */ /* 0x040fe20000410000 */
[C---:B------:R-:W-:Y:S01]  /*1a190*/  FMUL.FTZ R160, R2.reuse, R167 ;  /* 0x000000a702a07220 */ /* 0x040fe20000410000 */
[C---:B------:R-:W-:Y:S01]  /*1a1a0*/  FMUL.FTZ R167, R2.reuse, R176 ;  /* 0x000000b002a77220 */ /* 0x040fe20000410000 */
[----:B------:R-:W-:Y:S01]  /*1a1b0*/  FMUL.FTZ R176, R2, R189 ;  /* 0x000000bd02b07220 */ /* 0x000fe20000410000 */
[----:B------:R-:W-:-:S02]  /*1a1c0*/  IMAD.MOV.U32 R189, RZ, RZ, -0x80 ;  /* 0xffffff80ffbd7424 */ /* 0x000fc400078e00ff */
[C---:B------:R-:W-:Y:S01]  /*1a1d0*/  FMUL.FTZ R5, R2.reuse, R152 ;  /* 0x0000009802057220 */ /* 0x040fe20000410000 */
[C---:B------:R-:W-:Y:S01]  /*1a1e0*/  FMUL.FTZ R155, R2.reuse, R161 ;  /* 0x000000a1029b7220 */ /* 0x040fe20000410000 */
[----:B------:R-:W-:Y:S01]  /*1a1f0*/  FMUL.FTZ R161, R2, R168 ;  /* 0x000000a802a17220 */ /* 0x000fe20000410000 */
[----:B------:R-:W-:Y:S02]  /*1a200*/  IMAD R189, R12, R189, 0x1 ;  /* 0x000000010cbd7424 */ /* 0x000fe400078e02bd */
        /* <DEDUP_REMOVED lines=33> */
[----:B------:R0:W1:Y:S01]  /*1a420*/  SHFL.IDX PT, R209, R4, 0x1, 0x1c1f ;  /* 0x003c1f0004d17f89 */ /* 0x00006200000e0000 */
[C---:B------:R-:W-:Y:S01]  /*1a430*/  FMUL.FTZ R207, R2.reuse, R207 ;  /* 0x000000cf02cf7220 */ /* 0x040fe20000410000 */
[C---:B------:R-:W-:Y:S01]  /*1a440*/  FMUL.FTZ R198, R2.reuse, R198 ;  /* 0x000000c602c67220 */ /* 0x040fe20000410000 */
[C---:B------:R-:W-:Y:S01]  /*1a450*/  FMUL.FTZ R199, R2.reuse, R199 ;  /* 0x000000c702c77220 */ /* 0x040fe20000410000 */
[----:B------:R-:W5:Y:S01]  /*1a460*/  MUFU.TANH R153, R153 ;  /* 0x0000009900997308 */ /* 0x000f620000002400 */
[C---:B------:R-:W-:Y:S01]  /*1a470*/  FMUL.FTZ R202, R2.reuse, R202 ;  /* 0x000000ca02ca7220 */ /* 0x040fe20000410000 */
[C---:B------:R-:W-:Y:S01]  /*1a480*/  FMUL.FTZ R203, R2.reuse, R203 ;  /* 0x000000cb02cb7220 */ /* 0x040fe20000410000 */
[----:B------:R-:W-:Y:S01]  /*1a490*/  FMUL.FTZ R206, R2, R206 ;  /* 0x000000ce02ce7220 */ /* 0x000fe20000410000 */
[----:B------:R-:W4:Y:S04]  /*1a4a0*/  S2R R231, SR_TID.X ;  /* 0x0000000000e77919 */ /* 0x000f280000002100 */
        /* <DEDUP_REMOVED lines=24> */
[----:B0-----:R-:W-:Y:S08]  /*1a630*/  MUFU.TANH R4, R207 ;  /* 0x000000cf00047308 */ /* 0x001ff00000002400 */
[----:B------:R-:W-:Y:S08]  /*1a640*/  MUFU.TANH R20, R20 ;  /* 0x0000001400147308 */ /* 0x000ff00000002400 */
[----:B------:R-:W-:Y:S08]  /*1a650*/  MUFU.TANH R152, R152 ;  /* 0x0000009800987308 */ /* 0x000ff00000002400 */
[----:B------:R-:W-:Y:S01]  /*1a660*/  MUFU.TANH R156, R156 ;  /* 0x0000009c009c7308 */ /* 0x000fe20000002400 */
[----:B--2---:R-:W-:-:S07]  /*1a670*/  IMAD R192, R218, -0x2, R189 ;  /* 0xfffffffedac07824 */ /* 0x004fce00078e02bd */
[----:B------:R-:W-:Y:S01]  /*1a680*/  MUFU.TANH R159, R159 ;  /* 0x0000009f009f7308 */ /* 0x000fe20000002400 */
[----:B---3--:R-:W-:-:S07]  /*1a690*/  IADD3 R192, -R216, R192, R217 ;  /* 0x000000c0d8c07210 */ /* 0x008fce0007ffe1d9 */
[----:B------:R0:W2:Y:S01]  /*1a6a0*/  MUFU.TANH R189, R204 ;  /* 0x000000cc00bd7308 */ /* 0x0000a20000002400 */
[----:B----4-:R-:W-:Y:S02]  /*1a6b0*/  LOP3.LUT R216, R231, 0x7f, RZ, 0xc0, !PT ;  /* 0x0000007fe7d87812 */ /* 0x010fe400078ec0ff */
[C---:B------:R-:W-:Y:S01]  /*1a6c0*/  IADD3 R193, R192.reuse, R193, RZ ;  /* 0x000000c1c0c17210 */ /* 0x040fe20007ffe0ff */
[----:B-1----:R-:W-:Y:S02]  /*1a6d0*/  IMAD.IADD R209, R192, 0x1, R209 ;  /* 0x00000001c0d17824 */ /* 0x002fe400078e02d1 */
[C---:B------:R-:W-:Y:S01]  /*1a6e0*/  FMUL.FTZ R192, R2.reuse, R215 ;  /* 0x000000d702c07220 */ /* 0x040fe20000410000 */
[----:B------:R-:W1:Y:S01]  /*1a6f0*/  S2R R231, SR_TID.X ;  /* 0x0000000000e77919 */ /* 0x000e620000002100 */
[C---:B------:R-:W-:Y:S01]  /*1a700*/  ISETP.GT.AND P4, PT, R193.reuse, RZ, PT ;  /* 0x000000ffc100720c */ /* 0x040fe20003f84270 */
[----:B------:R-:W-:Y:S01]  /*1a710*/  MUFU.TANH R160, R160 ;  /* 0x000000a000a07308 */ /* 0x000fe20000002400 */
[C---:B------:R-:W-:Y:S01]  /*1a720*/  ISETP.GT.AND P5, PT, R193.reuse, 0x1, PT ;  /* 0x00000001c100780c */ /* 0x040fe20003fa4270 */
[----:B0-----:R-:W-:Y:S01]  /*1a730*/  FMUL.FTZ R204, R2, R212 ;  /* 0x000000d402cc7220 */ /* 0x001fe20000410000 */
[----:B------:R-:W-:-:S02]  /*1a740*/  ISETP.GT.AND P2, PT, R193, 0x8, PT ;  /* 0x00000008c100780c */ /* 0x000fc40003f44270 */
[----:B------:R-:W-:Y:S02]  /*1a750*/  ISETP.GT.AND P3, PT, R193, 0x9, PT ;  /* 0x00000009c100780c */ /* 0x000fe40003f64270 */
[----:B------:R-:W-:Y:S01]  /*1a760*/  FSEL R5, R5, -INF , P4 ;  /* 0xff80000005057808 */ /* 0x000fe20002000000 */
[----:B------:R-:W-:Y:S01]  /*1a770*/  MUFU.TANH R204, R204 ;  /* 0x000000cc00cc7308 */ /* 0x000fe20000002400 */
[----:B------:R-:W-:Y:S02]  /*1a780*/  FSEL R9, R9, -INF , P5 ;  /* 0xff80000009097808 */ /* 0x000fe40002800000 */
[----:B-----5:R-:W-:Y:S02]  /*1a790*/  FSEL R15, R15, -INF , P2 ;  /* 0xff8000000f0f7808 */ /* 0x020fe40001000000 */
[----:B------:R-:W-:Y:S02]  /*1a7a0*/  FSEL R21, R21, -INF , P3 ;  /* 0xff80000015157808 */ /* 0x000fe40001800000 */
[C---:B------:R-:W-:Y:S01]  /*1a7b0*/  ISETP.GT.AND P4, PT, R193.reuse, 0x10, PT ;  /* 0x00000010c100780c */ /* 0x040fe20003f84270 */
[----:B------:R-:W-:Y:S01]  /*1a7c0*/  MUFU.TANH R164, R164 ;  /* 0x000000a400a47308 */ /* 0x000fe20000002400 */
[----:B------:R-:W-:-:S02]  /*1a7d0*/  ISETP.GT.AND P5, PT, R193, 0x11, PT ;  /* 0x00000011c100780c */ /* 0x000fc40003fa4270 */
[C---:B------:R-:W-:Y:S02]  /*1a7e0*/  ISETP.GT.AND P2, PT, R193.reuse, 0x18, PT ;  /* 0x00000018c100780c */ /* 0x040fe40003f44270 */
[----:B------:R-:W-:Y:S02]  /*1a7f0*/  ISETP.GT.AND P3, PT, R193, 0x19, PT ;  /* 0x00000019c100780c */ /* 0x000fe40003f64270 */
[----:B------:R-:W-:Y:S01]  /*1a800*/  FSEL R153, R153, -INF , P4 ;  /* 0xff80000099997808 */ /* 0x000fe20002000000 */
[----:B------:R-:W-:Y:S01]  /*1a810*/  MUFU.TANH R8, R8 ;  /* 0x0000000800087308 */ /* 0x000fe20000002400 */
[----:B------:R-:W-:Y:S02]  /*1a820*/  FSEL R155, R155, -INF , P5 ;  /* 0xff8000009b9b7808 */ /* 0x000fe40002800000 */
[----:B------:R-:W-:Y:S02]  /*1a830*/  FSEL R157, R157, -INF , P2 ;  /* 0xff8000009d9d7808 */ /* 0x000fe40001000000 */
[----:B------:R-:W-:-:S02]  /*1a840*/  FSEL R158, R158, -INF , P3 ;  /* 0xff8000009e9e7808 */ /* 0x000fc40001800000 */
[C---:B------:R-:W-:Y:S01]  /*1a850*/  ISETP.GT.AND P4, PT, R193.reuse, 0x20, PT ;  /* 0x00000020c100780c */ /* 0x040fe20003f84270 */
[----:B------:R-:W0:Y:S01]  /*1a860*/  MUFU.TANH R196, R196 ;  /* 0x000000c400c47308 */ /* 0x000e220000002400 */
[C---:B------:R-:W-:Y:S02]  /*1a870*/  ISETP.GT.AND P5, PT, R193.reuse, 0x21, PT ;  /* 0x00000021c100780c */ /* 0x040fe40003fa4270 */
[C---:B------:R-:W-:Y:S02]  /*1a880*/  ISETP.GT.AND P2, PT, R193.reuse, 0x28, PT ;  /* 0x00000028c100780c */ /* 0x040fe40003f44270 */
[----:B------:R-:W-:Y:S02]  /*1a890*/  ISETP.GT.AND P3, PT, R193, 0x29, PT ;  /* 0x00000029c100780c */ /* 0x000fe40003f64270 */
[----:B------:R-:W-:Y:S01]  /*1a8a0*/  FSEL R161, R161, -INF , P4 ;  /* 0xff800000a1a17808 */ /* 0x000fe20002000000 */
[----:B------:R-:W-:Y:S01]  /*1a8b0*/  MUFU.TANH R154, R154 ;  /* 0x0000009a009a7308 */ /* 0x000fe20000002400 */
[----:B------:R-:W-:-:S02]  /*1a8c0*/  FSEL R162, R162, -INF , P5 ;  /* 0xff800000a2a27808 */ /* 0x000fc40002800000 */
[----:B------:R-:W-:Y:S02]  /*1a8d0*/  FSEL R165, R165, -INF , P2 ;  /* 0xff800000a5a57808 */ /* 0x000fe40001000000 */
[----:B------:R-:W-:Y:S02]  /*1a8e0*/  FSEL R166, R166, -INF , P3 ;  /* 0xff800000a6a67808 */ /* 0x000fe40001800000 */
[C---:B------:R-:W-:Y:S01]  /*1a8f0*/  ISETP.GT.AND P4, PT, R193.reuse, 0x30, PT ;  /* 0x00000030c100780c */ /* 0x040fe20003f84270 */
[----:B------:R-:W-:Y:S01]  /*1a900*/  MUFU.TANH R163, R163 ;  /* 0x000000a300a37308 */ /* 0x000fe20000002400 */
[C---:B------:R-:W-:Y:S02]  /*1a910*/  ISETP.GT.AND P5, PT, R193.reuse, 0x31, PT ;  /* 0x00000031c100780c */ /* 0x040fe40003fa4270 */
[C---:B------:R-:W-:Y:S02]  /*1a920*/  ISETP.GT.AND P2, PT, R193.reuse, 0x38, PT ;  /* 0x00000038c100780c */ /* 0x040fe40003f44270 */
[----:B------:R-:W-:-:S02]  /*1a930*/  ISETP.GT.AND P3, PT, R193, 0x39, PT ;  /* 0x00000039c100780c */ /* 0x000fc40003f64270 */
[----:B------:R-:W-:Y:S01]  /*1a940*/  FSEL R167, R167, -INF , P4 ;  /* 0xff800000a7a77808 */ /* 0x000fe20002000000 */
[----:B------:R-:W-:Y:S01]  /*1a950*/  MUFU.TANH R198, R198 ;  /* 0x000000c600c67308 */ /* 0x000fe20000002400 */
[----:B------:R-:W-:Y:S02]  /*1a960*/  FSEL R168, R168, -INF , P5 ;  /* 0xff800000a8a87808 */ /* 0x000fe40002800000 */
[----:B------:R-:W-:Y:S02]  /*1a970*/  FSEL R169, R169, -INF , P2 ;  /* 0xff800000a9a97808 */ /* 0x000fe40001000000 */
        /* <DEDUP_REMOVED lines=12> */
[----:B------:R-:W-:Y:S01]  /*1aa40*/  MUFU.TANH R203, R203 ;  /* 0x000000cb00cb7308 */ /* 0x000fe20000002400 */
        /* <DEDUP_REMOVED lines=13> */
[----:B------:R-:W-:Y:S02]  /*1ab20*/  FSEL R185, R185, -INF , P4 ;  /* 0xff800000b9b97808 */ /* 0x000fe40002000000 */
[----:B------:R-:W-:Y:S02]  /*1ab30*/  FSEL R188, R188, -INF , P5 ;  /* 0xff800000bcbc7808 */ /* 0x000fe40002800000 */
[----:B--2---:R-:W-:Y:S02]  /*1ab40*/  FSEL R189, R189, -INF , P2 ;  /* 0xff800000bdbd7808 */ /* 0x004fe40001000000 */
[----:B------:R-:W-:Y:S02]  /*1ab50*/  FSEL R174, R174, -INF , P3 ;  /* 0xff800000aeae7808 */ /* 0x000fe40001800000 */
[C---:B------:R-:W-:Y:S02]  /*1ab60*/  ISETP.GT.AND P4, PT, R193.reuse, 0x70, PT ;  /* 0x00000070c100780c */ /* 0x040fe40003f84270 */
[----:B------:R-:W-:-:S02]  /*1ab70*/  ISETP.GT.AND P5, PT, R193, 0x71, PT ;  /* 0x00000071c100780c */ /* 0x000fc40003fa4270 */
[C---:B------:R-:W-:Y:S02]  /*1ab80*/  ISETP.GT.AND P2, PT, R193.reuse, 0x78, PT ;  /* 0x00000078c100780c */ /* 0x040fe40003f44270 */
[----:B------:R-:W-:Y:S02]  /*1ab90*/  ISETP.GT.AND P3, PT, R193, 0x79, PT ;  /* 0x00000079c100780c */ /* 0x000fe40003f64270 */
[----:B------:R-:W-:Y:S02]  /*1aba0*/  FMNMX.FTZ R193, R5, R7, !PT ;  /* 0x0000000705c17209 */ /* 0x000fe40007810000 */
[----:B------:R-:W-:Y:S02]  /*1abb0*/  FSEL R200, R200, -INF , P5 ;  /* 0xff800000c8c87808 */ /* 0x000fe40002800000 */
[----:B------:R-:W-:Y:S02]  /*1abc0*/  FMNMX.FTZ R197, R9, R193, !PT ;  /* 0x000000c109c57209 */ /* 0x000fe40007810000 */
[----:B------:R2:W-:Y:S01]  /*1abd0*/  MUFU.TANH R193, R175 ;  /* 0x000000af00c17308 */ /* 0x0005e20000002400 */
[----:B------:R-:W-:-:S02]  /*1abe0*/  ISETP.GT.AND P5, PT, R209, 0x8, PT ;  /* 0x00000008d100780c */ /* 0x000fc40003fa4270 */
[----:B------:R-:W-:Y:S02]  /*1abf0*/  FMNMX.FTZ R197, R15, R197, !PT ;  /* 0x000000c50fc57209 */ /* 0x000fe40007810000 */
[----:B------:R-:W-:Y:S02]  /*1ac00*/  FSEL R20, R20, -INF , P5 ;  /* 0xff80000014147808 */ /* 0x000fe40002800000 */
[----:B------:R-:W-:Y:S01]  /*1ac10*/  FMNMX.FTZ R197, R21, R197, !PT ;  /* 0x000000c515c57209 */ /* 0x000fe20007810000 */
[C---:B--2---:R-:W-:Y:S01]  /*1ac20*/  FMUL.FTZ R175, R2.reuse, R178 ;  /* 0x000000b202af7220 */ /* 0x044fe20000410000 */
[C---:B------:R-:W-:Y:S02]  /*1ac30*/  FMUL.FTZ R178, R2.reuse, R179 ;  /* 0x000000b302b27220 */ /* 0x040fe40000410000 */
[----:B------:R-:W-:Y:S01]  /*1ac40*/  FMNMX.FTZ R197, R153, R197, !PT ;  /* 0x000000c599c57209 */ /* 0x000fe20007810000 */
[C---:B------:R-:W-:Y:S01]  /*1ac50*/  FMUL.FTZ R179, R2.reuse, R182 ;  /* 0x000000b602b37220 */ /* 0x040fe20000410000 */
[C---:B------:R-:W-:Y:S01]  /*1ac60*/  FMUL.FTZ R182, R2.reuse, R183 ;  /* 0x000000b702b67220 */ /* 0x040fe20000410000 */
[C---:B------:R-:W-:Y:S01]  /*1ac70*/  FMUL.FTZ R183, R2.reuse, R186 ;  /* 0x000000ba02b77220 */ /* 0x040fe20000410000 */
[----:B------:R-:W-:Y:S01]  /*1ac80*/  FMNMX.FTZ R197, R155, R197, !PT ;  /* 0x000000c59bc57209 */ /* 0x000fe20007810000 */
[C---:B------:R-:W-:Y:S01]  /*1ac90*/  FMUL.FTZ R186, R2.reuse, R187 ;  /* 0x000000bb02ba7220 */ /* 0x040fe20000410000 */
[C---:B------:R-:W-:Y:S01]  /*1aca0*/  FMUL.FTZ R187, R2.reuse, R190 ;  /* 0x000000be02bb7220 */ /* 0x040fe20000410000 */
[----:B------:R-:W-:Y:S01]  /*1acb0*/  FMUL.FTZ R190, R2, R191 ;  /* 0x000000bf02be7220 */ /* 0x000fe20000410000 */
[----:B------:R-:W-:Y:S01]  /*1acc0*/  FMNMX.FTZ R197, R157, R197, !PT ;  /* 0x000000c59dc57209 */ /* 0x000fe20007810000 */
[----:B------:R-:W-:Y:S01]  /*1acd0*/  MUFU.TANH R178, R178 ;  /* 0x000000b200b27308 */ /* 0x000fe20000002400 */
[----:B------:R-:W-:-:S02]  /*1ace0*/  ISETP.GT.AND P5, PT, R209, 0x18, PT ;  /* 0x00000018d100780c */ /* 0x000fc40003fa4270 */
[----:B------:R-:W-:Y:S02]  /*1acf0*/  FMNMX.FTZ R197, R158, R197, !PT ;  /* 0x000000c59ec57209 */ /* 0x000fe40007810000 */
[----:B------:R-:W-:Y:S02]  /*1ad00*/  FSEL R159, R159, -INF , P5 ;  /* 0xff8000009f9f7808 */ /* 0x000fe40002800000 */
[----:B------:R-:W-:Y:S01]  /*1ad10*/  FMNMX.FTZ R197, R161, R197, !PT ;  /* 0x000000c5a1c57209 */ /* 0x000fe20007810000 */
[----:B------:R-:W2:Y:S01]  /*1ad20*/  MUFU.TANH R179, R179 ;  /* 0x000000b300b37308 */ /* 0x000ea20000002400 */
[----:B------:R-:W-:Y:S02]  /*1ad30*/  ISETP.GT.AND P5, PT, R209, 0x28, PT ;  /* 0x00000028d100780c */ /* 0x000fe40003fa4270 */
[----:B------:R-:W-:Y:S02]  /*1ad40*/  FMNMX.FTZ R197, R162, R197, !PT ;  /* 0x000000c5a2c57209 */ /* 0x000fe40007810000 */
[----:B0-----:R-:W-:-:S02]  /*1ad50*/  FSEL R196, R196, -INF , P5 ;  /* 0xff800000c4c47808 */ /* 0x001fc40002800000 */
[----:B------:R-:W-:Y:S01]  /*1ad60*/  FMNMX.FTZ R197, R165, R197, !PT ;  /* 0x000000c5a5c57209 */ /* 0x000fe20007810000 */
[----:B------:R-:W-:Y:S01]  /*1ad70*/  MUFU.TANH R182, R182 ;  /* 0x000000b600b67308 */ /* 0x000fe20000002400 */
[----:B------:R-:W-:Y:S02]  /*1ad80*/  ISETP.GT.AND P5, PT, R209, 0x38, PT ;  /* 0x00000038d100780c */ /* 0x000fe40003fa4270 */
[----:B------:R-:W-:-:S04]  /*1ad90*/  FMNMX.FTZ R197, R166, R197, !PT ;  /* 0x000000c5a6c57209 */ /* 0x000fc80007810000 */
[----:B------:R-:W-:Y:S01]  /*1ada0*/  FMNMX.FTZ R197, R167, R197, !PT ;  /* 0x000000c5a7c57209 */ /* 0x000fe20007810000 */
[----:B------:R-:W-:Y:S03]  /*1adb0*/  MUFU.TANH R183, R183 ;  /* 0x000000b700b77308 */ /* 0x000fe60000002400 */
        /* <DEDUP_REMOVED lines=11> */
[----:B------:R0:W3:Y:S03]  /*1ae70*/  MUFU.TANH R197, R208 ;  /* 0x000000d000c57308 */ /* 0x0000e60000002400 */
[----:B------:R-:W-:-:S04]  /*1ae80*/  FMNMX.FTZ R191, R180, R191, !PT ;  /* 0x000000bfb4bf7209 */ /* 0x000fc80007810000 */
[----:B------:R-:W-:Y:S01]  /*1ae90*/  FMNMX.FTZ R191, R181, R191, !PT ;  /* 0x000000bfb5bf7209 */ /* 0x000fe20007810000 */
[----:B------:R-:W-:Y:S01]  /*1aea0*/  MUFU.TANH R175, R175 ;  /* 0x000000af00af7308 */ /* 0x000fe20000002400 */
[----:B0-----:R-:W-:Y:S01]  /*1aeb0*/  FMUL.FTZ R208, R2, R211 ;  /* 0x000000d302d07220 */ /* 0x001fe20000410000 */
[----:B--2---:R-:W-:Y:S02]  /*1aec0*/  FSEL R211, R179, -INF , P5 ;  /* 0xff800000b3d37808 */ /* 0x004fe40002800000 */
[----:B------:R-:W-:Y:S02]  /*1aed0*/  FMNMX.FTZ R191, R184, R191, !PT ;  /* 0x000000bfb8bf7209 */ /* 0x000fe40007810000 */
[----:B------:R-:W-:Y:S02]  /*1aee0*/  ISETP.GT.AND P5, PT, R209, 0x41, PT ;  /* 0x00000041d100780c */ /* 0x000fe40003fa4270 */
[----:B------:R-:W-:Y:S01]  /*1aef0*/  FMNMX.FTZ R191, R185, R191, !PT ;  /* 0x000000bfb9bf7209 */ /* 0x000fe20007810000 */
[----:B------:R-:W-:Y:S01]  /*1af00*/  MUFU.TANH R208, R208 ;  /* 0x000000d000d07308 */ /* 0x000fe20000002400 */
[----:B---3--:R-:W-:-:S02]  /*1af10*/  FSEL R197, R197, -INF , P4 ;  /* 0xff800000c5c57808 */ /* 0x008fc40002000000 */
[----:B------:R-:W-:Y:S02]  /*1af20*/  FMNMX.FTZ R201, R188, R191, !PT ;  /* 0x000000bfbcc97209 */ /* 0x000fe40007810000 */
[----:B------:R-:W-:Y:S02]  /*1af30*/  ISETP.GT.AND P4, PT, R209, 0x1, PT ;  /* 0x00000001d100780c */ /* 0x000fe40003f84270 */
[----:B------:R-:W-:Y:S01]  /*1af40*/  FMNMX.FTZ R201, R189, R201, !PT ;  /* 0x000000c9bdc97209 */ /* 0x000fe20007810000 */
[----:B------:R-:W0:Y:S01]  /*1af50*/  MUFU.TANH R191, R213 ;  /* 0x000000d500bf7308 */ /* 0x000e220000002400 */
[----:B------:R-:W-:Y:S02]  /*1af60*/  FSEL R14, R14, -INF , P4 ;  /* 0xff8000000e0e7808 */ /* 0x000fe40002000000 */
[----:B------:R-:W-:Y:S02]  /*1af70*/  FMNMX.FTZ R205, R174, R201, !PT ;  /* 0x000000c9aecd7209 */ /* 0x000fe40007810000 */
[----:B------:R-:W-:-:S02]  /*1af80*/  ISETP.GT.AND P4, PT, R209, 0x11, PT ;  /* 0x00000011d100780c */ /* 0x000fc40003f84270 */
[----:B------:R-:W-:Y:S01]  /*1af90*/  FMNMX.FTZ R205, R197, R205, !PT ;  /* 0x000000cdc5cd7209 */ /* 0x000fe20007810000 */
[----:B------:R2:W3:Y:S01]  /*1afa0*/  MUFU.TANH R201, R194 ;  /* 0x000000c200c97308 */ /* 0x0004e20000002400 */
[----:B------:R-:W-:Y:S02]  /*1afb0*/  FSEL R156, R156, -INF , P4 ;  /* 0xff8000009c9c7808 */ /* 0x000fe40002000000 */
[----:B------:R-:W-:Y:S02]  /*1afc0*/  FMNMX.FTZ R205, R200, R205, !PT ;  /* 0x000000cdc8cd7209 */ /* 0x000fe40007810000 */
[----:B------:R-:W-:Y:S02]  /*1afd0*/  ISETP.GT.AND P4, PT, R209, 0x21, PT ;  /* 0x00000021d100780c */ /* 0x000fe40003f84270 */
[----:B------:R-:W-:Y:S02]  /*1afe0*/  FSEL R186, R186, -INF , P5 ;  /* 0xff800000baba7808 */ /* 0x000fe40002800000 */
[----:B--2---:R-:W-:-:S02]  /*1aff0*/  FSEL R194, R204, -INF , P2 ;  /* 0xff800000ccc27808 */ /* 0x004fc40001000000 */
[----:B------:R0:W2:Y:S01]  /*1b000*/  MUFU.TANH R204, R195 ;  /* 0x000000c300cc7308 */ /* 0x0000a20000002400 */
[C---:B------:R-:W-:Y:S02]  /*1b010*/  ISETP.GT.AND P2, PT, R209.reuse, 0x9, PT ;  /* 0x00000009d100780c */ /* 0x040fe40003f44270 */
[----:B------:R-:W-:Y:S02]  /*1b020*/  FMNMX.FTZ R205, R194, R205, !PT ;  /* 0x000000cdc2cd7209 */ /* 0x000fe40007810000 */
[----:B------:R-:W-:Y:S02]  /*1b030*/  FSEL R152, R152, -INF , P2 ;  /* 0xff80000098987808 */ /* 0x000fe40001000000 */
[----:B------:R-:W-:Y:S02]  /*1b040*/  ISETP.GT.AND P2, PT, R209, 0x19, PT ;  /* 0x00000019d100780c */ /* 0x000fe40003f44270 */
[----:B0-----:R-:W-:Y:S02]  /*1b050*/  FSEL R195, R191, -INF , P3 ;  /* 0xff800000bfc37808 */ /* 0x001fe40001800000 */
[----:B------:R-:W-:-:S02]  /*1b060*/  ISETP.GT.AND P3, PT, R209, RZ, PT ;  /* 0x000000ffd100720c */ /* 0x000fc40003f64270 */
[----:B------:R-:W-:Y:S02]  /*1b070*/  FMNMX.FTZ R205, R195, R205, !PT ;  /* 0x000000cdc3cd7209 */ /* 0x000fe40007810000 */
[----:B------:R-:W-:Y:S02]  /*1b080*/  FSEL R160, R160, -INF , P2 ;  /* 0xff800000a0a07808 */ /* 0x000fe40001000000 */
[C---:B------:R-:W-:Y:S01]  /*1b090*/  ISETP.GT.AND P2, PT, R209.reuse, 0x29, PT ;  /* 0x00000029d100780c */ /* 0x040fe20003f44270 */
[----:B------:R-:W0:Y:S01]  /*1b0a0*/  SHFL.BFLY PT, R191, R205, 0x2, 0x1f ;  /* 0x0c401f00cdbf7f89 */ /* 0x000e2200000e0000 */
[----:B------:R-:W-:Y:S02]  /*1b0b0*/  FSEL R8, R8, -INF , P3 ;  /* 0xff80000008087808 */ /* 0x000fe40001800000 */
[----:B------:R-:W-:Y:S02]  /*1b0c0*/  ISETP.GT.AND P3, PT, R209, 0x10, PT ;  /* 0x00000010d100780c */ /* 0x000fe40003f64270 */
[----:B------:R-:W-:-:S02]  /*1b0d0*/  FSEL R193, R193, -INF , P2 ;  /* 0xff800000c1c17808 */ /* 0x000fc40001000000 */
[C---:B------:R-:W-:Y:S02]  /*1b0e0*/  ISETP.GT.AND P2, PT, R209.reuse, 0x39, PT ;  /* 0x00000039d100780c */ /* 0x040fe40003f44270 */
[----:B------:R-:W-:Y:S02]  /*1b0f0*/  FSEL R154, R154, -INF , P3 ;  /* 0xff8000009a9a7808 */ /* 0x000fe40001800000 */
[C---:B------:R-:W-:Y:S02]  /*1b100*/  ISETP.GT.AND P3, PT, R209.reuse, 0x20, PT ;  /* 0x00000020d100780c */ /* 0x040fe40003f64270 */
[----:B------:R-:W-:Y:S02]  /*1b110*/  FSEL R182, R182, -INF , P2 ;  /* 0xff800000b6b67808 */ /* 0x000fe40001000000 */
[----:B------:R-:W-:Y:S02]  /*1b120*/  ISETP.GT.AND P2, PT, R209, 0x48, PT ;  /* 0x00000048d100780c */ /* 0x000fe40003f44270 */
[----:B------:R-:W-:-:S02]  /*1b130*/  FSEL R163, R163, -INF , P3 ;  /* 0xff800000a3a37808 */ /* 0x000fc40001800000 */
[----:B------:R-:W-:Y:S02]  /*1b140*/  ISETP.GT.AND P3, PT, R209, 0x30, PT ;  /* 0x00000030d100780c */ /* 0x000fe40003f64270 */
[----:B------:R-:W-:Y:S02]  /*1b150*/  FSEL R187, R187, -INF , P2 ;  /* 0xff800000bbbb7808 */ /* 0x000fe40001000000 */
[----:B------:R-:W-:Y:S02]  /*1b160*/  ISETP.GT.AND P5, PT, R209, 0x50, PT ;  /* 0x00000050d100780c */ /* 0x000fe40003fa4270 */
[----:B0-----:R-:W-:Y:S01]  /*1b170*/  FMNMX.FTZ R191, R205, R191, !PT ;  /* 0x000000bfcdbf7209 */ /* 0x001fe20007810000 */
[C---:B------:R-:W-:Y:S01]  /*1b180*/  FMUL.FTZ R205, R2.reuse, R210 ;  /* 0x000000d202cd7220 */ /* 0x040fe20000410000 */
[----:B------:R-:W-:Y:S01]  /*1b190*/  ISETP.GT.AND P2, PT, R209, 0x51, PT ;  /* 0x00000051d100780c */ /* 0x000fe20003f44270 */
[----:B------:R-:W-:Y:S01]  /*1b1a0*/  FMUL.FTZ R210, R2, R214 ;  /* 0x000000d602d27220 */ /* 0x000fe20000410000 */
[----:B------:R-:W-:Y:S01]  /*1b1b0*/  FSEL R175, R175, -INF , P3 ;  /* 0xff800000afaf7808 */ /* 0x000fe20001800000 */
[----:B------:R-:W0:Y:S01]  /*1b1c0*/  SHFL.BFLY PT, R207, R191, 0x1, 0x1f ;  /* 0x0c201f00bfcf7f89 */ /* 0x000e2200000e0000 */
[----:B---3--:R-:W-:Y:S01]  /*1b1d0*/  FSEL R201, R201, -INF , P5 ;  /* 0xff800000c9c97808 */ /* 0x008fe20002800000 */
[----:B------:R-:W-:Y:S01]  /*1b1e0*/  MUFU.TANH R205, R205 ;  /* 0x000000cd00cd7308 */ /* 0x000fe20000002400 */
[----:B--2---:R-:W-:-:S02]  /*1b1f0*/  FSEL R204, R204, -INF , P2 ;  /* 0xff800000cccc7808 */ /* 0x004fc40001000000 */
[C---:B------:R-:W-:Y:S02]  /*1b200*/  ISETP.GT.AND P5, PT, R209.reuse, 0x59, PT ;  /* 0x00000059d100780c */ /* 0x040fe40003fa4270 */
[----:B------:R-:W-:Y:S02]  /*1b210*/  ISETP.GT.AND P2, PT, R209, 0x60, PT ;  /* 0x00000060d100780c */ /* 0x000fe40003f44270 */
[----:B------:R-:W-:Y:S01]  /*1b220*/  FSEL R199, R199, -INF , P5 ;  /* 0xff800000c7c77808 */ /* 0x000fe20002800000 */
[----:B------:R-:W2:Y:S01]  /*1b230*/  MUFU.TANH R210, R210 ;  /* 0x000000d200d27308 */ /* 0x000ea20000002400 */
[----:B------:R-:W-:Y:S02]  /*1b240*/  FSEL R202, R202, -INF , P2 ;  /* 0xff800000caca7808 */ /* 0x000fe40001000000 */
[C---:B------:R-:W-:Y:S02]  /*1b250*/  ISETP.GT.AND P5, PT, R209.reuse, 0x68, PT ;  /* 0x00000068d100780c */ /* 0x040fe40003fa4270 */
[----:B------:R-:W-:-:S02]  /*1b260*/  ISETP.GT.AND P2, PT, R209, 0x69, PT ;  /* 0x00000069d100780c */ /* 0x000fc40003f44270 */
[----:B------:R-:W-:Y:S02]  /*1b270*/  FSEL R206, R206, -INF , P5 ;  /* 0xff800000cece7808 */ /* 0x000fe40002800000 */
[----:B------:R-:W-:-:S04]  /*1b280*/  ISETP.GT.AND P5, PT, R209, 0x71, PT ;  /* 0x00000071d100780c */ /* 0x000fc80003fa4270 */
[----:B------:R-:W-:Y:S02]  /*1b290*/  FSEL R208, R208, -INF , P5 ;  /* 0xff800000d0d07808 */ /* 0x000fe40002800000 */
[----:B0-----:R-:W-:Y:S02]  /*1b2a0*/  FMNMX.FTZ R191, R191, R207, !PT ;  /* 0x000000cfbfbf7209 */ /* 0x001fe40007810000 */
[----:B------:R-:W-:Y:S01]  /*1b2b0*/  FSEL R207, R164, -INF , P4 ;  /* 0xff800000a4cf7808 */ /* 0x000fe20002000000 */
[----:B------:R-:W-:Y:S01]  /*1b2c0*/  IMAD.U32 R164, RZ, RZ, UR49 ;  /* 0x00000031ffa47e24 */ /* 0x000fe2000f8e00ff */
[----:B------:R-:W-:Y:S02]  /*1b2d0*/  ISETP.GT.AND P4, PT, R209, 0x31, PT ;  /* 0x00000031d100780c */ /* 0x000fe40003f84270 */
[C---:B------:R-:W-:Y:S01]  /*1b2e0*/  FSETP.NEU.FTZ.AND P3, PT, R191.reuse, -INF , PT ;  /* 0xff800000bf00780b */ /* 0x040fe20003f7d000 */
[----:B------:R-:W-:-:S01]  /*1b2f0*/  FFMA.FTZ R212, R191, R164, -8 ;  /* 0xc1000000bfd47423 */ /* 0x000fc200000100a4 */
[----:B------:R-:W-:-:S02]  /*1b300*/  FSEL R178, R178, -INF , P4 ;  /* 0xff800000b2b27808 */ /* 0x000fc40002000000 */
[----:B------:R-:W-:Y:S02]  /*1b310*/  ISETP.GT.AND P4, PT, R209, 0x40, PT ;  /* 0x00000040d100780c */ /* 0x000fe40003f84270 */
[----:B------:R-:W-:Y:S02]  /*1b320*/  FSEL R179, R212, RZ, P3 ;  /* 0x000000ffd4b37208 */ /* 0x000fe40001800000 */
[----:B------:R-:W-:Y:S02]  /*1b330*/  FSEL R183, R183, -INF , P4 ;  /* 0xff800000b7b77808 */ /* 0x000fe40002000000 */
[----:B------:R-:W-:Y:S01]  /*1b340*/  ISETP.GT.AND P4, PT, R209, 0x49, PT ;  /* 0x00000049d100780c */ /* 0x000fe20003f84270 */
[----:B------:R-:W-:-:S01]  /*1b350*/  FFMA.FTZ R212, R21, R164, -R179 ;  /* 0x000000a415d47223 */ /* 0x000fc200000108b3 */
[----:B------:R-:W-:Y:S01]  /*1b360*/  FSEL R21, R4, -INF , P2 ;  /* 0xff80000004157808 */ /* 0x000fe20001000000 */
[----:B------:R-:W-:-:S01]  /*1b370*/  FFMA.FTZ R165, R165, R164, -R179 ;  /* 0x000000a4a5a57223 */ /* 0x000fc200000108b3 */
[----:B------:R-:W-:Y:S01]  /*1b380*/  FSEL R190, R190, -INF , P4 ;  /* 0xff800000bebe7808 */ /* 0x000fe20002000000 */
[----:B------:R0:W-:Y:S01]  /*1b390*/  MUFU.EX2 R4, R212 ;  /* 0x000000d400047308 */ /* 0x0001e20000000800 */
[----:B------:R-:W-:Y:S01]  /*1b3a0*/  ISETP.GT.AND P4, PT, R209, 0x58, PT ;  /* 0x00000058d100780c */ /* 0x000fe20003f84270 */
[-CC-:B------:R-:W-:Y:S01]  /*1b3b0*/  FFMA.FTZ R5, R5, R164.reuse, -R179.reuse ;  /* 0x000000a405057223 */ /* 0x180fe200000108b3 */
[----:B------:R-:W-:Y:S01]  /*1b3c0*/  ISETP.GT.AND P2, PT, R209, 0x78, PT ;  /* 0x00000078d100780c */ /* 0x000fe20003f44270 */
[-CC-:B------:R-:W-:Y:S01]  /*1b3d0*/  FFMA.FTZ R9, R9, R164.reuse, -R179.reuse ;  /* 0x000000a409097223 */ /* 0x180fe200000108b3 */
[----:B------:R-:W-:Y:S01]  /*1b3e0*/  FSEL R198, R198, -INF , P4 ;  /* 0xff800000c6c67808 */ /* 0x000fe20002000000 */
[-CC-:B------:R-:W-:Y:S01]  /*1b3f0*/  FFMA.FTZ R15, R15, R164.reuse, -R179.reuse ;  /* 0x000000a40f0f7223 */ /* 0x180fe200000108b3 */
[----:B------:R-:W-:Y:S01]  /*1b400*/  ISETP.GT.AND P4, PT, R209, 0x61, PT ;  /* 0x00000061d100780c */ /* 0x000fe20003f84270 */
[-CC-:B------:R-:W-:Y:S01]  /*1b410*/  FFMA.FTZ R153, R153, R164.reuse, -R179.reuse ;  /* 0x000000a499997223 */ /* 0x180fe200000108b3 */
[----:B--2---:R-:W-:Y:S01]  /*1b420*/  FSEL R210, R210, -INF , P2 ;  /* 0xff800000d2d27808 */ /* 0x004fe20001000000 */
[-CC-:B------:R-:W-:Y:S01]  /*1b430*/  FFMA.FTZ R155, R155, R164.reuse, -R179.reuse ;  /* 0x000000a49b9b7223 */ /* 0x180fe200000108b3 */
[----:B------:R-:W-:Y:S01]  /*1b440*/  FSEL R203, R203, -INF , P4 ;  /* 0xff800000cbcb7808 */ /* 0x000fe20002000000 */
[-CC-:B------:R-:W-:Y:S01]  /*1b450*/  FFMA.FTZ R157, R157, R164.reuse, -R179.reuse ;  /* 0x000000a49d9d7223 */ /* 0x180fe200000108b3 */
[----:B------:R-:W-:Y:S01]  /*1b460*/  ISETP.GT.AND P4, PT, R209, 0x70, PT ;  /* 0x00000070d100780c */ /* 0x000fe20003f84270 */
[-CC-:B------:R-:W-:Y:S01]  /*1b470*/  FFMA.FTZ R158, R158, R164.reuse, -R179.reuse ;  /* 0x000000a49e9e7223 */ /* 0x180fe200000108b3 */
[----:B------:R-:W-:-:S01]  /*1b480*/  FFMA.FTZ R161, R161, R164, -R179 ;  /* 0x000000a4a1a17223 */ /* 0x000fc200000108b3 */
[-CC-:B------:R-:W-:Y:S01]  /*1b490*/  FFMA.FTZ R162, R162, R164.reuse, -R179.reuse ;  /* 0x000000a4a2a27223 */ /* 0x180fe200000108b3 */
[----:B------:R-:W-:Y:S01]  /*1b4a0*/  FSEL R205, R205, -INF , P4 ;  /* 0xff800000cdcd7808 */ /* 0x000fe20002000000 */
[-CC-:B------:R-:W-:Y:S01]  /*1b4b0*/  FFMA.FTZ R166, R166, R164.reuse, -R179.reuse ;  /* 0x000000a4a6a67223 */ /* 0x180fe200000108b3 */
[----:B------:R-:W-:Y:S01]  /*1b4c0*/  ISETP.GT.AND P4, PT, R209, 0x79, PT ;  /* 0x00000079d100780c */ /* 0x000fe20003f84270 */
[--C-:B------:R-:W-:Y:S01]  /*1b4d0*/  FFMA.FTZ R167, R167, R164, -R179.reuse ;  /* 0x000000a4a7a77223 */ /* 0x100fe200000108b3 */
[----:B------:R-:W-:Y:S01]  /*1b4e0*/  FMNMX.FTZ R209, R8, R10, !PT ;  /* 0x0000000a08d17209 */ /* 0x000fe20007810000 */
[-CC-:B------:R-:W-:Y:S01]  /*1b4f0*/  FFMA.FTZ R168, R168, R164.reuse, -R179.reuse ;  /* 0x000000a4a8a87223 */ /* 0x180fe200000108b3 */
[----:B------:R-:W-:Y:S01]  /*1b500*/  FSEL R192, R192, -INF , P4 ;  /* 0xff800000c0c07808 */ /* 0x000fe20002000000 */
[-CC-:B------:R-:W-:Y:S01]  /*1b510*/  FFMA.FTZ R169, R169, R164.reuse, -R179.reuse ;  /* 0x000000a4a9a97223 */ /* 0x180fe200000108b3 */
[----:B------:R-:W-:Y:S01]  /*1b520*/  FMNMX.FTZ R209, R14, R209, !PT ;  /* 0x000000d10ed17209 */ /* 0x000fe20007810000 */
[-CC-:B------:R-:W-:Y:S01]  /*1b530*/  FFMA.FTZ R170, R170, R164.reuse, -R179.reuse ;  /* 0x000000a4aaaa7223 */ /* 0x180fe200000108b3 */
[----:B------:R-:W-:-:S01]  /*1b540*/  FFMA.FTZ R171, R171, R164, -R179 ;  /* 0x000000a4abab7223 */ /* 0x000fc200000108b3 */
        /* <DEDUP_REMOVED lines=20> */
[----:B------:R-:W-:Y:S01]  /*1b690*/  ISETP.NE.AND P4, PT, R216, RZ, PT ;  /* 0x000000ffd800720c */ /* 0x000fe20003f85270 */
[----:B------:R-:W-:Y:S01]  /*1b6a0*/  MUFU.EX2 R5, R5 ;  /* 0x0000000500057308 */ /* 0x000fe20000000800 */
[----:B------:R-:W-:-:S02]  /*1b6b0*/  FMNMX.FTZ R209, R160, R209, !PT ;  /* 0x000000d1a0d17209 */ /* 0x000fc40007810000 */
[----:B-1----:R-:W-:Y:S02]  /*1b6c0*/  SHF.R.U32.HI R216, RZ, 0x7, R231 ;  /* 0x00000007ffd87819 */ /* 0x002fe400000116e7 */
[----:B------:R-:W-:-:S03]  /*1b6d0*/  FMNMX.FTZ R209, R163, R209, !PT ;  /* 0x000000d1a3d17209 */ /* 0x000fc60007810000 */
[----:B------:R-:W-:Y:S01]  /*1b6e0*/  MUFU.EX2 R9, R9 ;  /* 0x0000000900097308 */ /* 0x000fe20000000800 */
[----:B------:R-:W-:-:S04]  /*1b6f0*/  FMNMX.FTZ R209, R207, R209, !PT ;  /* 0x000000d1cfd17209 */ /* 0x000fc80007810000 */
[----:B------:R-:W-:-:S03]  /*1b700*/  FMNMX.FTZ R209, R196, R209, !PT ;  /* 0x000000d1c4d17209 */ /* 0x000fc60007810000 */
[----:B------:R-:W-:Y:S01]  /*1b710*/  MUFU.EX2 R15, R15 ;  /* 0x0000000f000f7308 */ /* 0x000fe20000000800 */
[----:B------:R-:W-:-:S04]  /*1b720*/  FMNMX.FTZ R209, R193, R209, !PT ;  /* 0x000000d1c1d17209 */ /* 0x000fc80007810000 */
[----:B0-----:R-:W-:-:S03]  /*1b730*/  FMNMX.FTZ R212, R175, R209, !PT ;  /* 0x000000d1afd47209 */ /* 0x001fc60007810000 */
[----:B------:R0:W-:Y:S01]  /*1b740*/  MUFU.EX2 R209, R165 ;  /* 0x000000a500d17308 */ /* 0x0001e20000000800 */
[----:B------:R-:W-:-:S04]  /*1b750*/  FMNMX.FTZ R212, R178, R212, !PT ;  /* 0x000000d4b2d47209 */ /* 0x000fc80007810000 */
[----:B------:R-:W-:-:S03]  /*1b760*/  FMNMX.FTZ R212, R211, R212, !PT ;  /* 0x000000d4d3d47209 */ /* 0x000fc60007810000 */
[----:B------:R-:W-:Y:S01]  /*1b770*/  MUFU.EX2 R153, R153 ;  /* 0x0000009900997308 */ /* 0x000fe20000000800 */
        /* <DEDUP_REMOVED lines=16> */
[----:B0-----:R-:W-:-:S03]  /*1b880*/  FMNMX.FTZ R165, R206, R212, !PT ;  /* 0x000000d4cea57209 */ /* 0x001fc60007810000 */
[----:B------:R-:W-:Y:S01]  /*1b890*/  MUFU.EX2 R166, R166 ;  /* 0x000000a600a67308 */ /* 0x000fe20000000800 */
[----:B------:R-:W-:-:S04]  /*1b8a0*/  FMNMX.FTZ R165, R21, R165, !PT ;  /* 0x000000a515a57209 */ /* 0x000fc80007810000 */
[----:B------:R-:W-:-:S03]  /*1b8b0*/  FMNMX.FTZ R165, R205, R165, !PT ;  /* 0x000000a5cda57209 */ /* 0x000fc60007810000 */
[----:B------:R-:W-:Y:S01]  /*1b8c0*/  MUFU.EX2 R167, R167 ;  /* 0x000000a700a77308 */ /* 0x000fe20000000800 */
[----:B------:R-:W-:-:S04]  /*1b8d0*/  FMNMX.FTZ R165, R208, R165, !PT ;  /* 0x000000a5d0a57209 */ /* 0x000fc80007810000 */
        /* <DEDUP_REMOVED lines=13> */
[----:B0-----:R-:W-:-:S04]  /*1b9b0*/  FMNMX.FTZ R165, R165, R212, !PT ;  /* 0x000000d4a5a57209 */ /* 0x001fc80007810000 */
[C---:B------:R-:W-:Y:S01]  /*1b9c0*/  FSETP.NEU.FTZ.AND P2, PT, R165.reuse, -INF , PT ;  /* 0xff800000a500780b */ /* 0x040fe20003f5d000 */
[----:B------:R-:W-:-:S02]  /*1b9d0*/  FFMA.FTZ R195, R165, R164, -8 ;  /* 0xc1000000a5c37423 */ /* 0x000fc400000100a4 */
[----:B------:R-:W-:Y:S01]  /*1b9e0*/  MUFU.EX2 R180, R180 ;  /* 0x000000b400b47308 */ /* 0x000fe20000000800 */
[----:B------:R-:W-:Y:S02]  /*1b9f0*/  FSEL R212, R165, RZ, P2 ;  /* 0x000000ffa5d47208 */ /* 0x000fe40001000000 */
[----:B------:R-:W-:-:S03]  /*1ba00*/  FSEL R195, R195, RZ, P2 ;  /* 0x000000ffc3c37208 */ /* 0x000fc60001000000 */
[----:B------:R-:W-:Y:S01]  /*1ba10*/  FADD.FTZ R212, -R212, R10 ;  /* 0x0000000ad4d47221 */ /* 0x000fe20000010100 */
[----:B------:R-:W-:Y:S02]  /*1ba20*/  @!P4 IMAD R10, R13, 0x8, R18 ;  /* 0x000000080d0ac824 */ /* 0x000fe400078e0212 */
[-CC-:B------:R-:W-:Y:S01]  /*1ba30*/  FFMA.FTZ R213, R211, R164.reuse, -R195.reuse ;  /* 0x000000a4d3d57223 */ /* 0x180fe200000108c3 */
[----:B------:R-:W-:Y:S01]  /*1ba40*/  FSEL R211, R191, RZ, P3 ;  /* 0x000000ffbfd37208 */ /* 0x000fe20001800000 */
[-CC-:B------:R-:W-:Y:S01]  /*1ba50*/  FFMA.FTZ R8, R8, R164.reuse, -R195.reuse ;  /* 0x000000a408087223 */ /* 0x180fe200000108c3 */
[-C--:B------:R-:W-:Y:S01]  /*1ba60*/  FMUL.FTZ R212, R212, R164.reuse ;  /* 0x000000a4d4d47220 */ /* 0x080fe20000410000 */
[-CC-:B------:R-:W-:Y:S01]  /*1ba70*/  FFMA.FTZ R14, R14, R164.reuse, -R195.reuse ;  /* 0x000000a40e0e7223 */ /* 0x180fe200000108c3 */
[----:B------:R-:W-:-:S01]  /*1ba80*/  FFMA.FTZ R20, R20, R164, -R195 ;  /* 0x000000a414147223 */ /* 0x000fc200000108c3 */
[----:B------:R-:W-:Y:S01]  /*1ba90*/  FADD.FTZ R211, -R211, R7 ;  /* 0x00000007d3d37221 */ /* 0x000fe20000010100 */
[----:B------:R-:W-:-:S01]  /*1baa0*/  FFMA.FTZ R152, R152, R164, -R195 ;  /* 0x000000a498987223 */ /* 0x000fc200000108c3 */
[----:B------:R-:W-:Y:S01]  /*1bab0*/  MUFU.EX2 R8, R8 ;  /* 0x0000000800087308 */ /* 0x000fe20000000800 */
[----:B------:R-:W-:-:S01]  /*1bac0*/  FFMA.FTZ R154, R154, R164, -R195 ;  /* 0x000000a49a9a7223 */ /* 0x000fc200000108c3 */
[----:B------:R-:W-:Y:S01]  /*1bad0*/  FMUL.FTZ R211, R211, R164 ;  /* 0x000000a4d3d37220 */ /* 0x000fe20000410000 */
[----:B------:R-:W-:-:S02]  /*1bae0*/  @!P4 VIADD R10, R10, 0x38840 ;  /* 0x000388400a0ac836 */ /* 0x000fc40000000000 */
[-CC-:B------:R-:W-:Y:S01]  /*1baf0*/  FFMA.FTZ R7, R182, R164.reuse, -R195.reuse ;  /* 0x000000a4b6077223 */ /* 0x180fe200000108c3 */
[----:B------:R-:W-:-:S01]  /*1bb00*/  FFMA.FTZ R156, R156, R164, -R195 ;  /* 0x000000a49c9c7223 */ /* 0x000fc200000108c3 */
[----:B------:R-:W-:Y:S01]  /*1bb10*/  IADD3 R182, -R216, 0xb, RZ ;  /* 0x0000000bd8b67810 */ /* 0x000fe20007ffe1ff */
[----:B------:R-:W-:-:S01]  /*1bb20*/  FFMA.FTZ R159, R159, R164, -R195 ;  /* 0x000000a49f9f7223 */ /* 0x000fc200000108c3 */
[----:B------:R-:W0:Y:S01]  /*1bb30*/  MUFU.EX2 R211, R211 ;  /* 0x000000d300d37308 */ /* 0x000e220000000800 */
[----:B------:R-:W-:Y:S01]  /*1bb40*/  @!P4 PRMT R10, RZ, 0x654, R10 ;  /* 0x00000654ff0ac816 */ /* 0x000fe2000000000a */
[-CC-:B------:R-:W-:Y:S01]  /*1bb50*/  FFMA.FTZ R160, R160, R164.reuse, -R195.reuse ;  /* 0x000000a4a0a07223 */ /* 0x180fe200000108c3 */
[----:B------:R1:W-:Y:S06]  /*1bb60*/  BAR.ARV R182, 0x100 ;  /* 0x000400b60000751d */ /* 0x0003ec0000002000 */
[----:B------:R-:W2:Y:S01]  /*1bb70*/  MUFU.EX2 R212, R212 ;  /* 0x000000d400d47308 */ /* 0x000ea20000000800 */
[----:B------:R3:W-:Y:S01]  /*1bb80*/  @!P4 SYNCS.ARRIVE.TRANS64.RED.A1T0 RZ, [R10+URZ], RZ ;  /* 0x000000ff0affc9a7 */ /* 0x0007e2000810043f */
[----:B------:R-:W-:-:S01]  /*1bb90*/  FFMA.FTZ R163, R163, R164, -R195 ;  /* 0x000000a4a3a37223 */ /* 0x000fc200000108c3 */
[-CC-:B------:R-:W-:Y:S01]  /*1bba0*/  FFMA.FTZ R207, R207, R164.reuse, -R195.reuse ;  /* 0x000000a4cfcf7223 */ /* 0x180fe200000108c3 */
[----:B------:R-:W-:-:S01]  /*1bbb0*/  FFMA.FTZ R196, R196, R164, -R195 ;  /* 0x000000a4c4c47223 */ /* 0x000fc200000108c3 */
[-CC-:B------:R-:W-:Y:S01]  /*1bbc0*/  FFMA.FTZ R193, R193, R164.reuse, -R195.reuse ;  /* 0x000000a4c1c17223 */ /* 0x180fe200000108c3 */
[----:B------:R-:W-:-:S01]  /*1bbd0*/  FFMA.FTZ R175, R175, R164, -R195 ;  /* 0x000000a4afaf7223 */ /* 0x000fc200000108c3 */
[----:B------:R-:W-:Y:S01]  /*1bbe0*/  FFMA.FTZ R178, R178, R164, -R195 ;  /* 0x000000a4b2b27223 */ /* 0x000fe200000108c3 */
[----:B------:R-:W3:Y:S01]  /*1bbf0*/  MUFU.EX2 R14, R14 ;  /* 0x0000000e000e7308 */ /* 0x000ee20000000800 */
[----:B0-----:R-:W-:-:S01]  /*1bc00*/  FFMA.FTZ R3, R211, R3, R5 ;  /* 0x00000003d3037223 */ /* 0x001fc20000010005 */
[-CC-:B------:R-:W-:Y:S01]  /*1bc10*/  FFMA.FTZ R183, R183, R164.reuse, -R195.reuse ;  /* 0x000000a4b7b77223 */ /* 0x180fe200000108c3 */
[----:B------:R-:W-:-:S01]  /*1bc20*/  FFMA.FTZ R186, R186, R164, -R195 ;  /* 0x000000a4baba7223 */ /* 0x000fc200000108c3 */
[----:B------:R-:W-:Y:S01]  /*1bc30*/  FFMA.FTZ R187, R187, R164, -R195 ;  /* 0x000000a4bbbb7223 */ /* 0x000fe200000108c3 */
[----:B------:R-:W-:-:S01]  /*1bc40*/  FADD.FTZ R3, R9, R3 ;  /* 0x0000000309037221 */ /* 0x000fc20000010000 */
[-CC-:B------:R-:W-:Y:S01]  /*1bc50*/  FFMA.FTZ R190, R190, R164.reuse, -R195.reuse ;  /* 0x000000a4bebe7223 */ /* 0x180fe200000108c3 */
[----:B------:R-:W-:-:S01]  /*1bc60*/  FFMA.FTZ R201, R201, R164, -R195 ;  /* 0x000000a4c9c97223 */ /* 0x000fc200000108c3 */
[----:B------:R-:W0:Y:S01]  /*1bc70*/  MUFU.EX2 R20, R20 ;  /* 0x0000001400147308 */ /* 0x000e220000000800 */
[----:B--2---:R-:W-:-:S01]  /*1bc80*/  FFMA.FTZ R0, R212, R0, R8 ;  /* 0x00000000d4007223 */ /* 0x004fc20000010008 */
[-CC-:B------:R-:W-:Y:S01]  /*1bc90*/  FFMA.FTZ R204, R204, R164.reuse, -R195.reuse ;  /* 0x000000a4cccc7223 */ /* 0x180fe200000108c3 */
[----:B------:R-:W-:-:S01]  /*1bca0*/  FFMA.FTZ R198, R198, R164, -R195 ;  /* 0x000000a4c6c67223 */ /* 0x000fc200000108c3 */
[-CC-:B------:R-:W-:Y:S01]  /*1bcb0*/  FFMA.FTZ R199, R199, R164.reuse, -R195.reuse ;  /* 0x000000a4c7c77223 */ /* 0x180fe200000108c3 */
[----:B------:R-:W-:-:S01]  /*1bcc0*/  FFMA.FTZ R202, R202, R164, -R195 ;  /* 0x000000a4caca7223 */ /* 0x000fc200000108c3 */
[-CC-:B------:R-:W-:Y:S01]  /*1bcd0*/  FFMA.FTZ R203, R203, R164.reuse, -R195.reuse ;  /* 0x000000a4cbcb7223 */ /* 0x180fe200000108c3 */
[----:B------:R-:W-:-:S01]  /*1bce0*/  FFMA.FTZ R206, R206, R164, -R195 ;  /* 0x000000a4cece7223 */ /* 0x000fc200000108c3 */
[----:B------:R-:W2:Y:S01]  /*1bcf0*/  MUFU.EX2 R152, R152 ;  /* 0x0000009800987308 */ /* 0x000ea20000000800 */
[----:B---3--:R-:W-:-:S01]  /*1bd00*/  FADD.FTZ R10, R14, R0 ;  /* 0x000000000e0a7221 */ /* 0x008fc20000010000 */
[----:B------:R-:W-:Y:S01]  /*1bd10*/  FADD.FTZ R0, R15, R3 ;  /* 0x000000030f007221 */ /* 0x000fe20000010000 */
[----:B------:R-:W-:-:S01]  /*1bd20*/  FFMA.FTZ R21, R21, R164, -R195 ;  /* 0x000000a415157223 */ /* 0x000fc200000108c3 */
[-CC-:B------:R-:W-:Y:S01]  /*1bd30*/  FFMA.FTZ R205, R205, R164.reuse, -R195.reuse ;  /* 0x000000a4cdcd7223 */ /* 0x180fe200000108c3 */
[----:B------:R-:W-:-:S01]  /*1bd40*/  FFMA.FTZ R208, R208, R164, -R195 ;  /* 0x000000a4d0d07223 */ /* 0x000fc200000108c3 */
[----:B------:R-:W-:Y:S01]  /*1bd50*/  FADD.FTZ R0, R4, R0 ;  /* 0x0000000004007221 */ /* 0x000fe20000010000 */
[----:B------:R-:W-:-:S01]  /*1bd60*/  FFMA.FTZ R210, R210, R164, -R195 ;  /* 0x000000a4d2d27223 */ /* 0x000fc200000108c3 */
[----:B------:R-:W3:Y:S01]  /*1bd70*/  MUFU.EX2 R154, R154 ;  /* 0x0000009a009a7308 */ /* 0x000ee20000000800 */
[----:B0-----:R-:W-:-:S01]  /*1bd80*/  FADD.FTZ R3, R20, R10 ;  /* 0x0000000a14037221 */ /* 0x001fc20000010000 */
[----:B------:R-:W-:Y:S01]  /*1bd90*/  FADD.FTZ R0, R153, R0 ;  /* 0x0000000099007221 */ /* 0x000fe20000010000 */
[----:B------:R-:W-:-:S03]  /*1bda0*/  FFMA.FTZ R192, R192, R164, -R195 ;  /* 0x000000a4c0c07223 */ /* 0x000fc600000108c3 */
[----:B------:R-:W-:Y:S02]  /*1bdb0*/  FADD.FTZ R0, R155, R0 ;  /* 0x000000009b007221 */ /* 0x000fe40000010000 */
[----:B------:R-:W0:Y:S01]  /*1bdc0*/  MUFU.EX2 R156, R156 ;  /* 0x0000009c009c7308 */ /* 0x000e220000000800 */
[----:B--2---:R-:W-:-:S01]  /*1bdd0*/  FADD.FTZ R3, R152, R3 ;  /* 0x0000000398037221 */ /* 0x004fc20000010000 */
[----:B------:R-:W-:-:S04]  /*1bde0*/  FADD.FTZ R0, R157, R0 ;  /* 0x000000009d007221 */ /* 0x000fc80000010000 */
[----:B------:R-:W-:Y:S02]  /*1bdf0*/  FADD.FTZ R0, R158, R0 ;  /* 0x000000009e007221 */ /* 0x000fe40000010000 */
[----:B------:R-:W2:Y:S01]  /*1be00*/  MUFU.EX2 R159, R159 ;  /* 0x0000009f009f7308 */ /* 0x000ea20000000800 */
[----:B---3--:R-:W-:-:S01]  /*1be10*/  FADD.FTZ R3, R154, R3 ;  /* 0x000000039a037221 */ /* 0x008fc20000010000 */
[----:B------:R-:W-:-:S04]  /*1be20*/  FADD.FTZ R0, R161, R0 ;  /* 0x00000000a1007221 */ /* 0x000fc80000010000 */
[----:B------:R-:W-:Y:S02]  /*1be30*/  FADD.FTZ R0, R162, R0 ;  /* 0x00000000a2007221 */ /* 0x000fe40000010000 */
[----:B------:R-:W3:Y:S01]  /*1be40*/  MUFU.EX2 R160, R160 ;  /* 0x000000a000a07308 */ /* 0x000ee20000000800 */
[----:B0-----:R-:W-:-:S01]  /*1be50*/  FADD.FTZ R3, R156, R3 ;  /* 0x000000039c037221 */ /* 0x001fc20000010000 */
[----:B------:R-:W-:-:S04]  /*1be60*/  FADD.FTZ R0, R209, R0 ;  /* 0x00000000d1007221 */ /* 0x000fc80000010000 */
        /* <DEDUP_REMOVED lines=22> */
[----:B0-----:R-:W-:-:S07]  /*1bfd0*/  FADD.FTZ R3, R193, R3 ;  /* 0x00000003c1037221 */ /* 0x001fce0000010000 */
[----:B------:R-:W0:Y:S01]  /*1bfe0*/  MUFU.EX2 R213, R213 ;  /* 0x000000d500d57308 */ /* 0x000e220000000800 */
[----:B--2---:R-:W-:-:S07]  /*1bff0*/  FADD.FTZ R3, R175, R3 ;  /* 0x00000003af037221 */ /* 0x004fce0000010000 */
[----:B------:R-:W2:Y:S01]  /*1c000*/  MUFU.EX2 R7, R7 ;  /* 0x0000000700077308 */ /* 0x000ea20000000800 */
[----:B---3--:R-:W-:-:S07]  /*1c010*/  FADD.FTZ R3, R178, R3 ;  /* 0x00000003b2037221 */ /* 0x008fce0000010000 */
        /* <DEDUP_REMOVED lines=51> */
[----:B--2---:R-:W-:-:S01]  /*1c350*/  FADD.FTZ R10, R210, R3 ;  /* 0x00000003d20a7221 */ /* 0x004fc20000010000 */
[----:B---3--:R-:W-:-:S03]  /*1c360*/  FADD.FTZ R3, R179, R0 ;  /* 0x00000000b3037221 */ /* 0x008fc60000010000 */
[----:B0-----:R-:W-:Y:S01]  /*1c370*/  FADD.FTZ R0, R192, R10 ;  /* 0x0000000ac0007221 */ /* 0x001fe20000010000 */
[----:B-1----:R-:W-:Y:S06]  /*1c380*/  @!P1 BRA `(.L_x_2506) ;  /* 0x0000000000049947 */ /* 0x002fec0003800000 */
[----:B------:R-:W-:Y:S01]  /*1c390*/  BPT.TRAP 0x1 ;  /* 0x000000040000795c */ /* 0x000fe20000300000 */
.L_x_2506:
[----:B------:R-:W-:Y:S01]  /*1c3a0*/  IMAD R10, R234, 0x8, R18 ;  /* 0x00000008ea0a7824 */ /* 0x000fe200078e0212 */
[----:B------:R-:W-:Y:S01]  /*1c3b0*/  ISETP.GT.AND P2, PT, R12, R11, PT ;  /* 0x0000000b0c00720c */ /* 0x000fe20003f44270 */
[----:B------:R-:W-:Y:S01]  /*1c3c0*/  FMUL.FTZ R24, R24, R211 ;  /* 0x000000d318187220 */ /* 0x000fe20000410000 */
[----:B------:R-:W-:Y:S01]  /*1c3d0*/  MOV R182, UR42 ;  /* 0x0000002a00b67c02 */ /* 0x000fe20008000f00 */
[----:B------:R-:W-:Y:S01]  /*1c3e0*/  VIADD R10, R10, 0x38860 ;  /* 0x000388600a0a7836 */ /* 0x000fe20000000000 */
[----:B------:R-:W-:Y:S01]  /*1c3f0*/  F2FP.SATFINITE.E4M3.F32.PACK_AB_MERGE_C R4, R4, R15, RZ ;  /* 0x0000000f0404723e */ /* 0x000fe200048070ff */
[----:B------:R-:W-:Y:S01]  /*1c400*/  FMUL.FTZ R25, R25, R211 ;  /* 0x000000d319197220 */ /* 0x000fe20000410000 */
[----:B------:R-:W-:Y:S01]  /*1c410*/  F2FP.SATFINITE.E4M3.F32.PACK_AB_MERGE_C R7, R7, R213, RZ ;  /* 0x000000d50707723e */ /* 0x000fe200048070ff */
[-C--:B------:R-:W-:Y:S01]  /*1c420*/  FMUL.FTZ R28, R28, R211.reuse ;  /* 0x000000d31c1c7220 */ /* 0x080fe20000410000 */
[----:B------:R-:W-:Y:S01]  /*1c430*/  PRMT R10, R182, 0x654, R10 ;  /* 0x00000654b60a7816 */ /* 0x000fe2000000000a */
[----:B------:R-:W-:Y:S01]  /*1c440*/  FMUL.FTZ R29, R29, R211 ;  /* 0x000000d31d1d7220 */ /* 0x000fe20000410000 */
[----:B------:R-:W-:Y:S01]  /*1c450*/  F2FP.SATFINITE.E4M3.F32.PACK_AB_MERGE_C R5, R9, R5, R4 ;  /* 0x000000050905723e */ /* 0x000fe20004807004 */
        /* <DEDUP_REMOVED lines=155> */
[----:B0-----:R-:W-:Y:S02]  /*1ce10*/  IMAD.MOV.U32 R10, RZ, RZ, R165 ;  /* 0x000000ffff0a7224 */ /* 0x001fe400078e00a5 */
[----:B------:R-:W-:Y:S02]  /*1ce20*/  IMAD.MOV.U32 R7, RZ, RZ, R191 ;  /* 0x000000ffff077224 */ /* 0x000fe400078e00bf */
[----:B------:R-:W-:Y:S02]  /*1ce30*/  IMAD.MOV.U32 R4, RZ, RZ, R235 ;  /* 0x000000ffff047224 */ /* 0x000fe400078e00eb */
[----:B------:R-:W-:Y:S02]  /*1ce40*/  IMAD.MOV.U32 R234, RZ, RZ, R13 ;  /* 0x000000ffffea7224 */ /* 0x000fe400078e000d */
[----:B------:R-:W-:Y:S01]  /*1ce50*/  IMAD.MOV.U32 R228, RZ, RZ, R5 ;  /* 0x000000ffffe47224 */ /* 0x000fe200078e0005 */
[----:B------:R-:W-:Y:S06]  /*1ce60*/  @P2 BRA `(.L_x_2507) ;  /* 0xffffffc800742947 */ /* 0x000fec000383ffff */
[----:B------:R-:W-:-:S07]  /*1ce70*/  MOV R234, R13 ;  /* 0x0000000d00ea7202 */ /* 0x000fce0000000f00 */
.L_x_2496:
[----:B------:R-:W-:-:S13]  /*1ce80*/  ISETP.GE.AND P0, PT, R12, RZ, PT ;  /* 0x000000ff0c00720c */ /* 0x000fda0003f06270 */
[----:B------:R-:W-:Y:S05]  /*1ce90*/  @!P0 BRA `(.L_x_2508) ;  /* 0x0000002c00208947 */ /* 0x000fea0003800000 */
[----:B------:R-:W-:Y:S02]  /*1cea0*/  IMAD.MOV.U32 R7, RZ, RZ, R165 ;  /* 0x000000ffff077224 */ /* 0x000fe400078e00a5 */
[----:B------:R-:W-:Y:S02]  /*1ceb0*/  IMAD.MOV.U32 R10, RZ, RZ, R191 ;  /* 0x000000ffff0a7224 */ /* 0x000fe400078e00bf */
[----:B------:R-:W-:Y:S02]  /*1cec0*/  IMAD.MOV.U32 R4, RZ, RZ, R235 ;  /* 0x000000ffff047224 */ /* 0x000fe400078e00eb */
[----:B------:R-:W-:-:S07]  /*1ced0*/  IMAD.MOV.U32 R11, RZ, RZ, R234 ;  /* 0x000000ffff0b7224 */ /* 0x000fce00078e00ea */
.L_x_2519:
[----:B------:R-:W-:Y:S01]  /*1cee0*/  ISETP.NE.AND P2, PT, R237, RZ, PT ;  /* 0x000000ffed00720c */ /* 0x000fe20003f45270 */
[----:B------:R-:W-:Y:S01]  /*1cef0*/  VIADD R234, R11, 0x1 ;  /* 0x000000010bea7836 */ /* 0x000fe20000000000 */
[----:B------:R-:W-:Y:S05]  /*1cf00*/  YIELD ;  /* 0x0000000000007946 */ /* 0x000fea0003800000 */
[----:B------:R-:W-:-:S04]  /*1cf10*/  ISETP.NE.AND P0, PT, R234, 0x2, PT ;  /* 0x00000002ea00780c */ /* 0x000fc80003f05270 */
[----:B------:R-:W-:Y:S02]  /*1cf20*/  SEL R235, RZ, 0x1, P0 ;  /* 0x00000001ffeb7807 */ /* 0x000fe40000000000 */
[----:B------:R-:W-:Y:S02]  /*1cf30*/  SEL R234, R234, RZ, P0 ;  /* 0x000000ffeaea7207 */ /* 0x000fe40000000000 */
[----:B------:R-:W-:Y:S01]  /*1cf40*/  LOP3.LUT R235, R4, R235, RZ, 0x3c, !PT ;  /* 0x000000eb04eb7212 */ /* 0x000fe200078e3cff */
[----:B------:R-:W-:Y:S06]  /*1cf50*/  @P2 BRA `(.L_x_2509) ;  /* 0x0000000000302947 */ /* 0x000fec0003800000 */
[----:B------:R-:W-:Y:S05]  /*1cf60*/  @!P1 BRA `(.L_x_2510) ;  /* 0x0000000000049947 */ /* 0x000fea0003800000 */
[----:B------:R-:W-:Y:S01]  /*1cf70*/  BPT.TRAP 0x1 ;  /* 0x000000040000795c */ /* 0x000fe20000300000 */
.L_x_2510:
[----:B------:R-:W-:Y:S01]  /*1cf80*/  IMAD R5, R234, 0x8, R18 ;  /* 0x00000008ea057824 */ /* 0x000fe200078e0212 */
[----:B------:R-:W-:-:S04]  /*1cf90*/  SHF.L.U32 R8, R235, 0x1f, RZ ;  /* 0x0000001feb087819 */ /* 0x000fc800000006ff */
[----:B------:R0:W1:Y:S01]  /*1cfa0*/  SYNCS.PHASECHK.TRANS64.TRYWAIT P0, [R5+URZ+0x38830], R8 ;  /* 0x03883008050075a7 */ /* 0x000062000800017f */
[----:B------:R-:W-:Y:S05]  /*1cfb0*/  @!P1 BRA `(.L_x_2511) ;  /* 0x0000000000049947 */ /* 0x000fea0003800000 */
[----:B------:R-:W-:Y:S01]  /*1cfc0*/  BPT.TRAP 0x1 ;  /* 0x000000040000795c */ /* 0x000fe20000300000 */
.L_x_2511:
[----:B------:R-:W-:Y:S04]  /*1cfd0*/  BSSY B0, `(.L_x_2509) ;  /* 0x0000004000007945 */ /* 0x000fe80003800000 */
[----:B-1----:R-:W-:Y:S05]  /*1cfe0*/  @P0 BRA `(.L_x_2512) ;  /* 0x0000000000080947 */ /* 0x002fea0003800000 */
[----:B------:R-:W1:Y:S02]  /*1cff0*/  SYNCS.PHASECHK.TRANS64.TRYWAIT P0, [R5+URZ+0x38830], R8 ;  /* 0x03883008050075a7 */ /* 0x000e64000800017f */
[----:B-1----:R-:W-:Y:S05]  /*1d000*/  @!P0 BRA `(.L_x_2513) ;  /* 0x00000108003c8947 */ /* 0x002fea0003800000 */
.L_x_2512:
[----:B------:R-:W-:Y:S05]  /*1d010*/  BSYNC B0 ;  /* 0x0000000000007941 */ /* 0x000fea0003800000 */
.L_x_2509:
[----:B01----:R-:W0:Y:S01]  /*1d020*/  S2R R5, SR_TID.X ;  /* 0x0000000000057919 */ /* 0x003e220000002100 */
[----:B------:R-:W-:Y:S05]  /*1d030*/  WARPSYNC.ALL ;  /* 0x0000000000007948 */ /* 0x000fea0003800000 */
[----:B------:R-:W-:Y:S01]  /*1d040*/  LEA R8, R234, R6, 0xb ;  /* 0x00000006ea087211 */ /* 0x000fe200078e58ff */
[----:B------:R-:W-:Y:S01]  /*1d050*/  IMAD.MOV.U32 R9, RZ, RZ, 0x40000040 ;  /* 0x40000040ff097424 */ /* 0x000fe200078e00ff */
[----:B------:R-:W-:Y:S01]  /*1d060*/  MOV R153, 0x40000040 ;  /* 0x4000004000997802 */ /* 0x000fe20000000f00 */
[----:B------:R-:W-:Y:S01]  /*1d070*/  IMAD.MOV.U32 R21, RZ, RZ, 0x40000040 ;  /* 0x40000040ff157424 */ /* 0x000fe200078e00ff */
[C---:B------:R-:W-:Y:S01]  /*1d080*/  R2UR UR14, R8.reuse ;  /* 0x00000000080e72ca */ /* 0x040fe200000e0000 */
[C---:B------:R-:W-:Y:S01]  /*1d090*/  VIADD R152, R8.reuse, 0x4 ;  /* 0x0000000408987836 */ /* 0x040fe20000000000 */
[----:B------:R-:W-:Y:S01]  /*1d0a0*/  R2UR UR15, R9 ;  /* 0x00000000090f72ca */ /* 0x000fe200000e0000 */
[C---:B------:R-:W-:Y:S01]  /*1d0b0*/  VIADD R20, R8.reuse, 0x2 ;  /* 0x0000000208147836 */ /* 0x040fe20000000000 */
[C---:B------:R-:W-:Y:S01]  /*1d0c0*/  R2UR UR7, R153.reuse ;  /* 0x00000000990772ca */ /* 0x040fe200000e0000 */
[----:B------:R-:W-:Y:S01]  /*1d0d0*/  VIADD R14, R8, 0x6 ;  /* 0x00000006080e7836 */ /* 0x000fe20000000000 */
[----:B------:R-:W-:Y:S01]  /*1d0e0*/  R2UR UR6, R152 ;  /* 0x00000000980672ca */ /* 0x000fe200000e0000 */
[----:B------:R-:W-:Y:S01]  /*1d0f0*/  VIADD R152, R8, 0x404 ;  /* 0x0000040408987836 */ /* 0x000fe20000000000 */
[----:B------:R-:W-:Y:S01]  /*1d100*/  R2UR UR31, R153 ;  /* 0x00000000991f72ca */ /* 0x000fe200000e0000 */
[----:B------:R-:W-:Y:S01]  /*1d110*/  IMAD.MOV.U32 R15, RZ, RZ, 0x40000040 ;  /* 0x40000040ff0f7424 */ /* 0x000fe200078e00ff */
[----:B------:R-:W-:Y:S01]  /*1d120*/  R2UR UR10, R20 ;  /* 0x00000000140a72ca */ /* 0x000fe200000e0000 */
[----:B------:R-:W-:Y:S01]  /*1d130*/  VIADD R20, R8, 0x400 ;  /* 0x0000040008147836 */ /* 0x000fe20000000000 */
[----:B------:R-:W-:-:S02]  /*1d140*/  R2UR UR30, R152 ;  /* 0x00000000981e72ca */ /* 0x000fc400000e0000 */
[----:B------:R-:W-:Y:S02]  /*1d150*/  R2UR UR11, R21 ;  /* 0x00000000150b72ca */ /* 0x000fe400000e0000 */
[----:B------:R-:W-:Y:S01]  /*1d160*/  R2UR UR18, R14 ;  /* 0x000000000e1272ca */ /* 0x000fe200000e0000 */
[C---:B------:R-:W-:Y:S01]  /*1d170*/  VIADD R14, R8.reuse, 0x402 ;  /* 0x00000402080e7836 */ /* 0x040fe20000000000 */
[----:B------:R-:W-:Y:S01]  /*1d180*/  R2UR UR19, R15 ;  /* 0x000000000f1372ca */ /* 0x000fe200000e0000 */
[----:B------:R-:W-:Y:S01]  /*1d190*/  VIADD R8, R8, 0x406 ;  /* 0x0000040608087836 */ /* 0x000fe20000000000 */
[----:B------:R-:W-:Y:S02]  /*1d1a0*/  R2UR UR22, R20 ;  /* 0x00000000141672ca */ /* 0x000fe400000e0000 */
[----:B0-----:R-:W-:Y:S02]  /*1d1b0*/  SHF.R.U32.HI R5, RZ, 0x7, R5 ;  /* 0x00000007ff057819 */ /* 0x001fe40000011605 */
[----:B------:R-:W-:-:S02]  /*1d1c0*/  R2UR UR23, R21 ;  /* 0x00000000151772ca */ /* 0x000fc400000e0000 */
[----:B------:R-:W-:Y:S01]  /*1d1d0*/  R2UR UR26, R14 ;  /* 0x000000000e1a72ca */ /* 0x000fe200000e0000 */
[----:B------:R-:W-:Y:S01]  /*1d1e0*/  VIADD R5, R5, 0x8 ;  /* 0x0000000805057836 */ /* 0x000fe20000000000 */
[----:B------:R-:W-:Y:S02]  /*1d1f0*/  R2UR UR27, R15 ;  /* 0x000000000f1b72ca */ /* 0x000fe400000e0000 */
[----:B------:R-:W-:Y:S02]  /*1d200*/  R2UR UR34, R8 ;  /* 0x00000000082272ca */ /* 0x000fe400000e0000 */
[----:B------:R0:W-:Y:S01]  /*1d210*/  BAR.SYNC.DEFER_BLOCKING R5, 0x100 ;  /* 0x000400050000751d */ /* 0x0001e20000010000 */
[----:B------:R-:W-:-:S05]  /*1d220*/  R2UR UR35, R9 ;  /* 0x00000000092372ca */ /* 0x000fca00000e0000 */
        /* <DEDUP_REMOVED lines=27> */
.L_x_2515:
[----:B------:R-:W-:Y:S01]  /*1d3e0*/  SHF.L.U32 R4, R4, 0x1f, RZ ;  /* 0x0000001f04047819 */ /* 0x000fe200000006ff */
[----:B------:R-:W-:-:S04]  /*1d3f0*/  IMAD R5, R11, 0x8, R18 ;  /* 0x000000080b057824 */ /* 0x000fc800078e0212 */
[----:B------:R0:W1:Y:S01]  /*1d400*/  SYNCS.PHASECHK.TRANS64.TRYWAIT P0, [R5+URZ+0x38850], R4 ;  /* 0x03885004050075a7 */ /* 0x000062000800017f */
[----:B------:R-:W-:Y:S05]  /*1d410*/  @!P1 BRA `(.L_x_2516) ;  /* 0x0000000000049947 */ /* 0x000fea0003800000 */
[----:B------:R-:W-:Y:S01]  /*1d420*/  BPT.TRAP 0x1 ;  /* 0x000000040000795c */ /* 0x000fe20000300000 */
.L_x_2516:
[----:B-1----:R-:W-:Y:S05]  /*1d430*/  @P0 BRA `(.L_x_2514) ;  /* 0x0000000000080947 */ /* 0x002fea0003800000 */
[----:B------:R-:W1:Y:S02]  /*1d440*/  SYNCS.PHASECHK.TRANS64.TRYWAIT P0, [R5+URZ+0x38850], R4 ;  /* 0x03885004050075a7 */ /* 0x000e64000800017f */
[----:B-1----:R-:W-:Y:S05]  /*1d450*/  @!P0 BRA `(.L_x_2517) ;  /* 0x00000104003c8947 */ /* 0x002fea0003800000 */
.L_x_2514:
[----:B01----:R-:W-:Y:S01]  /*1d460*/  IADD3 R4, R18, 0x400, RZ ;  /* 0x0000040012047810 */ /* 0x003fe20007ffe0ff */
[----:B------:R-:W-:Y:S01]  /*1d470*/  IMAD.MOV.U32 R5, RZ, RZ, 0x40000040 ;  /* 0x40000040ff057424 */ /* 0x000fe200078e00ff */
[----:B------:R-:W-:Y:S05]  /*1d480*/  WARPSYNC.ALL ;  /* 0x0000000000007948 */ /* 0x000fea0003800000 */
[----:B------:R-:W-:Y:S01]  /*1d490*/  SHF.R.U32.HI R4, RZ, 0x4, R4 ;  /* 0x00000004ff047819 */ /* 0x000fe20000011604 */
[----:B------:R-:W-:Y:S01]  /*1d4a0*/  WARPGROUP.ARRIVE ;  /* 0x00000000000079c5 */ /* 0x000fe20000000000 */
[----:B------:R-:W-:Y:S01]  /*1d4b0*/  R2UR UR7, R5 ;  /* 0x00000000050772ca */ /* 0x000fe200000e0000 */
[----:B------:R-:W-:Y:S01]  /*1d4c0*/  IMAD.MOV.U32 R9, RZ, RZ, 0x40000040 ;  /* 0x40000040ff097424 */ /* 0x000fe200078e00ff */
[----:B------:R-:W-:Y:S01]  /*1d4d0*/  LOP3.LUT R4, R4, 0x3fff, RZ, 0xc0, !PT ;  /* 0x00003fff04047812 */ /* 0x000fe200078ec0ff */
[C---:B------:R-:W-:Y:S01]  /*1d4e0*/  FMUL.FTZ R5, R2.reuse, R152 ;  /* 0x0000009802057220 */ /* 0x040fe20000410000 */
[C---:B------:R-:W-:Y:S01]  /*1d4f0*/  FMUL.FTZ R14, R2.reuse, R156 ;  /* 0x0000009c020e7220 */ /* 0x040fe20000410000 */
[----:B------:R-:W-:Y:S01]  /*1d500*/  FMUL.FTZ R15, R2, R157 ;  /* 0x0000009d020f7220 */ /* 0x000fe20000410000 */
[----:B------:R-:W-:Y:S01]  /*1d510*/  LOP3.LUT R4, R4, 0x10000, RZ, 0xfc, !PT ;  /* 0x0001000004047812 */ /* 0x000fe200078efcff */
[C---:B------:R-:W-:Y:S01]  /*1d520*/  FMUL.FTZ R152, R2.reuse, R160 ;  /* 0x000000a002987220 */ /* 0x040fe20000410000 */
[C---:B------:R-:W-:Y:S01]  /*1d530*/  FMUL.FTZ R157, R2.reuse, R165 ;  /* 0x000000a5029d7220 */ /* 0x040fe20000410000 */
[----:B------:R-:W0:Y:S01]  /*1d540*/  MUFU.TANH R5, R5 ;  /* 0x0000000500057308 */ /* 0x000e220000002400 */
        /* <DEDUP_REMOVED lines=16> */
[----:B0-----:R-:W-:Y:S01]  /*1d650*/  FMNMX.FTZ R165, R5, R10, !PT ;  /* 0x0000000a05a57209 */ /* 0x001fe20007810000 */
        /* <DEDUP_REMOVED lines=34> */
[----:B------:R-:W-:-:S05]  /*1d880*/  FMUL.FTZ R210, R2, R215 ;  /* 0x000000d702d27220 */ /* 0x000fca0000410000 */
        /* <DEDUP_REMOVED lines=58> */
[----:B------:R-:W3:Y:S01]  /*1dc30*/  MUFU.TANH R9, R9 ;  /* 0x0000000900097308 */ /* 0x000ee20000002400 */
[----:B-1----:R-:W-:Y:S01]  /*1dc40*/  FMNMX.FTZ R165, R8, R165, !PT ;  /* 0x000000a508a57209 */ /* 0x002fe20007810000 */
[C---:B------:R-:W-:Y:S01]  /*1dc50*/  FMUL.FTZ R204, R2.reuse, R209 ;  /* 0x000000d102cc7220 */ /* 0x040fe20000410000 */
[C---:B------:R-:W-:Y:S01]  /*1dc60*/  FMUL.FTZ R208, R2.reuse, R213 ;  /* 0x000000d502d07220 */ /* 0x040fe20000410000 */
[----:B------:R-:W-:Y:S01]  /*1dc70*/  FMUL.FTZ R209, R2, R214 ;  /* 0x000000d602d17220 */ /* 0x000fe20000410000 */
[----:B------:R-:W-:-:S02]  /*1dc80*/  FMNMX.FTZ R165, R14, R165, !PT ;  /* 0x000000a50ea57209 */ /* 0x000fc40007810000 */
[----:B0-----:R-:W-:Y:S01]  /*1dc90*/  LOP3.LUT R231, R231, 0x7f, RZ, 0xc0, !PT ;  /* 0x0000007fe7e77812 */ /* 0x001fe200078ec0ff */
[----:B------:R-:W0:Y:S01]  /*1dca0*/  MUFU.TANH R161, R161 ;  /* 0x000000a100a17308 */ /* 0x000e220000002400 */
[----:B------:R-:W-:Y:S02]  /*1dcb0*/  FMNMX.FTZ R165, R15, R165, !PT ;  /* 0x000000a50fa57209 */ /* 0x000fe40007810000 */
[----:B------:R-:W-:Y:S02]  /*1dcc0*/  ISETP.NE.AND P0, PT, R231, RZ, PT ;  /* 0x000000ffe700720c */ /* 0x000fe40003f05270 */
[----:B------:R-:W-:Y:S01]  /*1dcd0*/  FMNMX.FTZ R165, R152, R165, !PT ;  /* 0x000000a598a57209 */ /* 0x000fe20007810000 */
[----:B------:R-:W1:Y:S02]  /*1dce0*/  S2R R231, SR_TID.X ;  /* 0x0000000000e77919 */ /* 0x000e640000002100 */
[----:B------:R-:W4:Y:S01]  /*1dcf0*/  MUFU.TANH R154, R154 ;  /* 0x0000009a009a7308 */ /* 0x000f220000002400 */
[----:B--2---:R-:W-:-:S02]  /*1dd00*/  FMNMX.FTZ R165, R153, R165, !PT ;  /* 0x000000a599a57209 */ /* 0x004fc40007810000 */
[----:B---3--:R-:W-:Y:S02]  /*1dd10*/  FMNMX.FTZ R164, R9, R7, !PT ;  /* 0x0000000709a47209 */ /* 0x008fe40007810000 */
[----:B------:R-:W-:Y:S02]  /*1dd20*/  FMNMX.FTZ R165, R156, R165, !PT ;  /* 0x000000a59ca57209 */ /* 0x000fe40007810000 */
[----:B------:R-:W-:Y:S01]  /*1dd30*/  FMNMX.FTZ R164, R13, R164, !PT ;  /* 0x000000a40da47209 */ /* 0x000fe20007810000 */
[----:B------:R-:W2:Y:S01]  /*1dd40*/  MUFU.TANH R170, R170 ;  /* 0x000000aa00aa7308 */ /* 0x000ea20000002400 */
[----:B------:R-:W-:Y:S02]  /*1dd50*/  FMNMX.FTZ R165, R157, R165, !PT ;  /* 0x000000a59da57209 */ /* 0x000fe40007810000 */
[----:B------:R-:W-:Y:S02]  /*1dd60*/  FMNMX.FTZ R164, R20, R164, !PT ;  /* 0x000000a414a47209 */ /* 0x000fe40007810000 */
[----:B------:R-:W-:-:S02]  /*1dd70*/  FMNMX.FTZ R165, R160, R165, !PT ;  /* 0x000000a5a0a57209 */ /* 0x000fc40007810000 */
[----:B------:R-:W-:Y:S01]  /*1dd80*/  FMNMX.FTZ R164, R21, R164, !PT ;  /* 0x000000a415a47209 */ /* 0x000fe20007810000 */
[----:B------:R-:W3:Y:S01]  /*1dd90*/  MUFU.TANH R175, R175 ;  /* 0x000000af00af7308 */ /* 0x000ee20000002400 */
[----:B0-----:R-:W-:Y:S02]  /*1dda0*/  FMNMX.FTZ R165, R161, R165, !PT ;  /* 0x000000a5a1a57209 */ /* 0x001fe40007810000 */
[----:B----4-:R-:W-:Y:S02]  /*1ddb0*/  FMNMX.FTZ R164, R154, R164, !PT ;  /* 0x000000a49aa47209 */ /* 0x010fe40007810000 */
[----:B------:R-:W-:Y:S02]  /*1ddc0*/  FMNMX.FTZ R165, R166, R165, !PT ;  /* 0x000000a5a6a57209 */ /* 0x000fe40007810000 */
[----:B------:R-:W-:Y:S01]  /*1ddd0*/  FMNMX.FTZ R164, R155, R164, !PT ;  /* 0x000000a49ba47209 */ /* 0x000fe20007810000 */
[----:B------:R-:W0:Y:S01]  /*1dde0*/  MUFU.TANH R162, R162 ;  /* 0x000000a200a27308 */ /* 0x000e220000002400 */
[----:B------:R-:W-:-:S02]  /*1ddf0*/  FMNMX.FTZ R165, R167, R165, !PT ;  /* 0x000000a5a7a57209 */ /* 0x000fc40007810000 */
[----:B------:R-:W-:Y:S02]  /*1de00*/  FMNMX.FTZ R164, R158, R164, !PT ;  /* 0x000000a49ea47209 */ /* 0x000fe40007810000 */
[----:B--2---:R-:W-:Y:S02]  /*1de10*/  FMNMX.FTZ R165, R170, R165, !PT ;  /* 0x000000a5aaa57209 */ /* 0x004fe40007810000 */
[----:B------:R-:W-:Y:S01]  /*1de20*/  FMNMX.FTZ R164, R159, R164, !PT ;  /* 0x000000a49fa47209 */ /* 0x000fe20007810000 */
[----:B------:R-:W2:Y:S01]  /*1de30*/  MUFU.TANH R182, R182 ;  /* 0x000000b600b67308 */ /* 0x000ea20000002400 */
[----:B------:R-:W-:Y:S02]  /*1de40*/  FMNMX.FTZ R165, R171, R165, !PT ;  /* 0x000000a5aba57209 */ /* 0x000fe40007810000 */
[----:B-1----:R-:W-:Y:S02]  /*1de50*/  SHF.R.U32.HI R231, RZ, 0x7, R231 ;  /* 0x00000007ffe77819 */ /* 0x002fe400000116e7 */
[----:B------:R-:W-:-:S03]  /*1de60*/  FMNMX.FTZ R165, R174, R165, !PT ;  /* 0x000000a5aea57209 */ /* 0x000fc60007810000 */
[----:B------:R-:W1:Y:S01]  /*1de70*/  MUFU.TANH R169, R169 ;  /* 0x000000a900a97308 */ /* 0x000e620000002400 */
[----:B---3--:R-:W-:Y:S02]  /*1de80*/  FMNMX.FTZ R165, R175, R165, !PT ;  /* 0x000000a5afa57209 */ /* 0x008fe40007810000 */
[----:B0-----:R-:W-:Y:S02]  /*1de90*/  FMNMX.FTZ R164, R162, R164, !PT ;  /* 0x000000a4a2a47209 */ /* 0x001fe40007810000 */
[----:B------:R-:W-:Y:S02]  /*1dea0*/  FMNMX.FTZ R165, R178, R165, !PT ;  /* 0x000000a5b2a57209 */ /* 0x000fe40007810000 */
[----:B------:R-:W-:Y:S01]  /*1deb0*/  FMNMX.FTZ R164, R163, R164, !PT ;  /* 0x000000a4a3a47209 */ /* 0x000fe20007810000 */
[----:B------:R-:W0:Y:S01]  /*1dec0*/  MUFU.TANH R187, R187 ;  /* 0x000000bb00bb7308 */ /* 0x000e220000002400 */
[----:B------:R-:W-:Y:S02]  /*1ded0*/  FMNMX.FTZ R165, R179, R165, !PT ;  /* 0x000000a5b3a57209 */ /* 0x000fe40007810000 */
[----:B------:R-:W-:-:S02]  /*1dee0*/  FMNMX.FTZ R164, R168, R164, !PT ;  /* 0x000000a4a8a47209 */ /* 0x000fc40007810000 */
[----:B--2---:R-:W-:-:S03]  /*1def0*/  FMNMX.FTZ R165, R182, R165, !PT ;  /* 0x000000a5b6a57209 */ /* 0x004fc60007810000 */
[----:B------:R-:W2:Y:S01]  /*1df00*/  MUFU.TANH R176, R176 ;  /* 0x000000b000b07308 */ /* 0x000ea20000002400 */
[----:B-1----:R-:W-:Y:S02]  /*1df10*/  FMNMX.FTZ R164, R169, R164, !PT ;  /* 0x000000a4a9a47209 */ /* 0x002fe40007810000 */
[----:B------:R-:W-:Y:S02]  /*1df20*/  FMNMX.FTZ R165, R183, R165, !PT ;  /* 0x000000a5b7a57209 */ /* 0x000fe40007810000 */
[----:B------:R-:W-:Y:S02]  /*1df30*/  FMNMX.FTZ R164, R172, R164, !PT ;  /* 0x000000a4aca47209 */ /* 0x000fe40007810000 */
[----:B------:R-:W-:Y:S01]  /*1df40*/  FMNMX.FTZ R165, R186, R165, !PT ;  /* 0x000000a5baa57209 */ /* 0x000fe20007810000 */
[----:B------:R-:W1:Y:S01]  /*1df50*/  MUFU.TANH R181, R181 ;  /* 0x000000b500b57308 */ /* 0x000e620000002400 */
[----:B------:R-:W-:Y:S02]  /*1df60*/  FMNMX.FTZ R164, R173, R164, !PT ;  /* 0x000000a4ada47209 */ /* 0x000fe40007810000 */
[----:B0-----:R-:W-:-:S04]  /*1df70*/  FMNMX.FTZ R165, R187, R165, !PT ;  /* 0x000000a5bba57209 */ /* 0x001fc80007810000 */
[----:B------:R-:W-:Y:S01]  /*1df80*/  FMNMX.FTZ R165, R190, R165, !PT ;  /* 0x000000a5bea57209 */ /* 0x000fe20007810000 */
[----:B------:R-:W0:Y:S01]  /*1df90*/  MUFU.TANH R199, R199 ;  /* 0x000000c700c77308 */ /* 0x000e220000002400 */
[----:B--2---:R-:W-:Y:S02]  /*1dfa0*/  FMNMX.FTZ R164, R176, R164, !PT ;  /* 0x000000a4b0a47209 */ /* 0x004fe40007810000 */
[----:B------:R-:W-:Y:S02]  /*1dfb0*/  FMNMX.FTZ R165, R192, R165, !PT ;  /* 0x000000a5c0a57209 */ /* 0x000fe40007810000 */
[----:B------:R-:W-:Y:S02]  /*1dfc0*/  FMNMX.FTZ R164, R177, R164, !PT ;  /* 0x000000a4b1a47209 */ /* 0x000fe40007810000 */
[----:B------:R-:W-:Y:S01]  /*1dfd0*/  FMNMX.FTZ R165, R195, R165, !PT ;  /* 0x000000a5c3a57209 */ /* 0x000fe20007810000 */
[----:B------:R-:W2:Y:S01]  /*1dfe0*/  MUFU.TANH R188, R188 ;  /* 0x000000bc00bc7308 */ /* 0x000ea20000002400 */
[----:B------:R-:W-:-:S02]  /*1dff0*/  FMNMX.FTZ R164, R180, R164, !PT ;  /* 0x000000a4b4a47209 */ /* 0x000fc40007810000 */
[----:B------:R-:W-:Y:S02]  /*1e000*/  FMNMX.FTZ R165, R196, R165, !PT ;  /* 0x000000a5c4a57209 */ /* 0x000fe40007810000 */
[----:B-1----:R-:W-:-:S03]  /*1e010*/  FMNMX.FTZ R164, R181, R164, !PT ;  /* 0x000000a4b5a47209 */ /* 0x002fc60007810000 */
[----:B------:R-:W1:Y:S01]  /*1e020*/  MUFU.TANH R203, R203 ;  /* 0x000000cb00cb7308 */ /* 0x000e620000002400 */
[----:B------:R-:W-:Y:S02]  /*1e030*/  FMNMX.FTZ R164, R184, R164, !PT ;  /* 0x000000a4b8a47209 */ /* 0x000fe40007810000 */
[----:B0-----:R-:W-:Y:S02]  /*1e040*/  FMNMX.FTZ R165, R199, R165, !PT ;  /* 0x000000a5c7a57209 */ /* 0x001fe40007810000 */
[----:B------:R-:W-:Y:S02]  /*1e050*/  FMNMX.FTZ R164, R185, R164, !PT ;  /* 0x000000a4b9a47209 */ /* 0x000fe40007810000 */
[----:B------:R-:W-:Y:S01]  /*1e060*/  FMNMX.FTZ R165, R200, R165, !PT ;  /* 0x000000a5c8a57209 */ /* 0x000fe20007810000 */
[----:B------:R-:W0:Y:S01]  /*1e070*/  MUFU.TANH R204, R204 ;  /* 0x000000cc00cc7308 */ /* 0x000e220000002400 */
[----:B--2---:R-:W-:-:S04]  /*1e080*/  FMNMX.FTZ R164, R188, R164, !PT ;  /* 0x000000a4bca47209 */ /* 0x004fc80007810000 */
[----:B------:R-:W-:-:S03]  /*1e090*/  FMNMX.FTZ R164, R189, R164, !PT ;  /* 0x000000a4bda47209 */ /* 0x000fc60007810000 */
[----:B------:R-:W2:Y:S01]  /*1e0a0*/  MUFU.TANH R193, R193 ;  /* 0x000000c100c17308 */ /* 0x000ea20000002400 */
[----:B-1----:R-:W-:-:S07]  /*1e0b0*/  FMNMX.FTZ R165, R203, R165, !PT ;  /* 0x000000a5cba57209 */ /* 0x002fce0007810000 */
[----:B------:R-:W1:Y:S01]  /*1e0c0*/  MUFU.TANH R194, R194 ;  /* 0x000000c200c27308 */ /* 0x000e620000002400 */
[----:B0-----:R-:W-:-:S04]  /*1e0d0*/  FMNMX.FTZ R165, R204, R165, !PT ;  /* 0x000000a5cca57209 */ /* 0x001fc80007810000 */
[----:B------:R-:W-:-:S03]  /*1e0e0*/  FMNMX.FTZ R165, R207, R165, !PT ;  /* 0x000000a5cfa57209 */ /* 0x000fc60007810000 */
[----:B------:R-:W0:Y:S01]  /*1e0f0*/  MUFU.TANH R208, R208 ;  /* 0x000000d000d07308 */ /* 0x000e220000002400 */
[----:B--2---:R-:W-:-:S07]  /*1e100*/  FMNMX.FTZ R164, R193, R164, !PT ;  /* 0x000000a4c1a47209 */ /* 0x004fce0007810000 */
[----:B------:R-:W2:Y:S01]  /*1e110*/  MUFU.TANH R198, R198 ;  /* 0x000000c600c67308 */ /* 0x000ea20000002400 */
[----:B-1----:R-:W-:-:S04]  /*1e120*/  FMNMX.FTZ R164, R194, R164, !PT ;  /* 0x000000a4c2a47209 */ /* 0x002fc80007810000 */
[----:B------:R-:W-:-:S03]  /*1e130*/  FMNMX.FTZ R164, R197, R164, !PT ;  /* 0x000000a4c5a47209 */ /* 0x000fc60007810000 */
[----:B------:R-:W1:Y:S01]  /*1e140*/  MUFU.TANH R202, R202 ;  /* 0x000000ca00ca7308 */ /* 0x000e620000002400 */
[----:B0-----:R-:W-:-:S05]  /*1e150*/  FMNMX.FTZ R165, R208, R165, !PT ;  /* 0x000000a5d0a57209 */ /* 0x001fca0007810000 */
[----:B------:R-:W0:Y:S02]  /*1e160*/  SHFL.BFLY PT, R211, R165, 0x2, 0x1f ;  /* 0x0c401f00a5d37f89 */ /* 0x000e2400000e0000 */
[----:B------:R-:W3:Y:S01]  /*1e170*/  MUFU.TANH R205, R205 ;  /* 0x000000cd00cd7308 */ /* 0x000ee20000002400 */
[----:B--2---:R-:W-:-:S04]  /*1e180*/  FMNMX.FTZ R164, R198, R164, !PT ;  /* 0x000000a4c6a47209 */ /* 0x004fc80007810000 */
[----:B------:R-:W-:-:S03]  /*1e190*/  FMNMX.FTZ R164, R201, R164, !PT ;  /* 0x000000a4c9a47209 */ /* 0x000fc60007810000 */
[----:B------:R-:W2:Y:S01]  /*1e1a0*/  MUFU.TANH R206, R206 ;  /* 0x000000ce00ce7308 */ /* 0x000ea20000002400 */
[----:B-1----:R-:W-:-:S07]  /*1e1b0*/  FMNMX.FTZ R164, R202, R164, !PT ;  /* 0x000000a4caa47209 */ /* 0x002fce0007810000 */
[----:B------:R-:W1:Y:S01]  /*1e1c0*/  MUFU.TANH R209, R209 ;  /* 0x000000d100d17308 */ /* 0x000e620000002400 */
[----:B---3--:R-:W-:Y:S02]  /*1e1d0*/  FMNMX.FTZ R164, R205, R164, !PT ;  /* 0x000000a4cda47209 */ /* 0x008fe40007810000 */
[----:B0-----:R-:W-:Y:S01]  /*1e1e0*/  FMNMX.FTZ R211, R165, R211, !PT ;  /* 0x000000d3a5d37209 */ /* 0x001fe20007810000 */
[----:B------:R-:W-:-:S04]  /*1e1f0*/  IMAD.MOV.U32 R165, RZ, RZ, 0x40000040 ;  /* 0x40000040ffa57424 */ /* 0x000fc800078e00ff */
[----:B------:R-:W0:Y:S01]  /*1e200*/  MUFU.TANH R210, R210 ;  /* 0x000000d200d27308 */ /* 0x000e220000002400 */
[----:B--2---:R-:W-:-:S04]  /*1e210*/  FMNMX.FTZ R164, R206, R164, !PT ;  /* 0x000000a4cea47209 */ /* 0x004fc80007810000 */
[----:B-1----:R-:W-:-:S04]  /*1e220*/  FMNMX.FTZ R164, R209, R164, !PT ;  /* 0x000000a4d1a47209 */ /* 0x002fc80007810000 */
[----:B0-----:R-:W-:Y:S02]  /*1e230*/  FMNMX.FTZ R191, R210, R164, !PT ;  /* 0x000000a4d2bf7209 */ /* 0x001fe40007810000 */
[----:B------:R-:W-:-:S03]  /*1e240*/  IADD3 R164, R4, 0x6, RZ ;  /* 0x0000000604a47810 */ /* 0x000fc60007ffe0ff */
[----:B------:R-:W0:Y:S02]  /*1e250*/  SHFL.BFLY PT, R212, R191, 0x2, 0x1f ;  /* 0x0c401f00bfd47f89 */ /* 0x000e2400000e0000 */
[----:B0-----:R-:W-:Y:S02]  /*1e260*/  FMNMX.FTZ R212, R191, R212, !PT ;  /* 0x000000d4bfd47209 */ /* 0x001fe40007810000 */
[----:B------:R-:W0:Y:S01]  /*1e270*/  SHFL.BFLY PT, R191, R211, 0x1, 0x1f ;  /* 0x0c201f00d3bf7f89 */ /* 0x000e2200000e0000 */
[----:B------:R-:W-:Y:S02]  /*1e280*/  WARPGROUP.DEPBAR.LE gsb0, 0x0 ;  /* 0x00008000000079c5 */ /* 0x000fe40000010000 */
[----:B------:R-:W-:-:S06]  /*1e290*/  WARPGROUP.ARRIVE ;  /* 0x00000000000079c5 */ /* 0x000fcc0000000000 */
[----:B------:R-:W-:Y:S01]  /*1e2a0*/  QGMMA.64x256x32.F32.E4M3.E4M3 R24, R220, gdesc[UR4], R24, gsb0 ;  /* 0x03e00004dc187df3 */ /* 0x000fe20008000818 */
[----:B------:R-:W-:Y:S01]  /*1e2b0*/  R2UR UR6, R164 ;  /* 0x00000000a40672ca */ /* 0x000fe200000e0000 */
[----:B------:R-:W-:Y:S01]  /*1e2c0*/  IMAD.U32 R164, RZ, RZ, UR48 ;  /* 0x00000030ffa47e24 */ /* 0x000fe2000f8e00ff */
[----:B------:R-:W-:Y:S02]  /*1e2d0*/  R2UR UR7, R165 ;  /* 0x00000000a50772ca */ /* 0x000fe400000e0000 */
[----:B------:R-:W1:Y:S01]  /*1e2e0*/  SHFL.BFLY PT, R165, R212, 0x1, 0x1f ;  /* 0x0c201f00d4a57f89 */ /* 0x000e6200000e0000 */
[----:B0-----:R-:W-:-:S05]  /*1e2f0*/  FMNMX.FTZ R191, R211, R191, !PT ;  /* 0x000000bfd3bf7209 */ /* 0x001fca0007810000 */
[C---:B------:R-:W-:Y:S01]  /*1e300*/  FADD.FTZ R4, -R191.reuse, R10 ;  /* 0x0000000abf047221 */ /* 0x040fe20000010100 */
[----:B------:R-:W-:-:S03]  /*1e310*/  FFMA.FTZ R211, R191, R164, -8 ;  /* 0xc1000000bfd37423 */ /* 0x000fc600000100a4 */
[-C--:B------:R-:W-:Y:S01]  /*1e320*/  FMUL.FTZ R4, R4, R164.reuse ;  /* 0x000000a404047220 */ /* 0x080fe20000410000 */
[----:B------:R-:W-:-:S01]  /*1e330*/  FFMA.FTZ R5, R5, R164, -R211 ;  /* 0x000000a405057223 */ /* 0x000fc200000108d3 */
[----:B------:R-:W-:-:S05]  /*1e340*/  FFMA.FTZ R8, R8, R164, -R211 ;  /* 0x000000a408087223 */ /* 0x000fca00000108d3 */
[----:B------:R-:W-:Y:S01]  /*1e350*/  MUFU.EX2 R5, R5 ;  /* 0x0000000500057308 */ /* 0x000fe20000000800 */
[----:B-1----:R-:W-:-:S07]  /*1e360*/  FMNMX.FTZ R165, R212, R165, !PT ;  /* 0x000000a5d4a57209 */ /* 0x002fce0007810000 */
[----:B------:R-:W-:Y:S01]  /*1e370*/  MUFU.EX2 R8, R8 ;  /* 0x0000000800087308 */ /* 0x000fe20000000800 */
[----:B------:R-:W-:Y:S01]  /*1e380*/  IADD3 R212, -R231, 0xb, RZ ;  /* 0x0000000be7d47810 */ /* 0x000fe20007ffe1ff */
[----:B------:R-:W-:-:S06]  /*1e390*/  FADD.FTZ R10, -R165, R7 ;  /* 0x00000007a50a7221 */ /* 0x000fcc0000010100 */
[----:B------:R0:W1:Y:S02]  /*1e3a0*/  MUFU.EX2 R7, R4 ;  /* 0x0000000400077308 */ /* 0x0000640000000800 */
[-C--:B0-----:R-:W-:Y:S01]  /*1e3b0*/  FMUL.FTZ R4, R10, R164.reuse ;  /* 0x000000a40a047220 */ /* 0x081fe20000410000 */
        /* <DEDUP_REMOVED lines=30> */
[----:B------:R-:W-:Y:S01]  /*1e5a0*/  FFMA.FTZ R211, R165, R164, -8 ;  /* 0xc1000000a5d37423 */ /* 0x000fe200000100a4 */
[----:B------:R-:W-:Y:S01]  /*1e5b0*/  MUFU.EX2 R4, R4 ;  /* 0x0000000400047308 */ /* 0x000fe20000000800 */
[----:B------:R-:W-:-:S02]  /*1e5c0*/  @!P0 IMAD R208, R234, 0x8, R18 ;  /* 0x00000008ead08824 */ /* 0x000fc400078e0212 */
[----:B-1----:R-:W-:Y:S01]  /*1e5d0*/  FFMA.FTZ R3, R7, R3, R5 ;  /* 0x0000000307037223 */ /* 0x002fe20000010005 */
[----:B------:R-:W-:-:S01]  /*1e5e0*/  FFMA.FTZ R9, R9, R164, -R211 ;  /* 0x000000a409097223 */ /* 0x000fc200000108d3 */
[-CC-:B------:R-:W-:Y:S01]  /*1e5f0*/  FFMA.FTZ R13, R13, R164.reuse, -R211.reuse ;  /* 0x000000a40d0d7223 */ /* 0x180fe200000108d3 */
[----:B------:R-:W-:-:S01]  /*1e600*/  FFMA.FTZ R20, R20, R164, -R211 ;  /* 0x000000a414147223 */ /* 0x000fc200000108d3 */
[-CC-:B------:R-:W-:Y:S01]  /*1e610*/  FFMA.FTZ R21, R21, R164.reuse, -R211.reuse ;  /* 0x000000a415157223 */ /* 0x180fe200000108d3 */
[----:B------:R-:W-:-:S01]  /*1e620*/  FFMA.FTZ R154, R154, R164, -R211 ;  /* 0x000000a49a9a7223 */ /* 0x000fc200000108d3 */
[----:B------:R-:W-:Y:S01]  /*1e630*/  MUFU.EX2 R10, R10 ;  /* 0x0000000a000a7308 */ /* 0x000fe20000000800 */
[----:B------:R-:W-:Y:S02]  /*1e640*/  @!P0 VIADD R208, R208, 0x38840 ;  /* 0x00038840d0d08836 */ /* 0x000fe40000000000 */
[-CC-:B------:R-:W-:Y:S01]  /*1e650*/  FFMA.FTZ R155, R155, R164.reuse, -R211.reuse ;  /* 0x000000a49b9b7223 */ /* 0x180fe200000108d3 */
[----:B------:R-:W-:-:S01]  /*1e660*/  FFMA.FTZ R158, R158, R164, -R211 ;  /* 0x000000a49e9e7223 */ /* 0x000fc200000108d3 */
[----:B------:R-:W-:Y:S01]  /*1e670*/  FADD.FTZ R3, R8, R3 ;  /* 0x0000000308037221 */ /* 0x000fe20000010000 */
[----:B------:R-:W-:-:S01]  /*1e680*/  FFMA.FTZ R159, R159, R164, -R211 ;  /* 0x000000a49f9f7223 */ /* 0x000fc200000108d3 */
[----:B------:R-:W-:Y:S01]  /*1e690*/  @!P0 PRMT R208, RZ, 0x654, R208 ;  /* 0x00000654ffd08816 */ /* 0x000fe200000000d0 */
        /* <DEDUP_REMOVED lines=28> */
[----:B------:R-:W-:-:S05]  /*1e860*/  FFMA.FTZ R210, R210, R164, -R211 ;  /* 0x000000a4d2d27223 */ /* 0x000fca00000108d3 */
        /* <DEDUP_REMOVED lines=19> */
[----:B------:R-:W-:-:S05]  /*1e9a0*/  WARPGROUP.ARRIVE ;  /* 0x00000000000079c5 */ /* 0x000fca0000000000 */
[----:B------:R-:W5:Y:S01]  /*1e9b0*/  MUFU.EX2 R172, R172 ;  /* 0x000000ac00ac7308 */ /* 0x000f620000000800 */
[----:B------:R-:W-:Y:S07]  /*1e9c0*/  QGMMA.64x256x32.F32.E4M3.E4M3 R24, R216, gdesc[UR4], R24, gsb0 ;  /* 0x03e00004d8187df3 */ /* 0x000fee0008000818 */
        /* <DEDUP_REMOVED lines=38> */
[----:B-1----:R-:W-:-:S01]  /*1ec30*/  FADD.FTZ R208, R13, R0 ;  /* 0x000000000dd07221 */ /* 0x002fc20000010000 */
[----:B------:R-:W-:-:S06]  /*1ec40*/  FADD.FTZ R0, R10, R3 ;  /* 0x000000030a007221 */ /* 0x000fcc0000010000 */
[----:B------:R-:W1:Y:S01]  /*1ec50*/  MUFU.EX2 R209, R209 ;  /* 0x000000d100d17308 */ /* 0x000e620000000800 */
[----:B--2---:R-:W-:-:S01]  /*1ec60*/  FADD.FTZ R3, R20, R208 ;  /* 0x000000d014037221 */ /* 0x004fc20000010000 */
[----:B0-----:R-:W-:-:S03]  /*1ec70*/  FADD.FTZ R0, R14, R0 ;  /* 0x000000000e007221 */ /* 0x001fc60000010000 */
[----:B---3--:R-:W-:Y:S01]  /*1ec80*/  FADD.FTZ R3, R21, R3 ;  /* 0x0000000315037221 */ /* 0x008fe20000010000 */
[----:B----4-:R-:W-:-:S02]  /*1ec90*/  FADD.FTZ R0, R15, R0 ;  /* 0x000000000f007221 */ /* 0x010fc40000010000 */
[----:B------:R-:W0:Y:S01]  /*1eca0*/  MUFU.EX2 R207, R207 ;  /* 0x000000cf00cf7308 */ /* 0x000e220000000800 */
[----:B-----5:R-:W-:-:S01]  /*1ecb0*/  FADD.FTZ R3, R154, R3 ;  /* 0x000000039a037221 */ /* 0x020fc20000010000 */
[----:B------:R-:W-:-:S03]  /*1ecc0*/  FADD.FTZ R0, R152, R0 ;  /* 0x0000000098007221 */ /* 0x000fc60000010000 */
[----:B------:R-:W-:Y:S01]  /*1ecd0*/  FADD.FTZ R3, R155, R3 ;  /* 0x000000039b037221 */ /* 0x000fe20000010000 */
[----:B------:R-:W-:-:S02]  /*1ece0*/  FADD.FTZ R0, R153, R0 ;  /* 0x0000000099007221 */ /* 0x000fc40000010000 */
[----:B------:R-:W2:Y:S01]  /*1ecf0*/  MUFU.EX2 R210, R210 ;  /* 0x000000d200d27308 */ /* 0x000ea20000000800 */
[----:B------:R-:W-:-:S01]  /*1ed00*/  FADD.FTZ R3, R158, R3 ;  /* 0x000000039e037221 */ /* 0x000fc20000010000 */
[----:B------:R-:W-:-:S03]  /*1ed10*/  FADD.FTZ R0, R156, R0 ;  /* 0x000000009c007221 */ /* 0x000fc60000010000 */
[----:B------:R-:W-:Y:S01]  /*1ed20*/  FADD.FTZ R3, R159, R3 ;  /* 0x000000039f037221 */ /* 0x000fe20000010000 */
        /* <DEDUP_REMOVED lines=45> */
[----:B-1----:R-:W-:Y:S01]  /*1f000*/  FADD.FTZ R208, R209, R3 ;  /* 0x00000003d1d07221 */ /* 0x002fe20000010000 */
[----:B0-----:R-:W-:-:S03]  /*1f010*/  FADD.FTZ R3, R207, R0 ;  /* 0x00000000cf037221 */ /* 0x001fc60000010000 */
[----:B--2---:R-:W-:Y:S01]  /*1f020*/  FADD.FTZ R0, R210, R208 ;  /* 0x000000d0d2007221 */ /* 0x004fe20000010000 */
[----:B------:R-:W-:Y:S06]  /*1f030*/  @!P1 BRA `(.L_x_2518) ;  /* 0x0000000000049947 */ /* 0x000fec0003800000 */
[----:B------:R-:W-:Y:S01]  /*1f040*/  BPT.TRAP 0x1 ;  /* 0x000000040000795c */ /* 0x000fe20000300000 */
.L_x_2518:
[----:B------:R-:W-:Y:S01]  /*1f050*/  IMAD R11, R11, 0x8, R18 ;  /* 0x000000080b0b7824 */ /* 0x000fe200078e0212 */
[----:B------:R-:W-:Y:S01]  /*1f060*/  ISETP.GT.AND P0, PT, R12, RZ, PT ;  /* 0x000000ff0c00720c */ /* 0x000fe20003f04270 */
[-C--:B------:R-:W-:Y:S01]  /*1f070*/  FMUL.FTZ R24, R24, R7.reuse ;  /* 0x0000000718187220 */ /* 0x080fe20000410000 */
[----:B------:R-:W-:Y:S01]  /*1f080*/  MOV R208, UR42 ;  /* 0x0000002a00d07c02 */ /* 0x000fe20008000f00 */
[----:B------:R-:W-:Y:S01]  /*1f090*/  VIADD R11, R11, 0x38860 ;  /* 0x000388600b0b7836 */ /* 0x000fe20000000000 */
[----:B------:R-:W-:Y:S01]  /*1f0a0*/  F2FP.SATFINITE.E4M3.F32.PACK_AB_MERGE_C R10, R14, R10, RZ ;  /* 0x0000000a0e0a723e */ /* 0x000fe200048070ff */
[-C--:B------:R-:W-:Y:S01]  /*1f0b0*/  FMUL.FTZ R25, R25, R7.reuse ;  /* 0x0000000719197220 */ /* 0x080fe20000410000 */
        /* <DEDUP_REMOVED lines=153> */
[----:B0-----:R-:W-:Y:S01]  /*1fa50*/  IMAD.MOV.U32 R11, RZ, RZ, R234 ;  /* 0x000000ffff0b7224 */ /* 0x001fe200078e00ea */
        /* <DEDUP_REMOVED lines=11> */
[----:B------:R-:W-:Y:S06]  /*1fb10*/  @P0 BRA `(.L_x_2519) ;  /* 0xffffffd000f00947 */ /* 0x000fec000383ffff */
.L_x_2508:
[----:B------:R-:W-:Y:S05]  /*1fb20*/  WARPSYNC.ALL ;  /* 0x0000000000007948 */ /* 0x000fea0003800000 */
[----:B------:R-:W-:Y:S06]  /*1fb30*/  BAR.ARV 0x8, 0x180 ;  /* 0x0206000000007b1d */ /* 0x000fec0000002000 */
[----:B------:R-:W-:Y:S05]  /*1fb40*/  @!P1 BRA `(.L_x_2520) ;  /* 0x0000000000049947 */ /* 0x000fea0003800000 */
[----:B------:R-:W-:Y:S01]  /*1fb50*/  BPT.TRAP 0x1 ;  /* 0x000000040000795c */ /* 0x000fe20000300000 */
.L_x_2520:
[----:B------:R-:W-:Y:S02]  /*1fb60*/  LEA R10, R234, R18, 0x3 ;  /* 0x00000012ea0a7211 */ /* 0x000fe400078e18ff */
[----:B------:R-:W-:-:S04]  /*1fb70*/  SHF.L.U32 R5, R235, 0x1f, RZ ;  /* 0x0000001feb057819 */ /* 0x000fc800000006ff */
[----:B------:R0:W1:Y:S01]  /*1fb80*/  SYNCS.PHASECHK.TRANS64.TRYWAIT P0, [R10+URZ+0x38850], R5 ;  /* 0x038850050a0075a7 */ /* 0x000062000800017f */
[----:B------:R-:W-:Y:S05]  /*1fb90*/  @!P1 BRA `(.L_x_2521) ;  /* 0x0000000000049947 */ /* 0x000fea0003800000 */
[----:B------:R-:W-:Y:S01]  /*1fba0*/  BPT.TRAP 0x1 ;  /* 0x000000040000795c */ /* 0x000fe20000300000 */
.L_x_2521:
[----:B------:R-:W-:-:S05]  /*1fbb0*/  VIADD R18, R18, 0x400 ;  /* 0x0000040012127836 */ /* 0x000fca0000000000 */
[----:B------:R-:W-:-:S04]  /*1fbc0*/  SHF.R.U32.HI R18, RZ, 0x4, R18 ;  /* 0x00000004ff127819 */ /* 0x000fc80000011612 */
[----:B------:R-:W-:-:S04]  /*1fbd0*/  LOP3.LUT R18, R18, 0x3fff, RZ, 0xc0, !PT ;  /* 0x00003fff12127812 */ /* 0x000fc800078ec0ff */
[----:B------:R-:W-:Y:S01]  /*1fbe0*/  LOP3.LUT R7, R18, 0x10000, RZ, 0xfc, !PT ;  /* 0x0001000012077812 */ /* 0x000fe200078efcff */
[----:B-1----:R-:W-:Y:S06]  /*1fbf0*/  @P0 BRA `(.L_x_2522) ;  /* 0x0000000000080947 */ /* 0x002fec0003800000 */
[----:B------:R-:W1:Y:S02]  /*1fc00*/  SYNCS.PHASECHK.TRANS64.TRYWAIT P0, [R10+URZ+0x38850], R5 ;  /* 0x038850050a0075a7 */ /* 0x000e64000800017f */
[----:B-1----:R-:W-:Y:S05]  /*1fc10*/  @!P0 BRA `(.L_x_2523) ;  /* 0x000000dc00608947 */ /* 0x002fea0003800000 */
.L_x_2522:
[----:B------:R-:W-:Y:S01]  /*1fc20*/  IMAD R4, R234, 0x800, R7 ;  /* 0x00000800ea047824 */ /* 0x000fe200078e0207 */
[----:B------:R-:W2:Y:S01]  /*1fc30*/  LDL R2, [R1+0x54] ;  /* 0x0000540001027983 */ /* 0x000ea20000100800 */
[----:B01----:R-:W-:Y:S01]  /*1fc40*/  IMAD.MOV.U32 R5, RZ, RZ, 0x40000040 ;  /* 0x40000040ff057424 */ /* 0x003fe200078e00ff */
[----:B------:R-:W-:Y:S05]  /*1fc50*/  WARPSYNC.ALL ;  /* 0x0000000000007948 */ /* 0x000fea0003800000 */
[C---:B------:R-:W-:Y:S01]  /*1fc60*/  R2UR UR6, R4.reuse ;  /* 0x00000000040672ca */ /* 0x040fe200000e0000 */
[----:B------:R-:W3:Y:S01]  /*1fc70*/  LDL R15, [R1+0x2c] ;  /* 0x00002c00010f7983 */ /* 0x000ee20000100800 */
[----:B------:R-:W-:Y:S01]  /*1fc80*/  R2UR UR7, R5 ;  /* 0x00000000050772ca */ /* 0x000fe200000e0000 */
[----:B------:R-:W-:Y:S01]  /*1fc90*/  WARPGROUP.ARRIVE ;  /* 0x00000000000079c5 */ /* 0x000fe20000000000 */
[C---:B------:R-:W-:Y:S01]  /*1fca0*/  VIADD R6, R4.reuse, 0x2 ;  /* 0x0000000204067836 */ /* 0x040fe20000000000 */
[----:B------:R-:W4:Y:S01]  /*1fcb0*/  LDL.LU R14, [R1+0x18] ;  /* 0x00001800010e7983 */ /* 0x000f220000300800 */
[----:B------:R-:W-:Y:S01]  /*1fcc0*/  IMAD.MOV.U32 R7, RZ, RZ, 0x40000040 ;  /* 0x40000040ff077424 */ /* 0x000fe200078e00ff */
[----:B------:R-:W-:Y:S01]  /*1fcd0*/  ULDC.64 UR4, c[0x0][0x9a0] ;  /* 0x0002680000047ab9 */ /* 0x000fe20000000a00 */
[----:B------:R-:W-:Y:S01]  /*1fce0*/  VIADD R12, R4, 0x4 ;  /* 0x00000004040c7836 */ /* 0x000fe20000000000 */
[----:B------:R-:W-:-:S02]  /*1fcf0*/  ISETP.NE.U32.AND P0, PT, RZ, UR4, PT ;  /* 0x00000004ff007c0c */ /* 0x000fc4000bf05070 */
[----:B------:R-:W-:Y:S02]  /*1fd00*/  MOV R13, 0x40000040 ;  /* 0x40000040000d7802 */ /* 0x000fe40000000f00 */
[----:B------:R-:W-:Y:S02]  /*1fd10*/  ISETP.NE.AND.EX P0, PT, RZ, UR5, PT, P0 ;  /* 0x00000005ff007c0c */ /* 0x000fe4000bf05300 */
[----:B------:R-:W-:Y:S01]  /*1fd20*/  QGMMA.64x256x32.F32.E4M3.E4M3 R24, R228, gdesc[UR4], R24, gsb0 ;  /* 0x03e00004e4187df3 */ /* 0x000fe20008000818 */
[----:B------:R-:W-:Y:S02]  /*1fd30*/  R2UR UR6, R6 ;  /* 0x00000000060672ca */ /* 0x000fe400000e0000 */
[----:B------:R-:W-:-:S08]  /*1fd40*/  R2UR UR7, R7 ;  /* 0x00000000070772ca */ /* 0x000fd000000e0000 */
[----:B------:R-:W2:Y:S08]  /*1fd50*/  @P0 LDC.64 R8, c[0x0][0x9c8] ;  /* 0x00027200ff080b82 */ /* 0x000eb00000000a00 */
[----:B------:R-:W0:Y:S01]  /*1fd60*/  @P0 LDC.64 R6, c[0x0][0x9d0] ;  /* 0x00027400ff060b82 */ /* 0x000e220000000a00 */
[----:B------:R-:W-:Y:S02]  /*1fd70*/  WARPGROUP.DEPBAR.LE gsb0, 0x0 ;  /* 0x00008000000079c5 */ /* 0x000fe40000010000 */
[----:B------:R-:W-:-:S06]  /*1fd80*/  WARPGROUP.ARRIVE ;  /* 0x00000000000079c5 */ /* 0x000fcc0000000000 */
[----:B------:R-:W-:Y:S01]  /*1fd90*/  QGMMA.64x256x32.F32.E4M3.E4M3 R24, R224, gdesc[UR4], R24, gsb0 ;  /* 0x03e00004e0187df3 */ /* 0x000fe20008000818 */
[----:B------:R-:W-:Y:S01]  /*1fda0*/  R2UR UR6, R12 ;  /* 0x000000000c0672ca */ /* 0x000fe200000e0000 */
[----:B--2---:R-:W-:Y:S01]  /*1fdb0*/  @P0 IMAD R2, R2, R8, RZ ;  /* 0x0000000802020224 */ /* 0x004fe200078e02ff */
[----:B------:R-:W-:-:S03]  /*1fdc0*/  R2UR UR7, R13 ;  /* 0x000000000d0772ca */ /* 0x000fc600000e0000 */
[C---:B---3--:R-:W-:Y:S02]  /*1fdd0*/  @P0 IMAD R5, R15.reuse, R9, R2 ;  /* 0x000000090f050224 */ /* 0x048fe400078e0202 */
[----:B------:R-:W-:Y:S01]  /*1fde0*/  @P0 IMAD.WIDE.U32 R8, R15, R8, RZ ;  /* 0x000000080f080225 */ /* 0x000fe200078e00ff */
[----:B----4-:R-:W-:-:S03]  /*1fdf0*/  @P0 SHF.R.S32.HI R11, RZ, 0x1f, R14 ;  /* 0x0000001fff0b0819 */ /* 0x010fc6000001140e */
[----:B------:R-:W-:Y:S02]  /*1fe00*/  @P0 IMAD.IADD R9, R9, 0x1, R5 ;  /* 0x0000000109090824 */ /* 0x000fe400078e0205 */
[----:B0-----:R-:W-:-:S04]  /*1fe10*/  @P0 IMAD R2, R11, R6, RZ ;  /* 0x000000060b020224 */ /* 0x001fc800078e02ff */
[C---:B------:R-:W-:Y:S02]  /*1fe20*/  @P0 IMAD R5, R14.reuse, R7, R2 ;  /* 0x000000070e050224 */ /* 0x040fe400078e0202 */
[----:B------:R-:W-:-:S04]  /*1fe30*/  @P0 IMAD.WIDE.U32 R6, R14, R6, R8 ;  /* 0x000000060e060225 */ /* 0x000fc800078e0008 */
[----:B------:R-:W-:Y:S01]  /*1fe40*/  @P0 IMAD.IADD R5, R7, 0x1, R5 ;  /* 0x0000000107050824 */ /* 0x000fe200078e0205 */
[----:B------:R-:W-:-:S04]  /*1fe50*/  @P0 LEA R8, P2, R6, UR4, 0x2 ;  /* 0x0000000406080c11 */ /* 0x000fc8000f8410ff */
[----:B------:R-:W-:Y:S01]  /*1fe60*/  @P0 LEA.HI.X R9, R6, UR5, R5, 0x2, P2 ;  /* 0x0000000506090c11 */ /* 0x000fe200090f1405 */
[----:B------:R-:W-:-:S06]  /*1fe70*/  IMAD.MOV.U32 R6, RZ, RZ, 0x3f800000 ;  /* 0x3f800000ff067424 */ /* 0x000fcc00078e00ff */
        /* <DEDUP_REMOVED lines=23> */
[----:B------:R-:W-:Y:S02]  /*1fff0*/  FSETP.NE.FTZ.AND P0, PT, R11, RZ, PT ;  /* 0x000000ff0b00720b */ /* 0x000fe40003f15000 */
[----:B------:R-:W-:-:S05]  /*20000*/  MOV R7, RZ ;  /* 0x000000ff00077202 */ /* 0x000fca0000000f00 */
        /* <DEDUP_REMOVED lines=19> */
.L_x_2524:
[----:B------:R-:W-:Y:S02]  /*20140*/  VIADD R10, R10, 0x38860 ;  /* 0x000388600a0a7836 */ /* 0x000fe40000000000 */
[-C--:B------:R-:W-:Y:S01]  /*20150*/  FMUL.FTZ R4, R29, R18.reuse ;  /* 0x000000121d047220 */ /* 0x080fe20000410000 */
[----:B------:R-:W-:Y:S02]  /*20160*/  IMAD.U32 R5, RZ, RZ, UR42 ;  /* 0x0000002aff057e24 */ /* 0x000fe4000f8e00ff */
[-C--:B------:R-:W-:Y:S01]  /*20170*/  FMUL.FTZ R7, R36, R18.reuse ;  /* 0x0000001224077220 */ /* 0x080fe20000410000 */
[----:B------:R-:W-:Y:S02]  /*20180*/  VIADD R234, R234, 0x1 ;  /* 0x00000001eaea7836 */ /* 0x000fe40000000000 */
[-C--:B------:R-:W-:Y:S01]  /*20190*/  FMUL.FTZ R6, R37, R18.reuse ;  /* 0x0000001225067220 */ /* 0x080fe20000410000 */
[-C--:B------:R-:W-:Y:S01]  /*201a0*/  FMUL.FTZ R20, R77, R18.reuse ;  /* 0x000000124d147220 */ /* 0x080fe20000410000 */
[----:B------:R-:W-:Y:S01]  /*201b0*/  PRMT R152, R5, 0x654, R10 ;  /* 0x0000065405987816 */ /* 0x000fe2000000000a */
        /* <DEDUP_REMOVED lines=120> */
[-C--:B0-----:R-:W-:Y:S01]  /*20940*/  FMUL.FTZ R152, R135, R3.reuse ;  /* 0x0000000387987220 */ /* 0x081fe20000410000 */
[-C--:B------:R-:W-:Y:S01]  /*20950*/  FMUL.FTZ R138, R138, R3.reuse ;  /* 0x000000038a8a7220 */ /* 0x080fe20000410000 */
[-C--:B------:R-:W-:Y:S01]  /*20960*/  FMUL.FTZ R139, R139, R3.reuse ;  /* 0x000000038b8b7220 */ /* 0x080fe20000410000 */
[-C--:B------:R-:W-:Y:S01]  /*20970*/  FMUL.FTZ R142, R143, R3.reuse ;  /* 0x000000038f8e7220 */ /* 0x080fe20000410000 */
[-C--:B------:R-:W-:Y:S01]  /*20980*/  FMUL.FTZ R146, R146, R3.reuse ;  /* 0x0000000392927220 */ /* 0x080fe20000410000 */
[----:B------:R-:W-:Y:S01]  /*20990*/  PLOP3.LUT P1, PT, PT, PT, PT, 0x8, 0x0 ;  /* 0x000000000000781c */ /* 0x000fe20003f2e170 */
[-C--:B------:R-:W-:Y:S01]  /*209a0*/  FMUL.FTZ R147, R147, R3.reuse ;  /* 0x0000000393937220 */ /* 0x080fe20000410000 */
[----:B------:R-:W-:Y:S01]  /*209b0*/  FMUL.FTZ R150, R151, R3 ;  /* 0x0000000397967220 */ /* 0x000fe20000410000 */
[----:B------:R-:W-:Y:S01]  /*209c0*/  LOP3.LUT R235, R235, R18, RZ, 0x3c, !PT ;  /* 0x00000012ebeb7212 */ /* 0x000fe200078e3cff */
[----:B------:R-:W-:Y:S01]  /*209d0*/  UIADD3 UR43, UR43, 0x1, URZ ;  /* 0x000000012b2b7890 */ /* 0x000fe2000fffe03f */
[----:B------:R-:W-:-:S11]  /*209e0*/  SEL R234, R234, RZ, P0 ;  /* 0x000000ffeaea7207 */ /* 0x000fd60000000000 */
.L_x_2438:
        /* <DEDUP_REMOVED lines=8> */
[----:B0-----:R0:W-:Y:S04]  /*20a70*/  STL.64 [R1+0x10], R156 ;  /* 0x0000109c01007387 */ /* 0x0011e80000100a00 */
[----:B------:R0:W-:Y:S01]  /*20a80*/  STL.64 [R1+0x18], R158 ;  /* 0x0000189e01007387 */ /* 0x0001e20000100a00 */
[----:B------:R-:W-:Y:S06]  /*20a90*/  BAR.ARV 0x4, 0x180 ;  /* 0x0106000000007b1d */ /* 0x000fec0000002000 */
[----:B------:R-:W-:Y:S05]  /*20aa0*/  @P1 BRA `(.L_x_2526) ;  /* 0x0000002c00641947 */ /* 0x000fea0003800000 */
[----:B------:R-:W2:Y:S04]  /*20ab0*/  LDL R153, [R1+0x78] ;  /* 0x0000780001997983 */ /* 0x000ea80000100800 */
[----:B------:R-:W3:Y:S04]  /*20ac0*/  LDL R151, [R1+0x54] ;  /* 0x0000540001977983 */ /* 0x000ee80000100800 */
[----:B------:R-:W4:Y:S01]  /*20ad0*/  LDL R143, [R1+0x2c] ;  /* 0x00002c00018f7983 */ /* 0x000f220000100800 */
[----:B------:R-:W-:Y:S01]  /*20ae0*/  F2FP.BF16.F32.PACK_AB R32, R7, R32 ;  /* 0x000000200720723e */ /* 0x000fe200000010ff */
[----:B------:R-:W-:Y:S01]  /*20af0*/  ULDC.64 UR4, c[0x4][0x140] ;  /* 0x0100500000047ab9 */ /* 0x000fe20000000a00 */
[----:B------:R-:W-:-:S02]  /*20b00*/  F2FP.BF16.F32.PACK_AB R7, R149, R34 ;  /* 0x000000229507723e */ /* 0x000fc400000010ff */
[----:B------:R-:W-:Y:S02]  /*20b10*/  F2FP.BF16.F32.PACK_AB R34, R13, R56 ;  /* 0x000000380d22723e */ /* 0x000fe400000010ff */
[----:B------:R-:W1:Y:S01]  /*20b20*/  S2R R13, SR_SWINHI ;  /* 0x00000000000d7919 */ /* 0x000e620000002f00 */
[----:B------:R-:W0:Y:S01]  /*20b30*/  S2R R135, SR_TID.X ;  /* 0x0000000000877919 */ /* 0x000e220000002100 */
        /* <DEDUP_REMOVED lines=10> */
[----:B------:R-:W-:Y:S02]  /*20be0*/  MOV R76, R18 ;  /* 0x00000012004c7202 */ /* 0x000fe40000000f00 */
[----:B-1----:R-:W-:Y:S02]  /*20bf0*/  MOV R77, R13 ;  /* 0x0000000d004d7202 */ /* 0x002fe40000000f00 */
        /* <DEDUP_REMOVED lines=12> */
[----:B0-----:R-:W-:Y:S02]  /*20cc0*/  SHF.L.U32 R3, R135, 0x2, RZ ;  /* 0x0000000287037819 */ /* 0x001fe400000006ff */
[----:B------:R-:W-:Y:S02]  /*20cd0*/  F2FP.BF16.F32.PACK_AB R98, R54, R51 ;  /* 0x000000333662723e */ /* 0x000fe400000010ff */
[----:B------:R-:W-:Y:S02]  /*20ce0*/  F2FP.BF16.F32.PACK_AB R58, R53, R104 ;  /* 0x00000068353a723e */ /* 0x000fe400000010ff */
[----:B------:R-:W-:-:S02]  /*20cf0*/  F2FP.BF16.F32.PACK_AB R120, R69, R120 ;  /* 0x000000784578723e */ /* 0x000fc400000010ff */
[----:B------:R-:W-:Y:S02]  /*20d00*/  LOP3.LUT R3, R3, 0xc, RZ, 0xc0, !PT ;  /* 0x0000000c03037812 */ /* 0x000fe400078ec0ff */
[----:B------:R-:W-:Y:S02]  /*20d10*/  F2FP.BF16.F32.PACK_AB R112, R61, R112 ;  /* 0x000000703d70723e */ /* 0x000fe400000010ff */
[----:B------:R-:W-:Y:S02]  /*20d20*/  F2FP.BF16.F32.PACK_AB R48, R11, R48 ;  /* 0x000000300b30723e */ /* 0x000fe400000010ff */
[----:B------:R-:W-:Y:S02]  /*20d30*/  F2FP.BF16.F32.PACK_AB R11, R133, R50 ;  /* 0x00000032850b723e */ /* 0x000fe400000010ff */
[----:B------:R-:W-:Y:S02]  /*20d40*/  F2FP.BF16.F32.PACK_AB R133, R52, R105 ;  /* 0x000000693485723e */ /* 0x000fe400000010ff */
[----:B------:R-:W-:-:S02]  /*20d50*/  F2FP.BF16.F32.PACK_AB R121, R68, R121 ;  /* 0x000000794479723e */ /* 0x000fc400000010ff */
[----:B------:R-:W-:Y:S02]  /*20d60*/  IADD3 R26, P0, R3, UR4, RZ ;  /* 0x00000004031a7c10 */ /* 0x000fe4000ff1e0ff */
[----:B------:R-:W-:Y:S02]  /*20d70*/  F2FP.BF16.F32.PACK_AB R117, R117, R60 ;  /* 0x0000003c7575723e */ /* 0x000fe400000010ff */
[----:B------:R-:W-:Y:S01]  /*20d80*/  F2FP.BF16.F32.PACK_AB R33, R6, R33 ;  /* 0x000000210621723e */ /* 0x000fe200000010ff */
[----:B------:R-:W-:Y:S01]  /*20d90*/  IMAD.X R27, RZ, RZ, UR5, P0 ;  /* 0x00000005ff1b7e24 */ /* 0x000fe200080e06ff */
[----:B------:R-:W-:Y:S02]  /*20da0*/  LOP3.LUT P0, R6, R135, 0x3, RZ, 0xc0, !PT ;  /* 0x0000000387067812 */ /* 0x000fe4000780c0ff */
[----:B------:R-:W-:Y:S02]  /*20db0*/  F2FP.BF16.F32.PACK_AB R41, R8, R41 ;  /* 0x000000290829723e */ /* 0x000fe400000010ff */
[----:B------:R-:W-:Y:S01]  /*20dc0*/  F2FP.BF16.F32.PACK_AB R8, R116, R43 ;  /* 0x0000002b7408723e */ /* 0x000fe200000010ff */
[----:B------:R0:W5:Y:S01]  /*20dd0*/  LDG.E.CONSTANT R3, desc[UR46][R26.64] ;  /* 0x0000002e1a037981 */ /* 0x000162000c1e9900 */
[----:B------:R-:W-:-:S02]  /*20de0*/  F2FP.BF16.F32.PACK_AB R64, R15, R64 ;  /* 0x000000400f40723e */ /* 0x000fc400000010ff */
[----:B------:R-:W-:Y:S02]  /*20df0*/  F2FP.BF16.F32.PACK_AB R116, R94, R39 ;  /* 0x000000275e74723e */ /* 0x000fe400000010ff */
[----:B------:R-:W-:Y:S02]  /*20e00*/  F2FP.BF16.F32.PACK_AB R54, R45, R96 ;  /* 0x000000602d36723e */ /* 0x000fe400000010ff */
[----:B------:R-:W-:Y:S02]  /*20e10*/  F2FP.BF16.F32.PACK_AB R5, R5, R24 ;  /* 0x000000180505723e */ /* 0x000fe400000010ff */
[----:B------:R-:W-:Y:S02]  /*20e20*/  ISETP.EQ.OR P0, PT, R6, 0x3, !P0 ;  /* 0x000000030600780c */ /* 0x000fe40004702670 */
[----:B------:R-:W-:Y:S02]  /*20e30*/  F2FP.BF16.F32.PACK_AB R40, R9, R40 ;  /* 0x000000280928723e */ /* 0x000fe400000010ff */
[----:B0-----:R-:W-:-:S02]  /*20e40*/  F2FP.BF16.F32.PACK_AB R27, R46, R59 ;  /* 0x0000003b2e1b723e */ /* 0x001fc400000010ff */
[----:B------:R-:W-:Y:S02]  /*20e50*/  F2FP.BF16.F32.PACK_AB R65, R14, R65 ;  /* 0x000000410e41723e */ /* 0x000fe400000010ff */
[----:B------:R-:W-:Y:S02]  /*20e60*/  F2FP.BF16.F32.PACK_AB R127, R44, R97 ;  /* 0x000000612c7f723e */ /* 0x000fe400000010ff */
[----:B------:R-:W-:Y:S02]  /*20e70*/  F2FP.BF16.F32.PACK_AB R9, R141, R42 ;  /* 0x0000002a8d09723e */ /* 0x000fe400000010ff */
[----:B------:R-:W-:Y:S02]  /*20e80*/  SEL R13, R5, R4, P0 ;  /* 0x00000004050d7207 */ /* 0x000fe40000000000 */
[----:B------:R-:W-:Y:S01]  /*20e90*/  SEL R4, R4, R5, P0 ;  /* 0x0000000504047207 */ /* 0x000fe20000000000 */
[----:B------:R-:W-:Y:S01]  /*20ea0*/  UMOV UR4, 0xffffffff ;  /* 0xffffffff00047882 */ /* 0x000fe20000000000 */
[----:B------:R-:W-:-:S02]  /*20eb0*/  F2FP.BF16.F32.PACK_AB R31, R132, R101 ;  /* 0x00000065841f723e */ /* 0x000fc400000010ff */
[----:B------:R-:W-:Y:S02]  /*20ec0*/  F2FP.BF16.F32.PACK_AB R108, R55, R108 ;  /* 0x0000006c376c723e */ /* 0x000fe400000010ff */
[----:B-----5:R-:W-:Y:S02]  /*20ed0*/  F2FP.BF16.F32.PACK_AB R113, R28, R81 ;  /* 0x000000511c71723e */ /* 0x020fe400000010ff */
        /* <DEDUP_REMOVED lines=14> */
[----:B------:R-:W-:Y:S01]  /*20fc0*/  F2FP.BF16.F32.PACK_AB R150, R150, R147 ;  /* 0x000000939696723e */ /* 0x000fe200000010ff */
[----:B--2---:R-:W-:-:S03]  /*20fd0*/  IMAD.WIDE R66, R153, 0x2, R76 ;  /* 0x0000000299427825 */ /* 0x004fc600078e024c */
[C---:B------:R-:W-:Y:S02]  /*20fe0*/  IADD3 R85, P3, R66.reuse, 0xc060, RZ ;  /* 0x0000c06042557810 */ /* 0x040fe40007f7e0ff */
[C---:B------:R-:W-:Y:S02]  /*20ff0*/  IADD3 R83, P2, R66.reuse, 0xc040, RZ ;  /* 0x0000c04042537810 */ /* 0x040fe40007f5e0ff */
[C---:B------:R-:W-:Y:S02]  /*21000*/  IADD3 R79, P5, R66.reuse, 0xc000, RZ ;  /* 0x0000c000424f7810 */ /* 0x040fe40007fbe0ff */
[C---:B------:R-:W-:Y:S02]  /*21010*/  IADD3 R89, P4, R66.reuse, 0x8060, RZ ;  /* 0x0000806042597810 */ /* 0x040fe40007f9e0ff */
[----:B------:R-:W-:Y:S02]  /*21020*/  IADD3 R93, P1, R66, 0xc020, RZ ;  /* 0x0000c020425d7810 */ /* 0x000fe40007f3e0ff */
        /* <DEDUP_REMOVED lines=20> */
[----:B------:R-:W-:-:S02]  /*21170*/  IADD3 R69, P3, R66, 0x8040, RZ ;  /* 0x0000804042457810 */ /* 0x000fc40007f7e0ff */
[C---:B------:R-:W-:Y:S02]  /*21180*/  IADD3 R63, P2, R66.reuse, 0x8020, RZ ;  /* 0x00008020423f7810 */ /* 0x040fe40007f5e0ff */
[C---:B------:R-:W-:Y:S02]  /*21190*/  IADD3 R53, P5, R66.reuse, 0x4060, RZ ;  /* 0x0000406042357810 */ /* 0x040fe40007fbe0ff */
[C---:B------:R-:W-:Y:S02]  /*211a0*/  IADD3 R51, P4, R66.reuse, 0x4040, RZ ;  /* 0x0000404042337810 */ /* 0x040fe40007f9e0ff */
[----:B------:R-:W-:Y:S02]  /*211b0*/  IADD3 R61, P1, R66, 0x8000, RZ ;  /* 0x00008000423d7810 */ /* 0x000fe40007f3e0ff */
[----:B------:R-:W-:Y:S02]  /*211c0*/  LOP3.LUT R68, R69, 0x380, RZ, 0xc0, !PT ;  /* 0x0000038045447812 */ /* 0x000fe400078ec0ff */
[----:B------:R-:W-:-:S02]  /*211d0*/  LOP3.LUT R62, R63, 0x380, RZ, 0xc0, !PT ;  /* 0x000003803f3e7812 */ /* 0x000fc400078ec0ff */
[----:B------:R-:W-:Y:S02]  /*211e0*/  LOP3.LUT R52, R53, 0x380, RZ, 0xc0, !PT ;  /* 0x0000038035347812 */ /* 0x000fe400078ec0ff */
[----:B------:R-:W-:Y:S02]  /*211f0*/  LOP3.LUT R50, R51, 0x380, RZ, 0xc0, !PT ;  /* 0x0000038033327812 */ /* 0x000fe400078ec0ff */
[----:B------:R-:W-:Y:S02]  /*21200*/  LOP3.LUT R60, R61, 0x380, RZ, 0xc0, !PT ;  /* 0x000003803d3c7812 */ /* 0x000fe400078ec0ff */
[----:B------:R-:W-:Y:S02]  /*21210*/  SHF.R.U64 R68, R68, 0x3, RZ ;  /* 0x0000000344447819 */ /* 0x000fe400000012ff */
[----:B------:R-:W-:Y:S02]  /*21220*/  SHF.R.U64 R62, R62, 0x3, RZ ;  /* 0x000000033e3e7819 */ /* 0x000fe400000012ff */
[----:B------:R-:W-:-:S02]  /*21230*/  SHF.R.U64 R52, R52, 0x3, RZ ;  /* 0x0000000334347819 */ /* 0x000fc400000012ff */
        /* <DEDUP_REMOVED lines=9> */
[----:B------:R-:W-:-:S02]  /*212d0*/  IADD3.X R69, RZ, R67, RZ, P3, !PT ;  /* 0x00000043ff457210 */ /* 0x000fc40001ffe4ff */
[----:B------:R-:W-:Y:S01]  /*212e0*/  LOP3.LUT R60, R60, R61, RZ, 0x3c, !PT ;  /* 0x0000003d3c3c7212 */ /* 0x000fe200078e3cff */
[----:B------:R-:W-:Y:S01]  /*212f0*/  IMAD.X R61, RZ, RZ, R67, P1 ;  /* 0x000000ffff3d7224 */ /* 0x000fe200008e0643 */
[C---:B------:R-:W-:Y:S02]  /*21300*/  IADD3 R47, P3, R66.reuse, 0x4020, RZ ;  /* 0x00004020422f7810 */ /* 0x040fe40007f7e0ff */
[C---:B------:R-:W-:Y:S02]  /*21310*/  IADD3 R45, P2, R66.reuse, 0x4000, RZ ;  /* 0x00004000422d7810 */ /* 0x040fe40007f5e0ff */
[C---:B------:R-:W-:Y:S02]  /*21320*/  IADD3 R39, P5, R66.reuse, 0x40, RZ ;  /* 0x0000004042277810 */ /* 0x040fe40007fbe0ff */
[C---:B------:R-:W-:Y:S02]  /*21330*/  IADD3 R15, P4, R66.reuse, 0x20, RZ ;  /* 0x00000020420f7810 */ /* 0x040fe40007f9e0ff */
[----:B------:R-:W-:-:S02]  /*21340*/  IADD3 R43, P1, R66, 0x60, RZ ;  /* 0x00000060422b7810 */ /* 0x000fc40007f3e0ff */
[----:B------:R-:W-:Y:S02]  /*21350*/  LOP3.LUT R46, R47, 0x380, RZ, 0xc0, !PT ;  /* 0x000003802f2e7812 */ /* 0x000fe400078ec0ff */
[----:B------:R-:W-:Y:S02]  /*21360*/  LOP3.LUT R44, R45, 0x380, RZ, 0xc0, !PT ;  /* 0x000003802d2c7812 */ /* 0x000fe400078ec0ff */
[----:B------:R-:W-:Y:S02]  /*21370*/  LOP3.LUT R38, R39, 0x380, RZ, 0xc0, !PT ;  /* 0x0000038027267812 */ /* 0x000fe400078ec0ff */
[----:B------:R-:W-:Y:S02]  /*21380*/  LOP3.LUT R14, R15, 0x380, RZ, 0xc0, !PT ;  /* 0x000003800f0e7812 */ /* 0x000fe400078ec0ff */
[----:B------:R-:W-:Y:S02]  /*21390*/  LOP3.LUT R42, R43, 0x380, RZ, 0xc0, !PT ;  /* 0x000003802b2a7812 */ /* 0x000fe400078ec0ff */
[----:B------:R-:W-:-:S02]  /*213a0*/  LOP3.LUT R5, R66, 0x380, RZ, 0xc0, !PT ;  /* 0x0000038042057812 */ /* 0x000fc400078ec0ff */
[----:B------:R-:W-:Y:S02]  /*213b0*/  SHF.R.U64 R46, R46, 0x3, RZ ;  /* 0x000000032e2e7819 */ /* 0x000fe400000012ff */
[----:B------:R-:W-:Y:S02]  /*213c0*/  SHF.R.U64 R44, R44, 0x3, RZ ;  /* 0x000000032c2c7819 */ /* 0x000fe400000012ff */
[----:B------:R-:W-:Y:S02]  /*213d0*/  SHF.R.U64 R38, R38, 0x3, RZ ;  /* 0x0000000326267819 */ /* 0x000fe400000012ff */
[----:B------:R-:W-:Y:S02]  /*213e0*/  SHF.R.U64 R14, R14, 0x3, RZ ;  /* 0x000000030e0e7819 */ /* 0x000fe400000012ff */
[----:B------:R-:W-:Y:S02]  /*213f0*/  SHF.R.U64 R42, R42, 0x3, RZ ;  /* 0x000000032a2a7819 */ /* 0x000fe400000012ff */
[----:B------:R-:W-:-:S02]  /*21400*/  SHF.R.U64 R5, R5, 0x3, RZ ;  /* 0x0000000305057819 */ /* 0x000fc400000012ff */
        /* <DEDUP_REMOVED lines=8> */
[----:B------:R-:W-:Y:S02]  /*21490*/  LOP3.LUT R42, R42, R43, RZ, 0x3c, !PT ;  /* 0x0000002b2a2a7212 */ /* 0x000fe400078e3cff */
[----:B------:R-:W-:-:S02]  /*214a0*/  LOP3.LUT R66, R5, R66, RZ, 0x3c, !PT ;  /* 0x0000004205427212 */ /* 0x000fc400078e3cff */
[----:B------:R-:W-:Y:S01]  /*214b0*/  IADD3.X R43, RZ, R67, RZ, P1, !PT ;  /* 0x00000043ff2b7210 */ /* 0x000fe20000ffe4ff */
[----:B----4-:R-:W-:Y:S01]  /*214c0*/  IMAD.SHL.U32 R87, R143, 0x4, RZ ;  /* 0x000000048f577824 */ /* 0x010fe200078e00ff */
        /* <DEDUP_REMOVED lines=16> */
[----:B---3--:R-:W-:Y:S01]  /*215d0*/  SHF.L.U64.HI R107, R143, 0x2, R151 ;  /* 0x000000028f6b7819 */ /* 0x008fe20000010297 */
[----:B------:R-:W-:Y:S06]  /*215e0*/  BRA.DIV UR4, `(.L_x_2527) ;  /* 0x000000c604007947 */ /* 0x000fec000b800000 */
[----:B------:R-:W-:Y:S02]  /*215f0*/  SEL R82, R31, R86, P0 ;  /* 0x000000561f527207 */ /* 0x000fe40000000000 */
[----:B------:R-:W-:Y:S02]  /*21600*/  SEL R84, R86, R31, P0 ;  /* 0x0000001f56547207 */ /* 0x000fe40000000000 */
[----:B------:R-:W-:Y:S02]  /*21610*/  SEL R24, R40, R41, P0 ;  /* 0x0000002928187207 */ /* 0x000fe40000000000 */
[----:B------:R-:W-:Y:S01]  /*21620*/  SEL R26, R41, R40, P0 ;  /* 0x00000028291a7207 */ /* 0x000fe20000000000 */
[----:B------:R-:W-:Y:S01]  /*21630*/  SHFL.IDX PT, R82, R82, R3, 0x1c1f ;  /* 0x001c1f0352527589 */ /* 0x000fe200000e0000 */
[----:B------:R-:W-:Y:S02]  /*21640*/  SEL R86, R7, R90, P0 ;  /* 0x0000005a07567207 */ /* 0x000fe40000000000 */
        /* <DEDUP_REMOVED lines=51> */
[----:B------:R-:W-:Y:S01]  /*21980*/  SHFL.IDX PT, R64, R64, R3, 0x1c1f ;  /* 0x001c1f0340407589 */ /* 0x000fe200000e0000 */
[----:B------:R-:W-:Y:S02]  /*21990*/  SEL R94, R11, R98, P0 ;  /* 0x000000620b5e7207 */ /* 0x000fe40000000000 */
[----:B------:R-:W-:Y:S01]  /*219a0*/  SEL R96, R98, R11, P0 ;  /* 0x0000000b62607207 */ /* 0x000fe20000000000 */
[----:B------:R-:W4:Y:S01]  /*219b0*/  SHFL.IDX PT, R45, R66, R9, 0x1c1f ;  /* 0x001c1f09422d7589 */ /* 0x000f2200000e0000 */
[----:B------:R-:W-:-:S02]  /*219c0*/  SEL R102, R25, R106, P0 ;  /* 0x0000006a19667207 */ /* 0x000fc40000000000 */
[----:B------:R-:W-:Y:S01]  /*219d0*/  SEL R104, R106, R25, P0 ;  /* 0x000000196a687207 */ /* 0x000fe20000000000 */
[----:B------:R-:W-:Y:S01]  /*219e0*/  SHFL.IDX PT, R68, R68, R3, 0x1c1f ;  /* 0x001c1f0344447589 */ /* 0x000fe200000e0000 */
[----:B------:R-:W-:Y:S02]  /*219f0*/  SEL R110, R21, R114, P0 ;  /* 0x00000072156e7207 */ /* 0x000fe40000000000 */
[----:B------:R-:W-:Y:S01]  /*21a00*/  SEL R112, R114, R21, P0 ;  /* 0x0000001572707207 */ /* 0x000fe20000000000 */
[----:B------:R-:W5:Y:S01]  /*21a10*/  SHFL.IDX PT, R47, R70, R9, 0x1c1f ;  /* 0x001c1f09462f7589 */ /* 0x000f6200000e0000 */
        /* <DEDUP_REMOVED lines=23> */
[----:B------:R-:W5:Y:S01]  /*21b90*/  SHFL.IDX PT, R38, R38, R9, 0x1c1f ;  /* 0x001c1f0926267589 */ /* 0x000f6200000e0000 */
[----:B------:R-:W-:Y:S02]  /*21ba0*/  SEL R5, R150, R119, P0 ;  /* 0x0000007796057207 */ /* 0x000fe40000000000 */
[----:B0-----:R-:W-:Y:S01]  /*21bb0*/  SEL R12, R40, R33, P0 ;  /* 0x00000021280c7207 */ /* 0x001fe20000000000 */
[----:B------:R-:W0:Y:S01]  /*21bc0*/  SHFL.IDX PT, R49, R74, R9, 0x1c1f ;  /* 0x001c1f094a317589 */ /* 0x000e2200000e0000 */
[----:B------:R-:W-:Y:S02]  /*21bd0*/  SEL R14, R33, R40, P0 ;  /* 0x00000028210e7207 */ /* 0x000fe40000000000 */
[----:B-1----:R-:W-:Y:S01]  /*21be0*/  SEL R40, R44, R35, P0 ;  /* 0x000000232c287207 */ /* 0x002fe20000000000 */
[----:B------:R-:W-:Y:S01]  /*21bf0*/  SHFL.IDX PT, R78, R78, R3, 0x1c1f ;  /* 0x001c1f034e4e7589 */ /* 0x000fe200000e0000 */
[----:B------:R-:W-:-:S02]  /*21c00*/  SEL R42, R35, R44, P0 ;  /* 0x0000002c232a7207 */ /* 0x000fc40000000000 */
[----:B--2---:R-:W-:Y:S01]  /*21c10*/  SEL R44, R48, R37, P0 ;  /* 0x00000025302c7207 */ /* 0x004fe20000000000 */
[----:B------:R-:W1:Y:S01]  /*21c20*/  SHFL.IDX PT, R8, R4, R9, 0x1c1f ;  /* 0x001c1f0904087589 */ /* 0x000e6200000e0000 */
[----:B------:R-:W-:Y:S02]  /*21c30*/  SEL R46, R37, R48, P0 ;  /* 0x00000030252e7207 */ /* 0x000fe40000000000 */
[----:B------:R-:W-:Y:S01]  /*21c40*/  SEL R48, R52, R39, P0 ;  /* 0x0000002734307207 */ /* 0x000fe20000000000 */
[----:B------:R-:W2:Y:S01]  /*21c50*/  SHFL.IDX PT, R51, R80, R9, 0x1c1f ;  /* 0x001c1f0950337589 */ /* 0x000ea200000e0000 */
[----:B------:R-:W-:Y:S02]  /*21c60*/  SEL R50, R39, R52, P0 ;  /* 0x0000003427327207 */ /* 0x000fe40000000000 */
[----:B------:R-:W-:Y:S01]  /*21c70*/  SEL R52, R56, R41, P0 ;  /* 0x0000002938347207 */ /* 0x000fe20000000000 */
[----:B------:R-:W-:Y:S01]  /*21c80*/  SHFL.IDX PT, R10, R10, R3, 0x1c1f ;  /* 0x001c1f030a0a7589 */ /* 0x000fe200000e0000 */
[----:B------:R-:W-:-:S02]  /*21c90*/  SEL R54, R41, R56, P0 ;  /* 0x0000003829367207 */ /* 0x000fc40000000000 */
[----:B---3--:R-:W-:Y:S01]  /*21ca0*/  SEL R56, R60, R43, P0 ;  /* 0x0000002b3c387207 */ /* 0x008fe20000000000 */
[----:B------:R-:W-:Y:S01]  /*21cb0*/  SHFL.IDX PT, R94, R94, R3, 0x1c1f ;  /* 0x001c1f035e5e7589 */ /* 0x000fe200000e0000 */
[----:B------:R-:W-:Y:S02]  /*21cc0*/  SEL R58, R43, R60, P0 ;  /* 0x0000003c2b3a7207 */ /* 0x000fe40000000000 */
[----:B----4-:R-:W-:Y:S01]  /*21cd0*/  SEL R60, R64, R45, P0 ;  /* 0x0000002d403c7207 */ /* 0x010fe20000000000 */
[----:B------:R-:W-:Y:S01]  /*21ce0*/  SHFL.IDX PT, R98, R98, R3, 0x1c1f ;  /* 0x001c1f0362627589 */ /* 0x000fe200000e0000 */
[----:B------:R-:W-:Y:S02]  /*21cf0*/  SEL R62, R45, R64, P0 ;  /* 0x000000402d3e7207 */ /* 0x000fe40000000000 */
[----:B-----5:R-:W-:Y:S01]  /*21d00*/  SEL R64, R68, R47, P0 ;  /* 0x0000002f44407207 */ /* 0x020fe20000000000 */
        /* <DEDUP_REMOVED lines=8> */
[----:B0-----:R-:W-:Y:S01]  /*21d90*/  SEL R68, R72, R49, P0 ;  /* 0x0000003148447207 */ /* 0x001fe20000000000 */
[----:B------:R-:W-:Y:S01]  /*21da0*/  SHFL.IDX PT, R114, R114, R3, 0x1c1f ;  /* 0x001c1f0372727589 */ /* 0x000fe200000e0000 */
[----:B------:R-:W-:-:S02]  /*21db0*/  SEL R70, R49, R72, P0 ;  /* 0x0000004831467207 */ /* 0x000fc40000000000 */
[----:B-1----:R-:W-:Y:S01]  /*21dc0*/  SEL R4, R7, R8, P0 ;  /* 0x0000000807047207 */ /* 0x002fe20000000000 */
[----:B------:R-:W-:Y:S01]  /*21dd0*/  SHFL.IDX PT, R118, R118, R3, 0x1c1f ;  /* 0x001c1f0376767589 */ /* 0x000fe200000e0000 */
[----:B------:R-:W-:Y:S02]  /*21de0*/  SEL R26, R26, R25, P0 ;  /* 0x000000191a1a7207 */ /* 0x000fe40000000000 */
[----:B------:R-:W-:Y:S01]  /*21df0*/  SEL R30, R30, R27, P0 ;  /* 0x0000001b1e1e7207 */ /* 0x000fe20000000000 */
[----:B------:R-:W-:Y:S01]  /*21e00*/  SHFL.IDX PT, R21, R20, R9, 0x1c1f ;  /* 0x001c1f0914157589 */ /* 0x000fe200000e0000 */
[----:B------:R-:W-:Y:S02]  /*21e10*/  SEL R34, R34, R29, P0 ;  /* 0x0000001d22227207 */ /* 0x000fe40000000000 */
[----:B------:R-:W-:Y:S01]  /*21e20*/  SEL R38, R38, R31, P0 ;  /* 0x0000001f26267207 */ /* 0x000fe20000000000 */
[----:B------:R-:W-:Y:S01]  /*21e30*/  SHFL.IDX PT, R53, R84, R9, 0x1c1f ;  /* 0x001c1f0954357589 */ /* 0x000fe200000e0000 */
[----:B--2---:R-:W-:-:S02]  /*21e40*/  SEL R72, R78, R51, P0 ;  /* 0x000000334e487207 */ /* 0x004fc40000000000 */
[----:B------:R-:W-:Y:S01]  /*21e50*/  SEL R74, R51, R78, P0 ;  /* 0x0000004e334a7207 */ /* 0x000fe20000000000 */
[----:B------:R-:W0:Y:S01]  /*21e60*/  SHFL.IDX PT, R55, R88, R9, 0x1c1f ;  /* 0x001c1f0958377589 */ /* 0x000e2200000e0000 */
[----:B------:R-:W-:-:S03]  /*21e70*/  IMAD.MOV.U32 R78, RZ, RZ, RZ ;  /* 0x000000ffff4e7224 */ /* 0x000fc600078e00ff */
[----:B------:R-:W1:Y:S04]  /*21e80*/  SHFL.IDX PT, R57, R92, R9, 0x1c1f ;  /* 0x001c1f095c397589 */ /* 0x000e6800000e0000 */
        /* <DEDUP_REMOVED lines=52> */
.L_x_2801:
[----:B------:R-:W-:Y:S05]  /*221d0*/  WARPSYNC.ALL ;  /* 0x0000000000007948 */ /* 0x000fea0003800000 */
[----:B------:R-:W-:Y:S06]  /*221e0*/  BAR.SYNC.DEFER_BLOCKING 0x1, 0x100 ;  /* 0x0044000000007b1d */ /* 0x000fec0000010000 */
[----:B------:R-:W-:-:S02]  /*221f0*/  ULDC.64 UR4, c[0x0][0xc00] ;  /* 0x0003000000047ab9 */ /* 0x000fc40000000a00 */
[----:B------:R-:W0:Y:S01]  /*22200*/  LDC R3, c[0x0][0xbe8] ;  /* 0x0002fa00ff037b82 */ /* 0x000e220000000800 */
[----:B------:R-:W-:Y:S01]  /*22210*/  ISETP.NE.U32.AND P1, PT, RZ, UR4, PT ;  /* 0x00000004ff007c0c */ /* 0x000fe2000bf25070 */
[----:B------:R-:W2:Y:S01]  /*22220*/  LDL R21, [R1+0x48] ;  /* 0x0000480001157983 */ /* 0x000ea20000100800 */
[----:B------:R-:W-:Y:S02]  /*22230*/  IADD3 R112, P2, R87, UR4, RZ ;  /* 0x0000000457707c10 */ /* 0x000fe4000ff5e0ff */
[----:B------:R-:W-:Y:S01]  /*22240*/  ISETP.NE.AND.EX P1, PT, RZ, UR5, PT, P1 ;  /* 0x00000005ff007c0c */ /* 0x000fe2000bf25310 */
[----:B------:R-:W2:Y:S01]  /*22250*/  LDL R84, [R1] ;  /* 0x0000000001547983 */ /* 0x000ea20000100800 */
[----:B------:R-:W-:Y:S01]  /*22260*/  IADD3.X R113, R107, UR5, RZ, P2, !PT ;  /* 0x000000056b717c10 */ /* 0x000fe200097fe4ff */
[----:B------:R-:W-:Y:S02]  /*22270*/  ULDC.64 UR4, c[0x0][0xc08] ;  /* 0x0003020000047ab9 */ /* 0x000fe40000000a00 */
[----:B------:R-:W-:Y:S04]  /*22280*/  STSM.16.M88.4 [R111], R4 ;  /* 0x000000046f007844 */ /* 0x000fe80000000200 */
[----:B------:R1:W-:Y:S04]  /*22290*/  STSM.16.M88.4 [R73], R8 ;  /* 0x0000000849007844 */ /* 0x0003e80000000200 */
[----:B------:R-:W-:Y:S04]  /*222a0*/  STSM.16.M88.4 [R89], R24 ;  /* 0x0000001859007844 */ /* 0x000fe80000000200 */
[----:B------:R-:W-:Y:S04]  /*222b0*/  STSM.16.M88.4 [R91], R28 ;  /* 0x0000001c5b007844 */ /* 0x000fe80000000200 */
[----:B------:R-:W-:Y:S04]  /*222c0*/  STSM.16.M88.4 [R93], R32 ;  /* 0x000000205d007844 */ /* 0x000fe80000000200 */
[----:B------:R-:W-:Y:S01]  /*222d0*/  STSM.16.M88.4 [R95], R36 ;  /* 0x000000245f007844 */ /* 0x000fe20000000200 */
[----:B-1----:R-:W-:-:S02]  /*222e0*/  SEL R73, R75, R20, P0 ;  /* 0x000000144b497207 */ /* 0x002fc40000000000 */
[----:B------:R-:W-:Y:S01]  /*222f0*/  SEL R75, R20, R75, P0 ;  /* 0x0000004b144b7207 */ /* 0x000fe20000000000 */
[----:B------:R2:W-:Y:S04]  /*22300*/  STSM.16.M88.4 [R97], R12 ;  /* 0x0000000c61007844 */ /* 0x0005e80000000200 */
[----:B------:R1:W-:Y:S04]  /*22310*/  STSM.16.M88.4 [R99], R40 ;  /* 0x0000002863007844 */ /* 0x0003e80000000200 */
[----:B------:R1:W-:Y:S04]  /*22320*/  STSM.16.M88.4 [R101], R44 ;  /* 0x0000002c65007844 */ /* 0x0003e80000000200 */
[----:B------:R1:W-:Y:S04]  /*22330*/  STSM.16.M88.4 [R103], R48 ;  /* 0x0000003067007844 */ /* 0x0003e80000000200 */
[----:B------:R1:W-:Y:S01]  /*22340*/  STSM.16.M88.4 [R105], R52 ;  /* 0x0000003469007844 */ /* 0x0003e20000000200 */
[----:B------:R-:W-:-:S03]  /*22350*/  ISETP.NE.U32.AND P0, PT, RZ, UR4, PT ;  /* 0x00000004ff007c0c */ /* 0x000fc6000bf05070 */
[----:B------:R1:W-:Y:S04]  /*22360*/  STSM.16.M88.4 [R109], R56 ;  /* 0x000000386d007844 */ /* 0x0003e80000000200 */
[----:B------:R1:W-:Y:S04]  /*22370*/  STSM.16.M88.4 [R79], R60 ;  /* 0x0000003c4f007844 */ /* 0x0003e80000000200 */
[----:B------:R1:W-:Y:S04]  /*22380*/  STSM.16.M88.4 [R81], R64 ;  /* 0x0000004051007844 */ /* 0x0003e80000000200 */
[----:B------:R1:W-:Y:S01]  /*22390*/  STSM.16.M88.4 [R83], R68 ;  /* 0x0000004453007844 */ /* 0x0003e20000000200 */
[----:B------:R-:W-:-:S03]  /*223a0*/  ISETP.NE.AND.EX P0, PT, RZ, UR5, PT, P0 ;  /* 0x00000005ff007c0c */ /* 0x000fc6000bf05300 */
[----:B------:R1:W-:Y:S01]  /*223b0*/  STSM.16.M88.4 [R85], R72 ;  /* 0x0000004855007844 */ /* 0x0003e20000000200 */
[----:B------:R-:W-:Y:S09]  /*223c0*/  BAR.SYNC.DEFER_BLOCKING 0x1, 0x100 ;  /* 0x0044000000007b1d */ /* 0x000ff20000010000 */
[----:B------:R-:W-:Y:S01]  /*223d0*/  @P0 IADD3 R4, P3, R87, UR4, RZ ;  /* 0x0000000457040c10 */ /* 0x000fe2000ff7e0ff */
[----:B------:R-:W-:-:S02]  /*223e0*/  ULDC UR4, c[0x0][0xa88] ;  /* 0x0002a20000047ab9 */ /* 0x000fc40000000800 */
[----:B------:R-:W-:Y:S01]  /*223f0*/  IMAD.U32 R8, RZ, RZ, UR4 ;  /* 0x00000004ff087e24 */ /* 0x000fe2000f8e00ff */
[----:B------:R-:W-:Y:S01]  /*22400*/  @P0 IADD3.X R5, R107, UR5, RZ, P3, !PT ;  /* 0x000000056b050c10 */ /* 0x000fe20009ffe4ff */
[----:B------:R1:W5:Y:S01]  /*22410*/  @P1 LDG.E R78, desc[UR46][R112.64] ;  /* 0x0000002e704e1981 */ /* 0x000362000c1e1900 */
[----:B0-----:R-:W-:-:S03]  /*22420*/  ISETP.NE.AND P2, PT, R3, 0x1, PT ;  /* 0x000000010300780c */ /* 0x001fc60003f45270 */
[----:B------:R1:W5:Y:S10]  /*22430*/  @P0 LDG.E R8, desc[UR46][R4.64] ;  /* 0x0000002e04080981 */ /* 0x000374000c1e1900 */
[----:B------:R-:W0:Y:S08]  /*22440*/  @P2 LDC R6, c[0x0][0xbec] ;  /* 0x0002fb00ff062b82 */ /* 0x000e300000000800 */
[----:B------:R-:W3:Y:S01]  /*22450*/  @P2 LDC R9, c[0x0][0xbf0] ;  /* 0x0002fc00ff092b82 */ /* 0x000ee20000000800 */
[----:B--2---:R-:W-:Y:S01]  /*22460*/  IMAD.IADD R13, R21, 0x1, R84 ;  /* 0x00000001150d7824 */ /* 0x004fe200078e0254 */
[----:B01-3--:R-:W-:Y:S06]  /*22470*/  @P0 BRA `(.L_x_2528) ;  /* 0x0000000000100947 */ /* 0x00bfec0003800000 */
[----:B------:R-:W-:Y:S05]  /*22480*/  @!P1 BRA `(.L_x_2528) ;  /* 0x00000000000c9947 */ /* 0x000fea0003800000 */
[----:B------:R-:W2:Y:S04]  /*22490*/  LDG.E R5, desc[UR46][R112.64] ;  /* 0x0000002e70057981 */ /* 0x000ea8000c1e1900 */
[----:B-----5:R-:W2:Y:S02]  /*224a0*/  LDG.E R8, desc[UR46][R112.64+0x4] ;  /* 0x0000042e70087981 */ /* 0x020ea4000c1e1900 */
[----:B--2---:R-:W-:-:S07]  /*224b0*/  IADD3 R8, -R5, R8, RZ ;  /* 0x0000000805087210 */ /* 0x004fce0007ffe1ff */
.L_x_2528:
[----:B------:R-:W2:Y:S01]  /*224c0*/  LDL.LU R86, [R1+0x50] ;  /* 0x0000500001567983 */ /* 0x000ea20000300800 */
[----:B------:R-:W-:Y:S01]  /*224d0*/  @P2 IMAD.HI.U32 R4, R13, R6, RZ ;  /* 0x000000060d042227 */ /* 0x000fe200078e00ff */
[----:B------:R-:W-:Y:S01]  /*224e0*/  ULDC.64 UR4, c[0x0][0xb90] ;  /* 0x0002e40000047ab9 */ /* 0x000fe20000000a00 */
[----:B-----5:R-:W-:Y:S01]  /*224f0*/  SHF.R.S32.HI R79, RZ, 0x1f, R78 ;  /* 0x0000001fff4f7819 */ /* 0x020fe2000001144e */
[----:B------:R-:W0:Y:S01]  /*22500*/  @P2 LDC R83, c[0x0][0xbec] ;  /* 0x0002fb00ff532b82 */ /* 0x000e220000000800 */
[----:B------:R-:W-:Y:S01]  /*22510*/  IMAD.MOV.U32 R7, RZ, RZ, R13 ;  /* 0x000000ffff077224 */ /* 0x000fe200078e000d */
[----:B------:R-:W-:Y:S01]  /*22520*/  @P2 SHF.R.U32.HI R7, RZ, R9, R4 ;  /* 0x00000009ff072219 */ /* 0x000fe20000011604 */
[----:B------:R-:W-:Y:S01]  /*22530*/  IMAD R11, R19, 0x40, R22 ;  /* 0x00000040130b7824 */ /* 0x000fe200078e0216 */
[----:B------:R-:W-:Y:S01]  /*22540*/  SEL R20, R151, RZ, !P1 ;  /* 0x000000ff97147207 */ /* 0x000fe20004800000 */
[----:B------:R-:W-:Y:S01]  /*22550*/  VIADD R82, R135, 0xffffff80 ;  /* 0xffffff8087527836 */ /* 0x000fe20000000000 */
[----:B------:R-:W-:Y:S01]  /*22560*/  SEL R21, R143, RZ, !P1 ;  /* 0x000000ff8f157207 */ /* 0x000fe20004800000 */
[----:B------:R-:W-:Y:S01]  /*22570*/  IMAD.WIDE R76, R11, 0x2, R76 ;  /* 0x000000020b4c7825 */ /* 0x000fe200078e024c */
[----:B------:R-:W-:-:S02]  /*22580*/  SHF.R.S32.HI R11, RZ, 0x1f, R7 ;  /* 0x0000001fff0b7819 */ /* 0x000fc40000011407 */
[----:B------:R-:W-:Y:S01]  /*22590*/  SHF.R.S32.HI R85, RZ, 0x1f, R82 ;  /* 0x0000001fff557819 */ /* 0x000fe20000011452 */
[----:B------:R-:W-:Y:S01]  /*225a0*/  IMAD R81, R8, R3, RZ ;  /* 0x0000000308517224 */ /* 0x000fe200078e02ff */
[C---:B------:R-:W-:Y:S02]  /*225b0*/  IADD3 R69, P0, R76.reuse, 0x1000, RZ ;  /* 0x000010004c457810 */ /* 0x040fe40007f1e0ff */
[C---:B------:R-:W-:Y:S02]  /*225c0*/  IADD3 R57, P5, R76.reuse, 0x4000, RZ ;  /* 0x000040004c397810 */ /* 0x040fe40007fbe0ff */
[----:B------:R-:W-:Y:S02]  /*225d0*/  LOP3.LUT R68, R69, 0x380, RZ, 0xc0, !PT ;  /* 0x0000038045447812 */ /* 0x000fe400078ec0ff */
[----:B------:R-:W-:Y:S02]  /*225e0*/  IADD3 R53, P4, R76, 0x5000, RZ ;  /* 0x000050004c357810 */ /* 0x000fe40007f9e0ff */
[----:B------:R-:W-:-:S02]  /*225f0*/  SHF.R.U64 R68, R68, 0x3, RZ ;  /* 0x0000000344447819 */ /* 0x000fc400000012ff */
[----:B------:R-:W-:Y:S02]  /*22600*/  LOP3.LUT R56, R57, 0x380, RZ, 0xc0, !PT ;  /* 0x0000038039387812 */ /* 0x000fe400078ec0ff */
[----:B------:R-:W-:Y:S01]  /*22610*/  LOP3.LUT R68, R68, R69, RZ, 0x3c, !PT ;  /* 0x0000004544447212 */ /* 0x000fe200078e3cff */
[----:B------:R-:W-:Y:S01]  /*22620*/  IMAD.X R69, RZ, RZ, R77, P0 ;  /* 0x000000ffff457224 */ /* 0x000fe200000e064d */
[----:B------:R-:W-:Y:S02]  /*22630*/  IADD3 R49, P0, R76, 0x6000, RZ ;  /* 0x000060004c317810 */ /* 0x000fe40007f1e0ff */
[----:B------:R-:W-:Y:S02]  /*22640*/  LOP3.LUT R52, R53, 0x380, RZ, 0xc0, !PT ;  /* 0x0000038035347812 */ /* 0x000fe400078ec0ff */
[----:B------:R-:W-:Y:S02]  /*22650*/  LOP3.LUT R48, R49, 0x380, RZ, 0xc0, !PT ;  /* 0x0000038031307812 */ /* 0x000fe400078ec0ff */
[----:B------:R-:W-:-:S02]  /*22660*/  SHF.R.U64 R56, R56, 0x3, RZ ;  /* 0x0000000338387819 */ /* 0x000fc400000012ff */
[----:B------:R-:W-:Y:S02]  /*22670*/  SHF.R.U64 R52, R52, 0x3, RZ ;  /* 0x0000000334347819 */ /* 0x000fe400000012ff */
[----:B------:R-:W-:Y:S02]  /*22680*/  SHF.R.U64 R48, R48, 0x3, RZ ;  /* 0x0000000330307819 */ /* 0x000fe400000012ff */
[----:B------:R-:W-:Y:S01]  /*22690*/  LOP3.LUT R56, R56, R57, RZ, 0x3c, !PT ;  /* 0x0000003938387212 */ /* 0x000fe200078e3cff */
[--C-:B------:R-:W-:Y:S01]  /*226a0*/  IMAD.X R57, RZ, RZ, R77.reuse, P5 ;  /* 0x000000ffff397224 */ /* 0x100fe200028e064d */
[----:B------:R-:W-:Y:S01]  /*226b0*/  LOP3.LUT R52, R52, R53, RZ, 0x3c, !PT ;  /* 0x0000003534347212 */ /* 0x000fe200078e3cff */
[----:B------:R-:W-:Y:S01]  /*226c0*/  IMAD.X R53, RZ, RZ, R77, P4 ;  /* 0x000000ffff357224 */ /* 0x000fe200020e064d */
[----:B------:R-:W-:Y:S02]  /*226d0*/  LOP3.LUT R48, R48, R49, RZ, 0x3c, !PT ;  /* 0x0000003130307212 */ /* 0x000fe400078e3cff */
[----:B------:R-:W-:-:S02]  /*226e0*/  IADD3.X R49, RZ, R77, RZ, P0, !PT ;  /* 0x0000004dff317210 */ /* 0x000fc400007fe4ff */
[C---:B------:R-:W-:Y:S02]  /*226f0*/  IADD3 R37, P5, R76.reuse, 0x9000, RZ ;  /* 0x000090004c257810 */ /* 0x040fe40007fbe0ff */
[----:B------:R-:W-:Y:S02]  /*22700*/  IADD3 R33, P4, R76, 0xa000, RZ ;  /* 0x0000a0004c217810 */ /* 0x000fe40007f9e0ff */
[----:B------:R-:W-:Y:S02]  /*22710*/  LOP3.LUT R36, R37, 0x380, RZ, 0xc0, !PT ;  /* 0x0000038025247812 */ /* 0x000fe400078ec0ff */
[----:B------:R-:W-:Y:S02]  /*22720*/  LOP3.LUT R32, R33, 0x380, RZ, 0xc0, !PT ;  /* 0x0000038021207812 */ /* 0x000fe400078ec0ff */
[----:B------:R-:W-:Y:S02]  /*22730*/  SHF.R.U64 R36, R36, 0x3, RZ ;  /* 0x0000000324247819 */ /* 0x000fe400000012ff */
[----:B------:R-:W-:-:S02]  /*22740*/  SHF.R.U64 R32, R32, 0x3, RZ ;  /* 0x0000000320207819 */ /* 0x000fc400000012ff */
[----:B------:R-:W-:Y:S01]  /*22750*/  LOP3.LUT R36, R36, R37, RZ, 0x3c, !PT ;  /* 0x0000002524247212 */ /* 0x000fe200078e3cff */
[----:B------:R-:W-:Y:S01]  /*22760*/  IMAD.X R37, RZ, RZ, R77, P5 ;  /* 0x000000ffff257224 */ /* 0x000fe200028e064d */
[----:B------:R-:W-:Y:S02]  /*22770*/  LOP3.LUT R32, R32, R33, RZ, 0x3c, !PT ;  /* 0x0000002120207212 */ /* 0x000fe400078e3cff */
[----:B------:R-:W-:Y:S01]  /*22780*/  IADD3.X R33, RZ, R77, RZ, P4, !PT ;  /* 0x0000004dff217210 */ /* 0x000fe200027fe4ff */
[----:B------:R-:W-:Y:S01]  /*22790*/  BSSY B1, `(.L_x_2529) ;  /* 0x00000c6000017945 */ /* 0x000fe20003800000 */
[----:B------:R-:W-:Y:S02]  /*227a0*/  SHF.R.S32.HI R89, RZ, 0x1f, R22 ;  /* 0x0000001fff597819 */ /* 0x000fe40000011416 */
[----:B--2---:R-:W-:Y:S01]  /*227b0*/  SHF.R.S32.HI R80, RZ, 0x1f, R86 ;  /* 0x0000001fff507819 */ /* 0x004fe20000011456 */
[----:B------:R-:W-:-:S04]  /*227c0*/  IMAD.WIDE.U32 R4, R86, UR4, R78 ;  /* 0x0000000456047c25 */ /* 0x000fc8000f8e004e */
[----:B------:R-:W-:-:S04]  /*227d0*/  IMAD R6, R80, UR4, RZ ;  /* 0x0000000450067c24 */ /* 0x000fc8000f8e02ff */
[----:B------:R-:W-:Y:S01]  /*227e0*/  IMAD R9, R86, UR5, R6 ;  /* 0x0000000556097c24 */ /* 0x000fe2000f8e0206 */
[----:B------:R-:W-:Y:S01]  /*227f0*/  ULDC.64 UR4, c[0x0][0xb98] ;  /* 0x0002e60000047ab9 */ /* 0x000fe20000000a00 */
[----:B------:R-:W-:Y:S02]  /*22800*/  IMAD.MOV R6, RZ, RZ, -R7 ;  /* 0x000000ffff067224 */ /* 0x000fe400078e0a07 */
[----:B------:R-:W-:Y:S02]  /*22810*/  IMAD.IADD R5, R5, 0x1, R9 ;  /* 0x0000000105057824 */ /* 0x000fe400078e0209 */
[----:B------:R-:W-:Y:S01]  /*22820*/  IMAD R9, R3, R6, R13 ;  /* 0x0000000603097224 */ /* 0x000fe200078e020d */
[----:B------:R-:W-:Y:S01]  /*22830*/  IADD3 R13, P5, R76, 0xd000, RZ ;  /* 0x0000d0004c0d7810 */ /* 0x000fe20007fbe0ff */
[----:B------:R-:W-:Y:S02]  /*22840*/  IMAD R6, R20, UR4, RZ ;  /* 0x0000000414067c24 */ /* 0x000fe4000f8e02ff */
[----:B------:R-:W-:Y:S01]  /*22850*/  IMAD.WIDE.U32 R4, R21, UR4, R4 ;  /* 0x0000000415047c25 */ /* 0x000fe2000f8e0004 */
[----:B------:R-:W-:-:S03]  /*22860*/  LOP3.LUT R12, R13, 0x380, RZ, 0xc0, !PT ;  /* 0x000003800d0c7812 */ /* 0x000fc600078ec0ff */
[----:B------:R-:W-:Y:S01]  /*22870*/  IMAD R10, R21, UR5, R6 ;  /* 0x00000005150a7c24 */ /* 0x000fe2000f8e0206 */
[----:B------:R-:W-:Y:S01]  /*22880*/  SHF.R.S32.HI R6, RZ, 0x1f, R9 ;  /* 0x0000001fff067819 */ /* 0x000fe20000011409 */
[----:B------:R-:W-:Y:S01]  /*22890*/  ULDC.64 UR4, c[0x0][0xb88] ;  /* 0x0002e20000047ab9 */ /* 0x000fe20000000a00 */
[----:B------:R-:W-:Y:S02]  /*228a0*/  IADD3 R4, P1, R7, R4, RZ ;  /* 0x0000000407047210 */ /* 0x000fe40007f3e0ff */
[----:B------:R-:W-:Y:S01]  /*228b0*/  SHF.R.U64 R12, R12, 0x3, RZ ;  /* 0x000000030c0c7819 */ /* 0x000fe200000012ff */
[----:B------:R-:W-:Y:S01]  /*228c0*/  IMAD R6, R6, UR4, RZ ;  /* 0x0000000406067c24 */ /* 0x000fe2000f8e02ff */
[----:B------:R-:W-:Y:S02]  /*228d0*/  IADD3.X R5, R11, R5, R10, P1, !PT ;  /* 0x000000050b057210 */ /* 0x000fe40000ffe40a */
[----:B------:R-:W-:Y:S01]  /*228e0*/  IADD3 R65, P1, R76, 0x2000, RZ ;  /* 0x000020004c417810 */ /* 0x000fe20007f3e0ff */
[C---:B------:R-:W-:Y:S01]  /*228f0*/  IMAD R7, R9.reuse, UR5, R6 ;  /* 0x0000000509077c24 */ /* 0x040fe2000f8e0206 */
[----:B------:R-:W-:Y:S01]  /*22900*/  LOP3.LUT R12, R12, R13, RZ, 0x3c, !PT ;  /* 0x0000000d0c0c7212 */ /* 0x000fe200078e3cff */
[----:B------:R-:W-:Y:S01]  /*22910*/  IMAD.WIDE.U32 R4, R9, UR4, R4 ;  /* 0x0000000409047c25 */ /* 0x000fe2000f8e0004 */
[----:B------:R-:W-:Y:S01]  /*22920*/  ULDC.64 UR4, c[0x0][0xb50] ;  /* 0x0002d40000047ab9 */ /* 0x000fe20000000a00 */
[----:B------:R-:W-:-:S02]  /*22930*/  LOP3.LUT R64, R65, 0x380, RZ, 0xc0, !PT ;  /* 0x0000038041407812 */ /* 0x000fc400078ec0ff */
[----:B------:R-:W-:Y:S01]  /*22940*/  IMAD.IADD R5, R5, 0x1, R7 ;  /* 0x0000000105057824 */ /* 0x000fe200078e0207 */
[----:B------:R-:W-:Y:S01]  /*22950*/  LEA R14, P3, R4, UR4, 0x2 ;  /* 0x00000004040e7c11 */ /* 0x000fe2000f8610ff */
[----:B------:R-:W-:Y:S01]  /*22960*/  IMAD.X R13, RZ, RZ, R77, P5 ;  /* 0x000000ffff0d7224 */ /* 0x000fe200028e064d */
[----:B------:R-:W-:Y:S02]  /*22970*/  SHF.R.U64 R64, R64, 0x3, RZ ;  /* 0x0000000340407819 */ /* 0x000fe400000012ff */
[----:B------:R-:W-:Y:S01]  /*22980*/  LEA.HI.X R26, R4, UR5, R5, 0x2, P3 ;  /* 0x00000005041a7c11 */ /* 0x000fe200098f1405 */
[----:B------:R-:W-:Y:S01]  /*22990*/  ULDC.64 UR4, c[0x0][0xaa0] ;  /* 0x0002a80000047ab9 */ /* 0x000fe20000000a00 */
[----:B------:R-:W-:Y:S02]  /*229a0*/  LEA.HI R4, R85, R82, RZ, 0x7 ;  /* 0x0000005255047211 */ /* 0x000fe400078f38ff */
[----:B------:R-:W-:Y:S01]  /*229b0*/  LOP3.LUT R64, R64, R65, RZ, 0x3c, !PT ;  /* 0x0000004140407212 */ /* 0x000fe200078e3cff */
[----:B------:R-:W-:Y:S01]  /*229c0*/  SHFL.IDX PT, R11, R26, 0x1, 0x1c1f ;  /* 0x003c1f001a0b7f89 */ /* 0x000fe200000e0000 */
[----:B------:R-:W-:-:S02]  /*229d0*/  LOP3.LUT R7, R4, 0xffffff80, RZ, 0xc0, !PT ;  /* 0xffffff8004077812 */ /* 0x000fc400078ec0ff */
[----:B------:R-:W-:Y:S02]  /*229e0*/  SHF.R.S32.HI R5, RZ, 0x7, R4 ;  /* 0x00000007ff057819 */ /* 0x000fe40000011404 */
[----:B------:R-:W-:Y:S01]  /*229f0*/  IADD3.X R65, RZ, R77, RZ, P1, !PT ;  /* 0x0000004dff417210 */ /* 0x000fe20000ffe4ff */
[----:B------:R-:W-:Y:S01]  /*22a00*/  IMAD.IADD R7, R82, 0x1, -R7 ;  /* 0x0000000152077824 */ /* 0x000fe200078e0a07 */
[----:B------:R-:W-:Y:S02]  /*22a10*/  LEA.HI R4, R4, R5, RZ, 0x1 ;  /* 0x0000000504047211 */ /* 0x000fe400078f08ff */
[----:B------:R-:W-:Y:S02]  /*22a20*/  IADD3 R61, P3, R76, 0x3000, RZ ;  /* 0x000030004c3d7810 */ /* 0x000fe40007f7e0ff */
[----:B------:R-:W-:Y:S02]  /*22a30*/  SHF.R.S32.HI R6, RZ, 0x1f, R7 ;  /* 0x0000001fff067819 */ /* 0x000fe40000011407 */
[----:B------:R-:W-:-:S02]  /*22a40*/  LOP3.LUT R4, R4, 0x3fffffe, RZ, 0xc0, !PT ;  /* 0x03fffffe04047812 */ /* 0x000fc400078ec0ff */
[----:B------:R-:W-:Y:S02]  /*22a50*/  LEA.HI R9, R6, R7, RZ, 0x2 ;  /* 0x0000000706097211 */ /* 0x000fe400078f10ff */
[----:B------:R-:W-:Y:S01]  /*22a60*/  IADD3 R45, P1, R76, 0x7000, RZ ;  /* 0x000070004c2d7810 */ /* 0x000fe20007f3e0ff */
[----:B------:R-:W-:Y:S01]  /*22a70*/  IMAD.IADD R4, R5, 0x1, -R4 ;  /* 0x0000000105047824 */ /* 0x000fe200078e0a04 */
[--C-:B------:R-:W-:Y:S02]  /*22a80*/  SHF.R.S32.HI R5, RZ, 0x2, R9.reuse ;  /* 0x00000002ff057819 */ /* 0x100fe40000011409 */
[----:B------:R-:W-:Y:S02]  /*22a90*/  SHF.R.S32.HI R10, RZ, 0x1f, R9 ;  /* 0x0000001fff0a7819 */ /* 0x000fe40000011409 */
[----:B------:R-:W-:Y:S02]  /*22aa0*/  LOP3.LUT R60, R61, 0x380, RZ, 0xc0, !PT ;  /* 0x000003803d3c7812 */ /* 0x000fe400078ec0ff */
[----:B------:R-:W-:-:S02]  /*22ab0*/  LEA.HI R10, R10, R5, RZ, 0x3 ;  /* 0x000000050a0a7211 */ /* 0x000fc400078f18ff */
[----:B------:R-:W-:Y:S02]  /*22ac0*/  LOP3.LUT R44, R45, 0x380, RZ, 0xc0, !PT ;  /* 0x000003802d2c7812 */ /* 0x000fe400078ec0ff */
[----:B------:R-:W-:Y:S02]  /*22ad0*/  LEA.HI R6, R6, R7, RZ, 0x5 ;  /* 0x0000000706067211 */ /* 0x000fe400078f28ff */
[----:B------:R-:W-:Y:S02]  /*22ae0*/  LOP3.LUT R10, R10, 0xfffffff8, RZ, 0xc0, !PT ;  /* 0xfffffff80a0a7812 */ /* 0x000fe400078ec0ff */
[----:B------:R-:W-:Y:S02]  /*22af0*/  SHF.R.U64 R60, R60, 0x3, RZ ;  /* 0x000000033c3c7819 */ /* 0x000fe400000012ff */
[----:B------:R-:W-:Y:S01]  /*22b00*/  SHF.R.U64 R44, R44, 0x3, RZ ;  /* 0x000000032c2c7819 */ /* 0x000fe200000012ff */
[----:B------:R-:W-:Y:S01]  /*22b10*/  IMAD.IADD R5, R5, 0x1, -R10 ;  /* 0x0000000105057824 */ /* 0x000fe200078e0a0a */
[----:B------:R-:W-:Y:S01]  /*22b20*/  SHF.R.S32.HI R6, RZ, 0x5, R6 ;  /* 0x00000005ff067819 */ /* 0x000fe20000011406 */
[----:B------:R-:W-:Y:S01]  /*22b30*/  SHFL.IDX PT, R10, R14, 0x1, 0x1c1f ;  /* 0x003c1f000e0a7f89 */ /* 0x000fe200000e0000 */
[----:B------:R-:W-:Y:S01]  /*22b40*/  LOP3.LUT R60, R60, R61, RZ, 0x3c, !PT ;  /* 0x0000003d3c3c7212 */ /* 0x000fe200078e3cff */
[--C-:B------:R-:W-:Y:S01]  /*22b50*/  IMAD.X R61, RZ, RZ, R77.reuse, P3 ;  /* 0x000000ffff3d7224 */ /* 0x100fe200018e064d */
[----:B------:R-:W-:Y:S01]  /*22b60*/  LOP3.LUT R44, R44, R45, RZ, 0x3c, !PT ;  /* 0x0000002d2c2c7212 */ /* 0x000fe200078e3cff */
[----:B------:R-:W-:Y:S01]  /*22b70*/  IMAD.X R45, RZ, RZ, R77, P1 ;  /* 0x000000ffff2d7224 */ /* 0x000fe200008e064d */
[----:B------:R-:W-:Y:S01]  /*22b80*/  IADD3 R41, P3, R76, 0x8000, RZ ;  /* 0x000080004c297810 */ /* 0x000fe20007f7e0ff */
[----:B------:R-:W-:Y:S01]  /*22b90*/  IMAD R5, R6, 0x10, R5 ;  /* 0x0000001006057824 */ /* 0x000fe200078e0205 */
[----:B------:R-:W-:Y:S01]  /*22ba0*/  IADD3 R29, P1, R76, 0xb000, RZ ;  /* 0x0000b0004c1d7810 */ /* 0x000fe20007f3e0ff */
[----:B------:R-:W-:Y:S01]  /*22bb0*/  SHFL.IDX PT, R6, R14, RZ, 0x1c1f ;  /* 0x001c1fff0e067589 */ /* 0x000fe200000e0000 */
[----:B------:R-:W-:Y:S01]  /*22bc0*/  LOP3.LUT R40, R41, 0x380, RZ, 0xc0, !PT ;  /* 0x0000038029287812 */ /* 0x000fe200078ec0ff */
[----:B------:R-:W-:Y:S01]  /*22bd0*/  IMAD R4, R4, 0x40, R5 ;  /* 0x0000004004047824 */ /* 0x000fe200078e0205 */
[----:B------:R-:W-:-:S02]  /*22be0*/  LOP3.LUT R28, R29, 0x380, RZ, 0xc0, !PT ;  /* 0x000003801d1c7812 */ /* 0x000fc400078ec0ff */
[----:B------:R-:W-:Y:S01]  /*22bf0*/  LOP3.LUT P0, RZ, R7, 0x3, RZ, 0xc0, !PT ;  /* 0x0000000307ff7812 */ /* 0x000fe2000780c0ff */
[----:B------:R-:W-:Y:S01]  /*22c00*/  IMAD.IADD R4, R4, 0x1, R84 ;  /* 0x0000000104047824 */ /* 0x000fe200078e0254 */
[----:B------:R-:W-:Y:S01]  /*22c10*/  SHF.R.U64 R40, R40, 0x3, RZ ;  /* 0x0000000328287819 */ /* 0x000fe200000012ff */
[----:B------:R-:W1:Y:S01]  /*22c20*/  SHFL.IDX PT, R7, R26, RZ, 0x1c1f ;  /* 0x001c1fff1a077589 */ /* 0x000e6200000e0000 */
[----:B------:R-:W-:Y:S02]  /*22c30*/  SHF.R.U64 R28, R28, 0x3, RZ ;  /* 0x000000031c1c7819 */ /* 0x000fe400000012ff */
[----:B------:R-:W-:Y:S01]  /*22c40*/  LOP3.LUT R40, R40, R41, RZ, 0x3c, !PT ;  /* 0x0000002928287212 */ /* 0x000fe200078e3cff */
[--C-:B------:R-:W-:Y:S01]  /*22c50*/  IMAD.X R41, RZ, RZ, R77.reuse, P3 ;  /* 0x000000ffff297224 */ /* 0x100fe200018e064d */
[----:B------:R-:W-:Y:S01]  /*22c60*/  LOP3.LUT R28, R28, R29, RZ, 0x3c, !PT ;  /* 0x0000001d1c1c7212 */ /* 0x000fe200078e3cff */
[----:B------:R-:W-:Y:S01]  /*22c70*/  IMAD.X R29, RZ, RZ, R77, P1 ;  /* 0x000000ffff1d7224 */ /* 0x000fe200008e064d */
[----:B------:R-:W-:-:S02]  /*22c80*/  IADD3 R25, P3, R76, 0xc000, RZ ;  /* 0x0000c0004c197810 */ /* 0x000fc40007f7e0ff */
[CC--:B------:R-:W-:Y:S01]  /*22c90*/  ISETP.GE.OR P1, PT, R4.reuse, R81.reuse, P0 ;  /* 0x000000510400720c */ /* 0x0c0fe20000726670 */
[----:B------:R-:W-:Y:S01]  /*22ca0*/  VIADD R4, R4, 0x8 ;  /* 0x0000000804047836 */ /* 0x000fe20000000000 */
[----:B------:R-:W-:Y:S02]  /*22cb0*/  LOP3.LUT R24, R25, 0x380, RZ, 0xc0, !PT ;  /* 0x0000038019187812 */ /* 0x000fe400078ec0ff */
[----:B------:R-:W-:Y:S02]  /*22cc0*/  IADD3 R9, P4, R76, 0xe000, RZ ;  /* 0x0000e0004c097810 */ /* 0x000fe40007f9e0ff */
[----:B------:R-:W-:Y:S02]  /*22cd0*/  ISETP.GE.OR P0, PT, R4, R81, P0 ;  /* 0x000000510400720c */ /* 0x000fe40000706670 */
[----:B------:R-:W-:Y:S02]  /*22ce0*/  LOP3.LUT R5, R76, 0x380, RZ, 0xc0, !PT ;  /* 0x000003804c057812 */ /* 0x000fe400078ec0ff */
[----:B------:R-:W-:-:S02]  /*22cf0*/  SHF.R.U64 R24, R24, 0x3, RZ ;  /* 0x0000000318187819 */ /* 0x000fc400000012ff */
[----:B------:R-:W-:Y:S02]  /*22d00*/  LEA.HI R85, R85, R82, RZ, 0x3 ;  /* 0x0000005255557211 */ /* 0x000fe400078f18ff */
[----:B------:R-:W-:Y:S01]  /*22d10*/  LOP3.LUT R8, R9, 0x380, RZ, 0xc0, !PT ;  /* 0x0000038009087812 */ /* 0x000fe200078ec0ff */
[----:B-1----:R-:W-:Y:S01]  /*22d20*/  @!P1 ST.E desc[UR46][R6.64], R2 ;  /* 0x0000000206009985 */ /* 0x002fe2000c10192e */
[----:B------:R-:W-:Y:S02]  /*22d30*/  SHF.R.U64 R5, R5, 0x3, RZ ;  /* 0x0000000305057819 */ /* 0x000fe400000012ff */
[----:B------:R-:W-:Y:S01]  /*22d40*/  LOP3.LUT R24, R24, R25, RZ, 0x3c, !PT ;  /* 0x0000001918187212 */ /* 0x000fe200078e3cff */
[----:B------:R-:W-:Y:S01]  /*22d50*/  IMAD.X R25, RZ, RZ, R77, P3 ;  /* 0x000000ffff197224 */ /* 0x000fe200018e064d */
[----:B------:R-:W-:Y:S01]  /*22d60*/  IADD3 R15, P3, R76, 0xf000, RZ ;  /* 0x0000f0004c0f7810 */ /* 0x000fe20007f7e0ff */
[----:B------:R1:W-:Y:S01]  /*22d70*/  @!P0 ST.E desc[UR46][R10.64], R0 ;  /* 0x000000000a008985 */ /* 0x0003e2000c10192e */
[----:B------:R-:W-:-:S02]  /*22d80*/  SHF.R.U64 R8, R8, 0x3, RZ ;  /* 0x0000000308087819 */ /* 0x000fc400000012ff */
[----:B------:R-:W-:Y:S01]  /*22d90*/  LOP3.LUT R76, R5, R76, RZ, 0x3c, !PT ;  /* 0x0000004c054c7212 */ /* 0x000fe200078e3cff */
[----:B------:R-:W5:Y:S01]  /*22da0*/  LD.E.128 R68, desc[UR46][R68.64] ;  /* 0x0000002e44447980 */ /* 0x000f62000c101d00 */
[----:B------:R-:W-:Y:S02]  /*22db0*/  LOP3.LUT R87, R85, 0xfffffff8, RZ, 0xc0, !PT ;  /* 0xfffffff855577812 */ /* 0x000fe400078ec0ff */
[----:B------:R-:W2:Y:S01]  /*22dc0*/  @P2 LDC R85, c[0x0][0xbf0] ;  /* 0x0002fc00ff552b82 */ /* 0x000ea20000000800 */
[----:B------:R-:W-:Y:S01]  /*22dd0*/  LOP3.LUT R8, R8, R9, RZ, 0x3c, !PT ;  /* 0x0000000908087212 */ /* 0x000fe200078e3cff */
[----:B------:R-:W-:Y:S01]  /*22de0*/  IMAD.X R9, RZ, RZ, R77, P4 ;  /* 0x000000ffff097224 */ /* 0x000fe200020e064d */
[----:B------:R-:W-:Y:S01]  /*22df0*/  IADD3.X R5, RZ, R77, RZ, P3, !PT ;  /* 0x0000004dff057210 */ /* 0x000fe20001ffe4ff */
[----:B------:R3:W5:Y:S01]  /*22e00*/  LD.E.128 R72, desc[UR46][R76.64] ;  /* 0x0000002e4c487980 */ /* 0x000762000c101d00 */
[----:B-1----:R-:W-:Y:S01]  /*22e10*/  IMAD.IADD R0, R82, 0x1, -R87 ;  /* 0x0000000152007824 */ /* 0x002fe200078e0a57 */
[----:B------:R-:W-:-:S02]  /*22e20*/  LOP3.LUT R4, R15, 0x380, RZ, 0xc0, !PT ;  /* 0x000003800f047812 */ /* 0x000fc400078ec0ff */
[----:B------:R-:W5:Y:S04]  /*22e30*/  LD.E.128 R64, desc[UR46][R64.64] ;  /* 0x0000002e40407980 */ /* 0x000f68000c101d00 */
[----:B------:R-:W5:Y:S01]  /*22e40*/  LD.E.128 R60, desc[UR46][R60.64] ;  /* 0x0000002e3c3c7980 */ /* 0x000f62000c101d00 */
[----:B---3--:R-:W-:Y:S01]  /*22e50*/  IMAD R77, R79, UR4, RZ ;  /* 0x000000044f4d7c24 */ /* 0x008fe2000f8e02ff */
[----:B------:R-:W-:Y:S01]  /*22e60*/  SHF.R.U64 R4, R4, 0x3, RZ ;  /* 0x0000000304047819 */ /* 0x000fe200000012ff */
[----:B------:R-:W-:Y:S01]  /*22e70*/  IMAD R0, R0, 0x20, R19 ;  /* 0x0000002000007824 */ /* 0x000fe200078e0213 */
[----:B------:R-:W5:Y:S01]  /*22e80*/  LD.E.128 R56, desc[UR46][R56.64] ;  /* 0x0000002e38387980 */ /* 0x000f62000c101d00 */
[----:B------:R-:W-:Y:S01]  /*22e90*/  IMAD R79, R78, UR5, R77 ;  /* 0x000000054e4f7c24 */ /* 0x000fe2000f8e024d */
[----:B------:R-:W-:Y:S01]  /*22ea0*/  LOP3.LUT R4, R4, R15, RZ, 0x3c, !PT ;  /* 0x0000000f04047212 */ /* 0x000fe200078e3cff */
[----:B------:R-:W-:Y:S01]  /*22eb0*/  IMAD.WIDE.U32 R76, R78, UR4, RZ ;  /* 0x000000044e4c7c25 */ /* 0x000fe2000f8e00ff */
[----:B------:R-:W-:Y:S01]  /*22ec0*/  ULDC.64 UR4, c[0x0][0xae8] ;  /* 0x0002ba0000047ab9 */ /* 0x000fe20000000a00 */
[----:B------:R-:W5:Y:S02]  /*22ed0*/  LD.E.128 R52, desc[UR46][R52.64] ;  /* 0x0000002e34347980 */ /* 0x000f64000c101d00 */
[----:B------:R-:W-:-:S02]  /*22ee0*/  IMAD.IADD R77, R77, 0x1, R79 ;  /* 0x000000014d4d7824 */ /* 0x000fc400078e024f */
[----:B------:R-:W-:Y:S01]  /*22ef0*/  IMAD R80, R80, UR4, RZ ;  /* 0x0000000450507c24 */ /* 0x000fe2000f8e02ff */
[----:B------:R-:W5:Y:S01]  /*22f00*/  LD.E.128 R48, desc[UR46][R48.64] ;  /* 0x0000002e30307980 */ /* 0x000f62000c101d00 */
[----:B------:R-:W-:Y:S02]  /*22f10*/  IMAD.IADD R78, R84, 0x1, R0 ;  /* 0x00000001544e7824 */ /* 0x000fe400078e0200 */
[C---:B------:R-:W-:Y:S01]  /*22f20*/  IMAD R79, R86.reuse, UR5, R80 ;  /* 0x00000005564f7c24 */ /* 0x040fe2000f8e0250 */
[----:B------:R-:W5:Y:S01]  /*22f30*/  LD.E.128 R44, desc[UR46][R44.64] ;  /* 0x0000002e2c2c7980 */ /* 0x000f62000c101d00 */
[----:B------:R-:W-:Y:S01]  /*22f40*/  IMAD.WIDE.U32 R76, R86, UR4, R76 ;  /* 0x00000004564c7c25 */ /* 0x000fe2000f8e004c */
[----:B------:R-:W-:Y:S02]  /*22f50*/  ULDC.64 UR4, c[0x0][0xaf0] ;  /* 0x0002bc0000047ab9 */ /* 0x000fe40000000a00 */
[----:B------:R-:W5:Y:S01]  /*22f60*/  LD.E.128 R40, desc[UR46][R40.64] ;  /* 0x0000002e28287980 */ /* 0x000f62000c101d00 */
[----:B0-----:R-:W-:-:S03]  /*22f70*/  @P2 IMAD.HI.U32 R0, R78, R83, RZ ;  /* 0x000000534e002227 */ /* 0x001fc600078e00ff */
[----:B------:R-:W5:Y:S01]  /*22f80*/  LD.E.128 R36, desc[UR46][R36.64] ;  /* 0x0000002e24247980 */ /* 0x000f62000c101d00 */
[----:B------:R-:W-:Y:S02]  /*22f90*/  IMAD.IADD R77, R77, 0x1, R79 ;  /* 0x000000014d4d7824 */ /* 0x000fe400078e024f */
[----:B------:R-:W-:Y:S01]  /*22fa0*/  IMAD.MOV.U32 R79, RZ, RZ, R78 ;  /* 0x000000ffff4f7224 */ /* 0x000fe200078e004e */
[----:B--2---:R-:W-:Y:S01]  /*22fb0*/  @P2 SHF.R.U32.HI R79, RZ, R85, R0 ;  /* 0x00000055ff4f2219 */ /* 0x004fe20000011600 */
[----:B------:R-:W-:Y:S01]  /*22fc0*/  IMAD R20, R20, UR4, RZ ;  /* 0x0000000414147c24 */ /* 0x000fe2000f8e02ff */
[----:B------:R-:W5:Y:S02]  /*22fd0*/  LD.E.128 R32, desc[UR46][R32.64] ;  /* 0x0000002e20207980 */ /* 0x000f64000c101d00 */
[----:B------:R-:W-:Y:S01]  /*22fe0*/  SHF.R.S32.HI R0, RZ, 0x1f, R79 ;  /* 0x0000001fff007819 */ /* 0x000fe2000001144f */
[----:B------:R-:W-:Y:S01]  /*22ff0*/  IMAD R83, R21, UR5, R20 ;  /* 0x0000000515537c24 */ /* 0x000fe2000f8e0214 */
[----:B------:R-:W-:Y:S01]  /*23000*/  IADD3 R2, -R79, RZ, RZ ;  /* 0x000000ff4f027210 */ /* 0x000fe20007ffe1ff */
[----:B------:R-:W-:Y:S01]  /*23010*/  IMAD.WIDE.U32 R20, R21, UR4, R76 ;  /* 0x0000000415147c25 */ /* 0x000fe2000f8e004c */
[----:B------:R-:W-:Y:S01]  /*23020*/  ULDC.64 UR4, c[0x0][0xae0] ;  /* 0x0002b80000047ab9 */ /* 0x000fe20000000a00 */
[----:B------:R-:W5:Y:S02]  /*23030*/  LD.E.128 R28, desc[UR46][R28.64] ;  /* 0x0000002e1c1c7980 */ /* 0x000f64000c101d00 */
[----:B------:R-:W-:-:S02]  /*23040*/  IMAD R0, R0, UR4, RZ ;  /* 0x0000000400007c24 */ /* 0x000fc4000f8e02ff */
[----:B------:R-:W-:Y:S01]  /*23050*/  IMAD R77, R3, R2, R78 ;  /* 0x00000002034d7224 */ /* 0x000fe200078e024e */
[----:B------:R-:W5:Y:S01]  /*23060*/  LD.E.128 R24, desc[UR46][R24.64] ;  /* 0x0000002e18187980 */ /* 0x000f62000c101d00 */
[----:B------:R-:W-:Y:S02]  /*23070*/  IMAD.IADD R21, R21, 0x1, R83 ;  /* 0x0000000115157824 */ /* 0x000fe400078e0253 */
[C---:B------:R-:W-:Y:S01]  /*23080*/  IMAD R83, R79.reuse, UR5, R0 ;  /* 0x000000054f537c24 */ /* 0x040fe2000f8e0200 */
[----:B------:R-:W-:Y:S01]  /*23090*/  SHF.R.S32.HI R0, RZ, 0x1f, R77 ;  /* 0x0000001fff007819 */ /* 0x000fe2000001144d */
[----:B------:R-:W-:Y:S01]  /*230a0*/  IMAD.WIDE.U32 R2, R79, UR4, R20 ;  /* 0x000000044f027c25 */ /* 0x000fe2000f8e0014 */
[----:B------:R-:W-:Y:S01]  /*230b0*/  ULDC.64 UR4, c[0x0][0xad8] ;  /* 0x0002b60000047ab9 */ /* 0x000fe20000000a00 */
[----:B------:R-:W5:Y:S02]  /*230c0*/  LD.E.128 R12, desc[UR46][R12.64] ;  /* 0x0000002e0c0c7980 */ /* 0x000f64000c101d00 */
[----:B------:R-:W-:-:S02]  /*230d0*/  IMAD.IADD R3, R3, 0x1, R83 ;  /* 0x0000000103037824 */ /* 0x000fc400078e0253 */
[----:B------:R-:W5:Y:S01]  /*230e0*/  LD.E.128 R8, desc[UR46][R8.64] ;  /* 0x0000002e08087980 */ /* 0x000f62000c101d00 */
[----:B------:R-:W-:-:S03]  /*230f0*/  IMAD R0, R0, UR4, RZ ;  /* 0x0000000400007c24 */ /* 0x000fc6000f8e02ff */
[----:B------:R-:W5:Y:S01]  /*23100*/  LD.E.128 R4, desc[UR46][R4.64] ;  /* 0x0000002e04047980 */ /* 0x000f62000c101d00 */
[C---:B------:R-:W-:Y:S01]  /*23110*/  IMAD R21, R77.reuse, UR5, R0 ;  /* 0x000000054d157c24 */ /* 0x040fe2000f8e0200 */
[----:B------:R-:W-:Y:S01]  /*23120*/  @!PT LDS RZ, [RZ] ;  /* 0x00000000fffff984 */ /* 0x000fe20000000800 */
[----:B------:R-:W-:Y:S01]  /*23130*/  @!PT LDS RZ, [RZ] ;  /* 0x00000000fffff984 */ /* 0x000fe20000000800 */
[----:B------:R-:W-:Y:S01]  /*23140*/  @!PT LDS RZ, [RZ] ;  /* 0x00000000fffff984 */ /* 0x000fe20000000800 */
[----:B------:R-:W-:Y:S01]  /*23150*/  @!PT LDS RZ, [RZ] ;  /* 0x00000000fffff984 */ /* 0x000fe20000000800 */
[----:B------:R0:W-:Y:S06]  /*23160*/  MEMBAR.ALL.CTA ;  /* 0x0000000000007992 */ /* 0x0001ec0000008000 */
[----:B0-----:R-:W0:Y:S01]  /*23170*/  FENCE.VIEW.ASYNC.S ;  /* 0x00000000000073c6 */ /* 0x001e220000000000 */
[----:B------:R-:W-:Y:S01]  /*23180*/  IMAD.WIDE.U32 R2, R77, UR4, R2 ;  /* 0x000000044d027c25 */ /* 0x000fe2000f8e0002 */
[----:B------:R-:W-:-:S03]  /*23190*/  ULDC.64 UR4, c[0x0][0xa80] ;  /* 0x0002a00000047ab9 */ /* 0x000fc60000000a00 */
[----:B------:R-:W-:Y:S01]  /*231a0*/  IMAD.IADD R84, R19, 0x1, R84 ;  /* 0x0000000113547824 */ /* 0x000fe200078e0254 */
[----:B------:R-:W-:Y:S02]  /*231b0*/  IADD3 R3, R3, R21, RZ ;  /* 0x0000001503037210 */ /* 0x000fe40007ffe0ff */
[----:B------:R-:W-:Y:S01]  /*231c0*/  LEA R80, P2, R2, UR4, 0x1 ;  /* 0x0000000402507c11 */ /* 0x000fe2000f8408ff */
[----:B------:R-:W-:-:S03]  /*231d0*/  VIADD R0, R18, 0x38820 ;  /* 0x0003882012007836 */ /* 0x000fc60000000000 */
[----:B------:R-:W-:Y:S02]  /*231e0*/  LEA.HI.X R82, R2, UR5, R3, 0x1, P2 ;  /* 0x0000000502527c11 */ /* 0x000fe400090f0c03 */
[CC--:B------:R-:W-:Y:S02]  /*231f0*/  ISETP.GE.AND P2, PT, R84.reuse, R81.reuse, PT ;  /* 0x000000515400720c */ /* 0x0c0fe40003f46270 */
[----:B------:R-:W-:Y:S01]  /*23200*/  PRMT R0, RZ, 0x654, R0 ;  /* 0x00000654ff007816 */ /* 0x000fe20000000000 */
[C---:B------:R-:W-:Y:S02]  /*23210*/  VIADD R20, R84.reuse, 0x20 ;  /* 0x0000002054147836 */ /* 0x040fe40000000000 */
[----:B------:R-:W-:Y:S02]  /*23220*/  VIADD R76, R84, 0x40 ;  /* 0x00000040544c7836 */ /* 0x000fe40000000000 */
[C---:B------:R-:W-:Y:S02]  /*23230*/  VIADD R85, R22.reuse, 0xc0 ;  /* 0x000000c016557836 */ /* 0x040fe40000000000 */
[----:B------:R-:W-:Y:S01]  /*23240*/  VIADD R83, R22, 0x80 ;  /* 0x0000008016537836 */ /* 0x000fe20000000000 */
[----:B0-----:R0:W-:Y:S01]  /*23250*/  SYNCS.ARRIVE.TRANS64.RED.A1T0 RZ, [R0+URZ], RZ ;  /* 0x000000ff00ff79a7 */ /* 0x0011e2000810043f */
[----:B------:R1:W2:Y:S01]  /*23260*/  SHFL.IDX PT, R78, R80, RZ, 0x181f ;  /* 0x00181fff504e7589 */ /* 0x0002a200000e0000 */
[----:B------:R-:W-:-:S02]  /*23270*/  ISETP.GE.AND P1, PT, R20, R81, PT ;  /* 0x000000511400720c */ /* 0x000fc40003f26270 */
[----:B------:R-:W-:Y:S01]  /*23280*/  ISETP.GE.AND P0, PT, R76, R81, PT ;  /* 0x000000514c00720c */ /* 0x000fe20003f06270 */
[----:B0-----:R1:W0:Y:S01]  /*23290*/  SHFL.IDX PT, R0, R82, RZ, 0x181f ;  /* 0x00181fff52007589 */ /* 0x00122200000e0000 */
[----:B------:R-:W-:Y:S02]  /*232a0*/  SHF.R.S32.HI R87, RZ, 0x1f, R233 ;  /* 0x0000001fff577819 */ /* 0x000fe400000114e9 */
[----:B------:R-:W-:Y:S02]  /*232b0*/  SHF.R.S32.HI R86, RZ, 0x1f, R85 ;  /* 0x0000001fff567819 */ /* 0x000fe40000011455 */
[----:B------:R-:W-:Y:S01]  /*232c0*/  SHF.R.S32.HI R88, RZ, 0x1f, R83 ;  /* 0x0000001fff587819 */ /* 0x000fe20000011453 */
[----:B------:R-:W-:Y:S06]  /*232d0*/  @P2 BRA `(.L_x_2530) ;  /* 0x0000000000442947 */ /* 0x000fec0003800000 */
[----:B------:R-:W-:Y:S02]  /*232e0*/  ULDC UR4, c[0x0][0xac8] ;  /* 0x0002b20000047ab9 */ /* 0x000fe40000000800 */
[----:B------:R-:W-:Y:S02]  /*232f0*/  ISETP.GE.AND P2, PT, R22, UR4, PT ;  /* 0x0000000416007c0c */ /* 0x000fe4000bf46270 */
[----:B------:R-:W-:Y:S02]  /*23300*/  ISETP.GE.AND P3, PT, R233, UR4, PT ;  /* 0x00000004e9007c0c */ /* 0x000fe4000bf66270 */
[----:B------:R-:W-:-:S09]  /*23310*/  ISETP.GE.AND P4, PT, R83, UR4, PT ;  /* 0x0000000453007c0c */ /* 0x000fd2000bf86270 */
[----:B--2---:R-:W-:-:S04]  /*23320*/  @!P2 LEA R2, P5, R22, R78, 0x1 ;  /* 0x0000004e1602a211 */ /* 0x004fc800078a08ff */
[----:B0-----:R-:W-:Y:S02]  /*23330*/  @!P2 LEA.HI.X R3, R22, R0, R89, 0x1, P5 ;  /* 0x000000001603a211 */ /* 0x001fe400028f0c59 */
        /* <DEDUP_REMOVED lines=11> */
.L_x_2530:
[----:B------:R-:W-:Y:S05]  /*233f0*/  BSYNC B1 ;  /* 0x0000000000017941 */ /* 0x000fea0003800000 */
.L_x_2529:
[----:B0-----:R0:W4:Y:S01]  /*23400*/  SHFL.IDX PT, R0, R82, 0x1, 0x181f ;  /* 0x00381f0052007f89 */ /* 0x00112200000e0000 */
        /* <DEDUP_REMOVED lines=10> */
[----:B------:R-:W-:-:S03]  /*234b0*/  @!P3 LEA R20, P5, R233, R26, 0x1 ;  /* 0x0000001ae914b211 */ /* 0x000fc600078a08ff */
        /* <DEDUP_REMOVED lines=9> */
.L_x_2532:
[----:B------:R-:W-:Y:S05]  /*23550*/  BSYNC B1 ;  /* 0x0000000000017941 */ /* 0x000fea0003800000 */
.L_x_2531:
[----:B----4-:R4:W0:Y:S01]  /*23560*/  SHFL.IDX PT, R0, R82, 0x2, 0x181f ;  /* 0x00581f0052007f89 */ /* 0x01082200000e0000 */
        /* <DEDUP_REMOVED lines=20> */
.L_x_2534:
[----:B------:R-:W-:Y:S05]  /*236b0*/  BSYNC B1 ;  /* 0x0000000000017941 */ /* 0x000fea0003800000 */
.L_x_2533:
[----:B0-----:R-:W-:Y:S01]  /*236c0*/  VIADD R0, R84, 0x60 ;  /* 0x0000006054007836 */ /* 0x001fe20000000000 */
[----:B-1--4-:R-:W0:Y:S04]  /*236d0*/  SHFL.IDX PT, R82, R82, 0x3, 0x181f ;  /* 0x00781f0052527f89 */ /* 0x012e2800000e0000 */
[----:B------:R-:W-:Y:S01]  /*236e0*/  ISETP.GE.AND P0, PT, R0, R81, PT ;  /* 0x000000510000720c */ /* 0x000fe20003f06270 */
[----:B------:R-:W1:-:S12]  /*236f0*/  SHFL.IDX PT, R80, R80, 0x3, 0x181f ;  /* 0x00781f0050507f89 */ /* 0x000e5800000e0000 */
[----:B------:R-:W-:Y:S05]  /*23700*/  @P0 BRA `(.L_x_2535) ;  /* 0x0000000c00dc0947 */ /* 0x000fea0003800000 */
[----:B------:R-:W-:Y:S02]  /*23710*/  ULDC UR4, c[0x0][0xac8] ;  /* 0x0002b20000047ab9 */ /* 0x000fe40000000800 */
[----:B------:R-:W-:Y:S02]  /*23720*/  ISETP.GE.AND P3, PT, R22, UR4, PT ;  /* 0x0000000416007c0c */ /* 0x000fe4000bf66270 */
[----:B------:R-:W-:Y:S02]  /*23730*/  ISETP.GE.AND P4, PT, R233, UR4, PT ;  /* 0x00000004e9007c0c */ /* 0x000fe4000bf86270 */
[----:B------:R-:W-:-:S09]  /*23740*/  ISETP.GE.AND P5, PT, R83, UR4, PT ;  /* 0x0000000453007c0c */ /* 0x000fd2000bfa6270 */
[CC--:B-1----:R-:W-:Y:S02]  /*23750*/  @!P3 LEA R2, P0, R22.reuse, R80.reuse, 0x1 ;  /* 0x000000501602b211 */ /* 0x0c2fe400078008ff */
        /* <DEDUP_REMOVED lines=14> */
.L_x_2526:
        /* <DEDUP_REMOVED lines=14> */
[----:B------:R-:W-:-:S13]  /*23920*/  ISETP.NE.AND.EX P1, PT, RZ, UR5, PT, P1 ;  /* 0x00000005ff007c0c */ /* 0x000fda000bf25310 */
[----:B------:R-:W-:Y:S01]  /*23930*/  @P1 IADD3 R4, P2, R4, UR4, RZ ;  /* 0x0000000404041c10 */ /* 0x000fe2000ff5e0ff */
[----:B------:R-:W-:Y:S02]  /*23940*/  ULDC UR4, c[0x0][0xa88] ;  /* 0x0002a20000047ab9 */ /* 0x000fe40000000800 */
[----:B------:R-:W-:Y:S01]  /*23950*/  IMAD.U32 R6, RZ, RZ, UR4 ;  /* 0x00000004ff067e24 */ /* 0x000fe2000f8e00ff */
[----:B------:R-:W-:-:S05]  /*23960*/  @P1 IADD3.X R5, R5, UR5, RZ, P2, !PT ;  /* 0x0000000505051c10 */ /* 0x000fca00097fe4ff */
[----:B------:R2:W5:Y:S01]  /*23970*/  @P1 LDG.E R6, desc[UR46][R4.64] ;  /* 0x0000002e04061981 */ /* 0x000562000c1e1900 */
[----:B-1----:R-:W-:Y:S01]  /*23980*/  ISETP.NE.AND P2, PT, R25, 0x1, PT ;  /* 0x000000011900780c */ /* 0x002fe20003f45270 */
[----:B------:R-:W1:-:S12]  /*23990*/  S2R R8, SR_TID.X ;  /* 0x0000000000087919 */ /* 0x000e580000002100 */
[----:B------:R-:W3:Y:S08]  /*239a0*/  @P2 LDC R27, c[0x0][0xbec] ;  /* 0x0002fb00ff1b2b82 */ /* 0x000ef00000000800 */
[----:B------:R-:W4:Y:S01]  /*239b0*/  @P2 LDC R29, c[0x0][0xbf0] ;  /* 0x0002fc00ff1d2b82 */ /* 0x000f220000000800 */
[----:B-1----:R-:W-:-:S04]  /*239c0*/  IADD3 R14, R8, -0x80, RZ ;  /* 0xffffff80080e7810 */ /* 0x002fc80007ffe0ff */
[----:B------:R-:W-:Y:S02]  /*239d0*/  ISETP.GE.AND P3, PT, R14, 0x80, PT ;  /* 0x000000800e00780c */ /* 0x000fe40003f66270 */
[----:B------:R-:W-:Y:S01]  /*239e0*/  SHF.R.S32.HI R7, RZ, 0x1f, R14 ;  /* 0x0000001fff077819 */ /* 0x000fe2000001140e */
[----:B--2---:R-:W-:Y:S10]  /*239f0*/  @P1 BRA `(.L_x_2536) ;  /* 0x0000000000101947 */ /* 0x004ff40003800000 */
[----:B------:R-:W-:Y:S05]  /*23a00*/  @!P0 BRA `(.L_x_2536) ;  /* 0x00000000000c8947 */ /* 0x000fea0003800000 */
[----:B------:R-:W2:Y:S04]  /*23a10*/  LDG.E R5, desc[UR46][R2.64] ;  /* 0x0000002e02057981 */ /* 0x000ea8000c1e1900 */
[----:B-----5:R-:W2:Y:S02]  /*23a20*/  LDG.E R6, desc[UR46][R2.64+0x4] ;  /* 0x0000042e02067981 */ /* 0x020ea4000c1e1900 */
[----:B--2---:R-:W-:-:S07]  /*23a30*/  IMAD.IADD R6, R6, 0x1, -R5 ;  /* 0x0000000106067824 */ /* 0x004fce00078e0a05 */
.L_x_2536:
[----:B------:R-:W2:Y:S04]  /*23a40*/  LDL R26, [R1+0x50] ;  /* 0x00005000011a7983 */ /* 0x000ea80000100800 */
[----:B------:R1:W5:Y:S01]  /*23a50*/  LDL R24, [R1] ;  /* 0x0000000001187983 */ /* 0x0003620000100800 */
[----:B------:R-:W-:Y:S01]  /*23a60*/  BSSY B1, `(.L_x_2537) ;  /* 0x000002d000017945 */ /* 0x000fe20003800000 */
[----:B------:R-:W-:Y:S02]  /*23a70*/  SEL R13, R11, RZ, !P0 ;  /* 0x000000ff0b0d7207 */ /* 0x000fe40004000000 */
[----:B------:R-:W-:Y:S02]  /*23a80*/  LEA.HI R20, R7, R14, RZ, 0x3 ;  /* 0x0000000e07147211 */ /* 0x000fe400078f18ff */
[----:B------:R-:W-:-:S02]  /*23a90*/  SEL R12, R9, RZ, !P0 ;  /* 0x000000ff090c7207 */ /* 0x000fc40004000000 */
[----:B-----5:R-:W-:Y:S02]  /*23aa0*/  SHF.R.S32.HI R11, RZ, 0x1f, R0 ;  /* 0x0000001fff0b7819 */ /* 0x020fe40000011400 */
[----:B--2---:R-:W-:Y:S01]  /*23ab0*/  SHF.R.S32.HI R10, RZ, 0x1f, R26 ;  /* 0x0000001fff0a7819 */ /* 0x004fe2000001141a */
[----:B-1----:R-:W-:Y:S06]  /*23ac0*/  @P3 BRA `(.L_x_2538) ;  /* 0x0000000000983947 */ /* 0x002fec0003800000 */
[----:B------:R-:W1:Y:S01]  /*23ad0*/  LDC R9, c[0x0][0xbe8] ;  /* 0x0002fa00ff097b82 */ /* 0x000e620000000800 */
[----:B------:R-:W-:Y:S01]  /*23ae0*/  IADD3 R8, R24, -0x80, R8 ;  /* 0xffffff8018087810 */ /* 0x000fe20007ffe008 */
[----:B-1----:R-:W-:-:S05]  /*23af0*/  IMAD R2, R6, R9, RZ ;  /* 0x0000000906027224 */ /* 0x002fca00078e02ff */
        /* <DEDUP_REMOVED lines=9> */
[----:B------:R-:W1:Y:S01]  /*23b90*/  @P0 LDC R15, c[0x0][0xbec] ;  /* 0x0002fb00ff0f0b82 */ /* 0x000e620000000800 */
[----:B------:R-:W-:Y:S01]  /*23ba0*/  IMAD R7, R26, UR5, R7 ;  /* 0x000000051a077c24 */ /* 0x000fe2000f8e0207 */
[----:B------:R-:W-:-:S03]  /*23bb0*/  ULDC.64 UR4, c[0x0][0xb98] ;  /* 0x0002e60000047ab9 */ /* 0x000fc60000000a00 */
[----:B------:R-:W-:-:S03]  /*23bc0*/  IMAD.IADD R3, R3, 0x1, R7 ;  /* 0x0000000103037824 */ /* 0x000fc600078e0207 */
[----:B------:R-:W2:Y:S01]  /*23bd0*/  @P0 LDC R21, c[0x0][0xbf0] ;  /* 0x0002fc00ff150b82 */ /* 0x000ea20000000800 */
[----:B------:R-:W-:-:S04]  /*23be0*/  IMAD.WIDE.U32 R2, R13, UR4, R2 ;  /* 0x000000040d027c25 */ /* 0x000fc8000f8e0002 */
[----:B-1----:R-:W-:-:S05]  /*23bf0*/  @P0 IMAD.HI.U32 R4, R8, R15, RZ ;  /* 0x0000000f08040227 */ /* 0x002fca00078e00ff */
[----:B--2---:R-:W-:Y:S01]  /*23c00*/  @P0 SHF.R.U32.HI R5, RZ, R21, R4 ;  /* 0x00000015ff050219 */ /* 0x004fe20000011604 */
        /* <DEDUP_REMOVED lines=13> */
[----:B------:R-:W-:Y:S02]  /*23ce0*/  LEA R4, P0, R2, UR4, 0x2 ;  /* 0x0000000402047c11 */ /* 0x000fe4000f8010ff */
[----:B------:R-:W-:-:S04]  /*23cf0*/  IADD3 R3, R3, R5, RZ ;  /* 0x0000000503037210 */ /* 0x000fc80007ffe0ff */
[----:B------:R-:W-:Y:S01]  /*23d00*/  LEA.HI.X R5, R2, UR5, R3, 0x2, P0 ;  /* 0x0000000502057c11 */ /* 0x000fe200080f1403 */
[----:B------:R-:W-:-:S05]  /*23d10*/  IMAD.MOV.U32 R3, RZ, RZ, -0x800000 ;  /* 0xff800000ff037424 */ /* 0x000fca00078e00ff */
[----:B------:R1:W-:Y:S02]  /*23d20*/  STG.E desc[UR46][R4.64], R3 ;  /* 0x0000000304007986 */ /* 0x0003e4000c10192e */
.L_x_2538:
[----:B------:R-:W-:Y:S05]  /*23d30*/  BSYNC B1 ;  /* 0x0000000000017941 */ /* 0x000fea0003800000 */
.L_x_2537:
[----:B-1----:R-:W-:Y:S01]  /*23d40*/  LOP3.LUT R5, R20, 0xfffffff8, RZ, 0xc0, !PT ;  /* 0xfffffff814057812 */ /* 0x002fe200078ec0ff */
[----:B------:R-:W-:Y:S01]  /*23d50*/  ULDC.64 UR4, c[0x0][0xaa0] ;  /* 0x0002a80000047ab9 */ /* 0x000fe20000000a00 */
[----:B------:R-:W-:Y:S02]  /*23d60*/  VIADD R21, R22, 0xc0 ;  /* 0x000000c016157836 */ /* 0x000fe40000000000 */
[----:B------:R-:W-:Y:S02]  /*23d70*/  IMAD R3, R11, UR4, RZ ;  /* 0x000000040b037c24 */ /* 0x000fe4000f8e02ff */
[----:B------:R-:W-:Y:S02]  /*23d80*/  IMAD.IADD R4, R14, 0x1, -R5 ;  /* 0x000000010e047824 */ /* 0x000fe400078e0a05 */
[C---:B------:R-:W-:Y:S02]  /*23d90*/  IMAD R5, R0.reuse, UR5, R3 ;  /* 0x0000000500057c24 */ /* 0x040fe4000f8e0203 */
[----:B------:R-:W-:Y:S01]  /*23da0*/  IMAD.WIDE.U32 R2, R0, UR4, RZ ;  /* 0x0000000400027c25 */ /* 0x000fe2000f8e00ff */
[----:B------:R-:W-:-:S03]  /*23db0*/  ULDC.64 UR4, c[0x0][0xae8] ;  /* 0x0002ba0000047ab9 */ /* 0x000fc60000000a00 */
[----:B------:R-:W-:Y:S02]  /*23dc0*/  IMAD R4, R4, 0x20, R19 ;  /* 0x0000002004047824 */ /* 0x000fe400078e0213 */
[----:B------:R-:W-:Y:S01]  /*23dd0*/  IMAD R0, R10, UR4, RZ ;  /* 0x000000040a007c24 */ /* 0x000fe2000f8e02ff */
[----:B------:R-:W-:Y:S01]  /*23de0*/  SHF.R.S32.HI R10, RZ, 0x1f, R21 ;  /* 0x0000001fff0a7819 */ /* 0x000fe20000011415 */
[----:B------:R-:W-:Y:S02]  /*23df0*/  IMAD.IADD R8, R24, 0x1, R4 ;  /* 0x0000000118087824 */ /* 0x000fe400078e0204 */
[----:B------:R-:W-:Y:S02]  /*23e00*/  IMAD.IADD R3, R3, 0x1, R5 ;  /* 0x0000000103037824 */ /* 0x000fe400078e0205 */
[----:B------:R-:W-:Y:S02]  /*23e10*/  IMAD R7, R26, UR5, R0 ;  /* 0x000000051a077c24 */ /* 0x000fe4000f8e0200 */
[----:B---3--:R-:W-:Y:S01]  /*23e20*/  @P2 IMAD.HI.U32 R0, R8, R27, RZ ;  /* 0x0000001b08002227 */ /* 0x008fe200078e00ff */
[----:B------:R-:W-:-:S03]  /*23e30*/  SHF.R.S32.HI R27, RZ, 0x1f, R22 ;  /* 0x0000001fff1b7819 */ /* 0x000fc60000011416 */
[----:B------:R-:W-:Y:S01]  /*23e40*/  IMAD.WIDE.U32 R2, R26, UR4, R2 ;  /* 0x000000041a027c25 */ /* 0x000fe2000f8e0002 */
[----:B------:R-:W-:-:S03]  /*23e50*/  ULDC.64 UR4, c[0x0][0xaf0] ;  /* 0x0002bc0000047ab9 */ /* 0x000fc60000000a00 */
[----:B------:R-:W-:Y:S01]  /*23e60*/  IMAD.MOV.U32 R5, RZ, RZ, R8 ;  /* 0x000000ffff057224 */ /* 0x000fe200078e0008 */
[----:B----4-:R-:W-:Y:S01]  /*23e70*/  @P2 SHF.R.U32.HI R5, RZ, R29, R0 ;  /* 0x0000001dff052219 */ /* 0x010fe20000011600 */
[----:B------:R-:W-:Y:S01]  /*23e80*/  IMAD R4, R12, UR4, RZ ;  /* 0x000000040c047c24 */ /* 0x000fe2000f8e02ff */
[----:B------:R-:W-:Y:S02]  /*23e90*/  IADD3 R3, R3, R7, RZ ;  /* 0x0000000703037210 */ /* 0x000fe40007ffe0ff */
[--C-:B------:R-:W-:Y:S01]  /*23ea0*/  SHF.R.S32.HI R0, RZ, 0x1f, R5.reuse ;  /* 0x0000001fff007819 */ /* 0x100fe20000011405 */
[----:B------:R-:W-:Y:S02]  /*23eb0*/  IMAD.MOV R7, RZ, RZ, -R5 ;  /* 0x000000ffff077224 */ /* 0x000fe400078e0a05 */
[C---:B------:R-:W-:Y:S02]  /*23ec0*/  IMAD R9, R13.reuse, UR5, R4 ;  /* 0x000000050d097c24 */ /* 0x040fe4000f8e0204 */
[----:B------:R-:W-:Y:S01]  /*23ed0*/  IMAD.WIDE.U32 R2, R13, UR4, R2 ;  /* 0x000000040d027c25 */ /* 0x000fe2000f8e0002 */
[----:B------:R-:W-:-:S03]  /*23ee0*/  ULDC.64 UR4, c[0x0][0xae0] ;  /* 0x0002b80000047ab9 */ /* 0x000fc60000000a00 */
[----:B------:R-:W-:Y:S02]  /*23ef0*/  IMAD R7, R25, R7, R8 ;  /* 0x0000000719077224 */ /* 0x000fe400078e0208 */
[----:B------:R-:W-:Y:S02]  /*23f00*/  IMAD R4, R0, UR4, RZ ;  /* 0x0000000400047c24 */ /* 0x000fe4000f8e02ff */
[----:B------:R-:W-:Y:S01]  /*23f10*/  IMAD.IADD R3, R3, 0x1, R9 ;  /* 0x0000000103037824 */ /* 0x000fe200078e0209 */
[----:B------:R-:W-:Y:S01]  /*23f20*/  SHF.R.S32.HI R0, RZ, 0x1f, R7 ;  /* 0x0000001fff007819 */ /* 0x000fe20000011407 */
[C---:B------:R-:W-:Y:S02]  /*23f30*/  IMAD R9, R5.reuse, UR5, R4 ;  /* 0x0000000505097c24 */ /* 0x040fe4000f8e0204 */
[----:B------:R-:W-:Y:S01]  /*23f40*/  IMAD.WIDE.U32 R2, R5, UR4, R2 ;  /* 0x0000000405027c25 */ /* 0x000fe2000f8e0002 */
[----:B------:R-:W-:-:S03]  /*23f50*/  ULDC.64 UR4, c[0x0][0xad8] ;  /* 0x0002b60000047ab9 */ /* 0x000fc60000000a00 */
[----:B------:R-:W-:Y:S02]  /*23f60*/  IMAD R0, R0, UR4, RZ ;  /* 0x0000000400007c24 */ /* 0x000fe4000f8e02ff */
[----:B------:R-:W-:Y:S02]  /*23f70*/  IMAD.IADD R3, R3, 0x1, R9 ;  /* 0x0000000103037824 */ /* 0x000fe400078e0209 */
[C---:B------:R-:W-:Y:S02]  /*23f80*/  IMAD R9, R7.reuse, UR5, R0 ;  /* 0x0000000507097c24 */ /* 0x040fe4000f8e0200 */
[----:B------:R-:W-:Y:S01]  /*23f90*/  IMAD.WIDE.U32 R4, R7, UR4, R2 ;  /* 0x0000000407047c25 */ /* 0x000fe2000f8e0002 */
[----:B------:R-:W-:Y:S01]  /*23fa0*/  ULDC.64 UR4, c[0x0][0xa80] ;  /* 0x0002a00000047ab9 */ /* 0x000fe20000000a00 */
[----:B------:R-:W-:Y:S02]  /*23fb0*/  IADD3 R7, R22, 0x80, RZ ;  /* 0x0000008016077810 */ /* 0x000fe40007ffe0ff */
[----:B------:R-:W-:Y:S01]  /*23fc0*/  IMAD.IADD R3, R5, 0x1, R9 ;  /* 0x0000000105037824 */ /* 0x000fe200078e0209 */
[----:B------:R-:W-:Y:S01]  /*23fd0*/  LEA R2, P0, R4, UR4, 0x1 ;  /* 0x0000000404027c11 */ /* 0x000fe2000f8008ff */
[----:B------:R-:W-:Y:S01]  /*23fe0*/  UMOV UR4, 0xffffffff ;  /* 0xffffffff00047882 */ /* 0x000fe20000000000 */
[----:B------:R-:W-:Y:S01]  /*23ff0*/  IMAD.IADD R5, R19, 0x1, R24 ;  /* 0x0000000113057824 */ /* 0x000fe200078e0218 */
[----:B------:R-:W-:-:S02]  /*24000*/  SHF.R.S32.HI R9, RZ, 0x1f, R233 ;  /* 0x0000001fff097819 */ /* 0x000fc400000114e9 */
[----:B------:R-:W-:Y:S02]  /*24010*/  LEA.HI.X R3, R4, UR5, R3, 0x1, P0 ;  /* 0x0000000504037c11 */ /* 0x000fe400080f0c03 */
[----:B------:R-:W-:Y:S01]  /*24020*/  SHF.R.S32.HI R8, RZ, 0x1f, R7 ;  /* 0x0000001fff087819 */ /* 0x000fe20000011407 */
[----:B------:R-:W-:Y:S06]  /*24030*/  BRA.DIV UR4, `(.L_x_2539) ;  /* 0x000000ba046c7947 */ /* 0x000fec000b800000 */
[----:B------:R1:W2:Y:S04]  /*24040*/  SHFL.IDX PT, R0, R3, RZ, 0x181f ;  /* 0x00181fff03007589 */ /* 0x0002a800000e0000 */
[----:B------:R1:W3:Y:S02]  /*24050*/  SHFL.IDX PT, R14, R2, RZ, 0x181f ;  /* 0x00181fff020e7589 */ /* 0x0002e400000e0000 */
.L_x_2804:
        /* <DEDUP_REMOVED lines=21> */
.L_x_2541:
[----:B------:R-:W-:Y:S05]  /*241b0*/  BSYNC B1 ;  /* 0x0000000000017941 */ /* 0x000fea0003800000 */
.L_x_2540:
[----:B------:R-:W-:-:S03]  /*241c0*/  UMOV UR4, 0xffffffff ;  /* 0xffffffff00047882 */ /* 0x000fc60000000000 */
[----:B------:R-:W-:Y:S05]  /*241d0*/  BRA.DIV UR4, `(.L_x_2542) ;  /* 0x000000ba04387947 */ /* 0x000fea000b800000 */
[----:B--2---:R2:W0:Y:S04]  /*241e0*/  SHFL.IDX PT, R0, R3, 0x1, 0x181f ;  /* 0x00381f0003007f89 */ /* 0x00442800000e0000 */
[----:B---34-:R2:W3:Y:S02]  /*241f0*/  SHFL.IDX PT, R14, R2, 0x1, 0x181f ;  /* 0x00381f00020e7f89 */ /* 0x0184e400000e0000 */
.L_x_2808:
        /* <DEDUP_REMOVED lines=21> */
.L_x_2544:
[----:B------:R-:W-:Y:S05]  /*24350*/  BSYNC B1 ;  /* 0x0000000000017941 */ /* 0x000fea0003800000 */
.L_x_2543:
[----:B------:R-:W-:-:S03]  /*24360*/  UMOV UR4, 0xffffffff ;  /* 0xffffffff00047882 */ /* 0x000fc60000000000 */
[----:B------:R-:W-:Y:S05]  /*24370*/  BRA.DIV UR4, `(.L_x_2545) ;  /* 0x000000ba04187947 */ /* 0x000fea000b800000 */
[----:B0-----:R0:W0:Y:S04]  /*24380*/  SHFL.IDX PT, R0, R3, 0x2, 0x181f ;  /* 0x00581f0003007f89 */ /* 0x00102800000e0000 */
[----:B---34-:R3:W4:Y:S02]  /*24390*/  SHFL.IDX PT, R14, R2, 0x2, 0x181f ;  /* 0x00581f00020e7f89 */ /* 0x01872400000e0000 */
.L_x_2812:
        /* <DEDUP_REMOVED lines=21> */
.L_x_2547:
[----:B------:R-:W-:Y:S05]  /*244f0*/  BSYNC B1 ;  /* 0x0000000000017941 */ /* 0x000fea0003800000 */
.L_x_2546:
[----:B------:R-:W-:-:S03]  /*24500*/  UMOV UR4, 0xffffffff ;  /* 0xffffffff00047882 */ /* 0x000fc60000000000 */
[----:B------:R-:W-:Y:S05]  /*24510*/  BRA.DIV UR4, `(.L_x_2548) ;  /* 0x000000b604f87947 */ /* 0x000fea000b800000 */
[----:B0-----:R0:W0:Y:S04]  /*24520*/  SHFL.IDX PT, R0, R3, 0x3, 0x181f ;  /* 0x00781f0003007f89 */ /* 0x00102800000e0000 */
[----:B----4-:R4:W0:Y:S02]  /*24530*/  SHFL.IDX PT, R14, R2, 0x3, 0x181f ;  /* 0x00781f00020e7f89 */ /* 0x01082400000e0000 */
.L_x_2816:
        /* <DEDUP_REMOVED lines=20> */
.L_x_2535:
[----:B------:R-:W-:Y:S05]  /*24680*/  BSYNC B0 ;  /* 0x0000000000007941 */ /* 0x000fea0003800000 */
.L_x_2525:
[----:B0-----:R-:W5:Y:S01]  /*24690*/  LDL R0, [R1+0x1c] ;  /* 0x00001c0001007983 */ /* 0x001f620000100800 */
[----:B------:R-:W-:Y:S02]  /*246a0*/  ULDC UR4, c[0x0][0xc3c] ;  /* 0x00030f0000047ab9 */ /* 0x000fe40000000800 */
[----:B-----5:R-:W-:-:S13]  /*246b0*/  ISETP.GE.AND P0, PT, R0, UR4, PT ;  /* 0x0000000400007c0c */ /* 0x020fda000bf06270 */
[----:B------:R-:W-:Y:S05]  /*246c0*/  @!P0 BRA `(.L_x_2549) ;  /* 0xfffffdc800dc8947 */ /* 0x000fea000383ffff */
[----:B------:R-:W-:Y:S05]  /*246d0*/  BRA `(.L_x_2344) ;  /* 0x0000007c00947947 */ /* 0x000fea0003800000 */
.L_x_2342:
        /* <DEDUP_REMOVED lines=18> */
.L_x_2550:
        /* <DEDUP_REMOVED lines=42> */
.L_x_2556:
        /* <DEDUP_REMOVED lines=12> */
.L_x_2555:
[----:B------:R-:W-:Y:S05]  /*24b60*/  BSYNC B0 ;  /* 0x0000000000007941 */ /* 0x000fea0003800000 */
.L_x_2554:
        /* <DEDUP_REMOVED lines=16> */
[----:B0-----:R-:W-:-:S04]  /*24c70*/  IMAD R3, R3, UR5, RZ ;  /* 0x0000000503037c24 */ /* 0x001fc8000f8e02ff */
[----:B------:R-:W-:-:S05]  /*24c80*/  IMAD.IADD R6, R3, 0x1, R6 ;  /* 0x0000000103067824 */ /* 0x000fca00078e0206 */
[----:B------:R-:W-:-:S13]  /*24c90*/  ISETP.GT.AND P6, PT, R6, UR6, PT ;  /* 0x0000000606007c0c */ /* 0x000fda000bfc4270 */
[----:B------:R-:W-:Y:S05]  /*24ca0*/  @!P6 BRA `(.L_x_2556) ;  /* 0xfffffffc007ce947 */ /* 0x000fea000383ffff */
[----:B------:R-:W-:-:S07]  /*24cb0*/  IMAD.MOV.U32 R5, RZ, RZ, R9 ;  /* 0x000000ffff057224 */ /* 0x000fce00078e0009 */
.L_x_2552:
[----:B------:R-:W-:-:S05]  /*24cc0*/  IADD3 R6, -R3, R6, RZ ;  /* 0x0000000603067210 */ /* 0x000fca0007ffe1ff */
        /* <DEDUP_REMOVED lines=19> */
.L_x_2557:
        /* <DEDUP_REMOVED lines=31> */
[----:B-1----:R-:W-:-:S06]  /*24ff0*/  IADD3 R3, R10, 0xffffffe, RZ ;  /* 0x0ffffffe0a037810 */ /* 0x002fcc0007ffe0ff */
[----:B------:R-:W1:Y:S02]  /*25000*/  F2I.FTZ.U32.TRUNC.NTZ R3, R3 ;  /* 0x0000000300037305 */ /* 0x000e64000021f000 */
[----:B-1----:R-:W-:-:S04]  /*25010*/  IMAD.MOV R2, RZ, RZ, -R3 ;  /* 0x000000ffff027224 */ /* 0x002fc800078e0a03 */
[----:B------:R-:W-:Y:S02]  /*25020*/  IMAD R11, R2, R7, RZ ;  /* 0x00000007020b7224 */ /* 0x000fe400078e02ff */
[----:B------:R-:W-:-:S04]  /*25030*/  IMAD.MOV.U32 R2, RZ, RZ, RZ ;  /* 0x000000ffff027224 */ /* 0x000fc800078e00ff */
        /* <DEDUP_REMOVED lines=8> */
[----:B------:R-:W-:Y:S01]  /*250c0*/  @!P1 IMAD.IADD R8, R8, 0x1, -R7 ;  /* 0x0000000108089824 */ /* 0x000fe200078e0a07 */
[----:B------:R-:W-:Y:S02]  /*250d0*/  @!P1 IADD3 R2, R2, 0x1, RZ ;  /* 0x0000000102029810 */ /* 0x000fe40007ffe0ff */
        /* <DEDUP_REMOVED lines=10> */
.L_x_2553:
[----:B------:R-:W-:Y:S01]  /*25180*/  MOV R17, RZ ;  /* 0x000000ff00117202 */ /* 0x000fe20000000f00 */
[----:B------:R-:W-:Y:S02]  /*25190*/  IMAD.U32 R16, RZ, RZ, UR6 ;  /* 0x00000006ff107e24 */ /* 0x000fe4000f8e00ff */
[----:B------:R-:W-:-:S07]  /*251a0*/  IMAD.MOV.U32 R18, RZ, RZ, RZ ;  /* 0x000000ffff127224 */ /* 0x000fce00078e00ff */
.L_x_2558:
[----:B------:R-:W-:-:S13]  /*251b0*/  ISETP.NE.AND P0, PT, R0, RZ, PT ;  /* 0x000000ff0000720c */ /* 0x000fda0003f05270 */
[----:B------:R-:W1:Y:S01]  /*251c0*/  @!P0 S2R R3, SR_CgaCtaId ;  /* 0x0000000000038919 */ /* 0x000e620000008800 */
[----:B------:R-:W-:-:S04]  /*251d0*/  @!P0 MOV R0, 0x400 ;  /* 0x0000040000008802 */ /* 0x000fc80000000f00 */
[----:B-1----:R-:W-:-:S05]  /*251e0*/  @!P0 LEA R0, R3, R0, 0x18 ;  /* 0x0000000003008211 */ /* 0x002fca00078ec0ff */
[----:B------:R2:W-:Y:S01]  /*251f0*/  @!P0 STS.128 [R0+0x388d0], R16 ;  /* 0x0388d01000008388 */ /* 0x0005e20000000c00 */
[----:B------:R-:W-:Y:S06]  /*25200*/  BAR.ARV 0x5, 0x180 ;  /* 0x0146000000007b1d */ /* 0x000fec0000002000 */
.L_x_2551:
        /* <DEDUP_REMOVED lines=40> */
[----:B------:R-:W-:Y:S01]  /*25490*/  LOP3.LUT R2, R3, 0x400, R2, 0xf8, !PT ;  /* 0x0000040003027812 */ /* 0x000fe200078ef802 */
[----:B------:R-:W-:Y:S01]  /*254a0*/  IMAD.MOV.U32 R3, RZ, RZ, 0x40 ;  /* 0x00000040ff037424 */ /* 0x000fe200078e00ff */
[----:B------:R-:W-:Y:S01]  /*254b0*/  LOP3.LUT R4, R0, 0x70, RZ, 0xc0, !PT ;  /* 0x0000007000047812 */ /* 0x000fe200078ec0ff */
[----:B------:R-:W-:Y:S01]  /*254c0*/  STL [R1+0x10], R6 ;  /* 0x0000100601007387 */ /* 0x000fe20000100800 */
[----:B------:R-:W-:-:S02]  /*254d0*/  IADD3 R2, R8, R2, RZ ;  /* 0x0000000208027210 */ /* 0x000fc40007ffe0ff */
[----:B------:R-:W-:Y:S02]  /*254e0*/  SEL R3, R3, 0xffffffc0, !P2 ;  /* 0xffffffc003037807 */ /* 0x000fe40005000000 */
[----:B------:R-:W-:Y:S01]  /*254f0*/  LOP3.LUT R9, R9, 0x70, R0, 0xf8, !PT ;  /* 0x0000007009097812 */ /* 0x000fe200078ef800 */
[----:B------:R-:W-:Y:S01]  /*25500*/  IMAD.MOV.U32 R0, RZ, RZ, 0x1 ;  /* 0x00000001ff007424 */ /* 0x000fe200078e00ff */
[----:B------:R-:W-:Y:S01]  /*25510*/  LOP3.LUT R4, R4, 0x80, RZ, 0xfc, !PT ;  /* 0x0000008004047812 */ /* 0x000fe200078efcff */
[----:B------:R-:W-:Y:S04]  /*25520*/  STL [R1+0x40], R3 ;  /* 0x0000400301007387 */ /* 0x000fe80000100800 */
        /* <DEDUP_REMOVED lines=8> */
[----:B-1----:R-:W-:-:S03]  /*255b0*/  IMAD.IADD R0, R3, 0x1, R5 ;  /* 0x0000000103007824 */ /* 0x002fc600078e0205 */
[----:B------:R0:W-:Y:S04]  /*255c0*/  STL [R1+0x24], R2 ;  /* 0x0000240201007387 */ /* 0x0001e80000100800 */
[----:B------:R1:W-:Y:S01]  /*255d0*/  STL [R1+0x48], R0 ;  /* 0x0000480001007387 */ /* 0x0003e20000100800 */
[----:B0-----:R-:W-:Y:S01]  /*255e0*/  IMAD.IADD R2, R3, 0x1, R7 ;  /* 0x0000000103027824 */ /* 0x001fe200078e0207 */
[----:B-1----:R-:W-:-:S04]  /*255f0*/  LOP3.LUT R0, R6, 0x2000, RZ, 0xfc, !PT ;  /* 0x0000200006007812 */ /* 0x002fc800078efcff */
[----:B------:R0:W-:Y:S04]  /*25600*/  STL [R1+0x4c], R2 ;  /* 0x00004c0201007387 */ /* 0x0001e80000100800 */
[----:B------:R0:W-:Y:S02]  /*25610*/  STL [R1+0x2c], R0 ;  /* 0x00002c0001007387 */ /* 0x0001e40000100800 */
.L_x_2669:
[----:B0-2---:R-:W0:Y:S02]  /*25620*/  LDC.64 R2, c[0x0][0xc88] ;  /* 0x00032200ff027b82 */ /* 0x005e240000000a00 */
[----:B0-----:R-:W-:-:S05]  /*25630*/  IMAD.WIDE R2, R19, 0x4, R2 ;  /* 0x0000000413027825 */ /* 0x001fca00078e0202 */
[----:B------:R-:W2:Y:S01]  /*25640*/  LDG.E R4, desc[UR46][R2.64] ;  /* 0x0000002e02047981 */ /* 0x000ea2000c1e1900 */
[----:B------:R-:W-:Y:S05]  /*25650*/  YIELD ;  /* 0x0000000000007946 */ /* 0x000fea0003800000 */
[----:B------:R-:W-:Y:S01]  /*25660*/  ULDC.64 UR4, c[0x0][0xa28] ;  /* 0x00028a0000047ab9 */ /* 0x000fe20000000a00 */
[----:B----4-:R-:W-:Y:S01]  /*25670*/  IMAD.MOV.U32 R0, RZ, RZ, RZ ;  /* 0x000000ffff007224 */ /* 0x010fe200078e00ff */
[----:B------:R-:W-:Y:S01]  /*25680*/  ISETP.NE.U32.AND P0, PT, RZ, UR4, PT ;  /* 0x00000004ff007c0c */ /* 0x000fe2000bf05070 */
[----:B------:R-:W-:Y:S01]  /*25690*/  IMAD.MOV.U32 R8, RZ, RZ, RZ ;  /* 0x000000ffff087224 */ /* 0x000fe200078e00ff */
[----:B------:R-:W-:Y:S01]  /*256a0*/  ULDC.64 UR10, c[0x0][0xa18] ;  /* 0x00028600000a7ab9 */ /* 0x000fe20000000a00 */
[----:B------:R-:W-:Y:S01]  /*256b0*/  ULDC.64 UR8, c[0x0][0xa10] ;  /* 0x0002840000087ab9 */ /* 0x000fe20000000a00 */
[----:B------:R-:W-:Y:S01]  /*256c0*/  ISETP.NE.AND.EX P0, PT, RZ, UR5, PT, P0 ;  /* 0x00000005ff007c0c */ /* 0x000fe2000bf05300 */
[----:B------:R-:W-:Y:S01]  /*256d0*/  ULDC.64 UR6, c[0x0][0xa08] ;  /* 0x0002820000067ab9 */ /* 0x000fe20000000a00 */
[----:B--2---:R-:W-:Y:S01]  /*256e0*/  SHF.R.S32.HI R5, RZ, 0x1f, R4 ;  /* 0x0000001fff057819 */ /* 0x004fe20000011404 */
[----:B------:R0:W-:Y:S10]  /*256f0*/  STL [R1+0x18], R4 ;  /* 0x0000180401007387 */ /* 0x0001f40000100800 */
[----:B------:R-:W-:-:S02]  /*25700*/  @P0 LEA R2, P1, R4, UR4, 0x2 ;  /* 0x0000000404020c11 */ /* 0x000fc4000f8210ff */
[C---:B------:R-:W-:Y:S01]  /*25710*/  SHF.L.U32 R15, R4.reuse, 0x2, RZ ;  /* 0x00000002040f7819 */ /* 0x040fe200000006ff */
[----:B-1----:R1:W-:Y:S01]  /*25720*/  STL [R1+0x68], R5 ;  /* 0x0000680501007387 */ /* 0x0023e20000100800 */
[C-C-:B------:R-:W-:Y:S01]  /*25730*/  @P0 LEA.HI.X R3, R4.reuse, UR5, R5.reuse, 0x2, P1 ;  /* 0x0000000504030c11 */ /* 0x140fe200088f1405 */
[----:B------:R-:W-:Y:S02]  /*25740*/  ULDC.64 UR4, c[0x0][0xa00] ;  /* 0x0002800000047ab9 */ /* 0x000fe40000000a00 */
[----:B------:R-:W-:Y:S02]  /*25750*/  ISETP.NE.U32.AND P2, PT, RZ, UR4, PT ;  /* 0x00000004ff007c0c */ /* 0x000fe4000bf45070 */
[----:B------:R2:W5:Y:S01]  /*25760*/  @P0 LDG.E R0, desc[UR46][R2.64] ;  /* 0x0000002e02000981 */ /* 0x000562000c1e1900 */
        /* <DEDUP_REMOVED lines=8> */
[----:B--2---:R-:W-:Y:S02]  /*257f0*/  IADD3 R2, P4, R15, UR4, RZ ;  /* 0x000000040f027c10 */ /* 0x004fe4000ff9e0ff */
[----:B------:R-:W-:-:S02]  /*25800*/  ISETP.NE.U32.AND P1, PT, RZ, UR8, PT ;  /* 0x00000008ff007c0c */ /* 0x000fc4000bf25070 */
[C---:B------:R-:W-:Y:S02]  /*25810*/  IADD3.X R3, R14.reuse, UR5, RZ, P4, !PT ;  /* 0x000000050e037c10 */ /* 0x040fe4000a7fe4ff */
[C---:B0-----:R-:W-:Y:S01]  /*25820*/  IADD3 R4, P4, R15.reuse, UR8, RZ ;  /* 0x000000080f047c10 */ /* 0x041fe2000ff9e0ff */
[----:B------:R-:W-:Y:S01]  /*25830*/  ULDC UR4, c[0x0][0x288] ;  /* 0x0000a20000047ab9 */ /* 0x000fe20000000800 */
[----:B------:R-:W-:Y:S01]  /*25840*/  ISETP.NE.AND.EX P0, PT, RZ, UR7, PT, P0 ;  /* 0x00000007ff007c0c */ /* 0x000fe2000bf05300 */
[----:B------:R-:W2:Y:S01]  /*25850*/  @P2 LDG.E R8, desc[UR46][R2.64] ;  /* 0x0000002e02082981 */ /* 0x000ea2000c1e1900 */
[----:B-1----:R-:W-:Y:S01]  /*25860*/  IADD3.X R5, R14, UR9, RZ, P4, !PT ;  /* 0x000000090e057c10 */ /* 0x002fe2000a7fe4ff */
[----:B---3--:R-:W-:Y:S01]  /*25870*/  IMAD.U32 R12, RZ, RZ, UR4 ;  /* 0x00000004ff0c7e24 */ /* 0x008fe2000f8e00ff */
[----:B------:R-:W-:Y:S01]  /*25880*/  ISETP.NE.AND.EX P1, PT, RZ, UR9, PT, P1 ;  /* 0x00000009ff007c0c */ /* 0x000fe2000bf25310 */
[----:B------:R-:W-:Y:S01]  /*25890*/  ULDC.64 UR4, c[0x0][0x418] ;  /* 0x0001060000047ab9 */ /* 0x000fe20000000a00 */
[----:B------:R-:W-:-:S04]  /*258a0*/  IADD3 R6, P5, R15, UR6, RZ ;  /* 0x000000060f067c10 */ /* 0x000fc8000ffbe0ff */
[----:B------:R-:W-:-:S05]  /*258b0*/  IADD3.X R7, R14, UR7, RZ, P5, !PT ;  /* 0x000000070e077c10 */ /* 0x000fca000affe4ff */
[----:B------:R0:W5:Y:S04]  /*258c0*/  @P0 LDG.E R11, desc[UR46][R6.64] ;  /* 0x0000002e060b0981 */ /* 0x000168000c1e1900 */
[----:B------:R0:W5:Y:S04]  /*258d0*/  @P1 LDG.E R10, desc[UR46][R4.64] ;  /* 0x0000002e040a1981 */ /* 0x000168000c1e1900 */
[----:B--2---:R1:W-:Y:S02]  /*258e0*/  STL [R1+0x58], R8 ;  /* 0x0000580801007387 */ /* 0x0043e40000100800 */
[----:B-1----:R-:W-:-:S04]  /*258f0*/  @P3 IADD3 R8, P4, R15, UR10, RZ ;  /* 0x0000000a0f083c10 */ /* 0x002fc8000ff9e0ff */
[----:B------:R-:W-:-:S05]  /*25900*/  @P3 IADD3.X R9, R14, UR11, RZ, P4, !PT ;  /* 0x0000000b0e093c10 */ /* 0x000fca000a7fe4ff */
[----:B------:R-:W2:Y:S01]  /*25910*/  @P3 LDG.E R12, desc[UR46][R8.64] ;  /* 0x0000002e080c3981 */ /* 0x000ea2000c1e1900 */
[----:B------:R-:W-:-:S03]  /*25920*/  UISETP.NE.U32.AND UP0, UPT, UR4, URZ, UPT ;  /* 0x0000003f0400728c */ /* 0x000fc6000bf05070 */
[----:B------:R-:W-:Y:S01]  /*25930*/  ULDC UR4, c[0x0][0x424] ;  /* 0x0001090000047ab9 */ /* 0x000fe20000000800 */
[----:B------:R-:W-:-:S03]  /*25940*/  UISETP.NE.AND.EX UP0, UPT, UR5, URZ, UPT, UP0 ;  /* 0x0000003f0500728c */ /* 0x000fc6000bf05300 */
[----:B------:R-:W-:Y:S01]  /*25950*/  ULDC UR5, c[0x0][0x2f0] ;  /* 0x0000bc0000057ab9 */ /* 0x000fe20000000800 */
[----:B------:R-:W-:Y:S01]  /*25960*/  USEL UR4, UR4, 0x1, UP0 ;  /* 0x0000000104047887 */ /* 0x000fe20008000000 */
[----:B--2---:R0:W-:Y:S04]  /*25970*/  STL [R1+0x5c], R12 ;  /* 0x00005c0c01007387 */ /* 0x0041e80000100800 */
[----:B------:R0:W5:Y:S01]  /*25980*/  LDL R13, [R1+0x5c] ;  /* 0x00005c00010d7983 */ /* 0x0001620000100800 */
[----:B------:R-:W-:-:S03]  /*25990*/  UIMAD UR4, UR4, UR5, URZ ;  /* 0x00000005040472a4 */ /* 0x000fc6000f8e023f */
[----:B------:R-:W-:Y:S02]  /*259a0*/  ULDC UR5, c[0x0][0x348] ;  /* 0x0000d20000057ab9 */ /* 0x000fe40000000800 */
[----:B------:R-:W-:Y:S02]  /*259b0*/  IMAD.U32 R8, RZ, RZ, UR5 ;  /* 0x00000005ff087e24 */ /* 0x000fe4000f8e00ff */
[----:B------:R-:W-:Y:S01]  /*259c0*/  IMAD.U32 R9, RZ, RZ, UR4 ;  /* 0x00000004ff097e24 */ /* 0x000fe2000f8e00ff */
[----:B0-----:R-:W-:Y:S06]  /*259d0*/  @P3 BRA `(.L_x_2560) ;  /* 0x0000000000143947 */ /* 0x001fec0003800000 */
[----:B------:R-:W-:Y:S05]  /*259e0*/  @!P2 BRA `(.L_x_2560) ;  /* 0x000000000010a947 */ /* 0x000fea0003800000 */
[----:B------:R-:W2:Y:S04]  /*259f0*/  LDG.E R12, desc[UR46][R2.64] ;  /* 0x0000002e020c7981 */ /* 0x000ea8000c1e1900 */
[----:B------:R-:W2:Y:S02]  /*25a00*/  LDG.E R2, desc[UR46][R2.64+0x4] ;  /* 0x0000042e02027981 */ /* 0x000ea4000c1e1900 */
[----:B--2--5:R-:W-:-:S05]  /*25a10*/  IMAD.IADD R13, R2, 0x1, -R12 ;  /* 0x00000001020d7824 */ /* 0x024fca00078e0a0c */
[----:B------:R0:W-:Y:S02]  /*25a20*/  STL [R1+0x5c], R13 ;  /* 0x00005c0d01007387 */ /* 0x0001e40000100800 */
.L_x_2560:
[----:B------:R-:W2:Y:S01]  /*25a30*/  LDL R12, [R1+0x18] ;  /* 0x00001800010c7983 */ /* 0x000ea20000100800 */
[----:B-----5:R-:W-:Y:S01]  /*25a40*/  IADD3 R2, R11, R0, RZ ;  /* 0x000000000b027210 */ /* 0x020fe20007ffe0ff */
[----:B------:R-:W-:Y:S02]  /*25a50*/  ULDC.64 UR4, c[0x0][0xa20] ;  /* 0x0002880000047ab9 */ /* 0x000fe40000000a00 */
[----:B------:R-:W-:Y:S02]  /*25a60*/  ISETP.NE.U32.AND P2, PT, RZ, UR4, PT ;  /* 0x00000004ff007c0c */ /* 0x000fe4000bf45070 */
[----:B------:R1:W-:Y:S02]  /*25a70*/  STL [R1+0x3c], R2 ;  /* 0x00003c0201007387 */ /* 0x0003e40000100800 */
[----:B------:R-:W-:Y:S02]  /*25a80*/  ISETP.NE.AND.EX P2, PT, RZ, UR5, PT, P2 ;  /* 0x00000005ff007c0c */ /* 0x000fe4000bf45320 */
[----:B--2---:R1:W-:Y:S11]  /*25a90*/  STL [R1+0x30], R12 ;  /* 0x0000300c01007387 */ /* 0x0043f60000100800 */
[----:B------:R-:W-:Y:S05]  /*25aa0*/  @!P2 BRA `(.L_x_2561) ;  /* 0x000000000010a947 */ /* 0x000fea0003800000 */
[----:B-1----:R-:W-:-:S04]  /*25ab0*/  IADD3 R2, P0, R15, UR4, RZ ;  /* 0x000000040f027c10 */ /* 0x002fc8000ff1e0ff */
[----:B------:R-:W-:-:S05]  /*25ac0*/  IADD3.X R3, R14, UR5, RZ, P0, !PT ;  /* 0x000000050e037c10 */ /* 0x000fca00087fe4ff */
[----:B------:R1:W5:Y:S01]  /*25ad0*/  LDG.E R9, desc[UR46][R2.64] ;  /* 0x0000002e02097981 */ /* 0x000362000c1e1900 */
[----:B------:R-:W-:Y:S05]  /*25ae0*/  BRA `(.L_x_2562) ;  /* 0x0000000000107947 */ /* 0x000fea0003800000 */
.L_x_2561:
[----:B------:R-:W-:Y:S05]  /*25af0*/  @!P0 BRA `(.L_x_2562) ;  /* 0x00000000000c8947 */ /* 0x000fea0003800000 */
[----:B------:R-:W2:Y:S04]  /*25b00*/  LDG.E R9, desc[UR46][R6.64] ;  /* 0x0000002e06097981 */ /* 0x000ea8000c1e1900 */
[----:B------:R-:W2:Y:S02]  /*25b10*/  LDG.E R6, desc[UR46][R6.64+0x4] ;  /* 0x0000042e06067981 */ /* 0x000ea4000c1e1900 */
[----:B--2---:R-:W-:-:S07]  /*25b20*/  IMAD.IADD R9, R6, 0x1, -R9 ;  /* 0x0000000106097824 */ /* 0x004fce00078e0a09 */
.L_x_2562:
[----:B-1----:R-:W2:Y:S01]  /*25b30*/  @P1 LDG.E R2, desc[UR46][R4.64] ;  /* 0x0000002e04021981 */ /* 0x002ea2000c1e1900 */
[----:B------:R-:W1:Y:S01]  /*25b40*/  LDC R3, c[0x0][0x448] ;  /* 0x00011200ff037b82 */ /* 0x000e620000000800 */
[----:B-----5:R-:W-:Y:S02]  /*25b50*/  IMAD.IADD R0, R9, 0x1, -R0 ;  /* 0x0000000109007824 */ /* 0x020fe400078e0a00 */
[----:B------:R3:W2:Y:S01]  /*25b60*/  @P1 LDG.E R4, desc[UR46][R4.64+0x4] ;  /* 0x0000042e04041981 */ /* 0x0006a2000c1e1900 */
[----:B-1----:R-:W-:-:S13]  /*25b70*/  ISETP.NE.AND P0, PT, R3, 0x1, PT ;  /* 0x000000010300780c */ /* 0x002fda0003f05270 */
[----:B---3--:R-:W1:Y:S01]  /*25b80*/  @P0 LDC R5, c[0x0][0x450] ;  /* 0x00011400ff050b82 */ /* 0x008e620000000800 */
[----:B------:R-:W-:-:S05]  /*25b90*/  IMAD.MOV R9, RZ, RZ, -R0 ;  /* 0x000000ffff097224 */ /* 0x000fca00078e0a00 */
[----:B------:R-:W-:Y:S01]  /*25ba0*/  VIMNMX R9, RZ, R9, !PT ;  /* 0x00000009ff097248 */ /* 0x000fe20007fe0100 */
[----:B------:R-:W-:Y:S01]  /*25bb0*/  BSSY B0, `(.L_x_2563) ;  /* 0x0000135000007945 */ /* 0x000fe20003800000 */
[----:B--2---:R-:W-:Y:S02]  /*25bc0*/  @P1 IMAD.IADD R8, R4, 0x1, -R2 ;  /* 0x0000000104081824 */ /* 0x004fe400078e0a02 */
[----:B------:R-:W2:Y:S01]  /*25bd0*/  @P0 LDC R4, c[0x0][0x44c] ;  /* 0x00011300ff040b82 */ /* 0x000ea20000000800 */
[----:B------:R-:W-:-:S04]  /*25be0*/  IMAD.SHL.U32 R2, R17, 0x80, RZ ;  /* 0x0000008011027824 */ /* 0x000fc800078e00ff */
[----:B------:R-:W-:-:S05]  /*25bf0*/  VIADD R2, R2, 0x7f ;  /* 0x0000007f02027836 */ /* 0x000fca0000000000 */
[----:B------:R-:W-:Y:S01]  /*25c00*/  MOV R3, R2 ;  /* 0x0000000200037202 */ /* 0x000fe20000000f00 */
[----:B--2---:R-:W-:-:S04]  /*25c10*/  @P0 IMAD.HI.U32 R4, R2, R4, RZ ;  /* 0x0000000402040227 */ /* 0x004fc800078e00ff */
[----:B------:R-:W-:Y:S01]  /*25c20*/  IMAD.IADD R2, R0, 0x1, R8 ;  /* 0x0000000100027824 */ /* 0x000fe200078e0208 */
[----:B-1----:R-:W-:-:S03]  /*25c30*/  @P0 SHF.R.U32.HI R3, RZ, R5, R4 ;  /* 0x00000005ff030219 */ /* 0x002fc60000011604 */
[C---:B------:R-:W-:Y:S01]  /*25c40*/  VIADD R4, R2.reuse, 0x7f ;  /* 0x0000007f02047836 */ /* 0x040fe20000000000 */
[----:B------:R-:W-:-:S05]  /*25c50*/  IADD3 R21, R2, 0x80, -R13 ;  /* 0x0000008002157810 */ /* 0x000fca0007ffe80d */
[----:B------:R-:W-:Y:S01]  /*25c60*/  IMAD.IADD R2, R21, 0x1, R3 ;  /* 0x0000000115027824 */ /* 0x000fe200078e0203 */
[----:B------:R-:W-:-:S04]  /*25c70*/  SHF.R.S32.HI R3, RZ, 0x1f, R4 ;  /* 0x0000001fff037819 */ /* 0x000fc80000011404 */
[----:B------:R-:W-:Y:S02]  /*25c80*/  LEA.HI R20, R3, R4, RZ, 0x7 ;  /* 0x0000000403147211 */ /* 0x000fe400078f38ff */
[----:B------:R-:W-:-:S04]  /*25c90*/  SHF.R.S32.HI R3, RZ, 0x1f, R2 ;  /* 0x0000001fff037819 */ /* 0x000fc80000011402 */
[----:B------:R-:W-:Y:S02]  /*25ca0*/  LEA.HI R2, R3, R2, RZ, 0x7 ;  /* 0x0000000203027211 */ /* 0x000fe400078f38ff */
[----:B------:R-:W-:Y:S02]  /*25cb0*/  SHF.R.S32.HI R20, RZ, 0x7, R20 ;  /* 0x00000007ff147819 */ /* 0x000fe40000011414 */
[----:B------:R-:W-:-:S04]  /*25cc0*/  SHF.R.S32.HI R2, RZ, 0x7, R2 ;  /* 0x00000007ff027819 */ /* 0x000fc80000011402 */
[----:B------:R-:W-:-:S05]  /*25cd0*/  VIMNMX R2, R20, R2, PT ;  /* 0x0000000214027248 */ /* 0x000fca0003fe0100 */
[----:B------:R-:W-:-:S05]  /*25ce0*/  IMAD R2, R2, 0x80, -R0 ;  /* 0x0000008002027824 */ /* 0x000fca00078e0a00 */
[----:B------:R-:W-:-:S04]  /*25cf0*/  VIMNMX R8, R2, R8, PT ;  /* 0x0000000802087248 */ /* 0x000fc80003fe0100 */
[----:B------:R-:W-:Y:S02]  /*25d00*/  ISETP.GT.AND P0, PT, R8, R9, PT ;  /* 0x000000090800720c */ /* 0x000fe40003f04270 */
[----:B------:R-:W-:-:S11]  /*25d10*/  SHF.R.U32.HI R9, RZ, 0x7, R9 ;  /* 0x00000007ff097819 */ /* 0x000fd60000011609 */
[----:B------:R-:W-:-:S04]  /*25d20*/  @P0 IADD3 R8, R8, 0x7f, RZ ;  /* 0x0000007f08080810 */ /* 0x000fc80007ffe0ff */
[----:B------:R-:W-:Y:S01]  /*25d30*/  @P0 SHF.R.S32.HI R0, RZ, 0x1f, R8 ;  /* 0x0000001fff000819 */ /* 0x000fe20000011408 */
[----:B------:R-:W-:-:S03]  /*25d40*/  IMAD.MOV.U32 R6, RZ, RZ, R9 ;  /* 0x000000ffff067224 */ /* 0x000fc600078e0009 */
[----:B------:R-:W-:-:S04]  /*25d50*/  @P0 LEA.HI R8, R0, R8, RZ, 0x7 ;  /* 0x0000000800080211 */ /* 0x000fc800078f38ff */
[----:B------:R-:W-:-:S04]  /*25d60*/  @P0 SHF.R.S32.HI R6, RZ, 0x7, R8 ;  /* 0x00000007ff060819 */ /* 0x000fc80000011408 */
[----:B------:R-:W-:Y:S02]  /*25d70*/  ISETP.GT.AND P2, PT, R6, R9, PT ;  /* 0x000000090600720c */ /* 0x000fe40003f44270 */
[----:B------:R-:W-:-:S11]  /*25d80*/  PLOP3.LUT P0, PT, PT, PT, PT, 0x80, 0x0 ;  /* 0x000000000000781c */ /* 0x000fd60003f0f070 */
        /* <DEDUP_REMOVED lines=8> */
.L_x_2819:
[----:B--2---:R-:W-:Y:S02]  /*25e10*/  ISETP.NE.AND P0, PT, R14, RZ, PT ;  /* 0x000000ff0e00720c */ /* 0x004fe40003f05270 */
[----:B------:R-:W-:-:S11]  /*25e20*/  PLOP3.LUT P6, PT, PT, PT, PT, 0x8, 0x0 ;  /* 0x000000000000781c */ /* 0x000fd60003fce170 */
[----:B------:R-:W-:Y:S05]  /*25e30*/  @P0 BRA `(.L_x_2566) ;  /* 0x00000000000c0947 */ /* 0x000fea0003800000 */
[----:B------:R-:W-:-:S03]  /*25e40*/  UMOV UR4, 0xffffffff ;  /* 0xffffffff00047882 */ /* 0x000fc60000000000 */
[----:B------:R-:W-:Y:S05]  /*25e50*/  BRA.DIV UR4, `(.L_x_2567) ;  /* 0x000000a204247947 */ /* 0x000fea000b800000 */
[----:B------:R-:W-:-:S13]  /*25e60*/  ELECT P6, URZ, PT ;  /* 0x00000000003f782f */ /* 0x000fda00038c0000 */
.L_x_2566:
[----:B-1----:R-:W2:Y:S04]  /*25e70*/  LDL R2, [R1+0x70] ;  /* 0x0000700001027983 */ /* 0x002ea80000100800 */
[----:B------:R-:W3:Y:S01]  /*25e80*/  LDL R4, [R1+0x4] ;  /* 0x0000040001047983 */ /* 0x000ee20000100800 */
        /* <DEDUP_REMOVED lines=8> */
.L_x_2822:
[----:B------:R-:W-:Y:S05]  /*25f10*/  BSYNC B1 ;  /* 0x0000000000017941 */ /* 0x000fea0003800000 */
.L_x_2568:
[----:B------:R-:W-:Y:S04]  /*25f20*/  BSSY B1, `(.L_x_2570) ;  /* 0x0000072000017945 */ /* 0x000fe80003800000 */
[----:B------:R-:W-:Y:S05]  /*25f30*/  @!P6 BRA `(.L_x_2571) ;  /* 0x0000000400c0e947 */ /* 0x000fea0003800000 */
[----:B------:R-:W2:Y:S04]  /*25f40*/  LDL R4, [R1+0x4] ;  /* 0x0000040001047983 */ /* 0x000ea80000100800 */
        /* <DEDUP_REMOVED lines=11> */
.L_x_2823:
[----:B------:R-:W-:Y:S05]  /*26000*/  BSYNC B2 ;  /* 0x0000000000027941 */ /* 0x000fea0003800000 */
.L_x_2572:
[----:B------:R-:W-:Y:S04]  /*26010*/  BSSY B2, `(.L_x_2574) ;  /* 0x0000009000027945 */ /* 0x000fe80003800000 */
[----:B------:R-:W-:Y:S05]  /*26020*/  @P1 BRA `(.L_x_2575) ;  /* 0x00000000001c1947 */ /* 0x000fea0003800000 */
[----:B------:R-:W2:Y:S02]  /*26030*/  S2R R2, SR_TID.X ;  /* 0x0000000000027919 */ /* 0x000ea40000002100 */
[----:B--2---:R-:W-:Y:S02]  /*26040*/  LOP3.LUT R3, R2, 0x1f, RZ, 0xc0, !PT ;  /* 0x0000001f02037812 */ /* 0x004fe400078ec0ff */
[----:B------:R-:W-:Y:S02]  /*26050*/  MOV R2, 0x8000 ;  /* 0x0000800000027802 */ /* 0x000fe40000000f00 */
[----:B------:R-:W-:Y:S02]  /*26060*/  ISETP.NE.AND P0, PT, R3, RZ, PT ;  /* 0x000000ff0300720c */ /* 0x000fe40003f05270 */
[----:B------:R2:W-:Y:S11]  /*26070*/  SYNCS.ARRIVE.TRANS64 RZ, [R5+URZ+0x38890], R2 ;  /* 0x0388900205ff79a7 */ /* 0x0005f6000800003f */
[----:B--2---:R-:W-:Y:S05]  /*26080*/  @!P0 BRA `(.L_x_2575) ;  /* 0x0000000000048947 */ /* 0x004fea0003800000 */
[----:B------:R-:W-:Y:S01]  /*26090*/  BPT.TRAP 0x1 ;  /* 0x000000040000795c */ /* 0x000fe20000300000 */
.L_x_2575:
[----:B------:R-:W-:Y:S05]  /*260a0*/  BSYNC B2 ;  /* 0x0000000000027941 */ /* 0x000fea0003800000 */
.L_x_2574:
[----:B------:R-:W2:Y:S04]  /*260b0*/  LDL R4, [R1+0x4] ;  /* 0x0000040001047983 */ /* 0x000ea80000100800 */
        /* <DEDUP_REMOVED lines=10> */
[----:B--2---:R-:W-:-:S02]  /*26160*/  IMAD R7, R2, 0x8000, R4 ;  /* 0x0000800002077824 */ /* 0x004fc400078e0204 */
[----:B------:R-:W-:-:S03]  /*26170*/  VIADD R2, R5, 0x38890 ;  /* 0x0003889005027836 */ /* 0x000fc60000000000 */
[----:B------:R-:W-:-:S07]  /*26180*/  IADD3 R4, R7, 0x28400, RZ ;  /* 0x0002840007047810 */ /* 0x000fce0007ffe0ff */
.L_x_2576:
        /* <DEDUP_REMOVED lines=16> */
.L_x_2577:
        /* <DEDUP_REMOVED lines=13> */
.L_x_2824:
[----:B------:R-:W-:Y:S05]  /*26360*/  BSYNC B2 ;  /* 0x0000000000027941 */ /* 0x000fea0003800000 */
.L_x_2578:
        /* <DEDUP_REMOVED lines=11> */
.L_x_2581:
[----:B------:R-:W-:Y:S05]  /*26420*/  BSYNC B2 ;  /* 0x0000000000027941 */ /* 0x000fea0003800000 */
.L_x_2580:
        /* <DEDUP_REMOVED lines=8> */
.L_x_2582:
        /* <DEDUP_REMOVED lines=15> */
.L_x_2583:
        /* <DEDUP_REMOVED lines=10> */
.L_x_2571:
[----:B------:R-:W-:Y:S05]  /*26640*/  BSYNC B1 ;  /* 0x0000000000017941 */ /* 0x000fea0003800000 */
.L_x_2570:
[----:B------:R-:W3:Y:S04]  /*26650*/  LDL.LU R7, [R1+0x1c] ;  /* 0x00001c0001077983 */ /* 0x000ee80000300800 */
[----:B-12---:R-:W2:Y:S01]  /*26660*/  LDL.LU R5, [R1+0x28] ;  /* 0x0000280001057983 */ /* 0x006ea20000300800 */
[----:B------:R-:W-:Y:S01]  /*26670*/  PLOP3.LUT P0, PT, PT, PT, PT, 0x8, 0x0 ;  /* 0x000000000000781c */ /* 0x000fe20003f0e170 */
[----:B---3--:R-:W-:Y:S02]  /*26680*/  VIADD R2, R7, 0x1 ;  /* 0x0000000107027836 */ /* 0x008fe40000000000 */
        /* <DEDUP_REMOVED lines=9> */
.L_x_2598:
[----:B------:R-:W-:Y:S05]  /*26720*/  YIELD ;  /* 0x0000000000007946 */ /* 0x000fea0003800000 */
[----:B------:R-:W-:Y:S04]  /*26730*/  BSSY B1, `(.L_x_2584) ;  /* 0x0000070000017945 */ /* 0x000fe80003800000 */
[----:B--2---:R-:W-:Y:S05]  /*26740*/  @!P6 BRA `(.L_x_2585) ;  /* 0x0000000400b8e947 */ /* 0x004fea0003800000 */
[----:B-1----:R-:W2:Y:S04]  /*26750*/  LDL R5, [R1+0x4] ;  /* 0x0000040001057983 */ /* 0x002ea80000100800 */
        /* <DEDUP_REMOVED lines=10> */
.L_x_2825:
[----:B------:R-:W-:Y:S05]  /*26800*/  BSYNC B2 ;  /* 0x0000000000027941 */ /* 0x000fea0003800000 */
.L_x_2586:
        /* <DEDUP_REMOVED lines=9> */
.L_x_2589:
[----:B------:R-:W-:Y:S05]  /*268a0*/  BSYNC B2 ;  /* 0x0000000000027941 */ /* 0x000fea0003800000 */
.L_x_2588:
[----:B------:R-:W2:Y:S04]  /*268b0*/  LDL R3, [R1+0x4] ;  /* 0x0000040001037983 */ /* 0x000ea80000100800 */
        /* <DEDUP_REMOVED lines=8> */
[----:B--2---:R-:W-:-:S02]  /*26940*/  IMAD R4, R2, 0x8000, R3 ;  /* 0x0000800002047824 */ /* 0x004fc400078e0203 */
[----:B------:R-:W-:Y:S02]  /*26950*/  IMAD R3, R7, 0x80, R10 ;  /* 0x0000008007037824 */ /* 0x000fe400078e020a */
[----:B------:R-:W-:Y:S02]  /*26960*/  VIADD R2, R6, 0x38890 ;  /* 0x0003889006027836 */ /* 0x000fe40000000000 */
[----:B------:R-:W-:-:S07]  /*26970*/  VIADD R8, R4, 0x28400 ;  /* 0x0002840004087836 */ /* 0x000fce0000000000 */
.L_x_2590:
        /* <DEDUP_REMOVED lines=10> */
[----:B------:R-:W-:Y:S01]  /*26a20*/  MOV R14, 0x80 ;  /* 0x00000080000e7802 */ /* 0x000fe20000000f00 */
[----:B------:R-:W-:Y:S01]  /*26a30*/  VIADD R8, R4, 0x2c400 ;  /* 0x0002c40004087836 */ /* 0x000fe20000000000 */
[----:B------:R-:W-:Y:S01]  /*26a40*/  PLOP3.LUT P1, PT, PT, PT, PT, 0x80, 0x0 ;  /* 0x000000000000781c */ /* 0x000fe20003f2f070 */
[----:B------:R-:W-:Y:S01]  /*26a50*/  UMOV UR6, 0x0 ;  /* 0x0000000000067882 */ /* 0x000fe20000000000 */
[----:B------:R-:W-:Y:S01]  /*26a60*/  R2UR UR10, R14 ;  /* 0x000000000e0a72ca */ /* 0x000fe200000e0000 */
[----:B------:R-:W-:-:S14]  /*26a70*/  UMOV UR7, 0x12f00000 ;  /* 0x12f0000000077882 */ /* 0x000fdc0000000000 */
.L_x_2591:
        /* <DEDUP_REMOVED lines=13> */
.L_x_2826:
[----:B------:R-:W-:Y:S05]  /*26b50*/  BSYNC B2 ;  /* 0x0000000000027941 */ /* 0x000fea0003800000 */
.L_x_2592:
        /* <DEDUP_REMOVED lines=11> */
.L_x_2595:
[----:B------:R-:W-:Y:S05]  /*26c10*/  BSYNC B2 ;  /* 0x0000000000027941 */ /* 0x000fea0003800000 */
.L_x_2594:
        /* <DEDUP_REMOVED lines=8> */
.L_x_2596:
        /* <DEDUP_REMOVED lines=15> */
.L_x_2597:
        /* <DEDUP_REMOVED lines=10> */
.L_x_2585:
[----:B------:R-:W-:Y:S05]  /*26e30*/  BSYNC B1 ;  /* 0x0000000000017941 */ /* 0x000fea0003800000 */
.L_x_2584:
        /* <DEDUP_REMOVED lines=12> */
.L_x_2564:
[----:B------:R-:W-:Y:S05]  /*26f00*/  BSYNC B0 ;  /* 0x0000000000007941 */ /* 0x000fea0003800000 */
.L_x_2563:
[----:B------:R-:W3:Y:S01]  /*26f10*/  LDC R0, c[0x0][0x448] ;  /* 0x00011200ff007b82 */ /* 0x000ee20000000800 */
[----:B------:R-:W-:Y:S07]  /*26f20*/  @!P0 WARPSYNC.ALL ;  /* 0x0000000000008948 */ /* 0x000fee0003800000 */
[----:B------:R-:W-:Y:S01]  /*26f30*/  @!P0 BAR.SYNC.DEFER_BLOCKING 0xc, 0x180 ;  /* 0x0306000000008b1d */ /* 0x000fe20000010000 */
[----:B---3--:R-:W-:Y:S02]  /*26f40*/  ISETP.NE.AND P1, PT, R0, 0x1, PT ;  /* 0x000000010000780c */ /* 0x008fe40003f25270 */
[----:B------:R-:W-:-:S11]  /*26f50*/  LEA R0, R17, 0x7f, 0x7 ;  /* 0x0000007f11007811 */ /* 0x000fd600078e38ff */
[----:B-12---:R-:W1:Y:S08]  /*26f60*/  @P1 LDC R2, c[0x0][0x44c] ;  /* 0x00011300ff021b82 */ /* 0x006e700000000800 */
[----:B------:R-:W2:Y:S01]  /*26f70*/  @P1 LDC R3, c[0x0][0x450] ;  /* 0x00011400ff031b82 */ /* 0x000ea20000000800 */
[----:B-1----:R-:W-:-:S05]  /*26f80*/  @P1 IMAD.HI.U32 R2, R0, R2, RZ ;  /* 0x0000000200021227 */ /* 0x002fca00078e00ff */
[----:B--2---:R-:W-:-:S05]  /*26f90*/  @P1 SHF.R.U32.HI R0, RZ, R3, R2 ;  /* 0x00000003ff001219 */ /* 0x004fca0000011602 */
[----:B------:R-:W-:-:S05]  /*26fa0*/  IMAD.IADD R0, R21, 0x1, R0 ;  /* 0x0000000115007824 */ /* 0x000fca00078e0200 */
[----:B------:R-:W-:-:S04]  /*26fb0*/  SHF.R.S32.HI R2, RZ, 0x1f, R0 ;  /* 0x0000001fff027819 */ /* 0x000fc80000011400 */
[----:B------:R-:W-:-:S04]  /*26fc0*/  LEA.HI R0, R2, R0, RZ, 0x7 ;  /* 0x0000000002007211 */ /* 0x000fc800078f38ff */
[----:B------:R-:W-:-:S04]  /*26fd0*/  SHF.R.S32.HI R0, RZ, 0x7, R0 ;  /* 0x00000007ff007819 */ /* 0x000fc80000011400 */
[----:B------:R-:W-:-:S04]  /*26fe0*/  VIMNMX R4, R20, R0, PT ;  /* 0x0000000014047248 */ /* 0x000fc80003fe0100 */
[----:B------:R-:W-:Y:S01]  /*26ff0*/  ISETP.GT.AND P0, PT, R4, RZ, PT ;  /* 0x000000ff0400720c */ /* 0x000fe20003f04270 */
        /* <DEDUP_REMOVED lines=19> */
.L_x_2599:
[----:B------:R-:W2:Y:S01]  /*27130*/  LDL R0, [R1+0x4] ;  /* 0x0000040001007983 */ /* 0x000ea20000100800 */
        /* <DEDUP_REMOVED lines=8> */
[----:B------:R-:W-:Y:S01]  /*271c0*/  MOV R4, UR6 ;  /* 0x0000000600047c02 */ /* 0x000fe20008000f00 */
[----:B------:R-:W-:Y:S01]  /*271d0*/  IMAD.U32 R5, RZ, RZ, UR7 ;  /* 0x00000007ff057e24 */ /* 0x000fe2000f8e00ff */
[----:B------:R-:W1:Y:S01]  /*271e0*/  LDC.64 R2, c[0x4][R2] ;  /* 0x0100000002027b82 */ /* 0x000e620000000a00 */
[----:B------:R-:W-:Y:S01]  /*271f0*/  IMAD.U32 R6, RZ, RZ, UR8 ;  /* 0x00000008ff067e24 */ /* 0x000fe2000f8e00ff */
[----:B------:R-:W-:Y:S01]  /*27200*/  MOV R8, 0x70 ;  /* 0x0000007000087802 */ /* 0x000fe20000000f00 */
[----:B------:R-:W-:Y:S02]  /*27210*/  IMAD.U32 R7, RZ, RZ, UR9 ;  /* 0x00000009ff077e24 */ /* 0x000fe4000f8e00ff */
[----:B------:R-:W-:-:S02]  /*27220*/  IMAD.U32 R10, RZ, RZ, UR4 ;  /* 0x00000004ff0a7e24 */ /* 0x000fc4000f8e00ff */
[----:B------:R-:W-:Y:S02]  /*27230*/  IMAD.U32 R11, RZ, RZ, UR5 ;  /* 0x00000005ff0b7e24 */ /* 0x000fe4000f8e00ff */
[----:B------:R-:W-:Y:S02]  /*27240*/  IMAD.MOV.U32 R12, RZ, RZ, 0x1 ;  /* 0x00000001ff0c7424 */ /* 0x000fe400078e00ff */
[----:B0-----:R-:W-:-:S07]  /*27250*/  IMAD.MOV.U32 R13, RZ, RZ, RZ ;  /* 0x000000ffff0d7224 */ /* 0x001fce00078e00ff */
[----:B------:R-:W-:-:S07]  /*27260*/  LEPC R20, `(.L_x_2602) ;  /* 0x000000001014794e */ /* 0x000fce0000000000 */
[----:B-1----:R-:W-:Y:S05]  /*27270*/  CALL.ABS.NOINC R2 ;  /* 0x0000000002007343 */ /* 0x002fea0003c00000 */
.L_x_2602:
[----:B------:R-:W-:Y:S05]  /*27280*/  BSYNC B6 ;  /* 0x0000000000067941 */ /* 0x000fea0003800000 */
.L_x_2601:
        /* <DEDUP_REMOVED lines=9> */
[----:B-1----:R-:W-:Y:S01]  /*27320*/  MOV R2, 0x0 ;  /* 0x0000000000027802 */ /* 0x002fe20000000f00 */
[----:B------:R-:W-:Y:S01]  /*27330*/  ULDC.64 UR6, c[0x4][0x1c8] ;  /* 0x0100720000067ab9 */ /* 0x000fe20000000a00 */
[----:B------:R-:W-:Y:S01]  /*27340*/  ULDC.64 UR8, c[0x4][0x1d0] ;  /* 0x0100740000087ab9 */ /* 0x000fe20000000a00 */
[----:B------:R-:W-:Y:S01]  /*27350*/  ULDC.64 UR4, c[0x4][0x120] ;  /* 0x0100480000047ab9 */ /* 0x000fe20000000a00 */
[----:B------:R-:W-:Y:S01]  /*27360*/  IMAD.U32 R4, RZ, RZ, UR6 ;  /* 0x00000006ff047e24 */ /* 0x000fe2000f8e00ff */
[----:B------:R-:W-:Y:S01]  /*27370*/  MOV R6, UR8 ;  /* 0x0000000800067c02 */ /* 0x000fe20008000f00 */
[----:B------:R-:W1:Y:S01]  /*27380*/  LDC.64 R2, c[0x4][R2] ;  /* 0x0100000002027b82 */ /* 0x000e620000000a00 */
[----:B------:R-:W-:Y:S01]  /*27390*/  IMAD.U32 R5, RZ, RZ, UR7 ;  /* 0x00000007ff057e24 */ /* 0x000fe2000f8e00ff */
[----:B0-----:R-:W-:Y:S01]  /*273a0*/  MOV R13, RZ ;  /* 0x000000ff000d7202 */ /* 0x001fe20000000f00 */
[----:B------:R-:W-:Y:S02]  /*273b0*/  IMAD.U32 R7, RZ, RZ, UR9 ;  /* 0x00000009ff077e24 */ /* 0x000fe4000f8e00ff */
[----:B------:R-:W-:-:S02]  /*273c0*/  IMAD.U32 R10, RZ, RZ, UR4 ;  /* 0x00000004ff0a7e24 */ /* 0x000fc4000f8e00ff */
[----:B------:R-:W-:Y:S02]  /*273d0*/  IMAD.U32 R11, RZ, RZ, UR5 ;  /* 0x00000005ff0b7e24 */ /* 0x000fe4000f8e00ff */
[----:B------:R-:W-:Y:S02]  /*273e0*/  IMAD.MOV.U32 R8, RZ, RZ, 0x70 ;  /* 0x00000070ff087424 */ /* 0x000fe400078e00ff */
[----:B------:R-:W-:-:S07]  /*273f0*/  IMAD.MOV.U32 R12, RZ, RZ, 0x1 ;  /* 0x00000001ff0c7424 */ /* 0x000fce00078e00ff */
[----:B------:R-:W-:-:S07]  /*27400*/  LEPC R20, `(.L_x_2604) ;  /* 0x000000001014794e */ /* 0x000fce0000000000 */
[----:B-1----:R-:W-:Y:S05]  /*27410*/  CALL.ABS.NOINC R2 ;  /* 0x0000000002007343 */ /* 0x002fea0003c00000 */
.L_x_2604:
[----:B------:R-:W-:Y:S05]  /*27420*/  BSYNC B6 ;  /* 0x0000000000067941 */ /* 0x000fea0003800000 */
.L_x_2603:
[----:B-1----:R-:W2:Y:S01]  /*27430*/  LDL R2, [R1+0x4] ;  /* 0x0000040001027983 */ /* 0x002ea20000100800 */
[----:B------:R-:W-:Y:S01]  /*27440*/  BSSY B6, `(.L_x_2605) ;  /* 0x0000015000067945 */ /* 0x000fe20003800000 */
[----:B--2---:R-:W-:-:S05]  /*27450*/  VIADD R0, R2, 0x400 ;  /* 0x0000040002007836 */ /* 0x004fca0000000000 */
[----:B------:R1:W-:Y:S01]  /*27460*/  STL [R1+0x8], R0 ;  /* 0x0000080001007387 */ /* 0x0003e20000100800 */
[----:B------:R-:W-:-:S13]  /*27470*/  LOP3.LUT P0, RZ, R0, 0x3ff, RZ, 0xc0, !PT ;  /* 0x000003ff00ff7812 */ /* 0x000fda000780c0ff */
[----:B-1----:R-:W-:Y:S05]  /*27480*/  @!P0 BRA `(.L_x_2606) ;  /* 0x0000000000408947 */ /* 0x002fea0003800000 */
        /* <DEDUP_REMOVED lines=16> */
.L_x_2606:
[----:B------:R-:W-:Y:S05]  /*27590*/  BSYNC B6 ;  /* 0x0000000000067941 */ /* 0x000fea0003800000 */
.L_x_2605:
        /* <DEDUP_REMOVED lines=20> */
.L_x_2608:
[----:B------:R-:W-:Y:S05]  /*276e0*/  BSYNC B6 ;  /* 0x0000000000067941 */ /* 0x000fea0003800000 */
.L_x_2607:
        /* <DEDUP_REMOVED lines=10> */
[----:B-1----:R-:W1:Y:S01]  /*27790*/  LDC.64 R2, c[0x0][0x418] ;  /* 0x00010600ff027b82 */ /* 0x002e620000000a00 */
[----:B--2---:R-:W-:Y:S01]  /*277a0*/  SHF.R.S32.HI R10, RZ, 0x1f, R9 ;  /* 0x0000001fff0a7819 */ /* 0x004fe20000011409 */
[----:B------:R2:W-:Y:S01]  /*277b0*/  @P0 STL [R1+0x30], R9 ;  /* 0x0000300901000387 */ /* 0x0005e20000100800 */
[----:B-1----:R-:W-:Y:S01]  /*277c0*/  LOP3.LUT P0, RZ, R2, UR4, RZ, 0xfc, !PT ;  /* 0x0000000402ff7c12 */ /* 0x002fe2000f80fcff */
[----:B------:R-:W-:Y:S02]  /*277d0*/  UMOV UR4, 0xffffffff ;  /* 0xffffffff00047882 */ /* 0x000fe40000000000 */
[----:B------:R2:W-:Y:S01]  /*277e0*/  STL [R1+0x38], R10 ;  /* 0x0000380a01007387 */ /* 0x0005e20000100800 */
[----:B------:R-:W-:-:S04]  /*277f0*/  LOP3.LUT P0, RZ, R3, UR5, RZ, 0xfc, P0 ;  /* 0x0000000503ff7c12 */ /* 0x000fc8000800fcff */
[----:B------:R-:W-:Y:S01]  /*27800*/  SEL R0, R9, RZ, !P0 ;  /* 0x000000ff09007207 */ /* 0x000fe20004000000 */
[----:B------:R-:W-:Y:S08]  /*27810*/  BRA.DIV UR4, `(.L_x_2609) ;  /* 0x0000008a043c7947 */ /* 0x000ff0000b800000 */
[----:B------:R-:W1:Y:S02]  /*27820*/  S2R R4, SR_TID.X ;  /* 0x0000000000047919 */ /* 0x000e640000002100 */
[----:B-1----:R-:W-:-:S04]  /*27830*/  SHF.R.U32.HI R4, RZ, 0x5, R4 ;  /* 0x00000005ff047819 */ /* 0x002fc80000011604 */
[----:B------:R-:W-:-:S05]  /*27840*/  LOP3.LUT R4, R4, 0x3, RZ, 0xc0, !PT ;  /* 0x0000000304047812 */ /* 0x000fca00078ec0ff */
[----:B------:R1:W3:Y:S02]  /*27850*/  SHFL.IDX PT, R14, R4, RZ, 0x1f ;  /* 0x00001fff040e7589 */ /* 0x0002e400000e0000 */
.L_x_2829:
[----:B-1----:R-:W4:Y:S01]  /*27860*/  LDL.LU R4, [R1+0x34] ;  /* 0x0000340001047983 */ /* 0x002f220000300800 */
[----:B------:R-:W-:Y:S02]  /*27870*/  PLOP3.LUT P1, PT, PT, PT, PT, 0x8, 0x0 ;  /* 0x000000000000781c */ /* 0x000fe40003f2e170 */
[----:B---3--:R-:W-:Y:S01]  /*27880*/  ISETP.NE.AND P0, PT, R14, RZ, PT ;  /* 0x000000ff0e00720c */ /* 0x008fe20003f05270 */
[----:B------:R1:W-:Y:S01]  /*27890*/  STL [R1], R0 ;  /* 0x0000000001007387 */ /* 0x0003e20000100800 */
[----:B----4-:R-:W-:-:S09]  /*278a0*/  LOP3.LUT R4, R4, 0xfffffffe, RZ, 0xc0, !PT ;  /* 0xfffffffe04047812 */ /* 0x010fd200078ec0ff */
[----:B------:R-:W-:-:S05]  /*278b0*/  @P1 LOP3.LUT R4, R4, 0x1, RZ, 0xfc, !PT ;  /* 0x0000000104041812 */ /* 0x000fca00078efcff */
[----:B------:R1:W-:Y:S01]  /*278c0*/  STL [R1+0x34], R4 ;  /* 0x0000340401007387 */ /* 0x0003e20000100800 */
[----:B------:R-:W-:Y:S05]  /*278d0*/  @P0 BRA `(.L_x_2610) ;  /* 0x0000000400a40947 */ /* 0x000fea0003800000 */
[----:B------:R-:W-:-:S03]  /*278e0*/  UMOV UR4, 0xffffffff ;  /* 0xffffffff00047882 */ /* 0x000fc60000000000 */
[----:B------:R-:W-:Y:S05]  /*278f0*/  BRA.DIV UR4, `(.L_x_2611) ;  /* 0x0000008a04387947 */ /* 0x000fea000b800000 */
[----:B------:R-:W-:-:S13]  /*27900*/  ELECT P6, URZ, PT ;  /* 0x00000000003f782f */ /* 0x000fda00038c0000 */
.L_x_2832:
        /* <DEDUP_REMOVED lines=23> */
[----:B------:R-:W3:Y:S04]  /*27a80*/  LDG.E R0, desc[UR46][R2.64] ;  /* 0x0000002e02007981 */ /* 0x000ee8000c1e1900 */
[----:B---3--:R1:W-:Y:S02]  /*27a90*/  STL [R1], R0 ;  /* 0x0000000001007387 */ /* 0x0083e40000100800 */
.L_x_2612:
[----:B--2---:R-:W2:Y:S04]  /*27aa0*/  LDL R10, [R1+0x4] ;  /* 0x00000400010a7983 */ /* 0x004ea80000100800 */
[----:B-1----:R-:W2:Y:S04]  /*27ab0*/  LDL R0, [R1+0x14] ;  /* 0x0000140001007983 */ /* 0x002ea80000100800 */
[----:B------:R-:W3:Y:S01]  /*27ac0*/  LDL R2, [R1+0x24] ;  /* 0x0000240001027983 */ /* 0x000ee20000100800 */
[----:B------:R-:W1:Y:S02]  /*27ad0*/  S2R R9, SR_TID.X ;  /* 0x0000000000097919 */ /* 0x000e640000002100 */
[----:B-1----:R-:W-:-:S04]  /*27ae0*/  LOP3.LUT R9, R9, 0x7f, RZ, 0xc0, !PT ;  /* 0x0000007f09097812 */ /* 0x002fc800078ec0ff */
[----:B------:R-:W-:Y:S01]  /*27af0*/  ISETP.NE.AND P1, PT, R9, RZ, PT ;  /* 0x000000ff0900720c */ /* 0x000fe20003f25270 */
[----:B--2---:R-:W-:Y:S01]  /*27b00*/  IMAD R0, R0, 0x8, R10 ;  /* 0x0000000800007824 */ /* 0x004fe200078e020a */
[----:B---3--:R-:W-:-:S04]  /*27b10*/  SHF.L.U32 R3, R2, 0x1f, RZ ;  /* 0x0000001f02037819 */ /* 0x008fc800000006ff */
[----:B------:R-:W1:Y:S02]  /*27b20*/  SYNCS.PHASECHK.TRANS64.TRYWAIT P0, [R0+URZ+0x38880], R3 ;  /* 0x03888003000075a7 */ /* 0x000e64000800017f */
[----:B-1----:R-:W-:Y:S05]  /*27b30*/  @!P0 BRA `(.L_x_2613) ;  /* 0x0000008400c88947 */ /* 0x002fea0003800000 */
.L_x_2833:
        /* <DEDUP_REMOVED lines=8> */
.L_x_2614:
        /* <DEDUP_REMOVED lines=13> */
[----:B--2---:R-:W-:Y:S02]  /*27c90*/  IMAD R2, R2, 0x8000, R7 ;  /* 0x0000800002027824 */ /* 0x004fe400078e0207 */
[----:B---3--:R-:W-:-:S03]  /*27ca0*/  IMAD R4, R4, 0x80, R6 ;  /* 0x0000008004047824 */ /* 0x008fc600078e0206 */
[----:B------:R-:W-:Y:S02]  /*27cb0*/  R2UR UR14, R2 ;  /* 0x00000000020e72ca */ /* 0x000fe400000e0000 */
[----:B----4-:R-:W-:Y:S02]  /*27cc0*/  R2UR UR13, R5 ;  /* 0x00000000050d72ca */ /* 0x010fe400000e0000 */
[----:B------:R-:W-:-:S09]  /*27cd0*/  R2UR UR11, R4 ;  /* 0x00000000040b72ca */ /* 0x000fd200000e0000 */
        /* <DEDUP_REMOVED lines=8> */
.L_x_2834:
        /* <DEDUP_REMOVED lines=8> */
.L_x_2616:
[----:B------:R-:W3:Y:S04]  /*27de0*/  LDL R5, [R1] ;  /* 0x0000000001057983 */ /* 0x000ee80000100800 */
        /* <DEDUP_REMOVED lines=15> */
[----:B---3--:R-:W-:Y:S02]  /*27ee0*/  R2UR UR13, R5 ;  /* 0x00000000050d72ca */ /* 0x008fe400000e0000 */
[----:B--2---:R-:W-:-:S04]  /*27ef0*/  LOP3.LUT R3, R3, 0xfffffffe, RZ, 0xc0, !PT ;  /* 0xfffffffe03037812 */ /* 0x004fc800078ec0ff */
[----:B------:R-:W-:-:S07]  /*27f00*/  @P0 LOP3.LUT R3, R3, 0x1, RZ, 0xfc, !PT ;  /* 0x0000000103030812 */ /* 0x000fce00078efcff */
[----:B------:R1:W-:Y:S01]  /*27f10*/  UTMALDG.4D [UR8], [UR4], desc[UR6] ;  /* 0x00000608040075b4 */ /* 0x0003e20008019000 */
[----:B------:R3:W-:Y:S01]  /*27f20*/  STL [R1+0x34], R3 ;  /* 0x0000340301007387 */ /* 0x0007e20000100800 */
[----:B-1----:R-:W-:Y:S01]  /*27f30*/  UMOV UR8, UR14 ;  /* 0x0000000e00087c82 */ /* 0x002fe20008000000 */
[----:B------:R-:W-:Y:S02]  /*27f40*/  UMOV UR10, UR15 ;  /* 0x0000000f000a7c82 */ /* 0x000fe40008000000 */
[----:B------:R3:W-:Y:S01]  /*27f50*/  UTMALDG.4D [UR8], [UR4], desc[UR6] ;  /* 0x00000608040075b4 */ /* 0x0007e20008019000 */
[----:B------:R-:W-:Y:S02]  /*27f60*/  NOP ;  /* 0x0000000000007918 */ /* 0x000fe40000000000 */
.L_x_2610:
[----:B------:R-:W4:Y:S04]  /*27f70*/  LDL R2, [R1+0x4] ;  /* 0x0000040001027983 */ /* 0x000f280000100800 */
[----:B---3--:R-:W3:Y:S04]  /*27f80*/  LDL.LU R3, [R1+0x58] ;  /* 0x0000580001037983 */ /* 0x008ee80000300800 */
[----:B------:R-:W5:Y:S04]  /*27f90*/  LDL.LU R5, [R1+0x18] ;  /* 0x0000180001057983 */ /* 0x000f680000300800 */
[----:B-1----:R-:W2:Y:S01]  /*27fa0*/  LDL.LU R4, [R1+0x68] ;  /* 0x0000680001047983 */ /* 0x002ea20000300800 */
[----:B------:R-:W-:Y:S05]  /*27fb0*/  WARPSYNC.ALL ;  /* 0x0000000000007948 */ /* 0x000fea0003800000 */
[----:B------:R-:W-:Y:S01]  /*27fc0*/  ULDC.64 UR4, c[0x0][0x298] ;  /* 0x0000a60000047ab9 */ /* 0x000fe20000000a00 */
[----:B------:R-:W-:Y:S01]  /*27fd0*/  ULDC.64 UR6, c[0x0][0xa00] ;  /* 0x0002800000067ab9 */ /* 0x000fe20000000a00 */
[----:B------:R-:W-:Y:S01]  /*27fe0*/  BSSY B6, `(.L_x_2617) ;  /* 0x0000024000067945 */ /* 0x000fe20003800000 */
[----:B------:R-:W-:Y:S01]  /*27ff0*/  BAR.SYNC.DEFER_BLOCKING 0x8, 0x180 ;  /* 0x0206000000007b1d */ /* 0x000fe20000010000 */
[----:B------:R-:W-:-:S04]  /*28000*/  ISETP.NE.U32.AND P0, PT, RZ, UR6, PT ;  /* 0x00000006ff007c0c */ /* 0x000fc8000bf05070 */
[----:B------:R-:W-:Y:S02]  /*28010*/  ISETP.NE.AND.EX P0, PT, RZ, UR7, PT, P0 ;  /* 0x00000007ff007c0c */ /* 0x000fe4000bf05300 */
[----:B----4-:R-:W-:Y:S02]  /*28020*/  IADD3 R2, R2, 0x20400, RZ ;  /* 0x0002040002027810 */ /* 0x010fe40007ffe0ff */
[----:B---3--:R-:W-:Y:S02]  /*28030*/  SHF.R.S32.HI R0, RZ, 0x1f, R3 ;  /* 0x0000001fff007819 */ /* 0x008fe40000011403 */
[----:B------:R-:W-:Y:S02]  /*28040*/  LOP3.LUT P1, RZ, R2, 0x3ff, RZ, 0xc0, !PT ;  /* 0x000003ff02ff7812 */ /* 0x000fe4000782c0ff */
[----:B-----5:R-:W-:Y:S01]  /*28050*/  SEL R5, R5, RZ, !P0 ;  /* 0x000000ff05057207 */ /* 0x020fe20004000000 */
[----:B------:R-:W-:Y:S01]  /*28060*/  IMAD R0, R0, UR4, RZ ;  /* 0x0000000400007c24 */ /* 0x000fe2000f8e02ff */
[----:B--2---:R-:W-:-:S03]  /*28070*/  SEL R4, R4, RZ, !P0 ;  /* 0x000000ff04047207 */ /* 0x004fc60004000000 */
[C---:B------:R-:W-:Y:S02]  /*28080*/  IMAD R0, R3.reuse, UR5, R0 ;  /* 0x0000000503007c24 */ /* 0x040fe4000f8e0200 */
[----:B------:R-:W-:-:S05]  /*28090*/  IMAD.WIDE.U32 R2, R3, UR4, RZ ;  /* 0x0000000403027c25 */ /* 0x000fca000f8e00ff */
[----:B------:R1:W-:Y:S04]  /*280a0*/  STL.64 [R1+0x60], R2 ;  /* 0x0000600201007387 */ /* 0x0003e80000100a00 */
[----:B------:R2:W-:Y:S04]  /*280b0*/  STL [R1+0x18], R5 ;  /* 0x0000180501007387 */ /* 0x0005e80000100800 */
[----:B------:R2:W-:Y:S01]  /*280c0*/  STL [R1+0x68], R4 ;  /* 0x0000680401007387 */ /* 0x0005e20000100800 */
[----:B-1----:R-:W-:Y:S01]  /*280d0*/  IMAD.IADD R2, R3, 0x1, R0 ;  /* 0x0000000103027824 */ /* 0x002fe200078e0200 */
        /* <DEDUP_REMOVED lines=20> */
.L_x_2618:
[----:B------:R-:W-:Y:S05]  /*28220*/  BSYNC B6 ;  /* 0x0000000000067941 */ /* 0x000fea0003800000 */
.L_x_2617:
[----:B--2---:R-:W2:Y:S01]  /*28230*/  LDL.LU R5, [R1+0x20] ;  /* 0x0000200001057983 */ /* 0x004ea20000300800 */
[----:B------:R-:W-:Y:S01]  /*28240*/  ULDC.64 UR4, c[0x0][0x2d8] ;  /* 0x0000b60000047ab9 */ /* 0x000fe20000000a00 */
[----:B------:R-:W1:Y:S01]  /*28250*/  LDC R8, c[0x0][0x448] ;  /* 0x00011200ff087b82 */ /* 0x000e620000000800 */
[----:B------:R-:W-:Y:S01]  /*28260*/  ULDC.64 UR6, c[0x0][0x280] ;  /* 0x0000a00000067ab9 */ /* 0x000fe20000000a00 */
[----:B------:R-:W2:Y:S04]  /*28270*/  LDL.LU.64 R2, [R1+0x60] ;  /* 0x0000600001027983 */ /* 0x000ea80000300a00 */
[----:B------:R-:W3:Y:S04]  /*28280*/  LDL.LU R0, [R1+0x58] ;  /* 0x0000580001007983 */ /* 0x000ee80000300800 */
[----:B------:R-:W4:Y:S04]  /*28290*/  LDL.LU R6, [R1+0x68] ;  /* 0x0000680001067983 */ /* 0x000f280000300800 */
[----:B------:R-:W4:Y:S01]  /*282a0*/  LDL.LU R4, [R1+0x18] ;  /* 0x0000180001047983 */ /* 0x000f220000300800 */
[----:B------:R-:W0:Y:S01]  /*282b0*/  S2R R9, SR_TID.X ;  /* 0x0000000000097919 */ /* 0x000e220000002100 */
[----:B-1----:R-:W-:Y:S01]  /*282c0*/  ISETP.NE.AND P0, PT, R8, 0x1, PT ;  /* 0x000000010800780c */ /* 0x002fe20003f05270 */
[----:B0-----:R-:W-:-:S05]  /*282d0*/  IMAD.SHL.U32 R9, R9, 0x10, RZ ;  /* 0x0000001009097824 */ /* 0x001fca00078e00ff */
[----:B------:R-:W-:-:S04]  /*282e0*/  LOP3.LUT R9, R9, 0x70, RZ, 0xc0, !PT ;  /* 0x0000007009097812 */ /* 0x000fc800078ec0ff */
        /* <DEDUP_REMOVED lines=12> */
[----:B------:R-:W-:Y:S01]  /*283b0*/  ULDC.64 UR4, c[0x0][0x2d0] ;  /* 0x0000b40000047ab9 */ /* 0x000fe20000000a00 */
[----:B------:R-:W2:Y:S02]  /*283c0*/  S2R R4, SR_TID.X ;  /* 0x0000000000047919 */ /* 0x000ea40000002100 */
[----:B------:R-:W-:Y:S01]  /*283d0*/  IMAD.IADD R3, R3, 0x1, R0 ;  /* 0x0000000103037824 */ /* 0x000fe200078e0200 */
[----:B0-----:R-:W-:-:S04]  /*283e0*/  LOP3.LUT R5, R5, 0x7f, RZ, 0xc0, !PT ;  /* 0x0000007f05057812 */ /* 0x001fc800078ec0ff */
[----:B------:R-:W-:Y:S01]  /*283f0*/  SHF.R.U32.HI R5, RZ, 0x3, R5 ;  /* 0x00000003ff057819 */ /* 0x000fe20000011605 */
[----:B--2---:R-:W-:-:S05]  /*28400*/  IMAD.SHL.U32 R4, R4, 0x10, RZ ;  /* 0x0000001004047824 */ /* 0x004fca00078e00ff */
[----:B------:R-:W-:Y:S02]  /*28410*/  LOP3.LUT R4, R5, 0x70, R4, 0xf8, !PT ;  /* 0x0000007005047812 */ /* 0x000fe400078ef804 */
[----:B------:R-:W0:Y:S03]  /*28420*/  @P0 LDC R5, c[0x0][0x44c] ;  /* 0x00011300ff050b82 */ /* 0x000e260000000800 */
[----:B------:R-:W-:-:S04]  /*28430*/  IMAD R4, R17, 0x80, R4 ;  /* 0x0000008011047824 */ /* 0x000fc800078e0204 */
        /* <DEDUP_REMOVED lines=9> */
[----:B------:R-:W-:Y:S01]  /*284d0*/  ULDC.64 UR4, c[0x0][0x2c8] ;  /* 0x0000b20000047ab9 */ /* 0x000fe20000000a00 */
[----:B------:R-:W0:Y:S03]  /*284e0*/  S2R R5, SR_TID.X ;  /* 0x0000000000057919 */ /* 0x000e260000002100 */
        /* <DEDUP_REMOVED lines=8> */
[----:B------:R-:W-:Y:S01]  /*28570*/  IADD3 R3, P2, R6, UR6, RZ ;  /* 0x0000000606037c10 */ /* 0x000fe2000ff5e0ff */
[----:B0-----:R-:W-:-:S05]  /*28580*/  IMAD.SHL.U32 R10, R5, 0x10, RZ ;  /* 0x00000010050a7824 */ /* 0x001fca00078e00ff */
[----:B------:R-:W-:-:S04]  /*28590*/  LOP3.LUT R10, R10, 0x70, RZ, 0xc0, !PT ;  /* 0x000000700a0a7812 */ /* 0x000fc800078ec0ff */
[----:B------:R-:W-:Y:S01]  /*285a0*/  ISETP.GE.AND P0, PT, R10, UR4, PT ;  /* 0x000000040a007c0c */ /* 0x000fe2000bf06270 */
[----:B------:R-:W-:Y:S01]  /*285b0*/  UMOV UR4, 0xffffffff ;  /* 0xffffffff00047882 */ /* 0x000fe20000000000 */
[----:B------:R-:W-:Y:S02]  /*285c0*/  IADD3.X R2, R7, UR7, R2, P2, !PT ;  /* 0x0000000707027c10 */ /* 0x000fe400097fe402 */
[----:B-1----:R-:W-:Y:S09]  /*285d0*/  BRA.DIV UR4, `(.L_x_2619) ;  /* 0x0000007e04487947 */ /* 0x002ff2000b800000 */
[----:B------:R-:W0:Y:S02]  /*285e0*/  S2R R5, SR_TID.X ;  /* 0x0000000000057919 */ /* 0x000e240000002100 */
[----:B0-----:R-:W-:-:S04]  /*285f0*/  LOP3.LUT R5, R5, 0x7f, RZ, 0xc0, !PT ;  /* 0x0000007f05057812 */ /* 0x001fc800078ec0ff */
[----:B------:R-:W-:Y:S02]  /*28600*/  SHF.R.U32.HI R6, RZ, 0x3, R5 ;  /* 0x00000003ff067819 */ /* 0x000fe40000011605 */
[----:B------:R-:W2:Y:S03]  /*28610*/  LDL.LU R5, [R1+0x5c] ;  /* 0x00005c0001057983 */ /* 0x000ea60000300800 */
[----:B------:R-:W-:Y:S01]  /*28620*/  IMAD R17, R17, 0x80, R6 ;  /* 0x0000008011117824 */ /* 0x000fe200078e0206 */
[----:B------:R-:W-:Y:S03]  /*28630*/  SHFL.IDX PT, R7, R2, 0x1, 0x181f ;  /* 0x00381f0002077f89 */ /* 0x000fe600000e0000 */
[----:B------:R-:W-:Y:S01]  /*28640*/  VIADD R4, R17, 0x10 ;  /* 0x0000001011047836 */ /* 0x000fe20000000000 */
[----:B------:R-:W-:Y:S01]  /*28650*/  SHFL.IDX PT, R6, R3, 0x1, 0x181f ;  /* 0x00381f0003067f89 */ /* 0x000fe200000e0000 */
[----:B--2---:R-:W-:-:S03]  /*28660*/  IMAD R0, R5, R8, RZ ;  /* 0x0000000805007224 */ /* 0x004fc600078e02ff */
[----:B------:R-:W0:Y:S02]  /*28670*/  SHFL.IDX PT, R5, R3, RZ, 0x181f ;  /* 0x00181fff03057589 */ /* 0x000e2400000e0000 */
[-C--:B------:R-:W-:Y:S02]  /*28680*/  ISETP.GE.AND P2, PT, R4, R0.reuse, PT ;  /* 0x000000000400720c */ /* 0x080fe40003f46270 */
[----:B------:R-:W1:Y:S01]  /*28690*/  SHFL.IDX PT, R4, R2, RZ, 0x181f ;  /* 0x00181fff02047589 */ /* 0x000e6200000e0000 */
[----:B------:R-:W-:-:S13]  /*286a0*/  ISETP.GE.AND P4, PT, R17, R0, PT ;  /* 0x000000001100720c */ /* 0x000fda0003f86270 */
[----:B0-----:R-:W-:-:S05]  /*286b0*/  @!P4 IADD3 R5, P3, R10, R5, RZ ;  /* 0x000000050a05c210 */ /* 0x001fca0007f7e0ff */
[----:B-1----:R-:W-:-:S05]  /*286c0*/  @!P4 IMAD.X R4, RZ, RZ, R4, P3 ;  /* 0x000000ffff04c224 */ /* 0x002fca00018e0604 */
[----:B------:R-:W-:-:S04]  /*286d0*/  @!P4 LOP3.LUT R5, R5, R4, RZ, 0x3c, !PT ;  /* 0x000000040505c212 */ /* 0x000fc800078e3cff */
[----:B------:R-:W-:-:S04]  /*286e0*/  @!P4 LOP3.LUT R4, R5, R4, RZ, 0x3c, !PT ;  /* 0x000000040504c212 */ /* 0x000fc800078e3cff */
[----:B------:R-:W-:-:S05]  /*286f0*/  @!P4 LOP3.LUT R5, R5, R4, RZ, 0x3c, !PT ;  /* 0x000000040505c212 */ /* 0x000fca00078e3cff */
[----:B-----5:R-:W-:Y:S04]  /*28700*/  @!P4 LDGSTS.E.BYPASS.LTC128B.128 [R9+0x20400], desc[UR46][R4.64], !P0 ;  /* 0x204000000409cfae */ /* 0x020fe8000c101d6e */
[----:B------:R0:W-:Y:S02]  /*28710*/  @!P4 LDGSTS.E.BYPASS.LTC128B.128 [R9+0x24400], desc[UR46][R4.64+0x80], !P1 ;  /* 0x244000800409cfae */ /* 0x0001e4000c901d6e */
[----:B0-----:R-:W-:Y:S02]  /*28720*/  @!P2 IADD3 R5, P3, R10, R6, RZ ;  /* 0x000000060a05a210 */ /* 0x001fe40007f7e0ff */
[----:B------:R-:W-:Y:S02]  /*28730*/  SHFL.IDX PT, R6, R2, 0x2, 0x181f ;  /* 0x00581f0002067f89 */ /* 0x000fe400000e0000 */
[----:B------:R-:W-:-:S04]  /*28740*/  @!P2 IADD3.X R4, RZ, R7, RZ, P3, !PT ;  /* 0x00000007ff04a210 */ /* 0x000fc80001ffe4ff */
[----:B------:R-:W-:-:S04]  /*28750*/  @!P2 LOP3.LUT R5, R5, R4, RZ, 0x3c, !PT ;  /* 0x000000040505a212 */ /* 0x000fc800078e3cff */
[----:B------:R-:W-:-:S04]  /*28760*/  @!P2 LOP3.LUT R4, R5, R4, RZ, 0x3c, !PT ;  /* 0x000000040504a212 */ /* 0x000fc800078e3cff */
[----:B------:R-:W-:-:S05]  /*28770*/  @!P2 LOP3.LUT R5, R5, R4, RZ, 0x3c, !PT ;  /* 0x000000040505a212 */ /* 0x000fca00078e3cff */
[----:B------:R-:W-:Y:S04]  /*28780*/  @!P2 LDGSTS.E.BYPASS.LTC128B.128 [R9+0x20c00], desc[UR46][R4.64], !P0 ;  /* 0x20c000000409afae */ /* 0x000fe8000c101d6e */
[----:B------:R0:W-:Y:S02]  /*28790*/  @!P2 LDGSTS.E.BYPASS.LTC128B.128 [R9+0x24c00], desc[UR46][R4.64+0x80], !P1 ;  /* 0x24c000800409afae */ /* 0x0001e4000c901d6e */
[----:B0-----:R-:W-:-:S05]  /*287a0*/  VIADD R4, R17, 0x20 ;  /* 0x0000002011047836 */ /* 0x001fca0000000000 */
[----:B------:R-:W-:Y:S02]  /*287b0*/  ISETP.GE.AND P2, PT, R4, R0, PT ;  /* 0x000000000400720c */ /* 0x000fe40003f46270 */
[----:B------:R-:W0:Y:S11]  /*287c0*/  SHFL.IDX PT, R4, R3, 0x2, 0x181f ;  /* 0x00581f0003047f89 */ /* 0x000e3600000e0000 */
[----:B0-----:R-:W-:-:S05]  /*287d0*/  @!P2 IADD3 R5, P3, R10, R4, RZ ;  /* 0x000000040a05a210 */ /* 0x001fca0007f7e0ff */
[----:B------:R-:W-:Y:S02]  /*287e0*/  @!P2 IMAD.X R4, RZ, RZ, R6, P3 ;  /* 0x000000ffff04a224 */ /* 0x000fe400018e0606 */
[----:B------:R-:W-:Y:S03]  /*287f0*/  SHFL.IDX PT, R6, R2, 0x3, 0x181f ;  /* 0x00781f0002067f89 */ /* 0x000fe600000e0000 */
        /* <DEDUP_REMOVED lines=19> */
[----:B0-----:R-:W-:-:S04]  /*28930*/  @!P2 IADD3 R5, P3, R10, R4, RZ ;  /* 0x000000040a05a210 */ /* 0x001fc80007f7e0ff */
[----:B------:R-:W-:Y:S02]  /*28940*/  @!P2 IADD3.X R4, RZ, R6, RZ, P3, !PT ;  /* 0x00000006ff04a210 */ /* 0x000fe40001ffe4ff */
[----:B------:R-:W-:Y:S02]  /*28950*/  SHFL.IDX PT, R6, R2, 0x5, 0x181f ;  /* 0x00b81f0002067f89 */ /* 0x000fe400000e0000 */
        /* <DEDUP_REMOVED lines=18> */
[----:B------:R-:W0:Y:S04]  /*28a80*/  SHFL.IDX PT, R4, R3, 0x6, 0x181f ;  /* 0x00d81f0003047f89 */ /* 0x000e2800000e0000 */
[----:B------:R-:W1:Y:S07]  /*28a90*/  SHFL.IDX PT, R3, R3, 0x7, 0x181f ;  /* 0x00f81f0003037f89 */ /* 0x000e6e00000e0000 */
[----:B0-----:R-:W-:-:S05]  /*28aa0*/  @!P2 IADD3 R5, P3, R10, R4, RZ ;  /* 0x000000040a05a210 */ /* 0x001fca0007f7e0ff */
[----:B------:R-:W-:-:S05]  /*28ab0*/  @!P2 IMAD.X R4, RZ, RZ, R6, P3 ;  /* 0x000000ffff04a224 */ /* 0x000fca00018e0606 */
[----:B------:R-:W-:-:S04]  /*28ac0*/  @!P2 LOP3.LUT R5, R5, R4, RZ, 0x3c, !PT ;  /* 0x000000040505a212 */ /* 0x000fc800078e3cff */
[----:B------:R-:W-:-:S04]  /*28ad0*/  @!P2 LOP3.LUT R4, R5, R4, RZ, 0x3c, !PT ;  /* 0x000000040504a212 */ /* 0x000fc800078e3cff */
[----:B------:R-:W-:-:S05]  /*28ae0*/  @!P2 LOP3.LUT R5, R5, R4, RZ, 0x3c, !PT ;  /* 0x000000040505a212 */ /* 0x000fca00078e3cff */
[----:B------:R-:W-:Y:S04]  /*28af0*/  @!P2 LDGSTS.E.BYPASS.LTC128B.128 [R9+0x23400], desc[UR46][R4.64], !P0 ;  /* 0x234000000409afae */ /* 0x000fe8000c101d6e */
[----:B------:R0:W-:Y:S04]  /*28b00*/  @!P2 LDGSTS.E.BYPASS.LTC128B.128 [R9+0x27400], desc[UR46][R4.64+0x80], !P1 ;  /* 0x274000800409afae */ /* 0x0001e8000c901d6e */
[----:B01----:R0:W2:Y:S02]  /*28b10*/  SHFL.IDX PT, R4, R2, 0x7, 0x181f ;  /* 0x00f81f0002047f89 */ /* 0x0030a400000e0000 */
.L_x_2851:
[----:B------:R-:W-:Y:S01]  /*28b20*/  VIADD R17, R17, 0x70 ;  /* 0x0000007011117836 */ /* 0x000fe20000000000 */
[----:B------:R-:W-:Y:S04]  /*28b30*/  BSSY B0, `(.L_x_2620) ;  /* 0x000000a000007945 */ /* 0x000fe80003800000 */
[----:B------:R-:W-:-:S13]  /*28b40*/  ISETP.GE.AND P2, PT, R17, R0, PT ;  /* 0x000000001100720c */ /* 0x000fda0003f46270 */
[----:B------:R-:W-:Y:S05]  /*28b50*/  @P2 BRA `(.L_x_2621) ;  /* 0x00000000001c2947 */ /* 0x000fea0003800000 */
[----:B0-----:R-:W-:-:S04]  /*28b60*/  IADD3 R2, P2, R10, R3, RZ ;  /* 0x000000030a027210 */ /* 0x001fc80007f5e0ff */
[----:B--2---:R-:W-:-:S05]  /*28b70*/  IADD3.X R3, RZ, R4, RZ, P2, !PT ;  /* 0x00000004ff037210 */ /* 0x004fca00017fe4ff */
[----:B------:R-:W-:Y:S01]  /*28b80*/  @!PT LDS RZ, [RZ] ;  /* 0x00000000fffff984 */ /* 0x000fe20000000800 */
[----:B------:R-:W-:Y:S01]  /*28b90*/  @!PT LDS RZ, [RZ] ;  /* 0x00000000fffff984 */ /* 0x000fe20000000800 */
[----:B------:R-:W-:Y:S01]  /*28ba0*/  @!PT LDS RZ, [RZ] ;  /* 0x00000000fffff984 */ /* 0x000fe20000000800 */
[----:B------:R1:W-:Y:S04]  /*28bb0*/  LDGSTS.E.BYPASS.LTC128B.128 [R9+0x23c00], desc[UR46][R2.64], !P0 ;  /* 0x23c0000002097fae */ /* 0x0003e8000c101d6e */
[----:B------:R1:W-:Y:S02]  /*28bc0*/  LDGSTS.E.BYPASS.LTC128B.128 [R9+0x27c00], desc[UR46][R2.64+0x80], !P1 ;  /* 0x27c0008002097fae */ /* 0x0003e4000c901d6e */
.L_x_2621:
[----:B------:R-:W-:Y:S05]  /*28bd0*/  BSYNC B0 ;  /* 0x0000000000007941 */ /* 0x000fea0003800000 */
.L_x_2620:
[----:B-1----:R1:W5:Y:S01]  /*28be0*/  LDL R9, [R1+0x4] ;  /* 0x0000040001097983 */ /* 0x0023620000100800 */
[----:B------:R-:W-:Y:S01]  /*28bf0*/  PLOP3.LUT P0, PT, PT, PT, PT, 0x80, 0x0 ;  /* 0x000000000000781c */ /* 0x000fe20003f0f070 */
[----:B------:R-:W-:-:S12]  /*28c00*/  NOP ;  /* 0x0000000000007918 */ /* 0x000fd80000000000 */
.L_x_2622:
[----:B0-----:R-:W3:Y:S01]  /*28c10*/  LDL R2, [R1+0x4] ;  /* 0x0000040001027983 */ /* 0x001ee20000100800 */
[----:B------:R-:W-:Y:S02]  /*28c20*/  PLOP3.LUT P1, PT, P1, P0, PT, 0xa2, 0x0 ;  /* 0x000000000000781c */ /* 0x000fe40000f21472 */
[----:B---3--:R-:W-:-:S08]  /*28c30*/  @P0 R2UR P1, UR4, R2 ;  /* 0x00000000020402ca */ /* 0x008fd00000020000 */
[----:B------:R-:W-:-:S05]  /*28c40*/  @P0 PLOP3.LUT P0, PT, P1, PT, PT, 0x80, 0x0 ;  /* 0x000000000000081c */ /* 0x000fca0000f0f070 */
[----:B------:R-:W-:Y:S01]  /*28c50*/  @!P1 SYNCS.ARRIVE.TRANS64.RED.A0T1 RZ, [UR4+0x38800], RZ ;  /* 0x038800ffffff99a7 */ /* 0x000fe20008200404 */
[----:B------:R-:W-:Y:S07]  /*28c60*/  @!P1 ARRIVES.LDGSTSBAR.64.TRANSCNT [UR4+0x38800] ;  /* 0x03880000ff0099b0 */ /* 0x000fee0008000a84 */
[----:B------:R-:W-:Y:S05]  /*28c70*/  @P0 BRA.U.ANY `(.L_x_2622) ;  /* 0xfffffffd00e40947 */ /* 0x000fea000393ffff */
[----:B------:R-:W3:Y:S02]  /*28c80*/  LDL.LU R3, [R1+0x70] ;  /* 0x0000700001037983 */ /* 0x000ee40000300800 */
        /* <DEDUP_REMOVED lines=10> */
[----:B0--3--:R-:W-:Y:S05]  /*28d30*/  @!P0 BRA `(.L_x_2624) ;  /* 0x0000008000488947 */ /* 0x009fea0003800000 */
.L_x_2852:
[----:B------:R-:W-:Y:S05]  /*28d40*/  BSYNC B0 ;  /* 0x0000000000007941 */ /* 0x000fea0003800000 */
.L_x_2623:
[----:B0-----:R-:W3:Y:S02]  /*28d50*/  LDL R2, [R1+0x54] ;  /* 0x0000540001027983 */ /* 0x001ee40000100800 */
[----:B---3--:R-:W-:-:S13]  /*28d60*/  ISETP.GE.AND P0, PT, R2, 0x2, PT ;  /* 0x000000020200780c */ /* 0x008fda0003f06270 */
[----:B------:R-:W-:Y:S05]  /*28d70*/  @!P0 BRA `(.L_x_2625) ;  /* 0x0000001400ec8947 */ /* 0x000fea0003800000 */
[----:B------:R0:W5:Y:S01]  /*28d80*/  LDL.LU R0, [R1+0x14] ;  /* 0x0000140001007983 */ /* 0x0001620000300800 */
[----:B------:R-:W-:-:S03]  /*28d90*/  VIADD R2, R2, 0xfffffffe ;  /* 0xfffffffe02027836 */ /* 0x000fc60000000000 */
[----:B------:R0:W5:Y:S04]  /*28da0*/  LDL.LU R8, [R1+0x24] ;  /* 0x0000240001087983 */ /* 0x0001680000300800 */
.L_x_2647:
[----:B------:R-:W3:Y:S01]  /*28db0*/  LDL R3, [R1+0x34] ;  /* 0x0000340001037983 */ /* 0x000ee20000100800 */
[----:B--2--5:R-:W-:Y:S01]  /*28dc0*/  VIADD R4, R0, 0x1 ;  /* 0x0000000100047836 */ /* 0x024fe20000000000 */
        /* <DEDUP_REMOVED lines=18> */
[----:B------:R-:W5:Y:S01]  /*28ef0*/  LDL R7, [R1+0x30] ;  /* 0x0000300001077983 */ /* 0x000f620000100800 */
        /* <DEDUP_REMOVED lines=9> */
[C---:B-----5:R-:W-:Y:S02]  /*28f90*/  IMAD R6, R7.reuse, UR7, R6 ;  /* 0x0000000707067c24 */ /* 0x060fe4000f8e0206 */
[----:B------:R-:W-:-:S04]  /*28fa0*/  IMAD.WIDE.U32 R4, R7, UR6, R4 ;  /* 0x0000000607047c25 */ /* 0x000fc8000f8e0004 */
[----:B------:R-:W-:Y:S01]  /*28fb0*/  IMAD.IADD R5, R6, 0x1, R5 ;  /* 0x0000000106057824 */ /* 0x000fe200078e0205 */
[----:B------:R-:W-:-:S04]  /*28fc0*/  LEA R6, P0, R4, UR4, 0x2 ;  /* 0x0000000404067c11 */ /* 0x000fc8000f8010ff */
[----:B------:R-:W-:-:S05]  /*28fd0*/  LEA.HI.X R7, R4, UR5, R5, 0x2, P0 ;  /* 0x0000000504077c11 */ /* 0x000fca00080f1405 */
[----:B------:R-:W3:Y:S04]  /*28fe0*/  LDG.E R4, desc[UR46][R6.64] ;  /* 0x0000002e06047981 */ /* 0x000ee8000c1e1900 */
[----:B---3--:R3:W-:Y:S02]  /*28ff0*/  STL [R1], R4 ;  /* 0x0000000401007387 */ /* 0x0087e40000100800 */
.L_x_2628:
[----:B------:R-:W4:Y:S01]  /*29000*/  LDL R5, [R1+0x4] ;  /* 0x0000040001057983 */ /* 0x000f220000100800 */
[----:B---3--:R-:W3:Y:S01]  /*29010*/  S2R R4, SR_TID.X ;  /* 0x0000000000047919 */ /* 0x008ee20000002100 */
[----:B------:R-:W-:Y:S01]  /*29020*/  BSSY B1, `(.L_x_2629) ;  /* 0x0000007000017945 */ /* 0x000fe20003800000 */
[----:B---3--:R-:W-:-:S04]  /*29030*/  LOP3.LUT R4, R4, 0x7f, RZ, 0xc0, !PT ;  /* 0x0000007f04047812 */ /* 0x008fc800078ec0ff */
[----:B------:R-:W-:Y:S01]  /*29040*/  ISETP.NE.AND P1, PT, R4, RZ, PT ;  /* 0x000000ff0400720c */ /* 0x000fe20003f25270 */
[----:B----4-:R-:W-:Y:S01]  /*29050*/  IMAD R6, R10, 0x8, R5 ;  /* 0x000000080a067824 */ /* 0x010fe200078e0205 */
[----:B------:R-:W-:-:S04]  /*29060*/  SHF.L.U32 R5, R9, 0x1f, RZ ;  /* 0x0000001f09057819 */ /* 0x000fc800000006ff */
[----:B------:R-:W3:Y:S02]  /*29070*/  SYNCS.PHASECHK.TRANS64.TRYWAIT P0, [R6+URZ+0x38880], R5 ;  /* 0x03888005060075a7 */ /* 0x000ee4000800017f */
[----:B---3--:R-:W-:Y:S05]  /*29080*/  @!P0 BRA `(.L_x_2630) ;  /* 0x0000007c008c8947 */ /* 0x008fea0003800000 */
.L_x_2853:
[----:B------:R-:W-:Y:S05]  /*29090*/  BSYNC B1 ;  /* 0x0000000000017941 */ /* 0x000fea0003800000 */
.L_x_2629:
        /* <DEDUP_REMOVED lines=9> */
.L_x_2632:
[----:B------:R-:W-:Y:S05]  /*29130*/  BSYNC B1 ;  /* 0x0000000000017941 */ /* 0x000fea0003800000 */
.L_x_2631:
[----:B--2---:R-:W2:Y:S04]  /*29140*/  LDL R9, [R1+0x4] ;  /* 0x0000040001097983 */ /* 0x004ea80000100800 */
[----:B------:R-:W2:Y:S04]  /*29150*/  LDL R4, [R1+0x14] ;  /* 0x0000140001047983 */ /* 0x000ea80000100800 */
        /* <DEDUP_REMOVED lines=8> */
[----:B--2---:R-:W-:Y:S01]  /*291e0*/  LEA R4, R4, R9, 0xf ;  /* 0x0000000904047211 */ /* 0x004fe200078e78ff */
[----:B----4-:R-:W-:-:S02]  /*291f0*/  IMAD R7, R3, 0x80, R7 ;  /* 0x0000008003077824 */ /* 0x010fc400078e0207 */
[----:B------:R-:W-:Y:S02]  /*29200*/  VIADD R3, R6, 0x38870 ;  /* 0x0003887006037836 */ /* 0x000fe40000000000 */
[----:B------:R-:W-:-:S08]  /*29210*/  VIADD R9, R4, 0x10400 ;  /* 0x0001040004097836 */ /* 0x000fd00000000000 */
.L_x_2633:
        /* <DEDUP_REMOVED lines=17> */
.L_x_2634:
        /* <DEDUP_REMOVED lines=11> */
[----:B------:R-:W2:Y:S01]  /*293e0*/  SYNCS.PHASECHK.TRANS64.TRYWAIT P0, [R6+URZ+0x38840], R5 ;  /* 0x03884005060075a7 */ /* 0x000ea2000800017f */
[----:B------:R-:W-:Y:S04]  /*293f0*/  BSSY B1, `(.L_x_2635) ;  /* 0x0000002000017945 */ /* 0x000fe80003800000 */
[----:B--2---:R-:W-:Y:S05]  /*29400*/  @!P0 BRA `(.L_x_2636) ;  /* 0x0000007800c08947 */ /* 0x004fea0003800000 */
.L_x_2854:
[----:B------:R-:W-:Y:S05]  /*29410*/  BSYNC B1 ;  /* 0x0000000000017941 */ /* 0x000fea0003800000 */
.L_x_2635:
        /* <DEDUP_REMOVED lines=11> */
.L_x_2638:
[----:B------:R-:W-:Y:S05]  /*294d0*/  BSYNC B1 ;  /* 0x0000000000017941 */ /* 0x000fea0003800000 */
.L_x_2637:
[----:B------:R-:W-:Y:S01]  /*294e0*/  R2UR UR10, R13 ;  /* 0x000000000d0a72ca */ /* 0x000fe200000e0000 */
[----:B------:R-:W-:Y:S01]  /*294f0*/  UIADD3 UR4, UP0, UR42, 0x370, URZ ;  /* 0x000003702a047890 */ /* 0x000fe2000ff1e03f */
[----:B------:R-:W-:Y:S01]  /*29500*/  R2UR UR6, R10 ;  /* 0x000000000a0672ca */ /* 0x000fe200000e0000 */
[----:B--23--:R-:W-:Y:S01]  /*29510*/  VIADD R6, R6, 0x38830 ;  /* 0x0003883006067836 */ /* 0x00cfe20000000000 */
[----:B------:R-:W-:Y:S01]  /*29520*/  R2UR UR7, R11 ;  /* 0x000000000b0772ca */ /* 0x000fe200000e0000 */
[----:B------:R-:W-:Y:S01]  /*29530*/  VIADD R3, R4, 0x28400 ;  /* 0x0002840004037836 */ /* 0x000fe20000000000 */
[----:B------:R-:W-:Y:S01]  /*29540*/  PLOP3.LUT P0, PT, PT, PT, PT, 0x80, 0x0 ;  /* 0x000000000000781c */ /* 0x000fe20003f0f070 */
[----:B------:R-:W-:-:S12]  /*29550*/  UIADD3.X UR5, URZ, UR43, URZ, UP0, !UPT ;  /* 0x0000002b3f057290 */ /* 0x000fd800087fe43f */
.L_x_2639:
        /* <DEDUP_REMOVED lines=16> */
.L_x_2640:
        /* <DEDUP_REMOVED lines=10> */
[----:B---3--:R-:W-:Y:S05]  /*29700*/  @P0 BRA.U.ANY `(.L_x_2640) ;  /* 0xfffffffd00d40947 */ /* 0x008fea000393ffff */
.L_x_2627:
[----:B------:R-:W-:Y:S05]  /*29710*/  BSYNC B0 ;  /* 0x0000000000007941 */ /* 0x000fea0003800000 */
.L_x_2626:
[----:B------:R-:W-:-:S06]  /*29720*/  UISETP.NE.AND UP0, UPT, UR36, 0x3, UPT ;  /* 0x000000032400788c */ /* 0x000fcc000bf05270 */
[----:B------:R-:W-:-:S13]  /*29730*/  PLOP3.LUT P0, PT, PT, PT, UP0, 0x80, 0x0 ;  /* 0x000000000000781c */ /* 0x000fda0003f0f008 */
[----:B------:R-:W-:Y:S05]  /*29740*/  @!P0 BRA `(.L_x_2641) ;  /* 0x0000000000048947 */ /* 0x000fea0003800000 */
[----:B------:R-:W-:Y:S01]  /*29750*/  BPT.TRAP 0x1 ;  /* 0x000000040000795c */ /* 0x000fe20000300000 */
.L_x_2641:
[----:B------:R-:W3:Y:S01]  /*29760*/  LDL R5, [R1+0x4] ;  /* 0x0000040001057983 */ /* 0x000ee20000100800 */
[----:B------:R-:W-:Y:S01]  /*29770*/  MOV R3, UR38 ;  /* 0x0000002600037c02 */ /* 0x000fe20008000f00 */
[----:B------:R-:W-:Y:S01]  /*29780*/  BSSY B0, `(.L_x_2642) ;  /* 0x0000007000007945 */ /* 0x000fe20003800000 */
[----:B------:R-:W-:Y:S02]  /*29790*/  LOP3.LUT R4, R8, 0x1, RZ, 0x3c, !PT ;  /* 0x0000000108047812 */ /* 0x000fe400078e3cff */
[----:B------:R-:W-:Y:S02]  /*297a0*/  ISETP.NE.AND P1, PT, R3, 0x3, PT ;  /* 0x000000030300780c */ /* 0x000fe40003f25270 */
[----:B------:R-:W-:Y:S01]  /*297b0*/  SHF.L.U32 R4, R4, 0x1f, RZ ;  /* 0x0000001f04047819 */ /* 0x000fe200000006ff */
[----:B---3--:R-:W-:-:S04]  /*297c0*/  IMAD R3, R0, 0x8, R5 ;  /* 0x0000000800037824 */ /* 0x008fc800078e0205 */
[----:B------:R-:W3:Y:S02]  /*297d0*/  SYNCS.PHASECHK.TRANS64.TRYWAIT P0, [R3+URZ+0x38870], R4 ;  /* 0x03887004030075a7 */ /* 0x000ee4000800017f */
[----:B---3--:R-:W-:Y:S05]  /*297e0*/  @!P0 BRA `(.L_x_2643) ;  /* 0x0000007400dc8947 */ /* 0x008fea0003800000 */
.L_x_2855:
[----:B------:R-:W-:Y:S05]  /*297f0*/  BSYNC B0 ;  /* 0x0000000000007941 */ /* 0x000fea0003800000 */
.L_x_2642:
[----:B------:R-:W-:Y:S05]  /*29800*/  @!P1 BRA `(.L_x_2644) ;  /* 0x0000000000049947 */ /* 0x000fea0003800000 */
[----:B------:R-:W-:Y:S01]  /*29810*/  BPT.TRAP 0x1 ;  /* 0x000000040000795c */ /* 0x000fe20000300000 */
.L_x_2644:
[----:B---3--:R-:W-:Y:S01]  /*29820*/  SHF.L.U32 R4, R8, 0x1f, RZ ;  /* 0x0000001f08047819 */ /* 0x008fe200000006ff */
[----:B------:R-:W-:-:S03]  /*29830*/  IMAD.SHL.U32 R0, R0, 0x8000, RZ ;  /* 0x0000800000007824 */ /* 0x000fc600078e00ff */
[----:B------:R-:W3:Y:S02]  /*29840*/  SYNCS.PHASECHK.TRANS64.TRYWAIT P0, [R3+URZ+0x38860], R4 ;  /* 0x03886004030075a7 */ /* 0x000ee4000800017f */
[----:B---3--:R-:W-:Y:S05]  /*29850*/  @!P0 BRA `(.L_x_2645) ;  /* 0x0000007400d48947 */ /* 0x008fea0003800000 */
.L_x_2856:
[----:B------:R-:W4:Y:S04]  /*29860*/  LDL R5, [R1+0x4c] ;  /* 0x00004c0001057983 */ /* 0x000f280000100800 */
[----:B------:R-:W2:Y:S04]  /*29870*/  LDL R14, [R1+0xc] ;  /* 0x00000c00010e7983 */ /* 0x000ea80000100800 */
[----:B------:R-:W-:Y:S04]  /*29880*/  STL [R1+0x84], R16 ;  /* 0x0000841001007387 */ /* 0x000fe80000100800 */
[----:B------:R3:W-:Y:S04]  /*29890*/  STL [R1+0x80], R3 ;  /* 0x0000800301007387 */ /* 0x0007e80000100800 */
[----:B---3--:R-:W3:Y:S04]  /*298a0*/  LDL R3, [R1+0x10] ;  /* 0x0000100001037983 */ /* 0x008ee80000100800 */
[----:B------:R0:W-:Y:S01]  /*298b0*/  STL [R1+0x7c], R2 ;  /* 0x00007c0201007387 */ /* 0x0001e20000100800 */
[----:B------:R-:W-:Y:S05]  /*298c0*/  WARPSYNC.ALL ;  /* 0x0000000000007948 */ /* 0x000fea0003800000 */
[----:B------:R-:W3:Y:S04]  /*298d0*/  LDL R16, [R1+0x2c] ;  /* 0x00002c0001107983 */ /* 0x000ee80000100800 */
[----:B0-----:R-:W4:Y:S01]  /*298e0*/  LDL R2, [R1+0x4] ;  /* 0x0000040001027983 */ /* 0x001f220000100800 */
[----:B--2---:R-:W-:-:S05]  /*298f0*/  LOP3.LUT R4, R0, R14, RZ, 0xfc, !PT ;  /* 0x0000000e00047212 */ /* 0x004fca00078efcff */
[C---:B----4-:R-:W-:Y:S01]  /*29900*/  IMAD.IADD R4, R2.reuse, 0x1, R4 ;  /* 0x0000000102047824 */ /* 0x050fe200078e0204 */
[----:B------:R-:W-:-:S04]  /*29910*/  IADD3 R17, R2, R5, R0 ;  /* 0x0000000502117210 */ /* 0x000fc80007ffe000 */
[----:B------:R-:W0:Y:S04]  /*29920*/  LDSM.16.MT88.4 R8, [R4+0x10400] ;  /* 0x010400000408783b */ /* 0x000e280000004200 */
[----:B------:R-:W2:Y:S01]  /*29930*/  LDSM.16.MT88.4 R4, [R17+0x10400] ;  /* 0x010400001104783b */ /* 0x000ea20000004200 */
[C-C-:B0-----:R-:W-:Y:S02]  /*29940*/  PRMT R12, R8.reuse, 0x6420, R9.reuse ;  /* 0x00006420080c7816 */ /* 0x141fe40000000009 */
[----:B------:R-:W-:Y:S01]  /*29950*/  PRMT R13, R8, 0x7531, R9 ;  /* 0x00007531080d7816 */ /* 0x000fe20000000009 */
[----:B------:R-:W-:Y:S01]  /*29960*/  IMAD.MOV.U32 R9, RZ, RZ, R14 ;  /* 0x000000ffff097224 */ /* 0x000fe200078e000e */
[C-C-:B------:R-:W-:Y:S02]  /*29970*/  PRMT R14, R10.reuse, 0x6420, R11.reuse ;  /* 0x000064200a0e7816 */ /* 0x140fe4000000000b */
[----:B------:R-:W-:-:S02]  /*29980*/  PRMT R15, R10, 0x7531, R11 ;  /* 0x000075310a0f7816 */ /* 0x000fc4000000000b */
[----:B------:R-:W4:Y:S01]  /*29990*/  LDL R11, [R1+0x8] ;  /* 0x00000800010b7983 */ /* 0x000f220000100800 */
[----:B---3--:R-:W-:Y:S02]  /*299a0*/  LOP3.LUT R8, R0, R3, RZ, 0xfc, !PT ;  /* 0x0000000300087212 */ /* 0x008fe400078efcff */
[----:B--2---:R-:W-:-:S03]  /*299b0*/  PRMT R10, R6, 0x6420, R7 ;  /* 0x00006420060a7816 */ /* 0x004fc60000000007 */
        /* <DEDUP_REMOVED lines=8> */
[----:B------:R-:W-:-:S03]  /*29a40*/  PRMT R11, R6, 0x7531, R7 ;  /* 0x00007531060b7816 */ /* 0x000fc60000000007 */
        /* <DEDUP_REMOVED lines=16> */
[----:B--2---:R-:W-:-:S02]  /*29b50*/  VIADD R12, R0, 0x6000 ;  /* 0x00006000000c7836 */ /* 0x004fc40000000000 */
[----:B------:R-:W-:Y:S02]  /*29b60*/  IMAD.MOV.U32 R14, RZ, RZ, R10 ;  /* 0x000000ffff0e7224 */ /* 0x000fe400078e000a */
[----:B------:R-:W-:Y:S01]  /*29b70*/  IMAD.MOV.U32 R15, RZ, RZ, R11 ;  /* 0x000000ffff0f7224 */ /* 0x000fe200078e000b */
[C-C-:B0-----:R-:W-:Y:S02]  /*29b80*/  PRMT R8, R4.reuse, 0x6420, R5.reuse ;  /* 0x0000642004087816 */ /* 0x141fe40000000005 */
[----:B------:R-:W-:Y:S02]  /*29b90*/  PRMT R9, R4, 0x7531, R5 ;  /* 0x0000753104097816 */ /* 0x000fe40000000005 */
[----:B------:R-:W-:Y:S02]  /*29ba0*/  LOP3.LUT R4, R12, R3, RZ, 0xfc, !PT ;  /* 0x000000030c047212 */ /* 0x000fe400078efcff */
[C-C-:B------:R-:W-:Y:S02]  /*29bb0*/  PRMT R10, R6.reuse, 0x6420, R7.reuse ;  /* 0x00006420060a7816 */ /* 0x140fe40000000007 */
[----:B------:R-:W-:-:S02]  /*29bc0*/  PRMT R11, R6, 0x7531, R7 ;  /* 0x00007531060b7816 */ /* 0x000fc40000000007 */
[----:B------:R-:W-:-:S05]  /*29bd0*/  IADD3 R4, R14, R4, RZ ;  /* 0x000000040e047210 */ /* 0x000fca0007ffe0ff */
[----:B------:R0:W-:Y:S04]  /*29be0*/  STSM.16.M88.4 [R4], R8 ;  /* 0x0000000804007844 */ /* 0x0001e80000000200 */
[----:B0-----:R-:W2:Y:S01]  /*29bf0*/  LDL R9, [R1+0x44] ;  /* 0x0000440001097983 */ /* 0x001ea20000100800 */
[----:B------:R-:W-:Y:S02]  /*29c00*/  IMAD.MOV.U32 R11, RZ, RZ, R15 ;  /* 0x000000ffff0b7224 */ /* 0x000fe400078e000f */
[----:B------:R-:W-:-:S05]  /*29c10*/  VIADD R4, R0, 0x1000 ;  /* 0x0000100000047836 */ /* 0x000fca0000000000 */
        /* <DEDUP_REMOVED lines=21> */
[----:B0-----:R-:W-:-:S05]  /*29d70*/  IMAD.MOV.U32 R11, RZ, RZ, R15 ;  /* 0x000000ffff0b7224 */ /* 0x001fca00078e000f */
        /* <DEDUP_REMOVED lines=38> */
[----:B------:R-:W-:Y:S01]  /*29fe0*/  IADD3 R20, R13, R16, R20 ;  /* 0x000000100d147210 */ /* 0x000fe20007ffe014 */
[----:B------:R-:W-:-:S04]  /*29ff0*/  VIADD R15, R0, 0x6000 ;  /* 0x00006000000f7836 */ /* 0x000fc80000000000 */
        /* <DEDUP_REMOVED lines=15> */
[----:B------:R-:W-:Y:S01]  /*2a0f0*/  PRMT R9, R4, 0x7531, R5 ;  /* 0x0000753104097816 */ /* 0x000fe20000000005 */
[----:B------:R-:W-:Y:S01]  /*2a100*/  VIADD R4, R0, 0x3000 ;  /* 0x0000300000047836 */ /* 0x000fe20000000000 */
[----:B------:R-:W-:-:S04]  /*2a110*/  PRMT R10, R6, 0x6420, R7 ;  /* 0x00006420060a7816 */ /* 0x000fc80000000007 */
[----:B------:R-:W-:Y:S02]  /*2a120*/  LOP3.LUT R4, R4, R15, RZ, 0xfc, !PT ;  /* 0x0000000f04047212 */ /* 0x000fe400078efcff */
[----:B------:R-:W-:-:S03]  /*2a130*/  PRMT R11, R6, 0x7531, R7 ;  /* 0x00007531060b7816 */ /* 0x000fc60000000007 */
[----:B------:R-:W-:Y:S02]  /*2a140*/  IMAD.IADD R4, R2, 0x1, R4 ;  /* 0x0000000102047824 */ /* 0x000fe400078e0204 */
[----:B------:R-:W-:Y:S04]  /*2a150*/  STSM.16.M88.4 [R20+0x4000], R8 ;  /* 0x0040000814007844 */ /* 0x000fe80000000200 */
[----:B------:R-:W0:Y:S04]  /*2a160*/  LDSM.16.MT88.4 R8, [R4+0x10400] ;  /* 0x010400000408783b */ /* 0x000e280000004200 */
[----:B------:R-:W2:Y:S01]  /*2a170*/  LDSM.16.MT88.4 R4, [R17+0x13400] ;  /* 0x013400001104783b */ /* 0x000ea20000004200 */
[----:B0-----:R-:W-:-:S02]  /*2a180*/  PRMT R12, R8, 0x6420, R9 ;  /* 0x00006420080c7816 */ /* 0x001fc40000000009 */
[----:B------:R-:W-:Y:S01]  /*2a190*/  PRMT R13, R8, 0x7531, R9 ;  /* 0x00007531080d7816 */ /* 0x000fe20000000009 */
[----:B------:R-:W-:Y:S01]  /*2a1a0*/  IMAD.MOV.U32 R8, RZ, RZ, R14 ;  /* 0x000000ffff087224 */ /* 0x000fe200078e000e */
[----:B------:R-:W-:Y:S02]  /*2a1b0*/  MOV R9, R15 ;  /* 0x0000000f00097202 */ /* 0x000fe40000000f00 */
        /* <DEDUP_REMOVED lines=14> */
[----:B------:R-:W-:Y:S02]  /*2a2a0*/  IMAD.MOV.U32 R13, RZ, RZ, R11 ;  /* 0x000000ffff0d7224 */ /* 0x000fe400078e000b */
[----:B------:R-:W-:Y:S01]  /*2a2b0*/  IMAD.MOV.U32 R14, RZ, RZ, R8 ;  /* 0x000000ffff0e7224 */ /* 0x000fe200078e0008 */
        /* <DEDUP_REMOVED lines=26> */
.L_x_2646:
        /* <DEDUP_REMOVED lines=13> */
.L_x_2625:
[----:B------:R-:W0:Y:S01]  /*2a530*/  S2R R3, SR_TID.X ;  /* 0x0000000000037919 */ /* 0x000e220000002100 */
[----:B------:R-:W-:Y:S01]  /*2a540*/  BSSY B0, `(.L_x_2648) ;  /* 0x0000010000007945 */ /* 0x000fe20003800000 */
[----:B0-----:R-:W-:-:S04]  /*2a550*/  LOP3.LUT R3, R3, 0x7f, RZ, 0xc0, !PT ;  /* 0x0000007f03037812 */ /* 0x001fc800078ec0ff */
[----:B------:R-:W-:-:S13]  /*2a560*/  ISETP.NE.AND P0, PT, R3, RZ, PT ;  /* 0x000000ff0300720c */ /* 0x000fda0003f05270 */
[----:B------:R-:W-:Y:S05]  /*2a570*/  @P0 BRA `(.L_x_2649) ;  /* 0x0000000000300947 */ /* 0x000fea0003800000 */
[----:B------:R-:W0:Y:S01]  /*2a580*/  S2R R2, SR_LANEID ;  /* 0x0000000000027919 */ /* 0x000e220000000000 */
[----:B------:R-:W-:Y:S01]  /*2a590*/  VOTEU.ANY UR4, UPT, PT ;  /* 0x0000000000047886 */ /* 0x000fe200038e0100 */
[----:B--2---:R-:W2:Y:S01]  /*2a5a0*/  LDC.64 R4, c[0x0][0xc60] ;  /* 0x00031800ff047b82 */ /* 0x004ea20000000a00 */
[----:B-----5:R-:W0:Y:S02]  /*2a5b0*/  FLO.U32 R0, UR4 ;  /* 0x0000000400007d00 */ /* 0x020e2400080e0000 */
[----:B0-----:R-:W-:-:S06]  /*2a5c0*/  ISETP.EQ.U32.AND P1, PT, R0, R2, PT ;  /* 0x000000020000720c */ /* 0x001fcc0003f22070 */
[----:B------:R-:W2:Y:S07]  /*2a5d0*/  POPC R2, UR4 ;  /* 0x0000000400027d09 */ /* 0x000eae0008000000 */
[----:B--2---:R-:W2:Y:S04]  /*2a5e0*/  @P1 ATOMG.E.ADD.STRONG.GPU PT, R2, desc[UR46][R4.64], R2 ;  /* 0x00000002040219a8 */ /* 0x004ea800081ee1ee */
[----:B--2---:R0:W2:Y:S02]  /*2a5f0*/  SHFL.IDX PT, R2, R2, R0, 0x1f ;  /* 0x00001f0002027589 */ /* 0x0040a400000e0000 */
[----:B0-----:R-:W0:Y:S02]  /*2a600*/  S2R R0, SR_LTMASK ;  /* 0x0000000000007919 */ /* 0x001e240000003900 */
[----:B0-----:R-:W-:-:S06]  /*2a610*/  LOP3.LUT R0, R0, UR4, RZ, 0xc0, !PT ;  /* 0x0000000400007c12 */ /* 0x001fcc000f8ec0ff */
[----:B------:R-:W2:Y:S02]  /*2a620*/  POPC R0, R0 ;  /* 0x0000000000007309 */ /* 0x000ea40000000000 */
[----:B--2---:R-:W-:-:S07]  /*2a630*/  IADD3 R16, R2, UR37, R0 ;  /* 0x0000002502107c10 */ /* 0x004fce000fffe000 */
.L_x_2649:
[----:B------:R-:W-:Y:S05]  /*2a640*/  BSYNC B0 ;  /* 0x0000000000007941 */ /* 0x000fea0003800000 */
.L_x_2648:
[----:B------:R-:W-:-:S06]  /*2a650*/  UISETP.NE.AND UP0, UPT, UR36, 0x3, UPT ;  /* 0x000000032400788c */ /* 0x000fcc000bf05270 */
[----:B------:R-:W-:-:S13]  /*2a660*/  PLOP3.LUT P1, PT, PT, PT, UP0, 0x80, 0x0 ;  /* 0x000000000000781c */ /* 0x000fda0003f2f008 */
[----:B------:R-:W-:Y:S05]  /*2a670*/  @!P1 BRA `(.L_x_2650) ;  /* 0x0000000000049947 */ /* 0x000fea0003800000 */
[----:B------:R-:W-:Y:S01]  /*2a680*/  BPT.TRAP 0x1 ;  /* 0x000000040000795c */ /* 0x000fe20000300000 */
.L_x_2650:
[----:B------:R-:W3:Y:S04]  /*2a690*/  LDL R2, [R1+0x24] ;  /* 0x0000240001027983 */ /* 0x000ee80000100800 */
[----:B--2---:R-:W2:Y:S04]  /*2a6a0*/  LDL R4, [R1+0x4] ;  /* 0x0000040001047983 */ /* 0x004ea80000100800 */
[----:B------:R-:W2:Y:S01]  /*2a6b0*/  LDL R3, [R1+0x14] ;  /* 0x0000140001037983 */ /* 0x000ea20000100800 */
[----:B-----5:R-:W-:Y:S01]  /*2a6c0*/  IMAD.U32 R0, RZ, RZ, UR38 ;  /* 0x00000026ff007e24 */ /* 0x020fe2000f8e00ff */
[----:B------:R-:W-:Y:S04]  /*2a6d0*/  BSSY B0, `(.L_x_2651) ;  /* 0x0000007000007945 */ /* 0x000fe80003800000 */
[----:B------:R-:W-:-:S02]  /*2a6e0*/  ISETP.NE.AND P2, PT, R0, 0x3, PT ;  /* 0x000000030000780c */ /* 0x000fc40003f45270 */
[----:B---3--:R-:W-:-:S04]  /*2a6f0*/  LOP3.LUT R2, R2, 0x1, RZ, 0x3c, !PT ;  /* 0x0000000102027812 */ /* 0x008fc800078e3cff */
[----:B------:R-:W-:Y:S01]  /*2a700*/  SHF.L.U32 R2, R2, 0x1f, RZ ;  /* 0x0000001f02027819 */ /* 0x000fe200000006ff */
[----:B--2---:R-:W-:-:S04]  /*2a710*/  IMAD R0, R3, 0x8, R4 ;  /* 0x0000000803007824 */ /* 0x004fc800078e0204 */
[----:B------:R-:W0:Y:S02]  /*2a720*/  SYNCS.PHASECHK.TRANS64.TRYWAIT P1, [R0+URZ+0x38870], R2 ;  /* 0x03887002000075a7 */ /* 0x000e24000802017f */
[----:B0-----:R-:W-:Y:S05]  /*2a730*/  @!P1 BRA `(.L_x_2652) ;  /* 0x0000006800309947 */ /* 0x001fea0003800000 */
.L_x_2857:
[----:B------:R-:W-:Y:S05]  /*2a740*/  BSYNC B0 ;  /* 0x0000000000007941 */ /* 0x000fea0003800000 */
.L_x_2651:
[----:B------:R-:W-:Y:S05]  /*2a750*/  @!P2 BRA `(.L_x_2653) ;  /* 0x000000000004a947 */ /* 0x000fea0003800000 */
[----:B------:R-:W-:Y:S01]  /*2a760*/  BPT.TRAP 0x1 ;  /* 0x000000040000795c */ /* 0x000fe20000300000 */
.L_x_2653:
[----:B0-----:R-:W2:Y:S02]  /*2a770*/  LDL R2, [R1+0x24] ;  /* 0x0000240001027983 */ /* 0x001ea40000100800 */
[----:B--2---:R-:W-:-:S04]  /*2a780*/  SHF.L.U32 R2, R2, 0x1f, RZ ;  /* 0x0000001f02027819 */ /* 0x004fc800000006ff */
[----:B------:R-:W0:Y:S02]  /*2a790*/  SYNCS.PHASECHK.TRANS64.TRYWAIT P1, [R0+URZ+0x38860], R2 ;  /* 0x03886002000075a7 */ /* 0x000e24000802017f */
[----:B0-----:R-:W-:Y:S05]  /*2a7a0*/  @!P1 BRA `(.L_x_2654) ;  /* 0x0000006800289947 */ /* 0x001fea0003800000 */
.L_x_2858:
[----:B------:R-:W2:Y:S04]  /*2a7b0*/  LDL R5, [R1+0x14] ;  /* 0x0000140001057983 */ /* 0x000ea80000100800 */
[----:B------:R-:W3:Y:S04]  /*2a7c0*/  LDL R14, [R1+0xc] ;  /* 0x00000c00010e7983 */ /* 0x000ee80000100800 */
[----:B------:R-:W4:Y:S04]  /*2a7d0*/  LDL R3, [R1+0x4] ;  /* 0x0000040001037983 */ /* 0x000f280000100800 */
[----:B------:R-:W4:Y:S04]  /*2a7e0*/  LDL R4, [R1+0x4c] ;  /* 0x00004c0001047983 */ /* 0x000f280000100800 */
[----:B------:R0:W-:Y:S04]  /*2a7f0*/  STL [R1+0x84], R19 ;  /* 0x0000841301007387 */ /* 0x0001e80000100800 */
[----:B0-----:R-:W4:Y:S04]  /*2a800*/  LDL R19, [R1+0x10] ;  /* 0x0000100001137983 */ /* 0x001f280000100800 */
[----:B------:R-:W-:Y:S04]  /*2a810*/  STL [R1+0x80], R16 ;  /* 0x0000801001007387 */ /* 0x000fe80000100800 */
[----:B------:R0:W-:Y:S04]  /*2a820*/  STL [R1+0x7c], R0 ;  /* 0x00007c0001007387 */ /* 0x0001e80000100800 */
[----:B0-----:R-:W4:Y:S04]  /*2a830*/  LDL.LU R0, [R1+0x8] ;  /* 0x0000080001007983 */ /* 0x001f280000300800 */
[----:B------:R-:W4:Y:S04]  /*2a840*/  LDL R17, [R1+0x44] ;  /* 0x0000440001117983 */ /* 0x000f280000100800 */
[----:B------:R-:W4:Y:S01]  /*2a850*/  LDL R16, [R1+0x2c] ;  /* 0x00002c0001107983 */ /* 0x000f220000100800 */
[----:B------:R-:W-:Y:S05]  /*2a860*/  WARPSYNC.ALL ;  /* 0x0000000000007948 */ /* 0x000fea0003800000 */
[----:B--2---:R-:W-:-:S04]  /*2a870*/  SHF.L.U32 R18, R5, 0xf, RZ ;  /* 0x0000000f05127819 */ /* 0x004fc800000006ff */
[----:B---3--:R-:W-:-:S05]  /*2a880*/  LOP3.LUT R2, R18, R14, RZ, 0xfc, !PT ;  /* 0x0000000e12027212 */ /* 0x008fca00078efcff */
[----:B----4-:R-:W-:-:S05]  /*2a890*/  IMAD.IADD R2, R3, 0x1, R2 ;  /* 0x0000000103027824 */ /* 0x010fca00078e0202 */
[----:B------:R0:W2:Y:S02]  /*2a8a0*/  LDSM.16.MT88.4 R8, [R2+0x10400] ;  /* 0x010400000208783b */ /* 0x0000a40000004200 */
[----:B0-----:R-:W-:-:S05]  /*2a8b0*/  IADD3 R2, R3, R4, R18 ;  /* 0x0000000403027210 */ /* 0x001fca0007ffe012 */
[----:B------:R-:W0:Y:S01]  /*2a8c0*/  LDSM.16.MT88.4 R4, [R2+0x10400] ;  /* 0x010400000204783b */ /* 0x000e220000004200 */
[----:B------:R-:W-:Y:S01]  /*2a8d0*/  VIADD R21, R18, 0x2000 ;  /* 0x0000200012157836 */ /* 0x000fe20000000000 */
[C-C-:B--2---:R-:W-:Y:S02]  /*2a8e0*/  PRMT R12, R8.reuse, 0x6420, R9.reuse ;  /* 0x00006420080c7816 */ /* 0x144fe40000000009 */
[----:B------:R-:W-:Y:S01]  /*2a8f0*/  PRMT R13, R8, 0x7531, R9 ;  /* 0x00007531080d7816 */ /* 0x000fe20000000009 */
[----:B------:R-:W-:Y:S01]  /*2a900*/  IMAD.MOV.U32 R9, RZ, RZ, R3 ;  /* 0x000000ffff097224 */ /* 0x000fe200078e0003 */
[----:B------:R-:W-:Y:S01]  /*2a910*/  LOP3.LUT R3, R18, R19, RZ, 0xfc, !PT ;  /* 0x0000001312037212 */ /* 0x000fe200078efcff */
[----:B------:R-:W-:Y:S01]  /*2a920*/  IMAD.MOV.U32 R8, RZ, RZ, R14 ;  /* 0x000000ffff087224 */ /* 0x000fe200078e000e */
[C-C-:B------:R-:W-:Y:S02]  /*2a930*/  PRMT R14, R10.reuse, 0x6420, R11.reuse ;  /* 0x000064200a0e7816 */ /* 0x140fe4000000000b */
[----:B------:R-:W-:Y:S01]  /*2a940*/  PRMT R15, R10, 0x7531, R11 ;  /* 0x000075310a0f7816 */ /* 0x000fe2000000000b */
[----:B------:R-:W-:-:S05]  /*2a950*/  IMAD.IADD R3, R0, 0x1, R3 ;  /* 0x0000000100037824 */ /* 0x000fca00078e0203 */
        /* <DEDUP_REMOVED lines=10> */
[----:B0-----:R-:W-:Y:S02]  /*2aa00*/  IMAD.MOV.U32 R10, RZ, RZ, R14 ;  /* 0x000000ffff0a7224 */ /* 0x001fe400078e000e */
[----:B------:R-:W-:Y:S02]  /*2aa10*/  VIADD R8, R18, 0x4000 ;  /* 0x0000400012087836 */ /* 0x000fe40000000000 */
        /* <DEDUP_REMOVED lines=14> */
[----:B------:R-:W-:Y:S02]  /*2ab00*/  IMAD.MOV.U32 R14, RZ, RZ, R10 ;  /* 0x000000ffff0e7224 */ /* 0x000fe400078e000a */
[----:B------:R-:W-:Y:S02]  /*2ab10*/  IMAD.MOV.U32 R15, RZ, RZ, R11 ;  /* 0x000000ffff0f7224 */ /* 0x000fe400078e000b */
[----:B------:R-:W-:Y:S01]  /*2ab20*/  IMAD.IADD R3, R0, 0x1, R3 ;  /* 0x0000000100037824 */ /* 0x000fe200078e0203 */
[C-C-:B0-----:R-:W-:Y:S02]  /*2ab30*/  PRMT R8, R4.reuse, 0x6420, R5.reuse ;  /* 0x0000642004087816 */ /* 0x141fe40000000005 */
[----:B------:R-:W-:-:S02]  /*2ab40*/  PRMT R9, R4, 0x7531, R5 ;  /* 0x0000753104097816 */ /* 0x000fc40000000005 */
[C-C-:B------:R-:W-:Y:S02]  /*2ab50*/  PRMT R10, R6.reuse, 0x6420, R7.reuse ;  /* 0x00006420060a7816 */ /* 0x140fe40000000007 */
[----:B------:R-:W-:-:S05]  /*2ab60*/  PRMT R11, R6, 0x7531, R7 ;  /* 0x00007531060b7816 */ /* 0x000fca0000000007 */
[----:B------:R0:W-:Y:S02]  /*2ab70*/  STSM.16.M88.4 [R3], R8 ;  /* 0x0000000803007844 */ /* 0x0001e40000000200 */
[----:B0-----:R-:W-:Y:S01]  /*2ab80*/  VIADD R3, R18, 0x1000 ;  /* 0x0000100012037836 */ /* 0x001fe20000000000 */
[----:B------:R-:W-:Y:S01]  /*2ab90*/  MOV R10, R14 ;  /* 0x0000000e000a7202 */ /* 0x000fe20000000f00 */
[----:B------:R-:W-:-:S03]  /*2aba0*/  IMAD.MOV.U32 R11, RZ, RZ, R15 ;  /* 0x000000ffff0b7224 */ /* 0x000fc600078e000f */
[----:B------:R-:W-:-:S05]  /*2abb0*/  LOP3.LUT R3, R3, R10, RZ, 0xfc, !PT ;  /* 0x0000000a03037212 */ /* 0x000fca00078efcff */
[----:B------:R-:W-:-:S05]  /*2abc0*/  IMAD.IADD R3, R11, 0x1, R3 ;  /* 0x000000010b037824 */ /* 0x000fca00078e0203 */
        /* <DEDUP_REMOVED lines=15> */
[----:B------:R-:W-:Y:S01]  /*2acc0*/  PRMT R11, R6, 0x7531, R7 ;  /* 0x00007531060b7816 */ /* 0x000fe20000000007 */
[----:B------:R-:W-:-:S04]  /*2acd0*/  VIADD R4, R18, 0x5000 ;  /* 0x0000500012047836 */ /* 0x000fc80000000000 */
        /* <DEDUP_REMOVED lines=63> */
[----:B------:R-:W-:-:S05]  /*2b0d0*/  LOP3.LUT R3, R3, R10, RZ, 0xfc, !PT ;  /* 0x0000000a03037212 */ /* 0x000fca00078efcff */
[----:B------:R-:W-:-:S05]  /*2b0e0*/  IMAD.IADD R3, R11, 0x1, R3 ;  /* 0x000000010b037824 */ /* 0x000fca00078e0203 */
[----:B------:R-:W0:Y:S02]  /*2b0f0*/  LDSM.16.MT88.4 R4, [R3+0x10400] ;  /* 0x010400000304783b */ /* 0x000e240000004200 */
[----:B0-----:R-:W-:Y:S01]  /*2b100*/  PRMT R12, R4, 0x6420, R5 ;  /* 0x00006420040c7816 */ /* 0x001fe20000000005 */
[----:B--2---:R-:W-:-:S05]  /*2b110*/  IMAD.IADD R3, R17, 0x1, R18 ;  /* 0x0000000111037824 */ /* 0x004fca00078e0212 */
[C---:B------:R-:W-:Y:S02]  /*2b120*/  IADD3 R17, R0.reuse, R3, R19 ;  /* 0x0000000300117210 */ /* 0x040fe40007ffe013 */
[----:B------:R0:W5:Y:S01]  /*2b130*/  LDL.LU R19, [R1+0x84] ;  /* 0x0000840001137983 */ /* 0x0001620000300800 */
[----:B------:R-:W-:-:S03]  /*2b140*/  IADD3 R3, R0, R16, R3 ;  /* 0x0000001000037210 */ /* 0x000fc60007ffe003 */
[----:B------:R0:W5:Y:S04]  /*2b150*/  LDL.LU R16, [R1+0x80] ;  /* 0x0000800001107983 */ /* 0x0001680000300800 */
[----:B------:R0:W5:Y:S01]  /*2b160*/  LDL.LU R0, [R1+0x7c] ;  /* 0x00007c0001007983 */ /* 0x0001620000300800 */
[----:B------:R-:W-:Y:S02]  /*2b170*/  PRMT R13, R4, 0x7531, R5 ;  /* 0x00007531040d7816 */ /* 0x000fe40000000005 */
        /* <DEDUP_REMOVED lines=34> */
.L_x_2655:
[----:B------:R-:W3:Y:S01]  /*2b3a0*/  LDL.LU R2, [R1+0x14] ;  /* 0x0000140001027983 */ /* 0x000ee20000300800 */
[----:B--2--5:R2:W-:Y:S03]  /*2b3b0*/  SYNCS.ARRIVE.TRANS64.A1T0 RZ, [R0+URZ+0x38850], RZ ;  /* 0x038850ff00ff79a7 */ /* 0x0245e6000810003f */
[----:B0-----:R-:W4:Y:S01]  /*2b3c0*/  LDL.LU R3, [R1+0x24] ;  /* 0x0000240001037983 */ /* 0x001f220000300800 */
[----:B--2---:R-:W-:-:S05]  /*2b3d0*/  @!P0 VIADD R0, R0, 0x38880 ;  /* 0x0003888000008836 */ /* 0x004fca0000000000 */
        /* <DEDUP_REMOVED lines=10> */
.L_x_2600:
        /* <DEDUP_REMOVED lines=9> */
[----:B------:R4:W0:Y:S04]  /*2b510*/  LDS.128 R16, [R0+0x388d0] ;  /* 0x0388d00000107984 */ /* 0x0008280000000c00 */
[----:B------:R4:W-:Y:S01]  /*2b520*/  STL [R1+0x4], R0 ;  /* 0x0000040001007387 */ /* 0x0009e20000100800 */
[----:B------:R-:W-:Y:S06]  /*2b530*/  BAR.ARV 0x4, 0x180 ;  /* 0x0106000000007b1d */ /* 0x000fec0000002000 */
[----:B------:R-:W-:Y:S05]  /*2b540*/  BRA `(.L_x_2657) ;  /* 0x0000000800e47947 */ /* 0x000fea0003800000 */
.L_x_2656:
        /* <DEDUP_REMOVED lines=36> */
.L_x_2868:
[----:B------:R-:W-:Y:S01]  /*2b790*/  ULDC UR4, c[0x0][0xc38] ;  /* 0x00030e0000047ab9 */ /* 0x000fe20000000800 */
[----:B------:R-:W-:Y:S02]  /*2b7a0*/  IMAD.MOV.U32 R7, RZ, RZ, R5 ;  /* 0x000000ffff077224 */ /* 0x000fe400078e0005 */
[----:B------:R-:W-:-:S04]  /*2b7b0*/  IMAD.U32 R3, RZ, RZ, UR4 ;  /* 0x00000004ff037e24 */ /* 0x000fc8000f8e00ff */
[----:B--2---:R-:W-:-:S04]  /*2b7c0*/  IMAD R6, R6, R3, RZ ;  /* 0x0000000306067224 */ /* 0x004fc800078e02ff */
[----:B------:R-:W-:-:S05]  /*2b7d0*/  IMAD.IADD R4, R4, 0x1, R6 ;  /* 0x0000000104047824 */ /* 0x000fca00078e0206 */
[----:B------:R-:W-:-:S13]  /*2b7e0*/  ISETP.GT.AND P6, PT, R4, R0, PT ;  /* 0x000000000400720c */ /* 0x000fda0003fc4270 */
[----:B------:R-:W-:Y:S05]  /*2b7f0*/  @P6 BRA `(.L_x_2659) ;  /* 0x0000000000a06947 */ /* 0x000fea0003800000 */
.L_x_2664:
[----:B------:R-:W2:Y:S01]  /*2b800*/  LDC R2, c[0x0][0xc3c] ;  /* 0x00030f00ff027b82 */ /* 0x000ea20000000800 */
[----:B------:R-:W-:-:S05]  /*2b810*/  VIADD R19, R19, 0x1f ;  /* 0x0000001f13137836 */ /* 0x000fca0000000000 */
[----:B--2---:R-:W-:-:S13]  /*2b820*/  ISETP.GE.AND P6, PT, R19, R2, PT ;  /* 0x000000021300720c */ /* 0x004fda0003fc6270 */
[----:B------:R-:W-:Y:S05]  /*2b830*/  @P6 BRA `(.L_x_2660) ;  /* 0x0000000400dc6947 */ /* 0x000fea0003800000 */
[----:B------:R-:W2:Y:S01]  /*2b840*/  S2R R3, SR_TID.X ;  /* 0x0000000000037919 */ /* 0x000ea20000002100 */
[----:B------:R-:W-:Y:S01]  /*2b850*/  BSSY B0, `(.L_x_2661) ;  /* 0x0000009000007945 */ /* 0x000fe20003800000 */
[----:B--2---:R-:W-:-:S04]  /*2b860*/  LOP3.LUT R3, R3, 0x1f, RZ, 0xc0, !PT ;  /* 0x0000001f03037812 */ /* 0x004fc800078ec0ff */
[----:B------:R-:W-:-:S04]  /*2b870*/  IADD3 R3, R19, R3, RZ ;  /* 0x0000000313037210 */ /* 0x000fc80007ffe0ff */
[----:B------:R-:W-:Y:S01]  /*2b880*/  ISETP.GE.OR P6, PT, R3, R2, !P0 ;  /* 0x000000020300720c */ /* 0x000fe200047c6670 */
[----:B------:R-:W-:-:S12]  /*2b890*/  IMAD.MOV.U32 R2, RZ, RZ, RZ ;  /* 0x000000ffff027224 */ /* 0x000fd800078e00ff */
[----:B------:R-:W-:Y:S05]  /*2b8a0*/  @P6 BRA `(.L_x_2662) ;  /* 0x00000000000c6947 */ /* 0x000fea0003800000 */
[----:B------:R-:W2:Y:S02]  /*2b8b0*/  LDC.64 R6, c[0x0][0xc80] ;  /* 0x00032000ff067b82 */ /* 0x000ea40000000a00 */
[----:B--2---:R-:W-:-:S06]  /*2b8c0*/  IMAD.WIDE R2, R3, 0x4, R6 ;  /* 0x0000000403027825 */ /* 0x004fcc00078e0206 */
[----:B------:R2:W5:Y:S02]  /*2b8d0*/  LDG.E R2, desc[UR46][R2.64] ;  /* 0x0000002e02027981 */ /* 0x000564000c1e1900 */
.L_x_2662:
[----:B------:R-:W-:Y:S05]  /*2b8e0*/  BSYNC B0 ;  /* 0x0000000000007941 */ /* 0x000fea0003800000 */
.L_x_2661:
[----:B------:R-:W-:-:S03]  /*2b8f0*/  UMOV UR4, 0xffffffff ;  /* 0xffffffff00047882 */ /* 0x000fc60000000000 */
[----:B------:R-:W-:Y:S05]  /*2b900*/  BRA.DIV UR4, `(.L_x_2663) ;  /* 0x0000005e04207947 */ /* 0x000fea000b800000 */
[----:B--2--5:R-:W2:Y:S02]  /*2b910*/  SHFL.UP PT, R3, R2, 0x1, RZ ;  /* 0x0420000002037989 */ /* 0x024ea400000e00ff */
[----:B--2---:R-:W-:-:S05]  /*2b920*/  SEL R3, R3, RZ, P1 ;  /* 0x000000ff03037207 */ /* 0x004fca0000800000 */
        /* <DEDUP_REMOVED lines=14> */
.L_x_2876:
[----:B------:R-:W-:Y:S02]  /*2ba10*/  ULDC UR4, c[0x0][0xc38] ;  /* 0x00030e0000047ab9 */ /* 0x000fe40000000800 */
[----:B------:R-:W-:-:S04]  /*2ba20*/  IMAD.U32 R3, RZ, RZ, UR4 ;  /* 0x00000004ff037e24 */ /* 0x000fc8000f8e00ff */
[----:B--2---:R-:W-:-:S04]  /*2ba30*/  IMAD R6, R6, R3, RZ ;  /* 0x0000000306067224 */ /* 0x004fc800078e02ff */
[----:B------:R-:W-:-:S05]  /*2ba40*/  IMAD.IADD R4, R6, 0x1, R4 ;  /* 0x0000000106047824 */ /* 0x000fca00078e0204 */
[----:B------:R-:W-:-:S13]  /*2ba50*/  ISETP.GT.AND P6, PT, R4, R0, PT ;  /* 0x000000000400720c */ /* 0x000fda0003fc4270 */
[----:B------:R-:W-:Y:S05]  /*2ba60*/  @!P6 BRA `(.L_x_2664) ;  /* 0xfffffffc0064e947 */ /* 0x000fea000383ffff */
[----:B------:R-:W-:-:S07]  /*2ba70*/  IMAD.MOV.U32 R7, RZ, RZ, R5 ;  /* 0x000000ffff077224 */ /* 0x000fce00078e0005 */
.L_x_2659:
[----:B------:R-:W-:Y:S01]  /*2ba80*/  IMAD.IADD R6, R4, 0x1, -R6 ;  /* 0x0000000104067824 */ /* 0x000fe200078e0a06 */
[----:B------:R-:W-:-:S03]  /*2ba90*/  UMOV UR4, 0xffffffff ;  /* 0xffffffff00047882 */ /* 0x000fc60000000000 */
[----:B------:R-:W-:-:S05]  /*2baa0*/  IMAD R4, R7, R3, R6 ;  /* 0x0000000307047224 */ /* 0x000fca00078e0206 */
[----:B------:R-:W-:Y:S01]  /*2bab0*/  ISETP.GT.AND P6, PT, R4, R0, PT ;  /* 0x000000000400720c */ /* 0x000fe20003fc4270 */
[----:B------:R-:W-:-:S12]  /*2bac0*/  BRA.DIV UR4, `(.L_x_2665) ;  /* 0x0000005e04887947 */ /* 0x000fd8000b800000 */
[----:B0-----:R-:W-:-:S04]  /*2bad0*/  VOTE.ANY R5, PT, !P6 ;  /* 0x0000000000057806 */ /* 0x001fc800070e0100 */
[----:B------:R-:W0:Y:S02]  /*2bae0*/  POPC R4, R5 ;  /* 0x0000000500047309 */ /* 0x000e240000000000 */
[----:B0-----:R0:W2:Y:S02]  /*2baf0*/  SHFL.IDX PT, R17, R2, R4, 0x1f ;  /* 0x00001f0402117589 */ /* 0x0010a400000e0000 */
.L_x_2880:
[----:B------:R-:W-:Y:S01]  /*2bb00*/  ISETP.NE.AND P0, PT, R5, RZ, PT ;  /* 0x000000ff0500720c */ /* 0x000fe20003f05270 */
[----:B------:R-:W-:-:S12]  /*2bb10*/  IMAD.MOV.U32 R16, RZ, RZ, RZ ;  /* 0x000000ffff107224 */ /* 0x000fd800078e00ff */
[----:B------:R-:W-:Y:S05]  /*2bb20*/  @!P0 BRA `(.L_x_2666) ;  /* 0x0000000000148947 */ /* 0x000fea0003800000 */
[----:B------:R-:W-:Y:S01]  /*2bb30*/  UMOV UR4, 0xffffffff ;  /* 0xffffffff00047882 */ /* 0x000fe20000000000 */
[----:B------:R-:W-:Y:S02]  /*2bb40*/  IADD3 R12, R4, -0x1, RZ ;  /* 0xffffffff040c7810 */ /* 0x000fe40007ffe0ff */
[----:B------:R-:W-:Y:S05]  /*2bb50*/  BRA.DIV UR4, `(.L_x_2667) ;  /* 0x0000005e04ac7947 */ /* 0x000fea000b800000 */
[----:B------:R3:W4:Y:S02]  /*2bb60*/  SHFL.IDX PT, R7, R7, R12, 0x1f ;  /* 0x00001f0c07077589 */ /* 0x00072400000e0000 */
.L_x_2883:
[----:B----4-:R-:W-:-:S07]  /*2bb70*/  IMAD.MOV.U32 R16, RZ, RZ, R7 ;  /* 0x000000ffff107224 */ /* 0x010fce00078e0007 */
.L_x_2666:
[----:B------:R-:W0:Y:S01]  /*2bb80*/  LDC.64 R8, c[0x0][0xc90] ;  /* 0x00032400ff087b82 */ /* 0x000e220000000a00 */
[----:B------:R-:W-:-:S04]  /*2bb90*/  IMAD.IADD R19, R4, 0x1, R19 ;  /* 0x0000000104137824 */ /* 0x000fc800078e0213 */
[----:B0-----:R-:W-:-:S05]  /*2bba0*/  IMAD.WIDE R4, R19, 0x4, R8 ;  /* 0x0000000413047825 */ /* 0x001fca00078e0208 */
[----:B------:R-:W2:Y:S01]  /*2bbb0*/  LDG.E R2, desc[UR46][R4.64] ;  /* 0x0000002e04027981 */ /* 0x000ea2000c1e1900 */
[----:B------:R-:W-:Y:S02]  /*2bbc0*/  IMAD R16, R16, R3, R6 ;  /* 0x0000000310107224 */ /* 0x000fe400078e0206 */
[----:B--2---:R-:W-:-:S05]  /*2bbd0*/  IMAD R8, R17, R2, RZ ;  /* 0x0000000211087224 */ /* 0x004fca00078e02ff */
[-C--:B------:R-:W-:Y:S02]  /*2bbe0*/  IABS R7, R8.reuse ;  /* 0x0000000800077213 */ /* 0x080fe40000000000 */
[----:B------:R-:W-:Y:S02]  /*2bbf0*/  IABS R9, R8 ;  /* 0x0000000800097213 */ /* 0x000fe40000000000 */
[----:B------:R-:W0:Y:S03]  /*2bc00*/  I2F.RP R4, R7 ;  /* 0x0000000700047306 */ /* 0x000e260000209400 */
[----:B------:R-:W-:-:S05]  /*2bc10*/  IMAD.MOV R9, RZ, RZ, -R9 ;  /* 0x000000ffff097224 */ /* 0x000fca00078e0a09 */
[----:B0-----:R-:W0:Y:S02]  /*2bc20*/  MUFU.RCP R4, R4 ;  /* 0x0000000400047308 */ /* 0x001e240000001000 */
[----:B0-----:R-:W-:-:S06]  /*2bc30*/  VIADD R4, R4, 0xffffffe ;  /* 0x0ffffffe04047836 */ /* 0x001fcc0000000000 */
[----:B------:R-:W0:Y:S02]  /*2bc40*/  F2I.FTZ.U32.TRUNC.NTZ R5, R4 ;  /* 0x0000000400057305 */ /* 0x000e24000021f000 */
[----:B0-----:R-:W-:-:S04]  /*2bc50*/  IMAD.MOV R4, RZ, RZ, -R5 ;  /* 0x000000ffff047224 */ /* 0x001fc800078e0a05 */
[----:B------:R-:W-:Y:S02]  /*2bc60*/  IMAD R6, R4, R7, RZ ;  /* 0x0000000704067224 */ /* 0x000fe400078e02ff */
[----:B------:R-:W-:-:S04]  /*2bc70*/  IMAD.MOV.U32 R4, RZ, RZ, RZ ;  /* 0x000000ffff047224 */ /* 0x000fc800078e00ff */
[----:B------:R-:W-:Y:S01]  /*2bc80*/  IMAD.HI.U32 R5, R5, R6, R4 ;  /* 0x0000000605057227 */ /* 0x000fe200078e0004 */
[----:B------:R-:W-:-:S04]  /*2bc90*/  IADD3 R6, R0, -R16, RZ ;  /* 0x8000001000067210 */ /* 0x000fc80007ffe0ff */
        /* <DEDUP_REMOVED lines=22> */
[----:B------:R0:W2:Y:S02]  /*2be00*/  F2I.FTZ.U32.TRUNC.NTZ R3, R2 ;  /* 0x0000000200037305 */ /* 0x0000a4000021f000 */
[----:B0-----:R-:W-:Y:S02]  /*2be10*/  IMAD.MOV.U32 R2, RZ, RZ, RZ ;  /* 0x000000ffff027224 */ /* 0x001fe400078e00ff */
[----:B--2---:R-:W-:-:S04]  /*2be20*/  IMAD.MOV R0, RZ, RZ, -R3 ;  /* 0x000000ffff007224 */ /* 0x004fc800078e0a03 */
[----:B------:R-:W-:-:S04]  /*2be30*/  IMAD R0, R0, R5, RZ ;  /* 0x0000000500007224 */ /* 0x000fc800078e02ff */
[----:B------:R-:W-:Y:S01]  /*2be40*/  IMAD.HI.U32 R8, R3, R0, R2 ;  /* 0x0000000003087227 */ /* 0x000fe200078e0002 */
[----:B------:R-:W-:Y:S02]  /*2be50*/  IABS R0, R4 ;  /* 0x0000000400007213 */ /* 0x000fe40000000000 */
[----:B------:R-:W-:-:S03]  /*2be60*/  IABS R2, R6 ;  /* 0x0000000600027213 */ /* 0x000fc60000000000 */
[----:B------:R-:W-:-:S05]  /*2be70*/  IMAD.MOV R0, RZ, RZ, -R0 ;  /* 0x000000ffff007224 */ /* 0x000fca00078e0a00 */
[----:B------:R-:W-:Y:S01]  /*2be80*/  MOV R3, R0 ;  /* 0x0000000000037202 */ /* 0x000fe20000000f00 */
        /* <DEDUP_REMOVED lines=12> */
[----:B------:R-:W-:Y:S02]  /*2bf50*/  @!P1 LOP3.LUT R0, RZ, R4, RZ, 0x33, !PT ;  /* 0x00000004ff009212 */ /* 0x000fe400078e33ff */
[----:B------:R-:W-:-:S05]  /*2bf60*/  IADD3 R4, -R4, RZ, RZ ;  /* 0x000000ff04047210 */ /* 0x000fca0007ffe1ff */
[----:B------:R-:W-:Y:S01]  /*2bf70*/  IMAD R18, R0, R4, R6 ;  /* 0x0000000400127224 */ /* 0x000fe200078e0206 */
[----:B------:R-:W-:-:S05]  /*2bf80*/  LOP3.LUT R0, RZ, R0, RZ, 0x33, !PT ;  /* 0x00000000ff007212 */ /* 0x000fca00078e33ff */
[----:B------:R-:W-:Y:S01]  /*2bf90*/  IMAD.IADD R17, R17, 0x1, R0 ;  /* 0x0000000111117824 */ /* 0x000fe200078e0200 */
[----:B------:R-:W-:Y:S06]  /*2bfa0*/  BRA `(.L_x_2668) ;  /* 0x00000000001c7947 */ /* 0x000fec0003800000 */
.L_x_2660:
[----:B------:R-:W-:Y:S01]  /*2bfb0*/  UMOV UR4, URZ ;  /* 0x0000003f00047c82 */ /* 0x000fe20008000000 */
[----:B------:R-:W-:Y:S01]  /*2bfc0*/  UMOV UR5, URZ ;  /* 0x0000003f00057c82 */ /* 0x000fe20008000000 */
[----:B------:R-:W-:Y:S01]  /*2bfd0*/  ULDC UR6, c[0x0][0xc3c] ;  /* 0x00030f0000067ab9 */ /* 0x000fe20000000800 */
[----:B------:R-:W-:Y:S02]  /*2bfe0*/  IMAD.MOV.U32 R16, RZ, RZ, R0 ;  /* 0x000000ffff107224 */ /* 0x000fe400078e0000 */
[----:B------:R-:W-:Y:S02]  /*2bff0*/  IMAD.U32 R17, RZ, RZ, UR4 ;  /* 0x00000004ff117e24 */ /* 0x000fe4000f8e00ff */
[----:B------:R-:W-:Y:S02]  /*2c000*/  IMAD.U32 R18, RZ, RZ, UR5 ;  /* 0x00000005ff127e24 */ /* 0x000fe4000f8e00ff */
[----:B------:R-:W-:-:S07]  /*2c010*/  IMAD.U32 R19, RZ, RZ, UR6 ;  /* 0x00000006ff137e24 */ /* 0x000fce000f8e00ff */
.L_x_2668:
[----:B------:R2:W4:Y:S01]  /*2c020*/  LDL R3, [R1+0x4] ;  /* 0x0000040001037983 */ /* 0x0005220000100800 */
[----:B------:R-:W5:Y:S01]  /*2c030*/  S2R R0, SR_TID.X ;  /* 0x0000000000007919 */ /* 0x000f620000002100 */
[----:B------:R-:W-:Y:S05]  /*2c040*/  WARPSYNC.ALL ;  /* 0x0000000000007948 */ /* 0x000fea0003800000 */
[----:B-----5:R-:W-:Y:S01]  /*2c050*/  LOP3.LUT R0, R0, 0x1f, RZ, 0xc0, !PT ;  /* 0x0000001f00007812 */ /* 0x020fe200078ec0ff */
[----:B------:R-:W-:Y:S03]  /*2c060*/  BAR.SYNC.DEFER_BLOCKING 0x4, 0x180 ;  /* 0x0106000000007b1d */ /* 0x000fe60000010000 */
[----:B------:R-:W-:-:S13]  /*2c070*/  ISETP.NE.AND P0, PT, R0, RZ, PT ;  /* 0x000000ff0000720c */ /* 0x000fda0003f05270 */
[----:B------:R-:W4:Y:S01]  /*2c080*/  @!P0 S2R R0, SR_CgaCtaId ;  /* 0x0000000000008919 */ /* 0x000f220000008800 */
[----:B------:R-:W-:-:S04]  /*2c090*/  @!P0 MOV R2, 0x400 ;  /* 0x0000040000028802 */ /* 0x000fc80000000f00 */
[----:B----4-:R-:W-:-:S05]  /*2c0a0*/  @!P0 LEA R3, R0, R2, 0x18 ;  /* 0x0000000200038211 */ /* 0x010fca00078ec0ff */
[----:B------:R2:W-:Y:S04]  /*2c0b0*/  @!P0 STS.128 [R3+0x388d0], R16 ;  /* 0x0388d01003008388 */ /* 0x0005e80000000c00 */
[----:B------:R2:W-:Y:S01]  /*2c0c0*/  @!P0 STL [R1+0x4], R3 ;  /* 0x0000040301008387 */ /* 0x0005e20000100800 */
[----:B------:R-:W-:Y:S06]  /*2c0d0*/  BAR.ARV 0x5, 0x180 ;  /* 0x0146000000007b1d */ /* 0x000fec0000002000 */
.L_x_2657:
[----:B------:R-:W-:Y:S02]  /*2c0e0*/  ULDC UR4, c[0x0][0xc3c] ;  /* 0x00030f0000047ab9 */ /* 0x000fe40000000800 */
[----:B0-----:R-:W-:-:S13]  /*2c0f0*/  ISETP.GE.AND P0, PT, R19, UR4, PT ;  /* 0x0000000413007c0c */ /* 0x001fda000bf06270 */
[----:B------:R-:W-:Y:S05]  /*2c100*/  @!P0 BRA `(.L_x_2669) ;  /* 0xffffff9400448947 */ /* 0x000fea000383ffff */
[----:B------:R-:W-:Y:S05]  /*2c110*/  BSYNC B7 ;  /* 0x0000000000077941 */ /* 0x000fea0003800000 */
.L_x_2559:
[----:B----4-:R-:W4:Y:S01]  /*2c120*/  LDL.LU R0, [R1+0x70] ;  /* 0x0000700001007983 */ /* 0x010f220000300800 */
[----:B------:R-:W-:Y:S01]  /*2c130*/  BSSY B0, `(.L_x_2670) ;  /* 0x000000b000007945 */ /* 0x000fe20003800000 */
[----:B------:R-:W5:Y:S01]  /*2c140*/  S2R R5, SR_CgaCtaId ;  /* 0x0000000000057919 */ /* 0x000f620000008800 */
[----:B----4-:R-:W-:-:S04]  /*2c150*/  IADD3 R0, R0, 0x1, RZ ;  /* 0x0000000100007810 */ /* 0x010fc80007ffe0ff */
[----:B0-----:R-:W-:-:S04]  /*2c160*/  LEA.HI R2, R0, R0, RZ, 0x1 ;  /* 0x0000000000027211 */ /* 0x001fc800078f08ff */
[----:B--2---:R-:W-:-:S05]  /*2c170*/  LOP3.LUT R3, R2, 0xfffffffe, RZ, 0xc0, !PT ;  /* 0xfffffffe02037812 */ /* 0x004fca00078ec0ff */
[----:B------:R-:W-:Y:S01]  /*2c180*/  IMAD.IADD R3, R0, 0x1, -R3 ;  /* 0x0000000100037824 */ /* 0x000fe200078e0a03 */
[----:B------:R-:W-:-:S04]  /*2c190*/  MOV R0, 0x400 ;  /* 0x0000040000007802 */ /* 0x000fc80000000f00 */
[----:B-----5:R-:W-:Y:S02]  /*2c1a0*/  LEA R0, R5, R0, 0x18 ;  /* 0x0000000005007211 */ /* 0x020fe400078ec0ff */
[----:B------:R-:W-:-:S04]  /*2c1b0*/  SHF.L.U32 R3, R3, 0x1f, RZ ;  /* 0x0000001f03037819 */ /* 0x000fc800000006ff */
[----:B------:R-:W0:Y:S02]  /*2c1c0*/  SYNCS.PHASECHK.TRANS64.TRYWAIT P0, [R0+URZ+0x38820], R3 ;  /* 0x03882003000075a7 */ /* 0x000e24000800017f */
[----:B0-----:R-:W-:Y:S05]  /*2c1d0*/  @!P0 BRA `(.L_x_2671) ;  /* 0x0000005800348947 */ /* 0x001fea0003800000 */
.L_x_2884:
[----:B------:R-:W-:Y:S05]  /*2c1e0*/  BSYNC B0 ;  /* 0x0000000000007941 */ /* 0x000fea0003800000 */
.L_x_2670:
[----:B------:R-:W-:-:S03]  /*2c1f0*/  UMOV UR4, 0xffffffff ;  /* 0xffffffff00047882 */ /* 0x000fc60000000000 */
[----:B------:R-:W-:Y:S05]  /*2c200*/  BRA.DIV UR4, `(.L_x_2672) ;  /* 0x0000005a043c7947 */ /* 0x000fea000b800000 */
[----:B------:R-:W2:Y:S02]  /*2c210*/  S2R R2, SR_TID.X ;  /* 0x0000000000027919 */ /* 0x000ea40000002100 */
[----:B--2---:R-:W-:-:S04]  /*2c220*/  SHF.R.U32.HI R2, RZ, 0x5, R2 ;  /* 0x00000005ff027819 */ /* 0x004fc80000011602 */
[----:B------:R-:W-:-:S05]  /*2c230*/  LOP3.LUT R2, R2, 0x3, RZ, 0xc0, !PT ;  /* 0x0000000302027812 */ /* 0x000fca00078ec0ff */
[----:B------:R2:W4:Y:S02]  /*2c240*/  SHFL.IDX PT, R14, R2, RZ, 0x1f ;  /* 0x00001fff020e7589 */ /* 0x00052400000e0000 */
.L_x_2887:
[----:B----4-:R-:W-:-:S13]  /*2c250*/  ISETP.NE.AND P0, PT, R14, RZ, PT ;  /* 0x000000ff0e00720c */ /* 0x010fda0003f05270 */
[----:B------:R-:W-:Y:S05]  /*2c260*/  @P0 BRA `(.L_x_2344) ;  /* 0x0000000000b00947 */ /* 0x000fea0003800000 */
[----:B------:R-:W-:-:S03]  /*2c270*/  UMOV UR4, 0xffffffff ;  /* 0xffffffff00047882 */ /* 0x000fc60000000000 */
[----:B------:R-:W-:Y:S05]  /*2c280*/  BRA.DIV UR4, `(.L_x_2673) ;  /* 0x0000005a04507947 */ /* 0x000fea000b800000 */
[----:B------:R-:W-:-:S13]  /*2c290*/  ELECT P6, URZ, PT ;  /* 0x00000000003f782f */ /* 0x000fda00038c0000 */
.L_x_2890:
[----:B------:R-:W-:Y:S05]  /*2c2a0*/  @!P6 BRA `(.L_x_2344) ;  /* 0x0000000000a0e947 */ /* 0x000fea0003800000 */
[----:B------:R-:W-:-:S06]  /*2c2b0*/  ULOP3.LUT UR4, UR40, 0x2, URZ, 0xfc, !UPT ;  /* 0x0000000228047892 */ /* 0x000fcc000f8efc3f */
[----:B--2---:R-:W-:-:S05]  /*2c2c0*/  IMAD.U32 R2, RZ, RZ, UR4 ;  /* 0x00000004ff027e24 */ /* 0x004fca000f8e00ff */
[----:B------:R-:W-:-:S13]  /*2c2d0*/  ISETP.NE.AND P0, PT, R2, 0x3, PT ;  /* 0x000000030200780c */ /* 0x000fda0003f05270 */
[----:B------:R-:W-:Y:S05]  /*2c2e0*/  @!P0 BRA `(.L_x_2674) ;  /* 0x0000000000048947 */ /* 0x000fea0003800000 */
[----:B------:R-:W-:Y:S01]  /*2c2f0*/  BPT.TRAP 0x1 ;  /* 0x000000040000795c */ /* 0x000fe20000300000 */
.L_x_2674:
[----:B0-----:R-:W2:Y:S04]  /*2c300*/  LDL R3, [R1+0x14] ;  /* 0x0000140001037983 */ /* 0x001ea80000100800 */
[----:B------:R-:W4:Y:S01]  /*2c310*/  LDL.LU R7, [R1+0x24] ;  /* 0x0000240001077983 */ /* 0x000f220000300800 */
[----:B------:R-:W-:-:S04]  /*2c320*/  VIADD R2, R0, 0x38840 ;  /* 0x0003884000027836 */ /* 0x000fc80000000000 */
[C---:B--2---:R-:W-:Y:S02]  /*2c330*/  IMAD R6, R3.reuse, 0x8, R2 ;  /* 0x0000000803067824 */ /* 0x044fe400078e0202 */
[----:B------:R-:W-:Y:S01]  /*2c340*/  VIADD R3, R3, 0x1 ;  /* 0x0000000103037836 */ /* 0x000fe20000000000 */
[----:B----4-:R-:W-:-:S04]  /*2c350*/  SHF.L.U32 R5, R7, 0x1f, RZ ;  /* 0x0000001f07057819 */ /* 0x010fc800000006ff */
        /* <DEDUP_REMOVED lines=8> */
.L_x_2891:
[----:B------:R-:W2:Y:S02]  /*2c3e0*/  SYNCS.PHASECHK.TRANS64.TRYWAIT P1, [R7+URZ], R2 ;  /* 0x00000002070075a7 */ /* 0x000ea4000802017f */
[----:B--2---:R-:W-:Y:S05]  /*2c3f0*/  @!P1 BRA `(.L_x_2676) ;  /* 0x0000005800289947 */ /* 0x004fea0003800000 */
.L_x_2892:
[----:B------:R-:W-:Y:S05]  /*2c400*/  @!P0 BRA `(.L_x_2677) ;  /* 0x0000000000048947 */ /* 0x000fea0003800000 */
[----:B------:R-:W-:Y:S01]  /*2c410*/  BPT.TRAP 0x1 ;  /* 0x000000040000795c */ /* 0x000fe20000300000 */
.L_x_2677:
[----:B------:R-:W4:Y:S02]  /*2c420*/  LDL.LU R4, [R1+0x14] ;  /* 0x0000140001047983 */ /* 0x000f240000300800 */
[----:B----4-:R-:W-:-:S04]  /*2c430*/  IMAD R4, R4, 0x8, R0 ;  /* 0x0000000804047824 */ /* 0x010fc800078e0200 */
[----:B------:R-:W4:Y:S02]  /*2c440*/  SYNCS.PHASECHK.TRANS64.TRYWAIT P1, [R4+URZ+0x38860], R5 ;  /* 0x03886005040075a7 */ /* 0x000f24000802017f */
[----:B----4-:R-:W-:Y:S05]  /*2c450*/  @!P1 BRA `(.L_x_2678) ;  /* 0x0000005800249947 */ /* 0x010fea0003800000 */
.L_x_2893:
[----:B------:R-:W-:Y:S05]  /*2c460*/  @!P0 BRA `(.L_x_2679) ;  /* 0x0000000000048947 */ /* 0x000fea0003800000 */
[----:B------:R-:W-:Y:S01]  /*2c470*/  BPT.TRAP 0x1 ;  /* 0x000000040000795c */ /* 0x000fe20000300000 */
.L_x_2679:
[----:B------:R-:W-:-:S04]  /*2c480*/  IMAD R3, R3, 0x8, R0 ;  /* 0x0000000803037824 */ /* 0x000fc800078e0200 */
[----:B------:R-:W5:Y:S02]  /*2c490*/  SYNCS.PHASECHK.TRANS64.TRYWAIT P1, [R3+URZ+0x38860], R2 ;  /* 0x03886002030075a7 */ /* 0x000f64000802017f */
[----:B-----5:R-:W-:Y:S05]  /*2c4a0*/  @!P1 BRA `(.L_x_2680) ;  /* 0x0000005800249947 */ /* 0x020fea0003800000 */
.L_x_2894:
[----:B------:R-:W-:Y:S05]  /*2c4b0*/  @!P0 BRA `(.L_x_2681) ;  /* 0x0000000000048947 */ /* 0x000fea0003800000 */
[----:B------:R-:W-:Y:S01]  /*2c4c0*/  BPT.TRAP 0x1 ;  /* 0x000000040000795c */ /* 0x000fe20000300000 */
.L_x_2681:
[----:B------:R-:W5:Y:S02]  /*2c4d0*/  SYNCS.PHASECHK.TRANS64.TRYWAIT P0, [R4+URZ+0x38880], R5 ;  /* 0x03888005040075a7 */ /* 0x000f64000800017f */
[----:B-----5:R-:W-:Y:S05]  /*2c4e0*/  @!P0 BRA `(.L_x_2682) ;  /* 0x0000005800288947 */ /* 0x020fea0003800000 */
.L_x_2683:
[----:B------:R0:W0:Y:S02]  /*2c4f0*/  SYNCS.PHASECHK.TRANS64.TRYWAIT P0, [R3+URZ+0x38880], R2 ;  /* 0x03888002030075a7 */ /* 0x000024000800017f */
[----:B0-----:R-:W-:Y:S05]  /*2c500*/  @!P0 NANOSLEEP.SYNCS 0x989680 ;  /* 0x009896800000895d */ /* 0x001fea0003900000 */
[----:B------:R-:W0:Y:S02]  /*2c510*/  @!P0 SYNCS.PHASECHK.TRANS64 P0, [R3+URZ+0x38880], R2 ;  /* 0x03888002030085a7 */ /* 0x000e24000800007f */
[----:B0-----:R-:W-:Y:S05]  /*2c520*/  @!P0 BRA `(.L_x_2683) ;  /* 0xfffffffc00f08947 */ /* 0x001fea000383ffff */
.L_x_2344:
[----:B------:R-:W-:Y:S05]  /*2c530*/  BSYNC B8 ;  /* 0x0000000000087941 */ /* 0x000fea0003800000 */
.L_x_2341:
[----:B------:R-:W-:Y:S05]  /*2c540*/  EXIT ;  /* 0x000000000000794d */ /* 0x000fea0003800000 */
.L_x_2366:
[----:B-1----:R1:W2:Y:S02]  /*2c550*/  SYNCS.PHASECHK.TRANS64.TRYWAIT P6, [R111+URZ+0x38890], R124 ;  /* 0x0388907c6f0075a7 */ /* 0x0022a400080c017f */
[----:B--2---:R-:W-:Y:S05]  /*2c560*/  @!P6 NANOSLEEP.SYNCS 0x989680 ;  /* 0x009896800000e95d */ /* 0x004fea0003900000 */
[----:B------:R-:W2:Y:S02]  /*2c570*/  @!P6 SYNCS.PHASECHK.TRANS64 P6, [R111+URZ+0x38890], R124 ;  /* 0x0388907c6f00e5a7 */ /* 0x000ea400080c007f */
[----:B--2---:R-:W-:Y:S05]  /*2c580*/  @!P6 BRA `(.L_x_2366) ;  /* 0xfffffffc00f0e947 */ /* 0x004fea000383ffff */
[----:B------:R-:W-:Y:S05]  /*2c590*/  BRA `(.L_x_2684) ;  /* 0xfffffd6c00247947 */ /* 0x000fea000383ffff */
.L_x_2400:
[----:B0-----:R0:W1:Y:S02]  /*2c5a0*/  SYNCS.PHASECHK.TRANS64.TRYWAIT P3, [R111+URZ+0x38890], R124 ;  /* 0x0388907c6f0075a7 */ /* 0x001064000806017f */
[----:B-1----:R-:W-:Y:S05]  /*2c5b0*/  @!P3 NANOSLEEP.SYNCS 0x989680 ;  /* 0x009896800000b95d */ /* 0x002fea0003900000 */
[----:B------:R-:W1:Y:S02]  /*2c5c0*/  @!P3 SYNCS.PHASECHK.TRANS64 P3, [R111+URZ+0x38890], R124 ;  /* 0x0388907c6f00b5a7 */ /* 0x000e64000806007f */
[----:B-1----:R-:W-:Y:S05]  /*2c5d0*/  @!P3 BRA `(.L_x_2400) ;  /* 0xfffffffc00f0b947 */ /* 0x002fea000383ffff */
[----:B------:R-:W-:Y:S05]  /*2c5e0*/  BRA `(.L_x_2685) ;  /* 0xfffffdac00e87947 */ /* 0x000fea000383ffff */
.L_x_2417:
[----:B0-----:R0:W1:Y:S02]  /*2c5f0*/  SYNCS.PHASECHK.TRANS64.TRYWAIT P2, [R111+URZ+0x38890], R124 ;  /* 0x0388907c6f0075a7 */ /* 0x001064000804017f */
[----:B-1----:R-:W-:Y:S05]  /*2c600*/  @!P2 NANOSLEEP.SYNCS 0x989680 ;  /* 0x009896800000a95d */ /* 0x002fea0003900000 */
[----:B------:R-:W1:Y:S02]  /*2c610*/  @!P2 SYNCS.PHASECHK.TRANS64 P2, [R111+URZ+0x38890], R124 ;  /* 0x0388907c6f00a5a7 */ /* 0x000e64000804007f */
[----:B-1----:R-:W-:Y:S05]  /*2c620*/  @!P2 BRA `(.L_x_2417) ;  /* 0xfffffffc00f0a947 */ /* 0x002fea000383ffff */
[----:B------:R-:W-:Y:S05]  /*2c630*/  BRA `(.L_x_2686) ;  /* 0xfffffdf000c87947 */ /* 0x000fea000383ffff */
.L_x_2427:
[----:B-1----:R1:W2:Y:S02]  /*2c640*/  SYNCS.PHASECHK.TRANS64.TRYWAIT P3, [R111+URZ+0x388b0], R124 ;  /* 0x0388b07c6f0075a7 */ /* 0x0022a4000806017f */
[----:B--2---:R-:W-:Y:S05]  /*2c650*/  @!P3 NANOSLEEP.SYNCS 0x989680 ;  /* 0x009896800000b95d */ /* 0x004fea0003900000 */
[----:B------:R-:W2:Y:S02]  /*2c660*/  @!P3 SYNCS.PHASECHK.TRANS64 P3, [R111+URZ+0x388b0], R124 ;  /* 0x0388b07c6f00b5a7 */ /* 0x000ea4000806007f */
[----:B--2---:R-:W-:Y:S05]  /*2c670*/  @!P3 BRA `(.L_x_2427) ;  /* 0xfffffffc00f0b947 */ /* 0x004fea000383ffff */
[----:B------:R-:W-:Y:S05]  /*2c680*/  BRA `(.L_x_2687) ;  /* 0xfffffdf800347947 */ /* 0x000fea000383ffff */
.L_x_2439:
[----:B------:R-:W-:Y:S01]  /*2c690*/  BSSY B0, `(.L_x_2688) ;  /* 0x0000007000007945 */ /* 0x000fe20003800000 */
[----:B------:R-:W-:Y:S02]  /*2c6a0*/  IMAD.MOV.U32 R12, RZ, RZ, RZ ;  /* 0x000000ffff0c7224 */ /* 0x000fe400078e00ff */
[----:B------:R-:W-:Y:S02]  /*2c6b0*/  IMAD.MOV.U32 R11, RZ, RZ, 0x1f ;  /* 0x0000001fff0b7424 */ /* 0x000fe400078e00ff */
[----:B------:R-:W-:-:S07]  /*2c6c0*/  IMAD.MOV.U32 R15, RZ, RZ, -0x1 ;  /* 0xffffffffff0f7424 */ /* 0x000fce00078e00ff */
[----:B-----5:R-:W-:Y:S05]  /*2c6d0*/  WARPSYNC.COLLECTIVE R15, `(.L_x_2689) ;  /* 0x000000000f087348 */ /* 0x020fea0003c00000 */
[----:B------:R0:W1:Y:S02]  /*2c6e0*/  SHFL.IDX P6, R14, R13, R12, R11 ;  /* 0x0000000c0d0e7389 */ /* 0x00006400000c000b */
[----:B01---5:R-:W-:Y:S01]  /*2c6f0*/  ENDCOLLECTIVE ;  /* 0x000000000000791b */ /* 0x023fe20003800000 */
.L_x_2689:
[----:B------:R-:W-:Y:S05]  /*2c700*/  BSYNC B0 ;  /* 0x0000000000007941 */ /* 0x000fea0003800000 */
.L_x_2688:
[----:B------:R-:W-:Y:S01]  /*2c710*/  MOV R237, R14 ;  /* 0x0000000e00ed7202 */ /* 0x000fe20000000f00 */
[----:B------:R-:W-:Y:S06]  /*2c720*/  BRA `(.L_x_2690) ;  /* 0xfffffe04003c7947 */ /* 0x000fec000383ffff */
.L_x_2449:
[----:B------:R-:W-:Y:S01]  /*2c730*/  BSSY B1, `(.L_x_2691) ;  /* 0x0000008000017945 */ /* 0x000fe20003800000 */
[----:B------:R-:W-:Y:S02]  /*2c740*/  IMAD.MOV.U32 R13, RZ, RZ, R6 ;  /* 0x000000ffff0d7224 */ /* 0x000fe400078e0006 */
[----:B------:R-:W-:Y:S02]  /*2c750*/  IMAD.MOV.U32 R12, RZ, RZ, RZ ;  /* 0x000000ffff0c7224 */ /* 0x000fe400078e00ff */
[----:B------:R-:W-:Y:S02]  /*2c760*/  IMAD.MOV.U32 R11, RZ, RZ, 0x181f ;  /* 0x0000181fff0b7424 */ /* 0x000fe400078e00ff */
[----:B------:R-:W-:-:S07]  /*2c770*/  IMAD.MOV.U32 R15, RZ, RZ, -0x1 ;  /* 0xffffffffff0f7424 */ /* 0x000fce00078e00ff */
[----:B------:R-:W-:Y:S05]  /*2c780*/  WARPSYNC.COLLECTIVE R15, `(.L_x_2692) ;  /* 0x000000000f087348 */ /* 0x000fea0003c00000 */
[----:B------:R0:W1:Y:S02]  /*2c790*/  SHFL.IDX P6, R14, R13, R12, R11 ;  /* 0x0000000c0d0e7389 */ /* 0x00006400000c000b */
[----:B01----:R-:W-:Y:S01]  /*2c7a0*/  ENDCOLLECTIVE ;  /* 0x000000000000791b */ /* 0x003fe20003800000 */
.L_x_2692:
[----:B------:R-:W-:Y:S05]  /*2c7b0*/  BSYNC B1 ;  /* 0x0000000000017941 */ /* 0x000fea0003800000 */
.L_x_2691:
[----:B------:R-:W-:Y:S01]  /*2c7c0*/  MOV R13, R5 ;  /* 0x00000005000d7202 */ /* 0x000fe20000000f00 */
[----:B------:R-:W-:Y:S02]  /*2c7d0*/  IMAD.MOV.U32 R12, RZ, RZ, RZ ;  /* 0x000000ffff0c7224 */ /* 0x000fe400078e00ff */
[----:B------:R-:W-:Y:S02]  /*2c7e0*/  IMAD.MOV.U32 R11, RZ, RZ, 0x181f ;  /* 0x0000181fff0b7424 */ /* 0x000fe400078e00ff */
[----:B------:R-:W-:Y:S02]  /*2c7f0*/  IMAD.MOV.U32 R15, RZ, RZ, -0x1 ;  /* 0xffffffffff0f7424 */ /* 0x000fe400078e00ff */
[----:B------:R-:W-:-:S07]  /*2c800*/  IMAD.MOV.U32 R0, RZ, RZ, R14 ;  /* 0x000000ffff007224 */ /* 0x000fce00078e000e */
[----:B------:R-:W-:Y:S05]  /*2c810*/  WARPSYNC.COLLECTIVE R15, `(.L_x_2693) ;  /* 0x000000000f087348 */ /* 0x000fea0003c00000 */
[----:B------:R0:W1:Y:S02]  /*2c820*/  SHFL.IDX P6, R14, R13, R12, R11 ;  /* 0x0000000c0d0e7389 */ /* 0x00006400000c000b */
[----:B01----:R-:W-:Y:S01]  /*2c830*/  ENDCOLLECTIVE ;  /* 0x000000000000791b */ /* 0x003fe20003800000 */
.L_x_2693:
[----:B------:R-:W-:Y:S02]  /*2c840*/  IMAD.MOV.U32 R13, RZ, RZ, R8 ;  /* 0x000000ffff0d7224 */ /* 0x000fe400078e0008 */
[----:B------:R-:W-:-:S07]  /*2c850*/  IMAD.MOV.U32 R3, RZ, RZ, R14 ;  /* 0x000000ffff037224 */ /* 0x000fce00078e000e */
[----:B------:R-:W-:Y:S05]  /*2c860*/  WARPSYNC.COLLECTIVE R15, `(.L_x_2694) ;  /* 0x000000000f087348 */ /* 0x000fea0003c00000 */
[----:B------:R0:W1:Y:S02]  /*2c870*/  SHFL.IDX P6, R14, R13, R12, R11 ;  /* 0x0000000c0d0e7389 */ /* 0x00006400000c000b */
[----:B01----:R-:W-:Y:S01]  /*2c880*/  ENDCOLLECTIVE ;  /* 0x000000000000791b */ /* 0x003fe20003800000 */
.L_x_2694:
[----:B------:R-:W-:Y:S01]  /*2c890*/  IMAD.MOV.U32 R13, RZ, RZ, R7 ;  /* 0x000000ffff0d7224 */ /* 0x000fe200078e0007 */
[----:B------:R-:W-:-:S07]  /*2c8a0*/  MOV R4, R14 ;  /* 0x0000000e00047202 */ /* 0x000fce0000000f00 */
[----:B------:R-:W-:Y:S05]  /*2c8b0*/  WARPSYNC.COLLECTIVE R15, `(.L_x_2695) ;  /* 0x000000000f087348 */ /* 0x000fea0003c00000 */
[----:B------:R0:W1:Y:S02]  /*2c8c0*/  SHFL.IDX P6, R14, R13, R12, R11 ;  /* 0x0000000c0d0e7389 */ /* 0x00006400000c000b */
[----:B01----:R-:W-:Y:S01]  /*2c8d0*/  ENDCOLLECTIVE ;  /* 0x000000000000791b */ /* 0x003fe20003800000 */
.L_x_2695:
[----:B------:R-:W-:Y:S05]  /*2c8e0*/  BRA `(.L_x_2696) ;  /* 0xfffffe0c00487947 */ /* 0x000fea000383ffff */
.L_x_2452:
[----:B------:R-:W-:Y:S01]  /*2c8f0*/  BSSY B1, `(.L_x_2697) ;  /* 0x0000008000017945 */ /* 0x000fe20003800000 */
[----:B------:R-:W-:Y:S02]  /*2c900*/  IMAD.MOV.U32 R13, RZ, RZ, R6 ;  /* 0x000000ffff0d7224 */ /* 0x000fe400078e0006 */
[----:B------:R-:W-:Y:S02]  /*2c910*/  IMAD.MOV.U32 R12, RZ, RZ, 0x1 ;  /* 0x00000001ff0c7424 */ /* 0x000fe400078e00ff */
[----:B------:R-:W-:Y:S02]  /*2c920*/  IMAD.MOV.U32 R11, RZ, RZ, 0x181f ;  /* 0x0000181fff0b7424 */ /* 0x000fe400078e00ff */
[----:B------:R-:W-:-:S07]  /*2c930*/  IMAD.MOV.U32 R15, RZ, RZ, -0x1 ;  /* 0xffffffffff0f7424 */ /* 0x000fce00078e00ff */
[----:B0-2345:R-:W-:Y:S05]  /*2c940*/  WARPSYNC.COLLECTIVE R15, `(.L_x_2698) ;  /* 0x000000000f087348 */ /* 0x03dfea0003c00000 */
[----:B----4-:R1:W4:Y:S02]  /*2c950*/  SHFL.IDX P6, R14, R13, R12, R11 ;  /* 0x0000000c0d0e7389 */ /* 0x01032400000c000b */
[----:B012345:R-:W-:Y:S01]  /*2c960*/  ENDCOLLECTIVE ;  /* 0x000000000000791b */ /* 0x03ffe20003800000 */
.L_x_2698:
[----:B------:R-:W-:Y:S05]  /*2c970*/  BSYNC B1 ;  /* 0x0000000000017941 */ /* 0x000fea0003800000 */
.L_x_2697:
[----:B------:R-:W-:Y:S01]  /*2c980*/  IMAD.MOV.U32 R13, RZ, RZ, R5 ;  /* 0x000000ffff0d7224 */ /* 0x000fe200078e0005 */
[----:B------:R-:W-:Y:S01]  /*2c990*/  MOV R0, R14 ;  /* 0x0000000e00007202 */ /* 0x000fe20000000f00 */
[----:B------:R-:W-:Y:S02]  /*2c9a0*/  IMAD.MOV.U32 R12, RZ, RZ, 0x1 ;  /* 0x00000001ff0c7424 */ /* 0x000fe400078e00ff */
[----:B------:R-:W-:Y:S02]  /*2c9b0*/  IMAD.MOV.U32 R11, RZ, RZ, 0x181f ;  /* 0x0000181fff0b7424 */ /* 0x000fe400078e00ff */
[----:B------:R-:W-:-:S07]  /*2c9c0*/  IMAD.MOV.U32 R15, RZ, RZ, -0x1 ;  /* 0xffffffffff0f7424 */ /* 0x000fce00078e00ff */
[----:B------:R-:W-:Y:S05]  /*2c9d0*/  WARPSYNC.COLLECTIVE R15, `(.L_x_2699) ;  /* 0x000000000f087348 */ /* 0x000fea0003c00000 */
[----:B------:R0:W1:Y:S02]  /*2c9e0*/  SHFL.IDX P6, R14, R13, R12, R11 ;  /* 0x0000000c0d0e7389 */ /* 0x00006400000c000b */
[----:B01----:R-:W-:Y:S01]  /*2c9f0*/  ENDCOLLECTIVE ;  /* 0x000000000000791b */ /* 0x003fe20003800000 */
.L_x_2699:
[----:B------:R-:W-:Y:S01]  /*2ca00*/  MOV R13, R8 ;  /* 0x00000008000d7202 */ /* 0x000fe20000000f00 */
[----:B------:R-:W-:-:S07]  /*2ca10*/  IMAD.MOV.U32 R3, RZ, RZ, R14 ;  /* 0x000000ffff037224 */ /* 0x000fce00078e000e */
[----:B------:R-:W-:Y:S05]  /*2ca20*/  WARPSYNC.COLLECTIVE R15, `(.L_x_2700) ;  /* 0x000000000f087348 */ /* 0x000fea0003c00000 */
[----:B------:R0:W1:Y:S02]  /*2ca30*/  SHFL.IDX P6, R14, R13, R12, R11 ;  /* 0x0000000c0d0e7389 */ /* 0x00006400000c000b */
[----:B01----:R-:W-:Y:S01]  /*2ca40*/  ENDCOLLECTIVE ;  /* 0x000000000000791b */ /* 0x003fe20003800000 */
.L_x_2700:
[----:B------:R-:W-:Y:S02]  /*2ca50*/  IMAD.MOV.U32 R13, RZ, RZ, R7 ;  /* 0x000000ffff0d7224 */ /* 0x000fe400078e0007 */
[----:B------:R-:W-:-:S07]  /*2ca60*/  IMAD.MOV.U32 R4, RZ, RZ, R14 ;  /* 0x000000ffff047224 */ /* 0x000fce00078e000e */
[----:B------:R-:W-:Y:S05]  /*2ca70*/  WARPSYNC.COLLECTIVE R15, `(.L_x_2701) ;  /* 0x000000000f087348 */ /* 0x000fea0003c00000 */
[----:B------:R0:W1:Y:S02]  /*2ca80*/  SHFL.IDX P6, R14, R13, R12, R11 ;  /* 0x0000000c0d0e7389 */ /* 0x00006400000c000b */
[----:B01----:R-:W-:Y:S01]  /*2ca90*/  ENDCOLLECTIVE ;  /* 0x000000000000791b */ /* 0x003fe20003800000 */
.L_x_2701:
[----:B------:R-:W-:Y:S05]  /*2caa0*/  BRA `(.L_x_2702) ;  /* 0xfffffe0c00687947 */ /* 0x000fea000383ffff */
.L_x_2455:
[----:B------:R-:W-:Y:S01]  /*2cab0*/  BSSY B1, `(.L_x_2703) ;  /* 0x0000008000017945 */ /* 0x000fe20003800000 */
[----:B0-----:R-:W-:Y:S01]  /*2cac0*/  IMAD.MOV.U32 R13, RZ, RZ, R6 ;  /* 0x000000ffff0d7224 */ /* 0x001fe200078e0006 */
[----:B------:R-:W-:Y:S01]  /*2cad0*/  MOV R15, 0xffffffff ;  /* 0xffffffff000f7802 */ /* 0x000fe20000000f00 */
[----:B------:R-:W-:Y:S02]  /*2cae0*/  IMAD.MOV.U32 R12, RZ, RZ, 0x2 ;  /* 0x00000002ff0c7424 */ /* 0x000fe400078e00ff */
[----:B------:R-:W-:-:S07]  /*2caf0*/  IMAD.MOV.U32 R11, RZ, RZ, 0x181f ;  /* 0x0000181fff0b7424 */ /* 0x000fce00078e00ff */
[----:B-12345:R-:W-:Y:S05]  /*2cb00*/  WARPSYNC.COLLECTIVE R15, `(.L_x_2704) ;  /* 0x000000000f087348 */ /* 0x03efea0003c00000 */
[----:B----4-:R0:W4:Y:S02]  /*2cb10*/  SHFL.IDX P6, R14, R13, R12, R11 ;  /* 0x0000000c0d0e7389 */ /* 0x01012400000c000b */
[----:B012345:R-:W-:Y:S01]  /*2cb20*/  ENDCOLLECTIVE ;  /* 0x000000000000791b */ /* 0x03ffe20003800000 */
.L_x_2704:
[----:B------:R-:W-:Y:S05]  /*2cb30*/  BSYNC B1 ;  /* 0x0000000000017941 */ /* 0x000fea0003800000 */
.L_x_2703:
        /* <DEDUP_REMOVED lines=8> */
.L_x_2705:
[----:B------:R-:W-:Y:S01]  /*2cbc0*/  IMAD.MOV.U32 R13, RZ, RZ, R8 ;  /* 0x000000ffff0d7224 */ /* 0x000fe200078e0008 */
[----:B------:R-:W-:-:S07]  /*2cbd0*/  MOV R3, R14 ;  /* 0x0000000e00037202 */ /* 0x000fce0000000f00 */
[----:B------:R-:W-:Y:S05]  /*2cbe0*/  WARPSYNC.COLLECTIVE R15, `(.L_x_2706) ;  /* 0x000000000f087348 */ /* 0x000fea0003c00000 */
[----:B------:R0:W1:Y:S02]  /*2cbf0*/  SHFL.IDX P6, R14, R13, R12, R11 ;  /* 0x0000000c0d0e7389 */ /* 0x00006400000c000b */
[----:B01----:R-:W-:Y:S01]  /*2cc00*/  ENDCOLLECTIVE ;  /* 0x000000000000791b */ /* 0x003fe20003800000 */
.L_x_2706:
[----:B------:R-:W-:Y:S02]  /*2cc10*/  IMAD.MOV.U32 R13, RZ, RZ, R7 ;  /* 0x000000ffff0d7224 */ /* 0x000fe400078e0007 */
[----:B------:R-:W-:-:S07]  /*2cc20*/  IMAD.MOV.U32 R4, RZ, RZ, R14 ;  /* 0x000000ffff047224 */ /* 0x000fce00078e000e */
[----:B------:R-:W-:Y:S05]  /*2cc30*/  WARPSYNC.COLLECTIVE R15, `(.L_x_2707) ;  /* 0x000000000f087348 */ /* 0x000fea0003c00000 */
[----:B------:R0:W1:Y:S02]  /*2cc40*/  SHFL.IDX P6, R14, R13, R12, R11 ;  /* 0x0000000c0d0e7389 */ /* 0x00006400000c000b */
[----:B01----:R-:W-:Y:S01]  /*2cc50*/  ENDCOLLECTIVE ;  /* 0x000000000000791b */ /* 0x003fe20003800000 */
.L_x_2707:
[----:B------:R-:W-:Y:S05]  /*2cc60*/  BRA `(.L_x_2708) ;  /* 0xfffffe0c007c7947 */ /* 0x000fea000383ffff */
.L_x_2458:
[----:B------:R-:W-:Y:S01]  /*2cc70*/  BSSY B1, `(.L_x_2709) ;  /* 0x0000008000017945 */ /* 0x000fe20003800000 */
[----:B------:R-:W-:Y:S01]  /*2cc80*/  IMAD.MOV.U32 R13, RZ, RZ, R6 ;  /* 0x000000ffff0d7224 */ /* 0x000fe200078e0006 */
[----:B------:R-:W-:Y:S01]  /*2cc90*/  MOV R11, 0x181f ;  /* 0x0000181f000b7802 */ /* 0x000fe20000000f00 */
[----:B------:R-:W-:Y:S02]  /*2cca0*/  IMAD.MOV.U32 R12, RZ, RZ, 0x3 ;  /* 0x00000003ff0c7424 */ /* 0x000fe400078e00ff */
[----:B------:R-:W-:-:S07]  /*2ccb0*/  IMAD.MOV.U32 R15, RZ, RZ, -0x1 ;  /* 0xffffffffff0f7424 */ /* 0x000fce00078e00ff */
[----:B-12345:R-:W-:Y:S05]  /*2ccc0*/  WARPSYNC.COLLECTIVE R15, `(.L_x_2710) ;  /* 0x000000000f087348 */ /* 0x03efea0003c00000 */
[----:B----4-:R0:W4:Y:S02]  /*2ccd0*/  SHFL.IDX P6, R14, R13, R12, R11 ;  /* 0x0000000c0d0e7389 */ /* 0x01012400000c000b */
[----:B012345:R-:W-:Y:S01]  /*2cce0*/  ENDCOLLECTIVE ;  /* 0x000000000000791b */ /* 0x03ffe20003800000 */
.L_x_2710:
[----:B------:R-:W-:Y:S05]  /*2ccf0*/  BSYNC B1 ;  /* 0x0000000000017941 */ /* 0x000fea0003800000 */
.L_x_2709:
[----:B------:R-:W-:Y:S01]  /*2cd00*/  IMAD.MOV.U32 R13, RZ, RZ, R5 ;  /* 0x000000ffff0d7224 */ /* 0x000fe200078e0005 */
[----:B------:R-:W-:Y:S01]  /*2cd10*/  MOV R15, 0xffffffff ;  /* 0xffffffff000f7802 */ /* 0x000fe20000000f00 */
[----:B------:R-:W-:Y:S02]  /*2cd20*/  IMAD.MOV.U32 R12, RZ, RZ, 0x3 ;  /* 0x00000003ff0c7424 */ /* 0x000fe400078e00ff */
[----:B------:R-:W-:Y:S02]  /*2cd30*/  IMAD.MOV.U32 R11, RZ, RZ, 0x181f ;  /* 0x0000181fff0b7424 */ /* 0x000fe400078e00ff */
[----:B------:R-:W-:-:S07]  /*2cd40*/  IMAD.MOV.U32 R0, RZ, RZ, R14 ;  /* 0x000000ffff007224 */ /* 0x000fce00078e000e */
[----:B------:R-:W-:Y:S05]  /*2cd50*/  WARPSYNC.COLLECTIVE R15, `(.L_x_2711) ;  /* 0x000000000f087348 */ /* 0x000fea0003c00000 */
[----:B------:R0:W1:Y:S02]  /*2cd60*/  SHFL.IDX P6, R14, R13, R12, R11 ;  /* 0x0000000c0d0e7389 */ /* 0x00006400000c000b */
[----:B01----:R-:W-:Y:S01]  /*2cd70*/  ENDCOLLECTIVE ;  /* 0x000000000000791b */ /* 0x003fe20003800000 */
.L_x_2711:
[----:B------:R-:W-:Y:S02]  /*2cd80*/  IMAD.MOV.U32 R13, RZ, RZ, R8 ;  /* 0x000000ffff0d7224 */ /* 0x000fe400078e0008 */
[----:B------:R-:W-:-:S07]  /*2cd90*/  IMAD.MOV.U32 R3, RZ, RZ, R14 ;  /* 0x000000ffff037224 */ /* 0x000fce00078e000e */
[----:B------:R-:W-:Y:S05]  /*2cda0*/  WARPSYNC.COLLECTIVE R15, `(.L_x_2712) ;  /* 0x000000000f087348 */ /* 0x000fea0003c00000 */
[----:B------:R0:W1:Y:S02]  /*2cdb0*/  SHFL.IDX P6, R14, R13, R12, R11 ;  /* 0x0000000c0d0e7389 */ /* 0x00006400000c000b */
[----:B01----:R-:W-:Y:S01]  /*2cdc0*/  ENDCOLLECTIVE ;  /* 0x000000000000791b */ /* 0x003fe20003800000 */
.L_x_2712:
[----:B------:R-:W-:Y:S02]  /*2cdd0*/  IMAD.MOV.U32 R13, RZ, RZ, R7 ;  /* 0x000000ffff0d7224 */ /* 0x000fe400078e0007 */
[----:B------:R-:W-:-:S07]  /*2cde0*/  IMAD.MOV.U32 R4, RZ, RZ, R14 ;  /* 0x000000ffff047224 */ /* 0x000fce00078e000e */
[----:B------:R-:W-:Y:S05]  /*2cdf0*/  WARPSYNC.COLLECTIVE R15, `(.L_x_2713) ;  /* 0x000000000f087348 */ /* 0x000fea0003c00000 */
[----:B------:R0:W1:Y:S02]  /*2ce00*/  SHFL.IDX P6, R14, R13, R12, R11 ;  /* 0x0000000c0d0e7389 */ /* 0x00006400000c000b */
[----:B01----:R-:W-:Y:S01]  /*2ce10*/  ENDCOLLECTIVE ;  /* 0x000000000000791b */ /* 0x003fe20003800000 */
.L_x_2713:
[----:B------:R-:W-:Y:S05]  /*2ce20*/  BRA `(.L_x_2714) ;  /* 0xfffffe0c00987947 */ /* 0x000fea000383ffff */
.L_x_2462:
[----:B0-----:R0:W2:Y:S02]  /*2ce30*/  SYNCS.PHASECHK.TRANS64.TRYWAIT P0, [R18+URZ+0x38800], R3 ;  /* 0x03880003120075a7 */ /* 0x0010a4000800017f */
[----:B--2---:R-:W-:Y:S05]  /*2ce40*/  @!P0 NANOSLEEP.SYNCS 0x989680 ;  /* 0x009896800000895d */ /* 0x004fea0003900000 */
[----:B------:R-:W2:Y:S02]  /*2ce50*/  @!P0 SYNCS.PHASECHK.TRANS64 P0, [R18+URZ+0x38800], R3 ;  /* 0x03880003120085a7 */ /* 0x000ea4000800007f */
[----:B--2---:R-:W-:Y:S05]  /*2ce60*/  @!P0 BRA `(.L_x_2462) ;  /* 0xfffffffc00f08947 */ /* 0x004fea000383ffff */
[----:B------:R-:W-:Y:S05]  /*2ce70*/  BRA `(.L_x_2715) ;  /* 0xfffffe1000187947 */ /* 0x000fea000383ffff */
.L_x_2478:
[----:B------:R-:W0:Y:S01]  /*2ce80*/  LDC R57, c[0x0][0x3f4] ;  /* 0x0000fd00ff397b82 */ /* 0x000e220000000800 */
[----:B------:R-:W-:Y:S01]  /*2ce90*/  BSSY B1, `(.L_x_2716) ;  /* 0x0000008000017945 */ /* 0x000fe20003800000 */
[----:B------:R-:W-:Y:S01]  /*2cea0*/  IMAD.MOV.U32 R13, RZ, RZ, R10 ;  /* 0x000000ffff0d7224 */ /* 0x000fe200078e000a */
[----:B------:R-:W-:Y:S01]  /*2ceb0*/  MOV R12, RZ ;  /* 0x000000ff000c7202 */ /* 0x000fe20000000f00 */
[----:B------:R-:W-:Y:S02]  /*2cec0*/  IMAD.MOV.U32 R11, RZ, RZ, 0x181f ;  /* 0x0000181fff0b7424 */ /* 0x000fe400078e00ff */
[----:B------:R-:W-:-:S07]  /*2ced0*/  IMAD.MOV.U32 R15, RZ, RZ, -0x1 ;  /* 0xffffffffff0f7424 */ /* 0x000fce00078e00ff */
[----:B0-----:R-:W-:Y:S05]  /*2cee0*/  WARPSYNC.COLLECTIVE R15, `(.L_x_2717) ;  /* 0x000000000f087348 */ /* 0x001fea0003c00000 */
[----:B------:R1:W2:Y:S02]  /*2cef0*/  SHFL.IDX P6, R14, R13, R12, R11 ;  /* 0x0000000c0d0e7389 */ /* 0x0002a400000c000b */
[----:B012---:R-:W-:Y:S01]  /*2cf00*/  ENDCOLLECTIVE ;  /* 0x000000000000791b */ /* 0x007fe20003800000 */
.L_x_2717:
[----:B------:R-:W-:Y:S05]  /*2cf10*/  BSYNC B1 ;  /* 0x0000000000017941 */ /* 0x000fea0003800000 */
.L_x_2716:
[----:B------:R0:W5:Y:S01]  /*2cf20*/  LDL R6, [R1+0x4] ;  /* 0x0000040001067983 */ /* 0x0001620000100800 */
[----:B------:R-:W-:Y:S01]  /*2cf30*/  IMAD.MOV.U32 R13, RZ, RZ, R51 ;  /* 0x000000ffff0d7224 */ /* 0x000fe200078e0033 */
[----:B------:R-:W-:Y:S01]  /*2cf40*/  MOV R11, 0x181f ;  /* 0x0000181f000b7802 */ /* 0x000fe20000000f00 */
[----:B------:R-:W-:Y:S01]  /*2cf50*/  IMAD.MOV.U32 R12, RZ, RZ, RZ ;  /* 0x000000ffff0c7224 */ /* 0x000fe200078e00ff */
[----:B------:R-:W-:Y:S01]  /*2cf60*/  ISETP.GE.AND P0, PT, R16, R57, PT ;  /* 0x000000391000720c */ /* 0x000fe20003f06270 */
[----:B------:R-:W-:Y:S02]  /*2cf70*/  IMAD.MOV.U32 R15, RZ, RZ, -0x1 ;  /* 0xffffffffff0f7424 */ /* 0x000fe400078e00ff */
[----:B------:R-:W-:-:S10]  /*2cf80*/  IMAD.MOV.U32 R3, RZ, RZ, R14 ;  /* 0x000000ffff037224 */ /* 0x000fd400078e000e */
[----:B0----5:R-:W-:Y:S05]  /*2cf90*/  WARPSYNC.COLLECTIVE R15, `(.L_x_2718) ;  /* 0x000000000f087348 */ /* 0x021fea0003c00000 */
[----:B------:R1:W2:Y:S02]  /*2cfa0*/  SHFL.IDX P6, R14, R13, R12, R11 ;  /* 0x0000000c0d0e7389 */ /* 0x0002a400000c000b */
[----:B012--5:R-:W-:Y:S01]  /*2cfb0*/  ENDCOLLECTIVE ;  /* 0x000000000000791b */ /* 0x027fe20003800000 */
.L_x_2718:
[----:B------:R-:W-:Y:S02]  /*2cfc0*/  IMAD.MOV.U32 R13, RZ, RZ, R53 ;  /* 0x000000ffff0d7224 */ /* 0x000fe400078e0035 */
[----:B------:R-:W-:-:S07]  /*2cfd0*/  IMAD.MOV.U32 R5, RZ, RZ, R14 ;  /* 0x000000ffff057224 */ /* 0x000fce00078e000e */
[----:B------:R-:W-:Y:S05]  /*2cfe0*/  WARPSYNC.COLLECTIVE R15, `(.L_x_2719) ;  /* 0x000000000f087348 */ /* 0x000fea0003c00000 */
[----:B------:R0:W1:Y:S02]  /*2cff0*/  SHFL.IDX P6, R14, R13, R12, R11 ;  /* 0x0000000c0d0e7389 */ /* 0x00006400000c000b */
[----:B01----:R-:W-:Y:S01]  /*2d000*/  ENDCOLLECTIVE ;  /* 0x000000000000791b */ /* 0x003fe20003800000 */
.L_x_2719:
[----:B------:R-:W-:Y:S02]  /*2d010*/  IMAD.MOV.U32 R13, RZ, RZ, R55 ;  /* 0x000000ffff0d7224 */ /* 0x000fe400078e0037 */
[----:B------:R-:W-:-:S07]  /*2d020*/  IMAD.MOV.U32 R7, RZ, RZ, R14 ;  /* 0x000000ffff077224 */ /* 0x000fce00078e000e */
[----:B------:R-:W-:Y:S05]  /*2d030*/  WARPSYNC.COLLECTIVE R15, `(.L_x_2720) ;  /* 0x000000000f087348 */ /* 0x000fea0003c00000 */
[----:B------:R0:W1:Y:S02]  /*2d040*/  SHFL.IDX P6, R14, R13, R12, R11 ;  /* 0x0000000c0d0e7389 */ /* 0x00006400000c000b */
[----:B01----:R-:W-:Y:S01]  /*2d050*/  ENDCOLLECTIVE ;  /* 0x000000000000791b */ /* 0x003fe20003800000 */
.L_x_2720:
[----:B------:R-:W-:-:S05]  /*2d060*/  IMAD R50, R6, R50, RZ ;  /* 0x0000003206327224 */ /* 0x000fca00078e02ff */
[----:B------:R-:W-:-:S13]  /*2d070*/  ISETP.GE.OR P1, PT, R59, R50, P0 ;  /* 0x000000323b00720c */ /* 0x000fda0000726670 */
[C---:B------:R-:W-:Y:S02]  /*2d080*/  @!P1 IADD3 R0, P2, R16.reuse, R5, RZ ;  /* 0x0000000510009210 */ /* 0x040fe40007f5e0ff */
[----:B------:R-:W-:Y:S02]  /*2d090*/  @!P1 IADD3 R14, P3, R16, R14, RZ ;  /* 0x0000000e100e9210 */ /* 0x000fe40007f7e0ff */
[----:B------:R-:W-:Y:S01]  /*2d0a0*/  @!P1 IADD3.X R5, R3, R17, RZ, P2, !PT ;  /* 0x0000001103059210 */ /* 0x000fe200017fe4ff */
[----:B------:R-:W-:Y:S02]  /*2d0b0*/  @!P1 IMAD.MOV.U32 R4, RZ, RZ, R0 ;  /* 0x000000ffff049224 */ /* 0x000fe400078e0000 */
[----:B------:R-:W-:Y:S02]  /*2d0c0*/  @!P1 IMAD.X R3, R7, 0x1, R17, P3 ;  /* 0x0000000107039824 */ /* 0x000fe400018e0611 */
[----:B------:R-:W-:Y:S02]  /*2d0d0*/  @!P1 IMAD.MOV.U32 R26, RZ, RZ, R14 ;  /* 0x000000ffff1a9224 */ /* 0x000fe400078e000e */
[----:B------:R-:W-:Y:S01]  /*2d0e0*/  @!P1 IMAD.MOV.U32 R27, RZ, RZ, R3 ;  /* 0x000000ffff1b9224 */ /* 0x000fe200078e0003 */
[----:B------:R-:W5:Y:S04]  /*2d0f0*/  @!P1 LD.E.128 R4, desc[UR46][R4.64] ;  /* 0x0000002e04049980 */ /* 0x000f68000c101d00 */
[----:B------:R0:W5:Y:S01]  /*2d100*/  @!P1 LD.E.128 R36, desc[UR46][R26.64] ;  /* 0x0000002e1a249980 */ /* 0x000162000c101d00 */
[----:B------:R-:W-:Y:S01]  /*2d110*/  IMAD.MOV.U32 R13, RZ, RZ, R10 ;  /* 0x000000ffff0d7224 */ /* 0x000fe200078e000a */
[----:B------:R-:W-:-:S02]  /*2d120*/  MOV R12, 0x1 ;  /* 0x00000001000c7802 */ /* 0x000fc40000000f00 */
[----:B------:R-:W-:Y:S02]  /*2d130*/  CS2R R32, SRZ ;  /* 0x0000000000207805 */ /* 0x000fe4000001ff00 */
[----:B------:R-:W-:Y:S02]  /*2d140*/  CS2R R28, SRZ ;  /* 0x00000000001c7805 */ /* 0x000fe4000001ff00 */
[----:B------:R-:W-:Y:S02]  /*2d150*/  CS2R R30, SRZ ;  /* 0x00000000001e7805 */ /* 0x000fe4000001ff00 */
[----:B0-----:R-:W-:-:S07]  /*2d160*/  CS2R R20, SRZ ;  /* 0x0000000000147805 */ /* 0x001fce000001ff00 */
[----:B-----5:R-:W-:Y:S05]  /*2d170*/  WARPSYNC.COLLECTIVE R15, `(.L_x_2721) ;  /* 0x000000000f087348 */ /* 0x020fea0003c00000 */
[----:B------:R0:W1:Y:S02]  /*2d180*/  SHFL.IDX P6, R14, R13, R12, R11 ;  /* 0x0000000c0d0e7389 */ /* 0x00006400000c000b */
[----:B01---5:R-:W-:Y:S01]  /*2d190*/  ENDCOLLECTIVE ;  /* 0x000000000000791b */ /* 0x023fe20003800000 */
.L_x_2721:
[----:B------:R-:W-:Y:S02]  /*2d1a0*/  IMAD.MOV.U32 R13, RZ, RZ, R51 ;  /* 0x000000ffff0d7224 */ /* 0x000fe400078e0033 */
[----:B------:R-:W-:-:S07]  /*2d1b0*/  IMAD.MOV.U32 R3, RZ, RZ, R14 ;  /* 0x000000ffff037224 */ /* 0x000fce00078e000e */
[----:B------:R-:W-:Y:S05]  /*2d1c0*/  WARPSYNC.COLLECTIVE R15, `(.L_x_2722) ;  /* 0x000000000f087348 */ /* 0x000fea0003c00000 */
[----:B------:R0:W1:Y:S02]  /*2d1d0*/  SHFL.IDX P6, R14, R13, R12, R11 ;  /* 0x0000000c0d0e7389 */ /* 0x00006400000c000b */
[----:B01----:R-:W-:Y:S01]  /*2d1e0*/  ENDCOLLECTIVE ;  /* 0x000000000000791b */ /* 0x003fe20003800000 */
.L_x_2722:
[----:B------:R-:W-:Y:S02]  /*2d1f0*/  IMAD.MOV.U32 R13, RZ, RZ, R53 ;  /* 0x000000ffff0d7224 */ /* 0x000fe400078e0035 */
[----:B------:R-:W-:-:S07]  /*2d200*/  IMAD.MOV.U32 R9, RZ, RZ, R14 ;  /* 0x000000ffff097224 */ /* 0x000fce00078e000e */
[----:B------:R-:W-:Y:S05]  /*2d210*/  WARPSYNC.COLLECTIVE R15, `(.L_x_2723) ;  /* 0x000000000f087348 */ /* 0x000fea0003c00000 */
[----:B------:R0:W1:Y:S02]  /*2d220*/  SHFL.IDX P6, R14, R13, R12, R11 ;  /* 0x0000000c0d0e7389 */ /* 0x00006400000c000b */
[----:B01----:R-:W-:Y:S01]  /*2d230*/  ENDCOLLECTIVE ;  /* 0x000000000000791b */ /* 0x003fe20003800000 */
.L_x_2723:
[----:B------:R-:W-:Y:S01]  /*2d240*/  MOV R13, R55 ;  /* 0x00000037000d7202 */ /* 0x000fe20000000f00 */
[----:B------:R-:W-:-:S07]  /*2d250*/  IMAD.MOV.U32 R25, RZ, RZ, R14 ;  /* 0x000000ffff197224 */ /* 0x000fce00078e000e */
[----:B------:R-:W-:Y:S05]  /*2d260*/  WARPSYNC.COLLECTIVE R15, `(.L_x_2724) ;  /* 0x000000000f087348 */ /* 0x000fea0003c00000 */
[----:B------:R0:W1:Y:S02]  /*2d270*/  SHFL.IDX P6, R14, R13, R12, R11 ;  /* 0x0000000c0d0e7389 */ /* 0x00006400000c000b */
[----:B01----:R-:W-:Y:S01]  /*2d280*/  ENDCOLLECTIVE ;  /* 0x000000000000791b */ /* 0x003fe20003800000 */
.L_x_2724:
[----:B------:R-:W-:Y:S02]  /*2d290*/  @!P1 IMAD.MOV.U32 R32, RZ, RZ, R4 ;  /* 0x000000ffff209224 */ /* 0x000fe400078e0004 */
[----:B------:R-:W-:Y:S01]  /*2d2a0*/  @!P1 IMAD.MOV.U32 R33, RZ, RZ, R5 ;  /* 0x000000ffff219224 */ /* 0x000fe200078e0005 */
[----:B------:R-:W-:Y:S01]  /*2d2b0*/  CS2R R4, SRZ ;  /* 0x0000000000047805 */ /* 0x000fe2000001ff00 */
[----:B------:R-:W-:Y:S01]  /*2d2c0*/  @!P1 IMAD.MOV.U32 R28, RZ, RZ, R6 ;  /* 0x000000ffff1c9224 */ /* 0x000fe200078e0006 */
[----:B------:R-:W-:Y:S01]  /*2d2d0*/  @!P1 MOV R31, R37 ;  /* 0x00000025001f9202 */ /* 0x000fe20000000f00 */
[----:B------:R-:W-:Y:S02]  /*2d2e0*/  @!P1 IMAD.MOV.U32 R29, RZ, RZ, R7 ;  /* 0x000000ffff1d9224 */ /* 0x000fe400078e0007 */
[----:B------:R-:W-:Y:S02]  /*2d2f0*/  @!P1 IMAD.MOV.U32 R30, RZ, RZ, R36 ;  /* 0x000000ffff1e9224 */ /* 0x000fe400078e0024 */
[----:B------:R-:W-:-:S02]  /*2d300*/  @!P1 IMAD.MOV.U32 R20, RZ, RZ, R38 ;  /* 0x000000ffff149224 */ /* 0x000fc400078e0026 */
[----:B------:R-:W-:Y:S01]  /*2d310*/  @!P1 IMAD.MOV.U32 R21, RZ, RZ, R39 ;  /* 0x000000ffff159224 */ /* 0x000fe200078e0027 */
[----:B------:R-:W-:Y:S06]  /*2d320*/  BRA `(.L_x_2725) ;  /* 0xfffffe4c00a47947 */ /* 0x000fec000383ffff */
.L_x_2481:
[----:B------:R-:W-:Y:S01]  /*2d330*/  BSSY B1, `(.L_x_2726) ;  /* 0x0000008000017945 */ /* 0x000fe20003800000 */
[----:B------:R-:W-:Y:S01]  /*2d340*/  IMAD.MOV.U32 R13, RZ, RZ, R10 ;  /* 0x000000ffff0d7224 */ /* 0x000fe200078e000a */
[----:B------:R-:W-:Y:S01]  /*2d350*/  MOV R15, 0xffffffff ;  /* 0xffffffff000f7802 */ /* 0x000fe20000000f00 */
[----:B------:R-:W-:Y:S02]  /*2d360*/  IMAD.MOV.U32 R12, RZ, RZ, 0x2 ;  /* 0x00000002ff0c7424 */ /* 0x000fe400078e00ff */
[----:B------:R-:W-:-:S07]  /*2d370*/  IMAD.MOV.U32 R11, RZ, RZ, 0x181f ;  /* 0x0000181fff0b7424 */ /* 0x000fce00078e00ff */
[----:B-----5:R-:W-:Y:S05]  /*2d380*/  WARPSYNC.COLLECTIVE R15, `(.L_x_2727) ;  /* 0x000000000f087348 */ /* 0x020fea0003c00000 */
[----:B------:R0:W1:Y:S02]  /*2d390*/  SHFL.IDX P6, R14, R13, R12, R11 ;  /* 0x0000000c0d0e7389 */ /* 0x00006400000c000b */
[----:B01---5:R-:W-:Y:S01]  /*2d3a0*/  ENDCOLLECTIVE ;  /* 0x000000000000791b */ /* 0x023fe20003800000 */
.L_x_2727:
[----:B------:R-:W-:Y:S05]  /*2d3b0*/  BSYNC B1 ;  /* 0x0000000000017941 */ /* 0x000fea0003800000 */
.L_x_2726:
[----:B------:R-:W-:Y:S02]  /*2d3c0*/  IMAD.MOV.U32 R13, RZ, RZ, R51 ;  /* 0x000000ffff0d7224 */ /* 0x000fe400078e0033 */
[----:B------:R-:W-:Y:S02]  /*2d3d0*/  IMAD.MOV.U32 R12, RZ, RZ, 0x2 ;  /* 0x00000002ff0c7424 */ /* 0x000fe400078e00ff */
[----:B------:R-:W-:Y:S02]  /*2d3e0*/  IMAD.MOV.U32 R11, RZ, RZ, 0x181f ;  /* 0x0000181fff0b7424 */ /* 0x000fe400078e00ff */
[----:B------:R-:W-:Y:S02]  /*2d3f0*/  IMAD.MOV.U32 R15, RZ, RZ, -0x1 ;  /* 0xffffffffff0f7424 */ /* 0x000fe400078e00ff */
[----:B------:R-:W-:Y:S02]  /*2d400*/  IMAD.MOV.U32 R3, RZ, RZ, R14 ;  /* 0x000000ffff037224 */ /* 0x000fe400078e000e */
[----:B------:R-:W-:-:S07]  /*2d410*/  VIADD R27, R59, 0x40 ;  /* 0x000000403b1b7836 */ /* 0x000fce0000000000 */
[----:B------:R-:W-:Y:S05]  /*2d420*/  WARPSYNC.COLLECTIVE R15, `(.L_x_2728) ;  /* 0x000000000f087348 */ /* 0x000fea0003c00000 */
[----:B------:R0:W1:Y:S02]  /*2d430*/  SHFL.IDX P6, R14, R13, R12, R11 ;  /* 0x0000000c0d0e7389 */ /* 0x00006400000c000b */
[----:B01----:R-:W-:Y:S01]  /*2d440*/  ENDCOLLECTIVE ;  /* 0x000000000000791b */ /* 0x003fe20003800000 */
.L_x_2728:
[----:B------:R-:W-:Y:S01]  /*2d450*/  ISETP.GE.OR P1, PT, R27, R50, P0 ;  /* 0x000000321b00720c */ /* 0x000fe20000726670 */
[----:B------:R-:W-:Y:S01]  /*2d460*/  IMAD.MOV.U32 R13, RZ, RZ, R53 ;  /* 0x000000ffff0d7224 */ /* 0x000fe200078e0035 */
[----:B------:R-:W-:-:S11]  /*2d470*/  MOV R9, R14 ;  /* 0x0000000e00097202 */ /* 0x000fd60000000f00 */
[----:B------:R-:W-:Y:S05]  /*2d480*/  WARPSYNC.COLLECTIVE R15, `(.L_x_2729) ;  /* 0x000000000f087348 */ /* 0x000fea0003c00000 */
[----:B------:R0:W1:Y:S02]  /*2d490*/  SHFL.IDX P6, R14, R13, R12, R11 ;  /* 0x0000000c0d0e7389 */ /* 0x00006400000c000b */
[----:B01----:R-:W-:Y:S01]  /*2d4a0*/  ENDCOLLECTIVE ;  /* 0x000000000000791b */ /* 0x003fe20003800000 */
.L_x_2729:
        /* <DEDUP_REMOVED lines=8> */
.L_x_2730:
[----:B------:R-:W-:-:S04]  /*2d530*/  @!P1 IADD3 R14, P3, R16, R14, RZ ;  /* 0x0000000e100e9210 */ /* 0x000fc80007f7e0ff */
[----:B------:R-:W-:Y:S01]  /*2d540*/  @!P1 IADD3.X R3, R25, R17, RZ, P3, !PT ;  /* 0x0000001119039210 */ /* 0x000fe20001ffe4ff */
[----:B------:R-:W-:Y:S01]  /*2d550*/  @!P1 IMAD.MOV.U32 R44, RZ, RZ, R14 ;  /* 0x000000ffff2c9224 */ /* 0x000fe200078e000e */
[----:B------:R0:W5:Y:S03]  /*2d560*/  @!P1 LD.E.128 R24, desc[UR46][R8.64] ;  /* 0x0000002e08189980 */ /* 0x000166000c101d00 */
        /* <DEDUP_REMOVED lines=12> */
.L_x_2731:
[----:B------:R-:W-:Y:S01]  /*2d630*/  IMAD.MOV.U32 R13, RZ, RZ, R51 ;  /* 0x000000ffff0d7224 */ /* 0x000fe200078e0033 */
[----:B------:R-:W-:-:S07]  /*2d640*/  MOV R3, R14 ;  /* 0x0000000e00037202 */ /* 0x000fce0000000f00 */
[----:B------:R-:W-:Y:S05]  /*2d650*/  WARPSYNC.COLLECTIVE R15, `(.L_x_2732) ;  /* 0x000000000f087348 */ /* 0x000fea0003c00000 */
[----:B------:R0:W1:Y:S02]  /*2d660*/  SHFL.IDX P6, R14, R13, R12, R11 ;  /* 0x0000000c0d0e7389 */ /* 0x00006400000c000b */
[----:B01----:R-:W-:Y:S01]  /*2d670*/  ENDCOLLECTIVE ;  /* 0x000000000000791b */ /* 0x003fe20003800000 */
.L_x_2732:
[----:B------:R-:W-:Y:S02]  /*2d680*/  IMAD.MOV.U32 R13, RZ, RZ, R53 ;  /* 0x000000ffff0d7224 */ /* 0x000fe400078e0035 */
[----:B------:R-:W-:-:S07]  /*2d690*/  IMAD.MOV.U32 R51, RZ, RZ, R14 ;  /* 0x000000ffff337224 */ /* 0x000fce00078e000e */
[----:B------:R-:W-:Y:S05]  /*2d6a0*/  WARPSYNC.COLLECTIVE R15, `(.L_x_2733) ;  /* 0x000000000f087348 */ /* 0x000fea0003c00000 */
[----:B------:R0:W1:Y:S02]  /*2d6b0*/  SHFL.IDX P6, R14, R13, R12, R11 ;  /* 0x0000000c0d0e7389 */ /* 0x00006400000c000b */
[----:B01----:R-:W-:Y:S01]  /*2d6c0*/  ENDCOLLECTIVE ;  /* 0x000000000000791b */ /* 0x003fe20003800000 */
.L_x_2733:
[----:B------:R-:W-:Y:S02]  /*2d6d0*/  IMAD.MOV.U32 R13, RZ, RZ, R55 ;  /* 0x000000ffff0d7224 */ /* 0x000fe400078e0037 */
[----:B------:R-:W-:-:S07]  /*2d6e0*/  IMAD.MOV.U32 R53, RZ, RZ, R14 ;  /* 0x000000ffff357224 */ /* 0x000fce00078e000e */
[----:B------:R-:W-:Y:S05]  /*2d6f0*/  WARPSYNC.COLLECTIVE R15, `(.L_x_2734) ;  /* 0x000000000f087348 */ /* 0x000fea0003c00000 */
[----:B------:R0:W1:Y:S02]  /*2d700*/  SHFL.IDX P6, R14, R13, R12, R11 ;  /* 0x0000000c0d0e7389 */ /* 0x00006400000c000b */
[----:B01----:R-:W-:Y:S01]  /*2d710*/  ENDCOLLECTIVE ;  /* 0x000000000000791b */ /* 0x003fe20003800000 */
.L_x_2734:
[----:B------:R-:W-:Y:S01]  /*2d720*/  MOV R55, R14 ;  /* 0x0000000e00377202 */ /* 0x000fe20000000f00 */
        /* <DEDUP_REMOVED lines=9> */
.L_x_2485:
[----:B0-----:R0:W1:Y:S02]  /*2d7c0*/  SYNCS.PHASECHK.TRANS64.TRYWAIT P4, [R18+URZ+0x38800], R3 ;  /* 0x03880003120075a7 */ /* 0x001064000808017f */
[----:B-1----:R-:W-:Y:S05]  /*2d7d0*/  @!P4 NANOSLEEP.SYNCS 0x989680 ;  /* 0x009896800000c95d */ /* 0x002fea0003900000 */
[----:B------:R-:W1:Y:S02]  /*2d7e0*/  @!P4 SYNCS.PHASECHK.TRANS64 P4, [R18+URZ+0x38800], R3 ;  /* 0x038800031200c5a7 */ /* 0x000e64000808007f */
[----:B-1----:R-:W-:Y:S05]  /*2d7f0*/  @!P4 BRA `(.L_x_2485) ;  /* 0xfffffffc00f0c947 */ /* 0x002fea000383ffff */
[----:B------:R-:W-:Y:S05]  /*2d800*/  BRA `(.L_x_2736) ;  /* 0xfffffe4c00c87947 */ /* 0x000fea000383ffff */
.L_x_2495:
[----:B-1----:R1:W2:Y:S02]  /*2d810*/  SYNCS.PHASECHK.TRANS64.TRYWAIT P0, [R0+URZ+0x38830], R3 ;  /* 0x03883003000075a7 */ /* 0x0022a4000800017f */
[----:B--2---:R-:W-:Y:S05]  /*2d820*/  @!P0 NANOSLEEP.SYNCS 0x989680 ;  /* 0x009896800000895d */ /* 0x004fea0003900000 */
[----:B------:R-:W2:Y:S02]  /*2d830*/  @!P0 SYNCS.PHASECHK.TRANS64 P0, [R0+URZ+0x38830], R3 ;  /* 0x03883003000085a7 */ /* 0x000ea4000800007f */
[----:B--2---:R-:W-:Y:S05]  /*2d840*/  @!P0 BRA `(.L_x_2495) ;  /* 0xfffffffc00f08947 */ /* 0x004fea000383ffff */
[----:B------:R-:W-:Y:S05]  /*2d850*/  BRA `(.L_x_2494) ;  /* 0xfffffe90005c7947 */ /* 0x000fea000383ffff */
.L_x_2501:
[----:B-1----:R1:W2:Y:S02]  /*2d860*/  SYNCS.PHASECHK.TRANS64.TRYWAIT P3, [R5+URZ+0x38830], R8 ;  /* 0x03883008050075a7 */ /* 0x0022a4000806017f */
[----:B--2---:R-:W-:Y:S05]  /*2d870*/  @!P3 NANOSLEEP.SYNCS 0x989680 ;  /* 0x009896800000b95d */ /* 0x004fea0003900000 */
[----:B------:R-:W2:Y:S02]  /*2d880*/  @!P3 SYNCS.PHASECHK.TRANS64 P3, [R5+URZ+0x38830], R8 ;  /* 0x038830080500b5a7 */ /* 0x000ea4000806007f */
[----:B--2---:R-:W-:Y:S05]  /*2d890*/  @!P3 BRA `(.L_x_2501) ;  /* 0xfffffffc00f0b947 */ /* 0x004fea000383ffff */
[----:B------:R-:W-:Y:S05]  /*2d8a0*/  BRA `(.L_x_2500) ;  /* 0xfffffec000347947 */ /* 0x000fea000383ffff */
.L_x_2505:
[----:B-1----:R1:W2:Y:S02]  /*2d8b0*/  SYNCS.PHASECHK.TRANS64.TRYWAIT P2, [R5+URZ+0x38850], R4 ;  /* 0x03885004050075a7 */ /* 0x0022a4000804017f */
[----:B--2---:R-:W-:Y:S05]  /*2d8c0*/  @!P2 NANOSLEEP.SYNCS 0x989680 ;  /* 0x009896800000a95d */ /* 0x004fea0003900000 */
[----:B------:R-:W2:Y:S02]  /*2d8d0*/  @!P2 SYNCS.PHASECHK.TRANS64 P2, [R5+URZ+0x38850], R4 ;  /* 0x038850040500a5a7 */ /* 0x000ea4000804007f */
[----:B--2---:R-:W-:Y:S05]  /*2d8e0*/  @!P2 BRA `(.L_x_2505) ;  /* 0xfffffffc00f0a947 */ /* 0x004fea000383ffff */
[----:B------:R-:W-:Y:S05]  /*2d8f0*/  BRA `(.L_x_2502) ;  /* 0xfffffec400407947 */ /* 0x000fea000383ffff */
.L_x_2513:
[----:B-1----:R1:W2:Y:S02]  /*2d900*/  SYNCS.PHASECHK.TRANS64.TRYWAIT P0, [R5+URZ+0x38830], R8 ;  /* 0x03883008050075a7 */ /* 0x0022a4000800017f */
[----:B--2---:R-:W-:Y:S05]  /*2d910*/  @!P0 NANOSLEEP.SYNCS 0x989680 ;  /* 0x009896800000895d */ /* 0x004fea0003900000 */
[----:B------:R-:W2:Y:S02]  /*2d920*/  @!P0 SYNCS.PHASECHK.TRANS64 P0, [R5+URZ+0x38830], R8 ;  /* 0x03883008050085a7 */ /* 0x000ea4000800007f */
[----:B--2---:R-:W-:Y:S05]  /*2d930*/  @!P0 BRA `(.L_x_2513) ;  /* 0xfffffffc00f08947 */ /* 0x004fea000383ffff */
[----:B------:R-:W-:Y:S05]  /*2d940*/  BRA `(.L_x_2512) ;  /* 0xfffffef400b07947 */ /* 0x000fea000383ffff */
.L_x_2517:
[----:B-1----:R1:W2:Y:S02]  /*2d950*/  SYNCS.PHASECHK.TRANS64.TRYWAIT P0, [R5+URZ+0x38850], R4 ;  /* 0x03885004050075a7 */ /* 0x0022a4000800017f */
[----:B--2---:R-:W-:Y:S05]  /*2d960*/  @!P0 NANOSLEEP.SYNCS 0x989680 ;  /* 0x009896800000895d */ /* 0x004fea0003900000 */
[----:B------:R-:W2:Y:S02]  /*2d970*/  @!P0 SYNCS.PHASECHK.TRANS64 P0, [R5+URZ+0x38850], R4 ;  /* 0x03885004050085a7 */ /* 0x000ea4000800007f */
[----:B--2---:R-:W-:Y:S05]  /*2d980*/  @!P0 BRA `(.L_x_2517) ;  /* 0xfffffffc00f08947 */ /* 0x004fea000383ffff */
[----:B------:R-:W-:Y:S05]  /*2d990*/  BRA `(.L_x_2514) ;  /* 0xfffffef800b07947 */ /* 0x000fea000383ffff */
.L_x_2523:
[----:B-1----:R1:W2:Y:S02]  /*2d9a0*/  SYNCS.PHASECHK.TRANS64.TRYWAIT P0, [R10+URZ+0x38850], R5 ;  /* 0x038850050a0075a7 */ /* 0x0022a4000800017f */
[----:B--2---:R-:W-:Y:S05]  /*2d9b0*/  @!P0 NANOSLEEP.SYNCS 0x989680 ;  /* 0x009896800000895d */ /* 0x004fea0003900000 */
[----:B------:R-:W2:Y:S02]  /*2d9c0*/  @!P0 SYNCS.PHASECHK.TRANS64 P0, [R10+URZ+0x38850], R5 ;  /* 0x038850050a0085a7 */ /* 0x000ea4000800007f */
[----:B--2---:R-:W-:Y:S05]  /*2d9d0*/  @!P0 BRA `(.L_x_2523) ;  /* 0xfffffffc00f08947 */ /* 0x004fea000383ffff */
[----:B------:R-:W-:Y:S05]  /*2d9e0*/  BRA `(.L_x_2522) ;  /* 0xffffff20008c7947 */ /* 0x000fea000383ffff */
.L_x_2527:
[----:B------:R-:W-:Y:S01]  /*2d9f0*/  SEL R28, R48, R49, P0 ;  /* 0x00000031301c7207 */ /* 0x000fe20000000000 */
[----:B------:R-:W-:Y:S01]  /*2da00*/  IMAD.MOV.U32 R15, RZ, RZ, -0x1 ;  /* 0xffffffffff0f7424 */ /* 0x000fe200078e00ff */
[----:B------:R-:W-:Y:S02]  /*2da10*/  SEL R30, R49, R48, P0 ;  /* 0x00000030311e7207 */ /* 0x000fe40000000000 */
[----:B------:R-:W-:Y:S02]  /*2da20*/  SEL R48, R12, R125, P0 ;  /* 0x0000007d0c307207 */ /* 0x000fe40000000000 */
[----:B------:R-:W-:Y:S01]  /*2da30*/  SEL R50, R125, R12, P0 ;  /* 0x0000000c7d327207 */ /* 0x000fe20000000000 */
[----:B------:R-:W-:Y:S01]  /*2da40*/  IMAD.MOV.U32 R12, RZ, RZ, R3 ;  /* 0x000000ffff0c7224 */ /* 0x000fe200078e0003 */
[----:B------:R-:W-:Y:S02]  /*2da50*/  SEL R94, R11, R98, P0 ;  /* 0x000000620b5e7207 */ /* 0x000fe40000000000 */
[----:B------:R-:W-:Y:S01]  /*2da60*/  SEL R96, R98, R11, P0 ;  /* 0x0000000b62607207 */ /* 0x000fe20000000000 */
[----:B------:R-:W-:Y:S01]  /*2da70*/  IMAD.MOV.U32 R11, RZ, RZ, 0x1c1f ;  /* 0x00001c1fff0b7424 */ /* 0x000fe200078e00ff */
[----:B------:R-:W-:-:S02]  /*2da80*/  SEL R82, R31, R86, P0 ;  /* 0x000000561f527207 */ /* 0x000fc40000000000 */
[----:B------:R-:W-:-:S07]  /*2da90*/  SEL R84, R86, R31, P0 ;  /* 0x0000001f56547207 */ /* 0x000fce0000000000 */
[----:B------:R-:W-:Y:S05]  /*2daa0*/  WARPSYNC.COLLECTIVE R15, `(.L_x_2737) ;  /* 0x000000000f087348 */ /* 0x000fea0003c00000 */
[----:B------:R0:W1:Y:S02]  /*2dab0*/  SHFL.IDX P6, R14, R13, R12, R11 ;  /* 0x0000000c0d0e7389 */ /* 0x00006400000c000b */
[----:B01----:R-:W-:Y:S01]  /*2dac0*/  ENDCOLLECTIVE ;  /* 0x000000000000791b */ /* 0x003fe20003800000 */
.L_x_2737:
[----:B------:R-:W-:Y:S02]  /*2dad0*/  SEL R86, R7, R90, P0 ;  /* 0x0000005a07567207 */ /* 0x000fe40000000000 */
[----:B------:R-:W-:Y:S02]  /*2dae0*/  SEL R88, R90, R7, P0 ;  /* 0x000000075a587207 */ /* 0x000fe40000000000 */
[----:B------:R-:W-:Y:S02]  /*2daf0*/  SEL R90, R9, R8, P0 ;  /* 0x00000008095a7207 */ /* 0x000fe40000000000 */
[----:B------:R-:W-:Y:S02]  /*2db00*/  SEL R92, R8, R9, P0 ;  /* 0x00000009085c7207 */ /* 0x000fe40000000000 */
[----:B------:R-:W-:Y:S02]  /*2db10*/  LOP3.LUT R9, R3, 0x2, RZ, 0x3c, !PT ;  /* 0x0000000203097812 */ /* 0x000fe400078e3cff */
        /* <DEDUP_REMOVED lines=8> */
[----:B------:R-:W-:-:S02]  /*2dba0*/  SEL R112, R114, R21, P0 ;  /* 0x0000001572707207 */ /* 0x000fc40000000000 */
[----:B------:R-:W-:-:S07]  /*2dbb0*/  MOV R7, R14 ;  /* 0x0000000e00077202 */ /* 0x000fce0000000f00 */
[----:B------:R-:W-:Y:S05]  /*2dbc0*/  WARPSYNC.COLLECTIVE R15, `(.L_x_2738) ;  /* 0x000000000f087348 */ /* 0x000fea0003c00000 */
[----:B------:R0:W1:Y:S02]  /*2dbd0*/  SHFL.IDX P6, R14, R13, R12, R11 ;  /* 0x0000000c0d0e7389 */ /* 0x00006400000c000b */
[----:B01----:R-:W-:Y:S01]  /*2dbe0*/  ENDCOLLECTIVE ;  /* 0x000000000000791b */ /* 0x003fe20003800000 */
.L_x_2738:
        /* <DEDUP_REMOVED lines=19> */
.L_x_2739:
        /* <DEDUP_REMOVED lines=18> */
.L_x_2740:
        /* <DEDUP_REMOVED lines=19> */
.L_x_2741:
[----:B------:R-:W-:Y:S02]  /*2df70*/  SEL R132, R123, R132, P0 ;  /* 0x000000847b847207 */ /* 0x000fe40000000000 */
[----:B------:R-:W-:Y:S02]  /*2df80*/  SEL R138, R140, R139, P0 ;  /* 0x0000008b8c8a7207 */ /* 0x000fe40000000000 */
[----:B------:R-:W-:Y:S02]  /*2df90*/  SEL R6, R119, R150, P0 ;  /* 0x0000009677067207 */ /* 0x000fe40000000000 */
[----:B------:R-:W-:Y:S02]  /*2dfa0*/  SEL R5, R150, R119, P0 ;  /* 0x0000007796057207 */ /* 0x000fe40000000000 */
[----:B------:R-:W-:Y:S02]  /*2dfb0*/  SEL R140, R139, R140, P0 ;  /* 0x0000008c8b8c7207 */ /* 0x000fe40000000000 */
[----:B------:R-:W-:Y:S01]  /*2dfc0*/  SEL R4, R7, R8, P0 ;  /* 0x0000000807047207 */ /* 0x000fe20000000000 */
[----:B------:R-:W-:-:S02]  /*2dfd0*/  IMAD.MOV.U32 R13, RZ, RZ, R26 ;  /* 0x000000ffff0d7224 */ /* 0x000fc400078e001a */
[----:B------:R-:W-:Y:S01]  /*2dfe0*/  IMAD.MOV.U32 R12, RZ, RZ, R9 ;  /* 0x000000ffff0c7224 */ /* 0x000fe200078e0009 */
[----:B------:R-:W-:-:S07]  /*2dff0*/  MOV R25, R14 ;  /* 0x0000000e00197202 */ /* 0x000fce0000000f00 */
[----:B------:R-:W-:Y:S05]  /*2e000*/  WARPSYNC.COLLECTIVE R15, `(.L_x_2742) ;  /* 0x000000000f087348 */ /* 0x000fea0003c00000 */
[----:B------:R0:W1:Y:S02]  /*2e010*/  SHFL.IDX P6, R14, R13, R12, R11 ;  /* 0x0000000c0d0e7389 */ /* 0x00006400000c000b */
[----:B01----:R-:W-:Y:S01]  /*2e020*/  ENDCOLLECTIVE ;  /* 0x000000000000791b */ /* 0x003fe20003800000 */
.L_x_2742:
[----:B------:R-:W-:Y:S02]  /*2e030*/  IMAD.MOV.U32 R13, RZ, RZ, R28 ;  /* 0x000000ffff0d7224 */ /* 0x000fe400078e001c */
[----:B------:R-:W-:Y:S02]  /*2e040*/  IMAD.MOV.U32 R12, RZ, RZ, R3 ;  /* 0x000000ffff0c7224 */ /* 0x000fe400078e0003 */
[----:B------:R-:W-:-:S07]  /*2e050*/  IMAD.MOV.U32 R26, RZ, RZ, R14 ;  /* 0x000000ffff1a7224 */ /* 0x000fce00078e000e */
[----:B------:R-:W-:Y:S05]  /*2e060*/  WARPSYNC.COLLECTIVE R15, `(.L_x_2743) ;  /* 0x000000000f087348 */ /* 0x000fea0003c00000 */
[----:B------:R0:W1:Y:S02]  /*2e070*/  SHFL.IDX P6, R14, R13, R12, R11 ;  /* 0x0000000c0d0e7389 */ /* 0x00006400000c000b */
[----:B01----:R-:W-:Y:S01]  /*2e080*/  ENDCOLLECTIVE ;  /* 0x000000000000791b */ /* 0x003fe20003800000 */
.L_x_2743:
[----:B------:R-:W-:Y:S02]  /*2e090*/  SEL R24, R25, R26, P0 ;  /* 0x0000001a19187207 */ /* 0x000fe40000000000 */
[----:B------:R-:W-:Y:S01]  /*2e0a0*/  SEL R26, R26, R25, P0 ;  /* 0x000000191a1a7207 */ /* 0x000fe20000000000 */
[----:B------:R-:W-:Y:S02]  /*2e0b0*/  IMAD.MOV.U32 R13, RZ, RZ, R30 ;  /* 0x000000ffff0d7224 */ /* 0x000fe400078e001e */
[----:B------:R-:W-:Y:S01]  /*2e0c0*/  IMAD.MOV.U32 R12, RZ, RZ, R9 ;  /* 0x000000ffff0c7224 */ /* 0x000fe200078e0009 */
[----:B------:R-:W-:-:S07]  /*2e0d0*/  MOV R27, R14 ;  /* 0x0000000e001b7202 */ /* 0x000fce0000000f00 */
[----:B------:R-:W-:Y:S05]  /*2e0e0*/  WARPSYNC.COLLECTIVE R15, `(.L_x_2744) ;  /* 0x000000000f087348 */ /* 0x000fea0003c00000 */
[----:B------:R0:W1:Y:S02]  /*2e0f0*/  SHFL.IDX P6, R14, R13, R12, R11 ;  /* 0x0000000c0d0e7389 */ /* 0x00006400000c000b */
[----:B01----:R-:W-:Y:S01]  /*2e100*/  ENDCOLLECTIVE ;  /* 0x000000000000791b */ /* 0x003fe20003800000 */
.L_x_2744:
[----:B------:R-:W-:Y:S02]  /*2e110*/  IMAD.MOV.U32 R13, RZ, RZ, R32 ;  /* 0x000000ffff0d7224 */ /* 0x000fe400078e0020 */
[----:B------:R-:W-:Y:S02]  /*2e120*/  IMAD.MOV.U32 R12, RZ, RZ, R3 ;  /* 0x000000ffff0c7224 */ /* 0x000fe400078e0003 */
[----:B------:R-:W-:-:S07]  /*2e130*/  IMAD.MOV.U32 R30, RZ, RZ, R14 ;  /* 0x000000ffff1e7224 */ /* 0x000fce00078e000e */
[----:B------:R-:W-:Y:S05]  /*2e140*/  WARPSYNC.COLLECTIVE R15, `(.L_x_2745) ;  /* 0x000000000f087348 */ /* 0x000fea0003c00000 */
[----:B------:R0:W1:Y:S02]  /*2e150*/  SHFL.IDX P6, R14, R13, R12, R11 ;  /* 0x0000000c0d0e7389 */ /* 0x00006400000c000b */
[----:B01----:R-:W-:Y:S01]  /*2e160*/  ENDCOLLECTIVE ;  /* 0x000000000000791b */ /* 0x003fe20003800000 */
.L_x_2745:
        /* <DEDUP_REMOVED lines=8> */
.L_x_2746:
[----:B------:R-:W-:Y:S02]  /*2e1f0*/  IMAD.MOV.U32 R13, RZ, RZ, R36 ;  /* 0x000000ffff0d7224 */ /* 0x000fe400078e0024 */
[----:B------:R-:W-:Y:S02]  /*2e200*/  IMAD.MOV.U32 R12, RZ, RZ, R3 ;  /* 0x000000ffff0c7224 */ /* 0x000fe400078e0003 */
[----:B------:R-:W-:-:S07]  /*2e210*/  IMAD.MOV.U32 R34, RZ, RZ, R14 ;  /* 0x000000ffff227224 */ /* 0x000fce00078e000e */
[----:B------:R-:W-:Y:S05]  /*2e220*/  WARPSYNC.COLLECTIVE R15, `(.L_x_2747) ;  /* 0x000000000f087348 */ /* 0x000fea0003c00000 */
[----:B------:R0:W1:Y:S02]  /*2e230*/  SHFL.IDX P6, R14, R13, R12, R11 ;  /* 0x0000000c0d0e7389 */ /* 0x00006400000c000b */
[----:B01----:R-:W-:Y:S01]  /*2e240*/  ENDCOLLECTIVE ;  /* 0x000000000000791b */ /* 0x003fe20003800000 */
.L_x_2747:
        /* <DEDUP_REMOVED lines=8> */
.L_x_2748:
[----:B------:R-:W-:Y:S02]  /*2e2d0*/  IMAD.MOV.U32 R13, RZ, RZ, R40 ;  /* 0x000000ffff0d7224 */ /* 0x000fe400078e0028 */
[----:B------:R-:W-:Y:S02]  /*2e2e0*/  IMAD.MOV.U32 R12, RZ, RZ, R3 ;  /* 0x000000ffff0c7224 */ /* 0x000fe400078e0003 */
[----:B------:R-:W-:-:S07]  /*2e2f0*/  IMAD.MOV.U32 R38, RZ, RZ, R14 ;  /* 0x000000ffff267224 */ /* 0x000fce00078e000e */
[----:B------:R-:W-:Y:S05]  /*2e300*/  WARPSYNC.COLLECTIVE R15, `(.L_x_2749) ;  /* 0x000000000f087348 */ /* 0x000fea0003c00000 */
[----:B------:R0:W1:Y:S02]  /*2e310*/  SHFL.IDX P6, R14, R13, R12, R11 ;  /* 0x0000000c0d0e7389 */ /* 0x00006400000c000b */
[----:B01----:R-:W-:Y:S01]  /*2e320*/  ENDCOLLECTIVE ;  /* 0x000000000000791b */ /* 0x003fe20003800000 */
.L_x_2749:
        /* <DEDUP_REMOVED lines=8> */
.L_x_2750:
[----:B------:R-:W-:Y:S02]  /*2e3b0*/  IMAD.MOV.U32 R13, RZ, RZ, R44 ;  /* 0x000000ffff0d7224 */ /* 0x000fe400078e002c */
[----:B------:R-:W-:Y:S02]  /*2e3c0*/  IMAD.MOV.U32 R12, RZ, RZ, R3 ;  /* 0x000000ffff0c7224 */ /* 0x000fe400078e0003 */
[----:B------:R-:W-:-:S07]  /*2e3d0*/  IMAD.MOV.U32 R33, RZ, RZ, R14 ;  /* 0x000000ffff217224 */ /* 0x000fce00078e000e */
[----:B------:R-:W-:Y:S05]  /*2e3e0*/  WARPSYNC.COLLECTIVE R15, `(.L_x_2751) ;  /* 0x000000000f087348 */ /* 0x000fea0003c00000 */
[----:B------:R0:W1:Y:S02]  /*2e3f0*/  SHFL.IDX P6, R14, R13, R12, R11 ;  /* 0x0000000c0d0e7389 */ /* 0x00006400000c000b */
[----:B01----:R-:W-:Y:S01]  /*2e400*/  ENDCOLLECTIVE ;  /* 0x000000000000791b */ /* 0x003fe20003800000 */
.L_x_2751:
[----:B------:R-:W-:Y:S02]  /*2e410*/  IMAD.MOV.U32 R13, RZ, RZ, R46 ;  /* 0x000000ffff0d7224 */ /* 0x000fe400078e002e */
[----:B------:R-:W-:Y:S01]  /*2e420*/  IMAD.MOV.U32 R12, RZ, RZ, R9 ;  /* 0x000000ffff0c7224 */ /* 0x000fe200078e0009 */
[----:B------:R-:W-:-:S07]  /*2e430*/  MOV R44, R14 ;  /* 0x0000000e002c7202 */ /* 0x000fce0000000f00 */
[----:B------:R-:W-:Y:S05]  /*2e440*/  WARPSYNC.COLLECTIVE R15, `(.L_x_2752) ;  /* 0x000000000f087348 */ /* 0x000fea0003c00000 */
[----:B------:R0:W1:Y:S02]  /*2e450*/  SHFL.IDX P6, R14, R13, R12, R11 ;  /* 0x0000000c0d0e7389 */ /* 0x00006400000c000b */
[----:B01----:R-:W-:Y:S01]  /*2e460*/  ENDCOLLECTIVE ;  /* 0x000000000000791b */ /* 0x003fe20003800000 */
.L_x_2752:
[----:B------:R-:W-:Y:S02]  /*2e470*/  IMAD.MOV.U32 R13, RZ, RZ, R48 ;  /* 0x000000ffff0d7224 */ /* 0x000fe400078e0030 */
[----:B------:R-:W-:Y:S02]  /*2e480*/  IMAD.MOV.U32 R12, RZ, RZ, R3 ;  /* 0x000000ffff0c7224 */ /* 0x000fe400078e0003 */
[----:B------:R-:W-:-:S07]  /*2e490*/  IMAD.MOV.U32 R35, RZ, RZ, R14 ;  /* 0x000000ffff237224 */ /* 0x000fce00078e000e */
[----:B------:R-:W-:Y:S05]  /*2e4a0*/  WARPSYNC.COLLECTIVE R15, `(.L_x_2753) ;  /* 0x000000000f087348 */ /* 0x000fea0003c00000 */
[----:B------:R0:W1:Y:S02]  /*2e4b0*/  SHFL.IDX P6, R14, R13, R12, R11 ;  /* 0x0000000c0d0e7389 */ /* 0x00006400000c000b */
[----:B01----:R-:W-:Y:S01]  /*2e4c0*/  ENDCOLLECTIVE ;  /* 0x000000000000791b */ /* 0x003fe20003800000 */
.L_x_2753:
[----:B------:R-:W-:Y:S01]  /*2e4d0*/  SEL R42, R35, R44, P0 ;  /* 0x0000002c232a7207 */ /* 0x000fe20000000000 */
[----:B------:R-:W-:Y:S02]  /*2e4e0*/  IMAD.MOV.U32 R13, RZ, RZ, R50 ;  /* 0x000000ffff0d7224 */ /* 0x000fe400078e0032 */
[----:B------:R-:W-:Y:S01]  /*2e4f0*/  IMAD.MOV.U32 R12, RZ, RZ, R9 ;  /* 0x000000ffff0c7224 */ /* 0x000fe200078e0009 */
[----:B------:R-:W-:-:S07]  /*2e500*/  MOV R48, R14 ;  /* 0x0000000e00307202 */ /* 0x000fce0000000f00 */
[----:B------:R-:W-:Y:S05]  /*2e510*/  WARPSYNC.COLLECTIVE R15, `(.L_x_2754) ;  /* 0x000000000f087348 */ /* 0x000fea0003c00000 */
[----:B------:R0:W1:Y:S02]  /*2e520*/  SHFL.IDX P6, R14, R13, R12, R11 ;  /* 0x0000000c0d0e7389 */ /* 0x00006400000c000b */
[----:B01----:R-:W-:Y:S01]  /*2e530*/  ENDCOLLECTIVE ;  /* 0x000000000000791b */ /* 0x003fe20003800000 */
.L_x_2754:
[----:B------:R-:W-:Y:S02]  /*2e540*/  IMAD.MOV.U32 R13, RZ, RZ, R52 ;  /* 0x000000ffff0d7224 */ /* 0x000fe400078e0034 */
[----:B------:R-:W-:Y:S02]  /*2e550*/  IMAD.MOV.U32 R12, RZ, RZ, R3 ;  /* 0x000000ffff0c7224 */ /* 0x000fe400078e0003 */
[----:B------:R-:W-:-:S07]  /*2e560*/  IMAD.MOV.U32 R37, RZ, RZ, R14 ;  /* 0x000000ffff257224 */ /* 0x000fce00078e000e */
[----:B------:R-:W-:Y:S05]  /*2e570*/  WARPSYNC.COLLECTIVE R15, `(.L_x_2755) ;  /* 0x000000000f087348 */ /* 0x000fea0003c00000 */
[----:B------:R0:W1:Y:S02]  /*2e580*/  SHFL.IDX P6, R14, R13, R12, R11 ;  /* 0x0000000c0d0e7389 */ /* 0x00006400000c000b */
[----:B01----:R-:W-:Y:S01]  /*2e590*/  ENDCOLLECTIVE ;  /* 0x000000000000791b */ /* 0x003fe20003800000 */
.L_x_2755:
[----:B------:R-:W-:Y:S01]  /*2e5a0*/  SEL R46, R37, R48, P0 ;  /* 0x00000030252e7207 */ /* 0x000fe20000000000 */
[----:B------:R-:W-:Y:S02]  /*2e5b0*/  IMAD.MOV.U32 R13, RZ, RZ, R54 ;  /* 0x000000ffff0d7224 */ /* 0x000fe400078e0036 */
[----:B------:R-:W-:Y:S01]  /*2e5c0*/  IMAD.MOV.U32 R12, RZ, RZ, R9 ;  /* 0x000000ffff0c7224 */ /* 0x000fe200078e0009 */
[----:B------:R-:W-:-:S07]  /*2e5d0*/  MOV R52, R14 ;  /* 0x0000000e00347202 */ /* 0x000fce0000000f00 */
[----:B------:R-:W-:Y:S05]  /*2e5e0*/  WARPSYNC.COLLECTIVE R15, `(.L_x_2756) ;  /* 0x000000000f087348 */ /* 0x000fea0003c00000 */
[----:B------:R0:W1:Y:S02]  /*2e5f0*/  SHFL.IDX P6, R14, R13, R12, R11 ;  /* 0x0000000c0d0e7389 */ /* 0x00006400000c000b */
[----:B01----:R-:W-:Y:S01]  /*2e600*/  ENDCOLLECTIVE ;  /* 0x000000000000791b */ /* 0x003fe20003800000 */
.L_x_2756:
[----:B------:R-:W-:Y:S02]  /*2e610*/  IMAD.MOV.U32 R13, RZ, RZ, R56 ;  /* 0x000000ffff0d7224 */ /* 0x000fe400078e0038 */
[----:B------:R-:W-:Y:S02]  /*2e620*/  IMAD.MOV.U32 R12, RZ, RZ, R3 ;  /* 0x000000ffff0c7224 */ /* 0x000fe400078e0003 */
[----:B------:R-:W-:-:S07]  /*2e630*/  IMAD.MOV.U32 R39, RZ, RZ, R14 ;  /* 0x000000ffff277224 */ /* 0x000fce00078e000e */
[----:B------:R-:W-:Y:S05]  /*2e640*/  WARPSYNC.COLLECTIVE R15, `(.L_x_2757) ;  /* 0x000000000f087348 */ /* 0x000fea0003c00000 */
[----:B------:R0:W1:Y:S02]  /*2e650*/  SHFL.IDX P6, R14, R13, R12, R11 ;  /* 0x0000000c0d0e7389 */ /* 0x00006400000c000b */
[----:B01----:R-:W-:Y:S01]  /*2e660*/  ENDCOLLECTIVE ;  /* 0x000000000000791b */ /* 0x003fe20003800000 */
.L_x_2757:
[----:B------:R-:W-:Y:S01]  /*2e670*/  SEL R50, R39, R52, P0 ;  /* 0x0000003427327207 */ /* 0x000fe20000000000 */
[----:B------:R-:W-:Y:S02]  /*2e680*/  IMAD.MOV.U32 R13, RZ, RZ, R58 ;  /* 0x000000ffff0d7224 */ /* 0x000fe400078e003a */
[----:B------:R-:W-:Y:S01]  /*2e690*/  IMAD.MOV.U32 R12, RZ, RZ, R9 ;  /* 0x000000ffff0c7224 */ /* 0x000fe200078e0009 */
[----:B------:R-:W-:-:S07]  /*2e6a0*/  MOV R56, R14 ;  /* 0x0000000e00387202 */ /* 0x000fce0000000f00 */
[----:B------:R-:W-:Y:S05]  /*2e6b0*/  WARPSYNC.COLLECTIVE R15, `(.L_x_2758) ;  /* 0x000000000f087348 */ /* 0x000fea0003c00000 */
[----:B------:R0:W1:Y:S02]  /*2e6c0*/  SHFL.IDX P6, R14, R13, R12, R11 ;  /* 0x0000000c0d0e7389 */ /* 0x00006400000c000b */
[----:B01----:R-:W-:Y:S01]  /*2e6d0*/  ENDCOLLECTIVE ;  /* 0x000000000000791b */ /* 0x003fe20003800000 */
.L_x_2758:
[----:B------:R-:W-:Y:S02]  /*2e6e0*/  IMAD.MOV.U32 R13, RZ, RZ, R60 ;  /* 0x000000ffff0d7224 */ /* 0x000fe400078e003c */
[----:B------:R-:W-:Y:S02]  /*2e6f0*/  IMAD.MOV.U32 R12, RZ, RZ, R3 ;  /* 0x000000ffff0c7224 */ /* 0x000fe400078e0003 */
[----:B------:R-:W-:-:S07]  /*2e700*/  IMAD.MOV.U32 R41, RZ, RZ, R14 ;  /* 0x000000ffff297224 */ /* 0x000fce00078e000e */
[----:B------:R-:W-:Y:S05]  /*2e710*/  WARPSYNC.COLLECTIVE R15, `(.L_x_2759) ;  /* 0x000000000f087348 */ /* 0x000fea0003c00000 */
[----:B------:R0:W1:Y:S02]  /*2e720*/  SHFL.IDX P6, R14, R13, R12, R11 ;  /* 0x0000000c0d0e7389 */ /* 0x00006400000c000b */
[----:B01----:R-:W-:Y:S01]  /*2e730*/  ENDCOLLECTIVE ;  /* 0x000000000000791b */ /* 0x003fe20003800000 */
.L_x_2759:
[----:B------:R-:W-:Y:S01]  /*2e740*/  SEL R54, R41, R56, P0 ;  /* 0x0000003829367207 */ /* 0x000fe20000000000 */
[----:B------:R-:W-:Y:S02]  /*2e750*/  IMAD.MOV.U32 R13, RZ, RZ, R62 ;  /* 0x000000ffff0d7224 */ /* 0x000fe400078e003e */
[----:B------:R-:W-:Y:S01]  /*2e760*/  IMAD.MOV.U32 R12, RZ, RZ, R9 ;  /* 0x000000ffff0c7224 */ /* 0x000fe200078e0009 */
[----:B------:R-:W-:-:S07]  /*2e770*/  MOV R60, R14 ;  /* 0x0000000e003c7202 */ /* 0x000fce0000000f00 */
[----:B------:R-:W-:Y:S05]  /*2e780*/  WARPSYNC.COLLECTIVE R15, `(.L_x_2760) ;  /* 0x000000000f087348 */ /* 0x000fea0003c00000 */
[----:B------:R0:W1:Y:S02]  /*2e790*/  SHFL.IDX P6, R14, R13, R12, R11 ;  /* 0x0000000c0d0e7389 */ /* 0x00006400000c000b */
[----:B01----:R-:W-:Y:S01]  /*2e7a0*/  ENDCOLLECTIVE ;  /* 0x000000000000791b */ /* 0x003fe20003800000 */
.L_x_2760:
[----:B------:R-:W-:Y:S02]  /*2e7b0*/  IMAD.MOV.U32 R13, RZ, RZ, R64 ;  /* 0x000000ffff0d7224 */ /* 0x000fe400078e0040 */
[----:B------:R-:W-:Y:S02]  /*2e7c0*/  IMAD.MOV.U32 R12, RZ, RZ, R3 ;  /* 0x000000ffff0c7224 */ /* 0x000fe400078e0003 */
[----:B------:R-:W-:-:S07]  /*2e7d0*/  IMAD.MOV.U32 R43, RZ, RZ, R14 ;  /* 0x000000ffff2b7224 */ /* 0x000fce00078e000e */
[----:B------:R-:W-:Y:S05]  /*2e7e0*/  WARPSYNC.COLLECTIVE R15, `(.L_x_2761) ;  /* 0x000000000f087348 */ /* 0x000fea0003c00000 */
[----:B------:R0:W1:Y:S02]  /*2e7f0*/  SHFL.IDX P6, R14, R13, R12, R11 ;  /* 0x0000000c0d0e7389 */ /* 0x00006400000c000b */
[----:B01----:R-:W-:Y:S01]  /*2e800*/  ENDCOLLECTIVE ;  /* 0x000000000000791b */ /* 0x003fe20003800000 */
.L_x_2761:
[----:B------:R-:W-:Y:S01]  /*2e810*/  SEL R58, R43, R60, P0 ;  /* 0x0000003c2b3a7207 */ /* 0x000fe20000000000 */
[----:B------:R-:W-:Y:S02]  /*2e820*/  IMAD.MOV.U32 R13, RZ, RZ, R66 ;  /* 0x000000ffff0d7224 */ /* 0x000fe400078e0042 */
[----:B------:R-:W-:Y:S01]  /*2e830*/  IMAD.MOV.U32 R12, RZ, RZ, R9 ;  /* 0x000000ffff0c7224 */ /* 0x000fe200078e0009 */
[----:B------:R-:W-:-:S07]  /*2e840*/  MOV R64, R14 ;  /* 0x0000000e00407202 */ /* 0x000fce0000000f00 */
[----:B------:R-:W-:Y:S05]  /*2e850*/  WARPSYNC.COLLECTIVE R15, `(.L_x_2762) ;  /* 0x000000000f087348 */ /* 0x000fea0003c00000 */
[----:B------:R0:W1:Y:S02]  /*2e860*/  SHFL.IDX P6, R14, R13, R12, R11 ;  /* 0x0000000c0d0e7389 */ /* 0x00006400000c000b */
[----:B01----:R-:W-:Y:S01]  /*2e870*/  ENDCOLLECTIVE ;  /* 0x000000000000791b */ /* 0x003fe20003800000 */
.L_x_2762:
[----:B------:R-:W-:Y:S02]  /*2e880*/  IMAD.MOV.U32 R13, RZ, RZ, R68 ;  /* 0x000000ffff0d7224 */ /* 0x000fe400078e0044 */
[----:B------:R-:W-:Y:S02]  /*2e890*/  IMAD.MOV.U32 R12, RZ, RZ, R3 ;  /* 0x000000ffff0c7224 */ /* 0x000fe400078e0003 */
[----:B------:R-:W-:-:S07]  /*2e8a0*/  IMAD.MOV.U32 R45, RZ, RZ, R14 ;  /* 0x000000ffff2d7224 */ /* 0x000fce00078e000e */
[----:B------:R-:W-:Y:S05]  /*2e8b0*/  WARPSYNC.COLLECTIVE R15, `(.L_x_2763) ;  /* 0x000000000f087348 */ /* 0x000fea0003c00000 */
[----:B------:R0:W1:Y:S02]  /*2e8c0*/  SHFL.IDX P6, R14, R13, R12, R11 ;  /* 0x0000000c0d0e7389 */ /* 0x00006400000c000b */
[----:B01----:R-:W-:Y:S01]  /*2e8d0*/  ENDCOLLECTIVE ;  /* 0x000000000000791b */ /* 0x003fe20003800000 */
.L_x_2763:
[----:B------:R-:W-:Y:S01]  /*2e8e0*/  SEL R62, R45, R64, P0 ;  /* 0x000000402d3e7207 */ /* 0x000fe20000000000 */
[----:B------:R-:W-:Y:S02]  /*2e8f0*/  IMAD.MOV.U32 R13, RZ, RZ, R70 ;  /* 0x000000ffff0d7224 */ /* 0x000fe400078e0046 */
[----:B------:R-:W-:Y:S01]  /*2e900*/  IMAD.MOV.U32 R12, RZ, RZ, R9 ;  /* 0x000000ffff0c7224 */ /* 0x000fe200078e0009 */
[----:B------:R-:W-:-:S07]  /*2e910*/  MOV R68, R14 ;  /* 0x0000000e00447202 */ /* 0x000fce0000000f00 */
[----:B------:R-:W-:Y:S05]  /*2e920*/  WARPSYNC.COLLECTIVE R15, `(.L_x_2764) ;  /* 0x000000000f087348 */ /* 0x000fea0003c00000 */
[----:B------:R0:W1:Y:S02]  /*2e930*/  SHFL.IDX P6, R14, R13, R12, R11 ;  /* 0x0000000c0d0e7389 */ /* 0x00006400000c000b */
[----:B01----:R-:W-:Y:S01]  /*2e940*/  ENDCOLLECTIVE ;  /* 0x000000000000791b */ /* 0x003fe20003800000 */
.L_x_2764:
[----:B------:R-:W-:Y:S02]  /*2e950*/  IMAD.MOV.U32 R13, RZ, RZ, R72 ;  /* 0x000000ffff0d7224 */ /* 0x000fe400078e0048 */
[----:B------:R-:W-:Y:S02]  /*2e960*/  IMAD.MOV.U32 R12, RZ, RZ, R3 ;  /* 0x000000ffff0c7224 */ /* 0x000fe400078e0003 */
[----:B------:R-:W-:-:S07]  /*2e970*/  IMAD.MOV.U32 R47, RZ, RZ, R14 ;  /* 0x000000ffff2f7224 */ /* 0x000fce00078e000e */
[----:B------:R-:W-:Y:S05]  /*2e980*/  WARPSYNC.COLLECTIVE R15, `(.L_x_2765) ;  /* 0x000000000f087348 */ /* 0x000fea0003c00000 */
[----:B------:R0:W1:Y:S02]  /*2e990*/  SHFL.IDX P6, R14, R13, R12, R11 ;  /* 0x0000000c0d0e7389 */ /* 0x00006400000c000b */
[----:B01----:R-:W-:Y:S01]  /*2e9a0*/  ENDCOLLECTIVE ;  /* 0x000000000000791b */ /* 0x003fe20003800000 */
.L_x_2765:
[----:B------:R-:W-:Y:S01]  /*2e9b0*/  SEL R66, R47, R68, P0 ;  /* 0x000000442f427207 */ /* 0x000fe20000000000 */
[----:B------:R-:W-:Y:S02]  /*2e9c0*/  IMAD.MOV.U32 R13, RZ, RZ, R74 ;  /* 0x000000ffff0d7224 */ /* 0x000fe400078e004a */
[----:B------:R-:W-:Y:S01]  /*2e9d0*/  IMAD.MOV.U32 R12, RZ, RZ, R9 ;  /* 0x000000ffff0c7224 */ /* 0x000fe200078e0009 */
[----:B------:R-:W-:-:S07]  /*2e9e0*/  MOV R72, R14 ;  /* 0x0000000e00487202 */ /* 0x000fce0000000f00 */
[----:B------:R-:W-:Y:S05]  /*2e9f0*/  WARPSYNC.COLLECTIVE R15, `(.L_x_2766) ;  /* 0x000000000f087348 */ /* 0x000fea0003c00000 */
[----:B------:R0:W1:Y:S02]  /*2ea00*/  SHFL.IDX P6, R14, R13, R12, R11 ;  /* 0x0000000c0d0e7389 */ /* 0x00006400000c000b */
[----:B01----:R-:W-:Y:S01]  /*2ea10*/  ENDCOLLECTIVE ;  /* 0x000000000000791b */ /* 0x003fe20003800000 */
.L_x_2766:
[----:B------:R-:W-:Y:S02]  /*2ea20*/  IMAD.MOV.U32 R13, RZ, RZ, R78 ;  /* 0x000000ffff0d7224 */ /* 0x000fe400078e004e */
[----:B------:R-:W-:Y:S02]  /*2ea30*/  IMAD.MOV.U32 R12, RZ, RZ, R3 ;  /* 0x000000ffff0c7224 */ /* 0x000fe400078e0003 */
[----:B------:R-:W-:-:S07]  /*2ea40*/  IMAD.MOV.U32 R49, RZ, RZ, R14 ;  /* 0x000000ffff317224 */ /* 0x000fce00078e000e */
[----:B------:R-:W-:Y:S05]  /*2ea50*/  WARPSYNC.COLLECTIVE R15, `(.L_x_2767) ;  /* 0x000000000f087348 */ /* 0x000fea0003c00000 */
[----:B------:R0:W1:Y:S02]  /*2ea60*/  SHFL.IDX P6, R14, R13, R12, R11 ;  /* 0x0000000c0d0e7389 */ /* 0x00006400000c000b */
[----:B01----:R-:W-:Y:S01]  /*2ea70*/  ENDCOLLECTIVE ;  /* 0x000000000000791b */ /* 0x003fe20003800000 */
.L_x_2767:
[----:B------:R-:W-:Y:S01]  /*2ea80*/  SEL R70, R49, R72, P0 ;  /* 0x0000004831467207 */ /* 0x000fe20000000000 */
[----:B------:R-:W-:Y:S02]  /*2ea90*/  IMAD.MOV.U32 R13, RZ, RZ, R80 ;  /* 0x000000ffff0d7224 */ /* 0x000fe400078e0050 */
[----:B------:R-:W-:Y:S01]  /*2eaa0*/  IMAD.MOV.U32 R12, RZ, RZ, R9 ;  /* 0x000000ffff0c7224 */ /* 0x000fe200078e0009 */
[----:B------:R-:W-:-:S07]  /*2eab0*/  MOV R78, R14 ;  /* 0x0000000e004e7202 */ /* 0x000fce0000000f00 */
[----:B------:R-:W-:Y:S05]  /*2eac0*/  WARPSYNC.COLLECTIVE R15, `(.L_x_2768) ;  /* 0x000000000f087348 */ /* 0x000fea0003c00000 */
[----:B------:R0:W1:Y:S02]  /*2ead0*/  SHFL.IDX P6, R14, R13, R12, R11 ;  /* 0x0000000c0d0e7389 */ /* 0x00006400000c000b */
[----:B01----:R-:W-:Y:S01]  /*2eae0*/  ENDCOLLECTIVE ;  /* 0x000000000000791b */ /* 0x003fe20003800000 */
.L_x_2768:
[----:B------:R-:W-:Y:S02]  /*2eaf0*/  IMAD.MOV.U32 R13, RZ, RZ, R82 ;  /* 0x000000ffff0d7224 */ /* 0x000fe400078e0052 */
[----:B------:R-:W-:Y:S02]  /*2eb00*/  IMAD.MOV.U32 R12, RZ, RZ, R3 ;  /* 0x000000ffff0c7224 */ /* 0x000fe400078e0003 */
[----:B------:R-:W-:-:S07]  /*2eb10*/  IMAD.MOV.U32 R51, RZ, RZ, R14 ;  /* 0x000000ffff337224 */ /* 0x000fce00078e000e */
[----:B------:R-:W-:Y:S05]  /*2eb20*/  WARPSYNC.COLLECTIVE R15, `(.L_x_2769) ;  /* 0x000000000f087348 */ /* 0x000fea0003c00000 */
[----:B------:R0:W1:Y:S02]  /*2eb30*/  SHFL.IDX P6, R14, R13, R12, R11 ;  /* 0x0000000c0d0e7389 */ /* 0x00006400000c000b */
[----:B01----:R-:W-:Y:S01]  /*2eb40*/  ENDCOLLECTIVE ;  /* 0x000000000000791b */ /* 0x003fe20003800000 */
.L_x_2769:
[----:B------:R-:W-:Y:S01]  /*2eb50*/  SEL R74, R51, R78, P0 ;  /* 0x0000004e334a7207 */ /* 0x000fe20000000000 */
[----:B------:R-:W-:Y:S02]  /*2eb60*/  IMAD.MOV.U32 R13, RZ, RZ, R84 ;  /* 0x000000ffff0d7224 */ /* 0x000fe400078e0054 */
[----:B------:R-:W-:Y:S01]  /*2eb70*/  IMAD.MOV.U32 R12, RZ, RZ, R9 ;  /* 0x000000ffff0c7224 */ /* 0x000fe200078e0009 */
[----:B------:R-:W-:-:S07]  /*2eb80*/  MOV R82, R14 ;  /* 0x0000000e00527202 */ /* 0x000fce0000000f00 */
[----:B------:R-:W-:Y:S05]  /*2eb90*/  WARPSYNC.COLLECTIVE R15, `(.L_x_2770) ;  /* 0x000000000f087348 */ /* 0x000fea0003c00000 */
[----:B------:R0:W1:Y:S02]  /*2eba0*/  SHFL.IDX P6, R14, R13, R12, R11 ;  /* 0x0000000c0d0e7389 */ /* 0x00006400000c000b */
[----:B01----:R-:W-:Y:S01]  /*2ebb0*/  ENDCOLLECTIVE ;  /* 0x000000000000791b */ /* 0x003fe20003800000 */
.L_x_2770:
[----:B------:R-:W-:Y:S02]  /*2ebc0*/  IMAD.MOV.U32 R13, RZ, RZ, R86 ;  /* 0x000000ffff0d7224 */ /* 0x000fe400078e0056 */
[----:B------:R-:W-:Y:S02]  /*2ebd0*/  IMAD.MOV.U32 R12, RZ, RZ, R3 ;  /* 0x000000ffff0c7224 */ /* 0x000fe400078e0003 */
[----:B------:R-:W-:-:S07]  /*2ebe0*/  IMAD.MOV.U32 R53, RZ, RZ, R14 ;  /* 0x000000ffff357224 */ /* 0x000fce00078e000e */
[----:B------:R-:W-:Y:S05]  /*2ebf0*/  WARPSYNC.COLLECTIVE R15, `(.L_x_2771) ;  /* 0x000000000f087348 */ /* 0x000fea0003c00000 */
[----:B------:R0:W1:Y:S02]  /*2ec00*/  SHFL.IDX P6, R14, R13, R12, R11 ;  /* 0x0000000c0d0e7389 */ /* 0x00006400000c000b */
[----:B01----:R-:W-:Y:S01]  /*2ec10*/  ENDCOLLECTIVE ;  /* 0x000000000000791b */ /* 0x003fe20003800000 */
.L_x_2771:
[----:B------:R-:W-:Y:S02]  /*2ec20*/  IMAD.MOV.U32 R13, RZ, RZ, R88 ;  /* 0x000000ffff0d7224 */ /* 0x000fe400078e0058 */
[----:B------:R-:W-:Y:S01]  /*2ec30*/  IMAD.MOV.U32 R12, RZ, RZ, R9 ;  /* 0x000000ffff0c7224 */ /* 0x000fe200078e0009 */
[----:B------:R-:W-:-:S07]  /*2ec40*/  MOV R86, R14 ;  /* 0x0000000e00567202 */ /* 0x000fce0000000f00 */
[----:B------:R-:W-:Y:S05]  /*2ec50*/  WARPSYNC.COLLECTIVE R15, `(.L_x_2772) ;  /* 0x000000000f087348 */ /* 0x000fea0003c00000 */
[----:B------:R0:W1:Y:S02]  /*2ec60*/  SHFL.IDX P6, R14, R13, R12, R11 ;  /* 0x0000000c0d0e7389 */ /* 0x00006400000c000b */
[----:B01----:R-:W-:Y:S01]  /*2ec70*/  ENDCOLLECTIVE ;  /* 0x000000000000791b */ /* 0x003fe20003800000 */
.L_x_2772:
[----:B------:R-:W-:Y:S02]  /*2ec80*/  IMAD.MOV.U32 R13, RZ, RZ, R90 ;  /* 0x000000ffff0d7224 */ /* 0x000fe400078e005a */
[----:B------:R-:W-:Y:S02]  /*2ec90*/  IMAD.MOV.U32 R12, RZ, RZ, R3 ;  /* 0x000000ffff0c7224 */ /* 0x000fe400078e0003 */
[----:B------:R-:W-:-:S07]  /*2eca0*/  IMAD.MOV.U32 R55, RZ, RZ, R14 ;  /* 0x000000ffff377224 */ /* 0x000fce00078e000e */
[----:B------:R-:W-:Y:S05]  /*2ecb0*/  WARPSYNC.COLLECTIVE R15, `(.L_x_2773) ;  /* 0x000000000f087348 */ /* 0x000fea0003c00000 */
[----:B------:R0:W1:Y:S02]  /*2ecc0*/  SHFL.IDX P6, R14, R13, R12, R11 ;  /* 0x0000000c0d0e7389 */ /* 0x00006400000c000b */
[----:B01----:R-:W-:Y:S01]  /*2ecd0*/  ENDCOLLECTIVE ;  /* 0x000000000000791b */ /* 0x003fe20003800000 */
.L_x_2773:
[----:B------:R-:W-:Y:S02]  /*2ece0*/  IMAD.MOV.U32 R13, RZ, RZ, R92 ;  /* 0x000000ffff0d7224 */ /* 0x000fe400078e005c */
[----:B------:R-:W-:Y:S01]  /*2ecf0*/  IMAD.MOV.U32 R12, RZ, RZ, R9 ;  /* 0x000000ffff0c7224 */ /* 0x000fe200078e0009 */
[----:B------:R-:W-:-:S07]  /*2ed00*/  MOV R90, R14 ;  /* 0x0000000e005a7202 */ /* 0x000fce0000000f00 */
[----:B------:R-:W-:Y:S05]  /*2ed10*/  WARPSYNC.COLLECTIVE R15, `(.L_x_2774) ;  /* 0x000000000f087348 */ /* 0x000fea0003c00000 */
[----:B------:R0:W1:Y:S02]  /*2ed20*/  SHFL.IDX P6, R14, R13, R12, R11 ;  /* 0x0000000c0d0e7389 */ /* 0x00006400000c000b */
[----:B01----:R-:W-:Y:S01]  /*2ed30*/  ENDCOLLECTIVE ;  /* 0x000000000000791b */ /* 0x003fe20003800000 */
.L_x_2774:
[----:B------:R-:W-:Y:S02]  /*2ed40*/  IMAD.MOV.U32 R13, RZ, RZ, R94 ;  /* 0x000000ffff0d7224 */ /* 0x000fe400078e005e */
[----:B------:R-:W-:Y:S02]  /*2ed50*/  IMAD.MOV.U32 R12, RZ, RZ, R3 ;  /* 0x000000ffff0c7224 */ /* 0x000fe400078e0003 */
[----:B------:R-:W-:-:S07]  /*2ed60*/  IMAD.MOV.U32 R57, RZ, RZ, R14 ;  /* 0x000000ffff397224 */ /* 0x000fce00078e000e */
[----:B------:R-:W-:Y:S05]  /*2ed70*/  WARPSYNC.COLLECTIVE R15, `(.L_x_2775) ;  /* 0x000000000f087348 */ /* 0x000fea0003c00000 */
[----:B------:R0:W1:Y:S02]  /*2ed80*/  SHFL.IDX P6, R14, R13, R12, R11 ;  /* 0x0000000c0d0e7389 */ /* 0x00006400000c000b */
[----:B01----:R-:W-:Y:S01]  /*2ed90*/  ENDCOLLECTIVE ;  /* 0x000000000000791b */ /* 0x003fe20003800000 */
.L_x_2775:
        /* <DEDUP_REMOVED lines=8> */
.L_x_2776:
[----:B------:R-:W-:Y:S02]  /*2ee20*/  IMAD.MOV.U32 R13, RZ, RZ, R98 ;  /* 0x000000ffff0d7224 */ /* 0x000fe400078e0062 */
[----:B------:R-:W-:Y:S02]  /*2ee30*/  IMAD.MOV.U32 R12, RZ, RZ, R3 ;  /* 0x000000ffff0c7224 */ /* 0x000fe400078e0003 */
[----:B------:R-:W-:-:S07]  /*2ee40*/  IMAD.MOV.U32 R59, RZ, RZ, R14 ;  /* 0x000000ffff3b7224 */ /* 0x000fce00078e000e */
[----:B------:R-:W-:Y:S05]  /*2ee50*/  WARPSYNC.COLLECTIVE R15, `(.L_x_2777) ;  /* 0x000000000f087348 */ /* 0x000fea0003c00000 */
[----:B------:R0:W1:Y:S02]  /*2ee60*/  SHFL.IDX P6, R14, R13, R12, R11 ;  /* 0x0000000c0d0e7389 */ /* 0x00006400000c000b */
[----:B01----:R-:W-:Y:S01]  /*2ee70*/  ENDCOLLECTIVE ;  /* 0x000000000000791b */ /* 0x003fe20003800000 */
.L_x_2777:
        /* <DEDUP_REMOVED lines=8> */
.L_x_2778:
[----:B------:R-:W-:Y:S02]  /*2ef00*/  IMAD.MOV.U32 R13, RZ, RZ, R102 ;  /* 0x000000ffff0d7224 */ /* 0x000fe400078e0066 */
[----:B------:R-:W-:Y:S02]  /*2ef10*/  IMAD.MOV.U32 R12, RZ, RZ, R3 ;  /* 0x000000ffff0c7224 */ /* 0x000fe400078e0003 */
[----:B------:R-:W-:-:S07]  /*2ef20*/  IMAD.MOV.U32 R61, RZ, RZ, R14 ;  /* 0x000000ffff3d7224 */ /* 0x000fce00078e000e */
[----:B------:R-:W-:Y:S05]  /*2ef30*/  WARPSYNC.COLLECTIVE R15, `(.L_x_2779) ;  /* 0x000000000f087348 */ /* 0x000fea0003c00000 */
[----:B------:R0:W1:Y:S02]  /*2ef40*/  SHFL.IDX P6, R14, R13, R12, R11 ;  /* 0x0000000c0d0e7389 */ /* 0x00006400000c000b */
[----:B01----:R-:W-:Y:S01]  /*2ef50*/  ENDCOLLECTIVE ;  /* 0x000000000000791b */ /* 0x003fe20003800000 */
.L_x_2779:
[----:B------:R-:W-:Y:S02]  /*2ef60*/  IMAD.MOV.U32 R13, RZ, RZ, R104 ;  /* 0x000000ffff0d7224 */ /* 0x000fe400078e0068 */
[----:B------:R-:W-:Y:S01]  /*2ef70*/  IMAD.MOV.U32 R12, RZ, RZ, R9 ;  /* 0x000000ffff0c7224 */ /* 0x000fe200078e0009 */
[----:B------:R-:W-:-:S07]  /*2ef80*/  MOV R102, R14 ;  /* 0x0000000e00667202 */ /* 0x000fce0000000f00 */
[----:B------:R-:W-:Y:S05]  /*2ef90*/  WARPSYNC.COLLECTIVE R15, `(.L_x_2780) ;  /* 0x000000000f087348 */ /* 0x000fea0003c00000 */
[----:B------:R0:W1:Y:S02]  /*2efa0*/  SHFL.IDX P6, R14, R13, R12, R11 ;  /* 0x0000000c0d0e7389 */ /* 0x00006400000c000b */
[----:B01----:R-:W-:Y:S01]  /*2efb0*/  ENDCOLLECTIVE ;  /* 0x000000000000791b */ /* 0x003fe20003800000 */
.L_x_2780:
[----:B------:R-:W-:Y:S02]  /*2efc0*/  IMAD.MOV.U32 R13, RZ, RZ, R106 ;  /* 0x000000ffff0d7224 */ /* 0x000fe400078e006a */
[----:B------:R-:W-:Y:S02]  /*2efd0*/  IMAD.MOV.U32 R12, RZ, RZ, R3 ;  /* 0x000000ffff0c7224 */ /* 0x000fe400078e0003 */
[----:B------:R-:W-:-:S07]  /*2efe0*/  IMAD.MOV.U32 R63, RZ, RZ, R14 ;  /* 0x000000ffff3f7224 */ /* 0x000fce00078e000e */
[----:B------:R-:W-:Y:S05]  /*2eff0*/  WARPSYNC.COLLECTIVE R15, `(.L_x_2781) ;  /* 0x000000000f087348 */ /* 0x000fea0003c00000 */
[----:B------:R0:W1:Y:S02]  /*2f000*/  SHFL.IDX P6, R14, R13, R12, R11 ;  /* 0x0000000c0d0e7389 */ /* 0x00006400000c000b */
[----:B01----:R-:W-:Y:S01]  /*2f010*/  ENDCOLLECTIVE ;  /* 0x000000000000791b */ /* 0x003fe20003800000 */
.L_x_2781:
[----:B------:R-:W-:Y:S02]  /*2f020*/  IMAD.MOV.U32 R13, RZ, RZ, R108 ;  /* 0x000000ffff0d7224 */ /* 0x000fe400078e006c */
[----:B------:R-:W-:Y:S01]  /*2f030*/  IMAD.MOV.U32 R12, RZ, RZ, R9 ;  /* 0x000000ffff0c7224 */ /* 0x000fe200078e0009 */
[----:B------:R-:W-:-:S07]  /*2f040*/  MOV R106, R14 ;  /* 0x0000000e006a7202 */ /* 0x000fce0000000f00 */
[----:B------:R-:W-:Y:S05]  /*2f050*/  WARPSYNC.COLLECTIVE R15, `(.L_x_2782) ;  /* 0x000000000f087348 */ /* 0x000fea0003c00000 */
[----:B------:R0:W1:Y:S02]  /*2f060*/  SHFL.IDX P6, R14, R13, R12, R11 ;  /* 0x0000000c0d0e7389 */ /* 0x00006400000c000b */
[----:B01----:R-:W-:Y:S01]  /*2f070*/  ENDCOLLECTIVE ;  /* 0x000000000000791b */ /* 0x003fe20003800000 */
.L_x_2782:
[----:B------:R-:W-:Y:S02]  /*2f080*/  IMAD.MOV.U32 R13, RZ, RZ, R110 ;  /* 0x000000ffff0d7224 */ /* 0x000fe400078e006e */
[----:B------:R-:W-:Y:S02]  /*2f090*/  IMAD.MOV.U32 R12, RZ, RZ, R3 ;  /* 0x000000ffff0c7224 */ /* 0x000fe400078e0003 */
[----:B------:R-:W-:-:S07]  /*2f0a0*/  IMAD.MOV.U32 R65, RZ, RZ, R14 ;  /* 0x000000ffff417224 */ /* 0x000fce00078e000e */
[----:B------:R-:W-:Y:S05]  /*2f0b0*/  WARPSYNC.COLLECTIVE R15, `(.L_x_2783) ;  /* 0x000000000f087348 */ /* 0x000fea0003c00000 */
[----:B------:R0:W1:Y:S02]  /*2f0c0*/  SHFL.IDX P6, R14, R13, R12, R11 ;  /* 0x0000000c0d0e7389 */ /* 0x00006400000c000b */
[----:B01----:R-:W-:Y:S01]  /*2f0d0*/  ENDCOLLECTIVE ;  /* 0x000000000000791b */ /* 0x003fe20003800000 */
.L_x_2783:
[----:B------:R-:W-:Y:S02]  /*2f0e0*/  IMAD.MOV.U32 R13, RZ, RZ, R112 ;  /* 0x000000ffff0d7224 */ /* 0x000fe400078e0070 */
[----:B------:R-:W-:Y:S01]  /*2f0f0*/  IMAD.MOV.U32 R12, RZ, RZ, R9 ;  /* 0x000000ffff0c7224 */ /* 0x000fe200078e0009 */
[----:B------:R-:W-:-:S07]  /*2f100*/  MOV R110, R14 ;  /* 0x0000000e006e7202 */ /* 0x000fce0000000f00 */
[----:B------:R-:W-:Y:S05]  /*2f110*/  WARPSYNC.COLLECTIVE R15, `(.L_x_2784) ;  /* 0x000000000f087348 */ /* 0x000fea0003c00000 */
[----:B------:R0:W1:Y:S02]  /*2f120*/  SHFL.IDX P6, R14, R13, R12, R11 ;  /* 0x0000000c0d0e7389 */ /* 0x00006400000c000b */
[----:B01----:R-:W-:Y:S01]  /*2f130*/  ENDCOLLECTIVE ;  /* 0x000000000000791b */ /* 0x003fe20003800000 */
.L_x_2784:
[----:B------:R-:W-:Y:S02]  /*2f140*/  IMAD.MOV.U32 R13, RZ, RZ, R114 ;  /* 0x000000ffff0d7224 */ /* 0x000fe400078e0072 */
[----:B------:R-:W-:Y:S02]  /*2f150*/  IMAD.MOV.U32 R12, RZ, RZ, R3 ;  /* 0x000000ffff0c7224 */ /* 0x000fe400078e0003 */
[----:B------:R-:W-:-:S07]  /*2f160*/  IMAD.MOV.U32 R67, RZ, RZ, R14 ;  /* 0x000000ffff437224 */ /* 0x000fce00078e000e */
[----:B------:R-:W-:Y:S05]  /*2f170*/  WARPSYNC.COLLECTIVE R15, `(.L_x_2785) ;  /* 0x000000000f087348 */ /* 0x000fea0003c00000 */
[----:B------:R0:W1:Y:S02]  /*2f180*/  SHFL.IDX P6, R14, R13, R12, R11 ;  /* 0x0000000c0d0e7389 */ /* 0x00006400000c000b */
[----:B01----:R-:W-:Y:S01]  /*2f190*/  ENDCOLLECTIVE ;  /* 0x000000000000791b */ /* 0x003fe20003800000 */
.L_x_2785:
[----:B------:R-:W-:Y:S02]  /*2f1a0*/  IMAD.MOV.U32 R13, RZ, RZ, R116 ;  /* 0x000000ffff0d7224 */ /* 0x000fe400078e0074 */
[----:B------:R-:W-:Y:S01]  /*2f1b0*/  IMAD.MOV.U32 R12, RZ, RZ, R9 ;  /* 0x000000ffff0c7224 */ /* 0x000fe200078e0009 */
[----:B------:R-:W-:-:S07]  /*2f1c0*/  MOV R114, R14 ;  /* 0x0000000e00727202 */ /* 0x000fce0000000f00 */
[----:B------:R-:W-:Y:S05]  /*2f1d0*/  WARPSYNC.COLLECTIVE R15, `(.L_x_2786) ;  /* 0x000000000f087348 */ /* 0x000fea0003c00000 */
[----:B------:R0:W1:Y:S02]  /*2f1e0*/  SHFL.IDX P6, R14, R13, R12, R11 ;  /* 0x0000000c0d0e7389 */ /* 0x00006400000c000b */
[----:B01----:R-:W-:Y:S01]  /*2f1f0*/  ENDCOLLECTIVE ;  /* 0x000000000000791b */ /* 0x003fe20003800000 */
.L_x_2786:
[----:B------:R-:W-:Y:S02]  /*2f200*/  IMAD.MOV.U32 R13, RZ, RZ, R118 ;  /* 0x000000ffff0d7224 */ /* 0x000fe400078e0076 */
[----:B------:R-:W-:Y:S02]  /*2f210*/  IMAD.MOV.U32 R12, RZ, RZ, R3 ;  /* 0x000000ffff0c7224 */ /* 0x000fe400078e0003 */
[----:B------:R-:W-:-:S07]  /*2f220*/  IMAD.MOV.U32 R69, RZ, RZ, R14 ;  /* 0x000000ffff457224 */ /* 0x000fce00078e000e */
[----:B------:R-:W-:Y:S05]  /*2f230*/  WARPSYNC.COLLECTIVE R15, `(.L_x_2787) ;  /* 0x000000000f087348 */ /* 0x000fea0003c00000 */
[----:B------:R0:W1:Y:S02]  /*2f240*/  SHFL.IDX P6, R14, R13, R12, R11 ;  /* 0x0000000c0d0e7389 */ /* 0x00006400000c000b */
[----:B01----:R-:W-:Y:S01]  /*2f250*/  ENDCOLLECTIVE ;  /* 0x000000000000791b */ /* 0x003fe20003800000 */
.L_x_2787:
[----:B------:R-:W-:Y:S02]  /*2f260*/  IMAD.MOV.U32 R13, RZ, RZ, R120 ;  /* 0x000000ffff0d7224 */ /* 0x000fe400078e0078 */
[----:B------:R-:W-:Y:S01]  /*2f270*/  IMAD.MOV.U32 R12, RZ, RZ, R9 ;  /* 0x000000ffff0c7224 */ /* 0x000fe200078e0009 */
[----:B------:R-:W-:-:S07]  /*2f280*/  MOV R118, R14 ;  /* 0x0000000e00767202 */ /* 0x000fce0000000f00 */
[----:B------:R-:W-:Y:S05]  /*2f290*/  WARPSYNC.COLLECTIVE R15, `(.L_x_2788) ;  /* 0x000000000f087348 */ /* 0x000fea0003c00000 */
[----:B------:R0:W1:Y:S02]  /*2f2a0*/  SHFL.IDX P6, R14, R13, R12, R11 ;  /* 0x0000000c0d0e7389 */ /* 0x00006400000c000b */
[----:B01----:R-:W-:Y:S01]  /*2f2b0*/  ENDCOLLECTIVE ;  /* 0x000000000000791b */ /* 0x003fe20003800000 */
.L_x_2788:
[----:B------:R-:W-:Y:S02]  /*2f2c0*/  IMAD.MOV.U32 R13, RZ, RZ, R122 ;  /* 0x000000ffff0d7224 */ /* 0x000fe400078e007a */
[----:B------:R-:W-:Y:S02]  /*2f2d0*/  IMAD.MOV.U32 R12, RZ, RZ, R3 ;  /* 0x000000ffff0c7224 */ /* 0x000fe400078e0003 */
[----:B------:R-:W-:-:S07]  /*2f2e0*/  IMAD.MOV.U32 R71, RZ, RZ, R14 ;  /* 0x000000ffff477224 */ /* 0x000fce00078e000e */
[----:B------:R-:W-:Y:S05]  /*2f2f0*/  WARPSYNC.COLLECTIVE R15, `(.L_x_2789) ;  /* 0x000000000f087348 */ /* 0x000fea0003c00000 */
[----:B------:R0:W1:Y:S02]  /*2f300*/  SHFL.IDX P6, R14, R13, R12, R11 ;  /* 0x0000000c0d0e7389 */ /* 0x00006400000c000b */
[----:B01----:R-:W-:Y:S01]  /*2f310*/  ENDCOLLECTIVE ;  /* 0x000000000000791b */ /* 0x003fe20003800000 */
.L_x_2789:
[----:B------:R-:W-:Y:S02]  /*2f320*/  IMAD.MOV.U32 R13, RZ, RZ, R124 ;  /* 0x000000ffff0d7224 */ /* 0x000fe400078e007c */
[----:B------:R-:W-:Y:S01]  /*2f330*/  IMAD.MOV.U32 R12, RZ, RZ, R9 ;  /* 0x000000ffff0c7224 */ /* 0x000fe200078e0009 */
[----:B------:R-:W-:-:S07]  /*2f340*/  MOV R122, R14 ;  /* 0x0000000e007a7202 */ /* 0x000fce0000000f00 */
[----:B------:R-:W-:Y:S05]  /*2f350*/  WARPSYNC.COLLECTIVE R15, `(.L_x_2790) ;  /* 0x000000000f087348 */ /* 0x000fea0003c00000 */
[----:B------:R0:W1:Y:S02]  /*2f360*/  SHFL.IDX P6, R14, R13, R12, R11 ;  /* 0x0000000c0d0e7389 */ /* 0x00006400000c000b */
[----:B01----:R-:W-:Y:S01]  /*2f370*/  ENDCOLLECTIVE ;  /* 0x000000000000791b */ /* 0x003fe20003800000 */
.L_x_2790:
[----:B------:R-:W-:Y:S02]  /*2f380*/  IMAD.MOV.U32 R13, RZ, RZ, R126 ;  /* 0x000000ffff0d7224 */ /* 0x000fe400078e007e */
[----:B------:R-:W-:Y:S02]  /*2f390*/  IMAD.MOV.U32 R12, RZ, RZ, R3 ;  /* 0x000000ffff0c7224 */ /* 0x000fe400078e0003 */
[----:B------:R-:W-:-:S07]  /*2f3a0*/  IMAD.MOV.U32 R113, RZ, RZ, R14 ;  /* 0x000000ffff717224 */ /* 0x000fce00078e000e */
[----:B------:R-:W-:Y:S05]  /*2f3b0*/  WARPSYNC.COLLECTIVE R15, `(.L_x_2791) ;  /* 0x000000000f087348 */ /* 0x000fea0003c00000 */
[----:B------:R0:W1:Y:S02]  /*2f3c0*/  SHFL.IDX P6, R14, R13, R12, R11 ;  /* 0x0000000c0d0e7389 */ /* 0x00006400000c000b */
[----:B01----:R-:W-:Y:S01]  /*2f3d0*/  ENDCOLLECTIVE ;  /* 0x000000000000791b */ /* 0x003fe20003800000 */
.L_x_2791:
[----:B------:R-:W-:Y:S02]  /*2f3e0*/  IMAD.MOV.U32 R13, RZ, RZ, R128 ;  /* 0x000000ffff0d7224 */ /* 0x000fe400078e0080 */
[----:B------:R-:W-:Y:S01]  /*2f3f0*/  IMAD.MOV.U32 R12, RZ, RZ, R9 ;  /* 0x000000ffff0c7224 */ /* 0x000fe200078e0009 */
[----:B------:R-:W-:-:S07]  /*2f400*/  MOV R126, R14 ;  /* 0x0000000e007e7202 */ /* 0x000fce0000000f00 */
[----:B------:R-:W-:Y:S05]  /*2f410*/  WARPSYNC.COLLECTIVE R15, `(.L_x_2792) ;  /* 0x000000000f087348 */ /* 0x000fea0003c00000 */
[----:B------:R0:W1:Y:S02]  /*2f420*/  SHFL.IDX P6, R14, R13, R12, R11 ;  /* 0x0000000c0d0e7389 */ /* 0x00006400000c000b */
[----:B01----:R-:W-:Y:S01]  /*2f430*/  ENDCOLLECTIVE ;  /* 0x000000000000791b */ /* 0x003fe20003800000 */
.L_x_2792:
[----:B------:R-:W-:Y:S02]  /*2f440*/  IMAD.MOV.U32 R13, RZ, RZ, R130 ;  /* 0x000000ffff0d7224 */ /* 0x000fe400078e0082 */
[----:B------:R-:W-:Y:S02]  /*2f450*/  IMAD.MOV.U32 R12, RZ, RZ, R3 ;  /* 0x000000ffff0c7224 */ /* 0x000fe400078e0003 */
[----:B------:R-:W-:-:S07]  /*2f460*/  IMAD.MOV.U32 R115, RZ, RZ, R14 ;  /* 0x000000ffff737224 */ /* 0x000fce00078e000e */
[----:B------:R-:W-:Y:S05]  /*2f470*/  WARPSYNC.COLLECTIVE R15, `(.L_x_2793) ;  /* 0x000000000f087348 */ /* 0x000fea0003c00000 */
[----:B------:R0:W1:Y:S02]  /*2f480*/  SHFL.IDX P6, R14, R13, R12, R11 ;  /* 0x0000000c0d0e7389 */ /* 0x00006400000c000b */
[----:B01----:R-:W-:Y:S01]  /*2f490*/  ENDCOLLECTIVE ;  /* 0x000000000000791b */ /* 0x003fe20003800000 */
.L_x_2793:
        /* <DEDUP_REMOVED lines=8> */
.L_x_2794:
[----:B------:R-:W-:Y:S02]  /*2f520*/  IMAD.MOV.U32 R13, RZ, RZ, R134 ;  /* 0x000000ffff0d7224 */ /* 0x000fe400078e0086 */
[----:B------:R-:W-:Y:S02]  /*2f530*/  IMAD.MOV.U32 R12, RZ, RZ, R3 ;  /* 0x000000ffff0c7224 */ /* 0x000fe400078e0003 */
[----:B------:R-:W-:-:S07]  /*2f540*/  IMAD.MOV.U32 R117, RZ, RZ, R14 ;  /* 0x000000ffff757224 */ /* 0x000fce00078e000e */
[----:B------:R-:W-:Y:S05]  /*2f550*/  WARPSYNC.COLLECTIVE R15, `(.L_x_2795) ;  /* 0x000000000f087348 */ /* 0x000fea0003c00000 */
[----:B------:R0:W1:Y:S02]  /*2f560*/  SHFL.IDX P6, R14, R13, R12, R11 ;  /* 0x0000000c0d0e7389 */ /* 0x00006400000c000b */
[----:B01----:R-:W-:Y:S01]  /*2f570*/  ENDCOLLECTIVE ;  /* 0x000000000000791b */ /* 0x003fe20003800000 */
.L_x_2795:
[----:B------:R-:W-:Y:S02]  /*2f580*/  IMAD.MOV.U32 R13, RZ, RZ, R136 ;  /* 0x000000ffff0d7224 */ /* 0x000fe400078e0088 */
[----:B------:R-:W-:Y:S01]  /*2f590*/  IMAD.MOV.U32 R12, RZ, RZ, R9 ;  /* 0x000000ffff0c7224 */ /* 0x000fe200078e0009 */
[----:B------:R-:W-:-:S07]  /*2f5a0*/  MOV R134, R14 ;  /* 0x0000000e00867202 */ /* 0x000fce0000000f00 */
[----:B------:R-:W-:Y:S05]  /*2f5b0*/  WARPSYNC.COLLECTIVE R15, `(.L_x_2796) ;  /* 0x000000000f087348 */ /* 0x000fea0003c00000 */
[----:B------:R0:W1:Y:S02]  /*2f5c0*/  SHFL.IDX P6, R14, R13, R12, R11 ;  /* 0x0000000c0d0e7389 */ /* 0x00006400000c000b */
[----:B01----:R-:W-:Y:S01]  /*2f5d0*/  ENDCOLLECTIVE ;  /* 0x000000000000791b */ /* 0x003fe20003800000 */
.L_x_2796:
[----:B------:R-:W-:Y:S02]  /*2f5e0*/  IMAD.MOV.U32 R13, RZ, RZ, R138 ;  /* 0x000000ffff0d7224 */ /* 0x000fe400078e008a */
[----:B------:R-:W-:Y:S02]  /*2f5f0*/  IMAD.MOV.U32 R12, RZ, RZ, R3 ;  /* 0x000000ffff0c7224 */ /* 0x000fe400078e0003 */
[----:B------:R-:W-:-:S07]  /*2f600*/  IMAD.MOV.U32 R119, RZ, RZ, R14 ;  /* 0x000000ffff777224 */ /* 0x000fce00078e000e */
[----:B------:R-:W-:Y:S05]  /*2f610*/  WARPSYNC.COLLECTIVE R15, `(.L_x_2797) ;  /* 0x000000000f087348 */ /* 0x000fea0003c00000 */
[----:B------:R0:W1:Y:S02]  /*2f620*/  SHFL.IDX P6, R14, R13, R12, R11 ;  /* 0x0000000c0d0e7389 */ /* 0x00006400000c000b */
[----:B01----:R-:W-:Y:S01]  /*2f630*/  ENDCOLLECTIVE ;  /* 0x000000000000791b */ /* 0x003fe20003800000 */
.L_x_2797:
[----:B------:R-:W-:Y:S02]  /*2f640*/  IMAD.MOV.U32 R13, RZ, RZ, R140 ;  /* 0x000000ffff0d7224 */ /* 0x000fe400078e008c */
[----:B------:R-:W-:Y:S01]  /*2f650*/  IMAD.MOV.U32 R12, RZ, RZ, R9 ;  /* 0x000000ffff0c7224 */ /* 0x000fe200078e0009 */
[----:B------:R-:W-:-:S07]  /*2f660*/  MOV R138, R14 ;  /* 0x0000000e008a7202 */ /* 0x000fce0000000f00 */
[----:B------:R-:W-:Y:S05]  /*2f670*/  WARPSYNC.COLLECTIVE R15, `(.L_x_2798) ;  /* 0x000000000f087348 */ /* 0x000fea0003c00000 */
[----:B------:R0:W1:Y:S02]  /*2f680*/  SHFL.IDX P6, R14, R13, R12, R11 ;  /* 0x0000000c0d0e7389 */ /* 0x00006400000c000b */
[----:B01----:R-:W-:Y:S01]  /*2f690*/  ENDCOLLECTIVE ;  /* 0x000000000000791b */ /* 0x003fe20003800000 */
.L_x_2798:
[----:B------:R-:W-:Y:S01]  /*2f6a0*/  IMAD.MOV.U32 R13, RZ, RZ, R6 ;  /* 0x000000ffff0d7224 */ /* 0x000fe200078e0006 */
[----:B------:R-:W-:Y:S01]  /*2f6b0*/  SEL R6, R8, R7, P0 ;  /* 0x0000000708067207 */ /* 0x000fe20000000000 */
        /* <DEDUP_REMOVED lines=8> */
.L_x_2799:
[----:B------:R-:W-:Y:S01]  /*2f740*/  IMAD.MOV.U32 R13, RZ, RZ, R5 ;  /* 0x000000ffff0d7224 */ /* 0x000fe200078e0005 */
[----:B------:R-:W-:Y:S01]  /*2f750*/  SEL R5, R82, R53, P0 ;  /* 0x0000003552057207 */ /* 0x000fe20000000000 */
[----:B------:R-:W-:Y:S01]  /*2f760*/  IMAD.MOV.U32 R12, RZ, RZ, R9 ;  /* 0x000000ffff0c7224 */ /* 0x000fe200078e0009 */
[----:B------:R-:W-:Y:S02]  /*2f770*/  SEL R9, R86, R55, P0 ;  /* 0x0000003756097207 */ /* 0x000fe40000000000 */
[----:B------:R-:W-:Y:S02]  /*2f780*/  SEL R53, R122, R113, P0 ;  /* 0x000000717a357207 */ /* 0x000fe40000000000 */
[----:B------:R-:W-:-:S07]  /*2f790*/  MOV R75, R14 ;  /* 0x0000000e004b7202 */ /* 0x000fce0000000f00 */
[----:B------:R-:W-:Y:S05]  /*2f7a0*/  WARPSYNC.COLLECTIVE R15, `(.L_x_2800) ;  /* 0x000000000f087348 */ /* 0x000fea0003c00000 */
[----:B------:R0:W1:Y:S02]  /*2f7b0*/  SHFL.IDX P6, R14, R13, R12, R11 ;  /* 0x0000000c0d0e7389 */ /* 0x00006400000c000b */
[----:B01----:R-:W-:Y:S01]  /*2f7c0*/  ENDCOLLECTIVE ;  /* 0x000000000000791b */ /* 0x003fe20003800000 */
.L_x_2800:
        /* <DEDUP_REMOVED lines=15> */
[----:B------:R-:W-:Y:S01]  /*2f8c0*/  SEL R72, R78, R51, P0 ;  /* 0x000000334e487207 */ /* 0x000fe20000000000 */
[----:B------:R-:W-:Y:S01]  /*2f8d0*/  IMAD.MOV.U32 R78, RZ, RZ, RZ ;  /* 0x000000ffff4e7224 */ /* 0x000fe200078e00ff */
        /* <DEDUP_REMOVED lines=17> */
.L_x_2539:
[----:B------:R-:W-:Y:S01]  /*2f9f0*/  IMAD.MOV.U32 R13, RZ, RZ, R3 ;  /* 0x000000ffff0d7224 */ /* 0x000fe200078e0003 */
[----:B------:R-:W-:Y:S01]  /*2fa00*/  MOV R12, RZ ;  /* 0x000000ff000c7202 */ /* 0x000fe20000000f00 */
[----:B------:R-:W-:Y:S02]  /*2fa10*/  IMAD.MOV.U32 R11, RZ, RZ, 0x181f ;  /* 0x0000181fff0b7424 */ /* 0x000fe400078e00ff */
[----:B------:R-:W-:-:S07]  /*2fa20*/  IMAD.MOV.U32 R15, RZ, RZ, -0x1 ;  /* 0xffffffffff0f7424 */ /* 0x000fce00078e00ff */
[----:B0-----:R-:W-:Y:S05]  /*2fa30*/  WARPSYNC.COLLECTIVE R15, `(.L_x_2802) ;  /* 0x000000000f087348 */ /* 0x001fea0003c00000 */
[----:B------:R1:W2:Y:S02]  /*2fa40*/  SHFL.IDX P6, R14, R13, R12, R11 ;  /* 0x0000000c0d0e7389 */ /* 0x0002a400000c000b */
[----:B012---:R-:W-:Y:S01]  /*2fa50*/  ENDCOLLECTIVE ;  /* 0x000000000000791b */ /* 0x007fe20003800000 */
.L_x_2802:
[----:B------:R-:W-:Y:S02]  /*2fa60*/  IMAD.MOV.U32 R13, RZ, RZ, R2 ;  /* 0x000000ffff0d7224 */ /* 0x000fe400078e0002 */
[----:B------:R-:W-:-:S07]  /*2fa70*/  IMAD.MOV.U32 R0, RZ, RZ, R14 ;  /* 0x000000ffff007224 */ /* 0x000fce00078e000e */
[----:B------:R-:W-:Y:S05]  /*2fa80*/  WARPSYNC.COLLECTIVE R15, `(.L_x_2803) ;  /* 0x000000000f087348 */ /* 0x000fea0003c00000 */
[----:B------:R0:W1:Y:S02]  /*2fa90*/  SHFL.IDX P6, R14, R13, R12, R11 ;  /* 0x0000000c0d0e7389 */ /* 0x00006400000c000b */
[----:B01----:R-:W-:Y:S01]  /*2faa0*/  ENDCOLLECTIVE ;  /* 0x000000000000791b */ /* 0x003fe20003800000 */
.L_x_2803:
[----:B------:R-:W-:Y:S05]  /*2fab0*/  BRA `(.L_x_2804) ;  /* 0xffffff4400687947 */ /* 0x000fea000383ffff */
.L_x_2542:
        /* <DEDUP_REMOVED lines=8> */
.L_x_2806:
[----:B------:R-:W-:Y:S05]  /*2fb40*/  BSYNC B1 ;  /* 0x0000000000017941 */ /* 0x000fea0003800000 */
.L_x_2805:
        /* <DEDUP_REMOVED lines=8> */
.L_x_2807:
[----:B------:R-:W-:Y:S05]  /*2fbd0*/  BRA `(.L_x_2808) ;  /* 0xffffff4400887947 */ /* 0x000fea000383ffff */
.L_x_2545:
[----:B------:R-:W-:Y:S01]  /*2fbe0*/  BSSY B1, `(.L_x_2809) ;  /* 0x0000008000017945 */ /* 0x000fe20003800000 */
[----:B----4-:R-:W-:Y:S02]  /*2fbf0*/  IMAD.MOV.U32 R13, RZ, RZ, R3 ;  /* 0x000000ffff0d7224 */ /* 0x010fe400078e0003 */
[----:B------:R-:W-:Y:S02]  /*2fc00*/  IMAD.MOV.U32 R12, RZ, RZ, 0x2 ;  /* 0x00000002ff0c7424 */ /* 0x000fe400078e00ff */
[----:B------:R-:W-:Y:S02]  /*2fc10*/  IMAD.MOV.U32 R11, RZ, RZ, 0x181f ;  /* 0x0000181fff0b7424 */ /* 0x000fe400078e00ff */
[----:B------:R-:W-:-:S07]  /*2fc20*/  IMAD.MOV.U32 R15, RZ, RZ, -0x1 ;  /* 0xffffffffff0f7424 */ /* 0x000fce00078e00ff */
[----:B0123--:R-:W-:Y:S05]  /*2fc30*/  WARPSYNC.COLLECTIVE R15, `(.L_x_2810) ;  /* 0x000000000f087348 */ /* 0x00ffea0003c00000 */
[----:B---3--:R3:W4:Y:S02]  /*2fc40*/  SHFL.IDX P6, R14, R13, R12, R11 ;  /* 0x0000000c0d0e7389 */ /* 0x00872400000c000b */
[----:B01234-:R-:W-:Y:S01]  /*2fc50*/  ENDCOLLECTIVE ;  /* 0x000000000000791b */ /* 0x01ffe20003800000 */
.L_x_2810:
[----:B------:R-:W-:Y:S05]  /*2fc60*/  BSYNC B1 ;  /* 0x0000000000017941 */ /* 0x000fea0003800000 */
.L_x_2809:
        /* <DEDUP_REMOVED lines=8> */
.L_x_2811:
[----:B------:R-:W-:Y:S05]  /*2fcf0*/  BRA `(.L_x_2812) ;  /* 0xffffff4400a87947 */ /* 0x000fea000383ffff */
.L_x_2548:
        /* <DEDUP_REMOVED lines=8> */
.L_x_2814:
[----:B------:R-:W-:Y:S05]  /*2fd80*/  BSYNC B1 ;  /* 0x0000000000017941 */ /* 0x000fea0003800000 */
.L_x_2813:
        /* <DEDUP_REMOVED lines=8> */
.L_x_2815:
[----:B------:R-:W-:Y:S05]  /*2fe10*/  BRA `(.L_x_2816) ;  /* 0xffffff4400c87947 */ /* 0x000fea000383ffff */
.L_x_2565:
[----:B------:R-:W1:Y:S01]  /*2fe20*/  S2R R7, SR_TID.X ;  /* 0x0000000000077919 */ /* 0x000e620000002100 */
[----:B------:R-:W-:Y:S01]  /*2fe30*/  BSSY B1, `(.L_x_2817) ;  /* 0x000000a000017945 */ /* 0x000fe20003800000 */
[----:B------:R-:W-:Y:S02]  /*2fe40*/  IMAD.MOV.U32 R12, RZ, RZ, RZ ;  /* 0x000000ffff0c7224 */ /* 0x000fe400078e00ff */
[----:B------:R-:W-:Y:S02]  /*2fe50*/  IMAD.MOV.U32 R11, RZ, RZ, 0x1f ;  /* 0x0000001fff0b7424 */ /* 0x000fe400078e00ff */
[----:B------:R-:W-:Y:S01]  /*2fe60*/  IMAD.MOV.U32 R15, RZ, RZ, -0x1 ;  /* 0xffffffffff0f7424 */ /* 0x000fe200078e00ff */
[----:B-1----:R-:W-:-:S04]  /*2fe70*/  SHF.R.U32.HI R7, RZ, 0x5, R7 ;  /* 0x00000005ff077819 */ /* 0x002fc80000011607 */
[----:B------:R-:W-:-:S05]  /*2fe80*/  LOP3.LUT R7, R7, 0x3, RZ, 0xc0, !PT ;  /* 0x0000000307077812 */ /* 0x000fca00078ec0ff */
[----:B0-----:R-:W-:-:S07]  /*2fe90*/  IMAD.MOV.U32 R13, RZ, RZ, R7 ;  /* 0x000000ffff0d7224 */ /* 0x001fce00078e0007 */
[----:B------:R-:W-:Y:S05]  /*2fea0*/  WARPSYNC.COLLECTIVE R15, `(.L_x_2818) ;  /* 0x000000000f087348 */ /* 0x000fea0003c00000 */
[----:B------:R0:W1:Y:S02]  /*2feb0*/  SHFL.IDX P6, R14, R13, R12, R11 ;  /* 0x0000000c0d0e7389 */ /* 0x00006400000c000b */
[----:B01----:R-:W-:Y:S01]  /*2fec0*/  ENDCOLLECTIVE ;  /* 0x000000000000791b */ /* 0x003fe20003800000 */
.L_x_2818:
[----:B------:R-:W-:Y:S05]  /*2fed0*/  BSYNC B1 ;  /* 0x0000000000017941 */ /* 0x000fea0003800000 */
.L_x_2817:
[----:B------:R-:W-:Y:S05]  /*2fee0*/  BRA `(.L_x_2819) ;  /* 0xffffff5c00c87947 */ /* 0x000fea000383ffff */
.L_x_2567:
[----:B------:R-:W-:Y:S01]  /*2fef0*/  BSSY B1, `(.L_x_2820) ;  /* 0x0000006000017945 */ /* 0x000fe20003800000 */
[----:B------:R-:W-:-:S07]  /*2ff00*/  MOV R15, 0xffffffff ;  /* 0xffffffff000f7802 */ /* 0x000fce0000000f00 */
[----:B01----:R-:W-:Y:S05]  /*2ff10*/  WARPSYNC.COLLECTIVE R15, `(.L_x_2821) ;  /* 0x000000000f0c7348 */ /* 0x003fea0003c00000 */
[----:B------:R-:W-:Y:S02]  /*2ff20*/  ELECT P6, UR62, PT ;  /* 0x00000000003e782f */ /* 0x000fe400038c0000 */
[----:B------:R-:W-:Y:S01]  /*2ff30*/  MOV R14, UR62 ;  /* 0x0000003e000e7c02 */ /* 0x000fe20008000f00 */
[----:B01----:R-:W-:Y:S10]  /*2ff40*/  ENDCOLLECTIVE ;  /* 0x000000000000791b */ /* 0x003ff40003800000 */
.L_x_2821:
[----:B------:R-:W-:Y:S05]  /*2ff50*/  BSYNC B1 ;  /* 0x0000000000017941 */ /* 0x000fea0003800000 */
.L_x_2820:
[----:B------:R-:W-:Y:S05]  /*2ff60*/  BRA `(.L_x_2566) ;  /* 0xffffff5c00c07947 */ /* 0x000fea000383ffff */
.L_x_2569:
[----:B-1----:R-:W2:Y:S02]  /*2ff70*/  LDL R3, [R1+0x4] ;  /* 0x0000040001037983 */ /* 0x002ea40000100800 */
[----:B--2---:R1:W2:Y:S02]  /*2ff80*/  SYNCS.PHASECHK.TRANS64.TRYWAIT P0, [R3+URZ+0x38820], R2 ;  /* 0x03882002030075a7 */ /* 0x0042a4000800017f */
[----:B--2---:R-:W-:Y:S05]  /*2ff90*/  @!P0 NANOSLEEP.SYNCS 0x989680 ;  /* 0x009896800000895d */ /* 0x004fea0003900000 */
[----:B------:R-:W2:Y:S02]  /*2ffa0*/  @!P0 SYNCS.PHASECHK.TRANS64 P0, [R3+URZ+0x38820], R2 ;  /* 0x03882002030085a7 */ /* 0x000ea4000800007f */
[----:B--2---:R-:W-:Y:S05]  /*2ffb0*/  @!P0 BRA `(.L_x_2569) ;  /* 0xfffffffc00ec8947 */ /* 0x004fea000383ffff */
[----:B------:R-:W-:Y:S05]  /*2ffc0*/  BRA `(.L_x_2822) ;  /* 0xffffff5c00d07947 */ /* 0x000fea000383ffff */
.L_x_2573:
[----:B-1----:R1:W2:Y:S02]  /*2ffd0*/  SYNCS.PHASECHK.TRANS64.TRYWAIT P0, [R5+URZ+0x388a0], R8 ;  /* 0x0388a008050075a7 */ /* 0x0022a4000800017f */
[----:B--2---:R-:W-:Y:S05]  /*2ffe0*/  @!P0 NANOSLEEP.SYNCS 0x989680 ;  /* 0x009896800000895d */ /* 0x004fea0003900000 */
[----:B------:R-:W2:Y:S02]  /*2fff0*/  @!P0 SYNCS.PHASECHK.TRANS64 P0, [R5+URZ+0x388a0], R8 ;  /* 0x0388a008050085a7 */ /* 0x000ea4000800007f */
[----:B--2---:R-:W-:Y:S05]  /*30000*/  @!P0 BRA `(.L_x_2573) ;  /* 0xfffffffc00f08947 */ /* 0x004fea000383ffff */
[----:B------:R-:W-:Y:S05]  /*30010*/  BRA `(.L_x_2823) ;  /* 0xffffff5c00f87947 */ /* 0x000fea000383ffff */
.L_x_2579:
[----:B--2---:R2:W3:Y:S02]  /*30020*/  SYNCS.PHASECHK.TRANS64.TRYWAIT P0, [R5+URZ+0x388c0], R8 ;  /* 0x0388c008050075a7 */ /* 0x0044e4000800017f */
[----:B---3--:R-:W-:Y:S05]  /*30030*/  @!P0 NANOSLEEP.SYNCS 0x989680 ;  /* 0x009896800000895d */ /* 0x008fea0003900000 */
[----:B------:R-:W3:Y:S02]  /*30040*/  @!P0 SYNCS.PHASECHK.TRANS64 P0, [R5+URZ+0x388c0], R8 ;  /* 0x0388c008050085a7 */ /* 0x000ee4000800007f */
[----:B---3--:R-:W-:Y:S05]  /*30050*/  @!P0 BRA `(.L_x_2579) ;  /* 0xfffffffc00f08947 */ /* 0x008fea000383ffff */
[----:B------:R-:W-:Y:S05]  /*30060*/  BRA `(.L_x_2824) ;  /* 0xffffff6000bc7947 */ /* 0x000fea000383ffff */
.L_x_2587:
[----:B-1----:R1:W2:Y:S02]  /*30070*/  SYNCS.PHASECHK.TRANS64.TRYWAIT P1, [R6+URZ+0x388a0], R5 ;  /* 0x0388a005060075a7 */ /* 0x0022a4000802017f */
[----:B--2---:R-:W-:Y:S05]  /*30080*/  @!P1 NANOSLEEP.SYNCS 0x989680 ;  /* 0x009896800000995d */ /* 0x004fea0003900000 */
[----:B------:R-:W2:Y:S02]  /*30090*/  @!P1 SYNCS.PHASECHK.TRANS64 P1, [R6+URZ+0x388a0], R5 ;  /* 0x0388a005060095a7 */ /* 0x000ea4000802007f */
[----:B--2---:R-:W-:Y:S05]  /*300a0*/  @!P1 BRA `(.L_x_2587) ;  /* 0xfffffffc00f09947 */ /* 0x004fea000383ffff */
[----:B------:R-:W-:Y:S05]  /*300b0*/  BRA `(.L_x_2825) ;  /* 0xffffff6400d07947 */ /* 0x000fea000383ffff */
.L_x_2593:
[----:B--2---:R2:W3:Y:S02]  /*300c0*/  SYNCS.PHASECHK.TRANS64.TRYWAIT P1, [R6+URZ+0x388c0], R5 ;  /* 0x0388c005060075a7 */ /* 0x0044e4000802017f */
[----:B---3--:R-:W-:Y:S05]  /*300d0*/  @!P1 NANOSLEEP.SYNCS 0x989680 ;  /* 0x009896800000995d */ /* 0x008fea0003900000 */
[----:B------:R-:W3:Y:S02]  /*300e0*/  @!P1 SYNCS.PHASECHK.TRANS64 P1, [R6+URZ+0x388c0], R5 ;  /* 0x0388c005060095a7 */ /* 0x000ee4000802007f */
[----:B---3--:R-:W-:Y:S05]  /*300f0*/  @!P1 BRA `(.L_x_2593) ;  /* 0xfffffffc00f09947 */ /* 0x008fea000383ffff */
[----:B------:R-:W-:Y:S05]  /*30100*/  BRA `(.L_x_2826) ;  /* 0xffffff6800907947 */ /* 0x000fea000383ffff */
.L_x_2609:
        /* <DEDUP_REMOVED lines=8> */
[----:B--2---:R-:W-:Y:S05]  /*30190*/  WARPSYNC.COLLECTIVE R15, `(.L_x_2828) ;  /* 0x000000000f087348 */ /* 0x004fea0003c00000 */
[----:B------:R0:W1:Y:S02]  /*301a0*/  SHFL.IDX P6, R14, R13, R12, R11 ;  /* 0x0000000c0d0e7389 */ /* 0x00006400000c000b */
[----:B012---:R-:W-:Y:S01]  /*301b0*/  ENDCOLLECTIVE ;  /* 0x000000000000791b */ /* 0x007fe20003800000 */
.L_x_2828:
[----:B------:R-:W-:Y:S05]  /*301c0*/  BSYNC B0 ;  /* 0x0000000000007941 */ /* 0x000fea0003800000 */
.L_x_2827:
[----:B------:R-:W-:Y:S05]  /*301d0*/  BRA `(.L_x_2829) ;  /* 0xffffff7400a07947 */ /* 0x000fea000383ffff */
.L_x_2611:
[----:B------:R-:W-:Y:S01]  /*301e0*/  BSSY B0, `(.L_x_2830) ;  /* 0x0000006000007945 */ /* 0x000fe20003800000 */
[----:B------:R-:W-:-:S07]  /*301f0*/  IMAD.MOV.U32 R15, RZ, RZ, -0x1 ;  /* 0xffffffffff0f7424 */ /* 0x000fce00078e00ff */
[----:B012---:R-:W-:Y:S05]  /*30200*/  WARPSYNC.COLLECTIVE R15, `(.L_x_2831) ;  /* 0x000000000f0c7348 */ /* 0x007fea0003c00000 */
[----:B------:R-:W-:Y:S02]  /*30210*/  ELECT P6, UR62, PT ;  /* 0x00000000003e782f */ /* 0x000fe400038c0000 */
[----:B------:R-:W-:Y:S01]  /*30220*/  MOV R14, UR62 ;  /* 0x0000003e000e7c02 */ /* 0x000fe20008000f00 */
[----:B012---:R-:W-:Y:S10]  /*30230*/  ENDCOLLECTIVE ;  /* 0x000000000000791b */ /* 0x007ff40003800000 */
.L_x_2831:
[----:B------:R-:W-:Y:S05]  /*30240*/  BSYNC B0 ;  /* 0x0000000000007941 */ /* 0x000fea0003800000 */
.L_x_2830:
[----:B------:R-:W-:Y:S05]  /*30250*/  BRA `(.L_x_2832) ;  /* 0xffffff7400ac7947 */ /* 0x000fea000383ffff */
.L_x_2613:
[----:B-1----:R1:W2:Y:S02]  /*30260*/  SYNCS.PHASECHK.TRANS64.TRYWAIT P0, [R0+URZ+0x38880], R3 ;  /* 0x03888003000075a7 */ /* 0x0022a4000800017f */
[----:B--2---:R-:W-:Y:S05]  /*30270*/  @!P0 NANOSLEEP.SYNCS 0x989680 ;  /* 0x009896800000895d */ /* 0x004fea0003900000 */
[----:B------:R-:W2:Y:S02]  /*30280*/  @!P0 SYNCS.PHASECHK.TRANS64 P0, [R0+URZ+0x38880], R3 ;  /* 0x03888003000085a7 */ /* 0x000ea4000800007f */
[----:B--2---:R-:W-:Y:S05]  /*30290*/  @!P0 BRA `(.L_x_2613) ;  /* 0xfffffffc00f08947 */ /* 0x004fea000383ffff */
[----:B------:R-:W-:Y:S05]  /*302a0*/  BRA `(.L_x_2833) ;  /* 0xffffff7800247947 */ /* 0x000fea000383ffff */
.L_x_2615:
[----:B--2---:R2:W3:Y:S02]  /*302b0*/  SYNCS.PHASECHK.TRANS64.TRYWAIT P0, [R0+URZ+0x38840], R3 ;  /* 0x03884003000075a7 */ /* 0x0044e4000800017f */
[----:B---3--:R-:W-:Y:S05]  /*302c0*/  @!P0 NANOSLEEP.SYNCS 0x989680 ;  /* 0x009896800000895d */ /* 0x008fea0003900000 */
[----:B------:R-:W3:Y:S02]  /*302d0*/  @!P0 SYNCS.PHASECHK.TRANS64 P0, [R0+URZ+0x38840], R3 ;  /* 0x03884003000085a7 */ /* 0x000ee4000800007f */
[----:B---3--:R-:W-:Y:S05]  /*302e0*/  @!P0 BRA `(.L_x_2615) ;  /* 0xfffffffc00f08947 */ /* 0x008fea000383ffff */
[----:B------:R-:W-:Y:S05]  /*302f0*/  BRA `(.L_x_2834) ;  /* 0xffffff7800987947 */ /* 0x000fea000383ffff */
.L_x_2619:
[----:B------:R-:W2:Y:S01]  /*30300*/  LDL.LU R11, [R1+0x5c] ;  /* 0x00005c00010b7983 */ /* 0x000ea20000300800 */
[----:B------:R-:W-:Y:S01]  /*30310*/  MOV R13, R2 ;  /* 0x00000002000d7202 */ /* 0x000fe20000000f00 */
[----:B------:R-:W-:Y:S01]  /*30320*/  IMAD.MOV.U32 R12, RZ, RZ, RZ ;  /* 0x000000ffff0c7224 */ /* 0x000fe200078e00ff */
[----:B------:R-:W-:Y:S01]  /*30330*/  LOP3.LUT R5, R5, 0x7f, RZ, 0xc0, !PT ;  /* 0x0000007f05057812 */ /* 0x000fe200078ec0ff */
[----:B------:R-:W-:-:S03]  /*30340*/  IMAD.MOV.U32 R15, RZ, RZ, -0x1 ;  /* 0xffffffffff0f7424 */ /* 0x000fc600078e00ff */
[----:B------:R-:W-:-:S05]  /*30350*/  SHF.R.U32.HI R7, RZ, 0x3, R5 ;  /* 0x00000003ff077819 */ /* 0x000fca0000011605 */
[----:B------:R-:W-:Y:S02]  /*30360*/  IMAD R17, R17, 0x80, R7 ;  /* 0x0000008011117824 */ /* 0x000fe400078e0207 */
[----:B--2---:R-:W-:Y:S02]  /*30370*/  IMAD R0, R11, R8, RZ ;  /* 0x000000080b007224 */ /* 0x004fe400078e02ff */
[----:B------:R-:W-:-:S03]  /*30380*/  IMAD.MOV.U32 R11, RZ, RZ, 0x181f ;  /* 0x0000181fff0b7424 */ /* 0x000fc600078e00ff */
[----:B------:R-:W-:-:S13]  /*30390*/  ISETP.GE.AND P2, PT, R17, R0, PT ;  /* 0x000000001100720c */ /* 0x000fda0003f46270 */
[----:B-----5:R-:W-:Y:S05]  /*303a0*/  WARPSYNC.COLLECTIVE R15, `(.L_x_2835) ;  /* 0x000000000f087348 */ /* 0x020fea0003c00000 */
[----:B------:R0:W1:Y:S02]  /*303b0*/  SHFL.IDX P6, R14, R13, R12, R11 ;  /* 0x0000000c0d0e7389 */ /* 0x00006400000c000b */
[----:B01---5:R-:W-:Y:S01]  /*303c0*/  ENDCOLLECTIVE ;  /* 0x000000000000791b */ /* 0x023fe20003800000 */
.L_x_2835:
[----:B------:R-:W-:Y:S02]  /*303d0*/  IMAD.MOV.U32 R13, RZ, RZ, R3 ;  /* 0x000000ffff0d7224 */ /* 0x000fe400078e0003 */
[----:B------:R-:W-:-:S07]  /*303e0*/  IMAD.MOV.U32 R4, RZ, RZ, R14 ;  /* 0x000000ffff047224 */ /* 0x000fce00078e000e */
[----:B------:R-:W-:Y:S05]  /*303f0*/  WARPSYNC.COLLECTIVE R15, `(.L_x_2836) ;  /* 0x000000000f087348 */ /* 0x000fea0003c00000 */
[----:B------:R0:W1:Y:S02]  /*30400*/  SHFL.IDX P6, R14, R13, R12, R11 ;  /* 0x0000000c0d0e7389 */ /* 0x00006400000c000b */
[----:B01----:R-:W-:Y:S01]  /*30410*/  ENDCOLLECTIVE ;  /* 0x000000000000791b */ /* 0x003fe20003800000 */
.L_x_2836:
[----:B------:R-:W-:Y:S02]  /*30420*/  IMAD.MOV.U32 R13, RZ, RZ, R2 ;  /* 0x000000ffff0d7224 */ /* 0x000fe400078e0002 */
[----:B------:R-:W-:Y:S01]  /*30430*/  IMAD.MOV.U32 R12, RZ, RZ, 0x1 ;  /* 0x00000001ff0c7424 */ /* 0x000fe200078e00ff */
[----:B------:R-:W-:-:S07]  /*30440*/  MOV R5, R14 ;  /* 0x0000000e00057202 */ /* 0x000fce0000000f00 */
[----:B------:R-:W-:Y:S05]  /*30450*/  WARPSYNC.COLLECTIVE R15, `(.L_x_2837) ;  /* 0x000000000f087348 */ /* 0x000fea0003c00000 */
[----:B------:R0:W1:Y:S02]  /*30460*/  SHFL.IDX P6, R14, R13, R12, R11 ;  /* 0x0000000c0d0e7389 */ /* 0x00006400000c000b */
[----:B01----:R-:W-:Y:S01]  /*30470*/  ENDCOLLECTIVE ;  /* 0x000000000000791b */ /* 0x003fe20003800000 */
.L_x_2837:
[----:B------:R-:W-:-:S05]  /*30480*/  @!P2 IADD3 R5, P3, R10, R5, RZ ;  /* 0x000000050a05a210 */ /* 0x000fca0007f7e0ff */
[----:B------:R-:W-:-:S05]  /*30490*/  @!P2 IMAD.X R4, RZ, RZ, R4, P3 ;  /* 0x000000ffff04a224 */ /* 0x000fca00018e0604 */
[----:B------:R-:W-:Y:S01]  /*304a0*/  @!P2 LOP3.LUT R5, R5, R4, RZ, 0x3c, !PT ;  /* 0x000000040505a212 */ /* 0x000fe200078e3cff */
[----:B------:R-:W-:-:S03]  /*304b0*/  IMAD.MOV.U32 R13, RZ, RZ, R3 ;  /* 0x000000ffff0d7224 */ /* 0x000fc600078e0003 */
[----:B------:R-:W-:-:S04]  /*304c0*/  @!P2 LOP3.LUT R4, R5, R4, RZ, 0x3c, !PT ;  /* 0x000000040504a212 */ /* 0x000fc800078e3cff */
[----:B------:R-:W-:Y:S02]  /*304d0*/  @!P2 LOP3.LUT R5, R5, R4, RZ, 0x3c, !PT ;  /* 0x000000040505a212 */ /* 0x000fe400078e3cff */
[----:B------:R-:W-:-:S03]  /*304e0*/  MOV R7, R14 ;  /* 0x0000000e00077202 */ /* 0x000fc60000000f00 */
[----:B------:R-:W-:Y:S01]  /*304f0*/  @!PT LDS RZ, [RZ] ;  /* 0x00000000fffff984 */ /* 0x000fe20000000800 */
[----:B------:R-:W-:Y:S01]  /*30500*/  @!PT LDS RZ, [RZ] ;  /* 0x00000000fffff984 */ /* 0x000fe20000000800 */
[----:B------:R-:W-:Y:S01]  /*30510*/  @!PT LDS RZ, [RZ] ;  /* 0x00000000fffff984 */ /* 0x000fe20000000800 */
[----:B------:R0:W-:Y:S04]  /*30520*/  @!P2 LDGSTS.E.BYPASS.LTC128B.128 [R9+0x20400], desc[UR46][R4.64], !P0 ;  /* 0x204000000409afae */ /* 0x0001e8000c101d6e */
[----:B0-----:R-:W-:Y:S05]  /*30530*/  WARPSYNC.COLLECTIVE R15, `(.L_x_2838) ;  /* 0x000000000f087348 */ /* 0x001fea0003c00000 */
[----:B------:R1:W2:Y:S02]  /*30540*/  SHFL.IDX P6, R14, R13, R12, R11 ;  /* 0x0000000c0d0e7389 */ /* 0x0002a400000c000b */
[----:B012---:R-:W-:Y:S01]  /*30550*/  ENDCOLLECTIVE ;  /* 0x000000000000791b */ /* 0x007fe20003800000 */
.L_x_2838:
[----:B------:R-:W-:Y:S01]  /*30560*/  @!PT LDS RZ, [RZ] ;  /* 0x00000000fffff984 */ /* 0x000fe20000000800 */
[----:B------:R-:W-:Y:S01]  /*30570*/  @!PT LDS RZ, [RZ] ;  /* 0x00000000fffff984 */ /* 0x000fe20000000800 */
[----:B------:R-:W-:Y:S01]  /*30580*/  @!PT LDS RZ, [RZ] ;  /* 0x00000000fffff984 */ /* 0x000fe20000000800 */
[----:B------:R0:W-:Y:S01]  /*30590*/  @!P2 LDGSTS.E.BYPASS.LTC128B.128 [R9+0x24400], desc[UR46][R4.64+0x80], !P1 ;  /* 0x244000800409afae */ /* 0x0001e2000c901d6e */
[----:B------:R-:W-:Y:S01]  /*305a0*/  IMAD.MOV.U32 R13, RZ, RZ, R2 ;  /* 0x000000ffff0d7224 */ /* 0x000fe200078e0002 */
[----:B------:R-:W-:Y:S01]  /*305b0*/  MOV R12, 0x2 ;  /* 0x00000002000c7802 */ /* 0x000fe20000000f00 */
[----:B0-----:R-:W-:-:S05]  /*305c0*/  VIADD R4, R17, 0x10 ;  /* 0x0000001011047836 */ /* 0x001fca0000000000 */
[----:B------:R-:W-:Y:S01]  /*305d0*/  ISETP.GE.AND P2, PT, R4, R0, PT ;  /* 0x000000000400720c */ /* 0x000fe20003f46270 */
[----:B------:R-:W-:-:S12]  /*305e0*/  IMAD.MOV.U32 R6, RZ, RZ, R14 ;  /* 0x000000ffff067224 */ /* 0x000fd800078e000e */
[----:B------:R-:W-:Y:S05]  /*305f0*/  WARPSYNC.COLLECTIVE R15, `(.L_x_2839) ;  /* 0x000000000f087348 */ /* 0x000fea0003c00000 */
[----:B------:R0:W1:Y:S02]  /*30600*/  SHFL.IDX P6, R14, R13, R12, R11 ;  /* 0x0000000c0d0e7389 */ /* 0x00006400000c000b */
[----:B01----:R-:W-:Y:S01]  /*30610*/  ENDCOLLECTIVE ;  /* 0x000000000000791b */ /* 0x003fe20003800000 */
.L_x_2839:
[----:B------:R-:W-:-:S05]  /*30620*/  @!P2 IADD3 R5, P3, R10, R6, RZ ;  /* 0x000000060a05a210 */ /* 0x000fca0007f7e0ff */
[----:B------:R-:W-:Y:S02]  /*30630*/  @!P2 IMAD.X R4, RZ, RZ, R7, P3 ;  /* 0x000000ffff04a224 */ /* 0x000fe400018e0607 */
[----:B------:R-:W-:-:S03]  /*30640*/  IMAD.MOV.U32 R13, RZ, RZ, R3 ;  /* 0x000000ffff0d7224 */ /* 0x000fc600078e0003 */
[----:B------:R-:W-:-:S04]  /*30650*/  @!P2 LOP3.LUT R5, R5, R4, RZ, 0x3c, !PT ;  /* 0x000000040505a212 */ /* 0x000fc800078e3cff */
[----:B------:R-:W-:Y:S01]  /*30660*/  @!P2 LOP3.LUT R4, R5, R4, RZ, 0x3c, !PT ;  /* 0x000000040504a212 */ /* 0x000fe200078e3cff */
[----:B------:R-:W-:-:S07]  /*30670*/  IMAD.MOV.U32 R6, RZ, RZ, R14 ;  /* 0x000000ffff067224 */ /* 0x000fce00078e000e */
[----:B------:R-:W-:Y:S05]  /*30680*/  WARPSYNC.COLLECTIVE R15, `(.L_x_2840) ;  /* 0x000000000f087348 */ /* 0x000fea0003c00000 */
[----:B------:R0:W1:Y:S02]  /*30690*/  SHFL.IDX P6, R14, R13, R12, R11 ;  /* 0x0000000c0d0e7389 */ /* 0x00006400000c000b */
[----:B01----:R-:W-:Y:S01]  /*306a0*/  ENDCOLLECTIVE ;  /* 0x000000000000791b */ /* 0x003fe20003800000 */
.L_x_2840:
[----:B------:R-:W-:-:S05]  /*306b0*/  @!P2 LOP3.LUT R5, R5, R4, RZ, 0x3c, !PT ;  /* 0x000000040505a212 */ /* 0x000fca00078e3cff */
[----:B------:R-:W-:Y:S01]  /*306c0*/  @!PT LDS RZ, [RZ] ;  /* 0x00000000fffff984 */ /* 0x000fe20000000800 */
[----:B------:R-:W-:Y:S01]  /*306d0*/  @!PT LDS RZ, [RZ] ;  /* 0x00000000fffff984 */ /* 0x000fe20000000800 */
[----:B------:R-:W-:Y:S01]  /*306e0*/  @!PT LDS RZ, [RZ] ;  /* 0x00000000fffff984 */ /* 0x000fe20000000800 */
[----:B------:R-:W-:Y:S04]  /*306f0*/  @!P2 LDGSTS.E.BYPASS.LTC128B.128 [R9+0x20c00], desc[UR46][R4.64], !P0 ;  /* 0x20c000000409afae */ /* 0x000fe8000c101d6e */
[----:B------:R0:W-:Y:S01]  /*30700*/  @!P2 LDGSTS.E.BYPASS.LTC128B.128 [R9+0x24c00], desc[UR46][R4.64+0x80], !P1 ;  /* 0x24c000800409afae */ /* 0x0001e2000c901d6e */
[----:B------:R-:W-:Y:S01]  /*30710*/  MOV R13, R2 ;  /* 0x00000002000d7202 */ /* 0x000fe20000000f00 */
[----:B------:R-:W-:Y:S02]  /*30720*/  IMAD.MOV.U32 R12, RZ, RZ, 0x3 ;  /* 0x00000003ff0c7424 */ /* 0x000fe400078e00ff */
[----:B0-----:R-:W-:-:S05]  /*30730*/  VIADD R4, R17, 0x20 ;  /* 0x0000002011047836 */ /* 0x001fca0000000000 */
[----:B------:R-:W-:Y:S01]  /*30740*/  ISETP.GE.AND P2, PT, R4, R0, PT ;  /* 0x000000000400720c */ /* 0x000fe20003f46270 */
[----:B------:R-:W-:-:S12]  /*30750*/  IMAD.MOV.U32 R4, RZ, RZ, R14 ;  /* 0x000000ffff047224 */ /* 0x000fd800078e000e */
[----:B------:R-:W-:Y:S05]  /*30760*/  WARPSYNC.COLLECTIVE R15, `(.L_x_2841) ;  /* 0x000000000f087348 */ /* 0x000fea0003c00000 */
[----:B------:R0:W1:Y:S02]  /*30770*/  SHFL.IDX P6, R14, R13, R12, R11 ;  /* 0x0000000c0d0e7389 */ /* 0x00006400000c000b */
[----:B01----:R-:W-:Y:S01]  /*30780*/  ENDCOLLECTIVE ;  /* 0x000000000000791b */ /* 0x003fe20003800000 */
.L_x_2841:
[----:B------:R-:W-:Y:S01]  /*30790*/  @!P2 IADD3 R5, P3, R10, R4, RZ ;  /* 0x000000040a05a210 */ /* 0x000fe20007f7e0ff */
[----:B------:R-:W-:-:S04]  /*307a0*/  IMAD.MOV.U32 R13, RZ, RZ, R3 ;  /* 0x000000ffff0d7224 */ /* 0x000fc800078e0003 */
[----:B------:R-:W-:-:S05]  /*307b0*/  @!P2 IMAD.X R4, RZ, RZ, R6, P3 ;  /* 0x000000ffff04a224 */ /* 0x000fca00018e0606 */
[----:B------:R-:W-:Y:S01]  /*307c0*/  @!P2 LOP3.LUT R5, R5, R4, RZ, 0x3c, !PT ;  /* 0x000000040505a212 */ /* 0x000fe200078e3cff */
[----:B------:R-:W-:-:S03]  /*307d0*/  IMAD.MOV.U32 R6, RZ, RZ, R14 ;  /* 0x000000ffff067224 */ /* 0x000fc600078e000e */
[----:B------:R-:W-:-:S07]  /*307e0*/  @!P2 LOP3.LUT R4, R5, R4, RZ, 0x3c, !PT ;  /* 0x000000040504a212 */ /* 0x000fce00078e3cff */
[----:B------:R-:W-:Y:S05]  /*307f0*/  WARPSYNC.COLLECTIVE R15, `(.L_x_2842) ;  /* 0x000000000f087348 */ /* 0x000fea0003c00000 */
[----:B------:R0:W1:Y:S02]  /*30800*/  SHFL.IDX P6, R14, R13, R12, R11 ;  /* 0x0000000c0d0e7389 */ /* 0x00006400000c000b */
[----:B01----:R-:W-:Y:S01]  /*30810*/  ENDCOLLECTIVE ;  /* 0x000000000000791b */ /* 0x003fe20003800000 */
.L_x_2842:
[----:B------:R-:W-:-:S05]  /*30820*/  @!P2 LOP3.LUT R5, R5, R4, RZ, 0x3c, !PT ;  /* 0x000000040505a212 */ /* 0x000fca00078e3cff */
[----:B------:R-:W-:Y:S01]  /*30830*/  @!PT LDS RZ, [RZ] ;  /* 0x00000000fffff984 */ /* 0x000fe20000000800 */
[----:B------:R-:W-:Y:S01]  /*30840*/  @!PT LDS RZ, [RZ] ;  /* 0x00000000fffff984 */ /* 0x000fe20000000800 */
[----:B------:R-:W-:Y:S01]  /*30850*/  @!PT LDS RZ, [RZ] ;  /* 0x00000000fffff984 */ /* 0x000fe20000000800 */
[----:B------:R-:W-:Y:S04]  /*30860*/  @!P2 LDGSTS.E.BYPASS.LTC128B.128 [R9+0x21400], desc[UR46][R4.64], !P0 ;  /* 0x214000000409afae */ /* 0x000fe8000c101d6e */
[----:B------:R0:W-:Y:S01]  /*30870*/  @!P2 LDGSTS.E.BYPASS.LTC128B.128 [R9+0x25400], desc[UR46][R4.64+0x80], !P1 ;  /* 0x254000800409afae */ /* 0x0001e2000c901d6e */
[----:B------:R-:W-:Y:S02]  /*30880*/  IMAD.MOV.U32 R13, RZ, RZ, R2 ;  /* 0x000000ffff0d7224 */ /* 0x000fe400078e0002 */
[----:B------:R-:W-:Y:S02]  /*30890*/  IMAD.MOV.U32 R12, RZ, RZ, 0x4 ;  /* 0x00000004ff0c7424 */ /* 0x000fe400078e00ff */
[----:B0-----:R-:W-:-:S05]  /*308a0*/  VIADD R4, R17, 0x30 ;  /* 0x0000003011047836 */ /* 0x001fca0000000000 */
[----:B------:R-:W-:Y:S01]  /*308b0*/  ISETP.GE.AND P2, PT, R4, R0, PT ;  /* 0x000000000400720c */ /* 0x000fe20003f46270 */
[----:B------:R-:W-:-:S12]  /*308c0*/  IMAD.MOV.U32 R4, RZ, RZ, R14 ;  /* 0x000000ffff047224 */ /* 0x000fd800078e000e */
[----:B------:R-:W-:Y:S05]  /*308d0*/  WARPSYNC.COLLECTIVE R15, `(.L_x_2843) ;  /* 0x000000000f087348 */ /* 0x000fea0003c00000 */
[----:B------:R0:W1:Y:S02]  /*308e0*/  SHFL.IDX P6, R14, R13, R12, R11 ;  /* 0x0000000c0d0e7389 */ /* 0x00006400000c000b */
[----:B01----:R-:W-:Y:S01]  /*308f0*/  ENDCOLLECTIVE ;  /* 0x000000000000791b */ /* 0x003fe20003800000 */
.L_x_2843:
        /* <DEDUP_REMOVED lines=9> */
.L_x_2844:
[----:B------:R-:W-:-:S05]  /*30990*/  @!P2 LOP3.LUT R5, R5, R4, RZ, 0x3c, !PT ;  /* 0x000000040505a212 */ /* 0x000fca00078e3cff */
[----:B------:R-:W-:Y:S01]  /*309a0*/  @!PT LDS RZ, [RZ] ;  /* 0x00000000fffff984 */ /* 0x000fe20000000800 */
[----:B------:R-:W-:Y:S01]  /*309b0*/  @!PT LDS RZ, [RZ] ;  /* 0x00000000fffff984 */ /* 0x000fe20000000800 */
[----:B------:R-:W-:Y:S01]  /*309c0*/  @!PT LDS RZ, [RZ] ;  /* 0x00000000fffff984 */ /* 0x000fe20000000800 */
[----:B------:R-:W-:Y:S04]  /*309d0*/  @!P2 LDGSTS.E.BYPASS.LTC128B.128 [R9+0x21c00], desc[UR46][R4.64], !P0 ;  /* 0x21c000000409afae */ /* 0x000fe8000c101d6e */
[----:B------:R0:W-:Y:S01]  /*309e0*/  @!P2 LDGSTS.E.BYPASS.LTC128B.128 [R9+0x25c00], desc[UR46][R4.64+0x80], !P1 ;  /* 0x25c000800409afae */ /* 0x0001e2000c901d6e */
[----:B------:R-:W-:Y:S02]  /*309f0*/  IMAD.MOV.U32 R13, RZ, RZ, R2 ;  /* 0x000000ffff0d7224 */ /* 0x000fe400078e0002 */
[----:B------:R-:W-:Y:S01]  /*30a00*/  IMAD.MOV.U32 R12, RZ, RZ, 0x5 ;  /* 0x00000005ff0c7424 */ /* 0x000fe200078e00ff */
[----:B0-----:R-:W-:-:S04]  /*30a10*/  IADD3 R4, R17, 0x40, RZ ;  /* 0x0000004011047810 */ /* 0x001fc80007ffe0ff */
[----:B------:R-:W-:Y:S01]  /*30a20*/  ISETP.GE.AND P2, PT, R4, R0, PT ;  /* 0x000000000400720c */ /* 0x000fe20003f46270 */
[----:B------:R-:W-:-:S12]  /*30a30*/  IMAD.MOV.U32 R4, RZ, RZ, R14 ;  /* 0x000000ffff047224 */ /* 0x000fd800078e000e */
[----:B------:R-:W-:Y:S05]  /*30a40*/  WARPSYNC.COLLECTIVE R15, `(.L_x_2845) ;  /* 0x000000000f087348 */ /* 0x000fea0003c00000 */
[----:B------:R0:W1:Y:S02]  /*30a50*/  SHFL.IDX P6, R14, R13, R12, R11 ;  /* 0x0000000c0d0e7389 */ /* 0x00006400000c000b */
[----:B01----:R-:W-:Y:S01]  /*30a60*/  ENDCOLLECTIVE ;  /* 0x000000000000791b */ /* 0x003fe20003800000 */
.L_x_2845:
[----:B------:R-:W-:Y:S01]  /*30a70*/  @!P2 IADD3 R5, P3, R10, R4, RZ ;  /* 0x000000040a05a210 */ /* 0x000fe20007f7e0ff */
[----:B------:R-:W-:-:S03]  /*30a80*/  IMAD.MOV.U32 R13, RZ, RZ, R3 ;  /* 0x000000ffff0d7224 */ /* 0x000fc600078e0003 */
[----:B------:R-:W-:-:S04]  /*30a90*/  @!P2 IADD3.X R4, RZ, R6, RZ, P3, !PT ;  /* 0x00000006ff04a210 */ /* 0x000fc80001ffe4ff */
[----:B------:R-:W-:-:S04]  /*30aa0*/  @!P2 LOP3.LUT R5, R5, R4, RZ, 0x3c, !PT ;  /* 0x000000040505a212 */ /* 0x000fc800078e3cff */
[----:B------:R-:W-:Y:S01]  /*30ab0*/  @!P2 LOP3.LUT R4, R5, R4, RZ, 0x3c, !PT ;  /* 0x000000040504a212 */ /* 0x000fe200078e3cff */
[----:B------:R-:W-:-:S07]  /*30ac0*/  IMAD.MOV.U32 R6, RZ, RZ, R14 ;  /* 0x000000ffff067224 */ /* 0x000fce00078e000e */
[----:B------:R-:W-:Y:S05]  /*30ad0*/  WARPSYNC.COLLECTIVE R15, `(.L_x_2846) ;  /* 0x000000000f087348 */ /* 0x000fea0003c00000 */
[----:B------:R0:W1:Y:S02]  /*30ae0*/  SHFL.IDX P6, R14, R13, R12, R11 ;  /* 0x0000000c0d0e7389 */ /* 0x00006400000c000b */
[----:B01----:R-:W-:Y:S01]  /*30af0*/  ENDCOLLECTIVE ;  /* 0x000000000000791b */ /* 0x003fe20003800000 */
.L_x_2846:
        /* <DEDUP_REMOVED lines=9> */
[----:B------:R-:W-:Y:S02]  /*30b90*/  ISETP.GE.AND P2, PT, R4, R0, PT ;  /* 0x000000000400720c */ /* 0x000fe40003f46270 */
[----:B------:R-:W-:-:S11]  /*30ba0*/  MOV R4, R14 ;  /* 0x0000000e00047202 */ /* 0x000fd60000000f00 */
[----:B------:R-:W-:Y:S05]  /*30bb0*/  WARPSYNC.COLLECTIVE R15, `(.L_x_2847) ;  /* 0x000000000f087348 */ /* 0x000fea0003c00000 */
[----:B------:R0:W1:Y:S02]  /*30bc0*/  SHFL.IDX P6, R14, R13, R12, R11 ;  /* 0x0000000c0d0e7389 */ /* 0x00006400000c000b */
[----:B01----:R-:W-:Y:S01]  /*30bd0*/  ENDCOLLECTIVE ;  /* 0x000000000000791b */ /* 0x003fe20003800000 */
.L_x_2847:
        /* <DEDUP_REMOVED lines=9> */
.L_x_2848:
        /* <DEDUP_REMOVED lines=8> */
[----:B0-----:R-:W-:Y:S01]  /*30cf0*/  VIADD R5, R17, 0x60 ;  /* 0x0000006011057836 */ /* 0x001fe20000000000 */
[----:B------:R-:W-:-:S07]  /*30d00*/  MOV R4, R14 ;  /* 0x0000000e00047202 */ /* 0x000fce0000000f00 */
[----:B------:R-:W-:Y:S05]  /*30d10*/  WARPSYNC.COLLECTIVE R15, `(.L_x_2849) ;  /* 0x000000000f087348 */ /* 0x000fea0003c00000 */
[----:B------:R0:W1:Y:S02]  /*30d20*/  SHFL.IDX P6, R14, R13, R12, R11 ;  /* 0x0000000c0d0e7389 */ /* 0x00006400000c000b */
[----:B01----:R-:W-:Y:S01]  /*30d30*/  ENDCOLLECTIVE ;  /* 0x000000000000791b */ /* 0x003fe20003800000 */
.L_x_2849:
[----:B------:R-:W-:-:S13]  /*30d40*/  ISETP.GE.AND P2, PT, R5, R0, PT ;  /* 0x000000000500720c */ /* 0x000fda0003f46270 */
[----:B------:R-:W-:Y:S02]  /*30d50*/  @!P2 IADD3 R5, P3, R10, R4, RZ ;  /* 0x000000040a05a210 */ /* 0x000fe40007f7e0ff */
[----:B------:R-:W-:-:S03]  /*30d60*/  MOV R13, R3 ;  /* 0x00000003000d7202 */ /* 0x000fc60000000f00 */
[----:B------:R-:W-:-:S05]  /*30d70*/  @!P2 IMAD.X R4, RZ, RZ, R6, P3 ;  /* 0x000000ffff04a224 */ /* 0x000fca00018e0606 */
[----:B------:R-:W-:-:S04]  /*30d80*/  @!P2 LOP3.LUT R5, R5, R4, RZ, 0x3c, !PT ;  /* 0x000000040505a212 */ /* 0x000fc800078e3cff */
        /* <DEDUP_REMOVED lines=11> */
.L_x_2850:
[----:B------:R-:W-:Y:S01]  /*30e40*/  IMAD.MOV.U32 R3, RZ, RZ, R14 ;  /* 0x000000ffff037224 */ /* 0x000fe200078e000e */
[----:B------:R-:W-:Y:S06]  /*30e50*/  BRA `(.L_x_2851) ;  /* 0xffffff7c00307947 */ /* 0x000fec000383ffff */
.L_x_2624:
[----:B0-----:R-:W3:Y:S02]  /*30e60*/  LDL R2, [R1+0x4] ;  /* 0x0000040001027983 */ /* 0x001ee40000100800 */
[----:B---3--:R0:W3:Y:S02]  /*30e70*/  SYNCS.PHASECHK.TRANS64.TRYWAIT P0, [R2+URZ+0x38820], R0 ;  /* 0x03882000020075a7 */ /* 0x0080e4000800017f */
[----:B---3--:R-:W-:Y:S05]  /*30e80*/  @!P0 NANOSLEEP.SYNCS 0x989680 ;  /* 0x009896800000895d */ /* 0x008fea0003900000 */
[----:B------:R-:W3:Y:S02]  /*30e90*/  @!P0 SYNCS.PHASECHK.TRANS64 P0, [R2+URZ+0x38820], R0 ;  /* 0x03882000020085a7 */ /* 0x000ee4000800007f */
[----:B---3--:R-:W-:Y:S05]  /*30ea0*/  @!P0 BRA `(.L_x_2624) ;  /* 0xfffffffc00ec8947 */ /* 0x008fea000383ffff */
[----:B------:R-:W-:Y:S05]  /*30eb0*/  BRA `(.L_x_2852) ;  /* 0xffffff7c00a07947 */ /* 0x000fea000383ffff */
.L_x_2630:
[----:B---3--:R3:W4:Y:S02]  /*30ec0*/  SYNCS.PHASECHK.TRANS64.TRYWAIT P0, [R6+URZ+0x38880], R5 ;  /* 0x03888005060075a7 */ /* 0x008724000800017f */
[----:B----4-:R-:W-:Y:S05]  /*30ed0*/  @!P0 NANOSLEEP.SYNCS 0x989680 ;  /* 0x009896800000895d */ /* 0x010fea0003900000 */
[----:B------:R-:W4:Y:S02]  /*30ee0*/  @!P0 SYNCS.PHASECHK.TRANS64 P0, [R6+URZ+0x38880], R5 ;  /* 0x03888005060085a7 */ /* 0x000f24000800007f */
[----:B----4-:R-:W-:Y:S05]  /*30ef0*/  @!P0 BRA `(.L_x_2630) ;  /* 0xfffffffc00f08947 */ /* 0x010fea000383ffff */
[----:B------:R-:W-:Y:S05]  /*30f00*/  BRA `(.L_x_2853) ;  /* 0xffffff8000607947 */ /* 0x000fea000383ffff */
.L_x_2636:
[----:B--2---:R2:W4:Y:S02]  /*30f10*/  SYNCS.PHASECHK.TRANS64.TRYWAIT P0, [R6+URZ+0x38840], R5 ;  /* 0x03884005060075a7 */ /* 0x004524000800017f */
[----:B----4-:R-:W-:Y:S05]  /*30f20*/  @!P0 NANOSLEEP.SYNCS 0x989680 ;  /* 0x009896800000895d */ /* 0x010fea0003900000 */
[----:B------:R-:W4:Y:S02]  /*30f30*/  @!P0 SYNCS.PHASECHK.TRANS64 P0, [R6+URZ+0x38840], R5 ;  /* 0x03884005060085a7 */ /* 0x000f24000800007f */
[----:B----4-:R-:W-:Y:S05]  /*30f40*/  @!P0 BRA `(.L_x_2636) ;  /* 0xfffffffc00f08947 */ /* 0x010fea000383ffff */
[----:B------:R-:W-:Y:S05]  /*30f50*/  BRA `(.L_x_2854) ;  /* 0xffffff84002c7947 */ /* 0x000fea000383ffff */
.L_x_2643:
[----:B---3--:R3:W4:Y:S02]  /*30f60*/  SYNCS.PHASECHK.TRANS64.TRYWAIT P0, [R3+URZ+0x38870], R4 ;  /* 0x03887004030075a7 */ /* 0x008724000800017f */
[----:B----4-:R-:W-:Y:S05]  /*30f70*/  @!P0 NANOSLEEP.SYNCS 0x989680 ;  /* 0x009896800000895d */ /* 0x010fea0003900000 */
[----:B------:R-:W4:Y:S02]  /*30f80*/  @!P0 SYNCS.PHASECHK.TRANS64 P0, [R3+URZ+0x38870], R4 ;  /* 0x03887004030085a7 */ /* 0x000f24000800007f */
[----:B----4-:R-:W-:Y:S05]  /*30f90*/  @!P0 BRA `(.L_x_2643) ;  /* 0xfffffffc00f08947 */ /* 0x010fea000383ffff */
[----:B------:R-:W-:Y:S05]  /*30fa0*/  BRA `(.L_x_2855) ;  /* 0xffffff8800107947 */ /* 0x000fea000383ffff */
.L_x_2645:
[----:B---3--:R3:W4:Y:S02]  /*30fb0*/  SYNCS.PHASECHK.TRANS64.TRYWAIT P0, [R3+URZ+0x38860], R4 ;  /* 0x03886004030075a7 */ /* 0x008724000800017f */
[----:B----4-:R-:W-:Y:S05]  /*30fc0*/  @!P0 NANOSLEEP.SYNCS 0x989680 ;  /* 0x009896800000895d */ /* 0x010fea0003900000 */
[----:B------:R-:W4:Y:S02]  /*30fd0*/  @!P0 SYNCS.PHASECHK.TRANS64 P0, [R3+URZ+0x38860], R4 ;  /* 0x03886004030085a7 */ /* 0x000f24000800007f */
[----:B----4-:R-:W-:Y:S05]  /*30fe0*/  @!P0 BRA `(.L_x_2645) ;  /* 0xfffffffc00f08947 */ /* 0x010fea000383ffff */
[----:B------:R-:W-:Y:S05]  /*30ff0*/  BRA `(.L_x_2856) ;  /* 0xffffff8800187947 */ /* 0x000fea000383ffff */
.L_x_2652:
[----:B0-----:R0:W2:Y:S02]  /*31000*/  SYNCS.PHASECHK.TRANS64.TRYWAIT P1, [R0+URZ+0x38870], R2 ;  /* 0x03887002000075a7 */ /* 0x0010a4000802017f */
[----:B--2---:R-:W-:Y:S05]  /*31010*/  @!P1 NANOSLEEP.SYNCS 0x989680 ;  /* 0x009896800000995d */ /* 0x004fea0003900000 */
[----:B------:R-:W2:Y:S02]  /*31020*/  @!P1 SYNCS.PHASECHK.TRANS64 P1, [R0+URZ+0x38870], R2 ;  /* 0x03887002000095a7 */ /* 0x000ea4000802007f */
[----:B--2---:R-:W-:Y:S05]  /*31030*/  @!P1 BRA `(.L_x_2652) ;  /* 0xfffffffc00f09947 */ /* 0x004fea000383ffff */
[----:B------:R-:W-:Y:S05]  /*31040*/  BRA `(.L_x_2857) ;  /* 0xffffff9400bc7947 */ /* 0x000fea000383ffff */
.L_x_2654:
[----:B0-----:R0:W2:Y:S02]  /*31050*/  SYNCS.PHASECHK.TRANS64.TRYWAIT P1, [R0+URZ+0x38860], R2 ;  /* 0x03886002000075a7 */ /* 0x0010a4000802017f */
[----:B--2---:R-:W-:Y:S05]  /*31060*/  @!P1 NANOSLEEP.SYNCS 0x989680 ;  /* 0x009896800000995d */ /* 0x004fea0003900000 */
[----:B------:R-:W2:Y:S02]  /*31070*/  @!P1 SYNCS.PHASECHK.TRANS64 P1, [R0+URZ+0x38860], R2 ;  /* 0x03886002000095a7 */ /* 0x000ea4000802007f */
[----:B--2---:R-:W-:Y:S05]  /*31080*/  @!P1 BRA `(.L_x_2654) ;  /* 0xfffffffc00f09947 */ /* 0x004fea000383ffff */
[----:B------:R-:W-:Y:S05]  /*31090*/  BRA `(.L_x_2858) ;  /* 0xffffff9400c47947 */ /* 0x000fea000383ffff */
.L_x_2658:
[----:B------:R-:W-:Y:S01]  /*310a0*/  BSSY B0, `(.L_x_2859) ;  /* 0x0000008000007945 */ /* 0x000fe20003800000 */
[----:B------:R-:W-:Y:S02]  /*310b0*/  IMAD.MOV.U32 R13, RZ, RZ, R16 ;  /* 0x000000ffff0d7224 */ /* 0x000fe400078e0010 */
[----:B------:R-:W-:Y:S02]  /*310c0*/  IMAD.MOV.U32 R12, RZ, RZ, RZ ;  /* 0x000000ffff0c7224 */ /* 0x000fe400078e00ff */
[----:B------:R-:W-:Y:S02]  /*310d0*/  IMAD.MOV.U32 R11, RZ, RZ, 0x1f ;  /* 0x0000001fff0b7424 */ /* 0x000fe400078e00ff */
[----:B------:R-:W-:-:S07]  /*310e0*/  IMAD.MOV.U32 R15, RZ, RZ, -0x1 ;  /* 0xffffffffff0f7424 */ /* 0x000fce00078e00ff */
[----:B-1----:R-:W-:Y:S05]  /*310f0*/  WARPSYNC.COLLECTIVE R15, `(.L_x_2860) ;  /* 0x000000000f087348 */ /* 0x002fea0003c00000 */
[----:B------:R0:W2:Y:S02]  /*31100*/  SHFL.IDX P6, R14, R13, R12, R11 ;  /* 0x0000000c0d0e7389 */ /* 0x0000a400000c000b */
[----:B012---:R-:W-:Y:S01]  /*31110*/  ENDCOLLECTIVE ;  /* 0x000000000000791b */ /* 0x007fe20003800000 */
.L_x_2860:
[----:B------:R-:W-:Y:S05]  /*31120*/  BSYNC B0 ;  /* 0x0000000000007941 */ /* 0x000fea0003800000 */
.L_x_2859:
[----:B------:R-:W-:Y:S01]  /*31130*/  IMAD.MOV.U32 R13, RZ, RZ, R16 ;  /* 0x000000ffff0d7224 */ /* 0x000fe200078e0010 */
[----:B------:R-:W-:Y:S01]  /*31140*/  MOV R0, R14 ;  /* 0x0000000e00007202 */ /* 0x000fe20000000f00 */
[----:B------:R-:W-:Y:S01]  /*31150*/  IMAD.MOV.U32 R12, RZ, RZ, 0x1 ;  /* 0x00000001ff0c7424 */ /* 0x000fe200078e00ff */
[----:B------:R-:W-:Y:S01]  /*31160*/  IADD3 R5, R19, R7, RZ ;  /* 0x0000000713057210 */ /* 0x000fe20007ffe0ff */
[----:B------:R-:W-:Y:S02]  /*31170*/  IMAD.MOV.U32 R11, RZ, RZ, 0x1f ;  /* 0x0000001fff0b7424 */ /* 0x000fe400078e00ff */
[----:B------:R-:W-:-:S07]  /*31180*/  IMAD.MOV.U32 R15, RZ, RZ, -0x1 ;  /* 0xffffffffff0f7424 */ /* 0x000fce00078e00ff */
[----:B------:R-:W-:Y:S05]  /*31190*/  WARPSYNC.COLLECTIVE R15, `(.L_x_2861) ;  /* 0x000000000f087348 */ /* 0x000fea0003c00000 */
[----:B------:R0:W1:Y:S02]  /*311a0*/  SHFL.IDX P6, R14, R13, R12, R11 ;  /* 0x0000000c0d0e7389 */ /* 0x00006400000c000b */
[----:B01----:R-:W-:Y:S01]  /*311b0*/  ENDCOLLECTIVE ;  /* 0x000000000000791b */ /* 0x003fe20003800000 */
.L_x_2861:
        /* <DEDUP_REMOVED lines=13> */
[----:B------:R-:W-:-:S03]  /*31290*/  ISETP.NE.AND P1, PT, R7, RZ, PT ;  /* 0x000000ff0700720c */ /* 0x000fc60003f25270 */
[----:B------:R-:W-:-:S10]  /*312a0*/  IMAD.MOV.U32 R13, RZ, RZ, R2 ;  /* 0x000000ffff0d7224 */ /* 0x000fd400078e0002 */
[----:B------:R-:W-:Y:S05]  /*312b0*/  WARPSYNC.COLLECTIVE R15, `(.L_x_2862) ;  /* 0x000000000f087348 */ /* 0x000fea0003c00000 */
[----:B------:R0:W1:Y:S02]  /*312c0*/  SHFL.UP P6, R14, R13, R12, R11 ;  /* 0x0400000c0d0e7389 */ /* 0x00006400000c000b */
[----:B01----:R-:W-:Y:S01]  /*312d0*/  ENDCOLLECTIVE ;  /* 0x000000000000791b */ /* 0x003fe20003800000 */
.L_x_2862:
        /* <DEDUP_REMOVED lines=8> */
.L_x_2863:
[----:B------:R-:W-:Y:S01]  /*31360*/  MOV R12, 0x4 ;  /* 0x00000004000c7802 */ /* 0x000fe20000000f00 */
[----:B------:R-:W-:-:S05]  /*31370*/  IMAD.MOV.U32 R5, RZ, RZ, R14 ;  /* 0x000000ffff057224 */ /* 0x000fca00078e000e */
[----:B------:R-:W-:-:S05]  /*31380*/  SEL R5, R5, RZ, P2 ;  /* 0x000000ff05057207 */ /* 0x000fca0001000000 */
[----:B------:R-:W-:-:S04]  /*31390*/  IMAD.IADD R3, R3, 0x1, R5 ;  /* 0x0000000103037824 */ /* 0x000fc800078e0205 */
[----:B------:R-:W-:-:S07]  /*313a0*/  IMAD.MOV.U32 R13, RZ, RZ, R3 ;  /* 0x000000ffff0d7224 */ /* 0x000fce00078e0003 */
[----:B------:R-:W-:Y:S05]  /*313b0*/  WARPSYNC.COLLECTIVE R15, `(.L_x_2864) ;  /* 0x000000000f087348 */ /* 0x000fea0003c00000 */
[----:B------:R0:W1:Y:S02]  /*313c0*/  SHFL.UP P6, R14, R13, R12, R11 ;  /* 0x0400000c0d0e7389 */ /* 0x00006400000c000b */
[----:B01----:R-:W-:Y:S01]  /*313d0*/  ENDCOLLECTIVE ;  /* 0x000000000000791b */ /* 0x003fe20003800000 */
.L_x_2864:
        /* <DEDUP_REMOVED lines=8> */
.L_x_2865:
        /* <DEDUP_REMOVED lines=8> */
.L_x_2866:
[----:B------:R-:W-:Y:S01]  /*314e0*/  MOV R12, 0x1f ;  /* 0x0000001f000c7802 */ /* 0x000fe20000000f00 */
        /* <DEDUP_REMOVED lines=8> */
.L_x_2867:
[----:B------:R-:W-:Y:S01]  /*31570*/  IMAD.MOV.U32 R6, RZ, RZ, R14 ;  /* 0x000000ffff067224 */ /* 0x000fe200078e000e */
[----:B------:R-:W-:Y:S06]  /*31580*/  BRA `(.L_x_2868) ;  /* 0xffffffa000807947 */ /* 0x000fec000383ffff */
.L_x_2663:
[----:B------:R-:W-:Y:S01]  /*31590*/  BSSY B0, `(.L_x_2869) ;  /* 0x0000008000007945 */ /* 0x000fe20003800000 */
[----:B-----5:R-:W-:Y:S01]  /*315a0*/  IMAD.MOV.U32 R13, RZ, RZ, R2 ;  /* 0x000000ffff0d7224 */ /* 0x020fe200078e0002 */
[----:B------:R-:W-:Y:S01]  /*315b0*/  MOV R15, 0xffffffff ;  /* 0xffffffff000f7802 */ /* 0x000fe20000000f00 */
[----:B------:R-:W-:Y:S02]  /*315c0*/  IMAD.MOV.U32 R12, RZ, RZ, 0x1 ;  /* 0x00000001ff0c7424 */ /* 0x000fe400078e00ff */
[----:B------:R-:W-:-:S07]  /*315d0*/  IMAD.MOV.U32 R11, RZ, RZ, RZ ;  /* 0x000000ffff0b7224 */ /* 0x000fce00078e00ff */
[----:B012---:R-:W-:Y:S05]  /*315e0*/  WARPSYNC.COLLECTIVE R15, `(.L_x_2870) ;  /* 0x000000000f087348 */ /* 0x007fea0003c00000 */
[----:B------:R3:W4:Y:S02]  /*315f0*/  SHFL.UP P6, R14, R13, R12, R11 ;  /* 0x0400000c0d0e7389 */ /* 0x00072400000c000b */
[----:B01234-:R-:W-:Y:S01]  /*31600*/  ENDCOLLECTIVE ;  /* 0x000000000000791b */ /* 0x01ffe20003800000 */
.L_x_2870:
[----:B------:R-:W-:Y:S05]  /*31610*/  BSYNC B0 ;  /* 0x0000000000007941 */ /* 0x000fea0003800000 */
.L_x_2869:
[----:B------:R-:W-:Y:S01]  /*31620*/  IMAD.MOV.U32 R3, RZ, RZ, R14 ;  /* 0x000000ffff037224 */ /* 0x000fe200078e000e */
[----:B------:R-:W-:Y:S01]  /*31630*/  MOV R15, 0xffffffff ;  /* 0xffffffff000f7802 */ /* 0x000fe20000000f00 */
[----:B------:R-:W-:Y:S02]  /*31640*/  IMAD.MOV.U32 R12, RZ, RZ, 0x2 ;  /* 0x00000002ff0c7424 */ /* 0x000fe400078e00ff */
[----:B------:R-:W-:Y:S01]  /*31650*/  IMAD.MOV.U32 R11, RZ, RZ, RZ ;  /* 0x000000ffff0b7224 */ /* 0x000fe200078e00ff */
[----:B------:R-:W-:-:S05]  /*31660*/  SEL R3, R3, RZ, P1 ;  /* 0x000000ff03037207 */ /* 0x000fca0000800000 */
[----:B------:R-:W-:-:S04]  /*31670*/  IMAD.IADD R3, R2, 0x1, R3 ;  /* 0x0000000102037824 */ /* 0x000fc800078e0203 */
[----:B------:R-:W-:-:S07]  /*31680*/  IMAD.MOV.U32 R13, RZ, RZ, R3 ;  /* 0x000000ffff0d7224 */ /* 0x000fce00078e0003 */
[----:B------:R-:W-:Y:S05]  /*31690*/  WARPSYNC.COLLECTIVE R15, `(.L_x_2871) ;  /* 0x000000000f087348 */ /* 0x000fea0003c00000 */
[----:B------:R0:W1:Y:S02]  /*316a0*/  SHFL.UP P6, R14, R13, R12, R11 ;  /* 0x0400000c0d0e7389 */ /* 0x00006400000c000b */
[----:B01----:R-:W-:Y:S01]  /*316b0*/  ENDCOLLECTIVE ;  /* 0x000000000000791b */ /* 0x003fe20003800000 */
.L_x_2871:
        /* <DEDUP_REMOVED lines=8> */
.L_x_2872:
        /* <DEDUP_REMOVED lines=8> */
.L_x_2873:
        /* <DEDUP_REMOVED lines=8> */
.L_x_2874:
        /* <DEDUP_REMOVED lines=9> */
.L_x_2875:
[----:B------:R-:W-:Y:S01]  /*318d0*/  MOV R6, R14 ;  /* 0x0000000e00067202 */ /* 0x000fe20000000f00 */
[----:B------:R-:W-:Y:S06]  /*318e0*/  BRA `(.L_x_2876) ;  /* 0xffffffa000487947 */ /* 0x000fec000383ffff */
.L_x_2665:
[----:B------:R-:W-:Y:S01]  /*318f0*/  BSSY B0, `(.L_x_2877) ;  /* 0x0000006000007945 */ /* 0x000fe20003800000 */
[----:B------:R-:W-:Y:S01]  /*31900*/  PLOP3.LUT P6, PT, P6, PT, PT, 0x8, 0x0 ;  /* 0x000000000000781c */ /* 0x000fe200037ce170 */
[----:B------:R-:W-:-:S12]  /*31910*/  IMAD.MOV.U32 R15, RZ, RZ, -0x1 ;  /* 0xffffffffff0f7424 */ /* 0x000fd800078e00ff */
[----:B01----:R-:W-:Y:S05]  /*31920*/  WARPSYNC.COLLECTIVE R15, `(.L_x_2878) ;  /* 0x000000000f087348 */ /* 0x003fea0003c00000 */
[----:B------:R-:W-:Y:S01]  /*31930*/  VOTE.ANY R14, PT, P6 ;  /* 0x00000000000e7806 */ /* 0x000fe200030e0100 */
[----:B01----:R-:W-:Y:S06]  /*31940*/  ENDCOLLECTIVE ;  /* 0x000000000000791b */ /* 0x003fec0003800000 */
.L_x_2878:
[----:B------:R-:W-:Y:S05]  /*31950*/  BSYNC B0 ;  /* 0x0000000000007941 */ /* 0x000fea0003800000 */
.L_x_2877:
[----:B------:R-:W-:Y:S01]  /*31960*/  IMAD.MOV.U32 R5, RZ, RZ, R14 ;  /* 0x000000ffff057224 */ /* 0x000fe200078e000e */
[----:B------:R-:W-:Y:S01]  /*31970*/  MOV R15, 0xffffffff ;  /* 0xffffffff000f7802 */ /* 0x000fe20000000f00 */
[----:B------:R-:W-:Y:S02]  /*31980*/  IMAD.MOV.U32 R13, RZ, RZ, R2 ;  /* 0x000000ffff0d7224 */ /* 0x000fe400078e0002 */
[----:B------:R-:W0:Y:S01]  /*31990*/  POPC R4, R5 ;  /* 0x0000000500047309 */ /* 0x000e220000000000 */
[----:B------:R-:W-:Y:S02]  /*319a0*/  IMAD.MOV.U32 R11, RZ, RZ, 0x1f ;  /* 0x0000001fff0b7424 */ /* 0x000fe400078e00ff */
[----:B0-----:R-:W-:-:S07]  /*319b0*/  IMAD.MOV.U32 R12, RZ, RZ, R4 ;  /* 0x000000ffff0c7224 */ /* 0x001fce00078e0004 */
[----:B------:R-:W-:Y:S05]  /*319c0*/  WARPSYNC.COLLECTIVE R15, `(.L_x_2879) ;  /* 0x000000000f087348 */ /* 0x000fea0003c00000 */
[----:B------:R0:W1:Y:S02]  /*319d0*/  SHFL.IDX P6, R14, R13, R12, R11 ;  /* 0x0000000c0d0e7389 */ /* 0x00006400000c000b */
[----:B01----:R-:W-:Y:S01]  /*319e0*/  ENDCOLLECTIVE ;  /* 0x000000000000791b */ /* 0x003fe20003800000 */
.L_x_2879:
[----:B------:R-:W-:Y:S01]  /*319f0*/  IMAD.MOV.U32 R17, RZ, RZ, R14 ;  /* 0x000000ffff117224 */ /* 0x000fe200078e000e */
[----:B------:R-:W-:Y:S06]  /*31a00*/  BRA `(.L_x_2880) ;  /* 0xffffffa0003c7947 */ /* 0x000fec000383ffff */
.L_x_2667:
[----:B------:R-:W-:Y:S01]  /*31a10*/  BSSY B0, `(.L_x_2881) ;  /* 0x0000007000007945 */ /* 0x000fe20003800000 */
[----:B------:R-:W-:Y:S02]  /*31a20*/  IMAD.MOV.U32 R13, RZ, RZ, R7 ;  /* 0x000000ffff0d7224 */ /* 0x000fe400078e0007 */
[----:B------:R-:W-:Y:S02]  /*31a30*/  IMAD.MOV.U32 R11, RZ, RZ, 0x1f ;  /* 0x0000001fff0b7424 */ /* 0x000fe400078e00ff */
[----:B------:R-:W-:-:S07]  /*31a40*/  IMAD.MOV.U32 R15, RZ, RZ, -0x1 ;  /* 0xffffffffff0f7424 */ /* 0x000fce00078e00ff */
[----:B012---:R-:W-:Y:S05]  /*31a50*/  WARPSYNC.COLLECTIVE R15, `(.L_x_2882) ;  /* 0x000000000f087348 */ /* 0x007fea0003c00000 */
[----:B------:R3:W4:Y:S02]  /*31a60*/  SHFL.IDX P6, R14, R13, R12, R11 ;  /* 0x0000000c0d0e7389 */ /* 0x00072400000c000b */
[----:B01234-:R-:W-:Y:S01]  /*31a70*/  ENDCOLLECTIVE ;  /* 0x000000000000791b */ /* 0x01ffe20003800000 */
.L_x_2882:
[----:B------:R-:W-:Y:S05]  /*31a80*/  BSYNC B0 ;  /* 0x0000000000007941 */ /* 0x000fea0003800000 */
.L_x_2881:
[----:B------:R-:W-:Y:S01]  /*31a90*/  IMAD.MOV.U32 R7, RZ, RZ, R14 ;  /* 0x000000ffff077224 */ /* 0x000fe200078e000e */
[----:B------:R-:W-:Y:S06]  /*31aa0*/  BRA `(.L_x_2883) ;  /* 0xffffffa000307947 */ /* 0x000fec000383ffff */
.L_x_2671:
[----:B0-----:R0:W2:Y:S02]  /*31ab0*/  SYNCS.PHASECHK.TRANS64.TRYWAIT P0, [R0+URZ+0x38820], R3 ;  /* 0x03882003000075a7 */ /* 0x0010a4000800017f */
[----:B--2---:R-:W-:Y:S05]  /*31ac0*/  @!P0 NANOSLEEP.SYNCS 0x989680 ;  /* 0x009896800000895d */ /* 0x004fea0003900000 */
[----:B------:R-:W2:Y:S02]  /*31ad0*/  @!P0 SYNCS.PHASECHK.TRANS64 P0, [R0+URZ+0x38820], R3 ;  /* 0x03882003000085a7 */ /* 0x000ea4000800007f */
[----:B--2---:R-:W-:Y:S05]  /*31ae0*/  @!P0 BRA `(.L_x_2671) ;  /* 0xfffffffc00f08947 */ /* 0x004fea000383ffff */
[----:B------:R-:W-:Y:S05]  /*31af0*/  BRA `(.L_x_2884) ;  /* 0xffffffa400b87947 */ /* 0x000fea000383ffff */
.L_x_2672:
[----:B------:R-:W2:Y:S01]  /*31b00*/  S2R R2, SR_TID.X ;  /* 0x0000000000027919 */ /* 0x000ea20000002100 */
[----:B------:R-:W-:Y:S01]  /*31b10*/  BSSY B0, `(.L_x_2885) ;  /* 0x000000a000007945 */ /* 0x000fe20003800000 */
[----:B---3--:R-:W-:Y:S02]  /*31b20*/  IMAD.MOV.U32 R12, RZ, RZ, RZ ;  /* 0x000000ffff0c7224 */ /* 0x008fe400078e00ff */
[----:B------:R-:W-:Y:S02]  /*31b30*/  IMAD.MOV.U32 R11, RZ, RZ, 0x1f ;  /* 0x0000001fff0b7424 */ /* 0x000fe400078e00ff */
[----:B------:R-:W-:Y:S01]  /*31b40*/  IMAD.MOV.U32 R15, RZ, RZ, -0x1 ;  /* 0xffffffffff0f7424 */ /* 0x000fe200078e00ff */
[----:B--2---:R-:W-:-:S04]  /*31b50*/  SHF.R.U32.HI R2, RZ, 0x5, R2 ;  /* 0x00000005ff027819 */ /* 0x004fc80000011602 */
[----:B------:R-:W-:-:S04]  /*31b60*/  LOP3.LUT R2, R2, 0x3, RZ, 0xc0, !PT ;  /* 0x0000000302027812 */ /* 0x000fc800078ec0ff */
[----:B------:R-:W-:-:S07]  /*31b70*/  MOV R13, R2 ;  /* 0x00000002000d7202 */ /* 0x000fce0000000f00 */
[----:B01----:R-:W-:Y:S05]  /*31b80*/  WARPSYNC.COLLECTIVE R15, `(.L_x_2886) ;  /* 0x000000000f087348 */ /* 0x003fea0003c00000 */
[----:B------:R2:W3:Y:S02]  /*31b90*/  SHFL.IDX P6, R14, R13, R12, R11 ;  /* 0x0000000c0d0e7389 */ /* 0x0004e400000c000b */
[----:B0123--:R-:W-:Y:S01]  /*31ba0*/  ENDCOLLECTIVE ;  /* 0x000000000000791b */ /* 0x00ffe20003800000 */
.L_x_2886:
[----:B------:R-:W-:Y:S05]  /*31bb0*/  BSYNC B0 ;  /* 0x0000000000007941 */ /* 0x000fea0003800000 */
.L_x_2885:
[----:B------:R-:W-:Y:S05]  /*31bc0*/  BRA `(.L_x_2887) ;  /* 0xffffffa400a07947 */ /* 0x000fea000383ffff */
.L_x_2673:
[----:B------:R-:W-:Y:S01]  /*31bd0*/  BSSY B0, `(.L_x_2888) ;  /* 0x0000006000007945 */ /* 0x000fe20003800000 */
[----:B------:R-:W-:-:S07]  /*31be0*/  IMAD.MOV.U32 R15, RZ, RZ, -0x1 ;  /* 0xffffffffff0f7424 */ /* 0x000fce00078e00ff */
[----:B0123--:R-:W-:Y:S05]  /*31bf0*/  WARPSYNC.COLLECTIVE R15, `(.L_x_2889) ;  /* 0x000000000f0c7348 */ /* 0x00ffea0003c00000 */
[----:B------:R-:W-:Y:S02]  /*31c00*/  ELECT P6, UR62, PT ;  /* 0x00000000003e782f */ /* 0x000fe400038c0000 */
[----:B------:R-:W-:Y:S01]  /*31c10*/  MOV R14, UR62 ;  /* 0x0000003e000e7c02 */ /* 0x000fe20008000f00 */
[----:B0123--:R-:W-:Y:S10]  /*31c20*/  ENDCOLLECTIVE ;  /* 0x000000000000791b */ /* 0x00fff40003800000 */
.L_x_2889:
[----:B------:R-:W-:Y:S05]  /*31c30*/  BSYNC B0 ;  /* 0x0000000000007941 */ /* 0x000fea0003800000 */
.L_x_2888:
[----:B------:R-:W-:Y:S05]  /*31c40*/  BRA `(.L_x_2890) ;  /* 0xffffffa400947947 */ /* 0x000fea000383ffff */
.L_x_2675:
[----:B0-----:R0:W2:Y:S02]  /*31c50*/  SYNCS.PHASECHK.TRANS64.TRYWAIT P1, [R6+URZ], R5 ;  /* 0x00000005060075a7 */ /* 0x0010a4000802017f */
[----:B--2---:R-:W-:Y:S05]  /*31c60*/  @!P1 NANOSLEEP.SYNCS 0x989680 ;  /* 0x009896800000995d */ /* 0x004fea0003900000 */
[----:B------:R-:W2:Y:S02]  /*31c70*/  @!P1 SYNCS.PHASECHK.TRANS64 P1, [R6+URZ], R5 ;  /* 0x00000005060095a7 */ /* 0x000ea4000802007f */
[----:B--2---:R-:W-:Y:S05]  /*31c80*/  @!P1 BRA `(.L_x_2675) ;  /* 0xfffffffc00f09947 */ /* 0x004fea000383ffff */
[----:B------:R-:W-:Y:S05]  /*31c90*/  BRA `(.L_x_2891) ;  /* 0xffffffa400d07947 */ /* 0x000fea000383ffff */
.L_x_2676:
[----:B--2---:R2:W4:Y:S02]  /*31ca0*/  SYNCS.PHASECHK.TRANS64.TRYWAIT P1, [R7+URZ], R2 ;  /* 0x00000002070075a7 */ /* 0x004524000802017f */
[----:B----4-:R-:W-:Y:S05]  /*31cb0*/  @!P1 NANOSLEEP.SYNCS 0x989680 ;  /* 0x009896800000995d */ /* 0x010fea0003900000 */
[----:B------:R-:W4:Y:S02]  /*31cc0*/  @!P1 SYNCS.PHASECHK.TRANS64 P1, [R7+URZ], R2 ;  /* 0x00000002070095a7 */ /* 0x000f24000802007f */
[----:B----4-:R-:W-:Y:S05]  /*31cd0*/  @!P1 BRA `(.L_x_2676) ;  /* 0xfffffffc00f09947 */ /* 0x010fea000383ffff */
[----:B------:R-:W-:Y:S05]  /*31ce0*/  BRA `(.L_x_2892) ;  /* 0xffffffa400c47947 */ /* 0x000fea000383ffff */
.L_x_2678:
[----:B----4-:R4:W0:Y:S02]  /*31cf0*/  SYNCS.PHASECHK.TRANS64.TRYWAIT P1, [R4+URZ+0x38860], R5 ;  /* 0x03886005040075a7 */ /* 0x010824000802017f */
[----:B0-----:R-:W-:Y:S05]  /*31d00*/  @!P1 NANOSLEEP.SYNCS 0x989680 ;  /* 0x009896800000995d */ /* 0x001fea0003900000 */
[----:B------:R-:W0:Y:S02]  /*31d10*/  @!P1 SYNCS.PHASECHK.TRANS64 P1, [R4+URZ+0x38860], R5 ;  /* 0x03886005040095a7 */ /* 0x000e24000802007f */
[----:B0-----:R-:W-:Y:S05]  /*31d20*/  @!P1 BRA `(.L_x_2678) ;  /* 0xfffffffc00f09947 */ /* 0x001fea000383ffff */
[----:B------:R-:W-:Y:S05]  /*31d30*/  BRA `(.L_x_2893) ;  /* 0xffffffa400c87947 */ /* 0x000fea000383ffff */
.L_x_2680:
[----:B------:R0:W0:Y:S02]  /*31d40*/  SYNCS.PHASECHK.TRANS64.TRYWAIT P1, [R3+URZ+0x38860], R2 ;  /* 0x03886002030075a7 */ /* 0x000024000802017f */
[----:B0-----:R-:W-:Y:S05]  /*31d50*/  @!P1 NANOSLEEP.SYNCS 0x989680 ;  /* 0x009896800000995d */ /* 0x001fea0003900000 */
[----:B------:R-:W0:Y:S02]  /*31d60*/  @!P1 SYNCS.PHASECHK.TRANS64 P1, [R3+URZ+0x38860], R2 ;  /* 0x03886002030095a7 */ /* 0x000e24000802007f */
[----:B0-----:R-:W-:Y:S05]  /*31d70*/  @!P1 BRA `(.L_x_2680) ;  /* 0xfffffffc00f09947 */ /* 0x001fea000383ffff */
[----:B------:R-:W-:Y:S05]  /*31d80*/  BRA `(.L_x_2894) ;  /* 0xffffffa400c87947 */ /* 0x000fea000383ffff */
.L_x_2682:
[----:B------:R0:W0:Y:S02]  /*31d90*/  SYNCS.PHASECHK.TRANS64.TRYWAIT P0, [R4+URZ+0x38880], R5 ;  /* 0x03888005040075a7 */ /* 0x000024000800017f */
[----:B0-----:R-:W-:Y:S05]  /*31da0*/  @!P0 NANOSLEEP.SYNCS 0x989680 ;  /* 0x009896800000895d */ /* 0x001fea0003900000 */
[----:B------:R-:W0:Y:S02]  /*31db0*/  @!P0 SYNCS.PHASECHK.TRANS64 P0, [R4+URZ+0x38880], R5 ;  /* 0x03888005040085a7 */ /* 0x000e24000800007f */
[----:B0-----:R-:W-:Y:S05]  /*31dc0*/  @!P0 BRA `(.L_x_2682) ;  /* 0xfffffffc00f08947 */ /* 0x001fea000383ffff */
[----:B------:R-:W-:Y:S05]  /*31dd0*/  BRA `(.L_x_2683) ;  /* 0xffffffa400c47947 */ /* 0x000fea000383ffff */
.L_x_2895:
        /* <DEDUP_REMOVED lines=10> */
.L_x_12961:


//--------------------- .text._ZN7cutlass13device_kernelIN5flash11enable_sm90INS1_16FlashAttnFwdSm90INS1_25CollectiveMainloopFwdSm90ILi2EN4cute5tupleIJNS5_1CILi1EEES8_S8_EEENS6_IJNS7_ILi128EEENS7_ILi160EEENS7_ILi192EEEEEELi192ENS_12float_e4m3_tEfNS_4arch4Sm90ELb0ELb0ELb1ELb0ELb0ELb0ELb0ELb1ELb1ELb1ELb0ELb0EEENS1_21CollectiveEpilogueFwdINS6_IJSA_SC_SB_EEES9_NS_10bfloat16_tESG_Li256ELb0ELb1ELb0ELb1EEENS1_29StaticPersistentTileSchedulerILb0EEEEEEEEEvNT_6ParamsE --------------------------
	.section	.text._ZN7cutlass13device_kernelIN5flash11enable_sm90INS1_16FlashAttnFwdSm90INS1_25CollectiveMainloopFwdSm90ILi2EN4cute5tupleIJNS5_1CILi1EEES8_S8_EEENS6_IJNS7_ILi128EEENS7_ILi160EEENS7_ILi192EEEEEELi192ENS_12float_e4m3_tEfNS_4arch4Sm90ELb0ELb0ELb1ELb0ELb0ELb0ELb0ELb1ELb1ELb1ELb0ELb0EEENS1_21CollectiveEpilogueFwdINS6_IJSA_SC_SB_EEES9_NS_10bfloat16_tESG_Li256ELb0ELb1ELb0ELb1EEENS1_29StaticPersistentTileSchedulerILb0EEEEEEEEEvNT_6ParamsE,"ax",@progbits
	.align	128
.text._ZN7cutlass13device_kernelIN5flash11enable_sm90INS1_16FlashAttnFwdSm90INS1_25CollectiveMainloopFwdSm90ILi2EN4cute5tupleIJNS5_1CILi1EEES8_S8_EEENS6_IJNS7_ILi128EEENS7_ILi160EEENS7_ILi192EEEEEELi192ENS_12float_e4m3_tEfNS_4arch4Sm90ELb0ELb0ELb1ELb0ELb0ELb0ELb0ELb1ELb1ELb1ELb0ELb0EEENS1_21CollectiveEpilogueFwdINS6_IJSA_SC_SB_EEES9_NS_10bfloat16_tESG_Li256ELb0ELb1ELb0ELb1EEENS1_29StaticPersistentTileSchedulerILb0EEEEEEEEEvNT_6ParamsE:
        .type           _ZN7cutlass13device_kernelIN5flash11enable_sm90INS1_16FlashAttnFwdSm90INS1_25CollectiveMainloopFwdSm90ILi2EN4cute5tupleIJNS5_1CILi1EEES8_S8_EEENS6_IJNS7_ILi128EEENS7_ILi160EEENS7_ILi192EEEEEELi192ENS_12float_e4m3_tEfNS_4arch4Sm90ELb0ELb0ELb1ELb0ELb0ELb0ELb0ELb1ELb1ELb1ELb0ELb0EEENS1_21CollectiveEpilogueFwdINS6_IJSA_SC_SB_EEES9_NS_10bfloat16_tESG_Li256ELb0ELb1ELb0ELb1EEENS1_29StaticPersistentTileSchedulerILb0EEEEEEEEEvNT_6ParamsE,@function
        .size           _ZN7cutlass13device_kernelIN5flash11enable_sm90INS1_16FlashAttnFwdSm90INS1_25CollectiveMainloopFwdSm90ILi2EN4cute5tupleIJNS5_1CILi1EEES8_S8_EEENS6_IJNS7_ILi128EEENS7_ILi160EEENS7_ILi192EEEEEELi192ENS_12float_e4m3_tEfNS_4arch4Sm90ELb0ELb0ELb1ELb0ELb0ELb0ELb0ELb1ELb1ELb1ELb0ELb0EEENS1_21CollectiveEpilogueFwdINS6_IJSA_SC_SB_EEES9_NS_10bfloat16_tESG_Li256ELb0ELb1ELb0ELb1EEENS1_29StaticPersistentTileSchedulerILb0EEEEEEEEEvNT_6ParamsE,(.L_x_12962 - _ZN7cutlass13device_kernelIN5flash11enable_sm90INS1_16FlashAttnFwdSm90INS1_25CollectiveMainloopFwdSm90ILi2EN4cute5tupleIJNS5_1CILi1EEES8_S8_EEENS6_IJNS7_ILi128EEENS7_ILi160EEENS7_ILi192EEEEEELi192ENS_12float_e4m3_tEfNS_4arch4Sm90ELb0ELb0ELb1ELb0ELb0ELb0ELb0ELb1ELb1ELb1ELb0ELb0EEENS1_21CollectiveEpilogueFwdINS6_IJSA_SC_SB_EEES9_NS_10bfloat16_tESG_Li256ELb0ELb1ELb0ELb1EEENS1_29StaticPersistentTileSchedulerILb0EEEEEEEEEvNT_6ParamsE)
        .other          _ZN7cutlass13device_kernelIN5flash11enable_sm90INS1_16FlashAttnFwdSm90INS1_25CollectiveMainloopFwdSm90ILi2EN4cute5tupleIJNS5_1CILi1EEES8_S8_EEENS6_IJNS7_ILi128EEENS7_ILi160EEENS7_ILi192EEEEEELi192ENS_12float_e4m3_tEfNS_4arch4Sm90ELb0ELb0ELb1ELb0ELb0ELb0ELb0ELb1ELb1ELb1ELb0ELb0EEENS1_21CollectiveEpilogueFwdINS6_IJSA_SC_SB_EEES9_NS_10bfloat16_tESG_Li256ELb0ELb1ELb0ELb1EEENS1_29StaticPersistentTileSchedulerILb0EEEEEEEEEvNT_6ParamsE,@"STO_CUDA_ENTRY STV_DEFAULT"
_ZN7cutlass13device_kernelIN5flash11enable_sm90INS1_16FlashAttnFwdSm90INS1_25CollectiveMainloopFwdSm90ILi2EN4cute5tupleIJNS5_1CILi1EEES8_S8_EEENS6_IJNS7_ILi128EEENS7_ILi160EEENS7_ILi192EEEEEELi192ENS_12float_e4m3_tEfNS_4arch4Sm90ELb0ELb0ELb1ELb0ELb0ELb0ELb0ELb1ELb1ELb1ELb0ELb0EEENS1_21CollectiveEpilogueFwdINS6_IJSA_SC_SB_EEES9_NS_10bfloat16_tESG_Li256ELb0ELb1ELb0ELb1EEENS1_29StaticPersistentTileSchedulerILb0EEEEEEEEEvNT_6ParamsE:
        /* <DEDUP_REMOVED lines=18> */
.L_x_2897:
[----:B------:R-:W-:Y:S05]  /*0120*/  BSYNC B0 ;  /* 0x0000000000007941 */ /* 0x000fea0003800000 */
.L_x_2896:
        /* <DEDUP_REMOVED lines=41> */
.L_x_2898:
        /* <DEDUP_REMOVED lines=22> */
.L_x_2899:
        /* <DEDUP_REMOVED lines=18> */
.L_x_2900:
        /* <DEDUP_REMOVED lines=22> */
.L_x_2901:
        /* <DEDUP_REMOVED lines=22> */
.L_x_2902:
[----:B------:R-:W-:Y:S01]  /*0900*/  PLOP3.LUT P0, PT, PT, PT, UP0, 0x80, 0x0 ;  /* 0x000000000000781c */ /* 0x000fe20003f0f008 */
[----:B------:R-:W-:Y:S01]  /*0910*/  UMOV UR38, 0x1 ;  /* 0x0000000100267882 */ /* 0x000fe20000000000 */
[----:B------:R-:W-:Y:S01]  /*0920*/  NOP ;  /* 0x0000000000007918 */ /* 0x000fe20000000000 */
[----:B------:R-:W-:Y:S01]  /*0930*/  USEL UR38, UR38, 0x2, !UP0 ;  /* 0x0000000226267887 */ /* 0x000fe2000c000000 */
[----:B------:R-:W-:Y:S01]  /*0940*/  ULDC.64 UR48, c[0x0][0x208] ;  /* 0x0000820000307ab9 */ /* 0x000fe20000000a00 */
[----:B012-4-:R-:W-:Y:S08]  /*0950*/  BAR.SYNC.DEFER_BLOCKING 0x0 ;  /* 0x0000000000007b1d */ /* 0x017ff00000010000 */
[----:B------:R-:W-:Y:S05]  /*0960*/  @!P0 BRA `(.L_x_2903) ;  /* 0x000000b000bc8947 */ /* 0x000fea0003800000 */
.L_x_2904:
        /* <DEDUP_REMOVED lines=21> */
[-C--:B------:R-:W-:Y:S02]  /*0ac0*/  LEA.HI R0, R3, R18.reuse, RZ, 0x5 ;  /* 0x0000001203007211 */ /* 0x080fe400078f28ff */
[----:B------:R-:W-:Y:S02]  /*0ad0*/  LOP3.LUT R7, R5, 0xffffff80, RZ, 0xc0, !PT ;  /* 0xffffff8005077812 */ /* 0x000fe400078ec0ff */
[CC--:B------:R-:W-:Y:S01]  /*0ae0*/  LEA.HI R2, R3.reuse, R18.reuse, RZ, 0x4 ;  /* 0x0000001203027211 */ /* 0x0c0fe200078f20ff */
[----:B------:R-:W-:Y:S01]  /*0af0*/  IMAD.SHL.U32 R4, R0, 0x20, RZ ;  /* 0x0000002000047824 */ /* 0x000fe200078e00ff */
[----:B------:R-:W-:Y:S01]  /*0b00*/  LEA.HI R6, R3, R18, RZ, 0x2 ;  /* 0x0000001203067211 */ /* 0x000fe200078f10ff */
[----:B------:R-:W-:Y:S01]  /*0b10*/  IMAD.IADD R22, R18, 0x1, -R7 ;  /* 0x0000000112167824 */ /* 0x000fe200078e0a07 */
[----:B------:R-:W-:-:S02]  /*0b20*/  SHF.R.S32.HI R9, RZ, 0x4, R2 ;  /* 0x00000004ff097819 */ /* 0x000fc40000011402 */
[----:B------:R-:W-:Y:S02]  /*0b30*/  LOP3.LUT R13, R6, 0xfffffffc, RZ, 0xc0, !PT ;  /* 0xfffffffc060d7812 */ /* 0x000fe400078ec0ff */
[----:B------:R-:W-:Y:S02]  /*0b40*/  SHF.R.S32.HI R7, RZ, 0x1f, R22 ;  /* 0x0000001fff077819 */ /* 0x000fe40000011416 */
[----:B------:R-:W-:Y:S01]  /*0b50*/  LEA.HI R19, R3, R18, RZ, 0x3 ;  /* 0x0000001203137211 */ /* 0x000fe200078f18ff */
[----:B------:R-:W-:Y:S01]  /*0b60*/  IMAD.IADD R13, R18, 0x1, -R13 ;  /* 0x00000001120d7824 */ /* 0x000fe200078e0a0d */
[----:B------:R-:W-:Y:S02]  /*0b70*/  LEA.HI R0, R7, R22, RZ, 0x2 ;  /* 0x0000001607007211 */ /* 0x000fe400078f10ff */
[----:B------:R-:W-:Y:S02]  /*0b80*/  LOP3.LUT R3, R2, 0x3fffff0, RZ, 0xc0, !PT ;  /* 0x03fffff002037812 */ /* 0x000fe400078ec0ff */
        /* <DEDUP_REMOVED lines=10> */
[----:B------:R-:W-:Y:S01]  /*0c30*/  LOP3.LUT R11, R11, 0xfffffff8, RZ, 0xc0, !PT ;  /* 0xfffffff80b0b7812 */ /* 0x000fe200078ec0ff */
[----:B------:R-:W-:Y:S01]  /*0c40*/  IMAD.IADD R2, R9, 0x1, -R2 ;  /* 0x0000000109027824 */ /* 0x000fe200078e0a02 */
[----:B------:R-:W-:Y:S01]  /*0c50*/  LEA.HI R5, R5, R220, RZ, 0x1 ;  /* 0x000000dc05057211 */ /* 0x000fe200078f08ff */
[----:B------:R-:W-:Y:S01]  /*0c60*/  IMAD.IADD R18, R18, 0x1, -R15 ;  /* 0x0000000112127824 */ /* 0x000fe200078e0a0f */
[----:B------:R-:W-:Y:S01]  /*0c70*/  LEA.HI R7, R7, R22, RZ, 0x5 ;  /* 0x0000001607077211 */ /* 0x000fe200078f28ff */
[----:B------:R-:W-:Y:S01]  /*0c80*/  IMAD.IADD R6, R6, 0x1, -R11 ;  /* 0x0000000106067824 */ /* 0x000fe200078e0a0b */
[----:B------:R-:W-:Y:S01]  /*0c90*/  LEA.HI R4, R13, R13, RZ, 0x1 ;  /* 0x0000000d0d047211 */ /* 0x000fe200078f08ff */
[----:B------:R-:W-:Y:S01]  /*0ca0*/  IMAD R223, R2, 0x8, R223 ;  /* 0x0000000802df7824 */ /* 0x000fe200078e02df */
[----:B------:R-:W-:Y:S01]  /*0cb0*/  LOP3.LUT R5, R5, 0x3fffffe, RZ, 0xc0, !PT ;  /* 0x03fffffe05057812 */ /* 0x000fe200078ec0ff */
[----:B------:R-:W-:Y:S01]  /*0cc0*/  IMAD.SHL.U32 R2, R18, 0x8, RZ ;  /* 0x0000000812027824 */ /* 0x000fe200078e00ff */
[----:B------:R-:W-:-:S02]  /*0cd0*/  SHF.R.S32.HI R7, RZ, 0x5, R7 ;  /* 0x00000005ff077819 */ /* 0x000fc40000011407 */
[----:B------:R-:W-:Y:S01]  /*0ce0*/  LOP3.LUT R3, R0, 0x7ffffffc, RZ, 0xc0, !PT ;  /* 0x7ffffffc00037812 */ /* 0x000fe200078ec0ff */
[----:B------:R-:W-:Y:S01]  /*0cf0*/  IMAD.IADD R5, R220, 0x1, -R5 ;  /* 0x00000001dc057824 */ /* 0x000fe200078e0a05 */
[----:B------:R-:W-:Y:S01]  /*0d00*/  LOP3.LUT R4, R4, 0x1ffffffe, RZ, 0xc0, !PT ;  /* 0x1ffffffe04047812 */ /* 0x000fe200078ec0ff */
[----:B------:R-:W-:Y:S01]  /*0d10*/  IMAD R6, R7, 0x10, R6 ;  /* 0x0000001007067824 */ /* 0x000fe200078e0206 */
[----:B------:R-:W-:Y:S01]  /*0d20*/  SHF.R.S32.HI R19, RZ, 0x3, R19 ;  /* 0x00000003ff137819 */ /* 0x000fe20000011413 */
[C---:B------:R-:W-:Y:S02]  /*0d30*/  VIADD R17, R2.reuse, 0x40 ;  /* 0x0000004002117836 */ /* 0x040fe40000000000 */
[----:B------:R-:W-:Y:S02]  /*0d40*/  VIADD R16, R2, 0x80 ;  /* 0x0000008002107836 */ /* 0x000fe40000000000 */
[----:B------:R-:W-:Y:S01]  /*0d50*/  IMAD.IADD R3, R22, 0x1, -R3 ;  /* 0x0000000116037824 */ /* 0x000fe200078e0a03 */
[----:B------:R-:W-:Y:S01]  /*0d60*/  SHF.R.S32.HI R226, RZ, 0x1f, R17 ;  /* 0x0000001fffe27819 */ /* 0x000fe20000011411 */
[----:B------:R-:W-:Y:S01]  /*0d70*/  IMAD.IADD R4, R13, 0x1, -R4 ;  /* 0x000000010d047824 */ /* 0x000fe200078e0a04 */
[----:B------:R-:W-:Y:S01]  /*0d80*/  SHF.R.S32.HI R225, RZ, 0x1f, R16 ;  /* 0x0000001fffe17819 */ /* 0x000fe20000011410 */
[----:B------:R-:W-:-:S02]  /*0d90*/  IMAD R221, R5, 0x40, R6 ;  /* 0x0000004005dd7824 */ /* 0x000fc400078e0206 */
[----:B------:R-:W-:Y:S02]  /*0da0*/  IMAD R224, R3, R224, 0xa0 ;  /* 0x000000a003e07424 */ /* 0x000fe400078e02e0 */
[----:B------:R-:W-:-:S07]  /*0db0*/  IMAD R222, R4, 0x8, R221 ;  /* 0x0000000804de7824 */ /* 0x000fce00078e02dd */
.L_x_2935:
[----:B------:R-:W0:Y:S01]  /*0dc0*/  SHFL.IDX PT, R0, R220, RZ, 0x1f ;  /* 0x00001fffdc007589 */ /* 0x000e2200000e0000 */
[----:B-1----:R-:W1:Y:S01]  /*0dd0*/  S2UR UR36, SR_CgaCtaId ;  /* 0x00000000002479c3 */ /* 0x002e620000008800 */
[----:B------:R-:W-:Y:S01]  /*0de0*/  ULDC UR4, c[0x0][0xc38] ;  /* 0x00030e0000047ab9 */ /* 0x000fe20000000800 */
[----:B------:R-:W-:Y:S01]  /*0df0*/  ULDC.64 UR6, c[0x0][0x418] ;  /* 0x0001060000067ab9 */ /* 0x000fe20000000a00 */
[----:B------:R-:W-:Y:S02]  /*0e00*/  UISETP.NE.AND UP1, UPT, UR4, 0x1, UPT ;  /* 0x000000010400788c */ /* 0x000fe4000bf25270 */
[----:B------:R-:W-:Y:S01]  /*0e10*/  UISETP.NE.U32.AND UP0, UPT, UR6, URZ, UPT ;  /* 0x0000003f0600728c */ /* 0x000fe2000bf05070 */
[----:B------:R-:W-:Y:S01]  /*0e20*/  UMOV UR39, 0x400 ;  /* 0x0000040000277882 */ /* 0x000fe20000000000 */
[----:B------:R-:W-:Y:S02]  /*0e30*/  ULDC UR4, c[0x0][0xc44] ;  /* 0x0003110000047ab9 */ /* 0x000fe40000000800 */
[----:B------:R-:W-:-:S02]  /*0e40*/  UISETP.NE.AND.EX UP0, UPT, UR7, URZ, UPT, UP0 ;  /* 0x0000003f0700728c */ /* 0x000fc4000bf05300 */
[----:B------:R-:W-:Y:S01]  /*0e50*/  UISETP.NE.AND UP2, UPT, UR4, 0x1, UPT ;  /* 0x000000010400788c */ /* 0x000fe2000bf45270 */
[----:B------:R-:W-:Y:S02]  /*0e60*/  ULDC UR50, c[0x0][0x424] ;  /* 0x0001090000327ab9 */ /* 0x000fe40000000800 */
[----:B------:R-:W-:Y:S01]  /*0e70*/  @UP1 ULDC UR4, c[0x0][0xc3c] ;  /* 0x00030f0000041ab9 */ /* 0x000fe20000000800 */
[----:B------:R-:W-:Y:S01]  /*0e80*/  USEL UR50, UR50, 0x1, UP0 ;  /* 0x0000000132327887 */ /* 0x000fe20008000000 */
[----:B------:R-:W-:Y:S01]  /*0e90*/  ULDC UR7, c[0x0][0x2f0] ;  /* 0x0000bc0000077ab9 */ /* 0x000fe20000000800 */
[----:B------:R-:W-:Y:S01]  /*0ea0*/  UIMAD.WIDE.U32 UR4, UR41, UR4, URZ ;  /* 0x00000004290472a5 */ /* 0x000fe2000f8e003f */
[----:B------:R-:W-:Y:S01]  /*0eb0*/  @UP1 ULDC UR11, c[0x0][0xc40] ;  /* 0x00031000000b1ab9 */ /* 0x000fe20000000800 */
[----:B------:R-:W-:Y:S01]  /*0ec0*/  UIMAD UR50, UR50, UR7, URZ ;  /* 0x00000007323272a4 */ /* 0x000fe2000f8e023f */
[----:B0-----:R-:W-:Y:S01]  /*0ed0*/  R2UR UR37, R0 ;  /* 0x00000000002572ca */ /* 0x001fe200000e0000 */
[----:B-1----:R-:W-:Y:S01]  /*0ee0*/  ULEA UR39, UR36, UR39, 0x18 ;  /* 0x0000002724277291 */ /* 0x002fe2000f8ec03f */
[----:B------:R-:W-:Y:S01]  /*0ef0*/  UMOV UR42, UR41 ;  /* 0x00000029002a7c82 */ /* 0x000fe20008000000 */
[----:B------:R-:W-:-:S02]  /*0f00*/  @UP1 USHF.R.U32.HI UR42, URZ, UR11, UR5 ;  /* 0x0000000b3f2a1299 */ /* 0x000fc40008011605 */
[----:B------:R-:W-:Y:S01]  /*0f10*/  UIADD3 UR10, UR39, 0x1e200, URZ ;  /* 0x0001e200270a7890 */ /* 0x000fe2000fffe03f */
[----:B------:R-:W-:Y:S01]  /*0f20*/  @UP2 ULDC.64 UR8, c[0x0][0xc48] ;  /* 0x0003120000082ab9 */ /* 0x000fe20000000a00 */
[----:B------:R-:W-:Y:S02]  /*0f30*/  UIADD3 UR7, UR50, 0x9f, URZ ;  /* 0x0000009f32077890 */ /* 0x000fe4000fffe03f */
[----:B------:R-:W-:-:S04]  /*0f40*/  ULOP3.LUT UP0, URZ, UR10, 0x9f, URZ, 0xc0, !UPT ;  /* 0x0000009f0a3f7892 */ /* 0x000fc8000f80c03f */
[----:B------:R-:W-:Y:S02]  /*0f50*/  ULEA.HI UR6, UR37, UR37, URZ, 0x1 ;  /* 0x0000002525067291 */ /* 0x000fe4000f8f083f */
[----:B------:R-:W-:Y:S02]  /*0f60*/  UIMAD.WIDE.U32 UR4, UR42, UR8, URZ ;  /* 0x000000082a0472a5 */ /* 0x000fe4000f8e003f */
[----:B------:R-:W-:Y:S01]  /*0f70*/  ULOP3.LUT UR6, UR6, 0x3e, URZ, 0xc0, !UPT ;  /* 0x0000003e06067892 */ /* 0x000fe2000f8ec03f */
[----:B------:R-:W-:Y:S01]  /*0f80*/  PLOP3.LUT P0, PT, PT, PT, UP0, 0x80, 0x0 ;  /* 0x000000000000781c */ /* 0x000fe20003f0f008 */
[----:B------:R-:W-:Y:S01]  /*0f90*/  UMOV UR40, UR42 ;  /* 0x0000002a00287c82 */ /* 0x000fe20008000000 */
[----:B------:R-:W-:Y:S02]  /*0fa0*/  @UP2 USHF.R.U32.HI UR40, URZ, UR9, UR5 ;  /* 0x000000093f282299 */ /* 0x000fe40008011605 */
[----:B------:R-:W-:-:S04]  /*0fb0*/  UIADD3 UR6, UR37, -UR6, URZ ;  /* 0x8000000625067290 */ /* 0x000fc8000fffe03f */
[----:B------:R-:W-:Y:S02]  /*0fc0*/  ULEA UR8, UR6, UR10, 0xc ;  /* 0x0000000a06087291 */ /* 0x000fe4000f8e603f */
[----:B------:R-:W-:Y:S02]  /*0fd0*/  UIMAD.WIDE UR6, UR7, 0x66666667, URZ ;  /* 0x66666667070678a5 */ /* 0x000fe4000f8e023f */
[----:B------:R-:W-:Y:S02]  /*0fe0*/  USHF.R.U32.HI UR8, URZ, 0x4, UR8 ;  /* 0x000000043f087899 */ /* 0x000fe40008011608 */
[----:B------:R-:W-:Y:S02]  /*0ff0*/  USHF.R.U32.HI UR47, URZ, 0x1f, UR7 ;  /* 0x0000001f3f2f7899 */ /* 0x000fe40008011607 */
[----:B------:R-:W-:Y:S02]  /*1000*/  ULOP3.LUT UR52, UR8, 0x3fff, URZ, 0xc0, !UPT ;  /* 0x00003fff08347892 */ /* 0x000fe4000f8ec03f */
[----:B------:R-:W-:Y:S01]  /*1010*/  ULEA.HI.SX32 UR47, UR7, UR47, 0x1a ;  /* 0x0000002f072f7291 */ /* 0x000fe2000f8fd23f */
        /* <DEDUP_REMOVED lines=17> */
.L_x_2905:
        /* <DEDUP_REMOVED lines=60> */
.L_x_2999:
[----:B------:R-:W-:Y:S05]  /*14f0*/  @!P0 BRA `(.L_x_2907) ;  /* 0x0000000000048947 */ /* 0x000fea0003800000 */
[----:B------:R-:W-:Y:S01]  /*1500*/  BPT.TRAP 0x1 ;  /* 0x000000040000795c */ /* 0x000fe20000300000 */
.L_x_2907:
[----:B0-----:R-:W-:Y:S02]  /*1510*/  IMAD.U32 R3, RZ, RZ, UR51 ;  /* 0x00000033ff037e24 */ /* 0x001fe4000f8e00ff */
[----:B------:R-:W-:-:S03]  /*1520*/  IMAD.U32 R4, RZ, RZ, UR43 ;  /* 0x0000002bff047e24 */ /* 0x000fc6000f8e00ff */
[----:B------:R-:W-:Y:S02]  /*1530*/  LEA R3, R3, UR39, 0x3 ;  /* 0x0000002703037c11 */ /* 0x000fe4000f8e18ff */
[----:B------:R-:W-:-:S04]  /*1540*/  SHF.L.U32 R4, R4, 0x1f, RZ ;  /* 0x0000001f04047819 */ /* 0x000fc800000006ff */
[----:B------:R0:W1:Y:S01]  /*1550*/  SYNCS.PHASECHK.TRANS64.TRYWAIT P1, [R3+URZ+0x33430], R4 ;  /* 0x03343004030075a7 */ /* 0x000062000802017f */
[----:B------:R-:W-:Y:S05]  /*1560*/  @!P0 BRA `(.L_x_2908) ;  /* 0x0000000000048947 */ /* 0x000fea0003800000 */
[----:B------:R-:W-:Y:S01]  /*1570*/  BPT.TRAP 0x1 ;  /* 0x000000040000795c */ /* 0x000fe20000300000 */
.L_x_2908:
[----:B------:R-:W2:Y:S01]  /*1580*/  S2R R5, SR_TID.X ;  /* 0x0000000000057919 */ /* 0x000ea20000002100 */
[----:B------:R-:W-:Y:S01]  /*1590*/  IMAD.MOV.U32 R119, RZ, RZ, RZ ;  /* 0x000000ffff777224 */ /* 0x000fe200078e00ff */
[----:B--2---:R-:W-:Y:S01]  /*15a0*/  LOP3.LUT P2, RZ, R5, 0x7f, RZ, 0xc0, !PT ;  /* 0x0000007f05ff7812 */ /* 0x004fe2000784c0ff */
[----:B-1----:R-:W-:-:S12]  /*15b0*/  @P1 BRA `(.L_x_2909) ;  /* 0x0000000000081947 */ /* 0x002fd80003800000 */
[----:B------:R-:W1:Y:S02]  /*15c0*/  SYNCS.PHASECHK.TRANS64.TRYWAIT P1, [R3+URZ+0x33430], R4 ;  /* 0x03343004030075a7 */ /* 0x000e64000802017f */
[----:B-1----:R-:W-:Y:S05]  /*15d0*/  @!P1 BRA `(.L_x_2910) ;  /* 0x000000e800c49947 */ /* 0x002fea0003800000 */
.L_x_2909:
        /* <DEDUP_REMOVED lines=11> */
[----:B------:R-:W-:Y:S01]  /*1690*/  UMOV UR24, UR28 ;  /* 0x0000001c00187c82 */ /* 0x000fe20008000000 */
[----:B------:R-:W-:Y:S01]  /*16a0*/  UMOV UR5, UR25 ;  /* 0x0000001900057c82 */ /* 0x000fe20008000000 */
[----:B------:R-:W-:Y:S01]  /*16b0*/  ULOP3.LUT UR46, UR4, 0x10000, URZ, 0xfc, !UPT ;  /* 0x00010000042e7892 */ /* 0x000fe2000f8efc3f */
[--C-:B------:R-:W-:Y:S01]  /*16c0*/  IMAD.MOV.U32 R116, RZ, RZ, R119.reuse ;  /* 0x000000ffff747224 */ /* 0x100fe200078e0077 */
[----:B------:R-:W-:Y:S01]  /*16d0*/  UMOV UR7, 0x80000020 ;  /* 0x8000002000077882 */ /* 0x000fe20000000000 */
[----:B------:R-:W-:Y:S01]  /*16e0*/  UMOV UR4, UR24 ;  /* 0x0000001800047c82 */ /* 0x000fe20008000000 */
[----:B------:R-:W-:Y:S01]  /*16f0*/  UIMAD UR32, UR51, 0x780, UR46 ;  /* 0x00000780332078a4 */ /* 0x000fe2000f8e022e */
[--C-:B------:R-:W-:Y:S01]  /*1700*/  IMAD.MOV.U32 R115, RZ, RZ, R119.reuse ;  /* 0x000000ffff737224 */ /* 0x100fe200078e0077 */
[----:B------:R-:W-:Y:S01]  /*1710*/  UMOV UR8, UR24 ;  /* 0x0000001800087c82 */ /* 0x000fe20008000000 */
[----:B------:R-:W-:Y:S01]  /*1720*/  UMOV UR9, UR25 ;  /* 0x0000001900097c82 */ /* 0x000fe20008000000 */
[----:B------:R-:W-:Y:S01]  /*1730*/  UIADD3 UR6, UR32, 0x100, URZ ;  /* 0x0000010020067890 */ /* 0x000fe2000fffe03f */
[--C-:B------:R-:W-:Y:S01]  /*1740*/  IMAD.MOV.U32 R114, RZ, RZ, R119.reuse ;  /* 0x000000ffff727224 */ /* 0x100fe200078e0077 */
[----:B------:R-:W-:Y:S01]  /*1750*/  UIADD3 UR10, UR32, 0x180, URZ ;  /* 0x00000180200a7890 */ /* 0x000fe2000fffe03f */
[--C-:B------:R-:W-:Y:S01]  /*1760*/  IMAD.MOV.U32 R113, RZ, RZ, R119.reuse ;  /* 0x000000ffff717224 */ /* 0x100fe200078e0077 */
[----:B------:R-:W-:Y:S01]  /*1770*/  UMOV UR26, UR32 ;  /* 0x00000020001a7c82 */ /* 0x000fe20008000000 */
[----:B------:R-:W-:Y:S01]  /*1780*/  UMOV UR11, 0x80000020 ;  /* 0x80000020000b7882 */ /* 0x000fe20000000000 */
[----:B------:R-:W-:Y:S01]  /*1790*/  QGMMA.64x32x32.F32.E4M3.E4M3 R88, gdesc[UR24], RZ, !UPT, gsb0 ;  /* 0x00600000185879f3 */ /* 0x000fe2000c0008ff */
[----:B------:R-:W-:Y:S01]  /*17a0*/  UIADD3 UR26, UR32, 0x80, URZ ;  /* 0x00000080201a7890 */ /* 0x000fe2000fffe03f */
[--C-:B------:R-:W-:Y:S01]  /*17b0*/  IMAD.MOV.U32 R112, RZ, RZ, R119.reuse ;  /* 0x000000ffff707224 */ /* 0x100fe200078e0077 */
[----:B------:R-:W-:Y:S01]  /*17c0*/  UMOV UR27, 0x80000020 ;  /* 0x80000020001b7882 */ /* 0x000fe20000000000 */
[----:B------:R-:W-:Y:S01]  /*17d0*/  UIADD3 UR12, UR28, 0x2, URZ ;  /* 0x000000021c0c7890 */ /* 0x000fe2000fffe03f */
[----:B------:R-:W-:Y:S01]  /*17e0*/  IMAD.MOV.U32 R111, RZ, RZ, R119 ;  /* 0x000000ffff6f7224 */ /* 0x000fe200078e0077 */
[----:B------:R-:W-:Y:S01]  /*17f0*/  UIADD3 UR14, UR32, 0x182, URZ ;  /* 0x00000182200e7890 */ /* 0x000fe2000fffe03f */
[----:B------:R-:W-:Y:S01]  /*1800*/  UMOV UR15, 0x80000020 ;  /* 0x80000020000f7882 */ /* 0x000fe20000000000 */
[----:B------:R-:W-:-:S02]  /*1810*/  UIADD3 UR16, UR28, 0x200, URZ ;  /* 0x000002001c107890 */ /* 0x000fc4000fffe03f */
[----:B------:R-:W-:Y:S01]  /*1820*/  UIADD3 UR18, UR32, 0x400, URZ ;  /* 0x0000040020127890 */ /* 0x000fe2000fffe03f */
[----:B------:R-:W-:Y:S01]  /*1830*/  UMOV UR19, 0x80000020 ;  /* 0x8000002000137882 */ /* 0x000fe20000000000 */
[----:B------:R-:W-:Y:S01]  /*1840*/  UIADD3 UR22, UR32, 0x402, URZ ;  /* 0x0000040220167890 */ /* 0x000fe2000fffe03f */
[----:B------:R-:W-:Y:S01]  /*1850*/  UMOV UR23, 0x80000020 ;  /* 0x8000002000177882 */ /* 0x000fe20000000000 */
[----:B------:R-:W-:Y:S01]  /*1860*/  UIADD3 UR30, UR32, 0x680, URZ ;  /* 0x00000680201e7890 */ /* 0x000fe2000fffe03f */
[----:B------:R-:W-:Y:S01]  /*1870*/  UMOV UR31, 0x80000020 ;  /* 0x80000020001f7882 */ /* 0x000fe20000000000 */
[----:B------:R-:W-:Y:S01]  /*1880*/  UISETP.GE.AND UP0, UPT, UR50, 0xa1, UPT ;  /* 0x000000a13200788c */ /* 0x000fe2000bf06270 */
[----:B------:R-:W-:Y:S02]  /*1890*/  WARPGROUP.DEPBAR.LE gsb0, 0x0 ;  /* 0x00008000000079c5 */ /* 0x000fe40000010000 */
[----:B------:R-:W-:-:S06]  /*18a0*/  WARPGROUP.ARRIVE ;  /* 0x00000000000079c5 */ /* 0x000fcc0000000000 */
[----:B------:R-:W-:Y:S01]  /*18b0*/  QGMMA.64x32x32.F32.E4M3.E4M3 R72, gdesc[UR24], RZ, !UPT, gsb0 ;  /* 0x00600000184879f3 */ /* 0x000fe2000c0008ff */
[----:B------:R-:W-:Y:S01]  /*18c0*/  UIADD3 UR26, UR32, 0x200, URZ ;  /* 0x00000200201a7890 */ /* 0x000fe2000fffe03f */
[----:B------:R-:W-:Y:S01]  /*18d0*/  UMOV UR27, 0x80000020 ;  /* 0x80000020001b7882 */ /* 0x000fe20000000000 */
[----:B------:R-:W-:Y:S02]  /*18e0*/  WARPGROUP.DEPBAR.LE gsb0, 0x0 ;  /* 0x00008000000079c5 */ /* 0x000fe40000010000 */
[----:B------:R-:W-:-:S06]  /*18f0*/  WARPGROUP.ARRIVE ;  /* 0x00000000000079c5 */ /* 0x000fcc0000000000 */
[----:B------:R-:W-:Y:S01]  /*1900*/  QGMMA.64x32x32.F32.E4M3.E4M3 R56, gdesc[UR4], RZ, !UPT, gsb0 ;  /* 0x00600000043879f3 */ /* 0x000fe2000c0008ff */
[----:B------:R-:W-:Y:S01]  /*1910*/  UIADD3 UR6, UR32, 0x2, URZ ;  /* 0x0000000220067890 */ /* 0x000fe2000fffe03f */
[----:B------:R-:W-:Y:S01]  /*1920*/  UMOV UR4, UR12 ;  /* 0x0000000c00047c82 */ /* 0x000fe20008000000 */
[----:B------:R-:W-:Y:S01]  /*1930*/  UMOV UR5, 0x80000020 ;  /* 0x8000002000057882 */ /* 0x000fe20000000000 */
[----:B------:R-:W-:Y:S01]  /*1940*/  UMOV UR7, 0x80000020 ;  /* 0x8000002000077882 */ /* 0x000fe20000000000 */
[----:B------:R-:W-:Y:S01]  /*1950*/  UMOV UR12, UR4 ;  /* 0x00000004000c7c82 */ /* 0x000fe20008000000 */
[----:B------:R-:W-:Y:S01]  /*1960*/  UMOV UR13, UR5 ;  /* 0x00000005000d7c82 */ /* 0x000fe20008000000 */
[----:B------:R-:W-:Y:S02]  /*1970*/  WARPGROUP.DEPBAR.LE gsb0, 0x0 ;  /* 0x00008000000079c5 */ /* 0x000fe40000010000 */
[----:B------:R-:W-:-:S06]  /*1980*/  WARPGROUP.ARRIVE ;  /* 0x00000000000079c5 */ /* 0x000fcc0000000000 */
[----:B------:R-:W-:Y:S01]  /*1990*/  QGMMA.64x32x32.F32.E4M3.E4M3 R40, gdesc[UR8], RZ, !UPT, gsb0 ;  /* 0x00600000082879f3 */ /* 0x000fe2000c0008ff */
[----:B------:R-:W-:Y:S01]  /*19a0*/  UIADD3 UR10, UR32, 0x102, URZ ;  /* 0x00000102200a7890 */ /* 0x000fe2000fffe03f */
[----:B------:R-:W-:Y:S01]  /*19b0*/  UMOV UR8, UR4 ;  /* 0x0000000400087c82 */ /* 0x000fe20008000000 */
[----:B------:R-:W-:Y:S01]  /*19c0*/  UMOV UR9, UR5 ;  /* 0x0000000500097c82 */ /* 0x000fe20008000000 */
[----:B------:R-:W-:Y:S01]  /*19d0*/  UMOV UR11, 0x80000020 ;  /* 0x80000020000b7882 */ /* 0x000fe20000000000 */
[----:B------:R-:W-:Y:S02]  /*19e0*/  WARPGROUP.DEPBAR.LE gsb0, 0x0 ;  /* 0x00008000000079c5 */ /* 0x000fe40000010000 */
[----:B------:R-:W-:-:S06]  /*19f0*/  WARPGROUP.ARRIVE ;  /* 0x00000000000079c5 */ /* 0x000fcc0000000000 */
[----:B------:R-:W-:Y:S03]  /*1a00*/  QGMMA.64x32x32.F32.E4M3.E4M3 R24, gdesc[UR24], RZ, !UPT, gsb0 ;  /* 0x00600000181879f3 */ /* 0x000fe6000c0008ff */
[----:B------:R-:W-:Y:S02]  /*1a10*/  WARPGROUP.DEPBAR.LE gsb0, 0x0 ;  /* 0x00008000000079c5 */ /* 0x000fe40000010000 */
[----:B------:R-:W-:-:S06]  /*1a20*/  WARPGROUP.ARRIVE ;  /* 0x00000000000079c5 */ /* 0x000fcc0000000000 */
[----:B------:R-:W-:Y:S01]  /*1a30*/  QGMMA.64x32x32.F32.E4M3.E4M3 R88, gdesc[UR4], R88, gsb0 ;  /* 0x00600000045879f3 */ /* 0x000fe20008000858 */
[----:B------:R-:W-:Y:S01]  /*1a40*/  UIADD3 UR6, UR32, 0x82, URZ ;  /* 0x0000008220067890 */ /* 0x000fe2000fffe03f */
[----:B------:R-:W-:Y:S01]  /*1a50*/  UMOV UR7, 0x80000020 ;  /* 0x8000002000077882 */ /* 0x000fe20000000000 */
        /* <DEDUP_REMOVED lines=16> */
[----:B------:R-:W-:Y:S01]  /*1b60*/  QGMMA.64x32x32.F32.E4M3.E4M3 R40, gdesc[UR12], R40, gsb0 ;  /* 0x006000000c2879f3 */ /* 0x000fe20008000828 */
[----:B------:R-:W-:Y:S01]  /*1b70*/  UIADD3 UR14, UR32, 0x380, URZ ;  /* 0x00000380200e7890 */ /* 0x000fe2000fffe03f */
[----:B------:R-:W-:Y:S01]  /*1b80*/  UMOV UR12, UR8 ;  /* 0x00000008000c7c82 */ /* 0x000fe20008000000 */
[----:B------:R-:W-:Y:S01]  /*1b90*/  UMOV UR13, UR9 ;  /* 0x00000009000d7c82 */ /* 0x000fe20008000000 */
[----:B------:R-:W-:Y:S01]  /*1ba0*/  UMOV UR15, 0x80000020 ;  /* 0x80000020000f7882 */ /* 0x000fe20000000000 */
[----:B------:R-:W-:Y:S02]  /*1bb0*/  WARPGROUP.DEPBAR.LE gsb0, 0x0 ;  /* 0x00008000000079c5 */ /* 0x000fe40000010000 */
[----:B------:R-:W-:-:S06]  /*1bc0*/  WARPGROUP.ARRIVE ;  /* 0x00000000000079c5 */ /* 0x000fcc0000000000 */
[----:B------:R-:W-:Y:S01]  /*1bd0*/  QGMMA.64x32x32.F32.E4M3.E4M3 R24, gdesc[UR4], R24, gsb0 ;  /* 0x00600000041879f3 */ /* 0x000fe20008000818 */
[----:B------:R-:W-:Y:S02]  /*1be0*/  UIADD3 UR6, UR28, 0x202, URZ ;  /* 0x000002021c067890 */ /* 0x000fe4000fffe03f */
        /* <DEDUP_REMOVED lines=19> */
[----:B------:R-:W-:Y:S01]  /*1d20*/  UIADD3 UR6, UR28, 0x400, URZ ;  /* 0x000004001c067890 */ /* 0x000fe2000fffe03f */
        /* <DEDUP_REMOVED lines=10> */
[----:B------:R-:W-:Y:S02]  /*1dd0*/  ULDC UR10, c[0x0][0x988] ;  /* 0x00026200000a7ab9 */ /* 0x000fe40000000800 */
        /* <DEDUP_REMOVED lines=17> */
[----:B------:R-:W-:Y:S01]  /*1ef0*/  UIADD3 UR6, UR28, 0x402, URZ ;  /* 0x000004021c067890 */ /* 0x000fe2000fffe03f */
[----:B------:R-:W-:Y:S02]  /*1f00*/  UMOV UR29, UR17 ;  /* 0x00000011001d7c82 */ /* 0x000fe40008000000 */
        /* <DEDUP_REMOVED lines=10> */
[----:B------:R-:W-:Y:S03]  /*1fb0*/  QGMMA.64x32x32.F32.E4M3.E4M3 R24, gdesc[UR12], R24, gsb0 ;  /* 0x006000000c1879f3 */ /* 0x000fe60008000818 */
        /* <DEDUP_REMOVED lines=17> */
[----:B------:R-:W-:Y:S02]  /*20d0*/  WARPGROUP.DEPBAR.LE gsb0, 0x0 ;  /* 0x00008000000079c5 */ /* 0x000fe40000010000 */
[----:B------:R-:W-:-:S06]  /*20e0*/  WARPGROUP.ARRIVE ;  /* 0x00000000000079c5 */ /* 0x000fcc0000000000 */
[----:B------:R-:W-:Y:S03]  /*20f0*/  QGMMA.64x32x32.F32.E4M3.E4M3 R40, gdesc[UR28], R40, gsb0 ;  /* 0x006000001c2879f3 */ /* 0x000fe60008000828 */
        /* <DEDUP_REMOVED lines=9> */
[----:B------:R-:W-:Y:S01]  /*2190*/  WARPGROUP.ARRIVE ;  /* 0x00000000000079c5 */ /* 0x000fe20000000000 */
[C---:B------:R-:W-:Y:S01]  /*21a0*/  FMUL.FTZ R88, R0.reuse, R88 ;  /* 0x0000005800587220 */ /* 0x040fe20000410000 */
[C---:B------:R-:W-:Y:S01]  /*21b0*/  FMUL.FTZ R89, R0.reuse, R89 ;  /* 0x0000005900597220 */ /* 0x040fe20000410000 */
[C---:B------:R-:W-:Y:S01]  /*21c0*/  FMUL.FTZ R92, R0.reuse, R92 ;  /* 0x0000005c005c7220 */ /* 0x040fe20000410000 */
[C---:B------:R-:W-:Y:S01]  /*21d0*/  FMUL.FTZ R93, R0.reuse, R93 ;  /* 0x0000005d005d7220 */ /* 0x040fe20000410000 */
[C---:B------:R-:W-:Y:S01]  /*21e0*/  FMUL.FTZ R96, R0.reuse, R96 ;  /* 0x0000006000607220 */ /* 0x040fe20000410000 */
[----:B------:R-:W-:Y:S01]  /*21f0*/  QGMMA.64x32x32.F32.E4M3.E4M3 R72, gdesc[UR20], R72, gsb0 ;  /* 0x00600000144879f3 */ /* 0x000fe20008000848 */
[----:B------:R-:W-:Y:S01]  /*2200*/  UIADD3 UR22, UR32, 0x602, URZ ;  /* 0x0000060220167890 */ /* 0x000fe2000fffe03f */
[----:B------:R-:W-:Y:S01]  /*2210*/  MUFU.TANH R88, R88 ;  /* 0x0000005800587308 */ /* 0x000fe20000002400 */
[----:B------:R-:W-:Y:S01]  /*2220*/  UMOV UR23, 0x80000020 ;  /* 0x8000002000177882 */ /* 0x000fe20000000000 */
        /* <DEDUP_REMOVED lines=11> */
[----:B------:R-:W-:-:S03]  /*22e0*/  FMUL.FTZ R103, R0, R103 ;  /* 0x0000006700677220 */ /* 0x000fc60000410000 */
[----:B------:R-:W-:Y:S08]  /*22f0*/  MUFU.TANH R92, R92 ;  /* 0x0000005c005c7308 */ /* 0x000ff00000002400 */
[----:B------:R-:W-:Y:S08]  /*2300*/  MUFU.TANH R93, R93 ;  /* 0x0000005d005d7308 */ /* 0x000ff00000002400 */
[----:B01----:R-:W0:Y:S08]  /*2310*/  MUFU.TANH R4, R90 ;  /* 0x0000005a00047308 */ /* 0x003e300000002400 */
[----:B------:R-:W-:Y:S08]  /*2320*/  MUFU.TANH R96, R96 ;  /* 0x0000006000607308 */ /* 0x000ff00000002400 */
[----:B------:R-:W1:Y:S08]  /*2330*/  MUFU.TANH R5, R91 ;  /* 0x0000005b00057308 */ /* 0x000e700000002400 */
[----:B------:R-:W-:Y:S01]  /*2340*/  MUFU.TANH R97, R97 ;  /* 0x0000006100617308 */ /* 0x000fe20000002400 */
[----:B------:R-:W-:-:S02]  /*2350*/  WARPGROUP.DEPBAR.LE gsb0, 0x0 ;  /* 0x00008000000079c5 */ /* 0x000fc40000010000 */
[----:B------:R-:W-:Y:S01]  /*2360*/  WARPGROUP.ARRIVE ;  /* 0x00000000000079c5 */ /* 0x000fe20000000000 */
[C---:B------:R-:W-:Y:S01]  /*2370*/  FMUL.FTZ R74, R0.reuse, R74 ;  /* 0x0000004a004a7220 */ /* 0x040fe20000410000 */
[C---:B------:R-:W-:Y:S01]  /*2380*/  FMUL.FTZ R75, R0.reuse, R75 ;  /* 0x0000004b004b7220 */ /* 0x040fe20000410000 */
[C---:B------:R-:W-:Y:S02]  /*2390*/  FMUL.FTZ R79, R0.reuse, R79 ;  /* 0x0000004f004f7220 */ /* 0x040fe40000410000 */
[----:B------:R-:W3:Y:S01]  /*23a0*/  MUFU.TANH R6, R94 ;  /* 0x0000005e00067308 */ /* 0x000ee20000002400 */
[C---:B------:R-:W-:Y:S01]  /*23b0*/  FMUL.FTZ R72, R0.reuse, R72 ;  /* 0x0000004800487220 */ /* 0x040fe20000410000 */
[----:B------:R-:W-:Y:S01]  /*23c0*/  QGMMA.64x32x32.F32.E4M3.E4M3 R56, gdesc[UR20], R56, gsb0 ;  /* 0x00600000143879f3 */ /* 0x000fe20008000838 */
[----:B------:R-:W-:Y:S01]  /*23d0*/  UIADD3 UR22, UR32, 0x682, URZ ;  /* 0x0000068220167890 */ /* 0x000fe2000fffe03f */
[C---:B------:R-:W-:Y:S01]  /*23e0*/  FMUL.FTZ R77, R0.reuse, R77 ;  /* 0x0000004d004d7220 */ /* 0x040fe20000410000 */
[----:B------:R-:W-:Y:S01]  /*23f0*/  UMOV UR23, 0x80000020 ;  /* 0x8000002000177882 */ /* 0x000fe20000000000 */
        /* <DEDUP_REMOVED lines=12> */
[----:B------:R-:W-:-:S06]  /*24c0*/  FMUL.FTZ R87, R0, R87 ;  /* 0x0000005700577220 */ /* 0x000fcc0000410000 */
[----:B------:R-:W-:Y:S08]  /*24d0*/  MUFU.TANH R100, R100 ;  /* 0x0000006400647308 */ /* 0x000ff00000002400 */
[----:B------:R-:W-:Y:S08]  /*24e0*/  MUFU.TANH R15, R79 ;  /* 0x0000004f000f7308 */ /* 0x000ff00000002400 */
[----:B------:R-:W4:Y:S08]  /*24f0*/  MUFU.TANH R7, R95 ;  /* 0x0000005f00077308 */ /* 0x000f300000002400 */
[----:B------:R-:W-:Y:S08]  /*2500*/  MUFU.TANH R101, R101 ;  /* 0x0000006500657308 */ /* 0x000ff00000002400 */
[----:B------:R-:W-:Y:S01]  /*2510*/  MUFU.TANH R10, R102 ;  /* 0x00000066000a7308 */ /* 0x000fe20000002400 */
[----:B------:R-:W-:-:S02]  /*2520*/  WARPGROUP.DEPBAR.LE gsb0, 0x0 ;  /* 0x00008000000079c5 */ /* 0x000fc40000010000 */
[----:B------:R-:W-:Y:S01]  /*2530*/  WARPGROUP.ARRIVE ;  /* 0x00000000000079c5 */ /* 0x000fe20000000000 */
[C---:B------:R-:W-:Y:S01]  /*2540*/  FMUL.FTZ R56, R0.reuse, R56 ;  /* 0x0000003800387220 */ /* 0x040fe20000410000 */
[C---:B------:R-:W-:Y:S01]  /*2550*/  FMUL.FTZ R57, R0.reuse, R57 ;  /* 0x0000003900397220 */ /* 0x040fe20000410000 */
[C---:B------:R-:W-:Y:S02]  /*2560*/  FMUL.FTZ R59, R0.reuse, R59 ;  /* 0x0000003b003b7220 */ /* 0x040fe40000410000 */
[----:B------:R-:W5:Y:S01]  /*2570*/  MUFU.TANH R8, R98 ;  /* 0x0000006200087308 */ /* 0x000f620000002400 */
[C---:B------:R-:W-:Y:S01]  /*2580*/  FMUL.FTZ R60, R0.reuse, R60 ;  /* 0x0000003c003c7220 */ /* 0x040fe20000410000 */
[----:B------:R-:W-:Y:S01]  /*2590*/  QGMMA.64x32x32.F32.E4M3.E4M3 R40, gdesc[UR20], R40, gsb0 ;  /* 0x00600000142879f3 */ /* 0x000fe20008000828 */
[----:B------:R-:W-:Y:S01]  /*25a0*/  UIADD3 UR22, UR32, 0x702, URZ ;  /* 0x0000070220167890 */ /* 0x000fe2000fffe03f */
[C---:B------:R-:W-:Y:S01]  /*25b0*/  FMUL.FTZ R58, R0.reuse, R58 ;  /* 0x0000003a003a7220 */ /* 0x040fe20000410000 */
[----:B------:R-:W-:Y:S01]  /*25c0*/  UMOV UR23, 0x80000020 ;  /* 0x8000002000177882 */ /* 0x000fe20000000000 */
        /* <DEDUP_REMOVED lines=11> */
[----:B--2---:R-:W-:-:S02]  /*2680*/  VIADD R56, R224, UR50 ;  /* 0x00000032e0387c36 */ /* 0x004fc40008000000 */
[C---:B------:R-:W-:Y:S01]  /*2690*/  FMUL.FTZ R67, R0.reuse, R67 ;  /* 0x0000004300437220 */ /* 0x040fe20000410000 */
[----:B------:R-:W-:-:S04]  /*26a0*/  FMUL.FTZ R71, R0, R71 ;  /* 0x0000004700477220 */ /* 0x000fc80000410000 */
[----:B------:R2:W-:Y:S01]  /*26b0*/  MUFU.TANH R79, R59 ;  /* 0x0000003b004f7308 */ /* 0x0005e20000002400 */
[----:B0-----:R-:W-:-:S04]  /*26c0*/  IMAD.U32 R57, RZ, RZ, UR47 ;  /* 0x0000002fff397e24 */ /* 0x001fc8000f8e00ff */
[----:B------:R-:W-:-:S03]  /*26d0*/  IMAD R56, R57, -0xa0, R56 ;  /* 0xffffff6039387824 */ /* 0x000fc600078e0238 */
[----:B------:R-:W-:Y:S02]  /*26e0*/  MUFU.TANH R72, R72 ;  /* 0x0000004800487308 */ /* 0x000fe40000002400 */
[C---:B------:R-:W-:Y:S02]  /*26f0*/  ISETP.GT.AND P1, PT, R56.reuse, RZ, PT ;  /* 0x000000ff3800720c */ /* 0x040fe40003f24270 */
[C---:B------:R-:W-:Y:S02]  /*2700*/  ISETP.GT.AND P2, PT, R56.reuse, 0x1, PT ;  /* 0x000000013800780c */ /* 0x040fe40003f44270 */
[C---:B------:R-:W-:Y:S02]  /*2710*/  ISETP.GT.AND P3, PT, R56.reuse, 0x8, PT ;  /* 0x000000083800780c */ /* 0x040fe40003f64270 */
[C---:B------:R-:W-:Y:S01]  /*2720*/  ISETP.GT.AND P4, PT, R56.reuse, 0x9, PT ;  /* 0x000000093800780c */ /* 0x040fe20003f84270 */
[----:B------:R-:W-:Y:S01]  /*2730*/  MUFU.TANH R77, R77 ;  /* 0x0000004d004d7308 */ /* 0x000fe20000002400 */
[----:B------:R-:W-:-:S02]  /*2740*/  ISETP.GT.AND P5, PT, R56, 0x10, PT ;  /* 0x000000103800780c */ /* 0x000fc40003fa4270 */
[----:B------:R-:W-:Y:S02]  /*2750*/  FSEL R4, R4, -INF , P1 ;  /* 0xff80000004047808 */ /* 0x000fe40000800000 */
[----:B-1----:R-:W-:Y:S02]  /*2760*/  FSEL R5, R5, -INF , P2 ;  /* 0xff80000005057808 */ /* 0x002fe40001000000 */
[----:B---3--:R-:W-:Y:S01]  /*2770*/  FSEL R6, R6, -INF , P3 ;  /* 0xff80000006067808 */ /* 0x008fe20001800000 */
[----:B------:R-:W-:Y:S01]  /*2780*/  MUFU.TANH R20, R82 ;  /* 0x0000005200147308 */ /* 0x000fe20000002400 */
[----:B----4-:R-:W-:Y:S02]  /*2790*/  FSEL R7, R7, -INF , P4 ;  /* 0xff80000007077808 */ /* 0x010fe40002000000 */
[----:B-----5:R-:W-:-:S05]  /*27a0*/  FSEL R8, R8, -INF , P5 ;  /* 0xff80000008087808 */ /* 0x020fca0002800000 */
[----:B------:R-:W0:Y:S01]  /*27b0*/  MUFU.TANH R9, R99 ;  /* 0x0000006300097308 */ /* 0x000e220000002400 */
[----:B------:R-:W-:Y:S02]  /*27c0*/  WARPGROUP.DEPBAR.LE gsb0, 0x0 ;  /* 0x00008000000079c5 */ /* 0x000fe40000010000 */
[C---:B------:R-:W-:Y:S01]  /*27d0*/  FMUL.FTZ R40, R0.reuse, R40 ;  /* 0x0000002800287220 */ /* 0x040fe20000410000 */
[C---:B------:R-:W-:Y:S01]  /*27e0*/  FMUL.FTZ R41, R0.reuse, R41 ;  /* 0x0000002900297220 */ /* 0x040fe20000410000 */
[C---:B------:R-:W-:Y:S01]  /*27f0*/  FMUL.FTZ R57, R0.reuse, R46 ;  /* 0x0000002e00397220 */ /* 0x040fe20000410000 */
[----:B------:R-:W-:Y:S02]  /*2800*/  FSEL R46, R89, -INF , P2 ;  /* 0xff800000592e7808 */ /* 0x000fe40001000000 */
[----:B------:R1:W-:Y:S01]  /*2810*/  MUFU.TANH R104, R40 ;  /* 0x0000002800687308 */ /* 0x0003e20000002400 */
[----:B------:R-:W-:Y:S01]  /*2820*/  WARPGROUP.ARRIVE ;  /* 0x00000000000079c5 */ /* 0x000fe20000000000 */
[C---:B------:R-:W-:Y:S01]  /*2830*/  FMUL.FTZ R42, R0.reuse, R42 ;  /* 0x0000002a002a7220 */ /* 0x040fe20000410000 */
[C---:B--2---:R-:W-:Y:S01]  /*2840*/  FMUL.FTZ R59, R0.reuse, R48 ;  /* 0x00000030003b7220 */ /* 0x044fe20000410000 */
[----:B------:R-:W-:Y:S01]  /*2850*/  FSEL R48, R93, -INF , P4 ;  /* 0xff8000005d307808 */ /* 0x000fe20002000000 */
[----:B------:R-:W-:Y:S01]  /*2860*/  FMUL.FTZ R43, R0, R43 ;  /* 0x0000002b002b7220 */ /* 0x000fe20000410000 */
[----:B------:R-:W-:Y:S01]  /*2870*/  ISETP.GT.AND P2, PT, R56, 0x18, PT ;  /* 0x000000183800780c */ /* 0x000fe20003f44270 */
[----:B------:R-:W-:Y:S01]  /*2880*/  QGMMA.64x32x32.F32.E4M3.E4M3 R24, gdesc[UR20], R24, gsb0 ;  /* 0x00600000141879f3 */ /* 0x000fe20008000818 */
[----:B------:R2:W-:Y:S01]  /*2890*/  MUFU.TANH R105, R41 ;  /* 0x0000002900697308 */ /* 0x0005e20000002400 */
[----:B-1----:R-:W-:Y:S01]  /*28a0*/  FMUL.FTZ R40, R0, R45 ;  /* 0x0000002d00287220 */ /* 0x002fe20000410000 */
[----:B------:R-:W-:Y:S01]  /*28b0*/  FSEL R45, R88, -INF , P1 ;  /* 0xff800000582d7808 */ /* 0x000fe20000800000 */
[----:B------:R-:W-:Y:S01]  /*28c0*/  FMUL.FTZ R44, R0, R44 ;  /* 0x0000002c002c7220 */ /* 0x000fe20000410000 */
[----:B------:R-:W-:Y:S01]  /*28d0*/  ISETP.GT.AND P1, PT, R56, 0x11, PT ;  /* 0x000000113800780c */ /* 0x000fe20003f24270 */
[----:B------:R-:W-:Y:S01]  /*28e0*/  FMUL.FTZ R49, R0, R49 ;  /* 0x0000003100317220 */ /* 0x000fe20000410000 */
[----:B------:R-:W-:-:S02]  /*28f0*/  ISETP.GT.AND P4, PT, R56, 0x20, PT ;  /* 0x000000203800780c */ /* 0x000fc40003f84270 */
[----:B------:R1:W-:Y:S01]  /*2900*/  MUFU.TANH R109, R40 ;  /* 0x00000028006d7308 */ /* 0x0003e20000002400 */
[----:B--2---:R-:W-:Y:S01]  /*2910*/  FMUL.FTZ R41, R0, R47 ;  /* 0x0000002f00297220 */ /* 0x004fe20000410000 */
[----:B------:R-:W-:Y:S02]  /*2920*/  FSEL R47, R92, -INF , P3 ;  /* 0xff8000005c2f7808 */ /* 0x000fe40001800000 */
[----:B------:R-:W-:Y:S02]  /*2930*/  ISETP.GT.AND P3, PT, R56, 0x19, PT ;  /* 0x000000193800780c */ /* 0x000fe40003f64270 */
[----:B------:R-:W-:Y:S02]  /*2940*/  FSEL R10, R10, -INF , P2 ;  /* 0xff8000000a0a7808 */ /* 0x000fe40001000000 */
[----:B------:R2:W-:Y:S01]  /*2950*/  MUFU.TANH R88, R41 ;  /* 0x0000002900587308 */ /* 0x0005e20000002400 */
[----:B-1----:R-:W-:Y:S02]  /*2960*/  FMNMX.FTZ R40, R45, R46, !PT ;  /* 0x0000002e2d287209 */ /* 0x002fe40007810000 */
[----:B0-----:R-:W-:-:S02]  /*2970*/  FSEL R9, R9, -INF , P1 ;  /* 0xff80000009097808 */ /* 0x001fc40000800000 */
[----:B------:R-:W-:-:S03]  /*2980*/  FSEL R12, R12, -INF , P4 ;  /* 0xff8000000c0c7808 */ /* 0x000fc60002000000 */
[----:B------:R0:W-:Y:S01]  /*2990*/  MUFU.TANH R106, R42 ;  /* 0x0000002a006a7308 */ /* 0x0001e20000002400 */
[----:B--2---:R-:W-:-:S04]  /*29a0*/  FMNMX.FTZ R41, R47, R40, !PT ;  /* 0x000000282f297209 */ /* 0x004fc80007810000 */
[----:B------:R-:W-:-:S03]  /*29b0*/  FMNMX.FTZ R41, R48, R41, !PT ;  /* 0x0000002930297209 */ /* 0x000fc60007810000 */
[----:B------:R1:W-:Y:S01]  /*29c0*/  MUFU.TANH R82, R60 ;  /* 0x0000003c00527308 */ /* 0x0003e20000002400 */
[----:B0-----:R-:W-:Y:S01]  /*29d0*/  FMUL.FTZ R42, R0, R50 ;  /* 0x00000032002a7220 */ /* 0x001fe20000410000 */
[----:B------:R-:W-:Y:S02]  /*29e0*/  FSEL R50, R96, -INF , P5 ;  /* 0xff80000060327808 */ /* 0x000fe40002800000 */
[----:B------:R-:W-:Y:S02]  /*29f0*/  ISETP.GT.AND P5, PT, R56, 0x21, PT ;  /* 0x000000213800780c */ /* 0x000fe40003fa4270 */
[----:B------:R-:W-:Y:S02]  /*2a00*/  FMNMX.FTZ R40, R50, R41, !PT ;  /* 0x0000002932287209 */ /* 0x000fe40007810000 */
[----:B------:R-:W-:Y:S01]  /*2a10*/  MUFU.TANH R73, R73 ;  /* 0x0000004900497308 */ /* 0x000fe20000002400 */
[----:B-1----:R-:W-:Y:S01]  /*2a20*/  FMUL.FTZ R60, R0, R51 ;  /* 0x00000033003c7220 */ /* 0x002fe20000410000 */
[----:B------:R-:W-:-:S02]  /*2a30*/  FSEL R51, R97, -INF , P1 ;  /* 0xff80000061337808 */ /* 0x000fc40000800000 */
[----:B------:R-:W-:Y:S02]  /*2a40*/  ISETP.GT.AND P1, PT, R56, 0x28, PT ;  /* 0x000000283800780c */ /* 0x000fe40003f24270 */
[----:B------:R-:W-:Y:S02]  /*2a50*/  FMNMX.FTZ R41, R51, R40, !PT ;  /* 0x0000002833297209 */ /* 0x000fe40007810000 */
[----:B------:R-:W0:Y:S01]  /*2a60*/  MUFU.TANH R14, R78 ;  /* 0x0000004e000e7308 */ /* 0x000e220000002400 */
[----:B------:R-:W-:-:S07]  /*2a70*/  FSEL R13, R13, -INF , P5 ;  /* 0xff8000000d0d7808 */ /* 0x000fce0002800000 */
[----:B------:R-:W-:Y:S01]  /*2a80*/  MUFU.TANH R76, R76 ;  /* 0x0000004c004c7308 */ /* 0x000fe20000002400 */
[----:B------:R-:W-:-:S07]  /*2a90*/  WARPGROUP.DEPBAR.LE gsb0, 0x0 ;  /* 0x00008000000079c5 */ /* 0x000fce0000010000 */
[----:B------:R1:W-:Y:S01]  /*2aa0*/  MUFU.TANH R78, R58 ;  /* 0x0000003a004e7308 */ /* 0x0003e20000002400 */
[----:B0-----:R-:W-:-:S07]  /*2ab0*/  FSEL R14, R14, -INF , P1 ;  /* 0xff8000000e0e7808 */ /* 0x001fce0000800000 */
[----:B------:R-:W0:Y:S01]  /*2ac0*/  MUFU.TANH R11, R103 ;  /* 0x00000067000b7308 */ /* 0x000e220000002400 */
[----:B-1----:R-:W-:Y:S01]  /*2ad0*/  FSEL R58, R100, -INF , P2 ;  /* 0xff800000643a7808 */ /* 0x002fe20001000000 */
[--C-:B------:R-:W-:Y:S01]  /*2ae0*/  IMAD.MOV.U32 R100, RZ, RZ, R119.reuse ;  /* 0x000000ffff647224 */ /* 0x100fe200078e0077 */
[----:B------:R-:W-:Y:S02]  /*2af0*/  ISETP.GT.AND P2, PT, R56, 0x29, PT ;  /* 0x000000293800780c */ /* 0x000fe40003f44270 */
[----:B------:R-:W-:Y:S02]  /*2b00*/  FMNMX.FTZ R41, R58, R41, !PT ;  /* 0x000000293a297209 */ /* 0x000fe40007810000 */
[----:B------:R-:W-:Y:S01]  /*2b10*/  FSEL R15, R15, -INF , P2 ;  /* 0xff8000000f0f7808 */ /* 0x000fe20001000000 */
[----:B------:R1:W-:Y:S08]  /*2b20*/  MUFU.TANH R95, R66 ;  /* 0x00000042005f7308 */ /* 0x0003f00000002400 */
[----:B------:R2:W-:Y:S01]  /*2b30*/  MUFU.TANH R91, R64 ;  /* 0x00000040005b7308 */ /* 0x0005e20000002400 */
[----:B-1----:R-:W-:Y:S01]  /*2b40*/  FMUL.FTZ R66, R0, R54 ;  /* 0x0000003600427220 */ /* 0x002fe20000410000 */
[----:B------:R-:W-:Y:S01]  /*2b50*/  FSEL R54, R101, -INF , P3 ;  /* 0xff80000065367808 */ /* 0x000fe20001800000 */
[----:B------:R-:W-:Y:S01]  /*2b60*/  IMAD.MOV.U32 R101, RZ, RZ, R119 ;  /* 0x000000ffff657224 */ /* 0x000fe200078e0077 */
[----:B0-----:R-:W-:-:S02]  /*2b70*/  FSEL R11, R11, -INF , P3 ;  /* 0xff8000000b0b7808 */ /* 0x001fc40001800000 */
[----:B------:R-:W-:Y:S02]  /*2b80*/  ISETP.GT.AND P3, PT, R56, 0x30, PT ;  /* 0x000000303800780c */ /* 0x000fe40003f64270 */
[----:B------:R0:W-:Y:S01]  /*2b90*/  MUFU.TANH R107, R43 ;  /* 0x0000002b006b7308 */ /* 0x0001e20000002400 */
[----:B--2---:R-:W-:Y:S01]  /*2ba0*/  FMUL.FTZ R64, R0, R53 ;  /* 0x0000003500407220 */ /* 0x004fe20000410000 */
[----:B------:R-:W-:Y:S02]  /*2bb0*/  FSEL R53, R72, -INF , P4 ;  /* 0xff80000048357808 */ /* 0x000fe40002000000 */
[----:B------:R-:W-:Y:S02]  /*2bc0*/  ISETP.GT.AND P4, PT, R56, 0x31, PT ;  /* 0x000000313800780c */ /* 0x000fe40003f84270 */
[----:B------:R-:W-:Y:S02]  /*2bd0*/  FSEL R20, R20, -INF , P3 ;  /* 0xff80000014147808 */ /* 0x000fe40001800000 */
[----:B------:R-:W1:Y:S01]  /*2be0*/  MUFU.TANH R80, R80 ;  /* 0x0000005000507308 */ /* 0x000e620000002400 */
[----:B0-----:R-:W-:Y:S01]  /*2bf0*/  FMUL.FTZ R43, R0, R52 ;  /* 0x00000034002b7220 */ /* 0x001fe20000410000 */
[----:B------:R-:W-:-:S02]  /*2c00*/  FSEL R52, R73, -INF , P5 ;  /* 0xff80000049347808 */ /* 0x000fc40002800000 */
[----:B------:R-:W-:-:S04]  /*2c10*/  ISETP.GT.AND P5, PT, R56, 0x38, PT ;  /* 0x000000383800780c */ /* 0x000fc80003fa4270 */
[----:B------:R0:W-:Y:S08]  /*2c20*/  MUFU.TANH R93, R42 ;  /* 0x0000002a005d7308 */ /* 0x0001f00000002400 */
[----:B------:R2:W-:Y:S01]  /*2c30*/  MUFU.TANH R89, R59 ;  /* 0x0000003b00597308 */ /* 0x0005e20000002400 */
[----:B0-----:R-:W-:-:S07]  /*2c40*/  FMNMX.FTZ R42, R54, R41, !PT ;  /* 0x00000029362a7209 */ /* 0x001fce0007810000 */
[----:B------:R-:W-:Y:S01]  /*2c50*/  MUFU.TANH R81, R81 ;  /* 0x0000005100517308 */ /* 0x000fe20000002400 */
[----:B--2---:R-:W-:Y:S02]  /*2c60*/  FSEL R59, R77, -INF , P2 ;  /* 0xff8000004d3b7808 */ /* 0x004fe40001000000 */
[----:B------:R-:W-:-:S05]  /*2c70*/  ISETP.GT.AND P2, PT, R56, 0x40, PT ;  /* 0x000000403800780c */ /* 0x000fca0003f44270 */
[----:B------:R0:W-:Y:S08]  /*2c80*/  MUFU.TANH R77, R43 ;  /* 0x0000002b004d7308 */ /* 0x0001f00000002400 */
[----:B------:R2:W-:Y:S01]  /*2c90*/  MUFU.TANH R99, R68 ;  /* 0x0000004400637308 */ /* 0x0005e20000002400 */
[----:B0-----:R-:W-:Y:S02]  /*2ca0*/  FMNMX.FTZ R43, R53, R42, !PT ;  /* 0x0000002a352b7209 */ /* 0x001fe40007810000 */
[----:B------:R-:W-:-:S05]  /*2cb0*/  FSEL R42, R78, -INF , P2 ;  /* 0xff8000004e2a7808 */ /* 0x000fca0001000000 */
[----:B------:R-:W-:Y:S01]  /*2cc0*/  MUFU.TANH R84, R84 ;  /* 0x0000005400547308 */ /* 0x000fe20000002400 */
[----:B--2---:R-:W-:-:S07]  /*2cd0*/  FMUL.FTZ R68, R0, R55 ;  /* 0x0000003700447220 */ /* 0x004fce0000410000 */
[----:B------:R0:W-:Y:S08]  /*2ce0*/  MUFU.TANH R108, R44 ;  /* 0x0000002c006c7308 */ /* 0x0001f00000002400 */
[----:B------:R2:W-:Y:S01]  /*2cf0*/  MUFU.TANH R55, R57 ;  /* 0x0000003900377308 */ /* 0x0005e20000002400 */
[----:B0-----:R-:W-:-:S07]  /*2d00*/  FMNMX.FTZ R44, R52, R43, !PT ;  /* 0x0000002b342c7209 */ /* 0x001fce0007810000 */
[----:B------:R-:W-:Y:S01]  /*2d10*/  MUFU.TANH R85, R85 ;  /* 0x0000005500557308 */ /* 0x000fe20000002400 */
[----:B--2---:R-:W-:Y:S01]  /*2d20*/  FSEL R57, R76, -INF , P1 ;  /* 0xff8000004c397808 */ /* 0x004fe20000800000 */
[----:B------:R-:W-:Y:S01]  /*2d30*/  FMUL.FTZ R76, R0, R29 ;  /* 0x0000001d004c7220 */ /* 0x000fe20000410000 */
[----:B------:R-:W-:-:S05]  /*2d40*/  ISETP.GT.AND P1, PT, R56, 0x39, PT ;  /* 0x000000393800780c */ /* 0x000fca0003f24270 */
[----:B------:R0:W-:Y:S08]  /*2d50*/  MUFU.TANH R103, R70 ;  /* 0x0000004600677308 */ /* 0x0001f00000002400 */
[----:B------:R-:W2:Y:S01]  /*2d60*/  MUFU.TANH R21, R83 ;  /* 0x0000005300157308 */ /* 0x000ea20000002400 */
[----:B0-----:R-:W-:Y:S01]  /*2d70*/  FMNMX.FTZ R70, R57, R44, !PT ;  /* 0x0000002c39467209 */ /* 0x001fe20007810000 */
[----:B------:R-:W-:-:S03]  /*2d80*/  FMUL.FTZ R44, R0, R24 ;  /* 0x00000018002c7220 */ /* 0x000fc60000410000 */
[----:B------:R-:W-:-:S03]  /*2d90*/  FMNMX.FTZ R70, R59, R70, !PT ;  /* 0x000000463b467209 */ /* 0x000fc60007810000 */
[----:B------:R1:W-:Y:S08]  /*2da0*/  MUFU.TANH R83, R61 ;  /* 0x0000003d00537308 */ /* 0x0003f00000002400 */
[----:B------:R0:W-:Y:S01]  /*2db0*/  MUFU.TANH R92, R49 ;  /* 0x00000031005c7308 */ /* 0x0001e20000002400 */
[----:B-1----:R-:W-:Y:S02]  /*2dc0*/  FSEL R61, R80, -INF , P3 ;  /* 0xff800000503d7808 */ /* 0x002fe40001800000 */
[----:B------:R-:W-:-:S02]  /*2dd0*/  ISETP.GT.AND P3, PT, R56, 0x41, PT ;  /* 0x000000413800780c */ /* 0x000fc40003f64270 */
[----:B--2---:R-:W-:Y:S02]  /*2de0*/  FSEL R21, R21, -INF , P4 ;  /* 0xff80000015157808 */ /* 0x004fe40002000000 */
[----:B------:R-:W-:Y:S01]  /*2df0*/  FSEL R24, R79, -INF , P3 ;  /* 0xff8000004f187808 */ /* 0x000fe20001800000 */
[----:B------:R1:W-:Y:S01]  /*2e00*/  MUFU.TANH R96, R60 ;  /* 0x0000003c00607308 */ /* 0x0003e20000002400 */
[----:B0-----:R-:W-:-:S07]  /*2e10*/  FMNMX.FTZ R49, R61, R70, !PT ;  /* 0x000000463d317209 */ /* 0x001fce0007810000 */
[----:B------:R-:W0:Y:S01]  /*2e20*/  MUFU.TANH R86, R86 ;  /* 0x0000005600567308 */ /* 0x000e220000002400 */
[----:B-1----:R-:W-:Y:S02]  /*2e30*/  FSEL R60, R81, -INF , P4 ;  /* 0xff800000513c7808 */ /* 0x002fe40002000000 */
[----:B------:R-:W-:-:S05]  /*2e40*/  ISETP.GT.AND P4, PT, R56, 0x48, PT ;  /* 0x000000483800780c */ /* 0x000fca0003f84270 */
[----:B------:R1:W2:Y:S08]  /*2e50*/  MUFU.TANH R90, R62 ;  /* 0x0000003e005a7308 */ /* 0x0002b00000002400 */
[----:B------:R3:W-:Y:S01]  /*2e60*/  MUFU.TANH R102, R69 ;  /* 0x0000004500667308 */ /* 0x0007e20000002400 */
[----:B-1----:R-:W-:Y:S02]  /*2e70*/  FSEL R62, R84, -INF , P5 ;  /* 0xff800000543e7808 */ /* 0x002fe40002800000 */
[----:B0-----:R-:W-:-:S02]  /*2e80*/  FSEL R40, R86, -INF , P5 ;  /* 0xff80000056287808 */ /* 0x001fc40002800000 */
[----:B------:R-:W-:-:S03]  /*2e90*/  ISETP.GT.AND P5, PT, R56, 0x49, PT ;  /* 0x000000493800780c */ /* 0x000fc60003fa4270 */
[----:B------:R-:W0:Y:S01]  /*2ea0*/  MUFU.TANH R87, R87 ;  /* 0x0000005700577308 */ /* 0x000e220000002400 */
[----:B---3--:R-:W-:Y:S01]  /*2eb0*/  FMNMX.FTZ R69, R60, R49, !PT ;  /* 0x000000313c457209 */ /* 0x008fe20007810000 */
[----:B------:R-:W-:Y:S01]  /*2ec0*/  FMUL.FTZ R49, R0, R25 ;  /* 0x0000001900317220 */ /* 0x000fe20000410000 */
[----:B--2---:R-:W-:Y:S02]  /*2ed0*/  FSEL R43, R90, -INF , P4 ;  /* 0xff8000005a2b7808 */ /* 0x004fe40002000000 */
[----:B------:R-:W-:-:S03]  /*2ee0*/  FMNMX.FTZ R70, R62, R69, !PT ;  /* 0x000000453e467209 */ /* 0x000fc60007810000 */
[----:B------:R1:W2:Y:S08]  /*2ef0*/  MUFU.TANH R94, R65 ;  /* 0x00000041005e7308 */ /* 0x0002b00000002400 */
[----:B------:R3:W-:Y:S01]  /*2f00*/  MUFU.TANH R97, R64 ;  /* 0x0000004000617308 */ /* 0x0007e20000002400 */
[----:B-1----:R-:W-:Y:S02]  /*2f10*/  FSEL R65, R85, -INF , P1 ;  /* 0xff80000055417808 */ /* 0x002fe40000800000 */
[----:B0-----:R-:W-:-:S02]  /*2f20*/  FSEL R41, R87, -INF , P1 ;  /* 0xff80000057297808 */ /* 0x001fc40000800000 */
[----:B------:R-:W-:Y:S02]  /*2f30*/  FMNMX.FTZ R73, R65, R70, !PT ;  /* 0x0000004641497209 */ /* 0x000fe40007810000 */
[----:B------:R-:W-:Y:S01]  /*2f40*/  ISETP.GT.AND P1, PT, R56, 0x50, PT ;  /* 0x000000503800780c */ /* 0x000fe20003f24270 */
[----:B------:R0:W-:Y:S01]  /*2f50*/  MUFU.TANH R84, R66 ;  /* 0x0000004200547308 */ /* 0x0001e20000002400 */
[----:B---3--:R-:W-:Y:S02]  /*2f60*/  FSEL R64, R74, -INF , P2 ;  /* 0xff8000004a407808 */ /* 0x008fe40001000000 */
[----:B------:R-:W-:Y:S02]  /*2f70*/  ISETP.GT.AND P2, PT, R56, 0x51, PT ;  /* 0x000000513800780c */ /* 0x000fe40003f44270 */
[----:B------:R-:W-:Y:S02]  /*2f80*/  FSEL R69, R91, -INF , P1 ;  /* 0xff8000005b457808 */ /* 0x000fe40000800000 */
[----:B--2---:R-:W-:Y:S01]  /*2f90*/  FSEL R70, R94, -INF , P2 ;  /* 0xff8000005e467808 */ /* 0x004fe20001000000 */
[----:B------:R-:W1:Y:S01]  /*2fa0*/  MUFU.TANH R63, R63 ;  /* 0x0000003f003f7308 */ /* 0x000e620000002400 */
[----:B0-----:R-:W-:-:S02]  /*2fb0*/  FSEL R66, R75, -INF , P3 ;  /* 0xff8000004b427808 */ /* 0x001fc40001800000 */
[----:B------:R-:W-:Y:S01]  /*2fc0*/  FMNMX.FTZ R75, R64, R73, !PT ;  /* 0x00000049404b7209 */ /* 0x000fe20007810000 */
[----:B------:R-:W-:Y:S01]  /*2fd0*/  FMUL.FTZ R73, R0, R27 ;  /* 0x0000001b00497220 */ /* 0x000fe20000410000 */
[----:B------:R-:W-:Y:S02]  /*2fe0*/  ISETP.GT.AND P3, PT, R56, 0x58, PT ;  /* 0x000000583800780c */ /* 0x000fe40003f64270 */
[----:B------:R-:W-:Y:S01]  /*2ff0*/  FMNMX.FTZ R72, R66, R75, !PT ;  /* 0x0000004b42487209 */ /* 0x000fe20007810000 */
[----:B------:R0:W2:Y:S08]  /*3000*/  MUFU.TANH R98, R67 ;  /* 0x0000004300627308 */ /* 0x0000b00000002400 */
[----:B------:R-:W3:Y:S01]  /*3010*/  MUFU.TANH R71, R71 ;  /* 0x0000004700477308 */ /* 0x000ee20000002400 */
[----:B0-----:R-:W-:-:S02]  /*3020*/  FSEL R67, R82, -INF , P4 ;  /* 0xff80000052437808 */ /* 0x001fc40002000000 */
[----:B-1----:R-:W-:Y:S01]  /*3030*/  FSEL R25, R63, -INF , P5 ;  /* 0xff8000003f197808 */ /* 0x002fe20002800000 */
[----:B------:R-:W-:Y:S01]  /*3040*/  FMUL.FTZ R63, R0, R26 ;  /* 0x0000001a003f7220 */ /* 0x000fe20000410000 */
[C---:B------:R-:W-:Y:S02]  /*3050*/  ISETP.GT.AND P4, PT, R56.reuse, 0x59, PT ;  /* 0x000000593800780c */ /* 0x040fe40003f84270 */
[----:B------:R-:W-:Y:S01]  /*3060*/  FSEL R26, R95, -INF , P1 ;  /* 0xff8000005f1a7808 */ /* 0x000fe20000800000 */
[----:B------:R0:W-:Y:S01]  /*3070*/  MUFU.TANH R85, R68 ;  /* 0x0000004400557308 */ /* 0x0001e20000002400 */
[----:B------:R-:W-:Y:S02]  /*3080*/  ISETP.GT.AND P1, PT, R56, 0x61, PT ;  /* 0x000000613800780c */ /* 0x000fe40003f24270 */
[----:B--2---:R-:W-:Y:S01]  /*3090*/  FSEL R27, R98, -INF , P2 ;  /* 0xff800000621b7808 */ /* 0x004fe20001000000 */
[----:B------:R-:W-:Y:S01]  /*30a0*/  IMAD.MOV.U32 R98, RZ, RZ, R119 ;  /* 0x000000ffff627224 */ /* 0x000fe200078e0077 */
[----:B------:R-:W-:-:S03]  /*30b0*/  ISETP.GT.AND P2, PT, R56, 0x68, PT ;  /* 0x000000683800780c */ /* 0x000fc60003f44270 */
[----:B------:R1:W-:Y:S01]  /*30c0*/  MUFU.TANH R86, R49 ;  /* 0x0000003100567308 */ /* 0x0003e20000002400 */
[----:B0-----:R-:W-:Y:S01]  /*30d0*/  FSEL R68, R83, -INF , P5 ;  /* 0xff80000053447808 */ /* 0x001fe20002800000 */
[----:B------:R-:W-:Y:S01]  /*30e0*/  FMUL.FTZ R83, R0, R32 ;  /* 0x0000002000537220 */ /* 0x000fe20000410000 */
[----:B------:R-:W-:-:S04]  /*30f0*/  ISETP.GT.AND P5, PT, R56, 0x60, PT ;  /* 0x000000603800780c */ /* 0x000fc80003fa4270 */
[----:B------:R-:W-:Y:S01]  /*3100*/  FSEL R29, R106, -INF , P5 ;  /* 0xff8000006a1d7808 */ /* 0x000fe20002800000 */
[----:B------:R0:W-:Y:S01]  /*3110*/  MUFU.TANH R87, R63 ;  /* 0x0000003f00577308 */ /* 0x0001e20000002400 */
[----:B-1----:R-:W-:Y:S01]  /*3120*/  FMNMX.FTZ R49, R67, R72, !PT ;  /* 0x0000004843317209 */ /* 0x002fe20007810000 */
[--C-:B------:R-:W-:Y:S01]  /*3130*/  IMAD.MOV.U32 R106, RZ, RZ, R119.reuse ;  /* 0x000000ffff6a7224 */ /* 0x100fe200078e0077 */
[----:B------:R-:W-:Y:S01]  /*3140*/  FSEL R72, R99, -INF , P3 ;  /* 0xff80000063487808 */ /* 0x000fe20001800000 */
[----:B------:R-:W-:Y:S01]  /*3150*/  IMAD.MOV.U32 R99, RZ, RZ, R119 ;  /* 0x000000ffff637224 */ /* 0x000fe200078e0077 */
[----:B------:R-:W-:-:S03]  /*3160*/  FMNMX.FTZ R74, R68, R49, !PT ;  /* 0x00000031444a7209 */ /* 0x000fc60007810000 */
[----:B------:R1:W-:Y:S01]  /*3170*/  MUFU.TANH R90, R73 ;  /* 0x00000049005a7308 */ /* 0x0003e20000002400 */
[----:B------:R-:W-:Y:S01]  /*3180*/  FMNMX.FTZ R49, R69, R74, !PT ;  /* 0x0000004a45317209 */ /* 0x000fe20007810000 */
[----:B0-----:R-:W-:Y:S01]  /*3190*/  FMUL.FTZ R63, R0, R28 ;  /* 0x0000001c003f7220 */ /* 0x001fe20000410000 */
[----:B---3--:R-:W-:Y:S02]  /*31a0*/  FSEL R28, R71, -INF , P4 ;  /* 0xff800000471c7808 */ /* 0x008fe40002000000 */
[----:B------:R-:W-:Y:S02]  /*31b0*/  FMNMX.FTZ R49, R70, R49, !PT ;  /* 0x0000003146317209 */ /* 0x000fe40007810000 */
[----:B------:R-:W-:Y:S01]  /*31c0*/  FSEL R71, R102, -INF , P4 ;  /* 0xff80000066477808 */ /* 0x000fe20002000000 */
[----:B------:R0:W2:Y:S01]  /*31d0*/  MUFU.TANH R79, R44 ;  /* 0x0000002c004f7308 */ /* 0x0000a20000002400 */
[----:B------:R-:W-:Y:S01]  /*31e0*/  FMNMX.FTZ R78, R72, R49, !PT ;  /* 0x00000031484e7209 */ /* 0x000fe20007810000 */
[--C-:B------:R-:W-:Y:S01]  /*31f0*/  IMAD.MOV.U32 R102, RZ, RZ, R119.reuse ;  /* 0x000000ffff667224 */ /* 0x100fe200078e0077 */
[----:B------:R-:W-:Y:S01]  /*3200*/  FSEL R74, R104, -INF , P5 ;  /* 0xff800000684a7808 */ /* 0x000fe20002800000 */
[----:B------:R-:W-:Y:S01]  /*3210*/  IMAD.MOV.U32 R104, RZ, RZ, R119 ;  /* 0x000000ffff687224 */ /* 0x000fe200078e0077 */
[----:B------:R-:W-:-:S02]  /*3220*/  FMNMX.FTZ R75, R71, R78, !PT ;  /* 0x0000004e474b7209 */ /* 0x000fc40007810000 */
[----:B-1----:R-:W-:Y:S01]  /*3230*/  FSEL R73, R105, -INF , P1 ;  /* 0xff80000069497808 */ /* 0x002fe20000800000 */
[----:B------:R1:W-:Y:S01]  /*3240*/  MUFU.TANH R94, R76 ;  /* 0x0000004c005e7308 */ /* 0x0003e20000002400 */
[----:B------:R-:W-:Y:S01]  /*3250*/  FMNMX.FTZ R78, R74, R75, !PT ;  /* 0x0000004b4a4e7209 */ /* 0x000fe20007810000 */
[--C-:B------:R-:W-:Y:S01]  /*3260*/  IMAD.MOV.U32 R105, RZ, RZ, R119.reuse ;  /* 0x000000ffff697224 */ /* 0x100fe200078e0077 */
[----:B0-----:R-:W-:Y:S01]  /*3270*/  FSEL R44, R103, -INF , P3 ;  /* 0xff800000672c7808 */ /* 0x001fe20001800000 */
[--C-:B------:R-:W-:Y:S01]  /*3280*/  IMAD.MOV.U32 R103, RZ, RZ, R119.reuse ;  /* 0x000000ffff677224 */ /* 0x100fe200078e0077 */
[----:B------:R-:W-:Y:S02]  /*3290*/  ISETP.GT.AND P3, PT, R56, 0x69, PT ;  /* 0x000000693800780c */ /* 0x000fe40003f64270 */
[----:B------:R-:W-:Y:S01]  /*32a0*/  FSEL R75, R108, -INF , P2 ;  /* 0xff8000006c4b7808 */ /* 0x000fe20001000000 */
[----:B------:R0:W3:Y:S01]  /*32b0*/  MUFU.TANH R91, R63 ;  /* 0x0000003f005b7308 */ /* 0x0000e20000002400 */
[----:B------:R-:W-:Y:S01]  /*32c0*/  FMNMX.FTZ R78, R73, R78, !PT ;  /* 0x0000004e494e7209 */ /* 0x000fe20007810000 */
[----:B------:R-:W-:Y:S01]  /*32d0*/  IMAD.MOV.U32 R108, RZ, RZ, R119 ;  /* 0x000000ffff6c7224 */ /* 0x000fe200078e0077 */
[----:B------:R-:W-:-:S02]  /*32e0*/  ISETP.GT.AND P4, PT, R56, 0x70, PT ;  /* 0x000000703800780c */ /* 0x000fc40003f84270 */
[----:B-1----:R-:W-:Y:S01]  /*32f0*/  FSEL R76, R109, -INF , P3 ;  /* 0xff8000006d4c7808 */ /* 0x002fe20001800000 */
[--C-:B------:R-:W-:Y:S01]  /*3300*/  IMAD.MOV.U32 R109, RZ, RZ, R119.reuse ;  /* 0x000000ffff6d7224 */ /* 0x100fe200078e0077 */
[----:B------:R-:W-:Y:S02]  /*3310*/  FMNMX.FTZ R81, R75, R78, !PT ;  /* 0x0000004e4b517209 */ /* 0x000fe40007810000 */
[----:B------:R-:W-:Y:S01]  /*3320*/  ISETP.GT.AND P5, PT, R56, 0x71, PT ;  /* 0x000000713800780c */ /* 0x000fe20003fa4270 */
[C---:B0-----:R-:W-:Y:S01]  /*3330*/  FMUL.FTZ R63, R0.reuse, R30 ;  /* 0x0000001e003f7220 */ /* 0x041fe20000410000 */
[----:B------:R-:W-:Y:S01]  /*3340*/  FSEL R78, R89, -INF , P4 ;  /* 0xff800000594e7808 */ /* 0x000fe20002000000 */
[----:B------:R-:W-:Y:S01]  /*3350*/  FMUL.FTZ R89, R0, R33 ;  /* 0x0000002100597220 */ /* 0x000fe20000410000 */
[----:B------:R-:W-:Y:S01]  /*3360*/  FMNMX.FTZ R81, R76, R81, !PT ;  /* 0x000000514c517209 */ /* 0x000fe20007810000 */
[----:B------:R-:W-:Y:S01]  /*3370*/  MUFU.TANH R95, R63 ;  /* 0x0000003f005f7308 */ /* 0x000fe20000002400 */
[----:B------:R-:W-:Y:S01]  /*3380*/  FSEL R49, R107, -INF , P1 ;  /* 0xff8000006b317808 */ /* 0x000fe20000800000 */
[----:B------:R-:W-:Y:S01]  /*3390*/  IMAD.MOV.U32 R107, RZ, RZ, R119 ;  /* 0x000000ffff6b7224 */ /* 0x000fe200078e0077 */
[----:B------:R-:W-:-:S02]  /*33a0*/  FSEL R32, R93, -INF , P4 ;  /* 0xff8000005d207808 */ /* 0x000fc40002000000 */
[----:B------:R-:W-:Y:S02]  /*33b0*/  ISETP.GT.AND P1, PT, R56, 0x78, PT ;  /* 0x000000783800780c */ /* 0x000fe40003f24270 */
[----:B------:R-:W-:Y:S01]  /*33c0*/  FSEL R80, R92, -INF , P5 ;  /* 0xff8000005c507808 */ /* 0x000fe20002800000 */
[----:B------:R-:W-:Y:S01]  /*33d0*/  MUFU.TANH R89, R89 ;  /* 0x0000005900597308 */ /* 0x000fe20000002400 */
[----:B------:R-:W-:Y:S02]  /*33e0*/  FMNMX.FTZ R93, R78, R81, !PT ;  /* 0x000000514e5d7209 */ /* 0x000fe40007810000 */
[----:B------:R-:W-:Y:S02]  /*33f0*/  FSEL R30, R55, -INF , P2 ;  /* 0xff800000371e7808 */ /* 0x000fe40001000000 */
[----:B------:R-:W-:Y:S02]  /*3400*/  ISETP.GT.AND P2, PT, R56, 0x79, PT ;  /* 0x000000793800780c */ /* 0x000fe40003f44270 */
[----:B------:R-:W-:Y:S01]  /*3410*/  FSEL R81, R77, -INF , P1 ;  /* 0xff8000004d517808 */ /* 0x000fe20000800000 */
[----:B------:R-:W-:Y:S01]  /*3420*/  FMUL.FTZ R77, R0, R36 ;  /* 0x00000024004d7220 */ /* 0x000fe20000410000 */
[----:B------:R-:W-:-:S02]  /*3430*/  FMNMX.FTZ R92, R80, R93, !PT ;  /* 0x0000005d505c7209 */ /* 0x000fc40007810000 */
[----:B------:R-:W-:Y:S02]  /*3440*/  FSEL R55, R88, -INF , P3 ;  /* 0xff80000058377808 */ /* 0x000fe40001800000 */
[C---:B------:R-:W-:Y:S01]  /*3450*/  ISETP.GT.AND P3, PT, R56.reuse, 0x80, PT ;  /* 0x000000803800780c */ /* 0x040fe20003f64270 */
[----:B------:R2:W0:Y:S01]  /*3460*/  MUFU.TANH R88, R83 ;  /* 0x0000005300587308 */ /* 0x0004220000002400 */
[----:B------:R-:W-:Y:S02]  /*3470*/  FSEL R82, R97, -INF , P2 ;  /* 0xff80000061527808 */ /* 0x000fe40001000000 */
[----:B------:R-:W-:Y:S02]  /*3480*/  FMNMX.FTZ R93, R81, R92, !PT ;  /* 0x0000005c515d7209 */ /* 0x000fe40007810000 */
[----:B------:R-:W-:Y:S02]  /*3490*/  ISETP.GT.AND P4, PT, R56, 0x81, PT ;  /* 0x000000813800780c */ /* 0x000fe40003f84270 */
[----:B------:R-:W-:Y:S01]  /*34a0*/  FMNMX.FTZ R36, R82, R93, !PT ;  /* 0x0000005d52247209 */ /* 0x000fe20007810000 */
[----:B------:R1:W4:Y:S01]  /*34b0*/  MUFU.TANH R92, R77 ;  /* 0x0000004d005c7308 */ /* 0x0003220000002400 */
[----:B--2---:R-:W-:Y:S01]  /*34c0*/  FSEL R83, R79, -INF , P3 ;  /* 0xff8000004f537808 */ /* 0x004fe20001800000 */
[----:B------:R-:W-:Y:S01]  /*34d0*/  FMUL.FTZ R79, R0, R37 ;  /* 0x00000025004f7220 */ /* 0x000fe20000410000 */
[----:B------:R-:W-:-:S02]  /*34e0*/  FSEL R63, R96, -INF , P5 ;  /* 0xff800000603f7808 */ /* 0x000fc40002800000 */
[----:B------:R-:W-:Y:S02]  /*34f0*/  FSEL R33, R84, -INF , P1 ;  /* 0xff80000054217808 */ /* 0x000fe40000800000 */
[----:B------:R-:W-:Y:S02]  /*3500*/  ISETP.GT.AND P5, PT, R56, 0x88, PT ;  /* 0x000000883800780c */ /* 0x000fe40003fa4270 */
[----:B------:R-:W-:Y:S02]  /*3510*/  FSEL R84, R86, -INF , P4 ;  /* 0xff80000056547808 */ /* 0x000fe40002000000 */
[----:B------:R-:W-:Y:S02]  /*3520*/  FMNMX.FTZ R93, R83, R36, !PT ;  /* 0x00000024535d7209 */ /* 0x000fe40007810000 */
[----:B------:R-:W-:Y:S02]  /*3530*/  FSEL R36, R85, -INF , P2 ;  /* 0xff80000055247808 */ /* 0x000fe40001000000 */
[----:B------:R-:W-:-:S02]  /*3540*/  ISETP.GT.AND P1, PT, R56, 0x89, PT ;  /* 0x000000893800780c */ /* 0x000fc40003f24270 */
[----:B---3--:R-:W-:Y:S02]  /*3550*/  FSEL R85, R91, -INF , P5 ;  /* 0xff8000005b557808 */ /* 0x008fe40002800000 */
[----:B------:R-:W-:Y:S01]  /*3560*/  FMNMX.FTZ R96, R84, R93, !PT ;  /* 0x0000005d54607209 */ /* 0x000fe20007810000 */
[----:B------:R2:W3:Y:S01]  /*3570*/  MUFU.TANH R91, R79 ;  /* 0x0000004f005b7308 */ /* 0x0004e20000002400 */
[----:B------:R-:W-:Y:S02]  /*3580*/  ISETP.GT.AND P2, PT, R56, 0x90, PT ;  /* 0x000000903800780c */ /* 0x000fe40003f44270 */
[----:B------:R-:W-:Y:S02]  /*3590*/  FSEL R86, R94, -INF , P1 ;  /* 0xff8000005e567808 */ /* 0x000fe40000800000 */
[----:B------:R-:W-:Y:S02]  /*35a0*/  FMNMX.FTZ R93, R85, R96, !PT ;  /* 0x00000060555d7209 */ /* 0x000fe40007810000 */
[----:B------:R-:W-:-:S02]  /*35b0*/  FSEL R37, R87, -INF , P3 ;  /* 0xff80000057257808 */ /* 0x000fc40001800000 */
[----:B------:R-:W-:Y:S02]  /*35c0*/  ISETP.GT.AND P3, PT, R56, 0x91, PT ;  /* 0x000000913800780c */ /* 0x000fe40003f64270 */
[----:B0-----:R-:W-:Y:S02]  /*35d0*/  FSEL R87, R88, -INF , P2 ;  /* 0xff80000058577808 */ /* 0x001fe40001000000 */
[----:B------:R-:W-:Y:S02]  /*35e0*/  FMNMX.FTZ R94, R86, R93, !PT ;  /* 0x0000005d565e7209 */ /* 0x000fe40007810000 */
[----:B-1----:R-:W-:Y:S02]  /*35f0*/  FSEL R77, R90, -INF , P4 ;  /* 0xff8000005a4d7808 */ /* 0x002fe40002000000 */
[----:B------:R-:W-:Y:S02]  /*3600*/  FSEL R88, R89, -INF , P3 ;  /* 0xff80000059587808 */ /* 0x000fe40001800000 */
[----:B------:R-:W-:-:S02]  /*3610*/  ISETP.GT.AND P4, PT, R56, 0x98, PT ;  /* 0x000000983800780c */ /* 0x000fc40003f84270 */
[----:B------:R-:W-:Y:S01]  /*3620*/  FMNMX.FTZ R89, R87, R94, !PT ;  /* 0x0000005e57597209 */ /* 0x000fe20007810000 */
[C---:B------:R-:W-:Y:S01]  /*3630*/  FMUL.FTZ R94, R0.reuse, R38 ;  /* 0x00000026005e7220 */ /* 0x040fe20000410000 */
[----:B--2---:R-:W-:Y:S01]  /*3640*/  FSEL R79, R95, -INF , P5 ;  /* 0xff8000005f4f7808 */ /* 0x004fe20002800000 */
[----:B------:R-:W-:Y:S01]  /*3650*/  FMUL.FTZ R95, R0, R39 ;  /* 0x00000027005f7220 */ /* 0x000fe20000410000 */
[----:B------:R-:W-:Y:S02]  /*3660*/  ISETP.GT.AND P5, PT, R56, 0x99, PT ;  /* 0x000000993800780c */ /* 0x000fe40003fa4270 */
[----:B----4-:R-:W-:Y:S01]  /*3670*/  FSEL R56, R92, -INF , P4 ;  /* 0xff8000005c387808 */ /* 0x010fe20002000000 */
[----:B------:R-:W0:Y:S01]  /*3680*/  MUFU.TANH R94, R94 ;  /* 0x0000005e005e7308 */ /* 0x000e220000002400 */
[----:B------:R-:W-:Y:S02]  /*3690*/  FMNMX.FTZ R93, R88, R89, !PT ;  /* 0x00000059585d7209 */ /* 0x000fe40007810000 */
[----:B---3--:R-:W-:-:S02]  /*36a0*/  FSEL R89, R91, -INF , P5 ;  /* 0xff8000005b597808 */ /* 0x008fc40002800000 */
[----:B------:R-:W-:-:S03]  /*36b0*/  FMNMX.FTZ R90, R56, R93, !PT ;  /* 0x0000005d385a7209 */ /* 0x000fc60007810000 */
[----:B------:R-:W-:Y:S01]  /*36c0*/  MUFU.TANH R95, R95 ;  /* 0x0000005f005f7308 */ /* 0x000fe20000002400 */
[----:B------:R-:W-:-:S05]  /*36d0*/  FMNMX.FTZ R91, R89, R90, !PT ;  /* 0x0000005a595b7209 */ /* 0x000fca0007810000 */
[----:B------:R-:W1:Y:S02]  /*36e0*/  SHFL.BFLY PT, R90, R91, 0x2, 0x1f ;  /* 0x0c401f005b5a7f89 */ /* 0x000e6400000e0000 */
[----:B-1----:R-:W-:Y:S01]  /*36f0*/  FMNMX.FTZ R92, R91, R90, !PT ;  /* 0x0000005a5b5c7209 */ /* 0x002fe20007810000 */
[C---:B------:R-:W-:Y:S01]  /*3700*/  FMUL.FTZ R91, R0.reuse, R34 ;  /* 0x00000022005b7220 */ /* 0x040fe20000410000 */
[----:B------:R-:W-:-:S03]  /*3710*/  FMUL.FTZ R90, R0, R31 ;  /* 0x0000001f005a7220 */ /* 0x000fc60000410000 */
[----:B------:R-:W1:Y:S02]  /*3720*/  SHFL.BFLY PT, R93, R92, 0x1, 0x1f ;  /* 0x0c201f005c5d7f89 */ /* 0x000e6400000e0000 */
[----:B------:R-:W-:Y:S08]  /*3730*/  MUFU.TANH R91, R91 ;  /* 0x0000005b005b7308 */ /* 0x000ff00000002400 */
[----:B------:R-:W2:Y:S01]  /*3740*/  MUFU.TANH R90, R90 ;  /* 0x0000005a005a7308 */ /* 0x000ea20000002400 */
[----:B-1----:R-:W-:Y:S01]  /*3750*/  FMNMX.FTZ R126, R92, R93, !PT ;  /* 0x0000005d5c7e7209 */ /* 0x002fe20007810000 */
[----:B------:R-:W-:-:S02]  /*3760*/  IMAD.U32 R93, RZ, RZ, UR10 ;  /* 0x0000000aff5d7e24 */ /* 0x000fc4000f8e00ff */
[----:B------:R-:W-:Y:S01]  /*3770*/  FMUL.FTZ R92, R0, R35 ;  /* 0x00000023005c7220 */ /* 0x000fe20000410000 */
[C---:B------:R-:W-:Y:S01]  /*3780*/  FSETP.NEU.FTZ.AND P6, PT, R126.reuse, -INF , PT ;  /* 0xff8000007e00780b */ /* 0x040fe20003fdd000 */
[----:B------:R-:W-:-:S04]  /*3790*/  FFMA.FTZ R93, R126, R93, -8 ;  /* 0xc10000007e5d7423 */ /* 0x000fc8000001005d */
[----:B------:R-:W1:Y:S01]  /*37a0*/  MUFU.TANH R92, R92 ;  /* 0x0000005c005c7308 */ /* 0x000e620000002400 */
[----:B------:R-:W-:Y:S02]  /*37b0*/  FSEL R93, R93, RZ, P6 ;  /* 0x000000ff5d5d7208 */ /* 0x000fe40003000000 */
[----:B------:R-:W-:Y:S01]  /*37c0*/  LOP3.LUT P6, RZ, R110, 0x7f, RZ, 0xc0, !PT ;  /* 0x0000007f6eff7812 */ /* 0x000fe200078cc0ff */
[----:B------:R-:W-:Y:S02]  /*37d0*/  IMAD.MOV.U32 R110, RZ, RZ, R119 ;  /* 0x000000ffff6e7224 */ /* 0x000fe400078e0077 */
        /* <DEDUP_REMOVED lines=15> */
[----:B------:R3:W-:Y:S01]  /*38d0*/  MUFU.EX2 R47, R54 ;  /* 0x00000036002f7308 */ /* 0x0007e20000000800 */
        /* <DEDUP_REMOVED lines=11> */
[----:B0-----:R-:W-:Y:S01]  /*3990*/  FSEL R74, R94, -INF , P4 ;  /* 0xff8000005e4a7808 */ /* 0x001fe20002000000 */
[--C-:B------:R-:W-:Y:S01]  /*39a0*/  FFMA.FTZ R94, R73, UR10, -R93.reuse ;  /* 0x0000000a495e7c23 */ /* 0x100fe2000801085d */
[----:B------:R-:W-:Y:S01]  /*39b0*/  FMNMX.FTZ R52, R12, R51, !PT ;  /* 0x000000330c347209 */ /* 0x000fe20007810000 */
[--C-:B------:R-:W-:Y:S01]  /*39c0*/  FFMA.FTZ R73, R78, UR10, -R93.reuse ;  /* 0x0000000a4e497c23 */ /* 0x100fe2000801085d */
[----:B------:R-:W-:-:S01]  /*39d0*/  FFMA.FTZ R78, R81, UR10, -R93 ;  /* 0x0000000a514e7c23 */ /* 0x000fc2000801085d */
[--C-:B------:R-:W-:Y:S01]  /*39e0*/  FFMA.FTZ R81, R82, UR10, -R93.reuse ;  /* 0x0000000a52517c23 */ /* 0x100fe2000801085d */
[----:B------:R-:W-:Y:S01]  /*39f0*/  FMNMX.FTZ R53, R13, R52, !PT ;  /* 0x000000340d357209 */ /* 0x000fe20007810000 */
[----:B------:R0:W-:Y:S01]  /*3a00*/  MUFU.EX2 R51, R58 ;  /* 0x0000003a00337308 */ /* 0x0001e20000000800 */
[----:B------:R-:W-:-:S01]  /*3a10*/  FFMA.FTZ R52, R59, UR10, -R93 ;  /* 0x0000000a3b347c23 */ /* 0x000fc2000801085d */
[--C-:B------:R-:W-:Y:S01]  /*3a20*/  FFMA.FTZ R82, R85, UR10, -R93.reuse ;  /* 0x0000000a55527c23 */ /* 0x100fe2000801085d */
[----:B---3--:R-:W-:Y:S01]  /*3a30*/  FMNMX.FTZ R54, R14, R53, !PT ;  /* 0x000000350e367209 */ /* 0x008fe20007810000 */
[--C-:B------:R-:W-:Y:S01]  /*3a40*/  FFMA.FTZ R85, R86, UR10, -R93.reuse ;  /* 0x0000000a56557c23 */ /* 0x100fe2000801085d */
[----:B------:R-:W-:-:S01]  /*3a50*/  FFMA.FTZ R56, R56, UR10, -R93 ;  /* 0x0000000a38387c23 */ /* 0x000fc2000801085d */
[----:B------:R-:W-:Y:S01]  /*3a60*/  FFMA.FTZ R89, R89, UR10, -R93 ;  /* 0x0000000a59597c23 */ /* 0x000fe2000801085d */
[----:B------:R-:W-:Y:S01]  /*3a70*/  FMNMX.FTZ R53, R15, R54, !PT ;  /* 0x000000360f357209 */ /* 0x000fe20007810000 */
[----:B------:R-:W-:Y:S01]  /*3a80*/  MUFU.EX2 R34, R34 ;  /* 0x0000002200227308 */ /* 0x000fe20000000800 */
[----:B------:R-:W-:-:S02]  /*3a90*/  @!P6 VIADD R3, R3, 0x33440 ;  /* 0x000334400303e836 */ /* 0x000fc40000000000 */
[----:B------:R-:W-:-:S03]  /*3aa0*/  FMNMX.FTZ R54, R20, R53, !PT ;  /* 0x0000003514367209 */ /* 0x000fc60007810000 */
[----:B------:R-:W-:Y:S02]  /*3ab0*/  @!P6 PRMT R3, RZ, 0x654, R3 ;  /* 0x00000654ff03e816 */ /* 0x000fe40000000003 */
[----:B------:R-:W-:Y:S01]  /*3ac0*/  FMNMX.FTZ R57, R21, R54, !PT ;  /* 0x0000003615397209 */ /* 0x000fe20007810000 */
[----:B------:R-:W-:Y:S01]  /*3ad0*/  FFMA.FTZ R54, R60, UR10, -R93 ;  /* 0x0000000a3c367c23 */ /* 0x000fe2000801085d */
[----:B------:R3:W-:Y:S01]  /*3ae0*/  MUFU.EX2 R53, R61 ;  /* 0x0000003d00357308 */ /* 0x0007e20000000800 */
[----:B------:R4:W-:Y:S01]  /*3af0*/  @!P6 SYNCS.ARRIVE.TRANS64.RED.A1T0 RZ, [R3+URZ], RZ ;  /* 0x000000ff03ffe9a7 */ /* 0x0009e2000810043f */
[----:B0-----:R-:W-:-:S04]  /*3b00*/  FMNMX.FTZ R58, R40, R57, !PT ;  /* 0x00000039283a7209 */ /* 0x001fc80007810000 */
[----:B------:R-:W-:Y:S02]  /*3b10*/  FMNMX.FTZ R57, R41, R58, !PT ;  /* 0x0000003a29397209 */ /* 0x000fe40007810000 */
[----:B------:R-:W-:Y:S02]  /*3b20*/  MUFU.EX2 R35, R35 ;  /* 0x0000002300237308 */ /* 0x000fe40000000800 */
[----:B------:R-:W-:-:S04]  /*3b30*/  FMNMX.FTZ R59, R42, R57, !PT ;  /* 0x000000392a3b7209 */ /* 0x000fc80007810000 */
[----:B------:R-:W-:Y:S02]  /*3b40*/  FMNMX.FTZ R58, R24, R59, !PT ;  /* 0x0000003b183a7209 */ /* 0x000fe40007810000 */
[----:B------:R0:W-:Y:S02]  /*3b50*/  MUFU.EX2 R57, R62 ;  /* 0x0000003e00397308 */ /* 0x0001e40000000800 */
[----:B------:R-:W-:-:S04]  /*3b60*/  FMNMX.FTZ R60, R43, R58, !PT ;  /* 0x0000003a2b3c7209 */ /* 0x000fc80007810000 */
[----:B------:R-:W-:Y:S02]  /*3b70*/  FMNMX.FTZ R59, R25, R60, !PT ;  /* 0x0000003c193b7209 */ /* 0x000fe40007810000 */
[----:B------:R5:W-:Y:S02]  /*3b80*/  MUFU.EX2 R58, R65 ;  /* 0x00000041003a7308 */ /* 0x000be40000000800 */
[----:B------:R-:W-:-:S04]  /*3b90*/  FMNMX.FTZ R60, R26, R59, !PT ;  /* 0x0000003b1a3c7209 */ /* 0x000fc80007810000 */
[----:B---3--:R-:W-:Y:S01]  /*3ba0*/  FMNMX.FTZ R61, R27, R60, !PT ;  /* 0x0000003c1b3d7209 */ /* 0x008fe20007810000 */
[----:B------:R-:W-:-:S01]  /*3bb0*/  FFMA.FTZ R60, R66, UR10, -R93 ;  /* 0x0000000a423c7c23 */ /* 0x000fc2000801085d */
[----:B------:R-:W-:Y:S02]  /*3bc0*/  MUFU.EX2 R59, R64 ;  /* 0x00000040003b7308 */ /* 0x000fe40000000800 */
[----:B------:R-:W-:-:S04]  /*3bd0*/  FMNMX.FTZ R61, R44, R61, !PT ;  /* 0x0000003d2c3d7209 */ /* 0x000fc80007810000 */
[----:B0-----:R-:W-:Y:S01]  /*3be0*/  FMNMX.FTZ R62, R28, R61, !PT ;  /* 0x0000003d1c3e7209 */ /* 0x001fe20007810000 */
[----:B------:R-:W-:-:S01]  /*3bf0*/  FFMA.FTZ R61, R67, UR10, -R93 ;  /* 0x0000000a433d7c23 */ /* 0x000fc2000801085d */
[----:B------:R-:W-:Y:S02]  /*3c00*/  MUFU.EX2 R64, R68 ;  /* 0x0000004400407308 */ /* 0x000fe40000000800 */
[----:B------:R-:W-:-:S04]  /*3c10*/  FMNMX.FTZ R62, R29, R62, !PT ;  /* 0x0000003e1d3e7209 */ /* 0x000fc80007810000 */
[----:B-----5:R-:W-:Y:S02]  /*3c20*/  FMNMX.FTZ R65, R49, R62, !PT ;  /* 0x0000003e31417209 */ /* 0x020fe40007810000 */
[----:B------:R-:W0:Y:S02]  /*3c30*/  MUFU.EX2 R38, R38 ;  /* 0x0000002600267308 */ /* 0x000e240000000800 */
[----:B------:R-:W-:-:S04]  /*3c40*/  FMNMX.FTZ R62, R30, R65, !PT ;  /* 0x000000411e3e7209 */ /* 0x000fc80007810000 */
[----:B------:R-:W-:Y:S01]  /*3c50*/  FMNMX.FTZ R65, R55, R62, !PT ;  /* 0x0000003e37417209 */ /* 0x000fe20007810000 */
[----:B------:R-:W-:-:S01]  /*3c60*/  FFMA.FTZ R62, R69, UR10, -R93 ;  /* 0x0000000a453e7c23 */ /* 0x000fc2000801085d */
[----:B------:R-:W-:Y:S02]  /*3c70*/  MUFU.EX2 R39, R39 ;  /* 0x0000002700277308 */ /* 0x000fe40000000800 */
[----:B------:R-:W-:Y:S01]  /*3c80*/  FMNMX.FTZ R66, R32, R65, !PT ;  /* 0x0000004120427209 */ /* 0x000fe20007810000 */
[----:B------:R-:W-:Y:S01]  /*3c90*/  FFMA.FTZ R65, R70, UR10, -R93 ;  /* 0x0000000a46417c23 */ /* 0x000fe2000801085d */
[----:B--2---:R-:W-:Y:S02]  /*3ca0*/  FSEL R70, R90, -INF , P1 ;  /* 0xff8000005a467808 */ /* 0x004fe40000800000 */
[----:B------:R-:W-:Y:S02]  /*3cb0*/  FMNMX.FTZ R66, R63, R66, !PT ;  /* 0x000000423f427209 */ /* 0x000fe40007810000 */
[----:B-1----:R-:W-:Y:S01]  /*3cc0*/  FSEL R90, R92, -INF , P3 ;  /* 0xff8000005c5a7808 */ /* 0x002fe20001800000 */
[----:B------:R-:W-:Y:S01]  /*3cd0*/  MUFU.EX2 R46, R46 ;  /* 0x0000002e002e7308 */ /* 0x000fe20000000800 */
[----:B------:R-:W-:-:S02]  /*3ce0*/  FMNMX.FTZ R67, R33, R66, !PT ;  /* 0x0000004221437209 */ /* 0x000fc40007810000 */
[----:B0-----:R-:W-:Y:S02]  /*3cf0*/  F2FP.SATFINITE.E4M3.F32.PACK_AB_MERGE_C R200, R38, R35, RZ ;  /* 0x0000002326c8723e */ /* 0x001fe400048070ff */
[----:B------:R-:W-:Y:S01]  /*3d00*/  FMNMX.FTZ R66, R36, R67, !PT ;  /* 0x0000004324427209 */ /* 0x000fe20007810000 */
[----:B------:R-:W-:Y:S01]  /*3d10*/  FFMA.FTZ R67, R71, UR10, -R93 ;  /* 0x0000000a47437c23 */ /* 0x000fe2000801085d */
[----:B------:R-:W-:Y:S01]  /*3d20*/  FSEL R71, R91, -INF , P2 ;  /* 0xff8000005b477808 */ /* 0x000fe20001000000 */
[----:B------:R-:W-:Y:S01]  /*3d30*/  MUFU.EX2 R45, R45 ;  /* 0x0000002d002d7308 */ /* 0x000fe20000000800 */
[----:B------:R-:W-:Y:S02]  /*3d40*/  FMNMX.FTZ R68, R37, R66, !PT ;  /* 0x0000004225447209 */ /* 0x000fe40007810000 */
[----:B------:R-:W-:Y:S02]  /*3d50*/  FSEL R91, R95, -INF , P5 ;  /* 0xff8000005f5b7808 */ /* 0x000fe40002800000 */
[----:B------:R-:W-:-:S02]  /*3d60*/  FMNMX.FTZ R68, R77, R68, !PT ;  /* 0x000000444d447209 */ /* 0x000fc40007810000 */
[----:B------:R-:W-:Y:S01]  /*3d70*/  F2FP.SATFINITE.E4M3.F32.PACK_AB_MERGE_C R200, R34, R31, R200 ;  /* 0x0000001f22c8723e */ /* 0x000fe200048070c8 */
[----:B------:R0:W-:Y:S01]  /*3d80*/  MUFU.EX2 R66, R72 ;  /* 0x0000004800427308 */ /* 0x0001e20000000800 */
[----:B------:R-:W-:-:S04]  /*3d90*/  FMNMX.FTZ R69, R79, R68, !PT ;  /* 0x000000444f457209 */ /* 0x000fc80007810000 */
[----:B------:R-:W-:-:S03]  /*3da0*/  FMNMX.FTZ R68, R70, R69, !PT ;  /* 0x0000004546447209 */ /* 0x000fc60007810000 */
[----:B------:R-:W1:Y:S01]  /*3db0*/  MUFU.EX2 R48, R48 ;  /* 0x0000003000307308 */ /* 0x000e620000000800 */
[----:B------:R-:W-:-:S04]  /*3dc0*/  FMNMX.FTZ R69, R71, R68, !PT ;  /* 0x0000004447457209 */ /* 0x000fc80007810000 */
[----:B------:R-:W-:-:S03]  /*3dd0*/  FMNMX.FTZ R69, R90, R69, !PT ;  /* 0x000000455a457209 */ /* 0x000fc60007810000 */
[----:B------:R-:W-:Y:S01]  /*3de0*/  MUFU.EX2 R50, R50 ;  /* 0x0000003200327308 */ /* 0x000fe20000000800 */
[----:B0-----:R-:W-:-:S04]  /*3df0*/  FMNMX.FTZ R72, R74, R69, !PT ;  /* 0x000000454a487209 */ /* 0x001fc80007810000 */
[----:B------:R-:W-:Y:S01]  /*3e00*/  FMNMX.FTZ R92, R91, R72, !PT ;  /* 0x000000485b5c7209 */ /* 0x000fe20007810000 */
[----:B------:R-:W-:-:S01]  /*3e10*/  FFMA.FTZ R72, R75, UR10, -R93 ;  /* 0x0000000a4b487c23 */ /* 0x000fc2000801085d */
[--C-:B------:R-:W-:Y:S01]  /*3e20*/  FFMA.FTZ R75, R76, UR10, -R93.reuse ;  /* 0x0000000a4c4b7c23 */ /* 0x100fe2000801085d */
[----:B------:R-:W-:-:S01]  /*3e30*/  FFMA.FTZ R76, R80, UR10, -R93 ;  /* 0x0000000a504c7c23 */ /* 0x000fc2000801085d */
[--C-:B------:R-:W-:Y:S01]  /*3e40*/  FFMA.FTZ R80, R83, UR10, -R93.reuse ;  /* 0x0000000a53507c23 */ /* 0x100fe2000801085d */
[----:B------:R-:W0:Y:S01]  /*3e50*/  SHFL.BFLY PT, R95, R92, 0x2, 0x1f ;  /* 0x0c401f005c5f7f89 */ /* 0x000e2200000e0000 */
[----:B------:R-:W-:-:S01]  /*3e60*/  FFMA.FTZ R83, R84, UR10, -R93 ;  /* 0x0000000a54537c23 */ /* 0x000fc2000801085d */
[--C-:B------:R-:W-:Y:S01]  /*3e70*/  FFMA.FTZ R84, R87, UR10, -R93.reuse ;  /* 0x0000000a57547c23 */ /* 0x100fe2000801085d */
[----:B------:R-:W-:-:S01]  /*3e80*/  FFMA.FTZ R87, R88, UR10, -R93 ;  /* 0x0000000a58577c23 */ /* 0x000fc2000801085d */
[----:B------:R-:W-:Y:S01]  /*3e90*/  MUFU.EX2 R69, R94 ;  /* 0x0000005e00457308 */ /* 0x000fe20000000800 */
[----:B-1----:R-:W-:-:S04]  /*3ea0*/  F2FP.SATFINITE.E4M3.F32.PACK_AB_MERGE_C R202, R48, R45, RZ ;  /* 0x0000002d30ca723e */ /* 0x002fc800048070ff */
[----:B------:R-:W-:-:S03]  /*3eb0*/  F2FP.SATFINITE.E4M3.F32.PACK_AB_MERGE_C R202, R46, R39, R202 ;  /* 0x000000272eca723e */ /* 0x000fc600048070ca */
[----:B------:R-:W1:Y:S08]  /*3ec0*/  MUFU.EX2 R52, R52 ;  /* 0x0000003400347308 */ /* 0x000e700000000800 */
[----:B------:R-:W-:Y:S01]  /*3ed0*/  MUFU.EX2 R54, R54 ;  /* 0x0000003600367308 */ /* 0x000fe20000000800 */
[----:B0-----:R-:W-:-:S07]  /*3ee0*/  FMNMX.FTZ R95, R92, R95, !PT ;  /* 0x0000005f5c5f7209 */ /* 0x001fce0007810000 */
[----:B------:R-:W-:Y:S01]  /*3ef0*/  MUFU.EX2 R60, R60 ;  /* 0x0000003c003c7308 */ /* 0x000fe20000000800 */
[----:B------:R-:W0:Y:S01]  /*3f00*/  SHFL.BFLY PT, R132, R95, 0x1, 0x1f ;  /* 0x0c201f005f847f89 */ /* 0x000e2200000e0000 */
[----:B-1----:R-:W-:-:S04]  /*3f10*/  F2FP.SATFINITE.E4M3.F32.PACK_AB_MERGE_C R204, R52, R51, RZ ;  /* 0x0000003334cc723e */ /* 0x002fc800048070ff */
[----:B------:R-:W-:Y:S02]  /*3f20*/  F2FP.SATFINITE.E4M3.F32.PACK_AB_MERGE_C R204, R50, R47, R204 ;  /* 0x0000002f32cc723e */ /* 0x000fe400048070cc */
[----:B------:R-:W-:Y:S08]  /*3f30*/  MUFU.EX2 R61, R61 ;  /* 0x0000003d003d7308 */ /* 0x000ff00000000800 */
[----:B------:R-:W-:Y:S08]  /*3f40*/  MUFU.EX2 R62, R62 ;  /* 0x0000003e003e7308 */ /* 0x000ff00000000800 */
[----:B------:R-:W-:Y:S01]  /*3f50*/  MUFU.EX2 R65, R65 ;  /* 0x0000004100417308 */ /* 0x000fe20000000800 */
[----:B0-----:R-:W-:Y:S01]  /*3f60*/  FMNMX.FTZ R132, R95, R132, !PT ;  /* 0x000000845f847209 */ /* 0x001fe20007810000 */
[----:B------:R-:W-:-:S03]  /*3f70*/  IMAD.U32 R95, RZ, RZ, UR10 ;  /* 0x0000000aff5f7e24 */ /* 0x000fc6000f8e00ff */
        /* <DEDUP_REMOVED lines=17> */
[----:B------:R-:W-:Y:S01]  /*4090*/  FADD.FTZ R24, R31, R34 ;  /* 0x000000221f187221 */ /* 0x000fe20000010000 */
        /* <DEDUP_REMOVED lines=26> */
[----:B------:R-:W-:-:S01]  /*4240*/  FFMA.FTZ R90, R90, UR10, -R86 ;  /* 0x0000000a5a5a7c23 */ /* 0x000fc20008010856 */
[----:B------:R-:W-:Y:S01]  /*4250*/  FFMA.FTZ R74, R74, UR10, -R86 ;  /* 0x0000000a4a4a7c23 */ /* 0x000fe20008010856 */
[----:B------:R-:W-:-:S02]  /*4260*/  IMAD.MOV.U32 R42, RZ, RZ, R119 ;  /* 0x000000ffff2a7224 */ /* 0x000fc400078e0077 */
[--C-:B------:R-:W-:Y:S02]  /*4270*/  IMAD.MOV.U32 R34, RZ, RZ, R119.reuse ;  /* 0x000000ffff227224 */ /* 0x100fe400078e0077 */
[----:B------:R-:W-:Y:S01]  /*4280*/  IMAD.MOV.U32 R31, RZ, RZ, R119 ;  /* 0x000000ffff1f7224 */ /* 0x000fe200078e0077 */
[----:B------:R5:W-:Y:S08]  /*4290*/  MUFU.EX2 R97, R15 ;  /* 0x0000000f00617308 */ /* 0x000bf00000000800 */
[----:B------:R-:W4:Y:S01]  /*42a0*/  MUFU.EX2 R7, R7 ;  /* 0x0000000700077308 */ /* 0x000f220000000800 */
[----:B-----5:R-:W-:-:S01]  /*42b0*/  FFMA.FTZ R15, R27, UR10, -R86 ;  /* 0x0000000a1b0f7c23 */ /* 0x020fc20008010856 */
[----:B0-----:R-:W-:-:S06]  /*42c0*/  FADD.FTZ R27, R4, R5 ;  /* 0x00000005041b7221 */ /* 0x001fcc0000010000 */
[----:B------:R0:W5:Y:S08]  /*42d0*/  MUFU.EX2 R94, R10 ;  /* 0x0000000a005e7308 */ /* 0x0001700000000800 */
[----:B------:R1:W-:Y:S01]  /*42e0*/  MUFU.EX2 R92, R14 ;  /* 0x0000000e005c7308 */ /* 0x0003e20000000800 */
[----:B0-----:R-:W-:-:S07]  /*42f0*/  FFMA.FTZ R10, R20, UR10, -R86 ;  /* 0x0000000a140a7c23 */ /* 0x001fce0008010856 */
[----:B------:R0:W-:Y:S01]  /*4300*/  MUFU.EX2 R20, R25 ;  /* 0x0000001900147308 */ /* 0x0001e20000000800 */
[----:B-1----:R-:W-:-:S07]  /*4310*/  FFMA.FTZ R14, R26, UR10, -R86 ;  /* 0x0000000a1a0e7c23 */ /* 0x002fce0008010856 */
[----:B------:R1:W5:Y:S01]  /*4320*/  MUFU.EX2 R95, R11 ;  /* 0x0000000b005f7308 */ /* 0x0003620000000800 */
[----:B0-----:R-:W-:-:S01]  /*4330*/  FADD.FTZ R25, R35, R24 ;  /* 0x0000001823197221 */ /* 0x001fc20000010000 */
[----:B------:R-:W-:Y:S01]  /*4340*/  FADD.FTZ R24, R88, R27 ;  /* 0x0000001b58187221 */ /* 0x000fe20000010000 */
[----:B--2---:R-:W-:Y:S01]  /*4350*/  F2FP.SATFINITE.E4M3.F32.PACK_AB_MERGE_C R88, R93, R88, RZ ;  /* 0x000000585d58723e */ /* 0x004fe200048070ff */
[----:B------:R-:W-:Y:S02]  /*4360*/  IMAD.MOV.U32 R35, RZ, RZ, R119 ;  /* 0x000000ffff237224 */ /* 0x000fe400078e0077 */
[----:B------:R-:W-:-:S01]  /*4370*/  FADD.FTZ R26, R38, R25 ;  /* 0x00000019261a7221 */ /* 0x000fc20000010000 */
[----:B------:R-:W-:Y:S01]  /*4380*/  FADD.FTZ R25, R93, R24 ;  /* 0x000000185d197221 */ /* 0x000fe20000010000 */
[----:B------:R-:W-:Y:S01]  /*4390*/  F2FP.SATFINITE.E4M3.F32.PACK_AB_MERGE_C R201, R5, R4, R88 ;  /* 0x0000000405c9723e */ /* 0x000fe20004807058 */
[----:B------:R-:W0:Y:S01]  /*43a0*/  MUFU.EX2 R8, R8 ;  /* 0x0000000800087308 */ /* 0x000e220000000800 */
[----:B------:R-:W-:-:S01]  /*43b0*/  FADD.FTZ R27, R39, R26 ;  /* 0x0000001a271b7221 */ /* 0x000fc20000010000 */
[----:B---3--:R-:W-:Y:S01]  /*43c0*/  FADD.FTZ R24, R6, R25 ;  /* 0x0000001906187221 */ /* 0x008fe20000010000 */
[----:B-1----:R-:W-:-:S01]  /*43d0*/  FFMA.FTZ R11, R21, UR10, -R86 ;  /* 0x0000000a150b7c23 */ /* 0x002fc20008010856 */
[----:B------:R-:W-:Y:S01]  /*43e0*/  FFMA.FTZ R86, R91, UR10, -R86 ;  /* 0x0000000a5b567c23 */ /* 0x000fe20008010856 */
[----:B------:R-:W-:-:S01]  /*43f0*/  FADD.FTZ R26, R46, R27 ;  /* 0x0000001b2e1a7221 */ /* 0x000fc20000010000 */
[----:B----4-:R-:W-:Y:S01]  /*4400*/  FADD.FTZ R3, R7, R24 ;  /* 0x0000001807037221 */ /* 0x010fe20000010000 */
[----:B------:R-:W-:Y:S01]  /*4410*/  IMAD.MOV.U32 R93, RZ, RZ, R119 ;  /* 0x000000ffff5d7224 */ /* 0x000fe200078e0077 */
[----:B------:R-:W1:Y:S01]  /*4420*/  MUFU.EX2 R9, R9 ;  /* 0x0000000900097308 */ /* 0x000e620000000800 */
[----:B------:R-:W-:-:S01]  /*4430*/  FADD.FTZ R25, R45, R26 ;  /* 0x0000001a2d197221 */ /* 0x000fc20000010000 */
[----:B-----5:R-:W-:Y:S01]  /*4440*/  FADD.FTZ R26, R94, R3 ;  /* 0x000000035e1a7221 */ /* 0x020fe20000010000 */
[----:B------:R-:W-:Y:S01]  /*4450*/  F2FP.SATFINITE.E4M3.F32.PACK_AB_MERGE_C R94, R95, R94, RZ ;  /* 0x0000005e5f5e723e */ /* 0x000fe200048070ff */
[----:B------:R-:W-:-:S02]  /*4460*/  IMAD.MOV.U32 R91, RZ, RZ, R119 ;  /* 0x000000ffff5b7224 */ /* 0x000fc400078e0077 */
[----:B------:R-:W-:-:S01]  /*4470*/  FADD.FTZ R3, R95, R26 ;  /* 0x0000001a5f037221 */ /* 0x000fc20000010000 */
[----:B------:R-:W-:Y:S01]  /*4480*/  F2FP.SATFINITE.E4M3.F32.PACK_AB_MERGE_C R203, R7, R6, R94 ;  /* 0x0000000607cb723e */ /* 0x000fe2000480705e */
[----:B------:R2:W-:Y:S01]  /*4490*/  MUFU.EX2 R21, R28 ;  /* 0x0000001c00157308 */ /* 0x0005e20000000800 */
[----:B------:R-:W-:Y:S02]  /*44a0*/  IMAD.MOV.U32 R95, RZ, RZ, R119 ;  /* 0x000000ffff5f7224 */ /* 0x000fe400078e0077 */
[----:B0-----:R-:W-:Y:S01]  /*44b0*/  FADD.FTZ R26, R8, R3 ;  /* 0x00000003081a7221 */ /* 0x001fe20000010000 */
[--C-:B------:R-:W-:Y:S02]  /*44c0*/  IMAD.MOV.U32 R94, RZ, RZ, R119.reuse ;  /* 0x000000ffff5e7224 */ /* 0x100fe400078e0077 */
[--C-:B------:R-:W-:Y:S02]  /*44d0*/  IMAD.MOV.U32 R88, RZ, RZ, R119.reuse ;  /* 0x000000ffff587224 */ /* 0x100fe400078e0077 */
[----:B------:R-:W-:Y:S01]  /*44e0*/  IMAD.MOV.U32 R46, RZ, RZ, R119 ;  /* 0x000000ffff2e7224 */ /* 0x000fe200078e0077 */
[----:B------:R-:W0:Y:S01]  /*44f0*/  MUFU.EX2 R10, R10 ;  /* 0x0000000a000a7308 */ /* 0x000e220000000800 */
[----:B--2---:R-:W-:-:S01]  /*4500*/  FADD.FTZ R28, R48, R25 ;  /* 0x00000019301c7221 */ /* 0x004fc20000010000 */
[----:B-1----:R-:W-:Y:S01]  /*4510*/  FADD.FTZ R3, R9, R26 ;  /* 0x0000001a09037221 */ /* 0x002fe20000010000 */
[----:B------:R-:W-:-:S02]  /*4520*/  IMAD.MOV.U32 R48, RZ, RZ, R119 ;  /* 0x000000ffff307224 */ /* 0x000fc400078e0077 */
[----:B------:R-:W-:Y:S01]  /*4530*/  FADD.FTZ R25, R47, R28 ;  /* 0x0000001c2f197221 */ /* 0x000fe20000010000 */
[----:B------:R-:W-:-:S01]  /*4540*/  FADD.FTZ R26, R92, R3 ;  /* 0x000000035c1a7221 */ /* 0x000fc20000010000 */
[----:B------:R-:W-:Y:S01]  /*4550*/  F2FP.SATFINITE.E4M3.F32.PACK_AB_MERGE_C R92, R97, R92, RZ ;  /* 0x0000005c615c723e */ /* 0x000fe200048070ff */
[----:B------:R-:W1:Y:S01]  /*4560*/  MUFU.EX2 R11, R11 ;  /* 0x0000000b000b7308 */ /* 0x000e620000000800 */
[----:B------:R-:W-:-:S01]  /*4570*/  FADD.FTZ R28, R50, R25 ;  /* 0x00000019321c7221 */ /* 0x000fc20000010000 */
[----:B------:R-:W-:Y:S01]  /*4580*/  FADD.FTZ R3, R97, R26 ;  /* 0x0000001a61037221 */ /* 0x000fe20000010000 */
[----:B------:R-:W-:Y:S01]  /*4590*/  F2FP.SATFINITE.E4M3.F32.PACK_AB_MERGE_C R205, R9, R8, R92 ;  /* 0x0000000809cd723e */ /* 0x000fe2000480705c */
[----:B------:R-:W-:Y:S02]  /*45a0*/  IMAD.MOV.U32 R97, RZ, RZ, R119 ;  /* 0x000000ffff617224 */ /* 0x000fe400078e0077 */
[----:B------:R-:W-:-:S01]  /*45b0*/  FADD.FTZ R25, R51, R28 ;  /* 0x0000001c33197221 */ /* 0x000fc20000010000 */
[----:B------:R-:W-:Y:S01]  /*45c0*/  IMAD.MOV.U32 R92, RZ, RZ, R119 ;  /* 0x000000ffff5c7224 */ /* 0x000fe200078e0077 */
[----:B------:R-:W2:Y:S02]  /*45d0*/  MUFU.EX2 R40, R40 ;  /* 0x0000002800287308 */ /* 0x000ea40000000800 */
[----:B------:R-:W-:-:S01]  /*45e0*/  FADD.FTZ R28, R52, R25 ;  /* 0x00000019341c7221 */ /* 0x000fc20000010000 */
[----:B0-----:R-:W-:Y:S01]  /*45f0*/  FADD.FTZ R26, R10, R3 ;  /* 0x000000030a1a7221 */ /* 0x001fe20000010000 */
[----:B------:R-:W-:-:S02]  /*4600*/  IMAD.MOV.U32 R52, RZ, RZ, R119 ;  /* 0x000000ffff347224 */ /* 0x000fc400078e0077 */
[----:B------:R-:W-:Y:S01]  /*4610*/  FADD.FTZ R25, R53, R28 ;  /* 0x0000001c35197221 */ /* 0x000fe20000010000 */
[----:B------:R-:W-:Y:S01]  /*4620*/  IMAD.MOV.U32 R51, RZ, RZ, R119 ;  /* 0x000000ffff337224 */ /* 0x000fe200078e0077 */
[----:B------:R-:W0:Y:S02]  /*4630*/  MUFU.EX2 R41, R41 ;  /* 0x0000002900297308 */ /* 0x000e240000000800 */
[----:B------:R-:W-:-:S01]  /*4640*/  FADD.FTZ R28, R54, R25 ;  /* 0x00000019361c7221 */ /* 0x000fc20000010000 */
[----:B-1----:R-:W-:Y:S01]  /*4650*/  FADD.FTZ R3, R11, R26 ;  /* 0x0000001a0b037221 */ /* 0x002fe20000010000 */
[--C-:B------:R-:W-:Y:S02]  /*4660*/  IMAD.MOV.U32 R50, RZ, RZ, R119.reuse ;  /* 0x000000ffff327224 */ /* 0x100fe400078e0077 */
[----:B------:R-:W-:Y:S01]  /*4670*/  FADD.FTZ R25, R57, R28 ;  /* 0x0000001c39197221 */ /* 0x000fe20000010000 */
[----:B------:R-:W-:Y:S01]  /*4680*/  F2FP.SATFINITE.E4M3.F32.PACK_AB_MERGE_C R57, R58, R57, RZ ;  /* 0x000000393a39723e */ /* 0x000fe200048070ff */
[----:B------:R-:W-:Y:S01]  /*4690*/  IMAD.MOV.U32 R47, RZ, RZ, R119 ;  /* 0x000000ffff2f7224 */ /* 0x000fe200078e0077 */
[----:B------:R-:W1:Y:S01]  /*46a0*/  MUFU.EX2 R12, R12 ;  /* 0x0000000c000c7308 */ /* 0x000e620000000800 */
[----:B--2---:R-:W-:-:S01]  /*46b0*/  FADD.FTZ R26, R40, R3 ;  /* 0x00000003281a7221 */ /* 0x004fc20000010000 */
[----:B------:R-:W-:Y:S01]  /*46c0*/  FADD.FTZ R28, R58, R25 ;  /* 0x000000193a1c7221 */ /* 0x000fe20000010000 */
[----:B------:R-:W-:Y:S01]  /*46d0*/  F2FP.SATFINITE.E4M3.F32.PACK_AB_MERGE_C R206, R54, R53, R57 ;  /* 0x0000003536ce723e */ /* 0x000fe20004807039 */
[----:B------:R-:W-:-:S02]  /*46e0*/  IMAD.MOV.U32 R58, RZ, RZ, R119 ;  /* 0x000000ffff3a7224 */ /* 0x000fc400078e0077 */
[----:B------:R-:W-:-:S01]  /*46f0*/  FADD.FTZ R25, R59, R28 ;  /* 0x0000001c3b197221 */ /* 0x000fc20000010000 */
[----:B------:R-:W-:Y:S01]  /*4700*/  IMAD.MOV.U32 R57, RZ, RZ, R119 ;  /* 0x000000ffff397224 */ /* 0x000fe200078e0077 */
[----:B------:R-:W2:Y:S01]  /*4710*/  MUFU.EX2 R13, R13 ;  /* 0x0000000d000d7308 */ /* 0x000ea20000000800 */
[----:B0-----:R-:W-:-:S01]  /*4720*/  FADD.FTZ R3, R41, R26 ;  /* 0x0000001a29037221 */ /* 0x001fc20000010000 */
[----:B------:R-:W-:Y:S01]  /*4730*/  FADD.FTZ R28, R60, R25 ;  /* 0x000000193c1c7221 */ /* 0x000fe20000010000 */
[----:B------:R-:W-:Y:S01]  /*4740*/  F2FP.SATFINITE.E4M3.F32.PACK_AB_MERGE_C R40, R41, R40, RZ ;  /* 0x000000282928723e */ /* 0x000fe200048070ff */
[--C-:B------:R-:W-:Y:S02]  /*4750*/  IMAD.MOV.U32 R54, RZ, RZ, R119.reuse ;  /* 0x000000ffff367224 */ /* 0x100fe400078e0077 */
[----:B------:R-:W-:Y:S01]  /*4760*/  IMAD.MOV.U32 R53, RZ, RZ, R119 ;  /* 0x000000ffff357224 */ /* 0x000fe200078e0077 */
[----:B------:R-:W-:Y:S01]  /*4770*/  F2FP.SATFINITE.E4M3.F32.PACK_AB_MERGE_C R207, R11, R10, R40 ;  /* 0x0000000a0bcf723e */ /* 0x000fe20004807028 */
[----:B------:R-:W0:Y:S01]  /*4780*/  MUFU.EX2 R43, R43 ;  /* 0x0000002b002b7308 */ /* 0x000e220000000800 */
[----:B-1----:R-:W-:-:S01]  /*4790*/  FADD.FTZ R26, R12, R3 ;  /* 0x000000030c1a7221 */ /* 0x002fc20000010000 */
[----:B------:R-:W-:Y:S01]  /*47a0*/  FADD.FTZ R3, R61, R28 ;  /* 0x0000001c3d037221 */ /* 0x000fe20000010000 */
[----:B------:R-:W-:Y:S01]  /*47b0*/  F2FP.SATFINITE.E4M3.F32.PACK_AB_MERGE_C R61, R64, R61, RZ ;  /* 0x0000003d403d723e */ /* 0x000fe200048070ff */
[----:B------:R-:W-:-:S02]  /*47c0*/  IMAD.MOV.U32 R45, RZ, RZ, R119 ;  /* 0x000000ffff2d7224 */ /* 0x000fc400078e0077 */
[----:B------:R-:W-:-:S01]  /*47d0*/  FADD.FTZ R3, R64, R3 ;  /* 0x0000000340037221 */ /* 0x000fc20000010000 */
[----:B------:R-:W-:Y:S01]  /*47e0*/  F2FP.SATFINITE.E4M3.F32.PACK_AB_MERGE_C R208, R60, R59, R61 ;  /* 0x0000003b3cd0723e */ /* 0x000fe2000480703d */
[----:B------:R-:W1:Y:S01]  /*47f0*/  MUFU.EX2 R14, R14 ;  /* 0x0000000e000e7308 */ /* 0x000e620000000800 */
[----:B--2---:R-:W-:-:S01]  /*4800*/  FADD.FTZ R26, R13, R26 ;  /* 0x0000001a0d1a7221 */ /* 0x004fc20000010000 */
[--C-:B------:R-:W-:Y:S02]  /*4810*/  IMAD.MOV.U32 R64, RZ, RZ, R119.reuse ;  /* 0x000000ffff407224 */ /* 0x100fe400078e0077 */
[--C-:B------:R-:W-:Y:S02]  /*4820*/  IMAD.MOV.U32 R61, RZ, RZ, R119.reuse ;  /* 0x000000ffff3d7224 */ /* 0x100fe400078e0077 */
[----:B------:R-:W-:Y:S02]  /*4830*/  IMAD.MOV.U32 R60, RZ, RZ, R119 ;  /* 0x000000ffff3c7224 */ /* 0x000fe400078e0077 */
[----:B------:R-:W2:Y:S01]  /*4840*/  MUFU.EX2 R15, R15 ;  /* 0x0000000f000f7308 */ /* 0x000ea20000000800 */
[----:B0-----:R-:W-:-:S01]  /*4850*/  FADD.FTZ R25, R43, R26 ;  /* 0x0000001a2b197221 */ /* 0x001fc20000010000 */
[----:B------:R-:W-:Y:S01]  /*4860*/  FADD.FTZ R26, R62, R3 ;  /* 0x000000033e1a7221 */ /* 0x000fe20000010000 */
[----:B------:R-:W-:Y:S01]  /*4870*/  F2FP.SATFINITE.E4M3.F32.PACK_AB_MERGE_C R43, R20, R43, RZ ;  /* 0x0000002b142b723e */ /* 0x000fe200048070ff */
[----:B------:R-:W-:-:S02]  /*4880*/  IMAD.MOV.U32 R59, RZ, RZ, R119 ;  /* 0x000000ffff3b7224 */ /* 0x000fc400078e0077 */
[----:B------:R-:W-:-:S01]  /*4890*/  FADD.FTZ R25, R20, R25 ;  /* 0x0000001914197221 */ /* 0x000fc20000010000 */
[----:B------:R-:W-:Y:S01]  /*48a0*/  FADD.FTZ R3, R65, R26 ;  /* 0x0000001a41037221 */ /* 0x000fe20000010000 */
[----:B------:R-:W-:Y:S01]  /*48b0*/  F2FP.SATFINITE.E4M3.F32.PACK_AB_MERGE_C R209, R13, R12, R43 ;  /* 0x0000000c0dd1723e */ /* 0x000fe2000480702b */
[----:B------:R-:W0:Y:S01]  /*48c0*/  MUFU.EX2 R44, R44 ;  /* 0x0000002c002c7308 */ /* 0x000e220000000800 */
[----:B-1----:R-:W-:-:S01]  /*48d0*/  FADD.FTZ R28, R14, R25 ;  /* 0x000000190e1c7221 */ /* 0x002fc20000010000 */
[----:B------:R-:W-:Y:S01]  /*48e0*/  FADD.FTZ R26, R66, R3 ;  /* 0x00000003421a7221 */ /* 0x000fe20000010000 */
[C---:B------:R-:W-:Y:S01]  /*48f0*/  F2FP.SATFINITE.E4M3.F32.PACK_AB_MERGE_C R66, R67.reuse, R66, RZ ;  /* 0x000000424342723e */ /* 0x040fe200048070ff */
[----:B------:R-:W-:Y:S02]  /*4900*/  IMAD.MOV.U32 R43, RZ, RZ, R119 ;  /* 0x000000ffff2b7224 */ /* 0x000fe400078e0077 */
[----:B------:R-:W-:-:S01]  /*4910*/  FADD.FTZ R67, R67, R26 ;  /* 0x0000001a43437221 */ /* 0x000fc20000010000 */
[----:B------:R-:W-:Y:S01]  /*4920*/  F2FP.SATFINITE.E4M3.F32.PACK_AB_MERGE_C R210, R65, R62, R66 ;  /* 0x0000003e41d2723e */ /* 0x000fe20004807042 */
[----:B------:R1:W3:Y:S01]  /*4930*/  MUFU.EX2 R68, R96 ;  /* 0x0000006000447308 */ /* 0x0002e20000000800 */
[----:B--2---:R-:W-:-:S01]  /*4940*/  FADD.FTZ R25, R15, R28 ;  /* 0x0000001c0f197221 */ /* 0x004fc20000010000 */
[----:B------:R-:W-:-:S02]  /*4950*/  IMAD.MOV.U32 R66, RZ, RZ, R119 ;  /* 0x000000ffff427224 */ /* 0x000fc400078e0077 */
[--C-:B------:R-:W-:Y:S02]  /*4960*/  IMAD.MOV.U32 R65, RZ, RZ, R119.reuse ;  /* 0x000000ffff417224 */ /* 0x100fe400078e0077 */
[----:B------:R-:W-:Y:S02]  /*4970*/  IMAD.MOV.U32 R62, RZ, RZ, R119 ;  /* 0x000000ffff3e7224 */ /* 0x000fe400078e0077 */
[----:B------:R-:W2:Y:S01]  /*4980*/  MUFU.EX2 R29, R29 ;  /* 0x0000001d001d7308 */ /* 0x000ea20000000800 */
[----:B0-----:R-:W-:-:S01]  /*4990*/  FADD.FTZ R28, R44, R25 ;  /* 0x000000192c1c7221 */ /* 0x001fc20000010000 */
[C---:B------:R-:W-:Y:S01]  /*49a0*/  F2FP.SATFINITE.E4M3.F32.PACK_AB_MERGE_C R44, R21.reuse, R44, RZ ;  /* 0x0000002c152c723e */ /* 0x040fe200048070ff */
[--C-:B-1----:R-:W-:Y:S02]  /*49b0*/  IMAD.MOV.U32 R96, RZ, RZ, R119.reuse ;  /* 0x000000ffff607224 */ /* 0x102fe400078e0077 */
[----:B------:R-:W-:Y:S01]  /*49c0*/  FADD.FTZ R28, R21, R28 ;  /* 0x0000001c151c7221 */ /* 0x000fe20000010000 */
[----:B------:R-:W-:Y:S01]  /*49d0*/  F2FP.SATFINITE.E4M3.F32.PACK_AB_MERGE_C R211, R15, R14, R44 ;  /* 0x0000000e0fd3723e */ /* 0x000fe2000480702c */
[----:B------:R-:W-:Y:S01]  /*49e0*/  IMAD.MOV.U32 R44, RZ, RZ, R119 ;  /* 0x000000ffff2c7224 */ /* 0x000fe200078e0077 */
[----:B------:R0:W1:Y:S01]  /*49f0*/  MUFU.EX2 R24, R49 ;  /* 0x0000003100187308 */ /* 0x0000620000000800 */
[----:B---3--:R-:W-:-:S01]  /*4a00*/  FADD.FTZ R26, R68, R67 ;  /* 0x00000043441a7221 */ /* 0x008fc20000010000 */
[----:B------:R-:W-:-:S02]  /*4a10*/  IMAD.MOV.U32 R67, RZ, RZ, R119 ;  /* 0x000000ffff437224 */ /* 0x000fc400078e0077 */
[--C-:B------:R-:W-:Y:S02]  /*4a20*/  IMAD.MOV.U32 R41, RZ, RZ, R119.reuse ;  /* 0x000000ffff297224 */ /* 0x100fe400078e0077 */
[----:B------:R-:W-:Y:S01]  /*4a30*/  FADD.FTZ R21, R69, R26 ;  /* 0x0000001a45157221 */ /* 0x000fe20000010000 */
[----:B------:R-:W-:Y:S01]  /*4a40*/  IMAD.MOV.U32 R40, RZ, RZ, R119 ;  /* 0x000000ffff287224 */ /* 0x000fe200078e0077 */
[----:B------:R-:W3:Y:S01]  /*4a50*/  MUFU.EX2 R72, R72 ;  /* 0x0000004800487308 */ /* 0x000ee20000000800 */
[----:B--2---:R-:W-:-:S01]  /*4a60*/  FADD.FTZ R3, R29, R28 ;  /* 0x0000001c1d037221 */ /* 0x004fc20000010000 */
[--C-:B0-----:R-:W-:Y:S02]  /*4a70*/  IMAD.MOV.U32 R49, RZ, RZ, R119.reuse ;  /* 0x000000ffff317224 */ /* 0x101fe400078e0077 */
[--C-:B------:R-:W-:Y:S02]  /*4a80*/  IMAD.MOV.U32 R39, RZ, RZ, R119.reuse ;  /* 0x000000ffff277224 */ /* 0x100fe400078e0077 */
[----:B------:R-:W-:-:S02]  /*4a90*/  IMAD.MOV.U32 R38, RZ, RZ, R119 ;  /* 0x000000ffff267224 */ /* 0x000fc400078e0077 */
[----:B------:R-:W0:Y:S01]  /*4aa0*/  MUFU.EX2 R30, R30 ;  /* 0x0000001e001e7308 */ /* 0x000e220000000800 */
[----:B-1----:R-:W-:-:S01]  /*4ab0*/  FADD.FTZ R3, R24, R3 ;  /* 0x0000000318037221 */ /* 0x002fc20000010000 */
[--C-:B------:R-:W-:Y:S02]  /*4ac0*/  IMAD.MOV.U32 R27, RZ, RZ, R119.reuse ;  /* 0x000000ffff1b7224 */ /* 0x100fe400078e0077 */
[----:B------:R-:W-:-:S04]  /*4ad0*/  IMAD.MOV.U32 R25, RZ, RZ, R119 ;  /* 0x000000ffff197224 */ /* 0x000fc800078e0077 */
[----:B------:R-:W1:Y:S01]  /*4ae0*/  MUFU.EX2 R75, R75 ;  /* 0x0000004b004b7308 */ /* 0x000e620000000800 */
[----:B---3--:R-:W-:-:S07]  /*4af0*/  FADD.FTZ R26, R72, R21 ;  /* 0x00000015481a7221 */ /* 0x008fce0000010000 */
[----:B------:R-:W2:Y:S01]  /*4b00*/  MUFU.EX2 R55, R55 ;  /* 0x0000003700377308 */ /* 0x000ea20000000800 */
[----:B0-----:R-:W-:-:S07]  /*4b10*/  FADD.FTZ R28, R30, R3 ;  /* 0x000000031e1c7221 */ /* 0x001fce0000010000 */
[----:B------:R-:W0:Y:S01]  /*4b20*/  MUFU.EX2 R73, R73 ;  /* 0x0000004900497308 */ /* 0x000e220000000800 */
[----:B-1----:R-:W-:-:S01]  /*4b30*/  FADD.FTZ R26, R75, R26 ;  /* 0x0000001a4b1a7221 */ /* 0x002fc20000010000 */
[----:B------:R-:W-:Y:S01]  /*4b40*/  F2FP.SATFINITE.E4M3.F32.PACK_AB_MERGE_C R72, R75, R72, RZ ;  /* 0x000000484b48723e */ /* 0x000fe200048070ff */
[----:B------:R-:W-:-:S03]  /*4b50*/  IMAD.MOV.U32 R75, RZ, RZ, R119 ;  /* 0x000000ffff4b7224 */ /* 0x000fc600078e0077 */
[----:B------:R-:W-:Y:S01]  /*4b60*/  F2FP.SATFINITE.E4M3.F32.PACK_AB_MERGE_C R212, R69, R68, R72 ;  /* 0x0000004445d4723e */ /* 0x000fe20004807048 */
[--C-:B------:R-:W-:Y:S01]  /*4b70*/  IMAD.MOV.U32 R72, RZ, RZ, R119.reuse ;  /* 0x000000ffff487224 */ /* 0x100fe200078e0077 */
[----:B------:R-:W1:Y:S01]  /*4b80*/  MUFU.EX2 R32, R32 ;  /* 0x0000002000207308 */ /* 0x000e620000000800 */
[C---:B--2---:R-:W-:Y:S01]  /*4b90*/  F2FP.SATFINITE.E4M3.F32.PACK_AB_MERGE_C R30, R55.reuse, R30, RZ ;  /* 0x0000001e371e723e */ /* 0x044fe200048070ff */
[----:B------:R-:W-:Y:S01]  /*4ba0*/  FADD.FTZ R55, R55, R28 ;  /* 0x0000001c37377221 */ /* 0x000fe20000010000 */
[--C-:B------:R-:W-:Y:S02]  /*4bb0*/  IMAD.MOV.U32 R69, RZ, RZ, R119.reuse ;  /* 0x000000ffff457224 */ /* 0x100fe400078e0077 */
[----:B------:R-:W-:Y:S01]  /*4bc0*/  F2FP.SATFINITE.E4M3.F32.PACK_AB_MERGE_C R213, R24, R29, R30 ;  /* 0x0000001d18d5723e */ /* 0x000fe2000480701e */
[----:B------:R-:W-:Y:S02]  /*4bd0*/  IMAD.MOV.U32 R68, RZ, RZ, R119 ;  /* 0x000000ffff447224 */ /* 0x000fe400078e0077 */
[----:B------:R-:W2:Y:S01]  /*4be0*/  MUFU.EX2 R76, R76 ;  /* 0x0000004c004c7308 */ /* 0x000ea20000000800 */
[----:B0-----:R-:W-:-:S01]  /*4bf0*/  FADD.FTZ R3, R73, R26 ;  /* 0x0000001a49037221 */ /* 0x001fc20000010000 */
[----:B------:R-:W-:-:S02]  /*4c00*/  IMAD.MOV.U32 R30, RZ, RZ, R119 ;  /* 0x000000ffff1e7224 */ /* 0x000fc400078e0077 */
[--C-:B------:R-:W-:Y:S02]  /*4c10*/  IMAD.MOV.U32 R29, RZ, RZ, R119.reuse ;  /* 0x000000ffff1d7224 */ /* 0x100fe400078e0077 */
[----:B------:R-:W-:Y:S02]  /*4c20*/  IMAD.MOV.U32 R28, RZ, RZ, R119 ;  /* 0x000000ffff1c7224 */ /* 0x000fe400078e0077 */
[----:B------:R-:W0:Y:S01]  /*4c30*/  MUFU.EX2 R63, R63 ;  /* 0x0000003f003f7308 */ /* 0x000e220000000800 */
[----:B-1----:R-:W-:-:S01]  /*4c40*/  FADD.FTZ R26, R32, R55 ;  /* 0x00000037201a7221 */ /* 0x002fc20000010000 */
[--C-:B------:R-:W-:Y:S02]  /*4c50*/  IMAD.MOV.U32 R55, RZ, RZ, R119.reuse ;  /* 0x000000ffff377224 */ /* 0x100fe400078e0077 */
[----:B------:R-:W-:-:S04]  /*4c60*/  IMAD.MOV.U32 R24, RZ, RZ, R119 ;  /* 0x000000ffff187224 */ /* 0x000fc800078e0077 */
[----:B------:R-:W-:Y:S01]  /*4c70*/  MUFU.EX2 R78, R78 ;  /* 0x0000004e004e7308 */ /* 0x000fe20000000800 */
[----:B--2---:R-:W-:-:S07]  /*4c80*/  FADD.FTZ R3, R76, R3 ;  /* 0x000000034c037221 */ /* 0x004fce0000010000 */
[----:B------:R-:W1:Y:S01]  /*4c90*/  MUFU.EX2 R81, R81 ;  /* 0x0000005100517308 */ /* 0x000e620000000800 */
[----:B0-----:R-:W-:-:S07]  /*4ca0*/  FADD.FTZ R26, R63, R26 ;  /* 0x0000001a3f1a7221 */ /* 0x001fce0000010000 */
        /* <DEDUP_REMOVED lines=10> */
[--C-:B------:R-:W-:Y:S02]  /*4d50*/  IMAD.MOV.U32 R73, RZ, RZ, R119.reuse ;  /* 0x000000ffff497224 */ /* 0x100fe400078e0077 */
[----:B------:R-:W-:Y:S02]  /*4d60*/  IMAD.MOV.U32 R26, RZ, RZ, R119 ;  /* 0x000000ffff1a7224 */ /* 0x000fe400078e0077 */
        /* <DEDUP_REMOVED lines=13> */
[----:B------:R1:W3:Y:S01]  /*4e40*/  MUFU.EX2 R20, R77 ;  /* 0x0000004d00147308 */ /* 0x0002e20000000800 */
[----:B--2---:R-:W-:-:S01]  /*4e50*/  FADD.FTZ R3, R37, R36 ;  /* 0x0000002425037221 */ /* 0x004fc20000010000 */
[----:B------:R-:W-:-:S06]  /*4e60*/  IMAD.MOV.U32 R36, RZ, RZ, R119 ;  /* 0x000000ffff247224 */ /* 0x000fcc00078e0077 */
[----:B------:R-:W2:Y:S01]  /*4e70*/  MUFU.EX2 R79, R79 ;  /* 0x0000004f004f7308 */ /* 0x000ea20000000800 */
[C---:B0-----:R-:W-:Y:S01]  /*4e80*/  F2FP.SATFINITE.E4M3.F32.PACK_AB_MERGE_C R216, R83.reuse, R80, R5 ;  /* 0x0000005053d8723e */ /* 0x041fe20004807005 */
[----:B------:R-:W-:Y:S01]  /*4e90*/  FADD.FTZ R83, R83, R4 ;  /* 0x0000000453537221 */ /* 0x000fe20000010000 */
[--C-:B------:R-:W-:Y:S02]  /*4ea0*/  IMAD.MOV.U32 R80, RZ, RZ, R119.reuse ;  /* 0x000000ffff507224 */ /* 0x100fe400078e0077 */
[----:B-1----:R-:W-:Y:S02]  /*4eb0*/  IMAD.MOV.U32 R77, RZ, RZ, R119 ;  /* 0x000000ffff4d7224 */ /* 0x002fe400078e0077 */
[----:B------:R-:W-:-:S01]  /*4ec0*/  FADD.FTZ R82, R82, R83 ;  /* 0x0000005352527221 */ /* 0x000fc20000010000 */
[----:B------:R-:W-:Y:S01]  /*4ed0*/  IMAD.MOV.U32 R83, RZ, RZ, R119 ;  /* 0x000000ffff537224 */ /* 0x000fe200078e0077 */
[----:B------:R-:W0:Y:S01]  /*4ee0*/  MUFU.EX2 R70, R70 ;  /* 0x0000004600467308 */ /* 0x000e220000000800 */
[----:B---3--:R-:W-:-:S01]  /*4ef0*/  FADD.FTZ R4, R20, R3 ;  /* 0x0000000314047221 */ /* 0x008fc20000010000 */
[----:B------:R-:W-:Y:S01]  /*4f00*/  FADD.FTZ R85, R85, R82 ;  /* 0x0000005255557221 */ /* 0x000fe20000010000 */
[----:B------:R-:W-:-:S05]  /*4f10*/  IMAD.MOV.U32 R82, RZ, RZ, R119 ;  /* 0x000000ffff527224 */ /* 0x000fca00078e0077 */
[----:B------:R-:W-:Y:S01]  /*4f20*/  MUFU.EX2 R56, R56 ;  /* 0x0000003800387308 */ /* 0x000fe20000000800 */
[----:B--2---:R-:W-:-:S07]  /*4f30*/  FADD.FTZ R5, R79, R4 ;  /* 0x000000044f057221 */ /* 0x004fce0000010000 */
[----:B------:R-:W1:Y:S01]  /*4f40*/  MUFU.EX2 R89, R89 ;  /* 0x0000005900597308 */ /* 0x000e620000000800 */
[C---:B0-----:R-:W-:Y:S01]  /*4f50*/  F2FP.SATFINITE.E4M3.F32.PACK_AB_MERGE_C R79, R70.reuse, R79, RZ ;  /* 0x0000004f464f723e */ /* 0x041fe200048070ff */
[----:B------:R-:W-:-:S03]  /*4f60*/  FADD.FTZ R70, R70, R5 ;  /* 0x0000000546467221 */ /* 0x000fc60000010000 */
[----:B------:R-:W-:Y:S01]  /*4f70*/  F2FP.SATFINITE.E4M3.F32.PACK_AB_MERGE_C R217, R20, R37, R79 ;  /* 0x0000002514d9723e */ /* 0x000fe2000480704f */
[--C-:B------:R-:W-:Y:S02]  /*4f80*/  IMAD.MOV.U32 R79, RZ, RZ, R119.reuse ;  /* 0x000000ffff4f7224 */ /* 0x100fe400078e0077 */
[----:B------:R-:W0:Y:S01]  /*4f90*/  MUFU.EX2 R84, R84 ;  /* 0x0000005400547308 */ /* 0x000e220000000800 */
[----:B------:R-:W-:-:S07]  /*4fa0*/  IMAD.MOV.U32 R37, RZ, RZ, R119 ;  /* 0x000000ffff257224 */ /* 0x000fce00078e0077 */
[----:B------:R-:W2:Y:S01]  /*4fb0*/  MUFU.EX2 R71, R71 ;  /* 0x0000004700477308 */ /* 0x000ea20000000800 */
[----:B-1----:R-:W-:-:S07]  /*4fc0*/  F2FP.SATFINITE.E4M3.F32.PACK_AB_MERGE_C R6, R89, R56, RZ ;  /* 0x000000385906723e */ /* 0x002fce00048070ff */
[----:B------:R-:W1:Y:S01]  /*4fd0*/  MUFU.EX2 R87, R87 ;  /* 0x0000005700577308 */ /* 0x000e620000000800 */
[----:B0-----:R-:W-:-:S01]  /*4fe0*/  FADD.FTZ R4, R84, R85 ;  /* 0x0000005554047221 */ /* 0x001fc20000010000 */
[----:B------:R-:W-:-:S06]  /*4ff0*/  IMAD.MOV.U32 R85, RZ, RZ, R119 ;  /* 0x000000ffff557224 */ /* 0x000fcc00078e0077 */
[----:B------:R-:W0:Y:S01]  /*5000*/  MUFU.EX2 R90, R90 ;  /* 0x0000005a005a7308 */ /* 0x000e220000000800 */
[----:B--2---:R-:W-:-:S01]  /*5010*/  FADD.FTZ R5, R71, R70 ;  /* 0x0000004647057221 */ /* 0x004fc20000010000 */
[----:B------:R-:W-:-:S06]  /*5020*/  IMAD.MOV.U32 R70, RZ, RZ, R119 ;  /* 0x000000ffff467224 */ /* 0x000fcc00078e0077 */
[----:B------:R-:W2:Y:S01]  /*5030*/  MUFU.EX2 R74, R74 ;  /* 0x0000004a004a7308 */ /* 0x000ea20000000800 */
[C---:B-1----:R-:W-:Y:S01]  /*5040*/  F2FP.SATFINITE.E4M3.F32.PACK_AB_MERGE_C R218, R87.reuse, R84, R6 ;  /* 0x0000005457da723e */ /* 0x042fe20004807006 */
[----:B------:R-:W-:Y:S01]  /*5050*/  FADD.FTZ R87, R87, R4 ;  /* 0x0000000457577221 */ /* 0x000fe20000010000 */
[----:B------:R-:W-:-:S03]  /*5060*/  IMAD.MOV.U32 R84, RZ, RZ, R119 ;  /* 0x000000ffff547224 */ /* 0x000fc600078e0077 */
[----:B------:R-:W-:Y:S01]  /*5070*/  FADD.FTZ R4, R56, R87 ;  /* 0x0000005738047221 */ /* 0x000fe20000010000 */
[----:B------:R-:W-:Y:S01]  /*5080*/  IMAD.MOV.U32 R87, RZ, RZ, R119 ;  /* 0x000000ffff577224 */ /* 0x000fe200078e0077 */
[----:B------:R1:W3:Y:S01]  /*5090*/  MUFU.EX2 R3, R86 ;  /* 0x0000005600037308 */ /* 0x0002e20000000800 */
[----:B0-----:R-:W-:-:S01]  /*50a0*/  FADD.FTZ R5, R90, R5 ;  /* 0x000000055a057221 */ /* 0x001fc20000010000 */
[----:B------:R-:W-:Y:S01]  /*50b0*/  FADD.FTZ R4, R89, R4 ;  /* 0x0000000459047221 */ /* 0x000fe20000010000 */
[--C-:B------:R-:W-:Y:S02]  /*50c0*/  IMAD.MOV.U32 R89, RZ, RZ, R119.reuse ;  /* 0x000000ffff597224 */ /* 0x100fe400078e0077 */
[----:B------:R-:W-:Y:S02]  /*50d0*/  IMAD.MOV.U32 R56, RZ, RZ, R119 ;  /* 0x000000ffff387224 */ /* 0x000fe400078e0077 */
[----:B--2---:R-:W-:-:S01]  /*50e0*/  FADD.FTZ R6, R74, R5 ;  /* 0x000000054a067221 */ /* 0x004fc20000010000 */
[----:B-1----:R-:W-:Y:S01]  /*50f0*/  IMAD.MOV.U32 R86, RZ, RZ, R119 ;  /* 0x000000ffff567224 */ /* 0x002fe200078e0077 */
[----:B---3--:R-:W-:-:S02]  /*5100*/  F2FP.SATFINITE.E4M3.F32.PACK_AB_MERGE_C R7, R3, R74, RZ ;  /* 0x0000004a0307723e */ /* 0x008fc400048070ff */
[----:B------:R-:W-:Y:S01]  /*5110*/  FADD.FTZ R6, R3, R6 ;  /* 0x0000000603067221 */ /* 0x000fe20000010000 */
[----:B------:R-:W-:Y:S01]  /*5120*/  IMAD.MOV.U32 R74, RZ, RZ, R119 ;  /* 0x000000ffff4a7224 */ /* 0x000fe200078e0077 */
[----:B------:R-:W-:Y:S01]  /*5130*/  F2FP.SATFINITE.E4M3.F32.PACK_AB_MERGE_C R219, R90, R71, R7 ;  /* 0x000000475adb723e */ /* 0x000fe20004807007 */
        /* <DEDUP_REMOVED lines=57> */
.L_x_2921:
[----:B------:R-:W-:Y:S01]  /*54d0*/  ISETP.NE.AND P2, PT, RZ, UR37, PT ;  /* 0x00000025ff007c0c */ /* 0x000fe2000bf45270 */
[----:B------:R-:W-:-:S04]  /*54e0*/  UISETP.NE.AND UP0, UPT, UR52, 0x1, UPT ;  /* 0x000000013400788c */ /* 0x000fc8000bf05270 */
[----:B------:R-:W-:-:S04]  /*54f0*/  USEL UR43, URZ, 0x1, UP0 ;  /* 0x000000013f2b7887 */ /* 0x000fc80008000000 */
[----:B------:R-:W-:-:S04]  /*5500*/  ULOP3.LUT UR43, UR53, UR43, URZ, 0x3c, !UPT ;  /* 0x0000002b352b7292 */ /* 0x000fc8000f8e3c3f */
[----:B------:R-:W-:Y:S08]  /*5510*/  @P2 BRA `(.L_x_2912) ;  /* 0x0000000000382947 */ /* 0x000ff00003800000 */
[----:B------:R-:W-:Y:S05]  /*5520*/  @!P0 BRA `(.L_x_2913) ;  /* 0x0000000000048947 */ /* 0x000fea0003800000 */
[----:B------:R-:W-:Y:S01]  /*5530*/  BPT.TRAP 0x1 ;  /* 0x000000040000795c */ /* 0x000fe20000300000 */
.L_x_2913:
        /* <DEDUP_REMOVED lines=9> */
.L_x_2914:
[----:B-1----:R-:W-:Y:S05]  /*55d0*/  @P1 BRA `(.L_x_2912) ;  /* 0x0000000000081947 */ /* 0x002fea0003800000 */
[----:B------:R-:W1:Y:S02]  /*55e0*/  SYNCS.PHASECHK.TRANS64.TRYWAIT P1, [UR6+0x33430], R7 ;  /* 0x03343007ff0075a7 */ /* 0x000e640008020146 */
[----:B-1----:R-:W-:Y:S05]  /*55f0*/  @!P1 BRA `(.L_x_2915) ;  /* 0x000000a800d09947 */ /* 0x002fea0003800000 */
.L_x_2912:
[----:B01----:R-:W-:Y:S01]  /*5600*/  VIADD R7, R23, 0x8 ;  /* 0x0000000817077836 */ /* 0x003fe20000000000 */
[----:B------:R-:W-:Y:S01]  /*5610*/  UIADD3 UR51, UR52, 0x1, URZ ;  /* 0x0000000134337890 */ /* 0x000fe2000fffe03f */
[----:B------:R-:W-:Y:S01]  /*5620*/  UMOV UR27, 0x80000020 ;  /* 0x80000020001b7882 */ /* 0x000fe20000000000 */
[----:B------:R-:W-:Y:S02]  /*5630*/  UMOV UR28, UR24 ;  /* 0x00000018001c7c82 */ /* 0x000fe40008000000 */
[----:B------:R0:W-:Y:S01]  /*5640*/  BAR.SYNC.DEFER_BLOCKING R7, 0x100 ;  /* 0x000400070000751d */ /* 0x0001e20000010000 */
[----:B------:R-:W-:-:S04]  /*5650*/  UISETP.NE.AND UP0, UPT, UR51, 0x2, UPT ;  /* 0x000000023300788c */ /* 0x000fc8000bf05270 */
[----:B------:R-:W-:Y:S01]  /*5660*/  USEL UR51, UR51, URZ, UP0 ;  /* 0x0000003f33337287 */ /* 0x000fe20008000000 */
[----:B------:R-:W-:Y:S01]  /*5670*/  UMOV UR29, UR25 ;  /* 0x00000019001d7c82 */ /* 0x000fe20008000000 */
[----:B------:R-:W-:Y:S02]  /*5680*/  UMOV UR31, 0x80000020 ;  /* 0x80000020001f7882 */ /* 0x000fe40000000000 */
[----:B------:R-:W-:Y:S01]  /*5690*/  UIMAD UR54, UR51, 0x780, UR46 ;  /* 0x00000780333678a4 */ /* 0x000fe2000f8e022e */
[----:B------:R-:W-:Y:S01]  /*56a0*/  UMOV UR32, UR24 ;  /* 0x0000001800207c82 */ /* 0x000fe20008000000 */
[----:B------:R-:W-:Y:S02]  /*56b0*/  UMOV UR33, UR25 ;  /* 0x0000001900217c82 */ /* 0x000fe40008000000 */
[----:B------:R-:W-:Y:S02]  /*56c0*/  UIADD3 UR30, UR54, 0x80, URZ ;  /* 0x00000080361e7890 */ /* 0x000fe4000fffe03f */
[----:B------:R-:W-:-:S02]  /*56d0*/  UIADD3 UR34, UR54, 0x100, URZ ;  /* 0x0000010036227890 */ /* 0x000fc4000fffe03f */
[----:B------:R-:W-:Y:S01]  /*56e0*/  UMOV UR26, UR54 ;  /* 0x00000036001a7c82 */ /* 0x000fe20008000000 */
[----:B------:R-:W-:Y:S01]  /*56f0*/  UMOV UR35, 0x80000020 ;  /* 0x8000002000237882 */ /* 0x000fe20000000000 */
[----:B------:R-:W-:Y:S01]  /*5700*/  UIADD3 UR6, UR54, 0x200, URZ ;  /* 0x0000020036067890 */ /* 0x000fe2000fffe03f */
[----:B------:R-:W-:Y:S01]  /*5710*/  UMOV UR7, 0x80000020 ;  /* 0x8000002000077882 */ /* 0x000fe20000000000 */
[----:B------:R-:W-:Y:S01]  /*5720*/  UIADD3 UR10, UR54, 0x202, URZ ;  /* 0x00000202360a7890 */ /* 0x000fe2000fffe03f */
[----:B------:R-:W-:Y:S01]  /*5730*/  WARPGROUP.ARRIVE ;  /* 0x00000000000079c5 */ /* 0x000fe20000000000 */
[----:B------:R-:W-:Y:S01]  /*5740*/  UMOV UR11, 0x80000020 ;  /* 0x80000020000b7882 */ /* 0x000fe20000000000 */
[----:B------:R-:W-:Y:S01]  /*5750*/  UIADD3 UR14, UR54, 0x282, URZ ;  /* 0x00000282360e7890 */ /* 0x000fe2000fffe03f */
[----:B------:R-:W-:Y:S01]  /*5760*/  UMOV UR15, 0x80000020 ;  /* 0x80000020000f7882 */ /* 0x000fe20000000000 */
[----:B------:R-:W-:Y:S02]  /*5770*/  UIADD3 UR18, UR54, 0x500, URZ ;  /* 0x0000050036127890 */ /* 0x000fe4000fffe03f */
[----:B------:R-:W-:Y:S01]  /*5780*/  QGMMA.64x32x32.F32.E4M3.E4M3 R184, gdesc[UR24], RZ, !UPT, gsb0 ;  /* 0x0060000018b879f3 */ /* 0x000fe2000c0008ff */
[----:B------:R-:W-:Y:S01]  /*5790*/  UIADD3 UR26, UR54, 0x180, URZ ;  /* 0x00000180361a7890 */ /* 0x000fe2000fffe03f */
[----:B------:R-:W-:Y:S01]  /*57a0*/  UMOV UR27, 0x80000020 ;  /* 0x80000020001b7882 */ /* 0x000fe20000000000 */
[----:B------:R-:W-:Y:S01]  /*57b0*/  UMOV UR19, 0x80000020 ;  /* 0x8000002000137882 */ /* 0x000fe20000000000 */
[----:B------:R-:W-:Y:S01]  /*57c0*/  UIADD3 UR22, UR54, 0x502, URZ ;  /* 0x0000050236167890 */ /* 0x000fe2000fffe03f */
[----:B------:R-:W-:Y:S01]  /*57d0*/  UMOV UR23, 0x80000020 ;  /* 0x8000002000177882 */ /* 0x000fe20000000000 */
[----:B------:R-:W-:-:S02]  /*57e0*/  WARPGROUP.DEPBAR.LE gsb0, 0x0 ;  /* 0x00008000000079c5 */ /* 0x000fc40000010000 */
        /* <DEDUP_REMOVED lines=16> */
[----:B------:R-:W-:Y:S01]  /*58f0*/  UMOV UR26, UR6 ;  /* 0x00000006001a7c82 */ /* 0x000fe20008000000 */
[----:B------:R-:W-:Y:S01]  /*5900*/  UMOV UR27, 0x80000020 ;  /* 0x80000020001b7882 */ /* 0x000fe20000000000 */
[----:B------:R-:W-:Y:S01]  /*5910*/  UIADD3 UR6, UR54, 0x2, URZ ;  /* 0x0000000236067890 */ /* 0x000fe2000fffe03f */
        /* <DEDUP_REMOVED lines=25> */
[----:B------:R-:W-:Y:S01]  /*5ab0*/  UMOV UR6, UR10 ;  /* 0x0000000a00067c82 */ /* 0x000fe20008000000 */
[----:B------:R-:W-:Y:S01]  /*5ac0*/  UMOV UR7, 0x80000020 ;  /* 0x8000002000077882 */ /* 0x000fe20000000000 */
[----:B------:R-:W-:Y:S01]  /*5ad0*/  UIADD3 UR10, UR54, 0x280, URZ ;  /* 0x00000280360a7890 */ /* 0x000fe2000fffe03f */
        /* <DEDUP_REMOVED lines=92> */
[----:B------:R-:W-:Y:S01]  /*60a0*/  UIADD3 UR54, UR54, 0x702, URZ ;  /* 0x0000070236367890 */ /* 0x000fe2000fffe03f */
        /* <DEDUP_REMOVED lines=15> */
[----:B0-----:R-:W-:Y:S05]  /*61a0*/  @P2 BRA `(.L_x_2916) ;  /* 0x00000000002c2947 */ /* 0x001fea0003800000 */
[----:B------:R-:W-:Y:S05]  /*61b0*/  @!P0 BRA `(.L_x_2917) ;  /* 0x0000000000048947 */ /* 0x000fea0003800000 */
[----:B------:R-:W-:Y:S01]  /*61c0*/  BPT.TRAP 0x1 ;  /* 0x000000040000795c */ /* 0x000fe20000300000 */
.L_x_2917:
[----:B------:R-:W-:Y:S01]  /*61d0*/  ULEA UR6, UR52, UR39, 0x3 ;  /* 0x0000002734067291 */ /* 0x000fe2000f8e183f */
[----:B------:R-:W-:-:S05]  /*61e0*/  IMAD.U32 R7, RZ, RZ, UR53 ;  /* 0x00000035ff077e24 */ /* 0x000fca000f8e00ff */
[----:B------:R-:W-:-:S04]  /*61f0*/  SHF.L.U32 R7, R7, 0x1f, RZ ;  /* 0x0000001f07077819 */ /* 0x000fc800000006ff */
[----:B------:R0:W1:Y:S01]  /*6200*/  SYNCS.PHASECHK.TRANS64.TRYWAIT P1, [UR6+0x33450], R7 ;  /* 0x03345007ff0075a7 */ /* 0x0000620008020146 */
[----:B------:R-:W-:Y:S05]  /*6210*/  @!P0 BRA `(.L_x_2918) ;  /* 0x0000000000048947 */ /* 0x000fea0003800000 */
[----:B------:R-:W-:Y:S01]  /*6220*/  BPT.TRAP 0x1 ;  /* 0x000000040000795c */ /* 0x000fe20000300000 */
.L_x_2918:
[----:B-1----:R-:W-:Y:S05]  /*6230*/  @P1 BRA `(.L_x_2916) ;  /* 0x0000000000081947 */ /* 0x002fea0003800000 */
[----:B------:R-:W1:Y:S02]  /*6240*/  SYNCS.PHASECHK.TRANS64.TRYWAIT P1, [UR6+0x33450], R7 ;  /* 0x03345007ff0075a7 */ /* 0x000e640008020146 */
[----:B-1----:R-:W-:Y:S05]  /*6250*/  @!P1 BRA `(.L_x_2919) ;  /* 0x0000009c00d09947 */ /* 0x002fea0003800000 */
.L_x_2916:
        /* <DEDUP_REMOVED lines=16> */
[----:B------:R-:W-:Y:S01]  /*6360*/  UIMAD UR11, UR52, 0x780, UR6 ;  /* 0x00000780340b78a4 */ /* 0x000fe2000f8e0206 */
[----:B------:R-:W1:Y:S01]  /*6370*/  MUFU.TANH R10, R10 ;  /* 0x0000000a000a7308 */ /* 0x000e620000002400 */
[C---:B------:R-:W-:Y:S01]  /*6380*/  FMUL.FTZ R21, R0.reuse, R194 ;  /* 0x000000c200157220 */ /* 0x040fe20000410000 */
[C---:B------:R-:W-:Y:S01]  /*6390*/  FMUL.FTZ R20, R0.reuse, R193 ;  /* 0x000000c100147220 */ /* 0x040fe20000410000 */
[C---:B------:R-:W-:Y:S01]  /*63a0*/  FMUL.FTZ R184, R0.reuse, R195 ;  /* 0x000000c300b87220 */ /* 0x040fe20000410000 */
[C---:B------:R-:W-:Y:S01]  /*63b0*/  FMUL.FTZ R185, R0.reuse, R196 ;  /* 0x000000c400b97220 */ /* 0x040fe20000410000 */
[C---:B------:R-:W-:Y:S01]  /*63c0*/  FMUL.FTZ R187, R0.reuse, R198 ;  /* 0x000000c600bb7220 */ /* 0x040fe20000410000 */
[----:B------:R-:W-:Y:S01]  /*63d0*/  UMOV UR6, UR11 ;  /* 0x0000000b00067c82 */ /* 0x000fe20008000000 */
[----:B------:R-:W-:Y:S01]  /*63e0*/  FMUL.FTZ R186, R0, R197 ;  /* 0x000000c500ba7220 */ /* 0x000fe20000410000 */
[----:B------:R-:W-:Y:S01]  /*63f0*/  QGMMA.64x192x32.F32.E4M3.E4M3 R24, R200, gdesc[UR4], R24, gsb0 ;  /* 0x02e00004c8187df3 */ /* 0x000fe20008000818 */
        /* <DEDUP_REMOVED lines=86> */
[----:B------:R-:W-:Y:S01]  /*6960*/  FMUL.FTZ R135, R0, R135 ;  /* 0x0000008700877220 */ /* 0x000fe20000410000 */
[----:B------:R-:W-:Y:S01]  /*6970*/  UMOV UR10, UR50 ;  /* 0x00000032000a7c82 */ /* 0x000fe20008000000 */
[----:B------:R-:W1:Y:S01]  /*6980*/  S2R R227, SR_TID.X ;  /* 0x0000000000e37919 */ /* 0x000e620000002100 */
[----:B------:R-:W3:Y:S01]  /*6990*/  MUFU.TANH R187, R187 ;  /* 0x000000bb00bb7308 */ /* 0x000ee20000002400 */
[----:B--2---:R-:W-:-:S07]  /*69a0*/  FMNMX.FTZ R192, R184, R191, !PT ;  /* 0x000000bfb8c07209 */ /* 0x004fce0007810000 */
[----:B------:R-:W2:Y:S01]  /*69b0*/  MUFU.TANH R186, R186 ;  /* 0x000000ba00ba7308 */ /* 0x000ea20000002400 */
[----:B0-----:R-:W-:-:S07]  /*69c0*/  FMNMX.FTZ R189, R185, R190, !PT ;  /* 0x000000beb9bd7209 */ /* 0x001fce0007810000 */
[----:B------:R-:W0:Y:S01]  /*69d0*/  MUFU.TANH R188, R188 ;  /* 0x000000bc00bc7308 */ /* 0x000e220000002400 */
[----:B---3--:R-:W-:-:S07]  /*69e0*/  FMNMX.FTZ R191, R187, R192, !PT ;  /* 0x000000c0bbbf7209 */ /* 0x008fce0007810000 */
[----:B------:R-:W3:Y:S01]  /*69f0*/  MUFU.TANH R168, R168 ;  /* 0x000000a800a87308 */ /* 0x000ee20000002400 */
[----:B--2---:R-:W-:Y:S02]  /*6a00*/  FMNMX.FTZ R189, R186, R189, !PT ;  /* 0x000000bdbabd7209 */ /* 0x004fe40007810000 */
[----:B-1----:R-:W-:-:S05]  /*6a10*/  LOP3.LUT P1, RZ, R227, 0x7f, RZ, 0xc0, !PT ;  /* 0x0000007fe3ff7812 */ /* 0x002fca000782c0ff */
[----:B------:R-:W1:Y:S01]  /*6a20*/  MUFU.TANH R170, R170 ;  /* 0x000000aa00aa7308 */ /* 0x000e620000002400 */
[----:B0-----:R-:W-:-:S07]  /*6a30*/  FMNMX.FTZ R191, R188, R191, !PT ;  /* 0x000000bfbcbf7209 */ /* 0x001fce0007810000 */
[----:B------:R-:W0:Y:S01]  /*6a40*/  MUFU.TANH R169, R169 ;  /* 0x000000a900a97308 */ /* 0x000e220000002400 */
[----:B---3--:R-:W-:-:S07]  /*6a50*/  FMNMX.FTZ R190, R168, R189, !PT ;  /* 0x000000bda8be7209 */ /* 0x008fce0007810000 */
        /* <DEDUP_REMOVED lines=17> */
[----:B--2---:R-:W-:Y:S01]  /*6b70*/  FMNMX.FTZ R192, R178, R191, !PT ;  /* 0x000000bfb2c07209 */ /* 0x004fe20007810000 */
[----:B------:R-:W-:Y:S02]  /*6b80*/  WARPGROUP.DEPBAR.LE gsb0, 0x0 ;  /* 0x00008000000079c5 */ /* 0x000fe40000010000 */
[----:B------:R-:W-:-:S04]  /*6b90*/  WARPGROUP.ARRIVE ;  /* 0x00000000000079c5 */ /* 0x000fc80000000000 */
[----:B------:R-:W2:Y:S01]  /*6ba0*/  MUFU.TANH R180, R180 ;  /* 0x000000b400b47308 */ /* 0x000ea20000002400 */
[----:B-1----:R-:W-:Y:S01]  /*6bb0*/  FMNMX.FTZ R189, R177, R190, !PT ;  /* 0x000000beb1bd7209 */ /* 0x002fe20007810000 */
[----:B------:R-:W-:Y:S01]  /*6bc0*/  QGMMA.64x192x32.F32.E4M3.E4M3 R24, R204, gdesc[UR4], R24, gsb0 ;  /* 0x02e00004cc187df3 */ /* 0x000fe20008000818 */
[----:B------:R-:W-:Y:S01]  /*6bd0*/  UIADD3 UR6, UR11, 0x300, URZ ;  /* 0x000003000b067890 */ /* 0x000fe2000fffe03f */
[----:B------:R-:W-:-:S04]  /*6be0*/  UMOV UR7, 0xc0000010 ;  /* 0xc000001000077882 */ /* 0x000fc80000000000 */
        /* <DEDUP_REMOVED lines=11> */
[----:B-1----:R-:W-:Y:S01]  /*6ca0*/  FMNMX.FTZ R190, R152, R189, !PT ;  /* 0x000000bd98be7209 */ /* 0x002fe20007810000 */
[----:B------:R-:W-:-:S06]  /*6cb0*/  FMUL.FTZ R189, R0, R126 ;  /* 0x0000007e00bd7220 */ /* 0x000fcc0000410000 */
        /* <DEDUP_REMOVED lines=95> */
[----:B-1----:R-:W-:-:S05]  /*72b0*/  FMNMX.FTZ R191, R133, R126, !PT ;  /* 0x0000007e85bf7209 */ /* 0x002fca0007810000 */
[----:B------:R-:W1:Y:S01]  /*72c0*/  SHFL.BFLY PT, R126, R191, 0x2, 0x1f ;  /* 0x0c401f00bf7e7f89 */ /* 0x000e6200000e0000 */
[----:B0-----:R-:W-:Y:S01]  /*72d0*/  FMNMX.FTZ R132, R134, R193, !PT ;  /* 0x000000c186847209 */ /* 0x001fe20007810000 */
[----:B------:R-:W-:Y:S02]  /*72e0*/  WARPGROUP.DEPBAR.LE gsb0, 0x0 ;  /* 0x00008000000079c5 */ /* 0x000fe40000010000 */
[----:B------:R-:W-:Y:S01]  /*72f0*/  WARPGROUP.ARRIVE ;  /* 0x00000000000079c5 */ /* 0x000fe20000000000 */
[----:B--2---:R-:W-:-:S05]  /*7300*/  FMNMX.FTZ R192, R135, R132, !PT ;  /* 0x0000008487c07209 */ /* 0x004fca0007810000 */
[----:B------:R-:W-:Y:S01]  /*7310*/  QGMMA.64x192x32.F32.E4M3.E4M3 R24, R212, gdesc[UR4], R24, gsb0 ;  /* 0x02e00004d4187df3 */ /* 0x000fe20008000818 */
[----:B------:R-:W0:Y:S01]  /*7320*/  SHFL.BFLY PT, R195, R192, 0x2, 0x1f ;  /* 0x0c401f00c0c37f89 */ /* 0x000e2200000e0000 */
[----:B------:R-:W-:Y:S01]  /*7330*/  UIADD3 UR6, UR11, 0x600, URZ ;  /* 0x000006000b067890 */ /* 0x000fe2000fffe03f */
[----:B------:R-:W-:Y:S01]  /*7340*/  UMOV UR7, 0xc0000010 ;  /* 0xc000001000077882 */ /* 0x000fe20000000000 */
[----:B-1----:R-:W-:Y:S01]  /*7350*/  FMNMX.FTZ R193, R191, R126, !PT ;  /* 0x0000007ebfc17209 */ /* 0x002fe20007810000 */
[----:B------:R-:W-:-:S04]  /*7360*/  IMAD.U32 R191, RZ, RZ, UR10 ;  /* 0x0000000affbf7e24 */ /* 0x000fc8000f8e00ff */
[----:B------:R-:W1:Y:S01]  /*7370*/  SHFL.BFLY PT, R126, R193, 0x1, 0x1f ;  /* 0x0c201f00c17e7f89 */ /* 0x000e6200000e0000 */
[----:B0-----:R-:W-:-:S05]  /*7380*/  FMNMX.FTZ R195, R192, R195, !PT ;  /* 0x000000c3c0c37209 */ /* 0x001fca0007810000 */
[----:B------:R-:W0:Y:S01]  /*7390*/  SHFL.BFLY PT, R132, R195, 0x1, 0x1f ;  /* 0x0c201f00c3847f89 */ /* 0x000e2200000e0000 */
[----:B-1----:R-:W-:Y:S01]  /*73a0*/  FMNMX.FTZ R126, R193, R126, !PT ;  /* 0x0000007ec17e7209 */ /* 0x002fe20007810000 */
[----:B------:R-:W-:-:S04]  /*73b0*/  IMAD.U32 R193, RZ, RZ, UR10 ;  /* 0x0000000affc17e24 */ /* 0x000fc8000f8e00ff */
[C---:B------:R-:W-:Y:S01]  /*73c0*/  FADD.FTZ R3, -R126.reuse, R3 ;  /* 0x000000037e037221 */ /* 0x040fe20000010100 */
[----:B------:R-:W-:-:S03]  /*73d0*/  FFMA.FTZ R191, R126, R191, -8 ;  /* 0xc10000007ebf7423 */ /* 0x000fc600000100bf */
[----:B------:R-:W-:Y:S01]  /*73e0*/  FMUL.FTZ R192, R3, UR10 ;  /* 0x0000000a03c07c20 */ /* 0x000fe20008410000 */
        /* <DEDUP_REMOVED lines=9> */
[----:B0-----:R-:W-:Y:S01]  /*7480*/  FMNMX.FTZ R132, R195, R132, !PT ;  /* 0x00000084c3847209 */ /* 0x001fe20007810000 */
[--C-:B------:R-:W-:Y:S01]  /*7490*/  FFMA.FTZ R168, R168, UR10, -R191.reuse ;  /* 0x0000000aa8a87c23 */ /* 0x100fe200080108bf */
[----:B------:R-:W-:-:S01]  /*74a0*/  FFMA.FTZ R169, R169, UR10, -R191 ;  /* 0x0000000aa9a97c23 */ /* 0x000fc200080108bf */
[--C-:B------:R-:W-:Y:S01]  /*74b0*/  FFMA.FTZ R172, R172, UR10, -R191.reuse ;  /* 0x0000000aacac7c23 */ /* 0x100fe200080108bf */
[----:B------:R-:W-:-:S01]  /*74c0*/  FFMA.FTZ R173, R173, UR10, -R191 ;  /* 0x0000000aadad7c23 */ /* 0x000fc200080108bf */
[----:B------:R-:W-:Y:S01]  /*74d0*/  FADD.FTZ R3, -R132, R5 ;  /* 0x0000000584037221 */ /* 0x000fe20000010100 */
[----:B------:R-:W-:Y:S01]  /*74e0*/  MUFU.EX2 R7, R7 ;  /* 0x0000000700077308 */ /* 0x000fe20000000800 */
[----:B------:R-:W-:-:S01]  /*74f0*/  FFMA.FTZ R176, R176, UR10, -R191 ;  /* 0x0000000ab0b07c23 */ /* 0x000fc200080108bf */
[--C-:B------:R-:W-:Y:S01]  /*7500*/  FFMA.FTZ R177, R177, UR10, -R191.reuse ;  /* 0x0000000ab1b17c23 */ /* 0x100fe200080108bf */
[----:B------:R-:W-:Y:S01]  /*7510*/  FMUL.FTZ R3, R3, UR10 ;  /* 0x0000000a03037c20 */ /* 0x000fe20008410000 */
[--C-:B------:R-:W-:Y:S01]  /*7520*/  FFMA.FTZ R180, R180, UR10, -R191.reuse ;  /* 0x0000000ab4b47c23 */ /* 0x100fe200080108bf */
[----:B------:R-:W-:-:S01]  /*7530*/  FFMA.FTZ R181, R181, UR10, -R191 ;  /* 0x0000000ab5b57c23 */ /* 0x000fc200080108bf */
[--C-:B------:R-:W-:Y:S01]  /*7540*/  FFMA.FTZ R152, R152, UR10, -R191.reuse ;  /* 0x0000000a98987c23 */ /* 0x100fe200080108bf */
[----:B------:R-:W-:-:S01]  /*7550*/  FFMA.FTZ R153, R153, UR10, -R191 ;  /* 0x0000000a99997c23 */ /* 0x000fc200080108bf */
[----:B------:R0:W1:Y:S01]  /*7560*/  MUFU.EX2 R5, R192 ;  /* 0x000000c000057308 */ /* 0x0000620000000800 */
        /* <DEDUP_REMOVED lines=8> */
[----:B0-----:R-:W-:-:S01]  /*75f0*/  FFMA.FTZ R192, R132, R193, -8 ;  /* 0xc100000084c07423 */ /* 0x001fc200000100c1 */
[--C-:B------:R-:W-:Y:S01]  /*7600*/  FFMA.FTZ R137, R137, UR10, -R191.reuse ;  /* 0x0000000a89897c23 */ /* 0x100fe200080108bf */
[----:B------:R-:W-:-:S01]  /*7610*/  FFMA.FTZ R140, R140, UR10, -R191 ;  /* 0x0000000a8c8c7c23 */ /* 0x000fc200080108bf */
[----:B------:R-:W-:Y:S01]  /*7620*/  FFMA.FTZ R141, R141, UR10, -R191 ;  /* 0x0000000a8d8d7c23 */ /* 0x000fe200080108bf */
[----:B------:R-:W-:-:S01]  /*7630*/  FFMA.FTZ R10, R10, UR10, -R192 ;  /* 0x0000000a0a0a7c23 */ /* 0x000fc200080108c0 */
[--C-:B------:R-:W-:Y:S01]  /*7640*/  FFMA.FTZ R9, R9, UR10, -R192.reuse ;  /* 0x0000000a09097c23 */ /* 0x100fe200080108c0 */
[----:B------:R-:W-:-:S01]  /*7650*/  FFMA.FTZ R13, R13, UR10, -R192 ;  /* 0x0000000a0d0d7c23 */ /* 0x000fc200080108c0 */
[--C-:B------:R-:W-:Y:S01]  /*7660*/  FFMA.FTZ R14, R14, UR10, -R192.reuse ;  /* 0x0000000a0e0e7c23 */ /* 0x100fe200080108c0 */
[----:B------:R-:W0:Y:S01]  /*7670*/  MUFU.EX2 R11, R11 ;  /* 0x0000000b000b7308 */ /* 0x000e220000000800 */
[----:B------:R-:W-:-:S01]  /*7680*/  FFMA.FTZ R21, R21, UR10, -R192 ;  /* 0x0000000a15157c23 */ /* 0x000fc200080108c0 */
[----:B------:R-:W-:Y:S01]  /*7690*/  FFMA.FTZ R184, R184, UR10, -R192 ;  /* 0x0000000ab8b87c23 */ /* 0x000fe200080108c0 */
[----:B-1----:R-:W-:-:S01]  /*76a0*/  FFMA.FTZ R4, R5, R4, R8 ;  /* 0x0000000405047223 */ /* 0x002fc20000010008 */
[--C-:B------:R-:W-:Y:S01]  /*76b0*/  FFMA.FTZ R187, R187, UR10, -R192.reuse ;  /* 0x0000000abbbb7c23 */ /* 0x100fe200080108c0 */
[----:B------:R-:W-:-:S01]  /*76c0*/  FFMA.FTZ R188, R188, UR10, -R192 ;  /* 0x0000000abcbc7c23 */ /* 0x000fc200080108c0 */
[----:B------:R-:W-:Y:S01]  /*76d0*/  FFMA.FTZ R144, R144, UR10, -R191 ;  /* 0x0000000a90907c23 */ /* 0x000fe200080108bf */
[----:B------:R-:W-:-:S01]  /*76e0*/  FADD.FTZ R4, R7, R4 ;  /* 0x0000000407047221 */ /* 0x000fc20000010000 */
        /* <DEDUP_REMOVED lines=12> */
[----:B------:R-:W-:Y:S01]  /*77b0*/  FFMA.FTZ R133, R133, UR10, -R191 ;  /* 0x0000000a85857c23 */ /* 0x000fe200080108bf */
[----:B0-----:R-:W-:-:S01]  /*77c0*/  FADD.FTZ R191, R11, R4 ;  /* 0x000000040bbf7221 */ /* 0x001fc20000010000 */
        /* <DEDUP_REMOVED lines=40> */
[----:B------:R-:W-:-:S02]  /*7a50*/  FFMA.FTZ R135, R135, UR10, -R192 ;  /* 0x0000000a87877c23 */ /* 0x000fc400080108c0 */
        /* <DEDUP_REMOVED lines=15> */
[----:B------:R-:W-:Y:S02]  /*7b50*/  WARPGROUP.DEPBAR.LE gsb0, 0x0 ;  /* 0x00008000000079c5 */ /* 0x000fe40000010000 */
[----:B------:R-:W-:Y:S01]  /*7b60*/  WARPGROUP.ARRIVE ;  /* 0x00000000000079c5 */ /* 0x000fe20000000000 */
[----:B-1----:R-:W-:-:S04]  /*7b70*/  FADD.FTZ R193, R188, R193 ;  /* 0x000000c1bcc17221 */ /* 0x002fc80000010000 */
[----:B------:R-:W1:Y:S01]  /*7b80*/  MUFU.EX2 R169, R169 ;  /* 0x000000a900a97308 */ /* 0x000e620000000800 */
[----:B------:R-:W-:Y:S01]  /*7b90*/  QGMMA.64x192x32.F32.E4M3.E4M3 R24, R216, gdesc[UR4], R24, gsb0 ;  /* 0x02e00004d8187df3 */ /* 0x000fe20008000818 */
[----:B--2---:R-:W-:-:S06]  /*7ba0*/  FADD.FTZ R4, R168, R191 ;  /* 0x000000bfa8047221 */ /* 0x004fcc0000010000 */
        /* <DEDUP_REMOVED lines=49> */
[----:B0-----:R-:W-:-:S01]  /*7ec0*/  FADD.FTZ R6, R162, R193 ;  /* 0x000000c1a2067221 */ /* 0x001fc20000010000 */
[----:B------:R-:W-:-:S06]  /*7ed0*/  WARPGROUP.DEPBAR.LE gsb0, 0x0 ;  /* 0x00008000000079c5 */ /* 0x000fcc0000010000 */
        /* <DEDUP_REMOVED lines=26> */
[----:B------:R-:W-:-:S06]  /*8080*/  IADD3 R4, -R23, 0xb, RZ ;  /* 0x0000000b17047810 */ /* 0x000fcc0007ffe1ff */
        /* <DEDUP_REMOVED lines=10> */
[----:B------:R-:W-:-:S06]  /*8130*/  FFMA.FTZ R130, R131, UR10, -R192 ;  /* 0x0000000a83827c23 */ /* 0x000fcc00080108c0 */
[----:B------:R-:W0:Y:S01]  /*8140*/  MUFU.EX2 R149, R149 ;  /* 0x0000009500957308 */ /* 0x000e220000000800 */
[----:B-1----:R-:W-:-:S07]  /*8150*/  FADD.FTZ R6, R148, R191 ;  /* 0x000000bf94067221 */ /* 0x002fce0000010000 */
[----:B------:R-:W1:Y:S01]  /*8160*/  MUFU.EX2 R151, R151 ;  /* 0x0000009700977308 */ /* 0x000e620000000800 */
[----:B--2---:R-:W-:-:S01]  /*8170*/  FADD.FTZ R196, R150, R193 ;  /* 0x000000c196c47221 */ /* 0x004fc20000010000 */
[----:B------:R-:W-:-:S05]  /*8180*/  IMAD.U32 R193, RZ, RZ, UR51 ;  /* 0x00000033ffc17e24 */ /* 0x000fca000f8e00ff */
[----:B------:R-:W-:Y:S01]  /*8190*/  @!P1 LEA R193, R193, UR39, 0x3 ;  /* 0x00000027c1c19c11 */ /* 0x000fe2000f8e18ff */
[----:B------:R-:W2:Y:S01]  /*81a0*/  MUFU.EX2 R120, R120 ;  /* 0x0000007800787308 */ /* 0x000ea20000000800 */
[----:B0-----:R-:W-:-:S01]  /*81b0*/  FADD.FTZ R131, R149, R6 ;  /* 0x0000000695837221 */ /* 0x001fc20000010000 */
[----:B------:R0:W-:Y:S06]  /*81c0*/  BAR.ARV R4, 0x100 ;  /* 0x000400040000751d */ /* 0x0001ec0000002000 */
[----:B------:R-:W3:Y:S01]  /*81d0*/  MUFU.EX2 R122, R122 ;  /* 0x0000007a007a7308 */ /* 0x000ee20000000800 */
[----:B-1----:R-:W-:-:S01]  /*81e0*/  FADD.FTZ R191, R151, R196 ;  /* 0x000000c497bf7221 */ /* 0x002fc20000010000 */
[----:B0-----:R-:W-:-:S05]  /*81f0*/  @!P1 VIADD R4, R193, 0x33440 ;  /* 0x00033440c1049836 */ /* 0x001fca0000000000 */
[----:B------:R-:W-:Y:S01]  /*8200*/  @!P1 PRMT R4, RZ, 0x654, R4 ;  /* 0x00000654ff049816 */ /* 0x000fe20000000004 */
[----:B------:R-:W0:Y:S01]  /*8210*/  MUFU.EX2 R121, R121 ;  /* 0x0000007900797308 */ /* 0x000e220000000800 */
[----:B--2---:R-:W-:-:S02]  /*8220*/  FADD.FTZ R6, R120, R131 ;  /* 0x0000008378067221 */ /* 0x004fc40000010000 */
[----:B------:R1:W-:Y:S05]  /*8230*/  @!P1 SYNCS.ARRIVE.TRANS64.RED.A1T0 RZ, [R4+URZ], RZ ;  /* 0x000000ff04ff99a7 */ /* 0x0003ea000810043f */
        /* <DEDUP_REMOVED lines=26> */
[----:B0-----:R-:W-:-:S03]  /*83e0*/  FADD.FTZ R4, R133, R4 ;  /* 0x0000000485047221 */ /* 0x001fc60000010000 */
[----:B--2---:R-:W-:Y:S01]  /*83f0*/  FADD.FTZ R6, R135, R131 ;  /* 0x0000008387067221 */ /* 0x004fe20000010000 */
[----:B------:R-:W-:Y:S06]  /*8400*/  @!P0 BRA `(.L_x_2920) ;  /* 0x0000000000048947 */ /* 0x000fec0003800000 */
[----:B------:R-:W-:Y:S01]  /*8410*/  BPT.TRAP 0x1 ;  /* 0x000000040000795c */ /* 0x000fe20000300000 */
.L_x_2920:
        /* <DEDUP_REMOVED lines=16> */
[-C--:B------:R-:W-:Y:S01]  /*8520*/  FMUL.FTZ R25, R25, R5.reuse ;  /* 0x0000000519197220 */ /* 0x080fe20000410000 */
[----:B------:R-:W-:Y:S01]  /*8530*/  F2FP.SATFINITE.E4M3.F32.PACK_AB_MERGE_C R182, R183, R182, RZ ;  /* 0x000000b6b7b6723e */ /* 0x000fe200048070ff */
[----:B------:R-:W-:Y:S01]  /*8540*/  SYNCS.ARRIVE.TRANS64.RED.A1T0 RZ, [UR6], RZ ;  /* 0x000000ffffff79a7 */ /* 0x000fe20008100406 */
        /* <DEDUP_REMOVED lines=127> */
[----:B------:R-:W-:Y:S01]  /*8d40*/  F2FP.SATFINITE.E4M3.F32.PACK_AB_MERGE_C R219, R130, R127, R12 ;  /* 0x0000007f82db723e */ /* 0x000fe2000480700c */
[----:B------:R-:W-:Y:S06]  /*8d50*/  @P1 BRA `(.L_x_2921) ;  /* 0xffffffc400dc1947 */ /* 0x000fec000383ffff */
.L_x_2911:
[----:B------:R-:W-:Y:S06]  /*8d60*/  BAR.ARV 0x8, 0x180 ;  /* 0x0206000000007b1d */ /* 0x000fec0000002000 */
[----:B------:R-:W-:Y:S05]  /*8d70*/  @!P0 BRA `(.L_x_2922) ;  /* 0x0000000000048947 */ /* 0x000fea0003800000 */
[----:B------:R-:W-:Y:S01]  /*8d80*/  BPT.TRAP 0x1 ;  /* 0x000000040000795c */ /* 0x000fe20000300000 */
.L_x_2922:
[----:B------:R-:W-:Y:S01]  /*8d90*/  ULEA UR4, UR51, UR39, 0x3 ;  /* 0x0000002733047291 */ /* 0x000fe2000f8e183f */
[----:B------:R-:W-:-:S05]  /*8da0*/  IMAD.U32 R0, RZ, RZ, UR43 ;  /* 0x0000002bff007e24 */ /* 0x000fca000f8e00ff */
[----:B------:R-:W-:-:S04]  /*8db0*/  SHF.L.U32 R0, R0, 0x1f, RZ ;  /* 0x0000001f00007819 */ /* 0x000fc800000006ff */
[----:B------:R0:W1:Y:S01]  /*8dc0*/  SYNCS.PHASECHK.TRANS64.TRYWAIT P1, [UR4+0x33450], R0 ;  /* 0x03345000ff0075a7 */ /* 0x0000620008020144 */
[----:B------:R-:W-:Y:S05]  /*8dd0*/  @!P0 BRA `(.L_x_2923) ;  /* 0x0000000000048947 */ /* 0x000fea0003800000 */
[----:B------:R-:W-:Y:S01]  /*8de0*/  BPT.TRAP 0x1 ;  /* 0x000000040000795c */ /* 0x000fe20000300000 */
.L_x_2923:
[----:B-1----:R-:W-:Y:S05]  /*8df0*/  @P1 BRA `(.L_x_2924) ;  /* 0x0000000000081947 */ /* 0x002fea0003800000 */
[----:B------:R-:W1:Y:S02]  /*8e00*/  SYNCS.PHASECHK.TRANS64.TRYWAIT P1, [UR4+0x33450], R0 ;  /* 0x03345000ff0075a7 */ /* 0x000e640008020144 */
[----:B-1----:R-:W-:Y:S05]  /*8e10*/  @!P1 BRA `(.L_x_2925) ;  /* 0x0000007000f89947 */ /* 0x002fea0003800000 */
.L_x_2924:
[----:B------:R-:W-:Y:S01]  /*8e20*/  UIADD3 UR5, UR39, 0x200, URZ ;  /* 0x0000020027057890 */ /* 0x000fe2000fffe03f */
[----:B------:R-:W-:Y:S01]  /*8e30*/  WARPGROUP.ARRIVE ;  /* 0x00000000000079c5 */ /* 0x000fe20000000000 */
[----:B------:R-:W-:Y:S01]  /*8e40*/  UMOV UR7, 0xc0000010 ;  /* 0xc000001000077882 */ /* 0x000fe20000000000 */
[----:B------:R-:W-:Y:S01]  /*8e50*/  IMAD.MOV.U32 R5, RZ, RZ, 0x3f800000 ;  /* 0x3f800000ff057424 */ /* 0x000fe200078e00ff */
[----:B------:R-:W-:-:S04]  /*8e60*/  USHF.R.U32.HI UR5, URZ, 0x4, UR5 ;  /* 0x000000043f057899 */ /* 0x000fc80008011605 */
[----:B------:R-:W-:-:S04]  /*8e70*/  ULOP3.LUT UR5, UR5, 0x3fff, URZ, 0xc0, !UPT ;  /* 0x00003fff05057892 */ /* 0x000fc8000f8ec03f */
[----:B------:R-:W-:-:S04]  /*8e80*/  ULOP3.LUT UR5, UR5, 0x10000, URZ, 0xfc, !UPT ;  /* 0x0001000005057892 */ /* 0x000fc8000f8efc3f */
[----:B------:R-:W-:-:S07]  /*8e90*/  UIMAD UR5, UR51, 0x780, UR5 ;  /* 0x00000780330578a4 */ /* 0x000fce000f8e0205 */
[----:B------:R-:W-:Y:S02]  /*8ea0*/  UMOV UR6, UR5 ;  /* 0x0000000500067c82 */ /* 0x000fe40008000000 */
[----:B------:R-:W-:Y:S01]  /*8eb0*/  QGMMA.64x192x32.F32.E4M3.E4M3 R24, R200, gdesc[UR4], R24, gsb0 ;  /* 0x02e00004c8187df3 */ /* 0x000fe20008000818 */
[----:B------:R-:W-:Y:S01]  /*8ec0*/  UIADD3 UR6, UR5, 0x180, URZ ;  /* 0x0000018005067890 */ /* 0x000fe2000fffe03f */
[----:B------:R-:W-:Y:S01]  /*8ed0*/  UMOV UR7, 0xc0000010 ;  /* 0xc000001000077882 */ /* 0x000fe20000000000 */
[----:B------:R-:W-:Y:S02]  /*8ee0*/  WARPGROUP.DEPBAR.LE gsb0, 0x0 ;  /* 0x00008000000079c5 */ /* 0x000fe40000010000 */
[----:B------:R-:W-:-:S15]  /*8ef0*/  WARPGROUP.ARRIVE ;  /* 0x00000000000079c5 */ /* 0x000fde0000000000 */
[----:B------:R-:W-:Y:S01]  /*8f00*/  QGMMA.64x192x32.F32.E4M3.E4M3 R24, R204, gdesc[UR4], R24, gsb0 ;  /* 0x02e00004cc187df3 */ /* 0x000fe20008000818 */
[----:B------:R-:W-:Y:S01]  /*8f10*/  UIADD3 UR6, UR5, 0x300, URZ ;  /* 0x0000030005067890 */ /* 0x000fe2000fffe03f */
[----:B------:R-:W-:Y:S01]  /*8f20*/  UMOV UR7, 0xc0000010 ;  /* 0xc000001000077882 */ /* 0x000fe20000000000 */
[----:B------:R-:W-:Y:S02]  /*8f30*/  WARPGROUP.DEPBAR.LE gsb0, 0x0 ;  /* 0x00008000000079c5 */ /* 0x000fe40000010000 */
[----:B------:R-:W-:-:S15]  /*8f40*/  WARPGROUP.ARRIVE ;  /* 0x00000000000079c5 */ /* 0x000fde0000000000 */
[----:B------:R-:W-:Y:S01]  /*8f50*/  QGMMA.64x192x32.F32.E4M3.E4M3 R24, R208, gdesc[UR4], R24, gsb0 ;  /* 0x02e00004d0187df3 */ /* 0x000fe20008000818 */
[----:B------:R-:W-:Y:S02]  /*8f60*/  ULDC.64 UR6, c[0x0][0x9a0] ;  /* 0x0002680000067ab9 */ /* 0x000fe40000000a00 */
[----:B------:R-:W-:-:S04]  /*8f70*/  UISETP.NE.U32.AND UP0, UPT, UR6, URZ, UPT ;  /* 0x0000003f0600728c */ /* 0x000fc8000bf05070 */
[----:B------:R-:W-:-:S06]  /*8f80*/  UISETP.NE.AND.EX UP0, UPT, UR7, URZ, UPT, UP0 ;  /* 0x0000003f0700728c */ /* 0x000fcc000bf05300 */
[----:B------:R-:W-:-:S05]  /*8f90*/  PLOP3.LUT P1, PT, PT, PT, UP0, 0x80, 0x0 ;  /* 0x000000000000781c */ /* 0x000fca0003f2f008 */
[----:B------:R-:W-:Y:S02]  /*8fa0*/  @UP0 USHF.R.S32.HI UR11, URZ, 0x1f, UR40 ;  /* 0x0000001f3f0b0899 */ /* 0x000fe40008011428 */
[----:B------:R-:W-:Y:S01]  /*8fb0*/  @UP0 UIADD3 UR8, -UR40, URZ, URZ ;  /* 0x0000003f28080290 */ /* 0x000fe2000fffe13f */
[----:B------:R-:W-:Y:S01]  /*8fc0*/  @UP0 ULDC.64 UR12, c[0x0][0x9c8] ;  /* 0x00027200000c0ab9 */ /* 0x000fe20000000a00 */
[----:B------:R-:W-:Y:S01]  /*8fd0*/  @UP0 ULDC UR9, c[0x0][0xc44] ;  /* 0x0003110000090ab9 */ /* 0x000fe20000000800 */
[----:B------:R-:W-:Y:S02]  /*8fe0*/  @UP0 UIMAD UR11, UR11, UR12, URZ ;  /* 0x0000000c0b0b02a4 */ /* 0x000fe4000f8e023f */
[----:B------:R-:W-:Y:S02]  /*8ff0*/  @UP0 UIMAD UR14, UR9, UR8, UR42 ;  /* 0x00000008090e02a4 */ /* 0x000fe4000f8e022a */
[----:B------:R-:W-:Y:S02]  /*9000*/  @UP0 UIMAD.WIDE.U32 UR8, UR40, UR12, URZ ;  /* 0x0000000c280802a5 */ /* 0x000fe4000f8e003f */
[----:B------:R-:W-:-:S02]  /*9010*/  @UP0 UIMAD UR11, UR40, UR13, UR11 ;  /* 0x0000000d280b02a4 */ /* 0x000fc4000f8e020b */
[----:B------:R-:W-:Y:S01]  /*9020*/  @UP0 USHF.R.S32.HI UR15, URZ, 0x1f, UR14 ;  /* 0x0000001f3f0f0899 */ /* 0x000fe2000801140e */
[----:B------:R-:W-:Y:S01]  /*9030*/  @UP0 ULDC.64 UR12, c[0x0][0x9d0] ;  /* 0x00027400000c0ab9 */ /* 0x000fe20000000a00 */
[----:B------:R-:W-:Y:S02]  /*9040*/  @UP0 UIADD3 UR9, UR9, UR11, URZ ;  /* 0x0000000b09090290 */ /* 0x000fe4000fffe03f */
[----:B------:R-:W-:Y:S02]  /*9050*/  @UP0 UIMAD UR11, UR15, UR12, URZ ;  /* 0x0000000c0f0b02a4 */ /* 0x000fe4000f8e023f */
[----:B------:R-:W-:Y:S02]  /*9060*/  @UP0 UIMAD.WIDE.U32 UR8, UR14, UR12, UR8 ;  /* 0x0000000c0e0802a5 */ /* 0x000fe4000f8e0008 */
[----:B------:R-:W-:Y:S02]  /*9070*/  @UP0 UIMAD UR11, UR14, UR13, UR11 ;  /* 0x0000000d0e0b02a4 */ /* 0x000fe4000f8e020b */
[----:B------:R-:W-:-:S02]  /*9080*/  @UP0 ULEA UR6, UP1, UR8, UR6, 0x2 ;  /* 0x0000000608060291 */ /* 0x000fc4000f82103f */
[----:B------:R-:W-:-:S04]  /*9090*/  @UP0 UIADD3 UR9, UR9, UR11, URZ ;  /* 0x0000000b09090290 */ /* 0x000fc8000fffe03f */
[----:B------:R-:W-:Y:S01]  /*90a0*/  @UP0 ULEA.HI.X UR7, UR8, UR7, UR9, 0x2, UP1 ;  /* 0x0000000708070291 */ /* 0x000fe200088f1409 */
[----:B------:R-:W-:-:S05]  /*90b0*/  IMAD.U32 R8, RZ, RZ, UR6 ;  /* 0x00000006ff087e24 */ /* 0x000fca000f8e00ff */
[----:B------:R-:W-:-:S05]  /*90c0*/  IMAD.U32 R9, RZ, RZ, UR7 ;  /* 0x00000007ff097e24 */ /* 0x000fca000f8e00ff */
[----:B------:R2:W3:Y:S01]  /*90d0*/  @P1 LDG.E R5, desc[UR48][R8.64] ;  /* 0x0000003008051981 */ /* 0x0004e2000c1e1900 */
[----:B------:R-:W-:Y:S01]  /*90e0*/  UIADD3 UR6, UR5, 0x480, URZ ;  /* 0x0000048005067890 */ /* 0x000fe2000fffe03f */
[----:B------:R-:W-:Y:S01]  /*90f0*/  UMOV UR7, 0xc0000010 ;  /* 0xc000001000077882 */ /* 0x000fe20000000000 */
[----:B------:R-:W-:Y:S02]  /*9100*/  WARPGROUP.DEPBAR.LE gsb0, 0x0 ;  /* 0x00008000000079c5 */ /* 0x000fe40000010000 */
[----:B------:R-:W-:-:S06]  /*9110*/  WARPGROUP.ARRIVE ;  /* 0x00000000000079c5 */ /* 0x000fcc0000000000 */
[----:B------:R-:W-:Y:S01]  /*9120*/  QGMMA.64x192x32.F32.E4M3.E4M3 R24, R212, gdesc[UR4], R24, gsb0 ;  /* 0x02e00004d4187df3 */ /* 0x000fe20008000818 */
[----:B------:R-:W-:Y:S01]  /*9130*/  UIADD3 UR6, UR5, 0x600, URZ ;  /* 0x0000060005067890 */ /* 0x000fe2000fffe03f */
[----:B------:R-:W-:Y:S01]  /*9140*/  UMOV UR7, 0xc0000010 ;  /* 0xc000001000077882 */ /* 0x000fe20000000000 */
[----:B-1----:R-:W1:Y:S04]  /*9150*/  SHFL.BFLY PT, R3, R4, 0x2, 0x1f ;  /* 0x0c401f0004037f89 */ /* 0x002e6800000e0000 */
[----:B------:R-:W4:Y:S01]  /*9160*/  SHFL.BFLY PT, R7, R6, 0x2, 0x1f ;  /* 0x0c401f0006077f89 */ /* 0x000f2200000e0000 */
[----:B-1----:R-:W-:-:S01]  /*9170*/  FADD.FTZ R3, R3, R4 ;  /* 0x0000000403037221 */ /* 0x002fc20000010000 */
[----:B----4-:R-:W-:-:S04]  /*9180*/  FADD.FTZ R7, R7, R6 ;  /* 0x0000000607077221 */ /* 0x010fc80000010000 */
[----:B0-----:R-:W0:Y:S04]  /*9190*/  SHFL.BFLY PT, R0, R3, 0x1, 0x1f ;  /* 0x0c201f0003007f89 */ /* 0x001e2800000e0000 */
[----:B--2---:R-:W1:Y:S01]  /*91a0*/  SHFL.BFLY PT, R8, R7, 0x1, 0x1f ;  /* 0x0c201f0007087f89 */ /* 0x004e6200000e0000 */
        /* <DEDUP_REMOVED lines=14> */
[----:B------:R-:W-:Y:S01]  /*9290*/  QGMMA.64x192x32.F32.E4M3.E4M3 R24, R216, gdesc[UR4], R24, gsb0 ;  /* 0x02e00004d8187df3 */ /* 0x000fe20008000818 */
[----:B------:R-:W1:Y:S08]  /*92a0*/  @P2 MUFU.LG2 R6, R12 ;  /* 0x0000000c00062308 */ /* 0x000e700000000c00 */
[----:B------:R-:W2:Y:S01]  /*92b0*/  @P1 MUFU.RCP R8, R11 ;  /* 0x0000000b00081308 */ /* 0x000ea20000001000 */
        /* <DEDUP_REMOVED lines=10> */
[-C--:B---3--:R-:W-:Y:S01]  /*9360*/  FMUL.FTZ R9, R4, R5.reuse ;  /* 0x0000000504097220 */ /* 0x088fe20000410000 */
[----:B--2---:R-:W-:Y:S01]  /*9370*/  FMUL.FTZ R120, R8, R5 ;  /* 0x0000000508787220 */ /* 0x004fe20000410000 */
[----:B------:R-:W-:-:S02]  /*9380*/  WARPGROUP.DEPBAR.LE gsb0, 0x0 ;  /* 0x00008000000079c5 */ /* 0x000fc40000010000 */
[----:B------:R-:W-:Y:S05]  /*9390*/  @!P0 BRA `(.L_x_2926) ;  /* 0x0000000000048947 */ /* 0x000fea0003800000 */
[----:B------:R-:W-:Y:S01]  /*93a0*/  BPT.TRAP 0x1 ;  /* 0x000000040000795c */ /* 0x000fe20000300000 */
.L_x_2926:
[----:B------:R-:W0:Y:S01]  /*93b0*/  S2R R121, SR_TID.X ;  /* 0x0000000000797919 */ /* 0x000e220000002100 */
[----:B------:R-:W-:Y:S01]  /*93c0*/  ULDC.64 UR6, c[0x4][0x100] ;  /* 0x0100400000067ab9 */ /* 0x000fe20000000a00 */
[-C--:B------:R-:W-:Y:S01]  /*93d0*/  FMUL.FTZ R15, R32, R9.reuse ;  /* 0x00000009200f7220 */ /* 0x080fe20000410000 */
[----:B------:R-:W1:Y:S01]  /*93e0*/  S2UR UR5, SR_SWINHI ;  /* 0x00000000000579c3 */ /* 0x000e620000002f00 */
        /* <DEDUP_REMOVED lines=28> */
[----:B0-----:R-:W-:-:S02]  /*95b0*/  IMAD.SHL.U32 R4, R121, 0x4, RZ ;  /* 0x0000000479047824 */ /* 0x001fc400078e00ff */
[-C--:B------:R-:W-:Y:S01]  /*95c0*/  FMUL.FTZ R80, R92, R9.reuse ;  /* 0x000000095c507220 */ /* 0x080fe20000410000 */
[-C--:B------:R-:W-:Y:S01]  /*95d0*/  FMUL.FTZ R81, R88, R9.reuse ;  /* 0x0000000958517220 */ /* 0x080fe20000410000 */
[-C--:B------:R-:W-:Y:S01]  /*95e0*/  FMUL.FTZ R84, R93, R9.reuse ;  /* 0x000000095d547220 */ /* 0x080fe20000410000 */
[-C--:B------:R-:W-:Y:S01]  /*95f0*/  FMUL.FTZ R85, R89, R9.reuse ;  /* 0x0000000959557220 */ /* 0x080fe20000410000 */
[----:B------:R-:W-:Y:S01]  /*9600*/  LOP3.LUT R4, R4, 0xc, RZ, 0xc0, !PT ;  /* 0x0000000c04047812 */ /* 0x000fe200078ec0ff */
[-C--:B------:R-:W-:Y:S01]  /*9610*/  FMUL.FTZ R45, R60, R9.reuse ;  /* 0x000000093c2d7220 */ /* 0x080fe20000410000 */
[-C--:B------:R-:W-:Y:S01]  /*9620*/  FMUL.FTZ R88, R100, R9.reuse ;  /* 0x0000000964587220 */ /* 0x080fe20000410000 */
[-C--:B------:R-:W-:Y:S01]  /*9630*/  FMUL.FTZ R89, R96, R9.reuse ;  /* 0x0000000960597220 */ /* 0x080fe20000410000 */
[----:B------:R-:W-:Y:S01]  /*9640*/  IADD3 R4, P0, R4, UR6, RZ ;  /* 0x0000000604047c10 */ /* 0x000fe2000ff1e0ff */
[-C--:B------:R-:W-:Y:S01]  /*9650*/  FMUL.FTZ R92, R101, R9.reuse ;  /* 0x00000009655c7220 */ /* 0x080fe20000410000 */
[-C--:B------:R-:W-:Y:S01]  /*9660*/  FMUL.FTZ R93, R97, R9.reuse ;  /* 0x00000009615d7220 */ /* 0x080fe20000410000 */
[-C--:B------:R-:W-:Y:S01]  /*9670*/  FMUL.FTZ R60, R65, R9.reuse ;  /* 0x00000009413c7220 */ /* 0x080fe20000410000 */
[----:B------:R-:W-:Y:S01]  /*9680*/  FMUL.FTZ R96, R108, R9 ;  /* 0x000000096c607220 */ /* 0x000fe20000410000 */
[----:B------:R-:W-:-:S02]  /*9690*/  IMAD.X R5, RZ, RZ, UR7, P0 ;  /* 0x00000007ff057e24 */ /* 0x000fc400080e06ff */
[-C--:B------:R-:W-:Y:S01]  /*96a0*/  FMUL.FTZ R97, R104, R9.reuse ;  /* 0x0000000968617220 */ /* 0x080fe20000410000 */
[-C--:B------:R-:W-:Y:S01]  /*96b0*/  FMUL.FTZ R100, R109, R9.reuse ;  /* 0x000000096d647220 */ /* 0x080fe20000410000 */
[-C--:B------:R-:W-:Y:S01]  /*96c0*/  FMUL.FTZ R101, R105, R9.reuse ;  /* 0x0000000969657220 */ /* 0x080fe20000410000 */
[-C--:B------:R-:W-:Y:S01]  /*96d0*/  FMUL.FTZ R13, R27, R120.reuse ;  /* 0x000000781b0d7220 */ /* 0x080fe20000410000 */
[----:B------:R0:W2:Y:S01]  /*96e0*/  LDG.E.CONSTANT R32, desc[UR48][R4.64] ;  /* 0x0000003004207981 */ /* 0x0000a2000c1e9900 */
        /* <DEDUP_REMOVED lines=21> */
[-C--:B------:R-:W-:Y:S01]  /*9840*/  FMUL.FTZ R82, R95, R120.reuse ;  /* 0x000000785f527220 */ /* 0x080fe20000410000 */
[----:B------:R-:W-:Y:S01]  /*9850*/  LOP3.LUT P0, R24, R121, 0x3, RZ, 0xc0, !PT ;  /* 0x0000000379187812 */ /* 0x000fe2000780c0ff */
[-C--:B------:R-:W-:Y:S01]  /*9860*/  FMUL.FTZ R83, R91, R120.reuse ;  /* 0x000000785b537220 */ /* 0x080fe20000410000 */
[-C--:B------:R-:W-:Y:S01]  /*9870*/  FMUL.FTZ R95, R106, R120.reuse ;  /* 0x000000786a5f7220 */ /* 0x080fe20000410000 */
[-C--:B------:R-:W-:Y:S01]  /*9880*/  FMUL.FTZ R106, R119, R120.reuse ;  /* 0x00000078776a7220 */ /* 0x080fe20000410000 */
[-C--:B------:R-:W-:Y:S01]  /*9890*/  FMUL.FTZ R115, R115, R120.reuse ;  /* 0x0000007873737220 */ /* 0x080fe20000410000 */
[----:B------:R-:W-:Y:S01]  /*98a0*/  F2FP.BF16.F32.PACK_AB R34, R34, R35 ;  /* 0x000000232222723e */ /* 0x000fe200000010ff */
[-C--:B------:R-:W-:Y:S01]  /*98b0*/  FMUL.FTZ R5, R43, R120.reuse ;  /* 0x000000782b057220 */ /* 0x080fe20000410000 */
[----:B------:R-:W-:Y:S01]  /*98c0*/  F2FP.BF16.F32.PACK_AB R39, R38, R39 ;  /* 0x000000272627723e */ /* 0x000fe200000010ff */
[-C--:B------:R-:W-:Y:S01]  /*98d0*/  FMUL.FTZ R8, R30, R120.reuse ;  /* 0x000000781e087220 */ /* 0x080fe20000410000 */
[----:B------:R-:W-:Y:S01]  /*98e0*/  ISETP.EQ.OR P0, PT, R24, 0x3, !P0 ;  /* 0x000000031800780c */ /* 0x000fe20004702670 */
[-C--:B------:R-:W-:Y:S01]  /*98f0*/  FMUL.FTZ R43, R58, R120.reuse ;  /* 0x000000783a2b7220 */ /* 0x080fe20000410000 */
[----:B------:R-:W-:Y:S01]  /*9900*/  F2FP.BF16.F32.PACK_AB R82, R82, R83 ;  /* 0x000000535252723e */ /* 0x000fe200000010ff */
[----:B------:R-:W-:Y:S01]  /*9910*/  FMUL.FTZ R58, R78, R120 ;  /* 0x000000784e3a7220 */ /* 0x000fe20000410000 */
[----:B------:R-:W-:Y:S01]  /*9920*/  F2FP.BF16.F32.PACK_AB R76, R73, R76 ;  /* 0x0000004c494c723e */ /* 0x000fe200000010ff */
[----:B------:R-:W-:Y:S01]  /*9930*/  UMOV UR6, UR39 ;  /* 0x0000002700067c82 */ /* 0x000fe20008000000 */
[----:B-1----:R-:W-:Y:S01]  /*9940*/  UMOV UR7, UR5 ;  /* 0x0000000500077c82 */ /* 0x002fe20008000000 */
[----:B------:R-:W-:Y:S01]  /*9950*/  F2FP.BF16.F32.PACK_AB R83, R106, R115 ;  /* 0x000000736a53723e */ /* 0x000fe200000010ff */
[----:B------:R-:W-:Y:S01]  /*9960*/  FMUL.FTZ R12, R31, R120 ;  /* 0x000000781f0c7220 */ /* 0x000fe20000410000 */
[----:B------:R-:W-:Y:S01]  /*9970*/  SEL R115, R34, R39, P0 ;  /* 0x0000002722737207 */ /* 0x000fe20000000000 */
[----:B------:R-:W-:Y:S01]  /*9980*/  IMAD.U32 R35, RZ, RZ, UR7 ;  /* 0x00000007ff237e24 */ /* 0x000fe2000f8e00ff */
[----:B------:R-:W-:Y:S01]  /*9990*/  SEL R73, R39, R34, P0 ;  /* 0x0000002227497207 */ /* 0x000fe20000000000 */
[----:B------:R-:W-:-:S02]  /*99a0*/  IMAD.U32 R34, RZ, RZ, UR6 ;  /* 0x00000006ff227e24 */ /* 0x000fc4000f8e00ff */
[-C--:B------:R-:W-:Y:S01]  /*99b0*/  FMUL.FTZ R30, R46, R120.reuse ;  /* 0x000000782e1e7220 */ /* 0x080fe20000410000 */
[----:B------:R-:W-:Y:S01]  /*99c0*/  FMUL.FTZ R31, R42, R120 ;  /* 0x000000782a1f7220 */ /* 0x000fe20000410000 */
[----:B------:R-:W-:Y:S01]  /*99d0*/  F2FP.BF16.F32.PACK_AB R77, R58, R59 ;  /* 0x0000003b3a4d723e */ /* 0x000fe200000010ff */
[----:B------:R-:W-:-:S04]  /*99e0*/  IMAD.WIDE R58, R223, 0x2, R34 ;  /* 0x00000002df3a7825 */ /* 0x000fc800078e0222 */
        /* <DEDUP_REMOVED lines=8> */
[-C--:B------:R-:W-:Y:S01]  /*9a70*/  FMUL.FTZ R67, R86, R120.reuse ;  /* 0x0000007856437220 */ /* 0x080fe20000410000 */
[----:B------:R-:W-:Y:S01]  /*9a80*/  FMUL.FTZ R78, R90, R120 ;  /* 0x000000785a4e7220 */ /* 0x000fe20000410000 */
[----:B------:R-:W-:Y:S01]  /*9a90*/  F2FP.BF16.F32.PACK_AB R4, R57, R60 ;  /* 0x0000003c3904723e */ /* 0x000fe200000010ff */
[-C--:B------:R-:W-:Y:S01]  /*9aa0*/  FMUL.FTZ R71, R87, R120.reuse ;  /* 0x0000007857477220 */ /* 0x080fe20000410000 */
[-C--:B------:R-:W-:Y:S01]  /*9ab0*/  FMUL.FTZ R86, R102, R120.reuse ;  /* 0x0000007866567220 */ /* 0x080fe20000410000 */
[----:B------:R-:W-:Y:S01]  /*9ac0*/  FMUL.FTZ R90, R103, R120 ;  /* 0x00000078675a7220 */ /* 0x000fe20000410000 */
[----:B------:R-:W-:Y:S01]  /*9ad0*/  F2FP.BF16.F32.PACK_AB R69, R69, R72 ;  /* 0x000000484545723e */ /* 0x000fe200000010ff */
[-C--:B------:R-:W-:Y:S01]  /*9ae0*/  FMUL.FTZ R87, R98, R120.reuse ;  /* 0x0000007862577220 */ /* 0x080fe20000410000 */
[----:B------:R-:W-:Y:S01]  /*9af0*/  IADD3 R57, P4, R58, 0x8060, RZ ;  /* 0x000080603a397810 */ /* 0x000fe20007f9e0ff */
[-C--:B------:R-:W-:Y:S01]  /*9b00*/  FMUL.FTZ R102, R118, R120.reuse ;  /* 0x0000007876667220 */ /* 0x080fe20000410000 */
[-C--:B------:R-:W-:Y:S01]  /*9b10*/  FMUL.FTZ R103, R114, R120.reuse ;  /* 0x0000007872677220 */ /* 0x080fe20000410000 */
[----:B------:R-:W-:Y:S01]  /*9b20*/  F2FP.BF16.F32.PACK_AB R11, R10, R11 ;  /* 0x0000000b0a0b723e */ /* 0x000fe200000010ff */
[----:B------:R-:W-:Y:S01]  /*9b30*/  FMUL.FTZ R51, R66, R120 ;  /* 0x0000007842337220 */ /* 0x000fe20000410000 */
[----:B------:R-:W-:Y:S01]  /*9b40*/  SEL R113, R30, R5, P0 ;  /* 0x000000051e717207 */ /* 0x000fe20000000000 */
[----:B------:R-:W-:Y:S01]  /*9b50*/  ULDC.64 UR8, c[0x0][0xb90] ;  /* 0x0002e40000087ab9 */ /* 0x000fe20000000a00 */
[----:B------:R-:W-:Y:S01]  /*9b60*/  SEL R72, R5, R30, P0 ;  /* 0x0000001e05487207 */ /* 0x000fe20000000000 */
[----:B------:R-:W-:Y:S01]  /*9b70*/  IMAD R5, R19, 0x40, R2 ;  /* 0x0000004013057824 */ /* 0x000fe200078e0202 */
[----:B------:R-:W-:-:S02]  /*9b80*/  F2FP.BF16.F32.PACK_AB R14, R14, R15 ;  /* 0x0000000f0e0e723e */ /* 0x000fc400000010ff */
[----:B------:R-:W-:Y:S01]  /*9b90*/  F2FP.BF16.F32.PACK_AB R20, R20, R21 ;  /* 0x000000151414723e */ /* 0x000fe200000010ff */
[-C--:B------:R-:W-:Y:S01]  /*9ba0*/  FMUL.FTZ R91, R99, R120.reuse ;  /* 0x00000078635b7220 */ /* 0x080fe20000410000 */
[----:B------:R-:W-:Y:S01]  /*9bb0*/  F2FP.BF16.F32.PACK_AB R10, R62, R63 ;  /* 0x0000003f3e0a723e */ /* 0x000fe200000010ff */
[----:B------:R-:W-:Y:S01]  /*9bc0*/  FMUL.FTZ R75, R94, R120 ;  /* 0x000000785e4b7220 */ /* 0x000fe20000410000 */
        /* <DEDUP_REMOVED lines=14> */
[----:B------:R-:W-:Y:S01]  /*9cb0*/  UIADD3 UR4, UR4, 0x33460, URZ ;  /* 0x0003346004047890 */ /* 0x000fe2000fffe03f */
[----:B------:R-:W-:Y:S02]  /*9cc0*/  F2FP.BF16.F32.PACK_AB R15, R84, R85 ;  /* 0x00000055540f723e */ /* 0x000fe400000010ff */
[----:B------:R-:W-:Y:S01]  /*9cd0*/  F2FP.BF16.F32.PACK_AB R27, R26, R27 ;  /* 0x0000001b1a1b723e */ /* 0x000fe200000010ff */
[----:B------:R-:W-:Y:S01]  /*9ce0*/  UIADD3 UR5, -UR40, URZ, URZ ;  /* 0x0000003f28057290 */ /* 0x000fe2000fffe13f */
[----:B------:R-:W-:Y:S01]  /*9cf0*/  F2FP.BF16.F32.PACK_AB R21, R92, R93 ;  /* 0x0000005d5c15723e */ /* 0x000fe200000010ff */
[-C--:B------:R-:W-:Y:S01]  /*9d00*/  FMUL.FTZ R98, R111, R120.reuse ;  /* 0x000000786f627220 */ /* 0x080fe20000410000 */
[----:B------:R-:W-:Y:S01]  /*9d10*/  LOP3.LUT R56, R57, 0x380, RZ, 0xc0, !PT ;  /* 0x0000038039387812 */ /* 0x000fe200078ec0ff */
[-C--:B------:R-:W-:Y:S01]  /*9d20*/  FMUL.FTZ R99, R107, R120.reuse ;  /* 0x000000786b637220 */ /* 0x080fe20000410000 */
[----:B------:R-:W-:Y:S01]  /*9d30*/  FMUL.FTZ R94, R110, R120 ;  /* 0x000000786e5e7220 */ /* 0x000fe20000410000 */
[----:B------:R-:W-:Y:S01]  /*9d40*/  F2FP.BF16.F32.PACK_AB R66, R61, R64 ;  /* 0x000000403d42723e */ /* 0x000fe200000010ff */
[----:B------:R-:W-:Y:S01]  /*9d50*/  IMAD.WIDE R34, R5, 0x2, R34 ;  /* 0x0000000205227825 */ /* 0x000fe200078e0222 */
[----:B------:R-:W-:Y:S01]  /*9d60*/  F2FP.BF16.F32.PACK_AB R7, R65, R68 ;  /* 0x000000444107723e */ /* 0x000fe200000010ff */
[----:B------:R-:W-:Y:S01]  /*9d70*/  ULDC UR6, c[0x0][0xc44] ;  /* 0x0003110000067ab9 */ /* 0x000fe20000000800 */
[----:B------:R-:W-:-:S02]  /*9d80*/  F2FP.BF16.F32.PACK_AB R79, R67, R70 ;  /* 0x00000046434f723e */ /* 0x000fc400000010ff */
[----:B------:R-:W-:Y:S02]  /*9d90*/  F2FP.BF16.F32.PACK_AB R86, R86, R87 ;  /* 0x000000575656723e */ /* 0x000fe400000010ff */
        /* <DEDUP_REMOVED lines=10> */
[----:B------:R-:W-:-:S02]  /*9e40*/  LOP3.LUT R5, R58, 0x380, RZ, 0xc0, !PT ;  /* 0x000003803a057812 */ /* 0x000fc400078ec0ff */
[----:B------:R-:W-:Y:S02]  /*9e50*/  F2FP.BF16.F32.PACK_AB R50, R50, R51 ;  /* 0x000000333232723e */ /* 0x000fe400000010ff */
[----:B------:R-:W-:Y:S02]  /*9e60*/  F2FP.BF16.F32.PACK_AB R55, R54, R55 ;  /* 0x000000373637723e */ /* 0x000fe400000010ff */
[----:B------:R-:W-:Y:S02]  /*9e70*/  SHF.R.U64 R56, R56, 0x3, RZ ;  /* 0x0000000338387819 */ /* 0x000fe400000012ff */
[C---:B------:R-:W-:Y:S02]  /*9e80*/  IADD3 R25, P3, R58.reuse, 0x8040, RZ ;  /* 0x000080403a197810 */ /* 0x040fe40007f7e0ff */
[C---:B------:R-:W-:Y:S02]  /*9e90*/  IADD3 R21, P6, R58.reuse, 0x8020, RZ ;  /* 0x000080203a157810 */ /* 0x040fe40007fde0ff */
[----:B------:R-:W-:-:S02]  /*9ea0*/  IADD3 R10, P5, R58, 0x8000, RZ ;  /* 0x000080003a0a7810 */ /* 0x000fc40007fbe0ff */
[----:B------:R-:W-:Y:S02]  /*9eb0*/  IADD3 R15, P2, R58, 0x4060, RZ ;  /* 0x000040603a0f7810 */ /* 0x000fe40007f5e0ff */
[----:B------:R-:W-:Y:S02]  /*9ec0*/  F2FP.BF16.F32.PACK_AB R13, R12, R13 ;  /* 0x0000000d0c0d723e */ /* 0x000fe400000010ff */
[----:B------:R-:W-:Y:S02]  /*9ed0*/  F2FP.BF16.F32.PACK_AB R9, R75, R78 ;  /* 0x0000004e4b09723e */ /* 0x000fe400000010ff */
[----:B------:R-:W-:Y:S02]  /*9ee0*/  F2FP.BF16.F32.PACK_AB R31, R98, R99 ;  /* 0x00000063621f723e */ /* 0x000fe400000010ff */
[----:B------:R-:W-:Y:S02]  /*9ef0*/  F2FP.BF16.F32.PACK_AB R12, R71, R74 ;  /* 0x0000004a470c723e */ /* 0x000fe400000010ff */
[----:B------:R-:W-:-:S02]  /*9f00*/  F2FP.BF16.F32.PACK_AB R94, R94, R95 ;  /* 0x0000005f5e5e723e */ /* 0x000fc400000010ff */
[----:B------:R-:W-:Y:S02]  /*9f10*/  SEL R99, R69, R76, P0 ;  /* 0x0000004c45637207 */ /* 0x000fe40000000000 */
[----:B------:R-:W-:Y:S02]  /*9f20*/  SEL R67, R76, R69, P0 ;  /* 0x000000454c437207 */ /* 0x000fe40000000000 */
[----:B------:R-:W-:Y:S01]  /*9f30*/  SHF.R.U64 R5, R5, 0x3, RZ ;  /* 0x0000000305057819 */ /* 0x000fe200000012ff */
[--C-:B------:R-:W-:Y:S01]  /*9f40*/  IMAD.X R51, RZ, RZ, R59.reuse, P5 ;  /* 0x000000ffff337224 */ /* 0x100fe200028e063b */
[----:B------:R-:W-:Y:S01]  /*9f50*/  SEL R95, R53, R4, P0 ;  /* 0x00000004355f7207 */ /* 0x000fe20000000000 */
[--C-:B------:R-:W-:Y:S01]  /*9f60*/  IMAD.X R49, RZ, RZ, R59.reuse, P2 ;  /* 0x000000ffff317224 */ /* 0x100fe200010e063b */
[----:B------:R-:W-:Y:S01]  /*9f70*/  SEL R65, R4, R53, P0 ;  /* 0x0000003504417207 */ /* 0x000fe20000000000 */
[----:B------:R-:W-:Y:S01]  /*9f80*/  IMAD.X R53, RZ, RZ, R59, P6 ;  /* 0x000000ffff357224 */ /* 0x000fe200030e063b */
[----:B------:R-:W-:-:S02]  /*9f90*/  SEL R97, R66, R7, P0 ;  /* 0x0000000742617207 */ /* 0x000fc40000000000 */
[----:B------:R-:W-:Y:S02]  /*9fa0*/  SEL R107, R104, R109, P0 ;  /* 0x0000006d686b7207 */ /* 0x000fe40000000000 */
[----:B------:R-:W-:Y:S02]  /*9fb0*/  SEL R71, R109, R104, P0 ;  /* 0x000000686d477207 */ /* 0x000fe40000000000 */
[----:B------:R-:W-:Y:S02]  /*9fc0*/  SEL R119, R50, R55, P0 ;  /* 0x0000003732777207 */ /* 0x000fe40000000000 */
[----:B------:R-:W-:Y:S01]  /*9fd0*/  SEL R76, R55, R50, P0 ;  /* 0x00000032374c7207 */ /* 0x000fe20000000000 */
[--C-:B------:R-:W-:Y:S01]  /*9fe0*/  IMAD.X R55, RZ, RZ, R59.reuse, P3 ;  /* 0x000000ffff377224 */ /* 0x100fe200018e063b */
[----:B------:R-:W-:Y:S01]  /*9ff0*/  LOP3.LUT R56, R56, R57, RZ, 0x3c, !PT ;  /* 0x0000003938387212 */ /* 0x000fe200078e3cff */
[----:B------:R-:W-:Y:S01]  /*a000*/  IMAD.X R57, RZ, RZ, R59, P4 ;  /* 0x000000ffff397224 */ /* 0x000fe200020e063b */
[----:B------:R-:W-:-:S02]  /*a010*/  SEL R85, R6, R11, P0 ;  /* 0x0000000b06557207 */ /* 0x000fc40000000000 */
[----:B------:R-:W-:Y:S02]  /*a020*/  SEL R60, R11, R6, P0 ;  /* 0x000000060b3c7207 */ /* 0x000fe40000000000 */
[----:B------:R-:W-:Y:S02]  /*a030*/  SEL R66, R7, R66, P0 ;  /* 0x0000004207427207 */ /* 0x000fe40000000000 */
[----:B------:R-:W-:Y:S02]  /*a040*/  SEL R109, R8, R13, P0 ;  /* 0x0000000d086d7207 */ /* 0x000fe40000000000 */
[----:B------:R-:W-:Y:S02]  /*a050*/  SEL R78, R13, R8, P0 ;  /* 0x000000080d4e7207 */ /* 0x000fe40000000000 */
[----:B------:R-:W-:Y:S02]  /*a060*/  SEL R125, R9, R82, P0 ;  /* 0x00000052097d7207 */ /* 0x000fe40000000000 */
[----:B------:R-:W-:-:S02]  /*a070*/  SEL R80, R82, R9, P0 ;  /* 0x0000000952507207 */ /* 0x000fc40000000000 */
[C---:B------:R-:W-:Y:S02]  /*a080*/  IADD3 R7, P1, R58.reuse, 0x20, RZ ;  /* 0x000000203a077810 */ /* 0x040fe40007f3e0ff */
[C---:B------:R-:W-:Y:S02]  /*a090*/  IADD3 R13, P4, R58.reuse, 0x4040, RZ ;  /* 0x000040403a0d7810 */ /* 0x040fe40007f9e0ff */
[C---:B------:R-:W-:Y:S02]  /*a0a0*/  IADD3 R11, P3, R58.reuse, 0x4020, RZ ;  /* 0x000040203a0b7810 */ /* 0x040fe40007f7e0ff */
[C---:B------:R-:W-:Y:S02]  /*a0b0*/  IADD3 R8, P6, R58.reuse, 0x4000, RZ ;  /* 0x000040003a087810 */ /* 0x040fe40007fde0ff */
[C---:B------:R-:W-:Y:S02]  /*a0c0*/  IADD3 R6, P5, R58.reuse, 0x60, RZ ;  /* 0x000000603a067810 */ /* 0x040fe40007fbe0ff */
[----:B------:R-:W-:-:S02]  /*a0d0*/  IADD3 R9, P2, R58, 0x40, RZ ;  /* 0x000000403a097810 */ /* 0x000fc40007f5e0ff */
[----:B------:R-:W-:Y:S02]  /*a0e0*/  LOP3.LUT R58, R5, R58, RZ, 0x3c, !PT ;  /* 0x0000003a053a7212 */ /* 0x000fe400078e3cff */
[----:B------:R-:W-:Y:S02]  /*a0f0*/  LOP3.LUT R5, R10, 0x380, RZ, 0xc0, !PT ;  /* 0x000003800a057812 */ /* 0x000fe400078ec0ff */
[----:B------:R-:W-:Y:S02]  /*a100*/  LOP3.LUT R4, R15, 0x380, RZ, 0xc0, !PT ;  /* 0x000003800f047812 */ /* 0x000fe400078ec0ff */
[----:B------:R-:W-:Y:S02]  /*a110*/  SHF.R.U64 R5, R5, 0x3, RZ ;  /* 0x0000000305057819 */ /* 0x000fe400000012ff */
[----:B------:R-:W-:Y:S01]  /*a120*/  F2FP.BF16.F32.PACK_AB R42, R42, R43 ;  /* 0x0000002b2a2a723e */ /* 0x000fe200000010ff */
[----:B------:R-:W-:Y:S01]  /*a130*/  IMAD.X R43, RZ, RZ, R59, P3 ;  /* 0x000000ffff2b7224 */ /* 0x000fe200018e063b */
[----:B------:R-:W-:-:S02]  /*a140*/  SEL R105, R96, R29, P0 ;  /* 0x0000001d60697207 */ /* 0x000fc40000000000 */
[----:B------:R-:W-:Y:S02]  /*a150*/  SEL R69, R29, R96, P0 ;  /* 0x000000601d457207 */ /* 0x000fe40000000000 */
[----:B------:R-:W-:Y:S02]  /*a160*/  LOP3.LUT R50, R5, R10, RZ, 0x3c, !PT ;  /* 0x0000000a05327212 */ /* 0x000fe400078e3cff */
[----:B------:R-:W-:Y:S02]  /*a170*/  SHF.R.U64 R4, R4, 0x3, RZ ;  /* 0x0000000304047819 */ /* 0x000fe400000012ff */
[----:B------:R-:W-:Y:S02]  /*a180*/  LOP3.LUT R5, R8, 0x380, RZ, 0xc0, !PT ;  /* 0x0000038008057812 */ /* 0x000fe400078ec0ff */
[----:B------:R-:W-:Y:S02]  /*a190*/  IADD3 R29, P3, R34, 0x2000, RZ ;  /* 0x00002000221d7810 */ /* 0x000fe40007f7e0ff */
[----:B------:R-:W-:-:S02]  /*a1a0*/  SEL R89, R28, R33, P0 ;  /* 0x000000211c597207 */ /* 0x000fc40000000000 */
[----:B------:R-:W-:Y:S02]  /*a1b0*/  SEL R62, R33, R28, P0 ;  /* 0x0000001c213e7207 */ /* 0x000fe40000000000 */
[----:B------:R-:W-:Y:S01]  /*a1c0*/  LOP3.LUT R48, R4, R15, RZ, 0x3c, !PT ;  /* 0x0000000f04307212 */ /* 0x000fe200078e3cff */
[----:B------:R-:W0:Y:S01]  /*a1d0*/  LDC R33, c[0x0][0xbe8] ;  /* 0x0002fa00ff217b82 */ /* 0x000e220000000800 */
[----:B------:R-:W-:Y:S02]  /*a1e0*/  SHF.R.U64 R5, R5, 0x3, RZ ;  /* 0x0000000305057819 */ /* 0x000fe400000012ff */
[----:B------:R-:W-:Y:S02]  /*a1f0*/  LOP3.LUT R28, R29, 0x380, RZ, 0xc0, !PT ;  /* 0x000003801d1c7812 */ /* 0x000fe400078ec0ff */
[----:B------:R-:W-:Y:S02]  /*a200*/  LOP3.LUT R4, R7, 0x380, RZ, 0xc0, !PT ;  /* 0x0000038007047812 */ /* 0x000fe400078ec0ff */
[----:B------:R-:W-:-:S02]  /*a210*/  LOP3.LUT R40, R5, R8, RZ, 0x3c, !PT ;  /* 0x0000000805287212 */ /* 0x000fc400078e3cff */
[----:B------:R-:W-:Y:S02]  /*a220*/  SHF.R.U64 R28, R28, 0x3, RZ ;  /* 0x000000031c1c7819 */ /* 0x000fe400000012ff */
[----:B------:R-:W-:Y:S02]  /*a230*/  SHF.R.U64 R4, R4, 0x3, RZ ;  /* 0x0000000304047819 */ /* 0x000fe400000012ff */
[----:B------:R-:W-:Y:S02]  /*a240*/  LOP3.LUT R5, R6, 0x380, RZ, 0xc0, !PT ;  /* 0x0000038006057812 */ /* 0x000fe400078ec0ff */
[----:B------:R-:W-:Y:S02]  /*a250*/  F2FP.BF16.F32.PACK_AB R47, R46, R47 ;  /* 0x0000002f2e2f723e */ /* 0x000fe400000010ff */
[----:B------:R-:W-:Y:S01]  /*a260*/  LOP3.LUT R28, R28, R29, RZ, 0x3c, !PT ;  /* 0x0000001d1c1c7212 */ /* 0x000fe200078e3cff */
[----:B------:R-:W-:Y:S01]  /*a270*/  IMAD.X R29, RZ, RZ, R35, P3 ;  /* 0x000000ffff1d7224 */ /* 0x000fe200018e0623 */
[----:B------:R-:W-:-:S02]  /*a280*/  LOP3.LUT R46, R4, R7, RZ, 0x3c, !PT ;  /* 0x00000007042e7212 */ /* 0x000fc400078e3cff */
[----:B------:R-:W-:Y:S02]  /*a290*/  SHF.R.U64 R5, R5, 0x3, RZ ;  /* 0x0000000305057819 */ /* 0x000fe400000012ff */
[----:B------:R-:W-:Y:S02]  /*a2a0*/  IADD3 R7, P3, R34, 0x8000, RZ ;  /* 0x0000800022077810 */ /* 0x000fe40007f7e0ff */
[----:B------:R-:W-:Y:S02]  /*a2b0*/  LOP3.LUT R38, R5, R6, RZ, 0x3c, !PT ;  /* 0x0000000605267212 */ /* 0x000fe400078e3cff */
[----:B------:R-:W-:-:S04]  /*a2c0*/  LOP3.LUT R6, R7, 0x380, RZ, 0xc0, !PT ;  /* 0x0000038007067812 */ /* 0x000fc800078ec0ff */
[----:B------:R-:W-:Y:S02]  /*a2d0*/  SHF.R.U64 R6, R6, 0x3, RZ ;  /* 0x0000000306067819 */ /* 0x000fe400000012ff */
[----:B------:R-:W-:Y:S02]  /*a2e0*/  LOP3.LUT R4, R9, 0x380, RZ, 0xc0, !PT ;  /* 0x0000038009047812 */ /* 0x000fe400078ec0ff */
[----:B------:R-:W-:Y:S01]  /*a2f0*/  LOP3.LUT R6, R6, R7, RZ, 0x3c, !PT ;  /* 0x0000000706067212 */ /* 0x000fe200078e3cff */
[----:B------:R-:W-:Y:S01]  /*a300*/  IMAD.X R7, RZ, RZ, R35, P3 ;  /* 0x000000ffff077224 */ /* 0x000fe200018e0623 */
[----:B0-----:R-:W-:Y:S02]  /*a310*/  ISETP.NE.AND P3, PT, R33, 0x1, PT ;  /* 0x000000012100780c */ /* 0x001fe40003f65270 */
[----:B------:R-:W-:Y:S01]  /*a320*/  F2FP.BF16.F32.PACK_AB R81, R90, R91 ;  /* 0x0000005b5a51723e */ /* 0x000fe200000010ff */
        /* <DEDUP_REMOVED lines=11> */
[----:B------:R-:W-:Y:S02]  /*a3e0*/  SHF.R.U64 R4, R4, 0x3, RZ ;  /* 0x0000000304047819 */ /* 0x000fe400000012ff */
[----:B------:R-:W-:Y:S02]  /*a3f0*/  MOV R116, R58 ;  /* 0x0000003a00747202 */ /* 0x000fe40000000f00 */
[----:B------:R-:W0:Y:S01]  /*a400*/  LDC R59, c[0x0][0xc38] ;  /* 0x00030e00ff3b7b82 */ /* 0x000e220000000800 */
[----:B------:R-:W-:-:S02]  /*a410*/  LOP3.LUT R36, R4, R9, RZ, 0x3c, !PT ;  /* 0x0000000904247212 */ /* 0x000fc400078e3cff */
[----:B------:R-:W-:Y:S02]  /*a420*/  LOP3.LUT R10, R11, 0x380, RZ, 0xc0, !PT ;  /* 0x000003800b0a7812 */ /* 0x000fe400078ec0ff */
[----:B------:R-:W-:Y:S02]  /*a430*/  MOV R112, R36 ;  /* 0x0000002400707202 */ /* 0x000fe40000000f00 */
[----:B------:R-:W-:Y:S01]  /*a440*/  SHF.R.U64 R10, R10, 0x3, RZ ;  /* 0x000000030a0a7819 */ /* 0x000fe200000012ff */
[----:B------:R-:W1:Y:S01]  /*a450*/  @P3 LDC R36, c[0x0][0xbec] ;  /* 0x0002fb00ff243b82 */ /* 0x000e620000000800 */
[----:B------:R-:W-:Y:S01]  /*a460*/  MOV R108, R40 ;  /* 0x00000028006c7202 */ /* 0x000fe20000000f00 */
[----:B------:R-:W-:Y:S01]  /*a470*/  UPRMT UR4, UR36, 0x654, UR4 ;  /* 0x0000065424047896 */ /* 0x000fe20008000004 */
[----:B------:R-:W-:Y:S02]  /*a480*/  LOP3.LUT R42, R10, R11, RZ, 0x3c, !PT ;  /* 0x0000000b0a2a7212 */ /* 0x000fe400078e3cff */
[----:B------:R-:W-:-:S02]  /*a490*/  SEL R111, R20, R27, P0 ;  /* 0x0000001b146f7207 */ /* 0x000fc40000000000 */
[----:B------:R-:W-:Y:S01]  /*a4a0*/  SEL R74, R27, R20, P0 ;  /* 0x000000141b4a7207 */ /* 0x000fe20000000000 */
[----:B------:R-:W3:Y:S01]  /*a4b0*/  @P3 LDC R37, c[0x0][0xbf0] ;  /* 0x0002fc00ff253b82 */ /* 0x000ee20000000800 */
[----:B--2---:R-:W-:Y:S01]  /*a4c0*/  LOP3.LUT R41, R32, 0x2, RZ, 0x3c, !PT ;  /* 0x0000000220297812 */ /* 0x004fe200078e3cff */
[----:B------:R-:W-:Y:S01]  /*a4d0*/  SHFL.IDX PT, R85, R85, R32, 0x1c1f ;  /* 0x001c1f2055557589 */ /* 0x000fe200000e0000 */
[----:B------:R-:W-:Y:S02]  /*a4e0*/  MOV R106, R42 ;  /* 0x0000002a006a7202 */ /* 0x000fe40000000f00 */
[----:B------:R-:W-:Y:S01]  /*a4f0*/  SEL R123, R79, R12, P0 ;  /* 0x0000000c4f7b7207 */ /* 0x000fe20000000000 */
[----:B------:R-:W-:Y:S01]  /*a500*/  SHFL.IDX PT, R87, R87, R32, 0x1c1f ;  /* 0x001c1f2057577589 */ /* 0x000fe200000e0000 */
[----:B------:R-:W-:Y:S01]  /*a510*/  SEL R127, R86, R81, P0 ;  /* 0x00000051567f7207 */ /* 0x000fe20000000000 */
[----:B------:R-:W-:Y:S01]  /*a520*/  UIMAD UR11, UR6, UR5, UR42 ;  /* 0x00000005060b72a4 */ /* 0x000fe2000f8e022a */
[----:B------:R-:W-:Y:S01]  /*a530*/  SEL R129, R94, R31, P0 ;  /* 0x0000001f5e817207 */ /* 0x000fe20000000000 */
[----:B------:R-:W-:Y:S01]  /*a540*/  SHFL.IDX PT, R109, R109, R32, 0x1c1f ;  /* 0x001c1f206d6d7589 */ /* 0x000fe200000e0000 */
[----:B------:R-:W-:Y:S01]  /*a550*/  SEL R131, R102, R83, P0 ;  /* 0x0000005366837207 */ /* 0x000fe20000000000 */
[----:B------:R-:W-:Y:S01]  /*a560*/  SYNCS.ARRIVE.TRANS64.RED.A1T0 RZ, [UR4], RZ ;  /* 0x000000ffffff79a7 */ /* 0x000fe20008100404 */
[----:B------:R-:W-:Y:S01]  /*a570*/  LOP3.LUT R14, R25, 0x380, RZ, 0xc0, !PT ;  /* 0x00000380190e7812 */ /* 0x000fe200078ec0ff */
[----:B------:R-:W2:Y:S01]  /*a580*/  SHFL.IDX PT, R60, R60, R41, 0x1c1f ;  /* 0x001c1f293c3c7589 */ /* 0x000ea200000e0000 */
[----:B------:R-:W-:Y:S01]  /*a590*/  MOV R49, R48 ;  /* 0x0000003000317202 */ /* 0x000fe20000000f00 */
[----:B------:R-:W-:-:S02]  /*a5a0*/  IMAD R48, RZ, RZ, -UR42 ;  /* 0x8000002aff307e24 */ /* 0x000fc4000f8e02ff */
[----:B------:R-:W-:Y:S01]  /*a5b0*/  SHFL.IDX PT, R42, R61, R41, 0x1c1f ;  /* 0x001c1f293d2a7589 */ /* 0x000fe200000e0000 */
[----:B------:R-:W-:-:S03]  /*a5c0*/  SEL R79, R12, R79, P0 ;  /* 0x0000004f0c4f7207 */ /* 0x000fc60000000000 */
[----:B------:R-:W4:Y:S01]  /*a5d0*/  SHFL.IDX PT, R78, R78, R41, 0x1c1f ;  /* 0x001c1f294e4e7589 */ /* 0x000f2200000e0000 */
[----:B------:R-:W-:-:S03]  /*a5e0*/  LOP3.LUT R12, R21, 0x380, RZ, 0xc0, !PT ;  /* 0x00000380150c7812 */ /* 0x000fc600078ec0ff */
[----:B------:R-:W-:Y:S04]  /*a5f0*/  SHFL.IDX PT, R111, R111, R32, 0x1c1f ;  /* 0x001c1f206f6f7589 */ /* 0x000fe800000e0000 */
[----:B------:R-:W4:Y:S01]  /*a600*/  SHFL.IDX PT, R74, R74, R41, 0x1c1f ;  /* 0x001c1f294a4a7589 */ /* 0x000f2200000e0000 */
[----:B------:R-:W-:-:S03]  /*a610*/  SHF.R.U64 R14, R14, 0x3, RZ ;  /* 0x000000030e0e7819 */ /* 0x000fc600000012ff */
[----:B------:R-:W-:Y:S04]  /*a620*/  SHFL.IDX PT, R89, R89, R32, 0x1c1f ;  /* 0x001c1f2059597589 */ /* 0x000fe800000e0000 */
[----:B------:R-:W-:Y:S04]  /*a630*/  SHFL.IDX PT, R113, R113, R32, 0x1c1f ;  /* 0x001c1f2071717589 */ /* 0x000fe800000e0000 */
[----:B------:R-:W4:Y:S04]  /*a640*/  SHFL.IDX PT, R62, R62, R41, 0x1c1f ;  /* 0x001c1f293e3e7589 */ /* 0x000f2800000e0000 */
[----:B------:R-:W4:Y:S01]  /*a650*/  SHFL.IDX PT, R72, R72, R41, 0x1c1f ;  /* 0x001c1f2948487589 */ /* 0x000f2200000e0000 */
[----:B0-----:R-:W-:Y:S01]  /*a660*/  IMAD R48, R59, R48, UR41 ;  /* 0x000000293b307e24 */ /* 0x001fe2000f8e0230 */
[----:B------:R-:W-:Y:S01]  /*a670*/  USHF.R.S32.HI UR10, URZ, 0x1f, UR11 ;  /* 0x0000001f3f0a7899 */ /* 0x000fe2000801140b */
[----:B------:R-:W-:Y:S01]  /*a680*/  SHF.R.U64 R12, R12, 0x3, RZ ;  /* 0x000000030c0c7819 */ /* 0x000fe200000012ff */
[----:B------:R-:W-:Y:S01]  /*a690*/  SHFL.IDX PT, R91, R91, R32, 0x1c1f ;  /* 0x001c1f205b5b7589 */ /* 0x000fe200000e0000 */
[----:B------:R-:W-:-:S03]  /*a6a0*/  LOP3.LUT R54, R14, R25, RZ, 0x3c, !PT ;  /* 0x000000190e367212 */ /* 0x000fc600078e3cff */
[----:B------:R-:W-:Y:S01]  /*a6b0*/  SHFL.IDX PT, R93, R93, R32, 0x1c1f ;  /* 0x001c1f205d5d7589 */ /* 0x000fe200000e0000 */
[----:B------:R-:W-:-:S03]  /*a6c0*/  MOV R50, R50 ;  /* 0x0000003200327202 */ /* 0x000fc60000000f00 */
[----:B------:R-:W-:Y:S01]  /*a6d0*/  SHFL.IDX PT, R95, R95, R32, 0x1c1f ;  /* 0x001c1f205f5f7589 */ /* 0x000fe200000e0000 */
[----:B------:R-:W-:-:S03]  /*a6e0*/  IMAD R51, R48, 0x80, R222 ;  /* 0x0000008030337824 */ /* 0x000fc600078e02de */
        /* <DEDUP_REMOVED lines=15> */
[----:B------:R-:W-:-:S03]  /*a7e0*/  UIMAD UR5, UR10, UR8, URZ ;  /* 0x000000080a0572a4 */ /* 0x000fc6000f8e023f */
[----:B------:R-:W-:Y:S04]  /*a7f0*/  SHFL.IDX PT, R32, R65, R41, 0x1c1f ;  /* 0x001c1f2941207589 */ /* 0x000fe800000e0000 */
[----:B------:R-:W0:Y:S01]  /*a800*/  SHFL.IDX PT, R58, R73, R41, 0x1c1f ;  /* 0x001c1f29493a7589 */ /* 0x000e2200000e0000 */
[----:B------:R-:W-:Y:S01]  /*a810*/  LOP3.LUT R52, R12, R21, RZ, 0x3c, !PT ;  /* 0x000000150c347212 */ /* 0x000fe200078e3cff */
[----:B-1----:R-:W-:Y:S01]  /*a820*/  @P3 IMAD.HI.U32 R36, R51, R36, RZ ;  /* 0x0000002433243227 */ /* 0x002fe200078e00ff */
[----:B------:R-:W-:Y:S01]  /*a830*/  LOP3.LUT R12, R13, 0x380, RZ, 0xc0, !PT ;  /* 0x000003800d0c7812 */ /* 0x000fe200078ec0ff */
[----:B------:R-:W-:Y:S01]  /*a840*/  USHF.R.S32.HI UR12, URZ, 0x1f, UR40 ;  /* 0x0000001f3f0c7899 */ /* 0x000fe20008011428 */
[----:B------:R-:W-:Y:S01]  /*a850*/  MOV R84, R56 ;  /* 0x0000003800547202 */ /* 0x000fe20000000f00 */
[----:B------:R-:W-:Y:S01]  /*a860*/  UIMAD.WIDE.U32 UR6, UR11, UR8, URZ ;  /* 0x000000080b0672a5 */ /* 0x000fe2000f8e003f */
[----:B------:R-:W-:Y:S01]  /*a870*/  MOV R56, R54 ;  /* 0x0000003600387202 */ /* 0x000fe20000000f00 */
[----:B------:R-:W-:Y:S01]  /*a880*/  UIMAD UR5, UR11, UR9, UR5 ;  /* 0x000000090b0572a4 */ /* 0x000fe2000f8e0205 */
[----:B------:R-:W1:Y:S01]  /*a890*/  SHFL.IDX PT, R54, R63, R41, 0x1c1f ;  /* 0x001c1f293f367589 */ /* 0x000e6200000e0000 */
[----:B------:R-:W-:Y:S01]  /*a8a0*/  SHF.R.U64 R12, R12, 0x3, RZ ;  /* 0x000000030c0c7819 */ /* 0x000fe200000012ff */
[----:B------:R-:W-:Y:S01]  /*a8b0*/  ULDC.64 UR8, c[0x0][0xb98] ;  /* 0x0002e60000087ab9 */ /* 0x000fe20000000a00 */
[----:B------:R-:W-:Y:S01]  /*a8c0*/  SEL R82, R31, R94, P0 ;  /* 0x0000005e1f527207 */ /* 0x000fe20000000000 */
[----:B------:R-:W1:Y:S01]  /*a8d0*/  SHFL.IDX PT, R64, R64, R41, 0x1c1f ;  /* 0x001c1f2940407589 */ /* 0x000e6200000e0000 */
[----:B------:R-:W-:Y:S01]  /*a8e0*/  IMAD.MOV.U32 R59, RZ, RZ, R51 ;  /* 0x000000ffff3b7224 */ /* 0x000fe200078e0033 */
[----:B------:R-:W-:-:S02]  /*a8f0*/  UIMAD UR4, UR12, UR8, URZ ;  /* 0x000000080c0472a4 */ /* 0x000fc4000f8e023f */
[----:B------:R-:W1:Y:S01]  /*a900*/  SHFL.IDX PT, R92, R75, R41, 0x1c1f ;  /* 0x001c1f294b5c7589 */ /* 0x000e6200000e0000 */
[----:B------:R-:W-:Y:S02]  /*a910*/  SEL R81, R81, R86, P0 ;  /* 0x0000005651517207 */ /* 0x000fe40000000000 */
[----:B------:R-:W-:Y:S01]  /*a920*/  SEL R83, R83, R102, P0 ;  /* 0x0000006653537207 */ /* 0x000fe20000000000 */
[----:B------:R-:W1:Y:S01]  /*a930*/  SHFL.IDX PT, R76, R76, R41, 0x1c1f ;  /* 0x001c1f294c4c7589 */ /* 0x000e6200000e0000 */
[C---:B------:R-:W-:Y:S02]  /*a940*/  IADD3 R31, P4, R34.reuse, 0x1000, RZ ;  /* 0x00001000221f7810 */ /* 0x040fe40007f9e0ff */
[----:B------:R-:W-:Y:S02]  /*a950*/  IADD3 R15, P1, R34, 0x6000, RZ ;  /* 0x00006000220f7810 */ /* 0x000fe40007f3e0ff */
[----:B---3--:R-:W-:Y:S02]  /*a960*/  @P3 SHF.R.U32.HI R59, RZ, R37, R36 ;  /* 0x00000025ff3b3219 */ /* 0x008fe40000011624 */
[----:B------:R-:W-:Y:S01]  /*a970*/  LOP3.LUT R44, R12, R13, RZ, 0x3c, !PT ;  /* 0x0000000d0c2c7212 */ /* 0x000fe200078e3cff */
[----:B------:R-:W-:Y:S01]  /*a980*/  UIADD3 UR5, UR7, UR5, URZ ;  /* 0x0000000507057290 */ /* 0x000fe2000fffe03f */
[----:B------:R-:W-:Y:S01]  /*a990*/  LOP3.LUT R30, R31, 0x380, RZ, 0xc0, !PT ;  /* 0x000003801f1e7812 */ /* 0x000fe200078ec0ff */
[----:B------:R-:W3:Y:S01]  /*a9a0*/  SHFL.IDX PT, R66, R66, R41, 0x1c1f ;  /* 0x001c1f2942427589 */ /* 0x000ee200000e0000 */
[----:B------:R-:W-:Y:S01]  /*a9b0*/  LOP3.LUT R14, R15, 0x380, RZ, 0xc0, !PT ;  /* 0x000003800f0e7812 */ /* 0x000fe200078ec0ff */
[----:B------:R-:W-:Y:S01]  /*a9c0*/  UIMAD UR7, UR40, UR9, UR4 ;  /* 0x00000009280772a4 */ /* 0x000fe2000f8e0204 */
[----:B------:R-:W-:Y:S01]  /*a9d0*/  MOV R57, R52 ;  /* 0x0000003400397202 */ /* 0x000fe20000000f00 */
[----:B------:R-:W-:Y:S01]  /*a9e0*/  SHFL.IDX PT, R86, R67, R41, 0x1c1f ;  /* 0x001c1f2943567589 */ /* 0x000fe200000e0000 */
[----:B------:R-:W-:Y:S01]  /*a9f0*/  MOV R110, R38 ;  /* 0x00000026006e7202 */ /* 0x000fe20000000f00 */
[----:B------:R-:W-:Y:S01]  /*aa00*/  IMAD.MOV R52, RZ, RZ, -R59 ;  /* 0x000000ffff347224 */ /* 0x000fe200078e0a3b */
[----:B--2---:R-:W-:Y:S01]  /*aa10*/  SEL R36, R85, R60, P0 ;  /* 0x0000003c55247207 */ /* 0x004fe20000000000 */
[----:B------:R-:W-:Y:S01]  /*aa20*/  SHFL.IDX PT, R68, R68, R41, 0x1c1f ;  /* 0x001c1f2944447589 */ /* 0x000fe200000e0000 */
[----:B------:R-:W-:Y:S01]  /*aa30*/  SEL R38, R60, R85, P0 ;  /* 0x000000553c267207 */ /* 0x000fe20000000000 */
[----:B------:R-:W-:Y:S01]  /*aa40*/  UMOV UR4, UR6 ;  /* 0x0000000600047c82 */ /* 0x000fe20008000000 */
[----:B----4-:R-:W-:Y:S01]  /*aa50*/  SEL R37, R109, R78, P0 ;  /* 0x0000004e6d257207 */ /* 0x010fe20000000000 */
[----:B------:R-:W-:Y:S01]  /*aa60*/  SHFL.IDX PT, R70, R70, R41, 0x1c1f ;  /* 0x001c1f2946467589 */ /* 0x000fe200000e0000 */
[----:B------:R-:W-:Y:S01]  /*aa70*/  SEL R39, R78, R109, P0 ;  /* 0x0000006d4e277207 */ /* 0x000fe20000000000 */
[----:B------:R-:W-:Y:S01]  /*aa80*/  BAR.SYNC.DEFER_BLOCKING 0x1, 0x100 ;  /* 0x0044000000007b1d */ /* 0x000fe20000010000 */
[----:B------:R-:W-:-:S02]  /*aa90*/  SEL R40, R87, R42, P0 ;  /* 0x0000002a57287207 */ /* 0x000fc40000000000 */
[----:B------:R-:W-:Y:S02]  /*aaa0*/  MOV R114, R46 ;  /* 0x0000002e00727202 */ /* 0x000fe40000000f00 */
[----:B------:R-:W-:Y:S02]  /*aab0*/  MOV R104, R44 ;  /* 0x0000002c00687202 */ /* 0x000fe40000000f00 */
[----:B------:R-:W-:Y:S01]  /*aac0*/  SEL R42, R42, R87, P0 ;  /* 0x000000572a2a7207 */ /* 0x000fe20000000000 */
[----:B------:R-:W-:Y:S01]  /*aad0*/  SHFL.IDX PT, R88, R69, R41, 0x1c1f ;  /* 0x001c1f2945587589 */ /* 0x000fe200000e0000 */
[----:B------:R-:W-:-:S03]  /*aae0*/  SEL R43, R74, R111, P0 ;  /* 0x0000006f4a2b7207 */ /* 0x000fc60000000000 */
[----:B------:R-:W-:Y:S01]  /*aaf0*/  SHFL.IDX PT, R90, R71, R41, 0x1c1f ;  /* 0x001c1f29475a7589 */ /* 0x000fe200000e0000 */
[----:B------:R-:W-:-:S03]  /*ab00*/  SEL R44, R89, R62, P0 ;  /* 0x0000003e592c7207 */ /* 0x000fc60000000000 */
[----:B------:R-:W2:Y:S01]  /*ab10*/  SHFL.IDX PT, R94, R77, R41, 0x1c1f ;  /* 0x001c1f294d5e7589 */ /* 0x000ea200000e0000 */
[----:B------:R-:W-:-:S03]  /*ab20*/  SEL R46, R62, R89, P0 ;  /* 0x000000593e2e7207 */ /* 0x000fc60000000000 */
[----:B------:R-:W4:Y:S01]  /*ab30*/  SHFL.IDX PT, R96, R79, R41, 0x1c1f ;  /* 0x001c1f294f607589 */ /* 0x000f2200000e0000 */
[----:B------:R-:W-:-:S03]  /*ab40*/  SEL R45, R113, R72, P0 ;  /* 0x00000048712d7207 */ /* 0x000fc60000000000 */
[----:B------:R-:W4:Y:S01]  /*ab50*/  SHFL.IDX PT, R80, R80, R41, 0x1c1f ;  /* 0x001c1f2950507589 */ /* 0x000f2200000e0000 */
[----:B------:R-:W-:-:S03]  /*ab60*/  SEL R47, R72, R113, P0 ;  /* 0x00000071482f7207 */ /* 0x000fc60000000000 */
[----:B------:R-:W4:Y:S01]  /*ab70*/  SHFL.IDX PT, R98, R81, R41, 0x1c1f ;  /* 0x001c1f2951627589 */ /* 0x000f2200000e0000 */
[----:B------:R-:W-:-:S03]  /*ab80*/  SHF.R.U64 R30, R30, 0x3, RZ ;  /* 0x000000031e1e7819 */ /* 0x000fc600000012ff */
[----:B------:R-:W4:Y:S01]  /*ab90*/  SHFL.IDX PT, R100, R82, R41, 0x1c1f ;  /* 0x001c1f2952647589 */ /* 0x000f2200000e0000 */
[----:B------:R-:W-:-:S03]  /*aba0*/  SHF.R.U64 R14, R14, 0x3, RZ ;  /* 0x000000030e0e7819 */ /* 0x000fc600000012ff */
[----:B------:R0:W4:Y:S01]  /*abb0*/  SHFL.IDX PT, R102, R83, R41, 0x1c1f ;  /* 0x001c1f2953667589 */ /* 0x00012200000e0000 */
[----:B------:R-:W-:Y:S01]  /*abc0*/  UIMAD.WIDE.U32 UR4, UR40, UR8, UR4 ;  /* 0x00000008280472a5 */ /* 0x000fe2000f8e0004 */
[----:B------:R-:W-:Y:S02]  /*abd0*/  IMAD R51, R33, R52, R51 ;  /* 0x0000003421337224 */ /* 0x000fe400078e0233 */
[----:B------:R-:W-:Y:S01]  /*abe0*/  STSM.16.M88.4 [R116], R36 ;  /* 0x0000002474007844 */ /* 0x000fe20000000200 */
[----:B0-----:R-:W-:Y:S01]  /*abf0*/  SEL R41, R111, R74, P0 ;  /* 0x0000004a6f297207 */ /* 0x001fe20000000000 */
[----:B------:R-:W-:Y:S01]  /*ac00*/  ULDC.64 UR8, c[0x0][0xae8] ;  /* 0x0002ba0000087ab9 */ /* 0x000fe20000000a00 */
[----:B------:R-:W-:Y:S01]  /*ac10*/  LOP3.LUT R30, R30, R31, RZ, 0x3c, !PT ;  /* 0x0000001f1e1e7212 */ /* 0x000fe200078e3cff */
[--C-:B------:R-:W-:Y:S01]  /*ac20*/  IMAD.X R31, RZ, RZ, R35.reuse, P4 ;  /* 0x000000ffff1f7224 */ /* 0x100fe200020e0623 */
[----:B------:R-:W-:Y:S01]  /*ac30*/  IADD3 R21, P2, R34, 0x5000, RZ ;  /* 0x0000500022157810 */ /* 0x000fe20007f5e0ff */
[----:B------:R0:W-:Y:S01]  /*ac40*/  STSM.16.M88.4 [R114], R40 ;  /* 0x0000002872007844 */ /* 0x0001e20000000200 */
[----:B------:R-:W-:Y:S01]  /*ac50*/  LOP3.LUT R14, R14, R15, RZ, 0x3c, !PT ;  /* 0x0000000f0e0e7212 */ /* 0x000fe200078e3cff */
[----:B------:R-:W-:Y:S01]  /*ac60*/  IMAD.X R15, RZ, RZ, R35, P1 ;  /* 0x000000ffff0f7224 */ /* 0x000fe200008e0623 */
[----:B------:R-:W-:Y:S01]  /*ac70*/  SEL R53, R115, R58, P0 ;  /* 0x0000003a73357207 */ /* 0x000fe20000000000 */
[----:B------:R1:W-:Y:S01]  /*ac80*/  STSM.16.M88.4 [R112], R44 ;  /* 0x0000002c70007844 */ /* 0x0003e20000000200 */
[----:B------:R-:W-:-:S02]  /*ac90*/  SEL R55, R58, R115, P0 ;  /* 0x000000733a377207 */ /* 0x000fc40000000000 */
[C---:B------:R-:W-:Y:S02]  /*aca0*/  IADD3 R13, P4, R34.reuse, 0x7000, RZ ;  /* 0x00007000220d7810 */ /* 0x040fe40007f9e0ff */
[----:B------:R-:W-:Y:S02]  /*acb0*/  IADD3 R58, P1, R59, UR4, RZ ;  /* 0x000000043b3a7c10 */ /* 0x000fe4000ff3e0ff */
[C---:B------:R-:W-:Y:S02]  /*acc0*/  IADD3 R27, P6, R34.reuse, 0x3000, RZ ;  /* 0x00003000221b7810 */ /* 0x040fe40007fde0ff */
[----:B------:R-:W-:Y:S02]  /*acd0*/  IADD3 R25, P5, R34, 0x4000, RZ ;  /* 0x0000400022197810 */ /* 0x000fe40007fbe0ff */
[----:B0-----:R-:W-:Y:S02]  /*ace0*/  SEL R40, R95, R32, P0 ;  /* 0x000000205f287207 */ /* 0x001fe40000000000 */
[----:B------:R-:W-:Y:S01]  /*acf0*/  SEL R42, R32, R95, P0 ;  /* 0x0000005f202a7207 */ /* 0x000fe20000000000 */
[----:B-1----:R-:W-:Y:S01]  /*ad00*/  IMAD.U32 R45, RZ, RZ, UR7 ;  /* 0x00000007ff2d7e24 */ /* 0x002fe2000f8e00ff */
[----:B------:R-:W-:Y:S01]  /*ad10*/  SHF.R.S32.HI R44, RZ, 0x1f, R59 ;  /* 0x0000001fff2c7819 */ /* 0x000fe2000001143b */
[----:B------:R-:W-:Y:S01]  /*ad20*/  ULDC.64 UR6, c[0x0][0xb88] ;  /* 0x0002e20000067ab9 */ /* 0x000fe20000000a00 */
[----:B------:R-:W-:-:S02]  /*ad30*/  SHF.R.S32.HI R32, RZ, 0x1f, R51 ;  /* 0x0000001fff207819 */ /* 0x000fc40000011433 */
[----:B------:R-:W-:Y:S02]  /*ad40*/  LOP3.LUT R20, R21, 0x380, RZ, 0xc0, !PT ;  /* 0x0000038015147812 */ /* 0x000fe400078ec0ff */
[----:B------:R-:W-:Y:S01]  /*ad50*/  LOP3.LUT R12, R13, 0x380, RZ, 0xc0, !PT ;  /* 0x000003800d0c7812 */ /* 0x000fe200078ec0ff */
[----:B------:R-:W-:Y:S01]  /*ad60*/  IMAD R32, R32, UR6, RZ ;  /* 0x0000000620207c24 */ /* 0x000fe2000f8e02ff */
[----:B------:R-:W-:Y:S01]  /*ad70*/  IADD3.X R59, R44, UR5, R45, P1, !PT ;  /* 0x000000052c3b7c10 */ /* 0x000fe20008ffe42d */
[----:B------:R-:W-:Y:S01]  /*ad80*/  ULDC.64 UR4, c[0x0][0xb50] ;  /* 0x0002d40000047ab9 */ /* 0x000fe20000000a00 */
[----:B------:R-:W-:Y:S02]  /*ad90*/  LOP3.LUT R26, R27, 0x380, RZ, 0xc0, !PT ;  /* 0x000003801b1a7812 */ /* 0x000fe400078ec0ff */
[----:B------:R-:W-:Y:S02]  /*ada0*/  LOP3.LUT R24, R25, 0x380, RZ, 0xc0, !PT ;  /* 0x0000038019187812 */ /* 0x000fe400078ec0ff */
[----:B------:R-:W-:-:S02]  /*adb0*/  SHF.R.U64 R20, R20, 0x3, RZ ;  /* 0x0000000314147819 */ /* 0x000fc400000012ff */
[----:B------:R-:W-:Y:S02]  /*adc0*/  SEL R52, R91, R54, P0 ;  /* 0x000000365b347207 */ /* 0x000fe40000000000 */
[----:B------:R-:W-:Y:S01]  /*add0*/  SEL R54, R54, R91, P0 ;  /* 0x0000005b36367207 */ /* 0x000fe20000000000 */
[C---:B------:R-:W-:Y:S01]  /*ade0*/  IMAD R61, R51.reuse, UR7, R32 ;  /* 0x00000007333d7c24 */ /* 0x040fe2000f8e0220 */
[----:B------:R-:W-:Y:S01]  /*adf0*/  SHF.R.U64 R12, R12, 0x3, RZ ;  /* 0x000000030c0c7819 */ /* 0x000fe200000012ff */
[----:B------:R-:W-:Y:S01]  /*ae00*/  IMAD.WIDE.U32 R58, R51, UR6, R58 ;  /* 0x00000006333a7c25 */ /* 0x000fe2000f8e003a */
[----:B------:R-:W-:Y:S01]  /*ae10*/  LOP3.LUT R5, R34, 0x380, RZ, 0xc0, !PT ;  /* 0x0000038022057812 */ /* 0x000fe200078ec0ff */
[----:B------:R-:W-:Y:S01]  /*ae20*/  ULDC UR6, c[0x0][0xa88] ;  /* 0x0002a20000067ab9 */ /* 0x000fe20000000800 */
[----:B------:R-:W-:Y:S02]  /*ae30*/  SEL R36, R93, R64, P0 ;  /* 0x000000405d247207 */ /* 0x000fe40000000000 */
[----:B------:R-:W-:-:S02]  /*ae40*/  SEL R38, R64, R93, P0 ;  /* 0x0000005d40267207 */ /* 0x000fc40000000000 */
[----:B------:R-:W-:Y:S02]  /*ae50*/  SEL R37, R117, R92, P0 ;  /* 0x0000005c75257207 */ /* 0x000fe40000000000 */
[----:B------:R-:W-:Y:S01]  /*ae60*/  SEL R39, R92, R117, P0 ;  /* 0x000000755c277207 */ /* 0x000fe20000000000 */
[----:B------:R-:W-:Y:S01]  /*ae70*/  IMAD R51, R48, 0x80, R221 ;  /* 0x0000008030337824 */ /* 0x000fe200078e02dd */
[----:B------:R-:W-:Y:S02]  /*ae80*/  SHF.R.U64 R26, R26, 0x3, RZ ;  /* 0x000000031a1a7819 */ /* 0x000fe400000012ff */
[----:B------:R-:W-:Y:S02]  /*ae90*/  SHF.R.U64 R24, R24, 0x3, RZ ;  /* 0x0000000318187819 */ /* 0x000fe400000012ff */
[----:B------:R-:W-:Y:S01]  /*aea0*/  LOP3.LUT R20, R20, R21, RZ, 0x3c, !PT ;  /* 0x0000001514147212 */ /* 0x000fe200078e3cff */
[----:B------:R-:W-:Y:S01]  /*aeb0*/  IMAD.X R21, RZ, RZ, R35, P2 ;  /* 0x000000ffff157224 */ /* 0x000fe200010e0623 */
[----:B------:R-:W-:-:S02]  /*aec0*/  SEL R41, R119, R76, P0 ;  /* 0x0000004c77297207 */ /* 0x000fc40000000000 */
[----:B------:R-:W-:Y:S01]  /*aed0*/  SEL R43, R76, R119, P0 ;  /* 0x000000774c2b7207 */ /* 0x000fe20000000000 */
[----:B------:R-:W-:Y:S01]  /*aee0*/  STSM.16.M88.4 [R110], R52 ;  /* 0x000000346e007844 */ /* 0x000fe20000000200 */
[----:B------:R-:W-:Y:S01]  /*aef0*/  LOP3.LUT R12, R12, R13, RZ, 0x3c, !PT ;  /* 0x0000000d0c0c7212 */ /* 0x000fe200078e3cff */
[--C-:B------:R-:W-:Y:S01]  /*af00*/  IMAD.X R13, RZ, RZ, R35.reuse, P4 ;  /* 0x000000ffff0d7224 */ /* 0x100fe200020e0623 */
[----:B------:R-:W-:Y:S01]  /*af10*/  IADD3 R133, P2, R34, 0xb000, RZ ;  /* 0x0000b00022857810 */ /* 0x000fe20007f5e0ff */
[----:B------:R0:W-:Y:S01]  /*af20*/  STSM.16.M88.4 [R108], R36 ;  /* 0x000000246c007844 */ /* 0x0001e20000000200 */
[----:B------:R-:W-:Y:S01]  /*af30*/  SHF.R.U64 R5, R5, 0x3, RZ ;  /* 0x0000000305057819 */ /* 0x000fe200000012ff */
[----:B------:R-:W-:Y:S01]  /*af40*/  IMAD R32, R33, UR6, RZ ;  /* 0x0000000621207c24 */ /* 0x000fe2000f8e02ff */
[----:B------:R-:W-:Y:S01]  /*af50*/  LOP3.LUT R26, R26, R27, RZ, 0x3c, !PT ;  /* 0x0000001b1a1a7212 */ /* 0x000fe200078e3cff */
[--C-:B------:R-:W-:Y:S01]  /*af60*/  IMAD.X R27, RZ, RZ, R35.reuse, P6 ;  /* 0x000000ffff1b7224 */ /* 0x100fe200030e0623 */
[----:B------:R-:W-:Y:S01]  /*af70*/  LOP3.LUT R24, R24, R25, RZ, 0x3c, !PT ;  /* 0x0000001918187212 */ /* 0x000fe200078e3cff */
[----:B------:R-:W-:Y:S01]  /*af80*/  IMAD.X R25, RZ, RZ, R35, P5 ;  /* 0x000000ffff197224 */ /* 0x000fe200028e0623 */
[----:B------:R-:W-:Y:S01]  /*af90*/  LOP3.LUT P1, RZ, R22, 0x3, RZ, 0xc0, !PT ;  /* 0x0000000316ff7812 */ /* 0x000fe2000782c0ff */
[----:B------:R1:W-:Y:S01]  /*afa0*/  STSM.16.M88.4 [R106], R40 ;  /* 0x000000286a007844 */ /* 0x0003e20000000200 */
[----:B------:R-:W-:-:S02]  /*afb0*/  IADD3 R9, P6, R34, 0x9000, RZ ;  /* 0x0000900022097810 */ /* 0x000fc40007fde0ff */
[----:B------:R-:W-:Y:S02]  /*afc0*/  IADD3 R11, P5, R34, 0xa000, RZ ;  /* 0x0000a000220b7810 */ /* 0x000fe40007fbe0ff */
[----:B---3--:R-:W-:Y:S02]  /*afd0*/  SEL R44, R97, R66, P0 ;  /* 0x00000042612c7207 */ /* 0x008fe40000000000 */
[----:B------:R-:W-:Y:S01]  /*afe0*/  SEL R46, R66, R97, P0 ;  /* 0x00000061422e7207 */ /* 0x000fe20000000000 */
[----:B0-----:R-:W-:Y:S01]  /*aff0*/  VIADD R37, R51, 0x8 ;  /* 0x0000000833257836 */ /* 0x001fe20000000000 */
[----:B------:R-:W-:Y:S01]  /*b000*/  LEA R36, P4, R58, UR4, 0x2 ;  /* 0x000000043a247c11 */ /* 0x000fe2000f8810ff */
[----:B------:R-:W-:Y:S01]  /*b010*/  IMAD.IADD R39, R59, 0x1, R61 ;  /* 0x000000013b277824 */ /* 0x000fe200078e023d */
[----:B--2---:R-:W-:Y:S02]  /*b020*/  SEL R45, R121, R94, P0 ;  /* 0x0000005e792d7207 */ /* 0x004fe40000000000 */
[----:B------:R-:W-:-:S02]  /*b030*/  SEL R47, R94, R121, P0 ;  /* 0x000000795e2f7207 */ /* 0x000fc40000000000 */
[----:B------:R-:W-:Y:S01]  /*b040*/  LOP3.LUT R34, R5, R34, RZ, 0x3c, !PT ;  /* 0x0000002205227212 */ /* 0x000fe200078e3cff */
[----:B------:R-:W-:Y:S01]  /*b050*/  IMAD.X R5, RZ, RZ, R35, P2 ;  /* 0x000000ffff057224 */ /* 0x000fe200010e0623 */
[----:B-1----:R-:W-:Y:S02]  /*b060*/  SEL R40, R99, R86, P0 ;  /* 0x0000005663287207 */ /* 0x002fe40000000000 */
[----:B------:R-:W-:Y:S02]  /*b070*/  SEL R42, R86, R99, P0 ;  /* 0x00000063562a7207 */ /* 0x000fe40000000000 */
[----:B----4-:R-:W-:Y:S02]  /*b080*/  SEL R41, R123, R96, P0 ;  /* 0x000000607b297207 */ /* 0x010fe40000000000 */
[----:B------:R-:W-:Y:S02]  /*b090*/  SEL R43, R96, R123, P0 ;  /* 0x0000007b602b7207 */ /* 0x000fe40000000000 */
[----:B------:R-:W-:-:S02]  /*b0a0*/  SEL R72, R101, R68, P0 ;  /* 0x0000004465487207 */ /* 0x000fc40000000000 */
[----:B------:R-:W-:Y:S02]  /*b0b0*/  SEL R74, R68, R101, P0 ;  /* 0x00000065444a7207 */ /* 0x000fe40000000000 */
[----:B------:R-:W-:Y:S02]  /*b0c0*/  SEL R73, R125, R80, P0 ;  /* 0x000000507d497207 */ /* 0x000fe40000000000 */
[----:B------:R-:W-:Y:S02]  /*b0d0*/  SEL R75, R80, R125, P0 ;  /* 0x0000007d504b7207 */ /* 0x000fe40000000000 */
[----:B------:R-:W-:Y:S01]  /*b0e0*/  SEL R68, R103, R70, P0 ;  /* 0x0000004667447207 */ /* 0x000fe20000000000 */
[----:B------:R-:W-:Y:S01]  /*b0f0*/  SHFL.IDX PT, R60, R36, RZ, 0x1c1f ;  /* 0x001c1fff243c7589 */ /* 0x000fe200000e0000 */
[----:B------:R-:W-:Y:S02]  /*b100*/  ISETP.GE.OR P2, PT, R51, R32, P1 ;  /* 0x000000203300720c */ /* 0x000fe40000f46670 */
[----:B------:R-:W-:Y:S01]  /*b110*/  SEL R70, R70, R103, P0 ;  /* 0x0000006746467207 */ /* 0x000fe20000000000 */
[----:B------:R0:W-:Y:S01]  /*b120*/  SHFL.IDX PT, R62, R36, 0x1, 0x1c1f ;  /* 0x003c1f00243e7f89 */ /* 0x0001e200000e0000 */
[----:B------:R-:W-:-:S02]  /*b130*/  SEL R69, R127, R98, P0 ;  /* 0x000000627f457207 */ /* 0x000fc40000000000 */
[----:B------:R-:W-:Y:S01]  /*b140*/  SEL R71, R98, R127, P0 ;  /* 0x0000007f62477207 */ /* 0x000fe20000000000 */
[----:B------:R-:W-:Y:S01]  /*b150*/  STSM.16.M88.4 [R104], R44 ;  /* 0x0000002c68007844 */ /* 0x000fe20000000200 */
[----:B------:R-:W-:Y:S02]  /*b160*/  ISETP.GE.OR P1, PT, R37, R32, P1 ;  /* 0x000000202500720c */ /* 0x000fe40000f26670 */
[----:B------:R-:W-:Y:S02]  /*b170*/  LEA.HI.X R58, R58, UR5, R39, 0x2, P4 ;  /* 0x000000053a3a7c11 */ /* 0x000fe4000a0f1427 */
[----:B------:R-:W-:Y:S02]  /*b180*/  SEL R80, R105, R88, P0 ;  /* 0x0000005869507207 */ /* 0x000fe40000000000 */
[----:B------:R-:W-:Y:S02]  /*b190*/  SEL R82, R88, R105, P0 ;  /* 0x0000006958527207 */ /* 0x000fe40000000000 */
[----:B------:R-:W-:-:S02]  /*b1a0*/  SEL R81, R129, R100, P0 ;  /* 0x0000006481517207 */ /* 0x000fc40000000000 */
[----:B------:R-:W-:Y:S01]  /*b1b0*/  SEL R83, R100, R129, P0 ;  /* 0x0000008164537207 */ /* 0x000fe20000000000 */
[----:B------:R-:W-:Y:S01]  /*b1c0*/  STSM.16.M88.4 [R49], R40 ;  /* 0x0000002831007844 */ /* 0x000fe20000000200 */
[----:B------:R-:W-:Y:S02]  /*b1d0*/  SEL R37, R131, R102, P0 ;  /* 0x0000006683257207 */ /* 0x000fe40000000000 */
[----:B------:R-:W-:Y:S02]  /*b1e0*/  SEL R39, R102, R131, P0 ;  /* 0x0000008366277207 */ /* 0x000fe40000000000 */
[----:B0-----:R-:W-:Y:S02]  /*b1f0*/  SEL R36, R107, R90, P0 ;  /* 0x0000005a6b247207 */ /* 0x001fe40000000000 */
[----:B------:R-:W-:Y:S01]  /*b200*/  SEL R38, R90, R107, P0 ;  /* 0x0000006b5a267207 */ /* 0x000fe20000000000 */
[----:B------:R-:W-:Y:S04]  /*b210*/  STSM.16.M88.4 [R50], R72 ;  /* 0x0000004832007844 */ /* 0x000fe80000000200 */
[----:B------:R-:W-:Y:S04]  /*b220*/  STSM.16.M88.4 [R57], R68 ;  /* 0x0000004439007844 */ /* 0x000fe80000000200 */
[----:B------:R-:W-:Y:S04]  /*b230*/  STSM.16.M88.4 [R56], R80 ;  /* 0x0000005038007844 */ /* 0x000fe80000000200 */
[----:B------:R-:W-:Y:S04]  /*b240*/  STSM.16.M88.4 [R84], R36 ;  /* 0x0000002454007844 */ /* 0x000fe80000000200 */
[----:B------:R-:W0:Y:S01]  /*b250*/  SHFL.IDX PT, R61, R58, RZ, 0x1c1f ;  /* 0x001c1fff3a3d7589 */ /* 0x000e2200000e0000 */
[----:B------:R-:W-:Y:S06]  /*b260*/  BAR.SYNC.DEFER_BLOCKING 0x1, 0x100 ;  /* 0x0044000000007b1d */ /* 0x000fec0000010000 */
[----:B------:R-:W1:Y:S04]  /*b270*/  SHFL.IDX PT, R63, R58, 0x1, 0x1c1f ;  /* 0x003c1f003a3f7f89 */ /* 0x000e6800000e0000 */
[----:B0-----:R0:W-:Y:S04]  /*b280*/  @!P2 ST.E desc[UR48][R60.64], R3 ;  /* 0x000000033c00a985 */ /* 0x0011e8000c101930 */
[----:B-1----:R1:W-:Y:S04]  /*b290*/  @!P1 ST.E desc[UR48][R62.64], R0 ;  /* 0x000000003e009985 */ /* 0x0023e8000c101930 */
[----:B------:R2:W5:Y:S01]  /*b2a0*/  LD.E.128 R44, desc[UR48][R28.64] ;  /* 0x000000301c2c7980 */ /* 0x000562000c101d00 */
[----:B0-----:R-:W-:Y:S01]  /*b2b0*/  IMAD R3, R18, 0x20, R19 ;  /* 0x0000002012037824 */ /* 0x001fe200078e0213 */
[----:B------:R-:W-:-:S02]  /*b2c0*/  UIMAD UR6, UR10, UR8, URZ ;  /* 0x000000080a0672a4 */ /* 0x000fc4000f8e023f */
[----:B------:R0:W5:Y:S01]  /*b2d0*/  LD.E.128 R84, desc[UR48][R6.64] ;  /* 0x0000003006547980 */ /* 0x000162000c101d00 */
[----:B-1----:R-:W1:Y:S01]  /*b2e0*/  @P3 LDC R0, c[0x0][0xbec] ;  /* 0x0002fb00ff003b82 */ /* 0x002e620000000800 */
[----:B------:R-:W-:Y:S01]  /*b2f0*/  UIMAD.WIDE.U32 UR4, UR11, UR8, URZ ;  /* 0x000000080b0472a5 */ /* 0x000fe2000f8e003f */
[----:B------:R-:W-:Y:S01]  /*b300*/  LOP3.LUT R4, R133, 0x380, RZ, 0xc0, !PT ;  /* 0x0000038085047812 */ /* 0x000fe200078ec0ff */
[----:B------:R-:W5:Y:S01]  /*b310*/  LD.E.128 R64, desc[UR48][R34.64] ;  /* 0x0000003022407980 */ /* 0x000f62000c101d00 */
[----:B------:R-:W-:Y:S02]  /*b320*/  LOP3.LUT R8, R9, 0x380, RZ, 0xc0, !PT ;  /* 0x0000038009087812 */ /* 0x000fe400078ec0ff */
[----:B------:R-:W-:Y:S01]  /*b330*/  LOP3.LUT R10, R11, 0x380, RZ, 0xc0, !PT ;  /* 0x000003800b0a7812 */ /* 0x000fe200078ec0ff */
        /* <DEDUP_REMOVED lines=9> */
[----:B------:R-:W-:Y:S01]  /*b3d0*/  IMAD.MOV.U32 R3, RZ, RZ, R7 ;  /* 0x000000ffff037224 */ /* 0x000fe200078e0007 */
[----:B------:R-:W-:Y:S01]  /*b3e0*/  SHF.R.U64 R4, R4, 0x3, RZ ;  /* 0x0000000304047819 */ /* 0x000fe200000012ff */
[----:B------:R-:W5:Y:S04]  /*b3f0*/  LD.E.128 R68, desc[UR48][R20.64] ;  /* 0x0000003014447980 */ /* 0x000f68000c101d00 */
[----:B------:R-:W5:Y:S01]  /*b400*/  LD.E.128 R56, desc[UR48][R14.64] ;  /* 0x000000300e387980 */ /* 0x000f62000c101d00 */
[----:B-1----:R-:W-:Y:S01]  /*b410*/  @P3 IMAD.HI.U32 R0, R7, R0, RZ ;  /* 0x0000000007003227 */ /* 0x002fe200078e00ff */
[----:B------:R-:W-:Y:S01]  /*b420*/  UIMAD UR6, UR40, UR9, UR7 ;  /* 0x00000009280672a4 */ /* 0x000fe2000f8e0207 */
[----:B------:R-:W-:Y:S01]  /*b430*/  SHF.R.U64 R8, R8, 0x3, RZ ;  /* 0x0000000308087819 */ /* 0x000fe200000012ff */
[----:B------:R-:W-:Y:S01]  /*b440*/  UIMAD.WIDE.U32 UR4, UR40, UR8, UR4 ;  /* 0x00000008280472a5 */ /* 0x000fe2000f8e0004 */
[----:B------:R-:W-:Y:S01]  /*b450*/  SHF.R.U64 R10, R10, 0x3, RZ ;  /* 0x000000030a0a7819 */ /* 0x000fe200000012ff */
[----:B------:R-:W5:Y:S01]  /*b460*/  LD.E.128 R36, desc[UR48][R12.64] ;  /* 0x000000300c247980 */ /* 0x000f62000c101d00 */
[----:B--2---:R-:W-:Y:S01]  /*b470*/  @P3 SHF.R.U32.HI R3, RZ, R29, R0 ;  /* 0x0000001dff033219 */ /* 0x004fe20000011600 */
[----:B------:R-:W-:Y:S01]  /*b480*/  UIADD3 UR6, UR5, UR6, URZ ;  /* 0x0000000605067290 */ /* 0x000fe2000fffe03f */
[----:B------:R-:W-:Y:S01]  /*b490*/  LOP3.LUT R4, R4, R133, RZ, 0x3c, !PT ;  /* 0x0000008504047212 */ /* 0x000fe200078e3cff */
[----:B------:R-:W-:Y:S01]  /*b4a0*/  ULDC.64 UR8, c[0x0][0xae0] ;  /* 0x0002b80000087ab9 */ /* 0x000fe20000000a00 */
[--C-:B------:R-:W-:Y:S01]  /*b4b0*/  SHF.R.S32.HI R0, RZ, 0x1f, R3.reuse ;  /* 0x0000001fff007819 */ /* 0x100fe20000011403 */
[----:B------:R-:W-:Y:S01]  /*b4c0*/  IMAD.MOV R6, RZ, RZ, -R3 ;  /* 0x000000ffff067224 */ /* 0x000fe200078e0a03 */
[----:B------:R-:W-:Y:S01]  /*b4d0*/  LOP3.LUT R8, R8, R9, RZ, 0x3c, !PT ;  /* 0x0000000908087212 */ /* 0x000fe200078e3cff */
[--C-:B------:R-:W-:Y:S01]  /*b4e0*/  IMAD.X R9, RZ, RZ, R35.reuse, P6 ;  /* 0x000000ffff097224 */ /* 0x100fe200030e0623 */
[----:B------:R-:W-:Y:S01]  /*b4f0*/  LOP3.LUT R10, R10, R11, RZ, 0x3c, !PT ;  /* 0x0000000b0a0a7212 */ /* 0x000fe200078e3cff */
[----:B------:R-:W-:Y:S01]  /*b500*/  IMAD.X R11, RZ, RZ, R35, P5 ;  /* 0x000000ffff0b7224 */ /* 0x000fe200028e0623 */
[----:B------:R0:W5:Y:S01]  /*b510*/  LD.E.128 R60, desc[UR48][R4.64] ;  /* 0x00000030043c7980 */ /* 0x000162000c101d00 */
[----:B------:R-:W-:-:S02]  /*b520*/  IMAD R0, R0, UR8, RZ ;  /* 0x0000000800007c24 */ /* 0x000fc4000f8e02ff */
[----:B------:R-:W-:Y:S01]  /*b530*/  IMAD R33, R33, R6, R7 ;  /* 0x0000000621217224 */ /* 0x000fe200078e0207 */
[----:B------:R1:W5:Y:S01]  /*b540*/  LD.E.128 R80, desc[UR48][R8.64] ;  /* 0x0000003008507980 */ /* 0x000362000c101d00 */
[----:B------:R-:W-:-:S03]  /*b550*/  IMAD R7, R3, UR9, R0 ;  /* 0x0000000903077c24 */ /* 0x000fc6000f8e0200 */
[----:B------:R1:W5:Y:S01]  /*b560*/  LD.E.128 R72, desc[UR48][R10.64] ;  /* 0x000000300a487980 */ /* 0x000362000c101d00 */
[----:B0-----:R-:W-:Y:S02]  /*b570*/  IMAD.U32 R5, RZ, RZ, UR5 ;  /* 0x00000005ff057e24 */ /* 0x001fe4000f8e00ff */
[----:B------:R-:W-:Y:S01]  /*b580*/  IMAD.U32 R4, RZ, RZ, UR4 ;  /* 0x00000004ff047e24 */ /* 0x000fe2000f8e00ff */
[----:B------:R-:W-:Y:S01]  /*b590*/  @!PT LDS RZ, [RZ] ;  /* 0x00000000fffff984 */ /* 0x000fe20000000800 */
[----:B------:R-:W-:Y:S01]  /*b5a0*/  @!PT LDS RZ, [RZ] ;  /* 0x00000000fffff984 */ /* 0x000fe20000000800 */
[----:B------:R-:W-:Y:S01]  /*b5b0*/  @!PT LDS RZ, [RZ] ;  /* 0x00000000fffff984 */ /* 0x000fe20000000800 */
[----:B------:R-:W-:Y:S01]  /*b5c0*/  @!PT LDS RZ, [RZ] ;  /* 0x00000000fffff984 */ /* 0x000fe20000000800 */
[----:B------:R0:W-:Y:S06]  /*b5d0*/  MEMBAR.ALL.CTA ;  /* 0x0000000000007992 */ /* 0x0001ec0000008000 */
[----:B0-----:R-:W0:Y:S01]  /*b5e0*/  FENCE.VIEW.ASYNC.S ;  /* 0x00000000000073c6 */ /* 0x001e220000000000 */
[----:B------:R-:W-:Y:S01]  /*b5f0*/  IMAD.U32 R5, RZ, RZ, UR6 ;  /* 0x00000006ff057e24 */ /* 0x000fe2000f8e00ff */
[----:B------:R-:W-:Y:S01]  /*b600*/  SHF.R.S32.HI R0, RZ, 0x1f, R33 ;  /* 0x0000001fff007819 */ /* 0x000fe20000011421 */
[----:B------:R-:W-:Y:S01]  /*b610*/  ULDC.64 UR6, c[0x0][0xad8] ;  /* 0x0002b60000067ab9 */ /* 0x000fe20000000a00 */
[----:B------:R-:W-:-:S04]  /*b620*/  IMAD.WIDE.U32 R4, R3, UR8, R4 ;  /* 0x0000000803047c25 */ /* 0x000fc8000f8e0004 */
[----:B------:R-:W-:Y:S02]  /*b630*/  IMAD.IADD R5, R5, 0x1, R7 ;  /* 0x0000000105057824 */ /* 0x000fe400078e0207 */
[----:B------:R-:W-:Y:S02]  /*b640*/  IMAD R0, R0, UR6, RZ ;  /* 0x0000000600007c24 */ /* 0x000fe4000f8e02ff */
[----:B------:R-:W-:Y:S01]  /*b650*/  IMAD R13, R48, 0x80, R19 ;  /* 0x00000080300d7824 */ /* 0x000fe200078e0213 */
[----:B------:R-:W-:Y:S01]  /*b660*/  UIADD3 UR39, UR39, 0x33420, URZ ;  /* 0x0003342027277890 */ /* 0x000fe2000fffe03f */
[C---:B------:R-:W-:Y:S02]  /*b670*/  IMAD R7, R33.reuse, UR7, R0 ;  /* 0x0000000721077c24 */ /* 0x040fe4000f8e0200 */
[----:B------:R-:W-:Y:S01]  /*b680*/  IMAD.WIDE.U32 R4, R33, UR6, R4 ;  /* 0x0000000621047c25 */ /* 0x000fe2000f8e0004 */
[----:B------:R-:W-:Y:S01]  /*b690*/  UIADD3 UR51, UR51, 0x1, URZ ;  /* 0x0000000133337890 */ /* 0x000fe2000fffe03f */
[----:B------:R-:W-:Y:S01]  /*b6a0*/  ISETP.GE.AND P2, PT, R13, R32, PT ;  /* 0x000000200d00720c */ /* 0x000fe20003f46270 */
[----:B------:R-:W-:Y:S01]  /*b6b0*/  ULDC.64 UR6, c[0x0][0xa80] ;  /* 0x0002a00000067ab9 */ /* 0x000fe20000000a00 */
[----:B------:R-:W-:Y:S01]  /*b6c0*/  IMAD.IADD R5, R5, 0x1, R7 ;  /* 0x0000000105057824 */ /* 0x000fe200078e0207 */
[----:B------:R-:W-:Y:S01]  /*b6d0*/  UPRMT UR39, URZ, 0x654, UR39 ;  /* 0x000006543f277896 */ /* 0x000fe20008000027 */
[----:B------:R-:W-:Y:S01]  /*b6e0*/  LEA R0, P3, R4, UR6, 0x1 ;  /* 0x0000000604007c11 */ /* 0x000fe2000f8608ff */
[----:B------:R-:W-:Y:S01]  /*b6f0*/  VIADD R3, R13, 0x20 ;  /* 0x000000200d037836 */ /* 0x000fe20000000000 */
[----:B------:R-:W-:-:S02]  /*b700*/  UISETP.NE.AND UP0, UPT, UR51, 0x2, UPT ;  /* 0x000000023300788c */ /* 0x000fc4000bf05270 */
[----:B------:R-:W-:Y:S02]  /*b710*/  LEA.HI.X R12, R4, UR7, R5, 0x1, P3 ;  /* 0x00000007040c7c11 */ /* 0x000fe400098f0c05 */
[----:B------:R-:W-:Y:S01]  /*b720*/  USEL UR5, URZ, 0x1, UP0 ;  /* 0x000000013f057887 */ /* 0x000fe20008000000 */
[-C--:B------:R-:W-:Y:S01]  /*b730*/  ISETP.GE.AND P0, PT, R3, R32.reuse, PT ;  /* 0x000000200300720c */ /* 0x080fe20003f06270 */
[----:B------:R-:W-:Y:S01]  /*b740*/  ULDC UR4, c[0x0][0xc] ;  /* 0x0000030000047ab9 */ /* 0x000fe20000000800 */
[----:B------:R-:W-:Y:S01]  /*b750*/  VIADD R3, R13, 0x40 ;  /* 0x000000400d037836 */ /* 0x000fe20000000000 */
[----:B------:R-:W-:Y:S01]  /*b760*/  UIADD3 UR41, UR4, UR41, URZ ;  /* 0x0000002904297290 */ /* 0x000fe2000fffe03f */
[----:B0-----:R1:W0:Y:S01]  /*b770*/  SHFL.IDX PT, R6, R0, RZ, 0x181f ;  /* 0x00181fff00067589 */ /* 0x00122200000e0000 */
[----:B------:R-:W-:Y:S01]  /*b780*/  USEL UR51, UR51, URZ, UP0 ;  /* 0x0000003f33337287 */ /* 0x000fe20008000000 */
[----:B------:R-:W-:Y:S01]  /*b790*/  SYNCS.ARRIVE.TRANS64.RED.A1T0 RZ, [UR39], RZ ;  /* 0x000000ffffff79a7 */ /* 0x000fe20008100427 */
[----:B------:R-:W-:Y:S01]  /*b7a0*/  ULOP3.LUT UR43, UR43, UR5, URZ, 0x3c, !UPT ;  /* 0x000000052b2b7292 */ /* 0x000fe2000f8e3c3f */
[----:B------:R1:W2:Y:S01]  /*b7b0*/  SHFL.IDX PT, R7, R12, RZ, 0x181f ;  /* 0x00181fff0c077589 */ /* 0x0002a200000e0000 */
[----:B------:R-:W-:Y:S01]  /*b7c0*/  BSSY B0, `(.L_x_2927) ;  /* 0x000000f000007945 */ /* 0x000fe20003800000 */
[----:B------:R-:W-:-:S03]  /*b7d0*/  ISETP.GE.AND P1, PT, R3, R32, PT ;  /* 0x000000200300720c */ /* 0x000fc60003f26270 */
[----:B------:R-:W-:Y:S10]  /*b7e0*/  @P2 BRA `(.L_x_2928) ;  /* 0x0000000000302947 */ /* 0x000ff40003800000 */
[----:B------:R-:W-:Y:S02]  /*b7f0*/  ULDC UR4, c[0x0][0xac8] ;  /* 0x0002b20000047ab9 */ /* 0x000fe40000000800 */
[----:B------:R-:W-:Y:S02]  /*b800*/  ISETP.GE.AND P3, PT, R17, UR4, PT ;  /* 0x0000000411007c0c */ /* 0x000fe4000bf66270 */
[----:B------:R-:W-:Y:S02]  /*b810*/  ISETP.GE.AND P4, PT, R16, UR4, PT ;  /* 0x0000000410007c0c */ /* 0x000fe4000bf86270 */
[----:B------:R-:W-:-:S09]  /*b820*/  ISETP.GE.AND P2, PT, R2, UR4, PT ;  /* 0x0000000402007c0c */ /* 0x000fd2000bf46270 */
[CC--:B01----:R-:W-:Y:S02]  /*b830*/  @!P3 LEA R8, P5, R17.reuse, R6.reuse, 0x1 ;  /* 0x000000061108b211 */ /* 0x0c3fe400078a08ff */
[----:B------:R-:W-:Y:S02]  /*b840*/  @!P4 LEA R10, P6, R16, R6, 0x1 ;  /* 0x00000006100ac211 */ /* 0x000fe400078c08ff */
[----:B--2---:R-:W-:Y:S01]  /*b850*/  @!P2 IMAD.WIDE R4, R2, 0x2, R6 ;  /* 0x000000020204a825 */ /* 0x004fe200078e0206 */
[-C--:B------:R-:W-:Y:S02]  /*b860*/  @!P3 LEA.HI.X R9, R17, R7.reuse, R226, 0x1, P5 ;  /* 0x000000071109b211 */ /* 0x080fe400028f0ce2 */
[----:B------:R-:W-:Y:S02]  /*b870*/  @!P4 LEA.HI.X R11, R16, R7, R225, 0x1, P6 ;  /* 0x00000007100bc211 */ /* 0x000fe400030f0ce1 */
[----:B-----5:R3:W-:Y:S04]  /*b880*/  @!P2 ST.E.128 desc[UR48][R4.64], R64 ;  /* 0x000000400400a985 */ /* 0x0207e8000c101d30 */
[----:B------:R3:W-:Y:S04]  /*b890*/  @!P3 ST.E.128 desc[UR48][R8.64], R76 ;  /* 0x0000004c0800b985 */ /* 0x0007e8000c101d30 */
[----:B------:R3:W-:Y:S02]  /*b8a0*/  @!P4 ST.E.128 desc[UR48][R10.64], R84 ;  /* 0x000000540a00c985 */ /* 0x0007e4000c101d30 */
.L_x_2928:
[----:B------:R-:W-:Y:S05]  /*b8b0*/  BSYNC B0 ;  /* 0x0000000000007941 */ /* 0x000fea0003800000 */
.L_x_2927:
[----:B--2---:R2:W4:Y:S01]  /*b8c0*/  SHFL.IDX PT, R7, R12, 0x1, 0x181f ;  /* 0x00381f000c077f89 */ /* 0x00452200000e0000 */
[----:B------:R-:W-:Y:S03]  /*b8d0*/  BSSY B0, `(.L_x_2929) ;  /* 0x000000f000007945 */ /* 0x000fe60003800000 */
[----:B0-----:R2:W0:Y:S01]  /*b8e0*/  SHFL.IDX PT, R6, R0, 0x1, 0x181f ;  /* 0x00381f0000067f89 */ /* 0x00142200000e0000 */
[----:B------:R-:W-:Y:S05]  /*b8f0*/  @P0 BRA `(.L_x_2930) ;  /* 0x0000000000300947 */ /* 0x000fea0003800000 */
[----:B------:R-:W-:Y:S02]  /*b900*/  ULDC UR4, c[0x0][0xac8] ;  /* 0x0002b20000047ab9 */ /* 0x000fe40000000800 */
[----:B------:R-:W-:Y:S02]  /*b910*/  ISETP.GE.AND P4, PT, R17, UR4, PT ;  /* 0x0000000411007c0c */ /* 0x000fe4000bf86270 */
[----:B------:R-:W-:Y:S02]  /*b920*/  ISETP.GE.AND P5, PT, R16, UR4, PT ;  /* 0x0000000410007c0c */ /* 0x000fe4000bfa6270 */
[----:B------:R-:W-:-:S09]  /*b930*/  ISETP.GE.AND P3, PT, R2, UR4, PT ;  /* 0x0000000402007c0c */ /* 0x000fd2000bf66270 */
[CC--:B01-3--:R-:W-:Y:S02]  /*b940*/  @!P4 LEA R8, P0, R17.reuse, R6.reuse, 0x1 ;  /* 0x000000061108c211 */ /* 0x0cbfe400078008ff */
[----:B------:R-:W-:Y:S02]  /*b950*/  @!P5 LEA R10, P2, R16, R6, 0x1 ;  /* 0x00000006100ad211 */ /* 0x000fe400078408ff */
[----:B----4-:R-:W-:Y:S01]  /*b960*/  @!P3 IMAD.WIDE R4, R2, 0x2, R6 ;  /* 0x000000020204b825 */ /* 0x010fe200078e0206 */
[-C--:B------:R-:W-:Y:S02]  /*b970*/  @!P4 LEA.HI.X R9, R17, R7.reuse, R226, 0x1, P0 ;  /* 0x000000071109c211 */ /* 0x080fe400000f0ce2 */
[----:B------:R-:W-:Y:S02]  /*b980*/  @!P5 LEA.HI.X R11, R16, R7, R225, 0x1, P2 ;  /* 0x00000007100bd211 */ /* 0x000fe400010f0ce1 */
[----:B-----5:R0:W-:Y:S04]  /*b990*/  @!P3 ST.E.128 desc[UR48][R4.64], R52 ;  /* 0x000000340400b985 */ /* 0x0201e8000c101d30 */
[----:B------:R0:W-:Y:S04]  /*b9a0*/  @!P4 ST.E.128 desc[UR48][R8.64], R68 ;  /* 0x000000440800c985 */ /* 0x0001e8000c101d30 */
[----:B------:R0:W-:Y:S02]  /*b9b0*/  @!P5 ST.E.128 desc[UR48][R10.64], R80 ;  /* 0x000000500a00d985 */ /* 0x0001e4000c101d30 */
.L_x_2930:
[----:B------:R-:W-:Y:S05]  /*b9c0*/  BSYNC B0 ;  /* 0x0000000000007941 */ /* 0x000fea0003800000 */
.L_x_2929:
[----:B----4-:R4:W1:Y:S01]  /*b9d0*/  SHFL.IDX PT, R7, R12, 0x2, 0x181f ;  /* 0x00581f000c077f89 */ /* 0x01086200000e0000 */
        /* <DEDUP_REMOVED lines=9> */
[----:B------:R-:W-:Y:S01]  /*ba70*/  @!P2 IMAD.WIDE R4, R2, 0x2, R6 ;  /* 0x000000020204a825 */ /* 0x000fe200078e0206 */
[-C--:B------:R-:W-:Y:S02]  /*ba80*/  @!P3 LEA.HI.X R9, R17, R7.reuse, R226, 0x1, P0 ;  /* 0x000000071109b211 */ /* 0x080fe400000f0ce2 */
[----:B------:R-:W-:Y:S02]  /*ba90*/  @!P4 LEA.HI.X R11, R16, R7, R225, 0x1, P1 ;  /* 0x00000007100bc211 */ /* 0x000fe400008f0ce1 */
[----:B-----5:R0:W-:Y:S04]  /*baa0*/  @!P2 ST.E.128 desc[UR48][R4.64], R44 ;  /* 0x0000002c0400a985 */ /* 0x0201e8000c101d30 */
[----:B------:R0:W-:Y:S04]  /*bab0*/  @!P3 ST.E.128 desc[UR48][R8.64], R56 ;  /* 0x000000380800b985 */ /* 0x0001e8000c101d30 */
[----:B------:R0:W-:Y:S02]  /*bac0*/  @!P4 ST.E.128 desc[UR48][R10.64], R72 ;  /* 0x000000480a00c985 */ /* 0x0001e4000c101d30 */
.L_x_2932:
[----:B------:R-:W-:Y:S05]  /*bad0*/  BSYNC B0 ;  /* 0x0000000000007941 */ /* 0x000fea0003800000 */
.L_x_2931:
        /* <DEDUP_REMOVED lines=10> */
[----:B------:R-:W-:-:S09]  /*bb80*/  ISETP.GE.AND P2, PT, R2, UR4, PT ;  /* 0x0000000402007c0c */ /* 0x000fd2000bf46270 */
[CC--:B0--3--:R-:W-:Y:S02]  /*bb90*/  @!P3 LEA R8, P0, R17.reuse, R6.reuse, 0x1 ;  /* 0x000000061108b211 */ /* 0x0c9fe400078008ff */
[----:B------:R-:W-:Y:S02]  /*bba0*/  @!P4 LEA R10, P1, R16, R6, 0x1 ;  /* 0x00000006100ac211 */ /* 0x000fe400078208ff */
[----:B-1----:R-:W-:Y:S01]  /*bbb0*/  @!P2 IMAD.WIDE R4, R2, 0x2, R6 ;  /* 0x000000020204a825 */ /* 0x002fe200078e0206 */
[-C--:B------:R-:W-:Y:S02]  /*bbc0*/  @!P3 LEA.HI.X R9, R17, R7.reuse, R226, 0x1, P0 ;  /* 0x000000071109b211 */ /* 0x080fe400000f0ce2 */
[----:B------:R-:W-:Y:S02]  /*bbd0*/  @!P4 LEA.HI.X R11, R16, R7, R225, 0x1, P1 ;  /* 0x00000007100bc211 */ /* 0x000fe400008f0ce1 */
[----:B-----5:R0:W-:Y:S04]  /*bbe0*/  @!P2 ST.E.128 desc[UR48][R4.64], R40 ;  /* 0x000000280400a985 */ /* 0x0201e8000c101d30 */
[----:B------:R0:W-:Y:S04]  /*bbf0*/  @!P3 ST.E.128 desc[UR48][R8.64], R36 ;  /* 0x000000240800b985 */ /* 0x0001e8000c101d30 */
[----:B------:R0:W-:Y:S02]  /*bc00*/  @!P4 ST.E.128 desc[UR48][R10.64], R60 ;  /* 0x0000003c0a00c985 */ /* 0x0001e4000c101d30 */
.L_x_2934:
[----:B------:R-:W-:Y:S05]  /*bc10*/  BSYNC B0 ;  /* 0x0000000000007941 */ /* 0x000fea0003800000 */
.L_x_2933:
[----:B0-2-4-:R-:W0:Y:S02]  /*bc20*/  LDC R0, c[0x0][0xc34] ;  /* 0x00030d00ff007b82 */ /* 0x015e240000000800 */
[----:B0-----:R-:W-:-:S13]  /*bc30*/  ISETP.LE.AND P0, PT, R0, UR41, PT ;  /* 0x0000002900007c0c */ /* 0x001fda000bf03270 */
[----:B------:R-:W-:Y:S05]  /*bc40*/  @!P0 BRA `(.L_x_2935) ;  /* 0xffffff50005c8947 */ /* 0x000fea000383ffff */
[----:B------:R-:W-:Y:S05]  /*bc50*/  EXIT ;  /* 0x000000000000794d */ /* 0x000fea0003800000 */
.L_x_2903:
[----:B------:R-:W-:-:S08]  /*bc60*/  NOP ;  /* 0x0000000000007918 */ /* 0x000fd00000000000 */
[----:B------:R-:W0:-:S00]  /*bc70*/  USETMAXREG.DEALLOC.CTAPOOL 0x18 ;  /* 0x00000018000079c8 */ /* 0x000e0000080e0500 */
[----:B------:R-:W1:Y:S01]  /*bc80*/  S2UR UR50, SR_CTAID.X ;  /* 0x00000000003279c3 */ /* 0x000e620000002500 */
[----:B0-----:R-:W-:Y:S01]  /*bc90*/  IMAD.MOV.U32 R0, RZ, RZ, 0x1 ;  /* 0x00000001ff007424 */ /* 0x001fe200078e00ff */
[----:B------:R-:W-:Y:S01]  /*bca0*/  UMOV UR46, 0x1 ;  /* 0x00000001002e7882 */ /* 0x000fe20000000000 */
[----:B------:R-:W-:-:S03]  /*bcb0*/  IMAD.MOV.U32 R19, RZ, RZ, RZ ;  /* 0x000000ffff137224 */ /* 0x000fc600078e00ff */
[----:B------:R0:W-:Y:S02]  /*bcc0*/  STL [R1], R0 ;  /* 0x0000000001007387 */ /* 0x0001e40000100800 */
[----:B------:R-:W1:Y:S02]  /*bcd0*/  LDC R2, c[0x0][0xc34] ;  /* 0x00030d00ff027b82 */ /* 0x000e640000000800 */
[----:B-1----:R-:W-:-:S13]  /*bce0*/  ISETP.LE.AND P0, PT, R2, UR50, PT ;  /* 0x0000003202007c0c */ /* 0x002fda000bf03270 */
[----:B0-----:R-:W-:Y:S05]  /*bcf0*/  @P0 BRA `(.L_x_2936) ;  /* 0x0000004000040947 */ /* 0x001fea0003800000 */
[----:B------:R-:W0:Y:S01]  /*bd00*/  S2R R7, SR_TID.X ;  /* 0x0000000000077919 */ /* 0x000e220000002100 */
[----:B------:R-:W1:Y:S01]  /*bd10*/  S2UR UR4, SR_CgaCtaId ;  /* 0x00000000000479c3 */ /* 0x000e620000008800 */
[----:B------:R-:W-:Y:S01]  /*bd20*/  UMOV UR41, 0x400 ;  /* 0x0000040000297882 */ /* 0x000fe20000000000 */
[----:B------:R-:W-:Y:S01]  /*bd30*/  IMAD.MOV.U32 R19, RZ, RZ, RZ ;  /* 0x000000ffff137224 */ /* 0x000fe200078e00ff */
[----:B------:R-:W-:Y:S01]  /*bd40*/  ULDC.64 UR52, c[0x0][0x198] ;  /* 0x0000660000347ab9 */ /* 0x000fe20000000a00 */
[----:B------:R-:W-:Y:S02]  /*bd50*/  ULOP3.LUT UR42, UR38, 0x1, URZ, 0xfc, !UPT ;  /* 0x00000001262a7892 */ /* 0x000fe4000f8efc3f */
[----:B------:R-:W-:Y:S01]  /*bd60*/  ULOP3.LUT UR47, UR38, 0x2, URZ, 0xfc, !UPT ;  /* 0x00000002262f7892 */ /* 0x000fe2000f8efc3f */
[----:B------:R-:W-:Y:S01]  /*bd70*/  ULDC UR43, c[0x0][0xc] ;  /* 0x00000300002b7ab9 */ /* 0x000fe20000000800 */
[----:B------:R-:W-:Y:S01]  /*bd80*/  UMOV UR46, URZ ;  /* 0x0000003f002e7c82 */ /* 0x000fe20008000000 */
[----:B-1----:R-:W-:Y:S01]  /*bd90*/  ULEA UR41, UR4, UR41, 0x18 ;  /* 0x0000002904297291 */ /* 0x002fe2000f8ec03f */
[C---:B0-----:R-:W-:Y:S01]  /*bda0*/  IMAD.SHL.U32 R0, R7.reuse, 0x10, RZ ;  /* 0x0000001007007824 */ /* 0x041fe200078e00ff */
[C---:B------:R-:W-:Y:S01]  /*bdb0*/  LOP3.LUT R8, R7.reuse, 0x7f, RZ, 0xc0, !PT ;  /* 0x0000007f07087812 */ /* 0x040fe200078ec0ff */
[----:B------:R-:W-:-:S02]  /*bdc0*/  IMAD.SHL.U32 R3, R7, 0x2, RZ ;  /* 0x0000000207037824 */ /* 0x000fc400078e00ff */
[C---:B------:R-:W-:Y:S01]  /*bdd0*/  IMAD.SHL.U32 R18, R7.reuse, 0x40, RZ ;  /* 0x0000004007127824 */ /* 0x040fe200078e00ff */
[----:B------:R-:W-:Y:S01]  /*bde0*/  LOP3.LUT R2, R0, 0x1b0, RZ, 0xc0, !PT ;  /* 0x000001b000027812 */ /* 0x000fe200078ec0ff */
[----:B------:R-:W-:-:S03]  /*bdf0*/  IMAD.SHL.U32 R17, R7, 0x4, RZ ;  /* 0x0000000407117824 */ /* 0x000fc600078e00ff */
[----:B------:R-:W-:Y:S02]  /*be00*/  LOP3.LUT R6, R2, 0x30, R3, 0x78, !PT ;  /* 0x0000003002067812 */ /* 0x000fe400078e7803 */
[----:B------:R-:W-:Y:S02]  /*be10*/  SHF.R.U32.HI R2, RZ, 0x1, R7 ;  /* 0x00000001ff027819 */ /* 0x000fe40000011607 */
[----:B------:R-:W-:-:S04]  /*be20*/  LOP3.LUT R3, R18, 0x180, RZ, 0xc0, !PT ;  /* 0x0000018012037812 */ /* 0x000fc800078ec0ff */
[----:B------:R-:W-:Y:S01]  /*be30*/  LOP3.LUT R3, R3, 0x30, R2, 0xf8, !PT ;  /* 0x0000003003037812 */ /* 0x000fe200078ef802 */
[----:B------:R-:W-:-:S05]  /*be40*/  IMAD.SHL.U32 R2, R7, 0x20, RZ ;  /* 0x0000002007027824 */ /* 0x000fca00078e00ff */
[----:B------:R-:W-:-:S04]  /*be50*/  LOP3.LUT R4, R2, 0x80, RZ, 0xc0, !PT ;  /* 0x0000008002047812 */ /* 0x000fc800078ec0ff */
[----:B------:R-:W-:-:S04]  /*be60*/  LOP3.LUT R4, R4, 0x10, R7, 0xf8, !PT ;  /* 0x0000001004047812 */ /* 0x000fc800078ef807 */
[----:B------:R-:W-:Y:S01]  /*be70*/  LOP3.LUT R17, R4, 0x10, R17, 0x78, !PT ;  /* 0x0000001004117812 */ /* 0x000fe200078e7811 */
[----:B------:R-:W-:Y:S01]  /*be80*/  IMAD.SHL.U32 R4, R8, 0x10, RZ ;  /* 0x0000001008047824 */ /* 0x000fe200078e00ff */
[----:B------:R-:W-:-:S04]  /*be90*/  SHF.R.U32.HI R8, RZ, 0x2, R8 ;  /* 0x00000002ff087819 */ /* 0x000fc80000011608 */
[----:B------:R-:W-:Y:S01]  /*bea0*/  LOP3.LUT R5, R4, 0x600, RZ, 0xc0, !PT ;  /* 0x0000060004057812 */ /* 0x000fe200078ec0ff */
[----:B------:R-:W-:-:S03]  /*beb0*/  IMAD.SHL.U32 R4, R7, 0x8, RZ ;  /* 0x0000000807047824 */ /* 0x000fc600078e00ff */
[C---:B------:R-:W-:Y:S02]  /*bec0*/  LOP3.LUT R7, R5.reuse, 0x60, R2, 0xf8, !PT ;  /* 0x0000006005077812 */ /* 0x040fe400078ef802 */
[----:B------:R-:W-:Y:S02]  /*bed0*/  LOP3.LUT R5, R5, 0x40, R0, 0xf8, !PT ;  /* 0x0000004005057812 */ /* 0x000fe400078ef800 */
[----:B------:R-:W-:Y:S02]  /*bee0*/  LOP3.LUT R3, R3, 0x30, R4, 0x78, !PT ;  /* 0x0000003003037812 */ /* 0x000fe400078e7804 */
[----:B------:R-:W-:Y:S02]  /*bef0*/  LOP3.LUT R4, R7, 0x100, R2, 0xf8, !PT ;  /* 0x0000010007047812 */ /* 0x000fe400078ef802 */
[----:B------:R-:W-:Y:S02]  /*bf00*/  LOP3.LUT R5, R5, R6, RZ, 0xfc, !PT ;  /* 0x0000000605057212 */ /* 0x000fe400078efcff */
[----:B------:R-:W-:-:S02]  /*bf10*/  LOP3.LUT R17, R4, R17, RZ, 0xfc, !PT ;  /* 0x0000001104117212 */ /* 0x000fc400078efcff */
[----:B------:R-:W-:Y:S01]  /*bf20*/  LOP3.LUT R4, R8, 0x60, R2, 0xf8, !PT ;  /* 0x0000006008047812 */ /* 0x000fe200078ef802 */
[----:B------:R-:W-:Y:S01]  /*bf30*/  VIADD R2, R5, UR41 ;  /* 0x0000002905027c36 */ /* 0x000fe20008000000 */
[----:B------:R-:W-:Y:S01]  /*bf40*/  LOP3.LUT R18, R3, 0x640, R18, 0xf8, !PT ;  /* 0x0000064003127812 */ /* 0x000fe200078ef812 */
[----:B------:R-:W-:Y:S01]  /*bf50*/  IMAD.MOV.U32 R3, RZ, RZ, 0x1 ;  /* 0x00000001ff037424 */ /* 0x000fe200078e00ff */
[----:B------:R-:W-:Y:S02]  /*bf60*/  LOP3.LUT R0, R0, 0x30, RZ, 0xc0, !PT ;  /* 0x0000003000007812 */ /* 0x000fe400078ec0ff */
[----:B------:R0:W-:Y:S04]  /*bf70*/  STL [R1+0x10], R2 ;  /* 0x0000100201007387 */ /* 0x0001e80000100800 */
[----:B------:R1:W-:Y:S01]  /*bf80*/  STL [R1], R3 ;  /* 0x0000000301007387 */ /* 0x0003e20000100800 */
[----:B0-----:R-:W-:-:S02]  /*bf90*/  LOP3.LUT R2, R0, 0x40, RZ, 0xfc, !PT ;  /* 0x0000004000027812 */ /* 0x001fc400078efcff */
[----:B------:R-:W-:-:S07]  /*bfa0*/  LOP3.LUT R0, R0, 0x80, RZ, 0xfc, !PT ;  /* 0x0000008000007812 */ /* 0x000fce00078efcff */
.L_x_2985:
[----:B------:R-:W-:Y:S01]  /*bfb0*/  ULDC UR4, c[0x0][0xc38] ;  /* 0x00030e0000047ab9 */ /* 0x000fe20000000800 */
[----:B------:R-:W-:Y:S01]  /*bfc0*/  ULDC UR8, c[0x0][0xc44] ;  /* 0x0003110000087ab9 */ /* 0x000fe20000000800 */
[----:B------:R-:W-:Y:S02]  /*bfd0*/  UISETP.NE.AND UP2, UPT, UR4, 0x1, UPT ;  /* 0x000000010400788c */ /* 0x000fe4000bf45270 */
[----:B------:R-:W-:Y:S01]  /*bfe0*/  UISETP.NE.AND UP1, UPT, UR8, 0x1, UPT ;  /* 0x000000010800788c */ /* 0x000fe2000bf25270 */
[----:B------:R-:W-:Y:S01]  /*bff0*/  ULDC.64 UR4, c[0x0][0x418] ;  /* 0x0001060000047ab9 */ /* 0x000fe20000000a00 */
[----:B------:R-:W-:Y:S01]  /*c000*/  ULDC UR6, c[0x0][0x424] ;  /* 0x0001090000067ab9 */ /* 0x000fe20000000800 */
[----:B------:R-:W-:Y:S02]  /*c010*/  UISETP.NE.U32.AND UP0, UPT, UR4, URZ, UPT ;  /* 0x0000003f0400728c */ /* 0x000fe4000bf05070 */
[----:B------:R-:W-:Y:S02]  /*c020*/  UIADD3 UR9, UR41, 0x24200, URZ ;  /* 0x0002420029097890 */ /* 0x000fe4000fffe03f */
[----:B------:R-:W-:-:S02]  /*c030*/  UISETP.NE.AND.EX UP0, UPT, UR5, URZ, UPT, UP0 ;  /* 0x0000003f0500728c */ /* 0x000fc4000bf05300 */
[----:B------:R-:W-:Y:S01]  /*c040*/  @UP2 ULDC UR4, c[0x0][0xc3c] ;  /* 0x00030f0000042ab9 */ /* 0x000fe20000000800 */
[----:B------:R-:W-:Y:S01]  /*c050*/  ULDC UR40, c[0x0][0x2f0] ;  /* 0x0000bc0000287ab9 */ /* 0x000fe20000000800 */
[----:B------:R-:W-:Y:S02]  /*c060*/  UIMAD.WIDE.U32 UR4, UR50, UR4, URZ ;  /* 0x00000004320472a5 */ /* 0x000fe4000f8e003f */
[----:B------:R-:W-:Y:S01]  /*c070*/  USEL UR6, UR6, 0x1, UP0 ;  /* 0x0000000106067887 */ /* 0x000fe20008000000 */
[----:B------:R-:W-:Y:S01]  /*c080*/  @UP2 ULDC UR7, c[0x0][0xc40] ;  /* 0x0003100000072ab9 */ /* 0x000fe20000000800 */
[----:B------:R-:W-:Y:S01]  /*c090*/  ULOP3.LUT UP0, URZ, UR9, 0x1bf, URZ, 0xc0, !UPT ;  /* 0x000001bf093f7892 */ /* 0x000fe2000f80c03f */
[----:B------:R-:W-:Y:S01]  /*c0a0*/  UMOV UR45, UR50 ;  /* 0x00000032002d7c82 */ /* 0x000fe20008000000 */
[----:B------:R-:W-:Y:S02]  /*c0b0*/  UIMAD UR40, UR6, UR40, URZ ;  /* 0x00000028062872a4 */ /* 0x000fe4000f8e023f */
[----:B------:R-:W-:-:S02]  /*c0c0*/  @UP2 USHF.R.U32.HI UR45, URZ, UR7, UR5 ;  /* 0x000000073f2d2299 */ /* 0x000fc40008011605 */
[----:B------:R-:W-:Y:S01]  /*c0d0*/  PLOP3.LUT P0, PT, PT, PT, UP0, 0x80, 0x0 ;  /* 0x000000000000781c */ /* 0x000fe20003f0f008 */
[----:B------:R-:W-:Y:S01]  /*c0e0*/  @UP1 ULDC.64 UR10, c[0x0][0xc48] ;  /* 0x00031200000a1ab9 */ /* 0x000fe20000000a00 */
[----:B------:R-:W-:Y:S02]  /*c0f0*/  UIADD3 UR6, UR40, 0x9f, URZ ;  /* 0x0000009f28067890 */ /* 0x000fe4000fffe03f */
[----:B------:R-:W-:Y:S02]  /*c100*/  UIMAD.WIDE.U32 UR4, UR45, UR10, URZ ;  /* 0x0000000a2d0472a5 */ /* 0x000fe4000f8e003f */
[----:B------:R-:W-:Y:S01]  /*c110*/  UMOV UR44, UR45 ;  /* 0x0000002d002c7c82 */ /* 0x000fe20008000000 */
[----:B------:R-:W-:Y:S02]  /*c120*/  UIMAD.WIDE UR6, UR6, 0x66666667, URZ ;  /* 0x66666667060678a5 */ /* 0x000fe4000f8e023f */
[----:B------:R-:W-:Y:S02]  /*c130*/  @UP1 USHF.R.U32.HI UR44, URZ, UR11, UR5 ;  /* 0x0000000b3f2c1299 */ /* 0x000fe40008011605 */
[----:B------:R-:W-:-:S02]  /*c140*/  USHF.R.U32.HI UR39, URZ, 0x1f, UR7 ;  /* 0x0000001f3f277899 */ /* 0x000fc40008011607 */
[----:B------:R-:W-:Y:S02]  /*c150*/  UIADD3 UR36, -UR44, URZ, URZ ;  /* 0x0000003f2c247290 */ /* 0x000fe4000fffe13f */
[----:B------:R-:W-:Y:S02]  /*c160*/  ULEA.HI.SX32 UR39, UR7, UR39, 0x1a ;  /* 0x0000002707277291 */ /* 0x000fe4000f8fd23f */
        /* <DEDUP_REMOVED lines=18> */
.L_x_2937:
        /* <DEDUP_REMOVED lines=20> */
.L_x_2938:
[----:B------:R-:W-:-:S04]  /*c3d0*/  IMAD.U32 R0, RZ, RZ, UR41 ;  /* 0x00000029ff007e24 */ /* 0x000fc8000f8e00ff */
[----:B------:R-:W-:-:S05]  /*c3e0*/  VIADD R0, R0, 0x200 ;  /* 0x0000020000007836 */ /* 0x000fca0000000000 */
        /* <DEDUP_REMOVED lines=18> */
.L_x_2939:
        /* <DEDUP_REMOVED lines=18> */
.L_x_2940:
        /* <DEDUP_REMOVED lines=9> */
[----:B-1----:R-:W-:-:S05]  /*c6c0*/  IMAD.U32 R3, RZ, RZ, UR5 ;  /* 0x00000005ff037e24 */ /* 0x002fca000f8e00ff */
        /* <DEDUP_REMOVED lines=17> */
.L_x_3001:
[----:B------:R-:W-:Y:S02]  /*c7e0*/  PLOP3.LUT P2, PT, PT, PT, PT, 0x8, 0x0 ;  /* 0x000000000000781c */ /* 0x000fe40003f4e170 */
[----:B0-----:R-:W-:Y:S02]  /*c7f0*/  LOP3.LUT R0, R0, 0xfffffffd, RZ, 0xc0, !PT ;  /* 0xfffffffd00007812 */ /* 0x001fe400078ec0ff */
[----:B--2---:R-:W-:-:S09]  /*c800*/  ISETP.NE.AND P0, PT, R14, RZ, PT ;  /* 0x000000ff0e00720c */ /* 0x004fd20003f05270 */
        /* <DEDUP_REMOVED lines=8> */
.L_x_3004:
[----:B------:R-:W-:Y:S05]  /*c890*/  @!P6 BRA `(.L_x_2942) ;  /* 0x0000000400ace947 */ /* 0x000fea0003800000 */
[----:B------:R-:W-:Y:S01]  /*c8a0*/  IMAD.MOV.U32 R16, RZ, RZ, R8 ;  /* 0x000000ffff107224 */ /* 0x000fe200078e0008 */
[----:B------:R-:W-:Y:S06]  /*c8b0*/  @!P1 BRA `(.L_x_2944) ;  /* 0x0000000000449947 */ /* 0x000fec0003800000 */
[----:B------:R-:W0:Y:S01]  /*c8c0*/  LDC R7, c[0x0][0x43c] ;  /* 0x00010f00ff077b82 */ /* 0x000e220000000800 */
[----:B------:R-:W-:Y:S01]  /*c8d0*/  ULDC.64 UR4, c[0x0][0x428] ;  /* 0x00010a0000047ab9 */ /* 0x000fe20000000a00 */
[----:B0-----:R-:W-:-:S13]  /*c8e0*/  ISETP.NE.AND P0, PT, R7, 0x1, PT ;  /* 0x000000010700780c */ /* 0x001fda0003f05270 */
[----:B-1----:R-:W0:Y:S02]  /*c8f0*/  @P0 LDC.64 R4, c[0x0][0x440] ;  /* 0x00011000ff040b82 */ /* 0x002e240000000a00 */
        /* <DEDUP_REMOVED lines=13> */
.L_x_2944:
[----:B0-----:R-:W2:Y:S01]  /*c9d0*/  LDL R3, [R1] ;  /* 0x0000000001037983 */ /* 0x001ea20000100800 */
[----:B-1----:R-:W-:Y:S01]  /*c9e0*/  LEA R4, R19, UR41, 0x3 ;  /* 0x0000002913047c11 */ /* 0x002fe2000f8e18ff */
[----:B------:R-:W0:Y:S02]  /*c9f0*/  S2R R8, SR_TID.X ;  /* 0x0000000000087919 */ /* 0x000e240000002100 */
[----:B0-----:R-:W-:-:S04]  /*ca00*/  LOP3.LUT R2, R8, 0x7f, RZ, 0xc0, !PT ;  /* 0x0000007f08027812 */ /* 0x001fc800078ec0ff */
[----:B------:R-:W-:Y:S02]  /*ca10*/  ISETP.NE.AND P1, PT, R2, RZ, PT ;  /* 0x000000ff0200720c */ /* 0x000fe40003f25270 */
[----:B--2---:R-:W-:-:S04]  /*ca20*/  SHF.L.U32 R3, R3, 0x1f, RZ ;  /* 0x0000001f03037819 */ /* 0x004fc800000006ff */
[----:B------:R-:W0:Y:S02]  /*ca30*/  SYNCS.PHASECHK.TRANS64.TRYWAIT P0, [R4+URZ+0x33480], R3 ;  /* 0x03348003040075a7 */ /* 0x000e24000800017f */
[----:B0-----:R-:W-:Y:S05]  /*ca40*/  @!P0 BRA `(.L_x_2945) ;  /* 0x0000003800448947 */ /* 0x001fea0003800000 */
.L_x_3005:
        /* <DEDUP_REMOVED lines=8> */
.L_x_2946:
[----:B------:R-:W-:Y:S01]  /*cad0*/  IMAD.U32 R2, RZ, RZ, UR41 ;  /* 0x00000029ff027e24 */ /* 0x000fe2000f8e00ff */
[----:B------:R-:W-:Y:S01]  /*cae0*/  R2UR UR33, R4 ;  /* 0x00000000042172ca */ /* 0x000fe200000e0000 */
[----:B------:R-:W-:Y:S01]  /*caf0*/  IMAD R0, R0, 0xa0, RZ ;  /* 0x000000a000007824 */ /* 0x000fe200078e02ff */
[----:B-----5:R-:W-:Y:S01]  /*cb00*/  R2UR UR37, R16 ;  /* 0x00000000102572ca */ /* 0x020fe200000e0000 */
[----:B------:R-:W-:Y:S01]  /*cb10*/  IMAD R2, R19, 0x7800, R2 ;  /* 0x0000780013027824 */ /* 0x000fe200078e0202 */
[----:B------:R-:W-:Y:S02]  /*cb20*/  UIADD3 UR4, UP0, UR52, 0x470, URZ ;  /* 0x0000047034047890 */ /* 0x000fe4000ff1e03f */
[----:B------:R-:W-:Y:S01]  /*cb30*/  R2UR UR35, R0 ;  /* 0x00000000002372ca */ /* 0x000fe200000e0000 */
[----:B------:R-:W-:Y:S01]  /*cb40*/  UMOV UR6, 0x0 ;  /* 0x0000000000067882 */ /* 0x000fe20000000000 */
[----:B------:R-:W-:Y:S01]  /*cb50*/  R2UR UR8, R2 ;  /* 0x00000000020872ca */ /* 0x000fe200000e0000 */
[----:B------:R-:W-:Y:S01]  /*cb60*/  UIADD3.X UR5, URZ, UR53, URZ, UP0, !UPT ;  /* 0x000000353f057290 */ /* 0x000fe200087fe43f */
[----:B------:R-:W-:Y:S01]  /*cb70*/  UMOV UR7, 0x14f00000 ;  /* 0x14f0000000077882 */ /* 0x000fe20000000000 */
[----:B------:R-:W-:-:S02]  /*cb80*/  UMOV UR34, URZ ;  /* 0x0000003f00227c82 */ /* 0x000fc40008000000 */
[----:B------:R-:W-:Y:S01]  /*cb90*/  UIADD3 UR33, UR33, 0x33470, URZ ;  /* 0x0003347021217890 */ /* 0x000fe2000fffe03f */
[----:B------:R-:W-:Y:S01]  /*cba0*/  UMOV UR18, 0x40 ;  /* 0x0000004000127882 */ /* 0x000fe20000000000 */
[----:B------:R-:W-:Y:S01]  /*cbb0*/  UMOV UR20, UR36 ;  /* 0x0000002400147c82 */ /* 0x000fe20008000000 */
[----:B------:R-:W-:Y:S01]  /*cbc0*/  UMOV UR21, UR37 ;  /* 0x0000002500157c82 */ /* 0x000fe20008000000 */
[----:B------:R-:W-:Y:S02]  /*cbd0*/  UMOV UR10, 0x80 ;  /* 0x00000080000a7882 */ /* 0x000fe40000000000 */
[----:B------:R-:W-:Y:S01]  /*cbe0*/  UMOV UR19, UR35 ;  /* 0x0000002300137c82 */ /* 0x000fe20008000000 */
[----:B------:R-:W-:Y:S01]  /*cbf0*/  UMOV UR17, UR33 ;  /* 0x0000002100117c82 */ /* 0x000fe20008000000 */
[----:B------:R-:W-:Y:S02]  /*cc00*/  UIADD3 UR32, UR8, 0xf200, URZ ;  /* 0x0000f20008207890 */ /* 0x000fe4000fffe03f */
[----:B------:R-:W-:-:S02]  /*cc10*/  UIADD3 UR16, UR8, 0x11a00, URZ ;  /* 0x00011a0008107890 */ /* 0x000fc4000fffe03f */
[----:B------:R-:W-:Y:S01]  /*cc20*/  UIADD3 UR8, UR8, 0x14200, URZ ;  /* 0x0001420008087890 */ /* 0x000fe2000fffe03f */
[----:B------:R-:W-:Y:S01]  /*cc30*/  UMOV UR12, UR36 ;  /* 0x00000024000c7c82 */ /* 0x000fe20008000000 */
[----:B------:R-:W-:Y:S01]  /*cc40*/  UMOV UR13, UR37 ;  /* 0x00000025000d7c82 */ /* 0x000fe20008000000 */
[----:B------:R-:W-:Y:S01]  /*cc50*/  UMOV UR9, UR33 ;  /* 0x0000002100097c82 */ /* 0x000fe20008000000 */
[----:B------:R-:W-:Y:S01]  /*cc60*/  UMOV UR11, UR35 ;  /* 0x00000023000b7c82 */ /* 0x000fe20008000000 */
[----:B------:R1:W-:Y:S02]  /*cc70*/  UTMALDG.4D [UR32], [UR4], desc[UR6] ;  /* 0x00000620040075b4 */ /* 0x0003e40008019000 */
[----:B------:R1:W-:Y:S02]  /*cc80*/  UTMALDG.4D [UR16], [UR4], desc[UR6] ;  /* 0x00000610040075b4 */ /* 0x0003e40008019000 */
[----:B------:R1:W-:Y:S01]  /*cc90*/  UTMALDG.4D [UR8], [UR4], desc[UR6] ;  /* 0x00000608040075b4 */ /* 0x0003e20008019000 */
[----:B------:R-:W2:Y:S02]  /*cca0*/  SYNCS.PHASECHK.TRANS64.TRYWAIT P0, [R4+URZ+0x33440], R3 ;  /* 0x03344003040075a7 */ /* 0x000ea4000800017f */
[----:B-12---:R-:W-:Y:S05]  /*ccb0*/  @!P0 BRA `(.L_x_2947) ;  /* 0x0000003400bc8947 */ /* 0x006fea0003800000 */
.L_x_3006:
        /* <DEDUP_REMOVED lines=8> */
.L_x_2948:
        /* <DEDUP_REMOVED lines=17> */
[----:B------:R-:W-:Y:S01]  /*ce50*/  UIADD3 UR8, UR8, 0x29200, URZ ;  /* 0x0002920008087890 */ /* 0x000fe2000fffe03f */
[----:B------:R-:W-:Y:S01]  /*ce60*/  UMOV UR19, UR27 ;  /* 0x0000001b00137c82 */ /* 0x000fe20008000000 */
[----:B------:R-:W-:Y:S01]  /*ce70*/  UMOV UR21, UR29 ;  /* 0x0000001d00157c82 */ /* 0x000fe20008000000 */
[----:B------:R-:W-:Y:S01]  /*ce80*/  UMOV UR17, UR25 ;  /* 0x0000001900117c82 */ /* 0x000fe20008000000 */
[----:B------:R-:W-:Y:S01]  /*ce90*/  UMOV UR10, 0x80 ;  /* 0x00000080000a7882 */ /* 0x000fe20000000000 */
[----:B------:R-:W-:Y:S01]  /*cea0*/  UMOV UR12, UR36 ;  /* 0x00000024000c7c82 */ /* 0x000fe20008000000 */
[----:B------:R-:W-:Y:S01]  /*ceb0*/  UMOV UR11, UR27 ;  /* 0x0000001b000b7c82 */ /* 0x000fe20008000000 */
[----:B------:R-:W-:Y:S01]  /*cec0*/  UMOV UR13, UR29 ;  /* 0x0000001d000d7c82 */ /* 0x000fe20008000000 */
[----:B------:R3:W-:Y:S01]  /*ced0*/  UTMALDG.4D [UR24], [UR4], desc[UR6] ;  /* 0x00000618040075b4 */ /* 0x0007e20008019000 */
[----:B------:R-:W-:Y:S01]  /*cee0*/  UMOV UR9, UR25 ;  /* 0x0000001900097c82 */ /* 0x000fe20008000000 */
[----:B------:R3:W-:Y:S01]  /*cef0*/  UTMALDG.4D [UR16], [UR4], desc[UR6] ;  /* 0x00000610040075b4 */ /* 0x0007e20008019000 */
[----:B------:R3:W-:Y:S01]  /*cf00*/  UTMALDG.4D [UR8], [UR4], desc[UR6] ;  /* 0x00000608040075b4 */ /* 0x0007e20008019000 */
[----:B--2---:R-:W-:-:S04]  /*cf10*/  LOP3.LUT R3, R3, 0xfffffffd, RZ, 0xc0, !PT ;  /* 0xfffffffd03037812 */ /* 0x004fc800078ec0ff */
[----:B------:R-:W-:-:S05]  /*cf20*/  @P0 LOP3.LUT R3, R3, 0x2, RZ, 0xfc, !PT ;  /* 0x0000000203030812 */ /* 0x000fca00078efcff */
[----:B------:R3:W-:Y:S01]  /*cf30*/  STL [R1+0x8], R3 ;  /* 0x0000080301007387 */ /* 0x0007e20000100800 */
[----:B------:R-:W-:Y:S01]  /*cf40*/  NOP ;  /* 0x0000000000007918 */ /* 0x000fe20000000000 */
.L_x_2942:
        /* <DEDUP_REMOVED lines=10> */
[----:B-1----:R-:W-:Y:S02]  /*cff0*/  IMAD.U32 R4, RZ, RZ, UR6 ;  /* 0x00000006ff047e24 */ /* 0x002fe4000f8e00ff */
        /* <DEDUP_REMOVED lines=11> */
.L_x_2949:
[----:B------:R-:W2:Y:S01]  /*d0b0*/  S2R R2, SR_TID.X ;  /* 0x0000000000027919 */ /* 0x000ea20000002100 */
[----:B------:R-:W3:Y:S01]  /*d0c0*/  LDC R7, c[0x0][0x448] ;  /* 0x00011200ff077b82 */ /* 0x000ee20000000800 */
[----:B0-----:R-:W-:Y:S01]  /*d0d0*/  IMAD R0, RZ, RZ, -UR45 ;  /* 0x8000002dff007e24 */ /* 0x001fe2000f8e02ff */
[----:B------:R-:W-:Y:S01]  /*d0e0*/  USHF.R.S32.HI UR4, URZ, 0x1f, UR36 ;  /* 0x0000001f3f047899 */ /* 0x000fe20008011424 */
[----:B------:R-:W0:Y:S01]  /*d0f0*/  S2R R5, SR_TID.X ;  /* 0x0000000000057919 */ /* 0x000e220000002100 */
[----:B------:R-:W-:Y:S01]  /*d100*/  ULDC.64 UR8, c[0x0][0x2d8] ;  /* 0x0000b60000087ab9 */ /* 0x000fe20000000a00 */
[----:B------:R-:W-:Y:S01]  /*d110*/  USHF.R.S32.HI UR7, URZ, 0x1f, UR44 ;  /* 0x0000001f3f077899 */ /* 0x000fe2000801142c */
[----:B------:R-:W4:Y:S02]  /*d120*/  S2R R8, SR_TID.X ;  /* 0x0000000000087919 */ /* 0x000f240000002100 */
[----:B------:R-:W1:Y:S01]  /*d130*/  LDC R3, c[0x0][0xc38] ;  /* 0x00030e00ff037b82 */ /* 0x000e620000000800 */
[----:B------:R-:W-:-:S02]  /*d140*/  UIMAD UR6, UR4, UR8, URZ ;  /* 0x00000008040672a4 */ /* 0x000fc4000f8e023f */
[----:B------:R-:W-:Y:S01]  /*d150*/  UIMAD.WIDE.U32 UR4, UR36, UR8, URZ ;  /* 0x00000008240472a5 */ /* 0x000fe2000f8e003f */
[----:B------:R-:W4:Y:S01]  /*d160*/  S2R R10, SR_TID.X ;  /* 0x00000000000a7919 */ /* 0x000f220000002100 */
[----:B------:R-:W-:-:S03]  /*d170*/  UIMAD UR6, UR36, UR9, UR6 ;  /* 0x00000009240672a4 */ /* 0x000fc6000f8e0206 */
[----:B------:R-:W-:Y:S01]  /*d180*/  ULDC.64 UR8, c[0x0][0x2e0] ;  /* 0x0000b80000087ab9 */ /* 0x000fe20000000a00 */
[----:B------:R-:W-:Y:S02]  /*d190*/  UIADD3 UR5, UR5, UR6, URZ ;  /* 0x0000000605057290 */ /* 0x000fe4000fffe03f */
[----:B------:R-:W-:Y:S02]  /*d1a0*/  UIMAD UR6, UR7, UR8, URZ ;  /* 0x00000008070672a4 */ /* 0x000fe4000f8e023f */
[----:B------:R-:W-:Y:S02]  /*d1b0*/  UIMAD.WIDE.U32 UR4, UR44, UR8, UR4 ;  /* 0x000000082c0472a5 */ /* 0x000fe4000f8e0004 */
[----:B------:R-:W-:Y:S01]  /*d1c0*/  UIMAD UR6, UR44, UR9, UR6 ;  /* 0x000000092c0672a4 */ /* 0x000fe2000f8e0206 */
[----:B---3--:R-:W-:-:S03]  /*d1d0*/  ISETP.NE.AND P0, PT, R7, 0x1, PT ;  /* 0x000000010700780c */ /* 0x008fc60003f05270 */
[----:B------:R-:W-:-:S03]  /*d1e0*/  UIADD3 UR5, UR5, UR6, URZ ;  /* 0x0000000605057290 */ /* 0x000fc6000fffe03f */
[----:B------:R-:W-:Y:S01]  /*d1f0*/  ULDC.64 UR6, c[0x0][0x280] ;  /* 0x0000a00000067ab9 */ /* 0x000fe20000000a00 */
[----:B--2---:R-:W-:Y:S01]  /*d200*/  LOP3.LUT R2, R2, 0x7f, RZ, 0xc0, !PT ;  /* 0x0000007f02027812 */ /* 0x004fe200078ec0ff */
[----:B-1----:R-:W-:-:S03]  /*d210*/  IMAD R0, R3, R0, UR50 ;  /* 0x0000003203007e24 */ /* 0x002fc6000f8e0200 */
[----:B------:R-:W-:Y:S01]  /*d220*/  SHF.R.U32.HI R2, RZ, 0x2, R2 ;  /* 0x00000002ff027819 */ /* 0x000fe20000011602 */
[----:B0-----:R-:W-:Y:S01]  /*d230*/  IMAD.SHL.U32 R5, R5, 0x20, RZ ;  /* 0x0000002005057824 */ /* 0x001fe200078e00ff */
[----:B------:R-:W0:Y:S01]  /*d240*/  @P0 LDC R4, c[0x0][0x44c] ;  /* 0x00011300ff040b82 */ /* 0x000e220000000800 */
[----:B------:R-:W-:Y:S02]  /*d250*/  IMAD.SHL.U32 R0, R0, 0x80, RZ ;  /* 0x0000008000007824 */ /* 0x000fe400078e00ff */
[----:B----4-:R-:W-:Y:S01]  /*d260*/  IMAD.SHL.U32 R8, R8, 0x10, RZ ;  /* 0x0000001008087824 */ /* 0x010fe200078e00ff */
[----:B------:R-:W-:Y:S01]  /*d270*/  LOP3.LUT R5, R2, 0x60, R5, 0xf8, !PT ;  /* 0x0000006002057812 */ /* 0x000fe200078ef805 */
[----:B------:R-:W-:-:S03]  /*d280*/  IMAD.SHL.U32 R9, R10, 0x10, RZ ;  /* 0x000000100a097824 */ /* 0x000fc600078e00ff */
[----:B------:R-:W1:Y:S01]  /*d290*/  @P0 LDC R2, c[0x0][0x450] ;  /* 0x00011400ff020b82 */ /* 0x000e620000000800 */
[----:B------:R-:W-:Y:S02]  /*d2a0*/  LOP3.LUT R3, R5, R0, RZ, 0xfc, !PT ;  /* 0x0000000005037212 */ /* 0x000fe400078efcff */
[----:B------:R-:W-:Y:S02]  /*d2b0*/  LOP3.LUT R8, R8, 0x30, RZ, 0xc0, !PT ;  /* 0x0000003008087812 */ /* 0x000fe400078ec0ff */
[----:B------:R-:W-:Y:S01]  /*d2c0*/  LOP3.LUT R9, R9, 0x30, RZ, 0xc0, !PT ;  /* 0x0000003009097812 */ /* 0x000fe200078ec0ff */
[----:B------:R-:W-:Y:S01]  /*d2d0*/  IMAD.MOV.U32 R6, RZ, RZ, R3 ;  /* 0x000000ffff067224 */ /* 0x000fe200078e0003 */
[C---:B------:R-:W-:Y:S02]  /*d2e0*/  LOP3.LUT R11, R8.reuse, 0x40, RZ, 0xfc, !PT ;  /* 0x00000040080b7812 */ /* 0x040fe400078efcff */
[----:B------:R-:W-:Y:S01]  /*d2f0*/  LOP3.LUT R8, R8, 0x80, RZ, 0xfc, !PT ;  /* 0x0000008008087812 */ /* 0x000fe200078efcff */
[----:B0-----:R-:W-:-:S05]  /*d300*/  @P0 IMAD.HI.U32 R4, R3, R4, RZ ;  /* 0x0000000403040227 */ /* 0x001fca00078e00ff */
[----:B-1----:R-:W-:-:S04]  /*d310*/  @P0 SHF.R.U32.HI R6, RZ, R2, R4 ;  /* 0x00000002ff060219 */ /* 0x002fc80000011604 */
[--C-:B------:R-:W-:Y:S01]  /*d320*/  SHF.R.S32.HI R5, RZ, 0x1f, R6.reuse ;  /* 0x0000001fff057819 */ /* 0x100fe20000011406 */
[----:B------:R-:W-:-:S04]  /*d330*/  IMAD.MOV R4, RZ, RZ, -R6 ;  /* 0x000000ffff047224 */ /* 0x000fc800078e0a06 */
[----:B------:R-:W-:Y:S02]  /*d340*/  IMAD R4, R7, R4, R3 ;  /* 0x0000000407047224 */ /* 0x000fe400078e0203 */
[----:B------:R-:W0:Y:S02]  /*d350*/  LDC.64 R2, c[0x0][0x2d0] ;  /* 0x0000b400ff027b82 */ /* 0x000e240000000a00 */
        /* <DEDUP_REMOVED lines=13> */
[----:B------:R-:W-:Y:S02]  /*d430*/  ISETP.GE.AND P0, PT, R9, UR4, PT ;  /* 0x0000000409007c0c */ /* 0x000fe4000bf06270 */
[----:B------:R-:W-:Y:S01]  /*d440*/  ISETP.GE.AND P1, PT, R11, UR4, PT ;  /* 0x000000040b007c0c */ /* 0x000fe2000bf26270 */
[----:B------:R-:W-:Y:S01]  /*d450*/  UMOV UR4, 0xffffffff ;  /* 0xffffffff00047882 */ /* 0x000fe20000000000 */
[----:B------:R-:W-:-:S02]  /*d460*/  LOP3.LUT R10, R10, 0x7f, RZ, 0xc0, !PT ;  /* 0x0000007f0a0a7812 */ /* 0x000fc400078ec0ff */
[----:B------:R-:W-:Y:S02]  /*d470*/  IADD3.X R3, R3, UR7, R5, P3, !PT ;  /* 0x0000000703037c10 */ /* 0x000fe40009ffe405 */
[----:B------:R-:W-:Y:S01]  /*d480*/  SHF.R.U32.HI R10, RZ, 0x2, R10 ;  /* 0x00000002ff0a7819 */ /* 0x000fe2000001160a */
[----:B0-----:R-:W-:Y:S06]  /*d490*/  BRA.DIV UR4, `(.L_x_2950) ;  /* 0x0000002e04d87947 */ /* 0x001fec000b800000 */
[----:B------:R-:W0:Y:S01]  /*d4a0*/  SHFL.IDX PT, R6, R4, RZ, 0x1c1f ;  /* 0x001c1fff04067589 */ /* 0x000e2200000e0000 */
[----:B------:R-:W-:Y:S01]  /*d4b0*/  ULDC UR4, c[0x0][0x288] ;  /* 0x0000a20000047ab9 */ /* 0x000fe20000000800 */
[----:B------:R-:W-:Y:S02]  /*d4c0*/  IMAD.IADD R0, R10, 0x1, R0 ;  /* 0x000000010a007824 */ /* 0x000fe400078e0200 */
[----:B------:R-:W1:Y:S01]  /*d4d0*/  SHFL.IDX PT, R5, R3, RZ, 0x1c1f ;  /* 0x001c1fff03057589 */ /* 0x000e6200000e0000 */
[----:B------:R-:W-:-:S05]  /*d4e0*/  IMAD R2, R7, UR4, RZ ;  /* 0x0000000407027c24 */ /* 0x000fca000f8e02ff */
[----:B------:R-:W-:-:S13]  /*d4f0*/  ISETP.GE.AND P4, PT, R0, R2, PT ;  /* 0x000000020000720c */ /* 0x000fda0003f86270 */
[----:B0-----:R-:W-:-:S05]  /*d500*/  @!P4 IADD3 R6, P3, R9, R6, RZ ;  /* 0x000000060906c210 */ /* 0x001fca0007f7e0ff */
[----:B-1----:R-:W-:-:S04]  /*d510*/  @!P4 IMAD.X R5, RZ, RZ, R5, P3 ;  /* 0x000000ffff05c224 */ /* 0x002fc800018e0605 */
[----:B------:R-:W-:Y:S02]  /*d520*/  @!P4 IMAD.MOV.U32 R7, RZ, RZ, R5 ;  /* 0x000000ffff07c224 */ /* 0x000fe400078e0005 */
[----:B------:R-:W-:-:S03]  /*d530*/  VIADD R5, R0, 0x20 ;  /* 0x0000002000057836 */ /* 0x000fc60000000000 */
[----:B------:R-:W-:Y:S01]  /*d540*/  @!PT LDS RZ, [RZ] ;  /* 0x00000000fffff984 */ /* 0x000fe20000000800 */
[----:B-----5:R-:W-:Y:S02]  /*d550*/  @!P4 LDGSTS.E.BYPASS.LTC128B.128 [R8+0x1e200], desc[UR48][R6.64], !P0 ;  /* 0x1e2000000608cfae */ /* 0x020fe4000c101d70 */
[----:B------:R-:W-:Y:S02]  /*d560*/  ISETP.GE.AND P3, PT, R5, R2, PT ;  /* 0x000000020500720c */ /* 0x000fe40003f66270 */
[----:B------:R-:W-:Y:S04]  /*d570*/  @!P4 LDGSTS.E.BYPASS.LTC128B.128 [R8+0x20200], desc[UR48][R6.64+0x40], !P1 ;  /* 0x202000400608cfae */ /* 0x000fe8000c901d70 */
[----:B------:R0:W-:Y:S04]  /*d580*/  @!P4 LDGSTS.E.BYPASS.LTC128B.128 [R8+0x22200], desc[UR48][R6.64+0x80], !P2 ;  /* 0x222000800608cfae */ /* 0x0001e8000d101d70 */
[----:B------:R-:W-:Y:S04]  /*d590*/  SHFL.IDX PT, R5, R3, 0x1, 0x1c1f ;  /* 0x003c1f0003057f89 */ /* 0x000fe800000e0000 */
[----:B0-----:R-:W0:Y:S02]  /*d5a0*/  SHFL.IDX PT, R6, R4, 0x1, 0x1c1f ;  /* 0x003c1f0004067f89 */ /* 0x001e2400000e0000 */
[----:B0-----:R-:W-:-:S05]  /*d5b0*/  @!P3 IADD3 R6, P4, R9, R6, RZ ;  /* 0x000000060906b210 */ /* 0x001fca0007f9e0ff */
[----:B------:R-:W-:-:S04]  /*d5c0*/  @!P3 IMAD.X R5, RZ, RZ, R5, P4 ;  /* 0x000000ffff05b224 */ /* 0x000fc800020e0605 */
[----:B------:R-:W-:Y:S02]  /*d5d0*/  @!P3 IMAD.MOV.U32 R7, RZ, RZ, R5 ;  /* 0x000000ffff07b224 */ /* 0x000fe400078e0005 */
[----:B------:R-:W-:-:S03]  /*d5e0*/  VIADD R5, R0, 0x40 ;  /* 0x0000004000057836 */ /* 0x000fc60000000000 */
[----:B------:R-:W-:Y:S04]  /*d5f0*/  @!P3 LDGSTS.E.BYPASS.LTC128B.128 [R8+0x1ea00], desc[UR48][R6.64], !P0 ;  /* 0x1ea000000608bfae */ /* 0x000fe8000c101d70 */
[----:B------:R-:W-:Y:S04]  /*d600*/  @!P3 LDGSTS.E.BYPASS.LTC128B.128 [R8+0x20a00], desc[UR48][R6.64+0x40], !P1 ;  /* 0x20a000400608bfae */ /* 0x000fe8000c901d70 */
[----:B------:R0:W-:Y:S01]  /*d610*/  @!P3 LDGSTS.E.BYPASS.LTC128B.128 [R8+0x22a00], desc[UR48][R6.64+0x80], !P2 ;  /* 0x22a000800608bfae */ /* 0x0001e2000d101d70 */
[----:B------:R-:W-:-:S03]  /*d620*/  ISETP.GE.AND P3, PT, R5, R2, PT ;  /* 0x000000020500720c */ /* 0x000fc60003f66270 */
        /* <DEDUP_REMOVED lines=8> */
[----:B------:R0:W-:Y:S04]  /*d6b0*/  @!P3 LDGSTS.E.BYPASS.LTC128B.128 [R8+0x21200], desc[UR48][R6.64+0x40], !P1 ;  /* 0x212000400608bfae */ /* 0x0001e8000c901d70 */
[----:B-1----:R0:W-:Y:S02]  /*d6c0*/  @!P3 LDGSTS.E.BYPASS.LTC128B.128 [R8+0x23200], desc[UR48][R6.64+0x80], !P2 ;  /* 0x232000800608bfae */ /* 0x0021e4000d101d70 */
.L_x_3015:
        /* <DEDUP_REMOVED lines=10> */
[----:B------:R1:W-:Y:S04]  /*d770*/  LDGSTS.E.BYPASS.LTC128B.128 [R8+0x21a00], desc[UR48][R2.64+0x40], !P1 ;  /* 0x21a0004002087fae */ /* 0x0003e8000c901d70 */
[----:B------:R1:W-:Y:S02]  /*d780*/  LDGSTS.E.BYPASS.LTC128B.128 [R8+0x23a00], desc[UR48][R2.64+0x80], !P2 ;  /* 0x23a0008002087fae */ /* 0x0003e4000d101d70 */
.L_x_2952:
[----:B------:R-:W-:Y:S05]  /*d790*/  BSYNC B0 ;  /* 0x0000000000007941 */ /* 0x000fea0003800000 */
.L_x_2951:
        /* <DEDUP_REMOVED lines=8> */
[----:B------:R-:W2:Y:S02]  /*d820*/  SYNCS.PHASECHK.TRANS64.TRYWAIT P0, [UR41+0x33420], R0 ;  /* 0x03342000ff0075a7 */ /* 0x000ea40008000169 */
[----:B--2---:R-:W-:Y:S05]  /*d830*/  @!P0 BRA `(.L_x_2953) ;  /* 0x0000003000388947 */ /* 0x004fea0003800000 */
.L_x_3016:
[----:B------:R-:W-:-:S06]  /*d840*/  UISETP.GE.AND UP0, UPT, UR40, 0xa1, UPT ;  /* 0x000000a12800788c */ /* 0x000fcc000bf06270 */
[----:B------:R-:W-:-:S13]  /*d850*/  PLOP3.LUT P0, PT, PT, PT, UP0, 0x80, 0x0 ;  /* 0x000000000000781c */ /* 0x000fda0003f0f008 */
[----:B------:R-:W-:Y:S05]  /*d860*/  @!P0 BRA `(.L_x_2954) ;  /* 0x0000001400e88947 */ /* 0x000fea0003800000 */
[----:B-1----:R1:W5:Y:S01]  /*d870*/  LDL.LU R0, [R1] ;  /* 0x0000000001007983 */ /* 0x0023620000300800 */
[----:B------:R-:W-:Y:S01]  /*d880*/  UIADD3 UR4, UR39, -0x2, URZ ;  /* 0xfffffffe27047890 */ /* 0x000fe2000fffe03f */
[----:B0-----:R-:W-:-:S05]  /*d890*/  IMAD.MOV.U32 R8, RZ, RZ, R19 ;  /* 0x000000ffff087224 */ /* 0x001fca00078e0013 */
[----:B------:R-:W-:-:S07]  /*d8a0*/  IMAD.U32 R2, RZ, RZ, UR4 ;  /* 0x00000004ff027e24 */ /* 0x000fce000f8e00ff */
.L_x_2978:
[----:B------:R-:W2:Y:S01]  /*d8b0*/  LDL R4, [R1+0x8] ;  /* 0x0000080001047983 */ /* 0x000ea20000100800 */
[----:B------:R-:W-:Y:S01]  /*d8c0*/  VIADD R19, R8, 0x1 ;  /* 0x0000000108137836 */ /* 0x000fe20000000000 */
[----:B------:R-:W-:Y:S04]  /*d8d0*/  BSSY B0, `(.L_x_2955) ;  /* 0x00000a8000007945 */ /* 0x000fe80003800000 */
[----:B------:R-:W-:-:S04]  /*d8e0*/  ISETP.NE.AND P0, PT, R19, 0x2, PT ;  /* 0x000000021300780c */ /* 0x000fc80003f05270 */
[----:B------:R-:W-:Y:S02]  /*d8f0*/  SEL R3, RZ, 0x1, P0 ;  /* 0x00000001ff037807 */ /* 0x000fe40000000000 */
[----:B------:R-:W-:Y:S02]  /*d900*/  SEL R19, R19, RZ, P0 ;  /* 0x000000ff13137207 */ /* 0x000fe40000000000 */
[----:B-----5:R-:W-:-:S05]  /*d910*/  LOP3.LUT R9, R0, R3, RZ, 0x3c, !PT ;  /* 0x0000000300097212 */ /* 0x020fca00078e3cff */
        /* <DEDUP_REMOVED lines=26> */
.L_x_2957:
[----:B------:R-:W2:Y:S01]  /*dac0*/  S2R R4, SR_TID.X ;  /* 0x0000000000047919 */ /* 0x000ea20000002100 */
[----:B0-----:R-:W-:Y:S01]  /*dad0*/  LEA R6, R19, UR41, 0x3 ;  /* 0x0000002913067c11 */ /* 0x001fe2000f8e18ff */
[----:B------:R-:W-:Y:S01]  /*dae0*/  BSSY B1, `(.L_x_2958) ;  /* 0x0000006000017945 */ /* 0x000fe20003800000 */
[----:B--2---:R-:W-:Y:S02]  /*daf0*/  LOP3.LUT R5, R4, 0x7f, RZ, 0xc0, !PT ;  /* 0x0000007f04057812 */ /* 0x004fe400078ec0ff */
[----:B------:R-:W-:Y:S02]  /*db00*/  SHF.L.U32 R4, R9, 0x1f, RZ ;  /* 0x0000001f09047819 */ /* 0x000fe400000006ff */
[----:B------:R-:W-:Y:S02]  /*db10*/  ISETP.NE.AND P1, PT, R5, RZ, PT ;  /* 0x000000ff0500720c */ /* 0x000fe40003f25270 */
[----:B------:R-:W0:Y:S02]  /*db20*/  SYNCS.PHASECHK.TRANS64.TRYWAIT P0, [R6+URZ+0x33480], R4 ;  /* 0x03348004060075a7 */ /* 0x000e24000800017f */
[----:B0-----:R-:W-:Y:S09]  /*db30*/  @!P0 BRA `(.L_x_2959) ;  /* 0x0000002c00908947 */ /* 0x001ff20003800000 */
.L_x_3017:
[----:B------:R-:W-:Y:S05]  /*db40*/  BSYNC B1 ;  /* 0x0000000000017941 */ /* 0x000fea0003800000 */
.L_x_2958:
        /* <DEDUP_REMOVED lines=9> */
.L_x_2961:
[----:B------:R-:W-:Y:S05]  /*dbe0*/  BSYNC B1 ;  /* 0x0000000000017941 */ /* 0x000fea0003800000 */
.L_x_2960:
[----:B------:R-:W-:Y:S01]  /*dbf0*/  IMAD.MOV.U32 R11, RZ, RZ, RZ ;  /* 0x000000ffff0b7224 */ /* 0x000fe200078e00ff */
[----:B------:R-:W-:Y:S01]  /*dc00*/  UIADD3 UR4, UP0, UR52, 0x470, URZ ;  /* 0x0000047034047890 */ /* 0x000fe2000ff1e03f */
[----:B------:R-:W-:Y:S01]  /*dc10*/  IMAD.U32 R5, RZ, RZ, UR41 ;  /* 0x00000029ff057e24 */ /* 0x000fe2000f8e00ff */
[----:B------:R-:W-:Y:S01]  /*dc20*/  PLOP3.LUT P0, PT, PT, PT, PT, 0x80, 0x0 ;  /* 0x000000000000781c */ /* 0x000fe20003f0f070 */
[----:B------:R-:W-:Y:S01]  /*dc30*/  IMAD R3, R3, 0xa0, RZ ;  /* 0x000000a003037824 */ /* 0x000fe200078e02ff */
[----:B------:R-:W-:Y:S01]  /*dc40*/  R2UR UR10, R11 ;  /* 0x000000000b0a72ca */ /* 0x000fe200000e0000 */
[----:B------:R-:W-:Y:S01]  /*dc50*/  IMAD R7, R19, 0x7800, R5 ;  /* 0x0000780013077824 */ /* 0x000fe200078e0205 */
[----:B------:R-:W-:Y:S01]  /*dc60*/  UIADD3.X UR5, URZ, UR53, URZ, UP0, !UPT ;  /* 0x000000353f057290 */ /* 0x000fe200087fe43f */
[----:B------:R-:W-:Y:S01]  /*dc70*/  VIADD R5, R6, 0x33470 ;  /* 0x0003347006057836 */ /* 0x000fe20000000000 */
[----:B------:R-:W-:Y:S01]  /*dc80*/  UMOV UR6, 0x0 ;  /* 0x0000000000067882 */ /* 0x000fe20000000000 */
[----:B------:R-:W-:Y:S01]  /*dc90*/  VIADD R9, R7, 0xf200 ;  /* 0x0000f20007097836 */ /* 0x000fe20000000000 */
[----:B------:R-:W-:-:S09]  /*dca0*/  UMOV UR7, 0x14f00000 ;  /* 0x14f0000000077882 */ /* 0x000fd20000000000 */
.L_x_2962:
        /* <DEDUP_REMOVED lines=16> */
.L_x_2963:
        /* <DEDUP_REMOVED lines=16> */
.L_x_2964:
        /* <DEDUP_REMOVED lines=13> */
.L_x_3018:
[----:B------:R-:W-:Y:S05]  /*df80*/  BSYNC B1 ;  /* 0x0000000000017941 */ /* 0x000fea0003800000 */
.L_x_2965:
[----:B------:R-:W-:Y:S01]  /*df90*/  BSSY B1, `(.L_x_2967) ;  /* 0x000000b000017945 */ /* 0x000fe20003800000 */
[----:B0-2---:R-:W-:Y:S02]  /*dfa0*/  IMAD.MOV.U32 R4, RZ, RZ, 0x0 ;  /* 0x00000000ff047424 */ /* 0x005fe400078e00ff */
[----:B------:R-:W-:Y:S01]  /*dfb0*/  IMAD.MOV.U32 R5, RZ, RZ, 0x14f00000 ;  /* 0x14f00000ff057424 */ /* 0x000fe200078e00ff */
        /* <DEDUP_REMOVED lines=8> */
.L_x_2968:
[----:B------:R-:W-:Y:S05]  /*e040*/  BSYNC B1 ;  /* 0x0000000000017941 */ /* 0x000fea0003800000 */
.L_x_2967:
[----:B------:R-:W-:Y:S01]  /*e050*/  R2UR UR10, R11 ;  /* 0x000000000b0a72ca */ /* 0x000fe200000e0000 */
[----:B------:R-:W-:Y:S01]  /*e060*/  UIADD3 UR4, UP0, UR52, 0x370, URZ ;  /* 0x0000037034047890 */ /* 0x000fe2000ff1e03f */
[----:B------:R-:W-:Y:S01]  /*e070*/  R2UR UR6, R4 ;  /* 0x00000000040672ca */ /* 0x000fe200000e0000 */
[----:B------:R-:W-:Y:S01]  /*e080*/  VIADD R6, R6, 0x33430 ;  /* 0x0003343006067836 */ /* 0x000fe20000000000 */
[----:B------:R-:W-:Y:S01]  /*e090*/  R2UR UR7, R5 ;  /* 0x00000000050772ca */ /* 0x000fe200000e0000 */
[----:B------:R-:W-:Y:S01]  /*e0a0*/  VIADD R10, R7, 0x24200 ;  /* 0x00024200070a7836 */ /* 0x000fe20000000000 */
[----:B------:R-:W-:Y:S01]  /*e0b0*/  PLOP3.LUT P0, PT, PT, PT, PT, 0x80, 0x0 ;  /* 0x000000000000781c */ /* 0x000fe20003f0f070 */
[----:B------:R-:W-:-:S12]  /*e0c0*/  UIADD3.X UR5, URZ, UR53, URZ, UP0, !UPT ;  /* 0x000000353f057290 */ /* 0x000fd800087fe43f */
.L_x_2969:
        /* <DEDUP_REMOVED lines=15> */
.L_x_2970:
        /* <DEDUP_REMOVED lines=15> */
.L_x_2971:
        /* <DEDUP_REMOVED lines=10> */
.L_x_2956:
[----:B------:R-:W-:Y:S05]  /*e350*/  BSYNC B0 ;  /* 0x0000000000007941 */ /* 0x000fea0003800000 */
.L_x_2955:
[----:B------:R-:W-:-:S06]  /*e360*/  UISETP.NE.AND UP0, UPT, UR42, 0x3, UPT ;  /* 0x000000032a00788c */ /* 0x000fcc000bf05270 */
[----:B------:R-:W-:-:S13]  /*e370*/  PLOP3.LUT P0, PT, PT, PT, UP0, 0x80, 0x0 ;  /* 0x000000000000781c */ /* 0x000fda0003f0f008 */
[----:B------:R-:W-:Y:S05]  /*e380*/  @!P0 BRA `(.L_x_2972) ;  /* 0x0000000000048947 */ /* 0x000fea0003800000 */
[----:B------:R-:W-:Y:S01]  /*e390*/  BPT.TRAP 0x1 ;  /* 0x000000040000795c */ /* 0x000fe20000300000 */
.L_x_2972:
[----:B------:R-:W-:Y:S01]  /*e3a0*/  IMAD.U32 R3, RZ, RZ, UR47 ;  /* 0x0000002fff037e24 */ /* 0x000fe2000f8e00ff */
[----:B------:R-:W-:Y:S01]  /*e3b0*/  LOP3.LUT R4, R0, 0x1, RZ, 0x3c, !PT ;  /* 0x0000000100047812 */ /* 0x000fe200078e3cff */
[----:B------:R-:W-:Y:S03]  /*e3c0*/  BSSY B0, `(.L_x_2973) ;  /* 0x0000006000007945 */ /* 0x000fe60003800000 */
[----:B------:R-:W-:Y:S02]  /*e3d0*/  ISETP.NE.AND P1, PT, R3, 0x3, PT ;  /* 0x000000030300780c */ /* 0x000fe40003f25270 */
[----:B------:R-:W-:Y:S02]  /*e3e0*/  SHF.L.U32 R4, R4, 0x1f, RZ ;  /* 0x0000001f04047819 */ /* 0x000fe400000006ff */
[----:B------:R-:W-:-:S04]  /*e3f0*/  LEA R3, R8, UR41, 0x3 ;  /* 0x0000002908037c11 */ /* 0x000fc8000f8e18ff */
[----:B------:R-:W0:Y:S02]  /*e400*/  SYNCS.PHASECHK.TRANS64.TRYWAIT P0, [R3+URZ+0x33470], R4 ;  /* 0x03347004030075a7 */ /* 0x000e24000800017f */
[----:B0-----:R-:W-:Y:S05]  /*e410*/  @!P0 BRA `(.L_x_2974) ;  /* 0x0000002400808947 */ /* 0x001fea0003800000 */
.L_x_3019:
[----:B------:R-:W-:Y:S05]  /*e420*/  BSYNC B0 ;  /* 0x0000000000007941 */ /* 0x000fea0003800000 */
.L_x_2973:
[----:B------:R-:W-:Y:S05]  /*e430*/  @!P1 BRA `(.L_x_2975) ;  /* 0x0000000000049947 */ /* 0x000fea0003800000 */
[----:B------:R-:W-:Y:S01]  /*e440*/  BPT.TRAP 0x1 ;  /* 0x000000040000795c */ /* 0x000fe20000300000 */
.L_x_2975:
[----:B0-----:R-:W-:Y:S01]  /*e450*/  SHF.L.U32 R4, R0, 0x1f, RZ ;  /* 0x0000001f00047819 */ /* 0x001fe200000006ff */
[----:B------:R-:W-:-:S03]  /*e460*/  IMAD R0, R8, 0x7800, RZ ;  /* 0x0000780008007824 */ /* 0x000fc600078e02ff */
[----:B------:R-:W0:Y:S02]  /*e470*/  SYNCS.PHASECHK.TRANS64.TRYWAIT P0, [R3+URZ+0x33460], R4 ;  /* 0x03346004030075a7 */ /* 0x000e24000800017f */
[----:B0-----:R-:W-:Y:S05]  /*e480*/  @!P0 BRA `(.L_x_2976) ;  /* 0x0000002400788947 */ /* 0x001fea0003800000 */
.L_x_3020:
[C---:B0-----:R-:W-:Y:S01]  /*e490*/  LOP3.LUT R4, R0.reuse, R18, RZ, 0xfc, !PT ;  /* 0x0000001200047212 */ /* 0x041fe200078efcff */
[----:B------:R-:W-:Y:S05]  /*e4a0*/  WARPSYNC.ALL ;  /* 0x0000000000007948 */ /* 0x000fea0003800000 */
[----:B------:R-:W0:Y:S01]  /*e4b0*/  LDSM.16.MT88.4 R4, [R4+UR41+0xf200] ;  /* 0x00f200290404783b */ /* 0x000e220008004200 */
[----:B------:R-:W-:Y:S02]  /*e4c0*/  IMAD.U32 R15, RZ, RZ, UR41 ;  /* 0x00000029ff0f7e24 */ /* 0x000fe4000f8e00ff */
[----:B------:R-:W-:Y:S02]  /*e4d0*/  VIADD R14, R0, 0x2800 ;  /* 0x00002800000e7836 */ /* 0x000fe40000000000 */
[----:B------:R-:W-:-:S02]  /*e4e0*/  VIADD R15, R15, 0x200 ;  /* 0x000002000f0f7836 */ /* 0x000fc40000000000 */
[C---:B------:R-:W-:Y:S02]  /*e4f0*/  VIADD R12, R0.reuse, 0x800 ;  /* 0x00000800000c7836 */ /* 0x040fe40000000000 */
[C---:B------:R-:W-:Y:S02]  /*e500*/  VIADD R13, R0.reuse, 0x5000 ;  /* 0x00005000000d7836 */ /* 0x040fe40000000000 */
[C---:B------:R-:W-:Y:S02]  /*e510*/  VIADD R21, R0.reuse, 0x2000 ;  /* 0x0000200000157836 */ /* 0x040fe40000000000 */
[----:B------:R-:W-:Y:S01]  /*e520*/  VIADD R20, R0, 0x5800 ;  /* 0x0000580000147836 */ /* 0x000fe20000000000 */
[C-C-:B0-----:R-:W-:Y:S02]  /*e530*/  PRMT R8, R4.reuse, 0x6420, R5.reuse ;  /* 0x0000642004087816 */ /* 0x141fe40000000005 */
[----:B------:R-:W-:Y:S02]  /*e540*/  PRMT R9, R4, 0x7531, R5 ;  /* 0x0000753104097816 */ /* 0x000fe40000000005 */
[----:B------:R-:W-:-:S02]  /*e550*/  LOP3.LUT R4, R0, R17, RZ, 0xfc, !PT ;  /* 0x0000001100047212 */ /* 0x000fc400078efcff */
[C-C-:B------:R-:W-:Y:S02]  /*e560*/  PRMT R10, R6.reuse, 0x6420, R7.reuse ;  /* 0x00006420060a7816 */ /* 0x140fe40000000007 */
[----:B------:R-:W-:Y:S01]  /*e570*/  PRMT R11, R6, 0x7531, R7 ;  /* 0x00007531060b7816 */ /* 0x000fe20000000007 */
[----:B------:R-:W-:-:S05]  /*e580*/  IMAD.IADD R4, R15, 0x1, R4 ;  /* 0x000000010f047824 */ /* 0x000fca00078e0204 */
[----:B------:R0:W-:Y:S02]  /*e590*/  STSM.16.M88.4 [R4], R8 ;  /* 0x0000000804007844 */ /* 0x0001e40000000200 */
[C---:B0-----:R-:W-:Y:S02]  /*e5a0*/  LOP3.LUT R4, R14.reuse, R18, RZ, 0xfc, !PT ;  /* 0x000000120e047212 */ /* 0x041fe400078efcff */
[----:B------:R-:W-:-:S04]  /*e5b0*/  LOP3.LUT R14, R14, R17, RZ, 0xfc, !PT ;  /* 0x000000110e0e7212 */ /* 0x000fc800078efcff */
[----:B------:R-:W0:Y:S02]  /*e5c0*/  LDSM.16.MT88.4 R4, [R4+UR41+0xf200] ;  /* 0x00f200290404783b */ /* 0x000e240008004200 */
[C-C-:B0-----:R-:W-:Y:S02]  /*e5d0*/  PRMT R8, R4.reuse, 0x6420, R5.reuse ;  /* 0x0000642004087816 */ /* 0x141fe40000000005 */
[----:B------:R-:W-:Y:S02]  /*e5e0*/  PRMT R9, R4, 0x7531, R5 ;  /* 0x0000753104097816 */ /* 0x000fe40000000005 */
[----:B------:R-:W-:Y:S02]  /*e5f0*/  LOP3.LUT R4, R12, R17, RZ, 0xfc, !PT ;  /* 0x000000110c047212 */ /* 0x000fe400078efcff */
[C-C-:B------:R-:W-:Y:S02]  /*e600*/  PRMT R10, R6.reuse, 0x6420, R7.reuse ;  /* 0x00006420060a7816 */ /* 0x140fe40000000007 */
[----:B------:R-:W-:Y:S01]  /*e610*/  PRMT R11, R6, 0x7531, R7 ;  /* 0x00007531060b7816 */ /* 0x000fe20000000007 */
[----:B------:R-:W-:-:S05]  /*e620*/  IMAD.IADD R4, R15, 0x1, R4 ;  /* 0x000000010f047824 */ /* 0x000fca00078e0204 */
[----:B------:R0:W-:Y:S02]  /*e630*/  STSM.16.M88.4 [R4], R8 ;  /* 0x0000000804007844 */ /* 0x0001e40000000200 */
[----:B0-----:R-:W-:Y:S01]  /*e640*/  LOP3.LUT R4, R13, R18, RZ, 0xfc, !PT ;  /* 0x000000120d047212 */ /* 0x001fe200078efcff */
[----:B------:R-:W-:-:S05]  /*e650*/  VIADD R13, R0, 0x1000 ;  /* 0x00001000000d7836 */ /* 0x000fca0000000000 */
[----:B------:R-:W0:Y:S02]  /*e660*/  LDSM.16.MT88.4 R4, [R4+UR41+0xf200] ;  /* 0x00f200290404783b */ /* 0x000e240008004200 */
[C-C-:B0-----:R-:W-:Y:S02]  /*e670*/  PRMT R8, R4.reuse, 0x6420, R5.reuse ;  /* 0x0000642004087816 */ /* 0x141fe40000000005 */
[----:B------:R-:W-:Y:S02]  /*e680*/  PRMT R9, R4, 0x7531, R5 ;  /* 0x0000753104097816 */ /* 0x000fe40000000005 */
[----:B------:R-:W-:Y:S02]  /*e690*/  LOP3.LUT R4, R13, R17, RZ, 0xfc, !PT ;  /* 0x000000110d047212 */ /* 0x000fe400078efcff */
[C-C-:B------:R-:W-:Y:S02]  /*e6a0*/  PRMT R10, R6.reuse, 0x6420, R7.reuse ;  /* 0x00006420060a7816 */ /* 0x140fe40000000007 */
[----:B------:R-:W-:Y:S01]  /*e6b0*/  PRMT R11, R6, 0x7531, R7 ;  /* 0x00007531060b7816 */ /* 0x000fe20000000007 */
[----:B------:R-:W-:-:S02]  /*e6c0*/  IMAD.IADD R4, R15, 0x1, R4 ;  /* 0x000000010f047824 */ /* 0x000fc400078e0204 */
[----:B------:R-:W-:-:S03]  /*e6d0*/  VIADD R15, R0, 0x1800 ;  /* 0x00001800000f7836 */ /* 0x000fc60000000000 */
[----:B------:R0:W-:Y:S02]  /*e6e0*/  STSM.16.M88.4 [R4], R8 ;  /* 0x0000000804007844 */ /* 0x0001e40000000200 */
[----:B0-----:R-:W-:Y:S01]  /*e6f0*/  LOP3.LUT R4, R12, R18, RZ, 0xfc, !PT ;  /* 0x000000120c047212 */ /* 0x001fe200078efcff */
[----:B------:R-:W-:-:S04]  /*e700*/  IMAD.U32 R12, RZ, RZ, UR41 ;  /* 0x00000029ff0c7e24 */ /* 0x000fc8000f8e00ff */
[----:B------:R-:W-:Y:S01]  /*e710*/  VIADD R12, R12, 0x200 ;  /* 0x000002000c0c7836 */ /* 0x000fe20000000000 */
        /* <DEDUP_REMOVED lines=9> */
[C---:B0-----:R-:W-:Y:S02]  /*e7b0*/  LOP3.LUT R4, R12.reuse, R18, RZ, 0xfc, !PT ;  /* 0x000000120c047212 */ /* 0x041fe400078efcff */
[----:B------:R-:W-:-:S04]  /*e7c0*/  LOP3.LUT R12, R12, R17, RZ, 0xfc, !PT ;  /* 0x000000110c0c7212 */ /* 0x000fc800078efcff */
[----:B------:R-:W0:Y:S02]  /*e7d0*/  LDSM.16.MT88.4 R4, [R4+UR41+0xf200] ;  /* 0x00f200290404783b */ /* 0x000e240008004200 */
[C-C-:B0-----:R-:W-:Y:S02]  /*e7e0*/  PRMT R8, R4.reuse, 0x6420, R5.reuse ;  /* 0x0000642004087816 */ /* 0x141fe40000000005 */
[----:B------:R-:W-:Y:S01]  /*e7f0*/  PRMT R9, R4, 0x7531, R5 ;  /* 0x0000753104097816 */ /* 0x000fe20000000005 */
[----:B------:R-:W-:Y:S01]  /*e800*/  IMAD.U32 R5, RZ, RZ, UR41 ;  /* 0x00000029ff057e24 */ /* 0x000fe2000f8e00ff */
[----:B------:R-:W-:Y:S02]  /*e810*/  LOP3.LUT R4, R21, R17, RZ, 0xfc, !PT ;  /* 0x0000001115047212 */ /* 0x000fe400078efcff */
[C-C-:B------:R-:W-:Y:S01]  /*e820*/  PRMT R10, R6.reuse, 0x6420, R7.reuse ;  /* 0x00006420060a7816 */ /* 0x140fe20000000007 */
[----:B------:R-:W-:Y:S01]  /*e830*/  VIADD R5, R5, 0x200 ;  /* 0x0000020005057836 */ /* 0x000fe20000000000 */
[----:B------:R-:W-:-:S03]  /*e840*/  PRMT R11, R6, 0x7531, R7 ;  /* 0x00007531060b7816 */ /* 0x000fc60000000007 */
[----:B------:R-:W-:-:S05]  /*e850*/  IMAD.IADD R4, R5, 0x1, R4 ;  /* 0x0000000105047824 */ /* 0x000fca00078e0204 */
[----:B------:R0:W-:Y:S02]  /*e860*/  STSM.16.M88.4 [R4], R8 ;  /* 0x0000000804007844 */ /* 0x0001e40000000200 */
[C---:B0-----:R-:W-:Y:S02]  /*e870*/  LOP3.LUT R4, R20.reuse, R18, RZ, 0xfc, !PT ;  /* 0x0000001214047212 */ /* 0x041fe400078efcff */
[----:B------:R-:W-:-:S04]  /*e880*/  LOP3.LUT R20, R20, R17, RZ, 0xfc, !PT ;  /* 0x0000001114147212 */ /* 0x000fc800078efcff */
[----:B------:R-:W0:Y:S02]  /*e890*/  LDSM.16.MT88.4 R4, [R4+UR41+0xf200] ;  /* 0x00f200290404783b */ /* 0x000e240008004200 */
[C-C-:B0-----:R-:W-:Y:S02]  /*e8a0*/  PRMT R8, R4.reuse, 0x6420, R5.reuse ;  /* 0x0000642004087816 */ /* 0x141fe40000000005 */
[----:B------:R-:W-:Y:S01]  /*e8b0*/  PRMT R9, R4, 0x7531, R5 ;  /* 0x0000753104097816 */ /* 0x000fe20000000005 */
[----:B------:R-:W-:Y:S01]  /*e8c0*/  IMAD.U32 R5, RZ, RZ, UR41 ;  /* 0x00000029ff057e24 */ /* 0x000fe2000f8e00ff */
[C-C-:B------:R-:W-:Y:S02]  /*e8d0*/  PRMT R10, R6.reuse, 0x6420, R7.reuse ;  /* 0x00006420060a7816 */ /* 0x140fe40000000007 */
[----:B------:R-:W-:Y:S01]  /*e8e0*/  PRMT R11, R6, 0x7531, R7 ;  /* 0x00007531060b7816 */ /* 0x000fe20000000007 */
[----:B------:R-:W-:Y:S01]  /*e8f0*/  VIADD R5, R5, 0x200 ;  /* 0x0000020005057836 */ /* 0x000fe20000000000 */
[----:B------:R-:W-:Y:S01]  /*e900*/  LOP3.LUT R4, R13, R18, RZ, 0xfc, !PT ;  /* 0x000000120d047212 */ /* 0x000fe200078efcff */
[----:B------:R-:W-:-:S02]  /*e910*/  IMAD.U32 R13, RZ, RZ, UR41 ;  /* 0x00000029ff0d7e24 */ /* 0x000fc4000f8e00ff */
[----:B------:R-:W-:Y:S02]  /*e920*/  IMAD.IADD R14, R5, 0x1, R14 ;  /* 0x00000001050e7824 */ /* 0x000fe400078e020e */
[----:B------:R-:W-:-:S03]  /*e930*/  VIADD R13, R13, 0x200 ;  /* 0x000002000d0d7836 */ /* 0x000fc60000000000 */
[----:B------:R0:W-:Y:S01]  /*e940*/  STSM.16.M88.4 [R14], R8 ;  /* 0x000000080e007844 */ /* 0x0001e20000000200 */
[----:B------:R-:W-:-:S03]  /*e950*/  IMAD.IADD R12, R13, 0x1, R12 ;  /* 0x000000010d0c7824 */ /* 0x000fc600078e020c */
[----:B------:R-:W2:Y:S01]  /*e960*/  LDSM.16.MT88.4 R4, [R4+UR41+0xf200] ;  /* 0x00f200290404783b */ /* 0x000ea20008004200 */
[----:B0-----:R-:W-:Y:S01]  /*e970*/  VIADD R14, R0, 0x6000 ;  /* 0x00006000000e7836 */ /* 0x001fe20000000000 */
[C-C-:B--2---:R-:W-:Y:S02]  /*e980*/  PRMT R8, R4.reuse, 0x6420, R5.reuse ;  /* 0x0000642004087816 */ /* 0x144fe40000000005 */
[----:B------:R-:W-:Y:S02]  /*e990*/  PRMT R9, R4, 0x7531, R5 ;  /* 0x0000753104097816 */ /* 0x000fe40000000005 */
[C-C-:B------:R-:W-:Y:S02]  /*e9a0*/  PRMT R10, R6.reuse, 0x6420, R7.reuse ;  /* 0x00006420060a7816 */ /* 0x140fe40000000007 */
[----:B------:R-:W-:-:S05]  /*e9b0*/  PRMT R11, R6, 0x7531, R7 ;  /* 0x00007531060b7816 */ /* 0x000fca0000000007 */
[----:B------:R0:W-:Y:S02]  /*e9c0*/  STSM.16.M88.4 [R12], R8 ;  /* 0x000000080c007844 */ /* 0x0001e40000000200 */
[C---:B0-----:R-:W-:Y:S02]  /*e9d0*/  VIADD R10, R0.reuse, 0x3800 ;  /* 0x00003800000a7836 */ /* 0x041fe40000000000 */
[----:B------:R-:W-:-:S03]  /*e9e0*/  VIADD R12, R0, 0x4000 ;  /* 0x00004000000c7836 */ /* 0x000fc60000000000 */
[----:B------:R-:W-:-:S06]  /*e9f0*/  LOP3.LUT R4, R10, R18, RZ, 0xfc, !PT ;  /* 0x000000120a047212 */ /* 0x000fcc00078efcff */
        /* <DEDUP_REMOVED lines=22> */
[----:B------:R-:W0:Y:S03]  /*eb60*/  LDSM.16.MT88.4 R4, [R4+UR41+0xf200] ;  /* 0x00f200290404783b */ /* 0x000e260008004200 */
[C---:B------:R-:W-:Y:S02]  /*eb70*/  IMAD.IADD R20, R15.reuse, 0x1, R20 ;  /* 0x000000010f147824 */ /* 0x040fe400078e0214 */
[----:B------:R-:W-:Y:S01]  /*eb80*/  IMAD.IADD R14, R15, 0x1, R14 ;  /* 0x000000010f0e7824 */ /* 0x000fe200078e020e */
[C-C-:B0-----:R-:W-:Y:S02]  /*eb90*/  PRMT R8, R4.reuse, 0x6420, R5.reuse ;  /* 0x0000642004087816 */ /* 0x141fe40000000005 */
[----:B------:R-:W-:Y:S02]  /*eba0*/  PRMT R9, R4, 0x7531, R5 ;  /* 0x0000753104097816 */ /* 0x000fe40000000005 */
[----:B------:R-:W-:-:S02]  /*ebb0*/  LOP3.LUT R4, R13, R17, RZ, 0xfc, !PT ;  /* 0x000000110d047212 */ /* 0x000fc400078efcff */
[C-C-:B------:R-:W-:Y:S02]  /*ebc0*/  PRMT R10, R6.reuse, 0x6420, R7.reuse ;  /* 0x00006420060a7816 */ /* 0x140fe40000000007 */
[----:B------:R-:W-:Y:S01]  /*ebd0*/  PRMT R11, R6, 0x7531, R7 ;  /* 0x00007531060b7816 */ /* 0x000fe20000000007 */
[----:B------:R-:W-:-:S05]  /*ebe0*/  IMAD.IADD R4, R15, 0x1, R4 ;  /* 0x000000010f047824 */ /* 0x000fca00078e0204 */
[----:B------:R0:W-:Y:S02]  /*ebf0*/  STSM.16.M88.4 [R4], R8 ;  /* 0x0000000804007844 */ /* 0x0001e40000000200 */
[----:B0-----:R-:W-:Y:S01]  /*ec00*/  LOP3.LUT R4, R12, R18, RZ, 0xfc, !PT ;  /* 0x000000120c047212 */ /* 0x001fe200078efcff */
[C---:B------:R-:W-:Y:S02]  /*ec10*/  VIADD R11, R0.reuse, 0x5000 ;  /* 0x00005000000b7836 */ /* 0x040fe40000000000 */
[C---:B------:R-:W-:Y:S02]  /*ec20*/  VIADD R12, R0.reuse, 0x6800 ;  /* 0x00006800000c7836 */ /* 0x040fe40000000000 */
[----:B------:R-:W-:Y:S01]  /*ec30*/  VIADD R0, R0, 0x7000 ;  /* 0x0000700000007836 */ /* 0x000fe20000000000 */
[----:B------:R-:W0:Y:S02]  /*ec40*/  LDSM.16.MT88.4 R4, [R4+UR41+0xf200] ;  /* 0x00f200290404783b */ /* 0x000e240008004200 */
[----:B0-----:R-:W-:-:S02]  /*ec50*/  PRMT R8, R4, 0x6420, R5 ;  /* 0x0000642004087816 */ /* 0x001fc40000000005 */
        /* <DEDUP_REMOVED lines=8> */
[----:B------:R-:W0:Y:S01]  /*ece0*/  LDSM.16.MT88.4 R4, [R4+UR41+0xf200] ;  /* 0x00f200290404783b */ /* 0x000e220008004200 */
[----:B------:R-:W-:Y:S01]  /*ecf0*/  IMAD.IADD R12, R15, 0x1, R12 ;  /* 0x000000010f0c7824 */ /* 0x000fe200078e020c */
[C-C-:B0-----:R-:W-:Y:S02]  /*ed00*/  PRMT R8, R4.reuse, 0x6420, R5.reuse ;  /* 0x0000642004087816 */ /* 0x141fe40000000005 */
[----:B------:R-:W-:Y:S02]  /*ed10*/  PRMT R9, R4, 0x7531, R5 ;  /* 0x0000753104097816 */ /* 0x000fe40000000005 */
[C-C-:B------:R-:W-:Y:S02]  /*ed20*/  PRMT R10, R6.reuse, 0x6420, R7.reuse ;  /* 0x00006420060a7816 */ /* 0x140fe40000000007 */
[----:B------:R-:W-:Y:S02]  /*ed30*/  PRMT R11, R6, 0x7531, R7 ;  /* 0x00007531060b7816 */ /* 0x000fe40000000007 */
[----:B------:R-:W-:-:S03]  /*ed40*/  LOP3.LUT R4, R21, R18, RZ, 0xfc, !PT ;  /* 0x0000001215047212 */ /* 0x000fc600078efcff */
[----:B------:R-:W-:Y:S04]  /*ed50*/  STSM.16.M88.4 [R20], R8 ;  /* 0x0000000814007844 */ /* 0x000fe80000000200 */
[----:B------:R-:W0:Y:S02]  /*ed60*/  LDSM.16.MT88.4 R4, [R4+UR41+0xf200] ;  /* 0x00f200290404783b */ /* 0x000e240008004200 */
[C-C-:B0-----:R-:W-:Y:S02]  /*ed70*/  PRMT R8, R4.reuse, 0x6420, R5.reuse ;  /* 0x0000642004087816 */ /* 0x141fe40000000005 */
[----:B------:R-:W-:Y:S02]  /*ed80*/  PRMT R9, R4, 0x7531, R5 ;  /* 0x0000753104097816 */ /* 0x000fe40000000005 */
[----:B------:R-:W-:-:S02]  /*ed90*/  PRMT R10, R6, 0x6420, R7 ;  /* 0x00006420060a7816 */ /* 0x000fc40000000007 */
        /* <DEDUP_REMOVED lines=8> */
[C---:B------:R-:W-:Y:S02]  /*ee20*/  LOP3.LUT R4, R0.reuse, R18, RZ, 0xfc, !PT ;  /* 0x0000001200047212 */ /* 0x040fe400078efcff */
[----:B------:R-:W-:Y:S01]  /*ee30*/  LOP3.LUT R0, R0, R17, RZ, 0xfc, !PT ;  /* 0x0000001100007212 */ /* 0x000fe200078efcff */
[----:B------:R-:W-:Y:S04]  /*ee40*/  STSM.16.M88.4 [R12], R8 ;  /* 0x000000080c007844 */ /* 0x000fe80000000200 */
[----:B------:R-:W0:Y:S01]  /*ee50*/  LDSM.16.MT88.4 R4, [R4+UR41+0xf200] ;  /* 0x00f200290404783b */ /* 0x000e220008004200 */
[----:B------:R-:W-:Y:S01]  /*ee60*/  IMAD.IADD R0, R15, 0x1, R0 ;  /* 0x000000010f007824 */ /* 0x000fe200078e0200 */
[----:B0-----:R-:W-:-:S02]  /*ee70*/  PRMT R8, R4, 0x6420, R5 ;  /* 0x0000642004087816 */ /* 0x001fc40000000005 */
[----:B------:R-:W-:Y:S02]  /*ee80*/  PRMT R9, R4, 0x7531, R5 ;  /* 0x0000753104097816 */ /* 0x000fe40000000005 */
[C-C-:B------:R-:W-:Y:S02]  /*ee90*/  PRMT R10, R6.reuse, 0x6420, R7.reuse ;  /* 0x00006420060a7816 */ /* 0x140fe40000000007 */
[----:B------:R-:W-:-:S05]  /*eea0*/  PRMT R11, R6, 0x7531, R7 ;  /* 0x00007531060b7816 */ /* 0x000fca0000000007 */
[----:B------:R0:W-:Y:S01]  /*eeb0*/  STSM.16.M88.4 [R0], R8 ;  /* 0x0000000800007844 */ /* 0x0001e20000000200 */
        /* <DEDUP_REMOVED lines=8> */
.L_x_2977:
[----:B0-----:R-:W0:Y:S01]  /*ef40*/  S2R R0, SR_TID.X ;  /* 0x0000000000007919 */ /* 0x001e220000002100 */
[----:B--2---:R2:W-:Y:S01]  /*ef50*/  SYNCS.ARRIVE.TRANS64.A1T0 RZ, [R3+URZ+0x33450], RZ ;  /* 0x033450ff03ff79a7 */ /* 0x0045e2000810003f */
[----:B0-----:R-:W-:Y:S01]  /*ef60*/  LOP3.LUT R0, R0, 0x7f, RZ, 0xc0, !PT ;  /* 0x0000007f00007812 */ /* 0x001fe200078ec0ff */
[----:B------:R-:W-:Y:S03]  /*ef70*/  BAR.SYNC.DEFER_BLOCKING 0x2, 0x80 ;  /* 0x0082000000007b1d */ /* 0x000fe60000010000 */
[----:B------:R-:W-:-:S03]  /*ef80*/  ISETP.NE.AND P0, PT, R0, RZ, PT ;  /* 0x000000ff0000720c */ /* 0x000fc60003f05270 */
[----:B------:R3:W5:Y:S10]  /*ef90*/  LDL R0, [R1] ;  /* 0x0000000001007983 */ /* 0x0007740000100800 */
[----:B--2---:R-:W-:-:S05]  /*efa0*/  @!P0 VIADD R3, R3, 0x33480 ;  /* 0x0003348003038836 */ /* 0x004fca0000000000 */
[----:B------:R-:W-:-:S04]  /*efb0*/  @!P0 PRMT R3, RZ, 0x654, R3 ;  /* 0x00000654ff038816 */ /* 0x000fc80000000003 */
[----:B------:R3:W-:Y:S01]  /*efc0*/  @!P0 SYNCS.ARRIVE.TRANS64.RED.A1T0 RZ, [R3+URZ], RZ ;  /* 0x000000ff03ff89a7 */ /* 0x0007e2000810043f */
[C---:B------:R-:W-:Y:S01]  /*efd0*/  ISETP.GT.AND P0, PT, R2.reuse, RZ, PT ;  /* 0x000000ff0200720c */ /* 0x040fe20003f04270 */
[----:B------:R-:W-:Y:S02]  /*efe0*/  VIADD R2, R2, 0xffffffff ;  /* 0xffffffff02027836 */ /* 0x000fe40000000000 */
[----:B------:R-:W-:-:S10]  /*eff0*/  IMAD.MOV.U32 R8, RZ, RZ, R19 ;  /* 0x000000ffff087224 */ /* 0x000fd400078e0013 */
[----:B---3--:R-:W-:Y:S05]  /*f000*/  @P0 BRA `(.L_x_2978) ;  /* 0xffffffe800280947 */ /* 0x008fea000383ffff */
.L_x_2954:
[----:B------:R-:W-:-:S06]  /*f010*/  UISETP.NE.AND UP0, UPT, UR42, 0x3, UPT ;  /* 0x000000032a00788c */ /* 0x000fcc000bf05270 */
[----:B------:R-:W-:-:S13]  /*f020*/  PLOP3.LUT P0, PT, PT, PT, UP0, 0x80, 0x0 ;  /* 0x000000000000781c */ /* 0x000fda0003f0f008 */
[----:B------:R-:W-:Y:S05]  /*f030*/  @!P0 BRA `(.L_x_2979) ;  /* 0x0000000000048947 */ /* 0x000fea0003800000 */
[----:B------:R-:W-:Y:S01]  /*f040*/  BPT.TRAP 0x1 ;  /* 0x000000040000795c */ /* 0x000fe20000300000 */
.L_x_2979:
[----:B-1---5:R-:W2:Y:S01]  /*f050*/  LDL R0, [R1] ;  /* 0x0000000001007983 */ /* 0x022ea20000100800 */
[----:B------:R-:W-:Y:S01]  /*f060*/  IMAD.U32 R2, RZ, RZ, UR47 ;  /* 0x0000002fff027e24 */ /* 0x000fe2000f8e00ff */
[----:B------:R-:W-:Y:S04]  /*f070*/  BSSY B0, `(.L_x_2980) ;  /* 0x0000007000007945 */ /* 0x000fe80003800000 */
[----:B------:R-:W-:Y:S02]  /*f080*/  ISETP.NE.AND P1, PT, R2, 0x3, PT ;  /* 0x000000030200780c */ /* 0x000fe40003f25270 */
[----:B--2---:R-:W-:Y:S02]  /*f090*/  LOP3.LUT R3, R0, 0x1, RZ, 0x3c, !PT ;  /* 0x0000000100037812 */ /* 0x004fe400078e3cff */
[----:B------:R-:W-:-:S02]  /*f0a0*/  LEA R0, R19, UR41, 0x3 ;  /* 0x0000002913007c11 */ /* 0x000fc4000f8e18ff */
[----:B------:R-:W-:-:S04]  /*f0b0*/  SHF.L.U32 R3, R3, 0x1f, RZ ;  /* 0x0000001f03037819 */ /* 0x000fc800000006ff */
[----:B------:R-:W1:Y:S02]  /*f0c0*/  SYNCS.PHASECHK.TRANS64.TRYWAIT P0, [R0+URZ+0x33470], R3 ;  /* 0x03347003000075a7 */ /* 0x000e64000800017f */
[----:B-1----:R-:W-:Y:S05]  /*f0d0*/  @!P0 BRA `(.L_x_2981) ;  /* 0x0000001800788947 */ /* 0x002fea0003800000 */
.L_x_3021:
[----:B------:R-:W-:Y:S05]  /*f0e0*/  BSYNC B0 ;  /* 0x0000000000007941 */ /* 0x000fea0003800000 */
.L_x_2980:
[----:B------:R-:W-:Y:S05]  /*f0f0*/  @!P1 BRA `(.L_x_2982) ;  /* 0x0000000000049947 */ /* 0x000fea0003800000 */
[----:B------:R-:W-:Y:S01]  /*f100*/  BPT.TRAP 0x1 ;  /* 0x000000040000795c */ /* 0x000fe20000300000 */
.L_x_2982:
[----:B------:R-:W1:Y:S02]  /*f110*/  LDL R2, [R1] ;  /* 0x0000000001027983 */ /* 0x000e640000100800 */
[----:B-1----:R-:W-:-:S04]  /*f120*/  SHF.L.U32 R3, R2, 0x1f, RZ ;  /* 0x0000001f02037819 */ /* 0x002fc800000006ff */
[----:B------:R-:W1:Y:S02]  /*f130*/  SYNCS.PHASECHK.TRANS64.TRYWAIT P0, [R0+URZ+0x33460], R3 ;  /* 0x03346003000075a7 */ /* 0x000e64000800017f */
[----:B-1----:R-:W-:Y:S05]  /*f140*/  @!P0 BRA `(.L_x_2983) ;  /* 0x0000001800708947 */ /* 0x002fea0003800000 */
.L_x_3022:
[----:B------:R-:W-:Y:S01]  /*f150*/  IMAD R2, R19, 0x7800, RZ ;  /* 0x0000780013027824 */ /* 0x000fe200078e02ff */
[----:B------:R-:W-:Y:S05]  /*f160*/  WARPSYNC.ALL ;  /* 0x0000000000007948 */ /* 0x000fea0003800000 */
[C---:B------:R-:W-:Y:S01]  /*f170*/  LOP3.LUT R12, R2.reuse, R18, RZ, 0xfc, !PT ;  /* 0x00000012020c7212 */ /* 0x040fe200078efcff */
[----:B------:R-:W-:Y:S01]  /*f180*/  IMAD.U32 R15, RZ, RZ, UR41 ;  /* 0x00000029ff0f7e24 */ /* 0x000fe2000f8e00ff */
[C---:B-1----:R-:W-:Y:S01]  /*f190*/  LOP3.LUT R3, R2.reuse, R17, RZ, 0xfc, !PT ;  /* 0x0000001102037212 */ /* 0x042fe200078efcff */
[----:B------:R-:W-:Y:S02]  /*f1a0*/  VIADD R13, R2, 0x2800 ;  /* 0x00002800020d7836 */ /* 0x000fe40000000000 */
[----:B0-----:R0:W1:Y:S01]  /*f1b0*/  LDSM.16.MT88.4 R4, [R12+UR41+0xf200] ;  /* 0x00f200290c04783b */ /* 0x0010620008004200 */
[----:B------:R-:W-:-:S02]  /*f1c0*/  VIADD R15, R15, 0x200 ;  /* 0x000002000f0f7836 */ /* 0x000fc40000000000 */
[C---:B------:R-:W-:Y:S02]  /*f1d0*/  VIADD R20, R2.reuse, 0x5000 ;  /* 0x0000500002147836 */ /* 0x040fe40000000000 */
[----:B------:R-:W-:Y:S02]  /*f1e0*/  IMAD.IADD R3, R15, 0x1, R3 ;  /* 0x000000010f037824 */ /* 0x000fe400078e0203 */
[----:B------:R-:W-:Y:S01]  /*f1f0*/  VIADD R16, R2, 0x2000 ;  /* 0x0000200002107836 */ /* 0x000fe20000000000 */
[----:B------:R-:W-:Y:S01]  /*f200*/  LOP3.LUT R14, R20, R18, RZ, 0xfc, !PT ;  /* 0x00000012140e7212 */ /* 0x000fe200078efcff */
[----:B0-----:R-:W-:Y:S01]  /*f210*/  VIADD R12, R2, 0x1000 ;  /* 0x00001000020c7836 */ /* 0x001fe20000000000 */
[----:B------:R-:W-:Y:S02]  /*f220*/  LOP3.LUT R20, R20, R17, RZ, 0xfc, !PT ;  /* 0x0000001114147212 */ /* 0x000fe400078efcff */
[C-C-:B-1----:R-:W-:Y:S02]  /*f230*/  PRMT R8, R4.reuse, 0x6420, R5.reuse ;  /* 0x0000642004087816 */ /* 0x142fe40000000005 */
[----:B------:R-:W-:-:S02]  /*f240*/  PRMT R9, R4, 0x7531, R5 ;  /* 0x0000753104097816 */ /* 0x000fc40000000005 */
[C-C-:B------:R-:W-:Y:S02]  /*f250*/  PRMT R10, R6.reuse, 0x6420, R7.reuse ;  /* 0x00006420060a7816 */ /* 0x140fe40000000007 */
[----:B------:R-:W-:Y:S02]  /*f260*/  PRMT R11, R6, 0x7531, R7 ;  /* 0x00007531060b7816 */ /* 0x000fe40000000007 */
[C---:B------:R-:W-:Y:S02]  /*f270*/  LOP3.LUT R5, R13.reuse, R18, RZ, 0xfc, !PT ;  /* 0x000000120d057212 */ /* 0x040fe400078efcff */
[----:B------:R-:W-:Y:S01]  /*f280*/  LOP3.LUT R13, R13, R17, RZ, 0xfc, !PT ;  /* 0x000000110d0d7212 */ /* 0x000fe200078efcff */
[----:B------:R0:W-:Y:S04]  /*f290*/  STSM.16.M88.4 [R3], R8 ;  /* 0x0000000803007844 */ /* 0x0001e80000000200 */
[----:B------:R-:W1:Y:S01]  /*f2a0*/  LDSM.16.MT88.4 R4, [R5+UR41+0xf200] ;  /* 0x00f200290504783b */ /* 0x000e620008004200 */
[----:B0-----:R-:W-:Y:S01]  /*f2b0*/  VIADD R3, R2, 0x800 ;  /* 0x0000080002037836 */ /* 0x001fe20000000000 */
[----:B-1----:R-:W-:-:S02]  /*f2c0*/  PRMT R8, R4, 0x6420, R5 ;  /* 0x0000642004087816 */ /* 0x002fc40000000005 */
[----:B------:R-:W-:Y:S02]  /*f2d0*/  PRMT R9, R4, 0x7531, R5 ;  /* 0x0000753104097816 */ /* 0x000fe40000000005 */
[----:B------:R-:W-:Y:S02]  /*f2e0*/  LOP3.LUT R4, R3, R17, RZ, 0xfc, !PT ;  /* 0x0000001103047212 */ /* 0x000fe400078efcff */
[C-C-:B------:R-:W-:Y:S02]  /*f2f0*/  PRMT R10, R6.reuse, 0x6420, R7.reuse ;  /* 0x00006420060a7816 */ /* 0x140fe40000000007 */
[----:B------:R-:W-:Y:S01]  /*f300*/  PRMT R11, R6, 0x7531, R7 ;  /* 0x00007531060b7816 */ /* 0x000fe20000000007 */
[----:B------:R-:W-:-:S05]  /*f310*/  IMAD.IADD R4, R15, 0x1, R4 ;  /* 0x000000010f047824 */ /* 0x000fca00078e0204 */
[----:B------:R-:W-:Y:S04]  /*f320*/  STSM.16.M88.4 [R4], R8 ;  /* 0x0000000804007844 */ /* 0x000fe80000000200 */
[----:B------:R0:W1:Y:S02]  /*f330*/  LDSM.16.MT88.4 R4, [R14+UR41+0xf200] ;  /* 0x00f200290e04783b */ /* 0x0000640008004200 */
[----:B0-----:R-:W-:Y:S01]  /*f340*/  VIADD R14, R2, 0x1800 ;  /* 0x00001800020e7836 */ /* 0x001fe20000000000 */
[C-C-:B-1----:R-:W-:Y:S02]  /*f350*/  PRMT R8, R4.reuse, 0x6420, R5.reuse ;  /* 0x0000642004087816 */ /* 0x142fe40000000005 */
[----:B------:R-:W-:Y:S02]  /*f360*/  PRMT R9, R4, 0x7531, R5 ;  /* 0x0000753104097816 */ /* 0x000fe40000000005 */
[----:B------:R-:W-:-:S02]  /*f370*/  LOP3.LUT R4, R12, R17, RZ, 0xfc, !PT ;  /* 0x000000110c047212 */ /* 0x000fc400078efcff */
[C-C-:B------:R-:W-:Y:S02]  /*f380*/  PRMT R10, R6.reuse, 0x6420, R7.reuse ;  /* 0x00006420060a7816 */ /* 0x140fe40000000007 */
[----:B------:R-:W-:Y:S01]  /*f390*/  PRMT R11, R6, 0x7531, R7 ;  /* 0x00007531060b7816 */ /* 0x000fe20000000007 */
[----:B------:R-:W-:Y:S01]  /*f3a0*/  IMAD.IADD R4, R15, 0x1, R4 ;  /* 0x000000010f047824 */ /* 0x000fe200078e0204 */
[----:B------:R-:W-:Y:S02]  /*f3b0*/  LOP3.LUT R5, R3, R18, RZ, 0xfc, !PT ;  /* 0x0000001203057212 */ /* 0x000fe400078efcff */
[----:B------:R-:W-:Y:S02]  /*f3c0*/  LOP3.LUT R3, R14, R17, RZ, 0xfc, !PT ;  /* 0x000000110e037212 */ /* 0x000fe400078efcff */
[----:B------:R-:W-:Y:S03]  /*f3d0*/  STSM.16.M88.4 [R4], R8 ;  /* 0x0000000804007844 */ /* 0x000fe60000000200 */
[----:B------:R-:W-:Y:S01]  /*f3e0*/  IMAD.IADD R3, R15, 0x1, R3 ;  /* 0x000000010f037824 */ /* 0x000fe200078e0203 */
[----:B------:R-:W0:Y:S02]  /*f3f0*/  LDSM.16.MT88.4 R4, [R5+UR41+0xf200] ;  /* 0x00f200290504783b */ /* 0x000e240008004200 */
[----:B0-----:R-:W-:-:S02]  /*f400*/  PRMT R8, R4, 0x6420, R5 ;  /* 0x0000642004087816 */ /* 0x001fc40000000005 */
[----:B------:R-:W-:Y:S02]  /*f410*/  PRMT R9, R4, 0x7531, R5 ;  /* 0x0000753104097816 */ /* 0x000fe40000000005 */
[C-C-:B------:R-:W-:Y:S02]  /*f420*/  PRMT R10, R6.reuse, 0x6420, R7.reuse ;  /* 0x00006420060a7816 */ /* 0x140fe40000000007 */
[----:B------:R-:W-:-:S05]  /*f430*/  PRMT R11, R6, 0x7531, R7 ;  /* 0x00007531060b7816 */ /* 0x000fca0000000007 */
[----:B------:R0:W-:Y:S02]  /*f440*/  STSM.16.M88.4 [R3], R8 ;  /* 0x0000000803007844 */ /* 0x0001e40000000200 */
[----:B0-----:R-:W-:-:S05]  /*f450*/  VIADD R3, R2, 0x3000 ;  /* 0x0000300002037836 */ /* 0x001fca0000000000 */
[C---:B------:R-:W-:Y:S02]  /*f460*/  LOP3.LUT R4, R3.reuse, R18, RZ, 0xfc, !PT ;  /* 0x0000001203047212 */ /* 0x040fe400078efcff */
[----:B------:R-:W-:-:S04]  /*f470*/  LOP3.LUT R3, R3, R17, RZ, 0xfc, !PT ;  /* 0x0000001103037212 */ /* 0x000fc800078efcff */
[----:B------:R-:W0:Y:S02]  /*f480*/  LDSM.16.MT88.4 R4, [R4+UR41+0xf200] ;  /* 0x00f200290404783b */ /* 0x000e240008004200 */
[C-C-:B0-----:R-:W-:Y:S02]  /*f490*/  PRMT R8, R4.reuse, 0x6420, R5.reuse ;  /* 0x0000642004087816 */ /* 0x141fe40000000005 */
[----:B------:R-:W-:Y:S02]  /*f4a0*/  PRMT R9, R4, 0x7531, R5 ;  /* 0x0000753104097816 */ /* 0x000fe40000000005 */
[----:B------:R-:W-:Y:S02]  /*f4b0*/  LOP3.LUT R4, R16, R17, RZ, 0xfc, !PT ;  /* 0x0000001110047212 */ /* 0x000fe400078efcff */
[C-C-:B------:R-:W-:Y:S02]  /*f4c0*/  PRMT R10, R6.reuse, 0x6420, R7.reuse ;  /* 0x00006420060a7816 */ /* 0x140fe40000000007 */
[----:B------:R-:W-:Y:S01]  /*f4d0*/  PRMT R11, R6, 0x7531, R7 ;  /* 0x00007531060b7816 */ /* 0x000fe20000000007 */
[----:B------:R-:W-:Y:S01]  /*f4e0*/  IMAD.IADD R4, R15, 0x1, R4 ;  /* 0x000000010f047824 */ /* 0x000fe200078e0204 */
[----:B------:R-:W-:Y:S01]  /*f4f0*/  LOP3.LUT R16, R16, R18, RZ, 0xfc, !PT ;  /* 0x0000001210107212 */ /* 0x000fe200078efcff */
        /* <DEDUP_REMOVED lines=17> */
[----:B------:R-:W1:Y:S01]  /*f610*/  LDSM.16.MT88.4 R4, [R4+UR41+0xf200] ;  /* 0x00f200290404783b */ /* 0x000e620008004200 */
[----:B0-----:R-:W-:Y:S01]  /*f620*/  VIADD R13, R2, 0x6000 ;  /* 0x00006000020d7836 */ /* 0x001fe20000000000 */
[C-C-:B-1----:R-:W-:Y:S02]  /*f630*/  PRMT R8, R4.reuse, 0x6420, R5.reuse ;  /* 0x0000642004087816 */ /* 0x142fe40000000005 */
[----:B------:R-:W-:Y:S02]  /*f640*/  PRMT R9, R4, 0x7531, R5 ;  /* 0x0000753104097816 */ /* 0x000fe40000000005 */
[C-C-:B------:R-:W-:Y:S02]  /*f650*/  PRMT R10, R6.reuse, 0x6420, R7.reuse ;  /* 0x00006420060a7816 */ /* 0x140fe40000000007 */
[----:B------:R-:W-:-:S05]  /*f660*/  PRMT R11, R6, 0x7531, R7 ;  /* 0x00007531060b7816 */ /* 0x000fca0000000007 */
[----:B------:R0:W-:Y:S02]  /*f670*/  STSM.16.M88.4 [R3], R8 ;  /* 0x0000000803007844 */ /* 0x0001e40000000200 */
[----:B0-----:R-:W-:-:S05]  /*f680*/  VIADD R3, R2, 0x3800 ;  /* 0x0000380002037836 */ /* 0x001fca0000000000 */
[C---:B------:R-:W-:Y:S02]  /*f690*/  LOP3.LUT R4, R3.reuse, R18, RZ, 0xfc, !PT ;  /* 0x0000001203047212 */ /* 0x040fe400078efcff */
[----:B------:R-:W-:-:S04]  /*f6a0*/  LOP3.LUT R3, R3, R17, RZ, 0xfc, !PT ;  /* 0x0000001103037212 */ /* 0x000fc800078efcff */
[----:B------:R-:W0:Y:S01]  /*f6b0*/  LDSM.16.MT88.4 R4, [R4+UR41+0xf200] ;  /* 0x00f200290404783b */ /* 0x000e220008004200 */
[----:B------:R-:W-:Y:S01]  /*f6c0*/  IMAD.IADD R3, R12, 0x1, R3 ;  /* 0x000000010c037824 */ /* 0x000fe200078e0203 */
[C-C-:B0-----:R-:W-:Y:S02]  /*f6d0*/  PRMT R8, R4.reuse, 0x6420, R5.reuse ;  /* 0x0000642004087816 */ /* 0x141fe40000000005 */
[----:B------:R-:W-:Y:S02]  /*f6e0*/  PRMT R9, R4, 0x7531, R5 ;  /* 0x0000753104097816 */ /* 0x000fe40000000005 */
[C-C-:B------:R-:W-:Y:S02]  /*f6f0*/  PRMT R10, R6.reuse, 0x6420, R7.reuse ;  /* 0x00006420060a7816 */ /* 0x140fe40000000007 */
[----:B------:R-:W-:Y:S02]  /*f700*/  PRMT R11, R6, 0x7531, R7 ;  /* 0x00007531060b7816 */ /* 0x000fe40000000007 */
[----:B------:R-:W-:-:S02]  /*f710*/  LOP3.LUT R4, R13, R18, RZ, 0xfc, !PT ;  /* 0x000000120d047212 */ /* 0x000fc400078efcff */
[-C--:B------:R-:W-:Y:S01]  /*f720*/  LOP3.LUT R13, R13, R17.reuse, RZ, 0xfc, !PT ;  /* 0x000000110d0d7212 */ /* 0x080fe200078efcff */
[----:B------:R0:W-:Y:S04]  /*f730*/  STSM.16.M88.4 [R3], R8 ;  /* 0x0000000803007844 */ /* 0x0001e80000000200 */
[----:B------:R-:W1:Y:S01]  /*f740*/  LDSM.16.MT88.4 R4, [R4+UR41+0xf200] ;  /* 0x00f200290404783b */ /* 0x000e620008004200 */
[----:B0-----:R-:W-:Y:S01]  /*f750*/  VIADD R3, R2, 0x4000 ;  /* 0x0000400002037836 */ /* 0x001fe20000000000 */
[C-C-:B-1----:R-:W-:Y:S02]  /*f760*/  PRMT R8, R4.reuse, 0x6420, R5.reuse ;  /* 0x0000642004087816 */ /* 0x142fe40000000005 */
[----:B------:R-:W-:Y:S02]  /*f770*/  PRMT R9, R4, 0x7531, R5 ;  /* 0x0000753104097816 */ /* 0x000fe40000000005 */
[----:B------:R-:W-:-:S02]  /*f780*/  LOP3.LUT R4, R3, R17, RZ, 0xfc, !PT ;  /* 0x0000001103047212 */ /* 0x000fc400078efcff */
[C-C-:B------:R-:W-:Y:S02]  /*f790*/  PRMT R10, R6.reuse, 0x6420, R7.reuse ;  /* 0x00006420060a7816 */ /* 0x140fe40000000007 */
[----:B------:R-:W-:Y:S01]  /*f7a0*/  PRMT R11, R6, 0x7531, R7 ;  /* 0x00007531060b7816 */ /* 0x000fe20000000007 */
[----:B------:R-:W-:Y:S02]  /*f7b0*/  IMAD.IADD R4, R12, 0x1, R4 ;  /* 0x000000010c047824 */ /* 0x000fe400078e0204 */
[----:B------:R-:W-:-:S03]  /*f7c0*/  VIADD R12, R2, 0x4800 ;  /* 0x00004800020c7836 */ /* 0x000fc60000000000 */
[----:B------:R0:W-:Y:S02]  /*f7d0*/  STSM.16.M88.4 [R4], R8 ;  /* 0x0000000804007844 */ /* 0x0001e40000000200 */
[----:B0-----:R-:W-:Y:S01]  /*f7e0*/  LOP3.LUT R4, R14, R18, RZ, 0xfc, !PT ;  /* 0x000000120e047212 */ /* 0x001fe200078efcff */
[----:B------:R-:W-:-:S04]  /*f7f0*/  IMAD.U32 R14, RZ, RZ, UR41 ;  /* 0x00000029ff0e7e24 */ /* 0x000fc8000f8e00ff */
[----:B------:R-:W-:Y:S01]  /*f800*/  VIADD R14, R14, 0x200 ;  /* 0x000002000e0e7836 */ /* 0x000fe20000000000 */
[----:B------:R-:W0:Y:S03]  /*f810*/  LDSM.16.MT88.4 R4, [R4+UR41+0xf200] ;  /* 0x00f200290404783b */ /* 0x000e260008004200 */
[C---:B------:R-:W-:Y:S02]  /*f820*/  IMAD.IADD R20, R14.reuse, 0x1, R20 ;  /* 0x000000010e147824 */ /* 0x040fe400078e0214 */
[C---:B------:R-:W-:Y:S02]  /*f830*/  IMAD.IADD R15, R14.reuse, 0x1, R15 ;  /* 0x000000010e0f7824 */ /* 0x040fe400078e020f */
[----:B------:R-:W-:Y:S01]  /*f840*/  IMAD.IADD R13, R14, 0x1, R13 ;  /* 0x000000010e0d7824 */ /* 0x000fe200078e020d */
[C-C-:B0-----:R-:W-:Y:S02]  /*f850*/  PRMT R8, R4.reuse, 0x6420, R5.reuse ;  /* 0x0000642004087816 */ /* 0x141fe40000000005 */
[----:B------:R-:W-:-:S02]  /*f860*/  PRMT R9, R4, 0x7531, R5 ;  /* 0x0000753104097816 */ /* 0x000fc40000000005 */
[----:B------:R-:W-:Y:S02]  /*f870*/  LOP3.LUT R4, R12, R17, RZ, 0xfc, !PT ;  /* 0x000000110c047212 */ /* 0x000fe400078efcff */
[C-C-:B------:R-:W-:Y:S02]  /*f880*/  PRMT R10, R6.reuse, 0x6420, R7.reuse ;  /* 0x00006420060a7816 */ /* 0x140fe40000000007 */
[----:B------:R-:W-:Y:S01]  /*f890*/  PRMT R11, R6, 0x7531, R7 ;  /* 0x00007531060b7816 */ /* 0x000fe20000000007 */
[----:B------:R-:W-:Y:S01]  /*f8a0*/  IMAD.IADD R4, R14, 0x1, R4 ;  /* 0x000000010e047824 */ /* 0x000fe200078e0204 */
[----:B------:R-:W-:-:S04]  /*f8b0*/  LOP3.LUT R12, R12, R18, RZ, 0xfc, !PT ;  /* 0x000000120c0c7212 */ /* 0x000fc800078efcff */
[----:B------:R0:W-:Y:S02]  /*f8c0*/  STSM.16.M88.4 [R4], R8 ;  /* 0x0000000804007844 */ /* 0x0001e40000000200 */
[----:B0-----:R-:W-:Y:S01]  /*f8d0*/  LOP3.LUT R4, R3, R18, RZ, 0xfc, !PT ;  /* 0x0000001203047212 */ /* 0x001fe200078efcff */
[C---:B------:R-:W-:Y:S02]  /*f8e0*/  VIADD R3, R2.reuse, 0x6800 ;  /* 0x0000680002037836 */ /* 0x040fe40000000000 */
[----:B------:R-:W-:-:S03]  /*f8f0*/  VIADD R2, R2, 0x7000 ;  /* 0x0000700002027836 */ /* 0x000fc60000000000 */
[----:B------:R-:W0:Y:S02]  /*f900*/  LDSM.16.MT88.4 R4, [R4+UR41+0xf200] ;  /* 0x00f200290404783b */ /* 0x000e240008004200 */
[C-C-:B0-----:R-:W-:Y:S02]  /*f910*/  PRMT R8, R4.reuse, 0x6420, R5.reuse ;  /* 0x0000642004087816 */ /* 0x141fe40000000005 */
[----:B------:R-:W-:Y:S02]  /*f920*/  PRMT R9, R4, 0x7531, R5 ;  /* 0x0000753104097816 */ /* 0x000fe40000000005 */
[C-C-:B------:R-:W-:Y:S02]  /*f930*/  PRMT R10, R6.reuse, 0x6420, R7.reuse ;  /* 0x00006420060a7816 */ /* 0x140fe40000000007 */
[----:B------:R-:W-:Y:S02]  /*f940*/  PRMT R11, R6, 0x7531, R7 ;  /* 0x00007531060b7816 */ /* 0x000fe40000000007 */
[----:B------:R-:W-:-:S02]  /*f950*/  LOP3.LUT R4, R3, R18, RZ, 0xfc, !PT ;  /* 0x0000001203047212 */ /* 0x000fc400078efcff */
[----:B------:R-:W-:Y:S01]  /*f960*/  LOP3.LUT R3, R3, R17, RZ, 0xfc, !PT ;  /* 0x0000001103037212 */ /* 0x000fe200078efcff */
[----:B------:R-:W-:Y:S04]  /*f970*/  STSM.16.M88.4 [R20], R8 ;  /* 0x0000000814007844 */ /* 0x000fe80000000200 */
[----:B------:R-:W0:Y:S01]  /*f980*/  LDSM.16.MT88.4 R4, [R4+UR41+0xf200] ;  /* 0x00f200290404783b */ /* 0x000e220008004200 */
[----:B------:R-:W-:Y:S01]  /*f990*/  IMAD.IADD R3, R14, 0x1, R3 ;  /* 0x000000010e037824 */ /* 0x000fe200078e0203 */
[C-C-:B0-----:R-:W-:Y:S02]  /*f9a0*/  PRMT R8, R4.reuse, 0x6420, R5.reuse ;  /* 0x0000642004087816 */ /* 0x141fe40000000005 */
[----:B------:R-:W-:Y:S02]  /*f9b0*/  PRMT R9, R4, 0x7531, R5 ;  /* 0x0000753104097816 */ /* 0x000fe40000000005 */
[----:B------:R-:W-:-:S02]  /*f9c0*/  PRMT R10, R6, 0x6420, R7 ;  /* 0x00006420060a7816 */ /* 0x000fc40000000007 */
[----:B------:R-:W-:-:S05]  /*f9d0*/  PRMT R11, R6, 0x7531, R7 ;  /* 0x00007531060b7816 */ /* 0x000fca0000000007 */
[----:B------:R-:W-:Y:S04]  /*f9e0*/  STSM.16.M88.4 [R15], R8 ;  /* 0x000000080f007844 */ /* 0x000fe80000000200 */
[----:B------:R-:W0:Y:S02]  /*f9f0*/  LDSM.16.MT88.4 R4, [R16+UR41+0xf200] ;  /* 0x00f200291004783b */ /* 0x000e240008004200 */
        /* <DEDUP_REMOVED lines=28> */
.L_x_2984:
[----:B------:R-:W2:Y:S01]  /*fbc0*/  LDL.LU R4, [R1] ;  /* 0x0000000001047983 */ /* 0x000ea20000300800 */
[----:B-1----:R1:W-:Y:S01]  /*fbd0*/  SYNCS.ARRIVE.TRANS64.A1T0 RZ, [R0+URZ+0x33450], RZ ;  /* 0x033450ff00ff79a7 */ /* 0x0023e2000810003f */
[----:B0-----:R-:W0:Y:S01]  /*fbe0*/  S2R R2, SR_TID.X ;  /* 0x0000000000027919 */ /* 0x001e220000002100 */
[----:B------:R-:W-:Y:S01]  /*fbf0*/  VIADD R19, R19, 0x1 ;  /* 0x0000000113137836 */ /* 0x000fe20000000000 */
[----:B------:R-:W3:Y:S01]  /*fc00*/  LDC R3, c[0x0][0xc34] ;  /* 0x00030d00ff037b82 */ /* 0x000ee20000000800 */
[----:B0-----:R-:W-:-:S07]  /*fc10*/  LOP3.LUT R2, R2, 0x7f, RZ, 0xc0, !PT ;  /* 0x0000007f02027812 */ /* 0x001fce00078ec0ff */
[----:B------:R-:W-:Y:S01]  /*fc20*/  BAR.SYNC.DEFER_BLOCKING 0x2, 0x80 ;  /* 0x0082000000007b1d */ /* 0x000fe20000010000 */
[----:B------:R-:W-:-:S13]  /*fc30*/  ISETP.NE.AND P0, PT, R2, RZ, PT ;  /* 0x000000ff0200720c */ /* 0x000fda0003f05270 */
[----:B------:R-:W-:-:S05]  /*fc40*/  @!P0 VIADD R2, R0, 0x33480 ;  /* 0x0003348000028836 */ /* 0x000fca0000000000 */
[----:B------:R-:W-:-:S04]  /*fc50*/  @!P0 PRMT R2, RZ, 0x654, R2 ;  /* 0x00000654ff028816 */ /* 0x000fc80000000002 */
[----:B------:R0:W-:Y:S01]  /*fc60*/  @!P0 SYNCS.ARRIVE.TRANS64.RED.A1T0 RZ, [R2+URZ], RZ ;  /* 0x000000ff02ff89a7 */ /* 0x0001e2000810043f */
[----:B------:R-:W-:-:S04]  /*fc70*/  ISETP.NE.AND P0, PT, R19, 0x2, PT ;  /* 0x000000021300780c */ /* 0x000fc80003f05270 */
[----:B-1----:R-:W-:Y:S01]  /*fc80*/  SEL R0, RZ, 0x1, P0 ;  /* 0x00000001ff007807 */ /* 0x002fe20000000000 */
[----:B------:R-:W-:-:S06]  /*fc90*/  UIADD3 UR50, UR43, UR50, URZ ;  /* 0x000000322b327290 */ /* 0x000fcc000fffe03f */
[----:B---3--:R-:W-:Y:S01]  /*fca0*/  ISETP.LE.AND P1, PT, R3, UR50, PT ;  /* 0x0000003203007c0c */ /* 0x008fe2000bf23270 */
[----:B------:R-:W-:Y:S01]  /*fcb0*/  UIADD3 UR46, UR46, 0x1, URZ ;  /* 0x000000012e2e7890 */ /* 0x000fe2000fffe03f */
[----:B------:R-:W-:Y:S02]  /*fcc0*/  SEL R19, R19, RZ, P0 ;  /* 0x000000ff13137207 */ /* 0x000fe40000000000 */
[----:B--2---:R-:W-:-:S05]  /*fcd0*/  LOP3.LUT R4, R4, R0, RZ, 0x3c, !PT ;  /* 0x0000000004047212 */ /* 0x004fca00078e3cff */
[----:B------:R0:W-:Y:S04]  /*fce0*/  STL [R1], R4 ;  /* 0x0000000401007387 */ /* 0x0001e80000100800 */
[----:B------:R-:W-:Y:S05]  /*fcf0*/  @!P1 BRA `(.L_x_2985) ;  /* 0xffffffc000ac9947 */ /* 0x000fea000383ffff */
[----:B------:R-:W-:-:S12]  /*fd00*/  ULOP3.LUT UR46, UR46, 0x1, URZ, 0xc, !UPT ;  /* 0x000000012e2e7892 */ /* 0x000fd8000f8e0c3f */
.L_x_2936:
[----:B------:R-:W1:Y:S01]  /*fd10*/  S2R R3, SR_CgaCtaId ;  /* 0x0000000000037919 */ /* 0x000e620000008800 */
[----:B------:R-:W-:-:S04]  /*fd20*/  MOV R0, 0x400 ;  /* 0x0000040000007802 */ /* 0x000fc80000000f00 */
[----:B-1----:R-:W-:Y:S01]  /*fd30*/  LEA R8, R3, R0, 0x18 ;  /* 0x0000000003087211 */ /* 0x002fe200078ec0ff */
[----:B------:R-:W-:-:S05]  /*fd40*/  IMAD.U32 R0, RZ, RZ, UR46 ;  /* 0x0000002eff007e24 */ /* 0x000fca000f8e00ff */
[----:B------:R-:W-:-:S04]  /*fd50*/  SHF.L.U32 R0, R0, 0x1f, RZ ;  /* 0x0000001f00007819 */ /* 0x000fc800000006ff */
[----:B------:R-:W1:Y:S02]  /*fd60*/  SYNCS.PHASECHK.TRANS64.TRYWAIT P0, [R8+URZ+0x33420], R0 ;  /* 0x03342000080075a7 */ /* 0x000e64000800017f */
[----:B-1----:R-:W-:Y:S05]  /*fd70*/  @!P0 BRA `(.L_x_2986) ;  /* 0x0000000c00788947 */ /* 0x002fea0003800000 */
.L_x_3023:
[----:B0-----:R-:W0:Y:S02]  /*fd80*/  S2R R2, SR_TID.X ;  /* 0x0000000000027919 */ /* 0x001e240000002100 */
[----:B0-----:R-:W-:-:S04]  /*fd90*/  SHF.R.U32.HI R2, RZ, 0x5, R2 ;  /* 0x00000005ff027819 */ /* 0x001fc80000011602 */
[----:B------:R-:W-:-:S05]  /*fda0*/  LOP3.LUT R2, R2, 0x3, RZ, 0xc0, !PT ;  /* 0x0000000302027812 */ /* 0x000fca00078ec0ff */
[----:B-1----:R-:W0:Y:S02]  /*fdb0*/  SHFL.IDX PT, R0, R2, RZ, 0x1f ;  /* 0x00001fff02007589 */ /* 0x002e2400000e0000 */
        /* <DEDUP_REMOVED lines=10> */
.L_x_2989:
[----:B------:R-:W2:Y:S01]  /*fe60*/  LDL.LU R6, [R1] ;  /* 0x0000000001067983 */ /* 0x000ea20000300800 */
[----:B------:R-:W-:Y:S02]  /*fe70*/  VIADD R0, R8, 0x33440 ;  /* 0x0003344008007836 */ /* 0x000fe40000000000 */
[C---:B------:R-:W-:Y:S02]  /*fe80*/  VIADD R2, R19.reuse, 0x1 ;  /* 0x0000000113027836 */ /* 0x040fe40000000000 */
[----:B------:R-:W-:-:S03]  /*fe90*/  IMAD R5, R19, 0x8, R0 ;  /* 0x0000000813057824 */ /* 0x000fc600078e0200 */
[----:B------:R-:W-:-:S04]  /*fea0*/  ISETP.NE.AND P2, PT, R2, 0x2, PT ;  /* 0x000000020200780c */ /* 0x000fc80003f45270 */
[----:B------:R-:W-:Y:S02]  /*feb0*/  SEL R3, RZ, 0x1, P2 ;  /* 0x00000001ff037807 */ /* 0x000fe40001000000 */
[C---:B--2---:R-:W-:Y:S02]  /*fec0*/  SHF.L.U32 R4, R6.reuse, 0x1f, RZ ;  /* 0x0000001f06047819 */ /* 0x044fe400000006ff */
[----:B------:R-:W-:Y:S02]  /*fed0*/  LOP3.LUT R6, R6, R3, RZ, 0x3c, !PT ;  /* 0x0000000306067212 */ /* 0x000fe400078e3cff */
[----:B------:R-:W0:Y:S01]  /*fee0*/  SYNCS.PHASECHK.TRANS64.TRYWAIT P1, [R5+URZ], R4 ;  /* 0x00000004050075a7 */ /* 0x000e22000802017f */
[----:B------:R-:W-:-:S05]  /*fef0*/  SEL R3, R2, RZ, P2 ;  /* 0x000000ff02037207 */ /* 0x000fca0001000000 */
[----:B------:R-:W-:Y:S01]  /*ff00*/  IMAD R7, R3, 0x8, R0 ;  /* 0x0000000803077824 */ /* 0x000fe200078e0200 */
[----:B------:R-:W-:Y:S01]  /*ff10*/  SHF.L.U32 R0, R6, 0x1f, RZ ;  /* 0x0000001f06007819 */ /* 0x000fe200000006ff */
[----:B0-----:R-:W-:Y:S06]  /*ff20*/  @!P1 BRA `(.L_x_2990) ;  /* 0x0000000c00209947 */ /* 0x001fec0003800000 */
.L_x_3024:
[----:B------:R-:W1:Y:S02]  /*ff30*/  SYNCS.PHASECHK.TRANS64.TRYWAIT P1, [R7+URZ], R0 ;  /* 0x00000000070075a7 */ /* 0x000e64000802017f */
[----:B-1----:R-:W-:Y:S05]  /*ff40*/  @!P1 BRA `(.L_x_2991) ;  /* 0x0000000c002c9947 */ /* 0x002fea0003800000 */
.L_x_3025:
[----:B------:R-:W-:Y:S05]  /*ff50*/  @!P0 BRA `(.L_x_2992) ;  /* 0x0000000000048947 */ /* 0x000fea0003800000 */
[----:B------:R-:W-:Y:S01]  /*ff60*/  BPT.TRAP 0x1 ;  /* 0x000000040000795c */ /* 0x000fe20000300000 */
.L_x_2992:
[----:B------:R-:W-:-:S04]  /*ff70*/  IMAD R19, R19, 0x8, R8 ;  /* 0x0000000813137824 */ /* 0x000fc800078e0208 */
[----:B------:R-:W2:Y:S02]  /*ff80*/  SYNCS.PHASECHK.TRANS64.TRYWAIT P1, [R19+URZ+0x33460], R4 ;  /* 0x03346004130075a7 */ /* 0x000ea4000802017f */
[----:B--2---:R-:W-:Y:S05]  /*ff90*/  @!P1 BRA `(.L_x_2993) ;  /* 0x0000000c002c9947 */ /* 0x004fea0003800000 */
.L_x_3026:
[----:B------:R-:W-:Y:S05]  /*ffa0*/  @!P0 BRA `(.L_x_2994) ;  /* 0x0000000000048947 */ /* 0x000fea0003800000 */
[----:B------:R-:W-:Y:S01]  /*ffb0*/  BPT.TRAP 0x1 ;  /* 0x000000040000795c */ /* 0x000fe20000300000 */
.L_x_2994:
[----:B------:R-:W-:-:S04]  /*ffc0*/  IMAD R3, R3, 0x8, R8 ;  /* 0x0000000803037824 */ /* 0x000fc800078e0208 */
[----:B------:R-:W3:Y:S02]  /*ffd0*/  SYNCS.PHASECHK.TRANS64.TRYWAIT P1, [R3+URZ+0x33460], R0 ;  /* 0x03346000030075a7 */ /* 0x000ee4000802017f */
[----:B---3--:R-:W-:Y:S05]  /*ffe0*/  @!P1 BRA `(.L_x_2995) ;  /* 0x0000000c002c9947 */ /* 0x008fea0003800000 */
.L_x_3027:
[----:B------:R-:W-:Y:S05]  /*fff0*/  @!P0 BRA `(.L_x_2996) ;  /* 0x0000000000048947 */ /* 0x000fea0003800000 */
[----:B------:R-:W-:Y:S01]  /*10000*/  BPT.TRAP 0x1 ;  /* 0x000000040000795c */ /* 0x000fe20000300000 */
.L_x_2996:
[----:B------:R-:W4:Y:S02]  /*10010*/  SYNCS.PHASECHK.TRANS64.TRYWAIT P0, [R19+URZ+0x33480], R4 ;  /* 0x03348004130075a7 */ /* 0x000f24000800017f */
[----:B----4-:R-:W-:Y:S05]  /*10020*/  @!P0 BRA `(.L_x_2997) ;  /* 0x0000000c00308947 */ /* 0x010fea0003800000 */
.L_x_2998:
[----:B------:R0:W0:Y:S02]  /*10030*/  SYNCS.PHASECHK.TRANS64.TRYWAIT P0, [R3+URZ+0x33480], R0 ;  /* 0x03348000030075a7 */ /* 0x000024000800017f */
[----:B0-----:R-:W-:Y:S05]  /*10040*/  @!P0 NANOSLEEP.SYNCS 0x989680 ;  /* 0x009896800000895d */ /* 0x001fea0003900000 */
[----:B------:R-:W0:Y:S02]  /*10050*/  @!P0 SYNCS.PHASECHK.TRANS64 P0, [R3+URZ+0x33480], R0 ;  /* 0x03348000030085a7 */ /* 0x000e24000800007f */
[----:B0-----:R-:W-:Y:S05]  /*10060*/  @!P0 BRA `(.L_x_2998) ;  /* 0xfffffffc00f08947 */ /* 0x001fea000383ffff */
.L_x_2988:
[----:B------:R-:W-:Y:S05]  /*10070*/  BSYNC B0 ;  /* 0x0000000000007941 */ /* 0x000fea0003800000 */
.L_x_2987:
[----:B------:R-:W-:Y:S05]  /*10080*/  EXIT ;  /* 0x000000000000794d */ /* 0x000fea0003800000 */
.L_x_2906:
[----:B0-----:R-:W-:-:S04]  /*10090*/  IMAD.U32 R3, RZ, RZ, UR39 ;  /* 0x00000027ff037e24 */ /* 0x001fc8000f8e00ff */
[----:B------:R0:W1:Y:S03]  /*100a0*/  SYNCS.PHASECHK.TRANS64.TRYWAIT P1, [R3+URZ+0x33400], R8 ;  /* 0x03340008030075a7 */ /* 0x000066000802017f */
[----:B-1----:R-:W-:Y:S05]  /*100b0*/  @!P1 NANOSLEEP.SYNCS 0x989680 ;  /* 0x009896800000995d */ /* 0x002fea0003900000 */
[----:B------:R-:W1:Y:S02]  /*100c0*/  @!P1 SYNCS.PHASECHK.TRANS64 P1, [R3+URZ+0x33400], R8 ;  /* 0x03340008030095a7 */ /* 0x000e64000802007f */
[----:B-1----:R-:W-:Y:S05]  /*100d0*/  @!P1 BRA `(.L_x_2906) ;  /* 0xfffffffc00ec9947 */ /* 0x002fea000383ffff */
[----:B------:R-:W-:Y:S05]  /*100e0*/  BRA `(.L_x_2999) ;  /* 0xffffff1400007947 */ /* 0x000fea000383ffff */
.L_x_2910:
[----:B-1----:R1:W2:Y:S02]  /*100f0*/  SYNCS.PHASECHK.TRANS64.TRYWAIT P1, [R3+URZ+0x33430], R4 ;  /* 0x03343004030075a7 */ /* 0x0022a4000802017f */
[----:B--2---:R-:W-:Y:S05]  /*10100*/  @!P1 NANOSLEEP.SYNCS 0x989680 ;  /* 0x009896800000995d */ /* 0x004fea0003900000 */
[----:B------:R-:W2:Y:S02]  /*10110*/  @!P1 SYNCS.PHASECHK.TRANS64 P1, [R3+URZ+0x33430], R4 ;  /* 0x03343004030095a7 */ /* 0x000ea4000802007f */
[----:B--2---:R-:W-:Y:S05]  /*10120*/  @!P1 BRA `(.L_x_2910) ;  /* 0xfffffffc00f09947 */ /* 0x004fea000383ffff */
[----:B------:R-:W-:Y:S05]  /*10130*/  BRA `(.L_x_2909) ;  /* 0xffffff1400287947 */ /* 0x000fea000383ffff */
.L_x_2915:
[----:B-1----:R-:W-:-:S04]  /*10140*/  IMAD.U32 R8, RZ, RZ, UR6 ;  /* 0x00000006ff087e24 */ /* 0x002fc8000f8e00ff */
[----:B------:R1:W2:Y:S03]  /*10150*/  SYNCS.PHASECHK.TRANS64.TRYWAIT P1, [R8+URZ+0x33430], R7 ;  /* 0x03343007080075a7 */ /* 0x0002a6000802017f */
[----:B--2---:R-:W-:Y:S05]  /*10160*/  @!P1 NANOSLEEP.SYNCS 0x989680 ;  /* 0x009896800000995d */ /* 0x004fea0003900000 */
[----:B------:R-:W2:Y:S02]  /*10170*/  @!P1 SYNCS.PHASECHK.TRANS64 P1, [R8+URZ+0x33430], R7 ;  /* 0x03343007080095a7 */ /* 0x000ea4000802007f */
[----:B--2---:R-:W-:Y:S05]  /*10180*/  @!P1 BRA `(.L_x_2915) ;  /* 0xfffffffc00ec9947 */ /* 0x004fea000383ffff */
[----:B------:R-:W-:Y:S05]  /*10190*/  BRA `(.L_x_2912) ;  /* 0xffffff5400187947 */ /* 0x000fea000383ffff */
.L_x_2919:
[----:B-1----:R-:W-:-:S04]  /*101a0*/  IMAD.U32 R8, RZ, RZ, UR6 ;  /* 0x00000006ff087e24 */ /* 0x002fc8000f8e00ff */
[----:B------:R1:W2:Y:S03]  /*101b0*/  SYNCS.PHASECHK.TRANS64.TRYWAIT P1, [R8+URZ+0x33450], R7 ;  /* 0x03345007080075a7 */ /* 0x0002a6000802017f */
[----:B--2---:R-:W-:Y:S05]  /*101c0*/  @!P1 NANOSLEEP.SYNCS 0x989680 ;  /* 0x009896800000995d */ /* 0x004fea0003900000 */
[----:B------:R-:W2:Y:S02]  /*101d0*/  @!P1 SYNCS.PHASECHK.TRANS64 P1, [R8+URZ+0x33450], R7 ;  /* 0x03345007080095a7 */ /* 0x000ea4000802007f */
[----:B--2---:R-:W-:Y:S05]  /*101e0*/  @!P1 BRA `(.L_x_2919) ;  /* 0xfffffffc00ec9947 */ /* 0x004fea000383ffff */
[----:B------:R-:W-:Y:S05]  /*101f0*/  BRA `(.L_x_2916) ;  /* 0xffffff6000187947 */ /* 0x000fea000383ffff */
.L_x_2925:
[----:B-1----:R-:W-:-:S04]  /*10200*/  IMAD.U32 R3, RZ, RZ, UR4 ;  /* 0x00000004ff037e24 */ /* 0x002fc8000f8e00ff */
[----:B------:R1:W2:Y:S03]  /*10210*/  SYNCS.PHASECHK.TRANS64.TRYWAIT P1, [R3+URZ+0x33450], R0 ;  /* 0x03345000030075a7 */ /* 0x0002a6000802017f */
[----:B--2---:R-:W-:Y:S05]  /*10220*/  @!P1 NANOSLEEP.SYNCS 0x989680 ;  /* 0x009896800000995d */ /* 0x004fea0003900000 */
[----:B------:R-:W2:Y:S02]  /*10230*/  @!P1 SYNCS.PHASECHK.TRANS64 P1, [R3+URZ+0x33450], R0 ;  /* 0x03345000030095a7 */ /* 0x000ea4000802007f */
[----:B--2---:R-:W-:Y:S05]  /*10240*/  @!P1 BRA `(.L_x_2925) ;  /* 0xfffffffc00ec9947 */ /* 0x004fea000383ffff */
[----:B------:R-:W-:Y:S05]  /*10250*/  BRA `(.L_x_2924) ;  /* 0xffffff8800f07947 */ /* 0x000fea000383ffff */
.L_x_2941:
[----:B------:R-:W-:Y:S02]  /*10260*/  IMAD.MOV.U32 R13, RZ, RZ, R4 ;  /* 0x000000ffff0d7224 */ /* 0x000fe400078e0004 */
[----:B------:R-:W-:Y:S02]  /*10270*/  IMAD.MOV.U32 R12, RZ, RZ, RZ ;  /* 0x000000ffff0c7224 */ /* 0x000fe400078e00ff */
[----:B------:R-:W-:Y:S02]  /*10280*/  IMAD.MOV.U32 R11, RZ, RZ, 0x1f ;  /* 0x0000001fff0b7424 */ /* 0x000fe400078e00ff */
[----:B------:R-:W-:-:S07]  /*10290*/  IMAD.MOV.U32 R15, RZ, RZ, -0x1 ;  /* 0xffffffffff0f7424 */ /* 0x000fce00078e00ff */
[----:B0-----:R-:W-:Y:S05]  /*102a0*/  WARPSYNC.COLLECTIVE R15, `(.L_x_3000) ;  /* 0x000000000f087348 */ /* 0x001fea0003c00000 */
[----:B------:R1:W2:Y:S02]  /*102b0*/  SHFL.IDX P6, R14, R13, R12, R11 ;  /* 0x0000000c0d0e7389 */ /* 0x0002a400000c000b */
[----:B012---:R-:W-:Y:S01]  /*102c0*/  ENDCOLLECTIVE ;  /* 0x000000000000791b */ /* 0x007fe20003800000 */
.L_x_3000:
[----:B------:R-:W-:Y:S05]  /*102d0*/  BRA `(.L_x_3001) ;  /* 0xffffffc400407947 */ /* 0x000fea000383ffff */
.L_x_2943:
[----:B------:R-:W-:Y:S01]  /*102e0*/  BSSY B0, `(.L_x_3002) ;  /* 0x0000006000007945 */ /* 0x000fe20003800000 */
[----:B------:R-:W-:-:S07]  /*102f0*/  IMAD.MOV.U32 R15, RZ, RZ, -0x1 ;  /* 0xffffffffff0f7424 */ /* 0x000fce00078e00ff */
[----:B-1----:R-:W-:Y:S05]  /*10300*/  WARPSYNC.COLLECTIVE R15, `(.L_x_3003) ;  /* 0x000000000f0c7348 */ /* 0x002fea0003c00000 */
[----:B------:R-:W-:Y:S02]  /*10310*/  ELECT P6, UR62, PT ;  /* 0x00000000003e782f */ /* 0x000fe400038c0000 */
[----:B------:R-:W-:Y:S01]  /*10320*/  MOV R14, UR62 ;  /* 0x0000003e000e7c02 */ /* 0x000fe20008000f00 */
[----:B-1----:R-:W-:Y:S10]  /*10330*/  ENDCOLLECTIVE ;  /* 0x000000000000791b */ /* 0x002ff40003800000 */
.L_x_3003:
[----:B------:R-:W-:Y:S05]  /*10340*/  BSYNC B0 ;  /* 0x0000000000007941 */ /* 0x000fea0003800000 */
.L_x_3002:
[----:B------:R-:W-:Y:S05]  /*10350*/  BRA `(.L_x_3004) ;  /* 0xffffffc4004c7947 */ /* 0x000fea000383ffff */
.L_x_2945:
[----:B0-----:R0:W1:Y:S02]  /*10360*/  SYNCS.PHASECHK.TRANS64.TRYWAIT P0, [R4+URZ+0x33480], R3 ;  /* 0x03348003040075a7 */ /* 0x001064000800017f */
[----:B-1----:R-:W-:Y:S05]  /*10370*/  @!P0 NANOSLEEP.SYNCS 0x989680 ;  /* 0x009896800000895d */ /* 0x002fea0003900000 */
[----:B------:R-:W1:Y:S02]  /*10380*/  @!P0 SYNCS.PHASECHK.TRANS64 P0, [R4+URZ+0x33480], R3 ;  /* 0x03348003040085a7 */ /* 0x000e64000800007f */
[----:B-1----:R-:W-:Y:S05]  /*10390*/  @!P0 BRA `(.L_x_2945) ;  /* 0xfffffffc00f08947 */ /* 0x002fea000383ffff */
[----:B------:R-:W-:Y:S05]  /*103a0*/  BRA `(.L_x_3005) ;  /* 0xffffffc400a87947 */ /* 0x000fea000383ffff */
.L_x_2947:
[----:B-1----:R1:W2:Y:S02]  /*103b0*/  SYNCS.PHASECHK.TRANS64.TRYWAIT P0, [R4+URZ+0x33440], R3 ;  /* 0x03344003040075a7 */ /* 0x0022a4000800017f */
[----:B--2---:R-:W-:Y:S05]  /*103c0*/  @!P0 NANOSLEEP.SYNCS 0x989680 ;  /* 0x009896800000895d */ /* 0x004fea0003900000 */
[----:B------:R-:W2:Y:S02]  /*103d0*/  @!P0 SYNCS.PHASECHK.TRANS64 P0, [R4+URZ+0x33440], R3 ;  /* 0x03344003040085a7 */ /* 0x000ea4000800007f */
[----:B--2---:R-:W-:Y:S05]  /*103e0*/  @!P0 BRA `(.L_x_2947) ;  /* 0xfffffffc00f08947 */ /* 0x004fea000383ffff */
[----:B------:R-:W-:Y:S05]  /*103f0*/  BRA `(.L_x_3006) ;  /* 0xffffffc800307947 */ /* 0x000fea000383ffff */
.L_x_2950:
        /* <DEDUP_REMOVED lines=8> */
.L_x_3007:
[----:B------:R-:W-:Y:S02]  /*10480*/  IMAD.MOV.U32 R13, RZ, RZ, R4 ;  /* 0x000000ffff0d7224 */ /* 0x000fe400078e0004 */
[----:B------:R-:W-:-:S07]  /*10490*/  IMAD.MOV.U32 R5, RZ, RZ, R14 ;  /* 0x000000ffff057224 */ /* 0x000fce00078e000e */
[----:B------:R-:W-:Y:S05]  /*104a0*/  WARPSYNC.COLLECTIVE R15, `(.L_x_3008) ;  /* 0x000000000f087348 */ /* 0x000fea0003c00000 */
[----:B------:R0:W1:Y:S02]  /*104b0*/  SHFL.IDX P6, R14, R13, R12, R11 ;  /* 0x0000000c0d0e7389 */ /* 0x00006400000c000b */
[----:B01----:R-:W-:Y:S01]  /*104c0*/  ENDCOLLECTIVE ;  /* 0x000000000000791b */ /* 0x003fe20003800000 */
.L_x_3008:
        /* <DEDUP_REMOVED lines=9> */
.L_x_3009:
        /* <DEDUP_REMOVED lines=8> */
[----:B------:R0:W-:Y:S02]  /*105e0*/  @!P4 LDGSTS.E.BYPASS.LTC128B.128 [R8+0x1e200], desc[UR48][R6.64], !P0 ;  /* 0x1e2000000608cfae */ /* 0x0001e4000c101d70 */
[----:B------:R-:W-:Y:S02]  /*105f0*/  ISETP.GE.AND P3, PT, R5, R2, PT ;  /* 0x000000020500720c */ /* 0x000fe40003f66270 */
[----:B------:R0:W-:Y:S01]  /*10600*/  @!P4 LDGSTS.E.BYPASS.LTC128B.128 [R8+0x20200], desc[UR48][R6.64+0x40], !P1 ;  /* 0x202000400608cfae */ /* 0x0001e2000c901d70 */
[----:B------:R-:W-:-:S03]  /*10610*/  IMAD.MOV.U32 R5, RZ, RZ, R14 ;  /* 0x000000ffff057224 */ /* 0x000fc600078e000e */
[----:B------:R0:W-:Y:S07]  /*10620*/  @!P4 LDGSTS.E.BYPASS.LTC128B.128 [R8+0x22200], desc[UR48][R6.64+0x80], !P2 ;  /* 0x222000800608cfae */ /* 0x0001ee000d101d70 */
[----:B0-----:R-:W-:Y:S05]  /*10630*/  WARPSYNC.COLLECTIVE R15, `(.L_x_3010) ;  /* 0x000000000f087348 */ /* 0x001fea0003c00000 */
[----:B------:R1:W2:Y:S02]  /*10640*/  SHFL.IDX P6, R14, R13, R12, R11 ;  /* 0x0000000c0d0e7389 */ /* 0x0002a400000c000b */
[----:B012---:R-:W-:Y:S01]  /*10650*/  ENDCOLLECTIVE ;  /* 0x000000000000791b */ /* 0x007fe20003800000 */
.L_x_3010:
[----:B------:R-:W-:Y:S02]  /*10660*/  IMAD.MOV.U32 R13, RZ, RZ, R3 ;  /* 0x000000ffff0d7224 */ /* 0x000fe400078e0003 */
[----:B------:R-:W-:Y:S02]  /*10670*/  IMAD.MOV.U32 R12, RZ, RZ, 0x2 ;  /* 0x00000002ff0c7424 */ /* 0x000fe400078e00ff */
[----:B------:R-:W-:-:S07]  /*10680*/  IMAD.MOV.U32 R6, RZ, RZ, R14 ;  /* 0x000000ffff067224 */ /* 0x000fce00078e000e */
[----:B------:R-:W-:Y:S05]  /*10690*/  WARPSYNC.COLLECTIVE R15, `(.L_x_3011) ;  /* 0x000000000f087348 */ /* 0x000fea0003c00000 */
[----:B------:R0:W1:Y:S02]  /*106a0*/  SHFL.IDX P6, R14, R13, R12, R11 ;  /* 0x0000000c0d0e7389 */ /* 0x00006400000c000b */
[----:B01----:R-:W-:Y:S01]  /*106b0*/  ENDCOLLECTIVE ;  /* 0x000000000000791b */ /* 0x003fe20003800000 */
.L_x_3011:
        /* <DEDUP_REMOVED lines=9> */
[----:B------:R0:W-:Y:S04]  /*10750*/  @!P3 LDGSTS.E.BYPASS.LTC128B.128 [R8+0x20a00], desc[UR48][R6.64+0x40], !P1 ;  /* 0x20a000400608bfae */ /* 0x0001e8000c901d70 */
[----:B------:R0:W-:Y:S01]  /*10760*/  @!P3 LDGSTS.E.BYPASS.LTC128B.128 [R8+0x22a00], desc[UR48][R6.64+0x80], !P2 ;  /* 0x22a000800608bfae */ /* 0x0001e2000d101d70 */
[----:B------:R-:W-:Y:S01]  /*10770*/  ISETP.GE.AND P3, PT, R5, R2, PT ;  /* 0x000000020500720c */ /* 0x000fe20003f66270 */
[----:B------:R-:W-:-:S12]  /*10780*/  IMAD.MOV.U32 R5, RZ, RZ, R14 ;  /* 0x000000ffff057224 */ /* 0x000fd800078e000e */
[----:B0-----:R-:W-:Y:S05]  /*10790*/  WARPSYNC.COLLECTIVE R15, `(.L_x_3012) ;  /* 0x000000000f087348 */ /* 0x001fea0003c00000 */
[----:B------:R1:W2:Y:S02]  /*107a0*/  SHFL.IDX P6, R14, R13, R12, R11 ;  /* 0x0000000c0d0e7389 */ /* 0x0002a400000c000b */
[----:B012---:R-:W-:Y:S01]  /*107b0*/  ENDCOLLECTIVE ;  /* 0x000000000000791b */ /* 0x007fe20003800000 */
.L_x_3012:
[----:B------:R-:W-:Y:S02]  /*107c0*/  IMAD.MOV.U32 R13, RZ, RZ, R3 ;  /* 0x000000ffff0d7224 */ /* 0x000fe400078e0003 */
[----:B------:R-:W-:Y:S02]  /*107d0*/  IMAD.MOV.U32 R12, RZ, RZ, 0x3 ;  /* 0x00000003ff0c7424 */ /* 0x000fe400078e00ff */
[----:B------:R-:W-:-:S07]  /*107e0*/  IMAD.MOV.U32 R6, RZ, RZ, R14 ;  /* 0x000000ffff067224 */ /* 0x000fce00078e000e */
[----:B------:R-:W-:Y:S05]  /*107f0*/  WARPSYNC.COLLECTIVE R15, `(.L_x_3013) ;  /* 0x000000000f087348 */ /* 0x000fea0003c00000 */
[----:B------:R0:W1:Y:S02]  /*10800*/  SHFL.IDX P6, R14, R13, R12, R11 ;  /* 0x0000000c0d0e7389 */ /* 0x00006400000c000b */
[----:B01----:R-:W-:Y:S01]  /*10810*/  ENDCOLLECTIVE ;  /* 0x000000000000791b */ /* 0x003fe20003800000 */
.L_x_3013:
        /* <DEDUP_REMOVED lines=9> */
[----:B------:R-:W-:-:S03]  /*108b0*/  IMAD.MOV.U32 R3, RZ, RZ, R14 ;  /* 0x000000ffff037224 */ /* 0x000fc600078e000e */
[----:B------:R0:W-:Y:S04]  /*108c0*/  @!P3 LDGSTS.E.BYPASS.LTC128B.128 [R8+0x23200], desc[UR48][R6.64+0x80], !P2 ;  /* 0x232000800608bfae */ /* 0x0001e8000d101d70 */
[----:B0-----:R-:W-:Y:S05]  /*108d0*/  WARPSYNC.COLLECTIVE R15, `(.L_x_3014) ;  /* 0x000000000f087348 */ /* 0x001fea0003c00000 */
[----:B------:R1:W2:Y:S02]  /*108e0*/  SHFL.IDX P6, R14, R13, R12, R11 ;  /* 0x0000000c0d0e7389 */ /* 0x0002a400000c000b */
[----:B012---:R-:W-:Y:S01]  /*108f0*/  ENDCOLLECTIVE ;  /* 0x000000000000791b */ /* 0x007fe20003800000 */
.L_x_3014:
[----:B------:R-:W-:Y:S01]  /*10900*/  IMAD.MOV.U32 R4, RZ, RZ, R14 ;  /* 0x000000ffff047224 */ /* 0x000fe200078e000e */
[----:B------:R-:W-:Y:S06]  /*10910*/  BRA `(.L_x_3015) ;  /* 0xffffffcc006c7947 */ /* 0x000fec000383ffff */
.L_x_2953:
[----:B-1----:R-:W-:-:S04]  /*10920*/  IMAD.U32 R2, RZ, RZ, UR41 ;  /* 0x00000029ff027e24 */ /* 0x002fc8000f8e00ff */
[----:B------:R1:W2:Y:S03]  /*10930*/  SYNCS.PHASECHK.TRANS64.TRYWAIT P0, [R2+URZ+0x33420], R0 ;  /* 0x03342000020075a7 */ /* 0x0002a6000800017f */
[----:B--2---:R-:W-:Y:S05]  /*10940*/  @!P0 NANOSLEEP.SYNCS 0x989680 ;  /* 0x009896800000895d */ /* 0x004fea0003900000 */
[----:B------:R-:W2:Y:S02]  /*10950*/  @!P0 SYNCS.PHASECHK.TRANS64 P0, [R2+URZ+0x33420], R0 ;  /* 0x03342000020085a7 */ /* 0x000ea4000800007f */
[----:B--2---:R-:W-:Y:S05]  /*10960*/  @!P0 BRA `(.L_x_2953) ;  /* 0xfffffffc00ec8947 */ /* 0x004fea000383ffff */
[----:B------:R-:W-:Y:S05]  /*10970*/  BRA `(.L_x_3016) ;  /* 0xffffffcc00b07947 */ /* 0x000fea000383ffff */
.L_x_2959:
[----:B0-----:R0:W2:Y:S02]  /*10980*/  SYNCS.PHASECHK.TRANS64.TRYWAIT P0, [R6+URZ+0x33480], R4 ;  /* 0x03348004060075a7 */ /* 0x0010a4000800017f */
[----:B--2---:R-:W-:Y:S05]  /*10990*/  @!P0 NANOSLEEP.SYNCS 0x989680 ;  /* 0x009896800000895d */ /* 0x004fea0003900000 */
[----:B------:R-:W2:Y:S02]  /*109a0*/  @!P0 SYNCS.PHASECHK.TRANS64 P0, [R6+URZ+0x33480], R4 ;  /* 0x03348004060085a7 */ /* 0x000ea4000800007f */
[----:B--2---:R-:W-:Y:S05]  /*109b0*/  @!P0 BRA `(.L_x_2959) ;  /* 0xfffffffc00f08947 */ /* 0x004fea000383ffff */
[----:B------:R-:W-:Y:S05]  /*109c0*/  BRA `(.L_x_3017) ;  /* 0xffffffd0005c7947 */ /* 0x000fea000383ffff */
.L_x_2966:
[----:B--2---:R2:W3:Y:S02]  /*109d0*/  SYNCS.PHASECHK.TRANS64.TRYWAIT P0, [R6+URZ+0x33440], R4 ;  /* 0x03344004060075a7 */ /* 0x0044e4000800017f */
[----:B---3--:R-:W-:Y:S05]  /*109e0*/  @!P0 NANOSLEEP.SYNCS 0x989680 ;  /* 0x009896800000895d */ /* 0x008fea0003900000 */
[----:B------:R-:W3:Y:S02]  /*109f0*/  @!P0 SYNCS.PHASECHK.TRANS64 P0, [R6+URZ+0x33440], R4 ;  /* 0x03344004060085a7 */ /* 0x000ee4000800007f */
[----:B---3--:R-:W-:Y:S05]  /*10a00*/  @!P0 BRA `(.L_x_2966) ;  /* 0xfffffffc00f08947 */ /* 0x008fea000383ffff */
[----:B------:R-:W-:Y:S05]  /*10a10*/  BRA `(.L_x_3018) ;  /* 0xffffffd400587947 */ /* 0x000fea000383ffff */
.L_x_2974:
[----:B0-----:R0:W2:Y:S02]  /*10a20*/  SYNCS.PHASECHK.TRANS64.TRYWAIT P0, [R3+URZ+0x33470], R4 ;  /* 0x03347004030075a7 */ /* 0x0010a4000800017f */
[----:B--2---:R-:W-:Y:S05]  /*10a30*/  @!P0 NANOSLEEP.SYNCS 0x989680 ;  /* 0x009896800000895d */ /* 0x004fea0003900000 */
[----:B------:R-:W2:Y:S02]  /*10a40*/  @!P0 SYNCS.PHASECHK.TRANS64 P0, [R3+URZ+0x33470], R4 ;  /* 0x03347004030085a7 */ /* 0x000ea4000800007f */
[----:B--2---:R-:W-:Y:S05]  /*10a50*/  @!P0 BRA `(.L_x_2974) ;  /* 0xfffffffc00f08947 */ /* 0x004fea000383ffff */
[----:B------:R-:W-:Y:S05]  /*10a60*/  BRA `(.L_x_3019) ;  /* 0xffffffd8006c7947 */ /* 0x000fea000383ffff */
.L_x_2976:
[----:B0-----:R0:W2:Y:S02]  /*10a70*/  SYNCS.PHASECHK.TRANS64.TRYWAIT P0, [R3+URZ+0x33460], R4 ;  /* 0x03346004030075a7 */ /* 0x0010a4000800017f */
[----:B--2---:R-:W-:Y:S05]  /*10a80*/  @!P0 NANOSLEEP.SYNCS 0x989680 ;  /* 0x009896800000895d */ /* 0x004fea0003900000 */
[----:B------:R-:W2:Y:S02]  /*10a90*/  @!P0 SYNCS.PHASECHK.TRANS64 P0, [R3+URZ+0x33460], R4 ;  /* 0x03346004030085a7 */ /* 0x000ea4000800007f */
[----:B--2---:R-:W-:Y:S05]  /*10aa0*/  @!P0 BRA `(.L_x_2976) ;  /* 0xfffffffc00f08947 */ /* 0x004fea000383ffff */
[----:B------:R-:W-:Y:S05]  /*10ab0*/  BRA `(.L_x_3020) ;  /* 0xffffffd800747947 */ /* 0x000fea000383ffff */
.L_x_2981:
[----:B-1----:R1:W2:Y:S02]  /*10ac0*/  SYNCS.PHASECHK.TRANS64.TRYWAIT P0, [R0+URZ+0x33470], R3 ;  /* 0x03347003000075a7 */ /* 0x0022a4000800017f */
[----:B--2---:R-:W-:Y:S05]  /*10ad0*/  @!P0 NANOSLEEP.SYNCS 0x989680 ;  /* 0x009896800000895d */ /* 0x004fea0003900000 */
[----:B------:R-:W2:Y:S02]  /*10ae0*/  @!P0 SYNCS.PHASECHK.TRANS64 P0, [R0+URZ+0x33470], R3 ;  /* 0x03347003000085a7 */ /* 0x000ea4000800007f */
[----:B--2---:R-:W-:Y:S05]  /*10af0*/  @!P0 BRA `(.L_x_2981) ;  /* 0xfffffffc00f08947 */ /* 0x004fea000383ffff */
[----:B------:R-:W-:Y:S05]  /*10b00*/  BRA `(.L_x_3021) ;  /* 0xffffffe400747947 */ /* 0x000fea000383ffff */
.L_x_2983:
[----:B-1----:R1:W2:Y:S02]  /*10b10*/  SYNCS.PHASECHK.TRANS64.TRYWAIT P0, [R0+URZ+0x33460], R3 ;  /* 0x03346003000075a7 */ /* 0x0022a4000800017f */
[----:B--2---:R-:W-:Y:S05]  /*10b20*/  @!P0 NANOSLEEP.SYNCS 0x989680 ;  /* 0x009896800000895d */ /* 0x004fea0003900000 */
[----:B------:R-:W2:Y:S02]  /*10b30*/  @!P0 SYNCS.PHASECHK.TRANS64 P0, [R0+URZ+0x33460], R3 ;  /* 0x03346003000085a7 */ /* 0x000ea4000800007f */
[----:B--2---:R-:W-:Y:S05]  /*10b40*/  @!P0 BRA `(.L_x_2983) ;  /* 0xfffffffc00f08947 */ /* 0x004fea000383ffff */
[----:B------:R-:W-:Y:S05]  /*10b50*/  BRA `(.L_x_3022) ;  /* 0xffffffe4007c7947 */ /* 0x000fea000383ffff */
.L_x_2986:
[----:B-1----:R1:W2:Y:S02]  /*10b60*/  SYNCS.PHASECHK.TRANS64.TRYWAIT P0, [R8+URZ+0x33420], R0 ;  /* 0x03342000080075a7 */ /* 0x0022a4000800017f */
[----:B--2---:R-:W-:Y:S05]  /*10b70*/  @!P0 NANOSLEEP.SYNCS 0x989680 ;  /* 0x009896800000895d */ /* 0x004fea0003900000 */
[----:B------:R-:W2:Y:S02]  /*10b80*/  @!P0 SYNCS.PHASECHK.TRANS64 P0, [R8+URZ+0x33420], R0 ;  /* 0x03342000080085a7 */ /* 0x000ea4000800007f */
[----:B--2---:R-:W-:Y:S05]  /*10b90*/  @!P0 BRA `(.L_x_2986) ;  /* 0xfffffffc00f08947 */ /* 0x004fea000383ffff */
[----:B------:R-:W-:Y:S05]  /*10ba0*/  BRA `(.L_x_3023) ;  /* 0xfffffff000747947 */ /* 0x000fea000383ffff */
.L_x_2990:
[----:B0-----:R0:W1:Y:S02]  /*10bb0*/  SYNCS.PHASECHK.TRANS64.TRYWAIT P1, [R5+URZ], R4 ;  /* 0x00000004050075a7 */ /* 0x001064000802017f */
[----:B-1----:R-:W-:Y:S05]  /*10bc0*/  @!P1 NANOSLEEP.SYNCS 0x989680 ;  /* 0x009896800000995d */ /* 0x002fea0003900000 */
[----:B------:R-:W1:Y:S02]  /*10bd0*/  @!P1 SYNCS.PHASECHK.TRANS64 P1, [R5+URZ], R4 ;  /* 0x00000004050095a7 */ /* 0x000e64000802007f */
[----:B-1----:R-:W-:Y:S05]  /*10be0*/  @!P1 BRA `(.L_x_2990) ;  /* 0xfffffffc00f09947 */ /* 0x002fea000383ffff */
[----:B------:R-:W-:Y:S05]  /*10bf0*/  BRA `(.L_x_3024) ;  /* 0xfffffff000cc7947 */ /* 0x000fea000383ffff */
.L_x_2991:
[----:B-1----:R1:W2:Y:S02]  /*10c00*/  SYNCS.PHASECHK.TRANS64.TRYWAIT P1, [R7+URZ], R0 ;  /* 0x00000000070075a7 */ /* 0x0022a4000802017f */
[----:B--2---:R-:W-:Y:S05]  /*10c10*/  @!P1 NANOSLEEP.SYNCS 0x989680 ;  /* 0x009896800000995d */ /* 0x004fea0003900000 */
[----:B------:R-:W2:Y:S02]  /*10c20*/  @!P1 SYNCS.PHASECHK.TRANS64 P1, [R7+URZ], R0 ;  /* 0x00000000070095a7 */ /* 0x000ea4000802007f */
[----:B--2---:R-:W-:Y:S05]  /*10c30*/  @!P1 BRA `(.L_x_2991) ;  /* 0xfffffffc00f09947 */ /* 0x004fea000383ffff */
[----:B------:R-:W-:Y:S05]  /*10c40*/  BRA `(.L_x_3025) ;  /* 0xfffffff000c07947 */ /* 0x000fea000383ffff */
.L_x_2993:
[----:B--2---:R2:W3:Y:S02]  /*10c50*/  SYNCS.PHASECHK.TRANS64.TRYWAIT P1, [R19+URZ+0x33460], R4 ;  /* 0x03346004130075a7 */ /* 0x0044e4000802017f */
[----:B---3--:R-:W-:Y:S05]  /*10c60*/  @!P1 NANOSLEEP.SYNCS 0x989680 ;  /* 0x009896800000995d */ /* 0x008fea0003900000 */
[----:B------:R-:W3:Y:S02]  /*10c70*/  @!P1 SYNCS.PHASECHK.TRANS64 P1, [R19+URZ+0x33460], R4 ;  /* 0x03346004130095a7 */ /* 0x000ee4000802007f */
[----:B---3--:R-:W-:Y:S05]  /*10c80*/  @!P1 BRA `(.L_x_2993) ;  /* 0xfffffffc00f09947 */ /* 0x008fea000383ffff */
[----:B------:R-:W-:Y:S05]  /*10c90*/  BRA `(.L_x_3026) ;  /* 0xfffffff000c07947 */ /* 0x000fea000383ffff */
.L_x_2995:
[----:B---3--:R3:W4:Y:S02]  /*10ca0*/  SYNCS.PHASECHK.TRANS64.TRYWAIT P1, [R3+URZ+0x33460], R0 ;  /* 0x03346000030075a7 */ /* 0x008724000802017f */
[----:B----4-:R-:W-:Y:S05]  /*10cb0*/  @!P1 NANOSLEEP.SYNCS 0x989680 ;  /* 0x009896800000995d */ /* 0x010fea0003900000 */
[----:B------:R-:W4:Y:S02]  /*10cc0*/  @!P1 SYNCS.PHASECHK.TRANS64 P1, [R3+URZ+0x33460], R0 ;  /* 0x03346000030095a7 */ /* 0x000f24000802007f */
[----:B----4-:R-:W-:Y:S05]  /*10cd0*/  @!P1 BRA `(.L_x_2995) ;  /* 0xfffffffc00f09947 */ /* 0x010fea000383ffff */
[----:B------:R-:W-:Y:S05]  /*10ce0*/  BRA `(.L_x_3027) ;  /* 0xfffffff000c07947 */ /* 0x000fea000383ffff */
.L_x_2997:
[----:B----4-:R4:W0:Y:S02]  /*10cf0*/  SYNCS.PHASECHK.TRANS64.TRYWAIT P0, [R19+URZ+0x33480], R4 ;  /* 0x03348004130075a7 */ /* 0x010824000800017f */
[----:B0-----:R-:W-:Y:S05]  /*10d00*/  @!P0 NANOSLEEP.SYNCS 0x989680 ;  /* 0x009896800000895d */ /* 0x001fea0003900000 */
[----:B------:R-:W0:Y:S02]  /*10d10*/  @!P0 SYNCS.PHASECHK.TRANS64 P0, [R19+URZ+0x33480], R4 ;  /* 0x03348004130085a7 */ /* 0x000e24000800007f */
[----:B0-----:R-:W-:Y:S05]  /*10d20*/  @!P0 BRA `(.L_x_2997) ;  /* 0xfffffffc00f08947 */ /* 0x001fea000383ffff */
[----:B------:R-:W-:Y:S05]  /*10d30*/  BRA `(.L_x_2998) ;  /* 0xfffffff000bc7947 */ /* 0x000fea000383ffff */
.L_x_3028:
        /* <DEDUP_REMOVED lines=12> */
.L_x_12962:


//--------------------- .text._ZN7cutlass13device_kernelIN5flash11enable_sm90INS1_16FlashAttnFwdSm90INS1_25CollectiveMainloopFwdSm90ILi2EN4cute5tupleIJNS5_1CILi2EEENS7_ILi1EEES9_EEENS6_IJNS7_ILi128EEENS7_ILi160EEENS7_ILi192EEEEEELi192ENS_12float_e4m3_tEfNS_4arch4Sm90ELb0ELb0ELb1ELb0ELb0ELb0ELb0ELb1ELb1ELb1ELb0ELb0EEENS1_21CollectiveEpilogueFwdINS6_IJSB_SD_SC_EEESA_NS_10bfloat16_tESH_Li256ELb0ELb1ELb0ELb1EEENS1_29StaticPersistentTileSchedulerILb0EEEEEEEEEvNT_6ParamsE --------------------------
	.section	.text._ZN7cutlass13device_kernelIN5flash11enable_sm90INS1_16FlashAttnFwdSm90INS1_25CollectiveMainloopFwdSm90ILi2EN4cute5tupleIJNS5_1CILi2EEENS7_ILi1EEES9_EEENS6_IJNS7_ILi128EEENS7_ILi160EEENS7_ILi192EEEEEELi192ENS_12float_e4m3_tEfNS_4arch4Sm90ELb0ELb0ELb1ELb0ELb0ELb0ELb0ELb1ELb1ELb1ELb0ELb0EEENS1_21CollectiveEpilogueFwdINS6_IJSB_SD_SC_EEESA_NS_10bfloat16_tESH_Li256ELb0ELb1ELb0ELb1EEENS1_29StaticPersistentTileSchedulerILb0EEEEEEEEEvNT_6ParamsE,"ax",@progbits
	.align	128
.text._ZN7cutlass13device_kernelIN5flash11enable_sm90INS1_16FlashAttnFwdSm90INS1_25CollectiveMainloopFwdSm90ILi2EN4cute5tupleIJNS5_1CILi2EEENS7_ILi1EEES9_EEENS6_IJNS7_ILi128EEENS7_ILi160EEENS7_ILi192EEEEEELi192ENS_12float_e4m3_tEfNS_4arch4Sm90ELb0ELb0ELb1ELb0ELb0ELb0ELb0ELb1ELb1ELb1ELb0ELb0EEENS1_21CollectiveEpilogueFwdINS6_IJSB_SD_SC_EEESA_NS_10bfloat16_tESH_Li256ELb0ELb1ELb0ELb1EEENS1_29StaticPersistentTileSchedulerILb0EEEEEEEEEvNT_6ParamsE:
        .type           _ZN7cutlass13device_kernelIN5flash11enable_sm90INS1_16FlashAttnFwdSm90INS1_25CollectiveMainloopFwdSm90ILi2EN4cute5tupleIJNS5_1CILi2EEENS7_ILi1EEES9_EEENS6_IJNS7_ILi128EEENS7_ILi160EEENS7_ILi192EEEEEELi192ENS_12float_e4m3_tEfNS_4arch4Sm90ELb0ELb0ELb1ELb0ELb0ELb0ELb0ELb1ELb1ELb1ELb0ELb0EEENS1_21CollectiveEpilogueFwdINS6_IJSB_SD_SC_EEESA_NS_10bfloat16_tESH_Li256ELb0ELb1ELb0ELb1EEENS1_29StaticPersistentTileSchedulerILb0EEEEEEEEEvNT_6ParamsE,@function
        .size           _ZN7cutlass13device_kernelIN5flash11enable_sm90INS1_16FlashAttnFwdSm90INS1_25CollectiveMainloopFwdSm90ILi2EN4cute5tupleIJNS5_1CILi2EEENS7_ILi1EEES9_EEENS6_IJNS7_ILi128EEENS7_ILi160EEENS7_ILi192EEEEEELi192ENS_12float_e4m3_tEfNS_4arch4Sm90ELb0ELb0ELb1ELb0ELb0ELb0ELb0ELb1ELb1ELb1ELb0ELb0EEENS1_21CollectiveEpilogueFwdINS6_IJSB_SD_SC_EEESA_NS_10bfloat16_tESH_Li256ELb0ELb1ELb0ELb1EEENS1_29StaticPersistentTileSchedulerILb0EEEEEEEEEvNT_6ParamsE,(.L_x_12963 - _ZN7cutlass13device_kernelIN5flash11enable_sm90INS1_16FlashAttnFwdSm90INS1_25CollectiveMainloopFwdSm90ILi2EN4cute5tupleIJNS5_1CILi2EEENS7_ILi1EEES9_EEENS6_IJNS7_ILi128EEENS7_ILi160EEENS7_ILi192EEEEEELi192ENS_12float_e4m3_tEfNS_4arch4Sm90ELb0ELb0ELb1ELb0ELb0ELb0ELb0ELb1ELb1ELb1ELb0ELb0EEENS1_21CollectiveEpilogueFwdINS6_IJSB_SD_SC_EEESA_NS_10bfloat16_tESH_Li256ELb0ELb1ELb0ELb1EEENS1_29StaticPersistentTileSchedulerILb0EEEEEEEEEvNT_6ParamsE)
        .other          _ZN7cutlass13device_kernelIN5flash11enable_sm90INS1_16FlashAttnFwdSm90INS1_25CollectiveMainloopFwdSm90ILi2EN4cute5tupleIJNS5_1CILi2EEENS7_ILi1EEES9_EEENS6_IJNS7_ILi128EEENS7_ILi160EEENS7_ILi192EEEEEELi192ENS_12float_e4m3_tEfNS_4arch4Sm90ELb0ELb0ELb1ELb0ELb0ELb0ELb0ELb1ELb1ELb1ELb0ELb0EEENS1_21CollectiveEpilogueFwdINS6_IJSB_SD_SC_EEESA_NS_10bfloat16_tESH_Li256ELb0ELb1ELb0ELb1EEENS1_29StaticPersistentTileSchedulerILb0EEEEEEEEEvNT_6ParamsE,@"STO_CUDA_ENTRY STV_DEFAULT"
_ZN7cutlass13device_kernelIN5flash11enable_sm90INS1_16FlashAttnFwdSm90INS1_25CollectiveMainloopFwdSm90ILi2EN4cute5tupleIJNS5_1CILi2EEENS7_ILi1EEES9_EEENS6_IJNS7_ILi128EEENS7_ILi160EEENS7_ILi192EEEEEELi192ENS_12float_e4m3_tEfNS_4arch4Sm90ELb0ELb0ELb1ELb0ELb0ELb0ELb0ELb1ELb1ELb1ELb0ELb0EEENS1_21CollectiveEpilogueFwdINS6_IJSB_SD_SC_EEESA_NS_10bfloat16_tESH_Li256ELb0ELb1ELb0ELb1EEENS1_29StaticPersistentTileSchedulerILb0EEEEEEEEEvNT_6ParamsE:
        /* <DEDUP_REMOVED lines=18> */
.L_x_3030:
[----:B------:R-:W-:Y:S05]  /*0120*/  BSYNC B0 ;  /* 0x0000000000007941 */ /* 0x000fea0003800000 */
.L_x_3029:
        /* <DEDUP_REMOVED lines=41> */
.L_x_3031:
[----:B0-----:R-:W0:Y:S01]  /*03c0*/  S2UR UR4, SR_CTAID.Y ;  /* 0x00000000000479c3 */ /* 0x001e220000002600 */
[----:B------:R-:W3:Y:S01]  /*03d0*/  SHFL.IDX PT, R4, R0, RZ, 0x1f ;  /* 0x00001fff00047589 */ /* 0x000ee200000e0000 */
[----:B------:R-:W-:Y:S01]  /*03e0*/  ULDC UR5, c[0x0][0x154] ;  /* 0x0000550000057ab9 */ /* 0x000fe20000000800 */
[----:B------:R-:W-:-:S05]  /*03f0*/  NOP ;  /* 0x0000000000007918 */ /* 0x000fca0000000000 */
[----:B------:R-:W5:Y:S08]  /*0400*/  S2UR UR50, SR_CTAID.X ;  /* 0x00000000003279c3 */ /* 0x000f700000002500 */
[----:B------:R-:W1:Y:S01]  /*0410*/  LDC R6, c[0x0][0x148] ;  /* 0x00005200ff067b82 */ /* 0x000e620000000800 */
[----:B0-----:R-:W-:Y:S02]  /*0420*/  I2FP.F32.U32 R3, UR4 ;  /* 0x0000000400037c45 */ /* 0x001fe40008201000 */
[----:B---3--:R-:W-:-:S03]  /*0430*/  ISETP.NE.AND P0, PT, R4, RZ, PT ;  /* 0x000000ff0400720c */ /* 0x008fc60003f05270 */
[----:B------:R-:W-:Y:S01]  /*0440*/  FMUL R5, R3, UR5 ;  /* 0x0000000503057c20 */ /* 0x000fe20008400000 */
[----:B------:R-:W-:Y:S02]  /*0450*/  SHF.R.S32.HI R3, RZ, 0x1f, R7 ;  /* 0x0000001fff037819 */ /* 0x000fe40000011407 */
[----:B-----5:R-:W-:-:S03]  /*0460*/  I2FP.F32.U32 R4, UR50 ;  /* 0x0000003200047c45 */ /* 0x020fc60008201000 */
[----:B------:R-:W0:Y:S02]  /*0470*/  F2I.U32.TRUNC.NTZ R5, R5 ;  /* 0x0000000500057305 */ /* 0x000e24000020f000 */
[----:B0-----:R-:W-:-:S04]  /*0480*/  IMAD.MOV R11, RZ, RZ, -R5 ;  /* 0x000000ffff0b7224 */ /* 0x001fc800078e0a05 */
[----:B-1----:R-:W-:Y:S01]  /*0490*/  IMAD R11, R6, R11, UR4 ;  /* 0x00000004060b7e24 */ /* 0x002fe2000f8e020b */
[----:B------:R-:W-:Y:S02]  /*04a0*/  ULDC UR4, c[0x0][0x150] ;  /* 0x0000540000047ab9 */ /* 0x000fe40000000800 */
[----:B------:R-:W-:Y:S01]  /*04b0*/  FMUL R8, R4, UR4 ;  /* 0x0000000404087c20 */ /* 0x000fe20008400000 */
[----:B------:R-:W-:Y:S06]  /*04c0*/  @P0 BRA `(.L_x_3032) ;  /* 0x0000000000480947 */ /* 0x000fec0003800000 */
[----:B------:R-:W0:Y:S01]  /*04d0*/  S2UR UR5, SR_CgaCtaId ;  /* 0x00000000000579c3 */ /* 0x000e220000008800 */
[----:B------:R-:W-:Y:S01]  /*04e0*/  UMOV UR4, 0x400 ;  /* 0x0000040000047882 */ /* 0x000fe20000000000 */
[----:B------:R-:W-:Y:S01]  /*04f0*/  UMOV UR6, 0x80 ;  /* 0x0000008000067882 */ /* 0x000fe20000000000 */
[----:B------:R-:W-:Y:S01]  /*0500*/  UMOV UR9, 0x100 ;  /* 0x0000010000097882 */ /* 0x000fe20000000000 */
[----:B------:R-:W-:-:S04]  /*0510*/  UIADD3 UR6, -UR6, 0x100000, URZ ;  /* 0x0010000006067890 */ /* 0x000fc8000fffe13f */
[----:B------:R-:W-:Y:S02]  /*0520*/  USHF.L.U32 UR7, UR6, 0xb, URZ ;  /* 0x0000000b06077899 */ /* 0x000fe4000800063f */
[----:B------:R-:W-:Y:S01]  /*0530*/  USHF.L.U32 UR6, UR6, 0x1, URZ ;  /* 0x0000000106067899 */ /* 0x000fe2000800063f */
[----:B------:R-:W-:Y:S01]  /*0540*/  ELECT P0, URZ, PT ;  /* 0x00000000003f782f */ /* 0x000fe20003800000 */
[----:B0-----:R-:W-:Y:S02]  /*0550*/  ULEA UR8, UR5, UR4, 0x18 ;  /* 0x0000000405087291 */ /* 0x001fe4000f8ec03f */
[----:B------:R-:W-:-:S04]  /*0560*/  UIADD3 UR4, -UR9, 0x100000, URZ ;  /* 0x0010000009047890 */ /* 0x000fc8000fffe13f */
[----:B------:R-:W-:Y:S02]  /*0570*/  USHF.L.U32 UR5, UR4, 0xb, URZ ;  /* 0x0000000b04057899 */ /* 0x000fe4000800063f */
[----:B------:R-:W-:Y:S01]  /*0580*/  USHF.L.U32 UR4, UR4, 0x1, URZ ;  /* 0x0000000104047899 */ /* 0x000fe2000800063f */
[----:B------:R-:W0:Y:S03]  /*0590*/  FENCE.VIEW.ASYNC.S ;  /* 0x00000000000073c6 */ /* 0x000e260000000000 */
[----:B0-----:R0:W1:Y:S08]  /*05a0*/  SYNCS.EXCH.64 URZ, [UR8+0x33450], UR6 ;  /* 0x03345006083f75b2 */ /* 0x0010700008000100 */
[----:B------:R0:W3:Y:S01]  /*05b0*/  SYNCS.EXCH.64 URZ, [UR8+0x33460], UR4 ;  /* 0x03346004083f75b2 */ /* 0x0000e20008000100 */
[----:B------:R0:W0:Y:S01]  /*05c0*/  SYNCS.EXCH.64 URZ, [UR8+0x33458], UR6 ;  /* 0x03345806083f75b2 */ /* 0x0000220008000100 */
[----:B------:R0:W0:Y:S01]  /*05d0*/  SYNCS.EXCH.64 URZ, [UR8+0x33468], UR4 ;  /* 0x03346804083f75b2 */ /* 0x0000220008000100 */
[----:B------:R-:W-:Y:S01]  /*05e0*/  NOP ;  /* 0x0000000000007918 */ /* 0x000fe20000000000 */
.L_x_3032:
[----:B------:R-:W5:Y:S01]  /*05f0*/  SHFL.IDX PT, R6, R0, RZ, 0x1f ;  /* 0x00001fff00067589 */ /* 0x000f6200000e0000 */
[----:B------:R-:W-:Y:S01]  /*0600*/  LEA.HI R3, R3, R7, RZ, 0x7 ;  /* 0x0000000703037211 */ /* 0x000fe200078f38ff */
[----:B------:R-:W0:Y:S01]  /*0610*/  LDC R9, c[0x0][0x144] ;  /* 0x00005100ff097b82 */ /* 0x000e220000000800 */
[----:B------:R-:W0:Y:S01]  /*0620*/  F2I.U32.TRUNC.NTZ R8, R8 ;  /* 0x0000000800087305 */ /* 0x000e22000020f000 */
[----:B------:R-:W-:Y:S01]  /*0630*/  NOP ;  /* 0x0000000000007918 */ /* 0x000fe20000000000 */
[----:B------:R-:W-:-:S05]  /*0640*/  LOP3.LUT R3, R3, 0xffffff80, RZ, 0xc0, !PT ;  /* 0xffffff8003037812 */ /* 0x000fca00078ec0ff */
[----:B------:R-:W-:Y:S01]  /*0650*/  IMAD.IADD R3, R7, 0x1, -R3 ;  /* 0x0000000107037824 */ /* 0x000fe200078e0a03 */
[----:B------:R-:W-:-:S04]  /*0660*/  SHF.R.S32.HI R7, RZ, 0x1f, R2 ;  /* 0x0000001fff077819 */ /* 0x000fc80000011402 */
[----:B------:R-:W-:Y:S02]  /*0670*/  SHF.R.S32.HI R4, RZ, 0x1f, R3 ;  /* 0x0000001fff047819 */ /* 0x000fe40000011403 */
[----:B------:R-:W-:Y:S02]  /*0680*/  LEA.HI R7, R7, R2, RZ, 0x2 ;  /* 0x0000000207077211 */ /* 0x000fe400078f10ff */
[----:B------:R-:W-:-:S04]  /*0690*/  LEA.HI R4, R4, R3, RZ, 0x3 ;  /* 0x0000000304047211 */ /* 0x000fc800078f18ff */
[--C-:B------:R-:W-:Y:S02]  /*06a0*/  SHF.R.S32.HI R5, RZ, 0x3, R4.reuse ;  /* 0x00000003ff057819 */ /* 0x100fe40000011404 */
[----:B-----5:R-:W-:Y:S02]  /*06b0*/  ISETP.NE.AND P0, PT, R6, RZ, PT ;  /* 0x000000ff0600720c */ /* 0x020fe40003f05270 */
[----:B------:R-:W-:-:S04]  /*06c0*/  SHF.R.S32.HI R4, RZ, 0x1f, R4 ;  /* 0x0000001fff047819 */ /* 0x000fc80000011404 */
[----:B------:R-:W-:-:S04]  /*06d0*/  LEA.HI R4, R4, R5, RZ, 0x2 ;  /* 0x0000000504047211 */ /* 0x000fc800078f10ff */
[----:B------:R-:W-:-:S03]  /*06e0*/  LOP3.LUT R4, R4, 0xfffffffc, RZ, 0xc0, !PT ;  /* 0xfffffffc04047812 */ /* 0x000fc600078ec0ff */
[----:B------:R-:W-:Y:S05]  /*06f0*/  @P0 BRA `(.L_x_3033) ;  /* 0x0000000000480947 */ /* 0x000fea0003800000 */
[----:B0-----:R-:W0:Y:S01]  /*0700*/  S2UR UR5, SR_CgaCtaId ;  /* 0x00000000000579c3 */ /* 0x001e220000008800 */
        /* <DEDUP_REMOVED lines=12> */
[----:B0-----:R0:W0:Y:S08]  /*07d0*/  SYNCS.EXCH.64 URZ, [UR8+0x33470], UR6 ;  /* 0x03347006083f75b2 */ /* 0x0010300008000100 */
[----:B------:R0:W0:Y:S01]  /*07e0*/  SYNCS.EXCH.64 URZ, [UR8+0x33480], UR4 ;  /* 0x03348004083f75b2 */ /* 0x0000220008000100 */
[----:B------:R0:W0:Y:S01]  /*07f0*/  SYNCS.EXCH.64 URZ, [UR8+0x33478], UR6 ;  /* 0x03347806083f75b2 */ /* 0x0000220008000100 */
[----:B------:R0:W0:Y:S01]  /*0800*/  SYNCS.EXCH.64 URZ, [UR8+0x33488], UR4 ;  /* 0x03348804083f75b2 */ /* 0x0000220008000100 */
[----:B------:R-:W-:Y:S01]  /*0810*/  NOP ;  /* 0x0000000000007918 */ /* 0x000fe20000000000 */
.L_x_3033:
[----:B------:R-:W5:Y:S01]  /*0820*/  SHFL.IDX PT, R12, R0, RZ, 0x1f ;  /* 0x00001fff000c7589 */ /* 0x000f6200000e0000 */
[----:B------:R-:W-:Y:S01]  /*0830*/  LOP3.LUT R7, R7, 0x3ffffffc, RZ, 0xc0, !PT ;  /* 0x3ffffffc07077812 */ /* 0x000fe200078ec0ff */
[----:B------:R-:W-:Y:S01]  /*0840*/  IMAD.IADD R4, R5, 0x1, -R4 ;  /* 0x0000000105047824 */ /* 0x000fe200078e0a04 */
[----:B------:R-:W-:Y:S01]  /*0850*/  SHF.R.S32.HI R5, RZ, 0x1f, R6 ;  /* 0x0000001fff057819 */ /* 0x000fe20000011406 */
[----:B------:R-:W1:Y:S01]  /*0860*/  LDC R10, c[0x0][0x140] ;  /* 0x00005000ff0a7b82 */ /* 0x000e620000000800 */
[----:B0-----:R-:W-:Y:S01]  /*0870*/  IMAD.MOV R8, RZ, RZ, -R8 ;  /* 0x000000ffff087224 */ /* 0x001fe200078e0a08 */
[----:B------:R-:W-:Y:S01]  /*0880*/  NOP ;  /* 0x0000000000007918 */ /* 0x000fe20000000000 */
[----:B------:R-:W-:Y:S01]  /*0890*/  IMAD.IADD R7, R2, 0x1, -R7 ;  /* 0x0000000102077824 */ /* 0x000fe200078e0a07 */
[----:B------:R-:W-:Y:S01]  /*08a0*/  LEA.HI R5, R5, R6, RZ, 0x2 ;  /* 0x0000000605057211 */ /* 0x000fe200078f10ff */
[----:B------:R-:W-:Y:S02]  /*08b0*/  IMAD R9, R9, R8, UR50 ;  /* 0x0000003209097e24 */ /* 0x000fe4000f8e0208 */
[----:B------:R-:W-:Y:S01]  /*08c0*/  IMAD R7, R7, 0x4, R4 ;  /* 0x0000000407077824 */ /* 0x000fe200078e0204 */
[----:B------:R-:W-:-:S04]  /*08d0*/  LOP3.LUT R5, R5, 0x3ffffffc, RZ, 0xc0, !PT ;  /* 0x3ffffffc05057812 */ /* 0x000fc800078ec0ff */
[----:B------:R-:W-:Y:S01]  /*08e0*/  LEA.HI R2, R7, R7, RZ, 0x1 ;  /* 0x0000000707027211 */ /* 0x000fe200078f08ff */
[----:B------:R-:W-:-:S03]  /*08f0*/  IMAD.IADD R5, R6, 0x1, -R5 ;  /* 0x0000000106057824 */ /* 0x000fc600078e0a05 */
[----:B------:R-:W-:Y:S01]  /*0900*/  LOP3.LUT R2, R2, 0xfffffffe, RZ, 0xc0, !PT ;  /* 0xfffffffe02027812 */ /* 0x000fe200078ec0ff */
[----:B------:R-:W-:Y:S01]  /*0910*/  IMAD R5, R5, 0x4, R4 ;  /* 0x0000000405057824 */ /* 0x000fe200078e0204 */
[----:B-----5:R-:W-:-:S03]  /*0920*/  ISETP.NE.AND P0, PT, R12, RZ, PT ;  /* 0x000000ff0c00720c */ /* 0x020fc60003f05270 */
[----:B------:R-:W-:-:S05]  /*0930*/  IMAD.IADD R2, R7, 0x1, -R2 ;  /* 0x0000000107027824 */ /* 0x000fca00078e0a02 */
[----:B------:R-:W-:Y:S02]  /*0940*/  ISETP.NE.AND P5, PT, R2, R9, PT ;  /* 0x000000090200720c */ /* 0x000fe40003fa5270 */
[----:B------:R-:W-:-:S04]  /*0950*/  LEA.HI R2, R5, R5, RZ, 0x1 ;  /* 0x0000000505027211 */ /* 0x000fc800078f08ff */
[----:B------:R-:W-:Y:S01]  /*0960*/  LOP3.LUT R2, R2, 0xfffffffe, RZ, 0xc0, !PT ;  /* 0xfffffffe02027812 */ /* 0x000fe200078ec0ff */
[----:B------:R-:W-:Y:S06]  /*0970*/  @P0 BRA `(.L_x_3034) ;  /* 0x0000000000480947 */ /* 0x000fec0003800000 */
[----:B------:R-:W0:Y:S01]  /*0980*/  S2UR UR5, SR_CgaCtaId ;  /* 0x00000000000579c3 */ /* 0x000e220000008800 */
        /* <DEDUP_REMOVED lines=17> */
.L_x_3034:
[----:B------:R-:W5:Y:S01]  /*0aa0*/  SHFL.IDX PT, R6, R0, RZ, 0x1f ;  /* 0x00001fff00067589 */ /* 0x000f6200000e0000 */
[----:B------:R-:W-:Y:S01]  /*0ab0*/  IMAD.IADD R2, R5, 0x1, -R2 ;  /* 0x0000000105027824 */ /* 0x000fe200078e0a02 */
[----:B------:R-:W-:Y:S01]  /*0ac0*/  LOP3.LUT P0, RZ, R3, 0x7, RZ, 0xc0, !PT ;  /* 0x0000000703ff7812 */ /* 0x000fe2000780c0ff */
[----:B------:R-:W-:Y:S01]  /*0ad0*/  IMAD.SHL.U32 R4, R5, 0x4, RZ ;  /* 0x0000000405047824 */ /* 0x000fe200078e00ff */
[----:B-1----:R-:W-:Y:S01]  /*0ae0*/  ISETP.EQ.U32.AND P1, PT, R10, 0x1, PT ;  /* 0x000000010a00780c */ /* 0x002fe20003f22070 */
[----:B------:R-:W-:Y:S01]  /*0af0*/  IMAD.SHL.U32 R16, R7, 0x4, RZ ;  /* 0x0000000407107824 */ /* 0x000fe200078e00ff */
[----:B------:R-:W-:Y:S01]  /*0b00*/  ISETP.NE.AND P2, PT, R2, R9, PT ;  /* 0x000000090200720c */ /* 0x000fe20003f45270 */
[----:B------:R-:W-:Y:S01]  /*0b10*/  NOP ;  /* 0x0000000000007918 */ /* 0x000fe20000000000 */
[----:B------:R-:W-:Y:S02]  /*0b20*/  LOP3.LUT R8, R5, 0xc, R4, 0x78, !PT ;  /* 0x0000000c05087812 */ /* 0x000fe400078e7804 */
[----:B------:R-:W-:-:S03]  /*0b30*/  LOP3.LUT R16, R7, 0xc, R16, 0x78, !PT ;  /* 0x0000000c07107812 */ /* 0x000fc600078e7810 */
[----:B------:R1:W-:Y:S01]  /*0b40*/  STL [R1+0x18], R8 ;  /* 0x0000180801007387 */ /* 0x0003e20000100800 */
[C---:B------:R-:W-:Y:S02]  /*0b50*/  @P5 LEA.HI R2, R16.reuse, R16, RZ, 0x1 ;  /* 0x0000001010025211 */ /* 0x040fe400078f08ff */
[----:B------:R-:W-:Y:S02]  /*0b60*/  ISETP.LT.U32.AND P4, PT, R16, 0x2, !P0 ;  /* 0x000000021000780c */ /* 0x000fe40004781070 */
[----:B------:R-:W-:Y:S02]  /*0b70*/  @P5 SHF.R.S32.HI R2, RZ, 0x1, R2 ;  /* 0x00000001ff025819 */ /* 0x000fe40000011402 */
[----:B------:R-:W-:Y:S02]  /*0b80*/  @P2 LEA.HI R3, R8, R8, RZ, 0x1 ;  /* 0x0000000808032211 */ /* 0x000fe400078f08ff */
[----:B------:R-:W-:Y:S01]  /*0b90*/  @P5 ISETP.NE.AND P6, PT, R2, R11, PT ;  /* 0x0000000b0200520c */ /* 0x000fe20003fc5270 */
[----:B------:R-:W-:Y:S01]  /*0ba0*/  IMAD.MOV.U32 R2, RZ, RZ, 0x1 ;  /* 0x00000001ff027424 */ /* 0x000fe200078e00ff */
[----:B-----5:R-:W-:-:S02]  /*0bb0*/  ISETP.NE.AND P3, PT, R6, RZ, PT ;  /* 0x000000ff0600720c */ /* 0x020fc40003f65270 */
[----:B------:R-:W-:Y:S02]  /*0bc0*/  @P2 SHF.R.S32.HI R4, RZ, 0x1, R3 ;  /* 0x00000001ff042819 */ /* 0x000fe40000011403 */
[----:B------:R-:W-:Y:S02]  /*0bd0*/  SEL R3, RZ, 0x1, !P4 ;  /* 0x00000001ff037807 */ /* 0x000fe40006000000 */
[----:B------:R-:W-:Y:S02]  /*0be0*/  @P5 SEL R2, RZ, 0x1, P6 ;  /* 0x00000001ff025807 */ /* 0x000fe40003000000 */
[----:B------:R-:W-:Y:S01]  /*0bf0*/  @P2 ISETP.NE.AND P4, PT, R4, R11, PT ;  /* 0x0000000b0400220c */ /* 0x000fe20003f85270 */
[----:B------:R-:W-:Y:S01]  /*0c00*/  IMAD.MOV.U32 R4, RZ, RZ, 0x1 ;  /* 0x00000001ff047424 */ /* 0x000fe200078e00ff */
[----:B------:R-:W-:Y:S02]  /*0c10*/  ISETP.LT.U32.AND P0, PT, R8, 0x2, !P0 ;  /* 0x000000020800780c */ /* 0x000fe40004701070 */
[----:B------:R-:W-:-:S02]  /*0c20*/  LOP3.LUT R2, R2, R3, RZ, 0xc0, !PT ;  /* 0x0000000302027212 */ /* 0x000fc400078ec0ff */
[----:B------:R-:W-:Y:S02]  /*0c30*/  SEL R3, RZ, 0x1, !P0 ;  /* 0x00000001ff037807 */ /* 0x000fe40004000000 */
[----:B------:R-:W-:Y:S01]  /*0c40*/  @P2 SEL R4, RZ, 0x1, P4 ;  /* 0x00000001ff042807 */ /* 0x000fe20002000000 */
[----:B-1----:R-:W-:Y:S06]  /*0c50*/  @P3 BRA `(.L_x_3035) ;  /* 0x0000000000483947 */ /* 0x002fec0003800000 */
        /* <DEDUP_REMOVED lines=17> */
[----:B-1----:R-:W-:Y:S01]  /*0d70*/  NOP ;  /* 0x0000000000007918 */ /* 0x002fe20000000000 */
.L_x_3035:
[----:B------:R-:W-:Y:S01]  /*0d80*/  LOP3.LUT R3, R4, R3, RZ, 0xc0, !PT ;  /* 0x0000000304037212 */ /* 0x000fe200078ec0ff */
[----:B------:R-:W-:-:S04]  /*0d90*/  NOP ;  /* 0x0000000000007918 */ /* 0x000fc80000000000 */
[----:B------:R1:W-:Y:S01]  /*0da0*/  STL [R1+0x14], R3 ;  /* 0x0000140301007387 */ /* 0x0003e20000100800 */
[----:B------:R-:W-:Y:S05]  /*0db0*/  @!P1 BRA `(.L_x_3036) ;  /* 0x0000000000089947 */ /* 0x000fea0003800000 */
[----:B0-234-:R-:W-:Y:S01]  /*0dc0*/  UCGABAR_ARV ;  /* 0x00000000000079c7 */ /* 0x01dfe20008000000 */
[----:B------:R-:W-:Y:S05]  /*0dd0*/  BRA `(.L_x_3037) ;  /* 0x0000000000047947 */ /* 0x000fea0003800000 */
.L_x_3036:
[----:B0-234-:R-:W-:Y:S01]  /*0de0*/  NOP ;  /* 0x0000000000007918 */ /* 0x01dfe20000000000 */
.L_x_3037:
[----:B------:R-:W-:Y:S05]  /*0df0*/  @!P1 BRA `(.L_x_3038) ;  /* 0x00000000000c9947 */ /* 0x000fea0003800000 */
[----:B------:R-:W-:Y:S01]  /*0e00*/  UCGABAR_WAIT ;  /* 0x0000000000007dc7 */ /* 0x000fe20008000000 */
[----:B------:R-:W-:Y:S01]  /*0e10*/  CCTL.IVALL ;  /* 0x00000000ff00798f */ /* 0x000fe20002000000 */
[----:B------:R-:W-:Y:S05]  /*0e20*/  BRA `(.L_x_3039) ;  /* 0x0000000000047947 */ /* 0x000fea0003800000 */
.L_x_3038:
[----:B------:R-:W-:Y:S06]  /*0e30*/  BAR.SYNC.DEFER_BLOCKING 0x0 ;  /* 0x0000000000007b1d */ /* 0x000fec0000010000 */
.L_x_3039:
[----:B------:R-:W-:Y:S01]  /*0e40*/  PLOP3.LUT P0, PT, PT, PT, UP0, 0x80, 0x0 ;  /* 0x000000000000781c */ /* 0x000fe20003f0f008 */
[----:B------:R-:W-:Y:S01]  /*0e50*/  UMOV UR38, 0x1 ;  /* 0x0000000100267882 */ /* 0x000fe20000000000 */
[----:B------:R-:W-:Y:S01]  /*0e60*/  ULDC.64 UR48, c[0x0][0x208] ;  /* 0x0000820000307ab9 */ /* 0x000fe20000000a00 */
[----:B------:R-:W-:-:S10]  /*0e70*/  USEL UR38, UR38, 0x2, !UP0 ;  /* 0x0000000226267887 */ /* 0x000fd4000c000000 */
[----:B------:R-:W-:Y:S05]  /*0e80*/  @!P0 BRA `(.L_x_3040) ;  /* 0x000000ac00848947 */ /* 0x000fea0003800000 */
.L_x_3041:
[----:B------:R-:W-:-:S08]  /*0e90*/  NOP ;  /* 0x0000000000007918 */ /* 0x000fd00000000000 */
[----:B------:R-:W0:Y:S02]  /*0ea0*/  USETMAXREG.TRY_ALLOC.CTAPOOL UP0, 0xf0 ;  /* 0x000000f0000079c8 */ /* 0x000e240008000600 */
[----:B0-----:R-:W-:-:S13]  /*0eb0*/  PLOP3.LUT P0, PT, PT, PT, UP0, 0x80, 0x0 ;  /* 0x000000000000781c */ /* 0x001fda0003f0f008 */
[----:B------:R-:W-:Y:S05]  /*0ec0*/  @!P0 BRA `(.L_x_3041) ;  /* 0xfffffffc00f08947 */ /* 0x000fea000383ffff */
[----:B-1----:R-:W0:Y:S01]  /*0ed0*/  S2R R3, SR_TID.X ;  /* 0x0000000000037919 */ /* 0x002e220000002100 */
        /* <DEDUP_REMOVED lines=23> */
[----:B------:R-:W-:Y:S02]  /*1050*/  LOP3.LUT R13, R7, 0xfffffffc, RZ, 0xc0, !PT ;  /* 0xfffffffc070d7812 */ /* 0x000fe400078ec0ff */
[----:B------:R-:W-:Y:S02]  /*1060*/  SHF.R.S32.HI R5, RZ, 0x1f, R220 ;  /* 0x0000001fff057819 */ /* 0x000fe400000114dc */
[----:B------:R-:W-:Y:S01]  /*1070*/  LOP3.LUT R7, R4, 0x3fffff0, RZ, 0xc0, !PT ;  /* 0x03fffff004077812 */ /* 0x000fe200078ec0ff */
[C---:B------:R-:W-:Y:S01]  /*1080*/  IMAD.IADD R13, R22.reuse, 0x1, -R13 ;  /* 0x00000001160d7824 */ /* 0x040fe200078e0a0d */
[----:B------:R-:W-:Y:S02]  /*1090*/  LEA.HI R3, R5, R220, RZ, 0x2 ;  /* 0x000000dc05037211 */ /* 0x000fe400078f10ff */
[----:B------:R-:W-:Y:S01]  /*10a0*/  SHF.R.S32.HI R221, RZ, 0x7, R0 ;  /* 0x00000007ffdd7819 */ /* 0x000fe20000011400 */
[----:B------:R-:W-:Y:S01]  /*10b0*/  IMAD.IADD R7, R22, 0x1, -R7 ;  /* 0x0000000116077824 */ /* 0x000fe200078e0a07 */
[----:B------:R-:W-:-:S02]  /*10c0*/  SHF.R.S32.HI R8, RZ, 0x2, R3 ;  /* 0x00000002ff087819 */ /* 0x000fc40000011403 */
[----:B------:R-:W-:Y:S02]  /*10d0*/  SHF.R.S32.HI R11, RZ, 0x1f, R3 ;  /* 0x0000001fff0b7819 */ /* 0x000fe40000011403 */
[----:B------:R-:W-:Y:S02]  /*10e0*/  LOP3.LUT R6, R6, 0xfffffc00, RZ, 0xc0, !PT ;  /* 0xfffffc0006067812 */ /* 0x000fe400078ec0ff */
[----:B------:R-:W-:Y:S02]  /*10f0*/  LEA.HI R11, R11, R8, RZ, 0x3 ;  /* 0x000000080b0b7211 */ /* 0x000fe400078f18ff */
[----:B------:R-:W-:Y:S01]  /*1100*/  LOP3.LUT R15, R23, 0xfffffff8, RZ, 0xc0, !PT ;  /* 0xfffffff8170f7812 */ /* 0x000fe200078ec0ff */
[----:B------:R-:W-:Y:S01]  /*1110*/  IMAD R7, R7, 0x40, R6 ;  /* 0x0000004007077824 */ /* 0x000fe200078e0206 */
[----:B------:R-:W-:Y:S02]  /*1120*/  SHF.R.S32.HI R9, RZ, 0x4, R4 ;  /* 0x00000004ff097819 */ /* 0x000fe40000011404 */
[----:B------:R-:W-:Y:S01]  /*1130*/  LOP3.LUT R11, R11, 0xfffffff8, RZ, 0xc0, !PT ;  /* 0xfffffff80b0b7812 */ /* 0x000fe200078ec0ff */
[----:B------:R-:W-:Y:S01]  /*1140*/  IMAD.IADD R22, R22, 0x1, -R15 ;  /* 0x0000000116167824 */ /* 0x000fe200078e0a0f */
[----:B------:R-:W-:-:S02]  /*1150*/  LEA.HI R0, R0, R221, RZ, 0x1 ;  /* 0x000000dd00007211 */ /* 0x000fc400078f08ff */
[----:B------:R-:W-:Y:S01]  /*1160*/  LEA.HI R5, R5, R220, RZ, 0x5 ;  /* 0x000000dc05057211 */ /* 0x000fe200078f28ff */
[----:B------:R-:W-:Y:S01]  /*1170*/  IMAD.IADD R8, R8, 0x1, -R11 ;  /* 0x0000000108087824 */ /* 0x000fe200078e0a0b */
[----:B------:R-:W-:Y:S01]  /*1180*/  LEA.HI R4, R4, R9, RZ, 0x1 ;  /* 0x0000000904047211 */ /* 0x000fe200078f08ff */
[----:B------:R-:W-:Y:S01]  /*1190*/  IMAD.SHL.U32 R17, R22, 0x8, RZ ;  /* 0x0000000816117824 */ /* 0x000fe200078e00ff */
[----:B------:R-:W-:Y:S02]  /*11a0*/  LEA.HI R6, R13, R13, RZ, 0x1 ;  /* 0x0000000d0d067211 */ /* 0x000fe400078f08ff */
[----:B------:R-:W-:Y:S01]  /*11b0*/  LOP3.LUT R0, R0, 0x3fffffe, RZ, 0xc0, !PT ;  /* 0x03fffffe00007812 */ /* 0x000fe200078ec0ff */
[C---:B------:R-:W-:Y:S01]  /*11c0*/  VIADD R19, R17.reuse, 0x40 ;  /* 0x0000004011137836 */ /* 0x040fe20000000000 */
[----:B------:R-:W-:Y:S01]  /*11d0*/  SHF.R.S32.HI R5, RZ, 0x5, R5 ;  /* 0x00000005ff057819 */ /* 0x000fe20000011405 */
[----:B------:R-:W-:Y:S01]  /*11e0*/  VIADD R18, R17, 0x80 ;  /* 0x0000008011127836 */ /* 0x000fe20000000000 */
[----:B------:R-:W-:Y:S01]  /*11f0*/  LOP3.LUT R4, R4, 0x1ffffffe, RZ, 0xc0, !PT ;  /* 0x1ffffffe04047812 */ /* 0x000fe200078ec0ff */
[----:B------:R-:W-:Y:S01]  /*1200*/  IMAD.IADD R0, R221, 0x1, -R0 ;  /* 0x00000001dd007824 */ /* 0x000fe200078e0a00 */
[----:B------:R-:W-:Y:S01]  /*1210*/  LOP3.LUT R3, R3, 0x7ffffffc, RZ, 0xc0, !PT ;  /* 0x7ffffffc03037812 */ /* 0x000fe200078ec0ff */
[----:B------:R-:W-:Y:S01]  /*1220*/  IMAD R5, R5, 0x10, R8 ;  /* 0x0000001005057824 */ /* 0x000fe200078e0208 */
[----:B------:R-:W-:Y:S01]  /*1230*/  LOP3.LUT R6, R6, 0x1ffffffe, RZ, 0xc0, !PT ;  /* 0x1ffffffe06067812 */ /* 0x000fe200078ec0ff */
[----:B------:R-:W-:Y:S01]  /*1240*/  IMAD.IADD R4, R9, 0x1, -R4 ;  /* 0x0000000109047824 */ /* 0x000fe200078e0a04 */
[----:B------:R-:W-:Y:S01]  /*1250*/  SHF.R.S32.HI R23, RZ, 0x3, R23 ;  /* 0x00000003ff177819 */ /* 0x000fe20000011417 */
[----:B------:R-:W-:Y:S01]  /*1260*/  IMAD.IADD R3, R220, 0x1, -R3 ;  /* 0x00000001dc037824 */ /* 0x000fe200078e0a03 */
[----:B------:R-:W-:Y:S01]  /*1270*/  SHF.R.S32.HI R227, RZ, 0x1f, R19 ;  /* 0x0000001fffe37819 */ /* 0x000fe20000011413 */
[----:B------:R-:W-:Y:S01]  /*1280*/  IMAD.IADD R223, R13, 0x1, -R6 ;  /* 0x000000010ddf7824 */ /* 0x000fe200078e0a06 */
[----:B------:R-:W-:Y:S01]  /*1290*/  SHF.R.S32.HI R226, RZ, 0x1f, R18 ;  /* 0x0000001fffe27819 */ /* 0x000fe20000011412 */
[----:B------:R-:W-:-:S02]  /*12a0*/  IMAD R222, R0, 0x40, R5 ;  /* 0x0000004000de7824 */ /* 0x000fc400078e0205 */
[----:B------:R-:W-:Y:S02]  /*12b0*/  IMAD R224, R4, 0x8, R7 ;  /* 0x0000000804e07824 */ /* 0x000fe400078e0207 */
[----:B------:R-:W-:Y:S02]  /*12c0*/  IMAD R225, R3, R10, 0xa0 ;  /* 0x000000a003e17424 */ /* 0x000fe400078e020a */
[----:B------:R-:W-:-:S07]  /*12d0*/  IMAD R223, R223, 0x8, R222 ;  /* 0x00000008dfdf7824 */ /* 0x000fce00078e02de */
.L_x_3074:
[----:B0-----:R-:W0:Y:S01]  /*12e0*/  SHFL.IDX PT, R0, R221, RZ, 0x1f ;  /* 0x00001fffdd007589 */ /* 0x001e2200000e0000 */
        /* <DEDUP_REMOVED lines=37> */
[----:B---345:R-:W-:Y:S11]  /*1540*/  @!P0 BRA `(.L_x_3042) ;  /* 0x0000000000408947 */ /* 0x038ff60003800000 */
        /* <DEDUP_REMOVED lines=16> */
.L_x_3042:
        /* <DEDUP_REMOVED lines=60> */
.L_x_3144:
[----:B------:R-:W-:Y:S05]  /*1a10*/  @!P0 BRA `(.L_x_3044) ;  /* 0x0000000000048947 */ /* 0x000fea0003800000 */
[----:B------:R-:W-:Y:S01]  /*1a20*/  BPT.TRAP 0x1 ;  /* 0x000000040000795c */ /* 0x000fe20000300000 */
.L_x_3044:
[----:B0-----:R-:W-:Y:S02]  /*1a30*/  IMAD.U32 R3, RZ, RZ, UR51 ;  /* 0x00000033ff037e24 */ /* 0x001fe4000f8e00ff */
[----:B------:R-:W-:-:S03]  /*1a40*/  IMAD.U32 R4, RZ, RZ, UR43 ;  /* 0x0000002bff047e24 */ /* 0x000fc6000f8e00ff */
[----:B------:R-:W-:Y:S02]  /*1a50*/  LEA R3, R3, UR39, 0x3 ;  /* 0x0000002703037c11 */ /* 0x000fe4000f8e18ff */
[----:B------:R-:W-:-:S04]  /*1a60*/  SHF.L.U32 R4, R4, 0x1f, RZ ;  /* 0x0000001f04047819 */ /* 0x000fc800000006ff */
[----:B------:R0:W1:Y:S01]  /*1a70*/  SYNCS.PHASECHK.TRANS64.TRYWAIT P1, [R3+URZ+0x33430], R4 ;  /* 0x03343004030075a7 */ /* 0x000062000802017f */
[----:B------:R-:W-:Y:S05]  /*1a80*/  @!P0 BRA `(.L_x_3045) ;  /* 0x0000000000048947 */ /* 0x000fea0003800000 */
[----:B------:R-:W-:Y:S01]  /*1a90*/  BPT.TRAP 0x1 ;  /* 0x000000040000795c */ /* 0x000fe20000300000 */
.L_x_3045:
[----:B-1----:R-:W-:Y:S05]  /*1aa0*/  @P1 BRA `(.L_x_3046) ;  /* 0x0000000000081947 */ /* 0x002fea0003800000 */
[----:B------:R-:W1:Y:S02]  /*1ab0*/  SYNCS.PHASECHK.TRANS64.TRYWAIT P1, [R3+URZ+0x33430], R4 ;  /* 0x03343004030075a7 */ /* 0x000e64000802017f */
[----:B-1----:R-:W-:Y:S05]  /*1ac0*/  @!P1 BRA `(.L_x_3047) ;  /* 0x000000e8003c9947 */ /* 0x002fea0003800000 */
.L_x_3046:
[----:B------:R-:W-:Y:S05]  /*1ad0*/  WARPSYNC.ALL ;  /* 0x0000000000007948 */ /* 0x000fea0003800000 */
[----:B------:R-:W-:Y:S01]  /*1ae0*/  UIADD3 UR4, UR39, 0x24200, URZ ;  /* 0x0002420027047890 */ /* 0x000fe2000fffe03f */
[----:B------:R-:W-:Y:S01]  /*1af0*/  WARPGROUP.ARRIVE ;  /* 0x00000000000079c5 */ /* 0x000fe20000000000 */
[----:B------:R-:W-:Y:S02]  /*1b00*/  ULOP3.LUT UR28, UR46, 0x10000, URZ, 0xfc, !UPT ;  /* 0x000100002e1c7892 */ /* 0x000fe4000f8efc3f */
[----:B------:R-:W-:Y:S01]  /*1b10*/  USHF.R.U32.HI UR4, URZ, 0x4, UR4 ;  /* 0x000000043f047899 */ /* 0x000fe20008011604 */
[----:B------:R-:W-:Y:S01]  /*1b20*/  UMOV UR25, 0x80000020 ;  /* 0x8000002000197882 */ /* 0x000fe20000000000 */
[----:B------:R-:W-:-:S02]  /*1b30*/  UMOV UR27, 0x80000020 ;  /* 0x80000020001b7882 */ /* 0x000fc40000000000 */
[----:B------:R-:W-:Y:S01]  /*1b40*/  ULOP3.LUT UR4, UR4, 0x3fff, URZ, 0xc0, !UPT ;  /* 0x00003fff04047892 */ /* 0x000fe2000f8ec03f */
[----:B------:R-:W-:Y:S01]  /*1b50*/  UMOV UR24, UR28 ;  /* 0x0000001c00187c82 */ /* 0x000fe20008000000 */
[----:B------:R-:W-:Y:S02]  /*1b60*/  UMOV UR5, UR25 ;  /* 0x0000001900057c82 */ /* 0x000fe40008000000 */
[----:B------:R-:W-:Y:S01]  /*1b70*/  ULOP3.LUT UR46, UR4, 0x10000, URZ, 0xfc, !UPT ;  /* 0x00010000042e7892 */ /* 0x000fe2000f8efc3f */
[----:B------:R-:W-:Y:S02]  /*1b80*/  UMOV UR7, 0x80000020 ;  /* 0x8000002000077882 */ /* 0x000fe40000000000 */
[----:B------:R-:W-:Y:S01]  /*1b90*/  UMOV UR4, UR24 ;  /* 0x0000001800047c82 */ /* 0x000fe20008000000 */
[----:B------:R-:W-:Y:S01]  /*1ba0*/  UIMAD UR30, UR51, 0x780, UR46 ;  /* 0x00000780331e78a4 */ /* 0x000fe2000f8e022e */
[----:B------:R-:W-:Y:S01]  /*1bb0*/  UMOV UR11, 0x80000020 ;  /* 0x80000020000b7882 */ /* 0x000fe20000000000 */
[----:B------:R-:W-:-:S02]  /*1bc0*/  UMOV UR15, 0x80000020 ;  /* 0x80000020000f7882 */ /* 0x000fc40000000000 */
[----:B------:R-:W-:Y:S02]  /*1bd0*/  UIADD3 UR6, UR30, 0x80, URZ ;  /* 0x000000801e067890 */ /* 0x000fe4000fffe03f */
[----:B------:R-:W-:Y:S02]  /*1be0*/  UIADD3 UR8, UR30, 0x100, URZ ;  /* 0x000001001e087890 */ /* 0x000fe4000fffe03f */
[----:B------:R-:W-:Y:S01]  /*1bf0*/  UMOV UR26, UR30 ;  /* 0x0000001e001a7c82 */ /* 0x000fe20008000000 */
[----:B------:R-:W-:Y:S01]  /*1c00*/  UIADD3 UR9, UR30, 0x180, URZ ;  /* 0x000001801e097890 */ /* 0x000fe2000fffe03f */
[----:B------:R-:W-:Y:S01]  /*1c10*/  QGMMA.64x32x32.F32.E4M3.E4M3 R88, gdesc[UR24], RZ, !UPT, gsb0 ;  /* 0x00600000185879f3 */ /* 0x000fe2000c0008ff */
[----:B------:R-:W-:Y:S01]  /*1c20*/  UMOV UR26, UR6 ;  /* 0x00000006001a7c82 */ /* 0x000fe20008000000 */
[----:B------:R-:W-:Y:S01]  /*1c30*/  UMOV UR27, 0x80000020 ;  /* 0x80000020001b7882 */ /* 0x000fe20000000000 */
[----:B------:R-:W-:Y:S01]  /*1c40*/  UMOV UR6, UR8 ;  /* 0x0000000800067c82 */ /* 0x000fe20008000000 */
[----:B------:R-:W-:-:S02]  /*1c50*/  UIADD3 UR10, UR30, 0x200, URZ ;  /* 0x000002001e0a7890 */ /* 0x000fc4000fffe03f */
[----:B------:R-:W-:Y:S02]  /*1c60*/  UIADD3 UR12, UR30, 0x102, URZ ;  /* 0x000001021e0c7890 */ /* 0x000fe4000fffe03f */
[----:B------:R-:W-:Y:S02]  /*1c70*/  UIADD3 UR13, UR30, 0x182, URZ ;  /* 0x000001821e0d7890 */ /* 0x000fe4000fffe03f */
[----:B------:R-:W-:Y:S02]  /*1c80*/  UIADD3 UR14, UR30, 0x202, URZ ;  /* 0x000002021e0e7890 */ /* 0x000fe4000fffe03f */
[----:B------:R-:W-:Y:S01]  /*1c90*/  UIADD3 UR18, UR30, 0x382, URZ ;  /* 0x000003821e127890 */ /* 0x000fe2000fffe03f */
[----:B------:R-:W-:Y:S01]  /*1ca0*/  UMOV UR19, 0x80000020 ;  /* 0x8000002000137882 */ /* 0x000fe20000000000 */
[----:B------:R-:W-:Y:S01]  /*1cb0*/  UIADD3 UR22, UR30, 0x600, URZ ;  /* 0x000006001e167890 */ /* 0x000fe2000fffe03f */
[----:B------:R-:W-:Y:S01]  /*1cc0*/  UMOV UR23, 0x80000020 ;  /* 0x8000002000177882 */ /* 0x000fe20000000000 */
[----:B------:R-:W-:Y:S01]  /*1cd0*/  UMOV UR31, 0x80000020 ;  /* 0x80000020001f7882 */ /* 0x000fe20000000000 */
[----:B------:R-:W-:-:S02]  /*1ce0*/  WARPGROUP.DEPBAR.LE gsb0, 0x0 ;  /* 0x00008000000079c5 */ /* 0x000fc40000010000 */
[----:B------:R-:W-:-:S06]  /*1cf0*/  WARPGROUP.ARRIVE ;  /* 0x00000000000079c5 */ /* 0x000fcc0000000000 */
[----:B------:R-:W-:Y:S01]  /*1d00*/  QGMMA.64x32x32.F32.E4M3.E4M3 R72, gdesc[UR24], RZ, !UPT, gsb0 ;  /* 0x00600000184879f3 */ /* 0x000fe2000c0008ff */
[----:B------:R-:W-:Y:S01]  /*1d10*/  UMOV UR26, UR9 ;  /* 0x00000009001a7c82 */ /* 0x000fe20008000000 */
[----:B------:R-:W-:Y:S01]  /*1d20*/  UMOV UR27, 0x80000020 ;  /* 0x80000020001b7882 */ /* 0x000fe20000000000 */
[----:B------:R-:W-:Y:S02]  /*1d30*/  WARPGROUP.DEPBAR.LE gsb0, 0x0 ;  /* 0x00008000000079c5 */ /* 0x000fe40000010000 */
[----:B------:R-:W-:-:S06]  /*1d40*/  WARPGROUP.ARRIVE ;  /* 0x00000000000079c5 */ /* 0x000fcc0000000000 */
[----:B------:R-:W-:Y:S01]  /*1d50*/  QGMMA.64x32x32.F32.E4M3.E4M3 R56, gdesc[UR4], RZ, !UPT, gsb0 ;  /* 0x00600000043879f3 */ /* 0x000fe2000c0008ff */
[----:B------:R-:W-:Y:S02]  /*1d60*/  UIADD3 UR4, UR28, 0x2, URZ ;  /* 0x000000021c047890 */ /* 0x000fe4000fffe03f */
[----:B------:R-:W-:Y:S01]  /*1d70*/  UIADD3 UR6, UR30, 0x2, URZ ;  /* 0x000000021e067890 */ /* 0x000fe2000fffe03f */
[----:B------:R-:W-:Y:S01]  /*1d80*/  UMOV UR5, 0x80000020 ;  /* 0x8000002000057882 */ /* 0x000fe20000000000 */
[----:B------:R-:W-:Y:S01]  /*1d90*/  UMOV UR7, 0x80000020 ;  /* 0x8000002000077882 */ /* 0x000fe20000000000 */
[----:B------:R-:W-:Y:S02]  /*1da0*/  UMOV UR9, UR5 ;  /* 0x0000000500097c82 */ /* 0x000fe40008000000 */
[----:B------:R-:W-:Y:S01]  /*1db0*/  UMOV UR8, UR4 ;  /* 0x0000000400087c82 */ /* 0x000fe20008000000 */
        /* <DEDUP_REMOVED lines=12> */
[----:B------:R-:W-:Y:S01]  /*1e80*/  UMOV UR6, UR10 ;  /* 0x0000000a00067c82 */ /* 0x000fe20008000000 */
[----:B------:R-:W-:Y:S01]  /*1e90*/  UMOV UR7, 0x80000020 ;  /* 0x8000002000077882 */ /* 0x000fe20000000000 */
[----:B------:R-:W-:Y:S01]  /*1ea0*/  UMOV UR10, UR12 ;  /* 0x0000000c000a7c82 */ /* 0x000fe20008000000 */
[----:B------:R-:W-:Y:S02]  /*1eb0*/  WARPGROUP.DEPBAR.LE gsb0, 0x0 ;  /* 0x00008000000079c5 */ /* 0x000fe40000010000 */
[----:B------:R-:W-:-:S06]  /*1ec0*/  WARPGROUP.ARRIVE ;  /* 0x00000000000079c5 */ /* 0x000fcc0000000000 */
[----:B------:R-:W-:Y:S01]  /*1ed0*/  QGMMA.64x32x32.F32.E4M3.E4M3 R72, gdesc[UR4], R72, gsb0 ;  /* 0x00600000044879f3 */ /* 0x000fe20008000848 */
[----:B------:R-:W-:Y:S01]  /*1ee0*/  UMOV UR6, UR13 ;  /* 0x0000000d00067c82 */ /* 0x000fe20008000000 */
[----:B------:R-:W-:Y:S01]  /*1ef0*/  UMOV UR7, 0x80000020 ;  /* 0x8000002000077882 */ /* 0x000fe20000000000 */
[----:B------:R-:W-:Y:S02]  /*1f00*/  WARPGROUP.DEPBAR.LE gsb0, 0x0 ;  /* 0x00008000000079c5 */ /* 0x000fe40000010000 */
[----:B------:R-:W-:-:S06]  /*1f10*/  WARPGROUP.ARRIVE ;  /* 0x00000000000079c5 */ /* 0x000fcc0000000000 */
[----:B------:R-:W-:Y:S01]  /*1f20*/  QGMMA.64x32x32.F32.E4M3.E4M3 R56, gdesc[UR8], R56, gsb0 ;  /* 0x00600000083879f3 */ /* 0x000fe20008000838 */
        /* <DEDUP_REMOVED lines=16> */
[----:B------:R-:W-:Y:S01]  /*2030*/  UIADD3 UR7, UR30, 0x400, URZ ;  /* 0x000004001e077890 */ /* 0x000fe2000fffe03f */
        /* <DEDUP_REMOVED lines=96> */
[----:B------:R-:W-:-:S03]  /*2640*/  UIADD3 UR6, UR30, 0x702, URZ ;  /* 0x000007021e067890 */ /* 0x000fc6000fffe03f */
        /* <DEDUP_REMOVED lines=18> */
[----:B------:R-:W-:Y:S05]  /*2770*/  @!P0 BRA `(.L_x_3048) ;  /* 0x0000000000048947 */ /* 0x000fea0003800000 */
[----:B------:R-:W-:Y:S01]  /*2780*/  BPT.TRAP 0x1 ;  /* 0x000000040000795c */ /* 0x000fe20000300000 */
.L_x_3048:
[C---:B01----:R-:W-:Y:S01]  /*2790*/  FMUL.FTZ R4, R0.reuse, R88 ;  /* 0x0000005800047220 */ /* 0x043fe20000410000 */
        /* <DEDUP_REMOVED lines=32> */
[C---:B------:R-:W-:Y:S01]  /*29a0*/  FMUL.FTZ R85, R0.reuse, R85 ;  /* 0x0000005500557220 */ /* 0x040fe20000410000 */
[C---:B------:R-:W-:Y:S01]  /*29b0*/  FMUL.FTZ R77, R0.reuse, R82 ;  /* 0x00000052004d7220 */ /* 0x040fe20000410000 */
[C---:B------:R-:W-:Y:S01]  /*29c0*/  FMUL.FTZ R74, R0.reuse, R79 ;  /* 0x0000004f004a7220 */ /* 0x040fe20000410000 */
[C---:B------:R-:W-:Y:S01]  /*29d0*/  FMUL.FTZ R56, R0.reuse, R56 ;  /* 0x0000003800387220 */ /* 0x040fe20000410000 */
[C---:B------:R-:W-:Y:S01]  /*29e0*/  FMUL.FTZ R57, R0.reuse, R57 ;  /* 0x0000003900397220 */ /* 0x040fe20000410000 */
[----:B------:R-:W2:Y:S01]  /*29f0*/  MUFU.TANH R8, R8 ;  /* 0x0000000800087308 */ /* 0x000ea20000002400 */
[----:B---3--:R-:W-:Y:S02]  /*2a00*/  IMAD.U32 R25, RZ, RZ, UR47 ;  /* 0x0000002fff197e24 */ /* 0x008fe4000f8e00ff */
[C---:B------:R-:W-:Y:S01]  /*2a10*/  FMUL.FTZ R60, R0.reuse, R60 ;  /* 0x0000003c003c7220 */ /* 0x040fe20000410000 */
[C---:B------:R-:W-:Y:S01]  /*2a20*/  FMUL.FTZ R51, R0.reuse, R51 ;  /* 0x0000003300337220 */ /* 0x040fe20000410000 */
[----:B------:R-:W-:Y:S01]  /*2a30*/  FMUL.FTZ R79, R0, R86 ;  /* 0x00000056004f7220 */ /* 0x000fe20000410000 */
[----:B------:R-:W-:-:S02]  /*2a40*/  IMAD R116, R25, -0xa0, R24 ;  /* 0xffffff6019747824 */ /* 0x000fc400078e0218 */
[C---:B------:R-:W-:Y:S01]  /*2a50*/  FMUL.FTZ R61, R0.reuse, R61 ;  /* 0x0000003d003d7220 */ /* 0x040fe20000410000 */
[C---:B------:R-:W-:Y:S01]  /*2a60*/  FMUL.FTZ R58, R0.reuse, R58 ;  /* 0x0000003a003a7220 */ /* 0x040fe20000410000 */
[----:B------:R-:W3:Y:S01]  /*2a70*/  MUFU.TANH R10, R10 ;  /* 0x0000000a000a7308 */ /* 0x000ee20000002400 */
[----:B------:R-:W-:Y:S01]  /*2a80*/  FMUL.FTZ R78, R0, R87 ;  /* 0x00000057004e7220 */ /* 0x000fe20000410000 */
[----:B------:R-:W-:Y:S01]  /*2a90*/  ISETP.GT.AND P4, PT, R116, RZ, PT ;  /* 0x000000ff7400720c */ /* 0x000fe20003f84270 */
[----:B------:R-:W-:Y:S01]  /*2aa0*/  FMUL.FTZ R64, R0, R64 ;  /* 0x0000004000407220 */ /* 0x000fe20000410000 */
[----:B------:R-:W-:Y:S01]  /*2ab0*/  ISETP.GT.AND P3, PT, R116, 0x1, PT ;  /* 0x000000017400780c */ /* 0x000fe20003f64270 */
[----:B------:R-:W-:Y:S01]  /*2ac0*/  FMUL.FTZ R55, R0, R55 ;  /* 0x0000003700377220 */ /* 0x000fe20000410000 */
[----:B------:R-:W-:Y:S01]  /*2ad0*/  ISETP.GT.AND P2, PT, R116, 0x8, PT ;  /* 0x000000087400780c */ /* 0x000fe20003f44270 */
[----:B------:R-:W-:Y:S01]  /*2ae0*/  FMUL.FTZ R65, R0, R65 ;  /* 0x0000004100417220 */ /* 0x000fe20000410000 */
[----:B------:R-:W4:Y:S01]  /*2af0*/  MUFU.TANH R20, R20 ;  /* 0x0000001400147308 */ /* 0x000f220000002400 */
[----:B0-----:R-:W-:Y:S01]  /*2b00*/  FSEL R118, R4, -INF , P4 ;  /* 0xff80000004767808 */ /* 0x001fe20002000000 */
[C---:B------:R-:W-:Y:S01]  /*2b10*/  FMUL.FTZ R54, R0.reuse, R54 ;  /* 0x0000003600367220 */ /* 0x040fe20000410000 */
[----:B-1----:R-:W-:Y:S01]  /*2b20*/  FSEL R120, R5, -INF , P3 ;  /* 0xff80000005787808 */ /* 0x002fe20001800000 */
[----:B------:R-:W-:Y:S01]  /*2b30*/  FMUL.FTZ R59, R0, R59 ;  /* 0x0000003b003b7220 */ /* 0x000fe20000410000 */
[----:B------:R-:W-:Y:S01]  /*2b40*/  ISETP.GT.AND P1, PT, R116, 0x9, PT ;  /* 0x000000097400780c */ /* 0x000fe20003f24270 */
[----:B------:R-:W-:Y:S01]  /*2b50*/  FMUL.FTZ R68, R0, R68 ;  /* 0x0000004400447220 */ /* 0x000fe20000410000 */
[----:B--2---:R-:W-:Y:S01]  /*2b60*/  FSEL R122, R8, -INF , P2 ;  /* 0xff800000087a7808 */ /* 0x004fe20001000000 */
[----:B------:R-:W0:Y:S01]  /*2b70*/  MUFU.TANH R6, R6 ;  /* 0x0000000600067308 */ /* 0x000e220000002400 */
[----:B------:R-:W-:Y:S01]  /*2b80*/  FMNMX.FTZ R5, R118, R120, !PT ;  /* 0x0000007876057209 */ /* 0x000fe20007810000 */
[----:B------:R-:W-:Y:S01]  /*2b90*/  FMUL.FTZ R49, R0, R49 ;  /* 0x0000003100317220 */ /* 0x000fe20000410000 */
[----:B------:R-:W-:Y:S01]  /*2ba0*/  ISETP.GT.AND P6, PT, R116, 0x10, PT ;  /* 0x000000107400780c */ /* 0x000fe20003fc4270 */
[----:B------:R-:W-:Y:S01]  /*2bb0*/  FMUL.FTZ R62, R0, R62 ;  /* 0x0000003e003e7220 */ /* 0x000fe20000410000 */
[----:B---3--:R-:W-:Y:S01]  /*2bc0*/  FSEL R124, R10, -INF , P1 ;  /* 0xff8000000a7c7808 */ /* 0x008fe20000800000 */
[----:B------:R-:W-:Y:S01]  /*2bd0*/  FMUL.FTZ R69, R0, R69 ;  /* 0x0000004500457220 */ /* 0x000fe20000410000 */
[----:B------:R-:W-:Y:S01]  /*2be0*/  FMNMX.FTZ R5, R122, R5, !PT ;  /* 0x000000057a057209 */ /* 0x000fe20007810000 */
[----:B------:R-:W1:Y:S01]  /*2bf0*/  MUFU.TANH R21, R21 ;  /* 0x0000001500157308 */ /* 0x000e620000002400 */
[----:B------:R-:W-:Y:S01]  /*2c00*/  ISETP.GT.AND P5, PT, R116, 0x11, PT ;  /* 0x000000117400780c */ /* 0x000fe20003fa4270 */
[----:B------:R-:W-:Y:S01]  /*2c10*/  FMUL.FTZ R63, R0, R63 ;  /* 0x0000003f003f7220 */ /* 0x000fe20000410000 */
[----:B----4-:R-:W-:Y:S01]  /*2c20*/  FSEL R126, R20, -INF , P6 ;  /* 0xff800000147e7808 */ /* 0x010fe20003000000 */
[----:B------:R-:W-:Y:S01]  /*2c30*/  FMUL.FTZ R40, R0, R40 ;  /* 0x0000002800287220 */ /* 0x000fe20000410000 */
[----:B------:R-:W-:Y:S01]  /*2c40*/  FMNMX.FTZ R5, R124, R5, !PT ;  /* 0x000000057c057209 */ /* 0x000fe20007810000 */
[C---:B------:R-:W-:Y:S01]  /*2c50*/  FMUL.FTZ R53, R0.reuse, R53 ;  /* 0x0000003500357220 */ /* 0x040fe20000410000 */
[----:B------:R-:W-:Y:S01]  /*2c60*/  FMUL.FTZ R66, R0, R66 ;  /* 0x0000004200427220 */ /* 0x000fe20000410000 */
[----:B------:R-:W2:Y:S01]  /*2c70*/  MUFU.TANH R7, R7 ;  /* 0x0000000700077308 */ /* 0x000ea20000002400 */
[----:B0-----:R-:W-:Y:S01]  /*2c80*/  FSEL R6, R6, -INF , P4 ;  /* 0xff80000006067808 */ /* 0x001fe20002000000 */
[----:B------:R-:W-:Y:S01]  /*2c90*/  FMUL.FTZ R41, R0, R41 ;  /* 0x0000002900297220 */ /* 0x000fe20000410000 */
[----:B------:R-:W-:Y:S01]  /*2ca0*/  ISETP.GT.AND P4, PT, R116, 0x18, PT ;  /* 0x000000187400780c */ /* 0x000fe20003f84270 */
[----:B------:R-:W-:Y:S01]  /*2cb0*/  FMUL.FTZ R52, R0, R52 ;  /* 0x0000003400347220 */ /* 0x000fe20000410000 */
[----:B------:R-:W-:Y:S01]  /*2cc0*/  FMNMX.FTZ R5, R126, R5, !PT ;  /* 0x000000057e057209 */ /* 0x000fe20007810000 */
[C---:B------:R-:W-:Y:S01]  /*2cd0*/  FMUL.FTZ R67, R0.reuse, R67 ;  /* 0x0000004300437220 */ /* 0x040fe20000410000 */
[C---:B------:R-:W-:Y:S01]  /*2ce0*/  FMUL.FTZ R44, R0.reuse, R44 ;  /* 0x0000002c002c7220 */ /* 0x040fe20000410000 */
[----:B------:R-:W0:Y:S01]  /*2cf0*/  MUFU.TANH R100, R100 ;  /* 0x0000006400647308 */ /* 0x000e220000002400 */
[----:B-1----:R-:W-:Y:S01]  /*2d00*/  FSEL R128, R21, -INF , P5 ;  /* 0xff80000015807808 */ /* 0x002fe20002800000 */
[C---:B------:R-:W-:Y:S01]  /*2d10*/  FMUL.FTZ R50, R0.reuse, R50 ;  /* 0x0000003200327220 */ /* 0x040fe20000410000 */
[C---:B------:R-:W-:Y:S01]  /*2d20*/  FMUL.FTZ R70, R0.reuse, R70 ;  /* 0x0000004600467220 */ /* 0x040fe20000410000 */
[----:B------:R-:W-:Y:S01]  /*2d30*/  FMUL.FTZ R45, R0, R45 ;  /* 0x0000002d002d7220 */ /* 0x000fe20000410000 */
[----:B------:R-:W-:Y:S01]  /*2d40*/  FMNMX.FTZ R5, R128, R5, !PT ;  /* 0x0000000580057209 */ /* 0x000fe20007810000 */
[C---:B------:R-:W-:Y:S01]  /*2d50*/  FMUL.FTZ R47, R0.reuse, R47 ;  /* 0x0000002f002f7220 */ /* 0x040fe20000410000 */
[C---:B------:R-:W-:Y:S01]  /*2d60*/  FMUL.FTZ R71, R0.reuse, R71 ;  /* 0x0000004700477220 */ /* 0x040fe20000410000 */
[----:B------:R-:W1:Y:S01]  /*2d70*/  MUFU.TANH R9, R9 ;  /* 0x0000000900097308 */ /* 0x000e620000002400 */
[----:B--2---:R-:W-:Y:S01]  /*2d80*/  FSEL R7, R7, -INF , P3 ;  /* 0xff80000007077808 */ /* 0x004fe20001800000 */
[----:B------:R-:W-:Y:S01]  /*2d90*/  FMUL.FTZ R48, R0, R48 ;  /* 0x0000003000307220 */ /* 0x000fe20000410000 */
[----:B------:R-:W-:Y:S01]  /*2da0*/  ISETP.GT.AND P3, PT, R116, 0x19, PT ;  /* 0x000000197400780c */ /* 0x000fe20003f64270 */
[C---:B------:R-:W-:Y:S01]  /*2db0*/  FMUL.FTZ R42, R0.reuse, R42 ;  /* 0x0000002a002a7220 */ /* 0x040fe20000410000 */
[C---:B------:R-:W-:Y:S01]  /*2dc0*/  FMUL.FTZ R43, R0.reuse, R43 ;  /* 0x0000002b002b7220 */ /* 0x040fe20000410000 */
[C---:B------:R-:W-:Y:S01]  /*2dd0*/  FMUL.FTZ R46, R0.reuse, R46 ;  /* 0x0000002e002e7220 */ /* 0x040fe20000410000 */
[----:B------:R-:W-:Y:S01]  /*2de0*/  FMUL.FTZ R26, R0, R26 ;  /* 0x0000001a001a7220 */ /* 0x000fe20000410000 */
[----:B------:R-:W2:Y:S01]  /*2df0*/  MUFU.TANH R88, R88 ;  /* 0x0000005800587308 */ /* 0x000ea20000002400 */
[----:B0-----:R-:W-:Y:S01]  /*2e00*/  FSEL R100, R100, -INF , P4 ;  /* 0xff80000064647808 */ /* 0x001fe20002000000 */
[C---:B------:R-:W-:Y:S01]  /*2e10*/  FMUL.FTZ R27, R0.reuse, R27 ;  /* 0x0000001b001b7220 */ /* 0x040fe20000410000 */
[C---:B------:R-:W-:Y:S01]  /*2e20*/  FMUL.FTZ R29, R0.reuse, R29 ;  /* 0x0000001d001d7220 */ /* 0x040fe20000410000 */
[----:B------:R-:W-:Y:S01]  /*2e30*/  FMUL.FTZ R28, R0, R28 ;  /* 0x0000001c001c7220 */ /* 0x000fe20000410000 */
[----:B------:R-:W-:Y:S01]  /*2e40*/  FMNMX.FTZ R5, R100, R5, !PT ;  /* 0x0000000564057209 */ /* 0x000fe20007810000 */
[C---:B------:R-:W-:Y:S01]  /*2e50*/  FMUL.FTZ R32, R0.reuse, R32 ;  /* 0x0000002000207220 */ /* 0x040fe20000410000 */
[C---:B------:R-:W-:Y:S01]  /*2e60*/  FMUL.FTZ R33, R0.reuse, R33 ;  /* 0x0000002100217220 */ /* 0x040fe20000410000 */
[----:B------:R-:W0:Y:S01]  /*2e70*/  MUFU.TANH R11, R11 ;  /* 0x0000000b000b7308 */ /* 0x000e220000002400 */
[----:B-1----:R-:W-:Y:S01]  /*2e80*/  FSEL R9, R9, -INF , P2 ;  /* 0xff80000009097808 */ /* 0x002fe20001000000 */
[----:B------:R-:W-:Y:S01]  /*2e90*/  FMUL.FTZ R36, R0, R36 ;  /* 0x0000002400247220 */ /* 0x000fe20000410000 */
[----:B------:R-:W-:Y:S01]  /*2ea0*/  ISETP.GT.AND P2, PT, R116, 0x20, PT ;  /* 0x000000207400780c */ /* 0x000fe20003f44270 */
[C---:B------:R-:W-:Y:S01]  /*2eb0*/  FMUL.FTZ R37, R0.reuse, R37 ;  /* 0x0000002500257220 */ /* 0x040fe20000410000 */
[----:B------:R-:W-:Y:S01]  /*2ec0*/  ULDC UR6, c[0x0][0x988] ;  /* 0x0002620000067ab9 */ /* 0x000fe20000000800 */
[----:B------:R-:W-:Y:S01]  /*2ed0*/  P2R R104, PR, RZ, 0x1 ;  /* 0x00000001ff687803 */ /* 0x000fe20000000000 */
[----:B------:R-:W-:Y:S01]  /*2ee0*/  FMUL.FTZ R30, R0, R30 ;  /* 0x0000001e001e7220 */ /* 0x000fe20000410000 */
[----:B------:R-:W1:Y:S01]  /*2ef0*/  MUFU.TANH R89, R89 ;  /* 0x0000005900597308 */ /* 0x000e620000002400 */
[----:B--2---:R-:W-:Y:S01]  /*2f00*/  FSEL R130, R88, -INF , P3 ;  /* 0xff80000058827808 */ /* 0x004fe20001800000 */
[C---:B------:R-:W-:Y:S01]  /*2f10*/  FMUL.FTZ R31, R0.reuse, R31 ;  /* 0x0000001f001f7220 */ /* 0x040fe20000410000 */
[C---:B------:R-:W-:Y:S01]  /*2f20*/  FMUL.FTZ R34, R0.reuse, R34 ;  /* 0x0000002200227220 */ /* 0x040fe20000410000 */
[----:B------:R-:W-:Y:S01]  /*2f30*/  FMUL.FTZ R35, R0, R35 ;  /* 0x0000002300237220 */ /* 0x000fe20000410000 */
[----:B------:R-:W-:Y:S01]  /*2f40*/  FMNMX.FTZ R5, R130, R5, !PT ;  /* 0x0000000582057209 */ /* 0x000fe20007810000 */
[C---:B------:R-:W-:Y:S01]  /*2f50*/  FMUL.FTZ R38, R0.reuse, R38 ;  /* 0x0000002600267220 */ /* 0x040fe20000410000 */
[----:B------:R-:W-:Y:S01]  /*2f60*/  FMUL.FTZ R39, R0, R39 ;  /* 0x0000002700277220 */ /* 0x000fe20000410000 */
[----:B------:R-:W2:Y:S01]  /*2f70*/  MUFU.TANH R12, R12 ;  /* 0x0000000c000c7308 */ /* 0x000ea20000002400 */
[----:B0-----:R-:W-:Y:S01]  /*2f80*/  FSEL R11, R11, -INF , P1 ;  /* 0xff8000000b0b7808 */ /* 0x001fe20000800000 */
[----:B------:R-:W-:Y:S01]  /*2f90*/  UISETP.GE.AND UP0, UPT, UR50, 0xa1, UPT ;  /* 0x000000a13200788c */ /* 0x000fe2000bf06270 */
[----:B------:R-:W-:-:S05]  /*2fa0*/  ISETP.GT.AND P1, PT, R116, 0x21, PT ;  /* 0x000000217400780c */ /* 0x000fca0003f24270 */
[----:B------:R-:W0:Y:S01]  /*2fb0*/  MUFU.TANH R90, R90 ;  /* 0x0000005a005a7308 */ /* 0x000e220000002400 */
[----:B-1----:R-:W-:-:S04]  /*2fc0*/  FSEL R132, R89, -INF , P2 ;  /* 0xff80000059847808 */ /* 0x002fc80001000000 */
[----:B------:R-:W-:-:S03]  /*2fd0*/  FMNMX.FTZ R5, R132, R5, !PT ;  /* 0x0000000584057209 */ /* 0x000fc60007810000 */
[----:B------:R-:W1:Y:S01]  /*2fe0*/  MUFU.TANH R13, R13 ;  /* 0x0000000d000d7308 */ /* 0x000e620000002400 */
[----:B--2---:R-:W-:Y:S02]  /*2ff0*/  FSEL R12, R12, -INF , P6 ;  /* 0xff8000000c0c7808 */ /* 0x004fe40003000000 */
[----:B------:R-:W-:-:S05]  /*3000*/  ISETP.GT.AND P6, PT, R116, 0x28, PT ;  /* 0x000000287400780c */ /* 0x000fca0003fc4270 */
[----:B------:R2:W3:Y:S01]  /*3010*/  MUFU.TANH R91, R76 ;  /* 0x0000004c005b7308 */ /* 0x0004e20000002400 */
[----:B0-----:R-:W-:-:S04]  /*3020*/  FSEL R134, R90, -INF , P1 ;  /* 0xff8000005a867808 */ /* 0x001fc80000800000 */
[----:B------:R-:W-:-:S03]  /*3030*/  FMNMX.FTZ R5, R134, R5, !PT ;  /* 0x0000000586057209 */ /* 0x000fc60007810000 */
[----:B------:R-:W0:Y:S01]  /*3040*/  MUFU.TANH R15, R15 ;  /* 0x0000000f000f7308 */ /* 0x000e220000002400 */
[----:B-1----:R-:W-:Y:S01]  /*3050*/  FSEL R13, R13, -INF , P5 ;  /* 0xff8000000d0d7808 */ /* 0x002fe20002800000 */
[----:B--2---:R-:W-:Y:S01]  /*3060*/  FMUL.FTZ R76, R0, R83 ;  /* 0x00000053004c7220 */ /* 0x004fe20000410000 */
[----:B------:R-:W-:-:S05]  /*3070*/  ISETP.GT.AND P5, PT, R116, 0x29, PT ;  /* 0x000000297400780c */ /* 0x000fca0003fa4270 */
[----:B------:R-:W1:Y:S01]  /*3080*/  MUFU.TANH R92, R92 ;  /* 0x0000005c005c7308 */ /* 0x000e620000002400 */
[----:B---3--:R-:W-:-:S04]  /*3090*/  FSEL R136, R91, -INF , P6 ;  /* 0xff8000005b887808 */ /* 0x008fc80003000000 */
[----:B------:R-:W-:-:S03]  /*30a0*/  FMNMX.FTZ R5, R136, R5, !PT ;  /* 0x0000000588057209 */ /* 0x000fc60007810000 */
[----:B------:R-:W2:Y:S01]  /*30b0*/  MUFU.TANH R14, R14 ;  /* 0x0000000e000e7308 */ /* 0x000ea20000002400 */
[----:B0-----:R-:W-:Y:S02]  /*30c0*/  FSEL R15, R15, -INF , P4 ;  /* 0xff8000000f0f7808 */ /* 0x001fe40002000000 */
[----:B------:R-:W-:-:S05]  /*30d0*/  ISETP.GT.AND P4, PT, R116, 0x30, PT ;  /* 0x000000307400780c */ /* 0x000fca0003f84270 */
[----:B------:R-:W-:Y:S01]  /*30e0*/  MUFU.TANH R80, R80 ;  /* 0x0000005000507308 */ /* 0x000fe20000002400 */
[----:B-1----:R-:W-:-:S04]  /*30f0*/  FSEL R138, R92, -INF , P5 ;  /* 0xff8000005c8a7808 */ /* 0x002fc80002800000 */
[----:B------:R-:W-:-:S03]  /*3100*/  FMNMX.FTZ R5, R138, R5, !PT ;  /* 0x000000058a057209 */ /* 0x000fc60007810000 */
[----:B------:R-:W0:Y:S01]  /*3110*/  MUFU.TANH R73, R73 ;  /* 0x0000004900497308 */ /* 0x000e220000002400 */
[----:B--2---:R-:W-:Y:S02]  /*3120*/  FSEL R14, R14, -INF , P3 ;  /* 0xff8000000e0e7808 */ /* 0x004fe40001800000 */
[----:B------:R-:W-:-:S05]  /*3130*/  ISETP.GT.AND P3, PT, R116, 0x31, PT ;  /* 0x000000317400780c */ /* 0x000fca0003f64270 */
[----:B------:R-:W-:Y:S08]  /*3140*/  MUFU.TANH R81, R81 ;  /* 0x0000005100517308 */ /* 0x000ff00000002400 */
[----:B------:R-:W1:Y:S01]  /*3150*/  MUFU.TANH R72, R72 ;  /* 0x0000004800487308 */ /* 0x000e620000002400 */
[----:B0-----:R-:W-:Y:S02]  /*3160*/  FSEL R73, R73, -INF , P2 ;  /* 0xff80000049497808 */ /* 0x001fe40001000000 */
[----:B------:R-:W-:-:S05]  /*3170*/  ISETP.GT.AND P2, PT, R116, 0x38, PT ;  /* 0x000000387400780c */ /* 0x000fca0003f44270 */
[----:B------:R0:W-:Y:S08]  /*3180*/  MUFU.TANH R82, R84 ;  /* 0x0000005400527308 */ /* 0x0001f00000002400 */
[----:B------:R-:W2:Y:S01]  /*3190*/  MUFU.TANH R75, R75 ;  /* 0x0000004b004b7308 */ /* 0x000ea20000002400 */
[----:B0-----:R-:W-:Y:S02]  /*31a0*/  FSEL R84, R80, -INF , P4 ;  /* 0xff80000050547808 */ /* 0x001fe40002000000 */
[----:B-1----:R-:W-:-:S02]  /*31b0*/  FSEL R72, R72, -INF , P1 ;  /* 0xff80000048487808 */ /* 0x002fc40000800000 */
[----:B------:R-:W-:Y:S02]  /*31c0*/  FMNMX.FTZ R5, R84, R5, !PT ;  /* 0x0000000554057209 */ /* 0x000fe40007810000 */
[----:B------:R-:W-:Y:S01]  /*31d0*/  ISETP.GT.AND P1, PT, R116, 0x39, PT ;  /* 0x000000397400780c */ /* 0x000fe20003f24270 */
[----:B------:R-:W-:Y:S08]  /*31e0*/  MUFU.TANH R85, R85 ;  /* 0x0000005500557308 */ /* 0x000ff00000002400 */
[----:B------:R-:W0:Y:S01]  /*31f0*/  MUFU.TANH R74, R74 ;  /* 0x0000004a004a7308 */ /* 0x000e220000002400 */
[----:B--2---:R-:W-:-:S02]  /*3200*/  FSEL R75, R75, -INF , P6 ;  /* 0xff8000004b4b7808 */ /* 0x004fc40003000000 */
[----:B------:R-:W-:-:S05]  /*3210*/  ISETP.GT.AND P6, PT, R116, 0x40, PT ;  /* 0x000000407400780c */ /* 0x000fca0003fc4270 */
[----:B------:R1:W-:Y:S08]  /*3220*/  MUFU.TANH R83, R56 ;  /* 0x0000003800537308 */ /* 0x0003f00000002400 */
[----:B------:R-:W2:Y:S01]  /*3230*/  MUFU.TANH R77, R77 ;  /* 0x0000004d004d7308 */ /* 0x000ea20000002400 */
[----:B-1----:R-:W-:Y:S02]  /*3240*/  FSEL R56, R81, -INF , P3 ;  /* 0xff80000051387808 */ /* 0x002fe40001800000 */
[----:B0-----:R-:W-:-:S02]  /*3250*/  FSEL R74, R74, -INF , P5 ;  /* 0xff8000004a4a7808 */ /* 0x001fc40002800000 */
[----:B------:R-:W-:Y:S02]  /*3260*/  FMNMX.FTZ R4, R56, R5, !PT ;  /* 0x0000000538047209 */ /* 0x000fe40007810000 */
[----:B------:R-:W-:Y:S01]  /*3270*/  ISETP.GT.AND P5, PT, R116, 0x41, PT ;  /* 0x000000417400780c */ /* 0x000fe20003fa4270 */
[----:B------:R-:W-:Y:S08]  /*3280*/  MUFU.TANH R57, R57 ;  /* 0x0000003900397308 */ /* 0x000ff00000002400 */
[----:B------:R-:W0:Y:S01]  /*3290*/  MUFU.TANH R76, R76 ;  /* 0x0000004c004c7308 */ /* 0x000e220000002400 */
[----:B--2---:R-:W-:-:S02]  /*32a0*/  FSEL R77, R77, -INF , P4 ;  /* 0xff8000004d4d7808 */ /* 0x004fc40002000000 */
[----:B------:R-:W-:-:S05]  /*32b0*/  ISETP.GT.AND P4, PT, R116, 0x48, PT ;  /* 0x000000487400780c */ /* 0x000fca0003f84270 */
[----:B------:R-:W-:Y:S08]  /*32c0*/  MUFU.TANH R60, R60 ;  /* 0x0000003c003c7308 */ /* 0x000ff00000002400 */
[----:B------:R1:W-:Y:S01]  /*32d0*/  MUFU.TANH R99, R51 ;  /* 0x0000003300637308 */ /* 0x0003e20000002400 */
[----:B0-----:R-:W-:Y:S02]  /*32e0*/  FSEL R76, R76, -INF , P3 ;  /* 0xff8000004c4c7808 */ /* 0x001fe40001800000 */
[----:B------:R-:W-:-:S05]  /*32f0*/  ISETP.GT.AND P3, PT, R116, 0x49, PT ;  /* 0x000000497400780c */ /* 0x000fca0003f64270 */
[----:B------:R-:W0:Y:S01]  /*3300*/  MUFU.TANH R79, R79 ;  /* 0x0000004f004f7308 */ /* 0x000e220000002400 */
[----:B-1----:R-:W-:-:S04]  /*3310*/  FSEL R51, R82, -INF , P2 ;  /* 0xff80000052337808 */ /* 0x002fc80001000000 */
[----:B------:R-:W-:-:S03]  /*3320*/  FMNMX.FTZ R5, R51, R4, !PT ;  /* 0x0000000433057209 */ /* 0x000fc60007810000 */
[----:B------:R1:W-:Y:S08]  /*3330*/  MUFU.TANH R86, R58 ;  /* 0x0000003a00567308 */ /* 0x0003f00000002400 */
[----:B------:R-:W-:Y:S01]  /*3340*/  MUFU.TANH R61, R61 ;  /* 0x0000003d003d7308 */ /* 0x000fe20000002400 */
[----:B-1----:R-:W-:Y:S02]  /*3350*/  FSEL R58, R85, -INF , P1 ;  /* 0xff800000553a7808 */ /* 0x002fe40000800000 */
[----:B0-----:R-:W-:-:S02]  /*3360*/  FSEL R79, R79, -INF , P2 ;  /* 0xff8000004f4f7808 */ /* 0x001fc40001000000 */
[----:B------:R-:W-:Y:S02]  /*3370*/  FMNMX.FTZ R4, R58, R5, !PT ;  /* 0x000000053a047209 */ /* 0x000fe40007810000 */
[----:B------:R-:W-:Y:S01]  /*3380*/  ISETP.GT.AND P2, PT, R116, 0x50, PT ;  /* 0x000000507400780c */ /* 0x000fe20003f44270 */
[----:B------:R-:W0:Y:S08]  /*3390*/  MUFU.TANH R78, R78 ;  /* 0x0000004e004e7308 */ /* 0x000e300000002400 */
[----:B------:R-:W-:Y:S08]  /*33a0*/  MUFU.TANH R64, R64 ;  /* 0x0000004000407308 */ /* 0x000ff00000002400 */
[----:B------:R1:W-:Y:S01]  /*33b0*/  MUFU.TANH R105, R55 ;  /* 0x0000003700697308 */ /* 0x0003e20000002400 */
[----:B0-----:R-:W-:-:S02]  /*33c0*/  FSEL R78, R78, -INF , P1 ;  /* 0xff8000004e4e7808 */ /* 0x001fc40000800000 */
[----:B------:R-:W-:-:S05]  /*33d0*/  ISETP.GT.AND P1, PT, R116, 0x51, PT ;  /* 0x000000517400780c */ /* 0x000fca0003f24270 */
[----:B------:R-:W-:Y:S01]  /*33e0*/  MUFU.TANH R65, R65 ;  /* 0x0000004100417308 */ /* 0x000fe20000002400 */
[----:B-1----:R-:W-:-:S04]  /*33f0*/  FSEL R55, R83, -INF , P6 ;  /* 0xff80000053377808 */ /* 0x002fc80003000000 */
[----:B------:R-:W-:-:S03]  /*3400*/  FMNMX.FTZ R5, R55, R4, !PT ;  /* 0x0000000437057209 */ /* 0x000fc60007810000 */
[----:B------:R0:W-:Y:S08]  /*3410*/  MUFU.TANH R103, R54 ;  /* 0x0000003600677308 */ /* 0x0001f00000002400 */
[----:B------:R-:W1:Y:S01]  /*3420*/  MUFU.TANH R59, R59 ;  /* 0x0000003b003b7308 */ /* 0x000e620000002400 */
[----:B0-----:R-:W-:Y:S02]  /*3430*/  FSEL R54, R57, -INF , P5 ;  /* 0xff80000039367808 */ /* 0x001fe40002800000 */
[----:B------:R-:W-:-:S02]  /*3440*/  FSEL R57, R61, -INF , P3 ;  /* 0xff8000003d397808 */ /* 0x000fc40001800000 */
[----:B------:R-:W-:-:S03]  /*3450*/  FMNMX.FTZ R4, R54, R5, !PT ;  /* 0x0000000536047209 */ /* 0x000fc60007810000 */
[----:B------:R-:W-:Y:S08]  /*3460*/  MUFU.TANH R68, R68 ;  /* 0x0000004400447308 */ /* 0x000ff00000002400 */
[----:B------:R0:W-:Y:S01]  /*3470*/  MUFU.TANH R97, R49 ;  /* 0x0000003100617308 */ /* 0x0001e20000002400 */
[----:B-1----:R-:W-:Y:S02]  /*3480*/  FSEL R5, R59, -INF , P5 ;  /* 0xff8000003b057808 */ /* 0x002fe40002800000 */
[----:B------:R-:W-:-:S05]  /*3490*/  ISETP.GT.AND P5, PT, R116, 0x59, PT ;  /* 0x000000597400780c */ /* 0x000fca0003fa4270 */
[----:B------:R-:W-:Y:S01]  /*34a0*/  MUFU.TANH R62, R62 ;  /* 0x0000003e003e7308 */ /* 0x000fe20000002400 */
[----:B0-----:R-:W-:-:S04]  /*34b0*/  FSEL R49, R60, -INF , P4 ;  /* 0xff8000003c317808 */ /* 0x001fc80002000000 */
[----:B------:R-:W-:-:S03]  /*34c0*/  FMNMX.FTZ R4, R49, R4, !PT ;  /* 0x0000000431047209 */ /* 0x000fc60007810000 */
[----:B------:R-:W-:Y:S01]  /*34d0*/  MUFU.TANH R69, R69 ;  /* 0x0000004500457308 */ /* 0x000fe20000002400 */
[----:B------:R-:W-:Y:S02]  /*34e0*/  FMNMX.FTZ R8, R57, R4, !PT ;  /* 0x0000000439087209 */ /* 0x000fe40007810000 */
[----:B------:R-:W-:Y:S02]  /*34f0*/  FSEL R4, R86, -INF , P6 ;  /* 0xff80000056047808 */ /* 0x000fe40003000000 */
[----:B------:R-:W-:-:S03]  /*3500*/  ISETP.GT.AND P6, PT, R116, 0x58, PT ;  /* 0x000000587400780c */ /* 0x000fc60003fc4270 */
[----:B------:R-:W0:Y:S08]  /*3510*/  MUFU.TANH R63, R63 ;  /* 0x0000003f003f7308 */ /* 0x000e300000002400 */
[----:B------:R-:W1:Y:S08]  /*3520*/  MUFU.TANH R40, R40 ;  /* 0x0000002800287308 */ /* 0x000e700000002400 */
[----:B------:R2:W-:Y:S01]  /*3530*/  MUFU.TANH R102, R53 ;  /* 0x0000003500667308 */ /* 0x0005e20000002400 */
[----:B0-----:R-:W-:-:S02]  /*3540*/  FSEL R10, R63, -INF , P3 ;  /* 0xff8000003f0a7808 */ /* 0x001fc40001800000 */
[----:B------:R-:W-:-:S05]  /*3550*/  ISETP.GT.AND P3, PT, R116, 0x61, PT ;  /* 0x000000617400780c */ /* 0x000fca0003f64270 */
[----:B------:R-:W-:Y:S01]  /*3560*/  MUFU.TANH R66, R66 ;  /* 0x0000004200427308 */ /* 0x000fe20000002400 */
[----:B--2---:R-:W-:-:S04]  /*3570*/  FSEL R53, R64, -INF , P2 ;  /* 0xff80000040357808 */ /* 0x004fc80001000000 */
[----:B------:R-:W-:Y:S02]  /*3580*/  FMNMX.FTZ R21, R53, R8, !PT ;  /* 0x0000000835157209 */ /* 0x000fe40007810000 */
[----:B------:R-:W-:Y:S01]  /*3590*/  FSEL R8, R62, -INF , P4 ;  /* 0xff8000003e087808 */ /* 0x000fe20002000000 */
[----:B------:R-:W-:Y:S01]  /*35a0*/  MUFU.TANH R41, R41 ;  /* 0x0000002900297308 */ /* 0x000fe20000002400 */
[----:B------:R-:W-:-:S07]  /*35b0*/  ISETP.GT.AND P4, PT, R116, 0x60, PT ;  /* 0x000000607400780c */ /* 0x000fce0003f84270 */
[----:B------:R0:W-:Y:S08]  /*35c0*/  MUFU.TANH R101, R52 ;  /* 0x0000003400657308 */ /* 0x0001f00000002400 */
[----:B------:R-:W-:Y:S01]  /*35d0*/  MUFU.TANH R67, R67 ;  /* 0x0000004300437308 */ /* 0x000fe20000002400 */
[----:B0-----:R-:W-:-:S04]  /*35e0*/  FSEL R52, R65, -INF , P1 ;  /* 0xff80000041347808 */ /* 0x001fc80000800000 */
[----:B------:R-:W-:-:S03]  /*35f0*/  FMNMX.FTZ R21, R52, R21, !PT ;  /* 0x0000001534157209 */ /* 0x000fc60007810000 */
[----:B------:R1:W-:Y:S08]  /*3600*/  MUFU.TANH R94, R44 ;  /* 0x0000002c005e7308 */ /* 0x0003f00000002400 */
[----:B------:R0:W-:Y:S01]  /*3610*/  MUFU.TANH R98, R50 ;  /* 0x0000003200627308 */ /* 0x0001e20000002400 */
[----:B-1----:R-:W-:-:S07]  /*3620*/  FSEL R44, R40, -INF , P4 ;  /* 0xff800000282c7808 */ /* 0x002fce0002000000 */
[----:B------:R-:W1:Y:S01]  /*3630*/  MUFU.TANH R70, R70 ;  /* 0x0000004600467308 */ /* 0x000e620000002400 */
[----:B0-----:R-:W-:-:S04]  /*3640*/  FSEL R50, R68, -INF , P6 ;  /* 0xff80000044327808 */ /* 0x001fc80003000000 */
[----:B------:R-:W-:-:S03]  /*3650*/  FMNMX.FTZ R20, R50, R21, !PT ;  /* 0x0000001532147209 */ /* 0x000fc60007810000 */
[----:B------:R-:W0:Y:S08]  /*3660*/  MUFU.TANH R45, R45 ;  /* 0x0000002d002d7308 */ /* 0x000e300000002400 */
[----:B------:R2:W-:Y:S01]  /*3670*/  MUFU.TANH R96, R47 ;  /* 0x0000002f00607308 */ /* 0x0005e20000002400 */
[----:B-1----:R-:W-:Y:S02]  /*3680*/  FSEL R24, R70, -INF , P6 ;  /* 0xff80000046187808 */ /* 0x002fe40003000000 */
[----:B------:R-:W-:-:S05]  /*3690*/  ISETP.GT.AND P6, PT, R116, 0x70, PT ;  /* 0x000000707400780c */ /* 0x000fca0003fc4270 */
[----:B------:R-:W-:Y:S01]  /*36a0*/  MUFU.TANH R71, R71 ;  /* 0x0000004700477308 */ /* 0x000fe20000002400 */
[----:B--2---:R-:W-:-:S04]  /*36b0*/  FSEL R47, R69, -INF , P5 ;  /* 0xff800000452f7808 */ /* 0x004fc80002800000 */
[----:B------:R-:W-:Y:S02]  /*36c0*/  FMNMX.FTZ R21, R47, R20, !PT ;  /* 0x000000142f157209 */ /* 0x000fe40007810000 */
[----:B------:R-:W-:Y:S01]  /*36d0*/  FSEL R20, R66, -INF , P2 ;  /* 0xff80000042147808 */ /* 0x000fe20001000000 */
[----:B------:R-:W1:Y:S01]  /*36e0*/  MUFU.TANH R48, R48 ;  /* 0x0000003000307308 */ /* 0x000e620000002400 */
[----:B------:R-:W-:Y:S02]  /*36f0*/  ISETP.GT.AND P2, PT, R116, 0x68, PT ;  /* 0x000000687400780c */ /* 0x000fe40003f44270 */
[----:B------:R-:W-:Y:S02]  /*3700*/  FMNMX.FTZ R25, R44, R21, !PT ;  /* 0x000000152c197209 */ /* 0x000fe40007810000 */
[----:B------:R-:W-:Y:S02]  /*3710*/  FSEL R21, R67, -INF , P1 ;  /* 0xff80000043157808 */ /* 0x000fe40000800000 */
[----:B------:R-:W-:Y:S01]  /*3720*/  ISETP.GT.AND P1, PT, R116, 0x69, PT ;  /* 0x000000697400780c */ /* 0x000fe20003f24270 */
[----:B------:R2:W3:Y:S01]  /*3730*/  MUFU.TANH R87, R42 ;  /* 0x0000002a00577308 */ /* 0x0004e20000002400 */
[----:B------:R-:W-:-:S07]  /*3740*/  FSEL R40, R94, -INF , P2 ;  /* 0xff8000005e287808 */ /* 0x000fce0001000000 */
[----:B------:R0:W4:Y:S01]  /*3750*/  MUFU.TANH R93, R43 ;  /* 0x0000002b005d7308 */ /* 0x0001220000002400 */
[----:B--2---:R-:W-:-:S04]  /*3760*/  FSEL R42, R41, -INF , P3 ;  /* 0xff800000292a7808 */ /* 0x004fc80001800000 */
[----:B------:R-:W-:-:S03]  /*3770*/  FMNMX.FTZ R25, R42, R25, !PT ;  /* 0x000000192a197209 */ /* 0x000fc60007810000 */
[----:B------:R1:W2:Y:S01]  /*3780*/  MUFU.TANH R95, R46 ;  /* 0x0000002e005f7308 */ /* 0x0002a20000002400 */
[----:B0-----:R-:W-:-:S07]  /*3790*/  FSEL R43, R45, -INF , P1 ;  /* 0xff8000002d2b7808 */ /* 0x001fce0000800000 */
[----:B------:R0:W-:Y:S01]  /*37a0*/  MUFU.TANH R108, R26 ;  /* 0x0000001a006c7308 */ /* 0x0001e20000002400 */
[----:B-1----:R-:W-:-:S07]  /*37b0*/  FSEL R46, R48, -INF , P6 ;  /* 0xff800000302e7808 */ /* 0x002fce0003000000 */
[----:B------:R1:W-:Y:S01]  /*37c0*/  MUFU.TANH R109, R27 ;  /* 0x0000001b006d7308 */ /* 0x0003e20000002400 */
[----:B0-----:R-:W-:Y:S02]  /*37d0*/  FMNMX.FTZ R26, R40, R25, !PT ;  /* 0x00000019281a7209 */ /* 0x001fe40007810000 */
[----:B------:R-:W-:Y:S02]  /*37e0*/  FSEL R25, R71, -INF , P5 ;  /* 0xff80000047197808 */ /* 0x000fe40002800000 */
[----:B------:R-:W-:-:S03]  /*37f0*/  ISETP.GT.AND P5, PT, R116, 0x71, PT ;  /* 0x000000717400780c */ /* 0x000fc60003fa4270 */
[----:B------:R0:W-:Y:S01]  /*3800*/  MUFU.TANH R111, R29 ;  /* 0x0000001d006f7308 */ /* 0x0001e20000002400 */
[----:B-1----:R-:W-:Y:S02]  /*3810*/  FMNMX.FTZ R27, R43, R26, !PT ;  /* 0x0000001a2b1b7209 */ /* 0x002fe40007810000 */
[----:B---3--:R-:W-:Y:S02]  /*3820*/  FSEL R26, R87, -INF , P4 ;  /* 0xff800000571a7808 */ /* 0x008fe40002000000 */
[----:B------:R-:W-:Y:S02]  /*3830*/  ISETP.GT.AND P4, PT, R116, 0x78, PT ;  /* 0x000000787400780c */ /* 0x000fe40003f84270 */
[----:B------:R-:W-:Y:S01]  /*3840*/  FSEL R48, R97, -INF , P5 ;  /* 0xff80000061307808 */ /* 0x000fe20002800000 */
[----:B------:R2:W1:Y:S01]  /*3850*/  MUFU.TANH R110, R28 ;  /* 0x0000001c006e7308 */ /* 0x0004620000002400 */
[----:B0-----:R-:W-:Y:S02]  /*3860*/  FMNMX.FTZ R29, R46, R27, !PT ;  /* 0x0000001b2e1d7209 */ /* 0x001fe40007810000 */
[----:B----4-:R-:W-:-:S02]  /*3870*/  FSEL R27, R93, -INF , P3 ;  /* 0xff8000005d1b7808 */ /* 0x010fc40001800000 */
[C---:B------:R-:W-:Y:S02]  /*3880*/  ISETP.GT.AND P3, PT, R116.reuse, 0x79, PT ;  /* 0x000000797400780c */ /* 0x040fe40003f64270 */
[----:B------:R-:W-:Y:S01]  /*3890*/  FSEL R59, R101, -INF , P4 ;  /* 0xff800000653b7808 */ /* 0x000fe20002000000 */
[----:B------:R0:W3:Y:S01]  /*38a0*/  MUFU.TANH R112, R32 ;  /* 0x0000002000707308 */ /* 0x0000e20000002400 */
[----:B--2---:R-:W-:Y:S02]  /*38b0*/  FSEL R28, R95, -INF , P2 ;  /* 0xff8000005f1c7808 */ /* 0x004fe40001000000 */
[----:B------:R-:W-:Y:S02]  /*38c0*/  ISETP.GT.AND P2, PT, R116, 0x80, PT ;  /* 0x000000807400780c */ /* 0x000fe40003f44270 */
[----:B------:R-:W-:Y:S02]  /*38d0*/  FSEL R60, R102, -INF , P3 ;  /* 0xff800000663c7808 */ /* 0x000fe40001800000 */
[----:B------:R-:W-:Y:S01]  /*38e0*/  FSEL R61, R106, -INF , P2 ;  /* 0xff8000006a3d7808 */ /* 0x000fe20001000000 */
[----:B------:R2:W4:Y:S01]  /*38f0*/  MUFU.TANH R113, R33 ;  /* 0x0000002100717308 */ /* 0x0005220000002400 */
[----:B0-----:R-:W-:-:S02]  /*3900*/  FMNMX.FTZ R32, R48, R29, !PT ;  /* 0x0000001d30207209 */ /* 0x001fc40007810000 */
[----:B------:R-:W-:Y:S02]  /*3910*/  FSEL R29, R96, -INF , P1 ;  /* 0xff800000601d7808 */ /* 0x000fe40000800000 */
[----:B------:R-:W-:-:S03]  /*3920*/  ISETP.GT.AND P1, PT, R116, 0x81, PT ;  /* 0x000000817400780c */ /* 0x000fc60003f24270 */
[----:B------:R0:W5:Y:S01]  /*3930*/  MUFU.TANH R114, R36 ;  /* 0x0000002400727308 */ /* 0x0001620000002400 */
[----:B--2---:R-:W-:Y:S02]  /*3940*/  FMNMX.FTZ R33, R59, R32, !PT ;  /* 0x000000203b217209 */ /* 0x004fe40007810000 */
[----:B------:R-:W-:Y:S02]  /*3950*/  FSEL R32, R98, -INF , P6 ;  /* 0xff80000062207808 */ /* 0x000fe40003000000 */
[----:B------:R-:W-:Y:S02]  /*3960*/  ISETP.GT.AND P6, PT, R116, 0x88, PT ;  /* 0x000000887400780c */ /* 0x000fe40003fc4270 */
[----:B------:R-:W-:Y:S01]  /*3970*/  FSEL R62, R107, -INF , P1 ;  /* 0xff8000006b3e7808 */ /* 0x000fe20000800000 */
[----:B------:R2:W5:Y:S01]  /*3980*/  MUFU.TANH R115, R37 ;  /* 0x0000002500737308 */ /* 0x0005620000002400 */
[----:B0-----:R-:W-:Y:S02]  /*3990*/  FMNMX.FTZ R36, R60, R33, !PT ;  /* 0x000000213c247209 */ /* 0x001fe40007810000 */
[----:B------:R-:W-:-:S02]  /*39a0*/  CS2R R106, SRZ ;  /* 0x00000000006a7805 */ /* 0x000fc4000001ff00 */
[----:B------:R-:W-:Y:S02]  /*39b0*/  FSEL R33, R99, -INF , P5 ;  /* 0xff80000063217808 */ /* 0x000fe40002800000 */
[----:B------:R-:W-:Y:S02]  /*39c0*/  CS2R R98, SRZ ;  /* 0x0000000000627805 */ /* 0x000fe4000001ff00 */
[----:B------:R-:W-:Y:S02]  /*39d0*/  ISETP.GT.AND P5, PT, R116, 0x89, PT ;  /* 0x000000897400780c */ /* 0x000fe40003fa4270 */
[----:B-1----:R-:W-:Y:S01]  /*39e0*/  FSEL R63, R110, -INF , P6 ;  /* 0xff8000006e3f7808 */ /* 0x002fe20003000000 */
[----:B------:R-:W0:Y:S01]  /*39f0*/  MUFU.TANH R86, R30 ;  /* 0x0000001e00567308 */ /* 0x000e220000002400 */
[----:B--2---:R-:W-:Y:S02]  /*3a00*/  FMNMX.FTZ R37, R61, R36, !PT ;  /* 0x000000243d257209 */ /* 0x004fe40007810000 */
[----:B------:R-:W-:-:S02]  /*3a10*/  FSEL R36, R103, -INF , P4 ;  /* 0xff80000067247808 */ /* 0x000fc40002000000 */
[----:B------:R-:W-:Y:S02]  /*3a20*/  CS2R R102, SRZ ;  /* 0x0000000000667805 */ /* 0x000fe4000001ff00 */
[----:B------:R-:W-:Y:S02]  /*3a30*/  FMNMX.FTZ R66, R62, R37, !PT ;  /* 0x000000253e427209 */ /* 0x000fe40007810000 */
[----:B------:R-:W-:Y:S01]  /*3a40*/  ISETP.GT.AND P4, PT, R116, 0x90, PT ;  /* 0x000000907400780c */ /* 0x000fe20003f84270 */
[----:B------:R-:W1:Y:S01]  /*3a50*/  MUFU.TANH R87, R31 ;  /* 0x0000001f00577308 */ /* 0x000e620000002400 */
[----:B------:R-:W-:Y:S02]  /*3a60*/  FSEL R64, R111, -INF , P5 ;  /* 0xff8000006f407808 */ /* 0x000fe40002800000 */
[----:B------:R-:W-:Y:S02]  /*3a70*/  CS2R R110, SRZ ;  /* 0x00000000006e7805 */ /* 0x000fe4000001ff00 */
[----:B------:R-:W-:-:S02]  /*3a80*/  FMNMX.FTZ R41, R63, R66, !PT ;  /* 0x000000423f297209 */ /* 0x000fc40007810000 */
[----:B------:R-:W-:Y:S02]  /*3a90*/  FSEL R37, R105, -INF , P3 ;  /* 0xff80000069257808 */ /* 0x000fe40001800000 */
[----:B------:R-:W-:Y:S01]  /*3aa0*/  ISETP.GT.AND P3, PT, R116, 0x91, PT ;  /* 0x000000917400780c */ /* 0x000fe20003f64270 */
[----:B------:R-:W2:Y:S01]  /*3ab0*/  MUFU.TANH R88, R34 ;  /* 0x0000002200587308 */ /* 0x000ea20000002400 */
[----:B---3--:R-:W-:Y:S02]  /*3ac0*/  FSEL R65, R112, -INF , P4 ;  /* 0xff80000070417808 */ /* 0x008fe40002000000 */
[----:B------:R-:W-:Y:S02]  /*3ad0*/  FMNMX.FTZ R68, R64, R41, !PT ;  /* 0x0000002940447209 */ /* 0x000fe40007810000 */
[----:B------:R-:W-:Y:S02]  /*3ae0*/  FSEL R41, R108, -INF , P2 ;  /* 0xff8000006c297808 */ /* 0x000fe40001000000 */
[----:B------:R-:W-:Y:S01]  /*3af0*/  ISETP.GT.AND P2, PT, R116, 0x98, PT ;  /* 0x000000987400780c */ /* 0x000fe20003f44270 */
[----:B------:R-:W3:Y:S01]  /*3b00*/  MUFU.TANH R89, R35 ;  /* 0x0000002300597308 */ /* 0x000ee20000002400 */
[----:B----4-:R-:W-:-:S02]  /*3b10*/  FSEL R66, R113, -INF , P3 ;  /* 0xff80000071427808 */ /* 0x010fc40001800000 */
[----:B------:R-:W-:Y:S02]  /*3b20*/  CS2R R112, SRZ ;  /* 0x0000000000707805 */ /* 0x000fe4000001ff00 */
[----:B------:R-:W-:Y:S02]  /*3b30*/  FMNMX.FTZ R69, R65, R68, !PT ;  /* 0x0000004441457209 */ /* 0x000fe40007810000 */
[----:B------:R-:W-:Y:S02]  /*3b40*/  FSEL R45, R109, -INF , P1 ;  /* 0xff8000006d2d7808 */ /* 0x000fe40000800000 */
[----:B------:R-:W-:Y:S02]  /*3b50*/  CS2R R108, SRZ ;  /* 0x00000000006c7805 */ /* 0x000fe4000001ff00 */
[----:B------:R-:W-:Y:S01]  /*3b60*/  ISETP.GT.AND P1, PT, R116, 0x99, PT ;  /* 0x000000997400780c */ /* 0x000fe20003f24270 */
[----:B------:R-:W4:Y:S01]  /*3b70*/  MUFU.TANH R90, R38 ;  /* 0x00000026005a7308 */ /* 0x000f220000002400 */
[----:B-----5:R-:W-:-:S02]  /*3b80*/  FSEL R67, R114, -INF , P2 ;  /* 0xff80000072437808 */ /* 0x020fc40001000000 */
[----:B------:R-:W-:Y:S02]  /*3b90*/  CS2R R116, SRZ ;  /* 0x0000000000747805 */ /* 0x000fe4000001ff00 */
[----:B------:R-:W-:Y:S02]  /*3ba0*/  FMNMX.FTZ R70, R66, R69, !PT ;  /* 0x0000004542467209 */ /* 0x000fe40007810000 */
[----:B------:R-:W-:Y:S02]  /*3bb0*/  FSEL R68, R115, -INF , P1 ;  /* 0xff80000073447808 */ /* 0x000fe40000800000 */
[----:B------:R-:W-:Y:S02]  /*3bc0*/  CS2R R114, SRZ ;  /* 0x0000000000727805 */ /* 0x000fe4000001ff00 */
[----:B------:R-:W-:Y:S01]  /*3bd0*/  FMNMX.FTZ R69, R67, R70, !PT ;  /* 0x0000004643457209 */ /* 0x000fe20007810000 */
[----:B------:R-:W5:Y:S01]  /*3be0*/  MUFU.TANH R92, R39 ;  /* 0x00000027005c7308 */ /* 0x000f620000002400 */
[----:B0-----:R-:W-:-:S02]  /*3bf0*/  FSEL R86, R86, -INF , P6 ;  /* 0xff80000056567808 */ /* 0x001fc40003000000 */
[----:B------:R-:W-:Y:S02]  /*3c00*/  FMNMX.FTZ R70, R68, R69, !PT ;  /* 0x0000004544467209 */ /* 0x000fe40007810000 */
[----:B-1----:R-:W-:Y:S02]  /*3c10*/  FSEL R87, R87, -INF , P5 ;  /* 0xff80000057577808 */ /* 0x002fe40002800000 */
[----:B--2---:R-:W-:Y:S01]  /*3c20*/  FSEL R88, R88, -INF , P4 ;  /* 0xff80000058587808 */ /* 0x004fe20002000000 */
[----:B------:R-:W0:Y:S01]  /*3c30*/  SHFL.BFLY PT, R69, R70, 0x2, 0x1f ;  /* 0x0c401f0046457f89 */ /* 0x000e2200000e0000 */
[----:B---3--:R-:W-:Y:S02]  /*3c40*/  FSEL R89, R89, -INF , P3 ;  /* 0xff80000059597808 */ /* 0x008fe40001800000 */
[----:B----4-:R-:W-:Y:S02]  /*3c50*/  FSEL R90, R90, -INF , P2 ;  /* 0xff8000005a5a7808 */ /* 0x010fe40001000000 */
[----:B-----5:R-:W-:-:S02]  /*3c60*/  FSEL R92, R92, -INF , P1 ;  /* 0xff8000005c5c7808 */ /* 0x020fc40000800000 */
[----:B0-----:R-:W-:-:S05]  /*3c70*/  FMNMX.FTZ R71, R70, R69, !PT ;  /* 0x0000004546477209 */ /* 0x001fca0007810000 */
[----:B------:R-:W0:Y:S02]  /*3c80*/  SHFL.BFLY PT, R80, R71, 0x1, 0x1f ;  /* 0x0c201f0047507f89 */ /* 0x000e2400000e0000 */
[----:B0-----:R-:W-:Y:S01]  /*3c90*/  FMNMX.FTZ R121, R71, R80, !PT ;  /* 0x0000005047797209 */ /* 0x001fe20007810000 */
[----:B------:R-:W-:-:S03]  /*3ca0*/  IMAD.U32 R80, RZ, RZ, UR6 ;  /* 0x00000006ff507e24 */ /* 0x000fc6000f8e00ff */
[C---:B------:R-:W-:Y:S01]  /*3cb0*/  FSETP.NEU.FTZ.AND P0, PT, R121.reuse, -INF , PT ;  /* 0xff8000007900780b */ /* 0x040fe20003f1d000 */
[----:B------:R-:W-:-:S01]  /*3cc0*/  FFMA.FTZ R69, R121, R80, -8 ;  /* 0xc100000079457423 */ /* 0x000fc20000010050 */
[----:B------:R-:W-:-:S04]  /*3cd0*/  FMNMX.FTZ R80, R6, R7, !PT ;  /* 0x0000000706507209 */ /* 0x000fc80007810000 */
[----:B------:R-:W-:Y:S02]  /*3ce0*/  FMNMX.FTZ R80, R9, R80, !PT ;  /* 0x0000005009507209 */ /* 0x000fe40007810000 */
[----:B------:R-:W-:Y:S02]  /*3cf0*/  FSEL R69, R69, RZ, P0 ;  /* 0x000000ff45457208 */ /* 0x000fe40000000000 */
[----:B------:R-:W-:Y:S02]  /*3d00*/  FMNMX.FTZ R81, R11, R80, !PT ;  /* 0x000000500b517209 */ /* 0x000fe40007810000 */
[----:B------:R-:W-:Y:S01]  /*3d10*/  ISETP.NE.AND P0, PT, R104, RZ, PT ;  /* 0x000000ff6800720c */ /* 0x000fe20003f05270 */
        /* <DEDUP_REMOVED lines=47> */
[----:B------:R-:W-:Y:S01]  /*4010*/  FFMA.FTZ R43, R43, UR6, -R69 ;  /* 0x000000062b2b7c23 */ /* 0x000fe20008010845 */
[----:B------:R-:W0:Y:S01]  /*4020*/  MUFU.EX2 R35, R35 ;  /* 0x0000002300237308 */ /* 0x000e220000000800 */
[----:B------:R-:W-:-:S02]  /*4030*/  FMNMX.FTZ R56, R4, R91, !PT ;  /* 0x0000005b04387209 */ /* 0x000fc40007810000 */
[----:B------:R-:W-:Y:S02]  /*4040*/  CS2R R118, SRZ ;  /* 0x0000000000767805 */ /* 0x000fe4000001ff00 */
[----:B------:R-:W-:Y:S02]  /*4050*/  CS2R R104, SRZ ;  /* 0x0000000000687805 */ /* 0x000fe4000001ff00 */
[----:B------:R-:W-:Y:S02]  /*4060*/  CS2R R100, SRZ ;  /* 0x0000000000647805 */ /* 0x000fe4000001ff00 */
[----:B------:R-:W-:Y:S01]  /*4070*/  FMNMX.FTZ R91, R5, R56, !PT ;  /* 0x00000038055b7209 */ /* 0x000fe20007810000 */
[----:B------:R-:W-:Y:S01]  /*4080*/  FFMA.FTZ R56, R58, UR6, -R69 ;  /* 0x000000063a387c23 */ /* 0x000fe20008010845 */
[----:B------:R-:W-:Y:S02]  /*4090*/  MUFU.EX2 R38, R38 ;  /* 0x0000002600267308 */ /* 0x000fe40000000800 */
[----:B------:R-:W-:-:S04]  /*40a0*/  FMNMX.FTZ R91, R8, R91, !PT ;  /* 0x0000005b085b7209 */ /* 0x000fc80007810000 */
[----:B------:R-:W-:Y:S02]  /*40b0*/  FMNMX.FTZ R91, R10, R91, !PT ;  /* 0x0000005b0a5b7209 */ /* 0x000fe40007810000 */
[----:B------:R-:W-:Y:S02]  /*40c0*/  MUFU.EX2 R39, R39 ;  /* 0x0000002700277308 */ /* 0x000fe40000000800 */
[----:B------:R-:W-:Y:S02]  /*40d0*/  FMNMX.FTZ R58, R20, R91, !PT ;  /* 0x0000005b143a7209 */ /* 0x000fe40007810000 */
[----:B0-----:R-:W-:Y:S02]  /*40e0*/  F2FP.SATFINITE.E4M3.F32.PACK_AB_MERGE_C R200, R35, R34, RZ ;  /* 0x0000002223c8723e */ /* 0x001fe400048070ff */
[----:B------:R-:W-:Y:S02]  /*40f0*/  FMNMX.FTZ R91, R21, R58, !PT ;  /* 0x0000003a155b7209 */ /* 0x000fe40007810000 */
[----:B------:R-:W-:Y:S01]  /*4100*/  F2FP.SATFINITE.E4M3.F32.PACK_AB_MERGE_C R200, R31, R30, R200 ;  /* 0x0000001e1fc8723e */ /* 0x000fe200048070c8 */
[----:B------:R-:W-:Y:S01]  /*4110*/  MUFU.EX2 R70, R70 ;  /* 0x0000004600467308 */ /* 0x000fe20000000800 */
[----:B------:R-:W-:-:S04]  /*4120*/  FMNMX.FTZ R58, R24, R91, !PT ;  /* 0x0000005b183a7209 */ /* 0x000fc80007810000 */
[----:B------:R-:W-:-:S03]  /*4130*/  FMNMX.FTZ R91, R25, R58, !PT ;  /* 0x0000003a195b7209 */ /* 0x000fc60007810000 */
[----:B------:R-:W0:Y:S01]  /*4140*/  MUFU.EX2 R71, R71 ;  /* 0x0000004700477308 */ /* 0x000e220000000800 */
[----:B------:R-:W-:-:S04]  /*4150*/  FMNMX.FTZ R58, R26, R91, !PT ;  /* 0x0000005b1a3a7209 */ /* 0x000fc80007810000 */
[----:B------:R-:W-:Y:S01]  /*4160*/  FMNMX.FTZ R91, R27, R58, !PT ;  /* 0x0000003a1b5b7209 */ /* 0x000fe20007810000 */
[----:B------:R-:W-:-:S02]  /*4170*/  FFMA.FTZ R58, R57, UR6, -R69 ;  /* 0x00000006393a7c23 */ /* 0x000fc40008010845 */
[----:B------:R-:W-:Y:S01]  /*4180*/  MUFU.EX2 R80, R80 ;  /* 0x0000005000507308 */ /* 0x000fe20000000800 */
[----:B------:R-:W-:-:S04]  /*4190*/  FMNMX.FTZ R94, R28, R91, !PT ;  /* 0x0000005b1c5e7209 */ /* 0x000fc80007810000 */
[----:B------:R-:W-:-:S03]  /*41a0*/  FMNMX.FTZ R57, R29, R94, !PT ;  /* 0x0000005e1d397209 */ /* 0x000fc60007810000 */
[----:B------:R-:W-:Y:S01]  /*41b0*/  MUFU.EX2 R81, R81 ;  /* 0x0000005100517308 */ /* 0x000fe20000000800 */
        /* <DEDUP_REMOVED lines=9> */
[----:B------:R-:W-:-:S03]  /*4250*/  FMNMX.FTZ R57, R45, R94, !PT ;  /* 0x0000005e2d397209 */ /* 0x000fc60007810000 */
        /* <DEDUP_REMOVED lines=10> */
[----:B------:R-:W-:Y:S01]  /*4300*/  FMNMX.FTZ R93, R92, R91, !PT ;  /* 0x0000005b5c5d7209 */ /* 0x000fe20007810000 */
[----:B------:R-:W-:-:S01]  /*4310*/  FFMA.FTZ R91, R48, UR6, -R69 ;  /* 0x00000006305b7c23 */ /* 0x000fc20008010845 */
[--C-:B------:R-:W-:Y:S01]  /*4320*/  FFMA.FTZ R48, R61, UR6, -R69.reuse ;  /* 0x000000063d307c23 */ /* 0x100fe20008010845 */
[----:B------:R-:W-:-:S01]  /*4330*/  FFMA.FTZ R61, R62, UR6, -R69 ;  /* 0x000000063e3d7c23 */ /* 0x000fc20008010845 */
[--C-:B------:R-:W-:Y:S01]  /*4340*/  FFMA.FTZ R62, R65, UR6, -R69.reuse ;  /* 0x00000006413e7c23 */ /* 0x100fe20008010845 */
[----:B------:R-:W0:Y:S01]  /*4350*/  SHFL.BFLY PT, R94, R93, 0x2, 0x1f ;  /* 0x0c401f005d5e7f89 */ /* 0x000e2200000e0000 */
[----:B------:R-:W-:-:S01]  /*4360*/  FFMA.FTZ R65, R66, UR6, -R69 ;  /* 0x0000000642417c23 */ /* 0x000fc20008010845 */
[----:B------:R-:W-:Y:S08]  /*4370*/  MUFU.EX2 R57, R95 ;  /* 0x0000005f00397308 */ /* 0x000ff00000000800 */
[----:B------:R-:W1:Y:S08]  /*4380*/  MUFU.EX2 R56, R56 ;  /* 0x0000003800387308 */ /* 0x000e700000000800 */
[----:B------:R-:W-:Y:S01]  /*4390*/  MUFU.EX2 R55, R55 ;  /* 0x0000003700377308 */ /* 0x000fe20000000800 */
[----:B0-----:R-:W-:-:S07]  /*43a0*/  FMNMX.FTZ R94, R93, R94, !PT ;  /* 0x0000005e5d5e7209 */ /* 0x001fce0007810000 */
[----:B------:R-:W-:Y:S01]  /*43b0*/  MUFU.EX2 R54, R54 ;  /* 0x0000003600367308 */ /* 0x000fe20000000800 */
[----:B-1----:R-:W-:Y:S01]  /*43c0*/  F2FP.SATFINITE.E4M3.F32.PACK_AB_MERGE_C R206, R56, R51, RZ ;  /* 0x0000003338ce723e */ /* 0x002fe200048070ff */
[----:B------:R-:W0:Y:S03]  /*43d0*/  SHFL.BFLY PT, R93, R94, 0x1, 0x1f ;  /* 0x0c201f005e5d7f89 */ /* 0x000e2600000e0000 */
[----:B------:R-:W-:-:S03]  /*43e0*/  F2FP.SATFINITE.E4M3.F32.PACK_AB_MERGE_C R206, R85, R84, R206 ;  /* 0x0000005455ce723e */ /* 0x000fc600048070ce */
        /* <DEDUP_REMOVED lines=9> */
[----:B------:R-:W-:-:S03]  /*4480*/  ISETP.NE.AND P1, PT, R2, RZ, PT ;  /* 0x000000ff0200720c */ /* 0x000fc60003f25270 */
        /* <DEDUP_REMOVED lines=17> */
[----:B------:R-:W-:-:S02]  /*45a0*/  @P1 VIADD R3, R3, 0x33440 ;  /* 0x0003344003031836 */ /* 0x000fc40000000000 */
[--C-:B------:R-:W-:Y:S01]  /*45b0*/  FFMA.FTZ R75, R75, UR6, -R68.reuse ;  /* 0x000000064b4b7c23 */ /* 0x100fe20008010844 */
[----:B------:R-:W-:-:S01]  /*45c0*/  FFMA.FTZ R74, R74, UR6, -R68 ;  /* 0x000000064a4a7c23 */ /* 0x000fc20008010844 */
[--C-:B------:R-:W-:Y:S01]  /*45d0*/  FFMA.FTZ R79, R79, UR6, -R68.reuse ;  /* 0x000000064f4f7c23 */ /* 0x100fe20008010844 */
[----:B------:R-:W-:-:S01]  /*45e0*/  FFMA.FTZ R78, R78, UR6, -R68 ;  /* 0x000000064e4e7c23 */ /* 0x000fc20008010844 */
[----:B------:R-:W-:Y:S01]  /*45f0*/  @P1 PRMT R3, R16, 0x654, R3 ;  /* 0x0000065410031816 */ /* 0x000fe20000000003 */
[----:B------:R-:W-:-:S01]  /*4600*/  FFMA.FTZ R4, R4, UR6, -R68 ;  /* 0x0000000604047c23 */ /* 0x000fc20008010844 */
[----:B------:R1:W2:Y:S01]  /*4610*/  MUFU.EX2 R69, R66 ;  /* 0x0000004200457308 */ /* 0x0002a20000000800 */
[----:B------:R-:W-:-:S01]  /*4620*/  FFMA.FTZ R5, R5, UR6, -R68 ;  /* 0x0000000605057c23 */ /* 0x000fc20008010844 */
[----:B------:R3:W-:Y:S01]  /*4630*/  @P1 SYNCS.ARRIVE.TRANS64.RED.A1T0 RZ, [R3+URZ], RZ ;  /* 0x000000ff03ff19a7 */ /* 0x0007e2000810043f */
[----:B------:R-:W-:-:S01]  /*4640*/  FFMA.FTZ R24, R24, UR6, -R68 ;  /* 0x0000000618187c23 */ /* 0x000fc20008010844 */
[--C-:B------:R-:W-:Y:S01]  /*4650*/  FFMA.FTZ R25, R25, UR6, -R68.reuse ;  /* 0x0000000619197c23 */ /* 0x100fe20008010844 */
[----:B------:R-:W-:-:S01]  /*4660*/  FFMA.FTZ R26, R26, UR6, -R68 ;  /* 0x000000061a1a7c23 */ /* 0x000fc20008010844 */
[--C-:B------:R-:W-:Y:S01]  /*4670*/  FFMA.FTZ R27, R27, UR6, -R68.reuse ;  /* 0x000000061b1b7c23 */ /* 0x100fe20008010844 */
[----:B------:R-:W-:-:S01]  /*4680*/  FFMA.FTZ R28, R28, UR6, -R68 ;  /* 0x000000061c1c7c23 */ /* 0x000fc20008010844 */
[----:B------:R-:W4:Y:S01]  /*4690*/  MUFU.EX2 R94, R93 ;  /* 0x0000005d005e7308 */ /* 0x000f220000000800 */
[----:B0-----:R-:W-:-:S01]  /*46a0*/  FADD.FTZ R20, R6, R7 ;  /* 0x0000000706147221 */ /* 0x001fc20000010000 */
[--C-:B-1----:R-:W-:Y:S01]  /*46b0*/  FFMA.FTZ R66, R76, UR6, -R68.reuse ;  /* 0x000000064c427c23 */ /* 0x102fe20008010844 */
        /* <DEDUP_REMOVED lines=13> */
[----:B------:R1:W-:Y:S01]  /*4790*/  MUFU.EX2 R95, R15 ;  /* 0x0000000f005f7308 */ /* 0x0003e20000000800 */
[----:B------:R-:W-:-:S07]  /*47a0*/  PLOP3.LUT P1, PT, PT, PT, UP0, 0x80, 0x0 ;  /* 0x000000000000781c */ /* 0x000fce0003f2f008 */
[----:B------:R-:W5:Y:S01]  /*47b0*/  MUFU.EX2 R12, R12 ;  /* 0x0000000c000c7308 */ /* 0x000f620000000800 */
[----:B-1----:R-:W-:-:S01]  /*47c0*/  FFMA.FTZ R15, R21, UR6, -R68 ;  /* 0x00000006150f7c23 */ /* 0x002fc20008010844 */
[----:B------:R-:W-:Y:S01]  /*47d0*/  FADD.FTZ R21, R30, R31 ;  /* 0x0000001f1e157221 */ /* 0x000fe20000010000 */
[----:B------:R-:W-:-:S01]  /*47e0*/  FFMA.FTZ R68, R92, UR6, -R68 ;  /* 0x000000065c447c23 */ /* 0x000fc20008010844 */
[----:B------:R-:W-:-:S04]  /*47f0*/  CS2R R92, SRZ ;  /* 0x00000000005c7805 */ /* 0x000fc8000001ff00 */
[----:B------:R1:W-:Y:S08]  /*4800*/  MUFU.EX2 R73, R10 ;  /* 0x0000000a00497308 */ /* 0x0003f00000000800 */
[----:B------:R-:W3:Y:S01]  /*4810*/  MUFU.EX2 R96, R96 ;  /* 0x0000006000607308 */ /* 0x000ee20000000800 */
[----:B-1----:R-:W-:-:S01]  /*4820*/  FADD.FTZ R10, R34, R21 ;  /* 0x00000015220a7221 */ /* 0x002fc20000010000 */
[----:B--2---:R-:W-:Y:S01]  /*4830*/  FADD.FTZ R21, R69, R20 ;  /* 0x0000001445157221 */ /* 0x004fe20000010000 */
[----:B----4-:R-:W-:-:S02]  /*4840*/  F2FP.SATFINITE.E4M3.F32.PACK_AB_MERGE_C R69, R94, R69, RZ ;  /* 0x000000455e45723e */ /* 0x010fc400048070ff */
[----:B------:R-:W-:Y:S01]  /*4850*/  FADD.FTZ R77, R35, R10 ;  /* 0x0000000a234d7221 */ /* 0x000fe20000010000 */
[----:B------:R-:W-:-:S01]  /*4860*/  FADD.FTZ R10, R94, R21 ;  /* 0x000000155e0a7221 */ /* 0x000fc20000010000 */
[----:B------:R-:W-:Y:S01]  /*4870*/  F2FP.SATFINITE.E4M3.F32.PACK_AB_MERGE_C R201, R7, R6, R69 ;  /* 0x0000000607c9723e */ /* 0x000fe20004807045 */
[----:B------:R-:W1:Y:S01]  /*4880*/  MUFU.EX2 R11, R11 ;  /* 0x0000000b000b7308 */ /* 0x000e620000000800 */
[----:B------:R-:W-:-:S01]  /*4890*/  FADD.FTZ R20, R38, R77 ;  /* 0x0000004d26147221 */ /* 0x000fc20000010000 */
[----:B0-----:R-:W-:Y:S01]  /*48a0*/  FADD.FTZ R21, R9, R10 ;  /* 0x0000000a09157221 */ /* 0x001fe20000010000 */
[----:B------:R-:W-:Y:S02]  /*48b0*/  CS2R R34, SRZ ;  /* 0x0000000000227805 */ /* 0x000fe4000001ff00 */
[----:B------:R-:W-:Y:S01]  /*48c0*/  FADD.FTZ R77, R39, R20 ;  /* 0x00000014274d7221 */ /* 0x000fe20000010000 */
[----:B-----5:R-:W-:-:S01]  /*48d0*/  FADD.FTZ R10, R12, R21 ;  /* 0x000000150c0a7221 */ /* 0x020fc20000010000 */
[----:B------:R-:W-:Y:S01]  /*48e0*/  CS2R R38, SRZ ;  /* 0x0000000000267805 */ /* 0x000fe2000001ff00 */
[----:B------:R-:W0:Y:S01]  /*48f0*/  MUFU.EX2 R14, R14 ;  /* 0x0000000e000e7308 */ /* 0x000e220000000800 */
[----:B------:R-:W-:-:S01]  /*4900*/  FADD.FTZ R20, R70, R77 ;  /* 0x0000004d46147221 */ /* 0x000fc20000010000 */
[----:B---3--:R-:W-:Y:S01]  /*4910*/  FADD.FTZ R3, R95, R10 ;  /* 0x0000000a5f037221 */ /* 0x008fe20000010000 */
[----:B------:R-:W-:-:S02]  /*4920*/  F2FP.SATFINITE.E4M3.F32.PACK_AB_MERGE_C R95, R96, R95, RZ ;  /* 0x0000005f605f723e */ /* 0x000fc400048070ff */
[----:B------:R-:W-:Y:S01]  /*4930*/  CS2R R76, SRZ ;  /* 0x00000000004c7805 */ /* 0x000fe2000001ff00 */
[----:B------:R-:W-:-:S01]  /*4940*/  FADD.FTZ R21, R71, R20 ;  /* 0x0000001447157221 */ /* 0x000fc20000010000 */
[----:B------:R-:W-:Y:S01]  /*4950*/  FADD.FTZ R10, R96, R3 ;  /* 0x00000003600a7221 */ /* 0x000fe20000010000 */
[----:B------:R-:W-:Y:S01]  /*4960*/  F2FP.SATFINITE.E4M3.F32.PACK_AB_MERGE_C R203, R12, R9, R95 ;  /* 0x000000090ccb723e */ /* 0x000fe2000480705f */
[----:B------:R-:W2:Y:S01]  /*4970*/  MUFU.EX2 R75, R75 ;  /* 0x0000004b004b7308 */ /* 0x000ea20000000800 */
[----:B------:R-:W-:-:S01]  /*4980*/  FADD.FTZ R20, R80, R21 ;  /* 0x0000001550147221 */ /* 0x000fc20000010000 */
[----:B-1----:R-:W-:Y:S01]  /*4990*/  FADD.FTZ R3, R11, R10 ;  /* 0x0000000a0b037221 */ /* 0x002fe20000010000 */
[----:B------:R-:W-:Y:S02]  /*49a0*/  CS2R R96, SRZ ;  /* 0x0000000000607805 */ /* 0x000fe4000001ff00 */
[----:B------:R-:W-:Y:S01]  /*49b0*/  CS2R R94, SRZ ;  /* 0x00000000005e7805 */ /* 0x000fe2000001ff00 */
[----:B------:R-:W-:-:S01]  /*49c0*/  FADD.FTZ R21, R81, R20 ;  /* 0x0000001451157221 */ /* 0x000fc20000010000 */
[----:B------:R-:W-:-:S02]  /*49d0*/  CS2R R80, SRZ ;  /* 0x0000000000507805 */ /* 0x000fc4000001ff00 */
[----:B------:R-:W-:Y:S01]  /*49e0*/  CS2R R70, SRZ ;  /* 0x0000000000467805 */ /* 0x000fe2000001ff00 */
[----:B------:R-:W1:Y:S01]  /*49f0*/  MUFU.EX2 R74, R74 ;  /* 0x0000004a004a7308 */ /* 0x000e620000000800 */
[----:B0-----:R-:W-:-:S01]  /*4a00*/  FADD.FTZ R10, R14, R3 ;  /* 0x000000030e0a7221 */ /* 0x001fc20000010000 */
[----:B------:R-:W-:-:S04]  /*4a10*/  FADD.FTZ R20, R82, R21 ;  /* 0x0000001552147221 */ /* 0x000fc80000010000 */
[----:B------:R-:W-:Y:S01]  /*4a20*/  FADD.FTZ R21, R83, R20 ;  /* 0x0000001453157221 */ /* 0x000fe20000010000 */
[----:B------:R-:W-:Y:S01]  /*4a30*/  CS2R R82, SRZ ;  /* 0x0000000000527805 */ /* 0x000fe2000001ff00 */
[----:B------:R-:W0:Y:S01]  /*4a40*/  MUFU.EX2 R13, R13 ;  /* 0x0000000d000d7308 */ /* 0x000e220000000800 */
[----:B--2---:R-:W-:-:S01]  /*4a50*/  FADD.FTZ R3, R75, R10 ;  /* 0x0000000a4b037221 */ /* 0x004fc20000010000 */
[----:B------:R-:W-:-:S04]  /*4a60*/  FADD.FTZ R20, R84, R21 ;  /* 0x0000001554147221 */ /* 0x000fc80000010000 */
[----:B------:R-:W-:Y:S01]  /*4a70*/  FADD.FTZ R20, R85, R20 ;  /* 0x0000001455147221 */ /* 0x000fe20000010000 */
[----:B------:R-:W-:Y:S01]  /*4a80*/  CS2R R84, SRZ ;  /* 0x0000000000547805 */ /* 0x000fe2000001ff00 */
[----:B------:R-:W2:Y:S01]  /*4a90*/  MUFU.EX2 R66, R66 ;  /* 0x0000004200427308 */ /* 0x000ea20000000800 */
[----:B-1----:R-:W-:-:S01]  /*4aa0*/  FADD.FTZ R10, R74, R3 ;  /* 0x000000034a0a7221 */ /* 0x002fc20000010000 */
[----:B------:R-:W-:-:S04]  /*4ab0*/  F2FP.SATFINITE.E4M3.F32.PACK_AB_MERGE_C R74, R74, R75, RZ ;  /* 0x0000004b4a4a723e */ /* 0x000fc800048070ff */
[----:B------:R-:W-:Y:S02]  /*4ac0*/  F2FP.SATFINITE.E4M3.F32.PACK_AB_MERGE_C R205, R14, R11, R74 ;  /* 0x0000000b0ecd723e */ /* 0x000fe4000480704a */
[----:B------:R-:W-:Y:S01]  /*4ad0*/  CS2R R74, SRZ ;  /* 0x00000000004a7805 */ /* 0x000fe2000001ff00 */
[----:B------:R-:W1:Y:S01]  /*4ae0*/  MUFU.EX2 R79, R79 ;  /* 0x0000004f004f7308 */ /* 0x000e620000000800 */
[----:B0-----:R-:W-:-:S07]  /*4af0*/  FADD.FTZ R3, R13, R10 ;  /* 0x0000000a0d037221 */ /* 0x001fce0000010000 */
[----:B------:R-:W0:Y:S01]  /*4b00*/  MUFU.EX2 R78, R78 ;  /* 0x0000004e004e7308 */ /* 0x000e220000000800 */
[----:B--2---:R-:W-:-:S01]  /*4b10*/  FADD.FTZ R10, R66, R3 ;  /* 0x00000003420a7221 */ /* 0x004fc20000010000 */
[----:B------:R-:W-:-:S06]  /*4b20*/  FADD.FTZ R3, R51, R20 ;  /* 0x0000001433037221 */ /* 0x000fcc0000010000 */
[----:B------:R-:W2:Y:S01]  /*4b30*/  MUFU.EX2 R4, R4 ;  /* 0x0000000400047308 */ /* 0x000ea20000000800 */
[----:B-1----:R-:W-:-:S01]  /*4b40*/  FADD.FTZ R21, R79, R10 ;  /* 0x0000000a4f157221 */ /* 0x002fc20000010000 */
[----:B------:R-:W-:-:S04]  /*4b50*/  FADD.FTZ R10, R56, R3 ;  /* 0x00000003380a7221 */ /* 0x000fc80000010000 */
[----:B------:R-:W-:Y:S02]  /*4b60*/  FADD.FTZ R3, R55, R10 ;  /* 0x0000000a37037221 */ /* 0x000fe40000010000 */
[----:B------:R-:W1:Y:S01]  /*4b70*/  MUFU.EX2 R5, R5 ;  /* 0x0000000500057308 */ /* 0x000e620000000800 */
[----:B0-----:R-:W-:-:S01]  /*4b80*/  FADD.FTZ R21, R78, R21 ;  /* 0x000000154e157221 */ /* 0x001fc20000010000 */
[----:B------:R-:W-:Y:S01]  /*4b90*/  FADD.FTZ R20, R54, R3 ;  /* 0x0000000336147221 */ /* 0x000fe20000010000 */
[----:B------:R-:W-:-:S04]  /*4ba0*/  F2FP.SATFINITE.E4M3.F32.PACK_AB_MERGE_C R78, R78, R79, RZ ;  /* 0x0000004f4e4e723e */ /* 0x000fc800048070ff */
[----:B------:R-:W-:Y:S01]  /*4bb0*/  F2FP.SATFINITE.E4M3.F32.PACK_AB_MERGE_C R207, R66, R13, R78 ;  /* 0x0000000d42cf723e */ /* 0x000fe2000480704e */
[----:B------:R-:W0:Y:S01]  /*4bc0*/  MUFU.EX2 R72, R72 ;  /* 0x0000004800487308 */ /* 0x000e220000000800 */
[----:B--2---:R-:W-:-:S01]  /*4bd0*/  FADD.FTZ R10, R4, R21 ;  /* 0x00000015040a7221 */ /* 0x004fc20000010000 */
[----:B------:R-:W-:Y:S01]  /*4be0*/  FADD.FTZ R21, R49, R20 ;  /* 0x0000001431157221 */ /* 0x000fe20000010000 */
[C---:B------:R-:W-:Y:S02]  /*4bf0*/  F2FP.SATFINITE.E4M3.F32.PACK_AB_MERGE_C R49, R58.reuse, R49, RZ ;  /* 0x000000313a31723e */ /* 0x040fe400048070ff */
[----:B------:R-:W-:Y:S01]  /*4c00*/  CS2R R78, SRZ ;  /* 0x00000000004e7805 */ /* 0x000fe2000001ff00 */
[----:B------:R-:W-:-:S01]  /*4c10*/  FADD.FTZ R58, R58, R21 ;  /* 0x000000153a3a7221 */ /* 0x000fc20000010000 */
[----:B------:R-:W-:Y:S01]  /*4c20*/  F2FP.SATFINITE.E4M3.F32.PACK_AB_MERGE_C R208, R54, R55, R49 ;  /* 0x0000003736d0723e */ /* 0x000fe20004807031 */
[----:B------:R-:W2:Y:S01]  /*4c30*/  MUFU.EX2 R8, R8 ;  /* 0x0000000800087308 */ /* 0x000ea20000000800 */
[----:B-1----:R-:W-:-:S01]  /*4c40*/  FADD.FTZ R3, R5, R10 ;  /* 0x0000000a05037221 */ /* 0x002fc20000010000 */
[----:B------:R-:W-:Y:S01]  /*4c50*/  FADD.FTZ R21, R53, R58 ;  /* 0x0000003a35157221 */ /* 0x000fe20000010000 */
[----:B------:R-:W-:-:S03]  /*4c60*/  CS2R R54, SRZ ;  /* 0x0000000000367805 */ /* 0x000fc6000001ff00 */
[----:B------:R-:W-:Y:S02]  /*4c70*/  FADD.FTZ R21, R52, R21 ;  /* 0x0000001534157221 */ /* 0x000fe40000010000 */
[----:B------:R-:W1:Y:S01]  /*4c80*/  MUFU.EX2 R15, R15 ;  /* 0x0000000f000f7308 */ /* 0x000e620000000800 */
[----:B0-----:R-:W-:-:S01]  /*4c90*/  FADD.FTZ R10, R72, R3 ;  /* 0x00000003480a7221 */ /* 0x001fc20000010000 */
[----:B------:R-:W-:Y:S01]  /*4ca0*/  FADD.FTZ R20, R50, R21 ;  /* 0x0000001532147221 */ /* 0x000fe20000010000 */
[C---:B------:R-:W-:Y:S02]  /*4cb0*/  F2FP.SATFINITE.E4M3.F32.PACK_AB_MERGE_C R72, R73.reuse, R72, RZ ;  /* 0x000000484948723e */ /* 0x040fe400048070ff */
[----:B------:R-:W-:Y:S02]  /*4cc0*/  FADD.FTZ R3, R73, R10 ;  /* 0x0000000a49037221 */ /* 0x000fe40000010000 */
[----:B------:R-:W-:Y:S01]  /*4cd0*/  F2FP.SATFINITE.E4M3.F32.PACK_AB_MERGE_C R209, R5, R4, R72 ;  /* 0x0000000405d1723e */ /* 0x000fe20004807048 */
[----:B------:R-:W0:Y:S01]  /*4ce0*/  MUFU.EX2 R24, R24 ;  /* 0x0000001800187308 */ /* 0x000e220000000800 */
[----:B--2---:R-:W-:-:S01]  /*4cf0*/  FADD.FTZ R10, R8, R3 ;  /* 0x00000003080a7221 */ /* 0x004fc20000010000 */
[----:B------:R-:W-:-:S06]  /*4d00*/  CS2R R72, SRZ ;  /* 0x0000000000487805 */ /* 0x000fcc000001ff00 */
[----:B------:R-:W2:Y:S01]  /*4d10*/  MUFU.EX2 R47, R47 ;  /* 0x0000002f002f7308 */ /* 0x000ea20000000800 */
[----:B-1----:R-:W-:-:S07]  /*4d20*/  FADD.FTZ R3, R15, R10 ;  /* 0x0000000a0f037221 */ /* 0x002fce0000010000 */
[----:B------:R-:W1:Y:S01]  /*4d30*/  MUFU.EX2 R25, R25 ;  /* 0x0000001900197308 */ /* 0x000e620000000800 */
[----:B0-----:R-:W-:-:S07]  /*4d40*/  FADD.FTZ R30, R24, R3 ;  /* 0x00000003181e7221 */ /* 0x001fce0000010000 */
[----:B------:R-:W0:Y:S01]  /*4d50*/  MUFU.EX2 R44, R44 ;  /* 0x0000002c002c7308 */ /* 0x000e220000000800 */
[C---:B--2---:R-:W-:Y:S01]  /*4d60*/  F2FP.SATFINITE.E4M3.F32.PACK_AB_MERGE_C R50, R47.reuse, R50, RZ ;  /* 0x000000322f32723e */ /* 0x044fe200048070ff */
[----:B------:R-:W-:-:S03]  /*4d70*/  FADD.FTZ R47, R47, R20 ;  /* 0x000000142f2f7221 */ /* 0x000fc60000010000 */
[----:B------:R-:W-:Y:S02]  /*4d80*/  F2FP.SATFINITE.E4M3.F32.PACK_AB_MERGE_C R210, R52, R53, R50 ;  /* 0x0000003534d2723e */ /* 0x000fe40004807032 */
[----:B------:R-:W-:Y:S02]  /*4d90*/  CS2R R52, SRZ ;  /* 0x0000000000347805 */ /* 0x000fe4000001ff00 */
[----:B------:R-:W-:Y:S01]  /*4da0*/  CS2R R50, SRZ ;  /* 0x0000000000327805 */ /* 0x000fe2000001ff00 */
[----:B------:R-:W2:Y:S01]  /*4db0*/  MUFU.EX2 R26, R26 ;  /* 0x0000001a001a7308 */ /* 0x000ea20000000800 */
[C---:B-1----:R-:W-:Y:S01]  /*4dc0*/  F2FP.SATFINITE.E4M3.F32.PACK_AB_MERGE_C R31, R25.reuse, R24, RZ ;  /* 0x00000018191f723e */ /* 0x042fe200048070ff */
[----:B------:R-:W-:-:S03]  /*4dd0*/  FADD.FTZ R25, R25, R30 ;  /* 0x0000001e19197221 */ /* 0x000fc60000010000 */
[----:B------:R-:W-:Y:S02]  /*4de0*/  F2FP.SATFINITE.E4M3.F32.PACK_AB_MERGE_C R211, R15, R8, R31 ;  /* 0x000000080fd3723e */ /* 0x000fe4000480701f */
[----:B------:R-:W-:Y:S01]  /*4df0*/  CS2R R30, SRZ ;  /* 0x00000000001e7805 */ /* 0x000fe2000001ff00 */
[----:B------:R-:W1:Y:S01]  /*4e00*/  MUFU.EX2 R27, R27 ;  /* 0x0000001b001b7308 */ /* 0x000e620000000800 */
[----:B0-----:R-:W-:-:S04]  /*4e10*/  FADD.FTZ R20, R44, R47 ;  /* 0x0000002f2c147221 */ /* 0x001fc80000010000 */
[----:B------:R-:W-:-:S03]  /*4e20*/  FADD.FTZ R3, R57, R20 ;  /* 0x0000001439037221 */ /* 0x000fc60000010000 */
        /* <DEDUP_REMOVED lines=9> */
[C---:B-1----:R-:W-:Y:S01]  /*4ec0*/  F2FP.SATFINITE.E4M3.F32.PACK_AB_MERGE_C R40, R43.reuse, R40, RZ ;  /* 0x000000282b28723e */ /* 0x042fe200048070ff */
[----:B------:R-:W-:-:S03]  /*4ed0*/  FADD.FTZ R43, R43, R20 ;  /* 0x000000142b2b7221 */ /* 0x000fc60000010000 */
[----:B------:R-:W-:Y:S02]  /*4ee0*/  F2FP.SATFINITE.E4M3.F32.PACK_AB_MERGE_C R212, R57, R44, R40 ;  /* 0x0000002c39d4723e */ /* 0x000fe40004807028 */
[----:B------:R-:W-:Y:S01]  /*4ef0*/  CS2R R56, SRZ ;  /* 0x0000000000387805 */ /* 0x000fe2000001ff00 */
[----:B------:R-:W1:Y:S01]  /*4f00*/  MUFU.EX2 R32, R32 ;  /* 0x0000002000207308 */ /* 0x000e620000000800 */
[C---:B0-----:R-:W-:Y:S01]  /*4f10*/  F2FP.SATFINITE.E4M3.F32.PACK_AB_MERGE_C R28, R29.reuse, R28, RZ ;  /* 0x0000001c1d1c723e */ /* 0x041fe200048070ff */
[----:B------:R-:W-:-:S03]  /*4f20*/  FADD.FTZ R29, R29, R24 ;  /* 0x000000181d1d7221 */ /* 0x000fc60000010000 */
[----:B------:R-:W-:Y:S02]  /*4f30*/  F2FP.SATFINITE.E4M3.F32.PACK_AB_MERGE_C R213, R27, R26, R28 ;  /* 0x0000001a1bd5723e */ /* 0x000fe4000480701c */
[----:B------:R-:W-:Y:S01]  /*4f40*/  CS2R R26, SRZ ;  /* 0x00000000001a7805 */ /* 0x000fe2000001ff00 */
[----:B------:R-:W0:Y:S01]  /*4f50*/  MUFU.EX2 R91, R91 ;  /* 0x0000005b005b7308 */ /* 0x000e220000000800 */
[----:B--2---:R-:W-:-:S07]  /*4f60*/  FADD.FTZ R20, R42, R43 ;  /* 0x0000002b2a147221 */ /* 0x004fce0000010000 */
[----:B------:R-:W-:Y:S01]  /*4f70*/  MUFU.EX2 R46, R46 ;  /* 0x0000002e002e7308 */ /* 0x000fe20000000800 */
[----:B-1----:R-:W-:-:S01]  /*4f80*/  FADD.FTZ R24, R32, R29 ;  /* 0x0000001d20187221 */ /* 0x002fc20000010000 */
[----:B------:R-:W-:-:S06]  /*4f90*/  CS2R R28, SRZ ;  /* 0x00000000001c7805 */ /* 0x000fcc000001ff00 */
        /* <DEDUP_REMOVED lines=8> */
[----:B------:R-:W-:Y:S01]  /*5020*/  CS2R R46, SRZ ;  /* 0x00000000002e7805 */ /* 0x000fe2000001ff00 */
[----:B------:R-:W1:Y:S01]  /*5030*/  MUFU.EX2 R37, R37 ;  /* 0x0000002500257308 */ /* 0x000e620000000800 */
[----:B0-----:R-:W-:-:S01]  /*5040*/  FADD.FTZ R21, R33, R24 ;  /* 0x0000001821157221 */ /* 0x001fc20000010000 */
[----:B------:R-:W-:Y:S02]  /*5050*/  CS2R R42, SRZ ;  /* 0x00000000002a7805 */ /* 0x000fe4000001ff00 */
[----:B------:R-:W-:-:S04]  /*5060*/  CS2R R24, SRZ ;  /* 0x0000000000187805 */ /* 0x000fc8000001ff00 */
[----:B------:R-:W-:Y:S01]  /*5070*/  MUFU.EX2 R60, R60 ;  /* 0x0000003c003c7308 */ /* 0x000fe20000000800 */
[----:B--2---:R-:W-:-:S07]  /*5080*/  FADD.FTZ R20, R36, R21 ;  /* 0x0000001524147221 */ /* 0x004fce0000010000 */
        /* <DEDUP_REMOVED lines=12> */
[----:B------:R1:W3:Y:S01]  /*5150*/  MUFU.EX2 R10, R45 ;  /* 0x0000002d000a7308 */ /* 0x0002e20000000800 */
[----:B--2---:R-:W-:-:S07]  /*5160*/  FADD.FTZ R3, R41, R20 ;  /* 0x0000001429037221 */ /* 0x004fce0000010000 */
[----:B------:R-:W2:Y:S01]  /*5170*/  MUFU.EX2 R86, R86 ;  /* 0x0000005600567308 */ /* 0x000ea20000000800 */
[C---:B0-----:R-:W-:Y:S01]  /*5180*/  F2FP.SATFINITE.E4M3.F32.PACK_AB_MERGE_C R216, R61.reuse, R48, R7 ;  /* 0x000000303dd8723e */ /* 0x041fe20004807007 */
[----:B------:R-:W-:Y:S01]  /*5190*/  FADD.FTZ R61, R61, R6 ;  /* 0x000000063d3d7221 */ /* 0x000fe20000010000 */
[----:B------:R-:W-:Y:S02]  /*51a0*/  CS2R R48, SRZ ;  /* 0x0000000000307805 */ /* 0x000fe4000001ff00 */
[----:B-1----:R-:W-:Y:S01]  /*51b0*/  CS2R R44, SRZ ;  /* 0x00000000002c7805 */ /* 0x002fe2000001ff00 */
[----:B------:R-:W-:-:S02]  /*51c0*/  FADD.FTZ R60, R60, R61 ;  /* 0x0000003d3c3c7221 */ /* 0x000fc40000010000 */
[----:B------:R-:W0:Y:S01]  /*51d0*/  MUFU.EX2 R87, R87 ;  /* 0x0000005700577308 */ /* 0x000e220000000800 */
[----:B---3--:R-:W-:-:S01]  /*51e0*/  FADD.FTZ R3, R10, R3 ;  /* 0x000000030a037221 */ /* 0x008fc20000010000 */
[----:B------:R-:W-:Y:S01]  /*51f0*/  FADD.FTZ R63, R63, R60 ;  /* 0x0000003c3f3f7221 */ /* 0x000fe20000010000 */
[----:B------:R-:W-:-:S05]  /*5200*/  CS2R R60, SRZ ;  /* 0x00000000003c7805 */ /* 0x000fca000001ff00 */
[----:B------:R-:W-:Y:S01]  /*5210*/  MUFU.EX2 R64, R64 ;  /* 0x0000004000407308 */ /* 0x000fe20000000800 */
[----:B--2---:R-:W-:-:S07]  /*5220*/  FADD.FTZ R6, R86, R3 ;  /* 0x0000000356067221 */ /* 0x004fce0000010000 */
[----:B------:R-:W1:Y:S01]  /*5230*/  MUFU.EX2 R67, R67 ;  /* 0x0000004300437308 */ /* 0x000e620000000800 */
[C---:B0-----:R-:W-:Y:S01]  /*5240*/  F2FP.SATFINITE.E4M3.F32.PACK_AB_MERGE_C R86, R87.reuse, R86, RZ ;  /* 0x000000565756723e */ /* 0x041fe200048070ff */
[----:B------:R-:W-:-:S03]  /*5250*/  FADD.FTZ R87, R87, R6 ;  /* 0x0000000657577221 */ /* 0x000fc60000010000 */
[----:B------:R-:W-:Y:S02]  /*5260*/  F2FP.SATFINITE.E4M3.F32.PACK_AB_MERGE_C R217, R10, R41, R86 ;  /* 0x000000290ad9723e */ /* 0x000fe40004807056 */
[----:B------:R-:W-:Y:S01]  /*5270*/  CS2R R40, SRZ ;  /* 0x0000000000287805 */ /* 0x000fe2000001ff00 */
[----:B------:R-:W0:Y:S08]  /*5280*/  MUFU.EX2 R62, R62 ;  /* 0x0000003e003e7308 */ /* 0x000e300000000800 */
[----:B------:R-:W2:Y:S01]  /*5290*/  MUFU.EX2 R88, R88 ;  /* 0x0000005800587308 */ /* 0x000ea20000000800 */
[----:B-1----:R-:W-:-:S07]  /*52a0*/  F2FP.SATFINITE.E4M3.F32.PACK_AB_MERGE_C R3, R67, R64, RZ ;  /* 0x000000404303723e */ /* 0x002fce00048070ff */
[----:B------:R-:W1:Y:S01]  /*52b0*/  MUFU.EX2 R65, R65 ;  /* 0x0000004100417308 */ /* 0x000e620000000800 */
[----:B0-----:R-:W-:-:S07]  /*52c0*/  FADD.FTZ R4, R62, R63 ;  /* 0x0000003f3e047221 */ /* 0x001fce0000010000 */
[----:B------:R-:W0:Y:S01]  /*52d0*/  MUFU.EX2 R89, R89 ;  /* 0x0000005900597308 */ /* 0x000e220000000800 */
[----:B--2---:R-:W-:-:S01]  /*52e0*/  FADD.FTZ R6, R88, R87 ;  /* 0x0000005758067221 */ /* 0x004fc20000010000 */
[----:B------:R-:W-:-:S06]  /*52f0*/  CS2R R86, SRZ ;  /* 0x0000000000567805 */ /* 0x000fcc000001ff00 */
[----:B------:R-:W2:Y:S01]  /*5300*/  MUFU.EX2 R90, R90 ;  /* 0x0000005a005a7308 */ /* 0x000ea20000000800 */
[C---:B-1----:R-:W-:Y:S01]  /*5310*/  F2FP.SATFINITE.E4M3.F32.PACK_AB_MERGE_C R218, R65.reuse, R62, R3 ;  /* 0x0000003e41da723e */ /* 0x042fe20004807003 */
[----:B------:R-:W-:Y:S01]  /*5320*/  FADD.FTZ R65, R65, R4 ;  /* 0x0000000441417221 */ /* 0x000fe20000010000 */
[----:B------:R-:W-:-:S03]  /*5330*/  CS2R R62, SRZ ;  /* 0x00000000003e7805 */ /* 0x000fc6000001ff00 */
[----:B------:R-:W-:Y:S02]  /*5340*/  FADD.FTZ R64, R64, R65 ;  /* 0x0000004140407221 */ /* 0x000fe40000010000 */
[----:B------:R1:W3:Y:S01]  /*5350*/  MUFU.EX2 R7, R68 ;  /* 0x0000004400077308 */ /* 0x0002e20000000800 */
[----:B0-----:R-:W-:-:S04]  /*5360*/  FADD.FTZ R3, R89, R6 ;  /* 0x0000000659037221 */ /* 0x001fc80000010000 */
[----:B--2---:R-:W-:Y:S01]  /*5370*/  FADD.FTZ R6, R90, R3 ;  /* 0x000000035a067221 */ /* 0x004fe20000010000 */
[----:B------:R-:W-:-:S01]  /*5380*/  FADD.FTZ R3, R67, R64 ;  /* 0x0000004043037221 */ /* 0x000fc20000010000 */
[----:B-1----:R-:W-:Y:S02]  /*5390*/  CS2R R68, SRZ ;  /* 0x0000000000447805 */ /* 0x002fe4000001ff00 */
[----:B------:R-:W-:Y:S02]  /*53a0*/  CS2R R66, SRZ ;  /* 0x0000000000427805 */ /* 0x000fe4000001ff00 */
[----:B------:R-:W-:Y:S02]  /*53b0*/  CS2R R64, SRZ ;  /* 0x0000000000407805 */ /* 0x000fe4000001ff00 */
[C---:B---3--:R-:W-:Y:S01]  /*53c0*/  F2FP.SATFINITE.E4M3.F32.PACK_AB_MERGE_C R4, R7.reuse, R90, RZ ;  /* 0x0000005a0704723e */ /* 0x048fe200048070ff */
[----:B------:R-:W-:Y:S01]  /*53d0*/  FADD.FTZ R6, R7, R6 ;  /* 0x0000000607067221 */ /* 0x000fe20000010000 */
[----:B------:R-:W-:-:S02]  /*53e0*/  CS2R R90, SRZ ;  /* 0x00000000005a7805 */ /* 0x000fc4000001ff00 */
[----:B------:R-:W-:Y:S02]  /*53f0*/  F2FP.SATFINITE.E4M3.F32.PACK_AB_MERGE_C R219, R89, R88, R4 ;  /* 0x0000005859db723e */ /* 0x000fe40004807004 */
[----:B------:R-:W-:Y:S01]  /*5400*/  CS2R R88, SRZ ;  /* 0x0000000000587805 */ /* 0x000fe2000001ff00 */
[----:B------:R-:W-:Y:S06]  /*5410*/  @!P1 BRA `(.L_x_3049) ;  /* 0x0000003800549947 */ /* 0x000fec0003800000 */
[----:B------:R-:W-:Y:S01]  /*5420*/  IMAD.MOV.U32 R5, RZ, RZ, R120 ;  /* 0x000000ffff057224 */ /* 0x000fe200078e0078 */
[----:B------:R-:W-:Y:S01]  /*5430*/  UIADD3 UR47, UR47, -0x2, URZ ;  /* 0xfffffffe2f2f7890 */ /* 0x000fe2000fffe03f */
[----:B------:R-:W-:Y:S01]  /*5440*/  IMAD.MOV.U32 R4, RZ, RZ, R121 ;  /* 0x000000ffff047224 */ /* 0x000fe200078e0079 */
[----:B------:R-:W-:Y:S01]  /*5450*/  UMOV UR53, UR43 ;  /* 0x0000002b00357c82 */ /* 0x000fe20008000000 */
[----:B------:R-:W-:Y:S01]  /*5460*/  IMAD.MOV.U32 R119, RZ, RZ, RZ ;  /* 0x000000ffff777224 */ /* 0x000fe200078e00ff */
[----:B------:R-:W-:Y:S01]  /*5470*/  UMOV UR52, UR51 ;  /* 0x0000003300347c82 */ /* 0x000fe20008000000 */
[----:B------:R-:W-:-:S07]  /*5480*/  ULDC UR50, c[0x0][0x988] ;  /* 0x0002620000327ab9 */ /* 0x000fce0000000800 */
.L_x_3060:
[----:B------:R-:W-:Y:S01]  /*5490*/  ISETP.NE.AND P2, PT, RZ, UR37, PT ;  /* 0x00000025ff007c0c */ /* 0x000fe2000bf45270 */
[----:B------:R-:W-:-:S04]  /*54a0*/  UISETP.NE.AND UP0, UPT, UR52, 0x1, UPT ;  /* 0x000000013400788c */ /* 0x000fc8000bf05270 */
[----:B------:R-:W-:-:S04]  /*54b0*/  USEL UR43, URZ, 0x1, UP0 ;  /* 0x000000013f2b7887 */ /* 0x000fc80008000000 */
[----:B------:R-:W-:-:S04]  /*54c0*/  ULOP3.LUT UR43, UR53, UR43, URZ, 0x3c, !UPT ;  /* 0x0000002b352b7292 */ /* 0x000fc8000f8e3c3f */
[----:B------:R-:W-:Y:S08]  /*54d0*/  @P2 BRA `(.L_x_3050) ;  /* 0x0000000000382947 */ /* 0x000ff00003800000 */
[----:B------:R-:W-:Y:S05]  /*54e0*/  @!P0 BRA `(.L_x_3051) ;  /* 0x0000000000048947 */ /* 0x000fea0003800000 */
[----:B------:R-:W-:Y:S01]  /*54f0*/  BPT.TRAP 0x1 ;  /* 0x000000040000795c */ /* 0x000fe20000300000 */
.L_x_3051:
        /* <DEDUP_REMOVED lines=9> */
.L_x_3052:
[----:B-1----:R-:W-:Y:S05]  /*5590*/  @P1 BRA `(.L_x_3050) ;  /* 0x0000000000081947 */ /* 0x002fea0003800000 */
[----:B------:R-:W1:Y:S02]  /*55a0*/  SYNCS.PHASECHK.TRANS64.TRYWAIT P1, [UR6+0x33430], R7 ;  /* 0x03343007ff0075a7 */ /* 0x000e640008020146 */
[----:B-1----:R-:W-:Y:S05]  /*55b0*/  @!P1 BRA `(.L_x_3053) ;  /* 0x000000ac00949947 */ /* 0x002fea0003800000 */
.L_x_3050:
[----:B-1----:R-:W1:Y:S01]  /*55c0*/  S2R R8, SR_TID.X ;  /* 0x0000000000087919 */ /* 0x002e620000002100 */
[----:B------:R-:W-:Y:S01]  /*55d0*/  UIADD3 UR51, UR52, 0x1, URZ ;  /* 0x0000000134337890 */ /* 0x000fe2000fffe03f */
[----:B------:R-:W-:Y:S01]  /*55e0*/  UMOV UR27, 0x80000020 ;  /* 0x80000020001b7882 */ /* 0x000fe20000000000 */
[----:B------:R-:W-:Y:S02]  /*55f0*/  UMOV UR28, UR24 ;  /* 0x00000018001c7c82 */ /* 0x000fe40008000000 */
[----:B------:R-:W-:Y:S01]  /*5600*/  UISETP.NE.AND UP0, UPT, UR51, 0x2, UPT ;  /* 0x000000023300788c */ /* 0x000fe2000bf05270 */
[----:B------:R-:W-:Y:S01]  /*5610*/  UMOV UR29, UR25 ;  /* 0x00000019001d7c82 */ /* 0x000fe20008000000 */
[----:B------:R-:W-:Y:S02]  /*5620*/  UMOV UR31, 0x80000020 ;  /* 0x80000020001f7882 */ /* 0x000fe40000000000 */
[----:B------:R-:W-:Y:S01]  /*5630*/  USEL UR51, UR51, URZ, UP0 ;  /* 0x0000003f33337287 */ /* 0x000fe20008000000 */
[----:B------:R-:W-:Y:S01]  /*5640*/  UMOV UR32, UR24 ;  /* 0x0000001800207c82 */ /* 0x000fe20008000000 */
[----:B------:R-:W-:-:S02]  /*5650*/  UMOV UR33, UR25 ;  /* 0x0000001900217c82 */ /* 0x000fc40008000000 */
[----:B------:R-:W-:Y:S01]  /*5660*/  UIMAD UR54, UR51, 0x780, UR46 ;  /* 0x00000780333678a4 */ /* 0x000fe2000f8e022e */
[----:B------:R-:W-:Y:S01]  /*5670*/  UMOV UR35, 0x80000020 ;  /* 0x8000002000237882 */ /* 0x000fe20000000000 */
[----:B------:R-:W-:Y:S02]  /*5680*/  UMOV UR7, 0x80000020 ;  /* 0x8000002000077882 */ /* 0x000fe40000000000 */
[----:B------:R-:W-:Y:S02]  /*5690*/  UIADD3 UR30, UR54, 0x80, URZ ;  /* 0x00000080361e7890 */ /* 0x000fe4000fffe03f */
[----:B------:R-:W-:Y:S02]  /*56a0*/  UIADD3 UR34, UR54, 0x100, URZ ;  /* 0x0000010036227890 */ /* 0x000fe4000fffe03f */
[----:B------:R-:W-:Y:S01]  /*56b0*/  UMOV UR26, UR54 ;  /* 0x00000036001a7c82 */ /* 0x000fe20008000000 */
[----:B------:R-:W-:Y:S02]  /*56c0*/  UIADD3 UR6, UR54, 0x200, URZ ;  /* 0x0000020036067890 */ /* 0x000fe4000fffe03f */
[----:B------:R-:W-:Y:S01]  /*56d0*/  UIADD3 UR10, UR54, 0x202, URZ ;  /* 0x00000202360a7890 */ /* 0x000fe2000fffe03f */
[----:B------:R-:W-:Y:S01]  /*56e0*/  UMOV UR11, 0x80000020 ;  /* 0x80000020000b7882 */ /* 0x000fe20000000000 */
[----:B------:R-:W-:Y:S01]  /*56f0*/  UIADD3 UR14, UR54, 0x282, URZ ;  /* 0x00000282360e7890 */ /* 0x000fe2000fffe03f */
[----:B------:R-:W-:Y:S01]  /*5700*/  UMOV UR15, 0x80000020 ;  /* 0x80000020000f7882 */ /* 0x000fe20000000000 */
[----:B------:R-:W-:Y:S01]  /*5710*/  UIADD3 UR18, UR54, 0x500, URZ ;  /* 0x0000050036127890 */ /* 0x000fe2000fffe03f */
[----:B-1----:R-:W-:Y:S01]  /*5720*/  SHF.R.U32.HI R8, RZ, 0x7, R8 ;  /* 0x00000007ff087819 */ /* 0x002fe20000011608 */
[----:B------:R-:W-:Y:S01]  /*5730*/  UMOV UR19, 0x80000020 ;  /* 0x8000002000137882 */ /* 0x000fe20000000000 */
[----:B------:R-:W-:Y:S01]  /*5740*/  UIADD3 UR22, UR54, 0x502, URZ ;  /* 0x0000050236167890 */ /* 0x000fe2000fffe03f */
[----:B------:R-:W-:-:S02]  /*5750*/  UMOV UR23, 0x80000020 ;  /* 0x8000002000177882 */ /* 0x000fc40000000000 */
[----:B0-----:R-:W-:-:S05]  /*5760*/  VIADD R7, R8, 0x8 ;  /* 0x0000000808077836 */ /* 0x001fca0000000000 */
[----:B------:R0:W-:Y:S06]  /*5770*/  BAR.SYNC.DEFER_BLOCKING R7, 0x100 ;  /* 0x000400070000751d */ /* 0x0001ec0000010000 */
        /* <DEDUP_REMOVED lines=163> */
.L_x_3055:
[----:B------:R-:W-:Y:S01]  /*61b0*/  ULEA UR6, UR52, UR39, 0x3 ;  /* 0x0000002734067291 */ /* 0x000fe2000f8e183f */
[----:B------:R-:W-:-:S05]  /*61c0*/  IMAD.U32 R7, RZ, RZ, UR53 ;  /* 0x00000035ff077e24 */ /* 0x000fca000f8e00ff */
[----:B------:R-:W-:-:S04]  /*61d0*/  SHF.L.U32 R7, R7, 0x1f, RZ ;  /* 0x0000001f07077819 */ /* 0x000fc800000006ff */
[----:B------:R0:W1:Y:S01]  /*61e0*/  SYNCS.PHASECHK.TRANS64.TRYWAIT P1, [UR6+0x33450], R7 ;  /* 0x03345007ff0075a7 */ /* 0x0000620008020146 */
[----:B------:R-:W-:Y:S05]  /*61f0*/  @!P0 BRA `(.L_x_3056) ;  /* 0x0000000000048947 */ /* 0x000fea0003800000 */
[----:B------:R-:W-:Y:S01]  /*6200*/  BPT.TRAP 0x1 ;  /* 0x000000040000795c */ /* 0x000fe20000300000 */
.L_x_3056:
[----:B-1----:R-:W-:Y:S05]  /*6210*/  @P1 BRA `(.L_x_3054) ;  /* 0x0000000000081947 */ /* 0x002fea0003800000 */
[----:B------:R-:W1:Y:S02]  /*6220*/  SYNCS.PHASECHK.TRANS64.TRYWAIT P1, [UR6+0x33450], R7 ;  /* 0x03345007ff0075a7 */ /* 0x000e640008020146 */
[----:B-1----:R-:W-:Y:S05]  /*6230*/  @!P1 BRA `(.L_x_3057) ;  /* 0x000000a0008c9947 */ /* 0x002fea0003800000 */
.L_x_3054:
[----:B------:R-:W-:Y:S01]  /*6240*/  UIADD3 UR6, UR39, 0x200, URZ ;  /* 0x0000020027067890 */ /* 0x000fe2000fffe03f */
[----:B------:R-:W-:Y:S01]  /*6250*/  WARPGROUP.ARRIVE ;  /* 0x00000000000079c5 */ /* 0x000fe20000000000 */
[----:B------:R-:W-:-:S05]  /*6260*/  UMOV UR7, 0xc0000010 ;  /* 0xc000001000077882 */ /* 0x000fca0000000000 */
[----:B-1----:R-:W1:Y:S01]  /*6270*/  S2R R8, SR_TID.X ;  /* 0x0000000000087919 */ /* 0x002e620000002100 */
        /* <DEDUP_REMOVED lines=8> */
[----:B-1----:R-:W-:-:S04]  /*6300*/  SHF.R.U32.HI R8, RZ, 0x7, R8 ;  /* 0x00000007ff087819 */ /* 0x002fc80000011608 */
[----:B0-----:R-:W-:Y:S01]  /*6310*/  IADD3 R7, -R8, 0xb, RZ ;  /* 0x0000000b08077810 */ /* 0x001fe20007ffe1ff */
[----:B------:R-:W-:Y:S02]  /*6320*/  WARPGROUP.DEPBAR.LE gsb0, 0x0 ;  /* 0x00008000000079c5 */ /* 0x000fe40000010000 */
[----:B------:R-:W-:-:S10]  /*6330*/  WARPGROUP.ARRIVE ;  /* 0x00000000000079c5 */ /* 0x000fd40000000000 */
        /* <DEDUP_REMOVED lines=15> */
[----:B------:R-:W-:Y:S03]  /*6430*/  QGMMA.64x192x32.F32.E4M3.E4M3 R24, R216, gdesc[UR4], R24, gsb0 ;  /* 0x02e00004d8187df3 */ /* 0x000fe60008000818 */
[----:B------:R-:W-:Y:S02]  /*6440*/  WARPGROUP.DEPBAR.LE gsb0, 0x0 ;  /* 0x00008000000079c5 */ /* 0x000fe40000010000 */
[----:B------:R0:W-:Y:S06]  /*6450*/  BAR.ARV R7, 0x100 ;  /* 0x000400070000751d */ /* 0x0001ec0000002000 */
[----:B------:R-:W-:Y:S05]  /*6460*/  @!P0 BRA `(.L_x_3058) ;  /* 0x0000000000048947 */ /* 0x000fea0003800000 */
[----:B------:R-:W-:Y:S01]  /*6470*/  BPT.TRAP 0x1 ;  /* 0x000000040000795c */ /* 0x000fe20000300000 */
.L_x_3058:
[C---:B0-----:R-:W-:Y:S01]  /*6480*/  FMUL.FTZ R7, R0.reuse, R184 ;  /* 0x000000b800077220 */ /* 0x041fe20000410000 */
        /* <DEDUP_REMOVED lines=103> */
[----:B------:R-:W-:Y:S01]  /*6b00*/  UMOV UR6, UR50 ;  /* 0x0000003200067c82 */ /* 0x000fe20008000000 */
[----:B------:R-:W-:Y:S01]  /*6b10*/  ISETP.NE.AND P1, PT, R2, RZ, PT ;  /* 0x000000ff0200720c */ /* 0x000fe20003f25270 */
[----:B------:R-:W-:-:S04]  /*6b20*/  IMAD.U32 R196, RZ, RZ, UR6 ;  /* 0x00000006ffc47e24 */ /* 0x000fc8000f8e00ff */
        /* <DEDUP_REMOVED lines=138> */
[----:B0-----:R-:W-:-:S05]  /*73d0*/  FMNMX.FTZ R193, R191, R120, !PT ;  /* 0x00000078bfc17209 */ /* 0x001fca0007810000 */
[----:B------:R-:W0:Y:S01]  /*73e0*/  SHFL.BFLY PT, R120, R193, 0x1, 0x1f ;  /* 0x0c201f00c1787f89 */ /* 0x000e2200000e0000 */
[----:B-1----:R-:W-:-:S05]  /*73f0*/  FMNMX.FTZ R194, R192, R121, !PT ;  /* 0x00000079c0c27209 */ /* 0x002fca0007810000 */
[----:B------:R-:W1:Y:S01]  /*7400*/  SHFL.BFLY PT, R195, R194, 0x1, 0x1f ;  /* 0x0c201f00c2c37f89 */ /* 0x000e6200000e0000 */
[----:B0-----:R-:W-:Y:S01]  /*7410*/  FMNMX.FTZ R121, R193, R120, !PT ;  /* 0x00000078c1797209 */ /* 0x001fe20007810000 */
[----:B------:R-:W-:-:S04]  /*7420*/  IMAD.U32 R193, RZ, RZ, UR6 ;  /* 0x00000006ffc17e24 */ /* 0x000fc8000f8e00ff */
[C---:B------:R-:W-:Y:S01]  /*7430*/  FFMA.FTZ R191, R121.reuse, R196, -8 ;  /* 0xc100000079bf7423 */ /* 0x040fe200000100c4 */
[----:B------:R-:W-:-:S01]  /*7440*/  FADD.FTZ R4, -R121, R4 ;  /* 0x0000000479047221 */ /* 0x000fc20000010100 */
[----:B-1----:R-:W-:Y:S02]  /*7450*/  FMNMX.FTZ R120, R194, R195, !PT ;  /* 0x000000c3c2787209 */ /* 0x002fe40007810000 */
        /* <DEDUP_REMOVED lines=40> */
[----:B------:R-:W-:-:S01]  /*76e0*/  FADD.FTZ R5, -R120, R5 ;  /* 0x0000000578057221 */ /* 0x000fc20000010100 */
[----:B------:R-:W-:Y:S01]  /*76f0*/  FFMA.FTZ R191, R120, R193, -8 ;  /* 0xc100000078bf7423 */ /* 0x000fe200000100c1 */
        /* <DEDUP_REMOVED lines=51> */
[----:B------:R-:W-:-:S06]  /*7a30*/  FFMA.FTZ R135, R135, UR6, -R191 ;  /* 0x0000000687877c23 */ /* 0x000fcc00080108bf */
        /* <DEDUP_REMOVED lines=116> */
[----:B------:R-:W-:-:S06]  /*8180*/  IMAD.U32 R193, RZ, RZ, UR51 ;  /* 0x00000033ffc17e24 */ /* 0x000fcc000f8e00ff */
[----:B------:R-:W0:Y:S01]  /*8190*/  MUFU.EX2 R151, R151 ;  /* 0x0000009700977308 */ /* 0x000e220000000800 */
[----:B-1----:R-:W-:-:S07]  /*81a0*/  FADD.FTZ R6, R148, R3 ;  /* 0x0000000394067221 */ /* 0x002fce0000010000 */
[----:B------:R-:W1:Y:S01]  /*81b0*/  MUFU.EX2 R189, R189 ;  /* 0x000000bd00bd7308 */ /* 0x000e620000000800 */
[----:B--2---:R-:W-:-:S07]  /*81c0*/  FADD.FTZ R6, R149, R6 ;  /* 0x0000000695067221 */ /* 0x004fce0000010000 */
[----:B------:R-:W2:Y:S01]  /*81d0*/  MUFU.EX2 R122, R122 ;  /* 0x0000007a007a7308 */ /* 0x000ea20000000800 */
[----:B0-----:R-:W-:-:S01]  /*81e0*/  FADD.FTZ R3, R151, R192 ;  /* 0x000000c097037221 */ /* 0x001fc20000010000 */
[----:B------:R-:W-:-:S06]  /*81f0*/  @P1 LEA R192, R193, UR39, 0x3 ;  /* 0x00000027c1c01c11 */ /* 0x000fcc000f8e18ff */
[----:B------:R-:W0:Y:S01]  /*8200*/  MUFU.EX2 R190, R190 ;  /* 0x000000be00be7308 */ /* 0x000e220000000800 */
[----:B-1----:R-:W-:-:S07]  /*8210*/  FADD.FTZ R193, R189, R6 ;  /* 0x00000006bdc17221 */ /* 0x002fce0000010000 */
[----:B------:R-:W1:Y:S01]  /*8220*/  MUFU.EX2 R123, R123 ;  /* 0x0000007b007b7308 */ /* 0x000e620000000800 */
[----:B--2---:R-:W-:-:S01]  /*8230*/  FADD.FTZ R6, R122, R3 ;  /* 0x000000037a067221 */ /* 0x004fc20000010000 */
[----:B------:R-:W-:-:S05]  /*8240*/  @P1 VIADD R3, R192, 0x33440 ;  /* 0x00033440c0031836 */ /* 0x000fca0000000000 */
[----:B------:R-:W-:Y:S01]  /*8250*/  @P1 PRMT R3, R16, 0x654, R3 ;  /* 0x0000065410031816 */ /* 0x000fe20000000003 */
[----:B------:R-:W2:Y:S01]  /*8260*/  MUFU.EX2 R124, R124 ;  /* 0x0000007c007c7308 */ /* 0x000ea20000000800 */
[----:B0-----:R-:W-:-:S02]  /*8270*/  FADD.FTZ R193, R190, R193 ;  /* 0x000000c1bec17221 */ /* 0x001fc40000010000 */
[----:B------:R0:W-:Y:S05]  /*8280*/  @P1 SYNCS.ARRIVE.TRANS64.RED.A1T0 RZ, [R3+URZ], RZ ;  /* 0x000000ff03ff19a7 */ /* 0x0001ea000810043f */
[----:B------:R-:W3:Y:S01]  /*8290*/  MUFU.EX2 R126, R126 ;  /* 0x0000007e007e7308 */ /* 0x000ee20000000800 */
[----:B-1----:R-:W-:-:S07]  /*82a0*/  FADD.FTZ R195, R123, R6 ;  /* 0x000000067bc37221 */ /* 0x002fce0000010000 */
        /* <DEDUP_REMOVED lines=24> */
.L_x_3059:
        /* <DEDUP_REMOVED lines=148> */
.L_x_3049:
[----:B------:R-:W-:Y:S06]  /*8d70*/  BAR.ARV 0x8, 0x180 ;  /* 0x0206000000007b1d */ /* 0x000fec0000002000 */
[----:B------:R-:W-:Y:S05]  /*8d80*/  @!P0 BRA `(.L_x_3061) ;  /* 0x0000000000048947 */ /* 0x000fea0003800000 */
[----:B------:R-:W-:Y:S01]  /*8d90*/  BPT.TRAP 0x1 ;  /* 0x000000040000795c */ /* 0x000fe20000300000 */
.L_x_3061:
[----:B------:R-:W-:Y:S01]  /*8da0*/  ULEA UR4, UR51, UR39, 0x3 ;  /* 0x0000002733047291 */ /* 0x000fe2000f8e183f */
[----:B------:R-:W-:-:S05]  /*8db0*/  IMAD.U32 R0, RZ, RZ, UR43 ;  /* 0x0000002bff007e24 */ /* 0x000fca000f8e00ff */
[----:B------:R-:W-:-:S04]  /*8dc0*/  SHF.L.U32 R0, R0, 0x1f, RZ ;  /* 0x0000001f00007819 */ /* 0x000fc800000006ff */
[----:B------:R0:W1:Y:S01]  /*8dd0*/  SYNCS.PHASECHK.TRANS64.TRYWAIT P1, [UR4+0x33450], R0 ;  /* 0x03345000ff0075a7 */ /* 0x0000620008020144 */
[----:B------:R-:W-:Y:S05]  /*8de0*/  @!P0 BRA `(.L_x_3062) ;  /* 0x0000000000048947 */ /* 0x000fea0003800000 */
[----:B------:R-:W-:Y:S01]  /*8df0*/  BPT.TRAP 0x1 ;  /* 0x000000040000795c */ /* 0x000fe20000300000 */
.L_x_3062:
[----:B-1----:R-:W-:Y:S05]  /*8e00*/  @P1 BRA `(.L_x_3063) ;  /* 0x0000000000081947 */ /* 0x002fea0003800000 */
[----:B------:R-:W1:Y:S02]  /*8e10*/  SYNCS.PHASECHK.TRANS64.TRYWAIT P1, [UR4+0x33450], R0 ;  /* 0x03345000ff0075a7 */ /* 0x000e640008020144 */
[----:B-1----:R-:W-:Y:S05]  /*8e20*/  @!P1 BRA `(.L_x_3064) ;  /* 0x0000007400a89947 */ /* 0x002fea0003800000 */
.L_x_3063:
        /* <DEDUP_REMOVED lines=10> */
[----:B------:R-:W-:Y:S01]  /*8ed0*/  UIMAD UR5, UR51, 0x780, UR5 ;  /* 0x00000780330578a4 */ /* 0x000fe2000f8e0205 */
[----:B------:R-:W-:-:S04]  /*8ee0*/  PLOP3.LUT P1, PT, PT, PT, UP0, 0x80, 0x0 ;  /* 0x000000000000781c */ /* 0x000fc80003f2f008 */
[----:B------:R-:W-:Y:S02]  /*8ef0*/  @UP0 USHF.R.S32.HI UR7, URZ, 0x1f, UR40 ;  /* 0x0000001f3f070899 */ /* 0x000fe40008011428 */
[----:B------:R-:W-:Y:S01]  /*8f00*/  UMOV UR10, UR5 ;  /* 0x00000005000a7c82 */ /* 0x000fe20008000000 */
[----:B------:R-:W-:Y:S01]  /*8f10*/  @UP0 ULDC.64 UR12, c[0x0][0x9c8] ;  /* 0x00027200000c0ab9 */ /* 0x000fe20000000a00 */
[----:B------:R-:W-:Y:S01]  /*8f20*/  QGMMA.64x192x32.F32.E4M3.E4M3 R24, R200, gdesc[UR8], R24, gsb0 ;  /* 0x02e00008c8187df3 */ /* 0x000fe20008000818 */
[----:B------:R-:W-:Y:S01]  /*8f30*/  UIADD3 UR10, UR5, 0x180, URZ ;  /* 0x00000180050a7890 */ /* 0x000fe2000fffe03f */
[----:B------:R-:W-:Y:S01]  /*8f40*/  UMOV UR11, 0xc0000010 ;  /* 0xc0000010000b7882 */ /* 0x000fe20000000000 */
[----:B------:R-:W-:-:S04]  /*8f50*/  @UP0 UIMAD UR7, UR7, UR12, URZ ;  /* 0x0000000c070702a4 */ /* 0x000fc8000f8e023f */
[----:B------:R-:W-:Y:S01]  /*8f60*/  @UP0 UIMAD UR7, UR40, UR13, UR7 ;  /* 0x0000000d280702a4 */ /* 0x000fe2000f8e0207 */
        /* <DEDUP_REMOVED lines=8> */
[----:B------:R-:W-:Y:S01]  /*8ff0*/  @UP0 UIADD3 UR10, -UR40, URZ, URZ ;  /* 0x0000003f280a0290 */ /* 0x000fe2000fffe13f */
[----:B------:R-:W-:-:S03]  /*9000*/  @UP0 ULDC UR11, c[0x0][0xc44] ;  /* 0x00031100000b0ab9 */ /* 0x000fc60000000800 */
[----:B------:R-:W-:Y:S02]  /*9010*/  @UP0 UIMAD UR14, UR11, UR10, UR42 ;  /* 0x0000000a0b0e02a4 */ /* 0x000fe4000f8e022a */
[----:B------:R-:W-:Y:S02]  /*9020*/  @UP0 UIMAD.WIDE.U32 UR10, UR40, UR12, URZ ;  /* 0x0000000c280a02a5 */ /* 0x000fe4000f8e003f */
[----:B------:R-:W-:Y:S01]  /*9030*/  @UP0 USHF.R.S32.HI UR15, URZ, 0x1f, UR14 ;  /* 0x0000001f3f0f0899 */ /* 0x000fe2000801140e */
[----:B------:R-:W-:Y:S01]  /*9040*/  @UP0 ULDC.64 UR12, c[0x0][0x9d0] ;  /* 0x00027400000c0ab9 */ /* 0x000fe20000000a00 */
[----:B------:R-:W-:Y:S02]  /*9050*/  @UP0 UIADD3 UR11, UR11, UR7, URZ ;  /* 0x000000070b0b0290 */ /* 0x000fe4000fffe03f */
[----:B------:R-:W-:Y:S02]  /*9060*/  @UP0 UIMAD UR7, UR15, UR12, URZ ;  /* 0x0000000c0f0702a4 */ /* 0x000fe4000f8e023f */
[----:B------:R-:W-:-:S02]  /*9070*/  @UP0 UIMAD.WIDE.U32 UR10, UR14, UR12, UR10 ;  /* 0x0000000c0e0a02a5 */ /* 0x000fc4000f8e000a */
[----:B------:R-:W-:Y:S02]  /*9080*/  @UP0 UIMAD UR7, UR14, UR13, UR7 ;  /* 0x0000000d0e0702a4 */ /* 0x000fe4000f8e0207 */
[----:B------:R-:W-:Y:S02]  /*9090*/  @UP0 ULEA UR8, UP1, UR10, UR8, 0x2 ;  /* 0x000000080a080291 */ /* 0x000fe4000f82103f */
[----:B------:R-:W-:-:S04]  /*90a0*/  @UP0 UIADD3 UR7, UR11, UR7, URZ ;  /* 0x000000070b070290 */ /* 0x000fc8000fffe03f */
[----:B------:R-:W-:Y:S01]  /*90b0*/  @UP0 ULEA.HI.X UR9, UR10, UR9, UR7, 0x2, UP1 ;  /* 0x000000090a090291 */ /* 0x000fe200088f1407 */
[----:B------:R-:W-:-:S05]  /*90c0*/  IMAD.U32 R4, RZ, RZ, UR8 ;  /* 0x00000008ff047e24 */ /* 0x000fca000f8e00ff */
[----:B-1----:R-:W-:-:S05]  /*90d0*/  IMAD.U32 R5, RZ, RZ, UR9 ;  /* 0x00000009ff057e24 */ /* 0x002fca000f8e00ff */
[----:B------:R1:W2:Y:S01]  /*90e0*/  @P1 LDG.E R7, desc[UR48][R4.64] ;  /* 0x0000003004071981 */ /* 0x0002a2000c1e1900 */
[----:B------:R-:W-:Y:S01]  /*90f0*/  UIADD3 UR10, UR5, 0x480, URZ ;  /* 0x00000480050a7890 */ /* 0x000fe2000fffe03f */
[----:B------:R-:W-:Y:S01]  /*9100*/  UMOV UR11, 0xc0000010 ;  /* 0xc0000010000b7882 */ /* 0x000fe20000000000 */
[----:B------:R-:W-:Y:S02]  /*9110*/  WARPGROUP.DEPBAR.LE gsb0, 0x0 ;  /* 0x00008000000079c5 */ /* 0x000fe40000010000 */
[----:B------:R-:W-:-:S06]  /*9120*/  WARPGROUP.ARRIVE ;  /* 0x00000000000079c5 */ /* 0x000fcc0000000000 */
[----:B------:R-:W-:Y:S01]  /*9130*/  QGMMA.64x192x32.F32.E4M3.E4M3 R24, R212, gdesc[UR8], R24, gsb0 ;  /* 0x02e00008d4187df3 */ /* 0x000fe20008000818 */
[----:B------:R-:W-:Y:S01]  /*9140*/  UIADD3 UR10, UR5, 0x600, URZ ;  /* 0x00000600050a7890 */ /* 0x000fe2000fffe03f */
[----:B------:R-:W-:Y:S01]  /*9150*/  UMOV UR11, 0xc0000010 ;  /* 0xc0000010000b7882 */ /* 0x000fe20000000000 */
[----:B0-----:R-:W0:Y:S04]  /*9160*/  SHFL.BFLY PT, R0, R3, 0x2, 0x1f ;  /* 0x0c401f0003007f89 */ /* 0x001e2800000e0000 */
[----:B------:R-:W3:Y:S01]  /*9170*/  SHFL.BFLY PT, R11, R6, 0x2, 0x1f ;  /* 0x0c401f00060b7f89 */ /* 0x000ee200000e0000 */
[----:B0-----:R-:W-:-:S01]  /*9180*/  FADD.FTZ R0, R0, R3 ;  /* 0x0000000300007221 */ /* 0x001fc20000010000 */
[----:B---3--:R-:W-:-:S04]  /*9190*/  FADD.FTZ R11, R11, R6 ;  /* 0x000000060b0b7221 */ /* 0x008fc80000010000 */
[----:B------:R-:W0:Y:S04]  /*91a0*/  SHFL.BFLY PT, R9, R0, 0x1, 0x1f ;  /* 0x0c201f0000097f89 */ /* 0x000e2800000e0000 */
[----:B-1----:R-:W1:Y:S01]  /*91b0*/  SHFL.BFLY PT, R4, R11, 0x1, 0x1f ;  /* 0x0c201f000b047f89 */ /* 0x002e6200000e0000 */
[----:B0-----:R-:W-:-:S01]  /*91c0*/  FADD.FTZ R10, R0, R9 ;  /* 0x00000009000a7221 */ /* 0x001fc20000010000 */
[----:B-1----:R-:W-:-:S04]  /*91d0*/  FADD.FTZ R12, R11, R4 ;  /* 0x000000040b0c7221 */ /* 0x002fc80000010000 */
[C---:B------:R-:W-:Y:S01]  /*91e0*/  FSETP.NE.FTZ.AND P1, PT, R10.reuse, RZ, PT ;  /* 0x000000ff0a00720b */ /* 0x040fe20003f35000 */
[----:B------:R-:W-:Y:S01]  /*91f0*/  FMUL.FTZ R5, R10, 0.00390625 ;  /* 0x3b8000000a057820 */ /* 0x000fe20000410000 */
[----:B------:R-:W-:Y:S01]  /*9200*/  FMUL.FTZ R13, R12, 0.00390625 ;  /* 0x3b8000000c0d7820 */ /* 0x000fe20000410000 */
[----:B------:R-:W-:-:S03]  /*9210*/  IMAD.MOV.U32 R4, RZ, RZ, RZ ;  /* 0x000000ffff047224 */ /* 0x000fc600078e00ff */
        /* <DEDUP_REMOVED lines=26> */
.L_x_3065:
        /* <DEDUP_REMOVED lines=31> */
[----:B------:R-:W-:Y:S01]  /*95b0*/  FMUL.FTZ R76, R76, R9 ;  /* 0x000000094c4c7220 */ /* 0x000fe20000410000 */
[----:B0-----:R-:W-:Y:S01]  /*95c0*/  IMAD.SHL.U32 R4, R121, 0x4, RZ ;  /* 0x0000000479047824 */ /* 0x001fe200078e00ff */
[----:B------:R-:W-:Y:S01]  /*95d0*/  F2FP.BF16.F32.PACK_AB R7, R28, R7 ;  /* 0x000000071c07723e */ /* 0x000fe200000010ff */
[-C--:B------:R-:W-:Y:S01]  /*95e0*/  FMUL.FTZ R41, R64, R9.reuse ;  /* 0x0000000940297220 */ /* 0x080fe20000410000 */
[-C--:B------:R-:W-:Y:S01]  /*95f0*/  FMUL.FTZ R40, R65, R9.reuse ;  /* 0x0000000941287220 */ /* 0x080fe20000410000 */
[-C--:B------:R-:W-:Y:S01]  /*9600*/  FMUL.FTZ R65, R88, R9.reuse ;  /* 0x0000000958417220 */ /* 0x080fe20000410000 */
[----:B------:R-:W-:Y:S01]  /*9610*/  LOP3.LUT R4, R4, 0xc, RZ, 0xc0, !PT ;  /* 0x0000000c04047812 */ /* 0x000fe200078ec0ff */
[----:B------:R-:W-:Y:S01]  /*9620*/  FMUL.FTZ R64, R89, R9 ;  /* 0x0000000959407220 */ /* 0x000fe20000410000 */
[----:B------:R-:W-:Y:S01]  /*9630*/  F2FP.BF16.F32.PACK_AB R33, R60, R33 ;  /* 0x000000213c21723e */ /* 0x000fe200000010ff */
[-C--:B------:R-:W-:Y:S01]  /*9640*/  FMUL.FTZ R57, R80, R9.reuse ;  /* 0x0000000950397220 */ /* 0x080fe20000410000 */
[----:B------:R-:W-:Y:S01]  /*9650*/  IADD3 R4, P0, R4, UR6, RZ ;  /* 0x0000000604047c10 */ /* 0x000fe2000ff1e0ff */
[----:B------:R-:W-:Y:S01]  /*9660*/  FMUL.FTZ R24, R49, R9 ;  /* 0x0000000931187220 */ /* 0x000fe20000410000 */
[----:B------:R-:W-:Y:S01]  /*9670*/  F2FP.BF16.F32.PACK_AB R32, R61, R32 ;  /* 0x000000203d20723e */ /* 0x000fe200000010ff */
[----:B------:R-:W-:Y:S01]  /*9680*/  FMUL.FTZ R35, R58, R120 ;  /* 0x000000783a237220 */ /* 0x000fe20000410000 */
[----:B------:R-:W-:Y:S01]  /*9690*/  F2FP.BF16.F32.PACK_AB R40, R69, R40 ;  /* 0x000000284528723e */ /* 0x000fe200000010ff */
[----:B------:R-:W-:-:S02]  /*96a0*/  IMAD.X R5, RZ, RZ, UR7, P0 ;  /* 0x00000007ff057e24 */ /* 0x000fc400080e06ff */
[----:B------:R-:W-:Y:S01]  /*96b0*/  FMUL.FTZ R34, R59, R120 ;  /* 0x000000783b227220 */ /* 0x000fe20000410000 */
[----:B------:R-:W-:Y:S01]  /*96c0*/  F2FP.BF16.F32.PACK_AB R92, R92, R65 ;  /* 0x000000415c5c723e */ /* 0x000fe200000010ff */
[-C--:B------:R-:W-:Y:S01]  /*96d0*/  FMUL.FTZ R80, R105, R9.reuse ;  /* 0x0000000969507220 */ /* 0x080fe20000410000 */
[-C--:B------:R-:W-:Y:S01]  /*96e0*/  FMUL.FTZ R25, R48, R9.reuse ;  /* 0x0000000930197220 */ /* 0x080fe20000410000 */
[----:B------:R0:W2:Y:S01]  /*96f0*/  LDG.E.CONSTANT R36, desc[UR48][R4.64] ;  /* 0x0000003004247981 */ /* 0x0000a2000c1e9900 */
[----:B------:R-:W-:Y:S01]  /*9700*/  LOP3.LUT P0, R28, R121, 0x3, RZ, 0xc0, !PT ;  /* 0x00000003791c7812 */ /* 0x000fe2000780c0ff */
[----:B------:R-:W-:Y:S01]  /*9710*/  UMOV UR6, UR39 ;  /* 0x0000002700067c82 */ /* 0x000fe20008000000 */
[----:B-1----:R-:W-:Y:S01]  /*9720*/  UMOV UR7, UR5 ;  /* 0x0000000500077c82 */ /* 0x002fe20008000000 */
[----:B------:R-:W-:Y:S01]  /*9730*/  F2FP.BF16.F32.PACK_AB R69, R93, R64 ;  /* 0x000000405d45723e */ /* 0x000fe200000010ff */
[-C--:B------:R-:W-:Y:S01]  /*9740*/  FMUL.FTZ R59, R82, R120.reuse ;  /* 0x00000078523b7220 */ /* 0x080fe20000410000 */
[----:B------:R-:W-:Y:S01]  /*9750*/  ISETP.EQ.OR P0, PT, R28, 0x3, !P0 ;  /* 0x000000031c00780c */ /* 0x000fe20004702670 */
[----:B------:R-:W-:Y:S01]  /*9760*/  FMUL.FTZ R58, R83, R120 ;  /* 0x00000078533a7220 */ /* 0x000fe20000410000 */
[-C--:B------:R-:W-:Y:S01]  /*9770*/  FMUL.FTZ R49, R72, R9.reuse ;  /* 0x0000000948317220 */ /* 0x080fe20000410000 */
[-C--:B------:R-:W-:Y:S01]  /*9780*/  FMUL.FTZ R48, R73, R9.reuse ;  /* 0x0000000949307220 */ /* 0x080fe20000410000 */
[----:B------:R-:W-:Y:S01]  /*9790*/  SEL R93, R33, R32, P0 ;  /* 0x00000020215d7207 */ /* 0x000fe20000000000 */
[----:B------:R-:W-:Y:S01]  /*97a0*/  FMUL.FTZ R72, R97, R9 ;  /* 0x0000000961487220 */ /* 0x000fe20000410000 */
[----:B------:R-:W-:Y:S01]  /*97b0*/  SEL R65, R32, R33, P0 ;  /* 0x0000002120417207 */ /* 0x000fe20000000000 */
[----:B------:R-:W-:Y:S01]  /*97c0*/  IMAD.U32 R32, RZ, RZ, UR6 ;  /* 0x00000006ff207e24 */ /* 0x000fe2000f8e00ff */
[----:B------:R-:W-:Y:S01]  /*97d0*/  F2FP.BF16.F32.PACK_AB R59, R86, R59 ;  /* 0x0000003b563b723e */ /* 0x000fe200000010ff */
[----:B------:R-:W-:Y:S01]  /*97e0*/  IMAD.U32 R33, RZ, RZ, UR7 ;  /* 0x00000007ff217e24 */ /* 0x000fe2000f8e00ff */
[----:B------:R-:W-:Y:S01]  /*97f0*/  F2FP.BF16.F32.PACK_AB R58, R87, R58 ;  /* 0x0000003a573a723e */ /* 0x000fe200000010ff */
[-C--:B------:R-:W-:Y:S01]  /*9800*/  FMUL.FTZ R77, R77, R9.reuse ;  /* 0x000000094d4d7220 */ /* 0x080fe20000410000 */
[----:B------:R-:W-:Y:S01]  /*9810*/  FMUL.FTZ R84, R84, R9 ;  /* 0x0000000954547220 */ /* 0x000fe20000410000 */
[----:B------:R-:W-:-:S04]  /*9820*/  IMAD.WIDE R60, R224, 0x2, R32 ;  /* 0x00000002e03c7825 */ /* 0x000fc800078e0220 */
        /* <DEDUP_REMOVED lines=12> */
[----:B------:R-:W-:Y:S01]  /*98f0*/  F2FP.BF16.F32.PACK_AB R10, R10, R11 ;  /* 0x0000000b0a0a723e */ /* 0x000fe200000010ff */
[----:B------:R-:W-:Y:S01]  /*9900*/  FMUL.FTZ R46, R46, R120 ;  /* 0x000000782e2e7220 */ /* 0x000fe20000410000 */
[----:B0-----:R-:W-:Y:S01]  /*9910*/  F2FP.BF16.F32.PACK_AB R5, R37, R12 ;  /* 0x0000000c2505723e */ /* 0x001fe200000010ff */
[-C--:B------:R-:W-:Y:S01]  /*9920*/  FMUL.FTZ R21, R42, R120.reuse ;  /* 0x000000782a157220 */ /* 0x080fe20000410000 */
[-C--:B------:R-:W-:Y:S01]  /*9930*/  FMUL.FTZ R47, R47, R120.reuse ;  /* 0x000000782f2f7220 */ /* 0x080fe20000410000 */
[-C--:B------:R-:W-:Y:S01]  /*9940*/  FMUL.FTZ R4, R43, R120.reuse ;  /* 0x000000782b047220 */ /* 0x080fe20000410000 */
[----:B------:R-:W-:Y:S01]  /*9950*/  FMUL.FTZ R26, R51, R120 ;  /* 0x00000078331a7220 */ /* 0x000fe20000410000 */
[----:B------:R-:W-:Y:S01]  /*9960*/  F2FP.BF16.F32.PACK_AB R109, R109, R80 ;  /* 0x000000506d6d723e */ /* 0x000fe200000010ff */
[-C--:B------:R-:W-:Y:S01]  /*9970*/  FMUL.FTZ R43, R66, R120.reuse ;  /* 0x00000078422b7220 */ /* 0x080fe20000410000 */
[----:B------:R-:W-:Y:S01]  /*9980*/  FMUL.FTZ R51, R74, R120 ;  /* 0x000000784a337220 */ /* 0x000fe20000410000 */
[----:B------:R-:W-:Y:S01]  /*9990*/  SEL R123, R59, R58, P0 ;  /* 0x0000003a3b7b7207 */ /* 0x000fe20000000000 */
[-C--:B------:R-:W-:Y:S01]  /*99a0*/  FMUL.FTZ R71, R71, R120.reuse ;  /* 0x0000007847477220 */ /* 0x080fe20000410000 */
[----:B------:R-:W-:Y:S01]  /*99b0*/  SEL R80, R58, R59, P0 ;  /* 0x0000003b3a507207 */ /* 0x000fe20000000000 */
[-C--:B------:R-:W-:Y:S01]  /*99c0*/  FMUL.FTZ R42, R67, R120.reuse ;  /* 0x00000078432a7220 */ /* 0x080fe20000410000 */
[-C--:B------:R-:W-:Y:S01]  /*99d0*/  FMUL.FTZ R66, R91, R120.reuse ;  /* 0x000000785b427220 */ /* 0x080fe20000410000 */
[-C--:B------:R-:W-:Y:S01]  /*99e0*/  FMUL.FTZ R103, R103, R120.reuse ;  /* 0x0000007867677220 */ /* 0x080fe20000410000 */
[-C--:B------:R-:W-:Y:S01]  /*99f0*/  FMUL.FTZ R74, R99, R120.reuse ;  /* 0x00000078634a7220 */ /* 0x080fe20000410000 */
[----:B------:R-:W-:Y:S01]  /*9a00*/  F2FP.BF16.F32.PACK_AB R35, R62, R35 ;  /* 0x000000233e23723e */ /* 0x000fe200000010ff */
[-C--:B------:R-:W-:Y:S01]  /*9a10*/  FMUL.FTZ R8, R27, R120.reuse ;  /* 0x000000781b087220 */ /* 0x080fe20000410000 */
[----:B------:R-:W-:Y:S01]  /*9a20*/  IADD3 R59, P4, R60, 0x8060, RZ ;  /* 0x000080603c3b7810 */ /* 0x000fe20007f9e0ff */
[-C--:B------:R-:W-:Y:S01]  /*9a30*/  FMUL.FTZ R63, R63, R120.reuse ;  /* 0x000000783f3f7220 */ /* 0x080fe20000410000 */
[-C--:B------:R-:W-:Y:S01]  /*9a40*/  FMUL.FTZ R118, R118, R120.reuse ;  /* 0x0000007876767220 */ /* 0x080fe20000410000 */
[-C--:B------:R-:W-:Y:S01]  /*9a50*/  FMUL.FTZ R91, R114, R120.reuse ;  /* 0x00000078725b7220 */ /* 0x080fe20000410000 */
[----:B------:R-:W-:Y:S01]  /*9a60*/  SEL R87, R10, R5, P0 ;  /* 0x000000050a577207 */ /* 0x000fe20000000000 */
[----:B------:R-:W-:Y:S01]  /*9a70*/  FMUL.FTZ R27, R50, R120 ;  /* 0x00000078321b7220 */ /* 0x000fe20000410000 */
[----:B------:R-:W-:Y:S01]  /*9a80*/  SEL R62, R5, R10, P0 ;  /* 0x0000000a053e7207 */ /* 0x000fe20000000000 */
[----:B------:R-:W-:Y:S01]  /*9a90*/  IMAD R5, R23, 0x40, R17 ;  /* 0x0000004017057824 */ /* 0x000fe200078e0211 */
[----:B------:R-:W-:Y:S01]  /*9aa0*/  F2FP.BF16.F32.PACK_AB R73, R100, R73 ;  /* 0x000000496449723e */ /* 0x000fe200000010ff */
[----:B------:R-:W-:Y:S01]  /*9ab0*/  FMUL.FTZ R78, R78, R120 ;  /* 0x000000784e4e7220 */ /* 0x000fe20000410000 */
[----:B------:R-:W-:Y:S01]  /*9ac0*/  F2FP.BF16.F32.PACK_AB R72, R101, R72 ;  /* 0x000000486548723e */ /* 0x000fe200000010ff */
[-C--:B------:R-:W-:Y:S01]  /*9ad0*/  FMUL.FTZ R79, R79, R120.reuse ;  /* 0x000000784f4f7220 */ /* 0x080fe20000410000 */
[-C--:B------:R-:W-:Y:S01]  /*9ae0*/  FMUL.FTZ R50, R75, R120.reuse ;  /* 0x000000784b327220 */ /* 0x080fe20000410000 */
[----:B------:R-:W-:Y:S01]  /*9af0*/  F2FP.BF16.F32.PACK_AB R15, R44, R15 ;  /* 0x0000000f2c0f723e */ /* 0x000fe200000010ff */
[-C--:B------:R-:W-:Y:S01]  /*9b00*/  FMUL.FTZ R30, R30, R120.reuse ;  /* 0x000000781e1e7220 */ /* 0x080fe20000410000 */
[----:B------:R-:W-:Y:S01]  /*9b10*/  F2FP.BF16.F32.PACK_AB R21, R46, R21 ;  /* 0x000000152e15723e */ /* 0x000fe200000010ff */
[----:B------:R-:W-:Y:S01]  /*9b20*/  FMUL.FTZ R31, R31, R120 ;  /* 0x000000781f1f7220 */ /* 0x000fe20000410000 */
[----:B------:R-:W-:Y:S01]  /*9b30*/  F2FP.BF16.F32.PACK_AB R20, R45, R20 ;  /* 0x000000142d14723e */ /* 0x000fe200000010ff */
[----:B------:R-:W-:Y:S01]  /*9b40*/  FMUL.FTZ R38, R38, R120 ;  /* 0x0000007826267220 */ /* 0x000fe20000410000 */
[----:B------:R-:W-:Y:S01]  /*9b50*/  F2FP.BF16.F32.PACK_AB R4, R47, R4 ;  /* 0x000000042f04723e */ /* 0x000fe200000010ff */
[-C--:B------:R-:W-:Y:S01]  /*9b60*/  FMUL.FTZ R39, R39, R120.reuse ;  /* 0x0000007827277220 */ /* 0x080fe20000410000 */
[----:B------:R-:W-:Y:S01]  /*9b70*/  F2FP.BF16.F32.PACK_AB R25, R52, R25 ;  /* 0x000000193419723e */ /* 0x000fe200000010ff */
[----:B------:R-:W-:Y:S01]  /*9b80*/  FMUL.FTZ R70, R70, R120 ;  /* 0x0000007846467220 */ /* 0x000fe20000410000 */
[----:B------:R-:W-:Y:S01]  /*9b90*/  F2FP.BF16.F32.PACK_AB R24, R53, R24 ;  /* 0x000000183518723e */ /* 0x000fe200000010ff */
[----:B------:R-:W-:Y:S01]  /*9ba0*/  FMUL.FTZ R55, R55, R120 ;  /* 0x0000007837377220 */ /* 0x000fe20000410000 */
[----:B------:R-:W-:Y:S01]  /*9bb0*/  F2FP.BF16.F32.PACK_AB R6, R29, R6 ;  /* 0x000000061d06723e */ /* 0x000fe200000010ff */
[----:B------:R-:W-:Y:S01]  /*9bc0*/  FMUL.FTZ R102, R102, R120 ;  /* 0x0000007866667220 */ /* 0x000fe20000410000 */
[----:B------:R-:W-:Y:S01]  /*9bd0*/  LOP3.LUT R58, R59, 0x380, RZ, 0xc0, !PT ;  /* 0x000003803b3a7812 */ /* 0x000fe200078ec0ff */
[----:B------:R-:W-:Y:S01]  /*9be0*/  IMAD.WIDE R32, R5, 0x2, R32 ;  /* 0x0000000205207825 */ /* 0x000fe200078e0220 */
[----:B------:R-:W-:-:S03]  /*9bf0*/  F2FP.BF16.F32.PACK_AB R42, R71, R42 ;  /* 0x0000002a472a723e */ /* 0x000fc600000010ff */
[----:B------:R-:W-:Y:S01]  /*9c00*/  FMUL.FTZ R111, R111, R120 ;  /* 0x000000786f6f7220 */ /* 0x000fe20000410000 */
[----:B------:R-:W-:Y:S01]  /*9c10*/  F2FP.BF16.F32.PACK_AB R29, R103, R74 ;  /* 0x0000004a671d723e */ /* 0x000fe200000010ff */
[----:B------:R-:W-:Y:S01]  /*9c20*/  FMUL.FTZ R75, R98, R120 ;  /* 0x00000078624b7220 */ /* 0x000fe20000410000 */
[----:B------:R-:W-:Y:S01]  /*9c30*/  F2FP.BF16.F32.PACK_AB R34, R63, R34 ;  /* 0x000000223f22723e */ /* 0x000fe200000010ff */
[-C--:B------:R-:W-:Y:S01]  /*9c40*/  FMUL.FTZ R82, R107, R120.reuse ;  /* 0x000000786b527220 */ /* 0x080fe20000410000 */
[----:B------:R-:W-:Y:S01]  /*9c50*/  F2FP.BF16.F32.PACK_AB R108, R108, R89 ;  /* 0x000000596c6c723e */ /* 0x000fe200000010ff */
[-C--:B------:R-:W-:Y:S01]  /*9c60*/  FMUL.FTZ R119, R119, R120.reuse ;  /* 0x0000007877777220 */ /* 0x080fe20000410000 */
[----:B------:R-:W-:Y:S01]  /*9c70*/  F2FP.BF16.F32.PACK_AB R118, R118, R91 ;  /* 0x0000005b7676723e */ /* 0x000fe200000010ff */
[----:B------:R-:W-:Y:S01]  /*9c80*/  FMUL.FTZ R95, R95, R120 ;  /* 0x000000785f5f7220 */ /* 0x000fe20000410000 */
[----:B------:R-:W-:Y:S01]  /*9c90*/  SEL R103, R73, R72, P0 ;  /* 0x0000004849677207 */ /* 0x000fe20000000000 */
[-C--:B------:R-:W-:Y:S01]  /*9ca0*/  FMUL.FTZ R94, R94, R120.reuse ;  /* 0x000000785e5e7220 */ /* 0x080fe20000410000 */
[----:B------:R-:W-:Y:S01]  /*9cb0*/  SEL R71, R72, R73, P0 ;  /* 0x0000004948477207 */ /* 0x000fe20000000000 */
[----:B------:R-:W-:Y:S01]  /*9cc0*/  FMUL.FTZ R110, R110, R120 ;  /* 0x000000786e6e7220 */ /* 0x000fe20000410000 */
[----:B------:R-:W-:Y:S01]  /*9cd0*/  SEL R89, R15, R20, P0 ;  /* 0x000000140f597207 */ /* 0x000fe20000000000 */
[----:B------:R-:W-:Y:S01]  /*9ce0*/  FMUL.FTZ R54, R54, R120 ;  /* 0x0000007836367220 */ /* 0x000fe20000410000 */
[----:B------:R-:W-:Y:S01]  /*9cf0*/  SEL R63, R20, R15, P0 ;  /* 0x0000000f143f7207 */ /* 0x000fe20000000000 */
[----:B------:R-:W0:Y:S01]  /*9d00*/  LDC R133, c[0x0][0xc38] ;  /* 0x00030e00ff857b82 */ /* 0x000e220000000800 */
[----:B------:R-:W-:Y:S01]  /*9d10*/  SEL R91, R25, R24, P0 ;  /* 0x00000018195b7207 */ /* 0x000fe20000000000 */
[----:B------:R-:W-:Y:S01]  /*9d20*/  ULDC.64 UR8, c[0x0][0xb90] ;  /* 0x0002e40000087ab9 */ /* 0x000fe20000000a00 */
[----:B------:R-:W-:-:S02]  /*9d30*/  SEL R64, R24, R25, P0 ;  /* 0x0000001918407207 */ /* 0x000fc40000000000 */
[----:B------:R-:W-:Y:S01]  /*9d40*/  F2FP.BF16.F32.PACK_AB R41, R68, R41 ;  /* 0x000000294429723e */ /* 0x000fe200000010ff */
[----:B------:R-:W-:Y:S01]  /*9d50*/  FMUL.FTZ R83, R106, R120 ;  /* 0x000000786a537220 */ /* 0x000fe20000410000 */
[----:B------:R-:W-:Y:S01]  /*9d60*/  SEL R113, R21, R4, P0 ;  /* 0x0000000415717207 */ /* 0x000fe20000000000 */
[----:B------:R-:W-:Y:S01]  /*9d70*/  UIADD3 UR4, UR4, 0x33460, URZ ;  /* 0x0003346004047890 */ /* 0x000fe2000fffe03f */
[----:B------:R-:W-:Y:S01]  /*9d80*/  SEL R73, R4, R21, P0 ;  /* 0x0000001504497207 */ /* 0x000fe20000000000 */
[----:B------:R-:W-:Y:S01]  /*9d90*/  UIADD3 UR5, -UR40, URZ, URZ ;  /* 0x0000003f28057290 */ /* 0x000fe2000fffe13f */
[----:B------:R-:W-:Y:S01]  /*9da0*/  LOP3.LUT R5, R60, 0x380, RZ, 0xc0, !PT ;  /* 0x000003803c057812 */ /* 0x000fe200078ec0ff */
[----:B------:R-:W-:Y:S01]  /*9db0*/  ULDC UR6, c[0x0][0xc44] ;  /* 0x0003110000067ab9 */ /* 0x000fe20000000800 */
[----:B------:R-:W-:Y:S02]  /*9dc0*/  F2FP.BF16.F32.PACK_AB R78, R78, R51 ;  /* 0x000000334e4e723e */ /* 0x000fe400000010ff */
[----:B------:R-:W-:-:S02]  /*9dd0*/  F2FP.BF16.F32.PACK_AB R11, R79, R50 ;  /* 0x000000324f0b723e */ /* 0x000fc400000010ff */
        /* <DEDUP_REMOVED lines=12> */
[----:B------:R-:W-:Y:S01]  /*9ea0*/  SHF.R.U64 R5, R5, 0x3, RZ ;  /* 0x0000000305057819 */ /* 0x000fe200000012ff */
[--C-:B------:R-:W-:Y:S01]  /*9eb0*/  IMAD.X R53, RZ, RZ, R61.reuse, P5 ;  /* 0x000000ffff357224 */ /* 0x100fe200028e063d */
[----:B------:R-:W-:Y:S01]  /*9ec0*/  F2FP.BF16.F32.PACK_AB R26, R55, R26 ;  /* 0x0000001a371a723e */ /* 0x000fe200000010ff */
[--C-:B------:R-:W-:Y:S01]  /*9ed0*/  IMAD.X R55, RZ, RZ, R61.reuse, P6 ;  /* 0x000000ffff377224 */ /* 0x100fe200030e063d */
[----:B------:R-:W-:Y:S01]  /*9ee0*/  F2FP.BF16.F32.PACK_AB R102, R102, R75 ;  /* 0x0000004b6666723e */ /* 0x000fe200000010ff */
[--C-:B------:R-:W-:Y:S01]  /*9ef0*/  IMAD.X R51, RZ, RZ, R61.reuse, P2 ;  /* 0x000000ffff337224 */ /* 0x100fe200010e063d */
[----:B------:R-:W-:Y:S02]  /*9f00*/  F2FP.BF16.F32.PACK_AB R12, R111, R82 ;  /* 0x000000526f0c723e */ /* 0x000fe400000010ff */
[----:B------:R-:W-:Y:S02]  /*9f10*/  SEL R99, R57, R56, P0 ;  /* 0x0000003839637207 */ /* 0x000fe40000000000 */
[----:B------:R-:W-:Y:S01]  /*9f20*/  SEL R68, R56, R57, P0 ;  /* 0x0000003938447207 */ /* 0x000fe20000000000 */
[----:B------:R-:W-:Y:S01]  /*9f30*/  IMAD.X R57, RZ, RZ, R61, P3 ;  /* 0x000000ffff397224 */ /* 0x000fe200018e063d */
[----:B------:R-:W-:-:S02]  /*9f40*/  SEL R105, R108, R109, P0 ;  /* 0x0000006d6c697207 */ /* 0x000fc40000000000 */
[----:B------:R-:W-:Y:S02]  /*9f50*/  SEL R70, R109, R108, P0 ;  /* 0x0000006c6d467207 */ /* 0x000fe40000000000 */
[----:B------:R-:W-:Y:S02]  /*9f60*/  SEL R121, R78, R11, P0 ;  /* 0x0000000b4e797207 */ /* 0x000fe40000000000 */
[----:B------:R-:W-:Y:S01]  /*9f70*/  LOP3.LUT R58, R58, R59, RZ, 0x3c, !PT ;  /* 0x0000003b3a3a7212 */ /* 0x000fe200078e3cff */
        /* <DEDUP_REMOVED lines=15> */
[----:B------:R-:W-:-:S02]  /*a070*/  LOP3.LUT R5, R10, 0x380, RZ, 0xc0, !PT ;  /* 0x000003800a057812 */ /* 0x000fc400078ec0ff */
[----:B------:R-:W-:Y:S02]  /*a080*/  LOP3.LUT R4, R15, 0x380, RZ, 0xc0, !PT ;  /* 0x000003800f047812 */ /* 0x000fe400078ec0ff */
[----:B------:R-:W-:Y:S01]  /*a090*/  SHF.R.U64 R5, R5, 0x3, RZ ;  /* 0x0000000305057819 */ /* 0x000fe200000012ff */
[----:B------:R-:W-:Y:S01]  /*a0a0*/  IMAD.X R45, RZ, RZ, R61, P3 ;  /* 0x000000ffff2d7224 */ /* 0x000fe200018e063d */
[----:B------:R-:W-:Y:S02]  /*a0b0*/  F2FP.BF16.F32.PACK_AB R116, R116, R97 ;  /* 0x000000617474723e */ /* 0x000fe400000010ff */
[----:B------:R-:W-:Y:S01]  /*a0c0*/  F2FP.BF16.F32.PACK_AB R117, R117, R88 ;  /* 0x000000587575723e */ /* 0x000fe200000010ff */
[----:B------:R-:W-:Y:S01]  /*a0d0*/  FMUL.FTZ R67, R90, R120 ;  /* 0x000000785a437220 */ /* 0x000fe20000410000 */
[----:B------:R-:W-:Y:S02]  /*a0e0*/  SEL R127, R102, R29, P0 ;  /* 0x0000001d667f7207 */ /* 0x000fe40000000000 */
[----:B------:R-:W-:-:S02]  /*a0f0*/  SEL R82, R29, R102, P0 ;  /* 0x000000661d527207 */ /* 0x000fc40000000000 */
[----:B------:R-:W-:Y:S01]  /*a100*/  LOP3.LUT R52, R5, R10, RZ, 0x3c, !PT ;  /* 0x0000000a05347212 */ /* 0x000fe200078e3cff */
[----:B------:R-:W-:Y:S01]  /*a110*/  FMUL.FTZ R90, R115, R120 ;  /* 0x00000078735a7220 */ /* 0x000fe20000410000 */
[----:B------:R-:W-:Y:S02]  /*a120*/  SHF.R.U64 R4, R4, 0x3, RZ ;  /* 0x0000000304047819 */ /* 0x000fe400000012ff */
[----:B------:R-:W-:Y:S02]  /*a130*/  LOP3.LUT R5, R8, 0x380, RZ, 0xc0, !PT ;  /* 0x0000038008057812 */ /* 0x000fe400078ec0ff */
[----:B------:R-:W-:Y:S02]  /*a140*/  IADD3 R29, P3, R32, 0x2000, RZ ;  /* 0x00002000201d7810 */ /* 0x000fe40007f7e0ff */
[----:B------:R-:W-:Y:S02]  /*a150*/  F2FP.BF16.F32.PACK_AB R49, R76, R49 ;  /* 0x000000314c31723e */ /* 0x000fe400000010ff */
[----:B------:R-:W-:-:S02]  /*a160*/  SEL R107, R116, R117, P0 ;  /* 0x00000075746b7207 */ /* 0x000fc40000000000 */
[----:B------:R-:W-:Y:S02]  /*a170*/  SEL R72, R117, R116, P0 ;  /* 0x0000007475487207 */ /* 0x000fe40000000000 */
[----:B------:R-:W-:Y:S02]  /*a180*/  SEL R117, R35, R34, P0 ;  /* 0x0000002223757207 */ /* 0x000fe40000000000 */
[----:B------:R-:W-:Y:S02]  /*a190*/  SEL R76, R34, R35, P0 ;  /* 0x00000023224c7207 */ /* 0x000fe40000000000 */
[----:B------:R-:W-:Y:S01]  /*a1a0*/  LOP3.LUT R50, R4, R15, RZ, 0x3c, !PT ;  /* 0x0000000f04327212 */ /* 0x000fe200078e3cff */
[----:B------:R-:W1:Y:S01]  /*a1b0*/  LDC R34, c[0x0][0xbe8] ;  /* 0x0002fa00ff227b82 */ /* 0x000e620000000800 */
[----:B------:R-:W-:Y:S02]  /*a1c0*/  SHF.R.U64 R5, R5, 0x3, RZ ;  /* 0x0000000305057819 */ /* 0x000fe400000012ff */
[----:B------:R-:W-:-:S02]  /*a1d0*/  LOP3.LUT R28, R29, 0x380, RZ, 0xc0, !PT ;  /* 0x000003801d1c7812 */ /* 0x000fc400078ec0ff */
[----:B------:R-:W-:Y:S02]  /*a1e0*/  LOP3.LUT R4, R7, 0x380, RZ, 0xc0, !PT ;  /* 0x0000038007047812 */ /* 0x000fe400078ec0ff */
[----:B------:R-:W-:Y:S02]  /*a1f0*/  F2FP.BF16.F32.PACK_AB R48, R77, R48 ;  /* 0x000000304d30723e */ /* 0x000fe400000010ff */
[----:B------:R-:W-:Y:S02]  /*a200*/  F2FP.BF16.F32.PACK_AB R31, R119, R90 ;  /* 0x0000005a771f723e */ /* 0x000fe400000010ff */
[----:B------:R-:W-:Y:S02]  /*a210*/  SEL R119, R43, R42, P0 ;  /* 0x0000002a2b777207 */ /* 0x000fe40000000000 */
[----:B------:R-:W-:Y:S02]  /*a220*/  SEL R77, R42, R43, P0 ;  /* 0x0000002b2a4d7207 */ /* 0x000fe40000000000 */
[----:B------:R-:W-:-:S02]  /*a230*/  LOP3.LUT R42, R5, R8, RZ, 0x3c, !PT ;  /* 0x00000008052a7212 */ /* 0x000fc400078e3cff */
[----:B------:R-:W-:Y:S02]  /*a240*/  SHF.R.U64 R28, R28, 0x3, RZ ;  /* 0x000000031c1c7819 */ /* 0x000fe400000012ff */
[----:B------:R-:W-:Y:S02]  /*a250*/  SHF.R.U64 R4, R4, 0x3, RZ ;  /* 0x0000000304047819 */ /* 0x000fe400000012ff */
[----:B------:R-:W-:Y:S02]  /*a260*/  LOP3.LUT R5, R6, 0x380, RZ, 0xc0, !PT ;  /* 0x0000038006057812 */ /* 0x000fe400078ec0ff */
[----:B------:R-:W-:Y:S02]  /*a270*/  F2FP.BF16.F32.PACK_AB R81, R95, R66 ;  /* 0x000000425f51723e */ /* 0x000fe400000010ff */
[----:B------:R-:W-:Y:S02]  /*a280*/  SEL R97, R49, R48, P0 ;  /* 0x0000003031617207 */ /* 0x000fe40000000000 */
[----:B------:R-:W-:-:S02]  /*a290*/  SEL R66, R48, R49, P0 ;  /* 0x0000003130427207 */ /* 0x000fc40000000000 */
[----:B------:R-:W-:Y:S01]  /*a2a0*/  LOP3.LUT R28, R28, R29, RZ, 0x3c, !PT ;  /* 0x0000001d1c1c7212 */ /* 0x000fe200078e3cff */
[----:B------:R-:W-:Y:S01]  /*a2b0*/  IMAD.X R29, RZ, RZ, R33, P3 ;  /* 0x000000ffff1d7224 */ /* 0x000fe200018e0621 */
[----:B------:R-:W-:Y:S02]  /*a2c0*/  LOP3.LUT R48, R4, R7, RZ, 0x3c, !PT ;  /* 0x0000000704307212 */ /* 0x000fe400078e3cff */
[----:B------:R-:W-:Y:S02]  /*a2d0*/  SHF.R.U64 R5, R5, 0x3, RZ ;  /* 0x0000000305057819 */ /* 0x000fe400000012ff */
[----:B------:R-:W-:Y:S02]  /*a2e0*/  IADD3 R7, P3, R32, 0x8000, RZ ;  /* 0x0000800020077810 */ /* 0x000fe40007f7e0ff */
[----:B------:R-:W-:Y:S02]  /*a2f0*/  F2FP.BF16.F32.PACK_AB R94, R94, R67 ;  /* 0x000000435e5e723e */ /* 0x000fe400000010ff */
[----:B------:R-:W-:-:S02]  /*a300*/  SEL R95, R41, R40, P0 ;  /* 0x00000028295f7207 */ /* 0x000fc40000000000 */
[----:B------:R-:W-:Y:S02]  /*a310*/  SEL R67, R40, R41, P0 ;  /* 0x0000002928437207 */ /* 0x000fe40000000000 */
[----:B------:R-:W-:Y:S02]  /*a320*/  LOP3.LUT R40, R5, R6, RZ, 0x3c, !PT ;  /* 0x0000000605287212 */ /* 0x000fe400078e3cff */
[----:B------:R-:W-:Y:S02]  /*a330*/  LOP3.LUT R6, R7, 0x380, RZ, 0xc0, !PT ;  /* 0x0000038007067812 */ /* 0x000fe400078ec0ff */
[----:B------:R-:W-:Y:S02]  /*a340*/  F2FP.BF16.F32.PACK_AB R83, R110, R83 ;  /* 0x000000536e53723e */ /* 0x000fe400000010ff */
[----:B------:R-:W-:Y:S02]  /*a350*/  SHF.R.U64 R6, R6, 0x3, RZ ;  /* 0x0000000306067819 */ /* 0x000fe400000012ff */
[----:B------:R-:W-:-:S02]  /*a360*/  SEL R129, R83, R12, P0 ;  /* 0x0000000c53817207 */ /* 0x000fc40000000000 */
[----:B------:R-:W-:Y:S01]  /*a370*/  LOP3.LUT R6, R6, R7, RZ, 0x3c, !PT ;  /* 0x0000000706067212 */ /* 0x000fe200078e3cff */
[----:B------:R-:W-:Y:S01]  /*a380*/  IMAD.X R7, RZ, RZ, R33, P3 ;  /* 0x000000ffff077224 */ /* 0x000fe200018e0621 */
[----:B------:R-:W-:Y:S02]  /*a390*/  SEL R83, R12, R83, P0 ;  /* 0x000000530c537207 */ /* 0x000fe40000000000 */
[----:B------:R-:W-:Y:S02]  /*a3a0*/  LOP3.LUT R4, R9, 0x380, RZ, 0xc0, !PT ;  /* 0x0000038009047812 */ /* 0x000fe400078ec0ff */
[----:B-1----:R-:W-:Y:S02]  /*a3b0*/  ISETP.NE.AND P3, PT, R34, 0x1, PT ;  /* 0x000000012200780c */ /* 0x002fe40003f65270 */
[----:B------:R-:W-:Y:S02]  /*a3c0*/  LOP3.LUT R12, R21, 0x380, RZ, 0xc0, !PT ;  /* 0x00000380150c7812 */ /* 0x000fe400078ec0ff */
[----:B------:R-:W-:-:S02]  /*a3d0*/  LOP3.LUT R14, R25, 0x380, RZ, 0xc0, !PT ;  /* 0x00000380190e7812 */ /* 0x000fc400078ec0ff */
[----:B------:R-:W-:Y:S02]  /*a3e0*/  SHF.R.U64 R4, R4, 0x3, RZ ;  /* 0x0000000304047819 */ /* 0x000fe400000012ff */
[----:B------:R-:W-:Y:S01]  /*a3f0*/  SHF.R.U64 R12, R12, 0x3, RZ ;  /* 0x000000030c0c7819 */ /* 0x000fe200000012ff */
[----:B------:R-:W-:Y:S01]  /*a400*/  IMAD.X R39, RZ, RZ, R61, P2 ;  /* 0x000000ffff277224 */ /* 0x000fe200010e063d */
[----:B------:R-:W-:Y:S02]  /*a410*/  SHF.R.U64 R14, R14, 0x3, RZ ;  /* 0x000000030e0e7819 */ /* 0x000fe400000012ff */
[----:B------:R-:W-:Y:S02]  /*a420*/  F2FP.BF16.F32.PACK_AB R27, R54, R27 ;  /* 0x0000001b361b723e */ /* 0x000fe400000010ff */
[----:B------:R-:W-:Y:S02]  /*a430*/  LOP3.LUT R38, R4, R9, RZ, 0x3c, !PT ;  /* 0x0000000904267212 */ /* 0x000fe400078e3cff */
[----:B------:R-:W-:-:S02]  /*a440*/  LOP3.LUT R54, R12, R21, RZ, 0x3c, !PT ;  /* 0x000000150c367212 */ /* 0x000fc400078e3cff */
[----:B------:R-:W-:Y:S01]  /*a450*/  LOP3.LUT R10, R11, 0x380, RZ, 0xc0, !PT ;  /* 0x000003800b0a7812 */ /* 0x000fe200078ec0ff */
[--C-:B------:R-:W-:Y:S01]  /*a460*/  IMAD.X R41, RZ, RZ, R61.reuse, P5 ;  /* 0x000000ffff297224 */ /* 0x100fe200028e063d */
[----:B------:R-:W-:Y:S01]  /*a470*/  LOP3.LUT R12, R13, 0x380, RZ, 0xc0, !PT ;  /* 0x000003800d0c7812 */ /* 0x000fe200078ec0ff */
[----:B------:R-:W-:Y:S01]  /*a480*/  IMAD.X R43, RZ, RZ, R61, P6 ;  /* 0x000000ffff2b7224 */ /* 0x000fe200030e063d */
[----:B------:R-:W-:Y:S02]  /*a490*/  LOP3.LUT R56, R14, R25, RZ, 0x3c, !PT ;  /* 0x000000190e387212 */ /* 0x000fe400078e3cff */
[----:B------:R-:W-:Y:S02]  /*a4a0*/  IADD3 R25, P2, R32, 0x5000, RZ ;  /* 0x0000500020197810 */ /* 0x000fe40007f5e0ff */
[----:B------:R-:W-:Y:S02]  /*a4b0*/  MOV R106, R38 ;  /* 0x00000026006a7202 */ /* 0x000fe40000000f00 */
[----:B------:R-:W-:Y:S01]  /*a4c0*/  SHF.R.U64 R10, R10, 0x3, RZ ;  /* 0x000000030a0a7819 */ /* 0x000fe200000012ff */
[----:B------:R-:W1:Y:S01]  /*a4d0*/  @P3 LDC R39, c[0x0][0xbec] ;  /* 0x0002fb00ff273b82 */ /* 0x000e620000000800 */
[----:B------:R-:W-:-:S02]  /*a4e0*/  SHF.R.U64 R12, R12, 0x3, RZ ;  /* 0x000000030c0c7819 */ /* 0x000fc400000012ff */
[----:B------:R-:W-:Y:S02]  /*a4f0*/  LOP3.LUT R24, R25, 0x380, RZ, 0xc0, !PT ;  /* 0x0000038019187812 */ /* 0x000fe400078ec0ff */
[----:B------:R-:W-:Y:S01]  /*a500*/  MOV R104, R40 ;  /* 0x0000002800687202 */ /* 0x000fe20000000f00 */
[--C-:B------:R-:W-:Y:S01]  /*a510*/  IMAD.X R47, RZ, RZ, R61.reuse, P4 ;  /* 0x000000ffff2f7224 */ /* 0x100fe200020e063d */
[----:B------:R-:W-:Y:S01]  /*a520*/  LOP3.LUT R44, R10, R11, RZ, 0x3c, !PT ;  /* 0x0000000b0a2c7212 */ /* 0x000fe200078e3cff */
[----:B------:R-:W-:Y:S01]  /*a530*/  UPRMT UR4, UR36, 0x654, UR4 ;  /* 0x0000065424047896 */ /* 0x000fe20008000004 */
[----:B------:R-:W-:Y:S02]  /*a540*/  MOV R102, R42 ;  /* 0x0000002a00667202 */ /* 0x000fe40000000f00 */
[----:B--2---:R-:W-:Y:S01]  /*a550*/  LOP3.LUT R41, R36, 0x2, RZ, 0x3c, !PT ;  /* 0x0000000224297812 */ /* 0x004fe200078e3cff */
[----:B------:R-:W2:Y:S01]  /*a560*/  @P3 LDC R42, c[0x0][0xbf0] ;  /* 0x0002fc00ff2a3b82 */ /* 0x000ea20000000800 */
[----:B------:R-:W-:Y:S01]  /*a570*/  LOP3.LUT R46, R12, R13, RZ, 0x3c, !PT ;  /* 0x0000000d0c2e7212 */ /* 0x000fe200078e3cff */
[----:B------:R-:W-:Y:S01]  /*a580*/  IMAD.X R49, RZ, RZ, R61, P1 ;  /* 0x000000ffff317224 */ /* 0x000fe200008e063d */
[----:B------:R-:W-:Y:S01]  /*a590*/  SHF.R.U64 R24, R24, 0x3, RZ ;  /* 0x0000000318187819 */ /* 0x000fe200000012ff */
[----:B------:R-:W-:Y:S01]  /*a5a0*/  SHFL.IDX PT, R85, R85, R36, 0x1c1f ;  /* 0x001c1f2455557589 */ /* 0x000fe200000e0000 */
[----:B------:R-:W-:-:S02]  /*a5b0*/  MOV R110, R60 ;  /* 0x0000003c006e7202 */ /* 0x000fc40000000f00 */
[----:B------:R-:W-:Y:S01]  /*a5c0*/  MOV R100, R44 ;  /* 0x0000002c00647202 */ /* 0x000fe20000000f00 */
[----:B------:R-:W-:Y:S01]  /*a5d0*/  SHFL.IDX PT, R38, R37, R41, 0x1c1f ;  /* 0x001c1f2925267589 */ /* 0x000fe200000e0000 */
[----:B------:R-:W-:Y:S01]  /*a5e0*/  MOV R61, R46 ;  /* 0x0000002e003d7202 */ /* 0x000fe20000000f00 */
[----:B------:R-:W-:Y:S01]  /*a5f0*/  UIMAD UR11, UR6, UR5, UR42 ;  /* 0x00000005060b72a4 */ /* 0x000fe2000f8e022a */
[----:B------:R-:W-:Y:S01]  /*a600*/  LOP3.LUT R24, R24, R25, RZ, 0x3c, !PT ;  /* 0x0000001918187212 */ /* 0x000fe200078e3cff */
[----:B------:R-:W-:Y:S01]  /*a610*/  SHFL.IDX PT, R109, R109, R36, 0x1c1f ;  /* 0x001c1f246d6d7589 */ /* 0x000fe200000e0000 */
[----:B------:R-:W-:Y:S01]  /*a620*/  MOV R53, R52 ;  /* 0x0000003400357202 */ /* 0x000fe20000000f00 */
[----:B------:R-:W-:Y:S01]  /*a630*/  IMAD.X R25, RZ, RZ, R33, P2 ;  /* 0x000000ffff197224 */ /* 0x000fe200010e0621 */
[----:B------:R-:W-:Y:S01]  /*a640*/  MOV R108, R48 ;  /* 0x00000030006c7202 */ /* 0x000fe20000000f00 */
[----:B------:R-:W-:Y:S01]  /*a650*/  SHFL.IDX PT, R111, R111, R36, 0x1c1f ;  /* 0x001c1f246f6f7589 */ /* 0x000fe200000e0000 */
[----:B------:R-:W-:Y:S01]  /*a660*/  IMAD R52, RZ, RZ, -UR42 ;  /* 0x8000002aff347e24 */ /* 0x000fe2000f8e02ff */
[----:B------:R-:W-:Y:S02]  /*a670*/  SYNCS.ARRIVE.TRANS64.RED.A1T0 RZ, [UR4], RZ ;  /* 0x000000ffffff79a7 */ /* 0x000fe40008100404 */
[----:B------:R-:W3:Y:S01]  /*a680*/  SHFL.IDX PT, R40, R79, R41, 0x1c1f ;  /* 0x001c1f294f287589 */ /* 0x000ee200000e0000 */
[----:B------:R-:W-:-:S03]  /*a690*/  IADD3 R35, P2, R32, 0xb000, RZ ;  /* 0x0000b00020237810 */ /* 0x000fc60007f5e0ff */
[----:B------:R-:W4:Y:S04]  /*a6a0*/  SHFL.IDX PT, R44, R75, R41, 0x1c1f ;  /* 0x001c1f294b2c7589 */ /* 0x000f2800000e0000 */
[----:B------:R-:W-:Y:S04]  /*a6b0*/  SHFL.IDX PT, R87, R87, R36, 0x1c1f ;  /* 0x001c1f2457577589 */ /* 0x000fe800000e0000 */
[----:B------:R-:W-:Y:S04]  /*a6c0*/  SHFL.IDX PT, R89, R89, R36, 0x1c1f ;  /* 0x001c1f2459597589 */ /* 0x000fe800000e0000 */
[----:B------:R-:W4:Y:S04]  /*a6d0*/  SHFL.IDX PT, R62, R62, R41, 0x1c1f ;  /* 0x001c1f293e3e7589 */ /* 0x000f2800000e0000 */
[----:B------:R-:W-:Y:S04]  /*a6e0*/  SHFL.IDX PT, R46, R63, R41, 0x1c1f ;  /* 0x001c1f293f2e7589 */ /* 0x000fe800000e0000 */
[----:B------:R-:W-:Y:S04]  /*a6f0*/  SHFL.IDX PT, R113, R113, R36, 0x1c1f ;  /* 0x001c1f2471717589 */ /* 0x000fe800000e0000 */
[----:B------:R-:W4:Y:S01]  /*a700*/  SHFL.IDX PT, R48, R73, R41, 0x1c1f ;  /* 0x001c1f2949307589 */ /* 0x000f2200000e0000 */
[----:B0-----:R-:W-:Y:S01]  /*a710*/  IMAD R52, R133, R52, UR41 ;  /* 0x0000002985347e24 */ /* 0x001fe2000f8e0234 */
[----:B------:R-:W-:Y:S01]  /*a720*/  LOP3.LUT R4, R35, 0x380, RZ, 0xc0, !PT ;  /* 0x0000038023047812 */ /* 0x000fe200078ec0ff */
[----:B------:R-:W-:Y:S01]  /*a730*/  USHF.R.S32.HI UR10, URZ, 0x1f, UR11 ;  /* 0x0000001f3f0a7899 */ /* 0x000fe2000801140b */
[----:B------:R-:W-:Y:S01]  /*a740*/  MOV R60, R56 ;  /* 0x00000038003c7202 */ /* 0x000fe20000000f00 */
[----:B------:R-:W-:Y:S01]  /*a750*/  SHFL.IDX PT, R93, R93, R36, 0x1c1f ;  /* 0x001c1f245d5d7589 */ /* 0x000fe200000e0000 */
[----:B------:R-:W-:-:S02]  /*a760*/  MOV R54, R54 ;  /* 0x0000003600367202 */ /* 0x000fc40000000f00 */
[----:B------:R-:W-:Y:S01]  /*a770*/  SEL R115, R27, R26, P0 ;  /* 0x0000001a1b737207 */ /* 0x000fe20000000000 */
[----:B------:R-:W0:Y:S01]  /*a780*/  SHFL.IDX PT, R56, R65, R41, 0x1c1f ;  /* 0x001c1f2941387589 */ /* 0x000e2200000e0000 */
[----:B------:R-:W-:Y:S02]  /*a790*/  SEL R74, R26, R27, P0 ;  /* 0x0000001b1a4a7207 */ /* 0x000fe40000000000 */
[----:B------:R-:W-:Y:S01]  /*a7a0*/  MOV R55, R50 ;  /* 0x0000003200377202 */ /* 0x000fe20000000f00 */
[----:B------:R-:W-:Y:S01]  /*a7b0*/  IMAD R50, R52, 0x80, R223 ;  /* 0x0000008034327824 */ /* 0x000fe200078e02df */
[----:B------:R-:W-:Y:S01]  /*a7c0*/  SHF.R.U64 R4, R4, 0x3, RZ ;  /* 0x0000000304047819 */ /* 0x000fe200000012ff */
[----:B------:R-:W-:Y:S01]  /*a7d0*/  UIMAD UR5, UR10, UR8, URZ ;  /* 0x000000080a0572a4 */ /* 0x000fe2000f8e023f */
[----:B------:R-:W-:Y:S01]  /*a7e0*/  SEL R125, R94, R81, P0 ;  /* 0x000000515e7d7207 */ /* 0x000fe20000000000 */
[----:B-1----:R-:W-:Y:S01]  /*a7f0*/  @P3 IMAD.HI.U32 R39, R50, R39, RZ ;  /* 0x0000002732273227 */ /* 0x002fe200078e00ff */
[----:B------:R-:W-:Y:S01]  /*a800*/  USHF.R.S32.HI UR12, URZ, 0x1f, UR40 ;  /* 0x0000001f3f0c7899 */ /* 0x000fe20008011428 */
[----:B------:R-:W-:Y:S01]  /*a810*/  LOP3.LUT R4, R4, R35, RZ, 0x3c, !PT ;  /* 0x0000002304047212 */ /* 0x000fe200078e3cff */
[----:B------:R-:W-:Y:S01]  /*a820*/  SHFL.IDX PT, R91, R91, R36, 0x1c1f ;  /* 0x001c1f245b5b7589 */ /* 0x000fe200000e0000 */
[----:B------:R-:W-:Y:S01]  /*a830*/  UIMAD.WIDE.U32 UR6, UR11, UR8, URZ ;  /* 0x000000080b0672a5 */ /* 0x000fe2000f8e003f */
[----:B------:R-:W-:Y:S01]  /*a840*/  SEL R101, R92, R69, P0 ;  /* 0x000000455c657207 */ /* 0x000fe20000000000 */
[----:B------:R-:W-:Y:S01]  /*a850*/  UIMAD UR5, UR11, UR9, UR5 ;  /* 0x000000090b0572a4 */ /* 0x000fe2000f8e0205 */
[----:B------:R-:W-:Y:S01]  /*a860*/  SHFL.IDX PT, R115, R115, R36, 0x1c1f ;  /* 0x001c1f2473737589 */ /* 0x000fe200000e0000 */
[----:B------:R-:W-:Y:S01]  /*a870*/  SEL R81, R81, R94, P0 ;  /* 0x0000005e51517207 */ /* 0x000fe20000000000 */
[----:B------:R-:W-:Y:S01]  /*a880*/  ULDC.64 UR8, c[0x0][0xb98] ;  /* 0x0002e60000087ab9 */ /* 0x000fe20000000a00 */
[----:B------:R-:W-:Y:S01]  /*a890*/  SEL R131, R118, R31, P0 ;  /* 0x0000001f76837207 */ /* 0x000fe20000000000 */
[----:B------:R-:W1:Y:S01]  /*a8a0*/  SHFL.IDX PT, R64, R64, R41, 0x1c1f ;  /* 0x001c1f2940407589 */ /* 0x000e6200000e0000 */
[----:B------:R-:W-:-:S03]  /*a8b0*/  MOV R35, R58 ;  /* 0x0000003a00237202 */ /* 0x000fc60000000f00 */
[----:B------:R-:W1:Y:S01]  /*a8c0*/  SHFL.IDX PT, R74, R74, R41, 0x1c1f ;  /* 0x001c1f294a4a7589 */ /* 0x000e6200000e0000 */
[----:B------:R-:W-:Y:S01]  /*a8d0*/  SEL R84, R31, R118, P0 ;  /* 0x000000761f547207 */ /* 0x000fe20000000000 */
[----:B------:R-:W-:Y:S02]  /*a8e0*/  IMAD.MOV.U32 R57, RZ, RZ, R50 ;  /* 0x000000ffff397224 */ /* 0x000fe400078e0032 */
[----:B------:R-:W-:Y:S01]  /*a8f0*/  SHFL.IDX PT, R117, R117, R36, 0x1c1f ;  /* 0x001c1f2475757589 */ /* 0x000fe200000e0000 */
[----:B------:R-:W-:Y:S01]  /*a900*/  SEL R69, R69, R92, P0 ;  /* 0x0000005c45457207 */ /* 0x000fe20000000000 */
[----:B------:R-:W-:Y:S02]  /*a910*/  UIMAD UR4, UR12, UR8, URZ ;  /* 0x000000080c0472a4 */ /* 0x000fe4000f8e023f */
[----:B------:R-:W1:Y:S01]  /*a920*/  SHFL.IDX PT, R76, R76, R41, 0x1c1f ;  /* 0x001c1f294c4c7589 */ /* 0x000e6200000e0000 */
[----:B------:R-:W-:-:S03]  /*a930*/  IADD3 R31, P4, R32, 0x1000, RZ ;  /* 0x00001000201f7810 */ /* 0x000fc60007f9e0ff */
[----:B------:R-:W-:Y:S01]  /*a940*/  SHFL.IDX PT, R95, R95, R36, 0x1c1f ;  /* 0x001c1f245f5f7589 */ /* 0x000fe200000e0000 */
[----:B------:R-:W-:-:S03]  /*a950*/  IADD3 R15, P1, R32, 0x6000, RZ ;  /* 0x00006000200f7810 */ /* 0x000fc60007f3e0ff */
[----:B------:R-:W-:Y:S01]  /*a960*/  SHFL.IDX PT, R119, R119, R36, 0x1c1f ;  /* 0x001c1f2477777589 */ /* 0x000fe200000e0000 */
[----:B--2---:R-:W-:-:S03]  /*a970*/  @P3 SHF.R.U32.HI R57, RZ, R42, R39 ;  /* 0x0000002aff393219 */ /* 0x004fc60000011627 */
[----:B------:R-:W2:Y:S04]  /*a980*/  SHFL.IDX PT, R58, R67, R41, 0x1c1f ;  /* 0x001c1f29433a7589 */ /* 0x000ea800000e0000 */
[----:B------:R-:W2:Y:S01]  /*a990*/  SHFL.IDX PT, R94, R77, R41, 0x1c1f ;  /* 0x001c1f294d5e7589 */ /* 0x000ea200000e0000 */
[----:B------:R-:W-:Y:S01]  /*a9a0*/  LOP3.LUT R30, R31, 0x380, RZ, 0xc0, !PT ;  /* 0x000003801f1e7812 */ /* 0x000fe200078ec0ff */
[----:B------:R-:W-:Y:S01]  /*a9b0*/  UIADD3 UR5, UR7, UR5, URZ ;  /* 0x0000000507057290 */ /* 0x000fe2000fffe03f */
[----:B------:R-:W-:Y:S01]  /*a9c0*/  LOP3.LUT R14, R15, 0x380, RZ, 0xc0, !PT ;  /* 0x000003800f0e7812 */ /* 0x000fe200078ec0ff */
[----:B------:R-:W-:Y:S01]  /*a9d0*/  SHFL.IDX PT, R97, R97, R36, 0x1c1f ;  /* 0x001c1f2461617589 */ /* 0x000fe200000e0000 */
[----:B---3--:R-:W-:Y:S01]  /*a9e0*/  SEL R37, R109, R40, P0 ;  /* 0x000000286d257207 */ /* 0x008fe20000000000 */
[----:B------:R-:W-:-:S02]  /*a9f0*/  IMAD.MOV R59, RZ, RZ, -R57 ;  /* 0x000000ffff3b7224 */ /* 0x000fc400078e0a39 */
[----:B------:R-:W-:Y:S01]  /*aa00*/  SHFL.IDX PT, R99, R99, R36, 0x1c1f ;  /* 0x001c1f2463637589 */ /* 0x000fe200000e0000 */
[----:B------:R-:W-:Y:S01]  /*aa10*/  SEL R39, R40, R109, P0 ;  /* 0x0000006d28277207 */ /* 0x000fe20000000000 */
[----:B------:R-:W-:Y:S02]  /*aa20*/  UIMAD UR7, UR40, UR9, UR4 ;  /* 0x00000009280772a4 */ /* 0x000fe4000f8e0204 */
[----:B------:R-:W-:Y:S01]  /*aa30*/  SHFL.IDX PT, R101, R101, R36, 0x1c1f ;  /* 0x001c1f2465657589 */ /* 0x000fe200000e0000 */
[----:B----4-:R-:W-:-:S03]  /*aa40*/  SEL R43, R44, R111, P0 ;  /* 0x0000006f2c2b7207 */ /* 0x010fc60000000000 */
[----:B------:R-:W-:Y:S01]  /*aa50*/  SHFL.IDX PT, R103, R103, R36, 0x1c1f ;  /* 0x001c1f2467677589 */ /* 0x000fe200000e0000 */
[----:B------:R-:W-:-:S03]  /*aa60*/  SEL R40, R87, R62, P0 ;  /* 0x0000003e57287207 */ /* 0x000fc60000000000 */
[----:B------:R-:W-:Y:S01]  /*aa70*/  SHFL.IDX PT, R105, R105, R36, 0x1c1f ;  /* 0x001c1f2469697589 */ /* 0x000fe200000e0000 */
[----:B------:R-:W-:-:S03]  /*aa80*/  SEL R42, R62, R87, P0 ;  /* 0x000000573e2a7207 */ /* 0x000fc60000000000 */
[----:B------:R-:W-:Y:S01]  /*aa90*/  SHFL.IDX PT, R107, R107, R36, 0x1c1f ;  /* 0x001c1f246b6b7589 */ /* 0x000fe200000e0000 */
[----:B------:R-:W-:-:S03]  /*aaa0*/  UMOV UR4, UR6 ;  /* 0x0000000600047c82 */ /* 0x000fc60008000000 */
[----:B------:R-:W-:Y:S04]  /*aab0*/  SHFL.IDX PT, R121, R121, R36, 0x1c1f ;  /* 0x001c1f2479797589 */ /* 0x000fe800000e0000 */
[----:B------:R-:W-:Y:S04]  /*aac0*/  SHFL.IDX PT, R123, R123, R36, 0x1c1f ;  /* 0x001c1f247b7b7589 */ /* 0x000fe800000e0000 */
[----:B------:R-:W-:Y:S04]  /*aad0*/  SHFL.IDX PT, R125, R125, R36, 0x1c1f ;  /* 0x001c1f247d7d7589 */ /* 0x000fe800000e0000 */
[----:B------:R-:W-:Y:S04]  /*aae0*/  SHFL.IDX PT, R127, R127, R36, 0x1c1f ;  /* 0x001c1f247f7f7589 */ /* 0x000fe800000e0000 */
[----:B------:R-:W-:Y:S04]  /*aaf0*/  SHFL.IDX PT, R129, R129, R36, 0x1c1f ;  /* 0x001c1f2481817589 */ /* 0x000fe800000e0000 */
[----:B------:R3:W-:Y:S01]  /*ab00*/  SHFL.IDX PT, R131, R131, R36, 0x1c1f ;  /* 0x001c1f2483837589 */ /* 0x0007e200000e0000 */
[----:B------:R-:W-:-:S03]  /*ab10*/  SEL R45, R113, R48, P0 ;  /* 0x00000030712d7207 */ /* 0x000fc60000000000 */
[----:B------:R-:W4:Y:S01]  /*ab20*/  SHFL.IDX PT, R66, R66, R41, 0x1c1f ;  /* 0x001c1f2942427589 */ /* 0x000f2200000e0000 */
[----:B------:R-:W-:-:S03]  /*ab30*/  SEL R47, R48, R113, P0 ;  /* 0x00000071302f7207 */ /* 0x000fc60000000000 */
[----:B------:R-:W-:Y:S01]  /*ab40*/  SHFL.IDX PT, R68, R68, R41, 0x1c1f ;  /* 0x001c1f2944447589 */ /* 0x000fe200000e0000 */
[----:B---3--:R-:W-:-:S03]  /*ab50*/  SEL R36, R85, R38, P0 ;  /* 0x0000002655247207 */ /* 0x008fc60000000000 */
[----:B------:R-:W-:Y:S01]  /*ab60*/  SHFL.IDX PT, R86, R69, R41, 0x1c1f ;  /* 0x001c1f2945567589 */ /* 0x000fe200000e0000 */
[----:B------:R-:W-:Y:S01]  /*ab70*/  SEL R38, R38, R85, P0 ;  /* 0x0000005526267207 */ /* 0x000fe20000000000 */
[----:B------:R-:W-:Y:S01]  /*ab80*/  BAR.SYNC.DEFER_BLOCKING 0x1, 0x100 ;  /* 0x0044000000007b1d */ /* 0x000fe20000010000 */
[----:B------:R-:W-:Y:S01]  /*ab90*/  SHF.R.U64 R30, R30, 0x3, RZ ;  /* 0x000000031e1e7819 */ /* 0x000fe200000012ff */
[----:B------:R-:W-:Y:S01]  /*aba0*/  UIMAD.WIDE.U32 UR4, UR40, UR8, UR4 ;  /* 0x00000008280472a5 */ /* 0x000fe2000f8e0004 */
[----:B------:R-:W-:-:S03]  /*abb0*/  SHF.R.U64 R14, R14, 0x3, RZ ;  /* 0x000000030e0e7819 */ /* 0x000fc600000012ff */
[----:B------:R-:W-:Y:S04]  /*abc0*/  SHFL.IDX PT, R88, R71, R41, 0x1c1f ;  /* 0x001c1f2947587589 */ /* 0x000fe800000e0000 */
[----:B------:R-:W-:Y:S04]  /*abd0*/  SHFL.IDX PT, R90, R70, R41, 0x1c1f ;  /* 0x001c1f29465a7589 */ /* 0x000fe800000e0000 */
[----:B------:R-:W-:Y:S04]  /*abe0*/  SHFL.IDX PT, R92, R72, R41, 0x1c1f ;  /* 0x001c1f29485c7589 */ /* 0x000fe800000e0000 */
[----:B------:R-:W3:Y:S04]  /*abf0*/  SHFL.IDX PT, R78, R78, R41, 0x1c1f ;  /* 0x001c1f294e4e7589 */ /* 0x000ee800000e0000 */
[----:B------:R-:W3:Y:S04]  /*ac00*/  SHFL.IDX PT, R80, R80, R41, 0x1c1f ;  /* 0x001c1f2950507589 */ /* 0x000ee800000e0000 */
[----:B------:R-:W3:Y:S04]  /*ac10*/  SHFL.IDX PT, R96, R81, R41, 0x1c1f ;  /* 0x001c1f2951607589 */ /* 0x000ee800000e0000 */
[----:B------:R-:W3:Y:S04]  /*ac20*/  SHFL.IDX PT, R82, R82, R41, 0x1c1f ;  /* 0x001c1f2952527589 */ /* 0x000ee800000e0000 */
[----:B------:R-:W3:Y:S04]  /*ac30*/  SHFL.IDX PT, R98, R83, R41, 0x1c1f ;  /* 0x001c1f2953627589 */ /* 0x000ee800000e0000 */
[----:B------:R0:W3:Y:S01]  /*ac40*/  SHFL.IDX PT, R84, R84, R41, 0x1c1f ;  /* 0x001c1f2954547589 */ /* 0x0000e200000e0000 */
[----:B------:R-:W-:Y:S01]  /*ac50*/  IMAD R59, R34, R59, R50 ;  /* 0x0000003b223b7224 */ /* 0x000fe200078e0232 */
[----:B------:R-:W-:Y:S01]  /*ac60*/  LOP3.LUT R30, R30, R31, RZ, 0x3c, !PT ;  /* 0x0000001f1e1e7212 */ /* 0x000fe200078e3cff */
[----:B------:R-:W-:Y:S01]  /*ac70*/  ULDC.64 UR8, c[0x0][0xae8] ;  /* 0x0002ba0000087ab9 */ /* 0x000fe20000000a00 */
[----:B------:R1:W-:Y:S01]  /*ac80*/  STSM.16.M88.4 [R110], R36 ;  /* 0x000000246e007844 */ /* 0x0003e20000000200 */
[----:B0-----:R-:W-:-:S02]  /*ac90*/  SEL R41, R111, R44, P0 ;  /* 0x0000002c6f297207 */ /* 0x001fc40000000000 */
[----:B------:R-:W-:Y:S02]  /*aca0*/  SEL R44, R89, R46, P0 ;  /* 0x0000002e592c7207 */ /* 0x000fe40000000000 */
[----:B------:R-:W-:Y:S01]  /*acb0*/  SEL R46, R46, R89, P0 ;  /* 0x000000592e2e7207 */ /* 0x000fe20000000000 */
[----:B------:R-:W-:Y:S01]  /*acc0*/  STSM.16.M88.4 [R108], R40 ;  /* 0x000000286c007844 */ /* 0x000fe20000000200 */
[----:B------:R-:W-:Y:S01]  /*acd0*/  LOP3.LUT R14, R14, R15, RZ, 0x3c, !PT ;  /* 0x0000000f0e0e7212 */ /* 0x000fe200078e3cff */
[--C-:B------:R-:W-:Y:S02]  /*ace0*/  IMAD.X R31, RZ, RZ, R33.reuse, P4 ;  /* 0x000000ffff1f7224 */ /* 0x100fe400020e0621 */
[----:B------:R0:W-:Y:S01]  /*acf0*/  STSM.16.M88.4 [R106], R44 ;  /* 0x0000002c6a007844 */ /* 0x0001e20000000200 */
[----:B------:R-:W-:Y:S01]  /*ad00*/  IMAD.X R15, RZ, RZ, R33, P1 ;  /* 0x000000ffff0f7224 */ /* 0x000fe200008e0621 */
[----:B-1----:R-:W-:Y:S02]  /*ad10*/  SEL R36, R93, R56, P0 ;  /* 0x000000385d247207 */ /* 0x002fe40000000000 */
[----:B------:R-:W-:-:S02]  /*ad20*/  SEL R38, R56, R93, P0 ;  /* 0x0000005d38267207 */ /* 0x000fc40000000000 */
[C---:B------:R-:W-:Y:S02]  /*ad30*/  IADD3 R27, P6, R32.reuse, 0x3000, RZ ;  /* 0x00003000201b7810 */ /* 0x040fe40007fde0ff */
[C---:B------:R-:W-:Y:S02]  /*ad40*/  IADD3 R21, P5, R32.reuse, 0x4000, RZ ;  /* 0x0000400020157810 */ /* 0x040fe40007fbe0ff */
[----:B------:R-:W-:Y:S02]  /*ad50*/  IADD3 R13, P4, R32, 0x7000, RZ ;  /* 0x00007000200d7810 */ /* 0x000fe40007f9e0ff */
[----:B------:R-:W-:Y:S01]  /*ad60*/  IADD3 R56, P1, R57, UR4, RZ ;  /* 0x0000000439387c10 */ /* 0x000fe2000ff3e0ff */
[----:B0-----:R-:W-:Y:S01]  /*ad70*/  IMAD.U32 R46, RZ, RZ, UR7 ;  /* 0x00000007ff2e7e24 */ /* 0x001fe2000f8e00ff */
[----:B------:R-:W-:Y:S01]  /*ad80*/  SHF.R.S32.HI R45, RZ, 0x1f, R57 ;  /* 0x0000001fff2d7819 */ /* 0x000fe20000011439 */
[----:B------:R-:W-:Y:S01]  /*ad90*/  ULDC.64 UR6, c[0x0][0xb88] ;  /* 0x0002e20000067ab9 */ /* 0x000fe20000000a00 */
[----:B------:R-:W-:-:S02]  /*ada0*/  SHF.R.S32.HI R44, RZ, 0x1f, R59 ;  /* 0x0000001fff2c7819 */ /* 0x000fc4000001143b */
[----:B------:R-:W-:Y:S02]  /*adb0*/  LOP3.LUT R26, R27, 0x380, RZ, 0xc0, !PT ;  /* 0x000003801b1a7812 */ /* 0x000fe400078ec0ff */
[----:B------:R-:W-:Y:S01]  /*adc0*/  LOP3.LUT R20, R21, 0x380, RZ, 0xc0, !PT ;  /* 0x0000038015147812 */ /* 0x000fe200078ec0ff */
[----:B------:R-:W-:Y:S01]  /*add0*/  IMAD R44, R44, UR6, RZ ;  /* 0x000000062c2c7c24 */ /* 0x000fe2000f8e02ff */
[----:B------:R-:W-:Y:S02]  /*ade0*/  LOP3.LUT R12, R13, 0x380, RZ, 0xc0, !PT ;  /* 0x000003800d0c7812 */ /* 0x000fe400078ec0ff */
[----:B------:R-:W-:Y:S02]  /*adf0*/  IADD3.X R57, R45, UR5, R46, P1, !PT ;  /* 0x000000052d397c10 */ /* 0x000fe40008ffe42e */
[----:B------:R-:W-:Y:S02]  /*ae00*/  SEL R48, R91, R64, P0 ;  /* 0x000000405b307207 */ /* 0x000fe40000000000 */
[----:B------:R-:W-:-:S02]  /*ae10*/  SEL R50, R64, R91, P0 ;  /* 0x0000005b40327207 */ /* 0x000fc40000000000 */
[----:B------:R-:W-:Y:S02]  /*ae20*/  SEL R49, R115, R74, P0 ;  /* 0x0000004a73317207 */ /* 0x000fe40000000000 */
[----:B------:R-:W-:Y:S02]  /*ae30*/  SEL R51, R74, R115, P0 ;  /* 0x000000734a337207 */ /* 0x000fe40000000000 */
[----:B------:R-:W-:Y:S02]  /*ae40*/  LOP3.LUT R5, R32, 0x380, RZ, 0xc0, !PT ;  /* 0x0000038020057812 */ /* 0x000fe400078ec0ff */
[----:B------:R-:W-:Y:S02]  /*ae50*/  SEL R37, R117, R76, P0 ;  /* 0x0000004c75257207 */ /* 0x000fe40000000000 */
[----:B------:R-:W-:Y:S01]  /*ae60*/  SEL R39, R76, R117, P0 ;  /* 0x000000754c277207 */ /* 0x000fe20000000000 */
[C---:B------:R-:W-:Y:S01]  /*ae70*/  IMAD R63, R59.reuse, UR7, R44 ;  /* 0x000000073b3f7c24 */ /* 0x040fe2000f8e022c */
[----:B------:R-:W-:Y:S01]  /*ae80*/  SHF.R.U64 R26, R26, 0x3, RZ ;  /* 0x000000031a1a7819 */ /* 0x000fe200000012ff */
[----:B------:R-:W-:Y:S01]  /*ae90*/  IMAD.WIDE.U32 R56, R59, UR6, R56 ;  /* 0x000000063b387c25 */ /* 0x000fe2000f8e0038 */
[----:B------:R-:W-:Y:S01]  /*aea0*/  SHF.R.U64 R20, R20, 0x3, RZ ;  /* 0x0000000314147819 */ /* 0x000fe200000012ff */
[----:B------:R-:W-:Y:S01]  /*aeb0*/  ULDC UR6, c[0x0][0xa88] ;  /* 0x0002a20000067ab9 */ /* 0x000fe20000000800 */
[----:B------:R-:W-:-:S02]  /*aec0*/  SHF.R.U64 R12, R12, 0x3, RZ ;  /* 0x000000030c0c7819 */ /* 0x000fc400000012ff */
[----:B--2---:R-:W-:Y:S02]  /*aed0*/  SEL R40, R95, R58, P0 ;  /* 0x0000003a5f287207 */ /* 0x004fe40000000000 */
[----:B------:R-:W-:Y:S01]  /*aee0*/  SEL R42, R58, R95, P0 ;  /* 0x0000005f3a2a7207 */ /* 0x000fe20000000000 */
[----:B------:R-:W-:Y:S01]  /*aef0*/  IMAD R58, R52, 0x80, R222 ;  /* 0x00000080343a7824 */ /* 0x000fe200078e02de */
[----:B------:R-:W-:Y:S02]  /*af00*/  SEL R41, R119, R94, P0 ;  /* 0x0000005e77297207 */ /* 0x000fe40000000000 */
[----:B------:R-:W-:Y:S01]  /*af10*/  SEL R43, R94, R119, P0 ;  /* 0x000000775e2b7207 */ /* 0x000fe20000000000 */
[----:B------:R-:W-:Y:S01]  /*af20*/  STSM.16.M88.4 [R104], R48 ;  /* 0x0000003068007844 */ /* 0x000fe20000000200 */
[----:B------:R-:W-:Y:S01]  /*af30*/  SHF.R.U64 R5, R5, 0x3, RZ ;  /* 0x0000000305057819 */ /* 0x000fe200000012ff */
[----:B------:R-:W-:Y:S01]  /*af40*/  ULDC.64 UR4, c[0x0][0xb50] ;  /* 0x0002d40000047ab9 */ /* 0x000fe20000000a00 */
[----:B------:R-:W-:Y:S01]  /*af50*/  LOP3.LUT R26, R26, R27, RZ, 0x3c, !PT ;  /* 0x0000001b1a1a7212 */ /* 0x000fe200078e3cff */
[----:B------:R0:W-:Y:S01]  /*af60*/  STSM.16.M88.4 [R102], R36 ;  /* 0x0000002466007844 */ /* 0x0001e20000000200 */
[----:B------:R-:W-:Y:S01]  /*af70*/  LOP3.LUT R20, R20, R21, RZ, 0x3c, !PT ;  /* 0x0000001514147212 */ /* 0x000fe200078e3cff */
[----:B------:R-:W-:Y:S01]  /*af80*/  IMAD R93, R34, UR6, RZ ;  /* 0x00000006225d7c24 */ /* 0x000fe2000f8e02ff */
[----:B------:R-:W-:Y:S01]  /*af90*/  LOP3.LUT R12, R12, R13, RZ, 0x3c, !PT ;  /* 0x0000000d0c0c7212 */ /* 0x000fe200078e3cff */
[--C-:B------:R-:W-:Y:S01]  /*afa0*/  IMAD.X R27, RZ, RZ, R33.reuse, P6 ;  /* 0x000000ffff1b7224 */ /* 0x100fe200030e0621 */
[----:B------:R1:W-:Y:S01]  /*afb0*/  STSM.16.M88.4 [R100], R40 ;  /* 0x0000002864007844 */ /* 0x0003e20000000200 */
[--C-:B------:R-:W-:Y:S01]  /*afc0*/  IMAD.X R21, RZ, RZ, R33.reuse, P5 ;  /* 0x000000ffff157224 */ /* 0x100fe200028e0621 */
[----:B------:R-:W-:Y:S01]  /*afd0*/  LOP3.LUT P1, RZ, R220, 0x3, RZ, 0xc0, !PT ;  /* 0x00000003dcff7812 */ /* 0x000fe2000782c0ff */
[----:B------:R-:W-:Y:S01]  /*afe0*/  IMAD.X R13, RZ, RZ, R33, P4 ;  /* 0x000000ffff0d7224 */ /* 0x000fe200020e0621 */
[----:B------:R-:W-:-:S02]  /*aff0*/  IADD3 R9, P6, R32, 0x9000, RZ ;  /* 0x0000900020097810 */ /* 0x000fc40007fde0ff */
[----:B------:R-:W-:Y:S02]  /*b000*/  IADD3 R11, P5, R32, 0xa000, RZ ;  /* 0x0000a000200b7810 */ /* 0x000fe40007fbe0ff */
[----:B----4-:R-:W-:Y:S02]  /*b010*/  SEL R44, R97, R66, P0 ;  /* 0x00000042612c7207 */ /* 0x010fe40000000000 */
[----:B------:R-:W-:Y:S01]  /*b020*/  SEL R46, R66, R97, P0 ;  /* 0x00000061422e7207 */ /* 0x000fe20000000000 */
[----:B0-----:R-:W-:Y:S01]  /*b030*/  VIADD R36, R58, 0x8 ;  /* 0x000000083a247836 */ /* 0x001fe20000000000 */
[----:B---3--:R-:W-:Y:S01]  /*b040*/  SEL R45, R121, R78, P0 ;  /* 0x0000004e792d7207 */ /* 0x008fe20000000000 */
[----:B------:R-:W-:Y:S01]  /*b050*/  IMAD.IADD R37, R57, 0x1, R63 ;  /* 0x0000000139257824 */ /* 0x000fe200078e023f */
[----:B------:R-:W-:Y:S02]  /*b060*/  SEL R47, R78, R121, P0 ;  /* 0x000000794e2f7207 */ /* 0x000fe40000000000 */
[----:B-1----:R-:W-:-:S02]  /*b070*/  LEA R40, P4, R56, UR4, 0x2 ;  /* 0x0000000438287c11 */ /* 0x002fc4000f8810ff */
[----:B------:R-:W-:Y:S01]  /*b080*/  LOP3.LUT R32, R5, R32, RZ, 0x3c, !PT ;  /* 0x0000002005207212 */ /* 0x000fe200078e3cff */
[----:B------:R-:W-:Y:S01]  /*b090*/  IMAD.X R5, RZ, RZ, R33, P2 ;  /* 0x000000ffff057224 */ /* 0x000fe200010e0621 */
[-C--:B------:R-:W-:Y:S01]  /*b0a0*/  ISETP.GE.OR P2, PT, R58, R93.reuse, P1 ;  /* 0x0000005d3a00720c */ /* 0x080fe20000f46670 */
[----:B------:R0:W-:Y:S01]  /*b0b0*/  STSM.16.M88.4 [R61], R44 ;  /* 0x0000002c3d007844 */ /* 0x0001e20000000200 */
[----:B------:R-:W-:Y:S02]  /*b0c0*/  ISETP.GE.OR P1, PT, R36, R93, P1 ;  /* 0x0000005d2400720c */ /* 0x000fe40000f26670 */
[----:B------:R-:W-:Y:S02]  /*b0d0*/  LEA.HI.X R56, R56, UR5, R37, 0x2, P4 ;  /* 0x0000000538387c11 */ /* 0x000fe4000a0f1425 */
[----:B------:R-:W-:Y:S02]  /*b0e0*/  SEL R36, R99, R68, P0 ;  /* 0x0000004463247207 */ /* 0x000fe40000000000 */
[----:B------:R-:W-:-:S02]  /*b0f0*/  SEL R38, R68, R99, P0 ;  /* 0x0000006344267207 */ /* 0x000fc40000000000 */
[----:B------:R-:W-:Y:S02]  /*b100*/  SEL R37, R123, R80, P0 ;  /* 0x000000507b257207 */ /* 0x000fe40000000000 */
[----:B------:R-:W-:Y:S02]  /*b110*/  SEL R39, R80, R123, P0 ;  /* 0x0000007b50277207 */ /* 0x000fe40000000000 */
[----:B------:R-:W-:Y:S02]  /*b120*/  SEL R68, R103, R88, P0 ;  /* 0x0000005867447207 */ /* 0x000fe40000000000 */
[----:B------:R-:W-:Y:S02]  /*b130*/  SEL R70, R88, R103, P0 ;  /* 0x0000006758467207 */ /* 0x000fe40000000000 */
[----:B0-----:R-:W-:Y:S02]  /*b140*/  SEL R44, R101, R86, P0 ;  /* 0x00000056652c7207 */ /* 0x001fe40000000000 */
[----:B------:R-:W-:-:S02]  /*b150*/  SEL R46, R86, R101, P0 ;  /* 0x00000065562e7207 */ /* 0x000fc40000000000 */
[----:B------:R-:W-:Y:S02]  /*b160*/  SEL R45, R125, R96, P0 ;  /* 0x000000607d2d7207 */ /* 0x000fe40000000000 */
[----:B------:R-:W-:Y:S01]  /*b170*/  SEL R47, R96, R125, P0 ;  /* 0x0000007d602f7207 */ /* 0x000fe20000000000 */
[----:B------:R-:W-:Y:S01]  /*b180*/  SHFL.IDX PT, R62, R40, RZ, 0x1c1f ;  /* 0x001c1fff283e7589 */ /* 0x000fe200000e0000 */
[----:B------:R-:W-:Y:S02]  /*b190*/  SEL R69, R127, R82, P0 ;  /* 0x000000527f457207 */ /* 0x000fe40000000000 */
[----:B------:R-:W-:Y:S01]  /*b1a0*/  SEL R71, R82, R127, P0 ;  /* 0x0000007f52477207 */ /* 0x000fe20000000000 */
[----:B------:R0:W-:Y:S01]  /*b1b0*/  SHFL.IDX PT, R72, R40, 0x1, 0x1c1f ;  /* 0x003c1f0028487f89 */ /* 0x0001e200000e0000 */
[----:B------:R-:W-:Y:S02]  /*b1c0*/  SEL R88, R105, R90, P0 ;  /* 0x0000005a69587207 */ /* 0x000fe40000000000 */
[----:B------:R-:W-:-:S02]  /*b1d0*/  SEL R90, R90, R105, P0 ;  /* 0x000000695a5a7207 */ /* 0x000fc40000000000 */
[----:B------:R-:W-:Y:S02]  /*b1e0*/  SEL R89, R129, R98, P0 ;  /* 0x0000006281597207 */ /* 0x000fe40000000000 */
        /* <DEDUP_REMOVED lines=15> */
[----:B------:R2:W5:Y:S04]  /*b2e0*/  LD.E.128 R56, desc[UR48][R30.64] ;  /* 0x000000301e387980 */ /* 0x000568000c101d00 */
[----:B------:R3:W5:Y:S01]  /*b2f0*/  LD.E.128 R48, desc[UR48][R28.64] ;  /* 0x000000301c307980 */ /* 0x000762000c101d00 */
[----:B------:R-:W-:Y:S01]  /*b300*/  UIMAD UR6, UR10, UR8, URZ ;  /* 0x000000080a0672a4 */ /* 0x000fe2000f8e023f */
[----:B0-----:R-:W-:Y:S01]  /*b310*/  IMAD R3, R22, 0x20, R23 ;  /* 0x0000002016037824 */ /* 0x001fe200078e0217 */
[----:B------:R-:W-:Y:S01]  /*b320*/  UIMAD.WIDE.U32 UR4, UR11, UR8, URZ ;  /* 0x000000080b0472a5 */ /* 0x000fe2000f8e003f */
[----:B------:R0:W5:Y:S01]  /*b330*/  LD.E.128 R84, desc[UR48][R6.64] ;  /* 0x0000003006547980 */ /* 0x000162000c101d00 */
[----:B--2---:R-:W1:Y:S01]  /*b340*/  @P3 LDC R31, c[0x0][0xbec] ;  /* 0x0002fb00ff1f3b82 */ /* 0x004e620000000800 */
[----:B------:R-:W-:-:S02]  /*b350*/  LOP3.LUT R8, R9, 0x380, RZ, 0xc0, !PT ;  /* 0x0000038009087812 */ /* 0x000fc400078ec0ff */
[----:B------:R2:W5:Y:S01]  /*b360*/  LD.E.128 R60, desc[UR48][R4.64] ;  /* 0x00000030043c7980 */ /* 0x000562000c101d00 */
[----:B------:R-:W-:-:S03]  /*b370*/  LOP3.LUT R10, R11, 0x380, RZ, 0xc0, !PT ;  /* 0x000003800b0a7812 */ /* 0x000fc600078ec0ff */
[----:B------:R-:W5:Y:S01]  /*b380*/  LD.E.128 R64, desc[UR48][R32.64] ;  /* 0x0000003020407980 */ /* 0x000f62000c101d00 */
[----:B---3--:R-:W3:Y:S01]  /*b390*/  @P3 LDC R29, c[0x0][0xbf0] ;  /* 0x0002fc00ff1d3b82 */ /* 0x008ee20000000800 */
[----:B------:R-:W-:Y:S01]  /*b3a0*/  UIMAD UR6, UR11, UR9, UR6 ;  /* 0x000000090b0672a4 */ /* 0x000fe2000f8e0206 */
[----:B0-----:R-:W-:Y:S01]  /*b3b0*/  IMAD R6, R52, 0x80, R3 ;  /* 0x0000008034067824 */ /* 0x001fe200078e0203 */
[----:B------:R-:W5:Y:S01]  /*b3c0*/  LD.E.128 R36, desc[UR48][R26.64] ;  /* 0x000000301a247980 */ /* 0x000f62000c101d00 */
[----:B------:R-:W-:Y:S01]  /*b3d0*/  ULDC.64 UR8, c[0x0][0xaf0] ;  /* 0x0002bc0000087ab9 */ /* 0x000fe20000000a00 */
[----:B------:R-:W-:Y:S02]  /*b3e0*/  UIADD3 UR5, UR5, UR6, URZ ;  /* 0x0000000605057290 */ /* 0x000fe4000fffe03f */
[----:B------:R-:W-:Y:S01]  /*b3f0*/  UIMAD UR7, UR12, UR8, URZ ;  /* 0x000000080c0772a4 */ /* 0x000fe2000f8e023f */
[----:B------:R-:W-:Y:S01]  /*b400*/  SHF.R.U64 R8, R8, 0x3, RZ ;  /* 0x0000000308087819 */ /* 0x000fe200000012ff */
[----:B------:R-:W-:Y:S01]  /*b410*/  IMAD.MOV.U32 R3, RZ, RZ, R6 ;  /* 0x000000ffff037224 */ /* 0x000fe200078e0006 */
[----:B------:R-:W-:Y:S01]  /*b420*/  UIMAD.WIDE.U32 UR4, UR40, UR8, UR4 ;  /* 0x00000008280472a5 */ /* 0x000fe2000f8e0004 */
[----:B------:R-:W5:Y:S01]  /*b430*/  LD.E.128 R76, desc[UR48][R20.64] ;  /* 0x00000030144c7980 */ /* 0x000f62000c101d00 */
[----:B------:R-:W-:-:S03]  /*b440*/  UIMAD UR6, UR40, UR9, UR7 ;  /* 0x00000009280672a4 */ /* 0x000fc6000f8e0207 */
[----:B------:R-:W5:Y:S01]  /*b450*/  LD.E.128 R68, desc[UR48][R24.64] ;  /* 0x0000003018447980 */ /* 0x000f62000c101d00 */
[----:B-1----:R-:W-:Y:S01]  /*b460*/  @P3 IMAD.HI.U32 R0, R6, R31, RZ ;  /* 0x0000001f06003227 */ /* 0x002fe200078e00ff */
[----:B------:R-:W-:Y:S01]  /*b470*/  LOP3.LUT R8, R8, R9, RZ, 0x3c, !PT ;  /* 0x0000000908087212 */ /* 0x000fe200078e3cff */
[----:B------:R-:W-:Y:S01]  /*b480*/  UIADD3 UR6, UR5, UR6, URZ ;  /* 0x0000000605067290 */ /* 0x000fe2000fffe03f */
[----:B------:R-:W5:Y:S01]  /*b490*/  LD.E.128 R44, desc[UR48][R14.64] ;  /* 0x000000300e2c7980 */ /* 0x000f62000c101d00 */
[----:B------:R-:W-:Y:S01]  /*b4a0*/  IMAD.X R9, RZ, RZ, R33, P6 ;  /* 0x000000ffff097224 */ /* 0x000fe200030e0621 */
[----:B------:R-:W-:Y:S01]  /*b4b0*/  SHF.R.U64 R10, R10, 0x3, RZ ;  /* 0x000000030a0a7819 */ /* 0x000fe200000012ff */
[----:B------:R-:W-:Y:S01]  /*b4c0*/  ULDC.64 UR8, c[0x0][0xae0] ;  /* 0x0002b80000087ab9 */ /* 0x000fe20000000a00 */
[----:B------:R-:W5:Y:S01]  /*b4d0*/  LD.E.128 R40, desc[UR48][R12.64] ;  /* 0x000000300c287980 */ /* 0x000f62000c101d00 */
[----:B---3--:R-:W-:Y:S01]  /*b4e0*/  @P3 SHF.R.U32.HI R3, RZ, R29, R0 ;  /* 0x0000001dff033219 */ /* 0x008fe20000011600 */
[----:B--2---:R-:W-:-:S02]  /*b4f0*/  IMAD.U32 R5, RZ, RZ, UR5 ;  /* 0x00000005ff057e24 */ /* 0x004fc4000f8e00ff */
[----:B------:R0:W5:Y:S01]  /*b500*/  LD.E.128 R80, desc[UR48][R8.64] ;  /* 0x0000003008507980 */ /* 0x000162000c101d00 */
[----:B------:R-:W-:Y:S01]  /*b510*/  SHF.R.S32.HI R0, RZ, 0x1f, R3 ;  /* 0x0000001fff007819 */ /* 0x000fe20000011403 */
[----:B------:R-:W-:Y:S01]  /*b520*/  IMAD.U32 R4, RZ, RZ, UR4 ;  /* 0x00000004ff047e24 */ /* 0x000fe2000f8e00ff */
[----:B------:R-:W-:Y:S01]  /*b530*/  LOP3.LUT R10, R10, R11, RZ, 0x3c, !PT ;  /* 0x0000000b0a0a7212 */ /* 0x000fe200078e3cff */
[----:B------:R-:W-:Y:S01]  /*b540*/  IMAD.U32 R5, RZ, RZ, UR6 ;  /* 0x00000006ff057e24 */ /* 0x000fe2000f8e00ff */
[----:B------:R-:W-:Y:S01]  /*b550*/  ULDC.64 UR6, c[0x0][0xad8] ;  /* 0x0002b60000067ab9 */ /* 0x000fe20000000a00 */
[----:B------:R-:W-:Y:S02]  /*b560*/  IMAD R0, R0, UR8, RZ ;  /* 0x0000000800007c24 */ /* 0x000fe4000f8e02ff */
[----:B------:R-:W-:Y:S02]  /*b570*/  IMAD.X R11, RZ, RZ, R33, P5 ;  /* 0x000000ffff0b7224 */ /* 0x000fe400028e0621 */
[----:B0-----:R-:W-:-:S02]  /*b580*/  IMAD.MOV R9, RZ, RZ, -R3 ;  /* 0x000000ffff097224 */ /* 0x001fc400078e0a03 */
[C---:B------:R-:W-:Y:S01]  /*b590*/  IMAD R7, R3.reuse, UR9, R0 ;  /* 0x0000000903077c24 */ /* 0x040fe2000f8e0200 */
[----:B------:R0:W5:Y:S01]  /*b5a0*/  LD.E.128 R72, desc[UR48][R10.64] ;  /* 0x000000300a487980 */ /* 0x000162000c101d00 */
[----:B------:R-:W-:Y:S01]  /*b5b0*/  IMAD.WIDE.U32 R4, R3, UR8, R4 ;  /* 0x0000000803047c25 */ /* 0x000fe2000f8e0004 */
[----:B------:R-:W-:Y:S01]  /*b5c0*/  UIADD3 UR39, UR39, 0x33420, URZ ;  /* 0x0003342027277890 */ /* 0x000fe2000fffe03f */
[----:B------:R-:W-:Y:S01]  /*b5d0*/  @!PT LDS RZ, [RZ] ;  /* 0x00000000fffff984 */ /* 0x000fe20000000800 */
[----:B------:R-:W-:Y:S01]  /*b5e0*/  @!PT LDS RZ, [RZ] ;  /* 0x00000000fffff984 */ /* 0x000fe20000000800 */
[----:B------:R-:W-:Y:S01]  /*b5f0*/  @!PT LDS RZ, [RZ] ;  /* 0x00000000fffff984 */ /* 0x000fe20000000800 */
[----:B------:R-:W-:Y:S01]  /*b600*/  @!PT LDS RZ, [RZ] ;  /* 0x00000000fffff984 */ /* 0x000fe20000000800 */
[----:B------:R1:W-:Y:S06]  /*b610*/  MEMBAR.ALL.CTA ;  /* 0x0000000000007992 */ /* 0x0003ec0000008000 */
[----:B-1----:R-:W1:Y:S01]  /*b620*/  FENCE.VIEW.ASYNC.S ;  /* 0x00000000000073c6 */ /* 0x002e620000000000 */
[----:B------:R-:W-:-:S02]  /*b630*/  IMAD R3, R34, R9, R6 ;  /* 0x0000000922037224 */ /* 0x000fc400078e0206 */
[----:B------:R-:W-:Y:S01]  /*b640*/  IMAD R52, R52, 0x80, R23 ;  /* 0x0000008034347824 */ /* 0x000fe200078e0217 */
[----:B------:R-:W-:Y:S01]  /*b650*/  ULDC UR4, c[0x0][0xc] ;  /* 0x0000030000047ab9 */ /* 0x000fe20000000800 */
[----:B------:R-:W-:Y:S01]  /*b660*/  UIADD3 UR51, UR51, 0x1, URZ ;  /* 0x0000000133337890 */ /* 0x000fe2000fffe03f */
[----:B------:R-:W-:Y:S01]  /*b670*/  SHF.R.S32.HI R0, RZ, 0x1f, R3 ;  /* 0x0000001fff007819 */ /* 0x000fe20000011403 */
[----:B------:R-:W-:Y:S01]  /*b680*/  IMAD.IADD R5, R5, 0x1, R7 ;  /* 0x0000000105057824 */ /* 0x000fe200078e0207 */
[----:B------:R-:W-:Y:S01]  /*b690*/  UMOV UR5, 0x1 ;  /* 0x0000000100057882 */ /* 0x000fe20000000000 */
[----:B------:R-:W-:Y:S02]  /*b6a0*/  ULDC.64 UR8, c[0x0][0xa80] ;  /* 0x0002a00000087ab9 */ /* 0x000fe40000000a00 */
[----:B------:R-:W-:Y:S02]  /*b6b0*/  IMAD R0, R0, UR6, RZ ;  /* 0x0000000600007c24 */ /* 0x000fe4000f8e02ff */
[----:B------:R-:W-:Y:S01]  /*b6c0*/  IMAD.WIDE.U32 R4, R3, UR6, R4 ;  /* 0x0000000603047c25 */ /* 0x000fe2000f8e0004 */
[----:B------:R-:W-:-:S03]  /*b6d0*/  ISETP.GE.AND P2, PT, R52, R93, PT ;  /* 0x0000005d3400720c */ /* 0x000fc60003f46270 */
[----:B------:R-:W-:Y:S01]  /*b6e0*/  IMAD R7, R3, UR7, R0 ;  /* 0x0000000703077c24 */ /* 0x000fe2000f8e0200 */
[----:B------:R-:W-:Y:S01]  /*b6f0*/  UIADD3 UR41, UR4, UR41, URZ ;  /* 0x0000002904297290 */ /* 0x000fe2000fffe03f */
[----:B------:R-:W-:Y:S01]  /*b700*/  LEA R12, P1, R4, UR8, 0x1 ;  /* 0x00000008040c7c11 */ /* 0x000fe2000f8208ff */
[----:B------:R-:W-:Y:S01]  /*b710*/  UPRMT UR4, URZ, 0x654, UR39 ;  /* 0x000006543f047896 */ /* 0x000fe20008000027 */
[----:B------:R-:W-:Y:S01]  /*b720*/  IMAD.IADD R3, R5, 0x1, R7 ;  /* 0x0000000105037824 */ /* 0x000fe200078e0207 */
[----:B------:R-:W-:Y:S01]  /*b730*/  UPRMT UR39, UR5, 0x654, UR39 ;  /* 0x0000065405277896 */ /* 0x000fe20008000027 */
[----:B------:R-:W-:Y:S01]  /*b740*/  VIADD R0, R52, 0x20 ;  /* 0x0000002034007836 */ /* 0x000fe20000000000 */
[----:B------:R-:W-:Y:S02]  /*b750*/  UISETP.NE.AND UP0, UPT, UR51, 0x2, UPT ;  /* 0x000000023300788c */ /* 0x000fe4000bf05270 */
[----:B------:R-:W-:Y:S02]  /*b760*/  LEA.HI.X R3, R4, UR9, R3, 0x1, P1 ;  /* 0x0000000904037c11 */ /* 0x000fe400088f0c03 */
[----:B------:R-:W-:Y:S01]  /*b770*/  USEL UR5, URZ, 0x1, UP0 ;  /* 0x000000013f057887 */ /* 0x000fe20008000000 */
[-C--:B------:R-:W-:Y:S01]  /*b780*/  ISETP.GE.AND P0, PT, R0, R93.reuse, PT ;  /* 0x0000005d0000720c */ /* 0x080fe20003f06270 */
[----:B------:R-:W-:Y:S01]  /*b790*/  VIADD R0, R52, 0x40 ;  /* 0x0000004034007836 */ /* 0x000fe20000000000 */
[----:B-1----:R-:W-:Y:S01]  /*b7a0*/  SYNCS.ARRIVE.TRANS64.RED.A1T0 RZ, [UR4], RZ ;  /* 0x000000ffffff79a7 */ /* 0x002fe20008100404 */
[----:B------:R-:W-:Y:S01]  /*b7b0*/  USEL UR51, UR51, URZ, UP0 ;  /* 0x0000003f33337287 */ /* 0x000fe20008000000 */
[----:B------:R0:W1:Y:S01]  /*b7c0*/  SHFL.IDX PT, R6, R12, RZ, 0x181f ;  /* 0x00181fff0c067589 */ /* 0x00006200000e0000 */
[----:B------:R-:W-:Y:S01]  /*b7d0*/  ULOP3.LUT UR43, UR43, UR5, URZ, 0x3c, !UPT ;  /* 0x000000052b2b7292 */ /* 0x000fe2000f8e3c3f */
[----:B------:R-:W-:Y:S02]  /*b7e0*/  BSSY B0, `(.L_x_3066) ;  /* 0x0000011000007945 */ /* 0x000fe40003800000 */
[----:B------:R0:W2:Y:S01]  /*b7f0*/  SHFL.IDX PT, R7, R3, RZ, 0x181f ;  /* 0x00181fff03077589 */ /* 0x0000a200000e0000 */
[----:B------:R-:W-:Y:S01]  /*b800*/  SYNCS.ARRIVE.TRANS64.RED.A1T0 RZ, [UR39], RZ ;  /* 0x000000ffffff79a7 */ /* 0x000fe20008100427 */
[----:B------:R-:W-:Y:S01]  /*b810*/  ISETP.GE.AND P1, PT, R0, R93, PT ;  /* 0x0000005d0000720c */ /* 0x000fe20003f26270 */
[----:B------:R-:W-:-:S12]  /*b820*/  @P2 BRA `(.L_x_3067) ;  /* 0x0000000000302947 */ /* 0x000fd80003800000 */
[----:B------:R-:W-:Y:S02]  /*b830*/  ULDC UR4, c[0x0][0xac8] ;  /* 0x0002b20000047ab9 */ /* 0x000fe40000000800 */
[----:B------:R-:W-:Y:S02]  /*b840*/  ISETP.GE.AND P3, PT, R19, UR4, PT ;  /* 0x0000000413007c0c */ /* 0x000fe4000bf66270 */
[----:B------:R-:W-:Y:S02]  /*b850*/  ISETP.GE.AND P4, PT, R18, UR4, PT ;  /* 0x0000000412007c0c */ /* 0x000fe4000bf86270 */
[----:B------:R-:W-:-:S09]  /*b860*/  ISETP.GE.AND P2, PT, R17, UR4, PT ;  /* 0x0000000411007c0c */ /* 0x000fd2000bf46270 */
[-C--:B-1----:R-:W-:Y:S02]  /*b870*/  @!P3 LEA R8, P5, R19, R6.reuse, 0x1 ;  /* 0x000000061308b211 */ /* 0x082fe400078a08ff */
[C---:B0-----:R-:W-:Y:S02]  /*b880*/  @!P4 LEA R10, P6, R18.reuse, R6, 0x1 ;  /* 0x00000006120ac211 */ /* 0x041fe400078c08ff */
[----:B--2---:R-:W-:Y:S01]  /*b890*/  @!P2 IMAD.WIDE R4, R17, 0x2, R6 ;  /* 0x000000021104a825 */ /* 0x004fe200078e0206 */
[-C--:B------:R-:W-:Y:S02]  /*b8a0*/  @!P3 LEA.HI.X R9, R19, R7.reuse, R227, 0x1, P5 ;  /* 0x000000071309b211 */ /* 0x080fe400028f0ce3 */
[----:B------:R-:W-:Y:S02]  /*b8b0*/  @!P4 LEA.HI.X R11, R18, R7, R226, 0x1, P6 ;  /* 0x00000007120bc211 */ /* 0x000fe400030f0ce2 */
[----:B-----5:R3:W-:Y:S04]  /*b8c0*/  @!P2 ST.E.128 desc[UR48][R4.64], R64 ;  /* 0x000000400400a985 */ /* 0x0207e8000c101d30 */
[----:B------:R3:W-:Y:S04]  /*b8d0*/  @!P3 ST.E.128 desc[UR48][R8.64], R76 ;  /* 0x0000004c0800b985 */ /* 0x0007e8000c101d30 */
[----:B------:R3:W-:Y:S02]  /*b8e0*/  @!P4 ST.E.128 desc[UR48][R10.64], R84 ;  /* 0x000000540a00c985 */ /* 0x0007e4000c101d30 */
.L_x_3067:
[----:B------:R-:W-:Y:S05]  /*b8f0*/  BSYNC B0 ;  /* 0x0000000000007941 */ /* 0x000fea0003800000 */
.L_x_3066:
[----:B--2---:R2:W4:Y:S01]  /*b900*/  SHFL.IDX PT, R7, R3, 0x1, 0x181f ;  /* 0x00381f0003077f89 */ /* 0x00452200000e0000 */
[----:B------:R-:W-:Y:S03]  /*b910*/  BSSY B0, `(.L_x_3068) ;  /* 0x000000f000007945 */ /* 0x000fe60003800000 */
[----:B-1----:R2:W1:Y:S01]  /*b920*/  SHFL.IDX PT, R6, R12, 0x1, 0x181f ;  /* 0x00381f000c067f89 */ /* 0x00246200000e0000 */
[----:B------:R-:W-:Y:S05]  /*b930*/  @P0 BRA `(.L_x_3069) ;  /* 0x0000000000300947 */ /* 0x000fea0003800000 */
[----:B------:R-:W-:Y:S02]  /*b940*/  ULDC UR4, c[0x0][0xac8] ;  /* 0x0002b20000047ab9 */ /* 0x000fe40000000800 */
[----:B------:R-:W-:Y:S02]  /*b950*/  ISETP.GE.AND P4, PT, R19, UR4, PT ;  /* 0x0000000413007c0c */ /* 0x000fe4000bf86270 */
[----:B------:R-:W-:Y:S02]  /*b960*/  ISETP.GE.AND P5, PT, R18, UR4, PT ;  /* 0x0000000412007c0c */ /* 0x000fe4000bfa6270 */
[----:B------:R-:W-:-:S09]  /*b970*/  ISETP.GE.AND P3, PT, R17, UR4, PT ;  /* 0x0000000411007c0c */ /* 0x000fd2000bf66270 */
[-C--:B-1-3--:R-:W-:Y:S02]  /*b980*/  @!P4 LEA R8, P0, R19, R6.reuse, 0x1 ;  /* 0x000000061308c211 */ /* 0x08afe400078008ff */
[C---:B0-----:R-:W-:Y:S02]  /*b990*/  @!P5 LEA R10, P2, R18.reuse, R6, 0x1 ;  /* 0x00000006120ad211 */ /* 0x041fe400078408ff */
[----:B----4-:R-:W-:Y:S01]  /*b9a0*/  @!P3 IMAD.WIDE R4, R17, 0x2, R6 ;  /* 0x000000021104b825 */ /* 0x010fe200078e0206 */
[-C--:B------:R-:W-:Y:S02]  /*b9b0*/  @!P4 LEA.HI.X R9, R19, R7.reuse, R227, 0x1, P0 ;  /* 0x000000071309c211 */ /* 0x080fe400000f0ce3 */
[----:B------:R-:W-:Y:S02]  /*b9c0*/  @!P5 LEA.HI.X R11, R18, R7, R226, 0x1, P2 ;  /* 0x00000007120bd211 */ /* 0x000fe400010f0ce2 */
[----:B-----5:R0:W-:Y:S04]  /*b9d0*/  @!P3 ST.E.128 desc[UR48][R4.64], R56 ;  /* 0x000000380400b985 */ /* 0x0201e8000c101d30 */
[----:B------:R0:W-:Y:S04]  /*b9e0*/  @!P4 ST.E.128 desc[UR48][R8.64], R68 ;  /* 0x000000440800c985 */ /* 0x0001e8000c101d30 */
[----:B------:R0:W-:Y:S02]  /*b9f0*/  @!P5 ST.E.128 desc[UR48][R10.64], R80 ;  /* 0x000000500a00d985 */ /* 0x0001e4000c101d30 */
.L_x_3069:
[----:B------:R-:W-:Y:S05]  /*ba00*/  BSYNC B0 ;  /* 0x0000000000007941 */ /* 0x000fea0003800000 */
.L_x_3068:
[----:B----4-:R4:W0:Y:S01]  /*ba10*/  SHFL.IDX PT, R7, R3, 0x2, 0x181f ;  /* 0x00581f0003077f89 */ /* 0x01082200000e0000 */
[----:B------:R-:W-:Y:S03]  /*ba20*/  BSSY B0, `(.L_x_3070) ;  /* 0x000000f000007945 */ /* 0x000fe60003800000 */
[----:B-1----:R4:W1:Y:S01]  /*ba30*/  SHFL.IDX PT, R6, R12, 0x2, 0x181f ;  /* 0x00581f000c067f89 */ /* 0x00286200000e0000 */
[----:B------:R-:W-:Y:S05]  /*ba40*/  @P1 BRA `(.L_x_3071) ;  /* 0x0000000000301947 */ /* 0x000fea0003800000 */
[----:B------:R-:W-:Y:S02]  /*ba50*/  ULDC UR4, c[0x0][0xac8] ;  /* 0x0002b20000047ab9 */ /* 0x000fe40000000800 */
[----:B------:R-:W-:Y:S02]  /*ba60*/  ISETP.GE.AND P3, PT, R19, UR4, PT ;  /* 0x0000000413007c0c */ /* 0x000fe4000bf66270 */
[----:B------:R-:W-:Y:S02]  /*ba70*/  ISETP.GE.AND P4, PT, R18, UR4, PT ;  /* 0x0000000412007c0c */ /* 0x000fe4000bf86270 */
[----:B------:R-:W-:-:S09]  /*ba80*/  ISETP.GE.AND P2, PT, R17, UR4, PT ;  /* 0x0000000411007c0c */ /* 0x000fd2000bf46270 */
[-C--:B01-3--:R-:W-:Y:S02]  /*ba90*/  @!P3 LEA R8, P0, R19, R6.reuse, 0x1 ;  /* 0x000000061308b211 */ /* 0x08bfe400078008ff */
[C---:B------:R-:W-:Y:S02]  /*baa0*/  @!P4 LEA R10, P1, R18.reuse, R6, 0x1 ;  /* 0x00000006120ac211 */ /* 0x040fe400078208ff */
[----:B------:R-:W-:Y:S01]  /*bab0*/  @!P2 IMAD.WIDE R4, R17, 0x2, R6 ;  /* 0x000000021104a825 */ /* 0x000fe200078e0206 */
[-C--:B------:R-:W-:Y:S02]  /*bac0*/  @!P3 LEA.HI.X R9, R19, R7.reuse, R227, 0x1, P0 ;  /* 0x000000071309b211 */ /* 0x080fe400000f0ce3 */
[----:B------:R-:W-:Y:S02]  /*bad0*/  @!P4 LEA.HI.X R11, R18, R7, R226, 0x1, P1 ;  /* 0x00000007120bc211 */ /* 0x000fe400008f0ce2 */
[----:B-----5:R0:W-:Y:S04]  /*bae0*/  @!P2 ST.E.128 desc[UR48][R4.64], R48 ;  /* 0x000000300400a985 */ /* 0x0201e8000c101d30 */
[----:B------:R0:W-:Y:S04]  /*baf0*/  @!P3 ST.E.128 desc[UR48][R8.64], R44 ;  /* 0x0000002c0800b985 */ /* 0x0001e8000c101d30 */
[----:B------:R0:W-:Y:S02]  /*bb00*/  @!P4 ST.E.128 desc[UR48][R10.64], R72 ;  /* 0x000000480a00c985 */ /* 0x0001e4000c101d30 */
.L_x_3071:
[----:B------:R-:W-:Y:S05]  /*bb10*/  BSYNC B0 ;  /* 0x0000000000007941 */ /* 0x000fea0003800000 */
.L_x_3070:
[----:B------:R-:W-:Y:S01]  /*bb20*/  VIADD R0, R52, 0x60 ;  /* 0x0000006034007836 */ /* 0x000fe20000000000 */
[----:B0-----:R0:W0:Y:S01]  /*bb30*/  SHFL.IDX PT, R7, R3, 0x3, 0x181f ;  /* 0x00781f0003077f89 */ /* 0x00102200000e0000 */
[----:B------:R-:W-:Y:S01]  /*bb40*/  UIADD3 UR44, UR44, 0x1, URZ ;  /* 0x000000012c2c7890 */ /* 0x000fe2000fffe03f */
[----:B------:R-:W-:Y:S02]  /*bb50*/  BSSY B0, `(.L_x_3072) ;  /* 0x0000010000007945 */ /* 0x000fe40003800000 */
[----:B------:R-:W-:Y:S01]  /*bb60*/  ISETP.GE.AND P0, PT, R0, R93, PT ;  /* 0x0000005d0000720c */ /* 0x000fe20003f06270 */
[----:B-1----:R1:W0:-:S12]  /*bb70*/  SHFL.IDX PT, R6, R12, 0x3, 0x181f ;  /* 0x00781f000c067f89 */ /* 0x00221800000e0000 */
[----:B-1----:R-:W-:Y:S05]  /*bb80*/  @P0 BRA `(.L_x_3073) ;  /* 0x0000000000300947 */ /* 0x002fea0003800000 */
[----:B------:R-:W-:Y:S02]  /*bb90*/  ULDC UR4, c[0x0][0xac8] ;  /* 0x0002b20000047ab9 */ /* 0x000fe40000000800 */
[----:B------:R-:W-:Y:S02]  /*bba0*/  ISETP.GE.AND P3, PT, R19, UR4, PT ;  /* 0x0000000413007c0c */ /* 0x000fe4000bf66270 */
[----:B------:R-:W-:Y:S02]  /*bbb0*/  ISETP.GE.AND P4, PT, R18, UR4, PT ;  /* 0x0000000412007c0c */ /* 0x000fe4000bf86270 */
[----:B------:R-:W-:-:S09]  /*bbc0*/  ISETP.GE.AND P2, PT, R17, UR4, PT ;  /* 0x0000000411007c0c */ /* 0x000fd2000bf46270 */
[-C--:B0--3--:R-:W-:Y:S02]  /*bbd0*/  @!P3 LEA R8, P0, R19, R6.reuse, 0x1 ;  /* 0x000000061308b211 */ /* 0x089fe400078008ff */
[C---:B------:R-:W-:Y:S02]  /*bbe0*/  @!P4 LEA R10, P1, R18.reuse, R6, 0x1 ;  /* 0x00000006120ac211 */ /* 0x040fe400078208ff */
[----:B------:R-:W-:Y:S01]  /*bbf0*/  @!P2 IMAD.WIDE R4, R17, 0x2, R6 ;  /* 0x000000021104a825 */ /* 0x000fe200078e0206 */
[-C--:B------:R-:W-:Y:S02]  /*bc00*/  @!P3 LEA.HI.X R9, R19, R7.reuse, R227, 0x1, P0 ;  /* 0x000000071309b211 */ /* 0x080fe400000f0ce3 */
[----:B------:R-:W-:Y:S02]  /*bc10*/  @!P4 LEA.HI.X R11, R18, R7, R226, 0x1, P1 ;  /* 0x00000007120bc211 */ /* 0x000fe400008f0ce2 */
[----:B-----5:R1:W-:Y:S04]  /*bc20*/  @!P2 ST.E.128 desc[UR48][R4.64], R36 ;  /* 0x000000240400a985 */ /* 0x0203e8000c101d30 */
[----:B------:R1:W-:Y:S04]  /*bc30*/  @!P3 ST.E.128 desc[UR48][R8.64], R40 ;  /* 0x000000280800b985 */ /* 0x0003e8000c101d30 */
[----:B------:R1:W-:Y:S02]  /*bc40*/  @!P4 ST.E.128 desc[UR48][R10.64], R60 ;  /* 0x0000003c0a00c985 */ /* 0x0003e4000c101d30 */
.L_x_3073:
[----:B------:R-:W-:Y:S05]  /*bc50*/  BSYNC B0 ;  /* 0x0000000000007941 */ /* 0x000fea0003800000 */
.L_x_3072:
[----:B------:R-:W2:Y:S02]  /*bc60*/  LDC R0, c[0x0][0xc34] ;  /* 0x00030d00ff007b82 */ /* 0x000ea40000000800 */
[----:B--2---:R-:W-:-:S13]  /*bc70*/  ISETP.LE.AND P0, PT, R0, UR41, PT ;  /* 0x0000002900007c0c */ /* 0x004fda000bf03270 */
[----:B------:R-:W-:Y:S05]  /*bc80*/  @!P0 BRA `(.L_x_3074) ;  /* 0xffffff5400948947 */ /* 0x000fea000383ffff */
[----:B------:R-:W-:Y:S05]  /*bc90*/  EXIT ;  /* 0x000000000000794d */ /* 0x000fea0003800000 */
.L_x_3040:
[----:B------:R-:W-:-:S08]  /*bca0*/  NOP ;  /* 0x0000000000007918 */ /* 0x000fd00000000000 */
[----:B-1----:R-:W0:-:S00]  /*bcb0*/  USETMAXREG.DEALLOC.CTAPOOL 0x18 ;  /* 0x00000018000079c8 */ /* 0x002e0000080e0500 */
[----:B0-----:R-:W0:Y:S01]  /*bcc0*/  LDC R2, c[0x0][0xc34] ;  /* 0x00030d00ff027b82 */ /* 0x001e220000000800 */
[----:B------:R-:W-:Y:S01]  /*bcd0*/  IMAD.MOV.U32 R0, RZ, RZ, 0x1 ;  /* 0x00000001ff007424 */ /* 0x000fe200078e00ff */
[----:B------:R1:W-:Y:S01]  /*bce0*/  STL [R1+0x4], RZ ;  /* 0x000004ff01007387 */ /* 0x0003e20000100800 */
[----:B------:R-:W-:-:S03]  /*bcf0*/  UMOV UR46, 0x1 ;  /* 0x00000001002e7882 */ /* 0x000fc60000000000 */
[----:B------:R1:W-:Y:S01]  /*bd00*/  STL [R1+0x8], R0 ;  /* 0x0000080001007387 */ /* 0x0003e20000100800 */
[----:B0-----:R-:W-:-:S13]  /*bd10*/  ISETP.LE.AND P0, PT, R2, UR50, PT ;  /* 0x0000003202007c0c */ /* 0x001fda000bf03270 */
[----:B-1----:R-:W-:Y:S05]  /*bd20*/  @P0 BRA `(.L_x_3075) ;  /* 0x0000004000a40947 */ /* 0x002fea0003800000 */
[----:B------:R-:W2:Y:S01]  /*bd30*/  LDL.LU R7, [R1] ;  /* 0x0000000001077983 */ /* 0x000ea20000300800 */
[----:B------:R-:W0:Y:S01]  /*bd40*/  S2R R5, SR_TID.X ;  /* 0x0000000000057919 */ /* 0x000e220000002100 */
[----:B------:R-:W1:Y:S01]  /*bd50*/  S2UR UR4, SR_CgaCtaId ;  /* 0x00000000000479c3 */ /* 0x000e620000008800 */
[----:B0-----:R-:W-:Y:S01]  /*bd60*/  IMAD.SHL.U32 R19, R5, 0x40, RZ ;  /* 0x0000004005137824 */ /* 0x001fe200078e00ff */
[----:B------:R-:W-:-:S04]  /*bd70*/  SHF.R.U32.HI R0, RZ, 0x1, R5 ;  /* 0x00000001ff007819 */ /* 0x000fc80000011605 */
[----:B------:R-:W-:-:S04]  /*bd80*/  LOP3.LUT R3, R19, 0x180, RZ, 0xc0, !PT ;  /* 0x0000018013037812 */ /* 0x000fc800078ec0ff */
[----:B------:R-:W-:Y:S01]  /*bd90*/  LOP3.LUT R0, R3, 0x30, R0, 0xf8, !PT ;  /* 0x0000003003007812 */ /* 0x000fe200078ef800 */
[----:B------:R-:W-:-:S05]  /*bda0*/  IMAD.SHL.U32 R3, R5, 0x8, RZ ;  /* 0x0000000805037824 */ /* 0x000fca00078e00ff */
[----:B------:R-:W-:Y:S01]  /*bdb0*/  LOP3.LUT R4, R0, 0x30, R3, 0x78, !PT ;  /* 0x0000003000047812 */ /* 0x000fe200078e7803 */
[C---:B------:R-:W-:Y:S02]  /*bdc0*/  IMAD.SHL.U32 R0, R5.reuse, 0x20, RZ ;  /* 0x0000002005007824 */ /* 0x040fe400078e00ff */
[----:B------:R-:W-:-:S03]  /*bdd0*/  IMAD.SHL.U32 R3, R5, 0x4, RZ ;  /* 0x0000000405037824 */ /* 0x000fc600078e00ff */
[----:B------:R-:W-:Y:S02]  /*bde0*/  LOP3.LUT R2, R0, 0x80, RZ, 0xc0, !PT ;  /* 0x0000008000027812 */ /* 0x000fe400078ec0ff */
[----:B------:R-:W-:Y:S02]  /*bdf0*/  LOP3.LUT R8, R5, 0x7f, RZ, 0xc0, !PT ;  /* 0x0000007f05087812 */ /* 0x000fe400078ec0ff */
[----:B------:R-:W-:-:S04]  /*be00*/  LOP3.LUT R2, R2, 0x10, R5, 0xf8, !PT ;  /* 0x0000001002027812 */ /* 0x000fc800078ef805 */
[----:B------:R-:W-:Y:S01]  /*be10*/  LOP3.LUT R18, R2, 0x10, R3, 0x78, !PT ;  /* 0x0000001002127812 */ /* 0x000fe200078e7803 */
[C---:B------:R-:W-:Y:S01]  /*be20*/  IMAD.SHL.U32 R2, R5.reuse, 0x10, RZ ;  /* 0x0000001005027824 */ /* 0x040fe200078e00ff */
[C---:B------:R-:W-:Y:S01]  /*be30*/  ISETP.NE.AND P1, PT, R8.reuse, RZ, PT ;  /* 0x000000ff0800720c */ /* 0x040fe20003f25270 */
[----:B------:R-:W-:Y:S01]  /*be40*/  IMAD.SHL.U32 R3, R8, 0x10, RZ ;  /* 0x0000001008037824 */ /* 0x000fe200078e00ff */
[C---:B------:R-:W-:Y:S01]  /*be50*/  LOP3.LUT P0, RZ, R5.reuse, 0x1f, RZ, 0xc0, !PT ;  /* 0x0000001f05ff7812 */ /* 0x040fe2000780c0ff */
[----:B------:R-:W-:Y:S01]  /*be60*/  IMAD.SHL.U32 R6, R5, 0x2, RZ ;  /* 0x0000000205067824 */ /* 0x000fe200078e00ff */
[----:B------:R-:W-:Y:S02]  /*be70*/  LOP3.LUT R5, R2, 0x1b0, RZ, 0xc0, !PT ;  /* 0x000001b002057812 */ /* 0x000fe400078ec0ff */
[----:B------:R-:W-:Y:S02]  /*be80*/  LOP3.LUT R3, R3, 0x600, RZ, 0xc0, !PT ;  /* 0x0000060003037812 */ /* 0x000fe400078ec0ff */
[----:B------:R-:W-:-:S02]  /*be90*/  LOP3.LUT R5, R5, 0x30, R6, 0x78, !PT ;  /* 0x0000003005057812 */ /* 0x000fc400078e7806 */
[C---:B------:R-:W-:Y:S02]  /*bea0*/  LOP3.LUT R6, R3.reuse, 0x40, R2, 0xf8, !PT ;  /* 0x0000004003067812 */ /* 0x040fe400078ef802 */
[----:B------:R-:W-:Y:S02]  /*beb0*/  ISETP.NE.OR P0, PT, R8, RZ, !P0 ;  /* 0x000000ff0800720c */ /* 0x000fe40004705670 */
[----:B------:R-:W-:Y:S01]  /*bec0*/  LOP3.LUT R3, R3, 0x60, R0, 0xf8, !PT ;  /* 0x0000006003037812 */ /* 0x000fe200078ef800 */
[----:B------:R-:W-:-:S03]  /*bed0*/  UMOV UR41, 0x400 ;  /* 0x0000040000297882 */ /* 0x000fc60000000000 */
[----:B------:R-:W-:Y:S01]  /*bee0*/  LOP3.LUT R3, R3, 0x100, R0, 0xf8, !PT ;  /* 0x0000010003037812 */ /* 0x000fe200078ef800 */
[----:B-1----:R-:W-:Y:S01]  /*bef0*/  ULEA UR41, UR4, UR41, 0x18 ;  /* 0x0000002904297291 */ /* 0x002fe2000f8ec03f */
[----:B------:R-:W-:Y:S02]  /*bf00*/  LOP3.LUT R5, R6, R5, RZ, 0xfc, !PT ;  /* 0x0000000506057212 */ /* 0x000fe400078efcff */
[----:B------:R-:W-:Y:S02]  /*bf10*/  LOP3.LUT R18, R3, R18, RZ, 0xfc, !PT ;  /* 0x0000001203127212 */ /* 0x000fe400078efcff */
[----:B------:R-:W-:Y:S02]  /*bf20*/  SHF.R.U32.HI R3, RZ, 0x2, R8 ;  /* 0x00000002ff037819 */ /* 0x000fe40000011608 */
[----:B------:R-:W-:Y:S02]  /*bf30*/  LOP3.LUT R19, R4, 0x640, R19, 0xf8, !PT ;  /* 0x0000064004137812 */ /* 0x000fe400078ef813 */
[----:B------:R-:W-:Y:S01]  /*bf40*/  LOP3.LUT R3, R3, 0x60, R0, 0xf8, !PT ;  /* 0x0000006003037812 */ /* 0x000fe200078ef800 */
[----:B------:R-:W-:-:S02]  /*bf50*/  VIADD R0, R5, UR41 ;  /* 0x0000002905007c36 */ /* 0x000fc40008000000 */
[----:B------:R-:W-:Y:S01]  /*bf60*/  IMAD.MOV.U32 R4, RZ, RZ, 0x1 ;  /* 0x00000001ff047424 */ /* 0x000fe200078e00ff */
[----:B------:R-:W-:Y:S01]  /*bf70*/  LOP3.LUT R2, R2, 0x30, RZ, 0xc0, !PT ;  /* 0x0000003002027812 */ /* 0x000fe200078ec0ff */
[----:B------:R-:W-:-:S03]  /*bf80*/  ULDC.64 UR52, c[0x0][0x198] ;  /* 0x0000660000347ab9 */ /* 0x000fc60000000a00 */
[----:B------:R-:W-:Y:S01]  /*bf90*/  LOP3.LUT R3, R2, 0x40, RZ, 0xfc, !PT ;  /* 0x0000004002037812 */ /* 0x000fe200078efcff */
[----:B------:R-:W-:Y:S02]  /*bfa0*/  ULOP3.LUT UR42, UR38, 0x1, URZ, 0xfc, !UPT ;  /* 0x00000001262a7892 */ /* 0x000fe4000f8efc3f */
[----:B------:R-:W-:Y:S01]  /*bfb0*/  ULOP3.LUT UR47, UR38, 0x2, URZ, 0xfc, !UPT ;  /* 0x00000002262f7892 */ /* 0x000fe2000f8efc3f */
[----:B------:R-:W-:Y:S01]  /*bfc0*/  ULDC UR43, c[0x0][0xc] ;  /* 0x00000300002b7ab9 */ /* 0x000fe20000000800 */
[----:B------:R-:W-:Y:S01]  /*bfd0*/  UMOV UR46, URZ ;  /* 0x0000003f002e7c82 */ /* 0x000fe20008000000 */
[----:B--2---:R-:W-:-:S04]  /*bfe0*/  LOP3.LUT R7, R7, 0xfffffffe, RZ, 0xc0, !PT ;  /* 0xfffffffe07077812 */ /* 0x004fc800078ec0ff */
[----:B------:R-:W-:-:S04]  /*bff0*/  @P1 LOP3.LUT R7, R7, 0x1, RZ, 0xfc, !PT ;  /* 0x0000000107071812 */ /* 0x000fc800078efcff */
[----:B------:R-:W-:-:S04]  /*c000*/  LOP3.LUT R7, R7, 0xfffffffd, RZ, 0xc0, !PT ;  /* 0xfffffffd07077812 */ /* 0x000fc800078ec0ff */
[----:B------:R-:W-:-:S05]  /*c010*/  @P0 LOP3.LUT R7, R7, 0x2, RZ, 0xfc, !PT ;  /* 0x0000000207070812 */ /* 0x000fca00078efcff */
[----:B------:R-:W-:Y:S04]  /*c020*/  STL [R1], R7 ;  /* 0x0000000701007387 */ /* 0x000fe80000100800 */
[----:B------:R-:W-:Y:S04]  /*c030*/  STL [R1+0x4], RZ ;  /* 0x000004ff01007387 */ /* 0x000fe80000100800 */
[----:B------:R0:W-:Y:S04]  /*c040*/  STL [R1+0x1c], R0 ;  /* 0x00001c0001007387 */ /* 0x0001e80000100800 */
[----:B------:R1:W-:Y:S01]  /*c050*/  STL [R1+0x8], R4 ;  /* 0x0000080401007387 */ /* 0x0003e20000100800 */
[----:B0-----:R-:W-:-:S07]  /*c060*/  LOP3.LUT R0, R2, 0x80, RZ, 0xfc, !PT ;  /* 0x0000008002007812 */ /* 0x001fce00078efcff */
.L_x_3130:
        /* <DEDUP_REMOVED lines=29> */
[----:B0-2---:R-:W-:Y:S11]  /*c240*/  @!P0 BRA `(.L_x_3076) ;  /* 0x0000000000408947 */ /* 0x005ff60003800000 */
[----:B------:R-:W-:Y:S01]  /*c250*/  MOV R2, 0x0 ;  /* 0x0000000000027802 */ /* 0x000fe20000000f00 */
[----:B------:R-:W-:Y:S01]  /*c260*/  ULDC.64 UR6, c[0x4][0x1c8] ;  /* 0x0100720000067ab9 */ /* 0x000fe20000000a00 */
[----:B------:R-:W-:Y:S01]  /*c270*/  ULDC.64 UR8, c[0x4][0x1d0] ;  /* 0x0100740000087ab9 */ /* 0x000fe20000000a00 */
[----:B------:R-:W-:Y:S01]  /*c280*/  ULDC.64 UR4, c[0x4][0xd8] ;  /* 0x0100360000047ab9 */ /* 0x000fe20000000a00 */
[----:B-1----:R-:W-:Y:S02]  /*c290*/  IMAD.U32 R4, RZ, RZ, UR6 ;  /* 0x00000006ff047e24 */ /* 0x002fe4000f8e00ff */
        /* <DEDUP_REMOVED lines=11> */
.L_x_3076:
[----:B------:R-:W2:Y:S01]  /*c350*/  LDL.LU R2, [R1] ;  /* 0x0000000001027983 */ /* 0x000ea20000300800 */
[----:B------:R-:W-:-:S06]  /*c360*/  UIADD3 UR4, UR41, 0xf200, URZ ;  /* 0x0000f20029047890 */ /* 0x000fcc000fffe03f */
[----:B------:R-:W-:-:S05]  /*c370*/  IMAD.U32 R16, RZ, RZ, UR4 ;  /* 0x00000004ff107e24 */ /* 0x000fca000f8e00ff */
[----:B------:R-:W-:Y:S02]  /*c380*/  LOP3.LUT P0, RZ, R16, 0x1bf, RZ, 0xc0, !PT ;  /* 0x000001bf10ff7812 */ /* 0x000fe4000780c0ff */
[----:B--2---:R-:W-:-:S11]  /*c390*/  LOP3.LUT R2, R2, 0xfffffffb, RZ, 0xc0, !PT ;  /* 0xfffffffb02027812 */ /* 0x004fd600078ec0ff */
[----:B------:R-:W-:-:S05]  /*c3a0*/  @P0 LOP3.LUT R2, R2, 0x4, RZ, 0xfc, !PT ;  /* 0x0000000402020812 */ /* 0x000fca00078efcff */
[----:B------:R0:W-:Y:S01]  /*c3b0*/  STL [R1], R2 ;  /* 0x0000000201007387 */ /* 0x0001e20000100800 */
[----:B------:R-:W-:Y:S05]  /*c3c0*/  @!P0 BRA `(.L_x_3077) ;  /* 0x0000000000408947 */ /* 0x000fea0003800000 */
[----:B0-----:R-:W-:Y:S01]  /*c3d0*/  MOV R2, 0x0 ;  /* 0x0000000000027802 */ /* 0x001fe20000000f00 */
        /* <DEDUP_REMOVED lines=15> */
.L_x_3077:
[----:B------:R-:W-:-:S04]  /*c4d0*/  IMAD.U32 R0, RZ, RZ, UR41 ;  /* 0x00000029ff007e24 */ /* 0x000fc8000f8e00ff */
[----:B------:R-:W-:-:S05]  /*c4e0*/  VIADD R17, R0, 0x200 ;  /* 0x0000020000117836 */ /* 0x000fca0000000000 */
[----:B------:R-:W-:-:S13]  /*c4f0*/  LOP3.LUT P0, RZ, R17, 0x9f, RZ, 0xc0, !PT ;  /* 0x0000009f11ff7812 */ /* 0x000fda000780c0ff */
        /* <DEDUP_REMOVED lines=17> */
.L_x_3078:
        /* <DEDUP_REMOVED lines=18> */
.L_x_3079:
[----:B------:R-:W-:Y:S01]  /*c730*/  ULDC.64 UR4, c[0x0][0x9f8] ;  /* 0x00027e0000047ab9 */ /* 0x000fe20000000a00 */
[----:B------:R-:W2:Y:S01]  /*c740*/  LDL.LU R5, [R1] ;  /* 0x0000000001057983 */ /* 0x000ea20000300800 */
[----:B------:R-:W-:Y:S01]  /*c750*/  UISETP.NE.U32.AND UP0, UPT, UR4, URZ, UPT ;  /* 0x0000003f0400728c */ /* 0x000fe2000bf05070 */
[----:B------:R-:W-:-:S03]  /*c760*/  IMAD.U32 R0, RZ, RZ, UR44 ;  /* 0x0000002cff007e24 */ /* 0x000fc6000f8e00ff */
[----:B------:R-:W-:-:S06]  /*c770*/  UISETP.NE.AND.EX UP0, UPT, UR5, URZ, UPT, UP0 ;  /* 0x0000003f0500728c */ /* 0x000fcc000bf05300 */
[----:B------:R-:W-:-:S05]  /*c780*/  PLOP3.LUT P0, PT, PT, PT, UP0, 0x80, 0x0 ;  /* 0x000000000000781c */ /* 0x000fca0003f0f008 */
[----:B------:R-:W-:Y:S02]  /*c790*/  @UP0 ULDC.64 UR4, c[0x0][0x9f8] ;  /* 0x00027e0000040ab9 */ /* 0x000fe40000000a00 */
[----:B------:R-:W-:-:S06]  /*c7a0*/  @UP0 UIMAD.WIDE UR4, UR44, 0x4, UR4 ;  /* 0x000000042c0408a5 */ /* 0x000fcc000f8e0204 */
[----:B0-----:R-:W-:Y:S02]  /*c7b0*/  IMAD.U32 R2, RZ, RZ, UR4 ;  /* 0x00000004ff027e24 */ /* 0x001fe4000f8e00ff */
[----:B------:R-:W-:-:S05]  /*c7c0*/  IMAD.U32 R3, RZ, RZ, UR5 ;  /* 0x00000005ff037e24 */ /* 0x000fca000f8e00ff */
[----:B------:R0:W3:Y:S01]  /*c7d0*/  @P0 LDG.E R0, desc[UR48][R2.64] ;  /* 0x0000003002000981 */ /* 0x0000e2000c1e1900 */
[----:B------:R-:W-:Y:S01]  /*c7e0*/  UMOV UR4, 0xffffffff ;  /* 0xffffffff00047882 */ /* 0x000fe20000000000 */
[----:B------:R-:W4:Y:S01]  /*c7f0*/  S2R R6, SR_TID.X ;  /* 0x0000000000067919 */ /* 0x000f220000002100 */
[----:B0-----:R-:W0:Y:S02]  /*c800*/  LDC.64 R2, c[0x0][0x418] ;  /* 0x00010600ff027b82 */ /* 0x001e240000000a00 */
[----:B0-----:R-:W-:Y:S02]  /*c810*/  ISETP.NE.U32.AND P0, PT, R2, RZ, PT ;  /* 0x000000ff0200720c */ /* 0x001fe40003f05070 */
[----:B----4-:R-:W-:Y:S02]  /*c820*/  SHF.R.U32.HI R6, RZ, 0x5, R6 ;  /* 0x00000005ff067819 */ /* 0x010fe40000011606 */
        /* <DEDUP_REMOVED lines=8> */
[----:B------:R0:W-:Y:S01]  /*c8b0*/  STL [R1], R5 ;  /* 0x0000000501007387 */ /* 0x0001e20000100800 */
[----:B------:R-:W-:Y:S05]  /*c8c0*/  BRA.DIV UR4, `(.L_x_3080) ;  /* 0x0000003e04187947 */ /* 0x000fea000b800000 */
[----:B------:R2:W3:Y:S02]  /*c8d0*/  SHFL.IDX PT, R14, R6, RZ, 0x1f ;  /* 0x00001fff060e7589 */ /* 0x0004e400000e0000 */
.L_x_3146:
[----:B------:R-:W-:Y:S01]  /*c8e0*/  PLOP3.LUT P2, PT, PT, PT, PT, 0x8, 0x0 ;  /* 0x000000000000781c */ /* 0x000fe20003f4e170 */
[----:B-1----:R-:W-:Y:S01]  /*c8f0*/  IMAD.MOV.U32 R4, RZ, RZ, R5 ;  /* 0x000000ffff047224 */ /* 0x002fe200078e0005 */
[----:B---3--:R-:W-:-:S04]  /*c900*/  ISETP.NE.AND P0, PT, R14, RZ, PT ;  /* 0x000000ff0e00720c */ /* 0x008fc80003f05270 */
[----:B------:R-:W-:-:S07]  /*c910*/  LOP3.LUT R4, R4, 0xfffffff7, RZ, 0xc0, !PT ;  /* 0xfffffff704047812 */ /* 0x000fce00078ec0ff */
[----:B------:R-:W-:-:S05]  /*c920*/  @P2 LOP3.LUT R4, R4, 0x8, RZ, 0xfc, !PT ;  /* 0x0000000804042812 */ /* 0x000fca00078efcff */
[----:B------:R1:W-:Y:S01]  /*c930*/  STL [R1], R4 ;  /* 0x0000000401007387 */ /* 0x0003e20000100800 */
[----:B------:R-:W-:Y:S05]  /*c940*/  @P0 BRA `(.L_x_3081) ;  /* 0x0000000800000947 */ /* 0x000fea0003800000 */
[----:B------:R-:W-:-:S06]  /*c950*/  UIADD3 UR4, UR39, -0x1, URZ ;  /* 0xffffffff27047890 */ /* 0x000fcc000fffe03f */
[----:B--2---:R-:W-:Y:S01]  /*c960*/  IMAD.U32 R6, RZ, RZ, UR4 ;  /* 0x00000004ff067e24 */ /* 0x004fe2000f8e00ff */
[----:B------:R-:W-:-:S03]  /*c970*/  UMOV UR4, 0xffffffff ;  /* 0xffffffff00047882 */ /* 0x000fc60000000000 */
[----:B------:R-:W-:Y:S05]  /*c980*/  BRA.DIV UR4, `(.L_x_3082) ;  /* 0x0000003e04087947 */ /* 0x000fea000b800000 */
[----:B------:R-:W-:-:S13]  /*c990*/  ELECT P6, URZ, PT ;  /* 0x00000000003f782f */ /* 0x000fda00038c0000 */
.L_x_3149:
[----:B------:R-:W-:Y:S05]  /*c9a0*/  @!P6 BRA `(.L_x_3081) ;  /* 0x0000000400e8e947 */ /* 0x000fea0003800000 */
[----:B------:R-:W-:Y:S05]  /*c9b0*/  @!P1 BRA `(.L_x_3083) ;  /* 0x0000000000449947 */ /* 0x000fea0003800000 */
[----:B------:R-:W2:Y:S01]  /*c9c0*/  LDC R8, c[0x0][0x43c] ;  /* 0x00010f00ff087b82 */ /* 0x000ea20000000800 */
[----:B------:R-:W-:Y:S01]  /*c9d0*/  ULDC.64 UR4, c[0x0][0x428] ;  /* 0x00010a0000047ab9 */ /* 0x000fe20000000a00 */
[----:B--2---:R-:W-:-:S13]  /*c9e0*/  ISETP.NE.AND P0, PT, R8, 0x1, PT ;  /* 0x000000010800780c */ /* 0x004fda0003f05270 */
[----:B01----:R-:W0:Y:S02]  /*c9f0*/  @P0 LDC.64 R4, c[0x0][0x440] ;  /* 0x00011000ff040b82 */ /* 0x003e240000000a00 */
        /* <DEDUP_REMOVED lines=13> */
.L_x_3083:
[----:B--2---:R-:W1:Y:S04]  /*cad0*/  LDL R3, [R1+0x4] ;  /* 0x0000040001037983 */ /* 0x004e680000100800 */
[----:B------:R-:W2:Y:S01]  /*cae0*/  LDL R2, [R1+0x8] ;  /* 0x0000080001027983 */ /* 0x000ea20000100800 */
[----:B-1----:R-:W-:Y:S02]  /*caf0*/  LEA R4, R3, UR41, 0x3 ;  /* 0x0000002903047c11 */ /* 0x002fe4000f8e18ff */
[----:B--2---:R-:W-:-:S04]  /*cb00*/  SHF.L.U32 R3, R2, 0x1f, RZ ;  /* 0x0000001f02037819 */ /* 0x004fc800000006ff */
[----:B------:R-:W1:Y:S02]  /*cb10*/  SYNCS.PHASECHK.TRANS64.TRYWAIT P0, [R4+URZ+0x33480], R3 ;  /* 0x03348003040075a7 */ /* 0x000e64000800017f */
[----:B-1----:R-:W-:Y:S05]  /*cb20*/  @!P0 BRA `(.L_x_3084) ;  /* 0x0000003800c08947 */ /* 0x002fea0003800000 */
.L_x_3150:
[----:B------:R-:W2:Y:S01]  /*cb30*/  S2R R2, SR_TID.X ;  /* 0x0000000000027919 */ /* 0x000ea20000002100 */
[----:B------:R-:W-:Y:S01]  /*cb40*/  UPRMT UR4, UR47, 0x9910, URZ ;  /* 0x000099102f047896 */ /* 0x000fe2000800003f */
[----:B--2---:R-:W-:-:S04]  /*cb50*/  LOP3.LUT R2, R2, 0x7f, RZ, 0xc0, !PT ;  /* 0x0000007f02027812 */ /* 0x004fc800078ec0ff */
[----:B------:R-:W-:-:S13]  /*cb60*/  ISETP.NE.AND P0, PT, R2, RZ, PT ;  /* 0x000000ff0200720c */ /* 0x000fda0003f05270 */
[----:B------:R-:W-:-:S04]  /*cb70*/  @!P0 IMAD.MOV.U32 R2, RZ, RZ, 0x7800 ;  /* 0x00007800ff028424 */ /* 0x000fc800078e00ff */
[----:B------:R2:W-:Y:S02]  /*cb80*/  @!P0 SYNCS.ARRIVE.TRANS64 RZ, [R4+URZ+0x33470], R2 ;  /* 0x0334700204ff89a7 */ /* 0x0005e4000800003f */
[----:B--2---:R-:W-:-:S05]  /*cb90*/  IMAD.U32 R2, RZ, RZ, UR4 ;  /* 0x00000004ff027e24 */ /* 0x004fca000f8e00ff */
[----:B------:R-:W-:-:S13]  /*cba0*/  ISETP.NE.AND P1, PT, R2, 0x2, PT ;  /* 0x000000020200780c */ /* 0x000fda0003f25270 */
[----:B------:R-:W-:Y:S05]  /*cbb0*/  @P1 BRA `(.L_x_3085) ;  /* 0x0000000000041947 */ /* 0x000fea0003800000 */
[----:B------:R-:W-:Y:S01]  /*cbc0*/  BPT.TRAP 0x1 ;  /* 0x000000040000795c */ /* 0x000fe20000300000 */
.L_x_3085:
[----:B------:R-:W2:Y:S02]  /*cbd0*/  LDL R2, [R1] ;  /* 0x0000000001027983 */ /* 0x000ea40000100800 */
[----:B--2---:R-:W-:-:S13]  /*cbe0*/  LOP3.LUT P0, RZ, R2, 0x2, RZ, 0xc0, !PT ;  /* 0x0000000202ff7812 */ /* 0x004fda000780c0ff */
[----:B------:R-:W-:Y:S05]  /*cbf0*/  @P0 BRA `(.L_x_3086) ;  /* 0x0000000000040947 */ /* 0x000fea0003800000 */
[----:B------:R-:W-:Y:S01]  /*cc00*/  BPT.TRAP 0x1 ;  /* 0x000000040000795c */ /* 0x000fe20000300000 */
.L_x_3086:
[----:B------:R-:W2:Y:S01]  /*cc10*/  LDL R2, [R1+0x4] ;  /* 0x0000040001027983 */ /* 0x000ea20000100800 */
[----:B------:R-:W-:Y:S01]  /*cc20*/  R2UR UR33, R4 ;  /* 0x00000000042172ca */ /* 0x000fe200000e0000 */
[----:B------:R-:W-:Y:S01]  /*cc30*/  UIADD3 UR4, UP0, UR52, 0x470, URZ ;  /* 0x0000047034047890 */ /* 0x000fe2000ff1e03f */
[----:B-----5:R-:W-:Y:S01]  /*cc40*/  R2UR UR37, R0 ;  /* 0x00000000002572ca */ /* 0x020fe200000e0000 */
[----:B------:R-:W3:Y:S01]  /*cc50*/  S2R R7, SR_CgaCtaId ;  /* 0x0000000000077919 */ /* 0x000ee20000008800 */
[----:B------:R-:W-:Y:S01]  /*cc60*/  UMOV UR6, 0x30000 ;  /* 0x0003000000067882 */ /* 0x000fe20000000000 */
[----:B------:R-:W-:Y:S01]  /*cc70*/  UIADD3.X UR5, URZ, UR53, URZ, UP0, !UPT ;  /* 0x000000353f057290 */ /* 0x000fe200087fe43f */
[----:B0-----:R-:W0:Y:S01]  /*cc80*/  S2R R5, SR_CgaCtaId ;  /* 0x0000000000057919 */ /* 0x001e220000008800 */
[----:B------:R-:W-:Y:S01]  /*cc90*/  UMOV UR14, 0x0 ;  /* 0x00000000000e7882 */ /* 0x000fe20000000000 */
[----:B------:R-:W-:Y:S01]  /*cca0*/  UMOV UR15, 0x14f00000 ;  /* 0x14f00000000f7882 */ /* 0x000fe20000000000 */
[----:B------:R-:W-:Y:S01]  /*ccb0*/  UMOV UR34, URZ ;  /* 0x0000003f00227c82 */ /* 0x000fe20008000000 */
[----:B------:R-:W-:Y:S01]  /*ccc0*/  UMOV UR18, 0x40 ;  /* 0x0000004000127882 */ /* 0x000fe20000000000 */
[----:B------:R-:W-:-:S02]  /*ccd0*/  UMOV UR20, UR36 ;  /* 0x0000002400147c82 */ /* 0x000fc40008000000 */
[----:B------:R-:W-:Y:S02]  /*cce0*/  UIADD3 UR33, UR33, 0x33470, URZ ;  /* 0x0003347021217890 */ /* 0x000fe4000fffe03f */
[----:B------:R-:W-:Y:S01]  /*ccf0*/  UMOV UR21, UR37 ;  /* 0x0000002500157c82 */ /* 0x000fe20008000000 */
[----:B------:R-:W-:Y:S01]  /*cd00*/  UMOV UR10, 0x80 ;  /* 0x00000080000a7882 */ /* 0x000fe20000000000 */
[----:B------:R-:W-:Y:S01]  /*cd10*/  UMOV UR12, UR36 ;  /* 0x00000024000c7c82 */ /* 0x000fe20008000000 */
[----:B------:R-:W-:Y:S02]  /*cd20*/  UMOV UR13, UR37 ;  /* 0x00000025000d7c82 */ /* 0x000fe40008000000 */
[----:B------:R-:W-:Y:S01]  /*cd30*/  UMOV UR17, UR33 ;  /* 0x0000002100117c82 */ /* 0x000fe20008000000 */
[----:B------:R-:W-:Y:S01]  /*cd40*/  UMOV UR9, UR33 ;  /* 0x0000002100097c82 */ /* 0x000fe20008000000 */
[----:B---3--:R-:W-:Y:S02]  /*cd50*/  LOP3.LUT R7, R7, 0x1, RZ, 0xc0, !PT ;  /* 0x0000000107077812 */ /* 0x008fe400078ec0ff */
[----:B0-----:R-:W-:-:S03]  /*cd60*/  LOP3.LUT R5, R5, 0x1, RZ, 0xc0, !PT ;  /* 0x0000000105057812 */ /* 0x001fc600078ec0ff */
[----:B------:R-:W-:Y:S02]  /*cd70*/  IMAD R7, R7, 0x1400, RZ ;  /* 0x0000140007077824 */ /* 0x000fe400078e02ff */
[----:B------:R-:W-:-:S04]  /*cd80*/  IMAD R5, R5, 0x50, RZ ;  /* 0x0000005005057824 */ /* 0x000fc800078e02ff */
[----:B------:R-:W-:-:S05]  /*cd90*/  IMAD R6, R6, 0xa0, R5 ;  /* 0x000000a006067824 */ /* 0x000fca00078e0205 */
[----:B------:R-:W-:-:S13]  /*cda0*/  R2UR UR35, R6 ;  /* 0x00000000062372ca */ /* 0x000fda00000e0000 */
[----:B------:R-:W-:Y:S01]  /*cdb0*/  UMOV UR19, UR35 ;  /* 0x0000002300137c82 */ /* 0x000fe20008000000 */
[----:B------:R-:W-:Y:S01]  /*cdc0*/  UMOV UR11, UR35 ;  /* 0x00000023000b7c82 */ /* 0x000fe20008000000 */
[----:B--2---:R-:W-:-:S04]  /*cdd0*/  IMAD R2, R2, 0x7800, R7 ;  /* 0x0000780002027824 */ /* 0x004fc800078e0207 */
[----:B------:R-:W-:-:S05]  /*cde0*/  VIADD R2, R2, UR41 ;  /* 0x0000002902027c36 */ /* 0x000fca0008000000 */
[----:B------:R-:W-:-:S13]  /*cdf0*/  R2UR UR8, R2 ;  /* 0x00000000020872ca */ /* 0x000fda00000e0000 */
[----:B------:R-:W-:Y:S02]  /*ce00*/  UIADD3 UR32, UR8, 0xf200, URZ ;  /* 0x0000f20008207890 */ /* 0x000fe4000fffe03f */
[----:B------:R-:W-:Y:S02]  /*ce10*/  UIADD3 UR16, UR8, 0x11a00, URZ ;  /* 0x00011a0008107890 */ /* 0x000fe4000fffe03f */
[----:B------:R-:W-:-:S05]  /*ce20*/  UIADD3 UR8, UR8, 0x14200, URZ ;  /* 0x0001420008087890 */ /* 0x000fca000fffe03f */
[----:B------:R0:W-:Y:S02]  /*ce30*/  UTMALDG.4D.MULTICAST [UR32], [UR4], UR6, desc[UR14] ;  /* 0x00000e20040073b4 */ /* 0x0001e40008019806 */
[----:B------:R0:W-:Y:S02]  /*ce40*/  UTMALDG.4D.MULTICAST [UR16], [UR4], UR6, desc[UR14] ;  /* 0x00000e10040073b4 */ /* 0x0001e40008019806 */
[----:B------:R0:W-:Y:S01]  /*ce50*/  UTMALDG.4D.MULTICAST [UR8], [UR4], UR6, desc[UR14] ;  /* 0x00000e08040073b4 */ /* 0x0001e20008019806 */
[----:B------:R-:W2:Y:S02]  /*ce60*/  SYNCS.PHASECHK.TRANS64.TRYWAIT P0, [R4+URZ+0x33440], R3 ;  /* 0x03344003040075a7 */ /* 0x000ea4000800017f */
[----:B0-2---:R-:W-:Y:S05]  /*ce70*/  @!P0 BRA `(.L_x_3087) ;  /* 0x0000003800008947 */ /* 0x005fea0003800000 */
.L_x_3151:
[----:B------:R-:W2:Y:S02]  /*ce80*/  S2R R5, SR_TID.X ;  /* 0x0000000000057919 */ /* 0x000ea40000002100 */
[----:B--2---:R-:W-:-:S04]  /*ce90*/  LOP3.LUT R5, R5, 0x7f, RZ, 0xc0, !PT ;  /* 0x0000007f05057812 */ /* 0x004fc800078ec0ff */
[----:B------:R-:W-:-:S13]  /*cea0*/  ISETP.NE.AND P0, PT, R5, RZ, PT ;  /* 0x000000ff0500720c */ /* 0x000fda0003f05270 */
[----:B01----:R-:W-:-:S04]  /*ceb0*/  @!P0 IMAD.MOV.U32 R3, RZ, RZ, 0x7800 ;  /* 0x00007800ff038424 */ /* 0x003fc800078e00ff */
[----:B------:R0:W-:Y:S01]  /*cec0*/  @!P0 SYNCS.ARRIVE.TRANS64 RZ, [R4+URZ+0x33430], R3 ;  /* 0x0334300304ff89a7 */ /* 0x0001e2000800003f */
[----:B------:R-:W-:Y:S05]  /*ced0*/  @P1 BRA `(.L_x_3088) ;  /* 0x0000000000041947 */ /* 0x000fea0003800000 */
[----:B------:R-:W-:Y:S01]  /*cee0*/  BPT.TRAP 0x1 ;  /* 0x000000040000795c */ /* 0x000fe20000300000 */
.L_x_3088:
[----:B0-----:R-:W2:Y:S02]  /*cef0*/  LDL R3, [R1] ;  /* 0x0000000001037983 */ /* 0x001ea40000100800 */
[----:B--2---:R-:W-:-:S13]  /*cf00*/  LOP3.LUT P0, RZ, R3, 0x2, RZ, 0xc0, !PT ;  /* 0x0000000203ff7812 */ /* 0x004fda000780c0ff */
[----:B------:R-:W-:Y:S05]  /*cf10*/  @P0 BRA `(.L_x_3089) ;  /* 0x0000000000040947 */ /* 0x000fea0003800000 */
[----:B------:R-:W-:Y:S01]  /*cf20*/  BPT.TRAP 0x1 ;  /* 0x000000040000795c */ /* 0x000fe20000300000 */
.L_x_3089:
        /* <DEDUP_REMOVED lines=9> */
[----:B------:R-:W-:Y:S01]  /*cfc0*/  UMOV UR7, 0x14f00000 ;  /* 0x14f0000000077882 */ /* 0x000fe20000000000 */
[----:B------:R-:W-:Y:S01]  /*cfd0*/  LOP3.LUT R3, R3, 0xfffffff7, RZ, 0xc0, !PT ;  /* 0xfffffff703037812 */ /* 0x000fe200078ec0ff */
[----:B------:R-:W-:Y:S01]  /*cfe0*/  UMOV UR26, URZ ;  /* 0x0000003f001a7c82 */ /* 0x000fe20008000000 */
[----:B------:R-:W-:Y:S01]  /*cff0*/  UMOV UR28, UR36 ;  /* 0x00000024001c7c82 */ /* 0x000fe20008000000 */
[----:B------:R-:W-:Y:S01]  /*d000*/  UIADD3 UR24, UR8, 0x24200, URZ ;  /* 0x0002420008187890 */ /* 0x000fe2000fffe03f */
[----:B------:R-:W-:Y:S01]  /*d010*/  IMAD.MOV.U32 R16, RZ, RZ, R0 ;  /* 0x000000ffff107224 */ /* 0x000fe200078e0000 */
[----:B------:R-:W-:-:S02]  /*d020*/  UIADD3 UR25, UR25, 0x33430, URZ ;  /* 0x0003343019197890 */ /* 0x000fc4000fffe03f */
[----:B------:R-:W-:Y:S01]  /*d030*/  UIADD3 UR16, UR8, 0x26a00, URZ ;  /* 0x00026a0008107890 */ /* 0x000fe2000fffe03f */
[----:B------:R-:W-:Y:S01]  /*d040*/  @P0 LOP3.LUT R3, R3, 0x8, RZ, 0xfc, !PT ;  /* 0x0000000803030812 */ /* 0x000fe200078efcff */
[----:B------:R-:W-:Y:S01]  /*d050*/  UIADD3 UR8, UR8, 0x29200, URZ ;  /* 0x0002920008087890 */ /* 0x000fe2000fffe03f */
[----:B------:R-:W-:Y:S01]  /*d060*/  UMOV UR18, 0x40 ;  /* 0x0000004000127882 */ /* 0x000fe20000000000 */
[----:B------:R-:W-:Y:S01]  /*d070*/  UMOV UR20, UR36 ;  /* 0x0000002400147c82 */ /* 0x000fe20008000000 */
[----:B------:R-:W-:Y:S01]  /*d080*/  UMOV UR19, UR27 ;  /* 0x0000001b00137c82 */ /* 0x000fe20008000000 */
[----:B------:R-:W-:Y:S01]  /*d090*/  UMOV UR21, UR29 ;  /* 0x0000001d00157c82 */ /* 0x000fe20008000000 */
[----:B------:R-:W-:Y:S01]  /*d0a0*/  UMOV UR17, UR25 ;  /* 0x0000001900117c82 */ /* 0x000fe20008000000 */
[----:B------:R-:W-:Y:S01]  /*d0b0*/  UMOV UR10, 0x80 ;  /* 0x00000080000a7882 */ /* 0x000fe20000000000 */
[----:B------:R-:W-:Y:S01]  /*d0c0*/  UMOV UR12, UR36 ;  /* 0x00000024000c7c82 */ /* 0x000fe20008000000 */
[----:B------:R-:W-:Y:S01]  /*d0d0*/  UMOV UR11, UR27 ;  /* 0x0000001b000b7c82 */ /* 0x000fe20008000000 */
[----:B------:R-:W-:Y:S01]  /*d0e0*/  UMOV UR13, UR29 ;  /* 0x0000001d000d7c82 */ /* 0x000fe20008000000 */
[----:B------:R3:W-:Y:S01]  /*d0f0*/  UTMALDG.4D.MULTICAST [UR24], [UR4], UR14, desc[UR6] ;  /* 0x00000618040073b4 */ /* 0x0007e2000801980e */
[----:B------:R-:W-:Y:S01]  /*d100*/  UMOV UR9, UR25 ;  /* 0x0000001900097c82 */ /* 0x000fe20008000000 */
[----:B------:R3:W-:Y:S01]  /*d110*/  UTMALDG.4D.MULTICAST [UR16], [UR4], UR14, desc[UR6] ;  /* 0x00000610040073b4 */ /* 0x0007e2000801980e */
[----:B------:R3:W-:Y:S01]  /*d120*/  UTMALDG.4D.MULTICAST [UR8], [UR4], UR14, desc[UR6] ;  /* 0x00000608040073b4 */ /* 0x0007e2000801980e */
[----:B------:R3:W-:Y:S01]  /*d130*/  STL [R1], R3 ;  /* 0x0000000301007387 */ /* 0x0007e20000100800 */
[----:B------:R-:W-:Y:S01]  /*d140*/  NOP ;  /* 0x0000000000007918 */ /* 0x000fe20000000000 */
.L_x_3081:
        /* <DEDUP_REMOVED lines=12> */
[----:B0-----:R-:W-:Y:S02]  /*d210*/  IMAD.U32 R5, RZ, RZ, UR7 ;  /* 0x00000007ff057e24 */ /* 0x001fe4000f8e00ff */
[----:B--2---:R-:W-:Y:S02]  /*d220*/  IMAD.U32 R6, RZ, RZ, UR8 ;  /* 0x00000008ff067e24 */ /* 0x004fe4000f8e00ff */
[----:B------:R-:W-:-:S02]  /*d230*/  IMAD.U32 R7, RZ, RZ, UR9 ;  /* 0x00000009ff077e24 */ /* 0x000fc4000f8e00ff */
[----:B------:R-:W-:Y:S02]  /*d240*/  IMAD.U32 R10, RZ, RZ, UR4 ;  /* 0x00000004ff0a7e24 */ /* 0x000fe4000f8e00ff */
[----:B------:R-:W-:Y:S02]  /*d250*/  IMAD.U32 R11, RZ, RZ, UR5 ;  /* 0x00000005ff0b7e24 */ /* 0x000fe4000f8e00ff */
[----:B------:R-:W-:Y:S02]  /*d260*/  IMAD.MOV.U32 R8, RZ, RZ, 0x70 ;  /* 0x00000070ff087424 */ /* 0x000fe400078e00ff */
[----:B------:R-:W-:Y:S02]  /*d270*/  IMAD.MOV.U32 R12, RZ, RZ, 0x1 ;  /* 0x00000001ff0c7424 */ /* 0x000fe400078e00ff */
[----:B------:R-:W-:-:S07]  /*d280*/  IMAD.MOV.U32 R13, RZ, RZ, RZ ;  /* 0x000000ffff0d7224 */ /* 0x000fce00078e00ff */
[----:B------:R-:W-:-:S07]  /*d290*/  LEPC R20, `(.L_x_3090) ;  /* 0x000000001014794e */ /* 0x000fce0000000000 */
[----:B-1----:R-:W-:Y:S05]  /*d2a0*/  CALL.ABS.NOINC R2 ;  /* 0x0000000002007343 */ /* 0x002fea0003c00000 */
.L_x_3090:
[----:B------:R-:W3:Y:S01]  /*d2b0*/  S2R R2, SR_TID.X ;  /* 0x0000000000027919 */ /* 0x000ee20000002100 */
[----:B------:R-:W4:Y:S01]  /*d2c0*/  LDC R8, c[0x0][0x448] ;  /* 0x00011200ff087b82 */ /* 0x000f220000000800 */
[----:B------:R-:W-:Y:S01]  /*d2d0*/  USHF.R.S32.HI UR4, URZ, 0x1f, UR36 ;  /* 0x0000001f3f047899 */ /* 0x000fe20008011424 */
[----:B0-----:R-:W2:Y:S01]  /*d2e0*/  S2R R5, SR_TID.X ;  /* 0x0000000000057919 */ /* 0x001ea20000002100 */
[----:B------:R-:W-:Y:S01]  /*d2f0*/  ULDC.64 UR8, c[0x0][0x2d8] ;  /* 0x0000b60000087ab9 */ /* 0x000fe20000000a00 */
[----:B------:R-:W-:Y:S01]  /*d300*/  USHF.R.S32.HI UR7, URZ, 0x1f, UR44 ;  /* 0x0000001f3f077899 */ /* 0x000fe2000801142c */
[----:B------:R-:W0:Y:S03]  /*d310*/  S2R R9, SR_TID.X ;  /* 0x0000000000097919 */ /* 0x000e260000002100 */
[----:B-1----:R-:W1:Y:S01]  /*d320*/  LDC R4, c[0x0][0xc38] ;  /* 0x00030e00ff047b82 */ /* 0x002e620000000800 */
[----:B------:R-:W-:-:S02]  /*d330*/  UIMAD UR6, UR4, UR8, URZ ;  /* 0x00000008040672a4 */ /* 0x000fc4000f8e023f */
[----:B------:R-:W-:Y:S01]  /*d340*/  UIMAD.WIDE.U32 UR4, UR36, UR8, URZ ;  /* 0x00000008240472a5 */ /* 0x000fe2000f8e003f */
[----:B------:R-:W1:Y:S01]  /*d350*/  S2R R7, SR_TID.X ;  /* 0x0000000000077919 */ /* 0x000e620000002100 */
[----:B------:R-:W-:-:S03]  /*d360*/  UIMAD UR6, UR36, UR9, UR6 ;  /* 0x00000009240672a4 */ /* 0x000fc6000f8e0206 */
[----:B------:R-:W-:Y:S01]  /*d370*/  ULDC.64 UR8, c[0x0][0x2e0] ;  /* 0x0000b80000087ab9 */ /* 0x000fe20000000a00 */
[----:B------:R-:W-:Y:S02]  /*d380*/  UIADD3 UR5, UR5, UR6, URZ ;  /* 0x0000000605057290 */ /* 0x000fe4000fffe03f */
[----:B------:R-:W-:Y:S02]  /*d390*/  UIMAD UR6, UR7, UR8, URZ ;  /* 0x00000008070672a4 */ /* 0x000fe4000f8e023f */
[----:B------:R-:W-:Y:S02]  /*d3a0*/  UIMAD.WIDE.U32 UR4, UR44, UR8, UR4 ;  /* 0x000000082c0472a5 */ /* 0x000fe4000f8e0004 */
[----:B------:R-:W-:Y:S01]  /*d3b0*/  UIMAD UR6, UR44, UR9, UR6 ;  /* 0x000000092c0672a4 */ /* 0x000fe2000f8e0206 */
[----:B----4-:R-:W-:-:S03]  /*d3c0*/  ISETP.NE.AND P0, PT, R8, 0x1, PT ;  /* 0x000000010800780c */ /* 0x010fc60003f05270 */
[----:B------:R-:W-:Y:S01]  /*d3d0*/  UIADD3 UR5, UR5, UR6, URZ ;  /* 0x0000000605057290 */ /* 0x000fe2000fffe03f */
[----:B---3--:R-:W-:-:S04]  /*d3e0*/  LOP3.LUT R2, R2, 0x7f, RZ, 0xc0, !PT ;  /* 0x0000007f02027812 */ /* 0x008fc800078ec0ff */
[----:B------:R-:W-:Y:S01]  /*d3f0*/  SHF.R.U32.HI R0, RZ, 0x2, R2 ;  /* 0x00000002ff007819 */ /* 0x000fe20000011602 */
[----:B--2---:R-:W-:-:S04]  /*d400*/  IMAD.SHL.U32 R6, R5, 0x20, RZ ;  /* 0x0000002005067824 */ /* 0x004fc800078e00ff */
[----:B------:R-:W2:Y:S01]  /*d410*/  @P0 LDC R3, c[0x0][0x44c] ;  /* 0x00011300ff030b82 */ /* 0x000ea20000000800 */
[----:B------:R-:W-:Y:S02]  /*d420*/  IMAD R2, RZ, RZ, -UR45 ;  /* 0x8000002dff027e24 */ /* 0x000fe4000f8e02ff */
[----:B0-----:R-:W-:Y:S01]  /*d430*/  IMAD.SHL.U32 R9, R9, 0x10, RZ ;  /* 0x0000001009097824 */ /* 0x001fe200078e00ff */
[----:B------:R-:W-:Y:S01]  /*d440*/  LOP3.LUT R6, R0, 0x60, R6, 0xf8, !PT ;  /* 0x0000006000067812 */ /* 0x000fe200078ef806 */
[----:B-1----:R-:W-:Y:S02]  /*d450*/  IMAD R2, R4, R2, UR50 ;  /* 0x0000003204027e24 */ /* 0x002fe4000f8e0202 */
[----:B------:R-:W-:Y:S01]  /*d460*/  IMAD.SHL.U32 R10, R7, 0x10, RZ ;  /* 0x00000010070a7824 */ /* 0x000fe200078e00ff */
[----:B------:R-:W0:Y:S01]  /*d470*/  @P0 LDC R0, c[0x0][0x450] ;  /* 0x00011400ff000b82 */ /* 0x000e220000000800 */
[----:B------:R-:W-:Y:S01]  /*d480*/  IMAD.SHL.U32 R5, R2, 0x80, RZ ;  /* 0x0000008002057824 */ /* 0x000fe200078e00ff */
[----:B------:R-:W-:-:S02]  /*d490*/  LOP3.LUT R9, R9, 0x30, RZ, 0xc0, !PT ;  /* 0x0000003009097812 */ /* 0x000fc400078ec0ff */
[----:B------:R-:W-:Y:S02]  /*d4a0*/  LOP3.LUT R10, R10, 0x30, RZ, 0xc0, !PT ;  /* 0x000000300a0a7812 */ /* 0x000fe400078ec0ff */
[----:B------:R-:W-:Y:S02]  /*d4b0*/  LOP3.LUT R2, R6, R5, RZ, 0xfc, !PT ;  /* 0x0000000506027212 */ /* 0x000fe400078efcff */
[C---:B------:R-:W-:Y:S02]  /*d4c0*/  LOP3.LUT R11, R9.reuse, 0x40, RZ, 0xfc, !PT ;  /* 0x00000040090b7812 */ /* 0x040fe400078efcff */
[----:B------:R-:W-:Y:S01]  /*d4d0*/  LOP3.LUT R9, R9, 0x80, RZ, 0xfc, !PT ;  /* 0x0000008009097812 */ /* 0x000fe200078efcff */
[----:B------:R-:W-:Y:S02]  /*d4e0*/  IMAD.MOV.U32 R6, RZ, RZ, R2 ;  /* 0x000000ffff067224 */ /* 0x000fe400078e0002 */
[----:B--2---:R-:W-:-:S05]  /*d4f0*/  @P0 IMAD.HI.U32 R3, R2, R3, RZ ;  /* 0x0000000302030227 */ /* 0x004fca00078e00ff */
[----:B0-----:R-:W-:-:S04]  /*d500*/  @P0 SHF.R.U32.HI R6, RZ, R0, R3 ;  /* 0x00000000ff060219 */ /* 0x001fc80000011603 */
        /* <DEDUP_REMOVED lines=17> */
[----:B------:R0:W5:Y:S01]  /*d620*/  LDL R9, [R1+0x1c] ;  /* 0x00001c0001097983 */ /* 0x0001620000100800 */
[----:B------:R-:W-:Y:S02]  /*d630*/  IADD3.X R3, R3, UR5, R0, P0, !PT ;  /* 0x0000000503037c10 */ /* 0x000fe400087fe400 */
[----:B------:R-:W-:-:S02]  /*d640*/  ISETP.GE.AND P3, PT, R10, UR4, PT ;  /* 0x000000040a007c0c */ /* 0x000fc4000bf66270 */
[----:B------:R-:W-:Y:S01]  /*d650*/  ISETP.GE.AND P0, PT, R11, UR4, PT ;  /* 0x000000040b007c0c */ /* 0x000fe2000bf06270 */
[----:B------:R-:W-:-:S03]  /*d660*/  UMOV UR4, 0xffffffff ;  /* 0xffffffff00047882 */ /* 0x000fc60000000000 */
[----:B0-----:R-:W-:Y:S09]  /*d670*/  BRA.DIV UR4, `(.L_x_3091) ;  /* 0x0000003204147947 */ /* 0x001ff2000b800000 */
[----:B------:R-:W0:Y:S01]  /*d680*/  S2R R6, SR_TID.X ;  /* 0x0000000000067919 */ /* 0x000e220000002100 */
[----:B------:R-:W-:Y:S02]  /*d690*/  ULDC UR4, c[0x0][0x288] ;  /* 0x0000a20000047ab9 */ /* 0x000fe40000000800 */
[----:B------:R-:W-:Y:S01]  /*d6a0*/  IMAD R2, R8, UR4, RZ ;  /* 0x0000000408027c24 */ /* 0x000fe2000f8e02ff */
[----:B------:R-:W1:Y:S01]  /*d6b0*/  SHFL.IDX PT, R7, R4, RZ, 0x1c1f ;  /* 0x001c1fff04077589 */ /* 0x000e6200000e0000 */
[----:B0-----:R-:W-:-:S04]  /*d6c0*/  LOP3.LUT R6, R6, 0x7f, RZ, 0xc0, !PT ;  /* 0x0000007f06067812 */ /* 0x001fc800078ec0ff */
[----:B------:R-:W-:Y:S02]  /*d6d0*/  SHF.R.U32.HI R11, RZ, 0x2, R6 ;  /* 0x00000002ff0b7819 */ /* 0x000fe40000011606 */
[----:B------:R-:W0:Y:S03]  /*d6e0*/  SHFL.IDX PT, R6, R3, RZ, 0x1c1f ;  /* 0x001c1fff03067589 */ /* 0x000e2600000e0000 */
[----:B------:R-:W-:-:S04]  /*d6f0*/  IMAD.IADD R0, R11, 0x1, R5 ;  /* 0x000000010b007824 */ /* 0x000fc800078e0205 */
[C---:B------:R-:W-:Y:S01]  /*d700*/  VIADD R5, R0.reuse, 0x20 ;  /* 0x0000002000057836 */ /* 0x040fe20000000000 */
[----:B------:R-:W-:-:S13]  /*d710*/  ISETP.GE.AND P2, PT, R0, R2, PT ;  /* 0x000000020000720c */ /* 0x000fda0003f46270 */
[----:B-1----:R-:W-:-:S05]  /*d720*/  @!P2 IADD3 R7, P4, R10, R7, RZ ;  /* 0x000000070a07a210 */ /* 0x002fca0007f9e0ff */
[----:B0-----:R-:W-:-:S05]  /*d730*/  @!P2 IMAD.X R6, RZ, RZ, R6, P4 ;  /* 0x000000ffff06a224 */ /* 0x001fca00020e0606 */
[----:B------:R-:W-:-:S04]  /*d740*/  @!P2 LOP3.LUT R7, R7, R6, RZ, 0x3c, !PT ;  /* 0x000000060707a212 */ /* 0x000fc800078e3cff */
[----:B------:R-:W-:-:S04]  /*d750*/  @!P2 LOP3.LUT R6, R7, R6, RZ, 0x3c, !PT ;  /* 0x000000060706a212 */ /* 0x000fc800078e3cff */
[----:B------:R-:W-:-:S05]  /*d760*/  @!P2 LOP3.LUT R7, R7, R6, RZ, 0x3c, !PT ;  /* 0x000000060707a212 */ /* 0x000fca00078e3cff */
[----:B------:R-:W-:Y:S01]  /*d770*/  @!PT LDS RZ, [RZ] ;  /* 0x00000000fffff984 */ /* 0x000fe20000000800 */
[----:B-----5:R-:W-:Y:S04]  /*d780*/  @!P2 LDGSTS.E.BYPASS.LTC128B.128 [R9+0x1e200], desc[UR48][R6.64], !P3 ;  /* 0x1e2000000609afae */ /* 0x020fe8000d901d70 */
        /* <DEDUP_REMOVED lines=23> */
.L_x_3160:
        /* <DEDUP_REMOVED lines=12> */
.L_x_3093:
[----:B------:R-:W-:Y:S05]  /*d9c0*/  BSYNC B0 ;  /* 0x0000000000007941 */ /* 0x000fea0003800000 */
.L_x_3092:
        /* <DEDUP_REMOVED lines=10> */
.L_x_3161:
[----:B------:R-:W-:-:S06]  /*da70*/  UISETP.GE.AND UP0, UPT, UR40, 0xa1, UPT ;  /* 0x000000a12800788c */ /* 0x000fcc000bf06270 */
[----:B------:R-:W-:-:S13]  /*da80*/  PLOP3.LUT P0, PT, PT, PT, UP0, 0x80, 0x0 ;  /* 0x000000000000781c */ /* 0x000fda0003f0f008 */
[----:B------:R-:W-:Y:S05]  /*da90*/  @!P0 BRA `(.L_x_3095) ;  /* 0x00000018000c8947 */ /* 0x000fea0003800000 */
[----:B-1----:R1:W5:Y:S01]  /*daa0*/  LDL.LU R0, [R1+0x8] ;  /* 0x0000080001007983 */ /* 0x0023620000300800 */
[----:B------:R-:W-:-:S03]  /*dab0*/  UIADD3 UR4, UR39, -0x2, URZ ;  /* 0xfffffffe27047890 */ /* 0x000fc6000fffe03f */
[----:B------:R1:W5:Y:S03]  /*dac0*/  LDL.LU R8, [R1+0x4] ;  /* 0x0000040001087983 */ /* 0x0003660000300800 */
[----:B------:R-:W-:-:S07]  /*dad0*/  IMAD.U32 R2, RZ, RZ, UR4 ;  /* 0x00000004ff027e24 */ /* 0x000fce000f8e00ff */
.L_x_3122:
[----:B------:R-:W2:Y:S01]  /*dae0*/  LDL R5, [R1] ;  /* 0x0000000001057983 */ /* 0x000ea20000100800 */
[----:B-----5:R-:W-:Y:S01]  /*daf0*/  VIADD R4, R8, 0x1 ;  /* 0x0000000108047836 */ /* 0x020fe20000000000 */
[----:B------:R-:W-:Y:S04]  /*db00*/  BSSY B0, `(.L_x_3096) ;  /* 0x00000ba000007945 */ /* 0x000fe80003800000 */
[----:B------:R-:W-:-:S04]  /*db10*/  ISETP.NE.AND P0, PT, R4, 0x2, PT ;  /* 0x000000020400780c */ /* 0x000fc80003f05270 */
[----:B0-----:R-:W-:Y:S02]  /*db20*/  SEL R3, RZ, 0x1, P0 ;  /* 0x00000001ff037807 */ /* 0x001fe40000000000 */
[----:B------:R-:W-:Y:S02]  /*db30*/  SEL R10, R4, RZ, P0 ;  /* 0x000000ff040a7207 */ /* 0x000fe40000000000 */
[----:B0-----:R-:W-:-:S05]  /*db40*/  LOP3.LUT R9, R0, R3, RZ, 0x3c, !PT ;  /* 0x0000000300097212 */ /* 0x001fca00078e3cff */
[----:B------:R0:W-:Y:S04]  /*db50*/  STL [R1+0x8], R9 ;  /* 0x0000080901007387 */ /* 0x0001e80000100800 */
[----:B------:R0:W-:Y:S01]  /*db60*/  STL [R1+0x4], R10 ;  /* 0x0000040a01007387 */ /* 0x0001e20000100800 */
        /* <DEDUP_REMOVED lines=25> */
.L_x_3098:
[----:B0-----:R-:W-:Y:S01]  /*dd00*/  LEA R6, R10, UR41, 0x3 ;  /* 0x000000290a067c11 */ /* 0x001fe2000f8e18ff */
[----:B------:R-:W-:Y:S01]  /*dd10*/  BSSY B1, `(.L_x_3099) ;  /* 0x0000004000017945 */ /* 0x000fe20003800000 */
[----:B------:R-:W-:-:S04]  /*dd20*/  SHF.L.U32 R5, R9, 0x1f, RZ ;  /* 0x0000001f09057819 */ /* 0x000fc800000006ff */
[----:B------:R-:W0:Y:S02]  /*dd30*/  SYNCS.PHASECHK.TRANS64.TRYWAIT P0, [R6+URZ+0x33480], R5 ;  /* 0x03348005060075a7 */ /* 0x000e24000800017f */
[----:B0-----:R-:W-:Y:S05]  /*dd40*/  @!P0 BRA `(.L_x_3100) ;  /* 0x0000002c00d08947 */ /* 0x001fea0003800000 */
.L_x_3162:
[----:B------:R-:W-:Y:S05]  /*dd50*/  BSYNC B1 ;  /* 0x0000000000017941 */ /* 0x000fea0003800000 */
.L_x_3099:
        /* <DEDUP_REMOVED lines=10> */
.L_x_3101:
[----:B------:R-:W2:Y:S01]  /*de00*/  LDL R4, [R1] ;  /* 0x0000000001047983 */ /* 0x000ea20000100800 */
[----:B------:R-:W-:Y:S01]  /*de10*/  BSSY B1, `(.L_x_3102) ;  /* 0x0000004000017945 */ /* 0x000fe20003800000 */
[----:B--2---:R-:W-:-:S13]  /*de20*/  LOP3.LUT P0, RZ, R4, 0x2, RZ, 0xc0, !PT ;  /* 0x0000000204ff7812 */ /* 0x004fda000780c0ff */
[----:B------:R-:W-:Y:S05]  /*de30*/  @P0 BRA `(.L_x_3103) ;  /* 0x0000000000040947 */ /* 0x000fea0003800000 */
[----:B------:R-:W-:Y:S01]  /*de40*/  BPT.TRAP 0x1 ;  /* 0x000000040000795c */ /* 0x000fe20000300000 */
.L_x_3103:
[----:B------:R-:W-:Y:S05]  /*de50*/  BSYNC B1 ;  /* 0x0000000000017941 */ /* 0x000fea0003800000 */
.L_x_3102:
[----:B------:R-:W2:Y:S01]  /*de60*/  LDL R4, [R1+0x4] ;  /* 0x0000040001047983 */ /* 0x000ea20000100800 */
[----:B------:R-:W-:Y:S01]  /*de70*/  IMAD.MOV.U32 R12, RZ, RZ, RZ ;  /* 0x000000ffff0c7224 */ /* 0x000fe200078e00ff */
[----:B------:R-:W-:Y:S01]  /*de80*/  UIADD3 UR4, UP0, UR52, 0x470, URZ ;  /* 0x0000047034047890 */ /* 0x000fe2000ff1e03f */
[----:B------:R-:W-:Y:S01]  /*de90*/  PLOP3.LUT P0, PT, PT, PT, PT, 0x80, 0x0 ;  /* 0x000000000000781c */ /* 0x000fe20003f0f070 */
[----:B------:R-:W3:Y:S01]  /*dea0*/  S2R R7, SR_CgaCtaId ;  /* 0x0000000000077919 */ /* 0x000ee20000008800 */
[----:B------:R-:W-:Y:S01]  /*deb0*/  UMOV UR6, 0x30000 ;  /* 0x0003000000067882 */ /* 0x000fe20000000000 */
[----:B------:R-:W-:Y:S01]  /*dec0*/  R2UR UR10, R12 ;  /* 0x000000000c0a72ca */ /* 0x000fe200000e0000 */
[----:B------:R-:W-:Y:S01]  /*ded0*/  UIADD3.X UR5, URZ, UR53, URZ, UP0, !UPT ;  /* 0x000000353f057290 */ /* 0x000fe200087fe43f */
[----:B------:R-:W-:Y:S01]  /*dee0*/  UMOV UR14, 0x0 ;  /* 0x00000000000e7882 */ /* 0x000fe20000000000 */
[----:B------:R-:W-:Y:S01]  /*def0*/  UMOV UR15, 0x14f00000 ;  /* 0x14f00000000f7882 */ /* 0x000fe20000000000 */
[----:B---3--:R-:W-:-:S05]  /*df00*/  LOP3.LUT R7, R7, 0x1, RZ, 0xc0, !PT ;  /* 0x0000000107077812 */ /* 0x008fca00078ec0ff */
[----:B------:R-:W-:-:S04]  /*df10*/  IMAD R7, R7, 0x1400, RZ ;  /* 0x0000140007077824 */ /* 0x000fc800078e02ff */
[----:B--2---:R-:W-:Y:S02]  /*df20*/  IMAD R4, R4, 0x7800, R7 ;  /* 0x0000780004047824 */ /* 0x004fe400078e0207 */
[----:B------:R-:W2:Y:S02]  /*df30*/  S2R R7, SR_CgaCtaId ;  /* 0x0000000000077919 */ /* 0x000ea40000008800 */
[----:B------:R-:W-:-:S04]  /*df40*/  VIADD R4, R4, UR41 ;  /* 0x0000002904047c36 */ /* 0x000fc80008000000 */
[----:B------:R-:W-:Y:S01]  /*df50*/  VIADD R9, R4, 0xf200 ;  /* 0x0000f20004097836 */ /* 0x000fe20000000000 */
[----:B--2---:R-:W-:-:S05]  /*df60*/  LOP3.LUT R7, R7, 0x1, RZ, 0xc0, !PT ;  /* 0x0000000107077812 */ /* 0x004fca00078ec0ff */
[----:B------:R-:W-:-:S04]  /*df70*/  IMAD R7, R7, 0x50, RZ ;  /* 0x0000005007077824 */ /* 0x000fc800078e02ff */
[----:B------:R-:W-:Y:S02]  /*df80*/  IMAD R7, R3, 0xa0, R7 ;  /* 0x000000a003077824 */ /* 0x000fe400078e0207 */
[----:B------:R-:W-:-:S07]  /*df90*/  VIADD R3, R6, 0x33470 ;  /* 0x0003347006037836 */ /* 0x000fce0000000000 */
.L_x_3104:
        /* <DEDUP_REMOVED lines=8> */
[----:B------:R2:W-:Y:S02]  /*e020*/  UTMALDG.4D.MULTICAST [UR8], [UR4], UR6, desc[UR14] ;  /* 0x00000e08040073b4 */ /* 0x0005e40008019806 */
[----:B--2---:R-:W-:Y:S05]  /*e030*/  @P0 BRA.U.ANY `(.L_x_3104) ;  /* 0xfffffffd00d80947 */ /* 0x004fea000393ffff */
[----:B------:R-:W-:Y:S01]  /*e040*/  IMAD.MOV.U32 R11, RZ, RZ, 0x40 ;  /* 0x00000040ff0b7424 */ /* 0x000fe200078e00ff */
[----:B------:R-:W-:Y:S01]  /*e050*/  PLOP3.LUT P0, PT, PT, PT, PT, 0x80, 0x0 ;  /* 0x000000000000781c */ /* 0x000fe20003f0f070 */
[----:B------:R-:W-:Y:S01]  /*e060*/  VIADD R9, R4, 0x11a00 ;  /* 0x00011a0004097836 */ /* 0x000fe20000000000 */
[----:B------:R-:W-:Y:S01]  /*e070*/  UMOV UR6, 0x30000 ;  /* 0x0003000000067882 */ /* 0x000fe20000000000 */
[----:B------:R-:W-:Y:S01]  /*e080*/  UMOV UR14, 0x0 ;  /* 0x00000000000e7882 */ /* 0x000fe20000000000 */
[----:B------:R-:W-:Y:S01]  /*e090*/  R2UR UR10, R11 ;  /* 0x000000000b0a72ca */ /* 0x000fe200000e0000 */
[----:B------:R-:W-:-:S14]  /*e0a0*/  UMOV UR15, 0x14f00000 ;  /* 0x14f00000000f7882 */ /* 0x000fdc0000000000 */
.L_x_3105:
        /* <DEDUP_REMOVED lines=17> */
.L_x_3106:
        /* <DEDUP_REMOVED lines=10> */
[----:B------:R-:W2:Y:S01]  /*e260*/  SYNCS.PHASECHK.TRANS64.TRYWAIT P0, [R6+URZ+0x33440], R5 ;  /* 0x03344005060075a7 */ /* 0x000ea2000800017f */
[----:B------:R-:W-:Y:S04]  /*e270*/  BSSY B1, `(.L_x_3107) ;  /* 0x0000002000017945 */ /* 0x000fe80003800000 */
[----:B--2---:R-:W-:Y:S05]  /*e280*/  @!P0 BRA `(.L_x_3108) ;  /* 0x0000002800948947 */ /* 0x004fea0003800000 */
.L_x_3163:
[----:B------:R-:W-:Y:S05]  /*e290*/  BSYNC B1 ;  /* 0x0000000000017941 */ /* 0x000fea0003800000 */
.L_x_3107:
[----:B------:R-:W3:Y:S02]  /*e2a0*/  S2R R3, SR_TID.X ;  /* 0x0000000000037919 */ /* 0x000ee40000002100 */
[----:B---3--:R-:W-:-:S04]  /*e2b0*/  LOP3.LUT R3, R3, 0x7f, RZ, 0xc0, !PT ;  /* 0x0000007f03037812 */ /* 0x008fc800078ec0ff */
[----:B------:R-:W-:-:S13]  /*e2c0*/  ISETP.NE.AND P0, PT, R3, RZ, PT ;  /* 0x000000ff0300720c */ /* 0x000fda0003f05270 */
[----:B------:R-:W-:-:S04]  /*e2d0*/  @!P0 IMAD.MOV.U32 R3, RZ, RZ, 0x7800 ;  /* 0x00007800ff038424 */ /* 0x000fc800078e00ff */
[----:B------:R3:W-:Y:S01]  /*e2e0*/  @!P0 SYNCS.ARRIVE.TRANS64 RZ, [R6+URZ+0x33430], R3 ;  /* 0x0334300306ff89a7 */ /* 0x0007e2000800003f */
[----:B------:R-:W-:Y:S05]  /*e2f0*/  @P1 BRA `(.L_x_3109) ;  /* 0x0000000000041947 */ /* 0x000fea0003800000 */
[----:B------:R-:W-:Y:S01]  /*e300*/  BPT.TRAP 0x1 ;  /* 0x000000040000795c */ /* 0x000fe20000300000 */
.L_x_3109:
[----:B---3--:R-:W3:Y:S01]  /*e310*/  LDL R3, [R1] ;  /* 0x0000000001037983 */ /* 0x008ee20000100800 */
[----:B------:R-:W-:Y:S01]  /*e320*/  BSSY B1, `(.L_x_3110) ;  /* 0x0000004000017945 */ /* 0x000fe20003800000 */
[----:B---3--:R-:W-:-:S13]  /*e330*/  LOP3.LUT P0, RZ, R3, 0x2, RZ, 0xc0, !PT ;  /* 0x0000000203ff7812 */ /* 0x008fda000780c0ff */
[----:B------:R-:W-:Y:S05]  /*e340*/  @P0 BRA `(.L_x_3111) ;  /* 0x0000000000040947 */ /* 0x000fea0003800000 */
[----:B------:R-:W-:Y:S01]  /*e350*/  BPT.TRAP 0x1 ;  /* 0x000000040000795c */ /* 0x000fe20000300000 */
.L_x_3111:
[----:B------:R-:W-:Y:S05]  /*e360*/  BSYNC B1 ;  /* 0x0000000000017941 */ /* 0x000fea0003800000 */
.L_x_3110:
[----:B------:R-:W-:Y:S01]  /*e370*/  R2UR UR10, R12 ;  /* 0x000000000c0a72ca */ /* 0x000fe200000e0000 */
[----:B------:R-:W-:Y:S01]  /*e380*/  UIADD3 UR4, UP0, UR52, 0x370, URZ ;  /* 0x0000037034047890 */ /* 0x000fe2000ff1e03f */
[----:B------:R-:W-:Y:S01]  /*e390*/  PLOP3.LUT P0, PT, PT, PT, PT, 0x80, 0x0 ;  /* 0x000000000000781c */ /* 0x000fe20003f0f070 */
[----:B0-2---:R-:W-:Y:S01]  /*e3a0*/  VIADD R6, R6, 0x33430 ;  /* 0x0003343006067836 */ /* 0x005fe20000000000 */
[----:B------:R-:W-:Y:S01]  /*e3b0*/  UMOV UR6, 0x30000 ;  /* 0x0003000000067882 */ /* 0x000fe20000000000 */
[----:B------:R-:W-:Y:S01]  /*e3c0*/  VIADD R3, R4, 0x24200 ;  /* 0x0002420004037836 */ /* 0x000fe20000000000 */
[----:B------:R-:W-:Y:S01]  /*e3d0*/  UIADD3.X UR5, URZ, UR53, URZ, UP0, !UPT ;  /* 0x000000353f057290 */ /* 0x000fe200087fe43f */
[----:B------:R-:W-:Y:S01]  /*e3e0*/  UMOV UR14, 0x0 ;  /* 0x00000000000e7882 */ /* 0x000fe20000000000 */
[----:B------:R-:W-:-:S10]  /*e3f0*/  UMOV UR15, 0x14f00000 ;  /* 0x14f00000000f7882 */ /* 0x000fd40000000000 */
.L_x_3112:
        /* <DEDUP_REMOVED lines=9> */
[----:B0-----:R-:W-:Y:S05]  /*e490*/  @P0 BRA.U.ANY `(.L_x_3112) ;  /* 0xfffffffd00d80947 */ /* 0x001fea000393ffff */
[----:B------:R-:W-:Y:S01]  /*e4a0*/  R2UR UR10, R11 ;  /* 0x000000000b0a72ca */ /* 0x000fe200000e0000 */
[----:B------:R-:W-:Y:S01]  /*e4b0*/  VIADD R3, R4, 0x26a00 ;  /* 0x00026a0004037836 */ /* 0x000fe20000000000 */
[----:B------:R-:W-:Y:S01]  /*e4c0*/  PLOP3.LUT P0, PT, PT, PT, PT, 0x80, 0x0 ;  /* 0x000000000000781c */ /* 0x000fe20003f0f070 */
[----:B------:R-:W-:Y:S01]  /*e4d0*/  UMOV UR6, 0x30000 ;  /* 0x0003000000067882 */ /* 0x000fe20000000000 */
[----:B------:R-:W-:Y:S01]  /*e4e0*/  UMOV UR14, 0x0 ;  /* 0x00000000000e7882 */ /* 0x000fe20000000000 */
[----:B------:R-:W-:-:S10]  /*e4f0*/  UMOV UR15, 0x14f00000 ;  /* 0x14f00000000f7882 */ /* 0x000fd40000000000 */
.L_x_3113:
        /* <DEDUP_REMOVED lines=16> */
.L_x_3114:
        /* <DEDUP_REMOVED lines=10> */
.L_x_3097:
[----:B------:R-:W-:Y:S05]  /*e6a0*/  BSYNC B0 ;  /* 0x0000000000007941 */ /* 0x000fea0003800000 */
.L_x_3096:
[----:B------:R-:W-:-:S05]  /*e6b0*/  IMAD.U32 R3, RZ, RZ, UR42 ;  /* 0x0000002aff037e24 */ /* 0x000fca000f8e00ff */
[----:B------:R-:W-:-:S13]  /*e6c0*/  ISETP.NE.AND P0, PT, R3, 0x3, PT ;  /* 0x000000030300780c */ /* 0x000fda0003f05270 */
[----:B------:R-:W-:Y:S05]  /*e6d0*/  @!P0 BRA `(.L_x_3115) ;  /* 0x0000000000048947 */ /* 0x000fea0003800000 */
[----:B------:R-:W-:Y:S01]  /*e6e0*/  BPT.TRAP 0x1 ;  /* 0x000000040000795c */ /* 0x000fe20000300000 */
.L_x_3115:
        /* <DEDUP_REMOVED lines=8> */
.L_x_3164:
[----:B------:R-:W-:Y:S05]  /*e770*/  BSYNC B0 ;  /* 0x0000000000007941 */ /* 0x000fea0003800000 */
.L_x_3116:
[----:B------:R-:W-:Y:S05]  /*e780*/  @!P1 BRA `(.L_x_3118) ;  /* 0x0000000000049947 */ /* 0x000fea0003800000 */
[----:B------:R-:W-:Y:S01]  /*e790*/  BPT.TRAP 0x1 ;  /* 0x000000040000795c */ /* 0x000fe20000300000 */
.L_x_3118:
[----:B0-----:R-:W-:Y:S01]  /*e7a0*/  SHF.L.U32 R4, R0, 0x1f, RZ ;  /* 0x0000001f00047819 */ /* 0x001fe200000006ff */
[----:B------:R-:W-:-:S03]  /*e7b0*/  IMAD R0, R8, 0x7800, RZ ;  /* 0x0000780008007824 */ /* 0x000fc600078e02ff */
[----:B------:R-:W0:Y:S02]  /*e7c0*/  SYNCS.PHASECHK.TRANS64.TRYWAIT P2, [R3+URZ+0x33460], R4 ;  /* 0x03346004030075a7 */ /* 0x000e24000804017f */
[----:B0-----:R-:W-:Y:S05]  /*e7d0*/  @!P2 BRA `(.L_x_3119) ;  /* 0x000000240068a947 */ /* 0x001fea0003800000 */
.L_x_3165:
[C---:B0-----:R-:W-:Y:S01]  /*e7e0*/  LOP3.LUT R4, R0.reuse, R19, RZ, 0xfc, !PT ;  /* 0x0000001300047212 */ /* 0x041fe200078efcff */
[----:B------:R-:W-:Y:S05]  /*e7f0*/  WARPSYNC.ALL ;  /* 0x0000000000007948 */ /* 0x000fea0003800000 */
[----:B------:R-:W0:Y:S01]  /*e800*/  LDSM.16.MT88.4 R4, [R4+UR41+0xf200] ;  /* 0x00f200290404783b */ /* 0x000e220008004200 */
[C---:B------:R-:W-:Y:S02]  /*e810*/  VIADD R14, R0.reuse, 0x2800 ;  /* 0x00002800000e7836 */ /* 0x040fe40000000000 */
[C---:B------:R-:W-:Y:S02]  /*e820*/  VIADD R12, R0.reuse, 0x800 ;  /* 0x00000800000c7836 */ /* 0x040fe40000000000 */
[----:B------:R-:W-:-:S02]  /*e830*/  VIADD R13, R0, 0x5000 ;  /* 0x00005000000d7836 */ /* 0x000fc40000000000 */
[C---:B------:R-:W-:Y:S02]  /*e840*/  VIADD R15, R0.reuse, 0x1800 ;  /* 0x00001800000f7836 */ /* 0x040fe40000000000 */
[C---:B------:R-:W-:Y:S02]  /*e850*/  VIADD R21, R0.reuse, 0x2000 ;  /* 0x0000200000157836 */ /* 0x040fe40000000000 */
[----:B------:R-:W-:Y:S01]  /*e860*/  VIADD R20, R0, 0x5800 ;  /* 0x0000580000147836 */ /* 0x000fe20000000000 */
[C-C-:B0-----:R-:W-:Y:S02]  /*e870*/  PRMT R8, R4.reuse, 0x6420, R5.reuse ;  /* 0x0000642004087816 */ /* 0x141fe40000000005 */
[----:B------:R-:W-:Y:S02]  /*e880*/  PRMT R9, R4, 0x7531, R5 ;  /* 0x0000753104097816 */ /* 0x000fe40000000005 */
[----:B------:R-:W-:Y:S02]  /*e890*/  LOP3.LUT R4, R0, R18, RZ, 0xfc, !PT ;  /* 0x0000001200047212 */ /* 0x000fe400078efcff */
[----:B------:R-:W-:-:S02]  /*e8a0*/  PRMT R10, R6, 0x6420, R7 ;  /* 0x00006420060a7816 */ /* 0x000fc40000000007 */
[----:B------:R-:W-:Y:S01]  /*e8b0*/  PRMT R11, R6, 0x7531, R7 ;  /* 0x00007531060b7816 */ /* 0x000fe20000000007 */
[----:B------:R-:W-:-:S05]  /*e8c0*/  IMAD.IADD R4, R17, 0x1, R4 ;  /* 0x0000000111047824 */ /* 0x000fca00078e0204 */
[----:B------:R0:W-:Y:S02]  /*e8d0*/  STSM.16.M88.4 [R4], R8 ;  /* 0x0000000804007844 */ /* 0x0001e40000000200 */
[C---:B0-----:R-:W-:Y:S02]  /*e8e0*/  LOP3.LUT R4, R14.reuse, R19, RZ, 0xfc, !PT ;  /* 0x000000130e047212 */ /* 0x041fe400078efcff */
[----:B------:R-:W-:-:S04]  /*e8f0*/  LOP3.LUT R14, R14, R18, RZ, 0xfc, !PT ;  /* 0x000000120e0e7212 */ /* 0x000fc800078efcff */
[----:B------:R-:W0:Y:S01]  /*e900*/  LDSM.16.MT88.4 R4, [R4+UR41+0xf200] ;  /* 0x00f200290404783b */ /* 0x000e220008004200 */
[C---:B------:R-:W-:Y:S01]  /*e910*/  IMAD.IADD R14, R17.reuse, 0x1, R14 ;  /* 0x00000001110e7824 */ /* 0x040fe200078e020e */
        /* <DEDUP_REMOVED lines=46> */
[----:B------:R-:W-:Y:S01]  /*ec00*/  LOP3.LUT R4, R13, R19, RZ, 0xfc, !PT ;  /* 0x000000130d047212 */ /* 0x000fe200078efcff */
[----:B------:R-:W-:-:S02]  /*ec10*/  VIADD R13, R0, 0x4800 ;  /* 0x00004800000d7836 */ /* 0x000fc40000000000 */
[----:B------:R0:W-:Y:S04]  /*ec20*/  STSM.16.M88.4 [R14], R8 ;  /* 0x000000080e007844 */ /* 0x0001e80000000200 */
[----:B------:R-:W2:Y:S01]  /*ec30*/  LDSM.16.MT88.4 R4, [R4+UR41+0xf200] ;  /* 0x00f200290404783b */ /* 0x000ea20008004200 */
[----:B0-----:R-:W-:Y:S01]  /*ec40*/  VIADD R14, R0, 0x6000 ;  /* 0x00006000000e7836 */ /* 0x001fe20000000000 */
[C-C-:B--2---:R-:W-:Y:S02]  /*ec50*/  PRMT R8, R4.reuse, 0x6420, R5.reuse ;  /* 0x0000642004087816 */ /* 0x144fe40000000005 */
[----:B------:R-:W-:Y:S02]  /*ec60*/  PRMT R9, R4, 0x7531, R5 ;  /* 0x0000753104097816 */ /* 0x000fe40000000005 */
[----:B------:R-:W-:-:S02]  /*ec70*/  PRMT R10, R6, 0x6420, R7 ;  /* 0x00006420060a7816 */ /* 0x000fc40000000007 */
        /* <DEDUP_REMOVED lines=35> */
[C---:B------:R-:W-:Y:S02]  /*eeb0*/  VIADD R12, R0.reuse, 0x6800 ;  /* 0x00006800000c7836 */ /* 0x040fe40000000000 */
[----:B------:R-:W-:-:S03]  /*eec0*/  VIADD R0, R0, 0x7000 ;  /* 0x0000700000007836 */ /* 0x000fc60000000000 */
        /* <DEDUP_REMOVED lines=48> */
.L_x_3120:
[----:B--2---:R2:W-:Y:S01]  /*f1d0*/  SYNCS.ARRIVE.TRANS64.A1T0 RZ, [R3+URZ+0x33450], RZ ;  /* 0x033450ff03ff79a7 */ /* 0x0045e2000810003f */
[----:B------:R-:W-:Y:S06]  /*f1e0*/  BAR.SYNC.DEFER_BLOCKING 0x2, 0x80 ;  /* 0x0082000000007b1d */ /* 0x000fec0000010000 */
[----:B------:R-:W-:Y:S05]  /*f1f0*/  @!P0 BRA `(.L_x_3121) ;  /* 0x0000000000048947 */ /* 0x000fea0003800000 */
[----:B------:R-:W-:Y:S01]  /*f200*/  BPT.TRAP 0x1 ;  /* 0x000000040000795c */ /* 0x000fe20000300000 */
.L_x_3121:
[----:B------:R-:W3:Y:S04]  /*f210*/  LDL R4, [R1+0x14] ;  /* 0x0000140001047983 */ /* 0x000ee80000100800 */
[----:B0-----:R-:W4:Y:S01]  /*f220*/  LDL R0, [R1+0x18] ;  /* 0x0000180001007983 */ /* 0x001f220000100800 */
[----:B---3--:R-:W-:-:S13]  /*f230*/  ISETP.NE.AND P0, PT, R4, RZ, PT ;  /* 0x000000ff0400720c */ /* 0x008fda0003f05270 */
[----:B--2---:R-:W-:-:S05]  /*f240*/  @P0 VIADD R3, R3, 0x33480 ;  /* 0x0003348003030836 */ /* 0x004fca0000000000 */
[----:B----4-:R-:W-:-:S04]  /*f250*/  @P0 PRMT R3, R0, 0x654, R3 ;  /* 0x0000065400030816 */ /* 0x010fc80000000003 */
[----:B------:R0:W-:Y:S01]  /*f260*/  @P0 SYNCS.ARRIVE.TRANS64.RED.A1T0 RZ, [R3+URZ], RZ ;  /* 0x000000ff03ff09a7 */ /* 0x0001e2000810043f */
[----:B------:R-:W-:Y:S02]  /*f270*/  BPT.TRAP 0x1 ;  /* 0x000000040000795c */ /* 0x000fe40000300000 */
[----:B------:R2:W5:Y:S01]  /*f280*/  LDL R0, [R1+0x8] ;  /* 0x0000080001007983 */ /* 0x0005620000100800 */
[C---:B------:R-:W-:Y:S01]  /*f290*/  ISETP.GT.AND P0, PT, R2.reuse, RZ, PT ;  /* 0x000000ff0200720c */ /* 0x040fe20003f04270 */
[----:B------:R-:W-:Y:S02]  /*f2a0*/  VIADD R2, R2, 0xffffffff ;  /* 0xffffffff02027836 */ /* 0x000fe40000000000 */
[----:B------:R2:W5:Y:S10]  /*f2b0*/  LDL R8, [R1+0x4] ;  /* 0x0000040001087983 */ /* 0x0005740000100800 */
[----:B--2---:R-:W-:Y:S05]  /*f2c0*/  @P0 BRA `(.L_x_3122) ;  /* 0xffffffe800040947 */ /* 0x004fea000383ffff */
.L_x_3095:
[----:B-1---5:R-:W-:-:S05]  /*f2d0*/  IMAD.U32 R0, RZ, RZ, UR42 ;  /* 0x0000002aff007e24 */ /* 0x022fca000f8e00ff */
[----:B------:R-:W-:-:S13]  /*f2e0*/  ISETP.NE.AND P0, PT, R0, 0x3, PT ;  /* 0x000000030000780c */ /* 0x000fda0003f05270 */
[----:B------:R-:W-:Y:S05]  /*f2f0*/  @!P0 BRA `(.L_x_3123) ;  /* 0x0000000000048947 */ /* 0x000fea0003800000 */
[----:B------:R-:W-:Y:S01]  /*f300*/  BPT.TRAP 0x1 ;  /* 0x000000040000795c */ /* 0x000fe20000300000 */
.L_x_3123:
[----:B------:R-:W0:Y:S04]  /*f310*/  LDL R2, [R1+0x8] ;  /* 0x0000080001027983 */ /* 0x000e280000100800 */
[----:B------:R-:W2:Y:S01]  /*f320*/  LDL R0, [R1+0x4] ;  /* 0x0000040001007983 */ /* 0x000ea20000100800 */
[----:B------:R-:W-:Y:S01]  /*f330*/  BSSY B0, `(.L_x_3124) ;  /* 0x0000008000007945 */ /* 0x000fe20003800000 */
[----:B0-----:R-:W-:-:S04]  /*f340*/  LOP3.LUT R3, R2, 0x1, RZ, 0x3c, !PT ;  /* 0x0000000102037812 */ /* 0x001fc800078e3cff */
[----:B------:R-:W-:Y:S02]  /*f350*/  SHF.L.U32 R3, R3, 0x1f, RZ ;  /* 0x0000001f03037819 */ /* 0x000fe400000006ff */
[----:B--2---:R-:W-:-:S04]  /*f360*/  LEA R0, R0, UR41, 0x3 ;  /* 0x0000002900007c11 */ /* 0x004fc8000f8e18ff */
[----:B------:R-:W0:Y:S01]  /*f370*/  SYNCS.PHASECHK.TRANS64.TRYWAIT P2, [R0+URZ+0x33470], R3 ;  /* 0x03347003000075a7 */ /* 0x000e22000804017f */
[----:B------:R-:W-:-:S05]  /*f380*/  IMAD.U32 R2, RZ, RZ, UR47 ;  /* 0x0000002fff027e24 */ /* 0x000fca000f8e00ff */
[----:B------:R-:W-:Y:S01]  /*f390*/  ISETP.NE.AND P1, PT, R2, 0x3, PT ;  /* 0x000000030200780c */ /* 0x000fe20003f25270 */
[----:B0-----:R-:W-:-:S12]  /*f3a0*/  @!P2 BRA `(.L_x_3125) ;  /* 0x000000180088a947 */ /* 0x001fd80003800000 */
.L_x_3166:
[----:B------:R-:W-:Y:S05]  /*f3b0*/  BSYNC B0 ;  /* 0x0000000000007941 */ /* 0x000fea0003800000 */
.L_x_3124:
[----:B------:R-:W-:Y:S05]  /*f3c0*/  @!P1 BRA `(.L_x_3126) ;  /* 0x0000000000049947 */ /* 0x000fea0003800000 */
[----:B------:R-:W-:Y:S01]  /*f3d0*/  BPT.TRAP 0x1 ;  /* 0x000000040000795c */ /* 0x000fe20000300000 */
.L_x_3126:
[----:B------:R-:W0:Y:S02]  /*f3e0*/  LDL R2, [R1+0x8] ;  /* 0x0000080001027983 */ /* 0x000e240000100800 */
[----:B0-----:R-:W-:-:S04]  /*f3f0*/  SHF.L.U32 R3, R2, 0x1f, RZ ;  /* 0x0000001f02037819 */ /* 0x001fc800000006ff */
[----:B------:R-:W0:Y:S02]  /*f400*/  SYNCS.PHASECHK.TRANS64.TRYWAIT P2, [R0+URZ+0x33460], R3 ;  /* 0x03346003000075a7 */ /* 0x000e24000804017f */
[----:B0-----:R-:W-:Y:S05]  /*f410*/  @!P2 BRA `(.L_x_3127) ;  /* 0x000000180080a947 */ /* 0x001fea0003800000 */
.L_x_3167:
[----:B------:R-:W2:Y:S01]  /*f420*/  LDL R2, [R1+0x4] ;  /* 0x0000040001027983 */ /* 0x000ea20000100800 */
[----:B------:R-:W-:Y:S05]  /*f430*/  WARPSYNC.ALL ;  /* 0x0000000000007948 */ /* 0x000fea0003800000 */
[----:B--2---:R-:W-:-:S04]  /*f440*/  IMAD R2, R2, 0x7800, RZ ;  /* 0x0000780002027824 */ /* 0x004fc800078e02ff */
[C---:B------:R-:W-:Y:S01]  /*f450*/  VIADD R13, R2.reuse, 0x2800 ;  /* 0x00002800020d7836 */ /* 0x040fe20000000000 */
[C---:B------:R-:W-:Y:S01]  /*f460*/  LOP3.LUT R12, R2.reuse, R19, RZ, 0xfc, !PT ;  /* 0x00000013020c7212 */ /* 0x040fe200078efcff */
[C---:B------:R-:W-:Y:S01]  /*f470*/  VIADD R20, R2.reuse, 0x5000 ;  /* 0x0000500002147836 */ /* 0x040fe20000000000 */
[C---:B0-----:R-:W-:Y:S01]  /*f480*/  LOP3.LUT R3, R2.reuse, R18, RZ, 0xfc, !PT ;  /* 0x0000001202037212 */ /* 0x041fe200078efcff */
[C---:B------:R-:W-:Y:S02]  /*f490*/  VIADD R14, R2.reuse, 0x1800 ;  /* 0x00001800020e7836 */ /* 0x040fe40000000000 */
[----:B------:R0:W1:Y:S01]  /*f4a0*/  LDSM.16.MT88.4 R4, [R12+UR41+0xf200] ;  /* 0x00f200290c04783b */ /* 0x0000620008004200 */
[C---:B------:R-:W-:Y:S02]  /*f4b0*/  VIADD R16, R2.reuse, 0x2000 ;  /* 0x0000200002107836 */ /* 0x040fe40000000000 */
[----:B------:R-:W-:Y:S02]  /*f4c0*/  IMAD.IADD R3, R17, 0x1, R3 ;  /* 0x0000000111037824 */ /* 0x000fe400078e0203 */
[----:B------:R-:W-:-:S02]  /*f4d0*/  VIADD R15, R2, 0x5800 ;  /* 0x00005800020f7836 */ /* 0x000fc40000000000 */
[----:B0-----:R-:W-:Y:S01]  /*f4e0*/  VIADD R12, R2, 0x1000 ;  /* 0x00001000020c7836 */ /* 0x001fe20000000000 */
[C-C-:B-1----:R-:W-:Y:S02]  /*f4f0*/  PRMT R8, R4.reuse, 0x6420, R5.reuse ;  /* 0x0000642004087816 */ /* 0x142fe40000000005 */
[----:B------:R-:W-:Y:S02]  /*f500*/  PRMT R9, R4, 0x7531, R5 ;  /* 0x0000753104097816 */ /* 0x000fe40000000005 */
[C-C-:B------:R-:W-:Y:S02]  /*f510*/  PRMT R10, R6.reuse, 0x6420, R7.reuse ;  /* 0x00006420060a7816 */ /* 0x140fe40000000007 */
[----:B------:R-:W-:Y:S02]  /*f520*/  PRMT R11, R6, 0x7531, R7 ;  /* 0x00007531060b7816 */ /* 0x000fe40000000007 */
[C---:B------:R-:W-:Y:S02]  /*f530*/  LOP3.LUT R5, R13.reuse, R19, RZ, 0xfc, !PT ;  /* 0x000000130d057212 */ /* 0x040fe400078efcff */
[----:B------:R-:W-:Y:S01]  /*f540*/  LOP3.LUT R13, R13, R18, RZ, 0xfc, !PT ;  /* 0x000000120d0d7212 */ /* 0x000fe200078efcff */
[----:B------:R0:W-:Y:S04]  /*f550*/  STSM.16.M88.4 [R3], R8 ;  /* 0x0000000803007844 */ /* 0x0001e80000000200 */
[----:B------:R-:W1:Y:S01]  /*f560*/  LDSM.16.MT88.4 R4, [R5+UR41+0xf200] ;  /* 0x00f200290504783b */ /* 0x000e620008004200 */
[----:B------:R-:W-:-:S02]  /*f570*/  IMAD.IADD R13, R17, 0x1, R13 ;  /* 0x00000001110d7824 */ /* 0x000fc400078e020d */
[----:B0-----:R-:W-:Y:S01]  /*f580*/  VIADD R3, R2, 0x800 ;  /* 0x0000080002037836 */ /* 0x001fe20000000000 */
[C-C-:B-1----:R-:W-:Y:S02]  /*f590*/  PRMT R8, R4.reuse, 0x6420, R5.reuse ;  /* 0x0000642004087816 */ /* 0x142fe40000000005 */
[----:B------:R-:W-:Y:S02]  /*f5a0*/  PRMT R9, R4, 0x7531, R5 ;  /* 0x0000753104097816 */ /* 0x000fe40000000005 */
[----:B------:R-:W-:Y:S02]  /*f5b0*/  LOP3.LUT R4, R3, R18, RZ, 0xfc, !PT ;  /* 0x0000001203047212 */ /* 0x000fe400078efcff */
[C-C-:B------:R-:W-:Y:S02]  /*f5c0*/  PRMT R10, R6.reuse, 0x6420, R7.reuse ;  /* 0x00006420060a7816 */ /* 0x140fe40000000007 */
[----:B------:R-:W-:Y:S01]  /*f5d0*/  PRMT R11, R6, 0x7531, R7 ;  /* 0x00007531060b7816 */ /* 0x000fe20000000007 */
[----:B------:R-:W-:-:S05]  /*f5e0*/  IMAD.IADD R4, R17, 0x1, R4 ;  /* 0x0000000111047824 */ /* 0x000fca00078e0204 */
[----:B------:R0:W-:Y:S02]  /*f5f0*/  STSM.16.M88.4 [R4], R8 ;  /* 0x0000000804007844 */ /* 0x0001e40000000200 */
[----:B0-----:R-:W-:-:S06]  /*f600*/  LOP3.LUT R4, R20, R19, RZ, 0xfc, !PT ;  /* 0x0000001314047212 */ /* 0x001fcc00078efcff */
        /* <DEDUP_REMOVED lines=8> */
[----:B0-----:R-:W-:Y:S02]  /*f690*/  LOP3.LUT R4, R3, R19, RZ, 0xfc, !PT ;  /* 0x0000001303047212 */ /* 0x001fe400078efcff */
[----:B------:R-:W-:-:S04]  /*f6a0*/  LOP3.LUT R3, R14, R18, RZ, 0xfc, !PT ;  /* 0x000000120e037212 */ /* 0x000fc800078efcff */
[----:B------:R-:W0:Y:S01]  /*f6b0*/  LDSM.16.MT88.4 R4, [R4+UR41+0xf200] ;  /* 0x00f200290404783b */ /* 0x000e220008004200 */
[----:B------:R-:W-:Y:S01]  /*f6c0*/  IMAD.IADD R3, R17, 0x1, R3 ;  /* 0x0000000111037824 */ /* 0x000fe200078e0203 */
[C-C-:B0-----:R-:W-:Y:S02]  /*f6d0*/  PRMT R8, R4.reuse, 0x6420, R5.reuse ;  /* 0x0000642004087816 */ /* 0x141fe40000000005 */
        /* <DEDUP_REMOVED lines=27> */
[----:B------:R-:W1:Y:S01]  /*f890*/  LDSM.16.MT88.4 R4, [R4+UR41+0xf200] ;  /* 0x00f200290404783b */ /* 0x000e620008004200 */
[----:B0-----:R-:W-:Y:S01]  /*f8a0*/  VIADD R13, R2, 0x6000 ;  /* 0x00006000020d7836 */ /* 0x001fe20000000000 */
[C-C-:B-1----:R-:W-:Y:S02]  /*f8b0*/  PRMT R8, R4.reuse, 0x6420, R5.reuse ;  /* 0x0000642004087816 */ /* 0x142fe40000000005 */
[----:B------:R-:W-:Y:S02]  /*f8c0*/  PRMT R9, R4, 0x7531, R5 ;  /* 0x0000753104097816 */ /* 0x000fe40000000005 */
[----:B------:R-:W-:-:S02]  /*f8d0*/  PRMT R10, R6, 0x6420, R7 ;  /* 0x00006420060a7816 */ /* 0x000fc40000000007 */
        /* <DEDUP_REMOVED lines=12> */
[----:B------:R-:W-:Y:S01]  /*f9a0*/  LOP3.LUT R13, R13, R18, RZ, 0xfc, !PT ;  /* 0x000000120d0d7212 */ /* 0x000fe200078efcff */
[----:B------:R0:W-:Y:S04]  /*f9b0*/  STSM.16.M88.4 [R3], R8 ;  /* 0x0000000803007844 */ /* 0x0001e80000000200 */
[----:B------:R-:W1:Y:S01]  /*f9c0*/  LDSM.16.MT88.4 R4, [R4+UR41+0xf200] ;  /* 0x00f200290404783b */ /* 0x000e620008004200 */
[----:B------:R-:W-:Y:S02]  /*f9d0*/  IMAD.IADD R13, R17, 0x1, R13 ;  /* 0x00000001110d7824 */ /* 0x000fe400078e020d */
[----:B0-----:R-:W-:Y:S01]  /*f9e0*/  VIADD R3, R2, 0x4000 ;  /* 0x0000400002037836 */ /* 0x001fe20000000000 */
[C-C-:B-1----:R-:W-:Y:S02]  /*f9f0*/  PRMT R8, R4.reuse, 0x6420, R5.reuse ;  /* 0x0000642004087816 */ /* 0x142fe40000000005 */
[----:B------:R-:W-:-:S02]  /*fa00*/  PRMT R9, R4, 0x7531, R5 ;  /* 0x0000753104097816 */ /* 0x000fc40000000005 */
        /* <DEDUP_REMOVED lines=12> */
[----:B------:R-:W-:Y:S01]  /*fad0*/  IMAD.IADD R4, R17, 0x1, R4 ;  /* 0x0000000111047824 */ /* 0x000fe200078e0204 */
[----:B------:R-:W-:-:S04]  /*fae0*/  LOP3.LUT R12, R12, R19, RZ, 0xfc, !PT ;  /* 0x000000130c0c7212 */ /* 0x000fc800078efcff */
        /* <DEDUP_REMOVED lines=10> */
[C---:B0-----:R-:W-:Y:S02]  /*fb90*/  VIADD R3, R2.reuse, 0x6800 ;  /* 0x0000680002037836 */ /* 0x041fe40000000000 */
[----:B------:R-:W-:-:S03]  /*fba0*/  VIADD R2, R2, 0x7000 ;  /* 0x0000700002027836 */ /* 0x000fc60000000000 */
        /* <DEDUP_REMOVED lines=39> */
.L_x_3128:
[----:B-1----:R1:W-:Y:S01]  /*fe20*/  SYNCS.ARRIVE.TRANS64.A1T0 RZ, [R0+URZ+0x33450], RZ ;  /* 0x033450ff00ff79a7 */ /* 0x0023e2000810003f */
[----:B------:R-:W-:Y:S06]  /*fe30*/  BAR.SYNC.DEFER_BLOCKING 0x2, 0x80 ;  /* 0x0082000000007b1d */ /* 0x000fec0000010000 */
[----:B------:R-:W-:Y:S05]  /*fe40*/  @!P0 BRA `(.L_x_3129) ;  /* 0x0000000000048947 */ /* 0x000fea0003800000 */
[----:B------:R-:W-:Y:S01]  /*fe50*/  BPT.TRAP 0x1 ;  /* 0x000000040000795c */ /* 0x000fe20000300000 */
.L_x_3129:
[----:B------:R-:W2:Y:S04]  /*fe60*/  LDL R3, [R1+0x14] ;  /* 0x0000140001037983 */ /* 0x000ea80000100800 */
[----:B------:R-:W3:Y:S01]  /*fe70*/  LDL R2, [R1+0x18] ;  /* 0x0000180001027983 */ /* 0x000ee20000100800 */
[----:B--2---:R-:W-:-:S13]  /*fe80*/  ISETP.NE.AND P0, PT, R3, RZ, PT ;  /* 0x000000ff0300720c */ /* 0x004fda0003f05270 */
[----:B-1----:R-:W-:-:S05]  /*fe90*/  @P0 VIADD R0, R0, 0x33480 ;  /* 0x0003348000000836 */ /* 0x002fca0000000000 */
[----:B---3--:R-:W-:-:S04]  /*fea0*/  @P0 PRMT R0, R2, 0x654, R0 ;  /* 0x0000065402000816 */ /* 0x008fc80000000000 */
[----:B------:R1:W-:Y:S01]  /*feb0*/  @P0 SYNCS.ARRIVE.TRANS64.RED.A1T0 RZ, [R0+URZ], RZ ;  /* 0x000000ff00ff09a7 */ /* 0x0003e2000810043f */
[----:B------:R-:W-:Y:S02]  /*fec0*/  BPT.TRAP 0x1 ;  /* 0x000000040000795c */ /* 0x000fe40000300000 */
[----:B------:R-:W1:Y:S01]  /*fed0*/  LDL.LU R4, [R1+0x4] ;  /* 0x0000040001047983 */ /* 0x000e620000300800 */
[----:B------:R-:W2:Y:S03]  /*fee0*/  LDC R2, c[0x0][0xc34] ;  /* 0x00030d00ff027b82 */ /* 0x000ea60000000800 */
[----:B------:R-:W3:Y:S01]  /*fef0*/  LDL.LU R3, [R1+0x8] ;  /* 0x0000080001037983 */ /* 0x000ee20000300800 */
[----:B------:R-:W-:Y:S02]  /*ff00*/  UIADD3 UR50, UR43, UR50, URZ ;  /* 0x000000322b327290 */ /* 0x000fe4000fffe03f */
[----:B------:R-:W-:-:S04]  /*ff10*/  UIADD3 UR46, UR46, 0x1, URZ ;  /* 0x000000012e2e7890 */ /* 0x000fc8000fffe03f */
[----:B--2---:R-:W-:Y:S01]  /*ff20*/  ISETP.LE.AND P1, PT, R2, UR50, PT ;  /* 0x0000003202007c0c */ /* 0x004fe2000bf23270 */
[----:B-1----:R-:W-:-:S05]  /*ff30*/  VIADD R0, R4, 0x1 ;  /* 0x0000000104007836 */ /* 0x002fca0000000000 */
[----:B------:R-:W-:-:S04]  /*ff40*/  ISETP.NE.AND P0, PT, R0, 0x2, PT ;  /* 0x000000020000780c */ /* 0x000fc80003f05270 */
[----:B------:R-:W-:Y:S02]  /*ff50*/  SEL R2, RZ, 0x1, P0 ;  /* 0x00000001ff027807 */ /* 0x000fe40000000000 */
[----:B------:R-:W-:Y:S02]  /*ff60*/  SEL R0, R0, RZ, P0 ;  /* 0x000000ff00007207 */ /* 0x000fe40000000000 */
[----:B---3--:R-:W-:-:S03]  /*ff70*/  LOP3.LUT R3, R3, R2, RZ, 0x3c, !PT ;  /* 0x0000000203037212 */ /* 0x008fc600078e3cff */
[----:B------:R2:W-:Y:S04]  /*ff80*/  STL [R1+0x4], R0 ;  /* 0x0000040001007387 */ /* 0x0005e80000100800 */
[----:B------:R2:W-:Y:S01]  /*ff90*/  STL [R1+0x8], R3 ;  /* 0x0000080301007387 */ /* 0x0005e20000100800 */
[----:B------:R-:W-:Y:S05]  /*ffa0*/  @!P1 BRA `(.L_x_3130) ;  /* 0xffffffc000309947 */ /* 0x000fea000383ffff */
[----:B------:R-:W-:-:S12]  /*ffb0*/  ULOP3.LUT UR46, UR46, 0x1, URZ, 0xc, !UPT ;  /* 0x000000012e2e7892 */ /* 0x000fd8000f8e0c3f */
.L_x_3075:
[----:B--2---:R-:W0:Y:S01]  /*ffc0*/  S2R R3, SR_CgaCtaId ;  /* 0x0000000000037919 */ /* 0x004e220000008800 */
[----:B------:R-:W-:-:S04]  /*ffd0*/  MOV R0, 0x400 ;  /* 0x0000040000007802 */ /* 0x000fc80000000f00 */
[----:B0-----:R-:W-:Y:S01]  /*ffe0*/  LEA R9, R3, R0, 0x18 ;  /* 0x0000000003097211 */ /* 0x001fe200078ec0ff */
[----:B------:R-:W-:-:S05]  /*fff0*/  IMAD.U32 R0, RZ, RZ, UR46 ;  /* 0x0000002eff007e24 */ /* 0x000fca000f8e00ff */
[----:B------:R-:W-:-:S04]  /*10000*/  SHF.L.U32 R0, R0, 0x1f, RZ ;  /* 0x0000001f00007819 */ /* 0x000fc800000006ff */
[----:B------:R-:W0:Y:S02]  /*10010*/  SYNCS.PHASECHK.TRANS64.TRYWAIT P0, [R9+URZ+0x33420], R0 ;  /* 0x03342000090075a7 */ /* 0x000e24000800017f */
[----:B0-----:R-:W-:Y:S05]  /*10020*/  @!P0 BRA `(.L_x_3131) ;  /* 0x0000000c00908947 */ /* 0x001fea0003800000 */
.L_x_3168:
        /* <DEDUP_REMOVED lines=14> */
.L_x_3134:
[----:B------:R-:W2:Y:S04]  /*10110*/  LDL R2, [R1+0x4] ;  /* 0x0000040001027983 */ /* 0x000ea80000100800 */
        /* <DEDUP_REMOVED lines=13> */
.L_x_3169:
[----:B------:R-:W1:Y:S02]  /*101f0*/  SYNCS.PHASECHK.TRANS64.TRYWAIT P1, [R7+URZ], R0 ;  /* 0x00000000070075a7 */ /* 0x000e64000802017f */
[----:B-1----:R-:W-:Y:S05]  /*10200*/  @!P1 BRA `(.L_x_3136) ;  /* 0x0000000c00409947 */ /* 0x002fea0003800000 */
.L_x_3170:
[----:B------:R-:W-:Y:S05]  /*10210*/  @!P0 BRA `(.L_x_3137) ;  /* 0x0000000000048947 */ /* 0x000fea0003800000 */
[----:B------:R-:W-:Y:S01]  /*10220*/  BPT.TRAP 0x1 ;  /* 0x000000040000795c */ /* 0x000fe20000300000 */
.L_x_3137:
[----:B------:R-:W0:Y:S02]  /*10230*/  LDL.LU R2, [R1+0x4] ;  /* 0x0000040001027983 */ /* 0x000e240000300800 */
[----:B0-----:R-:W-:-:S04]  /*10240*/  IMAD R5, R2, 0x8, R9 ;  /* 0x0000000802057824 */ /* 0x001fc800078e0209 */
[----:B------:R-:W0:Y:S02]  /*10250*/  SYNCS.PHASECHK.TRANS64.TRYWAIT P1, [R5+URZ+0x33460], R4 ;  /* 0x03346004050075a7 */ /* 0x000e24000802017f */
[----:B0-----:R-:W-:Y:S05]  /*10260*/  @!P1 BRA `(.L_x_3138) ;  /* 0x0000000c003c9947 */ /* 0x001fea0003800000 */
.L_x_3171:
[----:B------:R-:W-:Y:S05]  /*10270*/  @!P0 BRA `(.L_x_3139) ;  /* 0x0000000000048947 */ /* 0x000fea0003800000 */
[----:B------:R-:W-:Y:S01]  /*10280*/  BPT.TRAP 0x1 ;  /* 0x000000040000795c */ /* 0x000fe20000300000 */
.L_x_3139:
[----:B------:R-:W-:-:S04]  /*10290*/  IMAD R3, R3, 0x8, R9 ;  /* 0x0000000803037824 */ /* 0x000fc800078e0209 */
[----:B------:R-:W2:Y:S02]  /*102a0*/  SYNCS.PHASECHK.TRANS64.TRYWAIT P1, [R3+URZ+0x33460], R0 ;  /* 0x03346000030075a7 */ /* 0x000ea4000802017f */
[----:B--2---:R-:W-:Y:S05]  /*102b0*/  @!P1 BRA `(.L_x_3140) ;  /* 0x0000000c003c9947 */ /* 0x004fea0003800000 */
.L_x_3172:
[----:B------:R-:W-:Y:S05]  /*102c0*/  @!P0 BRA `(.L_x_3141) ;  /* 0x0000000000048947 */ /* 0x000fea0003800000 */
[----:B------:R-:W-:Y:S01]  /*102d0*/  BPT.TRAP 0x1 ;  /* 0x000000040000795c */ /* 0x000fe20000300000 */
.L_x_3141:
[----:B------:R-:W3:Y:S02]  /*102e0*/  SYNCS.PHASECHK.TRANS64.TRYWAIT P0, [R5+URZ+0x33480], R4 ;  /* 0x03348004050075a7 */ /* 0x000ee4000800017f */
[----:B---3--:R-:W-:Y:S05]  /*102f0*/  @!P0 BRA `(.L_x_3142) ;  /* 0x0000000c00408947 */ /* 0x008fea0003800000 */
.L_x_3143:
[----:B----4-:R4:W0:Y:S02]  /*10300*/  SYNCS.PHASECHK.TRANS64.TRYWAIT P0, [R3+URZ+0x33480], R0 ;  /* 0x03348000030075a7 */ /* 0x010824000800017f */
[----:B0-----:R-:W-:Y:S05]  /*10310*/  @!P0 NANOSLEEP.SYNCS 0x989680 ;  /* 0x009896800000895d */ /* 0x001fea0003900000 */
[----:B------:R-:W0:Y:S02]  /*10320*/  @!P0 SYNCS.PHASECHK.TRANS64 P0, [R3+URZ+0x33480], R0 ;  /* 0x03348000030085a7 */ /* 0x000e24000800007f */
[----:B0-----:R-:W-:Y:S05]  /*10330*/  @!P0 BRA `(.L_x_3143) ;  /* 0xfffffffc00f08947 */ /* 0x001fea000383ffff */
.L_x_3133:
[----:B------:R-:W-:Y:S05]  /*10340*/  BSYNC B0 ;  /* 0x0000000000007941 */ /* 0x000fea0003800000 */
.L_x_3132:
[----:B------:R-:W-:Y:S05]  /*10350*/  EXIT ;  /* 0x000000000000794d */ /* 0x000fea0003800000 */
.L_x_3043:
[----:B0-----:R-:W-:-:S04]  /*10360*/  IMAD.U32 R3, RZ, RZ, UR39 ;  /* 0x00000027ff037e24 */ /* 0x001fc8000f8e00ff */
[----:B------:R0:W1:Y:S03]  /*10370*/  SYNCS.PHASECHK.TRANS64.TRYWAIT P1, [R3+URZ+0x33400], R8 ;  /* 0x03340008030075a7 */ /* 0x000066000802017f */
[----:B-1----:R-:W-:Y:S05]  /*10380*/  @!P1 NANOSLEEP.SYNCS 0x989680 ;  /* 0x009896800000995d */ /* 0x002fea0003900000 */
[----:B------:R-:W1:Y:S02]  /*10390*/  @!P1 SYNCS.PHASECHK.TRANS64 P1, [R3+URZ+0x33400], R8 ;  /* 0x03340008030095a7 */ /* 0x000e64000802007f */
[----:B-1----:R-:W-:Y:S05]  /*103a0*/  @!P1 BRA `(.L_x_3043) ;  /* 0xfffffffc00ec9947 */ /* 0x002fea000383ffff */
[----:B------:R-:W-:Y:S05]  /*103b0*/  BRA `(.L_x_3144) ;  /* 0xffffff1400947947 */ /* 0x000fea000383ffff */
.L_x_3047:
[----:B-1----:R1:W2:Y:S02]  /*103c0*/  SYNCS.PHASECHK.TRANS64.TRYWAIT P1, [R3+URZ+0x33430], R4 ;  /* 0x03343004030075a7 */ /* 0x0022a4000802017f */
[----:B--2---:R-:W-:Y:S05]  /*103d0*/  @!P1 NANOSLEEP.SYNCS 0x989680 ;  /* 0x009896800000995d */ /* 0x004fea0003900000 */
[----:B------:R-:W2:Y:S02]  /*103e0*/  @!P1 SYNCS.PHASECHK.TRANS64 P1, [R3+URZ+0x33430], R4 ;  /* 0x03343004030095a7 */ /* 0x000ea4000802007f */
[----:B--2---:R-:W-:Y:S05]  /*103f0*/  @!P1 BRA `(.L_x_3047) ;  /* 0xfffffffc00f09947 */ /* 0x004fea000383ffff */
[----:B------:R-:W-:Y:S05]  /*10400*/  BRA `(.L_x_3046) ;  /* 0xffffff1400b07947 */ /* 0x000fea000383ffff */
.L_x_3053:
[----:B-1----:R-:W-:-:S04]  /*10410*/  IMAD.U32 R8, RZ, RZ, UR6 ;  /* 0x00000006ff087e24 */ /* 0x002fc8000f8e00ff */
[----:B------:R1:W2:Y:S03]  /*10420*/  SYNCS.PHASECHK.TRANS64.TRYWAIT P1, [R8+URZ+0x33430], R7 ;  /* 0x03343007080075a7 */ /* 0x0002a6000802017f */
[----:B--2---:R-:W-:Y:S05]  /*10430*/  @!P1 NANOSLEEP.SYNCS 0x989680 ;  /* 0x009896800000995d */ /* 0x004fea0003900000 */
[----:B------:R-:W2:Y:S02]  /*10440*/  @!P1 SYNCS.PHASECHK.TRANS64 P1, [R8+URZ+0x33430], R7 ;  /* 0x03343007080095a7 */ /* 0x000ea4000802007f */
[----:B--2---:R-:W-:Y:S05]  /*10450*/  @!P1 BRA `(.L_x_3053) ;  /* 0xfffffffc00ec9947 */ /* 0x004fea000383ffff */
[----:B------:R-:W-:Y:S05]  /*10460*/  BRA `(.L_x_3050) ;  /* 0xffffff5000547947 */ /* 0x000fea000383ffff */
.L_x_3057:
[----:B-1----:R-:W-:-:S04]  /*10470*/  IMAD.U32 R8, RZ, RZ, UR6 ;  /* 0x00000006ff087e24 */ /* 0x002fc8000f8e00ff */
[----:B------:R1:W2:Y:S03]  /*10480*/  SYNCS.PHASECHK.TRANS64.TRYWAIT P1, [R8+URZ+0x33450], R7 ;  /* 0x03345007080075a7 */ /* 0x0002a6000802017f */
[----:B--2---:R-:W-:Y:S05]  /*10490*/  @!P1 NANOSLEEP.SYNCS 0x989680 ;  /* 0x009896800000995d */ /* 0x004fea0003900000 */
[----:B------:R-:W2:Y:S02]  /*104a0*/  @!P1 SYNCS.PHASECHK.TRANS64 P1, [R8+URZ+0x33450], R7 ;  /* 0x03345007080095a7 */ /* 0x000ea4000802007f */
[----:B--2---:R-:W-:Y:S05]  /*104b0*/  @!P1 BRA `(.L_x_3057) ;  /* 0xfffffffc00ec9947 */ /* 0x004fea000383ffff */
[----:B------:R-:W-:Y:S05]  /*104c0*/  BRA `(.L_x_3054) ;  /* 0xffffff5c005c7947 */ /* 0x000fea000383ffff */
.L_x_3064:
[----:B-1----:R-:W-:-:S04]  /*104d0*/  IMAD.U32 R5, RZ, RZ, UR4 ;  /* 0x00000004ff057e24 */ /* 0x002fc8000f8e00ff */
[----:B------:R1:W2:Y:S03]  /*104e0*/  SYNCS.PHASECHK.TRANS64.TRYWAIT P1, [R5+URZ+0x33450], R0 ;  /* 0x03345000050075a7 */ /* 0x0002a6000802017f */
[----:B--2---:R-:W-:Y:S05]  /*104f0*/  @!P1 NANOSLEEP.SYNCS 0x989680 ;  /* 0x009896800000995d */ /* 0x004fea0003900000 */
[----:B------:R-:W2:Y:S02]  /*10500*/  @!P1 SYNCS.PHASECHK.TRANS64 P1, [R5+URZ+0x33450], R0 ;  /* 0x03345000050095a7 */ /* 0x000ea4000802007f */
[----:B--2---:R-:W-:Y:S05]  /*10510*/  @!P1 BRA `(.L_x_3064) ;  /* 0xfffffffc00ec9947 */ /* 0x004fea000383ffff */
[----:B------:R-:W-:Y:S05]  /*10520*/  BRA `(.L_x_3063) ;  /* 0xffffff8800407947 */ /* 0x000fea000383ffff */
.L_x_3080:
[----:B------:R-:W-:Y:S02]  /*10530*/  IMAD.MOV.U32 R13, RZ, RZ, R6 ;  /* 0x000000ffff0d7224 */ /* 0x000fe400078e0006 */
[----:B------:R-:W-:Y:S02]  /*10540*/  IMAD.MOV.U32 R12, RZ, RZ, RZ ;  /* 0x000000ffff0c7224 */ /* 0x000fe400078e00ff */
[----:B------:R-:W-:Y:S02]  /*10550*/  IMAD.MOV.U32 R11, RZ, RZ, 0x1f ;  /* 0x0000001fff0b7424 */ /* 0x000fe400078e00ff */
[----:B------:R-:W-:-:S07]  /*10560*/  IMAD.MOV.U32 R15, RZ, RZ, -0x1 ;  /* 0xffffffffff0f7424 */ /* 0x000fce00078e00ff */
[----:B01----:R-:W-:Y:S05]  /*10570*/  WARPSYNC.COLLECTIVE R15, `(.L_x_3145) ;  /* 0x000000000f087348 */ /* 0x003fea0003c00000 */
[----:B------:R2:W3:Y:S02]  /*10580*/  SHFL.IDX P6, R14, R13, R12, R11 ;  /* 0x0000000c0d0e7389 */ /* 0x0004e400000c000b */
[----:B0123--:R-:W-:Y:S01]  /*10590*/  ENDCOLLECTIVE ;  /* 0x000000000000791b */ /* 0x00ffe20003800000 */
.L_x_3145:
[----:B------:R-:W-:Y:S05]  /*105a0*/  BRA `(.L_x_3146) ;  /* 0xffffffc000cc7947 */ /* 0x000fea000383ffff */
.L_x_3082:
[----:B------:R-:W-:Y:S01]  /*105b0*/  BSSY B0, `(.L_x_3147) ;  /* 0x0000006000007945 */ /* 0x000fe20003800000 */
[----:B------:R-:W-:-:S07]  /*105c0*/  IMAD.MOV.U32 R15, RZ, RZ, -0x1 ;  /* 0xffffffffff0f7424 */ /* 0x000fce00078e00ff */
[----:B01----:R-:W-:Y:S05]  /*105d0*/  WARPSYNC.COLLECTIVE R15, `(.L_x_3148) ;  /* 0x000000000f0c7348 */ /* 0x003fea0003c00000 */
[----:B------:R-:W-:Y:S02]  /*105e0*/  ELECT P6, UR62, PT ;  /* 0x00000000003e782f */ /* 0x000fe400038c0000 */
[----:B------:R-:W-:Y:S01]  /*105f0*/  MOV R14, UR62 ;  /* 0x0000003e000e7c02 */ /* 0x000fe20008000f00 */
[----:B01----:R-:W-:Y:S10]  /*10600*/  ENDCOLLECTIVE ;  /* 0x000000000000791b */ /* 0x003ff40003800000 */
.L_x_3148:
[----:B------:R-:W-:Y:S05]  /*10610*/  BSYNC B0 ;  /* 0x0000000000007941 */ /* 0x000fea0003800000 */
.L_x_3147:
[----:B------:R-:W-:Y:S05]  /*10620*/  BRA `(.L_x_3149) ;  /* 0xffffffc000dc7947 */ /* 0x000fea000383ffff */
.L_x_3084:
[----:B-1----:R1:W2:Y:S02]  /*10630*/  SYNCS.PHASECHK.TRANS64.TRYWAIT P0, [R4+URZ+0x33480], R3 ;  /* 0x03348003040075a7 */ /* 0x0022a4000800017f */
[----:B--2---:R-:W-:Y:S05]  /*10640*/  @!P0 NANOSLEEP.SYNCS 0x989680 ;  /* 0x009896800000895d */ /* 0x004fea0003900000 */
[----:B------:R-:W2:Y:S02]  /*10650*/  @!P0 SYNCS.PHASECHK.TRANS64 P0, [R4+URZ+0x33480], R3 ;  /* 0x03348003040085a7 */ /* 0x000ea4000800007f */
[----:B--2---:R-:W-:Y:S05]  /*10660*/  @!P0 BRA `(.L_x_3084) ;  /* 0xfffffffc00f08947 */ /* 0x004fea000383ffff */
[----:B------:R-:W-:Y:S05]  /*10670*/  BRA `(.L_x_3150) ;  /* 0xffffffc4002c7947 */ /* 0x000fea000383ffff */
.L_x_3087:
[----:B0-----:R0:W2:Y:S02]  /*10680*/  SYNCS.PHASECHK.TRANS64.TRYWAIT P0, [R4+URZ+0x33440], R3 ;  /* 0x03344003040075a7 */ /* 0x0010a4000800017f */
[----:B--2---:R-:W-:Y:S05]  /*10690*/  @!P0 NANOSLEEP.SYNCS 0x989680 ;  /* 0x009896800000895d */ /* 0x004fea0003900000 */
[----:B------:R-:W2:Y:S02]  /*106a0*/  @!P0 SYNCS.PHASECHK.TRANS64 P0, [R4+URZ+0x33440], R3 ;  /* 0x03344003040085a7 */ /* 0x000ea4000800007f */
[----:B--2---:R-:W-:Y:S05]  /*106b0*/  @!P0 BRA `(.L_x_3087) ;  /* 0xfffffffc00f08947 */ /* 0x004fea000383ffff */
[----:B------:R-:W-:Y:S05]  /*106c0*/  BRA `(.L_x_3151) ;  /* 0xffffffc400ec7947 */ /* 0x000fea000383ffff */
.L_x_3091:
[----:B------:R-:W-:Y:S01]  /*106d0*/  IMAD.MOV.U32 R13, RZ, RZ, R3 ;  /* 0x000000ffff0d7224 */ /* 0x000fe200078e0003 */
[----:B------:R-:W-:Y:S01]  /*106e0*/  LOP3.LUT R7, R7, 0x7f, RZ, 0xc0, !PT ;  /* 0x0000007f07077812 */ /* 0x000fe200078ec0ff */
[----:B------:R-:W-:Y:S02]  /*106f0*/  IMAD.MOV.U32 R12, RZ, RZ, RZ ;  /* 0x000000ffff0c7224 */ /* 0x000fe400078e00ff */
[----:B------:R-:W-:Y:S01]  /*10700*/  IMAD.MOV.U32 R11, RZ, RZ, 0x1c1f ;  /* 0x00001c1fff0b7424 */ /* 0x000fe200078e00ff */
[----:B------:R-:W-:Y:S01]  /*10710*/  SHF.R.U32.HI R0, RZ, 0x2, R7 ;  /* 0x00000002ff007819 */ /* 0x000fe20000011607 */
[----:B------:R-:W-:-:S04]  /*10720*/  IMAD.MOV.U32 R15, RZ, RZ, -0x1 ;  /* 0xffffffffff0f7424 */ /* 0x000fc800078e00ff */
[----:B------:R-:W-:-:S07]  /*10730*/  IMAD.IADD R0, R0, 0x1, R5 ;  /* 0x0000000100007824 */ /* 0x000fce00078e0205 */
[----:B-----5:R-:W-:Y:S05]  /*10740*/  WARPSYNC.COLLECTIVE R15, `(.L_x_3152) ;  /* 0x000000000f087348 */ /* 0x020fea0003c00000 */
[----:B------:R0:W1:Y:S02]  /*10750*/  SHFL.IDX P6, R14, R13, R12, R11 ;  /* 0x0000000c0d0e7389 */ /* 0x00006400000c000b */
[----:B01---5:R-:W-:Y:S01]  /*10760*/  ENDCOLLECTIVE ;  /* 0x000000000000791b */ /* 0x023fe20003800000 */
.L_x_3152:
[----:B------:R-:W-:Y:S02]  /*10770*/  VIADD R5, R0, 0x20 ;  /* 0x0000002000057836 */ /* 0x000fe40000000000 */
[----:B------:R-:W-:Y:S02]  /*10780*/  IMAD.MOV.U32 R13, RZ, RZ, R4 ;  /* 0x000000ffff0d7224 */ /* 0x000fe400078e0004 */
[----:B------:R-:W-:-:S07]  /*10790*/  IMAD.MOV.U32 R6, RZ, RZ, R14 ;  /* 0x000000ffff067224 */ /* 0x000fce00078e000e */
[----:B------:R-:W-:Y:S05]  /*107a0*/  WARPSYNC.COLLECTIVE R15, `(.L_x_3153) ;  /* 0x000000000f087348 */ /* 0x000fea0003c00000 */
[----:B------:R0:W1:Y:S02]  /*107b0*/  SHFL.IDX P6, R14, R13, R12, R11 ;  /* 0x0000000c0d0e7389 */ /* 0x00006400000c000b */
[----:B01----:R-:W-:Y:S01]  /*107c0*/  ENDCOLLECTIVE ;  /* 0x000000000000791b */ /* 0x003fe20003800000 */
.L_x_3153:
        /* <DEDUP_REMOVED lines=9> */
.L_x_3154:
        /* <DEDUP_REMOVED lines=17> */
.L_x_3155:
[----:B------:R-:W-:Y:S02]  /*10970*/  IMAD.MOV.U32 R13, RZ, RZ, R3 ;  /* 0x000000ffff0d7224 */ /* 0x000fe400078e0003 */
[----:B------:R-:W-:Y:S02]  /*10980*/  IMAD.MOV.U32 R12, RZ, RZ, 0x2 ;  /* 0x00000002ff0c7424 */ /* 0x000fe400078e00ff */
[----:B------:R-:W-:-:S07]  /*10990*/  IMAD.MOV.U32 R6, RZ, RZ, R14 ;  /* 0x000000ffff067224 */ /* 0x000fce00078e000e */
[----:B------:R-:W-:Y:S05]  /*109a0*/  WARPSYNC.COLLECTIVE R15, `(.L_x_3156) ;  /* 0x000000000f087348 */ /* 0x000fea0003c00000 */
[----:B------:R0:W1:Y:S02]  /*109b0*/  SHFL.IDX P6, R14, R13, R12, R11 ;  /* 0x0000000c0d0e7389 */ /* 0x00006400000c000b */
[----:B01----:R-:W-:Y:S01]  /*109c0*/  ENDCOLLECTIVE ;  /* 0x000000000000791b */ /* 0x003fe20003800000 */
.L_x_3156:
        /* <DEDUP_REMOVED lines=16> */
.L_x_3157:
[----:B------:R-:W-:Y:S02]  /*10ad0*/  IMAD.MOV.U32 R13, RZ, RZ, R3 ;  /* 0x000000ffff0d7224 */ /* 0x000fe400078e0003 */
[----:B------:R-:W-:Y:S02]  /*10ae0*/  IMAD.MOV.U32 R12, RZ, RZ, 0x3 ;  /* 0x00000003ff0c7424 */ /* 0x000fe400078e00ff */
[----:B------:R-:W-:-:S07]  /*10af0*/  IMAD.MOV.U32 R6, RZ, RZ, R14 ;  /* 0x000000ffff067224 */ /* 0x000fce00078e000e */
[----:B------:R-:W-:Y:S05]  /*10b00*/  WARPSYNC.COLLECTIVE R15, `(.L_x_3158) ;  /* 0x000000000f087348 */ /* 0x000fea0003c00000 */
[----:B------:R0:W1:Y:S02]  /*10b10*/  SHFL.IDX P6, R14, R13, R12, R11 ;  /* 0x0000000c0d0e7389 */ /* 0x00006400000c000b */
[----:B01----:R-:W-:Y:S01]  /*10b20*/  ENDCOLLECTIVE ;  /* 0x000000000000791b */ /* 0x003fe20003800000 */
.L_x_3158:
        /* <DEDUP_REMOVED lines=14> */
.L_x_3159:
[----:B------:R-:W-:Y:S01]  /*10c10*/  IMAD.MOV.U32 R4, RZ, RZ, R14 ;  /* 0x000000ffff047224 */ /* 0x000fe200078e000e */
[----:B------:R-:W-:Y:S06]  /*10c20*/  BRA `(.L_x_3160) ;  /* 0xffffffcc00347947 */ /* 0x000fec000383ffff */
.L_x_3094:
[----:B-1----:R-:W-:-:S04]  /*10c30*/  IMAD.U32 R2, RZ, RZ, UR41 ;  /* 0x00000029ff027e24 */ /* 0x002fc8000f8e00ff */
[----:B------:R1:W2:Y:S03]  /*10c40*/  SYNCS.PHASECHK.TRANS64.TRYWAIT P0, [R2+URZ+0x33420], R0 ;  /* 0x03342000020075a7 */ /* 0x0002a6000800017f */
[----:B--2---:R-:W-:Y:S05]  /*10c50*/  @!P0 NANOSLEEP.SYNCS 0x989680 ;  /* 0x009896800000895d */ /* 0x004fea0003900000 */
[----:B------:R-:W2:Y:S02]  /*10c60*/  @!P0 SYNCS.PHASECHK.TRANS64 P0, [R2+URZ+0x33420], R0 ;  /* 0x03342000020085a7 */ /* 0x000ea4000800007f */
[----:B--2---:R-:W-:Y:S05]  /*10c70*/  @!P0 BRA `(.L_x_3094) ;  /* 0xfffffffc00ec8947 */ /* 0x004fea000383ffff */
[----:B------:R-:W-:Y:S05]  /*10c80*/  BRA `(.L_x_3161) ;  /* 0xffffffcc00787947 */ /* 0x000fea000383ffff */
.L_x_3100:
[----:B0-----:R0:W2:Y:S02]  /*10c90*/  SYNCS.PHASECHK.TRANS64.TRYWAIT P0, [R6+URZ+0x33480], R5 ;  /* 0x03348005060075a7 */ /* 0x0010a4000800017f */
[----:B--2---:R-:W-:Y:S05]  /*10ca0*/  @!P0 NANOSLEEP.SYNCS 0x989680 ;  /* 0x009896800000895d */ /* 0x004fea0003900000 */
[----:B------:R-:W2:Y:S02]  /*10cb0*/  @!P0 SYNCS.PHASECHK.TRANS64 P0, [R6+URZ+0x33480], R5 ;  /* 0x03348005060085a7 */ /* 0x000ea4000800007f */
[----:B--2---:R-:W-:Y:S05]  /*10cc0*/  @!P0 BRA `(.L_x_3100) ;  /* 0xfffffffc00f08947 */ /* 0x004fea000383ffff */
[----:B------:R-:W-:Y:S05]  /*10cd0*/  BRA `(.L_x_3162) ;  /* 0xffffffd0001c7947 */ /* 0x000fea000383ffff */
.L_x_3108:
[----:B--2---:R2:W3:Y:S02]  /*10ce0*/  SYNCS.PHASECHK.TRANS64.TRYWAIT P0, [R6+URZ+0x33440], R5 ;  /* 0x03344005060075a7 */ /* 0x0044e4000800017f */
[----:B---3--:R-:W-:Y:S05]  /*10cf0*/  @!P0 NANOSLEEP.SYNCS 0x989680 ;  /* 0x009896800000895d */ /* 0x008fea0003900000 */
[----:B------:R-:W3:Y:S02]  /*10d00*/  @!P0 SYNCS.PHASECHK.TRANS64 P0, [R6+URZ+0x33440], R5 ;  /* 0x03344005060085a7 */ /* 0x000ee4000800007f */
[----:B---3--:R-:W-:Y:S05]  /*10d10*/  @!P0 BRA `(.L_x_3108) ;  /* 0xfffffffc00f08947 */ /* 0x008fea000383ffff */
[----:B------:R-:W-:Y:S05]  /*10d20*/  BRA `(.L_x_3163) ;  /* 0xffffffd400587947 */ /* 0x000fea000383ffff */
.L_x_3117:
[----:B0-----:R0:W2:Y:S02]  /*10d30*/  SYNCS.PHASECHK.TRANS64.TRYWAIT P2, [R3+URZ+0x33470], R4 ;  /* 0x03347004030075a7 */ /* 0x0010a4000804017f */
[----:B--2---:R-:W-:Y:S05]  /*10d40*/  @!P2 NANOSLEEP.SYNCS 0x989680 ;  /* 0x009896800000a95d */ /* 0x004fea0003900000 */
[----:B------:R-:W2:Y:S02]  /*10d50*/  @!P2 SYNCS.PHASECHK.TRANS64 P2, [R3+URZ+0x33470], R4 ;  /* 0x033470040300a5a7 */ /* 0x000ea4000804007f */
[----:B--2---:R-:W-:Y:S05]  /*10d60*/  @!P2 BRA `(.L_x_3117) ;  /* 0xfffffffc00f0a947 */ /* 0x004fea000383ffff */
[----:B------:R-:W-:Y:S05]  /*10d70*/  BRA `(.L_x_3164) ;  /* 0xffffffd8007c7947 */ /* 0x000fea000383ffff */
.L_x_3119:
[----:B0-----:R0:W2:Y:S02]  /*10d80*/  SYNCS.PHASECHK.TRANS64.TRYWAIT P2, [R3+URZ+0x33460], R4 ;  /* 0x03346004030075a7 */ /* 0x0010a4000804017f */
[----:B--2---:R-:W-:Y:S05]  /*10d90*/  @!P2 NANOSLEEP.SYNCS 0x989680 ;  /* 0x009896800000a95d */ /* 0x004fea0003900000 */
[----:B------:R-:W2:Y:S02]  /*10da0*/  @!P2 SYNCS.PHASECHK.TRANS64 P2, [R3+URZ+0x33460], R4 ;  /* 0x033460040300a5a7 */ /* 0x000ea4000804007f */
[----:B--2---:R-:W-:Y:S05]  /*10db0*/  @!P2 BRA `(.L_x_3119) ;  /* 0xfffffffc00f0a947 */ /* 0x004fea000383ffff */
[----:B------:R-:W-:Y:S05]  /*10dc0*/  BRA `(.L_x_3165) ;  /* 0xffffffd800847947 */ /* 0x000fea000383ffff */
.L_x_3125:
[----:B0-----:R0:W1:Y:S02]  /*10dd0*/  SYNCS.PHASECHK.TRANS64.TRYWAIT P2, [R0+URZ+0x33470], R3 ;  /* 0x03347003000075a7 */ /* 0x001064000804017f */
[----:B-1----:R-:W-:Y:S05]  /*10de0*/  @!P2 NANOSLEEP.SYNCS 0x989680 ;  /* 0x009896800000a95d */ /* 0x002fea0003900000 */
[----:B------:R-:W1:Y:S02]  /*10df0*/  @!P2 SYNCS.PHASECHK.TRANS64 P2, [R0+URZ+0x33470], R3 ;  /* 0x033470030000a5a7 */ /* 0x000e64000804007f */
[----:B-1----:R-:W-:Y:S05]  /*10e00*/  @!P2 BRA `(.L_x_3125) ;  /* 0xfffffffc00f0a947 */ /* 0x002fea000383ffff */
[----:B------:R-:W-:Y:S05]  /*10e10*/  BRA `(.L_x_3166) ;  /* 0xffffffe400647947 */ /* 0x000fea000383ffff */
.L_x_3127:
[----:B0-----:R0:W1:Y:S02]  /*10e20*/  SYNCS.PHASECHK.TRANS64.TRYWAIT P2, [R0+URZ+0x33460], R3 ;  /* 0x03346003000075a7 */ /* 0x001064000804017f */
[----:B-1----:R-:W-:Y:S05]  /*10e30*/  @!P2 NANOSLEEP.SYNCS 0x989680 ;  /* 0x009896800000a95d */ /* 0x002fea0003900000 */
[----:B------:R-:W1:Y:S02]  /*10e40*/  @!P2 SYNCS.PHASECHK.TRANS64 P2, [R0+URZ+0x33460], R3 ;  /* 0x033460030000a5a7 */ /* 0x000e64000804007f */
[----:B-1----:R-:W-:Y:S05]  /*10e50*/  @!P2 BRA `(.L_x_3127) ;  /* 0xfffffffc00f0a947 */ /* 0x002fea000383ffff */
[----:B------:R-:W-:Y:S05]  /*10e60*/  BRA `(.L_x_3167) ;  /* 0xffffffe4006c7947 */ /* 0x000fea000383ffff */
.L_x_3131:
[----:B0-----:R0:W1:Y:S02]  /*10e70*/  SYNCS.PHASECHK.TRANS64.TRYWAIT P0, [R9+URZ+0x33420], R0 ;  /* 0x03342000090075a7 */ /* 0x001064000800017f */
[----:B-1----:R-:W-:Y:S05]  /*10e80*/  @!P0 NANOSLEEP.SYNCS 0x989680 ;  /* 0x009896800000895d */ /* 0x002fea0003900000 */
[----:B------:R-:W1:Y:S02]  /*10e90*/  @!P0 SYNCS.PHASECHK.TRANS64 P0, [R9+URZ+0x33420], R0 ;  /* 0x03342000090085a7 */ /* 0x000e64000800007f */
[----:B-1----:R-:W-:Y:S05]  /*10ea0*/  @!P0 BRA `(.L_x_3131) ;  /* 0xfffffffc00f08947 */ /* 0x002fea000383ffff */
[----:B------:R-:W-:Y:S05]  /*10eb0*/  BRA `(.L_x_3168) ;  /* 0xfffffff0005c7947 */ /* 0x000fea000383ffff */
.L_x_3135:
[----:B0-----:R0:W1:Y:S02]  /*10ec0*/  SYNCS.PHASECHK.TRANS64.TRYWAIT P1, [R5+URZ], R4 ;  /* 0x00000004050075a7 */ /* 0x001064000802017f */
[----:B-1----:R-:W-:Y:S05]  /*10ed0*/  @!P1 NANOSLEEP.SYNCS 0x989680 ;  /* 0x009896800000995d */ /* 0x002fea0003900000 */
[----:B------:R-:W1:Y:S02]  /*10ee0*/  @!P1 SYNCS.PHASECHK.TRANS64 P1, [R5+URZ], R4 ;  /* 0x00000004050095a7 */ /* 0x000e64000802007f */
[----:B-1----:R-:W-:Y:S05]  /*10ef0*/  @!P1 BRA `(.L_x_3135) ;  /* 0xfffffffc00f09947 */ /* 0x002fea000383ffff */
[----:B------:R-:W-:Y:S05]  /*10f00*/  BRA `(.L_x_3169) ;  /* 0xfffffff000b87947 */ /* 0x000fea000383ffff */
.L_x_3136:
[----:B-1----:R1:W2:Y:S02]  /*10f10*/  SYNCS.PHASECHK.TRANS64.TRYWAIT P1, [R7+URZ], R0 ;  /* 0x00000000070075a7 */ /* 0x0022a4000802017f */
[----:B--2---:R-:W-:Y:S05]  /*10f20*/  @!P1 NANOSLEEP.SYNCS 0x989680 ;  /* 0x009896800000995d */ /* 0x004fea0003900000 */
[----:B------:R-:W2:Y:S02]  /*10f30*/  @!P1 SYNCS.PHASECHK.TRANS64 P1, [R7+URZ], R0 ;  /* 0x00000000070095a7 */ /* 0x000ea4000802007f */
[----:B--2---:R-:W-:Y:S05]  /*10f40*/  @!P1 BRA `(.L_x_3136) ;  /* 0xfffffffc00f09947 */ /* 0x004fea000383ffff */
[----:B------:R-:W-:Y:S05]  /*10f50*/  BRA `(.L_x_3170) ;  /* 0xfffffff000ac7947 */ /* 0x000fea000383ffff */
.L_x_3138:
[----:B0-----:R0:W2:Y:S02]  /*10f60*/  SYNCS.PHASECHK.TRANS64.TRYWAIT P1, [R5+URZ+0x33460], R4 ;  /* 0x03346004050075a7 */ /* 0x0010a4000802017f */
[----:B--2---:R-:W-:Y:S05]  /*10f70*/  @!P1 NANOSLEEP.SYNCS 0x989680 ;  /* 0x009896800000995d */ /* 0x004fea0003900000 */
[----:B------:R-:W2:Y:S02]  /*10f80*/  @!P1 SYNCS.PHASECHK.TRANS64 P1, [R5+URZ+0x33460], R4 ;  /* 0x03346004050095a7 */ /* 0x000ea4000802007f */
[----:B--2---:R-:W-:Y:S05]  /*10f90*/  @!P1 BRA `(.L_x_3138) ;  /* 0xfffffffc00f09947 */ /* 0x004fea000383ffff */
[----:B------:R-:W-:Y:S05]  /*10fa0*/  BRA `(.L_x_3171) ;  /* 0xfffffff000b07947 */ /* 0x000fea000383ffff */
.L_x_3140:
[----:B--2---:R2:W3:Y:S02]  /*10fb0*/  SYNCS.PHASECHK.TRANS64.TRYWAIT P1, [R3+URZ+0x33460], R0 ;  /* 0x03346000030075a7 */ /* 0x0044e4000802017f */
[----:B---3--:R-:W-:Y:S05]  /*10fc0*/  @!P1 NANOSLEEP.SYNCS 0x989680 ;  /* 0x009896800000995d */ /* 0x008fea0003900000 */
[----:B------:R-:W3:Y:S02]  /*10fd0*/  @!P1 SYNCS.PHASECHK.TRANS64 P1, [R3+URZ+0x33460], R0 ;  /* 0x03346000030095a7 */ /* 0x000ee4000802007f */
[----:B---3--:R-:W-:Y:S05]  /*10fe0*/  @!P1 BRA `(.L_x_3140) ;  /* 0xfffffffc00f09947 */ /* 0x008fea000383ffff */
[----:B------:R-:W-:Y:S05]  /*10ff0*/  BRA `(.L_x_3172) ;  /* 0xfffffff000b07947 */ /* 0x000fea000383ffff */
.L_x_3142:
[----:B---3--:R3:W4:Y:S02]  /*11000*/  SYNCS.PHASECHK.TRANS64.TRYWAIT P0, [R5+URZ+0x33480], R4 ;  /* 0x03348004050075a7 */ /* 0x008724000800017f */
[----:B----4-:R-:W-:Y:S05]  /*11010*/  @!P0 NANOSLEEP.SYNCS 0x989680 ;  /* 0x009896800000895d */ /* 0x010fea0003900000 */
[----:B------:R-:W4:Y:S02]  /*11020*/  @!P0 SYNCS.PHASECHK.TRANS64 P0, [R5+URZ+0x33480], R4 ;  /* 0x03348004050085a7 */ /* 0x000f24000800007f */
[----:B----4-:R-:W-:Y:S05]  /*11030*/  @!P0 BRA `(.L_x_3142) ;  /* 0xfffffffc00f08947 */ /* 0x010fea000383ffff */
[----:B------:R-:W-:Y:S05]  /*11040*/  BRA `(.L_x_3143) ;  /* 0xfffffff000ac7947 */ /* 0x000fea000383ffff */
.L_x_3173:
        /* <DEDUP_REMOVED lines=11> */
.L_x_12963:


//--------------------- .text._ZN7cutlass13device_kernelIN5flash11enable_sm90INS1_16FlashAttnFwdSm90INS1_25CollectiveMainloopFwdSm90ILi2EN4cute5tupleIJNS5_1CILi1EEES8_S8_EEENS6_IJNS7_ILi128EEENS7_ILi160EEENS7_ILi192EEEEEELi192ENS_12float_e4m3_tEfNS_4arch4Sm90ELb0ELb0ELb1ELb1ELb0ELb0ELb0ELb1ELb1ELb1ELb0ELb0EEENS1_21CollectiveEpilogueFwdINS6_IJSA_SC_SB_EEES9_NS_10bfloat16_tESG_Li256ELb1ELb1ELb0ELb1EEENS1_36VarlenDynamicPersistentTileSchedulerILi128ELi160ELi256ELi128ELb0ELb1ELb1ELb0ELb1ELb1EEEEEEEEEvNT_6ParamsE --------------------------
	.section	.text._ZN7cutlass13device_kernelIN5flash11enable_sm90INS1_16FlashAttnFwdSm90INS1_25CollectiveMainloopFwdSm90ILi2EN4cute5tupleIJNS5_1CILi1EEES8_S8_EEENS6_IJNS7_ILi128EEENS7_ILi160EEENS7_ILi192EEEEEELi192ENS_12float_e4m3_tEfNS_4arch4Sm90ELb0ELb0ELb1ELb1ELb0ELb0ELb0ELb1ELb1ELb1ELb0ELb0EEENS1_21CollectiveEpilogueFwdINS6_IJSA_SC_SB_EEES9_NS_10bfloat16_tESG_Li256ELb1ELb1ELb0ELb1EEENS1_36VarlenDynamicPersistentTileSchedulerILi128ELi160ELi256ELi128ELb0ELb1ELb1ELb0ELb1ELb1EEEEEEEEEvNT_6ParamsE,"ax",@progbits
	.align	128
.text._ZN7cutlass13device_kernelIN5flash11enable_sm90INS1_16FlashAttnFwdSm90INS1_25CollectiveMainloopFwdSm90ILi2EN4cute5tupleIJNS5_1CILi1EEES8_S8_EEENS6_IJNS7_ILi128EEENS7_ILi160EEENS7_ILi192EEEEEELi192ENS_12float_e4m3_tEfNS_4arch4Sm90ELb0ELb0ELb1ELb1ELb0ELb0ELb0ELb1ELb1ELb1ELb0ELb0EEENS1_21CollectiveEpilogueFwdINS6_IJSA_SC_SB_EEES9_NS_10bfloat16_tESG_Li256ELb1ELb1ELb0ELb1EEENS1_36VarlenDynamicPersistentTileSchedulerILi128ELi160ELi256ELi128ELb0ELb1ELb1ELb0ELb1ELb1EEEEEEEEEvNT_6ParamsE:
        .type           _ZN7cutlass13device_kernelIN5flash11enable_sm90INS1_16FlashAttnFwdSm90INS1_25CollectiveMainloopFwdSm90ILi2EN4cute5tupleIJNS5_1CILi1EEES8_S8_EEENS6_IJNS7_ILi128EEENS7_ILi160EEENS7_ILi192EEEEEELi192ENS_12float_e4m3_tEfNS_4arch4Sm90ELb0ELb0ELb1ELb1ELb0ELb0ELb0ELb1ELb1ELb1ELb0ELb0EEENS1_21CollectiveEpilogueFwdINS6_IJSA_SC_SB_EEES9_NS_10bfloat16_tESG_Li256ELb1ELb1ELb0ELb1EEENS1_36VarlenDynamicPersistentTileSchedulerILi128ELi160ELi256ELi128ELb0ELb1ELb1ELb0ELb1ELb1EEEEEEEEEvNT_6ParamsE,@function
        .size           _ZN7cutlass13device_kernelIN5flash11enable_sm90INS1_16FlashAttnFwdSm90INS1_25CollectiveMainloopFwdSm90ILi2EN4cute5tupleIJNS5_1CILi1EEES8_S8_EEENS6_IJNS7_ILi128EEENS7_ILi160EEENS7_ILi192EEEEEELi192ENS_12float_e4m3_tEfNS_4arch4Sm90ELb0ELb0ELb1ELb1ELb0ELb0ELb0ELb1ELb1ELb1ELb0ELb0EEENS1_21CollectiveEpilogueFwdINS6_IJSA_SC_SB_EEES9_NS_10bfloat16_tESG_Li256ELb1ELb1ELb0ELb1EEENS1_36VarlenDynamicPersistentTileSchedulerILi128ELi160ELi256ELi128ELb0ELb1ELb1ELb0ELb1ELb1EEEEEEEEEvNT_6ParamsE,(.L_x_12964 - _ZN7cutlass13device_kernelIN5flash11enable_sm90INS1_16FlashAttnFwdSm90INS1_25CollectiveMainloopFwdSm90ILi2EN4cute5tupleIJNS5_1CILi1EEES8_S8_EEENS6_IJNS7_ILi128EEENS7_ILi160EEENS7_ILi192EEEEEELi192ENS_12float_e4m3_tEfNS_4arch4Sm90ELb0ELb0ELb1ELb1ELb0ELb0ELb0ELb1ELb1ELb1ELb0ELb0EEENS1_21CollectiveEpilogueFwdINS6_IJSA_SC_SB_EEES9_NS_10bfloat16_tESG_Li256ELb1ELb1ELb0ELb1EEENS1_36VarlenDynamicPersistentTileSchedulerILi128ELi160ELi256ELi128ELb0ELb1ELb1ELb0ELb1ELb1EEEEEEEEEvNT_6ParamsE)
        .other          _ZN7cutlass13device_kernelIN5flash11enable_sm90INS1_16FlashAttnFwdSm90INS1_25CollectiveMainloopFwdSm90ILi2EN4cute5tupleIJNS5_1CILi1EEES8_S8_EEENS6_IJNS7_ILi128EEENS7_ILi160EEENS7_ILi192EEEEEELi192ENS_12float_e4m3_tEfNS_4arch4Sm90ELb0ELb0ELb1ELb1ELb0ELb0ELb0ELb1ELb1ELb1ELb0ELb0EEENS1_21CollectiveEpilogueFwdINS6_IJSA_SC_SB_EEES9_NS_10bfloat16_tESG_Li256ELb1ELb1ELb0ELb1EEENS1_36VarlenDynamicPersistentTileSchedulerILi128ELi160ELi256ELi128ELb0ELb1ELb1ELb0ELb1ELb1EEEEEEEEEvNT_6ParamsE,@"STO_CUDA_ENTRY STV_DEFAULT"
_ZN7cutlass13device_kernelIN5flash11enable_sm90INS1_16FlashAttnFwdSm90INS1_25CollectiveMainloopFwdSm90ILi2EN4cute5tupleIJNS5_1CILi1EEES8_S8_EEENS6_IJNS7_ILi128EEENS7_ILi160EEENS7_ILi192EEEEEELi192ENS_12float_e4m3_tEfNS_4arch4Sm90ELb0ELb0ELb1ELb1ELb0ELb0ELb0ELb1ELb1ELb1ELb0ELb0EEENS1_21CollectiveEpilogueFwdINS6_IJSA_SC_SB_EEES9_NS_10bfloat16_tESG_Li256ELb1ELb1ELb0ELb1EEENS1_36VarlenDynamicPersistentTileSchedulerILi128ELi160ELi256ELi128ELb0ELb1ELb1ELb0ELb1ELb1EEEEEEEEEvNT_6ParamsE:
        /* <DEDUP_REMOVED lines=18> */
.L_x_3175:
[----:B------:R-:W-:Y:S05]  /*0120*/  BSYNC B0 ;  /* 0x0000000000007941 */ /* 0x000fea0003800000 */
.L_x_3174:
        /* <DEDUP_REMOVED lines=41> */
.L_x_3176:
        /* <DEDUP_REMOVED lines=22> */
.L_x_3177:
        /* <DEDUP_REMOVED lines=18> */
.L_x_3178:
        /* <DEDUP_REMOVED lines=22> */
.L_x_3179:
        /* <DEDUP_REMOVED lines=22> */
.L_x_3180:
[----:B------:R-:W-:Y:S01]  /*0900*/  PLOP3.LUT P0, PT, PT, PT, UP0, 0x80, 0x0 ;  /* 0x000000000000781c */ /* 0x000fe20003f0f008 */
[----:B------:R-:W-:Y:S01]  /*0910*/  UMOV UR38, 0x1 ;  /* 0x0000000100267882 */ /* 0x000fe20000000000 */
[----:B------:R-:W-:Y:S01]  /*0920*/  NOP ;  /* 0x0000000000007918 */ /* 0x000fe20000000000 */
[----:B------:R-:W-:Y:S01]  /*0930*/  USEL UR38, UR38, 0x2, !UP0 ;  /* 0x0000000226267887 */ /* 0x000fe2000c000000 */
[----:B------:R-:W-:Y:S01]  /*0940*/  ULDC.64 UR48, c[0x0][0x208] ;  /* 0x0000820000307ab9 */ /* 0x000fe20000000a00 */
[----:B012-4-:R-:W-:Y:S08]  /*0950*/  BAR.SYNC.DEFER_BLOCKING 0x0 ;  /* 0x0000000000007b1d */ /* 0x017ff00000010000 */
[----:B------:R-:W-:Y:S05]  /*0960*/  @!P0 BRA `(.L_x_3181) ;  /* 0x000000c800608947 */ /* 0x000fea0003800000 */
.L_x_3182:
        /* <DEDUP_REMOVED lines=20> */
[----:B------:R-:W-:Y:S01]  /*0ab0*/  IMAD.MOV.U32 R222, RZ, RZ, -0x2 ;  /* 0xfffffffeffde7424 */ /* 0x000fe200078e00ff */
[----:B------:R-:W-:Y:S01]  /*0ac0*/  R2UR UR45, R62 ;  /* 0x000000003e2d72ca */ /* 0x000fe200000e0000 */
[----:B------:R-:W-:Y:S01]  /*0ad0*/  ULOP3.LUT UR44, UR38, 0x1, URZ, 0xfc, !UPT ;  /* 0x00000001262c7892 */ /* 0x000fe2000f8efc3f */
[----:B------:R-:W-:Y:S01]  /*0ae0*/  SHF.R.S32.HI R3, RZ, 0x1f, R228 ;  /* 0x0000001fff037819 */ /* 0x000fe200000114e4 */
[----:B------:R-:W-:Y:S01]  /*0af0*/  UMOV UR43, URZ ;  /* 0x0000003f002b7c82 */ /* 0x000fe20008000000 */
[----:B------:R-:W-:Y:S01]  /*0b00*/  UMOV UR42, URZ ;  /* 0x0000003f002a7c82 */ /* 0x000fe20008000000 */
[----:B------:R-:W-:Y:S01]  /*0b10*/  UMOV UR51, URZ ;  /* 0x0000003f00337c82 */ /* 0x000fe20008000000 */
[CC--:B------:R-:W-:Y:S02]  /*0b20*/  LEA.HI R5, R3.reuse, R228.reuse, RZ, 0x7 ;  /* 0x000000e403057211 */ /* 0x0c0fe400078f38ff */
[----:B------:R-:W-:-:S02]  /*0b30*/  LEA.HI R0, R3, R228, RZ, 0x4 ;  /* 0x000000e403007211 */ /* 0x000fc400078f20ff */
[----:B------:R-:W-:Y:S02]  /*0b40*/  LOP3.LUT R7, R5, 0xffffff80, RZ, 0xc0, !PT ;  /* 0xffffff8005077812 */ /* 0x000fe400078ec0ff */
[----:B------:R-:W-:Y:S02]  /*0b50*/  LEA.HI R2, R3, R228, RZ, 0x5 ;  /* 0x000000e403027211 */ /* 0x000fe400078f28ff */
[----:B------:R-:W-:Y:S01]  /*0b60*/  SHF.R.S32.HI R9, RZ, 0x4, R0 ;  /* 0x00000004ff097819 */ /* 0x000fe20000011400 */
[----:B------:R-:W-:Y:S01]  /*0b70*/  IMAD.IADD R22, R228, 0x1, -R7 ;  /* 0x00000001e4167824 */ /* 0x000fe200078e0a07 */
[----:B------:R-:W-:Y:S01]  /*0b80*/  LOP3.LUT R7, R0, 0x3fffff0, RZ, 0xc0, !PT ;  /* 0x03fffff000077812 */ /* 0x000fe200078ec0ff */
[----:B------:R-:W-:Y:S01]  /*0b90*/  IMAD.SHL.U32 R2, R2, 0x20, RZ ;  /* 0x0000002002027824 */ /* 0x000fe200078e00ff */
[----:B------:R-:W-:Y:S02]  /*0ba0*/  LEA.HI R0, R0, R9, RZ, 0x1 ;  /* 0x0000000900007211 */ /* 0x000fe400078f08ff */
[----:B------:R-:W-:Y:S01]  /*0bb0*/  SHF.R.S32.HI R11, RZ, 0x1f, R22 ;  /* 0x0000001fff0b7819 */ /* 0x000fe20000011416 */
[----:B------:R-:W-:Y:S01]  /*0bc0*/  IMAD.IADD R7, R228, 0x1, -R7 ;  /* 0x00000001e4077824 */ /* 0x000fe200078e0a07 */
[----:B------:R-:W-:-:S02]  /*0bd0*/  LOP3.LUT R2, R2, 0xfffffc00, RZ, 0xc0, !PT ;  /* 0xfffffc0002027812 */ /* 0x000fc400078ec0ff */
[----:B------:R-:W-:Y:S02]  /*0be0*/  LOP3.LUT R0, R0, 0x1ffffffe, RZ, 0xc0, !PT ;  /* 0x1ffffffe00007812 */ /* 0x000fe400078ec0ff */
[----:B------:R-:W-:Y:S01]  /*0bf0*/  LEA.HI R4, R11, R22, RZ, 0x2 ;  /* 0x000000160b047211 */ /* 0x000fe200078f10ff */
[----:B------:R-:W-:Y:S01]  /*0c00*/  IMAD R7, R7, 0x40, R2 ;  /* 0x0000004007077824 */ /* 0x000fe200078e0202 */
[----:B------:R-:W-:Y:S01]  /*0c10*/  LEA.HI R2, R3, R228, RZ, 0x2 ;  /* 0x000000e403027211 */ /* 0x000fe200078f10ff */
[----:B------:R-:W-:Y:S01]  /*0c20*/  IMAD.IADD R0, R9, 0x1, -R0 ;  /* 0x0000000109007824 */ /* 0x000fe200078e0a00 */
[--C-:B------:R-:W-:Y:S02]  /*0c30*/  SHF.R.S32.HI R6, RZ, 0x2, R4.reuse ;  /* 0x00000002ff067819 */ /* 0x100fe40000011404 */
[----:B------:R-:W-:Y:S01]  /*0c40*/  SHF.R.S32.HI R13, RZ, 0x1f, R4 ;  /* 0x0000001fff0d7819 */ /* 0x000fe20000011404 */
[----:B------:R-:W-:Y:S01]  /*0c50*/  IMAD R224, R0, 0x8, R7 ;  /* 0x0000000800e07824 */ /* 0x000fe200078e0207 */
[----:B------:R-:W-:-:S02]  /*0c60*/  LOP3.LUT R7, R2, 0xfffffffc, RZ, 0xc0, !PT ;  /* 0xfffffffc02077812 */ /* 0x000fc400078ec0ff */
[----:B------:R-:W-:Y:S02]  /*0c70*/  LEA.HI R3, R3, R228, RZ, 0x3 ;  /* 0x000000e403037211 */ /* 0x000fe400078f18ff */
[----:B------:R-:W-:Y:S01]  /*0c80*/  LEA.HI R13, R13, R6, RZ, 0x3 ;  /* 0x000000060d0d7211 */ /* 0x000fe200078f18ff */
[C---:B------:R-:W-:Y:S01]  /*0c90*/  IMAD.IADD R0, R228.reuse, 0x1, -R7 ;  /* 0x00000001e4007824 */ /* 0x040fe200078e0a07 */
[----:B------:R-:W-:Y:S02]  /*0ca0*/  SHF.R.S32.HI R220, RZ, 0x7, R5 ;  /* 0x00000007ffdc7819 */ /* 0x000fe40000011405 */
[----:B------:R-:W-:Y:S02]  /*0cb0*/  LOP3.LUT R7, R3, 0xfffffff8, RZ, 0xc0, !PT ;  /* 0xfffffff803077812 */ /* 0x000fe400078ec0ff */
[----:B------:R-:W-:Y:S02]  /*0cc0*/  LOP3.LUT R13, R13, 0xfffffff8, RZ, 0xc0, !PT ;  /* 0xfffffff80d0d7812 */ /* 0x000fe400078ec0ff */
[----:B------:R-:W-:Y:S01]  /*0cd0*/  LEA.HI R11, R11, R22, RZ, 0x5 ;  /* 0x000000160b0b7211 */ /* 0x000fe200078f28ff */
[----:B------:R-:W-:Y:S01]  /*0ce0*/  IMAD.IADD R18, R228, 0x1, -R7 ;  /* 0x00000001e4127824 */ /* 0x000fe200078e0a07 */
[----:B------:R-:W-:Y:S01]  /*0cf0*/  LEA.HI R5, R5, R220, RZ, 0x1 ;  /* 0x000000dc05057211 */ /* 0x000fe200078f08ff */
[----:B------:R-:W-:Y:S01]  /*0d00*/  IMAD.IADD R6, R6, 0x1, -R13 ;  /* 0x0000000106067824 */ /* 0x000fe200078e0a0d */
[----:B------:R-:W-:-:S02]  /*0d10*/  LEA.HI R2, R0, R0, RZ, 0x1 ;  /* 0x0000000000027211 */ /* 0x000fc400078f08ff */
[----:B------:R-:W-:Y:S02]  /*0d20*/  SHF.R.S32.HI R11, RZ, 0x5, R11 ;  /* 0x00000005ff0b7819 */ /* 0x000fe4000001140b */
[----:B------:R-:W-:Y:S02]  /*0d30*/  LOP3.LUT R5, R5, 0x3fffffe, RZ, 0xc0, !PT ;  /* 0x03fffffe05057812 */ /* 0x000fe400078ec0ff */
[----:B------:R-:W-:Y:S01]  /*0d40*/  LOP3.LUT R9, R2, 0x1ffffffe, RZ, 0xc0, !PT ;  /* 0x1ffffffe02097812 */ /* 0x000fe200078ec0ff */
[----:B------:R-:W-:Y:S01]  /*0d50*/  IMAD.SHL.U32 R2, R18, 0x8, RZ ;  /* 0x0000000812027824 */ /* 0x000fe200078e00ff */
[----:B------:R-:W-:Y:S01]  /*0d60*/  LOP3.LUT R13, R4, 0x7ffffffc, RZ, 0xc0, !PT ;  /* 0x7ffffffc040d7812 */ /* 0x000fe200078ec0ff */
[----:B------:R-:W-:Y:S01]  /*0d70*/  IMAD R6, R11, 0x10, R6 ;  /* 0x000000100b067824 */ /* 0x000fe200078e0206 */
[----:B------:R-:W-:Y:S01]  /*0d80*/  SHF.R.S32.HI R19, RZ, 0x3, R3 ;  /* 0x00000003ff137819 */ /* 0x000fe20000011403 */
[----:B------:R-:W-:Y:S01]  /*0d90*/  IMAD.IADD R5, R220, 0x1, -R5 ;  /* 0x00000001dc057824 */ /* 0x000fe200078e0a05 */
[----:B------:R-:W-:Y:S01]  /*0da0*/  SHF.R.S32.HI R227, RZ, 0x1f, R2 ;  /* 0x0000001fffe37819 */ /* 0x000fe20000011402 */
[----:B------:R-:W-:-:S02]  /*0db0*/  VIADD R16, R2, 0x40 ;  /* 0x0000004002107836 */ /* 0x000fc40000000000 */
[----:B------:R-:W-:Y:S02]  /*0dc0*/  VIADD R17, R2, 0x80 ;  /* 0x0000008002117836 */ /* 0x000fe40000000000 */
[----:B------:R-:W-:Y:S01]  /*0dd0*/  IMAD.IADD R13, R22, 0x1, -R13 ;  /* 0x00000001160d7824 */ /* 0x000fe200078e0a0d */
[----:B------:R-:W-:Y:S01]  /*0de0*/  SHF.R.S32.HI R226, RZ, 0x1f, R16 ;  /* 0x0000001fffe27819 */ /* 0x000fe20000011410 */
[----:B------:R-:W-:Y:S01]  /*0df0*/  IMAD.IADD R0, R0, 0x1, -R9 ;  /* 0x0000000100007824 */ /* 0x000fe200078e0a09 */
[----:B------:R-:W-:Y:S01]  /*0e00*/  SHF.R.S32.HI R225, RZ, 0x1f, R17 ;  /* 0x0000001fffe17819 */ /* 0x000fe20000011411 */
[----:B------:R-:W-:Y:S02]  /*0e10*/  IMAD R221, R5, 0x40, R6 ;  /* 0x0000004005dd7824 */ /* 0x000fe400078e0206 */
[----:B------:R-:W-:Y:S02]  /*0e20*/  IMAD R222, R13, R222, 0xa0 ;  /* 0x000000a00dde7424 */ /* 0x000fe400078e02de */
[----:B------:R-:W-:-:S07]  /*0e30*/  IMAD R223, R0, 0x8, R221 ;  /* 0x0000000800df7824 */ /* 0x000fce00078e02dd */
.L_x_3226:
        /* <DEDUP_REMOVED lines=30> */
[----:B------:R-:W-:Y:S01]  /*1020*/  IMAD.MOV.U32 R119, RZ, RZ, RZ ;  /* 0x000000ffff777224 */ /* 0x000fe200078e00ff */
        /* <DEDUP_REMOVED lines=27> */
[----:B----4-:R-:W-:Y:S02]  /*11e0*/  CS2R R66, SRZ ;  /* 0x0000000000427805 */ /* 0x010fe4000001ff00 */
        /* <DEDUP_REMOVED lines=19> */
[----:B------:R-:W-:-:S14]  /*1320*/  @P1 BRA `(.L_x_3183) ;  /* 0x0000000000341947 */ /* 0x000fdc0003800000 */
        /* <DEDUP_REMOVED lines=13> */
.L_x_3183:
[----:B------:R-:W-:Y:S01]  /*1400*/  UIADD3 UR50, -UR50, UR4, URZ ;  /* 0x0000000432327290 */ /* 0x000fe2000fffe13f */
[----:B------:R-:W-:Y:S01]  /*1410*/  CS2R R134, SRZ ;  /* 0x0000000000867805 */ /* 0x000fe2000001ff00 */
[----:B------:R-:W-:Y:S01]  /*1420*/  UMOV UR40, UR45 ;  /* 0x0000002d00287c82 */ /* 0x000fe20008000000 */
[----:B------:R-:W-:Y:S01]  /*1430*/  IMAD.MOV.U32 R93, RZ, RZ, RZ ;  /* 0x000000ffff5d7224 */ /* 0x000fe200078e00ff */
[----:B------:R-:W-:Y:S01]  /*1440*/  UISETP.GE.AND UP0, UPT, UR50, 0x1, UPT ;  /* 0x000000013200788c */ /* 0x000fe2000bf06270 */
[----:B------:R-:W-:Y:S01]  /*1450*/  CS2R R100, SRZ ;  /* 0x0000000000647805 */ /* 0x000fe2000001ff00 */
[----:B------:R-:W-:Y:S01]  /*1460*/  UIADD3 UR4, UR50, 0x9f, URZ ;  /* 0x0000009f32047890 */ /* 0x000fe2000fffe03f */
[----:B------:R-:W-:Y:S01]  /*1470*/  CS2R R136, SRZ ;  /* 0x0000000000887805 */ /* 0x000fe2000001ff00 */
[----:B------:R-:W-:Y:S01]  /*1480*/  IMAD.MOV.U32 R97, RZ, RZ, RZ ;  /* 0x000000ffff617224 */ /* 0x000fe200078e00ff */
[----:B------:R-:W-:Y:S02]  /*1490*/  CS2R R104, SRZ ;  /* 0x0000000000687805 */ /* 0x000fe4000001ff00 */
[----:B------:R-:W-:Y:S01]  /*14a0*/  PLOP3.LUT P1, PT, PT, PT, UP0, 0x80, 0x0 ;  /* 0x000000000000781c */ /* 0x000fe20003f2f008 */
[----:B------:R-:W-:Y:S01]  /*14b0*/  UIMAD.WIDE UR4, UR4, 0x66666667, URZ ;  /* 0x66666667040478a5 */ /* 0x000fe2000f8e023f */
[----:B------:R-:W-:Y:S01]  /*14c0*/  CS2R R138, SRZ ;  /* 0x00000000008a7805 */ /* 0x000fe2000001ff00 */
[----:B------:R-:W-:Y:S01]  /*14d0*/  IMAD.MOV.U32 R108, RZ, RZ, RZ ;  /* 0x000000ffff6c7224 */ /* 0x000fe200078e00ff */
[----:B------:R-:W-:Y:S01]  /*14e0*/  CS2R R140, SRZ ;  /* 0x00000000008c7805 */ /* 0x000fe2000001ff00 */
[----:B------:R-:W-:Y:S01]  /*14f0*/  USHF.R.U32.HI UR47, URZ, 0x1f, UR5 ;  /* 0x0000001f3f2f7899 */ /* 0x000fe20008011605 */
[----:B------:R-:W-:-:S02]  /*1500*/  IMAD.MOV.U32 R112, RZ, RZ, RZ ;  /* 0x000000ffff707224 */ /* 0x000fc400078e00ff */
[----:B------:R-:W-:Y:S01]  /*1510*/  IMAD.MOV.U32 R143, RZ, RZ, RZ ;  /* 0x000000ffff8f7224 */ /* 0x000fe200078e00ff */
[----:B------:R-:W-:-:S04]  /*1520*/  ULEA.HI.SX32 UR47, UR5, UR47, 0x1a ;  /* 0x0000002f052f7291 */ /* 0x000fc8000f8fd23f */
[----:B------:R-:W-:Y:S08]  /*1530*/  @!P1 BRA `(.L_x_3184) ;  /* 0x0000008c00149947 */ /* 0x000ff00003800000 */
        /* <DEDUP_REMOVED lines=31> */
.L_x_3185:
        /* <DEDUP_REMOVED lines=58> */
.L_x_3326:
[----:B------:R-:W-:Y:S05]  /*1ad0*/  @!P0 BRA `(.L_x_3187) ;  /* 0x0000000000048947 */ /* 0x000fea0003800000 */
[----:B------:R-:W-:Y:S01]  /*1ae0*/  BPT.TRAP 0x1 ;  /* 0x000000040000795c */ /* 0x000fe20000300000 */
.L_x_3187:
[----:B------:R-:W-:Y:S02]  /*1af0*/  IMAD.U32 R6, RZ, RZ, UR42 ;  /* 0x0000002aff067e24 */ /* 0x000fe4000f8e00ff */
[----:B------:R-:W-:-:S03]  /*1b00*/  IMAD.U32 R5, RZ, RZ, UR51 ;  /* 0x00000033ff057e24 */ /* 0x000fc6000f8e00ff */
[----:B------:R-:W-:Y:S01]  /*1b10*/  SHF.L.U32 R6, R6, 0x1f, RZ ;  /* 0x0000001f06067819 */ /* 0x000fe200000006ff */
[----:B------:R-:W-:-:S04]  /*1b20*/  IMAD R5, R5, 0x8, R4 ;  /* 0x0000000805057824 */ /* 0x000fc800078e0204 */
[----:B------:R1:W2:Y:S01]  /*1b30*/  SYNCS.PHASECHK.TRANS64.TRYWAIT P1, [R5+URZ+0x33430], R6 ;  /* 0x03343006050075a7 */ /* 0x0002a2000802017f */
[----:B------:R-:W-:Y:S05]  /*1b40*/  @!P0 BRA `(.L_x_3188) ;  /* 0x0000000000048947 */ /* 0x000fea0003800000 */
[----:B------:R-:W-:Y:S01]  /*1b50*/  BPT.TRAP 0x1 ;  /* 0x000000040000795c */ /* 0x000fe20000300000 */
.L_x_3188:
[----:B------:R-:W3:Y:S01]  /*1b60*/  S2R R7, SR_TID.X ;  /* 0x0000000000077919 */ /* 0x000ee20000002100 */
[----:B------:R-:W-:Y:S01]  /*1b70*/  IMAD.MOV.U32 R119, RZ, RZ, RZ ;  /* 0x000000ffff777224 */ /* 0x000fe200078e00ff */
[----:B---3--:R-:W-:Y:S01]  /*1b80*/  LOP3.LUT P2, RZ, R7, 0x7f, RZ, 0xc0, !PT ;  /* 0x0000007f07ff7812 */ /* 0x008fe2000784c0ff */
[----:B--2---:R-:W-:-:S12]  /*1b90*/  @P1 BRA `(.L_x_3189) ;  /* 0x0000000000081947 */ /* 0x004fd80003800000 */
[----:B------:R-:W2:Y:S02]  /*1ba0*/  SYNCS.PHASECHK.TRANS64.TRYWAIT P1, [R5+URZ+0x33430], R6 ;  /* 0x03343006050075a7 */ /* 0x000ea4000802017f */
[----:B--2---:R-:W-:Y:S05]  /*1bb0*/  @!P1 BRA `(.L_x_3190) ;  /* 0x00000118008c9947 */ /* 0x004fea0003800000 */
.L_x_3189:
[----:B------:R-:W-:Y:S05]  /*1bc0*/  WARPSYNC.ALL ;  /* 0x0000000000007948 */ /* 0x000fea0003800000 */
[----:B------:R-:W-:Y:S01]  /*1bd0*/  R2UR UR4, R4 ;  /* 0x00000000040472ca */ /* 0x000fe200000e0000 */
[----:B------:R-:W-:Y:S01]  /*1be0*/  ULOP3.LUT UR28, UR52, 0x10000, URZ, 0xfc, !UPT ;  /* 0x00010000341c7892 */ /* 0x000fe2000f8efc3f */
[----:B------:R-:W-:Y:S01]  /*1bf0*/  WARPGROUP.ARRIVE ;  /* 0x00000000000079c5 */ /* 0x000fe20000000000 */
[----:B------:R-:W-:Y:S01]  /*1c00*/  UMOV UR25, 0x80000020 ;  /* 0x8000002000197882 */ /* 0x000fe20000000000 */
[----:B------:R-:W-:Y:S01]  /*1c10*/  UMOV UR27, 0x80000020 ;  /* 0x80000020001b7882 */ /* 0x000fe20000000000 */
[----:B------:R-:W-:Y:S01]  /*1c20*/  UMOV UR5, UR25 ;  /* 0x0000001900057c82 */ /* 0x000fe20008000000 */
[----:B------:R-:W-:Y:S01]  /*1c30*/  UMOV UR7, 0x80000020 ;  /* 0x8000002000077882 */ /* 0x000fe20000000000 */
[----:B------:R-:W-:Y:S01]  /*1c40*/  UMOV UR9, UR25 ;  /* 0x0000001900097c82 */ /* 0x000fe20008000000 */
[----:B------:R-:W-:Y:S01]  /*1c50*/  UMOV UR24, UR28 ;  /* 0x0000001c00187c82 */ /* 0x000fe20008000000 */
[----:B------:R-:W-:Y:S01]  /*1c60*/  UMOV UR11, 0x80000020 ;  /* 0x80000020000b7882 */ /* 0x000fe20000000000 */
[----:B------:R-:W-:Y:S01]  /*1c70*/  UMOV UR8, UR24 ;  /* 0x0000001800087c82 */ /* 0x000fe20008000000 */
[----:B------:R-:W-:Y:S01]  /*1c80*/  UIADD3 UR12, UR28, 0x2, URZ ;  /* 0x000000021c0c7890 */ /* 0x000fe2000fffe03f */
[----:B------:R-:W3:Y:S01]  /*1c90*/  S2R R112, SR_TID.X ;  /* 0x0000000000707919 */ /* 0x000ee20000002100 */
[----:B------:R-:W-:Y:S01]  /*1ca0*/  UIADD3 UR4, UR4, 0x24200, URZ ;  /* 0x0002420004047890 */ /* 0x000fe2000fffe03f */
[--C-:B------:R-:W-:Y:S01]  /*1cb0*/  IMAD.MOV.U32 R118, RZ, RZ, R119.reuse ;  /* 0x000000ffff767224 */ /* 0x100fe200078e0077 */
[----:B------:R-:W-:Y:S01]  /*1cc0*/  UMOV UR15, 0x80000020 ;  /* 0x80000020000f7882 */ /* 0x000fe20000000000 */
[----:B------:R-:W-:Y:S01]  /*1cd0*/  UIADD3 UR16, UR28, 0x200, URZ ;  /* 0x000002001c107890 */ /* 0x000fe2000fffe03f */
[--C-:B------:R-:W-:Y:S01]  /*1ce0*/  IMAD.MOV.U32 R117, RZ, RZ, R119.reuse ;  /* 0x000000ffff757224 */ /* 0x100fe200078e0077 */
[----:B------:R-:W-:Y:S01]  /*1cf0*/  USHF.R.U32.HI UR4, URZ, 0x4, UR4 ;  /* 0x000000043f047899 */ /* 0x000fe20008011604 */
[--C-:B------:R-:W-:Y:S01]  /*1d00*/  IMAD.MOV.U32 R116, RZ, RZ, R119.reuse ;  /* 0x000000ffff747224 */ /* 0x100fe200078e0077 */
[----:B------:R-:W-:Y:S01]  /*1d10*/  UMOV UR19, 0x80000020 ;  /* 0x8000002000137882 */ /* 0x000fe20000000000 */
[----:B------:R-:W-:Y:S01]  /*1d20*/  UMOV UR23, 0x80000020 ;  /* 0x8000002000177882 */ /* 0x000fe20000000000 */
[----:B------:R-:W-:Y:S01]  /*1d30*/  ULOP3.LUT UR4, UR4, 0x3fff, URZ, 0xc0, !UPT ;  /* 0x00003fff04047892 */ /* 0x000fe2000f8ec03f */
[--C-:B------:R-:W-:Y:S01]  /*1d40*/  IMAD.MOV.U32 R115, RZ, RZ, R119.reuse ;  /* 0x000000ffff737224 */ /* 0x100fe200078e0077 */
[----:B------:R-:W-:Y:S01]  /*1d50*/  UMOV UR31, 0x80000020 ;  /* 0x80000020001f7882 */ /* 0x000fe20000000000 */
[----:B------:R-:W-:Y:S01]  /*1d60*/  UISETP.GE.AND UP0, UPT, UR50, 0xa1, UPT ;  /* 0x000000a13200788c */ /* 0x000fe2000bf06270 */
[--C-:B------:R-:W-:Y:S01]  /*1d70*/  IMAD.MOV.U32 R114, RZ, RZ, R119.reuse ;  /* 0x000000ffff727224 */ /* 0x100fe200078e0077 */
[----:B------:R-:W-:Y:S01]  /*1d80*/  ULOP3.LUT UR46, UR4, 0x10000, URZ, 0xfc, !UPT ;  /* 0x00010000042e7892 */ /* 0x000fe2000f8efc3f */
[----:B------:R-:W-:-:S02]  /*1d90*/  IMAD.MOV.U32 R113, RZ, RZ, R119 ;  /* 0x000000ffff717224 */ /* 0x000fc400078e0077 */
[----:B------:R-:W-:Y:S01]  /*1da0*/  UMOV UR4, UR24 ;  /* 0x0000001800047c82 */ /* 0x000fe20008000000 */
[----:B------:R-:W-:-:S04]  /*1db0*/  UIMAD UR32, UR51, 0x780, UR46 ;  /* 0x00000780332078a4 */ /* 0x000fc8000f8e022e */
[----:B------:R-:W-:Y:S02]  /*1dc0*/  UIADD3 UR6, UR32, 0x100, URZ ;  /* 0x0000010020067890 */ /* 0x000fe4000fffe03f */
[----:B------:R-:W-:Y:S02]  /*1dd0*/  UIADD3 UR10, UR32, 0x180, URZ ;  /* 0x00000180200a7890 */ /* 0x000fe4000fffe03f */
[----:B------:R-:W-:Y:S01]  /*1de0*/  UMOV UR26, UR32 ;  /* 0x00000020001a7c82 */ /* 0x000fe20008000000 */
[----:B------:R-:W-:Y:S01]  /*1df0*/  UIADD3 UR14, UR32, 0x182, URZ ;  /* 0x00000182200e7890 */ /* 0x000fe2000fffe03f */
[----:B------:R-:W-:Y:S01]  /*1e00*/  QGMMA.64x32x32.F32.E4M3.E4M3 R88, gdesc[UR24], RZ, !UPT, gsb0 ;  /* 0x00600000185879f3 */ /* 0x000fe2000c0008ff */
[----:B------:R-:W-:Y:S01]  /*1e10*/  UIADD3 UR26, UR32, 0x80, URZ ;  /* 0x00000080201a7890 */ /* 0x000fe2000fffe03f */
[----:B------:R-:W-:Y:S01]  /*1e20*/  UMOV UR27, 0x80000020 ;  /* 0x80000020001b7882 */ /* 0x000fe20000000000 */
[----:B------:R-:W-:Y:S02]  /*1e30*/  UIADD3 UR18, UR32, 0x400, URZ ;  /* 0x0000040020127890 */ /* 0x000fe4000fffe03f */
[----:B------:R-:W-:-:S02]  /*1e40*/  UIADD3 UR22, UR32, 0x402, URZ ;  /* 0x0000040220167890 */ /* 0x000fc4000fffe03f */
[----:B------:R-:W-:Y:S01]  /*1e50*/  UIADD3 UR30, UR32, 0x680, URZ ;  /* 0x00000680201e7890 */ /* 0x000fe2000fffe03f */
        /* <DEDUP_REMOVED lines=168> */
[----:B-12---:R-:W1:Y:S08]  /*28e0*/  MUFU.TANH R6, R90 ;  /* 0x0000005a00067308 */ /* 0x006e700000002400 */
[----:B------:R-:W-:Y:S08]  /*28f0*/  MUFU.TANH R96, R96 ;  /* 0x0000006000607308 */ /* 0x000ff00000002400 */
[----:B------:R-:W2:Y:S08]  /*2900*/  MUFU.TANH R7, R91 ;  /* 0x0000005b00077308 */ /* 0x000eb00000002400 */
[----:B------:R-:W-:Y:S01]  /*2910*/  MUFU.TANH R97, R97 ;  /* 0x0000006100617308 */ /* 0x000fe20000002400 */
[----:B------:R-:W-:-:S02]  /*2920*/  WARPGROUP.DEPBAR.LE gsb0, 0x0 ;  /* 0x00008000000079c5 */ /* 0x000fc40000010000 */
[----:B------:R-:W-:Y:S01]  /*2930*/  WARPGROUP.ARRIVE ;  /* 0x00000000000079c5 */ /* 0x000fe20000000000 */
[C---:B------:R-:W-:Y:S01]  /*2940*/  FMUL.FTZ R74, R0.reuse, R74 ;  /* 0x0000004a004a7220 */ /* 0x040fe20000410000 */
[C---:B------:R-:W-:Y:S01]  /*2950*/  FMUL.FTZ R75, R0.reuse, R75 ;  /* 0x0000004b004b7220 */ /* 0x040fe20000410000 */
[C---:B------:R-:W-:Y:S02]  /*2960*/  FMUL.FTZ R72, R0.reuse, R72 ;  /* 0x0000004800487220 */ /* 0x040fe40000410000 */
[----:B------:R-:W4:Y:S01]  /*2970*/  MUFU.TANH R8, R94 ;  /* 0x0000005e00087308 */ /* 0x000f220000002400 */
        /* <DEDUP_REMOVED lines=19> */
[----:B------:R-:W5:Y:S08]  /*2ab0*/  MUFU.TANH R9, R95 ;  /* 0x0000005f00097308 */ /* 0x000f700000002400 */
[----:B------:R-:W-:Y:S08]  /*2ac0*/  MUFU.TANH R101, R101 ;  /* 0x0000006500657308 */ /* 0x000ff00000002400 */
[----:B------:R-:W3:Y:S08]  /*2ad0*/  MUFU.TANH R10, R98 ;  /* 0x00000062000a7308 */ /* 0x000ef00000002400 */
[----:B------:R-:W-:Y:S01]  /*2ae0*/  MUFU.TANH R72, R72 ;  /* 0x0000004800487308 */ /* 0x000fe20000002400 */
[----:B------:R-:W-:-:S02]  /*2af0*/  WARPGROUP.DEPBAR.LE gsb0, 0x0 ;  /* 0x00008000000079c5 */ /* 0x000fc40000010000 */
[----:B------:R-:W-:Y:S01]  /*2b00*/  WARPGROUP.ARRIVE ;  /* 0x00000000000079c5 */ /* 0x000fe20000000000 */
[C---:B------:R-:W-:Y:S01]  /*2b10*/  FMUL.FTZ R56, R0.reuse, R56 ;  /* 0x0000003800387220 */ /* 0x040fe20000410000 */
[C---:B------:R-:W-:Y:S01]  /*2b20*/  FMUL.FTZ R57, R0.reuse, R57 ;  /* 0x0000003900397220 */ /* 0x040fe20000410000 */
[C---:B------:R-:W-:Y:S01]  /*2b30*/  FMUL.FTZ R60, R0.reuse, R60 ;  /* 0x0000003c003c7220 */ /* 0x040fe20000410000 */
[C---:B------:R-:W-:Y:S01]  /*2b40*/  FMUL.FTZ R61, R0.reuse, R61 ;  /* 0x0000003d003d7220 */ /* 0x040fe20000410000 */
[----:B------:R0:W-:Y:S01]  /*2b50*/  MUFU.TANH R74, R56 ;  /* 0x00000038004a7308 */ /* 0x0001e20000002400 */
[----:B------:R-:W-:Y:S01]  /*2b60*/  QGMMA.64x32x32.F32.E4M3.E4M3 R40, gdesc[UR20], R40, gsb0 ;  /* 0x00600000142879f3 */ /* 0x000fe20008000828 */
[----:B------:R-:W-:Y:S01]  /*2b70*/  UIADD3 UR22, UR32, 0x702, URZ ;  /* 0x0000070220167890 */ /* 0x000fe2000fffe03f */
[C---:B------:R-:W-:Y:S01]  /*2b80*/  FMUL.FTZ R65, R0.reuse, R65 ;  /* 0x0000004100417220 */ /* 0x040fe20000410000 */
[----:B------:R-:W-:Y:S01]  /*2b90*/  UMOV UR23, 0x80000020 ;  /* 0x8000002000177882 */ /* 0x000fe20000000000 */
[C---:B------:R-:W-:Y:S01]  /*2ba0*/  FMUL.FTZ R59, R0.reuse, R59 ;  /* 0x0000003b003b7220 */ /* 0x040fe20000410000 */
[C---:B------:R-:W-:Y:S01]  /*2bb0*/  FMUL.FTZ R70, R0.reuse, R70 ;  /* 0x0000004600467220 */ /* 0x040fe20000410000 */
[----:B------:R-:W-:Y:S01]  /*2bc0*/  FMUL.FTZ R68, R0, R68 ;  /* 0x0000004400447220 */ /* 0x000fe20000410000 */
[----:B------:R1:W-:Y:S01]  /*2bd0*/  MUFU.TANH R75, R57 ;  /* 0x00000039004b7308 */ /* 0x0003e20000002400 */
[----:B0-----:R-:W-:-:S02]  /*2be0*/  VIADD R56, R222, UR50 ;  /* 0x00000032de387c36 */ /* 0x001fc40008000000 */
[C---:B------:R-:W-:Y:S01]  /*2bf0*/  FMUL.FTZ R58, R0.reuse, R58 ;  /* 0x0000003a003a7220 */ /* 0x040fe20000410000 */
[C---:B------:R-:W-:Y:S01]  /*2c00*/  FMUL.FTZ R62, R0.reuse, R62 ;  /* 0x0000003e003e7220 */ /* 0x040fe20000410000 */
[C---:B------:R-:W-:Y:S01]  /*2c10*/  FMUL.FTZ R69, R0.reuse, R69 ;  /* 0x0000004500457220 */ /* 0x040fe20000410000 */
[C---:B------:R-:W-:Y:S01]  /*2c20*/  FMUL.FTZ R64, R0.reuse, R64 ;  /* 0x0000004000407220 */ /* 0x040fe20000410000 */
[C---:B------:R-:W-:Y:S01]  /*2c30*/  FMUL.FTZ R71, R0.reuse, R71 ;  /* 0x0000004700477220 */ /* 0x040fe20000410000 */
[C---:B------:R-:W-:Y:S01]  /*2c40*/  FMUL.FTZ R67, R0.reuse, R67 ;  /* 0x0000004300437220 */ /* 0x040fe20000410000 */
[----:B------:R0:W-:Y:S01]  /*2c50*/  MUFU.TANH R90, R60 ;  /* 0x0000003c005a7308 */ /* 0x0001e20000002400 */
[----:B-1----:R-:W-:Y:S02]  /*2c60*/  IMAD.U32 R57, RZ, RZ, UR47 ;  /* 0x0000002fff397e24 */ /* 0x002fe4000f8e00ff */
[C---:B------:R-:W-:Y:S01]  /*2c70*/  FMUL.FTZ R66, R0.reuse, R66 ;  /* 0x0000004200427220 */ /* 0x040fe20000410000 */
[----:B------:R-:W-:Y:S01]  /*2c80*/  FMUL.FTZ R63, R0, R63 ;  /* 0x0000003f003f7220 */ /* 0x000fe20000410000 */
[----:B------:R-:W-:-:S03]  /*2c90*/  IMAD R56, R57, -0xa0, R56 ;  /* 0xffffff6039387824 */ /* 0x000fc600078e0238 */
[----:B------:R1:W-:Y:S02]  /*2ca0*/  MUFU.TANH R91, R61 ;  /* 0x0000003d005b7308 */ /* 0x0003e40000002400 */
[C---:B------:R-:W-:Y:S02]  /*2cb0*/  ISETP.GT.AND P1, PT, R56.reuse, RZ, PT ;  /* 0x000000ff3800720c */ /* 0x040fe40003f24270 */
[C---:B------:R-:W-:Y:S02]  /*2cc0*/  ISETP.GT.AND P2, PT, R56.reuse, 0x1, PT ;  /* 0x000000013800780c */ /* 0x040fe40003f44270 */
[C---:B------:R-:W-:Y:S02]  /*2cd0*/  ISETP.GT.AND P3, PT, R56.reuse, 0x8, PT ;  /* 0x000000083800780c */ /* 0x040fe40003f64270 */
[C---:B------:R-:W-:Y:S01]  /*2ce0*/  ISETP.GT.AND P4, PT, R56.reuse, 0x9, PT ;  /* 0x000000093800780c */ /* 0x040fe20003f84270 */
[----:B------:R-:W1:Y:S01]  /*2cf0*/  MUFU.TANH R11, R99 ;  /* 0x00000063000b7308 */ /* 0x000e620000002400 */
[----:B------:R-:W-:-:S02]  /*2d00*/  ISETP.GT.AND P5, PT, R56, 0x10, PT ;  /* 0x000000103800780c */ /* 0x000fc40003fa4270 */
[----:B------:R-:W-:Y:S02]  /*2d10*/  FSEL R6, R6, -INF , P1 ;  /* 0xff80000006067808 */ /* 0x000fe40000800000 */
[----:B--2---:R-:W-:Y:S02]  /*2d20*/  FSEL R7, R7, -INF , P2 ;  /* 0xff80000007077808 */ /* 0x004fe40001000000 */
[----:B----4-:R-:W-:Y:S01]  /*2d30*/  FSEL R8, R8, -INF , P3 ;  /* 0xff80000008087808 */ /* 0x010fe20001800000 */
[----:B------:R2:W-:Y:S01]  /*2d40*/  MUFU.TANH R98, R65 ;  /* 0x0000004100627308 */ /* 0x0005e20000002400 */
[----:B-----5:R-:W-:Y:S02]  /*2d50*/  FSEL R9, R9, -INF , P4 ;  /* 0xff80000009097808 */ /* 0x020fe40002000000 */
[----:B---3--:R-:W-:-:S05]  /*2d60*/  FSEL R10, R10, -INF , P5 ;  /* 0xff8000000a0a7808 */ /* 0x008fca0002800000 */
[----:B------:R-:W-:Y:S08]  /*2d70*/  MUFU.TANH R73, R73 ;  /* 0x0000004900497308 */ /* 0x000ff00000002400 */
[----:B------:R-:W3:Y:S01]  /*2d80*/  MUFU.TANH R12, R102 ;  /* 0x00000066000c7308 */ /* 0x000ee20000002400 */
[----:B------:R-:W-:Y:S02]  /*2d90*/  WARPGROUP.DEPBAR.LE gsb0, 0x0 ;  /* 0x00008000000079c5 */ /* 0x000fe40000010000 */
[----:B------:R-:W-:Y:S01]  /*2da0*/  WARPGROUP.ARRIVE ;  /* 0x00000000000079c5 */ /* 0x000fe20000000000 */
[C---:B------:R-:W-:Y:S01]  /*2db0*/  FMUL.FTZ R40, R0.reuse, R40 ;  /* 0x0000002800287220 */ /* 0x040fe20000410000 */
[C---:B------:R-:W-:Y:S01]  /*2dc0*/  FMUL.FTZ R41, R0.reuse, R41 ;  /* 0x0000002900297220 */ /* 0x040fe20000410000 */
[C---:B------:R-:W-:Y:S01]  /*2dd0*/  FMUL.FTZ R42, R0.reuse, R42 ;  /* 0x0000002a002a7220 */ /* 0x040fe20000410000 */
[C---:B0-----:R-:W-:Y:S01]  /*2de0*/  FMUL.FTZ R60, R0.reuse, R50 ;  /* 0x00000032003c7220 */ /* 0x041fe20000410000 */
[----:B------:R0:W-:Y:S01]  /*2df0*/  MUFU.TANH R106, R40 ;  /* 0x00000028006a7308 */ /* 0x0001e20000002400 */
[----:B------:R-:W-:Y:S01]  /*2e00*/  QGMMA.64x32x32.F32.E4M3.E4M3 R24, gdesc[UR20], R24, gsb0 ;  /* 0x00600000141879f3 */ /* 0x000fe20008000818 */
[----:B------:R-:W-:Y:S01]  /*2e10*/  FSEL R50, R93, -INF , P4 ;  /* 0xff8000005d327808 */ /* 0x000fe20002000000 */
[----:B-1----:R-:W-:Y:S01]  /*2e20*/  FMUL.FTZ R61, R0, R51 ;  /* 0x00000033003d7220 */ /* 0x002fe20000410000 */
[----:B------:R-:W-:Y:S01]  /*2e30*/  FSEL R51, R96, -INF , P5 ;  /* 0xff80000060337808 */ /* 0x000fe20002800000 */
[C---:B--2---:R-:W-:Y:S01]  /*2e40*/  FMUL.FTZ R65, R0.reuse, R53 ;  /* 0x0000003500417220 */ /* 0x044fe20000410000 */
[----:B------:R-:W-:Y:S01]  /*2e50*/  FMUL.FTZ R44, R0, R44 ;  /* 0x0000002c002c7220 */ /* 0x000fe20000410000 */
[----:B------:R-:W-:Y:S01]  /*2e60*/  ISETP.GT.AND P4, PT, R56, 0x20, PT ;  /* 0x000000203800780c */ /* 0x000fe20003f84270 */
[----:B------:R1:W-:Y:S01]  /*2e70*/  MUFU.TANH R107, R41 ;  /* 0x00000029006b7308 */ /* 0x0003e20000002400 */
[----:B0-----:R-:W-:Y:S01]  /*2e80*/  FMUL.FTZ R40, R0, R46 ;  /* 0x0000002e00287220 */ /* 0x001fe20000410000 */
[----:B------:R-:W-:Y:S01]  /*2e90*/  FSEL R46, R88, -INF , P1 ;  /* 0xff800000582e7808 */ /* 0x000fe20000800000 */
[----:B------:R-:W-:Y:S01]  /*2ea0*/  FMUL.FTZ R45, R0, R45 ;  /* 0x0000002d002d7220 */ /* 0x000fe20000410000 */
[----:B------:R-:W-:Y:S01]  /*2eb0*/  ISETP.GT.AND P1, PT, R56, 0x11, PT ;  /* 0x000000113800780c */ /* 0x000fe20003f24270 */
[----:B------:R-:W-:Y:S01]  /*2ec0*/  FMUL.FTZ R52, R0, R52 ;  /* 0x0000003400347220 */ /* 0x000fe20000410000 */
[----:B------:R-:W-:Y:S01]  /*2ed0*/  ISETP.GT.AND P5, PT, R56, 0x21, PT ;  /* 0x000000213800780c */ /* 0x000fe20003fa4270 */
[C---:B------:R-:W-:Y:S01]  /*2ee0*/  FMUL.FTZ R47, R0.reuse, R47 ;  /* 0x0000002f002f7220 */ /* 0x040fe20000410000 */
[----:B------:R0:W-:Y:S01]  /*2ef0*/  MUFU.TANH R108, R42 ;  /* 0x0000002a006c7308 */ /* 0x0001e20000002400 */
[----:B-1----:R-:W-:Y:S01]  /*2f00*/  FMUL.FTZ R41, R0, R48 ;  /* 0x0000003000297220 */ /* 0x002fe20000410000 */
[----:B------:R-:W-:Y:S01]  /*2f10*/  FSEL R48, R92, -INF , P3 ;  /* 0xff8000005c307808 */ /* 0x000fe20001800000 */
[----:B------:R-:W-:Y:S01]  /*2f20*/  FMUL.FTZ R43, R0, R43 ;  /* 0x0000002b002b7220 */ /* 0x000fe20000410000 */
[----:B------:R-:W-:-:S02]  /*2f30*/  FSEL R53, R97, -INF , P1 ;  /* 0xff80000061357808 */ /* 0x000fc40000800000 */
[----:B------:R-:W-:Y:S02]  /*2f40*/  ISETP.GT.AND P3, PT, R56, 0x19, PT ;  /* 0x000000193800780c */ /* 0x000fe40003f64270 */
[----:B------:R1:W-:Y:S01]  /*2f50*/  MUFU.TANH R92, R41 ;  /* 0x00000029005c7308 */ /* 0x0003e20000002400 */
[----:B0-----:R-:W-:Y:S01]  /*2f60*/  FMUL.FTZ R42, R0, R49 ;  /* 0x00000031002a7220 */ /* 0x001fe20000410000 */
[----:B------:R-:W-:Y:S02]  /*2f70*/  FSEL R49, R89, -INF , P2 ;  /* 0xff80000059317808 */ /* 0x000fe40001000000 */
[----:B------:R-:W-:Y:S02]  /*2f80*/  ISETP.GT.AND P2, PT, R56, 0x18, PT ;  /* 0x000000183800780c */ /* 0x000fe40003f44270 */
[----:B------:R-:W-:Y:S01]  /*2f90*/  FSEL R57, R101, -INF , P3 ;  /* 0xff80000065397808 */ /* 0x000fe20001800000 */
[----:B------:R-:W-:Y:S01]  /*2fa0*/  IMAD.MOV.U32 R101, RZ, RZ, R119 ;  /* 0x000000ffff657224 */ /* 0x000fe200078e0077 */
[----:B------:R0:W-:Y:S01]  /*2fb0*/  MUFU.TANH R88, R40 ;  /* 0x0000002800587308 */ /* 0x0001e20000002400 */
[----:B-1----:R-:W-:-:S02]  /*2fc0*/  FMNMX.FTZ R41, R46, R49, !PT ;  /* 0x000000312e297209 */ /* 0x002fc40007810000 */
[----:B------:R-:W-:Y:S02]  /*2fd0*/  FSEL R11, R11, -INF , P1 ;  /* 0xff8000000b0b7808 */ /* 0x000fe40000800000 */
[----:B------:R-:W-:Y:S02]  /*2fe0*/  FMNMX.FTZ R41, R48, R41, !PT ;  /* 0x0000002930297209 */ /* 0x000fe40007810000 */
[----:B------:R-:W-:Y:S01]  /*2ff0*/  ISETP.GT.AND P1, PT, R56, 0x28, PT ;  /* 0x000000283800780c */ /* 0x000fe20003f24270 */
[----:B------:R1:W-:Y:S01]  /*3000*/  MUFU.TANH R93, R42 ;  /* 0x0000002a005d7308 */ /* 0x0003e20000002400 */
[----:B0-----:R-:W-:Y:S02]  /*3010*/  FMNMX.FTZ R40, R50, R41, !PT ;  /* 0x0000002932287209 */ /* 0x001fe40007810000 */
[----:B---3--:R-:W-:Y:S02]  /*3020*/  FSEL R12, R12, -INF , P2 ;  /* 0xff8000000c0c7808 */ /* 0x008fe40001000000 */
[----:B------:R-:W-:-:S02]  /*3030*/  FSEL R14, R14, -INF , P4 ;  /* 0xff8000000e0e7808 */ /* 0x000fc40002000000 */
[----:B------:R-:W-:Y:S01]  /*3040*/  FSEL R15, R15, -INF , P5 ;  /* 0xff8000000f0f7808 */ /* 0x000fe20002800000 */
[----:B------:R-:W0:Y:S01]  /*3050*/  MUFU.TANH R21, R79 ;  /* 0x0000004f00157308 */ /* 0x000e220000002400 */
[----:B-1----:R-:W-:-:S04]  /*3060*/  FMNMX.FTZ R42, R51, R40, !PT ;  /* 0x00000028332a7209 */ /* 0x002fc80007810000 */
[----:B------:R-:W-:-:S03]  /*3070*/  FMNMX.FTZ R42, R53, R42, !PT ;  /* 0x0000002a352a7209 */ /* 0x000fc60007810000 */
[----:B------:R-:W-:Y:S01]  /*3080*/  MUFU.TANH R76, R76 ;  /* 0x0000004c004c7308 */ /* 0x000fe20000002400 */
[----:B------:R-:W-:-:S07]  /*3090*/  WARPGROUP.DEPBAR.LE gsb0, 0x0 ;  /* 0x00008000000079c5 */ /* 0x000fce0000010000 */
[----:B------:R1:W-:Y:S08]  /*30a0*/  MUFU.TANH R79, R59 ;  /* 0x0000003b004f7308 */ /* 0x0003f00000002400 */
[----:B------:R-:W2:Y:S01]  /*30b0*/  MUFU.TANH R13, R103 ;  /* 0x00000067000d7308 */ /* 0x000ea20000002400 */
[----:B-1----:R-:W-:Y:S02]  /*30c0*/  FSEL R59, R100, -INF , P2 ;  /* 0xff800000643b7808 */ /* 0x002fe40001000000 */
[----:B------:R-:W-:-:S04]  /*30d0*/  ISETP.GT.AND P2, PT, R56, 0x29, PT ;  /* 0x000000293800780c */ /* 0x000fc80003f44270 */
[----:B0-----:R-:W-:Y:S01]  /*30e0*/  FSEL R21, R21, -INF , P2 ;  /* 0xff80000015157808 */ /* 0x001fe20001000000 */
[----:B------:R-:W-:Y:S08]  /*30f0*/  MUFU.TANH R77, R77 ;  /* 0x0000004d004d7308 */ /* 0x000ff00000002400 */
[----:B------:R0:W-:Y:S01]  /*3100*/  MUFU.TANH R110, R44 ;  /* 0x0000002c006e7308 */ /* 0x0001e20000002400 */
[----:B--2---:R-:W-:-:S02]  /*3110*/  FSEL R13, R13, -INF , P3 ;  /* 0xff8000000d0d7808 */ /* 0x004fc40001800000 */
[----:B------:R-:W-:-:S05]  /*3120*/  ISETP.GT.AND P3, PT, R56, 0x30, PT ;  /* 0x000000303800780c */ /* 0x000fca0003f64270 */
[----:B------:R1:W-:Y:S01]  /*3130*/  MUFU.TANH R104, R70 ;  /* 0x0000004600687308 */ /* 0x0003e20000002400 */
[----:B0-----:R-:W-:-:S04]  /*3140*/  FMNMX.FTZ R44, R59, R42, !PT ;  /* 0x0000002a3b2c7209 */ /* 0x001fc80007810000 */
[----:B------:R-:W-:-:S03]  /*3150*/  FMNMX.FTZ R44, R57, R44, !PT ;  /* 0x0000002c392c7209 */ /* 0x000fc60007810000 */
[----:B------:R-:W-:Y:S01]  /*3160*/  MUFU.TANH R80, R80 ;  /* 0x0000005000507308 */ /* 0x000fe20000002400 */
[----:B-1----:R-:W-:Y:S01]  /*3170*/  FMUL.FTZ R70, R0, R55 ;  /* 0x0000003700467220 */ /* 0x002fe20000410000 */
[----:B------:R-:W-:Y:S02]  /*3180*/  FSEL R55, R72, -INF , P4 ;  /* 0xff80000048377808 */ /* 0x000fe40002000000 */
[----:B------:R-:W-:-:S04]  /*3190*/  ISETP.GT.AND P4, PT, R56, 0x31, PT ;  /* 0x000000313800780c */ /* 0x000fc80003f84270 */
[----:B------:R0:W-:Y:S08]  /*31a0*/  MUFU.TANH R102, R68 ;  /* 0x0000004400667308 */ /* 0x0001f00000002400 */
[----:B------:R-:W-:Y:S01]  /*31b0*/  MUFU.TANH R81, R81 ;  /* 0x0000005100517308 */ /* 0x000fe20000002400 */
[----:B0-----:R-:W-:Y:S01]  /*31c0*/  FMUL.FTZ R68, R0, R54 ;  /* 0x0000003600447220 */ /* 0x001fe20000410000 */
[----:B------:R-:W-:-:S02]  /*31d0*/  FSEL R54, R73, -INF , P5 ;  /* 0xff80000049367808 */ /* 0x000fc40002800000 */
[----:B------:R-:W-:-:S04]  /*31e0*/  ISETP.GT.AND P5, PT, R56, 0x38, PT ;  /* 0x000000383800780c */ /* 0x000fc80003fa4270 */
[----:B------:R0:W-:Y:S08]  /*31f0*/  MUFU.TANH R111, R45 ;  /* 0x0000002d006f7308 */ /* 0x0001f00000002400 */
[----:B------:R-:W1:Y:S01]  /*3200*/  MUFU.TANH R20, R78 ;  /* 0x0000004e00147308 */ /* 0x000e620000002400 */
[----:B0-----:R-:W-:-:S04]  /*3210*/  FMNMX.FTZ R45, R55, R44, !PT ;  /* 0x0000002c372d7209 */ /* 0x001fc80007810000 */
[----:B------:R-:W-:-:S03]  /*3220*/  FMNMX.FTZ R45, R54, R45, !PT ;  /* 0x0000002d362d7209 */ /* 0x000fc60007810000 */
[----:B------:R-:W-:Y:S08]  /*3230*/  MUFU.TANH R84, R84 ;  /* 0x0000005400547308 */ /* 0x000ff00000002400 */
[----:B------:R0:W2:Y:S01]  /*3240*/  MUFU.TANH R78, R58 ;  /* 0x0000003a004e7308 */ /* 0x0000a20000002400 */
[----:B-1----:R-:W-:-:S07]  /*3250*/  FSEL R20, R20, -INF , P1 ;  /* 0xff80000014147808 */ /* 0x002fce0000800000 */
[----:B------:R-:W-:Y:S01]  /*3260*/  MUFU.TANH R85, R85 ;  /* 0x0000005500557308 */ /* 0x000fe20000002400 */
[----:B0-----:R-:W-:Y:S02]  /*3270*/  FSEL R58, R76, -INF , P1 ;  /* 0xff8000004c3a7808 */ /* 0x001fe40000800000 */
[----:B------:R-:W-:Y:S02]  /*3280*/  ISETP.GT.AND P1, PT, R56, 0x39, PT ;  /* 0x000000393800780c */ /* 0x000fe40003f24270 */
[----:B------:R-:W-:-:S03]  /*3290*/  FMNMX.FTZ R45, R58, R45, !PT ;  /* 0x0000002d3a2d7209 */ /* 0x000fc60007810000 */
[----:B------:R0:W-:Y:S08]  /*32a0*/  MUFU.TANH R96, R60 ;  /* 0x0000003c00607308 */ /* 0x0001f00000002400 */
[----:B------:R-:W1:Y:S01]  /*32b0*/  MUFU.TANH R82, R82 ;  /* 0x0000005200527308 */ /* 0x000e620000002400 */
[----:B0-----:R-:W-:Y:S02]  /*32c0*/  FSEL R60, R77, -INF , P2 ;  /* 0xff8000004d3c7808 */ /* 0x001fe40001000000 */
[----:B------:R-:W-:-:S04]  /*32d0*/  ISETP.GT.AND P2, PT, R56, 0x40, PT ;  /* 0x000000403800780c */ /* 0x000fc80003f44270 */
[----:B--2---:R-:W-:Y:S01]  /*32e0*/  FSEL R44, R78, -INF , P2 ;  /* 0xff8000004e2c7808 */ /* 0x004fe20001000000 */
[----:B------:R0:W-:Y:S08]  /*32f0*/  MUFU.TANH R94, R62 ;  /* 0x0000003e005e7308 */ /* 0x0001f00000002400 */
[----:B------:R2:W-:Y:S01]  /*3300*/  MUFU.TANH R103, R69 ;  /* 0x0000004500677308 */ /* 0x0005e20000002400 */
[----:B0-----:R-:W-:-:S02]  /*3310*/  FSEL R62, R80, -INF , P3 ;  /* 0xff800000503e7808 */ /* 0x001fc40001800000 */
[----:B-1----:R-:W-:Y:S01]  /*3320*/  FSEL R40, R82, -INF , P3 ;  /* 0xff80000052287808 */ /* 0x002fe20001800000 */
[----:B------:R-:W-:Y:S01]  /*3330*/  FMUL.FTZ R82, R0, R30 ;  /* 0x0000001e00527220 */ /* 0x000fe20000410000 */
[----:B------:R-:W-:-:S03]  /*3340*/  ISETP.GT.AND P3, PT, R56, 0x41, PT ;  /* 0x000000413800780c */ /* 0x000fc60003f64270 */
[----:B------:R-:W0:Y:S01]  /*3350*/  MUFU.TANH R86, R86 ;  /* 0x0000005600567308 */ /* 0x000e220000002400 */
[----:B--2---:R-:W-:-:S07]  /*3360*/  FMNMX.FTZ R69, R60, R45, !PT ;  /* 0x0000002d3c457209 */ /* 0x004fce0007810000 */
[----:B------:R-:W1:Y:S08]  /*3370*/  MUFU.TANH R83, R83 ;  /* 0x0000005300537308 */ /* 0x000e700000002400 */
[----:B------:R2:W-:Y:S01]  /*3380*/  MUFU.TANH R97, R61 ;  /* 0x0000003d00617308 */ /* 0x0005e20000002400 */
[----:B0-----:R-:W-:-:S07]  /*3390*/  FSEL R42, R86, -INF , P5 ;  /* 0xff800000562a7808 */ /* 0x001fce0002800000 */
[----:B------:R0:W-:Y:S01]  /*33a0*/  MUFU.TANH R100, R52 ;  /* 0x0000003400647308 */ /* 0x0001e20000002400 */
[----:B--2---:R-:W-:Y:S02]  /*33b0*/  FSEL R61, R81, -INF , P4 ;  /* 0xff800000513d7808 */ /* 0x004fe40002000000 */
[----:B-1----:R-:W-:Y:S02]  /*33c0*/  FSEL R41, R83, -INF , P4 ;  /* 0xff80000053297808 */ /* 0x002fe40002000000 */
[----:B------:R-:W-:-:S03]  /*33d0*/  ISETP.GT.AND P4, PT, R56, 0x48, PT ;  /* 0x000000483800780c */ /* 0x000fc60003f84270 */
[----:B------:R1:W-:Y:S01]  /*33e0*/  MUFU.TANH R95, R64 ;  /* 0x00000040005f7308 */ /* 0x0003e20000002400 */
[----:B0-----:R-:W-:Y:S02]  /*33f0*/  FMNMX.FTZ R52, R62, R69, !PT ;  /* 0x000000453e347209 */ /* 0x001fe40007810000 */
[----:B------:R-:W-:Y:S02]  /*3400*/  FSEL R69, R90, -INF , P4 ;  /* 0xff8000005a457808 */ /* 0x000fe40002000000 */
[----:B------:R-:W-:Y:S02]  /*3410*/  FSEL R45, R94, -INF , P4 ;  /* 0xff8000005e2d7808 */ /* 0x000fe40002000000 */
[----:B------:R-:W-:Y:S01]  /*3420*/  ISETP.GT.AND P4, PT, R56, 0x59, PT ;  /* 0x000000593800780c */ /* 0x000fe20003f84270 */
[----:B------:R0:W-:Y:S01]  /*3430*/  MUFU.TANH R105, R71 ;  /* 0x0000004700697308 */ /* 0x0001e20000002400 */
[----:B-1----:R-:W-:Y:S02]  /*3440*/  FSEL R64, R84, -INF , P5 ;  /* 0xff80000054407808 */ /* 0x002fe40002800000 */
[----:B------:R-:W-:-:S02]  /*3450*/  ISETP.GT.AND P5, PT, R56, 0x49, PT ;  /* 0x000000493800780c */ /* 0x000fc40003fa4270 */
[----:B------:R-:W-:Y:S01]  /*3460*/  FSEL R73, R103, -INF , P4 ;  /* 0xff80000067497808 */ /* 0x000fe20002000000 */
[----:B------:R-:W-:Y:S02]  /*3470*/  IMAD.MOV.U32 R103, RZ, RZ, R119 ;  /* 0x000000ffff677224 */ /* 0x000fe400078e0077 */
[----:B------:R-:W-:Y:S01]  /*3480*/  MUFU.TANH R87, R87 ;  /* 0x0000005700577308 */ /* 0x000fe20000002400 */
[----:B0-----:R-:W-:Y:S01]  /*3490*/  FMNMX.FTZ R71, R61, R52, !PT ;  /* 0x000000343d477209 */ /* 0x001fe20007810000 */
[----:B------:R-:W-:-:S03]  /*34a0*/  FMUL.FTZ R52, R0, R25 ;  /* 0x0000001900347220 */ /* 0x000fc60000410000 */
[----:B------:R-:W-:-:S03]  /*34b0*/  FMNMX.FTZ R71, R64, R71, !PT ;  /* 0x0000004740477209 */ /* 0x000fc60007810000 */
[----:B------:R-:W0:Y:S08]  /*34c0*/  MUFU.TANH R67, R67 ;  /* 0x0000004300437308 */ /* 0x000e300000002400 */
[----:B------:R1:W-:Y:S08]  /*34d0*/  MUFU.TANH R99, R66 ;  /* 0x0000004200637308 */ /* 0x0003f00000002400 */
[----:B------:R2:W-:Y:S01]  /*34e0*/  MUFU.TANH R89, R47 ;  /* 0x0000002f00597308 */ /* 0x0005e20000002400 */
[----:B-1----:R-:W-:-:S04]  /*34f0*/  FSEL R66, R85, -INF , P1 ;  /* 0xff80000055427808 */ /* 0x002fc80000800000 */
[----:B------:R-:W-:-:S03]  /*3500*/  FMNMX.FTZ R72, R66, R71, !PT ;  /* 0x0000004742487209 */ /* 0x000fc60007810000 */
[----:B------:R1:W-:Y:S01]  /*3510*/  MUFU.TANH R81, R65 ;  /* 0x0000004100517308 */ /* 0x0003e20000002400 */
[----:B--2---:R-:W-:Y:S01]  /*3520*/  FMUL.FTZ R47, R0, R24 ;  /* 0x00000018002f7220 */ /* 0x004fe20000410000 */
[----:B------:R-:W-:-:S06]  /*3530*/  FSEL R24, R79, -INF , P3 ;  /* 0xff8000004f187808 */ /* 0x000fcc0001800000 */
[----:B------:R2:W-:Y:S01]  /*3540*/  MUFU.TANH R86, R68 ;  /* 0x0000004400567308 */ /* 0x0005e20000002400 */
[----:B-1----:R-:W-:Y:S02]  /*3550*/  FSEL R65, R74, -INF , P2 ;  /* 0xff8000004a417808 */ /* 0x002fe40001000000 */
[----:B------:R-:W-:-:S05]  /*3560*/  ISETP.GT.AND P2, PT, R56, 0x51, PT ;  /* 0x000000513800780c */ /* 0x000fca0003f44270 */
[----:B------:R1:W-:Y:S01]  /*3570*/  MUFU.TANH R85, R47 ;  /* 0x0000002f00557308 */ /* 0x0003e20000002400 */
[----:B--2---:R-:W-:Y:S01]  /*3580*/  FSEL R68, R75, -INF , P3 ;  /* 0xff8000004b447808 */ /* 0x004fe20001800000 */
[----:B------:R-:W-:Y:S01]  /*3590*/  FMUL.FTZ R75, R0, R27 ;  /* 0x0000001b004b7220 */ /* 0x000fe20000410000 */
[----:B0-----:R-:W-:Y:S02]  /*35a0*/  FSEL R27, R67, -INF , P2 ;  /* 0xff800000431b7808 */ /* 0x001fe40001000000 */
[----:B------:R-:W-:-:S03]  /*35b0*/  ISETP.GT.AND P3, PT, R56, 0x58, PT ;  /* 0x000000583800780c */ /* 0x000fc60003f64270 */
[----:B------:R-:W0:Y:S01]  /*35c0*/  MUFU.TANH R63, R63 ;  /* 0x0000003f003f7308 */ /* 0x000e220000002400 */
[----:B-1----:R-:W-:Y:S02]  /*35d0*/  FMNMX.FTZ R47, R65, R72, !PT ;  /* 0x00000048412f7209 */ /* 0x002fe40007810000 */
[----:B------:R-:W-:Y:S02]  /*35e0*/  FSEL R72, R98, -INF , P2 ;  /* 0xff80000062487808 */ /* 0x000fe40001000000 */
[----:B------:R-:W-:Y:S01]  /*35f0*/  FSEL R74, R102, -INF , P3 ;  /* 0xff800000664a7808 */ /* 0x000fe20001800000 */
[----:B------:R-:W-:Y:S01]  /*3600*/  IMAD.MOV.U32 R102, RZ, RZ, R119 ;  /* 0x000000ffff667224 */ /* 0x000fe200078e0077 */
[----:B------:R-:W-:Y:S01]  /*3610*/  ISETP.GT.AND P2, PT, R56, 0x68, PT ;  /* 0x000000683800780c */ /* 0x000fe20003f44270 */
[----:B------:R1:W-:Y:S03]  /*3620*/  MUFU.TANH R79, R52 ;  /* 0x00000034004f7308 */ /* 0x0003e60000002400 */
[----:B------:R-:W-:Y:S01]  /*3630*/  FSEL R30, R88, -INF , P2 ;  /* 0xff800000581e7808 */ /* 0x000fe20001000000 */
[----:B------:R-:W-:-:S04]  /*3640*/  FMUL.FTZ R88, R0, R32 ;  /* 0x0000002000587220 */ /* 0x000fc80000410000 */
[----:B------:R2:W3:Y:S01]  /*3650*/  MUFU.TANH R109, R43 ;  /* 0x0000002b006d7308 */ /* 0x0004e20000002400 */
[----:B-1----:R-:W-:Y:S02]  /*3660*/  FMNMX.FTZ R52, R68, R47, !PT ;  /* 0x0000002f44347209 */ /* 0x002fe40007810000 */
[----:B0-----:R-:W-:Y:S01]  /*3670*/  FSEL R25, R63, -INF , P5 ;  /* 0xff8000003f197808 */ /* 0x001fe20002800000 */
[----:B------:R-:W-:Y:S01]  /*3680*/  FMUL.FTZ R63, R0, R26 ;  /* 0x0000001a003f7220 */ /* 0x000fe20000410000 */
[----:B------:R-:W-:Y:S02]  /*3690*/  FMNMX.FTZ R67, R69, R52, !PT ;  /* 0x0000003445437209 */ /* 0x000fe40007810000 */
[----:B------:R-:W-:Y:S01]  /*36a0*/  FSEL R47, R104, -INF , P3 ;  /* 0xff800000682f7808 */ /* 0x000fe20001800000 */
[----:B------:R0:W-:Y:S01]  /*36b0*/  MUFU.TANH R90, R63 ;  /* 0x0000003f005a7308 */ /* 0x0001e20000002400 */
[----:B--2---:R-:W-:Y:S01]  /*36c0*/  FSEL R43, R87, -INF , P1 ;  /* 0xff800000572b7808 */ /* 0x004fe20000800000 */
[----:B------:R-:W-:Y:S01]  /*36d0*/  IMAD.MOV.U32 R104, RZ, RZ, R119 ;  /* 0x000000ffff687224 */ /* 0x000fe200078e0077 */
[----:B------:R-:W-:-:S02]  /*36e0*/  ISETP.GT.AND P1, PT, R56, 0x50, PT ;  /* 0x000000503800780c */ /* 0x000fc40003f24270 */
[----:B------:R-:W-:Y:S02]  /*36f0*/  ISETP.GT.AND P3, PT, R56, 0x69, PT ;  /* 0x000000693800780c */ /* 0x000fe40003f64270 */
[----:B------:R-:W-:Y:S01]  /*3700*/  FSEL R71, R95, -INF , P1 ;  /* 0xff8000005f477808 */ /* 0x000fe20000800000 */
[----:B------:R1:W2:Y:S01]  /*3710*/  MUFU.TANH R87, R70 ;  /* 0x0000004600577308 */ /* 0x0002a20000002400 */
[----:B0-----:R-:W-:Y:S01]  /*3720*/  FMUL.FTZ R63, R0, R28 ;  /* 0x0000001c003f7220 */ /* 0x001fe20000410000 */
[----:B------:R-:W-:Y:S01]  /*3730*/  FSEL R26, R99, -INF , P1 ;  /* 0xff800000631a7808 */ /* 0x000fe20000800000 */
[--C-:B------:R-:W-:Y:S01]  /*3740*/  IMAD.MOV.U32 R99, RZ, RZ, R119.reuse ;  /* 0x000000ffff637224 */ /* 0x100fe200078e0077 */
[----:B------:R-:W-:Y:S02]  /*3750*/  ISETP.GT.AND P1, PT, R56, 0x61, PT ;  /* 0x000000613800780c */ /* 0x000fe40003f24270 */
[----:B------:R-:W-:Y:S01]  /*3760*/  FSEL R28, R105, -INF , P4 ;  /* 0xff800000691c7808 */ /* 0x000fe20002000000 */
[----:B------:R-:W-:Y:S01]  /*3770*/  IMAD.MOV.U32 R105, RZ, RZ, R119 ;  /* 0x000000ffff697224 */ /* 0x000fe200078e0077 */
[----:B------:R-:W0:Y:S01]  /*3780*/  MUFU.TANH R94, R63 ;  /* 0x0000003f005e7308 */ /* 0x000e220000002400 */
[----:B-1----:R-:W-:-:S02]  /*3790*/  FSEL R70, R91, -INF , P5 ;  /* 0xff8000005b467808 */ /* 0x002fc40002800000 */
[----:B------:R-:W-:Y:S02]  /*37a0*/  ISETP.GT.AND P5, PT, R56, 0x60, PT ;  /* 0x000000603800780c */ /* 0x000fe40003fa4270 */
[----:B------:R-:W-:Y:S01]  /*37b0*/  FMNMX.FTZ R52, R70, R67, !PT ;  /* 0x0000004346347209 */ /* 0x000fe20007810000 */
[----:B------:R-:W-:Y:S01]  /*37c0*/  FMUL.FTZ R67, R0, R29 ;  /* 0x0000001d00437220 */ /* 0x000fe20000410000 */
[----:B------:R-:W-:Y:S01]  /*37d0*/  FSEL R76, R106, -INF , P5 ;  /* 0xff8000006a4c7808 */ /* 0x000fe20002800000 */
[----:B------:R1:W-:Y:S01]  /*37e0*/  MUFU.TANH R91, R75 ;  /* 0x0000004b005b7308 */ /* 0x0003e20000002400 */
[----:B------:R-:W-:Y:S01]  /*37f0*/  FMNMX.FTZ R77, R71, R52, !PT ;  /* 0x00000034474d7209 */ /* 0x000fe20007810000 */
[----:B------:R-:W-:Y:S01]  /*3800*/  IMAD.MOV.U32 R106, RZ, RZ, R119 ;  /* 0x000000ffff6a7224 */ /* 0x000fe200078e0077 */
[----:B------:R-:W-:Y:S02]  /*3810*/  ISETP.GT.AND P4, PT, R56, 0x70, PT ;  /* 0x000000703800780c */ /* 0x000fe40003f84270 */
[----:B------:R-:W-:-:S02]  /*3820*/  FMNMX.FTZ R77, R72, R77, !PT ;  /* 0x0000004d484d7209 */ /* 0x000fc40007810000 */
[----:B------:R-:W-:Y:S01]  /*3830*/  FSEL R29, R108, -INF , P5 ;  /* 0xff8000006c1d7808 */ /* 0x000fe20002800000 */
[----:B------:R4:W5:Y:S01]  /*3840*/  MUFU.TANH R95, R67 ;  /* 0x00000043005f7308 */ /* 0x0009620000002400 */
[----:B------:R-:W-:Y:S01]  /*3850*/  FMNMX.FTZ R78, R74, R77, !PT ;  /* 0x0000004d4a4e7209 */ /* 0x000fe20007810000 */
[--C-:B------:R-:W-:Y:S01]  /*3860*/  IMAD.MOV.U32 R108, RZ, RZ, R119.reuse ;  /* 0x000000ffff6c7224 */ /* 0x100fe200078e0077 */
[----:B-1----:R-:W-:Y:S01]  /*3870*/  FSEL R75, R107, -INF , P1 ;  /* 0xff8000006b4b7808 */ /* 0x002fe20000800000 */
[--C-:B------:R-:W-:Y:S01]  /*3880*/  IMAD.MOV.U32 R107, RZ, RZ, R119.reuse ;  /* 0x000000ffff6b7224 */ /* 0x100fe200078e0077 */
[----:B------:R-:W-:Y:S02]  /*3890*/  FMNMX.FTZ R63, R73, R78, !PT ;  /* 0x0000004e493f7209 */ /* 0x000fe40007810000 */
[----:B------:R-:W-:Y:S01]  /*38a0*/  FSEL R77, R110, -INF , P2 ;  /* 0xff8000006e4d7808 */ /* 0x000fe20001000000 */
[----:B------:R1:W-:Y:S01]  /*38b0*/  MUFU.TANH R98, R82 ;  /* 0x0000005200627308 */ /* 0x0003e20000002400 */
[----:B------:R-:W-:Y:S01]  /*38c0*/  FMNMX.FTZ R78, R76, R63, !PT ;  /* 0x0000003f4c4e7209 */ /* 0x000fe20007810000 */
[----:B------:R-:W-:Y:S01]  /*38d0*/  IMAD.MOV.U32 R110, RZ, RZ, R119 ;  /* 0x000000ffff6e7224 */ /* 0x000fe200078e0077 */
[----:B------:R-:W-:-:S02]  /*38e0*/  ISETP.GT.AND P5, PT, R56, 0x71, PT ;  /* 0x000000713800780c */ /* 0x000fc40003fa4270 */
[----:B------:R-:W-:Y:S02]  /*38f0*/  FMNMX.FTZ R80, R75, R78, !PT ;  /* 0x0000004e4b507209 */ /* 0x000fe40007810000 */
[----:B------:R-:W-:Y:S01]  /*3900*/  FSEL R78, R111, -INF , P3 ;  /* 0xff8000006f4e7808 */ /* 0x000fe20001800000 */
[--C-:B------:R-:W-:Y:S01]  /*3910*/  IMAD.MOV.U32 R111, RZ, RZ, R119.reuse ;  /* 0x000000ffff6f7224 */ /* 0x100fe200078e0077 */
[----:B----4-:R-:W-:Y:S02]  /*3920*/  FMNMX.FTZ R67, R77, R80, !PT ;  /* 0x000000504d437209 */ /* 0x010fe40007810000 */
[----:B------:R-:W-:Y:S01]  /*3930*/  FSEL R80, R92, -INF , P4 ;  /* 0xff8000005c507808 */ /* 0x000fe20002000000 */
[----:B------:R-:W-:Y:S01]  /*3940*/  FMUL.FTZ R92, R0, R33 ;  /* 0x00000021005c7220 */ /* 0x000fe20000410000 */
[----:B------:R-:W-:Y:S02]  /*3950*/  FMNMX.FTZ R83, R78, R67, !PT ;  /* 0x000000434e537209 */ /* 0x000fe40007810000 */
[----:B---3--:R-:W-:Y:S01]  /*3960*/  FSEL R52, R109, -INF , P1 ;  /* 0xff8000006d347808 */ /* 0x008fe20000800000 */
[----:B------:R-:W-:Y:S01]  /*3970*/  IMAD.MOV.U32 R109, RZ, RZ, R119 ;  /* 0x000000ffff6d7224 */ /* 0x000fe200078e0077 */
[----:B-1----:R-:W-:Y:S01]  /*3980*/  FSEL R82, R93, -INF , P5 ;  /* 0xff8000005d527808 */ /* 0x002fe20002800000 */
[----:B------:R-:W-:Y:S01]  /*3990*/  MUFU.TANH R92, R92 ;  /* 0x0000005c005c7308 */ /* 0x000fe20000002400 */
[----:B------:R-:W-:-:S02]  /*39a0*/  ISETP.GT.AND P1, PT, R56, 0x78, PT ;  /* 0x000000783800780c */ /* 0x000fc40003f24270 */
[----:B------:R-:W-:Y:S02]  /*39b0*/  FMNMX.FTZ R93, R80, R83, !PT ;  /* 0x00000053505d7209 */ /* 0x000fe40007810000 */
[----:B------:R-:W-:Y:S02]  /*39c0*/  FSEL R32, R96, -INF , P4 ;  /* 0xff80000060207808 */ /* 0x000fe40002000000 */
[----:B------:R-:W-:Y:S02]  /*39d0*/  ISETP.GT.AND P2, PT, R56, 0x79, PT ;  /* 0x000000793800780c */ /* 0x000fe40003f44270 */
[----:B------:R-:W-:Y:S01]  /*39e0*/  FSEL R83, R100, -INF , P1 ;  /* 0xff80000064537808 */ /* 0x000fe20000800000 */
[----:B------:R-:W-:Y:S01]  /*39f0*/  IMAD.MOV.U32 R100, RZ, RZ, R119 ;  /* 0x000000ffff647224 */ /* 0x000fe200078e0077 */
[----:B------:R-:W-:Y:S02]  /*3a00*/  FMNMX.FTZ R96, R82, R93, !PT ;  /* 0x0000005d52607209 */ /* 0x000fe40007810000 */
[----:B------:R-:W-:-:S02]  /*3a10*/  FSEL R63, R89, -INF , P3 ;  /* 0xff800000593f7808 */ /* 0x000fc40001800000 */
[----:B------:R-:W-:Y:S01]  /*3a20*/  ISETP.GT.AND P3, PT, R56, 0x80, PT ;  /* 0x000000803800780c */ /* 0x000fe20003f64270 */
[----:B------:R5:W1:Y:S01]  /*3a30*/  MUFU.TANH R89, R88 ;  /* 0x0000005800597308 */ /* 0x000a620000002400 */
[----:B------:R-:W-:Y:S01]  /*3a40*/  FSEL R84, R81, -INF , P2 ;  /* 0xff80000051547808 */ /* 0x000fe20001000000 */
[C---:B------:R-:W-:Y:S01]  /*3a50*/  FMUL.FTZ R81, R0.reuse, R36 ;  /* 0x0000002400517220 */ /* 0x040fe20000410000 */
[----:B------:R-:W-:Y:S01]  /*3a60*/  FMNMX.FTZ R93, R83, R96, !PT ;  /* 0x00000060535d7209 */ /* 0x000fe20007810000 */
[----:B------:R-:W-:Y:S01]  /*3a70*/  FMUL.FTZ R96, R0, R37 ;  /* 0x0000002500607220 */ /* 0x000fe20000410000 */
[----:B------:R-:W-:Y:S02]  /*3a80*/  ISETP.GT.AND P4, PT, R56, 0x81, PT ;  /* 0x000000813800780c */ /* 0x000fe40003f84270 */
[----:B------:R-:W-:Y:S02]  /*3a90*/  FSEL R85, R85, -INF , P3 ;  /* 0xff80000055557808 */ /* 0x000fe40001800000 */
[----:B------:R-:W-:Y:S01]  /*3aa0*/  FMNMX.FTZ R36, R84, R93, !PT ;  /* 0x0000005d54247209 */ /* 0x000fe20007810000 */
[----:B------:R-:W-:Y:S01]  /*3ab0*/  MUFU.TANH R96, R96 ;  /* 0x0000006000607308 */ /* 0x000fe20000002400 */
[----:B------:R-:W-:Y:S01]  /*3ac0*/  FSEL R67, R97, -INF , P5 ;  /* 0xff80000061437808 */ /* 0x000fe20002800000 */
[----:B------:R-:W-:Y:S01]  /*3ad0*/  FMUL.FTZ R97, R0, R39 ;  /* 0x0000002700617220 */ /* 0x000fe20000410000 */
[----:B------:R-:W-:-:S02]  /*3ae0*/  FSEL R33, R86, -INF , P1 ;  /* 0xff80000056217808 */ /* 0x000fc40000800000 */
[----:B------:R-:W-:Y:S02]  /*3af0*/  ISETP.GT.AND P5, PT, R56, 0x88, PT ;  /* 0x000000883800780c */ /* 0x000fe40003fa4270 */
[----:B------:R-:W-:Y:S01]  /*3b00*/  FSEL R86, R79, -INF , P4 ;  /* 0xff8000004f567808 */ /* 0x000fe20002000000 */
[----:B------:R3:W4:Y:S01]  /*3b10*/  MUFU.TANH R93, R81 ;  /* 0x00000051005d7308 */ /* 0x0007220000002400 */
[----:B------:R-:W-:Y:S02]  /*3b20*/  FMNMX.FTZ R79, R85, R36, !PT ;  /* 0x00000024554f7209 */ /* 0x000fe40007810000 */
[----:B--2---:R-:W-:Y:S02]  /*3b30*/  FSEL R36, R87, -INF , P2 ;  /* 0xff80000057247808 */ /* 0x004fe40001000000 */
[----:B0-----:R-:W-:Y:S02]  /*3b40*/  FSEL R87, R94, -INF , P5 ;  /* 0xff8000005e577808 */ /* 0x001fe40002800000 */
[----:B------:R-:W-:Y:S01]  /*3b50*/  ISETP.GT.AND P1, PT, R56, 0x89, PT ;  /* 0x000000893800780c */ /* 0x000fe20003f24270 */
[----:B------:R-:W-:Y:S01]  /*3b60*/  MUFU.TANH R97, R97 ;  /* 0x0000006100617308 */ /* 0x000fe20000002400 */
[----:B------:R-:W-:-:S02]  /*3b70*/  FMNMX.FTZ R94, R86, R79, !PT ;  /* 0x0000004f565e7209 */ /* 0x000fc40007810000 */
[----:B------:R-:W-:Y:S02]  /*3b80*/  ISETP.GT.AND P2, PT, R56, 0x90, PT ;  /* 0x000000903800780c */ /* 0x000fe40003f44270 */
[----:B-----5:R-:W-:Y:S02]  /*3b90*/  FSEL R88, R95, -INF , P1 ;  /* 0xff8000005f587808 */ /* 0x020fe40000800000 */
[----:B------:R-:W-:Y:S02]  /*3ba0*/  FMNMX.FTZ R79, R87, R94, !PT ;  /* 0x0000005e574f7209 */ /* 0x000fe40007810000 */
[----:B------:R-:W-:Y:S02]  /*3bb0*/  FSEL R37, R90, -INF , P3 ;  /* 0xff8000005a257808 */ /* 0x000fe40001800000 */
[----:B------:R-:W-:Y:S02]  /*3bc0*/  ISETP.GT.AND P3, PT, R56, 0x91, PT ;  /* 0x000000913800780c */ /* 0x000fe40003f64270 */
[----:B-1----:R-:W-:-:S02]  /*3bd0*/  FSEL R89, R89, -INF , P2 ;  /* 0xff80000059597808 */ /* 0x002fc40001000000 */
[----:B------:R-:W-:Y:S02]  /*3be0*/  FMNMX.FTZ R94, R88, R79, !PT ;  /* 0x0000004f585e7209 */ /* 0x000fe40007810000 */
[----:B------:R-:W-:Y:S02]  /*3bf0*/  FSEL R79, R91, -INF , P4 ;  /* 0xff8000005b4f7808 */ /* 0x000fe40002000000 */
[----:B------:R-:W-:Y:S02]  /*3c00*/  ISETP.GT.AND P4, PT, R56, 0x98, PT ;  /* 0x000000983800780c */ /* 0x000fe40003f84270 */
[----:B------:R-:W-:Y:S02]  /*3c10*/  FSEL R90, R92, -INF , P3 ;  /* 0xff8000005c5a7808 */ /* 0x000fe40001800000 */
[----:B------:R-:W-:Y:S02]  /*3c20*/  FMNMX.FTZ R91, R89, R94, !PT ;  /* 0x0000005e595b7209 */ /* 0x000fe40007810000 */
[----:B---3--:R-:W-:-:S02]  /*3c30*/  FSEL R81, R98, -INF , P5 ;  /* 0xff80000062517808 */ /* 0x008fc40002800000 */
[----:B------:R-:W-:Y:S02]  /*3c40*/  ISETP.GT.AND P5, PT, R56, 0x99, PT ;  /* 0x000000993800780c */ /* 0x000fe40003fa4270 */
[----:B----4-:R-:W-:Y:S02]  /*3c50*/  FSEL R56, R93, -INF , P4 ;  /* 0xff8000005d387808 */ /* 0x010fe40002000000 */
[----:B------:R-:W-:Y:S02]  /*3c60*/  FMNMX.FTZ R93, R90, R91, !PT ;  /* 0x0000005b5a5d7209 */ /* 0x000fe40007810000 */
[----:B------:R-:W-:Y:S01]  /*3c70*/  FSEL R91, R96, -INF , P5 ;  /* 0xff800000605b7808 */ /* 0x000fe20002800000 */
[----:B------:R-:W-:Y:S01]  /*3c80*/  FMUL.FTZ R96, R0, R38 ;  /* 0x0000002600607220 */ /* 0x000fe20000410000 */
[----:B------:R-:W-:-:S04]  /*3c90*/  FMNMX.FTZ R92, R56, R93, !PT ;  /* 0x0000005d385c7209 */ /* 0x000fc80007810000 */
[----:B------:R-:W-:Y:S01]  /*3ca0*/  FMNMX.FTZ R94, R91, R92, !PT ;  /* 0x0000005c5b5e7209 */ /* 0x000fe20007810000 */
[----:B------:R-:W-:Y:S01]  /*3cb0*/  FMUL.FTZ R92, R0, R31 ;  /* 0x0000001f005c7220 */ /* 0x000fe20000410000 */
[----:B------:R-:W-:Y:S03]  /*3cc0*/  MUFU.TANH R96, R96 ;  /* 0x0000006000607308 */ /* 0x000fe60000002400 */
[----:B------:R-:W0:Y:S05]  /*3cd0*/  SHFL.BFLY PT, R93, R94, 0x2, 0x1f ;  /* 0x0c401f005e5d7f89 */ /* 0x000e2a00000e0000 */
[----:B------:R-:W-:Y:S01]  /*3ce0*/  MUFU.TANH R92, R92 ;  /* 0x0000005c005c7308 */ /* 0x000fe20000002400 */
[----:B0-----:R-:W-:Y:S01]  /*3cf0*/  FMNMX.FTZ R95, R94, R93, !PT ;  /* 0x0000005d5e5f7209 */ /* 0x001fe20007810000 */
[----:B------:R-:W-:-:S02]  /*3d00*/  IMAD.U32 R93, RZ, RZ, UR10 ;  /* 0x0000000aff5d7e24 */ /* 0x000fc4000f8e00ff */
[C---:B------:R-:W-:Y:S02]  /*3d10*/  FMUL.FTZ R94, R0.reuse, R34 ;  /* 0x00000022005e7220 */ /* 0x040fe40000410000 */
[----:B------:R-:W0:Y:S04]  /*3d20*/  SHFL.BFLY PT, R126, R95, 0x1, 0x1f ;  /* 0x0c201f005f7e7f89 */ /* 0x000e2800000e0000 */
[----:B------:R-:W-:Y:S01]  /*3d30*/  MUFU.TANH R94, R94 ;  /* 0x0000005e005e7308 */ /* 0x000fe20000002400 */
[----:B0-----:R-:W-:Y:S01]  /*3d40*/  FMNMX.FTZ R126, R95, R126, !PT ;  /* 0x0000007e5f7e7209 */ /* 0x001fe20007810000 */
[----:B------:R-:W-:-:S03]  /*3d50*/  FMUL.FTZ R95, R0, R35 ;  /* 0x00000023005f7220 */ /* 0x000fc60000410000 */
[C---:B------:R-:W-:Y:S01]  /*3d60*/  FSETP.NEU.FTZ.AND P6, PT, R126.reuse, -INF , PT ;  /* 0xff8000007e00780b */ /* 0x040fe20003fdd000 */
[----:B------:R-:W-:-:S02]  /*3d70*/  FFMA.FTZ R93, R126, R93, -8 ;  /* 0xc10000007e5d7423 */ /* 0x000fc4000001005d */
[----:B------:R-:W-:Y:S03]  /*3d80*/  MUFU.TANH R95, R95 ;  /* 0x0000005f005f7308 */ /* 0x000fe60000002400 */
        /* <DEDUP_REMOVED lines=29> */
[----:B------:R-:W-:-:S03]  /*3f60*/  FFMA.FTZ R91, R91, UR10, -R93 ;  /* 0x0000000a5b5b7c23 */ /* 0x000fc6000801085d */
[----:B------:R-:W-:-:S03]  /*3f70*/  FMNMX.FTZ R54, R14, R53, !PT ;  /* 0x000000350e367209 */ /* 0x000fc60007810000 */
[----:B------:R0:W-:Y:S01]  /*3f80*/  MUFU.EX2 R53, R98 ;  /* 0x0000006200357308 */ /* 0x0001e20000000800 */
[----:B------:R-:W-:Y:S01]  /*3f90*/  FMNMX.FTZ R55, R15, R54, !PT ;  /* 0x000000360f377209 */ /* 0x000fe20007810000 */
[----:B------:R-:W-:-:S03]  /*3fa0*/  FFMA.FTZ R54, R60, UR10, -R93 ;  /* 0x0000000a3c367c23 */ /* 0x000fc6000801085d */
[----:B------:R-:W-:-:S03]  /*3fb0*/  FMNMX.FTZ R58, R20, R55, !PT ;  /* 0x00000037143a7209 */ /* 0x000fc60007810000 */
[----:B------:R-:W-:Y:S01]  /*3fc0*/  MUFU.EX2 R31, R31 ;  /* 0x0000001f001f7308 */ /* 0x000fe20000000800 */
[----:B------:R-:W-:Y:S01]  /*3fd0*/  FMNMX.FTZ R55, R21, R58, !PT ;  /* 0x0000003a15377209 */ /* 0x000fe20007810000 */
[----:B0-----:R-:W-:-:S03]  /*3fe0*/  FFMA.FTZ R98, R65, UR10, -R93 ;  /* 0x0000000a41627c23 */ /* 0x001fc6000801085d */
[----:B------:R-:W-:-:S03]  /*3ff0*/  FMNMX.FTZ R58, R40, R55, !PT ;  /* 0x00000037283a7209 */ /* 0x000fc60007810000 */
[----:B------:R0:W-:Y:S01]  /*4000*/  MUFU.EX2 R55, R62 ;  /* 0x0000003e00377308 */ /* 0x0001e20000000800 */
[----:B------:R-:W-:Y:S01]  /*4010*/  FMNMX.FTZ R57, R41, R58, !PT ;  /* 0x0000003a29397209 */ /* 0x000fe20007810000 */
[----:B------:R-:W-:-:S03]  /*4020*/  FFMA.FTZ R58, R61, UR10, -R93 ;  /* 0x0000000a3d3a7c23 */ /* 0x000fc6000801085d */
[----:B------:R-:W-:-:S03]  /*4030*/  FMNMX.FTZ R60, R42, R57, !PT ;  /* 0x000000392a3c7209 */ /* 0x000fc60007810000 */
[----:B------:R-:W-:Y:S01]  /*4040*/  MUFU.EX2 R34, R34 ;  /* 0x0000002200227308 */ /* 0x000fe20000000800 */
[----:B------:R-:W-:-:S04]  /*4050*/  FMNMX.FTZ R57, R43, R60, !PT ;  /* 0x0000003c2b397209 */ /* 0x000fc80007810000 */
[----:B------:R-:W-:-:S03]  /*4060*/  FMNMX.FTZ R59, R44, R57, !PT ;  /* 0x000000392c3b7209 */ /* 0x000fc60007810000 */
[----:B------:R-:W-:Y:S01]  /*4070*/  MUFU.EX2 R57, R64 ;  /* 0x0000004000397308 */ /* 0x000fe20000000800 */
[----:B------:R-:W-:-:S04]  /*4080*/  FMNMX.FTZ R60, R24, R59, !PT ;  /* 0x0000003b183c7209 */ /* 0x000fc80007810000 */
[----:B0-----:R-:W-:-:S03]  /*4090*/  FMNMX.FTZ R62, R45, R60, !PT ;  /* 0x0000003c2d3e7209 */ /* 0x001fc60007810000 */
[----:B------:R0:W1:Y:S01]  /*40a0*/  MUFU.EX2 R60, R66 ;  /* 0x00000042003c7308 */ /* 0x0000620000000800 */
[----:B------:R-:W-:-:S04]  /*40b0*/  FMNMX.FTZ R59, R25, R62, !PT ;  /* 0x0000003e193b7209 */ /* 0x000fc80007810000 */
[----:B------:R-:W-:-:S03]  /*40c0*/  FMNMX.FTZ R62, R26, R59, !PT ;  /* 0x0000003b1a3e7209 */ /* 0x000fc60007810000 */
[----:B------:R-:W-:Y:S01]  /*40d0*/  MUFU.EX2 R35, R35 ;  /* 0x0000002300237308 */ /* 0x000fe20000000800 */
[----:B------:R-:W-:Y:S01]  /*40e0*/  FMNMX.FTZ R62, R27, R62, !PT ;  /* 0x0000003e1b3e7209 */ /* 0x000fe20007810000 */
[----:B0-----:R-:W-:-:S03]  /*40f0*/  FFMA.FTZ R66, R70, UR10, -R93 ;  /* 0x0000000a46427c23 */ /* 0x001fc6000801085d */
[----:B------:R-:W-:-:S03]  /*4100*/  FMNMX.FTZ R61, R47, R62, !PT ;  /* 0x0000003e2f3d7209 */ /* 0x000fc60007810000 */
[----:B------:R0:W-:Y:S01]  /*4110*/  MUFU.EX2 R62, R68 ;  /* 0x00000044003e7308 */ /* 0x0001e20000000800 */
[----:B------:R-:W-:Y:S01]  /*4120*/  FMNMX.FTZ R64, R28, R61, !PT ;  /* 0x0000003d1c407209 */ /* 0x000fe20007810000 */
[----:B------:R-:W-:Y:S01]  /*4130*/  FFMA.FTZ R61, R69, UR10, -R93 ;  /* 0x0000000a453d7c23 */ /* 0x000fe2000801085d */
[----:B-1----:R-:W-:Y:S02]  /*4140*/  F2FP.SATFINITE.E4M3.F32.PACK_AB_MERGE_C R206, R60, R57, RZ ;  /* 0x000000393cce723e */ /* 0x002fe400048070ff */
[----:B------:R-:W-:-:S03]  /*4150*/  FMNMX.FTZ R65, R29, R64, !PT ;  /* 0x000000401d417209 */ /* 0x000fc60007810000 */
[----:B------:R-:W1:Y:S01]  /*4160*/  MUFU.EX2 R38, R38 ;  /* 0x0000002600267308 */ /* 0x000e620000000800 */
[----:B------:R-:W-:-:S04]  /*4170*/  FMNMX.FTZ R65, R52, R65, !PT ;  /* 0x0000004134417209 */ /* 0x000fc80007810000 */
[----:B------:R-:W-:-:S03]  /*4180*/  FMNMX.FTZ R64, R30, R65, !PT ;  /* 0x000000411e407209 */ /* 0x000fc60007810000 */
[----:B------:R-:W-:Y:S01]  /*4190*/  MUFU.EX2 R39, R39 ;  /* 0x0000002700277308 */ /* 0x000fe20000000800 */
[----:B------:R-:W-:Y:S01]  /*41a0*/  FMNMX.FTZ R65, R63, R64, !PT ;  /* 0x000000403f417209 */ /* 0x000fe20007810000 */
[--C-:B------:R-:W-:Y:S01]  /*41b0*/  FFMA.FTZ R64, R71, UR10, -R93.reuse ;  /* 0x0000000a47407c23 */ /* 0x100fe2000801085d */
[----:B------:R-:W-:-:S01]  /*41c0*/  FFMA.FTZ R71, R73, UR10, -R93 ;  /* 0x0000000a49477c23 */ /* 0x000fc2000801085d */
[----:B------:R-:W-:Y:S02]  /*41d0*/  FSEL R73, R94, -INF , P2 ;  /* 0xff8000005e497808 */ /* 0x000fe40001000000 */
[----:B0-----:R-:W-:Y:S01]  /*41e0*/  FMNMX.FTZ R68, R32, R65, !PT ;  /* 0x0000004120447209 */ /* 0x001fe20007810000 */
[----:B------:R-:W-:Y:S01]  /*41f0*/  FFMA.FTZ R65, R72, UR10, -R93 ;  /* 0x0000000a48417c23 */ /* 0x000fe2000801085d */
[----:B------:R-:W-:Y:S01]  /*4200*/  FSEL R72, R92, -INF , P1 ;  /* 0xff8000005c487808 */ /* 0x000fe20000800000 */
[----:B------:R-:W-:Y:S01]  /*4210*/  MUFU.EX2 R59, R98 ;  /* 0x00000062003b7308 */ /* 0x000fe20000000800 */
[----:B------:R-:W-:-:S02]  /*4220*/  FMNMX.FTZ R68, R67, R68, !PT ;  /* 0x0000004443447209 */ /* 0x000fc40007810000 */
[----:B------:R-:W-:Y:S02]  /*4230*/  FSEL R92, R95, -INF , P3 ;  /* 0xff8000005f5c7808 */ /* 0x000fe40001800000 */
[----:B------:R-:W-:Y:S02]  /*4240*/  FMNMX.FTZ R69, R33, R68, !PT ;  /* 0x0000004421457209 */ /* 0x000fe40007810000 */
[----:B------:R-:W-:Y:S01]  /*4250*/  FSEL R94, R97, -INF , P5 ;  /* 0xff800000615e7808 */ /* 0x000fe20002800000 */
[----:B------:R-:W-:Y:S01]  /*4260*/  MUFU.EX2 R46, R46 ;  /* 0x0000002e002e7308 */ /* 0x000fe20000000800 */
[----:B------:R-:W-:Y:S02]  /*4270*/  FMNMX.FTZ R68, R36, R69, !PT ;  /* 0x0000004524447209 */ /* 0x000fe40007810000 */
[----:B-1----:R-:W-:Y:S02]  /*4280*/  F2FP.SATFINITE.E4M3.F32.PACK_AB_MERGE_C R200, R38, R35, RZ ;  /* 0x0000002326c8723e */ /* 0x002fe400048070ff */
[----:B------:R-:W-:-:S02]  /*4290*/  FMNMX.FTZ R70, R37, R68, !PT ;  /* 0x0000004425467209 */ /* 0x000fc40007810000 */
[----:B------:R-:W-:Y:S01]  /*42a0*/  F2FP.SATFINITE.E4M3.F32.PACK_AB_MERGE_C R200, R34, R31, R200 ;  /* 0x0000001f22c8723e */ /* 0x000fe200048070c8 */
[----:B------:R0:W-:Y:S01]  /*42b0*/  MUFU.EX2 R68, R74 ;  /* 0x0000004a00447308 */ /* 0x0001e20000000800 */
[----:B------:R-:W-:-:S04]  /*42c0*/  FMNMX.FTZ R70, R79, R70, !PT ;  /* 0x000000464f467209 */ /* 0x000fc80007810000 */
[----:B------:R-:W-:-:S03]  /*42d0*/  FMNMX.FTZ R69, R81, R70, !PT ;  /* 0x0000004651457209 */ /* 0x000fc60007810000 */
[----:B------:R-:W1:Y:S01]  /*42e0*/  MUFU.EX2 R48, R48 ;  /* 0x0000003000307308 */ /* 0x000e620000000800 */
[----:B------:R-:W-:Y:S01]  /*42f0*/  FMNMX.FTZ R70, R72, R69, !PT ;  /* 0x0000004548467209 */ /* 0x000fe20007810000 */
[--C-:B------:R-:W-:Y:S01]  /*4300*/  FFMA.FTZ R69, R76, UR10, -R93.reuse ;  /* 0x0000000a4c457c23 */ /* 0x100fe2000801085d */
[----:B------:R-:W-:Y:S01]  /*4310*/  FSEL R76, R96, -INF , P4 ;  /* 0xff800000604c7808 */ /* 0x000fe20002000000 */
[--C-:B0-----:R-:W-:Y:S01]  /*4320*/  FFMA.FTZ R74, R77, UR10, -R93.reuse ;  /* 0x0000000a4d4a7c23 */ /* 0x101fe2000801085d */
        /* <DEDUP_REMOVED lines=15> */
[----:B------:R-:W-:Y:S01]  /*4420*/  FFMA.FTZ R89, R90, UR10, -R93 ;  /* 0x0000000a5a597c23 */ /* 0x000fe2000801085d */
[----:B------:R-:W-:Y:S01]  /*4430*/  MUFU.EX2 R50, R50 ;  /* 0x0000003200327308 */ /* 0x000fe20000000800 */
[----:B------:R-:W0:Y:S01]  /*4440*/  SHFL.BFLY PT, R96, R95, 0x2, 0x1f ;  /* 0x0c401f005f607f89 */ /* 0x000e2200000e0000 */
[----:B-1----:R-:W-:-:S04]  /*4450*/  F2FP.SATFINITE.E4M3.F32.PACK_AB_MERGE_C R202, R49, R48, RZ ;  /* 0x0000003031ca723e */ /* 0x002fc800048070ff */
[----:B------:R-:W-:Y:S02]  /*4460*/  F2FP.SATFINITE.E4M3.F32.PACK_AB_MERGE_C R202, R46, R39, R202 ;  /* 0x000000272eca723e */ /* 0x000fe400048070ca */
[----:B------:R-:W1:Y:S08]  /*4470*/  MUFU.EX2 R54, R54 ;  /* 0x0000003600367308 */ /* 0x000e700000000800 */
[----:B------:R-:W2:Y:S08]  /*4480*/  MUFU.EX2 R58, R58 ;  /* 0x0000003a003a7308 */ /* 0x000eb00000000800 */
[----:B------:R-:W-:Y:S01]  /*4490*/  MUFU.EX2 R61, R61 ;  /* 0x0000003d003d7308 */ /* 0x000fe20000000800 */
[----:B0-----:R-:W-:-:S02]  /*44a0*/  FMNMX.FTZ R96, R95, R96, !PT ;  /* 0x000000605f607209 */ /* 0x001fc40007810000 */
[----:B-1----:R-:W-:-:S03]  /*44b0*/  F2FP.SATFINITE.E4M3.F32.PACK_AB_MERGE_C R204, R54, R53, RZ ;  /* 0x0000003536cc723e */ /* 0x002fc600048070ff */
[----:B------:R-:W0:Y:S01]  /*44c0*/  SHFL.BFLY PT, R95, R96, 0x1, 0x1f ;  /* 0x0c201f00605f7f89 */ /* 0x000e2200000e0000 */
[----:B------:R-:W-:Y:S01]  /*44d0*/  F2FP.SATFINITE.E4M3.F32.PACK_AB_MERGE_C R204, R51, R50, R204 ;  /* 0x0000003233cc723e */ /* 0x000fe200048070cc */
[----:B------:R-:W-:Y:S01]  /*44e0*/  MUFU.EX2 R66, R66 ;  /* 0x0000004200427308 */ /* 0x000fe20000000800 */
[----:B--2---:R-:W-:-:S07]  /*44f0*/  F2FP.SATFINITE.E4M3.F32.PACK_AB_MERGE_C R206, R58, R55, R206 ;  /* 0x000000373ace723e */ /* 0x004fce00048070ce */
[----:B------:R-:W-:Y:S08]  /*4500*/  MUFU.EX2 R64, R64 ;  /* 0x0000004000407308 */ /* 0x000ff00000000800 */
[----:B------:R-:W-:Y:S01]  /*4510*/  MUFU.EX2 R65, R65 ;  /* 0x0000004100417308 */ /* 0x000fe20000000800 */
[----:B0-----:R-:W-:Y:S01]  /*4520*/  FMNMX.FTZ R132, R96, R95, !PT ;  /* 0x0000005f60847209 */ /* 0x001fe20007810000 */
[----:B------:R-:W-:-:S06]  /*4530*/  IMAD.U32 R95, RZ, RZ, UR10 ;  /* 0x0000000aff5f7e24 */ /* 0x000fcc000f8e00ff */
[----:B------:R-:W-:Y:S01]  /*4540*/  MUFU.EX2 R71, R71 ;  /* 0x0000004700477308 */ /* 0x000fe20000000800 */
[C---:B------:R-:W-:Y:S01]  /*4550*/  FSETP.NEU.FTZ.AND P1, PT, R132.reuse, -INF , PT ;  /* 0xff8000008400780b */ /* 0x040fe20003f3d000 */
[----:B------:R-:W-:-:S05]  /*4560*/  FFMA.FTZ R88, R132, R95, -8 ;  /* 0xc100000084587423 */ /* 0x000fca000001005f */
[----:B------:R-:W-:Y:S01]  /*4570*/  FSEL R88, R88, RZ, P1 ;  /* 0x000000ff58587208 */ /* 0x000fe20000800000 */
[----:B------:R-:W-:Y:S01]  /*4580*/  MUFU.EX2 R69, R69 ;  /* 0x0000004500457308 */ /* 0x000fe20000000800 */
        /* <DEDUP_REMOVED lines=14> */
[----:B------:R-:W-:-:S01]  /*4670*/  FADD.FTZ R24, R31, R34 ;  /* 0x000000221f187221 */ /* 0x000fc20000010000 */
        /* <DEDUP_REMOVED lines=28> */
[----:B------:R-:W-:-:S03]  /*4840*/  IMAD.MOV.U32 R31, RZ, RZ, R119 ;  /* 0x000000ffff1f7224 */ /* 0x000fc600078e0077 */
[----:B------:R4:W-:Y:S08]  /*4850*/  MUFU.EX2 R98, R21 ;  /* 0x0000001500627308 */ /* 0x0009f00000000800 */
[----:B------:R-:W5:Y:S01]  /*4860*/  MUFU.EX2 R9, R9 ;  /* 0x0000000900097308 */ /* 0x000f620000000800 */
[----:B----4-:R-:W-:-:S01]  /*4870*/  FFMA.FTZ R21, R27, UR10, -R88 ;  /* 0x0000000a1b157c23 */ /* 0x010fc20008010858 */
[----:B0-----:R-:W-:-:S06]  /*4880*/  FADD.FTZ R27, R6, R7 ;  /* 0x00000007061b7221 */ /* 0x001fcc0000010000 */
[----:B------:R0:W4:Y:S08]  /*4890*/  MUFU.EX2 R95, R12 ;  /* 0x0000000c005f7308 */ /* 0x0001300000000800 */
[----:B------:R1:W-:Y:S01]  /*48a0*/  MUFU.EX2 R97, R20 ;  /* 0x0000001400617308 */ /* 0x0003e20000000800 */
[----:B0-----:R-:W-:-:S07]  /*48b0*/  FFMA.FTZ R12, R40, UR10, -R88 ;  /* 0x0000000a280c7c23 */ /* 0x001fce0008010858 */
[----:B------:R0:W-:Y:S01]  /*48c0*/  MUFU.EX2 R40, R25 ;  /* 0x0000001900287308 */ /* 0x0001e20000000800 */
[----:B-1----:R-:W-:-:S01]  /*48d0*/  FFMA.FTZ R20, R26, UR10, -R88 ;  /* 0x0000000a1a147c23 */ /* 0x002fc20008010858 */
[----:B------:R-:W-:Y:S01]  /*48e0*/  FADD.FTZ R26, R90, R27 ;  /* 0x0000001b5a1a7221 */ /* 0x000fe20000010000 */
[----:B--2---:R-:W-:-:S04]  /*48f0*/  F2FP.SATFINITE.E4M3.F32.PACK_AB_MERGE_C R90, R93, R90, RZ ;  /* 0x0000005a5d5a723e */ /* 0x004fc800048070ff */
[----:B------:R-:W-:Y:S01]  /*4900*/  F2FP.SATFINITE.E4M3.F32.PACK_AB_MERGE_C R201, R7, R6, R90 ;  /* 0x0000000607c9723e */ /* 0x000fe2000480705a */
[----:B------:R1:W2:Y:S01]  /*4910*/  MUFU.EX2 R96, R13 ;  /* 0x0000000d00607308 */ /* 0x0002a20000000800 */
[----:B0-----:R-:W-:-:S01]  /*4920*/  FADD.FTZ R25, R35, R24 ;  /* 0x0000001823197221 */ /* 0x001fc20000010000 */
[----:B------:R-:W-:Y:S02]  /*4930*/  @!P6 VIADD R24, R5, 0x33440 ;  /* 0x000334400518e836 */ /* 0x000fe40000000000 */
[----:B------:R-:W-:Y:S02]  /*4940*/  IMAD.MOV.U32 R90, RZ, RZ, R119 ;  /* 0x000000ffff5a7224 */ /* 0x000fe400078e0077 */
[----:B------:R-:W-:Y:S01]  /*4950*/  FADD.FTZ R44, R38, R25 ;  /* 0x00000019262c7221 */ /* 0x000fe20000010000 */
[----:B------:R-:W-:-:S01]  /*4960*/  FADD.FTZ R25, R93, R26 ;  /* 0x0000001a5d197221 */ /* 0x000fc20000010000 */
[----:B------:R-:W-:Y:S01]  /*4970*/  @!P6 PRMT R24, RZ, 0x654, R24 ;  /* 0x00000654ff18e816 */ /* 0x000fe20000000018 */
[----:B------:R-:W0:Y:S01]  /*4980*/  MUFU.EX2 R10, R10 ;  /* 0x0000000a000a7308 */ /* 0x000e220000000800 */
[----:B------:R-:W-:-:S01]  /*4990*/  FADD.FTZ R27, R39, R44 ;  /* 0x0000002c271b7221 */ /* 0x000fc20000010000 */
[----:B---3--:R-:W-:Y:S01]  /*49a0*/  FADD.FTZ R26, R8, R25 ;  /* 0x00000019081a7221 */ /* 0x008fe20000010000 */
[----:B------:R3:W-:Y:S01]  /*49b0*/  @!P6 SYNCS.ARRIVE.TRANS64.RED.A1T0 RZ, [R24+URZ], RZ ;  /* 0x000000ff18ffe9a7 */ /* 0x0007e2000810043f */
[----:B-1----:R-:W-:-:S01]  /*49c0*/  FFMA.FTZ R13, R41, UR10, -R88 ;  /* 0x0000000a290d7c23 */ /* 0x002fc20008010858 */
[----:B------:R-:W-:Y:S01]  /*49d0*/  FADD.FTZ R27, R46, R27 ;  /* 0x0000001b2e1b7221 */ /* 0x000fe20000010000 */
[----:B-----5:R-:W-:-:S01]  /*49e0*/  FADD.FTZ R26, R9, R26 ;  /* 0x0000001a091a7221 */ /* 0x020fc20000010000 */
[----:B------:R-:W-:Y:S01]  /*49f0*/  FFMA.FTZ R88, R94, UR10, -R88 ;  /* 0x0000000a5e587c23 */ /* 0x000fe20008010858 */
[----:B------:R-:W1:Y:S01]  /*4a00*/  MUFU.EX2 R11, R11 ;  /* 0x0000000b000b7308 */ /* 0x000e620000000800 */
[----:B------:R-:W-:-:S02]  /*4a10*/  IMAD.MOV.U32 R94, RZ, RZ, R119 ;  /* 0x000000ffff5e7224 */ /* 0x000fc400078e0077 */
[----:B----4-:R-:W-:Y:S01]  /*4a20*/  FADD.FTZ R25, R95, R26 ;  /* 0x0000001a5f197221 */ /* 0x010fe20000010000 */
[----:B---3--:R-:W-:-:S01]  /*4a30*/  FADD.FTZ R24, R48, R27 ;  /* 0x0000001b30187221 */ /* 0x008fc20000010000 */
[C---:B--2---:R-:W-:Y:S01]  /*4a40*/  F2FP.SATFINITE.E4M3.F32.PACK_AB_MERGE_C R95, R96.reuse, R95, RZ ;  /* 0x0000005f605f723e */ /* 0x044fe200048070ff */
[----:B------:R-:W-:Y:S02]  /*4a50*/  IMAD.MOV.U32 R93, RZ, RZ, R119 ;  /* 0x000000ffff5d7224 */ /* 0x000fe400078e0077 */
[----:B------:R-:W-:Y:S01]  /*4a60*/  FADD.FTZ R25, R96, R25 ;  /* 0x0000001960197221 */ /* 0x000fe20000010000 */
[----:B------:R-:W-:-:S01]  /*4a70*/  FADD.FTZ R27, R49, R24 ;  /* 0x00000018311b7221 */ /* 0x000fc20000010000 */
[----:B------:R-:W2:Y:S01]  /*4a80*/  MUFU.EX2 R12, R12 ;  /* 0x0000000c000c7308 */ /* 0x000ea20000000800 */
[----:B------:R-:W-:Y:S01]  /*4a90*/  F2FP.SATFINITE.E4M3.F32.PACK_AB_MERGE_C R203, R9, R8, R95 ;  /* 0x0000000809cb723e */ /* 0x000fe2000480705f */
[----:B0-----:R-:W-:Y:S01]  /*4aa0*/  FADD.FTZ R26, R10, R25 ;  /* 0x000000190a1a7221 */ /* 0x001fe20000010000 */
[----:B------:R-:W-:-:S01]  /*4ab0*/  FADD.FTZ R24, R50, R27 ;  /* 0x0000001b32187221 */ /* 0x000fc20000010000 */
[----:B------:R-:W-:-:S02]  /*4ac0*/  IMAD.MOV.U32 R96, RZ, RZ, R119 ;  /* 0x000000ffff607224 */ /* 0x000fc400078e0077 */
[----:B------:R-:W-:Y:S02]  /*4ad0*/  IMAD.MOV.U32 R95, RZ, RZ, R119 ;  /* 0x000000ffff5f7224 */ /* 0x000fe400078e0077 */
[----:B------:R-:W-:Y:S01]  /*4ae0*/  FADD.FTZ R24, R51, R24 ;  /* 0x0000001833187221 */ /* 0x000fe20000010000 */
[----:B------:R-:W0:Y:S01]  /*4af0*/  MUFU.EX2 R13, R13 ;  /* 0x0000000d000d7308 */ /* 0x000e220000000800 */
[----:B-1----:R-:W-:-:S01]  /*4b00*/  FADD.FTZ R26, R11, R26 ;  /* 0x0000001a0b1a7221 */ /* 0x002fc20000010000 */
[----:B------:R-:W-:Y:S02]  /*4b10*/  IMAD.MOV.U32 R51, RZ, RZ, R119 ;  /* 0x000000ffff337224 */ /* 0x000fe400078e0077 */
[----:B------:R-:W-:-:S01]  /*4b20*/  FADD.FTZ R25, R53, R24 ;  /* 0x0000001835197221 */ /* 0x000fc20000010000 */
[----:B------:R-:W-:Y:S02]  /*4b30*/  IMAD.MOV.U32 R53, RZ, RZ, R119 ;  /* 0x000000ffff357224 */ /* 0x000fe400078e0077 */
[----:B------:R-:W-:-:S01]  /*4b40*/  FADD.FTZ R27, R97, R26 ;  /* 0x0000001a611b7221 */ /* 0x000fc20000010000 */
[----:B------:R-:W-:Y:S01]  /*4b50*/  F2FP.SATFINITE.E4M3.F32.PACK_AB_MERGE_C R97, R98, R97, RZ ;  /* 0x000000616261723e */ /* 0x000fe200048070ff */
[----:B------:R-:W-:-:S01]  /*4b60*/  FADD.FTZ R24, R54, R25 ;  /* 0x0000001936187221 */ /* 0x000fc20000010000 */
[----:B------:R-:W1:Y:S01]  /*4b70*/  MUFU.EX2 R42, R42 ;  /* 0x0000002a002a7308 */ /* 0x000e620000000800 */
[----:B------:R-:W-:-:S01]  /*4b80*/  FADD.FTZ R27, R98, R27 ;  /* 0x0000001b621b7221 */ /* 0x000fc20000010000 */
[----:B------:R-:W-:Y:S01]  /*4b90*/  F2FP.SATFINITE.E4M3.F32.PACK_AB_MERGE_C R205, R11, R10, R97 ;  /* 0x0000000a0bcd723e */ /* 0x000fe20004807061 */
[----:B------:R-:W-:-:S01]  /*4ba0*/  FADD.FTZ R25, R55, R24 ;  /* 0x0000001837197221 */ /* 0x000fc20000010000 */
[----:B------:R-:W-:-:S02]  /*4bb0*/  IMAD.MOV.U32 R98, RZ, RZ, R119 ;  /* 0x000000ffff627224 */ /* 0x000fc400078e0077 */
[----:B--2---:R-:W-:-:S01]  /*4bc0*/  FADD.FTZ R24, R12, R27 ;  /* 0x0000001b0c187221 */ /* 0x004fc20000010000 */
[----:B------:R-:W-:Y:S02]  /*4bd0*/  IMAD.MOV.U32 R97, RZ, RZ, R119 ;  /* 0x000000ffff617224 */ /* 0x000fe400078e0077 */
[----:B------:R-:W-:-:S01]  /*4be0*/  FADD.FTZ R26, R58, R25 ;  /* 0x000000193a1a7221 */ /* 0x000fc20000010000 */
[----:B------:R-:W2:Y:S01]  /*4bf0*/  MUFU.EX2 R43, R43 ;  /* 0x0000002b002b7308 */ /* 0x000ea20000000800 */
[----:B0-----:R-:W-:-:S01]  /*4c00*/  FADD.FTZ R25, R13, R24 ;  /* 0x000000180d197221 */ /* 0x001fc20000010000 */
[----:B------:R-:W-:Y:S02]  /*4c10*/  IMAD.MOV.U32 R58, RZ, RZ, R119 ;  /* 0x000000ffff3a7224 */ /* 0x000fe400078e0077 */
[----:B------:R-:W-:-:S01]  /*4c20*/  FADD.FTZ R27, R57, R26 ;  /* 0x0000001a391b7221 */ /* 0x000fc20000010000 */
[--C-:B------:R-:W-:Y:S02]  /*4c30*/  IMAD.MOV.U32 R57, RZ, RZ, R119.reuse ;  /* 0x000000ffff397224 */ /* 0x100fe400078e0077 */
[----:B------:R-:W-:-:S02]  /*4c40*/  IMAD.MOV.U32 R55, RZ, RZ, R119 ;  /* 0x000000ffff377224 */ /* 0x000fc400078e0077 */
[----:B------:R-:W-:Y:S01]  /*4c50*/  FADD.FTZ R26, R60, R27 ;  /* 0x0000001b3c1a7221 */ /* 0x000fe20000010000 */
[----:B------:R-:W0:Y:S01]  /*4c60*/  MUFU.EX2 R14, R14 ;  /* 0x0000000e000e7308 */ /* 0x000e220000000800 */
[----:B-1----:R-:W-:-:S01]  /*4c70*/  FADD.FTZ R24, R42, R25 ;  /* 0x000000192a187221 */ /* 0x002fc20000010000 */
[----:B------:R-:W-:Y:S02]  /*4c80*/  IMAD.MOV.U32 R60, RZ, RZ, R119 ;  /* 0x000000ffff3c7224 */ /* 0x000fe400078e0077 */
[----:B------:R-:W-:-:S01]  /*4c90*/  FADD.FTZ R27, R59, R26 ;  /* 0x0000001a3b1b7221 */ /* 0x000fc20000010000 */
[--C-:B------:R-:W-:Y:S02]  /*4ca0*/  IMAD.MOV.U32 R54, RZ, RZ, R119.reuse ;  /* 0x000000ffff367224 */ /* 0x100fe400078e0077 */
[----:B------:R-:W-:Y:S02]  /*4cb0*/  IMAD.MOV.U32 R50, RZ, RZ, R119 ;  /* 0x000000ffff327224 */ /* 0x000fe400078e0077 */
[----:B------:R-:W-:Y:S01]  /*4cc0*/  FADD.FTZ R26, R62, R27 ;  /* 0x0000001b3e1a7221 */ /* 0x000fe20000010000 */
[----:B------:R-:W1:Y:S01]  /*4cd0*/  MUFU.EX2 R15, R15 ;  /* 0x0000000f000f7308 */ /* 0x000e620000000800 */
[----:B--2---:R-:W-:-:S01]  /*4ce0*/  FADD.FTZ R25, R43, R24 ;  /* 0x000000182b197221 */ /* 0x004fc20000010000 */
[----:B------:R-:W-:Y:S01]  /*4cf0*/  F2FP.SATFINITE.E4M3.F32.PACK_AB_MERGE_C R42, R43, R42, RZ ;  /* 0x0000002a2b2a723e */ /* 0x000fe200048070ff */
[----:B------:R-:W-:-:S02]  /*4d00*/  IMAD.MOV.U32 R49, RZ, RZ, R119 ;  /* 0x000000ffff317224 */ /* 0x000fc400078e0077 */
[--C-:B------:R-:W-:Y:S01]  /*4d10*/  IMAD.MOV.U32 R48, RZ, RZ, R119.reuse ;  /* 0x000000ffff307224 */ /* 0x100fe200078e0077 */
[----:B------:R-:W-:Y:S01]  /*4d20*/  F2FP.SATFINITE.E4M3.F32.PACK_AB_MERGE_C R207, R13, R12, R42 ;  /* 0x0000000c0dcf723e */ /* 0x000fe2000480702a */
[----:B------:R-:W-:Y:S01]  /*4d30*/  IMAD.MOV.U32 R46, RZ, RZ, R119 ;  /* 0x000000ffff2e7224 */ /* 0x000fe200078e0077 */
[----:B------:R-:W2:Y:S01]  /*4d40*/  MUFU.EX2 R45, R45 ;  /* 0x0000002d002d7308 */ /* 0x000ea20000000800 */
[----:B0-----:R-:W-:-:S01]  /*4d50*/  FADD.FTZ R24, R14, R25 ;  /* 0x000000190e187221 */ /* 0x001fc20000010000 */
[----:B------:R-:W-:Y:S01]  /*4d60*/  FADD.FTZ R25, R61, R26 ;  /* 0x0000001a3d197221 */ /* 0x000fe20000010000 */
[C---:B------:R-:W-:Y:S01]  /*4d70*/  F2FP.SATFINITE.E4M3.F32.PACK_AB_MERGE_C R61, R66.reuse, R61, RZ ;  /* 0x0000003d423d723e */ /* 0x040fe200048070ff */
[----:B------:R-:W-:Y:S02]  /*4d80*/  IMAD.MOV.U32 R44, RZ, RZ, R119 ;  /* 0x000000ffff2c7224 */ /* 0x000fe400078e0077 */
[----:B------:R-:W-:-:S01]  /*4d90*/  FADD.FTZ R25, R66, R25 ;  /* 0x0000001942197221 */ /* 0x000fc20000010000 */
[----:B------:R-:W-:Y:S01]  /*4da0*/  F2FP.SATFINITE.E4M3.F32.PACK_AB_MERGE_C R208, R62, R59, R61 ;  /* 0x0000003b3ed0723e */ /* 0x000fe2000480703d */
[----:B------:R-:W0:Y:S01]  /*4db0*/  MUFU.EX2 R20, R20 ;  /* 0x0000001400147308 */ /* 0x000e220000000800 */
[----:B-1----:R-:W-:-:S01]  /*4dc0*/  FADD.FTZ R24, R15, R24 ;  /* 0x000000180f187221 */ /* 0x002fc20000010000 */
[----:B------:R-:W-:-:S02]  /*4dd0*/  IMAD.MOV.U32 R66, RZ, RZ, R119 ;  /* 0x000000ffff427224 */ /* 0x000fc400078e0077 */
[--C-:B------:R-:W-:Y:S02]  /*4de0*/  IMAD.MOV.U32 R62, RZ, RZ, R119.reuse ;  /* 0x000000ffff3e7224 */ /* 0x100fe400078e0077 */
[----:B------:R-:W-:Y:S02]  /*4df0*/  IMAD.MOV.U32 R61, RZ, RZ, R119 ;  /* 0x000000ffff3d7224 */ /* 0x000fe400078e0077 */
[----:B------:R-:W1:Y:S01]  /*4e00*/  MUFU.EX2 R21, R21 ;  /* 0x0000001500157308 */ /* 0x000e620000000800 */
[----:B--2---:R-:W-:-:S01]  /*4e10*/  FADD.FTZ R27, R45, R24 ;  /* 0x000000182d1b7221 */ /* 0x004fc20000010000 */
[----:B------:R-:W-:Y:S01]  /*4e20*/  FADD.FTZ R24, R64, R25 ;  /* 0x0000001940187221 */ /* 0x000fe20000010000 */
[----:B------:R-:W-:Y:S02]  /*4e30*/  IMAD.MOV.U32 R59, RZ, RZ, R119 ;  /* 0x000000ffff3b7224 */ /* 0x000fe400078e0077 */
[----:B------:R-:W-:Y:S01]  /*4e40*/  FADD.FTZ R27, R40, R27 ;  /* 0x0000001b281b7221 */ /* 0x000fe20000010000 */
[----:B------:R-:W-:-:S01]  /*4e50*/  FADD.FTZ R25, R65, R24 ;  /* 0x0000001841197221 */ /* 0x000fc20000010000 */
[----:B------:R-:W-:Y:S01]  /*4e60*/  F2FP.SATFINITE.E4M3.F32.PACK_AB_MERGE_C R40, R40, R45, RZ ;  /* 0x0000002d2828723e */ /* 0x000fe200048070ff */
[----:B------:R-:W2:Y:S01]  /*4e70*/  MUFU.EX2 R47, R47 ;  /* 0x0000002f002f7308 */ /* 0x000ea20000000800 */
[----:B0-----:R-:W-:-:S01]  /*4e80*/  FADD.FTZ R26, R20, R27 ;  /* 0x0000001b141a7221 */ /* 0x001fc20000010000 */
[----:B------:R-:W-:Y:S01]  /*4e90*/  FADD.FTZ R38, R68, R25 ;  /* 0x0000001944267221 */ /* 0x000fe20000010000 */
[----:B------:R-:W-:Y:S01]  /*4ea0*/  F2FP.SATFINITE.E4M3.F32.PACK_AB_MERGE_C R68, R71, R68, RZ ;  /* 0x000000444744723e */ /* 0x000fe200048070ff */
[----:B------:R-:W-:Y:S01]  /*4eb0*/  IMAD.MOV.U32 R45, RZ, RZ, R119 ;  /* 0x000000ffff2d7224 */ /* 0x000fe200078e0077 */
[----:B------:R-:W-:Y:S01]  /*4ec0*/  F2FP.SATFINITE.E4M3.F32.PACK_AB_MERGE_C R209, R15, R14, R40 ;  /* 0x0000000e0fd1723e */ /* 0x000fe20004807028 */
[----:B------:R-:W-:Y:S01]  /*4ed0*/  FADD.FTZ R38, R71, R38 ;  /* 0x0000002647267221 */ /* 0x000fe20000010000 */
        /* <DEDUP_REMOVED lines=8> */
[--C-:B------:R-:W-:Y:S02]  /*4f60*/  IMAD.MOV.U32 R64, RZ, RZ, R119.reuse ;  /* 0x000000ffff407224 */ /* 0x100fe400078e0077 */
[--C-:B------:R-:W-:Y:S02]  /*4f70*/  IMAD.MOV.U32 R43, RZ, RZ, R119.reuse ;  /* 0x000000ffff2b7224 */ /* 0x100fe400078e0077 */
[----:B------:R-:W-:-:S02]  /*4f80*/  IMAD.MOV.U32 R42, RZ, RZ, R119 ;  /* 0x000000ffff2a7224 */ /* 0x000fc400078e0077 */
[----:B------:R-:W2:Y:S01]  /*4f90*/  MUFU.EX2 R70, R70 ;  /* 0x0000004600467308 */ /* 0x000ea20000000800 */
[C---:B0-----:R-:W-:Y:S01]  /*4fa0*/  F2FP.SATFINITE.E4M3.F32.PACK_AB_MERGE_C R47, R28.reuse, R47, RZ ;  /* 0x0000002f1c2f723e */ /* 0x041fe200048070ff */
[----:B------:R-:W-:Y:S01]  /*4fb0*/  FADD.FTZ R28, R28, R25 ;  /* 0x000000191c1c7221 */ /* 0x000fe20000010000 */
[----:B------:R-:W-:-:S01]  /*4fc0*/  FADD.FTZ R25, R69, R38 ;  /* 0x0000002645197221 */ /* 0x000fc20000010000 */
[----:B------:R-:W-:Y:S01]  /*4fd0*/  IMAD.MOV.U32 R41, RZ, RZ, R119 ;  /* 0x000000ffff297224 */ /* 0x000fe200078e0077 */
[----:B------:R-:W-:Y:S01]  /*4fe0*/  F2FP.SATFINITE.E4M3.F32.PACK_AB_MERGE_C R211, R21, R20, R47 ;  /* 0x0000001415d3723e */ /* 0x000fe2000480702f */
[----:B------:R-:W-:Y:S02]  /*4ff0*/  IMAD.MOV.U32 R47, RZ, RZ, R119 ;  /* 0x000000ffff2f7224 */ /* 0x000fe400078e0077 */
        /* <DEDUP_REMOVED lines=8> */
[----:B------:R-:W-:-:S04]  /*5080*/  IMAD.MOV.U32 R29, RZ, RZ, R119 ;  /* 0x000000ffff1d7224 */ /* 0x000fc800078e0077 */
        /* <DEDUP_REMOVED lines=8> */
[----:B------:R-:W-:Y:S01]  /*5110*/  F2FP.SATFINITE.E4M3.F32.PACK_AB_MERGE_C R74, R77, R74, RZ ;  /* 0x0000004a4d4a723e */ /* 0x000fe200048070ff */
[----:B------:R-:W-:-:S03]  /*5120*/  IMAD.MOV.U32 R77, RZ, RZ, R119 ;  /* 0x000000ffff4d7224 */ /* 0x000fc600078e0077 */
[----:B------:R-:W-:Y:S01]  /*5130*/  F2FP.SATFINITE.E4M3.F32.PACK_AB_MERGE_C R212, R70, R69, R74 ;  /* 0x0000004546d4723e */ /* 0x000fe2000480704a */
[--C-:B------:R-:W-:Y:S01]  /*5140*/  IMAD.MOV.U32 R74, RZ, RZ, R119.reuse ;  /* 0x000000ffff4a7224 */ /* 0x100fe200078e0077 */
[----:B------:R-:W0:Y:S01]  /*5150*/  MUFU.EX2 R32, R32 ;  /* 0x0000002000207308 */ /* 0x000e220000000800 */
[C---:B-1----:R-:W-:Y:S01]  /*5160*/  F2FP.SATFINITE.E4M3.F32.PACK_AB_MERGE_C R30, R63.reuse, R30, RZ ;  /* 0x0000001e3f1e723e */ /* 0x042fe200048070ff */
[----:B------:R-:W-:Y:S01]  /*5170*/  FADD.FTZ R63, R63, R28 ;  /* 0x0000001c3f3f7221 */ /* 0x000fe20000010000 */
[--C-:B------:R-:W-:Y:S02]  /*5180*/  IMAD.MOV.U32 R70, RZ, RZ, R119.reuse ;  /* 0x000000ffff467224 */ /* 0x100fe400078e0077 */
[----:B------:R-:W-:Y:S01]  /*5190*/  F2FP.SATFINITE.E4M3.F32.PACK_AB_MERGE_C R213, R52, R5, R30 ;  /* 0x0000000534d5723e */ /* 0x000fe2000480701e */
[----:B------:R-:W-:Y:S02]  /*51a0*/  IMAD.MOV.U32 R69, RZ, RZ, R119 ;  /* 0x000000ffff457224 */ /* 0x000fe400078e0077 */
[----:B------:R-:W1:Y:S01]  /*51b0*/  MUFU.EX2 R78, R78 ;  /* 0x0000004e004e7308 */ /* 0x000e620000000800 */
[----:B--2---:R-:W-:-:S01]  /*51c0*/  FADD.FTZ R25, R75, R26 ;  /* 0x0000001a4b197221 */ /* 0x004fc20000010000 */
[----:B------:R-:W-:-:S02]  /*51d0*/  IMAD.MOV.U32 R52, RZ, RZ, R119 ;  /* 0x000000ffff347224 */ /* 0x000fc400078e0077 */
[--C-:B------:R-:W-:Y:S02]  /*51e0*/  IMAD.MOV.U32 R30, RZ, RZ, R119.reuse ;  /* 0x000000ffff1e7224 */ /* 0x100fe400078e0077 */
[----:B------:R-:W-:Y:S02]  /*51f0*/  IMAD.MOV.U32 R28, RZ, RZ, R119 ;  /* 0x000000ffff1c7224 */ /* 0x000fe400078e0077 */
[----:B------:R-:W2:Y:S01]  /*5200*/  MUFU.EX2 R67, R67 ;  /* 0x0000004300437308 */ /* 0x000ea20000000800 */
[----:B0-----:R-:W-:-:S01]  /*5210*/  FADD.FTZ R26, R32, R63 ;  /* 0x0000003f201a7221 */ /* 0x001fc20000010000 */
[----:B------:R-:W-:-:S06]  /*5220*/  IMAD.MOV.U32 R63, RZ, RZ, R119 ;  /* 0x000000ffff3f7224 */ /* 0x000fcc00078e0077 */
[----:B------:R-:W-:Y:S01]  /*5230*/  MUFU.EX2 R80, R80 ;  /* 0x0000005000507308 */ /* 0x000fe20000000800 */
[----:B-1----:R-:W-:-:S07]  /*5240*/  FADD.FTZ R25, R78, R25 ;  /* 0x000000194e197221 */ /* 0x002fce0000010000 */
[----:B------:R-:W0:Y:S01]  /*5250*/  MUFU.EX2 R83, R83 ;  /* 0x0000005300537308 */ /* 0x000e220000000800 */
[----:B--2---:R-:W-:-:S07]  /*5260*/  FADD.FTZ R26, R67, R26 ;  /* 0x0000001a431a7221 */ /* 0x004fce0000010000 */
[----:B------:R-:W1:Y:S08]  /*5270*/  MUFU.EX2 R33, R33 ;  /* 0x0000002100217308 */ /* 0x000e700000000800 */
[----:B------:R-:W2:Y:S01]  /*5280*/  MUFU.EX2 R36, R36 ;  /* 0x0000002400247308 */ /* 0x000ea20000000800 */
[----:B0-----:R-:W-:Y:S01]  /*5290*/  F2FP.SATFINITE.E4M3.F32.PACK_AB_MERGE_C R27, R83, R80, RZ ;  /* 0x00000050531b723e */ /* 0x001fe200048070ff */
[----:B------:R-:W-:-:S03]  /*52a0*/  FADD.FTZ R80, R80, R25 ;  /* 0x0000001950507221 */ /* 0x000fc60000010000 */
[----:B------:R-:W-:Y:S01]  /*52b0*/  F2FP.SATFINITE.E4M3.F32.PACK_AB_MERGE_C R214, R78, R75, R27 ;  /* 0x0000004b4ed6723e */ /* 0x000fe2000480701b */
[----:B------:R-:W-:-:S01]  /*52c0*/  FADD.FTZ R83, R83, R80 ;  /* 0x0000005053537221 */ /* 0x000fc20000010000 */
[----:B------:R-:W-:Y:S01]  /*52d0*/  IMAD.MOV.U32 R80, RZ, RZ, R119 ;  /* 0x000000ffff507224 */ /* 0x000fe200078e0077 */
[----:B------:R-:W-:Y:S01]  /*52e0*/  MUFU.EX2 R84, R84 ;  /* 0x0000005400547308 */ /* 0x000fe20000000800 */
[----:B-1----:R-:W-:-:S01]  /*52f0*/  FADD.FTZ R25, R33, R26 ;  /* 0x0000001a21197221 */ /* 0x002fc20000010000 */
[--C-:B------:R-:W-:Y:S02]  /*5300*/  IMAD.MOV.U32 R78, RZ, RZ, R119.reuse ;  /* 0x000000ffff4e7224 */ /* 0x100fe400078e0077 */
[--C-:B------:R-:W-:Y:S02]  /*5310*/  IMAD.MOV.U32 R75, RZ, RZ, R119.reuse ;  /* 0x000000ffff4b7224 */ /* 0x100fe400078e0077 */
[----:B------:R-:W-:Y:S02]  /*5320*/  IMAD.MOV.U32 R27, RZ, RZ, R119 ;  /* 0x000000ffff1b7224 */ /* 0x000fe400078e0077 */
[----:B------:R-:W0:Y:S01]  /*5330*/  MUFU.EX2 R87, R87 ;  /* 0x0000005700577308 */ /* 0x000e220000000800 */
[C---:B--2---:R-:W-:Y:S01]  /*5340*/  F2FP.SATFINITE.E4M3.F32.PACK_AB_MERGE_C R33, R36.reuse, R33, RZ ;  /* 0x000000212421723e */ /* 0x044fe200048070ff */
[----:B------:R-:W-:Y:S01]  /*5350*/  FADD.FTZ R36, R36, R25 ;  /* 0x0000001924247221 */ /* 0x000fe20000010000 */
[----:B------:R-:W-:-:S02]  /*5360*/  IMAD.MOV.U32 R26, RZ, RZ, R119 ;  /* 0x000000ffff1a7224 */ /* 0x000fc400078e0077 */
        /* <DEDUP_REMOVED lines=23> */
[----:B------:R-:W-:-:S02]  /*54e0*/  IMAD.MOV.U32 R84, RZ, RZ, R119 ;  /* 0x000000ffff547224 */ /* 0x000fc400078e0077 */
[----:B------:R-:W-:-:S03]  /*54f0*/  IMAD.MOV.U32 R25, RZ, RZ, R119 ;  /* 0x000000ffff197224 */ /* 0x000fc600078e0077 */
        /* <DEDUP_REMOVED lines=8> */
[--C-:B------:R-:W-:Y:S02]  /*5580*/  IMAD.MOV.U32 R37, RZ, RZ, R119.reuse ;  /* 0x000000ffff257224 */ /* 0x100fe400078e0077 */
[----:B------:R-:W-:-:S05]  /*5590*/  IMAD.MOV.U32 R24, RZ, RZ, R119 ;  /* 0x000000ffff187224 */ /* 0x000fca00078e0077 */
        /* <DEDUP_REMOVED lines=82> */
.L_x_3201:
[----:B------:R-:W-:Y:S01]  /*5ac0*/  ISETP.NE.AND P2, PT, RZ, UR41, PT ;  /* 0x00000029ff007c0c */ /* 0x000fe2000bf45270 */
[----:B------:R-:W-:-:S04]  /*5ad0*/  UISETP.NE.AND UP0, UPT, UR52, 0x1, UPT ;  /* 0x000000013400788c */ /* 0x000fc8000bf05270 */
[----:B------:R-:W-:-:S04]  /*5ae0*/  USEL UR42, URZ, 0x1, UP0 ;  /* 0x000000013f2a7887 */ /* 0x000fc80008000000 */
[----:B------:R-:W-:-:S04]  /*5af0*/  ULOP3.LUT UR42, UR53, UR42, URZ, 0x3c, !UPT ;  /* 0x0000002a352a7292 */ /* 0x000fc8000f8e3c3f */
[----:B------:R-:W-:Y:S08]  /*5b00*/  @P2 BRA `(.L_x_3192) ;  /* 0x0000000000442947 */ /* 0x000ff00003800000 */
[----:B------:R-:W-:Y:S05]  /*5b10*/  @!P0 BRA `(.L_x_3193) ;  /* 0x0000000000048947 */ /* 0x000fea0003800000 */
[----:B------:R-:W-:Y:S01]  /*5b20*/  BPT.TRAP 0x1 ;  /* 0x000000040000795c */ /* 0x000fe20000300000 */
.L_x_3193:
        /* <DEDUP_REMOVED lines=12> */
.L_x_3194:
[----:B-1----:R-:W-:Y:S05]  /*5bf0*/  @P1 BRA `(.L_x_3192) ;  /* 0x0000000000081947 */ /* 0x002fea0003800000 */
[----:B------:R-:W1:Y:S02]  /*5c00*/  SYNCS.PHASECHK.TRANS64.TRYWAIT P1, [UR6+0x33430], R3 ;  /* 0x03343003ff0075a7 */ /* 0x000e640008020146 */
[----:B-1----:R-:W-:Y:S05]  /*5c10*/  @!P1 BRA `(.L_x_3195) ;  /* 0x000000d800889947 */ /* 0x002fea0003800000 */
.L_x_3192:
        /* <DEDUP_REMOVED lines=189> */
.L_x_3197:
        /* <DEDUP_REMOVED lines=9> */
.L_x_3198:
[----:B-1----:R-:W-:Y:S05]  /*6880*/  @P1 BRA `(.L_x_3196) ;  /* 0x0000000000081947 */ /* 0x002fea0003800000 */
[----:B------:R-:W1:Y:S02]  /*6890*/  SYNCS.PHASECHK.TRANS64.TRYWAIT P1, [UR6+0x33450], R3 ;  /* 0x03345003ff0075a7 */ /* 0x000e640008020146 */
[----:B-1----:R-:W-:Y:S05]  /*68a0*/  @!P1 BRA `(.L_x_3199) ;  /* 0x000000cc007c9947 */ /* 0x002fea0003800000 */
.L_x_3196:
[----:B------:R-:W0:Y:S01]  /*68b0*/  S2UR UR6, SR_CgaCtaId ;  /* 0x00000000000679c3 */ /* 0x000e220000008800 */
[----:B-1----:R-:W-:Y:S01]  /*68c0*/  MOV R4, 0x400 ;  /* 0x0000040000047802 */ /* 0x002fe20000000f00 */
        /* <DEDUP_REMOVED lines=21> */
[----:B------:R-:W-:Y:S01]  /*6a20*/  FMUL.FTZ R170, R0, R170 ;  /* 0x000000aa00aa7220 */ /* 0x000fe20000410000 */
[----:B0-----:R-:W-:-:S02]  /*6a30*/  IMAD.U32 R3, RZ, RZ, UR6 ;  /* 0x00000006ff037e24 */ /* 0x001fc4000f8e00ff */
[----:B------:R-:W-:Y:S01]  /*6a40*/  FMUL.FTZ R169, R0, R169 ;  /* 0x000000a900a97220 */ /* 0x000fe20000410000 */
[----:B------:R-:W0:Y:S01]  /*6a50*/  MUFU.TANH R9, R9 ;  /* 0x0000000900097308 */ /* 0x000e220000002400 */
[----:B-1----:R-:W-:Y:S01]  /*6a60*/  FMNMX.FTZ R192, R10, R5, !PT ;  /* 0x000000050ac07209 */ /* 0x002fe20007810000 */
[C---:B------:R-:W-:Y:S01]  /*6a70*/  FMUL.FTZ R171, R0.reuse, R171 ;  /* 0x000000ab00ab7220 */ /* 0x040fe20000410000 */
[----:B------:R-:W-:Y:S01]  /*6a80*/  LEA R4, R3, R4, 0x18 ;  /* 0x0000000403047211 */ /* 0x000fe200078ec0ff */
[C---:B------:R-:W-:Y:S01]  /*6a90*/  FMUL.FTZ R172, R0.reuse, R172 ;  /* 0x000000ac00ac7220 */ /* 0x040fe20000410000 */
[C---:B------:R-:W-:Y:S01]  /*6aa0*/  FMUL.FTZ R174, R0.reuse, R174 ;  /* 0x000000ae00ae7220 */ /* 0x040fe20000410000 */
[----:B------:R-:W-:Y:S01]  /*6ab0*/  FMUL.FTZ R173, R0, R173 ;  /* 0x000000ad00ad7220 */ /* 0x000fe20000410000 */
[----:B------:R-:W-:Y:S01]  /*6ac0*/  R2UR UR6, R4 ;  /* 0x00000000040672ca */ /* 0x000fe200000e0000 */
        /* <DEDUP_REMOVED lines=12> */
[----:B------:R-:W-:Y:S01]  /*6b90*/  UIADD3 UR6, UR6, 0x200, URZ ;  /* 0x0000020006067890 */ /* 0x000fe2000fffe03f */
[C---:B------:R-:W-:Y:S01]  /*6ba0*/  FMUL.FTZ R183, R0.reuse, R183 ;  /* 0x000000b700b77220 */ /* 0x040fe20000410000 */
[C---:B------:R-:W-:Y:S01]  /*6bb0*/  FMUL.FTZ R152, R0.reuse, R152 ;  /* 0x0000009800987220 */ /* 0x040fe20000410000 */
[C---:B------:R-:W-:Y:S01]  /*6bc0*/  FMUL.FTZ R154, R0.reuse, R154 ;  /* 0x0000009a009a7220 */ /* 0x040fe20000410000 */
[----:B------:R-:W-:Y:S01]  /*6bd0*/  USHF.R.U32.HI UR6, URZ, 0x4, UR6 ;  /* 0x000000043f067899 */ /* 0x000fe20008011606 */
[----:B------:R-:W0:Y:S01]  /*6be0*/  MUFU.TANH R15, R15 ;  /* 0x0000000f000f7308 */ /* 0x000e220000002400 */
[----:B-1----:R-:W-:Y:S01]  /*6bf0*/  FMNMX.FTZ R194, R11, R194, !PT ;  /* 0x000000c20bc27209 */ /* 0x002fe20007810000 */
[C---:B------:R-:W-:Y:S01]  /*6c00*/  FMUL.FTZ R153, R0.reuse, R153 ;  /* 0x0000009900997220 */ /* 0x040fe20000410000 */
[----:B------:R-:W-:Y:S01]  /*6c10*/  ULOP3.LUT UR6, UR6, 0x3fff, URZ, 0xc0, !UPT ;  /* 0x00003fff06067892 */ /* 0x000fe2000f8ec03f */
[C---:B------:R-:W-:Y:S01]  /*6c20*/  FMUL.FTZ R155, R0.reuse, R155 ;  /* 0x0000009b009b7220 */ /* 0x040fe20000410000 */
[C---:B------:R-:W-:Y:S01]  /*6c30*/  FMUL.FTZ R156, R0.reuse, R156 ;  /* 0x0000009c009c7220 */ /* 0x040fe20000410000 */
[C---:B------:R-:W-:Y:S01]  /*6c40*/  FMUL.FTZ R157, R0.reuse, R157 ;  /* 0x0000009d009d7220 */ /* 0x040fe20000410000 */
[----:B------:R-:W-:Y:S01]  /*6c50*/  ULOP3.LUT UR6, UR6, 0x10000, URZ, 0xfc, !UPT ;  /* 0x0001000006067892 */ /* 0x000fe2000f8efc3f */
[----:B------:R-:W1:Y:S01]  /*6c60*/  MUFU.TANH R14, R14 ;  /* 0x0000000e000e7308 */ /* 0x000e620000002400 */
[----:B--2---:R-:W-:Y:S01]  /*6c70*/  FMNMX.FTZ R191, R13, R192, !PT ;  /* 0x000000c00dbf7209 */ /* 0x004fe20007810000 */
[C---:B------:R-:W-:Y:S01]  /*6c80*/  FMUL.FTZ R158, R0.reuse, R158 ;  /* 0x0000009e009e7220 */ /* 0x040fe20000410000 */
[----:B------:R-:W-:Y:S01]  /*6c90*/  UIMAD UR11, UR52, 0x780, UR6 ;  /* 0x00000780340b78a4 */ /* 0x000fe2000f8e0206 */
[C---:B------:R-:W-:Y:S01]  /*6ca0*/  FMUL.FTZ R160, R0.reuse, R160 ;  /* 0x000000a000a07220 */ /* 0x040fe20000410000 */
[C---:B------:R-:W-:Y:S01]  /*6cb0*/  FMUL.FTZ R159, R0.reuse, R159 ;  /* 0x0000009f009f7220 */ /* 0x040fe20000410000 */
[C---:B------:R-:W-:Y:S01]  /*6cc0*/  FMUL.FTZ R161, R0.reuse, R161 ;  /* 0x000000a100a17220 */ /* 0x040fe20000410000 */
[C---:B------:R-:W-:Y:S01]  /*6cd0*/  FMUL.FTZ R162, R0.reuse, R162 ;  /* 0x000000a200a27220 */ /* 0x040fe20000410000 */
[----:B------:R-:W2:Y:S01]  /*6ce0*/  MUFU.TANH R20, R20 ;  /* 0x0000001400147308 */ /* 0x000ea20000002400 */
[----:B0-----:R-:W-:Y:S01]  /*6cf0*/  FMNMX.FTZ R193, R15, R194, !PT ;  /* 0x000000c20fc17209 */ /* 0x001fe20007810000 */
[----:B------:R-:W-:Y:S01]  /*6d00*/  UMOV UR6, UR11 ;  /* 0x0000000b00067c82 */ /* 0x000fe20008000000 */
[C---:B------:R-:W-:Y:S01]  /*6d10*/  FMUL.FTZ R164, R0.reuse, R164 ;  /* 0x000000a400a47220 */ /* 0x040fe20000410000 */
[----:B------:R-:W-:Y:S01]  /*6d20*/  QGMMA.64x192x32.F32.E4M3.E4M3 R24, R200, gdesc[UR4], R24, gsb0 ;  /* 0x02e00004c8187df3 */ /* 0x000fe20008000818 */
[----:B------:R-:W-:Y:S01]  /*6d30*/  UIADD3 UR6, UR11, 0x180, URZ ;  /* 0x000001800b067890 */ /* 0x000fe2000fffe03f */
[----:B------:R-:W-:Y:S01]  /*6d40*/  FMUL.FTZ R163, R0, R163 ;  /* 0x000000a300a37220 */ /* 0x000fe20000410000 */
[----:B------:R-:W-:Y:S01]  /*6d50*/  UMOV UR7, 0xc0000010 ;  /* 0xc000001000077882 */ /* 0x000fe20000000000 */
        /* <DEDUP_REMOVED lines=44> */
[----:B------:R-:W-:Y:S01]  /*7020*/  FMUL.FTZ R135, R0, R135 ;  /* 0x0000008700877220 */ /* 0x000fe20000410000 */
[----:B------:R-:W-:Y:S01]  /*7030*/  UMOV UR10, UR50 ;  /* 0x00000032000a7c82 */ /* 0x000fe20008000000 */
[----:B------:R-:W0:Y:S02]  /*7040*/  S2R R229, SR_TID.X ;  /* 0x0000000000e57919 */ /* 0x000e240000002100 */
[----:B------:R-:W3:Y:S01]  /*7050*/  MUFU.TANH R188, R188 ;  /* 0x000000bc00bc7308 */ /* 0x000ee20000002400 */
[----:B-1----:R-:W-:-:S07]  /*7060*/  FMNMX.FTZ R191, R187, R192, !PT ;  /* 0x000000c0bbbf7209 */ /* 0x002fce0007810000 */
        /* <DEDUP_REMOVED lines=8> */
[----:B--2---:R-:W-:-:S07]  /*70f0*/  FMNMX.FTZ R192, R168, R191, !PT ;  /* 0x000000bfa8c07209 */ /* 0x004fce0007810000 */
[----:B------:R-:W1:Y:S01]  /*7100*/  MUFU.TANH R171, R171 ;  /* 0x000000ab00ab7308 */ /* 0x000e620000002400 */
[----:B---3--:R-:W-:-:S07]  /*7110*/  FMNMX.FTZ R194, R170, R193, !PT ;  /* 0x000000c1aac27209 */ /* 0x008fce0007810000 */
        /* <DEDUP_REMOVED lines=28> */
[----:B------:R-:W-:Y:S02]  /*72e0*/  WARPGROUP.DEPBAR.LE gsb0, 0x0 ;  /* 0x00008000000079c5 */ /* 0x000fe40000010000 */
[----:B------:R-:W-:-:S04]  /*72f0*/  WARPGROUP.ARRIVE ;  /* 0x00000000000079c5 */ /* 0x000fc80000000000 */
[----:B------:R-:W1:Y:S01]  /*7300*/  MUFU.TANH R153, R153 ;  /* 0x0000009900997308 */ /* 0x000e620000002400 */
[----:B--2---:R-:W-:Y:S01]  /*7310*/  FMNMX.FTZ R192, R152, R191, !PT ;  /* 0x000000bf98c07209 */ /* 0x004fe20007810000 */
[----:B------:R-:W-:Y:S01]  /*7320*/  QGMMA.64x192x32.F32.E4M3.E4M3 R24, R204, gdesc[UR4], R24, gsb0 ;  /* 0x02e00004cc187df3 */ /* 0x000fe20008000818 */
[----:B------:R-:W-:Y:S01]  /*7330*/  UIADD3 UR6, UR11, 0x300, URZ ;  /* 0x000003000b067890 */ /* 0x000fe2000fffe03f */
[----:B------:R-:W-:Y:S01]  /*7340*/  FMUL.FTZ R191, R0, R126 ;  /* 0x0000007e00bf7220 */ /* 0x000fe20000410000 */
[----:B------:R-:W-:-:S03]  /*7350*/  UMOV UR7, 0xc0000010 ;  /* 0xc000001000077882 */ /* 0x000fc60000000000 */
        /* <DEDUP_REMOVED lines=52> */
[----:B------:R-:W-:-:S04]  /*76a0*/  WARPGROUP.ARRIVE ;  /* 0x00000000000079c5 */ /* 0x000fc80000000000 */
[----:B------:R-:W0:Y:S01]  /*76b0*/  MUFU.TANH R147, R147 ;  /* 0x0000009300937308 */ /* 0x000e220000002400 */
[----:B-1----:R-:W-:Y:S01]  /*76c0*/  FMNMX.FTZ R132, R146, R195, !PT ;  /* 0x000000c392847209 */ /* 0x002fe20007810000 */
[----:B------:R-:W-:Y:S01]  /*76d0*/  QGMMA.64x192x32.F32.E4M3.E4M3 R24, R208, gdesc[UR4], R24, gsb0 ;  /* 0x02e00004d0187df3 */ /* 0x000fe20008000818 */
[----:B------:R-:W-:Y:S01]  /*76e0*/  UIADD3 UR6, UR11, 0x480, URZ ;  /* 0x000004800b067890 */ /* 0x000fe2000fffe03f */
[----:B--2---:R-:W-:-:S04]  /*76f0*/  FMNMX.FTZ R126, R148, R193, !PT ;  /* 0x000000c1947e7209 */ /* 0x004fc80007810000 */
[----:B------:R-:W1:Y:S01]  /*7700*/  MUFU.TANH R149, R149 ;  /* 0x0000009500957308 */ /* 0x000e620000002400 */
[----:B------:R-:W-:-:S07]  /*7710*/  UMOV UR7, 0xc0000010 ;  /* 0xc000001000077882 */ /* 0x000fce0000000000 */
        /* <DEDUP_REMOVED lines=40> */
[----:B--2---:R-:W-:Y:S01]  /*79a0*/  FMNMX.FTZ R195, R193, R126, !PT ;  /* 0x0000007ec1c37209 */ /* 0x004fe20007810000 */
[----:B------:R-:W-:-:S04]  /*79b0*/  IMAD.U32 R193, RZ, RZ, UR10 ;  /* 0x0000000affc17e24 */ /* 0x000fc8000f8e00ff */
[----:B------:R-:W1:Y:S01]  /*79c0*/  SHFL.BFLY PT, R126, R195, 0x1, 0x1f ;  /* 0x0c201f00c37e7f89 */ /* 0x000e6200000e0000 */
[----:B0-----:R-:W-:-:S05]  /*79d0*/  FMNMX.FTZ R197, R194, R197, !PT ;  /* 0x000000c5c2c57209 */ /* 0x001fca0007810000 */
[----:B------:R-:W0:Y:S01]  /*79e0*/  SHFL.BFLY PT, R132, R197, 0x1, 0x1f ;  /* 0x0c201f00c5847f89 */ /* 0x000e2200000e0000 */
[----:B------:R-:W-:Y:S02]  /*79f0*/  WARPGROUP.DEPBAR.LE gsb0, 0x0 ;  /* 0x00008000000079c5 */ /* 0x000fe40000010000 */
[----:B------:R-:W-:Y:S01]  /*7a00*/  WARPGROUP.ARRIVE ;  /* 0x00000000000079c5 */ /* 0x000fe20000000000 */
[----:B-1----:R-:W-:Y:S01]  /*7a10*/  FMNMX.FTZ R126, R195, R126, !PT ;  /* 0x0000007ec37e7209 */ /* 0x002fe20007810000 */
[----:B------:R-:W-:-:S04]  /*7a20*/  IMAD.U32 R195, RZ, RZ, UR10 ;  /* 0x0000000affc37e24 */ /* 0x000fc8000f8e00ff */
[----:B------:R-:W-:Y:S01]  /*7a30*/  QGMMA.64x192x32.F32.E4M3.E4M3 R24, R212, gdesc[UR4], R24, gsb0 ;  /* 0x02e00004d4187df3 */ /* 0x000fe20008000818 */
[----:B------:R-:W-:-:S01]  /*7a40*/  FADD.FTZ R5, -R126, R5 ;  /* 0x000000057e057221 */ /* 0x000fc20000010100 */
[----:B------:R-:W-:Y:S01]  /*7a50*/  FFMA.FTZ R193, R126, R193, -8 ;  /* 0xc10000007ec17423 */ /* 0x000fe200000100c1 */
[----:B------:R-:W-:Y:S02]  /*7a60*/  UIADD3 UR6, UR11, 0x600, URZ ;  /* 0x000006000b067890 */ /* 0x000fe4000fffe03f */
[----:B------:R-:W-:Y:S01]  /*7a70*/  FMUL.FTZ R194, R5, UR10 ;  /* 0x0000000a05c27c20 */ /* 0x000fe20008410000 */
[----:B------:R-:W-:-:S01]  /*7a80*/  FFMA.FTZ R10, R10, UR10, -R193 ;  /* 0x0000000a0a0a7c23 */ /* 0x000fc200080108c1 */
[--C-:B------:R-:W-:Y:S01]  /*7a90*/  FFMA.FTZ R9, R9, UR10, -R193.reuse ;  /* 0x0000000a09097c23 */ /* 0x100fe200080108c1 */
[----:B0-----:R-:W-:Y:S01]  /*7aa0*/  FMNMX.FTZ R132, R197, R132, !PT ;  /* 0x00000084c5847209 */ /* 0x001fe20007810000 */
[--C-:B------:R-:W-:Y:S01]  /*7ab0*/  FFMA.FTZ R13, R13, UR10, -R193.reuse ;  /* 0x0000000a0d0d7c23 */ /* 0x100fe200080108c1 */
[----:B------:R-:W-:-:S01]  /*7ac0*/  FFMA.FTZ R14, R14, UR10, -R193 ;  /* 0x0000000a0e0e7c23 */ /* 0x000fc200080108c1 */
[----:B------:R-:W-:Y:S01]  /*7ad0*/  FFMA.FTZ R21, R21, UR10, -R193 ;  /* 0x0000000a15157c23 */ /* 0x000fe200080108c1 */
[----:B------:R-:W-:Y:S01]  /*7ae0*/  MUFU.EX2 R10, R10 ;  /* 0x0000000a000a7308 */ /* 0x000fe20000000800 */
[----:B------:R-:W-:-:S01]  /*7af0*/  FADD.FTZ R5, -R132, R7 ;  /* 0x0000000784057221 */ /* 0x000fc20000010100 */
[--C-:B------:R-:W-:Y:S01]  /*7b00*/  FFMA.FTZ R184, R184, UR10, -R193.reuse ;  /* 0x0000000ab8b87c23 */ /* 0x100fe200080108c1 */
[----:B------:R-:W-:Y:S01]  /*7b10*/  UMOV UR7, 0xc0000010 ;  /* 0xc000001000077882 */ /* 0x000fe20000000000 */
[--C-:B------:R-:W-:Y:S01]  /*7b20*/  FFMA.FTZ R187, R187, UR10, -R193.reuse ;  /* 0x0000000abbbb7c23 */ /* 0x100fe200080108c1 */
[----:B------:R-:W-:Y:S01]  /*7b30*/  FMUL.FTZ R5, R5, UR10 ;  /* 0x0000000a05057c20 */ /* 0x000fe20008410000 */
        /* <DEDUP_REMOVED lines=18> */
[----:B------:R-:W0:Y:S01]  /*7c60*/  MUFU.EX2 R9, R9 ;  /* 0x0000000900097308 */ /* 0x000e220000000800 */
[----:B------:R-:W-:-:S01]  /*7c70*/  FFMA.FTZ R20, R20, UR10, -R194 ;  /* 0x0000000a14147c23 */ /* 0x000fc200080108c2 */
[--C-:B------:R-:W-:Y:S01]  /*7c80*/  FFMA.FTZ R185, R185, UR10, -R194.reuse ;  /* 0x0000000ab9b97c23 */ /* 0x100fe200080108c2 */
[----:B------:R-:W-:-:S01]  /*7c90*/  FFMA.FTZ R186, R186, UR10, -R194 ;  /* 0x0000000ababa7c23 */ /* 0x000fc200080108c2 */
[----:B-1----:R-:W-:Y:S01]  /*7ca0*/  FFMA.FTZ R6, R7, R6, R10 ;  /* 0x0000000607067223 */ /* 0x002fe2000001000a */
        /* <DEDUP_REMOVED lines=69> */
[----:B------:R-:W-:-:S02]  /*8100*/  IMAD.U32 R197, RZ, RZ, UR51 ;  /* 0x00000033ffc57e24 */ /* 0x000fc4000f8e00ff */
[----:B------:R-:W-:-:S02]  /*8110*/  FFMA.FTZ R135, R135, UR10, -R194 ;  /* 0x0000000a87877c23 */ /* 0x000fc400080108c2 */
[----:B------:R-:W-:Y:S02]  /*8120*/  @!P1 IMAD R197, R197, 0x8, R4 ;  /* 0x00000008c5c59824 */ /* 0x000fe400078e0204 */
        /* <DEDUP_REMOVED lines=28> */
[----:B------:R-:W-:Y:S06]  /*82f0*/  QGMMA.64x192x32.F32.E4M3.E4M3 R24, R216, gdesc[UR4], R24, gsb0 ;  /* 0x02e00004d8187df3 */ /* 0x000fec0008000818 */
        /* <DEDUP_REMOVED lines=52> */
[----:B------:R-:W-:-:S06]  /*8640*/  WARPGROUP.DEPBAR.LE gsb0, 0x0 ;  /* 0x00008000000079c5 */ /* 0x000fcc0000010000 */
        /* <DEDUP_REMOVED lines=14> */
[----:B------:R-:W-:-:S05]  /*8730*/  IADD3 R6, -R23, 0xb, RZ ;  /* 0x0000000b17067810 */ /* 0x000fca0007ffe1ff */
[----:B------:R2:W-:Y:S06]  /*8740*/  BAR.ARV R6, 0x100 ;  /* 0x000400060000751d */ /* 0x0005ec0000002000 */
[----:B------:R-:W3:Y:S01]  /*8750*/  MUFU.EX2 R146, R146 ;  /* 0x0000009200927308 */ /* 0x000ee20000000800 */
[----:B0-----:R-:W-:-:S01]  /*8760*/  FADD.FTZ R195, R143, R8 ;  /* 0x000000088fc37221 */ /* 0x001fc20000010000 */
[----:B--2---:R-:W-:Y:S02]  /*8770*/  @!P1 VIADD R6, R197, 0x33440 ;  /* 0x00033440c5069836 */ /* 0x004fe40000000000 */
[----:B-1----:R-:W-:-:S03]  /*8780*/  FADD.FTZ R8, R144, R193 ;  /* 0x000000c190087221 */ /* 0x002fc60000010000 */
[----:B------:R-:W-:Y:S01]  /*8790*/  @!P1 PRMT R6, RZ, 0x654, R6 ;  /* 0x00000654ff069816 */ /* 0x000fe20000000006 */
[----:B------:R-:W0:Y:S03]  /*87a0*/  MUFU.EX2 R145, R145 ;  /* 0x0000009100917308 */ /* 0x000e260000000800 */
[----:B------:R1:W-:Y:S05]  /*87b0*/  @!P1 SYNCS.ARRIVE.TRANS64.RED.A1T0 RZ, [R6+URZ], RZ ;  /* 0x000000ff06ff99a7 */ /* 0x0003ea000810043f */
[----:B------:R-:W2:Y:S01]  /*87c0*/  MUFU.EX2 R147, R147 ;  /* 0x0000009300937308 */ /* 0x000ea20000000800 */
[----:B---3--:R-:W-:-:S07]  /*87d0*/  FADD.FTZ R130, R146, R195 ;  /* 0x000000c392827221 */ /* 0x008fce0000010000 */
[----:B------:R-:W3:Y:S01]  /*87e0*/  MUFU.EX2 R148, R148 ;  /* 0x0000009400947308 */ /* 0x000ee20000000800 */
[----:B0-----:R-:W-:-:S07]  /*87f0*/  FADD.FTZ R193, R145, R8 ;  /* 0x0000000891c17221 */ /* 0x001fce0000010000 */
[----:B------:R-:W0:Y:S01]  /*8800*/  MUFU.EX2 R150, R150 ;  /* 0x0000009600967308 */ /* 0x000e220000000800 */
[----:B--2---:R-:W-:-:S01]  /*8810*/  FADD.FTZ R195, R147, R130 ;  /* 0x0000008293c37221 */ /* 0x004fc20000010000 */
[--C-:B------:R-:W-:Y:S01]  /*8820*/  FFMA.FTZ R130, R131, UR10, -R194.reuse ;  /* 0x0000000a83827c23 */ /* 0x100fe200080108c2 */
[----:B------:R-:W-:-:S05]  /*8830*/  FFMA.FTZ R131, R134, UR10, -R194 ;  /* 0x0000000a86837c23 */ /* 0x000fca00080108c2 */
        /* <DEDUP_REMOVED lines=40> */
.L_x_3200:
        /* <DEDUP_REMOVED lines=15> */
[-C--:B------:R-:W-:Y:S01]  /*8bb0*/  FMUL.FTZ R24, R24, R7.reuse ;  /* 0x0000000718187220 */ /* 0x080fe20000410000 */
[----:B------:R-:W-:Y:S01]  /*8bc0*/  F2FP.SATFINITE.E4M3.F32.PACK_AB_MERGE_C R180, R181, R180, RZ ;  /* 0x000000b4b5b4723e */ /* 0x000fe200048070ff */
        /* <DEDUP_REMOVED lines=130> */
[----:B------:R-:W-:Y:S01]  /*93f0*/  F2FP.SATFINITE.E4M3.F32.PACK_AB_MERGE_C R219, R130, R127, R131 ;  /* 0x0000007f82db723e */ /* 0x000fe20004807083 */
[----:B0-----:R-:W-:Y:S06]  /*9400*/  @P1 BRA `(.L_x_3201) ;  /* 0xffffffc400ac1947 */ /* 0x001fec000383ffff */
.L_x_3191:
[----:B------:R-:W-:Y:S06]  /*9410*/  BAR.ARV 0x8, 0x180 ;  /* 0x0206000000007b1d */ /* 0x000fec0000002000 */
[----:B------:R-:W-:Y:S05]  /*9420*/  @!P0 BRA `(.L_x_3202) ;  /* 0x0000000000048947 */ /* 0x000fea0003800000 */
[----:B------:R-:W-:Y:S01]  /*9430*/  BPT.TRAP 0x1 ;  /* 0x000000040000795c */ /* 0x000fe20000300000 */
.L_x_3202:
[----:B------:R-:W-:Y:S02]  /*9440*/  IMAD.U32 R0, RZ, RZ, UR42 ;  /* 0x0000002aff007e24 */ /* 0x000fe4000f8e00ff */
[----:B------:R-:W-:-:S03]  /*9450*/  IMAD.U32 R15, RZ, RZ, UR51 ;  /* 0x00000033ff0f7e24 */ /* 0x000fc6000f8e00ff */
[----:B------:R-:W-:Y:S01]  /*9460*/  SHF.L.U32 R0, R0, 0x1f, RZ ;  /* 0x0000001f00007819 */ /* 0x000fe200000006ff */
[----:B------:R-:W-:-:S04]  /*9470*/  IMAD R15, R15, 0x8, R4 ;  /* 0x000000080f0f7824 */ /* 0x000fc800078e0204 */
[----:B------:R0:W1:Y:S01]  /*9480*/  SYNCS.PHASECHK.TRANS64.TRYWAIT P1, [R15+URZ+0x33450], R0 ;  /* 0x033450000f0075a7 */ /* 0x000062000802017f */
[----:B------:R-:W-:Y:S05]  /*9490*/  @!P0 BRA `(.L_x_3203) ;  /* 0x0000000000048947 */ /* 0x000fea0003800000 */
[----:B------:R-:W-:Y:S01]  /*94a0*/  BPT.TRAP 0x1 ;  /* 0x000000040000795c */ /* 0x000fe20000300000 */
.L_x_3203:
        /* <DEDUP_REMOVED lines=8> */
.L_x_3204:
[----:B------:R-:W-:Y:S01]  /*9530*/  IMAD R4, R5, 0x780, R4 ;  /* 0x0000078005047824 */ /* 0x000fe200078e0204 */
[----:B------:R-:W-:Y:S05]  /*9540*/  WARPSYNC.ALL ;  /* 0x0000000000007948 */ /* 0x000fea0003800000 */
[----:B------:R-:W-:Y:S01]  /*9550*/  IMAD.MOV.U32 R5, RZ, RZ, -0x3ffffff0 ;  /* 0xc0000010ff057424 */ /* 0x000fe200078e00ff */
[C---:B------:R-:W-:Y:S01]  /*9560*/  R2UR UR6, R4.reuse ;  /* 0x00000000040672ca */ /* 0x040fe200000e0000 */
[----:B------:R-:W-:Y:S01]  /*9570*/  WARPGROUP.ARRIVE ;  /* 0x00000000000079c5 */ /* 0x000fe20000000000 */
[----:B------:R-:W-:Y:S01]  /*9580*/  VIADD R10, R4, 0x180 ;  /* 0x00000180040a7836 */ /* 0x000fe20000000000 */
[----:B------:R-:W-:Y:S01]  /*9590*/  ULDC.64 UR8, c[0x0][0x9a0] ;  /* 0x0002680000087ab9 */ /* 0x000fe20000000a00 */
[----:B------:R-:W-:Y:S01]  /*95a0*/  R2UR UR7, R5 ;  /* 0x00000000050772ca */ /* 0x000fe200000e0000 */
[----:B------:R-:W-:Y:S01]  /*95b0*/  IMAD.MOV.U32 R11, RZ, RZ, -0x3ffffff0 ;  /* 0xc0000010ff0b7424 */ /* 0x000fe200078e00ff */
[----:B------:R-:W-:Y:S01]  /*95c0*/  UISETP.NE.U32.AND UP0, UPT, UR8, URZ, UPT ;  /* 0x0000003f0800728c */ /* 0x000fe2000bf05070 */
[----:B------:R-:W-:-:S03]  /*95d0*/  IMAD.MOV.U32 R7, RZ, RZ, 0x3f800000 ;  /* 0x3f800000ff077424 */ /* 0x000fc600078e00ff */
[----:B------:R-:W-:-:S06]  /*95e0*/  UISETP.NE.AND.EX UP0, UPT, UR9, URZ, UPT, UP0 ;  /* 0x0000003f0900728c */ /* 0x000fcc000bf05300 */
[----:B------:R-:W-:Y:S01]  /*95f0*/  PLOP3.LUT P1, PT, PT, PT, UP0, 0x80, 0x0 ;  /* 0x000000000000781c */ /* 0x000fe20003f2f008 */
[----:B------:R-:W-:Y:S01]  /*9600*/  QGMMA.64x192x32.F32.E4M3.E4M3 R24, R200, gdesc[UR4], R24, gsb0 ;  /* 0x02e00004c8187df3 */ /* 0x000fe20008000818 */
[----:B------:R-:W-:Y:S01]  /*9610*/  R2UR UR6, R10 ;  /* 0x000000000a0672ca */ /* 0x000fe200000e0000 */
[----:B------:R-:W-:Y:S01]  /*9620*/  VIADD R10, R4, 0x300 ;  /* 0x00000300040a7836 */ /* 0x000fe20000000000 */
[----:B------:R-:W-:Y:S01]  /*9630*/  R2UR UR7, R11 ;  /* 0x000000000b0772ca */ /* 0x000fe200000e0000 */
[----:B------:R-:W-:Y:S01]  /*9640*/  IMAD.MOV.U32 R11, RZ, RZ, -0x3ffffff0 ;  /* 0xc0000010ff0b7424 */ /* 0x000fe200078e00ff */
[----:B------:R-:W-:Y:S02]  /*9650*/  @UP0 ULDC.64 UR12, c[0x0][0x9c8] ;  /* 0x00027200000c0ab9 */ /* 0x000fe40000000a00 */
[----:B------:R-:W-:Y:S01]  /*9660*/  @UP0 UIMAD.WIDE.U32 UR4, UR36, UR12, URZ ;  /* 0x0000000c240402a5 */ /* 0x000fe2000f8e003f */
[----:B------:R-:W-:Y:S02]  /*9670*/  WARPGROUP.DEPBAR.LE gsb0, 0x0 ;  /* 0x00008000000079c5 */ /* 0x000fe40000010000 */
[----:B------:R-:W-:-:S10]  /*9680*/  WARPGROUP.ARRIVE ;  /* 0x00000000000079c5 */ /* 0x000fd40000000000 */
[----:B------:R-:W-:Y:S01]  /*9690*/  QGMMA.64x192x32.F32.E4M3.E4M3 R24, R204, gdesc[UR4], R24, gsb0 ;  /* 0x02e00004cc187df3 */ /* 0x000fe20008000818 */
[----:B------:R-:W-:Y:S02]  /*96a0*/  R2UR UR6, R10 ;  /* 0x000000000a0672ca */ /* 0x000fe400000e0000 */
[----:B------:R-:W-:Y:S01]  /*96b0*/  R2UR UR7, R11 ;  /* 0x000000000b0772ca */ /* 0x000fe200000e0000 */
[----:B------:R-:W-:Y:S02]  /*96c0*/  VIADD R10, R4, 0x480 ;  /* 0x00000480040a7836 */ /* 0x000fe40000000000 */
[----:B------:R-:W-:Y:S01]  /*96d0*/  IMAD.MOV.U32 R11, RZ, RZ, -0x3ffffff0 ;  /* 0xc0000010ff0b7424 */ /* 0x000fe200078e00ff */
[----:B------:R-:W-:Y:S02]  /*96e0*/  WARPGROUP.DEPBAR.LE gsb0, 0x0 ;  /* 0x00008000000079c5 */ /* 0x000fe40000010000 */
[----:B------:R-:W-:-:S11]  /*96f0*/  WARPGROUP.ARRIVE ;  /* 0x00000000000079c5 */ /* 0x000fd60000000000 */
[----:B------:R-:W-:Y:S01]  /*9700*/  QGMMA.64x192x32.F32.E4M3.E4M3 R24, R208, gdesc[UR4], R24, gsb0 ;  /* 0x02e00004d0187df3 */ /* 0x000fe20008000818 */
[----:B------:R-:W-:Y:S02]  /*9710*/  @UP0 UIMAD UR6, UR37, UR12, URZ ;  /* 0x0000000c250602a4 */ /* 0x000fe4000f8e023f */
[----:B------:R-:W-:Y:S02]  /*9720*/  @UP0 USHF.R.S32.HI UR7, URZ, 0x1f, UR45 ;  /* 0x0000001f3f070899 */ /* 0x000fe4000801142d */
[----:B------:R-:W-:-:S03]  /*9730*/  @UP0 UIMAD UR6, UR36, UR13, UR6 ;  /* 0x0000000d240602a4 */ /* 0x000fc6000f8e0206 */
[----:B------:R-:W-:Y:S01]  /*9740*/  @UP0 ULDC.64 UR12, c[0x0][0x9d0] ;  /* 0x00027400000c0ab9 */ /* 0x000fe20000000a00 */
        /* <DEDUP_REMOVED lines=11> */
[----:B------:R-:W-:Y:S02]  /*9800*/  R2UR UR6, R10 ;  /* 0x000000000a0672ca */ /* 0x000fe400000e0000 */
[----:B------:R-:W-:Y:S01]  /*9810*/  R2UR UR7, R11 ;  /* 0x000000000b0772ca */ /* 0x000fe200000e0000 */
[----:B------:R-:W-:Y:S02]  /*9820*/  VIADD R4, R4, 0x600 ;  /* 0x0000060004047836 */ /* 0x000fe40000000000 */
[----:B------:R-:W-:Y:S01]  /*9830*/  IMAD.MOV.U32 R5, RZ, RZ, -0x3ffffff0 ;  /* 0xc0000010ff057424 */ /* 0x000fe200078e00ff */
[----:B------:R-:W-:Y:S02]  /*9840*/  WARPGROUP.DEPBAR.LE gsb0, 0x0 ;  /* 0x00008000000079c5 */ /* 0x000fe40000010000 */
[----:B------:R-:W-:-:S07]  /*9850*/  WARPGROUP.ARRIVE ;  /* 0x00000000000079c5 */ /* 0x000fce0000000000 */
[----:B------:R-:W-:Y:S01]  /*9860*/  QGMMA.64x192x32.F32.E4M3.E4M3 R24, R212, gdesc[UR4], R24, gsb0 ;  /* 0x02e00004d4187df3 */ /* 0x000fe20008000818 */
[----:B------:R-:W-:Y:S02]  /*9870*/  R2UR UR6, R4 ;  /* 0x00000000040672ca */ /* 0x000fe400000e0000 */
[----:B------:R-:W-:Y:S02]  /*9880*/  R2UR UR7, R5 ;  /* 0x00000000050772ca */ /* 0x000fe400000e0000 */
[----:B------:R-:W4:Y:S04]  /*9890*/  SHFL.BFLY PT, R5, R6, 0x2, 0x1f ;  /* 0x0c401f0006057f89 */ /* 0x000f2800000e0000 */
[----:B------:R-:W5:Y:S01]  /*98a0*/  SHFL.BFLY PT, R9, R8, 0x2, 0x1f ;  /* 0x0c401f0008097f89 */ /* 0x000f6200000e0000 */
[----:B----4-:R-:W-:-:S01]  /*98b0*/  FADD.FTZ R5, R5, R6 ;  /* 0x0000000605057221 */ /* 0x010fc20000010000 */
[----:B-----5:R-:W-:-:S04]  /*98c0*/  FADD.FTZ R9, R9, R8 ;  /* 0x0000000809097221 */ /* 0x020fc80000010000 */
[----:B01----:R-:W0:Y:S04]  /*98d0*/  SHFL.BFLY PT, R0, R5, 0x1, 0x1f ;  /* 0x0c201f0005007f89 */ /* 0x003e2800000e0000 */
[----:B------:R-:W2:Y:S01]  /*98e0*/  SHFL.BFLY PT, R4, R9, 0x1, 0x1f ;  /* 0x0c201f0009047f89 */ /* 0x000ea200000e0000 */
[----:B------:R-:W-:Y:S02]  /*98f0*/  IMAD.MOV.U32 R6, RZ, RZ, RZ ;  /* 0x000000ffff067224 */ /* 0x000fe400078e00ff */
[----:B0-----:R-:W-:Y:S01]  /*9900*/  FADD.FTZ R11, R5, R0 ;  /* 0x00000000050b7221 */ /* 0x001fe20000010000 */
[----:B--2---:R-:W-:-:S04]  /*9910*/  FADD.FTZ R12, R9, R4 ;  /* 0x00000004090c7221 */ /* 0x004fc80000010000 */
        /* <DEDUP_REMOVED lines=12> */
[----:B------:R-:W1:Y:S01]  /*99e0*/  @P2 MUFU.LG2 R8, R13 ;  /* 0x0000000d00082308 */ /* 0x000e620000000c00 */
[----:B------:R-:W-:-:S07]  /*99f0*/  IMAD.U32 R20, RZ, RZ, UR10 ;  /* 0x0000000aff147e24 */ /* 0x000fce000f8e00ff */
[----:B------:R-:W2:Y:S01]  /*9a00*/  @P1 MUFU.RCP R10, R12 ;  /* 0x0000000c000a1308 */ /* 0x000ea20000001000 */
[----:B------:R-:W-:Y:S02]  /*9a10*/  IMAD.U32 R5, RZ, RZ, UR10 ;  /* 0x0000000aff057e24 */ /* 0x000fe4000f8e00ff */
[----:B------:R-:W-:Y:S01]  /*9a20*/  @P3 FMUL.FTZ R20, R20, 0.69314718246459960938 ;  /* 0x3f31721814143820 */ /* 0x000fe20000410000 */
[----:B0-----:R-:W-:Y:S01]  /*9a30*/  @P3 FMUL.FTZ R9, R9, 0.69314718246459960938 ;  /* 0x3f31721809093820 */ /* 0x001fe20000410000 */
[----:B------:R-:W-:Y:S02]  /*9a40*/  IMAD.MOV.U32 R4, RZ, RZ, -0x800000 ;  /* 0xff800000ff047424 */ /* 0x000fe400078e00ff */
[----:B------:R-:W-:Y:S01]  /*9a50*/  @P2 FMUL.FTZ R5, R5, 0.69314718246459960938 ;  /* 0x3f31721805052820 */ /* 0x000fe20000410000 */
[----:B------:R-:W-:Y:S02]  /*9a60*/  IMAD.MOV.U32 R0, RZ, RZ, -0x800000 ;  /* 0xff800000ff007424 */ /* 0x000fe400078e00ff */
[----:B------:R-:W-:-:S01]  /*9a70*/  @P3 FFMA.FTZ R4, R20, R132, R9 ;  /* 0x0000008414043223 */ /* 0x000fc20000010009 */
[----:B-1----:R-:W-:Y:S01]  /*9a80*/  @P2 FMUL.FTZ R8, R8, 0.69314718246459960938 ;  /* 0x3f31721808082820 */ /* 0x002fe20000410000 */
[----:B---3--:R-:W-:-:S03]  /*9a90*/  FMUL.FTZ R9, R6, R7 ;  /* 0x0000000706097220 */ /* 0x008fc60000410000 */
[----:B------:R-:W-:Y:S01]  /*9aa0*/  @P2 FFMA.FTZ R0, R5, R126, R8 ;  /* 0x0000007e05002223 */ /* 0x000fe20000010008 */
[----:B--2---:R-:W-:Y:S01]  /*9ab0*/  FMUL.FTZ R7, R10, R7 ;  /* 0x000000070a077220 */ /* 0x004fe20000410000 */
[----:B------:R-:W-:Y:S02]  /*9ac0*/  WARPGROUP.DEPBAR.LE gsb0, 0x0 ;  /* 0x00008000000079c5 */ /* 0x000fe40000010000 */
[----:B------:R-:W-:Y:S05]  /*9ad0*/  @!P0 BRA `(.L_x_3206) ;  /* 0x0000000000048947 */ /* 0x000fea0003800000 */
[----:B------:R-:W-:Y:S01]  /*9ae0*/  BPT.TRAP 0x1 ;  /* 0x000000040000795c */ /* 0x000fe20000300000 */
.L_x_3206:
[----:B------:R-:W-:Y:S01]  /*9af0*/  VIADD R6, R15, 0x33460 ;  /* 0x000334600f067836 */ /* 0x000fe20000000000 */
[----:B------:R-:W-:Y:S01]  /*9b00*/  UIADD3 UR51, UR51, 0x1, URZ ;  /* 0x0000000133337890 */ /* 0x000fe2000fffe03f */
[-C--:B------:R-:W-:Y:S01]  /*9b10*/  FMUL.FTZ R121, R65, R9.reuse ;  /* 0x0000000941797220 */ /* 0x080fe20000410000 */
[-C--:B------:R-:W-:Y:S01]  /*9b20*/  FMUL.FTZ R143, R24, R9.reuse ;  /* 0x00000009188f7220 */ /* 0x080fe20000410000 */
[-C--:B------:R-:W-:Y:S01]  /*9b30*/  FMUL.FTZ R140, R28, R9.reuse ;  /* 0x000000091c8c7220 */ /* 0x080fe20000410000 */
[----:B------:R-:W-:Y:S01]  /*9b40*/  PRMT R6, R3, 0x654, R6 ;  /* 0x0000065403067816 */ /* 0x000fe20000000006 */
[----:B------:R-:W-:Y:S01]  /*9b50*/  UISETP.NE.AND UP0, UPT, UR51, 0x2, UPT ;  /* 0x000000023300788c */ /* 0x000fe2000bf05270 */
        /* <DEDUP_REMOVED lines=98> */
[----:B0-----:R-:W-:-:S12]  /*a180*/  ULOP3.LUT UR42, UR42, UR4, URZ, 0x3c, !UPT ;  /* 0x000000042a2a7292 */ /* 0x001fd8000f8e3c3f */
.L_x_3184:
        /* <DEDUP_REMOVED lines=21> */
[----:B------:R-:W-:Y:S01]  /*a2e0*/  F2FP.BF16.F32.PACK_AB R49, R48, R49 ;  /* 0x000000313031723e */ /* 0x000fe200000010ff */
[----:B------:R-:W1:Y:S01]  /*a2f0*/  S2R R12, SR_SWINHI ;  /* 0x00000000000c7919 */ /* 0x000e620000002f00 */
        /* <DEDUP_REMOVED lines=12> */
[----:B------:R-:W-:Y:S02]  /*a3c0*/  SEL R52, R44, R41, P0 ;  /* 0x000000292c347207 */ /* 0x000fe40000000000 */
[----:B------:R-:W-:-:S02]  /*a3d0*/  SEL R41, R41, R44, P0 ;  /* 0x0000002c29297207 */ /* 0x000fc40000000000 */
[----:B------:R-:W-:Y:S02]  /*a3e0*/  SEL R44, R36, R33, P0 ;  /* 0x00000021242c7207 */ /* 0x000fe40000000000 */
[----:B------:R-:W-:Y:S02]  /*a3f0*/  SEL R43, R33, R36, P0 ;  /* 0x00000024212b7207 */ /* 0x000fe40000000000 */
        /* <DEDUP_REMOVED lines=10> */
[----:B------:R-:W-:-:S02]  /*a4a0*/  IADD3 R61, P4, R36, 0x20, RZ ;  /* 0x00000020243d7810 */ /* 0x000fc40007f9e0ff */
[C---:B------:R-:W-:Y:S02]  /*a4b0*/  IADD3 R69, P5, R36.reuse, 0x40, RZ ;  /* 0x0000004024457810 */ /* 0x040fe40007fbe0ff */
[----:B------:R-:W-:Y:S01]  /*a4c0*/  SEL R78, R81, R84, P0 ;  /* 0x00000054514e7207 */ /* 0x000fe20000000000 */
[--C-:B------:R-:W-:Y:S01]  /*a4d0*/  IMAD.X R35, RZ, RZ, R37.reuse, P4 ;  /* 0x000000ffff237224 */ /* 0x100fe200020e0625 */
[----:B------:R-:W-:Y:S01]  /*a4e0*/  IADD3 R83, P4, R36, 0x4060, RZ ;  /* 0x0000406024537810 */ /* 0x000fe20007f9e0ff */
[----:B------:R-:W-:Y:S01]  /*a4f0*/  IMAD.X R33, RZ, RZ, R37, P5 ;  /* 0x000000ffff217224 */ /* 0x000fe200028e0625 */
[----:B------:R-:W-:Y:S02]  /*a500*/  F2FP.BF16.F32.PACK_AB R73, R73, R80 ;  /* 0x000000504949723e */ /* 0x000fe400000010ff */
[----:B------:R-:W-:Y:S02]  /*a510*/  F2FP.BF16.F32.PACK_AB R121, R68, R121 ;  /* 0x000000794479723e */ /* 0x000fe400000010ff */
[----:B------:R-:W-:-:S02]  /*a520*/  F2FP.BF16.F32.PACK_AB R64, R64, R65 ;  /* 0x000000414040723e */ /* 0x000fc400000010ff */
[----:B------:R-:W-:Y:S02]  /*a530*/  F2FP.BF16.F32.PACK_AB R54, R51, R54 ;  /* 0x000000363336723e */ /* 0x000fe400000010ff */
[----:B------:R-:W-:Y:S02]  /*a540*/  SEL R81, R84, R81, P0 ;  /* 0x0000005154517207 */ /* 0x000fe40000000000 */
[----:B------:R-:W-:Y:S02]  /*a550*/  SEL R68, R13, R10, P0 ;  /* 0x0000000a0d447207 */ /* 0x000fe40000000000 */
[----:B------:R-:W-:Y:S02]  /*a560*/  SEL R51, R10, R13, P0 ;  /* 0x0000000d0a337207 */ /* 0x000fe40000000000 */
[----:B------:R-:W-:Y:S02]  /*a570*/  SEL R84, R11, R8, P0 ;  /* 0x000000080b547207 */ /* 0x000fe40000000000 */
[----:B------:R-:W-:-:S02]  /*a580*/  SEL R65, R8, R11, P0 ;  /* 0x0000000b08417207 */ /* 0x000fc40000000000 */
[----:B------:R-:W-:Y:S02]  /*a590*/  F2FP.BF16.F32.PACK_AB R67, R67, R72 ;  /* 0x000000484343723e */ /* 0x000fe400000010ff */
[----:B------:R-:W-:Y:S02]  /*a5a0*/  F2FP.BF16.F32.PACK_AB R66, R59, R66 ;  /* 0x000000423b42723e */ /* 0x000fe400000010ff */
[----:B------:R-:W-:Y:S02]  /*a5b0*/  F2FP.BF16.F32.PACK_AB R57, R56, R57 ;  /* 0x000000393839723e */ /* 0x000fe400000010ff */
[----:B------:R-:W-:Y:S02]  /*a5c0*/  LOP3.LUT R8, R61, 0x380, RZ, 0xc0, !PT ;  /* 0x000003803d087812 */ /* 0x000fe400078ec0ff */
[----:B------:R-:W-:Y:S02]  /*a5d0*/  LOP3.LUT R10, R69, 0x380, RZ, 0xc0, !PT ;  /* 0x00000380450a7812 */ /* 0x000fe400078ec0ff */
[----:B------:R-:W-:-:S02]  /*a5e0*/  LOP3.LUT R14, R83, 0x380, RZ, 0xc0, !PT ;  /* 0x00000380530e7812 */ /* 0x000fc400078ec0ff */
[----:B------:R-:W-:Y:S02]  /*a5f0*/  F2FP.BF16.F32.PACK_AB R55, R55, R58 ;  /* 0x0000003a3737723e */ /* 0x000fe400000010ff */
[----:B------:R-:W-:Y:S02]  /*a600*/  F2FP.BF16.F32.PACK_AB R28, R28, R29 ;  /* 0x0000001d1c1c723e */ /* 0x000fe400000010ff */
[----:B------:R-:W-:Y:S02]  /*a610*/  F2FP.BF16.F32.PACK_AB R21, R21, R24 ;  /* 0x000000181515723e */ /* 0x000fe400000010ff */
[----:B------:R-:W-:Y:S02]  /*a620*/  SEL R80, R73, R76, P0 ;  /* 0x0000004c49507207 */ /* 0x000fe40000000000 */
[----:B------:R-:W-:Y:S02]  /*a630*/  F2FP.BF16.F32.PACK_AB R25, R25, R26 ;  /* 0x0000001a1919723e */ /* 0x000fe400000010ff */
[----:B------:R-:W-:-:S02]  /*a640*/  F2FP.BF16.F32.PACK_AB R20, R15, R20 ;  /* 0x000000140f14723e */ /* 0x000fc400000010ff */
[----:B------:R-:W-:Y:S02]  /*a650*/  SEL R73, R76, R73, P0 ;  /* 0x000000494c497207 */ /* 0x000fe40000000000 */
[----:B------:R-:W-:Y:S02]  /*a660*/  F2FP.BF16.F32.PACK_AB R47, R47, R50 ;  /* 0x000000322f2f723e */ /* 0x000fe400000010ff */
[----:B------:R-:W-:Y:S02]  /*a670*/  SEL R60, R64, R57, P0 ;  /* 0x00000039403c7207 */ /* 0x000fe40000000000 */
[----:B------:R-:W-:Y:S02]  /*a680*/  SEL R76, R67, R66, P0 ;  /* 0x00000042434c7207 */ /* 0x000fe40000000000 */
[----:B------:R-:W-:Y:S02]  /*a690*/  IADD3 R71, P6, R36, 0x60, RZ ;  /* 0x0000006024477810 */ /* 0x000fe40007fde0ff */
[----:B------:R-:W-:-:S02]  /*a6a0*/  SHF.R.U64 R8, R8, 0x3, RZ ;  /* 0x0000000308087819 */ /* 0x000fc400000012ff */
[----:B------:R-:W-:Y:S02]  /*a6b0*/  SHF.R.U64 R10, R10, 0x3, RZ ;  /* 0x000000030a0a7819 */ /* 0x000fe400000012ff */
[----:B------:R-:W-:Y:S02]  /*a6c0*/  SHF.R.U64 R14, R14, 0x3, RZ ;  /* 0x000000030e0e7819 */ /* 0x000fe400000012ff */
[----:B------:R-:W-:Y:S02]  /*a6d0*/  SEL R57, R57, R64, P0 ;  /* 0x0000004039397207 */ /* 0x000fe40000000000 */
[----:B------:R-:W-:Y:S02]  /*a6e0*/  SEL R67, R66, R67, P0 ;  /* 0x0000004342437207 */ /* 0x000fe40000000000 */
[C---:B------:R-:W-:Y:S02]  /*a6f0*/  IADD3 R75, P1, R36.reuse, 0x4000, RZ ;  /* 0x00004000244b7810 */ /* 0x040fe40007f3e0ff */
[----:B------:R-:W-:-:S02]  /*a700*/  IADD3 R77, P2, R36, 0x4020, RZ ;  /* 0x00004020244d7810 */ /* 0x000fc40007f5e0ff */
[----:B------:R-:W-:Y:S01]  /*a710*/  F2FP.BF16.F32.PACK_AB R39, R39, R42 ;  /* 0x0000002a2727723e */ /* 0x000fe200000010ff */
[--C-:B------:R-:W-:Y:S01]  /*a720*/  IMAD.X R29, RZ, RZ, R37.reuse, P1 ;  /* 0x000000ffff1d7224 */ /* 0x100fe200008e0625 */
[----:B------:R-:W-:Y:S02]  /*a730*/  SEL R64, R28, R21, P0 ;  /* 0x000000151c407207 */ /* 0x000fe40000000000 */
[----:B------:R-:W-:Y:S01]  /*a740*/  SEL R45, R21, R28, P0 ;  /* 0x0000001c152d7207 */ /* 0x000fe20000000000 */
[----:B------:R-:W-:Y:S01]  /*a750*/  IMAD.X R21, RZ, RZ, R37, P4 ;  /* 0x000000ffff157224 */ /* 0x000fe200020e0625 */
        /* <DEDUP_REMOVED lines=8> */
[----:B------:R-:W-:Y:S01]  /*a7e0*/  SEL R59, R20, R25, P0 ;  /* 0x00000019143b7207 */ /* 0x000fe20000000000 */
[----:B------:R-:W-:Y:S01]  /*a7f0*/  IMAD.X R25, RZ, RZ, R37, P2 ;  /* 0x000000ffff197224 */ /* 0x000fe200010e0625 */
[----:B------:R-:W-:-:S02]  /*a800*/  F2FP.BF16.F32.PACK_AB R136, R136, R139 ;  /* 0x0000008b8888723e */ /* 0x000fc400000010ff */
[----:B------:R-:W-:Y:S02]  /*a810*/  F2FP.BF16.F32.PACK_AB R97, R97, R104 ;  /* 0x000000686161723e */ /* 0x000fe400000010ff */
[----:B------:R-:W-:Y:S02]  /*a820*/  F2FP.BF16.F32.PACK_AB R137, R134, R137 ;  /* 0x000000898689723e */ /* 0x000fe400000010ff */
[----:B------:R-:W-:Y:S02]  /*a830*/  F2FP.BF16.F32.PACK_AB R100, R93, R100 ;  /* 0x000000645d64723e */ /* 0x000fe400000010ff */
[----:B------:R-:W-:Y:S02]  /*a840*/  F2FP.BF16.F32.PACK_AB R30, R27, R30 ;  /* 0x0000001e1b1e723e */ /* 0x000fe400000010ff */
[----:B------:R-:W-:Y:S02]  /*a850*/  SEL R54, R47, R46, P0 ;  /* 0x0000002e2f367207 */ /* 0x000fe40000000000 */
[----:B------:R-:W-:-:S02]  /*a860*/  LOP3.LUT R12, R71, 0x380, RZ, 0xc0, !PT ;  /* 0x00000380470c7812 */ /* 0x000fc400078ec0ff */
[----:B------:R-:W-:Y:S02]  /*a870*/  LOP3.LUT R34, R8, R61, RZ, 0x3c, !PT ;  /* 0x0000003d08227212 */ /* 0x000fe400078e3cff */
[----:B------:R-:W-:Y:S02]  /*a880*/  LOP3.LUT R32, R10, R69, RZ, 0x3c, !PT ;  /* 0x000000450a207212 */ /* 0x000fe400078e3cff */
[----:B------:R-:W-:Y:S02]  /*a890*/  LOP3.LUT R20, R14, R83, RZ, 0x3c, !PT ;  /* 0x000000530e147212 */ /* 0x000fe400078e3cff */
[----:B------:R-:W-:Y:S02]  /*a8a0*/  F2FP.BF16.F32.PACK_AB R132, R132, R135 ;  /* 0x000000878484723e */ /* 0x000fe400000010ff */
[----:B------:R-:W-:Y:S02]  /*a8b0*/  F2FP.BF16.F32.PACK_AB R89, R89, R96 ;  /* 0x000000605959723e */ /* 0x000fe400000010ff */
[----:B------:R-:W-:-:S02]  /*a8c0*/  F2FP.BF16.F32.PACK_AB R133, R130, R133 ;  /* 0x000000858285723e */ /* 0x000fc400000010ff */
[----:B------:R-:W-:Y:S02]  /*a8d0*/  F2FP.BF16.F32.PACK_AB R92, R85, R92 ;  /* 0x0000005c555c723e */ /* 0x000fe400000010ff */
[----:B------:R-:W-:Y:S02]  /*a8e0*/  SEL R47, R46, R47, P0 ;  /* 0x0000002f2e2f7207 */ /* 0x000fe40000000000 */
[----:B------:R-:W-:Y:S02]  /*a8f0*/  LOP3.LUT R8, R75, 0x380, RZ, 0xc0, !PT ;  /* 0x000003804b087812 */ /* 0x000fe400078ec0ff */
[----:B------:R-:W-:Y:S02]  /*a900*/  LOP3.LUT R10, R77, 0x380, RZ, 0xc0, !PT ;  /* 0x000003804d0a7812 */ /* 0x000fe400078ec0ff */
[----:B------:R-:W-:Y:S02]  /*a910*/  F2FP.BF16.F32.PACK_AB R128, R128, R131 ;  /* 0x000000838080723e */ /* 0x000fe400000010ff */
[----:B------:R-:W-:-:S02]  /*a920*/  F2FP.BF16.F32.PACK_AB R129, R126, R129 ;  /* 0x000000817e81723e */ /* 0x000fc400000010ff */
[----:B------:R-:W-:Y:S02]  /*a930*/  SEL R46, R39, R38, P0 ;  /* 0x00000026272e7207 */ /* 0x000fe40000000000 */
[----:B------:R-:W-:Y:S02]  /*a940*/  F2FP.BF16.F32.PACK_AB R124, R124, R127 ;  /* 0x0000007f7c7c723e */ /* 0x000fe400000010ff */
[----:B------:R-:W-:Y:S02]  /*a950*/  F2FP.BF16.F32.PACK_AB R125, R122, R125 ;  /* 0x0000007d7a7d723e */ /* 0x000fe400000010ff */
[----:B------:R-:W-:Y:S02]  /*a960*/  SEL R40, R140, R141, P0 ;  /* 0x0000008d8c287207 */ /* 0x000fe40000000000 */
[----:B------:R-:W-:Y:S02]  /*a970*/  SEL R70, R105, R108, P0 ;  /* 0x0000006c69467207 */ /* 0x000fe40000000000 */
[----:B------:R-:W-:-:S02]  /*a980*/  SEL R39, R38, R39, P0 ;  /* 0x0000002726277207 */ /* 0x000fc40000000000 */
[----:B------:R-:W-:Y:S02]  /*a990*/  F2FP.BF16.F32.PACK_AB R120, R120, R123 ;  /* 0x0000007b7878723e */ /* 0x000fe400000010ff */
[----:B------:R-:W-:Y:S02]  /*a9a0*/  SEL R141, R141, R140, P0 ;  /* 0x0000008c8d8d7207 */ /* 0x000fe40000000000 */
[----:B------:R-:W-:Y:S02]  /*a9b0*/  SEL R42, R136, R137, P0 ;  /* 0x00000089882a7207 */ /* 0x000fe40000000000 */
[----:B------:R-:W-:Y:S02]  /*a9c0*/  SEL R105, R108, R105, P0 ;  /* 0x000000696c697207 */ /* 0x000fe40000000000 */
[----:B------:R-:W-:Y:S02]  /*a9d0*/  SEL R72, R97, R100, P0 ;  /* 0x0000006461487207 */ /* 0x000fe40000000000 */
[----:B------:R-:W-:-:S02]  /*a9e0*/  SEL R38, R31, R30, P0 ;  /* 0x0000001e1f267207 */ /* 0x000fc40000000000 */
[----:B------:R-:W-:Y:S01]  /*a9f0*/  SEL R53, R30, R31, P0 ;  /* 0x0000001f1e357207 */ /* 0x000fe20000000000 */
[----:B------:R-:W-:Y:S01]  /*aa00*/  IMAD.X R31, RZ, RZ, R37, P6 ;  /* 0x000000ffff1f7224 */ /* 0x000fe200030e0625 */
[----:B------:R-:W-:Y:S02]  /*aa10*/  SHF.R.U64 R12, R12, 0x3, RZ ;  /* 0x000000030c0c7819 */ /* 0x000fe400000012ff */
[----:B------:R-:W-:Y:S02]  /*aa20*/  MOV R83, R20 ;  /* 0x0000001400537202 */ /* 0x000fe40000000f00 */
[----:B------:R-:W-:Y:S02]  /*aa30*/  SEL R137, R137, R136, P0 ;  /* 0x0000008889897207 */ /* 0x000fe40000000000 */
[----:B------:R-:W-:Y:S02]  /*aa40*/  SEL R48, R132, R133, P0 ;  /* 0x0000008584307207 */ /* 0x000fe40000000000 */
[----:B------:R-:W-:-:S02]  /*aa50*/  SEL R97, R100, R97, P0 ;  /* 0x0000006164617207 */ /* 0x000fc40000000000 */
[----:B------:R-:W-:Y:S02]  /*aa60*/  SEL R74, R89, R92, P0 ;  /* 0x0000005c594a7207 */ /* 0x000fe40000000000 */
[----:B------:R-:W-:Y:S02]  /*aa70*/  IADD3 R79, P3, R36, 0x4040, RZ ;  /* 0x00004040244f7810 */ /* 0x000fe40007f7e0ff */
[----:B------:R-:W-:Y:S02]  /*aa80*/  SHF.R.U64 R8, R8, 0x3, RZ ;  /* 0x0000000308087819 */ /* 0x000fe400000012ff */
[----:B------:R-:W-:Y:S01]  /*aa90*/  SHF.R.U64 R10, R10, 0x3, RZ ;  /* 0x000000030a0a7819 */ /* 0x000fe200000012ff */
[----:B------:R-:W-:Y:S01]  /*aaa0*/  IMAD.X R27, RZ, RZ, R37, P3 ;  /* 0x000000ffff1b7224 */ /* 0x000fe200018e0625 */
[----:B------:R-:W-:Y:S02]  /*aab0*/  SEL R133, R133, R132, P0 ;  /* 0x0000008485857207 */ /* 0x000fe40000000000 */
[----:B------:R-:W-:-:S02]  /*aac0*/  SEL R50, R128, R129, P0 ;  /* 0x0000008180327207 */ /* 0x000fc40000000000 */
[----:B------:R-:W-:Y:S02]  /*aad0*/  SEL R89, R92, R89, P0 ;  /* 0x000000595c597207 */ /* 0x000fe40000000000 */
[C---:B------:R-:W-:Y:S02]  /*aae0*/  IADD3 R85, P5, R36.reuse, 0x8000, RZ ;  /* 0x0000800024557810 */ /* 0x040fe40007fbe0ff */
[C---:B------:R-:W-:Y:S02]  /*aaf0*/  IADD3 R87, P6, R36.reuse, 0x8020, RZ ;  /* 0x0000802024577810 */ /* 0x040fe40007fde0ff */
[C---:B------:R-:W-:Y:S01]  /*ab00*/  IADD3 R86, P1, R36.reuse, 0x8040, RZ ;  /* 0x0000804024567810 */ /* 0x040fe20007f3e0ff */
[--C-:B------:R-:W-:Y:S01]  /*ab10*/  IMAD.X R15, RZ, RZ, R37.reuse, P5 ;  /* 0x000000ffff0f7224 */ /* 0x100fe200028e0625 */
[----:B------:R-:W-:Y:S01]  /*ab20*/  IADD3 R88, P2, R36, 0x8060, RZ ;  /* 0x0000806024587810 */ /* 0x000fe20007f5e0ff */
[--C-:B------:R-:W-:Y:S01]  /*ab30*/  IMAD.X R13, RZ, RZ, R37.reuse, P6 ;  /* 0x000000ffff0d7224 */ /* 0x100fe200030e0625 */
[----:B------:R-:W-:Y:S01]  /*ab40*/  SEL R129, R129, R128, P0 ;  /* 0x0000008081817207 */ /* 0x000fe20000000000 */
[----:B------:R-:W-:Y:S01]  /*ab50*/  IMAD.X R9, RZ, RZ, R37, P1 ;  /* 0x000000ffff097224 */ /* 0x000fe200008e0625 */
[----:B------:R-:W-:-:S02]  /*ab60*/  SEL R56, R124, R125, P0 ;  /* 0x0000007d7c387207 */ /* 0x000fc40000000000 */
[----:B------:R-:W-:Y:S02]  /*ab70*/  SEL R125, R125, R124, P0 ;  /* 0x0000007c7d7d7207 */ /* 0x000fe40000000000 */
[----:B------:R-:W-:Y:S02]  /*ab80*/  SEL R58, R120, R121, P0 ;  /* 0x00000079783a7207 */ /* 0x000fe40000000000 */
[----:B------:R-:W-:Y:S02]  /*ab90*/  LOP3.LUT R30, R12, R71, RZ, 0x3c, !PT ;  /* 0x000000470c1e7212 */ /* 0x000fe400078e3cff */
[----:B------:R-:W-:Y:S02]  /*aba0*/  SEL R121, R121, R120, P0 ;  /* 0x0000007879797207 */ /* 0x000fe40000000000 */
[----:B------:R-:W-:Y:S02]  /*abb0*/  LOP3.LUT R12, R79, 0x380, RZ, 0xc0, !PT ;  /* 0x000003804f0c7812 */ /* 0x000fe400078ec0ff */
[----:B------:R-:W-:-:S02]  /*abc0*/  LOP3.LUT R28, R8, R75, RZ, 0x3c, !PT ;  /* 0x0000004b081c7212 */ /* 0x000fc400078e3cff */
[----:B------:R-:W-:Y:S02]  /*abd0*/  LOP3.LUT R24, R10, R77, RZ, 0x3c, !PT ;  /* 0x0000004d0a187212 */ /* 0x000fe400078e3cff */
        /* <DEDUP_REMOVED lines=9> */
[----:B------:R-:W-:Y:S02]  /*ac70*/  LOP3.LUT R26, R12, R79, RZ, 0x3c, !PT ;  /* 0x0000004f0c1a7212 */ /* 0x000fe400078e3cff */
[----:B------:R-:W-:-:S02]  /*ac80*/  LOP3.LUT R14, R8, R85, RZ, 0x3c, !PT ;  /* 0x00000055080e7212 */ /* 0x000fc400078e3cff */
[----:B------:R-:W-:Y:S02]  /*ac90*/  LOP3.LUT R12, R10, R87, RZ, 0x3c, !PT ;  /* 0x000000570a0c7212 */ /* 0x000fe400078e3cff */
[----:B------:R-:W-:Y:S02]  /*aca0*/  LOP3.LUT R11, R36, 0x380, RZ, 0xc0, !PT ;  /* 0x00000380240b7812 */ /* 0x000fe400078ec0ff */
[----:B------:R-:W-:Y:S02]  /*acb0*/  LOP3.LUT R8, R61, R86, RZ, 0x3c, !PT ;  /* 0x000000563d087212 */ /* 0x000fe400078e3cff */
[----:B------:R-:W-:Y:S02]  /*acc0*/  LOP3.LUT R10, R69, R88, RZ, 0x3c, !PT ;  /* 0x00000058450a7212 */ /* 0x000fe400078e3cff */
[----:B------:R-:W-:Y:S02]  /*acd0*/  SHF.R.U64 R11, R11, 0x3, RZ ;  /* 0x000000030b0b7819 */ /* 0x000fe400000012ff */
[----:B------:R-:W-:-:S02]  /*ace0*/  MOV R75, R8 ;  /* 0x00000008004b7202 */ /* 0x000fc40000000f00 */
[----:B------:R-:W-:Y:S01]  /*acf0*/  LOP3.LUT R36, R11, R36, RZ, 0x3c, !PT ;  /* 0x000000240b247212 */ /* 0x000fe200078e3cff */
[----:B------:R-:W-:Y:S01]  /*ad00*/  IMAD.X R11, RZ, RZ, R37, P2 ;  /* 0x000000ffff0b7224 */ /* 0x000fe200010e0625 */
[----:B------:R-:W-:Y:S02]  /*ad10*/  MOV R79, R14 ;  /* 0x0000000e004f7202 */ /* 0x000fe40000000f00 */
[----:B------:R-:W-:Y:S02]  /*ad20*/  MOV R93, R36 ;  /* 0x00000024005d7202 */ /* 0x000fe40000000f00 */
[----:B------:R-:W-:Y:S01]  /*ad30*/  MOV R71, R10 ;  /* 0x0000000a00477202 */ /* 0x000fe20000000f00 */
[----:B--2---:R-:W-:Y:S01]  /*ad40*/  SHFL.IDX PT, R40, R40, R5, 0x1c1f ;  /* 0x001c1f0528287589 */ /* 0x004fe200000e0000 */
[----:B------:R-:W-:Y:S02]  /*ad50*/  LOP3.LUT R20, R5, 0x2, RZ, 0x3c, !PT ;  /* 0x0000000205147812 */ /* 0x000fe400078e3cff */
[----:B------:R-:W-:Y:S01]  /*ad60*/  MOV R77, R12 ;  /* 0x0000000c004d7202 */ /* 0x000fe20000000f00 */
[----:B------:R-:W-:Y:S01]  /*ad70*/  SHFL.IDX PT, R70, R70, R5, 0x1c1f ;  /* 0x001c1f0546467589 */ /* 0x000fe200000e0000 */
[----:B------:R-:W-:-:S02]  /*ad80*/  MOV R92, R34 ;  /* 0x00000022005c7202 */ /* 0x000fc40000000f00 */
[----:B------:R-:W-:Y:S01]  /*ad90*/  MOV R87, R24 ;  /* 0x0000001800577202 */ /* 0x000fe20000000f00 */
[----:B------:R-:W0:Y:S01]  /*ada0*/  SHFL.IDX PT, R141, R141, R20, 0x1c1f ;  /* 0x001c1f148d8d7589 */ /* 0x000e2200000e0000 */
[----:B------:R-:W-:Y:S02]  /*adb0*/  MOV R85, R26 ;  /* 0x0000001a00557202 */ /* 0x000fe40000000f00 */
[----:B------:R-:W-:Y:S01]  /*adc0*/  MOV R91, R32 ;  /* 0x00000020005b7202 */ /* 0x000fe20000000f00 */
[----:B------:R-:W1:Y:S01]  /*add0*/  SHFL.IDX PT, R105, R105, R20, 0x1c1f ;  /* 0x001c1f1469697589 */ /* 0x000e6200000e0000 */
[----:B------:R-:W-:Y:S02]  /*ade0*/  MOV R90, R30 ;  /* 0x0000001e005a7202 */ /* 0x000fe40000000f00 */
[----:B------:R-:W-:Y:S01]  /*adf0*/  MOV R88, R28 ;  /* 0x0000001c00587202 */ /* 0x000fe20000000f00 */
[----:B------:R-:W-:Y:S01]  /*ae00*/  SHFL.IDX PT, R42, R42, R5, 0x1c1f ;  /* 0x001c1f052a2a7589 */ /* 0x000fe200000e0000 */
[----:B------:R-:W-:-:S03]  /*ae10*/  PLOP3.LUT P2, PT, PT, PT, UP0, 0x80, 0x0 ;  /* 0x000000000000781c */ /* 0x000fc60003f4f008 */
[----:B------:R-:W-:Y:S04]  /*ae20*/  SHFL.IDX PT, R72, R72, R5, 0x1c1f ;  /* 0x001c1f0548487589 */ /* 0x000fe800000e0000 */
[----:B------:R-:W2:Y:S04]  /*ae30*/  SHFL.IDX PT, R137, R137, R20, 0x1c1f ;  /* 0x001c1f1489897589 */ /* 0x000ea800000e0000 */
[----:B------:R-:W3:Y:S04]  /*ae40*/  SHFL.IDX PT, R97, R97, R20, 0x1c1f ;  /* 0x001c1f1461617589 */ /* 0x000ee800000e0000 */
        /* <DEDUP_REMOVED lines=8> */
[----:B------:R-:W-:Y:S01]  /*aed0*/  SHFL.IDX PT, R50, R50, R5, 0x1c1f ;  /* 0x001c1f0532327589 */ /* 0x000fe200000e0000 */
[----:B--2---:R-:W-:-:S02]  /*aee0*/  SEL R12, R42, R137, P0 ;  /* 0x000000892a0c7207 */ /* 0x004fc40000000000 */
[----:B------:R-:W-:Y:S01]  /*aef0*/  SEL R14, R137, R42, P0 ;  /* 0x0000002a890e7207 */ /* 0x000fe20000000000 */
[----:B------:R-:W-:Y:S01]  /*af00*/  SHFL.IDX PT, R78, R78, R5, 0x1c1f ;  /* 0x001c1f054e4e7589 */ /* 0x000fe200000e0000 */
[----:B---3--:R-:W-:Y:S02]  /*af10*/  SEL R13, R72, R97, P0 ;  /* 0x00000061480d7207 */ /* 0x008fe40000000000 */
[----:B------:R-:W-:Y:S01]  /*af20*/  SEL R15, R97, R72, P0 ;  /* 0x00000048610f7207 */ /* 0x000fe20000000000 */
        /* <DEDUP_REMOVED lines=17> */
[----:B------:R-:W3:Y:S01]  /*b040*/  SHFL.IDX PT, R67, R67, R20, 0x1c1f ;  /* 0x001c1f1443437589 */ /* 0x000ee200000e0000 */
[----:B------:R-:W-:Y:S01]  /*b050*/  BAR.SYNC.DEFER_BLOCKING 0x1, 0x100 ;  /* 0x0044000000007b1d */ /* 0x000fe20000010000 */
[----:B0-----:R-:W-:-:S02]  /*b060*/  SEL R32, R56, R125, P0 ;  /* 0x0000007d38207207 */ /* 0x001fc40000000000 */
[----:B------:R-:W-:Y:S02]  /*b070*/  SEL R34, R125, R56, P0 ;  /* 0x000000387d227207 */ /* 0x000fe40000000000 */
[----:B-1----:R-:W-:Y:S02]  /*b080*/  SEL R33, R80, R73, P0 ;  /* 0x0000004950217207 */ /* 0x002fe40000000000 */
[----:B------:R-:W-:Y:S01]  /*b090*/  SEL R35, R73, R80, P0 ;  /* 0x0000005049237207 */ /* 0x000fe20000000000 */
[----:B------:R-:W-:Y:S04]  /*b0a0*/  SHFL.IDX PT, R60, R60, R5, 0x1c1f ;  /* 0x001c1f053c3c7589 */ /* 0x000fe800000e0000 */
[----:B------:R-:W-:Y:S04]  /*b0b0*/  SHFL.IDX PT, R66, R66, R5, 0x1c1f ;  /* 0x001c1f0542427589 */ /* 0x000fe800000e0000 */
[----:B------:R-:W0:Y:S01]  /*b0c0*/  SHFL.IDX PT, R57, R57, R20, 0x1c1f ;  /* 0x001c1f1439397589 */ /* 0x000e2200000e0000 */
[----:B--2---:R-:W-:-:S03]  /*b0d0*/  SEL R36, R58, R121, P0 ;  /* 0x000000793a247207 */ /* 0x004fc60000000000 */
[----:B------:R-:W1:Y:S01]  /*b0e0*/  SHFL.IDX PT, R55, R55, R20, 0x1c1f ;  /* 0x001c1f1437377589 */ /* 0x000e6200000e0000 */
[----:B---3--:R-:W-:-:S03]  /*b0f0*/  SEL R37, R76, R67, P0 ;  /* 0x000000434c257207 */ /* 0x008fc60000000000 */
[----:B------:R-:W-:Y:S04]  /*b100*/  SHFL.IDX PT, R62, R62, R5, 0x1c1f ;  /* 0x001c1f053e3e7589 */ /* 0x000fe800000e0000 */
[----:B------:R-:W-:Y:S04]  /*b110*/  SHFL.IDX PT, R54, R54, R5, 0x1c1f ;  /* 0x001c1f0536367589 */ /* 0x000fe800000e0000 */
[----:B------:R-:W2:Y:S04]  /*b120*/  SHFL.IDX PT, R49, R49, R20, 0x1c1f ;  /* 0x001c1f1431317589 */ /* 0x000ea800000e0000 */
[----:B------:R-:W3:Y:S04]  /*b130*/  SHFL.IDX PT, R47, R47, R20, 0x1c1f ;  /* 0x001c1f142f2f7589 */ /* 0x000ee800000e0000 */
[----:B------:R-:W-:Y:S04]  /*b140*/  SHFL.IDX PT, R52, R52, R5, 0x1c1f ;  /* 0x001c1f0534347589 */ /* 0x000fe800000e0000 */
[----:B------:R-:W-:Y:S04]  /*b150*/  SHFL.IDX PT, R44, R44, R5, 0x1c1f ;  /* 0x001c1f052c2c7589 */ /* 0x000fe800000e0000 */
[----:B------:R-:W-:Y:S04]  /*b160*/  SHFL.IDX PT, R64, R64, R5, 0x1c1f ;  /* 0x001c1f0540407589 */ /* 0x000fe800000e0000 */
[----:B------:R-:W-:Y:S04]  /*b170*/  SHFL.IDX PT, R68, R68, R5, 0x1c1f ;  /* 0x001c1f0544447589 */ /* 0x000fe800000e0000 */
[----:B------:R-:W-:Y:S04]  /*b180*/  SHFL.IDX PT, R46, R46, R5, 0x1c1f ;  /* 0x001c1f052e2e7589 */ /* 0x000fe800000e0000 */
[----:B------:R4:W-:Y:S04]  /*b190*/  SHFL.IDX PT, R21, R38, R5, 0x1c1f ;  /* 0x001c1f0526157589 */ /* 0x0009e800000e0000 */
[----:B------:R-:W-:Y:S04]  /*b1a0*/  SHFL.IDX PT, R61, R82, R5, 0x1c1f ;  /* 0x001c1f05523d7589 */ /* 0x000fe800000e0000 */
[----:B------:R-:W-:Y:S01]  /*b1b0*/  SHFL.IDX PT, R69, R84, R5, 0x1c1f ;  /* 0x001c1f0554457589 */ /* 0x000fe200000e0000 */
[----:B----4-:R-:W-:-:S03]  /*b1c0*/  SEL R38, R121, R58, P0 ;  /* 0x0000003a79267207 */ /* 0x010fc60000000000 */
[----:B------:R-:W4:Y:S04]  /*b1d0*/  SHFL.IDX PT, R41, R41, R20, 0x1c1f ;  /* 0x001c1f1429297589 */ /* 0x000f2800000e0000 */
[----:B------:R0:W4:Y:S04]  /*b1e0*/  SHFL.IDX PT, R5, R39, R20, 0x1c1f ;  /* 0x001c1f1427057589 */ /* 0x00012800000e0000 */
[----:B------:R-:W4:Y:S04]  /*b1f0*/  SHFL.IDX PT, R43, R43, R20, 0x1c1f ;  /* 0x001c1f142b2b7589 */ /* 0x000f2800000e0000 */
[----:B------:R-:W4:Y:S01]  /*b200*/  SHFL.IDX PT, R82, R53, R20, 0x1c1f ;  /* 0x001c1f1435527589 */ /* 0x000f2200000e0000 */
[----:B0-----:R-:W-:-:S03]  /*b210*/  SEL R39, R67, R76, P0 ;  /* 0x0000004c43277207 */ /* 0x001fc60000000000 */
[----:B------:R-:W-:Y:S04]  /*b220*/  SHFL.IDX PT, R45, R45, R20, 0x1c1f ;  /* 0x001c1f142d2d7589 */ /* 0x000fe800000e0000 */
[----:B------:R-:W-:Y:S04]  /*b230*/  SHFL.IDX PT, R84, R59, R20, 0x1c1f ;  /* 0x001c1f143b547589 */ /* 0x000fe800000e0000 */
[----:B------:R-:W-:Y:S04]  /*b240*/  SHFL.IDX PT, R51, R51, R20, 0x1c1f ;  /* 0x001c1f1433337589 */ /* 0x000fe800000e0000 */
[----:B------:R-:W0:Y:S04]  /*b250*/  SHFL.IDX PT, R86, R65, R20, 0x1c1f ;  /* 0x001c1f1441567589 */ /* 0x000e2800000e0000 */
[----:B------:R1:W-:Y:S04]  /*b260*/  STSM.16.M88.4 [R93], R8 ;  /* 0x000000085d007844 */ /* 0x0003e80000000200 */
[----:B------:R2:W-:Y:S04]  /*b270*/  STSM.16.M88.4 [R92], R12 ;  /* 0x0000000c5c007844 */ /* 0x0005e80000000200 */
[----:B------:R4:W-:Y:S04]  /*b280*/  STSM.16.M88.4 [R91], R24 ;  /* 0x000000185b007844 */ /* 0x0009e80000000200 */
[----:B------:R0:W-:Y:S01]  /*b290*/  STSM.16.M88.4 [R90], R28 ;  /* 0x0000001c5a007844 */ /* 0x0001e20000000200 */
[----:B-1----:R-:W-:-:S03]  /*b2a0*/  SEL R8, R60, R57, P0 ;  /* 0x000000393c087207 */ /* 0x002fc60000000000 */
[----:B------:R-:W-:Y:S01]  /*b2b0*/  STSM.16.M88.4 [R88], R32 ;  /* 0x0000002058007844 */ /* 0x000fe20000000200 */
[----:B------:R-:W-:Y:S02]  /*b2c0*/  SEL R10, R57, R60, P0 ;  /* 0x0000003c390a7207 */ /* 0x000fe40000000000 */
[----:B------:R-:W-:Y:S01]  /*b2d0*/  SEL R9, R66, R55, P0 ;  /* 0x0000003742097207 */ /* 0x000fe20000000000 */
[----:B------:R-:W-:Y:S01]  /*b2e0*/  STSM.16.M88.4 [R87], R36 ;  /* 0x0000002457007844 */ /* 0x000fe20000000200 */
[----:B------:R-:W-:Y:S02]  /*b2f0*/  SEL R11, R55, R66, P0 ;  /* 0x00000042370b7207 */ /* 0x000fe40000000000 */
[----:B--2---:R-:W-:Y:S02]  /*b300*/  SEL R12, R62, R49, P0 ;  /* 0x000000313e0c7207 */ /* 0x004fe40000000000 */
[----:B------:R-:W-:Y:S01]  /*b310*/  SEL R14, R49, R62, P0 ;  /* 0x0000003e310e7207 */ /* 0x000fe20000000000 */
[----:B------:R1:W-:Y:S01]  /*b320*/  STSM.16.M88.4 [R85], R8 ;  /* 0x0000000855007844 */ /* 0x0003e20000000200 */
[----:B---3--:R-:W-:Y:S01]  /*b330*/  SEL R13, R54, R47, P0 ;  /* 0x0000002f360d7207 */ /* 0x008fe20000000000 */
[----:B------:R-:W-:Y:S01]  /*b340*/  UMOV UR4, URZ ;  /* 0x0000003f00047c82 */ /* 0x000fe20008000000 */
[----:B------:R-:W-:Y:S01]  /*b350*/  SEL R15, R47, R54, P0 ;  /* 0x000000362f0f7207 */ /* 0x000fe20000000000 */
[----:B------:R-:W-:Y:S01]  /*b360*/  ULDC UR8, c[0x0][0xa88] ;  /* 0x0002a20000087ab9 */ /* 0x000fe20000000800 */
[----:B----4-:R-:W-:Y:S01]  /*b370*/  SEL R24, R52, R41, P0 ;  /* 0x0000002934187207 */ /* 0x010fe20000000000 */
[----:B------:R-:W2:Y:S01]  /*b380*/  LDC R62, c[0x0][0xbe8] ;  /* 0x0002fa00ff3e7b82 */ /* 0x000ea20000000800 */
[----:B------:R-:W-:Y:S01]  /*b390*/  SEL R26, R41, R52, P0 ;  /* 0x00000034291a7207 */ /* 0x000fe20000000000 */
[----:B------:R3:W-:Y:S01]  /*b3a0*/  STSM.16.M88.4 [R83], R12 ;  /* 0x0000000c53007844 */ /* 0x0007e20000000200 */
[----:B------:R-:W-:-:S02]  /*b3b0*/  SEL R25, R46, R5, P0 ;  /* 0x000000052e197207 */ /* 0x000fc40000000000 */
[----:B------:R-:W-:Y:S02]  /*b3c0*/  SEL R27, R5, R46, P0 ;  /* 0x0000002e051b7207 */ /* 0x000fe40000000000 */
[----:B0-----:R-:W-:Y:S02]  /*b3d0*/  SEL R28, R44, R43, P0 ;  /* 0x0000002b2c1c7207 */ /* 0x001fe40000000000 */
[----:B------:R-:W-:Y:S01]  /*b3e0*/  SEL R30, R43, R44, P0 ;  /* 0x0000002c2b1e7207 */ /* 0x000fe20000000000 */
[----:B------:R-:W-:Y:S01]  /*b3f0*/  STSM.16.M88.4 [R79], R24 ;  /* 0x000000184f007844 */ /* 0x000fe20000000200 */
[----:B------:R-:W-:Y:S01]  /*b400*/  SEL R29, R21, R82, P0 ;  /* 0x00000052151d7207 */ /* 0x000fe20000000000 */
[----:B-1----:R-:W-:Y:S01]  /*b410*/  IMAD.U32 R8, RZ, RZ, UR6 ;  /* 0x00000006ff087e24 */ /* 0x002fe2000f8e00ff */
[----:B------:R-:W-:Y:S01]  /*b420*/  SEL R31, R82, R21, P0 ;  /* 0x00000015521f7207 */ /* 0x000fe20000000000 */
[----:B------:R-:W-:Y:S01]  /*b430*/  IMAD.U32 R9, RZ, RZ, UR7 ;  /* 0x00000007ff097e24 */ /* 0x000fe2000f8e00ff */
[----:B------:R-:W-:Y:S01]  /*b440*/  SEL R53, R69, R86, P0 ;  /* 0x0000005645357207 */ /* 0x000fe20000000000 */
[----:B------:R-:W-:Y:S01]  /*b450*/  ULDC.64 UR6, c[0x0][0xc08] ;  /* 0x0003020000067ab9 */ /* 0x000fe20000000a00 */
[----:B------:R-:W-:Y:S01]  /*b460*/  SEL R55, R86, R69, P0 ;  /* 0x0000004556377207 */ /* 0x000fe20000000000 */
[----:B------:R-:W-:Y:S01]  /*b470*/  STSM.16.M88.4 [R77], R28 ;  /* 0x0000001c4d007844 */ /* 0x000fe20000000200 */
[----:B---3--:R-:W-:-:S02]  /*b480*/  SEL R12, R64, R45, P0 ;  /* 0x0000002d400c7207 */ /* 0x008fc40000000000 */
[----:B------:R-:W-:Y:S02]  /*b490*/  SEL R14, R45, R64, P0 ;  /* 0x000000402d0e7207 */ /* 0x000fe40000000000 */
[----:B------:R-:W-:Y:S02]  /*b4a0*/  SEL R13, R61, R84, P0 ;  /* 0x000000543d0d7207 */ /* 0x000fe40000000000 */
[----:B------:R-:W-:Y:S02]  /*b4b0*/  SEL R15, R84, R61, P0 ;  /* 0x0000003d540f7207 */ /* 0x000fe40000000000 */
[----:B------:R-:W-:Y:S02]  /*b4c0*/  SEL R52, R68, R51, P0 ;  /* 0x0000003344347207 */ /* 0x000fe40000000000 */
[----:B------:R-:W-:Y:S01]  /*b4d0*/  SEL R54, R51, R68, P0 ;  /* 0x0000004433367207 */ /* 0x000fe20000000000 */
[----:B------:R0:W-:Y:S04]  /*b4e0*/  STSM.16.M88.4 [R75], R12 ;  /* 0x0000000c4b007844 */ /* 0x0001e80000000200 */
[----:B------:R1:W-:Y:S01]  /*b4f0*/  STSM.16.M88.4 [R71], R52 ;  /* 0x0000003447007844 */ /* 0x0003e20000000200 */
[----:B------:R-:W-:Y:S06]  /*b500*/  BAR.SYNC.DEFER_BLOCKING 0x1, 0x100 ;  /* 0x0044000000007b1d */ /* 0x000fec0000010000 */
[----:B------:R-:W3:Y:S01]  /*b510*/  @P2 LDG.E R5, desc[UR48][R8.64] ;  /* 0x0000003008052981 */ /* 0x000ee2000c1e1900 */
[----:B------:R-:W-:Y:S01]  /*b520*/  UISETP.NE.U32.AND UP1, UPT, UR6, URZ, UPT ;  /* 0x0000003f0600728c */ /* 0x000fe2000bf25070 */
[----:B--2---:R-:W-:Y:S01]  /*b530*/  ISETP.NE.AND P1, PT, R62, 0x1, PT ;  /* 0x000000013e00780c */ /* 0x004fe20003f25270 */
[----:B0-----:R-:W-:-:S02]  /*b540*/  IMAD.U32 R14, RZ, RZ, UR39 ;  /* 0x00000027ff0e7e24 */ /* 0x001fc4000f8e00ff */
[----:B------:R-:W-:-:S06]  /*b550*/  UISETP.NE.AND.EX UP1, UPT, UR7, URZ, UPT, UP1 ;  /* 0x0000003f0700728c */ /* 0x000fcc000bf25310 */
[----:B------:R-:W-:-:S04]  /*b560*/  PLOP3.LUT P0, PT, PT, PT, UP1, 0x80, 0x0 ;  /* 0x000000000000781c */ /* 0x000fc80003f0f018 */
[----:B------:R-:W0:Y:S01]  /*b570*/  @P1 LDC R10, c[0x0][0xbec] ;  /* 0x0002fb00ff0a1b82 */ /* 0x000e220000000800 */
[----:B------:R-:W-:-:S04]  /*b580*/  @UP1 ULEA UR6, UP2, UR36, UR6, 0x2 ;  /* 0x0000000624061291 */ /* 0x000fc8000f84103f */
[----:B------:R-:W-:Y:S02]  /*b590*/  @UP1 ULEA.HI.X UR7, UR36, UR7, UR37, 0x2, UP2 ;  /* 0x0000000724071291 */ /* 0x000fe400090f1425 */
[----:B------:R-:W-:Y:S01]  /*b5a0*/  IMAD.U32 R12, RZ, RZ, UR6 ;  /* 0x00000006ff0c7e24 */ /* 0x000fe2000f8e00ff */
[----:B------:R-:W2:Y:S03]  /*b5b0*/  @P1 LDC R20, c[0x0][0xbf0] ;  /* 0x0002fc00ff141b82 */ /* 0x000ea60000000800 */
[----:B------:R-:W-:Y:S01]  /*b5c0*/  IMAD.U32 R13, RZ, RZ, UR7 ;  /* 0x00000007ff0d7e24 */ /* 0x000fe2000f8e00ff */
[----:B---3--:R-:W-:Y:S01]  /*b5d0*/  @P2 R2UR UR4, R5 ;  /* 0x00000000050422ca */ /* 0x008fe200000e0000 */
[----:B------:R-:W-:-:S06]  /*b5e0*/  IMAD.U32 R5, RZ, RZ, UR8 ;  /* 0x00000008ff057e24 */ /* 0x000fcc000f8e00ff */
[----:B------:R1:W5:Y:S01]  /*b5f0*/  @P0 LDG.E R5, desc[UR48][R12.64] ;  /* 0x000000300c050981 */ /* 0x000362000c1e1900 */
[----:B0-2---:R-:W-:Y:S07]  /*b600*/  @P0 BRA `(.L_x_3209) ;  /* 0x0000000000100947 */ /* 0x005fee0003800000 */
[----:B------:R-:W-:Y:S05]  /*b610*/  @!P2 BRA `(.L_x_3209) ;  /* 0x00000000000ca947 */ /* 0x000fea0003800000 */
[----:B-1----:R-:W2:Y:S04]  /*b620*/  LDG.E R12, desc[UR48][R8.64] ;  /* 0x00000030080c7981 */ /* 0x002ea8000c1e1900 */
[----:B-----5:R-:W2:Y:S02]  /*b630*/  LDG.E R5, desc[UR48][R8.64+0x4] ;  /* 0x0000043008057981 */ /* 0x020ea4000c1e1900 */
[----:B--2---:R-:W-:-:S07]  /*b640*/  IMAD.IADD R5, R5, 0x1, -R12 ;  /* 0x0000000105057824 */ /* 0x004fce00078e0a0c */
.L_x_3209:
[----:B------:R-:W-:Y:S01]  /*b650*/  USHF.R.S32.HI UR14, URZ, 0x1f, UR40 ;  /* 0x0000001f3f0e7899 */ /* 0x000fe20008011428 */
[----:B-1----:R-:W-:Y:S01]  /*b660*/  IMAD R13, R14, 0x80, R223 ;  /* 0x000000800e0d7824 */ /* 0x002fe200078e02df */
[----:B------:R-:W-:Y:S01]  /*b670*/  ULDC.64 UR12, c[0x0][0xb90] ;  /* 0x0002e400000c7ab9 */ /* 0x000fe20000000a00 */
[----:B------:R-:W-:Y:S01]  /*b680*/  USHF.R.S32.HI UR9, URZ, 0x1f, UR4 ;  /* 0x0000001f3f097899 */ /* 0x000fe20008011404 */
[----:B------:R-:W-:Y:S01]  /*b690*/  IMAD.U32 R26, RZ, RZ, UR39 ;  /* 0x00000027ff1a7e24 */ /* 0x000fe2000f8e00ff */
        /* <DEDUP_REMOVED lines=21> */
[----:B------:R-:W-:Y:S01]  /*b7f0*/  IMAD R26, R26, 0x80, R221 ;  /* 0x000000801a1a7824 */ /* 0x000fe200078e02dd */
[----:B------:R-:W-:Y:S01]  /*b800*/  IADD3 R8, P0, R8, UR6, RZ ;  /* 0x0000000608087c10 */ /* 0x000fe2000ff1e0ff */
[----:B-----5:R-:W-:Y:S01]  /*b810*/  IMAD R69, R5, R62, RZ ;  /* 0x0000003e05457224 */ /* 0x020fe200078e02ff */
[----:B------:R-:W-:Y:S01]  /*b820*/  LOP3.LUT R12, R15, 0x380, RZ, 0xc0, !PT ;  /* 0x000003800f0c7812 */ /* 0x000fe200078ec0ff */
[----:B------:R-:W-:Y:S01]  /*b830*/  IMAD.U32 R10, RZ, RZ, UR8 ;  /* 0x00000008ff0a7e24 */ /* 0x000fe2000f8e00ff */
[----:B------:R-:W-:Y:S01]  /*b840*/  IADD3 R25, P2, R6, 0x1000, RZ ;  /* 0x0000100006197810 */ /* 0x000fe20007f5e0ff */
[----:B------:R-:W1:Y:S01]  /*b850*/  @P1 LDC R67, c[0x0][0xbf0] ;  /* 0x0002fc00ff431b82 */ /* 0x000e620000000800 */
[----:B------:R-:W-:Y:S01]  /*b860*/  SHF.R.U64 R12, R12, 0x3, RZ ;  /* 0x000000030c0c7819 */ /* 0x000fe200000012ff */
[----:B------:R-:W-:Y:S01]  /*b870*/  ULDC.64 UR10, c[0x0][0xaa0] ;  /* 0x0002a800000a7ab9 */ /* 0x000fe20000000a00 */
[----:B------:R-:W-:Y:S01]  /*b880*/  IADD3.X R9, R9, UR7, R10, P0, !PT ;  /* 0x0000000709097c10 */ /* 0x000fe200087fe40a */
[----:B------:R-:W-:Y:S01]  /*b890*/  ULDC.64 UR6, c[0x0][0xb88] ;  /* 0x0002e20000067ab9 */ /* 0x000fe20000000a00 */
[----:B------:R-:W-:-:S02]  /*b8a0*/  SHF.R.S32.HI R10, RZ, 0x1f, R11 ;  /* 0x0000001fff0a7819 */ /* 0x000fc4000001140b */
[----:B------:R-:W-:Y:S01]  /*b8b0*/  LOP3.LUT R12, R12, R15, RZ, 0x3c, !PT ;  /* 0x0000000f0c0c7212 */ /* 0x000fe200078e3cff */
[----:B------:R-:W-:Y:S01]  /*b8c0*/  IMAD.WIDE.U32 R8, R11, UR6, R8 ;  /* 0x000000060b087c25 */ /* 0x000fe2000f8e0008 */
[----:B------:R-:W-:Y:S02]  /*b8d0*/  LOP3.LUT R24, R25, 0x380, RZ, 0xc0, !PT ;  /* 0x0000038019187812 */ /* 0x000fe400078ec0ff */
[----:B------:R-:W-:Y:S01]  /*b8e0*/  IADD3 R41, P0, R6, 0x5000, RZ ;  /* 0x0000500006297810 */ /* 0x000fe20007f1e0ff */
[----:B------:R-:W-:Y:S01]  /*b8f0*/  IMAD R14, R10, UR6, RZ ;  /* 0x000000060a0e7c24 */ /* 0x000fe2000f8e02ff */
[----:B------:R-:W-:Y:S02]  /*b900*/  SHF.R.U64 R24, R24, 0x3, RZ ;  /* 0x0000000318187819 */ /* 0x000fe400000012ff */
[----:B------:R-:W-:Y:S01]  /*b910*/  LOP3.LUT R40, R41, 0x380, RZ, 0xc0, !PT ;  /* 0x0000038029287812 */ /* 0x000fe200078ec0ff */
[----:B------:R-:W-:Y:S01]  /*b920*/  IMAD R15, R11, UR7, R14 ;  /* 0x000000070b0f7c24 */ /* 0x000fe2000f8e020e */
[----:B------:R-:W-:Y:S01]  /*b930*/  ULDC.64 UR6, c[0x0][0xb50] ;  /* 0x0002d40000067ab9 */ /* 0x000fe20000000a00 */
[----:B------:R-:W-:Y:S01]  /*b940*/  LOP3.LUT R24, R24, R25, RZ, 0x3c, !PT ;  /* 0x0000001918187212 */ /* 0x000fe200078e3cff */
[----:B------:R-:W-:Y:S01]  /*b950*/  IMAD.X R25, RZ, RZ, R7, P2 ;  /* 0x000000ffff197224 */ /* 0x000fe200010e0607 */
[----:B------:R-:W-:Y:S01]  /*b960*/  IADD3 R29, P2, R6, 0x7000, RZ ;  /* 0x00007000061d7810 */ /* 0x000fe20007f5e0ff */
[----:B------:R-:W-:Y:S01]  /*b970*/  IMAD.IADD R9, R9, 0x1, R15 ;  /* 0x0000000109097824 */ /* 0x000fe200078e020f */
[----:B------:R-:W-:-:S02]  /*b980*/  LEA R15, P3, R8, UR6, 0x2 ;  /* 0x00000006080f7c11 */ /* 0x000fc4000f8610ff */
[----:B------:R-:W-:Y:S02]  /*b990*/  IADD3 R13, P5, R6, 0x3000, RZ ;  /* 0x00003000060d7810 */ /* 0x000fe40007fbe0ff */
[----:B------:R-:W-:Y:S01]  /*b9a0*/  LEA.HI.X R20, R8, UR7, R9, 0x2, P3 ;  /* 0x0000000708147c11 */ /* 0x000fe200098f1409 */
[----:B------:R-:W-:Y:S01]  /*b9b0*/  SHFL.IDX PT, R50, R15, RZ, 0x1c1f ;  /* 0x001c1fff0f327589 */ /* 0x000fe200000e0000 */
[----:B------:R-:W-:Y:S01]  /*b9c0*/  IADD3 R37, P3, R6, 0x6000, RZ ;  /* 0x0000600006257810 */ /* 0x000fe20007f7e0ff */
[----:B------:R-:W-:Y:S01]  /*b9d0*/  VIADD R8, R26, 0x8 ;  /* 0x000000081a087836 */ /* 0x000fe20000000000 */
[----:B------:R-:W-:Y:S01]  /*b9e0*/  IADD3 R45, P4, R6, 0x4000, RZ ;  /* 0x00004000062d7810 */ /* 0x000fe20007f9e0ff */
[----:B------:R-:W2:Y:S01]  /*b9f0*/  SHFL.IDX PT, R51, R20, RZ, 0x1c1f ;  /* 0x001c1fff14337589 */ /* 0x000ea200000e0000 */
[----:B------:R-:W-:Y:S01]  /*ba00*/  LOP3.LUT R36, R37, 0x380, RZ, 0xc0, !PT ;  /* 0x0000038025247812 */ /* 0x000fe200078ec0ff */
[----:B------:R-:W-:Y:S01]  /*ba10*/  IMAD.X R11, RZ, RZ, R7, P5 ;  /* 0x000000ffff0b7224 */ /* 0x000fe200028e0607 */
[----:B------:R-:W-:Y:S01]  /*ba20*/  SHF.R.U64 R40, R40, 0x3, RZ ;  /* 0x0000000328287819 */ /* 0x000fe200000012ff */
[----:B------:R-:W-:Y:S01]  /*ba30*/  SHFL.IDX PT, R60, R15, 0x1, 0x1c1f ;  /* 0x003c1f000f3c7f89 */ /* 0x000fe200000e0000 */
[----:B------:R-:W-:-:S02]  /*ba40*/  LOP3.LUT R28, R29, 0x380, RZ, 0xc0, !PT ;  /* 0x000003801d1c7812 */ /* 0x000fc400078ec0ff */
[----:B------:R-:W-:Y:S01]  /*ba50*/  LOP3.LUT R10, R13, 0x380, RZ, 0xc0, !PT ;  /* 0x000003800d0a7812 */ /* 0x000fe200078ec0ff */
[----:B------:R-:W3:Y:S01]  /*ba60*/  SHFL.IDX PT, R61, R20, 0x1, 0x1c1f ;  /* 0x003c1f00143d7f89 */ /* 0x000ee200000e0000 */
[----:B------:R-:W-:Y:S02]  /*ba70*/  LOP3.LUT R44, R45, 0x380, RZ, 0xc0, !PT ;  /* 0x000003802d2c7812 */ /* 0x000fe400078ec0ff */
[----:B------:R-:W-:Y:S02]  /*ba80*/  SHF.R.U64 R36, R36, 0x3, RZ ;  /* 0x0000000324247819 */ /* 0x000fe400000012ff */
[----:B------:R-:W-:Y:S01]  /*ba90*/  LOP3.LUT R40, R40, R41, RZ, 0x3c, !PT ;  /* 0x0000002928287212 */ /* 0x000fe200078e3cff */
[----:B------:R-:W-:Y:S01]  /*baa0*/  IMAD.X R41, RZ, RZ, R7, P0 ;  /* 0x000000ffff297224 */ /* 0x000fe200000e0607 */
[----:B------:R-:W-:Y:S02]  /*bab0*/  SHF.R.U64 R28, R28, 0x3, RZ ;  /* 0x000000031c1c7819 */ /* 0x000fe400000012ff */
[----:B------:R-:W-:-:S02]  /*bac0*/  SHF.R.U64 R10, R10, 0x3, RZ ;  /* 0x000000030a0a7819 */ /* 0x000fc400000012ff */
[----:B------:R-:W-:Y:S02]  /*bad0*/  SHF.R.U64 R44, R44, 0x3, RZ ;  /* 0x000000032c2c7819 */ /* 0x000fe400000012ff */
[----:B------:R-:W-:Y:S02]  /*bae0*/  LOP3.LUT P0, RZ, R22, 0x3, RZ, 0xc0, !PT ;  /* 0x0000000316ff7812 */ /* 0x000fe4000780c0ff */
[----:B------:R-:W-:Y:S01]  /*baf0*/  LOP3.LUT R36, R36, R37, RZ, 0x3c, !PT ;  /* 0x0000002524247212 */ /* 0x000fe200078e3cff */
[--C-:B------:R-:W-:Y:S01]  /*bb00*/  IMAD.X R37, RZ, RZ, R7.reuse, P3 ;  /* 0x000000ffff257224 */ /* 0x100fe200018e0607 */
[----:B------:R-:W-:Y:S01]  /*bb10*/  LOP3.LUT R28, R28, R29, RZ, 0x3c, !PT ;  /* 0x0000001d1c1c7212 */ /* 0x000fe200078e3cff */
[--C-:B------:R-:W-:Y:S01]  /*bb20*/  IMAD.X R29, RZ, RZ, R7.reuse, P2 ;  /* 0x000000ffff1d7224 */ /* 0x100fe200010e0607 */
[----:B------:R-:W-:Y:S02]  /*bb30*/  IADD3 R14, P3, R6, 0xb000, RZ ;  /* 0x0000b000060e7810 */ /* 0x000fe40007f7e0ff */
[----:B------:R-:W-:Y:S01]  /*bb40*/  LOP3.LUT R10, R10, R13, RZ, 0x3c, !PT ;  /* 0x0000000d0a0a7212 */ /* 0x000fe200078e3cff */
[--C-:B------:R-:W-:Y:S01]  /*bb50*/  IMAD.X R13, RZ, RZ, R7.reuse, P6 ;  /* 0x000000ffff0d7224 */ /* 0x100fe200030e0607 */
[----:B------:R-:W-:Y:S01]  /*bb60*/  LOP3.LUT R44, R44, R45, RZ, 0x3c, !PT ;  /* 0x0000002d2c2c7212 */ /* 0x000fe200078e3cff */
[--C-:B------:R-:W-:Y:S01]  /*bb70*/  IMAD.X R45, RZ, RZ, R7.reuse, P4 ;  /* 0x000000ffff2d7224 */ /* 0x100fe200020e0607 */
[-C--:B------:R-:W-:Y:S01]  /*bb80*/  ISETP.GE.OR P2, PT, R26, R69.reuse, P0 ;  /* 0x000000451a00720c */ /* 0x080fe20000746670 */
[----:B------:R-:W-:Y:S01]  /*bb90*/  UIMAD UR8, UR9, UR10, URZ ;  /* 0x0000000a090872a4 */ /* 0x000fe2000f8e023f */
[----:B------:R-:W-:Y:S01]  /*bba0*/  ISETP.GE.OR P0, PT, R8, R69, P0 ;  /* 0x000000450800720c */ /* 0x000fe20000706670 */
[----:B------:R-:W-:Y:S01]  /*bbb0*/  IMAD.X R21, RZ, RZ, R7, P3 ;  /* 0x000000ffff157224 */ /* 0x000fe200018e0607 */
[----:B------:R-:W-:-:S02]  /*bbc0*/  IADD3 R57, P6, R6, 0x8000, RZ ;  /* 0x0000800006397810 */ /* 0x000fc40007fde0ff */
[C---:B------:R-:W-:Y:S02]  /*bbd0*/  IADD3 R53, P5, R6.reuse, 0x9000, RZ ;  /* 0x0000900006357810 */ /* 0x040fe40007fbe0ff */
[C---:B------:R-:W-:Y:S02]  /*bbe0*/  IADD3 R49, P4, R6.reuse, 0xa000, RZ ;  /* 0x0000a00006317810 */ /* 0x040fe40007f9e0ff */
[----:B------:R-:W-:Y:S02]  /*bbf0*/  LOP3.LUT R9, R6, 0x380, RZ, 0xc0, !PT ;  /* 0x0000038006097812 */ /* 0x000fe400078ec0ff */
[----:B------:R-:W-:Y:S01]  /*bc00*/  LOP3.LUT R5, R14, 0x380, RZ, 0xc0, !PT ;  /* 0x000003800e057812 */ /* 0x000fe200078ec0ff */
[----:B--2---:R2:W-:Y:S01]  /*bc10*/  @!P2 ST.E desc[UR48][R50.64], R0 ;  /* 0x000000003200a985 */ /* 0x0045e2000c101930 */
[----:B------:R-:W-:Y:S02]  /*bc20*/  LOP3.LUT R56, R57, 0x380, RZ, 0xc0, !PT ;  /* 0x0000038039387812 */ /* 0x000fe400078ec0ff */
[----:B------:R-:W-:Y:S01]  /*bc30*/  LOP3.LUT R52, R53, 0x380, RZ, 0xc0, !PT ;  /* 0x0000038035347812 */ /* 0x000fe200078ec0ff */
[----:B---3--:R3:W-:Y:S01]  /*bc40*/  @!P0 ST.E desc[UR48][R60.64], R4 ;  /* 0x000000043c008985 */ /* 0x0087e2000c101930 */
[----:B------:R-:W-:-:S02]  /*bc50*/  LOP3.LUT R48, R49, 0x380, RZ, 0xc0, !PT ;  /* 0x0000038031307812 */ /* 0x000fc400078ec0ff */
[----:B------:R-:W-:Y:S01]  /*bc60*/  SHF.R.U64 R9, R9, 0x3, RZ ;  /* 0x0000000309097819 */ /* 0x000fe200000012ff */
[----:B------:R-:W-:Y:S01]  /*bc70*/  UIMAD.WIDE.U32 UR6, UR4, UR10, URZ ;  /* 0x0000000a040672a5 */ /* 0x000fe2000f8e003f */
[----:B------:R-:W-:Y:S01]  /*bc80*/  SHF.R.U64 R5, R5, 0x3, RZ ;  /* 0x0000000305057819 */ /* 0x000fe200000012ff */
[----:B------:R-:W-:Y:S01]  /*bc90*/  UIMAD UR8, UR4, UR11, UR8 ;  /* 0x0000000b040872a4 */ /* 0x000fe2000f8e0208 */
[----:B------:R-:W-:Y:S01]  /*bca0*/  SHF.R.U64 R56, R56, 0x3, RZ ;  /* 0x0000000338387819 */ /* 0x000fe200000012ff */
[----:B--2---:R-:W-:Y:S01]  /*bcb0*/  IMAD R0, R18, 0x20, R19 ;  /* 0x0000002012007824 */ /* 0x004fe200078e0213 */
[----:B------:R-:W-:Y:S01]  /*bcc0*/  SHF.R.U64 R52, R52, 0x3, RZ ;  /* 0x0000000334347819 */ /* 0x000fe200000012ff */
[----:B------:R-:W-:Y:S01]  /*bcd0*/  ULDC.64 UR10, c[0x0][0xae8] ;  /* 0x0002ba00000a7ab9 */ /* 0x000fe20000000a00 */
[----:B------:R-:W-:Y:S01]  /*bce0*/  SHF.R.U64 R48, R48, 0x3, RZ ;  /* 0x0000000330307819 */ /* 0x000fe200000012ff */
[----:B------:R-:W5:Y:S01]  /*bcf0*/  LD.E.128 R24, desc[UR48][R24.64] ;  /* 0x0000003018187980 */ /* 0x000f62000c101d00 */
[----:B------:R-:W-:-:S02]  /*bd00*/  LOP3.LUT R6, R9, R6, RZ, 0x3c, !PT ;  /* 0x0000000609067212 */ /* 0x000fc400078e3cff */
[----:B------:R-:W-:Y:S01]  /*bd10*/  LOP3.LUT R20, R5, R14, RZ, 0x3c, !PT ;  /* 0x0000000e05147212 */ /* 0x000fe200078e3cff */
[----:B------:R-:W5:Y:S01]  /*bd20*/  LD.E.128 R44, desc[UR48][R44.64] ;  /* 0x000000302c2c7980 */ /* 0x000f62000c101d00 */
[----:B------:R-:W-:Y:S01]  /*bd30*/  LOP3.LUT R56, R56, R57, RZ, 0x3c, !PT ;  /* 0x0000003938387212 */ /* 0x000fe200078e3cff */
[--C-:B------:R-:W-:Y:S01]  /*bd40*/  IMAD.X R57, RZ, RZ, R7.reuse, P6 ;  /* 0x000000ffff397224 */ /* 0x100fe200030e0607 */
[----:B------:R-:W-:Y:S01]  /*bd50*/  LOP3.LUT R52, R52, R53, RZ, 0x3c, !PT ;  /* 0x0000003534347212 */ /* 0x000fe200078e3cff */
[--C-:B------:R-:W-:Y:S01]  /*bd60*/  IMAD.X R53, RZ, RZ, R7.reuse, P5 ;  /* 0x000000ffff357224 */ /* 0x100fe200028e0607 */
[----:B------:R-:W-:Y:S01]  /*bd70*/  LOP3.LUT R48, R48, R49, RZ, 0x3c, !PT ;  /* 0x0000003130307212 */ /* 0x000fe200078e3cff */
[----:B------:R-:W-:Y:S01]  /*bd80*/  IMAD.X R49, RZ, RZ, R7, P4 ;  /* 0x000000ffff317224 */ /* 0x000fe200020e0607 */
[----:B------:R-:W5:Y:S01]  /*bd90*/  LD.E.128 R32, desc[UR48][R6.64] ;  /* 0x0000003006207980 */ /* 0x000f62000c101d00 */
[----:B------:R-:W-:Y:S02]  /*bda0*/  UIADD3 UR7, UR7, UR8, URZ ;  /* 0x0000000807077290 */ /* 0x000fe4000fffe03f */
[----:B------:R-:W-:Y:S01]  /*bdb0*/  UIMAD UR4, UR14, UR10, URZ ;  /* 0x0000000a0e0472a4 */ /* 0x000fe2000f8e023f */
[----:B------:R-:W5:Y:S04]  /*bdc0*/  LD.E.128 R12, desc[UR48][R12.64] ;  /* 0x000000300c0c7980 */ /* 0x000f68000c101d00 */
[----:B------:R-:W5:Y:S04]  /*bdd0*/  LD.E.128 R8, desc[UR48][R10.64] ;  /* 0x000000300a087980 */ /* 0x000f68000c101d00 */
[----:B---3--:R2:W5:Y:S01]  /*bde0*/  LD.E.128 R4, desc[UR48][R20.64] ;  /* 0x0000003014047980 */ /* 0x008562000c101d00 */
[----:B------:R-:W-:-:S02]  /*bdf0*/  UIMAD UR4, UR40, UR11, UR4 ;  /* 0x0000000b280472a4 */ /* 0x000fc4000f8e0204 */
[----:B------:R-:W-:Y:S01]  /*be00*/  UIMAD.WIDE.U32 UR6, UR40, UR10, UR6 ;  /* 0x0000000a280672a5 */ /* 0x000fe2000f8e0006 */
[----:B------:R-:W5:Y:S01]  /*be10*/  LD.E.128 R40, desc[UR48][R40.64] ;  /* 0x0000003028287980 */ /* 0x000f62000c101d00 */
[----:B------:R-:W-:-:S03]  /*be20*/  ULDC.64 UR8, c[0x0][0xaf0] ;  /* 0x0002bc0000087ab9 */ /* 0x000fc60000000a00 */
[----:B------:R-:W5:Y:S01]  /*be30*/  LD.E.128 R36, desc[UR48][R36.64] ;  /* 0x0000003024247980 */ /* 0x000f62000c101d00 */
[----:B--2---:R-:W-:-:S03]  /*be40*/  IMAD.U32 R21, RZ, RZ, UR39 ;  /* 0x00000027ff157e24 */ /* 0x004fc6000f8e00ff */
[----:B------:R-:W5:Y:S01]  /*be50*/  LD.E.128 R28, desc[UR48][R28.64] ;  /* 0x000000301c1c7980 */ /* 0x000f62000c101d00 */
[----:B------:R-:W-:Y:S01]  /*be60*/  IMAD R60, R21, 0x80, R0 ;  /* 0x00000080153c7824 */ /* 0x000fe200078e0200 */
[----:B------:R-:W-:Y:S02]  /*be70*/  UIADD3 UR7, UR7, UR4, URZ ;  /* 0x0000000407077290 */ /* 0x000fe4000fffe03f */
[----:B------:R-:W5:Y:S01]  /*be80*/  LD.E.128 R56, desc[UR48][R56.64] ;  /* 0x0000003038387980 */ /* 0x000f62000c101d00 */
[----:B0-----:R-:W-:Y:S01]  /*be90*/  @P1 IMAD.HI.U32 R0, R60, R65, RZ ;  /* 0x000000413c001227 */ /* 0x001fe200078e00ff */
[----:B------:R-:W-:Y:S02]  /*bea0*/  UIMAD UR4, UR37, UR8, URZ ;  /* 0x00000008250472a4 */ /* 0x000fe4000f8e023f */
[----:B------:R-:W5:Y:S01]  /*beb0*/  LD.E.128 R52, desc[UR48][R52.64] ;  /* 0x0000003034347980 */ /* 0x000f62000c101d00 */
[----:B------:R-:W-:Y:S01]  /*bec0*/  UIMAD.WIDE.U32 UR6, UR36, UR8, UR6 ;  /* 0x00000008240672a5 */ /* 0x000fe2000f8e0006 */
[----:B------:R-:W-:Y:S01]  /*bed0*/  IMAD.MOV.U32 R61, RZ, RZ, R60 ;  /* 0x000000ffff3d7224 */ /* 0x000fe200078e003c */
[----:B-1----:R-:W-:Y:S01]  /*bee0*/  @P1 SHF.R.U32.HI R61, RZ, R67, R0 ;  /* 0x00000043ff3d1219 */ /* 0x002fe20000011600 */
[----:B------:R-:W-:Y:S01]  /*bef0*/  UIMAD UR4, UR36, UR9, UR4 ;  /* 0x00000009240472a4 */ /* 0x000fe2000f8e0204 */
[----:B------:R-:W5:Y:S02]  /*bf00*/  LD.E.128 R48, desc[UR48][R48.64] ;  /* 0x0000003030307980 */ /* 0x000f64000c101d00 */
[--C-:B------:R-:W-:Y:S01]  /*bf10*/  SHF.R.S32.HI R0, RZ, 0x1f, R61.reuse ;  /* 0x0000001fff007819 */ /* 0x100fe2000001143d */
[----:B------:R-:W-:Y:S01]  /*bf20*/  UIADD3 UR4, UR7, UR4, URZ ;  /* 0x0000000407047290 */ /* 0x000fe2000fffe03f */
[----:B------:R-:W-:Y:S01]  /*bf30*/  IMAD.MOV R65, RZ, RZ, -R61 ;  /* 0x000000ffff417224 */ /* 0x000fe200078e0a3d */
[----:B------:R-:W-:Y:S01]  /*bf40*/  @!PT LDS RZ, [RZ] ;  /* 0x00000000fffff984 */ /* 0x000fe20000000800 */
[----:B------:R-:W-:Y:S01]  /*bf50*/  @!PT LDS RZ, [RZ] ;  /* 0x00000000fffff984 */ /* 0x000fe20000000800 */
[----:B------:R-:W-:Y:S01]  /*bf60*/  @!PT LDS RZ, [RZ] ;  /* 0x00000000fffff984 */ /* 0x000fe20000000800 */
[----:B------:R-:W-:Y:S01]  /*bf70*/  @!PT LDS RZ, [RZ] ;  /* 0x00000000fffff984 */ /* 0x000fe20000000800 */
[----:B------:R0:W-:Y:S06]  /*bf80*/  MEMBAR.ALL.CTA ;  /* 0x0000000000007992 */ /* 0x0001ec0000008000 */
[----:B0-----:R-:W0:Y:S01]  /*bf90*/  FENCE.VIEW.ASYNC.S ;  /* 0x00000000000073c6 */ /* 0x001e220000000000 */
[----:B------:R-:W-:-:S02]  /*bfa0*/  IMAD.U32 R20, RZ, RZ, UR6 ;  /* 0x00000006ff147e24 */ /* 0x000fc4000f8e00ff */
[----:B------:R-:W-:Y:S01]  /*bfb0*/  IMAD.U32 R21, RZ, RZ, UR7 ;  /* 0x00000007ff157e24 */ /* 0x000fe2000f8e00ff */
[----:B------:R-:W-:Y:S01]  /*bfc0*/  ULDC.64 UR6, c[0x0][0xae0] ;  /* 0x0002b80000067ab9 */ /* 0x000fe20000000a00 */
[----:B------:R-:W-:Y:S02]  /*bfd0*/  IMAD R65, R62, R65, R60 ;  /* 0x000000413e417224 */ /* 0x000fe400078e023c */
[----:B------:R-:W-:Y:S02]  /*bfe0*/  IMAD R0, R0, UR6, RZ ;  /* 0x0000000600007c24 */ /* 0x000fe4000f8e02ff */
[----:B------:R-:W-:Y:S02]  /*bff0*/  IMAD.U32 R21, RZ, RZ, UR4 ;  /* 0x00000004ff157e24 */ /* 0x000fe4000f8e00ff */
[C---:B------:R-:W-:Y:S01]  /*c000*/  IMAD R67, R61.reuse, UR7, R0 ;  /* 0x000000073d437c24 */ /* 0x040fe2000f8e0200 */
[----:B------:R-:W-:Y:S01]  /*c010*/  SHF.R.S32.HI R0, RZ, 0x1f, R65 ;  /* 0x0000001fff007819 */ /* 0x000fe20000011441 */
[----:B------:R-:W-:Y:S01]  /*c020*/  IMAD.WIDE.U32 R20, R61, UR6, R20 ;  /* 0x000000063d147c25 */ /* 0x000fe2000f8e0014 */
[----:B------:R-:W-:-:S03]  /*c030*/  ULDC.64 UR6, c[0x0][0xad8] ;  /* 0x0002b60000067ab9 */ /* 0x000fc60000000a00 */
[----:B------:R-:W-:Y:S02]  /*c040*/  IMAD.U32 R68, RZ, RZ, UR39 ;  /* 0x00000027ff447e24 */ /* 0x000fe4000f8e00ff */
[----:B------:R-:W-:Y:S02]  /*c050*/  IMAD.IADD R21, R21, 0x1, R67 ;  /* 0x0000000115157824 */ /* 0x000fe400078e0243 */
[----:B------:R-:W-:Y:S02]  /*c060*/  IMAD R60, R0, UR6, RZ ;  /* 0x00000006003c7c24 */ /* 0x000fe4000f8e02ff */
[----:B------:R-:W-:Y:S02]  /*c070*/  IMAD R68, R68, 0x80, R19 ;  /* 0x0000008044447824 */ /* 0x000fe400078e0213 */
[C---:B------:R-:W-:Y:S02]  /*c080*/  IMAD R61, R65.reuse, UR7, R60 ;  /* 0x00000007413d7c24 */ /* 0x040fe4000f8e023c */
[----:B------:R-:W-:Y:S01]  /*c090*/  IMAD.WIDE.U32 R20, R65, UR6, R20 ;  /* 0x0000000641147c25 */ /* 0x000fe2000f8e0014 */
[----:B------:R-:W-:Y:S01]  /*c0a0*/  ISETP.GE.AND P2, PT, R68, R69, PT ;  /* 0x000000454400720c */ /* 0x000fe20003f46270 */
[----:B------:R-:W-:-:S02]  /*c0b0*/  ULDC.64 UR6, c[0x0][0xa80] ;  /* 0x0002a00000067ab9 */ /* 0x000fc40000000a00 */
[----:B------:R-:W-:Y:S01]  /*c0c0*/  VIADD R0, R68, 0x20 ;  /* 0x0000002044007836 */ /* 0x000fe20000000000 */
[----:B------:R-:W-:Y:S01]  /*c0d0*/  LEA R62, P3, R20, UR6, 0x1 ;  /* 0x00000006143e7c11 */ /* 0x000fe2000f8608ff */
[----:B------:R-:W-:Y:S02]  /*c0e0*/  IMAD.IADD R21, R21, 0x1, R61 ;  /* 0x0000000115157824 */ /* 0x000fe400078e023d */
        /* <DEDUP_REMOVED lines=14> */
[----:B------:R-:W-:-:S09]  /*c1d0*/  ISETP.GE.AND P2, PT, R17, UR4, PT ;  /* 0x0000000411007c0c */ /* 0x000fd2000bf46270 */
[-C--:B-1----:R-:W-:Y:S02]  /*c1e0*/  @!P4 LEA R20, P6, R2, R65.reuse, 0x1 ;  /* 0x000000410214c211 */ /* 0x082fe400078c08ff */
[-C--:B------:R-:W-:Y:S02]  /*c1f0*/  @!P3 LEA R60, P5, R16, R65.reuse, 0x1 ;  /* 0x00000041103cb211 */ /* 0x080fe400078a08ff */
[-C--:B--2---:R-:W-:Y:S02]  /*c200*/  @!P4 LEA.HI.X R21, R2, R0.reuse, R227, 0x1, P6 ;  /* 0x000000000215c211 */ /* 0x084fe400030f0ce3 */
[C---:B------:R-:W-:Y:S02]  /*c210*/  @!P2 LEA R64, P6, R17.reuse, R65, 0x1 ;  /* 0x000000411140a211 */ /* 0x040fe400078c08ff */
[-C--:B------:R-:W-:Y:S01]  /*c220*/  @!P3 LEA.HI.X R61, R16, R0.reuse, R226, 0x1, P5 ;  /* 0x00000000103db211 */ /* 0x080fe200028f0ce2 */
[----:B-----5:R3:W-:Y:S01]  /*c230*/  @!P4 ST.E.128 desc[UR48][R20.64], R32 ;  /* 0x000000201400c985 */ /* 0x0207e2000c101d30 */
[----:B------:R-:W-:-:S03]  /*c240*/  @!P2 LEA.HI.X R65, R17, R0, R225, 0x1, P6 ;  /* 0x000000001141a211 */ /* 0x000fc600030f0ce1 */
[----:B------:R3:W-:Y:S04]  /*c250*/  @!P3 ST.E.128 desc[UR48][R60.64], R44 ;  /* 0x0000002c3c00b985 */ /* 0x0007e8000c101d30 */
[----:B------:R3:W-:Y:S02]  /*c260*/  @!P2 ST.E.128 desc[UR48][R64.64], R56 ;  /* 0x000000384000a985 */ /* 0x0007e4000c101d30 */
.L_x_3211:
[----:B------:R-:W-:Y:S05]  /*c270*/  BSYNC B1 ;  /* 0x0000000000017941 */ /* 0x000fea0003800000 */
.L_x_3210:
[----:B--2---:R2:W4:Y:S01]  /*c280*/  SHFL.IDX PT, R0, R66, 0x1, 0x181f ;  /* 0x00381f0042007f89 */ /* 0x00452200000e0000 */
[----:B------:R-:W-:Y:S03]  /*c290*/  BSSY B1, `(.L_x_3212) ;  /* 0x0000010000017945 */ /* 0x000fe60003800000 */
[----:B---3-5:R2:W3:Y:S01]  /*c2a0*/  SHFL.IDX PT, R35, R62, 0x1, 0x181f ;  /* 0x00381f003e237f89 */ /* 0x0284e200000e0000 */
        /* <DEDUP_REMOVED lines=8> */
[-C--:B----4-:R-:W-:Y:S02]  /*c330*/  @!P4 LEA.HI.X R21, R2, R0.reuse, R227, 0x1, P1 ;  /* 0x000000000215c211 */ /* 0x090fe400008f0ce3 */
[-C--:B------:R-:W-:Y:S02]  /*c340*/  @!P5 LEA.HI.X R33, R16, R0.reuse, R226, 0x1, P2 ;  /* 0x000000001021d211 */ /* 0x080fe400010f0ce2 */
[----:B------:R-:W-:Y:S01]  /*c350*/  @!P6 LEA.HI.X R35, R17, R0, R225, 0x1, P3 ;  /* 0x000000001123e211 */ /* 0x000fe200018f0ce1 */
[----:B------:R3:W-:Y:S04]  /*c360*/  @!P4 ST.E.128 desc[UR48][R20.64], R24 ;  /* 0x000000181400c985 */ /* 0x0007e8000c101d30 */
[----:B------:R3:W-:Y:S04]  /*c370*/  @!P5 ST.E.128 desc[UR48][R32.64], R40 ;  /* 0x000000282000d985 */ /* 0x0007e8000c101d30 */
[----:B------:R3:W-:Y:S02]  /*c380*/  @!P6 ST.E.128 desc[UR48][R34.64], R52 ;  /* 0x000000342200e985 */ /* 0x0007e4000c101d30 */
.L_x_3213:
[----:B------:R-:W-:Y:S05]  /*c390*/  BSYNC B1 ;  /* 0x0000000000017941 */ /* 0x000fea0003800000 */
.L_x_3212:
[----:B----4-:R4:W0:Y:S01]  /*c3a0*/  SHFL.IDX PT, R0, R66, 0x2, 0x181f ;  /* 0x00581f0042007f89 */ /* 0x01082200000e0000 */
[----:B------:R-:W-:Y:S03]  /*c3b0*/  BSSY B1, `(.L_x_3214) ;  /* 0x0000010000017945 */ /* 0x000fe60003800000 */
[----:B---3--:R4:W3:Y:S01]  /*c3c0*/  SHFL.IDX PT, R27, R62, 0x2, 0x181f ;  /* 0x00581f003e1b7f89 */ /* 0x0088e200000e0000 */
        /* <DEDUP_REMOVED lines=11> */
[----:B------:R0:W-:Y:S04]  /*c480*/  @!P3 ST.E.128 desc[UR48][R20.64], R12 ;  /* 0x0000000c1400b985 */ /* 0x0001e8000c101d30 */
[----:B------:R0:W-:Y:S04]  /*c490*/  @!P4 ST.E.128 desc[UR48][R24.64], R36 ;  /* 0x000000241800c985 */ /* 0x0001e8000c101d30 */
[----:B------:R0:W-:Y:S02]  /*c4a0*/  @!P5 ST.E.128 desc[UR48][R26.64], R48 ;  /* 0x000000301a00d985 */ /* 0x0001e4000c101d30 */
.L_x_3215:
[----:B------:R-:W-:Y:S05]  /*c4b0*/  BSYNC B1 ;  /* 0x0000000000017941 */ /* 0x000fea0003800000 */
.L_x_3214:
[----:B0-----:R-:W-:Y:S01]  /*c4c0*/  VIADD R0, R68, 0x60 ;  /* 0x0000006044007836 */ /* 0x001fe20000000000 */
[----:B--2-4-:R-:W4:Y:S04]  /*c4d0*/  SHFL.IDX PT, R66, R66, 0x3, 0x181f ;  /* 0x00781f0042427f89 */ /* 0x014f2800000e0000 */
[----:B------:R-:W-:Y:S01]  /*c4e0*/  ISETP.GE.AND P0, PT, R0, R69, PT ;  /* 0x000000450000720c */ /* 0x000fe20003f06270 */
[----:B------:R0:W2:-:S12]  /*c4f0*/  SHFL.IDX PT, R3, R62, 0x3, 0x181f ;  /* 0x00781f003e037f89 */ /* 0x00009800000e0000 */
[----:B0-----:R-:W-:Y:S05]  /*c500*/  @P0 BRA `(.L_x_3216) ;  /* 0x0000000c00640947 */ /* 0x001fea0003800000 */
[----:B------:R-:W-:Y:S02]  /*c510*/  ULDC UR4, c[0x0][0xac8] ;  /* 0x0002b20000047ab9 */ /* 0x000fe40000000800 */
[----:B------:R-:W-:Y:S02]  /*c520*/  ISETP.GE.AND P2, PT, R2, UR4, PT ;  /* 0x0000000402007c0c */ /* 0x000fe4000bf46270 */
[----:B------:R-:W-:-:S11]  /*c530*/  ISETP.GE.AND P3, PT, R16, UR4, PT ;  /* 0x0000000410007c0c */ /* 0x000fd6000bf66270 */
[-C--:B--2---:R-:W-:Y:S02]  /*c540*/  @!P2 LEA R12, P0, R2, R3.reuse, 0x1 ;  /* 0x00000003020ca211 */ /* 0x084fe400078008ff */
[----:B------:R-:W-:Y:S02]  /*c550*/  @!P3 LEA R14, P1, R16, R3, 0x1 ;  /* 0x00000003100eb211 */ /* 0x000fe400078208ff */
[-C--:B----4-:R-:W-:Y:S02]  /*c560*/  @!P2 LEA.HI.X R13, R2, R66.reuse, R227, 0x1, P0 ;  /* 0x00000042020da211 */ /* 0x090fe400000f0ce3 */
[----:B------:R-:W-:Y:S02]  /*c570*/  @!P3 LEA.HI.X R15, R16, R66, R226, 0x1, P1 ;  /* 0x00000042100fb211 */ /* 0x000fe400008f0ce2 */
[----:B------:R-:W-:Y:S01]  /*c580*/  ISETP.GE.AND P0, PT, R17, UR4, PT ;  /* 0x0000000411007c0c */ /* 0x000fe2000bf06270 */
[----:B------:R0:W-:Y:S04]  /*c590*/  @!P2 ST.E.128 desc[UR48][R12.64], R8 ;  /* 0x000000080c00a985 */ /* 0x0001e8000c101d30 */
[----:B------:R0:W-:Y:S08]  /*c5a0*/  @!P3 ST.E.128 desc[UR48][R14.64], R28 ;  /* 0x0000001c0e00b985 */ /* 0x0001f0000c101d30 */
[----:B------:R-:W-:Y:S05]  /*c5b0*/  @P0 BRA `(.L_x_3216) ;  /* 0x0000000c00380947 */ /* 0x000fea0003800000 */
[----:B0-----:R-:W-:-:S04]  /*c5c0*/  LEA R8, P0, R17, R3, 0x1 ;  /* 0x0000000311087211 */ /* 0x001fc800078008ff */
[----:B------:R-:W-:-:S05]  /*c5d0*/  LEA.HI.X R9, R17, R66, R225, 0x1, P0 ;  /* 0x0000004211097211 */ /* 0x000fca00000f0ce1 */
[----:B------:R0:W-:Y:S01]  /*c5e0*/  ST.E.128 desc[UR48][R8.64], R4 ;  /* 0x0000000408007985 */ /* 0x0001e2000c101d30 */
[----:B------:R-:W-:Y:S05]  /*c5f0*/  BRA `(.L_x_3216) ;  /* 0x0000000c00287947 */ /* 0x000fea0003800000 */
.L_x_3208:
        /* <DEDUP_REMOVED lines=26> */
[----:B--2---:R-:W-:-:S13]  /*c7a0*/  @P2 R2UR UR4, R3 ;  /* 0x00000000030422ca */ /* 0x004fda00000e0000 */
[----:B------:R-:W-:Y:S01]  /*c7b0*/  USHF.R.S32.HI UR9, URZ, 0x1f, UR4 ;  /* 0x0000001f3f097899 */ /* 0x000fe20008011404 */
[----:B01----:R-:W-:Y:S11]  /*c7c0*/  @P3 BRA `(.L_x_3217) ;  /* 0x0000000000103947 */ /* 0x003ff60003800000 */
[----:B------:R-:W-:Y:S05]  /*c7d0*/  @!P2 BRA `(.L_x_3217) ;  /* 0x00000000000ca947 */ /* 0x000fea0003800000 */
[----:B------:R-:W2:Y:S04]  /*c7e0*/  LDG.E R3, desc[UR48][R4.64] ;  /* 0x0000003004037981 */ /* 0x000ea8000c1e1900 */
[----:B-----5:R-:W2:Y:S02]  /*c7f0*/  LDG.E R0, desc[UR48][R4.64+0x4] ;  /* 0x0000043004007981 */ /* 0x020ea4000c1e1900 */
[----:B--2---:R-:W-:-:S07]  /*c800*/  IMAD.IADD R0, R0, 0x1, -R3 ;  /* 0x0000000100007824 */ /* 0x004fce00078e0a03 */
.L_x_3217:
        /* <DEDUP_REMOVED lines=16> */
[----:B------:R-:W-:Y:S02]  /*c910*/  UMOV UR7, UR9 ;  /* 0x0000000900077c82 */ /* 0x000fe40008000000 */
[----:B------:R-:W-:Y:S02]  /*c920*/  UIMAD.WIDE.U32 UR6, UR40, UR12, UR6 ;  /* 0x0000000c280672a5 */ /* 0x000fe4000f8e0006 */
[----:B------:R-:W-:-:S03]  /*c930*/  UIMAD UR8, UR40, UR13, UR8 ;  /* 0x0000000d280872a4 */ /* 0x000fc6000f8e0208 */
[----:B------:R-:W-:Y:S02]  /*c940*/  ULDC.64 UR12, c[0x0][0xb98] ;  /* 0x0002e600000c7ab9 */ /* 0x000fe40000000a00 */
[----:B------:R-:W0:Y:S01]  /*c950*/  @P1 LDC R4, c[0x0][0xbec] ;  /* 0x0002fb00ff041b82 */ /* 0x000e220000000800 */
[----:B------:R-:W-:Y:S02]  /*c960*/  UIADD3 UR7, UR7, UR8, URZ ;  /* 0x0000000807077290 */ /* 0x000fe4000fffe03f */
[----:B------:R-:W-:Y:S02]  /*c970*/  UIMAD UR8, UR37, UR12, URZ ;  /* 0x0000000c250872a4 */ /* 0x000fe4000f8e023f */
[----:B------:R-:W-:Y:S02]  /*c980*/  UIMAD.WIDE.U32 UR6, UR36, UR12, UR6 ;  /* 0x0000000c240672a5 */ /* 0x000fe4000f8e0006 */
[----:B------:R-:W-:Y:S01]  /*c990*/  UIMAD UR8, UR36, UR13, UR8 ;  /* 0x0000000d240872a4 */ /* 0x000fe2000f8e0208 */
[----:B------:R-:W1:Y:S02]  /*c9a0*/  @P1 LDC R8, c[0x0][0xbf0] ;  /* 0x0002fc00ff081b82 */ /* 0x000e640000000800 */
[----:B------:R-:W-:Y:S01]  /*c9b0*/  ULDC.64 UR12, c[0x0][0xb88] ;  /* 0x0002e200000c7ab9 */ /* 0x000fe20000000a00 */
[----:B0-----:R-:W-:-:S04]  /*c9c0*/  @P1 IMAD.HI.U32 R3, R5, R4, RZ ;  /* 0x0000000405031227 */ /* 0x001fc800078e00ff */
[----:B------:R-:W-:Y:S01]  /*c9d0*/  IMAD.MOV.U32 R4, RZ, RZ, R5 ;  /* 0x000000ffff047224 */ /* 0x000fe200078e0005 */
        /* <DEDUP_REMOVED lines=17> */
.L_x_3219:
[----:B------:R-:W-:Y:S05]  /*caf0*/  BSYNC B1 ;  /* 0x0000000000017941 */ /* 0x000fea0003800000 */
.L_x_3218:
[----:B------:R-:W1:Y:S01]  /*cb00*/  @P0 LDC R5, c[0x0][0xbf0] ;  /* 0x0002fc00ff050b82 */ /* 0x000e620000000800 */
[----:B------:R-:W-:Y:S01]  /*cb10*/  ULDC.64 UR12, c[0x0][0xaa0] ;  /* 0x0002a800000c7ab9 */ /* 0x000fe20000000a00 */
[----:B0-----:R-:W-:Y:S01]  /*cb20*/  IMAD R3, R18, 0x20, R19 ;  /* 0x0000002012037824 */ /* 0x001fe200078e0213 */
[----:B------:R-:W-:Y:S01]  /*cb30*/  UIMAD UR8, UR9, UR12, URZ ;  /* 0x0000000c090872a4 */ /* 0x000fe2000f8e023f */
[----:B------:R-:W-:Y:S01]  /*cb40*/  IMAD.U32 R8, RZ, RZ, UR39 ;  /* 0x00000027ff087e24 */ /* 0x000fe2000f8e00ff */
[----:B------:R-:W-:Y:S01]  /*cb50*/  UIMAD.WIDE.U32 UR6, UR4, UR12, URZ ;  /* 0x0000000c040672a5 */ /* 0x000fe2000f8e003f */
[----:B------:R-:W-:Y:S01]  /*cb60*/  BSSY B1, `(.L_x_3220) ;  /* 0x000003d000017945 */ /* 0x000fe20003800000 */
[----:B------:R-:W-:Y:S01]  /*cb70*/  UIMAD UR8, UR4, UR13, UR8 ;  /* 0x0000000d040872a4 */ /* 0x000fe2000f8e0208 */
[----:B------:R-:W-:Y:S02]  /*cb80*/  IMAD R8, R8, 0x80, R3 ;  /* 0x0000008008087824 */ /* 0x000fe400078e0203 */
[----:B------:R-:W-:Y:S01]  /*cb90*/  ULDC.64 UR12, c[0x0][0xae8] ;  /* 0x0002ba00000c7ab9 */ /* 0x000fe20000000a00 */
[----:B------:R-:W-:Y:S01]  /*cba0*/  UIADD3 UR7, UR7, UR8, URZ ;  /* 0x0000000807077290 */ /* 0x000fe2000fffe03f */
[----:B------:R-:W-:Y:S01]  /*cbb0*/  @P0 IMAD.HI.U32 R4, R8, R9, RZ ;  /* 0x0000000908040227 */ /* 0x000fe200078e00ff */
[----:B------:R-:W-:-:S02]  /*cbc0*/  UIMAD UR4, UR10, UR12, URZ ;  /* 0x0000000c0a0472a4 */ /* 0x000fc4000f8e023f */
        /* <DEDUP_REMOVED lines=36> */
[----:B------:R-:W-:Y:S01]  /*ce10*/  LEA.HI.X R3, R4, UR7, R3, 0x1, P3 ;  /* 0x0000000704037c11 */ /* 0x000fe200098f0c03 */
[----:B------:R0:W1:Y:S03]  /*ce20*/  SHFL.IDX PT, R5, R6, RZ, 0x181f ;  /* 0x00181fff06057589 */ /* 0x00006600000e0000 */
[----:B------:R-:W-:Y:S02]  /*ce30*/  ISETP.GE.AND P0, PT, R0, R11, PT ;  /* 0x0000000b0000720c */ /* 0x000fe40003f06270 */
[----:B------:R0:W2:Y:S01]  /*ce40*/  SHFL.IDX PT, R0, R3, RZ, 0x181f ;  /* 0x00181fff03007589 */ /* 0x0000a200000e0000 */
[----:B------:R-:W-:Y:S10]  /*ce50*/  @P2 BRA `(.L_x_3221) ;  /* 0x0000000000342947 */ /* 0x000ff40003800000 */
        /* <DEDUP_REMOVED lines=9> */
[----:B------:R3:W-:Y:S01]  /*cef0*/  @!P4 ST.E.128 desc[UR48][R12.64], RZ ;  /* 0x000000ff0c00c985 */ /* 0x0007e2000c101d30 */
[----:B------:R-:W-:-:S03]  /*cf00*/  @!P2 LEA.HI.X R5, R17, R0, R225, 0x1, P6 ;  /* 0x000000001105a211 */ /* 0x000fc600030f0ce1 */
[----:B------:R3:W-:Y:S04]  /*cf10*/  @!P3 ST.E.128 desc[UR48][R14.64], RZ ;  /* 0x000000ff0e00b985 */ /* 0x0007e8000c101d30 */
[----:B------:R3:W-:Y:S02]  /*cf20*/  @!P2 ST.E.128 desc[UR48][R4.64], RZ ;  /* 0x000000ff0400a985 */ /* 0x0007e4000c101d30 */
.L_x_3221:
[----:B------:R-:W-:Y:S05]  /*cf30*/  BSYNC B1 ;  /* 0x0000000000017941 */ /* 0x000fea0003800000 */
.L_x_3220:
[----:B--2---:R2:W4:Y:S01]  /*cf40*/  SHFL.IDX PT, R0, R3, 0x1, 0x181f ;  /* 0x00381f0003007f89 */ /* 0x00452200000e0000 */
[----:B------:R-:W-:Y:S03]  /*cf50*/  BSSY B1, `(.L_x_3222) ;  /* 0x0000010000017945 */ /* 0x000fe60003800000 */
[----:B-1-3--:R2:W1:Y:S01]  /*cf60*/  SHFL.IDX PT, R5, R6, 0x1, 0x181f ;  /* 0x00381f0006057f89 */ /* 0x00a46200000e0000 */
[----:B------:R-:W-:Y:S05]  /*cf70*/  @P1 BRA `(.L_x_3223) ;  /* 0x0000000000341947 */ /* 0x000fea0003800000 */
[----:B------:R-:W-:Y:S02]  /*cf80*/  ULDC UR4, c[0x0][0xac8] ;  /* 0x0002b20000047ab9 */ /* 0x000fe40000000800 */
[----:B------:R-:W-:Y:S02]  /*cf90*/  ISETP.GE.AND P4, PT, R2, UR4, PT ;  /* 0x0000000402007c0c */ /* 0x000fe4000bf86270 */
[----:B------:R-:W-:Y:S02]  /*cfa0*/  ISETP.GE.AND P5, PT, R16, UR4, PT ;  /* 0x0000000410007c0c */ /* 0x000fe4000bfa6270 */
[----:B------:R-:W-:-:S09]  /*cfb0*/  ISETP.GE.AND P6, PT, R17, UR4, PT ;  /* 0x0000000411007c0c */ /* 0x000fd2000bfc6270 */
[-C--:B-1----:R-:W-:Y:S02]  /*cfc0*/  @!P4 LEA R12, P1, R2, R5.reuse, 0x1 ;  /* 0x00000005020cc211 */ /* 0x082fe400078208ff */
[-C--:B------:R-:W-:Y:S02]  /*cfd0*/  @!P5 LEA R14, P2, R16, R5.reuse, 0x1 ;  /* 0x00000005100ed211 */ /* 0x080fe400078408ff */
[C---:B------:R-:W-:Y:S02]  /*cfe0*/  @!P6 LEA R4, P3, R17.reuse, R5, 0x1 ;  /* 0x000000051104e211 */ /* 0x040fe400078608ff */
[-C--:B----4-:R-:W-:Y:S02]  /*cff0*/  @!P4 LEA.HI.X R13, R2, R0.reuse, R227, 0x1, P1 ;  /* 0x00000000020dc211 */ /* 0x090fe400008f0ce3 */
[-C--:B------:R-:W-:Y:S02]  /*d000*/  @!P5 LEA.HI.X R15, R16, R0.reuse, R226, 0x1, P2 ;  /* 0x00000000100fd211 */ /* 0x080fe400010f0ce2 */
[----:B------:R-:W-:Y:S01]  /*d010*/  @!P6 LEA.HI.X R5, R17, R0, R225, 0x1, P3 ;  /* 0x000000001105e211 */ /* 0x000fe200018f0ce1 */
[----:B------:R3:W-:Y:S04]  /*d020*/  @!P4 ST.E.128 desc[UR48][R12.64], RZ ;  /* 0x000000ff0c00c985 */ /* 0x0007e8000c101d30 */
[----:B------:R3:W-:Y:S04]  /*d030*/  @!P5 ST.E.128 desc[UR48][R14.64], RZ ;  /* 0x000000ff0e00d985 */ /* 0x0007e8000c101d30 */
[----:B------:R3:W-:Y:S02]  /*d040*/  @!P6 ST.E.128 desc[UR48][R4.64], RZ ;  /* 0x000000ff0400e985 */ /* 0x0007e4000c101d30 */
.L_x_3223:
[----:B------:R-:W-:Y:S05]  /*d050*/  BSYNC B1 ;  /* 0x0000000000017941 */ /* 0x000fea0003800000 */
.L_x_3222:
[----:B----4-:R4:W0:Y:S01]  /*d060*/  SHFL.IDX PT, R0, R3, 0x2, 0x181f ;  /* 0x00581f0003007f89 */ /* 0x01082200000e0000 */
        /* <DEDUP_REMOVED lines=10> */
[-C--:B0-----:R-:W-:Y:S02]  /*d110*/  @!P3 LEA.HI.X R13, R2, R0.reuse, R227, 0x1, P0 ;  /* 0x00000000020db211 */ /* 0x081fe400000f0ce3 */
[-C--:B------:R-:W-:Y:S02]  /*d120*/  @!P4 LEA.HI.X R15, R16, R0.reuse, R226, 0x1, P1 ;  /* 0x00000000100fc211 */ /* 0x080fe400008f0ce2 */
[----:B------:R-:W-:Y:S01]  /*d130*/  @!P5 LEA.HI.X R5, R17, R0, R225, 0x1, P2 ;  /* 0x000000001105d211 */ /* 0x000fe200010f0ce1 */
[----:B------:R3:W-:Y:S04]  /*d140*/  @!P3 ST.E.128 desc[UR48][R12.64], RZ ;  /* 0x000000ff0c00b985 */ /* 0x0007e8000c101d30 */
[----:B------:R3:W-:Y:S04]  /*d150*/  @!P4 ST.E.128 desc[UR48][R14.64], RZ ;  /* 0x000000ff0e00c985 */ /* 0x0007e8000c101d30 */
[----:B------:R3:W-:Y:S02]  /*d160*/  @!P5 ST.E.128 desc[UR48][R4.64], RZ ;  /* 0x000000ff0400d985 */ /* 0x0007e4000c101d30 */
.L_x_3225:
[----:B------:R-:W-:Y:S05]  /*d170*/  BSYNC B1 ;  /* 0x0000000000017941 */ /* 0x000fea0003800000 */
.L_x_3224:
        /* <DEDUP_REMOVED lines=18> */
.L_x_3216:
[----:B------:R-:W-:Y:S05]  /*d2a0*/  BSYNC B0 ;  /* 0x0000000000007941 */ /* 0x000fea0003800000 */
.L_x_3207:
[----:B------:R-:W-:Y:S02]  /*d2b0*/  ULDC UR4, c[0x0][0xc3c] ;  /* 0x00030f0000047ab9 */ /* 0x000fe40000000800 */
[----:B------:R-:W-:-:S13]  /*d2c0*/  ISETP.GE.AND P0, PT, R63, UR4, PT ;  /* 0x000000043f007c0c */ /* 0x000fda000bf06270 */
[----:B------:R-:W-:Y:S05]  /*d2d0*/  @!P0 BRA `(.L_x_3226) ;  /* 0xffffff3800d88947 */ /* 0x000fea000383ffff */
[----:B------:R-:W-:Y:S05]  /*d2e0*/  EXIT ;  /* 0x000000000000794d */ /* 0x000fea0003800000 */
.L_x_3181:
        /* <DEDUP_REMOVED lines=22> */
.L_x_3227:
        /* <DEDUP_REMOVED lines=41> */
.L_x_3233:
        /* <DEDUP_REMOVED lines=14> */
.L_x_3232:
[----:B------:R-:W-:Y:S05]  /*d7c0*/  BSYNC B0 ;  /* 0x0000000000007941 */ /* 0x000fea0003800000 */
.L_x_3231:
        /* <DEDUP_REMOVED lines=22> */
.L_x_3229:
        /* <DEDUP_REMOVED lines=17> */
.L_x_3234:
        /* <DEDUP_REMOVED lines=28> */
.L_x_3230:
[----:B------:R0:W-:Y:S01]  /*dc00*/  STL [R1+0x20], R4 ;  /* 0x0000200401007387 */ /* 0x0001e20000100800 */
[----:B------:R-:W-:-:S03]  /*dc10*/  UMOV UR36, URZ ;  /* 0x0000003f00247c82 */ /* 0x000fc60008000000 */
[----:B------:R0:W-:Y:S02]  /*dc20*/  STL [R1+0x24], RZ ;  /* 0x000024ff01007387 */ /* 0x0001e40000100800 */
.L_x_3235:
        /* <DEDUP_REMOVED lines=11> */
.L_x_3228:
        /* <DEDUP_REMOVED lines=8> */
[----:B------:R-:W2:Y:S01]  /*dd60*/  S2R R10, SR_TID.X ;  /* 0x00000000000a7919 */ /* 0x000ea20000002100 */
[----:B------:R-:W3:Y:S01]  /*dd70*/  S2UR UR5, SR_CgaCtaId ;  /* 0x00000000000579c3 */ /* 0x000ee20000008800 */
[----:B------:R-:W-:Y:S01]  /*dd80*/  UMOV UR4, 0x400 ;  /* 0x0000040000047882 */ /* 0x000fe20000000000 */
[----:B------:R-:W-:Y:S01]  /*dd90*/  ULDC UR43, c[0x0][0xc] ;  /* 0x00000300002b7ab9 */ /* 0x000fe20000000800 */
[----:B------:R-:W-:Y:S02]  /*dda0*/  ULOP3.LUT UR39, UR38, 0x1, URZ, 0xfc, !UPT ;  /* 0x0000000126277892 */ /* 0x000fe4000f8efc3f */
[----:B------:R-:W-:Y:S01]  /*ddb0*/  ULOP3.LUT UR44, UR38, 0x2, URZ, 0xfc, !UPT ;  /* 0x00000002262c7892 */ /* 0x000fe2000f8efc3f */
[----:B------:R-:W-:Y:S01]  /*ddc0*/  ULDC.64 UR52, c[0x0][0x198] ;  /* 0x0000660000347ab9 */ /* 0x000fe20000000a00 */
[----:B---3--:R-:W-:-:S06]  /*ddd0*/  ULEA UR4, UR5, UR4, 0x18 ;  /* 0x0000000405047291 */ /* 0x008fcc000f8ec03f */
[----:B------:R-:W-:Y:S01]  /*dde0*/  IMAD.U32 R17, RZ, RZ, UR4 ;  /* 0x00000004ff117e24 */ /* 0x000fe2000f8e00ff */
[----:B--2---:R-:W-:Y:S01]  /*ddf0*/  SHF.R.U32.HI R0, RZ, 0x1, R10 ;  /* 0x00000001ff007819 */ /* 0x004fe2000001160a */
[C---:B-1----:R-:W-:Y:S01]  /*de00*/  IMAD.SHL.U32 R4, R10.reuse, 0x40, RZ ;  /* 0x000000400a047824 */ /* 0x042fe200078e00ff */
[C---:B------:R-:W-:Y:S01]  /*de10*/  LOP3.LUT R9, R10.reuse, 0x7f, RZ, 0xc0, !PT ;  /* 0x0000007f0a097812 */ /* 0x040fe200078ec0ff */
[----:B------:R-:W-:-:S03]  /*de20*/  IMAD.SHL.U32 R5, R10, 0x2, RZ ;  /* 0x000000020a057824 */ /* 0x000fc600078e00ff */
[----:B------:R-:W-:-:S04]  /*de30*/  LOP3.LUT R3, R4, 0x180, RZ, 0xc0, !PT ;  /* 0x0000018004037812 */ /* 0x000fc800078ec0ff */
[----:B------:R-:W-:Y:S01]  /*de40*/  LOP3.LUT R3, R3, 0x30, R0, 0xf8, !PT ;  /* 0x0000003003037812 */ /* 0x000fe200078ef800 */
[----:B------:R-:W-:-:S05]  /*de50*/  IMAD.SHL.U32 R0, R10, 0x10, RZ ;  /* 0x000000100a007824 */ /* 0x000fca00078e00ff */
[----:B0-----:R-:W-:-:S04]  /*de60*/  LOP3.LUT R2, R0, 0x1b0, RZ, 0xc0, !PT ;  /* 0x000001b000027812 */ /* 0x001fc800078ec0ff */
[----:B------:R-:W-:Y:S01]  /*de70*/  LOP3.LUT R6, R2, 0x30, R5, 0x78, !PT ;  /* 0x0000003002067812 */ /* 0x000fe200078e7805 */
[----:B------:R-:W-:-:S05]  /*de80*/  IMAD.SHL.U32 R2, R9, 0x10, RZ ;  /* 0x0000001009027824 */ /* 0x000fca00078e00ff */
[----:B------:R-:W-:Y:S01]  /*de90*/  LOP3.LUT R7, R2, 0x600, RZ, 0xc0, !PT ;  /* 0x0000060002077812 */ /* 0x000fe200078ec0ff */
[----:B------:R-:W-:-:S05]  /*dea0*/  IMAD.SHL.U32 R2, R10, 0x8, RZ ;  /* 0x000000080a027824 */ /* 0x000fca00078e00ff */
[----:B------:R-:W-:Y:S02]  /*deb0*/  LOP3.LUT R5, R3, 0x30, R2, 0x78, !PT ;  /* 0x0000003003057812 */ /* 0x000fe400078e7802 */
[----:B------:R-:W-:Y:S02]  /*dec0*/  LOP3.LUT R3, R7, 0x40, R0, 0xf8, !PT ;  /* 0x0000004007037812 */ /* 0x000fe400078ef800 */
[----:B------:R-:W-:Y:S02]  /*ded0*/  LOP3.LUT R4, R5, 0x640, R4, 0xf8, !PT ;  /* 0x0000064005047812 */ /* 0x000fe400078ef804 */
[----:B------:R-:W-:Y:S01]  /*dee0*/  LOP3.LUT R2, R3, R6, RZ, 0xfc, !PT ;  /* 0x0000000603027212 */ /* 0x000fe200078efcff */
[----:B------:R-:W-:Y:S01]  /*def0*/  IMAD.SHL.U32 R3, R10, 0x20, RZ ;  /* 0x000000200a037824 */ /* 0x000fe200078e00ff */
[----:B------:R-:W-:Y:S01]  /*df00*/  LOP3.LUT R0, R0, 0x30, RZ, 0xc0, !PT ;  /* 0x0000003000007812 */ /* 0x000fe200078ec0ff */
[----:B------:R0:W-:Y:S03]  /*df10*/  STL [R1], R4 ;  /* 0x0000000401007387 */ /* 0x0001e60000100800 */
[----:B------:R-:W-:Y:S01]  /*df20*/  LOP3.LUT R8, R7, 0x60, R3, 0xf8, !PT ;  /* 0x0000006007087812 */ /* 0x000fe200078ef803 */
[----:B------:R-:W-:Y:S01]  /*df30*/  IMAD.SHL.U32 R7, R10, 0x4, RZ ;  /* 0x000000040a077824 */ /* 0x000fe200078e00ff */
[----:B------:R-:W-:-:S02]  /*df40*/  LOP3.LUT R6, R3, 0x80, RZ, 0xc0, !PT ;  /* 0x0000008003067812 */ /* 0x000fc400078ec0ff */
[----:B------:R-:W-:Y:S02]  /*df50*/  LOP3.LUT R19, R8, 0x100, R3, 0xf8, !PT ;  /* 0x0000010008137812 */ /* 0x000fe400078ef803 */
[----:B------:R-:W-:Y:S02]  /*df60*/  LOP3.LUT R6, R6, 0x10, R10, 0xf8, !PT ;  /* 0x0000001006067812 */ /* 0x000fe400078ef80a */
[----:B0-----:R-:W-:Y:S02]  /*df70*/  SHF.R.U32.HI R4, RZ, 0x2, R9 ;  /* 0x00000002ff047819 */ /* 0x001fe40000011609 */
[----:B------:R-:W-:Y:S02]  /*df80*/  LOP3.LUT R6, R6, 0x10, R7, 0x78, !PT ;  /* 0x0000001006067812 */ /* 0x000fe400078e7807 */
[----:B------:R-:W-:Y:S01]  /*df90*/  LOP3.LUT R4, R4, 0x60, R3, 0xf8, !PT ;  /* 0x0000006004047812 */ /* 0x000fe200078ef803 */
[----:B------:R-:W-:Y:S01]  /*dfa0*/  IMAD.IADD R3, R17, 0x1, R2 ;  /* 0x0000000111037824 */ /* 0x000fe200078e0202 */
[----:B------:R-:W-:Y:S01]  /*dfb0*/  LOP3.LUT R19, R19, R6, RZ, 0xfc, !PT ;  /* 0x0000000613137212 */ /* 0x000fe200078efcff */
[----:B------:R-:W-:-:S03]  /*dfc0*/  IMAD.MOV.U32 R2, RZ, RZ, 0x1 ;  /* 0x00000001ff027424 */ /* 0x000fc600078e00ff */
[----:B------:R-:W-:Y:S04]  /*dfd0*/  STL [R1+0x1c], R3 ;  /* 0x00001c0301007387 */ /* 0x000fe80000100800 */
[----:B------:R-:W-:Y:S04]  /*dfe0*/  STL [R1+0x4], RZ ;  /* 0x000004ff01007387 */ /* 0x000fe80000100800 */
[----:B------:R0:W-:Y:S04]  /*dff0*/  STL [R1+0xc], R2 ;  /* 0x00000c0201007387 */ /* 0x0001e80000100800 */
[----:B------:R1:W-:Y:S01]  /*e000*/  STL [R1+0x28], RZ ;  /* 0x000028ff01007387 */ /* 0x0003e20000100800 */
[----:B0-----:R-:W-:-:S02]  /*e010*/  LOP3.LUT R2, R0, 0x40, RZ, 0xfc, !PT ;  /* 0x0000004000027812 */ /* 0x001fc400078efcff */
[----:B-1----:R-:W-:-:S07]  /*e020*/  LOP3.LUT R0, R0, 0x80, RZ, 0xfc, !PT ;  /* 0x0000008000007812 */ /* 0x002fce00078efcff */
.L_x_3309:
[----:B------:R-:W-:Y:S01]  /*e030*/  ULDC.64 UR4, c[0x0][0xc88] ;  /* 0x0003220000047ab9 */ /* 0x000fe20000000a00 */
[----:B------:R-:W-:Y:S01]  /*e040*/  ULDC.64 UR6, c[0x0][0xa18] ;  /* 0x0002860000067ab9 */ /* 0x000fe20000000a00 */
[----:B------:R-:W-:-:S06]  /*e050*/  UIMAD.WIDE UR4, UR45, 0x4, UR4 ;  /* 0x000000042d0478a5 */ /* 0x000fcc000f8e0204 */
[----:B------:R-:W-:Y:S02]  /*e060*/  IMAD.U32 R2, RZ, RZ, UR4 ;  /* 0x00000004ff027e24 */ /* 0x000fe4000f8e00ff */
[----:B------:R-:W-:Y:S01]  /*e070*/  IMAD.U32 R3, RZ, RZ, UR5 ;  /* 0x00000005ff037e24 */ /* 0x000fe2000f8e00ff */
[----:B------:R-:W-:Y:S01]  /*e080*/  UISETP.NE.U32.AND UP0, UPT, UR6, URZ, UPT ;  /* 0x0000003f0600728c */ /* 0x000fe2000bf05070 */
[----:B------:R-:W-:Y:S01]  /*e090*/  ULDC UR8, c[0x0][0x288] ;  /* 0x0000a20000087ab9 */ /* 0x000fe20000000800 */
[----:B------:R-:W-:Y:S02]  /*e0a0*/  ULDC.64 UR4, c[0x0][0xa28] ;  /* 0x00028a0000047ab9 */ /* 0x000fe40000000a00 */
[----:B------:R-:W2:Y:S01]  /*e0b0*/  LDG.E R2, desc[UR48][R2.64] ;  /* 0x0000003002027981 */ /* 0x000ea2000c1e1900 */
[----:B------:R-:W-:Y:S01]  /*e0c0*/  UISETP.NE.AND.EX UP0, UPT, UR7, URZ, UPT, UP0 ;  /* 0x0000003f0700728c */ /* 0x000fe2000bf05300 */
[----:B------:R-:W-:Y:S01]  /*e0d0*/  IMAD.U32 R0, RZ, RZ, UR8 ;  /* 0x00000008ff007e24 */ /* 0x000fe2000f8e00ff */
[----:B------:R-:W-:-:S04]  /*e0e0*/  UISETP.NE.U32.AND UP1, UPT, UR4, URZ, UPT ;  /* 0x0000003f0400728c */ /* 0x000fc8000bf25070 */
[----:B------:R-:W-:Y:S01]  /*e0f0*/  PLOP3.LUT P3, PT, PT, PT, UP0, 0x80, 0x0 ;  /* 0x000000000000781c */ /* 0x000fe20003f6f008 */
[----:B------:R-:W-:-:S06]  /*e100*/  UISETP.NE.AND.EX UP1, UPT, UR5, URZ, UPT, UP1 ;  /* 0x0000003f0500728c */ /* 0x000fcc000bf25310 */
        /* <DEDUP_REMOVED lines=8> */
[----:B------:R-:W-:Y:S01]  /*e190*/  IMAD.U32 R2, RZ, RZ, UR6 ;  /* 0x00000006ff027e24 */ /* 0x000fe2000f8e00ff */
[----:B------:R-:W-:-:S03]  /*e1a0*/  @UP1 ULEA.HI.X UR5, UR46, UR5, UR50, 0x2, UP2 ;  /* 0x000000052e051291 */ /* 0x000fc600090f1432 */
[----:B------:R-:W-:Y:S01]  /*e1b0*/  IMAD.U32 R3, RZ, RZ, UR7 ;  /* 0x00000007ff037e24 */ /* 0x000fe2000f8e00ff */
[----:B------:R-:W-:-:S04]  /*e1c0*/  ULDC.64 UR6, c[0x0][0xa08] ;  /* 0x0002820000067ab9 */ /* 0x000fc80000000a00 */
[----:B0-----:R0:W2:Y:S01]  /*e1d0*/  @P3 LDG.E R0, desc[UR48][R2.64] ;  /* 0x0000003002003981 */ /* 0x0010a2000c1e1900 */
        /* <DEDUP_REMOVED lines=8> */
[----:B-1----:R0:W3:Y:S01]  /*e260*/  @P2 LDG.E R7, desc[UR48][R2.64] ;  /* 0x0000003002072981 */ /* 0x0020e2000c1e1900 */
[----:B------:R-:W-:Y:S01]  /*e270*/  ISETP.NE.AND.EX P0, PT, RZ, UR5, PT, P0 ;  /* 0x00000005ff007c0c */ /* 0x000fe2000bf05300 */
[----:B------:R-:W-:Y:S01]  /*e280*/  UIADD3.X UR5, UR51, UR5, URZ, UP0, !UPT ;  /* 0x0000000533057290 */ /* 0x000fe200087fe43f */
[----:B------:R-:W-:Y:S01]  /*e290*/  IMAD.U32 R4, RZ, RZ, UR6 ;  /* 0x00000006ff047e24 */ /* 0x000fe2000f8e00ff */
[----:B------:R-:W-:Y:S01]  /*e2a0*/  UIADD3.X UR7, UR51, UR7, URZ, UP1, !UPT ;  /* 0x0000000733077290 */ /* 0x000fe20008ffe43f */
[----:B0-----:R-:W-:-:S03]  /*e2b0*/  IMAD.U32 R2, RZ, RZ, UR4 ;  /* 0x00000004ff027e24 */ /* 0x001fc6000f8e00ff */
[----:B------:R-:W-:Y:S02]  /*e2c0*/  IMAD.U32 R3, RZ, RZ, UR5 ;  /* 0x00000005ff037e24 */ /* 0x000fe4000f8e00ff */
[----:B------:R-:W-:-:S05]  /*e2d0*/  IMAD.U32 R5, RZ, RZ, UR7 ;  /* 0x00000007ff057e24 */ /* 0x000fca000f8e00ff */
[----:B------:R0:W5:Y:S04]  /*e2e0*/  @P1 LDG.E R6, desc[UR48][R4.64] ;  /* 0x0000003004061981 */ /* 0x000168000c1e1900 */
[----:B--2---:R1:W-:Y:S04]  /*e2f0*/  STL [R1+0x8], R0 ;  /* 0x0000080001007387 */ /* 0x0043e80000100800 */
[----:B-1----:R0:W5:Y:S01]  /*e300*/  @P0 LDG.E R0, desc[UR48][R2.64] ;  /* 0x0000003002000981 */ /* 0x002162000c1e1900 */
[----:B------:R-:W-:Y:S01]  /*e310*/  UMOV UR41, URZ ;  /* 0x0000003f00297c82 */ /* 0x000fe20008000000 */
[----:B---3--:R-:W-:Y:S01]  /*e320*/  @P2 R2UR UR41, R7 ;  /* 0x00000000072922ca */ /* 0x008fe200000e0000 */
[----:B------:R-:W-:-:S14]  /*e330*/  @P3 BRA `(.L_x_3237) ;  /* 0x0000000000143947 */ /* 0x000fdc0003800000 */
[----:B------:R-:W-:Y:S05]  /*e340*/  @!P0 BRA `(.L_x_3237) ;  /* 0x0000000000108947 */ /* 0x000fea0003800000 */
[----:B------:R-:W2:Y:S04]  /*e350*/  LDG.E R7, desc[UR48][R2.64] ;  /* 0x0000003002077981 */ /* 0x000ea8000c1e1900 */
[----:B0-----:R-:W2:Y:S02]  /*e360*/  LDG.E R2, desc[UR48][R2.64+0x4] ;  /* 0x0000043002027981 */ /* 0x001ea4000c1e1900 */
[----:B--2---:R-:W-:-:S05]  /*e370*/  IMAD.IADD R2, R2, 0x1, -R7 ;  /* 0x0000000102027824 */ /* 0x004fca00078e0a07 */
[----:B------:R1:W-:Y:S02]  /*e380*/  STL [R1+0x8], R2 ;  /* 0x0000080201007387 */ /* 0x0003e40000100800 */
.L_x_3237:
        /* <DEDUP_REMOVED lines=17> */
[----:B--2---:R-:W-:Y:S11]  /*e4a0*/  @!P0 BRA `(.L_x_3238) ;  /* 0x00000000001c8947 */ /* 0x004ff60003800000 */
[----:B------:R-:W-:-:S04]  /*e4b0*/  UIADD3 UR4, UP0, UR47, UR6, URZ ;  /* 0x000000062f047290 */ /* 0x000fc8000ff1e03f */
[----:B------:R-:W-:Y:S02]  /*e4c0*/  UIADD3.X UR5, UR51, UR7, URZ, UP0, !UPT ;  /* 0x0000000733057290 */ /* 0x000fe400087fe43f */
[----:B01----:R-:W-:-:S04]  /*e4d0*/  IMAD.U32 R2, RZ, RZ, UR4 ;  /* 0x00000004ff027e24 */ /* 0x003fc8000f8e00ff */
[----:B------:R-:W-:-:S05]  /*e4e0*/  IMAD.U32 R3, RZ, RZ, UR5 ;  /* 0x00000005ff037e24 */ /* 0x000fca000f8e00ff */
[----:B------:R-:W2:Y:S02]  /*e4f0*/  LDG.E R2, desc[UR48][R2.64] ;  /* 0x0000003002027981 */ /* 0x000ea4000c1e1900 */
[----:B--2---:R-:W-:Y:S01]  /*e500*/  R2UR UR4, R2 ;  /* 0x00000000020472ca */ /* 0x004fe200000e0000 */
[----:B------:R-:W-:-:S14]  /*e510*/  BRA `(.L_x_3239) ;  /* 0x0000000000187947 */ /* 0x000fdc0003800000 */
.L_x_3238:
[----:B------:R-:W-:Y:S05]  /*e520*/  @!P1 BRA `(.L_x_3239) ;  /* 0x0000000000149947 */ /* 0x000fea0003800000 */
[----:B------:R-:W2:Y:S04]  /*e530*/  LDG.E R0, desc[UR48][R4.64] ;  /* 0x0000003004007981 */ /* 0x000ea8000c1e1900 */
[----:B0-----:R-:W3:Y:S01]  /*e540*/  LDG.E R4, desc[UR48][R4.64+0x4] ;  /* 0x0000043004047981 */ /* 0x001ee2000c1e1900 */
[----:B--2---:R-:W-:Y:S02]  /*e550*/  R2UR UR5, R0 ;  /* 0x00000000000572ca */ /* 0x004fe400000e0000 */
[----:B---3--:R-:W-:-:S13]  /*e560*/  R2UR UR4, R4 ;  /* 0x00000000040472ca */ /* 0x008fda00000e0000 */
[----:B------:R-:W-:-:S12]  /*e570*/  UIADD3 UR4, -UR5, UR4, URZ ;  /* 0x0000000405047290 */ /* 0x000fd8000fffe13f */
.L_x_3239:
[----:B------:R-:W-:Y:S01]  /*e580*/  UIADD3 UR41, -UR41, UR4, URZ ;  /* 0x0000000429297290 */ /* 0x000fe2000fffe13f */
[----:B------:R-:W-:Y:S03]  /*e590*/  BSSY B7, `(.L_x_3240) ;  /* 0x000041a000077945 */ /* 0x000fe60003800000 */
[----:B------:R-:W-:Y:S02]  /*e5a0*/  UIADD3 UR4, UR41, 0x9f, URZ ;  /* 0x0000009f29047890 */ /* 0x000fe4000fffe03f */
[----:B------:R-:W-:Y:S02]  /*e5b0*/  ISETP.LT.AND P0, PT, RZ, UR41, PT ;  /* 0x00000029ff007c0c */ /* 0x000fe4000bf01270 */
[----:B------:R-:W-:-:S04]  /*e5c0*/  UIMAD.WIDE UR4, UR4, 0x66666667, URZ ;  /* 0x66666667040478a5 */ /* 0x000fc8000f8e023f */
[----:B------:R-:W-:-:S04]  /*e5d0*/  USHF.R.U32.HI UR40, URZ, 0x1f, UR5 ;  /* 0x0000001f3f287899 */ /* 0x000fc80008011605 */
[----:B------:R-:W-:-:S03]  /*e5e0*/  ULEA.HI.SX32 UR40, UR5, UR40, 0x1a ;  /* 0x0000002805287291 */ /* 0x000fc6000f8fd23f */
[----:B------:R-:W-:Y:S09]  /*e5f0*/  @P0 BRA `(.L_x_3241) ;  /* 0x0000000000480947 */ /* 0x000ff20003800000 */
[----:B------:R-:W2:Y:S02]  /*e600*/  S2R R0, SR_TID.X ;  /* 0x0000000000007919 */ /* 0x000ea40000002100 */
[----:B--2---:R-:W-:-:S04]  /*e610*/  LOP3.LUT R0, R0, 0x7f, RZ, 0xc0, !PT ;  /* 0x0000007f00007812 */ /* 0x004fc800078ec0ff */
[----:B------:R-:W-:-:S13]  /*e620*/  ISETP.NE.AND P0, PT, R0, RZ, PT ;  /* 0x000000ff0000720c */ /* 0x000fda0003f05270 */
[----:B------:R-:W-:Y:S05]  /*e630*/  @P0 BRA `(.L_x_3242) ;  /* 0x00000040003c0947 */ /* 0x000fea0003800000 */
[----:B0-----:R-:W0:Y:S01]  /*e640*/  S2R R3, SR_LANEID ;  /* 0x0000000000037919 */ /* 0x001e220000000000 */
[----:B------:R-:W-:Y:S02]  /*e650*/  VOTEU.ANY UR4, UPT, PT ;  /* 0x0000000000047886 */ /* 0x000fe400038e0100 */
[----:B------:R-:W0:Y:S08]  /*e660*/  FLO.U32 R0, UR4 ;  /* 0x0000000400007d00 */ /* 0x000e3000080e0000 */
[----:B------:R-:W2:Y:S01]  /*e670*/  POPC R5, UR4 ;  /* 0x0000000400057d09 */ /* 0x000ea20008000000 */
[----:B0-----:R-:W-:-:S02]  /*e680*/  ISETP.EQ.U32.AND P0, PT, R0, R3, PT ;  /* 0x000000030000720c */ /* 0x001fc40003f02070 */
[----:B-1----:R-:W2:Y:S11]  /*e690*/  LDC.64 R2, c[0x0][0xc60] ;  /* 0x00031800ff027b82 */ /* 0x002eb60000000a00 */
        /* <DEDUP_REMOVED lines=8> */
.L_x_3241:
[----:B------:R-:W-:Y:S01]  /*e720*/  VIADD R0, R17, 0x24200 ;  /* 0x0002420011007836 */ /* 0x000fe20000000000 */
[----:B------:R-:W-:Y:S04]  /*e730*/  BSSY B6, `(.L_x_3243) ;  /* 0x0000013000067945 */ /* 0x000fe80003800000 */
[----:B------:R-:W-:-:S13]  /*e740*/  LOP3.LUT P0, RZ, R0, 0x1bf, RZ, 0xc0, !PT ;  /* 0x000001bf00ff7812 */ /* 0x000fda000780c0ff */
[----:B------:R-:W-:Y:S05]  /*e750*/  @!P0 BRA `(.L_x_3244) ;  /* 0x0000000000408947 */ /* 0x000fea0003800000 */
[----:B01----:R-:W-:Y:S01]  /*e760*/  MOV R2, 0x0 ;  /* 0x0000000000027802 */ /* 0x003fe20000000f00 */
        /* <DEDUP_REMOVED lines=15> */
.L_x_3244:
[----:B------:R-:W-:Y:S05]  /*e860*/  BSYNC B6 ;  /* 0x0000000000067941 */ /* 0x000fea0003800000 */
.L_x_3243:
        /* <DEDUP_REMOVED lines=23> */
[----:B0-2---:R-:W-:Y:S05]  /*e9e0*/  CALL.ABS.NOINC R2 ;  /* 0x0000000002007343 */ /* 0x005fea0003c00000 */
.L_x_3246:
[----:B------:R-:W-:Y:S05]  /*e9f0*/  BSYNC B6 ;  /* 0x0000000000067941 */ /* 0x000fea0003800000 */
.L_x_3245:
        /* <DEDUP_REMOVED lines=20> */
.L_x_3248:
[----:B------:R-:W-:Y:S05]  /*eb40*/  BSYNC B6 ;  /* 0x0000000000067941 */ /* 0x000fea0003800000 */
.L_x_3247:
[----:B------:R-:W-:Y:S01]  /*eb50*/  LOP3.LUT P6, RZ, R16, 0x1, RZ, 0xc0, !PT ;  /* 0x0000000110ff7812 */ /* 0x000fe200078cc0ff */
[----:B------:R-:W-:-:S12]  /*eb60*/  BSSY B6, `(.L_x_3249) ;  /* 0x0000012000067945 */ /* 0x000fd80003800000 */
        /* <DEDUP_REMOVED lines=17> */
.L_x_3250:
[----:B------:R-:W-:Y:S05]  /*ec80*/  BSYNC B6 ;  /* 0x0000000000067941 */ /* 0x000fea0003800000 */
.L_x_3249:
[----:B------:R-:W3:Y:S01]  /*ec90*/  LDL R8, [R1+0x10] ;  /* 0x0000100001087983 */ /* 0x000ee20000100800 */
[----:B------:R-:W-:Y:S02]  /*eca0*/  ULDC.64 UR4, c[0x0][0x9f8] ;  /* 0x00027e0000047ab9 */ /* 0x000fe40000000a00 */
[----:B------:R-:W-:-:S04]  /*ecb0*/  UISETP.NE.U32.AND UP0, UPT, UR4, URZ, UPT ;  /* 0x0000003f0400728c */ /* 0x000fc8000bf05070 */
[----:B------:R-:W-:-:S06]  /*ecc0*/  UISETP.NE.AND.EX UP0, UPT, UR5, URZ, UPT, UP0 ;  /* 0x0000003f0500728c */ /* 0x000fcc000bf05300 */
[----:B------:R-:W-:-:S05]  /*ecd0*/  PLOP3.LUT P0, PT, PT, PT, UP0, 0x80, 0x0 ;  /* 0x000000000000781c */ /* 0x000fca0003f0f008 */
[----:B------:R-:W-:-:S04]  /*ece0*/  @UP0 UIADD3 UR4, UP1, UR47, UR4, URZ ;  /* 0x000000042f040290 */ /* 0x000fc8000ff3e03f */
[----:B------:R-:W-:Y:S02]  /*ecf0*/  @UP0 UIADD3.X UR5, UR51, UR5, URZ, UP1, !UPT ;  /* 0x0000000533050290 */ /* 0x000fe40008ffe43f */
[----:B01----:R-:W-:-:S04]  /*ed00*/  IMAD.U32 R2, RZ, RZ, UR4 ;  /* 0x00000004ff027e24 */ /* 0x003fc8000f8e00ff */
[----:B------:R-:W-:Y:S01]  /*ed10*/  IMAD.U32 R3, RZ, RZ, UR5 ;  /* 0x00000005ff037e24 */ /* 0x000fe2000f8e00ff */
[----:B------:R-:W0:Y:S01]  /*ed20*/  S2R R0, SR_TID.X ;  /* 0x0000000000007919 */ /* 0x000e220000002100 */
[----:B------:R-:W-:-:S03]  /*ed30*/  ULDC.64 UR4, c[0x0][0xa08] ;  /* 0x0002820000047ab9 */ /* 0x000fc60000000a00 */
[----:B---3--:R1:W3:Y:S01]  /*ed40*/  @P0 LDG.E R8, desc[UR48][R2.64] ;  /* 0x0000003002080981 */ /* 0x0082e2000c1e1900 */
[----:B0-----:R-:W-:-:S04]  /*ed50*/  SHF.R.U32.HI R0, RZ, 0x5, R0 ;  /* 0x00000005ff007819 */ /* 0x001fc80000011600 */
[----:B------:R-:W-:Y:S01]  /*ed60*/  LOP3.LUT R0, R0, 0x3, RZ, 0xc0, !PT ;  /* 0x0000000300007812 */ /* 0x000fe200078ec0ff */
[----:B-1----:R-:W0:Y:S01]  /*ed70*/  LDC.64 R2, c[0x0][0x418] ;  /* 0x00010600ff027b82 */ /* 0x002e220000000a00 */
[----:B---3--:R-:W-:Y:S01]  /*ed80*/  SHF.R.S32.HI R9, RZ, 0x1f, R8 ;  /* 0x0000001fff097819 */ /* 0x008fe20000011408 */
[----:B------:R1:W-:Y:S01]  /*ed90*/  @P0 STL [R1+0x10], R8 ;  /* 0x0000100801000387 */ /* 0x0003e20000100800 */
[----:B0-----:R-:W-:Y:S01]  /*eda0*/  LOP3.LUT P0, RZ, R2, UR4, RZ, 0xfc, !PT ;  /* 0x0000000402ff7c12 */ /* 0x001fe2000f80fcff */
[----:B------:R-:W-:Y:S02]  /*edb0*/  UMOV UR4, 0xffffffff ;  /* 0xffffffff00047882 */ /* 0x000fe40000000000 */
[----:B------:R1:W-:Y:S01]  /*edc0*/  STL [R1+0x18], R9 ;  /* 0x0000180901007387 */ /* 0x0003e20000100800 */
[----:B------:R-:W-:-:S04]  /*edd0*/  LOP3.LUT P0, RZ, R3, UR5, RZ, 0xfc, P0 ;  /* 0x0000000503ff7c12 */ /* 0x000fc8000800fcff */
[----:B--2---:R-:W-:Y:S01]  /*ede0*/  SEL R16, R8, RZ, !P0 ;  /* 0x000000ff08107207 */ /* 0x004fe20004000000 */
[----:B------:R-:W-:Y:S08]  /*edf0*/  BRA.DIV UR4, `(.L_x_3251) ;  /* 0x0000004a04547947 */ /* 0x000ff0000b800000 */
[----:B------:R0:W2:Y:S02]  /*ee00*/  SHFL.IDX PT, R14, R0, RZ, 0x1f ;  /* 0x00001fff000e7589 */ /* 0x0000a400000e0000 */
.L_x_3328:
[----:B0-----:R-:W3:Y:S01]  /*ee10*/  LDL.LU R0, [R1+0x14] ;  /* 0x0000140001007983 */ /* 0x001ee20000300800 */
[----:B------:R-:W-:Y:S02]  /*ee20*/  PLOP3.LUT P1, PT, PT, PT, PT, 0x8, 0x0 ;  /* 0x000000000000781c */ /* 0x000fe40003f2e170 */
[----:B--2---:R-:W-:Y:S02]  /*ee30*/  ISETP.NE.AND P0, PT, R14, RZ, PT ;  /* 0x000000ff0e00720c */ /* 0x004fe40003f05270 */
[----:B---3--:R-:W-:-:S09]  /*ee40*/  LOP3.LUT R0, R0, 0xfffffffe, RZ, 0xc0, !PT ;  /* 0xfffffffe00007812 */ /* 0x008fd200078ec0ff */
        /* <DEDUP_REMOVED lines=8> */
.L_x_3331:
        /* <DEDUP_REMOVED lines=21> */
.L_x_3254:
        /* <DEDUP_REMOVED lines=9> */
.L_x_3332:
        /* <DEDUP_REMOVED lines=8> */
.L_x_3256:
[----:B------:R-:W2:Y:S01]  /*f130*/  LDL R5, [R1+0x4] ;  /* 0x0000040001057983 */ /* 0x000ea20000100800 */
[----:B------:R-:W-:Y:S01]  /*f140*/  IMAD.MOV.U32 R4, RZ, RZ, 0xa0 ;  /* 0x000000a0ff047424 */ /* 0x000fe200078e00ff */
[----:B------:R-:W-:Y:S01]  /*f150*/  R2UR UR33, R3 ;  /* 0x00000000032172ca */ /* 0x000fe200000e0000 */
[----:B------:R-:W-:Y:S01]  /*f160*/  UIADD3 UR4, UP0, UR52, 0x470, URZ ;  /* 0x0000047034047890 */ /* 0x000fe2000ff1e03f */
[----:B-----5:R-:W-:Y:S01]  /*f170*/  R2UR UR37, R16 ;  /* 0x00000000102572ca */ /* 0x020fe200000e0000 */
[----:B------:R-:W-:Y:S01]  /*f180*/  IMAD R0, R0, R4, UR42 ;  /* 0x0000002a00007e24 */ /* 0x000fe2000f8e0204 */
[----:B------:R-:W-:Y:S01]  /*f190*/  UMOV UR6, 0x0 ;  /* 0x0000000000067882 */ /* 0x000fe20000000000 */
[----:B------:R-:W-:Y:S01]  /*f1a0*/  UIADD3.X UR5, URZ, UR53, URZ, UP0, !UPT ;  /* 0x000000353f057290 */ /* 0x000fe200087fe43f */
[----:B------:R-:W-:Y:S02]  /*f1b0*/  UMOV UR7, 0x14f00000 ;  /* 0x14f0000000077882 */ /* 0x000fe40000000000 */
[----:B------:R-:W-:Y:S01]  /*f1c0*/  R2UR UR35, R0 ;  /* 0x00000000002372ca */ /* 0x000fe200000e0000 */
[----:B------:R-:W-:Y:S01]  /*f1d0*/  UMOV UR34, URZ ;  /* 0x0000003f00227c82 */ /* 0x000fe20008000000 */
[----:B------:R-:W-:Y:S01]  /*f1e0*/  UMOV UR18, 0x40 ;  /* 0x0000004000127882 */ /* 0x000fe20000000000 */
[----:B------:R-:W-:Y:S01]  /*f1f0*/  UMOV UR20, UR36 ;  /* 0x0000002400147c82 */ /* 0x000fe20008000000 */
[----:B------:R-:W-:Y:S01]  /*f200*/  UMOV UR10, 0x80 ;  /* 0x00000080000a7882 */ /* 0x000fe20000000000 */
[----:B------:R-:W-:-:S02]  /*f210*/  UIADD3 UR33, UR33, 0x33470, URZ ;  /* 0x0003347021217890 */ /* 0x000fc4000fffe03f */
[----:B------:R-:W-:Y:S01]  /*f220*/  UMOV UR21, UR37 ;  /* 0x0000002500157c82 */ /* 0x000fe20008000000 */
[----:B------:R-:W-:Y:S01]  /*f230*/  UMOV UR12, UR36 ;  /* 0x00000024000c7c82 */ /* 0x000fe20008000000 */
[----:B------:R-:W-:-:S03]  /*f240*/  UMOV UR13, UR37 ;  /* 0x00000025000d7c82 */ /* 0x000fc60008000000 */
[----:B------:R-:W-:Y:S01]  /*f250*/  UMOV UR17, UR33 ;  /* 0x0000002100117c82 */ /* 0x000fe20008000000 */
[----:B------:R-:W-:Y:S01]  /*f260*/  UMOV UR19, UR35 ;  /* 0x0000002300137c82 */ /* 0x000fe20008000000 */
[----:B------:R-:W-:Y:S01]  /*f270*/  UMOV UR9, UR33 ;  /* 0x0000002100097c82 */ /* 0x000fe20008000000 */
[----:B------:R-:W-:Y:S01]  /*f280*/  UMOV UR11, UR35 ;  /* 0x00000023000b7c82 */ /* 0x000fe20008000000 */
[----:B--2---:R-:W-:-:S05]  /*f290*/  IMAD R4, R5, 0x7800, R17 ;  /* 0x0000780005047824 */ /* 0x004fca00078e0211 */
[----:B------:R-:W-:-:S13]  /*f2a0*/  R2UR UR8, R4 ;  /* 0x00000000040872ca */ /* 0x000fda00000e0000 */
[----:B------:R-:W-:Y:S02]  /*f2b0*/  UIADD3 UR32, UR8, 0xf200, URZ ;  /* 0x0000f20008207890 */ /* 0x000fe4000fffe03f */
[----:B------:R-:W-:Y:S02]  /*f2c0*/  UIADD3 UR16, UR8, 0x11a00, URZ ;  /* 0x00011a0008107890 */ /* 0x000fe4000fffe03f */
[----:B------:R-:W-:-:S05]  /*f2d0*/  UIADD3 UR8, UR8, 0x14200, URZ ;  /* 0x0001420008087890 */ /* 0x000fca000fffe03f */
[----:B------:R1:W-:Y:S02]  /*f2e0*/  UTMALDG.4D [UR32], [UR4], desc[UR6] ;  /* 0x00000620040075b4 */ /* 0x0003e40008019000 */
[----:B------:R1:W-:Y:S02]  /*f2f0*/  UTMALDG.4D [UR16], [UR4], desc[UR6] ;  /* 0x00000610040075b4 */ /* 0x0003e40008019000 */
[----:B------:R1:W-:Y:S01]  /*f300*/  UTMALDG.4D [UR8], [UR4], desc[UR6] ;  /* 0x00000608040075b4 */ /* 0x0003e20008019000 */
[----:B------:R-:W2:Y:S02]  /*f310*/  SYNCS.PHASECHK.TRANS64.TRYWAIT P0, [R3+URZ+0x33440], R2 ;  /* 0x03344002030075a7 */ /* 0x000ea4000800017f */
[----:B-12---:R-:W-:Y:S05]  /*f320*/  @!P0 BRA `(.L_x_3257) ;  /* 0x00000044005c8947 */ /* 0x006fea0003800000 */
.L_x_3333:
        /* <DEDUP_REMOVED lines=8> */
.L_x_3258:
        /* <DEDUP_REMOVED lines=33> */
.L_x_3252:
[----:B------:R-:W-:Y:S05]  /*f5c0*/  WARPSYNC.ALL ;  /* 0x0000000000007948 */ /* 0x000fea0003800000 */
[----:B0-----:R-:W-:Y:S01]  /*f5d0*/  VIADD R0, R17, 0x1e200 ;  /* 0x0001e20011007836 */ /* 0x001fe20000000000 */
[----:B---3--:R-:W-:Y:S01]  /*f5e0*/  USHF.R.S32.HI UR4, URZ, 0x1f, UR54 ;  /* 0x0000001f3f047899 */ /* 0x008fe20008011436 */
        /* <DEDUP_REMOVED lines=31> */
.L_x_3260:
[----:B------:R-:W-:Y:S05]  /*f7e0*/  BSYNC B6 ;  /* 0x0000000000067941 */ /* 0x000fea0003800000 */
.L_x_3259:
[----:B------:R-:W2:Y:S01]  /*f7f0*/  LDL.LU R0, [R1+0x24] ;  /* 0x0000240001007983 */ /* 0x000ea20000300800 */
[----:B-1----:R-:W0:Y:S01]  /*f800*/  LDC R8, c[0x0][0x448] ;  /* 0x00011200ff087b82 */ /* 0x002e220000000800 */
[----:B------:R-:W-:Y:S01]  /*f810*/  ULDC.64 UR8, c[0x0][0x2d8] ;  /* 0x0000b60000087ab9 */ /* 0x000fe20000000a00 */
[----:B------:R-:W1:Y:S01]  /*f820*/  S2R R2, SR_TID.X ;  /* 0x0000000000027919 */ /* 0x000e620000002100 */
[----:B------:R-:W3:Y:S01]  /*f830*/  S2R R3, SR_TID.X ;  /* 0x0000000000037919 */ /* 0x000ee20000002100 */
[----:B0-----:R-:W-:Y:S02]  /*f840*/  ISETP.NE.AND P0, PT, R8, 0x1, PT ;  /* 0x000000010800780c */ /* 0x001fe40003f05270 */
[----:B-1----:R-:W-:-:S04]  /*f850*/  LOP3.LUT R2, R2, 0x7f, RZ, 0xc0, !PT ;  /* 0x0000007f02027812 */ /* 0x002fc800078ec0ff */
[----:B------:R-:W-:Y:S01]  /*f860*/  SHF.R.U32.HI R2, RZ, 0x2, R2 ;  /* 0x00000002ff027819 */ /* 0x000fe20000011602 */
[----:B---3--:R-:W-:-:S06]  /*f870*/  IMAD.SHL.U32 R4, R3, 0x20, RZ ;  /* 0x0000002003047824 */ /* 0x008fcc00078e00ff */
[----:B------:R-:W0:Y:S01]  /*f880*/  @P0 LDC R3, c[0x0][0x450] ;  /* 0x00011400ff030b82 */ /* 0x000e220000000800 */
[----:B------:R-:W-:-:S07]  /*f890*/  LOP3.LUT R4, R2, 0x60, R4, 0xf8, !PT ;  /* 0x0000006002047812 */ /* 0x000fce00078ef804 */
[----:B------:R-:W1:Y:S01]  /*f8a0*/  @P0 LDC R2, c[0x0][0x44c] ;  /* 0x00011300ff020b82 */ /* 0x000e620000000800 */
[----:B------:R-:W3:Y:S01]  /*f8b0*/  S2R R9, SR_TID.X ;  /* 0x0000000000097919 */ /* 0x000ee20000002100 */
[----:B------:R-:W-:Y:S01]  /*f8c0*/  UIMAD UR6, UR47, UR8, URZ ;  /* 0x000000082f0672a4 */ /* 0x000fe2000f8e023f */
[----:B------:R-:W-:Y:S02]  /*f8d0*/  UMOV UR50, UR56 ;  /* 0x0000003800327c82 */ /* 0x000fe40008000000 */
[----:B------:R-:W-:Y:S02]  /*f8e0*/  UIMAD.WIDE.U32 UR4, UR36, UR8, UR50 ;  /* 0x00000008240472a5 */ /* 0x000fe4000f8e0032 */
        /* <DEDUP_REMOVED lines=10> */
[C---:B------:R-:W-:Y:S02]  /*f990*/  LOP3.LUT R11, R9.reuse, 0x40, RZ, 0xfc, !PT ;  /* 0x00000040090b7812 */ /* 0x040fe400078efcff */
[----:B------:R-:W-:Y:S01]  /*f9a0*/  LOP3.LUT R9, R9, 0x80, RZ, 0xfc, !PT ;  /* 0x0000008009097812 */ /* 0x000fe200078efcff */
[----:B--2---:R-:W-:-:S05]  /*f9b0*/  IMAD.SHL.U32 R0, R0, 0x80, RZ ;  /* 0x0000008000007824 */ /* 0x004fca00078e00ff */
[----:B------:R-:W-:-:S05]  /*f9c0*/  LOP3.LUT R4, R4, R0, RZ, 0xfc, !PT ;  /* 0x0000000004047212 */ /* 0x000fca00078efcff */
[----:B-1----:R-:W-:-:S04]  /*f9d0*/  @P0 IMAD.HI.U32 R5, R4, R2, RZ ;  /* 0x0000000204050227 */ /* 0x002fc800078e00ff */
[----:B------:R-:W-:Y:S01]  /*f9e0*/  IMAD.MOV.U32 R2, RZ, RZ, R4 ;  /* 0x000000ffff027224 */ /* 0x000fe200078e0004 */
[----:B0-----:R-:W-:-:S05]  /*f9f0*/  @P0 SHF.R.U32.HI R2, RZ, R3, R5 ;  /* 0x00000003ff020219 */ /* 0x001fca0000011605 */
[----:B------:R-:W-:-:S04]  /*fa00*/  IMAD.MOV R6, RZ, RZ, -R2 ;  /* 0x000000ffff067224 */ /* 0x000fc800078e0a02 */
[----:B------:R-:W-:Y:S01]  /*fa10*/  IMAD R6, R8, R6, R4 ;  /* 0x0000000608067224 */ /* 0x000fe200078e0204 */
[----:B------:R-:W-:Y:S01]  /*fa20*/  SHF.R.S32.HI R4, RZ, 0x1f, R2 ;  /* 0x0000001fff047819 */ /* 0x000fe20000011402 */
[----:B------:R-:W-:-:S04]  /*fa30*/  IMAD.U32 R3, RZ, RZ, UR8 ;  /* 0x00000008ff037e24 */ /* 0x000fc8000f8e00ff */
[----:B------:R-:W-:Y:S01]  /*fa40*/  IMAD R4, R4, UR8, RZ ;  /* 0x0000000804047c24 */ /* 0x000fe2000f8e02ff */
[----:B------:R-:W-:-:S03]  /*fa50*/  SHF.R.S32.HI R7, RZ, 0x1f, R6 ;  /* 0x0000001fff077819 */ /* 0x000fc60000011406 */
[C---:B------:R-:W-:Y:S02]  /*fa60*/  IMAD R4, R2.reuse, UR9, R4 ;  /* 0x0000000902047c24 */ /* 0x040fe4000f8e0204 */
[----:B------:R-:W-:Y:S01]  /*fa70*/  IMAD.WIDE.U32 R2, R2, R3, UR4 ;  /* 0x0000000402027e25 */ /* 0x000fe2000f8e0003 */
[----:B------:R-:W-:-:S03]  /*fa80*/  ULDC.64 UR4, c[0x0][0x2c8] ;  /* 0x0000b20000047ab9 */ /* 0x000fc60000000a00 */
        /* <DEDUP_REMOVED lines=10> */
[----:B------:R-:W-:-:S02]  /*fb30*/  IADD3.X R2, R5, UR5, R2, P0, !PT ;  /* 0x0000000505027c10 */ /* 0x000fc400087fe402 */
[----:B------:R-:W-:Y:S01]  /*fb40*/  ISETP.GE.AND P1, PT, R11, UR4, PT ;  /* 0x000000040b007c0c */ /* 0x000fe2000bf26270 */
[----:B-1----:R-:W-:-:S05]  /*fb50*/  IMAD.SHL.U32 R10, R7, 0x10, RZ ;  /* 0x00000010070a7824 */ /* 0x002fca00078e00ff */
[----:B------:R-:W-:-:S04]  /*fb60*/  LOP3.LUT R10, R10, 0x30, RZ, 0xc0, !PT ;  /* 0x000000300a0a7812 */ /* 0x000fc800078ec0ff */
[----:B------:R-:W-:Y:S01]  /*fb70*/  ISETP.GE.AND P0, PT, R10, UR4, PT ;  /* 0x000000040a007c0c */ /* 0x000fe2000bf06270 */
[----:B------:R-:W-:-:S03]  /*fb80*/  UMOV UR4, 0xffffffff ;  /* 0xffffffff00047882 */ /* 0x000fc60000000000 */
[----:B0-----:R-:W-:Y:S09]  /*fb90*/  BRA.DIV UR4, `(.L_x_3261) ;  /* 0x0000003e04547947 */ /* 0x001ff2000b800000 */
[----:B------:R-:W0:Y:S02]  /*fba0*/  S2R R6, SR_TID.X ;  /* 0x0000000000067919 */ /* 0x000e240000002100 */
[----:B0-----:R-:W-:Y:S02]  /*fbb0*/  LOP3.LUT R7, R6, 0x7f, RZ, 0xc0, !PT ;  /* 0x0000007f06077812 */ /* 0x001fe400078ec0ff */
[----:B------:R-:W2:Y:S02]  /*fbc0*/  LDL.LU R6, [R1+0x8] ;  /* 0x0000080001067983 */ /* 0x000ea40000300800 */
[----:B------:R-:W-:Y:S02]  /*fbd0*/  SHF.R.U32.HI R7, RZ, 0x2, R7 ;  /* 0x00000002ff077819 */ /* 0x000fe40000011607 */
[----:B------:R-:W-:Y:S03]  /*fbe0*/  SHFL.IDX PT, R5, R2, RZ, 0x1c1f ;  /* 0x001c1fff02057589 */ /* 0x000fe600000e0000 */
[----:B------:R-:W-:-:S02]  /*fbf0*/  IMAD.IADD R0, R7, 0x1, R0 ;  /* 0x0000000107007824 */ /* 0x000fc400078e0200 */
[----:B--2---:R-:W-:Y:S02]  /*fc00*/  IMAD R4, R6, R8, RZ ;  /* 0x0000000806047224 */ /* 0x004fe400078e02ff */
[----:B------:R-:W0:Y:S03]  /*fc10*/  SHFL.IDX PT, R6, R3, RZ, 0x1c1f ;  /* 0x001c1fff03067589 */ /* 0x000e2600000e0000 */
[----:B------:R-:W-:-:S13]  /*fc20*/  ISETP.GE.AND P4, PT, R0, R4, PT ;  /* 0x000000040000720c */ /* 0x000fda0003f86270 */
[----:B0-----:R-:W-:-:S05]  /*fc30*/  @!P4 IADD3 R6, P3, R10, R6, RZ ;  /* 0x000000060a06c210 */ /* 0x001fca0007f7e0ff */
[----:B------:R-:W-:-:S04]  /*fc40*/  @!P4 IMAD.X R5, RZ, RZ, R5, P3 ;  /* 0x000000ffff05c224 */ /* 0x000fc800018e0605 */
        /* <DEDUP_REMOVED lines=25> */
[----:B------:R0:W-:Y:S04]  /*fde0*/  @!P3 LDGSTS.E.BYPASS.LTC128B.128 [R9+0x21200], desc[UR48][R6.64+0x40], !P1 ;  /* 0x212000400609bfae */ /* 0x0001e8000c901d70 */
[----:B-1----:R0:W-:Y:S02]  /*fdf0*/  @!P3 LDGSTS.E.BYPASS.LTC128B.128 [R9+0x23200], desc[UR48][R6.64+0x80], !P2 ;  /* 0x232000800609bfae */ /* 0x0021e4000d101d70 */
.L_x_3342:
        /* <DEDUP_REMOVED lines=10> */
[----:B------:R1:W-:Y:S04]  /*fea0*/  LDGSTS.E.BYPASS.LTC128B.128 [R9+0x21a00], desc[UR48][R2.64+0x40], !P1 ;  /* 0x21a0004002097fae */ /* 0x0003e8000c901d70 */
[----:B------:R1:W-:Y:S02]  /*feb0*/  LDGSTS.E.BYPASS.LTC128B.128 [R9+0x23a00], desc[UR48][R2.64+0x80], !P2 ;  /* 0x23a0008002097fae */ /* 0x0003e4000d101d70 */
.L_x_3263:
[----:B------:R-:W-:Y:S05]  /*fec0*/  BSYNC B0 ;  /* 0x0000000000007941 */ /* 0x000fea0003800000 */
.L_x_3262:
[----:B------:R-:W-:Y:S01]  /*fed0*/  NOP ;  /* 0x0000000000007918 */ /* 0x000fe20000000000 */
[----:B------:R-:W-:-:S13]  /*fee0*/  PLOP3.LUT P0, PT, PT, PT, PT, 0x80, 0x0 ;  /* 0x000000000000781c */ /* 0x000fda0003f0f070 */
.L_x_3264:
[----:B------:R-:W-:Y:S02]  /*fef0*/  PLOP3.LUT P1, PT, P1, P0, PT, 0xa2, 0x0 ;  /* 0x000000000000781c */ /* 0x000fe40000f21472 */
[----:B------:R-:W-:-:S08]  /*ff00*/  @P0 R2UR P1, UR4, R17 ;  /* 0x00000000110402ca */ /* 0x000fd00000020000 */
[----:B------:R-:W-:-:S05]  /*ff10*/  @P0 PLOP3.LUT P0, PT, P1, PT, PT, 0x80, 0x0 ;  /* 0x000000000000081c */ /* 0x000fca0000f0f070 */
[----:B------:R-:W-:Y:S01]  /*ff20*/  @!P1 SYNCS.ARRIVE.TRANS64.RED.A0T1 RZ, [UR4+0x33400], RZ ;  /* 0x033400ffffff99a7 */ /* 0x000fe20008200404 */
[----:B------:R-:W-:Y:S07]  /*ff30*/  @!P1 ARRIVES.LDGSTSBAR.64.TRANSCNT [UR4+0x33400] ;  /* 0x03340000ff0099b0 */ /* 0x000fee0008000a84 */
[----:B------:R-:W-:Y:S05]  /*ff40*/  @P0 BRA.U.ANY `(.L_x_3264) ;  /* 0xfffffffd00e80947 */ /* 0x000fea000393ffff */
[----:B01----:R-:W3:Y:S02]  /*ff50*/  LDL.LU R2, [R1+0x28] ;  /* 0x0000280001027983 */ /* 0x003ee40000300800 */
        /* <DEDUP_REMOVED lines=9> */
[----:B------:R-:W1:Y:S03]  /*fff0*/  SYNCS.PHASECHK.TRANS64.TRYWAIT P0, [R17+URZ+0x33420], R0 ;  /* 0x03342000110075a7 */ /* 0x000e66000800017f */
[----:B01----:R-:W-:Y:S05]  /*10000*/  @!P0 BRA `(.L_x_3266) ;  /* 0x0000003c00888947 */ /* 0x003fea0003800000 */
.L_x_3343:
[----:B------:R-:W-:Y:S05]  /*10010*/  BSYNC B0 ;  /* 0x0000000000007941 */ /* 0x000fea0003800000 */
.L_x_3265:
[----:B------:R-:W-:-:S06]  /*10020*/  UISETP.GE.AND UP0, UPT, UR41, 0xa1, UPT ;  /* 0x000000a12900788c */ /* 0x000fcc000bf06270 */
[----:B------:R-:W-:-:S13]  /*10030*/  PLOP3.LUT P0, PT, PT, PT, UP0, 0x80, 0x0 ;  /* 0x000000000000781c */ /* 0x000fda0003f0f008 */
[----:B------:R-:W-:Y:S05]  /*10040*/  @!P0 BRA `(.L_x_3267) ;  /* 0x0000001800108947 */ /* 0x000fea0003800000 */
[----:B0-----:R0:W5:Y:S01]  /*10050*/  LDL.LU R0, [R1+0xc] ;  /* 0x00000c0001007983 */ /* 0x0011620000300800 */
[----:B------:R-:W-:-:S03]  /*10060*/  UIADD3 UR4, UR40, -0x2, URZ ;  /* 0xfffffffe28047890 */ /* 0x000fc6000fffe03f */
[----:B------:R0:W5:Y:S03]  /*10070*/  LDL.LU R8, [R1+0x4] ;  /* 0x0000040001087983 */ /* 0x0001660000300800 */
[----:B------:R-:W-:-:S07]  /*10080*/  IMAD.U32 R2, RZ, RZ, UR4 ;  /* 0x00000004ff027e24 */ /* 0x000fce000f8e00ff */
.L_x_3291:
        /* <DEDUP_REMOVED lines=20> */
[----:B------:R-:W3:Y:S01]  /*101d0*/  LDL R7, [R1+0x10] ;  /* 0x0000100001077983 */ /* 0x000ee20000100800 */
[----:B----4-:R-:W-:-:S13]  /*101e0*/  ISETP.NE.AND P0, PT, R3, 0x1, PT ;  /* 0x000000010300780c */ /* 0x010fda0003f05270 */
[----:B--2---:R-:W2:Y:S02]  /*101f0*/  @P0 LDC.64 R4, c[0x0][0x440] ;  /* 0x00011000ff040b82 */ /* 0x004ea40000000a00 */
[----:B--2---:R-:W-:-:S04]  /*10200*/  @P0 IMAD.HI.U32 R6, R2, R4, RZ ;  /* 0x0000000402060227 */ /* 0x004fc800078e00ff */
[----:B------:R-:W-:Y:S01]  /*10210*/  IMAD.MOV.U32 R4, RZ, RZ, R2 ;  /* 0x000000ffff047224 */ /* 0x000fe200078e0002 */
[----:B------:R-:W-:-:S05]  /*10220*/  @P0 SHF.R.U32.HI R4, RZ, R5, R6 ;  /* 0x00000005ff040219 */ /* 0x000fca0000011606 */
[----:B------:R-:W-:-:S04]  /*10230*/  IMAD.MOV R5, RZ, RZ, -R4 ;  /* 0x000000ffff057224 */ /* 0x000fc800078e0a04 */
[----:B------:R-:W-:Y:S01]  /*10240*/  IMAD R3, R3, R5, R2 ;  /* 0x0000000503037224 */ /* 0x000fe200078e0202 */
[----:B------:R-:W-:Y:S01]  /*10250*/  SHF.R.S32.HI R5, RZ, 0x1f, R4 ;  /* 0x0000001fff057819 */ /* 0x000fe20000011404 */
[----:B---3--:R-:W-:-:S04]  /*10260*/  IMAD R6, R11, UR6, RZ ;  /* 0x000000060b067c24 */ /* 0x008fc8000f8e02ff */
[C---:B------:R-:W-:Y:S02]  /*10270*/  IMAD R6, R7.reuse, UR7, R6 ;  /* 0x0000000707067c24 */ /* 0x040fe4000f8e0206 */
[----:B------:R-:W-:-:S04]  /*10280*/  IMAD.WIDE.U32 R4, R7, UR6, R4 ;  /* 0x0000000607047c25 */ /* 0x000fc8000f8e0004 */
[----:B------:R-:W-:Y:S01]  /*10290*/  IMAD.IADD R5, R6, 0x1, R5 ;  /* 0x0000000106057824 */ /* 0x000fe200078e0205 */
[----:B------:R-:W-:-:S04]  /*102a0*/  LEA R6, P0, R4, UR4, 0x2 ;  /* 0x0000000404067c11 */ /* 0x000fc8000f8010ff */
[----:B------:R-:W-:-:S05]  /*102b0*/  LEA.HI.X R7, R4, UR5, R5, 0x2, P0 ;  /* 0x0000000504077c11 */ /* 0x000fca00080f1405 */
[----:B------:R3:W5:Y:S04]  /*102c0*/  LDG.E R16, desc[UR48][R6.64] ;  /* 0x0000003006107981 */ /* 0x000768000c1e1900 */
.L_x_3270:
[----:B------:R-:W2:Y:S01]  /*102d0*/  S2R R4, SR_TID.X ;  /* 0x0000000000047919 */ /* 0x000ea20000002100 */
[----:B---3--:R-:W-:Y:S01]  /*102e0*/  IMAD R6, R10, 0x8, R17 ;  /* 0x000000080a067824 */ /* 0x008fe200078e0211 */
[----:B------:R-:W-:Y:S01]  /*102f0*/  BSSY B1, `(.L_x_3271) ;  /* 0x0000006000017945 */ /* 0x000fe20003800000 */
[----:B--2---:R-:W-:Y:S02]  /*10300*/  LOP3.LUT R5, R4, 0x7f, RZ, 0xc0, !PT ;  /* 0x0000007f04057812 */ /* 0x004fe400078ec0ff */
[----:B------:R-:W-:Y:S02]  /*10310*/  SHF.L.U32 R4, R9, 0x1f, RZ ;  /* 0x0000001f09047819 */ /* 0x000fe400000006ff */
[----:B------:R-:W-:Y:S02]  /*10320*/  ISETP.NE.AND P1, PT, R5, RZ, PT ;  /* 0x000000ff0500720c */ /* 0x000fe40003f25270 */
[----:B------:R-:W2:Y:S02]  /*10330*/  SYNCS.PHASECHK.TRANS64.TRYWAIT P0, [R6+URZ+0x33480], R4 ;  /* 0x03348004060075a7 */ /* 0x000ea4000800017f */
[----:B--2---:R-:W-:Y:S09]  /*10340*/  @!P0 BRA `(.L_x_3272) ;  /* 0x0000003800cc8947 */ /* 0x004ff20003800000 */
.L_x_3344:
[----:B------:R-:W-:Y:S05]  /*10350*/  BSYNC B1 ;  /* 0x0000000000017941 */ /* 0x000fea0003800000 */
.L_x_3271:
        /* <DEDUP_REMOVED lines=9> */
.L_x_3274:
[----:B------:R-:W-:Y:S05]  /*103f0*/  BSYNC B1 ;  /* 0x0000000000017941 */ /* 0x000fea0003800000 */
.L_x_3273:
[----:B------:R-:W3:Y:S01]  /*10400*/  LDL R5, [R1+0x4] ;  /* 0x0000040001057983 */ /* 0x000ee20000100800 */
[----:B-1----:R-:W-:Y:S01]  /*10410*/  IMAD.MOV.U32 R10, RZ, RZ, RZ ;  /* 0x000000ffff0a7224 */ /* 0x002fe200078e00ff */
[----:B------:R-:W-:Y:S01]  /*10420*/  UIADD3 UR4, UP0, UR52, 0x470, URZ ;  /* 0x0000047034047890 */ /* 0x000fe2000ff1e03f */
[----:B------:R-:W-:Y:S01]  /*10430*/  IMAD.MOV.U32 R7, RZ, RZ, 0xa0 ;  /* 0x000000a0ff077424 */ /* 0x000fe200078e00ff */
[----:B------:R-:W-:Y:S01]  /*10440*/  PLOP3.LUT P0, PT, PT, PT, PT, 0x80, 0x0 ;  /* 0x000000000000781c */ /* 0x000fe20003f0f070 */
[----:B------:R-:W-:Y:S01]  /*10450*/  UMOV UR6, 0x0 ;  /* 0x0000000000067882 */ /* 0x000fe20000000000 */
[----:B------:R-:W-:Y:S01]  /*10460*/  R2UR UR10, R10 ;  /* 0x000000000a0a72ca */ /* 0x000fe200000e0000 */
[----:B------:R-:W-:Y:S01]  /*10470*/  IMAD R7, R3, R7, UR42 ;  /* 0x0000002a03077e24 */ /* 0x000fe2000f8e0207 */
[----:B------:R-:W-:Y:S01]  /*10480*/  UIADD3.X UR5, URZ, UR53, URZ, UP0, !UPT ;  /* 0x000000353f057290 */ /* 0x000fe200087fe43f */
[----:B------:R-:W-:Y:S01]  /*10490*/  UMOV UR7, 0x14f00000 ;  /* 0x14f0000000077882 */ /* 0x000fe20000000000 */
[----:B---3--:R-:W-:-:S02]  /*104a0*/  IMAD R3, R5, 0x7800, R17 ;  /* 0x0000780005037824 */ /* 0x008fc400078e0211 */
[----:B------:R-:W-:Y:S02]  /*104b0*/  VIADD R5, R6, 0x33470 ;  /* 0x0003347006057836 */ /* 0x000fe40000000000 */
[----:B------:R-:W-:-:S07]  /*104c0*/  VIADD R9, R3, 0xf200 ;  /* 0x0000f20003097836 */ /* 0x000fce0000000000 */
.L_x_3275:
        /* <DEDUP_REMOVED lines=16> */
.L_x_3276:
        /* <DEDUP_REMOVED lines=16> */
.L_x_3277:
        /* <DEDUP_REMOVED lines=13> */
.L_x_3345:
[----:B------:R-:W-:Y:S05]  /*107a0*/  BSYNC B1 ;  /* 0x0000000000017941 */ /* 0x000fea0003800000 */
.L_x_3278:
[----:B------:R-:W-:Y:S01]  /*107b0*/  BSSY B1, `(.L_x_3280) ;  /* 0x000000b000017945 */ /* 0x000fe20003800000 */
[----:B-12---:R-:W-:Y:S02]  /*107c0*/  IMAD.MOV.U32 R4, RZ, RZ, 0x0 ;  /* 0x00000000ff047424 */ /* 0x006fe400078e00ff */
[----:B------:R-:W-:Y:S01]  /*107d0*/  IMAD.MOV.U32 R5, RZ, RZ, 0x14f00000 ;  /* 0x14f00000ff057424 */ /* 0x000fe200078e00ff */
[----:B------:R-:W-:Y:S06]  /*107e0*/  @P1 BRA `(.L_x_3281) ;  /* 0x00000000001c1947 */ /* 0x000fec0003800000 */
[----:B------:R-:W1:Y:S02]  /*107f0*/  S2R R9, SR_TID.X ;  /* 0x0000000000097919 */ /* 0x000e640000002100 */
[----:B-1----:R-:W-:Y:S01]  /*10800*/  LOP3.LUT R13, R9, 0x1f, RZ, 0xc0, !PT ;  /* 0x0000001f090d7812 */ /* 0x002fe200078ec0ff */
[----:B------:R-:W-:-:S03]  /*10810*/  IMAD.MOV.U32 R9, RZ, RZ, 0x7800 ;  /* 0x00007800ff097424 */ /* 0x000fc600078e00ff */
[----:B------:R-:W-:Y:S01]  /*10820*/  ISETP.NE.AND P0, PT, R13, RZ, PT ;  /* 0x000000ff0d00720c */ /* 0x000fe20003f05270 */
[----:B------:R1:W-:-:S12]  /*10830*/  SYNCS.ARRIVE.TRANS64 RZ, [R6+URZ+0x33430], R9 ;  /* 0x0334300906ff79a7 */ /* 0x0003d8000800003f */
[----:B-1----:R-:W-:Y:S05]  /*10840*/  @!P0 BRA `(.L_x_3281) ;  /* 0x0000000000048947 */ /* 0x002fea0003800000 */
[----:B------:R-:W-:Y:S01]  /*10850*/  BPT.TRAP 0x1 ;  /* 0x000000040000795c */ /* 0x000fe20000300000 */
.L_x_3281:
[----:B------:R-:W-:Y:S05]  /*10860*/  BSYNC B1 ;  /* 0x0000000000017941 */ /* 0x000fea0003800000 */
.L_x_3280:
        /* <DEDUP_REMOVED lines=8> */
.L_x_3282:
        /* <DEDUP_REMOVED lines=15> */
.L_x_3283:
        /* <DEDUP_REMOVED lines=15> */
.L_x_3284:
        /* <DEDUP_REMOVED lines=9> */
[----:B---3--:R-:W-:Y:S05]  /*10b60*/  @P0 BRA.U.ANY `(.L_x_3284) ;  /* 0xfffffffd00d80947 */ /* 0x008fea000393ffff */
.L_x_3269:
[----:B------:R-:W-:Y:S05]  /*10b70*/  BSYNC B0 ;  /* 0x0000000000007941 */ /* 0x000fea0003800000 */
.L_x_3268:
[----:B------:R-:W-:-:S06]  /*10b80*/  UISETP.NE.AND UP0, UPT, UR39, 0x3, UPT ;  /* 0x000000032700788c */ /* 0x000fcc000bf05270 */
[----:B------:R-:W-:-:S13]  /*10b90*/  PLOP3.LUT P0, PT, PT, PT, UP0, 0x80, 0x0 ;  /* 0x000000000000781c */ /* 0x000fda0003f0f008 */
[----:B------:R-:W-:Y:S05]  /*10ba0*/  @!P0 BRA `(.L_x_3285) ;  /* 0x0000000000048947 */ /* 0x000fea0003800000 */
[----:B------:R-:W-:Y:S01]  /*10bb0*/  BPT.TRAP 0x1 ;  /* 0x000000040000795c */ /* 0x000fe20000300000 */
.L_x_3285:
[----:B------:R-:W-:Y:S01]  /*10bc0*/  IMAD.U32 R3, RZ, RZ, UR44 ;  /* 0x0000002cff037e24 */ /* 0x000fe2000f8e00ff */
[----:B------:R-:W-:Y:S01]  /*10bd0*/  LOP3.LUT R4, R0, 0x1, RZ, 0x3c, !PT ;  /* 0x0000000100047812 */ /* 0x000fe200078e3cff */
[----:B------:R-:W-:Y:S03]  /*10be0*/  BSSY B0, `(.L_x_3286) ;  /* 0x0000006000007945 */ /* 0x000fe60003800000 */
[----:B------:R-:W-:Y:S01]  /*10bf0*/  ISETP.NE.AND P1, PT, R3, 0x3, PT ;  /* 0x000000030300780c */ /* 0x000fe20003f25270 */
[----:B------:R-:W-:Y:S01]  /*10c00*/  IMAD R3, R8, 0x8, R17 ;  /* 0x0000000808037824 */ /* 0x000fe200078e0211 */
[----:B------:R-:W-:-:S04]  /*10c10*/  SHF.L.U32 R4, R4, 0x1f, RZ ;  /* 0x0000001f04047819 */ /* 0x000fc800000006ff */
[----:B------:R-:W3:Y:S02]  /*10c20*/  SYNCS.PHASECHK.TRANS64.TRYWAIT P0, [R3+URZ+0x33470], R4 ;  /* 0x03347004030075a7 */ /* 0x000ee4000800017f */
[----:B---3--:R-:W-:Y:S05]  /*10c30*/  @!P0 BRA `(.L_x_3287) ;  /* 0x0000003000b88947 */ /* 0x008fea0003800000 */
.L_x_3346:
[----:B------:R-:W-:Y:S05]  /*10c40*/  BSYNC B0 ;  /* 0x0000000000007941 */ /* 0x000fea0003800000 */
.L_x_3286:
[----:B------:R-:W-:Y:S05]  /*10c50*/  @!P1 BRA `(.L_x_3288) ;  /* 0x0000000000049947 */ /* 0x000fea0003800000 */
[----:B------:R-:W-:Y:S01]  /*10c60*/  BPT.TRAP 0x1 ;  /* 0x000000040000795c */ /* 0x000fe20000300000 */
.L_x_3288:
[----:B---3--:R-:W-:Y:S01]  /*10c70*/  SHF.L.U32 R4, R0, 0x1f, RZ ;  /* 0x0000001f00047819 */ /* 0x008fe200000006ff */
[----:B------:R-:W-:-:S03]  /*10c80*/  IMAD R0, R8, 0x7800, RZ ;  /* 0x0000780008007824 */ /* 0x000fc600078e02ff */
[----:B------:R-:W3:Y:S02]  /*10c90*/  SYNCS.PHASECHK.TRANS64.TRYWAIT P0, [R3+URZ+0x33460], R4 ;  /* 0x03346004030075a7 */ /* 0x000ee4000800017f */
[----:B---3--:R-:W-:Y:S05]  /*10ca0*/  @!P0 BRA `(.L_x_3289) ;  /* 0x0000003000b08947 */ /* 0x008fea0003800000 */
.L_x_3347:
[----:B------:R4:W-:Y:S04]  /*10cb0*/  STL [R1+0x2c], R2 ;  /* 0x00002c0201007387 */ /* 0x0009e80000100800 */
[----:B----4-:R-:W3:Y:S01]  /*10cc0*/  LDL R2, [R1] ;  /* 0x0000000001027983 */ /* 0x010ee20000100800 */
[----:B------:R-:W-:Y:S05]  /*10cd0*/  WARPSYNC.ALL ;  /* 0x0000000000007948 */ /* 0x000fea0003800000 */
[----:B------:R-:W-:-:S02]  /*10ce0*/  VIADD R14, R0, 0x2800 ;  /* 0x00002800000e7836 */ /* 0x000fc40000000000 */
[C---:B------:R-:W-:Y:S02]  /*10cf0*/  VIADD R12, R0.reuse, 0x800 ;  /* 0x00000800000c7836 */ /* 0x040fe40000000000 */
[C---:B------:R-:W-:Y:S02]  /*10d00*/  VIADD R13, R0.reuse, 0x5000 ;  /* 0x00005000000d7836 */ /* 0x040fe40000000000 */
[C---:B------:R-:W-:Y:S02]  /*10d10*/  VIADD R15, R0.reuse, 0x1800 ;  /* 0x00001800000f7836 */ /* 0x040fe40000000000 */
[C---:B------:R-:W-:Y:S02]  /*10d20*/  VIADD R21, R0.reuse, 0x2000 ;  /* 0x0000200000157836 */ /* 0x040fe40000000000 */
[C---:B------:R-:W-:Y:S01]  /*10d30*/  VIADD R20, R0.reuse, 0x5800 ;  /* 0x0000580000147836 */ /* 0x040fe20000000000 */
[----:B---3--:R-:W-:-:S05]  /*10d40*/  LOP3.LUT R4, R0, R2, RZ, 0xfc, !PT ;  /* 0x0000000200047212 */ /* 0x008fca00078efcff */
[----:B------:R-:W-:-:S06]  /*10d50*/  IMAD.IADD R4, R17, 0x1, R4 ;  /* 0x0000000111047824 */ /* 0x000fcc00078e0204 */
[----:B--2---:R-:W2:Y:S02]  /*10d60*/  LDSM.16.MT88.4 R4, [R4+0xf200] ;  /* 0x00f200000404783b */ /* 0x004ea40000004200 */
[C-C-:B--2---:R-:W-:Y:S02]  /*10d70*/  PRMT R8, R4.reuse, 0x6420, R5.reuse ;  /* 0x0000642004087816 */ /* 0x144fe40000000005 */
[----:B-1----:R-:W-:Y:S02]  /*10d80*/  PRMT R9, R4, 0x7531, R5 ;  /* 0x0000753104097816 */ /* 0x002fe40000000005 */
[----:B------:R-:W-:Y:S02]  /*10d90*/  LOP3.LUT R4, R0, R19, RZ, 0xfc, !PT ;  /* 0x0000001300047212 */ /* 0x000fe400078efcff */
[C-C-:B------:R-:W-:Y:S02]  /*10da0*/  PRMT R10, R6.reuse, 0x6420, R7.reuse ;  /* 0x00006420060a7816 */ /* 0x140fe40000000007 */
[----:B------:R-:W-:Y:S01]  /*10db0*/  PRMT R11, R6, 0x7531, R7 ;  /* 0x00007531060b7816 */ /* 0x000fe20000000007 */
[----:B------:R-:W-:-:S05]  /*10dc0*/  IMAD.IADD R4, R18, 0x1, R4 ;  /* 0x0000000112047824 */ /* 0x000fca00078e0204 */
[----:B------:R1:W-:Y:S02]  /*10dd0*/  STSM.16.M88.4 [R4], R8 ;  /* 0x0000000804007844 */ /* 0x0003e40000000200 */
[----:B-1----:R-:W-:-:S05]  /*10de0*/  LOP3.LUT R4, R14, R2, RZ, 0xfc, !PT ;  /* 0x000000020e047212 */ /* 0x002fca00078efcff */
[----:B------:R-:W-:-:S06]  /*10df0*/  IMAD.IADD R4, R17, 0x1, R4 ;  /* 0x0000000111047824 */ /* 0x000fcc00078e0204 */
[----:B------:R-:W1:Y:S02]  /*10e00*/  LDSM.16.MT88.4 R4, [R4+0xf200] ;  /* 0x00f200000404783b */ /* 0x000e640000004200 */
[C-C-:B-1----:R-:W-:Y:S02]  /*10e10*/  PRMT R8, R4.reuse, 0x6420, R5.reuse ;  /* 0x0000642004087816 */ /* 0x142fe40000000005 */
[----:B------:R-:W-:Y:S02]  /*10e20*/  PRMT R9, R4, 0x7531, R5 ;  /* 0x0000753104097816 */ /* 0x000fe40000000005 */
[----:B------:R-:W-:Y:S02]  /*10e30*/  LOP3.LUT R4, R12, R19, RZ, 0xfc, !PT ;  /* 0x000000130c047212 */ /* 0x000fe400078efcff */
[C-C-:B------:R-:W-:Y:S02]  /*10e40*/  PRMT R10, R6.reuse, 0x6420, R7.reuse ;  /* 0x00006420060a7816 */ /* 0x140fe40000000007 */
[----:B------:R-:W-:Y:S01]  /*10e50*/  PRMT R11, R6, 0x7531, R7 ;  /* 0x00007531060b7816 */ /* 0x000fe20000000007 */
[----:B------:R-:W-:Y:S01]  /*10e60*/  IMAD.IADD R4, R18, 0x1, R4 ;  /* 0x0000000112047824 */ /* 0x000fe200078e0204 */
[----:B------:R-:W-:-:S04]  /*10e70*/  LOP3.LUT R12, R12, R2, RZ, 0xfc, !PT ;  /* 0x000000020c0c7212 */ /* 0x000fc800078efcff */
[----:B------:R1:W-:Y:S02]  /*10e80*/  STSM.16.M88.4 [R4], R8 ;  /* 0x0000000804007844 */ /* 0x0003e40000000200 */
[----:B-1----:R-:W-:Y:S01]  /*10e90*/  LOP3.LUT R4, R13, R2, RZ, 0xfc, !PT ;  /* 0x000000020d047212 */ /* 0x002fe200078efcff */
[----:B------:R-:W-:-:S04]  /*10ea0*/  VIADD R13, R0, 0x1000 ;  /* 0x00001000000d7836 */ /* 0x000fc80000000000 */
[----:B------:R-:W-:-:S06]  /*10eb0*/  IMAD.IADD R4, R17, 0x1, R4 ;  /* 0x0000000111047824 */ /* 0x000fcc00078e0204 */
[----:B------:R-:W1:Y:S02]  /*10ec0*/  LDSM.16.MT88.4 R4, [R4+0xf200] ;  /* 0x00f200000404783b */ /* 0x000e640000004200 */
[C-C-:B-1----:R-:W-:Y:S02]  /*10ed0*/  PRMT R8, R4.reuse, 0x6420, R5.reuse ;  /* 0x0000642004087816 */ /* 0x142fe40000000005 */
[----:B------:R-:W-:Y:S02]  /*10ee0*/  PRMT R9, R4, 0x7531, R5 ;  /* 0x0000753104097816 */ /* 0x000fe40000000005 */
[C---:B------:R-:W-:Y:S02]  /*10ef0*/  LOP3.LUT R4, R13.reuse, R19, RZ, 0xfc, !PT ;  /* 0x000000130d047212 */ /* 0x040fe400078efcff */
[C-C-:B------:R-:W-:Y:S02]  /*10f00*/  PRMT R10, R6.reuse, 0x6420, R7.reuse ;  /* 0x00006420060a7816 */ /* 0x140fe40000000007 */
[----:B------:R-:W-:Y:S01]  /*10f10*/  PRMT R11, R6, 0x7531, R7 ;  /* 0x00007531060b7816 */ /* 0x000fe20000000007 */
[----:B------:R-:W-:Y:S01]  /*10f20*/  IMAD.IADD R4, R18, 0x1, R4 ;  /* 0x0000000112047824 */ /* 0x000fe200078e0204 */
[----:B------:R-:W-:-:S04]  /*10f30*/  LOP3.LUT R13, R13, R2, RZ, 0xfc, !PT ;  /* 0x000000020d0d7212 */ /* 0x000fc800078efcff */
[----:B------:R1:W-:Y:S02]  /*10f40*/  STSM.16.M88.4 [R4], R8 ;  /* 0x0000000804007844 */ /* 0x0003e40000000200 */
[----:B-1----:R-:W-:Y:S02]  /*10f50*/  IMAD.IADD R4, R17, 0x1, R12 ;  /* 0x0000000111047824 */ /* 0x002fe400078e020c */
[----:B------:R-:W-:-:S04]  /*10f60*/  VIADD R12, R0, 0x3000 ;  /* 0x00003000000c7836 */ /* 0x000fc80000000000 */
        /* <DEDUP_REMOVED lines=9> */
[----:B-1----:R-:W-:-:S05]  /*11000*/  LOP3.LUT R4, R12, R2, RZ, 0xfc, !PT ;  /* 0x000000020c047212 */ /* 0x002fca00078efcff */
        /* <DEDUP_REMOVED lines=15> */
[----:B------:R-:W-:Y:S01]  /*11100*/  LOP3.LUT R4, R14, R19, RZ, 0xfc, !PT ;  /* 0x000000130e047212 */ /* 0x000fe200078efcff */
[----:B------:R-:W-:Y:S01]  /*11110*/  VIADD R14, R0, 0x6000 ;  /* 0x00006000000e7836 */ /* 0x000fe20000000000 */
[C-C-:B------:R-:W-:Y:S02]  /*11120*/  PRMT R10, R6.reuse, 0x6420, R7.reuse ;  /* 0x00006420060a7816 */ /* 0x140fe40000000007 */
[----:B------:R-:W-:Y:S01]  /*11130*/  PRMT R11, R6, 0x7531, R7 ;  /* 0x00007531060b7816 */ /* 0x000fe20000000007 */
[----:B------:R-:W-:-:S05]  /*11140*/  IMAD.IADD R4, R18, 0x1, R4 ;  /* 0x0000000112047824 */ /* 0x000fca00078e0204 */
[----:B------:R1:W-:Y:S02]  /*11150*/  STSM.16.M88.4 [R4], R8 ;  /* 0x0000000804007844 */ /* 0x0003e40000000200 */
[----:B-1----:R-:W-:Y:S02]  /*11160*/  IMAD.IADD R4, R17, 0x1, R13 ;  /* 0x0000000111047824 */ /* 0x002fe400078e020d */
[----:B------:R-:W-:-:S04]  /*11170*/  VIADD R13, R0, 0x4800 ;  /* 0x00004800000d7836 */ /* 0x000fc80000000000 */
        /* <DEDUP_REMOVED lines=9> */
[----:B-1----:R-:W-:-:S05]  /*11210*/  VIADD R10, R0, 0x3800 ;  /* 0x00003800000a7836 */ /* 0x002fca0000000000 */
[----:B------:R-:W-:-:S05]  /*11220*/  LOP3.LUT R4, R10, R2, RZ, 0xfc, !PT ;  /* 0x000000020a047212 */ /* 0x000fca00078efcff */
[----:B------:R-:W-:-:S06]  /*11230*/  IMAD.IADD R4, R17, 0x1, R4 ;  /* 0x0000000111047824 */ /* 0x000fcc00078e0204 */
[----:B------:R-:W1:Y:S02]  /*11240*/  LDSM.16.MT88.4 R4, [R4+0xf200] ;  /* 0x00f200000404783b */ /* 0x000e640000004200 */
[C-C-:B-1----:R-:W-:Y:S02]  /*11250*/  PRMT R8, R4.reuse, 0x6420, R5.reuse ;  /* 0x0000642004087816 */ /* 0x142fe40000000005 */
[----:B------:R-:W-:Y:S02]  /*11260*/  PRMT R9, R4, 0x7531, R5 ;  /* 0x0000753104097816 */ /* 0x000fe40000000005 */
        /* <DEDUP_REMOVED lines=28> */
[C---:B------:R-:W-:Y:S02]  /*11430*/  VIADD R12, R0.reuse, 0x6800 ;  /* 0x00006800000c7836 */ /* 0x040fe40000000000 */
[----:B------:R-:W-:Y:S02]  /*11440*/  VIADD R0, R0, 0x7000 ;  /* 0x0000700000007836 */ /* 0x000fe40000000000 */
[----:B------:R-:W1:Y:S02]  /*11450*/  LDSM.16.MT88.4 R4, [R4+0xf200] ;  /* 0x00f200000404783b */ /* 0x000e640000004200 */
[----:B-1----:R-:W-:-:S02]  /*11460*/  PRMT R8, R4, 0x6420, R5 ;  /* 0x0000642004087816 */ /* 0x002fc40000000005 */
[----:B------:R-:W-:Y:S02]  /*11470*/  PRMT R9, R4, 0x7531, R5 ;  /* 0x0000753104097816 */ /* 0x000fe40000000005 */
[----:B------:R-:W-:Y:S02]  /*11480*/  LOP3.LUT R4, R15, R19, RZ, 0xfc, !PT ;  /* 0x000000130f047212 */ /* 0x000fe400078efcff */
[C-C-:B------:R-:W-:Y:S02]  /*11490*/  PRMT R10, R6.reuse, 0x6420, R7.reuse ;  /* 0x00006420060a7816 */ /* 0x140fe40000000007 */
[----:B------:R-:W-:Y:S01]  /*114a0*/  PRMT R11, R6, 0x7531, R7 ;  /* 0x00007531060b7816 */ /* 0x000fe20000000007 */
[----:B------:R-:W-:-:S05]  /*114b0*/  IMAD.IADD R4, R18, 0x1, R4 ;  /* 0x0000000112047824 */ /* 0x000fca00078e0204 */
[----:B------:R1:W-:Y:S02]  /*114c0*/  STSM.16.M88.4 [R4], R8 ;  /* 0x0000000804007844 */ /* 0x0003e40000000200 */
[C---:B-1----:R-:W-:Y:S02]  /*114d0*/  LOP3.LUT R4, R12.reuse, R2, RZ, 0xfc, !PT ;  /* 0x000000020c047212 */ /* 0x042fe400078efcff */
[----:B------:R-:W-:-:S03]  /*114e0*/  LOP3.LUT R12, R12, R19, RZ, 0xfc, !PT ;  /* 0x000000130c0c7212 */ /* 0x000fc600078efcff */
[----:B------:R-:W-:Y:S02]  /*114f0*/  IMAD.IADD R4, R17, 0x1, R4 ;  /* 0x0000000111047824 */ /* 0x000fe400078e0204 */
[----:B------:R-:W-:-:S04]  /*11500*/  IMAD.IADD R12, R18, 0x1, R12 ;  /* 0x00000001120c7824 */ /* 0x000fc800078e020c */
        /* <DEDUP_REMOVED lines=8> */
[----:B-1----:R-:W-:-:S06]  /*11590*/  IMAD.IADD R4, R17, 0x1, R21 ;  /* 0x0000000111047824 */ /* 0x002fcc00078e0215 */
        /* <DEDUP_REMOVED lines=13> */
[----:B------:R1:W5:Y:S01]  /*11670*/  LDL.LU R2, [R1+0x2c] ;  /* 0x00002c0001027983 */ /* 0x0003620000300800 */
[C-C-:B------:R-:W-:Y:S02]  /*11680*/  PRMT R10, R6.reuse, 0x6420, R7.reuse ;  /* 0x00006420060a7816 */ /* 0x140fe40000000007 */
[----:B------:R-:W-:Y:S01]  /*11690*/  PRMT R11, R6, 0x7531, R7 ;  /* 0x00007531060b7816 */ /* 0x000fe20000000007 */
[----:B------:R-:W-:-:S04]  /*116a0*/  IMAD.IADD R4, R17, 0x1, R4 ;  /* 0x0000000111047824 */ /* 0x000fc800078e0204 */
[----:B------:R-:W-:Y:S04]  /*116b0*/  STSM.16.M88.4 [R12], R8 ;  /* 0x000000080c007844 */ /* 0x000fe80000000200 */
[----:B------:R-:W2:Y:S01]  /*116c0*/  LDSM.16.MT88.4 R4, [R4+0xf200] ;  /* 0x00f200000404783b */ /* 0x000ea20000004200 */
[----:B------:R-:W-:-:S05]  /*116d0*/  LOP3.LUT R0, R0, R19, RZ, 0xfc, !PT ;  /* 0x0000001300007212 */ /* 0x000fca00078efcff */
[----:B------:R-:W-:Y:S01]  /*116e0*/  IMAD.IADD R0, R18, 0x1, R0 ;  /* 0x0000000112007824 */ /* 0x000fe200078e0200 */
[C-C-:B--2---:R-:W-:Y:S02]  /*116f0*/  PRMT R8, R4.reuse, 0x6420, R5.reuse ;  /* 0x0000642004087816 */ /* 0x144fe40000000005 */
        /* <DEDUP_REMOVED lines=12> */
.L_x_3290:
[----:B-1----:R-:W1:Y:S01]  /*117c0*/  S2R R0, SR_TID.X ;  /* 0x0000000000007919 */ /* 0x002e620000002100 */
[----:B--2---:R2:W-:Y:S01]  /*117d0*/  SYNCS.ARRIVE.TRANS64.A1T0 RZ, [R3+URZ+0x33450], RZ ;  /* 0x033450ff03ff79a7 */ /* 0x0045e2000810003f */
[----:B------:R3:W5:Y:S01]  /*117e0*/  LDL R8, [R1+0x4] ;  /* 0x0000040001087983 */ /* 0x0007620000100800 */
[----:B-1----:R-:W-:Y:S01]  /*117f0*/  LOP3.LUT R0, R0, 0x7f, RZ, 0xc0, !PT ;  /* 0x0000007f00007812 */ /* 0x002fe200078ec0ff */
[----:B------:R-:W-:Y:S03]  /*11800*/  BAR.SYNC.DEFER_BLOCKING 0x2, 0x80 ;  /* 0x0082000000007b1d */ /* 0x000fe60000010000 */
[----:B------:R-:W-:-:S03]  /*11810*/  ISETP.NE.AND P0, PT, R0, RZ, PT ;  /* 0x000000ff0000720c */ /* 0x000fc60003f05270 */
[----:B------:R3:W5:Y:S10]  /*11820*/  LDL R0, [R1+0xc] ;  /* 0x00000c0001007983 */ /* 0x0007740000100800 */
[----:B--2---:R-:W-:-:S05]  /*11830*/  @!P0 VIADD R3, R3, 0x33480 ;  /* 0x0003348003038836 */ /* 0x004fca0000000000 */
[----:B------:R-:W-:-:S04]  /*11840*/  @!P0 PRMT R3, RZ, 0x654, R3 ;  /* 0x00000654ff038816 */ /* 0x000fc80000000003 */
[----:B------:R3:W-:Y:S01]  /*11850*/  @!P0 SYNCS.ARRIVE.TRANS64.RED.A1T0 RZ, [R3+URZ], RZ ;  /* 0x000000ff03ff89a7 */ /* 0x0007e2000810043f */
[C---:B-----5:R-:W-:Y:S01]  /*11860*/  ISETP.GT.AND P0, PT, R2.reuse, RZ, PT ;  /* 0x000000ff0200720c */ /* 0x060fe20003f04270 */
[----:B------:R-:W-:-:S12]  /*11870*/  VIADD R2, R2, 0xffffffff ;  /* 0xffffffff02027836 */ /* 0x000fd80000000000 */
[----:B---3--:R-:W-:Y:S05]  /*11880*/  @P0 BRA `(.L_x_3291) ;  /* 0xffffffe800000947 */ /* 0x008fea000383ffff */
.L_x_3267:
[----:B------:R-:W1:Y:S01]  /*11890*/  S2R R3, SR_TID.X ;  /* 0x0000000000037919 */ /* 0x000e620000002100 */
[----:B------:R-:W-:Y:S01]  /*118a0*/  BSSY B0, `(.L_x_3292) ;  /* 0x0000011000007945 */ /* 0x000fe20003800000 */
[----:B-1----:R-:W-:-:S04]  /*118b0*/  LOP3.LUT R3, R3, 0x7f, RZ, 0xc0, !PT ;  /* 0x0000007f03037812 */ /* 0x002fc800078ec0ff */
[----:B------:R-:W-:-:S13]  /*118c0*/  ISETP.NE.AND P0, PT, R3, RZ, PT ;  /* 0x000000ff0300720c */ /* 0x000fda0003f05270 */
[----:B------:R-:W-:Y:S05]  /*118d0*/  @P0 BRA `(.L_x_3293) ;  /* 0x0000000000340947 */ /* 0x000fea0003800000 */
[----:B------:R-:W1:Y:S01]  /*118e0*/  S2R R3, SR_LANEID ;  /* 0x0000000000037919 */ /* 0x000e620000000000 */
[----:B------:R-:W-:Y:S02]  /*118f0*/  VOTEU.ANY UR4, UPT, PT ;  /* 0x0000000000047886 */ /* 0x000fe400038e0100 */
[----:B0-----:R-:W1:Y:S08]  /*11900*/  FLO.U32 R0, UR4 ;  /* 0x0000000400007d00 */ /* 0x001e7000080e0000 */
[----:B--2---:R-:W0:Y:S01]  /*11910*/  POPC R5, UR4 ;  /* 0x0000000400057d09 */ /* 0x004e220008000000 */
[----:B-1----:R-:W-:-:S02]  /*11920*/  ISETP.EQ.U32.AND P1, PT, R0, R3, PT ;  /* 0x000000030000720c */ /* 0x002fc40003f22070 */
[----:B------:R-:W0:Y:S11]  /*11930*/  LDC.64 R2, c[0x0][0xc60] ;  /* 0x00031800ff027b82 */ /* 0x000e360000000a00 */
[----:B0-----:R-:W2:Y:S01]  /*11940*/  @P1 ATOMG.E.ADD.STRONG.GPU PT, R3, desc[UR48][R2.64], R5 ;  /* 0x00000005020319a8 */ /* 0x001ea200081ee1f0 */
[----:B------:R-:W0:Y:S02]  /*11950*/  S2R R4, SR_LTMASK ;  /* 0x0000000000047919 */ /* 0x000e240000003900 */
[----:B0-----:R-:W-:-:S04]  /*11960*/  LOP3.LUT R4, R4, UR4, RZ, 0xc0, !PT ;  /* 0x0000000404047c12 */ /* 0x001fc8000f8ec0ff */
[----:B------:R-:W0:Y:S01]  /*11970*/  POPC R7, R4 ;  /* 0x0000000400077309 */ /* 0x000e220000000000 */
[----:B--2---:R-:W0:Y:S02]  /*11980*/  SHFL.IDX PT, R0, R3, R0, 0x1f ;  /* 0x00001f0003007589 */ /* 0x004e2400000e0000 */
[----:B0-----:R-:W-:-:S05]  /*11990*/  IADD3 R0, R0, UR43, R7 ;  /* 0x0000002b00007c10 */ /* 0x001fca000fffe007 */
[----:B------:R1:W-:Y:S02]  /*119a0*/  STL [R1+0x20], R0 ;  /* 0x0000200001007387 */ /* 0x0003e40000100800 */
.L_x_3293:
[----:B------:R-:W-:Y:S05]  /*119b0*/  BSYNC B0 ;  /* 0x0000000000007941 */ /* 0x000fea0003800000 */
.L_x_3292:
[----:B------:R-:W-:-:S06]  /*119c0*/  UISETP.NE.AND UP0, UPT, UR39, 0x3, UPT ;  /* 0x000000032700788c */ /* 0x000fcc000bf05270 */
[----:B------:R-:W-:-:S13]  /*119d0*/  PLOP3.LUT P1, PT, PT, PT, UP0, 0x80, 0x0 ;  /* 0x000000000000781c */ /* 0x000fda0003f2f008 */
[----:B------:R-:W-:Y:S05]  /*119e0*/  @!P1 BRA `(.L_x_3294) ;  /* 0x0000000000049947 */ /* 0x000fea0003800000 */
[----:B------:R-:W-:Y:S01]  /*119f0*/  BPT.TRAP 0x1 ;  /* 0x000000040000795c */ /* 0x000fe20000300000 */
.L_x_3294:
[----:B------:R-:W3:Y:S04]  /*11a00*/  LDL R3, [R1+0xc] ;  /* 0x00000c0001037983 */ /* 0x000ee80000100800 */
[----:B------:R-:W4:Y:S01]  /*11a10*/  LDL R2, [R1+0x4] ;  /* 0x0000040001027983 */ /* 0x000f220000100800 */
[----:B01----:R-:W-:Y:S01]  /*11a20*/  IMAD.U32 R0, RZ, RZ, UR44 ;  /* 0x0000002cff007e24 */ /* 0x003fe2000f8e00ff */
[----:B------:R-:W-:Y:S04]  /*11a30*/  BSSY B0, `(.L_x_3295) ;  /* 0x0000007000007945 */ /* 0x000fe80003800000 */
[----:B------:R-:W-:-:S02]  /*11a40*/  ISETP.NE.AND P2, PT, R0, 0x3, PT ;  /* 0x000000030000780c */ /* 0x000fc40003f45270 */
[----:B---3--:R-:W-:-:S04]  /*11a50*/  LOP3.LUT R3, R3, 0x1, RZ, 0x3c, !PT ;  /* 0x0000000103037812 */ /* 0x008fc800078e3cff */
[----:B------:R-:W-:Y:S01]  /*11a60*/  SHF.L.U32 R3, R3, 0x1f, RZ ;  /* 0x0000001f03037819 */ /* 0x000fe200000006ff */
[----:B----4-:R-:W-:-:S04]  /*11a70*/  IMAD R0, R2, 0x8, R17 ;  /* 0x0000000802007824 */ /* 0x010fc800078e0211 */
[----:B------:R-:W0:Y:S02]  /*11a80*/  SYNCS.PHASECHK.TRANS64.TRYWAIT P1, [R0+URZ+0x33470], R3 ;  /* 0x03347003000075a7 */ /* 0x000e24000802017f */
[----:B0-----:R-:W-:Y:S05]  /*11a90*/  @!P1 BRA `(.L_x_3296) ;  /* 0x0000002400489947 */ /* 0x001fea0003800000 */
.L_x_3348:
[----:B------:R-:W-:Y:S05]  /*11aa0*/  BSYNC B0 ;  /* 0x0000000000007941 */ /* 0x000fea0003800000 */
.L_x_3295:
[----:B------:R-:W-:Y:S05]  /*11ab0*/  @!P2 BRA `(.L_x_3297) ;  /* 0x000000000004a947 */ /* 0x000fea0003800000 */
[----:B------:R-:W-:Y:S01]  /*11ac0*/  BPT.TRAP 0x1 ;  /* 0x000000040000795c */ /* 0x000fe20000300000 */
.L_x_3297:
[----:B------:R-:W0:Y:S02]  /*11ad0*/  LDL R2, [R1+0xc] ;  /* 0x00000c0001027983 */ /* 0x000e240000100800 */
[----:B0-----:R-:W-:-:S04]  /*11ae0*/  SHF.L.U32 R3, R2, 0x1f, RZ ;  /* 0x0000001f02037819 */ /* 0x001fc800000006ff */
[----:B------:R-:W0:Y:S02]  /*11af0*/  SYNCS.PHASECHK.TRANS64.TRYWAIT P1, [R0+URZ+0x33460], R3 ;  /* 0x03346003000075a7 */ /* 0x000e24000802017f */
[----:B0-----:R-:W-:Y:S05]  /*11b00*/  @!P1 BRA `(.L_x_3298) ;  /* 0x0000002400409947 */ /* 0x001fea0003800000 */
.L_x_3349:
[----:B------:R-:W3:Y:S04]  /*11b10*/  LDL R2, [R1+0x4] ;  /* 0x0000040001027983 */ /* 0x000ee80000100800 */
[----:B------:R-:W4:Y:S01]  /*11b20*/  LDL R15, [R1] ;  /* 0x00000000010f7983 */ /* 0x000f220000100800 */
[----:B------:R-:W-:Y:S05]  /*11b30*/  WARPSYNC.ALL ;  /* 0x0000000000007948 */ /* 0x000fea0003800000 */
[----:B---3--:R-:W-:-:S04]  /*11b40*/  IMAD R2, R2, 0x7800, RZ ;  /* 0x0000780002027824 */ /* 0x008fc800078e02ff */
[C---:B------:R-:W-:Y:S01]  /*11b50*/  VIADD R13, R2.reuse, 0x2800 ;  /* 0x00002800020d7836 */ /* 0x040fe20000000000 */
[C---:B----4-:R-:W-:Y:S01]  /*11b60*/  LOP3.LUT R4, R2.reuse, R15, RZ, 0xfc, !PT ;  /* 0x0000000f02047212 */ /* 0x050fe200078efcff */
[C---:B------:R-:W-:Y:S01]  /*11b70*/  VIADD R20, R2.reuse, 0x5000 ;  /* 0x0000500002147836 */ /* 0x040fe20000000000 */
[C---:B0-----:R-:W-:Y:S01]  /*11b80*/  LOP3.LUT R3, R2.reuse, R19, RZ, 0xfc, !PT ;  /* 0x0000001302037212 */ /* 0x041fe200078efcff */
[----:B------:R-:W-:Y:S02]  /*11b90*/  VIADD R12, R2, 0x1000 ;  /* 0x00001000020c7836 */ /* 0x000fe40000000000 */
[----:B------:R-:W-:Y:S02]  /*11ba0*/  IMAD.IADD R4, R17, 0x1, R4 ;  /* 0x0000000111047824 */ /* 0x000fe400078e0204 */
[----:B------:R-:W-:Y:S02]  /*11bb0*/  IMAD.IADD R3, R18, 0x1, R3 ;  /* 0x0000000112037824 */ /* 0x000fe400078e0203 */
[----:B------:R-:W-:-:S02]  /*11bc0*/  VIADD R14, R2, 0x1800 ;  /* 0x00001800020e7836 */ /* 0x000fc40000000000 */
[----:B--2---:R-:W0:Y:S01]  /*11bd0*/  LDSM.16.MT88.4 R4, [R4+0xf200] ;  /* 0x00f200000404783b */ /* 0x004e220000004200 */
[----:B------:R-:W-:Y:S01]  /*11be0*/  VIADD R16, R2, 0x2000 ;  /* 0x0000200002107836 */ /* 0x000fe20000000000 */
[C-C-:B0-----:R-:W-:Y:S02]  /*11bf0*/  PRMT R8, R4.reuse, 0x6420, R5.reuse ;  /* 0x0000642004087816 */ /* 0x141fe40000000005 */
[----:B------:R-:W-:Y:S02]  /*11c00*/  PRMT R9, R4, 0x7531, R5 ;  /* 0x0000753104097816 */ /* 0x000fe40000000005 */
[C-C-:B------:R-:W-:Y:S02]  /*11c10*/  PRMT R10, R6.reuse, 0x6420, R7.reuse ;  /* 0x00006420060a7816 */ /* 0x140fe40000000007 */
[----:B------:R-:W-:-:S05]  /*11c20*/  PRMT R11, R6, 0x7531, R7 ;  /* 0x00007531060b7816 */ /* 0x000fca0000000007 */
[----:B------:R0:W-:Y:S02]  /*11c30*/  STSM.16.M88.4 [R3], R8 ;  /* 0x0000000803007844 */ /* 0x0001e40000000200 */
[----:B0-----:R-:W-:-:S05]  /*11c40*/  LOP3.LUT R3, R13, R15, RZ, 0xfc, !PT ;  /* 0x0000000f0d037212 */ /* 0x001fca00078efcff */
[----:B------:R-:W-:-:S05]  /*11c50*/  IMAD.IADD R3, R17, 0x1, R3 ;  /* 0x0000000111037824 */ /* 0x000fca00078e0203 */
[----:B------:R0:W1:Y:S02]  /*11c60*/  LDSM.16.MT88.4 R4, [R3+0xf200] ;  /* 0x00f200000304783b */ /* 0x0000640000004200 */
[----:B0-----:R-:W-:Y:S01]  /*11c70*/  VIADD R3, R2, 0x800 ;  /* 0x0000080002037836 */ /* 0x001fe20000000000 */
[C-C-:B-1----:R-:W-:Y:S02]  /*11c80*/  PRMT R8, R4.reuse, 0x6420, R5.reuse ;  /* 0x0000642004087816 */ /* 0x142fe40000000005 */
[----:B------:R-:W-:Y:S02]  /*11c90*/  PRMT R9, R4, 0x7531, R5 ;  /* 0x0000753104097816 */ /* 0x000fe40000000005 */
[C---:B------:R-:W-:Y:S02]  /*11ca0*/  LOP3.LUT R4, R3.reuse, R19, RZ, 0xfc, !PT ;  /* 0x0000001303047212 */ /* 0x040fe400078efcff */
[C-C-:B------:R-:W-:Y:S02]  /*11cb0*/  PRMT R10, R6.reuse, 0x6420, R7.reuse ;  /* 0x00006420060a7816 */ /* 0x140fe40000000007 */
[----:B------:R-:W-:Y:S01]  /*11cc0*/  PRMT R11, R6, 0x7531, R7 ;  /* 0x00007531060b7816 */ /* 0x000fe20000000007 */
[----:B------:R-:W-:Y:S01]  /*11cd0*/  IMAD.IADD R4, R18, 0x1, R4 ;  /* 0x0000000112047824 */ /* 0x000fe200078e0204 */
[----:B------:R-:W-:-:S04]  /*11ce0*/  LOP3.LUT R3, R3, R15, RZ, 0xfc, !PT ;  /* 0x0000000f03037212 */ /* 0x000fc800078efcff */
[----:B------:R0:W-:Y:S01]  /*11cf0*/  STSM.16.M88.4 [R4], R8 ;  /* 0x0000000804007844 */ /* 0x0001e20000000200 */
[----:B------:R-:W-:Y:S01]  /*11d00*/  IMAD.IADD R3, R17, 0x1, R3 ;  /* 0x0000000111037824 */ /* 0x000fe200078e0203 */
[----:B0-----:R-:W-:-:S05]  /*11d10*/  LOP3.LUT R4, R20, R15, RZ, 0xfc, !PT ;  /* 0x0000000f14047212 */ /* 0x001fca00078efcff */
[----:B------:R-:W-:-:S06]  /*11d20*/  IMAD.IADD R4, R17, 0x1, R4 ;  /* 0x0000000111047824 */ /* 0x000fcc00078e0204 */
[----:B------:R-:W0:Y:S02]  /*11d30*/  LDSM.16.MT88.4 R4, [R4+0xf200] ;  /* 0x00f200000404783b */ /* 0x000e240000004200 */
[C-C-:B0-----:R-:W-:Y:S02]  /*11d40*/  PRMT R8, R4.reuse, 0x6420, R5.reuse ;  /* 0x0000642004087816 */ /* 0x141fe40000000005 */
[----:B------:R-:W-:Y:S02]  /*11d50*/  PRMT R9, R4, 0x7531, R5 ;  /* 0x0000753104097816 */ /* 0x000fe40000000005 */
[----:B------:R-:W-:Y:S02]  /*11d60*/  LOP3.LUT R4, R12, R19, RZ, 0xfc, !PT ;  /* 0x000000130c047212 */ /* 0x000fe400078efcff */
[C-C-:B------:R-:W-:Y:S02]  /*11d70*/  PRMT R10, R6.reuse, 0x6420, R7.reuse ;  /* 0x00006420060a7816 */ /* 0x140fe40000000007 */
[----:B------:R-:W-:Y:S01]  /*11d80*/  PRMT R11, R6, 0x7531, R7 ;  /* 0x00007531060b7816 */ /* 0x000fe20000000007 */
[----:B------:R-:W-:-:S05]  /*11d90*/  IMAD.IADD R4, R18, 0x1, R4 ;  /* 0x0000000112047824 */ /* 0x000fca00078e0204 */
[----:B------:R-:W-:Y:S04]  /*11da0*/  STSM.16.M88.4 [R4], R8 ;  /* 0x0000000804007844 */ /* 0x000fe80000000200 */
[----:B------:R0:W1:Y:S02]  /*11db0*/  LDSM.16.MT88.4 R4, [R3+0xf200] ;  /* 0x00f200000304783b */ /* 0x0000640000004200 */
[----:B0-----:R-:W-:-:S05]  /*11dc0*/  LOP3.LUT R3, R14, R19, RZ, 0xfc, !PT ;  /* 0x000000130e037212 */ /* 0x001fca00078efcff */
[----:B------:R-:W-:Y:S01]  /*11dd0*/  IMAD.IADD R3, R18, 0x1, R3 ;  /* 0x0000000112037824 */ /* 0x000fe200078e0203 */
[C-C-:B-1----:R-:W-:Y:S02]  /*11de0*/  PRMT R8, R4.reuse, 0x6420, R5.reuse ;  /* 0x0000642004087816 */ /* 0x142fe40000000005 */
[----:B------:R-:W-:Y:S02]  /*11df0*/  PRMT R9, R4, 0x7531, R5 ;  /* 0x0000753104097816 */ /* 0x000fe40000000005 */
[C-C-:B------:R-:W-:Y:S02]  /*11e00*/  PRMT R10, R6.reuse, 0x6420, R7.reuse ;  /* 0x00006420060a7816 */ /* 0x140fe40000000007 */
[----:B------:R-:W-:-:S05]  /*11e10*/  PRMT R11, R6, 0x7531, R7 ;  /* 0x00007531060b7816 */ /* 0x000fca0000000007 */
[----:B------:R0:W-:Y:S02]  /*11e20*/  STSM.16.M88.4 [R3], R8 ;  /* 0x0000000803007844 */ /* 0x0001e40000000200 */
[----:B0-----:R-:W-:-:S05]  /*11e30*/  VIADD R3, R2, 0x3000 ;  /* 0x0000300002037836 */ /* 0x001fca0000000000 */
[C---:B------:R-:W-:Y:S02]  /*11e40*/  LOP3.LUT R4, R3.reuse, R15, RZ, 0xfc, !PT ;  /* 0x0000000f03047212 */ /* 0x040fe400078efcff */
[----:B------:R-:W-:-:S03]  /*11e50*/  LOP3.LUT R3, R3, R19, RZ, 0xfc, !PT ;  /* 0x0000001303037212 */ /* 0x000fc600078efcff */
[----:B------:R-:W-:Y:S02]  /*11e60*/  IMAD.IADD R4, R17, 0x1, R4 ;  /* 0x0000000111047824 */ /* 0x000fe400078e0204 */
[----:B------:R-:W-:-:S04]  /*11e70*/  IMAD.IADD R3, R18, 0x1, R3 ;  /* 0x0000000112037824 */ /* 0x000fc800078e0203 */
[----:B------:R-:W0:Y:S02]  /*11e80*/  LDSM.16.MT88.4 R4, [R4+0xf200] ;  /* 0x00f200000404783b */ /* 0x000e240000004200 */
[C-C-:B0-----:R-:W-:Y:S02]  /*11e90*/  PRMT R8, R4.reuse, 0x6420, R5.reuse ;  /* 0x0000642004087816 */ /* 0x141fe40000000005 */
[----:B------:R-:W-:Y:S02]  /*11ea0*/  PRMT R9, R4, 0x7531, R5 ;  /* 0x0000753104097816 */ /* 0x000fe40000000005 */
[----:B------:R-:W-:Y:S02]  /*11eb0*/  LOP3.LUT R4, R16, R19, RZ, 0xfc, !PT ;  /* 0x0000001310047212 */ /* 0x000fe400078efcff */
[C-C-:B------:R-:W-:Y:S02]  /*11ec0*/  PRMT R10, R6.reuse, 0x6420, R7.reuse ;  /* 0x00006420060a7816 */ /* 0x140fe40000000007 */
[----:B------:R-:W-:Y:S01]  /*11ed0*/  PRMT R11, R6, 0x7531, R7 ;  /* 0x00007531060b7816 */ /* 0x000fe20000000007 */
[----:B------:R-:W-:-:S05]  /*11ee0*/  IMAD.IADD R4, R18, 0x1, R4 ;  /* 0x0000000112047824 */ /* 0x000fca00078e0204 */
[----:B------:R0:W-:Y:S02]  /*11ef0*/  STSM.16.M88.4 [R4], R8 ;  /* 0x0000000804007844 */ /* 0x0001e40000000200 */
[----:B0-----:R-:W-:Y:S02]  /*11f00*/  IMAD.MOV.U32 R11, RZ, RZ, R15 ;  /* 0x000000ffff0b7224 */ /* 0x001fe400078e000f */
[----:B------:R-:W-:-:S05]  /*11f10*/  VIADD R15, R2, 0x5800 ;  /* 0x00005800020f7836 */ /* 0x000fca0000000000 */
[----:B------:R-:W-:-:S05]  /*11f20*/  LOP3.LUT R4, R15, R11, RZ, 0xfc, !PT ;  /* 0x0000000b0f047212 */ /* 0x000fca00078efcff */
[----:B------:R-:W-:-:S06]  /*11f30*/  IMAD.IADD R4, R17, 0x1, R4 ;  /* 0x0000000111047824 */ /* 0x000fcc00078e0204 */
[----:B------:R-:W0:Y:S02]  /*11f40*/  LDSM.16.MT88.4 R4, [R4+0xf200] ;  /* 0x00f200000404783b */ /* 0x000e240000004200 */
[C-C-:B0-----:R-:W-:Y:S02]  /*11f50*/  PRMT R8, R4.reuse, 0x6420, R5.reuse ;  /* 0x0000642004087816 */ /* 0x141fe40000000005 */
[----:B------:R-:W-:Y:S01]  /*11f60*/  PRMT R9, R4, 0x7531, R5 ;  /* 0x0000753104097816 */ /* 0x000fe20000000005 */
[----:B------:R-:W-:Y:S01]  /*11f70*/  IMAD.MOV.U32 R5, RZ, RZ, R11 ;  /* 0x000000ffff057224 */ /* 0x000fe200078e000b */
[----:B------:R-:W-:Y:S01]  /*11f80*/  LOP3.LUT R4, R13, R19, RZ, 0xfc, !PT ;  /* 0x000000130d047212 */ /* 0x000fe200078efcff */
[----:B------:R-:W-:Y:S01]  /*11f90*/  VIADD R13, R2, 0x6000 ;  /* 0x00006000020d7836 */ /* 0x000fe20000000000 */
[C-C-:B------:R-:W-:Y:S02]  /*11fa0*/  PRMT R10, R6.reuse, 0x6420, R7.reuse ;  /* 0x00006420060a7816 */ /* 0x140fe40000000007 */
[----:B------:R-:W-:Y:S01]  /*11fb0*/  PRMT R11, R6, 0x7531, R7 ;  /* 0x00007531060b7816 */ /* 0x000fe20000000007 */
[----:B------:R-:W-:Y:S01]  /*11fc0*/  IMAD.IADD R4, R18, 0x1, R4 ;  /* 0x0000000112047824 */ /* 0x000fe200078e0204 */
[----:B------:R-:W-:-:S04]  /*11fd0*/  LOP3.LUT R12, R12, R5, RZ, 0xfc, !PT ;  /* 0x000000050c0c7212 */ /* 0x000fc800078efcff */
[----:B------:R0:W-:Y:S02]  /*11fe0*/  STSM.16.M88.4 [R4], R8 ;  /* 0x0000000804007844 */ /* 0x0001e40000000200 */
[----:B0-----:R-:W-:Y:S02]  /*11ff0*/  IMAD.IADD R4, R17, 0x1, R12 ;  /* 0x0000000111047824 */ /* 0x001fe400078e020c */
[----:B------:R-:W-:-:S04]  /*12000*/  IMAD.MOV.U32 R12, RZ, RZ, R5 ;  /* 0x000000ffff0c7224 */ /* 0x000fc800078e0005 */
[----:B------:R-:W0:Y:S01]  /*12010*/  LDSM.16.MT88.4 R4, [R4+0xf200] ;  /* 0x00f200000404783b */ /* 0x000e220000004200 */
[----:B------:R-:W-:Y:S02]  /*12020*/  LOP3.LUT R14, R14, R12, RZ, 0xfc, !PT ;  /* 0x0000000c0e0e7212 */ /* 0x000fe400078efcff */
[C-C-:B0-----:R-:W-:Y:S02]  /*12030*/  PRMT R8, R4.reuse, 0x6420, R5.reuse ;  /* 0x0000642004087816 */ /* 0x141fe40000000005 */
        /* <DEDUP_REMOVED lines=26> */
[----:B0-----:R-:W-:Y:S02]  /*121e0*/  IMAD.IADD R4, R17, 0x1, R14 ;  /* 0x0000000111047824 */ /* 0x001fe400078e020e */
[----:B------:R-:W-:Y:S02]  /*121f0*/  IMAD.MOV.U32 R14, RZ, RZ, R12 ;  /* 0x000000ffff0e7224 */ /* 0x000fe400078e000c */
[----:B------:R-:W-:Y:S02]  /*12200*/  VIADD R12, R2, 0x4800 ;  /* 0x00004800020c7836 */ /* 0x000fe40000000000 */
[----:B------:R-:W0:Y:S01]  /*12210*/  LDSM.16.MT88.4 R4, [R4+0xf200] ;  /* 0x00f200000404783b */ /* 0x000e220000004200 */
[-C--:B------:R-:W-:Y:S02]  /*12220*/  LOP3.LUT R3, R3, R14.reuse, RZ, 0xfc, !PT ;  /* 0x0000000e03037212 */ /* 0x080fe400078efcff */
[----:B------:R-:W-:-:S03]  /*12230*/  LOP3.LUT R16, R16, R14, RZ, 0xfc, !PT ;  /* 0x0000000e10107212 */ /* 0x000fc600078efcff */
[----:B------:R-:W-:Y:S01]  /*12240*/  IMAD.IADD R3, R17, 0x1, R3 ;  /* 0x0000000111037824 */ /* 0x000fe200078e0203 */
[C-C-:B0-----:R-:W-:Y:S02]  /*12250*/  PRMT R8, R4.reuse, 0x6420, R5.reuse ;  /* 0x0000642004087816 */ /* 0x141fe40000000005 */
[----:B------:R-:W-:Y:S02]  /*12260*/  PRMT R9, R4, 0x7531, R5 ;  /* 0x0000753104097816 */ /* 0x000fe40000000005 */
[----:B------:R-:W-:Y:S02]  /*12270*/  LOP3.LUT R4, R12, R19, RZ, 0xfc, !PT ;  /* 0x000000130c047212 */ /* 0x000fe400078efcff */
[C-C-:B------:R-:W-:Y:S02]  /*12280*/  PRMT R10, R6.reuse, 0x6420, R7.reuse ;  /* 0x00006420060a7816 */ /* 0x140fe40000000007 */
[----:B------:R-:W-:Y:S01]  /*12290*/  PRMT R11, R6, 0x7531, R7 ;  /* 0x00007531060b7816 */ /* 0x000fe20000000007 */
[----:B------:R-:W-:Y:S01]  /*122a0*/  IMAD.IADD R4, R18, 0x1, R4 ;  /* 0x0000000112047824 */ /* 0x000fe200078e0204 */
[----:B------:R-:W-:-:S04]  /*122b0*/  LOP3.LUT R12, R12, R14, RZ, 0xfc, !PT ;  /* 0x0000000e0c0c7212 */ /* 0x000fc800078efcff */
        /* <DEDUP_REMOVED lines=9> */
[C---:B0-----:R-:W-:Y:S02]  /*12350*/  VIADD R3, R2.reuse, 0x6800 ;  /* 0x0000680002037836 */ /* 0x041fe40000000000 */
[----:B------:R-:W-:-:S03]  /*12360*/  VIADD R2, R2, 0x7000 ;  /* 0x0000700002027836 */ /* 0x000fc60000000000 */
        /* <DEDUP_REMOVED lines=12> */
[----:B0-----:R-:W-:-:S06]  /*12430*/  IMAD.IADD R4, R17, 0x1, R16 ;  /* 0x0000000111047824 */ /* 0x001fcc00078e0210 */
        /* <DEDUP_REMOVED lines=15> */
[----:B------:R-:W-:Y:S01]  /*12530*/  IMAD.IADD R6, R17, 0x1, R6 ;  /* 0x0000000111067824 */ /* 0x000fe200078e0206 */
[----:B------:R-:W-:-:S03]  /*12540*/  LOP3.LUT R2, R2, R19, RZ, 0xfc, !PT ;  /* 0x0000001302027212 */ /* 0x000fc600078efcff */
[----:B------:R-:W-:Y:S02]  /*12550*/  STSM.16.M88.4 [R3], R8 ;  /* 0x0000000803007844 */ /* 0x000fe40000000200 */
[----:B------:R-:W-:Y:S02]  /*12560*/  IMAD.IADD R18, R18, 0x1, R2 ;  /* 0x0000000112127824 */ /* 0x000fe400078e0202 */
[----:B------:R-:W0:Y:S02]  /*12570*/  LDSM.16.MT88.4 R4, [R6+0xf200] ;  /* 0x00f200000604783b */ /* 0x000e240000004200 */
[C-C-:B0-----:R-:W-:Y:S02]  /*12580*/  PRMT R8, R4.reuse, 0x6420, R5.reuse ;  /* 0x0000642004087816 */ /* 0x141fe40000000005 */
[----:B------:R-:W-:Y:S02]  /*12590*/  PRMT R9, R4, 0x7531, R5 ;  /* 0x0000753104097816 */ /* 0x000fe40000000005 */
[----:B------:R-:W-:-:S02]  /*125a0*/  PRMT R10, R6, 0x6420, R7 ;  /* 0x00006420060a7816 */ /* 0x000fc40000000007 */
        /* <DEDUP_REMOVED lines=10> */
.L_x_3299:
[----:B------:R-:W2:Y:S01]  /*12650*/  LDL.LU R4, [R1+0x4] ;  /* 0x0000040001047983 */ /* 0x000ea20000300800 */
[----:B-1----:R2:W-:Y:S03]  /*12660*/  SYNCS.ARRIVE.TRANS64.A1T0 RZ, [R0+URZ+0x33450], RZ ;  /* 0x033450ff00ff79a7 */ /* 0x0025e6000810003f */
[----:B------:R-:W3:Y:S01]  /*12670*/  LDL.LU R3, [R1+0xc] ;  /* 0x00000c0001037983 */ /* 0x000ee20000300800 */
[----:B------:R-:W-:-:S05]  /*12680*/  @!P0 VIADD R2, R0, 0x33480 ;  /* 0x0003348000028836 */ /* 0x000fca0000000000 */
[----:B------:R-:W-:Y:S01]  /*12690*/  @!P0 PRMT R2, RZ, 0x654, R2 ;  /* 0x00000654ff028816 */ /* 0x000fe20000000002 */
[----:B------:R-:W-:Y:S06]  /*126a0*/  BAR.SYNC.DEFER_BLOCKING 0x2, 0x80 ;  /* 0x0082000000007b1d */ /* 0x000fec0000010000 */
[----:B------:R1:W-:Y:S01]  /*126b0*/  @!P0 SYNCS.ARRIVE.TRANS64.RED.A1T0 RZ, [R2+URZ], RZ ;  /* 0x000000ff02ff89a7 */ /* 0x0003e2000810043f */
[----:B--2---:R-:W-:-:S05]  /*126c0*/  VIADD R0, R4, 0x1 ;  /* 0x0000000104007836 */ /* 0x004fca0000000000 */
[----:B------:R-:W-:-:S04]  /*126d0*/  ISETP.NE.AND P0, PT, R0, 0x2, PT ;  /* 0x000000020000780c */ /* 0x000fc80003f05270 */
[----:B-1----:R-:W-:Y:S02]  /*126e0*/  SEL R2, RZ, 0x1, P0 ;  /* 0x00000001ff027807 */ /* 0x002fe40000000000 */
[----:B------:R-:W-:Y:S02]  /*126f0*/  SEL R0, R0, RZ, P0 ;  /* 0x000000ff00007207 */ /* 0x000fe40000000000 */
[----:B---3--:R-:W-:-:S03]  /*12700*/  LOP3.LUT R3, R3, R2, RZ, 0x3c, !PT ;  /* 0x0000000203037212 */ /* 0x008fc600078e3cff */
[----:B------:R3:W-:Y:S04]  /*12710*/  STL [R1+0x4], R0 ;  /* 0x0000040001007387 */ /* 0x0007e80000100800 */
[----:B------:R3:W-:Y:S02]  /*12720*/  STL [R1+0xc], R3 ;  /* 0x00000c0301007387 */ /* 0x0007e40000100800 */
.L_x_3242:
[----:B------:R-:W-:Y:S05]  /*12730*/  BSYNC B7 ;  /* 0x0000000000077941 */ /* 0x000fea0003800000 */
.L_x_3240:
[----:B--23--:R-:W2:Y:S02]  /*12740*/  LDL R0, [R1+0x14] ;  /* 0x0000140001007983 */ /* 0x00cea40000100800 */
[----:B--2---:R-:W-:-:S13]  /*12750*/  LOP3.LUT P0, RZ, R0, 0x2, RZ, 0xc0, !PT ;  /* 0x0000000200ff7812 */ /* 0x004fda000780c0ff */
[----:B------:R-:W-:Y:S05]  /*12760*/  @!P0 BRA `(.L_x_3300) ;  /* 0x0000000000348947 */ /* 0x000fea0003800000 */
[----:B------:R-:W2:Y:S08]  /*12770*/  S2UR UR5, SR_CgaCtaId ;  /* 0x00000000000579c3 */ /* 0x000eb00000008800 */
[----:B------:R-:W-:Y:S06]  /*12780*/  BAR.SYNC.DEFER_BLOCKING 0x5, 0x180 ;  /* 0x0146000000007b1d */ /* 0x000fec0000010000 */
[----:B------:R-:W-:-:S02]  /*12790*/  UMOV UR4, 0x400 ;  /* 0x0000040000047882 */ /* 0x000fc40000000000 */
[----:B--2---:R-:W-:-:S06]  /*127a0*/  ULEA UR4, UR5, UR4, 0x18 ;  /* 0x0000000405047291 */ /* 0x004fcc000f8ec03f */
[----:B------:R-:W-:-:S05]  /*127b0*/  IMAD.U32 R17, RZ, RZ, UR4 ;  /* 0x00000004ff117e24 */ /* 0x000fca000f8e00ff */
[----:B0-----:R-:W0:Y:S04]  /*127c0*/  LDS.128 R4, [R17+0x334d0] ;  /* 0x0334d00011047984 */ /* 0x001e280000000c00 */
[----:B0-----:R0:W-:Y:S01]  /*127d0*/  STL.64 [R1+0x20], R4 ;  /* 0x0000200401007387 */ /* 0x0011e20000100a00 */
[----:B-1----:R-:W-:Y:S02]  /*127e0*/  IMAD.MOV.U32 R2, RZ, RZ, R7 ;  /* 0x000000ffff027224 */ /* 0x002fe400078e0007 */
[----:B------:R-:W-:-:S03]  /*127f0*/  IMAD.MOV.U32 R0, RZ, RZ, R6 ;  /* 0x000000ffff007224 */ /* 0x000fc600078e0006 */
[----:B------:R-:W-:Y:S02]  /*12800*/  R2UR UR45, R2 ;  /* 0x00000000022d72ca */ /* 0x000fe400000e0000 */
[----:B------:R-:W-:Y:S01]  /*12810*/  R2UR UR36, R0 ;  /* 0x00000000002472ca */ /* 0x000fe200000e0000 */
[----:B------:R-:W-:Y:S06]  /*12820*/  BAR.ARV 0x4, 0x180 ;  /* 0x0106000000007b1d */ /* 0x000fec0000002000 */
[----:B------:R-:W-:Y:S08]  /*12830*/  BRA `(.L_x_3301) ;  /* 0x0000000800387947 */ /* 0x000ff00003800000 */
.L_x_3300:
[----:B01----:R-:W0:Y:S01]  /*12840*/  S2R R2, SR_TID.X ;  /* 0x0000000000027919 */ /* 0x003e220000002100 */
[----:B------:R-:W-:Y:S01]  /*12850*/  ULDC UR4, c[0x0][0xc3c] ;  /* 0x00030f0000047ab9 */ /* 0x000fe20000000800 */
[----:B------:R-:W2:Y:S01]  /*12860*/  LDL.LU R0, [R1+0x20] ;  /* 0x0000200001007983 */ /* 0x000ea20000300800 */
        /* <DEDUP_REMOVED lines=8> */
[----:B------:R-:W3:Y:S01]  /*128f0*/  @!P1 LDG.E R5, desc[UR48][R2.64] ;  /* 0x0000003002059981 */ /* 0x000ee2000c1e1900 */
[C---:B------:R-:W-:Y:S02]  /*12900*/  ISETP.NE.AND P1, PT, R6.reuse, RZ, PT ;  /* 0x000000ff0600720c */ /* 0x040fe40003f25270 */
[C---:B------:R-:W-:Y:S02]  /*12910*/  ISETP.GE.U32.AND P2, PT, R6.reuse, 0x2, PT ;  /* 0x000000020600780c */ /* 0x040fe40003f46070 */
[C---:B------:R-:W-:Y:S02]  /*12920*/  ISETP.GE.U32.AND P3, PT, R6.reuse, 0x4, PT ;  /* 0x000000040600780c */ /* 0x040fe40003f66070 */
[C---:B------:R-:W-:Y:S02]  /*12930*/  ISETP.GE.U32.AND P4, PT, R6.reuse, 0x8, PT ;  /* 0x000000080600780c */ /* 0x040fe40003f86070 */
[----:B------:R-:W-:Y:S01]  /*12940*/  ISETP.GE.U32.AND P5, PT, R6, 0x10, PT ;  /* 0x000000100600780c */ /* 0x000fe20003fa6070 */
[----:B--2---:R-:W-:-:S02]  /*12950*/  IMAD.MOV.U32 R10, RZ, RZ, R0 ;  /* 0x000000ffff0a7224 */ /* 0x004fc400078e0000 */
        /* <DEDUP_REMOVED lines=13> */
[----:B------:R-:W1:Y:S04]  /*12a30*/  SHFL.UP PT, R0, R9, 0x10, RZ ;  /* 0x0600000009007989 */ /* 0x000e6800000e00ff */
[----:B------:R-:W-:Y:S01]  /*12a40*/  SHFL.IDX PT, R4, R10, 0x1, 0x1f ;  /* 0x00201f000a047f89 */ /* 0x000fe200000e0000 */
[----:B-1----:R-:W-:-:S05]  /*12a50*/  SEL R0, R0, RZ, P5 ;  /* 0x000000ff00007207 */ /* 0x002fca0002800000 */
[----:B------:R-:W-:-:S05]  /*12a60*/  IMAD.IADD R2, R9, 0x1, R0 ;  /* 0x0000000109027824 */ /* 0x000fca00078e0200 */
[----:B------:R-:W0:Y:S04]  /*12a70*/  SHFL.IDX PT, R6, R2, 0x1f, 0x1f ;  /* 0x03e01f0002067f89 */ /* 0x000e2800000e0000 */
[----:B------:R-:W1:Y:S01]  /*12a80*/  SHFL.IDX PT, R0, R10, RZ, 0x1f ;  /* 0x00001fff0a007589 */ /* 0x000e6200000e0000 */
[----:B0-----:R-:W-:-:S04]  /*12a90*/  IMAD R6, R6, R3, RZ ;  /* 0x0000000306067224 */ /* 0x001fc800078e02ff */
[----:B------:R-:W-:-:S05]  /*12aa0*/  IMAD.IADD R4, R4, 0x1, R6 ;  /* 0x0000000104047824 */ /* 0x000fca00078e0206 */
[----:B-1----:R-:W-:-:S13]  /*12ab0*/  ISETP.GT.AND P6, PT, R4, R0, PT ;  /* 0x000000000400720c */ /* 0x002fda0003fc4270 */
[----:B------:R-:W-:Y:S05]  /*12ac0*/  @P6 BRA `(.L_x_3302) ;  /* 0x0000000000906947 */ /* 0x000fea0003800000 */
.L_x_3306:
        /* <DEDUP_REMOVED lines=14> */
.L_x_3305:
[----:B------:R-:W-:Y:S05]  /*12bb0*/  BSYNC B0 ;  /* 0x0000000000007941 */ /* 0x000fea0003800000 */
.L_x_3304:
        /* <DEDUP_REMOVED lines=13> */
[----:B0-----:R-:W-:Y:S02]  /*12c90*/  SEL R6, R3, RZ, P5 ;  /* 0x000000ff03067207 */ /* 0x001fe40002800000 */
[----:B------:R-:W0:Y:S03]  /*12ca0*/  LDC R3, c[0x0][0xc38] ;  /* 0x00030e00ff037b82 */ /* 0x000e260000000800 */
[----:B------:R-:W-:-:S05]  /*12cb0*/  IMAD.IADD R2, R9, 0x1, R6 ;  /* 0x0000000109027824 */ /* 0x000fca00078e0206 */
[----:B------:R-:W0:Y:S02]  /*12cc0*/  SHFL.IDX PT, R6, R2, 0x1f, 0x1f ;  /* 0x03e01f0002067f89 */ /* 0x000e2400000e0000 */
[----:B0-----:R-:W-:-:S04]  /*12cd0*/  IMAD R6, R6, R3, RZ ;  /* 0x0000000306067224 */ /* 0x001fc800078e02ff */
[----:B------:R-:W-:-:S05]  /*12ce0*/  IMAD.IADD R4, R6, 0x1, R4 ;  /* 0x0000000106047824 */ /* 0x000fca00078e0204 */
[----:B------:R-:W-:-:S13]  /*12cf0*/  ISETP.GT.AND P6, PT, R4, R0, PT ;  /* 0x000000000400720c */ /* 0x000fda0003fc4270 */
[----:B------:R-:W-:Y:S05]  /*12d00*/  @!P6 BRA `(.L_x_3306) ;  /* 0xfffffffc0070e947 */ /* 0x000fea000383ffff */
.L_x_3302:
[----:B------:R-:W-:-:S04]  /*12d10*/  IMAD.IADD R6, R4, 0x1, -R6 ;  /* 0x0000000104067824 */ /* 0x000fc800078e0a06 */
[----:B------:R-:W-:-:S05]  /*12d20*/  IMAD R4, R2, R3, R6 ;  /* 0x0000000302047224 */ /* 0x000fca00078e0206 */
[----:B------:R-:W-:-:S13]  /*12d30*/  ISETP.GT.AND P0, PT, R4, R0, PT ;  /* 0x000000000400720c */ /* 0x000fda0003f04270 */
[----:B------:R-:W-:Y:S02]  /*12d40*/  VOTEU.ANY UR5, UPT, !P0 ;  /* 0x0000000000057886 */ /* 0x000fe400040e0100 */
[----:B------:R-:W-:Y:S02]  /*12d50*/  UPOPC UR4, UR5 ;  /* 0x00000005000472bf */ /* 0x000fe40008000000 */
[----:B------:R-:W-:-:S04]  /*12d60*/  ISETP.NE.AND P0, PT, RZ, UR5, PT ;  /* 0x00000005ff007c0c */ /* 0x000fc8000bf05270 */
[----:B------:R-:W-:-:S06]  /*12d70*/  IMAD.U32 R4, RZ, RZ, UR4 ;  /* 0x00000004ff047e24 */ /* 0x000fcc000f8e00ff */
[----:B------:R0:W1:Y:S02]  /*12d80*/  SHFL.IDX PT, R4, R5, R4, 0x1f ;  /* 0x00001f0405047589 */ /* 0x00006400000e0000 */
[----:B0-----:R-:W-:Y:S01]  /*12d90*/  IMAD.MOV.U32 R5, RZ, RZ, RZ ;  /* 0x000000ffff057224 */ /* 0x001fe200078e00ff */
[----:B------:R-:W-:Y:S06]  /*12da0*/  @!P0 BRA `(.L_x_3307) ;  /* 0x00000000000c8947 */ /* 0x000fec0003800000 */
[----:B------:R-:W-:-:S06]  /*12db0*/  UIADD3 UR5, UR4, -0x1, URZ ;  /* 0xffffffff04057890 */ /* 0x000fcc000fffe03f */
[----:B------:R-:W-:-:S06]  /*12dc0*/  IMAD.U32 R5, RZ, RZ, UR5 ;  /* 0x00000005ff057e24 */ /* 0x000fcc000f8e00ff */
[----:B------:R0:W2:Y:S02]  /*12dd0*/  SHFL.IDX PT, R5, R2, R5, 0x1f ;  /* 0x00001f0502057589 */ /* 0x0000a400000e0000 */
.L_x_3307:
[----:B--2---:R-:W-:Y:S01]  /*12de0*/  IMAD R9, R5, R3, R6 ;  /* 0x0000000305097224 */ /* 0x004fe200078e0206 */
[----:B-1----:R-:W-:Y:S01]  /*12df0*/  IABS R5, R4 ;  /* 0x0000000400057213 */ /* 0x002fe20000000000 */
[----:B------:R-:W-:Y:S02]  /*12e00*/  UIADD3 UR45, UR4, UR45, URZ ;  /* 0x0000002d042d7290 */ /* 0x000fe4000fffe03f */
[----:B------:R-:W-:Y:S01]  /*12e10*/  IMAD.IADD R0, R0, 0x1, -R9 ;  /* 0x0000000100007824 */ /* 0x000fe200078e0a09 */
[----:B------:R-:W1:Y:S01]  /*12e20*/  I2F.RP R7, R5 ;  /* 0x0000000500077306 */ /* 0x000e620000209400 */
[----:B------:R2:W-:Y:S07]  /*12e30*/  STL [R1+0x20], R9 ;  /* 0x0000200901007387 */ /* 0x0005ee0000100800 */
[----:B-1----:R-:W1:Y:S02]  /*12e40*/  MUFU.RCP R7, R7 ;  /* 0x0000000700077308 */ /* 0x002e640000001000 */
[----:B-1----:R-:W-:-:S06]  /*12e50*/  VIADD R8, R7, 0xffffffe ;  /* 0x0ffffffe07087836 */ /* 0x002fcc0000000000 */
        /* <DEDUP_REMOVED lines=25> */
.L_x_3303:
[----:B------:R0:W-:Y:S01]  /*12ff0*/  STL [R1+0x20], R0 ;  /* 0x0000200001007387 */ /* 0x0001e20000100800 */
[----:B------:R-:W-:Y:S01]  /*13000*/  ULDC UR45, c[0x0][0xc3c] ;  /* 0x00030f00002d7ab9 */ /* 0x000fe20000000800 */
[----:B------:R-:W-:Y:S02]  /*13010*/  UMOV UR36, URZ ;  /* 0x0000003f00247c82 */ /* 0x000fe40008000000 */
[----:B------:R0:W-:Y:S03]  /*13020*/  STL [R1+0x24], RZ ;  /* 0x000024ff01007387 */ /* 0x0001e60000100800 */
.L_x_3308:
        /* <DEDUP_REMOVED lines=15> */
.L_x_3301:
[----:B------:R-:W-:Y:S02]  /*13120*/  ULDC UR4, c[0x0][0xc3c] ;  /* 0x00030f0000047ab9 */ /* 0x000fe40000000800 */
[----:B------:R-:W-:-:S06]  /*13130*/  UISETP.GE.AND UP0, UPT, UR45, UR4, UPT ;  /* 0x000000042d00728c */ /* 0x000fcc000bf06270 */
[----:B------:R-:W-:-:S13]  /*13140*/  PLOP3.LUT P0, PT, PT, PT, UP0, 0x80, 0x0 ;  /* 0x000000000000781c */ /* 0x000fda0003f0f008 */
[----:B------:R-:W-:Y:S05]  /*13150*/  @!P0 BRA `(.L_x_3309) ;  /* 0xffffffac00b48947 */ /* 0x000fea000383ffff */
.L_x_3236:
        /* <DEDUP_REMOVED lines=12> */
.L_x_3350:
[----:B------:R-:W-:Y:S05]  /*13220*/  BSYNC B0 ;  /* 0x0000000000007941 */ /* 0x000fea0003800000 */
.L_x_3310:
[----:B------:R-:W-:-:S03]  /*13230*/  UMOV UR4, 0xffffffff ;  /* 0xffffffff00047882 */ /* 0x000fc60000000000 */
[----:B------:R-:W-:Y:S05]  /*13240*/  BRA.DIV UR4, `(.L_x_3312) ;  /* 0x0000000e04987947 */ /* 0x000fea000b800000 */
[----:B------:R-:W1:Y:S02]  /*13250*/  S2R R2, SR_TID.X ;  /* 0x0000000000027919 */ /* 0x000e640000002100 */
[----:B-1----:R-:W-:-:S04]  /*13260*/  SHF.R.U32.HI R2, RZ, 0x5, R2 ;  /* 0x00000005ff027819 */ /* 0x002fc80000011602 */
[----:B------:R-:W-:-:S05]  /*13270*/  LOP3.LUT R2, R2, 0x3, RZ, 0xc0, !PT ;  /* 0x0000000302027812 */ /* 0x000fca00078ec0ff */
[----:B------:R1:W2:Y:S02]  /*13280*/  SHFL.IDX PT, R14, R2, RZ, 0x1f ;  /* 0x00001fff020e7589 */ /* 0x0002a400000e0000 */
.L_x_3353:
[----:B--2---:R-:W-:Y:S01]  /*13290*/  ISETP.NE.AND P0, PT, R14, RZ, PT ;  /* 0x000000ff0e00720c */ /* 0x004fe20003f05270 */
[----:B------:R-:W-:-:S12]  /*132a0*/  BSSY B0, `(.L_x_3313) ;  /* 0x000002e000007945 */ /* 0x000fd80003800000 */
[----:B------:R-:W-:Y:S05]  /*132b0*/  @P0 BRA `(.L_x_3314) ;  /* 0x0000000000b00947 */ /* 0x000fea0003800000 */
[----:B------:R-:W-:-:S03]  /*132c0*/  UMOV UR4, 0xffffffff ;  /* 0xffffffff00047882 */ /* 0x000fc60000000000 */
[----:B------:R-:W-:Y:S05]  /*132d0*/  BRA.DIV UR4, `(.L_x_3315) ;  /* 0x0000000e04a87947 */ /* 0x000fea000b800000 */
[----:B------:R-:W-:-:S13]  /*132e0*/  ELECT P6, URZ, PT ;  /* 0x00000000003f782f */ /* 0x000fda00038c0000 */
.L_x_3356:
[----:B------:R-:W-:Y:S05]  /*132f0*/  @!P6 BRA `(.L_x_3314) ;  /* 0x0000000000a0e947 */ /* 0x000fea0003800000 */
[----:B------:R-:W-:-:S06]  /*13300*/  ULOP3.LUT UR4, UR38, 0x2, URZ, 0xfc, !UPT ;  /* 0x0000000226047892 */ /* 0x000fcc000f8efc3f */
[----:B-1----:R-:W-:-:S05]  /*13310*/  IMAD.U32 R2, RZ, RZ, UR4 ;  /* 0x00000004ff027e24 */ /* 0x002fca000f8e00ff */
[----:B------:R-:W-:-:S13]  /*13320*/  ISETP.NE.AND P0, PT, R2, 0x3, PT ;  /* 0x000000030200780c */ /* 0x000fda0003f05270 */
[----:B------:R-:W-:Y:S05]  /*13330*/  @!P0 BRA `(.L_x_3316) ;  /* 0x0000000000048947 */ /* 0x000fea0003800000 */
[----:B------:R-:W-:Y:S01]  /*13340*/  BPT.TRAP 0x1 ;  /* 0x000000040000795c */ /* 0x000fe20000300000 */
.L_x_3316:
        /* <DEDUP_REMOVED lines=14> */
.L_x_3357:
[----:B------:R-:W1:Y:S02]  /*13430*/  SYNCS.PHASECHK.TRANS64.TRYWAIT P1, [R7+URZ], R2 ;  /* 0x00000002070075a7 */ /* 0x000e64000802017f */
[----:B-1----:R-:W-:Y:S05]  /*13440*/  @!P1 BRA `(.L_x_3318) ;  /* 0x0000000c00809947 */ /* 0x002fea0003800000 */
.L_x_3358:
[----:B------:R-:W-:Y:S05]  /*13450*/  @!P0 BRA `(.L_x_3319) ;  /* 0x0000000000048947 */ /* 0x000fea0003800000 */
[----:B------:R-:W-:Y:S01]  /*13460*/  BPT.TRAP 0x1 ;  /* 0x000000040000795c */ /* 0x000fe20000300000 */
.L_x_3319:
[----:B------:R-:W2:Y:S02]  /*13470*/  LDL.LU R4, [R1+0x4] ;  /* 0x0000040001047983 */ /* 0x000ea40000300800 */
[----:B--2---:R-:W-:-:S04]  /*13480*/  IMAD R4, R4, 0x8, R0 ;  /* 0x0000000804047824 */ /* 0x004fc800078e0200 */
[----:B------:R-:W2:Y:S02]  /*13490*/  SYNCS.PHASECHK.TRANS64.TRYWAIT P1, [R4+URZ+0x33460], R5 ;  /* 0x03346005040075a7 */ /* 0x000ea4000802017f */
[----:B--2---:R-:W-:Y:S05]  /*134a0*/  @!P1 BRA `(.L_x_3320) ;  /* 0x0000000c007c9947 */ /* 0x004fea0003800000 */
.L_x_3359:
[----:B------:R-:W-:Y:S05]  /*134b0*/  @!P0 BRA `(.L_x_3321) ;  /* 0x0000000000048947 */ /* 0x000fea0003800000 */
[----:B------:R-:W-:Y:S01]  /*134c0*/  BPT.TRAP 0x1 ;  /* 0x000000040000795c */ /* 0x000fe20000300000 */
.L_x_3321:
[----:B------:R-:W-:-:S04]  /*134d0*/  IMAD R3, R3, 0x8, R0 ;  /* 0x0000000803037824 */ /* 0x000fc800078e0200 */
[----:B------:R-:W3:Y:S02]  /*134e0*/  SYNCS.PHASECHK.TRANS64.TRYWAIT P1, [R3+URZ+0x33460], R2 ;  /* 0x03346002030075a7 */ /* 0x000ee4000802017f */
[----:B---3--:R-:W-:Y:S05]  /*134f0*/  @!P1 BRA `(.L_x_3322) ;  /* 0x0000000c007c9947 */ /* 0x008fea0003800000 */
.L_x_3360:
[----:B------:R-:W-:Y:S05]  /*13500*/  @!P0 BRA `(.L_x_3323) ;  /* 0x0000000000048947 */ /* 0x000fea0003800000 */
[----:B------:R-:W-:Y:S01]  /*13510*/  BPT.TRAP 0x1 ;  /* 0x000000040000795c */ /* 0x000fe20000300000 */
.L_x_3323:
[----:B------:R-:W4:Y:S02]  /*13520*/  SYNCS.PHASECHK.TRANS64.TRYWAIT P0, [R4+URZ+0x33480], R5 ;  /* 0x03348005040075a7 */ /* 0x000f24000800017f */
[----:B----4-:R-:W-:Y:S05]  /*13530*/  @!P0 BRA `(.L_x_3324) ;  /* 0x0000000c00808947 */ /* 0x010fea0003800000 */
.L_x_3325:
[----:B------:R0:W0:Y:S02]  /*13540*/  SYNCS.PHASECHK.TRANS64.TRYWAIT P0, [R3+URZ+0x33480], R2 ;  /* 0x03348002030075a7 */ /* 0x000024000800017f */
[----:B0-----:R-:W-:Y:S05]  /*13550*/  @!P0 NANOSLEEP.SYNCS 0x989680 ;  /* 0x009896800000895d */ /* 0x001fea0003900000 */
[----:B------:R-:W0:Y:S02]  /*13560*/  @!P0 SYNCS.PHASECHK.TRANS64 P0, [R3+URZ+0x33480], R2 ;  /* 0x03348002030085a7 */ /* 0x000e24000800007f */
[----:B0-----:R-:W-:Y:S05]  /*13570*/  @!P0 BRA `(.L_x_3325) ;  /* 0xfffffffc00f08947 */ /* 0x001fea000383ffff */
.L_x_3314:
[----:B------:R-:W-:Y:S05]  /*13580*/  BSYNC B0 ;  /* 0x0000000000007941 */ /* 0x000fea0003800000 */
.L_x_3313:
[----:B------:R-:W-:Y:S05]  /*13590*/  EXIT ;  /* 0x000000000000794d */ /* 0x000fea0003800000 */
.L_x_3186:
[----:B0-----:R0:W1:Y:S02]  /*135a0*/  SYNCS.PHASECHK.TRANS64.TRYWAIT P1, [R4+URZ+0x33400], R11 ;  /* 0x0334000b040075a7 */ /* 0x001064000802017f */
[----:B-1----:R-:W-:Y:S05]  /*135b0*/  @!P1 NANOSLEEP.SYNCS 0x989680 ;  /* 0x009896800000995d */ /* 0x002fea0003900000 */
[----:B------:R-:W1:Y:S02]  /*135c0*/  @!P1 SYNCS.PHASECHK.TRANS64 P1, [R4+URZ+0x33400], R11 ;  /* 0x0334000b040095a7 */ /* 0x000e64000802007f */
[----:B-1----:R-:W-:Y:S05]  /*135d0*/  @!P1 BRA `(.L_x_3186) ;  /* 0xfffffffc00f09947 */ /* 0x002fea000383ffff */
[----:B------:R-:W-:Y:S05]  /*135e0*/  BRA `(.L_x_3326) ;  /* 0xfffffee400387947 */ /* 0x000fea000383ffff */
.L_x_3190:
[----:B--2---:R2:W3:Y:S02]  /*135f0*/  SYNCS.PHASECHK.TRANS64.TRYWAIT P1, [R5+URZ+0x33430], R6 ;  /* 0x03343006050075a7 */ /* 0x0044e4000802017f */
[----:B---3--:R-:W-:Y:S05]  /*13600*/  @!P1 NANOSLEEP.SYNCS 0x989680 ;  /* 0x009896800000995d */ /* 0x008fea0003900000 */
[----:B------:R-:W3:Y:S02]  /*13610*/  @!P1 SYNCS.PHASECHK.TRANS64 P1, [R5+URZ+0x33430], R6 ;  /* 0x03343006050095a7 */ /* 0x000ee4000802007f */
[----:B---3--:R-:W-:Y:S05]  /*13620*/  @!P1 BRA `(.L_x_3190) ;  /* 0xfffffffc00f09947 */ /* 0x008fea000383ffff */
[----:B------:R-:W-:Y:S05]  /*13630*/  BRA `(.L_x_3189) ;  /* 0xfffffee400607947 */ /* 0x000fea000383ffff */
.L_x_3195:
[----:B-1----:R-:W-:-:S04]  /*13640*/  IMAD.U32 R4, RZ, RZ, UR6 ;  /* 0x00000006ff047e24 */ /* 0x002fc8000f8e00ff */
[----:B------:R1:W2:Y:S03]  /*13650*/  SYNCS.PHASECHK.TRANS64.TRYWAIT P1, [R4+URZ+0x33430], R3 ;  /* 0x03343003040075a7 */ /* 0x0002a6000802017f */
[----:B--2---:R-:W-:Y:S05]  /*13660*/  @!P1 NANOSLEEP.SYNCS 0x989680 ;  /* 0x009896800000995d */ /* 0x004fea0003900000 */
[----:B------:R-:W2:Y:S02]  /*13670*/  @!P1 SYNCS.PHASECHK.TRANS64 P1, [R4+URZ+0x33430], R3 ;  /* 0x03343003040095a7 */ /* 0x000ea4000802007f */
[----:B--2---:R-:W-:Y:S05]  /*13680*/  @!P1 BRA `(.L_x_3195) ;  /* 0xfffffffc00ec9947 */ /* 0x004fea000383ffff */
[----:B------:R-:W-:Y:S05]  /*13690*/  BRA `(.L_x_3192) ;  /* 0xffffff2400607947 */ /* 0x000fea000383ffff */
.L_x_3199:
[----:B-1----:R-:W-:-:S04]  /*136a0*/  IMAD.U32 R4, RZ, RZ, UR6 ;  /* 0x00000006ff047e24 */ /* 0x002fc8000f8e00ff */
[----:B------:R1:W2:Y:S03]  /*136b0*/  SYNCS.PHASECHK.TRANS64.TRYWAIT P1, [R4+URZ+0x33450], R3 ;  /* 0x03345003040075a7 */ /* 0x0002a6000802017f */
[----:B--2---:R-:W-:Y:S05]  /*136c0*/  @!P1 NANOSLEEP.SYNCS 0x989680 ;  /* 0x009896800000995d */ /* 0x004fea0003900000 */
[----:B------:R-:W2:Y:S02]  /*136d0*/  @!P1 SYNCS.PHASECHK.TRANS64 P1, [R4+URZ+0x33450], R3 ;  /* 0x03345003040095a7 */ /* 0x000ea4000802007f */
[----:B--2---:R-:W-:Y:S05]  /*136e0*/  @!P1 BRA `(.L_x_3199) ;  /* 0xfffffffc00ec9947 */ /* 0x004fea000383ffff */
[----:B------:R-:W-:Y:S05]  /*136f0*/  BRA `(.L_x_3196) ;  /* 0xffffff30006c7947 */ /* 0x000fea000383ffff */
.L_x_3205:
[----:B-1----:R1:W2:Y:S02]  /*13700*/  SYNCS.PHASECHK.TRANS64.TRYWAIT P1, [R15+URZ+0x33450], R0 ;  /* 0x033450000f0075a7 */ /* 0x0022a4000802017f */
[----:B--2---:R-:W-:Y:S05]  /*13710*/  @!P1 NANOSLEEP.SYNCS 0x989680 ;  /* 0x009896800000995d */ /* 0x004fea0003900000 */
[----:B------:R-:W2:Y:S02]  /*13720*/  @!P1 SYNCS.PHASECHK.TRANS64 P1, [R15+URZ+0x33450], R0 ;  /* 0x033450000f0095a7 */ /* 0x000ea4000802007f */
[----:B--2---:R-:W-:Y:S05]  /*13730*/  @!P1 BRA `(.L_x_3205) ;  /* 0xfffffffc00f09947 */ /* 0x004fea000383ffff */
[----:B------:R-:W-:Y:S05]  /*13740*/  BRA `(.L_x_3204) ;  /* 0xffffff5c00787947 */ /* 0x000fea000383ffff */
.L_x_3251:
[----:B------:R-:W-:Y:S02]  /*13750*/  IMAD.MOV.U32 R13, RZ, RZ, R0 ;  /* 0x000000ffff0d7224 */ /* 0x000fe400078e0000 */
[----:B------:R-:W-:Y:S02]  /*13760*/  IMAD.MOV.U32 R12, RZ, RZ, RZ ;  /* 0x000000ffff0c7224 */ /* 0x000fe400078e00ff */
[----:B------:R-:W-:Y:S02]  /*13770*/  IMAD.MOV.U32 R11, RZ, RZ, 0x1f ;  /* 0x0000001fff0b7424 */ /* 0x000fe400078e00ff */
[----:B------:R-:W-:-:S07]  /*13780*/  IMAD.MOV.U32 R15, RZ, RZ, -0x1 ;  /* 0xffffffffff0f7424 */ /* 0x000fce00078e00ff */
[----:B-1----:R-:W-:Y:S05]  /*13790*/  WARPSYNC.COLLECTIVE R15, `(.L_x_3327) ;  /* 0x000000000f087348 */ /* 0x002fea0003c00000 */
[----:B------:R0:W2:Y:S02]  /*137a0*/  SHFL.IDX P6, R14, R13, R12, R11 ;  /* 0x0000000c0d0e7389 */ /* 0x0000a400000c000b */
[----:B012---:R-:W-:Y:S01]  /*137b0*/  ENDCOLLECTIVE ;  /* 0x000000000000791b */ /* 0x007fe20003800000 */
.L_x_3327:
[----:B------:R-:W-:Y:S05]  /*137c0*/  BRA `(.L_x_3328) ;  /* 0xffffffb400907947 */ /* 0x000fea000383ffff */
.L_x_3253:
[----:B------:R-:W-:Y:S01]  /*137d0*/  BSSY B0, `(.L_x_3329) ;  /* 0x0000006000007945 */ /* 0x000fe20003800000 */
[----:B------:R-:W-:-:S07]  /*137e0*/  IMAD.MOV.U32 R15, RZ, RZ, -0x1 ;  /* 0xffffffffff0f7424 */ /* 0x000fce00078e00ff */
[----:B-1----:R-:W-:Y:S05]  /*137f0*/  WARPSYNC.COLLECTIVE R15, `(.L_x_3330) ;  /* 0x000000000f0c7348 */ /* 0x002fea0003c00000 */
[----:B------:R-:W-:Y:S02]  /*13800*/  ELECT P6, UR62, PT ;  /* 0x00000000003e782f */ /* 0x000fe400038c0000 */
[----:B------:R-:W-:Y:S01]  /*13810*/  MOV R14, UR62 ;  /* 0x0000003e000e7c02 */ /* 0x000fe20008000f00 */
[----:B-1----:R-:W-:Y:S10]  /*13820*/  ENDCOLLECTIVE ;  /* 0x000000000000791b */ /* 0x002ff40003800000 */
.L_x_3330:
[----:B------:R-:W-:Y:S05]  /*13830*/  BSYNC B0 ;  /* 0x0000000000007941 */ /* 0x000fea0003800000 */
.L_x_3329:
[----:B------:R-:W-:Y:S05]  /*13840*/  BRA `(.L_x_3331) ;  /* 0xffffffb400a07947 */ /* 0x000fea000383ffff */
.L_x_3255:
[----:B0-----:R0:W1:Y:S02]  /*13850*/  SYNCS.PHASECHK.TRANS64.TRYWAIT P0, [R3+URZ+0x33480], R2 ;  /* 0x03348002030075a7 */ /* 0x001064000800017f */
[----:B-1----:R-:W-:Y:S05]  /*13860*/  @!P0 NANOSLEEP.SYNCS 0x989680 ;  /* 0x009896800000895d */ /* 0x002fea0003900000 */
[----:B------:R-:W1:Y:S02]  /*13870*/  @!P0 SYNCS.PHASECHK.TRANS64 P0, [R3+URZ+0x33480], R2 ;  /* 0x03348002030085a7 */ /* 0x000e64000800007f */
[----:B-1----:R-:W-:Y:S05]  /*13880*/  @!P0 BRA `(.L_x_3255) ;  /* 0xfffffffc00f08947 */ /* 0x002fea000383ffff */
[----:B------:R-:W-:Y:S05]  /*13890*/  BRA `(.L_x_3332) ;  /* 0xffffffb800047947 */ /* 0x000fea000383ffff */
.L_x_3257:
[----:B-1----:R1:W2:Y:S02]  /*138a0*/  SYNCS.PHASECHK.TRANS64.TRYWAIT P0, [R3+URZ+0x33440], R2 ;  /* 0x03344002030075a7 */ /* 0x0022a4000800017f */
[----:B--2---:R-:W-:Y:S05]  /*138b0*/  @!P0 NANOSLEEP.SYNCS 0x989680 ;  /* 0x009896800000895d */ /* 0x004fea0003900000 */
[----:B------:R-:W2:Y:S02]  /*138c0*/  @!P0 SYNCS.PHASECHK.TRANS64 P0, [R3+URZ+0x33440], R2 ;  /* 0x03344002030085a7 */ /* 0x000ea4000800007f */
[----:B--2---:R-:W-:Y:S05]  /*138d0*/  @!P0 BRA `(.L_x_3257) ;  /* 0xfffffffc00f08947 */ /* 0x004fea000383ffff */
[----:B------:R-:W-:Y:S05]  /*138e0*/  BRA `(.L_x_3333) ;  /* 0xffffffb800907947 */ /* 0x000fea000383ffff */
.L_x_3261:
[----:B------:R-:W2:Y:S01]  /*138f0*/  LDL.LU R11, [R1+0x8] ;  /* 0x00000800010b7983 */ /* 0x000ea20000300800 */
[----:B------:R-:W-:Y:S01]  /*13900*/  IMAD.MOV.U32 R13, RZ, RZ, R2 ;  /* 0x000000ffff0d7224 */ /* 0x000fe200078e0002 */
[----:B------:R-:W-:Y:S01]  /*13910*/  LOP3.LUT R7, R7, 0x7f, RZ, 0xc0, !PT ;  /* 0x0000007f07077812 */ /* 0x000fe200078ec0ff */
[----:B------:R-:W-:Y:S02]  /*13920*/  IMAD.MOV.U32 R12, RZ, RZ, RZ ;  /* 0x000000ffff0c7224 */ /* 0x000fe400078e00ff */
[----:B------:R-:W-:Y:S01]  /*13930*/  IMAD.MOV.U32 R15, RZ, RZ, -0x1 ;  /* 0xffffffffff0f7424 */ /* 0x000fe200078e00ff */
[----:B------:R-:W-:-:S05]  /*13940*/  SHF.R.U32.HI R7, RZ, 0x2, R7 ;  /* 0x00000002ff077819 */ /* 0x000fca0000011607 */
[----:B------:R-:W-:Y:S02]  /*13950*/  IMAD.IADD R0, R7, 0x1, R0 ;  /* 0x0000000107007824 */ /* 0x000fe400078e0200 */
[----:B--2---:R-:W-:Y:S02]  /*13960*/  IMAD R4, R11, R8, RZ ;  /* 0x000000080b047224 */ /* 0x004fe400078e02ff */
[----:B------:R-:W-:-:S03]  /*13970*/  IMAD.MOV.U32 R11, RZ, RZ, 0x1c1f ;  /* 0x00001c1fff0b7424 */ /* 0x000fc600078e00ff */
[----:B------:R-:W-:-:S13]  /*13980*/  ISETP.GE.AND P4, PT, R0, R4, PT ;  /* 0x000000040000720c */ /* 0x000fda0003f86270 */
[----:B-----5:R-:W-:Y:S05]  /*13990*/  WARPSYNC.COLLECTIVE R15, `(.L_x_3334) ;  /* 0x000000000f087348 */ /* 0x020fea0003c00000 */
[----:B------:R0:W1:Y:S02]  /*139a0*/  SHFL.IDX P6, R14, R13, R12, R11 ;  /* 0x0000000c0d0e7389 */ /* 0x00006400000c000b */
[----:B01---5:R-:W-:Y:S01]  /*139b0*/  ENDCOLLECTIVE ;  /* 0x000000000000791b */ /* 0x023fe20003800000 */
.L_x_3334:
[----:B------:R-:W-:Y:S02]  /*139c0*/  IMAD.MOV.U32 R13, RZ, RZ, R3 ;  /* 0x000000ffff0d7224 */ /* 0x000fe400078e0003 */
[----:B------:R-:W-:-:S07]  /*139d0*/  IMAD.MOV.U32 R5, RZ, RZ, R14 ;  /* 0x000000ffff057224 */ /* 0x000fce00078e000e */
[----:B------:R-:W-:Y:S05]  /*139e0*/  WARPSYNC.COLLECTIVE R15, `(.L_x_3335) ;  /* 0x000000000f087348 */ /* 0x000fea0003c00000 */
[----:B------:R0:W1:Y:S02]  /*139f0*/  SHFL.IDX P6, R14, R13, R12, R11 ;  /* 0x0000000c0d0e7389 */ /* 0x00006400000c000b */
[----:B01----:R-:W-:Y:S01]  /*13a00*/  ENDCOLLECTIVE ;  /* 0x000000000000791b */ /* 0x003fe20003800000 */
.L_x_3335:
[----:B------:R-:W-:Y:S02]  /*13a10*/  IMAD.MOV.U32 R13, RZ, RZ, R2 ;  /* 0x000000ffff0d7224 */ /* 0x000fe400078e0002 */
[----:B------:R-:W-:Y:S02]  /*13a20*/  IMAD.MOV.U32 R12, RZ, RZ, 0x1 ;  /* 0x00000001ff0c7424 */ /* 0x000fe400078e00ff */
[----:B------:R-:W-:-:S07]  /*13a30*/  IMAD.MOV.U32 R6, RZ, RZ, R14 ;  /* 0x000000ffff067224 */ /* 0x000fce00078e000e */
[----:B------:R-:W-:Y:S05]  /*13a40*/  WARPSYNC.COLLECTIVE R15, `(.L_x_3336) ;  /* 0x000000000f087348 */ /* 0x000fea0003c00000 */
[----:B------:R0:W1:Y:S02]  /*13a50*/  SHFL.IDX P6, R14, R13, R12, R11 ;  /* 0x0000000c0d0e7389 */ /* 0x00006400000c000b */
[----:B01----:R-:W-:Y:S01]  /*13a60*/  ENDCOLLECTIVE ;  /* 0x000000000000791b */ /* 0x003fe20003800000 */
.L_x_3336:
        /* <DEDUP_REMOVED lines=16> */
.L_x_3337:
[----:B------:R-:W-:Y:S02]  /*13b70*/  IMAD.MOV.U32 R13, RZ, RZ, R2 ;  /* 0x000000ffff0d7224 */ /* 0x000fe400078e0002 */
[----:B------:R-:W-:Y:S02]  /*13b80*/  IMAD.MOV.U32 R12, RZ, RZ, 0x2 ;  /* 0x00000002ff0c7424 */ /* 0x000fe400078e00ff */
[----:B------:R-:W-:-:S07]  /*13b90*/  IMAD.MOV.U32 R6, RZ, RZ, R14 ;  /* 0x000000ffff067224 */ /* 0x000fce00078e000e */
[----:B------:R-:W-:Y:S05]  /*13ba0*/  WARPSYNC.COLLECTIVE R15, `(.L_x_3338) ;  /* 0x000000000f087348 */ /* 0x000fea0003c00000 */
[----:B------:R0:W1:Y:S02]  /*13bb0*/  SHFL.IDX P6, R14, R13, R12, R11 ;  /* 0x0000000c0d0e7389 */ /* 0x00006400000c000b */
[----:B01----:R-:W-:Y:S01]  /*13bc0*/  ENDCOLLECTIVE ;  /* 0x000000000000791b */ /* 0x003fe20003800000 */
.L_x_3338:
        /* <DEDUP_REMOVED lines=16> */
.L_x_3339:
[----:B------:R-:W-:Y:S02]  /*13cd0*/  IMAD.MOV.U32 R13, RZ, RZ, R2 ;  /* 0x000000ffff0d7224 */ /* 0x000fe400078e0002 */
[----:B------:R-:W-:Y:S02]  /*13ce0*/  IMAD.MOV.U32 R12, RZ, RZ, 0x3 ;  /* 0x00000003ff0c7424 */ /* 0x000fe400078e00ff */
[----:B------:R-:W-:-:S07]  /*13cf0*/  IMAD.MOV.U32 R6, RZ, RZ, R14 ;  /* 0x000000ffff067224 */ /* 0x000fce00078e000e */
[----:B------:R-:W-:Y:S05]  /*13d00*/  WARPSYNC.COLLECTIVE R15, `(.L_x_3340) ;  /* 0x000000000f087348 */ /* 0x000fea0003c00000 */
[----:B------:R0:W1:Y:S02]  /*13d10*/  SHFL.IDX P6, R14, R13, R12, R11 ;  /* 0x0000000c0d0e7389 */ /* 0x00006400000c000b */
[----:B01----:R-:W-:Y:S01]  /*13d20*/  ENDCOLLECTIVE ;  /* 0x000000000000791b */ /* 0x003fe20003800000 */
.L_x_3340:
        /* <DEDUP_REMOVED lines=14> */
.L_x_3341:
[----:B------:R-:W-:Y:S01]  /*13e10*/  IMAD.MOV.U32 R3, RZ, RZ, R14 ;  /* 0x000000ffff037224 */ /* 0x000fe200078e000e */
[----:B------:R-:W-:Y:S06]  /*13e20*/  BRA `(.L_x_3342) ;  /* 0xffffffbc00f47947 */ /* 0x000fec000383ffff */
.L_x_3266:
[----:B0-----:R0:W1:Y:S02]  /*13e30*/  SYNCS.PHASECHK.TRANS64.TRYWAIT P0, [R17+URZ+0x33420], R0 ;  /* 0x03342000110075a7 */ /* 0x001064000800017f */
[----:B-1----:R-:W-:Y:S05]  /*13e40*/  @!P0 NANOSLEEP.SYNCS 0x989680 ;  /* 0x009896800000895d */ /* 0x002fea0003900000 */
[----:B------:R-:W1:Y:S02]  /*13e50*/  @!P0 SYNCS.PHASECHK.TRANS64 P0, [R17+URZ+0x33420], R0 ;  /* 0x03342000110085a7 */ /* 0x000e64000800007f */
[----:B-1----:R-:W-:Y:S05]  /*13e60*/  @!P0 BRA `(.L_x_3266) ;  /* 0xfffffffc00f08947 */ /* 0x002fea000383ffff */
[----:B------:R-:W-:Y:S05]  /*13e70*/  BRA `(.L_x_3343) ;  /* 0xffffffc000647947 */ /* 0x000fea000383ffff */
.L_x_3272:
[----:B--2---:R2:W3:Y:S02]  /*13e80*/  SYNCS.PHASECHK.TRANS64.TRYWAIT P0, [R6+URZ+0x33480], R4 ;  /* 0x03348004060075a7 */ /* 0x0044e4000800017f */
[----:B---3--:R-:W-:Y:S05]  /*13e90*/  @!P0 NANOSLEEP.SYNCS 0x989680 ;  /* 0x009896800000895d */ /* 0x008fea0003900000 */
[----:B------:R-:W3:Y:S02]  /*13ea0*/  @!P0 SYNCS.PHASECHK.TRANS64 P0, [R6+URZ+0x33480], R4 ;  /* 0x03348004060085a7 */ /* 0x000ee4000800007f */
[----:B---3--:R-:W-:Y:S05]  /*13eb0*/  @!P0 BRA `(.L_x_3272) ;  /* 0xfffffffc00f08947 */ /* 0x008fea000383ffff */
[----:B------:R-:W-:Y:S05]  /*13ec0*/  BRA `(.L_x_3344) ;  /* 0xffffffc400207947 */ /* 0x000fea000383ffff */
.L_x_3279:
[----:B-1----:R1:W3:Y:S02]  /*13ed0*/  SYNCS.PHASECHK.TRANS64.TRYWAIT P0, [R6+URZ+0x33440], R4 ;  /* 0x03344004060075a7 */ /* 0x0022e4000800017f */
[----:B---3--:R-:W-:Y:S05]  /*13ee0*/  @!P0 NANOSLEEP.SYNCS 0x989680 ;  /* 0x009896800000895d */ /* 0x008fea0003900000 */
[----:B------:R-:W3:Y:S02]  /*13ef0*/  @!P0 SYNCS.PHASECHK.TRANS64 P0, [R6+URZ+0x33440], R4 ;  /* 0x03344004060085a7 */ /* 0x000ee4000800007f */
[----:B---3--:R-:W-:Y:S05]  /*13f00*/  @!P0 BRA `(.L_x_3279) ;  /* 0xfffffffc00f08947 */ /* 0x008fea000383ffff */
[----:B------:R-:W-:Y:S05]  /*13f10*/  BRA `(.L_x_3345) ;  /* 0xffffffc800207947 */ /* 0x000fea000383ffff */
.L_x_3287:
[----:B---3--:R3:W4:Y:S02]  /*13f20*/  SYNCS.PHASECHK.TRANS64.TRYWAIT P0, [R3+URZ+0x33470], R4 ;  /* 0x03347004030075a7 */ /* 0x008724000800017f */
[----:B----4-:R-:W-:Y:S05]  /*13f30*/  @!P0 NANOSLEEP.SYNCS 0x989680 ;  /* 0x009896800000895d */ /* 0x010fea0003900000 */
[----:B------:R-:W4:Y:S02]  /*13f40*/  @!P0 SYNCS.PHASECHK.TRANS64 P0, [R3+URZ+0x33470], R4 ;  /* 0x03347004030085a7 */ /* 0x000f24000800007f */
[----:B----4-:R-:W-:Y:S05]  /*13f50*/  @!P0 BRA `(.L_x_3287) ;  /* 0xfffffffc00f08947 */ /* 0x010fea000383ffff */
[----:B------:R-:W-:Y:S05]  /*13f60*/  BRA `(.L_x_3346) ;  /* 0xffffffcc00347947 */ /* 0x000fea000383ffff */
.L_x_3289:
[----:B---3--:R3:W4:Y:S02]  /*13f70*/  SYNCS.PHASECHK.TRANS64.TRYWAIT P0, [R3+URZ+0x33460], R4 ;  /* 0x03346004030075a7 */ /* 0x008724000800017f */
[----:B----4-:R-:W-:Y:S05]  /*13f80*/  @!P0 NANOSLEEP.SYNCS 0x989680 ;  /* 0x009896800000895d */ /* 0x010fea0003900000 */
[----:B------:R-:W4:Y:S02]  /*13f90*/  @!P0 SYNCS.PHASECHK.TRANS64 P0, [R3+URZ+0x33460], R4 ;  /* 0x03346004030085a7 */ /* 0x000f24000800007f */
[----:B----4-:R-:W-:Y:S05]  /*13fa0*/  @!P0 BRA `(.L_x_3289) ;  /* 0xfffffffc00f08947 */ /* 0x010fea000383ffff */
[----:B------:R-:W-:Y:S05]  /*13fb0*/  BRA `(.L_x_3347) ;  /* 0xffffffcc003c7947 */ /* 0x000fea000383ffff */
.L_x_3296:
[----:B0-----:R0:W1:Y:S02]  /*13fc0*/  SYNCS.PHASECHK.TRANS64.TRYWAIT P1, [R0+URZ+0x33470], R3 ;  /* 0x03347003000075a7 */ /* 0x001064000802017f */
[----:B-1----:R-:W-:Y:S05]  /*13fd0*/  @!P1 NANOSLEEP.SYNCS 0x989680 ;  /* 0x009896800000995d */ /* 0x002fea0003900000 */
[----:B------:R-:W1:Y:S02]  /*13fe0*/  @!P1 SYNCS.PHASECHK.TRANS64 P1, [R0+URZ+0x33470], R3 ;  /* 0x03347003000095a7 */ /* 0x000e64000802007f */
[----:B-1----:R-:W-:Y:S05]  /*13ff0*/  @!P1 BRA `(.L_x_3296) ;  /* 0xfffffffc00f09947 */ /* 0x002fea000383ffff */
[----:B------:R-:W-:Y:S05]  /*14000*/  BRA `(.L_x_3348) ;  /* 0xffffffd800a47947 */ /* 0x000fea000383ffff */
.L_x_3298:
[----:B0-----:R0:W1:Y:S02]  /*14010*/  SYNCS.PHASECHK.TRANS64.TRYWAIT P1, [R0+URZ+0x33460], R3 ;  /* 0x03346003000075a7 */ /* 0x001064000802017f */
[----:B-1----:R-:W-:Y:S05]  /*14020*/  @!P1 NANOSLEEP.SYNCS 0x989680 ;  /* 0x009896800000995d */ /* 0x002fea0003900000 */
[----:B------:R-:W1:Y:S02]  /*14030*/  @!P1 SYNCS.PHASECHK.TRANS64 P1, [R0+URZ+0x33460], R3 ;  /* 0x03346003000095a7 */ /* 0x000e64000802007f */
[----:B-1----:R-:W-:Y:S05]  /*14040*/  @!P1 BRA `(.L_x_3298) ;  /* 0xfffffffc00f09947 */ /* 0x002fea000383ffff */
[----:B------:R-:W-:Y:S05]  /*14050*/  BRA `(.L_x_3349) ;  /* 0xffffffd800ac7947 */ /* 0x000fea000383ffff */
.L_x_3311:
[----:B0-----:R0:W1:Y:S02]  /*14060*/  SYNCS.PHASECHK.TRANS64.TRYWAIT P0, [R0+URZ+0x33420], R3 ;  /* 0x03342003000075a7 */ /* 0x001064000800017f */
[----:B-1----:R-:W-:Y:S05]  /*14070*/  @!P0 NANOSLEEP.SYNCS 0x989680 ;  /* 0x009896800000895d */ /* 0x002fea0003900000 */
[----:B------:R-:W1:Y:S02]  /*14080*/  @!P0 SYNCS.PHASECHK.TRANS64 P0, [R0+URZ+0x33420], R3 ;  /* 0x03342003000085a7 */ /* 0x000e64000800007f */
[----:B-1----:R-:W-:Y:S05]  /*14090*/  @!P0 BRA `(.L_x_3311) ;  /* 0xfffffffc00f08947 */ /* 0x002fea000383ffff */
[----:B------:R-:W-:Y:S05]  /*140a0*/  BRA `(.L_x_3350) ;  /* 0xfffffff0005c7947 */ /* 0x000fea000383ffff */
.L_x_3312:
        /* <DEDUP_REMOVED lines=11> */
.L_x_3352:
[----:B------:R-:W-:Y:S05]  /*14160*/  BSYNC B0 ;  /* 0x0000000000007941 */ /* 0x000fea0003800000 */
.L_x_3351:
[----:B------:R-:W-:Y:S05]  /*14170*/  BRA `(.L_x_3353) ;  /* 0xfffffff000447947 */ /* 0x000fea000383ffff */
.L_x_3315:
[----:B------:R-:W-:Y:S01]  /*14180*/  BSSY B1, `(.L_x_3354) ;  /* 0x0000006000017945 */ /* 0x000fe20003800000 */
[----:B------:R-:W-:-:S07]  /*14190*/  IMAD.MOV.U32 R15, RZ, RZ, -0x1 ;  /* 0xffffffffff0f7424 */ /* 0x000fce00078e00ff */
[----:B01----:R-:W-:Y:S05]  /*141a0*/  WARPSYNC.COLLECTIVE R15, `(.L_x_3355) ;  /* 0x000000000f0c7348 */ /* 0x003fea0003c00000 */
[----:B------:R-:W-:Y:S02]  /*141b0*/  ELECT P6, UR62, PT ;  /* 0x00000000003e782f */ /* 0x000fe400038c0000 */
[----:B------:R-:W-:Y:S01]  /*141c0*/  MOV R14, UR62 ;  /* 0x0000003e000e7c02 */ /* 0x000fe20008000f00 */
[----:B01----:R-:W-:Y:S10]  /*141d0*/  ENDCOLLECTIVE ;  /* 0x000000000000791b */ /* 0x003ff40003800000 */
.L_x_3355:
[----:B------:R-:W-:Y:S05]  /*141e0*/  BSYNC B1 ;  /* 0x0000000000017941 */ /* 0x000fea0003800000 */
.L_x_3354:
[----:B------:R-:W-:Y:S05]  /*141f0*/  BRA `(.L_x_3356) ;  /* 0xfffffff0003c7947 */ /* 0x000fea000383ffff */
.L_x_3317:
[----:B0-----:R0:W1:Y:S02]  /*14200*/  SYNCS.PHASECHK.TRANS64.TRYWAIT P1, [R6+URZ], R5 ;  /* 0x00000005060075a7 */ /* 0x001064000802017f */
[----:B-1----:R-:W-:Y:S05]  /*14210*/  @!P1 NANOSLEEP.SYNCS 0x989680 ;  /* 0x009896800000995d */ /* 0x002fea0003900000 */
[----:B------:R-:W1:Y:S02]  /*14220*/  @!P1 SYNCS.PHASECHK.TRANS64 P1, [R6+URZ], R5 ;  /* 0x00000005060095a7 */ /* 0x000e64000802007f */
[----:B-1----:R-:W-:Y:S05]  /*14230*/  @!P1 BRA `(.L_x_3317) ;  /* 0xfffffffc00f09947 */ /* 0x002fea000383ffff */
[----:B------:R-:W-:Y:S05]  /*14240*/  BRA `(.L_x_3357) ;  /* 0xfffffff000787947 */ /* 0x000fea000383ffff */
.L_x_3318:
[----:B-1----:R1:W2:Y:S02]  /*14250*/  SYNCS.PHASECHK.TRANS64.TRYWAIT P1, [R7+URZ], R2 ;  /* 0x00000002070075a7 */ /* 0x0022a4000802017f */
[----:B--2---:R-:W-:Y:S05]  /*14260*/  @!P1 NANOSLEEP.SYNCS 0x989680 ;  /* 0x009896800000995d */ /* 0x004fea0003900000 */
[----:B------:R-:W2:Y:S02]  /*14270*/  @!P1 SYNCS.PHASECHK.TRANS64 P1, [R7+URZ], R2 ;  /* 0x00000002070095a7 */ /* 0x000ea4000802007f */
[----:B--2---:R-:W-:Y:S05]  /*14280*/  @!P1 BRA `(.L_x_3318) ;  /* 0xfffffffc00f09947 */ /* 0x004fea000383ffff */
[----:B------:R-:W-:Y:S05]  /*14290*/  BRA `(.L_x_3358) ;  /* 0xfffffff0006c7947 */ /* 0x000fea000383ffff */
.L_x_3320:
[----:B--2---:R2:W3:Y:S02]  /*142a0*/  SYNCS.PHASECHK.TRANS64.TRYWAIT P1, [R4+URZ+0x33460], R5 ;  /* 0x03346005040075a7 */ /* 0x0044e4000802017f */
[----:B---3--:R-:W-:Y:S05]  /*142b0*/  @!P1 NANOSLEEP.SYNCS 0x989680 ;  /* 0x009896800000995d */ /* 0x008fea0003900000 */
[----:B------:R-:W3:Y:S02]  /*142c0*/  @!P1 SYNCS.PHASECHK.TRANS64 P1, [R4+URZ+0x33460], R5 ;  /* 0x03346005040095a7 */ /* 0x000ee4000802007f */
[----:B---3--:R-:W-:Y:S05]  /*142d0*/  @!P1 BRA `(.L_x_3320) ;  /* 0xfffffffc00f09947 */ /* 0x008fea000383ffff */
[----:B------:R-:W-:Y:S05]  /*142e0*/  BRA `(.L_x_3359) ;  /* 0xfffffff000707947 */ /* 0x000fea000383ffff */
.L_x_3322:
[----:B---3--:R3:W4:Y:S02]  /*142f0*/  SYNCS.PHASECHK.TRANS64.TRYWAIT P1, [R3+URZ+0x33460], R2 ;  /* 0x03346002030075a7 */ /* 0x008724000802017f */
[----:B----4-:R-:W-:Y:S05]  /*14300*/  @!P1 NANOSLEEP.SYNCS 0x989680 ;  /* 0x009896800000995d */ /* 0x010fea0003900000 */
[----:B------:R-:W4:Y:S02]  /*14310*/  @!P1 SYNCS.PHASECHK.TRANS64 P1, [R3+URZ+0x33460], R2 ;  /* 0x03346002030095a7 */ /* 0x000f24000802007f */
[----:B----4-:R-:W-:Y:S05]  /*14320*/  @!P1 BRA `(.L_x_3322) ;  /* 0xfffffffc00f09947 */ /* 0x010fea000383ffff */
[----:B------:R-:W-:Y:S05]  /*14330*/  BRA `(.L_x_3360) ;  /* 0xfffffff000707947 */ /* 0x000fea000383ffff */
.L_x_3324:
[----:B----4-:R4:W0:Y:S02]  /*14340*/  SYNCS.PHASECHK.TRANS64.TRYWAIT P0, [R4+URZ+0x33480], R5 ;  /* 0x03348005040075a7 */ /* 0x010824000800017f */
[----:B0-----:R-:W-:Y:S05]  /*14350*/  @!P0 NANOSLEEP.SYNCS 0x989680 ;  /* 0x009896800000895d */ /* 0x001fea0003900000 */
[----:B------:R-:W0:Y:S02]  /*14360*/  @!P0 SYNCS.PHASECHK.TRANS64 P0, [R4+URZ+0x33480], R5 ;  /* 0x03348005040085a7 */ /* 0x000e24000800007f */
[----:B0-----:R-:W-:Y:S05]  /*14370*/  @!P0 BRA `(.L_x_3324) ;  /* 0xfffffffc00f08947 */ /* 0x001fea000383ffff */
[----:B------:R-:W-:Y:S05]  /*14380*/  BRA `(.L_x_3325) ;  /* 0xfffffff0006c7947 */ /* 0x000fea000383ffff */
.L_x_3361:
        /* <DEDUP_REMOVED lines=15> */
.L_x_12964:


//--------------------- .text._ZN7cutlass13device_kernelIN5flash11enable_sm90INS1_16FlashAttnFwdSm90INS1_25CollectiveMainloopFwdSm90ILi2EN4cute5tupleIJNS5_1CILi1EEES8_S8_EEENS6_IJNS7_ILi128EEENS7_ILi160EEENS7_ILi192EEEEEELi192ENS_12float_e4m3_tEfNS_4arch4Sm90ELb0ELb0ELb1ELb1ELb0ELb1ELb0ELb1ELb1ELb1ELb0ELb0EEENS1_21CollectiveEpilogueFwdINS6_IJSA_SC_SB_EEES9_NS_10bfloat16_tESG_Li256ELb1ELb1ELb0ELb1EEENS1_36VarlenDynamicPersistentTileSchedulerILi128ELi160ELi256ELi128ELb0ELb1ELb1ELb0ELb1ELb1EEEEEEEEEvNT_6ParamsE --------------------------
	.section	.text._ZN7cutlass13device_kernelIN5flash11enable_sm90INS1_16FlashAttnFwdSm90INS1_25CollectiveMainloopFwdSm90ILi2EN4cute5tupleIJNS5_1CILi1EEES8_S8_EEENS6_IJNS7_ILi128EEENS7_ILi160EEENS7_ILi192EEEEEELi192ENS_12float_e4m3_tEfNS_4arch4Sm90ELb0ELb0ELb1ELb1ELb0ELb1ELb0ELb1ELb1ELb1ELb0ELb0EEENS1_21CollectiveEpilogueFwdINS6_IJSA_SC_SB_EEES9_NS_10bfloat16_tESG_Li256ELb1ELb1ELb0ELb1EEENS1_36VarlenDynamicPersistentTileSchedulerILi128ELi160ELi256ELi128ELb0ELb1ELb1ELb0ELb1ELb1EEEEEEEEEvNT_6ParamsE,"ax",@progbits
	.align	128
.text._ZN7cutlass13device_kernelIN5flash11enable_sm90INS1_16FlashAttnFwdSm90INS1_25CollectiveMainloopFwdSm90ILi2EN4cute5tupleIJNS5_1CILi1EEES8_S8_EEENS6_IJNS7_ILi128EEENS7_ILi160EEENS7_ILi192EEEEEELi192ENS_12float_e4m3_tEfNS_4arch4Sm90ELb0ELb0ELb1ELb1ELb0ELb1ELb0ELb1ELb1ELb1ELb0ELb0EEENS1_21CollectiveEpilogueFwdINS6_IJSA_SC_SB_EEES9_NS_10bfloat16_tESG_Li256ELb1ELb1ELb0ELb1EEENS1_36VarlenDynamicPersistentTileSchedulerILi128ELi160ELi256ELi128ELb0ELb1ELb1ELb0ELb1ELb1EEEEEEEEEvNT_6ParamsE:
        .type           _ZN7cutlass13device_kernelIN5flash11enable_sm90INS1_16FlashAttnFwdSm90INS1_25CollectiveMainloopFwdSm90ILi2EN4cute5tupleIJNS5_1CILi1EEES8_S8_EEENS6_IJNS7_ILi128EEENS7_ILi160EEENS7_ILi192EEEEEELi192ENS_12float_e4m3_tEfNS_4arch4Sm90ELb0ELb0ELb1ELb1ELb0ELb1ELb0ELb1ELb1ELb1ELb0ELb0EEENS1_21CollectiveEpilogueFwdINS6_IJSA_SC_SB_EEES9_NS_10bfloat16_tESG_Li256ELb1ELb1ELb0ELb1EEENS1_36VarlenDynamicPersistentTileSchedulerILi128ELi160ELi256ELi128ELb0ELb1ELb1ELb0ELb1ELb1EEEEEEEEEvNT_6ParamsE,@function
        .size           _ZN7cutlass13device_kernelIN5flash11enable_sm90INS1_16FlashAttnFwdSm90INS1_25CollectiveMainloopFwdSm90ILi2EN4cute5tupleIJNS5_1CILi1EEES8_S8_EEENS6_IJNS7_ILi128EEENS7_ILi160EEENS7_ILi192EEEEEELi192ENS_12float_e4m3_tEfNS_4arch4Sm90ELb0ELb0ELb1ELb1ELb0ELb1ELb0ELb1ELb1ELb1ELb0ELb0EEENS1_21CollectiveEpilogueFwdINS6_IJSA_SC_SB_EEES9_NS_10bfloat16_tESG_Li256ELb1ELb1ELb0ELb1EEENS1_36VarlenDynamicPersistentTileSchedulerILi128ELi160ELi256ELi128ELb0ELb1ELb1ELb0ELb1ELb1EEEEEEEEEvNT_6ParamsE,(.L_x_12965 - _ZN7cutlass13device_kernelIN5flash11enable_sm90INS1_16FlashAttnFwdSm90INS1_25CollectiveMainloopFwdSm90ILi2EN4cute5tupleIJNS5_1CILi1EEES8_S8_EEENS6_IJNS7_ILi128EEENS7_ILi160EEENS7_ILi192EEEEEELi192ENS_12float_e4m3_tEfNS_4arch4Sm90ELb0ELb0ELb1ELb1ELb0ELb1ELb0ELb1ELb1ELb1ELb0ELb0EEENS1_21CollectiveEpilogueFwdINS6_IJSA_SC_SB_EEES9_NS_10bfloat16_tESG_Li256ELb1ELb1ELb0ELb1EEENS1_36VarlenDynamicPersistentTileSchedulerILi128ELi160ELi256ELi128ELb0ELb1ELb1ELb0ELb1ELb1EEEEEEEEEvNT_6ParamsE)
        .other          _ZN7cutlass13device_kernelIN5flash11enable_sm90INS1_16FlashAttnFwdSm90INS1_25CollectiveMainloopFwdSm90ILi2EN4cute5tupleIJNS5_1CILi1EEES8_S8_EEENS6_IJNS7_ILi128EEENS7_ILi160EEENS7_ILi192EEEEEELi192ENS_12float_e4m3_tEfNS_4arch4Sm90ELb0ELb0ELb1ELb1ELb0ELb1ELb0ELb1ELb1ELb1ELb0ELb0EEENS1_21CollectiveEpilogueFwdINS6_IJSA_SC_SB_EEES9_NS_10bfloat16_tESG_Li256ELb1ELb1ELb0ELb1EEENS1_36VarlenDynamicPersistentTileSchedulerILi128ELi160ELi256ELi128ELb0ELb1ELb1ELb0ELb1ELb1EEEEEEEEEvNT_6ParamsE,@"STO_CUDA_ENTRY STV_DEFAULT"
_ZN7cutlass13device_kernelIN5flash11enable_sm90INS1_16FlashAttnFwdSm90INS1_25CollectiveMainloopFwdSm90ILi2EN4cute5tupleIJNS5_1CILi1EEES8_S8_EEENS6_IJNS7_ILi128EEENS7_ILi160EEENS7_ILi192EEEEEELi192ENS_12float_e4m3_tEfNS_4arch4Sm90ELb0ELb0ELb1ELb1ELb0ELb1ELb0ELb1ELb1ELb1ELb0ELb0EEENS1_21CollectiveEpilogueFwdINS6_IJSA_SC_SB_EEES9_NS_10bfloat16_tESG_Li256ELb1ELb1ELb0ELb1EEENS1_36VarlenDynamicPersistentTileSchedulerILi128ELi160ELi256ELi128ELb0ELb1ELb1ELb0ELb1ELb1EEEEEEEEEvNT_6ParamsE:
        /* <DEDUP_REMOVED lines=24> */
.L_x_3363:
[----:B------:R-:W-:Y:S05]  /*0180*/  BSYNC B0 ;  /* 0x0000000000007941 */ /* 0x000fea0003800000 */
.L_x_3362:
        /* <DEDUP_REMOVED lines=41> */
.L_x_3364:
        /* <DEDUP_REMOVED lines=22> */
.L_x_3365:
        /* <DEDUP_REMOVED lines=18> */
.L_x_3366:
        /* <DEDUP_REMOVED lines=22> */
.L_x_3367:
        /* <DEDUP_REMOVED lines=22> */
.L_x_3368:
        /* <DEDUP_REMOVED lines=8> */
.L_x_3371:
[----:B------:R-:W-:-:S08]  /*09e0*/  NOP ;  /* 0x0000000000007918 */ /* 0x000fd00000000000 */
[----:B------:R-:W0:Y:S02]  /*09f0*/  USETMAXREG.TRY_ALLOC.CTAPOOL UP0, 0xf0 ;  /* 0x000000f0000079c8 */ /* 0x000e240008000600 */
[----:B0-----:R-:W-:-:S13]  /*0a00*/  PLOP3.LUT P0, PT, PT, PT, UP0, 0x80, 0x0 ;  /* 0x000000000000781c */ /* 0x001fda0003f0f008 */
[----:B------:R-:W-:Y:S05]  /*0a10*/  @!P0 BRA `(.L_x_3371) ;  /* 0xfffffffc00f08947 */ /* 0x000fea000383ffff */
[----:B------:R-:W2:Y:S01]  /*0a20*/  LDL.LU R0, [R1+0x14] ;  /* 0x0000140001007983 */ /* 0x000ea20000300800 */
[----:B------:R-:W0:Y:S01]  /*0a30*/  S2R R2, SR_TID.X ;  /* 0x0000000000027919 */ /* 0x000e220000002100 */
[----:B------:R-:W1:Y:S01]  /*0a40*/  S2UR UR42, SR_CgaCtaId ;  /* 0x00000000002a79c3 */ /* 0x000e620000008800 */
[----:B------:R-:W-:Y:S01]  /*0a50*/  UMOV UR4, 0x400 ;  /* 0x0000040000047882 */ /* 0x000fe20000000000 */
[----:B0-----:R-:W-:-:S06]  /*0a60*/  SHF.R.U32.HI R2, RZ, 0x7, R2 ;  /* 0x00000007ff027819 */ /* 0x001fcc0000011602 */
[----:B------:R-:W-:Y:S06]  /*0a70*/  BAR.ARV 0x8, 0x180 ;  /* 0x0206000000007b1d */ /* 0x000fec0000002000 */
[----:B------:R-:W-:-:S13]  /*0a80*/  ISETP.NE.AND P0, PT, R2, 0x1, PT ;  /* 0x000000010200780c */ /* 0x000fda0003f05270 */
[----:B------:R-:W-:Y:S08]  /*0a90*/  @!P0 BAR.ARV 0x9, 0x100 ;  /* 0x0244000000008b1d */ /* 0x000ff00000002000 */
[----:B------:R-:W-:Y:S01]  /*0aa0*/  BAR.SYNC.DEFER_BLOCKING 0x5, 0x180 ;  /* 0x0146000000007b1d */ /* 0x000fe20000010000 */
[----:B-1----:R-:W-:-:S06]  /*0ab0*/  ULEA UR4, UR42, UR4, 0x18 ;  /* 0x000000042a047291 */ /* 0x002fcc000f8ec03f */
[----:B------:R-:W-:Y:S01]  /*0ac0*/  IMAD.U32 R16, RZ, RZ, UR4 ;  /* 0x00000004ff107e24 */ /* 0x000fe2000f8e00ff */
[----:B------:R-:W-:-:S04]  /*0ad0*/  ULDC UR4, c[0x0][0xc3c] ;  /* 0x00030f0000047ab9 */ /* 0x000fc80000000800 */
[----:B------:R-:W0:Y:S01]  /*0ae0*/  LDS.128 R12, [R16+0x334d0] ;  /* 0x0334d000100c7984 */ /* 0x000e220000000c00 */
[----:B------:R-:W-:Y:S06]  /*0af0*/  BAR.ARV 0x4, 0x180 ;  /* 0x0106000000007b1d */ /* 0x000fec0000002000 */
[----:B--2---:R-:W-:-:S04]  /*0b00*/  LOP3.LUT R0, R0, 0xfffffff7, RZ, 0xc0, !PT ;  /* 0xfffffff700007812 */ /* 0x004fc800078ec0ff */
[----:B------:R-:W-:-:S05]  /*0b10*/  @P0 LOP3.LUT R0, R0, 0x8, RZ, 0xfc, !PT ;  /* 0x0000000800000812 */ /* 0x000fca00078efcff */
[----:B------:R1:W-:Y:S01]  /*0b20*/  STL [R1+0x14], R0 ;  /* 0x0000140001007387 */ /* 0x0003e20000100800 */
[----:B0-----:R-:W-:-:S13]  /*0b30*/  ISETP.GE.AND P0, PT, R15, UR4, PT ;  /* 0x000000040f007c0c */ /* 0x001fda000bf06270 */
[----:B-1----:R-:W-:Y:S05]  /*0b40*/  @P0 BRA `(.L_x_3372) ;  /* 0x000002a800d40947 */ /* 0x002fea0003800000 */
[----:B------:R-:W0:Y:S01]  /*0b50*/  S2R R0, SR_TID.X ;  /* 0x0000000000007919 */ /* 0x000e220000002100 */
[----:B------:R-:W-:Y:S01]  /*0b60*/  R2UR UR52, R16 ;  /* 0x00000000103472ca */ /* 0x000fe200000e0000 */
[----:B------:R-:W-:Y:S01]  /*0b70*/  IMAD.MOV.U32 R230, RZ, RZ, RZ ;  /* 0x000000ffffe67224 */ /* 0x000fe200078e00ff */
[----:B------:R-:W-:Y:S01]  /*0b80*/  MOV R221, RZ ;  /* 0x000000ff00dd7202 */ /* 0x000fe20000000f00 */
[----:B------:R-:W-:Y:S01]  /*0b90*/  IMAD.MOV.U32 R147, RZ, RZ, RZ ;  /* 0x000000ffff937224 */ /* 0x000fe200078e00ff */
[----:B------:R-:W-:Y:S01]  /*0ba0*/  ULOP3.LUT UR53, UR36, 0x1, URZ, 0xfc, !UPT ;  /* 0x0000000124357892 */ /* 0x000fe2000f8efc3f */
[----:B------:R-:W-:-:S08]  /*0bb0*/  UMOV UR43, URZ ;  /* 0x0000003f002b7c82 */ /* 0x000fd00008000000 */
[----:B------:R-:W-:Y:S01]  /*0bc0*/  UIADD3 UR52, UR52, 0x1e200, URZ ;  /* 0x0001e20034347890 */ /* 0x000fe2000fffe03f */
[----:B0-----:R-:W-:-:S05]  /*0bd0*/  VIADD R24, R0, 0xffffff80 ;  /* 0xffffff8000187836 */ /* 0x001fca0000000000 */
[----:B------:R-:W-:Y:S02]  /*0be0*/  SHF.R.S32.HI R0, RZ, 0x1f, R24 ;  /* 0x0000001fff007819 */ /* 0x000fe40000011418 */
[-C--:B------:R-:W-:Y:S02]  /*0bf0*/  LEA.HI R7, R24, R24.reuse, RZ, 0x1 ;  /* 0x0000001818077211 */ /* 0x080fe400078f08ff */
[CC--:B------:R-:W-:Y:S02]  /*0c00*/  LEA.HI R3, R0.reuse, R24.reuse, RZ, 0x5 ;  /* 0x0000001800037211 */ /* 0x0c0fe400078f28ff */
[CC--:B------:R-:W-:Y:S02]  /*0c10*/  LEA.HI R2, R0.reuse, R24.reuse, RZ, 0x4 ;  /* 0x0000001800027211 */ /* 0x0c0fe400078f20ff */
[----:B------:R-:W-:Y:S01]  /*0c20*/  LEA.HI R6, R0, R24, RZ, 0x2 ;  /* 0x0000001800067211 */ /* 0x000fe200078f10ff */
[----:B------:R-:W-:Y:S01]  /*0c30*/  IMAD.SHL.U32 R4, R3, 0x20, RZ ;  /* 0x0000002003047824 */ /* 0x000fe200078e00ff */
[----:B------:R-:W-:-:S02]  /*0c40*/  LOP3.LUT R3, R2, 0x3fffff0, RZ, 0xc0, !PT ;  /* 0x03fffff002037812 */ /* 0x000fc400078ec0ff */
[----:B------:R-:W-:Y:S02]  /*0c50*/  SHF.R.S32.HI R220, RZ, 0x1, R7 ;  /* 0x00000001ffdc7819 */ /* 0x000fe40000011407 */
[----:B------:R-:W-:Y:S01]  /*0c60*/  LOP3.LUT R4, R4, 0xfffffc00, RZ, 0xc0, !PT ;  /* 0xfffffc0004047812 */ /* 0x000fe200078ec0ff */
[----:B------:R-:W-:Y:S01]  /*0c70*/  IMAD.IADD R3, R24, 0x1, -R3 ;  /* 0x0000000118037824 */ /* 0x000fe200078e0a03 */
[--C-:B------:R-:W-:Y:S02]  /*0c80*/  SHF.R.S32.HI R236, RZ, 0x2, R6.reuse ;  /* 0x00000002ffec7819 */ /* 0x100fe40000011406 */
[----:B------:R-:W-:Y:S02]  /*0c90*/  SHF.R.S32.HI R9, RZ, 0x1f, R6 ;  /* 0x0000001fff097819 */ /* 0x000fe40000011406 */
[----:B------:R-:W-:Y:S02]  /*0ca0*/  LEA R5, R3, R4, 0x6 ;  /* 0x0000000403057211 */ /* 0x000fe400078e30ff */
[----:B------:R-:W-:-:S02]  /*0cb0*/  SHF.R.S32.HI R3, RZ, 0x4, R2 ;  /* 0x00000004ff037819 */ /* 0x000fc40000011402 */
[----:B------:R-:W-:Y:S02]  /*0cc0*/  LEA.HI R4, R7, R220, RZ, 0x1 ;  /* 0x000000dc07047211 */ /* 0x000fe400078f08ff */
[----:B------:R-:W-:Y:S02]  /*0cd0*/  LEA.HI R2, R2, R3, RZ, 0x1 ;  /* 0x0000000302027211 */ /* 0x000fe400078f08ff */
[----:B------:R-:W-:Y:S02]  /*0ce0*/  LOP3.LUT R6, R6, 0xfffffffc, RZ, 0xc0, !PT ;  /* 0xfffffffc06067812 */ /* 0x000fe400078ec0ff */
[----:B------:R-:W-:Y:S02]  /*0cf0*/  LOP3.LUT R2, R2, 0x1ffffffe, RZ, 0xc0, !PT ;  /* 0x1ffffffe02027812 */ /* 0x000fe400078ec0ff */
[----:B------:R-:W-:Y:S01]  /*0d00*/  LOP3.LUT R11, R4, 0x3fffffe, RZ, 0xc0, !PT ;  /* 0x03fffffe040b7812 */ /* 0x000fe200078ec0ff */
[----:B------:R-:W-:Y:S01]  /*0d10*/  IMAD.IADD R6, R24, 0x1, -R6 ;  /* 0x0000000118067824 */ /* 0x000fe200078e0a06 */
[----:B------:R-:W-:Y:S01]  /*0d20*/  LEA.HI R9, R9, R236, RZ, 0x2 ;  /* 0x000000ec09097211 */ /* 0x000fe200078f10ff */
[----:B------:R-:W-:Y:S01]  /*0d30*/  IMAD.IADD R2, R3, 0x1, -R2 ;  /* 0x0000000103027824 */ /* 0x000fe200078e0a02 */
[----:B------:R-:W-:Y:S01]  /*0d40*/  LOP3.LUT R7, R7, 0xfffffffe, RZ, 0xc0, !PT ;  /* 0xfffffffe07077812 */ /* 0x000fe200078ec0ff */
[----:B------:R-:W-:Y:S01]  /*0d50*/  IMAD.IADD R4, R220, 0x1, -R11 ;  /* 0x00000001dc047824 */ /* 0x000fe200078e0a0b */
[----:B------:R-:W-:Y:S01]  /*0d60*/  LOP3.LUT R9, R9, 0xfffffffc, RZ, 0xc0, !PT ;  /* 0xfffffffc09097812 */ /* 0x000fe200078ec0ff */
[----:B------:R-:W-:Y:S01]  /*0d70*/  IMAD.MOV.U32 R11, RZ, RZ, -0x2 ;  /* 0xfffffffeff0b7424 */ /* 0x000fe200078e00ff */
[----:B------:R-:W-:Y:S01]  /*0d80*/  LEA.HI R8, R6, R6, RZ, 0x1 ;  /* 0x0000000606087211 */ /* 0x000fe200078f08ff */
[----:B------:R-:W-:Y:S01]  /*0d90*/  IMAD R229, R3, 0x8, R4 ;  /* 0x0000000803e57824 */ /* 0x000fe200078e0204 */
[----:B------:R-:W-:Y:S01]  /*0da0*/  LEA R2, R2, R5, 0x3 ;  /* 0x0000000502027211 */ /* 0x000fe200078e18ff */
[----:B------:R-:W-:Y:S01]  /*0db0*/  IMAD.IADD R236, R236, 0x1, -R9 ;  /* 0x00000001ecec7824 */ /* 0x000fe200078e0a09 */
[----:B------:R-:W-:Y:S01]  /*0dc0*/  LOP3.LUT R3, R8, 0x1ffffffe, RZ, 0xc0, !PT ;  /* 0x1ffffffe08037812 */ /* 0x000fe200078ec0ff */
[----:B------:R-:W-:Y:S01]  /*0dd0*/  VIADD R9, R220, 0x80 ;  /* 0x00000080dc097836 */ /* 0x000fe20000000000 */
[----:B------:R-:W-:Y:S01]  /*0de0*/  SHF.L.U32 R229, R229, 0x6, RZ ;  /* 0x00000006e5e57819 */ /* 0x000fe200000006ff */
[----:B------:R0:W-:Y:S01]  /*0df0*/  STL [R1+0x80], R2 ;  /* 0x0000800201007387 */ /* 0x0001e20000100800 */
[----:B------:R-:W-:-:S02]  /*0e00*/  IMAD.IADD R21, R24, 0x1, -R7 ;  /* 0x0000000118157824 */ /* 0x000fc400078e0a07 */
[----:B------:R-:W-:Y:S01]  /*0e10*/  IMAD.IADD R8, R6, 0x1, -R3 ;  /* 0x0000000106087824 */ /* 0x000fe200078e0a03 */
[----:B------:R-:W-:Y:S01]  /*0e20*/  SHF.R.S32.HI R4, RZ, 0x1f, R9 ;  /* 0x0000001fff047819 */ /* 0x000fe20000011409 */
[----:B------:R-:W-:Y:S01]  /*0e30*/  IMAD.SHL.U32 R22, R21, 0x8, RZ ;  /* 0x0000000815167824 */ /* 0x000fe200078e00ff */
[-C--:B------:R-:W-:Y:S01]  /*0e40*/  LEA.HI R10, R9, R9.reuse, RZ, 0x1 ;  /* 0x00000009090a7211 */ /* 0x080fe200078f08ff */
[----:B------:R-:W-:Y:S01]  /*0e50*/  IMAD.SHL.U32 R227, R236, 0x80, RZ ;  /* 0x00000080ece37824 */ /* 0x000fe200078e00ff */
[----:B------:R-:W-:Y:S01]  /*0e60*/  LEA.HI R5, R4, R9, RZ, 0x3 ;  /* 0x0000000904057211 */ /* 0x000fe200078f18ff */
[----:B------:R-:W-:Y:S01]  /*0e70*/  VIADD R222, R22, 0x20 ;  /* 0x0000002016de7836 */ /* 0x000fe20000000000 */
[----:B0-----:R-:W-:Y:S01]  /*0e80*/  LEA.HI R2, R0, R24, RZ, 0x7 ;  /* 0x0000001800027211 */ /* 0x001fe200078f38ff */
[----:B------:R-:W-:Y:S01]  /*0e90*/  VIADD R224, R22, 0x40 ;  /* 0x0000004016e07836 */ /* 0x000fe20000000000 */
[----:B------:R-:W-:Y:S01]  /*0ea0*/  LOP3.LUT R4, R10, 0x3fffffe, RZ, 0xc0, !PT ;  /* 0x03fffffe0a047812 */ /* 0x000fe200078ec0ff */
[----:B------:R-:W-:Y:S01]  /*0eb0*/  IMAD.IADD R7, R22, 0x1, R222 ;  /* 0x0000000116077824 */ /* 0x000fe200078e02de */
[----:B------:R-:W-:Y:S01]  /*0ec0*/  LOP3.LUT R3, R2, 0xffffff80, RZ, 0xc0, !PT ;  /* 0xffffff8002037812 */ /* 0x000fe200078ec0ff */
[----:B------:R-:W-:Y:S01]  /*0ed0*/  VIADD R225, R22, 0x30 ;  /* 0x0000003016e17836 */ /* 0x000fe20000000000 */
[----:B------:R-:W-:Y:S01]  /*0ee0*/  SHF.L.U32 R5, R5, 0x6, RZ ;  /* 0x0000000605057819 */ /* 0x000fe200000006ff */
[----:B------:R-:W-:Y:S01]  /*0ef0*/  IMAD.IADD R232, R9, 0x1, -R4 ;  /* 0x0000000109e87824 */ /* 0x000fe200078e0a04 */
[----:B------:R-:W-:Y:S01]  /*0f00*/  SHF.R.S32.HI R17, RZ, 0x7, R2 ;  /* 0x00000007ff117819 */ /* 0x000fe20000011402 */
[----:B------:R-:W-:Y:S01]  /*0f10*/  IMAD.IADD R25, R24, 0x1, -R3 ;  /* 0x0000000118197824 */ /* 0x000fe200078e0a03 */
[----:B------:R-:W-:Y:S01]  /*0f20*/  LOP3.LUT R5, R5, 0xfffffe00, RZ, 0xc0, !PT ;  /* 0xfffffe0005057812 */ /* 0x000fe200078ec0ff */
[----:B------:R-:W-:Y:S01]  /*0f30*/  VIADD R226, R22, 0x50 ;  /* 0x0000005016e27836 */ /* 0x000fe20000000000 */
[----:B------:R-:W-:-:S02]  /*0f40*/  LEA.HI R2, R2, R17, RZ, 0x1 ;  /* 0x0000001102027211 */ /* 0x000fc400078f08ff */
[----:B------:R-:W-:Y:S01]  /*0f50*/  SHF.R.S32.HI R3, RZ, 0x1f, R25 ;  /* 0x0000001fff037819 */ /* 0x000fe20000011419 */
[----:B------:R-:W-:Y:S01]  /*0f60*/  IMAD R232, R232, 0x40, R5 ;  /* 0x00000040e8e87824 */ /* 0x000fe200078e0205 */
[----:B------:R-:W-:Y:S02]  /*0f70*/  LOP3.LUT R2, R2, 0x3fffffe, RZ, 0xc0, !PT ;  /* 0x03fffffe02027812 */ /* 0x000fe400078ec0ff */
[CC--:B------:R-:W-:Y:S02]  /*0f80*/  LEA.HI R4, R3.reuse, R25.reuse, RZ, 0x2 ;  /* 0x0000001903047211 */ /* 0x0c0fe400078f10ff */
[----:B------:R-:W-:Y:S01]  /*0f90*/  LEA.HI R3, R3, R25, RZ, 0x5 ;  /* 0x0000001903037211 */ /* 0x000fe200078f28ff */
[----:B------:R-:W-:Y:S01]  /*0fa0*/  IMAD.IADD R2, R17, 0x1, -R2 ;  /* 0x0000000111027824 */ /* 0x000fe200078e0a02 */
[--C-:B------:R-:W-:Y:S01]  /*0fb0*/  SHF.R.S32.HI R5, RZ, 0x2, R4.reuse ;  /* 0x00000002ff057819 */ /* 0x100fe20000011404 */
[----:B------:R-:W-:Y:S01]  /*0fc0*/  IMAD.MOV.U32 R17, RZ, RZ, RZ ;  /* 0x000000ffff117224 */ /* 0x000fe200078e00ff */
[----:B------:R-:W-:-:S02]  /*0fd0*/  SHF.R.S32.HI R6, RZ, 0x1f, R4 ;  /* 0x0000001fff067819 */ /* 0x000fc40000011404 */
[----:B------:R-:W-:Y:S02]  /*0fe0*/  LOP3.LUT R4, R4, 0x7ffffffc, RZ, 0xc0, !PT ;  /* 0x7ffffffc04047812 */ /* 0x000fe400078ec0ff */
[----:B------:R-:W-:Y:S02]  /*0ff0*/  LEA.HI R6, R6, R5, RZ, 0x3 ;  /* 0x0000000506067211 */ /* 0x000fe400078f18ff */
[----:B------:R-:W-:Y:S01]  /*1000*/  SHF.R.S32.HI R3, RZ, 0x5, R3 ;  /* 0x00000005ff037819 */ /* 0x000fe20000011403 */
[----:B------:R-:W-:Y:S01]  /*1010*/  IMAD.IADD R4, R25, 0x1, -R4 ;  /* 0x0000000119047824 */ /* 0x000fe200078e0a04 */
[----:B------:R-:W-:Y:S02]  /*1020*/  LOP3.LUT R6, R6, 0xfffffff8, RZ, 0xc0, !PT ;  /* 0xfffffff806067812 */ /* 0x000fe400078ec0ff */
[----:B------:R-:W-:Y:S01]  /*1030*/  SHF.R.S32.HI R12, RZ, 0x1f, R7 ;  /* 0x0000001fff0c7819 */ /* 0x000fe20000011407 */
[----:B------:R-:W-:Y:S01]  /*1040*/  IMAD R4, R4, R11, 0xa0 ;  /* 0x000000a004047424 */ /* 0x000fe200078e020b */
[----:B------:R-:W-:Y:S01]  /*1050*/  LEA.HI R0, R0, R24, RZ, 0x3 ;  /* 0x0000001800007211 */ /* 0x000fe200078f18ff */
[----:B------:R-:W-:Y:S01]  /*1060*/  IMAD.IADD R6, R5, 0x1, -R6 ;  /* 0x0000000105067824 */ /* 0x000fe200078e0a06 */
[----:B------:R-:W-:-:S02]  /*1070*/  LEA.HI R20, R12, R7, RZ, 0x4 ;  /* 0x000000070c147211 */ /* 0x000fc400078f20ff */
[----:B------:R-:W-:Y:S01]  /*1080*/  LEA.HI R7, R12, R7, RZ, 0x6 ;  /* 0x000000070c077211 */ /* 0x000fe200078f30ff */
[----:B------:R-:W-:Y:S01]  /*1090*/  IMAD R3, R3, 0x10, R6 ;  /* 0x0000001003037824 */ /* 0x000fe200078e0206 */
[----:B------:R-:W-:Y:S01]  /*10a0*/  LOP3.LUT R227, R227, 0x180, RZ, 0xc0, !PT ;  /* 0x00000180e3e37812 */ /* 0x000fe200078ec0ff */
[----:B------:R0:W-:Y:S01]  /*10b0*/  STL [R1+0x78], R4 ;  /* 0x0000780401007387 */ /* 0x0001e20000100800 */
[----:B------:R-:W-:Y:S01]  /*10c0*/  IADD3 R223, R22, 0x10, RZ ;  /* 0x0000001016df7810 */ /* 0x000fe20007ffe0ff */
[----:B------:R-:W-:Y:S01]  /*10d0*/  IMAD R11, R2, 0x40, R3 ;  /* 0x00000040020b7824 */ /* 0x000fe200078e0203 */
[----:B------:R-:W-:Y:S01]  /*10e0*/  LOP3.LUT R2, R0, 0xfffffff8, RZ, 0xc0, !PT ;  /* 0xfffffff800027812 */ /* 0x000fe200078ec0ff */
[----:B------:R-:W-:Y:S01]  /*10f0*/  IMAD.SHL.U32 R7, R7, 0x80, RZ ;  /* 0x0000008007077824 */ /* 0x000fe200078e00ff */
[----:B------:R-:W-:Y:S01]  /*1100*/  LOP3.LUT R5, R227, 0x30, R20, 0xf8, !PT ;  /* 0x00000030e3057812 */ /* 0x000fe200078ef814 */
[----:B------:R-:W-:Y:S01]  /*1110*/  STL [R1+0x4], R13 ;  /* 0x0000040d01007387 */ /* 0x000fe20000100800 */
[----:B------:R-:W-:Y:S01]  /*1120*/  SHF.R.U32.HI R228, RZ, 0x3, R227 ;  /* 0x00000003ffe47819 */ /* 0x000fe200000116e3 */
[----:B------:R-:W-:Y:S01]  /*1130*/  IMAD.IADD R2, R24, 0x1, -R2 ;  /* 0x0000000118027824 */ /* 0x000fe200078e0a02 */
[----:B------:R-:W-:Y:S01]  /*1140*/  IADD3 R9, R22, R224, RZ ;  /* 0x000000e016097210 */ /* 0x000fe20007ffe0ff */
[----:B------:R-:W-:Y:S01]  /*1150*/  STL [R1+0x8], R14 ;  /* 0x0000080e01007387 */ /* 0x000fe20000100800 */
[----:B0-----:R-:W-:Y:S01]  /*1160*/  LOP3.LUT R4, R7, 0xffffe000, RZ, 0xc0, !PT ;  /* 0xffffe00007047812 */ /* 0x001fe200078ec0ff */
[----:B------:R-:W-:Y:S01]  /*1170*/  IMAD.SHL.U32 R234, R2, 0x8, RZ ;  /* 0x0000000802ea7824 */ /* 0x000fe200078e00ff */
[----:B------:R-:W-:Y:S01]  /*1180*/  LOP3.LUT R5, R5, R228, RZ, 0x3c, !PT ;  /* 0x000000e405057212 */ /* 0x000fe200078e3cff */
[----:B------:R-:W-:Y:S01]  /*1190*/  STL [R1+0xc], R15 ;  /* 0x00000c0f01007387 */ /* 0x000fe20000100800 */
[----:B------:R-:W-:Y:S01]  /*11a0*/  SHF.R.S32.HI R2, RZ, 0x1f, R223 ;  /* 0x0000001fff027819 */ /* 0x000fe200000114df */
[----:B------:R-:W-:Y:S01]  /*11b0*/  VIADD R237, R234, 0x40 ;  /* 0x00000040eaed7836 */ /* 0x000fe20000000000 */
[----:B------:R-:W-:Y:S01]  /*11c0*/  SHF.R.S32.HI R18, RZ, 0x1f, R9 ;  /* 0x0000001fff127819 */ /* 0x000fe20000011409 */
[----:B------:R-:W-:Y:S01]  /*11d0*/  STL [R1+0x74], R11 ;  /* 0x0000740b01007387 */ /* 0x000fe20000100800 */
[----:B------:R-:W-:-:S02]  /*11e0*/  IADD3 R7, R5, R229, R4 ;  /* 0x000000e505077210 */ /* 0x000fc40007ffe004 */
[----:B------:R-:W-:Y:S01]  /*11f0*/  SHF.R.S32.HI R4, RZ, 0x1f, R222 ;  /* 0x0000001fff047819 */ /* 0x000fe200000114de */
[----:B------:R0:W-:Y:S01]  /*1200*/  STL [R1+0x64], R2 ;  /* 0x0000640201007387 */ /* 0x0001e20000100800 */
[CC--:B------:R-:W-:Y:S02]  /*1210*/  LEA.HI R12, R18.reuse, R9.reuse, RZ, 0x4 ;  /* 0x00000009120c7211 */ /* 0x0c0fe400078f20ff */
[----:B------:R-:W-:Y:S01]  /*1220*/  SHF.R.S32.HI R3, RZ, 0x3, R0 ;  /* 0x00000003ff037819 */ /* 0x000fe20000011400 */
[----:B------:R-:W-:Y:S01]  /*1230*/  STL [R1+0x60], R4 ;  /* 0x0000600401007387 */ /* 0x000fe20000100800 */
[----:B------:R-:W-:Y:S01]  /*1240*/  LEA.HI R9, R18, R9, RZ, 0x6 ;  /* 0x0000000912097211 */ /* 0x000fe200078f30ff */
[----:B------:R-:W-:Y:S01]  /*1250*/  IMAD.SHL.U32 R18, R21, 0x10, RZ ;  /* 0x0000001015127824 */ /* 0x000fe200078e00ff */
[----:B------:R-:W-:Y:S02]  /*1260*/  SHF.R.S32.HI R3, RZ, 0x1f, R224 ;  /* 0x0000001fff037819 */ /* 0x000fe400000114e0 */
[----:B------:R-:W-:Y:S01]  /*1270*/  SHF.R.S32.HI R0, RZ, 0x1f, R220 ;  /* 0x0000001fff007819 */ /* 0x000fe200000114dc */
[----:B------:R-:W-:Y:S01]  /*1280*/  IMAD.SHL.U32 R6, R9, 0x80, RZ ;  /* 0x0000008009067824 */ /* 0x000fe200078e00ff */
[----:B0-----:R-:W-:-:S02]  /*1290*/  SHF.R.S32.HI R2, RZ, 0x1f, R225 ;  /* 0x0000001fff027819 */ /* 0x001fc400000114e1 */
[----:B------:R-:W-:Y:S01]  /*12a0*/  SHF.R.S32.HI R0, RZ, 0x1f, R234 ;  /* 0x0000001fff007819 */ /* 0x000fe200000114ea */
[----:B------:R-:W-:Y:S01]  /*12b0*/  VIADD R0, R234, 0x80 ;  /* 0x00000080ea007836 */ /* 0x000fe20000000000 */
[C---:B------:R-:W-:Y:S01]  /*12c0*/  LOP3.LUT R9, R227.reuse, 0x30, R12, 0xf8, !PT ;  /* 0x00000030e3097812 */ /* 0x040fe200078ef80c */
[----:B------:R0:W-:Y:S01]  /*12d0*/  STL [R1+0x5c], R2 ;  /* 0x00005c0201007387 */ /* 0x0001e20000100800 */
[----:B------:R-:W-:Y:S02]  /*12e0*/  LOP3.LUT R5, R227, 0x30, R18, 0xf8, !PT ;  /* 0x00000030e3057812 */ /* 0x000fe400078ef812 */
[----:B------:R-:W-:Y:S01]  /*12f0*/  LOP3.LUT R6, R6, 0xffffe000, RZ, 0xc0, !PT ;  /* 0xffffe00006067812 */ /* 0x000fe200078ec0ff */
[----:B------:R1:W-:Y:S01]  /*1300*/  STL [R1+0x58], R3 ;  /* 0x0000580301007387 */ /* 0x0003e20000100800 */
[-C--:B------:R-:W-:Y:S02]  /*1310*/  LOP3.LUT R9, R9, R228.reuse, RZ, 0x3c, !PT ;  /* 0x000000e409097212 */ /* 0x080fe400078e3cff */
[----:B------:R-:W-:-:S02]  /*1320*/  LOP3.LUT R5, R5, R228, RZ, 0x3c, !PT ;  /* 0x000000e405057212 */ /* 0x000fc400078e3cff */
[----:B------:R-:W-:Y:S02]  /*1330*/  IADD3 R9, R9, R229, R6 ;  /* 0x000000e509097210 */ /* 0x000fe40007ffe006 */
[----:B0-----:R-:W-:Y:S02]  /*1340*/  SHF.R.S32.HI R2, RZ, 0x1f, R226 ;  /* 0x0000001fff027819 */ /* 0x001fe400000114e2 */
[----:B------:R-:W-:Y:S02]  /*1350*/  SHF.R.S32.HI R10, RZ, 0x1, R10 ;  /* 0x00000001ff0a7819 */ /* 0x000fe4000001140a */
[----:B-1----:R-:W-:Y:S01]  /*1360*/  LOP3.LUT R3, R227, 0x10, R18, 0xf8, !PT ;  /* 0x00000010e3037812 */ /* 0x002fe200078ef812 */
[----:B------:R0:W-:Y:S01]  /*1370*/  STL [R1+0x54], R2 ;  /* 0x0000540201007387 */ /* 0x0001e20000100800 */
[----:B------:R-:W-:Y:S01]  /*1380*/  SHF.R.S32.HI R4, RZ, 0x1f, R237 ;  /* 0x0000001fff047819 */ /* 0x000fe200000114ed */
[----:B------:R-:W-:-:S05]  /*1390*/  IMAD.SHL.U32 R10, R10, 0x80, RZ ;  /* 0x000000800a0a7824 */ /* 0x000fca00078e00ff */
[----:B------:R-:W-:Y:S02]  /*13a0*/  LOP3.LUT R231, R10, 0x180, RZ, 0xc0, !PT ;  /* 0x000001800ae77812 */ /* 0x000fe400078ec0ff */
[----:B0-----:R-:W-:Y:S02]  /*13b0*/  SHF.R.S32.HI R2, RZ, 0x1f, R0 ;  /* 0x0000001fff027819 */ /* 0x001fe40000011400 */
[----:B------:R-:W-:Y:S02]  /*13c0*/  LOP3.LUT R0, R3, R228, RZ, 0x3c, !PT ;  /* 0x000000e403007212 */ /* 0x000fe400078e3cff */
[----:B------:R-:W-:Y:S02]  /*13d0*/  SHF.R.S32.HI R3, RZ, 0x4, R20 ;  /* 0x00000004ff037819 */ /* 0x000fe40000011414 */
[----:B------:R-:W-:Y:S02]  /*13e0*/  SHF.R.S32.HI R2, RZ, 0x4, R12 ;  /* 0x00000004ff027819 */ /* 0x000fe4000001140c */
[----:B------:R-:W-:Y:S01]  /*13f0*/  IADD3 R235, R229, R0, RZ ;  /* 0x00000000e5eb7210 */ /* 0x000fe20007ffe0ff */
[----:B------:R0:W-:Y:S01]  /*1400*/  STL [R1+0x40], R3 ;  /* 0x0000400301007387 */ /* 0x0001e20000100800 */
[----:B------:R-:W-:-:S03]  /*1410*/  IADD3 R0, R16, R229, R5 ;  /* 0x000000e510007210 */ /* 0x000fc60007ffe005 */
[----:B------:R1:W-:Y:S04]  /*1420*/  STL [R1+0x48], R2 ;  /* 0x0000480201007387 */ /* 0x0003e80000100800 */
[----:B------:R2:W-:Y:S01]  /*1430*/  STL [R1+0x70], R0 ;  /* 0x0000700001007387 */ /* 0x0005e20000100800 */
[C---:B0-----:R-:W-:Y:S02]  /*1440*/  IMAD.IADD R3, R16.reuse, 0x1, R7 ;  /* 0x0000000110037824 */ /* 0x041fe400078e0207 */
[----:B-1----:R-:W-:-:S03]  /*1450*/  IMAD.IADD R2, R16, 0x1, R9 ;  /* 0x0000000110027824 */ /* 0x002fc600078e0209 */
[----:B------:R0:W-:Y:S01]  /*1460*/  STL [R1+0x6c], R3 ;  /* 0x00006c0301007387 */ /* 0x0001e20000100800 */
[----:B--2---:R-:W-:-:S03]  /*1470*/  IMAD R0, R8, 0x8, R11 ;  /* 0x0000000808007824 */ /* 0x004fc600078e020b */
[----:B------:R0:W-:Y:S04]  /*1480*/  STL [R1+0x68], R2 ;  /* 0x0000680201007387 */ /* 0x0001e80000100800 */
[----:B------:R0:W-:Y:S02]  /*1490*/  STL [R1+0x7c], R0 ;  /* 0x00007c0001007387 */ /* 0x0001e40000100800 */
.L_x_3563:
[----:B0-2---:R-:W2:Y:S01]  /*14a0*/  LDL.LU R0, [R1+0xc] ;  /* 0x00000c0001007983 */ /* 0x005ea20000300800 */
        /* <DEDUP_REMOVED lines=13> */
[----:B--23--:R-:W-:Y:S01]  /*1580*/  SHF.R.S32.HI R6, RZ, 0x1f, R0 ;  /* 0x0000001fff067819 */ /* 0x00cfe20000011400 */
        /* <DEDUP_REMOVED lines=8> */
[C---:B------:R-:W-:Y:S01]  /*1610*/  IADD3 R8, P3, R30.reuse, UR6, RZ ;  /* 0x000000061e087c10 */ /* 0x040fe2000ff7e0ff */
[----:B-1----:R1:W5:Y:S01]  /*1620*/  @P1 LDG.E R3, desc[UR54][R4.64] ;  /* 0x0000003604031981 */ /* 0x002362000c1e1900 */
[----:B------:R-:W-:Y:S01]  /*1630*/  ISETP.NE.AND.EX P2, PT, RZ, UR9, PT, P2 ;  /* 0x00000009ff007c0c */ /* 0x000fe2000bf45320 */
[----:B------:R-:W-:Y:S01]  /*1640*/  IMAD.U32 R153, RZ, RZ, UR4 ;  /* 0x00000004ff997e24 */ /* 0x000fe2000f8e00ff */
[C---:B------:R-:W-:Y:S01]  /*1650*/  IADD3.X R9, R29.reuse, UR7, RZ, P3, !PT ;  /* 0x000000071d097c10 */ /* 0x040fe20009ffe4ff */
[----:B------:R-:W-:Y:S01]  /*1660*/  ULDC.64 UR4, c[0x0][0x418] ;  /* 0x0001060000047ab9 */ /* 0x000fe20000000a00 */
[----:B------:R1:W-:Y:S04]  /*1670*/  STL [R1+0x24], R30 ;  /* 0x0000241e01007387 */ /* 0x0003e80000100800 */
[----:B------:R1:W5:Y:S05]  /*1680*/  @P0 LDG.E R27, desc[UR54][R8.64] ;  /* 0x00000036081b0981 */ /* 0x00036a000c1e1900 */
[----:B0-----:R-:W-:Y:S01]  /*1690*/  @P2 IADD3 R6, P1, R30, UR8, RZ ;  /* 0x000000081e062c10 */ /* 0x001fe2000ff3e0ff */
[----:B------:R-:W-:Y:S01]  /*16a0*/  UISETP.NE.U32.AND UP0, UPT, UR4, URZ, UPT ;  /* 0x0000003f0400728c */ /* 0x000fe2000bf05070 */
[----:B------:R1:W-:Y:S02]  /*16b0*/  STL [R1+0x28], R29 ;  /* 0x0000281d01007387 */ /* 0x0003e40000100800 */
[----:B------:R-:W-:Y:S01]  /*16c0*/  @P2 IADD3.X R7, R29, UR9, RZ, P1, !PT ;  /* 0x000000091d072c10 */ /* 0x000fe20008ffe4ff */
[----:B------:R-:W-:-:S04]  /*16d0*/  ULDC UR4, c[0x0][0x424] ;  /* 0x0001090000047ab9 */ /* 0x000fc80000000800 */
[----:B------:R1:W5:Y:S01]  /*16e0*/  @P2 LDG.E R153, desc[UR54][R6.64] ;  /* 0x0000003606992981 */ /* 0x000362000c1e1900 */
[----:B------:R-:W-:-:S03]  /*16f0*/  UISETP.NE.AND.EX UP0, UPT, UR5, URZ, UPT, UP0 ;  /* 0x0000003f0500728c */ /* 0x000fc6000bf05300 */
[----:B------:R-:W-:Y:S01]  /*1700*/  ULDC UR5, c[0x0][0x2f0] ;  /* 0x0000bc0000057ab9 */ /* 0x000fe20000000800 */
[----:B------:R-:W-:-:S04]  /*1710*/  USEL UR4, UR4, 0x1, UP0 ;  /* 0x0000000104047887 */ /* 0x000fc80008000000 */
[----:B------:R-:W-:-:S03]  /*1720*/  UIMAD UR4, UR4, UR5, URZ ;  /* 0x00000005040472a4 */ /* 0x000fc6000f8e023f */
[----:B------:R-:W-:Y:S02]  /*1730*/  ULDC UR5, c[0x0][0x348] ;  /* 0x0000d20000057ab9 */ /* 0x000fe40000000800 */
[----:B------:R-:W-:Y:S02]  /*1740*/  IMAD.U32 R2, RZ, RZ, UR5 ;  /* 0x00000005ff027e24 */ /* 0x000fe4000f8e00ff */
[----:B------:R-:W-:Y:S02]  /*1750*/  IMAD.U32 R26, RZ, RZ, UR4 ;  /* 0x00000004ff1a7e24 */ /* 0x000fe4000f8e00ff */
        /* <DEDUP_REMOVED lines=11> */
.L_x_3373:
        /* <DEDUP_REMOVED lines=12> */
.L_x_3374:
[----:B------:R-:W-:Y:S05]  /*18d0*/  @!P0 BRA `(.L_x_3375) ;  /* 0x00000000000c8947 */ /* 0x000fea0003800000 */
[----:B------:R-:W2:Y:S04]  /*18e0*/  LDG.E R5, desc[UR54][R8.64] ;  /* 0x0000003608057981 */ /* 0x000ea8000c1e1900 */
[----:B------:R-:W2:Y:S02]  /*18f0*/  LDG.E R26, desc[UR54][R8.64+0x4] ;  /* 0x00000436081a7981 */ /* 0x000ea4000c1e1900 */
[----:B--2---:R-:W-:-:S07]  /*1900*/  IADD3 R26, -R5, R26, RZ ;  /* 0x0000001a051a7210 */ /* 0x004fce0007ffe1ff */
.L_x_3375:
[----:B------:R-:W-:Y:S02]  /*1910*/  ULDC.64 UR4, c[0x0][0xa10] ;  /* 0x0002840000047ab9 */ /* 0x000fe40000000a00 */
[----:B------:R-:W-:-:S04]  /*1920*/  ISETP.NE.U32.AND P0, PT, RZ, UR4, PT ;  /* 0x00000004ff007c0c */ /* 0x000fc8000bf05070 */
[----:B------:R-:W-:Y:S01]  /*1930*/  ISETP.NE.AND.EX P0, PT, RZ, UR5, PT, P0 ;  /* 0x00000005ff007c0c */ /* 0x000fe2000bf05300 */
[----:B-----5:R-:W-:Y:S01]  /*1940*/  IMAD.IADD R3, R26, 0x1, -R3 ;  /* 0x000000011a037824 */ /* 0x020fe200078e0a03 */
[----:B------:R-:W-:-:S11]  /*1950*/  ULDC.64 UR4, c[0x0][0xa30] ;  /* 0x00028c0000047ab9 */ /* 0x000fd60000000a00 */
[----:B-1----:R-:W1:Y:S02]  /*1960*/  @P0 LDC.64 R4, c[0x0][0xa10] ;  /* 0x00028400ff040b82 */ /* 0x002e640000000a00 */
[----:B-1----:R-:W-:-:S05]  /*1970*/  @P0 IMAD.WIDE R4, R25, 0x4, R4 ;  /* 0x0000000419040825 */ /* 0x002fca00078e0204 */
[----:B0-----:R-:W2:Y:S04]  /*1980*/  @P0 LDG.E R0, desc[UR54][R4.64] ;  /* 0x0000003604000981 */ /* 0x001ea8000c1e1900 */
[----:B------:R-:W2:Y:S01]  /*1990*/  @P0 LDG.E R9, desc[UR54][R4.64+0x4] ;  /* 0x0000043604090981 */ /* 0x000ea2000c1e1900 */
[----:B------:R-:W-:Y:S01]  /*19a0*/  IADD3 R126, -R3, RZ, RZ ;  /* 0x000000ff037e7210 */ /* 0x000fe20007ffe1ff */
[----:B------:R-:W-:Y:S01]  /*19b0*/  IMAD.MOV.U32 R145, RZ, RZ, R26 ;  /* 0x000000ffff917224 */ /* 0x000fe200078e001a */
[----:B------:R-:W-:Y:S02]  /*19c0*/  ISETP.NE.U32.AND P1, PT, RZ, UR4, PT ;  /* 0x00000004ff007c0c */ /* 0x000fe4000bf25070 */
[----:B------:R-:W-:Y:S02]  /*19d0*/  VIMNMX R126, RZ, R126, !PT ;  /* 0x0000007eff7e7248 */ /* 0x000fe40007fe0100 */
[----:B------:R-:W-:-:S13]  /*19e0*/  ISETP.NE.AND.EX P1, PT, RZ, UR5, PT, P1 ;  /* 0x00000005ff007c0c */ /* 0x000fda000bf25310 */
[----:B------:R-:W-:-:S04]  /*19f0*/  @P1 IADD3 R6, P2, R30, UR4, RZ ;  /* 0x000000041e061c10 */ /* 0x000fc8000ff5e0ff */
[----:B------:R-:W-:-:S05]  /*1a00*/  @P1 IADD3.X R7, R29, UR5, RZ, P2, !PT ;  /* 0x000000051d071c10 */ /* 0x000fca00097fe4ff */
[----:B------:R0:W5:Y:S01]  /*1a10*/  @P1 LDG.E R145, desc[UR54][R6.64] ;  /* 0x0000003606911981 */ /* 0x000162000c1e1900 */
[----:B--2---:R-:W-:-:S04]  /*1a20*/  @P0 IMAD.IADD R2, R9, 0x1, -R0 ;  /* 0x0000000109020824 */ /* 0x004fc800078e0a00 */
[----:B------:R-:W-:-:S04]  /*1a30*/  IMAD.IADD R159, R3, 0x1, R2 ;  /* 0x00000001039f7824 */ /* 0x000fc800078e0202 */
[----:B------:R-:W-:-:S04]  /*1a40*/  VIADD R0, R159, 0x9f ;  /* 0x0000009f9f007836 */ /* 0x000fc80000000000 */
[----:B------:R-:W-:-:S05]  /*1a50*/  IMAD.HI R0, R0, 0x66666667, RZ ;  /* 0x6666666700007827 */ /* 0x000fca00078e02ff */
[----:B------:R-:W-:-:S04]  /*1a60*/  SHF.R.U32.HI R161, RZ, 0x1f, R0 ;  /* 0x0000001fffa17819 */ /* 0x000fc80000011600 */
[----:B------:R-:W-:-:S05]  /*1a70*/  LEA.HI.SX32 R161, R0, R161, 0x1a ;  /* 0x000000a100a17211 */ /* 0x000fca00078fd2ff */
[----:B------:R-:W-:-:S05]  /*1a80*/  IMAD R3, R161, 0xa0, -R3 ;  /* 0x000000a0a1037824 */ /* 0x000fca00078e0a03 */
[----:B------:R-:W-:-:S04]  /*1a90*/  VIMNMX R3, R3, R2, PT ;  /* 0x0000000203037248 */ /* 0x000fc80003fe0100 */
[----:B------:R-:W-:Y:S01]  /*1aa0*/  ISETP.GT.AND P0, PT, R3, R126, PT ;  /* 0x0000007e0300720c */ /* 0x000fe20003f04270 */
[----:B------:R-:W-:-:S05]  /*1ab0*/  IMAD.WIDE.U32 R126, R126, -0x33333333, RZ ;  /* 0xcccccccd7e7e7825 */ /* 0x000fca00078e00ff */
[----:B------:R-:W-:-:S05]  /*1ac0*/  SHF.R.U32.HI R126, RZ, 0x7, R127 ;  /* 0x00000007ff7e7819 */ /* 0x000fca000001167f */
[----:B------:R-:W-:Y:S02]  /*1ad0*/  IMAD.MOV.U32 R24, RZ, RZ, R126 ;  /* 0x000000ffff187224 */ /* 0x000fe400078e007e */
[----:B------:R-:W-:-:S04]  /*1ae0*/  @P0 VIADD R0, R3, 0x9f ;  /* 0x0000009f03000836 */ /* 0x000fc80000000000 */
[----:B------:R-:W-:-:S05]  /*1af0*/  @P0 IMAD.HI R0, R0, 0x66666667, RZ ;  /* 0x6666666700000827 */ /* 0x000fca00078e02ff */
[----:B------:R-:W-:-:S04]  /*1b00*/  @P0 SHF.R.U32.HI R3, RZ, 0x1f, R0 ;  /* 0x0000001fff030819 */ /* 0x000fc80000011600 */
[----:B------:R-:W-:Y:S02]  /*1b10*/  @P0 LEA.HI.SX32 R24, R0, R3, 0x1a ;  /* 0x0000000300180211 */ /* 0x000fe400078fd2ff */
        /* <DEDUP_REMOVED lines=22> */
[----:B-1---5:R-:W-:Y:S05]  /*1c80*/  CALL.ABS.NOINC R14 ;  /* 0x000000000e007343 */ /* 0x022fea0003c00000 */
.L_x_3378:
[----:B------:R-:W-:Y:S05]  /*1c90*/  BSYNC B6 ;  /* 0x0000000000067941 */ /* 0x000fea0003800000 */
.L_x_3377:
        /* <DEDUP_REMOVED lines=12> */
[----:B------:R-:W-:Y:S02]  /*1d60*/  IMAD.U32 R6, RZ, RZ, UR4 ;  /* 0x00000004ff067e24 */ /* 0x000fe4000f8e00ff */
[----:B------:R-:W-:-:S02]  /*1d70*/  IMAD.U32 R7, RZ, RZ, UR5 ;  /* 0x00000005ff077e24 */ /* 0x000fc4000f8e00ff */
[----:B------:R-:W-:Y:S02]  /*1d80*/  IMAD.U32 R11, RZ, RZ, UR7 ;  /* 0x00000007ff0b7e24 */ /* 0x000fe4000f8e00ff */
[----:B------:R-:W-:Y:S02]  /*1d90*/  IMAD.MOV.U32 R8, RZ, RZ, 0x70 ;  /* 0x00000070ff087424 */ /* 0x000fe400078e00ff */
[----:B------:R-:W-:Y:S02]  /*1da0*/  IMAD.MOV.U32 R12, RZ, RZ, 0x1 ;  /* 0x00000001ff0c7424 */ /* 0x000fe400078e00ff */
[----:B0-----:R-:W-:-:S07]  /*1db0*/  IMAD.MOV.U32 R13, RZ, RZ, RZ ;  /* 0x000000ffff0d7224 */ /* 0x001fce00078e00ff */
[----:B------:R-:W-:-:S07]  /*1dc0*/  LEPC R20, `(.L_x_3380) ;  /* 0x000000001014794e */ /* 0x000fce0000000000 */
[----:B-1---5:R-:W-:Y:S05]  /*1dd0*/  CALL.ABS.NOINC R14 ;  /* 0x000000000e007343 */ /* 0x022fea0003c00000 */
.L_x_3380:
[----:B------:R-:W-:Y:S05]  /*1de0*/  BSYNC B6 ;  /* 0x0000000000067941 */ /* 0x000fea0003800000 */
.L_x_3379:
[----:B------:R-:W-:Y:S01]  /*1df0*/  ULDC.64 UR4, c[0x0][0x9f8] ;  /* 0x00027e0000047ab9 */ /* 0x000fe20000000a00 */
[----:B------:R-:W2:Y:S01]  /*1e00*/  LDL.LU R36, [R1+0x14] ;  /* 0x0000140001247983 */ /* 0x000ea20000300800 */
[----:B------:R-:W-:Y:S01]  /*1e10*/  ISETP.NE.U32.AND P0, PT, RZ, UR4, PT ;  /* 0x00000004ff007c0c */ /* 0x000fe2000bf05070 */
[----:B------:R-:W0:Y:S01]  /*1e20*/  LDC.64 R114, c[0x0][0x300] ;  /* 0x0000c000ff727b82 */ /* 0x000e220000000a00 */
[----:B------:R-:W-:Y:S01]  /*1e30*/  IMAD.IADD R27, R27, 0x1, R26 ;  /* 0x000000011b1b7824 */ /* 0x000fe200078e021a */
[----:B------:R-:W-:Y:S01]  /*1e40*/  SHF.R.S32.HI R8, RZ, 0x1f, R28 ;  /* 0x0000001fff087819 */ /* 0x000fe2000001141c */
[----:B------:R-:W-:Y:S01]  /*1e50*/  ULDC.64 UR6, c[0x0][0xa08] ;  /* 0x0002820000067ab9 */ /* 0x000fe20000000a00 */
[----:B------:R-:W-:Y:S01]  /*1e60*/  ISETP.NE.AND.EX P0, PT, RZ, UR5, PT, P0 ;  /* 0x00000005ff007c0c */ /* 0x000fe2000bf05300 */
[----:B------:R-:W1:Y:S03]  /*1e70*/  S2R R20, SR_TID.X ;  /* 0x0000000000147919 */ /* 0x000e660000002100 */
[----:B------:R-:W3:Y:S01]  /*1e80*/  LDC.64 R108, c[0x0][0x3f8] ;  /* 0x0000fe00ff6c7b82 */ /* 0x000ee20000000a00 */
[----:B------:R-:W-:-:S02]  /*1e90*/  SHF.R.S32.HI R19, RZ, 0x1f, R18 ;  /* 0x0000001fff137819 */ /* 0x000fc40000011412 */
[----:B------:R-:W-:-:S05]  /*1ea0*/  SHF.R.S32.HI R31, RZ, 0x1f, R220 ;  /* 0x0000001fff1f7819 */ /* 0x000fca00000114dc */
[----:B------:R-:W4:Y:S01]  /*1eb0*/  LDC.64 R102, c[0x0][0x408] ;  /* 0x00010200ff667b82 */ /* 0x000f220000000a00 */
[----:B------:R-:W-:-:S04]  /*1ec0*/  @P0 IADD3 R4, P1, R30, UR4, RZ ;  /* 0x000000041e040c10 */ /* 0x000fc8000ff3e0ff */
[----:B------:R-:W-:Y:S01]  /*1ed0*/  @P0 IADD3.X R5, R29, UR5, RZ, P1, !PT ;  /* 0x000000051d050c10 */ /* 0x000fe20008ffe4ff */
[----:B------:R-:W-:Y:S02]  /*1ee0*/  ULDC.64 UR4, c[0x0][0x308] ;  /* 0x0000c20000047ab9 */ /* 0x000fe40000000a00 */
[----:B------:R-:W2:Y:S02]  /*1ef0*/  LDC R121, c[0x0][0x3f4] ;  /* 0x0000fd00ff797b82 */ /* 0x000ea40000000800 */
[----:B------:R1:W2:Y:S01]  /*1f00*/  @P0 LDG.E R25, desc[UR54][R4.64] ;  /* 0x0000003604190981 */ /* 0x0002a2000c1e1900 */
[----:B------:R-:W-:Y:S01]  /*1f10*/  SHF.R.S32.HI R29, RZ, 0x1f, R27 ;  /* 0x0000001fff1d7819 */ /* 0x000fe2000001141b */
[----:B0-----:R-:W-:Y:S01]  /*1f20*/  IMAD.WIDE.U32 R6, R27, R114, RZ ;  /* 0x000000721b067225 */ /* 0x001fe200078e00ff */
[----:B------:R-:W-:-:S03]  /*1f30*/  ISETP.NE.U32.AND P0, PT, RZ, UR6, PT ;  /* 0x00000006ff007c0c */ /* 0x000fc6000bf05070 */
[----:B------:R-:W-:Y:S01]  /*1f40*/  IMAD R0, R29, R114, RZ ;  /* 0x000000721d007224 */ /* 0x000fe200078e02ff */
[----:B------:R-:W-:-:S03]  /*1f50*/  ISETP.NE.AND.EX P0, PT, RZ, UR7, PT, P0 ;  /* 0x00000007ff007c0c */ /* 0x000fc6000bf05300 */
[----:B------:R-:W-:Y:S01]  /*1f60*/  IMAD R3, R27, R115, R0 ;  /* 0x000000731b037224 */ /* 0x000fe200078e0200 */
[----:B-1----:R-:W-:Y:S01]  /*1f70*/  SHF.R.U32.HI R32, RZ, 0x7, R20 ;  /* 0x00000007ff207819 */ /* 0x002fe20000011614 */
[----:B------:R-:W-:-:S03]  /*1f80*/  IMAD R0, R8, UR4, RZ ;  /* 0x0000000408007c24 */ /* 0x000fc6000f8e02ff */
[----:B------:R-:W-:Y:S01]  /*1f90*/  IADD3 R7, R7, R3, RZ ;  /* 0x0000000307077210 */ /* 0x000fe20007ffe0ff */
[----:B------:R-:W-:Y:S01]  /*1fa0*/  IMAD R3, R28, UR5, R0 ;  /* 0x000000051c037c24 */ /* 0x000fe2000f8e0200 */
[----:B------:R-:W-:Y:S01]  /*1fb0*/  ISETP.NE.AND P6, PT, R32, 0x1, PT ;  /* 0x000000012000780c */ /* 0x000fe20003fc5270 */
[----:B------:R-:W-:Y:S01]  /*1fc0*/  IMAD.WIDE.U32 R4, R28, UR4, R6 ;  /* 0x000000041c047c25 */ /* 0x000fe2000f8e0006 */
[----:B------:R-:W-:-:S03]  /*1fd0*/  ULDC.64 UR4, c[0x0][0x310] ;  /* 0x0000c40000047ab9 */ /* 0x000fc60000000a00 */
[----:B------:R-:W-:Y:S02]  /*1fe0*/  IMAD.IADD R5, R5, 0x1, R3 ;  /* 0x0000000105057824 */ /* 0x000fe400078e0203 */
[----:B------:R-:W-:-:S04]  /*1ff0*/  IMAD R3, R31, R114, RZ ;  /* 0x000000721f037224 */ /* 0x000fc800078e02ff */
[----:B------:R-:W-:Y:S02]  /*2000*/  IMAD R11, R220, R115, R3 ;  /* 0x00000073dc0b7224 */ /* 0x000fe400078e0203 */
[----:B---3--:R-:W-:-:S04]  /*2010*/  IMAD R10, R31, R108, RZ ;  /* 0x0000006c1f0a7224 */ /* 0x008fc800078e02ff */
[C---:B------:R-:W-:Y:S01]  /*2020*/  IMAD R13, R220.reuse, R109, R10 ;  /* 0x0000006ddc0d7224 */ /* 0x040fe200078e020a */
[----:B------:R-:W-:Y:S01]  /*2030*/  SHF.R.S32.HI R23, RZ, 0x1f, R22 ;  /* 0x0000001fff177819 */ /* 0x000fe20000011416 */
[----:B------:R-:W-:-:S04]  /*2040*/  IMAD.WIDE.U32 R110, R220, R108, R18 ;  /* 0x0000006cdc6e7225 */ /* 0x000fc800078e0012 */
[----:B------:R-:W-:-:S04]  /*2050*/  IMAD.WIDE.U32 R112, R220, R108, R22 ;  /* 0x0000006cdc707225 */ /* 0x000fc800078e0016 */
[----:B------:R-:W-:Y:S02]  /*2060*/  IMAD.IADD R113, R113, 0x1, R13 ;  /* 0x0000000171717824 */ /* 0x000fe400078e020d */
[----:B------:R-:W-:Y:S02]  /*2070*/  IMAD.IADD R111, R13, 0x1, R111 ;  /* 0x000000010d6f7824 */ /* 0x000fe400078e026f */
[----:B----4-:R-:W-:-:S04]  /*2080*/  IMAD.WIDE.U32 R106, R220, R102, R22 ;  /* 0x00000066dc6a7225 */ /* 0x010fc800078e0016 */
[----:B------:R-:W-:-:S04]  /*2090*/  IMAD.WIDE.U32 R104, R220, R102, R18 ;  /* 0x00000066dc687225 */ /* 0x000fc800078e0012 */
[----:B------:R-:W-:Y:S02]  /*20a0*/  VIADD R160, R32, 0x8 ;  /* 0x0000000820a07836 */ /* 0x000fe40000000000 */
[----:B-----5:R-:W-:Y:S01]  /*20b0*/  IMAD.WIDE.U32 R112, R145, R108, R112 ;  /* 0x0000006c91707225 */ /* 0x020fe200078e0070 */
[----:B------:R-:W-:-:S03]  /*20c0*/  SHF.L.U64.HI R130, R114, 0x7, R115 ;  /* 0x0000000772827819 */ /* 0x000fc60000010273 */
[----:B------:R-:W-:-:S04]  /*20d0*/  IMAD.WIDE.U32 R110, R145, R108, R110 ;  /* 0x0000006c916e7225 */ /* 0x000fc800078e006e */
[----:B------:R-:W-:Y:S02]  /*20e0*/  VIADD R34, R220, 0x80 ;  /* 0x00000080dc227836 */ /* 0x000fe40000000000 */
[----:B------:R-:W-:Y:S02]  /*20f0*/  IMAD R127, R115, 0xa0, RZ ;  /* 0x000000a0737f7824 */ /* 0x000fe400078e02ff */
[----:B------:R-:W-:Y:S02]  /*2100*/  IMAD.SHL.U32 R131, R114, 0x80, RZ ;  /* 0x0000008072837824 */ /* 0x000fe400078e00ff */
[----:B------:R-:W-:Y:S01]  /*2110*/  IMAD R129, R103, 0xa0, RZ ;  /* 0x000000a067817824 */ /* 0x000fe200078e02ff */
[----:B------:R-:W-:Y:S02]  /*2120*/  SHF.R.S32.HI R146, RZ, 0x1f, R34 ;  /* 0x0000001fff927819 */ /* 0x000fe40000011422 */
[----:B--2---:R-:W-:Y:S02]  /*2130*/  SHF.R.S32.HI R0, RZ, 0x1f, R25 ;  /* 0x0000001fff007819 */ /* 0x004fe40000011419 */
[----:B------:R-:W-:-:S02]  /*2140*/  SEL R15, R25, RZ, !P0 ;  /* 0x000000ff190f7207 */ /* 0x000fc40004000000 */
[----:B------:R-:W-:-:S03]  /*2150*/  SEL R12, R0, RZ, !P0 ;  /* 0x000000ff000c7207 */ /* 0x000fc60004000000 */
[----:B------:R-:W-:-:S04]  /*2160*/  IMAD.WIDE.U32 R118, R15, UR4, R4 ;  /* 0x000000040f767c25 */ /* 0x000fc8000f8e0004 */
[----:B------:R-:W-:Y:S02]  /*2170*/  IMAD R0, R12, UR4, RZ ;  /* 0x000000040c007c24 */ /* 0x000fe4000f8e02ff */
[----:B------:R-:W-:-:S04]  /*2180*/  IMAD.WIDE.U32 R4, R220, R114, R18 ;  /* 0x00000072dc047225 */ /* 0x000fc800078e0012 */
[----:B------:R-:W-:Y:S01]  /*2190*/  IMAD R9, R15, UR5, R0 ;  /* 0x000000050f097c24 */ /* 0x000fe2000f8e0200 */
[----:B------:R-:W-:Y:S05]  /*21a0*/  @!P6 WARPSYNC.ALL ;  /* 0x000000000000e948 */ /* 0x000fea0003800000 */
[----:B------:R-:W-:Y:S01]  /*21b0*/  VIADD R0, R18, 0x20 ;  /* 0x0000002012007836 */ /* 0x000fe20000000000 */
[----:B------:R-:W-:Y:S01]  /*21c0*/  ULDC.64 UR6, c[0x0][0x330] ;  /* 0x0000cc0000067ab9 */ /* 0x000fe20000000a00 */
[----:B------:R-:W-:Y:S01]  /*21d0*/  ULDC UR4, c[0x0][0x2f4] ;  /* 0x0000bd0000047ab9 */ /* 0x000fe20000000800 */
[----:B------:R-:W-:Y:S01]  /*21e0*/  IMAD R8, R8, UR6, RZ ;  /* 0x0000000608087c24 */ /* 0x000fe2000f8e02ff */
[----:B------:R-:W-:Y:S01]  /*21f0*/  @!P6 BAR.SYNC.DEFER_BLOCKING 0x9, 0x100 ;  /* 0x024400000000eb1d */ /* 0x000fe20000010000 */
[----:B------:R-:W-:Y:S01]  /*2200*/  ISETP.GE.AND P1, PT, R0, UR4, PT ;  /* 0x0000000400007c0c */ /* 0x000fe2000bf26270 */
[----:B------:R-:W-:Y:S01]  /*2210*/  IMAD.WIDE.U32 R6, R28, UR6, R18 ;  /* 0x000000061c067c25 */ /* 0x000fe2000f8e0012 */
[----:B------:R-:W-:-:S03]  /*2220*/  ISETP.GE.AND P0, PT, R18, UR4, PT ;  /* 0x0000000412007c0c */ /* 0x000fc6000bf06270 */
[----:B------:R-:W-:Y:S01]  /*2230*/  IMAD R117, R28, UR7, R8 ;  /* 0x000000071c757c24 */ /* 0x000fe2000f8e0208 */
[----:B------:R-:W-:Y:S01]  /*2240*/  SEL R8, RZ, 0xffffffff, P1 ;  /* 0xffffffffff087807 */ /* 0x000fe20000800000 */
[----:B------:R-:W-:Y:S02]  /*2250*/  ULDC.64 UR6, c[0x0][0x338] ;  /* 0x0000ce0000067ab9 */ /* 0x000fe40000000a00 */
[----:B------:R-:W-:Y:S01]  /*2260*/  IMAD.IADD R117, R7, 0x1, R117 ;  /* 0x0000000107757824 */ /* 0x000fe200078e0275 */
[----:B------:R-:W-:Y:S01]  /*2270*/  SEL R7, RZ, 0x1, P0 ;  /* 0x00000001ff077807 */ /* 0x000fe20000000000 */
[----:B------:R-:W-:Y:S01]  /*2280*/  IMAD.SHL.U32 R8, R8, 0x2, RZ ;  /* 0x0000000208087824 */ /* 0x000fe200078e00ff */
[----:B------:R-:W-:Y:S01]  /*2290*/  IADD3 R3, P2, R118, R4, RZ ;  /* 0x0000000476037210 */ /* 0x000fe20007f5e0ff */
[----:B------:R-:W-:Y:S01]  /*22a0*/  IMAD.IADD R4, R119, 0x1, R9 ;  /* 0x0000000177047824 */ /* 0x000fe200078e0209 */
[----:B------:R-:W-:Y:S01]  /*22b0*/  MOV R116, R6 ;  /* 0x0000000600747202 */ /* 0x000fe20000000f00 */
[----:B------:R-:W-:Y:S01]  /*22c0*/  VIADD R6, R18, 0x40 ;  /* 0x0000004012067836 */ /* 0x000fe20000000000 */
[----:B------:R-:W-:Y:S01]  /*22d0*/  LOP3.LUT R9, R8, 0x2, R7, 0xe2, !PT ;  /* 0x0000000208097812 */ /* 0x000fe200078ee207 */
[----:B------:R-:W-:-:S02]  /*22e0*/  VIADD R7, R18, 0x60 ;  /* 0x0000006012077836 */ /* 0x000fc40000000000 */
[----:B------:R-:W-:Y:S01]  /*22f0*/  VIADD R8, R18, 0x80 ;  /* 0x0000008012087836 */ /* 0x000fe20000000000 */
[----:B------:R-:W-:Y:S02]  /*2300*/  ISETP.GE.AND P0, PT, R6, UR4, PT ;  /* 0x0000000406007c0c */ /* 0x000fe4000bf06270 */
[----:B------:R-:W-:Y:S02]  /*2310*/  ISETP.GE.AND P1, PT, R7, UR4, PT ;  /* 0x0000000407007c0c */ /* 0x000fe4000bf26270 */
[----:B------:R-:W-:Y:S02]  /*2320*/  IADD3.X R5, R4, R5, R11, P2, !PT ;  /* 0x0000000504057210 */ /* 0x000fe400017fe40b */
[----:B------:R-:W-:Y:S02]  /*2330*/  SEL R10, RZ, 0x4, P0 ;  /* 0x00000004ff0a7807 */ /* 0x000fe40000000000 */
[----:B------:R-:W-:Y:S02]  /*2340*/  SEL R11, RZ, 0x8, P1 ;  /* 0x00000008ff0b7807 */ /* 0x000fe40000800000 */
[----:B------:R-:W-:-:S02]  /*2350*/  ISETP.GE.AND P0, PT, R8, UR4, PT ;  /* 0x0000000408007c0c */ /* 0x000fc4000bf06270 */
[----:B------:R-:W-:Y:S02]  /*2360*/  LOP3.LUT R9, R11, R9, R10, 0xfe, !PT ;  /* 0x000000090b097212 */ /* 0x000fe400078efe0a */
[----:B------:R-:W-:Y:S01]  /*2370*/  SEL R10, RZ, 0x10, P0 ;  /* 0x00000010ff0a7807 */ /* 0x000fe20000000000 */
[----:B------:R-:W-:Y:S01]  /*2380*/  IMAD R11, R12, UR6, RZ ;  /* 0x000000060c0b7c24 */ /* 0x000fe2000f8e02ff */
[-C--:B------:R-:W-:Y:S02]  /*2390*/  ISETP.GE.AND P0, PT, R18, R121.reuse, PT ;  /* 0x000000791200720c */ /* 0x080fe40003f06270 */
[----:B------:R-:W-:Y:S01]  /*23a0*/  LOP3.LUT R35, R9, R10, RZ, 0xfc, !PT ;  /* 0x0000000a09237212 */ /* 0x000fe200078efcff */
[----:B------:R-:W-:Y:S01]  /*23b0*/  IMAD R9, R31, R102, RZ ;  /* 0x000000661f097224 */ /* 0x000fe200078e02ff */
[----:B------:R-:W-:Y:S01]  /*23c0*/  ISETP.GE.AND P1, PT, R0, R121, PT ;  /* 0x000000790000720c */ /* 0x000fe20003f26270 */
[----:B------:R-:W-:Y:S02]  /*23d0*/  IMAD R33, R15, UR7, R11 ;  /* 0x000000070f217c24 */ /* 0x000fe4000f8e020b */
[----:B------:R-:W-:Y:S01]  /*23e0*/  IMAD R13, R220, R103, R9 ;  /* 0x00000067dc0d7224 */ /* 0x000fe200078e0209 */
[----:B------:R-:W-:-:S02]  /*23f0*/  SEL R9, R121, RZ, P0 ;  /* 0x000000ff79097207 */ /* 0x000fc40000000000 */
[----:B------:R-:W-:-:S03]  /*2400*/  SEL R11, R121, RZ, P1 ;  /* 0x000000ff790b7207 */ /* 0x000fc60000800000 */
[----:B------:R-:W-:Y:S02]  /*2410*/  IMAD.IADD R9, R18, 0x1, R9 ;  /* 0x0000000112097824 */ /* 0x000fe400078e0209 */
[----:B------:R-:W-:Y:S01]  /*2420*/  IMAD.IADD R11, R0, 0x1, R11 ;  /* 0x00000001000b7824 */ /* 0x000fe200078e020b */
[----:B------:R-:W-:Y:S02]  /*2430*/  ISETP.GE.AND P3, PT, R6, R121, PT ;  /* 0x000000790600720c */ /* 0x000fe40003f66270 */
[----:B------:R-:W-:Y:S02]  /*2440*/  SHF.R.S32.HI R10, RZ, 0x1f, R9 ;  /* 0x0000001fff0a7819 */ /* 0x000fe40000011409 */
[----:B------:R-:W-:Y:S01]  /*2450*/  SHF.R.S32.HI R12, RZ, 0x1f, R11 ;  /* 0x0000001fff0c7819 */ /* 0x000fe2000001140b */
[----:B------:R-:W-:Y:S01]  /*2460*/  IMAD.IADD R105, R13, 0x1, R105 ;  /* 0x000000010d697824 */ /* 0x000fe200078e0269 */
[----:B------:R-:W-:Y:S02]  /*2470*/  IADD3 R107, R107, R13, RZ ;  /* 0x0000000d6b6b7210 */ /* 0x000fe40007ffe0ff */
[----:B------:R-:W-:-:S02]  /*2480*/  LEA.HI R26, R10, R9, RZ, 0x4 ;  /* 0x000000090a1a7211 */ /* 0x000fc400078f20ff */
[----:B------:R-:W-:Y:S02]  /*2490*/  LEA.HI R28, R12, R11, RZ, 0x4 ;  /* 0x0000000b0c1c7211 */ /* 0x000fe400078f20ff */
[----:B------:R-:W-:Y:S02]  /*24a0*/  SEL R13, R121, RZ, P3 ;  /* 0x000000ff790d7207 */ /* 0x000fe40001800000 */
[----:B------:R-:W-:Y:S02]  /*24b0*/  LEA.HI R10, R10, R9, RZ, 0x6 ;  /* 0x000000090a0a7211 */ /* 0x000fe400078f30ff */
[----:B------:R-:W-:Y:S01]  /*24c0*/  LEA.HI R11, R12, R11, RZ, 0x6 ;  /* 0x0000000b0c0b7211 */ /* 0x000fe200078f30ff */
[----:B------:R-:W-:Y:S01]  /*24d0*/  IMAD.WIDE.U32 R116, R15, UR6, R116 ;  /* 0x000000060f747c25 */ /* 0x000fe2000f8e0074 */
[----:B------:R-:W-:Y:S02]  /*24e0*/  SHF.R.S32.HI R10, RZ, 0x6, R10 ;  /* 0x00000006ff0a7819 */ /* 0x000fe4000001140a */
[----:B------:R-:W-:Y:S01]  /*24f0*/  SHF.R.S32.HI R12, RZ, 0x6, R11 ;  /* 0x00000006ff0c7819 */ /* 0x000fe2000001140b */
[----:B------:R-:W-:Y:S01]  /*2500*/  IMAD.IADD R15, R6, 0x1, R13 ;  /* 0x00000001060f7824 */ /* 0x000fe200078e020d */
[C---:B------:R-:W-:Y:S01]  /*2510*/  LOP3.LUT R13, R227.reuse, 0x30, R28, 0xf8, !PT ;  /* 0x00000030e30d7812 */ /* 0x040fe200078ef81c */
[C---:B------:R-:W-:Y:S01]  /*2520*/  IMAD R144, R10.reuse, 0x2800, R229 ;  /* 0x000028000a907824 */ /* 0x040fe200078e02e5 */
[----:B------:R-:W-:Y:S01]  /*2530*/  SHF.R.U32.HI R9, RZ, 0x3, R231 ;  /* 0x00000003ff097819 */ /* 0x000fe200000116e7 */
[----:B------:R-:W-:Y:S01]  /*2540*/  IMAD R142, R10, 0x2800, R232 ;  /* 0x000028000a8e7824 */ /* 0x000fe200078e02e8 */
[--C-:B------:R-:W-:Y:S01]  /*2550*/  LOP3.LUT R11, R227, 0x30, R26.reuse, 0xf8, !PT ;  /* 0x00000030e30b7812 */ /* 0x100fe200078ef81a */
[----:B------:R-:W-:Y:S01]  /*2560*/  IMAD R143, R12, 0x2800, R229 ;  /* 0x000028000c8f7824 */ /* 0x000fe200078e02e5 */
[----:B------:R-:W-:-:S02]  /*2570*/  LOP3.LUT R14, R231, 0x30, R26, 0xf8, !PT ;  /* 0x00000030e70e7812 */ /* 0x000fc400078ef81a */
[-C--:B------:R-:W-:Y:S02]  /*2580*/  LOP3.LUT R10, R13, R228.reuse, RZ, 0x3c, !PT ;  /* 0x000000e40d0a7212 */ /* 0x080fe400078e3cff */
[----:B------:R-:W-:Y:S02]  /*2590*/  SHF.R.S32.HI R20, RZ, 0x1f, R15 ;  /* 0x0000001fff147819 */ /* 0x000fe4000001140f */
[----:B------:R-:W-:Y:S02]  /*25a0*/  LOP3.LUT R11, R11, R228, RZ, 0x3c, !PT ;  /* 0x000000e40b0b7212 */ /* 0x000fe400078e3cff */
[----:B------:R-:W-:Y:S02]  /*25b0*/  LOP3.LUT R13, R14, R9, RZ, 0x3c, !PT ;  /* 0x000000090e0d7212 */ /* 0x000fe400078e3cff */
[----:B------:R-:W-:Y:S02]  /*25c0*/  IADD3 R143, R143, R10, RZ ;  /* 0x0000000a8f8f7210 */ /* 0x000fe40007ffe0ff */
[----:B------:R-:W-:-:S02]  /*25d0*/  LEA.HI R30, R20, R15, RZ, 0x4 ;  /* 0x0000000f141e7211 */ /* 0x000fc400078f20ff */
[----:B------:R-:W-:Y:S02]  /*25e0*/  LOP3.LUT R10, R231, 0x30, R28, 0xf8, !PT ;  /* 0x00000030e70a7812 */ /* 0x000fe400078ef81c */
[----:B------:R-:W-:Y:S01]  /*25f0*/  LEA.HI R15, R20, R15, RZ, 0x6 ;  /* 0x0000000f140f7211 */ /* 0x000fe200078f30ff */
[----:B------:R-:W-:Y:S01]  /*2600*/  IMAD.IADD R144, R144, 0x1, R11 ;  /* 0x0000000190907824 */ /* 0x000fe200078e020b */
[----:B------:R-:W-:Y:S01]  /*2610*/  LOP3.LUT R36, R36, 0xfffffffe, RZ, 0xc0, !PT ;  /* 0xfffffffe24247812 */ /* 0x000fe200078ec0ff */
[----:B------:R-:W-:Y:S01]  /*2620*/  IMAD.IADD R142, R142, 0x1, R13 ;  /* 0x000000018e8e7824 */ /* 0x000fe200078e020d */
[----:B------:R-:W-:Y:S01]  /*2630*/  LOP3.LUT R11, R227, 0x30, R30, 0xf8, !PT ;  /* 0x00000030e30b7812 */ /* 0x000fe200078ef81e */
[----:B------:R-:W-:Y:S01]  /*2640*/  IMAD R134, R12, 0x2800, R232 ;  /* 0x000028000c867824 */ /* 0x000fe200078e02e8 */
[----:B------:R-:W-:Y:S02]  /*2650*/  LOP3.LUT R13, R10, R9, RZ, 0x3c, !PT ;  /* 0x000000090a0d7212 */ /* 0x000fe400078e3cff */
[----:B------:R-:W-:-:S02]  /*2660*/  SHF.R.S32.HI R15, RZ, 0x6, R15 ;  /* 0x00000006ff0f7819 */ /* 0x000fc4000001140f */
[----:B------:R-:W-:Y:S02]  /*2670*/  LOP3.LUT R14, R231, 0x30, R30, 0xf8, !PT ;  /* 0x00000030e70e7812 */ /* 0x000fe400078ef81e */
[----:B------:R-:W-:Y:S01]  /*2680*/  @P3 LOP3.LUT R36, R36, 0x1, RZ, 0xfc, !PT ;  /* 0x0000000124243812 */ /* 0x000fe200078efcff */
[----:B------:R-:W-:Y:S01]  /*2690*/  IMAD.IADD R134, R134, 0x1, R13 ;  /* 0x0000000186867824 */ /* 0x000fe200078e020d */
[----:B------:R-:W-:Y:S02]  /*26a0*/  LOP3.LUT R10, R11, R228, RZ, 0x3c, !PT ;  /* 0x000000e40b0a7212 */ /* 0x000fe400078e3cff */
[----:B------:R-:W-:Y:S01]  /*26b0*/  LOP3.LUT P3, RZ, R236, 0x2, RZ, 0xc0, !PT ;  /* 0x00000002ecff7812 */ /* 0x000fe2000786c0ff */
[----:B------:R-:W-:Y:S01]  /*26c0*/  IMAD R135, R15, 0x2800, R229 ;  /* 0x000028000f877824 */ /* 0x000fe200078e02e5 */
[----:B------:R-:W-:Y:S01]  /*26d0*/  LOP3.LUT R11, R14, R9, RZ, 0x3c, !PT ;  /* 0x000000090e0b7212 */ /* 0x000fe200078e3cff */
[----:B------:R-:W-:Y:S01]  /*26e0*/  VIADD R14, R18, 0xa0 ;  /* 0x000000a0120e7836 */ /* 0x000fe20000000000 */
[----:B------:R-:W-:-:S02]  /*26f0*/  SHF.R.S32.HI R13, RZ, 0x1f, R145 ;  /* 0x0000001fff0d7819 */ /* 0x000fc40000011491 */
[----:B------:R-:W-:Y:S01]  /*2700*/  IADD3 R122, P2, R220, R27, RZ ;  /* 0x0000001bdc7a7210 */ /* 0x000fe20007f5e0ff */
[----:B------:R-:W-:Y:S02]  /*2710*/  IMAD.IADD R135, R135, 0x1, R10 ;  /* 0x0000000187877824 */ /* 0x000fe400078e020a */
[----:B------:R-:W-:Y:S01]  /*2720*/  IMAD R132, R15, 0x2800, R232 ;  /* 0x000028000f847824 */ /* 0x000fe200078e02e8 */
[----:B------:R-:W-:Y:S01]  /*2730*/  IADD3.X R123, R31, R29, RZ, P2, !PT ;  /* 0x0000001d1f7b7210 */ /* 0x000fe200017fe4ff */
[C---:B------:R-:W-:Y:S01]  /*2740*/  IMAD R10, R13.reuse, R108, RZ ;  /* 0x0000006c0d0a7224 */ /* 0x040fe200078e02ff */
[----:B------:R-:W-:Y:S01]  /*2750*/  ISETP.GE.AND P2, PT, R14, UR4, PT ;  /* 0x000000040e007c0c */ /* 0x000fe2000bf46270 */
[----:B------:R-:W-:Y:S01]  /*2760*/  IMAD R12, R13, R102, RZ ;  /* 0x000000660d0c7224 */ /* 0x000fe200078e02ff */
[----:B------:R-:W-:Y:S01]  /*2770*/  LOP3.LUT R36, R36, 0xfffffffb, RZ, 0xc0, !PT ;  /* 0xfffffffb24247812 */ /* 0x000fe200078ec0ff */
[----:B------:R-:W-:Y:S01]  /*2780*/  IMAD.IADD R132, R132, 0x1, R11 ;  /* 0x0000000184847824 */ /* 0x000fe200078e020b */
[----:B------:R-:W-:Y:S01]  /*2790*/  SEL R32, RZ, 0x20, P2 ;  /* 0x00000020ff207807 */ /* 0x000fe20001000000 */
[----:B------:R-:W-:Y:S01]  /*27a0*/  IMAD R21, R145, R109, R10 ;  /* 0x0000006d91157224 */ /* 0x000fe200078e020a */
[C---:B------:R-:W-:Y:S01]  /*27b0*/  SHF.L.U64.HI R10, R108.reuse, 0x7, R109 ;  /* 0x000000076c0a7819 */ /* 0x040fe2000001026d */
[----:B------:R-:W-:Y:S01]  /*27c0*/  IMAD R15, R109, 0xa0, RZ ;  /* 0x000000a06d0f7824 */ /* 0x000fe200078e02ff */
[C---:B------:R-:W-:Y:S01]  /*27d0*/  SHF.L.U32 R11, R108.reuse, 0x7, RZ ;  /* 0x000000076c0b7819 */ /* 0x040fe200000006ff */
[----:B------:R-:W-:Y:S01]  /*27e0*/  IMAD.WIDE.U32 R108, R108, 0xa0, RZ ;  /* 0x000000a06c6c7825 */ /* 0x000fe200078e00ff */
[----:B------:R-:W-:-:S02]  /*27f0*/  @P3 LOP3.LUT R36, R36, 0x4, RZ, 0xfc, !PT ;  /* 0x0000000424243812 */ /* 0x000fc400078efcff */
[----:B------:R-:W-:Y:S01]  /*2800*/  SHF.R.S32.HI R120, RZ, 0x4, R26 ;  /* 0x00000004ff787819 */ /* 0x000fe2000001141a */
[C---:B------:R-:W-:Y:S01]  /*2810*/  IMAD R25, R145.reuse, R103, R12 ;  /* 0x0000006791197224 */ /* 0x040fe200078e020c */
[----:B------:R-:W-:Y:S01]  /*2820*/  SHF.L.U64.HI R12, R102, 0x7, R103 ;  /* 0x00000007660c7819 */ /* 0x000fe20000010267 */
[----:B------:R-:W-:Y:S01]  /*2830*/  IMAD.WIDE.U32 R106, R145, R102, R106 ;  /* 0x00000066916a7225 */ /* 0x000fe200078e006a */
[----:B------:R-:W-:Y:S02]  /*2840*/  LOP3.LUT R39, R35, R32, RZ, 0xfc, !PT ;  /* 0x0000002023277212 */ /* 0x000fe400078efcff */
[----:B------:R-:W-:Y:S01]  /*2850*/  LOP3.LUT R26, R26, 0xfffffff0, RZ, 0xc0, !PT ;  /* 0xfffffff01a1a7812 */ /* 0x000fe200078ec0ff */
[----:B------:R-:W-:Y:S01]  /*2860*/  IMAD.SHL.U32 R13, R102, 0x80, RZ ;  /* 0x00000080660d7824 */ /* 0x000fe200078e00ff */
[----:B------:R-:W-:Y:S01]  /*2870*/  LOP3.LUT R27, R28, 0xfffffff0, RZ, 0xc0, !PT ;  /* 0xfffffff01c1b7812 */ /* 0x000fe200078ec0ff */
[----:B------:R-:W-:Y:S01]  /*2880*/  IMAD.WIDE.U32 R104, R145, R102, R104 ;  /* 0x0000006691687225 */ /* 0x000fe200078e0068 */
[----:B------:R-:W-:Y:S01]  /*2890*/  LOP3.LUT R29, R30, 0xfffffff0, RZ, 0xc0, !PT ;  /* 0xfffffff01e1d7812 */ /* 0x000fe200078ec0ff */
[----:B------:R0:W-:Y:S02]  /*28a0*/  STL [R1+0x14], R36 ;  /* 0x0000142401007387 */ /* 0x0001e40000100800 */
[----:B------:R-:W-:Y:S01]  /*28b0*/  IMAD.WIDE.U32 R114, R114, 0xa0, RZ ;  /* 0x000000a072727825 */ /* 0x000fe200078e00ff */
[----:B------:R-:W-:-:S03]  /*28c0*/  SHF.R.S32.HI R101, RZ, 0x4, R28 ;  /* 0x00000004ff657819 */ /* 0x000fc6000001141c */
[----:B------:R-:W-:Y:S01]  /*28d0*/  IMAD.WIDE.U32 R102, R102, 0xa0, RZ ;  /* 0x000000a066667825 */ /* 0x000fe200078e00ff */
[----:B------:R-:W-:-:S03]  /*28e0*/  LOP3.LUT R34, R35, 0x1, RZ, 0xc0, !PT ;  /* 0x0000000123227812 */ /* 0x000fc600078ec0ff */
[----:B------:R-:W-:Y:S01]  /*28f0*/  IMAD.IADD R128, R109, 0x1, R15 ;  /* 0x000000016d807824 */ /* 0x000fe200078e020f */
[----:B------:R-:W-:Y:S01]  /*2900*/  SHF.R.S32.HI R28, RZ, 0x4, R30 ;  /* 0x00000004ff1c7819 */ /* 0x000fe2000001141e */
[----:B------:R-:W-:Y:S01]  /*2910*/  IMAD.IADD R15, R113, 0x1, R21 ;  /* 0x00000001710f7824 */ /* 0x000fe200078e0215 */
[----:B------:R-:W-:Y:S01]  /*2920*/  LOP3.LUT R35, R39, 0x2, RZ, 0xc0, !PT ;  /* 0x0000000227237812 */ /* 0x000fe200078ec0ff */
[----:B------:R-:W-:Y:S01]  /*2930*/  IMAD.IADD R20, R21, 0x1, R111 ;  /* 0x0000000115147824 */ /* 0x000fe200078e026f */
[----:B------:R-:W-:Y:S01]  /*2940*/  IADD3 R21, R107, R25, RZ ;  /* 0x000000196b157210 */ /* 0x000fe20007ffe0ff */
[----:B------:R-:W-:Y:S01]  /*2950*/  IMAD.SHL.U32 R121, R121, 0x2, RZ ;  /* 0x0000000279797824 */ /* 0x000fe200078e00ff */
[----:B0-----:R-:W-:Y:S01]  /*2960*/  LOP3.LUT R36, R39, 0x4, RZ, 0xc0, !PT ;  /* 0x0000000427247812 */ /* 0x001fe200078ec0ff */
[----:B------:R-:W-:Y:S01]  /*2970*/  IMAD.IADD R127, R115, 0x1, R127 ;  /* 0x00000001737f7824 */ /* 0x000fe200078e027f */
[----:B------:R-:W-:Y:S01]  /*2980*/  LOP3.LUT R37, R39, 0x8, RZ, 0xc0, !PT ;  /* 0x0000000827257812 */ /* 0x000fe200078ec0ff */
[----:B------:R-:W-:Y:S01]  /*2990*/  IMAD.IADD R129, R103, 0x1, R129 ;  /* 0x0000000167817824 */ /* 0x000fe200078e0281 */
[----:B------:R-:W-:Y:S01]  /*29a0*/  LOP3.LUT R38, R39, 0x10, RZ, 0xc0, !PT ;  /* 0x0000001027267812 */ /* 0x000fe200078ec0ff */
[----:B------:R-:W-:Y:S01]  /*29b0*/  IMAD.IADD R25, R25, 0x1, R105 ;  /* 0x0000000119197824 */ /* 0x000fe200078e0269 */
[----:B------:R-:W-:Y:S01]  /*29c0*/  SHF.R.S32.HI R30, RZ, 0x1f, R26 ;  /* 0x0000001fff1e7819 */ /* 0x000fe2000001141a */
[----:B------:R-:W-:Y:S01]  /*29d0*/  IMAD.IADD R33, R117, 0x1, R33 ;  /* 0x0000000175217824 */ /* 0x000fe200078e0221 */
[----:B------:R-:W-:-:S02]  /*29e0*/  SHF.R.S32.HI R31, RZ, 0x1f, R27 ;  /* 0x0000001fff1f7819 */ /* 0x000fc4000001141b */
[----:B------:R-:W-:Y:S02]  /*29f0*/  SHF.R.S32.HI R32, RZ, 0x1f, R29 ;  /* 0x0000001fff207819 */ /* 0x000fe4000001141d */
[----:B------:R-:W-:-:S07]  /*2a00*/  LOP3.LUT R39, R39, 0x20, RZ, 0xc0, !PT ;  /* 0x0000002027277812 */ /* 0x000fce00078ec0ff */
.L_x_3480:
[----:B------:R-:W2:Y:S01]  /*2a10*/  LDL.LU R40, [R1+0x14] ;  /* 0x0000140001287983 */ /* 0x000ea20000300800 */
[----:B0-----:R-:W0:Y:S01]  /*2a20*/  LDC.64 R124, c[0x0][0x2e8] ;  /* 0x0000ba00ff7c7b82 */ /* 0x001e220000000a00 */
[----:B------:R-:W-:Y:S01]  /*2a30*/  VIADD R47, R24, 0xffffffff ;  /* 0xffffffff182f7836 */ /* 0x000fe20000000000 */
[----:B------:R-:W-:Y:S01]  /*2a40*/  LOP3.LUT P4, RZ, R236, 0x2, RZ, 0xc0, !PT ;  /* 0x00000002ecff7812 */ /* 0x000fe2000788c0ff */
[----:B------:R-:W-:Y:S05]  /*2a50*/  YIELD ;  /* 0x0000000000007946 */ /* 0x000fea0003800000 */
[----:B------:R-:W-:Y:S01]  /*2a60*/  SHF.R.S32.HI R42, RZ, 0x1f, R47 ;  /* 0x0000001fff2a7819 */ /* 0x000fe2000001142f */
[----:B------:R-:W1:Y:S01]  /*2a70*/  LDC R133, c[0x0][0x3f4] ;  /* 0x0000fd00ff857b82 */ /* 0x000e620000000800 */
[-C--:B------:R-:W-:Y:S01]  /*2a80*/  IMAD R41, R127, R47.reuse, RZ ;  /* 0x0000002f7f297224 */ /* 0x080fe200078e02ff */
[----:B------:R-:W-:Y:S01]  /*2a90*/  BSSY B0, `(.L_x_3381) ;  /* 0x0000cfd000007945 */ /* 0x000fe20003800000 */
[----:B------:R-:W-:-:S04]  /*2aa0*/  IMAD.WIDE.U32 R138, R114, R47, RZ ;  /* 0x0000002f728a7225 */ /* 0x000fc800078e00ff */
[----:B------:R-:W-:Y:S01]  /*2ab0*/  IMAD R41, R42, R114, R41 ;  /* 0x000000722a297224 */ /* 0x000fe200078e0229 */
[----:B------:R-:W-:-:S03]  /*2ac0*/  IADD3 R49, P2, P3, R3, R138, R131 ;  /* 0x0000008a03317210 */ /* 0x000fc60007b5e083 */
[----:B------:R-:W-:Y:S02]  /*2ad0*/  IMAD.IADD R140, R139, 0x1, R41 ;  /* 0x000000018b8c7824 */ /* 0x000fe400078e0229 */
[----:B------:R-:W-:-:S03]  /*2ae0*/  IMAD R41, R17, 0x7800, R235 ;  /* 0x0000780011297824 */ /* 0x000fc600078e02eb */
[----:B------:R-:W-:Y:S01]  /*2af0*/  IADD3.X R24, R5, R140, R130, P2, P3 ;  /* 0x0000008c05187210 */ /* 0x000fe200017e6482 */
[C---:B------:R-:W-:Y:S01]  /*2b00*/  VIADD R43, R41.reuse, 0x20 ;  /* 0x00000020292b7836 */ /* 0x040fe20000000000 */
[----:B0-----:R-:W-:Y:S01]  /*2b10*/  IADD3 R50, P2, P3, R138, R124, R3 ;  /* 0x0000007c8a327210 */ /* 0x001fe20007b5e003 */
[----:B------:R-:W-:-:S03]  /*2b20*/  @P4 VIADD R43, R41, 0xffffffe0 ;  /* 0xffffffe0292b4836 */ /* 0x000fc60000000000 */
[-C--:B------:R-:W-:Y:S02]  /*2b30*/  IADD3.X R51, R140, R125.reuse, R5, P2, P3 ;  /* 0x0000007d8c337210 */ /* 0x080fe400017e6405 */
[----:B------:R-:W-:Y:S02]  /*2b40*/  IADD3 R48, P2, R49, R124, RZ ;  /* 0x0000007c31307210 */ /* 0x000fe40007f5e0ff */
[----:B------:R-:W-:Y:S02]  /*2b50*/  ISETP.GT.AND P3, PT, R47, R126, PT ;  /* 0x0000007e2f00720c */ /* 0x000fe40003f64270 */
[----:B------:R-:W-:Y:S01]  /*2b60*/  IADD3.X R49, R24, R125, RZ, P2, !PT ;  /* 0x0000007d18317210 */ /* 0x000fe200017fe4ff */
[----:B------:R-:W-:Y:S01]  /*2b70*/  IMAD.MOV.U32 R24, RZ, RZ, R47 ;  /* 0x000000ffff187224 */ /* 0x000fe200078e002f */
[----:B-1----:R-:W-:Y:S02]  /*2b80*/  ISETP.GE.AND P2, PT, R133, 0x1, PT ;  /* 0x000000018500780c */ /* 0x002fe40003f46270 */
[----:B--2---:R-:W-:-:S07]  /*2b90*/  LOP3.LUT R40, R40, 0xfffffffd, RZ, 0xc0, !PT ;  /* 0xfffffffd28287812 */ /* 0x004fce00078ec0ff */
[----:B------:R-:W-:-:S05]  /*2ba0*/  @P3 LOP3.LUT R40, R40, 0x2, RZ, 0xfc, !PT ;  /* 0x0000000228283812 */ /* 0x000fca00078efcff */
[----:B------:R0:W-:Y:S02]  /*2bb0*/  STL [R1+0x14], R40 ;  /* 0x0000142801007387 */ /* 0x0001e40000100800 */
[C---:B0-----:R-:W-:Y:S02]  /*2bc0*/  IMAD.IADD R40, R16.reuse, 0x1, R41 ;  /* 0x0000000110287824 */ /* 0x041fe400078e0229 */
[----:B------:R-:W-:Y:S01]  /*2bd0*/  IMAD.IADD R41, R16, 0x1, R43 ;  /* 0x0000000110297824 */ /* 0x000fe200078e022b */
[----:B------:R-:W-:Y:S06]  /*2be0*/  @!P2 BRA `(.L_x_3382) ;  /* 0x000000c800c0a947 */ /* 0x000fec0003800000 */
        /* <DEDUP_REMOVED lines=10> */
[----:B------:R-:W-:Y:S01]  /*2c90*/  IMAD.IADD R100, R95, 0x1, R43 ;  /* 0x000000015f647824 */ /* 0x000fe200078e022b */
[----:B------:R-:W-:Y:S01]  /*2ca0*/  IADD3 R43, R93, R45, RZ ;  /* 0x0000002d5d2b7210 */ /* 0x000fe20007ffe0ff */
[----:B------:R-:W-:Y:S06]  /*2cb0*/  @!P2 BRA `(.L_x_3383) ;  /* 0x000000600054a947 */ /* 0x000fec0003800000 */
[----:B------:R-:W-:Y:S01]  /*2cc0*/  ISETP.GE.AND P3, PT, R220, R42, PT ;  /* 0x0000002adc00720c */ /* 0x000fe20003f66270 */
[----:B------:R-:W-:Y:S01]  /*2cd0*/  BSSY B1, `(.L_x_3384) ;  /* 0x000003e000017945 */ /* 0x000fe20003800000 */
        /* <DEDUP_REMOVED lines=24> */
[----:B------:R-:W-:Y:S06]  /*2e60*/  @P3 BRA `(.L_x_3385) ;  /* 0x0000000000903947 */ /* 0x000fec0003800000 */
        /* <DEDUP_REMOVED lines=36> */
.L_x_3385:
[----:B------:R-:W-:Y:S05]  /*30b0*/  BSYNC B1 ;  /* 0x0000000000017941 */ /* 0x000fea0003800000 */
.L_x_3384:
[----:B0-----:R-:W-:Y:S01]  /*30c0*/  VIADD R44, R220, 0x80 ;  /* 0x00000080dc2c7836 */ /* 0x001fe20000000000 */
[----:B------:R-:W-:Y:S01]  /*30d0*/  BSSY B1, `(.L_x_3386) ;  /* 0x000002d000017945 */ /* 0x000fe20003800000 */
[----:B-----5:R-:W-:Y:S02]  /*30e0*/  IMAD.MOV.U32 R148, RZ, RZ, R76 ;  /* 0x000000ffff947224 */ /* 0x020fe400078e004c */
[----:B------:R-:W-:Y:S01]  /*30f0*/  IMAD.MOV.U32 R151, RZ, RZ, R80 ;  /* 0x000000ffff977224 */ /* 0x000fe200078e0050 */
[----:B------:R-:W-:-:S13]  /*3100*/  ISETP.GE.AND P4, PT, R44, R42, PT ;  /* 0x0000002a2c00720c */ /* 0x000fda0003f86270 */
        /* <DEDUP_REMOVED lines=41> */
.L_x_3387:
[----:B------:R-:W-:Y:S05]  /*33a0*/  BSYNC B1 ;  /* 0x0000000000017941 */ /* 0x000fea0003800000 */
.L_x_3386:
[----:B------:R-:W-:Y:S01]  /*33b0*/  UISETP.NE.AND UP0, UPT, UR53, 0x3, UPT ;  /* 0x000000033500788c */ /* 0x000fe2000bf05270 */
[----:B------:R-:W-:Y:S01]  /*33c0*/  IMAD.MOV.U32 R157, RZ, RZ, R84 ;  /* 0x000000ffff9d7224 */ /* 0x000fe200078e0054 */
[----:B------:R-:W-:Y:S01]  /*33d0*/  MOV R164, R96 ;  /* 0x0000006000a47202 */ /* 0x000fe20000000f00 */
[----:B------:R-:W-:Y:S01]  /*33e0*/  IMAD.MOV.U32 R162, RZ, RZ, R88 ;  /* 0x000000ffffa27224 */ /* 0x000fe200078e0058 */
[----:B------:R-:W-:Y:S01]  /*33f0*/  MOV R165, R98 ;  /* 0x0000006200a57202 */ /* 0x000fe20000000f00 */
[----:B------:R-:W-:Y:S01]  /*3400*/  IMAD.MOV.U32 R166, RZ, RZ, R124 ;  /* 0x000000ffffa67224 */ /* 0x000fe200078e007c */
[----:B------:R-:W-:Y:S01]  /*3410*/  PLOP3.LUT P2, PT, PT, PT, UP0, 0x80, 0x0 ;  /* 0x000000000000781c */ /* 0x000fe20003f4f008 */
[----:B------:R-:W-:Y:S01]  /*3420*/  IMAD.MOV.U32 R155, RZ, RZ, R78 ;  /* 0x000000ffff9b7224 */ /* 0x000fe200078e004e */
[----:B-----5:R-:W-:Y:S01]  /*3430*/  MOV R149, R68 ;  /* 0x0000004400957202 */ /* 0x020fe20000000f00 */
[----:B------:R-:W-:Y:S01]  /*3440*/  IMAD.MOV.U32 R156, RZ, RZ, R82 ;  /* 0x000000ffff9c7224 */ /* 0x000fe200078e0052 */
[----:B------:R-:W-:Y:S01]  /*3450*/  MOV R150, R70 ;  /* 0x0000004600967202 */ /* 0x000fe20000000f00 */
[----:B------:R-:W-:-:S02]  /*3460*/  IMAD.MOV.U32 R158, RZ, RZ, R86 ;  /* 0x000000ffff9e7224 */ /* 0x000fc400078e0056 */
[----:B------:R-:W-:Y:S02]  /*3470*/  IMAD.MOV.U32 R163, RZ, RZ, R90 ;  /* 0x000000ffffa37224 */ /* 0x000fe400078e005a */
[----:B------:R-:W-:Y:S02]  /*3480*/  IMAD.MOV.U32 R168, RZ, RZ, R136 ;  /* 0x000000ffffa87224 */ /* 0x000fe400078e0088 */
[----:B------:R-:W-:Y:S02]  /*3490*/  IMAD.MOV.U32 R92, RZ, RZ, R52 ;  /* 0x000000ffff5c7224 */ /* 0x000fe400078e0034 */
        /* <DEDUP_REMOVED lines=11> */
.L_x_3388:
[----:B------:R-:W-:Y:S01]  /*3550*/  IMAD R43, R17, 0x8, R16 ;  /* 0x00000008112b7824 */ /* 0x000fe200078e0210 */
[----:B------:R-:W-:Y:S01]  /*3560*/  SHF.L.U32 R100, R221, 0x1f, RZ ;  /* 0x0000001fdd647819 */ /* 0x000fe200000006ff */
[----:B------:R-:W-:Y:S03]  /*3570*/  BSSY B1, `(.L_x_3389) ;  /* 0x0000003000017945 */ /* 0x000fe60003800000 */
[----:B------:R-:W1:Y:S02]  /*3580*/  SYNCS.PHASECHK.TRANS64.TRYWAIT P5, [R43+URZ+0x33490], R100 ;  /* 0x033490642b0075a7 */ /* 0x000e6400080a017f */
[----:B-1----:R-:W-:Y:S05]  /*3590*/  @!P5 BRA `(.L_x_3390) ;  /* 0x000002800048d947 */ /* 0x002fea0003800000 */
.L_x_3704:
[----:B------:R-:W-:Y:S05]  /*35a0*/  BSYNC B1 ;  /* 0x0000000000017941 */ /* 0x000fea0003800000 */
.L_x_3389:
[----:B------:R-:W-:Y:S04]  /*35b0*/  BSSY B1, `(.L_x_3391) ;  /* 0x00002c8000017945 */ /* 0x000fe80003800000 */
[----:B------:R-:W-:Y:S05]  /*35c0*/  @P3 BRA `(.L_x_3392) ;  /* 0x0000002c00183947 */ /* 0x000fea0003800000 */
[----:B------:R-:W-:Y:S01]  /*35d0*/  ISETP.NE.AND P3, PT, R34, RZ, PT ;  /* 0x000000ff2200720c */ /* 0x000fe20003f65270 */
[----:B------:R-:W-:-:S12]  /*35e0*/  BSSY B2, `(.L_x_3393) ;  /* 0x0000077000027945 */ /* 0x000fd80003800000 */
[----:B------:R-:W-:Y:S05]  /*35f0*/  @!P3 BRA `(.L_x_3394) ;  /* 0x0000000400d4b947 */ /* 0x000fea0003800000 */
[----:B0-----:R0:W2:Y:S01]  /*3600*/  LDS.128 R44, [R40+0x24200] ;  /* 0x02420000282c7984 */ /* 0x0010a20000000c00 */
[----:B------:R-:W-:Y:S01]  /*3610*/  ISETP.GE.AND P3, PT, R22, R133, PT ;  /* 0x000000851600720c */ /* 0x000fe20003f66270 */
[----:B------:R-:W-:-:S12]  /*3620*/  BSSY B3, `(.L_x_3395) ;  /* 0x0000071000037945 */ /* 0x000fd80003800000 */
[----:B0-----:R-:W-:Y:S05]  /*3630*/  @P3 BRA `(.L_x_3396) ;  /* 0x0000000400bc3947 */ /* 0x001fea0003800000 */
[----:B--2---:R-:W-:Y:S01]  /*3640*/  IMAD.MOV.U32 R136, RZ, RZ, R45 ;  /* 0x000000ffff887224 */ /* 0x004fe200078e002d */
[----:B------:R-:W-:Y:S02]  /*3650*/  F2FP.F16.E4M3.UNPACK_B R171, R168.H1 ;  /* 0x000000a8ffab723e */ /* 0x000fe400030006ff */
[----:B------:R-:W-:Y:S02]  /*3660*/  F2FP.F16.E4M3.UNPACK_B R45, R166.H1 ;  /* 0x000000a6ff2d723e */ /* 0x000fe400030006ff */
[----:B------:R-:W-:Y:S01]  /*3670*/  F2FP.F16.E4M3.UNPACK_B R124, R136 ;  /* 0x00000088ff7c723e */ /* 0x000fe200020006ff */
[----:B------:R-:W-:Y:S01]  /*3680*/  HADD2.F32 R167, -RZ, R171.H0_H0 ;  /* 0x200000abffa77230 */ /* 0x000fe20000004100 */
[----:B------:R-:W-:Y:S01]  /*3690*/  F2FP.F16.E4M3.UNPACK_B R166, R166 ;  /* 0x000000a6ffa6723e */ /* 0x000fe200020006ff */
[----:B------:R-:W-:Y:S02]  /*36a0*/  HADD2.F32 R170, -RZ, R45.H0_H0 ;  /* 0x2000002dffaa7230 */ /* 0x000fe40000004100 */
[----:B------:R-:W-:-:S02]  /*36b0*/  HADD2.F32 R169, -RZ, R124.H1_H1 ;  /* 0x3000007cffa97230 */ /* 0x000fc40000004100 */
[----:B------:R-:W-:Y:S02]  /*36c0*/  HADD2.F32 R124, -RZ, R124.H0_H0 ;  /* 0x2000007cff7c7230 */ /* 0x000fe40000004100 */
[----:B------:R-:W-:Y:S02]  /*36d0*/  HADD2.F32 R171, -RZ, R171.H1_H1 ;  /* 0x300000abffab7230 */ /* 0x000fe40000004100 */
[-C--:B------:R-:W-:Y:S01]  /*36e0*/  FMUL.FTZ R173, R169, R167.reuse ;  /* 0x000000a7a9ad7220 */ /* 0x080fe20000410000 */
[----:B------:R-:W-:Y:S02]  /*36f0*/  HADD2.F32 R45, -RZ, R45.H1_H1 ;  /* 0x3000002dff2d7230 */ /* 0x000fe40000004100 */
[C---:B------:R-:W-:Y:S01]  /*3700*/  FMUL.FTZ R172, R124.reuse, R167 ;  /* 0x000000a77cac7220 */ /* 0x040fe20000410000 */
[----:B------:R-:W-:-:S03]  /*3710*/  FFMA.FTZ R167, R124, R170, -R173 ;  /* 0x000000aa7ca77223 */ /* 0x000fc600000108ad */
[----:B------:R-:W-:Y:S01]  /*3720*/  FFMA.FTZ R124, R169, R170, R172 ;  /* 0x000000aaa97c7223 */ /* 0x000fe200000100ac */
[----:B------:R-:W-:Y:S01]  /*3730*/  F2FP.F16.E4M3.UNPACK_B R169, R136.H1 ;  /* 0x00000088ffa9723e */ /* 0x000fe200030006ff */
[----:B------:R-:W-:-:S04]  /*3740*/  IMAD.MOV.U32 R136, RZ, RZ, R44 ;  /* 0x000000ffff887224 */ /* 0x000fc800078e002c */
[--C-:B------:R-:W-:Y:S02]  /*3750*/  HADD2.F32 R44, -RZ, R169.reuse.H1_H1 ;  /* 0x300000a9ff2c7230 */ /* 0x100fe40000004100 */
[----:B------:R-:W-:-:S03]  /*3760*/  HADD2.F32 R169, -RZ, R169.H0_H0 ;  /* 0x200000a9ffa97230 */ /* 0x000fc60000004100 */
[CC--:B------:R-:W-:Y:S02]  /*3770*/  FMUL.FTZ R170, R44.reuse, R171.reuse ;  /* 0x000000ab2caa7220 */ /* 0x0c0fe40000410000 */
[C---:B------:R-:W-:Y:S02]  /*3780*/  FMUL.FTZ R171, R169.reuse, R171 ;  /* 0x000000aba9ab7220 */ /* 0x040fe40000410000 */
[-C--:B------:R-:W-:Y:S01]  /*3790*/  FFMA.FTZ R169, R169, R45.reuse, -R170 ;  /* 0x0000002da9a97223 */ /* 0x080fe200000108aa */
[----:B------:R-:W-:Y:S01]  /*37a0*/  F2FP.F16.E4M3.UNPACK_B R170, R168 ;  /* 0x000000a8ffaa723e */ /* 0x000fe200020006ff */
[----:B------:R-:W-:Y:S01]  /*37b0*/  FFMA.FTZ R174, R44, R45, R171 ;  /* 0x0000002d2cae7223 */ /* 0x000fe200000100ab */
[-C--:B------:R-:W-:Y:S01]  /*37c0*/  F2FP.F16.E4M3.UNPACK_B R44, R136.reuse.H1 ;  /* 0x00000088ff2c723e */ /* 0x080fe200030006ff */
[----:B------:R-:W-:Y:S01]  /*37d0*/  HADD2.F32 R168, -RZ, R166.H1_H1 ;  /* 0x300000a6ffa87230 */ /* 0x000fe20000004100 */
[----:B------:R-:W-:Y:S01]  /*37e0*/  F2FP.F16.E4M3.UNPACK_B R136, R136 ;  /* 0x00000088ff88723e */ /* 0x000fe200020006ff */
[----:B------:R-:W-:Y:S01]  /*37f0*/  HADD2.F32 R171, -RZ, R170.H1_H1 ;  /* 0x300000aaffab7230 */ /* 0x000fe20000004100 */
[----:B------:R-:W-:Y:S01]  /*3800*/  F2FP.SATFINITE.E4M3.F32.PACK_AB_MERGE_C R174, R174, R169, RZ ;  /* 0x000000a9aeae723e */ /* 0x000fe200048070ff */
[----:B------:R-:W-:-:S02]  /*3810*/  HADD2.F32 R45, -RZ, R44.H1_H1 ;  /* 0x3000002cff2d7230 */ /* 0x000fc40000004100 */
[----:B------:R-:W-:Y:S01]  /*3820*/  HADD2.F32 R44, -RZ, R44.H0_H0 ;  /* 0x2000002cff2c7230 */ /* 0x000fe20000004100 */
[----:B------:R-:W-:Y:S01]  /*3830*/  F2FP.SATFINITE.E4M3.F32.PACK_AB_MERGE_C R124, R124, R167, R174 ;  /* 0x000000a77c7c723e */ /* 0x000fe200048070ae */
[----:B------:R-:W-:Y:S02]  /*3840*/  HADD2.F32 R170, -RZ, R170.H0_H0 ;  /* 0x200000aaffaa7230 */ /* 0x000fe40000004100 */
[-C--:B------:R-:W-:Y:S01]  /*3850*/  FMUL.FTZ R173, R45, R171.reuse ;  /* 0x000000ab2dad7220 */ /* 0x080fe20000410000 */
[--C-:B------:R-:W-:Y:S02]  /*3860*/  HADD2.F32 R169, -RZ, R136.reuse.H1_H1 ;  /* 0x30000088ffa97230 */ /* 0x100fe40000004100 */
[----:B------:R-:W-:Y:S01]  /*3870*/  FMUL.FTZ R172, R44, R171 ;  /* 0x000000ab2cac7220 */ /* 0x000fe20000410000 */
[----:B------:R-:W-:Y:S01]  /*3880*/  HADD2.F32 R136, -RZ, R136.H0_H0 ;  /* 0x20000088ff887230 */ /* 0x000fe20000004100 */
[----:B------:R-:W-:Y:S01]  /*3890*/  LOP3.LUT R167, R125, 0xff, RZ, 0xc0, !PT ;  /* 0x000000ff7da77812 */ /* 0x000fe200078ec0ff */
[----:B------:R-:W-:-:S02]  /*38a0*/  HADD2.F32 R166, -RZ, R166.H0_H0 ;  /* 0x200000a6ffa67230 */ /* 0x000fc40000004100 */
[----:B------:R-:W-:Y:S01]  /*38b0*/  FMUL.FTZ R171, R169, R170 ;  /* 0x000000aaa9ab7220 */ /* 0x000fe20000410000 */
[----:B------:R-:W-:Y:S01]  /*38c0*/  FFMA.FTZ R45, R45, R168, R172 ;  /* 0x000000a82d2d7223 */ /* 0x000fe200000100ac */
[C---:B------:R-:W-:Y:S01]  /*38d0*/  FMUL.FTZ R170, R136.reuse, R170 ;  /* 0x000000aa88aa7220 */ /* 0x040fe20000410000 */
[----:B------:R-:W-:Y:S01]  /*38e0*/  SHF.R.U32.HI R172, RZ, 0x18, R125 ;  /* 0x00000018ffac7819 */ /* 0x000fe2000001167d */
[-C--:B------:R-:W-:Y:S01]  /*38f0*/  FFMA.FTZ R136, R136, R166.reuse, -R171 ;  /* 0x000000a688887223 */ /* 0x080fe200000108ab */
[--C-:B------:R-:W-:Y:S01]  /*3900*/  SHF.R.U32.HI R171, RZ, 0x8, R125.reuse ;  /* 0x00000008ffab7819 */ /* 0x100fe2000001167d */
[----:B------:R-:W-:Y:S01]  /*3910*/  FFMA.FTZ R169, R169, R166, R170 ;  /* 0x000000a6a9a97223 */ /* 0x000fe200000100aa */
[----:B------:R-:W-:Y:S01]  /*3920*/  SHF.R.U32.HI R166, RZ, 0x10, R125 ;  /* 0x00000010ffa67819 */ /* 0x000fe2000001167d */
[----:B------:R-:W-:Y:S01]  /*3930*/  FFMA.FTZ R44, R44, R168, -R173 ;  /* 0x000000a82c2c7223 */ /* 0x000fe200000108ad */
[----:B------:R-:W-:Y:S02]  /*3940*/  LOP3.LUT R125, R137, 0xff, RZ, 0xc0, !PT ;  /* 0x000000ff897d7812 */ /* 0x000fe400078ec0ff */
[----:B------:R-:W-:-:S02]  /*3950*/  SHF.R.U32.HI R170, RZ, 0x18, R137 ;  /* 0x00000018ffaa7819 */ /* 0x000fc40000011689 */
[----:B------:R-:W-:Y:S02]  /*3960*/  SHF.R.U32.HI R168, RZ, 0x8, R137 ;  /* 0x00000008ffa87819 */ /* 0x000fe40000011689 */
[----:B------:R-:W-:Y:S02]  /*3970*/  PRMT R170, R170, 0x654, R125 ;  /* 0x00000654aaaa7816 */ /* 0x000fe4000000007d */
[----:B------:R-:W-:Y:S02]  /*3980*/  SHF.L.U32 R125, R168, 0x8, RZ ;  /* 0x00000008a87d7819 */ /* 0x000fe400000006ff */
[----:B------:R-:W-:Y:S02]  /*3990*/  SHF.R.U32.HI R137, RZ, 0x10, R137 ;  /* 0x00000010ff897819 */ /* 0x000fe40000011689 */
[----:B------:R-:W-:Y:S01]  /*39a0*/  LOP3.LUT R170, R170, 0xff00, R125, 0xf8, !PT ;  /* 0x0000ff00aaaa7812 */ /* 0x000fe200078ef87d */
[----:B------:R-:W-:Y:S01]  /*39b0*/  IMAD.SHL.U32 R125, R171, 0x100, RZ ;  /* 0x00000100ab7d7824 */ /* 0x000fe200078e00ff */
[----:B------:R-:W-:Y:S01]  /*39c0*/  PRMT R168, R172, 0x654, R167 ;  /* 0x00000654aca87816 */ /* 0x000fe200000000a7 */
[----:B------:R-:W-:Y:S01]  /*39d0*/  IMAD.U32 R137, R137, 0x10000, RZ ;  /* 0x0001000089897824 */ /* 0x000fe200078e00ff */
[----:B------:R-:W-:Y:S01]  /*39e0*/  F2FP.SATFINITE.E4M3.F32.PACK_AB_MERGE_C R44, R45, R44, RZ ;  /* 0x0000002c2d2c723e */ /* 0x000fe200048070ff */
[----:B------:R-:W-:Y:S01]  /*39f0*/  IMAD.MOV.U32 R167, RZ, RZ, R47 ;  /* 0x000000ffffa77224 */ /* 0x000fe200078e002f */
[----:B------:R-:W-:Y:S01]  /*3a00*/  LOP3.LUT R168, R168, 0xff00, R125, 0xf8, !PT ;  /* 0x0000ff00a8a87812 */ /* 0x000fe200078ef87d */
[----:B------:R-:W-:Y:S01]  /*3a10*/  IMAD.MOV.U32 R45, RZ, RZ, R124 ;  /* 0x000000ffff2d7224 */ /* 0x000fe200078e007c */
[----:B------:R-:W-:Y:S01]  /*3a20*/  LOP3.LUT R125, R170, 0xff0000, R137, 0xf8, !PT ;  /* 0x00ff0000aa7d7812 */ /* 0x000fe200078ef889 */
[----:B------:R-:W-:Y:S01]  /*3a30*/  IMAD.U32 R137, R166, 0x10000, RZ ;  /* 0x00010000a6897824 */ /* 0x000fe200078e00ff */
[----:B------:R-:W-:-:S02]  /*3a40*/  F2FP.F16.E4M3.UNPACK_B R47, R167 ;  /* 0x000000a7ff2f723e */ /* 0x000fc400020006ff */
[----:B------:R-:W-:Y:S02]  /*3a50*/  F2FP.F16.E4M3.UNPACK_B R171, R125.H1 ;  /* 0x0000007dffab723e */ /* 0x000fe400030006ff */
[----:B------:R-:W-:Y:S01]  /*3a60*/  LOP3.LUT R137, R168, 0xff0000, R137, 0xf8, !PT ;  /* 0x00ff0000a8897812 */ /* 0x000fe200078ef889 */
[----:B------:R-:W-:Y:S01]  /*3a70*/  HADD2.F32 R166, -RZ, R47.H1_H1 ;  /* 0x3000002fffa67230 */ /* 0x000fe20000004100 */
[----:B------:R-:W-:Y:S01]  /*3a80*/  F2FP.SATFINITE.E4M3.F32.PACK_AB_MERGE_C R44, R169, R136, R44 ;  /* 0x00000088a92c723e */ /* 0x000fe2000480702c */
[----:B------:R-:W-:Y:S01]  /*3a90*/  HADD2.F32 R172, -RZ, R171.H0_H0 ;  /* 0x200000abffac7230 */ /* 0x000fe20000004100 */
[----:B------:R-:W-:Y:S01]  /*3aa0*/  F2FP.F16.E4M3.UNPACK_B R168, R137.H1 ;  /* 0x00000089ffa8723e */ /* 0x000fe200030006ff */
[----:B------:R-:W-:-:S03]  /*3ab0*/  HADD2.F32 R47, -RZ, R47.H0_H0 ;  /* 0x2000002fff2f7230 */ /* 0x000fc60000004100 */
[CC--:B------:R-:W-:Y:S01]  /*3ac0*/  FMUL.FTZ R174, R166.reuse, R172.reuse ;  /* 0x000000aca6ae7220 */ /* 0x0c0fe20000410000 */
[--C-:B------:R-:W-:Y:S02]  /*3ad0*/  HADD2.F32 R170, -RZ, R168.reuse.H0_H0 ;  /* 0x200000a8ffaa7230 */ /* 0x100fe40000004100 */
[C---:B------:R-:W-:Y:S01]  /*3ae0*/  FMUL.FTZ R173, R47.reuse, R172 ;  /* 0x000000ac2fad7220 */ /* 0x040fe20000410000 */
[----:B------:R-:W-:Y:S02]  /*3af0*/  HADD2.F32 R168, -RZ, R168.H1_H1 ;  /* 0x300000a8ffa87230 */ /* 0x000fe40000004100 */
[-C--:B------:R-:W-:Y:S01]  /*3b00*/  FFMA.FTZ R47, R47, R170.reuse, -R174 ;  /* 0x000000aa2f2f7223 */ /* 0x080fe200000108ae */
[----:B------:R-:W-:Y:S01]  /*3b10*/  FFMA.FTZ R166, R166, R170, R173 ;  /* 0x000000aaa6a67223 */ /* 0x000fe200000100ad */
[----:B------:R-:W-:Y:S02]  /*3b20*/  F2FP.F16.E4M3.UNPACK_B R170, R167.H1 ;  /* 0x000000a7ffaa723e */ /* 0x000fe400030006ff */
[----:B------:R-:W-:Y:S01]  /*3b30*/  MOV R167, R46 ;  /* 0x0000002e00a77202 */ /* 0x000fe20000000f00 */
[----:B------:R-:W-:-:S02]  /*3b40*/  HADD2.F32 R46, -RZ, R171.H1_H1 ;  /* 0x300000abff2e7230 */ /* 0x000fc40000004100 */
[--C-:B------:R-:W-:Y:S02]  /*3b50*/  HADD2.F32 R171, -RZ, R170.reuse.H1_H1 ;  /* 0x300000aaffab7230 */ /* 0x100fe40000004100 */
[----:B------:R-:W-:-:S03]  /*3b60*/  HADD2.F32 R170, -RZ, R170.H0_H0 ;  /* 0x200000aaffaa7230 */ /* 0x000fc60000004100 */
[CC--:B------:R-:W-:Y:S02]  /*3b70*/  FMUL.FTZ R173, R171.reuse, R46.reuse ;  /* 0x0000002eabad7220 */ /* 0x0c0fe40000410000 */
[C---:B------:R-:W-:Y:S02]  /*3b80*/  FMUL.FTZ R172, R170.reuse, R46 ;  /* 0x0000002eaaac7220 */ /* 0x040fe40000410000 */
[-C--:B------:R-:W-:Y:S02]  /*3b90*/  FFMA.FTZ R46, R170, R168.reuse, -R173 ;  /* 0x000000a8aa2e7223 */ /* 0x080fe400000108ad */
[----:B------:R-:W-:Y:S01]  /*3ba0*/  FFMA.FTZ R171, R171, R168, R172 ;  /* 0x000000a8abab7223 */ /* 0x000fe200000100ac */
[----:B------:R-:W-:Y:S02]  /*3bb0*/  F2FP.F16.E4M3.UNPACK_B R172, R125 ;  /* 0x0000007dffac723e */ /* 0x000fe400020006ff */
[----:B------:R-:W-:Y:S02]  /*3bc0*/  F2FP.F16.E4M3.UNPACK_B R125, R167.H1 ;  /* 0x000000a7ff7d723e */ /* 0x000fe400030006ff */
[----:B------:R-:W-:Y:S01]  /*3bd0*/  F2FP.F16.E4M3.UNPACK_B R168, R137 ;  /* 0x00000089ffa8723e */ /* 0x000fe200020006ff */
[----:B------:R-:W-:Y:S01]  /*3be0*/  HADD2.F32 R174, -RZ, R172.H1_H1 ;  /* 0x300000acffae7230 */ /* 0x000fe20000004100 */
[----:B------:R-:W-:Y:S01]  /*3bf0*/  F2FP.F16.E4M3.UNPACK_B R167, R167 ;  /* 0x000000a7ffa7723e */ /* 0x000fe200020006ff */
[--C-:B------:R-:W-:Y:S01]  /*3c00*/  HADD2.F32 R137, -RZ, R125.reuse.H1_H1 ;  /* 0x3000007dff897230 */ /* 0x100fe20000004100 */
[----:B------:R-:W-:Y:S01]  /*3c10*/  F2FP.SATFINITE.E4M3.F32.PACK_AB_MERGE_C R171, R171, R46, RZ ;  /* 0x0000002eabab723e */ /* 0x000fe200048070ff */
[----:B------:R-:W-:-:S02]  /*3c20*/  HADD2.F32 R125, -RZ, R125.H0_H0 ;  /* 0x2000007dff7d7230 */ /* 0x000fc40000004100 */
[----:B------:R-:W-:Y:S02]  /*3c30*/  HADD2.F32 R170, -RZ, R168.H1_H1 ;  /* 0x300000a8ffaa7230 */ /* 0x000fe40000004100 */
[-C--:B------:R-:W-:Y:S01]  /*3c40*/  FMUL.FTZ R176, R137, R174.reuse ;  /* 0x000000ae89b07220 */ /* 0x080fe20000410000 */
[----:B------:R-:W-:Y:S02]  /*3c50*/  HADD2.F32 R172, -RZ, R172.H0_H0 ;  /* 0x200000acffac7230 */ /* 0x000fe40000004100 */
[C---:B------:R-:W-:Y:S01]  /*3c60*/  FMUL.FTZ R174, R125.reuse, R174 ;  /* 0x000000ae7dae7220 */ /* 0x040fe20000410000 */
[----:B------:R-:W-:Y:S02]  /*3c70*/  HADD2.F32 R168, -RZ, R168.H0_H0 ;  /* 0x200000a8ffa87230 */ /* 0x000fe40000004100 */
[-C--:B------:R-:W-:Y:S01]  /*3c80*/  FFMA.FTZ R125, R125, R170.reuse, -R176 ;  /* 0x000000aa7d7d7223 */ /* 0x080fe200000108b0 */
[----:B------:R-:W-:Y:S01]  /*3c90*/  F2FP.SATFINITE.E4M3.F32.PACK_AB_MERGE_C R47, R166, R47, R171 ;  /* 0x0000002fa62f723e */ /* 0x000fe200048070ab */
[----:B------:R-:W-:Y:S01]  /*3ca0*/  FFMA.FTZ R174, R137, R170, R174 ;  /* 0x000000aa89ae7223 */ /* 0x000fe200000100ae */
[----:B------:R-:W-:-:S02]  /*3cb0*/  HADD2.F32 R137, -RZ, R167.H1_H1 ;  /* 0x300000a7ff897230 */ /* 0x000fc40000004100 */
[----:B------:R-:W-:Y:S02]  /*3cc0*/  HADD2.F32 R167, -RZ, R167.H0_H0 ;  /* 0x200000a7ffa77230 */ /* 0x000fe40000004100 */
[----:B------:R-:W-:Y:S01]  /*3cd0*/  F2FP.SATFINITE.E4M3.F32.PACK_AB_MERGE_C R125, R174, R125, RZ ;  /* 0x0000007dae7d723e */ /* 0x000fe200048070ff */
[-C--:B------:R-:W-:Y:S02]  /*3ce0*/  FMUL.FTZ R170, R137, R172.reuse ;  /* 0x000000ac89aa7220 */ /* 0x080fe40000410000 */
[C---:B------:R-:W-:Y:S02]  /*3cf0*/  FMUL.FTZ R172, R167.reuse, R172 ;  /* 0x000000aca7ac7220 */ /* 0x040fe40000410000 */
[-C--:B------:R-:W-:Y:S02]  /*3d00*/  FFMA.FTZ R170, R167, R168.reuse, -R170 ;  /* 0x000000a8a7aa7223 */ /* 0x080fe400000108aa */
[----:B------:R-:W-:-:S05]  /*3d10*/  FFMA.FTZ R137, R137, R168, R172 ;  /* 0x000000a889897223 */ /* 0x000fca00000100ac */
[----:B------:R-:W-:-:S07]  /*3d20*/  F2FP.SATFINITE.E4M3.F32.PACK_AB_MERGE_C R46, R137, R170, R125 ;  /* 0x000000aa892e723e */ /* 0x000fce000480707d */
.L_x_3396:
[----:B------:R-:W-:Y:S05]  /*3d30*/  BSYNC B3 ;  /* 0x0000000000037941 */ /* 0x000fea0003800000 */
.L_x_3395:
[----:B--2---:R2:W-:Y:S02]  /*3d40*/  STG.E.128 desc[UR54][R50.64], R44 ;  /* 0x0000002c32007986 */ /* 0x0045e4000c101d36 */
.L_x_3394:
[----:B------:R-:W-:Y:S05]  /*3d50*/  BSYNC B2 ;  /* 0x0000000000027941 */ /* 0x000fea0003800000 */
.L_x_3393:
[----:B------:R-:W-:Y:S01]  /*3d60*/  ISETP.NE.AND P3, PT, R35, RZ, PT ;  /* 0x000000ff2300720c */ /* 0x000fe20003f65270 */
[----:B------:R-:W-:-:S12]  /*3d70*/  BSSY B2, `(.L_x_3397) ;  /* 0x0000078000027945 */ /* 0x000fd80003800000 */
[----:B------:R-:W-:Y:S05]  /*3d80*/  @!P3 BRA `(.L_x_3398) ;  /* 0x0000000400d8b947 */ /* 0x000fea0003800000 */
        /* <DEDUP_REMOVED lines=17> */
[----:B------:R-:W-:Y:S01]  /*3ea0*/  MOV R124, R44 ;  /* 0x0000002c007c7202 */ /* 0x000fe20000000f00 */
[----:B------:R-:W-:Y:S01]  /*3eb0*/  IMAD.U32 R137, R137, 0x10000, RZ ;  /* 0x0001000089897824 */ /* 0x000fe200078e00ff */
[----:B------:R-:W-:Y:S01]  /*3ec0*/  LOP3.LUT R44, R97, 0xff00, R98, 0xf8, !PT ;  /* 0x0000ff00612c7812 */ /* 0x000fe200078ef862 */
[----:B------:R-:W-:Y:S01]  /*3ed0*/  IMAD.U32 R97, R166, 0x10000, RZ ;  /* 0x00010000a6617824 */ /* 0x000fe200078e00ff */
[----:B------:R-:W-:-:S02]  /*3ee0*/  LOP3.LUT R98, R99, 0xff00, R136, 0xf8, !PT ;  /* 0x0000ff0063627812 */ /* 0x000fc400078ef888 */
[----:B------:R-:W-:Y:S02]  /*3ef0*/  F2FP.F16.E4M3.UNPACK_B R45, R96 ;  /* 0x00000060ff2d723e */ /* 0x000fe400020006ff */
[-C--:B------:R-:W-:Y:S02]  /*3f00*/  F2FP.F16.E4M3.UNPACK_B R136, R165.reuse.H1 ;  /* 0x000000a5ff88723e */ /* 0x080fe400030006ff */
[----:B------:R-:W-:Y:S01]  /*3f10*/  LOP3.LUT R44, R44, 0xff0000, R97, 0xf8, !PT ;  /* 0x00ff00002c2c7812 */ /* 0x000fe200078ef861 */
[--C-:B------:R-:W-:Y:S01]  /*3f20*/  HADD2.F32 R99, -RZ, R45.reuse.H1_H1 ;  /* 0x3000002dff637230 */ /* 0x100fe20000004100 */
[----:B------:R-:W-:Y:S01]  /*3f30*/  F2FP.F16.E4M3.UNPACK_B R125, R164.H1 ;  /* 0x000000a4ff7d723e */ /* 0x000fe200030006ff */
[----:B------:R-:W-:Y:S01]  /*3f40*/  HADD2.F32 R97, -RZ, R45.H0_H0 ;  /* 0x2000002dff617230 */ /* 0x000fe20000004100 */
[----:B------:R-:W-:Y:S01]  /*3f50*/  LOP3.LUT R45, R98, 0xff0000, R137, 0xf8, !PT ;  /* 0x00ff0000622d7812 */ /* 0x000fe200078ef889 */
[--C-:B------:R-:W-:Y:S01]  /*3f60*/  HADD2.F32 R168, -RZ, R136.reuse.H0_H0 ;  /* 0x20000088ffa87230 */ /* 0x100fe20000004100 */
[----:B------:R-:W-:Y:S01]  /*3f70*/  F2FP.F16.E4M3.UNPACK_B R98, R96.H1 ;  /* 0x00000060ff62723e */ /* 0x000fe200030006ff */
[----:B------:R-:W-:Y:S01]  /*3f80*/  HADD2.F32 R166, -RZ, R125.H0_H0 ;  /* 0x2000007dffa67230 */ /* 0x000fe20000004100 */
[----:B------:R-:W-:Y:S01]  /*3f90*/  F2FP.F16.E4M3.UNPACK_B R167, R165 ;  /* 0x000000a5ffa7723e */ /* 0x000fe200020006ff */
[----:B------:R-:W-:-:S02]  /*3fa0*/  HADD2.F32 R169, -RZ, R136.H1_H1 ;  /* 0x30000088ffa97230 */ /* 0x000fc40000004100 */
[-C--:B------:R-:W-:Y:S01]  /*3fb0*/  FMUL.FTZ R96, R99, R168.reuse ;  /* 0x000000a863607220 */ /* 0x080fe20000410000 */
[C---:B------:R-:W-:Y:S01]  /*3fc0*/  FMUL.FTZ R168, R97.reuse, R168 ;  /* 0x000000a861a87220 */ /* 0x040fe20000410000 */
[--C-:B------:R-:W-:Y:S01]  /*3fd0*/  HADD2.F32 R136, -RZ, R98.reuse.H1_H1 ;  /* 0x30000062ff887230 */ /* 0x100fe20000004100 */
[----:B------:R-:W-:Y:S01]  /*3fe0*/  F2FP.F16.E4M3.UNPACK_B R165, R164 ;  /* 0x000000a4ffa5723e */ /* 0x000fe200020006ff */
[----:B------:R-:W-:Y:S02]  /*3ff0*/  HADD2.F32 R98, -RZ, R98.H0_H0 ;  /* 0x20000062ff627230 */ /* 0x000fe40000004100 */
[-C--:B------:R-:W-:Y:S01]  /*4000*/  FFMA.FTZ R96, R97, R166.reuse, -R96 ;  /* 0x000000a661607223 */ /* 0x080fe20000010860 */
[----:B------:R-:W-:Y:S01]  /*4010*/  FFMA.FTZ R97, R99, R166, R168 ;  /* 0x000000a663617223 */ /* 0x000fe200000100a8 */
[----:B------:R-:W-:Y:S02]  /*4020*/  HADD2.F32 R137, -RZ, R125.H1_H1 ;  /* 0x3000007dff897230 */ /* 0x000fe40000004100 */
[-C--:B------:R-:W-:Y:S01]  /*4030*/  FMUL.FTZ R125, R136, R169.reuse ;  /* 0x000000a9887d7220 */ /* 0x080fe20000410000 */
[----:B------:R-:W-:Y:S01]  /*4040*/  F2FP.F16.E4M3.UNPACK_B R99, R124.H1 ;  /* 0x0000007cff63723e */ /* 0x000fe200030006ff */
[----:B------:R-:W-:Y:S01]  /*4050*/  FMUL.FTZ R169, R98, R169 ;  /* 0x000000a962a97220 */ /* 0x000fe20000410000 */
[----:B------:R-:W-:-:S02]  /*4060*/  HADD2.F32 R168, -RZ, R167.H1_H1 ;  /* 0x300000a7ffa87230 */ /* 0x000fc40000004100 */
[-C--:B------:R-:W-:Y:S01]  /*4070*/  FFMA.FTZ R98, R98, R137.reuse, -R125 ;  /* 0x0000008962627223 */ /* 0x080fe2000001087d */
[----:B------:R-:W-:Y:S02]  /*4080*/  HADD2.F32 R166, -RZ, R165.H1_H1 ;  /* 0x300000a5ffa67230 */ /* 0x000fe40000004100 */
[--C-:B------:R-:W-:Y:S02]  /*4090*/  HADD2.F32 R164, -RZ, R99.reuse.H1_H1 ;  /* 0x30000063ffa47230 */ /* 0x100fe40000004100 */
[----:B------:R-:W-:Y:S02]  /*40a0*/  HADD2.F32 R125, -RZ, R99.H0_H0 ;  /* 0x20000063ff7d7230 */ /* 0x000fe40000004100 */
[----:B------:R-:W-:Y:S01]  /*40b0*/  FFMA.FTZ R99, R136, R137, R169 ;  /* 0x0000008988637223 */ /* 0x000fe200000100a9 */
[----:B------:R-:W-:Y:S01]  /*40c0*/  F2FP.F16.E4M3.UNPACK_B R136, R124 ;  /* 0x0000007cff88723e */ /* 0x000fe200020006ff */
[----:B------:R-:W-:Y:S01]  /*40d0*/  FMUL.FTZ R124, R164, R168 ;  /* 0x000000a8a47c7220 */ /* 0x000fe20000410000 */
[----:B------:R-:W-:-:S02]  /*40e0*/  HADD2.F32 R167, -RZ, R167.H0_H0 ;  /* 0x200000a7ffa77230 */ /* 0x000fc40000004100 */
[----:B------:R-:W-:Y:S01]  /*40f0*/  FMUL.FTZ R169, R125, R168 ;  /* 0x000000a87da97220 */ /* 0x000fe20000410000 */
[----:B------:R-:W-:Y:S01]  /*4100*/  F2FP.SATFINITE.E4M3.F32.PACK_AB_MERGE_C R98, R99, R98, RZ ;  /* 0x000000626362723e */ /* 0x000fe200048070ff */
[--C-:B------:R-:W-:Y:S02]  /*4110*/  HADD2.F32 R137, -RZ, R136.reuse.H1_H1 ;  /* 0x30000088ff897230 */ /* 0x100fe40000004100 */
[-C--:B------:R-:W-:Y:S01]  /*4120*/  FFMA.FTZ R124, R125, R166.reuse, -R124 ;  /* 0x000000a67d7c7223 */ /* 0x080fe2000001087c */
[----:B------:R-:W-:Y:S01]  /*4130*/  FFMA.FTZ R125, R164, R166, R169 ;  /* 0x000000a6a47d7223 */ /* 0x000fe200000100a9 */
[----:B------:R-:W-:Y:S02]  /*4140*/  HADD2.F32 R136, -RZ, R136.H0_H0 ;  /* 0x20000088ff887230 */ /* 0x000fe40000004100 */
[----:B------:R-:W-:Y:S02]  /*4150*/  HADD2.F32 R166, -RZ, R165.H0_H0 ;  /* 0x200000a5ffa67230 */ /* 0x000fe40000004100 */
[----:B------:R-:W-:Y:S01]  /*4160*/  FMUL.FTZ R169, R137, R167 ;  /* 0x000000a789a97220 */ /* 0x000fe20000410000 */
[----:B------:R-:W-:-:S02]  /*4170*/  IMAD.MOV.U32 R165, RZ, RZ, R47 ;  /* 0x000000ffffa57224 */ /* 0x000fc400078e002f */
[C---:B------:R-:W-:Y:S01]  /*4180*/  FMUL.FTZ R168, R136.reuse, R167 ;  /* 0x000000a788a87220 */ /* 0x040fe20000410000 */
[----:B------:R-:W-:Y:S01]  /*4190*/  F2FP.SATFINITE.E4M3.F32.PACK_AB_MERGE_C R124, R125, R124, RZ ;  /* 0x0000007c7d7c723e */ /* 0x000fe200048070ff */
[-C--:B------:R-:W-:Y:S01]  /*41a0*/  FFMA.FTZ R47, R136, R166.reuse, -R169 ;  /* 0x000000a6882f7223 */ /* 0x080fe200000108a9 */
[----:B------:R-:W-:Y:S01]  /*41b0*/  F2FP.F16.E4M3.UNPACK_B R169, R45.H1 ;  /* 0x0000002dffa9723e */ /* 0x000fe200030006ff */
[----:B------:R-:W-:Y:S01]  /*41c0*/  FFMA.FTZ R136, R137, R166, R168 ;  /* 0x000000a689887223 */ /* 0x000fe200000100a8 */
[-C--:B------:R-:W-:Y:S02]  /*41d0*/  F2FP.F16.E4M3.UNPACK_B R164, R165.reuse ;  /* 0x000000a5ffa4723e */ /* 0x080fe400020006ff */
[----:B------:R-:W-:Y:S01]  /*41e0*/  F2FP.F16.E4M3.UNPACK_B R168, R44.H1 ;  /* 0x0000002cffa8723e */ /* 0x000fe200030006ff */
[----:B------:R-:W-:Y:S01]  /*41f0*/  HADD2.F32 R137, -RZ, R169.H0_H0 ;  /* 0x200000a9ff897230 */ /* 0x000fe20000004100 */
[----:B------:R-:W-:Y:S01]  /*4200*/  F2FP.F16.E4M3.UNPACK_B R165, R165.H1 ;  /* 0x000000a5ffa5723e */ /* 0x000fe200030006ff */
[--C-:B------:R-:W-:Y:S01]  /*4210*/  HADD2.F32 R166, -RZ, R164.reuse.H1_H1 ;  /* 0x300000a4ffa67230 */ /* 0x100fe20000004100 */
[----:B------:R-:W-:Y:S01]  /*4220*/  F2FP.SATFINITE.E4M3.F32.PACK_AB_MERGE_C R47, R136, R47, R124 ;  /* 0x0000002f882f723e */ /* 0x000fe2000480707c */
[----:B------:R-:W-:-:S02]  /*4230*/  HADD2.F32 R164, -RZ, R164.H0_H0 ;  /* 0x200000a4ffa47230 */ /* 0x000fc40000004100 */
[--C-:B------:R-:W-:Y:S02]  /*4240*/  HADD2.F32 R167, -RZ, R168.reuse.H0_H0 ;  /* 0x200000a8ffa77230 */ /* 0x100fe40000004100 */
[-C--:B------:R-:W-:Y:S01]  /*4250*/  FMUL.FTZ R171, R166, R137.reuse ;  /* 0x00000089a6ab7220 */ /* 0x080fe20000410000 */
[----:B------:R-:W-:Y:S02]  /*4260*/  HADD2.F32 R168, -RZ, R168.H1_H1 ;  /* 0x300000a8ffa87230 */ /* 0x000fe40000004100 */
[C---:B------:R-:W-:Y:S01]  /*4270*/  FMUL.FTZ R173, R164.reuse, R137 ;  /* 0x00000089a4ad7220 */ /* 0x040fe20000410000 */
[----:B------:R-:W-:-:S03]  /*4280*/  FFMA.FTZ R137, R164, R167, -R171 ;  /* 0x000000a7a4897223 */ /* 0x000fc600000108ab */
[----:B------:R-:W-:Y:S01]  /*4290*/  FFMA.FTZ R164, R166, R167, R173 ;  /* 0x000000a7a6a47223 */ /* 0x000fe200000100ad */
[----:B------:R-:W-:Y:S02]  /*42a0*/  IMAD.MOV.U32 R166, RZ, RZ, R46 ;  /* 0x000000ffffa67224 */ /* 0x000fe400078e002e */
[----:B------:R-:W-:Y:S01]  /*42b0*/  HADD2.F32 R46, -RZ, R169.H1_H1 ;  /* 0x300000a9ff2e7230 */ /* 0x000fe20000004100 */
[----:B------:R-:W-:Y:S01]  /*42c0*/  F2FP.F16.E4M3.UNPACK_B R169, R45 ;  /* 0x0000002dffa9723e */ /* 0x000fe200020006ff */
[--C-:B------:R-:W-:Y:S01]  /*42d0*/  HADD2.F32 R167, -RZ, R165.reuse.H1_H1 ;  /* 0x300000a5ffa77230 */ /* 0x100fe20000004100 */
[----:B------:R-:W-:Y:S01]  /*42e0*/  F2FP.F16.E4M3.UNPACK_B R45, R44 ;  /* 0x0000002cff2d723e */ /* 0x000fe200020006ff */
[----:B------:R-:W-:-:S03]  /*42f0*/  HADD2.F32 R165, -RZ, R165.H0_H0 ;  /* 0x200000a5ffa57230 */ /* 0x000fc60000004100 */
[-C--:B------:R-:W-:Y:S02]  /*4300*/  FMUL.FTZ R170, R167, R46.reuse ;  /* 0x0000002ea7aa7220 */ /* 0x080fe40000410000 */
[C---:B------:R-:W-:Y:S02]  /*4310*/  FMUL.FTZ R172, R165.reuse, R46 ;  /* 0x0000002ea5ac7220 */ /* 0x040fe40000410000 */
[-C--:B------:R-:W-:Y:S01]  /*4320*/  FFMA.FTZ R46, R165, R168.reuse, -R170 ;  /* 0x000000a8a52e7223 */ /* 0x080fe200000108aa */
[----:B------:R-:W-:Y:S02]  /*4330*/  HADD2.F32 R170, -RZ, R169.H1_H1 ;  /* 0x300000a9ffaa7230 */ /* 0x000fe40000004100 */
[----:B------:R-:W-:Y:S01]  /*4340*/  FFMA.FTZ R165, R167, R168, R172 ;  /* 0x000000a8a7a57223 */ /* 0x000fe200000100ac */
[-C--:B------:R-:W-:Y:S01]  /*4350*/  F2FP.F16.E4M3.UNPACK_B R167, R166.reuse.H1 ;  /* 0x000000a6ffa7723e */ /* 0x080fe200030006ff */
[----:B------:R-:W-:Y:S01]  /*4360*/  HADD2.F32 R168, -RZ, R45.H1_H1 ;  /* 0x3000002dffa87230 */ /* 0x000fe20000004100 */
[----:B------:R-:W-:Y:S01]  /*4370*/  F2FP.F16.E4M3.UNPACK_B R166, R166 ;  /* 0x000000a6ffa6723e */ /* 0x000fe200020006ff */
[----:B------:R-:W-:Y:S01]  /*4380*/  HADD2.F32 R169, -RZ, R169.H0_H0 ;  /* 0x200000a9ffa97230 */ /* 0x000fe20000004100 */
[----:B------:R-:W-:Y:S01]  /*4390*/  F2FP.SATFINITE.E4M3.F32.PACK_AB_MERGE_C R165, R165, R46, RZ ;  /* 0x0000002ea5a5723e */ /* 0x000fe200048070ff */
[----:B------:R-:W-:-:S02]  /*43a0*/  HADD2.F32 R44, -RZ, R167.H1_H1 ;  /* 0x300000a7ff2c7230 */ /* 0x000fc40000004100 */
[----:B------:R-:W-:Y:S01]  /*43b0*/  HADD2.F32 R167, -RZ, R167.H0_H0 ;  /* 0x200000a7ffa77230 */ /* 0x000fe20000004100 */
[----:B------:R-:W-:Y:S01]  /*43c0*/  F2FP.SATFINITE.E4M3.F32.PACK_AB_MERGE_C R137, R164, R137, R165 ;  /* 0x00000089a489723e */ /* 0x000fe200048070a5 */
[----:B------:R-:W-:Y:S02]  /*43d0*/  HADD2.F32 R45, -RZ, R45.H0_H0 ;  /* 0x2000002dff2d7230 */ /* 0x000fe40000004100 */
[-C--:B------:R-:W-:Y:S01]  /*43e0*/  FMUL.FTZ R172, R44, R170.reuse ;  /* 0x000000aa2cac7220 */ /* 0x080fe20000410000 */
[----:B------:R-:W-:-:S03]  /*43f0*/  FMUL.FTZ R171, R167, R170 ;  /* 0x000000aaa7ab7220 */ /* 0x000fc60000410000 */
[-C--:B------:R-:W-:Y:S01]  /*4400*/  FFMA.FTZ R172, R167, R168.reuse, -R172 ;  /* 0x000000a8a7ac7223 */ /* 0x080fe200000108ac */
[----:B------:R-:W-:Y:S01]  /*4410*/  FFMA.FTZ R171, R44, R168, R171 ;  /* 0x000000a82cab7223 */ /* 0x000fe200000100ab */
[--C-:B------:R-:W-:Y:S02]  /*4420*/  HADD2.F32 R44, -RZ, R166.reuse.H1_H1 ;  /* 0x300000a6ff2c7230 */ /* 0x100fe40000004100 */
[----:B------:R-:W-:Y:S02]  /*4430*/  HADD2.F32 R166, -RZ, R166.H0_H0 ;  /* 0x200000a6ffa67230 */ /* 0x000fe40000004100 */
[----:B------:R-:W-:Y:S01]  /*4440*/  F2FP.SATFINITE.E4M3.F32.PACK_AB_MERGE_C R171, R171, R172, RZ ;  /* 0x000000acabab723e */ /* 0x000fe200048070ff */
[-C--:B------:R-:W-:Y:S02]  /*4450*/  FMUL.FTZ R99, R44, R169.reuse ;  /* 0x000000a92c637220 */ /* 0x080fe40000410000 */
[C---:B------:R-:W-:Y:S02]  /*4460*/  FMUL.FTZ R169, R166.reuse, R169 ;  /* 0x000000a9a6a97220 */ /* 0x040fe40000410000 */
[----:B------:R-:W-:-:S02]  /*4470*/  FFMA.FTZ R99, R166, R45, -R99 ;  /* 0x0000002da6637223 */ /* 0x000fc40000010863 */
[----:B------:R-:W-:Y:S01]  /*4480*/  FFMA.FTZ R44, R44, R45, R169 ;  /* 0x0000002d2c2c7223 */ /* 0x000fe200000100a9 */
[----:B------:R-:W-:-:S04]  /*4490*/  F2FP.SATFINITE.E4M3.F32.PACK_AB_MERGE_C R45, R97, R96, R98 ;  /* 0x00000060612d723e */ /* 0x000fc80004807062 */
[----:B------:R-:W-:Y:S02]  /*44a0*/  F2FP.SATFINITE.E4M3.F32.PACK_AB_MERGE_C R46, R44, R99, R171 ;  /* 0x000000632c2e723e */ /* 0x000fe400048070ab */
[----:B------:R-:W-:Y:S01]  /*44b0*/  MOV R44, R47 ;  /* 0x0000002f002c7202 */ /* 0x000fe20000000f00 */
[----:B------:R-:W-:-:S07]  /*44c0*/  IMAD.MOV.U32 R47, RZ, RZ, R137 ;  /* 0x000000ffff2f7224 */ /* 0x000fce00078e0089 */
.L_x_3400:
[----:B------:R-:W-:Y:S05]  /*44d0*/  BSYNC B3 ;  /* 0x0000000000037941 */ /* 0x000fea0003800000 */
.L_x_3399:
[----:B--2---:R3:W-:Y:S02]  /*44e0*/  STG.E.128 desc[UR54][R50.64+0x20], R44 ;  /* 0x0000202c32007986 */ /* 0x0047e4000c101d36 */
.L_x_3398:
[----:B------:R-:W-:Y:S05]  /*44f0*/  BSYNC B2 ;  /* 0x0000000000027941 */ /* 0x000fea0003800000 */
.L_x_3397:
[----:B------:R-:W-:Y:S01]  /*4500*/  ISETP.NE.AND P3, PT, R36, RZ, PT ;  /* 0x000000ff2400720c */ /* 0x000fe20003f65270 */
[----:B------:R-:W-:-:S12]  /*4510*/  BSSY B2, `(.L_x_3401) ;  /* 0x0000073000027945 */ /* 0x000fd80003800000 */
[----:B------:R-:W-:Y:S05]  /*4520*/  @!P3 BRA `(.L_x_3402) ;  /* 0x0000000400c4b947 */ /* 0x000fea0003800000 */
        /* <DEDUP_REMOVED lines=15> */
[----:B------:R-:W-:Y:S02]  /*4620*/  IMAD.SHL.U32 R91, R97, 0x100, RZ ;  /* 0x00000100615b7824 */ /* 0x000fe400078e00ff */
[----:B--2---:R-:W-:Y:S01]  /*4630*/  IMAD.MOV.U32 R90, RZ, RZ, R44 ;  /* 0x000000ffff5a7224 */ /* 0x004fe200078e002c */
[----:B------:R-:W-:-:S02]  /*4640*/  LOP3.LUT R89, R89, 0xff00, R88, 0xf8, !PT ;  /* 0x0000ff0059597812 */ /* 0x000fc400078ef858 */
[----:B------:R-:W-:Y:S01]  /*4650*/  LOP3.LUT R98, R96, 0xff00, R91, 0xf8, !PT ;  /* 0x0000ff0060627812 */ /* 0x000fe200078ef85b */
[----:B------:R-:W-:Y:S01]  /*4660*/  IMAD.U32 R91, R99, 0x10000, RZ ;  /* 0x00010000635b7824 */ /* 0x000fe200078e00ff */
[----:B------:R-:W-:Y:S02]  /*4670*/  SHF.L.U32 R88, R124, 0x10, RZ ;  /* 0x000000107c587819 */ /* 0x000fe400000006ff */
[----:B------:R-:W-:Y:S02]  /*4680*/  F2FP.F16.E4M3.UNPACK_B R96, R163.H1 ;  /* 0x000000a3ff60723e */ /* 0x000fe400030006ff */
[-C--:B------:R-:W-:Y:S02]  /*4690*/  F2FP.F16.E4M3.UNPACK_B R44, R45.reuse ;  /* 0x0000002dff2c723e */ /* 0x080fe400020006ff */
[----:B------:R-:W-:Y:S01]  /*46a0*/  LOP3.LUT R88, R89, 0xff0000, R88, 0xf8, !PT ;  /* 0x00ff000059587812 */ /* 0x000fe200078ef858 */
[----:B------:R-:W-:Y:S01]  /*46b0*/  HADD2.F32 R124, -RZ, R96.H0_H0 ;  /* 0x20000060ff7c7230 */ /* 0x000fe20000004100 */
[----:B------:R-:W-:Y:S01]  /*46c0*/  LOP3.LUT R89, R98, 0xff0000, R91, 0xf8, !PT ;  /* 0x00ff000062597812 */ /* 0x000fe200078ef85b */
[--C-:B------:R-:W-:Y:S01]  /*46d0*/  HADD2.F32 R91, -RZ, R44.reuse.H1_H1 ;  /* 0x3000002cff5b7230 */ /* 0x100fe20000004100 */
[----:B------:R-:W-:Y:S01]  /*46e0*/  F2FP.F16.E4M3.UNPACK_B R98, R162.H1 ;  /* 0x000000a2ff62723e */ /* 0x000fe200030006ff */
[----:B------:R-:W-:Y:S01]  /*46f0*/  HADD2.F32 R44, -RZ, R44.H0_H0 ;  /* 0x2000002cff2c7230 */ /* 0x000fe20000004100 */
[----:B------:R-:W-:Y:S01]  /*4700*/  F2FP.F16.E4M3.UNPACK_B R45, R45.H1 ;  /* 0x0000002dff2d723e */ /* 0x000fe200030006ff */
[----:B------:R-:W-:-:S02]  /*4710*/  HADD2.F32 R125, -RZ, R96.H1_H1 ;  /* 0x30000060ff7d7230 */ /* 0x000fc40000004100 */
[CC--:B------:R-:W-:Y:S01]  /*4720*/  FMUL.FTZ R137, R91.reuse, R124.reuse ;  /* 0x0000007c5b897220 */ /* 0x0c0fe20000410000 */
[--C-:B------:R-:W-:Y:S02]  /*4730*/  HADD2.F32 R99, -RZ, R98.reuse.H0_H0 ;  /* 0x20000062ff637230 */ /* 0x100fe40000004100 */
        /* <DEDUP_REMOVED lines=15> */
[----:B------:R-:W-:-:S02]  /*4830*/  HADD2.F32 R98, -RZ, R91.H1_H1 ;  /* 0x3000005bff627230 */ /* 0x000fc40000004100 */
[----:B------:R-:W-:Y:S02]  /*4840*/  HADD2.F32 R97, -RZ, R91.H0_H0 ;  /* 0x2000005bff617230 */ /* 0x000fe40000004100 */
[----:B------:R-:W-:Y:S02]  /*4850*/  HADD2.F32 R163, -RZ, R163.H0_H0 ;  /* 0x200000a3ffa37230 */ /* 0x000fe40000004100 */
[-C--:B------:R-:W-:Y:S01]  /*4860*/  FMUL.FTZ R136, R98, R99.reuse ;  /* 0x0000006362887220 */ /* 0x080fe20000410000 */
[--C-:B------:R-:W-:Y:S02]  /*4870*/  HADD2.F32 R96, -RZ, R90.reuse.H1_H1 ;  /* 0x3000005aff607230 */ /* 0x100fe40000004100 */
[----:B------:R-:W-:Y:S01]  /*4880*/  FMUL.FTZ R99, R97, R99 ;  /* 0x0000006361637220 */ /* 0x000fe20000410000 */
[----:B------:R-:W-:Y:S02]  /*4890*/  HADD2.F32 R91, -RZ, R90.H0_H0 ;  /* 0x2000005aff5b7230 */ /* 0x000fe40000004100 */
[----:B------:R-:W-:-:S02]  /*48a0*/  HADD2.F32 R90, -RZ, R162.H1_H1 ;  /* 0x300000a2ff5a7230 */ /* 0x000fc40000004100 */
[-C--:B------:R-:W-:Y:S01]  /*48b0*/  FMUL.FTZ R124, R96, R163.reuse ;  /* 0x000000a3607c7220 */ /* 0x080fe20000410000 */
[----:B------:R-:W-:Y:S02]  /*48c0*/  HADD2.F32 R162, -RZ, R162.H0_H0 ;  /* 0x200000a2ffa27230 */ /* 0x000fe40000004100 */
[----:B------:R-:W-:Y:S01]  /*48d0*/  FMUL.FTZ R163, R91, R163 ;  /* 0x000000a35ba37220 */ /* 0x000fe20000410000 */
[-C--:B------:R-:W-:Y:S01]  /*48e0*/  FFMA.FTZ R97, R97, R90.reuse, -R136 ;  /* 0x0000005a61617223 */ /* 0x080fe20000010888 */
[----:B------:R-:W-:Y:S01]  /*48f0*/  FFMA.FTZ R136, R98, R90, R99 ;  /* 0x0000005a62887223 */ /* 0x000fe20000010063 */
[-C--:B------:R-:W-:Y:S01]  /*4900*/  FFMA.FTZ R90, R91, R162.reuse, -R124 ;  /* 0x000000a25b5a7223 */ /* 0x080fe2000001087c */
[----:B------:R-:W-:Y:S01]  /*4910*/  FFMA.FTZ R91, R96, R162, R163 ;  /* 0x000000a2605b7223 */ /* 0x000fe200000100a3 */
[----:B------:R-:W-:Y:S02]  /*4920*/  F2FP.F16.E4M3.UNPACK_B R98, R47.H1 ;  /* 0x0000002fff62723e */ /* 0x000fe400030006ff */
[----:B------:R-:W-:-:S02]  /*4930*/  F2FP.SATFINITE.E4M3.F32.PACK_AB_MERGE_C R96, R164, R137, RZ ;  /* 0x00000089a460723e */ /* 0x000fc400048070ff */
[----:B------:R-:W-:Y:S01]  /*4940*/  F2FP.F16.E4M3.UNPACK_B R164, R89.H1 ;  /* 0x00000059ffa4723e */ /* 0x000fe200030006ff */
[--C-:B------:R-:W-:Y:S01]  /*4950*/  HADD2.F32 R125, -RZ, R98.reuse.H0_H0 ;  /* 0x20000062ff7d7230 */ /* 0x100fe20000004100 */
[----:B------:R-:W-:Y:S01]  /*4960*/  F2FP.SATFINITE.E4M3.F32.PACK_AB_MERGE_C R97, R136, R97, RZ ;  /* 0x000000618861723e */ /* 0x000fe200048070ff */
[----:B------:R-:W-:Y:S01]  /*4970*/  HADD2.F32 R136, -RZ, R98.H1_H1 ;  /* 0x30000062ff887230 */ /* 0x000fe20000004100 */
[----:B------:R-:W-:Y:S01]  /*4980*/  F2FP.F16.E4M3.UNPACK_B R99, R46.H1 ;  /* 0x0000002eff63723e */ /* 0x000fe200030006ff */
[--C-:B------:R-:W-:Y:S01]  /*4990*/  HADD2.F32 R137, -RZ, R164.reuse.H1_H1 ;  /* 0x300000a4ff897230 */ /* 0x100fe20000004100 */
[-C--:B------:R-:W-:Y:S01]  /*49a0*/  F2FP.F16.E4M3.UNPACK_B R98, R88.reuse.H1 ;  /* 0x00000058ff62723e */ /* 0x080fe200030006ff */
[----:B------:R-:W-:Y:S01]  /*49b0*/  HADD2.F32 R164, -RZ, R164.H0_H0 ;  /* 0x200000a4ffa47230 */ /* 0x000fe20000004100 */
[----:B------:R-:W-:Y:S01]  /*49c0*/  F2FP.F16.E4M3.UNPACK_B R163, R89 ;  /* 0x00000059ffa3723e */ /* 0x000fe200020006ff */
[----:B------:R-:W-:Y:S01]  /*49d0*/  HADD2.F32 R124, -RZ, R99.H1_H1 ;  /* 0x30000063ff7c7230 */ /* 0x000fe20000004100 */
[----:B------:R-:W-:Y:S01]  /*49e0*/  F2FP.F16.E4M3.UNPACK_B R89, R88 ;  /* 0x00000058ff59723e */ /* 0x000fe200020006ff */
[----:B------:R-:W-:-:S02]  /*49f0*/  HADD2.F32 R162, -RZ, R98.H1_H1 ;  /* 0x30000062ffa27230 */ /* 0x000fc40000004100 */
[-C--:B------:R-:W-:Y:S01]  /*4a00*/  FMUL.FTZ R88, R136, R137.reuse ;  /* 0x0000008988587220 */ /* 0x080fe20000410000 */
[----:B------:R-:W-:Y:S02]  /*4a10*/  HADD2.F32 R165, -RZ, R163.H1_H1 ;  /* 0x300000a3ffa57230 */ /* 0x000fe40000004100 */
        /* <DEDUP_REMOVED lines=13> */
[--C-:B------:R-:W-:Y:S01]  /*4af0*/  HADD2.F32 R99, -RZ, R46.reuse.H0_H0 ;  /* 0x2000002eff637230 */ /* 0x100fe20000004100 */
[----:B------:R-:W-:Y:S01]  /*4b00*/  F2FP.SATFINITE.E4M3.F32.PACK_AB_MERGE_C R45, R45, R44, R96 ;  /* 0x0000002c2d2d723e */ /* 0x000fe20004807060 */
[----:B------:R-:W-:Y:S01]  /*4b10*/  HADD2.F32 R125, -RZ, R125.H1_H1 ;  /* 0x3000007dff7d7230 */ /* 0x000fe20000004100 */
[----:B------:R-:W-:Y:S01]  /*4b20*/  F2FP.SATFINITE.E4M3.F32.PACK_AB_MERGE_C R165, R165, R166, RZ ;  /* 0x000000a6a5a5723e */ /* 0x000fe200048070ff */
[----:B------:R-:W-:Y:S01]  /*4b30*/  HADD2.F32 R46, -RZ, R46.H1_H1 ;  /* 0x3000002eff2e7230 */ /* 0x000fe20000004100 */
[----:B------:R-:W-:Y:S01]  /*4b40*/  F2FP.SATFINITE.E4M3.F32.PACK_AB_MERGE_C R47, R47, R88, RZ ;  /* 0x000000582f2f723e */ /* 0x000fe200048070ff */
[----:B------:R-:W-:-:S02]  /*4b50*/  HADD2.F32 R98, -RZ, R98.H0_H0 ;  /* 0x20000062ff627230 */ /* 0x000fc40000004100 */
[-C--:B------:R-:W-:Y:S01]  /*4b60*/  FMUL.FTZ R137, R125, R164.reuse ;  /* 0x000000a47d897220 */ /* 0x080fe20000410000 */
[----:B------:R-:W-:Y:S02]  /*4b70*/  HADD2.F32 R89, -RZ, R89.H0_H0 ;  /* 0x20000059ff597230 */ /* 0x000fe40000004100 */
[-C--:B------:R-:W-:Y:S01]  /*4b80*/  FMUL.FTZ R136, R46, R163.reuse ;  /* 0x000000a32e887220 */ /* 0x080fe20000410000 */
[C---:B------:R-:W-:Y:S01]  /*4b90*/  FMUL.FTZ R164, R124.reuse, R164 ;  /* 0x000000a47ca47220 */ /* 0x040fe20000410000 */
[C---:B------:R-:W-:Y:S01]  /*4ba0*/  FMUL.FTZ R163, R99.reuse, R163 ;  /* 0x000000a363a37220 */ /* 0x040fe20000410000 */
[-C--:B------:R-:W-:Y:S01]  /*4bb0*/  FFMA.FTZ R137, R124, R98.reuse, -R137 ;  /* 0x000000627c897223 */ /* 0x080fe20000010889 */
[-C--:B------:R-:W-:Y:S01]  /*4bc0*/  FFMA.FTZ R136, R99, R89.reuse, -R136 ;  /* 0x0000005963887223 */ /* 0x080fe20000010888 */
[----:B------:R-:W-:Y:S01]  /*4bd0*/  FFMA.FTZ R164, R125, R98, R164 ;  /* 0x000000627da47223 */ /* 0x000fe200000100a4 */
[----:B------:R-:W-:Y:S01]  /*4be0*/  FFMA.FTZ R163, R46, R89, R163 ;  /* 0x000000592ea37223 */ /* 0x000fe200000100a3 */
[----:B------:R-:W-:-:S03]  /*4bf0*/  F2FP.SATFINITE.E4M3.F32.PACK_AB_MERGE_C R44, R91, R90, R97 ;  /* 0x0000005a5b2c723e */ /* 0x000fc60004807061 */
[----:B------:R-:W-:Y:S02]  /*4c00*/  F2FP.SATFINITE.E4M3.F32.PACK_AB_MERGE_C R47, R164, R137, R47 ;  /* 0x00000089a42f723e */ /* 0x000fe4000480702f */
[----:B------:R-:W-:-:S07]  /*4c10*/  F2FP.SATFINITE.E4M3.F32.PACK_AB_MERGE_C R46, R163, R136, R165 ;  /* 0x00000088a32e723e */ /* 0x000fce00048070a5 */
.L_x_3404:
[----:B------:R-:W-:Y:S05]  /*4c20*/  BSYNC B3 ;  /* 0x0000000000037941 */ /* 0x000fea0003800000 */
.L_x_3403:
[----:B--2---:R4:W-:Y:S02]  /*4c30*/  STG.E.128 desc[UR54][R50.64+0x40], R44 ;  /* 0x0000402c32007986 */ /* 0x0049e4000c101d36 */
.L_x_3402:
[----:B------:R-:W-:Y:S05]  /*4c40*/  BSYNC B2 ;  /* 0x0000000000027941 */ /* 0x000fea0003800000 */
.L_x_3401:
[----:B------:R-:W-:Y:S01]  /*4c50*/  ISETP.NE.AND P3, PT, R37, RZ, PT ;  /* 0x000000ff2500720c */ /* 0x000fe20003f65270 */
[----:B------:R-:W-:-:S12]  /*4c60*/  BSSY B2, `(.L_x_3405) ;  /* 0x0000073000027945 */ /* 0x000fd80003800000 */
[----:B------:R-:W-:Y:S05]  /*4c70*/  @!P3 BRA `(.L_x_3406) ;  /* 0x0000000400c4b947 */ /* 0x000fea0003800000 */
[----:B0-234-:R0:W2:Y:S01]  /*4c80*/  LDS.128 R44, [R41+0x26a00] ;  /* 0x026a0000292c7984 */ /* 0x01d0a20000000c00 */
[----:B------:R-:W-:Y:S01]  /*4c90*/  ISETP.GE.AND P3, PT, R225, R133, PT ;  /* 0x00000085e100720c */ /* 0x000fe20003f66270 */
[----:B------:R-:W-:-:S12]  /*4ca0*/  BSSY B3, `(.L_x_3407) ;  /* 0x000006d000037945 */ /* 0x000fd80003800000 */
[----:B0-----:R-:W-:Y:S05]  /*4cb0*/  @P3 BRA `(.L_x_3408) ;  /* 0x0000000400ac3947 */ /* 0x001fea0003800000 */
[--C-:B------:R-:W-:Y:S02]  /*4cc0*/  SHF.R.U32.HI R97, RZ, 0x18, R85.reuse ;  /* 0x00000018ff617819 */ /* 0x100fe40000011655 */
[----:B------:R-:W-:Y:S02]  /*4cd0*/  LOP3.LUT R84, R85, 0xff, RZ, 0xc0, !PT ;  /* 0x000000ff55547812 */ /* 0x000fe400078ec0ff */
[--C-:B------:R-:W-:Y:S02]  /*4ce0*/  SHF.R.U32.HI R91, RZ, 0x8, R85.reuse ;  /* 0x00000008ff5b7819 */ /* 0x100fe40000011655 */
[----:B------:R-:W-:Y:S02]  /*4cf0*/  SHF.R.U32.HI R89, RZ, 0x10, R85 ;  /* 0x00000010ff597819 */ /* 0x000fe40000011655 */
[----:B------:R-:W-:Y:S02]  /*4d00*/  SHF.R.U32.HI R86, RZ, 0x18, R87 ;  /* 0x00000018ff567819 */ /* 0x000fe40000011657 */
[----:B------:R-:W-:-:S02]  /*4d10*/  LOP3.LUT R85, R87, 0xff, RZ, 0xc0, !PT ;  /* 0x000000ff57557812 */ /* 0x000fc400078ec0ff */
[--C-:B------:R-:W-:Y:S02]  /*4d20*/  SHF.R.U32.HI R88, RZ, 0x8, R87.reuse ;  /* 0x00000008ff587819 */ /* 0x100fe40000011657 */
[----:B------:R-:W-:Y:S02]  /*4d30*/  SHF.R.U32.HI R90, RZ, 0x10, R87 ;  /* 0x00000010ff5a7819 */ /* 0x000fe40000011657 */
[----:B------:R-:W-:Y:S01]  /*4d40*/  PRMT R87, R86, 0x654, R85 ;  /* 0x0000065456577816 */ /* 0x000fe20000000055 */
[----:B------:R-:W-:Y:S01]  /*4d50*/  IMAD.SHL.U32 R85, R91, 0x100, RZ ;  /* 0x000001005b557824 */ /* 0x000fe200078e00ff */
[----:B------:R-:W-:Y:S01]  /*4d60*/  PRMT R84, R97, 0x654, R84 ;  /* 0x0000065461547816 */ /* 0x000fe20000000054 */
[----:B------:R-:W-:Y:S02]  /*4d70*/  IMAD.SHL.U32 R88, R88, 0x100, RZ ;  /* 0x0000010058587824 */ /* 0x000fe400078e00ff */
[----:B--2---:R-:W-:Y:S01]  /*4d80*/  IMAD.MOV.U32 R86, RZ, RZ, R44 ;  /* 0x000000ffff567224 */ /* 0x004fe200078e002c */
[----:B------:R-:W-:Y:S01]  /*4d90*/  LOP3.LUT R84, R84, 0xff00, R85, 0xf8, !PT ;  /* 0x0000ff0054547812 */ /* 0x000fe200078ef855 */
[----:B------:R-:W-:Y:S01]  /*4da0*/  IMAD.U32 R90, R90, 0x10000, RZ ;  /* 0x000100005a5a7824 */ /* 0x000fe200078e00ff */
[----:B------:R-:W-:-:S02]  /*4db0*/  LOP3.LUT R87, R87, 0xff00, R88, 0xf8, !PT ;  /* 0x0000ff0057577812 */ /* 0x000fc400078ef858 */
[----:B------:R-:W-:Y:S02]  /*4dc0*/  SHF.L.U32 R85, R89, 0x10, RZ ;  /* 0x0000001059557819 */ /* 0x000fe400000006ff */
[----:B------:R-:W-:Y:S02]  /*4dd0*/  F2FP.F16.E4M3.UNPACK_B R88, R158.H1 ;  /* 0x0000009eff58723e */ /* 0x000fe400030006ff */
[----:B------:R-:W-:Y:S02]  /*4de0*/  F2FP.F16.E4M3.UNPACK_B R44, R45 ;  /* 0x0000002dff2c723e */ /* 0x000fe400020006ff */
        /* <DEDUP_REMOVED lines=25> */
[--C-:B------:R-:W-:Y:S01]  /*4f80*/  HADD2.F32 R89, -RZ, R87.reuse.H0_H0 ;  /* 0x20000057ff597230 */ /* 0x100fe20000004100 */
[----:B------:R-:W-:Y:S01]  /*4f90*/  F2FP.F16.E4M3.UNPACK_B R125, R85.H1 ;  /* 0x00000055ff7d723e */ /* 0x000fe200030006ff */
[----:B------:R-:W-:-:S02]  /*4fa0*/  HADD2.F32 R90, -RZ, R87.H1_H1 ;  /* 0x30000057ff5a7230 */ /* 0x000fc40000004100 */
[----:B------:R-:W-:Y:S02]  /*4fb0*/  HADD2.F32 R158, -RZ, R158.H0_H0 ;  /* 0x2000009eff9e7230 */ /* 0x000fe40000004100 */
[-C--:B------:R-:W-:Y:S01]  /*4fc0*/  FMUL.FTZ R97, R89, R91.reuse ;  /* 0x0000005b59617220 */ /* 0x080fe20000410000 */
[--C-:B------:R-:W-:Y:S02]  /*4fd0*/  HADD2.F32 R88, -RZ, R86.reuse.H1_H1 ;  /* 0x30000056ff587230 */ /* 0x100fe40000004100 */
[----:B------:R-:W-:Y:S01]  /*4fe0*/  FMUL.FTZ R98, R90, R91 ;  /* 0x0000005b5a627220 */ /* 0x000fe20000410000 */
[----:B------:R-:W-:Y:S02]  /*4ff0*/  HADD2.F32 R87, -RZ, R86.H0_H0 ;  /* 0x20000056ff577230 */ /* 0x000fe40000004100 */
[--C-:B------:R-:W-:Y:S02]  /*5000*/  HADD2.F32 R86, -RZ, R157.reuse.H1_H1 ;  /* 0x3000009dff567230 */ /* 0x100fe40000004100 */
[----:B------:R-:W-:Y:S01]  /*5010*/  FMUL.FTZ R96, R88, R158 ;  /* 0x0000009e58607220 */ /* 0x000fe20000410000 */
[----:B------:R-:W-:-:S02]  /*5020*/  HADD2.F32 R157, -RZ, R157.H0_H0 ;  /* 0x2000009dff9d7230 */ /* 0x000fc40000004100 */
[----:B------:R-:W-:Y:S01]  /*5030*/  FMUL.FTZ R91, R87, R158 ;  /* 0x0000009e575b7220 */ /* 0x000fe20000410000 */
[--C-:B------:R-:W-:Y:S02]  /*5040*/  HADD2.F32 R137, -RZ, R125.reuse.H1_H1 ;  /* 0x3000007dff897230 */ /* 0x100fe40000004100 */
[-C--:B------:R-:W-:Y:S01]  /*5050*/  FFMA.FTZ R89, R89, R86.reuse, -R98 ;  /* 0x0000005659597223 */ /* 0x080fe20000010862 */
[----:B------:R-:W-:Y:S01]  /*5060*/  FFMA.FTZ R90, R90, R86, R97 ;  /* 0x000000565a5a7223 */ /* 0x000fe20000010061 */
[-C--:B------:R-:W-:Y:S01]  /*5070*/  FFMA.FTZ R86, R87, R157.reuse, -R96 ;  /* 0x0000009d57567223 */ /* 0x080fe20000010860 */
[----:B------:R-:W-:Y:S01]  /*5080*/  FFMA.FTZ R87, R88, R157, R91 ;  /* 0x0000009d58577223 */ /* 0x000fe2000001005b */
[----:B------:R-:W-:Y:S01]  /*5090*/  F2FP.F16.E4M3.UNPACK_B R91, R47.H1 ;  /* 0x0000002fff5b723e */ /* 0x000fe200030006ff */
[----:B------:R-:W-:Y:S01]  /*50a0*/  HADD2.F32 R125, -RZ, R125.H0_H0 ;  /* 0x2000007dff7d7230 */ /* 0x000fe20000004100 */
[----:B------:R-:W-:Y:S02]  /*50b0*/  F2FP.SATFINITE.E4M3.F32.PACK_AB_MERGE_C R88, R124, R99, RZ ;  /* 0x000000637c58723e */ /* 0x000fe400048070ff */
[----:B------:R-:W-:Y:S01]  /*50c0*/  F2FP.SATFINITE.E4M3.F32.PACK_AB_MERGE_C R89, R90, R89, RZ ;  /* 0x000000595a59723e */ /* 0x000fe200048070ff */
[--C-:B------:R-:W-:Y:S01]  /*50d0*/  HADD2.F32 R96, -RZ, R91.reuse.H0_H0 ;  /* 0x2000005bff607230 */ /* 0x100fe20000004100 */
[----:B------:R-:W-:Y:S01]  /*50e0*/  F2FP.F16.E4M3.UNPACK_B R98, R84.H1 ;  /* 0x00000054ff62723e */ /* 0x000fe200030006ff */
[----:B------:R-:W-:Y:S01]  /*50f0*/  HADD2.F32 R91, -RZ, R91.H1_H1 ;  /* 0x3000005bff5b7230 */ /* 0x000fe20000004100 */
[----:B------:R-:W-:-:S02]  /*5100*/  F2FP.F16.E4M3.UNPACK_B R90, R46.H1 ;  /* 0x0000002eff5a723e */ /* 0x000fc400030006ff */
[----:B------:R-:W-:Y:S01]  /*5110*/  F2FP.F16.E4M3.UNPACK_B R124, R85 ;  /* 0x00000055ff7c723e */ /* 0x000fe200020006ff */
[----:B------:R-:W-:Y:S01]  /*5120*/  HADD2.F32 R99, -RZ, R98.H1_H1 ;  /* 0x30000062ff637230 */ /* 0x000fe20000004100 */
[----:B------:R-:W-:Y:S01]  /*5130*/  F2FP.F16.E4M3.UNPACK_B R97, R84 ;  /* 0x00000054ff61723e */ /* 0x000fe200020006ff */
[----:B------:R-:W-:Y:S02]  /*5140*/  HADD2.F32 R85, -RZ, R90.H1_H1 ;  /* 0x3000005aff557230 */ /* 0x000fe40000004100 */
[-C--:B------:R-:W-:Y:S01]  /*5150*/  FMUL.FTZ R157, R91, R137.reuse ;  /* 0x000000895b9d7220 */ /* 0x080fe20000410000 */
[----:B------:R-:W-:Y:S02]  /*5160*/  HADD2.F32 R136, -RZ, R124.H1_H1 ;  /* 0x3000007cff887230 */ /* 0x000fe40000004100 */
[C---:B------:R-:W-:Y:S01]  /*5170*/  FMUL.FTZ R158, R96.reuse, R137 ;  /* 0x00000089609e7220 */ /* 0x040fe20000410000 */
[----:B------:R-:W-:Y:S02]  /*5180*/  HADD2.F32 R90, -RZ, R90.H0_H0 ;  /* 0x2000005aff5a7230 */ /* 0x000fe40000004100 */
[----:B------:R-:W-:Y:S01]  /*5190*/  FFMA.FTZ R84, R96, R99, -R157 ;  /* 0x0000006360547223 */ /* 0x000fe2000001089d */
[----:B------:R-:W-:-:S02]  /*51a0*/  HADD2.F32 R96, -RZ, R97.H1_H1 ;  /* 0x30000061ff607230 */ /* 0x000fc40000004100 */
[CC--:B------:R-:W-:Y:S01]  /*51b0*/  FMUL.FTZ R137, R85.reuse, R136.reuse ;  /* 0x0000008855897220 */ /* 0x0c0fe20000410000 */
[----:B------:R-:W-:Y:S01]  /*51c0*/  F2FP.F16.E4M3.UNPACK_B R47, R47 ;  /* 0x0000002fff2f723e */ /* 0x000fe200020006ff */
[C---:B------:R-:W-:Y:S01]  /*51d0*/  FMUL.FTZ R136, R90.reuse, R136 ;  /* 0x000000885a887220 */ /* 0x040fe20000410000 */
[----:B------:R-:W-:Y:S01]  /*51e0*/  F2FP.F16.E4M3.UNPACK_B R46, R46 ;  /* 0x0000002eff2e723e */ /* 0x000fe200020006ff */
[-C--:B------:R-:W-:Y:S01]  /*51f0*/  FFMA.FTZ R137, R90, R96.reuse, -R137 ;  /* 0x000000605a897223 */ /* 0x080fe20000010889 */
[----:B------:R-:W-:Y:S02]  /*5200*/  HADD2.F32 R124, -RZ, R124.H0_H0 ;  /* 0x2000007cff7c7230 */ /* 0x000fe40000004100 */
[----:B------:R-:W-:Y:S01]  /*5210*/  FFMA.FTZ R136, R85, R96, R136 ;  /* 0x0000006055887223 */ /* 0x000fe20000010088 */
[--C-:B------:R-:W-:Y:S02]  /*5220*/  HADD2.F32 R85, -RZ, R47.reuse.H0_H0 ;  /* 0x2000002fff557230 */ /* 0x100fe40000004100 */
[----:B------:R-:W-:Y:S01]  /*5230*/  FFMA.FTZ R99, R91, R99, R158 ;  /* 0x000000635b637223 */ /* 0x000fe2000001009e */
[----:B------:R-:W-:Y:S01]  /*5240*/  HADD2.F32 R90, -RZ, R47.H1_H1 ;  /* 0x3000002fff5a7230 */ /* 0x000fe20000004100 */
[----:B------:R-:W-:Y:S01]  /*5250*/  F2FP.SATFINITE.E4M3.F32.PACK_AB_MERGE_C R45, R45, R44, R88 ;  /* 0x0000002c2d2d723e */ /* 0x000fe20004807058 */
[--C-:B------:R-:W-:Y:S01]  /*5260*/  HADD2.F32 R47, -RZ, R46.reuse.H0_H0 ;  /* 0x2000002eff2f7230 */ /* 0x100fe20000004100 */
[----:B------:R-:W-:Y:S01]  /*5270*/  F2FP.SATFINITE.E4M3.F32.PACK_AB_MERGE_C R136, R136, R137, RZ ;  /* 0x000000898888723e */ /* 0x000fe200048070ff */
[----:B------:R-:W-:-:S02]  /*5280*/  HADD2.F32 R46, -RZ, R46.H1_H1 ;  /* 0x3000002eff2e7230 */ /* 0x000fc40000004100 */
[-C--:B------:R-:W-:Y:S01]  /*5290*/  FMUL.FTZ R158, R90, R125.reuse ;  /* 0x0000007d5a9e7220 */ /* 0x080fe20000410000 */
[----:B------:R-:W-:Y:S02]  /*52a0*/  HADD2.F32 R98, -RZ, R98.H0_H0 ;  /* 0x20000062ff627230 */ /* 0x000fe40000004100 */
        /* <DEDUP_REMOVED lines=11> */
[----:B------:R-:W-:-:S07]  /*5360*/  F2FP.SATFINITE.E4M3.F32.PACK_AB_MERGE_C R47, R125, R158, R84 ;  /* 0x0000009e7d2f723e */ /* 0x000fce0004807054 */
.L_x_3408:
[----:B------:R-:W-:Y:S05]  /*5370*/  BSYNC B3 ;  /* 0x0000000000037941 */ /* 0x000fea0003800000 */
.L_x_3407:
[----:B--2---:R0:W-:Y:S02]  /*5380*/  STG.E.128 desc[UR54][R50.64+0x60], R44 ;  /* 0x0000602c32007986 */ /* 0x0041e4000c101d36 */
.L_x_3406:
[----:B------:R-:W-:Y:S05]  /*5390*/  BSYNC B2 ;  /* 0x0000000000027941 */ /* 0x000fea0003800000 */
.L_x_3405:
        /* <DEDUP_REMOVED lines=75> */
[----:B------:R-:W-:-:S02]  /*5850*/  F2FP.F16.E4M3.UNPACK_B R96, R81 ;  /* 0x00000051ff60723e */ /* 0x000fc400020006ff */
[-C--:B------:R-:W-:Y:S01]  /*5860*/  F2FP.F16.E4M3.UNPACK_B R89, R80.reuse ;  /* 0x00000050ff59723e */ /* 0x080fe200020006ff */
[----:B------:R-:W-:Y:S01]  /*5870*/  HADD2.F32 R81, -RZ, R86.H1_H1 ;  /* 0x30000056ff517230 */ /* 0x000fe20000004100 */
[----:B------:R-:W-:Y:S01]  /*5880*/  F2FP.F16.E4M3.UNPACK_B R90, R80.H1 ;  /* 0x00000050ff5a723e */ /* 0x000fe200030006ff */
[----:B------:R-:W-:Y:S02]  /*5890*/  HADD2.F32 R98, -RZ, R96.H1_H1 ;  /* 0x30000060ff627230 */ /* 0x000fe40000004100 */
[-C--:B------:R-:W-:Y:S01]  /*58a0*/  FMUL.FTZ R125, R87, R99.reuse ;  /* 0x00000063577d7220 */ /* 0x080fe20000410000 */
[----:B------:R-:W-:Y:S02]  /*58b0*/  HADD2.F32 R86, -RZ, R86.H0_H0 ;  /* 0x20000056ff567230 */ /* 0x000fe40000004100 */
[----:B------:R-:W-:Y:S01]  /*58c0*/  FMUL.FTZ R124, R88, R99 ;  /* 0x00000063587c7220 */ /* 0x000fe20000410000 */
[----:B------:R-:W-:Y:S02]  /*58d0*/  HADD2.F32 R80, -RZ, R89.H1_H1 ;  /* 0x30000059ff507230 */ /* 0x000fe40000004100 */
[-C--:B------:R-:W-:Y:S01]  /*58e0*/  FMUL.FTZ R99, R81, R98.reuse ;  /* 0x0000006251637220 */ /* 0x080fe20000410000 */
[----:B------:R-:W-:Y:S01]  /*58f0*/  F2FP.F16.E4M3.UNPACK_B R47, R47 ;  /* 0x0000002fff2f723e */ /* 0x000fe200020006ff */
[C---:B------:R-:W-:Y:S01]  /*5900*/  FMUL.FTZ R98, R86.reuse, R98 ;  /* 0x0000006256627220 */ /* 0x040fe20000410000 */
[----:B------:R-:W-:Y:S01]  /*5910*/  F2FP.F16.E4M3.UNPACK_B R46, R46 ;  /* 0x0000002eff2e723e */ /* 0x000fe200020006ff */
[----:B------:R-:W-:Y:S01]  /*5920*/  FFMA.FTZ R99, R86, R80, -R99 ;  /* 0x0000005056637223 */ /* 0x000fe20000010863 */
[----:B------:R-:W-:-:S02]  /*5930*/  HADD2.F32 R91, -RZ, R90.H1_H1 ;  /* 0x3000005aff5b7230 */ /* 0x000fc40000004100 */
[----:B------:R-:W-:Y:S01]  /*5940*/  FFMA.FTZ R98, R81, R80, R98 ;  /* 0x0000005051627223 */ /* 0x000fe20000010062 */
[--C-:B------:R-:W-:Y:S01]  /*5950*/  HADD2.F32 R80, -RZ, R47.reuse.H0_H0 ;  /* 0x2000002fff507230 */ /* 0x100fe20000004100 */
[----:B------:R-:W-:Y:S01]  /*5960*/  F2FP.SATFINITE.E4M3.F32.PACK_AB_MERGE_C R45, R45, R44, R84 ;  /* 0x0000002c2d2d723e */ /* 0x000fe20004807054 */
[----:B------:R-:W-:Y:S02]  /*5970*/  HADD2.F32 R81, -RZ, R47.H1_H1 ;  /* 0x3000002fff517230 */ /* 0x000fe40000004100 */
[-C--:B------:R-:W-:Y:S01]  /*5980*/  FFMA.FTZ R125, R88, R91.reuse, -R125 ;  /* 0x0000005b587d7223 */ /* 0x080fe2000001087d */
[--C-:B------:R-:W-:Y:S02]  /*5990*/  HADD2.F32 R47, -RZ, R46.reuse.H0_H0 ;  /* 0x2000002eff2f7230 */ /* 0x100fe40000004100 */
[----:B------:R-:W-:Y:S01]  /*59a0*/  FFMA.FTZ R124, R87, R91, R124 ;  /* 0x0000005b577c7223 */ /* 0x000fe2000001007c */
        /* <DEDUP_REMOVED lines=17> */
.L_x_3412:
[----:B------:R-:W-:Y:S05]  /*5ac0*/  BSYNC B3 ;  /* 0x0000000000037941 */ /* 0x000fea0003800000 */
.L_x_3411:
[----:B--2---:R0:W-:Y:S02]  /*5ad0*/  STG.E.128 desc[UR54][R50.64+0x80], R44 ;  /* 0x0000802c32007986 */ /* 0x0041e4000c101d36 */
.L_x_3410:
[----:B------:R-:W-:Y:S05]  /*5ae0*/  BSYNC B2 ;  /* 0x0000000000027941 */ /* 0x000fea0003800000 */
.L_x_3409:
[----:B------:R-:W-:-:S13]  /*5af0*/  ISETP.NE.AND P3, PT, R39, RZ, PT ;  /* 0x000000ff2700720c */ /* 0x000fda0003f65270 */
[----:B------:R-:W-:Y:S05]  /*5b00*/  @!P3 BRA `(.L_x_3392) ;  /* 0x0000000400c8b947 */ /* 0x000fea0003800000 */
[----:B0-234-:R0:W2:Y:S01]  /*5b10*/  LDS.128 R44, [R41+0x29200] ;  /* 0x02920000292c7984 */ /* 0x01d0a20000000c00 */
[----:B------:R-:W-:Y:S01]  /*5b20*/  ISETP.GE.AND P3, PT, R226, R133, PT ;  /* 0x00000085e200720c */ /* 0x000fe20003f66270 */
[----:B------:R-:W-:-:S12]  /*5b30*/  BSSY B2, `(.L_x_3413) ;  /* 0x000006e000027945 */ /* 0x000fd80003800000 */
[----:B0-----:R-:W-:Y:S05]  /*5b40*/  @P3 BRA `(.L_x_3414) ;  /* 0x0000000400b03947 */ /* 0x001fea0003800000 */
[--C-:B------:R-:W-:Y:S02]  /*5b50*/  SHF.R.U32.HI R78, RZ, 0x8, R77.reuse ;  /* 0x00000008ff4e7819 */ /* 0x100fe4000001164d */
[--C-:B------:R-:W-:Y:S02]  /*5b60*/  SHF.R.U32.HI R85, RZ, 0x18, R77.reuse ;  /* 0x00000018ff557819 */ /* 0x100fe4000001164d */
[----:B------:R-:W-:Y:S02]  /*5b70*/  LOP3.LUT R76, R77, 0xff, RZ, 0xc0, !PT ;  /* 0x000000ff4d4c7812 */ /* 0x000fe400078ec0ff */
[----:B------:R-:W-:Y:S02]  /*5b80*/  SHF.R.U32.HI R83, RZ, 0x10, R77 ;  /* 0x00000010ff537819 */ /* 0x000fe4000001164d */
[--C-:B------:R-:W-:Y:S02]  /*5b90*/  SHF.R.U32.HI R81, RZ, 0x8, R79.reuse ;  /* 0x00000008ff517819 */ /* 0x100fe4000001164f */
[----:B------:R-:W-:-:S02]  /*5ba0*/  SHF.R.U32.HI R80, RZ, 0x18, R79 ;  /* 0x00000018ff507819 */ /* 0x000fc4000001164f */
[----:B------:R-:W-:Y:S01]  /*5bb0*/  LOP3.LUT R77, R79, 0xff, RZ, 0xc0, !PT ;  /* 0x000000ff4f4d7812 */ /* 0x000fe200078ec0ff */
[----:B------:R-:W-:Y:S01]  /*5bc0*/  IMAD.SHL.U32 R81, R81, 0x100, RZ ;  /* 0x0000010051517824 */ /* 0x000fe200078e00ff */
[----:B------:R-:W-:Y:S01]  /*5bd0*/  SHF.R.U32.HI R82, RZ, 0x10, R79 ;  /* 0x00000010ff527819 */ /* 0x000fe2000001164f */
[----:B------:R-:W-:Y:S01]  /*5be0*/  IMAD.SHL.U32 R79, R78, 0x100, RZ ;  /* 0x000001004e4f7824 */ /* 0x000fe200078e00ff */
[----:B------:R-:W-:Y:S02]  /*5bf0*/  PRMT R76, R85, 0x654, R76 ;  /* 0x00000654554c7816 */ /* 0x000fe4000000004c */
[----:B------:R-:W-:Y:S01]  /*5c00*/  PRMT R80, R80, 0x654, R77 ;  /* 0x0000065450507816 */ /* 0x000fe2000000004d */
[----:B--2---:R-:W-:Y:S01]  /*5c10*/  IMAD.MOV.U32 R77, RZ, RZ, R45 ;  /* 0x000000ffff4d7224 */ /* 0x004fe200078e002d */
[----:B------:R-:W-:Y:S01]  /*5c20*/  LOP3.LUT R45, R76, 0xff00, R79, 0xf8, !PT ;  /* 0x0000ff004c2d7812 */ /* 0x000fe200078ef84f */
[----:B------:R-:W-:Y:S01]  /*5c30*/  IMAD.U32 R76, R83, 0x10000, RZ ;  /* 0x00010000534c7824 */ /* 0x000fe200078e00ff */
[----:B------:R-:W-:Y:S01]  /*5c40*/  MOV R78, R44 ;  /* 0x0000002c004e7202 */ /* 0x000fe20000000f00 */
[----:B------:R-:W-:Y:S01]  /*5c50*/  IMAD.U32 R82, R82, 0x10000, RZ ;  /* 0x0001000052527824 */ /* 0x000fe200078e00ff */
[----:B------:R-:W-:-:S02]  /*5c60*/  LOP3.LUT R81, R80, 0xff00, R81, 0xf8, !PT ;  /* 0x0000ff0050517812 */ /* 0x000fc400078ef851 */
        /* <DEDUP_REMOVED lines=28> */
[----:B------:R-:W-:Y:S01]  /*5e30*/  HADD2.F32 R81, -RZ, R79.H0_H0 ;  /* 0x2000004fff517230 */ /* 0x000fe20000004100 */
[----:B------:R-:W-:Y:S01]  /*5e40*/  F2FP.SATFINITE.E4M3.F32.PACK_AB_MERGE_C R98, R88, R87, RZ ;  /* 0x000000575862723e */ /* 0x000fe200048070ff */
[--C-:B------:R-:W-:Y:S02]  /*5e50*/  HADD2.F32 R79, -RZ, R78.reuse.H0_H0 ;  /* 0x2000004eff4f7230 */ /* 0x100fe40000004100 */
[-C--:B------:R-:W-:Y:S01]  /*5e60*/  FMUL.FTZ R86, R82, R83.reuse ;  /* 0x0000005352567220 */ /* 0x080fe20000410000 */
[----:B------:R-:W-:Y:S02]  /*5e70*/  HADD2.F32 R80, -RZ, R78.H1_H1 ;  /* 0x3000004eff507230 */ /* 0x000fe40000004100 */
[----:B------:R-:W-:Y:S01]  /*5e80*/  FMUL.FTZ R83, R81, R83 ;  /* 0x0000005351537220 */ /* 0x000fe20000410000 */
[----:B------:R-:W-:Y:S01]  /*5e90*/  HADD2.F32 R78, -RZ, R148.H1_H1 ;  /* 0x30000094ff4e7230 */ /* 0x000fe20000004100 */
[----:B------:R-:W-:Y:S01]  /*5ea0*/  F2FP.F16.E4M3.UNPACK_B R87, R76.H1 ;  /* 0x0000004cff57723e */ /* 0x000fe200030006ff */
[----:B------:R-:W-:-:S02]  /*5eb0*/  HADD2.F32 R155, -RZ, R155.H0_H0 ;  /* 0x2000009bff9b7230 */ /* 0x000fc40000004100 */
[----:B------:R-:W-:Y:S02]  /*5ec0*/  HADD2.F32 R148, -RZ, R148.H0_H0 ;  /* 0x20000094ff947230 */ /* 0x000fe40000004100 */
[-C--:B------:R-:W-:Y:S01]  /*5ed0*/  FFMA.FTZ R86, R81, R78.reuse, -R86 ;  /* 0x0000004e51567223 */ /* 0x080fe20000010856 */
[----:B------:R-:W-:Y:S01]  /*5ee0*/  FFMA.FTZ R83, R82, R78, R83 ;  /* 0x0000004e52537223 */ /* 0x000fe20000010053 */
[C---:B------:R-:W-:Y:S01]  /*5ef0*/  FMUL.FTZ R84, R80.reuse, R155 ;  /* 0x0000009b50547220 */ /* 0x040fe20000410000 */
[----:B------:R-:W-:Y:S01]  /*5f00*/  F2FP.F16.E4M3.UNPACK_B R81, R47.H1 ;  /* 0x0000002fff51723e */ /* 0x000fe200030006ff */
[C---:B------:R-:W-:Y:S01]  /*5f10*/  FMUL.FTZ R155, R79.reuse, R155 ;  /* 0x0000009b4f9b7220 */ /* 0x040fe20000410000 */
[----:B------:R-:W-:Y:S02]  /*5f20*/  HADD2.F32 R88, -RZ, R87.H1_H1 ;  /* 0x30000057ff587230 */ /* 0x000fe40000004100 */
[----:B------:R-:W-:Y:S01]  /*5f30*/  FFMA.FTZ R78, R79, R148, -R84 ;  /* 0x000000944f4e7223 */ /* 0x000fe20000010854 */
[----:B------:R-:W-:Y:S01]  /*5f40*/  F2FP.SATFINITE.E4M3.F32.PACK_AB_MERGE_C R96, R83, R86, RZ ;  /* 0x000000565360723e */ /* 0x000fe200048070ff */
[----:B------:R-:W-:Y:S01]  /*5f50*/  FFMA.FTZ R79, R80, R148, R155 ;  /* 0x00000094504f7223 */ /* 0x000fe2000001009b */
[--C-:B------:R-:W-:Y:S01]  /*5f60*/  HADD2.F32 R82, -RZ, R81.reuse.H0_H0 ;  /* 0x20000051ff527230 */ /* 0x100fe20000004100 */
[-C--:B------:R-:W-:Y:S01]  /*5f70*/  F2FP.F16.E4M3.UNPACK_B R84, R45.reuse.H1 ;  /* 0x0000002dff54723e */ /* 0x080fe200030006ff */
[----:B------:R-:W-:Y:S01]  /*5f80*/  HADD2.F32 R81, -RZ, R81.H1_H1 ;  /* 0x30000051ff517230 */ /* 0x000fe20000004100 */
[----:B------:R-:W-:Y:S01]  /*5f90*/  F2FP.F16.E4M3.UNPACK_B R80, R46.H1 ;  /* 0x0000002eff50723e */ /* 0x000fe200030006ff */
[----:B------:R-:W-:Y:S01]  /*5fa0*/  HADD2.F32 R87, -RZ, R87.H0_H0 ;  /* 0x20000057ff577230 */ /* 0x000fe20000004100 */
[----:B------:R-:W-:Y:S01]  /*5fb0*/  F2FP.F16.E4M3.UNPACK_B R86, R76 ;  /* 0x0000004cff56723e */ /* 0x000fe200020006ff */
[----:B------:R-:W-:Y:S01]  /*5fc0*/  HADD2.F32 R85, -RZ, R84.H1_H1 ;  /* 0x30000054ff557230 */ /* 0x000fe20000004100 */
[----:B------:R-:W-:Y:S01]  /*5fd0*/  F2FP.F16.E4M3.UNPACK_B R83, R45 ;  /* 0x0000002dff53723e */ /* 0x000fe200020006ff */
[----:B------:R-:W-:-:S02]  /*5fe0*/  HADD2.F32 R76, -RZ, R80.H1_H1 ;  /* 0x30000050ff4c7230 */ /* 0x000fc40000004100 */
[----:B------:R-:W-:Y:S01]  /*5ff0*/  FMUL.FTZ R45, R81, R88 ;  /* 0x00000058512d7220 */ /* 0x000fe20000410000 */
[----:B------:R-:W-:Y:S01]  /*6000*/  HADD2.F32 R89, -RZ, R86.H1_H1 ;  /* 0x30000056ff597230 */ /* 0x000fe20000004100 */
[----:B------:R-:W-:Y:S01]  /*6010*/  F2FP.F16.E4M3.UNPACK_B R47, R47 ;  /* 0x0000002fff2f723e */ /* 0x000fe200020006ff */
[----:B------:R-:W-:Y:S02]  /*6020*/  HADD2.F32 R80, -RZ, R80.H0_H0 ;  /* 0x20000050ff507230 */ /* 0x000fe40000004100 */
[----:B------:R-:W-:Y:S01]  /*6030*/  FFMA.FTZ R90, R82, R85, -R45 ;  /* 0x00000055525a7223 */ /* 0x000fe2000001082d */
[----:B------:R-:W-:Y:S02]  /*6040*/  HADD2.F32 R45, -RZ, R83.H1_H1 ;  /* 0x30000053ff2d7230 */ /* 0x000fe40000004100 */
[-C--:B------:R-:W-:Y:S01]  /*6050*/  FMUL.FTZ R91, R76, R89.reuse ;  /* 0x000000594c5b7220 */ /* 0x080fe20000410000 */
[----:B------:R-:W-:Y:S01]  /*6060*/  F2FP.F16.E4M3.UNPACK_B R46, R46 ;  /* 0x0000002eff2e723e */ /* 0x000fe200020006ff */
[----:B------:R-:W-:Y:S01]  /*6070*/  FMUL.FTZ R89, R80, R89 ;  /* 0x0000005950597220 */ /* 0x000fe20000410000 */
[----:B------:R-:W-:Y:S01]  /*6080*/  FMUL.FTZ R88, R82, R88 ;  /* 0x0000005852587220 */ /* 0x000fe20000410000 */
[----:B------:R-:W-:Y:S01]  /*6090*/  FFMA.FTZ R91, R80, R45, -R91 ;  /* 0x0000002d505b7223 */ /* 0x000fe2000001085b */
[----:B------:R-:W-:-:S02]  /*60a0*/  HADD2.F32 R86, -RZ, R86.H0_H0 ;  /* 0x20000056ff567230 */ /* 0x000fc40000004100 */
[----:B------:R-:W-:Y:S01]  /*60b0*/  FFMA.FTZ R82, R76, R45, R89 ;  /* 0x0000002d4c527223 */ /* 0x000fe20000010059 */
[--C-:B------:R-:W-:Y:S02]  /*60c0*/  HADD2.F32 R76, -RZ, R47.reuse.H0_H0 ;  /* 0x2000002fff4c7230 */ /* 0x100fe40000004100 */
[----:B------:R-:W-:Y:S01]  /*60d0*/  FFMA.FTZ R97, R81, R85, R88 ;  /* 0x0000005551617223 */ /* 0x000fe20000010058 */
[--C-:B------:R-:W-:Y:S02]  /*60e0*/  HADD2.F32 R45, -RZ, R46.reuse.H0_H0 ;  /* 0x2000002eff2d7230 */ /* 0x100fe40000004100 */
[----:B------:R-:W-:Y:S02]  /*60f0*/  HADD2.F32 R47, -RZ, R47.H1_H1 ;  /* 0x3000002fff2f7230 */ /* 0x000fe40000004100 */
[----:B------:R-:W-:Y:S01]  /*6100*/  FMUL.FTZ R88, R76, R87 ;  /* 0x000000574c587220 */ /* 0x000fe20000410000 */
[----:B------:R-:W-:Y:S02]  /*6110*/  HADD2.F32 R46, -RZ, R46.H1_H1 ;  /* 0x3000002eff2e7230 */ /* 0x000fe40000004100 */
[----:B------:R-:W-:Y:S01]  /*6120*/  FMUL.FTZ R81, R45, R86 ;  /* 0x000000562d517220 */ /* 0x000fe20000410000 */
[----:B------:R-:W-:-:S02]  /*6130*/  HADD2.F32 R84, -RZ, R84.H0_H0 ;  /* 0x20000054ff547230 */ /* 0x000fc40000004100 */
[C---:B------:R-:W-:Y:S01]  /*6140*/  FMUL.FTZ R85, R47.reuse, R87 ;  /* 0x000000572f557220 */ /* 0x040fe20000410000 */
[----:B------:R-:W-:Y:S02]  /*6150*/  HADD2.F32 R83, -RZ, R83.H0_H0 ;  /* 0x20000053ff537230 */ /* 0x000fe40000004100 */
[----:B------:R-:W-:Y:S01]  /*6160*/  FMUL.FTZ R80, R46, R86 ;  /* 0x000000562e507220 */ /* 0x000fe20000410000 */
[----:B------:R-:W-:Y:S01]  /*6170*/  F2FP.SATFINITE.E4M3.F32.PACK_AB_MERGE_C R82, R82, R91, RZ ;  /* 0x0000005b5252723e */ /* 0x000fe200048070ff */
        /* <DEDUP_REMOVED lines=9> */
.L_x_3414:
[----:B------:R-:W-:Y:S05]  /*6210*/  BSYNC B2 ;  /* 0x0000000000027941 */ /* 0x000fea0003800000 */
.L_x_3413:
[----:B--2---:R0:W-:Y:S02]  /*6220*/  STG.E.128 desc[UR54][R50.64+0xa0], R44 ;  /* 0x0000a02c32007986 */ /* 0x0041e4000c101d36 */
.L_x_3392:
[----:B------:R-:W-:Y:S05]  /*6230*/  BSYNC B1 ;  /* 0x0000000000017941 */ /* 0x000fea0003800000 */
.L_x_3391:
[----:B------:R-:W-:Y:S05]  /*6240*/  @P4 BRA `(.L_x_3415) ;  /* 0x0000009800044947 */ /* 0x000fea0003800000 */
        /* <DEDUP_REMOVED lines=14> */
[----:B------:R-:W-:Y:S01]  /*6330*/  PRMT R73, R73, 0x654, R72 ;  /* 0x0000065449497816 */ /* 0x000fe20000000048 */
[----:B------:R-:W-:Y:S01]  /*6340*/  IMAD.SHL.U32 R72, R77, 0x100, RZ ;  /* 0x000001004d487824 */ /* 0x000fe200078e00ff */
[----:B------:R-:W-:Y:S01]  /*6350*/  SHF.R.U32.HI R75, RZ, 0x10, R75 ;  /* 0x00000010ff4b7819 */ /* 0x000fe2000001164b */
[----:B------:R-:W-:Y:S01]  /*6360*/  IMAD.SHL.U32 R74, R74, 0x100, RZ ;  /* 0x000001004a4a7824 */ /* 0x000fe200078e00ff */
[----:B------:R-:W-:Y:S02]  /*6370*/  PRMT R51, R51, 0x654, R50 ;  /* 0x0000065433337816 */ /* 0x000fe40000000032 */
[----:B--2---:R-:W-:Y:S01]  /*6380*/  MOV R50, R44 ;  /* 0x0000002c00327202 */ /* 0x004fe20000000f00 */
[----:B------:R-:W-:Y:S01]  /*6390*/  IMAD.U32 R75, R75, 0x10000, RZ ;  /* 0x000100004b4b7824 */ /* 0x000fe200078e00ff */
[----:B------:R-:W-:Y:S01]  /*63a0*/  LOP3.LUT R51, R51, 0xff00, R72, 0xf8, !PT ;  /* 0x0000ff0033337812 */ /* 0x000fe200078ef848 */
[----:B------:R-:W-:Y:S01]  /*63b0*/  IMAD.U32 R72, R76, 0x10000, RZ ;  /* 0x000100004c487824 */ /* 0x000fe200078e00ff */
[----:B------:R-:W-:-:S02]  /*63c0*/  LOP3.LUT R74, R73, 0xff00, R74, 0xf8, !PT ;  /* 0x0000ff00494a7812 */ /* 0x000fc400078ef84a */
[-C--:B------:R-:W-:Y:S02]  /*63d0*/  F2FP.F16.E4M3.UNPACK_B R44, R45.reuse ;  /* 0x0000002dff2c723e */ /* 0x080fe400020006ff */
        /* <DEDUP_REMOVED lines=89> */
.L_x_3419:
[----:B------:R-:W-:Y:S05]  /*6970*/  BSYNC B2 ;  /* 0x0000000000027941 */ /* 0x000fea0003800000 */
.L_x_3418:
[----:B--2---:R0:W-:Y:S02]  /*6980*/  STG.E.128 desc[UR54][R48.64], R44 ;  /* 0x0000002c30007986 */ /* 0x0041e4000c101d36 */
.L_x_3417:
[----:B------:R-:W-:Y:S05]  /*6990*/  BSYNC B1 ;  /* 0x0000000000017941 */ /* 0x000fea0003800000 */
.L_x_3416:
        /* <DEDUP_REMOVED lines=13> */
[--C-:B------:R-:W-:Y:S01]  /*6a70*/  SHF.R.U32.HI R70, RZ, 0x18, R71.reuse ;  /* 0x00000018ff467819 */ /* 0x100fe20000011647 */
[----:B------:R-:W-:Y:S01]  /*6a80*/  IMAD.SHL.U32 R69, R69, 0x100, RZ ;  /* 0x0000010045457824 */ /* 0x000fe200078e00ff */
[----:B------:R-:W-:Y:S02]  /*6a90*/  SHF.R.U32.HI R72, RZ, 0x10, R71 ;  /* 0x00000010ff487819 */ /* 0x000fe40000011647 */
[----:B------:R-:W-:Y:S01]  /*6aa0*/  PRMT R70, R70, 0x654, R51 ;  /* 0x0000065446467816 */ /* 0x000fe20000000033 */
[----:B------:R-:W-:Y:S01]  /*6ab0*/  IMAD.SHL.U32 R51, R74, 0x100, RZ ;  /* 0x000001004a337824 */ /* 0x000fe200078e00ff */
[----:B------:R-:W-:Y:S02]  /*6ac0*/  PRMT R68, R73, 0x654, R50 ;  /* 0x0000065449447816 */ /* 0x000fe40000000032 */
[----:B------:R-:W-:Y:S01]  /*6ad0*/  LOP3.LUT R71, R70, 0xff00, R69, 0xf8, !PT ;  /* 0x0000ff0046477812 */ /* 0x000fe200078ef845 */
[----:B------:R-:W-:Y:S01]  /*6ae0*/  IMAD.U32 R70, R72, 0x10000, RZ ;  /* 0x0001000048467824 */ /* 0x000fe200078e00ff */
[----:B------:R-:W-:Y:S01]  /*6af0*/  LOP3.LUT R68, R68, 0xff00, R51, 0xf8, !PT ;  /* 0x0000ff0044447812 */ /* 0x000fe200078ef833 */
[----:B------:R-:W-:Y:S01]  /*6b00*/  IMAD.U32 R51, R75, 0x10000, RZ ;  /* 0x000100004b337824 */ /* 0x000fe200078e00ff */
[----:B--2---:R-:W-:-:S02]  /*6b10*/  MOV R50, R44 ;  /* 0x0000002c00327202 */ /* 0x004fc40000000f00 */
        /* <DEDUP_REMOVED lines=90> */
.L_x_3423:
[----:B------:R-:W-:Y:S05]  /*70c0*/  BSYNC B2 ;  /* 0x0000000000027941 */ /* 0x000fea0003800000 */
.L_x_3422:
[----:B--2---:R0:W-:Y:S02]  /*70d0*/  STG.E.128 desc[UR54][R48.64+0x20], R44 ;  /* 0x0000202c30007986 */ /* 0x0041e4000c101d36 */
.L_x_3421:
[----:B------:R-:W-:Y:S05]  /*70e0*/  BSYNC B1 ;  /* 0x0000000000017941 */ /* 0x000fea0003800000 */
.L_x_3420:
        /* <DEDUP_REMOVED lines=64> */
[-C--:B------:R-:W-:Y:S01]  /*74f0*/  F2FP.F16.E4M3.UNPACK_B R66, R68.reuse.H1 ;  /* 0x00000044ff42723e */ /* 0x080fe200030006ff */
[-C--:B------:R-:W-:Y:S01]  /*7500*/  FMUL.FTZ R70, R50, R141.reuse ;  /* 0x0000008d32467220 */ /* 0x080fe20000410000 */
[C---:B------:R-:W-:Y:S01]  /*7510*/  FMUL.FTZ R141, R51.reuse, R141 ;  /* 0x0000008d338d7220 */ /* 0x040fe20000410000 */
[----:B------:R-:W-:Y:S02]  /*7520*/  F2FP.F16.E4M3.UNPACK_B R68, R68 ;  /* 0x00000044ff44723e */ /* 0x000fe400020006ff */
[-C--:B------:R-:W-:Y:S01]  /*7530*/  FFMA.FTZ R73, R51, R140.reuse, -R70 ;  /* 0x0000008c33497223 */ /* 0x080fe20000010846 */
[----:B------:R-:W-:Y:S01]  /*7540*/  F2FP.SATFINITE.E4M3.F32.PACK_AB_MERGE_C R76, R72, R69, RZ ;  /* 0x00000045484c723e */ /* 0x000fe200048070ff */
[----:B------:R-:W-:Y:S01]  /*7550*/  FFMA.FTZ R140, R50, R140, R141 ;  /* 0x0000008c328c7223 */ /* 0x000fe2000001008d */
[----:B------:R-:W-:Y:S01]  /*7560*/  F2FP.F16.E4M3.UNPACK_B R51, R47.H1 ;  /* 0x0000002fff33723e */ /* 0x000fe200030006ff */
[--C-:B------:R-:W-:Y:S01]  /*7570*/  HADD2.F32 R67, -RZ, R66.reuse.H1_H1 ;  /* 0x30000042ff437230 */ /* 0x100fe20000004100 */
[-C--:B------:R-:W-:Y:S01]  /*7580*/  F2FP.F16.E4M3.UNPACK_B R69, R71.reuse.H1 ;  /* 0x00000047ff45723e */ /* 0x080fe200030006ff */
[----:B------:R-:W-:Y:S01]  /*7590*/  HADD2.F32 R66, -RZ, R66.H0_H0 ;  /* 0x20000042ff427230 */ /* 0x000fe20000004100 */
[-C--:B------:R-:W-:Y:S01]  /*75a0*/  F2FP.F16.E4M3.UNPACK_B R50, R46.reuse.H1 ;  /* 0x0000002eff32723e */ /* 0x080fe200030006ff */
        /* <DEDUP_REMOVED lines=14> */
[----:B------:R-:W-:-:S02]  /*7690*/  HADD2.F32 R71, -RZ, R71.H0_H0 ;  /* 0x20000047ff477230 */ /* 0x000fc40000004100 */
[C---:B------:R-:W-:Y:S01]  /*76a0*/  FMUL.FTZ R70, R50.reuse, R70 ;  /* 0x0000004632467220 */ /* 0x040fe20000410000 */
[----:B------:R-:W-:Y:S02]  /*76b0*/  HADD2.F32 R69, -RZ, R69.H0_H0 ;  /* 0x20000045ff457230 */ /* 0x000fe40000004100 */
[-C--:B------:R-:W-:Y:S01]  /*76c0*/  FFMA.FTZ R75, R50, R64.reuse, -R75 ;  /* 0x00000040324b7223 */ /* 0x080fe2000001084b */
[--C-:B------:R-:W-:Y:S02]  /*76d0*/  HADD2.F32 R50, -RZ, R47.reuse.H0_H0 ;  /* 0x2000002fff327230 */ /* 0x100fe40000004100 */
[----:B------:R-:W-:Y:S01]  /*76e0*/  FFMA.FTZ R70, R51, R64, R70 ;  /* 0x0000004033467223 */ /* 0x000fe20000010046 */
[----:B------:R-:W-:Y:S02]  /*76f0*/  HADD2.F32 R51, -RZ, R47.H1_H1 ;  /* 0x3000002fff337230 */ /* 0x000fe40000004100 */
[----:B------:R-:W-:Y:S01]  /*7700*/  FFMA.FTZ R67, R65, R67, R72 ;  /* 0x0000004341437223 */ /* 0x000fe20000010048 */
[----:B------:R-:W-:-:S02]  /*7710*/  HADD2.F32 R47, -RZ, R46.H0_H0 ;  /* 0x2000002eff2f7230 */ /* 0x000fc40000004100 */
[-C--:B------:R-:W-:Y:S01]  /*7720*/  FMUL.FTZ R72, R50, R69.reuse ;  /* 0x0000004532487220 */ /* 0x080fe20000410000 */
[----:B------:R-:W-:Y:S02]  /*7730*/  HADD2.F32 R46, -RZ, R46.H1_H1 ;  /* 0x3000002eff2e7230 */ /* 0x000fe40000004100 */
[C---:B------:R-:W-:Y:S01]  /*7740*/  FMUL.FTZ R65, R51.reuse, R69 ;  /* 0x0000004533417220 */ /* 0x040fe20000410000 */
[----:B------:R-:W-:Y:S02]  /*7750*/  HADD2.F32 R68, -RZ, R68.H0_H0 ;  /* 0x20000044ff447230 */ /* 0x000fe40000004100 */
[-C--:B------:R-:W-:Y:S01]  /*7760*/  FFMA.FTZ R72, R51, R66.reuse, R72 ;  /* 0x0000004233487223 */ /* 0x080fe20000010048 */
[----:B------:R-:W-:Y:S01]  /*7770*/  F2FP.SATFINITE.E4M3.F32.PACK_AB_MERGE_C R70, R70, R75, RZ ;  /* 0x0000004b4646723e */ /* 0x000fe200048070ff */
[-C--:B------:R-:W-:Y:S01]  /*7780*/  FMUL.FTZ R64, R46, R71.reuse ;  /* 0x000000472e407220 */ /* 0x080fe20000410000 */
[----:B------:R-:W-:Y:S01]  /*7790*/  FMUL.FTZ R71, R47, R71 ;  /* 0x000000472f477220 */ /* 0x000fe20000410000 */
[----:B------:R-:W-:Y:S01]  /*77a0*/  FFMA.FTZ R65, R50, R66, -R65 ;  /* 0x0000004232417223 */ /* 0x000fe20000010841 */
[----:B------:R-:W-:Y:S01]  /*77b0*/  F2FP.SATFINITE.E4M3.F32.PACK_AB_MERGE_C R67, R67, R74, RZ ;  /* 0x0000004a4343723e */ /* 0x000fe200048070ff */
[-C--:B------:R-:W-:Y:S01]  /*77c0*/  FFMA.FTZ R64, R47, R68.reuse, -R64 ;  /* 0x000000442f407223 */ /* 0x080fe20000010840 */
[----:B------:R-:W-:Y:S01]  /*77d0*/  FFMA.FTZ R71, R46, R68, R71 ;  /* 0x000000442e477223 */ /* 0x000fe20000010047 */
[----:B------:R-:W-:-:S02]  /*77e0*/  F2FP.SATFINITE.E4M3.F32.PACK_AB_MERGE_C R44, R140, R73, R76 ;  /* 0x000000498c2c723e */ /* 0x000fc4000480704c */
[----:B------:R-:W-:Y:S02]  /*77f0*/  F2FP.SATFINITE.E4M3.F32.PACK_AB_MERGE_C R47, R72, R65, R67 ;  /* 0x00000041482f723e */ /* 0x000fe40004807043 */
[----:B------:R-:W-:-:S07]  /*7800*/  F2FP.SATFINITE.E4M3.F32.PACK_AB_MERGE_C R46, R71, R64, R70 ;  /* 0x00000040472e723e */ /* 0x000fce0004807046 */
.L_x_3427:
[----:B------:R-:W-:Y:S05]  /*7810*/  BSYNC B2 ;  /* 0x0000000000027941 */ /* 0x000fea0003800000 */
.L_x_3426:
[----:B--2---:R0:W-:Y:S02]  /*7820*/  STG.E.128 desc[UR54][R48.64+0x40], R44 ;  /* 0x0000402c30007986 */ /* 0x0041e4000c101d36 */
.L_x_3425:
[----:B------:R-:W-:Y:S05]  /*7830*/  BSYNC B1 ;  /* 0x0000000000017941 */ /* 0x000fea0003800000 */
.L_x_3424:
        /* <DEDUP_REMOVED lines=71> */
[-C--:B------:R-:W-:Y:S01]  /*7cb0*/  F2FP.F16.E4M3.UNPACK_B R61, R63.reuse.H1 ;  /* 0x0000003fff3d723e */ /* 0x080fe200030006ff */
[----:B------:R-:W-:Y:S01]  /*7cc0*/  HADD2.F32 R51, -RZ, R50.H0_H0 ;  /* 0x20000032ff337230 */ /* 0x000fe20000004100 */
[----:B------:R-:W-:Y:S01]  /*7cd0*/  F2FP.F16.E4M3.UNPACK_B R45, R46.H1 ;  /* 0x0000002eff2d723e */ /* 0x000fe200030006ff */
[----:B------:R-:W-:Y:S01]  /*7ce0*/  HADD2.F32 R67, -RZ, R64.H1_H1 ;  /* 0x30000040ff437230 */ /* 0x000fe20000004100 */
        /* <DEDUP_REMOVED lines=39> */
.L_x_3431:
[----:B------:R-:W-:Y:S05]  /*7f60*/  BSYNC B2 ;  /* 0x0000000000027941 */ /* 0x000fea0003800000 */
.L_x_3430:
[----:B--2---:R0:W-:Y:S02]  /*7f70*/  STG.E.128 desc[UR54][R48.64+0x60], R44 ;  /* 0x0000602c30007986 */ /* 0x0041e4000c101d36 */
.L_x_3429:
[----:B------:R-:W-:Y:S05]  /*7f80*/  BSYNC B1 ;  /* 0x0000000000017941 */ /* 0x000fea0003800000 */
.L_x_3428:
        /* <DEDUP_REMOVED lines=11> */
[--C-:B------:R-:W-:Y:S02]  /*8040*/  SHF.R.U32.HI R57, RZ, 0x8, R59.reuse ;  /* 0x00000008ff397819 */ /* 0x100fe4000001163b */
[----:B------:R-:W-:-:S02]  /*8050*/  SHF.R.U32.HI R56, RZ, 0x18, R59 ;  /* 0x00000018ff387819 */ /* 0x000fc4000001163b */
[----:B------:R-:W-:Y:S01]  /*8060*/  LOP3.LUT R51, R59, 0xff, RZ, 0xc0, !PT ;  /* 0x000000ff3b337812 */ /* 0x000fe200078ec0ff */
[----:B------:R-:W-:Y:S01]  /*8070*/  IMAD.SHL.U32 R57, R57, 0x100, RZ ;  /* 0x0000010039397824 */ /* 0x000fe200078e00ff */
[----:B------:R-:W-:Y:S02]  /*8080*/  SHF.R.U32.HI R60, RZ, 0x10, R59 ;  /* 0x00000010ff3c7819 */ /* 0x000fe4000001163b */
[----:B------:R-:W-:Y:S01]  /*8090*/  PRMT R56, R56, 0x654, R51 ;  /* 0x0000065438387816 */ /* 0x000fe20000000033 */
[----:B------:R-:W-:Y:S01]  /*80a0*/  IMAD.SHL.U32 R51, R61, 0x100, RZ ;  /* 0x000001003d337824 */ /* 0x000fe200078e00ff */
[----:B------:R-:W-:Y:S01]  /*80b0*/  PRMT R50, R63, 0x654, R50 ;  /* 0x000006543f327816 */ /* 0x000fe20000000032 */
[----:B------:R-:W-:Y:S01]  /*80c0*/  IMAD.U32 R60, R60, 0x10000, RZ ;  /* 0x000100003c3c7824 */ /* 0x000fe200078e00ff */
[----:B------:R-:W-:Y:S02]  /*80d0*/  LOP3.LUT R57, R56, 0xff00, R57, 0xf8, !PT ;  /* 0x0000ff0038397812 */ /* 0x000fe400078ef839 */
[----:B------:R-:W-:-:S02]  /*80e0*/  LOP3.LUT R51, R50, 0xff00, R51, 0xf8, !PT ;  /* 0x0000ff0032337812 */ /* 0x000fc400078ef833 */
[----:B------:R-:W-:Y:S02]  /*80f0*/  SHF.L.U32 R56, R58, 0x10, RZ ;  /* 0x000000103a387819 */ /* 0x000fe400000006ff */
[----:B------:R-:W-:Y:S02]  /*8100*/  F2FP.F16.E4M3.UNPACK_B R58, R95.H1 ;  /* 0x0000005fff3a723e */ /* 0x000fe400030006ff */
[-C--:B--2---:R-:W-:Y:S02]  /*8110*/  F2FP.F16.E4M3.UNPACK_B R50, R45.reuse ;  /* 0x0000002dff32723e */ /* 0x084fe400020006ff */
        /* <DEDUP_REMOVED lines=88> */
.L_x_3435:
[----:B------:R-:W-:Y:S05]  /*86a0*/  BSYNC B2 ;  /* 0x0000000000027941 */ /* 0x000fea0003800000 */
.L_x_3434:
[----:B--2---:R0:W-:Y:S02]  /*86b0*/  STG.E.128 desc[UR54][R48.64+0x80], R44 ;  /* 0x0000802c30007986 */ /* 0x0041e4000c101d36 */
.L_x_3433:
[----:B------:R-:W-:Y:S05]  /*86c0*/  BSYNC B1 ;  /* 0x0000000000017941 */ /* 0x000fea0003800000 */
.L_x_3432:
[----:B------:R-:W-:-:S13]  /*86d0*/  ISETP.NE.AND P3, PT, R39, RZ, PT ;  /* 0x000000ff2700720c */ /* 0x000fda0003f65270 */
[----:B------:R-:W-:Y:S05]  /*86e0*/  @!P3 BRA `(.L_x_3415) ;  /* 0x0000007000dcb947 */ /* 0x000fea0003800000 */
[----:B0-234-:R0:W2:Y:S01]  /*86f0*/  LDS.128 R44, [R41+0x2b200] ;  /* 0x02b20000292c7984 */ /* 0x01d0a20000000c00 */
[----:B------:R-:W-:Y:S01]  /*8700*/  ISETP.GE.AND P3, PT, R226, R133, PT ;  /* 0x00000085e200720c */ /* 0x000fe20003f66270 */
[----:B------:R-:W-:-:S12]  /*8710*/  BSSY B1, `(.L_x_3436) ;  /* 0x000006d000017945 */ /* 0x000fd80003800000 */
[----:B0-----:R-:W-:Y:S05]  /*8720*/  @P3 BRA `(.L_x_3437) ;  /* 0x0000000400ac3947 */ /* 0x001fea0003800000 */
[--C-:B------:R-:W-:Y:S01]  /*8730*/  SHF.R.U32.HI R58, RZ, 0x10, R53.reuse ;  /* 0x00000010ff3a7819 */ /* 0x100fe20000011635 */
[----:B--2---:R-:W-:Y:S01]  /*8740*/  IMAD.MOV.U32 R51, RZ, RZ, R46 ;  /* 0x000000ffff337224 */ /* 0x004fe200078e002e */
[----:B------:R-:W-:Y:S01]  /*8750*/  SHF.R.U32.HI R56, RZ, 0x8, R53 ;  /* 0x00000008ff387819 */ /* 0x000fe20000011635 */
[----:B------:R-:W-:Y:S01]  /*8760*/  IMAD.MOV.U32 R52, RZ, RZ, R47 ;  /* 0x000000ffff347224 */ /* 0x000fe200078e002f */
[----:B------:R-:W-:Y:S02]  /*8770*/  LOP3.LUT R50, R53, 0xff, RZ, 0xc0, !PT ;  /* 0x000000ff35327812 */ /* 0x000fe400078ec0ff */
[----:B------:R-:W-:Y:S01]  /*8780*/  SHF.R.U32.HI R59, RZ, 0x18, R53 ;  /* 0x00000018ff3b7819 */ /* 0x000fe20000011635 */
[----:B------:R-:W-:Y:S01]  /*8790*/  IMAD.SHL.U32 R46, R56, 0x100, RZ ;  /* 0x00000100382e7824 */ /* 0x000fe200078e00ff */
[--C-:B------:R-:W-:Y:S02]  /*87a0*/  SHF.R.U32.HI R53, RZ, 0x8, R55.reuse ;  /* 0x00000008ff357819 */ /* 0x100fe40000011637 */
[----:B------:R-:W-:-:S02]  /*87b0*/  SHF.R.U32.HI R57, RZ, 0x10, R55 ;  /* 0x00000010ff397819 */ /* 0x000fc40000011637 */
[----:B------:R-:W-:Y:S02]  /*87c0*/  LOP3.LUT R54, R55, 0xff0000ff, RZ, 0xc0, !PT ;  /* 0xff0000ff37367812 */ /* 0x000fe400078ec0ff */
[----:B------:R-:W-:Y:S02]  /*87d0*/  SHF.L.U32 R53, R53, 0x8, RZ ;  /* 0x0000000835357819 */ /* 0x000fe400000006ff */
[----:B------:R-:W-:Y:S02]  /*87e0*/  PRMT R47, R59, 0x654, R50 ;  /* 0x000006543b2f7816 */ /* 0x000fe40000000032 */
[----:B------:R-:W-:Y:S01]  /*87f0*/  LOP3.LUT R56, R54, 0xff00, R53, 0xf8, !PT ;  /* 0x0000ff0036387812 */ /* 0x000fe200078ef835 */
[----:B------:R-:W-:Y:S01]  /*8800*/  IMAD.U32 R53, R57, 0x10000, RZ ;  /* 0x0001000039357824 */ /* 0x000fe200078e00ff */
[----:B------:R-:W-:Y:S01]  /*8810*/  LOP3.LUT R50, R47, 0xff00, R46, 0xf8, !PT ;  /* 0x0000ff002f327812 */ /* 0x000fe200078ef82e */
[----:B------:R-:W-:Y:S01]  /*8820*/  IMAD.U32 R47, R58, 0x10000, RZ ;  /* 0x000100003a2f7824 */ /* 0x000fe200078e00ff */
[----:B------:R-:W-:-:S02]  /*8830*/  F2FP.F16.E4M3.UNPACK_B R54, R93.H1 ;  /* 0x0000005dff36723e */ /* 0x000fc400030006ff */
        /* <DEDUP_REMOVED lines=90> */
.L_x_3437:
[----:B------:R-:W-:Y:S05]  /*8de0*/  BSYNC B1 ;  /* 0x0000000000017941 */ /* 0x000fea0003800000 */
.L_x_3436:
[----:B--2---:R0:W-:Y:S01]  /*8df0*/  STG.E.128 desc[UR54][R48.64+0xa0], R44 ;  /* 0x0000a02c30007986 */ /* 0x0041e2000c101d36 */
[----:B------:R-:W-:Y:S05]  /*8e00*/  BRA `(.L_x_3415) ;  /* 0x0000006c00147947 */ /* 0x000fea0003800000 */
.L_x_3383:
        /* <DEDUP_REMOVED lines=31> */
[----:B------:R-:W-:Y:S02]  /*9000*/  CS2R R90, SRZ ;  /* 0x00000000005a7805 */ /* 0x000fe4000001ff00 */
[----:B------:R-:W-:Y:S02]  /*9010*/  CS2R R88, SRZ ;  /* 0x0000000000587805 */ /* 0x000fe4000001ff00 */
[----:B------:R-:W-:Y:S01]  /*9020*/  IADD3.X R97, R20, UR5, R100, P2, P3 ;  /* 0x0000000514617c10 */ /* 0x000fe200097e6464 */
[----:B------:R-:W-:-:S02]  /*9030*/  ULDC.64 UR4, c[0x0][0x400] ;  /* 0x0001000000047ab9 */ /* 0x000fc40000000a00 */
[----:B------:R-:W-:-:S04]  /*9040*/  IADD3 R98, P2, P3, R104, UR4, R92 ;  /* 0x0000000468627c10 */ /* 0x000fc8000fb5e05c */
[----:B------:R-:W-:Y:S02]  /*9050*/  IADD3.X R99, R25, UR5, R43, P2, P3 ;  /* 0x0000000519637c10 */ /* 0x000fe400097e642b */
[----:B------:R-:W-:Y:S02]  /*9060*/  ISETP.GE.AND P2, PT, R18, R133, PT ;  /* 0x000000851200720c */ /* 0x000fe40003f46270 */
[----:B------:R-:W-:Y:S02]  /*9070*/  CS2R R50, SRZ ;  /* 0x0000000000327805 */ /* 0x000fe4000001ff00 */
[----:B------:R-:W-:Y:S02]  /*9080*/  CS2R R48, SRZ ;  /* 0x0000000000307805 */ /* 0x000fe4000001ff00 */
[----:B------:R-:W-:Y:S02]  /*9090*/  CS2R R62, SRZ ;  /* 0x00000000003e7805 */ /* 0x000fe4000001ff00 */
[----:B------:R-:W-:-:S05]  /*90a0*/  CS2R R60, SRZ ;  /* 0x00000000003c7805 */ /* 0x000fca000001ff00 */
[----:B------:R0:W5:Y:S04]  /*90b0*/  @!P2 LDG.E.128 R52, desc[UR54][R96.64] ;  /* 0x000000366034a981 */ /* 0x000168000c1e1d00 */
[----:B------:R0:W5:Y:S01]  /*90c0*/  @!P2 LDG.E.128 R88, desc[UR54][R98.64] ;  /* 0x000000366258a981 */ /* 0x000162000c1e1d00 */
[----:B------:R-:W-:Y:S02]  /*90d0*/  ISETP.GE.AND P2, PT, R0, R133, PT ;  /* 0x000000850000720c */ /* 0x000fe40003f46270 */
[----:B------:R-:W-:Y:S02]  /*90e0*/  CS2R R46, SRZ ;  /* 0x00000000002e7805 */ /* 0x000fe4000001ff00 */
[----:B------:R-:W-:Y:S02]  /*90f0*/  CS2R R44, SRZ ;  /* 0x00000000002c7805 */ /* 0x000fe4000001ff00 */
[----:B------:R-:W-:-:S02]  /*9100*/  CS2R R58, SRZ ;  /* 0x00000000003a7805 */ /* 0x000fc4000001ff00 */
[----:B------:R-:W-:-:S05]  /*9110*/  CS2R R56, SRZ ;  /* 0x0000000000387805 */ /* 0x000fca000001ff00 */
[----:B------:R0:W5:Y:S04]  /*9120*/  @!P2 LDG.E.128 R48, desc[UR54][R96.64+0x20] ;  /* 0x000020366030a981 */ /* 0x000168000c1e1d00 */
[----:B------:R0:W5:Y:S01]  /*9130*/  @!P2 LDG.E.128 R60, desc[UR54][R98.64+0x20] ;  /* 0x00002036623ca981 */ /* 0x000162000c1e1d00 */
[----:B------:R-:W-:-:S13]  /*9140*/  ISETP.GE.AND P2, PT, R6, R133, PT ;  /* 0x000000850600720c */ /* 0x000fda0003f46270 */
[----:B------:R0:W5:Y:S04]  /*9150*/  @!P2 LDG.E.128 R44, desc[UR54][R96.64+0x40] ;  /* 0x00004036602ca981 */ /* 0x000168000c1e1d00 */
[----:B------:R0:W5:Y:S02]  /*9160*/  @!P2 LDG.E.128 R56, desc[UR54][R98.64+0x40] ;  /* 0x000040366238a981 */ /* 0x000164000c1e1d00 */
.L_x_3439:
[----:B------:R-:W-:Y:S05]  /*9170*/  BSYNC B1 ;  /* 0x0000000000017941 */ /* 0x000fea0003800000 */
.L_x_3438:
[----:B0-----:R-:W-:Y:S01]  /*9180*/  VIADD R96, R220, 0x80 ;  /* 0x00000080dc607836 */ /* 0x001fe20000000000 */
[----:B------:R-:W-:Y:S01]  /*9190*/  BSSY B1, `(.L_x_3440) ;  /* 0x0000024000017945 */ /* 0x000fe20003800000 */
[----:B-----5:R-:W-:Y:S01]  /*91a0*/  MOV R166, R46 ;  /* 0x0000002e00a67202 */ /* 0x020fe20000000f00 */
[----:B------:R-:W-:Y:S02]  /*91b0*/  IMAD.MOV.U32 R167, RZ, RZ, R44 ;  /* 0x000000ffffa77224 */ /* 0x000fe400078e002c */
[----:B------:R-:W-:-:S13]  /*91c0*/  ISETP.GE.AND P3, PT, R96, R42, PT ;  /* 0x0000002a6000720c */ /* 0x000fda0003f66270 */
[----:B------:R-:W-:Y:S05]  /*91d0*/  @P3 BRA `(.L_x_3441) ;  /* 0x00000000007c3947 */ /* 0x000fea0003800000 */
[----:B------:R-:W-:Y:S01]  /*91e0*/  IADD3 R93, P2, P5, R110, R94, R11 ;  /* 0x0000005e6e5d7210 */ /* 0x000fe20007d5e00b */
[----:B------:R-:W-:Y:S01]  /*91f0*/  ULDC.64 UR4, c[0x0][0x3e8] ;  /* 0x0000fa0000047ab9 */ /* 0x000fe20000000a00 */
[----:B------:R-:W-:Y:S02]  /*9200*/  CS2R R74, SRZ ;  /* 0x00000000004a7805 */ /* 0x000fe4000001ff00 */
[----:B------:R-:W-:Y:S02]  /*9210*/  CS2R R72, SRZ ;  /* 0x0000000000487805 */ /* 0x000fe4000001ff00 */
[----:B------:R-:W-:Y:S02]  /*9220*/  IADD3.X R100, R20, R100, R10, P2, P5 ;  /* 0x0000006414647210 */ /* 0x000fe400017ea40a */
[----:B------:R-:W-:Y:S02]  /*9230*/  CS2R R86, SRZ ;  /* 0x0000000000567805 */ /* 0x000fe4000001ff00 */
[----:B------:R-:W-:-:S02]  /*9240*/  IADD3 R94, P2, P5, R104, R92, R13 ;  /* 0x0000005c685e7210 */ /* 0x000fc40007d5e00d */
[----:B------:R-:W-:Y:S02]  /*9250*/  CS2R R84, SRZ ;  /* 0x0000000000547805 */ /* 0x000fe4000001ff00 */
        /* <DEDUP_REMOVED lines=23> */
.L_x_3441:
[----:B------:R-:W-:Y:S05]  /*93d0*/  BSYNC B1 ;  /* 0x0000000000017941 */ /* 0x000fea0003800000 */
.L_x_3440:
        /* <DEDUP_REMOVED lines=26> */
.L_x_3442:
[----:B------:R-:W-:Y:S01]  /*9580*/  IMAD R43, R17, 0x8, R16 ;  /* 0x00000008112b7824 */ /* 0x000fe200078e0210 */
[----:B------:R-:W-:Y:S01]  /*9590*/  SHF.L.U32 R100, R221, 0x1f, RZ ;  /* 0x0000001fdd647819 */ /* 0x000fe200000006ff */
[----:B------:R-:W1:Y:S01]  /*95a0*/  LDC R152, c[0x0][0x2f4] ;  /* 0x0000bd00ff987b82 */ /* 0x000e620000000800 */
[----:B------:R-:W-:Y:S02]  /*95b0*/  BSSY B1, `(.L_x_3443) ;  /* 0x0000004000017945 */ /* 0x000fe40003800000 */
[----:B------:R-:W2:Y:S05]  /*95c0*/  SYNCS.PHASECHK.TRANS64.TRYWAIT P5, [R43+URZ+0x33490], R100 ;  /* 0x033490642b0075a7 */ /* 0x000eaa00080a017f */
[----:B------:R-:W3:Y:S01]  /*95d0*/  LDC.64 R136, c[0x0][0x300] ;  /* 0x0000c000ff887b82 */ /* 0x000ee20000000a00 */
[----:B--2---:R-:W-:Y:S05]  /*95e0*/  @!P5 BRA `(.L_x_3444) ;  /* 0x000002200048d947 */ /* 0x004fea0003800000 */
.L_x_3705:
[----:B------:R-:W-:Y:S05]  /*95f0*/  BSYNC B1 ;  /* 0x0000000000017941 */ /* 0x000fea0003800000 */
.L_x_3443:
[----:B------:R-:W-:Y:S01]  /*9600*/  BSSY B1, `(.L_x_3445) ;  /* 0x0000304000017945 */ /* 0x000fe20003800000 */
[----:B-1----:R-:W-:Y:S01]  /*9610*/  IADD3 R158, -R121, R152, RZ ;  /* 0x00000098799e7210 */ /* 0x002fe20007ffe1ff */
[----:B------:R-:W-:Y:S02]  /*9620*/  IMAD.MOV.U32 R139, RZ, RZ, R140 ;  /* 0x000000ffff8b7224 */ /* 0x000fe400078e008c */
[----:B------:R-:W-:Y:S05]  /*9630*/  @P4 BRA `(.L_x_3446) ;  /* 0x0000003000004947 */ /* 0x000fea0003800000 */
[----:B------:R-:W-:Y:S01]  /*9640*/  ISETP.NE.AND P4, PT, R34, RZ, PT ;  /* 0x000000ff2200720c */ /* 0x000fe20003f85270 */
[-C--:B---3--:R-:W-:Y:S01]  /*9650*/  IMAD.WIDE.U32 R140, R220, R136.reuse, R138 ;  /* 0x00000088dc8c7225 */ /* 0x088fe200078e008a */
[----:B0-----:R-:W-:Y:S01]  /*9660*/  SHF.R.S32.HI R92, RZ, 0x1f, R220 ;  /* 0x0000001fff5c7819 */ /* 0x001fe200000114dc */
[----:B------:R-:W-:Y:S04]  /*9670*/  BSSY B2, `(.L_x_3447) ;  /* 0x0000100000027945 */ /* 0x000fe80003800000 */
[----:B------:R-:W-:-:S04]  /*9680*/  IMAD R92, R92, R136, RZ ;  /* 0x000000885c5c7224 */ /* 0x000fc800078e02ff */
[----:B------:R-:W-:-:S04]  /*9690*/  IMAD R93, R220, R137, R92 ;  /* 0x00000089dc5d7224 */ /* 0x000fc800078e025c */
[----:B------:R-:W-:Y:S01]  /*96a0*/  IMAD.IADD R170, R93, 0x1, R141 ;  /* 0x000000015daa7824 */ /* 0x000fe200078e028d */
[----:B------:R-:W-:Y:S06]  /*96b0*/  @!P4 BRA `(.L_x_3448) ;  /* 0x0000000c00ecc947 */ /* 0x000fec0003800000 */
[----:B------:R-:W-:Y:S01]  /*96c0*/  SEL R92, R121, R158, !P0 ;  /* 0x0000009e795c7207 */ /* 0x000fe20004000000 */
[----:B------:R-:W-:Y:S01]  /*96d0*/  BSSY B3, `(.L_x_3449) ;  /* 0x00000ed000037945 */ /* 0x000fe20003800000 */
[----:B------:R-:W-:Y:S02]  /*96e0*/  ISETP.GE.AND P4, PT, R18, R133, PT ;  /* 0x000000851200720c */ /* 0x000fe40003f86270 */
[----:B------:R-:W-:-:S04]  /*96f0*/  SHF.R.S32.HI R93, RZ, 0x1f, R92 ;  /* 0x0000001fff5d7819 */ /* 0x000fc8000001145c */
[----:B------:R-:W-:-:S04]  /*9700*/  LEA.HI R93, R93, R92, RZ, 0x5 ;  /* 0x0000005c5d5d7211 */ /* 0x000fc800078f28ff */
[----:B------:R-:W-:-:S04]  /*9710*/  LEA.HI.SX32 R93, R93, R120, 0x1b ;  /* 0x000000785d5d7211 */ /* 0x000fc800078fdaff */
[----:B------:R-:W-:Y:S01]  /*9720*/  SHF.R.S32.HI R92, RZ, 0x1f, R93 ;  /* 0x0000001fff5c7819 */ /* 0x000fe2000001145d */
[----:B------:R-:W-:-:S03]  /*9730*/  IMAD.SHL.U32 R179, R93, 0x10, RZ ;  /* 0x000000105db37824 */ /* 0x000fc600078e00ff */
[----:B------:R-:W-:Y:S02]  /*9740*/  LEA.HI R92, R92, R93, RZ, 0x2 ;  /* 0x0000005d5c5c7211 */ /* 0x000fe400078f10ff */
[----:B------:R-:W-:Y:S02]  /*9750*/  LOP3.LUT R93, R227, 0x30, R179, 0xf8, !PT ;  /* 0x00000030e35d7812 */ /* 0x000fe400078ef8b3 */
[----:B------:R-:W-:Y:S02]  /*9760*/  SHF.R.S32.HI R92, RZ, 0x2, R92 ;  /* 0x00000002ff5c7819 */ /* 0x000fe4000001145c */
[----:B------:R-:W-:-:S03]  /*9770*/  LOP3.LUT R93, R93, R228, RZ, 0x3c, !PT ;  /* 0x000000e45d5d7212 */ /* 0x000fc600078e3cff */
[----:B------:R-:W-:-:S04]  /*9780*/  IMAD R92, R92, 0x2800, R229 ;  /* 0x000028005c5c7824 */ /* 0x000fc800078e02e5 */
[----:B------:R-:W-:Y:S02]  /*9790*/  IMAD.IADD R92, R92, 0x1, R93 ;  /* 0x000000015c5c7824 */ /* 0x000fe400078e025d */
[C---:B------:R-:W-:Y:S02]  /*97a0*/  IMAD R93, R17.reuse, 0x7800, R144 ;  /* 0x00007800115d7824 */ /* 0x040fe400078e0290 */
[----:B------:R-:W-:-:S03]  /*97b0*/  IMAD R95, R17, 0x7800, R92 ;  /* 0x00007800115f7824 */ /* 0x000fc600078e025c */
[C---:B------:R-:W-:Y:S01]  /*97c0*/  IADD3 R93, R16.reuse, R93, RZ ;  /* 0x0000005d105d7210 */ /* 0x040fe20007ffe0ff */
[----:B------:R-:W-:-:S05]  /*97d0*/  IMAD.IADD R96, R16, 0x1, R95 ;  /* 0x0000000110607824 */ /* 0x000fca00078e025f */
[----:B------:R-:W0:Y:S04]  /*97e0*/  LDS.128 R92, [R93+0x24200] ;  /* 0x024200005d5c7984 */ /* 0x000e280000000c00 */
[----:B------:R-:W1:Y:S01]  /*97f0*/  LDS.128 R96, [R96+0x24200] ;  /* 0x0242000060607984 */ /* 0x000e620000000c00 */
[----:B------:R-:W-:Y:S05]  /*9800*/  @P4 BRA `(.L_x_3450) ;  /* 0x0000000c00644947 */ /* 0x000fea0003800000 */
[--C-:B------:R-:W-:Y:S02]  /*9810*/  SHF.R.U32.HI R88, RZ, 0x8, R53.reuse ;  /* 0x00000008ff587819 */ /* 0x100fe40000011635 */
[----:B------:R-:W-:Y:S02]  /*9820*/  LOP3.LUT R54, R53, 0xff, RZ, 0xc0, !PT ;  /* 0x000000ff35367812 */ /* 0x000fe400078ec0ff */
[----:B------:R-:W-:Y:S01]  /*9830*/  SHF.R.U32.HI R183, RZ, 0x18, R53 ;  /* 0x00000018ffb77819 */ /* 0x000fe20000011635 */
[----:B------:R-:W-:Y:S01]  /*9840*/  IMAD.SHL.U32 R88, R88, 0x100, RZ ;  /* 0x0000010058587824 */ /* 0x000fe200078e00ff */
[--C-:B------:R-:W-:Y:S02]  /*9850*/  SHF.R.U32.HI R182, RZ, 0x8, R89.reuse ;  /* 0x00000008ffb67819 */ /* 0x100fe40000011659 */
[--C-:B------:R-:W-:Y:S02]  /*9860*/  SHF.R.U32.HI R181, RZ, 0x10, R89.reuse ;  /* 0x00000010ffb57819 */ /* 0x100fe40000011659 */
[----:B------:R-:W-:Y:S01]  /*9870*/  LOP3.LUT R185, R89, 0xff, RZ, 0xc0, !PT ;  /* 0x000000ff59b97812 */ /* 0x000fe200078ec0ff */
[----:B------:R-:W-:Y:S01]  /*9880*/  IMAD.SHL.U32 R182, R182, 0x100, RZ ;  /* 0x00000100b6b67824 */ /* 0x000fe200078e00ff */
[----:B------:R-:W-:-:S02]  /*9890*/  SHF.R.U32.HI R89, RZ, 0x18, R89 ;  /* 0x00000018ff597819 */ /* 0x000fc40000011659 */
[----:B------:R-:W-:Y:S02]  /*98a0*/  PRMT R183, R183, 0x654, R54 ;  /* 0x00000654b7b77816 */ /* 0x000fe40000000036 */
[----:B------:R-:W-:Y:S02]  /*98b0*/  SHF.R.U32.HI R52, RZ, 0x10, R53 ;  /* 0x00000010ff347819 */ /* 0x000fe40000011635 */
[----:B------:R-:W-:Y:S02]  /*98c0*/  PRMT R89, R89, 0x654, R185 ;  /* 0x0000065459597816 */ /* 0x000fe400000000b9 */
[----:B------:R-:W-:Y:S02]  /*98d0*/  LOP3.LUT R88, R183, 0xff00, R88, 0xf8, !PT ;  /* 0x0000ff00b7587812 */ /* 0x000fe400078ef858 */
[----:B------:R-:W-:Y:S01]  /*98e0*/  SHF.L.U32 R183, R52, 0x10, RZ ;  /* 0x0000001034b77819 */ /* 0x000fe200000006ff */
[----:B------:R-:W-:Y:S01]  /*98f0*/  IMAD.U32 R52, R181, 0x10000, RZ ;  /* 0x00010000b5347824 */ /* 0x000fe200078e00ff */
[----:B------:R-:W-:-:S02]  /*9900*/  SHF.R.U32.HI R53, RZ, 0x10, R55 ;  /* 0x00000010ff357819 */ /* 0x000fc40000011637 */
[--C-:B------:R-:W-:Y:S02]  /*9910*/  SHF.R.U32.HI R180, RZ, 0x8, R55.reuse ;  /* 0x00000008ffb47819 */ /* 0x100fe40000011637 */
[----:B------:R-:W-:Y:S01]  /*9920*/  LOP3.LUT R90, R55, 0xff, RZ, 0xc0, !PT ;  /* 0x000000ff375a7812 */ /* 0x000fe200078ec0ff */
[----:B------:R-:W-:Y:S01]  /*9930*/  IMAD.U32 R53, R53, 0x10000, RZ ;  /* 0x0001000035357824 */ /* 0x000fe200078e00ff */
[----:B------:R-:W-:Y:S02]  /*9940*/  SHF.R.U32.HI R184, RZ, 0x18, R55 ;  /* 0x00000018ffb87819 */ /* 0x000fe40000011637 */
[--C-:B------:R-:W-:Y:S02]  /*9950*/  SHF.R.U32.HI R54, RZ, 0x10, R91.reuse ;  /* 0x00000010ff367819 */ /* 0x100fe4000001165b */
[--C-:B------:R-:W-:Y:S02]  /*9960*/  SHF.R.U32.HI R55, RZ, 0x8, R91.reuse ;  /* 0x00000008ff377819 */ /* 0x100fe4000001165b */
[----:B------:R-:W-:Y:S01]  /*9970*/  LOP3.LUT R186, R91, 0xff, RZ, 0xc0, !PT ;  /* 0x000000ff5bba7812 */ /* 0x000fe200078ec0ff */
[----:B------:R-:W-:Y:S01]  /*9980*/  IMAD.U32 R54, R54, 0x10000, RZ ;  /* 0x0001000036367824 */ /* 0x000fe200078e00ff */
[----:B------:R-:W-:Y:S01]  /*9990*/  LOP3.LUT R89, R89, 0xff00, R182, 0xf8, !PT ;  /* 0x0000ff0059597812 */ /* 0x000fe200078ef8b6 */
[----:B------:R-:W-:Y:S01]  /*99a0*/  IMAD.SHL.U32 R55, R55, 0x100, RZ ;  /* 0x0000010037377824 */ /* 0x000fe200078e00ff */
[----:B------:R-:W-:-:S02]  /*99b0*/  SHF.R.U32.HI R91, RZ, 0x18, R91 ;  /* 0x00000018ff5b7819 */ /* 0x000fc4000001165b */
[----:B------:R-:W-:Y:S02]  /*99c0*/  PRMT R184, R184, 0x654, R90 ;  /* 0x00000654b8b87816 */ /* 0x000fe4000000005a */
[----:B------:R-:W-:Y:S02]  /*99d0*/  LOP3.LUT R52, R89, 0xff0000, R52, 0xf8, !PT ;  /* 0x00ff000059347812 */ /* 0x000fe400078ef834 */
[----:B------:R-:W-:Y:S01]  /*99e0*/  PRMT R90, R91, 0x654, R186 ;  /* 0x000006545b5a7816 */ /* 0x000fe200000000ba */
[----:B------:R-:W-:Y:S01]  /*99f0*/  IMAD.SHL.U32 R91, R180, 0x100, RZ ;  /* 0x00000100b45b7824 */ /* 0x000fe200078e00ff */
[----:B------:R-:W-:Y:S02]  /*9a00*/  LOP3.LUT R180, R88, 0xff0000, R183, 0xf8, !PT ;  /* 0x00ff000058b47812 */ /* 0x000fe400078ef8b7 */
[----:B-1----:R-:W-:Y:S02]  /*9a10*/  F2FP.F16.E4M3.UNPACK_B R181, R97 ;  /* 0x00000061ffb5723e */ /* 0x002fe400020006ff */
[----:B------:R-:W-:-:S02]  /*9a20*/  F2FP.F16.E4M3.UNPACK_B R183, R52 ;  /* 0x00000034ffb7723e */ /* 0x000fc400020006ff */
[----:B0-----:R-:W-:Y:S01]  /*9a30*/  F2FP.F16.E4M3.UNPACK_B R88, R93 ;  /* 0x0000005dff58723e */ /* 0x001fe200020006ff */
[----:B------:R-:W-:Y:S01]  /*9a40*/  HADD2.F32 R89, -RZ, R181.H0_H0 ;  /* 0x200000b5ff597230 */ /* 0x000fe20000004100 */
[----:B------:R-:W-:Y:S01]  /*9a50*/  LOP3.LUT R91, R184, 0xff00, R91, 0xf8, !PT ;  /* 0x0000ff00b85b7812 */ /* 0x000fe200078ef85b */
[--C-:B------:R-:W-:Y:S01]  /*9a60*/  HADD2.F32 R186, -RZ, R183.reuse.H0_H0 ;  /* 0x200000b7ffba7230 */ /* 0x100fe20000004100 */
[----:B------:R-:W-:Y:S01]  /*9a70*/  F2FP.F16.E4M3.UNPACK_B R184, R180 ;  /* 0x000000b4ffb8723e */ /* 0x000fe200020006ff */
[----:B------:R-:W-:Y:S01]  /*9a80*/  HADD2.F32 R182, -RZ, R88.H0_H0 ;  /* 0x20000058ffb67230 */ /* 0x000fe20000004100 */
[----:B------:R-:W-:Y:S01]  /*9a90*/  F2FP.F16.E4M3.UNPACK_B R97, R97.H1 ;  /* 0x00000061ff61723e */ /* 0x000fe200030006ff */
[----:B------:R-:W-:Y:S02]  /*9aa0*/  HADD2.F32 R183, -RZ, R183.H1_H1 ;  /* 0x300000b7ffb77230 */ /* 0x000fe40000004100 */
[----:B------:R-:W-:Y:S01]  /*9ab0*/  FMUL.FTZ R187, R89, R186 ;  /* 0x000000ba59bb7220 */ /* 0x000fe20000410000 */
[----:B------:R-:W-:-:S02]  /*9ac0*/  HADD2.F32 R185, -RZ, R184.H0_H0 ;  /* 0x200000b8ffb97230 */ /* 0x000fc40000004100 */
[C---:B------:R-:W-:Y:S01]  /*9ad0*/  FMUL.FTZ R186, R182.reuse, R186 ;  /* 0x000000bab6ba7220 */ /* 0x040fe20000410000 */
[----:B------:R-:W-:Y:S01]  /*9ae0*/  HADD2.F32 R88, -RZ, R88.H1_H1 ;  /* 0x30000058ff587230 */ /* 0x000fe20000004100 */
[----:B------:R-:W-:Y:S01]  /*9af0*/  F2FP.F16.E4M3.UNPACK_B R180, R180.H1 ;  /* 0x000000b4ffb4723e */ /* 0x000fe200030006ff */
[----:B------:R-:W-:Y:S02]  /*9b00*/  HADD2.F32 R184, -RZ, R184.H1_H1 ;  /* 0x300000b8ffb87230 */ /* 0x000fe40000004100 */
[-C--:B------:R-:W-:Y:S01]  /*9b10*/  FFMA.FTZ R182, R182, R185.reuse, -R187 ;  /* 0x000000b9b6b67223 */ /* 0x080fe200000108bb */
[----:B------:R-:W-:Y:S01]  /*9b20*/  FFMA.FTZ R89, R89, R185, R186 ;  /* 0x000000b959597223 */ /* 0x000fe200000100ba */
[----:B------:R-:W-:Y:S01]  /*9b30*/  HADD2.F32 R185, -RZ, R181.H1_H1 ;  /* 0x300000b5ffb97230 */ /* 0x000fe20000004100 */
[----:B------:R-:W-:-:S04]  /*9b40*/  LOP3.LUT R90, R90, 0xff00, R55, 0xf8, !PT ;  /* 0x0000ff005a5a7812 */ /* 0x000fc800078ef837 */
[-C--:B------:R-:W-:Y:S01]  /*9b50*/  FMUL.FTZ R181, R185, R183.reuse ;  /* 0x000000b7b9b57220 */ /* 0x080fe20000410000 */
[----:B------:R-:W-:-:S03]  /*9b60*/  FMUL.FTZ R183, R88, R183 ;  /* 0x000000b758b77220 */ /* 0x000fc60000410000 */
[-C--:B------:R-:W-:Y:S01]  /*9b70*/  FFMA.FTZ R181, R88, R184.reuse, -R181 ;  /* 0x000000b858b57223 */ /* 0x080fe200000108b5 */
[----:B------:R-:W-:Y:S01]  /*9b80*/  FFMA.FTZ R88, R185, R184, R183 ;  /* 0x000000b8b9587223 */ /* 0x000fe200000100b7 */
[----:B------:R-:W-:Y:S01]  /*9b90*/  F2FP.F16.E4M3.UNPACK_B R183, R52.H1 ;  /* 0x00000034ffb7723e */ /* 0x000fe200030006ff */
[----:B------:R-:W-:Y:S01]  /*9ba0*/  HADD2.F32 R52, -RZ, R97.H0_H0 ;  /* 0x20000061ff347230 */ /* 0x000fe20000004100 */
[----:B------:R-:W-:Y:S01]  /*9bb0*/  F2FP.F16.E4M3.UNPACK_B R184, R93.H1 ;  /* 0x0000005dffb8723e */ /* 0x000fe200030006ff */
[----:B------:R-:W-:Y:S02]  /*9bc0*/  HADD2.F32 R185, -RZ, R180.H0_H0 ;  /* 0x200000b4ffb97230 */ /* 0x000fe40000004100 */
[----:B------:R-:W-:Y:S02]  /*9bd0*/  HADD2.F32 R186, -RZ, R183.H0_H0 ;  /* 0x200000b7ffba7230 */ /* 0x000fe40000004100 */
[----:B------:R-:W-:Y:S02]  /*9be0*/  HADD2.F32 R93, -RZ, R184.H0_H0 ;  /* 0x200000b8ff5d7230 */ /* 0x000fe40000004100 */
[----:B------:R-:W-:-:S02]  /*9bf0*/  HADD2.F32 R97, -RZ, R97.H1_H1 ;  /* 0x30000061ff617230 */ /* 0x000fc40000004100 */
[CC--:B------:R-:W-:Y:S01]  /*9c00*/  FMUL.FTZ R187, R52.reuse, R186.reuse ;  /* 0x000000ba34bb7220 */ /* 0x0c0fe20000410000 */
[----:B------:R-:W-:Y:S02]  /*9c10*/  HADD2.F32 R183, -RZ, R183.H1_H1 ;  /* 0x300000b7ffb77230 */ /* 0x000fe40000004100 */
[C---:B------:R-:W-:Y:S01]  /*9c20*/  FMUL.FTZ R186, R93.reuse, R186 ;  /* 0x000000ba5dba7220 */ /* 0x040fe20000410000 */
[----:B------:R-:W-:Y:S02]  /*9c30*/  HADD2.F32 R184, -RZ, R184.H1_H1 ;  /* 0x300000b8ffb87230 */ /* 0x000fe40000004100 */
[-C--:B------:R-:W-:Y:S01]  /*9c40*/  FFMA.FTZ R93, R93, R185.reuse, -R187 ;  /* 0x000000b95d5d7223 */ /* 0x080fe200000108bb */
[----:B------:R-:W-:Y:S02]  /*9c50*/  HADD2.F32 R180, -RZ, R180.H1_H1 ;  /* 0x300000b4ffb47230 */ /* 0x000fe40000004100 */
[----:B------:R-:W-:Y:S01]  /*9c60*/  FFMA.FTZ R52, R52, R185, R186 ;  /* 0x000000b934347223 */ /* 0x000fe200000100ba */
[-C--:B------:R-:W-:Y:S01]  /*9c70*/  FMUL.FTZ R185, R97, R183.reuse ;  /* 0x000000b761b97220 */ /* 0x080fe20000410000 */
[----:B------:R-:W-:-:S03]  /*9c80*/  FMUL.FTZ R186, R184, R183 ;  /* 0x000000b7b8ba7220 */ /* 0x000fc60000410000 */
[-C--:B------:R-:W-:Y:S01]  /*9c90*/  FFMA.FTZ R183, R184, R180.reuse, -R185 ;  /* 0x000000b4b8b77223 */ /* 0x080fe200000108b9 */
[----:B------:R-:W-:Y:S01]  /*9ca0*/  FFMA.FTZ R180, R97, R180, R186 ;  /* 0x000000b461b47223 */ /* 0x000fe200000100ba */
[----:B------:R-:W-:Y:S02]  /*9cb0*/  LOP3.LUT R97, R91, 0xff0000, R53, 0xf8, !PT ;  /* 0x00ff00005b617812 */ /* 0x000fe400078ef835 */
[----:B------:R-:W-:Y:S02]  /*9cc0*/  LOP3.LUT R53, R90, 0xff0000, R54, 0xf8, !PT ;  /* 0x00ff00005a357812 */ /* 0x000fe400078ef836 */
[----:B------:R-:W-:Y:S02]  /*9cd0*/  MOV R54, R99 ;  /* 0x0000006300367202 */ /* 0x000fe40000000f00 */
[----:B------:R-:W-:Y:S02]  /*9ce0*/  F2FP.F16.E4M3.UNPACK_B R99, R53 ;  /* 0x00000035ff63723e */ /* 0x000fe400020006ff */
[----:B------:R-:W-:-:S02]  /*9cf0*/  F2FP.F16.E4M3.UNPACK_B R55, R54 ;  /* 0x00000036ff37723e */ /* 0x000fc400020006ff */
[----:B------:R-:W-:Y:S01]  /*9d00*/  F2FP.F16.E4M3.UNPACK_B R90, R95 ;  /* 0x0000005fff5a723e */ /* 0x000fe200020006ff */
[----:B------:R-:W-:Y:S01]  /*9d10*/  HADD2.F32 R91, -RZ, R99.H0_H0 ;  /* 0x20000063ff5b7230 */ /* 0x000fe20000004100 */
[----:B------:R-:W-:Y:S01]  /*9d20*/  F2FP.F16.E4M3.UNPACK_B R184, R97 ;  /* 0x00000061ffb8723e */ /* 0x000fe200020006ff */
[--C-:B------:R-:W-:Y:S01]  /*9d30*/  HADD2.F32 R185, -RZ, R55.reuse.H0_H0 ;  /* 0x20000037ffb97230 */ /* 0x100fe20000004100 */
[----:B------:R-:W-:Y:S01]  /*9d40*/  F2FP.F16.E4M3.UNPACK_B R54, R54.H1 ;  /* 0x00000036ff36723e */ /* 0x000fe200030006ff */
[----:B------:R-:W-:Y:S01]  /*9d50*/  HADD2.F32 R187, -RZ, R90.H0_H0 ;  /* 0x2000005affbb7230 */ /* 0x000fe20000004100 */
[----:B------:R-:W-:Y:S01]  /*9d60*/  F2FP.F16.E4M3.UNPACK_B R53, R53.H1 ;  /* 0x00000035ff35723e */ /* 0x000fe200030006ff */
        /* <DEDUP_REMOVED lines=11> */
[----:B------:R-:W-:Y:S01]  /*9e20*/  HADD2.F32 R186, -RZ, R53.H0_H0 ;  /* 0x20000035ffba7230 */ /* 0x000fe20000004100 */
[----:B------:R-:W-:Y:S01]  /*9e30*/  F2FP.SATFINITE.E4M3.F32.PACK_AB_MERGE_C R93, R183, R93, RZ ;  /* 0x0000005db75d723e */ /* 0x000fe200048070ff */
[C---:B------:R-:W-:Y:S01]  /*9e40*/  FFMA.FTZ R90, R91.reuse, R184, -R90 ;  /* 0x000000b85b5a7223 */ /* 0x040fe2000001085a */
[----:B------:R-:W-:Y:S01]  /*9e50*/  FMUL.FTZ R91, R91, R99 ;  /* 0x000000635b5b7220 */ /* 0x000fe20000410000 */
[----:B------:R-:W-:Y:S01]  /*9e60*/  HADD2.F32 R99, -RZ, R97.H0_H0 ;  /* 0x20000061ff637230 */ /* 0x000fe20000004100 */
[----:B------:R-:W-:Y:S01]  /*9e70*/  F2FP.SATFINITE.E4M3.F32.PACK_AB_MERGE_C R181, R181, R182, R93 ;  /* 0x000000b6b5b5723e */ /* 0x000fe2000480705d */
[----:B------:R-:W-:-:S02]  /*9e80*/  HADD2.F32 R53, -RZ, R53.H1_H1 ;  /* 0x30000035ff357230 */ /* 0x000fc40000004100 */
[----:B------:R-:W-:Y:S01]  /*9e90*/  FFMA.FTZ R55, R55, R184, R91 ;  /* 0x000000b837377223 */ /* 0x000fe2000001005b */
[----:B------:R-:W-:Y:S01]  /*9ea0*/  F2FP.F16.E4M3.UNPACK_B R91, R95.H1 ;  /* 0x0000005fff5b723e */ /* 0x000fe200030006ff */
[--C-:B------:R-:W-:Y:S01]  /*9eb0*/  HADD2.F32 R95, -RZ, R54.reuse.H0_H0 ;  /* 0x20000036ff5f7230 */ /* 0x100fe20000004100 */
[----:B------:R-:W-:Y:S01]  /*9ec0*/  F2FP.F16.E4M3.UNPACK_B R93, R96.H1 ;  /* 0x00000060ff5d723e */ /* 0x000fe200030006ff */
[----:B------:R-:W-:Y:S01]  /*9ed0*/  HADD2.F32 R54, -RZ, R54.H1_H1 ;  /* 0x30000036ff367230 */ /* 0x000fe20000004100 */
[----:B------:R-:W-:Y:S01]  /*9ee0*/  F2FP.SATFINITE.E4M3.F32.PACK_AB_MERGE_C R52, R180, R52, RZ ;  /* 0x00000034b434723e */ /* 0x000fe200048070ff */
[--C-:B------:R-:W-:Y:S02]  /*9ef0*/  HADD2.F32 R184, -RZ, R91.reuse.H0_H0 ;  /* 0x2000005bffb87230 */ /* 0x100fe40000004100 */
[----:B------:R-:W-:Y:S01]  /*9f00*/  FMUL.FTZ R187, R95, R186 ;  /* 0x000000ba5fbb7220 */ /* 0x000fe20000410000 */
[----:B------:R-:W-:Y:S01]  /*9f10*/  HADD2.F32 R91, -RZ, R91.H1_H1 ;  /* 0x3000005bff5b7230 */ /* 0x000fe20000004100 */
[----:B------:R-:W-:Y:S01]  /*9f20*/  F2FP.F16.E4M3.UNPACK_B R96, R96 ;  /* 0x00000060ff60723e */ /* 0x000fe200020006ff */
[----:B------:R-:W-:-:S02]  /*9f30*/  HADD2.F32 R97, -RZ, R97.H1_H1 ;  /* 0x30000061ff617230 */ /* 0x000fc40000004100 */
[C---:B------:R-:W-:Y:S01]  /*9f40*/  FFMA.FTZ R187, R184.reuse, R99, -R187 ;  /* 0x00000063b8bb7223 */ /* 0x040fe200000108bb */
[----:B------:R-:W-:-:S04]  /*9f50*/  FMUL.FTZ R184, R184, R186 ;  /* 0x000000bab8b87220 */ /* 0x000fc80000410000 */
[----:B------:R-:W-:Y:S01]  /*9f60*/  FFMA.FTZ R184, R95, R99, R184 ;  /* 0x000000635fb87223 */ /* 0x000fe200000100b8 */
[CC--:B------:R-:W-:Y:S01]  /*9f70*/  FMUL.FTZ R95, R54.reuse, R53.reuse ;  /* 0x00000035365f7220 */ /* 0x0c0fe20000410000 */
[C---:B------:R-:W-:Y:S01]  /*9f80*/  FMUL.FTZ R53, R91.reuse, R53 ;  /* 0x000000355b357220 */ /* 0x040fe20000410000 */
[----:B------:R-:W-:Y:S02]  /*9f90*/  F2FP.F16.E4M3.UNPACK_B R99, R175.H1 ;  /* 0x000000afff63723e */ /* 0x000fe400030006ff */
[-C--:B------:R-:W-:Y:S01]  /*9fa0*/  FFMA.FTZ R95, R91, R97.reuse, -R95 ;  /* 0x000000615b5f7223 */ /* 0x080fe2000001085f */
[----:B------:R-:W-:Y:S01]  /*9fb0*/  FFMA.FTZ R54, R54, R97, R53 ;  /* 0x0000006136367223 */ /* 0x000fe20000010035 */
[----:B------:R-:W-:Y:S01]  /*9fc0*/  IMAD.MOV.U32 R53, RZ, RZ, R92 ;  /* 0x000000ffff357224 */ /* 0x000fe200078e005c */
[-C--:B------:R-:W-:Y:S01]  /*9fd0*/  F2FP.F16.E4M3.UNPACK_B R91, R176.reuse.H1 ;  /* 0x000000b0ff5b723e */ /* 0x080fe200030006ff */
[----:B------:R-:W-:Y:S01]  /*9fe0*/  HADD2.F32 R97, -RZ, R93.H0_H0 ;  /* 0x2000005dff617230 */ /* 0x000fe20000004100 */
[----:B------:R-:W-:Y:S01]  /*9ff0*/  F2FP.F16.E4M3.UNPACK_B R176, R176 ;  /* 0x000000b0ffb0723e */ /* 0x000fe200020006ff */
[----:B------:R-:W-:Y:S01]  /*a000*/  HADD2.F32 R182, -RZ, R99.H0_H0 ;  /* 0x20000063ffb67230 */ /* 0x000fe20000004100 */
[-C--:B------:R-:W-:Y:S01]  /*a010*/  F2FP.F16.E4M3.UNPACK_B R92, R53.reuse.H1 ;  /* 0x00000035ff5c723e */ /* 0x080fe200030006ff */
[--C-:B------:R-:W-:Y:S01]  /*a020*/  HADD2.F32 R186, -RZ, R91.reuse.H0_H0 ;  /* 0x2000005bffba7230 */ /* 0x100fe20000004100 */
[----:B------:R-:W-:Y:S01]  /*a030*/  F2FP.F16.E4M3.UNPACK_B R53, R53 ;  /* 0x00000035ff35723e */ /* 0x000fe200020006ff */
[----:B------:R-:W-:Y:S01]  /*a040*/  HADD2.F32 R91, -RZ, R91.H1_H1 ;  /* 0x3000005bff5b7230 */ /* 0x000fe20000004100 */
[----:B------:R-:W-:Y:S01]  /*a050*/  F2FP.F16.E4M3.UNPACK_B R175, R175 ;  /* 0x000000afffaf723e */ /* 0x000fe200020006ff */
[----:B------:R-:W-:-:S02]  /*a060*/  HADD2.F32 R180, -RZ, R92.H0_H0 ;  /* 0x2000005cffb47230 */ /* 0x000fc40000004100 */
[-C--:B------:R-:W-:Y:S01]  /*a070*/  FMUL.FTZ R183, R97, R186.reuse ;  /* 0x000000ba61b77220 */ /* 0x080fe20000410000 */
[----:B------:R-:W-:Y:S01]  /*a080*/  HADD2.F32 R93, -RZ, R93.H1_H1 ;  /* 0x3000005dff5d7230 */ /* 0x000fe20000004100 */
[----:B------:R-:W-:Y:S01]  /*a090*/  F2FP.SATFINITE.E4M3.F32.PACK_AB_MERGE_C R95, R95, R187, RZ ;  /* 0x000000bb5f5f723e */ /* 0x000fe200048070ff */
[----:B------:R-:W-:Y:S02]  /*a0a0*/  HADD2.F32 R92, -RZ, R92.H1_H1 ;  /* 0x3000005cff5c7230 */ /* 0x000fe40000004100 */
[C---:B------:R-:W-:Y:S01]  /*a0b0*/  FMUL.FTZ R186, R180.reuse, R186 ;  /* 0x000000bab4ba7220 */ /* 0x040fe20000410000 */
[----:B------:R-:W-:Y:S02]  /*a0c0*/  HADD2.F32 R99, -RZ, R99.H1_H1 ;  /* 0x30000063ff637230 */ /* 0x000fe40000004100 */
[----:B------:R-:W-:Y:S01]  /*a0d0*/  FFMA.FTZ R183, R180, R182, -R183 ;  /* 0x000000b6b4b77223 */ /* 0x000fe200000108b7 */
[----:B------:R-:W-:Y:S01]  /*a0e0*/  F2FP.SATFINITE.E4M3.F32.PACK_AB_MERGE_C R54, R54, R184, RZ ;  /* 0x000000b83636723e */ /* 0x000fe200048070ff */
[----:B------:R-:W-:Y:S01]  /*a0f0*/  FFMA.FTZ R186, R97, R182, R186 ;  /* 0x000000b661ba7223 */ /* 0x000fe200000100ba */
[CC--:B------:R-:W-:Y:S01]  /*a100*/  FMUL.FTZ R97, R93.reuse, R91.reuse ;  /* 0x0000005b5d617220 */ /* 0x0c0fe20000410000 */
[----:B------:R-:W-:Y:S01]  /*a110*/  FMUL.FTZ R91, R92, R91 ;  /* 0x0000005b5c5b7220 */ /* 0x000fe20000410000 */
[----:B------:R-:W-:Y:S01]  /*a120*/  HADD2.F32 R182, -RZ, R176.H0_H0 ;  /* 0x200000b0ffb67230 */ /* 0x000fe20000004100 */
[----:B------:R-:W-:Y:S01]  /*a130*/  F2FP.SATFINITE.E4M3.F32.PACK_AB_MERGE_C R95, R90, R188, R95 ;  /* 0x000000bc5a5f723e */ /* 0x000fe2000480705f */
[-C--:B------:R-:W-:Y:S01]  /*a140*/  FFMA.FTZ R92, R92, R99.reuse, -R97 ;  /* 0x000000635c5c7223 */ /* 0x080fe20000010861 */
[----:B------:R-:W-:Y:S01]  /*a150*/  FFMA.FTZ R91, R93, R99, R91 ;  /* 0x000000635d5b7223 */ /* 0x000fe2000001005b */
[----:B------:R-:W-:-:S02]  /*a160*/  HADD2.F32 R93, -RZ, R96.H0_H0 ;  /* 0x20000060ff5d7230 */ /* 0x000fc40000004100 */
[----:B------:R-:W-:Y:S01]  /*a170*/  HADD2.F32 R99, -RZ, R53.H0_H0 ;  /* 0x20000035ff637230 */ /* 0x000fe20000004100 */
[----:B------:R-:W-:Y:S01]  /*a180*/  F2FP.SATFINITE.E4M3.F32.PACK_AB_MERGE_C R92, R92, R183, RZ ;  /* 0x000000b75c5c723e */ /* 0x000fe200048070ff */
[----:B------:R-:W-:Y:S02]  /*a190*/  HADD2.F32 R97, -RZ, R175.H0_H0 ;  /* 0x200000afff617230 */ /* 0x000fe40000004100 */
[-C--:B------:R-:W-:Y:S01]  /*a1a0*/  FMUL.FTZ R180, R93, R182.reuse ;  /* 0x000000b65db47220 */ /* 0x080fe20000410000 */
[----:B------:R-:W-:Y:S02]  /*a1b0*/  HADD2.F32 R176, -RZ, R176.H1_H1 ;  /* 0x300000b0ffb07230 */ /* 0x000fe40000004100 */
[C---:B------:R-:W-:Y:S01]  /*a1c0*/  FMUL.FTZ R182, R99.reuse, R182 ;  /* 0x000000b663b67220 */ /* 0x040fe20000410000 */
[----:B------:R-:W-:Y:S02]  /*a1d0*/  HADD2.F32 R96, -RZ, R96.H1_H1 ;  /* 0x30000060ff607230 */ /* 0x000fe40000004100 */
[----:B------:R-:W-:Y:S01]  /*a1e0*/  FFMA.FTZ R180, R99, R97, -R180 ;  /* 0x0000006163b47223 */ /* 0x000fe200000108b4 */
[----:B------:R-:W-:-:S02]  /*a1f0*/  HADD2.F32 R53, -RZ, R53.H1_H1 ;  /* 0x30000035ff357230 */ /* 0x000fc40000004100 */
[----:B------:R-:W-:Y:S01]  /*a200*/  FFMA.FTZ R182, R93, R97, R182 ;  /* 0x000000615db67223 */ /* 0x000fe200000100b6 */
[----:B------:R-:W-:Y:S02]  /*a210*/  HADD2.F32 R175, -RZ, R175.H1_H1 ;  /* 0x300000afffaf7230 */ /* 0x000fe40000004100 */
[C---:B------:R-:W-:Y:S01]  /*a220*/  FMUL.FTZ R93, R96.reuse, R176 ;  /* 0x000000b0605d7220 */ /* 0x040fe20000410000 */
[----:B------:R-:W-:Y:S01]  /*a230*/  F2FP.F16.E4M3.UNPACK_B R99, R178.H1 ;  /* 0x000000b2ff63723e */ /* 0x000fe200030006ff */
[C---:B------:R-:W-:Y:S01]  /*a240*/  FMUL.FTZ R176, R53.reuse, R176 ;  /* 0x000000b035b07220 */ /* 0x040fe20000410000 */
[----:B------:R-:W-:Y:S01]  /*a250*/  F2FP.F16.E4M3.UNPACK_B R178, R178 ;  /* 0x000000b2ffb2723e */ /* 0x000fe200020006ff */
[-C--:B------:R-:W-:Y:S01]  /*a260*/  FFMA.FTZ R93, R53, R175.reuse, -R93 ;  /* 0x000000af355d7223 */ /* 0x080fe2000001085d */
[----:B------:R-:W-:Y:S01]  /*a270*/  F2FP.SATFINITE.E4M3.F32.PACK_AB_MERGE_C R91, R91, R186, RZ ;  /* 0x000000ba5b5b723e */ /* 0x000fe200048070ff */
[----:B------:R-:W-:Y:S01]  /*a280*/  FFMA.FTZ R53, R96, R175, R176 ;  /* 0x000000af60357223 */ /* 0x000fe200000100b0 */
[----:B------:R-:W-:Y:S01]  /*a290*/  F2FP.F16.E4M3.UNPACK_B R96, R98.H1 ;  /* 0x00000062ff60723e */ /* 0x000fe200030006ff */
[--C-:B------:R-:W-:Y:S01]  /*a2a0*/  HADD2.F32 R176, -RZ, R99.reuse.H0_H0 ;  /* 0x20000063ffb07230 */ /* 0x100fe20000004100 */
[----:B------:R-:W-:Y:S01]  /*a2b0*/  F2FP.SATFINITE.E4M3.F32.PACK_AB_MERGE_C R180, R93, R180, R92 ;  /* 0x000000b45db4723e */ /* 0x000fe2000480705c */
[----:B------:R-:W-:Y:S01]  /*a2c0*/  HADD2.F32 R99, -RZ, R99.H1_H1 ;  /* 0x30000063ff637230 */ /* 0x000fe20000004100 */
[-C--:B------:R-:W-:Y:S01]  /*a2d0*/  F2FP.F16.E4M3.UNPACK_B R92, R177.reuse.H1 ;  /* 0x000000b1ff5c723e */ /* 0x080fe200030006ff */
[--C-:B------:R-:W-:Y:S01]  /*a2e0*/  HADD2.F32 R97, -RZ, R96.reuse.H0_H0 ;  /* 0x20000060ff617230 */ /* 0x100fe20000004100 */
[----:B------:R-:W-:Y:S01]  /*a2f0*/  F2FP.F16.E4M3.UNPACK_B R93, R94.H1 ;  /* 0x0000005eff5d723e */ /* 0x000fe200030006ff */
[----:B------:R-:W-:Y:S01]  /*a300*/  HADD2.F32 R96, -RZ, R96.H1_H1 ;  /* 0x30000060ff607230 */ /* 0x000fe20000004100 */
[----:B------:R-:W-:Y:S01]  /*a310*/  F2FP.F16.E4M3.UNPACK_B R177, R177 ;  /* 0x000000b1ffb1723e */ /* 0x000fe200020006ff */
[--C-:B------:R-:W-:Y:S01]  /*a320*/  HADD2.F32 R187, -RZ, R92.reuse.H0_H0 ;  /* 0x2000005cffbb7230 */ /* 0x100fe20000004100 */
[----:B------:R-:W-:Y:S01]  /*a330*/  F2FP.F16.E4M3.UNPACK_B R98, R98 ;  /* 0x00000062ff62723e */ /* 0x000fe200020006ff */
[----:B------:R-:W-:Y:S01]  /*a340*/  HADD2.F32 R175, -RZ, R93.H0_H0 ;  /* 0x2000005dffaf7230 */ /* 0x000fe20000004100 */
[----:B------:R-:W-:Y:S01]  /*a350*/  F2FP.F16.E4M3.UNPACK_B R94, R94 ;  /* 0x0000005eff5e723e */ /* 0x000fe200020006ff */
[----:B------:R-:W-:-:S02]  /*a360*/  HADD2.F32 R92, -RZ, R92.H1_H1 ;  /* 0x3000005cff5c7230 */ /* 0x000fc40000004100 */
[-C--:B------:R-:W-:Y:S01]  /*a370*/  FMUL.FTZ R183, R97, R187.reuse ;  /* 0x000000bb61b77220 */ /* 0x080fe20000410000 */
[----:B------:R-:W-:Y:S02]  /*a380*/  HADD2.F32 R93, -RZ, R93.H1_H1 ;  /* 0x3000005dff5d7230 */ /* 0x000fe40000004100 */
[----:B------:R-:W-:Y:S01]  /*a390*/  FMUL.FTZ R187, R175, R187 ;  /* 0x000000bbafbb7220 */ /* 0x000fe20000410000 */
[----:B------:R-:W-:Y:S01]  /*a3a0*/  F2FP.SATFINITE.E4M3.F32.PACK_AB_MERGE_C R53, R53, R182, R91 ;  /* 0x000000b63535723e */ /* 0x000fe2000480705b */
[-C--:B------:R-:W-:Y:S02]  /*a3b0*/  FFMA.FTZ R183, R175, R176.reuse, -R183 ;  /* 0x000000b0afb77223 */ /* 0x080fe400000108b7 */
[----:B------:R-:W-:Y:S01]  /*a3c0*/  FFMA.FTZ R187, R97, R176, R187 ;  /* 0x000000b061bb7223 */ /* 0x000fe200000100bb */
[-C--:B------:R-:W-:Y:S01]  /*a3d0*/  FMUL.FTZ R97, R96, R92.reuse ;  /* 0x0000005c60617220 */ /* 0x080fe20000410000 */
[----:B------:R-:W-:Y:S01]  /*a3e0*/  FMUL.FTZ R92, R93, R92 ;  /* 0x0000005c5d5c7220 */ /* 0x000fe20000410000 */
[----:B------:R-:W-:-:S02]  /*a3f0*/  HADD2.F32 R176, -RZ, R177.H0_H0 ;  /* 0x200000b1ffb07230 */ /* 0x000fc40000004100 */
[-C--:B------:R-:W-:Y:S01]  /*a400*/  FFMA.FTZ R93, R93, R99.reuse, -R97 ;  /* 0x000000635d5d7223 */ /* 0x080fe20000010861 */
[----:B------:R-:W-:Y:S01]  /*a410*/  FFMA.FTZ R92, R96, R99, R92 ;  /* 0x00000063605c7223 */ /* 0x000fe2000001005c */
[----:B------:R-:W-:Y:S02]  /*a420*/  HADD2.F32 R96, -RZ, R98.H0_H0 ;  /* 0x20000062ff607230 */ /* 0x000fe40000004100 */
[----:B------:R-:W-:Y:S01]  /*a430*/  HADD2.F32 R99, -RZ, R94.H0_H0 ;  /* 0x2000005eff637230 */ /* 0x000fe20000004100 */
[----:B------:R-:W-:Y:S01]  /*a440*/  F2FP.SATFINITE.E4M3.F32.PACK_AB_MERGE_C R93, R93, R183, RZ ;  /* 0x000000b75d5d723e */ /* 0x000fe200048070ff */
[----:B------:R-:W-:Y:S02]  /*a450*/  HADD2.F32 R97, -RZ, R178.H0_H0 ;  /* 0x200000b2ff617230 */ /* 0x000fe40000004100 */
[-C--:B------:R-:W-:Y:S01]  /*a460*/  FMUL.FTZ R175, R96, R176.reuse ;  /* 0x000000b060af7220 */ /* 0x080fe20000410000 */
[----:B------:R-:W-:Y:S02]  /*a470*/  HADD2.F32 R177, -RZ, R177.H1_H1 ;  /* 0x300000b1ffb17230 */ /* 0x000fe40000004100 */
[----:B------:R-:W-:Y:S01]  /*a480*/  FMUL.FTZ R176, R99, R176 ;  /* 0x000000b063b07220 */ /* 0x000fe20000410000 */
[----:B------:R-:W-:-:S02]  /*a490*/  HADD2.F32 R98, -RZ, R98.H1_H1 ;  /* 0x30000062ff627230 */ /* 0x000fc40000004100 */
[-C--:B------:R-:W-:Y:S01]  /*a4a0*/  FFMA.FTZ R175, R99, R97.reuse, -R175 ;  /* 0x0000006163af7223 */ /* 0x080fe200000108af */
[----:B------:R-:W-:Y:S02]  /*a4b0*/  HADD2.F32 R94, -RZ, R94.H1_H1 ;  /* 0x3000005eff5e7230 */ /* 0x000fe40000004100 */
[----:B------:R-:W-:Y:S01]  /*a4c0*/  FFMA.FTZ R176, R96, R97, R176 ;  /* 0x0000006160b07223 */ /* 0x000fe200000100b0 */
[----:B------:R-:W-:Y:S02]  /*a4d0*/  HADD2.F32 R178, -RZ, R178.H1_H1 ;  /* 0x300000b2ffb27230 */ /* 0x000fe40000004100 */
[----:B------:R-:W-:Y:S01]  /*a4e0*/  FMUL.FTZ R96, R98, R177 ;  /* 0x000000b162607220 */ /* 0x000fe20000410000 */
[----:B------:R-:W-:Y:S01]  /*a4f0*/  F2FP.SATFINITE.E4M3.F32.PACK_AB_MERGE_C R92, R92, R187, RZ ;  /* 0x000000bb5c5c723e */ /* 0x000fe200048070ff */
[----:B------:R-:W-:Y:S01]  /*a500*/  FMUL.FTZ R177, R94, R177 ;  /* 0x000000b15eb17220 */ /* 0x000fe20000410000 */
[----:B------:R-:W-:Y:S01]  /*a510*/  F2FP.SATFINITE.E4M3.F32.PACK_AB_MERGE_C R97, R88, R89, R52 ;  /* 0x000000595861723e */ /* 0x000fe20004807034 */
[-C--:B------:R-:W-:Y:S01]  /*a520*/  FFMA.FTZ R96, R94, R178.reuse, -R96 ;  /* 0x000000b25e607223 */ /* 0x080fe20000010860 */
[----:B------:R-:W-:Y:S01]  /*a530*/  F2FP.SATFINITE.E4M3.F32.PACK_AB_MERGE_C R99, R55, R185, R54 ;  /* 0x000000b93763723e */ /* 0x000fe20004807036 */
[----:B------:R-:W-:-:S03]  /*a540*/  FFMA.FTZ R177, R98, R178, R177 ;  /* 0x000000b262b17223 */ /* 0x000fc600000100b1 */
[----:B------:R-:W-:Y:S01]  /*a550*/  F2FP.SATFINITE.E4M3.F32.PACK_AB_MERGE_C R94, R96, R175, R93 ;  /* 0x000000af605e723e */ /* 0x000fe2000480705d */
[----:B------:R-:W-:Y:S01]  /*a560*/  IMAD.MOV.U32 R93, RZ, RZ, R181 ;  /* 0x000000ffff5d7224 */ /* 0x000fe200078e00b5 */
[----:B------:R-:W-:Y:S01]  /*a570*/  F2FP.SATFINITE.E4M3.F32.PACK_AB_MERGE_C R98, R177, R176, R92 ;  /* 0x000000b0b162723e */ /* 0x000fe2000480705c */
[----:B------:R-:W-:Y:S02]  /*a580*/  IMAD.MOV.U32 R92, RZ, RZ, R180 ;  /* 0x000000ffff5c7224 */ /* 0x000fe400078e00b4 */
[----:B------:R-:W-:-:S07]  /*a590*/  IMAD.MOV.U32 R96, RZ, RZ, R53 ;  /* 0x000000ffff607224 */ /* 0x000fce00078e0035 */
.L_x_3450:
[----:B------:R-:W-:Y:S05]  /*a5a0*/  BSYNC B3 ;  /* 0x0000000000037941 */ /* 0x000fea0003800000 */
.L_x_3449:
[----:B------:R-:W-:-:S13]  /*a5b0*/  ISETP.GE.AND P4, PT, R179, R152, PT ;  /* 0x00000098b300720c */ /* 0x000fda0003f86270 */
[--C-:B------:R-:W-:Y:S02]  /*a5c0*/  @!P4 SHF.R.S32.HI R53, RZ, 0x1f, R179.reuse ;  /* 0x0000001fff35c819 */ /* 0x100fe400000114b3 */
[----:B------:R-:W-:-:S04]  /*a5d0*/  @!P4 IADD3 R55, P5, P6, R118, R140, R179 ;  /* 0x0000008c7637c210 */ /* 0x000fc80007ebe0b3 */
[----:B------:R-:W-:Y:S02]  /*a5e0*/  @!P4 IADD3.X R88, R4, R170, R53, P5, P6 ;  /* 0x000000aa0458c210 */ /* 0x000fe40002fec435 */
[----:B------:R-:W-:-:S04]  /*a5f0*/  IADD3 R53, P5, P6, R118, R140, R26 ;  /* 0x0000008c76357210 */ /* 0x000fc80007ebe01a */
[----:B------:R-:W-:Y:S02]  /*a600*/  IADD3.X R54, R4, R170, R30, P5, P6 ;  /* 0x000000aa04367210 */ /* 0x000fe40002fec41e */
[----:B------:R-:W-:-:S04]  /*a610*/  IADD3 R52, P5, R53, R124, RZ ;  /* 0x0000007c35347210 */ /* 0x000fc80007fbe0ff */
[----:B------:R-:W-:Y:S02]  /*a620*/  IADD3.X R53, R54, R125, RZ, P5, !PT ;  /* 0x0000007d36357210 */ /* 0x000fe40002ffe4ff */
[----:B------:R-:W-:-:S03]  /*a630*/  @!P4 IADD3 R54, P5, R55, R124, RZ ;  /* 0x0000007c3736c210 */ /* 0x000fc60007fbe0ff */
[----:B0-----:R0:W-:Y:S02]  /*a640*/  STG.E.128 desc[UR54][R52.64], R92 ;  /* 0x0000005c34007986 */ /* 0x0011e4000c101d36 */
[----:B------:R-:W-:-:S05]  /*a650*/  @!P4 IMAD.X R55, R88, 0x1, R125, P5 ;  /* 0x000000015837c824 */ /* 0x000fca00028e067d */
[----:B-1----:R0:W-:Y:S03]  /*a660*/  @!P4 STG.E.128 desc[UR54][R54.64], R96 ;  /* 0x000000603600c986 */ /* 0x0021e6000c101d36 */
.L_x_3448:
[----:B------:R-:W-:Y:S05]  /*a670*/  BSYNC B2 ;  /* 0x0000000000027941 */ /* 0x000fea0003800000 */
.L_x_3447:
[----:B------:R-:W-:Y:S01]  /*a680*/  ISETP.NE.AND P4, PT, R35, RZ, PT ;  /* 0x000000ff2300720c */ /* 0x000fe20003f85270 */
[----:B------:R-:W-:-:S12]  /*a690*/  BSSY B2, `(.L_x_3451) ;  /* 0x00000fe000027945 */ /* 0x000fd80003800000 */
[----:B------:R-:W-:Y:S05]  /*a6a0*/  @!P4 BRA `(.L_x_3452) ;  /* 0x0000000c00f0c947 */ /* 0x000fea0003800000 */
[----:B0-----:R-:W-:Y:S01]  /*a6b0*/  SEL R52, R121, R158, !P1 ;  /* 0x0000009e79347207 */ /* 0x001fe20004800000 */
[----:B------:R-:W-:Y:S01]  /*a6c0*/  BSSY B3, `(.L_x_3453) ;  /* 0x00000f0000037945 */ /* 0x000fe20003800000 */
[----:B------:R-:W-:Y:S02]  /*a6d0*/  IADD3 R93, P4, P5, R118, R140, R27 ;  /* 0x0000008c765d7210 */ /* 0x000fe40007d9e01b */
[----:B------:R-:W-:Y:S02]  /*a6e0*/  SHF.R.S32.HI R53, RZ, 0x1f, R52 ;  /* 0x0000001fff357819 */ /* 0x000fe40000011434 */
[----:B------:R-:W-:Y:S02]  /*a6f0*/  IADD3.X R92, R4, R170, R31, P4, P5 ;  /* 0x000000aa045c7210 */ /* 0x000fe400027ea41f */
[----:B------:R-:W-:Y:S02]  /*a700*/  LEA.HI R52, R53, R52, RZ, 0x5 ;  /* 0x0000003435347211 */ /* 0x000fe400078f28ff */
[----:B------:R-:W-:-:S02]  /*a710*/  ISETP.GE.AND P4, PT, R0, R133, PT ;  /* 0x000000850000720c */ /* 0x000fc40003f86270 */
[----:B------:R-:W-:-:S04]  /*a720*/  LEA.HI.SX32 R52, R52, R101, 0x1b ;  /* 0x0000006534347211 */ /* 0x000fc800078fdaff */
[----:B------:R-:W-:Y:S01]  /*a730*/  SHF.R.S32.HI R53, RZ, 0x1f, R52 ;  /* 0x0000001fff357819 */ /* 0x000fe20000011434 */
[----:B------:R-:W-:-:S03]  /*a740*/  IMAD.SHL.U32 R94, R52, 0x10, RZ ;  /* 0x00000010345e7824 */ /* 0x000fc600078e00ff */
[----:B------:R-:W-:-:S04]  /*a750*/  LEA.HI R53, R53, R52, RZ, 0x2 ;  /* 0x0000003435357211 */ /* 0x000fc800078f10ff */
[----:B------:R-:W-:Y:S02]  /*a760*/  SHF.R.S32.HI R52, RZ, 0x2, R53 ;  /* 0x00000002ff347819 */ /* 0x000fe40000011435 */
[----:B------:R-:W-:-:S03]  /*a770*/  LOP3.LUT R53, R227, 0x30, R94, 0xf8, !PT ;  /* 0x00000030e3357812 */ /* 0x000fc600078ef85e */
[----:B------:R-:W-:Y:S01]  /*a780*/  IMAD R52, R52, 0x2800, R229 ;  /* 0x0000280034347824 */ /* 0x000fe200078e02e5 */
[----:B------:R-:W-:-:S05]  /*a790*/  LOP3.LUT R53, R53, R228, RZ, 0x3c, !PT ;  /* 0x000000e435357212 */ /* 0x000fca00078e3cff */
[----:B------:R-:W-:Y:S02]  /*a7a0*/  IMAD.IADD R52, R52, 0x1, R53 ;  /* 0x0000000134347824 */ /* 0x000fe400078e0235 */
[C---:B------:R-:W-:Y:S02]  /*a7b0*/  IMAD R53, R17.reuse, 0x7800, R143 ;  /* 0x0000780011357824 */ /* 0x040fe400078e028f */
[----:B------:R-:W-:Y:S02]  /*a7c0*/  IMAD R55, R17, 0x7800, R52 ;  /* 0x0000780011377824 */ /* 0x000fe400078e0234 */
[----:B------:R-:W-:-:S03]  /*a7d0*/  IMAD.IADD R53, R16, 0x1, R53 ;  /* 0x0000000110357824 */ /* 0x000fc600078e0235 */
[----:B------:R-:W-:-:S03]  /*a7e0*/  IADD3 R88, R16, R55, RZ ;  /* 0x0000003710587210 */ /* 0x000fc60007ffe0ff */
[----:B------:R-:W0:Y:S04]  /*a7f0*/  LDS.128 R52, [R53+0x24200] ;  /* 0x0242000035347984 */ /* 0x000e280000000c00 */
[----:B------:R-:W1:Y:S01]  /*a800*/  LDS.128 R88, [R88+0x24200] ;  /* 0x0242000058587984 */ /* 0x000e620000000c00 */
[----:B------:R-:W-:Y:S05]  /*a810*/  @P4 BRA `(.L_x_3454) ;  /* 0x0000000c00684947 */ /* 0x000fea0003800000 */
        /* <DEDUP_REMOVED lines=11> */
[----:B------:R-:W-:-:S03]  /*a8d0*/  IMAD.SHL.U32 R61, R62, 0x100, RZ ;  /* 0x000001003e3d7824 */ /* 0x000fc600078e00ff */
[----:B------:R-:W-:Y:S01]  /*a8e0*/  LOP3.LUT R48, R48, 0xff00, R49, 0xf8, !PT ;  /* 0x0000ff0030307812 */ /* 0x000fe200078ef831 */
[----:B------:R-:W-:Y:S01]  /*a8f0*/  IMAD.U32 R49, R95, 0x10000, RZ ;  /* 0x000100005f317824 */ /* 0x000fe200078e00ff */
[----:B------:R-:W-:Y:S01]  /*a900*/  LOP3.LUT R50, R50, 0xff00, R61, 0xf8, !PT ;  /* 0x0000ff0032327812 */ /* 0x000fe200078ef83d */
[----:B------:R-:W-:Y:S01]  /*a910*/  IMAD.U32 R61, R60, 0x10000, RZ ;  /* 0x000100003c3d7824 */ /* 0x000fe200078e00ff */
[----:B-1----:R-:W-:Y:S02]  /*a920*/  F2FP.F16.E4M3.UNPACK_B R95, R89 ;  /* 0x00000059ff5f723e */ /* 0x002fe400020006ff */
[----:B------:R-:W-:Y:S02]  /*a930*/  LOP3.LUT R48, R48, 0xff0000, R49, 0xf8, !PT ;  /* 0x00ff000030307812 */ /* 0x000fe400078ef831 */
[----:B------:R-:W-:Y:S02]  /*a940*/  LOP3.LUT R62, R50, 0xff0000, R61, 0xf8, !PT ;  /* 0x00ff0000323e7812 */ /* 0x000fe400078ef83d */
[----:B0-----:R-:W-:Y:S01]  /*a950*/  MOV R49, R53 ;  /* 0x0000003500317202 */ /* 0x001fe20000000f00 */
[--C-:B------:R-:W-:Y:S01]  /*a960*/  HADD2.F32 R53, -RZ, R95.reuse.H0_H0 ;  /* 0x2000005fff357230 */ /* 0x100fe20000004100 */
[----:B------:R-:W-:Y:S01]  /*a970*/  F2FP.F16.E4M3.UNPACK_B R97, R62 ;  /* 0x0000003eff61723e */ /* 0x000fe200020006ff */
[----:B------:R-:W-:Y:S01]  /*a980*/  HADD2.F32 R95, -RZ, R95.H1_H1 ;  /* 0x3000005fff5f7230 */ /* 0x000fe20000004100 */
[----:B------:R-:W-:-:S02]  /*a990*/  F2FP.F16.E4M3.UNPACK_B R60, R49 ;  /* 0x00000031ff3c723e */ /* 0x000fc400020006ff */
[----:B------:R-:W-:Y:S01]  /*a9a0*/  F2FP.F16.E4M3.UNPACK_B R50, R48 ;  /* 0x00000030ff32723e */ /* 0x000fe200020006ff */
[--C-:B------:R-:W-:Y:S01]  /*a9b0*/  HADD2.F32 R98, -RZ, R97.reuse.H0_H0 ;  /* 0x20000061ff627230 */ /* 0x100fe20000004100 */
[----:B------:R-:W-:Y:S01]  /*a9c0*/  F2FP.F16.E4M3.UNPACK_B R89, R89.H1 ;  /* 0x00000059ff59723e */ /* 0x000fe200030006ff */
[----:B------:R-:W-:Y:S02]  /*a9d0*/  HADD2.F32 R61, -RZ, R60.H0_H0 ;  /* 0x2000003cff3d7230 */ /* 0x000fe40000004100 */
        /* <DEDUP_REMOVED lines=8> */
[-C--:B------:R-:W-:Y:S01]  /*aa60*/  FMUL.FTZ R99, R95, R97.reuse ;  /* 0x000000615f637220 */ /* 0x080fe20000410000 */
[----:B------:R-:W-:-:S03]  /*aa70*/  FMUL.FTZ R96, R60, R97 ;  /* 0x000000613c607220 */ /* 0x000fc60000410000 */
[-C--:B------:R-:W-:Y:S01]  /*aa80*/  FFMA.FTZ R60, R60, R50.reuse, -R99 ;  /* 0x000000323c3c7223 */ /* 0x080fe20000010863 */
[----:B------:R-:W-:Y:S01]  /*aa90*/  FFMA.FTZ R50, R95, R50, R96 ;  /* 0x000000325f327223 */ /* 0x000fe20000010060 */
[----:B------:R-:W-:Y:S02]  /*aaa0*/  F2FP.F16.E4M3.UNPACK_B R95, R62.H1 ;  /* 0x0000003eff5f723e */ /* 0x000fe400030006ff */
[----:B------:R-:W-:Y:S02]  /*aab0*/  F2FP.F16.E4M3.UNPACK_B R62, R49.H1 ;  /* 0x00000031ff3e723e */ /* 0x000fe400030006ff */
[----:B------:R-:W-:Y:S01]  /*aac0*/  F2FP.F16.E4M3.UNPACK_B R96, R48.H1 ;  /* 0x00000030ff60723e */ /* 0x000fe200030006ff */
[----:B------:R-:W-:Y:S02]  /*aad0*/  HADD2.F32 R48, -RZ, R89.H0_H0 ;  /* 0x20000059ff307230 */ /* 0x000fe40000004100 */
[----:B------:R-:W-:Y:S02]  /*aae0*/  HADD2.F32 R98, -RZ, R95.H0_H0 ;  /* 0x2000005fff627230 */ /* 0x000fe40000004100 */
[----:B------:R-:W-:-:S02]  /*aaf0*/  HADD2.F32 R49, -RZ, R62.H0_H0 ;  /* 0x2000003eff317230 */ /* 0x000fc40000004100 */
[----:B------:R-:W-:Y:S02]  /*ab00*/  HADD2.F32 R97, -RZ, R96.H0_H0 ;  /* 0x20000060ff617230 */ /* 0x000fe40000004100 */
        /* <DEDUP_REMOVED lines=8> */
[-C--:B------:R-:W-:Y:S01]  /*ab90*/  FMUL.FTZ R98, R62, R95.reuse ;  /* 0x0000005f3e627220 */ /* 0x080fe20000410000 */
[----:B------:R-:W-:Y:S02]  /*aba0*/  SHF.R.U32.HI R176, RZ, 0x18, R63 ;  /* 0x00000018ffb07819 */ /* 0x000fe4000001163f */
[--C-:B------:R-:W-:Y:S01]  /*abb0*/  SHF.R.U32.HI R99, RZ, 0x18, R51.reuse ;  /* 0x00000018ff637819 */ /* 0x100fe20000011633 */
[----:B------:R-:W-:Y:S01]  /*abc0*/  FMUL.FTZ R89, R97, R95 ;  /* 0x0000005f61597220 */ /* 0x000fe20000410000 */
[----:B------:R-:W-:-:S03]  /*abd0*/  SHF.R.U32.HI R95, RZ, 0x8, R51 ;  /* 0x00000008ff5f7819 */ /* 0x000fc60000011633 */
[-C--:B------:R-:W-:Y:S01]  /*abe0*/  FFMA.FTZ R89, R62, R96.reuse, -R89 ;  /* 0x000000603e597223 */ /* 0x080fe20000010859 */
[----:B------:R-:W-:Y:S01]  /*abf0*/  FFMA.FTZ R62, R97, R96, R98 ;  /* 0x00000060613e7223 */ /* 0x000fe20000010062 */
[--C-:B------:R-:W-:Y:S01]  /*ac00*/  SHF.R.U32.HI R98, RZ, 0x8, R63.reuse ;  /* 0x00000008ff627819 */ /* 0x100fe2000001163f */
[----:B------:R-:W-:Y:S01]  /*ac10*/  IMAD.SHL.U32 R95, R95, 0x100, RZ ;  /* 0x000001005f5f7824 */ /* 0x000fe200078e00ff */
[----:B------:R-:W-:Y:S02]  /*ac20*/  LOP3.LUT R97, R63, 0xff, RZ, 0xc0, !PT ;  /* 0x000000ff3f617812 */ /* 0x000fe400078ec0ff */
[----:B------:R-:W-:Y:S01]  /*ac30*/  SHF.R.U32.HI R63, RZ, 0x10, R63 ;  /* 0x00000010ff3f7819 */ /* 0x000fe2000001163f */
[----:B------:R-:W-:Y:S01]  /*ac40*/  IMAD.SHL.U32 R98, R98, 0x100, RZ ;  /* 0x0000010062627824 */ /* 0x000fe200078e00ff */
[----:B------:R-:W-:Y:S02]  /*ac50*/  PRMT R97, R176, 0x654, R97 ;  /* 0x00000654b0617816 */ /* 0x000fe40000000061 */
[----:B------:R-:W-:-:S02]  /*ac60*/  LOP3.LUT R96, R51, 0xff, RZ, 0xc0, !PT ;  /* 0x000000ff33607812 */ /* 0x000fc400078ec0ff */
[----:B------:R-:W-:Y:S01]  /*ac70*/  LOP3.LUT R97, R97, 0xff00, R98, 0xf8, !PT ;  /* 0x0000ff0061617812 */ /* 0x000fe200078ef862 */
[----:B------:R-:W-:Y:S01]  /*ac80*/  IMAD.U32 R98, R63, 0x10000, RZ ;  /* 0x000100003f627824 */ /* 0x000fe200078e00ff */
[----:B------:R-:W-:Y:S02]  /*ac90*/  SHF.R.U32.HI R51, RZ, 0x10, R51 ;  /* 0x00000010ff337819 */ /* 0x000fe40000011633 */
[----:B------:R-:W-:Y:S02]  /*aca0*/  PRMT R96, R99, 0x654, R96 ;  /* 0x0000065463607816 */ /* 0x000fe40000000060 */
[----:B------:R-:W-:Y:S02]  /*acb0*/  LOP3.LUT R97, R97, 0xff0000, R98, 0xf8, !PT ;  /* 0x00ff000061617812 */ /* 0x000fe400078ef862 */
[----:B------:R-:W-:Y:S01]  /*acc0*/  LOP3.LUT R95, R96, 0xff00, R95, 0xf8, !PT ;  /* 0x0000ff00605f7812 */ /* 0x000fe200078ef85f */
[----:B------:R-:W-:Y:S01]  /*acd0*/  IMAD.U32 R96, R51, 0x10000, RZ ;  /* 0x0001000033607824 */ /* 0x000fe200078e00ff */
[----:B------:R-:W-:-:S02]  /*ace0*/  MOV R98, R91 ;  /* 0x0000005b00627202 */ /* 0x000fc40000000f00 */
[----:B------:R-:W-:Y:S02]  /*acf0*/  F2FP.F16.E4M3.UNPACK_B R99, R97 ;  /* 0x00000061ff63723e */ /* 0x000fe400020006ff */
[----:B------:R-:W-:Y:S02]  /*ad00*/  LOP3.LUT R51, R95, 0xff0000, R96, 0xf8, !PT ;  /* 0x00ff00005f337812 */ /* 0x000fe400078ef860 */
[-C--:B------:R-:W-:Y:S01]  /*ad10*/  F2FP.F16.E4M3.UNPACK_B R63, R98.reuse ;  /* 0x00000062ff3f723e */ /* 0x080fe200020006ff */
[----:B------:R-:W-:Y:S01]  /*ad20*/  HADD2.F32 R178, -RZ, R99.H0_H0 ;  /* 0x20000063ffb27230 */ /* 0x000fe20000004100 */
[----:B------:R-:W-:Y:S02]  /*ad30*/  F2FP.F16.E4M3.UNPACK_B R95, R55 ;  /* 0x00000037ff5f723e */ /* 0x000fe400020006ff */
[----:B------:R-:W-:Y:S01]  /*ad40*/  F2FP.F16.E4M3.UNPACK_B R175, R51 ;  /* 0x00000033ffaf723e */ /* 0x000fe200020006ff */
[----:B------:R-:W-:Y:S01]  /*ad50*/  HADD2.F32 R91, -RZ, R63.H0_H0 ;  /* 0x2000003fff5b7230 */ /* 0x000fe20000004100 */
[----:B------:R-:W-:Y:S01]  /*ad60*/  F2FP.F16.E4M3.UNPACK_B R98, R98.H1 ;  /* 0x00000062ff62723e */ /* 0x000fe200030006ff */
[----:B------:R-:W-:Y:S01]  /*ad70*/  HADD2.F32 R177, -RZ, R95.H0_H0 ;  /* 0x2000005fffb17230 */ /* 0x000fe20000004100 */
[----:B------:R-:W-:Y:S01]  /*ad80*/  F2FP.F16.E4M3.UNPACK_B R97, R97.H1 ;  /* 0x00000061ff61723e */ /* 0x000fe200030006ff */
[----:B------:R-:W-:-:S02]  /*ad90*/  HADD2.F32 R176, -RZ, R175.H0_H0 ;  /* 0x200000afffb07230 */ /* 0x000fc40000004100 */
[-C--:B------:R-:W-:Y:S01]  /*ada0*/  FMUL.FTZ R96, R91, R178.reuse ;  /* 0x000000b25b607220 */ /* 0x080fe20000410000 */
[----:B------:R-:W-:Y:S02]  /*adb0*/  HADD2.F32 R63, -RZ, R63.H1_H1 ;  /* 0x3000003fff3f7230 */ /* 0x000fe40000004100 */
[C---:B------:R-:W-:Y:S01]  /*adc0*/  FMUL.FTZ R178, R177.reuse, R178 ;  /* 0x000000b2b1b27220 */ /* 0x040fe20000410000 */
[----:B------:R-:W-:Y:S02]  /*add0*/  HADD2.F32 R95, -RZ, R95.H1_H1 ;  /* 0x3000005fff5f7230 */ /* 0x000fe40000004100 */
[-C--:B------:R-:W-:Y:S01]  /*ade0*/  FFMA.FTZ R96, R177, R176.reuse, -R96 ;  /* 0x000000b0b1607223 */ /* 0x080fe20000010860 */
[----:B------:R-:W-:Y:S01]  /*adf0*/  F2FP.SATFINITE.E4M3.F32.PACK_AB_MERGE_C R49, R89, R49, RZ ;  /* 0x000000315931723e */ /* 0x000fe200048070ff */
[----:B------:R-:W-:Y:S01]  /*ae00*/  FFMA.FTZ R91, R91, R176, R178 ;  /* 0x000000b05b5b7223 */ /* 0x000fe200000100b2 */
[----:B------:R-:W-:Y:S01]  /*ae10*/  HADD2.F32 R178, -RZ, R99.H1_H1 ;  /* 0x30000063ffb27230 */ /* 0x000fe20000004100 */
[----:B------:R-:W-:Y:S01]  /*ae20*/  F2FP.F16.E4M3.UNPACK_B R99, R55.H1 ;  /* 0x00000037ff63723e */ /* 0x000fe200030006ff */
[----:B------:R-:W-:Y:S01]  /*ae30*/  HADD2.F32 R176, -RZ, R175.H1_H1 ;  /* 0x300000afffb07230 */ /* 0x000fe20000004100 */
[----:B------:R-:W-:Y:S01]  /*ae40*/  F2FP.F16.E4M3.UNPACK_B R175, R51.H1 ;  /* 0x00000033ffaf723e */ /* 0x000fe200030006ff */
[----:B------:R-:W-:-:S02]  /*ae50*/  HADD2.F32 R55, -RZ, R98.H0_H0 ;  /* 0x20000062ff377230 */ /* 0x000fc40000004100 */
[-C--:B------:R-:W-:Y:S01]  /*ae60*/  FMUL.FTZ R180, R63, R178.reuse ;  /* 0x000000b23fb47220 */ /* 0x080fe20000410000 */
[C---:B------:R-:W-:Y:S01]  /*ae70*/  FMUL.FTZ R178, R95.reuse, R178 ;  /* 0x000000b25fb27220 */ /* 0x040fe20000410000 */
[----:B------:R-:W-:Y:S01]  /*ae80*/  HADD2.F32 R51, -RZ, R99.H0_H0 ;  /* 0x20000063ff337230 */ /* 0x000fe20000004100 */
[----:B------:R-:W-:Y:S01]  /*ae90*/  F2FP.SATFINITE.E4M3.F32.PACK_AB_MERGE_C R48, R62, R48, RZ ;  /* 0x000000303e30723e */ /* 0x000fe200048070ff */
[-C--:B------:R-:W-:Y:S01]  /*aea0*/  FFMA.FTZ R95, R95, R176.reuse, -R180 ;  /* 0x000000b05f5f7223 */ /* 0x080fe200000108b4 */
[----:B------:R-:W-:Y:S01]  /*aeb0*/  FFMA.FTZ R63, R63, R176, R178 ;  /* 0x000000b03f3f7223 */ /* 0x000fe200000100b2 */
[----:B------:R-:W-:Y:S01]  /*aec0*/  HADD2.F32 R178, -RZ, R97.H0_H0 ;  /* 0x20000061ffb27230 */ /* 0x000fe20000004100 */
[----:B------:R-:W-:Y:S01]  /*aed0*/  F2FP.SATFINITE.E4M3.F32.PACK_AB_MERGE_C R60, R60, R61, R49 ;  /* 0x0000003d3c3c723e */ /* 0x000fe20004807031 */
[----:B------:R-:W-:Y:S01]  /*aee0*/  HADD2.F32 R176, -RZ, R175.H0_H0 ;  /* 0x200000afffb07230 */ /* 0x000fe20000004100 */
[----:B------:R-:W-:Y:S01]  /*aef0*/  F2FP.SATFINITE.E4M3.F32.PACK_AB_MERGE_C R89, R50, R53, R48 ;  /* 0x000000353259723e */ /* 0x000fe20004807030 */
[----:B------:R-:W-:-:S02]  /*af00*/  HADD2.F32 R97, -RZ, R97.H1_H1 ;  /* 0x30000061ff617230 */ /* 0x000fc40000004100 */
[-C--:B------:R-:W-:Y:S01]  /*af10*/  FMUL.FTZ R180, R55, R178.reuse ;  /* 0x000000b237b47220 */ /* 0x080fe20000410000 */
[C---:B------:R-:W-:Y:S01]  /*af20*/  FMUL.FTZ R178, R51.reuse, R178 ;  /* 0x000000b233b27220 */ /* 0x040fe20000410000 */
[----:B------:R-:W-:Y:S02]  /*af30*/  HADD2.F32 R99, -RZ, R99.H1_H1 ;  /* 0x30000063ff637230 */ /* 0x000fe40000004100 */
[-C--:B------:R-:W-:Y:S01]  /*af40*/  FFMA.FTZ R51, R51, R176.reuse, -R180 ;  /* 0x000000b033337223 */ /* 0x080fe200000108b4 */
[----:B------:R-:W-:Y:S01]  /*af50*/  FFMA.FTZ R55, R55, R176, R178 ;  /* 0x000000b037377223 */ /* 0x000fe200000100b2 */
[----:B------:R-:W-:Y:S01]  /*af60*/  HADD2.F32 R176, -RZ, R98.H1_H1 ;  /* 0x30000062ffb07230 */ /* 0x000fe20000004100 */
[-C--:B------:R-:W-:Y:S01]  /*af70*/  F2FP.F16.E4M3.UNPACK_B R178, R173.reuse.H1 ;  /* 0x000000adffb2723e */ /* 0x080fe200030006ff */
[----:B------:R-:W-:Y:S01]  /*af80*/  HADD2.F32 R175, -RZ, R175.H1_H1 ;  /* 0x300000afffaf7230 */ /* 0x000fe20000004100 */
[----:B------:R-:W-:Y:S01]  /*af90*/  F2FP.F16.E4M3.UNPACK_B R173, R173 ;  /* 0x000000adffad723e */ /* 0x000fe200020006ff */
[----:B------:R-:W-:-:S02]  /*afa0*/  IMAD.MOV.U32 R53, RZ, RZ, R60 ;  /* 0x000000ffff357224 */ /* 0x000fc400078e003c */
[CC--:B------:R-:W-:Y:S01]  /*afb0*/  FMUL.FTZ R98, R176.reuse, R97.reuse ;  /* 0x00000061b0627220 */ /* 0x0c0fe20000410000 */
[C---:B------:R-:W-:Y:S01]  /*afc0*/  FMUL.FTZ R97, R99.reuse, R97 ;  /* 0x0000006163617220 */ /* 0x040fe20000410000 */
[--C-:B------:R-:W-:Y:S02]  /*afd0*/  HADD2.F32 R180, -RZ, R178.reuse.H0_H0 ;  /* 0x200000b2ffb47230 */ /* 0x100fe40000004100 */
[-C--:B------:R-:W-:Y:S01]  /*afe0*/  FFMA.FTZ R98, R99, R175.reuse, -R98 ;  /* 0x000000af63627223 */ /* 0x080fe20000010862 */
[----:B------:R-:W-:Y:S02]  /*aff0*/  IMAD.MOV.U32 R99, RZ, RZ, R52 ;  /* 0x000000ffff637224 */ /* 0x000fe400078e0034 */
[----:B------:R-:W-:Y:S01]  /*b000*/  FFMA.FTZ R97, R176, R175, R97 ;  /* 0x000000afb0617223 */ /* 0x000fe20000010061 */
[----:B------:R-:W-:Y:S01]  /*b010*/  F2FP.F16.E4M3.UNPACK_B R52, R171.H1 ;  /* 0x000000abff34723e */ /* 0x000fe200030006ff */
[----:B------:R-:W-:Y:S01]  /*b020*/  HADD2.F32 R178, -RZ, R178.H1_H1 ;  /* 0x300000b2ffb27230 */ /* 0x000fe20000004100 */
[----:B------:R-:W-:-:S02]  /*b030*/  F2FP.F16.E4M3.UNPACK_B R176, R88.H1 ;  /* 0x00000058ffb0723e */ /* 0x000fc400030006ff */
[----:B------:R-:W-:Y:S01]  /*b040*/  F2FP.F16.E4M3.UNPACK_B R175, R99.H1 ;  /* 0x00000063ffaf723e */ /* 0x000fe200030006ff */
[----:B------:R-:W-:Y:S01]  /*b050*/  HADD2.F32 R182, -RZ, R52.H0_H0 ;  /* 0x20000034ffb67230 */ /* 0x000fe20000004100 */
[----:B------:R-:W-:Y:S01]  /*b060*/  F2FP.F16.E4M3.UNPACK_B R171, R171 ;  /* 0x000000abffab723e */ /* 0x000fe200020006ff */
[----:B------:R-:W-:Y:S01]  /*b070*/  HADD2.F32 R177, -RZ, R176.H0_H0 ;  /* 0x200000b0ffb17230 */ /* 0x000fe20000004100 */
[----:B------:R-:W-:Y:S01]  /*b080*/  F2FP.F16.E4M3.UNPACK_B R88, R88 ;  /* 0x00000058ff58723e */ /* 0x000fe200020006ff */
[----:B------:R-:W-:Y:S01]  /*b090*/  HADD2.F32 R179, -RZ, R175.H0_H0 ;  /* 0x200000afffb37230 */ /* 0x000fe20000004100 */
[----:B------:R-:W-:Y:S01]  /*b0a0*/  F2FP.F16.E4M3.UNPACK_B R99, R99 ;  /* 0x00000063ff63723e */ /* 0x000fe200020006ff */
[----:B------:R-:W-:Y:S02]  /*b0b0*/  HADD2.F32 R52, -RZ, R52.H1_H1 ;  /* 0x30000034ff347230 */ /* 0x000fe40000004100 */
[----:B------:R-:W-:Y:S01]  /*b0c0*/  FMUL.FTZ R181, R177, R182 ;  /* 0x000000b6b1b57220 */ /* 0x000fe20000410000 */
[----:B------:R-:W-:-:S02]  /*b0d0*/  HADD2.F32 R176, -RZ, R176.H1_H1 ;  /* 0x300000b0ffb07230 */ /* 0x000fc40000004100 */
[C---:B------:R-:W-:Y:S01]  /*b0e0*/  FMUL.FTZ R182, R179.reuse, R182 ;  /* 0x000000b6b3b67220 */ /* 0x040fe20000410000 */
[----:B------:R-:W-:Y:S02]  /*b0f0*/  HADD2.F32 R175, -RZ, R175.H1_H1 ;  /* 0x300000afffaf7230 */ /* 0x000fe40000004100 */
[-C--:B------:R-:W-:Y:S01]  /*b100*/  FFMA.FTZ R181, R179, R180.reuse, -R181 ;  /* 0x000000b4b3b57223 */ /* 0x080fe200000108b5 */
[----:B------:R-:W-:Y:S01]  /*b110*/  F2FP.SATFINITE.E4M3.F32.PACK_AB_MERGE_C R51, R98, R51, RZ ;  /* 0x000000336233723e */ /* 0x000fe200048070ff */
[----:B------:R-:W-:Y:S01]  /*b120*/  FFMA.FTZ R182, R177, R180, R182 ;  /* 0x000000b4b1b67223 */ /* 0x000fe200000100b6 */
[CC--:B------:R-:W-:Y:S01]  /*b130*/  FMUL.FTZ R177, R176.reuse, R52.reuse ;  /* 0x00000034b0b17220 */ /* 0x0c0fe20000410000 */
[C---:B------:R-:W-:Y:S01]  /*b140*/  FMUL.FTZ R52, R175.reuse, R52 ;  /* 0x00000034af347220 */ /* 0x040fe20000410000 */
[----:B------:R-:W-:Y:S02]  /*b150*/  HADD2.F32 R180, -RZ, R171.H0_H0 ;  /* 0x200000abffb47230 */ /* 0x000fe40000004100 */
        /* <DEDUP_REMOVED lines=14> */
[----:B------:R-:W-:-:S03]  /*b240*/  FMUL.FTZ R99, R88, R171 ;  /* 0x000000ab58637220 */ /* 0x000fc60000410000 */
[C---:B------:R-:W-:Y:S01]  /*b250*/  FMUL.FTZ R171, R176.reuse, R171 ;  /* 0x000000abb0ab7220 */ /* 0x040fe20000410000 */
[-C--:B------:R-:W-:Y:S01]  /*b260*/  FFMA.FTZ R176, R176, R173.reuse, -R99 ;  /* 0x000000adb0b07223 */ /* 0x080fe20000010863 */
[----:B------:R-:W-:Y:S01]  /*b270*/  IMAD.MOV.U32 R99, RZ, RZ, R54 ;  /* 0x000000ffff637224 */ /* 0x000fe200078e0036 */
[----:B------:R-:W-:Y:S01]  /*b280*/  F2FP.F16.E4M3.UNPACK_B R54, R172.H1 ;  /* 0x000000acff36723e */ /* 0x000fe200030006ff */
[----:B------:R-:W-:Y:S01]  /*b290*/  FFMA.FTZ R88, R88, R173, R171 ;  /* 0x000000ad58587223 */ /* 0x000fe200000100ab */
[----:B------:R-:W-:Y:S02]  /*b2a0*/  F2FP.F16.E4M3.UNPACK_B R173, R90.H1 ;  /* 0x0000005affad723e */ /* 0x000fe400030006ff */
[----:B------:R-:W-:Y:S01]  /*b2b0*/  F2FP.F16.E4M3.UNPACK_B R171, R99.H1 ;  /* 0x00000063ffab723e */ /* 0x000fe200030006ff */
[--C-:B------:R-:W-:Y:S01]  /*b2c0*/  HADD2.F32 R183, -RZ, R54.reuse.H0_H0 ;  /* 0x20000036ffb77230 */ /* 0x100fe20000004100 */
[----:B------:R-:W-:Y:S01]  /*b2d0*/  F2FP.SATFINITE.E4M3.F32.PACK_AB_MERGE_C R179, R176, R179, R175 ;  /* 0x000000b3b0b3723e */ /* 0x000fe200048070af */
[----:B------:R-:W-:Y:S01]  /*b2e0*/  HADD2.F32 R175, -RZ, R173.H0_H0 ;  /* 0x200000adffaf7230 */ /* 0x000fe20000004100 */
[----:B------:R-:W-:Y:S01]  /*b2f0*/  F2FP.F16.E4M3.UNPACK_B R176, R174.H1 ;  /* 0x000000aeffb0723e */ /* 0x000fe200030006ff */
[----:B------:R-:W-:Y:S01]  /*b300*/  HADD2.F32 R177, -RZ, R171.H0_H0 ;  /* 0x200000abffb17230 */ /* 0x000fe20000004100 */
[----:B------:R-:W-:Y:S01]  /*b310*/  F2FP.F16.E4M3.UNPACK_B R172, R172 ;  /* 0x000000acffac723e */ /* 0x000fe200020006ff */
[----:B------:R-:W-:-:S02]  /*b320*/  HADD2.F32 R54, -RZ, R54.H1_H1 ;  /* 0x30000036ff367230 */ /* 0x000fc40000004100 */
[-C--:B------:R-:W-:Y:S01]  /*b330*/  FMUL.FTZ R181, R175, R183.reuse ;  /* 0x000000b7afb57220 */ /* 0x080fe20000410000 */
[--C-:B------:R-:W-:Y:S02]  /*b340*/  HADD2.F32 R178, -RZ, R176.reuse.H0_H0 ;  /* 0x200000b0ffb27230 */ /* 0x100fe40000004100 */
[C---:B------:R-:W-:Y:S01]  /*b350*/  FMUL.FTZ R183, R177.reuse, R183 ;  /* 0x000000b7b1b77220 */ /* 0x040fe20000410000 */
[----:B------:R-:W-:Y:S01]  /*b360*/  HADD2.F32 R173, -RZ, R173.H1_H1 ;  /* 0x300000adffad7230 */ /* 0x000fe20000004100 */
[----:B------:R-:W-:Y:S01]  /*b370*/  F2FP.F16.E4M3.UNPACK_B R90, R90 ;  /* 0x0000005aff5a723e */ /* 0x000fe200020006ff */
[----:B------:R-:W-:Y:S02]  /*b380*/  HADD2.F32 R171, -RZ, R171.H1_H1 ;  /* 0x300000abffab7230 */ /* 0x000fe40000004100 */
[-C--:B------:R-:W-:Y:S01]  /*b390*/  FFMA.FTZ R181, R177, R178.reuse, -R181 ;  /* 0x000000b2b1b57223 */ /* 0x080fe200000108b5 */
[----:B------:R-:W-:Y:S01]  /*b3a0*/  FFMA.FTZ R183, R175, R178, R183 ;  /* 0x000000b2afb77223 */ /* 0x000fe200000100b7 */
[----:B------:R-:W-:-:S02]  /*b3b0*/  HADD2.F32 R176, -RZ, R176.H1_H1 ;  /* 0x300000b0ffb07230 */ /* 0x000fc40000004100 */
[-C--:B------:R-:W-:Y:S01]  /*b3c0*/  FMUL.FTZ R178, R173, R54.reuse ;  /* 0x00000036adb27220 */ /* 0x080fe20000410000 */
[C---:B------:R-:W-:Y:S01]  /*b3d0*/  FMUL.FTZ R54, R171.reuse, R54 ;  /* 0x00000036ab367220 */ /* 0x040fe20000410000 */
[----:B------:R-:W-:Y:S02]  /*b3e0*/  F2FP.F16.E4M3.UNPACK_B R99, R99 ;  /* 0x00000063ff63723e */ /* 0x000fe400020006ff */
[-C--:B------:R-:W-:Y:S01]  /*b3f0*/  FFMA.FTZ R171, R171, R176.reuse, -R178 ;  /* 0x000000b0abab7223 */ /* 0x080fe200000108b2 */
[----:B------:R-:W-:Y:S01]  /*b400*/  FFMA.FTZ R54, R173, R176, R54 ;  /* 0x000000b0ad367223 */ /* 0x000fe20000010036 */
[----:B------:R-:W-:Y:S01]  /*b410*/  F2FP.F16.E4M3.UNPACK_B R174, R174 ;  /* 0x000000aeffae723e */ /* 0x000fe200020006ff */
[----:B------:R-:W-:Y:S02]  /*b420*/  HADD2.F32 R178, -RZ, R172.H0_H0 ;  /* 0x200000acffb27230 */ /* 0x000fe40000004100 */
[----:B------:R-:W-:Y:S01]  /*b430*/  HADD2.F32 R173, -RZ, R90.H0_H0 ;  /* 0x2000005affad7230 */ /* 0x000fe20000004100 */
[----:B------:R-:W-:Y:S01]  /*b440*/  F2FP.SATFINITE.E4M3.F32.PACK_AB_MERGE_C R171, R171, R181, RZ ;  /* 0x000000b5abab723e */ /* 0x000fe200048070ff */
[----:B------:R-:W-:Y:S01]  /*b450*/  HADD2.F32 R176, -RZ, R99.H0_H0 ;  /* 0x20000063ffb07230 */ /* 0x000fe20000004100 */
[----:B------:R-:W-:Y:S01]  /*b460*/  F2FP.SATFINITE.E4M3.F32.PACK_AB_MERGE_C R183, R54, R183, RZ ;  /* 0x000000b736b7723e */ /* 0x000fe200048070ff */
        /* <DEDUP_REMOVED lines=8> */
[----:B------:R-:W-:-:S05]  /*b4f0*/  HADD2.F32 R173, -RZ, R90.H1_H1 ;  /* 0x3000005affad7230 */ /* 0x000fca0000004100 */
[-C--:B------:R-:W-:Y:S01]  /*b500*/  FMUL.FTZ R90, R173, R172.reuse ;  /* 0x000000acad5a7220 */ /* 0x080fe20000410000 */
[----:B------:R-:W-:-:S03]  /*b510*/  FMUL.FTZ R172, R99, R172 ;  /* 0x000000ac63ac7220 */ /* 0x000fc60000410000 */
[----:B------:R-:W-:Y:S01]  /*b520*/  FFMA.FTZ R90, R99, R174, -R90 ;  /* 0x000000ae635a7223 */ /* 0x000fe2000001085a */
[----:B------:R-:W-:Y:S01]  /*b530*/  F2FP.SATFINITE.E4M3.F32.PACK_AB_MERGE_C R99, R52, R182, RZ ;  /* 0x000000b63463723e */ /* 0x000fe200048070ff */
[----:B------:R-:W-:Y:S01]  /*b540*/  FFMA.FTZ R173, R173, R174, R172 ;  /* 0x000000aeadad7223 */ /* 0x000fe200000100ac */
[----:B------:R-:W-:Y:S02]  /*b550*/  F2FP.SATFINITE.E4M3.F32.PACK_AB_MERGE_C R52, R97, R55, RZ ;  /* 0x000000376134723e */ /* 0x000fe400048070ff */
[----:B------:R-:W-:Y:S02]  /*b560*/  F2FP.SATFINITE.E4M3.F32.PACK_AB_MERGE_C R54, R90, R177, R171 ;  /* 0x000000b15a36723e */ /* 0x000fe400048070ab */
[----:B------:R-:W-:Y:S01]  /*b570*/  F2FP.SATFINITE.E4M3.F32.PACK_AB_MERGE_C R91, R63, R91, R52 ;  /* 0x0000005b3f5b723e */ /* 0x000fe20004807034 */
[----:B------:R-:W-:Y:S01]  /*b580*/  IMAD.MOV.U32 R52, RZ, RZ, R179 ;  /* 0x000000ffff347224 */ /* 0x000fe200078e00b3 */
[----:B------:R-:W-:Y:S02]  /*b590*/  F2FP.SATFINITE.E4M3.F32.PACK_AB_MERGE_C R88, R88, R180, R99 ;  /* 0x000000b45858723e */ /* 0x000fe40004807063 */
[----:B------:R-:W-:-:S02]  /*b5a0*/  F2FP.SATFINITE.E4M3.F32.PACK_AB_MERGE_C R90, R173, R178, R183 ;  /* 0x000000b2ad5a723e */ /* 0x000fc400048070b7 */
[----:B------:R-:W-:-:S07]  /*b5b0*/  F2FP.SATFINITE.E4M3.F32.PACK_AB_MERGE_C R55, R95, R96, R51 ;  /* 0x000000605f37723e */ /* 0x000fce0004807033 */
.L_x_3454:
[----:B------:R-:W-:Y:S05]  /*b5c0*/  BSYNC B3 ;  /* 0x0000000000037941 */ /* 0x000fea0003800000 */
.L_x_3453:
[----:B------:R-:W-:-:S13]  /*b5d0*/  ISETP.GE.AND P4, PT, R94, R152, PT ;  /* 0x000000985e00720c */ /* 0x000fda0003f86270 */
[--C-:B------:R-:W-:Y:S02]  /*b5e0*/  @!P4 SHF.R.S32.HI R49, RZ, 0x1f, R94.reuse ;  /* 0x0000001fff31c819 */ /* 0x100fe4000001145e */
[----:B------:R-:W-:-:S04]  /*b5f0*/  @!P4 IADD3 R51, P5, P6, R118, R140, R94 ;  /* 0x0000008c7633c210 */ /* 0x000fc80007ebe05e */
[----:B------:R-:W-:Y:S02]  /*b600*/  @!P4 IADD3.X R60, R4, R170, R49, P5, P6 ;  /* 0x000000aa043cc210 */ /* 0x000fe40002fec431 */
[----:B------:R-:W-:-:S04]  /*b610*/  IADD3 R48, P5, R93, R124, RZ ;  /* 0x0000007c5d307210 */ /* 0x000fc80007fbe0ff */
[----:B------:R-:W-:Y:S02]  /*b620*/  IADD3.X R49, R92, R125, RZ, P5, !PT ;  /* 0x0000007d5c317210 */ /* 0x000fe40002ffe4ff */
[----:B------:R-:W-:-:S03]  /*b630*/  @!P4 IADD3 R50, P5, R51, R124, RZ ;  /* 0x0000007c3332c210 */ /* 0x000fc60007fbe0ff */
[----:B0-----:R3:W-:Y:S02]  /*b640*/  STG.E.128 desc[UR54][R48.64], R52 ;  /* 0x0000003430007986 */ /* 0x0017e4000c101d36 */
[----:B------:R-:W-:-:S05]  /*b650*/  @!P4 IMAD.X R51, R60, 0x1, R125, P5 ;  /* 0x000000013c33c824 */ /* 0x000fca00028e067d */
[----:B-1----:R3:W-:Y:S03]  /*b660*/  @!P4 STG.E.128 desc[UR54][R50.64], R88 ;  /* 0x000000583200c986 */ /* 0x0027e6000c101d36 */
.L_x_3452:
[----:B------:R-:W-:Y:S05]  /*b670*/  BSYNC B2 ;  /* 0x0000000000027941 */ /* 0x000fea0003800000 */
.L_x_3451:
[----:B------:R-:W-:-:S13]  /*b680*/  ISETP.NE.AND P4, PT, R36, RZ, PT ;  /* 0x000000ff2400720c */ /* 0x000fda0003f85270 */
[----:B------:R-:W-:Y:S05]  /*b690*/  @!P4 BRA `(.L_x_3446) ;  /* 0x0000000c00e8c947 */ /* 0x000fea0003800000 */
[----:B---3--:R-:W3:Y:S01]  /*b6a0*/  LDL R48, [R1+0x14] ;  /* 0x0000140001307983 */ /* 0x008ee20000100800 */
[----:B------:R-:W-:Y:S01]  /*b6b0*/  IADD3 R61, P4, P5, R118, R140, R29 ;  /* 0x0000008c763d7210 */ /* 0x000fe20007d9e01d */
[----:B------:R-:W-:Y:S03]  /*b6c0*/  BSSY B2, `(.L_x_3455) ;  /* 0x00000ed000027945 */ /* 0x000fe60003800000 */
[----:B------:R-:W-:Y:S02]  /*b6d0*/  IADD3.X R60, R4, R170, R32, P4, P5 ;  /* 0x000000aa043c7210 */ /* 0x000fe400027ea420 */
[----:B------:R-:W-:Y:S02]  /*b6e0*/  ISETP.GE.AND P4, PT, R6, R133, PT ;  /* 0x000000850600720c */ /* 0x000fe40003f86270 */
[----:B---3--:R-:W-:-:S04]  /*b6f0*/  LOP3.LUT P6, RZ, R48, 0x1, RZ, 0xc0, !PT ;  /* 0x0000000130ff7812 */ /* 0x008fc800078cc0ff */
[----:B------:R-:W-:-:S04]  /*b700*/  SEL R48, R121, R158, !P6 ;  /* 0x0000009e79307207 */ /* 0x000fc80007000000 */
        /* <DEDUP_REMOVED lines=12> */
[----:B------:R-:W-:Y:S02]  /*b7d0*/  IMAD R51, R17, 0x7800, R48 ;  /* 0x0000780011337824 */ /* 0x000fe400078e0230 */
[----:B------:R-:W-:-:S03]  /*b7e0*/  IMAD.IADD R49, R16, 0x1, R49 ;  /* 0x0000000110317824 */ /* 0x000fc600078e0231 */
[----:B0-----:R-:W-:-:S03]  /*b7f0*/  IADD3 R52, R16, R51, RZ ;  /* 0x0000003310347210 */ /* 0x001fc60007ffe0ff */
[----:B------:R-:W0:Y:S04]  /*b800*/  LDS.128 R48, [R49+0x24200] ;  /* 0x0242000031307984 */ /* 0x000e280000000c00 */
[----:B------:R-:W1:Y:S01]  /*b810*/  LDS.128 R52, [R52+0x24200] ;  /* 0x0242000034347984 */ /* 0x000e620000000c00 */
[----:B------:R-:W-:Y:S05]  /*b820*/  @P4 BRA `(.L_x_3456) ;  /* 0x0000000c00584947 */ /* 0x000fea0003800000 */
[----:B------:R-:W-:Y:S01]  /*b830*/  SHF.R.U32.HI R58, RZ, 0x8, R47 ;  /* 0x00000008ff3a7819 */ /* 0x000fe2000001162f */
[----:B0-----:R-:W-:Y:S01]  /*b840*/  IMAD.MOV.U32 R56, RZ, RZ, R48 ;  /* 0x000000ffff387224 */ /* 0x001fe200078e0030 */
[----:B------:R-:W-:Y:S02]  /*b850*/  SHF.R.U32.HI R88, RZ, 0x8, R59 ;  /* 0x00000008ff587819 */ /* 0x000fe4000001163b */
[----:B------:R-:W-:Y:S01]  /*b860*/  LOP3.LUT R90, R47, 0xff, RZ, 0xc0, !PT ;  /* 0x000000ff2f5a7812 */ /* 0x000fe200078ec0ff */
[----:B------:R-:W-:Y:S01]  /*b870*/  IMAD.SHL.U32 R58, R58, 0x100, RZ ;  /* 0x000001003a3a7824 */ /* 0x000fe200078e00ff */
[----:B------:R-:W-:Y:S01]  /*b880*/  SHF.R.U32.HI R93, RZ, 0x18, R47 ;  /* 0x00000018ff5d7819 */ /* 0x000fe2000001162f */
[----:B------:R-:W-:Y:S01]  /*b890*/  IMAD.SHL.U32 R88, R88, 0x100, RZ ;  /* 0x0000010058587824 */ /* 0x000fe200078e00ff */
[----:B------:R-:W-:Y:S02]  /*b8a0*/  LOP3.LUT R92, R59, 0xff, RZ, 0xc0, !PT ;  /* 0x000000ff3b5c7812 */ /* 0x000fe400078ec0ff */
[----:B------:R-:W-:-:S02]  /*b8b0*/  SHF.R.U32.HI R95, RZ, 0x18, R59 ;  /* 0x00000018ff5f7819 */ /* 0x000fc4000001163b */
[--C-:B------:R-:W-:Y:S02]  /*b8c0*/  SHF.R.U32.HI R46, RZ, 0x10, R45.reuse ;  /* 0x00000010ff2e7819 */ /* 0x100fe4000001162d */
[--C-:B------:R-:W-:Y:S02]  /*b8d0*/  SHF.R.U32.HI R97, RZ, 0x8, R45.reuse ;  /* 0x00000008ff617819 */ /* 0x100fe4000001162d */
[----:B------:R-:W-:Y:S01]  /*b8e0*/  LOP3.LUT R89, R45, 0xff, RZ, 0xc0, !PT ;  /* 0x000000ff2d597812 */ /* 0x000fe200078ec0ff */
[----:B------:R-:W-:Y:S01]  /*b8f0*/  IMAD.U32 R46, R46, 0x10000, RZ ;  /* 0x000100002e2e7824 */ /* 0x000fe200078e00ff */
[----:B------:R-:W-:Y:S01]  /*b900*/  SHF.R.U32.HI R96, RZ, 0x18, R45 ;  /* 0x00000018ff607819 */ /* 0x000fe2000001162d */
[----:B------:R-:W-:Y:S01]  /*b910*/  IMAD.SHL.U32 R48, R97, 0x100, RZ ;  /* 0x0000010061307824 */ /* 0x000fe200078e00ff */
[----:B------:R-:W-:Y:S02]  /*b920*/  SHF.R.U32.HI R44, RZ, 0x10, R47 ;  /* 0x00000010ff2c7819 */ /* 0x000fe4000001162f */
[----:B------:R-:W-:-:S02]  /*b930*/  SHF.R.U32.HI R45, RZ, 0x10, R57 ;  /* 0x00000010ff2d7819 */ /* 0x000fc40000011639 */
[--C-:B------:R-:W-:Y:S01]  /*b940*/  SHF.R.U32.HI R62, RZ, 0x8, R57.reuse ;  /* 0x00000008ff3e7819 */ /* 0x100fe20000011639 */
[----:B------:R-:W-:Y:S01]  /*b950*/  IMAD.U32 R44, R44, 0x10000, RZ ;  /* 0x000100002c2c7824 */ /* 0x000fe200078e00ff */
[----:B------:R-:W-:Y:S01]  /*b960*/  LOP3.LUT R91, R57, 0xff, RZ, 0xc0, !PT ;  /* 0x000000ff395b7812 */ /* 0x000fe200078ec0ff */
[----:B------:R-:W-:Y:S01]  /*b970*/  IMAD.U32 R45, R45, 0x10000, RZ ;  /* 0x000100002d2d7824 */ /* 0x000fe200078e00ff */
[----:B------:R-:W-:Y:S01]  /*b980*/  SHF.R.U32.HI R94, RZ, 0x18, R57 ;  /* 0x00000018ff5e7819 */ /* 0x000fe20000011639 */
[----:B-1----:R-:W-:Y:S01]  /*b990*/  IMAD.MOV.U32 R57, RZ, RZ, R52 ;  /* 0x000000ffff397224 */ /* 0x002fe200078e0034 */
[----:B------:R-:W-:Y:S02]  /*b9a0*/  SHF.R.U32.HI R47, RZ, 0x10, R59 ;  /* 0x00000010ff2f7819 */ /* 0x000fe4000001163b */
[----:B------:R-:W-:Y:S02]  /*b9b0*/  PRMT R59, R93, 0x654, R90 ;  /* 0x000006545d3b7816 */ /* 0x000fe4000000005a */
[----:B------:R-:W-:-:S02]  /*b9c0*/  PRMT R95, R95, 0x654, R92 ;  /* 0x000006545f5f7816 */ /* 0x000fc4000000005c */
[----:B------:R-:W-:Y:S02]  /*b9d0*/  PRMT R93, R94, 0x654, R91 ;  /* 0x000006545e5d7816 */ /* 0x000fe4000000005b */
[----:B------:R-:W-:Y:S02]  /*b9e0*/  LOP3.LUT R91, R59, 0xff00, R58, 0xf8, !PT ;  /* 0x0000ff003b5b7812 */ /* 0x000fe400078ef83a */
[----:B------:R-:W-:Y:S02]  /*b9f0*/  LOP3.LUT R95, R95, 0xff00, R88, 0xf8, !PT ;  /* 0x0000ff005f5f7812 */ /* 0x000fe400078ef858 */
[----:B------:R-:W-:Y:S02]  /*ba00*/  SHF.L.U32 R62, R62, 0x8, RZ ;  /* 0x000000083e3e7819 */ /* 0x000fe400000006ff */
[----:B------:R-:W-:Y:S02]  /*ba10*/  F2FP.F16.E4M3.UNPACK_B R88, R169.H1 ;  /* 0x000000a9ff58723e */ /* 0x000fe400030006ff */
[----:B------:R-:W-:-:S02]  /*ba20*/  F2FP.F16.E4M3.UNPACK_B R59, R57.H1 ;  /* 0x00000039ff3b723e */ /* 0x000fc400030006ff */
[----:B------:R-:W-:Y:S02]  /*ba30*/  PRMT R89, R96, 0x654, R89 ;  /* 0x0000065460597816 */ /* 0x000fe40000000059 */
[----:B------:R-:W-:Y:S01]  /*ba40*/  F2FP.F16.E4M3.UNPACK_B R58, R56.H1 ;  /* 0x00000038ff3a723e */ /* 0x000fe200030006ff */
[--C-:B------:R-:W-:Y:S01]  /*ba50*/  HADD2.F32 R52, -RZ, R59.reuse.H0_H0 ;  /* 0x2000003bff347230 */ /* 0x100fe20000004100 */
[----:B------:R-:W-:Y:S01]  /*ba60*/  LOP3.LUT R90, R93, 0xff00, R62, 0xf8, !PT ;  /* 0x0000ff005d5a7812 */ /* 0x000fe200078ef83e */
[----:B------:R-:W-:Y:S01]  /*ba70*/  HADD2.F32 R59, -RZ, R59.H1_H1 ;  /* 0x3000003bff3b7230 */ /* 0x000fe20000004100 */
[----:B------:R-:W-:Y:S01]  /*ba80*/  LOP3.LUT R44, R91, 0xff0000, R44, 0xf8, !PT ;  /* 0x00ff00005b2c7812 */ /* 0x000fe200078ef82c */
[----:B------:R-:W-:Y:S01]  /*ba90*/  HADD2.F32 R91, -RZ, R88.H0_H0 ;  /* 0x20000058ff5b7230 */ /* 0x000fe20000004100 */
[----:B------:R-:W-:Y:S01]  /*baa0*/  LOP3.LUT R89, R89, 0xff00, R48, 0xf8, !PT ;  /* 0x0000ff0059597812 */ /* 0x000fe200078ef830 */
[--C-:B------:R-:W-:Y:S01]  /*bab0*/  HADD2.F32 R48, -RZ, R58.reuse.H0_H0 ;  /* 0x2000003aff307230 */ /* 0x100fe20000004100 */
[----:B------:R-:W-:Y:S01]  /*bac0*/  F2FP.F16.E4M3.UNPACK_B R62, R167.H1 ;  /* 0x000000a7ff3e723e */ /* 0x000fe200030006ff */
[----:B------:R-:W-:Y:S01]  /*bad0*/  HADD2.F32 R58, -RZ, R58.H1_H1 ;  /* 0x3000003aff3a7230 */ /* 0x000fe20000004100 */
[----:B------:R-:W-:Y:S01]  /*bae0*/  LOP3.LUT R46, R89, 0xff0000, R46, 0xf8, !PT ;  /* 0x00ff0000592e7812 */ /* 0x000fe200078ef82e */
[-C--:B------:R-:W-:Y:S01]  /*baf0*/  FMUL.FTZ R93, R52, R91.reuse ;  /* 0x0000005b345d7220 */ /* 0x080fe20000410000 */
[----:B------:R-:W-:Y:S01]  /*bb00*/  FMUL.FTZ R91, R48, R91 ;  /* 0x0000005b305b7220 */ /* 0x000fe20000410000 */
[----:B------:R-:W-:Y:S01]  /*bb10*/  HADD2.F32 R89, -RZ, R62.H0_H0 ;  /* 0x2000003eff597230 */ /* 0x000fe20000004100 */
[----:B------:R-:W-:-:S02]  /*bb20*/  SHF.L.U32 R92, R47, 0x10, RZ ;  /* 0x000000102f5c7819 */ /* 0x000fc400000006ff */
[----:B------:R-:W-:Y:S01]  /*bb30*/  LOP3.LUT R47, R90, 0xff0000, R45, 0xf8, !PT ;  /* 0x00ff00005a2f7812 */ /* 0x000fe200078ef82d */
[----:B------:R-:W-:Y:S02]  /*bb40*/  HADD2.F32 R90, -RZ, R62.H1_H1 ;  /* 0x3000003eff5a7230 */ /* 0x000fe40000004100 */
[-C--:B------:R-:W-:Y:S01]  /*bb50*/  FFMA.FTZ R48, R48, R89.reuse, -R93 ;  /* 0x0000005930307223 */ /* 0x080fe2000001085d */
[----:B------:R-:W-:Y:S01]  /*bb60*/  FFMA.FTZ R52, R52, R89, R91 ;  /* 0x0000005934347223 */ /* 0x000fe2000001005b */
[----:B------:R-:W-:Y:S01]  /*bb70*/  HADD2.F32 R89, -RZ, R88.H1_H1 ;  /* 0x30000058ff597230 */ /* 0x000fe20000004100 */
[----:B------:R-:W-:Y:S02]  /*bb80*/  F2FP.F16.E4M3.UNPACK_B R169, R169 ;  /* 0x000000a9ffa9723e */ /* 0x000fe400020006ff */
[----:B------:R-:W-:Y:S02]  /*bb90*/  F2FP.F16.E4M3.UNPACK_B R88, R57 ;  /* 0x00000039ff58723e */ /* 0x000fe400020006ff */
[----:B------:R-:W-:Y:S01]  /*bba0*/  F2FP.F16.E4M3.UNPACK_B R62, R56 ;  /* 0x00000038ff3e723e */ /* 0x000fe200020006ff */
[-C--:B------:R-:W-:Y:S01]  /*bbb0*/  FMUL.FTZ R57, R59, R89.reuse ;  /* 0x000000593b397220 */ /* 0x080fe20000410000 */
[----:B------:R-:W-:Y:S01]  /*bbc0*/  LOP3.LUT R45, R95, 0xff0000, R92, 0xf8, !PT ;  /* 0x00ff00005f2d7812 */ /* 0x000fe200078ef85c */
[----:B------:R-:W-:Y:S01]  /*bbd0*/  FMUL.FTZ R92, R58, R89 ;  /* 0x000000593a5c7220 */ /* 0x000fe20000410000 */
[----:B------:R-:W-:Y:S01]  /*bbe0*/  F2FP.F16.E4M3.UNPACK_B R167, R167 ;  /* 0x000000a7ffa7723e */ /* 0x000fe200020006ff */
[----:B------:R-:W-:-:S02]  /*bbf0*/  HADD2.F32 R91, -RZ, R169.H0_H0 ;  /* 0x200000a9ff5b7230 */ /* 0x000fc40000004100 */
[-C--:B------:R-:W-:Y:S01]  /*bc00*/  FFMA.FTZ R57, R58, R90.reuse, -R57 ;  /* 0x0000005a3a397223 */ /* 0x080fe20000010839 */
[----:B------:R-:W-:Y:S02]  /*bc10*/  HADD2.F32 R89, -RZ, R88.H0_H0 ;  /* 0x20000058ff597230 */ /* 0x000fe40000004100 */
[----:B------:R-:W-:Y:S01]  /*bc20*/  FFMA.FTZ R59, R59, R90, R92 ;  /* 0x0000005a3b3b7223 */ /* 0x000fe2000001005c */
[----:B------:R-:W-:Y:S01]  /*bc30*/  HADD2.F32 R56, -RZ, R62.H0_H0 ;  /* 0x2000003eff387230 */ /* 0x000fe20000004100 */
[----:B------:R-:W-:Y:S01]  /*bc40*/  F2FP.F16.E4M3.UNPACK_B R94, R166.H1 ;  /* 0x000000a6ff5e723e */ /* 0x000fe200030006ff */
        /* <DEDUP_REMOVED lines=17> */
[----:B------:R-:W-:Y:S01]  /*bd60*/  HADD2.F32 R92, -RZ, R90.H0_H0 ;  /* 0x2000005aff5c7230 */ /* 0x000fe20000004100 */
[----:B------:R-:W-:Y:S01]  /*bd70*/  F2FP.F16.E4M3.UNPACK_B R168, R168 ;  /* 0x000000a8ffa8723e */ /* 0x000fe200020006ff */
[----:B------:R-:W-:Y:S01]  /*bd80*/  HADD2.F32 R96, -RZ, R93.H1_H1 ;  /* 0x3000005dff607230 */ /* 0x000fe20000004100 */
[----:B------:R-:W-:Y:S01]  /*bd90*/  F2FP.F16.E4M3.UNPACK_B R50, R50 ;  /* 0x00000032ff32723e */ /* 0x000fe200020006ff */
[----:B------:R-:W-:Y:S02]  /*bda0*/  HADD2.F32 R88, -RZ, R62.H0_H0 ;  /* 0x2000003eff587230 */ /* 0x000fe40000004100 */
[----:B------:R-:W-:Y:S01]  /*bdb0*/  FMUL.FTZ R99, R92, R97 ;  /* 0x000000615c637220 */ /* 0x000fe20000410000 */
[----:B------:R-:W-:Y:S01]  /*bdc0*/  HADD2.F32 R95, -RZ, R94.H0_H0 ;  /* 0x2000005eff5f7230 */ /* 0x000fe20000004100 */
[----:B------:R-:W-:Y:S01]  /*bdd0*/  F2FP.F16.E4M3.UNPACK_B R166, R166 ;  /* 0x000000a6ffa6723e */ /* 0x000fe200020006ff */
[----:B------:R-:W-:-:S02]  /*bde0*/  HADD2.F32 R93, -RZ, R62.H1_H1 ;  /* 0x3000003eff5d7230 */ /* 0x000fc40000004100 */
[C---:B------:R-:W-:Y:S01]  /*bdf0*/  FMUL.FTZ R97, R88.reuse, R97 ;  /* 0x0000006158617220 */ /* 0x040fe20000410000 */
[----:B------:R-:W-:Y:S02]  /*be00*/  HADD2.F32 R90, -RZ, R90.H1_H1 ;  /* 0x3000005aff5a7230 */ /* 0x000fe40000004100 */
[-C--:B------:R-:W-:Y:S01]  /*be10*/  FFMA.FTZ R62, R88, R95.reuse, -R99 ;  /* 0x0000005f583e7223 */ /* 0x080fe20000010863 */
[----:B------:R-:W-:Y:S02]  /*be20*/  HADD2.F32 R94, -RZ, R94.H1_H1 ;  /* 0x3000005eff5e7230 */ /* 0x000fe40000004100 */
[-C--:B------:R-:W-:Y:S01]  /*be30*/  FMUL.FTZ R99, R93, R96.reuse ;  /* 0x000000605d637220 */ /* 0x080fe20000410000 */
[----:B------:R-:W-:Y:S01]  /*be40*/  FFMA.FTZ R88, R92, R95, R97 ;  /* 0x0000005f5c587223 */ /* 0x000fe20000010061 */
[C---:B------:R-:W-:Y:S01]  /*be50*/  FMUL.FTZ R98, R90.reuse, R96 ;  /* 0x000000605a627220 */ /* 0x040fe20000410000 */
[----:B------:R-:W-:Y:S02]  /*be60*/  HADD2.F32 R169, -RZ, R168.H1_H1 ;  /* 0x300000a8ffa97230 */ /* 0x000fe40000004100 */
[----:B------:R-:W-:Y:S01]  /*be70*/  FFMA.FTZ R95, R90, R94, R99 ;  /* 0x0000005e5a5f7223 */ /* 0x000fe20000010063 */
[----:B------:R-:W-:Y:S01]  /*be80*/  F2FP.F16.E4M3.UNPACK_B R90, R54 ;  /* 0x00000036ff5a723e */ /* 0x000fe200020006ff */
[----:B------:R-:W-:-:S02]  /*be90*/  HADD2.F32 R54, -RZ, R50.H0_H0 ;  /* 0x20000032ff367230 */ /* 0x000fc40000004100 */
[----:B------:R-:W-:Y:S01]  /*bea0*/  FFMA.FTZ R93, R93, R94, -R98 ;  /* 0x0000005e5d5d7223 */ /* 0x000fe20000010862 */
[----:B------:R-:W-:Y:S01]  /*beb0*/  HADD2.F32 R50, -RZ, R50.H1_H1 ;  /* 0x30000032ff327230 */ /* 0x000fe20000004100 */
[----:B------:R-:W-:Y:S01]  /*bec0*/  F2FP.SATFINITE.E4M3.F32.PACK_AB_MERGE_C R48, R57, R48, RZ ;  /* 0x000000303930723e */ /* 0x000fe200048070ff */
[--C-:B------:R-:W-:Y:S01]  /*bed0*/  HADD2.F32 R92, -RZ, R90.reuse.H0_H0 ;  /* 0x2000005aff5c7230 */ /* 0x100fe20000004100 */
[----:B------:R-:W-:Y:S01]  /*bee0*/  F2FP.SATFINITE.E4M3.F32.PACK_AB_MERGE_C R52, R59, R52, RZ ;  /* 0x000000343b34723e */ /* 0x000fe200048070ff */
[----:B------:R-:W-:Y:S01]  /*bef0*/  HADD2.F32 R90, -RZ, R90.H1_H1 ;  /* 0x3000005aff5a7230 */ /* 0x000fe20000004100 */
[----:B------:R-:W-:Y:S01]  /*bf00*/  F2FP.F16.E4M3.UNPACK_B R59, R53 ;  /* 0x00000035ff3b723e */ /* 0x000fe200020006ff */
[----:B------:R-:W-:Y:S01]  /*bf10*/  HADD2.F32 R167, -RZ, R168.H0_H0 ;  /* 0x200000a8ffa77230 */ /* 0x000fe20000004100 */
[----:B------:R-:W-:Y:S01]  /*bf20*/  F2FP.F16.E4M3.UNPACK_B R57, R49 ;  /* 0x00000031ff39723e */ /* 0x000fe200020006ff */
[--C-:B------:R-:W-:Y:S02]  /*bf30*/  HADD2.F32 R99, -RZ, R166.reuse.H1_H1 ;  /* 0x300000a6ff637230 */ /* 0x100fe40000004100 */
[-C--:B------:R-:W-:Y:S01]  /*bf40*/  FMUL.FTZ R173, R90, R169.reuse ;  /* 0x000000a95aad7220 */ /* 0x080fe20000410000 */
[----:B------:R-:W-:Y:S01]  /*bf50*/  FMUL.FTZ R169, R50, R169 ;  /* 0x000000a932a97220 */ /* 0x000fe20000410000 */
[----:B------:R-:W-:-:S02]  /*bf60*/  HADD2.F32 R97, -RZ, R166.H0_H0 ;  /* 0x200000a6ff617230 */ /* 0x000fc40000004100 */
[-C--:B------:R-:W-:Y:S01]  /*bf70*/  FMUL.FTZ R171, R92, R167.reuse ;  /* 0x000000a75cab7220 */ /* 0x080fe20000410000 */
[----:B------:R-:W-:Y:S01]  /*bf80*/  FMUL.FTZ R167, R54, R167 ;  /* 0x000000a736a77220 */ /* 0x000fe20000410000 */
[----:B------:R-:W-:Y:S01]  /*bf90*/  FFMA.FTZ R169, R90, R99, R169 ;  /* 0x000000635aa97223 */ /* 0x000fe200000100a9 */
[----:B------:R-:W-:Y:S01]  /*bfa0*/  F2FP.F16.E4M3.UNPACK_B R90, R47 ;  /* 0x0000002fff5a723e */ /* 0x000fe200020006ff */
[-C--:B------:R-:W-:Y:S01]  /*bfb0*/  FFMA.FTZ R171, R54, R97.reuse, -R171 ;  /* 0x0000006136ab7223 */ /* 0x080fe200000108ab */
[----:B------:R-:W-:Y:S01]  /*bfc0*/  FFMA.FTZ R54, R92, R97, R167 ;  /* 0x000000615c367223 */ /* 0x000fe200000100a7 */
[----:B------:R-:W-:Y:S01]  /*bfd0*/  F2FP.SATFINITE.E4M3.F32.PACK_AB_MERGE_C R92, R93, R62, RZ ;  /* 0x0000003e5d5c723e */ /* 0x000fe200048070ff */
[----:B------:R-:W-:Y:S01]  /*bfe0*/  HADD2.F32 R62, -RZ, R59.H0_H0 ;  /* 0x2000003bff3e7230 */ /* 0x000fe20000004100 */
[----:B------:R-:W-:Y:S01]  /*bff0*/  F2FP.SATFINITE.E4M3.F32.PACK_AB_MERGE_C R88, R95, R88, RZ ;  /* 0x000000585f58723e */ /* 0x000fe200048070ff */
[----:B------:R-:W-:Y:S01]  /*c000*/  HADD2.F32 R93, -RZ, R90.H0_H0 ;  /* 0x2000005aff5d7230 */ /* 0x000fe20000004100 */
[----:B------:R-:W-:Y:S01]  /*c010*/  F2FP.SATFINITE.E4M3.F32.PACK_AB_MERGE_C R48, R91, R56, R48 ;  /* 0x000000385b30723e */ /* 0x000fe20004807030 */
[--C-:B------:R-:W-:Y:S01]  /*c020*/  HADD2.F32 R56, -RZ, R57.reuse.H0_H0 ;  /* 0x20000039ff387230 */ /* 0x100fe20000004100 */
[----:B------:R-:W-:Y:S01]  /*c030*/  F2FP.SATFINITE.E4M3.F32.PACK_AB_MERGE_C R52, R89, R58, R52 ;  /* 0x0000003a5934723e */ /* 0x000fe20004807034 */
[----:B------:R-:W-:Y:S01]  /*c040*/  HADD2.F32 R58, -RZ, R57.H1_H1 ;  /* 0x30000039ff3a7230 */ /* 0x000fe20000004100 */
[----:B------:R-:W-:Y:S01]  /*c050*/  F2FP.F16.E4M3.UNPACK_B R89, R46 ;  /* 0x0000002eff59723e */ /* 0x000fe200020006ff */
[----:B------:R-:W-:Y:S01]  /*c060*/  FMUL.FTZ R95, R62, R93 ;  /* 0x0000005d3e5f7220 */ /* 0x000fe20000410000 */
[----:B------:R-:W-:Y:S01]  /*c070*/  F2FP.SATFINITE.E4M3.F32.PACK_AB_MERGE_C R54, R169, R54, R88 ;  /* 0x00000036a936723e */ /* 0x000fe20004807058 */
[----:B------:R-:W-:-:S02]  /*c080*/  HADD2.F32 R88, -RZ, R59.H1_H1 ;  /* 0x3000003bff587230 */ /* 0x000fc40000004100 */
[C---:B------:R-:W-:Y:S01]  /*c090*/  FMUL.FTZ R59, R56.reuse, R93 ;  /* 0x0000005d383b7220 */ /* 0x040fe20000410000 */
[--C-:B------:R-:W-:Y:S01]  /*c0a0*/  HADD2.F32 R91, -RZ, R89.reuse.H0_H0 ;  /* 0x20000059ff5b7230 */ /* 0x100fe20000004100 */
[----:B------:R-:W-:Y:S01]  /*c0b0*/  F2FP.F16.E4M3.UNPACK_B R53, R53.H1 ;  /* 0x00000035ff35723e */ /* 0x000fe200030006ff */
[----:B------:R-:W-:Y:S01]  /*c0c0*/  HADD2.F32 R93, -RZ, R90.H1_H1 ;  /* 0x3000005aff5d7230 */ /* 0x000fe20000004100 */
[----:B------:R-:W-:Y:S01]  /*c0d0*/  F2FP.F16.E4M3.UNPACK_B R90, R47.H1 ;  /* 0x0000002fff5a723e */ /* 0x000fe200030006ff */
[----:B------:R-:W-:Y:S02]  /*c0e0*/  HADD2.F32 R89, -RZ, R89.H1_H1 ;  /* 0x30000059ff597230 */ /* 0x000fe40000004100 */
[-C--:B------:R-:W-:Y:S01]  /*c0f0*/  FFMA.FTZ R56, R56, R91.reuse, -R95 ;  /* 0x0000005b38387223 */ /* 0x080fe2000001085f */
[----:B------:R-:W-:Y:S01]  /*c100*/  FFMA.FTZ R57, R62, R91, R59 ;  /* 0x0000005b3e397223 */ /* 0x000fe2000001003b */
[-C--:B------:R-:W-:Y:S01]  /*c110*/  FMUL.FTZ R91, R88, R93.reuse ;  /* 0x0000005d585b7220 */ /* 0x080fe20000410000 */
[----:B------:R-:W-:Y:S01]  /*c120*/  FMUL.FTZ R93, R58, R93 ;  /* 0x0000005d3a5d7220 */ /* 0x000fe20000410000 */
[----:B------:R-:W-:Y:S01]  /*c130*/  F2FP.F16.E4M3.UNPACK_B R59, R49.H1 ;  /* 0x00000031ff3b723e */ /* 0x000fe200030006ff */
[----:B------:R-:W-:Y:S01]  /*c140*/  FFMA.FTZ R50, R50, R99, -R173 ;  /* 0x0000006332327223 */ /* 0x000fe200000108ad */
[-C--:B------:R-:W-:Y:S01]  /*c150*/  FFMA.FTZ R49, R58, R89.reuse, -R91 ;  /* 0x000000593a317223 */ /* 0x080fe2000001085b */
[----:B------:R-:W-:Y:S01]  /*c160*/  FFMA.FTZ R58, R88, R89, R93 ;  /* 0x00000059583a7223 */ /* 0x000fe2000001005d */
[----:B------:R-:W-:Y:S01]  /*c170*/  F2FP.F16.E4M3.UNPACK_B R46, R46.H1 ;  /* 0x0000002eff2e723e */ /* 0x000fe200030006ff */
[----:B------:R-:W-:Y:S01]  /*c180*/  HADD2.F32 R62, -RZ, R53.H0_H0 ;  /* 0x20000035ff3e7230 */ /* 0x000fe20000004100 */
[----:B------:R-:W-:Y:S01]  /*c190*/  F2FP.SATFINITE.E4M3.F32.PACK_AB_MERGE_C R50, R50, R171, R92 ;  /* 0x000000ab3232723e */ /* 0x000fe2000480705c */
        /* <DEDUP_REMOVED lines=11> */
[----:B------:R-:W-:Y:S01]  /*c250*/  FMUL.FTZ R94, R88, R91 ;  /* 0x0000005b585e7220 */ /* 0x000fe20000410000 */
[----:B------:R-:W-:Y:S02]  /*c260*/  HADD2.F32 R90, -RZ, R46.H1_H1 ;  /* 0x3000002eff5a7230 */ /* 0x000fe40000004100 */
[-C--:B------:R-:W-:Y:S01]  /*c270*/  FFMA.FTZ R46, R47, R53.reuse, -R92 ;  /* 0x000000352f2e7223 */ /* 0x080fe2000001085c */
[----:B------:R-:W-:Y:S01]  /*c280*/  FFMA.FTZ R47, R62, R53, R89 ;  /* 0x000000353e2f7223 */ /* 0x000fe20000010059 */
[C---:B------:R-:W-:Y:S01]  /*c290*/  FMUL.FTZ R91, R59.reuse, R91 ;  /* 0x0000005b3b5b7220 */ /* 0x040fe20000410000 */
[----:B------:R-:W-:Y:S01]  /*c2a0*/  F2FP.F16.E4M3.UNPACK_B R89, R55 ;  /* 0x00000037ff59723e */ /* 0x000fe200020006ff */
[-C--:B------:R-:W-:Y:S01]  /*c2b0*/  FFMA.FTZ R53, R59, R90.reuse, -R94 ;  /* 0x0000005a3b357223 */ /* 0x080fe2000001085e */
[-C--:B------:R-:W-:Y:S01]  /*c2c0*/  F2FP.F16.E4M3.UNPACK_B R59, R51.reuse ;  /* 0x00000033ff3b723e */ /* 0x080fe200020006ff */
        /* <DEDUP_REMOVED lines=13> */
[----:B------:R-:W-:Y:S01]  /*c3a0*/  FMUL.FTZ R166, R91, R44 ;  /* 0x0000002c5ba67220 */ /* 0x000fe20000410000 */
[----:B------:R-:W-:Y:S02]  /*c3b0*/  HADD2.F32 R55, -RZ, R59.H0_H0 ;  /* 0x2000003bff377230 */ /* 0x000fe40000004100 */
[C---:B------:R-:W-:Y:S01]  /*c3c0*/  FMUL.FTZ R99, R92.reuse, R45 ;  /* 0x0000002d5c637220 */ /* 0x040fe20000410000 */
[----:B------:R-:W-:Y:S02]  /*c3d0*/  HADD2.F32 R96, -RZ, R93.H0_H0 ;  /* 0x2000005dff607230 */ /* 0x000fe40000004100 */
[----:B------:R-:W-:Y:S01]  /*c3e0*/  FFMA.FTZ R167, R92, R95, R167 ;  /* 0x0000005f5ca77223 */ /* 0x000fe200000100a7 */
        /* <DEDUP_REMOVED lines=16> */
[----:B------:R-:W-:Y:S01]  /*c4f0*/  F2FP.SATFINITE.E4M3.F32.PACK_AB_MERGE_C R49, R49, R56, R46 ;  /* 0x000000383131723e */ /* 0x000fe2000480702e */
[-C--:B------:R-:W-:Y:S01]  /*c500*/  FFMA.FTZ R166, R51, R94.reuse, -R166 ;  /* 0x0000005e33a67223 */ /* 0x080fe200000108a6 */
[----:B------:R-:W-:Y:S01]  /*c510*/  FFMA.FTZ R90, R90, R94, R55 ;  /* 0x0000005e5a5a7223 */ /* 0x000fe20000010037 */
[-C--:B------:R-:W-:Y:S01]  /*c520*/  FFMA.FTZ R59, R59, R88.reuse, -R96 ;  /* 0x000000583b3b7223 */ /* 0x080fe20000010860 */
[----:B------:R-:W-:Y:S01]  /*c530*/  FFMA.FTZ R92, R89, R88, R92 ;  /* 0x00000058595c7223 */ /* 0x000fe2000001005c */
[----:B------:R-:W-:-:S02]  /*c540*/  F2FP.SATFINITE.E4M3.F32.PACK_AB_MERGE_C R53, R58, R57, R47 ;  /* 0x000000393a35723e */ /* 0x000fc4000480702f */
[----:B------:R-:W-:Y:S02]  /*c550*/  F2FP.SATFINITE.E4M3.F32.PACK_AB_MERGE_C R99, R166, R99, RZ ;  /* 0x00000063a663723e */ /* 0x000fe400048070ff */
[----:B------:R-:W-:Y:S02]  /*c560*/  F2FP.SATFINITE.E4M3.F32.PACK_AB_MERGE_C R90, R90, R167, RZ ;  /* 0x000000a75a5a723e */ /* 0x000fe400048070ff */
[----:B------:R-:W-:Y:S02]  /*c570*/  F2FP.SATFINITE.E4M3.F32.PACK_AB_MERGE_C R51, R59, R44, R99 ;  /* 0x0000002c3b33723e */ /* 0x000fe40004807063 */
[----:B------:R-:W-:-:S07]  /*c580*/  F2FP.SATFINITE.E4M3.F32.PACK_AB_MERGE_C R55, R92, R45, R90 ;  /* 0x0000002d5c37723e */ /* 0x000fce000480705a */
.L_x_3456:
[----:B------:R-:W-:Y:S05]  /*c590*/  BSYNC B2 ;  /* 0x0000000000027941 */ /* 0x000fea0003800000 */
.L_x_3455:
[----:B------:R-:W-:-:S13]  /*c5a0*/  ISETP.GE.AND P4, PT, R63, R152, PT ;  /* 0x000000983f00720c */ /* 0x000fda0003f86270 */
[--C-:B------:R-:W-:Y:S02]  /*c5b0*/  @!P4 SHF.R.S32.HI R45, RZ, 0x1f, R63.reuse ;  /* 0x0000001fff2dc819 */ /* 0x100fe4000001143f */
[----:B------:R-:W-:-:S04]  /*c5c0*/  @!P4 IADD3 R47, P5, P6, R118, R140, R63 ;  /* 0x0000008c762fc210 */ /* 0x000fc80007ebe03f */
[----:B------:R-:W-:Y:S02]  /*c5d0*/  @!P4 IADD3.X R170, R4, R170, R45, P5, P6 ;  /* 0x000000aa04aac210 */ /* 0x000fe40002fec42d */
[----:B------:R-:W-:-:S05]  /*c5e0*/  IADD3 R44, P5, R61, R124, RZ ;  /* 0x0000007c3d2c7210 */ /* 0x000fca0007fbe0ff */
[----:B------:R-:W-:Y:S01]  /*c5f0*/  IMAD.X R45, R60, 0x1, R125, P5 ;  /* 0x000000013c2d7824 */ /* 0x000fe200028e067d */
[----:B------:R-:W-:-:S04]  /*c600*/  @!P4 IADD3 R46, P5, R47, R124, RZ ;  /* 0x0000007c2f2ec210 */ /* 0x000fc80007fbe0ff */
[----:B0-----:R4:W-:Y:S01]  /*c610*/  STG.E.128 desc[UR54][R44.64], R48 ;  /* 0x000000302c007986 */ /* 0x0019e2000c101d36 */
[----:B------:R-:W-:-:S05]  /*c620*/  @!P4 IMAD.X R47, R170, 0x1, R125, P5 ;  /* 0x00000001aa2fc824 */ /* 0x000fca00028e067d */
[----:B-1----:R4:W-:Y:S03]  /*c630*/  @!P4 STG.E.128 desc[UR54][R46.64], R52 ;  /* 0x000000342e00c986 */ /* 0x0029e6000c101d36 */
.L_x_3446:
[----:B------:R-:W-:Y:S05]  /*c640*/  BSYNC B1 ;  /* 0x0000000000017941 */ /* 0x000fea0003800000 */
.L_x_3445:
[----:B----4-:R-:W-:Y:S02]  /*c650*/  VIADD R45, R220, 0x80 ;  /* 0x00000080dc2d7836 */ /* 0x010fe40000000000 */
[-C--:B---3--:R-:W-:Y:S02]  /*c660*/  IMAD R44, R146, R136.reuse, RZ ;  /* 0x00000088922c7224 */ /* 0x088fe400078e02ff */
[----:B------:R-:W-:-:S04]  /*c670*/  IMAD.WIDE.U32 R138, R45, R136, R138 ;  /* 0x000000882d8a7225 */ /* 0x000fc800078e008a */
[----:B------:R-:W-:Y:S01]  /*c680*/  IMAD R57, R45, R137, R44 ;  /* 0x000000892d397224 */ /* 0x000fe200078e022c */
[----:B------:R-:W-:Y:S06]  /*c690*/  @P3 BRA `(.L_x_3415) ;  /* 0x0000003000f03947 */ /* 0x000fec0003800000 */
[----:B------:R-:W-:Y:S01]  /*c6a0*/  ISETP.NE.AND P3, PT, R34, RZ, PT ;  /* 0x000000ff2200720c */ /* 0x000fe20003f65270 */
[----:B------:R-:W-:Y:S01]  /*c6b0*/  BSSY B1, `(.L_x_3457) ;  /* 0x0000100000017945 */ /* 0x000fe20003800000 */
[----:B------:R-:W-:-:S11]  /*c6c0*/  IMAD.IADD R57, R139, 0x1, R57 ;  /* 0x000000018b397824 */ /* 0x000fd600078e0239 */
[----:B------:R-:W-:Y:S05]  /*c6d0*/  @!P3 BRA `(.L_x_3458) ;  /* 0x0000000c00f4b947 */ /* 0x000fea0003800000 */
[----:B------:R-:W-:Y:S01]  /*c6e0*/  SEL R44, R121, R158, !P0 ;  /* 0x0000009e792c7207 */ /* 0x000fe20004000000 */
[----:B------:R-:W-:Y:S01]  /*c6f0*/  BSSY B2, `(.L_x_3459) ;  /* 0x00000f1000027945 */ /* 0x000fe20003800000 */
[----:B0-----:R-:W-:Y:S02]  /*c700*/  IADD3 R53, P3, P4, R118, R138, R26 ;  /* 0x0000008a76357210 */ /* 0x001fe40007c7e01a */
[----:B------:R-:W-:Y:S02]  /*c710*/  SHF.R.S32.HI R45, RZ, 0x1f, R44 ;  /* 0x0000001fff2d7819 */ /* 0x000fe4000001142c */
[----:B------:R-:W-:Y:S02]  /*c720*/  IADD3.X R54, R4, R57, R30, P3, P4 ;  /* 0x0000003904367210 */ /* 0x000fe40001fe841e */
[----:B------:R-:W-:Y:S02]  /*c730*/  LEA.HI R45, R45, R44, RZ, 0x5 ;  /* 0x0000002c2d2d7211 */ /* 0x000fe400078f28ff */
[----:B------:R-:W-:-:S02]  /*c740*/  ISETP.GE.AND P3, PT, R18, R133, PT ;  /* 0x000000851200720c */ /* 0x000fc40003f66270 */
[----:B------:R-:W-:-:S04]  /*c750*/  LEA.HI.SX32 R45, R45, R120, 0x1b ;  /* 0x000000782d2d7211 */ /* 0x000fc800078fdaff */
[----:B------:R-:W-:Y:S02]  /*c760*/  SHF.R.S32.HI R44, RZ, 0x1f, R45 ;  /* 0x0000001fff2c7819 */ /* 0x000fe4000001142d */
[----:B------:R-:W-:Y:S02]  /*c770*/  SHF.L.U32 R55, R45, 0x4, RZ ;  /* 0x000000042d377819 */ /* 0x000fe400000006ff */
        /* <DEDUP_REMOVED lines=8> */
[C---:B------:R-:W-:Y:S02]  /*c800*/  IMAD.IADD R45, R16.reuse, 0x1, R45 ;  /* 0x00000001102d7824 */ /* 0x040fe400078e022d */
[----:B------:R-:W-:-:S04]  /*c810*/  IMAD.IADD R48, R16, 0x1, R47 ;  /* 0x0000000110307824 */ /* 0x000fc800078e022f */
[----:B------:R-:W0:Y:S04]  /*c820*/  LDS.128 R44, [R45+0x24200] ;  /* 0x024200002d2c7984 */ /* 0x000e280000000c00 */
[----:B------:R-:W1:Y:S01]  /*c830*/  LDS.128 R48, [R48+0x24200] ;  /* 0x0242000030307984 */ /* 0x000e620000000c00 */
[----:B------:R-:W-:Y:S05]  /*c840*/  @P3 BRA `(.L_x_3460) ;  /* 0x0000000c006c3947 */ /* 0x000fea0003800000 */
[----:B------:R-:W-:Y:S01]  /*c850*/  SHF.R.U32.HI R91, RZ, 0x8, R73 ;  /* 0x00000008ff5b7819 */ /* 0x000fe20000011649 */
[----:B0-----:R-:W-:Y:S01]  /*c860*/  IMAD.MOV.U32 R52, RZ, RZ, R45 ;  /* 0x000000ffff347224 */ /* 0x001fe200078e002d */
[--C-:B------:R-:W-:Y:S01]  /*c870*/  SHF.R.U32.HI R93, RZ, 0x18, R73.reuse ;  /* 0x00000018ff5d7819 */ /* 0x100fe20000011649 */
[----:B------:R-:W-:Y:S01]  /*c880*/  IMAD.MOV.U32 R56, RZ, RZ, R46 ;  /* 0x000000ffff387224 */ /* 0x000fe200078e002e */
[----:B------:R-:W-:Y:S01]  /*c890*/  LOP3.LUT R58, R73, 0xff, RZ, 0xc0, !PT ;  /* 0x000000ff493a7812 */ /* 0x000fe200078ec0ff */
[----:B------:R-:W-:Y:S01]  /*c8a0*/  IMAD.SHL.U32 R45, R91, 0x100, RZ ;  /* 0x000001005b2d7824 */ /* 0x000fe200078e00ff */
[----:B------:R-:W-:Y:S01]  /*c8b0*/  SHF.R.U32.HI R90, RZ, 0x10, R73 ;  /* 0x00000010ff5a7819 */ /* 0x000fe20000011649 */
[----:B-1----:R-:W-:Y:S01]  /*c8c0*/  IMAD.MOV.U32 R61, RZ, RZ, R48 ;  /* 0x000000ffff3d7224 */ /* 0x002fe200078e0030 */
[----:B------:R-:W-:Y:S02]  /*c8d0*/  SHF.R.U32.HI R73, RZ, 0x8, R87 ;  /* 0x00000008ff497819 */ /* 0x000fe40000011657 */
[----:B------:R-:W-:Y:S01]  /*c8e0*/  SHF.R.U32.HI R84, RZ, 0x8, R75 ;  /* 0x00000008ff547819 */ /* 0x000fe2000001164b */
[----:B------:R-:W-:Y:S01]  /*c8f0*/  IMAD.U32 R46, R90, 0x10000, RZ ;  /* 0x000100005a2e7824 */ /* 0x000fe200078e00ff */
[----:B------:R-:W-:Y:S01]  /*c900*/  SHF.R.U32.HI R72, RZ, 0x18, R87 ;  /* 0x00000018ff487819 */ /* 0x000fe20000011657 */
[----:B------:R-:W-:Y:S01]  /*c910*/  IMAD.SHL.U32 R73, R73, 0x100, RZ ;  /* 0x0000010049497824 */ /* 0x000fe200078e00ff */
[----:B------:R-:W-:-:S02]  /*c920*/  LOP3.LUT R63, R87, 0xff, RZ, 0xc0, !PT ;  /* 0x000000ff573f7812 */ /* 0x000fc400078ec0ff */
[----:B------:R-:W-:Y:S02]  /*c930*/  PRMT R58, R93, 0x654, R58 ;  /* 0x000006545d3a7816 */ /* 0x000fe4000000003a */
[--C-:B------:R-:W-:Y:S02]  /*c940*/  SHF.R.U32.HI R89, RZ, 0x18, R85.reuse ;  /* 0x00000018ff597819 */ /* 0x100fe40000011655 */
[----:B------:R-:W-:Y:S02]  /*c950*/  LOP3.LUT R62, R85, 0xff, RZ, 0xc0, !PT ;  /* 0x000000ff553e7812 */ /* 0x000fe400078ec0ff */
[----:B------:R-:W-:Y:S02]  /*c960*/  SHF.R.U32.HI R74, RZ, 0x8, R85 ;  /* 0x00000008ff4a7819 */ /* 0x000fe40000011655 */
[----:B------:R-:W-:Y:S02]  /*c970*/  SHF.R.U32.HI R88, RZ, 0x18, R75 ;  /* 0x00000018ff587819 */ /* 0x000fe4000001164b */
[----:B------:R-:W-:-:S02]  /*c980*/  LOP3.LUT R59, R75, 0xff, RZ, 0xc0, !PT ;  /* 0x000000ff4b3b7812 */ /* 0x000fc400078ec0ff */
[----:B------:R-:W-:Y:S02]  /*c990*/  SHF.R.U32.HI R86, RZ, 0x10, R75 ;  /* 0x00000010ff567819 */ /* 0x000fe4000001164b */
[----:B------:R-:W-:Y:S01]  /*c9a0*/  MOV R60, R44 ;  /* 0x0000002c003c7202 */ /* 0x000fe20000000f00 */
[----:B------:R-:W-:Y:S01]  /*c9b0*/  IMAD.SHL.U32 R44, R84, 0x100, RZ ;  /* 0x00000100542c7824 */ /* 0x000fe200078e00ff */
[----:B------:R-:W-:Y:S02]  /*c9c0*/  PRMT R72, R72, 0x654, R63 ;  /* 0x0000065448487816 */ /* 0x000fe4000000003f */
[----:B------:R-:W-:Y:S02]  /*c9d0*/  LOP3.LUT R45, R58, 0xff00, R45, 0xf8, !PT ;  /* 0x0000ff003a2d7812 */ /* 0x000fe400078ef82d */
[----:B------:R-:W-:Y:S02]  /*c9e0*/  PRMT R62, R89, 0x654, R62 ;  /* 0x00000654593e7816 */ /* 0x000fe4000000003e */
[----:B------:R-:W-:-:S02]  /*c9f0*/  SHF.L.U32 R63, R74, 0x8, RZ ;  /* 0x000000084a3f7819 */ /* 0x000fc400000006ff */
[----:B------:R-:W-:Y:S02]  /*ca00*/  PRMT R59, R88, 0x654, R59 ;  /* 0x00000654583b7816 */ /* 0x000fe4000000003b */
[----:B------:R-:W-:Y:S01]  /*ca10*/  LOP3.LUT R46, R45, 0xff0000, R46, 0xf8, !PT ;  /* 0x00ff00002d2e7812 */ /* 0x000fe200078ef82e */
[----:B------:R-:W-:Y:S01]  /*ca20*/  IMAD.U32 R45, R86, 0x10000, RZ ;  /* 0x00010000562d7824 */ /* 0x000fe200078e00ff */
[----:B------:R-:W-:Y:S02]  /*ca30*/  LOP3.LUT R48, R62, 0xff00, R63, 0xf8, !PT ;  /* 0x0000ff003e307812 */ /* 0x000fe400078ef83f */
[----:B------:R-:W-:Y:S02]  /*ca40*/  LOP3.LUT R84, R72, 0xff00, R73, 0xf8, !PT ;  /* 0x0000ff0048547812 */ /* 0x000fe400078ef849 */
[----:B------:R-:W-:Y:S02]  /*ca50*/  LOP3.LUT R44, R59, 0xff00, R44, 0xf8, !PT ;  /* 0x0000ff003b2c7812 */ /* 0x000fe400078ef82c */
[----:B------:R-:W-:-:S02]  /*ca60*/  F2FP.F16.E4M3.UNPACK_B R74, R165.H1 ;  /* 0x000000a5ff4a723e */ /* 0x000fc400030006ff */
[----:B------:R-:W-:Y:S02]  /*ca70*/  F2FP.F16.E4M3.UNPACK_B R72, R61.H1 ;  /* 0x0000003dff48723e */ /* 0x000fe400030006ff */
[----:B------:R-:W-:Y:S02]  /*ca80*/  F2FP.F16.E4M3.UNPACK_B R62, R60.H1 ;  /* 0x0000003cff3e723e */ /* 0x000fe400030006ff */
[----:B------:R-:W-:Y:S01]  /*ca90*/  SHF.R.U32.HI R75, RZ, 0x10, R85 ;  /* 0x00000010ff4b7819 */ /* 0x000fe20000011655 */
[----:B------:R-:W-:Y:S01]  /*caa0*/  HADD2.F32 R59, -RZ, R72.H0_H0 ;  /* 0x20000048ff3b7230 */ /* 0x000fe20000004100 */
[----:B------:R-:W-:Y:S01]  /*cab0*/  SHF.R.U32.HI R85, RZ, 0x10, R87 ;  /* 0x00000010ff557819 */ /* 0x000fe20000011657 */
[----:B------:R-:W-:Y:S01]  /*cac0*/  HADD2.F32 R58, -RZ, R62.H0_H0 ;  /* 0x2000003eff3a7230 */ /* 0x000fe20000004100 */
[----:B------:R-:W-:Y:S01]  /*cad0*/  LOP3.LUT R44, R44, 0xff0000, R45, 0xf8, !PT ;  /* 0x00ff00002c2c7812 */ /* 0x000fe200078ef82d */
[--C-:B------:R-:W-:Y:S01]  /*cae0*/  HADD2.F32 R45, -RZ, R74.reuse.H0_H0 ;  /* 0x2000004aff2d7230 */ /* 0x100fe20000004100 */
[----:B------:R-:W-:Y:S01]  /*caf0*/  F2FP.F16.E4M3.UNPACK_B R63, R163.H1 ;  /* 0x000000a3ff3f723e */ /* 0x000fe200030006ff */
[----:B------:R-:W-:Y:S01]  /*cb00*/  IMAD.U32 R75, R75, 0x10000, RZ ;  /* 0x000100004b4b7824 */ /* 0x000fe200078e00ff */
[----:B------:R-:W-:Y:S01]  /*cb10*/  SHF.L.U32 R85, R85, 0x10, RZ ;  /* 0x0000001055557819 */ /* 0x000fe200000006ff */
[----:B------:R-:W-:-:S02]  /*cb20*/  HADD2.F32 R74, -RZ, R74.H1_H1 ;  /* 0x3000004aff4a7230 */ /* 0x000fc40000004100 */
[CC--:B------:R-:W-:Y:S01]  /*cb30*/  FMUL.FTZ R87, R59.reuse, R45.reuse ;  /* 0x0000002d3b577220 */ /* 0x0c0fe20000410000 */
[--C-:B------:R-:W-:Y:S02]  /*cb40*/  HADD2.F32 R73, -RZ, R63.reuse.H0_H0 ;  /* 0x2000003fff497230 */ /* 0x100fe40000004100 */
[----:B------:R-:W-:Y:S01]  /*cb50*/  FMUL.FTZ R86, R58, R45 ;  /* 0x0000002d3a567220 */ /* 0x000fe20000410000 */
        /* <DEDUP_REMOVED lines=8> */
[----:B------:R-:W-:-:S02]  /*cbe0*/  F2FP.F16.E4M3.UNPACK_B R73, R61 ;  /* 0x0000003dff49723e */ /* 0x000fc400020006ff */
[----:B------:R-:W-:Y:S01]  /*cbf0*/  F2FP.F16.E4M3.UNPACK_B R72, R60 ;  /* 0x0000003cff48723e */ /* 0x000fe200020006ff */
[-C--:B------:R-:W-:Y:S01]  /*cc00*/  FMUL.FTZ R86, R63, R74.reuse ;  /* 0x0000004a3f567220 */ /* 0x080fe20000410000 */
[----:B------:R-:W-:Y:S01]  /*cc10*/  F2FP.F16.E4M3.UNPACK_B R163, R163 ;  /* 0x000000a3ffa3723e */ /* 0x000fe200020006ff */
[----:B------:R-:W-:Y:S01]  /*cc20*/  FMUL.FTZ R60, R75, R74 ;  /* 0x0000004a4b3c7220 */ /* 0x000fe20000410000 */
[----:B------:R-:W-:Y:S02]  /*cc30*/  HADD2.F32 R85, -RZ, R165.H0_H0 ;  /* 0x200000a5ff557230 */ /* 0x000fe40000004100 */
[----:B------:R-:W-:Y:S02]  /*cc40*/  HADD2.F32 R74, -RZ, R73.H0_H0 ;  /* 0x20000049ff4a7230 */ /* 0x000fe40000004100 */
[-C--:B------:R-:W-:Y:S01]  /*cc50*/  FFMA.FTZ R61, R63, R84.reuse, -R60 ;  /* 0x000000543f3d7223 */ /* 0x080fe2000001083c */
[----:B------:R-:W-:Y:S02]  /*cc60*/  HADD2.F32 R62, -RZ, R72.H0_H0 ;  /* 0x20000048ff3e7230 */ /* 0x000fe40000004100 */
[----:B------:R-:W-:Y:S01]  /*cc70*/  FFMA.FTZ R60, R75, R84, R86 ;  /* 0x000000544b3c7223 */ /* 0x000fe20000010056 */
[----:B------:R-:W-:-:S02]  /*cc80*/  HADD2.F32 R63, -RZ, R163.H0_H0 ;  /* 0x200000a3ff3f7230 */ /* 0x000fc40000004100 */
[-C--:B------:R-:W-:Y:S01]  /*cc90*/  FMUL.FTZ R87, R74, R85.reuse ;  /* 0x000000554a577220 */ /* 0x080fe20000410000 */
[----:B------:R-:W-:Y:S02]  /*cca0*/  HADD2.F32 R165, -RZ, R165.H1_H1 ;  /* 0x300000a5ffa57230 */ /* 0x000fe40000004100 */
[C---:B------:R-:W-:Y:S01]  /*ccb0*/  FMUL.FTZ R85, R62.reuse, R85 ;  /* 0x000000553e557220 */ /* 0x040fe20000410000 */
[----:B------:R-:W-:Y:S02]  /*ccc0*/  HADD2.F32 R75, -RZ, R73.H1_H1 ;  /* 0x30000049ff4b7230 */ /* 0x000fe40000004100 */
[-C--:B------:R-:W-:Y:S01]  /*ccd0*/  FFMA.FTZ R62, R62, R63.reuse, -R87 ;  /* 0x0000003f3e3e7223 */ /* 0x080fe20000010857 */
[----:B------:R-:W-:Y:S01]  /*cce0*/  HADD2.F32 R72, -RZ, R72.H1_H1 ;  /* 0x30000048ff487230 */ /* 0x000fe20000004100 */
[----:B------:R-:W-:Y:S01]  /*ccf0*/  F2FP.F16.E4M3.UNPACK_B R87, R164.H1 ;  /* 0x000000a4ff57723e */ /* 0x000fe200030006ff */
[----:B------:R-:W-:Y:S01]  /*cd00*/  HADD2.F32 R163, -RZ, R163.H1_H1 ;  /* 0x300000a3ffa37230 */ /* 0x000fe20000004100 */
[----:B------:R-:W-:Y:S01]  /*cd10*/  F2FP.F16.E4M3.UNPACK_B R84, R50.H1 ;  /* 0x00000032ff54723e */ /* 0x000fe200030006ff */
[----:B------:R-:W-:Y:S01]  /*cd20*/  FFMA.FTZ R63, R74, R63, R85 ;  /* 0x0000003f4a3f7223 */ /* 0x000fe20000010055 */
[-C--:B------:R-:W-:Y:S01]  /*cd30*/  FMUL.FTZ R73, R75, R165.reuse ;  /* 0x000000a54b497220 */ /* 0x080fe20000410000 */
[----:B------:R-:W-:Y:S01]  /*cd40*/  FMUL.FTZ R88, R72, R165 ;  /* 0x000000a548587220 */ /* 0x000fe20000410000 */
[----:B------:R-:W-:Y:S01]  /*cd50*/  F2FP.F16.E4M3.UNPACK_B R86, R162.H1 ;  /* 0x000000a2ff56723e */ /* 0x000fe200030006ff */
[----:B------:R-:W-:Y:S01]  /*cd60*/  HADD2.F32 R90, -RZ, R87.H0_H0 ;  /* 0x20000057ff5a7230 */ /* 0x000fe20000004100 */
[----:B------:R-:W-:Y:S01]  /*cd70*/  F2FP.F16.E4M3.UNPACK_B R74, R56.H1 ;  /* 0x00000038ff4a723e */ /* 0x000fe200030006ff */
[----:B------:R-:W-:-:S02]  /*cd80*/  HADD2.F32 R85, -RZ, R84.H0_H0 ;  /* 0x20000054ff557230 */ /* 0x000fc40000004100 */
[-C--:B------:R-:W-:Y:S01]  /*cd90*/  FFMA.FTZ R73, R72, R163.reuse, -R73 ;  /* 0x000000a348497223 */ /* 0x080fe20000010849 */
[----:B------:R-:W-:Y:S01]  /*cda0*/  FFMA.FTZ R72, R75, R163, R88 ;  /* 0x000000a34b487223 */ /* 0x000fe20000010058 */
[----:B------:R-:W-:Y:S01]  /*cdb0*/  HADD2.F32 R88, -RZ, R86.H0_H0 ;  /* 0x20000056ff587230 */ /* 0x000fe20000004100 */
[----:B------:R-:W-:Y:S01]  /*cdc0*/  F2FP.F16.E4M3.UNPACK_B R164, R164 ;  /* 0x000000a4ffa4723e */ /* 0x000fe200020006ff */
[----:B------:R-:W-:Y:S02]  /*cdd0*/  HADD2.F32 R75, -RZ, R74.H0_H0 ;  /* 0x2000004aff4b7230 */ /* 0x000fe40000004100 */
[----:B------:R-:W-:Y:S01]  /*cde0*/  FMUL.FTZ R92, R85, R90 ;  /* 0x0000005a555c7220 */ /* 0x000fe20000410000 */
[----:B------:R-:W-:Y:S01]  /*cdf0*/  HADD2.F32 R87, -RZ, R87.H1_H1 ;  /* 0x30000057ff577230 */ /* 0x000fe20000004100 */
[----:B------:R-:W-:Y:S01]  /*ce00*/  F2FP.F16.E4M3.UNPACK_B R56, R56 ;  /* 0x00000038ff38723e */ /* 0x000fe200020006ff */
[----:B------:R-:W-:Y:S02]  /*ce10*/  HADD2.F32 R84, -RZ, R84.H1_H1 ;  /* 0x30000054ff547230 */ /* 0x000fe40000004100 */
[C---:B------:R-:W-:Y:S01]  /*ce20*/  FMUL.FTZ R90, R75.reuse, R90 ;  /* 0x0000005a4b5a7220 */ /* 0x040fe20000410000 */
[----:B------:R-:W-:Y:S01]  /*ce30*/  FFMA.FTZ R92, R75, R88, -R92 ;  /* 0x000000584b5c7223 */ /* 0x000fe2000001085c */
[----:B------:R-:W-:Y:S01]  /*ce40*/  HADD2.F32 R74, -RZ, R74.H1_H1 ;  /* 0x3000004aff4a7230 */ /* 0x000fe20000004100 */
[----:B------:R-:W-:Y:S01]  /*ce50*/  F2FP.F16.E4M3.UNPACK_B R162, R162 ;  /* 0x000000a2ffa2723e */ /* 0x000fe200020006ff */
[----:B------:R-:W-:-:S02]  /*ce60*/  HADD2.F32 R75, -RZ, R86.H1_H1 ;  /* 0x30000056ff4b7230 */ /* 0x000fc40000004100 */
[-C--:B------:R-:W-:Y:S01]  /*ce70*/  FMUL.FTZ R89, R84, R87.reuse ;  /* 0x0000005754597220 */ /* 0x080fe20000410000 */
[----:B------:R-:W-:Y:S01]  /*ce80*/  FFMA.FTZ R90, R85, R88, R90 ;  /* 0x00000058555a7223 */ /* 0x000fe2000001005a */
[C---:B------:R-:W-:Y:S01]  /*ce90*/  FMUL.FTZ R87, R74.reuse, R87 ;  /* 0x000000574a577220 */ /* 0x040fe20000410000 */
[--C-:B------:R-:W-:Y:S02]  /*cea0*/  HADD2.F32 R86, -RZ, R164.reuse.H0_H0 ;  /* 0x200000a4ff567230 */ /* 0x100fe40000004100 */
[-C--:B------:R-:W-:Y:S01]  /*ceb0*/  FFMA.FTZ R93, R74, R75.reuse, -R89 ;  /* 0x0000004b4a5d7223 */ /* 0x080fe20000010859 */
[----:B------:R-:W-:Y:S01]  /*cec0*/  F2FP.F16.E4M3.UNPACK_B R74, R50 ;  /* 0x00000032ff4a723e */ /* 0x000fe200020006ff */
[----:B------:R-:W-:Y:S01]  /*ced0*/  FFMA.FTZ R95, R84, R75, R87 ;  /* 0x0000004b545f7223 */ /* 0x000fe20000010057 */
[----:B------:R-:W-:Y:S01]  /*cee0*/  HADD2.F32 R87, -RZ, R164.H1_H1 ;  /* 0x300000a4ff577230 */ /* 0x000fe20000004100 */
[----:B------:R-:W-:Y:S01]  /*cef0*/  F2FP.SATFINITE.E4M3.F32.PACK_AB_MERGE_C R58, R61, R58, RZ ;  /* 0x0000003a3d3a723e */ /* 0x000fe200048070ff */
[----:B------:R-:W-:Y:S01]  /*cf00*/  HADD2.F32 R50, -RZ, R56.H0_H0 ;  /* 0x20000038ff327230 */ /* 0x000fe20000004100 */
[----:B------:R-:W-:Y:S01]  /*cf10*/  F2FP.SATFINITE.E4M3.F32.PACK_AB_MERGE_C R60, R60, R59, RZ ;  /* 0x0000003b3c3c723e */ /* 0x000fe200048070ff */
[--C-:B------:R-:W-:Y:S01]  /*cf20*/  HADD2.F32 R75, -RZ, R74.reuse.H0_H0 ;  /* 0x2000004aff4b7230 */ /* 0x100fe20000004100 */
[----:B------:R-:W-:Y:S01]  /*cf30*/  F2FP.SATFINITE.E4M3.F32.PACK_AB_MERGE_C R59, R73, R62, R58 ;  /* 0x0000003e493b723e */ /* 0x000fe2000480703a */
[----:B------:R-:W-:Y:S01]  /*cf40*/  HADD2.F32 R74, -RZ, R74.H1_H1 ;  /* 0x3000004aff4a7230 */ /* 0x000fe20000004100 */
[----:B------:R-:W-:Y:S01]  /*cf50*/  F2FP.F16.E4M3.UNPACK_B R62, R48 ;  /* 0x00000030ff3e723e */ /* 0x000fe200020006ff */
[----:B------:R-:W-:-:S02]  /*cf60*/  HADD2.F32 R56, -RZ, R56.H1_H1 ;  /* 0x30000038ff387230 */ /* 0x000fc40000004100 */
[CC--:B------:R-:W-:Y:S01]  /*cf70*/  FMUL.FTZ R89, R75.reuse, R86.reuse ;  /* 0x000000564b597220 */ /* 0x0c0fe20000410000 */
[--C-:B------:R-:W-:Y:S02]  /*cf80*/  HADD2.F32 R85, -RZ, R162.reuse.H1_H1 ;  /* 0x300000a2ff557230 */ /* 0x100fe40000004100 */
[-C--:B------:R-:W-:Y:S01]  /*cf90*/  FMUL.FTZ R91, R74, R87.reuse ;  /* 0x000000574a5b7220 */ /* 0x080fe20000410000 */
[----:B------:R-:W-:Y:S02]  /*cfa0*/  HADD2.F32 R84, -RZ, R162.H0_H0 ;  /* 0x200000a2ff547230 */ /* 0x000fe40000004100 */
[----:B------:R-:W-:Y:S01]  /*cfb0*/  FMUL.FTZ R87, R56, R87 ;  /* 0x0000005738577220 */ /* 0x000fe20000410000 */
[----:B------:R-:W-:Y:S01]  /*cfc0*/  FMUL.FTZ R86, R50, R86 ;  /* 0x0000005632567220 */ /* 0x000fe20000410000 */
[----:B------:R-:W-:Y:S01]  /*cfd0*/  F2FP.F16.E4M3.UNPACK_B R61, R52 ;  /* 0x00000034ff3d723e */ /* 0x000fe200020006ff */
[-C--:B------:R-:W-:Y:S01]  /*cfe0*/  FFMA.FTZ R56, R56, R85.reuse, -R91 ;  /* 0x0000005538387223 */ /* 0x080fe2000001085b */
[----:B------:R-:W-:Y:S01]  /*cff0*/  FFMA.FTZ R87, R74, R85, R87 ;  /* 0x000000554a577223 */ /* 0x000fe20000010057 */
[----:B------:R-:W-:Y:S01]  /*d000*/  F2FP.F16.E4M3.UNPACK_B R74, R49 ;  /* 0x00000031ff4a723e */ /* 0x000fe200020006ff */
[-C--:B------:R-:W-:Y:S01]  /*d010*/  FFMA.FTZ R89, R50, R84.reuse, -R89 ;  /* 0x0000005432597223 */ /* 0x080fe20000010859 */
[----:B------:R-:W-:Y:S01]  /*d020*/  FFMA.FTZ R50, R75, R84, R86 ;  /* 0x000000544b327223 */ /* 0x000fe20000010056 */
[----:B------:R-:W-:Y:S01]  /*d030*/  F2FP.SATFINITE.E4M3.F32.PACK_AB_MERGE_C R58, R72, R63, R60 ;  /* 0x0000003f483a723e */ /* 0x000fe2000480703c */
[----:B------:R-:W-:Y:S01]  /*d040*/  HADD2.F32 R75, -RZ, R62.H0_H0 ;  /* 0x2000003eff4b7230 */ /* 0x000fe20000004100 */
[----:B------:R-:W-:Y:S01]  /*d050*/  F2FP.F16.E4M3.UNPACK_B R72, R46 ;  /* 0x0000002eff48723e */ /* 0x000fe200020006ff */
[----:B------:R-:W-:Y:S01]  /*d060*/  HADD2.F32 R63, -RZ, R74.H0_H0 ;  /* 0x2000004aff3f7230 */ /* 0x000fe20000004100 */
[----:B------:R-:W-:Y:S01]  /*d070*/  F2FP.F16.E4M3.UNPACK_B R52, R52.H1 ;  /* 0x00000034ff34723e */ /* 0x000fe200030006ff */
        /* <DEDUP_REMOVED lines=16> */
[----:B------:R-:W-:Y:S02]  /*d180*/  HADD2.F32 R62, -RZ, R52.H0_H0 ;  /* 0x20000034ff3e7230 */ /* 0x000fe40000004100 */
[----:B------:R-:W-:Y:S01]  /*d190*/  FFMA.FTZ R48, R74, R63, R85 ;  /* 0x0000003f4a307223 */ /* 0x000fe20000010055 */
[--C-:B------:R-:W-:Y:S01]  /*d1a0*/  HADD2.F32 R73, -RZ, R72.reuse.H0_H0 ;  /* 0x20000048ff497230 */ /* 0x100fe20000004100 */
[----:B------:R-:W-:Y:S01]  /*d1b0*/  F2FP.SATFINITE.E4M3.F32.PACK_AB_MERGE_C R90, R95, R90, RZ ;  /* 0x0000005a5f5a723e */ /* 0x000fe200048070ff */
[--C-:B------:R-:W-:Y:S01]  /*d1c0*/  HADD2.F32 R74, -RZ, R75.reuse.H0_H0 ;  /* 0x2000004bff4a7230 */ /* 0x100fe20000004100 */
[----:B------:R-:W-:Y:S01]  /*d1d0*/  F2FP.SATFINITE.E4M3.F32.PACK_AB_MERGE_C R92, R93, R92, RZ ;  /* 0x0000005c5d5c723e */ /* 0x000fe200048070ff */
[----:B------:R-:W-:Y:S01]  /*d1e0*/  HADD2.F32 R72, -RZ, R72.H1_H1 ;  /* 0x30000048ff487230 */ /* 0x000fe20000004100 */
[----:B------:R-:W-:Y:S01]  /*d1f0*/  F2FP.SATFINITE.E4M3.F32.PACK_AB_MERGE_C R50, R87, R50, R90 ;  /* 0x000000325732723e */ /* 0x000fe2000480705a */
[----:B------:R-:W-:-:S02]  /*d200*/  HADD2.F32 R75, -RZ, R75.H1_H1 ;  /* 0x3000004bff4b7230 */ /* 0x000fc40000004100 */
[-C--:B------:R-:W-:Y:S01]  /*d210*/  FMUL.FTZ R85, R73, R74.reuse ;  /* 0x0000004a49557220 */ /* 0x080fe20000410000 */
[----:B------:R-:W-:Y:S02]  /*d220*/  HADD2.F32 R63, -RZ, R52.H1_H1 ;  /* 0x30000034ff3f7230 */ /* 0x000fe40000004100 */
[----:B------:R-:W-:Y:S01]  /*d230*/  FMUL.FTZ R84, R62, R74 ;  /* 0x0000004a3e547220 */ /* 0x000fe20000410000 */
[--C-:B------:R-:W-:Y:S02]  /*d240*/  HADD2.F32 R52, -RZ, R46.reuse.H0_H0 ;  /* 0x2000002eff347230 */ /* 0x100fe40000004100 */
[-C--:B------:R-:W-:Y:S01]  /*d250*/  FMUL.FTZ R86, R72, R75.reuse ;  /* 0x0000004b48567220 */ /* 0x080fe20000410000 */
[----:B------:R-:W-:Y:S02]  /*d260*/  HADD2.F32 R74, -RZ, R46.H1_H1 ;  /* 0x3000002eff4a7230 */ /* 0x000fe40000004100 */
[----:B------:R-:W-:Y:S01]  /*d270*/  FMUL.FTZ R75, R63, R75 ;  /* 0x0000004b3f4b7220 */ /* 0x000fe20000410000 */
[----:B------:R-:W-:Y:S01]  /*d280*/  F2FP.F16.E4M3.UNPACK_B R87, R45.H1 ;  /* 0x0000002dff57723e */ /* 0x000fe200030006ff */
[-C--:B------:R-:W-:Y:S01]  /*d290*/  FFMA.FTZ R46, R62, R52.reuse, -R85 ;  /* 0x000000343e2e7223 */ /* 0x080fe20000010855 */
[----:B------:R-:W-:Y:S01]  /*d2a0*/  FFMA.FTZ R52, R73, R52, R84 ;  /* 0x0000003449347223 */ /* 0x000fe20000010054 */
[-C--:B------:R-:W-:Y:S01]  /*d2b0*/  FFMA.FTZ R91, R63, R74.reuse, -R86 ;  /* 0x0000004a3f5b7223 */ /* 0x080fe20000010856 */
[----:B------:R-:W-:Y:S01]  /*d2c0*/  F2FP.F16.E4M3.UNPACK_B R62, R47 ;  /* 0x0000002fff3e723e */ /* 0x000fe200020006ff */
[----:B------:R-:W-:Y:S01]  /*d2d0*/  FFMA.FTZ R93, R72, R74, R75 ;  /* 0x0000004a485d7223 */ /* 0x000fe2000001004b */
[----:B------:R-:W-:-:S02]  /*d2e0*/  F2FP.F16.E4M3.UNPACK_B R73, R51 ;  /* 0x00000033ff49723e */ /* 0x000fc400020006ff */
[----:B------:R-:W-:Y:S02]  /*d2f0*/  F2FP.F16.E4M3.UNPACK_B R86, R45 ;  /* 0x0000002dff56723e */ /* 0x000fe400020006ff */
[----:B------:R-:W-:Y:S01]  /*d300*/  F2FP.F16.E4M3.UNPACK_B R72, R51.H1 ;  /* 0x00000033ff48723e */ /* 0x000fe200030006ff */
[----:B------:R-:W-:Y:S01]  /*d310*/  HADD2.F32 R51, -RZ, R62.H0_H0 ;  /* 0x2000003eff337230 */ /* 0x000fe20000004100 */
[----:B------:R-:W-:Y:S01]  /*d320*/  F2FP.F16.E4M3.UNPACK_B R47, R47.H1 ;  /* 0x0000002fff2f723e */ /* 0x000fe200030006ff */
[----:B------:R-:W-:Y:S01]  /*d330*/  HADD2.F32 R74, -RZ, R73.H0_H0 ;  /* 0x20000049ff4a7230 */ /* 0x000fe20000004100 */
[----:B------:R-:W-:Y:S01]  /*d340*/  F2FP.SATFINITE.E4M3.F32.PACK_AB_MERGE_C R56, R56, R89, R92 ;  /* 0x000000593838723e */ /* 0x000fe2000480705c */
        /* <DEDUP_REMOVED lines=16> */
[----:B------:R-:W-:Y:S02]  /*d450*/  HADD2.F32 R84, -RZ, R45.H0_H0 ;  /* 0x2000002dff547230 */ /* 0x000fe40000004100 */
[-C--:B------:R-:W-:Y:S01]  /*d460*/  FMUL.FTZ R44, R72, R87.reuse ;  /* 0x00000057482c7220 */ /* 0x080fe20000410000 */
[----:B------:R-:W-:Y:S02]  /*d470*/  HADD2.F32 R73, -RZ, R73.H1_H1 ;  /* 0x30000049ff497230 */ /* 0x000fe40000004100 */
[----:B------:R-:W-:Y:S01]  /*d480*/  FMUL.FTZ R87, R47, R87 ;  /* 0x000000572f577220 */ /* 0x000fe20000410000 */
[----:B------:R-:W-:-:S02]  /*d490*/  HADD2.F32 R86, -RZ, R86.H1_H1 ;  /* 0x30000056ff567230 */ /* 0x000fc40000004100 */
[----:B------:R-:W-:Y:S01]  /*d4a0*/  FFMA.FTZ R90, R51, R84, -R90 ;  /* 0x00000054335a7223 */ /* 0x000fe2000001085a */
[----:B------:R-:W-:Y:S01]  /*d4b0*/  HADD2.F32 R75, -RZ, R75.H1_H1 ;  /* 0x3000004bff4b7230 */ /* 0x000fe20000004100 */
[----:B------:R-:W-:Y:S01]  /*d4c0*/  F2FP.SATFINITE.E4M3.F32.PACK_AB_MERGE_C R46, R91, R46, RZ ;  /* 0x0000002e5b2e723e */ /* 0x000fe200048070ff */
[----:B------:R-:W-:Y:S02]  /*d4d0*/  HADD2.F32 R62, -RZ, R62.H1_H1 ;  /* 0x3000003eff3e7230 */ /* 0x000fe40000004100 */
[-C--:B------:R-:W-:Y:S01]  /*d4e0*/  FMUL.FTZ R51, R73, R86.reuse ;  /* 0x0000005649337220 */ /* 0x080fe20000410000 */
[----:B------:R-:W-:Y:S02]  /*d4f0*/  HADD2.F32 R45, -RZ, R45.H1_H1 ;  /* 0x3000002dff2d7230 */ /* 0x000fe40000004100 */
[-C--:B------:R-:W-:Y:S01]  /*d500*/  FFMA.FTZ R47, R47, R75.reuse, -R44 ;  /* 0x0000004b2f2f7223 */ /* 0x080fe2000001082c */
[----:B------:R-:W-:Y:S01]  /*d510*/  FFMA.FTZ R72, R72, R75, R87 ;  /* 0x0000004b48487223 */ /* 0x000fe20000010057 */
[----:B------:R-:W-:Y:S01]  /*d520*/  FMUL.FTZ R86, R62, R86 ;  /* 0x000000563e567220 */ /* 0x000fe20000410000 */
[----:B------:R-:W-:Y:S01]  /*d530*/  FFMA.FTZ R95, R74, R84, R95 ;  /* 0x000000544a5f7223 */ /* 0x000fe2000001005f */
[-C--:B------:R-:W-:Y:S01]  /*d540*/  FFMA.FTZ R51, R62, R45.reuse, -R51 ;  /* 0x0000002d3e337223 */ /* 0x080fe20000010833 */
[----:B------:R-:W-:Y:S01]  /*d550*/  F2FP.SATFINITE.E4M3.F32.PACK_AB_MERGE_C R47, R47, R88, RZ ;  /* 0x000000582f2f723e */ /* 0x000fe200048070ff */
[----:B------:R-:W-:Y:S01]  /*d560*/  FFMA.FTZ R86, R73, R45, R86 ;  /* 0x0000002d49567223 */ /* 0x000fe20000010056 */
[----:B------:R-:W-:Y:S01]  /*d570*/  F2FP.SATFINITE.E4M3.F32.PACK_AB_MERGE_C R52, R93, R52, RZ ;  /* 0x000000345d34723e */ /* 0x000fe200048070ff */
[----:B------:R-:W-:Y:S01]  /*d580*/  IMAD.MOV.U32 R44, RZ, RZ, R59 ;  /* 0x000000ffff2c7224 */ /* 0x000fe200078e003b */
[----:B------:R-:W-:-:S02]  /*d590*/  F2FP.SATFINITE.E4M3.F32.PACK_AB_MERGE_C R72, R72, R89, RZ ;  /* 0x000000594848723e */ /* 0x000fc400048070ff */
[----:B------:R-:W-:Y:S01]  /*d5a0*/  F2FP.SATFINITE.E4M3.F32.PACK_AB_MERGE_C R45, R49, R60, R46 ;  /* 0x0000003c312d723e */ /* 0x000fe2000480702e */
[----:B------:R-:W-:Y:S01]  /*d5b0*/  IMAD.MOV.U32 R46, RZ, RZ, R56 ;  /* 0x000000ffff2e7224 */ /* 0x000fe200078e0038 */
[----:B------:R-:W-:Y:S02]  /*d5c0*/  F2FP.SATFINITE.E4M3.F32.PACK_AB_MERGE_C R47, R51, R90, R47 ;  /* 0x0000005a332f723e */ /* 0x000fe4000480702f */
[----:B------:R-:W-:Y:S01]  /*d5d0*/  F2FP.SATFINITE.E4M3.F32.PACK_AB_MERGE_C R49, R48, R61, R52 ;  /* 0x0000003d3031723e */ /* 0x000fe20004807034 */
[----:B------:R-:W-:Y:S01]  /*d5e0*/  IMAD.MOV.U32 R48, RZ, RZ, R58 ;  /* 0x000000ffff307224 */ /* 0x000fe200078e003a */
[----:B------:R-:W-:-:S07]  /*d5f0*/  F2FP.SATFINITE.E4M3.F32.PACK_AB_MERGE_C R51, R86, R95, R72 ;  /* 0x0000005f5633723e */ /* 0x000fce0004807048 */
.L_x_3460:
[----:B------:R-:W-:Y:S05]  /*d600*/  BSYNC B2 ;  /* 0x0000000000027941 */ /* 0x000fea0003800000 */
.L_x_3459:
[----:B------:R-:W-:-:S13]  /*d610*/  ISETP.GE.AND P3, PT, R55, R152, PT ;  /* 0x000000983700720c */ /* 0x000fda0003f66270 */
[--C-:B------:R-:W-:Y:S02]  /*d620*/  @!P3 SHF.R.S32.HI R56, RZ, 0x1f, R55.reuse ;  /* 0x0000001fff38b819 */ /* 0x100fe40000011437 */
[----:B------:R-:W-:-:S04]  /*d630*/  @!P3 IADD3 R55, P4, P5, R118, R138, R55 ;  /* 0x0000008a7637b210 */ /* 0x000fc80007d9e037 */
[----:B------:R-:W-:Y:S02]  /*d640*/  @!P3 IADD3.X R56, R4, R57, R56, P4, P5 ;  /* 0x000000390438b210 */ /* 0x000fe400027ea438 */
[----:B------:R-:W-:-:S05]  /*d650*/  IADD3 R52, P4, R53, R124, RZ ;  /* 0x0000007c35347210 */ /* 0x000fca0007f9e0ff */
[----:B------:R-:W-:Y:S01]  /*d660*/  IMAD.X R53, R54, 0x1, R125, P4 ;  /* 0x0000000136357824 */ /* 0x000fe200020e067d */
[----:B------:R-:W-:-:S04]  /*d670*/  @!P3 IADD3 R54, P4, R55, R124, RZ ;  /* 0x0000007c3736b210 */ /* 0x000fc80007f9e0ff */
[----:B------:R-:W-:Y:S01]  /*d680*/  @!P3 IADD3.X R55, R56, R125, RZ, P4, !PT ;  /* 0x0000007d3837b210 */ /* 0x000fe200027fe4ff */
[----:B0-----:R3:W-:Y:S04]  /*d690*/  STG.E.128 desc[UR54][R52.64], R44 ;  /* 0x0000002c34007986 */ /* 0x0017e8000c101d36 */
[----:B-1----:R3:W-:Y:S04]  /*d6a0*/  @!P3 STG.E.128 desc[UR54][R54.64], R48 ;  /* 0x000000303600b986 */ /* 0x0027e8000c101d36 */
.L_x_3458:
[----:B------:R-:W-:Y:S05]  /*d6b0*/  BSYNC B1 ;  /* 0x0000000000017941 */ /* 0x000fea0003800000 */
.L_x_3457:
[----:B------:R-:W-:Y:S01]  /*d6c0*/  ISETP.NE.AND P3, PT, R35, RZ, PT ;  /* 0x000000ff2300720c */ /* 0x000fe20003f65270 */
[----:B------:R-:W-:-:S12]  /*d6d0*/  BSSY B1, `(.L_x_3461) ;  /* 0x00000ff000017945 */ /* 0x000fd80003800000 */
[----:B------:R-:W-:Y:S05]  /*d6e0*/  @!P3 BRA `(.L_x_3462) ;  /* 0x0000000c00f4b947 */ /* 0x000fea0003800000 */
[----:B---3--:R-:W-:Y:S01]  /*d6f0*/  SEL R44, R121, R158, !P1 ;  /* 0x0000009e792c7207 */ /* 0x008fe20004800000 */
[----:B------:R-:W-:Y:S01]  /*d700*/  BSSY B2, `(.L_x_3463) ;  /* 0x00000f1000027945 */ /* 0x000fe20003800000 */
[----:B0-----:R-:W-:Y:S02]  /*d710*/  IADD3 R53, P3, P4, R118, R138, R27 ;  /* 0x0000008a76357210 */ /* 0x001fe40007c7e01b */
[----:B------:R-:W-:Y:S02]  /*d720*/  SHF.R.S32.HI R45, RZ, 0x1f, R44 ;  /* 0x0000001fff2d7819 */ /* 0x000fe4000001142c */
[----:B------:R-:W-:Y:S02]  /*d730*/  IADD3.X R54, R4, R57, R31, P3, P4 ;  /* 0x0000003904367210 */ /* 0x000fe40001fe841f */
[----:B------:R-:W-:Y:S02]  /*d740*/  LEA.HI R44, R45, R44, RZ, 0x5 ;  /* 0x0000002c2d2c7211 */ /* 0x000fe400078f28ff */
[----:B------:R-:W-:-:S02]  /*d750*/  ISETP.GE.AND P3, PT, R0, R133, PT ;  /* 0x000000850000720c */ /* 0x000fc40003f66270 */
        /* <DEDUP_REMOVED lines=16> */
[--C-:B------:R-:W-:Y:S01]  /*d860*/  SHF.R.U32.HI R82, RZ, 0x8, R69.reuse ;  /* 0x00000008ff527819 */ /* 0x100fe20000011645 */
[----:B0-----:R-:W-:Y:S01]  /*d870*/  IMAD.MOV.U32 R60, RZ, RZ, R44 ;  /* 0x000000ffff3c7224 */ /* 0x001fe200078e002c */
[----:B------:R-:W-:Y:S01]  /*d880*/  LOP3.LUT R58, R69, 0xff, RZ, 0xc0, !PT ;  /* 0x000000ff453a7812 */ /* 0x000fe200078ec0ff */
[----:B-1----:R-:W-:Y:S01]  /*d890*/  IMAD.MOV.U32 R62, RZ, RZ, R48 ;  /* 0x000000ffff3e7224 */ /* 0x002fe200078e0030 */
[--C-:B------:R-:W-:Y:S01]  /*d8a0*/  SHF.R.U32.HI R85, RZ, 0x18, R69.reuse ;  /* 0x00000018ff557819 */ /* 0x100fe20000011645 */
[----:B------:R-:W-:Y:S01]  /*d8b0*/  IMAD.SHL.U32 R44, R82, 0x100, RZ ;  /* 0x00000100522c7824 */ /* 0x000fe200078e00ff */
[----:B------:R-:W-:Y:S01]  /*d8c0*/  SHF.R.U32.HI R84, RZ, 0x10, R69 ;  /* 0x00000010ff547819 */ /* 0x000fe20000011645 */
[----:B------:R-:W-:Y:S01]  /*d8d0*/  IMAD.MOV.U32 R56, RZ, RZ, R46 ;  /* 0x000000ffff387224 */ /* 0x000fe200078e002e */
[--C-:B------:R-:W-:Y:S02]  /*d8e0*/  SHF.R.U32.HI R75, RZ, 0x10, R71.reuse ;  /* 0x00000010ff4b7819 */ /* 0x100fe40000011647 */
[----:B------:R-:W-:Y:S01]  /*d8f0*/  SHF.R.U32.HI R73, RZ, 0x8, R71 ;  /* 0x00000008ff497819 */ /* 0x000fe20000011647 */
[----:B------:R-:W-:Y:S01]  /*d900*/  IMAD.U32 R46, R84, 0x10000, RZ ;  /* 0x00010000542e7824 */ /* 0x000fe200078e00ff */
[----:B------:R-:W-:-:S02]  /*d910*/  LOP3.LUT R59, R71, 0xff, RZ, 0xc0, !PT ;  /* 0x000000ff473b7812 */ /* 0x000fc400078ec0ff */
[----:B------:R-:W-:Y:S02]  /*d920*/  SHF.R.U32.HI R80, RZ, 0x18, R71 ;  /* 0x00000018ff507819 */ /* 0x000fe40000011647 */
[----:B------:R-:W-:Y:S02]  /*d930*/  MOV R52, R45 ;  /* 0x0000002d00347202 */ /* 0x000fe40000000f00 */
[----:B------:R-:W-:Y:S02]  /*d940*/  SHF.R.U32.HI R71, RZ, 0x8, R81 ;  /* 0x00000008ff477819 */ /* 0x000fe40000011651 */
[----:B------:R-:W-:Y:S02]  /*d950*/  SHF.R.U32.HI R69, RZ, 0x8, R83 ;  /* 0x00000008ff457819 */ /* 0x000fe40000011653 */
[----:B------:R-:W-:Y:S01]  /*d960*/  PRMT R45, R85, 0x654, R58 ;  /* 0x00000654552d7816 */ /* 0x000fe2000000003a */
[----:B------:R-:W-:Y:S01]  /*d970*/  IMAD.SHL.U32 R48, R71, 0x100, RZ ;  /* 0x0000010047307824 */ /* 0x000fe200078e00ff */
[----:B------:R-:W-:Y:S01]  /*d980*/  LOP3.LUT R61, R81, 0xff, RZ, 0xc0, !PT ;  /* 0x000000ff513d7812 */ /* 0x000fe200078ec0ff */
[----:B------:R-:W-:Y:S01]  /*d990*/  IMAD.SHL.U32 R58, R69, 0x100, RZ ;  /* 0x00000100453a7824 */ /* 0x000fe200078e00ff */
[----:B------:R-:W-:-:S02]  /*d9a0*/  SHF.R.U32.HI R70, RZ, 0x18, R81 ;  /* 0x00000018ff467819 */ /* 0x000fc40000011651 */
[----:B------:R-:W-:Y:S02]  /*d9b0*/  LOP3.LUT R63, R83, 0xff, RZ, 0xc0, !PT ;  /* 0x000000ff533f7812 */ /* 0x000fe400078ec0ff */
[----:B------:R-:W-:Y:S02]  /*d9c0*/  SHF.R.U32.HI R68, RZ, 0x18, R83 ;  /* 0x00000018ff447819 */ /* 0x000fe40000011653 */
[----:B------:R-:W-:Y:S02]  /*d9d0*/  LOP3.LUT R45, R45, 0xff00, R44, 0xf8, !PT ;  /* 0x0000ff002d2d7812 */ /* 0x000fe400078ef82c */
[----:B------:R-:W-:Y:S02]  /*d9e0*/  PRMT R59, R80, 0x654, R59 ;  /* 0x00000654503b7816 */ /* 0x000fe4000000003b */
[----:B------:R-:W-:Y:S02]  /*d9f0*/  SHF.L.U32 R44, R73, 0x8, RZ ;  /* 0x00000008492c7819 */ /* 0x000fe400000006ff */
[----:B------:R-:W-:-:S02]  /*da00*/  PRMT R61, R70, 0x654, R61 ;  /* 0x00000654463d7816 */ /* 0x000fc4000000003d */
[----:B------:R-:W-:Y:S02]  /*da10*/  PRMT R63, R68, 0x654, R63 ;  /* 0x00000654443f7816 */ /* 0x000fe4000000003f */
[----:B------:R-:W-:Y:S01]  /*da20*/  LOP3.LUT R59, R59, 0xff00, R44, 0xf8, !PT ;  /* 0x0000ff003b3b7812 */ /* 0x000fe200078ef82c */
[----:B------:R-:W-:Y:S01]  /*da30*/  IMAD.U32 R44, R75, 0x10000, RZ ;  /* 0x000100004b2c7824 */ /* 0x000fe200078e00ff */
[----:B------:R-:W-:Y:S02]  /*da40*/  LOP3.LUT R71, R61, 0xff00, R48, 0xf8, !PT ;  /* 0x0000ff003d477812 */ /* 0x000fe400078ef830 */
[----:B------:R-:W-:Y:S02]  /*da50*/  LOP3.LUT R73, R63, 0xff00, R58, 0xf8, !PT ;  /* 0x0000ff003f497812 */ /* 0x000fe400078ef83a */
[----:B------:R-:W-:Y:S02]  /*da60*/  F2FP.F16.E4M3.UNPACK_B R70, R157.H1 ;  /* 0x0000009dff46723e */ /* 0x000fe400030006ff */
[----:B------:R-:W-:-:S02]  /*da70*/  F2FP.F16.E4M3.UNPACK_B R63, R62.H1 ;  /* 0x0000003eff3f723e */ /* 0x000fc400030006ff */
[----:B------:R-:W-:Y:S02]  /*da80*/  F2FP.F16.E4M3.UNPACK_B R61, R60.H1 ;  /* 0x0000003cff3d723e */ /* 0x000fe400030006ff */
[----:B------:R-:W-:Y:S01]  /*da90*/  LOP3.LUT R46, R45, 0xff0000, R46, 0xf8, !PT ;  /* 0x00ff00002d2e7812 */ /* 0x000fe200078ef82e */
[----:B------:R-:W-:Y:S01]  /*daa0*/  HADD2.F32 R45, -RZ, R70.H0_H0 ;  /* 0x20000046ff2d7230 */ /* 0x000fe20000004100 */
[----:B------:R-:W-:Y:S01]  /*dab0*/  LOP3.LUT R44, R59, 0xff0000, R44, 0xf8, !PT ;  /* 0x00ff00003b2c7812 */ /* 0x000fe200078ef82c */
[----:B------:R-:W-:Y:S01]  /*dac0*/  HADD2.F32 R59, -RZ, R63.H0_H0 ;  /* 0x2000003fff3b7230 */ /* 0x000fe20000004100 */
[----:B------:R-:W-:Y:S01]  /*dad0*/  F2FP.F16.E4M3.UNPACK_B R68, R155.H1 ;  /* 0x0000009bff44723e */ /* 0x000fe200030006ff */
[--C-:B------:R-:W-:Y:S01]  /*dae0*/  HADD2.F32 R58, -RZ, R61.reuse.H0_H0 ;  /* 0x2000003dff3a7230 */ /* 0x100fe20000004100 */
[----:B------:R-:W-:Y:S01]  /*daf0*/  SHF.R.U32.HI R74, RZ, 0x10, R81 ;  /* 0x00000010ff4a7819 */ /* 0x000fe20000011651 */
[----:B------:R-:W-:Y:S02]  /*db00*/  HADD2.F32 R61, -RZ, R61.H1_H1 ;  /* 0x3000003dff3d7230 */ /* 0x000fe40000004100 */
[-C--:B------:R-:W-:Y:S01]  /*db10*/  FMUL.FTZ R75, R59, R45.reuse ;  /* 0x0000002d3b4b7220 */ /* 0x080fe20000410000 */
[----:B------:R-:W-:Y:S01]  /*db20*/  HADD2.F32 R69, -RZ, R68.H0_H0 ;  /* 0x20000044ff457230 */ /* 0x000fe20000004100 */
[----:B------:R-:W-:Y:S01]  /*db30*/  SHF.L.U32 R48, R74, 0x10, RZ ;  /* 0x000000104a307819 */ /* 0x000fe200000006ff */
[----:B------:R-:W-:Y:S01]  /*db40*/  FMUL.FTZ R74, R58, R45 ;  /* 0x0000002d3a4a7220 */ /* 0x000fe20000410000 */
[----:B------:R-:W-:-:S02]  /*db50*/  SHF.R.U32.HI R72, RZ, 0x10, R83 ;  /* 0x00000010ff487819 */ /* 0x000fc40000011653 */
[-C--:B------:R-:W-:Y:S01]  /*db60*/  FFMA.FTZ R58, R58, R69.reuse, -R75 ;  /* 0x000000453a3a7223 */ /* 0x080fe2000001084b */
[----:B------:R-:W-:Y:S01]  /*db70*/  FFMA.FTZ R59, R59, R69, R74 ;  /* 0x000000453b3b7223 */ /* 0x000fe2000001004a */
[----:B------:R-:W-:Y:S01]  /*db80*/  HADD2.F32 R69, -RZ, R70.H1_H1 ;  /* 0x30000046ff457230 */ /* 0x000fe20000004100 */
[----:B------:R-:W-:Y:S01]  /*db90*/  LOP3.LUT R48, R71, 0xff0000, R48, 0xf8, !PT ;  /* 0x00ff000047307812 */ /* 0x000fe200078ef830 */
[----:B------:R-:W-:Y:S01]  /*dba0*/  IMAD.U32 R72, R72, 0x10000, RZ ;  /* 0x0001000048487824 */ /* 0x000fe200078e00ff */
[----:B------:R-:W-:Y:S01]  /*dbb0*/  F2FP.F16.E4M3.UNPACK_B R157, R157 ;  /* 0x0000009dff9d723e */ /* 0x000fe200020006ff */
[----:B------:R-:W-:Y:S01]  /*dbc0*/  HADD2.F32 R70, -RZ, R63.H1_H1 ;  /* 0x3000003fff467230 */ /* 0x000fe20000004100 */
[----:B------:R-:W-:Y:S01]  /*dbd0*/  F2FP.F16.E4M3.UNPACK_B R63, R62 ;  /* 0x0000003eff3f723e */ /* 0x000fe200020006ff */
[----:B------:R-:W-:Y:S01]  /*dbe0*/  HADD2.F32 R71, -RZ, R68.H1_H1 ;  /* 0x30000044ff477230 */ /* 0x000fe20000004100 */
[----:B------:R-:W-:Y:S02]  /*dbf0*/  F2FP.F16.E4M3.UNPACK_B R68, R60 ;  /* 0x0000003cff44723e */ /* 0x000fe400020006ff */
[----:B------:R-:W-:Y:S01]  /*dc00*/  LOP3.LUT R45, R73, 0xff0000, R72, 0xf8, !PT ;  /* 0x00ff0000492d7812 */ /* 0x000fe200078ef848 */
[----:B------:R-:W-:Y:S01]  /*dc10*/  FMUL.FTZ R60, R70, R69 ;  /* 0x00000045463c7220 */ /* 0x000fe20000410000 */
[----:B------:R-:W-:Y:S01]  /*dc20*/  F2FP.F16.E4M3.UNPACK_B R155, R155 ;  /* 0x0000009bff9b723e */ /* 0x000fe200020006ff */
[----:B------:R-:W-:Y:S01]  /*dc30*/  FMUL.FTZ R73, R61, R69 ;  /* 0x000000453d497220 */ /* 0x000fe20000410000 */
[----:B------:R-:W-:-:S02]  /*dc40*/  HADD2.F32 R72, -RZ, R157.H0_H0 ;  /* 0x2000009dff487230 */ /* 0x000fc40000004100 */
[-C--:B------:R-:W-:Y:S01]  /*dc50*/  FFMA.FTZ R61, R61, R71.reuse, -R60 ;  /* 0x000000473d3d7223 */ /* 0x080fe2000001083c */
[----:B------:R-:W-:Y:S02]  /*dc60*/  HADD2.F32 R69, -RZ, R63.H0_H0 ;  /* 0x2000003fff457230 */ /* 0x000fe40000004100 */
[----:B------:R-:W-:Y:S01]  /*dc70*/  FFMA.FTZ R60, R70, R71, R73 ;  /* 0x00000047463c7223 */ /* 0x000fe20000010049 */
        /* <DEDUP_REMOVED lines=22> */
[--C-:B------:R-:W-:Y:S02]  /*dde0*/  HADD2.F32 R69, -RZ, R68.reuse.H0_H0 ;  /* 0x20000044ff457230 */ /* 0x100fe40000004100 */
        /* <DEDUP_REMOVED lines=8> */
[CC--:B------:R-:W-:Y:S01]  /*de70*/  FMUL.FTZ R69, R71.reuse, R75.reuse ;  /* 0x0000004b47457220 */ /* 0x0c0fe20000410000 */
[----:B------:R-:W-:Y:S01]  /*de80*/  F2FP.F16.E4M3.UNPACK_B R154, R154 ;  /* 0x0000009aff9a723e */ /* 0x000fe200020006ff */
[----:B------:R-:W-:Y:S01]  /*de90*/  FMUL.FTZ R84, R68, R75 ;  /* 0x0000004b44547220 */ /* 0x000fe20000410000 */
[----:B------:R-:W-:Y:S01]  /*dea0*/  FFMA.FTZ R74, R72, R70, R83 ;  /* 0x00000046484a7223 */ /* 0x000fe20000010053 */
        /* <DEDUP_REMOVED lines=11> */
[----:B------:R-:W-:Y:S01]  /*df60*/  HADD2.F32 R56, -RZ, R56.H1_H1 ;  /* 0x30000038ff387230 */ /* 0x000fe20000004100 */
[----:B------:R-:W-:Y:S01]  /*df70*/  F2FP.F16.E4M3.UNPACK_B R61, R52 ;  /* 0x00000034ff3d723e */ /* 0x000fe200020006ff */
[----:B------:R-:W-:-:S02]  /*df80*/  HADD2.F32 R72, -RZ, R156.H0_H0 ;  /* 0x2000009cff487230 */ /* 0x000fc40000004100 */
[-C--:B------:R-:W-:Y:S01]  /*df90*/  FMUL.FTZ R83, R68, R73.reuse ;  /* 0x0000004944537220 */ /* 0x080fe20000410000 */
[--C-:B------:R-:W-:Y:S02]  /*dfa0*/  HADD2.F32 R71, -RZ, R154.reuse.H1_H1 ;  /* 0x3000009aff477230 */ /* 0x100fe40000004100 */
[----:B------:R-:W-:Y:S01]  /*dfb0*/  FMUL.FTZ R73, R56, R73 ;  /* 0x0000004938497220 */ /* 0x000fe20000410000 */
[----:B------:R-:W-:Y:S02]  /*dfc0*/  HADD2.F32 R70, -RZ, R154.H0_H0 ;  /* 0x2000009aff467230 */ /* 0x000fe40000004100 */
[CC--:B------:R-:W-:Y:S01]  /*dfd0*/  FMUL.FTZ R75, R69.reuse, R72.reuse ;  /* 0x00000048454b7220 */ /* 0x0c0fe20000410000 */
[----:B------:R-:W-:Y:S01]  /*dfe0*/  FMUL.FTZ R72, R50, R72 ;  /* 0x0000004832487220 */ /* 0x000fe20000410000 */
[----:B------:R-:W-:Y:S01]  /*dff0*/  FFMA.FTZ R73, R68, R71, R73 ;  /* 0x0000004744497223 */ /* 0x000fe20000010049 */
[----:B------:R-:W-:Y:S01]  /*e000*/  F2FP.F16.E4M3.UNPACK_B R68, R49 ;  /* 0x00000031ff44723e */ /* 0x000fe200020006ff */
[-C--:B------:R-:W-:Y:S01]  /*e010*/  FFMA.FTZ R75, R50, R70.reuse, -R75 ;  /* 0x00000046324b7223 */ /* 0x080fe2000001084b */
[----:B------:R-:W-:Y:S01]  /*e020*/  FFMA.FTZ R50, R69, R70, R72 ;  /* 0x0000004645327223 */ /* 0x000fe20000010048 */
[----:B------:R-:W-:Y:S01]  /*e030*/  FFMA.FTZ R56, R56, R71, -R83 ;  /* 0x0000004738387223 */ /* 0x000fe20000010853 */
[----:B------:R-:W-:Y:S01]  /*e040*/  F2FP.SATFINITE.E4M3.F32.PACK_AB_MERGE_C R58, R80, R63, R60 ;  /* 0x0000003f503a723e */ /* 0x000fe2000480703c */
[----:B------:R-:W-:Y:S01]  /*e050*/  HADD2.F32 R63, -RZ, R68.H0_H0 ;  /* 0x20000044ff3f7230 */ /* 0x000fe20000004100 */
[----:B------:R-:W-:Y:S01]  /*e060*/  F2FP.SATFINITE.E4M3.F32.PACK_AB_MERGE_C R74, R87, R74, RZ ;  /* 0x0000004a574a723e */ /* 0x000fe200048070ff */
[----:B------:R-:W-:Y:S01]  /*e070*/  HADD2.F32 R71, -RZ, R62.H0_H0 ;  /* 0x2000003eff477230 */ /* 0x000fe20000004100 */
[----:B------:R-:W-:Y:S01]  /*e080*/  F2FP.F16.E4M3.UNPACK_B R69, R46 ;  /* 0x0000002eff45723e */ /* 0x000fe200020006ff */
[----:B------:R-:W-:Y:S01]  /*e090*/  HADD2.F32 R60, -RZ, R61.H0_H0 ;  /* 0x2000003dff3c7230 */ /* 0x000fe20000004100 */
[----:B------:R-:W-:Y:S01]  /*e0a0*/  F2FP.SATFINITE.E4M3.F32.PACK_AB_MERGE_C R50, R73, R50, R74 ;  /* 0x000000324932723e */ /* 0x000fe2000480704a */
[----:B------:R-:W-:-:S02]  /*e0b0*/  HADD2.F32 R68, -RZ, R68.H1_H1 ;  /* 0x30000044ff447230 */ /* 0x000fc40000004100 */
[CC--:B------:R-:W-:Y:S01]  /*e0c0*/  FMUL.FTZ R73, R63.reuse, R71.reuse ;  /* 0x000000473f497220 */ /* 0x0c0fe20000410000 */
[----:B------:R-:W-:Y:S02]  /*e0d0*/  HADD2.F32 R70, -RZ, R69.H0_H0 ;  /* 0x20000045ff467230 */ /* 0x000fe40000004100 */
[C---:B------:R-:W-:Y:S01]  /*e0e0*/  FMUL.FTZ R72, R60.reuse, R71 ;  /* 0x000000473c487220 */ /* 0x040fe20000410000 */
[----:B------:R-:W-:Y:S01]  /*e0f0*/  HADD2.F32 R71, -RZ, R62.H1_H1 ;  /* 0x3000003eff477230 */ /* 0x000fe20000004100 */
[----:B------:R-:W-:Y:S01]  /*e100*/  F2FP.F16.E4M3.UNPACK_B R52, R52.H1 ;  /* 0x00000034ff34723e */ /* 0x000fe200030006ff */
[----:B------:R-:W-:Y:S02]  /*e110*/  HADD2.F32 R62, -RZ, R61.H1_H1 ;  /* 0x3000003dff3e7230 */ /* 0x000fe40000004100 */
[-C--:B------:R-:W-:Y:S01]  /*e120*/  FFMA.FTZ R60, R60, R70.reuse, -R73 ;  /* 0x000000463c3c7223 */ /* 0x080fe20000010849 */
[----:B------:R-:W-:Y:S01]  /*e130*/  FFMA.FTZ R61, R63, R70, R72 ;  /* 0x000000463f3d7223 */ /* 0x000fe20000010048 */
[----:B------:R-:W-:-:S02]  /*e140*/  HADD2.F32 R69, -RZ, R69.H1_H1 ;  /* 0x30000045ff457230 */ /* 0x000fc40000004100 */
[-C--:B------:R-:W-:Y:S01]  /*e150*/  FMUL.FTZ R73, R68, R71.reuse ;  /* 0x0000004744497220 */ /* 0x080fe20000410000 */
[----:B------:R-:W-:Y:S01]  /*e160*/  FMUL.FTZ R71, R62, R71 ;  /* 0x000000473e477220 */ /* 0x000fe20000410000 */
[----:B------:R-:W-:Y:S02]  /*e170*/  F2FP.F16.E4M3.UNPACK_B R63, R49.H1 ;  /* 0x00000031ff3f723e */ /* 0x000fe400030006ff */
[----:B------:R-:W-:Y:S01]  /*e180*/  F2FP.F16.E4M3.UNPACK_B R70, R48.H1 ;  /* 0x00000030ff46723e */ /* 0x000fe200030006ff */
[-C--:B------:R-:W-:Y:S01]  /*e190*/  FFMA.FTZ R48, R68, R69.reuse, R71 ;  /* 0x0000004544307223 */ /* 0x080fe20000010047 */
[----:B------:R-:W-:Y:S01]  /*e1a0*/  FFMA.FTZ R49, R62, R69, -R73 ;  /* 0x000000453e317223 */ /* 0x000fe20000010849 */
[--C-:B------:R-:W-:Y:S01]  /*e1b0*/  HADD2.F32 R68, -RZ, R63.reuse.H0_H0 ;  /* 0x2000003fff447230 */ /* 0x100fe20000004100 */
[----:B------:R-:W-:Y:S01]  /*e1c0*/  F2FP.SATFINITE.E4M3.F32.PACK_AB_MERGE_C R82, R85, R82, RZ ;  /* 0x000000525552723e */ /* 0x000fe200048070ff */
[----:B------:R-:W-:Y:S01]  /*e1d0*/  HADD2.F32 R62, -RZ, R52.H0_H0 ;  /* 0x20000034ff3e7230 */ /* 0x000fe20000004100 */
[----:B------:R-:W-:Y:S01]  /*e1e0*/  F2FP.F16.E4M3.UNPACK_B R46, R46.H1 ;  /* 0x0000002eff2e723e */ /* 0x000fe200030006ff */
[----:B------:R-:W-:Y:S01]  /*e1f0*/  HADD2.F32 R63, -RZ, R63.H1_H1 ;  /* 0x3000003fff3f7230 */ /* 0x000fe20000004100 */
[----:B------:R-:W-:Y:S01]  /*e200*/  F2FP.SATFINITE.E4M3.F32.PACK_AB_MERGE_C R56, R56, R75, R82 ;  /* 0x0000004b3838723e */ /* 0x000fe20004807052 */
[----:B------:R-:W-:-:S02]  /*e210*/  HADD2.F32 R72, -RZ, R70.H1_H1 ;  /* 0x30000046ff487230 */ /* 0x000fc40000004100 */
[----:B------:R-:W-:Y:S02]  /*e220*/  HADD2.F32 R71, -RZ, R70.H0_H0 ;  /* 0x20000046ff477230 */ /* 0x000fe40000004100 */
[----:B------:R-:W-:Y:S02]  /*e230*/  HADD2.F32 R52, -RZ, R52.H1_H1 ;  /* 0x30000034ff347230 */ /* 0x000fe40000004100 */
[CC--:B------:R-:W-:Y:S01]  /*e240*/  FMUL.FTZ R75, R63.reuse, R72.reuse ;  /* 0x000000483f4b7220 */ /* 0x0c0fe20000410000 */
[--C-:B------:R-:W-:Y:S02]  /*e250*/  HADD2.F32 R69, -RZ, R46.reuse.H0_H0 ;  /* 0x2000002eff457230 */ /* 0x100fe40000004100 */
[-C--:B------:R-:W-:Y:S01]  /*e260*/  FMUL.FTZ R73, R68, R71.reuse ;  /* 0x0000004744497220 */ /* 0x080fe20000410000 */
[----:B------:R-:W-:Y:S02]  /*e270*/  HADD2.F32 R70, -RZ, R46.H1_H1 ;  /* 0x3000002eff467230 */ /* 0x000fe40000004100 */
[----:B------:R-:W-:Y:S01]  /*e280*/  FMUL.FTZ R72, R52, R72 ;  /* 0x0000004834487220 */ /* 0x000fe20000410000 */
[C---:B------:R-:W-:Y:S01]  /*e290*/  FMUL.FTZ R71, R62.reuse, R71 ;  /* 0x000000473e477220 */ /* 0x040fe20000410000 */
[----:B------:R-:W-:Y:S01]  /*e2a0*/  FFMA.FTZ R80, R62, R69, -R73 ;  /* 0x000000453e507223 */ /* 0x000fe20000010849 */
[----:B------:R-:W-:Y:S01]  /*e2b0*/  F2FP.F16.E4M3.UNPACK_B R73, R45.H1 ;  /* 0x0000002dff49723e */ /* 0x000fe200030006ff */
[-C--:B------:R-:W-:Y:S01]  /*e2c0*/  FFMA.FTZ R82, R63, R70.reuse, R72 ;  /* 0x000000463f527223 */ /* 0x080fe20000010048 */
[----:B------:R-:W-:Y:S01]  /*e2d0*/  F2FP.F16.E4M3.UNPACK_B R63, R51.H1 ;  /* 0x00000033ff3f723e */ /* 0x000fe200030006ff */
[----:B------:R-:W-:Y:S01]  /*e2e0*/  FFMA.FTZ R81, R68, R69, R71 ;  /* 0x0000004544517223 */ /* 0x000fe20000010047 */
[----:B------:R-:W-:Y:S01]  /*e2f0*/  F2FP.F16.E4M3.UNPACK_B R46, R47 ;  /* 0x0000002fff2e723e */ /* 0x000fe200020006ff */
[----:B------:R-:W-:Y:S01]  /*e300*/  FFMA.FTZ R83, R52, R70, -R75 ;  /* 0x0000004634537223 */ /* 0x000fe2000001084b */
[----:B------:R-:W-:Y:S01]  /*e310*/  F2FP.F16.E4M3.UNPACK_B R72, R45 ;  /* 0x0000002dff48723e */ /* 0x000fe200020006ff */
[----:B------:R-:W-:Y:S01]  /*e320*/  HADD2.F32 R75, -RZ, R73.H0_H0 ;  /* 0x20000049ff4b7230 */ /* 0x000fe20000004100 */
[----:B------:R-:W-:Y:S01]  /*e330*/  F2FP.F16.E4M3.UNPACK_B R62, R51 ;  /* 0x00000033ff3e723e */ /* 0x000fe200020006ff */
        /* <DEDUP_REMOVED lines=17> */
[-C--:B------:R-:W-:Y:S01]  /*e450*/  FFMA.FTZ R84, R51, R70.reuse, -R84 ;  /* 0x0000004633547223 */ /* 0x080fe20000010854 */
[----:B------:R-:W-:Y:S02]  /*e460*/  HADD2.F32 R47, -RZ, R47.H1_H1 ;  /* 0x3000002fff2f7230 */ /* 0x000fe40000004100 */
[----:B------:R-:W-:Y:S01]  /*e470*/  FFMA.FTZ R85, R68, R70, R85 ;  /* 0x0000004644557223 */ /* 0x000fe20000010055 */
[----:B------:R-:W-:Y:S01]  /*e480*/  FFMA.FTZ R75, R44, R71, R75 ;  /* 0x000000472c4b7223 */ /* 0x000fe2000001004b */
[----:B------:R-:W-:Y:S02]  /*e490*/  HADD2.F32 R62, -RZ, R62.H1_H1 ;  /* 0x3000003eff3e7230 */ /* 0x000fe40000004100 */
[----:B------:R-:W-:Y:S01]  /*e4a0*/  FMUL.FTZ R68, R63, R52 ;  /* 0x000000343f447220 */ /* 0x000fe20000410000 */
[----:B------:R-:W-:-:S02]  /*e4b0*/  HADD2.F32 R51, -RZ, R72.H1_H1 ;  /* 0x30000048ff337230 */ /* 0x000fc40000004100 */
[----:B------:R-:W-:Y:S01]  /*e4c0*/  FMUL.FTZ R52, R47, R52 ;  /* 0x000000342f347220 */ /* 0x000fe20000410000 */
[----:B------:R-:W-:Y:S01]  /*e4d0*/  HADD2.F32 R46, -RZ, R46.H1_H1 ;  /* 0x3000002eff2e7230 */ /* 0x000fe20000004100 */
[----:B------:R-:W-:Y:S01]  /*e4e0*/  F2FP.SATFINITE.E4M3.F32.PACK_AB_MERGE_C R80, R83, R80, RZ ;  /* 0x000000505350723e */ /* 0x000fe200048070ff */
        /* <DEDUP_REMOVED lines=17> */
[----:B------:R-:W-:-:S07]  /*e600*/  F2FP.SATFINITE.E4M3.F32.PACK_AB_MERGE_C R51, R62, R85, R52 ;  /* 0x000000553e33723e */ /* 0x000fce0004807034 */
.L_x_3464:
[----:B------:R-:W-:Y:S05]  /*e610*/  BSYNC B2 ;  /* 0x0000000000027941 */ /* 0x000fea0003800000 */
.L_x_3463:
        /* <DEDUP_REMOVED lines=10> */
.L_x_3462:
[----:B------:R-:W-:Y:S05]  /*e6c0*/  BSYNC B1 ;  /* 0x0000000000017941 */ /* 0x000fea0003800000 */
.L_x_3461:
[----:B------:R-:W-:-:S13]  /*e6d0*/  ISETP.NE.AND P3, PT, R36, RZ, PT ;  /* 0x000000ff2400720c */ /* 0x000fda0003f65270 */
[----:B------:R-:W-:Y:S05]  /*e6e0*/  @!P3 BRA `(.L_x_3415) ;  /* 0x0000001000dcb947 */ /* 0x000fea0003800000 */
[----:B---34-:R-:W3:Y:S01]  /*e6f0*/  LDL R44, [R1+0x14] ;  /* 0x00001400012c7983 */ /* 0x018ee20000100800 */
[----:B0-----:R-:W-:Y:S01]  /*e700*/  IADD3 R53, P3, P4, R118, R138, R29 ;  /* 0x0000008a76357210 */ /* 0x001fe20007c7e01d */
[----:B------:R-:W-:Y:S01]  /*e710*/  BSSY B1, `(.L_x_3465) ;  /* 0x00000f3000017945 */ /* 0x000fe20003800000 */
[----:B---3--:R-:W-:Y:S02]  /*e720*/  LOP3.LUT P5, RZ, R44, 0x1, RZ, 0xc0, !PT ;  /* 0x000000012cff7812 */ /* 0x008fe400078ac0ff */
[----:B------:R-:W-:Y:S02]  /*e730*/  IADD3.X R44, R4, R57, R32, P3, P4 ;  /* 0x00000039042c7210 */ /* 0x000fe40001fe8420 */
[----:B------:R-:W-:Y:S02]  /*e740*/  SEL R158, R121, R158, !P5 ;  /* 0x0000009e799e7207 */ /* 0x000fe40006800000 */
[----:B------:R-:W-:Y:S02]  /*e750*/  IADD3 R52, P3, R53, R124, RZ ;  /* 0x0000007c35347210 */ /* 0x000fe40007f7e0ff */
[----:B------:R-:W-:-:S03]  /*e760*/  SHF.R.S32.HI R45, RZ, 0x1f, R158 ;  /* 0x0000001fff2d7819 */ /* 0x000fc6000001149e */
[----:B------:R-:W-:Y:S01]  /*e770*/  IMAD.X R53, R44, 0x1, R125, P3 ;  /* 0x000000012c357824 */ /* 0x000fe200018e067d */
[----:B------:R-:W-:Y:S02]  /*e780*/  LEA.HI R45, R45, R158, RZ, 0x5 ;  /* 0x0000009e2d2d7211 */ /* 0x000fe400078f28ff */
[----:B------:R-:W-:Y:S02]  /*e790*/  ISETP.GE.AND P3, PT, R6, R133, PT ;  /* 0x000000850600720c */ /* 0x000fe40003f66270 */
        /* <DEDUP_REMOVED lines=16> */
[--C-:B------:R-:W-:Y:S01]  /*e8a0*/  SHF.R.U32.HI R75, RZ, 0x18, R65.reuse ;  /* 0x00000018ff4b7819 */ /* 0x100fe20000011641 */
[----:B0-----:R-:W-:Y:S01]  /*e8b0*/  IMAD.MOV.U32 R60, RZ, RZ, R44 ;  /* 0x000000ffff3c7224 */ /* 0x001fe200078e002c */
[----:B------:R-:W-:Y:S01]  /*e8c0*/  LOP3.LUT R56, R65, 0xff, RZ, 0xc0, !PT ;  /* 0x000000ff41387812 */ /* 0x000fe200078ec0ff */
[----:B------:R-:W-:Y:S01]  /*e8d0*/  IMAD.MOV.U32 R54, RZ, RZ, R46 ;  /* 0x000000ffff367224 */ /* 0x000fe200078e002e */
[----:B------:R-:W-:Y:S01]  /*e8e0*/  SHF.R.U32.HI R59, RZ, 0x8, R65 ;  /* 0x00000008ff3b7819 */ /* 0x000fe20000011641 */
[----:B-1----:R-:W-:Y:S01]  /*e8f0*/  IMAD.MOV.U32 R63, RZ, RZ, R48 ;  /* 0x000000ffff3f7224 */ /* 0x002fe200078e0030 */
[--C-:B------:R-:W-:Y:S02]  /*e900*/  SHF.R.U32.HI R73, RZ, 0x18, R67.reuse ;  /* 0x00000018ff497819 */ /* 0x100fe40000011643 */
[----:B------:R-:W-:Y:S02]  /*e910*/  LOP3.LUT R58, R67, 0xff, RZ, 0xc0, !PT ;  /* 0x000000ff433a7812 */ /* 0x000fe400078ec0ff */
[----:B------:R-:W-:-:S02]  /*e920*/  SHF.R.U32.HI R66, RZ, 0x8, R67 ;  /* 0x00000008ff427819 */ /* 0x000fc40000011643 */
[----:B------:R-:W-:Y:S02]  /*e930*/  SHF.R.U32.HI R68, RZ, 0x10, R67 ;  /* 0x00000010ff447819 */ /* 0x000fe40000011643 */
[----:B------:R-:W-:Y:S02]  /*e940*/  SHF.R.U32.HI R64, RZ, 0x18, R77 ;  /* 0x00000018ff407819 */ /* 0x000fe4000001164d */
[----:B------:R-:W-:Y:S02]  /*e950*/  LOP3.LUT R61, R77, 0xff, RZ, 0xc0, !PT ;  /* 0x000000ff4d3d7812 */ /* 0x000fe400078ec0ff */
[----:B------:R-:W-:Y:S02]  /*e960*/  SHF.R.U32.HI R67, RZ, 0x8, R79 ;  /* 0x00000008ff437819 */ /* 0x000fe4000001164f */
[----:B------:R-:W-:Y:S01]  /*e970*/  PRMT R44, R75, 0x654, R56 ;  /* 0x000006544b2c7816 */ /* 0x000fe20000000038 */
[----:B------:R-:W-:Y:S01]  /*e980*/  IMAD.MOV.U32 R56, RZ, RZ, R50 ;  /* 0x000000ffff387224 */ /* 0x000fe200078e0032 */
[----:B------:R-:W-:Y:S01]  /*e990*/  SHF.L.U32 R59, R59, 0x8, RZ ;  /* 0x000000083b3b7819 */ /* 0x000fe200000006ff */
[----:B------:R-:W-:Y:S01]  /*e9a0*/  IMAD.SHL.U32 R67, R67, 0x100, RZ ;  /* 0x0000010043437824 */ /* 0x000fe200078e00ff */
[----:B------:R-:W-:-:S02]  /*e9b0*/  SHF.R.U32.HI R70, RZ, 0x10, R65 ;  /* 0x00000010ff467819 */ /* 0x000fc40000011641 */
[----:B------:R-:W-:Y:S01]  /*e9c0*/  PRMT R46, R64, 0x654, R61 ;  /* 0x00000654402e7816 */ /* 0x000fe2000000003d */
[----:B------:R-:W-:Y:S01]  /*e9d0*/  IMAD.SHL.U32 R61, R66, 0x100, RZ ;  /* 0x00000100423d7824 */ /* 0x000fe200078e00ff */
[----:B------:R-:W-:Y:S02]  /*e9e0*/  LOP3.LUT R44, R44, 0xff00, R59, 0xf8, !PT ;  /* 0x0000ff002c2c7812 */ /* 0x000fe400078ef83b */
[----:B------:R-:W-:Y:S02]  /*e9f0*/  SHF.R.U32.HI R65, RZ, 0x8, R77 ;  /* 0x00000008ff417819 */ /* 0x000fe4000001164d */
[----:B------:R-:W-:Y:S02]  /*ea00*/  SHF.L.U32 R59, R70, 0x10, RZ ;  /* 0x00000010463b7819 */ /* 0x000fe400000006ff */
[----:B------:R-:W-:Y:S01]  /*ea10*/  LOP3.LUT R62, R79, 0xff0000ff, RZ, 0xc0, !PT ;  /* 0xff0000ff4f3e7812 */ /* 0x000fe200078ec0ff */
[----:B------:R-:W-:Y:S01]  /*ea20*/  IMAD.SHL.U32 R65, R65, 0x100, RZ ;  /* 0x0000010041417824 */ /* 0x000fe200078e00ff */
[----:B------:R-:W-:-:S02]  /*ea30*/  PRMT R58, R73, 0x654, R58 ;  /* 0x00000654493a7816 */ /* 0x000fc4000000003a */
[----:B------:R-:W-:Y:S01]  /*ea40*/  LOP3.LUT R48, R44, 0xff0000, R59, 0xf8, !PT ;  /* 0x00ff00002c307812 */ /* 0x000fe200078ef83b */
[----:B------:R-:W-:Y:S01]  /*ea50*/  IMAD.U32 R59, R68, 0x10000, RZ ;  /* 0x00010000443b7824 */ /* 0x000fe200078e00ff */
[----:B------:R-:W-:Y:S02]  /*ea60*/  LOP3.LUT R58, R58, 0xff00, R61, 0xf8, !PT ;  /* 0x0000ff003a3a7812 */ /* 0x000fe400078ef83d */
[----:B------:R-:W-:Y:S02]  /*ea70*/  LOP3.LUT R66, R62, 0xff00, R67, 0xf8, !PT ;  /* 0x0000ff003e427812 */ /* 0x000fe400078ef843 */
[----:B------:R-:W-:Y:S02]  /*ea80*/  F2FP.F16.E4M3.UNPACK_B R67, R151.H1 ;  /* 0x00000097ff43723e */ /* 0x000fe400030006ff */
[----:B------:R-:W-:Y:S02]  /*ea90*/  F2FP.F16.E4M3.UNPACK_B R64, R63.H1 ;  /* 0x0000003fff40723e */ /* 0x000fe400030006ff */
[----:B------:R-:W-:-:S02]  /*eaa0*/  F2FP.F16.E4M3.UNPACK_B R61, R60.H1 ;  /* 0x0000003cff3d723e */ /* 0x000fc400030006ff */
[----:B------:R-:W-:Y:S02]  /*eab0*/  SHF.R.U32.HI R71, RZ, 0x10, R79 ;  /* 0x00000010ff477819 */ /* 0x000fe4000001164f */
[----:B------:R-:W-:Y:S01]  /*eac0*/  LOP3.LUT R50, R46, 0xff00, R65, 0xf8, !PT ;  /* 0x0000ff002e327812 */ /* 0x000fe200078ef841 */
[----:B------:R-:W-:Y:S01]  /*ead0*/  HADD2.F32 R46, -RZ, R67.H0_H0 ;  /* 0x20000043ff2e7230 */ /* 0x000fe20000004100 */
[----:B------:R-:W-:Y:S01]  /*eae0*/  LOP3.LUT R44, R58, 0xff0000, R59, 0xf8, !PT ;  /* 0x00ff00003a2c7812 */ /* 0x000fe200078ef83b */
[----:B------:R-:W-:Y:S01]  /*eaf0*/  HADD2.F32 R59, -RZ, R64.H0_H0 ;  /* 0x20000040ff3b7230 */ /* 0x000fe20000004100 */
[----:B------:R-:W-:Y:S01]  /*eb00*/  F2FP.F16.E4M3.UNPACK_B R62, R149.H1 ;  /* 0x00000095ff3e723e */ /* 0x000fe200030006ff */
[----:B------:R-:W-:Y:S01]  /*eb10*/  HADD2.F32 R58, -RZ, R61.H0_H0 ;  /* 0x2000003dff3a7230 */ /* 0x000fe20000004100 */
[----:B------:R-:W-:Y:S01]  /*eb20*/  SHF.R.U32.HI R69, RZ, 0x10, R77 ;  /* 0x00000010ff457819 */ /* 0x000fe2000001164d */
[----:B------:R-:W-:Y:S02]  /*eb30*/  IMAD.U32 R71, R71, 0x10000, RZ ;  /* 0x0001000047477824 */ /* 0x000fe400078e00ff */
[----:B------:R-:W-:Y:S01]  /*eb40*/  FMUL.FTZ R73, R59, R46 ;  /* 0x0000002e3b497220 */ /* 0x000fe20000410000 */
[----:B------:R-:W-:-:S02]  /*eb50*/  HADD2.F32 R65, -RZ, R62.H0_H0 ;  /* 0x2000003eff417230 */ /* 0x000fc40000004100 */
[----:B------:R-:W-:Y:S01]  /*eb60*/  FMUL.FTZ R68, R58, R46 ;  /* 0x0000002e3a447220 */ /* 0x000fe20000410000 */
[----:B------:R-:W-:Y:S01]  /*eb70*/  IMAD.U32 R69, R69, 0x10000, RZ ;  /* 0x0001000045457824 */ /* 0x000fe200078e00ff */
        /* <DEDUP_REMOVED lines=10> */
[----:B------:R-:W-:Y:S01]  /*ec20*/  HADD2.F32 R67, -RZ, R151.H0_H0 ;  /* 0x20000097ff437230 */ /* 0x000fe20000004100 */
[----:B------:R-:W-:Y:S01]  /*ec30*/  LOP3.LUT R50, R50, 0xff0000, R69, 0xf8, !PT ;  /* 0x00ff000032327812 */ /* 0x000fe200078ef845 */
[-C--:B------:R-:W-:Y:S01]  /*ec40*/  FMUL.FTZ R69, R65, R68.reuse ;  /* 0x0000004441457220 */ /* 0x080fe20000410000 */
[----:B------:R-:W-:Y:S01]  /*ec50*/  F2FP.F16.E4M3.UNPACK_B R149, R149 ;  /* 0x00000095ff95723e */ /* 0x000fe200020006ff */
[----:B------:R-:W-:Y:S01]  /*ec60*/  FMUL.FTZ R68, R62, R68 ;  /* 0x000000443e447220 */ /* 0x000fe20000410000 */
[----:B------:R-:W-:-:S02]  /*ec70*/  HADD2.F32 R64, -RZ, R63.H0_H0 ;  /* 0x2000003fff407230 */ /* 0x000fc40000004100 */
[-C--:B------:R-:W-:Y:S01]  /*ec80*/  FFMA.FTZ R73, R62, R66.reuse, -R69 ;  /* 0x000000423e497223 */ /* 0x080fe20000010845 */
[----:B------:R-:W-:Y:S02]  /*ec90*/  HADD2.F32 R61, -RZ, R60.H0_H0 ;  /* 0x2000003cff3d7230 */ /* 0x000fe40000004100 */
[----:B------:R-:W-:Y:S01]  /*eca0*/  FFMA.FTZ R72, R65, R66, R68 ;  /* 0x0000004241487223 */ /* 0x000fe20000010044 */
        /* <DEDUP_REMOVED lines=33> */
[----:B------:R-:W-:Y:S02]  /*eec0*/  HADD2.F32 R64, -RZ, R150.H0_H0 ;  /* 0x20000096ff407230 */ /* 0x000fe40000004100 */
[-C--:B------:R-:W-:Y:S01]  /*eed0*/  FFMA.FTZ R79, R60, R65.reuse, -R61 ;  /* 0x000000413c4f7223 */ /* 0x080fe2000001083d */
        /* <DEDUP_REMOVED lines=11> */
[CC--:B------:R-:W-:Y:S01]  /*ef90*/  FMUL.FTZ R67, R61.reuse, R64.reuse ;  /* 0x000000403d437220 */ /* 0x0c0fe20000410000 */
[--C-:B------:R-:W-:Y:S02]  /*efa0*/  HADD2.F32 R62, -RZ, R148.reuse.H0_H0 ;  /* 0x20000094ff3e7230 */ /* 0x100fe40000004100 */
[----:B------:R-:W-:Y:S01]  /*efb0*/  FMUL.FTZ R64, R56, R64 ;  /* 0x0000004038407220 */ /* 0x000fe20000410000 */
[----:B------:R-:W-:Y:S02]  /*efc0*/  HADD2.F32 R63, -RZ, R148.H1_H1 ;  /* 0x30000094ff3f7230 */ /* 0x000fe40000004100 */
[-C--:B------:R-:W-:Y:S01]  /*efd0*/  FMUL.FTZ R75, R60, R65.reuse ;  /* 0x000000413c4b7220 */ /* 0x080fe20000410000 */
[----:B------:R-:W-:Y:S01]  /*efe0*/  FMUL.FTZ R65, R54, R65 ;  /* 0x0000004136417220 */ /* 0x000fe20000410000 */
[-C--:B------:R-:W-:Y:S01]  /*eff0*/  FFMA.FTZ R56, R56, R62.reuse, -R67 ;  /* 0x0000003e38387223 */ /* 0x080fe20000010843 */
[----:B------:R-:W-:Y:S01]  /*f000*/  FFMA.FTZ R64, R61, R62, R64 ;  /* 0x0000003e3d407223 */ /* 0x000fe20000010040 */
[----:B------:R-:W-:Y:S01]  /*f010*/  F2FP.F16.E4M3.UNPACK_B R62, R49 ;  /* 0x00000031ff3e723e */ /* 0x000fe200020006ff */
[-C--:B------:R-:W-:Y:S01]  /*f020*/  FFMA.FTZ R77, R60, R63.reuse, R65 ;  /* 0x0000003f3c4d7223 */ /* 0x080fe20000010041 */
[----:B------:R-:W-:Y:S01]  /*f030*/  F2FP.F16.E4M3.UNPACK_B R67, R50 ;  /* 0x00000032ff43723e */ /* 0x000fe200020006ff */
[----:B------:R-:W-:Y:S01]  /*f040*/  FFMA.FTZ R75, R54, R63, -R75 ;  /* 0x0000003f364b7223 */ /* 0x000fe2000001084b */
[----:B------:R-:W-:Y:S01]  /*f050*/  F2FP.F16.E4M3.UNPACK_B R61, R45 ;  /* 0x0000002dff3d723e */ /* 0x000fe200020006ff */
[--C-:B------:R-:W-:Y:S01]  /*f060*/  HADD2.F32 R63, -RZ, R62.reuse.H0_H0 ;  /* 0x2000003eff3f7230 */ /* 0x100fe20000004100 */
[----:B------:R-:W-:Y:S01]  /*f070*/  F2FP.F16.E4M3.UNPACK_B R65, R48 ;  /* 0x00000030ff41723e */ /* 0x000fe200020006ff */
[----:B------:R-:W-:Y:S01]  /*f080*/  HADD2.F32 R68, -RZ, R67.H0_H0 ;  /* 0x20000043ff447230 */ /* 0x000fe20000004100 */
        /* <DEDUP_REMOVED lines=91> */
.L_x_3466:
[----:B------:R-:W-:Y:S05]  /*f640*/  BSYNC B1 ;  /* 0x0000000000017941 */ /* 0x000fea0003800000 */
.L_x_3465:
[----:B0-----:R0:W-:Y:S01]  /*f650*/  STG.E.128 desc[UR54][R52.64], R44 ;  /* 0x0000002c34007986 */ /* 0x0011e2000c101d36 */
[----:B------:R-:W-:-:S13]  /*f660*/  ISETP.GE.AND P3, PT, R55, R152, PT ;  /* 0x000000983700720c */ /* 0x000fda0003f66270 */
[----:B------:R-:W-:Y:S05]  /*f670*/  @P3 BRA `(.L_x_3415) ;  /* 0x0000000000f83947 */ /* 0x000fea0003800000 */
[--C-:B0-----:R-:W-:Y:S02]  /*f680*/  SHF.R.S32.HI R44, RZ, 0x1f, R55.reuse ;  /* 0x0000001fff2c7819 */ /* 0x101fe40000011437 */
[----:B------:R-:W-:-:S04]  /*f690*/  IADD3 R55, P3, P4, R118, R138, R55 ;  /* 0x0000008a76377210 */ /* 0x000fc80007c7e037 */
[----:B------:R-:W-:Y:S02]  /*f6a0*/  IADD3.X R44, R4, R57, R44, P3, P4 ;  /* 0x00000039042c7210 */ /* 0x000fe40001fe842c */
[----:B------:R-:W-:-:S05]  /*f6b0*/  IADD3 R124, P3, R55, R124, RZ ;  /* 0x0000007c377c7210 */ /* 0x000fca0007f7e0ff */
[----:B------:R-:W-:-:S05]  /*f6c0*/  IMAD.X R125, R44, 0x1, R125, P3 ;  /* 0x000000012c7d7824 */ /* 0x000fca00018e067d */
[----:B-1----:R0:W-:Y:S01]  /*f6d0*/  STG.E.128 desc[UR54][R124.64], R48 ;  /* 0x000000307c007986 */ /* 0x0021e2000c101d36 */
[----:B------:R-:W-:Y:S05]  /*f6e0*/  BRA `(.L_x_3415) ;  /* 0x0000000000dc7947 */ /* 0x000fea0003800000 */
.L_x_3382:
[----:B------:R-:W-:-:S06]  /*f6f0*/  UISETP.NE.AND UP0, UPT, UR53, 0x3, UPT ;  /* 0x000000033500788c */ /* 0x000fcc000bf05270 */
[----:B------:R-:W-:-:S13]  /*f700*/  PLOP3.LUT P2, PT, PT, PT, UP0, 0x80, 0x0 ;  /* 0x000000000000781c */ /* 0x000fda0003f4f008 */
[----:B------:R-:W-:Y:S05]  /*f710*/  @!P2 BRA `(.L_x_3467) ;  /* 0x000000000004a947 */ /* 0x000fea0003800000 */
[----:B------:R-:W-:Y:S01]  /*f720*/  BPT.TRAP 0x1 ;  /* 0x000000040000795c */ /* 0x000fe20000300000 */
.L_x_3467:
[----:B------:R-:W-:Y:S01]  /*f730*/  IMAD R43, R17, 0x8, R16 ;  /* 0x00000008112b7824 */ /* 0x000fe200078e0210 */
[----:B------:R-:W-:Y:S01]  /*f740*/  SHF.L.U32 R100, R221, 0x1f, RZ ;  /* 0x0000001fdd647819 */ /* 0x000fe200000006ff */
[----:B------:R-:W-:Y:S01]  /*f750*/  IMAD R42, R24, -0xa0, R2 ;  /* 0xffffff60182a7824 */ /* 0x000fe200078e0202 */
[----:B------:R-:W-:Y:S02]  /*f760*/  BSSY B1, `(.L_x_3468) ;  /* 0x0000004000017945 */ /* 0x000fe40003800000 */
[----:B------:R-:W0:Y:S02]  /*f770*/  SYNCS.PHASECHK.TRANS64.TRYWAIT P3, [R43+URZ+0x33490], R100 ;  /* 0x033490642b0075a7 */ /* 0x000e24000806017f */
[----:B------:R-:W-:Y:S01]  /*f780*/  VIMNMX R42, R42, 0xa0, PT ;  /* 0x000000a02a2a7848 */ /* 0x000fe20003fe0100 */
[----:B0-----:R-:W-:Y:S06]  /*f790*/  @!P3 BRA `(.L_x_3469) ;  /* 0x000001bc00f0b947 */ /* 0x001fec0003800000 */
.L_x_3706:
[----:B------:R-:W-:Y:S05]  /*f7a0*/  BSYNC B1 ;  /* 0x0000000000017941 */ /* 0x000fea0003800000 */
.L_x_3468:
[----:B------:R-:W-:Y:S01]  /*f7b0*/  ISETP.GE.AND P3, PT, R220, R42, PT ;  /* 0x0000002adc00720c */ /* 0x000fe20003f66270 */
[----:B------:R-:W-:-:S12]  /*f7c0*/  BSSY B1, `(.L_x_3470) ;  /* 0x0000014000017945 */ /* 0x000fd80003800000 */
[----:B------:R-:W-:Y:S05]  /*f7d0*/  @P3 BRA `(.L_x_3471) ;  /* 0x0000000000483947 */ /* 0x000fea0003800000 */
[----:B------:R-:W-:-:S13]  /*f7e0*/  ISETP.NE.AND P3, PT, R34, RZ, PT ;  /* 0x000000ff2200720c */ /* 0x000fda0003f65270 */
[----:B------:R-:W1:Y:S04]  /*f7f0*/  @P3 LDS.128 R44, [R40+0x24200] ;  /* 0x02420000282c3984 */ /* 0x000e680000000c00 */
[----:B-1----:R-:W-:Y:S01]  /*f800*/  @P3 STG.E.128 desc[UR54][R50.64], R44 ;  /* 0x0000002c32003986 */ /* 0x002fe2000c101d36 */
        /* <DEDUP_REMOVED lines=14> */
[----:B-1----:R1:W-:Y:S02]  /*f8f0*/  @P3 STG.E.128 desc[UR54][R50.64+0xa0], R44 ;  /* 0x0000a02c32003986 */ /* 0x0023e4000c101d36 */
.L_x_3471:
[----:B------:R-:W-:Y:S05]  /*f900*/  BSYNC B1 ;  /* 0x0000000000017941 */ /* 0x000fea0003800000 */
.L_x_3470:
[----:B-1----:R-:W-:-:S04]  /*f910*/  IADD3 R44, R220, 0x80, RZ ;  /* 0x00000080dc2c7810 */ /* 0x002fc80007ffe0ff */
[----:B------:R-:W-:-:S13]  /*f920*/  ISETP.GE.AND P3, PT, R44, R42, PT ;  /* 0x0000002a2c00720c */ /* 0x000fda0003f66270 */
        /* <DEDUP_REMOVED lines=19> */
.L_x_3415:
[----:B------:R-:W-:Y:S05]  /*fa60*/  BSYNC B0 ;  /* 0x0000000000007941 */ /* 0x000fea0003800000 */
.L_x_3381:
        /* <DEDUP_REMOVED lines=17> */
.L_x_3473:
[----:B------:R-:W-:Y:S05]  /*fb80*/  BSYNC B0 ;  /* 0x0000000000007941 */ /* 0x000fea0003800000 */
.L_x_3472:
[----:B------:R-:W1:Y:S01]  /*fb90*/  SYNCS.PHASECHK.TRANS64.TRYWAIT P2, [R43+URZ+0x334b0], R100 ;  /* 0x0334b0642b0075a7 */ /* 0x000e62000804017f */
[----:B------:R-:W-:Y:S01]  /*fba0*/  ULDC UR37, c[0x0][0x2f4] ;  /* 0x0000bd0000257ab9 */ /* 0x000fe20000000800 */
[----:B------:R-:W-:Y:S01]  /*fbb0*/  ULDC.64 UR40, c[0x0][0x328] ;  /* 0x0000ca0000287ab9 */ /* 0x000fe20000000a00 */
[----:B------:R-:W-:Y:S01]  /*fbc0*/  ULDC.64 UR38, c[0x0][0x318] ;  /* 0x0000c60000267ab9 */ /* 0x000fe20000000a00 */
[----:B------:R-:W-:Y:S01]  /*fbd0*/  BSSY B0, `(.L_x_3474) ;  /* 0x0000003000007945 */ /* 0x000fe20003800000 */
[----:B------:R-:W-:-:S03]  /*fbe0*/  IMAD.WIDE R48, R24, 0xa0, R122 ;  /* 0x000000a018307825 */ /* 0x000fc600078e027a */
[----:B-1----:R-:W-:Y:S05]  /*fbf0*/  @!P2 BRA `(.L_x_3475) ;  /* 0x000001b800eca947 */ /* 0x002fea0003800000 */
.L_x_3707:
[----:B------:R-:W-:Y:S05]  /*fc00*/  BSYNC B0 ;  /* 0x0000000000007941 */ /* 0x000fea0003800000 */
.L_x_3474:
[----:B------:R-:W-:Y:S01]  /*fc10*/  ISETP.GE.AND P2, PT, R220, R42, PT ;  /* 0x0000002adc00720c */ /* 0x000fe20003f46270 */
[----:B------:R-:W-:-:S12]  /*fc20*/  BSSY B0, `(.L_x_3476) ;  /* 0x000001b000007945 */ /* 0x000fd80003800000 */
        /* <DEDUP_REMOVED lines=25> */
[----:B0-----:R2:W-:Y:S02]  /*fdc0*/  @!P2 STG.E.128 desc[UR54][R50.64+0xa0], R44 ;  /* 0x0000a02c3200a986 */ /* 0x0015e4000c101d36 */
.L_x_3477:
[----:B------:R-:W-:Y:S05]  /*fdd0*/  BSYNC B0 ;  /* 0x0000000000007941 */ /* 0x000fea0003800000 */
.L_x_3476:
        /* <DEDUP_REMOVED lines=31> */
.L_x_3479:
[----:B------:R-:W-:Y:S05]  /*ffd0*/  BSYNC B0 ;  /* 0x0000000000007941 */ /* 0x000fea0003800000 */
.L_x_3478:
[----:B------:R-:W2:Y:S01]  /*ffe0*/  LDL R40, [R1+0x14] ;  /* 0x0000140001287983 */ /* 0x000ea20000100800 */
[----:B------:R-:W-:Y:S02]  /*fff0*/  VIADD R17, R17, 0x1 ;  /* 0x0000000111117836 */ /* 0x000fe40000000000 */
[----:B-1----:R-:W-:Y:S01]  /*10000*/  @!P3 VIADD R43, R43, 0x334c0 ;  /* 0x000334c02b2bb836 */ /* 0x002fe20000000000 */
[----:B------:R-:W-:Y:S01]  /*10010*/  @!PT LDS RZ, [RZ] ;  /* 0x00000000fffff984 */ /* 0x000fe20000000800 */
[----:B------:R-:W-:Y:S01]  /*10020*/  @!PT LDS RZ, [RZ] ;  /* 0x00000000fffff984 */ /* 0x000fe20000000800 */
[----:B------:R-:W-:Y:S01]  /*10030*/  @!PT LDS RZ, [RZ] ;  /* 0x00000000fffff984 */ /* 0x000fe20000000800 */
[----:B------:R-:W-:Y:S01]  /*10040*/  @!PT LDS RZ, [RZ] ;  /* 0x00000000fffff984 */ /* 0x000fe20000000800 */
[----:B------:R1:W-:Y:S06]  /*10050*/  MEMBAR.ALL.CTA ;  /* 0x0000000000007992 */ /* 0x0003ec0000008000 */
[----:B-1----:R-:W1:Y:S02]  /*10060*/  FENCE.VIEW.ASYNC.S ;  /* 0x00000000000073c6 */ /* 0x002e640000000000 */
[----:B-1----:R1:W-:Y:S01]  /*10070*/  BAR.SYNC.DEFER_BLOCKING R160, 0x80 ;  /* 0x000200a00000751d */ /* 0x0023e20000010000 */
[----:B------:R-:W-:-:S02]  /*10080*/  ISETP.NE.AND P2, PT, R17, 0x2, PT ;  /* 0x000000021100780c */ /* 0x000fc40003f45270 */
[----:B------:R-:W-:Y:S02]  /*10090*/  @!P3 PRMT R43, RZ, 0x654, R43 ;  /* 0x00000654ff2bb816 */ /* 0x000fe4000000002b */
[----:B------:R-:W-:Y:S02]  /*100a0*/  SEL R17, R17, RZ, P2 ;  /* 0x000000ff11117207 */ /* 0x000fe40001000000 */
[----:B------:R1:W-:Y:S01]  /*100b0*/  @!P3 SYNCS.ARRIVE.TRANS64.RED.A1T0 RZ, [R43+URZ], RZ ;  /* 0x000000ff2bffb9a7 */ /* 0x0003e2000810043f */
[----:B--2---:R-:W-:Y:S02]  /*100c0*/  LOP3.LUT P4, RZ, R40, 0x2, RZ, 0xc0, !PT ;  /* 0x0000000228ff7812 */ /* 0x004fe4000788c0ff */
[----:B------:R-:W-:-:S04]  /*100d0*/  SEL R40, RZ, 0x1, P2 ;  /* 0x00000001ff287807 */ /* 0x000fc80001000000 */
[----:B------:R-:W-:-:S07]  /*100e0*/  LOP3.LUT R221, R221, R40, RZ, 0x3c, !PT ;  /* 0x00000028dddd7212 */ /* 0x000fce00078e3cff */
[----:B-1----:R-:W-:Y:S05]  /*100f0*/  @P4 BRA `(.L_x_3480) ;  /* 0xffffff2800444947 */ /* 0x002fea000383ffff */
[----:B------:R-:W1:Y:S01]  /*10100*/  S2R R41, SR_TID.X ;  /* 0x0000000000297919 */ /* 0x000e620000002100 */
[----:B------:R-:W-:Y:S02]  /*10110*/  PLOP3.LUT P0, PT, PT, PT, PT, 0x8, 0x0 ;  /* 0x000000000000781c */ /* 0x000fe40003f0e170 */
[----:B-1----:R-:W-:-:S04]  /*10120*/  SHF.R.U32.HI R41, RZ, 0x7, R41 ;  /* 0x00000007ff297819 */ /* 0x002fc80000011629 */
[----:B------:R-:W-:-:S13]  /*10130*/  ISETP.NE.AND P4, PT, R41, 0x1, PT ;  /* 0x000000012900780c */ /* 0x000fda0003f85270 */
[----:B------:R-:W-:Y:S06]  /*10140*/  @!P4 BAR.ARV 0x9, 0x100 ;  /* 0x024400000000cb1d */ /* 0x000fec0000002000 */
.L_x_3376:
[----:B------:R-:W-:Y:S02]  /*10150*/  ISETP.GE.AND P2, PT, R159, 0x1, PT ;  /* 0x000000019f00780c */ /* 0x000fe40003f46270 */
[----:B------:R-:W-:Y:S02]  /*10160*/  CS2R R122, SRZ ;  /* 0x00000000007a7805 */ /* 0x000fe4000001ff00 */
[----:B------:R-:W-:Y:S02]  /*10170*/  PLOP3.LUT P1, PT, PT, PT, PT, 0x80, 0x0 ;  /* 0x000000000000781c */ /* 0x000fe40003f2f070 */
[----:B------:R-:W-:Y:S02]  /*10180*/  CS2R R92, SRZ ;  /* 0x00000000005c7805 */ /* 0x000fe4000001ff00 */
[----:B------:R-:W-:Y:S02]  /*10190*/  CS2R R26, SRZ ;  /* 0x00000000001a7805 */ /* 0x000fe4000001ff00 */
[----:B------:R-:W-:-:S02]  /*101a0*/  CS2R R80, SRZ ;  /* 0x0000000000507805 */ /* 0x000fc4000001ff00 */
[----:B0-----:R-:W-:Y:S02]  /*101b0*/  CS2R R44, SRZ ;  /* 0x00000000002c7805 */ /* 0x001fe4000001ff00 */
[----:B------:R-:W-:Y:S02]  /*101c0*/  CS2R R54, SRZ ;  /* 0x0000000000367805 */ /* 0x000fe4000001ff00 */
[----:B------:R-:W-:Y:S02]  /*101d0*/  CS2R R84, SRZ ;  /* 0x0000000000547805 */ /* 0x000fe4000001ff00 */
[----:B------:R-:W-:Y:S02]  /*101e0*/  CS2R R76, SRZ ;  /* 0x00000000004c7805 */ /* 0x000fe4000001ff00 */
[----:B------:R-:W-:Y:S02]  /*101f0*/  CS2R R30, SRZ ;  /* 0x00000000001e7805 */ /* 0x000fe4000001ff00 */
[----:B------:R-:W-:-:S02]  /*10200*/  CS2R R40, SRZ ;  /* 0x0000000000287805 */ /* 0x000fc4000001ff00 */
[----:B------:R-:W-:Y:S01]  /*10210*/  MOV R82, RZ ;  /* 0x000000ff00527202 */ /* 0x000fe20000000f00 */
[----:B------:R-:W-:Y:S01]  /*10220*/  IMAD.MOV.U32 R67, RZ, RZ, RZ ;  /* 0x000000ffff437224 */ /* 0x000fe200078e00ff */
[----:B------:R-:W-:Y:S01]  /*10230*/  CS2R R72, SRZ ;  /* 0x0000000000487805 */ /* 0x000fe2000001ff00 */
[----:B------:R-:W-:Y:S01]  /*10240*/  IMAD.MOV.U32 R63, RZ, RZ, RZ ;  /* 0x000000ffff3f7224 */ /* 0x000fe200078e00ff */
[----:B------:R-:W-:Y:S02]  /*10250*/  CS2R R58, SRZ ;  /* 0x00000000003a7805 */ /* 0x000fe4000001ff00 */
[----:B------:R-:W-:Y:S02]  /*10260*/  CS2R R68, SRZ ;  /* 0x0000000000447805 */ /* 0x000fe4000001ff00 */
        /* <DEDUP_REMOVED lines=9> */
[----:B------:R-:W-:-:S02]  /*10300*/  CS2R R56, SRZ ;  /* 0x0000000000387805 */ /* 0x000fc4000001ff00 */
[----:B------:R-:W-:Y:S02]  /*10310*/  CS2R R14, SRZ ;  /* 0x00000000000e7805 */ /* 0x000fe4000001ff00 */
[----:B------:R-:W-:Y:S02]  /*10320*/  CS2R R88, SRZ ;  /* 0x0000000000587805 */ /* 0x000fe4000001ff00 */
[----:B------:R-:W-:Y:S02]  /*10330*/  MOV R34, RZ ;  /* 0x000000ff00227202 */ /* 0x000fe40000000f00 */
        /* <DEDUP_REMOVED lines=21> */
[----:B------:R-:W-:Y:S02]  /*10490*/  IMAD.MOV.U32 R121, RZ, RZ, RZ ;  /* 0x000000ffff797224 */ /* 0x000fe400078e00ff */
[----:B------:R-:W-:-:S02]  /*104a0*/  IMAD.MOV.U32 R4, RZ, RZ, RZ ;  /* 0x000000ffff047224 */ /* 0x000fc400078e00ff */
[----:B------:R-:W-:Y:S01]  /*104b0*/  IMAD.MOV.U32 R131, RZ, RZ, RZ ;  /* 0x000000ffff837224 */ /* 0x000fe200078e00ff */
[----:B------:R-:W-:Y:S06]  /*104c0*/  @P0 BRA `(.L_x_3481) ;  /* 0x00000000000c0947 */ /* 0x000fec0003800000 */
[----:B------:R-:W0:Y:S01]  /*104d0*/  FENCE.VIEW.ASYNC.G ;  /* 0x00000000000073c6 */ /* 0x000e220000000100 */
[----:B------:R-:W-:Y:S05]  /*104e0*/  WARPSYNC.ALL ;  /* 0x0000000000007948 */ /* 0x000fea0003800000 */
[----:B0-----:R-:W-:Y:S06]  /*104f0*/  BAR.ARV 0xc, 0x180 ;  /* 0x0306000000007b1d */ /* 0x001fec0000002000 */
.L_x_3481:
[----:B------:R-:W-:Y:S01]  /*10500*/  MOV R120, RZ ;  /* 0x000000ff00787202 */ /* 0x000fe20000000f00 */
        /* <DEDUP_REMOVED lines=10> */
.L_x_3710:
[----:B01----:R-:W-:Y:S01]  /*105b0*/  LEA.HI R0, R233, R233, RZ, 0x1 ;  /* 0x000000e9e9007211 */ /* 0x003fe200078f08ff */
        /* <DEDUP_REMOVED lines=23> */
[----:B-1---5:R-:W-:Y:S05]  /*10730*/  CALL.ABS.NOINC R2 ;  /* 0x0000000002007343 */ /* 0x022fea0003c00000 */
.L_x_3484:
        /* <DEDUP_REMOVED lines=18> */
[----:B------:R-:W-:Y:S01]  /*10860*/  @P0 IMAD.IADD R3, R3, 0x1, R7 ;  /* 0x0000000103030824 */ /* 0x000fe200078e0207 */
[----:B------:R-:W-:Y:S01]  /*10870*/  @P1 SHF.R.S32.HI R7, RZ, 0x1f, R20 ;  /* 0x0000001fff071819 */ /* 0x000fe20000011414 */
[C---:B------:R-:W-:Y:S02]  /*10880*/  @P1 IMAD R9, R21.reuse, R9, R4 ;  /* 0x0000000915091224 */ /* 0x040fe400078e0204 */
[----:B------:R-:W-:-:S04]  /*10890*/  @P1 IMAD.WIDE.U32 R4, R21, R8, RZ ;  /* 0x0000000815041225 */ /* 0x000fc800078e00ff */
[----:B-1----:R-:W-:Y:S02]  /*108a0*/  @P0 IMAD R0, R15, R10, RZ ;  /* 0x0000000a0f000224 */ /* 0x002fe400078e02ff */
[----:B------:R-:W-:Y:S02]  /*108b0*/  @P1 IMAD R6, R7, R12, RZ ;  /* 0x0000000c07061224 */ /* 0x000fe400078e02ff */
[----:B------:R-:W-:Y:S02]  /*108c0*/  @P1 IMAD.IADD R5, R5, 0x1, R9 ;  /* 0x0000000105051824 */ /* 0x000fe400078e0209 */
[C---:B------:R-:W-:Y:S02]  /*108d0*/  @P0 IMAD R9, R20.reuse, R11, R0 ;  /* 0x0000000b14090224 */ /* 0x040fe400078e0200 */
[----:B------:R-:W-:-:S04]  /*108e0*/  @P0 IMAD.WIDE.U32 R2, R20, R10, R2 ;  /* 0x0000000a14020225 */ /* 0x000fc800078e0002 */
[C---:B------:R-:W-:Y:S02]  /*108f0*/  @P1 IMAD R11, R20.reuse, R13, R6 ;  /* 0x0000000d140b1224 */ /* 0x040fe400078e0206 */
[----:B------:R-:W-:Y:S01]  /*10900*/  @P1 IMAD.WIDE.U32 R6, R20, R12, R4 ;  /* 0x0000000c14061225 */ /* 0x000fe200078e0004 */
[----:B------:R-:W-:Y:S02]  /*10910*/  @P0 IADD3 R5, R3, R9, RZ ;  /* 0x0000000903050210 */ /* 0x000fe40007ffe0ff */
[----:B------:R-:W-:Y:S01]  /*10920*/  @P0 LEA R4, P2, R2, UR4, 0x2 ;  /* 0x0000000402040c11 */ /* 0x000fe2000f8410ff */
[----:B------:R-:W-:Y:S01]  /*10930*/  @P1 IMAD.IADD R3, R7, 0x1, R11 ;  /* 0x0000000107031824 */ /* 0x000fe200078e020b */
[----:B------:R-:W-:Y:S01]  /*10940*/  @P1 LEA R8, P3, R6, UR6, 0x2 ;  /* 0x0000000606081c11 */ /* 0x000fe2000f8610ff */
[----:B------:R-:W-:Y:S01]  /*10950*/  IMAD.MOV.U32 R0, RZ, RZ, 0x3f800000 ;  /* 0x3f800000ff007424 */ /* 0x000fe200078e00ff */
[----:B------:R-:W-:Y:S01]  /*10960*/  @P0 LEA.HI.X R5, R2, UR5, R5, 0x2, P2 ;  /* 0x0000000502050c11 */ /* 0x000fe200090f1405 */
[----:B------:R-:W-:Y:S01]  /*10970*/  ULDC UR4, c[0x0][0x3f4] ;  /* 0x0000fd0000047ab9 */ /* 0x000fe20000000800 */
        /* <DEDUP_REMOVED lines=19> */
.L_x_3488:
[----:B-1----:R1:W2:Y:S02]  /*10ab0*/  SYNCS.PHASECHK.TRANS64.TRYWAIT P0, [R16+URZ+0x33400], R3 ;  /* 0x03340003100075a7 */ /* 0x0022a4000800017f */
[----:B--2---:R-:W-:Y:S05]  /*10ac0*/  @!P0 NANOSLEEP.SYNCS 0x989680 ;  /* 0x009896800000895d */ /* 0x004fea0003900000 */
[----:B------:R-:W2:Y:S02]  /*10ad0*/  @!P0 SYNCS.PHASECHK.TRANS64 P0, [R16+URZ+0x33400], R3 ;  /* 0x03340003100085a7 */ /* 0x000ea4000800007f */
[----:B--2---:R-:W-:Y:S05]  /*10ae0*/  @!P0 BRA `(.L_x_3488) ;  /* 0xfffffffc00f08947 */ /* 0x004fea000383ffff */
.L_x_3487:
[----:B------:R-:W-:Y:S05]  /*10af0*/  BSYNC B0 ;  /* 0x0000000000007941 */ /* 0x000fea0003800000 */
.L_x_3486:
[----:B------:R-:W-:Y:S05]  /*10b00*/  BRA `(.L_x_3489) ;  /* 0x0000006c003c7947 */ /* 0x000fea0003800000 */
.L_x_3485:
[----:B------:R-:W0:Y:S01]  /*10b10*/  LDC.64 R24, c[0x0][0x3e8] ;  /* 0x0000fa00ff187b82 */ /* 0x000e220000000a00 */
[----:B------:R-:W-:Y:S01]  /*10b20*/  ULOP3.LUT UP0, URZ, UR52, 0x1bf, URZ, 0xc0, !UPT ;  /* 0x000001bf343f7892 */ /* 0x000fe2000f80c03f */
[----:B-----5:R-:W-:Y:S01]  /*10b30*/  SHF.R.S32.HI R0, RZ, 0x1f, R145 ;  /* 0x0000001fff007819 */ /* 0x020fe20000011491 */
[----:B------:R-:W-:Y:S01]  /*10b40*/  ULDC.64 UR4, c[0x0][0x3f8] ;  /* 0x0000fe0000047ab9 */ /* 0x000fe20000000a00 */
[----:B------:R-:W-:-:S03]  /*10b50*/  ULDC.64 UR6, c[0x0][0x408] ;  /* 0x0001020000067ab9 */ /* 0x000fc60000000a00 */
[----:B------:R-:W-:Y:S01]  /*10b60*/  PLOP3.LUT P0, PT, PT, PT, UP0, 0x80, 0x0 ;  /* 0x000000000000781c */ /* 0x000fe20003f0f008 */
[----:B------:R-:W1:Y:S01]  /*10b70*/  LDC.64 R28, c[0x0][0x400] ;  /* 0x00010000ff1c7b82 */ /* 0x000e620000000a00 */
[C---:B------:R-:W-:Y:S02]  /*10b80*/  IMAD R4, R0.reuse, UR4, RZ ;  /* 0x0000000400047c24 */ /* 0x040fe4000f8e02ff */
[----:B------:R-:W-:Y:S02]  /*10b90*/  IMAD R0, R0, UR6, RZ ;  /* 0x0000000600007c24 */ /* 0x000fe4000f8e02ff */
[C---:B------:R-:W-:Y:S02]  /*10ba0*/  IMAD R3, R145.reuse, UR5, R4 ;  /* 0x0000000591037c24 */ /* 0x040fe4000f8e0204 */
[C---:B------:R-:W-:Y:S02]  /*10bb0*/  IMAD R27, R145.reuse, UR7, R0 ;  /* 0x00000007911b7c24 */ /* 0x040fe4000f8e0200 */
[----:B0-----:R-:W-:-:S05]  /*10bc0*/  IMAD.WIDE.U32 R24, R145, UR4, R24 ;  /* 0x0000000491187c25 */ /* 0x001fca000f8e0018 */
[----:B------:R-:W-:Y:S01]  /*10bd0*/  IADD3 R26, R3, R25, RZ ;  /* 0x00000019031a7210 */ /* 0x000fe20007ffe0ff */
[----:B-1----:R-:W-:-:S04]  /*10be0*/  IMAD.WIDE.U32 R28, R145, UR6, R28 ;  /* 0x00000006911c7c25 */ /* 0x002fc8000f8e001c */
        /* <DEDUP_REMOVED lines=18> */
.L_x_3490:
        /* <DEDUP_REMOVED lines=12> */
.L_x_3716:
[----:B------:R-:W-:Y:S01]  /*10dd0*/  ULDC UR4, c[0x0][0x448] ;  /* 0x0001120000047ab9 */ /* 0x000fe20000000800 */
[----:B------:R-:W-:Y:S01]  /*10de0*/  BSSY B1, `(.L_x_3494) ;  /* 0x000004d000017945 */ /* 0x000fe20003800000 */
[----:B------:R-:W-:Y:S01]  /*10df0*/  IMAD R153, R153, UR4, RZ ;  /* 0x0000000499997c24 */ /* 0x000fe2000f8e02ff */
[----:B------:R-:W-:Y:S02]  /*10e00*/  CS2R R8, SRZ ;  /* 0x0000000000087805 */ /* 0x000fe4000001ff00 */
[----:B------:R-:W-:Y:S02]  /*10e10*/  CS2R R12, SRZ ;  /* 0x00000000000c7805 */ /* 0x000fe4000001ff00 */
[----:B0-----:R-:W-:Y:S02]  /*10e20*/  CS2R R24, SRZ ;  /* 0x0000000000187805 */ /* 0x001fe4000001ff00 */
        /* <DEDUP_REMOVED lines=10> */
[----:B------:R-:W-:Y:S06]  /*10ed0*/  @P0 BRA `(.L_x_3495) ;  /* 0x0000000000f40947 */ /* 0x000fec0003800000 */
[----:B------:R-:W4:Y:S01]  /*10ee0*/  LDL R43, [R1+0x64] ;  /* 0x00006400012b7983 */ /* 0x000f220000100800 */
[----:B------:R-:W-:-:S03]  /*10ef0*/  ULDC UR4, c[0x0][0x3f4] ;  /* 0x0000fd0000047ab9 */ /* 0x000fc60000000800 */
[----:B------:R-:W4:Y:S04]  /*10f00*/  LDL R42, [R1+0x60] ;  /* 0x00006000012a7983 */ /* 0x000f280000100800 */
[----:B------:R-:W4:Y:S04]  /*10f10*/  LDL R15, [R1+0x5c] ;  /* 0x00005c00010f7983 */ /* 0x000f280000100800 */
[----:B------:R-:W4:Y:S04]  /*10f20*/  LDL R51, [R1+0x58] ;  /* 0x0000580001337983 */ /* 0x000f280000100800 */
[----:B------:R-:W4:Y:S01]  /*10f30*/  LDL R50, [R1+0x54] ;  /* 0x0000540001327983 */ /* 0x000f220000100800 */
[----:B------:R-:W-:-:S02]  /*10f40*/  ISETP.GE.AND P5, PT, R22, UR4, PT ;  /* 0x0000000416007c0c */ /* 0x000fc4000bfa6270 */
[----:B------:R-:W-:Y:S02]  /*10f50*/  CS2R R38, SRZ ;  /* 0x0000000000267805 */ /* 0x000fe4000001ff00 */
[----:B------:R-:W-:Y:S02]  /*10f60*/  ISETP.GE.AND P2, PT, R223, UR4, PT ;  /* 0x00000004df007c0c */ /* 0x000fe4000bf46270 */
[----:B------:R-:W-:Y:S02]  /*10f70*/  CS2R R36, SRZ ;  /* 0x0000000000247805 */ /* 0x000fe4000001ff00 */
[----:B------:R-:W-:Y:S02]  /*10f80*/  ISETP.GE.AND P3, PT, R222, UR4, PT ;  /* 0x00000004de007c0c */ /* 0x000fe4000bf66270 */
[----:B------:R-:W-:-:S03]  /*10f90*/  CS2R R32, SRZ ;  /* 0x0000000000207805 */ /* 0x000fc6000001ff00 */
[----:B------:R-:W-:Y:S02]  /*10fa0*/  @!P5 SHF.R.S32.HI R5, RZ, 0x1f, R22 ;  /* 0x0000001fff05d819 */ /* 0x000fe40000011416 */
[CC--:B-1----:R-:W-:Y:S02]  /*10fb0*/  @!P5 IADD3 R6, P0, R22.reuse, R3.reuse, RZ ;  /* 0x000000031606d210 */ /* 0x0c2fe40007f1e0ff */
[----:B--2---:R-:W-:Y:S02]  /*10fc0*/  @!P5 IADD3 R8, P1, R22, R14, RZ ;  /* 0x0000000e1608d210 */ /* 0x004fe40007f3e0ff */
[----:B------:R-:W-:Y:S01]  /*10fd0*/  @!P2 IADD3 R10, P4, R223, R3, RZ ;  /* 0x00000003df0aa210 */ /* 0x000fe20007f9e0ff */
[--C-:B---3--:R-:W-:Y:S02]  /*10fe0*/  @!P5 IMAD.X R7, R0, 0x1, R5.reuse, P0 ;  /* 0x000000010007d824 */ /* 0x108fe400000e0605 */
[----:B----4-:R-:W-:Y:S01]  /*10ff0*/  @!P5 IMAD.X R9, R4, 0x1, R5, P1 ;  /* 0x000000010409d824 */ /* 0x010fe200008e0605 */
[----:B------:R-:W-:-:S02]  /*11000*/  ISETP.GE.AND P1, PT, R225, UR4, PT ;  /* 0x00000004e1007c0c */ /* 0x000fc4000bf26270 */
[----:B------:R-:W5:Y:S01]  /*11010*/  @!P5 LD.E.64 R38, desc[UR54][R6.64] ;  /* 0x000000360626d980 */ /* 0x000f62000c101b00 */
[----:B------:R-:W-:-:S03]  /*11020*/  @!P2 IADD3 R12, P0, R223, R14, RZ ;  /* 0x0000000edf0ca210 */ /* 0x000fc60007f1e0ff */
[----:B------:R0:W5:Y:S01]  /*11030*/  @!P5 LD.E.64 R36, desc[UR54][R8.64] ;  /* 0x000000360824d980 */ /* 0x000162000c101b00 */
[----:B------:R-:W-:Y:S02]  /*11040*/  @!P3 IADD3 R40, P5, R222, R14, RZ ;  /* 0x0000000ede28b210 */ /* 0x000fe40007fbe0ff */
[----:B------:R-:W-:Y:S02]  /*11050*/  CS2R R34, SRZ ;  /* 0x0000000000227805 */ /* 0x000fe4000001ff00 */
[----:B------:R-:W-:Y:S02]  /*11060*/  CS2R R28, SRZ ;  /* 0x00000000001c7805 */ /* 0x000fe4000001ff00 */
[----:B------:R-:W-:Y:S02]  /*11070*/  CS2R R30, SRZ ;  /* 0x00000000001e7805 */ /* 0x000fe4000001ff00 */
[----:B------:R-:W-:Y:S02]  /*11080*/  CS2R R24, SRZ ;  /* 0x0000000000187805 */ /* 0x000fe4000001ff00 */
[----:B------:R-:W-:-:S02]  /*11090*/  CS2R R26, SRZ ;  /* 0x00000000001a7805 */ /* 0x000fc4000001ff00 */
[----:B0-----:R-:W-:Y:S01]  /*110a0*/  CS2R R8, SRZ ;  /* 0x0000000000087805 */ /* 0x001fe2000001ff00 */
[----:B------:R-:W-:Y:S01]  /*110b0*/  @!P2 IMAD.X R11, R0, 0x1, R43, P4 ;  /* 0x00000001000ba824 */ /* 0x000fe200020e062b */
[----:B------:R-:W-:Y:S02]  /*110c0*/  @!P3 IADD3 R20, P4, R222, R3, RZ ;  /* 0x00000003de14b210 */ /* 0x000fe40007f9e0ff */
[C---:B------:R-:W-:Y:S01]  /*110d0*/  @!P2 IADD3.X R13, R4.reuse, R43, RZ, P0, !PT ;  /* 0x0000002b040da210 */ /* 0x040fe200007fe4ff */
[--C-:B------:R-:W-:Y:S01]  /*110e0*/  @!P3 IMAD.X R41, R4, 0x1, R42.reuse, P5 ;  /* 0x000000010429b824 */ /* 0x100fe200028e062a */
[----:B------:R-:W5:Y:S01]  /*110f0*/  @!P2 LD.E.64 R32, desc[UR54][R10.64] ;  /* 0x000000360a20a980 */ /* 0x000f62000c101b00 */
[----:B------:R-:W-:Y:S01]  /*11100*/  @!P3 IMAD.X R21, R0, 0x1, R42, P4 ;  /* 0x000000010015b824 */ /* 0x000fe200020e062a */
[----:B------:R-:W-:Y:S02]  /*11110*/  ISETP.GE.AND P0, PT, R224, UR4, PT ;  /* 0x00000004e0007c0c */ /* 0x000fe4000bf06270 */
[----:B------:R-:W5:Y:S01]  /*11120*/  @!P2 LD.E.64 R34, desc[UR54][R12.64] ;  /* 0x000000360c22a980 */ /* 0x000f62000c101b00 */
[----:B------:R-:W-:-:S02]  /*11130*/  ISETP.GE.AND P2, PT, R226, UR4, PT ;  /* 0x00000004e2007c0c */ /* 0x000fc4000bf46270 */
[C---:B------:R-:W-:Y:S01]  /*11140*/  @!P1 IADD3 R42, P4, R225.reuse, R14, RZ ;  /* 0x0000000ee12a9210 */ /* 0x040fe20007f9e0ff */
[----:B------:R-:W5:Y:S04]  /*11150*/  @!P3 LD.E.64 R28, desc[UR54][R20.64] ;  /* 0x00000036141cb980 */ /* 0x000f68000c101b00 */
[----:B------:R0:W5:Y:S01]  /*11160*/  @!P3 LD.E.64 R30, desc[UR54][R40.64] ;  /* 0x00000036281eb980 */ /* 0x000162000c101b00 */
[----:B------:R-:W-:Y:S01]  /*11170*/  @!P1 IADD3 R6, P3, R225, R3, RZ ;  /* 0x00000003e1069210 */ /* 0x000fe20007f7e0ff */
[----:B------:R-:W-:-:S04]  /*11180*/  @!P1 IMAD.X R43, R4, 0x1, R15, P4 ;  /* 0x00000001042b9824 */ /* 0x000fc800020e060f */
[----:B------:R-:W-:Y:S01]  /*11190*/  @!P1 IMAD.X R7, R0, 0x1, R15, P3 ;  /* 0x0000000100079824 */ /* 0x000fe200018e060f */
[----:B------:R1:W5:Y:S01]  /*111a0*/  @!P1 LD.E.64 R26, desc[UR54][R42.64] ;  /* 0x000000362a1a9980 */ /* 0x000362000c101b00 */
[----:B------:R-:W-:-:S03]  /*111b0*/  @!P2 IADD3 R48, P3, R226, R3, RZ ;  /* 0x00000003e230a210 */ /* 0x000fc60007f7e0ff */
[----:B------:R1:W5:Y:S01]  /*111c0*/  @!P1 LD.E.64 R24, desc[UR54][R6.64] ;  /* 0x0000003606189980 */ /* 0x000362000c101b00 */
[-C--:B0-----:R-:W-:Y:S02]  /*111d0*/  @!P0 IADD3 R40, P1, R224, R14.reuse, RZ ;  /* 0x0000000ee0288210 */ /* 0x081fe40007f3e0ff */
[----:B------:R-:W-:Y:S02]  /*111e0*/  @!P2 IADD3 R14, P4, R226, R14, RZ ;  /* 0x0000000ee20ea210 */ /* 0x000fe40007f9e0ff */
[----:B------:R-:W-:Y:S02]  /*111f0*/  @!P0 IADD3 R46, P5, R224, R3, RZ ;  /* 0x00000003e02e8210 */ /* 0x000fe40007fbe0ff */
[----:B------:R-:W-:Y:S02]  /*11200*/  CS2R R12, SRZ ;  /* 0x00000000000c7805 */ /* 0x000fe4000001ff00 */
[----:B------:R-:W-:Y:S02]  /*11210*/  CS2R R20, SRZ ;  /* 0x0000000000147805 */ /* 0x000fe4000001ff00 */
[----:B------:R-:W-:-:S02]  /*11220*/  CS2R R10, SRZ ;  /* 0x00000000000a7805 */ /* 0x000fc4000001ff00 */
[----:B------:R-:W-:Y:S01]  /*11230*/  @!P0 IADD3.X R47, R0, R51, RZ, P5, !PT ;  /* 0x00000033002f8210 */ /* 0x000fe20002ffe4ff */
[----:B------:R-:W-:Y:S02]  /*11240*/  @!P0 IMAD.X R41, R4, 0x1, R51, P1 ;  /* 0x0000000104298824 */ /* 0x000fe400008e0633 */
[--C-:B------:R-:W-:Y:S02]  /*11250*/  @!P2 IMAD.X R49, R0, 0x1, R50.reuse, P3 ;  /* 0x000000010031a824 */ /* 0x100fe400018e0632 */
[----:B------:R-:W-:Y:S01]  /*11260*/  @!P2 IMAD.X R15, R4, 0x1, R50, P4 ;  /* 0x00000001040fa824 */ /* 0x000fe200020e0632 */
[----:B------:R1:W5:Y:S04]  /*11270*/  @!P0 LD.E.64 R12, desc[UR54][R46.64] ;  /* 0x000000362e0c8980 */ /* 0x000368000c101b00 */
[----:B------:R1:W5:Y:S04]  /*11280*/  @!P0 LD.E.64 R20, desc[UR54][R40.64] ;  /* 0x0000003628148980 */ /* 0x000368000c101b00 */
[----:B------:R1:W5:Y:S04]  /*11290*/  @!P2 LD.E.64 R8, desc[UR54][R48.64] ;  /* 0x000000363008a980 */ /* 0x000368000c101b00 */
[----:B------:R1:W5:Y:S02]  /*112a0*/  @!P2 LD.E.64 R10, desc[UR54][R14.64] ;  /* 0x000000360e0aa980 */ /* 0x000364000c101b00 */
.L_x_3495:
[----:B------:R-:W-:Y:S05]  /*112b0*/  BSYNC B1 ;  /* 0x0000000000017941 */ /* 0x000fea0003800000 */
.L_x_3494:
[----:B------:R-:W-:Y:S01]  /*112c0*/  ULEA.HI UR4, UR43, UR43, URZ, 0x1 ;  /* 0x0000002b2b047291 */ /* 0x000fe2000f8f083f */
[----:B---3--:R-:W-:Y:S01]  /*112d0*/  IMAD R0, R45, -0x80, R153 ;  /* 0xffffff802d007824 */ /* 0x008fe200078e0299 */
[----:B------:R-:W-:Y:S02]  /*112e0*/  BSSY B1, `(.L_x_3496) ;  /* 0x0000009000017945 */ /* 0x000fe40003800000 */
[----:B------:R-:W-:Y:S02]  /*112f0*/  ULOP3.LUT UR4, UR4, 0xfffffffe, URZ, 0xc0, !UPT ;  /* 0xfffffffe04047892 */ /* 0x000fe4000f8ec03f */
[----:B-1----:R-:W-:Y:S02]  /*11300*/  VIMNMX R3, R0, 0x80, PT ;  /* 0x0000008000037848 */ /* 0x002fe40003fe0100 */
[----:B------:R-:W-:Y:S02]  /*11310*/  UIADD3 UR4, UR43, -UR4, URZ ;  /* 0x800000042b047290 */ /* 0x000fe4000fffe03f */
[----:B------:R-:W-:-:S04]  /*11320*/  ISETP.GE.AND P1, PT, R220, R3, PT ;  /* 0x00000003dc00720c */ /* 0x000fc80003f26270 */
[----:B------:R-:W-:-:S05]  /*11330*/  IMAD.U32 R5, RZ, RZ, UR4 ;  /* 0x00000004ff057e24 */ /* 0x000fca000f8e00ff */
[----:B------:R-:W-:-:S04]  /*11340*/  SHF.L.U32 R5, R5, 0x1f, RZ ;  /* 0x0000001f05057819 */ /* 0x000fc800000006ff */
[----:B------:R-:W0:Y:S02]  /*11350*/  SYNCS.PHASECHK.TRANS64.TRYWAIT P0, [R16+URZ+0x33400], R5 ;  /* 0x03340005100075a7 */ /* 0x000e24000800017f */
[----:B0-----:R-:W-:Y:S05]  /*11360*/  @!P0 BRA `(.L_x_3497) ;  /* 0x000001a400d48947 */ /* 0x001fea0003800000 */
.L_x_3717:
[----:B------:R-:W-:Y:S05]  /*11370*/  BSYNC B1 ;  /* 0x0000000000017941 */ /* 0x000fea0003800000 */
.L_x_3496:
[----:B------:R-:W-:Y:S05]  /*11380*/  @P1 BRA `(.L_x_3498) ;  /* 0x0000006000f81947 */ /* 0x000fea0003800000 */
[----:B0-----:R-:W0:Y:S01]  /*11390*/  LDC R5, c[0x0][0x3f4] ;  /* 0x0000fd00ff057b82 */ /* 0x001e220000000800 */
[----:B------:R-:W-:Y:S01]  /*113a0*/  IADD3 R3, R16, R235, RZ ;  /* 0x000000eb10037210 */ /* 0x000fe20007ffe0ff */
[----:B------:R-:W-:Y:S01]  /*113b0*/  BSSY B1, `(.L_x_3499) ;  /* 0x0000080000017945 */ /* 0x000fe20003800000 */
[----:B------:R-:W-:-:S03]  /*113c0*/  LOP3.LUT P5, RZ, R236, 0x2, RZ, 0xc0, !PT ;  /* 0x00000002ecff7812 */ /* 0x000fc600078ac0ff */
[----:B------:R-:W-:Y:S01]  /*113d0*/  VIADD R0, R3, 0x20 ;  /* 0x0000002003007836 */ /* 0x000fe20000000000 */
[-C--:B0-----:R-:W-:Y:S02]  /*113e0*/  ISETP.GE.AND P6, PT, R22, R5.reuse, PT ;  /* 0x000000051600720c */ /* 0x081fe40003fc6270 */
[-C--:B------:R-:W-:Y:S02]  /*113f0*/  ISETP.GE.AND P0, PT, R223, R5.reuse, PT ;  /* 0x00000005df00720c */ /* 0x080fe40003f06270 */
[-C--:B------:R-:W-:Y:S02]  /*11400*/  ISETP.GE.AND P1, PT, R222, R5.reuse, PT ;  /* 0x00000005de00720c */ /* 0x080fe40003f26270 */
[-C--:B------:R-:W-:Y:S02]  /*11410*/  ISETP.GE.AND P2, PT, R225, R5.reuse, PT ;  /* 0x00000005e100720c */ /* 0x080fe40003f46270 */
[-C--:B------:R-:W-:Y:S02]  /*11420*/  ISETP.GE.AND P3, PT, R224, R5.reuse, PT ;  /* 0x00000005e000720c */ /* 0x080fe40003f66270 */
[----:B------:R-:W-:-:S03]  /*11430*/  ISETP.GE.AND P4, PT, R226, R5, PT ;  /* 0x00000005e200720c */ /* 0x000fc60003f86270 */
[----:B------:R-:W-:Y:S10]  /*11440*/  @P6 BRA `(.L_x_3500) ;  /* 0x0000000400d86947 */ /* 0x000ff40003800000 */
[----:B----4-:R-:W0:Y:S01]  /*11450*/  LDS.128 R4, [R3+0x1e200] ;  /* 0x01e2000003047984 */ /* 0x010e220000000c00 */
[----:B-----5:R-:W-:Y:S02]  /*11460*/  SHF.R.U32.HI R41, RZ, 0x8, R39 ;  /* 0x00000008ff297819 */ /* 0x020fe40000011627 */
[----:B------:R-:W-:Y:S02]  /*11470*/  LOP3.LUT R40, R39, 0xff, RZ, 0xc0, !PT ;  /* 0x000000ff27287812 */ /* 0x000fe400078ec0ff */
[----:B------:R-:W-:Y:S02]  /*11480*/  LOP3.LUT R41, R41, 0xff, RZ, 0xc0, !PT ;  /* 0x000000ff29297812 */ /* 0x000fe400078ec0ff */
[----:B------:R-:W-:Y:S02]  /*11490*/  SHF.R.U32.HI R45, RZ, 0x8, R37 ;  /* 0x00000008ff2d7819 */ /* 0x000fe40000011625 */
[----:B------:R-:W-:Y:S02]  /*114a0*/  PRMT R40, R41, 0x7604, R40 ;  /* 0x0000760429287816 */ /* 0x000fe40000000028 */
[----:B------:R-:W-:-:S02]  /*114b0*/  SHF.R.U32.HI R47, RZ, 0x10, R39 ;  /* 0x00000010ff2f7819 */ /* 0x000fc40000011627 */
[----:B------:R-:W-:Y:S02]  /*114c0*/  SHF.R.U32.HI R41, RZ, 0x8, R36 ;  /* 0x00000008ff297819 */ /* 0x000fe40000011624 */
[----:B------:R-:W-:Y:S02]  /*114d0*/  LOP3.LUT R42, R37, 0xff, RZ, 0xc0, !PT ;  /* 0x000000ff252a7812 */ /* 0x000fe400078ec0ff */
[----:B------:R-:W-:Y:S02]  /*114e0*/  LOP3.LUT R45, R45, 0xff, RZ, 0xc0, !PT ;  /* 0x000000ff2d2d7812 */ /* 0x000fe400078ec0ff */
[----:B------:R-:W-:Y:S02]  /*114f0*/  SHF.R.U32.HI R46, RZ, 0x10, R37 ;  /* 0x00000010ff2e7819 */ /* 0x000fe40000011625 */
[----:B------:R-:W-:Y:S02]  /*11500*/  SHF.R.U32.HI R15, RZ, 0x8, R38 ;  /* 0x00000008ff0f7819 */ /* 0x000fe40000011626 */
[----:B------:R-:W-:Y:S01]  /*11510*/  LOP3.LUT R43, R41, 0xff, RZ, 0xc0, !PT ;  /* 0x000000ff292b7812 */ /* 0x000fe200078ec0ff */
[----:B------:R-:W-:Y:S01]  /*11520*/  IMAD.U32 R41, R47, 0x10000, RZ ;  /* 0x000100002f297824 */ /* 0x000fe200078e00ff */
[----:B------:R-:W-:Y:S01]  /*11530*/  PRMT R42, R45, 0x7604, R42 ;  /* 0x000076042d2a7816 */ /* 0x000fe2000000002a */
[----:B------:R-:W-:Y:S01]  /*11540*/  IMAD.U32 R45, R46, 0x10000, RZ ;  /* 0x000100002e2d7824 */ /* 0x000fe200078e00ff */
[----:B--2---:R-:W-:-:S02]  /*11550*/  LOP3.LUT R14, R38, 0xff, RZ, 0xc0, !PT ;  /* 0x000000ff260e7812 */ /* 0x004fc400078ec0ff */
[----:B------:R-:W-:Y:S02]  /*11560*/  LOP3.LUT R15, R15, 0xff, RZ, 0xc0, !PT ;  /* 0x000000ff0f0f7812 */ /* 0x000fe400078ec0ff */
[----:B------:R-:W-:Y:S02]  /*11570*/  LOP3.LUT R41, R40, 0xff0000, R41, 0xf8, !PT ;  /* 0x00ff000028297812 */ /* 0x000fe400078ef829 */
[----:B------:R-:W-:Y:S02]  /*11580*/  LOP3.LUT R45, R42, 0xff0000, R45, 0xf8, !PT ;  /* 0x00ff00002a2d7812 */ /* 0x000fe400078ef82d */
[----:B------:R-:W-:Y:S02]  /*11590*/  PRMT R15, R15, 0x7604, R14 ;  /* 0x000076040f0f7816 */ /* 0x000fe4000000000e */
[----:B------:R-:W-:Y:S02]  /*115a0*/  LOP3.LUT R14, R36, 0xff, RZ, 0xc0, !PT ;  /* 0x000000ff240e7812 */ /* 0x000fe400078ec0ff */
[----:B------:R-:W-:-:S02]  /*115b0*/  LOP3.LUT R45, R45, 0xff000000, R37, 0xf8, !PT ;  /* 0xff0000002d2d7812 */ /* 0x000fc400078ef825 */
[----:B------:R-:W-:Y:S02]  /*115c0*/  LOP3.LUT R41, R41, 0xff000000, R39, 0xf8, !PT ;  /* 0xff00000029297812 */ /* 0x000fe400078ef827 */
[----:B------:R-:W-:Y:S02]  /*115d0*/  PRMT R43, R43, 0x7604, R14 ;  /* 0x000076042b2b7816 */ /* 0x000fe4000000000e */
[-C--:B0-----:R-:W-:Y:S02]  /*115e0*/  F2FP.F16.E4M3.UNPACK_B R14, R6.reuse.H1 ;  /* 0x00000006ff0e723e */ /* 0x081fe400030006ff */
[----:B------:R-:W-:Y:S02]  /*115f0*/  F2FP.F16.E4M3.UNPACK_B R46, R45 ;  /* 0x0000002dff2e723e */ /* 0x000fe400020006ff */
[----:B------:R-:W-:Y:S01]  /*11600*/  F2FP.F16.E4M3.UNPACK_B R39, R41 ;  /* 0x00000029ff27723e */ /* 0x000fe200020006ff */
[--C-:B------:R-:W-:Y:S01]  /*11610*/  HADD2.F32 R37, -RZ, R14.reuse.H0_H0 ;  /* 0x2000000eff257230 */ /* 0x100fe20000004100 */
[----:B------:R-:W-:Y:S01]  /*11620*/  LOP3.LUT R43, R43, 0xff0000, R36, 0xf8, !PT ;  /* 0x00ff00002b2b7812 */ /* 0x000fe200078ef824 */
[----:B------:R-:W-:Y:S01]  /*11630*/  HADD2.F32 R14, -RZ, R14.H1_H1 ;  /* 0x3000000eff0e7230 */ /* 0x000fe20000004100 */
[----:B------:R-:W-:Y:S01]  /*11640*/  LOP3.LUT R15, R15, 0xff0000, R38, 0xf8, !PT ;  /* 0x00ff00000f0f7812 */ /* 0x000fe200078ef826 */
[--C-:B------:R-:W-:Y:S01]  /*11650*/  HADD2.F32 R47, -RZ, R46.reuse.H1_H1 ;  /* 0x3000002eff2f7230 */ /* 0x100fe20000004100 */
[----:B------:R-:W-:Y:S01]  /*11660*/  LOP3.LUT R43, R43, 0xff000000, R36, 0xf8, !PT ;  /* 0xff0000002b2b7812 */ /* 0x000fe200078ef824 */
[--C-:B------:R-:W-:Y:S01]  /*11670*/  HADD2.F32 R42, -RZ, R39.reuse.H1_H1 ;  /* 0x30000027ff2a7230 */ /* 0x100fe20000004100 */
[----:B------:R-:W-:Y:S01]  /*11680*/  F2FP.F16.E4M3.UNPACK_B R36, R6 ;  /* 0x00000006ff24723e */ /* 0x000fe200020006ff */
[----:B------:R-:W-:Y:S01]  /*11690*/  HADD2.F32 R46, -RZ, R46.H0_H0 ;  /* 0x2000002eff2e7230 */ /* 0x000fe20000004100 */
[----:B------:R-:W-:Y:S01]  /*116a0*/  LOP3.LUT R40, R15, 0xff000000, R38, 0xf8, !PT ;  /* 0xff0000000f287812 */ /* 0x000fe200078ef826 */
[C---:B------:R-:W-:Y:S01]  /*116b0*/  FMUL.FTZ R48, R14.reuse, R47 ;  /* 0x0000002f0e307220 */ /* 0x040fe20000410000 */
[----:B------:R-:W-:Y:S01]  /*116c0*/  FMUL.FTZ R52, R14, R42 ;  /* 0x0000002a0e347220 */ /* 0x000fe20000410000 */
[-C--:B------:R-:W-:Y:S01]  /*116d0*/  F2FP.F16.E4M3.UNPACK_B R14, R5.reuse ;  /* 0x00000005ff0e723e */ /* 0x080fe200020006ff */
[----:B------:R-:W-:Y:S01]  /*116e0*/  HADD2.F32 R39, -RZ, R39.H0_H0 ;  /* 0x20000027ff277230 */ /* 0x000fe20000004100 */
[----:B------:R-:W-:Y:S01]  /*116f0*/  F2FP.F16.E4M3.UNPACK_B R15, R5.H1 ;  /* 0x00000005ff0f723e */ /* 0x000fe200030006ff */
[----:B------:R-:W-:-:S02]  /*11700*/  HADD2.F32 R5, -RZ, R36.H1_H1 ;  /* 0x30000024ff057230 */ /* 0x000fc40000004100 */
[C---:B------:R-:W-:Y:S01]  /*11710*/  FFMA.FTZ R50, R37.reuse, R42, -R48 ;  /* 0x0000002a25327223 */ /* 0x040fe20000010830 */
[----:B------:R-:W-:Y:S01]  /*11720*/  FFMA.FTZ R51, R37, R47, R52 ;  /* 0x0000002f25337223 */ /* 0x000fe20000010034 */
[----:B------:R-:W-:Y:S01]  /*11730*/  HADD2.F32 R36, -RZ, R36.H0_H0 ;  /* 0x20000024ff247230 */ /* 0x000fe20000004100 */
[----:B------:R-:W-:Y:S01]  /*11740*/  F2FP.F16.E4M3.UNPACK_B R38, R7 ;  /* 0x00000007ff26723e */ /* 0x000fe200020006ff */
[C---:B------:R-:W-:Y:S01]  /*11750*/  FMUL.FTZ R37, R5.reuse, R46 ;  /* 0x0000002e05257220 */ /* 0x040fe20000410000 */
[----:B------:R-:W-:Y:S01]  /*11760*/  F2FP.F16.E4M3.UNPACK_B R45, R45.H1 ;  /* 0x0000002dff2d723e */ /* 0x000fe200030006ff */
[----:B------:R-:W-:Y:S01]  /*11770*/  FMUL.FTZ R49, R5, R39 ;  /* 0x0000002705317220 */ /* 0x000fe20000410000 */
[----:B------:R-:W-:Y:S01]  /*11780*/  F2FP.F16.E4M3.UNPACK_B R41, R41.H1 ;  /* 0x00000029ff29723e */ /* 0x000fe200030006ff */
[----:B------:R-:W-:Y:S01]  /*11790*/  FFMA.FTZ R47, R36, R39, -R37 ;  /* 0x00000027242f7223 */ /* 0x000fe20000010825 */
[----:B------:R-:W-:Y:S01]  /*117a0*/  F2FP.F16.E4M3.UNPACK_B R7, R7.H1 ;  /* 0x00000007ff07723e */ /* 0x000fe200030006ff */
[----:B------:R-:W-:-:S02]  /*117b0*/  HADD2.F32 R5, -RZ, R38.H1_H1 ;  /* 0x30000026ff057230 */ /* 0x000fc40000004100 */
[----:B------:R-:W-:Y:S01]  /*117c0*/  FFMA.FTZ R48, R36, R46, R49 ;  /* 0x0000002e24307223 */ /* 0x000fe20000010031 */
[----:B------:R-:W-:Y:S01]  /*117d0*/  HADD2.F32 R42, -RZ, R45.H0_H0 ;  /* 0x2000002dff2a7230 */ /* 0x000fe20000004100 */
[-C--:B------:R-:W-:Y:S01]  /*117e0*/  F2FP.F16.E4M3.UNPACK_B R6, R4.reuse ;  /* 0x00000004ff06723e */ /* 0x080fe200020006ff */
[----:B------:R-:W-:Y:S01]  /*117f0*/  HADD2.F32 R37, -RZ, R41.H0_H0 ;  /* 0x20000029ff257230 */ /* 0x000fe20000004100 */
[----:B------:R-:W-:Y:S01]  /*11800*/  F2FP.F16.E4M3.UNPACK_B R4, R4.H1 ;  /* 0x00000004ff04723e */ /* 0x000fe200030006ff */
        /* <DEDUP_REMOVED lines=11> */
[-C--:B------:R-:W-:Y:S01]  /*118c0*/  FMUL.FTZ R38, R36, R41.reuse ;  /* 0x0000002924267220 */ /* 0x080fe20000410000 */
[----:B------:R-:W-:Y:S01]  /*118d0*/  F2FP.F16.E4M3.UNPACK_B R36, R40 ;  /* 0x00000028ff24723e */ /* 0x000fe200020006ff */
[----:B------:R-:W-:Y:S01]  /*118e0*/  FFMA.FTZ R53, R5, R41, -R46 ;  /* 0x0000002905357223 */ /* 0x000fe2000001082e */
[----:B------:R-:W-:-:S02]  /*118f0*/  HADD2.F32 R7, -RZ, R4.H1_H1 ;  /* 0x30000004ff077230 */ /* 0x000fc40000004100 */
[----:B------:R-:W-:Y:S01]  /*11900*/  FFMA.FTZ R54, R5, R45, R38 ;  /* 0x0000002d05367223 */ /* 0x000fe20000010026 */
[--C-:B------:R-:W-:Y:S01]  /*11910*/  HADD2.F32 R42, -RZ, R37.reuse.H1_H1 ;  /* 0x30000025ff2a7230 */ /* 0x100fe20000004100 */
[----:B------:R-:W-:Y:S01]  /*11920*/  F2FP.F16.E4M3.UNPACK_B R40, R40.H1 ;  /* 0x00000028ff28723e */ /* 0x000fe200030006ff */
[----:B------:R-:W-:Y:S01]  /*11930*/  HADD2.F32 R38, -RZ, R36.H1_H1 ;  /* 0x30000024ff267230 */ /* 0x000fe20000004100 */
[----:B------:R-:W-:Y:S01]  /*11940*/  F2FP.F16.E4M3.UNPACK_B R43, R43.H1 ;  /* 0x0000002bff2b723e */ /* 0x000fe200030006ff */
[----:B------:R-:W-:Y:S02]  /*11950*/  HADD2.F32 R5, -RZ, R4.H0_H0 ;  /* 0x20000004ff057230 */ /* 0x000fe40000004100 */
[----:B------:R-:W-:Y:S01]  /*11960*/  FMUL.FTZ R46, R7, R42 ;  /* 0x0000002a072e7220 */ /* 0x000fe20000410000 */
[----:B------:R-:W-:Y:S02]  /*11970*/  HADD2.F32 R39, -RZ, R37.H0_H0 ;  /* 0x20000025ff277230 */ /* 0x000fe40000004100 */
[----:B------:R-:W-:-:S02]  /*11980*/  HADD2.F32 R4, -RZ, R6.H1_H1 ;  /* 0x30000006ff047230 */ /* 0x000fc40000004100 */
[-C--:B------:R-:W-:Y:S01]  /*11990*/  FFMA.FTZ R46, R5, R38.reuse, -R46 ;  /* 0x00000026052e7223 */ /* 0x080fe2000001082e */
[----:B------:R-:W-:Y:S02]  /*119a0*/  HADD2.F32 R37, -RZ, R36.H0_H0 ;  /* 0x20000024ff257230 */ /* 0x000fe40000004100 */
[----:B------:R-:W-:Y:S01]  /*119b0*/  FMUL.FTZ R36, R7, R38 ;  /* 0x0000002607247220 */ /* 0x000fe20000410000 */
[----:B------:R-:W-:Y:S02]  /*119c0*/  HADD2.F32 R6, -RZ, R6.H0_H0 ;  /* 0x20000006ff067230 */ /* 0x000fe40000004100 */
[C---:B------:R-:W-:Y:S01]  /*119d0*/  FMUL.FTZ R7, R4.reuse, R39 ;  /* 0x0000002704077220 */ /* 0x040fe20000410000 */
[-C--:B------:R-:W-:Y:S01]  /*119e0*/  FMUL.FTZ R4, R4, R37.reuse ;  /* 0x0000002504047220 */ /* 0x080fe20000410000 */
[----:B------:R-:W-:Y:S02]  /*119f0*/  FFMA.FTZ R41, R5, R42, R36 ;  /* 0x0000002a05297223 */ /* 0x000fe40000010024 */
[----:B------:R-:W-:Y:S01]  /*11a00*/  FFMA.FTZ R37, R6, R37, -R7 ;  /* 0x0000002506257223 */ /* 0x000fe20000010807 */
[----:B------:R-:W-:-:S02]  /*11a10*/  HADD2.F32 R5, -RZ, R15.H1_H1 ;  /* 0x3000000fff057230 */ /* 0x000fc40000004100 */
[----:B------:R-:W-:Y:S01]  /*11a20*/  FFMA.FTZ R38, R6, R39, R4 ;  /* 0x0000002706267223 */ /* 0x000fe20000010004 */
[----:B------:R-:W-:Y:S02]  /*11a30*/  HADD2.F32 R6, -RZ, R40.H1_H1 ;  /* 0x30000028ff067230 */ /* 0x000fe40000004100 */
[--C-:B------:R-:W-:Y:S02]  /*11a40*/  HADD2.F32 R36, -RZ, R43.reuse.H1_H1 ;  /* 0x3000002bff247230 */ /* 0x100fe40000004100 */
[----:B------:R-:W-:Y:S02]  /*11a50*/  HADD2.F32 R43, -RZ, R43.H0_H0 ;  /* 0x2000002bff2b7230 */ /* 0x000fe40000004100 */
[----:B------:R-:W-:Y:S01]  /*11a60*/  FMUL.FTZ R39, R5, R6 ;  /* 0x0000000605277220 */ /* 0x000fe20000410000 */
[----:B------:R-:W-:Y:S02]  /*11a70*/  HADD2.F32 R4, -RZ, R14.H1_H1 ;  /* 0x3000000eff047230 */ /* 0x000fe40000004100 */
[----:B------:R-:W-:-:S02]  /*11a80*/  HADD2.F32 R7, -RZ, R40.H0_H0 ;  /* 0x20000028ff077230 */ /* 0x000fc40000004100 */
        /* <DEDUP_REMOVED lines=18> */
.L_x_3500:
[----:B------:R-:W-:Y:S05]  /*11bb0*/  BSYNC B1 ;  /* 0x0000000000017941 */ /* 0x000fea0003800000 */
.L_x_3499:
[----:B------:R-:W-:Y:S01]  /*11bc0*/  BSSY B1, `(.L_x_3501) ;  /* 0x000007d000017945 */ /* 0x000fe20003800000 */
[----:B------:R-:W-:-:S03]  /*11bd0*/  @P5 VIADD R0, R3, 0xffffffe0 ;  /* 0xffffffe003005836 */ /* 0x000fc60000000000 */
[----:B------:R-:W-:Y:S05]  /*11be0*/  @P0 BRA `(.L_x_3502) ;  /* 0x0000000400e80947 */ /* 0x000fea0003800000 */
[----:B0---4-:R-:W0:Y:S01]  /*11bf0*/  LDS.128 R4, [R0+0x1e200] ;  /* 0x01e2000000047984 */ /* 0x011e220000000c00 */
[----:B-----5:R-:W-:Y:S02]  /*11c00*/  SHF.R.U32.HI R36, RZ, 0x8, R33 ;  /* 0x00000008ff247819 */ /* 0x020fe40000011621 */
[----:B------:R-:W-:Y:S02]  /*11c10*/  SHF.R.U32.HI R40, RZ, 0x8, R35 ;  /* 0x00000008ff287819 */ /* 0x000fe40000011623 */
[----:B------:R-:W-:Y:S02]  /*11c20*/  LOP3.LUT R37, R33, 0xff, RZ, 0xc0, !PT ;  /* 0x000000ff21257812 */ /* 0x000fe400078ec0ff */
[----:B------:R-:W-:Y:S02]  /*11c30*/  LOP3.LUT R41, R35, 0xff, RZ, 0xc0, !PT ;  /* 0x000000ff23297812 */ /* 0x000fe400078ec0ff */
[----:B------:R-:W-:Y:S02]  /*11c40*/  LOP3.LUT R36, R36, 0xff, RZ, 0xc0, !PT ;  /* 0x000000ff24247812 */ /* 0x000fe400078ec0ff */
[----:B------:R-:W-:-:S02]  /*11c50*/  LOP3.LUT R40, R40, 0xff, RZ, 0xc0, !PT ;  /* 0x000000ff28287812 */ /* 0x000fc400078ec0ff */
[----:B--2---:R-:W-:Y:S02]  /*11c60*/  SHF.R.U32.HI R14, RZ, 0x8, R32 ;  /* 0x00000008ff0e7819 */ /* 0x004fe40000011620 */
[----:B------:R-:W-:Y:S02]  /*11c70*/  PRMT R37, R36, 0x7604, R37 ;  /* 0x0000760424257816 */ /* 0x000fe40000000025 */
[----:B------:R-:W-:Y:S02]  /*11c80*/  PRMT R41, R40, 0x7604, R41 ;  /* 0x0000760428297816 */ /* 0x000fe40000000029 */
[----:B------:R-:W-:Y:S02]  /*11c90*/  SHF.R.U32.HI R36, RZ, 0x10, R33 ;  /* 0x00000010ff247819 */ /* 0x000fe40000011621 */
[----:B------:R-:W-:Y:S02]  /*11ca0*/  SHF.R.U32.HI R40, RZ, 0x10, R35 ;  /* 0x00000010ff287819 */ /* 0x000fe40000011623 */
[----:B------:R-:W-:-:S02]  /*11cb0*/  LOP3.LUT R15, R32, 0xff, RZ, 0xc0, !PT ;  /* 0x000000ff200f7812 */ /* 0x000fc400078ec0ff */
[----:B------:R-:W-:Y:S02]  /*11cc0*/  LOP3.LUT R14, R14, 0xff, RZ, 0xc0, !PT ;  /* 0x000000ff0e0e7812 */ /* 0x000fe400078ec0ff */
        /* <DEDUP_REMOVED lines=8> */
[----:B------:R-:W-:Y:S02]  /*11d50*/  PRMT R41, R40, 0x7054, R41 ;  /* 0x0000705428297816 */ /* 0x000fe40000000029 */
[----:B------:R-:W-:Y:S02]  /*11d60*/  LOP3.LUT R14, R14, 0xff, RZ, 0xc0, !PT ;  /* 0x000000ff0e0e7812 */ /* 0x000fe400078ec0ff */
[----:B------:R-:W-:-:S02]  /*11d70*/  PRMT R39, R38, 0x7604, R39 ;  /* 0x0000760426277816 */ /* 0x000fc40000000027 */
[----:B------:R-:W-:Y:S02]  /*11d80*/  SHF.R.U32.HI R38, RZ, 0x10, R34 ;  /* 0x00000010ff267819 */ /* 0x000fe40000011622 */
[----:B------:R-:W-:Y:S02]  /*11d90*/  LOP3.LUT R41, R41, 0xff000000, R35, 0xf8, !PT ;  /* 0xff00000029297812 */ /* 0x000fe400078ef823 */
[----:B------:R-:W-:Y:S02]  /*11da0*/  LOP3.LUT R37, R37, 0xff000000, R33, 0xf8, !PT ;  /* 0xff00000025257812 */ /* 0x000fe400078ef821 */
[----:B------:R-:W-:Y:S02]  /*11db0*/  PRMT R15, R14, 0x7054, R15 ;  /* 0x000070540e0f7816 */ /* 0x000fe4000000000f */
[----:B0-----:R-:W-:Y:S02]  /*11dc0*/  F2FP.F16.E4M3.UNPACK_B R14, R6.H1 ;  /* 0x00000006ff0e723e */ /* 0x001fe400030006ff */
[----:B------:R-:W-:-:S02]  /*11dd0*/  LOP3.LUT R38, R38, 0xff, RZ, 0xc0, !PT ;  /* 0x000000ff26267812 */ /* 0x000fc400078ec0ff */
[----:B------:R-:W-:Y:S01]  /*11de0*/  F2FP.F16.E4M3.UNPACK_B R40, R41 ;  /* 0x00000029ff28723e */ /* 0x000fe200020006ff */
[--C-:B------:R-:W-:Y:S01]  /*11df0*/  HADD2.F32 R33, -RZ, R14.reuse.H0_H0 ;  /* 0x2000000eff217230 */ /* 0x100fe20000004100 */
[----:B------:R-:W-:Y:S01]  /*11e00*/  F2FP.F16.E4M3.UNPACK_B R35, R37 ;  /* 0x00000025ff23723e */ /* 0x000fe200020006ff */
[----:B------:R-:W-:Y:S01]  /*11e10*/  HADD2.F32 R14, -RZ, R14.H1_H1 ;  /* 0x3000000eff0e7230 */ /* 0x000fe20000004100 */
[----:B------:R-:W-:Y:S01]  /*11e20*/  PRMT R39, R38, 0x7054, R39 ;  /* 0x0000705426277816 */ /* 0x000fe20000000027 */
[--C-:B------:R-:W-:Y:S01]  /*11e30*/  HADD2.F32 R42, -RZ, R40.reuse.H1_H1 ;  /* 0x30000028ff2a7230 */ /* 0x100fe20000004100 */
[----:B------:R-:W-:Y:S01]  /*11e40*/  LOP3.LUT R36, R15, 0xff000000, R32, 0xf8, !PT ;  /* 0xff0000000f247812 */ /* 0x000fe200078ef820 */
[--C-:B------:R-:W-:Y:S01]  /*11e50*/  HADD2.F32 R38, -RZ, R35.reuse.H1_H1 ;  /* 0x30000023ff267230 */ /* 0x100fe20000004100 */
[----:B------:R-:W-:Y:S01]  /*11e60*/  F2FP.F16.E4M3.UNPACK_B R32, R6 ;  /* 0x00000006ff20723e */ /* 0x000fe200020006ff */
[----:B------:R-:W-:Y:S02]  /*11e70*/  HADD2.F32 R40, -RZ, R40.H0_H0 ;  /* 0x20000028ff287230 */ /* 0x000fe40000004100 */
[C---:B------:R-:W-:Y:S01]  /*11e80*/  FMUL.FTZ R46, R14.reuse, R42 ;  /* 0x0000002a0e2e7220 */ /* 0x040fe20000410000 */
[-C--:B------:R-:W-:Y:S01]  /*11e90*/  F2FP.F16.E4M3.UNPACK_B R15, R5.reuse.H1 ;  /* 0x00000005ff0f723e */ /* 0x080fe200030006ff */
[-C--:B------:R-:W-:Y:S01]  /*11ea0*/  FMUL.FTZ R43, R14, R38.reuse ;  /* 0x000000260e2b7220 */ /* 0x080fe20000410000 */
[----:B------:R-:W-:Y:S01]  /*11eb0*/  F2FP.F16.E4M3.UNPACK_B R14, R5 ;  /* 0x00000005ff0e723e */ /* 0x000fe200020006ff */
[--C-:B------:R-:W-:Y:S01]  /*11ec0*/  HADD2.F32 R5, -RZ, R32.reuse.H1_H1 ;  /* 0x30000020ff057230 */ /* 0x100fe20000004100 */
[----:B------:R-:W-:Y:S01]  /*11ed0*/  LOP3.LUT R39, R39, 0xff000000, R34, 0xf8, !PT ;  /* 0xff00000027277812 */ /* 0x000fe200078ef822 */
[C---:B------:R-:W-:Y:S01]  /*11ee0*/  FFMA.FTZ R46, R33.reuse, R38, -R46 ;  /* 0x00000026212e7223 */ /* 0x040fe2000001082e */
[----:B------:R-:W-:Y:S01]  /*11ef0*/  FFMA.FTZ R45, R33, R42, R43 ;  /* 0x0000002a212d7223 */ /* 0x000fe2000001002b */
[----:B------:R-:W-:Y:S01]  /*11f00*/  HADD2.F32 R35, -RZ, R35.H0_H0 ;  /* 0x20000023ff237230 */ /* 0x000fe20000004100 */
[----:B------:R-:W-:Y:S01]  /*11f10*/  F2FP.F16.E4M3.UNPACK_B R34, R7 ;  /* 0x00000007ff22723e */ /* 0x000fe200020006ff */
[----:B------:R-:W-:Y:S01]  /*11f20*/  HADD2.F32 R32, -RZ, R32.H0_H0 ;  /* 0x20000020ff207230 */ /* 0x000fe20000004100 */
[----:B------:R-:W-:Y:S01]  /*11f30*/  F2FP.F16.E4M3.UNPACK_B R41, R41.H1 ;  /* 0x00000029ff29723e */ /* 0x000fe200030006ff */
[C---:B------:R-:W-:Y:S01]  /*11f40*/  FMUL.FTZ R33, R5.reuse, R40 ;  /* 0x0000002805217220 */ /* 0x040fe20000410000 */
[----:B------:R-:W-:Y:S01]  /*11f50*/  F2FP.F16.E4M3.UNPACK_B R37, R37.H1 ;  /* 0x00000025ff25723e */ /* 0x000fe200030006ff */
[----:B------:R-:W-:Y:S01]  /*11f60*/  FMUL.FTZ R43, R5, R35 ;  /* 0x00000023052b7220 */ /* 0x000fe20000410000 */
[----:B------:R-:W-:Y:S01]  /*11f70*/  F2FP.F16.E4M3.UNPACK_B R7, R7.H1 ;  /* 0x00000007ff07723e */ /* 0x000fe200030006ff */
[----:B------:R-:W-:Y:S01]  /*11f80*/  FFMA.FTZ R42, R32, R35, -R33 ;  /* 0x00000023202a7223 */ /* 0x000fe20000010821 */
        /* <DEDUP_REMOVED lines=64> */
.L_x_3502:
[----:B------:R-:W-:Y:S05]  /*12390*/  BSYNC B1 ;  /* 0x0000000000017941 */ /* 0x000fea0003800000 */
.L_x_3501:
[----:B------:R-:W-:Y:S04]  /*123a0*/  BSSY B1, `(.L_x_3503) ;  /* 0x0000078000017945 */ /* 0x000fe80003800000 */
[----:B------:R-:W-:Y:S05]  /*123b0*/  @P1 BRA `(.L_x_3504) ;  /* 0x0000000400d81947 */ /* 0x000fea0003800000 */
[----:B01--4-:R-:W0:Y:S01]  /*123c0*/  LDS.128 R4, [R3+0x20200] ;  /* 0x0202000003047984 */ /* 0x013e220000000c00 */
        /* <DEDUP_REMOVED lines=8> */
[----:B------:R-:W-:Y:S02]  /*12450*/  SHF.R.U32.HI R33, RZ, 0x8, R30 ;  /* 0x00000008ff217819 */ /* 0x000fe4000001161e */
[----:B------:R-:W-:Y:S02]  /*12460*/  SHF.R.U32.HI R38, RZ, 0x10, R29 ;  /* 0x00000010ff267819 */ /* 0x000fe4000001161d */
[----:B------:R-:W-:Y:S02]  /*12470*/  SHF.R.U32.HI R15, RZ, 0x8, R28 ;  /* 0x00000008ff0f7819 */ /* 0x000fe4000001161c */
[----:B------:R-:W-:Y:S01]  /*12480*/  PRMT R34, R37, 0x7604, R34 ;  /* 0x0000760425227816 */ /* 0x000fe20000000022 */
[----:B------:R-:W-:Y:S01]  /*12490*/  IMAD.U32 R37, R36, 0x10000, RZ ;  /* 0x0001000024257824 */ /* 0x000fe200078e00ff */
[----:B------:R-:W-:-:S02]  /*124a0*/  LOP3.LUT R35, R33, 0xff, RZ, 0xc0, !PT ;  /* 0x000000ff21237812 */ /* 0x000fc400078ec0ff */
[----:B------:R-:W-:Y:S02]  /*124b0*/  SHF.L.U32 R33, R38, 0x10, RZ ;  /* 0x0000001026217819 */ /* 0x000fe400000006ff */
[----:B--2---:R-:W-:Y:S02]  /*124c0*/  LOP3.LUT R14, R28, 0xff, RZ, 0xc0, !PT ;  /* 0x000000ff1c0e7812 */ /* 0x004fe400078ec0ff */
[----:B------:R-:W-:Y:S02]  /*124d0*/  LOP3.LUT R15, R15, 0xff, RZ, 0xc0, !PT ;  /* 0x000000ff0f0f7812 */ /* 0x000fe400078ec0ff */
[----:B------:R-:W-:Y:S02]  /*124e0*/  LOP3.LUT R33, R32, 0xff0000, R33, 0xf8, !PT ;  /* 0x00ff000020217812 */ /* 0x000fe400078ef821 */
[----:B------:R-:W-:Y:S02]  /*124f0*/  LOP3.LUT R37, R34, 0xff0000, R37, 0xf8, !PT ;  /* 0x00ff000022257812 */ /* 0x000fe400078ef825 */
[----:B------:R-:W-:-:S02]  /*12500*/  PRMT R15, R15, 0x7604, R14 ;  /* 0x000076040f0f7816 */ /* 0x000fc4000000000e */
[----:B------:R-:W-:Y:S02]  /*12510*/  LOP3.LUT R14, R30, 0xff, RZ, 0xc0, !PT ;  /* 0x000000ff1e0e7812 */ /* 0x000fe400078ec0ff */
[----:B------:R-:W-:Y:S02]  /*12520*/  LOP3.LUT R37, R37, 0xff000000, R31, 0xf8, !PT ;  /* 0xff00000025257812 */ /* 0x000fe400078ef81f */
[----:B------:R-:W-:Y:S02]  /*12530*/  LOP3.LUT R33, R33, 0xff000000, R29, 0xf8, !PT ;  /* 0xff00000021217812 */ /* 0x000fe400078ef81d */
[----:B------:R-:W-:Y:S02]  /*12540*/  PRMT R35, R35, 0x7604, R14 ;  /* 0x0000760423237816 */ /* 0x000fe4000000000e */
[----:B0-----:R-:W-:Y:S02]  /*12550*/  F2FP.F16.E4M3.UNPACK_B R14, R6.H1 ;  /* 0x00000006ff0e723e */ /* 0x001fe400030006ff */
[----:B------:R-:W-:-:S02]  /*12560*/  F2FP.F16.E4M3.UNPACK_B R36, R37 ;  /* 0x00000025ff24723e */ /* 0x000fc400020006ff */
        /* <DEDUP_REMOVED lines=91> */
.L_x_3504:
[----:B------:R-:W-:Y:S05]  /*12b20*/  BSYNC B1 ;  /* 0x0000000000017941 */ /* 0x000fea0003800000 */
.L_x_3503:
[----:B------:R-:W-:Y:S04]  /*12b30*/  BSSY B1, `(.L_x_3505) ;  /* 0x000007c000017945 */ /* 0x000fe80003800000 */
[----:B------:R-:W-:Y:S05]  /*12b40*/  @P2 BRA `(.L_x_3506) ;  /* 0x0000000400e82947 */ /* 0x000fea0003800000 */
[----:B01-34-:R-:W0:Y:S01]  /*12b50*/  LDS.128 R4, [R0+0x20200] ;  /* 0x0202000000047984 */ /* 0x01be220000000c00 */
        /* <DEDUP_REMOVED lines=121> */
.L_x_3506:
[----:B------:R-:W-:Y:S05]  /*132f0*/  BSYNC B1 ;  /* 0x0000000000017941 */ /* 0x000fea0003800000 */
.L_x_3505:
[----:B------:R-:W-:Y:S04]  /*13300*/  BSSY B1, `(.L_x_3507) ;  /* 0x0000078000017945 */ /* 0x000fe80003800000 */
[----:B------:R-:W-:Y:S05]  /*13310*/  @P3 BRA `(.L_x_3508) ;  /* 0x0000000400d83947 */ /* 0x000fea0003800000 */
[----:B01-34-:R-:W0:Y:S01]  /*13320*/  LDS.128 R4, [R3+0x22200] ;  /* 0x0222000003047984 */ /* 0x01be220000000c00 */
        /* <DEDUP_REMOVED lines=24> */
[----:B------:R-:W-:Y:S02]  /*134b0*/  LOP3.LUT R15, R15, 0xff0000, R12, 0xf8, !PT ;  /* 0x00ff00000f0f7812 */ /* 0x000fe400078ef80c */
[----:B0-----:R-:W-:Y:S02]  /*134c0*/  F2FP.F16.E4M3.UNPACK_B R14, R6.H1 ;  /* 0x00000006ff0e723e */ /* 0x001fe400030006ff */
[----:B------:R-:W-:Y:S02]  /*134d0*/  F2FP.F16.E4M3.UNPACK_B R28, R29 ;  /* 0x0000001dff1c723e */ /* 0x000fe400020006ff */
[----:B------:R-:W-:-:S02]  /*134e0*/  F2FP.F16.E4M3.UNPACK_B R21, R25 ;  /* 0x00000019ff15723e */ /* 0x000fc400020006ff */
[----:B------:R-:W-:Y:S01]  /*134f0*/  LOP3.LUT R24, R15, 0xff000000, R12, 0xf8, !PT ;  /* 0xff0000000f187812 */ /* 0x000fe200078ef80c */
[----:B------:R-:W-:Y:S01]  /*13500*/  HADD2.F32 R12, -RZ, R14.H1_H1 ;  /* 0x3000000eff0c7230 */ /* 0x000fe20000004100 */
[----:B------:R-:W-:Y:S01]  /*13510*/  F2FP.F16.E4M3.UNPACK_B R13, R5.H1 ;  /* 0x00000005ff0d723e */ /* 0x000fe200030006ff */
[----:B------:R-:W-:Y:S01]  /*13520*/  HADD2.F32 R30, -RZ, R28.H1_H1 ;  /* 0x3000001cff1e7230 */ /* 0x000fe20000004100 */
[--C-:B------:R-:W-:Y:S01]  /*13530*/  LOP3.LUT R27, R27, 0xff0000, R20.reuse, 0xf8, !PT ;  /* 0x00ff00001b1b7812 */ /* 0x100fe200078ef814 */
[----:B------:R-:W-:Y:S01]  /*13540*/  HADD2.F32 R26, -RZ, R21.H1_H1 ;  /* 0x30000015ff1a7230 */ /* 0x000fe20000004100 */
[----:B------:R-:W-:Y:S01]  /*13550*/  F2FP.F16.E4M3.UNPACK_B R29, R29.H1 ;  /* 0x0000001dff1d723e */ /* 0x000fe200030006ff */
[----:B------:R-:W-:Y:S01]  /*13560*/  HADD2.F32 R15, -RZ, R14.H0_H0 ;  /* 0x2000000eff0f7230 */ /* 0x000fe20000004100 */
[----:B------:R-:W-:Y:S01]  /*13570*/  F2FP.F16.E4M3.UNPACK_B R14, R6 ;  /* 0x00000006ff0e723e */ /* 0x000fe200020006ff */
[C---:B------:R-:W-:Y:S01]  /*13580*/  FMUL.FTZ R32, R12.reuse, R30 ;  /* 0x0000001e0c207220 */ /* 0x040fe20000410000 */
[----:B------:R-:W-:Y:S01]  /*13590*/  FMUL.FTZ R31, R12, R26 ;  /* 0x0000001a0c1f7220 */ /* 0x000fe20000410000 */
[----:B------:R-:W-:Y:S01]  /*135a0*/  F2FP.F16.E4M3.UNPACK_B R12, R5 ;  /* 0x00000005ff0c723e */ /* 0x000fe200020006ff */
[----:B------:R-:W-:Y:S01]  /*135b0*/  HADD2.F32 R28, -RZ, R28.H0_H0 ;  /* 0x2000001cff1c7230 */ /* 0x000fe20000004100 */
[----:B------:R-:W-:Y:S01]  /*135c0*/  LOP3.LUT R27, R27, 0xff000000, R20, 0xf8, !PT ;  /* 0xff0000001b1b7812 */ /* 0x000fe200078ef814 */
[----:B------:R-:W-:-:S02]  /*135d0*/  HADD2.F32 R5, -RZ, R14.H1_H1 ;  /* 0x3000000eff057230 */ /* 0x000fc40000004100 */
[C---:B------:R-:W-:Y:S01]  /*135e0*/  FFMA.FTZ R32, R15.reuse, R26, -R32 ;  /* 0x0000001a0f207223 */ /* 0x040fe20000010820 */
[----:B------:R-:W-:Y:S01]  /*135f0*/  FFMA.FTZ R33, R15, R30, R31 ;  /* 0x0000001e0f217223 */ /* 0x000fe2000001001f */
[----:B------:R-:W-:Y:S01]  /*13600*/  HADD2.F32 R21, -RZ, R21.H0_H0 ;  /* 0x20000015ff157230 */ /* 0x000fe20000004100 */
[----:B------:R-:W-:Y:S01]  /*13610*/  F2FP.F16.E4M3.UNPACK_B R20, R7 ;  /* 0x00000007ff14723e */ /* 0x000fe200020006ff */
[----:B------:R-:W-:Y:S01]  /*13620*/  HADD2.F32 R14, -RZ, R14.H0_H0 ;  /* 0x2000000eff0e7230 */ /* 0x000fe20000004100 */
[----:B------:R-:W-:Y:S01]  /*13630*/  F2FP.F16.E4M3.UNPACK_B R25, R25.H1 ;  /* 0x00000019ff19723e */ /* 0x000fe200030006ff */
[C---:B------:R-:W-:Y:S01]  /*13640*/  FMUL.FTZ R15, R5.reuse, R28 ;  /* 0x0000001c050f7220 */ /* 0x040fe20000410000 */
[----:B------:R-:W-:Y:S01]  /*13650*/  FMUL.FTZ R31, R5, R21 ;  /* 0x00000015051f7220 */ /* 0x000fe20000410000 */
[----:B------:R-:W-:Y:S01]  /*13660*/  F2FP.F16.E4M3.UNPACK_B R7, R7.H1 ;  /* 0x00000007ff07723e */ /* 0x000fe200030006ff */
        /* <DEDUP_REMOVED lines=16> */
[----:B------:R-:W-:Y:S01]  /*13770*/  F2FP.F16.E4M3.UNPACK_B R4, R4.H1 ;  /* 0x00000004ff04723e */ /* 0x000fe200030006ff */
[----:B------:R-:W-:Y:S01]  /*13780*/  FMUL.FTZ R20, R14, R25 ;  /* 0x000000190e147220 */ /* 0x000fe20000410000 */
[----:B------:R-:W-:Y:S01]  /*13790*/  F2FP.F16.E4M3.UNPACK_B R15, R27 ;  /* 0x0000001bff0f723e */ /* 0x000fe200020006ff */
[C---:B------:R-:W-:Y:S01]  /*137a0*/  FFMA.FTZ R36, R5.reuse, R25, -R28 ;  /* 0x0000001905247223 */ /* 0x040fe2000001081c */
[-C--:B------:R-:W-:Y:S01]  /*137b0*/  F2FP.F16.E4M3.UNPACK_B R14, R24.reuse ;  /* 0x00000018ff0e723e */ /* 0x080fe200020006ff */
[----:B------:R-:W-:Y:S01]  /*137c0*/  FFMA.FTZ R29, R5, R29, R20 ;  /* 0x0000001d051d7223 */ /* 0x000fe20000010014 */
[----:B------:R-:W-:Y:S01]  /*137d0*/  HADD2.F32 R7, -RZ, R4.H1_H1 ;  /* 0x30000004ff077230 */ /* 0x000fe20000004100 */
[----:B------:R-:W-:Y:S01]  /*137e0*/  F2FP.F16.E4M3.UNPACK_B R24, R24.H1 ;  /* 0x00000018ff18723e */ /* 0x000fe200030006ff */
[----:B------:R-:W-:Y:S01]  /*137f0*/  HADD2.F32 R26, -RZ, R15.H1_H1 ;  /* 0x3000000fff1a7230 */ /* 0x000fe20000004100 */
[----:B------:R-:W-:Y:S01]  /*13800*/  F2FP.F16.E4M3.UNPACK_B R27, R27.H1 ;  /* 0x0000001bff1b723e */ /* 0x000fe200030006ff */
[----:B------:R-:W-:-:S02]  /*13810*/  HADD2.F32 R20, -RZ, R14.H1_H1 ;  /* 0x3000000eff147230 */ /* 0x000fc40000004100 */
[----:B------:R-:W-:Y:S02]  /*13820*/  HADD2.F32 R5, -RZ, R4.H0_H0 ;  /* 0x20000004ff057230 */ /* 0x000fe40000004100 */
[----:B------:R-:W-:Y:S01]  /*13830*/  FMUL.FTZ R28, R7, R26 ;  /* 0x0000001a071c7220 */ /* 0x000fe20000410000 */
[----:B------:R-:W-:Y:S02]  /*13840*/  HADD2.F32 R21, -RZ, R15.H0_H0 ;  /* 0x2000000fff157230 */ /* 0x000fe40000004100 */
[----:B------:R-:W-:Y:S02]  /*13850*/  HADD2.F32 R4, -RZ, R6.H1_H1 ;  /* 0x30000006ff047230 */ /* 0x000fe40000004100 */
[-C--:B------:R-:W-:Y:S01]  /*13860*/  FFMA.FTZ R28, R5, R20.reuse, -R28 ;  /* 0x00000014051c7223 */ /* 0x080fe2000001081c */
[----:B------:R-:W-:Y:S02]  /*13870*/  HADD2.F32 R15, -RZ, R14.H0_H0 ;  /* 0x2000000eff0f7230 */ /* 0x000fe40000004100 */
[----:B------:R-:W-:Y:S01]  /*13880*/  FMUL.FTZ R14, R7, R20 ;  /* 0x00000014070e7220 */ /* 0x000fe20000410000 */
[----:B------:R-:W-:-:S02]  /*13890*/  HADD2.F32 R6, -RZ, R6.H0_H0 ;  /* 0x20000006ff067230 */ /* 0x000fc40000004100 */
[C---:B------:R-:W-:Y:S01]  /*138a0*/  FMUL.FTZ R7, R4.reuse, R21 ;  /* 0x0000001504077220 */ /* 0x040fe20000410000 */
[-C--:B------:R-:W-:Y:S01]  /*138b0*/  FMUL.FTZ R4, R4, R15.reuse ;  /* 0x0000000f04047220 */ /* 0x080fe20000410000 */
[----:B------:R-:W-:Y:S02]  /*138c0*/  FFMA.FTZ R25, R5, R26, R14 ;  /* 0x0000001a05197223 */ /* 0x000fe4000001000e */
[C---:B------:R-:W-:Y:S01]  /*138d0*/  FFMA.FTZ R15, R6.reuse, R15, -R7 ;  /* 0x0000000f060f7223 */ /* 0x040fe20000010807 */
[----:B------:R-:W-:Y:S02]  /*138e0*/  HADD2.F32 R5, -RZ, R13.H1_H1 ;  /* 0x3000000dff057230 */ /* 0x000fe40000004100 */
[----:B------:R-:W-:Y:S01]  /*138f0*/  FFMA.FTZ R20, R6, R21, R4 ;  /* 0x0000001506147223 */ /* 0x000fe20000010004 */
[----:B------:R-:W-:Y:S02]  /*13900*/  HADD2.F32 R6, -RZ, R24.H1_H1 ;  /* 0x30000018ff067230 */ /* 0x000fe40000004100 */
[----:B------:R-:W-:-:S02]  /*13910*/  HADD2.F32 R14, -RZ, R27.H1_H1 ;  /* 0x3000001bff0e7230 */ /* 0x000fc40000004100 */
[----:B------:R-:W-:Y:S02]  /*13920*/  HADD2.F32 R27, -RZ, R27.H0_H0 ;  /* 0x2000001bff1b7230 */ /* 0x000fe40000004100 */
[C---:B------:R-:W-:Y:S01]  /*13930*/  FMUL.FTZ R21, R5.reuse, R6 ;  /* 0x0000000605157220 */ /* 0x040fe20000410000 */
[----:B------:R-:W-:Y:S02]  /*13940*/  HADD2.F32 R4, -RZ, R12.H1_H1 ;  /* 0x3000000cff047230 */ /* 0x000fe40000004100 */
        /* <DEDUP_REMOVED lines=10> */
[----:B------:R-:W-:Y:S02]  /*139f0*/  F2FP.SATFINITE.E4M3.F32.PACK_AB_MERGE_C R6, R33, R32, RZ ;  /* 0x000000202106723e */ /* 0x000fe400048070ff */
        /* <DEDUP_REMOVED lines=8> */
.L_x_3508:
[----:B------:R-:W-:Y:S05]  /*13a80*/  BSYNC B1 ;  /* 0x0000000000017941 */ /* 0x000fea0003800000 */
.L_x_3507:
[----:B------:R-:W-:Y:S05]  /*13a90*/  @P4 BRA `(.L_x_3498) ;  /* 0x0000003c00344947 */ /* 0x000fea0003800000 */
[----:B01-34-:R-:W0:Y:S01]  /*13aa0*/  LDS.128 R4, [R0+0x22200] ;  /* 0x0222000000047984 */ /* 0x01be220000000c00 */
[----:B-----5:R-:W-:Y:S02]  /*13ab0*/  SHF.R.U32.HI R13, RZ, 0x8, R9 ;  /* 0x00000008ff0d7819 */ /* 0x020fe40000011609 */
[----:B------:R-:W-:Y:S02]  /*13ac0*/  SHF.R.U32.HI R24, RZ, 0x8, R11 ;  /* 0x00000008ff187819 */ /* 0x000fe4000001160b */
[----:B------:R-:W-:Y:S02]  /*13ad0*/  SHF.R.U32.HI R15, RZ, 0x8, R10 ;  /* 0x00000008ff0f7819 */ /* 0x000fe4000001160a */
[----:B--2---:R-:W-:Y:S02]  /*13ae0*/  LOP3.LUT R14, R9, 0xff, RZ, 0xc0, !PT ;  /* 0x000000ff090e7812 */ /* 0x004fe400078ec0ff */
        /* <DEDUP_REMOVED lines=9> */
[----:B------:R-:W-:Y:S02]  /*13b80*/  LOP3.LUT R12, R8, 0xff, RZ, 0xc0, !PT ;  /* 0x000000ff080c7812 */ /* 0x000fe400078ec0ff */
[----:B------:R-:W-:Y:S02]  /*13b90*/  LOP3.LUT R3, R3, 0xff, RZ, 0xc0, !PT ;  /* 0x000000ff03037812 */ /* 0x000fe400078ec0ff */
[----:B------:R-:W-:Y:S02]  /*13ba0*/  LOP3.LUT R14, R14, 0xff, RZ, 0xc0, !PT ;  /* 0x000000ff0e0e7812 */ /* 0x000fe400078ec0ff */
[----:B------:R-:W-:Y:S02]  /*13bb0*/  LOP3.LUT R24, R24, 0xff, RZ, 0xc0, !PT ;  /* 0x000000ff18187812 */ /* 0x000fe400078ec0ff */
[----:B------:R-:W-:-:S02]  /*13bc0*/  LOP3.LUT R21, R10, 0xff, RZ, 0xc0, !PT ;  /* 0x000000ff0a157812 */ /* 0x000fc400078ec0ff */
[----:B------:R-:W-:Y:S02]  /*13bd0*/  PRMT R12, R3, 0x7604, R12 ;  /* 0x00007604030c7816 */ /* 0x000fe4000000000c */
[----:B------:R-:W-:Y:S02]  /*13be0*/  SHF.R.U32.HI R3, RZ, 0x10, R8 ;  /* 0x00000010ff037819 */ /* 0x000fe40000011608 */
[----:B------:R-:W-:Y:S02]  /*13bf0*/  SHF.R.U32.HI R13, RZ, 0x10, R10 ;  /* 0x00000010ff0d7819 */ /* 0x000fe4000001160a */
[----:B------:R-:W-:Y:S02]  /*13c00*/  PRMT R15, R14, 0x7054, R15 ;  /* 0x000070540e0f7816 */ /* 0x000fe4000000000f */
        /* <DEDUP_REMOVED lines=11> */
[--C-:B------:R-:W-:Y:S01]  /*13cc0*/  HADD2.F32 R9, -RZ, R3.reuse.H0_H0 ;  /* 0x20000003ff097230 */ /* 0x100fe20000004100 */
[----:B------:R-:W-:Y:S01]  /*13cd0*/  LOP3.LUT R13, R13, 0xff000000, R8, 0xf8, !PT ;  /* 0xff0000000d0d7812 */ /* 0x000fe200078ef808 */
[----:B------:R-:W-:Y:S01]  /*13ce0*/  HADD2.F32 R8, -RZ, R3.H1_H1 ;  /* 0x30000003ff087230 */ /* 0x000fe20000004100 */
        /* <DEDUP_REMOVED lines=86> */
.L_x_3492:
[----:B------:R-:W-:-:S03]  /*14250*/  UMOV UR4, 0xffffffff ;  /* 0xffffffff00047882 */ /* 0x000fc60000000000 */
[----:B------:R-:W-:Y:S05]  /*14260*/  BRA.DIV UR4, `(.L_x_3509) ;  /* 0x0000017a04287947 */ /* 0x000fea000b800000 */
[----:B------:R0:W1:Y:S04]  /*14270*/  SHFL.IDX PT, R3, R24, RZ, 0x1e1f ;  /* 0x001e1fff18037589 */ /* 0x00006800000e0000 */
[----:B------:R0:W2:Y:S04]  /*14280*/  SHFL.IDX PT, R21, R28, RZ, 0x1e1f ;  /* 0x001e1fff1c157589 */ /* 0x0000a800000e0000 */
[----:B------:R0:W3:Y:S04]  /*14290*/  SHFL.IDX PT, R0, R26, RZ, 0x1e1f ;  /* 0x001e1fff1a007589 */ /* 0x0000e800000e0000 */
[----:B------:R0:W4:Y:S02]  /*142a0*/  SHFL.IDX PT, R20, R27, RZ, 0x1e1f ;  /* 0x001e1fff1b147589 */ /* 0x00012400000e0000 */
.L_x_3723:
[----:B------:R-:W-:Y:S01]  /*142b0*/  ULDC UR4, c[0x0][0x448] ;  /* 0x0001120000047ab9 */ /* 0x000fe20000000800 */
[----:B------:R-:W-:Y:S01]  /*142c0*/  BSSY B1, `(.L_x_3510) ;  /* 0x000003b000017945 */ /* 0x000fe20003800000 */
[----:B------:R-:W-:Y:S01]  /*142d0*/  IMAD R153, R153, UR4, RZ ;  /* 0x0000000499997c24 */ /* 0x000fe2000f8e02ff */
[----:B------:R-:W-:Y:S02]  /*142e0*/  CS2R R4, SRZ ;  /* 0x0000000000047805 */ /* 0x000fe4000001ff00 */
[----:B------:R-:W-:Y:S02]  /*142f0*/  CS2R R6, SRZ ;  /* 0x0000000000067805 */ /* 0x000fe4000001ff00 */
[----:B------:R-:W-:Y:S02]  /*14300*/  CS2R R8, SRZ ;  /* 0x0000000000087805 */ /* 0x000fe4000001ff00 */
[----:B------:R-:W-:Y:S02]  /*14310*/  CS2R R12, SRZ ;  /* 0x00000000000c7805 */ /* 0x000fe4000001ff00 */
[----:B------:R-:W-:-:S02]  /*14320*/  ISETP.GE.AND P0, PT, R10, R153, PT ;  /* 0x000000990a00720c */ /* 0x000fc40003f06270 */
[----:B------:R-:W-:Y:S02]  /*14330*/  CS2R R10, SRZ ;  /* 0x00000000000a7805 */ /* 0x000fe4000001ff00 */
[----:B------:R-:W-:Y:S02]  /*14340*/  CS2R R14, SRZ ;  /* 0x00000000000e7805 */ /* 0x000fe4000001ff00 */
[----:B0-----:R-:W-:Y:S02]  /*14350*/  CS2R R24, SRZ ;  /* 0x0000000000187805 */ /* 0x001fe4000001ff00 */
[----:B------:R-:W-:Y:S02]  /*14360*/  CS2R R26, SRZ ;  /* 0x00000000001a7805 */ /* 0x000fe4000001ff00 */
[----:B------:R-:W-:Y:S02]  /*14370*/  CS2R R28, SRZ ;  /* 0x00000000001c7805 */ /* 0x000fe4000001ff00 */
[----:B------:R-:W-:-:S02]  /*14380*/  CS2R R30, SRZ ;  /* 0x00000000001e7805 */ /* 0x000fc4000001ff00 */
[----:B------:R-:W-:Y:S02]  /*14390*/  CS2R R32, SRZ ;  /* 0x0000000000207805 */ /* 0x000fe4000001ff00 */
[----:B------:R-:W-:Y:S01]  /*143a0*/  CS2R R34, SRZ ;  /* 0x0000000000227805 */ /* 0x000fe2000001ff00 */
[----:B------:R-:W-:Y:S06]  /*143b0*/  @P0 BRA `(.L_x_3511) ;  /* 0x0000000000ac0947 */ /* 0x000fec0003800000 */
[----:B------:R-:W4:Y:S04]  /*143c0*/  LDL R41, [R1+0x40] ;  /* 0x0000400001297983 */ /* 0x000f280000100800 */
[----:B------:R-:W4:Y:S01]  /*143d0*/  LDL R40, [R1+0x48] ;  /* 0x0000480001287983 */ /* 0x000f220000100800 */
[C---:B------:R-:W-:Y:S01]  /*143e0*/  VIADD R4, R18.reuse, 0x20 ;  /* 0x0000002012047836 */ /* 0x040fe20000000000 */
[----:B------:R-:W-:Y:S01]  /*143f0*/  ULDC UR4, c[0x0][0x3f4] ;  /* 0x0000fd0000047ab9 */ /* 0x000fe20000000800 */
[C---:B------:R-:W-:Y:S02]  /*14400*/  IADD3 R5, R18.reuse, 0x40, RZ ;  /* 0x0000004012057810 */ /* 0x040fe40007ffe0ff */
[----:B------:R-:W-:Y:S02]  /*14410*/  CS2R R24, SRZ ;  /* 0x0000000000187805 */ /* 0x000fe4000001ff00 */
[----:B------:R-:W-:-:S02]  /*14420*/  ISETP.GE.AND P2, PT, R18, UR4, PT ;  /* 0x0000000412007c0c */ /* 0x000fc4000bf46270 */
[----:B------:R-:W-:Y:S02]  /*14430*/  CS2R R26, SRZ ;  /* 0x00000000001a7805 */ /* 0x000fe4000001ff00 */
[----:B------:R-:W-:Y:S02]  /*14440*/  ISETP.GE.AND P1, PT, R4, UR4, PT ;  /* 0x0000000404007c0c */ /* 0x000fe4000bf26270 */
[----:B------:R-:W-:Y:S02]  /*14450*/  CS2R R6, SRZ ;  /* 0x0000000000067805 */ /* 0x000fe4000001ff00 */
[----:B------:R-:W-:Y:S02]  /*14460*/  ISETP.GE.AND P0, PT, R5, UR4, PT ;  /* 0x0000000405007c0c */ /* 0x000fe4000bf06270 */
[----:B------:R-:W-:Y:S02]  /*14470*/  CS2R R28, SRZ ;  /* 0x00000000001c7805 */ /* 0x000fe4000001ff00 */
[----:B------:R-:W-:-:S02]  /*14480*/  CS2R R30, SRZ ;  /* 0x00000000001e7805 */ /* 0x000fc4000001ff00 */
[----:B------:R-:W-:Y:S02]  /*14490*/  @!P2 SHF.R.S32.HI R5, RZ, 0x1f, R18 ;  /* 0x0000001fff05a819 */ /* 0x000fe40000011412 */
[C---:B-1----:R-:W-:Y:S02]  /*144a0*/  @!P2 IADD3 R36, P3, R18.reuse, R3, RZ ;  /* 0x000000031224a210 */ /* 0x042fe40007f7e0ff */
[----:B--2---:R-:W-:-:S03]  /*144b0*/  @!P2 IADD3 R38, P4, R18, R21, RZ ;  /* 0x000000151226a210 */ /* 0x004fc60007f9e0ff */
[--C-:B---3--:R-:W-:Y:S02]  /*144c0*/  @!P2 IMAD.X R37, R0, 0x1, R5.reuse, P3 ;  /* 0x000000010025a824 */ /* 0x108fe400018e0605 */
[----:B----4-:R-:W-:Y:S01]  /*144d0*/  @!P2 IMAD.X R39, R20, 0x1, R5, P4 ;  /* 0x000000011427a824 */ /* 0x010fe200020e0605 */
[----:B------:R-:W-:Y:S02]  /*144e0*/  CS2R R8, SRZ ;  /* 0x0000000000087805 */ /* 0x000fe4000001ff00 */
[----:B------:R-:W-:Y:S02]  /*144f0*/  CS2R R10, SRZ ;  /* 0x00000000000a7805 */ /* 0x000fe4000001ff00 */
[----:B------:R-:W-:Y:S02]  /*14500*/  CS2R R32, SRZ ;  /* 0x0000000000207805 */ /* 0x000fe4000001ff00 */
[----:B------:R-:W-:Y:S02]  /*14510*/  CS2R R34, SRZ ;  /* 0x0000000000227805 */ /* 0x000fe4000001ff00 */
[----:B------:R-:W-:-:S02]  /*14520*/  CS2R R12, SRZ ;  /* 0x00000000000c7805 */ /* 0x000fc4000001ff00 */
[----:B------:R-:W-:Y:S01]  /*14530*/  CS2R R14, SRZ ;  /* 0x00000000000e7805 */ /* 0x000fe2000001ff00 */
[----:B------:R0:W5:Y:S01]  /*14540*/  @!P2 LD.E.128 R24, desc[UR54][R36.64] ;  /* 0x000000362418a980 */ /* 0x000162000c101d00 */
[----:B------:R-:W-:Y:S02]  /*14550*/  @!P1 IMAD.SHL.U32 R42, R41, 0x10, RZ ;  /* 0x00000010292a9824 */ /* 0x000fe400078e00ff */
[----:B------:R-:W-:-:S03]  /*14560*/  @!P0 IMAD.SHL.U32 R48, R40, 0x10, RZ ;  /* 0x0000001028308824 */ /* 0x000fc600078e00ff */
[----:B------:R-:W-:Y:S02]  /*14570*/  @!P1 SHF.R.S32.HI R5, RZ, 0x1f, R42 ;  /* 0x0000001fff059819 */ /* 0x000fe4000001142a */
[-C--:B------:R-:W-:Y:S02]  /*14580*/  @!P1 IADD3 R40, P5, R3, R42.reuse, RZ ;  /* 0x0000002a03289210 */ /* 0x080fe40007fbe0ff */
[----:B------:R-:W-:Y:S02]  /*14590*/  @!P1 IADD3 R42, P4, R21, R42, RZ ;  /* 0x0000002a152a9210 */ /* 0x000fe40007f9e0ff */
[----:B------:R-:W-:Y:S02]  /*145a0*/  @!P0 IADD3 R46, P3, R3, R48, RZ ;  /* 0x00000030032e8210 */ /* 0x000fe40007f7e0ff */
[----:B------:R-:W-:Y:S01]  /*145b0*/  @!P0 SHF.R.S32.HI R3, RZ, 0x1f, R48 ;  /* 0x0000001fff038819 */ /* 0x000fe20000011430 */
[----:B------:R-:W-:Y:S01]  /*145c0*/  @!P1 IMAD.X R43, R20, 0x1, R5, P4 ;  /* 0x00000001142b9824 */ /* 0x000fe200020e0605 */
[----:B------:R-:W-:-:S02]  /*145d0*/  @!P1 IADD3.X R41, R0, R5, RZ, P5, !PT ;  /* 0x0000000500299210 */ /* 0x000fc40002ffe4ff */
[----:B------:R-:W-:Y:S02]  /*145e0*/  CS2R R4, SRZ ;  /* 0x0000000000047805 */ /* 0x000fe4000001ff00 */
[----:B------:R-:W-:Y:S01]  /*145f0*/  @!P0 IADD3 R48, P5, R21, R48, RZ ;  /* 0x0000003015308210 */ /* 0x000fe20007fbe0ff */
[--C-:B------:R-:W-:Y:S01]  /*14600*/  @!P0 IMAD.X R47, R0, 0x1, R3.reuse, P3 ;  /* 0x00000001002f8824 */ /* 0x100fe200018e0603 */
[----:B------:R0:W5:Y:S03]  /*14610*/  @!P1 LD.E.128 R8, desc[UR54][R42.64] ;  /* 0x000000362a089980 */ /* 0x000166000c101d00 */
[----:B------:R-:W-:Y:S01]  /*14620*/  @!P0 IMAD.X R49, R20, 0x1, R3, P5 ;  /* 0x0000000114318824 */ /* 0x000fe200028e0603 */
[----:B------:R0:W5:Y:S04]  /*14630*/  @!P2 LD.E.128 R4, desc[UR54][R38.64] ;  /* 0x000000362604a980 */ /* 0x000168000c101d00 */
[----:B------:R0:W5:Y:S04]  /*14640*/  @!P1 LD.E.128 R28, desc[UR54][R40.64] ;  /* 0x00000036281c9980 */ /* 0x000168000c101d00 */
[----:B------:R0:W5:Y:S04]  /*14650*/  @!P0 LD.E.128 R32, desc[UR54][R46.64] ;  /* 0x000000362e208980 */ /* 0x000168000c101d00 */
[----:B------:R0:W5:Y:S02]  /*14660*/  @!P0 LD.E.128 R12, desc[UR54][R48.64] ;  /* 0x00000036300c8980 */ /* 0x000164000c101d00 */
.L_x_3511:
[----:B------:R-:W-:Y:S05]  /*14670*/  BSYNC B1 ;  /* 0x0000000000017941 */ /* 0x000fea0003800000 */
.L_x_3510:
[----:B---3--:R-:W3:Y:S01]  /*14680*/  LDL.LU R0, [R1+0x4] ;  /* 0x0000040001007983 */ /* 0x008ee20000300800 */
[----:B------:R-:W-:Y:S01]  /*14690*/  ULEA.HI UR4, UR43, UR43, URZ, 0x1 ;  /* 0x0000002b2b047291 */ /* 0x000fe2000f8f083f */
[----:B------:R-:W-:Y:S03]  /*146a0*/  BSSY B1, `(.L_x_3512) ;  /* 0x000000a000017945 */ /* 0x000fe60003800000 */
[----:B------:R-:W-:-:S04]  /*146b0*/  ULOP3.LUT UR4, UR4, 0xfffffffe, URZ, 0xc0, !UPT ;  /* 0xfffffffe04047892 */ /* 0x000fc8000f8ec03f */
[----:B------:R-:W-:-:S06]  /*146c0*/  UIADD3 UR4, UR43, -UR4, URZ ;  /* 0x800000042b047290 */ /* 0x000fcc000fffe03f */
[----:B--2---:R-:W-:-:S05]  /*146d0*/  IMAD.U32 R21, RZ, RZ, UR4 ;  /* 0x00000004ff157e24 */ /* 0x004fca000f8e00ff */
[----:B------:R-:W-:-:S04]  /*146e0*/  SHF.L.U32 R21, R21, 0x1f, RZ ;  /* 0x0000001f15157819 */ /* 0x000fc800000006ff */
[----:B------:R-:W2:Y:S01]  /*146f0*/  SYNCS.PHASECHK.TRANS64.TRYWAIT P0, [R16+URZ+0x33400], R21 ;  /* 0x03340015100075a7 */ /* 0x000ea2000800017f */
[----:B---3--:R-:W-:-:S05]  /*14700*/  IMAD R0, R0, -0x80, R153 ;  /* 0xffffff8000007824 */ /* 0x008fca00078e0299 */
[----:B-1----:R-:W-:-:S04]  /*14710*/  VIMNMX R3, R0, 0x80, PT ;  /* 0x0000008000037848 */ /* 0x002fc80003fe0100 */
[----:B------:R-:W-:Y:S01]  /*14720*/  ISETP.GE.AND P1, PT, R220, R3, PT ;  /* 0x00000003dc00720c */ /* 0x000fe20003f26270 */
[----:B--2---:R-:W-:-:S12]  /*14730*/  @!P0 BRA `(.L_x_3513) ;  /* 0x0000017400688947 */ /* 0x004fd80003800000 */
.L_x_3724:
[----:B------:R-:W-:Y:S05]  /*14740*/  BSYNC B1 ;  /* 0x0000000000017941 */ /* 0x000fea0003800000 */
.L_x_3512:
[----:B------:R-:W-:Y:S05]  /*14750*/  @P1 BRA `(.L_x_3498) ;  /* 0x0000003000041947 */ /* 0x000fea0003800000 */
[----:B------:R-:W2:Y:S01]  /*14760*/  LDC R3, c[0x0][0x3f4] ;  /* 0x0000fd00ff037b82 */ /* 0x000ea20000000800 */
[C---:B----4-:R-:W-:Y:S01]  /*14770*/  VIADD R20, R18.reuse, 0x40 ;  /* 0x0000004012147836 */ /* 0x050fe20000000000 */
[C---:B------:R-:W-:Y:S01]  /*14780*/  IADD3 R0, R18.reuse, 0x20, RZ ;  /* 0x0000002012007810 */ /* 0x040fe20007ffe0ff */
[----:B------:R-:W-:Y:S01]  /*14790*/  BSSY B1, `(.L_x_3514) ;  /* 0x0000101000017945 */ /* 0x000fe20003800000 */
[-C--:B--2---:R-:W-:Y:S02]  /*147a0*/  ISETP.GE.AND P0, PT, R18, R3.reuse, PT ;  /* 0x000000031200720c */ /* 0x084fe40003f06270 */
[-C--:B------:R-:W-:Y:S02]  /*147b0*/  ISETP.GE.AND P1, PT, R0, R3.reuse, PT ;  /* 0x000000030000720c */ /* 0x080fe40003f26270 */
[----:B------:R-:W-:-:S09]  /*147c0*/  ISETP.GE.AND P2, PT, R20, R3, PT ;  /* 0x000000031400720c */ /* 0x000fd20003f46270 */
[----:B------:R-:W-:Y:S05]  /*147d0*/  @P0 BRA `(.L_x_3515) ;  /* 0x0000000c00f00947 */ /* 0x000fea0003800000 */
[----:B------:R-:W2:Y:S01]  /*147e0*/  LDL R68, [R1+0x70] ;  /* 0x0000700001447983 */ /* 0x000ea20000100800 */
[----:B0-----:R-:W0:Y:S01]  /*147f0*/  S2R R36, SR_TID.X ;  /* 0x0000000000247919 */ /* 0x001e220000002100 */
[----:B-----5:R-:W-:Y:S02]  /*14800*/  SHF.R.U32.HI R0, RZ, 0x8, R24 ;  /* 0x00000008ff007819 */ /* 0x020fe40000011618 */
[----:B------:R-:W-:Y:S02]  /*14810*/  LOP3.LUT R20, R24, 0xff, RZ, 0xc0, !PT ;  /* 0x000000ff18147812 */ /* 0x000fe400078ec0ff */
[----:B-1----:R-:W-:-:S04]  /*14820*/  LOP3.LUT R21, R0, 0xff, RZ, 0xc0, !PT ;  /* 0x000000ff00157812 */ /* 0x002fc800078ec0ff */
[----:B------:R-:W-:Y:S01]  /*14830*/  PRMT R45, R21, 0x7604, R20 ;  /* 0x00007604152d7816 */ /* 0x000fe20000000014 */
[----:B0-----:R-:W-:-:S05]  /*14840*/  VIADD R38, R36, 0xffffff80 ;  /* 0xffffff8024267836 */ /* 0x001fca0000000000 */
[----:B------:R-:W-:-:S04]  /*14850*/  LEA.HI R40, R38, R38, RZ, 0x1 ;  /* 0x0000002626287211 */ /* 0x000fc800078f08ff */
[----:B------:R-:W-:-:S05]  /*14860*/  LOP3.LUT R40, R40, 0xfffffffe, RZ, 0xc0, !PT ;  /* 0xfffffffe28287812 */ /* 0x000fca00078ec0ff */
[----:B------:R-:W-:-:S05]  /*14870*/  IMAD.IADD R40, R38, 0x1, -R40 ;  /* 0x0000000126287824 */ /* 0x000fca00078e0a28 */
[----:B------:R-:W-:-:S04]  /*14880*/  LEA.HI R0, R3, R40, RZ, 0x1c ;  /* 0x0000002803007211 */ /* 0x000fc800078fe0ff */
[----:B------:R-:W-:-:S04]  /*14890*/  SHF.R.S32.HI R21, RZ, 0x1f, R0 ;  /* 0x0000001fff157819 */ /* 0x000fc80000011400 */
[----:B------:R-:W-:Y:S01]  /*148a0*/  LEA.HI R20, R21, R0, RZ, 0x2 ;  /* 0x0000000015147211 */ /* 0x000fe200078f10ff */
[----:B------:R-:W-:-:S03]  /*148b0*/  IMAD.SHL.U32 R0, R0, 0x10, RZ ;  /* 0x0000001000007824 */ /* 0x000fc600078e00ff */
[----:B------:R-:W-:Y:S02]  /*148c0*/  SHF.L.U32 R20, R20, 0xb, RZ ;  /* 0x0000000b14147819 */ /* 0x000fe400000006ff */
[----:B------:R-:W-:Y:S02]  /*148d0*/  LOP3.LUT R21, R227, 0x30, R0, 0xf8, !PT ;  /* 0x00000030e3157812 */ /* 0x000fe400078ef800 */
[----:B------:R-:W-:Y:S02]  /*148e0*/  SHF.R.U32.HI R37, RZ, 0x8, R25 ;  /* 0x00000008ff257819 */ /* 0x000fe40000011619 */
[----:B------:R-:W-:Y:S02]  /*148f0*/  SHF.R.U32.HI R39, RZ, 0x8, R26 ;  /* 0x00000008ff277819 */ /* 0x000fe4000001161a */
[----:B------:R-:W-:Y:S02]  /*14900*/  LOP3.LUT R21, R21, R228, RZ, 0x3c, !PT ;  /* 0x000000e415157212 */ /* 0x000fe400078e3cff */
[----:B------:R-:W-:-:S02]  /*14910*/  LOP3.LUT R20, R20, 0xffffe000, RZ, 0xc0, !PT ;  /* 0xffffe00014147812 */ /* 0x000fc400078ec0ff */
[----:B------:R-:W-:Y:S02]  /*14920*/  LOP3.LUT R36, R25, 0xff, RZ, 0xc0, !PT ;  /* 0x000000ff19247812 */ /* 0x000fe400078ec0ff */
[----:B------:R-:W-:Y:S02]  /*14930*/  LOP3.LUT R38, R26, 0xff, RZ, 0xc0, !PT ;  /* 0x000000ff1a267812 */ /* 0x000fe400078ec0ff */
[----:B------:R-:W-:Y:S02]  /*14940*/  LOP3.LUT R37, R37, 0xff, RZ, 0xc0, !PT ;  /* 0x000000ff25257812 */ /* 0x000fe400078ec0ff */
[----:B------:R-:W-:Y:S02]  /*14950*/  LOP3.LUT R39, R39, 0xff, RZ, 0xc0, !PT ;  /* 0x000000ff27277812 */ /* 0x000fe400078ec0ff */
[----:B------:R-:W-:Y:S02]  /*14960*/  IADD3 R21, R21, R229, R20 ;  /* 0x000000e515157210 */ /* 0x000fe40007ffe014 */
[----:B------:R-:W-:-:S02]  /*14970*/  PRMT R46, R37, 0x7604, R36 ;  /* 0x00007604252e7816 */ /* 0x000fc40000000024 */
[----:B------:R-:W-:Y:S01]  /*14980*/  PRMT R47, R39, 0x7604, R38 ;  /* 0x00007604272f7816 */ /* 0x000fe20000000026 */
[----:B------:R-:W-:Y:S01]  /*14990*/  IMAD.IADD R0, R16, 0x1, R21 ;  /* 0x0000000110007824 */ /* 0x000fe200078e0215 */
[----:B------:R-:W-:Y:S02]  /*149a0*/  SHF.R.U32.HI R37, RZ, 0x8, R27 ;  /* 0x00000008ff257819 */ /* 0x000fe4000001161b */
[----:B------:R-:W-:Y:S02]  /*149b0*/  SHF.R.U32.HI R39, RZ, 0x8, R4 ;  /* 0x00000008ff277819 */ /* 0x000fe40000011604 */
[----:B------:R-:W-:Y:S02]  /*149c0*/  SHF.R.U32.HI R40, RZ, 0x8, R5 ;  /* 0x00000008ff287819 */ /* 0x000fe40000011605 */
[----:B------:R-:W-:Y:S02]  /*149d0*/  LOP3.LUT R36, R27, 0xff, RZ, 0xc0, !PT ;  /* 0x000000ff1b247812 */ /* 0x000fe400078ec0ff */
[----:B------:R-:W-:-:S02]  /*149e0*/  LOP3.LUT R38, R4, 0xff, RZ, 0xc0, !PT ;  /* 0x000000ff04267812 */ /* 0x000fc400078ec0ff */
[----:B------:R-:W-:Y:S02]  /*149f0*/  LOP3.LUT R37, R37, 0xff, RZ, 0xc0, !PT ;  /* 0x000000ff25257812 */ /* 0x000fe400078ec0ff */
[----:B------:R-:W-:Y:S02]  /*14a00*/  LOP3.LUT R39, R39, 0xff, RZ, 0xc0, !PT ;  /* 0x000000ff27277812 */ /* 0x000fe400078ec0ff */
[----:B------:R-:W-:Y:S02]  /*14a10*/  LOP3.LUT R21, R40, 0xff, RZ, 0xc0, !PT ;  /* 0x000000ff28157812 */ /* 0x000fe400078ec0ff */
[----:B------:R-:W0:Y:S01]  /*14a20*/  LDS.128 R40, [R0+0x1e200] ;  /* 0x01e2000000287984 */ /* 0x000e220000000c00 */
[----:B------:R-:W-:Y:S02]  /*14a30*/  PRMT R48, R37, 0x7604, R36 ;  /* 0x0000760425307816 */ /* 0x000fe40000000024 */
[----:B------:R-:W-:Y:S02]  /*14a40*/  PRMT R53, R39, 0x7604, R38 ;  /* 0x0000760427357816 */ /* 0x000fe40000000026 */
[----:B------:R-:W-:-:S02]  /*14a50*/  SHF.R.U32.HI R50, RZ, 0x8, R6 ;  /* 0x00000008ff327819 */ /* 0x000fc40000011606 */
[----:B------:R-:W-:Y:S02]  /*14a60*/  LOP3.LUT R20, R5, 0xff, RZ, 0xc0, !PT ;  /* 0x000000ff05147812 */ /* 0x000fe400078ec0ff */
[----:B------:R-:W-:Y:S02]  /*14a70*/  LOP3.LUT R49, R6, 0xff, RZ, 0xc0, !PT ;  /* 0x000000ff06317812 */ /* 0x000fe400078ec0ff */
[----:B------:R-:W-:Y:S02]  /*14a80*/  LOP3.LUT R50, R50, 0xff, RZ, 0xc0, !PT ;  /* 0x000000ff32327812 */ /* 0x000fe400078ec0ff */
[----:B------:R-:W-:Y:S02]  /*14a90*/  PRMT R20, R21, 0x7604, R20 ;  /* 0x0000760415147816 */ /* 0x000fe40000000014 */
[----:B------:R-:W-:Y:S02]  /*14aa0*/  SHF.R.U32.HI R55, RZ, 0x10, R5 ;  /* 0x00000010ff377819 */ /* 0x000fe40000011605 */
[----:B------:R-:W-:-:S02]  /*14ab0*/  SHF.R.U32.HI R21, RZ, 0x10, R25 ;  /* 0x00000010ff157819 */ /* 0x000fc40000011619 */
[----:B------:R-:W-:Y:S02]  /*14ac0*/  PRMT R57, R50, 0x7604, R49 ;  /* 0x0000760432397816 */ /* 0x000fe40000000031 */
[----:B------:R-:W-:Y:S01]  /*14ad0*/  SHF.R.U32.HI R49, RZ, 0x10, R27 ;  /* 0x00000010ff317819 */ /* 0x000fe2000001161b */
[----:B------:R-:W-:Y:S01]  /*14ae0*/  IMAD.U32 R55, R55, 0x10000, RZ ;  /* 0x0001000037377824 */ /* 0x000fe200078e00ff */
[----:B------:R-:W-:Y:S01]  /*14af0*/  SHF.R.U32.HI R52, RZ, 0x8, R7 ;  /* 0x00000008ff347819 */ /* 0x000fe20000011607 */
[----:B------:R-:W-:Y:S01]  /*14b00*/  IMAD.U32 R21, R21, 0x10000, RZ ;  /* 0x0001000015157824 */ /* 0x000fe200078e00ff */
[----:B------:R-:W-:Y:S01]  /*14b10*/  LOP3.LUT R51, R7, 0xff, RZ, 0xc0, !PT ;  /* 0x000000ff07337812 */ /* 0x000fe200078ec0ff */
[----:B------:R-:W-:Y:S01]  /*14b20*/  IMAD.U32 R49, R49, 0x10000, RZ ;  /* 0x0001000031317824 */ /* 0x000fe200078e00ff */
[----:B------:R-:W-:Y:S02]  /*14b30*/  LOP3.LUT R52, R52, 0xff, RZ, 0xc0, !PT ;  /* 0x000000ff34347812 */ /* 0x000fe400078ec0ff */
[----:B------:R-:W-:-:S02]  /*14b40*/  LOP3.LUT R55, R20, 0xff0000, R55, 0xf8, !PT ;  /* 0x00ff000014377812 */ /* 0x000fc400078ef837 */
[----:B------:R-:W-:Y:S02]  /*14b50*/  LOP3.LUT R21, R46, 0xff0000, R21, 0xf8, !PT ;  /* 0x00ff00002e157812 */ /* 0x000fe400078ef815 */
[----:B------:R-:W-:Y:S02]  /*14b60*/  PRMT R52, R52, 0x7604, R51 ;  /* 0x0000760434347816 */ /* 0x000fe40000000033 */
[----:B------:R-:W-:Y:S02]  /*14b70*/  LOP3.LUT R51, R48, 0xff0000, R49, 0xf8, !PT ;  /* 0x00ff000030337812 */ /* 0x000fe400078ef831 */
[----:B------:R-:W-:Y:S02]  /*14b80*/  LOP3.LUT R47, R47, 0xff0000, R26, 0xf8, !PT ;  /* 0x00ff00002f2f7812 */ /* 0x000fe400078ef81a */
[----:B------:R-:W-:Y:S02]  /*14b90*/  LOP3.LUT R55, R55, 0xff000000, R5, 0xf8, !PT ;  /* 0xff00000037377812 */ /* 0x000fe400078ef805 */
[----:B------:R-:W-:-:S02]  /*14ba0*/  SHF.R.U32.HI R59, RZ, 0x10, R7 ;  /* 0x00000010ff3b7819 */ /* 0x000fc40000011607 */
[----:B------:R-:W-:Y:S02]  /*14bb0*/  LOP3.LUT R50, R21, 0xff000000, R25, 0xf8, !PT ;  /* 0xff00000015327812 */ /* 0x000fe400078ef819 */
[----:B------:R-:W-:Y:S02]  /*14bc0*/  LOP3.LUT R21, R53, 0xff0000, R4, 0xf8, !PT ;  /* 0x00ff000035157812 */ /* 0x000fe400078ef804 */
[----:B------:R-:W-:Y:S02]  /*14bd0*/  LOP3.LUT R45, R45, 0xff0000, R24, 0xf8, !PT ;  /* 0x00ff00002d2d7812 */ /* 0x000fe400078ef818 */
[----:B------:R-:W-:Y:S02]  /*14be0*/  LOP3.LUT R53, R51, 0xff000000, R27, 0xf8, !PT ;  /* 0xff00000033357812 */ /* 0x000fe400078ef81b */
[----:B------:R-:W-:Y:S02]  /*14bf0*/  LOP3.LUT R20, R47, 0xff000000, R26, 0xf8, !PT ;  /* 0xff0000002f147812 */ /* 0x000fe400078ef81a */
[----:B------:R-:W-:-:S02]  /*14c00*/  F2FP.F16.E4M3.UNPACK_B R56, R55 ;  /* 0x00000037ff38723e */ /* 0x000fc400020006ff */
[-C--:B0-----:R-:W-:Y:S02]  /*14c10*/  F2FP.F16.E4M3.UNPACK_B R27, R41.reuse ;  /* 0x00000029ff1b723e */ /* 0x081fe400020006ff */
[----:B------:R-:W-:Y:S02]  /*14c20*/  SHF.L.U32 R59, R59, 0x10, RZ ;  /* 0x000000103b3b7819 */ /* 0x000fe400000006ff */
[----:B------:R-:W-:Y:S02]  /*14c30*/  F2FP.F16.E4M3.UNPACK_B R26, R50 ;  /* 0x00000032ff1a723e */ /* 0x000fe400020006ff */
[----:B------:R-:W-:Y:S01]  /*14c40*/  LOP3.LUT R49, R45, 0xff000000, R24, 0xf8, !PT ;  /* 0xff0000002d317812 */ /* 0x000fe200078ef818 */
[----:B------:R-:W-:Y:S01]  /*14c50*/  HADD2.F32 R58, -RZ, R56.H0_H0 ;  /* 0x20000038ff3a7230 */ /* 0x000fe20000004100 */
[----:B------:R-:W-:Y:S01]  /*14c60*/  LOP3.LUT R59, R52, 0xff0000, R59, 0xf8, !PT ;  /* 0x00ff0000343b7812 */ /* 0x000fe200078ef83b */
[----:B------:R-:W-:Y:S02]  /*14c70*/  HADD2.F32 R5, -RZ, R27.H0_H0 ;  /* 0x2000001bff057230 */ /* 0x000fe40000004100 */
[----:B------:R-:W-:Y:S01]  /*14c80*/  HADD2.F32 R52, -RZ, R26.H0_H0 ;  /* 0x2000001aff347230 */ /* 0x000fe20000004100 */
[----:B------:R-:W-:-:S02]  /*14c90*/  F2FP.F16.E4M3.UNPACK_B R46, R41.H1 ;  /* 0x00000029ff2e723e */ /* 0x000fc400030006ff */
[C---:B------:R-:W-:Y:S01]  /*14ca0*/  FMUL.FTZ R60, R5.reuse, R58 ;  /* 0x0000003a053c7220 */ /* 0x040fe20000410000 */
[----:B------:R-:W-:Y:S01]  /*14cb0*/  F2FP.F16.E4M3.UNPACK_B R50, R50.H1 ;  /* 0x00000032ff32723e */ /* 0x000fe200030006ff */
[----:B------:R-:W-:Y:S01]  /*14cc0*/  FMUL.FTZ R51, R5, R52 ;  /* 0x0000003405337220 */ /* 0x000fe20000410000 */
[----:B------:R-:W-:Y:S02]  /*14cd0*/  LOP3.LUT R57, R57, 0xff0000, R6, 0xf8, !PT ;  /* 0x00ff000039397812 */ /* 0x000fe400078ef806 */
[----:B------:R-:W-:Y:S02]  /*14ce0*/  LOP3.LUT R59, R59, 0xff000000, R7, 0xf8, !PT ;  /* 0xff0000003b3b7812 */ /* 0x000fe400078ef807 */
[-C--:B------:R-:W-:Y:S02]  /*14cf0*/  F2FP.F16.E4M3.UNPACK_B R47, R43.reuse ;  /* 0x0000002bff2f723e */ /* 0x080fe400020006ff */
[----:B------:R-:W-:Y:S02]  /*14d00*/  F2FP.F16.E4M3.UNPACK_B R48, R43.H1 ;  /* 0x0000002bff30723e */ /* 0x000fe400030006ff */
[----:B------:R-:W-:-:S02]  /*14d10*/  F2FP.F16.E4M3.UNPACK_B R7, R42 ;  /* 0x0000002aff07723e */ /* 0x000fc400020006ff */
[----:B------:R-:W-:Y:S01]  /*14d20*/  F2FP.F16.E4M3.UNPACK_B R43, R42.H1 ;  /* 0x0000002aff2b723e */ /* 0x000fe200030006ff */
[----:B------:R-:W-:Y:S01]  /*14d30*/  HADD2.F32 R42, -RZ, R46.H0_H0 ;  /* 0x2000002eff2a7230 */ /* 0x000fe20000004100 */
[----:B------:R-:W-:Y:S02]  /*14d40*/  F2FP.F16.E4M3.UNPACK_B R55, R55.H1 ;  /* 0x00000037ff37723e */ /* 0x000fe400030006ff */
[----:B------:R-:W-:Y:S01]  /*14d50*/  LOP3.LUT R6, R57, 0xff000000, R6, 0xf8, !PT ;  /* 0xff00000039067812 */ /* 0x000fe200078ef806 */
[----:B------:R-:W-:Y:S02]  /*14d60*/  HADD2.F32 R57, -RZ, R56.H1_H1 ;  /* 0x30000038ff397230 */ /* 0x000fe40000004100 */
[--C-:B------:R-:W-:Y:S02]  /*14d70*/  HADD2.F32 R56, -RZ, R55.reuse.H0_H0 ;  /* 0x20000037ff387230 */ /* 0x100fe40000004100 */
[----:B------:R-:W-:Y:S02]  /*14d80*/  HADD2.F32 R55, -RZ, R55.H1_H1 ;  /* 0x30000037ff377230 */ /* 0x000fe40000004100 */
[----:B------:R-:W-:Y:S01]  /*14d90*/  HADD2.F32 R46, -RZ, R46.H1_H1 ;  /* 0x3000002eff2e7230 */ /* 0x000fe20000004100 */
[----:B------:R-:W-:-:S02]  /*14da0*/  LOP3.LUT R54, R21, 0xff000000, R4, 0xf8, !PT ;  /* 0xff00000015367812 */ /* 0x000fc400078ef804 */
[-C--:B------:R-:W-:Y:S02]  /*14db0*/  F2FP.F16.E4M3.UNPACK_B R41, R40.reuse ;  /* 0x00000028ff29723e */ /* 0x080fe400020006ff */
[----:B------:R-:W-:Y:S01]  /*14dc0*/  F2FP.F16.E4M3.UNPACK_B R40, R40.H1 ;  /* 0x00000028ff28723e */ /* 0x000fe200030006ff */
[----:B--2---:R-:W0:Y:S02]  /*14dd0*/  LDS.128 R36, [R68+0x1e200] ;  /* 0x01e2000044247984 */ /* 0x004e240000000c00 */
[----:B0-----:R-:W-:-:S05]  /*14de0*/  F2FP.F16.E4M3.UNPACK_B R24, R37 ;  /* 0x00000025ff18723e */ /* 0x001fca00020006ff */
[----:B------:R-:W-:Y:S01]  /*14df0*/  HADD2.F32 R25, -RZ, R24.H0_H0 ;  /* 0x20000018ff197230 */ /* 0x000fe20000004100 */
[----:B------:R-:W-:-:S04]  /*14e00*/  F2FP.F16.E4M3.UNPACK_B R37, R37.H1 ;  /* 0x00000025ff25723e */ /* 0x000fc800030006ff */
[C---:B------:R-:W-:Y:S01]  /*14e10*/  FFMA.FTZ R5, R25.reuse, R52, -R60 ;  /* 0x0000003419057223 */ /* 0x040fe2000001083c */
[----:B------:R-:W-:Y:S01]  /*14e20*/  FFMA.FTZ R25, R25, R58, R51 ;  /* 0x0000003a19197223 */ /* 0x000fe20000010033 */
[----:B------:R-:W-:Y:S02]  /*14e30*/  HADD2.F32 R51, -RZ, R26.H1_H1 ;  /* 0x3000001aff337230 */ /* 0x000fe40000004100 */
[----:B------:R-:W-:Y:S02]  /*14e40*/  HADD2.F32 R26, -RZ, R24.H1_H1 ;  /* 0x30000018ff1a7230 */ /* 0x000fe40000004100 */
[----:B------:R-:W-:Y:S02]  /*14e50*/  HADD2.F32 R52, -RZ, R50.H0_H0 ;  /* 0x20000032ff347230 */ /* 0x000fe40000004100 */
[----:B------:R-:W-:Y:S02]  /*14e60*/  HADD2.F32 R24, -RZ, R27.H1_H1 ;  /* 0x3000001bff187230 */ /* 0x000fe40000004100 */
[----:B------:R-:W-:-:S02]  /*14e70*/  HADD2.F32 R27, -RZ, R37.H0_H0 ;  /* 0x20000025ff1b7230 */ /* 0x000fc40000004100 */
[----:B------:R-:W-:Y:S01]  /*14e80*/  FMUL.FTZ R63, R42, R52 ;  /* 0x000000342a3f7220 */ /* 0x000fe20000410000 */
[C---:B------:R-:W-:Y:S01]  /*14e90*/  FMUL.FTZ R61, R24.reuse, R57 ;  /* 0x00000039183d7220 */ /* 0x040fe20000410000 */
[-C--:B------:R-:W-:Y:S01]  /*14ea0*/  FMUL.FTZ R58, R24, R51.reuse ;  /* 0x00000033183a7220 */ /* 0x080fe20000410000 */
[-C--:B------:R-:W-:Y:S01]  /*14eb0*/  FMUL.FTZ R60, R42, R56.reuse ;  /* 0x000000382a3c7220 */ /* 0x080fe20000410000 */
[C---:B------:R-:W-:Y:S01]  /*14ec0*/  FFMA.FTZ R63, R27.reuse, R56, R63 ;  /* 0x000000381b3f7223 */ /* 0x040fe2000001003f */
[C---:B------:R-:W-:Y:S01]  /*14ed0*/  FFMA.FTZ R24, R26.reuse, R51, -R61 ;  /* 0x000000331a187223 */ /* 0x040fe2000001083d */
[----:B------:R-:W-:Y:S02]  /*14ee0*/  F2FP.F16.E4M3.UNPACK_B R56, R59 ;  /* 0x0000003bff38723e */ /* 0x000fe400020006ff */
[----:B------:R-:W-:Y:S01]  /*14ef0*/  F2FP.F16.E4M3.UNPACK_B R51, R53 ;  /* 0x00000035ff33723e */ /* 0x000fe200020006ff */
[----:B------:R-:W-:Y:S01]  /*14f00*/  FFMA.FTZ R26, R26, R57, R58 ;  /* 0x000000391a1a7223 */ /* 0x000fe2000001003a */
[----:B------:R-:W-:Y:S01]  /*14f10*/  F2FP.F16.E4M3.UNPACK_B R45, R39 ;  /* 0x00000027ff2d723e */ /* 0x000fe200020006ff */
[----:B------:R-:W-:Y:S01]  /*14f20*/  FFMA.FTZ R60, R27, R52, -R60 ;  /* 0x000000341b3c7223 */ /* 0x000fe2000001083c */
[----:B------:R-:W-:-:S02]  /*14f30*/  HADD2.F32 R57, -RZ, R56.H0_H0 ;  /* 0x20000038ff397230 */ /* 0x000fc40000004100 */
[----:B------:R-:W-:Y:S02]  /*14f40*/  HADD2.F32 R42, -RZ, R47.H0_H0 ;  /* 0x2000002fff2a7230 */ /* 0x000fe40000004100 */
[----:B------:R-:W-:Y:S02]  /*14f50*/  HADD2.F32 R52, -RZ, R51.H0_H0 ;  /* 0x20000033ff347230 */ /* 0x000fe40000004100 */
[----:B------:R-:W-:Y:S02]  /*14f60*/  HADD2.F32 R50, -RZ, R50.H1_H1 ;  /* 0x30000032ff327230 */ /* 0x000fe40000004100 */
[C---:B------:R-:W-:Y:S01]  /*14f70*/  FMUL.FTZ R62, R42.reuse, R57 ;  /* 0x000000392a3e7220 */ /* 0x040fe20000410000 */
[----:B------:R-:W-:Y:S02]  /*14f80*/  HADD2.F32 R27, -RZ, R45.H0_H0 ;  /* 0x2000002dff1b7230 */ /* 0x000fe40000004100 */
[----:B------:R-:W-:Y:S01]  /*14f90*/  FMUL.FTZ R42, R42, R52 ;  /* 0x000000342a2a7220 */ /* 0x000fe20000410000 */
[----:B------:R-:W-:-:S02]  /*14fa0*/  HADD2.F32 R37, -RZ, R37.H1_H1 ;  /* 0x30000025ff257230 */ /* 0x000fc40000004100 */
[C---:B------:R-:W-:Y:S01]  /*14fb0*/  FMUL.FTZ R58, R46.reuse, R55 ;  /* 0x000000372e3a7220 */ /* 0x040fe20000410000 */
[-C--:B------:R-:W-:Y:S01]  /*14fc0*/  FMUL.FTZ R46, R46, R50.reuse ;  /* 0x000000322e2e7220 */ /* 0x080fe20000410000 */
[----:B------:R-:W-:Y:S01]  /*14fd0*/  FFMA.FTZ R57, R27, R57, R42 ;  /* 0x000000391b397223 */ /* 0x000fe2000001002a */
[----:B------:R-:W-:Y:S01]  /*14fe0*/  F2FP.F16.E4M3.UNPACK_B R59, R59.H1 ;  /* 0x0000003bff3b723e */ /* 0x000fe200030006ff */
[----:B------:R-:W-:Y:S01]  /*14ff0*/  HADD2.F32 R56, -RZ, R56.H1_H1 ;  /* 0x30000038ff387230 */ /* 0x000fe20000004100 */
[----:B------:R-:W-:Y:S01]  /*15000*/  F2FP.F16.E4M3.UNPACK_B R53, R53.H1 ;  /* 0x00000035ff35723e */ /* 0x000fe200030006ff */
[----:B------:R-:W-:Y:S02]  /*15010*/  HADD2.F32 R47, -RZ, R47.H1_H1 ;  /* 0x3000002fff2f7230 */ /* 0x000fe40000004100 */
[----:B------:R-:W-:Y:S02]  /*15020*/  HADD2.F32 R42, -RZ, R51.H1_H1 ;  /* 0x30000033ff2a7230 */ /* 0x000fe40000004100 */
[C---:B------:R-:W-:Y:S01]  /*15030*/  FFMA.FTZ R61, R37.reuse, R50, -R58 ;  /* 0x00000032253d7223 */ /* 0x040fe2000001083a */
[----:B------:R-:W-:Y:S01]  /*15040*/  FFMA.FTZ R58, R37, R55, R46 ;  /* 0x00000037253a7223 */ /* 0x000fe2000001002e */
[----:B------:R-:W-:Y:S01]  /*15050*/  FFMA.FTZ R62, R27, R52, -R62 ;  /* 0x000000341b3e7223 */ /* 0x000fe2000001083e */
[----:B------:R-:W-:Y:S01]  /*15060*/  F2FP.F16.E4M3.UNPACK_B R39, R39.H1 ;  /* 0x00000027ff27723e */ /* 0x000fe200030006ff */
[----:B------:R-:W-:-:S02]  /*15070*/  HADD2.F32 R45, -RZ, R45.H1_H1 ;  /* 0x3000002dff2d7230 */ /* 0x000fc40000004100 */
[C---:B------:R-:W-:Y:S01]  /*15080*/  FMUL.FTZ R52, R47.reuse, R56 ;  /* 0x000000382f347220 */ /* 0x040fe20000410000 */
[----:B------:R-:W-:Y:S02]  /*15090*/  HADD2.F32 R50, -RZ, R59.H0_H0 ;  /* 0x2000003bff327230 */ /* 0x000fe40000004100 */
[-C--:B------:R-:W-:Y:S01]  /*150a0*/  FMUL.FTZ R47, R47, R42.reuse ;  /* 0x0000002a2f2f7220 */ /* 0x080fe20000410000 */
[----:B------:R-:W-:Y:S02]  /*150b0*/  HADD2.F32 R37, -RZ, R48.H0_H0 ;  /* 0x20000030ff257230 */ /* 0x000fe40000004100 */
[----:B------:R-:W-:Y:S02]  /*150c0*/  HADD2.F32 R46, -RZ, R53.H0_H0 ;  /* 0x20000035ff2e7230 */ /* 0x000fe40000004100 */
[----:B------:R-:W-:Y:S01]  /*150d0*/  FFMA.FTZ R55, R45, R42, -R52 ;  /* 0x0000002a2d377223 */ /* 0x000fe20000010834 */
[----:B------:R-:W-:Y:S02]  /*150e0*/  HADD2.F32 R27, -RZ, R39.H0_H0 ;  /* 0x20000027ff1b7230 */ /* 0x000fe40000004100 */
[----:B------:R-:W-:Y:S01]  /*150f0*/  FMUL.FTZ R64, R37, R50 ;  /* 0x0000003225407220 */ /* 0x000fe20000410000 */
[----:B------:R-:W-:Y:S01]  /*15100*/  FFMA.FTZ R56, R45, R56, R47 ;  /* 0x000000382d387223 */ /* 0x000fe2000001002f */
[----:B------:R-:W-:Y:S01]  /*15110*/  FMUL.FTZ R37, R37, R46 ;  /* 0x0000002e25257220 */ /* 0x000fe20000410000 */
[----:B------:R-:W-:-:S02]  /*15120*/  F2FP.F16.E4M3.UNPACK_B R45, R54.H1 ;  /* 0x00000036ff2d723e */ /* 0x000fc400030006ff */
[----:B------:R-:W-:Y:S01]  /*15130*/  F2FP.F16.E4M3.UNPACK_B R42, R49.H1 ;  /* 0x00000031ff2a723e */ /* 0x000fe200030006ff */
[C---:B------:R-:W-:Y:S01]  /*15140*/  FFMA.FTZ R65, R27.reuse, R50, R37 ;  /* 0x000000321b417223 */ /* 0x040fe20000010025 */
[-C--:B------:R-:W-:Y:S01]  /*15150*/  F2FP.F16.E4M3.UNPACK_B R21, R36.reuse ;  /* 0x00000024ff15723e */ /* 0x080fe200020006ff */
[----:B------:R-:W-:Y:S01]  /*15160*/  HADD2.F32 R53, -RZ, R53.H1_H1 ;  /* 0x30000035ff357230 */ /* 0x000fe20000004100 */
[----:B------:R-:W-:Y:S01]  /*15170*/  F2FP.F16.E4M3.UNPACK_B R36, R36.H1 ;  /* 0x00000024ff24723e */ /* 0x000fe200030006ff */
[----:B------:R-:W-:Y:S02]  /*15180*/  HADD2.F32 R59, -RZ, R59.H1_H1 ;  /* 0x3000003bff3b7230 */ /* 0x000fe40000004100 */
[----:B------:R-:W-:Y:S01]  /*15190*/  FFMA.FTZ R64, R27, R46, -R64 ;  /* 0x0000002e1b407223 */ /* 0x000fe20000010840 */
[----:B------:R-:W-:Y:S02]  /*151a0*/  HADD2.F32 R48, -RZ, R48.H1_H1 ;  /* 0x30000030ff307230 */ /* 0x000fe40000004100 */
[----:B------:R-:W-:-:S02]  /*151b0*/  HADD2.F32 R50, -RZ, R45.H0_H0 ;  /* 0x2000002dff327230 */ /* 0x000fc40000004100 */
[----:B------:R-:W-:Y:S02]  /*151c0*/  HADD2.F32 R37, -RZ, R40.H0_H0 ;  /* 0x20000028ff257230 */ /* 0x000fe40000004100 */
[----:B------:R-:W-:Y:S02]  /*151d0*/  HADD2.F32 R46, -RZ, R42.H0_H0 ;  /* 0x2000002aff2e7230 */ /* 0x000fe40000004100 */
[C---:B------:R-:W-:Y:S01]  /*151e0*/  FMUL.FTZ R52, R48.reuse, R59 ;  /* 0x0000003b30347220 */ /* 0x040fe20000410000 */
[----:B------:R-:W-:Y:S01]  /*151f0*/  FMUL.FTZ R66, R48, R53 ;  /* 0x0000003530427220 */ /* 0x000fe20000410000 */
[----:B------:R-:W-:Y:S02]  /*15200*/  HADD2.F32 R27, -RZ, R36.H0_H0 ;  /* 0x20000024ff1b7230 */ /* 0x000fe40000004100 */
[C---:B------:R-:W-:Y:S01]  /*15210*/  FMUL.FTZ R48, R37.reuse, R50 ;  /* 0x0000003225307220 */ /* 0x040fe20000410000 */
[----:B------:R-:W-:Y:S01]  /*15220*/  FMUL.FTZ R37, R37, R46 ;  /* 0x0000002e25257220 */ /* 0x000fe20000410000 */
[----:B------:R-:W-:-:S02]  /*15230*/  HADD2.F32 R39, -RZ, R39.H1_H1 ;  /* 0x30000027ff277230 */ /* 0x000fc40000004100 */
[C---:B------:R-:W-:Y:S01]  /*15240*/  FFMA.FTZ R47, R27.reuse, R46, -R48 ;  /* 0x0000002e1b2f7223 */ /* 0x040fe20000010830 */
[----:B------:R-:W-:Y:S01]  /*15250*/  FFMA.FTZ R50, R27, R50, R37 ;  /* 0x000000321b327223 */ /* 0x000fe20000010025 */
[----:B------:R-:W-:Y:S01]  /*15260*/  HADD2.F32 R45, -RZ, R45.H1_H1 ;  /* 0x3000002dff2d7230 */ /* 0x000fe20000004100 */
[----:B------:R-:W-:Y:S01]  /*15270*/  F2FP.F16.E4M3.UNPACK_B R54, R54 ;  /* 0x00000036ff36723e */ /* 0x000fe200020006ff */
[----:B------:R-:W-:Y:S02]  /*15280*/  HADD2.F32 R40, -RZ, R40.H1_H1 ;  /* 0x30000028ff287230 */ /* 0x000fe40000004100 */
[----:B------:R-:W-:Y:S02]  /*15290*/  HADD2.F32 R27, -RZ, R42.H1_H1 ;  /* 0x3000002aff1b7230 */ /* 0x000fe40000004100 */
[C---:B------:R-:W-:Y:S01]  /*152a0*/  FFMA.FTZ R67, R39.reuse, R53, -R52 ;  /* 0x0000003527437223 */ /* 0x040fe20000010834 */
        /* <DEDUP_REMOVED lines=11> */
[C---:B------:R-:W-:Y:S01]  /*15360*/  FMUL.FTZ R42, R37.reuse, R40 ;  /* 0x00000028252a7220 */ /* 0x040fe20000410000 */
[----:B------:R-:W-:Y:S02]  /*15370*/  HADD2.F32 R54, -RZ, R54.H1_H1 ;  /* 0x30000036ff367230 */ /* 0x000fe40000004100 */
[----:B------:R-:W-:Y:S01]  /*15380*/  FMUL.FTZ R46, R37, R36 ;  /* 0x00000024252e7220 */ /* 0x000fe20000410000 */
[----:B------:R-:W-:-:S02]  /*15390*/  HADD2.F32 R41, -RZ, R41.H1_H1 ;  /* 0x30000029ff297230 */ /* 0x000fc40000004100 */
[----:B------:R-:W-:Y:S01]  /*153a0*/  FFMA.FTZ R42, R27, R36, -R42 ;  /* 0x000000241b2a7223 */ /* 0x000fe2000001082a */
[----:B------:R-:W-:Y:S01]  /*153b0*/  HADD2.F32 R36, -RZ, R49.H1_H1 ;  /* 0x30000031ff247230 */ /* 0x000fe20000004100 */
[----:B------:R-:W-:Y:S01]  /*153c0*/  F2FP.F16.E4M3.UNPACK_B R39, R6.H1 ;  /* 0x00000006ff27723e */ /* 0x000fe200030006ff */
[----:B------:R-:W-:Y:S02]  /*153d0*/  HADD2.F32 R21, -RZ, R21.H1_H1 ;  /* 0x30000015ff157230 */ /* 0x000fe40000004100 */
[----:B------:R-:W-:Y:S01]  /*153e0*/  FMUL.FTZ R48, R41, R54 ;  /* 0x0000003629307220 */ /* 0x000fe20000410000 */
[----:B------:R-:W-:Y:S01]  /*153f0*/  F2FP.F16.E4M3.UNPACK_B R37, R20.H1 ;  /* 0x00000014ff25723e */ /* 0x000fe200030006ff */
[----:B------:R-:W-:Y:S01]  /*15400*/  FFMA.FTZ R46, R27, R40, R46 ;  /* 0x000000281b2e7223 */ /* 0x000fe2000001002e */
[----:B------:R-:W-:Y:S01]  /*15410*/  F2FP.F16.E4M3.UNPACK_B R4, R38 ;  /* 0x00000026ff04723e */ /* 0x000fe200020006ff */
[----:B------:R-:W-:Y:S01]  /*15420*/  FMUL.FTZ R45, R41, R36 ;  /* 0x00000024292d7220 */ /* 0x000fe20000410000 */
[----:B------:R-:W-:Y:S01]  /*15430*/  F2FP.F16.E4M3.UNPACK_B R38, R38.H1 ;  /* 0x00000026ff26723e */ /* 0x000fe200030006ff */
[----:B------:R-:W-:-:S02]  /*15440*/  HADD2.F32 R40, -RZ, R39.H0_H0 ;  /* 0x20000027ff287230 */ /* 0x000fc40000004100 */
[C---:B------:R-:W-:Y:S01]  /*15450*/  FFMA.FTZ R41, R21.reuse, R36, -R48 ;  /* 0x0000002415297223 */ /* 0x040fe20000010830 */
[----:B------:R-:W-:Y:S02]  /*15460*/  HADD2.F32 R27, -RZ, R43.H0_H0 ;  /* 0x2000002bff1b7230 */ /* 0x000fe40000004100 */
[----:B------:R-:W-:Y:S01]  /*15470*/  FFMA.FTZ R45, R21, R54, R45 ;  /* 0x00000036152d7223 */ /* 0x000fe2000001002d */
[----:B------:R-:W-:Y:S02]  /*15480*/  HADD2.F32 R36, -RZ, R37.H0_H0 ;  /* 0x20000025ff247230 */ /* 0x000fe40000004100 */
[----:B------:R-:W-:Y:S02]  /*15490*/  HADD2.F32 R39, -RZ, R39.H1_H1 ;  /* 0x30000027ff277230 */ /* 0x000fe40000004100 */
[----:B------:R-:W-:Y:S02]  /*154a0*/  HADD2.F32 R43, -RZ, R43.H1_H1 ;  /* 0x3000002bff2b7230 */ /* 0x000fe40000004100 */
[----:B------:R-:W-:Y:S01]  /*154b0*/  FMUL.FTZ R48, R27, R40 ;  /* 0x000000281b307220 */ /* 0x000fe20000410000 */
[----:B------:R-:W-:-:S02]  /*154c0*/  HADD2.F32 R21, -RZ, R38.H0_H0 ;  /* 0x20000026ff157230 */ /* 0x000fc40000004100 */
[----:B------:R-:W-:Y:S02]  /*154d0*/  HADD2.F32 R37, -RZ, R37.H1_H1 ;  /* 0x30000025ff257230 */ /* 0x000fe40000004100 */
[----:B------:R-:W-:Y:S01]  /*154e0*/  FMUL.FTZ R54, R27, R36 ;  /* 0x000000241b367220 */ /* 0x000fe20000410000 */
[----:B------:R-:W-:Y:S01]  /*154f0*/  HADD2.F32 R38, -RZ, R38.H1_H1 ;  /* 0x30000026ff267230 */ /* 0x000fe20000004100 */
[----:B------:R-:W-:Y:S01]  /*15500*/  F2FP.F16.E4M3.UNPACK_B R20, R20 ;  /* 0x00000014ff14723e */ /* 0x000fe200020006ff */
[----:B------:R-:W-:Y:S01]  /*15510*/  FMUL.FTZ R27, R43, R39 ;  /* 0x000000272b1b7220 */ /* 0x000fe20000410000 */
[----:B------:R-:W-:Y:S01]  /*15520*/  FFMA.FTZ R48, R21, R36, -R48 ;  /* 0x0000002415307223 */ /* 0x000fe20000010830 */
[----:B------:R-:W-:Y:S01]  /*15530*/  F2FP.F16.E4M3.UNPACK_B R6, R6 ;  /* 0x00000006ff06723e */ /* 0x000fe200020006ff */
[-C--:B------:R-:W-:Y:S01]  /*15540*/  FMUL.FTZ R36, R43, R37.reuse ;  /* 0x000000252b247220 */ /* 0x080fe20000410000 */
[----:B------:R-:W-:Y:S01]  /*15550*/  FFMA.FTZ R54, R21, R40, R54 ;  /* 0x0000002815367223 */ /* 0x000fe20000010036 */
        /* <DEDUP_REMOVED lines=8> */
[----:B------:R-:W-:Y:S01]  /*155e0*/  FMUL.FTZ R39, R20, R37 ;  /* 0x0000002514277220 */ /* 0x000fe20000410000 */
[----:B------:R-:W-:-:S02]  /*155f0*/  HADD2.F32 R6, -RZ, R4.H0_H0 ;  /* 0x20000004ff067230 */ /* 0x000fc40000004100 */
[----:B------:R-:W-:Y:S01]  /*15600*/  FMUL.FTZ R20, R20, R21 ;  /* 0x0000001514147220 */ /* 0x000fe20000410000 */
[----:B------:R-:W-:Y:S02]  /*15610*/  HADD2.F32 R4, -RZ, R4.H1_H1 ;  /* 0x30000004ff047230 */ /* 0x000fe40000004100 */
[CC--:B------:R-:W-:Y:S01]  /*15620*/  FMUL.FTZ R43, R7.reuse, R36.reuse ;  /* 0x00000024072b7220 */ /* 0x0c0fe20000410000 */
        /* <DEDUP_REMOVED lines=23> */
.L_x_3515:
[----:B------:R-:W-:Y:S05]  /*157a0*/  BSYNC B1 ;  /* 0x0000000000017941 */ /* 0x000fea0003800000 */
.L_x_3514:
[----:B------:R-:W-:Y:S04]  /*157b0*/  BSSY B1, `(.L_x_3516) ;  /* 0x0000102000017945 */ /* 0x000fe80003800000 */
[----:B------:R-:W-:Y:S05]  /*157c0*/  @P1 BRA `(.L_x_3517) ;  /* 0x0000001000001947 */ /* 0x000fea0003800000 */
[----:B------:R-:W3:Y:S04]  /*157d0*/  LDL R20, [R1+0x40] ;  /* 0x0000400001147983 */ /* 0x000ee80000100800 */
[----:B------:R-:W4:Y:S01]  /*157e0*/  LDL R60, [R1+0x6c] ;  /* 0x00006c00013c7983 */ /* 0x000f220000100800 */
[----:B--2--5:R-:W-:Y:S02]  /*157f0*/  SHF.R.U32.HI R0, RZ, 0x8, R28 ;  /* 0x00000008ff007819 */ /* 0x024fe4000001161c */
[----:B------:R-:W-:Y:S02]  /*15800*/  LOP3.LUT R5, R28, 0xff, RZ, 0xc0, !PT ;  /* 0x000000ff1c057812 */ /* 0x000fe400078ec0ff */
[----:B------:R-:W-:Y:S02]  /*15810*/  LOP3.LUT R4, R0, 0xff, RZ, 0xc0, !PT ;  /* 0x000000ff00047812 */ /* 0x000fe400078ec0ff */
[----:B------:R-:W-:-:S02]  /*15820*/  SHF.R.U32.HI R24, RZ, 0x8, R31 ;  /* 0x00000008ff187819 */ /* 0x000fc4000001161f */
[----:B0-----:R-:W-:Y:S02]  /*15830*/  PRMT R37, R4, 0x7604, R5 ;  /* 0x0000760404257816 */ /* 0x001fe40000000005 */
[----:B------:R-:W-:Y:S02]  /*15840*/  SHF.R.U32.HI R6, RZ, 0x8, R29 ;  /* 0x00000008ff067819 */ /* 0x000fe4000001161d */
[----:B-1----:R-:W-:Y:S02]  /*15850*/  LOP3.LUT R21, R31, 0xff, RZ, 0xc0, !PT ;  /* 0x000000ff1f157812 */ /* 0x002fe400078ec0ff */
[----:B------:R-:W-:Y:S02]  /*15860*/  LOP3.LUT R7, R29, 0xff, RZ, 0xc0, !PT ;  /* 0x000000ff1d077812 */ /* 0x000fe400078ec0ff */
[----:B------:R-:W-:Y:S02]  /*15870*/  LOP3.LUT R6, R6, 0xff, RZ, 0xc0, !PT ;  /* 0x000000ff06067812 */ /* 0x000fe400078ec0ff */
        /* <DEDUP_REMOVED lines=9> */
[----:B------:R-:W-:Y:S02]  /*15910*/  SHF.R.U32.HI R40, RZ, 0x10, R31 ;  /* 0x00000010ff287819 */ /* 0x000fe4000001161f */
[----:B------:R-:W-:Y:S02]  /*15920*/  LOP3.LUT R38, R38, 0xff, RZ, 0xc0, !PT ;  /* 0x000000ff26267812 */ /* 0x000fe400078ec0ff */
[----:B------:R-:W-:Y:S02]  /*15930*/  LOP3.LUT R40, R40, 0xff, RZ, 0xc0, !PT ;  /* 0x000000ff28287812 */ /* 0x000fe400078ec0ff */
[----:B---3--:R-:W-:-:S02]  /*15940*/  LEA.HI R0, R3, R20, RZ, 0x1c ;  /* 0x0000001403007211 */ /* 0x008fc400078fe0ff */
[----:B------:R-:W-:Y:S02]  /*15950*/  SHF.R.U32.HI R20, RZ, 0x8, R8 ;  /* 0x00000008ff147819 */ /* 0x000fe40000011608 */
[----:B------:R-:W-:Y:S02]  /*15960*/  SHF.R.S32.HI R5, RZ, 0x1f, R0 ;  /* 0x0000001fff057819 */ /* 0x000fe40000011400 */
[----:B------:R-:W-:Y:S02]  /*15970*/  LOP3.LUT R20, R20, 0xff, RZ, 0xc0, !PT ;  /* 0x000000ff14147812 */ /* 0x000fe400078ec0ff */
[----:B------:R-:W-:Y:S01]  /*15980*/  LEA.HI R4, R5, R0, RZ, 0x2 ;  /* 0x0000000005047211 */ /* 0x000fe200078f10ff */
[----:B------:R-:W-:Y:S01]  /*15990*/  IMAD.SHL.U32 R0, R0, 0x10, RZ ;  /* 0x0000001000007824 */ /* 0x000fe200078e00ff */
[----:B------:R-:W-:Y:S02]  /*159a0*/  PRMT R45, R20, 0x7604, R25 ;  /* 0x00007604142d7816 */ /* 0x000fe40000000019 */
[----:B------:R-:W-:Y:S01]  /*159b0*/  LOP3.LUT R25, R9, 0xff, RZ, 0xc0, !PT ;  /* 0x000000ff09197812 */ /* 0x000fe200078ec0ff */
[----:B------:R-:W-:Y:S01]  /*159c0*/  IMAD.SHL.U32 R4, R4, 0x800, RZ ;  /* 0x0000080004047824 */ /* 0x000fe200078e00ff */
[----:B------:R-:W-:-:S02]  /*159d0*/  LOP3.LUT R5, R227, 0x30, R0, 0xf8, !PT ;  /* 0x00000030e3057812 */ /* 0x000fc400078ef800 */
[----:B------:R-:W-:Y:S02]  /*159e0*/  LOP3.LUT R0, R24, 0xff, RZ, 0xc0, !PT ;  /* 0x000000ff18007812 */ /* 0x000fe400078ec0ff */
[----:B------:R-:W-:Y:S02]  /*159f0*/  LOP3.LUT R5, R5, R228, RZ, 0x3c, !PT ;  /* 0x000000e405057212 */ /* 0x000fe400078e3cff */
[----:B------:R-:W-:Y:S02]  /*15a00*/  PRMT R43, R0, 0x7604, R21 ;  /* 0x00007604002b7816 */ /* 0x000fe40000000015 */
[----:B------:R-:W-:Y:S02]  /*15a10*/  LOP3.LUT R4, R4, 0xffffe000, RZ, 0xc0, !PT ;  /* 0xffffe00004047812 */ /* 0x000fe400078ec0ff */
[----:B------:R-:W-:Y:S02]  /*15a20*/  SHF.R.U32.HI R0, RZ, 0x8, R9 ;  /* 0x00000008ff007819 */ /* 0x000fe40000011609 */
[----:B------:R-:W-:-:S02]  /*15a30*/  IADD3 R21, R5, R229, R4 ;  /* 0x000000e505157210 */ /* 0x000fc40007ffe004 */
[----:B------:R-:W-:Y:S01]  /*15a40*/  SHF.R.U32.HI R24, RZ, 0x8, R11 ;  /* 0x00000008ff187819 */ /* 0x000fe2000001160b */
[----:B----4-:R-:W0:Y:S01]  /*15a50*/  LDS.128 R4, [R60+0x1e200] ;  /* 0x01e200003c047984 */ /* 0x010e220000000c00 */
[----:B------:R-:W-:Y:S02]  /*15a60*/  LOP3.LUT R0, R0, 0xff, RZ, 0xc0, !PT ;  /* 0x000000ff00007812 */ /* 0x000fe400078ec0ff */
[----:B------:R-:W-:Y:S02]  /*15a70*/  SHF.R.U32.HI R20, RZ, 0x8, R10 ;  /* 0x00000008ff147819 */ /* 0x000fe4000001160a */
[----:B------:R-:W-:Y:S02]  /*15a80*/  LOP3.LUT R24, R24, 0xff, RZ, 0xc0, !PT ;  /* 0x000000ff18187812 */ /* 0x000fe400078ec0ff */
[----:B------:R-:W-:Y:S01]  /*15a90*/  PRMT R47, R0, 0x7604, R25 ;  /* 0x00007604002f7816 */ /* 0x000fe20000000019 */
[----:B------:R-:W-:Y:S01]  /*15aa0*/  IMAD.IADD R0, R16, 0x1, R21 ;  /* 0x0000000110007824 */ /* 0x000fe200078e0215 */
[----:B------:R-:W-:-:S02]  /*15ab0*/  LOP3.LUT R20, R20, 0xff, RZ, 0xc0, !PT ;  /* 0x000000ff14147812 */ /* 0x000fc400078ec0ff */
[----:B------:R-:W-:Y:S02]  /*15ac0*/  PRMT R42, R24, 0x7604, R41 ;  /* 0x00007604182a7816 */ /* 0x000fe40000000029 */
[----:B------:R-:W-:Y:S02]  /*15ad0*/  PRMT R49, R20, 0x7604, R27 ;  /* 0x0000760414317816 */ /* 0x000fe4000000001b */
[----:B------:R-:W1:Y:S01]  /*15ae0*/  LDS.128 R24, [R0+0x1e200] ;  /* 0x01e2000000187984 */ /* 0x000e620000000c00 */
[----:B------:R-:W-:Y:S02]  /*15af0*/  SHF.R.U32.HI R21, RZ, 0x10, R29 ;  /* 0x00000010ff157819 */ /* 0x000fe4000001161d */
[----:B------:R-:W-:Y:S02]  /*15b00*/  SHF.R.U32.HI R20, RZ, 0x10, R28 ;  /* 0x00000010ff147819 */ /* 0x000fe4000001161c */
[----:B------:R-:W-:Y:S02]  /*15b10*/  LOP3.LUT R21, R21, 0xff, RZ, 0xc0, !PT ;  /* 0x000000ff15157812 */ /* 0x000fe400078ec0ff */
[----:B------:R-:W-:-:S02]  /*15b20*/  LOP3.LUT R20, R20, 0xff, RZ, 0xc0, !PT ;  /* 0x000000ff14147812 */ /* 0x000fc400078ec0ff */
[----:B------:R-:W-:Y:S02]  /*15b30*/  PRMT R21, R21, 0x7054, R36 ;  /* 0x0000705415157816 */ /* 0x000fe40000000024 */
[----:B------:R-:W-:Y:S02]  /*15b40*/  PRMT R37, R20, 0x7054, R37 ;  /* 0x0000705414257816 */ /* 0x000fe40000000025 */
[----:B------:R-:W-:Y:S02]  /*15b50*/  SHF.R.U32.HI R36, RZ, 0x10, R9 ;  /* 0x00000010ff247819 */ /* 0x000fe40000011609 */
[----:B------:R-:W-:Y:S02]  /*15b60*/  SHF.R.U32.HI R20, RZ, 0x10, R8 ;  /* 0x00000010ff147819 */ /* 0x000fe40000011608 */
[----:B------:R-:W-:Y:S02]  /*15b70*/  PRMT R41, R38, 0x7054, R39 ;  /* 0x0000705426297816 */ /* 0x000fe40000000027 */
[----:B------:R-:W-:-:S02]  /*15b80*/  SHF.R.U32.HI R39, RZ, 0x10, R11 ;  /* 0x00000010ff277819 */ /* 0x000fc4000001160b */
[----:B------:R-:W-:Y:S02]  /*15b90*/  LOP3.LUT R36, R36, 0xff, RZ, 0xc0, !PT ;  /* 0x000000ff24247812 */ /* 0x000fe400078ec0ff */
[----:B------:R-:W-:Y:S02]  /*15ba0*/  LOP3.LUT R20, R20, 0xff, RZ, 0xc0, !PT ;  /* 0x000000ff14147812 */ /* 0x000fe400078ec0ff */
[----:B------:R-:W-:Y:S02]  /*15bb0*/  SHF.R.U32.HI R38, RZ, 0x10, R10 ;  /* 0x00000010ff267819 */ /* 0x000fe4000001160a */
[----:B------:R-:W-:Y:S02]  /*15bc0*/  LOP3.LUT R39, R39, 0xff, RZ, 0xc0, !PT ;  /* 0x000000ff27277812 */ /* 0x000fe400078ec0ff */
[----:B------:R-:W-:Y:S02]  /*15bd0*/  PRMT R47, R36, 0x7054, R47 ;  /* 0x00007054242f7816 */ /* 0x000fe4000000002f */
[----:B------:R-:W-:-:S02]  /*15be0*/  PRMT R45, R20, 0x7054, R45 ;  /* 0x00007054142d7816 */ /* 0x000fc4000000002d */
[----:B------:R-:W-:Y:S02]  /*15bf0*/  PRMT R43, R40, 0x7054, R43 ;  /* 0x00007054282b7816 */ /* 0x000fe4000000002b */
[----:B------:R-:W-:Y:S02]  /*15c00*/  LOP3.LUT R38, R38, 0xff, RZ, 0xc0, !PT ;  /* 0x000000ff26267812 */ /* 0x000fe400078ec0ff */
[----:B------:R-:W-:Y:S02]  /*15c10*/  PRMT R51, R39, 0x7054, R42 ;  /* 0x0000705427337816 */ /* 0x000fe4000000002a */
        /* <DEDUP_REMOVED lines=18> */
[----:B------:R-:W-:Y:S01]  /*15d40*/  LOP3.LUT R51, R51, 0xff000000, R11, 0xf8, !PT ;  /* 0xff00000033337812 */ /* 0x000fe200078ef80b */
[--C-:B------:R-:W-:Y:S01]  /*15d50*/  HADD2.F32 R42, -RZ, R41.reuse.H0_H0 ;  /* 0x20000029ff2a7230 */ /* 0x100fe20000004100 */
[-C--:B------:R-:W-:Y:S01]  /*15d60*/  F2FP.F16.E4M3.UNPACK_B R10, R5.reuse ;  /* 0x00000005ff0a723e */ /* 0x080fe200020006ff */
[----:B------:R-:W-:Y:S01]  /*15d70*/  HADD2.F32 R41, -RZ, R41.H1_H1 ;  /* 0x30000029ff297230 */ /* 0x000fe20000004100 */
[----:B------:R-:W-:Y:S01]  /*15d80*/  F2FP.F16.E4M3.UNPACK_B R11, R5.H1 ;  /* 0x00000005ff0b723e */ /* 0x000fe200030006ff */
[----:B------:R-:W-:Y:S01]  /*15d90*/  HADD2.F32 R5, -RZ, R6.H0_H0 ;  /* 0x20000006ff057230 */ /* 0x000fe20000004100 */
[----:B------:R-:W-:Y:S01]  /*15da0*/  LOP3.LUT R43, R43, 0xff000000, R31, 0xf8, !PT ;  /* 0xff0000002b2b7812 */ /* 0x000fe200078ef81f */
[--C-:B------:R-:W-:Y:S01]  /*15db0*/  HADD2.F32 R9, -RZ, R10.reuse.H0_H0 ;  /* 0x2000000aff097230 */ /* 0x100fe20000004100 */
[-C--:B------:R-:W-:Y:S01]  /*15dc0*/  F2FP.F16.E4M3.UNPACK_B R37, R27.reuse ;  /* 0x0000001bff25723e */ /* 0x080fe200020006ff */
[----:B------:R-:W-:Y:S01]  /*15dd0*/  HADD2.F32 R10, -RZ, R10.H1_H1 ;  /* 0x3000000aff0a7230 */ /* 0x000fe20000004100 */
[----:B------:R-:W-:Y:S01]  /*15de0*/  F2FP.F16.E4M3.UNPACK_B R38, R27.H1 ;  /* 0x0000001bff26723e */ /* 0x000fe200030006ff */
[C---:B------:R-:W-:Y:S01]  /*15df0*/  FMUL.FTZ R52, R5.reuse, R48 ;  /* 0x0000003005347220 */ /* 0x040fe20000410000 */
[----:B------:R-:W-:Y:S01]  /*15e00*/  F2FP.F16.E4M3.UNPACK_B R31, R26 ;  /* 0x0000001aff1f723e */ /* 0x000fe200020006ff */
[----:B------:R-:W-:Y:S01]  /*15e10*/  FMUL.FTZ R27, R5, R42 ;  /* 0x0000002a051b7220 */ /* 0x000fe20000410000 */
[----:B------:R-:W-:Y:S01]  /*15e20*/  F2FP.F16.E4M3.UNPACK_B R36, R26.H1 ;  /* 0x0000001aff24723e */ /* 0x000fe200030006ff */
[----:B------:R-:W-:Y:S01]  /*15e30*/  HADD2.F32 R26, -RZ, R6.H1_H1 ;  /* 0x30000006ff1a7230 */ /* 0x000fe20000004100 */
[----:B------:R-:W-:Y:S01]  /*15e40*/  F2FP.F16.E4M3.UNPACK_B R30, R25.H1 ;  /* 0x00000019ff1e723e */ /* 0x000fe200030006ff */
[C---:B------:R-:W-:Y:S01]  /*15e50*/  FFMA.FTZ R5, R9.reuse, R42, -R52 ;  /* 0x0000002a09057223 */ /* 0x040fe20000010834 */
[----:B------:R-:W-:Y:S01]  /*15e60*/  F2FP.F16.E4M3.UNPACK_B R47, R47.H1 ;  /* 0x0000002fff2f723e */ /* 0x000fe200030006ff */
[----:B------:R-:W-:Y:S01]  /*15e70*/  FFMA.FTZ R9, R9, R48, R27 ;  /* 0x0000003009097223 */ /* 0x000fe2000001001b */
[----:B------:R-:W-:Y:S01]  /*15e80*/  F2FP.F16.E4M3.UNPACK_B R40, R40.H1 ;  /* 0x00000028ff28723e */ /* 0x000fe200030006ff */
[----:B------:R-:W-:-:S02]  /*15e90*/  HADD2.F32 R27, -RZ, R30.H0_H0 ;  /* 0x2000001eff1b7230 */ /* 0x000fc40000004100 */
[C---:B------:R-:W-:Y:S01]  /*15ea0*/  FMUL.FTZ R53, R26.reuse, R49 ;  /* 0x000000311a357220 */ /* 0x040fe20000410000 */
[----:B------:R-:W-:Y:S02]  /*15eb0*/  HADD2.F32 R46, -RZ, R47.H0_H0 ;  /* 0x2000002fff2e7230 */ /* 0x000fe40000004100 */
[-C--:B------:R-:W-:Y:S01]  /*15ec0*/  FMUL.FTZ R26, R26, R41.reuse ;  /* 0x000000291a1a7220 */ /* 0x080fe20000410000 */
[----:B------:R-:W-:Y:S02]  /*15ed0*/  HADD2.F32 R42, -RZ, R40.H0_H0 ;  /* 0x20000028ff2a7230 */ /* 0x000fe40000004100 */
[C---:B------:R-:W-:Y:S01]  /*15ee0*/  FFMA.FTZ R48, R10.reuse, R41, -R53 ;  /* 0x000000290a307223 */ /* 0x040fe20000010835 */
[----:B------:R-:W-:Y:S02]  /*15ef0*/  HADD2.F32 R6, -RZ, R11.H0_H0 ;  /* 0x2000000bff067230 */ /* 0x000fe40000004100 */
[C---:B------:R-:W-:Y:S01]  /*15f00*/  FMUL.FTZ R55, R27.reuse, R46 ;  /* 0x0000002e1b377220 */ /* 0x040fe20000410000 */
[----:B------:R-:W-:Y:S01]  /*15f10*/  FFMA.FTZ R52, R10, R49, R26 ;  /* 0x000000310a347223 */ /* 0x000fe2000001001a */
[----:B------:R-:W-:Y:S01]  /*15f20*/  F2FP.F16.E4M3.UNPACK_B R41, R51 ;  /* 0x00000033ff29723e */ /* 0x000fe200020006ff */
[----:B------:R-:W-:Y:S01]  /*15f30*/  FMUL.FTZ R27, R27, R42 ;  /* 0x0000002a1b1b7220 */ /* 0x000fe20000410000 */
[----:B------:R-:W-:Y:S01]  /*15f40*/  F2FP.F16.E4M3.UNPACK_B R26, R43 ;  /* 0x0000002bff1a723e */ /* 0x000fe200020006ff */
[----:B------:R-:W-:-:S02]  /*15f50*/  HADD2.F32 R10, -RZ, R37.H0_H0 ;  /* 0x20000025ff0a7230 */ /* 0x000fc40000004100 */
[C---:B------:R-:W-:Y:S01]  /*15f60*/  FFMA.FTZ R55, R6.reuse, R42, -R55 ;  /* 0x0000002a06377223 */ /* 0x040fe20000010837 */
[----:B------:R-:W-:Y:S01]  /*15f70*/  FFMA.FTZ R46, R6, R46, R27 ;  /* 0x0000002e062e7223 */ /* 0x000fe2000001001b */
[----:B------:R-:W-:Y:S01]  /*15f80*/  HADD2.F32 R49, -RZ, R41.H0_H0 ;  /* 0x20000029ff317230 */ /* 0x000fe20000004100 */
[----:B------:R-:W-:Y:S01]  /*15f90*/  F2FP.F16.E4M3.UNPACK_B R51, R51.H1 ;  /* 0x00000033ff33723e */ /* 0x000fe200030006ff */
[----:B------:R-:W-:Y:S01]  /*15fa0*/  HADD2.F32 R27, -RZ, R26.H0_H0 ;  /* 0x2000001aff1b7230 */ /* 0x000fe20000004100 */
[----:B------:R-:W-:Y:S01]  /*15fb0*/  F2FP.F16.E4M3.UNPACK_B R43, R43.H1 ;  /* 0x0000002bff2b723e */ /* 0x000fe200030006ff */
[----:B------:R-:W-:Y:S02]  /*15fc0*/  HADD2.F32 R47, -RZ, R47.H1_H1 ;  /* 0x3000002fff2f7230 */ /* 0x000fe40000004100 */
[C---:B------:R-:W-:Y:S01]  /*15fd0*/  FMUL.FTZ R53, R10.reuse, R49 ;  /* 0x000000310a357220 */ /* 0x040fe20000410000 */
[----:B------:R-:W-:Y:S02]  /*15fe0*/  HADD2.F32 R30, -RZ, R30.H1_H1 ;  /* 0x3000001eff1e7230 */ /* 0x000fe40000004100 */
[----:B------:R-:W-:Y:S01]  /*15ff0*/  FMUL.FTZ R10, R10, R27 ;  /* 0x0000001b0a0a7220 */ /* 0x000fe20000410000 */
[----:B------:R-:W-:Y:S01]  /*16000*/  HADD2.F32 R40, -RZ, R40.H1_H1 ;  /* 0x30000028ff287230 */ /* 0x000fe20000004100 */
[----:B------:R-:W-:Y:S01]  /*16010*/  F2FP.F16.E4M3.UNPACK_B R25, R24 ;  /* 0x00000018ff19723e */ /* 0x000fe200020006ff */
[----:B------:R-:W-:-:S02]  /*16020*/  HADD2.F32 R6, -RZ, R28.H0_H0 ;  /* 0x2000001cff067230 */ /* 0x000fc40000004100 */
[C---:B------:R-:W-:Y:S01]  /*16030*/  FMUL.FTZ R42, R30.reuse, R47 ;  /* 0x0000002f1e2a7220 */ /* 0x040fe20000410000 */
[----:B------:R-:W-:Y:S02]  /*16040*/  HADD2.F32 R11, -RZ, R11.H1_H1 ;  /* 0x3000000bff0b7230 */ /* 0x000fe40000004100 */
[-C--:B------:R-:W-:Y:S01]  /*16050*/  FMUL.FTZ R30, R30, R40.reuse ;  /* 0x000000281e1e7220 */ /* 0x080fe20000410000 */
[----:B------:R-:W-:Y:S02]  /*16060*/  HADD2.F32 R26, -RZ, R26.H1_H1 ;  /* 0x3000001aff1a7230 */ /* 0x000fe40000004100 */
[C---:B------:R-:W-:Y:S01]  /*16070*/  FFMA.FTZ R53, R6.reuse, R27, -R53 ;  /* 0x0000001b06357223 */ /* 0x040fe20000010835 */
[----:B------:R-:W-:Y:S01]  /*16080*/  FFMA.FTZ R49, R6, R49, R10 ;  /* 0x0000003106317223 */ /* 0x000fe2000001000a */
[----:B------:R-:W-:Y:S02]  /*16090*/  HADD2.F32 R41, -RZ, R41.H1_H1 ;  /* 0x30000029ff297230 */ /* 0x000fe40000004100 */
[----:B------:R-:W-:Y:S01]  /*160a0*/  FFMA.FTZ R42, R11, R40, -R42 ;  /* 0x000000280b2a7223 */ /* 0x000fe2000001082a */
[----:B------:R-:W-:-:S02]  /*160b0*/  HADD2.F32 R37, -RZ, R37.H1_H1 ;  /* 0x30000025ff257230 */ /* 0x000fc40000004100 */
[----:B------:R-:W-:Y:S01]  /*160c0*/  FFMA.FTZ R47, R11, R47, R30 ;  /* 0x0000002f0b2f7223 */ /* 0x000fe2000001001e */
[----:B------:R-:W-:Y:S01]  /*160d0*/  HADD2.F32 R27, -RZ, R51.H0_H0 ;  /* 0x20000033ff1b7230 */ /* 0x000fe20000004100 */
[----:B------:R-:W-:Y:S01]  /*160e0*/  F2FP.F16.E4M3.UNPACK_B R24, R24.H1 ;  /* 0x00000018ff18723e */ /* 0x000fe200030006ff */
[----:B------:R-:W-:Y:S02]  /*160f0*/  HADD2.F32 R10, -RZ, R38.H0_H0 ;  /* 0x20000026ff0a7230 */ /* 0x000fe40000004100 */
[C---:B------:R-:W-:Y:S01]  /*16100*/  FMUL.FTZ R57, R37.reuse, R41 ;  /* 0x0000002925397220 */ /* 0x040fe20000410000 */
[----:B------:R-:W-:Y:S02]  /*16110*/  HADD2.F32 R28, -RZ, R28.H1_H1 ;  /* 0x3000001cff1c7230 */ /* 0x000fe40000004100 */
[----:B------:R-:W-:Y:S01]  /*16120*/  FMUL.FTZ R30, R37, R26 ;  /* 0x0000001a251e7220 */ /* 0x000fe20000410000 */
[----:B------:R-:W-:Y:S02]  /*16130*/  HADD2.F32 R11, -RZ, R43.H0_H0 ;  /* 0x2000002bff0b7230 */ /* 0x000fe40000004100 */
[----:B------:R-:W-:Y:S01]  /*16140*/  FMUL.FTZ R37, R10, R27 ;  /* 0x0000001b0a257220 */ /* 0x000fe20000410000 */
[----:B------:R-:W-:-:S02]  /*16150*/  HADD2.F32 R6, -RZ, R29.H0_H0 ;  /* 0x2000001dff067230 */ /* 0x000fc40000004100 */
[----:B------:R-:W-:Y:S01]  /*16160*/  FFMA.FTZ R40, R28, R26, -R57 ;  /* 0x0000001a1c287223 */ /* 0x000fe20000010839 */
[----:B------:R-:W-:Y:S01]  /*16170*/  F2FP.F16.E4M3.UNPACK_B R26, R45.H1 ;  /* 0x0000002dff1a723e */ /* 0x000fe200030006ff */
[-C--:B------:R-:W-:Y:S01]  /*16180*/  FMUL.FTZ R10, R10, R11.reuse ;  /* 0x0000000b0a0a7220 */ /* 0x080fe20000410000 */
[----:B------:R-:W-:Y:S02]  /*16190*/  HADD2.F32 R51, -RZ, R51.H1_H1 ;  /* 0x30000033ff337230 */ /* 0x000fe40000004100 */
[----:B------:R-:W-:Y:S01]  /*161a0*/  FFMA.FTZ R56, R6, R11, -R37 ;  /* 0x0000000b06387223 */ /* 0x000fe20000010825 */
[----:B------:R-:W-:Y:S01]  /*161b0*/  HADD2.F32 R38, -RZ, R38.H1_H1 ;  /* 0x30000026ff267230 */ /* 0x000fe20000004100 */
[----:B------:R-:W-:Y:S01]  /*161c0*/  F2FP.F16.E4M3.UNPACK_B R11, R39.H1 ;  /* 0x00000027ff0b723e */ /* 0x000fe200030006ff */
[----:B------:R-:W-:Y:S02]  /*161d0*/  HADD2.F32 R43, -RZ, R43.H1_H1 ;  /* 0x3000002bff2b7230 */ /* 0x000fe40000004100 */
[----:B------:R-:W-:Y:S01]  /*161e0*/  FFMA.FTZ R54, R28, R41, R30 ;  /* 0x000000291c367223 */ /* 0x000fe2000001001e */
[----:B------:R-:W-:Y:S01]  /*161f0*/  FFMA.FTZ R57, R6, R27, R10 ;  /* 0x0000001b06397223 */ /* 0x000fe2000001000a */
        /* <DEDUP_REMOVED lines=23> */
[----:B------:R-:W-:Y:S02]  /*16370*/  HADD2.F32 R10, -RZ, R25.H0_H0 ;  /* 0x20000019ff0a7230 */ /* 0x000fe40000004100 */
[----:B------:R-:W-:Y:S01]  /*16380*/  FFMA.FTZ R43, R8, R29, R24 ;  /* 0x0000001d082b7223 */ /* 0x000fe20000010018 */
[----:B------:R-:W-:Y:S01]  /*16390*/  HADD2.F32 R11, -RZ, R39.H0_H0 ;  /* 0x20000027ff0b7230 */ /* 0x000fe20000004100 */
[----:B------:R-:W-:Y:S01]  /*163a0*/  F2FP.SATFINITE.E4M3.F32.PACK_AB_MERGE_C R42, R42, R55, RZ ;  /* 0x000000372a2a723e */ /* 0x000fe200048070ff */
        /* <DEDUP_REMOVED lines=8> */
[----:B------:R-:W-:Y:S01]  /*16430*/  HADD2.F32 R7, -RZ, R7.H1_H1 ;  /* 0x30000007ff077230 */ /* 0x000fe20000004100 */
[----:B------:R-:W-:Y:S01]  /*16440*/  F2FP.F16.E4M3.UNPACK_B R11, R50.H1 ;  /* 0x00000032ff0b723e */ /* 0x000fe200030006ff */
[C---:B------:R-:W-:Y:S01]  /*16450*/  FMUL.FTZ R10, R25.reuse, R24 ;  /* 0x00000018190a7220 */ /* 0x040fe20000410000 */
[----:B------:R-:W-:Y:S01]  /*16460*/  F2FP.F16.E4M3.UNPACK_B R6, R20.H1 ;  /* 0x00000014ff06723e */ /* 0x000fe200030006ff */
[----:B------:R-:W-:Y:S01]  /*16470*/  FMUL.FTZ R27, R25, R8 ;  /* 0x00000008191b7220 */ /* 0x000fe20000410000 */
[----:B------:R-:W-:Y:S01]  /*16480*/  F2FP.F16.E4M3.UNPACK_B R50, R50 ;  /* 0x00000032ff32723e */ /* 0x000fe200020006ff */
[----:B------:R-:W-:Y:S01]  /*16490*/  FFMA.FTZ R26, R7, R8, -R10 ;  /* 0x00000008071a7223 */ /* 0x000fe2000001080a */
[----:B------:R-:W-:-:S02]  /*164a0*/  HADD2.F32 R25, -RZ, R11.H0_H0 ;  /* 0x2000000bff197230 */ /* 0x000fc40000004100 */
[----:B------:R-:W-:Y:S01]  /*164b0*/  FFMA.FTZ R24, R7, R24, R27 ;  /* 0x0000001807187223 */ /* 0x000fe2000001001b */
[----:B------:R-:W-:Y:S01]  /*164c0*/  HADD2.F32 R8, -RZ, R36.H0_H0 ;  /* 0x20000024ff087230 */ /* 0x000fe20000004100 */
[----:B------:R-:W-:Y:S01]  /*164d0*/  F2FP.F16.E4M3.UNPACK_B R20, R20 ;  /* 0x00000014ff14723e */ /* 0x000fe200020006ff */
[----:B------:R-:W-:Y:S01]  /*164e0*/  HADD2.F32 R7, -RZ, R6.H0_H0 ;  /* 0x20000006ff077230 */ /* 0x000fe20000004100 */
[----:B------:R-:W-:Y:S01]  /*164f0*/  F2FP.SATFINITE.E4M3.F32.PACK_AB_MERGE_C R46, R47, R46, RZ ;  /* 0x0000002e2f2e723e */ /* 0x000fe200048070ff */
[----:B------:R-:W-:Y:S02]  /*16500*/  HADD2.F32 R11, -RZ, R11.H1_H1 ;  /* 0x3000000bff0b7230 */ /* 0x000fe40000004100 */
[C---:B------:R-:W-:Y:S01]  /*16510*/  FMUL.FTZ R27, R8.reuse, R25 ;  /* 0x00000019081b7220 */ /* 0x040fe20000410000 */
[----:B------:R-:W-:Y:S02]  /*16520*/  HADD2.F32 R36, -RZ, R36.H1_H1 ;  /* 0x30000024ff247230 */ /* 0x000fe40000004100 */
[----:B------:R-:W-:Y:S01]  /*16530*/  FMUL.FTZ R39, R8, R7 ;  /* 0x0000000708277220 */ /* 0x000fe20000410000 */
[----:B------:R-:W-:Y:S01]  /*16540*/  HADD2.F32 R10, -RZ, R6.H1_H1 ;  /* 0x30000006ff0a7230 */ /* 0x000fe20000004100 */
[----:B------:R-:W-:Y:S01]  /*16550*/  F2FP.SATFINITE.E4M3.F32.PACK_AB_MERGE_C R5, R48, R5, R42 ;  /* 0x000000053005723e */ /* 0x000fe2000480702a */
[----:B------:R-:W-:-:S02]  /*16560*/  HADD2.F32 R6, -RZ, R21.H0_H0 ;  /* 0x20000015ff067230 */ /* 0x000fc40000004100 */
[C---:B------:R-:W-:Y:S01]  /*16570*/  FMUL.FTZ R8, R36.reuse, R11 ;  /* 0x0000000b24087220 */ /* 0x040fe20000410000 */
[----:B------:R-:W-:Y:S02]  /*16580*/  HADD2.F32 R21, -RZ, R21.H1_H1 ;  /* 0x30000015ff157230 */ /* 0x000fe40000004100 */
[-C--:B------:R-:W-:Y:S01]  /*16590*/  FMUL.FTZ R38, R36, R10.reuse ;  /* 0x0000000a24267220 */ /* 0x080fe20000410000 */
[----:B------:R-:W-:Y:S01]  /*165a0*/  F2FP.SATFINITE.E4M3.F32.PACK_AB_MERGE_C R9, R52, R9, R46 ;  /* 0x000000093409723e */ /* 0x000fe2000480702e */
[C---:B------:R-:W-:Y:S01]  /*165b0*/  FFMA.FTZ R27, R6.reuse, R7, -R27 ;  /* 0x00000007061b7223 */ /* 0x040fe2000001081b */
[----:B------:R-:W-:Y:S02]  /*165c0*/  HADD2.F32 R7, -RZ, R31.H0_H0 ;  /* 0x2000001fff077230 */ /* 0x000fe40000004100 */
[----:B------:R-:W-:Y:S01]  /*165d0*/  FFMA.FTZ R36, R21, R10, -R8 ;  /* 0x0000000a15247223 */ /* 0x000fe20000010808 */
[----:B------:R-:W-:Y:S02]  /*165e0*/  HADD2.F32 R10, -RZ, R50.H0_H0 ;  /* 0x20000032ff0a7230 */ /* 0x000fe40000004100 */
[----:B------:R-:W-:Y:S01]  /*165f0*/  FFMA.FTZ R39, R6, R25, R39 ;  /* 0x0000001906277223 */ /* 0x000fe20000010027 */
[----:B------:R-:W-:-:S02]  /*16600*/  HADD2.F32 R8, -RZ, R20.H0_H0 ;  /* 0x20000014ff087230 */ /* 0x000fc40000004100 */
[----:B------:R-:W-:Y:S01]  /*16610*/  FFMA.FTZ R38, R21, R11, R38 ;  /* 0x0000000b15267223 */ /* 0x000fe20000010026 */
[----:B------:R-:W-:Y:S02]  /*16620*/  HADD2.F32 R50, -RZ, R50.H1_H1 ;  /* 0x30000032ff327230 */ /* 0x000fe40000004100 */
[C---:B------:R-:W-:Y:S01]  /*16630*/  FMUL.FTZ R11, R7.reuse, R10 ;  /* 0x0000000a070b7220 */ /* 0x040fe20000410000 */
[----:B------:R-:W-:Y:S02]  /*16640*/  HADD2.F32 R31, -RZ, R31.H1_H1 ;  /* 0x3000001fff1f7230 */ /* 0x000fe40000004100 */
[----:B------:R-:W-:Y:S01]  /*16650*/  FMUL.FTZ R7, R7, R8 ;  /* 0x0000000807077220 */ /* 0x000fe20000410000 */
[----:B------:R-:W-:Y:S01]  /*16660*/  HADD2.F32 R20, -RZ, R20.H1_H1 ;  /* 0x30000014ff147230 */ /* 0x000fe20000004100 */
[----:B------:R-:W-:Y:S01]  /*16670*/  F2FP.SATFINITE.E4M3.F32.PACK_AB_MERGE_C R27, R36, R27, RZ ;  /* 0x0000001b241b723e */ /* 0x000fe200048070ff */
[--C-:B------:R-:W-:Y:S02]  /*16680*/  HADD2.F32 R6, -RZ, R4.reuse.H0_H0 ;  /* 0x20000004ff067230 */ /* 0x100fe40000004100 */
[----:B------:R-:W-:Y:S01]  /*16690*/  FMUL.FTZ R25, R31, R50 ;  /* 0x000000321f197220 */ /* 0x000fe20000410000 */
[----:B------:R-:W-:-:S02]  /*166a0*/  HADD2.F32 R4, -RZ, R4.H1_H1 ;  /* 0x30000004ff047230 */ /* 0x000fc40000004100 */
[----:B------:R-:W-:Y:S01]  /*166b0*/  FMUL.FTZ R31, R31, R20 ;  /* 0x000000141f1f7220 */ /* 0x000fe20000410000 */
[----:B------:R-:W-:Y:S01]  /*166c0*/  F2FP.SATFINITE.E4M3.F32.PACK_AB_MERGE_C R38, R38, R39, RZ ;  /* 0x000000272626723e */ /* 0x000fe200048070ff */
        /* <DEDUP_REMOVED lines=16> */
.L_x_3517:
[----:B------:R-:W-:Y:S05]  /*167d0*/  BSYNC B1 ;  /* 0x0000000000017941 */ /* 0x000fea0003800000 */
.L_x_3516:
[----:B------:R-:W-:Y:S05]  /*167e0*/  @P2 BRA `(.L_x_3498) ;  /* 0x0000000c00e02947 */ /* 0x000fea0003800000 */
[----:B--23--:R-:W2:Y:S04]  /*167f0*/  LDL R0, [R1+0x48] ;  /* 0x0000480001007983 */ /* 0x00cea80000100800 */
[----:B------:R-:W3:Y:S01]  /*16800*/  LDL R51, [R1+0x68] ;  /* 0x0000680001337983 */ /* 0x000ee20000100800 */
[----:B-----5:R-:W-:Y:S02]  /*16810*/  SHF.R.U32.HI R4, RZ, 0x8, R32 ;  /* 0x00000008ff047819 */ /* 0x020fe40000011620 */
[----:B------:R-:W-:Y:S02]  /*16820*/  SHF.R.U32.HI R8, RZ, 0x8, R34 ;  /* 0x00000008ff087819 */ /* 0x000fe40000011622 */
[----:B------:R-:W-:Y:S02]  /*16830*/  LOP3.LUT R5, R4, 0xff, RZ, 0xc0, !PT ;  /* 0x000000ff04057812 */ /* 0x000fe400078ec0ff */
[----:B------:R-:W-:-:S02]  /*16840*/  LOP3.LUT R4, R34, 0xff, RZ, 0xc0, !PT ;  /* 0x000000ff22047812 */ /* 0x000fc400078ec0ff */
[----:B------:R-:W-:Y:S02]  /*16850*/  LOP3.LUT R9, R8, 0xff, RZ, 0xc0, !PT ;  /* 0x000000ff08097812 */ /* 0x000fe400078ec0ff */
[----:B------:R-:W-:Y:S02]  /*16860*/  SHF.R.U32.HI R7, RZ, 0x8, R33 ;  /* 0x00000008ff077819 */ /* 0x000fe40000011621 */
[----:B------:R-:W-:Y:S02]  /*16870*/  PRMT R25, R9, 0x7604, R4 ;  /* 0x0000760409197816 */ /* 0x000fe40000000004 */
[----:B------:R-:W-:Y:S02]  /*16880*/  LOP3.LUT R6, R33, 0xff, RZ, 0xc0, !PT ;  /* 0x000000ff21067812 */ /* 0x000fe400078ec0ff */
[----:B------:R-:W-:Y:S02]  /*16890*/  LOP3.LUT R7, R7, 0xff, RZ, 0xc0, !PT ;  /* 0x000000ff07077812 */ /* 0x000fe400078ec0ff */
[----:B------:R-:W-:-:S02]  /*168a0*/  SHF.R.U32.HI R8, RZ, 0x8, R12 ;  /* 0x00000008ff087819 */ /* 0x000fc4000001160c */
[----:B------:R-:W-:Y:S02]  /*168b0*/  PRMT R20, R7, 0x7604, R6 ;  /* 0x0000760407147816 */ /* 0x000fe40000000006 */
[----:B------:R-:W-:Y:S02]  /*168c0*/  LOP3.LUT R7, R12, 0xff, RZ, 0xc0, !PT ;  /* 0x000000ff0c077812 */ /* 0x000fe400078ec0ff */
[----:B------:R-:W-:Y:S02]  /*168d0*/  LOP3.LUT R8, R8, 0xff, RZ, 0xc0, !PT ;  /* 0x000000ff08087812 */ /* 0x000fe400078ec0ff */
[----:B------:R-:W-:Y:S02]  /*168e0*/  SHF.R.U32.HI R6, RZ, 0x8, R35 ;  /* 0x00000008ff067819 */ /* 0x000fe40000011623 */
[----:B------:R-:W-:Y:S02]  /*168f0*/  PRMT R31, R8, 0x7604, R7 ;  /* 0x00007604081f7816 */ /* 0x000fe40000000007 */
[----:B------:R-:W-:-:S02]  /*16900*/  SHF.R.U32.HI R8, RZ, 0x8, R13 ;  /* 0x00000008ff087819 */ /* 0x000fc4000001160d */
[----:B------:R-:W-:Y:S02]  /*16910*/  LOP3.LUT R6, R6, 0xff, RZ, 0xc0, !PT ;  /* 0x000000ff06067812 */ /* 0x000fe400078ec0ff */
[----:B------:R-:W-:Y:S02]  /*16920*/  SHF.R.U32.HI R30, RZ, 0x8, R15 ;  /* 0x00000008ff1e7819 */ /* 0x000fe4000001160f */
        /* <DEDUP_REMOVED lines=9> */
[----:B0-----:R-:W-:Y:S02]  /*169c0*/  SHF.R.U32.HI R41, RZ, 0x10, R15 ;  /* 0x00000010ff297819 */ /* 0x001fe4000001160f */
[----:B------:R-:W-:-:S02]  /*169d0*/  PRMT R39, R28, 0x7604, R27 ;  /* 0x000076041c277816 */ /* 0x000fc4000000001b */
[----:B------:R-:W-:Y:S02]  /*169e0*/  SHF.R.U32.HI R27, RZ, 0x10, R35 ;  /* 0x00000010ff1b7819 */ /* 0x000fe40000011623 */
[----:B------:R-:W-:Y:S02]  /*169f0*/  SHF.L.U32 R41, R41, 0x10, RZ ;  /* 0x0000001029297819 */ /* 0x000fe400000006ff */
[----:B------:R-:W-:Y:S01]  /*16a00*/  LOP3.LUT R25, R25, 0xff0000, R34, 0xf8, !PT ;  /* 0x00ff000019197812 */ /* 0x000fe200078ef822 */
[----:B------:R-:W-:Y:S01]  /*16a10*/  IMAD.U32 R27, R27, 0x10000, RZ ;  /* 0x000100001b1b7824 */ /* 0x000fe200078e00ff */
[----:B------:R-:W-:Y:S02]  /*16a20*/  LOP3.LUT R31, R31, 0xff0000, R12, 0xf8, !PT ;  /* 0x00ff00001f1f7812 */ /* 0x000fe400078ef80c */
[----:B------:R-:W-:Y:S02]  /*16a30*/  LOP3.LUT R41, R30, 0xff0000, R41, 0xf8, !PT ;  /* 0x00ff00001e297812 */ /* 0x000fe400078ef829 */
[----:B------:R-:W-:-:S02]  /*16a40*/  LOP3.LUT R39, R39, 0xff0000, R14, 0xf8, !PT ;  /* 0x00ff000027277812 */ /* 0x000fc400078ef80e */
[----:B------:R-:W-:Y:S02]  /*16a50*/  LOP3.LUT R41, R41, 0xff000000, R15, 0xf8, !PT ;  /* 0xff00000029297812 */ /* 0x000fe400078ef80f */
[----:B------:R-:W-:Y:S02]  /*16a60*/  LOP3.LUT R40, R39, 0xff000000, R14, 0xf8, !PT ;  /* 0xff00000027287812 */ /* 0x000fe400078ef80e */
[----:B--2---:R-:W-:Y:S02]  /*16a70*/  LEA.HI R3, R3, R0, RZ, 0x1c ;  /* 0x0000000003037211 */ /* 0x004fe400078fe0ff */
[----:B------:R-:W-:-:S04]  /*16a80*/  LOP3.LUT R0, R32, 0xff, RZ, 0xc0, !PT ;  /* 0x000000ff20007812 */ /* 0x000fc800078ec0ff */
[----:B-1----:R-:W-:Y:S02]  /*16a90*/  PRMT R21, R5, 0x7604, R0 ;  /* 0x0000760405157816 */ /* 0x002fe40000000000 */
[----:B------:R-:W-:Y:S02]  /*16aa0*/  SHF.R.S32.HI R0, RZ, 0x1f, R3 ;  /* 0x0000001fff007819 */ /* 0x000fe40000011403 */
[----:B------:R-:W-:Y:S02]  /*16ab0*/  LOP3.LUT R5, R35, 0xff, RZ, 0xc0, !PT ;  /* 0x000000ff23057812 */ /* 0x000fe400078ec0ff */
[----:B------:R-:W-:Y:S01]  /*16ac0*/  LEA.HI R4, R0, R3, RZ, 0x2 ;  /* 0x0000000300047211 */ /* 0x000fe200078f10ff */
[----:B------:R-:W-:Y:S01]  /*16ad0*/  IMAD.SHL.U32 R0, R3, 0x10, RZ ;  /* 0x0000001003007824 */ /* 0x000fe200078e00ff */
[----:B------:R-:W-:Y:S02]  /*16ae0*/  PRMT R24, R6, 0x7604, R5 ;  /* 0x0000760406187816 */ /* 0x000fe40000000005 */
[----:B------:R-:W-:-:S02]  /*16af0*/  SHF.L.U32 R4, R4, 0xb, RZ ;  /* 0x0000000b04047819 */ /* 0x000fc400000006ff */
[----:B------:R-:W-:Y:S02]  /*16b00*/  LOP3.LUT R3, R227, 0x30, R0, 0xf8, !PT ;  /* 0x00000030e3037812 */ /* 0x000fe400078ef800 */
[----:B------:R-:W-:Y:S02]  /*16b10*/  LOP3.LUT R0, R4, 0xffffe000, RZ, 0xc0, !PT ;  /* 0xffffe00004007812 */ /* 0x000fe400078ec0ff */
[----:B------:R-:W-:Y:S01]  /*16b20*/  LOP3.LUT R3, R3, R228, RZ, 0x3c, !PT ;  /* 0x000000e403037212 */ /* 0x000fe200078e3cff */
[----:B---3--:R-:W0:Y:S01]  /*16b30*/  LDS.128 R4, [R51+0x1e200] ;  /* 0x01e2000033047984 */ /* 0x008e220000000c00 */
[----:B------:R-:W-:Y:S02]  /*16b40*/  LOP3.LUT R21, R21, 0xff0000, R32, 0xf8, !PT ;  /* 0x00ff000015157812 */ /* 0x000fe400078ef820 */
[----:B------:R-:W-:Y:S02]  /*16b50*/  IADD3 R3, R3, R229, R0 ;  /* 0x000000e503037210 */ /* 0x000fe40007ffe000 */
[----:B------:R-:W-:-:S03]  /*16b60*/  LOP3.LUT R27, R24, 0xff0000, R27, 0xf8, !PT ;  /* 0x00ff0000181b7812 */ /* 0x000fc600078ef81b */
        /* <DEDUP_REMOVED lines=12> */
[----:B------:R-:W-:Y:S01]  /*16c30*/  LOP3.LUT R33, R25, 0xff000000, R34, 0xf8, !PT ;  /* 0xff00000019217812 */ /* 0x000fe200078ef822 */
[--C-:B------:R-:W-:Y:S01]  /*16c40*/  HADD2.F32 R38, -RZ, R36.reuse.H0_H0 ;  /* 0x20000024ff267230 */ /* 0x100fe20000004100 */
[----:B------:R-:W-:Y:S01]  /*16c50*/  F2FP.F16.E4M3.UNPACK_B R30, R32 ;  /* 0x00000020ff1e723e */ /* 0x000fe200020006ff */
[----:B------:R-:W-:Y:S01]  /*16c60*/  HADD2.F32 R36, -RZ, R36.H1_H1 ;  /* 0x30000024ff247230 */ /* 0x000fe20000004100 */
[----:B------:R-:W-:-:S02]  /*16c70*/  LOP3.LUT R34, R27, 0xff000000, R35, 0xf8, !PT ;  /* 0xff0000001b227812 */ /* 0x000fc400078ef823 */
[----:B------:R-:W-:Y:S01]  /*16c80*/  LOP3.LUT R35, R31, 0xff000000, R12, 0xf8, !PT ;  /* 0xff0000001f237812 */ /* 0x000fe200078ef80c */
[--C-:B------:R-:W-:Y:S01]  /*16c90*/  HADD2.F32 R31, -RZ, R30.reuse.H0_H0 ;  /* 0x2000001eff1f7230 */ /* 0x100fe20000004100 */
[-C--:B0-----:R-:W-:Y:S01]  /*16ca0*/  F2FP.F16.E4M3.UNPACK_B R12, R5.reuse ;  /* 0x00000005ff0c723e */ /* 0x081fe200020006ff */
[----:B------:R-:W-:Y:S01]  /*16cb0*/  HADD2.F32 R30, -RZ, R30.H1_H1 ;  /* 0x3000001eff1e7230 */ /* 0x000fe20000004100 */
[----:B------:R-:W-:Y:S02]  /*16cc0*/  F2FP.F16.E4M3.UNPACK_B R13, R5.H1 ;  /* 0x00000005ff0d723e */ /* 0x000fe400030006ff */
[-C--:B------:R-:W-:Y:S02]  /*16cd0*/  F2FP.F16.E4M3.UNPACK_B R15, R7.reuse ;  /* 0x00000007ff0f723e */ /* 0x080fe400020006ff */
[----:B------:R-:W-:Y:S02]  /*16ce0*/  F2FP.F16.E4M3.UNPACK_B R20, R7.H1 ;  /* 0x00000007ff14723e */ /* 0x000fe400030006ff */
[----:B------:R-:W-:-:S02]  /*16cf0*/  F2FP.F16.E4M3.UNPACK_B R7, R6 ;  /* 0x00000006ff07723e */ /* 0x000fc400020006ff */
[----:B------:R-:W-:Y:S01]  /*16d00*/  F2FP.F16.E4M3.UNPACK_B R14, R6.H1 ;  /* 0x00000006ff0e723e */ /* 0x000fe200030006ff */
[--C-:B------:R-:W-:Y:S01]  /*16d10*/  HADD2.F32 R6, -RZ, R12.reuse.H0_H0 ;  /* 0x2000000cff067230 */ /* 0x100fe20000004100 */
[----:B------:R-:W-:Y:S01]  /*16d20*/  F2FP.F16.E4M3.UNPACK_B R37, R37.H1 ;  /* 0x00000025ff25723e */ /* 0x000fe200030006ff */
[----:B------:R-:W-:Y:S01]  /*16d30*/  HADD2.F32 R12, -RZ, R12.H1_H1 ;  /* 0x3000000cff0c7230 */ /* 0x000fe20000004100 */
[-C--:B-1----:R-:W-:Y:S02]  /*16d40*/  F2FP.F16.E4M3.UNPACK_B R21, R9.reuse ;  /* 0x00000009ff15723e */ /* 0x082fe400020006ff */
[----:B------:R-:W-:Y:S02]  /*16d50*/  F2FP.F16.E4M3.UNPACK_B R24, R9.H1 ;  /* 0x00000009ff18723e */ /* 0x000fe400030006ff */
[----:B------:R-:W-:Y:S01]  /*16d60*/  F2FP.F16.E4M3.UNPACK_B R32, R32.H1 ;  /* 0x00000020ff20723e */ /* 0x000fe200030006ff */
[--C-:B------:R-:W-:Y:S01]  /*16d70*/  HADD2.F32 R5, -RZ, R21.reuse.H0_H0 ;  /* 0x20000015ff057230 */ /* 0x100fe20000004100 */
[-C--:B------:R-:W-:Y:S01]  /*16d80*/  F2FP.F16.E4M3.UNPACK_B R25, R10.reuse ;  /* 0x0000000aff19723e */ /* 0x080fe200020006ff */
[----:B------:R-:W-:Y:S01]  /*16d90*/  HADD2.F32 R21, -RZ, R21.H1_H1 ;  /* 0x30000015ff157230 */ /* 0x000fe20000004100 */
[----:B------:R-:W-:Y:S01]  /*16da0*/  F2FP.F16.E4M3.UNPACK_B R26, R10.H1 ;  /* 0x0000000aff1a723e */ /* 0x000fe200030006ff */
[----:B------:R-:W-:-:S02]  /*16db0*/  HADD2.F32 R10, -RZ, R24.H0_H0 ;  /* 0x20000018ff0a7230 */ /* 0x000fc40000004100 */
[C---:B------:R-:W-:Y:S01]  /*16dc0*/  FMUL.FTZ R9, R5.reuse, R38 ;  /* 0x0000002605097220 */ /* 0x040fe20000410000 */
[-C--:B------:R-:W-:Y:S01]  /*16dd0*/  FMUL.FTZ R39, R5, R31.reuse ;  /* 0x0000001f05277220 */ /* 0x080fe20000410000 */
[C---:B------:R-:W-:Y:S01]  /*16de0*/  FMUL.FTZ R43, R21.reuse, R36 ;  /* 0x00000024152b7220 */ /* 0x040fe20000410000 */
[----:B------:R-:W-:Y:S01]  /*16df0*/  FMUL.FTZ R21, R21, R30 ;  /* 0x0000001e15157220 */ /* 0x000fe20000410000 */
[C---:B------:R-:W-:Y:S01]  /*16e00*/  FFMA.FTZ R5, R6.reuse, R31, -R9 ;  /* 0x0000001f06057223 */ /* 0x040fe20000010809 */
[----:B------:R-:W-:Y:S01]  /*16e10*/  FFMA.FTZ R9, R6, R38, R39 ;  /* 0x0000002606097223 */ /* 0x000fe20000010027 */
[----:B------:R-:W-:Y:S02]  /*16e20*/  HADD2.F32 R39, -RZ, R37.H0_H0 ;  /* 0x20000025ff277230 */ /* 0x000fe40000004100 */
[----:B------:R-:W-:Y:S01]  /*16e30*/  FFMA.FTZ R38, R12, R30, -R43 ;  /* 0x0000001e0c267223 */ /* 0x000fe2000001082b */
[----:B------:R-:W-:Y:S01]  /*16e40*/  HADD2.F32 R31, -RZ, R32.H0_H0 ;  /* 0x20000020ff1f7230 */ /* 0x000fe20000004100 */
[----:B------:R-:W-:Y:S01]  /*16e50*/  F2FP.F16.E4M3.UNPACK_B R27, R11 ;  /* 0x0000000bff1b723e */ /* 0x000fe200020006ff */
[----:B------:R-:W-:-:S02]  /*16e60*/  HADD2.F32 R6, -RZ, R13.H0_H0 ;  /* 0x2000000dff067230 */ /* 0x000fc40000004100 */
[----:B------:R-:W-:Y:S01]  /*16e70*/  FMUL.FTZ R45, R10, R39 ;  /* 0x000000270a2d7220 */ /* 0x000fe20000410000 */
[----:B------:R-:W-:Y:S01]  /*16e80*/  FFMA.FTZ R36, R12, R36, R21 ;  /* 0x000000240c247223 */ /* 0x000fe20000010015 */
[----:B------:R-:W-:Y:S01]  /*16e90*/  FMUL.FTZ R10, R10, R31 ;  /* 0x0000001f0a0a7220 */ /* 0x000fe20000410000 */
[----:B------:R-:W-:Y:S01]  /*16ea0*/  F2FP.F16.E4M3.UNPACK_B R30, R41 ;  /* 0x00000029ff1e723e */ /* 0x000fe200020006ff */
[C---:B------:R-:W-:Y:S01]  /*16eb0*/  FFMA.FTZ R45, R6.reuse, R31, -R45 ;  /* 0x0000001f062d7223 */ /* 0x040fe2000001082d */
[-C--:B------:R-:W-:Y:S01]  /*16ec0*/  F2FP.F16.E4M3.UNPACK_B R12, R34.reuse ;  /* 0x00000022ff0c723e */ /* 0x080fe200020006ff */
[----:B------:R-:W-:Y:S01]  /*16ed0*/  FFMA.FTZ R39, R6, R39, R10 ;  /* 0x0000002706277223 */ /* 0x000fe2000001000a */
[----:B------:R-:W-:Y:S01]  /*16ee0*/  HADD2.F32 R10, -RZ, R27.H0_H0 ;  /* 0x2000001bff0a7230 */ /* 0x000fe20000004100 */
[----:B------:R-:W-:Y:S01]  /*16ef0*/  F2FP.F16.E4M3.UNPACK_B R28, R11.H1 ;  /* 0x0000000bff1c723e */ /* 0x000fe200030006ff */
[----:B------:R-:W-:Y:S01]  /*16f00*/  HADD2.F32 R31, -RZ, R30.H0_H0 ;  /* 0x2000001eff1f7230 */ /* 0x000fe20000004100 */
[----:B------:R-:W-:Y:S01]  /*16f10*/  F2FP.F16.E4M3.UNPACK_B R41, R41.H1 ;  /* 0x00000029ff29723e */ /* 0x000fe200030006ff */
[----:B------:R-:W-:Y:S01]  /*16f20*/  HADD2.F32 R37, -RZ, R37.H1_H1 ;  /* 0x30000025ff257230 */ /* 0x000fe20000004100 */
[----:B------:R-:W-:Y:S01]  /*16f30*/  F2FP.F16.E4M3.UNPACK_B R34, R34.H1 ;  /* 0x00000022ff22723e */ /* 0x000fe200030006ff */
[----:B------:R-:W-:-:S02]  /*16f40*/  HADD2.F32 R24, -RZ, R24.H1_H1 ;  /* 0x30000018ff187230 */ /* 0x000fc40000004100 */
[----:B------:R-:W-:Y:S01]  /*16f50*/  FMUL.FTZ R43, R10, R31 ;  /* 0x0000001f0a2b7220 */ /* 0x000fe20000410000 */
[----:B------:R-:W-:Y:S01]  /*16f60*/  HADD2.F32 R21, -RZ, R12.H0_H0 ;  /* 0x2000000cff157230 */ /* 0x000fe20000004100 */
[----:B------:R-:W-:Y:S01]  /*16f70*/  F2FP.F16.E4M3.UNPACK_B R11, R8 ;  /* 0x00000008ff0b723e */ /* 0x000fe200020006ff */
[----:B------:R-:W-:Y:S02]  /*16f80*/  HADD2.F32 R32, -RZ, R32.H1_H1 ;  /* 0x30000020ff207230 */ /* 0x000fe40000004100 */
[----:B------:R-:W-:Y:S01]  /*16f90*/  FMUL.FTZ R42, R24, R37 ;  /* 0x00000025182a7220 */ /* 0x000fe20000410000 */
[----:B------:R-:W-:Y:S02]  /*16fa0*/  HADD2.F32 R13, -RZ, R13.H1_H1 ;  /* 0x3000000dff0d7230 */ /* 0x000fe40000004100 */
[----:B------:R-:W-:Y:S01]  /*16fb0*/  FMUL.FTZ R10, R10, R21 ;  /* 0x000000150a0a7220 */ /* 0x000fe20000410000 */
[----:B------:R-:W-:Y:S02]  /*16fc0*/  HADD2.F32 R6, -RZ, R15.H0_H0 ;  /* 0x2000000fff067230 */ /* 0x000fe40000004100 */
[----:B------:R-:W-:Y:S01]  /*16fd0*/  FMUL.FTZ R24, R24, R32 ;  /* 0x0000002018187220 */ /* 0x000fe20000410000 */
[----:B------:R-:W-:-:S02]  /*16fe0*/  HADD2.F32 R30, -RZ, R30.H1_H1 ;  /* 0x3000001eff1e7230 */ /* 0x000fc40000004100 */
[C---:B------:R-:W-:Y:S01]  /*16ff0*/  FFMA.FTZ R42, R13.reuse, R32, -R42 ;  /* 0x000000200d2a7223 */ /* 0x040fe2000001082a */
[----:B------:R-:W-:Y:S02]  /*17000*/  HADD2.F32 R27, -RZ, R27.H1_H1 ;  /* 0x3000001bff1b7230 */ /* 0x000fe40000004100 */
[C---:B------:R-:W-:Y:S01]  /*17010*/  FFMA.FTZ R43, R6.reuse, R21, -R43 ;  /* 0x00000015062b7223 */ /* 0x040fe2000001082b */
[----:B------:R-:W-:Y:S01]  /*17020*/  FFMA.FTZ R46, R6, R31, R10 ;  /* 0x0000001f062e7223 */ /* 0x000fe2000001000a */
[----:B------:R-:W-:Y:S01]  /*17030*/  FFMA.FTZ R32, R13, R37, R24 ;  /* 0x000000250d207223 */ /* 0x000fe20000010018 */
[----:B------:R-:W-:Y:S02]  /*17040*/  HADD2.F32 R21, -RZ, R41.H0_H0 ;  /* 0x20000029ff157230 */ /* 0x000fe40000004100 */
[----:B------:R-:W-:Y:S01]  /*17050*/  FMUL.FTZ R24, R27, R30 ;  /* 0x0000001e1b187220 */ /* 0x000fe20000410000 */
[----:B------:R-:W-:Y:S01]  /*17060*/  HADD2.F32 R10, -RZ, R28.H0_H0 ;  /* 0x2000001cff0a7230 */ /* 0x000fe20000004100 */
[----:B------:R-:W-:Y:S01]  /*17070*/  F2FP.F16.E4M3.UNPACK_B R8, R8.H1 ;  /* 0x00000008ff08723e */ /* 0x000fe200030006ff */
[----:B------:R-:W-:Y:S01]  /*17080*/  HADD2.F32 R13, -RZ, R34.H0_H0 ;  /* 0x20000022ff0d7230 */ /* 0x000fe20000004100 */
[----:B------:R-:W-:Y:S01]  /*17090*/  F2FP.F16.E4M3.UNPACK_B R3, R4 ;  /* 0x00000004ff03723e */ /* 0x000fe200020006ff */
[----:B------:R-:W-:-:S02]  /*170a0*/  HADD2.F32 R6, -RZ, R20.H0_H0 ;  /* 0x20000014ff067230 */ /* 0x000fc40000004100 */
[C---:B------:R-:W-:Y:S01]  /*170b0*/  FMUL.FTZ R31, R10.reuse, R21 ;  /* 0x000000150a1f7220 */ /* 0x040fe20000410000 */
[----:B------:R-:W-:Y:S02]  /*170c0*/  HADD2.F32 R12, -RZ, R12.H1_H1 ;  /* 0x3000000cff0c7230 */ /* 0x000fe40000004100 */
[----:B------:R-:W-:Y:S01]  /*170d0*/  FMUL.FTZ R10, R10, R13 ;  /* 0x0000000d0a0a7220 */ /* 0x000fe20000410000 */
[----:B------:R-:W-:Y:S01]  /*170e0*/  HADD2.F32 R15, -RZ, R15.H1_H1 ;  /* 0x3000000fff0f7230 */ /* 0x000fe20000004100 */
[----:B------:R-:W-:Y:S01]  /*170f0*/  F2FP.F16.E4M3.UNPACK_B R4, R4.H1 ;  /* 0x00000004ff04723e */ /* 0x000fe200030006ff */
[----:B------:R-:W-:Y:S02]  /*17100*/  HADD2.F32 R41, -RZ, R41.H1_H1 ;  /* 0x30000029ff297230 */ /* 0x000fe40000004100 */
[C---:B------:R-:W-:Y:S01]  /*17110*/  FFMA.FTZ R50, R6.reuse, R21, R10 ;  /* 0x0000001506327223 */ /* 0x040fe2000001000a */
[-C--:B------:R-:W-:Y:S01]  /*17120*/  FMUL.FTZ R27, R27, R12.reuse ;  /* 0x0000000c1b1b7220 */ /* 0x080fe20000410000 */
[C---:B------:R-:W-:Y:S01]  /*17130*/  FFMA.FTZ R48, R15.reuse, R12, -R24 ;  /* 0x0000000c0f307223 */ /* 0x040fe20000010818 */
[----:B------:R-:W-:Y:S01]  /*17140*/  F2FP.F16.E4M3.UNPACK_B R21, R35.H1 ;  /* 0x00000023ff15723e */ /* 0x000fe200030006ff */
[----:B------:R-:W-:Y:S01]  /*17150*/  HADD2.F32 R28, -RZ, R28.H1_H1 ;  /* 0x3000001cff1c7230 */ /* 0x000fe20000004100 */
[----:B------:R-:W-:Y:S01]  /*17160*/  F2FP.F16.E4M3.UNPACK_B R12, R29.H1 ;  /* 0x0000001dff0c723e */ /* 0x000fe200030006ff */
[----:B------:R-:W-:Y:S01]  /*17170*/  FFMA.FTZ R47, R15, R30, R27 ;  /* 0x0000001e0f2f7223 */ /* 0x000fe2000001001b */
[----:B------:R-:W-:Y:S01]  /*17180*/  FFMA.FTZ R49, R6, R13, -R31 ;  /* 0x0000000d06317223 */ /* 0x000fe2000001081f */
[----:B------:R-:W-:-:S02]  /*17190*/  HADD2.F32 R15, -RZ, R34.H1_H1 ;  /* 0x30000022ff0f7230 */ /* 0x000fc40000004100 */
[C---:B------:R-:W-:Y:S01]  /*171a0*/  FMUL.FTZ R37, R28.reuse, R41 ;  /* 0x000000291c257220 */ /* 0x040fe20000410000 */
[----:B------:R-:W-:Y:S01]  /*171b0*/  HADD2.F32 R27, -RZ, R21.H0_H0 ;  /* 0x20000015ff1b7230 */ /* 0x000fe20000004100 */
[----:B------:R-:W-:Y:S01]  /*171c0*/  F2FP.F16.E4M3.UNPACK_B R35, R35 ;  /* 0x00000023ff23723e */ /* 0x000fe200020006ff */
        /* <DEDUP_REMOVED lines=9> */
[----:B------:R-:W-:Y:S01]  /*17260*/  FFMA.FTZ R41, R20, R41, R28 ;  /* 0x0000002914297223 */ /* 0x000fe2000001001c */
[----:B------:R-:W-:Y:S02]  /*17270*/  HADD2.F32 R8, -RZ, R8.H1_H1 ;  /* 0x30000008ff087230 */ /* 0x000fe40000004100 */
[C---:B------:R-:W-:Y:S01]  /*17280*/  FFMA.FTZ R31, R6.reuse, R13, -R31 ;  /* 0x0000000d061f7223 */ /* 0x040fe2000001081f */
[----:B------:R-:W-:Y:S01]  /*17290*/  FFMA.FTZ R28, R6, R27, R10 ;  /* 0x0000001b061c7223 */ /* 0x000fe2000001000a */
[----:B------:R-:W-:Y:S02]  /*172a0*/  HADD2.F32 R13, -RZ, R12.H1_H1 ;  /* 0x3000000cff0d7230 */ /* 0x000fe40000004100 */
[----:B------:R-:W-:Y:S01]  /*172b0*/  FFMA.FTZ R34, R20, R15, -R37 ;  /* 0x0000000f14227223 */ /* 0x000fe20000010825 */
        /* <DEDUP_REMOVED lines=8> */
[----:B------:R-:W-:-:S02]  /*17340*/  HADD2.F32 R10, -RZ, R35.H1_H1 ;  /* 0x30000023ff0a7230 */ /* 0x000fc40000004100 */
[C---:B------:R-:W-:Y:S01]  /*17350*/  FMUL.FTZ R21, R6.reuse, R15 ;  /* 0x0000000f06157220 */ /* 0x040fe20000410000 */
[----:B------:R-:W-:Y:S02]  /*17360*/  HADD2.F32 R11, -RZ, R11.H1_H1 ;  /* 0x3000000bff0b7230 */ /* 0x000fe40000004100 */
[-C--:B------:R-:W-:Y:S01]  /*17370*/  FMUL.FTZ R27, R6, R13.reuse ;  /* 0x0000000d061b7220 */ /* 0x080fe20000410000 */
[----:B------:R-:W-:Y:S01]  /*17380*/  HADD2.F32 R4, -RZ, R3.H0_H0 ;  /* 0x20000003ff047230 */ /* 0x000fe20000004100 */
[----:B------:R-:W-:Y:S01]  /*17390*/  F2FP.F16.E4M3.UNPACK_B R12, R40.H1 ;  /* 0x00000028ff0c723e */ /* 0x000fe200030006ff */
[----:B------:R-:W-:Y:S02]  /*173a0*/  HADD2.F32 R6, -RZ, R29.H1_H1 ;  /* 0x3000001dff067230 */ /* 0x000fe40000004100 */
[C---:B------:R-:W-:Y:S01]  /*173b0*/  FMUL.FTZ R20, R11.reuse, R10 ;  /* 0x0000000a0b147220 */ /* 0x040fe20000410000 */
[----:B------:R-:W-:Y:S02]  /*173c0*/  HADD2.F32 R3, -RZ, R3.H1_H1 ;  /* 0x30000003ff037230 */ /* 0x000fe40000004100 */
[C---:B------:R-:W-:Y:S01]  /*173d0*/  FFMA.FTZ R21, R4.reuse, R13, -R21 ;  /* 0x0000000d04157223 */ /* 0x040fe20000010815 */
[----:B------:R-:W-:Y:S01]  /*173e0*/  FFMA.FTZ R27, R4, R15, R27 ;  /* 0x0000000f041b7223 */ /* 0x000fe2000001001b */
[----:B------:R-:W-:Y:S01]  /*173f0*/  F2FP.F16.E4M3.UNPACK_B R8, R33.H1 ;  /* 0x00000021ff08723e */ /* 0x000fe200030006ff */
[----:B------:R-:W-:Y:S01]  /*17400*/  FMUL.FTZ R11, R11, R6 ;  /* 0x000000060b0b7220 */ /* 0x000fe20000410000 */
[----:B------:R-:W-:-:S02]  /*17410*/  HADD2.F32 R13, -RZ, R12.H0_H0 ;  /* 0x2000000cff0d7230 */ /* 0x000fc40000004100 */
[C---:B------:R-:W-:Y:S01]  /*17420*/  FFMA.FTZ R20, R3.reuse, R6, -R20 ;  /* 0x0000000603147223 */ /* 0x040fe20000010814 */
[----:B------:R-:W-:Y:S02]  /*17430*/  HADD2.F32 R4, -RZ, R26.H0_H0 ;  /* 0x2000001aff047230 */ /* 0x000fe40000004100 */
        /* <DEDUP_REMOVED lines=15> */
[----:B------:R-:W-:Y:S01]  /*17530*/  FMUL.FTZ R6, R26, R11 ;  /* 0x0000000b1a067220 */ /* 0x000fe20000410000 */
[----:B------:R-:W-:Y:S01]  /*17540*/  HADD2.F32 R4, -RZ, R25.H0_H0 ;  /* 0x20000019ff047230 */ /* 0x000fe20000004100 */
[----:B------:R-:W-:Y:S01]  /*17550*/  F2FP.SATFINITE.E4M3.F32.PACK_AB_MERGE_C R42, R42, R45, RZ ;  /* 0x0000002d2a2a723e */ /* 0x000fe200048070ff */
[C---:B------:R-:W-:Y:S01]  /*17560*/  FFMA.FTZ R26, R14.reuse, R11, -R35 ;  /* 0x0000000b0e1a7223 */ /* 0x040fe20000010823 */
[----:B------:R-:W-:Y:S01]  /*17570*/  FFMA.FTZ R14, R14, R15, R6 ;  /* 0x0000000f0e0e7223 */ /* 0x000fe20000010006 */
[----:B------:R-:W-:-:S02]  /*17580*/  HADD2.F32 R6, -RZ, R33.H0_H0 ;  /* 0x20000021ff067230 */ /* 0x000fc40000004100 */
[----:B------:R-:W-:Y:S01]  /*17590*/  FMUL.FTZ R12, R4, R10 ;  /* 0x0000000a040c7220 */ /* 0x000fe20000410000 */
[----:B------:R-:W-:Y:S01]  /*175a0*/  HADD2.F32 R40, -RZ, R40.H1_H1 ;  /* 0x30000028ff287230 */ /* 0x000fe20000004100 */
[----:B------:R-:W-:Y:S01]  /*175b0*/  F2FP.SATFINITE.E4M3.F32.PACK_AB_MERGE_C R26, R26, R29, RZ ;  /* 0x0000001d1a1a723e */ /* 0x000fe200048070ff */
        /* <DEDUP_REMOVED lines=22> */
[----:B------:R-:W-:Y:S01]  /*17720*/  F2FP.SATFINITE.E4M3.F32.PACK_AB_MERGE_C R11, R47, R46, R11 ;  /* 0x0000002e2f0b723e */ /* 0x000fe2000480700b */
[----:B------:R0:W-:Y:S01]  /*17730*/  STS.128 [R51+0x1e200], R4 ;  /* 0x01e2000433007388 */ /* 0x0001e20000000c00 */
[----:B------:R-:W-:Y:S02]  /*17740*/  F2FP.SATFINITE.E4M3.F32.PACK_AB_MERGE_C R8, R24, R27, R8 ;  /* 0x0000001b1808723e */ /* 0x000fe40004807008 */
[----:B------:R-:W-:-:S05]  /*17750*/  F2FP.SATFINITE.E4M3.F32.PACK_AB_MERGE_C R10, R25, R10, R13 ;  /* 0x0000000a190a723e */ /* 0x000fca000480700d */
[----:B------:R0:W-:Y:S02]  /*17760*/  STS.128 [R0+0x1e200], R8 ;  /* 0x01e2000800007388 */ /* 0x0001e40000000c00 */
.L_x_3498:
[----:B------:R-:W-:Y:S05]  /*17770*/  BSYNC B0 ;  /* 0x0000000000007941 */ /* 0x000fea0003800000 */
.L_x_3491:
        /* <DEDUP_REMOVED lines=8> */
.L_x_3489:
[----:B0-23--:R-:W-:-:S05]  /*17800*/  IMAD.U32 R0, RZ, RZ, UR53 ;  /* 0x00000035ff007e24 */ /* 0x00dfca000f8e00ff */
[----:B------:R-:W-:-:S13]  /*17810*/  ISETP.NE.AND P0, PT, R0, 0x3, PT ;  /* 0x000000030000780c */ /* 0x000fda0003f05270 */
[----:B------:R-:W-:Y:S05]  /*17820*/  @!P0 BRA `(.L_x_3518) ;  /* 0x0000000000048947 */ /* 0x000fea0003800000 */
[----:B------:R-:W-:Y:S01]  /*17830*/  BPT.TRAP 0x1 ;  /* 0x000000040000795c */ /* 0x000fe20000300000 */
.L_x_3518:
[----:B------:R-:W-:Y:S01]  /*17840*/  IMAD R0, R147, 0x8, R16 ;  /* 0x0000000893007824 */ /* 0x000fe200078e0210 */
[----:B-1----:R-:W-:-:S04]  /*17850*/  SHF.L.U32 R3, R230, 0x1f, RZ ;  /* 0x0000001fe6037819 */ /* 0x002fc800000006ff */
[----:B------:R0:W1:Y:S01]  /*17860*/  SYNCS.PHASECHK.TRANS64.TRYWAIT P2, [R0+URZ+0x33430], R3 ;  /* 0x03343003000075a7 */ /* 0x000062000804017f */
[----:B------:R-:W-:Y:S05]  /*17870*/  @!P0 BRA `(.L_x_3519) ;  /* 0x0000000000048947 */ /* 0x000fea0003800000 */
[----:B------:R-:W-:Y:S01]  /*17880*/  BPT.TRAP 0x1 ;  /* 0x000000040000795c */ /* 0x000fe20000300000 */
.L_x_3519:
[----:B----45:R-:W2:Y:S01]  /*17890*/  S2R R4, SR_TID.X ;  /* 0x0000000000047919 */ /* 0x030ea20000002100 */
[----:B------:R-:W-:Y:S01]  /*178a0*/  IMAD.MOV.U32 R119, RZ, RZ, RZ ;  /* 0x000000ffff777224 */ /* 0x000fe200078e00ff */
[----:B--2---:R-:W-:-:S04]  /*178b0*/  LOP3.LUT R4, R4, 0x7f, RZ, 0xc0, !PT ;  /* 0x0000007f04047812 */ /* 0x004fc800078ec0ff */
[----:B------:R-:W-:Y:S01]  /*178c0*/  ISETP.NE.AND P1, PT, R4, RZ, PT ;  /* 0x000000ff0400720c */ /* 0x000fe20003f25270 */
[----:B-1----:R-:W-:-:S12]  /*178d0*/  @P2 BRA `(.L_x_3520) ;  /* 0x0000000000082947 */ /* 0x002fd80003800000 */
[----:B------:R-:W1:Y:S02]  /*178e0*/  SYNCS.PHASECHK.TRANS64.TRYWAIT P2, [R0+URZ+0x33430], R3 ;  /* 0x03343003000075a7 */ /* 0x000e64000804017f */
[----:B-1----:R-:W-:Y:S05]  /*178f0*/  @!P2 BRA `(.L_x_3521) ;  /* 0x00000144000ca947 */ /* 0x002fea0003800000 */
.L_x_3520:
[----:B------:R-:W-:Y:S05]  /*17900*/  WARPSYNC.ALL ;  /* 0x0000000000007948 */ /* 0x000fea0003800000 */
[----:B01----:R-:W-:Y:S01]  /*17910*/  VIADD R3, R16, 0x24200 ;  /* 0x0002420010037836 */ /* 0x003fe20000000000 */
[----:B------:R-:W-:Y:S01]  /*17920*/  R2UR UR32, R44 ;  /* 0x000000002c2072ca */ /* 0x000fe200000e0000 */
[----:B------:R-:W2:Y:S01]  /*17930*/  LDL R104, [R1+0x78] ;  /* 0x0000780001687983 */ /* 0x000ea20000100800 */
[----:B------:R-:W-:Y:S01]  /*17940*/  MOV R5, 0x80000020 ;  /* 0x8000002000057802 */ /* 0x000fe20000000f00 */
[----:B------:R-:W-:Y:S01]  /*17950*/  WARPGROUP.ARRIVE ;  /* 0x00000000000079c5 */ /* 0x000fe20000000000 */
[----:B------:R-:W-:Y:S01]  /*17960*/  SHF.R.U32.HI R3, RZ, 0x4, R3 ;  /* 0x00000004ff037819 */ /* 0x000fe20000011603 */
[----:B------:R-:W-:Y:S01]  /*17970*/  UMOV UR29, 0x80000020 ;  /* 0x80000020001d7882 */ /* 0x000fe20000000000 */
[----:B------:R-:W-:Y:S01]  /*17980*/  R2UR UR31, R5 ;  /* 0x00000000051f72ca */ /* 0x000fe200000e0000 */
[----:B------:R-:W-:Y:S01]  /*17990*/  IMAD.MOV.U32 R7, RZ, RZ, -0x7fffffe0 ;  /* 0x80000020ff077424 */ /* 0x000fe200078e00ff */
[----:B------:R-:W-:Y:S01]  /*179a0*/  LOP3.LUT R3, R3, 0x3fff, RZ, 0xc0, !PT ;  /* 0x00003fff03037812 */ /* 0x000fe200078ec0ff */
[----:B------:R-:W-:Y:S01]  /*179b0*/  UMOV UR5, UR29 ;  /* 0x0000001d00057c82 */ /* 0x000fe20008000000 */
[----:B------:R-:W-:Y:S01]  /*179c0*/  MOV R9, 0x80000020 ;  /* 0x8000002000097802 */ /* 0x000fe20000000f00 */
[----:B------:R-:W-:Y:S01]  /*179d0*/  UMOV UR9, UR29 ;  /* 0x0000001d00097c82 */ /* 0x000fe20008000000 */
[----:B------:R-:W-:Y:S01]  /*179e0*/  LOP3.LUT R14, R3, 0x10000, RZ, 0xfc, !PT ;  /* 0x00010000030e7812 */ /* 0x000fe200078efcff */
[----:B------:R-:W-:Y:S01]  /*179f0*/  ULOP3.LUT UR32, UR32, 0x10000, URZ, 0xfc, !UPT ;  /* 0x0001000020207892 */ /* 0x000fe2000f8efc3f */
[----:B------:R-:W-:Y:S01]  /*17a00*/  R2UR UR7, R9 ;  /* 0x00000000090772ca */ /* 0x000fe200000e0000 */
[----:B------:R-:W-:Y:S01]  /*17a10*/  IMAD.MOV.U32 R9, RZ, RZ, -0x7fffffe0 ;  /* 0x80000020ff097424 */ /* 0x000fe200078e00ff */
[----:B------:R-:W-:Y:S01]  /*17a20*/  UMOV UR13, UR29 ;  /* 0x0000001d000d7c82 */ /* 0x000fe20008000000 */
[----:B------:R-:W-:Y:S01]  /*17a30*/  IMAD R4, R147, 0x780, R14 ;  /* 0x0000078093047824 */ /* 0x000fe200078e020e */
[----:B------:R-:W-:Y:S01]  /*17a40*/  MOV R11, 0x80000020 ;  /* 0x80000020000b7802 */ /* 0x000fe20000000f00 */
[----:B------:R-:W-:Y:S01]  /*17a50*/  UIADD3 UR48, UR32, 0x2, URZ ;  /* 0x0000000220307890 */ /* 0x000fe2000fffe03f */
[----:B------:R-:W-:Y:S01]  /*17a60*/  R2UR UR15, R9 ;  /* 0x00000000090f72ca */ /* 0x000fe200000e0000 */
[----:B------:R-:W-:Y:S01]  /*17a70*/  UMOV UR28, UR32 ;  /* 0x00000020001c7c82 */ /* 0x000fe20008000000 */
[C---:B------:R-:W-:Y:S01]  /*17a80*/  R2UR UR30, R4.reuse ;  /* 0x00000000041e72ca */ /* 0x040fe200000e0000 */
[C---:B------:R-:W-:Y:S01]  /*17a90*/  VIADD R6, R4.reuse, 0x80 ;  /* 0x0000008004067836 */ /* 0x040fe20000000000 */
[----:B------:R-:W-:Y:S01]  /*17aa0*/  UMOV UR4, UR28 ;  /* 0x0000001c00047c82 */ /* 0x000fe20008000000 */
[C---:B------:R-:W-:Y:S01]  /*17ab0*/  VIADD R8, R4.reuse, 0x100 ;  /* 0x0000010004087836 */ /* 0x040fe20000000000 */
[----:B------:R-:W-:Y:S01]  /*17ac0*/  UMOV UR8, UR28 ;  /* 0x0000001c00087c82 */ /* 0x000fe20008000000 */
[----:B------:R-:W-:Y:S01]  /*17ad0*/  UMOV UR12, UR28 ;  /* 0x0000001c000c7c82 */ /* 0x000fe20008000000 */
[----:B------:R-:W-:Y:S01]  /*17ae0*/  VIADD R10, R4, 0x2 ;  /* 0x00000002040a7836 */ /* 0x000fe20000000000 */
[----:B------:R-:W-:Y:S01]  /*17af0*/  R2UR UR51, R11 ;  /* 0x000000000b3372ca */ /* 0x000fe200000e0000 */
[----:B------:R-:W-:Y:S01]  /*17b00*/  UMOV UR49, 0x80000020 ;  /* 0x8000002000317882 */ /* 0x000fe20000000000 */
[----:B------:R-:W-:Y:S01]  /*17b10*/  R2UR UR6, R8 ;  /* 0x00000000080672ca */ /* 0x000fe200000e0000 */
[----:B------:R-:W-:Y:S01]  /*17b20*/  VIADD R8, R4, 0x200 ;  /* 0x0000020004087836 */ /* 0x000fe20000000000 */
[----:B------:R-:W-:Y:S01]  /*17b30*/  R2UR UR50, R10 ;  /* 0x000000000a3272ca */ /* 0x000fe200000e0000 */
[----:B------:R-:W-:Y:S01]  /*17b40*/  UMOV UR16, UR48 ;  /* 0x0000003000107c82 */ /* 0x000fe20008000000 */
[----:B------:R-:W-:Y:S01]  /*17b50*/  QGMMA.64x32x32.F32.E4M3.E4M3 R88, gdesc[UR28], RZ, !UPT, gsb0 ;  /* 0x006000001c5879f3 */ /* 0x000fe2000c0008ff */
[----:B------:R-:W-:Y:S01]  /*17b60*/  R2UR UR30, R6 ;  /* 0x00000000061e72ca */ /* 0x000fe200000e0000 */
[----:B------:R-:W-:Y:S01]  /*17b70*/  VIADD R6, R4, 0x180 ;  /* 0x0000018004067836 */ /* 0x000fe20000000000 */
[----:B------:R-:W-:Y:S01]  /*17b80*/  R2UR UR31, R7 ;  /* 0x00000000071f72ca */ /* 0x000fe200000e0000 */
[----:B------:R-:W-:Y:S01]  /*17b90*/  IMAD.MOV.U32 R7, RZ, RZ, -0x7fffffe0 ;  /* 0x80000020ff077424 */ /* 0x000fe200078e00ff */
[----:B------:R-:W-:Y:S01]  /*17ba0*/  R2UR UR14, R8 ;  /* 0x00000000080e72ca */ /* 0x000fe200000e0000 */
[----:B------:R-:W-:Y:S01]  /*17bb0*/  VIADD R8, R4, 0x102 ;  /* 0x0000010204087836 */ /* 0x000fe20000000000 */
[----:B------:R-:W-:Y:S01]  /*17bc0*/  R2UR UR10, R6 ;  /* 0x00000000060a72ca */ /* 0x000fe200000e0000 */
[C---:B------:R-:W-:Y:S01]  /*17bd0*/  VIADD R6, R4.reuse, 0x82 ;  /* 0x0000008204067836 */ /* 0x040fe20000000000 */
[----:B------:R-:W-:Y:S01]  /*17be0*/  R2UR UR11, R7 ;  /* 0x00000000070b72ca */ /* 0x000fe200000e0000 */
[----:B------:R-:W-:Y:S01]  /*17bf0*/  IMAD.MOV.U32 R7, RZ, RZ, -0x7fffffe0 ;  /* 0x80000020ff077424 */ /* 0x000fe200078e00ff */
[----:B------:R-:W-:Y:S01]  /*17c00*/  MOV R9, 0x80000020 ;  /* 0x8000002000097802 */ /* 0x000fe20000000f00 */
[----:B------:R-:W-:Y:S01]  /*17c10*/  UMOV UR17, UR49 ;  /* 0x0000003100117c82 */ /* 0x000fe20008000000 */
[----:B------:R-:W-:Y:S01]  /*17c20*/  VIADD R10, R4, 0x280 ;  /* 0x00000280040a7836 */ /* 0x000fe20000000000 */
[----:B------:R-:W-:Y:S01]  /*17c30*/  MOV R11, 0x80000020 ;  /* 0x80000020000b7802 */ /* 0x000fe20000000f00 */
[----:B------:R-:W-:Y:S01]  /*17c40*/  IMAD.MOV.U32 R5, RZ, RZ, -0x7fffffe0 ;  /* 0x80000020ff057424 */ /* 0x000fe200078e00ff */
[----:B------:R-:W-:Y:S01]  /*17c50*/  ULDC UR56, c[0x0][0x988] ;  /* 0x0002620000387ab9 */ /* 0x000fe20000000800 */
[--C-:B------:R-:W-:Y:S01]  /*17c60*/  IMAD.MOV.U32 R118, RZ, RZ, R119.reuse ;  /* 0x000000ffff767224 */ /* 0x100fe200078e0077 */
[----:B------:R-:W-:Y:S01]  /*17c70*/  MOV R110, R119 ;  /* 0x00000077006e7202 */ /* 0x000fe20000000f00 */
[----:B------:R-:W-:-:S02]  /*17c80*/  IMAD.MOV.U32 R116, RZ, RZ, R119 ;  /* 0x000000ffff747224 */ /* 0x000fc400078e0077 */
[--C-:B------:R-:W-:Y:S02]  /*17c90*/  IMAD.MOV.U32 R114, RZ, RZ, R119.reuse ;  /* 0x000000ffff727224 */ /* 0x100fe400078e0077 */
[--C-:B------:R-:W-:Y:S02]  /*17ca0*/  IMAD.MOV.U32 R112, RZ, RZ, R119.reuse ;  /* 0x000000ffff707224 */ /* 0x100fe400078e0077 */
[--C-:B------:R-:W-:Y:S02]  /*17cb0*/  IMAD.MOV.U32 R108, RZ, RZ, R119.reuse ;  /* 0x000000ffff6c7224 */ /* 0x100fe400078e0077 */
[----:B------:R-:W-:Y:S01]  /*17cc0*/  IMAD.MOV.U32 R106, RZ, RZ, R119 ;  /* 0x000000ffff6a7224 */ /* 0x000fe200078e0077 */
[----:B------:R-:W-:Y:S02]  /*17cd0*/  WARPGROUP.DEPBAR.LE gsb0, 0x0 ;  /* 0x00008000000079c5 */ /* 0x000fe40000010000 */
[----:B------:R-:W-:-:S06]  /*17ce0*/  WARPGROUP.ARRIVE ;  /* 0x00000000000079c5 */ /* 0x000fcc0000000000 */
[----:B------:R-:W-:Y:S03]  /*17cf0*/  QGMMA.64x32x32.F32.E4M3.E4M3 R72, gdesc[UR28], RZ, !UPT, gsb0 ;  /* 0x006000001c4879f3 */ /* 0x000fe6000c0008ff */
[----:B------:R-:W-:Y:S02]  /*17d00*/  WARPGROUP.DEPBAR.LE gsb0, 0x0 ;  /* 0x00008000000079c5 */ /* 0x000fe40000010000 */
[----:B------:R-:W-:-:S06]  /*17d10*/  WARPGROUP.ARRIVE ;  /* 0x00000000000079c5 */ /* 0x000fcc0000000000 */
[----:B------:R-:W-:Y:S01]  /*17d20*/  QGMMA.64x32x32.F32.E4M3.E4M3 R56, gdesc[UR4], RZ, !UPT, gsb0 ;  /* 0x00600000043879f3 */ /* 0x000fe2000c0008ff */
[----:B------:R-:W-:Y:S01]  /*17d30*/  R2UR UR6, R10 ;  /* 0x000000000a0672ca */ /* 0x000fe200000e0000 */
[----:B------:R-:W-:Y:S01]  /*17d40*/  UIADD3 UR4, UR32, 0x200, URZ ;  /* 0x0000020020047890 */ /* 0x000fe2000fffe03f */
[----:B------:R-:W-:Y:S01]  /*17d50*/  R2UR UR7, R11 ;  /* 0x000000000b0772ca */ /* 0x000fe200000e0000 */
[----:B------:R-:W-:Y:S01]  /*17d60*/  UMOV UR5, 0x80000020 ;  /* 0x8000002000057882 */ /* 0x000fe20000000000 */
[----:B------:R-:W-:Y:S01]  /*17d70*/  VIADD R10, R4, 0x282 ;  /* 0x00000282040a7836 */ /* 0x000fe20000000000 */
[----:B------:R-:W-:Y:S01]  /*17d80*/  UMOV UR21, UR5 ;  /* 0x0000000500157c82 */ /* 0x000fe20008000000 */
[----:B------:R-:W-:Y:S02]  /*17d90*/  MOV R11, 0x80000020 ;  /* 0x80000020000b7802 */ /* 0x000fe40000000f00 */
[----:B------:R-:W-:Y:S01]  /*17da0*/  UMOV UR20, UR4 ;  /* 0x0000000400147c82 */ /* 0x000fe20008000000 */
[----:B------:R-:W-:-:S02]  /*17db0*/  WARPGROUP.DEPBAR.LE gsb0, 0x0 ;  /* 0x00008000000079c5 */ /* 0x000fc40000010000 */
[----:B------:R-:W-:-:S06]  /*17dc0*/  WARPGROUP.ARRIVE ;  /* 0x00000000000079c5 */ /* 0x000fcc0000000000 */
[----:B------:R-:W-:Y:S01]  /*17dd0*/  QGMMA.64x32x32.F32.E4M3.E4M3 R40, gdesc[UR8], RZ, !UPT, gsb0 ;  /* 0x00600000082879f3 */ /* 0x000fe2000c0008ff */
[----:B------:R-:W-:Y:S01]  /*17de0*/  R2UR UR10, R8 ;  /* 0x00000000080a72ca */ /* 0x000fe200000e0000 */
[----:B------:R-:W-:Y:S01]  /*17df0*/  UMOV UR8, UR48 ;  /* 0x0000003000087c82 */ /* 0x000fe20008000000 */
[----:B------:R-:W-:Y:S01]  /*17e00*/  R2UR UR11, R9 ;  /* 0x00000000090b72ca */ /* 0x000fe200000e0000 */
[----:B------:R-:W-:Y:S01]  /*17e10*/  UMOV UR9, UR49 ;  /* 0x0000003100097c82 */ /* 0x000fe20008000000 */
[----:B------:R-:W-:Y:S02]  /*17e20*/  VIADD R8, R4, 0x202 ;  /* 0x0000020204087836 */ /* 0x000fe40000000000 */
[----:B------:R-:W-:-:S03]  /*17e30*/  IMAD.MOV.U32 R9, RZ, RZ, -0x7fffffe0 ;  /* 0x80000020ff097424 */ /* 0x000fc600078e00ff */
[----:B------:R-:W-:Y:S01]  /*17e40*/  R2UR UR18, R8 ;  /* 0x00000000081272ca */ /* 0x000fe200000e0000 */
[----:B------:R-:W-:Y:S01]  /*17e50*/  VIADD R8, R4, 0x380 ;  /* 0x0000038004087836 */ /* 0x000fe20000000000 */
[----:B------:R-:W-:Y:S02]  /*17e60*/  R2UR UR19, R9 ;  /* 0x00000000091372ca */ /* 0x000fe400000e0000 */
[----:B------:R-:W-:Y:S01]  /*17e70*/  MOV R9, 0x80000020 ;  /* 0x8000002000097802 */ /* 0x000fe20000000f00 */
[----:B------:R-:W-:Y:S02]  /*17e80*/  WARPGROUP.DEPBAR.LE gsb0, 0x0 ;  /* 0x00008000000079c5 */ /* 0x000fe40000010000 */
[----:B------:R-:W-:-:S06]  /*17e90*/  WARPGROUP.ARRIVE ;  /* 0x00000000000079c5 */ /* 0x000fcc0000000000 */
[----:B------:R-:W-:Y:S01]  /*17ea0*/  QGMMA.64x32x32.F32.E4M3.E4M3 R24, gdesc[UR12], RZ, !UPT, gsb0 ;  /* 0x006000000c1879f3 */ /* 0x000fe2000c0008ff */
[----:B------:R-:W-:Y:S01]  /*17eb0*/  UMOV UR12, UR48 ;  /* 0x00000030000c7c82 */ /* 0x000fe20008000000 */
[----:B------:R-:W-:Y:S01]  /*17ec0*/  UMOV UR13, UR49 ;  /* 0x00000031000d7c82 */ /* 0x000fe20008000000 */
[----:B------:R-:W-:Y:S02]  /*17ed0*/  WARPGROUP.DEPBAR.LE gsb0, 0x0 ;  /* 0x00008000000079c5 */ /* 0x000fe40000010000 */
[----:B------:R-:W-:-:S06]  /*17ee0*/  WARPGROUP.ARRIVE ;  /* 0x00000000000079c5 */ /* 0x000fcc0000000000 */
[----:B------:R-:W-:Y:S01]  /*17ef0*/  QGMMA.64x32x32.F32.E4M3.E4M3 R88, gdesc[UR48], R88, gsb0 ;  /* 0x00600000305879f3 */ /* 0x000fe20008000858 */
[----:B------:R-:W-:Y:S01]  /*17f00*/  R2UR UR50, R6 ;  /* 0x00000000063272ca */ /* 0x000fe200000e0000 */
[----:B------:R-:W-:Y:S01]  /*17f10*/  VIADD R6, R4, 0x182 ;  /* 0x0000018204067836 */ /* 0x000fe20000000000 */
[----:B------:R-:W-:Y:S01]  /*17f20*/  R2UR UR51, R7 ;  /* 0x00000000073372ca */ /* 0x000fe200000e0000 */
[----:B------:R-:W-:-:S03]  /*17f30*/  IMAD.MOV.U32 R7, RZ, RZ, -0x7fffffe0 ;  /* 0x80000020ff077424 */ /* 0x000fc600078e00ff */
[----:B------:R-:W-:Y:S01]  /*17f40*/  R2UR UR14, R6 ;  /* 0x00000000060e72ca */ /* 0x000fe200000e0000 */
[----:B------:R-:W-:Y:S01]  /*17f50*/  VIADD R6, R4, 0x300 ;  /* 0x0000030004067836 */ /* 0x000fe20000000000 */
[----:B------:R-:W-:Y:S01]  /*17f60*/  R2UR UR15, R7 ;  /* 0x00000000070f72ca */ /* 0x000fe200000e0000 */
[----:B------:R-:W-:Y:S01]  /*17f70*/  IMAD.MOV.U32 R7, RZ, RZ, -0x7fffffe0 ;  /* 0x80000020ff077424 */ /* 0x000fe200078e00ff */
[----:B------:R-:W-:Y:S02]  /*17f80*/  WARPGROUP.DEPBAR.LE gsb0, 0x0 ;  /* 0x00008000000079c5 */ /* 0x000fe40000010000 */
[----:B------:R-:W-:-:S06]  /*17f90*/  WARPGROUP.ARRIVE ;  /* 0x00000000000079c5 */ /* 0x000fcc0000000000 */
[----:B------:R-:W-:Y:S03]  /*17fa0*/  QGMMA.64x32x32.F32.E4M3.E4M3 R72, gdesc[UR48], R72, gsb0 ;  /* 0x00600000304879f3 */ /* 0x000fe60008000848 */
[----:B------:R-:W-:Y:S02]  /*17fb0*/  WARPGROUP.DEPBAR.LE gsb0, 0x0 ;  /* 0x00008000000079c5 */ /* 0x000fe40000010000 */
[----:B------:R-:W-:-:S06]  /*17fc0*/  WARPGROUP.ARRIVE ;  /* 0x00000000000079c5 */ /* 0x000fcc0000000000 */
[----:B------:R-:W-:Y:S01]  /*17fd0*/  QGMMA.64x32x32.F32.E4M3.E4M3 R56, gdesc[UR8], R56, gsb0 ;  /* 0x00600000083879f3 */ /* 0x000fe20008000838 */
        /* <DEDUP_REMOVED lines=10> */
[----:B------:R-:W-:Y:S01]  /*18080*/  QGMMA.64x32x32.F32.E4M3.E4M3 R40, gdesc[UR12], R40, gsb0 ;  /* 0x006000000c2879f3 */ /* 0x000fe20008000828 */
        /* <DEDUP_REMOVED lines=12> */
[----:B------:R-:W-:Y:S01]  /*18150*/  QGMMA.64x32x32.F32.E4M3.E4M3 R24, gdesc[UR16], R24, gsb0 ;  /* 0x00600000101879f3 */ /* 0x000fe20008000818 */
        /* <DEDUP_REMOVED lines=15> */
[----:B------:R-:W-:Y:S01]  /*18250*/  QGMMA.64x32x32.F32.E4M3.E4M3 R72, gdesc[UR4], R72, gsb0 ;  /* 0x00600000044879f3 */ /* 0x000fe20008000848 */
[----:B------:R-:W-:Y:S02]  /*18260*/  ULDC UR6, c[0x0][0x988] ;  /* 0x0002620000067ab9 */ /* 0x000fe40000000800 */
        /* <DEDUP_REMOVED lines=9> */
[----:B------:R-:W-:Y:S01]  /*18300*/  MOV R11, 0x80000020 ;  /* 0x80000020000b7802 */ /* 0x000fe20000000f00 */
[----:B------:R-:W-:Y:S02]  /*18310*/  WARPGROUP.DEPBAR.LE gsb0, 0x0 ;  /* 0x00008000000079c5 */ /* 0x000fe40000010000 */
        /* <DEDUP_REMOVED lines=34> */
[----:B------:R-:W-:Y:S01]  /*18540*/  UIADD3 UR16, UR32, 0x402, URZ ;  /* 0x0000040220107890 */ /* 0x000fe2000fffe03f */
[----:B------:R-:W-:Y:S01]  /*18550*/  R2UR UR18, R10 ;  /* 0x000000000a1272ca */ /* 0x000fe200000e0000 */
[----:B------:R-:W-:Y:S01]  /*18560*/  UMOV UR17, 0x80000020 ;  /* 0x8000002000117882 */ /* 0x000fe20000000000 */
[----:B------:R-:W-:Y:S01]  /*18570*/  UMOV UR32, UR12 ;  /* 0x0000000c00207c82 */ /* 0x000fe20008000000 */
[----:B------:R-:W-:Y:S01]  /*18580*/  R2UR UR19, R11 ;  /* 0x000000000b1372ca */ /* 0x000fe200000e0000 */
        /* <DEDUP_REMOVED lines=9> */
[----:B------:R-:W-:Y:S02]  /*18620*/  R2UR UR34, R8 ;  /* 0x00000000082272ca */ /* 0x000fe400000e0000 */
[----:B------:R-:W-:Y:S01]  /*18630*/  R2UR UR35, R9 ;  /* 0x00000000092372ca */ /* 0x000fe200000e0000 */
        /* <DEDUP_REMOVED lines=31> */
[----:B------:R-:W-:Y:S01]  /*18830*/  R2UR UR18, R6 ;  /* 0x00000000061272ca */ /* 0x000fe200000e0000 */
[----:B------:R-:W-:Y:S01]  /*18840*/  VIADD R6, R4, 0x602 ;  /* 0x0000060204067836 */ /* 0x000fe20000000000 */
[----:B------:R-:W-:Y:S01]  /*18850*/  R2UR UR19, R7 ;  /* 0x00000000071372ca */ /* 0x000fe200000e0000 */
[----:B------:R-:W-:Y:S01]  /*18860*/  IMAD.MOV.U32 R7, RZ, RZ, -0x7fffffe0 ;  /* 0x80000020ff077424 */ /* 0x000fe200078e00ff */
[----:B------:R-:W-:Y:S02]  /*18870*/  WARPGROUP.DEPBAR.LE gsb0, 0x0 ;  /* 0x00008000000079c5 */ /* 0x000fe40000010000 */
[----:B------:R-:W-:Y:S01]  /*18880*/  WARPGROUP.ARRIVE ;  /* 0x00000000000079c5 */ /* 0x000fe20000000000 */
[C---:B------:R-:W-:Y:S01]  /*18890*/  FMUL.FTZ R8, R2.reuse, R88 ;  /* 0x0000005802087220 */ /* 0x040fe20000410000 */
[C---:B------:R-:W-:Y:S01]  /*188a0*/  FMUL.FTZ R9, R2.reuse, R89 ;  /* 0x0000005902097220 */ /* 0x040fe20000410000 */
[C---:B------:R-:W-:Y:S01]  /*188b0*/  FMUL.FTZ R12, R2.reuse, R91 ;  /* 0x0000005b020c7220 */ /* 0x040fe20000410000 */
[C---:B------:R-:W-:Y:S01]  /*188c0*/  FMUL.FTZ R3, R2.reuse, R90 ;  /* 0x0000005a02037220 */ /* 0x040fe20000410000 */
[----:B------:R-:W-:-:S04]  /*188d0*/  FMUL.FTZ R11, R2, R92 ;  /* 0x0000005c020b7220 */ /* 0x000fc80000410000 */
[----:B------:R-:W-:Y:S01]  /*188e0*/  QGMMA.64x32x32.F32.E4M3.E4M3 R72, gdesc[UR16], R72, gsb0 ;  /* 0x00600000104879f3 */ /* 0x000fe20008000848 */
[----:B------:R-:W-:Y:S01]  /*188f0*/  R2UR UR18, R6 ;  /* 0x00000000061272ca */ /* 0x000fe200000e0000 */
[----:B------:R-:W0:Y:S01]  /*18900*/  MUFU.TANH R8, R8 ;  /* 0x0000000800087308 */ /* 0x000e220000002400 */
[----:B------:R-:W-:Y:S01]  /*18910*/  R2UR UR19, R7 ;  /* 0x00000000071372ca */ /* 0x000fe200000e0000 */
[----:B------:R-:W-:Y:S01]  /*18920*/  IMAD.MOV.U32 R7, RZ, RZ, -0x7fffffe0 ;  /* 0x80000020ff077424 */ /* 0x000fe200078e00ff */
[----:B------:R-:W-:Y:S01]  /*18930*/  IADD3 R6, R4, 0x682, RZ ;  /* 0x0000068204067810 */ /* 0x000fe20007ffe0ff */
[C---:B------:R-:W-:Y:S01]  /*18940*/  FMUL.FTZ R13, R2.reuse, R97 ;  /* 0x00000061020d7220 */ /* 0x040fe20000410000 */
[C---:B------:R-:W-:Y:S01]  /*18950*/  FMUL.FTZ R90, R2.reuse, R99 ;  /* 0x00000063025a7220 */ /* 0x040fe20000410000 */
[C---:B------:R-:W-:Y:S01]  /*18960*/  FMUL.FTZ R10, R2.reuse, R93 ;  /* 0x0000005d020a7220 */ /* 0x040fe20000410000 */
[----:B------:R-:W-:Y:S01]  /*18970*/  FMUL.FTZ R15, R2, R96 ;  /* 0x00000060020f7220 */ /* 0x000fe20000410000 */
[----:B------:R-:W1:Y:S01]  /*18980*/  MUFU.TANH R9, R9 ;  /* 0x0000000900097308 */ /* 0x000e620000002400 */
[----:B------:R-:W-:-:S02]  /*18990*/  VIADD R4, R4, 0x702 ;  /* 0x0000070204047836 */ /* 0x000fc40000000000 */
[C---:B------:R-:W-:Y:S01]  /*189a0*/  FMUL.FTZ R91, R2.reuse, R98 ;  /* 0x00000062025b7220 */ /* 0x040fe20000410000 */
[C---:B------:R-:W-:Y:S01]  /*189b0*/  FMUL.FTZ R21, R2.reuse, R94 ;  /* 0x0000005e02157220 */ /* 0x040fe20000410000 */
[C---:B------:R-:W-:Y:S01]  /*189c0*/  FMUL.FTZ R20, R2.reuse, R95 ;  /* 0x0000005f02147220 */ /* 0x040fe20000410000 */
[C---:B------:R-:W-:Y:S01]  /*189d0*/  FMUL.FTZ R89, R2.reuse, R100 ;  /* 0x0000006402597220 */ /* 0x040fe20000410000 */
[C---:B------:R-:W-:Y:S01]  /*189e0*/  FMUL.FTZ R88, R2.reuse, R101 ;  /* 0x0000006502587220 */ /* 0x040fe20000410000 */
[C---:B------:R-:W-:Y:S01]  /*189f0*/  FMUL.FTZ R93, R2.reuse, R103 ;  /* 0x00000067025d7220 */ /* 0x040fe20000410000 */
[----:B------:R-:W-:Y:S01]  /*18a00*/  MUFU.TANH R12, R12 ;  /* 0x0000000c000c7308 */ /* 0x000fe20000002400 */
[----:B------:R-:W-:Y:S01]  /*18a10*/  FMUL.FTZ R94, R2, R102 ;  /* 0x00000066025e7220 */ /* 0x000fe20000410000 */
[----:B------:R-:W-:Y:S01]  /*18a20*/  IMAD.MOV.U32 R102, RZ, RZ, R119 ;  /* 0x000000ffff667224 */ /* 0x000fe200078e0077 */
[----:B------:R-:W-:-:S05]  /*18a30*/  MOV R100, R119 ;  /* 0x0000007700647202 */ /* 0x000fca0000000f00 */
[----:B------:R-:W3:Y:S08]  /*18a40*/  MUFU.TANH R11, R11 ;  /* 0x0000000b000b7308 */ /* 0x000ef00000002400 */
[----:B------:R-:W-:Y:S08]  /*18a50*/  MUFU.TANH R13, R13 ;  /* 0x0000000d000d7308 */ /* 0x000ff00000002400 */
[----:B------:R-:W-:Y:S08]  /*18a60*/  MUFU.TANH R90, R90 ;  /* 0x0000005a005a7308 */ /* 0x000ff00000002400 */
[----:B------:R-:W4:Y:S08]  /*18a70*/  MUFU.TANH R3, R3 ;  /* 0x0000000300037308 */ /* 0x000f300000002400 */
[----:B------:R-:W5:Y:S01]  /*18a80*/  MUFU.TANH R10, R10 ;  /* 0x0000000a000a7308 */ /* 0x000f620000002400 */
[----:B------:R-:W-:-:S02]  /*18a90*/  WARPGROUP.DEPBAR.LE gsb0, 0x0 ;  /* 0x00008000000079c5 */ /* 0x000fc40000010000 */
[----:B------:R-:W-:Y:S01]  /*18aa0*/  WARPGROUP.ARRIVE ;  /* 0x00000000000079c5 */ /* 0x000fe20000000000 */
[C---:B------:R-:W-:Y:S01]  /*18ab0*/  FMUL.FTZ R92, R2.reuse, R72 ;  /* 0x00000048025c7220 */ /* 0x040fe20000410000 */
[C---:B------:R-:W-:Y:S01]  /*18ac0*/  FMUL.FTZ R72, R2.reuse, R73 ;  /* 0x0000004902487220 */ /* 0x040fe20000410000 */
[C---:B------:R-:W-:Y:S01]  /*18ad0*/  FMUL.FTZ R96, R2.reuse, R78 ;  /* 0x0000004e02607220 */ /* 0x040fe20000410000 */
[C---:B------:R-:W-:Y:S01]  /*18ae0*/  FMUL.FTZ R78, R2.reuse, R79 ;  /* 0x0000004f024e7220 */ /* 0x040fe20000410000 */
[----:B------:R-:W-:Y:S01]  /*18af0*/  FMUL.FTZ R79, R2, R84 ;  /* 0x00000054024f7220 */ /* 0x000fe20000410000 */
[----:B------:R-:W-:Y:S01]  /*18b00*/  QGMMA.64x32x32.F32.E4M3.E4M3 R56, gdesc[UR16], R56, gsb0 ;  /* 0x00600000103879f3 */ /* 0x000fe20008000838 */
[----:B------:R-:W-:Y:S01]  /*18b10*/  R2UR UR18, R6 ;  /* 0x00000000061272ca */ /* 0x000fe200000e0000 */
[----:B--2---:R-:W-:Y:S01]  /*18b20*/  IMAD.IADD R6, R104, 0x1, R159 ;  /* 0x0000000168067824 */ /* 0x004fe200078e029f */
[----:B------:R-:W-:Y:S01]  /*18b30*/  R2UR UR19, R7 ;  /* 0x00000000071372ca */ /* 0x000fe200000e0000 */
[----:B------:R-:W-:Y:S01]  /*18b40*/  MUFU.TANH R72, R72 ;  /* 0x0000004800487308 */ /* 0x000fe20000002400 */
[----:B------:R-:W-:Y:S01]  /*18b50*/  FMUL.FTZ R84, R2, R87 ;  /* 0x0000005702547220 */ /* 0x000fe20000410000 */
[----:B------:R-:W-:-:S02]  /*18b60*/  IMAD R6, R161, -0xa0, R6 ;  /* 0xffffff60a1067824 */ /* 0x000fc400078e0206 */
[C---:B------:R-:W-:Y:S01]  /*18b70*/  FMUL.FTZ R95, R2.reuse, R74 ;  /* 0x0000004a025f7220 */ /* 0x040fe20000410000 */
[C---:B------:R-:W-:Y:S01]  /*18b80*/  FMUL.FTZ R74, R2.reuse, R76 ;  /* 0x0000004c024a7220 */ /* 0x040fe20000410000 */
[C---:B------:R-:W-:Y:S01]  /*18b90*/  FMUL.FTZ R73, R2.reuse, R77 ;  /* 0x0000004d02497220 */ /* 0x040fe20000410000 */
[----:B------:R-:W-:Y:S01]  /*18ba0*/  FMUL.FTZ R75, R2, R75 ;  /* 0x0000004b024b7220 */ /* 0x000fe20000410000 */
[C---:B------:R-:W-:Y:S01]  /*18bb0*/  ISETP.GT.AND P2, PT, R6.reuse, RZ, PT ;  /* 0x000000ff0600720c */ /* 0x040fe20003f44270 */
[----:B------:R-:W2:Y:S01]  /*18bc0*/  MUFU.TANH R91, R91 ;  /* 0x0000005b005b7308 */ /* 0x000ea20000002400 */
[----:B------:R-:W-:Y:S01]  /*18bd0*/  ISETP.GT.AND P3, PT, R6, 0x1, PT ;  /* 0x000000010600780c */ /* 0x000fe20003f64270 */
[----:B------:R-:W-:Y:S01]  /*18be0*/  FMUL.FTZ R77, R2, R80 ;  /* 0x00000050024d7220 */ /* 0x000fe20000410000 */
[----:B0-----:R-:W-:Y:S01]  /*18bf0*/  FSEL R87, R8, -INF , P2 ;  /* 0xff80000008577808 */ /* 0x001fe20001000000 */
[----:B------:R-:W-:Y:S01]  /*18c00*/  FMUL.FTZ R76, R2, R81 ;  /* 0x00000051024c7220 */ /* 0x000fe20000410000 */
[----:B------:R-:W-:Y:S01]  /*18c10*/  ISETP.GT.AND P4, PT, R6, 0x8, PT ;  /* 0x000000080600780c */ /* 0x000fe20003f84270 */
[C---:B------:R-:W-:Y:S01]  /*18c20*/  FMUL.FTZ R81, R2.reuse, R83 ;  /* 0x0000005302517220 */ /* 0x040fe20000410000 */
[----:B-1----:R-:W-:Y:S01]  /*18c30*/  FSEL R8, R9, -INF , P3 ;  /* 0xff80000009087808 */ /* 0x002fe20001800000 */
[----:B------:R-:W0:Y:S01]  /*18c40*/  MUFU.TANH R15, R15 ;  /* 0x0000000f000f7308 */ /* 0x000e220000002400 */
[----:B---3--:R-:W-:Y:S01]  /*18c50*/  FSEL R97, R11, -INF , P4 ;  /* 0xff8000000b617808 */ /* 0x008fe20002000000 */
[----:B------:R-:W-:Y:S01]  /*18c60*/  FMUL.FTZ R82, R2, R82 ;  /* 0x0000005202527220 */ /* 0x000fe20000410000 */
[----:B------:R-:W-:Y:S01]  /*18c70*/  ISETP.GT.AND P5, PT, R6, 0x9, PT ;  /* 0x000000090600780c */ /* 0x000fe20003fa4270 */
[C---:B------:R-:W-:Y:S01]  /*18c80*/  FMUL.FTZ R83, R2.reuse, R86 ;  /* 0x0000005602537220 */ /* 0x040fe20000410000 */
[----:B----4-:R-:W-:Y:S01]  /*18c90*/  FSEL R3, R3, -INF , P2 ;  /* 0xff80000003037808 */ /* 0x010fe20001000000 */
[----:B------:R-:W-:Y:S01]  /*18ca0*/  FMUL.FTZ R80, R2, R85 ;  /* 0x0000005502507220 */ /* 0x000fe20000410000 */
[----:B------:R-:W-:Y:S01]  /*18cb0*/  ISETP.GT.AND P2, PT, R6, 0x10, PT ;  /* 0x000000100600780c */ /* 0x000fe20003f44270 */
[----:B------:R-:W-:Y:S01]  /*18cc0*/  MUFU.TANH R21, R21 ;  /* 0x0000001500157308 */ /* 0x000fe20000002400 */
[----:B-----5:R-:W-:Y:S01]  /*18cd0*/  FSEL R99, R10, -INF , P5 ;  /* 0xff8000000a637808 */ /* 0x020fe20002800000 */
[----:B------:R-:W-:Y:S01]  /*18ce0*/  IMAD.MOV.U32 R104, RZ, RZ, R119 ;  /* 0x000000ffff687224 */ /* 0x000fe200078e0077 */
[----:B--2---:R-:W-:-:S05]  /*18cf0*/  FSEL R9, R91, -INF , P2 ;  /* 0xff8000005b097808 */ /* 0x004fca0001000000 */
[----:B------:R-:W1:Y:S01]  /*18d00*/  MUFU.TANH R20, R20 ;  /* 0x0000001400147308 */ /* 0x000e620000002400 */
[----:B0-----:R-:W-:Y:S02]  /*18d10*/  FSEL R91, R15, -INF , P2 ;  /* 0xff8000000f5b7808 */ /* 0x001fe40001000000 */
[----:B------:R-:W-:-:S05]  /*18d20*/  ISETP.GT.AND P2, PT, R6, 0x20, PT ;  /* 0x000000200600780c */ /* 0x000fca0003f44270 */
[----:B------:R-:W0:Y:S08]  /*18d30*/  MUFU.TANH R89, R89 ;  /* 0x0000005900597308 */ /* 0x000e300000002400 */
[----:B------:R-:W2:Y:S01]  /*18d40*/  MUFU.TANH R93, R93 ;  /* 0x0000005d005d7308 */ /* 0x000ea20000002400 */
[----:B-1----:R-:W-:Y:S02]  /*18d50*/  FSEL R7, R20, -INF , P5 ;  /* 0xff80000014077808 */ /* 0x002fe40002800000 */
[----:B------:R-:W-:Y:S01]  /*18d60*/  ISETP.GT.AND P5, PT, R6, 0x19, PT ;  /* 0x000000190600780c */ /* 0x000fe20003fa4270 */
[----:B------:R-:W-:-:S02]  /*18d70*/  WARPGROUP.DEPBAR.LE gsb0, 0x0 ;  /* 0x00008000000079c5 */ /* 0x000fc40000010000 */
[----:B------:R-:W-:Y:S02]  /*18d80*/  WARPGROUP.ARRIVE ;  /* 0x00000000000079c5 */ /* 0x000fe40000000000 */
[----:B------:R-:W1:Y:S01]  /*18d90*/  MUFU.TANH R88, R88 ;  /* 0x0000005800587308 */ /* 0x000e620000002400 */
[C---:B------:R-:W-:Y:S01]  /*18da0*/  FMUL.FTZ R86, R2.reuse, R59 ;  /* 0x0000003b02567220 */ /* 0x040fe20000410000 */
[C---:B------:R-:W-:Y:S01]  /*18db0*/  FMUL.FTZ R59, R2.reuse, R60 ;  /* 0x0000003c023b7220 */ /* 0x040fe20000410000 */
[C---:B------:R-:W-:Y:S01]  /*18dc0*/  FMUL.FTZ R85, R2.reuse, R58 ;  /* 0x0000003a02557220 */ /* 0x040fe20000410000 */
[----:B------:R-:W-:Y:S01]  /*18dd0*/  FMUL.FTZ R60, R2, R65 ;  /* 0x00000041023c7220 */ /* 0x000fe20000410000 */
[----:B------:R-:W-:Y:S01]  /*18de0*/  QGMMA.64x32x32.F32.E4M3.E4M3 R40, gdesc[UR16], R40, gsb0 ;  /* 0x00600000102879f3 */ /* 0x000fe20008000828 */
[----:B------:R-:W-:Y:S01]  /*18df0*/  R2UR UR18, R4 ;  /* 0x00000000041272ca */ /* 0x000fe200000e0000 */
[----:B------:R-:W-:Y:S01]  /*18e00*/  FMUL.FTZ R58, R2, R61 ;  /* 0x0000003d023a7220 */ /* 0x000fe20000410000 */
[----:B------:R-:W-:Y:S01]  /*18e10*/  FSEL R4, R12, -INF , P3 ;  /* 0xff8000000c047808 */ /* 0x000fe20001800000 */
[----:B------:R-:W3:Y:S01]  /*18e20*/  MUFU.TANH R95, R95 ;  /* 0x0000005f005f7308 */ /* 0x000ee20000002400 */
[----:B------:R-:W-:Y:S01]  /*18e30*/  ISETP.GT.AND P3, PT, R6, 0x11, PT ;  /* 0x000000110600780c */ /* 0x000fe20003f64270 */
[C---:B------:R-:W-:Y:S01]  /*18e40*/  FMUL.FTZ R65, R2.reuse, R68 ;  /* 0x0000004402417220 */ /* 0x040fe20000410000 */
[----:B------:R-:W-:Y:S01]  /*18e50*/  R2UR UR19, R5 ;  /* 0x00000000051372ca */ /* 0x000fe200000e0000 */
[----:B------:R-:W-:Y:S01]  /*18e60*/  FMUL.FTZ R61, R2, R64 ;  /* 0x00000040023d7220 */ /* 0x000fe20000410000 */
[----:B------:R-:W-:Y:S01]  /*18e70*/  FSEL R11, R90, -INF , P3 ;  /* 0xff8000005a0b7808 */ /* 0x000fe20001800000 */
[----:B------:R-:W-:Y:S01]  /*18e80*/  FMUL.FTZ R56, R2, R56 ;  /* 0x0000003802387220 */ /* 0x000fe20000410000 */
[----:B------:R-:W-:Y:S01]  /*18e90*/  FSEL R101, R13, -INF , P3 ;  /* 0xff8000000d657808 */ /* 0x000fe20001800000 */
[----:B------:R-:W4:Y:S01]  /*18ea0*/  MUFU.TANH R92, R92 ;  /* 0x0000005c005c7308 */ /* 0x000f220000002400 */
[----:B------:R-:W-:Y:S01]  /*18eb0*/  ISETP.GT.AND P3, PT, R6, 0x21, PT ;  /* 0x000000210600780c */ /* 0x000fe20003f64270 */
[C---:B------:R-:W-:Y:S01]  /*18ec0*/  FMUL.FTZ R64, R2.reuse, R69 ;  /* 0x0000004502407220 */ /* 0x040fe20000410000 */
[----:B------:R-:W-:Y:S01]  /*18ed0*/  FSEL R5, R21, -INF , P4 ;  /* 0xff80000015057808 */ /* 0x000fe20002000000 */
[----:B------:R-:W-:Y:S01]  /*18ee0*/  FMUL.FTZ R69, R2, R70 ;  /* 0x0000004602457220 */ /* 0x000fe20000410000 */
[----:B------:R-:W-:Y:S01]  /*18ef0*/  FSEL R103, R72, -INF , P3 ;  /* 0xff80000048677808 */ /* 0x000fe20001800000 */
[----:B------:R-:W-:Y:S01]  /*18f00*/  FMUL.FTZ R70, R2, R71 ;  /* 0x0000004702467220 */ /* 0x000fe20000410000 */
[----:B------:R-:W-:Y:S01]  /*18f10*/  FMNMX.FTZ R72, R87, R8, !PT ;  /* 0x0000000857487209 */ /* 0x000fe20007810000 */
[----:B------:R-:W5:Y:S01]  /*18f20*/  MUFU.TANH R94, R94 ;  /* 0x0000005e005e7308 */ /* 0x000f620000002400 */
[----:B------:R-:W-:Y:S01]  /*18f30*/  ISETP.GT.AND P4, PT, R6, 0x18, PT ;  /* 0x000000180600780c */ /* 0x000fe20003f84270 */
[C---:B------:R-:W-:Y:S01]  /*18f40*/  FMUL.FTZ R57, R2.reuse, R57 ;  /* 0x0000003902397220 */ /* 0x040fe20000410000 */
[----:B------:R-:W-:Y:S01]  /*18f50*/  FMNMX.FTZ R72, R97, R72, !PT ;  /* 0x0000004861487209 */ /* 0x000fe20007810000 */
[C---:B------:R-:W-:Y:S01]  /*18f60*/  FMUL.FTZ R62, R2.reuse, R62 ;  /* 0x0000003e023e7220 */ /* 0x040fe20000410000 */
[----:B0-----:R-:W-:Y:S01]  /*18f70*/  FSEL R89, R89, -INF , P4 ;  /* 0xff80000059597808 */ /* 0x001fe20002000000 */
[C---:B------:R-:W-:Y:S01]  /*18f80*/  FMUL.FTZ R63, R2.reuse, R63 ;  /* 0x0000003f023f7220 */ /* 0x040fe20000410000 */
[----:B------:R-:W-:Y:S01]  /*18f90*/  FMNMX.FTZ R72, R99, R72, !PT ;  /* 0x0000004863487209 */ /* 0x000fe20007810000 */
[----:B------:R-:W0:Y:S01]  /*18fa0*/  MUFU.TANH R74, R74 ;  /* 0x0000004a004a7308 */ /* 0x000e220000002400 */
[----:B--2---:R-:W-:Y:S01]  /*18fb0*/  FSEL R15, R93, -INF , P5 ;  /* 0xff8000005d0f7808 */ /* 0x004fe20002800000 */
[C---:B------:R-:W-:Y:S01]  /*18fc0*/  FMUL.FTZ R66, R2.reuse, R66 ;  /* 0x0000004202427220 */ /* 0x040fe20000410000 */
[----:B------:R-:W-:Y:S01]  /*18fd0*/  FMNMX.FTZ R72, R91, R72, !PT ;  /* 0x000000485b487209 */ /* 0x000fe20007810000 */
[----:B------:R-:W-:Y:S01]  /*18fe0*/  FMUL.FTZ R67, R2, R67 ;  /* 0x0000004302437220 */ /* 0x000fe20000410000 */
[----:B-1----:R-:W-:Y:S01]  /*18ff0*/  FSEL R93, R88, -INF , P5 ;  /* 0xff800000585d7808 */ /* 0x002fe20002800000 */
[----:B------:R-:W-:Y:S01]  /*19000*/  IMAD.MOV.U32 R88, RZ, RZ, R119 ;  /* 0x000000ffff587224 */ /* 0x000fe200078e0077 */
[----:B------:R-:W-:Y:S01]  /*19010*/  FMNMX.FTZ R72, R101, R72, !PT ;  /* 0x0000004865487209 */ /* 0x000fe20007810000 */
[----:B------:R-:W1:Y:S01]  /*19020*/  MUFU.TANH R73, R73 ;  /* 0x0000004900497308 */ /* 0x000e620000002400 */
[----:B---3--:R-:W-:-:S02]  /*19030*/  FSEL R21, R95, -INF , P2 ;  /* 0xff8000005f157808 */ /* 0x008fc40001000000 */
[----:B------:R-:W-:Y:S02]  /*19040*/  FMNMX.FTZ R72, R89, R72, !PT ;  /* 0x0000004859487209 */ /* 0x000fe40007810000 */
[----:B----4-:R-:W-:Y:S01]  /*19050*/  FSEL R95, R92, -INF , P2 ;  /* 0xff8000005c5f7808 */ /* 0x010fe20001000000 */
[--C-:B------:R-:W-:Y:S01]  /*19060*/  IMAD.MOV.U32 R92, RZ, RZ, R119.reuse ;  /* 0x000000ffff5c7224 */ /* 0x100fe200078e0077 */
[----:B------:R-:W-:Y:S01]  /*19070*/  FMNMX.FTZ R72, R93, R72, !PT ;  /* 0x000000485d487209 */ /* 0x000fe20007810000 */
[----:B------:R-:W-:Y:S01]  /*19080*/  MUFU.TANH R75, R75 ;  /* 0x0000004b004b7308 */ /* 0x000fe20000002400 */
[----:B-----5:R-:W-:Y:S01]  /*19090*/  FSEL R13, R94, -INF , P4 ;  /* 0xff8000005e0d7808 */ /* 0x020fe20002000000 */
[----:B------:R-:W-:Y:S01]  /*190a0*/  IMAD.MOV.U32 R94, RZ, RZ, R119 ;  /* 0x000000ffff5e7224 */ /* 0x000fe200078e0077 */
[----:B------:R-:W-:Y:S02]  /*190b0*/  ISETP.GT.AND P4, PT, R6, 0x28, PT ;  /* 0x000000280600780c */ /* 0x000fe40003f84270 */
[----:B------:R-:W-:-:S02]  /*190c0*/  FMNMX.FTZ R72, R95, R72, !PT ;  /* 0x000000485f487209 */ /* 0x000fc40007810000 */
[----:B------:R-:W-:Y:S01]  /*190d0*/  ISETP.GT.AND P5, PT, R6, 0x29, PT ;  /* 0x000000290600780c */ /* 0x000fe20003fa4270 */
[----:B------:R-:W2:Y:S01]  /*190e0*/  MUFU.TANH R77, R77 ;  /* 0x0000004d004d7308 */ /* 0x000ea20000002400 */
[----:B0-----:R-:W-:Y:S02]  /*190f0*/  FSEL R105, R74, -INF , P4 ;  /* 0xff8000004a697808 */ /* 0x001fe40002000000 */
[----:B------:R-:W-:Y:S02]  /*19100*/  FMNMX.FTZ R72, R103, R72, !PT ;  /* 0x0000004867487209 */ /* 0x000fe40007810000 */
[----:B------:R-:W-:Y:S02]  /*19110*/  ISETP.GT.AND P2, PT, R6, 0x30, PT ;  /* 0x000000300600780c */ /* 0x000fe40003f44270 */
[----:B-1----:R-:W-:Y:S01]  /*19120*/  FSEL R107, R73, -INF , P5 ;  /* 0xff800000496b7808 */ /* 0x002fe20002800000 */
[----:B------:R-:W-:Y:S02]  /*19130*/  WARPGROUP.DEPBAR.LE gsb0, 0x0 ;  /* 0x00008000000079c5 */ /* 0x000fe40000010000 */
[----:B------:R-:W-:Y:S01]  /*19140*/  WARPGROUP.ARRIVE ;  /* 0x00000000000079c5 */ /* 0x000fe20000000000 */
[----:B------:R-:W-:Y:S01]  /*19150*/  MUFU.TANH R96, R96 ;  /* 0x0000006000607308 */ /* 0x000fe20000002400 */
[C---:B------:R-:W-:Y:S01]  /*19160*/  FMUL.FTZ R68, R2.reuse, R41 ;  /* 0x0000002902447220 */ /* 0x040fe20000410000 */
[C---:B------:R-:W-:Y:S01]  /*19170*/  FMUL.FTZ R41, R2.reuse, R48 ;  /* 0x0000003002297220 */ /* 0x040fe20000410000 */
[C---:B------:R-:W-:Y:S01]  /*19180*/  FMUL.FTZ R71, R2.reuse, R42 ;  /* 0x0000002a02477220 */ /* 0x040fe20000410000 */
[----:B------:R-:W-:Y:S01]  /*19190*/  FMNMX.FTZ R72, R105, R72, !PT ;  /* 0x0000004869487209 */ /* 0x000fe20007810000 */
[----:B------:R-:W-:Y:S01]  /*191a0*/  QGMMA.64x32x32.F32.E4M3.E4M3 R24, gdesc[UR16], R24, gsb0 ;  /* 0x00600000101879f3 */ /* 0x000fe20008000818 */
[C---:B------:R-:W-:Y:S01]  /*191b0*/  FMUL.FTZ R42, R2.reuse, R43 ;  /* 0x0000002b022a7220 */ /* 0x040fe20000410000 */
[C---:B------:R-:W-:Y:S01]  /*191c0*/  FMUL.FTZ R49, R2.reuse, R49 ;  /* 0x0000003102317220 */ /* 0x040fe20000410000 */
[----:B------:R-:W-:Y:S01]  /*191d0*/  MUFU.TANH R81, R81 ;  /* 0x0000005100517308 */ /* 0x000fe20000002400 */
[C---:B------:R-:W-:Y:S01]  /*191e0*/  FMUL.FTZ R43, R2.reuse, R50 ;  /* 0x00000032022b7220 */ /* 0x040fe20000410000 */
[----:B--2---:R-:W-:Y:S01]  /*191f0*/  FSEL R77, R77, -INF , P2 ;  /* 0xff8000004d4d7808 */ /* 0x004fe20001000000 */
[C---:B------:R-:W-:Y:S01]  /*19200*/  FMUL.FTZ R47, R2.reuse, R47 ;  /* 0x0000002f022f7220 */ /* 0x040fe20000410000 */
[----:B------:R-:W-:Y:S01]  /*19210*/  FMNMX.FTZ R72, R107, R72, !PT ;  /* 0x000000486b487209 */ /* 0x000fe20007810000 */
[C---:B------:R-:W-:Y:S01]  /*19220*/  FMUL.FTZ R98, R2.reuse, R45 ;  /* 0x0000002d02627220 */ /* 0x040fe20000410000 */
[C---:B------:R-:W-:Y:S01]  /*19230*/  FMUL.FTZ R50, R2.reuse, R51 ;  /* 0x0000003302327220 */ /* 0x040fe20000410000 */
[C---:B------:R-:W-:Y:S01]  /*19240*/  FMUL.FTZ R143, R2.reuse, R52 ;  /* 0x00000034028f7220 */ /* 0x040fe20000410000 */
[----:B------:R-:W-:Y:S01]  /*19250*/  MUFU.TANH R76, R76 ;  /* 0x0000004c004c7308 */ /* 0x000fe20000002400 */
[----:B------:R-:W-:Y:S01]  /*19260*/  FMNMX.FTZ R72, R77, R72, !PT ;  /* 0x000000484d487209 */ /* 0x000fe20007810000 */
[C---:B------:R-:W-:Y:S01]  /*19270*/  FMUL.FTZ R52, R2.reuse, R55 ;  /* 0x0000003702347220 */ /* 0x040fe20000410000 */
[C---:B------:R-:W-:Y:S01]  /*19280*/  FMUL.FTZ R53, R2.reuse, R53 ;  /* 0x0000003502357220 */ /* 0x040fe20000410000 */
[C---:B------:R-:W-:Y:S01]  /*19290*/  FMUL.FTZ R40, R2.reuse, R40 ;  /* 0x0000002802287220 */ /* 0x040fe20000410000 */
[C---:B------:R-:W-:Y:S01]  /*192a0*/  FMUL.FTZ R44, R2.reuse, R44 ;  /* 0x0000002c022c7220 */ /* 0x040fe20000410000 */
[C---:B------:R-:W-:Y:S01]  /*192b0*/  FMUL.FTZ R46, R2.reuse, R46 ;  /* 0x0000002e022e7220 */ /* 0x040fe20000410000 */
[----:B------:R-:W-:Y:S01]  /*192c0*/  FMUL.FTZ R54, R2, R54 ;  /* 0x0000003602367220 */ /* 0x000fe20000410000 */
[----:B------:R-:W0:Y:S01]  /*192d0*/  MUFU.TANH R78, R78 ;  /* 0x0000004e004e7308 */ /* 0x000e220000002400 */
[----:B------:R-:W-:-:S07]  /*192e0*/  MOV R90, R119 ;  /* 0x00000077005a7202 */ /* 0x000fce0000000f00 */
[----:B------:R-:W1:Y:S08]  /*192f0*/  MUFU.TANH R79, R79 ;  /* 0x0000004f004f7308 */ /* 0x000e700000002400 */
[----:B------:R-:W-:Y:S01]  /*19300*/  MUFU.TANH R82, R82 ;  /* 0x0000005200527308 */ /* 0x000fe20000002400 */
[----:B0-----:R-:W-:Y:S02]  /*19310*/  FSEL R45, R78, -INF , P5 ;  /* 0xff8000004e2d7808 */ /* 0x001fe40002800000 */
[----:B------:R-:W-:-:S05]  /*19320*/  ISETP.GT.AND P5, PT, R6, 0x39, PT ;  /* 0x000000390600780c */ /* 0x000fca0003fa4270 */
[----:B------:R-:W0:Y:S08]  /*19330*/  MUFU.TANH R83, R83 ;  /* 0x0000005300537308 */ /* 0x000e300000002400 */
[----:B------:R-:W2:Y:S08]  /*19340*/  MUFU.TANH R80, R80 ;  /* 0x0000005000507308 */ /* 0x000eb00000002400 */
[----:B------:R3:W-:Y:S01]  /*19350*/  MUFU.TANH R12, R41 ;  /* 0x00000029000c7308 */ /* 0x0007e20000002400 */
[----:B------:R-:W-:-:S02]  /*19360*/  WARPGROUP.DEPBAR.LE gsb0, 0x0 ;  /* 0x00008000000079c5 */ /* 0x000fc40000010000 */
[C---:B------:R-:W-:Y:S01]  /*19370*/  FMUL.FTZ R24, R2.reuse, R24 ;  /* 0x0000001802187220 */ /* 0x040fe20000410000 */
[C---:B------:R-:W-:Y:S01]  /*19380*/  FMUL.FTZ R28, R2.reuse, R28 ;  /* 0x0000001c021c7220 */ /* 0x040fe20000410000 */
[C---:B------:R-:W-:Y:S01]  /*19390*/  FMUL.FTZ R26, R2.reuse, R26 ;  /* 0x0000001a021a7220 */ /* 0x040fe20000410000 */
[C---:B------:R-:W-:Y:S01]  /*193a0*/  FMUL.FTZ R32, R2.reuse, R32 ;  /* 0x0000002002207220 */ /* 0x040fe20000410000 */
[C---:B------:R-:W-:Y:S01]  /*193b0*/  FMUL.FTZ R30, R2.reuse, R30 ;  /* 0x0000001e021e7220 */ /* 0x040fe20000410000 */
[----:B------:R-:W-:Y:S01]  /*193c0*/  MUFU.TANH R85, R85 ;  /* 0x0000005500557308 */ /* 0x000fe20000002400 */
[----:B---3--:R-:W-:Y:S01]  /*193d0*/  FSEL R41, R75, -INF , P3 ;  /* 0xff8000004b297808 */ /* 0x008fe20001800000 */
[----:B------:R-:W-:Y:S01]  /*193e0*/  FMUL.FTZ R36, R2, R36 ;  /* 0x0000002402247220 */ /* 0x000fe20000410000 */
[----:B------:R-:W-:Y:S01]  /*193f0*/  ISETP.GT.AND P3, PT, R6, 0x31, PT ;  /* 0x000000310600780c */ /* 0x000fe20003f64270 */
[----:B------:R-:W-:-:S04]  /*19400*/  FMUL.FTZ R38, R2, R38 ;  /* 0x0000002602267220 */ /* 0x000fc80000410000 */
[----:B------:R-:W-:Y:S08]  /*19410*/  MUFU.TANH R56, R56 ;  /* 0x0000003800387308 */ /* 0x000ff00000002400 */
[----:B------:R3:W-:Y:S08]  /*19420*/  MUFU.TANH R10, R49 ;  /* 0x00000031000a7308 */ /* 0x0007f00000002400 */
[----:B------:R4:W-:Y:S01]  /*19430*/  MUFU.TANH R20, R43 ;  /* 0x0000002b00147308 */ /* 0x0009e20000002400 */
[----:B---3--:R-:W-:-:S02]  /*19440*/  FSEL R49, R81, -INF , P3 ;  /* 0xff80000051317808 */ /* 0x008fc40001800000 */
[----:B------:R-:W-:Y:S02]  /*19450*/  FSEL R81, R76, -INF , P3 ;  /* 0xff8000004c517808 */ /* 0x000fe40001800000 */
[----:B------:R-:W-:Y:S02]  /*19460*/  ISETP.GT.AND P3, PT, R6, 0x41, PT ;  /* 0x000000410600780c */ /* 0x000fe40003f64270 */
[----:B------:R-:W-:Y:S01]  /*19470*/  FMNMX.FTZ R72, R81, R72, !PT ;  /* 0x0000004851487209 */ /* 0x000fe20007810000 */
[----:B------:R-:W3:Y:S01]  /*19480*/  MUFU.TANH R57, R57 ;  /* 0x0000003900397308 */ /* 0x000ee20000002400 */
[----:B----4-:R-:W-:Y:S01]  /*19490*/  FSEL R43, R96, -INF , P4 ;  /* 0xff800000602b7808 */ /* 0x010fe20002000000 */
[----:B------:R-:W-:Y:S01]  /*194a0*/  IMAD.MOV.U32 R96, RZ, RZ, R119 ;  /* 0x000000ffff607224 */ /* 0x000fe200078e0077 */
[----:B------:R-:W-:-:S04]  /*194b0*/  ISETP.GT.AND P4, PT, R6, 0x38, PT ;  /* 0x000000380600780c */ /* 0x000fc80003f84270 */
[----:B-1----:R-:W-:Y:S01]  /*194c0*/  FSEL R79, R79, -INF , P4 ;  /* 0xff8000004f4f7808 */ /* 0x002fe20002000000 */
[----:B------:R-:W-:Y:S01]  /*194d0*/  MUFU.TANH R84, R84 ;  /* 0x0000005400547308 */ /* 0x000fe20000002400 */
[----:B0-----:R-:W-:Y:S02]  /*194e0*/  FSEL R51, R83, -INF , P4 ;  /* 0xff80000053337808 */ /* 0x001fe40002000000 */
[----:B--2---:R-:W-:Y:S02]  /*194f0*/  FSEL R83, R80, -INF , P5 ;  /* 0xff80000050537808 */ /* 0x004fe40002800000 */
[----:B------:R-:W-:Y:S02]  /*19500*/  FMNMX.FTZ R72, R79, R72, !PT ;  /* 0x000000484f487209 */ /* 0x000fe40007810000 */
[----:B------:R-:W-:Y:S01]  /*19510*/  ISETP.GT.AND P4, PT, R6, 0x48, PT ;  /* 0x000000480600780c */ /* 0x000fe20003f84270 */
[----:B------:R-:W0:Y:S01]  /*19520*/  MUFU.TANH R59, R59 ;  /* 0x0000003b003b7308 */ /* 0x000e220000002400 */
[----:B------:R-:W-:-:S02]  /*19530*/  FMNMX.FTZ R72, R83, R72, !PT ;  /* 0x0000004853487209 */ /* 0x000fc40007810000 */
[----:B---3--:R-:W-:-:S05]  /*19540*/  FSEL R111, R57, -INF , P3 ;  /* 0xff800000396f7808 */ /* 0x008fca0001800000 */
[----:B------:R1:W-:Y:S08]  /*19550*/  MUFU.TANH R48, R47 ;  /* 0x0000002f00307308 */ /* 0x0003f00000002400 */
[----:B------:R-:W-:Y:S01]  /*19560*/  MUFU.TANH R58, R58 ;  /* 0x0000003a003a7308 */ /* 0x000fe20000002400 */
[----:B-1----:R-:W-:Y:S02]  /*19570*/  FSEL R47, R82, -INF , P2 ;  /* 0xff800000522f7808 */ /* 0x002fe40001000000 */
[----:B------:R-:W-:-:S02]  /*19580*/  ISETP.GT.AND P2, PT, R6, 0x40, PT ;  /* 0x000000400600780c */ /* 0x000fc40003f44270 */
[----:B0-----:R-:W-:Y:S02]  /*19590*/  FSEL R117, R59, -INF , P4 ;  /* 0xff8000003b757808 */ /* 0x001fe40002000000 */
[----:B------:R-:W-:Y:S01]  /*195a0*/  FSEL R55, R85, -INF , P2 ;  /* 0xff80000055377808 */ /* 0x000fe20001000000 */
[----:B------:R-:W0:Y:S01]  /*195b0*/  MUFU.TANH R86, R86 ;  /* 0x0000005600567308 */ /* 0x000e220000002400 */
[----:B------:R-:W-:Y:S01]  /*195c0*/  FSEL R85, R56, -INF , P2 ;  /* 0xff80000038557808 */ /* 0x000fe20001000000 */
[----:B------:R-:W-:Y:S01]  /*195d0*/  FMUL.FTZ R56, R2, R25 ;  /* 0x0000001902387220 */ /* 0x000fe20000410000 */
[----:B------:R-:W-:Y:S02]  /*195e0*/  ISETP.GT.AND P2, PT, R6, 0x50, PT ;  /* 0x000000500600780c */ /* 0x000fe40003f44270 */
[----:B------:R-:W-:-:S03]  /*195f0*/  FMNMX.FTZ R72, R85, R72, !PT ;  /* 0x0000004855487209 */ /* 0x000fc60007810000 */
[----:B------:R-:W1:Y:S01]  /*19600*/  MUFU.TANH R61, R61 ;  /* 0x0000003d003d7308 */ /* 0x000e620000002400 */
[----:B------:R-:W-:-:S04]  /*19610*/  FMNMX.FTZ R72, R111, R72, !PT ;  /* 0x000000486f487209 */ /* 0x000fc80007810000 */
[----:B------:R-:W-:-:S03]  /*19620*/  FMNMX.FTZ R72, R117, R72, !PT ;  /* 0x0000004875487209 */ /* 0x000fc60007810000 */
[----:B------:R-:W2:Y:S01]  /*19630*/  MUFU.TANH R62, R62 ;  /* 0x0000003e003e7308 */ /* 0x000ea20000002400 */
[----:B0-----:R-:W-:Y:S02]  /*19640*/  FSEL R25, R86, -INF , P3 ;  /* 0xff80000056197808 */ /* 0x001fe40001800000 */
[----:B------:R-:W-:-:S05]  /*19650*/  ISETP.GT.AND P3, PT, R6, 0x51, PT ;  /* 0x000000510600780c */ /* 0x000fca0003f64270 */
[----:B------:R-:W0:Y:S01]  /*19660*/  MUFU.TANH R60, R60 ;  /* 0x0000003c003c7308 */ /* 0x000e220000002400 */
[----:B-1----:R-:W-:-:S07]  /*19670*/  FSEL R123, R61, -INF , P2 ;  /* 0xff8000003d7b7808 */ /* 0x002fce0001000000 */
[----:B------:R-:W1:Y:S01]  /*19680*/  MUFU.TANH R63, R63 ;  /* 0x0000003f003f7308 */ /* 0x000e620000002400 */
[----:B--2---:R-:W-:Y:S02]  /*19690*/  FSEL R57, R62, -INF , P4 ;  /* 0xff8000003e397808 */ /* 0x004fe40002000000 */
[----:B------:R-:W-:-:S05]  /*196a0*/  ISETP.GT.AND P4, PT, R6, 0x58, PT ;  /* 0x000000580600780c */ /* 0x000fca0003f84270 */
[----:B------:R2:W-:Y:S01]  /*196b0*/  MUFU.TANH R145, R53 ;  /* 0x0000003500917308 */ /* 0x0005e20000002400 */
[----:B0-----:R-:W-:Y:S01]  /*196c0*/  FSEL R125, R60, -INF , P3 ;  /* 0xff8000003c7d7808 */ /* 0x001fe20001800000 */
[----:B------:R-:W-:-:S06]  /*196d0*/  FMUL.FTZ R60, R2, R29 ;  /* 0x0000001d023c7220 */ /* 0x000fcc0000410000 */
[----:B------:R-:W0:Y:S01]  /*196e0*/  MUFU.TANH R65, R65 ;  /* 0x0000004100417308 */ /* 0x000e220000002400 */
[----:B--2---:R-:W-:Y:S02]  /*196f0*/  FSEL R53, R84, -INF , P5 ;  /* 0xff80000054357808 */ /* 0x004fe40002800000 */
[----:B------:R-:W-:-:S04]  /*19700*/  ISETP.GT.AND P5, PT, R6, 0x49, PT ;  /* 0x000000490600780c */ /* 0x000fc80003fa4270 */
[----:B------:R-:W-:Y:S01]  /*19710*/  FSEL R121, R58, -INF , P5 ;  /* 0xff8000003a797808 */ /* 0x000fe20002800000 */
[----:B------:R-:W2:Y:S01]  /*19720*/  MUFU.TANH R66, R66 ;  /* 0x0000004200427308 */ /* 0x000ea20000002400 */
[----:B-1----:R-:W-:Y:S01]  /*19730*/  FSEL R59, R63, -INF , P5 ;  /* 0xff8000003f3b7808 */ /* 0x002fe20002800000 */
[----:B------:R-:W-:Y:S01]  /*19740*/  FMUL.FTZ R58, R2, R27 ;  /* 0x0000001b023a7220 */ /* 0x000fe20000410000 */
[----:B------:R-:W-:Y:S02]  /*19750*/  FMNMX.FTZ R72, R121, R72, !PT ;  /* 0x0000004879487209 */ /* 0x000fe40007810000 */
[----:B------:R-:W-:Y:S02]  /*19760*/  ISETP.GT.AND P5, PT, R6, 0x59, PT ;  /* 0x000000590600780c */ /* 0x000fe40003fa4270 */
[----:B------:R-:W-:Y:S01]  /*19770*/  FMNMX.FTZ R72, R123, R72, !PT ;  /* 0x000000487b487209 */ /* 0x000fe20007810000 */
[----:B------:R-:W1:Y:S01]  /*19780*/  MUFU.TANH R64, R64 ;  /* 0x0000004000407308 */ /* 0x000e620000002400 */
[----:B0-----:R-:W-:-:S02]  /*19790*/  FSEL R127, R65, -INF , P4 ;  /* 0xff800000417f7808 */ /* 0x001fc40002000000 */
[----:B------:R-:W-:-:S04]  /*197a0*/  FMNMX.FTZ R72, R125, R72, !PT ;  /* 0x000000487d487209 */ /* 0x000fc80007810000 */
[----:B------:R-:W-:Y:S01]  /*197b0*/  FMNMX.FTZ R72, R127, R72, !PT ;  /* 0x000000487f487209 */ /* 0x000fe20007810000 */
[----:B------:R-:W0:Y:S01]  /*197c0*/  MUFU.TANH R67, R67 ;  /* 0x0000004300437308 */ /* 0x000e220000002400 */
[----:B--2---:R-:W-:Y:S02]  /*197d0*/  FSEL R27, R66, -INF , P2 ;  /* 0xff800000421b7808 */ /* 0x004fe40001000000 */
[----:B------:R-:W-:-:S05]  /*197e0*/  ISETP.GT.AND P2, PT, R6, 0x60, PT ;  /* 0x000000600600780c */ /* 0x000fca0003f44270 */
[----:B------:R-:W2:Y:S01]  /*197f0*/  MUFU.TANH R40, R40 ;  /* 0x0000002800287308 */ /* 0x000ea20000002400 */
[----:B-1----:R-:W-:-:S04]  /*19800*/  FSEL R129, R64, -INF , P5 ;  /* 0xff80000040817808 */ /* 0x002fc80002800000 */
[----:B------:R-:W-:-:S03]  /*19810*/  FMNMX.FTZ R72, R129, R72, !PT ;  /* 0x0000004881487209 */ /* 0x000fc60007810000 */
[----:B------:R-:W1:Y:S01]  /*19820*/  MUFU.TANH R69, R69 ;  /* 0x0000004500457308 */ /* 0x000e620000002400 */
[----:B0-----:R-:W-:Y:S02]  /*19830*/  FSEL R61, R67, -INF , P3 ;  /* 0xff800000433d7808 */ /* 0x001fe40001800000 */
[----:B------:R-:W-:-:S05]  /*19840*/  ISETP.GT.AND P3, PT, R6, 0x61, PT ;  /* 0x000000610600780c */ /* 0x000fca0003f64270 */
[----:B------:R-:W0:Y:S01]  /*19850*/  MUFU.TANH R68, R68 ;  /* 0x0000004400447308 */ /* 0x000e220000002400 */
[----:B--2---:R-:W-:Y:S01]  /*19860*/  FSEL R131, R40, -INF , P2 ;  /* 0xff80000028837808 */ /* 0x004fe20001000000 */
[----:B------:R-:W-:-:S03]  /*19870*/  FMUL.FTZ R40, R2, R31 ;  /* 0x0000001f02287220 */ /* 0x000fc60000410000 */
        /* <DEDUP_REMOVED lines=8> */
[----:B--2---:R-:W-:Y:S02]  /*19900*/  FSEL R29, R70, -INF , P5 ;  /* 0xff800000461d7808 */ /* 0x004fe40002800000 */
[----:B------:R-:W-:-:S04]  /*19910*/  ISETP.GT.AND P5, PT, R6, 0x69, PT ;  /* 0x000000690600780c */ /* 0x000fc80003fa4270 */
[----:B------:R-:W-:Y:S01]  /*19920*/  FSEL R69, R48, -INF , P5 ;  /* 0xff80000030457808 */ /* 0x000fe20002800000 */
[----:B------:R-:W2:Y:S01]  /*19930*/  MUFU.TANH R98, R98 ;  /* 0x0000006200627308 */ /* 0x000ea20000002400 */
[----:B-1----:R-:W-:-:S04]  /*19940*/  FSEL R135, R44, -INF , P4 ;  /* 0xff8000002c877808 */ /* 0x002fc80002000000 */
[----:B------:R-:W-:-:S03]  /*19950*/  FMNMX.FTZ R72, R135, R72, !PT ;  /* 0x0000004887487209 */ /* 0x000fc60007810000 */
[----:B------:R-:W1:Y:S01]  /*19960*/  MUFU.TANH R42, R42 ;  /* 0x0000002a002a7308 */ /* 0x000e620000002400 */
[----:B0-----:R-:W-:Y:S02]  /*19970*/  FSEL R65, R71, -INF , P2 ;  /* 0xff80000047417808 */ /* 0x001fe40001000000 */
[----:B------:R-:W-:-:S04]  /*19980*/  ISETP.GT.AND P2, PT, R6, 0x70, PT ;  /* 0x000000700600780c */ /* 0x000fc80003f44270 */
[----:B------:R-:W-:Y:S01]  /*19990*/  FSEL R139, R12, -INF , P2 ;  /* 0xff8000000c8b7808 */ /* 0x000fe20001000000 */
[----:B------:R-:W0:Y:S01]  /*199a0*/  MUFU.TANH R46, R46 ;  /* 0x0000002e002e7308 */ /* 0x000e220000002400 */
[----:B--2---:R-:W-:Y:S01]  /*199b0*/  FSEL R137, R98, -INF , P5 ;  /* 0xff80000062897808 */ /* 0x004fe20002800000 */
[----:B------:R-:W-:Y:S01]  /*199c0*/  FMUL.FTZ R12, R2, R37 ;  /* 0x00000025020c7220 */ /* 0x000fe20000410000 */
[----:B------:R-:W-:Y:S01]  /*199d0*/  ISETP.GT.AND P5, PT, R6, 0x79, PT ;  /* 0x000000790600780c */ /* 0x000fe20003fa4270 */
[----:B------:R-:W-:Y:S01]  /*199e0*/  IMAD.MOV.U32 R98, RZ, RZ, R119 ;  /* 0x000000ffff627224 */ /* 0x000fe200078e0077 */
[----:B------:R-:W-:Y:S02]  /*199f0*/  FMNMX.FTZ R72, R137, R72, !PT ;  /* 0x0000004889487209 */ /* 0x000fe40007810000 */
[----:B------:R-:W-:Y:S01]  /*19a00*/  FSEL R71, R20, -INF , P2 ;  /* 0xff80000014477808 */ /* 0x000fe20001000000 */
[----:B------:R-:W2:Y:S01]  /*19a10*/  MUFU.TANH R143, R143 ;  /* 0x0000008f008f7308 */ /* 0x000ea20000002400 */
[----:B-1----:R-:W-:Y:S01]  /*19a20*/  FSEL R67, R42, -INF , P3 ;  /* 0xff8000002a437808 */ /* 0x002fe20001800000 */
[----:B------:R-:W-:Y:S01]  /*19a30*/  FMUL.FTZ R42, R2, R35 ;  /* 0x00000023022a7220 */ /* 0x000fe20000410000 */
[----:B------:R-:W-:-:S02]  /*19a40*/  ISETP.GT.AND P3, PT, R6, 0x71, PT ;  /* 0x000000710600780c */ /* 0x000fc40003f64270 */
[----:B------:R-:W-:Y:S02]  /*19a50*/  FMNMX.FTZ R72, R139, R72, !PT ;  /* 0x000000488b487209 */ /* 0x000fe40007810000 */
[----:B------:R-:W-:Y:S01]  /*19a60*/  FSEL R141, R10, -INF , P3 ;  /* 0xff8000000a8d7808 */ /* 0x000fe20001800000 */
[----:B------:R-:W1:Y:S01]  /*19a70*/  MUFU.TANH R50, R50 ;  /* 0x0000003200327308 */ /* 0x000e620000002400 */
[----:B0-----:R-:W-:Y:S01]  /*19a80*/  FSEL R31, R46, -INF , P4 ;  /* 0xff8000002e1f7808 */ /* 0x001fe20002000000 */
[----:B------:R-:W-:Y:S01]  /*19a90*/  FMUL.FTZ R10, R2, R33 ;  /* 0x00000021020a7220 */ /* 0x000fe20000410000 */
[C---:B------:R-:W-:Y:S02]  /*19aa0*/  ISETP.GT.AND P4, PT, R6.reuse, 0x78, PT ;  /* 0x000000780600780c */ /* 0x040fe40003f84270 */
[----:B------:R-:W-:Y:S02]  /*19ab0*/  FMNMX.FTZ R72, R141, R72, !PT ;  /* 0x000000488d487209 */ /* 0x000fe40007810000 */
[----:B------:R-:W-:Y:S01]  /*19ac0*/  ISETP.GT.AND P2, PT, R6, 0x80, PT ;  /* 0x000000800600780c */ /* 0x000fe20003f44270 */
[----:B------:R-:W0:Y:S01]  /*19ad0*/  MUFU.TANH R24, R24 ;  /* 0x0000001800187308 */ /* 0x000e220000002400 */
[----:B--2---:R-:W-:-:S02]  /*19ae0*/  FSEL R143, R143, -INF , P4 ;  /* 0xff8000008f8f7808 */ /* 0x004fc40002000000 */
[----:B------:R-:W-:Y:S02]  /*19af0*/  FSEL R145, R145, -INF , P5 ;  /* 0xff80000091917808 */ /* 0x000fe40002800000 */
[----:B------:R-:W-:-:S03]  /*19b00*/  FMNMX.FTZ R72, R143, R72, !PT ;  /* 0x000000488f487209 */ /* 0x000fc60007810000 */
[----:B------:R-:W2:Y:S01]  /*19b10*/  MUFU.TANH R54, R54 ;  /* 0x0000003600367308 */ /* 0x000ea20000002400 */
[----:B-1----:R-:W-:Y:S02]  /*19b20*/  FSEL R73, R50, -INF , P3 ;  /* 0xff80000032497808 */ /* 0x002fe40001800000 */
[----:B------:R-:W-:Y:S02]  /*19b30*/  ISETP.GT.AND P3, PT, R6, 0x81, PT ;  /* 0x000000810600780c */ /* 0x000fe40003f64270 */
[----:B------:R-:W-:-:S03]  /*19b40*/  FMNMX.FTZ R72, R145, R72, !PT ;  /* 0x0000004891487209 */ /* 0x000fc60007810000 */
[----:B------:R-:W1:Y:S01]  /*19b50*/  MUFU.TANH R56, R56 ;  /* 0x0000003800387308 */ /* 0x000e620000002400 */
[----:B0-----:R-:W-:Y:S02]  /*19b60*/  FSEL R149, R24, -INF , P2 ;  /* 0xff80000018957808 */ /* 0x001fe40001000000 */
[----:B------:R-:W-:Y:S02]  /*19b70*/  FMNMX.FTZ R24, R3, R4, !PT ;  /* 0x0000000403187209 */ /* 0x000fe40007810000 */
[----:B------:R-:W-:Y:S02]  /*19b80*/  FMNMX.FTZ R72, R149, R72, !PT ;  /* 0x0000004895487209 */ /* 0x000fe40007810000 */
        /* <DEDUP_REMOVED lines=24> */
[----:B------:R-:W-:-:S02]  /*19d10*/  ISETP.GT.AND P3, PT, R6, 0x91, PT ;  /* 0x000000910600780c */ /* 0x000fc40003f64270 */
[----:B------:R-:W-:-:S03]  /*19d20*/  FMNMX.FTZ R26, R13, R26, !PT ;  /* 0x0000001a0d1a7209 */ /* 0x000fc60007810000 */
[----:B------:R-:W2:Y:S01]  /*19d30*/  MUFU.TANH R10, R10 ;  /* 0x0000000a000a7308 */ /* 0x000ea20000002400 */
[----:B-1----:R-:W-:Y:S02]  /*19d40*/  FSEL R157, R32, -INF , P2 ;  /* 0xff800000209d7808 */ /* 0x002fe40001000000 */
[----:B------:R-:W-:Y:S02]  /*19d50*/  FMNMX.FTZ R28, R15, R26, !PT ;  /* 0x0000001a0f1c7209 */ /* 0x000fe40007810000 */
[----:B------:R-:W-:Y:S02]  /*19d60*/  FMNMX.FTZ R72, R157, R72, !PT ;  /* 0x000000489d487209 */ /* 0x000fe40007810000 */
[----:B------:R-:W-:Y:S01]  /*19d70*/  FMNMX.FTZ R28, R21, R28, !PT ;  /* 0x0000001c151c7209 */ /* 0x000fe20007810000 */
[----:B------:R-:W1:Y:S01]  /*19d80*/  MUFU.TANH R40, R40 ;  /* 0x0000002800287308 */ /* 0x000e620000002400 */
[----:B0-----:R-:W-:Y:S02]  /*19d90*/  FSEL R113, R30, -INF , P4 ;  /* 0xff8000001e717808 */ /* 0x001fe40002000000 */
[----:B------:R-:W-:-:S02]  /*19da0*/  ISETP.GT.AND P4, PT, R6, 0x98, PT ;  /* 0x000000980600780c */ /* 0x000fc40003f84270 */
[----:B------:R-:W-:-:S03]  /*19db0*/  FMNMX.FTZ R28, R41, R28, !PT ;  /* 0x0000001c291c7209 */ /* 0x000fc60007810000 */
[----:B------:R-:W0:Y:S01]  /*19dc0*/  MUFU.TANH R36, R36 ;  /* 0x0000002400247308 */ /* 0x000e220000002400 */
[----:B--2---:R-:W-:Y:S02]  /*19dd0*/  FSEL R163, R10, -INF , P3 ;  /* 0xff8000000aa37808 */ /* 0x004fe40001800000 */
[----:B------:R-:W-:Y:S02]  /*19de0*/  FMNMX.FTZ R28, R43, R28, !PT ;  /* 0x0000001c2b1c7209 */ /* 0x000fe40007810000 */
[----:B------:R-:W-:Y:S02]  /*19df0*/  FMNMX.FTZ R72, R163, R72, !PT ;  /* 0x00000048a3487209 */ /* 0x000fe40007810000 */
[----:B------:R-:W-:Y:S01]  /*19e00*/  FMNMX.FTZ R32, R45, R28, !PT ;  /* 0x0000001c2d207209 */ /* 0x000fe20007810000 */
[----:B------:R-:W2:Y:S01]  /*19e10*/  MUFU.TANH R12, R12 ;  /* 0x0000000c000c7308 */ /* 0x000ea20000002400 */
[----:B-1----:R-:W-:Y:S01]  /*19e20*/  FSEL R115, R40, -INF , P5 ;  /* 0xff80000028737808 */ /* 0x002fe20002800000 */
[----:B------:R-:W-:Y:S01]  /*19e30*/  FMUL.FTZ R40, R2, R34 ;  /* 0x0000002202287220 */ /* 0x000fe20000410000 */
[----:B------:R-:W-:-:S02]  /*19e40*/  ISETP.GT.AND P5, PT, R6, 0x99, PT ;  /* 0x000000990600780c */ /* 0x000fc40003fa4270 */
[----:B------:R-:W-:Y:S02]  /*19e50*/  FMNMX.FTZ R32, R47, R32, !PT ;  /* 0x000000202f207209 */ /* 0x000fe40007810000 */
[----:B------:R-:W-:Y:S01]  /*19e60*/  MOV R10, UR6 ;  /* 0x00000006000a7c02 */ /* 0x000fe20008000f00 */
[----:B------:R-:W1:Y:S01]  /*19e70*/  MUFU.TANH R40, R40 ;  /* 0x0000002800287308 */ /* 0x000e620000002400 */
[----:B0-----:R-:W-:Y:S01]  /*19e80*/  FSEL R167, R36, -INF , P4 ;  /* 0xff80000024a77808 */ /* 0x001fe20002000000 */
[----:B------:R-:W-:Y:S01]  /*19e90*/  FMUL.FTZ R36, R2, R39 ;  /* 0x0000002702247220 */ /* 0x000fe20000410000 */
[----:B------:R-:W-:Y:S02]  /*19ea0*/  FMNMX.FTZ R32, R49, R32, !PT ;  /* 0x0000002031207209 */ /* 0x000fe40007810000 */
[----:B------:R-:W-:Y:S02]  /*19eb0*/  FMNMX.FTZ R72, R167, R72, !PT ;  /* 0x00000048a7487209 */ /* 0x000fe40007810000 */
[----:B------:R-:W-:Y:S01]  /*19ec0*/  FMNMX.FTZ R32, R51, R32, !PT ;  /* 0x0000002033207209 */ /* 0x000fe20007810000 */
[----:B------:R-:W0:Y:S01]  /*19ed0*/  MUFU.TANH R42, R42 ;  /* 0x0000002a002a7308 */ /* 0x000e220000002400 */
[----:B--2---:R-:W-:-:S02]  /*19ee0*/  FSEL R165, R12, -INF , P5 ;  /* 0xff8000000ca57808 */ /* 0x004fc40002800000 */
[----:B------:R-:W-:Y:S02]  /*19ef0*/  FMNMX.FTZ R34, R53, R32, !PT ;  /* 0x0000002035227209 */ /* 0x000fe40007810000 */
[----:B------:R-:W-:Y:S02]  /*19f00*/  FMNMX.FTZ R72, R165, R72, !PT ;  /* 0x00000048a5487209 */ /* 0x000fe40007810000 */
[----:B------:R-:W-:Y:S01]  /*19f10*/  FMNMX.FTZ R34, R55, R34, !PT ;  /* 0x0000002237227209 */ /* 0x000fe20007810000 */
[----:B------:R-:W2:Y:S02]  /*19f20*/  MUFU.TANH R38, R38 ;  /* 0x0000002600267308 */ /* 0x000ea40000002400 */
[----:B------:R-:W3:Y:S01]  /*19f30*/  SHFL.BFLY PT, R169, R72, 0x2, 0x1f ;  /* 0x0c401f0048a97f89 */ /* 0x000ee200000e0000 */
[----:B------:R-:W-:-:S04]  /*19f40*/  FMNMX.FTZ R34, R25, R34, !PT ;  /* 0x0000002219227209 */ /* 0x000fc80007810000 */
[----:B------:R-:W-:Y:S01]  /*19f50*/  FMNMX.FTZ R34, R57, R34, !PT ;  /* 0x0000002239227209 */ /* 0x000fe20007810000 */
[----:B------:R-:W4:Y:S01]  /*19f60*/  MUFU.TANH R36, R36 ;  /* 0x0000002400247308 */ /* 0x000f220000002400 */
[----:B---3--:R-:W-:-:S05]  /*19f70*/  FMNMX.FTZ R169, R72, R169, !PT ;  /* 0x000000a948a97209 */ /* 0x008fca0007810000 */
[----:B------:R-:W3:Y:S02]  /*19f80*/  SHFL.BFLY PT, R120, R169, 0x1, 0x1f ;  /* 0x0c201f00a9787f89 */ /* 0x000ee400000e0000 */
[----:B---3--:R-:W-:-:S04]  /*19f90*/  FMNMX.FTZ R120, R169, R120, !PT ;  /* 0x00000078a9787209 */ /* 0x008fc80007810000 */
[C---:B------:R-:W-:Y:S01]  /*19fa0*/  FSETP.NEU.FTZ.AND P6, PT, R120.reuse, -INF , PT ;  /* 0xff8000007800780b */ /* 0x040fe20003fdd000 */
[----:B------:R-:W-:-:S05]  /*19fb0*/  FFMA.FTZ R30, R120, R10, -8 ;  /* 0xc1000000781e7423 */ /* 0x000fca000001000a */
[----:B------:R-:W-:-:S05]  /*19fc0*/  FSEL R30, R30, RZ, P6 ;  /* 0x000000ff1e1e7208 */ /* 0x000fca0003000000 */
[-CC-:B------:R-:W-:Y:S01]  /*19fd0*/  FFMA.FTZ R44, R77, R10.reuse, -R30.reuse ;  /* 0x0000000a4d2c7223 */ /* 0x180fe2000001081e */
[----:B------:R-:W-:-:S01]  /*19fe0*/  FFMA.FTZ R46, R79, R10, -R30 ;  /* 0x0000000a4f2e7223 */ /* 0x000fc2000001081e */
[-CC-:B------:R-:W-:Y:S01]  /*19ff0*/  FFMA.FTZ R35, R8, R10.reuse, -R30.reuse ;  /* 0x0000000a08237223 */ /* 0x180fe2000001081e */
[----:B------:R-:W-:-:S01]  /*1a000*/  FFMA.FTZ R8, R97, R10, -R30 ;  /* 0x0000000a61087223 */ /* 0x000fc2000001081e */
[----:B------:R3:W-:Y:S01]  /*1a010*/  MUFU.EX2 R28, R44 ;  /* 0x0000002c001c7308 */ /* 0x0007e20000000800 */
[----:B-1----:R-:W-:Y:S01]  /*1a020*/  FSEL R97, R40, -INF , P2 ;  /* 0xff80000028617808 */ /* 0x002fe20001000000 */
[-CC-:B------:R-:W-:Y:S01]  /*1a030*/  FFMA.FTZ R39, R99, R10.reuse, -R30.reuse ;  /* 0x0000000a63277223 */ /* 0x180fe2000001081e */
[----:B0-----:R-:W-:Y:S01]  /*1a040*/  FSEL R99, R42, -INF , P3 ;  /* 0xff8000002a637808 */ /* 0x001fe20001800000 */
[-CC-:B------:R-:W-:Y:S01]  /*1a050*/  FFMA.FTZ R12, R91, R10.reuse, -R30.reuse ;  /* 0x0000000a5b0c7223 */ /* 0x180fe2000001081e */
[----:B------:R-:W-:-:S01]  /*1a060*/  FFMA.FTZ R91, R103, R10, -R30 ;  /* 0x0000000a675b7223 */ /* 0x000fc2000001081e */
[--C-:B------:R-:W-:Y:S01]  /*1a070*/  FFMA.FTZ R105, R105, R10, -R30.reuse ;  /* 0x0000000a69697223 */ /* 0x100fe2000001081e */
[----:B--2---:R-:W-:Y:S01]  /*1a080*/  FSEL R103, R38, -INF , P4 ;  /* 0xff80000026677808 */ /* 0x004fe20002000000 */
[----:B------:R0:W-:Y:S01]  /*1a090*/  MUFU.EX2 R32, R46 ;  /* 0x0000002e00207308 */ /* 0x0001e20000000800 */
[----:B---3--:R-:W-:Y:S01]  /*1a0a0*/  FMNMX.FTZ R44, R59, R34, !PT ;  /* 0x000000223b2c7209 */ /* 0x008fe20007810000 */
[-CC-:B------:R-:W-:Y:S01]  /*1a0b0*/  FFMA.FTZ R79, R83, R10.reuse, -R30.reuse ;  /* 0x0000000a534f7223 */ /* 0x180fe2000001081e */
[----:B------:R-:W-:-:S01]  /*1a0c0*/  FFMA.FTZ R83, R121, R10, -R30 ;  /* 0x0000000a79537223 */ /* 0x000fc2000001081e */
[--C-:B------:R-:W-:Y:S01]  /*1a0d0*/  FFMA.FTZ R6, R87, R10, -R30.reuse ;  /* 0x0000000a57067223 */ /* 0x100fe2000001081e */
[----:B------:R-:W-:Y:S01]  /*1a0e0*/  FMNMX.FTZ R44, R27, R44, !PT ;  /* 0x0000002c1b2c7209 */ /* 0x000fe20007810000 */
[-CC-:B------:R-:W-:Y:S01]  /*1a0f0*/  FFMA.FTZ R40, R131, R10.reuse, -R30.reuse ;  /* 0x0000000a83287223 */ /* 0x180fe2000001081e */
[----:B------:R-:W-:-:S01]  /*1a100*/  FFMA.FTZ R95, R95, R10, -R30 ;  /* 0x0000000a5f5f7223 */ /* 0x000fc2000001081e */
[----:B------:R4:W-:Y:S01]  /*1a110*/  MUFU.EX2 R26, R105 ;  /* 0x00000069001a7308 */ /* 0x0009e20000000800 */
[----:B------:R-:W-:Y:S01]  /*1a120*/  FMNMX.FTZ R44, R61, R44, !PT ;  /* 0x0000002c3d2c7209 */ /* 0x000fe20007810000 */
[-CC-:B------:R-:W-:Y:S01]  /*1a130*/  FFMA.FTZ R85, R85, R10.reuse, -R30.reuse ;  /* 0x0000000a55557223 */ /* 0x180fe2000001081e */
[----:B------:R-:W-:-:S01]  /*1a140*/  FFMA.FTZ R117, R117, R10, -R30 ;  /* 0x0000000a75757223 */ /* 0x000fc2000001081e */
[--C-:B------:R-:W-:Y:S01]  /*1a150*/  FFMA.FTZ R123, R123, R10, -R30.reuse ;  /* 0x0000000a7b7b7223 */ /* 0x100fe2000001081e */
[----:B------:R-:W-:Y:S01]  /*1a160*/  FMNMX.FTZ R44, R63, R44, !PT ;  /* 0x0000002c3f2c7209 */ /* 0x000fe20007810000 */
[-CC-:B------:R-:W-:Y:S01]  /*1a170*/  FFMA.FTZ R127, R127, R10.reuse, -R30.reuse ;  /* 0x0000000a7f7f7223 */ /* 0x180fe2000001081e */
[----:B------:R-:W-:-:S01]  /*1a180*/  FFMA.FTZ R20, R89, R10, -R30 ;  /* 0x0000000a59147223 */ /* 0x000fc2000001081e */
[----:B------:R-:W-:Y:S01]  /*1a190*/  MUFU.EX2 R6, R6 ;  /* 0x0000000600067308 */ /* 0x000fe20000000800 */
[----:B0-----:R-:W-:Y:S01]  /*1a1a0*/  FMNMX.FTZ R46, R29, R44, !PT ;  /* 0x0000002c1d2e7209 */ /* 0x001fe20007810000 */
[-CC-:B------:R-:W-:Y:S01]  /*1a1b0*/  FFMA.FTZ R89, R93, R10.reuse, -R30.reuse ;  /* 0x0000000a5d597223 */ /* 0x180fe2000001081e */
[----:B----4-:R-:W-:Y:S01]  /*1a1c0*/  FSEL R105, R36, -INF , P5 ;  /* 0xff80000024697808 */ /* 0x010fe20002800000 */
        /* <DEDUP_REMOVED lines=18> */
[----:B------:R-:W-:-:S02]  /*1a2f0*/  FFMA.FTZ R54, R157, R10, -R30 ;  /* 0x0000000a9d367223 */ /* 0x000fc4000001081e */
[----:B------:R-:W0:Y:S01]  /*1a300*/  MUFU.EX2 R39, R39 ;  /* 0x0000002700277308 */ /* 0x000e220000000800 */
[----:B------:R-:W-:-:S04]  /*1a310*/  FMNMX.FTZ R48, R73, R48, !PT ;  /* 0x0000003049307209 */ /* 0x000fc80007810000 */
[----:B------:R-:W-:-:S03]  /*1a320*/  FMNMX.FTZ R48, R33, R48, !PT ;  /* 0x0000003021307209 */ /* 0x000fc60007810000 */
[----:B------:R1:W-:Y:S01]  /*1a330*/  MUFU.EX2 R24, R95 ;  /* 0x0000005f00187308 */ /* 0x0003e20000000800 */
[----:B------:R-:W-:-:S04]  /*1a340*/  FMNMX.FTZ R50, R75, R48, !PT ;  /* 0x000000304b327209 */ /* 0x000fc80007810000 */
[----:B------:R-:W-:-:S03]  /*1a350*/  FMNMX.FTZ R50, R37, R50, !PT ;  /* 0x0000003225327209 */ /* 0x000fc60007810000 */
[----:B------:R2:W-:Y:S01]  /*1a360*/  MUFU.EX2 R34, R85 ;  /* 0x0000005500227308 */ /* 0x0005e20000000800 */
[----:B------:R-:W-:Y:S01]  /*1a370*/  FMNMX.FTZ R50, R109, R50, !PT ;  /* 0x000000326d327209 */ /* 0x000fe20007810000 */
[-CC-:B-1----:R-:W-:Y:S01]  /*1a380*/  FFMA.FTZ R95, R129, R10.reuse, -R30.reuse ;  /* 0x0000000a815f7223 */ /* 0x182fe2000001081e */
[----:B------:R-:W-:-:S01]  /*1a390*/  FFMA.FTZ R129, R165, R10, -R30 ;  /* 0x0000000aa5817223 */ /* 0x000fc2000001081e */
[----:B0-----:R-:W-:Y:S02]  /*1a3a0*/  F2FP.SATFINITE.E4M3.F32.PACK_AB_MERGE_C R200, R39, R8, RZ ;  /* 0x0000000827c8723e */ /* 0x001fe400048070ff */
[----:B------:R-:W-:Y:S02]  /*1a3b0*/  FMNMX.FTZ R50, R113, R50, !PT ;  /* 0x0000003271327209 */ /* 0x000fe40007810000 */
[----:B------:R0:W-:Y:S01]  /*1a3c0*/  MUFU.EX2 R44, R117 ;  /* 0x00000075002c7308 */ /* 0x0001e20000000800 */
[----:B--2---:R-:W-:-:S01]  /*1a3d0*/  FFMA.FTZ R85, R125, R10, -R30 ;  /* 0x0000000a7d557223 */ /* 0x004fc2000001081e */
[----:B------:R-:W-:Y:S01]  /*1a3e0*/  FMNMX.FTZ R50, R115, R50, !PT ;  /* 0x0000003273327209 */ /* 0x000fe20007810000 */
[----:B------:R-:W-:-:S01]  /*1a3f0*/  FFMA.FTZ R125, R155, R10, -R30 ;  /* 0x0000000a9b7d7223 */ /* 0x000fc2000001081e */
[----:B------:R-:W-:-:S02]  /*1a400*/  F2FP.SATFINITE.E4M3.F32.PACK_AB_MERGE_C R200, R35, R6, R200 ;  /* 0x0000000623c8723e */ /* 0x000fc400048070c8 */
[----:B------:R-:W-:Y:S02]  /*1a410*/  FMNMX.FTZ R50, R97, R50, !PT ;  /* 0x0000003261327209 */ /* 0x000fe40007810000 */
[----:B------:R1:W-:Y:S01]  /*1a420*/  MUFU.EX2 R46, R123 ;  /* 0x0000007b002e7308 */ /* 0x0003e20000000800 */
[----:B0-----:R-:W-:-:S01]  /*1a430*/  FFMA.FTZ R117, R145, R10, -R30 ;  /* 0x0000000a91757223 */ /* 0x001fc2000001081e */
[----:B------:R-:W-:-:S04]  /*1a440*/  FMNMX.FTZ R50, R99, R50, !PT ;  /* 0x0000003263327209 */ /* 0x000fc80007810000 */
[----:B------:R-:W-:Y:S02]  /*1a450*/  FMNMX.FTZ R50, R103, R50, !PT ;  /* 0x0000003267327209 */ /* 0x000fe40007810000 */
[----:B------:R0:W-:Y:S01]  /*1a460*/  MUFU.EX2 R48, R127 ;  /* 0x0000007f00307308 */ /* 0x0001e20000000800 */
[----:B-1----:R-:W-:-:S01]  /*1a470*/  FFMA.FTZ R123, R151, R10, -R30 ;  /* 0x0000000a977b7223 */ /* 0x002fc2000001081e */
[----:B------:R-:W-:-:S05]  /*1a480*/  FMNMX.FTZ R50, R105, R50, !PT ;  /* 0x0000003269327209 */ /* 0x000fca0007810000 */
[----:B------:R-:W1:Y:S01]  /*1a490*/  SHFL.BFLY PT, R121, R50, 0x2, 0x1f ;  /* 0x0c401f0032797f89 */ /* 0x000e6200000e0000 */
[----:B------:R-:W-:Y:S01]  /*1a4a0*/  MUFU.EX2 R12, R12 ;  /* 0x0000000c000c7308 */ /* 0x000fe20000000800 */
[----:B0-----:R-:W-:-:S07]  /*1a4b0*/  FFMA.FTZ R127, R163, R10, -R30 ;  /* 0x0000000aa37f7223 */ /* 0x001fce000001081e */
[----:B------:R-:W-:Y:S08]  /*1a4c0*/  MUFU.EX2 R87, R87 ;  /* 0x0000005700577308 */ /* 0x000ff00000000800 */
[----:B------:R-:W-:Y:S01]  /*1a4d0*/  MUFU.EX2 R20, R20 ;  /* 0x0000001400147308 */ /* 0x000fe20000000800 */
[----:B-1----:R-:W-:Y:S01]  /*1a4e0*/  FMNMX.FTZ R56, R50, R121, !PT ;  /* 0x0000007932387209 */ /* 0x002fe20007810000 */
[----:B------:R-:W-:-:S06]  /*1a4f0*/  FFMA.FTZ R50, R149, R10, -R30 ;  /* 0x0000000a95327223 */ /* 0x000fcc000001081e */
[----:B------:R-:W0:Y:S01]  /*1a500*/  MUFU.EX2 R89, R89 ;  /* 0x0000005900597308 */ /* 0x000e220000000800 */
[----:B------:R-:W1:Y:S07]  /*1a510*/  SHFL.BFLY PT, R121, R56, 0x1, 0x1f ;  /* 0x0c201f0038797f89 */ /* 0x000e6e00000e0000 */
[----:B------:R-:W-:Y:S08]  /*1a520*/  MUFU.EX2 R91, R91 ;  /* 0x0000005b005b7308 */ /* 0x000ff00000000800 */
[----:B------:R-:W2:Y:S01]  /*1a530*/  MUFU.EX2 R93, R93 ;  /* 0x0000005d005d7308 */ /* 0x000ea20000000800 */
[----:B0-----:R-:W-:-:S04]  /*1a540*/  F2FP.SATFINITE.E4M3.F32.PACK_AB_MERGE_C R202, R89, R20, RZ ;  /* 0x0000001459ca723e */ /* 0x001fc800048070ff */
[----:B------:R-:W-:-:S03]  /*1a550*/  F2FP.SATFINITE.E4M3.F32.PACK_AB_MERGE_C R202, R87, R12, R202 ;  /* 0x0000000c57ca723e */ /* 0x000fc600048070ca */
[----:B------:R-:W-:Y:S01]  /*1a560*/  MUFU.EX2 R77, R77 ;  /* 0x0000004d004d7308 */ /* 0x000fe20000000800 */
[----:B-1----:R-:W-:Y:S01]  /*1a570*/  FMNMX.FTZ R121, R56, R121, !PT ;  /* 0x0000007938797209 */ /* 0x002fe20007810000 */
[----:B------:R-:W-:-:S03]  /*1a580*/  FFMA.FTZ R56, R167, R10, -R30 ;  /* 0x0000000aa7387223 */ /* 0x000fc6000001081e */
[C---:B------:R-:W-:Y:S01]  /*1a590*/  FSETP.NEU.FTZ.AND P2, PT, R121.reuse, -INF , PT ;  /* 0xff8000007900780b */ /* 0x040fe20003f5d000 */
[----:B------:R-:W-:-:S02]  /*1a5a0*/  FFMA.FTZ R58, R121, R10, -8 ;  /* 0xc1000000793a7423 */ /* 0x000fc4000001000a */
[----:B------:R-:W-:Y:S01]  /*1a5b0*/  MUFU.EX2 R79, R79 ;  /* 0x0000004f004f7308 */ /* 0x000fe20000000800 */
[----:B--2---:R-:W-:Y:S02]  /*1a5c0*/  F2FP.SATFINITE.E4M3.F32.PACK_AB_MERGE_C R204, R93, R26, RZ ;  /* 0x0000001a5dcc723e */ /* 0x004fe400048070ff */
[----:B------:R-:W-:Y:S02]  /*1a5d0*/  FSEL R58, R58, RZ, P2 ;  /* 0x000000ff3a3a7208 */ /* 0x000fe40001000000 */
[----:B------:R-:W-:-:S03]  /*1a5e0*/  F2FP.SATFINITE.E4M3.F32.PACK_AB_MERGE_C R204, R91, R24, R204 ;  /* 0x000000185bcc723e */ /* 0x000fc600048070cc */
[----:B------:R-:W-:Y:S01]  /*1a5f0*/  MUFU.EX2 R81, R81 ;  /* 0x0000005100517308 */ /* 0x000fe20000000800 */
[----:B------:R-:W-:-:S01]  /*1a600*/  FFMA.FTZ R3, R3, R10, -R58 ;  /* 0x0000000a03037223 */ /* 0x000fc2000001083a */
[-CC-:B------:R-:W-:Y:S01]  /*1a610*/  FFMA.FTZ R4, R4, R10.reuse, -R58.reuse ;  /* 0x0000000a04047223 */ /* 0x180fe2000001083a */
[----:B------:R-:W-:-:S01]  /*1a620*/  FFMA.FTZ R62, R5, R10, -R58 ;  /* 0x0000000a053e7223 */ /* 0x000fc2000001083a */
[-CC-:B------:R-:W-:Y:S01]  /*1a630*/  FFMA.FTZ R131, R7, R10.reuse, -R58.reuse ;  /* 0x0000000a07837223 */ /* 0x180fe2000001083a */
[----:B------:R-:W-:-:S01]  /*1a640*/  FFMA.FTZ R5, R9, R10, -R58 ;  /* 0x0000000a09057223 */ /* 0x000fc2000001083a */
[-CC-:B------:R-:W-:Y:S01]  /*1a650*/  FFMA.FTZ R30, R11, R10.reuse, -R58.reuse ;  /* 0x0000000a0b1e7223 */ /* 0x180fe2000001083a */
[----:B------:R-:W-:-:S01]  /*1a660*/  FFMA.FTZ R13, R13, R10, -R58 ;  /* 0x0000000a0d0d7223 */ /* 0x000fc2000001083a */
[----:B------:R-:W-:Y:S01]  /*1a670*/  MUFU.EX2 R3, R3 ;  /* 0x0000000300037308 */ /* 0x000fe20000000800 */
[----:B------:R-:W-:-:S01]  /*1a680*/  FFMA.FTZ R7, R21, R10, -R58 ;  /* 0x0000000a15077223 */ /* 0x000fc2000001083a */
[-CC-:B------:R-:W-:Y:S01]  /*1a690*/  FFMA.FTZ R66, R25, R10.reuse, -R58.reuse ;  /* 0x0000000a19427223 */ /* 0x180fe2000001083a */
[----:B------:R-:W-:-:S01]  /*1a6a0*/  FFMA.FTZ R21, R27, R10, -R58 ;  /* 0x0000000a1b157223 */ /* 0x000fc2000001083a */
[----:B------:R-:W-:Y:S01]  /*1a6b0*/  FADD.FTZ R25, R6, R35 ;  /* 0x0000002306197221 */ /* 0x000fe20000010000 */
[----:B------:R-:W-:-:S01]  /*1a6c0*/  FFMA.FTZ R68, R15, R10, -R58 ;  /* 0x0000000a0f447223 */ /* 0x000fc2000001083a */
[-CC-:B------:R-:W-:Y:S01]  /*1a6d0*/  FFMA.FTZ R60, R41, R10.reuse, -R58.reuse ;  /* 0x0000000a293c7223 */ /* 0x180fe2000001083a */
[----:B------:R-:W-:-:S01]  /*1a6e0*/  FFMA.FTZ R15, R43, R10, -R58 ;  /* 0x0000000a2b0f7223 */ /* 0x000fc2000001083a */
[----:B------:R-:W0:Y:S01]  /*1a6f0*/  MUFU.EX2 R4, R4 ;  /* 0x0000000400047308 */ /* 0x000e220000000800 */
[----:B------:R-:W-:-:S01]  /*1a700*/  FADD.FTZ R76, R8, R25 ;  /* 0x00000019084c7221 */ /* 0x000fc20000010000 */
        /* <DEDUP_REMOVED lines=12> */
[----:B------:R-:W-:-:S02]  /*1a7d0*/  @!P1 VIADD R25, R0, 0x33440 ;  /* 0x0003344000199836 */ /* 0x000fc40000000000 */
[----:B------:R-:W-:-:S01]  /*1a7e0*/  FFMA.FTZ R65, R65, R10, -R58 ;  /* 0x0000000a41417223 */ /* 0x000fc2000001083a */
[----:B------:R-:W2:Y:S01]  /*1a7f0*/  MUFU.EX2 R131, R131 ;  /* 0x0000008300837308 */ /* 0x000ea20000000800 */
[----:B0-----:R-:W-:-:S01]  /*1a800*/  FADD.FTZ R27, R3, R4 ;  /* 0x00000004031b7221 */ /* 0x001fc20000010000 */
[-CC-:B------:R-:W-:Y:S01]  /*1a810*/  FFMA.FTZ R67, R67, R10.reuse, -R58.reuse ;  /* 0x0000000a43437223 */ /* 0x180fe2000001083a */
[----:B------:R-:W-:Y:S01]  /*1a820*/  @!P1 PRMT R25, RZ, 0x654, R25 ;  /* 0x00000654ff199816 */ /* 0x000fe20000000019 */
[-CC-:B------:R-:W-:Y:S01]  /*1a830*/  FFMA.FTZ R31, R31, R10.reuse, -R58.reuse ;  /* 0x0000000a1f1f7223 */ /* 0x180fe2000001083a */
[----:B------:R-:W-:-:S01]  /*1a840*/  FFMA.FTZ R69, R69, R10, -R58 ;  /* 0x0000000a45457223 */ /* 0x000fc2000001083a */
[----:B------:R-:W-:Y:S01]  /*1a850*/  F2FP.SATFINITE.E4M3.F32.PACK_AB_MERGE_C R206, R79, R32, RZ ;  /* 0x000000204fce723e */ /* 0x000fe200048070ff */
[----:B------:R0:W-:Y:S01]  /*1a860*/  @!P1 SYNCS.ARRIVE.TRANS64.RED.A1T0 RZ, [R25+URZ], RZ ;  /* 0x000000ff19ff99a7 */ /* 0x0001e2000810043f */
[----:B------:R-:W3:Y:S01]  /*1a870*/  MUFU.EX2 R5, R5 ;  /* 0x0000000500057308 */ /* 0x000ee20000000800 */
[----:B-1----:R-:W-:-:S01]  /*1a880*/  FADD.FTZ R82, R62, R27 ;  /* 0x0000001b3e527221 */ /* 0x002fc20000010000 */
[----:B------:R-:W-:Y:S01]  /*1a890*/  FADD.FTZ R27, R39, R76 ;  /* 0x0000004c271b7221 */ /* 0x000fe20000010000 */
[----:B------:R-:W-:-:S01]  /*1a8a0*/  FFMA.FTZ R33, R33, R10, -R58 ;  /* 0x0000000a21217223 */ /* 0x000fc2000001083a */
[-CC-:B------:R-:W-:Y:S01]  /*1a8b0*/  FFMA.FTZ R75, R75, R10.reuse, -R58.reuse ;  /* 0x0000000a4b4b7223 */ /* 0x180fe2000001083a */
[----:B------:R-:W-:-:S01]  /*1a8c0*/  FFMA.FTZ R37, R37, R10, -R58 ;  /* 0x0000000a25257223 */ /* 0x000fc2000001083a */
[----:B------:R-:W-:Y:S01]  /*1a8d0*/  FADD.FTZ R76, R12, R27 ;  /* 0x0000001b0c4c7221 */ /* 0x000fe20000010000 */
[----:B------:R-:W-:-:S01]  /*1a8e0*/  FFMA.FTZ R109, R109, R10, -R58 ;  /* 0x0000000a6d6d7223 */ /* 0x000fc2000001083a */
[----:B------:R-:W1:Y:S01]  /*1a8f0*/  MUFU.EX2 R30, R30 ;  /* 0x0000001e001e7308 */ /* 0x000e620000000800 */
[----:B--2---:R-:W-:-:S01]  /*1a900*/  FADD.FTZ R82, R131, R82 ;  /* 0x0000005283527221 */ /* 0x004fc20000010000 */
[----:B------:R-:W-:Y:S01]  /*1a910*/  FADD.FTZ R29, R87, R76 ;  /* 0x0000004c571d7221 */ /* 0x000fe20000010000 */
[----:B------:R-:W-:-:S01]  /*1a920*/  FFMA.FTZ R113, R113, R10, -R58 ;  /* 0x0000000a71717223 */ /* 0x000fc2000001083a */
[-CC-:B------:R-:W-:Y:S01]  /*1a930*/  FFMA.FTZ R115, R115, R10.reuse, -R58.reuse ;  /* 0x0000000a73737223 */ /* 0x180fe2000001083a */
[----:B------:R-:W-:-:S01]  /*1a940*/  FFMA.FTZ R97, R97, R10, -R58 ;  /* 0x0000000a61617223 */ /* 0x000fc2000001083a */
[----:B------:R-:W-:Y:S01]  /*1a950*/  F2FP.SATFINITE.E4M3.F32.PACK_AB_MERGE_C R201, R131, R62, RZ ;  /* 0x0000003e83c9723e */ /* 0x000fe200048070ff */
[----:B------:R-:W-:-:S01]  /*1a960*/  FFMA.FTZ R99, R99, R10, -R58 ;  /* 0x0000000a63637223 */ /* 0x000fc2000001083a */
[----:B------:R-:W2:Y:S01]  /*1a970*/  MUFU.EX2 R13, R13 ;  /* 0x0000000d000d7308 */ /* 0x000ea20000000800 */
[----:B---3--:R-:W-:-:S01]  /*1a980*/  FADD.FTZ R27, R5, R82 ;  /* 0x00000052051b7221 */ /* 0x008fc20000010000 */
[----:B------:R-:W-:Y:S01]  /*1a990*/  FADD.FTZ R82, R20, R29 ;  /* 0x0000001d14527221 */ /* 0x000fe20000010000 */
[----:B------:R-:W-:Y:S01]  /*1a9a0*/  F2FP.SATFINITE.E4M3.F32.PACK_AB_MERGE_C R201, R4, R3, R201 ;  /* 0x0000000304c9723e */ /* 0x000fe200048070c9 */
[----:B------:R-:W-:Y:S01]  /*1a9b0*/  FFMA.FTZ R103, R103, R10, -R58 ;  /* 0x0000000a67677223 */ /* 0x000fe2000001083a */
[----:B------:R-:W-:Y:S01]  /*1a9c0*/  ISETP.GE.AND P2, PT, R159, 0xa1, PT ;  /* 0x000000a19f00780c */ /* 0x000fe20003f46270 */
[----:B------:R-:W-:Y:S01]  /*1a9d0*/  FADD.FTZ R47, R89, R82 ;  /* 0x00000052592f7221 */ /* 0x000fe20000010000 */
[----:B------:R-:W-:Y:S01]  /*1a9e0*/  F2FP.SATFINITE.E4M3.F32.PACK_AB_MERGE_C R206, R77, R28, R206 ;  /* 0x0000001c4dce723e */ /* 0x000fe200048070ce */
[----:B------:R-:W3:Y:S01]  /*1a9f0*/  MUFU.EX2 R68, R68 ;  /* 0x0000004400447308 */ /* 0x000ee20000000800 */
[----:B-1----:R-:W-:-:S01]  /*1aa00*/  FADD.FTZ R76, R30, R27 ;  /* 0x0000001b1e4c7221 */ /* 0x002fc20000010000 */
[----:B------:R-:W-:Y:S01]  /*1aa10*/  FADD.FTZ R84, R24, R47 ;  /* 0x0000002f18547221 */ /* 0x000fe20000010000 */
[----:B------:R-:W-:-:S01]  /*1aa20*/  FFMA.FTZ R27, R71, R10, -R58 ;  /* 0x0000000a471b7223 */ /* 0x000fc2000001083a */
[--C-:B------:R-:W-:Y:S01]  /*1aa30*/  IMAD.MOV.U32 R89, RZ, RZ, R119.reuse ;  /* 0x000000ffff597224 */ /* 0x100fe200078e0077 */
[----:B------:R-:W-:Y:S01]  /*1aa40*/  MOV R55, R119 ;  /* 0x0000007700377202 */ /* 0x000fe20000000f00 */
[----:B------:R-:W-:Y:S01]  /*1aa50*/  FADD.FTZ R47, R91, R84 ;  /* 0x000000545b2f7221 */ /* 0x000fe20000010000 */
[----:B------:R-:W-:Y:S01]  /*1aa60*/  IMAD.MOV.U32 R91, RZ, RZ, R119 ;  /* 0x000000ffff5b7224 */ /* 0x000fe200078e0077 */
[----:B------:R-:W1:Y:S01]  /*1aa70*/  MUFU.EX2 R7, R7 ;  /* 0x0000000700077308 */ /* 0x000e620000000800 */
[----:B--2---:R-:W-:-:S01]  /*1aa80*/  FADD.FTZ R29, R13, R76 ;  /* 0x0000004c0d1d7221 */ /* 0x004fc20000010000 */
[----:B------:R-:W-:Y:S01]  /*1aa90*/  FADD.FTZ R86, R26, R47 ;  /* 0x0000002f1a567221 */ /* 0x000fe20000010000 */
[----:B------:R-:W-:-:S01]  /*1aaa0*/  FFMA.FTZ R76, R73, R10, -R58 ;  /* 0x0000000a494c7223 */ /* 0x000fc2000001083a */
[----:B------:R-:W-:Y:S01]  /*1aab0*/  FFMA.FTZ R58, R105, R10, -R58 ;  /* 0x0000000a693a7223 */ /* 0x000fe2000001083a */
[----:B------:R-:W-:Y:S01]  /*1aac0*/  MOV R105, R119 ;  /* 0x0000007700697202 */ /* 0x000fe20000000f00 */
[----:B------:R-:W-:Y:S01]  /*1aad0*/  FADD.FTZ R47, R93, R86 ;  /* 0x000000565d2f7221 */ /* 0x000fe20000010000 */
[----:B------:R-:W-:Y:S01]  /*1aae0*/  IMAD.MOV.U32 R93, RZ, RZ, R119 ;  /* 0x000000ffff5d7224 */ /* 0x000fe200078e0077 */
[----:B------:R-:W2:Y:S01]  /*1aaf0*/  MUFU.EX2 R60, R60 ;  /* 0x0000003c003c7308 */ /* 0x000ea20000000800 */
[----:B---3--:R-:W-:-:S01]  /*1ab00*/  FADD.FTZ R82, R68, R29 ;  /* 0x0000001d44527221 */ /* 0x008fc20000010000 */
[----:B------:R-:W-:Y:S01]  /*1ab10*/  FADD.FTZ R86, R28, R47 ;  /* 0x0000002f1c567221 */ /* 0x000fe20000010000 */
[----:B------:R-:W-:Y:S01]  /*1ab20*/  F2FP.SATFINITE.E4M3.F32.PACK_AB_MERGE_C R203, R68, R13, RZ ;  /* 0x0000000d44cb723e */ /* 0x000fe200048070ff */
[----:B------:R-:W-:Y:S01]  /*1ab30*/  IMAD.MOV.U32 R87, RZ, RZ, R119 ;  /* 0x000000ffff577224 */ /* 0x000fe200078e0077 */
[----:B------:R-:W-:Y:S01]  /*1ab40*/  MOV R35, R119 ;  /* 0x0000007700237202 */ /* 0x000fe20000000f00 */
[----:B------:R-:W-:Y:S01]  /*1ab50*/  FADD.FTZ R47, R77, R86 ;  /* 0x000000564d2f7221 */ /* 0x000fe20000010000 */
[----:B------:R-:W-:Y:S01]  /*1ab60*/  F2FP.SATFINITE.E4M3.F32.PACK_AB_MERGE_C R203, R30, R5, R203 ;  /* 0x000000051ecb723e */ /* 0x000fe200048070cb */
[----:B------:R-:W3:Y:S01]  /*1ab70*/  MUFU.EX2 R15, R15 ;  /* 0x0000000f000f7308 */ /* 0x000ee20000000800 */
[----:B-1----:R-:W-:-:S01]  /*1ab80*/  FADD.FTZ R29, R7, R82 ;  /* 0x00000052071d7221 */ /* 0x002fc20000010000 */
[----:B------:R-:W-:Y:S01]  /*1ab90*/  FADD.FTZ R86, R32, R47 ;  /* 0x0000002f20567221 */ /* 0x000fe20000010000 */
[--C-:B------:R-:W-:Y:S01]  /*1aba0*/  IMAD.MOV.U32 R77, RZ, RZ, R119.reuse ;  /* 0x000000ffff4d7224 */ /* 0x100fe200078e0077 */
[----:B------:R-:W-:Y:S01]  /*1abb0*/  MOV R30, R119 ;  /* 0x00000077001e7202 */ /* 0x000fe20000000f00 */
[----:B------:R-:W-:-:S02]  /*1abc0*/  IMAD.MOV.U32 R73, RZ, RZ, R119 ;  /* 0x000000ffff497224 */ /* 0x000fc400078e0077 */
[----:B------:R-:W-:Y:S01]  /*1abd0*/  FADD.FTZ R47, R79, R86 ;  /* 0x000000564f2f7221 */ /* 0x000fe20000010000 */
[----:B------:R-:W-:Y:S01]  /*1abe0*/  IMAD.MOV.U32 R86, RZ, RZ, R119 ;  /* 0x000000ffff567224 */ /* 0x000fe200078e0077 */
[----:B------:R-:W1:Y:S01]  /*1abf0*/  MUFU.EX2 R72, R72 ;  /* 0x0000004800487308 */ /* 0x000e620000000800 */
[----:B--2---:R-:W-:-:S01]  /*1ac00*/  FADD.FTZ R84, R60, R29 ;  /* 0x0000001d3c547221 */ /* 0x004fc20000010000 */
[--C-:B------:R-:W-:Y:S02]  /*1ac10*/  IMAD.MOV.U32 R79, RZ, RZ, R119.reuse ;  /* 0x000000ffff4f7224 */ /* 0x100fe400078e0077 */
[--C-:B------:R-:W-:Y:S02]  /*1ac20*/  IMAD.MOV.U32 R71, RZ, RZ, R119.reuse ;  /* 0x000000ffff477224 */ /* 0x100fe400078e0077 */
[----:B------:R-:W-:Y:S02]  /*1ac30*/  IMAD.MOV.U32 R68, RZ, RZ, R119 ;  /* 0x000000ffff447224 */ /* 0x000fe400078e0077 */
[----:B------:R-:W2:Y:S01]  /*1ac40*/  MUFU.EX2 R9, R9 ;  /* 0x0000000900097308 */ /* 0x000ea20000000800 */
[----:B---3--:R-:W-:-:S01]  /*1ac50*/  FADD.FTZ R29, R15, R84 ;  /* 0x000000540f1d7221 */ /* 0x008fc20000010000 */
[----:B------:R-:W-:-:S02]  /*1ac60*/  IMAD.MOV.U32 R63, RZ, RZ, R119 ;  /* 0x000000ffff3f7224 */ /* 0x000fc400078e0077 */
[--C-:B------:R-:W-:Y:S02]  /*1ac70*/  IMAD.MOV.U32 R62, RZ, RZ, R119.reuse ;  /* 0x000000ffff3e7224 */ /* 0x100fe400078e0077 */
[----:B------:R-:W-:Y:S02]  /*1ac80*/  IMAD.MOV.U32 R61, RZ, RZ, R119 ;  /* 0x000000ffff3d7224 */ /* 0x000fe400078e0077 */
[----:B------:R-:W3:Y:S01]  /*1ac90*/  MUFU.EX2 R64, R64 ;  /* 0x0000004000407308 */ /* 0x000ee20000000800 */
[----:B-1----:R-:W-:-:S01]  /*1aca0*/  FADD.FTZ R84, R72, R29 ;  /* 0x0000001d48547221 */ /* 0x002fc20000010000 */
[----:B------:R-:W-:Y:S01]  /*1acb0*/  F2FP.SATFINITE.E4M3.F32.PACK_AB_MERGE_C R205, R72, R15, RZ ;  /* 0x0000000f48cd723e */ /* 0x000fe200048070ff */
[--C-:B------:R-:W-:Y:S02]  /*1acc0*/  IMAD.MOV.U32 R72, RZ, RZ, R119.reuse ;  /* 0x000000ffff487224 */ /* 0x100fe400078e0077 */
[----:B------:R-:W-:Y:S01]  /*1acd0*/  IMAD.MOV.U32 R57, RZ, RZ, R119 ;  /* 0x000000ffff397224 */ /* 0x000fe200078e0077 */
[----:B------:R-:W-:Y:S01]  /*1ace0*/  F2FP.SATFINITE.E4M3.F32.PACK_AB_MERGE_C R205, R60, R7, R205 ;  /* 0x000000073ccd723e */ /* 0x000fe200048070cd */
[----:B------:R-:W-:Y:S01]  /*1acf0*/  IMAD.MOV.U32 R53, RZ, RZ, R119 ;  /* 0x000000ffff357224 */ /* 0x000fe200078e0077 */
[----:B------:R-:W1:Y:S01]  /*1ad00*/  MUFU.EX2 R41, R41 ;  /* 0x0000002900297308 */ /* 0x000e620000000800 */
[----:B--2---:R-:W-:-:S01]  /*1ad10*/  FADD.FTZ R29, R9, R84 ;  /* 0x00000054091d7221 */ /* 0x004fc20000010000 */
[----:B------:R-:W-:Y:S01]  /*1ad20*/  MOV R60, R119 ;  /* 0x00000077003c7202 */ /* 0x000fe20000000f00 */
[----:B------:R-:W-:-:S02]  /*1ad30*/  IMAD.MOV.U32 R51, RZ, RZ, R119 ;  /* 0x000000ffff337224 */ /* 0x000fc400078e0077 */
[--C-:B------:R-:W-:Y:S02]  /*1ad40*/  IMAD.MOV.U32 R49, RZ, RZ, R119.reuse ;  /* 0x000000ffff317224 */ /* 0x100fe400078e0077 */
[----:B------:R-:W-:Y:S01]  /*1ad50*/  IMAD.MOV.U32 R28, RZ, RZ, R119 ;  /* 0x000000ffff1c7224 */ /* 0x000fe200078e0077 */
[----:B------:R-:W2:Y:S01]  /*1ad60*/  MUFU.EX2 R74, R74 ;  /* 0x0000004a004a7308 */ /* 0x000ea20000000800 */
[----:B---3--:R-:W-:-:S07]  /*1ad70*/  FADD.FTZ R84, R64, R29 ;  /* 0x0000001d40547221 */ /* 0x008fce0000010000 */
[----:B------:R-:W3:Y:S01]  /*1ad80*/  MUFU.EX2 R11, R11 ;  /* 0x0000000b000b7308 */ /* 0x000ee20000000800 */
[----:B-1----:R-:W-:-:S01]  /*1ad90*/  FADD.FTZ R29, R41, R84 ;  /* 0x00000054291d7221 */ /* 0x002fc20000010000 */
[----:B------:R-:W-:Y:S01]  /*1ada0*/  FADD.FTZ R84, R34, R47 ;  /* 0x0000002f22547221 */ /* 0x000fe20000010000 */
[----:B------:R-:W-:-:S03]  /*1adb0*/  IMAD.MOV.U32 R47, RZ, RZ, R119 ;  /* 0x000000ffff2f7224 */ /* 0x000fc600078e0077 */
[----:B------:R-:W-:Y:S01]  /*1adc0*/  FADD.FTZ R39, R81, R84 ;  /* 0x0000005451277221 */ /* 0x000fe20000010000 */
[----:B------:R-:W-:Y:S01]  /*1add0*/  IMAD.MOV.U32 R84, RZ, RZ, R119 ;  /* 0x000000ffff547224 */ /* 0x000fe200078e0077 */
[----:B------:R-:W1:Y:S01]  /*1ade0*/  MUFU.EX2 R66, R66 ;  /* 0x0000004200427308 */ /* 0x000e620000000800 */
[----:B--2---:R-:W-:-:S01]  /*1adf0*/  FADD.FTZ R8, R74, R29 ;  /* 0x0000001d4a087221 */ /* 0x004fc20000010000 */
[----:B------:R-:W-:Y:S01]  /*1ae00*/  FADD.FTZ R26, R44, R39 ;  /* 0x000000272c1a7221 */ /* 0x000fe20000010000 */
[----:B------:R-:W-:Y:S01]  /*1ae10*/  F2FP.SATFINITE.E4M3.F32.PACK_AB_MERGE_C R207, R74, R41, RZ ;  /* 0x000000294acf723e */ /* 0x000fe200048070ff */
[--C-:B------:R-:W-:Y:S02]  /*1ae20*/  IMAD.MOV.U32 R74, RZ, RZ, R119.reuse ;  /* 0x000000ffff4a7224 */ /* 0x100fe400078e0077 */
[----:B------:R-:W-:Y:S01]  /*1ae30*/  IMAD.MOV.U32 R41, RZ, RZ, R119 ;  /* 0x000000ffff297224 */ /* 0x000fe200078e0077 */
[----:B------:R-:W-:Y:S01]  /*1ae40*/  F2FP.SATFINITE.E4M3.F32.PACK_AB_MERGE_C R207, R64, R9, R207 ;  /* 0x0000000940cf723e */ /* 0x000fe200048070cf */
[----:B------:R-:W2:Y:S01]  /*1ae50*/  MUFU.EX2 R43, R43 ;  /* 0x0000002b002b7308 */ /* 0x000ea20000000800 */
[----:B---3--:R-:W-:-:S01]  /*1ae60*/  FADD.FTZ R29, R11, R8 ;  /* 0x000000080b1d7221 */ /* 0x008fc20000010000 */
[----:B------:R-:W-:-:S02]  /*1ae70*/  IMAD.MOV.U32 R64, RZ, RZ, R119 ;  /* 0x000000ffff407224 */ /* 0x000fc400078e0077 */
[----:B------:R-:W-:-:S04]  /*1ae80*/  IMAD.MOV.U32 R39, RZ, RZ, R119 ;  /* 0x000000ffff277224 */ /* 0x000fc800078e0077 */
[----:B------:R-:W3:Y:S01]  /*1ae90*/  MUFU.EX2 R83, R83 ;  /* 0x0000005300537308 */ /* 0x000ee20000000800 */
[----:B-1----:R-:W-:-:S07]  /*1aea0*/  FADD.FTZ R20, R66, R29 ;  /* 0x0000001d42147221 */ /* 0x002fce0000010000 */
[----:B------:R1:W4:Y:S01]  /*1aeb0*/  MUFU.EX2 R80, R59 ;  /* 0x0000003b00507308 */ /* 0x0003220000000800 */
[----:B--2---:R-:W-:-:S07]  /*1aec0*/  FADD.FTZ R29, R43, R20 ;  /* 0x000000142b1d7221 */ /* 0x004fce0000010000 */
[----:B------:R-:W2:Y:S01]  /*1aed0*/  MUFU.EX2 R21, R21 ;  /* 0x0000001500157308 */ /* 0x000ea20000000800 */
[C---:B---3--:R-:W-:Y:S01]  /*1aee0*/  F2FP.SATFINITE.E4M3.F32.PACK_AB_MERGE_C R208, R83.reuse, R44, RZ ;  /* 0x0000002c53d0723e */ /* 0x048fe200048070ff */
[----:B------:R-:W-:Y:S01]  /*1aef0*/  FADD.FTZ R83, R83, R26 ;  /* 0x0000001a53537221 */ /* 0x000fe20000010000 */
[----:B-1----:R-:W-:Y:S02]  /*1af00*/  IMAD.MOV.U32 R59, RZ, RZ, R119 ;  /* 0x000000ffff3b7224 */ /* 0x002fe400078e0077 */
[----:B------:R-:W-:Y:S01]  /*1af10*/  F2FP.SATFINITE.E4M3.F32.PACK_AB_MERGE_C R208, R81, R34, R208 ;  /* 0x0000002251d0723e */ /* 0x000fe200048070d0 */
[----:B------:R-:W-:-:S01]  /*1af20*/  FADD.FTZ R26, R46, R83 ;  /* 0x000000532e1a7221 */ /* 0x000fc20000010000 */
[----:B------:R-:W-:Y:S01]  /*1af30*/  IMAD.MOV.U32 R83, RZ, RZ, R119 ;  /* 0x000000ffff537224 */ /* 0x000fe200078e0077 */
[----:B------:R-:W1:Y:S01]  /*1af40*/  MUFU.EX2 R85, R85 ;  /* 0x0000005500557308 */ /* 0x000e620000000800 */
[----:B----4-:R-:W-:-:S01]  /*1af50*/  FADD.FTZ R20, R80, R29 ;  /* 0x0000001d50147221 */ /* 0x010fc20000010000 */
[----:B------:R-:W-:Y:S01]  /*1af60*/  F2FP.SATFINITE.E4M3.F32.PACK_AB_MERGE_C R43, R80, R43, RZ ;  /* 0x0000002b502b723e */ /* 0x000fe200048070ff */
[--C-:B------:R-:W-:Y:S01]  /*1af70*/  IMAD.MOV.U32 R81, RZ, RZ, R119.reuse ;  /* 0x000000ffff517224 */ /* 0x100fe200078e0077 */
[----:B------:R-:W-:Y:S01]  /*1af80*/  MOV R80, R119 ;  /* 0x0000007700507202 */ /* 0x000fe20000000f00 */
[----:B------:R-:W-:Y:S01]  /*1af90*/  IMAD.MOV.U32 R44, RZ, RZ, R119 ;  /* 0x000000ffff2c7224 */ /* 0x000fe200078e0077 */
[----:B------:R-:W-:Y:S01]  /*1afa0*/  F2FP.SATFINITE.E4M3.F32.PACK_AB_MERGE_C R209, R66, R11, R43 ;  /* 0x0000000b42d1723e */ /* 0x000fe2000480702b */
[----:B------:R-:W-:Y:S01]  /*1afb0*/  IMAD.MOV.U32 R66, RZ, RZ, R119 ;  /* 0x000000ffff427224 */ /* 0x000fe200078e0077 */
[----:B------:R-:W3:Y:S01]  /*1afc0*/  MUFU.EX2 R70, R70 ;  /* 0x0000004600467308 */ /* 0x000ee20000000800 */
[----:B--2---:R-:W-:-:S01]  /*1afd0*/  FADD.FTZ R13, R21, R20 ;  /* 0x00000014150d7221 */ /* 0x004fc20000010000 */
[----:B------:R-:W-:-:S02]  /*1afe0*/  IMAD.MOV.U32 R43, RZ, RZ, R119 ;  /* 0x000000ffff2b7224 */ /* 0x000fc400078e0077 */
[--C-:B------:R-:W-:Y:S02]  /*1aff0*/  IMAD.MOV.U32 R34, RZ, RZ, R119.reuse ;  /* 0x000000ffff227224 */ /* 0x100fe400078e0077 */
[----:B------:R-:W-:Y:S02]  /*1b000*/  IMAD.MOV.U32 R29, RZ, RZ, R119 ;  /* 0x000000ffff1d7224 */ /* 0x000fe400078e0077 */
[----:B------:R-:W2:Y:S01]  /*1b010*/  MUFU.EX2 R45, R45 ;  /* 0x0000002d002d7308 */ /* 0x000ea20000000800 */
[----:B-1----:R-:W-:-:S04]  /*1b020*/  FADD.FTZ R15, R85, R26 ;  /* 0x0000001a550f7221 */ /* 0x002fc80000010000 */
[----:B------:R-:W-:-:S03]  /*1b030*/  FADD.FTZ R32, R48, R15 ;  /* 0x0000000f30207221 */ /* 0x000fc60000010000 */
[----:B------:R-:W1:Y:S01]  /*1b040*/  MUFU.EX2 R95, R95 ;  /* 0x0000005f005f7308 */ /* 0x000e620000000800 */
[----:B---3--:R-:W-:-:S07]  /*1b050*/  FADD.FTZ R26, R70, R13 ;  /* 0x0000000d461a7221 */ /* 0x008fce0000010000 */
[----:B------:R-:W3:Y:S01]  /*1b060*/  MUFU.EX2 R78, R78 ;  /* 0x0000004e004e7308 */ /* 0x000ee20000000800 */
[----:B--2---:R-:W-:-:S01]  /*1b070*/  FADD.FTZ R13, R45, R26 ;  /* 0x0000001a2d0d7221 */ /* 0x004fc20000010000 */
[----:B------:R-:W-:-:S06]  /*1b080*/  IMAD.MOV.U32 R26, RZ, RZ, R119 ;  /* 0x000000ffff1a7224 */ /* 0x000fcc00078e0077 */
[----:B------:R-:W2:Y:S01]  /*1b090*/  MUFU.EX2 R40, R40 ;  /* 0x0000002800287308 */ /* 0x000ea20000000800 */
[C---:B-1----:R-:W-:Y:S01]  /*1b0a0*/  F2FP.SATFINITE.E4M3.F32.PACK_AB_MERGE_C R210, R95.reuse, R48, RZ ;  /* 0x000000305fd2723e */ /* 0x042fe200048070ff */
[----:B------:R-:W-:Y:S01]  /*1b0b0*/  FADD.FTZ R95, R95, R32 ;  /* 0x000000205f5f7221 */ /* 0x000fe20000010000 */
[--C-:B------:R-:W-:Y:S02]  /*1b0c0*/  IMAD.MOV.U32 R48, RZ, RZ, R119.reuse ;  /* 0x000000ffff307224 */ /* 0x100fe400078e0077 */
[----:B------:R-:W-:Y:S01]  /*1b0d0*/  F2FP.SATFINITE.E4M3.F32.PACK_AB_MERGE_C R210, R85, R46, R210 ;  /* 0x0000002e55d2723e */ /* 0x000fe200048070d2 */
[----:B------:R-:W-:Y:S01]  /*1b0e0*/  IMAD.MOV.U32 R46, RZ, RZ, R119 ;  /* 0x000000ffff2e7224 */ /* 0x000fe200078e0077 */
[----:B------:R-:W-:Y:S01]  /*1b0f0*/  MOV R85, R119 ;  /* 0x0000007700557202 */ /* 0x000fe20000000f00 */
[----:B------:R1:W4:Y:S01]  /*1b100*/  MUFU.EX2 R0, R65 ;  /* 0x0000004100007308 */ /* 0x0003220000000800 */
[----:B---3--:R-:W-:-:S01]  /*1b110*/  FADD.FTZ R13, R78, R13 ;  /* 0x0000000d4e0d7221 */ /* 0x008fc20000010000 */
[----:B------:R-:W-:Y:S01]  /*1b120*/  F2FP.SATFINITE.E4M3.F32.PACK_AB_MERGE_C R45, R78, R45, RZ ;  /* 0x0000002d4e2d723e */ /* 0x000fe200048070ff */
[----:B------:R-:W-:-:S02]  /*1b130*/  IMAD.MOV.U32 R78, RZ, RZ, R119 ;  /* 0x000000ffff4e7224 */ /* 0x000fc400078e0077 */
[----:B------:R-:W-:Y:S01]  /*1b140*/  IMAD.MOV.U32 R32, RZ, RZ, R119 ;  /* 0x000000ffff207224 */ /* 0x000fe200078e0077 */
[----:B------:R-:W-:Y:S02]  /*1b150*/  F2FP.SATFINITE.E4M3.F32.PACK_AB_MERGE_C R211, R70, R21, R45 ;  /* 0x0000001546d3723e */ /* 0x000fe4000480702d */
[----:B------:R-:W3:Y:S01]  /*1b160*/  MUFU.EX2 R101, R101 ;  /* 0x0000006500657308 */ /* 0x000ee20000000800 */
[----:B--2---:R-:W-:-:S01]  /*1b170*/  FADD.FTZ R6, R40, R95 ;  /* 0x0000005f28067221 */ /* 0x004fc20000010000 */
[-C--:B------:R-:W-:Y:S02]  /*1b180*/  MOV R95, R119.reuse ;  /* 0x00000077005f7202 */ /* 0x080fe40000000f00 */
[-C--:B------:R-:W-:Y:S02]  /*1b190*/  MOV R70, R119.reuse ;  /* 0x0000007700467202 */ /* 0x080fe40000000f00 */
[----:B-1----:R-:W-:Y:S02]  /*1b1a0*/  MOV R65, R119 ;  /* 0x0000007700417202 */ /* 0x002fe40000000f00 */
[----:B0-----:R0:W1:Y:S01]  /*1b1b0*/  MUFU.EX2 R25, R67 ;  /* 0x0000004300197308 */ /* 0x0010620000000800 */
[----:B----4-:R-:W-:-:S01]  /*1b1c0*/  FADD.FTZ R12, R0, R13 ;  /* 0x0000000d000c7221 */ /* 0x010fc20000010000 */
[----:B------:R-:W-:-:S06]  /*1b1d0*/  MOV R45, R119 ;  /* 0x00000077002d7202 */ /* 0x000fcc0000000f00 */
[----:B------:R-:W2:Y:S01]  /*1b1e0*/  MUFU.EX2 R36, R36 ;  /* 0x0000002400247308 */ /* 0x000ea20000000800 */
[----:B---3--:R-:W-:-:S01]  /*1b1f0*/  FADD.FTZ R13, R101, R6 ;  /* 0x00000006650d7221 */ /* 0x008fc20000010000 */
[----:B0-----:R-:W-:-:S06]  /*1b200*/  IMAD.MOV.U32 R67, RZ, RZ, R119 ;  /* 0x000000ffff437224 */ /* 0x001fcc00078e0077 */
[----:B------:R-:W0:Y:S01]  /*1b210*/  MUFU.EX2 R31, R31 ;  /* 0x0000001f001f7308 */ /* 0x000e220000000800 */
[----:B-1----:R-:W-:-:S07]  /*1b220*/  FADD.FTZ R12, R25, R12 ;  /* 0x0000000c190c7221 */ /* 0x002fce0000010000 */
[----:B------:R-:W1:Y:S01]  /*1b230*/  MUFU.EX2 R107, R107 ;  /* 0x0000006b006b7308 */ /* 0x000e620000000800 */
[----:B--2---:R-:W-:-:S07]  /*1b240*/  FADD.FTZ R24, R36, R13 ;  /* 0x0000000d24187221 */ /* 0x004fce0000010000 */
[----:B------:R2:W3:Y:S01]  /*1b250*/  MUFU.EX2 R82, R69 ;  /* 0x0000004500527308 */ /* 0x0004e20000000800 */
[----:B0-----:R-:W-:-:S07]  /*1b260*/  FADD.FTZ R13, R31, R12 ;  /* 0x0000000c1f0d7221 */ /* 0x001fce0000010000 */
[----:B------:R-:W0:Y:S01]  /*1b270*/  MUFU.EX2 R38, R38 ;  /* 0x0000002600267308 */ /* 0x000e220000000800 */
[C---:B-1----:R-:W-:Y:S01]  /*1b280*/  F2FP.SATFINITE.E4M3.F32.PACK_AB_MERGE_C R212, R107.reuse, R36, RZ ;  /* 0x000000246bd4723e */ /* 0x042fe200048070ff */
[----:B------:R-:W-:Y:S01]  /*1b290*/  FADD.FTZ R107, R107, R24 ;  /* 0x000000186b6b7221 */ /* 0x000fe20000010000 */
[--C-:B--2---:R-:W-:Y:S02]  /*1b2a0*/  IMAD.MOV.U32 R69, RZ, RZ, R119.reuse ;  /* 0x000000ffff457224 */ /* 0x104fe400078e0077 */
[----:B------:R-:W-:Y:S01]  /*1b2b0*/  F2FP.SATFINITE.E4M3.F32.PACK_AB_MERGE_C R212, R101, R40, R212 ;  /* 0x0000002865d4723e */ /* 0x000fe200048070d4 */
[----:B------:R-:W-:Y:S01]  /*1b2c0*/  IMAD.MOV.U32 R101, RZ, RZ, R119 ;  /* 0x000000ffff657224 */ /* 0x000fe200078e0077 */
[----:B------:R-:W-:Y:S01]  /*1b2d0*/  MOV R40, R119 ;  /* 0x0000007700287202 */ /* 0x000fe20000000f00 */
        /* <DEDUP_REMOVED lines=9> */
[----:B------:R-:W-:-:S06]  /*1b370*/  IMAD.MOV.U32 R107, RZ, RZ, R119 ;  /* 0x000000ffff6b7224 */ /* 0x000fcc00078e0077 */
[----:B------:R-:W0:Y:S01]  /*1b380*/  MUFU.EX2 R76, R76 ;  /* 0x0000004c004c7308 */ /* 0x000e220000000800 */
[----:B-1----:R-:W-:-:S01]  /*1b390*/  FADD.FTZ R13, R27, R82 ;  /* 0x000000521b0d7221 */ /* 0x002fc20000010000 */
[----:B------:R-:W-:-:S06]  /*1b3a0*/  IMAD.MOV.U32 R82, RZ, RZ, R119 ;  /* 0x000000ffff527224 */ /* 0x000fcc00078e0077 */
[----:B------:R-:W-:Y:S01]  /*1b3b0*/  MUFU.EX2 R42, R42 ;  /* 0x0000002a002a7308 */ /* 0x000fe20000000800 */
[----:B--2---:R-:W-:-:S07]  /*1b3c0*/  FADD.FTZ R15, R111, R12 ;  /* 0x0000000c6f0f7221 */ /* 0x004fce0000010000 */
[----:B------:R-:W1:Y:S01]  /*1b3d0*/  MUFU.EX2 R117, R117 ;  /* 0x0000007500757308 */ /* 0x000e620000000800 */
[----:B0-----:R-:W-:-:S07]  /*1b3e0*/  FADD.FTZ R24, R76, R13 ;  /* 0x0000000d4c187221 */ /* 0x001fce0000010000 */
[----:B------:R-:W0:Y:S08]  /*1b3f0*/  MUFU.EX2 R33, R33 ;  /* 0x0000002100217308 */ /* 0x000e300000000800 */
[----:B------:R2:W3:Y:S01]  /*1b400*/  MUFU.EX2 R8, R75 ;  /* 0x0000004b00087308 */ /* 0x0004e20000000800 */
[----:B-1----:R-:W-:Y:S01]  /*1b410*/  F2FP.SATFINITE.E4M3.F32.PACK_AB_MERGE_C R214, R117, R42, RZ ;  /* 0x0000002a75d6723e */ /* 0x002fe200048070ff */
[----:B------:R-:W-:-:S03]  /*1b420*/  FADD.FTZ R42, R42, R15 ;  /* 0x0000000f2a2a7221 */ /* 0x000fc60000010000 */
[----:B------:R-:W-:Y:S01]  /*1b430*/  F2FP.SATFINITE.E4M3.F32.PACK_AB_MERGE_C R214, R111, R38, R214 ;  /* 0x000000266fd6723e */ /* 0x000fe200048070d6 */
[----:B------:R-:W-:-:S01]  /*1b440*/  FADD.FTZ R117, R117, R42 ;  /* 0x0000002a75757221 */ /* 0x000fc20000010000 */
[----:B------:R-:W-:Y:S01]  /*1b450*/  IMAD.MOV.U32 R111, RZ, RZ, R119 ;  /* 0x000000ffff6f7224 */ /* 0x000fe200078e0077 */
[----:B------:R-:W-:Y:S01]  /*1b460*/  MUFU.EX2 R52, R52 ;  /* 0x0000003400347308 */ /* 0x000fe20000000800 */
[----:B0-----:R-:W-:-:S01]  /*1b470*/  FADD.FTZ R13, R33, R24 ;  /* 0x00000018210d7221 */ /* 0x001fc20000010000 */
[----:B--2---:R-:W-:Y:S01]  /*1b480*/  MOV R75, R119 ;  /* 0x00000077004b7202 */ /* 0x004fe20000000f00 */
[--C-:B------:R-:W-:Y:S02]  /*1b490*/  IMAD.MOV.U32 R42, RZ, RZ, R119.reuse ;  /* 0x000000ffff2a7224 */ /* 0x100fe400078e0077 */
[--C-:B------:R-:W-:Y:S02]  /*1b4a0*/  IMAD.MOV.U32 R38, RZ, RZ, R119.reuse ;  /* 0x000000ffff267224 */ /* 0x100fe400078e0077 */
[----:B------:R-:W-:Y:S01]  /*1b4b0*/  IMAD.MOV.U32 R24, RZ, RZ, R119 ;  /* 0x000000ffff187224 */ /* 0x000fe200078e0077 */
[----:B------:R-:W0:Y:S01]  /*1b4c0*/  MUFU.EX2 R125, R125 ;  /* 0x0000007d007d7308 */ /* 0x000e220000000800 */
[C---:B---3--:R-:W-:Y:S01]  /*1b4d0*/  F2FP.SATFINITE.E4M3.F32.PACK_AB_MERGE_C R33, R8.reuse, R33, RZ ;  /* 0x000000210821723e */ /* 0x048fe200048070ff */
        /* <DEDUP_REMOVED lines=12> */
[----:B--2---:R-:W-:-:S07]  /*1b5a0*/  FADD.FTZ R3, R37, R8 ;  /* 0x0000000825037221 */ /* 0x004fce0000010000 */
[----:B------:R-:W2:Y:S01]  /*1b5b0*/  MUFU.EX2 R113, R113 ;  /* 0x0000007100717308 */ /* 0x000ea20000000800 */
[C---:B0-----:R-:W-:Y:S01]  /*1b5c0*/  F2FP.SATFINITE.E4M3.F32.PACK_AB_MERGE_C R216, R123.reuse, R50, R216 ;  /* 0x000000327bd8723e */ /* 0x041fe200048070d8 */
[----:B------:R-:W-:Y:S01]  /*1b5d0*/  FADD.FTZ R123, R123, R4 ;  /* 0x000000047b7b7221 */ /* 0x000fe20000010000 */
[----:B-1----:R-:W-:Y:S01]  /*1b5e0*/  IMAD.MOV.U32 R109, RZ, RZ, R119 ;  /* 0x000000ffff6d7224 */ /* 0x002fe200078e0077 */
[----:B------:R-:W-:Y:S02]  /*1b5f0*/  MOV R50, R119 ;  /* 0x0000007700327202 */ /* 0x000fe40000000f00 */
[----:B------:R-:W-:-:S02]  /*1b600*/  FADD.FTZ R52, R52, R123 ;  /* 0x0000007b34347221 */ /* 0x000fc40000010000 */
[----:B------:R0:W1:Y:S01]  /*1b610*/  MUFU.EX2 R6, R115 ;  /* 0x0000007300067308 */ /* 0x0000620000000800 */
[----:B---3--:R-:W-:-:S01]  /*1b620*/  FADD.FTZ R4, R20, R3 ;  /* 0x0000000314047221 */ /* 0x008fc20000010000 */
[----:B------:R-:W-:Y:S01]  /*1b630*/  FADD.FTZ R125, R125, R52 ;  /* 0x000000347d7d7221 */ /* 0x000fe20000010000 */
[----:B------:R-:W-:-:S05]  /*1b640*/  IMAD.MOV.U32 R52, RZ, RZ, R119 ;  /* 0x000000ffff347224 */ /* 0x000fca00078e0077 */
[----:B------:R-:W-:Y:S01]  /*1b650*/  MUFU.EX2 R56, R56 ;  /* 0x0000003800387308 */ /* 0x000fe20000000800 */
[----:B--2---:R-:W-:-:S01]  /*1b660*/  FADD.FTZ R3, R113, R4 ;  /* 0x0000000471037221 */ /* 0x004fc20000010000 */
[----:B0-----:R-:W-:-:S06]  /*1b670*/  MOV R115, R119 ;  /* 0x0000007700737202 */ /* 0x001fcc0000000f00 */
[----:B------:R-:W0:Y:S01]  /*1b680*/  MUFU.EX2 R129, R129 ;  /* 0x0000008100817308 */ /* 0x000e220000000800 */
[C---:B-1----:R-:W-:Y:S01]  /*1b690*/  F2FP.SATFINITE.E4M3.F32.PACK_AB_MERGE_C R113, R6.reuse, R113, RZ ;  /* 0x000000710671723e */ /* 0x042fe200048070ff */
[----:B------:R-:W-:-:S03]  /*1b6a0*/  FADD.FTZ R6, R6, R3 ;  /* 0x0000000306067221 */ /* 0x000fc60000010000 */
[----:B------:R-:W-:Y:S01]  /*1b6b0*/  F2FP.SATFINITE.E4M3.F32.PACK_AB_MERGE_C R217, R20, R37, R113 ;  /* 0x0000002514d9723e */ /* 0x000fe20004807071 */
[--C-:B------:R-:W-:Y:S02]  /*1b6c0*/  IMAD.MOV.U32 R113, RZ, RZ, R119.reuse ;  /* 0x000000ffff717224 */ /* 0x100fe400078e0077 */
[----:B------:R-:W1:Y:S01]  /*1b6d0*/  MUFU.EX2 R54, R54 ;  /* 0x0000003600367308 */ /* 0x000e620000000800 */
[----:B------:R-:W-:-:S07]  /*1b6e0*/  IMAD.MOV.U32 R37, RZ, RZ, R119 ;  /* 0x000000ffff257224 */ /* 0x000fce00078e0077 */
[----:B------:R-:W2:Y:S01]  /*1b6f0*/  MUFU.EX2 R97, R97 ;  /* 0x0000006100617308 */ /* 0x000ea20000000800 */
[----:B0-----:R-:W-:-:S07]  /*1b700*/  F2FP.SATFINITE.E4M3.F32.PACK_AB_MERGE_C R5, R129, R56, RZ ;  /* 0x000000388105723e */ /* 0x001fce00048070ff */
[----:B------:R-:W0:Y:S01]  /*1b710*/  MUFU.EX2 R127, R127 ;  /* 0x0000007f007f7308 */ /* 0x000e220000000800 */
[----:B-1----:R-:W-:-:S07]  /*1b720*/  FADD.FTZ R4, R54, R125 ;  /* 0x0000007d36047221 */ /* 0x002fce0000010000 */
[----:B------:R1:W3:Y:S01]  /*1b730*/  MUFU.EX2 R12, R99 ;  /* 0x00000063000c7308 */ /* 0x0002e20000000800 */
[----:B--2---:R-:W-:-:S07]  /*1b740*/  FADD.FTZ R3, R97, R6 ;  /* 0x0000000661037221 */ /* 0x004fce0000010000 */
[----:B------:R-:W-:Y:S01]  /*1b750*/  MUFU.EX2 R103, R103 ;  /* 0x0000006700677308 */ /* 0x000fe20000000800 */
[C---:B0-----:R-:W-:Y:S01]  /*1b760*/  F2FP.SATFINITE.E4M3.F32.PACK_AB_MERGE_C R218, R127.reuse, R54, R5 ;  /* 0x000000367fda723e */ /* 0x041fe20004807005 */
[----:B------:R-:W-:Y:S01]  /*1b770*/  FADD.FTZ R127, R127, R4 ;  /* 0x000000047f7f7221 */ /* 0x000fe20000010000 */
[--C-:B-1----:R-:W-:Y:S02]  /*1b780*/  IMAD.MOV.U32 R99, RZ, RZ, R119.reuse ;  /* 0x000000ffff637224 */ /* 0x102fe400078e0077 */
[----:B------:R-:W-:Y:S02]  /*1b790*/  IMAD.MOV.U32 R54, RZ, RZ, R119 ;  /* 0x000000ffff367224 */ /* 0x000fe400078e0077 */
[----:B------:R-:W-:-:S01]  /*1b7a0*/  FADD.FTZ R56, R56, R127 ;  /* 0x0000007f38387221 */ /* 0x000fc20000010000 */
[----:B------:R-:W0:Y:S01]  /*1b7b0*/  MUFU.EX2 R58, R58 ;  /* 0x0000003a003a7308 */ /* 0x000e220000000800 */
[----:B---3--:R-:W-:-:S02]  /*1b7c0*/  FADD.FTZ R0, R12, R3 ;  /* 0x000000030c007221 */ /* 0x008fc40000010000 */
[----:B------:R-:W-:Y:S01]  /*1b7d0*/  FADD.FTZ R9, R129, R56 ;  /* 0x0000003881097221 */ /* 0x000fe20000010000 */
[----:B------:R-:W-:Y:S01]  /*1b7e0*/  IMAD.MOV.U32 R56, RZ, RZ, R119 ;  /* 0x000000ffff387224 */ /* 0x000fe200078e0077 */
[----:B0-----:R-:W-:Y:S01]  /*1b7f0*/  F2FP.SATFINITE.E4M3.F32.PACK_AB_MERGE_C R3, R58, R103, RZ ;  /* 0x000000673a03723e */ /* 0x001fe200048070ff */
[----:B------:R-:W-:-:S03]  /*1b800*/  FADD.FTZ R103, R103, R0 ;  /* 0x0000000067677221 */ /* 0x000fc60000010000 */
[----:B------:R-:W-:Y:S01]  /*1b810*/  F2FP.SATFINITE.E4M3.F32.PACK_AB_MERGE_C R219, R12, R97, R3 ;  /* 0x000000610cdb723e */ /* 0x000fe20004807003 */
[----:B------:R-:W-:-:S01]  /*1b820*/  FADD.FTZ R0, R58, R103 ;  /* 0x000000673a007221 */ /* 0x000fc20000010000 */
        /* <DEDUP_REMOVED lines=56> */
[----:B------:R-:W-:-:S07]  /*1bbb0*/  CS2R R24, SRZ ;  /* 0x0000000000187805 */ /* 0x000fce000001ff00 */
.L_x_3533:
        /* <DEDUP_REMOVED lines=8> */
.L_x_3524:
        /* <DEDUP_REMOVED lines=8> */
.L_x_3525:
[----:B------:R-:W-:Y:S04]  /*1bcc0*/  BSSY B0, `(.L_x_3523) ;  /* 0x0000004000007945 */ /* 0x000fe80003800000 */
[----:B-1----:R-:W-:Y:S05]  /*1bcd0*/  @P2 BRA `(.L_x_3526) ;  /* 0x0000000000082947 */ /* 0x002fea0003800000 */
[----:B------:R-:W1:Y:S02]  /*1bce0*/  SYNCS.PHASECHK.TRANS64.TRYWAIT P2, [R11+URZ+0x33430], R8 ;  /* 0x033430080b0075a7 */ /* 0x000e64000804017f */
[----:B-1----:R-:W-:Y:S05]  /*1bcf0*/  @!P2 BRA `(.L_x_3527) ;  /* 0x000001000020a947 */ /* 0x002fea0003800000 */
.L_x_3526:
[----:B------:R-:W-:Y:S05]  /*1bd00*/  BSYNC B0 ;  /* 0x0000000000007941 */ /* 0x000fea0003800000 */
.L_x_3523:
[----:B01----:R-:W0:Y:S01]  /*1bd10*/  S2R R8, SR_TID.X ;  /* 0x0000000000087919 */ /* 0x003e220000002100 */
[----:B------:R-:W-:Y:S05]  /*1bd20*/  WARPSYNC.ALL ;  /* 0x0000000000007948 */ /* 0x000fea0003800000 */
[----:B------:R-:W-:Y:S01]  /*1bd30*/  IMAD.MOV.U32 R11, RZ, RZ, -0x7fffffe0 ;  /* 0x80000020ff0b7424 */ /* 0x000fe200078e00ff */
[----:B------:R-:W-:Y:S01]  /*1bd40*/  UMOV UR20, UR28 ;  /* 0x0000001c00147c82 */ /* 0x000fe20008000000 */
[----:B------:R-:W-:Y:S01]  /*1bd50*/  UMOV UR21, UR29 ;  /* 0x0000001d00157c82 */ /* 0x000fe20008000000 */
[----:B------:R-:W-:Y:S01]  /*1bd60*/  MOV R121, 0x80000020 ;  /* 0x8000002000797802 */ /* 0x000fe20000000f00 */
[----:B------:R-:W-:Y:S01]  /*1bd70*/  UMOV UR24, UR28 ;  /* 0x0000001c00187c82 */ /* 0x000fe20008000000 */
[----:B------:R-:W-:Y:S01]  /*1bd80*/  R2UR UR23, R11 ;  /* 0x000000000b1772ca */ /* 0x000fe200000e0000 */
[----:B------:R-:W-:Y:S01]  /*1bd90*/  UMOV UR25, UR29 ;  /* 0x0000001d00197c82 */ /* 0x000fe20008000000 */
[C---:B------:R-:W-:Y:S01]  /*1bda0*/  R2UR UR27, R121.reuse ;  /* 0x00000000791b72ca */ /* 0x040fe200000e0000 */
[----:B------:R-:W-:Y:S01]  /*1bdb0*/  IMAD.MOV.U32 R13, RZ, RZ, -0x7fffffe0 ;  /* 0x80000020ff0d7424 */ /* 0x000fe200078e00ff */
[----:B------:R-:W-:Y:S01]  /*1bdc0*/  UMOV UR32, UR28 ;  /* 0x0000001c00207c82 */ /* 0x000fe20008000000 */
[----:B------:R-:W-:Y:S01]  /*1bdd0*/  IMAD.MOV.U32 R21, RZ, RZ, -0x7fffffe0 ;  /* 0x80000020ff157424 */ /* 0x000fe200078e00ff */
[----:B------:R-:W-:Y:S01]  /*1bde0*/  UMOV UR33, UR29 ;  /* 0x0000001d00217c82 */ /* 0x000fe20008000000 */
[----:B------:R-:W-:Y:S01]  /*1bdf0*/  R2UR UR47, R121 ;  /* 0x00000000792f72ca */ /* 0x000fe200000e0000 */
[----:B------:R-:W-:Y:S01]  /*1be00*/  UMOV UR44, UR28 ;  /* 0x0000001c002c7c82 */ /* 0x000fe20008000000 */
[----:B------:R-:W-:Y:S01]  /*1be10*/  R2UR UR31, R13 ;  /* 0x000000000d1f72ca */ /* 0x000fe200000e0000 */
[----:B------:R-:W-:Y:S01]  /*1be20*/  UMOV UR45, UR29 ;  /* 0x0000001d002d7c82 */ /* 0x000fe20008000000 */
[----:B------:R-:W-:Y:S01]  /*1be30*/  R2UR UR35, R21 ;  /* 0x00000000152372ca */ /* 0x000fe200000e0000 */
[----:B------:R-:W-:Y:S01]  /*1be40*/  IMAD.MOV.U32 R21, RZ, RZ, -0x7fffffe0 ;  /* 0x80000020ff157424 */ /* 0x000fe200078e00ff */
[----:B------:R-:W-:Y:S01]  /*1be50*/  R2UR UR51, R13 ;  /* 0x000000000d3372ca */ /* 0x000fe200000e0000 */
[----:B------:R-:W-:-:S02]  /*1be60*/  IMAD.MOV.U32 R13, RZ, RZ, -0x7fffffe0 ;  /* 0x80000020ff0d7424 */ /* 0x000fc400078e00ff */
[----:B------:R-:W-:Y:S01]  /*1be70*/  IMAD.MOV.U32 R11, RZ, RZ, -0x7fffffe0 ;  /* 0x80000020ff0b7424 */ /* 0x000fe200078e00ff */
[----:B0-----:R-:W-:Y:S01]  /*1be80*/  SHF.R.U32.HI R10, RZ, 0x7, R8 ;  /* 0x00000007ff0a7819 */ /* 0x001fe20000011608 */
[----:B------:R-:W-:-:S03]  /*1be90*/  VIADD R8, R7, 0x1 ;  /* 0x0000000107087836 */ /* 0x000fc60000000000 */
[----:B------:R-:W-:-:S05]  /*1bea0*/  IADD3 R15, R10, 0x8, RZ ;  /* 0x000000080a0f7810 */ /* 0x000fca0007ffe0ff */
[----:B------:R0:W-:Y:S01]  /*1beb0*/  BAR.SYNC.DEFER_BLOCKING R15, 0x100 ;  /* 0x0004000f0000751d */ /* 0x0001e20000010000 */
[----:B------:R-:W-:-:S04]  /*1bec0*/  ISETP.NE.AND P2, PT, R8, 0x2, PT ;  /* 0x000000020800780c */ /* 0x000fc80003f45270 */
[----:B------:R-:W-:-:S05]  /*1bed0*/  SEL R8, R8, RZ, P2 ;  /* 0x000000ff08087207 */ /* 0x000fca0001000000 */
[----:B------:R-:W-:-:S04]  /*1bee0*/  IMAD R10, R8, 0x780, R14 ;  /* 0x00000780080a7824 */ /* 0x000fc800078e020e */
        /* <DEDUP_REMOVED lines=9> */
[----:B------:R-:W-:Y:S01]  /*1bf80*/  WARPGROUP.ARRIVE ;  /* 0x00000000000079c5 */ /* 0x000fe20000000000 */
[----:B------:R-:W-:-:S02]  /*1bf90*/  R2UR UR46, R120 ;  /* 0x00000000782e72ca */ /* 0x000fc400000e0000 */
[----:B------:R-:W-:Y:S01]  /*1bfa0*/  R2UR UR50, R12 ;  /* 0x000000000c3272ca */ /* 0x000fe200000e0000 */
[C---:B------:R-:W-:Y:S01]  /*1bfb0*/  VIADD R12, R10.reuse, 0x102 ;  /* 0x000001020a0c7836 */ /* 0x040fe20000000000 */
[----:B------:R-:W-:Y:S01]  /*1bfc0*/  IADD3 R20, R10, 0x82, RZ ;  /* 0x000000820a147810 */ /* 0x000fe20007ffe0ff */
[----:B------:R-:W-:Y:S01]  /*1bfd0*/  QGMMA.64x32x32.F32.E4M3.E4M3 R184, gdesc[UR20], RZ, !UPT, gsb0 ;  /* 0x0060000014b879f3 */ /* 0x000fe2000c0008ff */
[----:B------:R-:W-:Y:S01]  /*1bfe0*/  R2UR UR23, R21 ;  /* 0x00000000151772ca */ /* 0x000fe200000e0000 */
[----:B------:R-:W-:Y:S01]  /*1bff0*/  UMOV UR20, UR48 ;  /* 0x0000003000147c82 */ /* 0x000fe20008000000 */
[----:B------:R-:W-:Y:S01]  /*1c000*/  R2UR UR22, R20 ;  /* 0x00000000141672ca */ /* 0x000fe200000e0000 */
[----:B------:R-:W-:Y:S01]  /*1c010*/  UMOV UR21, UR49 ;  /* 0x0000003100157c82 */ /* 0x000fe20008000000 */
[----:B------:R-:W-:Y:S02]  /*1c020*/  WARPGROUP.DEPBAR.LE gsb0, 0x0 ;  /* 0x00008000000079c5 */ /* 0x000fe40000010000 */
[----:B------:R-:W-:-:S06]  /*1c030*/  WARPGROUP.ARRIVE ;  /* 0x00000000000079c5 */ /* 0x000fcc0000000000 */
[----:B------:R-:W-:Y:S01]  /*1c040*/  QGMMA.64x32x32.F32.E4M3.E4M3 R168, gdesc[UR24], RZ, !UPT, gsb0 ;  /* 0x0060000018a879f3 */ /* 0x000fe2000c0008ff */
[----:B------:R-:W-:Y:S01]  /*1c050*/  R2UR UR26, R12 ;  /* 0x000000000c1a72ca */ /* 0x000fe200000e0000 */
[----:B------:R-:W-:Y:S01]  /*1c060*/  UMOV UR24, UR48 ;  /* 0x0000003000187c82 */ /* 0x000fe20008000000 */
[----:B------:R-:W-:Y:S01]  /*1c070*/  R2UR UR27, R13 ;  /* 0x000000000d1b72ca */ /* 0x000fe200000e0000 */
[----:B------:R-:W-:Y:S01]  /*1c080*/  UMOV UR25, UR49 ;  /* 0x0000003100197c82 */ /* 0x000fe20008000000 */
[----:B------:R-:W-:Y:S01]  /*1c090*/  VIADD R12, R10, 0x182 ;  /* 0x000001820a0c7836 */ /* 0x000fe20000000000 */
[----:B------:R-:W-:Y:S01]  /*1c0a0*/  MOV R13, 0x80000020 ;  /* 0x80000020000d7802 */ /* 0x000fe20000000f00 */
[----:B------:R-:W-:Y:S02]  /*1c0b0*/  WARPGROUP.DEPBAR.LE gsb0, 0x0 ;  /* 0x00008000000079c5 */ /* 0x000fe40000010000 */
[----:B------:R-:W-:-:S06]  /*1c0c0*/  WARPGROUP.ARRIVE ;  /* 0x00000000000079c5 */ /* 0x000fcc0000000000 */
[----:B------:R-:W-:Y:S03]  /*1c0d0*/  QGMMA.64x32x32.F32.E4M3.E4M3 R152, gdesc[UR28], RZ, !UPT, gsb0 ;  /* 0x006000001c9879f3 */ /* 0x000fe6000c0008ff */
[----:B------:R-:W-:Y:S02]  /*1c0e0*/  WARPGROUP.DEPBAR.LE gsb0, 0x0 ;  /* 0x00008000000079c5 */ /* 0x000fe40000010000 */
[----:B------:R-:W-:-:S06]  /*1c0f0*/  WARPGROUP.ARRIVE ;  /* 0x00000000000079c5 */ /* 0x000fcc0000000000 */
[----:B------:R-:W-:Y:S01]  /*1c100*/  QGMMA.64x32x32.F32.E4M3.E4M3 R136, gdesc[UR32], RZ, !UPT, gsb0 ;  /* 0x00600000208879f3 */ /* 0x000fe2000c0008ff */
[----:B------:R-:W-:Y:S01]  /*1c110*/  R2UR UR34, R12 ;  /* 0x000000000c2272ca */ /* 0x000fe200000e0000 */
[----:B------:R-:W-:Y:S01]  /*1c120*/  UMOV UR32, UR48 ;  /* 0x0000003000207c82 */ /* 0x000fe20008000000 */
[----:B------:R-:W-:Y:S01]  /*1c130*/  R2UR UR35, R13 ;  /* 0x000000000d2372ca */ /* 0x000fe200000e0000 */
[----:B------:R-:W-:Y:S01]  /*1c140*/  UMOV UR33, UR49 ;  /* 0x0000003100217c82 */ /* 0x000fe20008000000 */
[----:B------:R-:W-:Y:S02]  /*1c150*/  VIADD R12, R10, 0x202 ;  /* 0x000002020a0c7836 */ /* 0x000fe40000000000 */
[----:B------:R-:W-:Y:S01]  /*1c160*/  IMAD.MOV.U32 R13, RZ, RZ, -0x7fffffe0 ;  /* 0x80000020ff0d7424 */ /* 0x000fe200078e00ff */
        /* <DEDUP_REMOVED lines=11> */
[----:B------:R-:W-:Y:S01]  /*1c220*/  IMAD.MOV.U32 R13, RZ, RZ, -0x7fffffe0 ;  /* 0x80000020ff0d7424 */ /* 0x000fe200078e00ff */
[----:B------:R-:W-:Y:S01]  /*1c230*/  IADD3 R12, R10, 0x300, RZ ;  /* 0x000003000a0c7810 */ /* 0x000fe20007ffe0ff */
[----:B------:R-:W-:Y:S02]  /*1c240*/  WARPGROUP.DEPBAR.LE gsb0, 0x0 ;  /* 0x00008000000079c5 */ /* 0x000fe40000010000 */
[----:B------:R-:W-:-:S06]  /*1c250*/  WARPGROUP.ARRIVE ;  /* 0x00000000000079c5 */ /* 0x000fcc0000000000 */
[----:B------:R-:W-:Y:S03]  /*1c260*/  QGMMA.64x32x32.F32.E4M3.E4M3 R184, gdesc[UR48], R184, gsb0 ;  /* 0x0060000030b879f3 */ /* 0x000fe600080008b8 */
        /* <DEDUP_REMOVED lines=11> */
[----:B------:R-:W-:Y:S01]  /*1c320*/  QGMMA.64x32x32.F32.E4M3.E4M3 R152, gdesc[UR24], R152, gsb0 ;  /* 0x00600000189879f3 */ /* 0x000fe20008000898 */
        /* <DEDUP_REMOVED lines=133> */
[C---:B------:R-:W-:Y:S01]  /*1cb80*/  VIADD R12, R10.reuse, 0x682 ;  /* 0x000006820a0c7836 */ /* 0x040fe20000000000 */
[----:B------:R-:W-:Y:S01]  /*1cb90*/  MOV R13, 0x80000020 ;  /* 0x80000020000d7802 */ /* 0x000fe20000000f00 */
[----:B------:R-:W-:Y:S01]  /*1cba0*/  VIADD R10, R10, 0x702 ;  /* 0x000007020a0a7836 */ /* 0x000fe20000000000 */
[----:B------:R-:W-:Y:S02]  /*1cbb0*/  WARPGROUP.DEPBAR.LE gsb0, 0x0 ;  /* 0x00008000000079c5 */ /* 0x000fe40000010000 */
[----:B------:R-:W-:-:S06]  /*1cbc0*/  WARPGROUP.ARRIVE ;  /* 0x00000000000079c5 */ /* 0x000fcc0000000000 */
[----:B------:R-:W-:Y:S01]  /*1cbd0*/  QGMMA.64x32x32.F32.E4M3.E4M3 R136, gdesc[UR32], R136, gsb0 ;  /* 0x00600000208879f3 */ /* 0x000fe20008000888 */
[----:B------:R-:W-:Y:S01]  /*1cbe0*/  R2UR UR34, R12 ;  /* 0x000000000c2272ca */ /* 0x000fe200000e0000 */
[----:B------:R-:W-:Y:S01]  /*1cbf0*/  UMOV UR32, UR16 ;  /* 0x0000001000207c82 */ /* 0x000fe20008000000 */
[----:B------:R-:W-:Y:S01]  /*1cc00*/  R2UR UR35, R13 ;  /* 0x000000000d2372ca */ /* 0x000fe200000e0000 */
[----:B------:R-:W-:Y:S01]  /*1cc10*/  UMOV UR33, UR17 ;  /* 0x0000001100217c82 */ /* 0x000fe20008000000 */
        /* <DEDUP_REMOVED lines=23> */
[----:B0-----:R-:W-:Y:S05]  /*1cd90*/  @P1 BRA `(.L_x_3528) ;  /* 0x0000000000281947 */ /* 0x001fea0003800000 */
[----:B------:R-:W-:Y:S05]  /*1cda0*/  @!P0 BRA `(.L_x_3529) ;  /* 0x0000000000048947 */ /* 0x000fea0003800000 */
[----:B------:R-:W-:Y:S01]  /*1cdb0*/  BPT.TRAP 0x1 ;  /* 0x000000040000795c */ /* 0x000fe20000300000 */
.L_x_3529:
[----:B------:R-:W-:Y:S01]  /*1cdc0*/  SHF.L.U32 R6, R6, 0x1f, RZ ;  /* 0x0000001f06067819 */ /* 0x000fe200000006ff */
[----:B------:R-:W-:-:S04]  /*1cdd0*/  IMAD R10, R7, 0x8, R16 ;  /* 0x00000008070a7824 */ /* 0x000fc800078e0210 */
[----:B------:R0:W1:Y:S01]  /*1cde0*/  SYNCS.PHASECHK.TRANS64.TRYWAIT P1, [R10+URZ+0x33450], R6 ;  /* 0x033450060a0075a7 */ /* 0x000062000802017f */
[----:B------:R-:W-:Y:S05]  /*1cdf0*/  @!P0 BRA `(.L_x_3530) ;  /* 0x0000000000048947 */ /* 0x000fea0003800000 */
[----:B------:R-:W-:Y:S01]  /*1ce00*/  BPT.TRAP 0x1 ;  /* 0x000000040000795c */ /* 0x000fe20000300000 */
.L_x_3530:
[----:B-1----:R-:W-:Y:S05]  /*1ce10*/  @P1 BRA `(.L_x_3528) ;  /* 0x0000000000081947 */ /* 0x002fea0003800000 */
[----:B------:R-:W1:Y:S02]  /*1ce20*/  SYNCS.PHASECHK.TRANS64.TRYWAIT P1, [R10+URZ+0x33450], R6 ;  /* 0x033450060a0075a7 */ /* 0x000e64000802017f */
[----:B-1----:R-:W-:Y:S05]  /*1ce30*/  @!P1 BRA `(.L_x_3531) ;  /* 0x000000ec00e49947 */ /* 0x002fea0003800000 */
.L_x_3528:
[----:B01----:R-:W-:Y:S01]  /*1ce40*/  VIADD R6, R16, 0x200 ;  /* 0x0000020010067836 */ /* 0x003fe20000000000 */
[----:B------:R-:W-:Y:S01]  /*1ce50*/  MOV R11, 0xc0000010 ;  /* 0xc0000010000b7802 */ /* 0x000fe20000000f00 */
[----:B------:R-:W-:Y:S05]  /*1ce60*/  WARPSYNC.ALL ;  /* 0x0000000000007948 */ /* 0x000fea0003800000 */
[----:B------:R-:W-:Y:S01]  /*1ce70*/  SHF.R.U32.HI R6, RZ, 0x4, R6 ;  /* 0x00000004ff067819 */ /* 0x000fe20000011606 */
[----:B------:R-:W-:Y:S01]  /*1ce80*/  WARPGROUP.ARRIVE ;  /* 0x00000000000079c5 */ /* 0x000fe20000000000 */
[----:B------:R-:W-:Y:S01]  /*1ce90*/  R2UR UR7, R11 ;  /* 0x000000000b0772ca */ /* 0x000fe200000e0000 */
[----:B------:R-:W-:Y:S01]  /*1cea0*/  IMAD.MOV.U32 R13, RZ, RZ, -0x3ffffff0 ;  /* 0xc0000010ff0d7424 */ /* 0x000fe200078e00ff */
[----:B------:R-:W-:Y:S01]  /*1ceb0*/  LOP3.LUT R6, R6, 0x3fff, RZ, 0xc0, !PT ;  /* 0x00003fff06067812 */ /* 0x000fe200078ec0ff */
[C---:B------:R-:W-:Y:S01]  /*1cec0*/  FMUL.FTZ R11, R2.reuse, R185 ;  /* 0x000000b9020b7220 */ /* 0x040fe20000410000 */
[C---:B------:R-:W-:Y:S01]  /*1ced0*/  FMUL.FTZ R15, R2.reuse, R188 ;  /* 0x000000bc020f7220 */ /* 0x040fe20000410000 */
[----:B------:R-:W-:Y:S01]  /*1cee0*/  FMUL.FTZ R21, R2, R190 ;  /* 0x000000be02157220 */ /* 0x000fe20000410000 */
[----:B------:R-:W-:Y:S01]  /*1cef0*/  LOP3.LUT R6, R6, 0x10000, RZ, 0xfc, !PT ;  /* 0x0001000006067812 */ /* 0x000fe200078efcff */
[C---:B------:R-:W-:Y:S01]  /*1cf00*/  FMUL.FTZ R20, R2.reuse, R189 ;  /* 0x000000bd02147220 */ /* 0x040fe20000410000 */
[C---:B------:R-:W-:Y:S01]  /*1cf10*/  FMUL.FTZ R185, R2.reuse, R192 ;  /* 0x000000c002b97220 */ /* 0x040fe20000410000 */
[----:B------:R-:W-:Y:S01]  /*1cf20*/  MUFU.TANH R11, R11 ;  /* 0x0000000b000b7308 */ /* 0x000fe20000002400 */
        /* <DEDUP_REMOVED lines=18> */
[----:B------:R-:W-:Y:S01]  /*1d050*/  FMUL.FTZ R173, R2, R173 ;  /* 0x000000ad02ad7220 */ /* 0x000fe20000410000 */
[----:B------:R-:W-:Y:S01]  /*1d060*/  QGMMA.64x192x32.F32.E4M3.E4M3 R24, R200, gdesc[UR4], R24, gsb0 ;  /* 0x02e00004c8187df3 */ /* 0x000fe20008000818 */
[----:B------:R-:W-:Y:S01]  /*1d070*/  R2UR UR6, R12 ;  /* 0x000000000c0672ca */ /* 0x000fe200000e0000 */
[----:B------:R-:W-:Y:S01]  /*1d080*/  VIADD R12, R10, 0x300 ;  /* 0x000003000a0c7836 */ /* 0x000fe20000000000 */
[----:B------:R-:W-:Y:S01]  /*1d090*/  R2UR UR7, R13 ;  /* 0x000000000d0772ca */ /* 0x000fe200000e0000 */
[----:B------:R-:W-:Y:S01]  /*1d0a0*/  IMAD.MOV.U32 R13, RZ, RZ, -0x3ffffff0 ;  /* 0xc0000010ff0d7424 */ /* 0x000fe200078e00ff */
        /* <DEDUP_REMOVED lines=62> */
[----:B------:R-:W-:-:S02]  /*1d490*/  FMUL.FTZ R135, R2, R135 ;  /* 0x0000008702877220 */ /* 0x000fc40000410000 */
        /* <DEDUP_REMOVED lines=20> */
[----:B------:R-:W3:Y:S01]  /*1d5e0*/  S2R R203, SR_TID.X ;  /* 0x0000000000cb7919 */ /* 0x000ee20000002100 */
[----:B------:R-:W-:Y:S01]  /*1d5f0*/  MUFU.TANH R154, R154 ;  /* 0x0000009a009a7308 */ /* 0x000fe20000002400 */
[----:B------:R-:W-:Y:S01]  /*1d600*/  QGMMA.64x192x32.F32.E4M3.E4M3 R24, R204, gdesc[UR4], R24, gsb0 ;  /* 0x02e00004cc187df3 */ /* 0x000fe20008000818 */
[----:B------:R-:W-:Y:S02]  /*1d610*/  R2UR UR6, R12 ;  /* 0x000000000c0672ca */ /* 0x000fe400000e0000 */
[----:B------:R-:W-:Y:S01]  /*1d620*/  R2UR UR7, R13 ;  /* 0x000000000d0772ca */ /* 0x000fe200000e0000 */
[----:B------:R-:W-:Y:S01]  /*1d630*/  IMAD.MOV.U32 R13, RZ, RZ, -0x3ffffff0 ;  /* 0xc0000010ff0d7424 */ /* 0x000fe200078e00ff */
[----:B------:R-:W-:Y:S02]  /*1d640*/  IADD3 R12, R10, 0x480, RZ ;  /* 0x000004800a0c7810 */ /* 0x000fe40007ffe0ff */
[----:B------:R-:W-:Y:S08]  /*1d650*/  MUFU.TANH R153, R153 ;  /* 0x0000009900997308 */ /* 0x000ff00000002400 */
[----:B------:R-:W-:Y:S08]  /*1d660*/  MUFU.TANH R155, R155 ;  /* 0x0000009b009b7308 */ /* 0x000ff00000002400 */
[----:B------:R-:W-:Y:S01]  /*1d670*/  MUFU.TANH R156, R156 ;  /* 0x0000009c009c7308 */ /* 0x000fe20000002400 */
[----:B---3--:R-:W-:-:S07]  /*1d680*/  LOP3.LUT R203, R203, 0x7f, RZ, 0xc0, !PT ;  /* 0x0000007fcbcb7812 */ /* 0x008fce00078ec0ff */
[----:B------:R-:W-:Y:S01]  /*1d690*/  MUFU.TANH R158, R158 ;  /* 0x0000009e009e7308 */ /* 0x000fe20000002400 */
[----:B------:R-:W-:Y:S02]  /*1d6a0*/  ISETP.NE.AND P1, PT, R203, RZ, PT ;  /* 0x000000ffcb00720c */ /* 0x000fe40003f25270 */
[----:B------:R-:W3:Y:S05]  /*1d6b0*/  S2R R203, SR_TID.X ;  /* 0x0000000000cb7919 */ /* 0x000eea0000002100 */
[----:B------:R-:W-:Y:S08]  /*1d6c0*/  MUFU.TANH R157, R157 ;  /* 0x0000009d009d7308 */ /* 0x000ff00000002400 */
[----:B------:R-:W-:Y:S08]  /*1d6d0*/  MUFU.TANH R159, R159 ;  /* 0x0000009f009f7308 */ /* 0x000ff00000002400 */
[----:B------:R-:W-:Y:S08]  /*1d6e0*/  MUFU.TANH R160, R160 ;  /* 0x000000a000a07308 */ /* 0x000ff00000002400 */
[----:B------:R-:W-:Y:S01]  /*1d6f0*/  MUFU.TANH R162, R162 ;  /* 0x000000a200a27308 */ /* 0x000fe20000002400 */
[----:B---3--:R-:W-:-:S07]  /*1d700*/  SHF.R.U32.HI R203, RZ, 0x7, R203 ;  /* 0x00000007ffcb7819 */ /* 0x008fce00000116cb */
        /* <DEDUP_REMOVED lines=20> */
[----:B------:R-:W-:Y:S01]  /*1d850*/  QGMMA.64x192x32.F32.E4M3.E4M3 R24, R208, gdesc[UR4], R24, gsb0 ;  /* 0x02e00004d0187df3 */ /* 0x000fe20008000818 */
[----:B------:R-:W-:Y:S01]  /*1d860*/  R2UR UR6, R12 ;  /* 0x000000000c0672ca */ /* 0x000fe200000e0000 */
[C---:B------:R-:W-:Y:S01]  /*1d870*/  FMUL.FTZ R12, R2.reuse, R186 ;  /* 0x000000ba020c7220 */ /* 0x040fe20000410000 */
[----:B------:R-:W-:Y:S01]  /*1d880*/  R2UR UR7, R13 ;  /* 0x000000000d0772ca */ /* 0x000fe200000e0000 */
[C---:B------:R-:W-:Y:S01]  /*1d890*/  FMUL.FTZ R13, R2.reuse, R187 ;  /* 0x000000bb020d7220 */ /* 0x040fe20000410000 */
[C---:B------:R-:W-:Y:S01]  /*1d8a0*/  FMUL.FTZ R187, R2.reuse, R194 ;  /* 0x000000c202bb7220 */ /* 0x040fe20000410000 */
[----:B------:R-:W-:Y:S01]  /*1d8b0*/  FMUL.FTZ R186, R2, R193 ;  /* 0x000000c102ba7220 */ /* 0x000fe20000410000 */
[----:B0-----:R-:W-:Y:S01]  /*1d8c0*/  FMNMX.FTZ R194, R6, R5, !PT ;  /* 0x0000000506c27209 */ /* 0x001fe20007810000 */
[----:B------:R-:W0:Y:S01]  /*1d8d0*/  MUFU.TANH R12, R12 ;  /* 0x0000000c000c7308 */ /* 0x000e220000002400 */
[----:B------:R-:W-:-:S02]  /*1d8e0*/  FMUL.FTZ R193, R2, R120 ;  /* 0x0000007802c17220 */ /* 0x000fc40000410000 */
[----:B------:R-:W-:-:S04]  /*1d8f0*/  FMNMX.FTZ R194, R11, R194, !PT ;  /* 0x000000c20bc27209 */ /* 0x000fc80007810000 */
[----:B------:R-:W-:Y:S01]  /*1d900*/  FMNMX.FTZ R194, R15, R194, !PT ;  /* 0x000000c20fc27209 */ /* 0x000fe20007810000 */
[----:B------:R-:W3:Y:S03]  /*1d910*/  MUFU.TANH R13, R13 ;  /* 0x0000000d000d7308 */ /* 0x000ee60000002400 */
[----:B-1----:R-:W-:-:S04]  /*1d920*/  FMNMX.FTZ R194, R20, R194, !PT ;  /* 0x000000c214c27209 */ /* 0x002fc80007810000 */
[----:B--2---:R-:W-:Y:S01]  /*1d930*/  FMNMX.FTZ R194, R185, R194, !PT ;  /* 0x000000c2b9c27209 */ /* 0x004fe20007810000 */
[----:B------:R-:W1:Y:S01]  /*1d940*/  MUFU.TANH R187, R187 ;  /* 0x000000bb00bb7308 */ /* 0x000e620000002400 */
[----:B0-----:R-:W-:-:S07]  /*1d950*/  FMNMX.FTZ R195, R12, R4, !PT ;  /* 0x000000040cc37209 */ /* 0x001fce0007810000 */
[----:B------:R-:W0:Y:S01]  /*1d960*/  MUFU.TANH R186, R186 ;  /* 0x000000ba00ba7308 */ /* 0x000e220000002400 */
[----:B---3--:R-:W-:-:S04]  /*1d970*/  FMNMX.FTZ R195, R13, R195, !PT ;  /* 0x000000c30dc37209 */ /* 0x008fc80007810000 */
[----:B------:R-:W-:-:S03]  /*1d980*/  FMNMX.FTZ R195, R21, R195, !PT ;  /* 0x000000c315c37209 */ /* 0x000fc60007810000 */
[----:B------:R-:W2:Y:S01]  /*1d990*/  MUFU.TANH R148, R148 ;  /* 0x0000009400947308 */ /* 0x000ea20000002400 */
[----:B------:R-:W-:-:S04]  /*1d9a0*/  FMNMX.FTZ R195, R184, R195, !PT ;  /* 0x000000c3b8c37209 */ /* 0x000fc80007810000 */
[----:B-1----:R-:W-:Y:S01]  /*1d9b0*/  FMNMX.FTZ R120, R187, R195, !PT ;  /* 0x000000c3bb787209 */ /* 0x002fe20007810000 */
[----:B------:R-:W-:Y:S02]  /*1d9c0*/  FMUL.FTZ R195, R2, R121 ;  /* 0x0000007902c37220 */ /* 0x000fe40000410000 */
[----:B------:R-:W1:Y:S01]  /*1d9d0*/  MUFU.TANH R150, R150 ;  /* 0x0000009600967308 */ /* 0x000e620000002400 */
[----:B0-----:R-:W-:Y:S02]  /*1d9e0*/  FMNMX.FTZ R194, R186, R194, !PT ;  /* 0x000000c2bac27209 */ /* 0x001fe40007810000 */
[----:B------:R-:W-:Y:S02]  /*1d9f0*/  FMNMX.FTZ R120, R188, R120, !PT ;  /* 0x00000078bc787209 */ /* 0x000fe40007810000 */
[----:B------:R-:W-:Y:S02]  /*1da00*/  FMNMX.FTZ R194, R189, R194, !PT ;  /* 0x000000c2bdc27209 */ /* 0x000fe40007810000 */
[----:B------:R-:W-:Y:S01]  /*1da10*/  FMNMX.FTZ R120, R191, R120, !PT ;  /* 0x00000078bf787209 */ /* 0x000fe20007810000 */
[----:B------:R-:W0:Y:S01]  /*1da20*/  MUFU.TANH R149, R149 ;  /* 0x0000009500957308 */ /* 0x000e220000002400 */
[----:B------:R-:W-:-:S02]  /*1da30*/  FMNMX.FTZ R121, R190, R194, !PT ;  /* 0x000000c2be797209 */ /* 0x000fc40007810000 */
[----:B------:R-:W-:Y:S02]  /*1da40*/  FMNMX.FTZ R120, R192, R120, !PT ;  /* 0x00000078c0787209 */ /* 0x000fe40007810000 */
[----:B------:R-:W-:Y:S02]  /*1da50*/  FMNMX.FTZ R121, R168, R121, !PT ;  /* 0x00000079a8797209 */ /* 0x000fe40007810000 */
[----:B------:R-:W-:Y:S01]  /*1da60*/  FMNMX.FTZ R120, R170, R120, !PT ;  /* 0x00000078aa787209 */ /* 0x000fe20007810000 */
[----:B------:R-:W3:Y:S01]  /*1da70*/  MUFU.TANH R151, R151 ;  /* 0x0000009700977308 */ /* 0x000ee20000002400 */
[----:B------:R-:W-:Y:S02]  /*1da80*/  FMNMX.FTZ R121, R169, R121, !PT ;  /* 0x00000079a9797209 */ /* 0x000fe40007810000 */
[----:B------:R-:W-:Y:S02]  /*1da90*/  FMNMX.FTZ R120, R171, R120, !PT ;  /* 0x00000078ab787209 */ /* 0x000fe40007810000 */
[----:B------:R-:W-:-:S02]  /*1daa0*/  FMNMX.FTZ R121, R172, R121, !PT ;  /* 0x00000079ac797209 */ /* 0x000fc40007810000 */
[----:B------:R-:W-:Y:S01]  /*1dab0*/  FMNMX.FTZ R120, R174, R120, !PT ;  /* 0x00000078ae787209 */ /* 0x000fe20007810000 */
[----:B------:R-:W4:Y:S01]  /*1dac0*/  MUFU.TANH R193, R193 ;  /* 0x000000c100c17308 */ /* 0x000f220000002400 */
[----:B------:R-:W-:Y:S02]  /*1dad0*/  FMNMX.FTZ R121, R173, R121, !PT ;  /* 0x00000079ad797209 */ /* 0x000fe40007810000 */
[----:B------:R-:W-:Y:S02]  /*1dae0*/  FMNMX.FTZ R120, R175, R120, !PT ;  /* 0x00000078af787209 */ /* 0x000fe40007810000 */
[----:B------:R-:W-:Y:S02]  /*1daf0*/  FMNMX.FTZ R121, R176, R121, !PT ;  /* 0x00000079b0797209 */ /* 0x000fe40007810000 */
[----:B------:R-:W-:Y:S01]  /*1db00*/  FMNMX.FTZ R120, R178, R120, !PT ;  /* 0x00000078b2787209 */ /* 0x000fe20007810000 */
[----:B------:R-:W5:Y:S01]  /*1db10*/  MUFU.TANH R122, R122 ;  /* 0x0000007a007a7308 */ /* 0x000f620000002400 */
[----:B------:R-:W-:-:S02]  /*1db20*/  FMNMX.FTZ R121, R177, R121, !PT ;  /* 0x00000079b1797209 */ /* 0x000fc40007810000 */
[----:B------:R-:W-:Y:S02]  /*1db30*/  FMNMX.FTZ R120, R179, R120, !PT ;  /* 0x00000078b3787209 */ /* 0x000fe40007810000 */
[----:B------:R-:W-:Y:S02]  /*1db40*/  FMNMX.FTZ R121, R180, R121, !PT ;  /* 0x00000079b4797209 */ /* 0x000fe40007810000 */
[----:B------:R-:W-:Y:S01]  /*1db50*/  FMNMX.FTZ R120, R182, R120, !PT ;  /* 0x00000078b6787209 */ /* 0x000fe20007810000 */
[----:B------:R-:W5:Y:S01]  /*1db60*/  MUFU.TANH R194, R195 ;  /* 0x000000c300c27308 */ /* 0x000f620000002400 */
[----:B------:R-:W-:Y:S02]  /*1db70*/  FMNMX.FTZ R121, R181, R121, !PT ;  /* 0x00000079b5797209 */ /* 0x000fe40007810000 */
[----:B------:R-:W-:Y:S02]  /*1db80*/  FMNMX.FTZ R120, R183, R120, !PT ;  /* 0x00000078b7787209 */ /* 0x000fe40007810000 */
[----:B------:R-:W-:-:S02]  /*1db90*/  FMNMX.FTZ R121, R152, R121, !PT ;  /* 0x0000007998797209 */ /* 0x000fc40007810000 */
[----:B------:R-:W-:Y:S01]  /*1dba0*/  FMNMX.FTZ R120, R154, R120, !PT ;  /* 0x000000789a787209 */ /* 0x000fe20007810000 */
[----:B------:R-:W5:Y:S01]  /*1dbb0*/  MUFU.TANH R123, R123 ;  /* 0x0000007b007b7308 */ /* 0x000f620000002400 */
        /* <DEDUP_REMOVED lines=32> */
[----:B--2---:R-:W-:Y:S02]  /*1ddc0*/  FMNMX.FTZ R121, R148, R121, !PT ;  /* 0x0000007994797209 */ /* 0x004fe40007810000 */
[----:B-1----:R-:W-:Y:S01]  /*1ddd0*/  FMNMX.FTZ R120, R150, R120, !PT ;  /* 0x0000007896787209 */ /* 0x002fe20007810000 */
[----:B------:R-:W1:Y:S01]  /*1dde0*/  MUFU.TANH R129, R129 ;  /* 0x0000008100817308 */ /* 0x000e620000002400 */
[----:B0-----:R-:W-:-:S02]  /*1ddf0*/  FMNMX.FTZ R121, R149, R121, !PT ;  /* 0x0000007995797209 */ /* 0x001fc40007810000 */
[----:B---3--:R-:W-:Y:S02]  /*1de00*/  FMNMX.FTZ R120, R151, R120, !PT ;  /* 0x0000007897787209 */ /* 0x008fe40007810000 */
[----:B----4-:R-:W-:Y:S02]  /*1de10*/  FMNMX.FTZ R121, R193, R121, !PT ;  /* 0x00000079c1797209 */ /* 0x010fe40007810000 */
[----:B-----5:R-:W-:Y:S01]  /*1de20*/  FMNMX.FTZ R120, R122, R120, !PT ;  /* 0x000000787a787209 */ /* 0x020fe20007810000 */
[----:B------:R-:W0:Y:S01]  /*1de30*/  MUFU.TANH R131, R131 ;  /* 0x0000008300837308 */ /* 0x000e220000002400 */
[----:B------:R-:W-:Y:S02]  /*1de40*/  FMNMX.FTZ R121, R194, R121, !PT ;  /* 0x00000079c2797209 */ /* 0x000fe40007810000 */
[----:B------:R-:W-:Y:S02]  /*1de50*/  FMNMX.FTZ R120, R123, R120, !PT ;  /* 0x000000787b787209 */ /* 0x000fe40007810000 */
[----:B------:R-:W-:-:S02]  /*1de60*/  FMNMX.FTZ R121, R124, R121, !PT ;  /* 0x000000797c797209 */ /* 0x000fc40007810000 */
[----:B------:R-:W-:Y:S01]  /*1de70*/  FMNMX.FTZ R120, R126, R120, !PT ;  /* 0x000000787e787209 */ /* 0x000fe20007810000 */
[----:B------:R-:W2:Y:S01]  /*1de80*/  MUFU.TANH R132, R132 ;  /* 0x0000008400847308 */ /* 0x000ea20000002400 */
[----:B------:R-:W-:Y:S02]  /*1de90*/  FMNMX.FTZ R121, R125, R121, !PT ;  /* 0x000000797d797209 */ /* 0x000fe40007810000 */
[----:B------:R-:W-:Y:S02]  /*1dea0*/  FMNMX.FTZ R120, R127, R120, !PT ;  /* 0x000000787f787209 */ /* 0x000fe40007810000 */
[----:B------:R-:W-:Y:S02]  /*1deb0*/  FMNMX.FTZ R121, R128, R121, !PT ;  /* 0x0000007980797209 */ /* 0x000fe40007810000 */
[----:B------:R-:W-:Y:S01]  /*1dec0*/  FMNMX.FTZ R120, R130, R120, !PT ;  /* 0x0000007882787209 */ /* 0x000fe20007810000 */
[----:B------:R-:W3:Y:S01]  /*1ded0*/  MUFU.TANH R134, R134 ;  /* 0x0000008600867308 */ /* 0x000ee20000002400 */
[----:B-1----:R-:W-:-:S02]  /*1dee0*/  FMNMX.FTZ R121, R129, R121, !PT ;  /* 0x0000007981797209 */ /* 0x002fc40007810000 */
[----:B0-----:R-:W-:-:S05]  /*1def0*/  FMNMX.FTZ R120, R131, R120, !PT ;  /* 0x0000007883787209 */ /* 0x001fca0007810000 */
[----:B------:R-:W0:Y:S01]  /*1df00*/  MUFU.TANH R133, R133 ;  /* 0x0000008500857308 */ /* 0x000e220000002400 */
[----:B--2---:R-:W-:-:S07]  /*1df10*/  FMNMX.FTZ R121, R132, R121, !PT ;  /* 0x0000007984797209 */ /* 0x004fce0007810000 */
[----:B------:R-:W1:Y:S01]  /*1df20*/  MUFU.TANH R135, R135 ;  /* 0x0000008700877308 */ /* 0x000e620000002400 */
[----:B---3--:R-:W-:Y:S02]  /*1df30*/  FMNMX.FTZ R120, R134, R120, !PT ;  /* 0x0000007886787209 */ /* 0x008fe40007810000 */
[----:B0-----:R-:W-:Y:S01]  /*1df40*/  FMNMX.FTZ R196, R133, R121, !PT ;  /* 0x0000007985c47209 */ /* 0x001fe20007810000 */
[----:B------:R-:W-:Y:S02]  /*1df50*/  WARPGROUP.DEPBAR.LE gsb0, 0x0 ;  /* 0x00008000000079c5 */ /* 0x000fe40000010000 */
[----:B------:R-:W-:Y:S01]  /*1df60*/  WARPGROUP.ARRIVE ;  /* 0x00000000000079c5 */ /* 0x000fe20000000000 */
[----:B-1----:R-:W-:Y:S01]  /*1df70*/  FMNMX.FTZ R195, R135, R120, !PT ;  /* 0x0000007887c37209 */ /* 0x002fe20007810000 */
[----:B------:R-:W0:Y:S04]  /*1df80*/  SHFL.BFLY PT, R121, R196, 0x2, 0x1f ;  /* 0x0c401f00c4797f89 */ /* 0x000e2800000e0000 */
[----:B------:R-:W-:Y:S01]  /*1df90*/  QGMMA.64x192x32.F32.E4M3.E4M3 R24, R212, gdesc[UR4], R24, gsb0 ;  /* 0x02e00004d4187df3 */ /* 0x000fe20008000818 */
[----:B------:R-:W1:Y:S01]  /*1dfa0*/  SHFL.BFLY PT, R120, R195, 0x2, 0x1f ;  /* 0x0c401f00c3787f89 */ /* 0x000e6200000e0000 */
[----:B0-----:R-:W-:Y:S01]  /*1dfb0*/  FMNMX.FTZ R196, R196, R121, !PT ;  /* 0x00000079c4c47209 */ /* 0x001fe20007810000 */
[----:B------:R-:W-:Y:S01]  /*1dfc0*/  IMAD.MOV.U32 R121, RZ, RZ, -0x3ffffff0 ;  /* 0xc0000010ff797424 */ /* 0x000fe200078e00ff */
[----:B-1----:R-:W-:Y:S01]  /*1dfd0*/  FMNMX.FTZ R195, R195, R120, !PT ;  /* 0x00000078c3c37209 */ /* 0x002fe20007810000 */
[----:B------:R-:W-:-:S02]  /*1dfe0*/  VIADD R120, R10, 0x600 ;  /* 0x000006000a787836 */ /* 0x000fc40000000000 */
[----:B------:R-:W0:Y:S01]  /*1dff0*/  SHFL.BFLY PT, R197, R196, 0x1, 0x1f ;  /* 0x0c201f00c4c57f89 */ /* 0x000e2200000e0000 */
[----:B------:R-:W-:-:S03]  /*1e000*/  R2UR UR7, R121 ;  /* 0x00000000790772ca */ /* 0x000fc600000e0000 */
[----:B------:R-:W1:Y:S01]  /*1e010*/  SHFL.BFLY PT, R10, R195, 0x1, 0x1f ;  /* 0x0c201f00c30a7f89 */ /* 0x000e6200000e0000 */
[----:B------:R-:W-:Y:S02]  /*1e020*/  R2UR UR6, R120 ;  /* 0x00000000780672ca */ /* 0x000fe400000e0000 */
[----:B0-----:R-:W-:Y:S02]  /*1e030*/  FMNMX.FTZ R120, R196, R197, !PT ;  /* 0x000000c5c4787209 */ /* 0x001fe40007810000 */
[----:B------:R-:W-:Y:S02]  /*1e040*/  @!P1 LEA R196, R8, R16, 0x3 ;  /* 0x0000001008c49211 */ /* 0x000fe400078e18ff */
[----:B-1----:R-:W-:Y:S01]  /*1e050*/  FMNMX.FTZ R121, R195, R10, !PT ;  /* 0x0000000ac3797209 */ /* 0x002fe20007810000 */
[----:B------:R-:W-:Y:S02]  /*1e060*/  IMAD.U32 R10, RZ, RZ, UR56 ;  /* 0x00000038ff0a7e24 */ /* 0x000fe4000f8e00ff */
[----:B------:R-:W-:-:S01]  /*1e070*/  FADD.FTZ R5, -R120, R5 ;  /* 0x0000000578057221 */ /* 0x000fc20000010100 */
[----:B------:R-:W-:Y:S01]  /*1e080*/  @!P1 VIADD R196, R196, 0x33440 ;  /* 0x00033440c4c49836 */ /* 0x000fe20000000000 */
[----:B------:R-:W-:Y:S01]  /*1e090*/  IADD3 R197, -R203, 0xb, RZ ;  /* 0x0000000bcbc57810 */ /* 0x000fe20007ffe1ff */
[----:B------:R-:W-:Y:S01]  /*1e0a0*/  FFMA.FTZ R195, R120, R10, -8 ;  /* 0xc100000078c37423 */ /* 0x000fe2000001000a */
[----:B------:R-:W-:-:S01]  /*1e0b0*/  FADD.FTZ R4, -R121, R4 ;  /* 0x0000000479047221 */ /* 0x000fc20000010100 */
[-C--:B------:R-:W-:Y:S01]  /*1e0c0*/  FMUL.FTZ R5, R5, R10.reuse ;  /* 0x0000000a05057220 */ /* 0x080fe20000410000 */
[----:B------:R-:W-:Y:S01]  /*1e0d0*/  @!P1 PRMT R196, RZ, 0x654, R196 ;  /* 0x00000654ffc49816 */ /* 0x000fe200000000c4 */
        /* <DEDUP_REMOVED lines=41> */
[-C--:B------:R-:W-:Y:S01]  /*1e370*/  FMUL.FTZ R4, R4, R10.reuse ;  /* 0x0000000a04047220 */ /* 0x080fe20000410000 */
[----:B------:R-:W-:Y:S02]  /*1e380*/  MUFU.EX2 R5, R5 ;  /* 0x0000000500057308 */ /* 0x000fe40000000800 */
[----:B------:R-:W-:-:S01]  /*1e390*/  FFMA.FTZ R12, R12, R10, -R195 ;  /* 0x0000000a0c0c7223 */ /* 0x000fc200000108c3 */
[-CC-:B------:R-:W-:Y:S01]  /*1e3a0*/  FFMA.FTZ R13, R13, R10.reuse, -R195.reuse ;  /* 0x0000000a0d0d7223 */ /* 0x180fe200000108c3 */
[----:B------:R-:W-:-:S01]  /*1e3b0*/  FFMA.FTZ R21, R21, R10, -R195 ;  /* 0x0000000a15157223 */ /* 0x000fc200000108c3 */
[-CC-:B------:R-:W-:Y:S01]  /*1e3c0*/  FFMA.FTZ R184, R184, R10.reuse, -R195.reuse ;  /* 0x0000000ab8b87223 */ /* 0x180fe200000108c3 */
[----:B------:R-:W-:-:S01]  /*1e3d0*/  FFMA.FTZ R187, R187, R10, -R195 ;  /* 0x0000000abbbb7223 */ /* 0x000fc200000108c3 */
[-CC-:B------:R-:W-:Y:S01]  /*1e3e0*/  FFMA.FTZ R188, R188, R10.reuse, -R195.reuse ;  /* 0x0000000abcbc7223 */ /* 0x180fe200000108c3 */
        /* <DEDUP_REMOVED lines=55> */
[----:B------:R-:W-:Y:S02]  /*1e760*/  WARPGROUP.DEPBAR.LE gsb0, 0x0 ;  /* 0x00008000000079c5 */ /* 0x000fe40000010000 */
[----:B------:R-:W-:-:S04]  /*1e770*/  WARPGROUP.ARRIVE ;  /* 0x00000000000079c5 */ /* 0x000fc80000000000 */
[----:B------:R-:W2:Y:S01]  /*1e780*/  MUFU.EX2 R188, R188 ;  /* 0x000000bc00bc7308 */ /* 0x000ea20000000800 */
[----:B0-----:R-:W-:-:S01]  /*1e790*/  FADD.FTZ R0, R187, R0 ;  /* 0x00000000bb007221 */ /* 0x001fc20000010000 */
[----:B------:R-:W-:Y:S06]  /*1e7a0*/  QGMMA.64x192x32.F32.E4M3.E4M3 R24, R216, gdesc[UR4], R24, gsb0 ;  /* 0x02e00004d8187df3 */ /* 0x000fec0008000818 */
        /* <DEDUP_REMOVED lines=53> */
[----:B------:R2:W-:Y:S06]  /*1eb00*/  BAR.ARV R197, 0x100 ;  /* 0x000400c50000751d */ /* 0x0005ec0000002000 */
[----:B------:R-:W3:Y:S01]  /*1eb10*/  MUFU.EX2 R157, R157 ;  /* 0x0000009d009d7308 */ /* 0x000ee20000000800 */
[----:B0-----:R-:W-:-:S01]  /*1eb20*/  FADD.FTZ R9, R156, R9 ;  /* 0x000000099c097221 */ /* 0x001fc20000010000 */
[----:B------:R2:W-:Y:S01]  /*1eb30*/  @!P1 SYNCS.ARRIVE.TRANS64.RED.A1T0 RZ, [R196+URZ], RZ ;  /* 0x000000ffc4ff99a7 */ /* 0x0005e2000810043f */
[----:B-1----:R-:W-:-:S05]  /*1eb40*/  FADD.FTZ R0, R158, R0 ;  /* 0x000000009e007221 */ /* 0x002fca0000010000 */
        /* <DEDUP_REMOVED lines=80> */
[----:B---3--:R-:W-:-:S01]  /*1f050*/  FADD.FTZ R0, R134, R0 ;  /* 0x0000000086007221 */ /* 0x008fc20000010000 */
[----:B0-----:R-:W-:-:S03]  /*1f060*/  FADD.FTZ R9, R133, R9 ;  /* 0x0000000985097221 */ /* 0x001fc60000010000 */
[----:B-1----:R-:W-:Y:S01]  /*1f070*/  FADD.FTZ R0, R135, R0 ;  /* 0x0000000087007221 */ /* 0x002fe20000010000 */
[----:B--2---:R-:W-:Y:S06]  /*1f080*/  @!P0 BRA `(.L_x_3532) ;  /* 0x0000000000048947 */ /* 0x004fec0003800000 */
[----:B------:R-:W-:Y:S01]  /*1f090*/  BPT.TRAP 0x1 ;  /* 0x000000040000795c */ /* 0x000fe20000300000 */
.L_x_3532:
[----:B------:R-:W-:Y:S01]  /*1f0a0*/  IMAD R7, R7, 0x8, R16 ;  /* 0x0000000807077824 */ /* 0x000fe200078e0210 */
[----:B------:R-:W-:Y:S01]  /*1f0b0*/  ISETP.GT.AND P1, PT, R3, RZ, PT ;  /* 0x000000ff0300720c */ /* 0x000fe20003f24270 */
        /* <DEDUP_REMOVED lines=144> */
[----:B------:R-:W-:Y:S01]  /*1f9c0*/  IADD3 R3, R3, -0x1, RZ ;  /* 0xffffffff03037810 */ /* 0x000fe20007ffe0ff */
[----:B------:R-:W-:Y:S06]  /*1f9d0*/  @P1 BRA `(.L_x_3533) ;  /* 0xffffffc000781947 */ /* 0x000fec000383ffff */
[----:B------:R-:W-:-:S07]  /*1f9e0*/  MOV R147, R8 ;  /* 0x0000000800937202 */ /* 0x000fce0000000f00 */
.L_x_3522:
[----:B------:R-:W-:Y:S05]  /*1f9f0*/  WARPSYNC.ALL ;  /* 0x0000000000007948 */ /* 0x000fea0003800000 */
[----:B------:R-:W-:Y:S06]  /*1fa00*/  BAR.ARV 0x8, 0x180 ;  /* 0x0206000000007b1d */ /* 0x000fec0000002000 */
[----:B------:R-:W-:Y:S05]  /*1fa10*/  @!P0 BRA `(.L_x_3534) ;  /* 0x0000000000048947 */ /* 0x000fea0003800000 */
[----:B------:R-:W-:Y:S01]  /*1fa20*/  BPT.TRAP 0x1 ;  /* 0x000000040000795c */ /* 0x000fe20000300000 */
.L_x_3534:
[----:B------:R-:W-:Y:S01]  /*1fa30*/  IMAD R8, R147, 0x8, R16 ;  /* 0x0000000893087824 */ /* 0x000fe200078e0210 */
[----:B------:R-:W-:-:S04]  /*1fa40*/  SHF.L.U32 R3, R230, 0x1f, RZ ;  /* 0x0000001fe6037819 */ /* 0x000fc800000006ff */
[----:B------:R0:W1:Y:S01]  /*1fa50*/  SYNCS.PHASECHK.TRANS64.TRYWAIT P1, [R8+URZ+0x33450], R3 ;  /* 0x03345003080075a7 */ /* 0x000062000802017f */
[----:B------:R-:W-:Y:S05]  /*1fa60*/  @!P0 BRA `(.L_x_3535) ;  /* 0x0000000000048947 */ /* 0x000fea0003800000 */
[----:B------:R-:W-:Y:S01]  /*1fa70*/  BPT.TRAP 0x1 ;  /* 0x000000040000795c */ /* 0x000fe20000300000 */
.L_x_3535:
[----:B------:R-:W-:-:S05]  /*1fa80*/  VIADD R16, R16, 0x200 ;  /* 0x0000020010107836 */ /* 0x000fca0000000000 */
[----:B------:R-:W-:-:S04]  /*1fa90*/  SHF.R.U32.HI R16, RZ, 0x4, R16 ;  /* 0x00000004ff107819 */ /* 0x000fc80000011610 */
[----:B------:R-:W-:-:S04]  /*1faa0*/  LOP3.LUT R16, R16, 0x3fff, RZ, 0xc0, !PT ;  /* 0x00003fff10107812 */ /* 0x000fc800078ec0ff */
[----:B------:R-:W-:Y:S01]  /*1fab0*/  LOP3.LUT R16, R16, 0x10000, RZ, 0xfc, !PT ;  /* 0x0001000010107812 */ /* 0x000fe200078efcff */
[----:B-1----:R-:W-:Y:S06]  /*1fac0*/  @P1 BRA `(.L_x_3536) ;  /* 0x0000000000081947 */ /* 0x002fec0003800000 */
[----:B------:R-:W1:Y:S02]  /*1fad0*/  SYNCS.PHASECHK.TRANS64.TRYWAIT P1, [R8+URZ+0x33450], R3 ;  /* 0x03345003080075a7 */ /* 0x000e64000802017f */
[----:B-1----:R-:W-:Y:S05]  /*1fae0*/  @!P1 BRA `(.L_x_3537) ;  /* 0x000000c000cc9947 */ /* 0x002fea0003800000 */
.L_x_3536:
[----:B------:R-:W-:Y:S01]  /*1faf0*/  IMAD R2, R147, 0x780, R16 ;  /* 0x0000078093027824 */ /* 0x000fe200078e0210 */
[----:B------:R-:W2:Y:S01]  /*1fb00*/  LDL R11, [R1+0x2c] ;  /* 0x00002c00010b7983 */ /* 0x000ea20000100800 */
[----:B01----:R-:W-:Y:S01]  /*1fb10*/  IMAD.MOV.U32 R3, RZ, RZ, -0x3ffffff0 ;  /* 0xc0000010ff037424 */ /* 0x003fe200078e00ff */
[----:B------:R-:W-:Y:S05]  /*1fb20*/  WARPSYNC.ALL ;  /* 0x0000000000007948 */ /* 0x000fea0003800000 */
[C---:B------:R-:W-:Y:S01]  /*1fb30*/  R2UR UR6, R2.reuse ;  /* 0x00000000020672ca */ /* 0x040fe200000e0000 */
[----:B------:R-:W3:Y:S01]  /*1fb40*/  LDL R14, [R1+0x10] ;  /* 0x00001000010e7983 */ /* 0x000ee20000100800 */
[----:B------:R-:W-:Y:S01]  /*1fb50*/  R2UR UR7, R3 ;  /* 0x00000000030772ca */ /* 0x000fe200000e0000 */
[----:B------:R-:W-:Y:S01]  /*1fb60*/  WARPGROUP.ARRIVE ;  /* 0x00000000000079c5 */ /* 0x000fe20000000000 */
[----:B------:R-:W-:Y:S01]  /*1fb70*/  VIADD R4, R2, 0x180 ;  /* 0x0000018002047836 */ /* 0x000fe20000000000 */
[----:B------:R-:W4:Y:S01]  /*1fb80*/  LDL.LU R13, [R1+0x8] ;  /* 0x00000800010d7983 */ /* 0x000f220000300800 */
[----:B------:R-:W-:Y:S01]  /*1fb90*/  MOV R5, 0xc0000010 ;  /* 0xc000001000057802 */ /* 0x000fe20000000f00 */
[----:B------:R-:W-:-:S02]  /*1fba0*/  ULDC.64 UR4, c[0x0][0x9a0] ;  /* 0x0002680000047ab9 */ /* 0x000fc40000000a00 */
[----:B------:R-:W-:-:S04]  /*1fbb0*/  ISETP.NE.U32.AND P1, PT, RZ, UR4, PT ;  /* 0x00000004ff007c0c */ /* 0x000fc8000bf25070 */
[----:B------:R-:W-:Y:S02]  /*1fbc0*/  ISETP.NE.AND.EX P1, PT, RZ, UR5, PT, P1 ;  /* 0x00000005ff007c0c */ /* 0x000fe4000bf25310 */
[----:B------:R-:W-:Y:S01]  /*1fbd0*/  QGMMA.64x192x32.F32.E4M3.E4M3 R24, R200, gdesc[UR4], R24, gsb0 ;  /* 0x02e00004c8187df3 */ /* 0x000fe20008000818 */
[----:B------:R-:W-:Y:S01]  /*1fbe0*/  R2UR UR6, R4 ;  /* 0x00000000040672ca */ /* 0x000fe200000e0000 */
[----:B------:R-:W-:Y:S01]  /*1fbf0*/  VIADD R4, R2, 0x300 ;  /* 0x0000030002047836 */ /* 0x000fe20000000000 */
[----:B------:R-:W-:Y:S01]  /*1fc00*/  R2UR UR7, R5 ;  /* 0x00000000050772ca */ /* 0x000fe200000e0000 */
[----:B------:R-:W-:-:S07]  /*1fc10*/  IMAD.MOV.U32 R5, RZ, RZ, -0x3ffffff0 ;  /* 0xc0000010ff057424 */ /* 0x000fce00078e00ff */
[----:B------:R-:W2:Y:S01]  /*1fc20*/  @P1 LDC.64 R6, c[0x0][0x9c8] ;  /* 0x00027200ff061b82 */ /* 0x000ea20000000a00 */
[----:B------:R-:W-:Y:S02]  /*1fc30*/  WARPGROUP.DEPBAR.LE gsb0, 0x0 ;  /* 0x00008000000079c5 */ /* 0x000fe40000010000 */
[----:B------:R-:W-:-:S06]  /*1fc40*/  WARPGROUP.ARRIVE ;  /* 0x00000000000079c5 */ /* 0x000fcc0000000000 */
[----:B------:R-:W-:Y:S01]  /*1fc50*/  QGMMA.64x192x32.F32.E4M3.E4M3 R24, R204, gdesc[UR4], R24, gsb0 ;  /* 0x02e00004cc187df3 */ /* 0x000fe20008000818 */
[----:B------:R-:W-:Y:S02]  /*1fc60*/  R2UR UR6, R4 ;  /* 0x00000000040672ca */ /* 0x000fe400000e0000 */
[----:B------:R-:W-:Y:S02]  /*1fc70*/  R2UR UR7, R5 ;  /* 0x00000000050772ca */ /* 0x000fe400000e0000 */
[----:B------:R-:W0:Y:S01]  /*1fc80*/  @P1 LDC.64 R4, c[0x0][0x9d0] ;  /* 0x00027400ff041b82 */ /* 0x000e220000000a00 */
[----:B--2---:R-:W-:-:S04]  /*1fc90*/  @P1 IMAD R12, R11, R6, RZ ;  /* 0x000000060b0c1224 */ /* 0x004fc800078e02ff */
[C---:B---3--:R-:W-:Y:S02]  /*1fca0*/  @P1 IMAD R3, R14.reuse, R7, R12 ;  /* 0x000000070e031224 */ /* 0x048fe400078e020c */
[----:B------:R-:W-:Y:S01]  /*1fcb0*/  @P1 IMAD.WIDE.U32 R6, R14, R6, RZ ;  /* 0x000000060e061225 */ /* 0x000fe200078e00ff */
[----:B----4-:R-:W-:-:S03]  /*1fcc0*/  @P1 SHF.R.S32.HI R11, RZ, 0x1f, R13 ;  /* 0x0000001fff0b1819 */ /* 0x010fc6000001140d */
[----:B------:R-:W-:Y:S02]  /*1fcd0*/  @P1 IMAD.IADD R7, R7, 0x1, R3 ;  /* 0x0000000107071824 */ /* 0x000fe400078e0203 */
[-C--:B0-----:R-:W-:Y:S01]  /*1fce0*/  @P1 IMAD R12, R11, R4.reuse, RZ ;  /* 0x000000040b0c1224 */ /* 0x081fe200078e02ff */
[----:B------:R-:W-:Y:S01]  /*1fcf0*/  MOV R11, 0x3f800000 ;  /* 0x3f800000000b7802 */ /* 0x000fe20000000f00 */
[----:B------:R-:W-:-:S04]  /*1fd00*/  @P1 IMAD.WIDE.U32 R6, R13, R4, R6 ;  /* 0x000000040d061225 */ /* 0x000fc800078e0006 */
[----:B------:R-:W-:Y:S01]  /*1fd10*/  @P1 IMAD R3, R13, R5, R12 ;  /* 0x000000050d031224 */ /* 0x000fe200078e020c */
[----:B------:R-:W-:-:S03]  /*1fd20*/  @P1 LEA R4, P2, R6, UR4, 0x2 ;  /* 0x0000000406041c11 */ /* 0x000fc6000f8410ff */
[----:B------:R-:W-:-:S05]  /*1fd30*/  @P1 IMAD.IADD R3, R7, 0x1, R3 ;  /* 0x0000000107031824 */ /* 0x000fca00078e0203 */
[----:B------:R-:W-:-:S05]  /*1fd40*/  @P1 LEA.HI.X R5, R6, UR5, R3, 0x2, P2 ;  /* 0x0000000506051c11 */ /* 0x000fca00090f1403 */
[----:B------:R0:W2:Y:S01]  /*1fd50*/  @P1 LDG.E R11, desc[UR54][R4.64] ;  /* 0x00000036040b1981 */ /* 0x0000a2000c1e1900 */
[----:B------:R-:W-:Y:S02]  /*1fd60*/  WARPGROUP.DEPBAR.LE gsb0, 0x0 ;  /* 0x00008000000079c5 */ /* 0x000fe40000010000 */
[----:B------:R-:W-:-:S06]  /*1fd70*/  WARPGROUP.ARRIVE ;  /* 0x00000000000079c5 */ /* 0x000fcc0000000000 */
[----:B------:R-:W-:Y:S01]  /*1fd80*/  QGMMA.64x192x32.F32.E4M3.E4M3 R24, R208, gdesc[UR4], R24, gsb0 ;  /* 0x02e00004d0187df3 */ /* 0x000fe20008000818 */
[----:B------:R-:W-:Y:S02]  /*1fd90*/  VIADD R6, R2, 0x480 ;  /* 0x0000048002067836 */ /* 0x000fe40000000000 */
[----:B------:R-:W-:-:S03]  /*1fda0*/  IMAD.MOV.U32 R7, RZ, RZ, -0x3ffffff0 ;  /* 0xc0000010ff077424 */ /* 0x000fc600078e00ff */
[----:B------:R-:W-:Y:S02]  /*1fdb0*/  R2UR UR6, R6 ;  /* 0x00000000060672ca */ /* 0x000fe400000e0000 */
[----:B------:R-:W-:Y:S01]  /*1fdc0*/  R2UR UR7, R7 ;  /* 0x00000000070772ca */ /* 0x000fe200000e0000 */
[----:B------:R-:W-:Y:S02]  /*1fdd0*/  VIADD R2, R2, 0x600 ;  /* 0x0000060002027836 */ /* 0x000fe40000000000 */
[----:B------:R-:W-:Y:S01]  /*1fde0*/  IMAD.MOV.U32 R3, RZ, RZ, -0x3ffffff0 ;  /* 0xc0000010ff037424 */ /* 0x000fe200078e00ff */
[----:B------:R-:W1:Y:S01]  /*1fdf0*/  SHFL.BFLY PT, R7, R0, 0x2, 0x1f ;  /* 0x0c401f0000077f89 */ /* 0x000e6200000e0000 */
[----:B------:R-:W-:Y:S02]  /*1fe00*/  WARPGROUP.DEPBAR.LE gsb0, 0x0 ;  /* 0x00008000000079c5 */ /* 0x000fe40000010000 */
[----:B------:R-:W-:-:S06]  /*1fe10*/  WARPGROUP.ARRIVE ;  /* 0x00000000000079c5 */ /* 0x000fcc0000000000 */
[----:B------:R-:W-:Y:S01]  /*1fe20*/  QGMMA.64x192x32.F32.E4M3.E4M3 R24, R212, gdesc[UR4], R24, gsb0 ;  /* 0x02e00004d4187df3 */ /* 0x000fe20008000818 */
[----:B------:R-:W-:Y:S02]  /*1fe30*/  R2UR UR6, R2 ;  /* 0x00000000020672ca */ /* 0x000fe400000e0000 */
[----:B------:R-:W-:Y:S01]  /*1fe40*/  R2UR UR7, R3 ;  /* 0x00000000030772ca */ /* 0x000fe200000e0000 */
[----:B------:R-:W3:Y:S01]  /*1fe50*/  SHFL.BFLY PT, R2, R9, 0x2, 0x1f ;  /* 0x0c401f0009027f89 */ /* 0x000ee200000e0000 */
[----:B-1----:R-:W-:-:S05]  /*1fe60*/  FADD.FTZ R7, R7, R0 ;  /* 0x0000000007077221 */ /* 0x002fca0000010000 */
[----:B0-----:R-:W0:Y:S01]  /*1fe70*/  SHFL.BFLY PT, R4, R7, 0x1, 0x1f ;  /* 0x0c201f0007047f89 */ /* 0x001e2200000e0000 */
[----:B---3--:R-:W-:-:S05]  /*1fe80*/  FADD.FTZ R2, R2, R9 ;  /* 0x0000000902027221 */ /* 0x008fca0000010000 */
[----:B------:R-:W1:Y:S01]  /*1fe90*/  SHFL.BFLY PT, R3, R2, 0x1, 0x1f ;  /* 0x0c201f0002037f89 */ /* 0x000e6200000e0000 */
[----:B0-----:R-:W-:-:S01]  /*1fea0*/  FADD.FTZ R12, R7, R4 ;  /* 0x00000004070c7221 */ /* 0x001fc20000010000 */
[----:B------:R-:W-:-:S03]  /*1feb0*/  MOV R4, RZ ;  /* 0x000000ff00047202 */ /* 0x000fc60000000f00 */
[----:B------:R-:W-:Y:S01]  /*1fec0*/  FMUL.FTZ R5, R12, 0.00390625 ;  /* 0x3b8000000c057820 */ /* 0x000fe20000410000 */
[----:B-1----:R-:W-:-:S05]  /*1fed0*/  FADD.FTZ R6, R2, R3 ;  /* 0x0000000302067221 */ /* 0x002fca0000010000 */
[C---:B------:R-:W-:Y:S01]  /*1fee0*/  FSETP.NE.FTZ.AND P1, PT, R6.reuse, RZ, PT ;  /* 0x000000ff0600720b */ /* 0x040fe20003f35000 */
[----:B------:R-:W-:Y:S01]  /*1fef0*/  FMUL.FTZ R13, R6, 0.00390625 ;  /* 0x3b800000060d7820 */ /* 0x000fe20000410000 */
[----:B------:R-:W-:-:S04]  /*1ff00*/  FSETP.NE.FTZ.AND P3, PT, R5, RZ, PT ;  /* 0x000000ff0500720b */ /* 0x000fc80003f75000 */
[----:B------:R-:W-:-:S07]  /*1ff10*/  FSETP.NE.FTZ.AND P2, PT, R13, RZ, PT ;  /* 0x000000ff0d00720b */ /* 0x000fce0003f55000 */
        /* <DEDUP_REMOVED lines=9> */
[----:B------:R-:W-:Y:S01]  /*1ffb0*/  @P2 FMUL.FTZ R3, R10, 0.69314718246459960938 ;  /* 0x3f3172180a032820 */ /* 0x000fe20000410000 */
[----:B0-----:R-:W-:Y:S01]  /*1ffc0*/  @P2 FMUL.FTZ R0, R0, 0.69314718246459960938 ;  /* 0x3f31721800002820 */ /* 0x001fe20000410000 */
[----:B------:R-:W-:Y:S01]  /*1ffd0*/  @P3 FMUL.FTZ R7, R10, 0.69314718246459960938 ;  /* 0x3f3172180a073820 */ /* 0x000fe20000410000 */
[----:B------:R-:W-:-:S02]  /*1ffe0*/  IMAD.MOV.U32 R122, RZ, RZ, -0x800000 ;  /* 0xff800000ff7a7424 */ /* 0x000fc400078e00ff */
[----:B------:R-:W-:Y:S02]  /*1fff0*/  IMAD.MOV.U32 R123, RZ, RZ, -0x800000 ;  /* 0xff800000ff7b7424 */ /* 0x000fe400078e00ff */
[----:B-1----:R-:W-:Y:S01]  /*20000*/  @P3 FMUL.FTZ R6, R5, 0.69314718246459960938 ;  /* 0x3f31721805063820 */ /* 0x002fe20000410000 */
[----:B------:R-:W-:-:S01]  /*20010*/  @P2 FFMA.FTZ R122, R3, R120, R0 ;  /* 0x00000078037a2223 */ /* 0x000fc20000010000 */
[----:B--2---:R-:W-:Y:S02]  /*20020*/  FMUL.FTZ R3, R4, R11 ;  /* 0x0000000b04037220 */ /* 0x004fe40000410000 */
[----:B------:R-:W-:-:S01]  /*20030*/  @P3 FFMA.FTZ R123, R7, R121, R6 ;  /* 0x00000079077b3223 */ /* 0x000fc20000010006 */
[----:B---3--:R-:W-:Y:S01]  /*20040*/  FMUL.FTZ R0, R2, R11 ;  /* 0x0000000b02007220 */ /* 0x008fe20000410000 */
[----:B------:R-:W-:Y:S02]  /*20050*/  WARPGROUP.DEPBAR.LE gsb0, 0x0 ;  /* 0x00008000000079c5 */ /* 0x000fe40000010000 */
[----:B------:R-:W-:Y:S05]  /*20060*/  @!P0 BRA `(.L_x_3538) ;  /* 0x0000000000048947 */ /* 0x000fea0003800000 */
[----:B------:R-:W-:Y:S01]  /*20070*/  BPT.TRAP 0x1 ;  /* 0x000000040000795c */ /* 0x000fe20000300000 */
.L_x_3538:
[----:B------:R-:W-:Y:S01]  /*20080*/  VIADD R8, R8, 0x33460 ;  /* 0x0003346008087836 */ /* 0x000fe20000000000 */
[----:B------:R-:W-:Y:S01]  /*20090*/  MOV R7, UR42 ;  /* 0x0000002a00077c02 */ /* 0x000fe20008000f00 */
[----:B------:R-:W-:Y:S02]  /*200a0*/  VIADD R147, R147, 0x1 ;  /* 0x0000000193937836 */ /* 0x000fe40000000000 */
[-C--:B------:R-:W-:Y:S01]  /*200b0*/  FMUL.FTZ R126, R52, R3.reuse ;  /* 0x00000003347e7220 */ /* 0x080fe20000410000 */
[-C--:B------:R-:W-:Y:S01]  /*200c0*/  FMUL.FTZ R4, R25, R3.reuse ;  /* 0x0000000319047220 */ /* 0x080fe20000410000 */
[----:B------:R-:W-:Y:S01]  /*200d0*/  PRMT R2, R7, 0x654, R8 ;  /* 0x0000065407027816 */ /* 0x000fe20000000008 */
[-C--:B------:R-:W-:Y:S01]  /*200e0*/  FMUL.FTZ R52, R53, R3.reuse ;  /* 0x0000000335347220 */ /* 0x080fe20000410000 */
[----:B------:R-:W-:Y:S01]  /*200f0*/  ISETP.NE.AND P0, PT, R147, 0x2, PT ;  /* 0x000000029300780c */ /* 0x000fe20003f05270 */
        /* <DEDUP_REMOVED lines=99> */
.L_x_3482:
        /* <DEDUP_REMOVED lines=12> */
[----:B------:R-:W1:Y:S01]  /*207f0*/  S2R R90, SR_TID.X ;  /* 0x00000000005a7919 */ /* 0x000e620000002100 */
[----:B------:R-:W-:Y:S01]  /*20800*/  ULDC.64 UR4, c[0x4][0x100] ;  /* 0x0100400000047ab9 */ /* 0x000fe20000000a00 */
[----:B------:R-:W2:Y:S01]  /*20810*/  LDL R83, [R1+0x80] ;  /* 0x0000800001537983 */ /* 0x000ea20000100800 */
[----:B-1----:R-:W-:-:S05]  /*20820*/  IMAD.SHL.U32 R0, R90, 0x4, RZ ;  /* 0x000000045a007824 */ /* 0x002fca00078e00ff */
[----:B------:R-:W-:-:S04]  /*20830*/  LOP3.LUT R0, R0, 0xc, RZ, 0xc0, !PT ;  /* 0x0000000c00007812 */ /* 0x000fc800078ec0ff */
[----:B------:R-:W-:-:S05]  /*20840*/  IADD3 R2, P0, R0, UR4, RZ ;  /* 0x0000000400027c10 */ /* 0x000fca000ff1e0ff */
[----:B------:R-:W-:-:S05]  /*20850*/  IMAD.X R3, RZ, RZ, UR5, P0 ;  /* 0x00000005ff037e24 */ /* 0x000fca00080e06ff */
[----:B------:R1:W3:Y:S01]  /*20860*/  LDG.E.CONSTANT R0, desc[UR54][R2.64] ;  /* 0x0000003602007981 */ /* 0x0002e2000c1e9900 */
[----:B------:R-:W-:Y:S01]  /*20870*/  F2FP.BF16.F32.PACK_AB R51, R51, R46 ;  /* 0x0000002e3333723e */ /* 0x000fe200000010ff */
[----:B------:R-:W-:Y:S01]  /*20880*/  UMOV UR4, 0xffffffff ;  /* 0xffffffff00047882 */ /* 0x000fe20000000000 */
[----:B------:R-:W-:Y:S02]  /*20890*/  F2FP.BF16.F32.PACK_AB R55, R55, R50 ;  /* 0x000000323737723e */ /* 0x000fe400000010ff */
[----:B------:R-:W-:Y:S02]  /*208a0*/  F2FP.BF16.F32.PACK_AB R46, R60, R21 ;  /* 0x000000153c2e723e */ /* 0x000fe400000010ff */
[----:B------:R-:W-:Y:S02]  /*208b0*/  F2FP.BF16.F32.PACK_AB R50, R61, R14 ;  /* 0x0000000e3d32723e */ /* 0x000fe400000010ff */
[----:B------:R-:W-:Y:S01]  /*208c0*/  F2FP.BF16.F32.PACK_AB R68, R68, R39 ;  /* 0x000000274444723e */ /* 0x000fe200000010ff */
[----:B-1----:R-:W1:Y:S01]  /*208d0*/  S2R R3, SR_SWINHI ;  /* 0x0000000000037919 */ /* 0x002e620000002f00 */
        /* <DEDUP_REMOVED lines=16> */
[----:B------:R-:W-:Y:S02]  /*209e0*/  MOV R60, R16 ;  /* 0x00000010003c7202 */ /* 0x000fe40000000f00 */
[----:B-1----:R-:W-:Y:S02]  /*209f0*/  MOV R61, R3 ;  /* 0x00000003003d7202 */ /* 0x002fe40000000f00 */
[----:B------:R-:W-:-:S02]  /*20a00*/  F2FP.BF16.F32.PACK_AB R93, R93, R26 ;  /* 0x0000001a5d5d723e */ /* 0x000fc400000010ff */
[----:B------:R-:W-:Y:S02]  /*20a10*/  LOP3.LUT P0, R2, R90, 0x3, RZ, 0xc0, !PT ;  /* 0x000000035a027812 */ /* 0x000fe4000780c0ff */
[----:B------:R-:W-:Y:S02]  /*20a20*/  F2FP.BF16.F32.PACK_AB R5, R120, R5 ;  /* 0x000000057805723e */ /* 0x000fe400000010ff */
[----:B------:R-:W-:Y:S02]  /*20a30*/  F2FP.BF16.F32.PACK_AB R4, R121, R4 ;  /* 0x000000047904723e */ /* 0x000fe400000010ff */
[----:B------:R-:W-:Y:S02]  /*20a40*/  ISETP.EQ.OR P0, PT, R2, 0x3, !P0 ;  /* 0x000000030200780c */ /* 0x000fe40004702670 */
[----:B------:R-:W-:Y:S02]  /*20a50*/  F2FP.BF16.F32.PACK_AB R35, R124, R13 ;  /* 0x0000000d7c23723e */ /* 0x000fe400000010ff */
[----:B------:R-:W-:-:S02]  /*20a60*/  SEL R13, R5, R4, P0 ;  /* 0x00000004050d7207 */ /* 0x000fc40000000000 */
        /* <DEDUP_REMOVED lines=27> */
[----:B------:R-:W-:Y:S02]  /*20c20*/  LOP3.LUT R32, R33, 0x380, RZ, 0xc0, !PT ;  /* 0x0000038021207812 */ /* 0x000fe400078ec0ff */
[----:B------:R-:W-:Y:S02]  /*20c30*/  IADD3 R29, P2, R30, 0x8040, RZ ;  /* 0x000080401e1d7810 */ /* 0x000fe40007f5e0ff */
[----:B------:R-:W-:Y:S02]  /*20c40*/  SHF.R.U64 R32, R32, 0x3, RZ ;  /* 0x0000000320207819 */ /* 0x000fe400000012ff */
[----:B------:R-:W-:-:S02]  /*20c50*/  IADD3 R27, P1, R30, 0x8020, RZ ;  /* 0x000080201e1b7810 */ /* 0x000fc40007f3e0ff */
[----:B------:R-:W-:Y:S02]  /*20c60*/  LOP3.LUT R32, R32, R33, RZ, 0x3c, !PT ;  /* 0x0000002120207212 */ /* 0x000fe400078e3cff */
[C---:B------:R-:W-:Y:S02]  /*20c70*/  IADD3 R25, P5, R30.reuse, 0x8000, RZ ;  /* 0x000080001e197810 */ /* 0x040fe40007fbe0ff */
[----:B------:R-:W-:Y:S02]  /*20c80*/  IADD3.X R33, RZ, R31, RZ, P3, !PT ;  /* 0x0000001fff217210 */ /* 0x000fe40001ffe4ff */
        /* <DEDUP_REMOVED lines=20> */
[C---:B------:R-:W-:Y:S02]  /*20dd0*/  IADD3 R87, P4, R30.reuse, 0x40, RZ ;  /* 0x000000401e577810 */ /* 0x040fe40007f9e0ff */
[C---:B------:R-:W-:Y:S02]  /*20de0*/  IADD3 R11, P2, R30.reuse, 0x4020, RZ ;  /* 0x000040201e0b7810 */ /* 0x040fe40007f5e0ff */
[C---:B------:R-:W-:Y:S02]  /*20df0*/  IADD3 R9, P1, R30.reuse, 0x4000, RZ ;  /* 0x000040001e097810 */ /* 0x040fe40007f3e0ff */
[C---:B------:R-:W-:Y:S02]  /*20e00*/  IADD3 R7, P5, R30.reuse, 0x60, RZ ;  /* 0x000000601e077810 */ /* 0x040fe40007fbe0ff */
[----:B------:R-:W-:Y:S02]  /*20e10*/  IADD3.X R15, RZ, R31, RZ, P3, !PT ;  /* 0x0000001fff0f7210 */ /* 0x000fe40001ffe4ff */
        /* <DEDUP_REMOVED lines=36> */
[----:B---3--:R-:W-:Y:S01]  /*21060*/  LOP3.LUT R3, R0, 0x2, RZ, 0x3c, !PT ;  /* 0x0000000200037812 */ /* 0x008fe200078e3cff */
[----:B------:R-:W-:Y:S06]  /*21070*/  BRA.DIV UR4, `(.L_x_3541) ;  /* 0x000000ae047c7947 */ /* 0x000fec000b800000 */
[----:B------:R-:W-:Y:S01]  /*21080*/  SEL R7, R128, R35, P0 ;  /* 0x0000002380077207 */ /* 0x000fe20000000000 */
[----:B------:R-:W-:Y:S01]  /*21090*/  SHFL.IDX PT, R6, R13, R0, 0x1c1f ;  /* 0x001c1f000d067589 */ /* 0x000fe200000e0000 */
[----:B------:R-:W-:Y:S02]  /*210a0*/  SEL R8, R35, R128, P0 ;  /* 0x0000008023087207 */ /* 0x000fe40000000000 */
[----:B------:R-:W-:Y:S01]  /*210b0*/  SEL R29, R48, R91, P0 ;  /* 0x0000005b301d7207 */ /* 0x000fe20000000000 */
[----:B------:R-:W-:Y:S01]  /*210c0*/  SHFL.IDX PT, R10, R7, R0, 0x1c1f ;  /* 0x001c1f00070a7589 */ /* 0x000fe200000e0000 */
[----:B------:R-:W-:Y:S02]  /*210d0*/  SEL R36, R91, R48, P0 ;  /* 0x000000305b247207 */ /* 0x000fe40000000000 */
[----:B------:R-:W-:Y:S01]  /*210e0*/  SEL R31, R50, R37, P0 ;  /* 0x00000025321f7207 */ /* 0x000fe20000000000 */
[----:B------:R1:W2:Y:S01]  /*210f0*/  SHFL.IDX PT, R5, R2, R3, 0x1c1f ;  /* 0x001c1f0302057589 */ /* 0x0002a200000e0000 */
[----:B------:R-:W-:-:S02]  /*21100*/  SEL R40, R37, R50, P0 ;  /* 0x0000003225287207 */ /* 0x000fc40000000000 */
[----:B------:R-:W-:Y:S01]  /*21110*/  SEL R35, R52, R97, P0 ;  /* 0x0000006134237207 */ /* 0x000fe20000000000 */
[----:B------:R-:W3:Y:S01]  /*21120*/  SHFL.IDX PT, R7, R8, R3, 0x1c1f ;  /* 0x001c1f0308077589 */ /* 0x000ee200000e0000 */
[----:B------:R-:W-:Y:S02]  /*21130*/  SEL R48, R97, R52, P0 ;  /* 0x0000003461307207 */ /* 0x000fe40000000000 */
[----:B------:R-:W-:Y:S01]  /*21140*/  SEL R37, R80, R41, P0 ;  /* 0x0000002950257207 */ /* 0x000fe20000000000 */
[----:B------:R-:W-:Y:S01]  /*21150*/  SHFL.IDX PT, R50, R35, R0, 0x1c1f ;  /* 0x001c1f0023327589 */ /* 0x000fe200000e0000 */
[----:B------:R-:W-:Y:S01]  /*21160*/  SEL R52, R41, R80, P0 ;  /* 0x0000005029347207 */ /* 0x000fe20000000000 */
[----:B-1----:R-:W-:Y:S01]  /*21170*/  IMAD.MOV.U32 R2, RZ, RZ, RZ ;  /* 0x000000ffff027224 */ /* 0x002fe200078e00ff */
[----:B------:R-:W-:Y:S01]  /*21180*/  SEL R41, R62, R43, P0 ;  /* 0x0000002b3e297207 */ /* 0x000fe20000000000 */
[----:B------:R-:W-:Y:S01]  /*21190*/  SHFL.IDX PT, R54, R37, R0, 0x1c1f ;  /* 0x001c1f0025367589 */ /* 0x000fe200000e0000 */
[----:B------:R-:W-:-:S02]  /*211a0*/  SEL R62, R43, R62, P0 ;  /* 0x0000003e2b3e7207 */ /* 0x000fc40000000000 */
[----:B------:R-:W-:Y:S01]  /*211b0*/  SEL R43, R64, R45, P0 ;  /* 0x0000002d402b7207 */ /* 0x000fe20000000000 */
[----:B------:R-:W1:Y:S01]  /*211c0*/  SHFL.IDX PT, R35, R48, R3, 0x1c1f ;  /* 0x001c1f0330237589 */ /* 0x000e6200000e0000 */
        /* <DEDUP_REMOVED lines=49> */
[----:B--2---:R-:W-:Y:S01]  /*214e0*/  SEL R4, R6, R5, P0 ;  /* 0x0000000506047207 */ /* 0x004fe20000000000 */
[----:B------:R-:W2:Y:S01]  /*214f0*/  SHFL.IDX PT, R20, R20, R3, 0x1c1f ;  /* 0x001c1f0314147589 */ /* 0x000ea200000e0000 */
[----:B---3--:R-:W-:-:S02]  /*21500*/  SEL R8, R10, R7, P0 ;  /* 0x000000070a087207 */ /* 0x008fc40000000000 */
[----:B------:R-:W-:Y:S01]  /*21510*/  SEL R6, R5, R6, P0 ;  /* 0x0000000605067207 */ /* 0x000fe20000000000 */
[----:B------:R-:W3:Y:S01]  /*21520*/  SHFL.IDX PT, R25, R28, R3, 0x1c1f ;  /* 0x001c1f031c197589 */ /* 0x000ee200000e0000 */
[----:B------:R-:W-:Y:S02]  /*21530*/  SEL R10, R7, R10, P0 ;  /* 0x0000000a070a7207 */ /* 0x000fe40000000000 */
[----:B-1----:R-:W-:Y:S01]  /*21540*/  SEL R48, R50, R35, P0 ;  /* 0x0000002332307207 */ /* 0x002fe20000000000 */
[----:B------:R-:W1:Y:S01]  /*21550*/  SHFL.IDX PT, R27, R32, R3, 0x1c1f ;  /* 0x001c1f03201b7589 */ /* 0x000e6200000e0000 */
[----:B----4-:R-:W-:Y:S02]  /*21560*/  SEL R52, R54, R37, P0 ;  /* 0x0000002536347207 */ /* 0x010fe40000000000 */
[----:B------:R-:W-:Y:S01]  /*21570*/  SEL R50, R35, R50, P0 ;  /* 0x0000003223327207 */ /* 0x000fe20000000000 */
[----:B------:R-:W4:Y:S01]  /*21580*/  SHFL.IDX PT, R29, R36, R3, 0x1c1f ;  /* 0x001c1f03241d7589 */ /* 0x000f2200000e0000 */
[----:B------:R-:W-:-:S02]  /*21590*/  SEL R54, R37, R54, P0 ;  /* 0x0000003625367207 */ /* 0x000fc40000000000 */
[----:B0-----:R-:W-:Y:S01]  /*215a0*/  SEL R5, R41, R62, P0 ;  /* 0x0000003e29057207 */ /* 0x001fe20000000000 */
[----:B------:R-:W0:Y:S01]  /*215b0*/  SHFL.IDX PT, R31, R40, R3, 0x1c1f ;  /* 0x001c1f03281f7589 */ /* 0x000e2200000e0000 */
[----:B------:R-:W-:Y:S02]  /*215c0*/  SEL R7, R62, R41, P0 ;  /* 0x000000293e077207 */ /* 0x000fe40000000000 */
[----:B------:R-:W-:Y:S01]  /*215d0*/  SEL R11, R64, R43, P0 ;  /* 0x0000002b400b7207 */ /* 0x000fe20000000000 */
[----:B------:R-:W0:Y:S04]  /*215e0*/  SHFL.IDX PT, R33, R44, R3, 0x1c1f ;  /* 0x001c1f032c217589 */ /* 0x000e2800000e0000 */
[----:B------:R-:W0:Y:S01]  /*215f0*/  SHFL.IDX PT, R39, R56, R3, 0x1c1f ;  /* 0x001c1f0338277589 */ /* 0x000e2200000e0000 */
[----:B--2---:R-:W-:-:S02]  /*21600*/  SEL R12, R9, R20, P0 ;  /* 0x00000014090c7207 */ /* 0x004fc40000000000 */
[----:B------:R-:W-:Y:S01]  /*21610*/  SEL R14, R20, R9, P0 ;  /* 0x00000009140e7207 */ /* 0x000fe20000000000 */
[----:B------:R-:W-:Y:S01]  /*21620*/  SHFL.IDX PT, R51, R51, R0, 0x1c1f ;  /* 0x001c1f0033337589 */ /* 0x000fe200000e0000 */
[----:B---3--:R-:W-:Y:S02]  /*21630*/  SEL R28, R30, R25, P0 ;  /* 0x000000191e1c7207 */ /* 0x008fe40000000000 */
[----:B------:R-:W-:Y:S01]  /*21640*/  SEL R30, R25, R30, P0 ;  /* 0x0000001e191e7207 */ /* 0x000fe20000000000 */
[----:B------:R-:W-:Y:S01]  /*21650*/  SHFL.IDX PT, R53, R53, R0, 0x1c1f ;  /* 0x001c1f0035357589 */ /* 0x000fe200000e0000 */
[----:B-1----:R-:W-:Y:S02]  /*21660*/  SEL R32, R34, R27, P0 ;  /* 0x0000001b22207207 */ /* 0x002fe40000000000 */
[----:B------:R-:W-:Y:S01]  /*21670*/  SEL R34, R27, R34, P0 ;  /* 0x000000221b227207 */ /* 0x000fe20000000000 */
[----:B------:R-:W-:Y:S01]  /*21680*/  SHFL.IDX PT, R55, R55, R0, 0x1c1f ;  /* 0x001c1f0037377589 */ /* 0x000fe200000e0000 */
[----:B----4-:R-:W-:-:S02]  /*21690*/  SEL R36, R38, R29, P0 ;  /* 0x0000001d26247207 */ /* 0x010fc40000000000 */
[----:B------:R-:W-:Y:S01]  /*216a0*/  SEL R38, R29, R38, P0 ;  /* 0x000000261d267207 */ /* 0x000fe20000000000 */
[----:B------:R-:W1:Y:S01]  /*216b0*/  SHFL.IDX PT, R21, R24, R3, 0x1c1f ;  /* 0x001c1f0318157589 */ /* 0x000e6200000e0000 */
[----:B0-----:R-:W-:Y:S02]  /*216c0*/  SEL R40, R42, R31, P0 ;  /* 0x0000001f2a287207 */ /* 0x001fe40000000000 */
[----:B------:R-:W-:Y:S01]  /*216d0*/  SEL R42, R31, R42, P0 ;  /* 0x0000002a1f2a7207 */ /* 0x000fe20000000000 */
[----:B------:R-:W0:Y:S01]  /*216e0*/  SHFL.IDX PT, R66, R66, R3, 0x1c1f ;  /* 0x001c1f0342427589 */ /* 0x000e2200000e0000 */
[----:B------:R-:W-:Y:S02]  /*216f0*/  SEL R44, R46, R33, P0 ;  /* 0x000000212e2c7207 */ /* 0x000fe40000000000 */
[----:B------:R-:W-:Y:S01]  /*21700*/  SEL R46, R33, R46, P0 ;  /* 0x0000002e212e7207 */ /* 0x000fe20000000000 */
[----:B------:R-:W2:Y:S01]  /*21710*/  SHFL.IDX PT, R68, R68, R3, 0x1c1f ;  /* 0x001c1f0344447589 */ /* 0x000ea200000e0000 */
[----:B------:R-:W-:-:S02]  /*21720*/  SEL R56, R58, R39, P0 ;  /* 0x000000273a387207 */ /* 0x000fc40000000000 */
[----:B------:R-:W-:Y:S01]  /*21730*/  SEL R58, R39, R58, P0 ;  /* 0x0000003a273a7207 */ /* 0x000fe20000000000 */
[----:B------:R-:W3:Y:S01]  /*21740*/  SHFL.IDX PT, R70, R70, R3, 0x1c1f ;  /* 0x001c1f0346467589 */ /* 0x000ee200000e0000 */
[----:B------:R-:W-:-:S03]  /*21750*/  SEL R9, R43, R64, P0 ;  /* 0x000000402b097207 */ /* 0x000fc60000000000 */
[----:B------:R-:W4:Y:S04]  /*21760*/  SHFL.IDX PT, R72, R72, R3, 0x1c1f ;  /* 0x001c1f0348487589 */ /* 0x000f2800000e0000 */
[----:B------:R-:W4:Y:S04]  /*21770*/  SHFL.IDX PT, R74, R74, R3, 0x1c1f ;  /* 0x001c1f034a4a7589 */ /* 0x000f2800000e0000 */
[----:B------:R-:W4:Y:S01]  /*21780*/  SHFL.IDX PT, R76, R76, R3, 0x1c1f ;  /* 0x001c1f034c4c7589 */ /* 0x000f2200000e0000 */
[----:B-1----:R-:W-:Y:S02]  /*21790*/  SEL R24, R26, R21, P0 ;  /* 0x000000151a187207 */ /* 0x002fe40000000000 */
[----:B------:R-:W-:Y:S01]  /*217a0*/  SEL R26, R21, R26, P0 ;  /* 0x0000001a151a7207 */ /* 0x000fe20000000000 */
[----:B------:R-:W-:Y:S01]  /*217b0*/  SHFL.IDX PT, R57, R57, R0, 0x1c1f ;  /* 0x001c1f0039397589 */ /* 0x000fe200000e0000 */
[----:B0-----:R-:W-:-:S02]  /*217c0*/  SEL R13, R45, R66, P0 ;  /* 0x000000422d0d7207 */ /* 0x001fc40000000000 */
[----:B------:R-:W-:Y:S01]  /*217d0*/  SEL R15, R66, R45, P0 ;  /* 0x0000002d420f7207 */ /* 0x000fe20000000000 */
[----:B------:R-:W-:Y:S01]  /*217e0*/  SHFL.IDX PT, R59, R59, R0, 0x1c1f ;  /* 0x001c1f003b3b7589 */ /* 0x000fe200000e0000 */
[----:B--2---:R-:W-:Y:S02]  /*217f0*/  SEL R25, R47, R68, P0 ;  /* 0x000000442f197207 */ /* 0x004fe40000000000 */
[----:B------:R-:W-:Y:S01]  /*21800*/  SEL R27, R68, R47, P0 ;  /* 0x0000002f441b7207 */ /* 0x000fe20000000000 */
[----:B------:R-:W-:Y:S01]  /*21810*/  SHFL.IDX PT, R63, R63, R0, 0x1c1f ;  /* 0x001c1f003f3f7589 */ /* 0x000fe200000e0000 */
[----:B---3--:R-:W-:Y:S02]  /*21820*/  SEL R29, R49, R70, P0 ;  /* 0x00000046311d7207 */ /* 0x008fe40000000000 */
[----:B------:R-:W-:Y:S01]  /*21830*/  SEL R31, R70, R49, P0 ;  /* 0x00000031461f7207 */ /* 0x000fe20000000000 */
[----:B------:R-:W0:Y:S01]  /*21840*/  SHFL.IDX PT, R78, R78, R3, 0x1c1f ;  /* 0x001c1f034e4e7589 */ /* 0x000e2200000e0000 */
[----:B----4-:R-:W-:-:S02]  /*21850*/  SEL R33, R51, R72, P0 ;  /* 0x0000004833217207 */ /* 0x010fc40000000000 */
[----:B------:R-:W-:Y:S01]  /*21860*/  SEL R35, R72, R51, P0 ;  /* 0x0000003348237207 */ /* 0x000fe20000000000 */
[----:B------:R-:W1:Y:S01]  /*21870*/  SHFL.IDX PT, R80, R80, R3, 0x1c1f ;  /* 0x001c1f0350507589 */ /* 0x000e6200000e0000 */
[----:B------:R-:W-:Y:S02]  /*21880*/  SEL R37, R53, R74, P0 ;  /* 0x0000004a35257207 */ /* 0x000fe40000000000 */
[----:B------:R-:W-:Y:S01]  /*21890*/  SEL R39, R74, R53, P0 ;  /* 0x000000354a277207 */ /* 0x000fe20000000000 */
[----:B------:R-:W2:Y:S01]  /*218a0*/  SHFL.IDX PT, R82, R82, R3, 0x1c1f ;  /* 0x001c1f0352527589 */ /* 0x000ea200000e0000 */
[----:B------:R-:W-:Y:S02]  /*218b0*/  SEL R41, R55, R76, P0 ;  /* 0x0000004c37297207 */ /* 0x000fe40000000000 */
[----:B------:R-:W-:Y:S01]  /*218c0*/  SEL R43, R76, R55, P0 ;  /* 0x000000374c2b7207 */ /* 0x000fe20000000000 */
[----:B------:R3:W4:Y:S04]  /*218d0*/  SHFL.IDX PT, R65, R65, R0, 0x1c1f ;  /* 0x001c1f0041417589 */ /* 0x00072800000e0000 */
[----:B------:R3:W3:Y:S01]  /*218e0*/  SHFL.IDX PT, R84, R84, R3, 0x1c1f ;  /* 0x001c1f0354547589 */ /* 0x0006e200000e0000 */
[----:B0-----:R-:W-:-:S02]  /*218f0*/  SEL R45, R57, R78, P0 ;  /* 0x0000004e392d7207 */ /* 0x001fc40000000000 */
[----:B------:R-:W-:Y:S02]  /*21900*/  SEL R47, R78, R57, P0 ;  /* 0x000000394e2f7207 */ /* 0x000fe40000000000 */
[----:B-1----:R-:W-:Y:S02]  /*21910*/  SEL R49, R59, R80, P0 ;  /* 0x000000503b317207 */ /* 0x002fe40000000000 */
[----:B------:R-:W-:Y:S02]  /*21920*/  SEL R51, R80, R59, P0 ;  /* 0x0000003b50337207 */ /* 0x000fe40000000000 */
[----:B--2---:R-:W-:Y:S02]  /*21930*/  SEL R53, R63, R82, P0 ;  /* 0x000000523f357207 */ /* 0x004fe40000000000 */
[----:B------:R-:W-:-:S07]  /*21940*/  SEL R55, R82, R63, P0 ;  /* 0x0000003f52377207 */ /* 0x000fce0000000000 */
.L_x_3773:
[----:B------:R-:W2:Y:S01]  /*21950*/  LDL.LU R64, [R1+0x24] ;  /* 0x0000240001407983 */ /* 0x000ea20000300800 */
[----:B------:R-:W-:Y:S05]  /*21960*/  WARPSYNC.ALL ;  /* 0x0000000000007948 */ /* 0x000fea0003800000 */
[----:B------:R-:W2:Y:S01]  /*21970*/  LDL.LU R63, [R1+0x28] ;  /* 0x00002800013f7983 */ /* 0x000ea20000300800 */
[----:B------:R-:W-:Y:S01]  /*21980*/  ULDC.64 UR4, c[0x0][0xc00] ;  /* 0x0003000000047ab9 */ /* 0x000fe20000000a00 */
[----:B---34-:R-:W-:Y:S01]  /*21990*/  SEL R57, R65, R84, P0 ;  /* 0x0000005441397207 */ /* 0x018fe20000000000 */
[----:B------:R-:W0:Y:S08]  /*219a0*/  LDC R0, c[0x0][0xbe8] ;  /* 0x0002fa00ff007b82 */ /* 0x000e300000000800 */
[----:B------:R-:W-:Y:S01]  /*219b0*/  BAR.SYNC.DEFER_BLOCKING 0x1, 0x100 ;  /* 0x0044000000007b1d */ /* 0x000fe20000010000 */
[----:B------:R-:W-:-:S02]  /*219c0*/  ISETP.NE.U32.AND P1, PT, RZ, UR4, PT ;  /* 0x00000004ff007c0c */ /* 0x000fc4000bf25070 */
[----:B------:R-:W-:Y:S02]  /*219d0*/  SEL R59, R84, R65, P0 ;  /* 0x00000041543b7207 */ /* 0x000fe40000000000 */
[----:B------:R-:W-:Y:S01]  /*219e0*/  ISETP.NE.AND.EX P1, PT, RZ, UR5, PT, P1 ;  /* 0x00000005ff007c0c */ /* 0x000fe2000bf25310 */
[----:B------:R-:W3:Y:S04]  /*219f0*/  LDL R62, [R1+0x7c] ;  /* 0x00007c00013e7983 */ /* 0x000ee80000100800 */
[----:B------:R-:W3:Y:S04]  /*21a00*/  LDL R66, [R1+0x30] ;  /* 0x0000300001427983 */ /* 0x000ee80000100800 */
[----:B------:R-:W-:Y:S04]  /*21a10*/  STSM.16.M88.4 [R79], R4 ;  /* 0x000000044f007844 */ /* 0x000fe80000000200 */
[----:B------:R3:W-:Y:S04]  /*21a20*/  STSM.16.M88.4 [R87], R8 ;  /* 0x0000000857007844 */ /* 0x0007e80000000200 */
        /* <DEDUP_REMOVED lines=9> */
[----:B------:R1:W-:Y:S01]  /*21ac0*/  STSM.16.M88.4 [R73], R56 ;  /* 0x0000003849007844 */ /* 0x0003e20000000200 */
[----:B------:R-:W-:Y:S01]  /*21ad0*/  BAR.SYNC.DEFER_BLOCKING 0x1, 0x100 ;  /* 0x0044000000007b1d */ /* 0x000fe20000010000 */
[----:B--2---:R-:W-:-:S04]  /*21ae0*/  IADD3 R20, P2, R64, UR4, RZ ;  /* 0x0000000440147c10 */ /* 0x004fc8000ff5e0ff */
[----:B------:R-:W-:Y:S01]  /*21af0*/  IADD3.X R21, R63, UR5, RZ, P2, !PT ;  /* 0x000000053f157c10 */ /* 0x000fe200097fe4ff */
[----:B------:R-:W-:Y:S02]  /*21b00*/  ULDC.64 UR4, c[0x0][0xc08] ;  /* 0x0003020000047ab9 */ /* 0x000fe40000000a00 */
[----:B------:R-:W-:Y:S02]  /*21b10*/  ISETP.NE.U32.AND P0, PT, RZ, UR4, PT ;  /* 0x00000004ff007c0c */ /* 0x000fe4000bf05070 */
[----:B------:R1:W5:Y:S01]  /*21b20*/  @P1 LDG.E R2, desc[UR54][R20.64] ;  /* 0x0000003614021981 */ /* 0x000362000c1e1900 */
[----:B0-----:R-:W-:Y:S02]  /*21b30*/  ISETP.NE.AND P2, PT, R0, 0x1, PT ;  /* 0x000000010000780c */ /* 0x001fe40003f45270 */
[----:B------:R-:W-:Y:S01]  /*21b40*/  ISETP.NE.AND.EX P0, PT, RZ, UR5, PT, P0 ;  /* 0x00000005ff007c0c */ /* 0x000fe2000bf05300 */
[----:B---3--:R-:W-:-:S10]  /*21b50*/  IMAD R8, R66, 0x80, R62 ;  /* 0x0000008042087824 */ /* 0x008fd400078e023e */
[----:B------:R-:W0:Y:S02]  /*21b60*/  @P2 LDC R3, c[0x0][0xbec] ;  /* 0x0002fb00ff032b82 */ /* 0x000e240000000800 */
[----:B------:R-:W-:Y:S01]  /*21b70*/  @P0 IADD3 R4, P3, R64, UR4, RZ ;  /* 0x0000000440040c10 */ /* 0x000fe2000ff7e0ff */
[----:B------:R-:W-:Y:S02]  /*21b80*/  ULDC UR4, c[0x0][0xa88] ;  /* 0x0002a20000047ab9 */ /* 0x000fe40000000800 */
[----:B------:R-:W-:Y:S01]  /*21b90*/  IMAD.U32 R7, RZ, RZ, UR4 ;  /* 0x00000004ff077e24 */ /* 0x000fe2000f8e00ff */
[----:B------:R-:W-:Y:S02]  /*21ba0*/  @P0 IADD3.X R5, R63, UR5, RZ, P3, !PT ;  /* 0x000000053f050c10 */ /* 0x000fe40009ffe4ff */
[----:B------:R-:W2:Y:S03]  /*21bb0*/  @P2 LDC R11, c[0x0][0xbf0] ;  /* 0x0002fc00ff0b2b82 */ /* 0x000ea60000000800 */
[----:B------:R1:W5:Y:S01]  /*21bc0*/  @P0 LDG.E R7, desc[UR54][R4.64] ;  /* 0x0000003604070981 */ /* 0x000362000c1e1900 */
[----:B------:R-:W-:Y:S05]  /*21bd0*/  @P0 BRA `(.L_x_3542) ;  /* 0x0000000000100947 */ /* 0x000fea0003800000 */
[----:B------:R-:W-:Y:S05]  /*21be0*/  @!P1 BRA `(.L_x_3542) ;  /* 0x00000000000c9947 */ /* 0x000fea0003800000 */
[----:B-1----:R-:W3:Y:S04]  /*21bf0*/  LDG.E R4, desc[UR54][R20.64] ;  /* 0x0000003614047981 */ /* 0x002ee8000c1e1900 */
[----:B-----5:R-:W3:Y:S02]  /*21c00*/  LDG.E R7, desc[UR54][R20.64+0x4] ;  /* 0x0000043614077981 */ /* 0x020ee4000c1e1900 */
[----:B---3--:R-:W-:-:S07]  /*21c10*/  IMAD.IADD R7, R7, 0x1, -R4 ;  /* 0x0000000107077824 */ /* 0x008fce00078e0a04 */
.L_x_3542:
[----:B-1----:R-:W3:Y:S01]  /*21c20*/  LDL.LU R12, [R1+0x2c] ;  /* 0x00002c00010c7983 */ /* 0x002ee20000300800 */
[----:B------:R-:W-:Y:S01]  /*21c30*/  VIADD R67, R90, 0xffffff80 ;  /* 0xffffff805a437836 */ /* 0x000fe20000000000 */
[----:B------:R-:W-:Y:S02]  /*21c40*/  ULDC.64 UR4, c[0x0][0xb90] ;  /* 0x0002e40000047ab9 */ /* 0x000fe40000000a00 */
[----:B------:R-:W4:Y:S04]  /*21c50*/  LDL.LU R10, [R1+0x10] ;  /* 0x00001000010a7983 */ /* 0x000f280000300800 */
[----:B------:R-:W4:Y:S01]  /*21c60*/  LDL.LU R69, [R1+0x20] ;  /* 0x0000200001457983 */ /* 0x000f220000300800 */
[----:B0-----:R-:W-:Y:S01]  /*21c70*/  @P2 IMAD.HI.U32 R4, R8, R3, RZ ;  /* 0x0000000308042227 */ /* 0x001fe200078e00ff */
[----:B-----5:R-:W-:-:S02]  /*21c80*/  SHF.R.S32.HI R3, RZ, 0x1f, R2 ;  /* 0x0000001fff037819 */ /* 0x020fc40000011402 */
[----:B------:R-:W4:Y:S01]  /*21c90*/  LDL R14, [R1+0x74] ;  /* 0x00007400010e7983 */ /* 0x000f220000100800 */
[----:B------:R-:W-:Y:S02]  /*21ca0*/  SHF.R.S32.HI R68, RZ, 0x1f, R67 ;  /* 0x0000001fff447819 */ /* 0x000fe40000011443 */
[----:B------:R-:W-:Y:S01]  /*21cb0*/  MOV R9, R8 ;  /* 0x0000000800097202 */ /* 0x000fe20000000f00 */
[----:B------:R-:W0:Y:S01]  /*21cc0*/  S2R R20, SR_TID.X ;  /* 0x0000000000147919 */ /* 0x000e220000002100 */
[----:B--2---:R-:W-:Y:S02]  /*21cd0*/  @P2 SHF.R.U32.HI R9, RZ, R11, R4 ;  /* 0x0000000bff092219 */ /* 0x004fe40000011604 */
[----:B------:R-:W-:-:S03]  /*21ce0*/  LEA.HI R68, R68, R67, RZ, 0x3 ;  /* 0x0000004344447211 */ /* 0x000fc600078f18ff */
[----:B------:R-:W-:Y:S01]  /*21cf0*/  IMAD.MOV R15, RZ, RZ, -R9 ;  /* 0x000000ffff0f7224 */ /* 0x000fe200078e0a09 */
[----:B------:R-:W-:-:S05]  /*21d00*/  SHF.R.S32.HI R68, RZ, 0x3, R68 ;  /* 0x00000003ff447819 */ /* 0x000fca0000011444 */
[----:B------:R-:W-:-:S04]  /*21d10*/  IMAD R13, R68, 0x40, R234 ;  /* 0x00000040440d7824 */ /* 0x000fc800078e02ea */
[----:B------:R-:W-:Y:S01]  /*21d20*/  IMAD.WIDE R60, R13, 0x2, R60 ;  /* 0x000000020d3c7825 */ /* 0x000fe200078e023c */
[----:B------:R-:W-:Y:S02]  /*21d30*/  SHF.R.S32.HI R13, RZ, 0x1f, R9 ;  /* 0x0000001fff0d7819 */ /* 0x000fe40000011409 */
[----:B------:R-:W-:Y:S02]  /*21d40*/  IADD3 R25, P3, R60, 0x3000, RZ ;  /* 0x000030003c197810 */ /* 0x000fe40007f7e0ff */
[----:B0-----:R-:W-:-:S04]  /*21d50*/  IADD3 R21, R20, -0x80, RZ ;  /* 0xffffff8014157810 */ /* 0x001fc80007ffe0ff */
[----:B------:R-:W-:-:S04]  /*21d60*/  SHF.R.S32.HI R20, RZ, 0x1f, R21 ;  /* 0x0000001fff147819 */ /* 0x000fc80000011415 */
[----:B------:R-:W-:Y:S02]  /*21d70*/  LEA.HI R20, R20, R21, RZ, 0x7 ;  /* 0x0000001514147211 */ /* 0x000fe400078f38ff */
[----:B------:R-:W-:Y:S02]  /*21d80*/  LOP3.LUT R24, R25, 0x380, RZ, 0xc0, !PT ;  /* 0x0000038019187812 */ /* 0x000fe400078ec0ff */
[----:B------:R-:W-:Y:S02]  /*21d90*/  LOP3.LUT R20, R20, 0xffffff80, RZ, 0xc0, !PT ;  /* 0xffffff8014147812 */ /* 0x000fe400078ec0ff */
[----:B------:R-:W-:-:S03]  /*21da0*/  SHF.R.U64 R24, R24, 0x3, RZ ;  /* 0x0000000318187819 */ /* 0x000fc600000012ff */
[----:B------:R-:W-:Y:S01]  /*21db0*/  IMAD.IADD R20, R21, 0x1, -R20 ;  /* 0x0000000115147824 */ /* 0x000fe200078e0a14 */
[----:B------:R-:W-:Y:S01]  /*21dc0*/  LOP3.LUT R24, R24, R25, RZ, 0x3c, !PT ;  /* 0x0000001918187212 */ /* 0x000fe200078e3cff */
[----:B------:R-:W-:Y:S01]  /*21dd0*/  IMAD.X R25, RZ, RZ, R61, P3 ;  /* 0x000000ffff197224 */ /* 0x000fe200018e063d */
[C---:B------:R-:W-:Y:S02]  /*21de0*/  IADD3 R45, P3, R60.reuse, 0x8000, RZ ;  /* 0x000080003c2d7810 */ /* 0x040fe40007f7e0ff */
[----:B------:R-:W-:Y:S01]  /*21df0*/  IADD3 R29, P5, R60, 0x4000, RZ ;  /* 0x000040003c1d7810 */ /* 0x000fe20007fbe0ff */
[----:B------:R-:W-:Y:S01]  /*21e00*/  IMAD R65, R7, R0, RZ ;  /* 0x0000000007417224 */ /* 0x000fe200078e02ff */
[----:B------:R-:W-:Y:S02]  /*21e10*/  LOP3.LUT R44, R45, 0x380, RZ, 0xc0, !PT ;  /* 0x000003802d2c7812 */ /* 0x000fe400078ec0ff */
[----:B------:R-:W-:Y:S02]  /*21e20*/  LOP3.LUT R28, R29, 0x380, RZ, 0xc0, !PT ;  /* 0x000003801d1c7812 */ /* 0x000fe400078ec0ff */
[----:B------:R-:W-:-:S02]  /*21e30*/  SHF.R.U64 R44, R44, 0x3, RZ ;  /* 0x000000032c2c7819 */ /* 0x000fc400000012ff */
[----:B------:R-:W-:Y:S02]  /*21e40*/  SHF.R.U64 R28, R28, 0x3, RZ ;  /* 0x000000031c1c7819 */ /* 0x000fe400000012ff */
[----:B------:R-:W-:Y:S01]  /*21e50*/  LOP3.LUT R44, R44, R45, RZ, 0x3c, !PT ;  /* 0x0000002d2c2c7212 */ /* 0x000fe200078e3cff */
[--C-:B------:R-:W-:Y:S01]  /*21e60*/  IMAD.X R45, RZ, RZ, R61.reuse, P3 ;  /* 0x000000ffff2d7224 */ /* 0x100fe200018e063d */
[----:B------:R-:W-:Y:S01]  /*21e70*/  LOP3.LUT R28, R28, R29, RZ, 0x3c, !PT ;  /* 0x0000001d1c1c7212 */ /* 0x000fe200078e3cff */
[----:B------:R-:W-:Y:S01]  /*21e80*/  IMAD.X R29, RZ, RZ, R61, P5 ;  /* 0x000000ffff1d7224 */ /* 0x000fe200028e063d */
[C---:B------:R-:W-:Y:S02]  /*21e90*/  IADD3 R49, P5, R60.reuse, 0x9000, RZ ;  /* 0x000090003c317810 */ /* 0x040fe40007fbe0ff */
[----:B------:R-:W-:Y:S02]  /*21ea0*/  LOP3.LUT R7, R60, 0x380, RZ, 0xc0, !PT ;  /* 0x000003803c077812 */ /* 0x000fe400078ec0ff */
[----:B------:R-:W-:-:S02]  /*21eb0*/  LOP3.LUT R48, R49, 0x380, RZ, 0xc0, !PT ;  /* 0x0000038031307812 */ /* 0x000fc400078ec0ff */
[----:B------:R-:W-:Y:S02]  /*21ec0*/  SHF.R.U64 R7, R7, 0x3, RZ ;  /* 0x0000000307077819 */ /* 0x000fe400000012ff */
[----:B------:R-:W-:Y:S02]  /*21ed0*/  SHF.R.S32.HI R70, RZ, 0x1f, R67 ;  /* 0x0000001fff467819 */ /* 0x000fe40000011443 */
[----:B------:R-:W-:Y:S02]  /*21ee0*/  SHF.R.U64 R48, R48, 0x3, RZ ;  /* 0x0000000330307819 */ /* 0x000fe400000012ff */
[----:B------:R-:W-:Y:S02]  /*21ef0*/  LEA.HI R70, R70, R67, RZ, 0x3 ;  /* 0x0000004346467211 */ /* 0x000fe400078f18ff */
[----:B------:R-:W-:Y:S01]  /*21f00*/  LOP3.LUT R48, R48, R49, RZ, 0x3c, !PT ;  /* 0x0000003130307212 */ /* 0x000fe200078e3cff */
[----:B------:R-:W-:Y:S01]  /*21f10*/  IMAD.X R49, RZ, RZ, R61, P5 ;  /* 0x000000ffff317224 */ /* 0x000fe200028e063d */
[----:B------:R-:W-:-:S05]  /*21f20*/  LOP3.LUT R70, R70, 0xfffffff8, RZ, 0xc0, !PT ;  /* 0xfffffff846467812 */ /* 0x000fca00078ec0ff */
[----:B------:R-:W-:Y:S02]  /*21f30*/  IMAD.IADD R70, R67, 0x1, -R70 ;  /* 0x0000000143467824 */ /* 0x000fe400078e0a46 */
[----:B------:R-:W0:Y:S01]  /*21f40*/  @P2 LDC R67, c[0x0][0xbf0] ;  /* 0x0002fc00ff432b82 */ /* 0x000e220000000800 */
[----:B------:R-:W-:Y:S01]  /*21f50*/  BSSY B1, `(.L_x_3543) ;  /* 0x000009d000017945 */ /* 0x000fe20003800000 */
[----:B---3--:R-:W-:Y:S02]  /*21f60*/  SEL R62, R12, RZ, !P1 ;  /* 0x000000ff0c3e7207 */ /* 0x008fe40004800000 */
[----:B----4-:R-:W-:Y:S02]  /*21f70*/  SEL R63, R10, RZ, !P1 ;  /* 0x000000ff0a3f7207 */ /* 0x010fe40004800000 */
[----:B------:R-:W-:Y:S01]  /*21f80*/  SHF.R.S32.HI R64, RZ, 0x1f, R69 ;  /* 0x0000001fff407819 */ /* 0x000fe20000011445 */
[----:B------:R-:W-:-:S04]  /*21f90*/  IMAD.WIDE.U32 R4, R69, UR4, R2 ;  /* 0x0000000445047c25 */ /* 0x000fc8000f8e0002 */
[----:B------:R-:W-:-:S04]  /*21fa0*/  IMAD R6, R64, UR4, RZ ;  /* 0x0000000440067c24 */ /* 0x000fc8000f8e02ff */
[----:B------:R-:W-:Y:S01]  /*21fb0*/  IMAD R11, R69, UR5, R6 ;  /* 0x00000005450b7c24 */ /* 0x000fe2000f8e0206 */
[----:B------:R-:W-:-:S03]  /*21fc0*/  ULDC.64 UR4, c[0x0][0xb98] ;  /* 0x0002e60000047ab9 */ /* 0x000fc60000000a00 */
[----:B------:R-:W-:Y:S02]  /*21fd0*/  IMAD.IADD R5, R5, 0x1, R11 ;  /* 0x0000000105057824 */ /* 0x000fe400078e020b */
[----:B------:R-:W-:Y:S02]  /*21fe0*/  IMAD R11, R0, R15, R8 ;  /* 0x0000000f000b7224 */ /* 0x000fe400078e0208 */
[----:B------:R-:W-:Y:S02]  /*21ff0*/  IMAD R6, R62, UR4, RZ ;  /* 0x000000043e067c24 */ /* 0x000fe4000f8e02ff */
[----:B------:R-:W-:-:S04]  /*22000*/  IMAD.WIDE.U32 R4, R63, UR4, R4 ;  /* 0x000000043f047c25 */ /* 0x000fc8000f8e0004 */
[----:B------:R-:W-:Y:S01]  /*22010*/  IMAD R8, R63, UR5, R6 ;  /* 0x000000053f087c24 */ /* 0x000fe2000f8e0206 */
[----:B------:R-:W-:Y:S01]  /*22020*/  SHF.R.S32.HI R6, RZ, 0x1f, R11 ;  /* 0x0000001fff067819 */ /* 0x000fe2000001140b */
[----:B------:R-:W-:Y:S01]  /*22030*/  ULDC.64 UR4, c[0x0][0xb88] ;  /* 0x0002e20000047ab9 */ /* 0x000fe20000000a00 */
[----:B------:R-:W-:-:S03]  /*22040*/  IADD3 R4, P0, R9, R4, RZ ;  /* 0x0000000409047210 */ /* 0x000fc60007f1e0ff */
[----:B------:R-:W-:Y:S01]  /*22050*/  IMAD R6, R6, UR4, RZ ;  /* 0x0000000406067c24 */ /* 0x000fe2000f8e02ff */
[----:B------:R-:W-:-:S03]  /*22060*/  IADD3.X R5, R13, R5, R8, P0, !PT ;  /* 0x000000050d057210 */ /* 0x000fc600007fe408 */
[C---:B------:R-:W-:Y:S02]  /*22070*/  IMAD R13, R11.reuse, UR5, R6 ;  /* 0x000000050b0d7c24 */ /* 0x040fe4000f8e0206 */
[----:B------:R-:W-:Y:S01]  /*22080*/  IMAD.WIDE.U32 R4, R11, UR4, R4 ;  /* 0x000000040b047c25 */ /* 0x000fe2000f8e0004 */
[----:B------:R-:W-:-:S04]  /*22090*/  ULDC.64 UR4, c[0x0][0xb50] ;  /* 0x0002d40000047ab9 */ /* 0x000fc80000000a00 */
[----:B------:R-:W-:Y:S02]  /*220a0*/  IADD3 R5, R5, R13, RZ ;  /* 0x0000000d05057210 */ /* 0x000fe40007ffe0ff */
[----:B------:R-:W-:Y:S02]  /*220b0*/  IADD3 R13, P1, R60, 0x2000, RZ ;  /* 0x000020003c0d7810 */ /* 0x000fe40007f3e0ff */
[C---:B------:R-:W-:Y:S02]  /*220c0*/  LEA R6, P0, R4.reuse, UR4, 0x2 ;  /* 0x0000000404067c11 */ /* 0x040fe4000f8010ff */
[----:B------:R-:W-:Y:S02]  /*220d0*/  LOP3.LUT R12, R13, 0x380, RZ, 0xc0, !PT ;  /* 0x000003800d0c7812 */ /* 0x000fe400078ec0ff */
[----:B------:R-:W-:Y:S02]  /*220e0*/  LEA.HI.X R10, R4, UR5, R5, 0x2, P0 ;  /* 0x00000005040a7c11 */ /* 0x000fe400080f1405 */
[----:B------:R-:W-:-:S02]  /*220f0*/  IADD3 R9, P4, R60, 0x1000, RZ ;  /* 0x000010003c097810 */ /* 0x000fc40007f9e0ff */
[----:B------:R-:W-:Y:S01]  /*22100*/  SHF.R.U64 R12, R12, 0x3, RZ ;  /* 0x000000030c0c7819 */ /* 0x000fe200000012ff */
[----:B------:R-:W-:Y:S01]  /*22110*/  IMAD R4, R66, 0x80, R14 ;  /* 0x0000008042047824 */ /* 0x000fe200078e020e */
[----:B------:R-:W-:Y:S01]  /*22120*/  IADD3 R33, P0, R60, 0x5000, RZ ;  /* 0x000050003c217810 */ /* 0x000fe20007f1e0ff */
[----:B------:R-:W-:Y:S01]  /*22130*/  SHFL.IDX PT, R54, R6, 0x1, 0x1c1f ;  /* 0x003c1f0006367f89 */ /* 0x000fe200000e0000 */
[----:B------:R-:W-:Y:S01]  /*22140*/  LOP3.LUT R8, R9, 0x380, RZ, 0xc0, !PT ;  /* 0x0000038009087812 */ /* 0x000fe200078ec0ff */
[----:B------:R-:W-:Y:S01]  /*22150*/  ULDC.64 UR4, c[0x0][0xaa0] ;  /* 0x0002a80000047ab9 */ /* 0x000fe20000000a00 */
[----:B------:R-:W-:Y:S02]  /*22160*/  LOP3.LUT R32, R33, 0x380, RZ, 0xc0, !PT ;  /* 0x0000038021207812 */ /* 0x000fe400078ec0ff */
[----:B------:R-:W-:Y:S01]  /*22170*/  LOP3.LUT R12, R12, R13, RZ, 0x3c, !PT ;  /* 0x0000000d0c0c7212 */ /* 0x000fe200078e3cff */
[----:B------:R-:W-:Y:S01]  /*22180*/  IMAD.X R13, RZ, RZ, R61, P1 ;  /* 0x000000ffff0d7224 */ /* 0x000fe200008e063d */
[----:B------:R-:W-:-:S02]  /*22190*/  IADD3 R41, P1, R60, 0x7000, RZ ;  /* 0x000070003c297810 */ /* 0x000fc40007f3e0ff */
[----:B------:R-:W-:Y:S02]  /*221a0*/  SHF.R.U64 R8, R8, 0x3, RZ ;  /* 0x0000000308087819 */ /* 0x000fe400000012ff */
[----:B------:R-:W-:Y:S02]  /*221b0*/  SHF.R.U64 R32, R32, 0x3, RZ ;  /* 0x0000000320207819 */ /* 0x000fe400000012ff */
[----:B------:R-:W-:Y:S02]  /*221c0*/  LOP3.LUT R40, R41, 0x380, RZ, 0xc0, !PT ;  /* 0x0000038029287812 */ /* 0x000fe400078ec0ff */
[----:B------:R-:W-:Y:S01]  /*221d0*/  LOP3.LUT R8, R8, R9, RZ, 0x3c, !PT ;  /* 0x0000000908087212 */ /* 0x000fe200078e3cff */
[--C-:B------:R-:W-:Y:S01]  /*221e0*/  IMAD.X R9, RZ, RZ, R61.reuse, P4 ;  /* 0x000000ffff097224 */ /* 0x100fe200020e063d */
[----:B------:R-:W-:Y:S01]  /*221f0*/  LOP3.LUT R32, R32, R33, RZ, 0x3c, !PT ;  /* 0x0000002120207212 */ /* 0x000fe200078e3cff */
[----:B------:R-:W-:Y:S01]  /*22200*/  IMAD.X R33, RZ, RZ, R61, P0 ;  /* 0x000000ffff217224 */ /* 0x000fe200000e063d */
[----:B------:R-:W-:Y:S01]  /*22210*/  IADD3 R37, P4, R60, 0x6000, RZ ;  /* 0x000060003c257810 */ /* 0x000fe20007f9e0ff */
[----:B------:R-:W-:Y:S01]  /*22220*/  SHFL.IDX PT, R21, R10, RZ, 0x1c1f ;  /* 0x001c1fff0a157589 */ /* 0x000fe200000e0000 */
[----:B------:R-:W-:-:S02]  /*22230*/  LOP3.LUT P0, RZ, R20, 0x3, RZ, 0xc0, !PT ;  /* 0x0000000314ff7812 */ /* 0x000fc4000780c0ff */
[----:B------:R-:W-:Y:S01]  /*22240*/  SHF.R.U64 R40, R40, 0x3, RZ ;  /* 0x0000000328287819 */ /* 0x000fe200000012ff */
[----:B------:R-:W1:Y:S01]  /*22250*/  SHFL.IDX PT, R20, R6, RZ, 0x1c1f ;  /* 0x001c1fff06147589 */ /* 0x000e6200000e0000 */
[----:B------:R-:W-:-:S03]  /*22260*/  LOP3.LUT R36, R37, 0x380, RZ, 0xc0, !PT ;  /* 0x0000038025247812 */ /* 0x000fc600078ec0ff */
[----:B------:R-:W2:Y:S01]  /*22270*/  SHFL.IDX PT, R55, R10, 0x1, 0x1c1f ;  /* 0x003c1f000a377f89 */ /* 0x000ea200000e0000 */
[----:B------:R-:W-:Y:S02]  /*22280*/  LOP3.LUT R40, R40, R41, RZ, 0x3c, !PT ;  /* 0x0000002928287212 */ /* 0x000fe400078e3cff */
[----:B------:R-:W-:Y:S02]  /*22290*/  IADD3.X R41, RZ, R61, RZ, P1, !PT ;  /* 0x0000003dff297210 */ /* 0x000fe40000ffe4ff */
[C---:B------:R-:W-:Y:S01]  /*222a0*/  ISETP.GE.OR P1, PT, R4.reuse, R65, P0 ;  /* 0x000000410400720c */ /* 0x040fe20000726670 */
[----:B------:R-:W-:Y:S01]  /*222b0*/  VIADD R4, R4, 0x8 ;  /* 0x0000000804047836 */ /* 0x000fe20000000000 */
[----:B------:R-:W-:Y:S02]  /*222c0*/  SHF.R.U64 R36, R36, 0x3, RZ ;  /* 0x0000000324247819 */ /* 0x000fe400000012ff */
[----:B------:R-:W-:Y:S02]  /*222d0*/  IADD3 R5, P3, R60, 0xb000, RZ ;  /* 0x0000b0003c057810 */ /* 0x000fe40007f7e0ff */
[----:B------:R-:W-:Y:S01]  /*222e0*/  LOP3.LUT R36, R36, R37, RZ, 0x3c, !PT ;  /* 0x0000002524247212 */ /* 0x000fe200078e3cff */
[----:B------:R-:W-:Y:S01]  /*222f0*/  IMAD.X R37, RZ, RZ, R61, P4 ;  /* 0x000000ffff257224 */ /* 0x000fe200020e063d */
[----:B------:R-:W-:-:S02]  /*22300*/  ISETP.GE.OR P0, PT, R4, R65, P0 ;  /* 0x000000410400720c */ /* 0x000fc40000706670 */
[----:B------:R-:W-:Y:S02]  /*22310*/  IADD3 R53, P4, R60, 0xa000, RZ ;  /* 0x0000a0003c357810 */ /* 0x000fe40007f9e0ff */
[----:B------:R-:W-:Y:S02]  /*22320*/  LOP3.LUT R4, R5, 0x380, RZ, 0xc0, !PT ;  /* 0x0000038005047812 */ /* 0x000fe400078ec0ff */
[----:B------:R-:W-:Y:S02]  /*22330*/  LOP3.LUT R52, R53, 0x380, RZ, 0xc0, !PT ;  /* 0x0000038035347812 */ /* 0x000fe400078ec0ff */
[----:B------:R-:W-:Y:S02]  /*22340*/  SHF.R.U64 R4, R4, 0x3, RZ ;  /* 0x0000000304047819 */ /* 0x000fe400000012ff */
[----:B------:R-:W-:Y:S02]  /*22350*/  SHF.R.U64 R52, R52, 0x3, RZ ;  /* 0x0000000334347819 */ /* 0x000fe400000012ff */
[----:B------:R-:W-:Y:S01]  /*22360*/  LOP3.LUT R60, R7, R60, RZ, 0x3c, !PT ;  /* 0x0000003c073c7212 */ /* 0x000fe200078e3cff */
[----:B-1----:R1:W-:Y:S01]  /*22370*/  @!P1 ST.E desc[UR54][R20.64], R122 ;  /* 0x0000007a14009985 */ /* 0x0023e2000c101936 */
[----:B------:R-:W-:Y:S01]  /*22380*/  LOP3.LUT R52, R52, R53, RZ, 0x3c, !PT ;  /* 0x0000003534347212 */ /* 0x000fe200078e3cff */
[----:B------:R-:W-:Y:S01]  /*22390*/  IMAD.X R53, RZ, RZ, R61, P4 ;  /* 0x000000ffff357224 */ /* 0x000fe200020e063d */
[----:B------:R-:W-:Y:S01]  /*223a0*/  LOP3.LUT R56, R4, R5, RZ, 0x3c, !PT ;  /* 0x0000000504387212 */ /* 0x000fe200078e3cff */
[----:B--2---:R2:W-:Y:S01]  /*223b0*/  @!P0 ST.E desc[UR54][R54.64], R123 ;  /* 0x0000007b36008985 */ /* 0x0045e2000c101936 */
[----:B------:R-:W-:-:S03]  /*223c0*/  IADD3.X R57, RZ, R61, RZ, P3, !PT ;  /* 0x0000003dff397210 */ /* 0x000fc60001ffe4ff */
[----:B------:R3:W5:Y:S01]  /*223d0*/  LD.E.128 R4, desc[UR54][R60.64] ;  /* 0x000000363c047980 */ /* 0x000762000c101d00 */
[----:B------:R-:W-:Y:S02]  /*223e0*/  IMAD R3, R3, UR4, RZ ;  /* 0x0000000403037c24 */ /* 0x000fe4000f8e02ff */
[----:B-1----:R-:W-:Y:S01]  /*223f0*/  IMAD R20, R70, 0x20, R68 ;  /* 0x0000002046147824 */ /* 0x002fe200078e0244 */
[----:B------:R-:W5:Y:S04]  /*22400*/  LD.E.128 R8, desc[UR54][R8.64] ;  /* 0x0000003608087980 */ /* 0x000f68000c101d00 */
[----:B------:R-:W5:Y:S01]  /*22410*/  LD.E.128 R12, desc[UR54][R12.64] ;  /* 0x000000360c0c7980 */ /* 0x000f62000c101d00 */
[----:B---3--:R-:W1:Y:S01]  /*22420*/  @P2 LDC R61, c[0x0][0xbec] ;  /* 0x0002fb00ff3d2b82 */ /* 0x008e620000000800 */
[----:B------:R-:W-:-:S02]  /*22430*/  IMAD R21, R2, UR5, R3 ;  /* 0x0000000502157c24 */ /* 0x000fc4000f8e0203 */
[----:B------:R-:W-:Y:S01]  /*22440*/  IMAD.WIDE.U32 R2, R2, UR4, RZ ;  /* 0x0000000402027c25 */ /* 0x000fe2000f8e00ff */
[----:B------:R-:W-:Y:S01]  /*22450*/  ULDC.64 UR4, c[0x0][0xae8] ;  /* 0x0002ba0000047ab9 */ /* 0x000fe20000000a00 */
[----:B------:R-:W5:Y:S02]  /*22460*/  LD.E.128 R24, desc[UR54][R24.64] ;  /* 0x0000003618187980 */ /* 0x000f64000c101d00 */
[----:B------:R-:W-:Y:S02]  /*22470*/  IMAD.IADD R3, R3, 0x1, R21 ;  /* 0x0000000103037824 */ /* 0x000fe400078e0215 */
[----:B------:R-:W-:Y:S01]  /*22480*/  IMAD R21, R64, UR4, RZ ;  /* 0x0000000440157c24 */ /* 0x000fe2000f8e02ff */
[----:B------:R-:W5:Y:S01]  /*22490*/  LD.E.128 R28, desc[UR54][R28.64] ;  /* 0x000000361c1c7980 */ /* 0x000f62000c101d00 */
[----:B------:R-:W-:Y:S02]  /*224a0*/  IMAD R64, R66, 0x80, R20 ;  /* 0x0000008042407824 */ /* 0x000fe400078e0214 */
[C---:B------:R-:W-:Y:S01]  /*224b0*/  IMAD R21, R69.reuse, UR5, R21 ;  /* 0x0000000545157c24 */ /* 0x040fe2000f8e0215 */
[----:B------:R-:W5:Y:S01]  /*224c0*/  LD.E.128 R32, desc[UR54][R32.64] ;  /* 0x0000003620207980 */ /* 0x000f62000c101d00 */
[----:B------:R-:W-:Y:S01]  /*224d0*/  IMAD.WIDE.U32 R2, R69, UR4, R2 ;  /* 0x0000000445027c25 */ /* 0x000fe2000f8e0002 */
[----:B------:R-:W-:-:S02]  /*224e0*/  ULDC.64 UR4, c[0x0][0xaf0] ;  /* 0x0002bc0000047ab9 */ /* 0x000fc40000000a00 */
[----:B------:R-:W5:Y:S02]  /*224f0*/  LD.E.128 R36, desc[UR54][R36.64] ;  /* 0x0000003624247980 */ /* 0x000f64000c101d00 */
[----:B------:R-:W-:Y:S02]  /*22500*/  IADD3 R3, R3, R21, RZ ;  /* 0x0000001503037210 */ /* 0x000fe40007ffe0ff */
[----:B------:R-:W5:Y:S01]  /*22510*/  LD.E.128 R40, desc[UR54][R40.64] ;  /* 0x0000003628287980 */ /* 0x000f62000c101d00 */
[----:B-1----:R-:W-:-:S03]  /*22520*/  @P2 IMAD.HI.U32 R20, R64, R61, RZ ;  /* 0x0000003d40142227 */ /* 0x002fc600078e00ff */
[----:B------:R-:W5:Y:S01]  /*22530*/  LD.E.128 R44, desc[UR54][R44.64] ;  /* 0x000000362c2c7980 */ /* 0x000f62000c101d00 */
[----:B------:R-:W-:Y:S01]  /*22540*/  IMAD.MOV.U32 R21, RZ, RZ, R64 ;  /* 0x000000ffff157224 */ /* 0x000fe200078e0040 */
[----:B0-----:R-:W-:Y:S01]  /*22550*/  @P2 SHF.R.U32.HI R21, RZ, R67, R20 ;  /* 0x00000043ff152219 */ /* 0x001fe20000011614 */
[----:B------:R-:W-:Y:S01]  /*22560*/  IMAD R60, R62, UR4, RZ ;  /* 0x000000043e3c7c24 */ /* 0x000fe2000f8e02ff */
[----:B------:R-:W5:Y:S01]  /*22570*/  LD.E.128 R48, desc[UR54][R48.64] ;  /* 0x0000003630307980 */ /* 0x000f62000c101d00 */
[C---:B------:R-:W-:Y:S01]  /*22580*/  IMAD.WIDE.U32 R2, R63.reuse, UR4, R2 ;  /* 0x000000043f027c25 */ /* 0x040fe2000f8e0002 */
[--C-:B------:R-:W-:Y:S02]  /*22590*/  SHF.R.S32.HI R20, RZ, 0x1f, R21.reuse ;  /* 0x0000001fff147819 */ /* 0x100fe40000011415 */
[----:B--2---:R-:W5:Y:S01]  /*225a0*/  LD.E.128 R52, desc[UR54][R52.64] ;  /* 0x0000003634347980 */ /* 0x004f62000c101d00 */
[----:B------:R-:W-:Y:S01]  /*225b0*/  IMAD R61, R63, UR5, R60 ;  /* 0x000000053f3d7c24 */ /* 0x000fe2000f8e023c */
[----:B------:R-:W-:Y:S01]  /*225c0*/  ULDC.64 UR4, c[0x0][0xae0] ;  /* 0x0002b80000047ab9 */ /* 0x000fe20000000a00 */
[----:B------:R-:W-:Y:S01]  /*225d0*/  IMAD.MOV R63, RZ, RZ, -R21 ;  /* 0x000000ffff3f7224 */ /* 0x000fe200078e0a15 */
        /* <DEDUP_REMOVED lines=9> */
[----:B------:R-:W-:Y:S02]  /*22670*/  IMAD R61, R0, R63, R64 ;  /* 0x0000003f003d7224 */ /* 0x000fe400078e0240 */
[----:B------:R-:W-:-:S02]  /*22680*/  IMAD R63, R21, UR5, R20 ;  /* 0x00000005153f7c24 */ /* 0x000fc4000f8e0214 */
[----:B------:R-:W-:Y:S01]  /*22690*/  IMAD.WIDE.U32 R2, R21, UR4, R2 ;  /* 0x0000000415027c25 */ /* 0x000fe2000f8e0002 */
[----:B------:R-:W-:Y:S01]  /*226a0*/  SHF.R.S32.HI R0, RZ, 0x1f, R61 ;  /* 0x0000001fff007819 */ /* 0x000fe2000001143d */
[----:B------:R-:W-:Y:S02]  /*226b0*/  ULDC.64 UR4, c[0x0][0xad8] ;  /* 0x0002b60000047ab9 */ /* 0x000fe40000000a00 */
[----:B------:R-:W-:Y:S01]  /*226c0*/  IMAD R64, R66, 0x80, R68 ;  /* 0x0000008042407824 */ /* 0x000fe200078e0244 */
[----:B------:R-:W-:Y:S01]  /*226d0*/  IADD3 R3, R3, R63, RZ ;  /* 0x0000003f03037210 */ /* 0x000fe20007ffe0ff */
[----:B------:R-:W-:Y:S02]  /*226e0*/  IMAD R20, R0, UR4, RZ ;  /* 0x0000000400147c24 */ /* 0x000fe4000f8e02ff */
[----:B------:R-:W-:Y:S02]  /*226f0*/  VIADD R0, R64, 0x20 ;  /* 0x0000002040007836 */ /* 0x000fe40000000000 */
[----:B------:R-:W-:-:S02]  /*22700*/  IMAD R21, R61, UR5, R20 ;  /* 0x000000053d157c24 */ /* 0x000fc4000f8e0214 */
[----:B------:R-:W-:Y:S01]  /*22710*/  IMAD.WIDE.U32 R2, R61, UR4, R2 ;  /* 0x000000043d027c25 */ /* 0x000fe2000f8e0002 */
[-C--:B------:R-:W-:Y:S01]  /*22720*/  ISETP.GE.AND P1, PT, R0, R65.reuse, PT ;  /* 0x000000410000720c */ /* 0x080fe20003f26270 */
        /* <DEDUP_REMOVED lines=9> */
[C---:B------:R-:W-:Y:S01]  /*227c0*/  VIADD R67, R234.reuse, 0x80 ;  /* 0x00000080ea437836 */ /* 0x040fe20000000000 */
[----:B------:R1:W2:Y:S01]  /*227d0*/  SHFL.IDX PT, R60, R62, RZ, 0x181f ;  /* 0x00181fff3e3c7589 */ /* 0x0002a200000e0000 */
[----:B------:R-:W-:Y:S02]  /*227e0*/  IADD3 R66, R234, 0x80, RZ ;  /* 0x00000080ea427810 */ /* 0x000fe40007ffe0ff */
[----:B------:R-:W-:Y:S01]  /*227f0*/  ISETP.GE.AND P0, PT, R20, R65, PT ;  /* 0x000000411400720c */ /* 0x000fe20003f06270 */
[----:B0-----:R1:W0:Y:S01]  /*22800*/  SHFL.IDX PT, R0, R63, RZ, 0x181f ;  /* 0x00181fff3f007589 */ /* 0x00122200000e0000 */
[----:B------:R-:W-:-:S02]  /*22810*/  SHF.R.S32.HI R67, RZ, 0x1f, R67 ;  /* 0x0000001fff437819 */ /* 0x000fc40000011443 */
        /* <DEDUP_REMOVED lines=9> */
[----:B------:R-:W-:-:S03]  /*228b0*/  @!P3 LEA R20, P5, R237, R60, 0x1 ;  /* 0x0000003ced14b211 */ /* 0x000fc600078a08ff */
[----:B-----5:R3:W-:Y:S01]  /*228c0*/  @!P4 ST.E.128 desc[UR54][R2.64], R4 ;  /* 0x000000040200c985 */ /* 0x0207e2000c101d36 */
[----:B------:R-:W-:Y:S02]  /*228d0*/  @!P3 LEA.HI.X R21, R237, R0, R68, 0x1, P5 ;  /* 0x00000000ed15b211 */ /* 0x000fe400028f0c44 */
[----:B------:R-:W-:-:S03]  /*228e0*/  @!P2 LEA R60, P5, R66, R60, 0x1 ;  /* 0x0000003c423ca211 */ /* 0x000fc600078a08ff */
[----:B------:R3:W-:Y:S01]  /*228f0*/  @!P3 ST.E.128 desc[UR54][R20.64], R28 ;  /* 0x0000001c1400b985 */ /* 0x0007e2000c101d36 */
[----:B------:R-:W-:-:S05]  /*22900*/  @!P2 LEA.HI.X R61, R66, R0, R67, 0x1, P5 ;  /* 0x00000000423da211 */ /* 0x000fca00028f0c43 */
[----:B------:R3:W-:Y:S04]  /*22910*/  @!P2 ST.E.128 desc[UR54][R60.64], R44 ;  /* 0x0000002c3c00a985 */ /* 0x0007e8000c101d36 */
.L_x_3544:
[----:B------:R-:W-:Y:S05]  /*22920*/  BSYNC B1 ;  /* 0x0000000000017941 */ /* 0x000fea0003800000 */
.L_x_3543:
[----:B0-----:R0:W4:Y:S01]  /*22930*/  SHFL.IDX PT, R0, R63, 0x1, 0x181f ;  /* 0x00381f003f007f89 */ /* 0x00112200000e0000 */
[----:B------:R-:W-:Y:S03]  /*22940*/  BSSY B1, `(.L_x_3545) ;  /* 0x0000010000017945 */ /* 0x000fe60003800000 */
[----:B---3-5:R0:W3:Y:S01]  /*22950*/  SHFL.IDX PT, R6, R62, 0x1, 0x181f ;  /* 0x00381f003e067f89 */ /* 0x0280e200000e0000 */
[----:B------:R-:W-:Y:S05]  /*22960*/  @P1 BRA `(.L_x_3546) ;  /* 0x0000000000341947 */ /* 0x000fea0003800000 */
[----:B------:R-:W-:Y:S02]  /*22970*/  ULDC UR4, c[0x0][0xac8] ;  /* 0x0002b20000047ab9 */ /* 0x000fe40000000800 */
[----:B------:R-:W-:Y:S02]  /*22980*/  ISETP.GE.AND P3, PT, R234, UR4, PT ;  /* 0x00000004ea007c0c */ /* 0x000fe4000bf66270 */
[----:B------:R-:W-:Y:S02]  /*22990*/  ISETP.GE.AND P2, PT, R237, UR4, PT ;  /* 0x00000004ed007c0c */ /* 0x000fe4000bf46270 */
[----:B------:R-:W-:-:S09]  /*229a0*/  ISETP.GE.AND P1, PT, R66, UR4, PT ;  /* 0x0000000442007c0c */ /* 0x000fd2000bf26270 */
[CC--:B---3--:R-:W-:Y:S02]  /*229b0*/  @!P3 LEA R2, P5, R234.reuse, R6.reuse, 0x1 ;  /* 0x00000006ea02b211 */ /* 0x0c8fe400078a08ff */
[C---:B------:R-:W-:Y:S02]  /*229c0*/  @!P2 LEA R4, P4, R237.reuse, R6, 0x1 ;  /* 0x00000006ed04a211 */ /* 0x040fe400078808ff */
[----:B----4-:R-:W-:Y:S02]  /*229d0*/  @!P3 LEA.HI.X R3, R234, R0, R69, 0x1, P5 ;  /* 0x00000000ea03b211 */ /* 0x010fe400028f0c45 */
[C---:B------:R-:W-:Y:S02]  /*229e0*/  @!P1 LEA R6, P5, R66.reuse, R6, 0x1 ;  /* 0x0000000642069211 */ /* 0x040fe400078a08ff */
[-C--:B------:R-:W-:Y:S01]  /*229f0*/  @!P2 LEA.HI.X R5, R237, R0.reuse, R68, 0x1, P4 ;  /* 0x00000000ed05a211 */ /* 0x080fe200020f0c44 */
[----:B------:R3:W-:Y:S01]  /*22a00*/  @!P3 ST.E.128 desc[UR54][R2.64], R8 ;  /* 0x000000080200b985 */ /* 0x0007e2000c101d36 */
[----:B------:R-:W-:-:S03]  /*22a10*/  @!P1 LEA.HI.X R7, R66, R0, R67, 0x1, P5 ;  /* 0x0000000042079211 */ /* 0x000fc600028f0c43 */
[----:B------:R3:W-:Y:S04]  /*22a20*/  @!P2 ST.E.128 desc[UR54][R4.64], R32 ;  /* 0x000000200400a985 */ /* 0x0007e8000c101d36 */
[----:B------:R3:W-:Y:S02]  /*22a30*/  @!P1 ST.E.128 desc[UR54][R6.64], R48 ;  /* 0x0000003006009985 */ /* 0x0007e4000c101d36 */
.L_x_3546:
[----:B------:R-:W-:Y:S05]  /*22a40*/  BSYNC B1 ;  /* 0x0000000000017941 */ /* 0x000fea0003800000 */
.L_x_3545:
        /* <DEDUP_REMOVED lines=9> */
[CC--:B------:R-:W-:Y:S02]  /*22ae0*/  @!P4 LEA R4, P1, R237.reuse, R6.reuse, 0x1 ;  /* 0x00000006ed04c211 */ /* 0x0c0fe400078208ff */
[----:B------:R-:W-:Y:S02]  /*22af0*/  @!P5 LEA R6, P2, R66, R6, 0x1 ;  /* 0x000000064206d211 */ /* 0x000fe400078408ff */
[-C--:B0-----:R-:W-:Y:S02]  /*22b00*/  @!P3 LEA.HI.X R3, R234, R0.reuse, R69, 0x1, P0 ;  /* 0x00000000ea03b211 */ /* 0x081fe400000f0c45 */
[-C--:B------:R-:W-:Y:S02]  /*22b10*/  @!P4 LEA.HI.X R5, R237, R0.reuse, R68, 0x1, P1 ;  /* 0x00000000ed05c211 */ /* 0x080fe400008f0c44 */
[----:B------:R-:W-:Y:S01]  /*22b20*/  @!P5 LEA.HI.X R7, R66, R0, R67, 0x1, P2 ;  /* 0x000000004207d211 */ /* 0x000fe200010f0c43 */
[----:B------:R0:W-:Y:S04]  /*22b30*/  @!P3 ST.E.128 desc[UR54][R2.64], R12 ;  /* 0x0000000c0200b985 */ /* 0x0001e8000c101d36 */
[----:B------:R0:W-:Y:S04]  /*22b40*/  @!P4 ST.E.128 desc[UR54][R4.64], R36 ;  /* 0x000000240400c985 */ /* 0x0001e8000c101d36 */
[----:B------:R0:W-:Y:S02]  /*22b50*/  @!P5 ST.E.128 desc[UR54][R6.64], R52 ;  /* 0x000000340600d985 */ /* 0x0001e4000c101d36 */
.L_x_3548:
[----:B------:R-:W-:Y:S05]  /*22b60*/  BSYNC B1 ;  /* 0x0000000000017941 */ /* 0x000fea0003800000 */
.L_x_3547:
[----:B0-----:R-:W-:Y:S01]  /*22b70*/  VIADD R0, R64, 0x60 ;  /* 0x0000006040007836 */ /* 0x001fe20000000000 */
[----:B-1--4-:R-:W0:Y:S04]  /*22b80*/  SHFL.IDX PT, R63, R63, 0x3, 0x181f ;  /* 0x00781f003f3f7f89 */ /* 0x012e2800000e0000 */
[----:B------:R-:W-:Y:S01]  /*22b90*/  ISETP.GE.AND P0, PT, R0, R65, PT ;  /* 0x000000410000720c */ /* 0x000fe20003f06270 */
[----:B------:R-:W1:-:S12]  /*22ba0*/  SHFL.IDX PT, R62, R62, 0x3, 0x181f ;  /* 0x00781f003e3e7f89 */ /* 0x000e5800000e0000 */
[----:B------:R-:W-:Y:S05]  /*22bb0*/  @P0 BRA `(.L_x_3549) ;  /* 0x0000000c00d40947 */ /* 0x000fea0003800000 */
[----:B------:R-:W-:Y:S02]  /*22bc0*/  ULDC UR4, c[0x0][0xac8] ;  /* 0x0002b20000047ab9 */ /* 0x000fe40000000800 */
[----:B------:R-:W-:Y:S02]  /*22bd0*/  ISETP.GE.AND P2, PT, R234, UR4, PT ;  /* 0x00000004ea007c0c */ /* 0x000fe4000bf46270 */
[----:B------:R-:W-:-:S11]  /*22be0*/  ISETP.GE.AND P3, PT, R237, UR4, PT ;  /* 0x00000004ed007c0c */ /* 0x000fd6000bf66270 */
[CC--:B-1----:R-:W-:Y:S02]  /*22bf0*/  @!P2 LEA R2, P0, R234.reuse, R62.reuse, 0x1 ;  /* 0x0000003eea02a211 */ /* 0x0c2fe400078008ff */
[C---:B------:R-:W-:Y:S02]  /*22c00*/  @!P3 LEA R4, P1, R237.reuse, R62, 0x1 ;  /* 0x0000003eed04b211 */ /* 0x040fe400078208ff */
[-C--:B0-----:R-:W-:Y:S02]  /*22c10*/  @!P2 LEA.HI.X R3, R234, R63.reuse, R69, 0x1, P0 ;  /* 0x0000003fea03a211 */ /* 0x081fe400000f0c45 */
[----:B------:R-:W-:Y:S02]  /*22c20*/  @!P3 LEA.HI.X R5, R237, R63, R68, 0x1, P1 ;  /* 0x0000003fed05b211 */ /* 0x000fe400008f0c44 */
[----:B------:R-:W-:Y:S01]  /*22c30*/  ISETP.GE.AND P0, PT, R66, UR4, PT ;  /* 0x0000000442007c0c */ /* 0x000fe2000bf06270 */
[----:B------:R4:W-:Y:S04]  /*22c40*/  @!P2 ST.E.128 desc[UR54][R2.64], R24 ;  /* 0x000000180200a985 */ /* 0x0009e8000c101d36 */
[----:B------:R4:W-:Y:S08]  /*22c50*/  @!P3 ST.E.128 desc[UR54][R4.64], R40 ;  /* 0x000000280400b985 */ /* 0x0009f0000c101d36 */
[----:B------:R-:W-:Y:S05]  /*22c60*/  @P0 BRA `(.L_x_3549) ;  /* 0x0000000c00a80947 */ /* 0x000fea0003800000 */
[----:B----4-:R-:W-:-:S04]  /*22c70*/  LEA R2, P0, R66, R62, 0x1 ;  /* 0x0000003e42027211 */ /* 0x010fc800078008ff */
[----:B------:R-:W-:-:S05]  /*22c80*/  LEA.HI.X R3, R66, R63, R67, 0x1, P0 ;  /* 0x0000003f42037211 */ /* 0x000fca00000f0c43 */
[----:B------:R0:W-:Y:S01]  /*22c90*/  ST.E.128 desc[UR54][R2.64], R56 ;  /* 0x0000003802007985 */ /* 0x0001e2000c101d36 */
[----:B------:R-:W-:Y:S05]  /*22ca0*/  BRA `(.L_x_3549) ;  /* 0x0000000c00987947 */ /* 0x000fea0003800000 */
.L_x_3540:
[----:B------:R-:W2:Y:S01]  /*22cb0*/  LDL.LU R4, [R1+0x24] ;  /* 0x0000240001047983 */ /* 0x000ea20000300800 */
[----:B------:R-:W-:Y:S01]  /*22cc0*/  ULDC.64 UR4, c[0x0][0xc00] ;  /* 0x0003000000047ab9 */ /* 0x000fe20000000a00 */
[----:B------:R-:W-:Y:S01]  /*22cd0*/  IMAD.MOV.U32 R0, RZ, RZ, RZ ;  /* 0x000000ffff007224 */ /* 0x000fe200078e00ff */
[----:B------:R-:W1:Y:S01]  /*22ce0*/  LDC R25, c[0x0][0xbe8] ;  /* 0x0002fa00ff197b82 */ /* 0x000e620000000800 */
[----:B------:R-:W3:Y:S01]  /*22cf0*/  LDL.LU R6, [R1+0x28] ;  /* 0x0000280001067983 */ /* 0x000ee20000300800 */
[----:B------:R-:W-:-:S04]  /*22d00*/  ISETP.NE.U32.AND P0, PT, RZ, UR4, PT ;  /* 0x00000004ff007c0c */ /* 0x000fc8000bf05070 */
[----:B------:R-:W-:Y:S02]  /*22d10*/  ISETP.NE.AND.EX P0, PT, RZ, UR5, PT, P0 ;  /* 0x00000005ff007c0c */ /* 0x000fe4000bf05300 */
[----:B--2---:R-:W-:-:S04]  /*22d20*/  IADD3 R2, P1, R4, UR4, RZ ;  /* 0x0000000404027c10 */ /* 0x004fc8000ff3e0ff */
[----:B---3--:R-:W-:Y:S01]  /*22d30*/  IADD3.X R3, R6, UR5, RZ, P1, !PT ;  /* 0x0000000506037c10 */ /* 0x008fe20008ffe4ff */
[----:B------:R-:W-:Y:S02]  /*22d40*/  ULDC.64 UR4, c[0x0][0xc08] ;  /* 0x0003020000047ab9 */ /* 0x000fe40000000a00 */
[----:B------:R-:W-:-:S04]  /*22d50*/  ISETP.NE.U32.AND P1, PT, RZ, UR4, PT ;  /* 0x00000004ff007c0c */ /* 0x000fc8000bf25070 */
[----:B------:R2:W5:Y:S01]  /*22d60*/  @P0 LDG.E R0, desc[UR54][R2.64] ;  /* 0x0000003602000981 */ /* 0x000562000c1e1900 */
[----:B------:R-:W-:Y:S01]  /*22d70*/  ISETP.NE.AND.EX P1, PT, RZ, UR5, PT, P1 ;  /* 0x00000005ff007c0c */ /* 0x000fe2000bf25310 */
[----:B------:R-:W3:-:S12]  /*22d80*/  S2R R7, SR_TID.X ;  /* 0x0000000000077919 */ /* 0x000ed80000002100 */
[----:B------:R-:W-:Y:S01]  /*22d90*/  @P1 IADD3 R4, P2, R4, UR4, RZ ;  /* 0x0000000404041c10 */ /* 0x000fe2000ff5e0ff */
[----:B------:R-:W-:-:S03]  /*22da0*/  ULDC UR4, c[0x0][0xa88] ;  /* 0x0002a20000047ab9 */ /* 0x000fc60000000800 */
[----:B------:R-:W-:Y:S01]  /*22db0*/  @P1 IADD3.X R5, R6, UR5, RZ, P2, !PT ;  /* 0x0000000506051c10 */ /* 0x000fe200097fe4ff */
[----:B------:R-:W-:-:S06]  /*22dc0*/  IMAD.U32 R6, RZ, RZ, UR4 ;  /* 0x00000004ff067e24 */ /* 0x000fcc000f8e00ff */
[----:B------:R2:W5:Y:S01]  /*22dd0*/  @P1 LDG.E R6, desc[UR54][R4.64] ;  /* 0x0000003604061981 */ /* 0x000562000c1e1900 */
[----:B-1----:R-:W-:Y:S02]  /*22de0*/  ISETP.NE.AND P2, PT, R25, 0x1, PT ;  /* 0x000000011900780c */ /* 0x002fe40003f45270 */
[----:B---3--:R-:W-:-:S11]  /*22df0*/  IADD3 R26, R7, -0x80, RZ ;  /* 0xffffff80071a7810 */ /* 0x008fd60007ffe0ff */
[----:B------:R-:W1:Y:S01]  /*22e00*/  @P2 LDC R14, c[0x0][0xbec] ;  /* 0x0002fb00ff0e2b82 */ /* 0x000e620000000800 */
[----:B------:R-:W-:-:S07]  /*22e10*/  ISETP.GE.AND P3, PT, R26, 0x80, PT ;  /* 0x000000801a00780c */ /* 0x000fce0003f66270 */
[----:B------:R-:W3:Y:S01]  /*22e20*/  @P2 LDC R27, c[0x0][0xbf0] ;  /* 0x0002fc00ff1b2b82 */ /* 0x000ee20000000800 */
[----:B--2---:R-:W-:Y:S05]  /*22e30*/  @P1 BRA `(.L_x_3550) ;  /* 0x0000000000101947 */ /* 0x004fea0003800000 */
[----:B------:R-:W-:Y:S05]  /*22e40*/  @!P0 BRA `(.L_x_3550) ;  /* 0x00000000000c8947 */ /* 0x000fea0003800000 */
[----:B------:R-:W2:Y:S04]  /*22e50*/  LDG.E R5, desc[UR54][R2.64] ;  /* 0x0000003602057981 */ /* 0x000ea8000c1e1900 */
[----:B-----5:R-:W2:Y:S02]  /*22e60*/  LDG.E R6, desc[UR54][R2.64+0x4] ;  /* 0x0000043602067981 */ /* 0x020ea4000c1e1900 */
[----:B--2---:R-:W-:-:S07]  /*22e70*/  IMAD.IADD R6, R6, 0x1, -R5 ;  /* 0x0000000106067824 */ /* 0x004fce00078e0a05 */
.L_x_3550:
[----:B------:R-:W2:Y:S04]  /*22e80*/  LDL.LU R3, [R1+0x10] ;  /* 0x0000100001037983 */ /* 0x000ea80000300800 */
[----:B------:R-:W4:Y:S04]  /*22e90*/  LDL.LU R2, [R1+0x2c] ;  /* 0x00002c0001027983 */ /* 0x000f280000300800 */
[----:B------:R-:W3:Y:S04]  /*22ea0*/  LDL R24, [R1+0x20] ;  /* 0x0000200001187983 */ /* 0x000ee80000100800 */
[----:B------:R0:W5:Y:S01]  /*22eb0*/  LDL R20, [R1+0x30] ;  /* 0x0000300001147983 */ /* 0x0001620000100800 */
[----:B------:R-:W-:Y:S01]  /*22ec0*/  BSSY B1, `(.L_x_3551) ;  /* 0x000002d000017945 */ /* 0x000fe20003800000 */
[----:B-----5:R-:W-:-:S02]  /*22ed0*/  SHF.R.S32.HI R11, RZ, 0x1f, R0 ;  /* 0x0000001fff0b7819 */ /* 0x020fc40000011400 */
[----:B--2---:R-:W-:Y:S02]  /*22ee0*/  SEL R13, R3, RZ, !P0 ;  /* 0x000000ff030d7207 */ /* 0x004fe40004000000 */
[----:B----4-:R-:W-:Y:S02]  /*22ef0*/  SEL R12, R2, RZ, !P0 ;  /* 0x000000ff020c7207 */ /* 0x010fe40004000000 */
[----:B---3--:R-:W-:Y:S01]  /*22f00*/  SHF.R.S32.HI R10, RZ, 0x1f, R24 ;  /* 0x0000001fff0a7819 */ /* 0x008fe20000011418 */
[----:B0-----:R-:W-:Y:S06]  /*22f10*/  @P3 BRA `(.L_x_3552) ;  /* 0x00000000009c3947 */ /* 0x001fec0003800000 */
[----:B------:R-:W0:Y:S01]  /*22f20*/  LDC R9, c[0x0][0xbe8] ;  /* 0x0002fa00ff097b82 */ /* 0x000e220000000800 */
[----:B------:R-:W-:-:S04]  /*22f30*/  IMAD R2, R20, 0x80, R7 ;  /* 0x0000008014027824 */ /* 0x000fc800078e0207 */
[----:B------:R-:W-:Y:S02]  /*22f40*/  VIADD R8, R2, 0xffffff80 ;  /* 0xffffff8002087836 */ /* 0x000fe40000000000 */
[----:B0-----:R-:W-:-:S05]  /*22f50*/  IMAD R3, R6, R9, RZ ;  /* 0x0000000906037224 */ /* 0x001fca00078e02ff */
[----:B------:R-:W-:-:S13]  /*22f60*/  ISETP.GE.AND P0, PT, R8, R3, PT ;  /* 0x000000030800720c */ /* 0x000fda0003f06270 */
[----:B------:R-:W-:Y:S05]  /*22f70*/  @P0 BRA `(.L_x_3552) ;  /* 0x0000000000840947 */ /* 0x000fea0003800000 */
[----:B------:R-:W-:Y:S01]  /*22f80*/  ISETP.NE.AND P0, PT, R9, 0x1, PT ;  /* 0x000000010900780c */ /* 0x000fe20003f05270 */
[----:B------:R-:W-:Y:S01]  /*22f90*/  ULDC.64 UR4, c[0x0][0xb90] ;  /* 0x0002e40000047ab9 */ /* 0x000fe20000000a00 */
[----:B------:R-:W-:Y:S01]  /*22fa0*/  MOV R2, R0 ;  /* 0x0000000000027202 */ /* 0x000fe20000000f00 */
[----:B------:R-:W-:Y:S02]  /*22fb0*/  IMAD R7, R10, UR4, RZ ;  /* 0x000000040a077c24 */ /* 0x000fe4000f8e02ff */
[----:B------:R-:W-:Y:S02]  /*22fc0*/  IMAD.MOV.U32 R3, RZ, RZ, R11 ;  /* 0x000000ffff037224 */ /* 0x000fe400078e000b */
[----:B------:R-:W-:Y:S02]  /*22fd0*/  IMAD.MOV.U32 R5, RZ, RZ, R8 ;  /* 0x000000ffff057224 */ /* 0x000fe400078e0008 */
[----:B------:R-:W-:-:S04]  /*22fe0*/  IMAD.WIDE.U32 R2, R24, UR4, R2 ;  /* 0x0000000418027c25 */ /* 0x000fc8000f8e0002 */
[----:B------:R-:W0:Y:S01]  /*22ff0*/  @P0 LDC R15, c[0x0][0xbec] ;  /* 0x0002fb00ff0f0b82 */ /* 0x000e220000000800 */
[----:B------:R-:W-:Y:S01]  /*23000*/  IMAD R7, R24, UR5, R7 ;  /* 0x0000000518077c24 */ /* 0x000fe2000f8e0207 */
[----:B------:R-:W-:-:S03]  /*23010*/  ULDC.64 UR4, c[0x0][0xb98] ;  /* 0x0002e60000047ab9 */ /* 0x000fc60000000a00 */
[----:B------:R-:W-:-:S03]  /*23020*/  IMAD.IADD R3, R3, 0x1, R7 ;  /* 0x0000000103037824 */ /* 0x000fc600078e0207 */
[----:B------:R-:W2:Y:S01]  /*23030*/  @P0 LDC R21, c[0x0][0xbf0] ;  /* 0x0002fc00ff150b82 */ /* 0x000ea20000000800 */
[----:B------:R-:W-:-:S04]  /*23040*/  IMAD.WIDE.U32 R2, R13, UR4, R2 ;  /* 0x000000040d027c25 */ /* 0x000fc8000f8e0002 */
[----:B0-----:R-:W-:-:S05]  /*23050*/  @P0 IMAD.HI.U32 R4, R8, R15, RZ ;  /* 0x0000000f08040227 */ /* 0x001fca00078e00ff */
        /* <DEDUP_REMOVED lines=16> */
[----:B------:R-:W-:Y:S02]  /*23160*/  LEA.HI.X R5, R2, UR5, R3, 0x2, P0 ;  /* 0x0000000502057c11 */ /* 0x000fe400080f1403 */
[----:B------:R-:W-:-:S05]  /*23170*/  MOV R3, 0xff800000 ;  /* 0xff80000000037802 */ /* 0x000fca0000000f00 */
[----:B------:R0:W-:Y:S02]  /*23180*/  STG.E desc[UR54][R4.64], R3 ;  /* 0x0000000304007986 */ /* 0x0001e4000c101936 */
.L_x_3552:
[----:B------:R-:W-:Y:S05]  /*23190*/  BSYNC B1 ;  /* 0x0000000000017941 */ /* 0x000fea0003800000 */
.L_x_3551:
[--C-:B0-----:R-:W-:Y:S01]  /*231a0*/  SHF.R.S32.HI R4, RZ, 0x1f, R26.reuse ;  /* 0x0000001fff047819 */ /* 0x101fe2000001141a */
[----:B------:R-:W-:Y:S01]  /*231b0*/  ULDC.64 UR4, c[0x0][0xaa0] ;  /* 0x0002a80000047ab9 */ /* 0x000fe20000000a00 */
[----:B------:R-:W-:Y:S01]  /*231c0*/  SHF.R.S32.HI R8, RZ, 0x1f, R26 ;  /* 0x0000001fff087819 */ /* 0x000fe2000001141a */
[----:B------:R-:W-:Y:S01]  /*231d0*/  IMAD R3, R11, UR4, RZ ;  /* 0x000000040b037c24 */ /* 0x000fe2000f8e02ff */
[-C--:B------:R-:W-:Y:S02]  /*231e0*/  LEA.HI R4, R4, R26.reuse, RZ, 0x3 ;  /* 0x0000001a04047211 */ /* 0x080fe400078f18ff */
[----:B------:R-:W-:Y:S01]  /*231f0*/  LEA.HI R8, R8, R26, RZ, 0x3 ;  /* 0x0000001a08087211 */ /* 0x000fe200078f18ff */
[----:B------:R-:W-:Y:S01]  /*23200*/  IMAD R5, R0, UR5, R3 ;  /* 0x0000000500057c24 */ /* 0x000fe2000f8e0203 */
[----:B------:R-:W-:Y:S01]  /*23210*/  LOP3.LUT R4, R4, 0xfffffff8, RZ, 0xc0, !PT ;  /* 0xfffffff804047812 */ /* 0x000fe200078ec0ff */
[----:B------:R-:W-:Y:S01]  /*23220*/  IMAD.WIDE.U32 R2, R0, UR4, RZ ;  /* 0x0000000400027c25 */ /* 0x000fe2000f8e00ff */
[----:B------:R-:W-:Y:S01]  /*23230*/  SHF.R.S32.HI R8, RZ, 0x3, R8 ;  /* 0x00000003ff087819 */ /* 0x000fe20000011408 */
[----:B------:R-:W-:-:S02]  /*23240*/  ULDC.64 UR4, c[0x0][0xae8] ;  /* 0x0002ba0000047ab9 */ /* 0x000fc40000000a00 */
[----:B------:R-:W-:Y:S02]  /*23250*/  IMAD.IADD R4, R26, 0x1, -R4 ;  /* 0x000000011a047824 */ /* 0x000fe400078e0a04 */
[----:B------:R-:W-:Y:S02]  /*23260*/  IMAD.IADD R3, R3, 0x1, R5 ;  /* 0x0000000103037824 */ /* 0x000fe400078e0205 */
[----:B------:R-:W-:Y:S02]  /*23270*/  IMAD R0, R4, 0x20, R8 ;  /* 0x0000002004007824 */ /* 0x000fe400078e0208 */
[----:B------:R-:W-:Y:S02]  /*23280*/  IMAD R4, R10, UR4, RZ ;  /* 0x000000040a047c24 */ /* 0x000fe4000f8e02ff */
[----:B------:R-:W-:Y:S02]  /*23290*/  IMAD R9, R20, 0x80, R0 ;  /* 0x0000008014097824 */ /* 0x000fe400078e0200 */
[----:B------:R-:W-:-:S02]  /*232a0*/  IMAD R7, R24, UR5, R4 ;  /* 0x0000000518077c24 */ /* 0x000fc4000f8e0204 */
[----:B-1----:R-:W-:Y:S01]  /*232b0*/  @P2 IMAD.HI.U32 R0, R9, R14, RZ ;  /* 0x0000000e09002227 */ /* 0x002fe200078e00ff */
[----:B------:R-:W-:-:S03]  /*232c0*/  MOV R5, R9 ;  /* 0x0000000900057202 */ /* 0x000fc60000000f00 */
[----:B------:R-:W-:Y:S01]  /*232d0*/  IMAD.WIDE.U32 R2, R24, UR4, R2 ;  /* 0x0000000418027c25 */ /* 0x000fe2000f8e0002 */
[----:B------:R-:W-:Y:S01]  /*232e0*/  ULDC.64 UR4, c[0x0][0xaf0] ;  /* 0x0002bc0000047ab9 */ /* 0x000fe20000000a00 */
[----:B------:R-:W-:Y:S02]  /*232f0*/  @P2 SHF.R.U32.HI R5, RZ, R27, R0 ;  /* 0x0000001bff052219 */ /* 0x000fe40000011600 */
        /* <DEDUP_REMOVED lines=18> */
[----:B------:R-:W-:Y:S02]  /*23420*/  ULDC.64 UR4, c[0x0][0xa80] ;  /* 0x0002a00000047ab9 */ /* 0x000fe40000000a00 */
[----:B------:R-:W-:Y:S01]  /*23430*/  LEA R2, P0, R4, UR4, 0x1 ;  /* 0x0000000404027c11 */ /* 0x000fe2000f8008ff */
[----:B------:R-:W-:Y:S01]  /*23440*/  UMOV UR4, 0xffffffff ;  /* 0xffffffff00047882 */ /* 0x000fe20000000000 */
[----:B------:R-:W-:-:S04]  /*23450*/  IADD3 R3, R5, R3, RZ ;  /* 0x0000000305037210 */ /* 0x000fc80007ffe0ff */
[----:B------:R-:W-:Y:S01]  /*23460*/  LEA.HI.X R3, R4, UR5, R3, 0x1, P0 ;  /* 0x0000000504037c11 */ /* 0x000fe200080f0c03 */
[----:B------:R-:W-:Y:S06]  /*23470*/  BRA.DIV UR4, `(.L_x_3553) ;  /* 0x000000a204787947 */ /* 0x000fec000b800000 */
[----:B------:R0:W1:Y:S04]  /*23480*/  SHFL.IDX PT, R0, R3, RZ, 0x181f ;  /* 0x00181fff03007589 */ /* 0x00006800000e0000 */
[----:B------:R0:W2:Y:S02]  /*23490*/  SHFL.IDX PT, R14, R2, RZ, 0x181f ;  /* 0x00181fff020e7589 */ /* 0x0000a400000e0000 */
.L_x_3776:
[----:B------:R-:W-:Y:S01]  /*234a0*/  IMAD R25, R6, R25, RZ ;  /* 0x0000001906197224 */ /* 0x000fe200078e02ff */
[----:B------:R-:W-:Y:S01]  /*234b0*/  BSSY B1, `(.L_x_3554) ;  /* 0x0000016000017945 */ /* 0x000fe20003800000 */
[----:B------:R-:W-:-:S05]  /*234c0*/  IMAD R6, R20, 0x80, R8 ;  /* 0x0000008014067824 */ /* 0x000fca00078e0208 */
[----:B------:R-:W-:-:S13]  /*234d0*/  ISETP.GE.AND P0, PT, R6, R25, PT ;  /* 0x000000190600720c */ /* 0x000fda0003f06270 */
[----:B------:R-:W-:Y:S05]  /*234e0*/  @P0 BRA `(.L_x_3555) ;  /* 0x0000000000480947 */ /* 0x000fea0003800000 */
[C---:B------:R-:W-:Y:S01]  /*234f0*/  VIADD R7, R234.reuse, 0x80 ;  /* 0x00000080ea077836 */ /* 0x040fe20000000000 */
[----:B------:R-:W-:Y:S01]  /*23500*/  ULDC UR4, c[0x0][0xac8] ;  /* 0x0002b20000047ab9 */ /* 0x000fe20000000800 */
[C---:B------:R-:W-:Y:S01]  /*23510*/  VIADD R10, R234.reuse, 0x80 ;  /* 0x00000080ea0a7836 */ /* 0x040fe20000000000 */
[----:B------:R-:W-:Y:S02]  /*23520*/  ISETP.GE.AND P3, PT, R234, UR4, PT ;  /* 0x00000004ea007c0c */ /* 0x000fe4000bf66270 */
[----:B------:R-:W-:Y:S02]  /*23530*/  ISETP.GE.AND P4, PT, R237, UR4, PT ;  /* 0x00000004ed007c0c */ /* 0x000fe4000bf86270 */
[----:B------:R-:W-:Y:S02]  /*23540*/  ISETP.GE.AND P5, PT, R7, UR4, PT ;  /* 0x0000000407007c0c */ /* 0x000fe4000bfa6270 */
[----:B------:R-:W-:Y:S02]  /*23550*/  SHF.R.S32.HI R12, RZ, 0x1f, R234 ;  /* 0x0000001fff0c7819 */ /* 0x000fe400000114ea */
[----:B------:R-:W-:-:S02]  /*23560*/  SHF.R.S32.HI R11, RZ, 0x1f, R237 ;  /* 0x0000001fff0b7819 */ /* 0x000fc400000114ed */
[----:B------:R-:W-:-:S03]  /*23570*/  SHF.R.S32.HI R10, RZ, 0x1f, R10 ;  /* 0x0000001fff0a7819 */ /* 0x000fc6000001140a */
[CC--:B--2---:R-:W-:Y:S02]  /*23580*/  @!P3 LEA R4, P0, R234.reuse, R14.reuse, 0x1 ;  /* 0x0000000eea04b211 */ /* 0x0c4fe400078008ff */
[-C--:B------:R-:W-:Y:S02]  /*23590*/  @!P4 LEA R8, P1, R237, R14.reuse, 0x1 ;  /* 0x0000000eed08c211 */ /* 0x080fe400078208ff */
[----:B------:R-:W-:Y:S02]  /*235a0*/  @!P5 LEA R14, P2, R7, R14, 0x1 ;  /* 0x0000000e070ed211 */ /* 0x000fe400078408ff */
[-C--:B-1----:R-:W-:Y:S02]  /*235b0*/  @!P3 LEA.HI.X R5, R234, R0.reuse, R12, 0x1, P0 ;  /* 0x00000000ea05b211 */ /* 0x082fe400000f0c0c */
[-C--:B------:R-:W-:Y:S02]  /*235c0*/  @!P4 LEA.HI.X R9, R237, R0.reuse, R11, 0x1, P1 ;  /* 0x00000000ed09c211 */ /* 0x080fe400008f0c0b */
[----:B------:R-:W-:Y:S01]  /*235d0*/  @!P5 LEA.HI.X R15, R7, R0, R10, 0x1, P2 ;  /* 0x00000000070fd211 */ /* 0x000fe200010f0c0a */
[----:B------:R3:W-:Y:S04]  /*235e0*/  @!P3 ST.E.128 desc[UR54][R4.64], RZ ;  /* 0x000000ff0400b985 */ /* 0x0007e8000c101d36 */
[----:B------:R3:W-:Y:S04]  /*235f0*/  @!P4 ST.E.128 desc[UR54][R8.64], RZ ;  /* 0x000000ff0800c985 */ /* 0x0007e8000c101d36 */
[----:B------:R3:W-:Y:S02]  /*23600*/  @!P5 ST.E.128 desc[UR54][R14.64], RZ ;  /* 0x000000ff0e00d985 */ /* 0x0007e4000c101d36 */
.L_x_3555:
[----:B------:R-:W-:Y:S05]  /*23610*/  BSYNC B1 ;  /* 0x0000000000017941 */ /* 0x000fea0003800000 */
.L_x_3554:
[----:B------:R-:W-:-:S03]  /*23620*/  UMOV UR4, 0xffffffff ;  /* 0xffffffff00047882 */ /* 0x000fc60000000000 */
[----:B------:R-:W-:Y:S05]  /*23630*/  BRA.DIV UR4, `(.L_x_3556) ;  /* 0x000000a2043c7947 */ /* 0x000fea000b800000 */
[----:B-1----:R1:W4:Y:S04]  /*23640*/  SHFL.IDX PT, R0, R3, 0x1, 0x181f ;  /* 0x00381f0003007f89 */ /* 0x00232800000e0000 */
[----:B--23--:R1:W2:Y:S02]  /*23650*/  SHFL.IDX PT, R14, R2, 0x1, 0x181f ;  /* 0x00381f00020e7f89 */ /* 0x00c2a400000e0000 */
.L_x_3780:
[----:B------:R-:W-:Y:S01]  /*23660*/  VIADD R4, R6, 0x20 ;  /* 0x0000002006047836 */ /* 0x000fe20000000000 */
[----:B------:R-:W-:Y:S04]  /*23670*/  BSSY B1, `(.L_x_3557) ;  /* 0x0000015000017945 */ /* 0x000fe80003800000 */
[----:B------:R-:W-:-:S13]  /*23680*/  ISETP.GE.AND P0, PT, R4, R25, PT ;  /* 0x000000190400720c */ /* 0x000fda0003f06270 */
[----:B------:R-:W-:Y:S05]  /*23690*/  @P0 BRA `(.L_x_3558) ;  /* 0x0000000000480947 */ /* 0x000fea0003800000 */
[C---:B------:R-:W-:Y:S01]  /*236a0*/  IADD3 R7, R234.reuse, 0x80, RZ ;  /* 0x00000080ea077810 */ /* 0x040fe20007ffe0ff */
        /* <DEDUP_REMOVED lines=11> */
[-C--:B----4-:R-:W-:Y:S02]  /*23760*/  @!P3 LEA.HI.X R5, R234, R0.reuse, R12, 0x1, P0 ;  /* 0x00000000ea05b211 */ /* 0x090fe400000f0c0c */
[-C--:B------:R-:W-:Y:S02]  /*23770*/  @!P4 LEA.HI.X R9, R237, R0.reuse, R11, 0x1, P1 ;  /* 0x00000000ed09c211 */ /* 0x080fe400008f0c0b */
[----:B------:R-:W-:Y:S01]  /*23780*/  @!P5 LEA.HI.X R15, R7, R0, R10, 0x1, P2 ;  /* 0x00000000070fd211 */ /* 0x000fe200010f0c0a */
[----:B------:R3:W-:Y:S04]  /*23790*/  @!P3 ST.E.128 desc[UR54][R4.64], RZ ;  /* 0x000000ff0400b985 */ /* 0x0007e8000c101d36 */
[----:B------:R3:W-:Y:S04]  /*237a0*/  @!P4 ST.E.128 desc[UR54][R8.64], RZ ;  /* 0x000000ff0800c985 */ /* 0x0007e8000c101d36 */
[----:B------:R3:W-:Y:S02]  /*237b0*/  @!P5 ST.E.128 desc[UR54][R14.64], RZ ;  /* 0x000000ff0e00d985 */ /* 0x0007e4000c101d36 */
.L_x_3558:
[----:B------:R-:W-:Y:S05]  /*237c0*/  BSYNC B1 ;  /* 0x0000000000017941 */ /* 0x000fea0003800000 */
.L_x_3557:
[----:B------:R-:W-:-:S03]  /*237d0*/  UMOV UR4, 0xffffffff ;  /* 0xffffffff00047882 */ /* 0x000fc60000000000 */
[----:B------:R-:W-:Y:S05]  /*237e0*/  BRA.DIV UR4, `(.L_x_3559) ;  /* 0x000000a204187947 */ /* 0x000fea000b800000 */
[----:B----4-:R4:W0:Y:S04]  /*237f0*/  SHFL.IDX PT, R0, R3, 0x2, 0x181f ;  /* 0x00581f0003007f89 */ /* 0x01082800000e0000 */
[----:B--23--:R4:W2:Y:S02]  /*23800*/  SHFL.IDX PT, R14, R2, 0x2, 0x181f ;  /* 0x00581f00020e7f89 */ /* 0x00c8a400000e0000 */
.L_x_3784:
[----:B------:R-:W-:Y:S01]  /*23810*/  VIADD R4, R6, 0x40 ;  /* 0x0000004006047836 */ /* 0x000fe20000000000 */
[----:B------:R-:W-:Y:S04]  /*23820*/  BSSY B1, `(.L_x_3560) ;  /* 0x0000015000017945 */ /* 0x000fe80003800000 */
        /* <DEDUP_REMOVED lines=14> */
[-C--:B0-----:R-:W-:Y:S02]  /*23910*/  @!P3 LEA.HI.X R5, R234, R0.reuse, R12, 0x1, P0 ;  /* 0x00000000ea05b211 */ /* 0x081fe400000f0c0c */
[-C--:B------:R-:W-:Y:S02]  /*23920*/  @!P4 LEA.HI.X R9, R237, R0.reuse, R11, 0x1, P1 ;  /* 0x00000000ed09c211 */ /* 0x080fe400008f0c0b */
[----:B------:R-:W-:Y:S01]  /*23930*/  @!P5 LEA.HI.X R15, R7, R0, R10, 0x1, P2 ;  /* 0x00000000070fd211 */ /* 0x000fe200010f0c0a */
[----:B------:R3:W-:Y:S04]  /*23940*/  @!P3 ST.E.128 desc[UR54][R4.64], RZ ;  /* 0x000000ff0400b985 */ /* 0x0007e8000c101d36 */
[----:B------:R3:W-:Y:S04]  /*23950*/  @!P4 ST.E.128 desc[UR54][R8.64], RZ ;  /* 0x000000ff0800c985 */ /* 0x0007e8000c101d36 */
[----:B------:R3:W-:Y:S02]  /*23960*/  @!P5 ST.E.128 desc[UR54][R14.64], RZ ;  /* 0x000000ff0e00d985 */ /* 0x0007e4000c101d36 */
.L_x_3561:
[----:B------:R-:W-:Y:S05]  /*23970*/  BSYNC B1 ;  /* 0x0000000000017941 */ /* 0x000fea0003800000 */
.L_x_3560:
[----:B------:R-:W-:-:S03]  /*23980*/  UMOV UR4, 0xffffffff ;  /* 0xffffffff00047882 */ /* 0x000fc60000000000 */
[----:B------:R-:W-:Y:S05]  /*23990*/  BRA.DIV UR4, `(.L_x_3562) ;  /* 0x0000009e04f47947 */ /* 0x000fea000b800000 */
[----:B0-----:R0:W0:Y:S04]  /*239a0*/  SHFL.IDX PT, R0, R3, 0x3, 0x181f ;  /* 0x00781f0003007f89 */ /* 0x00102800000e0000 */
[----:B--23--:R2:W3:Y:S02]  /*239b0*/  SHFL.IDX PT, R14, R2, 0x3, 0x181f ;  /* 0x00781f00020e7f89 */ /* 0x00c4e400000e0000 */
.L_x_3788:
[----:B-12-4-:R-:W-:-:S04]  /*239c0*/  IADD3 R2, R6, 0x60, RZ ;  /* 0x0000006006027810 */ /* 0x016fc80007ffe0ff */
        /* <DEDUP_REMOVED lines=11> */
[CC--:B---3--:R-:W-:Y:S02]  /*23a80*/  @!P3 LEA R2, P0, R234.reuse, R14.reuse, 0x1 ;  /* 0x0000000eea02b211 */ /* 0x0c8fe400078008ff */
        /* <DEDUP_REMOVED lines=8> */
.L_x_3549:
[----:B------:R-:W-:Y:S05]  /*23b10*/  BSYNC B0 ;  /* 0x0000000000007941 */ /* 0x000fea0003800000 */
.L_x_3539:
[----:B0-----:R-:W5:Y:S01]  /*23b20*/  LDL R0, [R1+0xc] ;  /* 0x00000c0001007983 */ /* 0x001f620000100800 */
[----:B------:R-:W-:Y:S02]  /*23b30*/  ULDC UR4, c[0x0][0xc3c] ;  /* 0x00030f0000047ab9 */ /* 0x000fe40000000800 */
[----:B-----5:R-:W-:-:S13]  /*23b40*/  ISETP.GE.AND P0, PT, R0, UR4, PT ;  /* 0x0000000400007c0c */ /* 0x020fda000bf06270 */
[----:B------:R-:W-:Y:S05]  /*23b50*/  @!P0 BRA `(.L_x_3563) ;  /* 0xfffffdd800508947 */ /* 0x000fea000383ffff */
[----:B------:R-:W-:Y:S05]  /*23b60*/  BRA `(.L_x_3372) ;  /* 0x0000007800cc7947 */ /* 0x000fea0003800000 */
.L_x_3370:
        /* <DEDUP_REMOVED lines=18> */
.L_x_3564:
        /* <DEDUP_REMOVED lines=34> */
[----:B-1----:R-:W-:Y:S02]  /*23eb0*/  ISETP.GT.AND P6, PT, R4, UR6, PT ;  /* 0x0000000604007c0c */ /* 0x002fe4000bfc4270 */
[----:B------:R-:W-:-:S11]  /*23ec0*/  MOV R7, R4 ;  /* 0x0000000400077202 */ /* 0x000fd60000000f00 */
[----:B------:R-:W-:Y:S05]  /*23ed0*/  @P6 BRA `(.L_x_3566) ;  /* 0x0000000000a06947 */ /* 0x000fea0003800000 */
[----:B------:R-:W0:Y:S01]  /*23ee0*/  LDC R6, c[0x0][0xc3c] ;  /* 0x00030f00ff067b82 */ /* 0x000e220000000800 */
[----:B------:R-:W-:Y:S01]  /*23ef0*/  IMAD.MOV.U32 R4, RZ, RZ, R7 ;  /* 0x000000ffff047224 */ /* 0x000fe200078e0007 */
[----:B------:R-:W-:Y:S01]  /*23f00*/  UMOV UR4, URZ ;  /* 0x0000003f00047c82 */ /* 0x000fe20008000000 */
[----:B------:R-:W-:Y:S01]  /*23f10*/  ULDC UR7, c[0x0][0xc3c] ;  /* 0x00030f0000077ab9 */ /* 0x000fe20000000800 */
[----:B------:R-:W-:-:S05]  /*23f20*/  ULDC UR5, c[0x0][0xc38] ;  /* 0x00030e0000057ab9 */ /* 0x000fca0000000800 */
.L_x_3570:
        /* <DEDUP_REMOVED lines=12> */
.L_x_3569:
[----:B------:R-:W-:Y:S05]  /*23ff0*/  BSYNC B0 ;  /* 0x0000000000007941 */ /* 0x000fea0003800000 */
.L_x_3568:
        /* <DEDUP_REMOVED lines=17> */
[----:B------:R-:W-:-:S04]  /*24110*/  IADD3 R4, R3, R4, RZ ;  /* 0x0000000403047210 */ /* 0x000fc80007ffe0ff */
[----:B------:R-:W-:-:S13]  /*24120*/  ISETP.GT.AND P6, PT, R4, UR6, PT ;  /* 0x0000000604007c0c */ /* 0x000fda000bfc4270 */
[----:B------:R-:W-:Y:S05]  /*24130*/  @!P6 BRA `(.L_x_3570) ;  /* 0xfffffffc007ce947 */ /* 0x000fea000383ffff */
[----:B------:R-:W-:Y:S02]  /*24140*/  IMAD.MOV.U32 R2, RZ, RZ, R9 ;  /* 0x000000ffff027224 */ /* 0x000fe400078e0009 */
[----:B------:R-:W-:-:S07]  /*24150*/  IMAD.MOV.U32 R7, RZ, RZ, R3 ;  /* 0x000000ffff077224 */ /* 0x000fce00078e0003 */
.L_x_3566:
[----:B------:R-:W-:-:S04]  /*24160*/  IMAD.IADD R7, R4, 0x1, -R7 ;  /* 0x0000000104077824 */ /* 0x000fc800078e0a07 */
        /* <DEDUP_REMOVED lines=11> */
[----:B0-----:R-:W-:Y:S01]  /*24220*/  IADD3 R11, RZ, -R3, RZ ;  /* 0x80000003ff0b7210 */ /* 0x001fe20007ffe0ff */
[----:B------:R-:W-:Y:S06]  /*24230*/  @!P0 BRA `(.L_x_3571) ;  /* 0x0000000000088947 */ /* 0x000fec0003800000 */
[----:B------:R-:W-:-:S05]  /*24240*/  VIADD R9, R19, 0xffffffff ;  /* 0xffffffff13097836 */ /* 0x000fca0000000000 */
[----:B------:R0:W1:Y:S02]  /*24250*/  SHFL.IDX PT, R16, R2, R9, 0x1f ;  /* 0x00001f0902107589 */ /* 0x00006400000e0000 */
.L_x_3571:
[----:B-1----:R-:W-:Y:S01]  /*24260*/  IMAD R16, R16, UR5, R7 ;  /* 0x0000000510107c24 */ /* 0x002fe2000f8e0207 */
[----:B------:R-:W-:Y:S01]  /*24270*/  IABS R6, R0 ;  /* 0x0000000000067213 */ /* 0x000fe20000000000 */
[----:B------:R-:W-:Y:S02]  /*24280*/  IMAD R7, R11, R4, RZ ;  /* 0x000000040b077224 */ /* 0x000fe400078e02ff */
[----:B0-----:R-:W-:Y:S02]  /*24290*/  IMAD.MOV.U32 R2, RZ, RZ, RZ ;  /* 0x000000ffff027224 */ /* 0x001fe400078e00ff */
[----:B------:R-:W-:Y:S02]  /*242a0*/  IMAD.MOV R6, RZ, RZ, -R6 ;  /* 0x000000ffff067224 */ /* 0x000fe400078e0a06 */
[----:B------:R-:W-:Y:S01]  /*242b0*/  IMAD.HI.U32 R2, R3, R7, R2 ;  /* 0x0000000703027227 */ /* 0x000fe200078e0002 */
[----:B------:R-:W-:-:S03]  /*242c0*/  IADD3 R7, -R16, UR6, RZ ;  /* 0x0000000610077c10 */ /* 0x000fc6000fffe1ff */
[----:B------:R-:W-:Y:S01]  /*242d0*/  VIADD R19, R19, UR4 ;  /* 0x0000000413137c36 */ /* 0x000fe20008000000 */
        /* <DEDUP_REMOVED lines=13> */
[----:B------:R-:W-:Y:S01]  /*243b0*/  MOV R18, R2 ;  /* 0x0000000200127202 */ /* 0x000fe20000000f00 */
[----:B------:R-:W-:-:S04]  /*243c0*/  IMAD.MOV R17, RZ, RZ, -R2 ;  /* 0x000000ffff117224 */ /* 0x000fc800078e0a02 */
[----:B------:R-:W-:Y:S01]  /*243d0*/  IMAD R17, R0, R17, R7 ;  /* 0x0000001100117224 */ /* 0x000fe200078e0207 */
[----:B------:R-:W-:Y:S06]  /*243e0*/  BRA `(.L_x_3572) ;  /* 0x00000000000c7947 */ /* 0x000fec0003800000 */
.L_x_3567:
[----:B------:R-:W-:Y:S02]  /*243f0*/  IMAD.MOV.U32 R17, RZ, RZ, RZ ;  /* 0x000000ffff117224 */ /* 0x000fe400078e00ff */
[----:B------:R-:W-:Y:S02]  /*24400*/  IMAD.U32 R16, RZ, RZ, UR6 ;  /* 0x00000006ff107e24 */ /* 0x000fe4000f8e00ff */
[----:B------:R-:W-:-:S07]  /*24410*/  IMAD.MOV.U32 R18, RZ, RZ, RZ ;  /* 0x000000ffff127224 */ /* 0x000fce00078e00ff */
.L_x_3572:
[----:B------:R-:W-:-:S13]  /*24420*/  ISETP.NE.AND P0, PT, R5, RZ, PT ;  /* 0x000000ff0500720c */ /* 0x000fda0003f05270 */
[----:B------:R-:W0:Y:S01]  /*24430*/  @!P0 S2R R3, SR_CgaCtaId ;  /* 0x0000000000038919 */ /* 0x000e220000008800 */
[----:B------:R-:W-:-:S04]  /*24440*/  @!P0 MOV R0, 0x400 ;  /* 0x0000040000008802 */ /* 0x000fc80000000f00 */
[----:B0-----:R-:W-:-:S05]  /*24450*/  @!P0 LEA R0, R3, R0, 0x18 ;  /* 0x0000000003008211 */ /* 0x001fca00078ec0ff */
[----:B------:R2:W-:Y:S01]  /*24460*/  @!P0 STS.128 [R0+0x334d0], R16 ;  /* 0x0334d01000008388 */ /* 0x0005e20000000c00 */
[----:B------:R-:W-:Y:S06]  /*24470*/  BAR.ARV 0x5, 0x180 ;  /* 0x0146000000007b1d */ /* 0x000fec0000002000 */
.L_x_3565:
        /* <DEDUP_REMOVED lines=16> */
[C---:B-1----:R-:W-:Y:S01]  /*24580*/  SHF.L.U32 R4, R10.reuse, 0x6, RZ ;  /* 0x000000060a047819 */ /* 0x042fe200000006ff */
[----:B------:R-:W-:Y:S01]  /*24590*/  IMAD.SHL.U32 R5, R10, 0x2, RZ ;  /* 0x000000020a057824 */ /* 0x000fe200078e00ff */
[----:B------:R-:W-:-:S02]  /*245a0*/  SHF.R.U32.HI R0, RZ, 0x1, R10 ;  /* 0x00000001ff007819 */ /* 0x000fc4000001160a */
[----:B------:R-:W-:Y:S02]  /*245b0*/  LOP3.LUT R3, R4, 0x180, RZ, 0xc0, !PT ;  /* 0x0000018004037812 */ /* 0x000fe400078ec0ff */
[C---:B------:R-:W-:Y:S02]  /*245c0*/  LOP3.LUT R9, R10.reuse, 0x7f, RZ, 0xc0, !PT ;  /* 0x0000007f0a097812 */ /* 0x040fe400078ec0ff */
        /* <DEDUP_REMOVED lines=10> */
[----:B------:R-:W-:Y:S02]  /*24670*/  LOP3.LUT R2, R3, R6, RZ, 0xfc, !PT ;  /* 0x0000000603027212 */ /* 0x000fe400078efcff */
[----:B------:R-:W-:Y:S01]  /*24680*/  SHF.L.U32 R3, R10, 0x5, RZ ;  /* 0x000000050a037819 */ /* 0x000fe200000006ff */
[----:B------:R0:W-:Y:S01]  /*24690*/  STL [R1+0x10], R5 ;  /* 0x0000100501007387 */ /* 0x0001e20000100800 */
[----:B------:R-:W-:-:S02]  /*246a0*/  LOP3.LUT R0, R0, 0x30, RZ, 0xc0, !PT ;  /* 0x0000003000007812 */ /* 0x000fc400078ec0ff */
[----:B------:R-:W-:Y:S02]  /*246b0*/  LOP3.LUT R6, R3, 0x80, RZ, 0xc0, !PT ;  /* 0x0000008003067812 */ /* 0x000fe400078ec0ff */
[----:B------:R-:W-:Y:S01]  /*246c0*/  LOP3.LUT R8, R7, 0x60, R3, 0xf8, !PT ;  /* 0x0000006007087812 */ /* 0x000fe200078ef803 */
[----:B------:R-:W-:Y:S01]  /*246d0*/  IMAD.SHL.U32 R7, R10, 0x4, RZ ;  /* 0x000000040a077824 */ /* 0x000fe200078e00ff */
[----:B------:R-:W-:Y:S02]  /*246e0*/  LOP3.LUT R6, R6, 0x10, R10, 0xf8, !PT ;  /* 0x0000001006067812 */ /* 0x000fe400078ef80a */
[----:B0-----:R-:W-:Y:S02]  /*246f0*/  SHF.R.U32.HI R5, RZ, 0x2, R9 ;  /* 0x00000002ff057819 */ /* 0x001fe40000011609 */
[----:B------:R-:W-:Y:S02]  /*24700*/  LOP3.LUT R6, R6, 0x10, R7, 0x78, !PT ;  /* 0x0000001006067812 */ /* 0x000fe400078e7807 */
[----:B------:R-:W-:-:S02]  /*24710*/  LOP3.LUT R7, R8, 0x100, R3, 0xf8, !PT ;  /* 0x0000010008077812 */ /* 0x000fc400078ef803 */
[----:B------:R-:W-:Y:S02]  /*24720*/  LOP3.LUT R5, R5, 0x60, R3, 0xf8, !PT ;  /* 0x0000006005057812 */ /* 0x000fe400078ef803 */
[----:B------:R-:W-:-:S05]  /*24730*/  LOP3.LUT R4, R7, R6, RZ, 0xfc, !PT ;  /* 0x0000000607047212 */ /* 0x000fca00078efcff */
[----:B------:R0:W-:Y:S02]  /*24740*/  STL [R1+0xc], R4 ;  /* 0x00000c0401007387 */ /* 0x0001e40000100800 */
[----:B0-----:R-:W-:-:S04]  /*24750*/  IMAD.U32 R4, RZ, RZ, UR4 ;  /* 0x00000004ff047e24 */ /* 0x001fc8000f8e00ff */
[----:B------:R-:W-:Y:S01]  /*24760*/  IMAD.IADD R3, R4, 0x1, R2 ;  /* 0x0000000104037824 */ /* 0x000fe200078e0202 */
[----:B------:R-:W-:Y:S01]  /*24770*/  STL [R1+0x4], R4 ;  /* 0x0000040401007387 */ /* 0x000fe20000100800 */
[----:B------:R-:W-:-:S03]  /*24780*/  IMAD.MOV.U32 R2, RZ, RZ, 0x1 ;  /* 0x00000001ff027424 */ /* 0x000fc600078e00ff */
[----:B------:R0:W-:Y:S04]  /*24790*/  STL [R1+0x38], R3 ;  /* 0x0000380301007387 */ /* 0x0001e80000100800 */
[----:B------:R-:W-:Y:S04]  /*247a0*/  STL [R1+0x60], RZ ;  /* 0x000060ff01007387 */ /* 0x000fe80000100800 */
[----:B------:R1:W-:Y:S01]  /*247b0*/  STL [R1+0x24], R2 ;  /* 0x0000240201007387 */ /* 0x0003e20000100800 */
[----:B0-----:R-:W-:-:S03]  /*247c0*/  MOV R3, 0x1 ;  /* 0x0000000100037802 */ /* 0x001fc60000000f00 */
[----:B------:R0:W-:Y:S04]  /*247d0*/  STL [R1+0x1c], RZ ;  /* 0x00001cff01007387 */ /* 0x0001e80000100800 */
[----:B------:R0:W-:Y:S01]  /*247e0*/  STL [R1+0x18], RZ ;  /* 0x000018ff01007387 */ /* 0x0001e20000100800 */
[----:B-1----:R-:W-:-:S03]  /*247f0*/  LOP3.LUT R2, R0, 0x40, RZ, 0xfc, !PT ;  /* 0x0000004000027812 */ /* 0x002fc600078efcff */
[----:B------:R0:W-:Y:S01]  /*24800*/  STL [R1+0x20], R3 ;  /* 0x0000200301007387 */ /* 0x0001e20000100800 */
[----:B------:R-:W-:-:S07]  /*24810*/  LOP3.LUT R0, R0, 0x80, RZ, 0xfc, !PT ;  /* 0x0000008000007812 */ /* 0x000fce00078efcff */
.L_x_3689:
[----:B01----:R-:W0:Y:S02]  /*24820*/  LDC.64 R2, c[0x0][0xc88] ;  /* 0x00032200ff027b82 */ /* 0x003e240000000a00 */
        /* <DEDUP_REMOVED lines=12> */
[----:B------:R-:W-:-:S10]  /*248f0*/  IMAD.SHL.U32 R14, R15, 0x4, RZ ;  /* 0x000000040f0e7824 */ /* 0x000fd400078e00ff */
[C---:B------:R-:W-:Y:S01]  /*24900*/  @P0 LEA R2, P1, R15.reuse, UR4, 0x2 ;  /* 0x000000040f020c11 */ /* 0x040fe2000f8210ff */
[----:B------:R-:W-:Y:S03]  /*24910*/  STL [R1+0x34], R15 ;  /* 0x0000340f01007387 */ /* 0x000fe60000100800 */
[C-C-:B------:R-:W-:Y:S01]  /*24920*/  @P0 LEA.HI.X R3, R15.reuse, UR5, R4.reuse, 0x2, P1 ;  /* 0x000000050f030c11 */ /* 0x140fe200088f1404 */
[----:B------:R-:W-:Y:S01]  /*24930*/  ULDC.64 UR4, c[0x0][0xa00] ;  /* 0x0002800000047ab9 */ /* 0x000fe20000000a00 */
[----:B------:R-:W-:Y:S01]  /*24940*/  SHF.L.U64.HI R13, R15, 0x2, R4 ;  /* 0x000000020f0d7819 */ /* 0x000fe20000010204 */
[----:B------:R0:W-:Y:S01]  /*24950*/  STL [R1+0x48], R4 ;  /* 0x0000480401007387 */ /* 0x0001e20000100800 */
[----:B------:R-:W-:-:S03]  /*24960*/  ISETP.NE.U32.AND P2, PT, RZ, UR4, PT ;  /* 0x00000004ff007c0c */ /* 0x000fc6000bf45070 */
[----:B------:R1:W5:Y:S01]  /*24970*/  @P0 LDG.E R0, desc[UR54][R2.64] ;  /* 0x0000003602000981 */ /* 0x000362000c1e1900 */
[----:B------:R-:W-:Y:S02]  /*24980*/  ISETP.NE.AND.EX P2, PT, RZ, UR5, PT, P2 ;  /* 0x00000005ff007c0c */ /* 0x000fe4000bf45320 */
[----:B------:R-:W-:Y:S02]  /*24990*/  CS2R R10, SRZ ;  /* 0x00000000000a7805 */ /* 0x000fe4000001ff00 */
[----:B------:R-:W-:Y:S01]  /*249a0*/  ISETP.NE.U32.AND P3, PT, RZ, UR10, PT ;  /* 0x0000000aff007c0c */ /* 0x000fe2000bf65070 */
[----:B------:R-:W-:Y:S01]  /*249b0*/  STL [R1], R14 ;  /* 0x0000000e01007387 */ /* 0x000fe20000100800 */
[----:B------:R-:W-:Y:S02]  /*249c0*/  ISETP.NE.U32.AND P0, PT, RZ, UR6, PT ;  /* 0x00000006ff007c0c */ /* 0x000fe4000bf05070 */
[----:B------:R-:W-:Y:S01]  /*249d0*/  ISETP.NE.AND.EX P3, PT, RZ, UR11, PT, P3 ;  /* 0x0000000bff007c0c */ /* 0x000fe2000bf65330 */
[----:B------:R-:W-:Y:S01]  /*249e0*/  STL [R1+0x2c], R13 ;  /* 0x00002c0d01007387 */ /* 0x000fe20000100800 */
[----:B------:R-:W-:-:S02]  /*249f0*/  ISETP.NE.U32.AND P1, PT, RZ, UR8, PT ;  /* 0x00000008ff007c0c */ /* 0x000fc4000bf25070 */
[C---:B-1----:R-:W-:Y:S02]  /*24a00*/  IADD3 R2, P4, R14.reuse, UR4, RZ ;  /* 0x000000040e027c10 */ /* 0x042fe4000ff9e0ff */
[----:B------:R-:W-:Y:S02]  /*24a10*/  ISETP.NE.AND.EX P0, PT, RZ, UR7, PT, P0 ;  /* 0x00000007ff007c0c */ /* 0x000fe4000bf05300 */
[C---:B------:R-:W-:Y:S02]  /*24a20*/  IADD3.X R3, R13.reuse, UR5, RZ, P4, !PT ;  /* 0x000000050d037c10 */ /* 0x040fe4000a7fe4ff */
[C---:B0-----:R-:W-:Y:S02]  /*24a30*/  IADD3 R4, P4, R14.reuse, UR8, RZ ;  /* 0x000000080e047c10 */ /* 0x041fe4000ff9e0ff */
[----:B------:R-:W-:Y:S01]  /*24a40*/  ISETP.NE.AND.EX P1, PT, RZ, UR9, PT, P1 ;  /* 0x00000009ff007c0c */ /* 0x000fe2000bf25310 */
[----:B------:R-:W2:Y:S01]  /*24a50*/  @P2 LDG.E R8, desc[UR54][R2.64] ;  /* 0x0000003602082981 */ /* 0x000ea2000c1e1900 */
[----:B------:R-:W-:Y:S01]  /*24a60*/  IADD3.X R5, R13, UR9, RZ, P4, !PT ;  /* 0x000000090d057c10 */ /* 0x000fe2000a7fe4ff */
[----:B------:R-:W-:Y:S01]  /*24a70*/  ULDC UR4, c[0x0][0x288] ;  /* 0x0000a20000047ab9 */ /* 0x000fe20000000800 */
[----:B------:R-:W-:Y:S01]  /*24a80*/  IADD3 R6, P5, R14, UR6, RZ ;  /* 0x000000060e067c10 */ /* 0x000fe2000ffbe0ff */
[----:B------:R-:W-:Y:S01]  /*24a90*/  IMAD.U32 R12, RZ, RZ, UR4 ;  /* 0x00000004ff0c7e24 */ /* 0x000fe2000f8e00ff */
[----:B------:R-:W-:-:S02]  /*24aa0*/  ULDC.64 UR4, c[0x0][0x418] ;  /* 0x0001060000047ab9 */ /* 0x000fc40000000a00 */
        /* <DEDUP_REMOVED lines=23> */
.L_x_3574:
[----:B0-----:R-:W-:Y:S01]  /*24c20*/  IMAD.MOV.U32 R12, RZ, RZ, R15 ;  /* 0x000000ffff0c7224 */ /* 0x001fe200078e000f */
[----:B------:R-:W-:Y:S01]  /*24c30*/  ULDC.64 UR4, c[0x0][0xa20] ;  /* 0x0002880000047ab9 */ /* 0x000fe20000000a00 */
[----:B-1---5:R-:W-:Y:S01]  /*24c40*/  IMAD.IADD R2, R11, 0x1, R0 ;  /* 0x000000010b027824 */ /* 0x022fe200078e0200 */
[----:B------:R-:W-:Y:S02]  /*24c50*/  ISETP.NE.U32.AND P2, PT, RZ, UR4, PT ;  /* 0x00000004ff007c0c */ /* 0x000fe4000bf45070 */
[----:B------:R0:W-:Y:S02]  /*24c60*/  STL [R1+0x28], R12 ;  /* 0x0000280c01007387 */ /* 0x0001e40000100800 */
[----:B------:R-:W-:Y:S02]  /*24c70*/  ISETP.NE.AND.EX P2, PT, RZ, UR5, PT, P2 ;  /* 0x00000005ff007c0c */ /* 0x000fe4000bf45320 */
[----:B------:R0:W-:Y:S11]  /*24c80*/  STL [R1+0x30], R2 ;  /* 0x0000300201007387 */ /* 0x0001f60000100800 */
[----:B0-----:R-:W-:Y:S05]  /*24c90*/  @!P2 BRA `(.L_x_3575) ;  /* 0x000000000010a947 */ /* 0x001fea0003800000 */
[----:B------:R-:W-:-:S04]  /*24ca0*/  IADD3 R2, P0, R14, UR4, RZ ;  /* 0x000000040e027c10 */ /* 0x000fc8000ff1e0ff */
[----:B------:R-:W-:-:S05]  /*24cb0*/  IADD3.X R3, R13, UR5, RZ, P0, !PT ;  /* 0x000000050d037c10 */ /* 0x000fca00087fe4ff */
[----:B------:R0:W5:Y:S01]  /*24cc0*/  LDG.E R8, desc[UR54][R2.64] ;  /* 0x0000003602087981 */ /* 0x000162000c1e1900 */
[----:B------:R-:W-:Y:S05]  /*24cd0*/  BRA `(.L_x_3576) ;  /* 0x0000000000107947 */ /* 0x000fea0003800000 */
.L_x_3575:
[----:B------:R-:W-:Y:S05]  /*24ce0*/  @!P0 BRA `(.L_x_3576) ;  /* 0x00000000000c8947 */ /* 0x000fea0003800000 */
[----:B------:R-:W2:Y:S04]  /*24cf0*/  LDG.E R8, desc[UR54][R6.64] ;  /* 0x0000003606087981 */ /* 0x000ea8000c1e1900 */
[----:B------:R-:W2:Y:S02]  /*24d00*/  LDG.E R6, desc[UR54][R6.64+0x4] ;  /* 0x0000043606067981 */ /* 0x000ea4000c1e1900 */
[----:B--2---:R-:W-:-:S07]  /*24d10*/  IADD3 R8, -R8, R6, RZ ;  /* 0x0000000608087210 */ /* 0x004fce0007ffe1ff */
.L_x_3576:
[----:B0-----:R-:W2:Y:S01]  /*24d20*/  @P1 LDG.E R2, desc[UR54][R4.64] ;  /* 0x0000003604021981 */ /* 0x001ea2000c1e1900 */
[----:B-----5:R-:W-:-:S03]  /*24d30*/  IMAD.IADD R0, R8, 0x1, -R0 ;  /* 0x0000000108007824 */ /* 0x020fc600078e0a00 */
[----:B------:R-:W2:Y:S01]  /*24d40*/  @P1 LDG.E R4, desc[UR54][R4.64+0x4] ;  /* 0x0000043604041981 */ /* 0x000ea2000c1e1900 */
[----:B------:R-:W-:Y:S01]  /*24d50*/  BSSY B0, `(.L_x_3577) ;  /* 0x000016c000007945 */ /* 0x000fe20003800000 */
[----:B--2---:R-:W-:-:S04]  /*24d60*/  @P1 IMAD.IADD R9, R4, 0x1, -R2 ;  /* 0x0000000104091824 */ /* 0x004fc800078e0a02 */
[----:B------:R-:W-:-:S04]  /*24d70*/  IMAD.IADD R3, R0, 0x1, R9 ;  /* 0x0000000100037824 */ /* 0x000fc800078e0209 */
[----:B------:R-:W-:-:S04]  /*24d80*/  VIADD R2, R3, 0x9f ;  /* 0x0000009f03027836 */ /* 0x000fc80000000000 */
[----:B------:R-:W-:Y:S01]  /*24d90*/  IMAD.HI R2, R2, 0x66666667, RZ ;  /* 0x6666666702027827 */ /* 0x000fe200078e02ff */
[----:B------:R0:W-:Y:S04]  /*24da0*/  STL [R1+0x4c], R3 ;  /* 0x00004c0301007387 */ /* 0x0001e80000100800 */
[----:B0-----:R-:W-:-:S04]  /*24db0*/  SHF.R.U32.HI R3, RZ, 0x1f, R2 ;  /* 0x0000001fff037819 */ /* 0x001fc80000011602 */
[----:B------:R-:W-:-:S05]  /*24dc0*/  LEA.HI.SX32 R4, R2, R3, 0x1a ;  /* 0x0000000302047211 */ /* 0x000fca00078fd2ff */
[----:B------:R-:W-:Y:S01]  /*24dd0*/  IMAD R2, R4, 0xa0, -R0 ;  /* 0x000000a004027824 */ /* 0x000fe200078e0a00 */
[----:B------:R-:W-:-:S04]  /*24de0*/  IADD3 R0, -R0, RZ, RZ ;  /* 0x000000ff00007210 */ /* 0x000fc80007ffe1ff */
[----:B------:R-:W-:Y:S02]  /*24df0*/  VIMNMX R9, R2, R9, PT ;  /* 0x0000000902097248 */ /* 0x000fe40003fe0100 */
[----:B------:R-:W-:-:S04]  /*24e00*/  VIMNMX R0, RZ, R0, !PT ;  /* 0x00000000ff007248 */ /* 0x000fc80007fe0100 */
[----:B------:R-:W-:Y:S01]  /*24e10*/  ISETP.GT.AND P0, PT, R9, R0, PT ;  /* 0x000000000900720c */ /* 0x000fe20003f04270 */
[----:B------:R-:W-:-:S05]  /*24e20*/  IMAD.WIDE.U32 R2, R0, -0x33333333, RZ ;  /* 0xcccccccd00027825 */ /* 0x000fca00078e00ff */
[----:B------:R-:W-:-:S07]  /*24e30*/  SHF.R.U32.HI R2, RZ, 0x7, R3 ;  /* 0x00000007ff027819 */ /* 0x000fce0000011603 */
[----:B------:R-:W-:-:S04]  /*24e40*/  @P0 VIADD R9, R9, 0x9f ;  /* 0x0000009f09090836 */ /* 0x000fc80000000000 */
[----:B------:R-:W-:Y:S01]  /*24e50*/  @P0 IMAD.HI R0, R9, 0x66666667, RZ ;  /* 0x6666666709000827 */ /* 0x000fe200078e02ff */
[----:B------:R0:W-:Y:S04]  /*24e60*/  STL [R1+0x50], R4 ;  /* 0x0000500401007387 */ /* 0x0001e80000100800 */
[----:B------:R-:W-:Y:S01]  /*24e70*/  @P0 SHF.R.U32.HI R3, RZ, 0x1f, R0 ;  /* 0x0000001fff030819 */ /* 0x000fe20000011600 */
[----:B------:R-:W-:-:S03]  /*24e80*/  IMAD.MOV.U32 R8, RZ, RZ, R2 ;  /* 0x000000ffff087224 */ /* 0x000fc600078e0002 */
[----:B------:R-:W-:-:S04]  /*24e90*/  @P0 LEA.HI.SX32 R8, R0, R3, 0x1a ;  /* 0x0000000300080211 */ /* 0x000fc800078fd2ff */
        /* <DEDUP_REMOVED lines=10> */
.L_x_3791:
[----:B-1----:R-:W-:Y:S02]  /*24f40*/  ISETP.NE.AND P0, PT, R14, RZ, PT ;  /* 0x000000ff0e00720c */ /* 0x002fe40003f05270 */
[----:B------:R-:W-:-:S11]  /*24f50*/  PLOP3.LUT P6, PT, PT, PT, PT, 0x8, 0x0 ;  /* 0x000000000000781c */ /* 0x000fd60003fce170 */
[----:B------:R-:W-:Y:S05]  /*24f60*/  @P0 BRA `(.L_x_3580) ;  /* 0x00000000000c0947 */ /* 0x000fea0003800000 */
[----:B------:R-:W-:-:S03]  /*24f70*/  UMOV UR4, 0xffffffff ;  /* 0xffffffff00047882 */ /* 0x000fc60000000000 */
[----:B------:R-:W-:Y:S05]  /*24f80*/  BRA.DIV UR4, `(.L_x_3581) ;  /* 0x0000008a04f47947 */ /* 0x000fea000b800000 */
[----:B------:R-:W-:-:S13]  /*24f90*/  ELECT P6, URZ, PT ;  /* 0x00000000003f782f */ /* 0x000fda00038c0000 */
.L_x_3580:
        /* <DEDUP_REMOVED lines=10> */
.L_x_3794:
[----:B------:R-:W-:Y:S05]  /*25040*/  BSYNC B1 ;  /* 0x0000000000017941 */ /* 0x000fea0003800000 */
.L_x_3582:
[----:B------:R-:W-:Y:S04]  /*25050*/  BSSY B1, `(.L_x_3584) ;  /* 0x0000091000017945 */ /* 0x000fe80003800000 */
[----:B------:R-:W-:Y:S05]  /*25060*/  @!P6 BRA `(.L_x_3585) ;  /* 0x00000008003ce947 */ /* 0x000fea0003800000 */
[----:B------:R-:W2:Y:S04]  /*25070*/  LDL R5, [R1+0x4] ;  /* 0x0000040001057983 */ /* 0x000ea80000100800 */
[----:B------:R-:W3:Y:S01]  /*25080*/  LDL R6, [R1+0x24] ;  /* 0x0000240001067983 */ /* 0x000ee20000100800 */
[----:B0-----:R-:W0:Y:S01]  /*25090*/  S2R R4, SR_TID.X ;  /* 0x0000000000047919 */ /* 0x001e220000002100 */
[----:B--2---:R-:W-:Y:S02]  /*250a0*/  MOV R7, R5 ;  /* 0x0000000500077202 */ /* 0x004fe40000000f00 */
[----:B------:R-:W2:Y:S01]  /*250b0*/  LDL R5, [R1+0x1c] ;  /* 0x00001c0001057983 */ /* 0x000ea20000100800 */
[----:B---3--:R-:W-:Y:S01]  /*250c0*/  SHF.L.U32 R9, R6, 0x1f, RZ ;  /* 0x0000001f06097819 */ /* 0x008fe200000006ff */
[----:B------:R-:W-:Y:S01]  /*250d0*/  BSSY B2, `(.L_x_3586) ;  /* 0x0000006000027945 */ /* 0x000fe20003800000 */
[----:B0-----:R-:W-:-:S04]  /*250e0*/  LOP3.LUT R4, R4, 0x7f, RZ, 0xc0, !PT ;  /* 0x0000007f04047812 */ /* 0x001fc800078ec0ff */
[----:B------:R-:W-:Y:S01]  /*250f0*/  ISETP.NE.AND P1, PT, R4, RZ, PT ;  /* 0x000000ff0400720c */ /* 0x000fe20003f25270 */
[----:B--2---:R-:W-:-:S04]  /*25100*/  IMAD R5, R5, 0x8, R7 ;  /* 0x0000000805057824 */ /* 0x004fc800078e0207 */
[----:B------:R-:W0:Y:S02]  /*25110*/  SYNCS.PHASECHK.TRANS64.TRYWAIT P0, [R5+URZ+0x334a0], R9 ;  /* 0x0334a009050075a7 */ /* 0x000e24000800017f */
[----:B0-----:R-:W-:Y:S06]  /*25120*/  @!P0 BRA `(.L_x_3587) ;  /* 0x0000008800c48947 */ /* 0x001fec0003800000 */
.L_x_3795:
[----:B------:R-:W-:Y:S05]  /*25130*/  BSYNC B2 ;  /* 0x0000000000027941 */ /* 0x000fea0003800000 */
.L_x_3586:
        /* <DEDUP_REMOVED lines=9> */
.L_x_3589:
[----:B------:R-:W-:Y:S05]  /*251d0*/  BSYNC B2 ;  /* 0x0000000000027941 */ /* 0x000fea0003800000 */
.L_x_3588:
        /* <DEDUP_REMOVED lines=11> */
[----:B--2---:R-:W-:Y:S01]  /*25290*/  IMAD R7, R3, 0x7800, R6 ;  /* 0x0000780003077824 */ /* 0x004fe200078e0206 */
[----:B------:R-:W-:-:S03]  /*252a0*/  IADD3 R3, R5, 0x33490, RZ ;  /* 0x0003349005037810 */ /* 0x000fc60007ffe0ff */
[----:B------:R-:W-:-:S07]  /*252b0*/  VIADD R6, R7, 0x24200 ;  /* 0x0002420007067836 */ /* 0x000fce0000000000 */
.L_x_3590:
        /* <DEDUP_REMOVED lines=16> */
.L_x_3591:
        /* <DEDUP_REMOVED lines=16> */
.L_x_3592:
        /* <DEDUP_REMOVED lines=13> */
.L_x_3796:
[----:B------:R-:W-:Y:S05]  /*25590*/  BSYNC B2 ;  /* 0x0000000000027941 */ /* 0x000fea0003800000 */
.L_x_3593:
[----:B------:R-:W-:Y:S01]  /*255a0*/  BSSY B2, `(.L_x_3595) ;  /* 0x000000b000027945 */ /* 0x000fe20003800000 */
[----:B------:R-:W-:Y:S02]  /*255b0*/  IMAD.MOV.U32 R12, RZ, RZ, 0x0 ;  /* 0x00000000ff0c7424 */ /* 0x000fe400078e00ff */
[----:B------:R-:W-:Y:S01]  /*255c0*/  IMAD.MOV.U32 R13, RZ, RZ, 0x12f00000 ;  /* 0x12f00000ff0d7424 */ /* 0x000fe200078e00ff */
[----:B------:R-:W-:Y:S06]  /*255d0*/  @P1 BRA `(.L_x_3596) ;  /* 0x00000000001c1947 */ /* 0x000fec0003800000 */
[----:B------:R-:W2:Y:S02]  /*255e0*/  S2R R3, SR_TID.X ;  /* 0x0000000000037919 */ /* 0x000ea40000002100 */
[----:B--2---:R-:W-:Y:S01]  /*255f0*/  LOP3.LUT R6, R3, 0x1f, RZ, 0xc0, !PT ;  /* 0x0000001f03067812 */ /* 0x004fe200078ec0ff */
[----:B------:R-:W-:-:S03]  /*25600*/  IMAD.MOV.U32 R3, RZ, RZ, 0x7800 ;  /* 0x00007800ff037424 */ /* 0x000fc600078e00ff */
[----:B------:R-:W-:Y:S01]  /*25610*/  ISETP.NE.AND P0, PT, R6, RZ, PT ;  /* 0x000000ff0600720c */ /* 0x000fe20003f05270 */
[----:B------:R2:W-:-:S12]  /*25620*/  SYNCS.ARRIVE.TRANS64 RZ, [R5+URZ+0x334b0], R3 ;  /* 0x0334b00305ff79a7 */ /* 0x0005d8000800003f */
[----:B--2---:R-:W-:Y:S05]  /*25630*/  @!P0 BRA `(.L_x_3596) ;  /* 0x0000000000048947 */ /* 0x004fea0003800000 */
[----:B------:R-:W-:Y:S01]  /*25640*/  BPT.TRAP 0x1 ;  /* 0x000000040000795c */ /* 0x000fe20000300000 */
.L_x_3596:
[----:B------:R-:W-:Y:S05]  /*25650*/  BSYNC B2 ;  /* 0x0000000000027941 */ /* 0x000fea0003800000 */
.L_x_3595:
[----:B------:R-:W-:Y:S01]  /*25660*/  R2UR UR10, R15 ;  /* 0x000000000f0a72ca */ /* 0x000fe200000e0000 */
[----:B------:R-:W-:Y:S01]  /*25670*/  UIADD3 UR4, UP0, UR40, 0x670, URZ ;  /* 0x0000067028047890 */ /* 0x000fe2000ff1e03f */
[----:B------:R-:W-:Y:S01]  /*25680*/  R2UR UR6, R12 ;  /* 0x000000000c0672ca */ /* 0x000fe200000e0000 */
[----:B01----:R-:W-:Y:S01]  /*25690*/  VIADD R5, R5, 0x334b0 ;  /* 0x000334b005057836 */ /* 0x003fe20000000000 */
[----:B------:R-:W-:Y:S01]  /*256a0*/  R2UR UR7, R13 ;  /* 0x000000000d0772ca */ /* 0x000fe200000e0000 */
[----:B------:R-:W-:Y:S01]  /*256b0*/  UIADD3.X UR5, URZ, UR41, URZ, UP0, !UPT ;  /* 0x000000293f057290 */ /* 0x000fe200087fe43f */
[----:B------:R-:W-:Y:S02]  /*256c0*/  PLOP3.LUT P0, PT, PT, PT, PT, 0x80, 0x0 ;  /* 0x000000000000781c */ /* 0x000fe40003f0f070 */
[----:B------:R-:W-:-:S11]  /*256d0*/  IADD3 R3, R7, 0xf200, RZ ;  /* 0x0000f20007037810 */ /* 0x000fd60007ffe0ff */
.L_x_3597:
        /* <DEDUP_REMOVED lines=15> */
.L_x_3598:
        /* <DEDUP_REMOVED lines=15> */
.L_x_3599:
        /* <DEDUP_REMOVED lines=10> */
.L_x_3585:
[----:B------:R-:W-:Y:S05]  /*25960*/  BSYNC B1 ;  /* 0x0000000000017941 */ /* 0x000fea0003800000 */
.L_x_3584:
[----:B0-----:R-:W2:Y:S04]  /*25970*/  LDL.LU R3, [R1+0x1c] ;  /* 0x00001c0001037983 */ /* 0x001ea80000300800 */
[----:B------:R-:W3:Y:S01]  /*25980*/  LDL.LU R6, [R1+0x24] ;  /* 0x0000240001067983 */ /* 0x000ee20000300800 */
[----:B------:R-:W-:Y:S01]  /*25990*/  VIADD R8, R8, 0xfffffffe ;  /* 0xfffffffe08087836 */ /* 0x000fe20000000000 */
[----:B------:R-:W-:-:S04]  /*259a0*/  PLOP3.LUT P0, PT, PT, PT, PT, 0x8, 0x0 ;  /* 0x000000000000781c */ /* 0x000fc80003f0e170 */
[----:B------:R-:W-:Y:S01]  /*259b0*/  ISETP.GE.AND P2, PT, R8, R2, PT ;  /* 0x000000020800720c */ /* 0x000fe20003f46270 */
[----:B--2---:R-:W-:-:S05]  /*259c0*/  VIADD R3, R3, 0x1 ;  /* 0x0000000103037836 */ /* 0x004fca0000000000 */
[----:B------:R-:W-:-:S04]  /*259d0*/  ISETP.NE.AND P1, PT, R3, 0x2, PT ;  /* 0x000000020300780c */ /* 0x000fc80003f25270 */
[----:B------:R-:W-:Y:S02]  /*259e0*/  SEL R4, RZ, 0x1, P1 ;  /* 0x00000001ff047807 */ /* 0x000fe40000800000 */
[----:B------:R-:W-:Y:S02]  /*259f0*/  SEL R3, R3, RZ, P1 ;  /* 0x000000ff03037207 */ /* 0x000fe40000800000 */
[----:B---3--:R-:W-:-:S03]  /*25a00*/  LOP3.LUT R6, R6, R4, RZ, 0x3c, !PT ;  /* 0x0000000406067212 */ /* 0x008fc600078e3cff */
[----:B------:R0:W-:Y:S04]  /*25a10*/  STL [R1+0x1c], R3 ;  /* 0x00001c0301007387 */ /* 0x0001e80000100800 */
[----:B------:R0:W-:Y:S01]  /*25a20*/  STL [R1+0x24], R6 ;  /* 0x0000240601007387 */ /* 0x0001e20000100800 */
[----:B------:R-:W-:Y:S05]  /*25a30*/  @!P2 BRA `(.L_x_3578) ;  /* 0x000000080074a947 */ /* 0x000fea0003800000 */
.L_x_3616:
        /* <DEDUP_REMOVED lines=9> */
[----:B------:R-:W-:Y:S02]  /*25ad0*/  ISETP.NE.AND P2, PT, R3, RZ, PT ;  /* 0x000000ff0300720c */ /* 0x000fe40003f45270 */
[----:B--2---:R-:W-:Y:S02]  /*25ae0*/  LEA R7, R5, R6, 0x3 ;  /* 0x0000000605077211 */ /* 0x004fe400078e18ff */
[----:B---3--:R-:W-:-:S04]  /*25af0*/  SHF.L.U32 R6, R4, 0x1f, RZ ;  /* 0x0000001f04067819 */ /* 0x008fc800000006ff */
[----:B------:R-:W0:Y:S02]  /*25b00*/  SYNCS.PHASECHK.TRANS64.TRYWAIT P1, [R7+URZ+0x334a0], R6 ;  /* 0x0334a006070075a7 */ /* 0x000e24000802017f */
[----:B0-----:R-:W-:Y:S05]  /*25b10*/  @!P1 BRA `(.L_x_3603) ;  /* 0x0000008000709947 */ /* 0x001fea0003800000 */
.L_x_3797:
[----:B------:R-:W-:Y:S05]  /*25b20*/  BSYNC B2 ;  /* 0x0000000000027941 */ /* 0x000fea0003800000 */
.L_x_3602:
        /* <DEDUP_REMOVED lines=9> */
.L_x_3605:
[----:B------:R-:W-:Y:S05]  /*25bc0*/  BSYNC B2 ;  /* 0x0000000000027941 */ /* 0x000fea0003800000 */
.L_x_3604:
        /* <DEDUP_REMOVED lines=13> */
.L_x_3606:
        /* <DEDUP_REMOVED lines=16> */
.L_x_3607:
        /* <DEDUP_REMOVED lines=16> */
.L_x_3608:
        /* <DEDUP_REMOVED lines=13> */
.L_x_3798:
[----:B------:R-:W-:Y:S05]  /*25f70*/  BSYNC B2 ;  /* 0x0000000000027941 */ /* 0x000fea0003800000 */
.L_x_3609:
        /* <DEDUP_REMOVED lines=11> */
.L_x_3612:
[----:B------:R-:W-:Y:S05]  /*26030*/  BSYNC B2 ;  /* 0x0000000000027941 */ /* 0x000fea0003800000 */
.L_x_3611:
        /* <DEDUP_REMOVED lines=8> */
.L_x_3613:
        /* <DEDUP_REMOVED lines=15> */
.L_x_3614:
        /* <DEDUP_REMOVED lines=15> */
.L_x_3615:
        /* <DEDUP_REMOVED lines=10> */
.L_x_3601:
[----:B------:R-:W-:Y:S05]  /*26340*/  BSYNC B1 ;  /* 0x0000000000017941 */ /* 0x000fea0003800000 */
.L_x_3600:
        /* <DEDUP_REMOVED lines=12> */
.L_x_3578:
[----:B------:R-:W-:Y:S05]  /*26410*/  BSYNC B0 ;  /* 0x0000000000007941 */ /* 0x000fea0003800000 */
.L_x_3577:
        /* <DEDUP_REMOVED lines=20> */
[----:B0-----:R-:W-:Y:S01]  /*26560*/  IADD3 R16, R0, UR38, R3 ;  /* 0x0000002600107c10 */ /* 0x001fe2000fffe003 */
[----:B------:R-:W-:Y:S06]  /*26570*/  BRA `(.L_x_3618) ;  /* 0x0000004000b87947 */ /* 0x000fec0003800000 */
.L_x_3617:
        /* <DEDUP_REMOVED lines=13> */
[----:B------:R-:W-:Y:S01]  /*26650*/  MOV R8, 0x70 ;  /* 0x0000007000087802 */ /* 0x000fe20000000f00 */
[----:B------:R-:W-:Y:S02]  /*26660*/  IMAD.U32 R7, RZ, RZ, UR9 ;  /* 0x00000009ff077e24 */ /* 0x000fe4000f8e00ff */
[----:B------:R-:W-:-:S02]  /*26670*/  IMAD.U32 R10, RZ, RZ, UR4 ;  /* 0x00000004ff0a7e24 */ /* 0x000fc4000f8e00ff */
[----:B------:R-:W-:Y:S02]  /*26680*/  IMAD.U32 R11, RZ, RZ, UR5 ;  /* 0x00000005ff0b7e24 */ /* 0x000fe4000f8e00ff */
[----:B------:R-:W-:Y:S02]  /*26690*/  IMAD.MOV.U32 R12, RZ, RZ, 0x1 ;  /* 0x00000001ff0c7424 */ /* 0x000fe400078e00ff */
[----:B------:R-:W-:-:S07]  /*266a0*/  IMAD.MOV.U32 R13, RZ, RZ, RZ ;  /* 0x000000ffff0d7224 */ /* 0x000fce00078e00ff */
[----:B------:R-:W-:-:S07]  /*266b0*/  LEPC R20, `(.L_x_3620) ;  /* 0x000000001014794e */ /* 0x000fce0000000000 */
[----:B0-----:R-:W-:Y:S05]  /*266c0*/  CALL.ABS.NOINC R2 ;  /* 0x0000000002007343 */ /* 0x001fea0003c00000 */
.L_x_3620:
[----:B------:R-:W-:Y:S05]  /*266d0*/  BSYNC B6 ;  /* 0x0000000000067941 */ /* 0x000fea0003800000 */
.L_x_3619:
        /* <DEDUP_REMOVED lines=25> */
.L_x_3622:
[----:B------:R-:W-:Y:S05]  /*26870*/  BSYNC B6 ;  /* 0x0000000000067941 */ /* 0x000fea0003800000 */
.L_x_3621:
        /* <DEDUP_REMOVED lines=22> */
.L_x_3624:
[----:B------:R-:W-:Y:S05]  /*269e0*/  BSYNC B6 ;  /* 0x0000000000067941 */ /* 0x000fea0003800000 */
.L_x_3623:
        /* <DEDUP_REMOVED lines=20> */
.L_x_3626:
[----:B------:R-:W-:Y:S05]  /*26b30*/  BSYNC B6 ;  /* 0x0000000000067941 */ /* 0x000fea0003800000 */
.L_x_3625:
        /* <DEDUP_REMOVED lines=23> */
.L_x_3801:
        /* <DEDUP_REMOVED lines=11> */
.L_x_3804:
[----:B------:R-:W-:Y:S05]  /*26d60*/  @!P6 BRA `(.L_x_3628) ;  /* 0x0000000400b8e947 */ /* 0x000fea0003800000 */
[----:B0-----:R-:W2:Y:S01]  /*26d70*/  LDL R0, [R1+0x50] ;  /* 0x0000500001007983 */ /* 0x001ea20000100800 */
[----:B------:R-:W-:-:S04]  /*26d80*/  ISETP.NE.U32.AND P0, PT, R2, RZ, PT ;  /* 0x000000ff0200720c */ /* 0x000fc80003f05070 */
[----:B------:R-:W-:Y:S01]  /*26d90*/  ISETP.NE.AND.EX P0, PT, R3, RZ, PT, P0 ;  /* 0x000000ff0300720c */ /* 0x000fe20003f05300 */
[----:B--2---:R-:W-:-:S12]  /*26da0*/  VIADD R0, R0, 0xffffffff ;  /* 0xffffffff00007836 */ /* 0x004fd80000000000 */
        /* <DEDUP_REMOVED lines=13> */
[----:B------:R-:W-:-:S03]  /*26e80*/  IMAD.WIDE.U32 R4, R8, UR4, R4 ;  /* 0x0000000408047c25 */ /* 0x000fc6000f8e0004 */
[----:B------:R-:W-:Y:S02]  /*26e90*/  LEA R2, P0, R4, R2, 0x2 ;  /* 0x0000000204027211 */ /* 0x000fe400078010ff */
[----:B------:R-:W-:-:S04]  /*26ea0*/  IADD3 R5, R5, R6, RZ ;  /* 0x0000000605057210 */ /* 0x000fc80007ffe0ff */
[----:B------:R-:W-:-:S05]  /*26eb0*/  LEA.HI.X R3, R4, R3, R5, 0x2, P0 ;  /* 0x0000000304037211 */ /* 0x000fca00000f1405 */
[----:B------:R-:W2:Y:S04]  /*26ec0*/  LDG.E R2, desc[UR54][R2.64] ;  /* 0x0000003602027981 */ /* 0x000ea8000c1e1900 */
[----:B--2---:R0:W-:Y:S02]  /*26ed0*/  STL [R1], R2 ;  /* 0x0000000201007387 */ /* 0x0041e40000100800 */
.L_x_3630:
        /* <DEDUP_REMOVED lines=10> */
.L_x_3805:
        /* <DEDUP_REMOVED lines=8> */
.L_x_3632:
        /* <DEDUP_REMOVED lines=19> */
[----:B------:R-:W-:Y:S02]  /*27130*/  UIADD3 UR14, UR15, 0x11a00, URZ ;  /* 0x00011a000f0e7890 */ /* 0x000fe4000fffe03f */
[----:B------:R-:W-:-:S05]  /*27140*/  UIADD3 UR15, UR15, 0x14200, URZ ;  /* 0x000142000f0f7890 */ /* 0x000fca000fffe03f */
[----:B------:R1:W-:Y:S02]  /*27150*/  UTMALDG.4D [UR8], [UR4], desc[UR6] ;  /* 0x00000608040075b4 */ /* 0x0003e40008019000 */
[----:B-1----:R-:W-:Y:S01]  /*27160*/  UMOV UR8, UR14 ;  /* 0x0000000e00087c82 */ /* 0x002fe20008000000 */
[----:B------:R-:W-:Y:S01]  /*27170*/  UMOV UR10, UR16 ;  /* 0x00000010000a7c82 */ /* 0x000fe20008000000 */
[----:B------:R-:W-:Y:S01]  /*27180*/  UMOV UR14, 0x80 ;  /* 0x00000080000e7882 */ /* 0x000fe20000000000 */
[----:B------:R1:W-:Y:S02]  /*27190*/  UTMALDG.4D [UR8], [UR4], desc[UR6] ;  /* 0x00000608040075b4 */ /* 0x0003e40008019000 */
[----:B-1----:R-:W-:Y:S01]  /*271a0*/  UMOV UR8, UR15 ;  /* 0x0000000f00087c82 */ /* 0x002fe20008000000 */
[----:B------:R-:W-:Y:S02]  /*271b0*/  UMOV UR10, UR14 ;  /* 0x0000000e000a7c82 */ /* 0x000fe40008000000 */
[----:B------:R1:W-:Y:S01]  /*271c0*/  UTMALDG.4D [UR8], [UR4], desc[UR6] ;  /* 0x00000608040075b4 */ /* 0x0003e20008019000 */
[----:B------:R-:W2:Y:S02]  /*271d0*/  SYNCS.PHASECHK.TRANS64.TRYWAIT P0, [R2+URZ+0x33440], R4 ;  /* 0x03344004020075a7 */ /* 0x000ea4000800017f */
[----:B-12---:R-:W-:Y:S05]  /*271e0*/  @!P0 BRA `(.L_x_3633) ;  /* 0x0000006c004c8947 */ /* 0x006fea0003800000 */
.L_x_3806:
        /* <DEDUP_REMOVED lines=8> */
.L_x_3634:
[----:B------:R-:W2:Y:S04]  /*27270*/  LDL R5, [R1] ;  /* 0x0000000001057983 */ /* 0x000ea80000100800 */
[----:B01----:R-:W3:Y:S01]  /*27280*/  LDL.LU R4, [R1+0x14] ;  /* 0x0000140001047983 */ /* 0x003ee20000300800 */
[----:B------:R-:W-:Y:S01]  /*27290*/  R2UR UR15, R3 ;  /* 0x00000000030f72ca */ /* 0x000fe200000e0000 */
[----:B------:R-:W-:Y:S01]  /*272a0*/  UIADD3 UR4, UP0, UR40, 0x370, URZ ;  /* 0x0000037028047890 */ /* 0x000fe2000ff1e03f */
[----:B------:R-:W-:Y:S01]  /*272b0*/  R2UR UR9, R2 ;  /* 0x00000000020972ca */ /* 0x000fe200000e0000 */
[----:B------:R-:W-:Y:S01]  /*272c0*/  UMOV UR10, URZ ;  /* 0x0000003f000a7c82 */ /* 0x000fe20008000000 */
[----:B------:R-:W-:Y:S01]  /*272d0*/  R2UR UR11, R0 ;  /* 0x00000000000b72ca */ /* 0x000fe200000e0000 */
[----:B------:R-:W-:Y:S01]  /*272e0*/  UIADD3.X UR5, URZ, UR41, URZ, UP0, !UPT ;  /* 0x000000293f057290 */ /* 0x000fe200087fe43f */
[----:B------:R-:W-:Y:S01]  /*272f0*/  R2UR UR12, R18 ;  /* 0x00000000120c72ca */ /* 0x000fe200000e0000 */
[----:B------:R-:W-:Y:S01]  /*27300*/  UMOV UR6, 0x0 ;  /* 0x0000000000067882 */ /* 0x000fe20000000000 */
[----:B------:R-:W-:Y:S01]  /*27310*/  PLOP3.LUT P0, PT, PT, PT, PT, 0x80, 0x0 ;  /* 0x000000000000781c */ /* 0x000fe20003f0f070 */
[----:B------:R-:W-:Y:S01]  /*27320*/  UMOV UR7, 0x14f00000 ;  /* 0x14f0000000077882 */ /* 0x000fe20000000000 */
[----:B------:R-:W-:-:S03]  /*27330*/  UMOV UR16, 0x40 ;  /* 0x0000004000107882 */ /* 0x000fc60000000000 */
[----:B------:R-:W-:Y:S02]  /*27340*/  UIADD3 UR8, UR15, 0x24200, URZ ;  /* 0x000242000f087890 */ /* 0x000fe4000fffe03f */
        /* <DEDUP_REMOVED lines=9> */
[----:B------:R-:W-:Y:S01]  /*273e0*/  UMOV UR10, UR16 ;  /* 0x00000010000a7c82 */ /* 0x000fe20008000000 */
[----:B------:R-:W-:Y:S01]  /*273f0*/  UMOV UR14, 0x80 ;  /* 0x00000080000e7882 */ /* 0x000fe20000000000 */
[----:B------:R0:W-:Y:S02]  /*27400*/  UTMALDG.4D [UR8], [UR4], desc[UR6] ;  /* 0x00000608040075b4 */ /* 0x0001e40008019000 */
[----:B0-----:R-:W-:Y:S01]  /*27410*/  UMOV UR8, UR15 ;  /* 0x0000000f00087c82 */ /* 0x001fe20008000000 */
[----:B------:R-:W-:Y:S02]  /*27420*/  UMOV UR10, UR14 ;  /* 0x0000000e000a7c82 */ /* 0x000fe40008000000 */
[----:B------:R2:W-:Y:S02]  /*27430*/  UTMALDG.4D [UR8], [UR4], desc[UR6] ;  /* 0x00000608040075b4 */ /* 0x0005e40008019000 */
[----:B--2---:R-:W-:Y:S01]  /*27440*/  NOP ;  /* 0x0000000000007918 */ /* 0x004fe20000000000 */
.L_x_3628:
[----:B------:R-:W2:Y:S04]  /*27450*/  LDL R2, [R1+0x4] ;  /* 0x0000040001027983 */ /* 0x000ea80000100800 */
[----:B------:R-:W3:Y:S04]  /*27460*/  LDL.LU R3, [R1+0x3c] ;  /* 0x00003c0001037983 */ /* 0x000ee80000300800 */
        /* <DEDUP_REMOVED lines=8> */
[----:B------:R-:W-:Y:S01]  /*274f0*/  ISETP.NE.AND.EX P0, PT, RZ, UR7, PT, P0 ;  /* 0x00000007ff007c0c */ /* 0x000fe2000bf05300 */
[----:B--2---:R-:W-:Y:S01]  /*27500*/  VIADD R2, R2, 0x1e200 ;  /* 0x0001e20002027836 */ /* 0x004fe20000000000 */
[----:B---3--:R-:W-:-:S04]  /*27510*/  SHF.R.S32.HI R0, RZ, 0x1f, R3 ;  /* 0x0000001fff007819 */ /* 0x008fc80000011403 */
        /* <DEDUP_REMOVED lines=9> */
[----:B0-----:R-:W-:Y:S02]  /*275b0*/  IADD3 R2, R3, R0, RZ ;  /* 0x0000000003027210 */ /* 0x001fe40007ffe0ff */
        /* <DEDUP_REMOVED lines=11> */
[----:B------:R-:W-:Y:S02]  /*27670*/  IMAD.U32 R5, RZ, RZ, UR5 ;  /* 0x00000005ff057e24 */ /* 0x000fe4000f8e00ff */
[----:B------:R-:W-:Y:S02]  /*27680*/  IMAD.U32 R6, RZ, RZ, UR6 ;  /* 0x00000006ff067e24 */ /* 0x000fe4000f8e00ff */
[----:B------:R-:W-:-:S02]  /*27690*/  IMAD.U32 R7, RZ, RZ, UR7 ;  /* 0x00000007ff077e24 */ /* 0x000fc4000f8e00ff */
[----:B------:R-:W-:Y:S02]  /*276a0*/  IMAD.U32 R11, RZ, RZ, UR9 ;  /* 0x00000009ff0b7e24 */ /* 0x000fe4000f8e00ff */
[----:B-1----:R-:W-:Y:S02]  /*276b0*/  IMAD.MOV.U32 R8, RZ, RZ, 0x70 ;  /* 0x00000070ff087424 */ /* 0x002fe400078e00ff */
[----:B------:R-:W-:Y:S02]  /*276c0*/  IMAD.MOV.U32 R12, RZ, RZ, 0x1 ;  /* 0x00000001ff0c7424 */ /* 0x000fe400078e00ff */
[----:B------:R-:W-:-:S07]  /*276d0*/  IMAD.MOV.U32 R13, RZ, RZ, RZ ;  /* 0x000000ffff0d7224 */ /* 0x000fce00078e00ff */
[----:B------:R-:W-:-:S07]  /*276e0*/  LEPC R20, `(.L_x_3636) ;  /* 0x000000001014794e */ /* 0x000fce0000000000 */
[----:B0-----:R-:W-:Y:S05]  /*276f0*/  CALL.ABS.NOINC R2 ;  /* 0x0000000002007343 */ /* 0x001fea0003c00000 */
.L_x_3636:
[----:B------:R-:W-:Y:S05]  /*27700*/  BSYNC B6 ;  /* 0x0000000000067941 */ /* 0x000fea0003800000 */
.L_x_3635:
[----:B--2---:R-:W2:Y:S01]  /*27710*/  LDL.LU R4, [R1+0x3c] ;  /* 0x00003c0001047983 */ /* 0x004ea20000300800 */
[----:B------:R-:W0:Y:S01]  /*27720*/  LDC R7, c[0x0][0x448] ;  /* 0x00011200ff077b82 */ /* 0x000e220000000800 */
[----:B------:R-:W-:Y:S01]  /*27730*/  ULDC.64 UR4, c[0x0][0x2d8] ;  /* 0x0000b60000047ab9 */ /* 0x000fe20000000a00 */
[----:B------:R-:W-:Y:S01]  /*27740*/  IMAD.SHL.U32 R17, R17, 0x80, RZ ;  /* 0x0000008011117824 */ /* 0x000fe200078e00ff */
[----:B------:R-:W2:Y:S01]  /*27750*/  LDL.LU.64 R2, [R1+0x40] ;  /* 0x0000400001027983 */ /* 0x000ea20000300a00 */
[----:B------:R-:W-:-:S03]  /*27760*/  ULDC.64 UR6, c[0x0][0x280] ;  /* 0x0000a00000067ab9 */ /* 0x000fc60000000a00 */
[----:B------:R-:W3:Y:S04]  /*27770*/  LDL.LU R0, [R1+0x48] ;  /* 0x0000480001007983 */ /* 0x000ee80000300800 */
[----:B------:R-:W4:Y:S04]  /*27780*/  LDL.LU R6, [R1+0x5c] ;  /* 0x00005c0001067983 */ /* 0x000f280000300800 */
[----:B------:R-:W4:Y:S01]  /*27790*/  LDL.LU R5, [R1+0x34] ;  /* 0x0000340001057983 */ /* 0x000f220000300800 */
[----:B------:R-:W0:Y:S01]  /*277a0*/  S2R R10, SR_TID.X ;  /* 0x00000000000a7919 */ /* 0x000e220000002100 */
[----:B-1----:R-:W1:Y:S01]  /*277b0*/  S2R R8, SR_TID.X ;  /* 0x0000000000087919 */ /* 0x002e620000002100 */
[----:B0-----:R-:W-:Y:S01]  /*277c0*/  ISETP.NE.AND P0, PT, R7, 0x1, PT ;  /* 0x000000010700780c */ /* 0x001fe20003f05270 */
[----:B------:R-:W-:-:S02]  /*277d0*/  IMAD.SHL.U32 R10, R10, 0x10, RZ ;  /* 0x000000100a0a7824 */ /* 0x000fc400078e00ff */
[----:B-1----:R-:W-:-:S03]  /*277e0*/  IMAD.SHL.U32 R9, R8, 0x10, RZ ;  /* 0x0000001008097824 */ /* 0x002fc600078e00ff */
[----:B------:R-:W-:-:S04]  /*277f0*/  LOP3.LUT R10, R10, 0x30, RZ, 0xc0, !PT ;  /* 0x000000300a0a7812 */ /* 0x000fc800078ec0ff */
[C---:B------:R-:W-:Y:S02]  /*27800*/  LOP3.LUT R11, R10.reuse, 0x40, RZ, 0xfc, !PT ;  /* 0x000000400a0b7812 */ /* 0x040fe400078efcff */
[----:B------:R-:W-:Y:S02]  /*27810*/  LOP3.LUT R10, R10, 0x80, RZ, 0xfc, !PT ;  /* 0x000000800a0a7812 */ /* 0x000fe400078efcff */
[----:B------:R-:W-:Y:S02]  /*27820*/  LOP3.LUT R9, R9, 0x30, RZ, 0xc0, !PT ;  /* 0x0000003009097812 */ /* 0x000fe400078ec0ff */
[----:B--2---:R-:W-:Y:S02]  /*27830*/  MOV R3, R4 ;  /* 0x0000000400037202 */ /* 0x004fe40000000f00 */
[----:B------:R-:W0:Y:S01]  /*27840*/  S2R R4, SR_TID.X ;  /* 0x0000000000047919 */ /* 0x000e220000002100 */
[----:B---3--:R-:W-:Y:S02]  /*27850*/  IMAD R0, R0, UR4, RZ ;  /* 0x0000000400007c24 */ /* 0x008fe4000f8e02ff */
[----:B------:R-:W-:-:S04]  /*27860*/  IMAD.WIDE.U32 R2, R18, UR4, R2 ;  /* 0x0000000412027c25 */ /* 0x000fc8000f8e0002 */
[----:B------:R-:W-:Y:S01]  /*27870*/  IMAD R0, R18, UR5, R0 ;  /* 0x0000000512007c24 */ /* 0x000fe2000f8e0200 */
[----:B------:R-:W-:-:S03]  /*27880*/  ULDC.64 UR4, c[0x0][0x2e0] ;  /* 0x0000b80000047ab9 */ /* 0x000fc60000000a00 */
[----:B------:R-:W-:Y:S02]  /*27890*/  IMAD.IADD R3, R3, 0x1, R0 ;  /* 0x0000000103037824 */ /* 0x000fe400078e0200 */
[----:B----4-:R-:W-:Y:S02]  /*278a0*/  IMAD R0, R6, UR4, RZ ;  /* 0x0000000406007c24 */ /* 0x010fe4000f8e02ff */
[C---:B------:R-:W-:Y:S01]  /*278b0*/  IMAD.WIDE.U32 R2, R5.reuse, UR4, R2 ;  /* 0x0000000405027c25 */ /* 0x040fe2000f8e0002 */
[----:B------:R-:W1:Y:S03]  /*278c0*/  @P0 LDC R6, c[0x0][0x450] ;  /* 0x00011400ff060b82 */ /* 0x000e660000000800 */
[----:B------:R-:W-:Y:S01]  /*278d0*/  IMAD R0, R5, UR5, R0 ;  /* 0x0000000505007c24 */ /* 0x000fe2000f8e0200 */
[----:B------:R-:W-:-:S03]  /*278e0*/  ULDC.64 UR4, c[0x0][0x2d0] ;  /* 0x0000b40000047ab9 */ /* 0x000fc60000000a00 */
[----:B------:R-:W-:Y:S01]  /*278f0*/  IMAD.IADD R3, R3, 0x1, R0 ;  /* 0x0000000103037824 */ /* 0x000fe200078e0200 */
[C---:B0-----:R-:W-:Y:S01]  /*27900*/  LOP3.LUT R5, R4.reuse, 0x7f, RZ, 0xc0, !PT ;  /* 0x0000007f04057812 */ /* 0x041fe200078ec0ff */
[----:B------:R-:W-:-:S03]  /*27910*/  IMAD.SHL.U32 R4, R4, 0x20, RZ ;  /* 0x0000002004047824 */ /* 0x000fc600078e00ff */
[----:B------:R-:W-:-:S04]  /*27920*/  SHF.R.U32.HI R5, RZ, 0x2, R5 ;  /* 0x00000002ff057819 */ /* 0x000fc80000011605 */
[----:B------:R-:W-:Y:S02]  /*27930*/  LOP3.LUT R4, R5, 0x60, R4, 0xf8, !PT ;  /* 0x0000006005047812 */ /* 0x000fe400078ef804 */
[----:B------:R-:W0:Y:S02]  /*27940*/  @P0 LDC R5, c[0x0][0x44c] ;  /* 0x00011300ff050b82 */ /* 0x000e240000000800 */
[----:B------:R-:W-:-:S04]  /*27950*/  LOP3.LUT R0, R4, R17, RZ, 0xfc, !PT ;  /* 0x0000001104007212 */ /* 0x000fc800078efcff */
[----:B------:R-:W-:Y:S01]  /*27960*/  MOV R4, R0 ;  /* 0x0000000000047202 */ /* 0x000fe20000000f00 */
        /* <DEDUP_REMOVED lines=16> */
[----:B------:R-:W-:Y:S02]  /*27a70*/  LOP3.LUT R10, R8, 0x7f, RZ, 0xc0, !PT ;  /* 0x0000007f080a7812 */ /* 0x000fe400078ec0ff */
[----:B------:R0:W5:Y:S01]  /*27a80*/  LDL R8, [R1+0x38] ;  /* 0x0000380001087983 */ /* 0x0001620000100800 */
[----:B------:R-:W-:Y:S02]  /*27a90*/  IADD3 R4, P3, R2, UR6, RZ ;  /* 0x0000000602047c10 */ /* 0x000fe4000ff7e0ff */
[----:B------:R-:W-:-:S02]  /*27aa0*/  ISETP.GE.AND P0, PT, R9, UR4, PT ;  /* 0x0000000409007c0c */ /* 0x000fc4000bf06270 */
[----:B------:R-:W-:Y:S01]  /*27ab0*/  ISETP.GE.AND P1, PT, R11, UR4, PT ;  /* 0x000000040b007c0c */ /* 0x000fe2000bf26270 */
[----:B------:R-:W-:Y:S01]  /*27ac0*/  UMOV UR4, 0xffffffff ;  /* 0xffffffff00047882 */ /* 0x000fe20000000000 */
[----:B------:R-:W-:Y:S02]  /*27ad0*/  IADD3.X R3, R3, UR7, R0, P3, !PT ;  /* 0x0000000703037c10 */ /* 0x000fe40009ffe400 */
[----:B------:R-:W-:Y:S01]  /*27ae0*/  SHF.R.U32.HI R10, RZ, 0x2, R10 ;  /* 0x00000002ff0a7819 */ /* 0x000fe2000001160a */
[----:B0-----:R-:W-:Y:S08]  /*27af0*/  BRA.DIV UR4, `(.L_x_3637) ;  /* 0x00000066041c7947 */ /* 0x001ff0000b800000 */
[----:B------:R-:W2:Y:S01]  /*27b00*/  LDL.LU R6, [R1+0x54] ;  /* 0x0000540001067983 */ /* 0x000ea20000300800 */
[----:B------:R-:W-:-:S05]  /*27b10*/  IADD3 R0, R10, R17, RZ ;  /* 0x000000110a007210 */ /* 0x000fca0007ffe0ff */
[----:B------:R-:W-:Y:S02]  /*27b20*/  VIADD R5, R0, 0x20 ;  /* 0x0000002000057836 */ /* 0x000fe40000000000 */
[----:B--2---:R-:W-:Y:S02]  /*27b30*/  IMAD R2, R6, R7, RZ ;  /* 0x0000000706027224 */ /* 0x004fe400078e02ff */
[----:B------:R-:W0:Y:S03]  /*27b40*/  SHFL.IDX PT, R7, R4, RZ, 0x1c1f ;  /* 0x001c1fff04077589 */ /* 0x000e2600000e0000 */
[----:B------:R-:W-:Y:S01]  /*27b50*/  ISETP.GE.AND P4, PT, R0, R2, PT ;  /* 0x000000020000720c */ /* 0x000fe20003f86270 */
[----:B------:R-:W1:-:S12]  /*27b60*/  SHFL.IDX PT, R6, R3, RZ, 0x1c1f ;  /* 0x001c1fff03067589 */ /* 0x000e5800000e0000 */
[----:B0-----:R-:W-:-:S05]  /*27b70*/  @!P4 IADD3 R7, P3, R9, R7, RZ ;  /* 0x000000070907c210 */ /* 0x001fca0007f7e0ff */
[----:B-1----:R-:W-:Y:S01]  /*27b80*/  @!P4 IMAD.X R6, RZ, RZ, R6, P3 ;  /* 0x000000ffff06c224 */ /* 0x002fe200018e0606 */
[----:B------:R-:W-:Y:S02]  /*27b90*/  ISETP.GE.AND P3, PT, R5, R2, PT ;  /* 0x000000020500720c */ /* 0x000fe40003f66270 */
[----:B------:R-:W0:Y:S02]  /*27ba0*/  SHFL.IDX PT, R5, R4, 0x1, 0x1c1f ;  /* 0x003c1f0004057f89 */ /* 0x000e2400000e0000 */
[----:B------:R-:W-:-:S04]  /*27bb0*/  @!P4 LOP3.LUT R7, R7, R6, RZ, 0x3c, !PT ;  /* 0x000000060707c212 */ /* 0x000fc800078e3cff */
[----:B------:R-:W-:-:S04]  /*27bc0*/  @!P4 LOP3.LUT R6, R7, R6, RZ, 0x3c, !PT ;  /* 0x000000060706c212 */ /* 0x000fc800078e3cff */
[----:B------:R-:W-:-:S05]  /*27bd0*/  @!P4 LOP3.LUT R7, R7, R6, RZ, 0x3c, !PT ;  /* 0x000000060707c212 */ /* 0x000fca00078e3cff */
[----:B-----5:R-:W-:Y:S04]  /*27be0*/  @!P4 LDGSTS.E.BYPASS.LTC128B.128 [R8+0x1e200], desc[UR54][R6.64], !P0 ;  /* 0x1e2000000608cfae */ /* 0x020fe8000c101d76 */
[----:B------:R-:W-:Y:S04]  /*27bf0*/  @!P4 LDGSTS.E.BYPASS.LTC128B.128 [R8+0x20200], desc[UR54][R6.64+0x40], !P1 ;  /* 0x202000400608cfae */ /* 0x000fe8000c901d76 */
[----:B------:R1:W-:Y:S01]  /*27c00*/  @!P4 LDGSTS.E.BYPASS.LTC128B.128 [R8+0x22200], desc[UR54][R6.64+0x80], !P2 ;  /* 0x222000800608cfae */ /* 0x0003e2000d101d76 */
[----:B0-----:R-:W-:-:S03]  /*27c10*/  @!P3 IADD3 R5, P4, R9, R5, RZ ;  /* 0x000000050905b210 */ /* 0x001fc60007f9e0ff */
[----:B-1----:R-:W0:Y:S02]  /*27c20*/  SHFL.IDX PT, R6, R3, 0x1, 0x1c1f ;  /* 0x003c1f0003067f89 */ /* 0x002e2400000e0000 */
[----:B0-----:R-:W-:-:S04]  /*27c30*/  @!P3 IMAD.X R6, RZ, RZ, R6, P4 ;  /* 0x000000ffff06b224 */ /* 0x001fc800020e0606 */
[----:B------:R-:W-:Y:S01]  /*27c40*/  @!P3 IMAD.MOV.U32 R7, RZ, RZ, R6 ;  /* 0x000000ffff07b224 */ /* 0x000fe200078e0006 */
[----:B------:R-:W-:Y:S01]  /*27c50*/  @!P3 MOV R6, R5 ;  /* 0x000000050006b202 */ /* 0x000fe20000000f00 */
[----:B------:R-:W-:-:S04]  /*27c60*/  VIADD R5, R0, 0x40 ;  /* 0x0000004000057836 */ /* 0x000fc80000000000 */
[----:B------:R-:W-:Y:S04]  /*27c70*/  @!P3 LDGSTS.E.BYPASS.LTC128B.128 [R8+0x1ea00], desc[UR54][R6.64], !P0 ;  /* 0x1ea000000608bfae */ /* 0x000fe8000c101d76 */
        /* <DEDUP_REMOVED lines=9> */
[----:B------:R1:W2:Y:S04]  /*27d10*/  SHFL.IDX PT, R5, R3, 0x3, 0x1c1f ;  /* 0x007c1f0003057f89 */ /* 0x0002a800000e0000 */
[----:B------:R1:W-:Y:S04]  /*27d20*/  @!P3 LDGSTS.E.BYPASS.LTC128B.128 [R8+0x1f200], desc[UR54][R6.64], !P0 ;  /* 0x1f2000000608bfae */ /* 0x0003e8000c101d76 */
[----:B------:R1:W-:Y:S04]  /*27d30*/  @!P3 LDGSTS.E.BYPASS.LTC128B.128 [R8+0x21200], desc[UR54][R6.64+0x40], !P1 ;  /* 0x212000400608bfae */ /* 0x0003e8000c901d76 */
[----:B------:R1:W-:Y:S04]  /*27d40*/  @!P3 LDGSTS.E.BYPASS.LTC128B.128 [R8+0x23200], desc[UR54][R6.64+0x80], !P2 ;  /* 0x232000800608bfae */ /* 0x0003e8000d101d76 */
[----:B------:R1:W3:Y:S02]  /*27d50*/  SHFL.IDX PT, R3, R4, 0x3, 0x1c1f ;  /* 0x007c1f0004037f89 */ /* 0x0002e400000e0000 */
.L_x_3815:
        /* <DEDUP_REMOVED lines=10> */
[----:B------:R4:W-:Y:S04]  /*27e00*/  LDGSTS.E.BYPASS.LTC128B.128 [R8+0x21a00], desc[UR54][R2.64+0x40], !P1 ;  /* 0x21a0004002087fae */ /* 0x0009e8000c901d76 */
[----:B------:R4:W-:Y:S02]  /*27e10*/  LDGSTS.E.BYPASS.LTC128B.128 [R8+0x23a00], desc[UR54][R2.64+0x80], !P2 ;  /* 0x23a0008002087fae */ /* 0x0009e4000d101d76 */
.L_x_3639:
[----:B------:R-:W-:Y:S05]  /*27e20*/  BSYNC B0 ;  /* 0x0000000000007941 */ /* 0x000fea0003800000 */
.L_x_3638:
[----:B01--4-:R0:W5:Y:S01]  /*27e30*/  LDL R8, [R1+0x4] ;  /* 0x0000040001087983 */ /* 0x0131620000100800 */
[----:B------:R-:W-:Y:S01]  /*27e40*/  PLOP3.LUT P0, PT, PT, PT, PT, 0x80, 0x0 ;  /* 0x000000000000781c */ /* 0x000fe20003f0f070 */
[----:B------:R-:W-:-:S12]  /*27e50*/  NOP ;  /* 0x0000000000007918 */ /* 0x000fd80000000000 */
.L_x_3640:
        /* <DEDUP_REMOVED lines=18> */
[----:B-1-3--:R-:W-:Y:S05]  /*27f80*/  @!P0 BRA `(.L_x_3642) ;  /* 0x00000064005c8947 */ /* 0x00afea0003800000 */
.L_x_3816:
[----:B------:R-:W-:Y:S05]  /*27f90*/  BSYNC B0 ;  /* 0x0000000000007941 */ /* 0x000fea0003800000 */
.L_x_3641:
[----:B-1----:R-:W3:Y:S02]  /*27fa0*/  LDL.LU R2, [R1+0x4c] ;  /* 0x00004c0001027983 */ /* 0x002ee40000300800 */
[----:B---3--:R-:W-:-:S13]  /*27fb0*/  ISETP.GE.AND P0, PT, R2, 0xa1, PT ;  /* 0x000000a10200780c */ /* 0x008fda0003f06270 */
[----:B------:R-:W-:Y:S05]  /*27fc0*/  @!P0 BRA `(.L_x_3643) ;  /* 0x0000001800588947 */ /* 0x000fea0003800000 */
[----:B------:R-:W3:Y:S04]  /*27fd0*/  LDL.LU R2, [R1+0x50] ;  /* 0x0000500001027983 */ /* 0x000ee80000300800 */
[----:B------:R1:W5:Y:S04]  /*27fe0*/  LDL.LU R0, [R1+0x18] ;  /* 0x0000180001007983 */ /* 0x0003680000300800 */
[----:B-----5:R1:W5:Y:S02]  /*27ff0*/  LDL.LU R8, [R1+0x20] ;  /* 0x0000200001087983 */ /* 0x0203640000300800 */
[----:B-1-3--:R-:W-:-:S07]  /*28000*/  VIADD R2, R2, 0xfffffffe ;  /* 0xfffffffe02027836 */ /* 0x00afce0000000000 */
.L_x_3667:
[----:B------:R-:W3:Y:S01]  /*28010*/  LDL R3, [R1+0x14] ;  /* 0x0000140001037983 */ /* 0x000ee20000100800 */
[----:B-----5:R-:W-:Y:S01]  /*28020*/  IADD3 R4, R0, 0x1, RZ ;  /* 0x0000000100047810 */ /* 0x020fe20007ffe0ff */
[----:B------:R-:W-:Y:S05]  /*28030*/  YIELD ;  /* 0x0000000000007946 */ /* 0x000fea0003800000 */
[C---:B------:R-:W-:Y:S01]  /*28040*/  ISETP.NE.AND P0, PT, R4.reuse, 0x2, PT ;  /* 0x000000020400780c */ /* 0x040fe20003f05270 */
[----:B------:R-:W-:Y:S03]  /*28050*/  BSSY B0, `(.L_x_3644) ;  /* 0x00000b3000007945 */ /* 0x000fe60003800000 */
[----:B------:R-:W-:-:S02]  /*28060*/  SEL R10, R4, RZ, P0 ;  /* 0x000000ff040a7207 */ /* 0x000fc40000000000 */
[----:B---3--:R-:W-:Y:S02]  /*28070*/  LOP3.LUT P1, RZ, R3, 0x1, RZ, 0xc0, !PT ;  /* 0x0000000103ff7812 */ /* 0x008fe4000782c0ff */
[----:B------:R-:W-:-:S04]  /*28080*/  SEL R3, RZ, 0x1, P0 ;  /* 0x00000001ff037807 */ /* 0x000fc80000000000 */
[----:B-----5:R-:W-:-:S05]  /*28090*/  LOP3.LUT R9, R8, R3, RZ, 0x3c, !PT ;  /* 0x0000000308097212 */ /* 0x020fca00078e3cff */
        /* <DEDUP_REMOVED lines=13> */
[----:B--2---:R-:W2:Y:S02]  /*28170*/  @P0 LDC.64 R4, c[0x0][0x440] ;  /* 0x00011000ff040b82 */ /* 0x004ea40000000a00 */
[----:B--2---:R-:W-:-:S04]  /*28180*/  @P0 IMAD.HI.U32 R3, R2, R4, RZ ;  /* 0x0000000402030227 */ /* 0x004fc800078e00ff */
[----:B------:R-:W-:Y:S01]  /*28190*/  IMAD.MOV.U32 R4, RZ, RZ, R2 ;  /* 0x000000ffff047224 */ /* 0x000fe200078e0002 */
        /* <DEDUP_REMOVED lines=10> */
[----:B------:R-:W2:Y:S04]  /*28240*/  LDG.E R4, desc[UR54][R6.64] ;  /* 0x0000003606047981 */ /* 0x000ea8000c1e1900 */
[----:B--2---:R3:W-:Y:S02]  /*28250*/  STL [R1], R4 ;  /* 0x0000000401007387 */ /* 0x0047e40000100800 */
.L_x_3646:
[----:B--2---:R-:W2:Y:S01]  /*28260*/  LDL R5, [R1+0x4] ;  /* 0x0000040001057983 */ /* 0x004ea20000100800 */
[----:B---3--:R-:W3:Y:S01]  /*28270*/  S2R R4, SR_TID.X ;  /* 0x0000000000047919 */ /* 0x008ee20000002100 */
[----:B------:R-:W-:Y:S01]  /*28280*/  BSSY B1, `(.L_x_3647) ;  /* 0x0000007000017945 */ /* 0x000fe20003800000 */
[----:B---3--:R-:W-:-:S04]  /*28290*/  LOP3.LUT R4, R4, 0x7f, RZ, 0xc0, !PT ;  /* 0x0000007f04047812 */ /* 0x008fc800078ec0ff */
[----:B------:R-:W-:Y:S02]  /*282a0*/  ISETP.NE.AND P1, PT, R4, RZ, PT ;  /* 0x000000ff0400720c */ /* 0x000fe40003f25270 */
[----:B--2---:R-:W-:Y:S02]  /*282b0*/  LEA R6, R10, R5, 0x3 ;  /* 0x000000050a067211 */ /* 0x004fe400078e18ff */
[----:B------:R-:W-:-:S04]  /*282c0*/  SHF.L.U32 R5, R9, 0x1f, RZ ;  /* 0x0000001f09057819 */ /* 0x000fc800000006ff */
[----:B------:R-:W2:Y:S02]  /*282d0*/  SYNCS.PHASECHK.TRANS64.TRYWAIT P0, [R6+URZ+0x33480], R5 ;  /* 0x03348005060075a7 */ /* 0x000ea4000800017f */
[----:B--2---:R-:W-:Y:S05]  /*282e0*/  @!P0 BRA `(.L_x_3648) ;  /* 0x00000060009c8947 */ /* 0x004fea0003800000 */
.L_x_3817:
[----:B------:R-:W-:Y:S05]  /*282f0*/  BSYNC B1 ;  /* 0x0000000000017941 */ /* 0x000fea0003800000 */
.L_x_3647:
        /* <DEDUP_REMOVED lines=9> */
.L_x_3650:
[----:B------:R-:W-:Y:S05]  /*28390*/  BSYNC B1 ;  /* 0x0000000000017941 */ /* 0x000fea0003800000 */
.L_x_3649:
[----:B-1----:R-:W3:Y:S04]  /*283a0*/  LDL R9, [R1+0x4] ;  /* 0x0000040001097983 */ /* 0x002ee80000100800 */
        /* <DEDUP_REMOVED lines=12> */
[----:B------:R-:W-:-:S07]  /*28470*/  VIADD R9, R4, 0xf200 ;  /* 0x0000f20004097836 */ /* 0x000fce0000000000 */
.L_x_3651:
        /* <DEDUP_REMOVED lines=17> */
.L_x_3652:
        /* <DEDUP_REMOVED lines=17> */
.L_x_3653:
        /* <DEDUP_REMOVED lines=11> */
[----:B------:R-:W1:Y:S01]  /*28750*/  SYNCS.PHASECHK.TRANS64.TRYWAIT P0, [R6+URZ+0x33440], R5 ;  /* 0x03344005060075a7 */ /* 0x000e62000800017f */
[----:B------:R-:W-:Y:S04]  /*28760*/  BSSY B1, `(.L_x_3654) ;  /* 0x0000002000017945 */ /* 0x000fe80003800000 */
[----:B-1----:R-:W-:Y:S05]  /*28770*/  @!P0 BRA `(.L_x_3655) ;  /* 0x0000005c008c8947 */ /* 0x002fea0003800000 */
.L_x_3818:
[----:B------:R-:W-:Y:S05]  /*28780*/  BSYNC B1 ;  /* 0x0000000000017941 */ /* 0x000fea0003800000 */
.L_x_3654:
[----:B------:R-:W-:Y:S01]  /*28790*/  BSSY B1, `(.L_x_3656) ;  /* 0x000000b000017945 */ /* 0x000fe20003800000 */
[----:B------:R-:W-:Y:S01]  /*287a0*/  IMAD.MOV.U32 R10, RZ, RZ, 0x0 ;  /* 0x00000000ff0a7424 */ /* 0x000fe200078e00ff */
[----:B------:R-:W-:Y:S02]  /*287b0*/  MOV R11, 0x14f00000 ;  /* 0x14f00000000b7802 */ /* 0x000fe40000000f00 */
        /* <DEDUP_REMOVED lines=8> */
.L_x_3657:
[----:B------:R-:W-:Y:S05]  /*28840*/  BSYNC B1 ;  /* 0x0000000000017941 */ /* 0x000fea0003800000 */
.L_x_3656:
        /* <DEDUP_REMOVED lines=8> */
.L_x_3658:
        /* <DEDUP_REMOVED lines=10> */
[----:B-1----:R-:W-:Y:S05]  /*28970*/  @P0 BRA.U.ANY `(.L_x_3658) ;  /* 0xfffffffd00d40947 */ /* 0x002fea000393ffff */
[----:B------:R-:W-:Y:S01]  /*28980*/  R2UR UR10, R13 ;  /* 0x000000000d0a72ca */ /* 0x000fe200000e0000 */
[----:B------:R-:W-:Y:S01]  /*28990*/  VIADD R3, R4, 0x26a00 ;  /* 0x00026a0004037836 */ /* 0x000fe20000000000 */
[----:B------:R-:W-:Y:S02]  /*289a0*/  R2UR UR6, R10 ;  /* 0x000000000a0672ca */ /* 0x000fe400000e0000 */
[----:B------:R-:W-:Y:S02]  /*289b0*/  R2UR UR7, R11 ;  /* 0x000000000b0772ca */ /* 0x000fe400000e0000 */
[----:B------:R-:W-:-:S13]  /*289c0*/  PLOP3.LUT P0, PT, PT, PT, PT, 0x80, 0x0 ;  /* 0x000000000000781c */ /* 0x000fda0003f0f070 */
.L_x_3659:
        /* <DEDUP_REMOVED lines=11> */
[----:B------:R-:W-:Y:S02]  /*28a80*/  R2UR UR10, R12 ;  /* 0x000000000c0a72ca */ /* 0x000fe400000e0000 */
[----:B------:R-:W-:Y:S02]  /*28a90*/  R2UR UR6, R10 ;  /* 0x000000000a0672ca */ /* 0x000fe400000e0000 */
[----:B------:R-:W-:Y:S02]  /*28aa0*/  R2UR UR7, R11 ;  /* 0x000000000b0772ca */ /* 0x000fe400000e0000 */
[----:B------:R-:W-:Y:S02]  /*28ab0*/  PLOP3.LUT P0, PT, PT, PT, PT, 0x80, 0x0 ;  /* 0x000000000000781c */ /* 0x000fe40003f0f070 */
[----:B------:R-:W-:-:S11]  /*28ac0*/  IADD3 R4, R4, 0x29200, RZ ;  /* 0x0002920004047810 */ /* 0x000fd60007ffe0ff */
.L_x_3660:
        /* <DEDUP_REMOVED lines=11> */
.L_x_3645:
[----:B------:R-:W-:Y:S05]  /*28b80*/  BSYNC B0 ;  /* 0x0000000000007941 */ /* 0x000fea0003800000 */
.L_x_3644:
[----:B------:R-:W-:-:S06]  /*28b90*/  UISETP.NE.AND UP0, UPT, UR37, 0x3, UPT ;  /* 0x000000032500788c */ /* 0x000fcc000bf05270 */
[----:B------:R-:W-:-:S13]  /*28ba0*/  PLOP3.LUT P0, PT, PT, PT, UP0, 0x80, 0x0 ;  /* 0x000000000000781c */ /* 0x000fda0003f0f008 */
[----:B------:R-:W-:Y:S05]  /*28bb0*/  @!P0 BRA `(.L_x_3661) ;  /* 0x0000000000048947 */ /* 0x000fea0003800000 */
[----:B------:R-:W-:Y:S01]  /*28bc0*/  BPT.TRAP 0x1 ;  /* 0x000000040000795c */ /* 0x000fe20000300000 */
.L_x_3661:
[----:B--2---:R-:W2:Y:S01]  /*28bd0*/  LDL R5, [R1+0x4] ;  /* 0x0000040001057983 */ /* 0x004ea20000100800 */
[----:B------:R-:W-:Y:S01]  /*28be0*/  IMAD.U32 R3, RZ, RZ, UR39 ;  /* 0x00000027ff037e24 */ /* 0x000fe2000f8e00ff */
[----:B------:R-:W-:Y:S01]  /*28bf0*/  LOP3.LUT R4, R8, 0x1, RZ, 0x3c, !PT ;  /* 0x0000000108047812 */ /* 0x000fe200078e3cff */
[----:B------:R-:W-:Y:S03]  /*28c00*/  BSSY B0, `(.L_x_3662) ;  /* 0x0000006000007945 */ /* 0x000fe60003800000 */
[----:B------:R-:W-:Y:S02]  /*28c10*/  ISETP.NE.AND P1, PT, R3, 0x3, PT ;  /* 0x000000030300780c */ /* 0x000fe40003f25270 */
[----:B------:R-:W-:Y:S01]  /*28c20*/  SHF.L.U32 R4, R4, 0x1f, RZ ;  /* 0x0000001f04047819 */ /* 0x000fe200000006ff */
[----:B--2---:R-:W-:-:S04]  /*28c30*/  IMAD R3, R0, 0x8, R5 ;  /* 0x0000000800037824 */ /* 0x004fc800078e0205 */
[----:B------:R-:W2:Y:S02]  /*28c40*/  SYNCS.PHASECHK.TRANS64.TRYWAIT P0, [R3+URZ+0x33470], R4 ;  /* 0x03347004030075a7 */ /* 0x000ea4000800017f */
[----:B--2---:R-:W-:Y:S05]  /*28c50*/  @!P0 BRA `(.L_x_3663) ;  /* 0x0000005800688947 */ /* 0x004fea0003800000 */
.L_x_3819:
[----:B------:R-:W-:Y:S05]  /*28c60*/  BSYNC B0 ;  /* 0x0000000000007941 */ /* 0x000fea0003800000 */
.L_x_3662:
[----:B------:R-:W-:Y:S05]  /*28c70*/  @!P1 BRA `(.L_x_3664) ;  /* 0x0000000000049947 */ /* 0x000fea0003800000 */
[----:B------:R-:W-:Y:S01]  /*28c80*/  BPT.TRAP 0x1 ;  /* 0x000000040000795c */ /* 0x000fe20000300000 */
.L_x_3664:
[----:B--2---:R-:W-:Y:S01]  /*28c90*/  SHF.L.U32 R4, R8, 0x1f, RZ ;  /* 0x0000001f08047819 */ /* 0x004fe200000006ff */
[----:B------:R-:W-:-:S03]  /*28ca0*/  IMAD R0, R0, 0x7800, RZ ;  /* 0x0000780000007824 */ /* 0x000fc600078e02ff */
[----:B------:R-:W2:Y:S02]  /*28cb0*/  SYNCS.PHASECHK.TRANS64.TRYWAIT P0, [R3+URZ+0x33460], R4 ;  /* 0x03346004030075a7 */ /* 0x000ea4000800017f */
[----:B--2---:R-:W-:Y:S05]  /*28cc0*/  @!P0 BRA `(.L_x_3665) ;  /* 0x0000005800608947 */ /* 0x004fea0003800000 */
.L_x_3820:
[----:B------:R3:W-:Y:S04]  /*28cd0*/  STL [R1+0x90], R18 ;  /* 0x0000901201007387 */ /* 0x0007e80000100800 */
[----:B---3--:R-:W3:Y:S04]  /*28ce0*/  LDL R18, [R1+0x10] ;  /* 0x0000100001127983 */ /* 0x008ee80000100800 */
[----:B------:R4:W-:Y:S04]  /*28cf0*/  STL [R1+0x8c], R16 ;  /* 0x00008c1001007387 */ /* 0x0009e80000100800 */
[----:B----4-:R-:W4:Y:S04]  /*28d00*/  LDL R16, [R1+0x4] ;  /* 0x0000040001107983 */ /* 0x010f280000100800 */
[----:B------:R2:W-:Y:S04]  /*28d10*/  STL [R1+0x88], R3 ;  /* 0x0000880301007387 */ /* 0x0005e80000100800 */
[----:B--2---:R-:W2:Y:S04]  /*28d20*/  LDL R3, [R1+0xc] ;  /* 0x00000c0001037983 */ /* 0x004ea80000100800 */
[----:B------:R0:W-:Y:S04]  /*28d30*/  STL [R1+0x84], R2 ;  /* 0x0000840201007387 */ /* 0x0001e80000100800 */
[----:B0-----:R-:W2:Y:S01]  /*28d40*/  LDL R2, [R1+0x8] ;  /* 0x0000080001027983 */ /* 0x001ea20000100800 */
[----:B------:R-:W-:Y:S05]  /*28d50*/  WARPSYNC.ALL ;  /* 0x0000000000007948 */ /* 0x000fea0003800000 */
[C---:B------:R-:W-:Y:S01]  /*28d60*/  IADD3 R14, R0.reuse, 0x2800, RZ ;  /* 0x00002800000e7810 */ /* 0x040fe20007ffe0ff */
[C---:B------:R-:W-:Y:S01]  /*28d70*/  VIADD R12, R0.reuse, 0x800 ;  /* 0x00000800000c7836 */ /* 0x040fe20000000000 */
[C---:B------:R-:W-:Y:S01]  /*28d80*/  IADD3 R17, R0.reuse, 0x5800, RZ ;  /* 0x0000580000117810 */ /* 0x040fe20007ffe0ff */
[----:B------:R-:W-:-:S02]  /*28d90*/  VIADD R21, R0, 0x5000 ;  /* 0x0000500000157836 */ /* 0x000fc40000000000 */
[C---:B------:R-:W-:Y:S02]  /*28da0*/  VIADD R13, R0.reuse, 0x1000 ;  /* 0x00001000000d7836 */ /* 0x040fe40000000000 */
[C---:B------:R-:W-:Y:S02]  /*28db0*/  VIADD R15, R0.reuse, 0x1800 ;  /* 0x00001800000f7836 */ /* 0x040fe40000000000 */
[C---:B------:R-:W-:Y:S01]  /*28dc0*/  VIADD R20, R0.reuse, 0x2000 ;  /* 0x0000200000147836 */ /* 0x040fe20000000000 */
[----:B---3--:R-:W-:-:S05]  /*28dd0*/  LOP3.LUT R4, R0, R18, RZ, 0xfc, !PT ;  /* 0x0000001200047212 */ /* 0x008fca00078efcff */
[----:B----4-:R-:W-:-:S06]  /*28de0*/  IMAD.IADD R4, R16, 0x1, R4 ;  /* 0x0000000110047824 */ /* 0x010fcc00078e0204 */
[----:B------:R-:W0:Y:S02]  /*28df0*/  LDSM.16.MT88.4 R4, [R4+0xf200] ;  /* 0x00f200000404783b */ /* 0x000e240000004200 */
[C-C-:B0-----:R-:W-:Y:S02]  /*28e00*/  PRMT R8, R4.reuse, 0x6420, R5.reuse ;  /* 0x0000642004087816 */ /* 0x141fe40000000005 */
[----:B-1----:R-:W-:Y:S02]  /*28e10*/  PRMT R9, R4, 0x7531, R5 ;  /* 0x0000753104097816 */ /* 0x002fe40000000005 */
[----:B--2---:R-:W-:Y:S02]  /*28e20*/  LOP3.LUT R4, R0, R3, RZ, 0xfc, !PT ;  /* 0x0000000300047212 */ /* 0x004fe400078efcff */
[C-C-:B------:R-:W-:Y:S02]  /*28e30*/  PRMT R10, R6.reuse, 0x6420, R7.reuse ;  /* 0x00006420060a7816 */ /* 0x140fe40000000007 */
[----:B------:R-:W-:Y:S01]  /*28e40*/  PRMT R11, R6, 0x7531, R7 ;  /* 0x00007531060b7816 */ /* 0x000fe20000000007 */
[----:B------:R-:W-:-:S05]  /*28e50*/  IMAD.IADD R4, R2, 0x1, R4 ;  /* 0x0000000102047824 */ /* 0x000fca00078e0204 */
[----:B------:R0:W-:Y:S02]  /*28e60*/  STSM.16.M88.4 [R4], R8 ;  /* 0x0000000804007844 */ /* 0x0001e40000000200 */
        /* <DEDUP_REMOVED lines=11> */
[----:B0-----:R-:W-:-:S04]  /*28f20*/  LOP3.LUT R4, R21, R18, RZ, 0xfc, !PT ;  /* 0x0000001215047212 */ /* 0x001fc800078efcff */
[----:B------:R-:W-:-:S06]  /*28f30*/  IADD3 R4, R16, R4, RZ ;  /* 0x0000000410047210 */ /* 0x000fcc0007ffe0ff */
[----:B------:R-:W0:Y:S02]  /*28f40*/  LDSM.16.MT88.4 R4, [R4+0xf200] ;  /* 0x00f200000404783b */ /* 0x000e240000004200 */
[C-C-:B0-----:R-:W-:Y:S02]  /*28f50*/  PRMT R8, R4.reuse, 0x6420, R5.reuse ;  /* 0x0000642004087816 */ /* 0x141fe40000000005 */
[----:B------:R-:W-:Y:S02]  /*28f60*/  PRMT R9, R4, 0x7531, R5 ;  /* 0x0000753104097816 */ /* 0x000fe40000000005 */
[C---:B------:R-:W-:Y:S02]  /*28f70*/  LOP3.LUT R4, R13.reuse, R3, RZ, 0xfc, !PT ;  /* 0x000000030d047212 */ /* 0x040fe400078efcff */
[C-C-:B------:R-:W-:Y:S02]  /*28f80*/  PRMT R10, R6.reuse, 0x6420, R7.reuse ;  /* 0x00006420060a7816 */ /* 0x140fe40000000007 */
[----:B------:R-:W-:Y:S01]  /*28f90*/  PRMT R11, R6, 0x7531, R7 ;  /* 0x00007531060b7816 */ /* 0x000fe20000000007 */
[----:B------:R-:W-:Y:S01]  /*28fa0*/  IMAD.IADD R4, R2, 0x1, R4 ;  /* 0x0000000102047824 */ /* 0x000fe200078e0204 */
[----:B------:R-:W-:-:S04]  /*28fb0*/  LOP3.LUT R13, R13, R18, RZ, 0xfc, !PT ;  /* 0x000000120d0d7212 */ /* 0x000fc800078efcff */
[----:B------:R0:W-:Y:S02]  /*28fc0*/  STSM.16.M88.4 [R4], R8 ;  /* 0x0000000804007844 */ /* 0x0001e40000000200 */
[----:B0-----:R-:W-:Y:S02]  /*28fd0*/  IMAD.IADD R4, R16, 0x1, R12 ;  /* 0x0000000110047824 */ /* 0x001fe400078e020c */
[----:B------:R-:W-:-:S04]  /*28fe0*/  VIADD R12, R0, 0x3000 ;  /* 0x00003000000c7836 */ /* 0x000fc80000000000 */
[----:B------:R-:W0:Y:S02]  /*28ff0*/  LDSM.16.MT88.4 R4, [R4+0xf200] ;  /* 0x00f200000404783b */ /* 0x000e240000004200 */
[C-C-:B0-----:R-:W-:Y:S02]  /*29000*/  PRMT R8, R4.reuse, 0x6420, R5.reuse ;  /* 0x0000642004087816 */ /* 0x141fe40000000005 */
[----:B------:R-:W-:Y:S02]  /*29010*/  PRMT R9, R4, 0x7531, R5 ;  /* 0x0000753104097816 */ /* 0x000fe40000000005 */
[----:B------:R-:W-:Y:S02]  /*29020*/  LOP3.LUT R4, R15, R3, RZ, 0xfc, !PT ;  /* 0x000000030f047212 */ /* 0x000fe400078efcff */
[C-C-:B------:R-:W-:Y:S02]  /*29030*/  PRMT R10, R6.reuse, 0x6420, R7.reuse ;  /* 0x00006420060a7816 */ /* 0x140fe40000000007 */
[----:B------:R-:W-:-:S02]  /*29040*/  PRMT R11, R6, 0x7531, R7 ;  /* 0x00007531060b7816 */ /* 0x000fc40000000007 */
[----:B------:R-:W-:Y:S02]  /*29050*/  IADD3 R4, R2, R4, RZ ;  /* 0x0000000402047210 */ /* 0x000fe40007ffe0ff */
[----:B------:R-:W-:-:S03]  /*29060*/  LOP3.LUT R15, R15, R18, RZ, 0xfc, !PT ;  /* 0x000000120f0f7212 */ /* 0x000fc600078efcff */
        /* <DEDUP_REMOVED lines=12> */
[----:B0-----:R-:W-:-:S05]  /*29130*/  LOP3.LUT R4, R17, R18, RZ, 0xfc, !PT ;  /* 0x0000001211047212 */ /* 0x001fca00078efcff */
[----:B------:R-:W-:-:S06]  /*29140*/  IMAD.IADD R4, R16, 0x1, R4 ;  /* 0x0000000110047824 */ /* 0x000fcc00078e0204 */
[----:B------:R-:W0:Y:S02]  /*29150*/  LDSM.16.MT88.4 R4, [R4+0xf200] ;  /* 0x00f200000404783b */ /* 0x000e240000004200 */
[C-C-:B0-----:R-:W-:Y:S02]  /*29160*/  PRMT R8, R4.reuse, 0x6420, R5.reuse ;  /* 0x0000642004087816 */ /* 0x141fe40000000005 */
[----:B------:R-:W-:Y:S02]  /*29170*/  PRMT R9, R4, 0x7531, R5 ;  /* 0x0000753104097816 */ /* 0x000fe40000000005 */
[----:B------:R-:W-:Y:S01]  /*29180*/  LOP3.LUT R4, R14, R3, RZ, 0xfc, !PT ;  /* 0x000000030e047212 */ /* 0x000fe200078efcff */
[----:B------:R-:W-:Y:S01]  /*29190*/  VIADD R14, R0, 0x6000 ;  /* 0x00006000000e7836 */ /* 0x000fe20000000000 */
[C-C-:B------:R-:W-:Y:S02]  /*291a0*/  PRMT R10, R6.reuse, 0x6420, R7.reuse ;  /* 0x00006420060a7816 */ /* 0x140fe40000000007 */
[----:B------:R-:W-:Y:S01]  /*291b0*/  PRMT R11, R6, 0x7531, R7 ;  /* 0x00007531060b7816 */ /* 0x000fe20000000007 */
[----:B------:R-:W-:-:S05]  /*291c0*/  IMAD.IADD R4, R2, 0x1, R4 ;  /* 0x0000000102047824 */ /* 0x000fca00078e0204 */
        /* <DEDUP_REMOVED lines=8> */
[----:B------:R-:W-:Y:S01]  /*29250*/  PRMT R11, R6, 0x7531, R7 ;  /* 0x00007531060b7816 */ /* 0x000fe20000000007 */
[----:B------:R-:W-:Y:S01]  /*29260*/  IMAD.IADD R4, R2, 0x1, R4 ;  /* 0x0000000102047824 */ /* 0x000fe200078e0204 */
[----:B------:R-:W-:-:S04]  /*29270*/  IADD3 R12, R0, 0x4000, RZ ;  /* 0x00004000000c7810 */ /* 0x000fc80007ffe0ff */
[----:B------:R0:W-:Y:S02]  /*29280*/  STSM.16.M88.4 [R4], R8 ;  /* 0x0000000804007844 */ /* 0x0001e40000000200 */
[----:B0-----:R-:W-:-:S04]  /*29290*/  IADD3 R10, R0, 0x3800, RZ ;  /* 0x00003800000a7810 */ /* 0x001fc80007ffe0ff */
[----:B------:R-:W-:-:S05]  /*292a0*/  LOP3.LUT R4, R10, R18, RZ, 0xfc, !PT ;  /* 0x000000120a047212 */ /* 0x000fca00078efcff */
        /* <DEDUP_REMOVED lines=22> */
[----:B0-----:R-:W-:-:S06]  /*29410*/  IMAD.IADD R4, R16, 0x1, R15 ;  /* 0x0000000110047824 */ /* 0x001fcc00078e020f */
        /* <DEDUP_REMOVED lines=9> */
[----:B0-----:R-:W-:Y:S01]  /*294b0*/  IADD3 R4, R16, R12, RZ ;  /* 0x0000000c10047210 */ /* 0x001fe20007ffe0ff */
[C---:B------:R-:W-:Y:S02]  /*294c0*/  VIADD R12, R0.reuse, 0x6800 ;  /* 0x00006800000c7836 */ /* 0x040fe40000000000 */
[----:B------:R-:W-:-:S03]  /*294d0*/  VIADD R0, R0, 0x7000 ;  /* 0x0000700000007836 */ /* 0x000fc60000000000 */
        /* <DEDUP_REMOVED lines=20> */
[----:B0-----:R-:W-:-:S06]  /*29620*/  IADD3 R4, R16, R20, RZ ;  /* 0x0000001410047210 */ /* 0x001fcc0007ffe0ff */
[----:B------:R-:W0:Y:S02]  /*29630*/  LDSM.16.MT88.4 R4, [R4+0xf200] ;  /* 0x00f200000404783b */ /* 0x000e240000004200 */
[C-C-:B0-----:R-:W-:Y:S02]  /*29640*/  PRMT R8, R4.reuse, 0x6420, R5.reuse ;  /* 0x0000642004087816 */ /* 0x141fe40000000005 */
[----:B------:R-:W-:Y:S01]  /*29650*/  PRMT R9, R4, 0x7531, R5 ;  /* 0x0000753104097816 */ /* 0x000fe20000000005 */
[----:B------:R-:W-:Y:S01]  /*29660*/  IMAD.IADD R4, R16, 0x1, R13 ;  /* 0x0000000110047824 */ /* 0x000fe200078e020d */
[C-C-:B------:R-:W-:Y:S02]  /*29670*/  PRMT R10, R6.reuse, 0x6420, R7.reuse ;  /* 0x00006420060a7816 */ /* 0x140fe40000000007 */
[----:B------:R-:W-:-:S05]  /*29680*/  PRMT R11, R6, 0x7531, R7 ;  /* 0x00007531060b7816 */ /* 0x000fca0000000007 */
[----:B------:R-:W-:Y:S04]  /*29690*/  STSM.16.M88.4 [R14], R8 ;  /* 0x000000080e007844 */ /* 0x000fe80000000200 */
[----:B------:R-:W0:Y:S02]  /*296a0*/  LDSM.16.MT88.4 R4, [R4+0xf200] ;  /* 0x00f200000404783b */ /* 0x000e240000004200 */
[C-C-:B0-----:R-:W-:Y:S02]  /*296b0*/  PRMT R8, R4.reuse, 0x6420, R5.reuse ;  /* 0x0000642004087816 */ /* 0x141fe40000000005 */
[----:B------:R-:W-:Y:S02]  /*296c0*/  PRMT R9, R4, 0x7531, R5 ;  /* 0x0000753104097816 */ /* 0x000fe40000000005 */
[----:B------:R-:W-:-:S02]  /*296d0*/  LOP3.LUT R4, R0, R18, RZ, 0xfc, !PT ;  /* 0x0000001200047212 */ /* 0x000fc400078efcff */
[----:B------:R-:W-:Y:S01]  /*296e0*/  LOP3.LUT R0, R0, R3, RZ, 0xfc, !PT ;  /* 0x0000000300007212 */ /* 0x000fe200078efcff */
[----:B------:R0:W5:Y:S01]  /*296f0*/  LDL.LU R18, [R1+0x90] ;  /* 0x0000900001127983 */ /* 0x0001620000300800 */
[----:B------:R-:W-:Y:S02]  /*29700*/  IADD3 R4, R16, R4, RZ ;  /* 0x0000000410047210 */ /* 0x000fe40007ffe0ff */
[--C-:B------:R-:W-:Y:S01]  /*29710*/  PRMT R10, R6, 0x6420, R7.reuse ;  /* 0x00006420060a7816 */ /* 0x100fe20000000007 */
[----:B------:R0:W5:Y:S01]  /*29720*/  LDL.LU R16, [R1+0x8c] ;  /* 0x00008c0001107983 */ /* 0x0001620000300800 */
[----:B------:R-:W-:Y:S01]  /*29730*/  IMAD.IADD R0, R2, 0x1, R0 ;  /* 0x0000000102007824 */ /* 0x000fe200078e0200 */
[----:B------:R-:W-:Y:S02]  /*29740*/  PRMT R11, R6, 0x7531, R7 ;  /* 0x00007531060b7816 */ /* 0x000fe40000000007 */
[----:B------:R0:W5:Y:S04]  /*29750*/  LDL.LU R3, [R1+0x88] ;  /* 0x0000880001037983 */ /* 0x0001680000300800 */
[----:B------:R0:W5:Y:S04]  /*29760*/  LDL.LU R2, [R1+0x84] ;  /* 0x0000840001027983 */ /* 0x0001680000300800 */
[----:B------:R-:W-:Y:S04]  /*29770*/  STSM.16.M88.4 [R12], R8 ;  /* 0x000000080c007844 */ /* 0x000fe80000000200 */
[----:B------:R-:W1:Y:S02]  /*29780*/  LDSM.16.MT88.4 R4, [R4+0xf200] ;  /* 0x00f200000404783b */ /* 0x000e640000004200 */
[----:B-1----:R-:W-:-:S02]  /*29790*/  PRMT R8, R4, 0x6420, R5 ;  /* 0x0000642004087816 */ /* 0x002fc40000000005 */
        /* <DEDUP_REMOVED lines=12> */
.L_x_3666:
[----:B0-----:R-:W0:Y:S01]  /*29860*/  S2R R0, SR_TID.X ;  /* 0x0000000000007919 */ /* 0x001e220000002100 */
[----:B-1---5:R1:W-:Y:S01]  /*29870*/  SYNCS.ARRIVE.TRANS64.A1T0 RZ, [R3+URZ+0x33450], RZ ;  /* 0x033450ff03ff79a7 */ /* 0x0223e2000810003f */
[----:B------:R3:W5:Y:S01]  /*29880*/  LDL R8, [R1+0x20] ;  /* 0x0000200001087983 */ /* 0x0007620000100800 */
[----:B0-----:R-:W-:Y:S01]  /*29890*/  LOP3.LUT R0, R0, 0x7f, RZ, 0xc0, !PT ;  /* 0x0000007f00007812 */ /* 0x001fe200078ec0ff */
        /* <DEDUP_REMOVED lines=8> */
[----:B---3--:R-:W-:Y:S05]  /*29920*/  @P0 BRA `(.L_x_3667) ;  /* 0xffffffe400b80947 */ /* 0x008fea000383ffff */
.L_x_3643:
[----:B------:R-:W1:Y:S01]  /*29930*/  S2R R3, SR_TID.X ;  /* 0x0000000000037919 */ /* 0x000e620000002100 */
[----:B------:R-:W-:Y:S01]  /*29940*/  BSSY B0, `(.L_x_3668) ;  /* 0x0000010000007945 */ /* 0x000fe20003800000 */
[----:B-1----:R-:W-:-:S04]  /*29950*/  LOP3.LUT R3, R3, 0x7f, RZ, 0xc0, !PT ;  /* 0x0000007f03037812 */ /* 0x002fc800078ec0ff */
[----:B------:R-:W-:-:S13]  /*29960*/  ISETP.NE.AND P0, PT, R3, RZ, PT ;  /* 0x000000ff0300720c */ /* 0x000fda0003f05270 */
[----:B------:R-:W-:Y:S05]  /*29970*/  @P0 BRA `(.L_x_3669) ;  /* 0x0000000000300947 */ /* 0x000fea0003800000 */
[----:B------:R-:W1:Y:S01]  /*29980*/  S2R R2, SR_LANEID ;  /* 0x0000000000027919 */ /* 0x000e620000000000 */
[----:B------:R-:W-:Y:S01]  /*29990*/  VOTEU.ANY UR4, UPT, PT ;  /* 0x0000000000047886 */ /* 0x000fe200038e0100 */
[----:B--2---:R-:W2:Y:S01]  /*299a0*/  LDC.64 R4, c[0x0][0xc60] ;  /* 0x00031800ff047b82 */ /* 0x004ea20000000a00 */
[----:B-----5:R-:W1:Y:S02]  /*299b0*/  FLO.U32 R0, UR4 ;  /* 0x0000000400007d00 */ /* 0x020e6400080e0000 */
[----:B-1----:R-:W-:-:S06]  /*299c0*/  ISETP.EQ.U32.AND P1, PT, R0, R2, PT ;  /* 0x000000020000720c */ /* 0x002fcc0003f22070 */
[----:B------:R-:W2:Y:S07]  /*299d0*/  POPC R2, UR4 ;  /* 0x0000000400027d09 */ /* 0x000eae0008000000 */
[----:B--2---:R-:W2:Y:S04]  /*299e0*/  @P1 ATOMG.E.ADD.STRONG.GPU PT, R2, desc[UR54][R4.64], R2 ;  /* 0x00000002040219a8 */ /* 0x004ea800081ee1f6 */
[----:B--2---:R1:W2:Y:S02]  /*299f0*/  SHFL.IDX PT, R2, R2, R0, 0x1f ;  /* 0x00001f0002027589 */ /* 0x0042a400000e0000 */
[----:B-1----:R-:W1:Y:S02]  /*29a00*/  S2R R0, SR_LTMASK ;  /* 0x0000000000007919 */ /* 0x002e640000003900 */
[----:B-1----:R-:W-:-:S06]  /*29a10*/  LOP3.LUT R0, R0, UR4, RZ, 0xc0, !PT ;  /* 0x0000000400007c12 */ /* 0x002fcc000f8ec0ff */
[----:B------:R-:W2:Y:S02]  /*29a20*/  POPC R0, R0 ;  /* 0x0000000000007309 */ /* 0x000ea40000000000 */
[----:B--2---:R-:W-:-:S07]  /*29a30*/  IADD3 R16, R2, UR38, R0 ;  /* 0x0000002602107c10 */ /* 0x004fce000fffe000 */
.L_x_3669:
[----:B------:R-:W-:Y:S05]  /*29a40*/  BSYNC B0 ;  /* 0x0000000000007941 */ /* 0x000fea0003800000 */
.L_x_3668:
[----:B------:R-:W-:-:S06]  /*29a50*/  UISETP.NE.AND UP0, UPT, UR37, 0x3, UPT ;  /* 0x000000032500788c */ /* 0x000fcc000bf05270 */
[----:B------:R-:W-:-:S13]  /*29a60*/  PLOP3.LUT P1, PT, PT, PT, UP0, 0x80, 0x0 ;  /* 0x000000000000781c */ /* 0x000fda0003f2f008 */
[----:B------:R-:W-:Y:S05]  /*29a70*/  @!P1 BRA `(.L_x_3670) ;  /* 0x0000000000049947 */ /* 0x000fea0003800000 */
[----:B------:R-:W-:Y:S01]  /*29a80*/  BPT.TRAP 0x1 ;  /* 0x000000040000795c */ /* 0x000fe20000300000 */
.L_x_3670:
[----:B------:R-:W3:Y:S04]  /*29a90*/  LDL R2, [R1+0x20] ;  /* 0x0000200001027983 */ /* 0x000ee80000100800 */
[----:B------:R-:W4:Y:S04]  /*29aa0*/  LDL R4, [R1+0x4] ;  /* 0x0000040001047983 */ /* 0x000f280000100800 */
[----:B------:R-:W4:Y:S01]  /*29ab0*/  LDL R3, [R1+0x18] ;  /* 0x0000180001037983 */ /* 0x000f220000100800 */
[----:B-----5:R-:W-:Y:S01]  /*29ac0*/  IMAD.U32 R0, RZ, RZ, UR39 ;  /* 0x00000027ff007e24 */ /* 0x020fe2000f8e00ff */
[----:B------:R-:W-:Y:S04]  /*29ad0*/  BSSY B0, `(.L_x_3671) ;  /* 0x0000007000007945 */ /* 0x000fe80003800000 */
[----:B------:R-:W-:-:S02]  /*29ae0*/  ISETP.NE.AND P2, PT, R0, 0x3, PT ;  /* 0x000000030000780c */ /* 0x000fc40003f45270 */
[----:B---3--:R-:W-:-:S04]  /*29af0*/  LOP3.LUT R2, R2, 0x1, RZ, 0x3c, !PT ;  /* 0x0000000102027812 */ /* 0x008fc800078e3cff */
[----:B------:R-:W-:Y:S02]  /*29b00*/  SHF.L.U32 R2, R2, 0x1f, RZ ;  /* 0x0000001f02027819 */ /* 0x000fe400000006ff */
[----:B----4-:R-:W-:-:S04]  /*29b10*/  LEA R0, R3, R4, 0x3 ;  /* 0x0000000403007211 */ /* 0x010fc800078e18ff */
[----:B------:R-:W1:Y:S02]  /*29b20*/  SYNCS.PHASECHK.TRANS64.TRYWAIT P1, [R0+URZ+0x33470], R2 ;  /* 0x03347002000075a7 */ /* 0x000e64000802017f */
[----:B-1----:R-:W-:Y:S05]  /*29b30*/  @!P1 BRA `(.L_x_3672) ;  /* 0x0000004800d89947 */ /* 0x002fea0003800000 */
.L_x_3821:
[----:B------:R-:W-:Y:S05]  /*29b40*/  BSYNC B0 ;  /* 0x0000000000007941 */ /* 0x000fea0003800000 */
.L_x_3671:
[----:B------:R-:W-:Y:S05]  /*29b50*/  @!P2 BRA `(.L_x_3673) ;  /* 0x000000000004a947 */ /* 0x000fea0003800000 */
[----:B------:R-:W-:Y:S01]  /*29b60*/  BPT.TRAP 0x1 ;  /* 0x000000040000795c */ /* 0x000fe20000300000 */
.L_x_3673:
[----:B-1----:R-:W3:Y:S02]  /*29b70*/  LDL R2, [R1+0x20] ;  /* 0x0000200001027983 */ /* 0x002ee40000100800 */
[----:B---3--:R-:W-:-:S04]  /*29b80*/  SHF.L.U32 R2, R2, 0x1f, RZ ;  /* 0x0000001f02027819 */ /* 0x008fc800000006ff */
[----:B------:R-:W1:Y:S02]  /*29b90*/  SYNCS.PHASECHK.TRANS64.TRYWAIT P1, [R0+URZ+0x33460], R2 ;  /* 0x03346002000075a7 */ /* 0x000e64000802017f */
[----:B-1----:R-:W-:Y:S05]  /*29ba0*/  @!P1 BRA `(.L_x_3674) ;  /* 0x0000004800d09947 */ /* 0x002fea0003800000 */
.L_x_3822:
[----:B------:R-:W3:Y:S04]  /*29bb0*/  LDL R3, [R1+0x18] ;  /* 0x0000180001037983 */ /* 0x000ee80000100800 */
[----:B------:R-:W4:Y:S04]  /*29bc0*/  LDL R17, [R1+0x10] ;  /* 0x0000100001117983 */ /* 0x000f280000100800 */
[----:B------:R0:W-:Y:S04]  /*29bd0*/  STL [R1+0x8c], R19 ;  /* 0x00008c1301007387 */ /* 0x0001e80000100800 */
[----:B0-----:R-:W2:Y:S04]  /*29be0*/  LDL R19, [R1+0x4] ;  /* 0x0000040001137983 */ /* 0x001ea80000100800 */
[----:B------:R0:W-:Y:S04]  /*29bf0*/  STL [R1+0x88], R16 ;  /* 0x0000881001007387 */ /* 0x0001e80000100800 */
[----:B0-----:R-:W2:Y:S04]  /*29c00*/  LDL R16, [R1+0xc] ;  /* 0x00000c0001107983 */ /* 0x001ea80000100800 */
[----:B------:R1:W-:Y:S04]  /*29c10*/  STL [R1+0x84], R0 ;  /* 0x0000840001007387 */ /* 0x0003e80000100800 */
[----:B-1----:R-:W2:Y:S01]  /*29c20*/  LDL.LU R0, [R1+0x8] ;  /* 0x0000080001007983 */ /* 0x002ea20000300800 */
[----:B------:R-:W-:Y:S05]  /*29c30*/  WARPSYNC.ALL ;  /* 0x0000000000007948 */ /* 0x000fea0003800000 */
[----:B---3--:R-:W-:-:S04]  /*29c40*/  IMAD R2, R3, 0x7800, RZ ;  /* 0x0000780003027824 */ /* 0x008fc800078e02ff */
[C---:B------:R-:W-:Y:S01]  /*29c50*/  VIADD R14, R2.reuse, 0x2800 ;  /* 0x00002800020e7836 */ /* 0x040fe20000000000 */
[C---:B----4-:R-:W-:Y:S01]  /*29c60*/  LOP3.LUT R3, R2.reuse, R17, RZ, 0xfc, !PT ;  /* 0x0000001102037212 */ /* 0x050fe200078efcff */
[C---:B------:R-:W-:Y:S01]  /*29c70*/  VIADD R20, R2.reuse, 0x5000 ;  /* 0x0000500002147836 */ /* 0x040fe20000000000 */
[C---:B------:R-:W-:Y:S01]  /*29c80*/  IADD3 R12, R2.reuse, 0x800, RZ ;  /* 0x00000800020c7810 */ /* 0x040fe20007ffe0ff */
[C---:B------:R-:W-:Y:S02]  /*29c90*/  VIADD R13, R2.reuse, 0x1000 ;  /* 0x00001000020d7836 */ /* 0x040fe40000000000 */
[C---:B------:R-:W-:Y:S02]  /*29ca0*/  VIADD R15, R2.reuse, 0x1800 ;  /* 0x00001800020f7836 */ /* 0x040fe40000000000 */
[----:B------:R-:W-:Y:S02]  /*29cb0*/  VIADD R18, R2, 0x2000 ;  /* 0x0000200002127836 */ /* 0x000fe40000000000 */
[----:B--2---:R-:W-:-:S05]  /*29cc0*/  IMAD.IADD R3, R19, 0x1, R3 ;  /* 0x0000000113037824 */ /* 0x004fca00078e0203 */
        /* <DEDUP_REMOVED lines=8> */
[----:B0-----:R-:W-:-:S05]  /*29d50*/  LOP3.LUT R3, R14, R17, RZ, 0xfc, !PT ;  /* 0x000000110e037212 */ /* 0x001fca00078efcff */
[----:B------:R-:W-:-:S05]  /*29d60*/  IMAD.IADD R3, R19, 0x1, R3 ;  /* 0x0000000113037824 */ /* 0x000fca00078e0203 */
[----:B------:R0:W1:Y:S02]  /*29d70*/  LDSM.16.MT88.4 R4, [R3+0xf200] ;  /* 0x00f200000304783b */ /* 0x0000640000004200 */
[C---:B0-----:R-:W-:Y:S02]  /*29d80*/  LOP3.LUT R3, R12.reuse, R16, RZ, 0xfc, !PT ;  /* 0x000000100c037212 */ /* 0x041fe400078efcff */
[----:B------:R-:W-:-:S03]  /*29d90*/  LOP3.LUT R12, R12, R17, RZ, 0xfc, !PT ;  /* 0x000000110c0c7212 */ /* 0x000fc600078efcff */
        /* <DEDUP_REMOVED lines=9> */
[----:B0-----:R-:W-:-:S04]  /*29e30*/  LOP3.LUT R3, R13, R16, RZ, 0xfc, !PT ;  /* 0x000000100d037212 */ /* 0x001fc800078efcff */
[----:B------:R-:W-:Y:S02]  /*29e40*/  IADD3 R3, R0, R3, RZ ;  /* 0x0000000300037210 */ /* 0x000fe40007ffe0ff */
[C-C-:B-1----:R-:W-:Y:S02]  /*29e50*/  PRMT R8, R4.reuse, 0x6420, R5.reuse ;  /* 0x0000642004087816 */ /* 0x142fe40000000005 */
[----:B------:R-:W-:Y:S01]  /*29e60*/  PRMT R9, R4, 0x7531, R5 ;  /* 0x0000753104097816 */ /* 0x000fe20000000005 */
[----:B------:R-:W-:Y:S01]  /*29e70*/  IMAD.IADD R4, R19, 0x1, R12 ;  /* 0x0000000113047824 */ /* 0x000fe200078e020c */
[--C-:B------:R-:W-:Y:S01]  /*29e80*/  PRMT R10, R6, 0x6420, R7.reuse ;  /* 0x00006420060a7816 */ /* 0x100fe20000000007 */
[----:B------:R-:W-:Y:S01]  /*29e90*/  VIADD R12, R2, 0x3000 ;  /* 0x00003000020c7836 */ /* 0x000fe20000000000 */
[----:B------:R-:W-:-:S05]  /*29ea0*/  PRMT R11, R6, 0x7531, R7 ;  /* 0x00007531060b7816 */ /* 0x000fca0000000007 */
[----:B------:R0:W-:Y:S04]  /*29eb0*/  STSM.16.M88.4 [R3], R8 ;  /* 0x0000000803007844 */ /* 0x0001e80000000200 */
[----:B------:R-:W1:Y:S01]  /*29ec0*/  LDSM.16.MT88.4 R4, [R4+0xf200] ;  /* 0x00f200000404783b */ /* 0x000e620000004200 */
[----:B0-----:R-:W-:-:S05]  /*29ed0*/  LOP3.LUT R3, R15, R16, RZ, 0xfc, !PT ;  /* 0x000000100f037212 */ /* 0x001fca00078efcff */
[----:B------:R-:W-:Y:S01]  /*29ee0*/  IMAD.IADD R3, R0, 0x1, R3 ;  /* 0x0000000100037824 */ /* 0x000fe200078e0203 */
[C-C-:B-1----:R-:W-:Y:S02]  /*29ef0*/  PRMT R8, R4.reuse, 0x6420, R5.reuse ;  /* 0x0000642004087816 */ /* 0x142fe40000000005 */
[----:B------:R-:W-:Y:S02]  /*29f00*/  PRMT R9, R4, 0x7531, R5 ;  /* 0x0000753104097816 */ /* 0x000fe40000000005 */
[C-C-:B------:R-:W-:Y:S02]  /*29f10*/  PRMT R10, R6.reuse, 0x6420, R7.reuse ;  /* 0x00006420060a7816 */ /* 0x140fe40000000007 */
[----:B------:R-:W-:-:S05]  /*29f20*/  PRMT R11, R6, 0x7531, R7 ;  /* 0x00007531060b7816 */ /* 0x000fca0000000007 */
[----:B------:R0:W-:Y:S02]  /*29f30*/  STSM.16.M88.4 [R3], R8 ;  /* 0x0000000803007844 */ /* 0x0001e40000000200 */
[----:B0-----:R-:W-:-:S04]  /*29f40*/  LOP3.LUT R3, R12, R17, RZ, 0xfc, !PT ;  /* 0x000000110c037212 */ /* 0x001fc800078efcff */
[----:B------:R-:W-:-:S05]  /*29f50*/  IADD3 R3, R19, R3, RZ ;  /* 0x0000000313037210 */ /* 0x000fca0007ffe0ff */
        /* <DEDUP_REMOVED lines=8> */
[----:B0-----:R-:W-:Y:S02]  /*29fe0*/  IMAD.MOV.U32 R11, RZ, RZ, R17 ;  /* 0x000000ffff0b7224 */ /* 0x001fe400078e0011 */
[----:B------:R-:W-:-:S05]  /*29ff0*/  VIADD R17, R2, 0x5800 ;  /* 0x0000580002117836 */ /* 0x000fca0000000000 */
[----:B------:R-:W-:-:S04]  /*2a000*/  LOP3.LUT R3, R17, R11, RZ, 0xfc, !PT ;  /* 0x0000000b11037212 */ /* 0x000fc800078efcff */
[----:B------:R-:W-:-:S05]  /*2a010*/  IADD3 R3, R19, R3, RZ ;  /* 0x0000000313037210 */ /* 0x000fca0007ffe0ff */
[----:B------:R0:W1:Y:S02]  /*2a020*/  LDSM.16.MT88.4 R4, [R3+0xf200] ;  /* 0x00f200000304783b */ /* 0x0000640000004200 */
[----:B0-----:R-:W-:Y:S01]  /*2a030*/  LOP3.LUT R3, R14, R16, RZ, 0xfc, !PT ;  /* 0x000000100e037212 */ /* 0x001fe200078efcff */
[----:B------:R-:W-:-:S04]  /*2a040*/  VIADD R14, R2, 0x6000 ;  /* 0x00006000020e7836 */ /* 0x000fc80000000000 */
[----:B------:R-:W-:Y:S01]  /*2a050*/  IMAD.IADD R3, R0, 0x1, R3 ;  /* 0x0000000100037824 */ /* 0x000fe200078e0203 */
[C-C-:B-1----:R-:W-:Y:S02]  /*2a060*/  PRMT R8, R4.reuse, 0x6420, R5.reuse ;  /* 0x0000642004087816 */ /* 0x142fe40000000005 */
[----:B------:R-:W-:Y:S01]  /*2a070*/  PRMT R9, R4, 0x7531, R5 ;  /* 0x0000753104097816 */ /* 0x000fe20000000005 */
[----:B------:R-:W-:Y:S01]  /*2a080*/  IMAD.MOV.U32 R5, RZ, RZ, R11 ;  /* 0x000000ffff057224 */ /* 0x000fe200078e000b */
[C-C-:B------:R-:W-:Y:S02]  /*2a090*/  PRMT R10, R6.reuse, 0x6420, R7.reuse ;  /* 0x00006420060a7816 */ /* 0x140fe40000000007 */
[----:B------:R-:W-:Y:S02]  /*2a0a0*/  PRMT R11, R6, 0x7531, R7 ;  /* 0x00007531060b7816 */ /* 0x000fe40000000007 */
[----:B------:R-:W-:-:S03]  /*2a0b0*/  LOP3.LUT R13, R13, R5, RZ, 0xfc, !PT ;  /* 0x000000050d0d7212 */ /* 0x000fc600078efcff */
[----:B------:R0:W-:Y:S02]  /*2a0c0*/  STSM.16.M88.4 [R3], R8 ;  /* 0x0000000803007844 */ /* 0x0001e40000000200 */
[----:B------:R-:W-:Y:S02]  /*2a0d0*/  IMAD.IADD R4, R19, 0x1, R13 ;  /* 0x0000000113047824 */ /* 0x000fe400078e020d */
[----:B------:R-:W-:-:S04]  /*2a0e0*/  IMAD.MOV.U32 R13, RZ, RZ, R5 ;  /* 0x000000ffff0d7224 */ /* 0x000fc800078e0005 */
[----:B------:R-:W1:Y:S01]  /*2a0f0*/  LDSM.16.MT88.4 R4, [R4+0xf200] ;  /* 0x00f200000404783b */ /* 0x000e620000004200 */
[----:B------:R-:W-:Y:S02]  /*2a100*/  LOP3.LUT R15, R15, R13, RZ, 0xfc, !PT ;  /* 0x0000000d0f0f7212 */ /* 0x000fe400078efcff */
[----:B0-----:R-:W-:Y:S01]  /*2a110*/  LOP3.LUT R3, R12, R16, RZ, 0xfc, !PT ;  /* 0x000000100c037212 */ /* 0x001fe200078efcff */
[----:B------:R-:W-:-:S03]  /*2a120*/  VIADD R12, R2, 0x4000 ;  /* 0x00004000020c7836 */ /* 0x000fc60000000000 */
[----:B------:R-:W-:Y:S02]  /*2a130*/  IADD3 R3, R0, R3, RZ ;  /* 0x0000000300037210 */ /* 0x000fe40007ffe0ff */
        /* <DEDUP_REMOVED lines=22> */
[----:B------:R-:W-:Y:S01]  /*2a2a0*/  PRMT R9, R4, 0x7531, R5 ;  /* 0x0000753104097816 */ /* 0x000fe20000000005 */
[----:B------:R-:W-:Y:S01]  /*2a2b0*/  IMAD.IADD R4, R19, 0x1, R15 ;  /* 0x0000000113047824 */ /* 0x000fe200078e020f */
[C-C-:B------:R-:W-:Y:S01]  /*2a2c0*/  PRMT R10, R6.reuse, 0x6420, R7.reuse ;  /* 0x00006420060a7816 */ /* 0x140fe20000000007 */
[----:B------:R-:W2:Y:S01]  /*2a2d0*/  LDL R15, [R1+0x10] ;  /* 0x00001000010f7983 */ /* 0x000ea20000100800 */
[----:B------:R-:W-:-:S05]  /*2a2e0*/  PRMT R11, R6, 0x7531, R7 ;  /* 0x00007531060b7816 */ /* 0x000fca0000000007 */
[----:B------:R0:W-:Y:S04]  /*2a2f0*/  STSM.16.M88.4 [R3], R8 ;  /* 0x0000000803007844 */ /* 0x0001e80000000200 */
[----:B------:R-:W1:Y:S01]  /*2a300*/  LDSM.16.MT88.4 R4, [R4+0xf200] ;  /* 0x00f200000404783b */ /* 0x000e620000004200 */
[----:B------:R-:W-:-:S05]  /*2a310*/  VIADD R13, R2, 0x4800 ;  /* 0x00004800020d7836 */ /* 0x000fca0000000000 */
[----:B0-----:R-:W-:-:S04]  /*2a320*/  LOP3.LUT R3, R13, R16, RZ, 0xfc, !PT ;  /* 0x000000100d037212 */ /* 0x001fc800078efcff */
[----:B------:R-:W-:Y:S02]  /*2a330*/  IADD3 R3, R0, R3, RZ ;  /* 0x0000000300037210 */ /* 0x000fe40007ffe0ff */
[C-C-:B-1----:R-:W-:Y:S02]  /*2a340*/  PRMT R8, R4.reuse, 0x6420, R5.reuse ;  /* 0x0000642004087816 */ /* 0x142fe40000000005 */
[----:B------:R-:W-:Y:S02]  /*2a350*/  PRMT R9, R4, 0x7531, R5 ;  /* 0x0000753104097816 */ /* 0x000fe40000000005 */
[C-C-:B------:R-:W-:Y:S02]  /*2a360*/  PRMT R10, R6.reuse, 0x6420, R7.reuse ;  /* 0x00006420060a7816 */ /* 0x140fe40000000007 */
[----:B------:R-:W-:-:S05]  /*2a370*/  PRMT R11, R6, 0x7531, R7 ;  /* 0x00007531060b7816 */ /* 0x000fca0000000007 */
[----:B------:R0:W-:Y:S02]  /*2a380*/  STSM.16.M88.4 [R3], R8 ;  /* 0x0000000803007844 */ /* 0x0001e40000000200 */
[----:B0-----:R-:W-:-:S05]  /*2a390*/  LOP3.LUT R3, R20, R16, RZ, 0xfc, !PT ;  /* 0x0000001014037212 */ /* 0x001fca00078efcff */
[----:B------:R-:W-:Y:S01]  /*2a3a0*/  IMAD.IADD R3, R0, 0x1, R3 ;  /* 0x0000000100037824 */ /* 0x000fe200078e0203 */
[----:B--2---:R-:W-:-:S05]  /*2a3b0*/  LOP3.LUT R12, R12, R15, RZ, 0xfc, !PT ;  /* 0x0000000f0c0c7212 */ /* 0x004fca00078efcff */
[----:B------:R-:W-:-:S06]  /*2a3c0*/  IMAD.IADD R4, R19, 0x1, R12 ;  /* 0x0000000113047824 */ /* 0x000fcc00078e020c */
[----:B------:R-:W0:Y:S01]  /*2a3d0*/  LDSM.16.MT88.4 R4, [R4+0xf200] ;  /* 0x00f200000404783b */ /* 0x000e220000004200 */
        /* <DEDUP_REMOVED lines=8> */
[----:B------:R0:W1:Y:S01]  /*2a460*/  LDSM.16.MT88.4 R4, [R3+0xf200] ;  /* 0x00f200000304783b */ /* 0x0000620000004200 */
[----:B------:R-:W-:Y:S02]  /*2a470*/  LOP3.LUT R18, R18, R15, RZ, 0xfc, !PT ;  /* 0x0000000f12127212 */ /* 0x000fe400078efcff */
[----:B0-----:R-:W-:-:S04]  /*2a480*/  LOP3.LUT R3, R17, R16, RZ, 0xfc, !PT ;  /* 0x0000001011037212 */ /* 0x001fc800078efcff */
[----:B------:R-:W-:Y:S02]  /*2a490*/  IADD3 R3, R0, R3, RZ ;  /* 0x0000000300037210 */ /* 0x000fe40007ffe0ff */
[C-C-:B-1----:R-:W-:Y:S02]  /*2a4a0*/  PRMT R8, R4.reuse, 0x6420, R5.reuse ;  /* 0x0000642004087816 */ /* 0x142fe40000000005 */
[----:B------:R-:W-:Y:S01]  /*2a4b0*/  PRMT R9, R4, 0x7531, R5 ;  /* 0x0000753104097816 */ /* 0x000fe20000000005 */
[----:B------:R-:W-:Y:S01]  /*2a4c0*/  IMAD.IADD R4, R19, 0x1, R18 ;  /* 0x0000000113047824 */ /* 0x000fe200078e0212 */
[C-C-:B------:R-:W-:Y:S02]  /*2a4d0*/  PRMT R10, R6.reuse, 0x6420, R7.reuse ;  /* 0x00006420060a7816 */ /* 0x140fe40000000007 */
[----:B------:R-:W-:-:S05]  /*2a4e0*/  PRMT R11, R6, 0x7531, R7 ;  /* 0x00007531060b7816 */ /* 0x000fca0000000007 */
[----:B------:R0:W-:Y:S04]  /*2a4f0*/  STSM.16.M88.4 [R3], R8 ;  /* 0x0000000803007844 */ /* 0x0001e80000000200 */
[----:B------:R-:W1:Y:S01]  /*2a500*/  LDSM.16.MT88.4 R4, [R4+0xf200] ;  /* 0x00f200000404783b */ /* 0x000e620000004200 */
[----:B------:R-:W-:Y:S02]  /*2a510*/  LOP3.LUT R13, R13, R15, RZ, 0xfc, !PT ;  /* 0x0000000f0d0d7212 */ /* 0x000fe400078efcff */
[----:B0-----:R-:W-:-:S05]  /*2a520*/  LOP3.LUT R3, R14, R16, RZ, 0xfc, !PT ;  /* 0x000000100e037212 */ /* 0x001fca00078efcff */
[----:B------:R-:W-:Y:S01]  /*2a530*/  IMAD.IADD R3, R0, 0x1, R3 ;  /* 0x0000000100037824 */ /* 0x000fe200078e0203 */
[C-C-:B-1----:R-:W-:Y:S02]  /*2a540*/  PRMT R8, R4.reuse, 0x6420, R5.reuse ;  /* 0x0000642004087816 */ /* 0x142fe40000000005 */
[----:B------:R-:W-:Y:S01]  /*2a550*/  PRMT R9, R4, 0x7531, R5 ;  /* 0x0000753104097816 */ /* 0x000fe20000000005 */
[----:B------:R-:W-:Y:S01]  /*2a560*/  IMAD.IADD R4, R19, 0x1, R13 ;  /* 0x0000000113047824 */ /* 0x000fe200078e020d */
[C-C-:B------:R-:W-:Y:S02]  /*2a570*/  PRMT R10, R6.reuse, 0x6420, R7.reuse ;  /* 0x00006420060a7816 */ /* 0x140fe40000000007 */
[----:B------:R-:W-:-:S05]  /*2a580*/  PRMT R11, R6, 0x7531, R7 ;  /* 0x00007531060b7816 */ /* 0x000fca0000000007 */
[----:B------:R0:W-:Y:S04]  /*2a590*/  STSM.16.M88.4 [R3], R8 ;  /* 0x0000000803007844 */ /* 0x0001e80000000200 */
[----:B------:R-:W1:Y:S01]  /*2a5a0*/  LDSM.16.MT88.4 R4, [R4+0xf200] ;  /* 0x00f200000404783b */ /* 0x000e620000004200 */
[----:B------:R-:W-:Y:S02]  /*2a5b0*/  IADD3 R2, R2, 0x7000, RZ ;  /* 0x0000700002027810 */ /* 0x000fe40007ffe0ff */
[----:B0-----:R-:W-:-:S05]  /*2a5c0*/  LOP3.LUT R3, R12, R16, RZ, 0xfc, !PT ;  /* 0x000000100c037212 */ /* 0x001fca00078efcff */
[----:B------:R-:W-:Y:S01]  /*2a5d0*/  IMAD.IADD R3, R0, 0x1, R3 ;  /* 0x0000000100037824 */ /* 0x000fe200078e0203 */
[C-C-:B-1----:R-:W-:Y:S02]  /*2a5e0*/  PRMT R8, R4.reuse, 0x6420, R5.reuse ;  /* 0x0000642004087816 */ /* 0x142fe40000000005 */
[----:B------:R-:W-:Y:S02]  /*2a5f0*/  PRMT R9, R4, 0x7531, R5 ;  /* 0x0000753104097816 */ /* 0x000fe40000000005 */
[C-C-:B------:R-:W-:Y:S02]  /*2a600*/  PRMT R10, R6.reuse, 0x6420, R7.reuse ;  /* 0x00006420060a7816 */ /* 0x140fe40000000007 */
[----:B------:R-:W-:-:S05]  /*2a610*/  PRMT R11, R6, 0x7531, R7 ;  /* 0x00007531060b7816 */ /* 0x000fca0000000007 */
[----:B------:R0:W-:Y:S02]  /*2a620*/  STSM.16.M88.4 [R3], R8 ;  /* 0x0000000803007844 */ /* 0x0001e40000000200 */
[C---:B0-----:R-:W-:Y:S02]  /*2a630*/  LOP3.LUT R3, R2.reuse, R15, RZ, 0xfc, !PT ;  /* 0x0000000f02037212 */ /* 0x041fe400078efcff */
[----:B------:R-:W-:-:S03]  /*2a640*/  LOP3.LUT R2, R2, R16, RZ, 0xfc, !PT ;  /* 0x0000001002027212 */ /* 0x000fc600078efcff */
[----:B------:R-:W-:Y:S02]  /*2a650*/  IMAD.IADD R3, R19, 0x1, R3 ;  /* 0x0000000113037824 */ /* 0x000fe400078e0203 */
[----:B------:R0:W5:Y:S01]  /*2a660*/  LDL.LU R19, [R1+0x8c] ;  /* 0x00008c0001137983 */ /* 0x0001620000300800 */
[----:B------:R-:W-:-:S03]  /*2a670*/  IMAD.IADD R2, R0, 0x1, R2 ;  /* 0x0000000100027824 */ /* 0x000fc600078e0202 */
[----:B------:R0:W5:Y:S04]  /*2a680*/  LDL.LU R16, [R1+0x88] ;  /* 0x0000880001107983 */ /* 0x0001680000300800 */
[----:B------:R0:W5:Y:S04]  /*2a690*/  LDL.LU R0, [R1+0x84] ;  /* 0x0000840001007983 */ /* 0x0001680000300800 */
        /* <DEDUP_REMOVED lines=14> */
.L_x_3675:
[----:B0-----:R-:W2:Y:S01]  /*2a780*/  LDL.LU R2, [R1+0x18] ;  /* 0x0000180001027983 */ /* 0x001ea20000300800 */
[----:B-1---5:R0:W-:Y:S03]  /*2a790*/  SYNCS.ARRIVE.TRANS64.A1T0 RZ, [R0+URZ+0x33450], RZ ;  /* 0x033450ff00ff79a7 */ /* 0x0221e6000810003f */
[----:B------:R-:W3:Y:S01]  /*2a7a0*/  LDL.LU R3, [R1+0x20] ;  /* 0x0000200001037983 */ /* 0x000ee20000300800 */
[----:B0-----:R-:W-:-:S05]  /*2a7b0*/  @!P0 VIADD R0, R0, 0x33480 ;  /* 0x0003348000008836 */ /* 0x001fca0000000000 */
[----:B------:R-:W-:Y:S01]  /*2a7c0*/  @!P0 PRMT R0, RZ, 0x654, R0 ;  /* 0x00000654ff008816 */ /* 0x000fe20000000000 */
[----:B------:R-:W-:Y:S06]  /*2a7d0*/  BAR.SYNC.DEFER_BLOCKING 0x2, 0x80 ;  /* 0x0082000000007b1d */ /* 0x000fec0000010000 */
[----:B------:R2:W-:Y:S02]  /*2a7e0*/  @!P0 SYNCS.ARRIVE.TRANS64.RED.A1T0 RZ, [R0+URZ], RZ ;  /* 0x000000ff00ff89a7 */ /* 0x0005e4000810043f */
[----:B--2---:R-:W-:-:S05]  /*2a7f0*/  VIADD R0, R2, 0x1 ;  /* 0x0000000102007836 */ /* 0x004fca0000000000 */
[----:B------:R-:W-:-:S04]  /*2a800*/  ISETP.NE.AND P0, PT, R0, 0x2, PT ;  /* 0x000000020000780c */ /* 0x000fc80003f05270 */
[----:B------:R-:W-:Y:S02]  /*2a810*/  SEL R2, RZ, 0x1, P0 ;  /* 0x00000001ff027807 */ /* 0x000fe40000000000 */
[----:B------:R-:W-:Y:S02]  /*2a820*/  SEL R0, R0, RZ, P0 ;  /* 0x000000ff00007207 */ /* 0x000fe40000000000 */
[----:B---3--:R-:W-:-:S03]  /*2a830*/  LOP3.LUT R3, R3, R2, RZ, 0x3c, !PT ;  /* 0x0000000203037212 */ /* 0x008fc600078e3cff */
[----:B------:R0:W-:Y:S04]  /*2a840*/  STL [R1+0x18], R0 ;  /* 0x0000180001007387 */ /* 0x0001e80000100800 */
[----:B------:R0:W-:Y:S02]  /*2a850*/  STL [R1+0x20], R3 ;  /* 0x0000200301007387 */ /* 0x0001e40000100800 */
.L_x_3618:
        /* <DEDUP_REMOVED lines=8> */
[----:B------:R-:W-:-:S05]  /*2a8e0*/  MOV R0, UR4 ;  /* 0x0000000400007c02 */ /* 0x000fca0008000f00 */
[----:B------:R2:W3:Y:S04]  /*2a8f0*/  LDS.128 R16, [R0+0x334d0] ;  /* 0x0334d00000107984 */ /* 0x0004e80000000c00 */
[----:B------:R2:W-:Y:S01]  /*2a900*/  STL [R1+0x4], R0 ;  /* 0x0000040001007387 */ /* 0x0005e20000100800 */
[----:B------:R-:W-:Y:S06]  /*2a910*/  BAR.ARV 0x4, 0x180 ;  /* 0x0106000000007b1d */ /* 0x000fec0000002000 */
[----:B------:R-:W-:Y:S05]  /*2a920*/  BRA `(.L_x_3677) ;  /* 0x0000000800487947 */ /* 0x000fea0003800000 */
.L_x_3676:
[----:B------:R-:W0:Y:S01]  /*2a930*/  S2R R0, SR_TID.X ;  /* 0x0000000000007919 */ /* 0x000e220000002100 */
[----:B------:R-:W-:Y:S01]  /*2a940*/  UMOV UR4, 0xffffffff ;  /* 0xffffffff00047882 */ /* 0x000fe20000000000 */
[----:B0-----:R-:W-:-:S04]  /*2a950*/  LOP3.LUT R7, R0, 0x1f, RZ, 0xc0, !PT ;  /* 0x0000001f00077812 */ /* 0x001fc800078ec0ff */
[----:B------:R-:W-:Y:S01]  /*2a960*/  ISETP.NE.AND P0, PT, R7, 0x1f, PT ;  /* 0x0000001f0700780c */ /* 0x000fe20003f05270 */
[----:B------:R-:W-:-:S12]  /*2a970*/  BRA.DIV UR4, `(.L_x_3678) ;  /* 0x0000003e04707947 */ /* 0x000fd8000b800000 */
[----:B------:R-:W-:Y:S01]  /*2a980*/  IMAD.IADD R0, R19, 0x1, R7 ;  /* 0x0000000113007824 */ /* 0x000fe200078e0207 */
[----:B------:R-:W-:-:S04]  /*2a990*/  ULDC UR4, c[0x0][0xc3c] ;  /* 0x00030f0000047ab9 */ /* 0x000fc80000000800 */
        /* <DEDUP_REMOVED lines=29> */
.L_x_3832:
[----:B------:R-:W-:Y:S02]  /*2ab70*/  ULDC UR4, c[0x0][0xc38] ;  /* 0x00030e0000047ab9 */ /* 0x000fe40000000800 */
[----:B------:R-:W-:-:S04]  /*2ab80*/  IMAD.U32 R16, RZ, RZ, UR4 ;  /* 0x00000004ff107e24 */ /* 0x000fc8000f8e00ff */
[----:B-1----:R-:W-:-:S05]  /*2ab90*/  IMAD R6, R6, R16, RZ ;  /* 0x0000001006067224 */ /* 0x002fca00078e02ff */
[----:B------:R-:W-:-:S04]  /*2aba0*/  IADD3 R4, R4, R6, RZ ;  /* 0x0000000604047210 */ /* 0x000fc80007ffe0ff */
[----:B------:R-:W-:-:S13]  /*2abb0*/  ISETP.GT.AND P6, PT, R4, R0, PT ;  /* 0x000000000400720c */ /* 0x000fda0003fc4270 */
[----:B------:R-:W-:Y:S05]  /*2abc0*/  @P6 BRA `(.L_x_3679) ;  /* 0x00000000009c6947 */ /* 0x000fea0003800000 */
.L_x_3684:
[----:B------:R-:W1:Y:S01]  /*2abd0*/  LDC R2, c[0x0][0xc3c] ;  /* 0x00030f00ff027b82 */ /* 0x000e620000000800 */
[----:B------:R-:W-:-:S05]  /*2abe0*/  VIADD R19, R19, 0x1f ;  /* 0x0000001f13137836 */ /* 0x000fca0000000000 */
[----:B-1----:R-:W-:-:S13]  /*2abf0*/  ISETP.GE.AND P6, PT, R19, R2, PT ;  /* 0x000000021300720c */ /* 0x002fda0003fc6270 */
[----:B------:R-:W-:Y:S05]  /*2ac00*/  @P6 BRA `(.L_x_3680) ;  /* 0x0000000400446947 */ /* 0x000fea0003800000 */
[----:B------:R-:W1:Y:S01]  /*2ac10*/  S2R R3, SR_TID.X ;  /* 0x0000000000037919 */ /* 0x000e620000002100 */
[----:B------:R-:W-:Y:S01]  /*2ac20*/  BSSY B0, `(.L_x_3681) ;  /* 0x0000009000007945 */ /* 0x000fe20003800000 */
[----:B-1----:R-:W-:-:S05]  /*2ac30*/  LOP3.LUT R3, R3, 0x1f, RZ, 0xc0, !PT ;  /* 0x0000001f03037812 */ /* 0x002fca00078ec0ff */
[----:B0-----:R-:W-:-:S05]  /*2ac40*/  IMAD.IADD R5, R19, 0x1, R3 ;  /* 0x0000000113057824 */ /* 0x001fca00078e0203 */
[----:B------:R-:W-:Y:S01]  /*2ac50*/  ISETP.GE.OR P6, PT, R5, R2, !P0 ;  /* 0x000000020500720c */ /* 0x000fe200047c6670 */
[----:B------:R-:W-:-:S12]  /*2ac60*/  IMAD.MOV.U32 R2, RZ, RZ, RZ ;  /* 0x000000ffff027224 */ /* 0x000fd800078e00ff */
[----:B------:R-:W-:Y:S05]  /*2ac70*/  @P6 BRA `(.L_x_3682) ;  /* 0x00000000000c6947 */ /* 0x000fea0003800000 */
[----:B------:R-:W0:Y:S02]  /*2ac80*/  LDC.64 R2, c[0x0][0xc80] ;  /* 0x00032000ff027b82 */ /* 0x000e240000000a00 */
[----:B0-----:R-:W-:-:S06]  /*2ac90*/  IMAD.WIDE R2, R5, 0x4, R2 ;  /* 0x0000000405027825 */ /* 0x001fcc00078e0202 */
[----:B------:R0:W5:Y:S02]  /*2aca0*/  LDG.E R2, desc[UR54][R2.64] ;  /* 0x0000003602027981 */ /* 0x000164000c1e1900 */
.L_x_3682:
[----:B------:R-:W-:Y:S05]  /*2acb0*/  BSYNC B0 ;  /* 0x0000000000007941 */ /* 0x000fea0003800000 */
.L_x_3681:
        /* <DEDUP_REMOVED lines=18> */
.L_x_3840:
[----:B------:R-:W-:Y:S02]  /*2ade0*/  ULDC UR4, c[0x0][0xc38] ;  /* 0x00030e0000047ab9 */ /* 0x000fe40000000800 */
[----:B------:R-:W-:-:S04]  /*2adf0*/  IMAD.U32 R16, RZ, RZ, UR4 ;  /* 0x00000004ff107e24 */ /* 0x000fc8000f8e00ff */
[----:B-1----:R-:W-:-:S05]  /*2ae00*/  IMAD R6, R6, R16, RZ ;  /* 0x0000001006067224 */ /* 0x002fca00078e02ff */
[----:B------:R-:W-:-:S04]  /*2ae10*/  IADD3 R4, R6, R4, RZ ;  /* 0x0000000406047210 */ /* 0x000fc80007ffe0ff */
[----:B------:R-:W-:-:S13]  /*2ae20*/  ISETP.GT.AND P6, PT, R4, R0, PT ;  /* 0x000000000400720c */ /* 0x000fda0003fc4270 */
[----:B------:R-:W-:Y:S05]  /*2ae30*/  @!P6 BRA `(.L_x_3684) ;  /* 0xfffffffc0064e947 */ /* 0x000fea000383ffff */
.L_x_3679:
[----:B------:R-:W-:Y:S01]  /*2ae40*/  IMAD.IADD R6, R4, 0x1, -R6 ;  /* 0x0000000104067824 */ /* 0x000fe200078e0a06 */
[----:B------:R-:W-:-:S03]  /*2ae50*/  UMOV UR4, 0xffffffff ;  /* 0xffffffff00047882 */ /* 0x000fc60000000000 */
[----:B------:R-:W-:-:S05]  /*2ae60*/  IMAD R3, R5, R16, R6 ;  /* 0x0000001005037224 */ /* 0x000fca00078e0206 */
[----:B------:R-:W-:Y:S01]  /*2ae70*/  ISETP.GT.AND P6, PT, R3, R0, PT ;  /* 0x000000000300720c */ /* 0x000fe20003fc4270 */
[----:B------:R-:W-:-:S12]  /*2ae80*/  BRA.DIV UR4, `(.L_x_3685) ;  /* 0x0000004204407947 */ /* 0x000fd8000b800000 */
[----:B------:R-:W-:-:S04]  /*2ae90*/  VOTE.ANY R3, PT, !P6 ;  /* 0x0000000000037806 */ /* 0x000fc800070e0100 */
[----:B------:R-:W1:Y:S02]  /*2aea0*/  POPC R4, R3 ;  /* 0x0000000300047309 */ /* 0x000e640000000000 */
[----:B-1----:R1:W2:Y:S02]  /*2aeb0*/  SHFL.IDX PT, R17, R2, R4, 0x1f ;  /* 0x00001f0402117589 */ /* 0x0022a400000e0000 */
.L_x_3844:
[----:B------:R-:W-:Y:S01]  /*2aec0*/  ISETP.NE.AND P0, PT, R3, RZ, PT ;  /* 0x000000ff0300720c */ /* 0x000fe20003f05270 */
[----:B-1----:R-:W-:-:S12]  /*2aed0*/  IMAD.MOV.U32 R2, RZ, RZ, RZ ;  /* 0x000000ffff027224 */ /* 0x002fd800078e00ff */
[----:B------:R-:W-:Y:S05]  /*2aee0*/  @!P0 BRA `(.L_x_3686) ;  /* 0x0000000000108947 */ /* 0x000fea0003800000 */
[----:B------:R-:W-:Y:S01]  /*2aef0*/  UMOV UR4, 0xffffffff ;  /* 0xffffffff00047882 */ /* 0x000fe20000000000 */
[----:B------:R-:W-:Y:S02]  /*2af00*/  VIADD R12, R4, 0xffffffff ;  /* 0xffffffff040c7836 */ /* 0x000fe40000000000 */
[----:B------:R-:W-:Y:S05]  /*2af10*/  BRA.DIV UR4, `(.L_x_3687) ;  /* 0x0000004204647947 */ /* 0x000fea000b800000 */
[----:B------:R1:W3:Y:S02]  /*2af20*/  SHFL.IDX PT, R2, R5, R12, 0x1f ;  /* 0x00001f0c05027589 */ /* 0x0002e400000e0000 */
.L_x_3686:
[----:B012---:R-:W-:Y:S01]  /*2af30*/  IABS R5, R17 ;  /* 0x0000001100057213 */ /* 0x007fe20000000000 */
[----:B---3--:R-:W-:Y:S02]  /*2af40*/  IMAD R16, R2, R16, R6 ;  /* 0x0000001002107224 */ /* 0x008fe400078e0206 */
[----:B------:R-:W-:Y:S01]  /*2af50*/  IMAD.IADD R19, R4, 0x1, R19 ;  /* 0x0000000104137824 */ /* 0x000fe200078e0213 */
[----:B------:R-:W0:Y:S01]  /*2af60*/  I2F.RP R2, R5 ;  /* 0x0000000500027306 */ /* 0x000e220000209400 */
[----:B------:R-:W-:-:S07]  /*2af70*/  IMAD.IADD R0, R0, 0x1, -R16 ;  /* 0x0000000100007824 */ /* 0x000fce00078e0a10 */
[----:B0-----:R-:W0:Y:S02]  /*2af80*/  MUFU.RCP R2, R2 ;  /* 0x0000000200027308 */ /* 0x001e240000001000 */
[----:B0-----:R-:W-:-:S06]  /*2af90*/  VIADD R2, R2, 0xffffffe ;  /* 0x0ffffffe02027836 */ /* 0x001fcc0000000000 */
[----:B------:R-:W0:Y:S02]  /*2afa0*/  F2I.FTZ.U32.TRUNC.NTZ R3, R2 ;  /* 0x0000000200037305 */ /* 0x000e24000021f000 */
[----:B0-----:R-:W-:-:S05]  /*2afb0*/  IADD3 R2, RZ, -R3, RZ ;  /* 0x80000003ff027210 */ /* 0x001fca0007ffe0ff */
        /* <DEDUP_REMOVED lines=22> */
.L_x_3680:
[----:B------:R-:W-:Y:S01]  /*2b120*/  UMOV UR4, URZ ;  /* 0x0000003f00047c82 */ /* 0x000fe20008000000 */
[----:B------:R-:W-:Y:S01]  /*2b130*/  UMOV UR5, URZ ;  /* 0x0000003f00057c82 */ /* 0x000fe20008000000 */
[----:B------:R-:W-:Y:S01]  /*2b140*/  ULDC UR6, c[0x0][0xc3c] ;  /* 0x00030f0000067ab9 */ /* 0x000fe20000000800 */
[----:B------:R-:W-:Y:S02]  /*2b150*/  IMAD.MOV.U32 R16, RZ, RZ, R0 ;  /* 0x000000ffff107224 */ /* 0x000fe400078e0000 */
[----:B------:R-:W-:Y:S02]  /*2b160*/  IMAD.U32 R17, RZ, RZ, UR4 ;  /* 0x00000004ff117e24 */ /* 0x000fe4000f8e00ff */
[----:B------:R-:W-:Y:S02]  /*2b170*/  IMAD.U32 R18, RZ, RZ, UR5 ;  /* 0x00000005ff127e24 */ /* 0x000fe4000f8e00ff */
[----:B------:R-:W-:-:S07]  /*2b180*/  IMAD.U32 R19, RZ, RZ, UR6 ;  /* 0x00000006ff137e24 */ /* 0x000fce000f8e00ff */
.L_x_3688:
[----:B------:R1:W2:Y:S01]  /*2b190*/  LDL R3, [R1+0x4] ;  /* 0x0000040001037983 */ /* 0x0002a20000100800 */
        /* <DEDUP_REMOVED lines=11> */
.L_x_3677:
[----:B------:R-:W-:Y:S02]  /*2b250*/  ULDC UR4, c[0x0][0xc3c] ;  /* 0x00030f0000047ab9 */ /* 0x000fe40000000800 */
[----:B---3--:R-:W-:-:S13]  /*2b260*/  ISETP.GE.AND P0, PT, R19, UR4, PT ;  /* 0x0000000413007c0c */ /* 0x008fda000bf06270 */
[----:B------:R-:W-:Y:S05]  /*2b270*/  @!P0 BRA `(.L_x_3689) ;  /* 0xffffff9400688947 */ /* 0x000fea000383ffff */
[----:B------:R-:W-:Y:S05]  /*2b280*/  BSYNC B7 ;  /* 0x0000000000077941 */ /* 0x000fea0003800000 */
.L_x_3573:
[----:B--2---:R-:W2:Y:S01]  /*2b290*/  LDL.LU R0, [R1+0x60] ;  /* 0x0000600001007983 */ /* 0x004ea20000300800 */
[----:B------:R-:W-:Y:S01]  /*2b2a0*/  BSSY B0, `(.L_x_3690) ;  /* 0x000000b000007945 */ /* 0x000fe20003800000 */
[----:B0-----:R-:W0:Y:S01]  /*2b2b0*/  S2R R5, SR_CgaCtaId ;  /* 0x0000000000057919 */ /* 0x001e220000008800 */
[----:B--2---:R-:W-:-:S04]  /*2b2c0*/  IADD3 R0, R0, 0x1, RZ ;  /* 0x0000000100007810 */ /* 0x004fc80007ffe0ff */
[----:B------:R-:W-:-:S04]  /*2b2d0*/  LEA.HI R2, R0, R0, RZ, 0x1 ;  /* 0x0000000000027211 */ /* 0x000fc800078f08ff */
[----:B-1----:R-:W-:-:S05]  /*2b2e0*/  LOP3.LUT R3, R2, 0xfffffffe, RZ, 0xc0, !PT ;  /* 0xfffffffe02037812 */ /* 0x002fca00078ec0ff */
[----:B------:R-:W-:Y:S01]  /*2b2f0*/  IMAD.IADD R3, R0, 0x1, -R3 ;  /* 0x0000000100037824 */ /* 0x000fe200078e0a03 */
[----:B------:R-:W-:-:S04]  /*2b300*/  MOV R0, 0x400 ;  /* 0x0000040000007802 */ /* 0x000fc80000000f00 */
[----:B0-----:R-:W-:Y:S02]  /*2b310*/  LEA R0, R5, R0, 0x18 ;  /* 0x0000000005007211 */ /* 0x001fe400078ec0ff */
[----:B------:R-:W-:-:S04]  /*2b320*/  SHF.L.U32 R3, R3, 0x1f, RZ ;  /* 0x0000001f03037819 */ /* 0x000fc800000006ff */
[----:B------:R-:W0:Y:S02]  /*2b330*/  SYNCS.PHASECHK.TRANS64.TRYWAIT P0, [R0+URZ+0x33420], R3 ;  /* 0x03342003000075a7 */ /* 0x000e24000800017f */
[----:B0-----:R-:W-:Y:S05]  /*2b340*/  @!P0 BRA `(.L_x_3691) ;  /* 0x0000003c00808947 */ /* 0x001fea0003800000 */
.L_x_3847:
[----:B------:R-:W-:Y:S05]  /*2b350*/  BSYNC B0 ;  /* 0x0000000000007941 */ /* 0x000fea0003800000 */
.L_x_3690:
[----:B------:R-:W-:-:S03]  /*2b360*/  UMOV UR4, 0xffffffff ;  /* 0xffffffff00047882 */ /* 0x000fc60000000000 */
[----:B------:R-:W-:Y:S05]  /*2b370*/  BRA.DIV UR4, `(.L_x_3692) ;  /* 0x0000003e04887947 */ /* 0x000fea000b800000 */
[----:B------:R-:W1:Y:S02]  /*2b380*/  S2R R2, SR_TID.X ;  /* 0x0000000000027919 */ /* 0x000e640000002100 */
[----:B-1----:R-:W-:-:S04]  /*2b390*/  SHF.R.U32.HI R2, RZ, 0x5, R2 ;  /* 0x00000005ff027819 */ /* 0x002fc80000011602 */
[----:B------:R-:W-:-:S05]  /*2b3a0*/  LOP3.LUT R2, R2, 0x3, RZ, 0xc0, !PT ;  /* 0x0000000302027812 */ /* 0x000fca00078ec0ff */
[----:B------:R1:W2:Y:S02]  /*2b3b0*/  SHFL.IDX PT, R14, R2, RZ, 0x1f ;  /* 0x00001fff020e7589 */ /* 0x0002a400000e0000 */
.L_x_3850:
[----:B--2---:R-:W-:-:S13]  /*2b3c0*/  ISETP.NE.AND P0, PT, R14, RZ, PT ;  /* 0x000000ff0e00720c */ /* 0x004fda0003f05270 */
[----:B------:R-:W-:Y:S05]  /*2b3d0*/  @P0 BRA `(.L_x_3372) ;  /* 0x0000000000b00947 */ /* 0x000fea0003800000 */
[----:B------:R-:W-:-:S03]  /*2b3e0*/  UMOV UR4, 0xffffffff ;  /* 0xffffffff00047882 */ /* 0x000fc60000000000 */
[----:B------:R-:W-:Y:S05]  /*2b3f0*/  BRA.DIV UR4, `(.L_x_3693) ;  /* 0x0000003e049c7947 */ /* 0x000fea000b800000 */
[----:B------:R-:W-:-:S13]  /*2b400*/  ELECT P6, URZ, PT ;  /* 0x00000000003f782f */ /* 0x000fda00038c0000 */
.L_x_3853:
[----:B------:R-:W-:Y:S05]  /*2b410*/  @!P6 BRA `(.L_x_3372) ;  /* 0x0000000000a0e947 */ /* 0x000fea0003800000 */
[----:B------:R-:W-:-:S06]  /*2b420*/  ULOP3.LUT UR4, UR36, 0x2, URZ, 0xfc, !UPT ;  /* 0x0000000224047892 */ /* 0x000fcc000f8efc3f */
[----:B-1----:R-:W-:-:S05]  /*2b430*/  IMAD.U32 R2, RZ, RZ, UR4 ;  /* 0x00000004ff027e24 */ /* 0x002fca000f8e00ff */
[----:B------:R-:W-:-:S13]  /*2b440*/  ISETP.NE.AND P0, PT, R2, 0x3, PT ;  /* 0x000000030200780c */ /* 0x000fda0003f05270 */
[----:B------:R-:W-:Y:S05]  /*2b450*/  @!P0 BRA `(.L_x_3694) ;  /* 0x0000000000048947 */ /* 0x000fea0003800000 */
[----:B------:R-:W-:Y:S01]  /*2b460*/  BPT.TRAP 0x1 ;  /* 0x000000040000795c */ /* 0x000fe20000300000 */
.L_x_3694:
[----:B0-----:R-:W2:Y:S04]  /*2b470*/  LDL R3, [R1+0x18] ;  /* 0x0000180001037983 */ /* 0x001ea80000100800 */
[----:B------:R-:W3:Y:S01]  /*2b480*/  LDL.LU R7, [R1+0x20] ;  /* 0x0000200001077983 */ /* 0x000ee20000300800 */
[----:B------:R-:W-:-:S04]  /*2b490*/  VIADD R2, R0, 0x33440 ;  /* 0x0003344000027836 */ /* 0x000fc80000000000 */
[C---:B--2---:R-:W-:Y:S01]  /*2b4a0*/  IMAD R6, R3.reuse, 0x8, R2 ;  /* 0x0000000803067824 */ /* 0x044fe200078e0202 */
[----:B------:R-:W-:Y:S02]  /*2b4b0*/  IADD3 R3, R3, 0x1, RZ ;  /* 0x0000000103037810 */ /* 0x000fe40007ffe0ff */
[----:B---3--:R-:W-:Y:S02]  /*2b4c0*/  SHF.L.U32 R5, R7, 0x1f, RZ ;  /* 0x0000001f07057819 */ /* 0x008fe400000006ff */
[C---:B------:R-:W-:Y:S02]  /*2b4d0*/  ISETP.NE.AND P2, PT, R3.reuse, 0x2, PT ;  /* 0x000000020300780c */ /* 0x040fe40003f45270 */
[----:B------:R-:W0:Y:S02]  /*2b4e0*/  SYNCS.PHASECHK.TRANS64.TRYWAIT P1, [R6+URZ], R5 ;  /* 0x00000005060075a7 */ /* 0x000e24000802017f */
[----:B------:R-:W-:Y:S02]  /*2b4f0*/  SEL R4, RZ, 0x1, P2 ;  /* 0x00000001ff047807 */ /* 0x000fe40001000000 */
[----:B------:R-:W-:-:S02]  /*2b500*/  SEL R3, R3, RZ, P2 ;  /* 0x000000ff03037207 */ /* 0x000fc40001000000 */
[----:B------:R-:W-:-:S03]  /*2b510*/  LOP3.LUT R4, R7, R4, RZ, 0x3c, !PT ;  /* 0x0000000407047212 */ /* 0x000fc600078e3cff */
[----:B------:R-:W-:Y:S01]  /*2b520*/  IMAD R7, R3, 0x8, R2 ;  /* 0x0000000803077824 */ /* 0x000fe200078e0202 */
[----:B------:R-:W-:Y:S01]  /*2b530*/  SHF.L.U32 R2, R4, 0x1f, RZ ;  /* 0x0000001f04027819 */ /* 0x000fe200000006ff */
[----:B0-----:R-:W-:Y:S06]  /*2b540*/  @!P1 BRA `(.L_x_3695) ;  /* 0x0000003c00689947 */ /* 0x001fec0003800000 */
.L_x_3854:
[----:B------:R-:W1:Y:S02]  /*2b550*/  SYNCS.PHASECHK.TRANS64.TRYWAIT P1, [R7+URZ], R2 ;  /* 0x00000002070075a7 */ /* 0x000e64000802017f */
[----:B-1----:R-:W-:Y:S05]  /*2b560*/  @!P1 BRA `(.L_x_3696) ;  /* 0x0000003c00749947 */ /* 0x002fea0003800000 */
.L_x_3855:
[----:B------:R-:W-:Y:S05]  /*2b570*/  @!P0 BRA `(.L_x_3697) ;  /* 0x0000000000048947 */ /* 0x000fea0003800000 */
[----:B------:R-:W-:Y:S01]  /*2b580*/  BPT.TRAP 0x1 ;  /* 0x000000040000795c */ /* 0x000fe20000300000 */
.L_x_3697:
[----:B------:R-:W2:Y:S02]  /*2b590*/  LDL.LU R4, [R1+0x18] ;  /* 0x0000180001047983 */ /* 0x000ea40000300800 */
[----:B--2---:R-:W-:-:S04]  /*2b5a0*/  IMAD R4, R4, 0x8, R0 ;  /* 0x0000000804047824 */ /* 0x004fc800078e0200 */
[----:B------:R-:W2:Y:S02]  /*2b5b0*/  SYNCS.PHASECHK.TRANS64.TRYWAIT P1, [R4+URZ+0x33460], R5 ;  /* 0x03346005040075a7 */ /* 0x000ea4000802017f */
[----:B--2---:R-:W-:Y:S05]  /*2b5c0*/  @!P1 BRA `(.L_x_3698) ;  /* 0x0000003c00709947 */ /* 0x004fea0003800000 */
.L_x_3856:
[----:B------:R-:W-:Y:S05]  /*2b5d0*/  @!P0 BRA `(.L_x_3699) ;  /* 0x0000000000048947 */ /* 0x000fea0003800000 */
[----:B------:R-:W-:Y:S01]  /*2b5e0*/  BPT.TRAP 0x1 ;  /* 0x000000040000795c */ /* 0x000fe20000300000 */
.L_x_3699:
[----:B------:R-:W-:-:S04]  /*2b5f0*/  IMAD R3, R3, 0x8, R0 ;  /* 0x0000000803037824 */ /* 0x000fc800078e0200 */
[----:B------:R-:W3:Y:S02]  /*2b600*/  SYNCS.PHASECHK.TRANS64.TRYWAIT P1, [R3+URZ+0x33460], R2 ;  /* 0x03346002030075a7 */ /* 0x000ee4000802017f */
[----:B---3--:R-:W-:Y:S05]  /*2b610*/  @!P1 BRA `(.L_x_3700) ;  /* 0x0000003c00709947 */ /* 0x008fea0003800000 */
.L_x_3857:
[----:B------:R-:W-:Y:S05]  /*2b620*/  @!P0 BRA `(.L_x_3701) ;  /* 0x0000000000048947 */ /* 0x000fea0003800000 */
[----:B------:R-:W-:Y:S01]  /*2b630*/  BPT.TRAP 0x1 ;  /* 0x000000040000795c */ /* 0x000fe20000300000 */
.L_x_3701:
[----:B------:R-:W4:Y:S02]  /*2b640*/  SYNCS.PHASECHK.TRANS64.TRYWAIT P0, [R4+URZ+0x33480], R5 ;  /* 0x03348005040075a7 */ /* 0x000f24000800017f */
[----:B----4-:R-:W-:Y:S05]  /*2b650*/  @!P0 BRA `(.L_x_3702) ;  /* 0x0000003c00748947 */ /* 0x010fea0003800000 */
.L_x_3703:
[----:B------:R0:W0:Y:S02]  /*2b660*/  SYNCS.PHASECHK.TRANS64.TRYWAIT P0, [R3+URZ+0x33480], R2 ;  /* 0x03348002030075a7 */ /* 0x000024000800017f */
[----:B0-----:R-:W-:Y:S05]  /*2b670*/  @!P0 NANOSLEEP.SYNCS 0x989680 ;  /* 0x009896800000895d */ /* 0x001fea0003900000 */
[----:B------:R-:W0:Y:S02]  /*2b680*/  @!P0 SYNCS.PHASECHK.TRANS64 P0, [R3+URZ+0x33480], R2 ;  /* 0x03348002030085a7 */ /* 0x000e24000800007f */
[----:B0-----:R-:W-:Y:S05]  /*2b690*/  @!P0 BRA `(.L_x_3703) ;  /* 0xfffffffc00f08947 */ /* 0x001fea000383ffff */
.L_x_3372:
[----:B------:R-:W-:Y:S05]  /*2b6a0*/  BSYNC B8 ;  /* 0x0000000000087941 */ /* 0x000fea0003800000 */
.L_x_3369:
[----:B------:R-:W-:Y:S05]  /*2b6b0*/  EXIT ;  /* 0x000000000000794d */ /* 0x000fea0003800000 */
.L_x_3390:
[----:B-1----:R1:W2:Y:S02]  /*2b6c0*/  SYNCS.PHASECHK.TRANS64.TRYWAIT P5, [R43+URZ+0x33490], R100 ;  /* 0x033490642b0075a7 */ /* 0x0022a400080a017f */
[----:B--2---:R-:W-:Y:S05]  /*2b6d0*/  @!P5 NANOSLEEP.SYNCS 0x989680 ;  /* 0x009896800000d95d */ /* 0x004fea0003900000 */
[----:B------:R-:W2:Y:S02]  /*2b6e0*/  @!P5 SYNCS.PHASECHK.TRANS64 P5, [R43+URZ+0x33490], R100 ;  /* 0x033490642b00d5a7 */ /* 0x000ea400080a007f */
[----:B--2---:R-:W-:Y:S05]  /*2b6f0*/  @!P5 BRA `(.L_x_3390) ;  /* 0xfffffffc00f0d947 */ /* 0x004fea000383ffff */
[----:B------:R-:W-:Y:S05]  /*2b700*/  BRA `(.L_x_3704) ;  /* 0xfffffd7c00a47947 */ /* 0x000fea000383ffff */
.L_x_3444:
[----:B--2---:R2:W4:Y:S02]  /*2b710*/  SYNCS.PHASECHK.TRANS64.TRYWAIT P5, [R43+URZ+0x33490], R100 ;  /* 0x033490642b0075a7 */ /* 0x00452400080a017f */
[----:B----4-:R-:W-:Y:S05]  /*2b720*/  @!P5 NANOSLEEP.SYNCS 0x989680 ;  /* 0x009896800000d95d */ /* 0x010fea0003900000 */
[----:B------:R-:W4:Y:S02]  /*2b730*/  @!P5 SYNCS.PHASECHK.TRANS64 P5, [R43+URZ+0x33490], R100 ;  /* 0x033490642b00d5a7 */ /* 0x000f2400080a007f */
[----:B----4-:R-:W-:Y:S05]  /*2b740*/  @!P5 BRA `(.L_x_3444) ;  /* 0xfffffffc00f0d947 */ /* 0x010fea000383ffff */
[----:B------:R-:W-:Y:S05]  /*2b750*/  BRA `(.L_x_3705) ;  /* 0xfffffddc00a47947 */ /* 0x000fea000383ffff */
.L_x_3469:
[----:B0-----:R0:W1:Y:S02]  /*2b760*/  SYNCS.PHASECHK.TRANS64.TRYWAIT P3, [R43+URZ+0x33490], R100 ;  /* 0x033490642b0075a7 */ /* 0x001064000806017f */
[----:B-1----:R-:W-:Y:S05]  /*2b770*/  @!P3 NANOSLEEP.SYNCS 0x989680 ;  /* 0x009896800000b95d */ /* 0x002fea0003900000 */
[----:B------:R-:W1:Y:S02]  /*2b780*/  @!P3 SYNCS.PHASECHK.TRANS64 P3, [R43+URZ+0x33490], R100 ;  /* 0x033490642b00b5a7 */ /* 0x000e64000806007f */
[----:B-1----:R-:W-:Y:S05]  /*2b790*/  @!P3 BRA `(.L_x_3469) ;  /* 0xfffffffc00f0b947 */ /* 0x002fea000383ffff */
[----:B------:R-:W-:Y:S05]  /*2b7a0*/  BRA `(.L_x_3706) ;  /* 0xfffffe3c00fc7947 */ /* 0x000fea000383ffff */
.L_x_3475:
[----:B-1----:R1:W2:Y:S02]  /*2b7b0*/  SYNCS.PHASECHK.TRANS64.TRYWAIT P2, [R43+URZ+0x334b0], R100 ;  /* 0x0334b0642b0075a7 */ /* 0x0022a4000804017f */
[----:B--2---:R-:W-:Y:S05]  /*2b7c0*/  @!P2 NANOSLEEP.SYNCS 0x989680 ;  /* 0x009896800000a95d */ /* 0x004fea0003900000 */
[----:B------:R-:W2:Y:S02]  /*2b7d0*/  @!P2 SYNCS.PHASECHK.TRANS64 P2, [R43+URZ+0x334b0], R100 ;  /* 0x0334b0642b00a5a7 */ /* 0x000ea4000804007f */
[----:B--2---:R-:W-:Y:S05]  /*2b7e0*/  @!P2 BRA `(.L_x_3475) ;  /* 0xfffffffc00f0a947 */ /* 0x004fea000383ffff */
[----:B------:R-:W-:Y:S05]  /*2b7f0*/  BRA `(.L_x_3707) ;  /* 0xfffffe4400007947 */ /* 0x000fea000383ffff */
.L_x_3483:
[----:B------:R-:W0:Y:S01]  /*2b800*/  S2R R0, SR_TID.X ;  /* 0x0000000000007919 */ /* 0x000e220000002100 */
[----:B------:R-:W-:Y:S01]  /*2b810*/  BSSY B0, `(.L_x_3708) ;  /* 0x000000c000007945 */ /* 0x000fe20003800000 */
[----:B------:R-:W-:Y:S02]  /*2b820*/  IMAD.MOV.U32 R12, RZ, RZ, RZ ;  /* 0x000000ffff0c7224 */ /* 0x000fe400078e00ff */
[----:B------:R-:W-:Y:S02]  /*2b830*/  IMAD.MOV.U32 R11, RZ, RZ, 0x1f ;  /* 0x0000001fff0b7424 */ /* 0x000fe400078e00ff */
[----:B------:R-:W-:Y:S02]  /*2b840*/  IMAD.MOV.U32 R15, RZ, RZ, -0x1 ;  /* 0xffffffffff0f7424 */ /* 0x000fe400078e00ff */
[----:B0-----:R-:W-:-:S05]  /*2b850*/  VIADD R2, R0, 0xffffff80 ;  /* 0xffffff8000027836 */ /* 0x001fca0000000000 */
[----:B------:R-:W-:-:S04]  /*2b860*/  SHF.R.S32.HI R0, RZ, 0x1f, R2 ;  /* 0x0000001fff007819 */ /* 0x000fc80000011402 */
[----:B------:R-:W-:-:S04]  /*2b870*/  LEA.HI R0, R0, R2, RZ, 0x7 ;  /* 0x0000000200007211 */ /* 0x000fc800078f38ff */
[----:B------:R-:W-:-:S04]  /*2b880*/  SHF.R.S32.HI R0, RZ, 0x7, R0 ;  /* 0x00000007ff007819 */ /* 0x000fc80000011400 */
[----:B------:R-:W-:-:S07]  /*2b890*/  MOV R13, R0 ;  /* 0x00000000000d7202 */ /* 0x000fce0000000f00 */
[----:B-----5:R-:W-:Y:S05]  /*2b8a0*/  WARPSYNC.COLLECTIVE R15, `(.L_x_3709) ;  /* 0x000000000f087348 */ /* 0x020fea0003c00000 */
[----:B------:R0:W1:Y:S02]  /*2b8b0*/  SHFL.IDX P6, R14, R13, R12, R11 ;  /* 0x0000000c0d0e7389 */ /* 0x00006400000c000b */
[----:B01---5:R-:W-:Y:S01]  /*2b8c0*/  ENDCOLLECTIVE ;  /* 0x000000000000791b */ /* 0x023fe20003800000 */
.L_x_3709:
[----:B------:R-:W-:Y:S05]  /*2b8d0*/  BSYNC B0 ;  /* 0x0000000000007941 */ /* 0x000fea0003800000 */
.L_x_3708:
[----:B------:R-:W-:Y:S01]  /*2b8e0*/  IMAD.MOV.U32 R233, RZ, RZ, R14 ;  /* 0x000000ffffe97224 */ /* 0x000fe200078e000e */
[----:B------:R-:W-:Y:S06]  /*2b8f0*/  BRA `(.L_x_3710) ;  /* 0xfffffe4c002c7947 */ /* 0x000fec000383ffff */
.L_x_3493:
[----:B------:R-:W-:Y:S01]  /*2b900*/  BSSY B1, `(.L_x_3711) ;  /* 0x0000008000017945 */ /* 0x000fe20003800000 */
[----:B------:R-:W-:Y:S01]  /*2b910*/  MOV R13, R26 ;  /* 0x0000001a000d7202 */ /* 0x000fe20000000f00 */
[----:B------:R-:W-:Y:S02]  /*2b920*/  IMAD.MOV.U32 R12, RZ, RZ, RZ ;  /* 0x000000ffff0c7224 */ /* 0x000fe400078e00ff */
[----:B------:R-:W-:Y:S02]  /*2b930*/  IMAD.MOV.U32 R11, RZ, RZ, 0x1e1f ;  /* 0x00001e1fff0b7424 */ /* 0x000fe400078e00ff */
[----:B------:R-:W-:-:S07]  /*2b940*/  IMAD.MOV.U32 R15, RZ, RZ, -0x1 ;  /* 0xffffffffff0f7424 */ /* 0x000fce00078e00ff */
[----:B------:R-:W-:Y:S05]  /*2b950*/  WARPSYNC.COLLECTIVE R15, `(.L_x_3712) ;  /* 0x000000000f087348 */ /* 0x000fea0003c00000 */
[----:B------:R0:W1:Y:S02]  /*2b960*/  SHFL.IDX P6, R14, R13, R12, R11 ;  /* 0x0000000c0d0e7389 */ /* 0x00006400000c000b */
[----:B01----:R-:W-:Y:S01]  /*2b970*/  ENDCOLLECTIVE ;  /* 0x000000000000791b */ /* 0x003fe20003800000 */
.L_x_3712:
[----:B------:R-:W-:Y:S05]  /*2b980*/  BSYNC B1 ;  /* 0x0000000000017941 */ /* 0x000fea0003800000 */
.L_x_3711:
        /* <DEDUP_REMOVED lines=8> */
.L_x_3713:
[----:B------:R-:W-:Y:S01]  /*2ba10*/  MOV R13, R27 ;  /* 0x0000001b000d7202 */ /* 0x000fe20000000f00 */
[----:B------:R-:W-:-:S07]  /*2ba20*/  IMAD.MOV.U32 R3, RZ, RZ, R14 ;  /* 0x000000ffff037224 */ /* 0x000fce00078e000e */
[----:B------:R-:W-:Y:S05]  /*2ba30*/  WARPSYNC.COLLECTIVE R15, `(.L_x_3714) ;  /* 0x000000000f087348 */ /* 0x000fea0003c00000 */
[----:B------:R0:W1:Y:S02]  /*2ba40*/  SHFL.IDX P6, R14, R13, R12, R11 ;  /* 0x0000000c0d0e7389 */ /* 0x00006400000c000b */
[----:B01----:R-:W-:Y:S01]  /*2ba50*/  ENDCOLLECTIVE ;  /* 0x000000000000791b */ /* 0x003fe20003800000 */
.L_x_3714:
[----:B------:R-:W-:Y:S02]  /*2ba60*/  IMAD.MOV.U32 R13, RZ, RZ, R28 ;  /* 0x000000ffff0d7224 */ /* 0x000fe400078e001c */
[----:B------:R-:W-:-:S07]  /*2ba70*/  IMAD.MOV.U32 R4, RZ, RZ, R14 ;  /* 0x000000ffff047224 */ /* 0x000fce00078e000e */
[----:B------:R-:W-:Y:S05]  /*2ba80*/  WARPSYNC.COLLECTIVE R15, `(.L_x_3715) ;  /* 0x000000000f087348 */ /* 0x000fea0003c00000 */
[----:B------:R0:W1:Y:S02]  /*2ba90*/  SHFL.IDX P6, R14, R13, R12, R11 ;  /* 0x0000000c0d0e7389 */ /* 0x00006400000c000b */
[----:B01----:R-:W-:Y:S01]  /*2baa0*/  ENDCOLLECTIVE ;  /* 0x000000000000791b */ /* 0x003fe20003800000 */
.L_x_3715:
[----:B------:R-:W-:Y:S05]  /*2bab0*/  BRA `(.L_x_3716) ;  /* 0xfffffe5000c47947 */ /* 0x000fea000383ffff */
.L_x_3497:
[----:B0-----:R0:W1:Y:S02]  /*2bac0*/  SYNCS.PHASECHK.TRANS64.TRYWAIT P0, [R16+URZ+0x33400], R5 ;  /* 0x03340005100075a7 */ /* 0x001064000800017f */
[----:B-1----:R-:W-:Y:S05]  /*2bad0*/  @!P0 NANOSLEEP.SYNCS 0x989680 ;  /* 0x009896800000895d */ /* 0x002fea0003900000 */
[----:B------:R-:W1:Y:S02]  /*2bae0*/  @!P0 SYNCS.PHASECHK.TRANS64 P0, [R16+URZ+0x33400], R5 ;  /* 0x03340005100085a7 */ /* 0x000e64000800007f */
[----:B-1----:R-:W-:Y:S05]  /*2baf0*/  @!P0 BRA `(.L_x_3497) ;  /* 0xfffffffc00f08947 */ /* 0x002fea000383ffff */
[----:B------:R-:W-:Y:S05]  /*2bb00*/  BRA `(.L_x_3717) ;  /* 0xfffffe5800187947 */ /* 0x000fea000383ffff */
.L_x_3509:
        /* <DEDUP_REMOVED lines=8> */
.L_x_3719:
[----:B------:R-:W-:Y:S05]  /*2bb90*/  BSYNC B1 ;  /* 0x0000000000017941 */ /* 0x000fea0003800000 */
.L_x_3718:
[----:B------:R-:W-:Y:S01]  /*2bba0*/  IMAD.MOV.U32 R13, RZ, RZ, R24 ;  /* 0x000000ffff0d7224 */ /* 0x000fe200078e0018 */
[----:B------:R-:W-:Y:S01]  /*2bbb0*/  MOV R11, 0x1e1f ;  /* 0x00001e1f000b7802 */ /* 0x000fe20000000f00 */
[----:B------:R-:W-:Y:S02]  /*2bbc0*/  IMAD.MOV.U32 R12, RZ, RZ, RZ ;  /* 0x000000ffff0c7224 */ /* 0x000fe400078e00ff */
[----:B------:R-:W-:Y:S02]  /*2bbd0*/  IMAD.MOV.U32 R15, RZ, RZ, -0x1 ;  /* 0xffffffffff0f7424 */ /* 0x000fe400078e00ff */
[----:B------:R-:W-:-:S07]  /*2bbe0*/  IMAD.MOV.U32 R0, RZ, RZ, R14 ;  /* 0x000000ffff007224 */ /* 0x000fce00078e000e */
[----:B------:R-:W-:Y:S05]  /*2bbf0*/  WARPSYNC.COLLECTIVE R15, `(.L_x_3720) ;  /* 0x000000000f087348 */ /* 0x000fea0003c00000 */
[----:B------:R0:W1:Y:S02]  /*2bc00*/  SHFL.IDX P6, R14, R13, R12, R11 ;  /* 0x0000000c0d0e7389 */ /* 0x00006400000c000b */
[----:B01----:R-:W-:Y:S01]  /*2bc10*/  ENDCOLLECTIVE ;  /* 0x000000000000791b */ /* 0x003fe20003800000 */
.L_x_3720:
[----:B------:R-:W-:Y:S02]  /*2bc20*/  IMAD.MOV.U32 R13, RZ, RZ, R27 ;  /* 0x000000ffff0d7224 */ /* 0x000fe400078e001b */
[----:B------:R-:W-:-:S07]  /*2bc30*/  IMAD.MOV.U32 R3, RZ, RZ, R14 ;  /* 0x000000ffff037224 */ /* 0x000fce00078e000e */
[----:B------:R-:W-:Y:S05]  /*2bc40*/  WARPSYNC.COLLECTIVE R15, `(.L_x_3721) ;  /* 0x000000000f087348 */ /* 0x000fea0003c00000 */
[----:B------:R0:W1:Y:S02]  /*2bc50*/  SHFL.IDX P6, R14, R13, R12, R11 ;  /* 0x0000000c0d0e7389 */ /* 0x00006400000c000b */
[----:B01----:R-:W-:Y:S01]  /*2bc60*/  ENDCOLLECTIVE ;  /* 0x000000000000791b */ /* 0x003fe20003800000 */
.L_x_3721:
[----:B------:R-:W-:Y:S01]  /*2bc70*/  MOV R13, R28 ;  /* 0x0000001c000d7202 */ /* 0x000fe20000000f00 */
[----:B------:R-:W-:-:S07]  /*2bc80*/  IMAD.MOV.U32 R20, RZ, RZ, R14 ;  /* 0x000000ffff147224 */ /* 0x000fce00078e000e */
[----:B------:R-:W-:Y:S05]  /*2bc90*/  WARPSYNC.COLLECTIVE R15, `(.L_x_3722) ;  /* 0x000000000f087348 */ /* 0x000fea0003c00000 */
[----:B------:R0:W1:Y:S02]  /*2bca0*/  SHFL.IDX P6, R14, R13, R12, R11 ;  /* 0x0000000c0d0e7389 */ /* 0x00006400000c000b */
[----:B01----:R-:W-:Y:S01]  /*2bcb0*/  ENDCOLLECTIVE ;  /* 0x000000000000791b */ /* 0x003fe20003800000 */
.L_x_3722:
[----:B------:R-:W-:Y:S01]  /*2bcc0*/  IMAD.MOV.U32 R21, RZ, RZ, R14 ;  /* 0x000000ffff157224 */ /* 0x000fe200078e000e */
[----:B------:R-:W-:Y:S06]  /*2bcd0*/  BRA `(.L_x_3723) ;  /* 0xfffffe8400747947 */ /* 0x000fec000383ffff */
.L_x_3513:
[----:B-1----:R1:W2:Y:S02]  /*2bce0*/  SYNCS.PHASECHK.TRANS64.TRYWAIT P0, [R16+URZ+0x33400], R21 ;  /* 0x03340015100075a7 */ /* 0x0022a4000800017f */
[----:B--2---:R-:W-:Y:S05]  /*2bcf0*/  @!P0 NANOSLEEP.SYNCS 0x989680 ;  /* 0x009896800000895d */ /* 0x004fea0003900000 */
[----:B------:R-:W2:Y:S02]  /*2bd00*/  @!P0 SYNCS.PHASECHK.TRANS64 P0, [R16+URZ+0x33400], R21 ;  /* 0x03340015100085a7 */ /* 0x000ea4000800007f */
[----:B--2---:R-:W-:Y:S05]  /*2bd10*/  @!P0 BRA `(.L_x_3513) ;  /* 0xfffffffc00f08947 */ /* 0x004fea000383ffff */
[----:B------:R-:W-:Y:S05]  /*2bd20*/  BRA `(.L_x_3724) ;  /* 0xfffffe8800847947 */ /* 0x000fea000383ffff */
.L_x_3521:
[----:B-1----:R1:W2:Y:S02]  /*2bd30*/  SYNCS.PHASECHK.TRANS64.TRYWAIT P2, [R0+URZ+0x33430], R3 ;  /* 0x03343003000075a7 */ /* 0x0022a4000804017f */
[----:B--2---:R-:W-:Y:S05]  /*2bd40*/  @!P2 NANOSLEEP.SYNCS 0x989680 ;  /* 0x009896800000a95d */ /* 0x004fea0003900000 */
[----:B------:R-:W2:Y:S02]  /*2bd50*/  @!P2 SYNCS.PHASECHK.TRANS64 P2, [R0+URZ+0x33430], R3 ;  /* 0x033430030000a5a7 */ /* 0x000ea4000804007f */
[----:B--2---:R-:W-:Y:S05]  /*2bd60*/  @!P2 BRA `(.L_x_3521) ;  /* 0xfffffffc00f0a947 */ /* 0x004fea000383ffff */
[----:B------:R-:W-:Y:S05]  /*2bd70*/  BRA `(.L_x_3520) ;  /* 0xfffffeb800e07947 */ /* 0x000fea000383ffff */
.L_x_3527:
[----:B-1----:R1:W2:Y:S02]  /*2bd80*/  SYNCS.PHASECHK.TRANS64.TRYWAIT P2, [R11+URZ+0x33430], R8 ;  /* 0x033430080b0075a7 */ /* 0x0022a4000804017f */
[----:B--2---:R-:W-:Y:S05]  /*2bd90*/  @!P2 NANOSLEEP.SYNCS 0x989680 ;  /* 0x009896800000a95d */ /* 0x004fea0003900000 */
[----:B------:R-:W2:Y:S02]  /*2bda0*/  @!P2 SYNCS.PHASECHK.TRANS64 P2, [R11+URZ+0x33430], R8 ;  /* 0x033430080b00a5a7 */ /* 0x000ea4000804007f */
[----:B--2---:R-:W-:Y:S05]  /*2bdb0*/  @!P2 BRA `(.L_x_3527) ;  /* 0xfffffffc00f0a947 */ /* 0x004fea000383ffff */
[----:B------:R-:W-:Y:S05]  /*2bdc0*/  BRA `(.L_x_3526) ;  /* 0xfffffefc00cc7947 */ /* 0x000fea000383ffff */
.L_x_3531:
[----:B-1----:R1:W2:Y:S02]  /*2bdd0*/  SYNCS.PHASECHK.TRANS64.TRYWAIT P1, [R10+URZ+0x33450], R6 ;  /* 0x033450060a0075a7 */ /* 0x0022a4000802017f */
[----:B--2---:R-:W-:Y:S05]  /*2bde0*/  @!P1 NANOSLEEP.SYNCS 0x989680 ;  /* 0x009896800000995d */ /* 0x004fea0003900000 */
[----:B------:R-:W2:Y:S02]  /*2bdf0*/  @!P1 SYNCS.PHASECHK.TRANS64 P1, [R10+URZ+0x33450], R6 ;  /* 0x033450060a0095a7 */ /* 0x000ea4000802007f */
[----:B--2---:R-:W-:Y:S05]  /*2be00*/  @!P1 BRA `(.L_x_3531) ;  /* 0xfffffffc00f09947 */ /* 0x004fea000383ffff */
[----:B------:R-:W-:Y:S05]  /*2be10*/  BRA `(.L_x_3528) ;  /* 0xffffff1000087947 */ /* 0x000fea000383ffff */
.L_x_3537:
[----:B-1----:R1:W2:Y:S02]  /*2be20*/  SYNCS.PHASECHK.TRANS64.TRYWAIT P1, [R8+URZ+0x33450], R3 ;  /* 0x03345003080075a7 */ /* 0x0022a4000802017f */
[----:B--2---:R-:W-:Y:S05]  /*2be30*/  @!P1 NANOSLEEP.SYNCS 0x989680 ;  /* 0x009896800000995d */ /* 0x004fea0003900000 */
[----:B------:R-:W2:Y:S02]  /*2be40*/  @!P1 SYNCS.PHASECHK.TRANS64 P1, [R8+URZ+0x33450], R3 ;  /* 0x03345003080095a7 */ /* 0x000ea4000802007f */
[----:B--2---:R-:W-:Y:S05]  /*2be50*/  @!P1 BRA `(.L_x_3537) ;  /* 0xfffffffc00f09947 */ /* 0x004fea000383ffff */
[----:B------:R-:W-:Y:S05]  /*2be60*/  BRA `(.L_x_3536) ;  /* 0xffffff3c00207947 */ /* 0x000fea000383ffff */
.L_x_3541:
[----:B------:R-:W-:Y:S01]  /*2be70*/  SEL R9, R129, R12, P0 ;  /* 0x0000000c81097207 */ /* 0x000fe20000000000 */
[----:B------:R-:W-:Y:S01]  /*2be80*/  IMAD.MOV.U32 R11, RZ, RZ, 0x1c1f ;  /* 0x00001c1fff0b7424 */ /* 0x000fe200078e00ff */
[----:B------:R-:W-:Y:S01]  /*2be90*/  SEL R20, R12, R129, P0 ;  /* 0x000000810c147207 */ /* 0x000fe20000000000 */
[----:B------:R-:W-:Y:S01]  /*2bea0*/  IMAD.MOV.U32 R12, RZ, RZ, R0 ;  /* 0x000000ffff0c7224 */ /* 0x000fe200078e0000 */
[----:B------:R-:W-:Y:S01]  /*2beb0*/  SEL R7, R128, R35, P0 ;  /* 0x0000002380077207 */ /* 0x000fe20000000000 */
[----:B------:R-:W-:Y:S01]  /*2bec0*/  IMAD.MOV.U32 R15, RZ, RZ, -0x1 ;  /* 0xffffffffff0f7424 */ /* 0x000fe200078e00ff */
[----:B------:R-:W-:Y:S02]  /*2bed0*/  SEL R8, R35, R128, P0 ;  /* 0x0000008023087207 */ /* 0x000fe40000000000 */
[----:B------:R-:W-:-:S07]  /*2bee0*/  SEL R21, R126, R39, P0 ;  /* 0x000000277e157207 */ /* 0x000fce0000000000 */
[----:B0----5:R-:W-:Y:S05]  /*2bef0*/  WARPSYNC.COLLECTIVE R15, `(.L_x_3725) ;  /* 0x000000000f087348 */ /* 0x021fea0003c00000 */
[----:B------:R1:W2:Y:S02]  /*2bf00*/  SHFL.IDX P6, R14, R13, R12, R11 ;  /* 0x0000000c0d0e7389 */ /* 0x0002a400000c000b */
[----:B012--5:R-:W-:Y:S01]  /*2bf10*/  ENDCOLLECTIVE ;  /* 0x000000000000791b */ /* 0x027fe20003800000 */
.L_x_3725:
        /* <DEDUP_REMOVED lines=10> */
[----:B------:R-:W-:Y:S01]  /*2bfc0*/  SEL R35, R52, R97, P0 ;  /* 0x0000006134237207 */ /* 0x000fe20000000000 */
[----:B------:R-:W-:Y:S01]  /*2bfd0*/  IMAD.MOV.U32 R2, RZ, RZ, RZ ;  /* 0x000000ffff027224 */ /* 0x000fe200078e00ff */
[----:B------:R-:W-:Y:S02]  /*2bfe0*/  SEL R48, R97, R52, P0 ;  /* 0x0000003461307207 */ /* 0x000fe40000000000 */
[----:B------:R-:W-:Y:S02]  /*2bff0*/  SEL R37, R80, R41, P0 ;  /* 0x0000002950257207 */ /* 0x000fe40000000000 */
[----:B------:R-:W-:-:S02]  /*2c000*/  SEL R52, R41, R80, P0 ;  /* 0x0000005029347207 */ /* 0x000fc40000000000 */
[----:B------:R-:W-:-:S07]  /*2c010*/  MOV R6, R14 ;  /* 0x0000000e00067202 */ /* 0x000fce0000000f00 */
[----:B------:R-:W-:Y:S05]  /*2c020*/  WARPSYNC.COLLECTIVE R15, `(.L_x_3726) ;  /* 0x000000000f087348 */ /* 0x000fea0003c00000 */
[----:B------:R0:W1:Y:S02]  /*2c030*/  SHFL.IDX P6, R14, R13, R12, R11 ;  /* 0x0000000c0d0e7389 */ /* 0x00006400000c000b */
[----:B01----:R-:W-:Y:S01]  /*2c040*/  ENDCOLLECTIVE ;  /* 0x000000000000791b */ /* 0x003fe20003800000 */
.L_x_3726:
        /* <DEDUP_REMOVED lines=18> */
.L_x_3727:
        /* <DEDUP_REMOVED lines=19> */
.L_x_3728:
[----:B------:R-:W-:Y:S02]  /*2c2a0*/  SEL R63, R82, R65, P0 ;  /* 0x00000041523f7207 */ /* 0x000fe40000000000 */
[----:B------:R-:W-:Y:S02]  /*2c2b0*/  SEL R82, R65, R82, P0 ;  /* 0x0000005241527207 */ /* 0x000fe40000000000 */
[----:B------:R-:W-:Y:S02]  /*2c2c0*/  SEL R65, R84, R93, P0 ;  /* 0x0000005d54417207 */ /* 0x000fe40000000000 */
[----:B------:R-:W-:Y:S02]  /*2c2d0*/  SEL R84, R93, R84, P0 ;  /* 0x000000545d547207 */ /* 0x000fe40000000000 */
[----:B------:R-:W-:Y:S02]  /*2c2e0*/  SEL R4, R6, R5, P0 ;  /* 0x0000000506047207 */ /* 0x000fe40000000000 */
[----:B------:R-:W-:-:S02]  /*2c2f0*/  SEL R6, R5, R6, P0 ;  /* 0x0000000605067207 */ /* 0x000fc40000000000 */
[----:B------:R-:W-:Y:S01]  /*2c300*/  MOV R13, R9 ;  /* 0x00000009000d7202 */ /* 0x000fe20000000f00 */
[----:B------:R-:W-:Y:S02]  /*2c310*/  IMAD.MOV.U32 R12, RZ, RZ, R0 ;  /* 0x000000ffff0c7224 */ /* 0x000fe400078e0000 */
[----:B------:R-:W-:-:S07]  /*2c320*/  IMAD.MOV.U32 R7, RZ, RZ, R14 ;  /* 0x000000ffff077224 */ /* 0x000fce00078e000e */
[----:B------:R-:W-:Y:S05]  /*2c330*/  WARPSYNC.COLLECTIVE R15, `(.L_x_3729) ;  /* 0x000000000f087348 */ /* 0x000fea0003c00000 */
[----:B------:R0:W1:Y:S02]  /*2c340*/  SHFL.IDX P6, R14, R13, R12, R11 ;  /* 0x0000000c0d0e7389 */ /* 0x00006400000c000b */
[----:B01----:R-:W-:Y:S01]  /*2c350*/  ENDCOLLECTIVE ;  /* 0x000000000000791b */ /* 0x003fe20003800000 */
.L_x_3729:
        /* <DEDUP_REMOVED lines=8> */
.L_x_3730:
[----:B------:R-:W-:Y:S02]  /*2c3e0*/  IMAD.MOV.U32 R13, RZ, RZ, R21 ;  /* 0x000000ffff0d7224 */ /* 0x000fe400078e0015 */
[----:B------:R-:W-:Y:S01]  /*2c3f0*/  IMAD.MOV.U32 R12, RZ, RZ, R0 ;  /* 0x000000ffff0c7224 */ /* 0x000fe200078e0000 */
[----:B------:R-:W-:-:S07]  /*2c400*/  MOV R20, R14 ;  /* 0x0000000e00147202 */ /* 0x000fce0000000f00 */
[----:B------:R-:W-:Y:S05]  /*2c410*/  WARPSYNC.COLLECTIVE R15, `(.L_x_3731) ;  /* 0x000000000f087348 */ /* 0x000fea0003c00000 */
[----:B------:R0:W1:Y:S02]  /*2c420*/  SHFL.IDX P6, R14, R13, R12, R11 ;  /* 0x0000000c0d0e7389 */ /* 0x00006400000c000b */
[----:B01----:R-:W-:Y:S01]  /*2c430*/  ENDCOLLECTIVE ;  /* 0x000000000000791b */ /* 0x003fe20003800000 */
.L_x_3731:
[----:B------:R-:W-:Y:S01]  /*2c440*/  IMAD.MOV.U32 R13, RZ, RZ, R24 ;  /* 0x000000ffff0d7224 */ /* 0x000fe200078e0018 */
[----:B------:R-:W-:Y:S01]  /*2c450*/  MOV R12, R3 ;  /* 0x00000003000c7202 */ /* 0x000fe20000000f00 */
[----:B------:R-:W-:-:S07]  /*2c460*/  IMAD.MOV.U32 R26, RZ, RZ, R14 ;  /* 0x000000ffff1a7224 */ /* 0x000fce00078e000e */
[----:B------:R-:W-:Y:S05]  /*2c470*/  WARPSYNC.COLLECTIVE R15, `(.L_x_3732) ;  /* 0x000000000f087348 */ /* 0x000fea0003c00000 */
[----:B------:R0:W1:Y:S02]  /*2c480*/  SHFL.IDX P6, R14, R13, R12, R11 ;  /* 0x0000000c0d0e7389 */ /* 0x00006400000c000b */
[----:B01----:R-:W-:Y:S01]  /*2c490*/  ENDCOLLECTIVE ;  /* 0x000000000000791b */ /* 0x003fe20003800000 */
.L_x_3732:
[----:B------:R-:W-:Y:S02]  /*2c4a0*/  IMAD.MOV.U32 R13, RZ, RZ, R25 ;  /* 0x000000ffff0d7224 */ /* 0x000fe400078e0019 */
[----:B------:R-:W-:Y:S02]  /*2c4b0*/  IMAD.MOV.U32 R12, RZ, RZ, R0 ;  /* 0x000000ffff0c7224 */ /* 0x000fe400078e0000 */
[----:B------:R-:W-:-:S07]  /*2c4c0*/  IMAD.MOV.U32 R21, RZ, RZ, R14 ;  /* 0x000000ffff157224 */ /* 0x000fce00078e000e */
[----:B------:R-:W-:Y:S05]  /*2c4d0*/  WARPSYNC.COLLECTIVE R15, `(.L_x_3733) ;  /* 0x000000000f087348 */ /* 0x000fea0003c00000 */
[----:B------:R0:W1:Y:S02]  /*2c4e0*/  SHFL.IDX P6, R14, R13, R12, R11 ;  /* 0x0000000c0d0e7389 */ /* 0x00006400000c000b */
[----:B01----:R-:W-:Y:S01]  /*2c4f0*/  ENDCOLLECTIVE ;  /* 0x000000000000791b */ /* 0x003fe20003800000 */
.L_x_3733:
[----:B------:R-:W-:Y:S02]  /*2c500*/  SEL R24, R26, R21, P0 ;  /* 0x000000151a187207 */ /* 0x000fe40000000000 */
[----:B------:R-:W-:Y:S02]  /*2c510*/  SEL R26, R21, R26, P0 ;  /* 0x0000001a151a7207 */ /* 0x000fe40000000000 */
[----:B------:R-:W-:Y:S01]  /*2c520*/  MOV R13, R28 ;  /* 0x0000001c000d7202 */ /* 0x000fe20000000f00 */
[----:B------:R-:W-:Y:S02]  /*2c530*/  IMAD.MOV.U32 R12, RZ, RZ, R3 ;  /* 0x000000ffff0c7224 */ /* 0x000fe400078e0003 */
[----:B------:R-:W-:-:S07]  /*2c540*/  IMAD.MOV.U32 R30, RZ, RZ, R14 ;  /* 0x000000ffff1e7224 */ /* 0x000fce00078e000e */
[----:B------:R-:W-:Y:S05]  /*2c550*/  WARPSYNC.COLLECTIVE R15, `(.L_x_3734) ;  /* 0x000000000f087348 */ /* 0x000fea0003c00000 */
[----:B------:R0:W1:Y:S02]  /*2c560*/  SHFL.IDX P6, R14, R13, R12, R11 ;  /* 0x0000000c0d0e7389 */ /* 0x00006400000c000b */
[----:B01----:R-:W-:Y:S01]  /*2c570*/  ENDCOLLECTIVE ;  /* 0x000000000000791b */ /* 0x003fe20003800000 */
.L_x_3734:
[----:B------:R-:W-:Y:S02]  /*2c580*/  IMAD.MOV.U32 R13, RZ, RZ, R27 ;  /* 0x000000ffff0d7224 */ /* 0x000fe400078e001b */
[----:B------:R-:W-:Y:S02]  /*2c590*/  IMAD.MOV.U32 R12, RZ, RZ, R0 ;  /* 0x000000ffff0c7224 */ /* 0x000fe400078e0000 */
[----:B------:R-:W-:-:S07]  /*2c5a0*/  IMAD.MOV.U32 R25, RZ, RZ, R14 ;  /* 0x000000ffff197224 */ /* 0x000fce00078e000e */
[----:B------:R-:W-:Y:S05]  /*2c5b0*/  WARPSYNC.COLLECTIVE R15, `(.L_x_3735) ;  /* 0x000000000f087348 */ /* 0x000fea0003c00000 */
[----:B------:R0:W1:Y:S02]  /*2c5c0*/  SHFL.IDX P6, R14, R13, R12, R11 ;  /* 0x0000000c0d0e7389 */ /* 0x00006400000c000b */
[----:B01----:R-:W-:Y:S01]  /*2c5d0*/  ENDCOLLECTIVE ;  /* 0x000000000000791b */ /* 0x003fe20003800000 */
.L_x_3735:
        /* <DEDUP_REMOVED lines=8> */
.L_x_3736:
[----:B------:R-:W-:Y:S01]  /*2c660*/  IMAD.MOV.U32 R13, RZ, RZ, R29 ;  /* 0x000000ffff0d7224 */ /* 0x000fe200078e001d */
[----:B------:R-:W-:Y:S01]  /*2c670*/  MOV R12, R0 ;  /* 0x00000000000c7202 */ /* 0x000fe20000000f00 */
[----:B------:R-:W-:-:S07]  /*2c680*/  IMAD.MOV.U32 R27, RZ, RZ, R14 ;  /* 0x000000ffff1b7224 */ /* 0x000fce00078e000e */
[----:B------:R-:W-:Y:S05]  /*2c690*/  WARPSYNC.COLLECTIVE R15, `(.L_x_3737) ;  /* 0x000000000f087348 */ /* 0x000fea0003c00000 */
[----:B------:R0:W1:Y:S02]  /*2c6a0*/  SHFL.IDX P6, R14, R13, R12, R11 ;  /* 0x0000000c0d0e7389 */ /* 0x00006400000c000b */
[----:B01----:R-:W-:Y:S01]  /*2c6b0*/  ENDCOLLECTIVE ;  /* 0x000000000000791b */ /* 0x003fe20003800000 */
.L_x_3737:
        /* <DEDUP_REMOVED lines=8> */
.L_x_3738:
[----:B------:R-:W-:Y:S01]  /*2c740*/  MOV R13, R31 ;  /* 0x0000001f000d7202 */ /* 0x000fe20000000f00 */
[----:B------:R-:W-:Y:S02]  /*2c750*/  IMAD.MOV.U32 R12, RZ, RZ, R0 ;  /* 0x000000ffff0c7224 */ /* 0x000fe400078e0000 */
[----:B------:R-:W-:-:S07]  /*2c760*/  IMAD.MOV.U32 R29, RZ, RZ, R14 ;  /* 0x000000ffff1d7224 */ /* 0x000fce00078e000e */
[----:B------:R-:W-:Y:S05]  /*2c770*/  WARPSYNC.COLLECTIVE R15, `(.L_x_3739) ;  /* 0x000000000f087348 */ /* 0x000fea0003c00000 */
[----:B------:R0:W1:Y:S02]  /*2c780*/  SHFL.IDX P6, R14, R13, R12, R11 ;  /* 0x0000000c0d0e7389 */ /* 0x00006400000c000b */
[----:B01----:R-:W-:Y:S01]  /*2c790*/  ENDCOLLECTIVE ;  /* 0x000000000000791b */ /* 0x003fe20003800000 */
.L_x_3739:
        /* <DEDUP_REMOVED lines=8> */
.L_x_3740:
[----:B------:R-:W-:Y:S02]  /*2c820*/  IMAD.MOV.U32 R13, RZ, RZ, R33 ;  /* 0x000000ffff0d7224 */ /* 0x000fe400078e0021 */
[----:B------:R-:W-:Y:S01]  /*2c830*/  IMAD.MOV.U32 R12, RZ, RZ, R0 ;  /* 0x000000ffff0c7224 */ /* 0x000fe200078e0000 */
[----:B------:R-:W-:-:S07]  /*2c840*/  MOV R31, R14 ;  /* 0x0000000e001f7202 */ /* 0x000fce0000000f00 */
[----:B------:R-:W-:Y:S05]  /*2c850*/  WARPSYNC.COLLECTIVE R15, `(.L_x_3741) ;  /* 0x000000000f087348 */ /* 0x000fea0003c00000 */
[----:B------:R0:W1:Y:S02]  /*2c860*/  SHFL.IDX P6, R14, R13, R12, R11 ;  /* 0x0000000c0d0e7389 */ /* 0x00006400000c000b */
[----:B01----:R-:W-:Y:S01]  /*2c870*/  ENDCOLLECTIVE ;  /* 0x000000000000791b */ /* 0x003fe20003800000 */
.L_x_3741:
        /* <DEDUP_REMOVED lines=8> */
.L_x_3742:
[----:B------:R-:W-:Y:S02]  /*2c900*/  IMAD.MOV.U32 R13, RZ, RZ, R35 ;  /* 0x000000ffff0d7224 */ /* 0x000fe400078e0023 */
[----:B------:R-:W-:Y:S02]  /*2c910*/  IMAD.MOV.U32 R12, RZ, RZ, R0 ;  /* 0x000000ffff0c7224 */ /* 0x000fe400078e0000 */
[----:B------:R-:W-:-:S07]  /*2c920*/  IMAD.MOV.U32 R33, RZ, RZ, R14 ;  /* 0x000000ffff217224 */ /* 0x000fce00078e000e */
[----:B------:R-:W-:Y:S05]  /*2c930*/  WARPSYNC.COLLECTIVE R15, `(.L_x_3743) ;  /* 0x000000000f087348 */ /* 0x000fea0003c00000 */
[----:B------:R0:W1:Y:S02]  /*2c940*/  SHFL.IDX P6, R14, R13, R12, R11 ;  /* 0x0000000c0d0e7389 */ /* 0x00006400000c000b */
[----:B01----:R-:W-:Y:S01]  /*2c950*/  ENDCOLLECTIVE ;  /* 0x000000000000791b */ /* 0x003fe20003800000 */
.L_x_3743:
        /* <DEDUP_REMOVED lines=8> */
.L_x_3744:
[----:B------:R-:W-:Y:S02]  /*2c9e0*/  IMAD.MOV.U32 R13, RZ, RZ, R37 ;  /* 0x000000ffff0d7224 */ /* 0x000fe400078e0025 */
[----:B------:R-:W-:Y:S02]  /*2c9f0*/  IMAD.MOV.U32 R12, RZ, RZ, R0 ;  /* 0x000000ffff0c7224 */ /* 0x000fe400078e0000 */
[----:B------:R-:W-:-:S07]  /*2ca00*/  IMAD.MOV.U32 R35, RZ, RZ, R14 ;  /* 0x000000ffff237224 */ /* 0x000fce00078e000e */
[----:B------:R-:W-:Y:S05]  /*2ca10*/  WARPSYNC.COLLECTIVE R15, `(.L_x_3745) ;  /* 0x000000000f087348 */ /* 0x000fea0003c00000 */
[----:B------:R0:W1:Y:S02]  /*2ca20*/  SHFL.IDX P6, R14, R13, R12, R11 ;  /* 0x0000000c0d0e7389 */ /* 0x00006400000c000b */
[----:B01----:R-:W-:Y:S01]  /*2ca30*/  ENDCOLLECTIVE ;  /* 0x000000000000791b */ /* 0x003fe20003800000 */
.L_x_3745:
        /* <DEDUP_REMOVED lines=8> */
.L_x_3746:
[----:B------:R-:W-:Y:S01]  /*2cac0*/  IMAD.MOV.U32 R13, RZ, RZ, R39 ;  /* 0x000000ffff0d7224 */ /* 0x000fe200078e0027 */
[----:B------:R-:W-:Y:S01]  /*2cad0*/  MOV R12, R0 ;  /* 0x00000000000c7202 */ /* 0x000fe20000000f00 */
[----:B------:R-:W-:-:S07]  /*2cae0*/  IMAD.MOV.U32 R37, RZ, RZ, R14 ;  /* 0x000000ffff257224 */ /* 0x000fce00078e000e */
[----:B------:R-:W-:Y:S05]  /*2caf0*/  WARPSYNC.COLLECTIVE R15, `(.L_x_3747) ;  /* 0x000000000f087348 */ /* 0x000fea0003c00000 */
[----:B------:R0:W1:Y:S02]  /*2cb00*/  SHFL.IDX P6, R14, R13, R12, R11 ;  /* 0x0000000c0d0e7389 */ /* 0x00006400000c000b */
[----:B01----:R-:W-:Y:S01]  /*2cb10*/  ENDCOLLECTIVE ;  /* 0x000000000000791b */ /* 0x003fe20003800000 */
.L_x_3747:
        /* <DEDUP_REMOVED lines=8> */
.L_x_3748:
[----:B------:R-:W-:Y:S01]  /*2cba0*/  MOV R13, R41 ;  /* 0x00000029000d7202 */ /* 0x000fe20000000f00 */
[----:B------:R-:W-:Y:S02]  /*2cbb0*/  IMAD.MOV.U32 R12, RZ, RZ, R0 ;  /* 0x000000ffff0c7224 */ /* 0x000fe400078e0000 */
[----:B------:R-:W-:-:S07]  /*2cbc0*/  IMAD.MOV.U32 R39, RZ, RZ, R14 ;  /* 0x000000ffff277224 */ /* 0x000fce00078e000e */
[----:B------:R-:W-:Y:S05]  /*2cbd0*/  WARPSYNC.COLLECTIVE R15, `(.L_x_3749) ;  /* 0x000000000f087348 */ /* 0x000fea0003c00000 */
[----:B------:R0:W1:Y:S02]  /*2cbe0*/  SHFL.IDX P6, R14, R13, R12, R11 ;  /* 0x0000000c0d0e7389 */ /* 0x00006400000c000b */
[----:B01----:R-:W-:Y:S01]  /*2cbf0*/  ENDCOLLECTIVE ;  /* 0x000000000000791b */ /* 0x003fe20003800000 */
.L_x_3749:
        /* <DEDUP_REMOVED lines=8> */
.L_x_3750:
[----:B------:R-:W-:Y:S02]  /*2cc80*/  IMAD.MOV.U32 R13, RZ, RZ, R43 ;  /* 0x000000ffff0d7224 */ /* 0x000fe400078e002b */
[----:B------:R-:W-:Y:S01]  /*2cc90*/  IMAD.MOV.U32 R12, RZ, RZ, R0 ;  /* 0x000000ffff0c7224 */ /* 0x000fe200078e0000 */
[----:B------:R-:W-:-:S07]  /*2cca0*/  MOV R62, R14 ;  /* 0x0000000e003e7202 */ /* 0x000fce0000000f00 */
[----:B------:R-:W-:Y:S05]  /*2ccb0*/  WARPSYNC.COLLECTIVE R15, `(.L_x_3751) ;  /* 0x000000000f087348 */ /* 0x000fea0003c00000 */
[----:B------:R0:W1:Y:S02]  /*2ccc0*/  SHFL.IDX P6, R14, R13, R12, R11 ;  /* 0x0000000c0d0e7389 */ /* 0x00006400000c000b */
[----:B01----:R-:W-:Y:S01]  /*2ccd0*/  ENDCOLLECTIVE ;  /* 0x000000000000791b */ /* 0x003fe20003800000 */
.L_x_3751:
        /* <DEDUP_REMOVED lines=8> */
.L_x_3752:
[----:B------:R-:W-:Y:S02]  /*2cd60*/  IMAD.MOV.U32 R13, RZ, RZ, R45 ;  /* 0x000000ffff0d7224 */ /* 0x000fe400078e002d */
[----:B------:R-:W-:Y:S02]  /*2cd70*/  IMAD.MOV.U32 R12, RZ, RZ, R0 ;  /* 0x000000ffff0c7224 */ /* 0x000fe400078e0000 */
[----:B------:R-:W-:-:S07]  /*2cd80*/  IMAD.MOV.U32 R64, RZ, RZ, R14 ;  /* 0x000000ffff407224 */ /* 0x000fce00078e000e */
[----:B------:R-:W-:Y:S05]  /*2cd90*/  WARPSYNC.COLLECTIVE R15, `(.L_x_3753) ;  /* 0x000000000f087348 */ /* 0x000fea0003c00000 */
[----:B------:R0:W1:Y:S02]  /*2cda0*/  SHFL.IDX P6, R14, R13, R12, R11 ;  /* 0x0000000c0d0e7389 */ /* 0x00006400000c000b */
[----:B01----:R-:W-:Y:S01]  /*2cdb0*/  ENDCOLLECTIVE ;  /* 0x000000000000791b */ /* 0x003fe20003800000 */
.L_x_3753:
[----:B------:R-:W-:Y:S01]  /*2cdc0*/  MOV R13, R66 ;  /* 0x00000042000d7202 */ /* 0x000fe20000000f00 */
[----:B------:R-:W-:Y:S02]  /*2cdd0*/  IMAD.MOV.U32 R12, RZ, RZ, R3 ;  /* 0x000000ffff0c7224 */ /* 0x000fe400078e0003 */
[----:B------:R-:W-:-:S07]  /*2cde0*/  IMAD.MOV.U32 R45, RZ, RZ, R14 ;  /* 0x000000ffff2d7224 */ /* 0x000fce00078e000e */
[----:B------:R-:W-:Y:S05]  /*2cdf0*/  WARPSYNC.COLLECTIVE R15, `(.L_x_3754) ;  /* 0x000000000f087348 */ /* 0x000fea0003c00000 */
[----:B------:R0:W1:Y:S02]  /*2ce00*/  SHFL.IDX P6, R14, R13, R12, R11 ;  /* 0x0000000c0d0e7389 */ /* 0x00006400000c000b */
[----:B01----:R-:W-:Y:S01]  /*2ce10*/  ENDCOLLECTIVE ;  /* 0x000000000000791b */ /* 0x003fe20003800000 */
.L_x_3754:
[----:B------:R-:W-:Y:S02]  /*2ce20*/  IMAD.MOV.U32 R13, RZ, RZ, R47 ;  /* 0x000000ffff0d7224 */ /* 0x000fe400078e002f */
[----:B------:R-:W-:Y:S02]  /*2ce30*/  IMAD.MOV.U32 R12, RZ, RZ, R0 ;  /* 0x000000ffff0c7224 */ /* 0x000fe400078e0000 */
[----:B------:R-:W-:-:S07]  /*2ce40*/  IMAD.MOV.U32 R66, RZ, RZ, R14 ;  /* 0x000000ffff427224 */ /* 0x000fce00078e000e */
[----:B------:R-:W-:Y:S05]  /*2ce50*/  WARPSYNC.COLLECTIVE R15, `(.L_x_3755) ;  /* 0x000000000f087348 */ /* 0x000fea0003c00000 */
[----:B------:R0:W1:Y:S02]  /*2ce60*/  SHFL.IDX P6, R14, R13, R12, R11 ;  /* 0x0000000c0d0e7389 */ /* 0x00006400000c000b */
[----:B01----:R-:W-:Y:S01]  /*2ce70*/  ENDCOLLECTIVE ;  /* 0x000000000000791b */ /* 0x003fe20003800000 */
.L_x_3755:
[----:B------:R-:W-:Y:S02]  /*2ce80*/  IMAD.MOV.U32 R13, RZ, RZ, R68 ;  /* 0x000000ffff0d7224 */ /* 0x000fe400078e0044 */
[----:B------:R-:W-:Y:S01]  /*2ce90*/  IMAD.MOV.U32 R12, RZ, RZ, R3 ;  /* 0x000000ffff0c7224 */ /* 0x000fe200078e0003 */
[----:B------:R-:W-:-:S07]  /*2cea0*/  MOV R47, R14 ;  /* 0x0000000e002f7202 */ /* 0x000fce0000000f00 */
[----:B------:R-:W-:Y:S05]  /*2ceb0*/  WARPSYNC.COLLECTIVE R15, `(.L_x_3756) ;  /* 0x000000000f087348 */ /* 0x000fea0003c00000 */
[----:B------:R0:W1:Y:S02]  /*2cec0*/  SHFL.IDX P6, R14, R13, R12, R11 ;  /* 0x0000000c0d0e7389 */ /* 0x00006400000c000b */
[----:B01----:R-:W-:Y:S01]  /*2ced0*/  ENDCOLLECTIVE ;  /* 0x000000000000791b */ /* 0x003fe20003800000 */
.L_x_3756:
[----:B------:R-:W-:Y:S01]  /*2cee0*/  IMAD.MOV.U32 R13, RZ, RZ, R49 ;  /* 0x000000ffff0d7224 */ /* 0x000fe200078e0031 */
[----:B------:R-:W-:Y:S01]  /*2cef0*/  MOV R12, R0 ;  /* 0x00000000000c7202 */ /* 0x000fe20000000f00 */
[----:B------:R-:W-:-:S07]  /*2cf00*/  IMAD.MOV.U32 R68, RZ, RZ, R14 ;  /* 0x000000ffff447224 */ /* 0x000fce00078e000e */
[----:B------:R-:W-:Y:S05]  /*2cf10*/  WARPSYNC.COLLECTIVE R15, `(.L_x_3757) ;  /* 0x000000000f087348 */ /* 0x000fea0003c00000 */
[----:B------:R0:W1:Y:S02]  /*2cf20*/  SHFL.IDX P6, R14, R13, R12, R11 ;  /* 0x0000000c0d0e7389 */ /* 0x00006400000c000b */
[----:B01----:R-:W-:Y:S01]  /*2cf30*/  ENDCOLLECTIVE ;  /* 0x000000000000791b */ /* 0x003fe20003800000 */
.L_x_3757:
        /* <DEDUP_REMOVED lines=8> */
.L_x_3758:
[----:B------:R-:W-:Y:S01]  /*2cfc0*/  MOV R13, R51 ;  /* 0x00000033000d7202 */ /* 0x000fe20000000f00 */
[----:B------:R-:W-:Y:S02]  /*2cfd0*/  IMAD.MOV.U32 R12, RZ, RZ, R0 ;  /* 0x000000ffff0c7224 */ /* 0x000fe400078e0000 */
[----:B------:R-:W-:-:S07]  /*2cfe0*/  IMAD.MOV.U32 R70, RZ, RZ, R14 ;  /* 0x000000ffff467224 */ /* 0x000fce00078e000e */
[----:B------:R-:W-:Y:S05]  /*2cff0*/  WARPSYNC.COLLECTIVE R15, `(.L_x_3759) ;  /* 0x000000000f087348 */ /* 0x000fea0003c00000 */
[----:B------:R0:W1:Y:S02]  /*2d000*/  SHFL.IDX P6, R14, R13, R12, R11 ;  /* 0x0000000c0d0e7389 */ /* 0x00006400000c000b */
[----:B01----:R-:W-:Y:S01]  /*2d010*/  ENDCOLLECTIVE ;  /* 0x000000000000791b */ /* 0x003fe20003800000 */
.L_x_3759:
        /* <DEDUP_REMOVED lines=8> */
.L_x_3760:
[----:B------:R-:W-:Y:S02]  /*2d0a0*/  IMAD.MOV.U32 R13, RZ, RZ, R53 ;  /* 0x000000ffff0d7224 */ /* 0x000fe400078e0035 */
[----:B------:R-:W-:Y:S01]  /*2d0b0*/  IMAD.MOV.U32 R12, RZ, RZ, R0 ;  /* 0x000000ffff0c7224 */ /* 0x000fe200078e0000 */
[----:B------:R-:W-:-:S07]  /*2d0c0*/  MOV R72, R14 ;  /* 0x0000000e00487202 */ /* 0x000fce0000000f00 */
[----:B------:R-:W-:Y:S05]  /*2d0d0*/  WARPSYNC.COLLECTIVE R15, `(.L_x_3761) ;  /* 0x000000000f087348 */ /* 0x000fea0003c00000 */
[----:B------:R0:W1:Y:S02]  /*2d0e0*/  SHFL.IDX P6, R14, R13, R12, R11 ;  /* 0x0000000c0d0e7389 */ /* 0x00006400000c000b */
[----:B01----:R-:W-:Y:S01]  /*2d0f0*/  ENDCOLLECTIVE ;  /* 0x000000000000791b */ /* 0x003fe20003800000 */
.L_x_3761:
        /* <DEDUP_REMOVED lines=8> */
.L_x_3762:
[----:B------:R-:W-:Y:S02]  /*2d180*/  IMAD.MOV.U32 R13, RZ, RZ, R55 ;  /* 0x000000ffff0d7224 */ /* 0x000fe400078e0037 */
[----:B------:R-:W-:Y:S02]  /*2d190*/  IMAD.MOV.U32 R12, RZ, RZ, R0 ;  /* 0x000000ffff0c7224 */ /* 0x000fe400078e0000 */
[----:B------:R-:W-:-:S07]  /*2d1a0*/  IMAD.MOV.U32 R74, RZ, RZ, R14 ;  /* 0x000000ffff4a7224 */ /* 0x000fce00078e000e */
[----:B------:R-:W-:Y:S05]  /*2d1b0*/  WARPSYNC.COLLECTIVE R15, `(.L_x_3763) ;  /* 0x000000000f087348 */ /* 0x000fea0003c00000 */
[----:B------:R0:W1:Y:S02]  /*2d1c0*/  SHFL.IDX P6, R14, R13, R12, R11 ;  /* 0x0000000c0d0e7389 */ /* 0x00006400000c000b */
[----:B01----:R-:W-:Y:S01]  /*2d1d0*/  ENDCOLLECTIVE ;  /* 0x000000000000791b */ /* 0x003fe20003800000 */
.L_x_3763:
        /* <DEDUP_REMOVED lines=8> */
.L_x_3764:
[----:B------:R-:W-:Y:S02]  /*2d260*/  IMAD.MOV.U32 R13, RZ, RZ, R57 ;  /* 0x000000ffff0d7224 */ /* 0x000fe400078e0039 */
[----:B------:R-:W-:Y:S02]  /*2d270*/  IMAD.MOV.U32 R12, RZ, RZ, R0 ;  /* 0x000000ffff0c7224 */ /* 0x000fe400078e0000 */
[----:B------:R-:W-:-:S07]  /*2d280*/  IMAD.MOV.U32 R76, RZ, RZ, R14 ;  /* 0x000000ffff4c7224 */ /* 0x000fce00078e000e */
[----:B------:R-:W-:Y:S05]  /*2d290*/  WARPSYNC.COLLECTIVE R15, `(.L_x_3765) ;  /* 0x000000000f087348 */ /* 0x000fea0003c00000 */
[----:B------:R0:W1:Y:S02]  /*2d2a0*/  SHFL.IDX P6, R14, R13, R12, R11 ;  /* 0x0000000c0d0e7389 */ /* 0x00006400000c000b */
[----:B01----:R-:W-:Y:S01]  /*2d2b0*/  ENDCOLLECTIVE ;  /* 0x000000000000791b */ /* 0x003fe20003800000 */
.L_x_3765:
[----:B------:R-:W-:Y:S01]  /*2d2c0*/  SEL R41, R55, R76, P0 ;  /* 0x0000004c37297207 */ /* 0x000fe20000000000 */
[----:B------:R-:W-:Y:S02]  /*2d2d0*/  IMAD.MOV.U32 R13, RZ, RZ, R78 ;  /* 0x000000ffff0d7224 */ /* 0x000fe400078e004e */
[----:B------:R-:W-:Y:S01]  /*2d2e0*/  IMAD.MOV.U32 R12, RZ, RZ, R3 ;  /* 0x000000ffff0c7224 */ /* 0x000fe200078e0003 */
[----:B------:R-:W-:-:S07]  /*2d2f0*/  MOV R57, R14 ;  /* 0x0000000e00397202 */ /* 0x000fce0000000f00 */
[----:B------:R-:W-:Y:S05]  /*2d300*/  WARPSYNC.COLLECTIVE R15, `(.L_x_3766) ;  /* 0x000000000f087348 */ /* 0x000fea0003c00000 */
[----:B------:R0:W1:Y:S02]  /*2d310*/  SHFL.IDX P6, R14, R13, R12, R11 ;  /* 0x0000000c0d0e7389 */ /* 0x00006400000c000b */
[----:B01----:R-:W-:Y:S01]  /*2d320*/  ENDCOLLECTIVE ;  /* 0x000000000000791b */ /* 0x003fe20003800000 */
.L_x_3766:
[----:B------:R-:W-:Y:S01]  /*2d330*/  IMAD.MOV.U32 R13, RZ, RZ, R59 ;  /* 0x000000ffff0d7224 */ /* 0x000fe200078e003b */
[----:B------:R-:W-:Y:S01]  /*2d340*/  MOV R12, R0 ;  /* 0x00000000000c7202 */ /* 0x000fe20000000f00 */
[----:B------:R-:W-:-:S07]  /*2d350*/  IMAD.MOV.U32 R78, RZ, RZ, R14 ;  /* 0x000000ffff4e7224 */ /* 0x000fce00078e000e */
[----:B------:R-:W-:Y:S05]  /*2d360*/  WARPSYNC.COLLECTIVE R15, `(.L_x_3767) ;  /* 0x000000000f087348 */ /* 0x000fea0003c00000 */
[----:B------:R0:W1:Y:S02]  /*2d370*/  SHFL.IDX P6, R14, R13, R12, R11 ;  /* 0x0000000c0d0e7389 */ /* 0x00006400000c000b */
[----:B01----:R-:W-:Y:S01]  /*2d380*/  ENDCOLLECTIVE ;  /* 0x000000000000791b */ /* 0x003fe20003800000 */
.L_x_3767:
[----:B------:R-:W-:Y:S01]  /*2d390*/  SEL R47, R78, R57, P0 ;  /* 0x000000394e2f7207 */ /* 0x000fe20000000000 */
[----:B------:R-:W-:Y:S02]  /*2d3a0*/  IMAD.MOV.U32 R13, RZ, RZ, R80 ;  /* 0x000000ffff0d7224 */ /* 0x000fe400078e0050 */
[----:B------:R-:W-:Y:S02]  /*2d3b0*/  IMAD.MOV.U32 R12, RZ, RZ, R3 ;  /* 0x000000ffff0c7224 */ /* 0x000fe400078e0003 */
[----:B------:R-:W-:-:S07]  /*2d3c0*/  IMAD.MOV.U32 R59, RZ, RZ, R14 ;  /* 0x000000ffff3b7224 */ /* 0x000fce00078e000e */
[----:B------:R-:W-:Y:S05]  /*2d3d0*/  WARPSYNC.COLLECTIVE R15, `(.L_x_3768) ;  /* 0x000000000f087348 */ /* 0x000fea0003c00000 */
[----:B------:R0:W1:Y:S02]  /*2d3e0*/  SHFL.IDX P6, R14, R13, R12, R11 ;  /* 0x0000000c0d0e7389 */ /* 0x00006400000c000b */
[----:B01----:R-:W-:Y:S01]  /*2d3f0*/  ENDCOLLECTIVE ;  /* 0x000000000000791b */ /* 0x003fe20003800000 */
.L_x_3768:
[----:B------:R-:W-:Y:S01]  /*2d400*/  MOV R13, R63 ;  /* 0x0000003f000d7202 */ /* 0x000fe20000000f00 */
[----:B------:R-:W-:Y:S02]  /*2d410*/  IMAD.MOV.U32 R12, RZ, RZ, R0 ;  /* 0x000000ffff0c7224 */ /* 0x000fe400078e0000 */
[----:B------:R-:W-:-:S07]  /*2d420*/  IMAD.MOV.U32 R80, RZ, RZ, R14 ;  /* 0x000000ffff507224 */ /* 0x000fce00078e000e */
[----:B------:R-:W-:Y:S05]  /*2d430*/  WARPSYNC.COLLECTIVE R15, `(.L_x_3769) ;  /* 0x000000000f087348 */ /* 0x000fea0003c00000 */
[----:B------:R0:W1:Y:S02]  /*2d440*/  SHFL.IDX P6, R14, R13, R12, R11 ;  /* 0x0000000c0d0e7389 */ /* 0x00006400000c000b */
[----:B01----:R-:W-:Y:S01]  /*2d450*/  ENDCOLLECTIVE ;  /* 0x000000000000791b */ /* 0x003fe20003800000 */
.L_x_3769:
        /* <DEDUP_REMOVED lines=8> */
.L_x_3770:
[----:B------:R-:W-:Y:S02]  /*2d4e0*/  IMAD.MOV.U32 R13, RZ, RZ, R65 ;  /* 0x000000ffff0d7224 */ /* 0x000fe400078e0041 */
[----:B------:R-:W-:Y:S01]  /*2d4f0*/  IMAD.MOV.U32 R12, RZ, RZ, R0 ;  /* 0x000000ffff0c7224 */ /* 0x000fe200078e0000 */
[----:B------:R-:W-:-:S07]  /*2d500*/  MOV R82, R14 ;  /* 0x0000000e00527202 */ /* 0x000fce0000000f00 */
[----:B------:R-:W-:Y:S05]  /*2d510*/  WARPSYNC.COLLECTIVE R15, `(.L_x_3771) ;  /* 0x000000000f087348 */ /* 0x000fea0003c00000 */
[----:B------:R0:W1:Y:S02]  /*2d520*/  SHFL.IDX P6, R14, R13, R12, R11 ;  /* 0x0000000c0d0e7389 */ /* 0x00006400000c000b */
[----:B01----:R-:W-:Y:S01]  /*2d530*/  ENDCOLLECTIVE ;  /* 0x000000000000791b */ /* 0x003fe20003800000 */
.L_x_3771:
[----:B------:R-:W-:Y:S01]  /*2d540*/  SEL R53, R63, R82, P0 ;  /* 0x000000523f357207 */ /* 0x000fe20000000000 */
[----:B------:R-:W-:Y:S01]  /*2d550*/  IMAD.MOV.U32 R13, RZ, RZ, R84 ;  /* 0x000000ffff0d7224 */ /* 0x000fe200078e0054 */
[----:B------:R-:W-:Y:S01]  /*2d560*/  MOV R12, R3 ;  /* 0x00000003000c7202 */ /* 0x000fe20000000f00 */
[----:B------:R-:W-:-:S07]  /*2d570*/  IMAD.MOV.U32 R65, RZ, RZ, R14 ;  /* 0x000000ffff417224 */ /* 0x000fce00078e000e */
[----:B------:R-:W-:Y:S05]  /*2d580*/  WARPSYNC.COLLECTIVE R15, `(.L_x_3772) ;  /* 0x000000000f087348 */ /* 0x000fea0003c00000 */
[----:B------:R0:W1:Y:S02]  /*2d590*/  SHFL.IDX P6, R14, R13, R12, R11 ;  /* 0x0000000c0d0e7389 */ /* 0x00006400000c000b */
[----:B01----:R-:W-:Y:S01]  /*2d5a0*/  ENDCOLLECTIVE ;  /* 0x000000000000791b */ /* 0x003fe20003800000 */
.L_x_3772:
        /* <DEDUP_REMOVED lines=9> */
[----:B------:R-:W-:Y:S01]  /*2d640*/  SEL R55, R82, R63, P0 ;  /* 0x0000003f52377207 */ /* 0x000fe20000000000 */
[----:B------:R-:W-:Y:S06]  /*2d650*/  BRA `(.L_x_3773) ;  /* 0xffffff4000bc7947 */ /* 0x000fec000383ffff */
.L_x_3553:
[----:B------:R-:W-:Y:S01]  /*2d660*/  IMAD.MOV.U32 R13, RZ, RZ, R3 ;  /* 0x000000ffff0d7224 */ /* 0x000fe200078e0003 */
[----:B------:R-:W-:Y:S01]  /*2d670*/  MOV R11, 0x181f ;  /* 0x0000181f000b7802 */ /* 0x000fe20000000f00 */
[----:B------:R-:W-:Y:S02]  /*2d680*/  IMAD.MOV.U32 R12, RZ, RZ, RZ ;  /* 0x000000ffff0c7224 */ /* 0x000fe400078e00ff */
[----:B------:R-:W-:-:S07]  /*2d690*/  IMAD.MOV.U32 R15, RZ, RZ, -0x1 ;  /* 0xffffffffff0f7424 */ /* 0x000fce00078e00ff */
[----:B------:R-:W-:Y:S05]  /*2d6a0*/  WARPSYNC.COLLECTIVE R15, `(.L_x_3774) ;  /* 0x000000000f087348 */ /* 0x000fea0003c00000 */
[----:B------:R0:W1:Y:S02]  /*2d6b0*/  SHFL.IDX P6, R14, R13, R12, R11 ;  /* 0x0000000c0d0e7389 */ /* 0x00006400000c000b */
[----:B01----:R-:W-:Y:S01]  /*2d6c0*/  ENDCOLLECTIVE ;  /* 0x000000000000791b */ /* 0x003fe20003800000 */
.L_x_3774:
[----:B------:R-:W-:Y:S02]  /*2d6d0*/  IMAD.MOV.U32 R13, RZ, RZ, R2 ;  /* 0x000000ffff0d7224 */ /* 0x000fe400078e0002 */
[----:B------:R-:W-:-:S07]  /*2d6e0*/  IMAD.MOV.U32 R0, RZ, RZ, R14 ;  /* 0x000000ffff007224 */ /* 0x000fce00078e000e */
[----:B------:R-:W-:Y:S05]  /*2d6f0*/  WARPSYNC.COLLECTIVE R15, `(.L_x_3775) ;  /* 0x000000000f087348 */ /* 0x000fea0003c00000 */
[----:B------:R0:W1:Y:S02]  /*2d700*/  SHFL.IDX P6, R14, R13, R12, R11 ;  /* 0x0000000c0d0e7389 */ /* 0x00006400000c000b */
[----:B01----:R-:W-:Y:S01]  /*2d710*/  ENDCOLLECTIVE ;  /* 0x000000000000791b */ /* 0x003fe20003800000 */
.L_x_3775:
[----:B------:R-:W-:Y:S05]  /*2d720*/  BRA `(.L_x_3776) ;  /* 0xffffff5c005c7947 */ /* 0x000fea000383ffff */
.L_x_3556:
[----:B------:R-:W-:Y:S01]  /*2d730*/  BSSY B1, `(.L_x_3777) ;  /* 0x0000008000017945 */ /* 0x000fe20003800000 */
[----:B------:R-:W-:Y:S01]  /*2d740*/  IMAD.MOV.U32 R13, RZ, RZ, R3 ;  /* 0x000000ffff0d7224 */ /* 0x000fe200078e0003 */
[----:B------:R-:W-:Y:S01]  /*2d750*/  MOV R12, 0x1 ;  /* 0x00000001000c7802 */ /* 0x000fe20000000f00 */
[----:B------:R-:W-:Y:S02]  /*2d760*/  IMAD.MOV.U32 R11, RZ, RZ, 0x181f ;  /* 0x0000181fff0b7424 */ /* 0x000fe400078e00ff */
[----:B---3--:R-:W-:-:S07]  /*2d770*/  IMAD.MOV.U32 R15, RZ, RZ, -0x1 ;  /* 0xffffffffff0f7424 */ /* 0x008fce00078e00ff */
[----:B012---:R-:W-:Y:S05]  /*2d780*/  WARPSYNC.COLLECTIVE R15, `(.L_x_3778) ;  /* 0x000000000f087348 */ /* 0x007fea0003c00000 */
[----:B--2---:R2:W3:Y:S02]  /*2d790*/  SHFL.IDX P6, R14, R13, R12, R11 ;  /* 0x0000000c0d0e7389 */ /* 0x0044e400000c000b */
[----:B0123--:R-:W-:Y:S01]  /*2d7a0*/  ENDCOLLECTIVE ;  /* 0x000000000000791b */ /* 0x00ffe20003800000 */
.L_x_3778:
[----:B------:R-:W-:Y:S05]  /*2d7b0*/  BSYNC B1 ;  /* 0x0000000000017941 */ /* 0x000fea0003800000 */
.L_x_3777:
        /* <DEDUP_REMOVED lines=8> */
.L_x_3779:
[----:B------:R-:W-:Y:S05]  /*2d840*/  BRA `(.L_x_3780) ;  /* 0xffffff5c00847947 */ /* 0x000fea000383ffff */
.L_x_3559:
[----:B------:R-:W-:Y:S01]  /*2d850*/  BSSY B1, `(.L_x_3781) ;  /* 0x0000008000017945 */ /* 0x000fe20003800000 */
[----:B------:R-:W-:Y:S01]  /*2d860*/  IMAD.MOV.U32 R13, RZ, RZ, R3 ;  /* 0x000000ffff0d7224 */ /* 0x000fe200078e0003 */
[----:B------:R-:W-:Y:S01]  /*2d870*/  MOV R11, 0x181f ;  /* 0x0000181f000b7802 */ /* 0x000fe20000000f00 */
[----:B------:R-:W-:Y:S02]  /*2d880*/  IMAD.MOV.U32 R12, RZ, RZ, 0x2 ;  /* 0x00000002ff0c7424 */ /* 0x000fe400078e00ff */
[----:B---3--:R-:W-:-:S07]  /*2d890*/  IMAD.MOV.U32 R15, RZ, RZ, -0x1 ;  /* 0xffffffffff0f7424 */ /* 0x008fce00078e00ff */
[----:B012-4-:R-:W-:Y:S05]  /*2d8a0*/  WARPSYNC.COLLECTIVE R15, `(.L_x_3782) ;  /* 0x000000000f087348 */ /* 0x017fea0003c00000 */
[----:B--2---:R2:W3:Y:S02]  /*2d8b0*/  SHFL.IDX P6, R14, R13, R12, R11 ;  /* 0x0000000c0d0e7389 */ /* 0x0044e400000c000b */
[----:B01234-:R-:W-:Y:S01]  /*2d8c0*/  ENDCOLLECTIVE ;  /* 0x000000000000791b */ /* 0x01ffe20003800000 */
.L_x_3782:
[----:B------:R-:W-:Y:S05]  /*2d8d0*/  BSYNC B1 ;  /* 0x0000000000017941 */ /* 0x000fea0003800000 */
.L_x_3781:
        /* <DEDUP_REMOVED lines=8> */
.L_x_3783:
[----:B------:R-:W-:Y:S05]  /*2d960*/  BRA `(.L_x_3784) ;  /* 0xffffff5c00a87947 */ /* 0x000fea000383ffff */
.L_x_3562:
[----:B------:R-:W-:Y:S01]  /*2d970*/  BSSY B1, `(.L_x_3785) ;  /* 0x0000008000017945 */ /* 0x000fe20003800000 */
[----:B------:R-:W-:Y:S01]  /*2d980*/  IMAD.MOV.U32 R13, RZ, RZ, R3 ;  /* 0x000000ffff0d7224 */ /* 0x000fe200078e0003 */
[----:B---3--:R-:W-:Y:S01]  /*2d990*/  MOV R15, 0xffffffff ;  /* 0xffffffff000f7802 */ /* 0x008fe20000000f00 */
[----:B------:R-:W-:Y:S02]  /*2d9a0*/  IMAD.MOV.U32 R12, RZ, RZ, 0x3 ;  /* 0x00000003ff0c7424 */ /* 0x000fe400078e00ff */
[----:B------:R-:W-:-:S07]  /*2d9b0*/  IMAD.MOV.U32 R11, RZ, RZ, 0x181f ;  /* 0x0000181fff0b7424 */ /* 0x000fce00078e00ff */
[----:B012-4-:R-:W-:Y:S05]  /*2d9c0*/  WARPSYNC.COLLECTIVE R15, `(.L_x_3786) ;  /* 0x000000000f087348 */ /* 0x017fea0003c00000 */
[----:B--2---:R2:W3:Y:S02]  /*2d9d0*/  SHFL.IDX P6, R14, R13, R12, R11 ;  /* 0x0000000c0d0e7389 */ /* 0x0044e400000c000b */
[----:B01234-:R-:W-:Y:S01]  /*2d9e0*/  ENDCOLLECTIVE ;  /* 0x000000000000791b */ /* 0x01ffe20003800000 */
.L_x_3786:
[----:B------:R-:W-:Y:S05]  /*2d9f0*/  BSYNC B1 ;  /* 0x0000000000017941 */ /* 0x000fea0003800000 */
.L_x_3785:
        /* <DEDUP_REMOVED lines=8> */
.L_x_3787:
[----:B------:R-:W-:Y:S05]  /*2da80*/  BRA `(.L_x_3788) ;  /* 0xffffff5c00cc7947 */ /* 0x000fea000383ffff */
.L_x_3579:
[----:B------:R-:W0:Y:S01]  /*2da90*/  S2R R6, SR_TID.X ;  /* 0x0000000000067919 */ /* 0x000e220000002100 */
[----:B------:R-:W-:Y:S01]  /*2daa0*/  BSSY B1, `(.L_x_3789) ;  /* 0x000000a000017945 */ /* 0x000fe20003800000 */
[----:B------:R-:W-:Y:S02]  /*2dab0*/  IMAD.MOV.U32 R12, RZ, RZ, RZ ;  /* 0x000000ffff0c7224 */ /* 0x000fe400078e00ff */
[----:B------:R-:W-:Y:S02]  /*2dac0*/  IMAD.MOV.U32 R11, RZ, RZ, 0x1f ;  /* 0x0000001fff0b7424 */ /* 0x000fe400078e00ff */
[----:B------:R-:W-:Y:S01]  /*2dad0*/  IMAD.MOV.U32 R15, RZ, RZ, -0x1 ;  /* 0xffffffffff0f7424 */ /* 0x000fe200078e00ff */
[----:B0-----:R-:W-:-:S04]  /*2dae0*/  SHF.R.U32.HI R6, RZ, 0x5, R6 ;  /* 0x00000005ff067819 */ /* 0x001fc80000011606 */
[----:B------:R-:W-:-:S05]  /*2daf0*/  LOP3.LUT R6, R6, 0x3, RZ, 0xc0, !PT ;  /* 0x0000000306067812 */ /* 0x000fca00078ec0ff */
[----:B------:R-:W-:-:S07]  /*2db00*/  IMAD.MOV.U32 R13, RZ, RZ, R6 ;  /* 0x000000ffff0d7224 */ /* 0x000fce00078e0006 */
[----:B------:R-:W-:Y:S05]  /*2db10*/  WARPSYNC.COLLECTIVE R15, `(.L_x_3790) ;  /* 0x000000000f087348 */ /* 0x000fea0003c00000 */
[----:B------:R0:W1:Y:S02]  /*2db20*/  SHFL.IDX P6, R14, R13, R12, R11 ;  /* 0x0000000c0d0e7389 */ /* 0x00006400000c000b */
[----:B01----:R-:W-:Y:S01]  /*2db30*/  ENDCOLLECTIVE ;  /* 0x000000000000791b */ /* 0x003fe20003800000 */
.L_x_3790:
[----:B------:R-:W-:Y:S05]  /*2db40*/  BSYNC B1 ;  /* 0x0000000000017941 */ /* 0x000fea0003800000 */
.L_x_3789:
[----:B------:R-:W-:Y:S05]  /*2db50*/  BRA `(.L_x_3791) ;  /* 0xffffff7000f87947 */ /* 0x000fea000383ffff */
.L_x_3581:
[----:B------:R-:W-:Y:S01]  /*2db60*/  BSSY B1, `(.L_x_3792) ;  /* 0x0000006000017945 */ /* 0x000fe20003800000 */
[----:B------:R-:W-:-:S07]  /*2db70*/  MOV R15, 0xffffffff ;  /* 0xffffffff000f7802 */ /* 0x000fce0000000f00 */
[----:B0-----:R-:W-:Y:S05]  /*2db80*/  WARPSYNC.COLLECTIVE R15, `(.L_x_3793) ;  /* 0x000000000f0c7348 */ /* 0x001fea0003c00000 */
[----:B------:R-:W-:Y:S02]  /*2db90*/  ELECT P6, UR62, PT ;  /* 0x00000000003e782f */ /* 0x000fe400038c0000 */
[----:B------:R-:W-:Y:S01]  /*2dba0*/  MOV R14, UR62 ;  /* 0x0000003e000e7c02 */ /* 0x000fe20008000f00 */
[----:B0-----:R-:W-:Y:S10]  /*2dbb0*/  ENDCOLLECTIVE ;  /* 0x000000000000791b */ /* 0x001ff40003800000 */
.L_x_3793:
[----:B------:R-:W-:Y:S05]  /*2dbc0*/  BSYNC B1 ;  /* 0x0000000000017941 */ /* 0x000fea0003800000 */
.L_x_3792:
[----:B------:R-:W-:Y:S05]  /*2dbd0*/  BRA `(.L_x_3580) ;  /* 0xffffff7000f07947 */ /* 0x000fea000383ffff */
.L_x_3583:
[----:B0-----:R-:W2:Y:S02]  /*2dbe0*/  LDL R4, [R1+0x4] ;  /* 0x0000040001047983 */ /* 0x001ea40000100800 */
[----:B--2---:R0:W1:Y:S02]  /*2dbf0*/  SYNCS.PHASECHK.TRANS64.TRYWAIT P0, [R4+URZ+0x33420], R3 ;  /* 0x03342003040075a7 */ /* 0x004064000800017f */
[----:B-1----:R-:W-:Y:S05]  /*2dc00*/  @!P0 NANOSLEEP.SYNCS 0x989680 ;  /* 0x009896800000895d */ /* 0x002fea0003900000 */
[----:B------:R-:W1:Y:S02]  /*2dc10*/  @!P0 SYNCS.PHASECHK.TRANS64 P0, [R4+URZ+0x33420], R3 ;  /* 0x03342003040085a7 */ /* 0x000e64000800007f */
[----:B-1----:R-:W-:Y:S05]  /*2dc20*/  @!P0 BRA `(.L_x_3583) ;  /* 0xfffffffc00ec8947 */ /* 0x002fea000383ffff */
[----:B------:R-:W-:Y:S05]  /*2dc30*/  BRA `(.L_x_3794) ;  /* 0xffffff7400007947 */ /* 0x000fea000383ffff */
.L_x_3587:
[----:B0-----:R0:W1:Y:S02]  /*2dc40*/  SYNCS.PHASECHK.TRANS64.TRYWAIT P0, [R5+URZ+0x334a0], R9 ;  /* 0x0334a009050075a7 */ /* 0x001064000800017f */
[----:B-1----:R-:W-:Y:S05]  /*2dc50*/  @!P0 NANOSLEEP.SYNCS 0x989680 ;  /* 0x009896800000895d */ /* 0x002fea0003900000 */
[----:B------:R-:W1:Y:S02]  /*2dc60*/  @!P0 SYNCS.PHASECHK.TRANS64 P0, [R5+URZ+0x334a0], R9 ;  /* 0x0334a009050085a7 */ /* 0x000e64000800007f */
[----:B-1----:R-:W-:Y:S05]  /*2dc70*/  @!P0 BRA `(.L_x_3587) ;  /* 0xfffffffc00f08947 */ /* 0x002fea000383ffff */
[----:B------:R-:W-:Y:S05]  /*2dc80*/  BRA `(.L_x_3795) ;  /* 0xffffff7400287947 */ /* 0x000fea000383ffff */
.L_x_3594:
[----:B-1----:R1:W2:Y:S02]  /*2dc90*/  SYNCS.PHASECHK.TRANS64.TRYWAIT P0, [R5+URZ+0x334c0], R9 ;  /* 0x0334c009050075a7 */ /* 0x0022a4000800017f */
[----:B--2---:R-:W-:Y:S05]  /*2dca0*/  @!P0 NANOSLEEP.SYNCS 0x989680 ;  /* 0x009896800000895d */ /* 0x004fea0003900000 */
[----:B------:R-:W2:Y:S02]  /*2dcb0*/  @!P0 SYNCS.PHASECHK.TRANS64 P0, [R5+URZ+0x334c0], R9 ;  /* 0x0334c009050085a7 */ /* 0x000ea4000800007f */
[----:B--2---:R-:W-:Y:S05]  /*2dcc0*/  @!P0 BRA `(.L_x_3594) ;  /* 0xfffffffc00f08947 */ /* 0x004fea000383ffff */
[----:B------:R-:W-:Y:S05]  /*2dcd0*/  BRA `(.L_x_3796) ;  /* 0xffffff78002c7947 */ /* 0x000fea000383ffff */
.L_x_3603:
[----:B0-----:R0:W1:Y:S02]  /*2dce0*/  SYNCS.PHASECHK.TRANS64.TRYWAIT P1, [R7+URZ+0x334a0], R6 ;  /* 0x0334a006070075a7 */ /* 0x001064000802017f */
[----:B-1----:R-:W-:Y:S05]  /*2dcf0*/  @!P1 NANOSLEEP.SYNCS 0x989680 ;  /* 0x009896800000995d */ /* 0x002fea0003900000 */
[----:B------:R-:W1:Y:S02]  /*2dd00*/  @!P1 SYNCS.PHASECHK.TRANS64 P1, [R7+URZ+0x334a0], R6 ;  /* 0x0334a006070095a7 */ /* 0x000e64000802007f */
[----:B-1----:R-:W-:Y:S05]  /*2dd10*/  @!P1 BRA `(.L_x_3603) ;  /* 0xfffffffc00f09947 */ /* 0x002fea000383ffff */
[----:B------:R-:W-:Y:S05]  /*2dd20*/  BRA `(.L_x_3797) ;  /* 0xffffff7c007c7947 */ /* 0x000fea000383ffff */
.L_x_3610:
[----:B-1----:R1:W2:Y:S02]  /*2dd30*/  SYNCS.PHASECHK.TRANS64.TRYWAIT P1, [R7+URZ+0x334c0], R6 ;  /* 0x0334c006070075a7 */ /* 0x0022a4000802017f */
[----:B--2---:R-:W-:Y:S05]  /*2dd40*/  @!P1 NANOSLEEP.SYNCS 0x989680 ;  /* 0x009896800000995d */ /* 0x004fea0003900000 */
[----:B------:R-:W2:Y:S02]  /*2dd50*/  @!P1 SYNCS.PHASECHK.TRANS64 P1, [R7+URZ+0x334c0], R6 ;  /* 0x0334c006070095a7 */ /* 0x000ea4000802007f */
[----:B--2---:R-:W-:Y:S05]  /*2dd60*/  @!P1 BRA `(.L_x_3610) ;  /* 0xfffffffc00f09947 */ /* 0x004fea000383ffff */
[----:B------:R-:W-:Y:S05]  /*2dd70*/  BRA `(.L_x_3798) ;  /* 0xffffff80007c7947 */ /* 0x000fea000383ffff */
.L_x_3627:
        /* <DEDUP_REMOVED lines=8> */
[----:B-1----:R-:W-:Y:S05]  /*2de00*/  WARPSYNC.COLLECTIVE R15, `(.L_x_3800) ;  /* 0x000000000f087348 */ /* 0x002fea0003c00000 */
[----:B------:R0:W2:Y:S02]  /*2de10*/  SHFL.IDX P6, R14, R13, R12, R11 ;  /* 0x0000000c0d0e7389 */ /* 0x0000a400000c000b */
[----:B012---:R-:W-:Y:S01]  /*2de20*/  ENDCOLLECTIVE ;  /* 0x000000000000791b */ /* 0x007fe20003800000 */
.L_x_3800:
[----:B------:R-:W-:Y:S05]  /*2de30*/  BSYNC B0 ;  /* 0x0000000000007941 */ /* 0x000fea0003800000 */
.L_x_3799:
[----:B------:R-:W-:Y:S05]  /*2de40*/  BRA `(.L_x_3801) ;  /* 0xffffff8c00987947 */ /* 0x000fea000383ffff */
.L_x_3629:
[----:B------:R-:W-:Y:S01]  /*2de50*/  BSSY B0, `(.L_x_3802) ;  /* 0x0000006000007945 */ /* 0x000fe20003800000 */
[----:B------:R-:W-:-:S07]  /*2de60*/  MOV R15, 0xffffffff ;  /* 0xffffffff000f7802 */ /* 0x000fce0000000f00 */
[----:B01----:R-:W-:Y:S05]  /*2de70*/  WARPSYNC.COLLECTIVE R15, `(.L_x_3803) ;  /* 0x000000000f0c7348 */ /* 0x003fea0003c00000 */
[----:B------:R-:W-:Y:S02]  /*2de80*/  ELECT P6, UR62, PT ;  /* 0x00000000003e782f */ /* 0x000fe400038c0000 */
[----:B------:R-:W-:Y:S01]  /*2de90*/  MOV R14, UR62 ;  /* 0x0000003e000e7c02 */ /* 0x000fe20008000f00 */
[----:B01----:R-:W-:Y:S10]  /*2dea0*/  ENDCOLLECTIVE ;  /* 0x000000000000791b */ /* 0x003ff40003800000 */
.L_x_3803:
[----:B------:R-:W-:Y:S05]  /*2deb0*/  BSYNC B0 ;  /* 0x0000000000007941 */ /* 0x000fea0003800000 */
.L_x_3802:
[----:B------:R-:W-:Y:S05]  /*2dec0*/  BRA `(.L_x_3804) ;  /* 0xffffff8c00a47947 */ /* 0x000fea000383ffff */
.L_x_3631:
[----:B0-----:R0:W1:Y:S02]  /*2ded0*/  SYNCS.PHASECHK.TRANS64.TRYWAIT P0, [R2+URZ+0x33480], R4 ;  /* 0x03348004020075a7 */ /* 0x001064000800017f */
[----:B-1----:R-:W-:Y:S05]  /*2dee0*/  @!P0 NANOSLEEP.SYNCS 0x989680 ;  /* 0x009896800000895d */ /* 0x002fea0003900000 */
[----:B------:R-:W1:Y:S02]  /*2def0*/  @!P0 SYNCS.PHASECHK.TRANS64 P0, [R2+URZ+0x33480], R4 ;  /* 0x03348004020085a7 */ /* 0x000e64000800007f */
[----:B-1----:R-:W-:Y:S05]  /*2df00*/  @!P0 BRA `(.L_x_3631) ;  /* 0xfffffffc00f08947 */ /* 0x002fea000383ffff */
[----:B------:R-:W-:Y:S05]  /*2df10*/  BRA `(.L_x_3805) ;  /* 0xffffff9000187947 */ /* 0x000fea000383ffff */
.L_x_3633:
[----:B-1----:R1:W2:Y:S02]  /*2df20*/  SYNCS.PHASECHK.TRANS64.TRYWAIT P0, [R2+URZ+0x33440], R4 ;  /* 0x03344004020075a7 */ /* 0x0022a4000800017f */
[----:B--2---:R-:W-:Y:S05]  /*2df30*/  @!P0 NANOSLEEP.SYNCS 0x989680 ;  /* 0x009896800000895d */ /* 0x004fea0003900000 */
[----:B------:R-:W2:Y:S02]  /*2df40*/  @!P0 SYNCS.PHASECHK.TRANS64 P0, [R2+URZ+0x33440], R4 ;  /* 0x03344004020085a7 */ /* 0x000ea4000800007f */
[----:B--2---:R-:W-:Y:S05]  /*2df50*/  @!P0 BRA `(.L_x_3633) ;  /* 0xfffffffc00f08947 */ /* 0x004fea000383ffff */
[----:B------:R-:W-:Y:S05]  /*2df60*/  BRA `(.L_x_3806) ;  /* 0xffffff9000a07947 */ /* 0x000fea000383ffff */
.L_x_3637:
[----:B------:R-:W2:Y:S01]  /*2df70*/  LDL.LU R11, [R1+0x54] ;  /* 0x00005400010b7983 */ /* 0x000ea20000300800 */
[----:B------:R-:W-:Y:S02]  /*2df80*/  IMAD.MOV.U32 R13, RZ, RZ, R3 ;  /* 0x000000ffff0d7224 */ /* 0x000fe400078e0003 */
[----:B------:R-:W-:Y:S02]  /*2df90*/  IMAD.MOV.U32 R12, RZ, RZ, RZ ;  /* 0x000000ffff0c7224 */ /* 0x000fe400078e00ff */
[----:B------:R-:W-:Y:S02]  /*2dfa0*/  IMAD.MOV.U32 R15, RZ, RZ, -0x1 ;  /* 0xffffffffff0f7424 */ /* 0x000fe400078e00ff */
[----:B------:R-:W-:-:S05]  /*2dfb0*/  IMAD.IADD R0, R10, 0x1, R17 ;  /* 0x000000010a007824 */ /* 0x000fca00078e0211 */
[----:B------:R-:W-:Y:S01]  /*2dfc0*/  IADD3 R5, R0, 0x20, RZ ;  /* 0x0000002000057810 */ /* 0x000fe20007ffe0ff */
[----:B--2---:R-:W-:Y:S02]  /*2dfd0*/  IMAD R2, R11, R7, RZ ;  /* 0x000000070b027224 */ /* 0x004fe400078e02ff */
[----:B------:R-:W-:-:S03]  /*2dfe0*/  IMAD.MOV.U32 R11, RZ, RZ, 0x1c1f ;  /* 0x00001c1fff0b7424 */ /* 0x000fc600078e00ff */
[----:B------:R-:W-:-:S13]  /*2dff0*/  ISETP.GE.AND P4, PT, R0, R2, PT ;  /* 0x000000020000720c */ /* 0x000fda0003f86270 */
[----:B-----5:R-:W-:Y:S05]  /*2e000*/  WARPSYNC.COLLECTIVE R15, `(.L_x_3807) ;  /* 0x000000000f087348 */ /* 0x020fea0003c00000 */
[----:B------:R0:W1:Y:S02]  /*2e010*/  SHFL.IDX P6, R14, R13, R12, R11 ;  /* 0x0000000c0d0e7389 */ /* 0x00006400000c000b */
[----:B01---5:R-:W-:Y:S01]  /*2e020*/  ENDCOLLECTIVE ;  /* 0x000000000000791b */ /* 0x023fe20003800000 */
.L_x_3807:
[----:B------:R-:W-:Y:S01]  /*2e030*/  IMAD.MOV.U32 R13, RZ, RZ, R4 ;  /* 0x000000ffff0d7224 */ /* 0x000fe200078e0004 */
[----:B------:R-:W-:-:S07]  /*2e040*/  MOV R6, R14 ;  /* 0x0000000e00067202 */ /* 0x000fce0000000f00 */
[----:B------:R-:W-:Y:S05]  /*2e050*/  WARPSYNC.COLLECTIVE R15, `(.L_x_3808) ;  /* 0x000000000f087348 */ /* 0x000fea0003c00000 */
[----:B------:R0:W1:Y:S02]  /*2e060*/  SHFL.IDX P6, R14, R13, R12, R11 ;  /* 0x0000000c0d0e7389 */ /* 0x00006400000c000b */
[----:B01----:R-:W-:Y:S01]  /*2e070*/  ENDCOLLECTIVE ;  /* 0x000000000000791b */ /* 0x003fe20003800000 */
.L_x_3808:
[----:B------:R-:W-:Y:S02]  /*2e080*/  IMAD.MOV.U32 R13, RZ, RZ, R3 ;  /* 0x000000ffff0d7224 */ /* 0x000fe400078e0003 */
[----:B------:R-:W-:Y:S02]  /*2e090*/  IMAD.MOV.U32 R12, RZ, RZ, 0x1 ;  /* 0x00000001ff0c7424 */ /* 0x000fe400078e00ff */
[----:B------:R-:W-:-:S07]  /*2e0a0*/  IMAD.MOV.U32 R7, RZ, RZ, R14 ;  /* 0x000000ffff077224 */ /* 0x000fce00078e000e */
[----:B------:R-:W-:Y:S05]  /*2e0b0*/  WARPSYNC.COLLECTIVE R15, `(.L_x_3809) ;  /* 0x000000000f087348 */ /* 0x000fea0003c00000 */
[----:B------:R0:W1:Y:S02]  /*2e0c0*/  SHFL.IDX P6, R14, R13, R12, R11 ;  /* 0x0000000c0d0e7389 */ /* 0x00006400000c000b */
[----:B01----:R-:W-:Y:S01]  /*2e0d0*/  ENDCOLLECTIVE ;  /* 0x000000000000791b */ /* 0x003fe20003800000 */
.L_x_3809:
        /* <DEDUP_REMOVED lines=11> */
[----:B------:R-:W-:Y:S04]  /*2e190*/  @!P4 LDGSTS.E.BYPASS.LTC128B.128 [R8+0x20200], desc[UR54][R6.64+0x40], !P1 ;  /* 0x202000400608cfae */ /* 0x000fe8000c901d76 */
[----:B------:R0:W-:Y:S02]  /*2e1a0*/  @!P4 LDGSTS.E.BYPASS.LTC128B.128 [R8+0x22200], desc[UR54][R6.64+0x80], !P2 ;  /* 0x222000800608cfae */ /* 0x0001e4000d101d76 */
[----:B0-----:R-:W-:-:S07]  /*2e1b0*/  IMAD.MOV.U32 R6, RZ, RZ, R14 ;  /* 0x000000ffff067224 */ /* 0x001fce00078e000e */
[----:B------:R-:W-:Y:S05]  /*2e1c0*/  WARPSYNC.COLLECTIVE R15, `(.L_x_3810) ;  /* 0x000000000f087348 */ /* 0x000fea0003c00000 */
[----:B------:R0:W1:Y:S02]  /*2e1d0*/  SHFL.IDX P6, R14, R13, R12, R11 ;  /* 0x0000000c0d0e7389 */ /* 0x00006400000c000b */
[----:B01----:R-:W-:Y:S01]  /*2e1e0*/  ENDCOLLECTIVE ;  /* 0x000000000000791b */ /* 0x003fe20003800000 */
.L_x_3810:
[----:B------:R-:W-:Y:S01]  /*2e1f0*/  MOV R13, R3 ;  /* 0x00000003000d7202 */ /* 0x000fe20000000f00 */
[----:B------:R-:W-:Y:S01]  /*2e200*/  IMAD.MOV.U32 R12, RZ, RZ, 0x2 ;  /* 0x00000002ff0c7424 */ /* 0x000fe200078e00ff */
[----:B------:R-:W-:-:S07]  /*2e210*/  MOV R5, R14 ;  /* 0x0000000e00057202 */ /* 0x000fce0000000f00 */
[----:B------:R-:W-:Y:S05]  /*2e220*/  WARPSYNC.COLLECTIVE R15, `(.L_x_3811) ;  /* 0x000000000f087348 */ /* 0x000fea0003c00000 */
[----:B------:R0:W1:Y:S02]  /*2e230*/  SHFL.IDX P6, R14, R13, R12, R11 ;  /* 0x0000000c0d0e7389 */ /* 0x00006400000c000b */
[----:B01----:R-:W-:Y:S01]  /*2e240*/  ENDCOLLECTIVE ;  /* 0x000000000000791b */ /* 0x003fe20003800000 */
.L_x_3811:
        /* <DEDUP_REMOVED lines=10> */
[----:B------:R-:W-:Y:S04]  /*2e2f0*/  @!P3 LDGSTS.E.BYPASS.LTC128B.128 [R8+0x20a00], desc[UR54][R6.64+0x40], !P1 ;  /* 0x20a000400608bfae */ /* 0x000fe8000c901d76 */
[----:B------:R0:W-:Y:S01]  /*2e300*/  @!P3 LDGSTS.E.BYPASS.LTC128B.128 [R8+0x22a00], desc[UR54][R6.64+0x80], !P2 ;  /* 0x22a000800608bfae */ /* 0x0001e2000d101d76 */
[----:B------:R-:W-:Y:S01]  /*2e310*/  ISETP.GE.AND P3, PT, R5, R2, PT ;  /* 0x000000020500720c */ /* 0x000fe20003f66270 */
[----:B0-----:R-:W-:-:S12]  /*2e320*/  IMAD.MOV.U32 R6, RZ, RZ, R14 ;  /* 0x000000ffff067224 */ /* 0x001fd800078e000e */
[----:B------:R-:W-:Y:S05]  /*2e330*/  WARPSYNC.COLLECTIVE R15, `(.L_x_3812) ;  /* 0x000000000f087348 */ /* 0x000fea0003c00000 */
[----:B------:R0:W1:Y:S02]  /*2e340*/  SHFL.IDX P6, R14, R13, R12, R11 ;  /* 0x0000000c0d0e7389 */ /* 0x00006400000c000b */
[----:B01----:R-:W-:Y:S01]  /*2e350*/  ENDCOLLECTIVE ;  /* 0x000000000000791b */ /* 0x003fe20003800000 */
.L_x_3812:
[----:B------:R-:W-:Y:S02]  /*2e360*/  IMAD.MOV.U32 R13, RZ, RZ, R3 ;  /* 0x000000ffff0d7224 */ /* 0x000fe400078e0003 */
[----:B------:R-:W-:Y:S02]  /*2e370*/  IMAD.MOV.U32 R12, RZ, RZ, 0x3 ;  /* 0x00000003ff0c7424 */ /* 0x000fe400078e00ff */
[----:B------:R-:W-:-:S07]  /*2e380*/  IMAD.MOV.U32 R5, RZ, RZ, R14 ;  /* 0x000000ffff057224 */ /* 0x000fce00078e000e */
[----:B------:R-:W-:Y:S05]  /*2e390*/  WARPSYNC.COLLECTIVE R15, `(.L_x_3813) ;  /* 0x000000000f087348 */ /* 0x000fea0003c00000 */
[----:B------:R0:W1:Y:S02]  /*2e3a0*/  SHFL.IDX P6, R14, R13, R12, R11 ;  /* 0x0000000c0d0e7389 */ /* 0x00006400000c000b */
[----:B01----:R-:W-:Y:S01]  /*2e3b0*/  ENDCOLLECTIVE ;  /* 0x000000000000791b */ /* 0x003fe20003800000 */
.L_x_3813:
[----:B------:R-:W-:-:S04]  /*2e3c0*/  @!P3 IADD3 R5, P4, R9, R5, RZ ;  /* 0x000000050905b210 */ /* 0x000fc80007f9e0ff */
[----:B------:R-:W-:-:S05]  /*2e3d0*/  @!P3 IADD3.X R6, RZ, R6, RZ, P4, !PT ;  /* 0x00000006ff06b210 */ /* 0x000fca00027fe4ff */
[----:B------:R-:W-:Y:S02]  /*2e3e0*/  @!P3 IMAD.MOV.U32 R7, RZ, RZ, R6 ;  /* 0x000000ffff07b224 */ /* 0x000fe400078e0006 */
[----:B------:R-:W-:Y:S02]  /*2e3f0*/  IMAD.MOV.U32 R13, RZ, RZ, R4 ;  /* 0x000000ffff0d7224 */ /* 0x000fe400078e0004 */
[----:B------:R-:W-:-:S05]  /*2e400*/  @!P3 IMAD.MOV.U32 R6, RZ, RZ, R5 ;  /* 0x000000ffff06b224 */ /* 0x000fca00078e0005 */
[----:B------:R-:W-:Y:S01]  /*2e410*/  @!PT LDS RZ, [RZ] ;  /* 0x00000000fffff984 */ /* 0x000fe20000000800 */
[----:B------:R-:W-:Y:S01]  /*2e420*/  @!PT LDS RZ, [RZ] ;  /* 0x00000000fffff984 */ /* 0x000fe20000000800 */
[----:B------:R-:W-:Y:S01]  /*2e430*/  @!PT LDS RZ, [RZ] ;  /* 0x00000000fffff984 */ /* 0x000fe20000000800 */
[----:B------:R0:W-:Y:S01]  /*2e440*/  @!P3 LDGSTS.E.BYPASS.LTC128B.128 [R8+0x1f200], desc[UR54][R6.64], !P0 ;  /* 0x1f2000000608bfae */ /* 0x0001e2000c101d76 */
[----:B------:R-:W-:-:S03]  /*2e450*/  MOV R5, R14 ;  /* 0x0000000e00057202 */ /* 0x000fc60000000f00 */
[----:B------:R0:W-:Y:S04]  /*2e460*/  @!P3 LDGSTS.E.BYPASS.LTC128B.128 [R8+0x21200], desc[UR54][R6.64+0x40], !P1 ;  /* 0x212000400608bfae */ /* 0x0001e8000c901d76 */
[----:B0-----:R-:W-:Y:S05]  /*2e470*/  WARPSYNC.COLLECTIVE R15, `(.L_x_3814) ;  /* 0x000000000f087348 */ /* 0x001fea0003c00000 */
[----:B------:R1:W2:Y:S02]  /*2e480*/  SHFL.IDX P6, R14, R13, R12, R11 ;  /* 0x0000000c0d0e7389 */ /* 0x0002a400000c000b */
[----:B012---:R-:W-:Y:S01]  /*2e490*/  ENDCOLLECTIVE ;  /* 0x000000000000791b */ /* 0x007fe20003800000 */
.L_x_3814:
[----:B------:R-:W-:Y:S01]  /*2e4a0*/  @!PT LDS RZ, [RZ] ;  /* 0x00000000fffff984 */ /* 0x000fe20000000800 */
[----:B------:R-:W-:Y:S01]  /*2e4b0*/  @!PT LDS RZ, [RZ] ;  /* 0x00000000fffff984 */ /* 0x000fe20000000800 */
[----:B------:R-:W-:Y:S01]  /*2e4c0*/  @!PT LDS RZ, [RZ] ;  /* 0x00000000fffff984 */ /* 0x000fe20000000800 */
[----:B------:R0:W-:Y:S01]  /*2e4d0*/  @!P3 LDGSTS.E.BYPASS.LTC128B.128 [R8+0x23200], desc[UR54][R6.64+0x80], !P2 ;  /* 0x232000800608bfae */ /* 0x0001e2000d101d76 */
[----:B------:R-:W-:Y:S01]  /*2e4e0*/  IMAD.MOV.U32 R3, RZ, RZ, R14 ;  /* 0x000000ffff037224 */ /* 0x000fe200078e000e */
[----:B------:R-:W-:Y:S06]  /*2e4f0*/  BRA `(.L_x_3815) ;  /* 0xffffff9800187947 */ /* 0x000fec000383ffff */
.L_x_3642:
[----:B-1----:R-:W3:Y:S02]  /*2e500*/  LDL R2, [R1+0x4] ;  /* 0x0000040001027983 */ /* 0x002ee40000100800 */
[----:B---3--:R1:W3:Y:S02]  /*2e510*/  SYNCS.PHASECHK.TRANS64.TRYWAIT P0, [R2+URZ+0x33420], R0 ;  /* 0x03342000020075a7 */ /* 0x0082e4000800017f */
[----:B---3--:R-:W-:Y:S05]  /*2e520*/  @!P0 NANOSLEEP.SYNCS 0x989680 ;  /* 0x009896800000895d */ /* 0x008fea0003900000 */
[----:B------:R-:W3:Y:S02]  /*2e530*/  @!P0 SYNCS.PHASECHK.TRANS64 P0, [R2+URZ+0x33420], R0 ;  /* 0x03342000020085a7 */ /* 0x000ee4000800007f */
[----:B---3--:R-:W-:Y:S05]  /*2e540*/  @!P0 BRA `(.L_x_3642) ;  /* 0xfffffffc00ec8947 */ /* 0x008fea000383ffff */
[----:B------:R-:W-:Y:S05]  /*2e550*/  BRA `(.L_x_3816) ;  /* 0xffffff98008c7947 */ /* 0x000fea000383ffff */
.L_x_3648:
[----:B--2---:R2:W3:Y:S02]  /*2e560*/  SYNCS.PHASECHK.TRANS64.TRYWAIT P0, [R6+URZ+0x33480], R5 ;  /* 0x03348005060075a7 */ /* 0x0044e4000800017f */
[----:B---3--:R-:W-:Y:S05]  /*2e570*/  @!P0 NANOSLEEP.SYNCS 0x989680 ;  /* 0x009896800000895d */ /* 0x008fea0003900000 */
[----:B------:R-:W3:Y:S02]  /*2e580*/  @!P0 SYNCS.PHASECHK.TRANS64 P0, [R6+URZ+0x33480], R5 ;  /* 0x03348005060085a7 */ /* 0x000ee4000800007f */
[----:B---3--:R-:W-:Y:S05]  /*2e590*/  @!P0 BRA `(.L_x_3648) ;  /* 0xfffffffc00f08947 */ /* 0x008fea000383ffff */
[----:B------:R-:W-:Y:S05]  /*2e5a0*/  BRA `(.L_x_3817) ;  /* 0xffffff9c00507947 */ /* 0x000fea000383ffff */
.L_x_3655:
[----:B-1----:R1:W3:Y:S02]  /*2e5b0*/  SYNCS.PHASECHK.TRANS64.TRYWAIT P0, [R6+URZ+0x33440], R5 ;  /* 0x03344005060075a7 */ /* 0x0022e4000800017f */
[----:B---3--:R-:W-:Y:S05]  /*2e5c0*/  @!P0 NANOSLEEP.SYNCS 0x989680 ;  /* 0x009896800000895d */ /* 0x008fea0003900000 */
[----:B------:R-:W3:Y:S02]  /*2e5d0*/  @!P0 SYNCS.PHASECHK.TRANS64 P0, [R6+URZ+0x33440], R5 ;  /* 0x03344005060085a7 */ /* 0x000ee4000800007f */
[----:B---3--:R-:W-:Y:S05]  /*2e5e0*/  @!P0 BRA `(.L_x_3655) ;  /* 0xfffffffc00f08947 */ /* 0x008fea000383ffff */
[----:B------:R-:W-:Y:S05]  /*2e5f0*/  BRA `(.L_x_3818) ;  /* 0xffffffa000607947 */ /* 0x000fea000383ffff */
.L_x_3663:
[----:B--2---:R2:W3:Y:S02]  /*2e600*/  SYNCS.PHASECHK.TRANS64.TRYWAIT P0, [R3+URZ+0x33470], R4 ;  /* 0x03347004030075a7 */ /* 0x0044e4000800017f */
[----:B---3--:R-:W-:Y:S05]  /*2e610*/  @!P0 NANOSLEEP.SYNCS 0x989680 ;  /* 0x009896800000895d */ /* 0x008fea0003900000 */
[----:B------:R-:W3:Y:S02]  /*2e620*/  @!P0 SYNCS.PHASECHK.TRANS64 P0, [R3+URZ+0x33470], R4 ;  /* 0x03347004030085a7 */ /* 0x000ee4000800007f */
[----:B---3--:R-:W-:Y:S05]  /*2e630*/  @!P0 BRA `(.L_x_3663) ;  /* 0xfffffffc00f08947 */ /* 0x008fea000383ffff */
[----:B------:R-:W-:Y:S05]  /*2e640*/  BRA `(.L_x_3819) ;  /* 0xffffffa400847947 */ /* 0x000fea000383ffff */
.L_x_3665:
[----:B--2---:R2:W3:Y:S02]  /*2e650*/  SYNCS.PHASECHK.TRANS64.TRYWAIT P0, [R3+URZ+0x33460], R4 ;  /* 0x03346004030075a7 */ /* 0x0044e4000800017f */
[----:B---3--:R-:W-:Y:S05]  /*2e660*/  @!P0 NANOSLEEP.SYNCS 0x989680 ;  /* 0x009896800000895d */ /* 0x008fea0003900000 */
[----:B------:R-:W3:Y:S02]  /*2e670*/  @!P0 SYNCS.PHASECHK.TRANS64 P0, [R3+URZ+0x33460], R4 ;  /* 0x03346004030085a7 */ /* 0x000ee4000800007f */
[----:B---3--:R-:W-:Y:S05]  /*2e680*/  @!P0 BRA `(.L_x_3665) ;  /* 0xfffffffc00f08947 */ /* 0x008fea000383ffff */
[----:B------:R-:W-:Y:S05]  /*2e690*/  BRA `(.L_x_3820) ;  /* 0xffffffa4008c7947 */ /* 0x000fea000383ffff */
.L_x_3672:
[----:B-1----:R1:W3:Y:S02]  /*2e6a0*/  SYNCS.PHASECHK.TRANS64.TRYWAIT P1, [R0+URZ+0x33470], R2 ;  /* 0x03347002000075a7 */ /* 0x0022e4000802017f */
[----:B---3--:R-:W-:Y:S05]  /*2e6b0*/  @!P1 NANOSLEEP.SYNCS 0x989680 ;  /* 0x009896800000995d */ /* 0x008fea0003900000 */
[----:B------:R-:W3:Y:S02]  /*2e6c0*/  @!P1 SYNCS.PHASECHK.TRANS64 P1, [R0+URZ+0x33470], R2 ;  /* 0x03347002000095a7 */ /* 0x000ee4000802007f */
[----:B---3--:R-:W-:Y:S05]  /*2e6d0*/  @!P1 BRA `(.L_x_3672) ;  /* 0xfffffffc00f09947 */ /* 0x008fea000383ffff */
[----:B------:R-:W-:Y:S05]  /*2e6e0*/  BRA `(.L_x_3821) ;  /* 0xffffffb400147947 */ /* 0x000fea000383ffff */
.L_x_3674:
[----:B-1----:R1:W3:Y:S02]  /*2e6f0*/  SYNCS.PHASECHK.TRANS64.TRYWAIT P1, [R0+URZ+0x33460], R2 ;  /* 0x03346002000075a7 */ /* 0x0022e4000802017f */
[----:B---3--:R-:W-:Y:S05]  /*2e700*/  @!P1 NANOSLEEP.SYNCS 0x989680 ;  /* 0x009896800000995d */ /* 0x008fea0003900000 */
[----:B------:R-:W3:Y:S02]  /*2e710*/  @!P1 SYNCS.PHASECHK.TRANS64 P1, [R0+URZ+0x33460], R2 ;  /* 0x03346002000095a7 */ /* 0x000ee4000802007f */
[----:B---3--:R-:W-:Y:S05]  /*2e720*/  @!P1 BRA `(.L_x_3674) ;  /* 0xfffffffc00f09947 */ /* 0x008fea000383ffff */
[----:B------:R-:W-:Y:S05]  /*2e730*/  BRA `(.L_x_3822) ;  /* 0xffffffb4001c7947 */ /* 0x000fea000383ffff */
.L_x_3678:
        /* <DEDUP_REMOVED lines=8> */
.L_x_3824:
[----:B------:R-:W-:Y:S05]  /*2e7c0*/  BSYNC B0 ;  /* 0x0000000000007941 */ /* 0x000fea0003800000 */
.L_x_3823:
[----:B------:R-:W-:Y:S01]  /*2e7d0*/  IMAD.MOV.U32 R13, RZ, RZ, R16 ;  /* 0x000000ffff0d7224 */ /* 0x000fe200078e0010 */
[----:B------:R-:W-:Y:S01]  /*2e7e0*/  MOV R11, 0x1f ;  /* 0x0000001f000b7802 */ /* 0x000fe20000000f00 */
[----:B------:R-:W-:Y:S02]  /*2e7f0*/  IMAD.MOV.U32 R12, RZ, RZ, 0x1 ;  /* 0x00000001ff0c7424 */ /* 0x000fe400078e00ff */
[----:B------:R-:W-:Y:S02]  /*2e800*/  IMAD.MOV.U32 R15, RZ, RZ, -0x1 ;  /* 0xffffffffff0f7424 */ /* 0x000fe400078e00ff */
[----:B------:R-:W-:Y:S02]  /*2e810*/  IMAD.IADD R5, R19, 0x1, R7 ;  /* 0x0000000113057824 */ /* 0x000fe400078e0207 */
[----:B------:R-:W-:-:S07]  /*2e820*/  IMAD.MOV.U32 R0, RZ, RZ, R14 ;  /* 0x000000ffff007224 */ /* 0x000fce00078e000e */
[----:B------:R-:W-:Y:S05]  /*2e830*/  WARPSYNC.COLLECTIVE R15, `(.L_x_3825) ;  /* 0x000000000f087348 */ /* 0x000fea0003c00000 */
[----:B------:R0:W1:Y:S02]  /*2e840*/  SHFL.IDX P6, R14, R13, R12, R11 ;  /* 0x0000000c0d0e7389 */ /* 0x00006400000c000b */
[----:B01----:R-:W-:Y:S01]  /*2e850*/  ENDCOLLECTIVE ;  /* 0x000000000000791b */ /* 0x003fe20003800000 */
.L_x_3825:
        /* <DEDUP_REMOVED lines=11> */
[----:B0-----:R-:W-:Y:S01]  /*2e910*/  IMAD.MOV.U32 R2, RZ, RZ, RZ ;  /* 0x000000ffff027224 */ /* 0x001fe200078e00ff */
[----:B--2---:R-:W-:Y:S02]  /*2e920*/  @!P1 MOV R2, R3 ;  /* 0x0000000300029202 */ /* 0x004fe40000000f00 */
[----:B------:R-:W-:-:S03]  /*2e930*/  ISETP.NE.AND P1, PT, R7, RZ, PT ;  /* 0x000000ff0700720c */ /* 0x000fc60003f25270 */
[----:B------:R-:W-:-:S10]  /*2e940*/  IMAD.MOV.U32 R13, RZ, RZ, R2 ;  /* 0x000000ffff0d7224 */ /* 0x000fd400078e0002 */
[----:B------:R-:W-:Y:S05]  /*2e950*/  WARPSYNC.COLLECTIVE R15, `(.L_x_3826) ;  /* 0x000000000f087348 */ /* 0x000fea0003c00000 */
[----:B------:R0:W1:Y:S02]  /*2e960*/  SHFL.UP P6, R14, R13, R12, R11 ;  /* 0x0400000c0d0e7389 */ /* 0x00006400000c000b */
[----:B01----:R-:W-:Y:S01]  /*2e970*/  ENDCOLLECTIVE ;  /* 0x000000000000791b */ /* 0x003fe20003800000 */
.L_x_3826:
        /* <DEDUP_REMOVED lines=8> */
.L_x_3827:
        /* <DEDUP_REMOVED lines=8> */
.L_x_3828:
        /* <DEDUP_REMOVED lines=8> */
.L_x_3829:
        /* <DEDUP_REMOVED lines=8> */
.L_x_3830:
[----:B------:R-:W-:Y:S02]  /*2eb80*/  IMAD.MOV.U32 R12, RZ, RZ, 0x1f ;  /* 0x0000001fff0c7424 */ /* 0x000fe400078e00ff */
[----:B------:R-:W-:Y:S02]  /*2eb90*/  IMAD.MOV.U32 R11, RZ, RZ, 0x1f ;  /* 0x0000001fff0b7424 */ /* 0x000fe400078e00ff */
[----:B------:R-:W-:-:S05]  /*2eba0*/  IMAD.MOV.U32 R5, RZ, RZ, R14 ;  /* 0x000000ffff057224 */ /* 0x000fca00078e000e */
[----:B------:R-:W-:-:S04]  /*2ebb0*/  SEL R5, R5, RZ, P5 ;  /* 0x000000ff05057207 */ /* 0x000fc80002800000 */
[----:B------:R-:W-:-:S05]  /*2ebc0*/  IADD3 R5, R3, R5, RZ ;  /* 0x0000000503057210 */ /* 0x000fca0007ffe0ff */
[----:B------:R-:W-:-:S07]  /*2ebd0*/  IMAD.MOV.U32 R13, RZ, RZ, R5 ;  /* 0x000000ffff0d7224 */ /* 0x000fce00078e0005 */
[----:B------:R-:W-:Y:S05]  /*2ebe0*/  WARPSYNC.COLLECTIVE R15, `(.L_x_3831) ;  /* 0x000000000f087348 */ /* 0x000fea0003c00000 */
[----:B------:R0:W1:Y:S02]  /*2ebf0*/  SHFL.IDX P6, R14, R13, R12, R11 ;  /* 0x0000000c0d0e7389 */ /* 0x00006400000c000b */
[----:B01----:R-:W-:Y:S01]  /*2ec00*/  ENDCOLLECTIVE ;  /* 0x000000000000791b */ /* 0x003fe20003800000 */
.L_x_3831:
[----:B------:R-:W-:Y:S01]  /*2ec10*/  IMAD.MOV.U32 R6, RZ, RZ, R14 ;  /* 0x000000ffff067224 */ /* 0x000fe200078e000e */
[----:B------:R-:W-:Y:S06]  /*2ec20*/  BRA `(.L_x_3832) ;  /* 0xffffffbc00d07947 */ /* 0x000fec000383ffff */
.L_x_3683:
[----:B------:R-:W-:Y:S01]  /*2ec30*/  BSSY B0, `(.L_x_3833) ;  /* 0x0000008000007945 */ /* 0x000fe20003800000 */
[----:B-----5:R-:W-:Y:S01]  /*2ec40*/  MOV R13, R2 ;  /* 0x00000002000d7202 */ /* 0x020fe20000000f00 */
[----:B------:R-:W-:Y:S02]  /*2ec50*/  IMAD.MOV.U32 R12, RZ, RZ, 0x1 ;  /* 0x00000001ff0c7424 */ /* 0x000fe400078e00ff */
[----:B------:R-:W-:Y:S02]  /*2ec60*/  IMAD.MOV.U32 R11, RZ, RZ, RZ ;  /* 0x000000ffff0b7224 */ /* 0x000fe400078e00ff */
[----:B------:R-:W-:-:S07]  /*2ec70*/  IMAD.MOV.U32 R15, RZ, RZ, -0x1 ;  /* 0xffffffffff0f7424 */ /* 0x000fce00078e00ff */
[----:B0-----:R-:W-:Y:S05]  /*2ec80*/  WARPSYNC.COLLECTIVE R15, `(.L_x_3834) ;  /* 0x000000000f087348 */ /* 0x001fea0003c00000 */
[----:B------:R1:W2:Y:S02]  /*2ec90*/  SHFL.UP P6, R14, R13, R12, R11 ;  /* 0x0400000c0d0e7389 */ /* 0x0002a400000c000b */
[----:B012---:R-:W-:Y:S01]  /*2eca0*/  ENDCOLLECTIVE ;  /* 0x000000000000791b */ /* 0x007fe20003800000 */
.L_x_3834:
[----:B------:R-:W-:Y:S05]  /*2ecb0*/  BSYNC B0 ;  /* 0x0000000000007941 */ /* 0x000fea0003800000 */
.L_x_3833:
[----:B------:R-:W-:Y:S02]  /*2ecc0*/  IMAD.MOV.U32 R3, RZ, RZ, R14 ;  /* 0x000000ffff037224 */ /* 0x000fe400078e000e */
[----:B------:R-:W-:Y:S02]  /*2ecd0*/  IMAD.MOV.U32 R12, RZ, RZ, 0x2 ;  /* 0x00000002ff0c7424 */ /* 0x000fe400078e00ff */
[----:B------:R-:W-:Y:S01]  /*2ece0*/  IMAD.MOV.U32 R11, RZ, RZ, RZ ;  /* 0x000000ffff0b7224 */ /* 0x000fe200078e00ff */
[----:B------:R-:W-:Y:S01]  /*2ecf0*/  SEL R3, R3, RZ, P1 ;  /* 0x000000ff03037207 */ /* 0x000fe20000800000 */
[----:B------:R-:W-:-:S03]  /*2ed00*/  IMAD.MOV.U32 R15, RZ, RZ, -0x1 ;  /* 0xffffffffff0f7424 */ /* 0x000fc600078e00ff */
[----:B------:R-:W-:-:S05]  /*2ed10*/  IADD3 R3, R2, R3, RZ ;  /* 0x0000000302037210 */ /* 0x000fca0007ffe0ff */
[----:B------:R-:W-:-:S07]  /*2ed20*/  IMAD.MOV.U32 R13, RZ, RZ, R3 ;  /* 0x000000ffff0d7224 */ /* 0x000fce00078e0003 */
[----:B------:R-:W-:Y:S05]  /*2ed30*/  WARPSYNC.COLLECTIVE R15, `(.L_x_3835) ;  /* 0x000000000f087348 */ /* 0x000fea0003c00000 */
[----:B------:R0:W1:Y:S02]  /*2ed40*/  SHFL.UP P6, R14, R13, R12, R11 ;  /* 0x0400000c0d0e7389 */ /* 0x00006400000c000b */
[----:B01----:R-:W-:Y:S01]  /*2ed50*/  ENDCOLLECTIVE ;  /* 0x000000000000791b */ /* 0x003fe20003800000 */
.L_x_3835:
        /* <DEDUP_REMOVED lines=8> */
.L_x_3836:
        /* <DEDUP_REMOVED lines=8> */
.L_x_3837:
        /* <DEDUP_REMOVED lines=8> */
.L_x_3838:
        /* <DEDUP_REMOVED lines=9> */
.L_x_3839:
[----:B------:R-:W-:Y:S01]  /*2ef70*/  IMAD.MOV.U32 R6, RZ, RZ, R14 ;  /* 0x000000ffff067224 */ /* 0x000fe200078e000e */
[----:B------:R-:W-:Y:S06]  /*2ef80*/  BRA `(.L_x_3840) ;  /* 0xffffffbc00947947 */ /* 0x000fec000383ffff */
.L_x_3685:
[----:B------:R-:W-:Y:S01]  /*2ef90*/  BSSY B0, `(.L_x_3841) ;  /* 0x0000006000007945 */ /* 0x000fe20003800000 */
[----:B------:R-:W-:Y:S01]  /*2efa0*/  PLOP3.LUT P6, PT, P6, PT, PT, 0x8, 0x0 ;  /* 0x000000000000781c */ /* 0x000fe200037ce170 */
[----:B------:R-:W-:-:S12]  /*2efb0*/  IMAD.MOV.U32 R15, RZ, RZ, -0x1 ;  /* 0xffffffffff0f7424 */ /* 0x000fd800078e00ff */
[----:B0-----:R-:W-:Y:S05]  /*2efc0*/  WARPSYNC.COLLECTIVE R15, `(.L_x_3842) ;  /* 0x000000000f087348 */ /* 0x001fea0003c00000 */
[----:B------:R-:W-:Y:S01]  /*2efd0*/  VOTE.ANY R14, PT, P6 ;  /* 0x00000000000e7806 */ /* 0x000fe200030e0100 */
[----:B0-----:R-:W-:Y:S06]  /*2efe0*/  ENDCOLLECTIVE ;  /* 0x000000000000791b */ /* 0x001fec0003800000 */
.L_x_3842:
[----:B------:R-:W-:Y:S05]  /*2eff0*/  BSYNC B0 ;  /* 0x0000000000007941 */ /* 0x000fea0003800000 */
.L_x_3841:
[----:B------:R-:W-:Y:S01]  /*2f000*/  IMAD.MOV.U32 R3, RZ, RZ, R14 ;  /* 0x000000ffff037224 */ /* 0x000fe200078e000e */
[----:B------:R-:W-:Y:S01]  /*2f010*/  MOV R13, R2 ;  /* 0x00000002000d7202 */ /* 0x000fe20000000f00 */
[----:B------:R-:W-:Y:S02]  /*2f020*/  IMAD.MOV.U32 R11, RZ, RZ, 0x1f ;  /* 0x0000001fff0b7424 */ /* 0x000fe400078e00ff */
[----:B------:R-:W0:Y:S01]  /*2f030*/  POPC R4, R3 ;  /* 0x0000000300047309 */ /* 0x000e220000000000 */
[----:B------:R-:W-:Y:S02]  /*2f040*/  IMAD.MOV.U32 R15, RZ, RZ, -0x1 ;  /* 0xffffffffff0f7424 */ /* 0x000fe400078e00ff */
[----:B0-----:R-:W-:-:S07]  /*2f050*/  IMAD.MOV.U32 R12, RZ, RZ, R4 ;  /* 0x000000ffff0c7224 */ /* 0x001fce00078e0004 */
[----:B------:R-:W-:Y:S05]  /*2f060*/  WARPSYNC.COLLECTIVE R15, `(.L_x_3843) ;  /* 0x000000000f087348 */ /* 0x000fea0003c00000 */
[----:B------:R0:W1:Y:S02]  /*2f070*/  SHFL.IDX P6, R14, R13, R12, R11 ;  /* 0x0000000c0d0e7389 */ /* 0x00006400000c000b */
[----:B01----:R-:W-:Y:S01]  /*2f080*/  ENDCOLLECTIVE ;  /* 0x000000000000791b */ /* 0x003fe20003800000 */
.L_x_3843:
[----:B------:R-:W-:Y:S01]  /*2f090*/  IMAD.MOV.U32 R17, RZ, RZ, R14 ;  /* 0x000000ffff117224 */ /* 0x000fe200078e000e */
[----:B------:R-:W-:Y:S06]  /*2f0a0*/  BRA `(.L_x_3844) ;  /* 0xffffffbc00847947 */ /* 0x000fec000383ffff */
.L_x_3687:
[----:B------:R-:W-:Y:S01]  /*2f0b0*/  BSSY B0, `(.L_x_3845) ;  /* 0x0000007000007945 */ /* 0x000fe20003800000 */
[----:B------:R-:W-:Y:S01]  /*2f0c0*/  MOV R13, R5 ;  /* 0x00000005000d7202 */ /* 0x000fe20000000f00 */
[----:B------:R-:W-:Y:S02]  /*2f0d0*/  IMAD.MOV.U32 R11, RZ, RZ, 0x1f ;  /* 0x0000001fff0b7424 */ /* 0x000fe400078e00ff */
[----:B------:R-:W-:-:S07]  /*2f0e0*/  IMAD.MOV.U32 R15, RZ, RZ, -0x1 ;  /* 0xffffffffff0f7424 */ /* 0x000fce00078e00ff */
[----:B0-2---:R-:W-:Y:S05]  /*2f0f0*/  WARPSYNC.COLLECTIVE R15, `(.L_x_3846) ;  /* 0x000000000f087348 */ /* 0x005fea0003c00000 */
[----:B------:R1:W3:Y:S02]  /*2f100*/  SHFL.IDX P6, R14, R13, R12, R11 ;  /* 0x0000000c0d0e7389 */ /* 0x0002e400000c000b */
[----:B0123--:R-:W-:Y:S01]  /*2f110*/  ENDCOLLECTIVE ;  /* 0x000000000000791b */ /* 0x00ffe20003800000 */
.L_x_3846:
[----:B------:R-:W-:Y:S05]  /*2f120*/  BSYNC B0 ;  /* 0x0000000000007941 */ /* 0x000fea0003800000 */
.L_x_3845:
[----:B------:R-:W-:Y:S01]  /*2f130*/  IMAD.MOV.U32 R2, RZ, RZ, R14 ;  /* 0x000000ffff027224 */ /* 0x000fe200078e000e */
[----:B------:R-:W-:Y:S06]  /*2f140*/  BRA `(.L_x_3686) ;  /* 0xffffffbc00787947 */ /* 0x000fec000383ffff */
.L_x_3691:
[----:B0-----:R0:W1:Y:S02]  /*2f150*/  SYNCS.PHASECHK.TRANS64.TRYWAIT P0, [R0+URZ+0x33420], R3 ;  /* 0x03342003000075a7 */ /* 0x001064000800017f */
[----:B-1----:R-:W-:Y:S05]  /*2f160*/  @!P0 NANOSLEEP.SYNCS 0x989680 ;  /* 0x009896800000895d */ /* 0x002fea0003900000 */
[----:B------:R-:W1:Y:S02]  /*2f170*/  @!P0 SYNCS.PHASECHK.TRANS64 P0, [R0+URZ+0x33420], R3 ;  /* 0x03342003000085a7 */ /* 0x000e64000800007f */
[----:B-1----:R-:W-:Y:S05]  /*2f180*/  @!P0 BRA `(.L_x_3691) ;  /* 0xfffffffc00f08947 */ /* 0x002fea000383ffff */
[----:B------:R-:W-:Y:S05]  /*2f190*/  BRA `(.L_x_3847) ;  /* 0xffffffc0006c7947 */ /* 0x000fea000383ffff */
.L_x_3692:
[----:B------:R-:W1:Y:S01]  /*2f1a0*/  S2R R2, SR_TID.X ;  /* 0x0000000000027919 */ /* 0x000e620000002100 */
[----:B------:R-:W-:Y:S01]  /*2f1b0*/  BSSY B0, `(.L_x_3848) ;  /* 0x000000a000007945 */ /* 0x000fe20003800000 */
[----:B------:R-:W-:Y:S01]  /*2f1c0*/  MOV R12, RZ ;  /* 0x000000ff000c7202 */ /* 0x000fe20000000f00 */
        /* <DEDUP_REMOVED lines=8> */
.L_x_3849:
[----:B------:R-:W-:Y:S05]  /*2f250*/  BSYNC B0 ;  /* 0x0000000000007941 */ /* 0x000fea0003800000 */
.L_x_3848:
[----:B------:R-:W-:Y:S05]  /*2f260*/  BRA `(.L_x_3850) ;  /* 0xffffffc000547947 */ /* 0x000fea000383ffff */
.L_x_3693:
[----:B------:R-:W-:Y:S01]  /*2f270*/  BSSY B0, `(.L_x_3851) ;  /* 0x0000006000007945 */ /* 0x000fe20003800000 */
[----:B------:R-:W-:-:S07]  /*2f280*/  IMAD.MOV.U32 R15, RZ, RZ, -0x1 ;  /* 0xffffffffff0f7424 */ /* 0x000fce00078e00ff */
[----:B01----:R-:W-:Y:S05]  /*2f290*/  WARPSYNC.COLLECTIVE R15, `(.L_x_3852) ;  /* 0x000000000f0c7348 */ /* 0x003fea0003c00000 */
[----:B------:R-:W-:Y:S02]  /*2f2a0*/  ELECT P6, UR62, PT ;  /* 0x00000000003e782f */ /* 0x000fe400038c0000 */
[----:B------:R-:W-:Y:S01]  /*2f2b0*/  MOV R14, UR62 ;  /* 0x0000003e000e7c02 */ /* 0x000fe20008000f00 */
[----:B01----:R-:W-:Y:S10]  /*2f2c0*/  ENDCOLLECTIVE ;  /* 0x000000000000791b */ /* 0x003ff40003800000 */
.L_x_3852:
[----:B------:R-:W-:Y:S05]  /*2f2d0*/  BSYNC B0 ;  /* 0x0000000000007941 */ /* 0x000fea0003800000 */
.L_x_3851:
[----:B------:R-:W-:Y:S05]  /*2f2e0*/  BRA `(.L_x_3853) ;  /* 0xffffffc000487947 */ /* 0x000fea000383ffff */
.L_x_3695:
[----:B0-----:R0:W1:Y:S02]  /*2f2f0*/  SYNCS.PHASECHK.TRANS64.TRYWAIT P1, [R6+URZ], R5 ;  /* 0x00000005060075a7 */ /* 0x001064000802017f */
[----:B-1----:R-:W-:Y:S05]  /*2f300*/  @!P1 NANOSLEEP.SYNCS 0x989680 ;  /* 0x009896800000995d */ /* 0x002fea0003900000 */
[----:B------:R-:W1:Y:S02]  /*2f310*/  @!P1 SYNCS.PHASECHK.TRANS64 P1, [R6+URZ], R5 ;  /* 0x00000005060095a7 */ /* 0x000e64000802007f */
[----:B-1----:R-:W-:Y:S05]  /*2f320*/  @!P1 BRA `(.L_x_3695) ;  /* 0xfffffffc00f09947 */ /* 0x002fea000383ffff */
[----:B------:R-:W-:Y:S05]  /*2f330*/  BRA `(.L_x_3854) ;  /* 0xffffffc000847947 */ /* 0x000fea000383ffff */
.L_x_3696:
[----:B-1----:R1:W2:Y:S02]  /*2f340*/  SYNCS.PHASECHK.TRANS64.TRYWAIT P1, [R7+URZ], R2 ;  /* 0x00000002070075a7 */ /* 0x0022a4000802017f */
[----:B--2---:R-:W-:Y:S05]  /*2f350*/  @!P1 NANOSLEEP.SYNCS 0x989680 ;  /* 0x009896800000995d */ /* 0x004fea0003900000 */
[----:B------:R-:W2:Y:S02]  /*2f360*/  @!P1 SYNCS.PHASECHK.TRANS64 P1, [R7+URZ], R2 ;  /* 0x00000002070095a7 */ /* 0x000ea4000802007f */
[----:B--2---:R-:W-:Y:S05]  /*2f370*/  @!P1 BRA `(.L_x_3696) ;  /* 0xfffffffc00f09947 */ /* 0x004fea000383ffff */
[----:B------:R-:W-:Y:S05]  /*2f380*/  BRA `(.L_x_3855) ;  /* 0xffffffc000787947 */ /* 0x000fea000383ffff */
.L_x_3698:
[----:B--2---:R2:W3:Y:S02]  /*2f390*/  SYNCS.PHASECHK.TRANS64.TRYWAIT P1, [R4+URZ+0x33460], R5 ;  /* 0x03346005040075a7 */ /* 0x0044e4000802017f */
[----:B---3--:R-:W-:Y:S05]  /*2f3a0*/  @!P1 NANOSLEEP.SYNCS 0x989680 ;  /* 0x009896800000995d */ /* 0x008fea0003900000 */
[----:B------:R-:W3:Y:S02]  /*2f3b0*/  @!P1 SYNCS.PHASECHK.TRANS64 P1, [R4+URZ+0x33460], R5 ;  /* 0x03346005040095a7 */ /* 0x000ee4000802007f */
[----:B---3--:R-:W-:Y:S05]  /*2f3c0*/  @!P1 BRA `(.L_x_3698) ;  /* 0xfffffffc00f09947 */ /* 0x008fea000383ffff */
[----:B------:R-:W-:Y:S05]  /*2f3d0*/  BRA `(.L_x_3856) ;  /* 0xffffffc0007c7947 */ /* 0x000fea000383ffff */
.L_x_3700:
[----:B---3--:R3:W4:Y:S02]  /*2f3e0*/  SYNCS.PHASECHK.TRANS64.TRYWAIT P1, [R3+URZ+0x33460], R2 ;  /* 0x03346002030075a7 */ /* 0x008724000802017f */
[----:B----4-:R-:W-:Y:S05]  /*2f3f0*/  @!P1 NANOSLEEP.SYNCS 0x989680 ;  /* 0x009896800000995d */ /* 0x010fea0003900000 */
[----:B------:R-:W4:Y:S02]  /*2f400*/  @!P1 SYNCS.PHASECHK.TRANS64 P1, [R3+URZ+0x33460], R2 ;  /* 0x03346002030095a7 */ /* 0x000f24000802007f */
[----:B----4-:R-:W-:Y:S05]  /*2f410*/  @!P1 BRA `(.L_x_3700) ;  /* 0xfffffffc00f09947 */ /* 0x010fea000383ffff */
[----:B------:R-:W-:Y:S05]  /*2f420*/  BRA `(.L_x_3857) ;  /* 0xffffffc0007c7947 */ /* 0x000fea000383ffff */
.L_x_3702:
[----:B----4-:R4:W0:Y:S02]  /*2f430*/  SYNCS.PHASECHK.TRANS64.TRYWAIT P0, [R4+URZ+0x33480], R5 ;  /* 0x03348005040075a7 */ /* 0x010824000800017f */
[----:B0-----:R-:W-:Y:S05]  /*2f440*/  @!P0 NANOSLEEP.SYNCS 0x989680 ;  /* 0x009896800000895d */ /* 0x001fea0003900000 */
[----:B------:R-:W0:Y:S02]  /*2f450*/  @!P0 SYNCS.PHASECHK.TRANS64 P0, [R4+URZ+0x33480], R5 ;  /* 0x03348005040085a7 */ /* 0x000e24000800007f */
[----:B0-----:R-:W-:Y:S05]  /*2f460*/  @!P0 BRA `(.L_x_3702) ;  /* 0xfffffffc00f08947 */ /* 0x001fea000383ffff */
[----:B------:R-:W-:Y:S05]  /*2f470*/  BRA `(.L_x_3703) ;  /* 0xffffffc000787947 */ /* 0x000fea000383ffff */
.L_x_3858:
        /* <DEDUP_REMOVED lines=16> */
.L_x_12965:


//--------------------- .text._ZN7cutlass13device_kernelIN5flash11enable_sm90INS1_16FlashAttnFwdSm90INS1_25CollectiveMainloopFwdSm90ILi2EN4cute5tupleIJNS5_1CILi1EEES8_S8_EEENS6_IJNS7_ILi128EEESA_NS7_ILi192EEEEEELi192ENS_12float_e4m3_tEfNS_4arch4Sm90ELb0ELb1ELb1ELb0ELb0ELb0ELb0ELb1ELb1ELb1ELb0ELb0EEENS1_21CollectiveEpilogueFwdINS6_IJSA_SB_SA_EEES9_NS_10bfloat16_tESF_Li256ELb0ELb1ELb0ELb1EEENS1_30DynamicPersistentTileSchedulerILi256ELi128ELb0ELb1ELb1EEEEEEEEEvNT_6ParamsE --------------------------
	.section	.text._ZN7cutlass13device_kernelIN5flash11enable_sm90INS1_16FlashAttnFwdSm90INS1_25CollectiveMainloopFwdSm90ILi2EN4cute5tupleIJNS5_1CILi1EEES8_S8_EEENS6_IJNS7_ILi128EEESA_NS7_ILi192EEEEEELi192ENS_12float_e4m3_tEfNS_4arch4Sm90ELb0ELb1ELb1ELb0ELb0ELb0ELb0ELb1ELb1ELb1ELb0ELb0EEENS1_21CollectiveEpilogueFwdINS6_IJSA_SB_SA_EEES9_NS_10bfloat16_tESF_Li256ELb0ELb1ELb0ELb1EEENS1_30DynamicPersistentTileSchedulerILi256ELi128ELb0ELb1ELb1EEEEEEEEEvNT_6ParamsE,"ax",@progbits
	.align	128
.text._ZN7cutlass13device_kernelIN5flash11enable_sm90INS1_16FlashAttnFwdSm90INS1_25CollectiveMainloopFwdSm90ILi2EN4cute5tupleIJNS5_1CILi1EEES8_S8_EEENS6_IJNS7_ILi128EEESA_NS7_ILi192EEEEEELi192ENS_12float_e4m3_tEfNS_4arch4Sm90ELb0ELb1ELb1ELb0ELb0ELb0ELb0ELb1ELb1ELb1ELb0ELb0EEENS1_21CollectiveEpilogueFwdINS6_IJSA_SB_SA_EEES9_NS_10bfloat16_tESF_Li256ELb0ELb1ELb0ELb1EEENS1_30DynamicPersistentTileSchedulerILi256ELi128ELb0ELb1ELb1EEEEEEEEEvNT_6ParamsE:
        .type           _ZN7cutlass13device_kernelIN5flash11enable_sm90INS1_16FlashAttnFwdSm90INS1_25CollectiveMainloopFwdSm90ILi2EN4cute5tupleIJNS5_1CILi1EEES8_S8_EEENS6_IJNS7_ILi128EEESA_NS7_ILi192EEEEEELi192ENS_12float_e4m3_tEfNS_4arch4Sm90ELb0ELb1ELb1ELb0ELb0ELb0ELb0ELb1ELb1ELb1ELb0ELb0EEENS1_21CollectiveEpilogueFwdINS6_IJSA_SB_SA_EEES9_NS_10bfloat16_tESF_Li256ELb0ELb1ELb0ELb1EEENS1_30DynamicPersistentTileSchedulerILi256ELi128ELb0ELb1ELb1EEEEEEEEEvNT_6ParamsE,@function
        .size           _ZN7cutlass13device_kernelIN5flash11enable_sm90INS1_16FlashAttnFwdSm90INS1_25CollectiveMainloopFwdSm90ILi2EN4cute5tupleIJNS5_1CILi1EEES8_S8_EEENS6_IJNS7_ILi128EEESA_NS7_ILi192EEEEEELi192ENS_12float_e4m3_tEfNS_4arch4Sm90ELb0ELb1ELb1ELb0ELb0ELb0ELb0ELb1ELb1ELb1ELb0ELb0EEENS1_21CollectiveEpilogueFwdINS6_IJSA_SB_SA_EEES9_NS_10bfloat16_tESF_Li256ELb0ELb1ELb0ELb1EEENS1_30DynamicPersistentTileSchedulerILi256ELi128ELb0ELb1ELb1EEEEEEEEEvNT_6ParamsE,(.L_x_12966 - _ZN7cutlass13device_kernelIN5flash11enable_sm90INS1_16FlashAttnFwdSm90INS1_25CollectiveMainloopFwdSm90ILi2EN4cute5tupleIJNS5_1CILi1EEES8_S8_EEENS6_IJNS7_ILi128EEESA_NS7_ILi192EEEEEELi192ENS_12float_e4m3_tEfNS_4arch4Sm90ELb0ELb1ELb1ELb0ELb0ELb0ELb0ELb1ELb1ELb1ELb0ELb0EEENS1_21CollectiveEpilogueFwdINS6_IJSA_SB_SA_EEES9_NS_10bfloat16_tESF_Li256ELb0ELb1ELb0ELb1EEENS1_30DynamicPersistentTileSchedulerILi256ELi128ELb0ELb1ELb1EEEEEEEEEvNT_6ParamsE)
        .other          _ZN7cutlass13device_kernelIN5flash11enable_sm90INS1_16FlashAttnFwdSm90INS1_25CollectiveMainloopFwdSm90ILi2EN4cute5tupleIJNS5_1CILi1EEES8_S8_EEENS6_IJNS7_ILi128EEESA_NS7_ILi192EEEEEELi192ENS_12float_e4m3_tEfNS_4arch4Sm90ELb0ELb1ELb1ELb0ELb0ELb0ELb0ELb1ELb1ELb1ELb0ELb0EEENS1_21CollectiveEpilogueFwdINS6_IJSA_SB_SA_EEES9_NS_10bfloat16_tESF_Li256ELb0ELb1ELb0ELb1EEENS1_30DynamicPersistentTileSchedulerILi256ELi128ELb0ELb1ELb1EEEEEEEEEvNT_6ParamsE,@"STO_CUDA_ENTRY STV_DEFAULT"
_ZN7cutlass13device_kernelIN5flash11enable_sm90INS1_16FlashAttnFwdSm90INS1_25CollectiveMainloopFwdSm90ILi2EN4cute5tupleIJNS5_1CILi1EEES8_S8_EEENS6_IJNS7_ILi128EEESA_NS7_ILi192EEEEEELi192ENS_12float_e4m3_tEfNS_4arch4Sm90ELb0ELb1ELb1ELb0ELb0ELb0ELb0ELb1ELb1ELb1ELb0ELb0EEENS1_21CollectiveEpilogueFwdINS6_IJSA_SB_SA_EEES9_NS_10bfloat16_tESF_Li256ELb0ELb1ELb0ELb1EEENS1_30DynamicPersistentTileSchedulerILi256ELi128ELb0ELb1ELb1EEEEEEEEEvNT_6ParamsE:
        /* <DEDUP_REMOVED lines=18> */
.L_x_3860:
[----:B------:R-:W-:Y:S05]  /*0120*/  BSYNC B0 ;  /* 0x0000000000007941 */ /* 0x000fea0003800000 */
.L_x_3859:
        /* <DEDUP_REMOVED lines=41> */
.L_x_3861:
        /* <DEDUP_REMOVED lines=22> */
.L_x_3862:
        /* <DEDUP_REMOVED lines=18> */
.L_x_3863:
        /* <DEDUP_REMOVED lines=22> */
.L_x_3864:
        /* <DEDUP_REMOVED lines=22> */
.L_x_3865:
[----:B------:R-:W-:Y:S01]  /*0900*/  PLOP3.LUT P0, PT, PT, PT, UP0, 0x80, 0x0 ;  /* 0x000000000000781c */ /* 0x000fe20003f0f008 */
[----:B------:R-:W-:Y:S01]  /*0910*/  UMOV UR38, 0x1 ;  /* 0x0000000100267882 */ /* 0x000fe20000000000 */
[----:B------:R-:W-:Y:S01]  /*0920*/  NOP ;  /* 0x0000000000007918 */ /* 0x000fe20000000000 */
[----:B------:R-:W-:Y:S01]  /*0930*/  USEL UR38, UR38, 0x2, !UP0 ;  /* 0x0000000226267887 */ /* 0x000fe2000c000000 */
[----:B------:R-:W-:Y:S01]  /*0940*/  ULDC.64 UR48, c[0x0][0x208] ;  /* 0x0000820000307ab9 */ /* 0x000fe20000000a00 */
[----:B012-4-:R-:W-:Y:S08]  /*0950*/  BAR.SYNC.DEFER_BLOCKING 0x0 ;  /* 0x0000000000007b1d */ /* 0x017ff00000010000 */
[----:B------:R-:W-:Y:S05]  /*0960*/  @!P0 BRA `(.L_x_3866) ;  /* 0x0000012400c08947 */ /* 0x000fea0003800000 */
.L_x_3867:
        /* <DEDUP_REMOVED lines=21> */
[----:B------:R-:W-:Y:S02]  /*0ac0*/  LEA.HI R0, R3, R208, RZ, 0x4 ;  /* 0x000000d003007211 */ /* 0x000fe400078f20ff */
[----:B------:R-:W-:Y:S02]  /*0ad0*/  LOP3.LUT R201, R5, 0xffffff80, RZ, 0xc0, !PT ;  /* 0xffffff8005c97812 */ /* 0x000fe400078ec0ff */
[----:B------:R-:W-:Y:S02]  /*0ae0*/  SHF.R.S32.HI R9, RZ, 0x4, R0 ;  /* 0x00000004ff097819 */ /* 0x000fe40000011400 */
[----:B------:R-:W-:Y:S01]  /*0af0*/  LOP3.LUT R7, R0, 0x3fffff0, RZ, 0xc0, !PT ;  /* 0x03fffff000077812 */ /* 0x000fe200078ec0ff */
[----:B------:R-:W-:Y:S01]  /*0b00*/  IMAD.IADD R201, R208, 0x1, -R201 ;  /* 0x00000001d0c97824 */ /* 0x000fe200078e0ac9 */
[----:B------:R-:W-:-:S02]  /*0b10*/  LEA.HI R0, R0, R9, RZ, 0x1 ;  /* 0x0000000900007211 */ /* 0x000fc400078f08ff */
[CC--:B------:R-:W-:Y:S01]  /*0b20*/  LEA.HI R2, R3.reuse, R208.reuse, RZ, 0x5 ;  /* 0x000000d003027211 */ /* 0x0c0fe200078f28ff */
[----:B------:R-:W-:Y:S01]  /*0b30*/  IMAD.IADD R7, R208, 0x1, -R7 ;  /* 0x00000001d0077824 */ /* 0x000fe200078e0a07 */
[----:B------:R-:W-:Y:S02]  /*0b40*/  SHF.R.S32.HI R4, RZ, 0x1f, R201 ;  /* 0x0000001fff047819 */ /* 0x000fe400000114c9 */
[----:B------:R-:W-:Y:S01]  /*0b50*/  LOP3.LUT R0, R0, 0x1ffffffe, RZ, 0xc0, !PT ;  /* 0x1ffffffe00007812 */ /* 0x000fe200078ec0ff */
[----:B------:R-:W-:Y:S01]  /*0b60*/  IMAD.SHL.U32 R2, R2, 0x20, RZ ;  /* 0x0000002002027824 */ /* 0x000fe200078e00ff */
[----:B------:R-:W-:Y:S02]  /*0b70*/  LEA.HI R6, R4, R201, RZ, 0x2 ;  /* 0x000000c904067211 */ /* 0x000fe400078f10ff */
[----:B------:R-:W-:Y:S01]  /*0b80*/  LEA.HI R10, R3, R208, RZ, 0x2 ;  /* 0x000000d0030a7211 */ /* 0x000fe200078f10ff */
[----:B------:R-:W-:Y:S01]  /*0b90*/  IMAD.IADD R0, R9, 0x1, -R0 ;  /* 0x0000000109007824 */ /* 0x000fe200078e0a00 */
[----:B------:R-:W-:-:S02]  /*0ba0*/  SHF.R.S32.HI R8, RZ, 0x2, R6 ;  /* 0x00000002ff087819 */ /* 0x000fc40000011406 */
[----:B------:R-:W-:Y:S02]  /*0bb0*/  SHF.R.S32.HI R11, RZ, 0x1f, R6 ;  /* 0x0000001fff0b7819 */ /* 0x000fe40000011406 */
[----:B------:R-:W-:Y:S02]  /*0bc0*/  LOP3.LUT R9, R10, 0xfffffffc, RZ, 0xc0, !PT ;  /* 0xfffffffc0a097812 */ /* 0x000fe400078ec0ff */
[----:B------:R-:W-:Y:S02]  /*0bd0*/  LEA.HI R3, R3, R208, RZ, 0x3 ;  /* 0x000000d003037211 */ /* 0x000fe400078f18ff */
[----:B------:R-:W-:Y:S01]  /*0be0*/  LEA.HI R11, R11, R8, RZ, 0x3 ;  /* 0x000000080b0b7211 */ /* 0x000fe200078f18ff */
[----:B------:R-:W-:Y:S01]  /*0bf0*/  IMAD.IADD R9, R208, 0x1, -R9 ;  /* 0x00000001d0097824 */ /* 0x000fe200078e0a09 */
[----:B------:R-:W-:Y:S02]  /*0c00*/  SHF.R.S32.HI R202, RZ, 0x7, R5 ;  /* 0x00000007ffca7819 */ /* 0x000fe40000011405 */
[----:B------:R-:W-:-:S02]  /*0c10*/  LOP3.LUT R2, R2, 0xfffffc00, RZ, 0xc0, !PT ;  /* 0xfffffc0002027812 */ /* 0x000fc400078ec0ff */
[----:B------:R-:W-:Y:S02]  /*0c20*/  LOP3.LUT R23, R3, 0xfffffff8, RZ, 0xc0, !PT ;  /* 0xfffffff803177812 */ /* 0x000fe400078ec0ff */
[----:B------:R-:W-:Y:S01]  /*0c30*/  LOP3.LUT R11, R11, 0xfffffff8, RZ, 0xc0, !PT ;  /* 0xfffffff80b0b7812 */ /* 0x000fe200078ec0ff */
[----:B------:R-:W-:Y:S01]  /*0c40*/  IMAD R7, R7, 0x40, R2 ;  /* 0x0000004007077824 */ /* 0x000fe200078e0202 */
[----:B------:R-:W-:Y:S01]  /*0c50*/  LEA.HI R4, R4, R201, RZ, 0x5 ;  /* 0x000000c904047211 */ /* 0x000fe200078f28ff */
[----:B------:R-:W-:Y:S01]  /*0c60*/  IMAD.IADD R23, R208, 0x1, -R23 ;  /* 0x00000001d0177824 */ /* 0x000fe200078e0a17 */
[----:B------:R-:W-:Y:S01]  /*0c70*/  LEA.HI R5, R5, R202, RZ, 0x1 ;  /* 0x000000ca05057211 */ /* 0x000fe200078f08ff */
[----:B------:R-:W-:Y:S01]  /*0c80*/  IMAD.IADD R11, R8, 0x1, -R11 ;  /* 0x00000001080b7824 */ /* 0x000fe200078e0a0b */
[----:B------:R-:W-:Y:S01]  /*0c90*/  SHF.R.S32.HI R4, RZ, 0x5, R4 ;  /* 0x00000005ff047819 */ /* 0x000fe20000011404 */
[----:B------:R-:W-:Y:S01]  /*0ca0*/  IMAD.SHL.U32 R18, R23, 0x8, RZ ;  /* 0x0000000817127824 */ /* 0x000fe200078e00ff */
[----:B------:R-:W-:Y:S01]  /*0cb0*/  LEA.HI R2, R9, R9, RZ, 0x1 ;  /* 0x0000000909027211 */ /* 0x000fe200078f08ff */
[----:B------:R-:W-:Y:S01]  /*0cc0*/  IMAD R204, R0, 0x8, R7 ;  /* 0x0000000800cc7824 */ /* 0x000fe200078e0207 */
[----:B------:R-:W-:Y:S01]  /*0cd0*/  LOP3.LUT R5, R5, 0x3fffffe, RZ, 0xc0, !PT ;  /* 0x03fffffe05057812 */ /* 0x000fe200078ec0ff */
[----:B------:R-:W-:Y:S01]  /*0ce0*/  IMAD R4, R4, 0x10, R11 ;  /* 0x0000001004047824 */ /* 0x000fe200078e020b */
[----:B------:R-:W-:Y:S01]  /*0cf0*/  LOP3.LUT R2, R2, 0x1ffffffe, RZ, 0xc0, !PT ;  /* 0x1ffffffe02027812 */ /* 0x000fe200078ec0ff */
[----:B------:R-:W-:Y:S01]  /*0d00*/  VIADD R19, R18, 0x40 ;  /* 0x0000004012137836 */ /* 0x000fe20000000000 */
[----:B------:R-:W-:Y:S01]  /*0d10*/  LOP3.LUT R16, R6, 0x7ffffffc, RZ, 0xc0, !PT ;  /* 0x7ffffffc06107812 */ /* 0x000fe200078ec0ff */
[----:B------:R-:W-:Y:S01]  /*0d20*/  IMAD.IADD R5, R202, 0x1, -R5 ;  /* 0x00000001ca057824 */ /* 0x000fe200078e0a05 */
        /* <DEDUP_REMOVED lines=9> */
.L_x_3968:
        /* <DEDUP_REMOVED lines=21> */
.L_x_3868:
[----:B------:R-:W-:Y:S01]  /*0f10*/  ULDC UR7, c[0x0][0xc54] ;  /* 0x0003150000077ab9 */ /* 0x000fe20000000800 */
[----:B------:R-:W-:Y:S01]  /*0f20*/  UMOV UR6, UR9 ;  /* 0x0000000900067c82 */ /* 0x000fe20008000000 */
[----:B------:R-:W-:-:S11]  /*0f30*/  UISETP.NE.AND UP0, UPT, UR7, 0x1, UPT ;  /* 0x000000010700788c */ /* 0x000fd6000bf05270 */
[----:B------:R-:W-:Y:S02]  /*0f40*/  @UP0 ULDC.64 UR10, c[0x0][0xc58] ;  /* 0x00031600000a0ab9 */ /* 0x000fe40000000a00 */
[----:B------:R-:W-:-:S04]  /*0f50*/  UIMAD.WIDE.U32 UR4, UR9, UR10, URZ ;  /* 0x0000000a090472a5 */ /* 0x000fc8000f8e003f */
[----:B------:R-:W-:-:S04]  /*0f60*/  @UP0 USHF.R.U32.HI UR6, URZ, UR11, UR5 ;  /* 0x0000000b3f060299 */ /* 0x000fc80008011605 */
[----:B------:R-:W-:-:S12]  /*0f70*/  UIMAD UR4, UR6, UR7, URZ ;  /* 0x00000007060472a4 */ /* 0x000fd8000f8e023f */
.L_x_3869:
        /* <DEDUP_REMOVED lines=49> */
.L_x_3871:
[----:B------:R-:W-:-:S11]  /*1290*/  UISETP.NE.AND UP0, UPT, UR5, 0x1, UPT ;  /* 0x000000010500788c */ /* 0x000fd6000bf05270 */
[----:B------:R-:W-:Y:S02]  /*12a0*/  @UP0 ULDC.64 UR8, c[0x0][0x9e8] ;  /* 0x00027a0000080ab9 */ /* 0x000fe40000000a00 */
[----:B------:R-:W-:-:S04]  /*12b0*/  UIMAD.WIDE.U32 UR6, UR4, UR8, URZ ;  /* 0x00000008040672a5 */ /* 0x000fc8000f8e003f */
[----:B------:R-:W-:-:S12]  /*12c0*/  @UP0 USHF.R.U32.HI UR4, URZ, UR9, UR7 ;  /* 0x000000093f040299 */ /* 0x000fd80008011607 */
.L_x_3872:
[----:B------:R-:W-:-:S06]  /*12d0*/  UIMAD UR4, UR4, UR5, UR5 ;  /* 0x00000005040472a4 */ /* 0x000fcc000f8e0205 */
[----:B------:R-:W-:-:S07]  /*12e0*/  VIMNMX R0, R0, UR4, PT ;  /* 0x0000000400007c48 */ /* 0x000fce000bfe0100 */
.L_x_3870:
        /* <DEDUP_REMOVED lines=29> */
.L_x_3874:
[----:B------:R-:W-:-:S11]  /*14c0*/  UISETP.NE.AND UP0, UPT, UR5, 0x1, UPT ;  /* 0x000000010500788c */ /* 0x000fd6000bf05270 */
[----:B------:R-:W-:Y:S02]  /*14d0*/  @UP0 ULDC.64 UR10, c[0x0][0x9e8] ;  /* 0x00027a00000a0ab9 */ /* 0x000fe40000000a00 */
[----:B------:R-:W-:-:S04]  /*14e0*/  UIMAD.WIDE.U32 UR6, UR4, UR10, URZ ;  /* 0x0000000a040672a5 */ /* 0x000fc8000f8e003f */
[----:B------:R-:W-:-:S12]  /*14f0*/  @UP0 USHF.R.U32.HI UR4, URZ, UR11, UR7 ;  /* 0x0000000b3f040299 */ /* 0x000fd80008011607 */
.L_x_3875:
[----:B------:R-:W-:-:S04]  /*1500*/  UIMAD UR4, UR4, UR5, URZ ;  /* 0x00000005040472a4 */ /* 0x000fc8000f8e023f */
[----:B------:R-:W-:-:S04]  /*1510*/  UISETP.LT.AND UP0, UPT, UR9, UR4, UPT ;  /* 0x000000040900728c */ /* 0x000fc8000bf01270 */
[----:B------:R-:W-:-:S12]  /*1520*/  USEL UR9, UR9, UR4, !UP0 ;  /* 0x0000000409097287 */ /* 0x000fd8000c000000 */
.L_x_3873:
        /* <DEDUP_REMOVED lines=90> */
.L_x_3877:
        /* <DEDUP_REMOVED lines=56> */
.L_x_4057:
[----:B------:R-:W-:Y:S05]  /*1e50*/  @!P0 BRA `(.L_x_3879) ;  /* 0x0000000000048947 */ /* 0x000fea0003800000 */
[----:B------:R-:W-:Y:S01]  /*1e60*/  BPT.TRAP 0x1 ;  /* 0x000000040000795c */ /* 0x000fe20000300000 */
.L_x_3879:
[----:B------:R-:W-:Y:S02]  /*1e70*/  IMAD.U32 R9, RZ, RZ, UR50 ;  /* 0x00000032ff097e24 */ /* 0x000fe4000f8e00ff */
[----:B------:R-:W-:-:S03]  /*1e80*/  IMAD.U32 R2, RZ, RZ, UR45 ;  /* 0x0000002dff027e24 */ /* 0x000fc6000f8e00ff */
[----:B------:R-:W-:Y:S02]  /*1e90*/  LEA R9, R9, UR36, 0x3 ;  /* 0x0000002409097c11 */ /* 0x000fe4000f8e18ff */
[----:B------:R-:W-:-:S04]  /*1ea0*/  SHF.L.U32 R2, R2, 0x1f, RZ ;  /* 0x0000001f02027819 */ /* 0x000fc800000006ff */
[----:B------:R1:W2:Y:S01]  /*1eb0*/  SYNCS.PHASECHK.TRANS64.TRYWAIT P2, [R9+URZ+0x2a830], R2 ;  /* 0x02a83002090075a7 */ /* 0x0002a2000804017f */
[----:B------:R-:W-:Y:S05]  /*1ec0*/  @!P0 BRA `(.L_x_3880) ;  /* 0x0000000000048947 */ /* 0x000fea0003800000 */
[----:B------:R-:W-:Y:S01]  /*1ed0*/  BPT.TRAP 0x1 ;  /* 0x000000040000795c */ /* 0x000fe20000300000 */
.L_x_3880:
[----:B0-----:R-:W0:Y:S02]  /*1ee0*/  S2R R3, SR_TID.X ;  /* 0x0000000000037919 */ /* 0x001e240000002100 */
[----:B0-----:R-:W-:Y:S01]  /*1ef0*/  LOP3.LUT P1, RZ, R3, 0x7f, RZ, 0xc0, !PT ;  /* 0x0000007f03ff7812 */ /* 0x001fe2000782c0ff */
[----:B--2---:R-:W-:-:S12]  /*1f00*/  @P2 BRA `(.L_x_3881) ;  /* 0x0000000000082947 */ /* 0x004fd80003800000 */
[----:B------:R-:W0:Y:S02]  /*1f10*/  SYNCS.PHASECHK.TRANS64.TRYWAIT P2, [R9+URZ+0x2a830], R2 ;  /* 0x02a83002090075a7 */ /* 0x000e24000804017f */
[----:B0-----:R-:W-:Y:S05]  /*1f20*/  @!P2 BRA `(.L_x_3882) ;  /* 0x0000015c004ca947 */ /* 0x001fea0003800000 */
.L_x_3881:
[----:B------:R-:W-:Y:S05]  /*1f30*/  WARPSYNC.ALL ;  /* 0x0000000000007948 */ /* 0x000fea0003800000 */
[----:B------:R-:W-:Y:S01]  /*1f40*/  UIADD3 UR4, UR36, 0x1e400, URZ ;  /* 0x0001e40024047890 */ /* 0x000fe2000fffe03f */
[----:B------:R-:W-:Y:S01]  /*1f50*/  WARPGROUP.ARRIVE ;  /* 0x00000000000079c5 */ /* 0x000fe20000000000 */
[----:B------:R-:W-:Y:S01]  /*1f60*/  ULOP3.LUT UR24, UR52, 0x10000, URZ, 0xfc, !UPT ;  /* 0x0001000034187892 */ /* 0x000fe2000f8efc3f */
[----:B------:R-:W-:Y:S01]  /*1f70*/  VIADD R3, R17, UR43 ;  /* 0x0000002b11037c36 */ /* 0x000fe20008000000 */
[----:B------:R-:W-:Y:S01]  /*1f80*/  USHF.R.U32.HI UR4, URZ, 0x4, UR4 ;  /* 0x000000043f047899 */ /* 0x000fe20008011604 */
[----:B------:R-:W2:Y:S01]  /*1f90*/  LDC R136, c[0x0][0x2f0] ;  /* 0x0000bc00ff887b82 */ /* 0x000ea20000000800 */
[----:B------:R-:W-:Y:S01]  /*1fa0*/  UMOV UR25, 0x80000020 ;  /* 0x8000002000197882 */ /* 0x000fe20000000000 */
[----:B------:R-:W-:Y:S01]  /*1fb0*/  UMOV UR27, 0x80000020 ;  /* 0x80000020001b7882 */ /* 0x000fe20000000000 */
[----:B------:R-:W-:Y:S01]  /*1fc0*/  ULOP3.LUT UR4, UR4, 0x3fff, URZ, 0xc0, !UPT ;  /* 0x00003fff04047892 */ /* 0x000fe2000f8ec03f */
[----:B------:R-:W-:Y:S01]  /*1fd0*/  IMAD.MOV.U32 R5, RZ, RZ, R3 ;  /* 0x000000ffff057224 */ /* 0x000fe200078e0003 */
[----:B------:R-:W-:Y:S01]  /*1fe0*/  UMOV UR5, 0x80000020 ;  /* 0x8000002000057882 */ /* 0x000fe20000000000 */
[----:B------:R-:W-:Y:S01]  /*1ff0*/  UMOV UR7, 0x80000020 ;  /* 0x8000002000077882 */ /* 0x000fe20000000000 */
[----:B------:R-:W-:Y:S01]  /*2000*/  ULOP3.LUT UR28, UR4, 0x10000, URZ, 0xfc, !UPT ;  /* 0x00010000041c7892 */ /* 0x000fe2000f8efc3f */
[----:B------:R-:W3:Y:S01]  /*2010*/  LDC R137, c[0x0][0x288] ;  /* 0x0000a200ff897b82 */ /* 0x000ee20000000800 */
[----:B------:R-:W-:Y:S01]  /*2020*/  UIADD3 UR4, UR24, 0x2, URZ ;  /* 0x0000000218047890 */ /* 0x000fe2000fffe03f */
[----:B------:R-:W-:Y:S01]  /*2030*/  IMAD.MOV.U32 R7, RZ, RZ, -0x80 ;  /* 0xffffff80ff077424 */ /* 0x000fe200078e00ff */
[----:B------:R-:W-:-:S02]  /*2040*/  UIMAD UR26, UR50, 0x600, UR28 ;  /* 0x00000600321a78a4 */ /* 0x000fc4000f8e021c */
[----:B------:R-:W-:Y:S02]  /*2050*/  UIADD3 UR8, UR24, 0x200, URZ ;  /* 0x0000020018087890 */ /* 0x000fe4000fffe03f */
[----:B------:R-:W-:Y:S02]  /*2060*/  UIADD3 UR6, UR26, 0x2, URZ ;  /* 0x000000021a067890 */ /* 0x000fe4000fffe03f */
[----:B------:R-:W-:Y:S01]  /*2070*/  UIADD3 UR10, UR26, 0x200, URZ ;  /* 0x000002001a0a7890 */ /* 0x000fe2000fffe03f */
[----:B------:R-:W-:Y:S02]  /*2080*/  UMOV UR9, 0x80000020 ;  /* 0x8000002000097882 */ /* 0x000fe40000000000 */
[----:B------:R-:W-:Y:S01]  /*2090*/  QGMMA.64x128x32.F32.E4M3.E4M3 R24, gdesc[UR24], RZ, !UPT, gsb0 ;  /* 0x01e00000181879f3 */ /* 0x000fe2000c0008ff */
        /* <DEDUP_REMOVED lines=13> */
[----:B------:R-:W-:Y:S02]  /*2170*/  ULDC UR29, c[0x0][0x9dc] ;  /* 0x00027700001d7ab9 */ /* 0x000fe40000000800 */
[----:B------:R-:W-:Y:S01]  /*2180*/  ULOP3.LUT UR29, URZ, UR29, URZ, 0x33, !UPT ;  /* 0x0000001d3f1d7292 */ /* 0x000fe2000f8e333f */
[----:B------:R-:W-:-:S02]  /*2190*/  WARPGROUP.DEPBAR.LE gsb0, 0x0 ;  /* 0x00008000000079c5 */ /* 0x000fc40000010000 */
[----:B------:R-:W-:-:S06]  /*21a0*/  WARPGROUP.ARRIVE ;  /* 0x00000000000079c5 */ /* 0x000fcc0000000000 */
[----:B------:R-:W-:Y:S01]  /*21b0*/  QGMMA.64x128x32.F32.E4M3.E4M3 R24, gdesc[UR4], R24, gsb0 ;  /* 0x01e00000041879f3 */ /* 0x000fe20008000818 */
        /* <DEDUP_REMOVED lines=11> */
[----:B------:R-:W-:Y:S01]  /*2270*/  @!P1 PRMT R3, RZ, 0x654, R3 ;  /* 0x00000654ff039816 */ /* 0x000fe20000000003 */
[----:B01----:R-:W0:Y:S04]  /*2280*/  SHFL.IDX PT, R9, R5, RZ, 0x1c1f ;  /* 0x001c1fff05097589 */ /* 0x003e2800000e0000 */
[----:B------:R-:W-:Y:S01]  /*2290*/  PLOP3.LUT P2, PT, PT, PT, UP1, 0x40, 0x0 ;  /* 0x000000000000781c */ /* 0x000fe20003f4e818 */
[----:B------:R-:W-:-:S02]  /*22a0*/  WARPGROUP.DEPBAR.LE gsb0, 0x0 ;  /* 0x00008000000079c5 */ /* 0x000fc40000010000 */
        /* <DEDUP_REMOVED lines=25> */
[----:B-1----:R-:W-:-:S02]  /*2440*/  IMAD R71, R88, R7, 0x80 ;  /* 0x0000008058477424 */ /* 0x002fc400078e0207 */
[C---:B------:R-:W-:Y:S01]  /*2450*/  FMUL.FTZ R10, R0.reuse, R27 ;  /* 0x0000001b000a7220 */ /* 0x040fe20000410000 */
[C---:B------:R-:W-:Y:S01]  /*2460*/  FMUL.FTZ R21, R0.reuse, R42 ;  /* 0x0000002a00157220 */ /* 0x040fe20000410000 */
[C---:B------:R-:W-:Y:S01]  /*2470*/  FMUL.FTZ R24, R0.reuse, R43 ;  /* 0x0000002b00187220 */ /* 0x040fe20000410000 */
[----:B------:R-:W-:Y:S02]  /*2480*/  VIADD R7, R71, 0x1 ;  /* 0x0000000147077836 */ /* 0x000fe40000000000 */
[C---:B------:R-:W-:Y:S01]  /*2490*/  FMUL.FTZ R11, R0.reuse, R30 ;  /* 0x0000001e000b7220 */ /* 0x040fe20000410000 */
[C---:B------:R-:W-:Y:S01]  /*24a0*/  FMUL.FTZ R12, R0.reuse, R31 ;  /* 0x0000001f000c7220 */ /* 0x040fe20000410000 */
[----:B------:R1:W0:Y:S01]  /*24b0*/  MUFU.TANH R89, R28 ;  /* 0x0000001c00597308 */ /* 0x0002220000002400 */
[C---:B------:R-:W-:Y:S01]  /*24c0*/  FMUL.FTZ R13, R0.reuse, R34 ;  /* 0x00000022000d7220 */ /* 0x040fe20000410000 */
[C---:B------:R-:W-:Y:S01]  /*24d0*/  FMUL.FTZ R14, R0.reuse, R35 ;  /* 0x00000023000e7220 */ /* 0x040fe20000410000 */
[C---:B-----5:R-:W-:Y:S01]  /*24e0*/  FMUL.FTZ R25, R0.reuse, R46 ;  /* 0x0000002e00197220 */ /* 0x060fe20000410000 */
[C---:B------:R-:W-:Y:S01]  /*24f0*/  FMUL.FTZ R26, R0.reuse, R47 ;  /* 0x0000002f001a7220 */ /* 0x040fe20000410000 */
[C---:B------:R-:W-:Y:S01]  /*2500*/  FMUL.FTZ R27, R0.reuse, R50 ;  /* 0x00000032001b7220 */ /* 0x040fe20000410000 */
[C---:B------:R-:W-:Y:S01]  /*2510*/  FMUL.FTZ R15, R0.reuse, R38 ;  /* 0x00000026000f7220 */ /* 0x040fe20000410000 */
[C---:B------:R-:W-:Y:S01]  /*2520*/  FMUL.FTZ R20, R0.reuse, R39 ;  /* 0x0000002700147220 */ /* 0x040fe20000410000 */
[----:B------:R5:W0:Y:S01]  /*2530*/  MUFU.TANH R90, R29 ;  /* 0x0000001d005a7308 */ /* 0x000a220000002400 */
[C---:B------:R-:W-:Y:S01]  /*2540*/  FMUL.FTZ R40, R0.reuse, R40 ;  /* 0x0000002800287220 */ /* 0x040fe20000410000 */
[C---:B------:R-:W-:Y:S01]  /*2550*/  FMUL.FTZ R41, R0.reuse, R41 ;  /* 0x0000002900297220 */ /* 0x040fe20000410000 */
[C---:B------:R-:W-:Y:S01]  /*2560*/  FMUL.FTZ R45, R0.reuse, R45 ;  /* 0x0000002d002d7220 */ /* 0x040fe20000410000 */
[C---:B-1----:R-:W-:Y:S01]  /*2570*/  FMUL.FTZ R28, R0.reuse, R51 ;  /* 0x00000033001c7220 */ /* 0x042fe20000410000 */
[C---:B------:R-:W-:Y:S01]  /*2580*/  FMUL.FTZ R52, R0.reuse, R52 ;  /* 0x0000003400347220 */ /* 0x040fe20000410000 */
[C---:B------:R-:W-:Y:S01]  /*2590*/  FMUL.FTZ R53, R0.reuse, R53 ;  /* 0x0000003500357220 */ /* 0x040fe20000410000 */
[C---:B------:R-:W-:Y:S01]  /*25a0*/  FMUL.FTZ R30, R0.reuse, R55 ;  /* 0x00000037001e7220 */ /* 0x040fe20000410000 */
[----:B------:R1:W0:Y:S01]  /*25b0*/  MUFU.TANH R91, R32 ;  /* 0x00000020005b7308 */ /* 0x0002220000002400 */
[C---:B-----5:R-:W-:Y:S01]  /*25c0*/  FMUL.FTZ R29, R0.reuse, R54 ;  /* 0x00000036001d7220 */ /* 0x060fe20000410000 */
[C---:B------:R-:W-:Y:S01]  /*25d0*/  FMUL.FTZ R56, R0.reuse, R56 ;  /* 0x0000003800387220 */ /* 0x040fe20000410000 */
[C---:B------:R-:W-:Y:S01]  /*25e0*/  FMUL.FTZ R57, R0.reuse, R57 ;  /* 0x0000003900397220 */ /* 0x040fe20000410000 */
[C---:B------:R-:W-:Y:S01]  /*25f0*/  FMUL.FTZ R31, R0.reuse, R58 ;  /* 0x0000003a001f7220 */ /* 0x040fe20000410000 */
[C---:B------:R-:W-:Y:S01]  /*2600*/  FMUL.FTZ R60, R0.reuse, R60 ;  /* 0x0000003c003c7220 */ /* 0x040fe20000410000 */
[C---:B------:R-:W-:Y:S01]  /*2610*/  FMUL.FTZ R34, R0.reuse, R63 ;  /* 0x0000003f00227220 */ /* 0x040fe20000410000 */
[C---:B------:R-:W-:Y:S01]  /*2620*/  FMUL.FTZ R35, R0.reuse, R66 ;  /* 0x0000004200237220 */ /* 0x040fe20000410000 */
[----:B------:R5:W0:Y:S01]  /*2630*/  MUFU.TANH R92, R33 ;  /* 0x00000021005c7308 */ /* 0x000a220000002400 */
[C---:B-1----:R-:W-:Y:S01]  /*2640*/  FMUL.FTZ R32, R0.reuse, R59 ;  /* 0x0000003b00207220 */ /* 0x042fe20000410000 */
[C---:B------:R-:W-:Y:S01]  /*2650*/  FMUL.FTZ R74, R0.reuse, R74 ;  /* 0x0000004a004a7220 */ /* 0x040fe20000410000 */
[C---:B------:R-:W-:Y:S01]  /*2660*/  FMUL.FTZ R75, R0.reuse, R75 ;  /* 0x0000004b004b7220 */ /* 0x040fe20000410000 */
[C---:B------:R-:W-:Y:S01]  /*2670*/  FMUL.FTZ R76, R0.reuse, R76 ;  /* 0x0000004c004c7220 */ /* 0x040fe20000410000 */
        /* <DEDUP_REMOVED lines=12> */
[----:B-1----:R-:W-:Y:S01]  /*2740*/  FMUL.FTZ R36, R0, R67 ;  /* 0x0000004300247220 */ /* 0x002fe20000410000 */
[----:B------:R-:W-:-:S02]  /*2750*/  IMAD R7, R16, -0x2, R7 ;  /* 0xfffffffe10077824 */ /* 0x000fc400078e0207 */
        /* <DEDUP_REMOVED lines=10> */
[----:B------:R-:W-:Y:S01]  /*2800*/  FMUL.FTZ R73, R0, R73 ;  /* 0x0000004900497220 */ /* 0x000fe20000410000 */
[----:B--2---:R-:W-:Y:S01]  /*2810*/  IMAD R6, R136, UR42, R7 ;  /* 0x0000002a88067c24 */ /* 0x004fe2000f8e0207 */
[----:B------:R2:W-:Y:S01]  /*2820*/  @!P1 SYNCS.ARRIVE.TRANS64.RED.A1T0 RZ, [R3+URZ], RZ ;  /* 0x000000ff03ff99a7 */ /* 0x0005e2000810043f */
[----:B------:R-:W4:Y:S01]  /*2830*/  MUFU.TANH R58, R60 ;  /* 0x0000003c003a7308 */ /* 0x000f220000002400 */
[----:B-1----:R-:W-:Y:S01]  /*2840*/  FMUL.FTZ R49, R0, R86 ;  /* 0x0000005600317220 */ /* 0x002fe20000410000 */
[----:B---3--:R-:W-:-:S02]  /*2850*/  IMAD.IADD R6, R6, 0x1, -R137 ;  /* 0x0000000106067824 */ /* 0x008fc400078e0a89 */
[----:B------:R-:W-:Y:S01]  /*2860*/  FMUL.FTZ R37, R0, R37 ;  /* 0x0000002500257220 */ /* 0x000fe20000410000 */
[----:B------:R-:W-:Y:S01]  /*2870*/  LEA R79, R88, 0xffffff80, 0x7 ;  /* 0xffffff80584f7811 */ /* 0x000fe200078e38ff */
[----:B------:R-:W-:Y:S02]  /*2880*/  VIADD R83, R6, UR6 ;  /* 0x0000000606537c36 */ /* 0x000fe40008000000 */
[----:B------:R-:W1:Y:S01]  /*2890*/  MUFU.TANH R4, R4 ;  /* 0x0000000400047308 */ /* 0x000e620000002400 */
[----:B--2---:R-:W-:Y:S02]  /*28a0*/  IMAD R3, R136, UR42, R71 ;  /* 0x0000002a88037c24 */ /* 0x004fe4000f8e0247 */
[----:B------:R-:W-:Y:S02]  /*28b0*/  VIADD R86, R6, UR29 ;  /* 0x0000001d06567c36 */ /* 0x000fe40008000000 */
[----:B------:R-:W-:Y:S02]  /*28c0*/  IMAD R82, R16, -0x2, R3 ;  /* 0xfffffffe10527824 */ /* 0x000fe400078e0203 */
[----:B0-----:R-:W-:Y:S01]  /*28d0*/  IMAD.IADD R38, R86, 0x1, R9 ;  /* 0x0000000156267824 */ /* 0x001fe200078e0209 */
[----:B------:R-:W0:Y:S08]  /*28e0*/  MUFU.TANH R2, R2 ;  /* 0x0000000200027308 */ /* 0x000e300000002400 */
[----:B------:R-:W2:Y:S08]  /*28f0*/  MUFU.TANH R10, R10 ;  /* 0x0000000a000a7308 */ /* 0x000eb00000002400 */
        /* <DEDUP_REMOVED lines=50> */
[----:B------:R5:W0:Y:S02]  /*2c20*/  MUFU.TANH R94, R37 ;  /* 0x00000025005e7308 */ /* 0x000a240000002400 */
[----:B-----5:R-:W-:Y:S01]  /*2c30*/  VIADDMNMX R37, R9, R83, R82, PT ;  /* 0x0000005309257246 */ /* 0x020fe20003800152 */
[----:B-1234-:R-:W-:Y:S06]  /*2c40*/  @P2 BRA `(.L_x_3883) ;  /* 0x00000000005c2947 */ /* 0x01efec0003800000 */
        /* <DEDUP_REMOVED lines=13> */
.L_x_3885:
[----:B------:R-:W-:-:S06]  /*2d20*/  UISETP.NE.AND UP2, UPT, UR7, 0x1, UPT ;  /* 0x000000010700788c */ /* 0x000fcc000bf45270 */
[----:B------:R-:W-:-:S05]  /*2d30*/  PLOP3.LUT P2, PT, PT, PT, UP2, 0x80, 0x0 ;  /* 0x000000000000781c */ /* 0x000fca0003f4f028 */
[----:B------:R-:W-:-:S08]  /*2d40*/  @UP2 ULDC.64 UR10, c[0x0][0x9e8] ;  /* 0x00027a00000a2ab9 */ /* 0x000fd00000000a00 */
[----:B------:R-:W-:-:S05]  /*2d50*/  @P2 IMAD.HI.U32 R3, R6, UR10, RZ ;  /* 0x0000000a06032c27 */ /* 0x000fca000f8e00ff */
[----:B------:R-:W-:-:S07]  /*2d60*/  @P2 SHF.R.U32.HI R6, RZ, UR11, R3 ;  /* 0x0000000bff062c19 */ /* 0x000fce0008011603 */
.L_x_3886:
[----:B------:R-:W-:Y:S05]  /*2d70*/  BSYNC B0 ;  /* 0x0000000000007941 */ /* 0x000fea0003800000 */
.L_x_3884:
[----:B------:R-:W-:-:S04]  /*2d80*/  IMAD R3, R6, UR7, -R79 ;  /* 0x0000000706037c24 */ /* 0x000fc8000f8e0a4f */
[----:B------:R-:W-:-:S05]  /*2d90*/  IMAD R3, R16, -0x2, R3 ;  /* 0xfffffffe10037824 */ /* 0x000fca00078e0203 */
[----:B------:R-:W-:Y:S02]  /*2da0*/  VIMNMX R38, R38, R3, !PT ;  /* 0x0000000326267248 */ /* 0x000fe40007fe0100 */
[----:B------:R-:W-:-:S07]  /*2db0*/  VIADDMNMX R37, R3, UR7, R37, PT ;  /* 0x0000000703257c46 */ /* 0x000fce000b800125 */
.L_x_3883:
[C---:B------:R-:W-:Y:S01]  /*2dc0*/  ISETP.GE.AND P2, PT, R71.reuse, 0x2, PT ;  /* 0x000000024700780c */ /* 0x040fe20003f46270 */
[----:B------:R-:W1:Y:S01]  /*2dd0*/  SHFL.IDX PT, R5, R5, 0x1, 0x1c1f ;  /* 0x003c1f0005057f89 */ /* 0x000e6200000e0000 */
[C---:B------:R-:W-:Y:S02]  /*2de0*/  ISETP.GE.AND P5, PT, R71.reuse, 0xa, PT ;  /* 0x0000000a4700780c */ /* 0x040fe40003fa6270 */
[----:B------:R-:W-:Y:S02]  /*2df0*/  ISETP.GT.AND P3, PT, R38, 0x1, !P2 ;  /* 0x000000012600780c */ /* 0x000fe40005764270 */
[----:B------:R-:W-:Y:S02]  /*2e00*/  ISETP.GE.AND P4, PT, R71, 0x9, PT ;  /* 0x000000094700780c */ /* 0x000fe40003f86270 */
[----:B------:R-:W-:Y:S02]  /*2e10*/  ISETP.LT.OR P3, PT, R37, 0x2, P3 ;  /* 0x000000022500780c */ /* 0x000fe40001f61670 */
[----:B------:R-:W-:-:S02]  /*2e20*/  P2R R87, PR, RZ, 0x10 ;  /* 0x00000010ff577803 */ /* 0x000fc40000000000 */
[----:B------:R-:W-:Y:S02]  /*2e30*/  FSEL R98, R8, -INF , !P3 ;  /* 0xff80000008627808 */ /* 0x000fe40005800000 */
[C---:B------:R-:W-:Y:S02]  /*2e40*/  ISETP.GT.AND P3, PT, R38.reuse, 0x9, !P5 ;  /* 0x000000092600780c */ /* 0x040fe40006f64270 */
[----:B------:R-:W-:Y:S02]  /*2e50*/  P2R R99, PR, RZ, 0x20 ;  /* 0x00000020ff637803 */ /* 0x000fe40000000000 */
[----:B------:R-:W-:Y:S02]  /*2e60*/  ISETP.LT.OR P3, PT, R37, 0xa, P3 ;  /* 0x0000000a2500780c */ /* 0x000fe40001f61670 */
[----:B------:R-:W-:Y:S02]  /*2e70*/  ISETP.GT.AND P4, PT, R38, 0x8, !P4 ;  /* 0x000000082600780c */ /* 0x000fe40006784270 */
[----:B------:R-:W-:-:S02]  /*2e80*/  ISETP.GE.AND P5, PT, R71, 0x11, PT ;  /* 0x000000114700780c */ /* 0x000fc40003fa6270 */
[----:B------:R-:W-:Y:S02]  /*2e90*/  FSEL R90, R90, -INF , !P3 ;  /* 0xff8000005a5a7808 */ /* 0x000fe40005800000 */
[----:B------:R-:W-:Y:S02]  /*2ea0*/  ISETP.LT.OR P4, PT, R37, 0x9, P4 ;  /* 0x000000092500780c */ /* 0x000fe40002781670 */
[----:B------:R-:W-:Y:S02]  /*2eb0*/  ISETP.GT.AND P3, PT, R38, 0x10, !P5 ;  /* 0x000000102600780c */ /* 0x000fe40006f64270 */
[----:B------:R-:W-:Y:S02]  /*2ec0*/  FSEL R100, R89, -INF , !P4 ;  /* 0xff80000059647808 */ /* 0x000fe40006000000 */
        /* <DEDUP_REMOVED lines=8> */
[C---:B------:R-:W-:Y:S02]  /*2f50*/  ISETP.GT.AND P3, PT, R38.reuse, 0x18, !P4 ;  /* 0x000000182600780c */ /* 0x040fe40006764270 */
        /* <DEDUP_REMOVED lines=8> */
[----:B0-----:R-:W-:Y:S02]  /*2fe0*/  FSEL R72, R94, -INF , !P3 ;  /* 0xff8000005e487808 */ /* 0x001fe40005800000 */
        /* <DEDUP_REMOVED lines=98> */
[----:B------:R-:W-:Y:S02]  /*3610*/  P2R R89, PR, RZ, 0x20 ;  /* 0x00000020ff597803 */ /* 0x000fe40000000000 */
[----:B------:R-:W-:Y:S02]  /*3620*/  FSEL R8, R77, -INF , !P3 ;  /* 0xff8000004d087808 */ /* 0x000fe40005800000 */
[----:B------:R-:W-:Y:S02]  /*3630*/  ISETP.GE.AND P3, PT, R71, 0x71, PT ;  /* 0x000000714700780c */ /* 0x000fe40003f66270 */
[----:B-1----:R-:W-:Y:S02]  /*3640*/  VIADDMNMX R67, R5, R83, R82, PT ;  /* 0x0000005305437246 */ /* 0x002fe40003800152 */
        /* <DEDUP_REMOVED lines=16> */
[----:B------:R-:W-:Y:S01]  /*3750*/  ISETP.GE.AND P6, PT, R71, 0x7a, PT ;  /* 0x0000007a4700780c */ /* 0x000fe20003fc6270 */
[----:B------:R-:W-:-:S03]  /*3760*/  IMAD.IADD R71, R86, 0x1, R5 ;  /* 0x0000000156477824 */ /* 0x000fc600078e0205 */
[----:B------:R-:W-:Y:S02]  /*3770*/  P2R R77, PR, RZ, 0x40 ;  /* 0x00000040ff4d7803 */ /* 0x000fe40000000000 */
[----:B------:R-:W-:-:S04]  /*3780*/  ISETP.GT.AND P6, PT, R38, 0x79, !P6 ;  /* 0x000000792600780c */ /* 0x000fc800077c4270 */
[----:B------:R-:W-:-:S04]  /*3790*/  ISETP.LT.OR P6, PT, R37, 0x7a, P6 ;  /* 0x0000007a2500780c */ /* 0x000fc800037c1670 */
        /* <DEDUP_REMOVED lines=17> */
.L_x_3889:
[----:B------:R-:W-:-:S06]  /*38b0*/  UISETP.NE.AND UP2, UPT, UR7, 0x1, UPT ;  /* 0x000000010700788c */ /* 0x000fcc000bf45270 */
[----:B------:R-:W-:-:S05]  /*38c0*/  PLOP3.LUT P6, PT, PT, PT, UP2, 0x80, 0x0 ;  /* 0x000000000000781c */ /* 0x000fca0003fcf028 */
[----:B------:R-:W-:-:S08]  /*38d0*/  @UP2 ULDC.64 UR10, c[0x0][0x9e8] ;  /* 0x00027a00000a2ab9 */ /* 0x000fd00000000a00 */
[----:B------:R-:W-:Y:S01]  /*38e0*/  @P6 IMAD.HI.U32 R5, R38, UR10, RZ ;  /* 0x0000000a26056c27 */ /* 0x000fe2000f8e00ff */
[----:B------:R-:W-:-:S13]  /*38f0*/  PLOP3.LUT P6, PT, PT, PT, UP2, 0x80, 0x0 ;  /* 0x000000000000781c */ /* 0x000fda0003fcf028 */
[----:B------:R-:W-:-:S07]  /*3900*/  @P6 SHF.R.U32.HI R38, RZ, UR11, R5 ;  /* 0x0000000bff266c19 */ /* 0x000fce0008011605 */
.L_x_3890:
[----:B------:R-:W-:Y:S05]  /*3910*/  BSYNC B0 ;  /* 0x0000000000007941 */ /* 0x000fea0003800000 */
.L_x_3888:
[----:B------:R-:W-:-:S04]  /*3920*/  IMAD R5, R38, UR7, -R79 ;  /* 0x0000000726057c24 */ /* 0x000fc8000f8e0a4f */
[----:B------:R-:W-:-:S05]  /*3930*/  IMAD R38, R16, -0x2, R5 ;  /* 0xfffffffe10267824 */ /* 0x000fca00078e0205 */
[----:B------:R-:W-:Y:S02]  /*3940*/  VIMNMX R71, R71, R38, !PT ;  /* 0x0000002647477248 */ /* 0x000fe40007fe0100 */
[----:B------:R-:W-:-:S07]  /*3950*/  VIADDMNMX R67, R38, UR7, R67, PT ;  /* 0x0000000726437c46 */ /* 0x000fce000b800143 */
.L_x_3887:
        /* <DEDUP_REMOVED lines=21> */
[C---:B------:R-:W-:Y:S02]  /*3ab0*/  ISETP.GT.AND P3, PT, R71.reuse, 0x70, !P3 ;  /* 0x000000704700780c */ /* 0x040fe40005f64270 */
[C---:B------:R-:W-:Y:S02]  /*3ac0*/  ISETP.GT.AND P2, PT, R71.reuse, 0x9, !P2 ;  /* 0x000000094700780c */ /* 0x040fe40005744270 */
[----:B------:R-:W-:Y:S02]  /*3ad0*/  ISETP.GT.AND P4, PT, R71, 0x71, !P4 ;  /* 0x000000714700780c */ /* 0x000fe40006784270 */
[C---:B------:R-:W-:Y:S02]  /*3ae0*/  ISETP.LT.OR P2, PT, R67.reuse, 0xa, P2 ;  /* 0x0000000a4300780c */ /* 0x040fe40001741670 */
[----:B------:R-:W-:Y:S02]  /*3af0*/  ISETP.LT.OR P3, PT, R67, 0x71, P3 ;  /* 0x000000714300780c */ /* 0x000fe40001f61670 */
[----:B------:R-:W-:-:S02]  /*3b00*/  FSEL R12, R12, -INF , !P2 ;  /* 0xff8000000c0c7808 */ /* 0x000fc40005000000 */
[----:B------:R-:W-:Y:S02]  /*3b10*/  ISETP.GT.AND P2, PT, R71, 0x10, !P6 ;  /* 0x000000104700780c */ /* 0x000fe40007744270 */
[----:B------:R-:W-:Y:S02]  /*3b20*/  ISETP.NE.AND P6, PT, R104, RZ, PT ;  /* 0x000000ff6800720c */ /* 0x000fe40003fc5270 */
[----:B------:R-:W-:Y:S02]  /*3b30*/  ISETP.LT.OR P2, PT, R67, 0x11, P2 ;  /* 0x000000114300780c */ /* 0x000fe40001741670 */
[----:B------:R-:W-:Y:S02]  /*3b40*/  ISETP.GT.AND P5, PT, R71, 0x78, !P5 ;  /* 0x000000784700780c */ /* 0x000fe40006fa4270 */
[----:B------:R-:W-:Y:S02]  /*3b50*/  FSEL R13, R13, -INF , !P2 ;  /* 0xff8000000d0d7808 */ /* 0x000fe40005000000 */
[----:B------:R-:W-:-:S02]  /*3b60*/  ISETP.NE.AND P2, PT, R91, RZ, PT ;  /* 0x000000ff5b00720c */ /* 0x000fc40003f45270 */
[----:B------:R-:W-:Y:S02]  /*3b70*/  ISETP.LT.OR P4, PT, R67, 0x72, P4 ;  /* 0x000000724300780c */ /* 0x000fe40002781670 */
[----:B------:R-:W-:Y:S02]  /*3b80*/  ISETP.GT.AND P2, PT, R71, 0x11, !P2 ;  /* 0x000000114700780c */ /* 0x000fe40005744270 */
[----:B------:R-:W-:Y:S02]  /*3b90*/  FSEL R48, R48, -INF , !P3 ;  /* 0xff80000030307808 */ /* 0x000fe40005800000 */
[C---:B------:R-:W-:Y:S02]  /*3ba0*/  ISETP.LT.OR P2, PT, R67.reuse, 0x12, P2 ;  /* 0x000000124300780c */ /* 0x040fe40001741670 */
[----:B------:R-:W-:Y:S02]  /*3bb0*/  ISETP.LT.OR P5, PT, R67, 0x79, P5 ;  /* 0x000000794300780c */ /* 0x000fe40002fa1670 */
[----:B------:R-:W-:-:S02]  /*3bc0*/  FSEL R14, R14, -INF , !P2 ;  /* 0xff8000000e0e7808 */ /* 0x000fc40005000000 */
[----:B------:R-:W-:Y:S02]  /*3bd0*/  ISETP.NE.AND P2, PT, R101, RZ, PT ;  /* 0x000000ff6500720c */ /* 0x000fe40003f45270 */
[----:B------:R-:W-:Y:S02]  /*3be0*/  FSEL R47, R47, -INF , !P4 ;  /* 0xff8000002f2f7808 */ /* 0x000fe40006000000 */
[----:B------:R-:W-:Y:S02]  /*3bf0*/  ISETP.GT.AND P2, PT, R71, 0x18, !P2 ;  /* 0x000000184700780c */ /* 0x000fe40005744270 */
[----:B------:R-:W-:Y:S02]  /*3c00*/  FSEL R49, R49, -INF , !P5 ;  /* 0xff80000031317808 */ /* 0x000fe40006800000 */
[----:B------:R-:W-:-:S04]  /*3c10*/  ISETP.LT.OR P2, PT, R67, 0x19, P2 ;  /* 0x000000194300780c */ /* 0x000fc80001741670 */
[----:B------:R-:W-:Y:S02]  /*3c20*/  FSEL R15, R15, -INF , !P2 ;  /* 0xff8000000f0f7808 */ /* 0x000fe40005000000 */
[----:B------:R-:W-:-:S04]  /*3c30*/  ISETP.NE.AND P2, PT, R93, RZ, PT ;  /* 0x000000ff5d00720c */ /* 0x000fc80003f45270 */
[----:B------:R-:W-:-:S04]  /*3c40*/  ISETP.GT.AND P2, PT, R71, 0x19, !P2 ;  /* 0x000000194700780c */ /* 0x000fc80005744270 */
        /* <DEDUP_REMOVED lines=69> */
[----:B------:R-:W-:Y:S02]  /*40a0*/  FMNMX.FTZ R42, R51, R42, !PT ;  /* 0x0000002a332a7209 */ /* 0x000fe40007810000 */
        /* <DEDUP_REMOVED lines=14> */
[----:B------:R-:W-:Y:S01]  /*4190*/  ISETP.NE.AND P2, PT, R111, RZ, PT ;  /* 0x000000ff6f00720c */ /* 0x000fe20003f45270 */
[----:B------:R-:W0:Y:S01]  /*41a0*/  SHFL.BFLY PT, R5, R42, 0x2, 0x1f ;  /* 0x0c401f002a057f89 */ /* 0x000e2200000e0000 */
[----:B------:R-:W-:Y:S02]  /*41b0*/  ISETP.NE.AND P6, PT, R97, RZ, PT ;  /* 0x000000ff6100720c */ /* 0x000fe40003fc5270 */
[----:B------:R-:W-:-:S04]  /*41c0*/  ISETP.GT.AND P2, PT, R71, 0x58, !P2 ;  /* 0x000000584700780c */ /* 0x000fc80005744270 */
[----:B------:R-:W-:-:S04]  /*41d0*/  ISETP.LT.OR P2, PT, R67, 0x59, P2 ;  /* 0x000000594300780c */ /* 0x000fc80001741670 */
[----:B------:R-:W-:Y:S02]  /*41e0*/  FSEL R37, R95, -INF , !P2 ;  /* 0xff8000005f257808 */ /* 0x000fe40005000000 */
[----:B------:R-:W-:-:S04]  /*41f0*/  ISETP.NE.AND P2, PT, R60, RZ, PT ;  /* 0x000000ff3c00720c */ /* 0x000fc80003f45270 */
[----:B------:R-:W-:-:S04]  /*4200*/  ISETP.GT.AND P2, PT, R71, 0x59, !P2 ;  /* 0x000000594700780c */ /* 0x000fc80005744270 */
[----:B------:R-:W-:Y:S02]  /*4210*/  ISETP.LT.OR P2, PT, R67, 0x5a, P2 ;  /* 0x0000005a4300780c */ /* 0x000fe40001741670 */
[----:B0-----:R-:W-:Y:S02]  /*4220*/  FMNMX.FTZ R43, R42, R5, !PT ;  /* 0x000000052a2b7209 */ /* 0x001fe40007810000 */
[----:B------:R-:W-:Y:S02]  /*4230*/  FSEL R38, R96, -INF , !P2 ;  /* 0xff80000060267808 */ /* 0x000fe40005000000 */
[----:B------:R-:W-:Y:S01]  /*4240*/  ISETP.NE.AND P2, PT, R63, RZ, PT ;  /* 0x000000ff3f00720c */ /* 0x000fe20003f45270 */
[----:B------:R-:W0:Y:S03]  /*4250*/  SHFL.BFLY PT, R60, R43, 0x1, 0x1f ;  /* 0x0c201f002b3c7f89 */ /* 0x000e2600000e0000 */
[----:B------:R-:W-:-:S04]  /*4260*/  ISETP.GT.AND P2, PT, R71, 0x60, !P2 ;  /* 0x000000604700780c */ /* 0x000fc80005744270 */
[----:B------:R-:W-:-:S04]  /*4270*/  ISETP.LT.OR P2, PT, R67, 0x61, P2 ;  /* 0x000000614300780c */ /* 0x000fc80001741670 */
[----:B------:R-:W-:Y:S02]  /*4280*/  FSEL R41, R74, -INF , !P2 ;  /* 0xff8000004a297808 */ /* 0x000fe40005000000 */
[----:B------:R-:W-:-:S04]  /*4290*/  ISETP.NE.AND P2, PT, R112, RZ, PT ;  /* 0x000000ff7000720c */ /* 0x000fc80003f45270 */
[----:B------:R-:W-:-:S04]  /*42a0*/  ISETP.GT.AND P2, PT, R71, 0x61, !P2 ;  /* 0x000000614700780c */ /* 0x000fc80005744270 */
[----:B------:R-:W-:Y:S02]  /*42b0*/  ISETP.LT.OR P2, PT, R67, 0x62, P2 ;  /* 0x000000624300780c */ /* 0x000fe40001741670 */
[----:B0-----:R-:W-:Y:S01]  /*42c0*/  FMNMX.FTZ R5, R43, R60, !PT ;  /* 0x0000003c2b057209 */ /* 0x001fe20007810000 */
[----:B------:R-:W-:Y:S01]  /*42d0*/  IMAD.U32 R60, RZ, RZ, UR30 ;  /* 0x0000001eff3c7e24 */ /* 0x000fe2000f8e00ff */
[----:B------:R-:W-:Y:S02]  /*42e0*/  FSEL R39, R75, -INF , !P2 ;  /* 0xff8000004b277808 */ /* 0x000fe40005000000 */
[----:B------:R-:W-:Y:S01]  /*42f0*/  ISETP.GT.AND P2, PT, R71, 0x68, !P6 ;  /* 0x000000684700780c */ /* 0x000fe20007744270 */
[----:B------:R-:W-:-:S01]  /*4300*/  FFMA.FTZ R45, R5, R60, -8 ;  /* 0xc1000000052d7423 */ /* 0x000fc2000001003c */
[----:B------:R-:W-:Y:S02]  /*4310*/  ISETP.NE.AND P6, PT, R40, RZ, PT ;  /* 0x000000ff2800720c */ /* 0x000fe40003fc5270 */
[----:B------:R-:W-:-:S04]  /*4320*/  ISETP.LT.OR P2, PT, R67, 0x69, P2 ;  /* 0x000000694300780c */ /* 0x000fc80001741670 */
[----:B------:R-:W-:Y:S02]  /*4330*/  FSEL R40, R78, -INF , !P2 ;  /* 0xff8000004e287808 */ /* 0x000fe40005000000 */
[----:B------:R-:W-:-:S04]  /*4340*/  FSETP.NEU.FTZ.AND P2, PT, R5, -INF , PT ;  /* 0xff8000000500780b */ /* 0x000fc80003f5d000 */
[----:B------:R-:W-:Y:S02]  /*4350*/  FSEL R79, R45, RZ, P2 ;  /* 0x000000ff2d4f7208 */ /* 0x000fe40001000000 */
[----:B------:R-:W-:Y:S02]  /*4360*/  ISETP.GT.AND P2, PT, R71, RZ, !P6 ;  /* 0x000000ff4700720c */ /* 0x000fe40007744270 */
[----:B------:R-:W-:Y:S01]  /*4370*/  ISETP.NE.AND P6, PT, R77, RZ, PT ;  /* 0x000000ff4d00720c */ /* 0x000fe20003fc5270 */
[----:B------:R-:W-:-:S01]  /*4380*/  FFMA.FTZ R78, R72, UR30, -R79 ;  /* 0x0000001e484e7c23 */ /* 0x000fc2000801084f */
[----:B------:R-:W-:Y:S01]  /*4390*/  ISETP.LT.OR P2, PT, R67, 0x1, P2 ;  /* 0x000000014300780c */ /* 0x000fe20001741670 */
[----:B------:R-:W-:-:S01]  /*43a0*/  FFMA.FTZ R62, R62, UR30, -R79 ;  /* 0x0000001e3e3e7c23 */ /* 0x000fc2000801084f */
[----:B------:R-:W-:Y:S01]  /*43b0*/  ISETP.GT.AND P6, PT, R71, 0x79, !P6 ;  /* 0x000000794700780c */ /* 0x000fe200077c4270 */
[----:B------:R-:W-:-:S01]  /*43c0*/  FFMA.FTZ R57, R57, UR30, -R79 ;  /* 0x0000001e39397c23 */ /* 0x000fc2000801084f */
[----:B------:R-:W-:Y:S01]  /*43d0*/  FSEL R75, R2, -INF , !P2 ;  /* 0xff800000024b7808 */ /* 0x000fe20005000000 */
[----:B------:R-:W-:-:S01]  /*43e0*/  FFMA.FTZ R2, R76, UR30, -R79 ;  /* 0x0000001e4c027c23 */ /* 0x000fc2000801084f */
[----:B------:R-:W-:Y:S01]  /*43f0*/  ISETP.NE.AND P2, PT, R113, RZ, PT ;  /* 0x000000ff7100720c */ /* 0x000fe20003f45270 */
[----:B------:R-:W-:-:S01]  /*4400*/  FFMA.FTZ R43, R98, UR30, -R79 ;  /* 0x0000001e622b7c23 */ /* 0x000fc2000801084f */
[----:B------:R-:W-:Y:S01]  /*4410*/  FMNMX.FTZ R42, R75, R10, !PT ;  /* 0x0000000a4b2a7209 */ /* 0x000fe20007810000 */
[----:B------:R-:W-:-:S01]  /*4420*/  FFMA.FTZ R60, R100, UR30, -R79 ;  /* 0x0000001e643c7c23 */ /* 0x000fc2000801084f */
[----:B------:R-:W-:Y:S01]  /*4430*/  ISETP.GT.AND P2, PT, R71, 0x69, !P2 ;  /* 0x000000694700780c */ /* 0x000fe20005744270 */
[----:B------:R-:W-:Y:S01]  /*4440*/  MUFU.EX2 R2, R2 ;  /* 0x0000000200027308 */ /* 0x000fe20000000800 */
[----:B------:R-:W-:Y:S01]  /*4450*/  FMNMX.FTZ R45, R11, R42, !PT ;  /* 0x0000002a0b2d7209 */ /* 0x000fe20007810000 */
[--C-:B------:R-:W-:Y:S01]  /*4460*/  FFMA.FTZ R63, R90, UR30, -R79.reuse ;  /* 0x0000001e5a3f7c23 */ /* 0x100fe2000801084f */
[----:B------:R-:W-:Y:S01]  /*4470*/  ISETP.LT.OR P2, PT, R67, 0x6a, P2 ;  /* 0x0000006a4300780c */ /* 0x000fe20001741670 */
[--C-:B------:R-:W-:Y:S01]  /*4480*/  FFMA.FTZ R76, R102, UR30, -R79.reuse ;  /* 0x0000001e664c7c23 */ /* 0x100fe2000801084f */
[----:B------:R-:W-:Y:S01]  /*4490*/  FMNMX.FTZ R74, R12, R45, !PT ;  /* 0x0000002d0c4a7209 */ /* 0x000fe20007810000 */
[--C-:B------:R-:W-:Y:S01]  /*44a0*/  FFMA.FTZ R45, R92, UR30, -R79.reuse ;  /* 0x0000001e5c2d7c23 */ /* 0x100fe2000801084f */
[----:B------:R-:W-:Y:S01]  /*44b0*/  FSEL R46, R46, -INF , !P2 ;  /* 0xff8000002e2e7808 */ /* 0x000fe20005000000 */
        /* <DEDUP_REMOVED lines=8> */
[----:B------:R-:W0:Y:S01]  /*4540*/  MUFU.EX2 R43, R43 ;  /* 0x0000002b002b7308 */ /* 0x000e220000000800 */
[----:B------:R-:W-:Y:S01]  /*4550*/  FMNMX.FTZ R73, R15, R74, !PT ;  /* 0x0000004a0f497209 */ /* 0x000fe20007810000 */
[--C-:B------:R-:W-:Y:S01]  /*4560*/  FFMA.FTZ R54, R54, UR30, -R79.reuse ;  /* 0x0000001e36367c23 */ /* 0x100fe2000801084f */
[----:B------:R-:W-:-:S01]  /*4570*/  FFMA.FTZ R53, R53, UR30, -R79 ;  /* 0x0000001e35357c23 */ /* 0x000fc2000801084f */
[--C-:B------:R-:W-:Y:S01]  /*4580*/  FFMA.FTZ R56, R56, UR30, -R79.reuse ;  /* 0x0000001e38387c23 */ /* 0x100fe2000801084f */
[----:B------:R-:W-:Y:S01]  /*4590*/  FMNMX.FTZ R74, R20, R73, !PT ;  /* 0x00000049144a7209 */ /* 0x000fe20007810000 */
[--C-:B------:R-:W-:Y:S01]  /*45a0*/  FFMA.FTZ R55, R55, UR30, -R79.reuse ;  /* 0x0000001e37377c23 */ /* 0x100fe2000801084f */
[----:B------:R-:W-:-:S01]  /*45b0*/  FFMA.FTZ R52, R52, UR30, -R79 ;  /* 0x0000001e34347c23 */ /* 0x000fc2000801084f */
[----:B------:R-:W1:Y:S01]  /*45c0*/  MUFU.EX2 R60, R60 ;  /* 0x0000003c003c7308 */ /* 0x000e620000000800 */
[----:B------:R-:W-:Y:S01]  /*45d0*/  FMNMX.FTZ R73, R21, R74, !PT ;  /* 0x0000004a15497209 */ /* 0x000fe20007810000 */
[--C-:B------:R-:W-:Y:S01]  /*45e0*/  FFMA.FTZ R74, R70, UR30, -R79.reuse ;  /* 0x0000001e464a7c23 */ /* 0x100fe2000801084f */
[----:B------:R-:W-:-:S01]  /*45f0*/  FFMA.FTZ R3, R3, UR30, -R79 ;  /* 0x0000001e03037c23 */ /* 0x000fc2000801084f */
[----:B------:R-:W-:Y:S01]  /*4600*/  FFMA.FTZ R4, R4, UR30, -R79 ;  /* 0x0000001e04047c23 */ /* 0x000fe2000801084f */
[----:B------:R-:W-:-:S03]  /*4610*/  FMNMX.FTZ R72, R24, R73, !PT ;  /* 0x0000004918487209 */ /* 0x000fc60007810000 */
[----:B------:R2:W-:Y:S01]  /*4620*/  MUFU.EX2 R81, R74 ;  /* 0x0000004a00517308 */ /* 0x0005e20000000800 */
[----:B------:R-:W-:-:S04]  /*4630*/  FMNMX.FTZ R73, R25, R72, !PT ;  /* 0x0000004819497209 */ /* 0x000fc80007810000 */
[----:B------:R-:W-:-:S03]  /*4640*/  FMNMX.FTZ R72, R26, R73, !PT ;  /* 0x000000491a487209 */ /* 0x000fc60007810000 */
[----:B------:R-:W3:Y:S01]  /*4650*/  MUFU.EX2 R63, R63 ;  /* 0x0000003f003f7308 */ /* 0x000ee20000000800 */
[----:B------:R-:W-:Y:S01]  /*4660*/  FMNMX.FTZ R73, R27, R72, !PT ;  /* 0x000000481b497209 */ /* 0x000fe20007810000 */
[--C-:B------:R-:W-:Y:S01]  /*4670*/  FFMA.FTZ R72, R69, UR30, -R79.reuse ;  /* 0x0000001e45487c23 */ /* 0x100fe2000801084f */
[----:B--2---:R-:W-:-:S02]  /*4680*/  FFMA.FTZ R74, R64, UR30, -R79 ;  /* 0x0000001e404a7c23 */ /* 0x004fc4000801084f */
[----:B------:R-:W-:Y:S01]  /*4690*/  FMNMX.FTZ R70, R28, R73, !PT ;  /* 0x000000491c467209 */ /* 0x000fe20007810000 */
[----:B------:R-:W-:-:S02]  /*46a0*/  FFMA.FTZ R73, R68, UR30, -R79 ;  /* 0x0000001e44497c23 */ /* 0x000fc4000801084f */
[----:B------:R-:W2:Y:S01]  /*46b0*/  MUFU.EX2 R42, R76 ;  /* 0x0000004c002a7308 */ /* 0x000ea20000000800 */
[----:B------:R-:W-:-:S04]  /*46c0*/  FMNMX.FTZ R69, R29, R70, !PT ;  /* 0x000000461d457209 */ /* 0x000fc80007810000 */
[----:B------:R-:W-:-:S03]  /*46d0*/  FMNMX.FTZ R70, R30, R69, !PT ;  /* 0x000000451e467209 */ /* 0x000fc60007810000 */
[----:B------:R-:W4:Y:S01]  /*46e0*/  MUFU.EX2 R45, R45 ;  /* 0x0000002d002d7308 */ /* 0x000f220000000800 */
[----:B------:R-:W-:Y:S01]  /*46f0*/  FMNMX.FTZ R69, R31, R70, !PT ;  /* 0x000000461f457209 */ /* 0x000fe20007810000 */
[----:B------:R-:W-:-:S03]  /*4700*/  FFMA.FTZ R70, R66, UR30, -R79 ;  /* 0x0000001e42467c23 */ /* 0x000fc6000801084f */
[----:B------:R-:W-:-:S03]  /*4710*/  FMNMX.FTZ R68, R32, R69, !PT ;  /* 0x0000004520447209 */ /* 0x000fc60007810000 */
[----:B------:R-:W5:Y:S01]  /*4720*/  MUFU.EX2 R77, R77 ;  /* 0x0000004d004d7308 */ /* 0x000f620000000800 */
[----:B------:R-:W-:Y:S01]  /*4730*/  FMNMX.FTZ R69, R33, R68, !PT ;  /* 0x0000004421457209 */ /* 0x000fe20007810000 */
[----:B------:R-:W-:-:S03]  /*4740*/  FFMA.FTZ R68, R65, UR30, -R79 ;  /* 0x0000001e41447c23 */ /* 0x000fc6000801084f */
[----:B------:R-:W-:-:S03]  /*4750*/  FMNMX.FTZ R66, R34, R69, !PT ;  /* 0x0000004522427209 */ /* 0x000fc60007810000 */
[----:B------:R-:W5:Y:S01]  /*4760*/  MUFU.EX2 R78, R78 ;  /* 0x0000004e004e7308 */ /* 0x000f620000000800 */
[----:B------:R-:W-:-:S04]  /*4770*/  FMNMX.FTZ R65, R35, R66, !PT ;  /* 0x0000004223417209 */ /* 0x000fc80007810000 */
[----:B------:R-:W-:-:S03]  /*4780*/  FMNMX.FTZ R66, R36, R65, !PT ;  /* 0x0000004124427209 */ /* 0x000fc60007810000 */
[----:B------:R-:W-:Y:S01]  /*4790*/  MUFU.EX2 R69, R68 ;  /* 0x0000004400457308 */ /* 0x000fe20000000800 */
[----:B------:R-:W-:-:S04]  /*47a0*/  FMNMX.FTZ R65, R37, R66, !PT ;  /* 0x0000004225417209 */ /* 0x000fc80007810000 */
[----:B------:R-:W-:-:S03]  /*47b0*/  FMNMX.FTZ R64, R38, R65, !PT ;  /* 0x0000004126407209 */ /* 0x000fc60007810000 */
[----:B------:R-:W5:Y:S01]  /*47c0*/  MUFU.EX2 R44, R44 ;  /* 0x0000002c002c7308 */ /* 0x000f620000000800 */
[----:B------:R-:W-:-:S04]  /*47d0*/  FMNMX.FTZ R64, R41, R64, !PT ;  /* 0x0000004029407209 */ /* 0x000fc80007810000 */
[----:B------:R-:W-:Y:S01]  /*47e0*/  FMNMX.FTZ R65, R39, R64, !PT ;  /* 0x0000004027417209 */ /* 0x000fe20007810000 */
[----:B------:R-:W-:-:S02]  /*47f0*/  FFMA.FTZ R64, R59, UR30, -R79 ;  /* 0x0000001e3b407c23 */ /* 0x000fc4000801084f */
[----:B------:R-:W-:Y:S01]  /*4800*/  MUFU.EX2 R72, R72 ;  /* 0x0000004800487308 */ /* 0x000fe20000000800 */
[----:B------:R-:W-:-:S04]  /*4810*/  FMNMX.FTZ R65, R40, R65, !PT ;  /* 0x0000004128417209 */ /* 0x000fc80007810000 */
[----:B------:R-:W-:-:S03]  /*4820*/  FMNMX.FTZ R65, R46, R65, !PT ;  /* 0x000000412e417209 */ /* 0x000fc60007810000 */
[----:B------:R-:W-:Y:S01]  /*4830*/  MUFU.EX2 R73, R73 ;  /* 0x0000004900497308 */ /* 0x000fe20000000800 */
[----:B------:R-:W-:Y:S01]  /*4840*/  FMNMX.FTZ R62, R48, R65, !PT ;  /* 0x00000041303e7209 */ /* 0x000fe20007810000 */
[----:B------:R-:W-:-:S03]  /*4850*/  FFMA.FTZ R65, R58, UR30, -R79 ;  /* 0x0000001e3a417c23 */ /* 0x000fc6000801084f */
[----:B------:R-:W-:-:S03]  /*4860*/  FMNMX.FTZ R62, R47, R62, !PT ;  /* 0x0000003e2f3e7209 */ /* 0x000fc60007810000 */
[----:B------:R-:W-:Y:S01]  /*4870*/  MUFU.EX2 R70, R70 ;  /* 0x0000004600467308 */ /* 0x000fe20000000800 */
[----:B------:R-:W-:-:S04]  /*4880*/  FMNMX.FTZ R59, R49, R62, !PT ;  /* 0x0000003e313b7209 */ /* 0x000fc80007810000 */
[----:B------:R-:W-:-:S03]  /*4890*/  FMNMX.FTZ R59, R50, R59, !PT ;  /* 0x0000003b323b7209 */ /* 0x000fc60007810000 */
[----:B------:R0:W-:Y:S02]  /*48a0*/  MUFU.EX2 R62, R57 ;  /* 0x00000039003e7308 */ /* 0x0001e40000000800 */
[----:B------:R-:W1:Y:S06]  /*48b0*/  SHFL.BFLY PT, R58, R59, 0x2, 0x1f ;  /* 0x0c401f003b3a7f89 */ /* 0x000e6c00000e0000 */
[----:B------:R-:W-:Y:S01]  /*48c0*/  MUFU.EX2 R74, R74 ;  /* 0x0000004a004a7308 */ /* 0x000fe20000000800 */
[----:B0-----:R-:W-:-:S07]  /*48d0*/  FFMA.FTZ R57, R51, UR30, -R79 ;  /* 0x0000001e33397c23 */ /* 0x001fce000801084f */
[----:B------:R-:W-:Y:S08]  /*48e0*/  MUFU.EX2 R65, R65 ;  /* 0x0000004100417308 */ /* 0x000ff00000000800 */
[----:B------:R-:W-:Y:S01]  /*48f0*/  MUFU.EX2 R61, R61 ;  /* 0x0000003d003d7308 */ /* 0x000fe20000000800 */
[----:B-1----:R-:W-:Y:S01]  /*4900*/  FMNMX.FTZ R58, R59, R58, !PT ;  /* 0x0000003a3b3a7209 */ /* 0x002fe20007810000 */
[--C-:B------:R-:W-:Y:S01]  /*4910*/  FFMA.FTZ R59, R9, UR30, -R79.reuse ;  /* 0x0000001e093b7c23 */ /* 0x100fe2000801084f */
[----:B------:R-:W-:-:S01]  /*4920*/  FFMA.FTZ R9, R8, UR30, -R79 ;  /* 0x0000001e08097c23 */ /* 0x000fc2000801084f */
[--C-:B------:R-:W-:Y:S01]  /*4930*/  FFMA.FTZ R8, R7, UR30, -R79.reuse ;  /* 0x0000001e07087c23 */ /* 0x100fe2000801084f */
[----:B------:R-:W-:-:S01]  /*4940*/  FFMA.FTZ R7, R6, UR30, -R79 ;  /* 0x0000001e06077c23 */ /* 0x000fc2000801084f */
[----:B------:R-:W0:Y:S02]  /*4950*/  SHFL.BFLY PT, R51, R58, 0x1, 0x1f ;  /* 0x0c201f003a337f89 */ /* 0x000e2400000e0000 */
[----:B------:R1:W-:Y:S08]  /*4960*/  MUFU.EX2 R66, R59 ;  /* 0x0000003b00427308 */ /* 0x0003f00000000800 */
[----:B------:R-:W-:Y:S01]  /*4970*/  MUFU.EX2 R64, R64 ;  /* 0x0000004000407308 */ /* 0x000fe20000000800 */
[----:B-1----:R-:W-:-:S07]  /*4980*/  FADD.FTZ R59, R2, R43 ;  /* 0x0000002b023b7221 */ /* 0x002fce0000010000 */
[----:B------:R-:W-:Y:S01]  /*4990*/  MUFU.EX2 R54, R54 ;  /* 0x0000003600367308 */ /* 0x000fe20000000800 */
[----:B0-----:R-:W-:Y:S01]  /*49a0*/  FMNMX.FTZ R6, R58, R51, !PT ;  /* 0x000000333a067209 */ /* 0x001fe20007810000 */
[----:B------:R-:W-:Y:S02]  /*49b0*/  IMAD.U32 R51, RZ, RZ, UR30 ;  /* 0x0000001eff337e24 */ /* 0x000fe4000f8e00ff */
[----:B------:R-:W-:-:S04]  /*49c0*/  FADD.FTZ R58, R60, R59 ;  /* 0x0000003b3c3a7221 */ /* 0x000fc80000010000 */
[----:B------:R-:W-:Y:S01]  /*49d0*/  MUFU.EX2 R53, R53 ;  /* 0x0000003500357308 */ /* 0x000fe20000000800 */
[C---:B------:R-:W-:Y:S01]  /*49e0*/  FSETP.NEU.FTZ.AND P2, PT, R6.reuse, -INF , PT ;  /* 0xff8000000600780b */ /* 0x040fe20003f5d000 */
[----:B------:R-:W-:Y:S01]  /*49f0*/  FFMA.FTZ R51, R6, R51, -8 ;  /* 0xc100000006337423 */ /* 0x000fe20000010033 */
[----:B---3--:R-:W-:-:S04]  /*4a00*/  FADD.FTZ R59, R63, R58 ;  /* 0x0000003a3f3b7221 */ /* 0x008fc80000010000 */
[----:B------:R-:W-:Y:S01]  /*4a10*/  FSEL R51, R51, RZ, P2 ;  /* 0x000000ff33337208 */ /* 0x000fe20001000000 */
[----:B--2---:R-:W-:-:S01]  /*4a20*/  FADD.FTZ R58, R42, R59 ;  /* 0x0000003b2a3a7221 */ /* 0x004fc20000010000 */
[----:B------:R-:W-:Y:S01]  /*4a30*/  MUFU.EX2 R56, R56 ;  /* 0x0000003800387308 */ /* 0x000fe20000000800 */
[----:B------:R-:W-:Y:S02]  /*4a40*/  PLOP3.LUT P2, PT, PT, PT, UP1, 0x40, 0x0 ;  /* 0x000000000000781c */ /* 0x000fe40003f4e818 */
        /* <DEDUP_REMOVED lines=8> */
[----:B----4-:R-:W-:Y:S01]  /*4ad0*/  FADD.FTZ R68, R45, R58 ;  /* 0x0000003a2d447221 */ /* 0x010fe20000010000 */
[----:B------:R-:W-:-:S01]  /*4ae0*/  FFMA.FTZ R20, R20, UR30, -R51 ;  /* 0x0000001e14147c23 */ /* 0x000fc20008010833 */
[--C-:B------:R-:W-:Y:S01]  /*4af0*/  FFMA.FTZ R21, R21, UR30, -R51.reuse ;  /* 0x0000001e15157c23 */ /* 0x100fe20008010833 */
[----:B------:R-:W-:-:S01]  /*4b00*/  FFMA.FTZ R24, R24, UR30, -R51 ;  /* 0x0000001e18187c23 */ /* 0x000fc20008010833 */
[----:B-----5:R-:W-:Y:S01]  /*4b10*/  FADD.FTZ R67, R77, R68 ;  /* 0x000000444d437221 */ /* 0x020fe20000010000 */
[----:B------:R-:W-:Y:S01]  /*4b20*/  F2FP.SATFINITE.E4M3.F32.PACK_AB_MERGE_C R68, R63, R60, RZ ;  /* 0x0000003c3f44723e */ /* 0x000fe200048070ff */
[----:B------:R-:W0:Y:S01]  /*4b30*/  MUFU.EX2 R10, R10 ;  /* 0x0000000a000a7308 */ /* 0x000e220000000800 */
[----:B------:R-:W-:-:S01]  /*4b40*/  FFMA.FTZ R25, R25, UR30, -R51 ;  /* 0x0000001e19197c23 */ /* 0x000fc20008010833 */
[----:B------:R-:W-:Y:S01]  /*4b50*/  FADD.FTZ R67, R78, R67 ;  /* 0x000000434e437221 */ /* 0x000fe20000010000 */
[----:B------:R-:W-:Y:S01]  /*4b60*/  F2FP.SATFINITE.E4M3.F32.PACK_AB_MERGE_C R196, R43, R2, R68 ;  /* 0x000000022bc4723e */ /* 0x000fe20004807044 */
[--C-:B------:R-:W-:Y:S01]  /*4b70*/  FFMA.FTZ R26, R26, UR30, -R51.reuse ;  /* 0x0000001e1a1a7c23 */ /* 0x100fe20008010833 */
[----:B------:R-:W-:-:S01]  /*4b80*/  FFMA.FTZ R27, R27, UR30, -R51 ;  /* 0x0000001e1b1b7c23 */ /* 0x000fc20008010833 */
[----:B------:R-:W-:Y:S01]  /*4b90*/  FADD.FTZ R60, R44, R67 ;  /* 0x000000432c3c7221 */ /* 0x000fe20000010000 */
[----:B------:R-:W-:-:S01]  /*4ba0*/  FFMA.FTZ R28, R28, UR30, -R51 ;  /* 0x0000001e1c1c7c23 */ /* 0x000fc20008010833 */
[----:B------:R-:W1:Y:S01]  /*4bb0*/  MUFU.EX2 R11, R11 ;  /* 0x0000000b000b7308 */ /* 0x000e620000000800 */
[----:B------:R-:W-:Y:S01]  /*4bc0*/  F2FP.SATFINITE.E4M3.F32.PACK_AB_MERGE_C R77, R78, R77, RZ ;  /* 0x0000004d4e4d723e */ /* 0x000fe200048070ff */
[----:B------:R-:W-:Y:S01]  /*4bd0*/  FADD.FTZ R63, R81, R60 ;  /* 0x0000003c513f7221 */ /* 0x000fe20000010000 */
[----:B------:R-:W-:-:S01]  /*4be0*/  FFMA.FTZ R29, R29, UR30, -R51 ;  /* 0x0000001e1d1d7c23 */ /* 0x000fc20008010833 */
[----:B------:R-:W-:Y:S01]  /*4bf0*/  FFMA.FTZ R30, R30, UR30, -R51 ;  /* 0x0000001e1e1e7c23 */ /* 0x000fe20008010833 */
[----:B------:R-:W-:Y:S01]  /*4c00*/  F2FP.SATFINITE.E4M3.F32.PACK_AB_MERGE_C R198, R45, R42, R77 ;  /* 0x0000002a2dc6723e */ /* 0x000fe2000480704d */
        /* <DEDUP_REMOVED lines=21> */
[----:B------:R-:W-:-:S05]  /*4d60*/  FFMA.FTZ R50, R50, UR30, -R51 ;  /* 0x0000001e32327c23 */ /* 0x000fca0008010833 */
[----:B------:R-:W2:Y:S01]  /*4d70*/  MUFU.EX2 R15, R15 ;  /* 0x0000000f000f7308 */ /* 0x000ea20000000800 */
[----:B0-----:R-:W-:-:S01]  /*4d80*/  FADD.FTZ R59, R13, R58 ;  /* 0x0000003a0d3b7221 */ /* 0x001fc20000010000 */
[----:B------:R-:W-:Y:S01]  /*4d90*/  FADD.FTZ R58, R72, R63 ;  /* 0x0000003f483a7221 */ /* 0x000fe20000010000 */
[----:B------:R-:W-:-:S03]  /*4da0*/  F2FP.SATFINITE.E4M3.F32.PACK_AB_MERGE_C R72, R73, R72, RZ ;  /* 0x000000484948723e */ /* 0x000fc600048070ff */
[----:B------:R-:W-:Y:S01]  /*4db0*/  FADD.FTZ R73, R73, R58 ;  /* 0x0000003a49497221 */ /* 0x000fe20000010000 */
[----:B------:R-:W-:Y:S01]  /*4dc0*/  F2FP.SATFINITE.E4M3.F32.PACK_AB_MERGE_C R192, R81, R44, R72 ;  /* 0x0000002c51c0723e */ /* 0x000fe20004807048 */
[----:B------:R-:W0:Y:S01]  /*4dd0*/  MUFU.EX2 R20, R20 ;  /* 0x0000001400147308 */ /* 0x000e220000000800 */
[----:B-1----:R-:W-:-:S01]  /*4de0*/  FADD.FTZ R2, R14, R59 ;  /* 0x0000003b0e027221 */ /* 0x002fc20000010000 */
[----:B------:R-:W-:-:S04]  /*4df0*/  FADD.FTZ R42, R70, R73 ;  /* 0x00000049462a7221 */ /* 0x000fc80000010000 */
[----:B------:R-:W-:Y:S01]  /*4e00*/  FADD.FTZ R45, R69, R42 ;  /* 0x0000002a452d7221 */ /* 0x000fe20000010000 */
[----:B------:R-:W-:Y:S01]  /*4e10*/  F2FP.SATFINITE.E4M3.F32.PACK_AB_MERGE_C R42, R71, R74, RZ ;  /* 0x0000004a472a723e */ /* 0x000fe200048070ff */
[----:B------:R-:W1:Y:S01]  /*4e20*/  MUFU.EX2 R21, R21 ;  /* 0x0000001500157308 */ /* 0x000e620000000800 */
[----:B--2---:R-:W-:-:S01]  /*4e30*/  FADD.FTZ R43, R15, R2 ;  /* 0x000000020f2b7221 */ /* 0x004fc20000010000 */
[----:B------:R-:W-:Y:S01]  /*4e40*/  FADD.FTZ R74, R74, R45 ;  /* 0x0000002d4a4a7221 */ /* 0x000fe20000010000 */
[----:B------:R-:W-:Y:S02]  /*4e50*/  F2FP.SATFINITE.E4M3.F32.PACK_AB_MERGE_C R194, R69, R70, R42 ;  /* 0x0000004645c2723e */ /* 0x000fe4000480702a */
[----:B------:R-:W-:Y:S01]  /*4e60*/  F2FP.SATFINITE.E4M3.F32.PACK_AB_MERGE_C R42, R62, R65, RZ ;  /* 0x000000413e2a723e */ /* 0x000fe200048070ff */
[----:B------:R-:W-:-:S02]  /*4e70*/  FADD.FTZ R74, R71, R74 ;  /* 0x0000004a474a7221 */ /* 0x000fc40000010000 */
[----:B------:R-:W2:Y:S01]  /*4e80*/  MUFU.EX2 R24, R24 ;  /* 0x0000001800187308 */ /* 0x000ea20000000800 */
[----:B0-----:R-:W-:-:S01]  /*4e90*/  FADD.FTZ R2, R20, R43 ;  /* 0x0000002b14027221 */ /* 0x001fc20000010000 */
[----:B------:R-:W-:Y:S01]  /*4ea0*/  F2FP.SATFINITE.E4M3.F32.PACK_AB_MERGE_C R188, R64, R61, R42 ;  /* 0x0000003d40bc723e */ /* 0x000fe2000480702a */
[----:B------:R-:W-:-:S01]  /*4eb0*/  FADD.FTZ R45, R61, R74 ;  /* 0x0000004a3d2d7221 */ /* 0x000fc20000010000 */
[----:B------:R-:W-:-:S03]  /*4ec0*/  F2FP.SATFINITE.E4M3.F32.PACK_AB_MERGE_C R20, R20, R15, RZ ;  /* 0x0000000f1414723e */ /* 0x000fc600048070ff */
[----:B------:R-:W-:Y:S01]  /*4ed0*/  FADD.FTZ R64, R64, R45 ;  /* 0x0000002d40407221 */ /* 0x000fe20000010000 */
[----:B------:R-:W0:Y:S01]  /*4ee0*/  MUFU.EX2 R25, R25 ;  /* 0x0000001900197308 */ /* 0x000e220000000800 */
[----:B-1----:R-:W-:-:S01]  /*4ef0*/  FADD.FTZ R43, R21, R2 ;  /* 0x00000002152b7221 */ /* 0x002fc20000010000 */
[----:B------:R-:W-:Y:S01]  /*4f00*/  F2FP.SATFINITE.E4M3.F32.PACK_AB_MERGE_C R199, R14, R13, R20 ;  /* 0x0000000d0ec7723e */ /* 0x000fe20004807014 */
[----:B------:R-:W-:-:S04]  /*4f10*/  FADD.FTZ R65, R65, R64 ;  /* 0x0000004041417221 */ /* 0x000fc80000010000 */
[----:B------:R-:W-:Y:S01]  /*4f20*/  FADD.FTZ R65, R62, R65 ;  /* 0x000000413e417221 */ /* 0x000fe20000010000 */
[----:B------:R-:W1:Y:S01]  /*4f30*/  MUFU.EX2 R26, R26 ;  /* 0x0000001a001a7308 */ /* 0x000e620000000800 */
[----:B--2---:R-:W-:-:S07]  /*4f40*/  FADD.FTZ R2, R24, R43 ;  /* 0x0000002b18027221 */ /* 0x004fce0000010000 */
[----:B------:R-:W2:Y:S01]  /*4f50*/  MUFU.EX2 R27, R27 ;  /* 0x0000001b001b7308 */ /* 0x000ea20000000800 */
[----:B0-----:R-:W-:-:S07]  /*4f60*/  FADD.FTZ R43, R25, R2 ;  /* 0x00000002192b7221 */ /* 0x001fce0000010000 */
[----:B------:R-:W0:Y:S01]  /*4f70*/  MUFU.EX2 R28, R28 ;  /* 0x0000001c001c7308 */ /* 0x000e220000000800 */
[----:B-1----:R-:W-:-:S01]  /*4f80*/  FADD.FTZ R2, R26, R43 ;  /* 0x0000002b1a027221 */ /* 0x002fc20000010000 */
[----:B------:R-:W-:-:S04]  /*4f90*/  F2FP.SATFINITE.E4M3.F32.PACK_AB_MERGE_C R25, R26, R25, RZ ;  /* 0x000000191a19723e */ /* 0x000fc800048070ff */
[----:B------:R-:W-:Y:S02]  /*4fa0*/  F2FP.SATFINITE.E4M3.F32.PACK_AB_MERGE_C R193, R24, R21, R25 ;  /* 0x0000001518c1723e */ /* 0x000fe40004807019 */
[----:B------:R-:W1:Y:S01]  /*4fb0*/  MUFU.EX2 R29, R29 ;  /* 0x0000001d001d7308 */ /* 0x000e620000000800 */
[----:B--2---:R-:W-:-:S07]  /*4fc0*/  FADD.FTZ R43, R27, R2 ;  /* 0x000000021b2b7221 */ /* 0x004fce0000010000 */
[----:B------:R-:W2:Y:S01]  /*4fd0*/  MUFU.EX2 R30, R30 ;  /* 0x0000001e001e7308 */ /* 0x000ea20000000800 */
[----:B0-----:R-:W-:-:S07]  /*4fe0*/  FADD.FTZ R42, R28, R43 ;  /* 0x0000002b1c2a7221 */ /* 0x001fce0000010000 */
[----:B------:R-:W-:Y:S01]  /*4ff0*/  MUFU.EX2 R31, R31 ;  /* 0x0000001f001f7308 */ /* 0x000fe20000000800 */
[----:B-1----:R-:W-:-:S07]  /*5000*/  FADD.FTZ R43, R29, R42 ;  /* 0x0000002a1d2b7221 */ /* 0x002fce0000010000 */
[----:B------:R-:W0:Y:S01]  /*5010*/  MUFU.EX2 R55, R55 ;  /* 0x0000003700377308 */ /* 0x000e220000000800 */
[----:B--2---:R-:W-:-:S01]  /*5020*/  FADD.FTZ R42, R30, R43 ;  /* 0x0000002b1e2a7221 */ /* 0x004fc20000010000 */
[----:B------:R-:W-:Y:S02]  /*5030*/  F2FP.SATFINITE.E4M3.F32.PACK_AB_MERGE_C R43, R12, R11, RZ ;  /* 0x0000000b0c2b723e */ /* 0x000fe400048070ff */
[----:B------:R-:W-:Y:S02]  /*5040*/  F2FP.SATFINITE.E4M3.F32.PACK_AB_MERGE_C R12, R53, R54, RZ ;  /* 0x00000036350c723e */ /* 0x000fe400048070ff */
[----:B------:R-:W-:Y:S02]  /*5050*/  F2FP.SATFINITE.E4M3.F32.PACK_AB_MERGE_C R197, R10, R75, R43 ;  /* 0x0000004b0ac5723e */ /* 0x000fe4000480702b */
[----:B------:R-:W1:Y:S01]  /*5060*/  MUFU.EX2 R32, R32 ;  /* 0x0000002000207308 */ /* 0x000e620000000800 */
[----:B------:R-:W-:-:S04]  /*5070*/  F2FP.SATFINITE.E4M3.F32.PACK_AB_MERGE_C R29, R30, R29, RZ ;  /* 0x0000001d1e1d723e */ /* 0x000fc800048070ff */
[----:B------:R-:W-:-:S03]  /*5080*/  F2FP.SATFINITE.E4M3.F32.PACK_AB_MERGE_C R195, R28, R27, R29 ;  /* 0x0000001b1cc3723e */ /* 0x000fc6000480701d */
[----:B------:R-:W2:Y:S01]  /*5090*/  MUFU.EX2 R33, R33 ;  /* 0x0000002100217308 */ /* 0x000ea20000000800 */
[----:B0-----:R-:W-:Y:S01]  /*50a0*/  F2FP.SATFINITE.E4M3.F32.PACK_AB_MERGE_C R190, R55, R56, R12 ;  /* 0x0000003837be723e */ /* 0x001fe2000480700c */
[----:B------:R-:W-:-:S04]  /*50b0*/  FADD.FTZ R56, R56, R65 ;  /* 0x0000004138387221 */ /* 0x000fc80000010000 */
[----:B------:R-:W-:Y:S02]  /*50c0*/  FADD.FTZ R55, R55, R56 ;  /* 0x0000003837377221 */ /* 0x000fe40000010000 */
[----:B------:R-:W0:Y:S02]  /*50d0*/  MUFU.EX2 R34, R34 ;  /* 0x0000002200227308 */ /* 0x000e240000000800 */
[----:B------:R-:W-:-:S04]  /*50e0*/  FADD.FTZ R54, R54, R55 ;  /* 0x0000003736367221 */ /* 0x000fc80000010000 */
[----:B------:R-:W-:Y:S02]  /*50f0*/  FADD.FTZ R53, R53, R54 ;  /* 0x0000003635357221 */ /* 0x000fe40000010000 */
[----:B------:R-:W3:Y:S08]  /*5100*/  MUFU.EX2 R35, R35 ;  /* 0x0000002300237308 */ /* 0x000ef00000000800 */
[----:B------:R4:W-:Y:S08]  /*5110*/  MUFU.EX2 R2, R39 ;  /* 0x0000002700027308 */ /* 0x0009f00000000800 */
[----:B------:R-:W5:Y:S01]  /*5120*/  MUFU.EX2 R9, R9 ;  /* 0x0000000900097308 */ /* 0x000f620000000800 */
[----:B----4-:R-:W-:-:S04]  /*5130*/  FADD.FTZ R39, R31, R42 ;  /* 0x0000002a1f277221 */ /* 0x010fc80000010000 */
[----:B-1----:R-:W-:-:S03]  /*5140*/  FADD.FTZ R12, R32, R39 ;  /* 0x00000027200c7221 */ /* 0x002fc60000010000 */
[----:B------:R-:W1:Y:S01]  /*5150*/  MUFU.EX2 R36, R36 ;  /* 0x0000002400247308 */ /* 0x000e620000000800 */
[----:B--2---:R-:W-:-:S01]  /*5160*/  FADD.FTZ R15, R33, R12 ;  /* 0x0000000c210f7221 */ /* 0x004fc20000010000 */
[----:B0-----:R-:W-:-:S03]  /*5170*/  F2FP.SATFINITE.E4M3.F32.PACK_AB_MERGE_C R33, R34, R33, RZ ;  /* 0x000000212221723e */ /* 0x001fc600048070ff */
[----:B------:R-:W-:Y:S01]  /*5180*/  FADD.FTZ R12, R34, R15 ;  /* 0x0000000f220c7221 */ /* 0x000fe20000010000 */
[----:B------:R-:W-:Y:S02]  /*5190*/  F2FP.SATFINITE.E4M3.F32.PACK_AB_MERGE_C R189, R32, R31, R33 ;  /* 0x0000001f20bd723e */ /* 0x000fe40004807021 */
[----:B------:R-:W-:Y:S01]  /*51a0*/  MUFU.EX2 R52, R52 ;  /* 0x0000003400347308 */ /* 0x000fe20000000800 */
[----:B---3--:R-:W-:-:S01]  /*51b0*/  FADD.FTZ R15, R35, R12 ;  /* 0x0000000c230f7221 */ /* 0x008fc20000010000 */
[----:B-----5:R-:W-:-:S06]  /*51c0*/  F2FP.SATFINITE.E4M3.F32.PACK_AB_MERGE_C R26, R9, R66, RZ ;  /* 0x00000042091a723e */ /* 0x020fcc00048070ff */
[----:B------:R-:W0:Y:S01]  /*51d0*/  MUFU.EX2 R57, R57 ;  /* 0x0000003900397308 */ /* 0x000e220000000800 */
[----:B-1----:R-:W-:-:S07]  /*51e0*/  FADD.FTZ R12, R36, R15 ;  /* 0x0000000f240c7221 */ /* 0x002fce0000010000 */
[----:B------:R-:W1:Y:S08]  /*51f0*/  MUFU.EX2 R37, R37 ;  /* 0x0000002500257308 */ /* 0x000e700000000800 */
[----:B------:R-:W2:Y:S01]  /*5200*/  MUFU.EX2 R38, R38 ;  /* 0x0000002600267308 */ /* 0x000ea20000000800 */
[----:B0-----:R-:W-:Y:S01]  /*5210*/  F2FP.SATFINITE.E4M3.F32.PACK_AB_MERGE_C R184, R57, R52, R26 ;  /* 0x0000003439b8723e */ /* 0x001fe2000480701a */
[----:B------:R-:W-:-:S04]  /*5220*/  FADD.FTZ R52, R52, R53 ;  /* 0x0000003534347221 */ /* 0x000fc80000010000 */
[----:B------:R-:W-:Y:S02]  /*5230*/  FADD.FTZ R57, R57, R52 ;  /* 0x0000003439397221 */ /* 0x000fe40000010000 */
[----:B------:R-:W0:Y:S01]  /*5240*/  MUFU.EX2 R41, R41 ;  /* 0x0000002900297308 */ /* 0x000e220000000800 */
[----:B-1----:R-:W-:-:S01]  /*5250*/  FADD.FTZ R13, R37, R12 ;  /* 0x0000000c250d7221 */ /* 0x002fc20000010000 */
[----:B------:R-:W-:-:S04]  /*5260*/  FADD.FTZ R66, R66, R57 ;  /* 0x0000003942427221 */ /* 0x000fc80000010000 */
[----:B------:R-:W-:Y:S02]  /*5270*/  FADD.FTZ R9, R9, R66 ;  /* 0x0000004209097221 */ /* 0x000fe40000010000 */
[----:B------:R-:W-:Y:S01]  /*5280*/  MUFU.EX2 R3, R3 ;  /* 0x0000000300037308 */ /* 0x000fe20000000800 */
[C---:B--2---:R-:W-:Y:S01]  /*5290*/  F2FP.SATFINITE.E4M3.F32.PACK_AB_MERGE_C R37, R38.reuse, R37, RZ ;  /* 0x000000252625723e */ /* 0x044fe200048070ff */
[----:B------:R-:W-:-:S03]  /*52a0*/  FADD.FTZ R38, R38, R13 ;  /* 0x0000000d26267221 */ /* 0x000fc60000010000 */
[----:B------:R-:W-:-:S03]  /*52b0*/  F2FP.SATFINITE.E4M3.F32.PACK_AB_MERGE_C R191, R36, R35, R37 ;  /* 0x0000002324bf723e */ /* 0x000fc60004807025 */
[----:B------:R-:W1:Y:S01]  /*52c0*/  MUFU.EX2 R4, R4 ;  /* 0x0000000400047308 */ /* 0x000e620000000800 */
[----:B0-----:R-:W-:-:S04]  /*52d0*/  FADD.FTZ R13, R41, R38 ;  /* 0x00000026290d7221 */ /* 0x001fc80000010000 */
[----:B------:R-:W-:-:S03]  /*52e0*/  FADD.FTZ R13, R2, R13 ;  /* 0x0000000d020d7221 */ /* 0x000fc60000010000 */
[----:B------:R-:W-:Y:S08]  /*52f0*/  MUFU.EX2 R8, R8 ;  /* 0x0000000800087308 */ /* 0x000ff00000000800 */
[----:B------:R-:W0:Y:S01]  /*5300*/  MUFU.EX2 R7, R7 ;  /* 0x0000000700077308 */ /* 0x000e220000000800 */
[----:B-1----:R-:W-:-:S07]  /*5310*/  F2FP.SATFINITE.E4M3.F32.PACK_AB_MERGE_C R10, R4, R3, RZ ;  /* 0x00000003040a723e */ /* 0x002fce00048070ff */
        /* <DEDUP_REMOVED lines=9> */
[----:B------:R-:W1:Y:S01]  /*53b0*/  MUFU.EX2 R47, R47 ;  /* 0x0000002f002f7308 */ /* 0x000e620000000800 */
[C---:B--2---:R-:W-:Y:S01]  /*53c0*/  F2FP.SATFINITE.E4M3.F32.PACK_AB_MERGE_C R40, R11.reuse, R40, RZ ;  /* 0x000000280b28723e */ /* 0x044fe200048070ff */
[----:B------:R-:W-:-:S03]  /*53d0*/  FADD.FTZ R11, R11, R8 ;  /* 0x000000080b0b7221 */ /* 0x000fc60000010000 */
[----:B------:R-:W-:-:S03]  /*53e0*/  F2FP.SATFINITE.E4M3.F32.PACK_AB_MERGE_C R185, R2, R41, R40 ;  /* 0x0000002902b9723e */ /* 0x000fc60004807028 */
[----:B------:R-:W-:Y:S01]  /*53f0*/  MUFU.EX2 R49, R49 ;  /* 0x0000003100317308 */ /* 0x000fe20000000800 */
[----:B0-----:R-:W-:-:S07]  /*5400*/  FADD.FTZ R2, R48, R11 ;  /* 0x0000000b30027221 */ /* 0x001fce0000010000 */
[----:B------:R-:W0:Y:S01]  /*5410*/  MUFU.EX2 R50, R50 ;  /* 0x0000003200327308 */ /* 0x000e220000000800 */
[----:B-1----:R-:W-:-:S01]  /*5420*/  FADD.FTZ R2, R47, R2 ;  /* 0x000000022f027221 */ /* 0x002fc20000010000 */
[----:B0-----:R-:W-:-:S03]  /*5430*/  F2FP.SATFINITE.E4M3.F32.PACK_AB_MERGE_C R7, R50, R49, RZ ;  /* 0x000000313207723e */ /* 0x001fc600048070ff */
[----:B------:R-:W-:Y:S01]  /*5440*/  FADD.FTZ R49, R49, R2 ;  /* 0x0000000231317221 */ /* 0x000fe20000010000 */
[----:B------:R-:W-:Y:S01]  /*5450*/  VIADD R2, R88, 0xfffffffe ;  /* 0xfffffffe58027836 */ /* 0x000fe20000000000 */
[----:B------:R-:W-:Y:S02]  /*5460*/  F2FP.SATFINITE.E4M3.F32.PACK_AB_MERGE_C R187, R47, R48, R7 ;  /* 0x000000302fbb723e */ /* 0x000fe40004807007 */
[----:B------:R-:W-:-:S01]  /*5470*/  FADD.FTZ R3, R50, R49 ;  /* 0x0000003132037221 */ /* 0x000fc20000010000 */
        /* <DEDUP_REMOVED lines=11> */
.L_x_3892:
[----:B------:R-:W-:-:S11]  /*5530*/  UISETP.NE.AND UP2, UPT, UR7, 0x1, UPT ;  /* 0x000000010700788c */ /* 0x000fd6000bf45270 */
[----:B------:R-:W-:Y:S02]  /*5540*/  @UP2 ULDC.64 UR18, c[0x0][0x9e8] ;  /* 0x00027a0000122ab9 */ /* 0x000fe40000000a00 */
[----:B------:R-:W-:-:S04]  /*5550*/  UIMAD.WIDE.U32 UR10, UR14, UR18, URZ ;  /* 0x000000120e0a72a5 */ /* 0x000fc8000f8e003f */
[----:B------:R-:W-:-:S12]  /*5560*/  @UP2 USHF.R.U32.HI UR14, URZ, UR19, UR11 ;  /* 0x000000133f0e2299 */ /* 0x000fd8000801160b */
.L_x_3893:
[----:B------:R-:W-:-:S04]  /*5570*/  UIMAD UR7, UR14, UR7, UR7 ;  /* 0x000000070e0772a4 */ /* 0x000fc8000f8e0207 */
[----:B------:R-:W-:-:S04]  /*5580*/  UISETP.LT.AND UP2, UPT, UR6, UR7, UPT ;  /* 0x000000070600728c */ /* 0x000fc8000bf41270 */
[----:B------:R-:W-:-:S12]  /*5590*/  USEL UR6, UR6, UR7, UP2 ;  /* 0x0000000706067287 */ /* 0x000fd80009000000 */
.L_x_3891:
        /* <DEDUP_REMOVED lines=59> */
.L_x_3912:
        /* <DEDUP_REMOVED lines=9> */
.L_x_3896:
[----:B------:R-:W-:Y:S01]  /*59e0*/  ULEA UR6, UR34, UR36, 0x3 ;  /* 0x0000002422067291 */ /* 0x000fe2000f8e183f */
[----:B------:R-:W-:-:S05]  /*59f0*/  IMAD.U32 R7, RZ, RZ, UR33 ;  /* 0x00000021ff077e24 */ /* 0x000fca000f8e00ff */
[----:B------:R-:W-:-:S04]  /*5a00*/  SHF.L.U32 R7, R7, 0x1f, RZ ;  /* 0x0000001f07077819 */ /* 0x000fc800000006ff */
[----:B------:R0:W1:Y:S01]  /*5a10*/  SYNCS.PHASECHK.TRANS64.TRYWAIT P2, [UR6+0x2a830], R7 ;  /* 0x02a83007ff0075a7 */ /* 0x0000620008040146 */
[----:B------:R-:W-:Y:S05]  /*5a20*/  @!P0 BRA `(.L_x_3897) ;  /* 0x0000000000048947 */ /* 0x000fea0003800000 */
[----:B------:R-:W-:Y:S01]  /*5a30*/  BPT.TRAP 0x1 ;  /* 0x000000040000795c */ /* 0x000fe20000300000 */
.L_x_3897:
[----:B-1----:R-:W-:Y:S05]  /*5a40*/  @P2 BRA `(.L_x_3895) ;  /* 0x0000000000082947 */ /* 0x002fea0003800000 */
[----:B------:R-:W1:Y:S02]  /*5a50*/  SYNCS.PHASECHK.TRANS64.TRYWAIT P2, [UR6+0x2a830], R7 ;  /* 0x02a83007ff0075a7 */ /* 0x000e640008040146 */
[----:B-1----:R-:W-:Y:S05]  /*5a60*/  @!P2 BRA `(.L_x_3898) ;  /* 0x000001200090a947 */ /* 0x002fea0003800000 */
.L_x_3895:
[----:B-1----:R-:W1:Y:S01]  /*5a70*/  S2R R8, SR_TID.X ;  /* 0x0000000000087919 */ /* 0x002e620000002100 */
[----:B------:R-:W-:Y:S01]  /*5a80*/  UIMAD UR26, UR34, 0x600, UR28 ;  /* 0x00000600221a78a4 */ /* 0x000fe2000f8e021c */
        /* <DEDUP_REMOVED lines=35> */
.L_x_3900:
[----:B------:R-:W-:Y:S01]  /*5cc0*/  ULEA UR6, UR50, UR36, 0x3 ;  /* 0x0000002432067291 */ /* 0x000fe2000f8e183f */
[----:B------:R-:W-:-:S05]  /*5cd0*/  IMAD.U32 R7, RZ, RZ, UR45 ;  /* 0x0000002dff077e24 */ /* 0x000fca000f8e00ff */
[----:B------:R-:W-:-:S04]  /*5ce0*/  SHF.L.U32 R7, R7, 0x1f, RZ ;  /* 0x0000001f07077819 */ /* 0x000fc800000006ff */
[----:B------:R0:W1:Y:S01]  /*5cf0*/  SYNCS.PHASECHK.TRANS64.TRYWAIT P2, [UR6+0x2a850], R7 ;  /* 0x02a85007ff0075a7 */ /* 0x0000620008040146 */
[----:B------:R-:W-:Y:S05]  /*5d00*/  @!P0 BRA `(.L_x_3901) ;  /* 0x0000000000048947 */ /* 0x000fea0003800000 */
[----:B------:R-:W-:Y:S01]  /*5d10*/  BPT.TRAP 0x1 ;  /* 0x000000040000795c */ /* 0x000fe20000300000 */
.L_x_3901:
[----:B-1----:R-:W-:Y:S05]  /*5d20*/  @P2 BRA `(.L_x_3899) ;  /* 0x0000000000082947 */ /* 0x002fea0003800000 */
[----:B------:R-:W1:Y:S02]  /*5d30*/  SYNCS.PHASECHK.TRANS64.TRYWAIT P2, [UR6+0x2a850], R7 ;  /* 0x02a85007ff0075a7 */ /* 0x000e640008040146 */
[----:B-1----:R-:W-:Y:S05]  /*5d40*/  @!P2 BRA `(.L_x_3902) ;  /* 0x0000011c00f0a947 */ /* 0x002fea0003800000 */
.L_x_3899:
[----:B------:R-:W-:Y:S01]  /*5d50*/  UIADD3 UR6, UR36, 0x400, URZ ;  /* 0x0000040024067890 */ /* 0x000fe2000fffe03f */
[----:B------:R-:W-:Y:S01]  /*5d60*/  WARPGROUP.ARRIVE ;  /* 0x00000000000079c5 */ /* 0x000fe20000000000 */
[----:B------:R-:W-:Y:S01]  /*5d70*/  UMOV UR7, 0x40000040 ;  /* 0x4000004000077882 */ /* 0x000fe20000000000 */
[----:B------:R-:W-:Y:S01]  /*5d80*/  PLOP3.LUT P2, PT, PT, PT, UP0, 0x80, 0x0 ;  /* 0x000000000000781c */ /* 0x000fe20003f4f008 */
[----:B------:R-:W-:-:S03]  /*5d90*/  USHF.R.U32.HI UR6, URZ, 0x4, UR6 ;  /* 0x000000043f067899 */ /* 0x000fc60008011606 */
[----:B------:R-:W2:Y:S01]  /*5da0*/  S2R R209, SR_TID.X ;  /* 0x0000000000d17919 */ /* 0x000ea20000002100 */
[----:B------:R-:W-:Y:S01]  /*5db0*/  PLOP3.LUT P3, PT, PT, PT, UP0, 0x80, 0x0 ;  /* 0x000000000000781c */ /* 0x000fe20003f6f008 */
[C---:B01----:R-:W-:Y:S01]  /*5dc0*/  FMUL.FTZ R7, R0.reuse, R122 ;  /* 0x0000007a00077220 */ /* 0x043fe20000410000 */
[----:B------:R-:W-:Y:S01]  /*5dd0*/  ULOP3.LUT UR6, UR6, 0x3fff, URZ, 0xc0, !UPT ;  /* 0x00003fff06067892 */ /* 0x000fe2000f8ec03f */
[C---:B------:R-:W-:Y:S01]  /*5de0*/  FMUL.FTZ R11, R0.reuse, R127 ;  /* 0x0000007f000b7220 */ /* 0x040fe20000410000 */
[C---:B------:R-:W-:Y:S01]  /*5df0*/  FMUL.FTZ R127, R0.reuse, R147 ;  /* 0x00000093007f7220 */ /* 0x040fe20000410000 */
[C---:B------:R-:W-:Y:S01]  /*5e00*/  FMUL.FTZ R8, R0.reuse, R123 ;  /* 0x0000007b00087220 */ /* 0x040fe20000410000 */
[----:B------:R-:W-:Y:S01]  /*5e10*/  ULOP3.LUT UR6, UR6, 0x10000, URZ, 0xfc, !UPT ;  /* 0x0001000006067892 */ /* 0x000fe2000f8efc3f */
[C---:B------:R-:W-:Y:S01]  /*5e20*/  FMUL.FTZ R13, R0.reuse, R131 ;  /* 0x00000083000d7220 */ /* 0x040fe20000410000 */
[----:B------:R-:W-:Y:S02]  /*5e30*/  IMAD.U32 R123, RZ, RZ, UR34 ;  /* 0x00000022ff7b7e24 */ /* 0x000fe4000f8e00ff */
[C---:B------:R-:W-:Y:S01]  /*5e40*/  FMUL.FTZ R9, R0.reuse, R120 ;  /* 0x0000007800097220 */ /* 0x040fe20000410000 */
[----:B------:R-:W-:Y:S01]  /*5e50*/  UIMAD UR10, UR50, 0x600, UR6 ;  /* 0x00000600320a78a4 */ /* 0x000fe2000f8e0206 */
[C---:B------:R-:W-:Y:S01]  /*5e60*/  FMUL.FTZ R20, R0.reuse, R121 ;  /* 0x0000007900147220 */ /* 0x040fe20000410000 */
[C---:B------:R-:W-:Y:S01]  /*5e70*/  FMUL.FTZ R14, R0.reuse, R134 ;  /* 0x00000086000e7220 */ /* 0x040fe20000410000 */
[C---:B------:R-:W-:Y:S01]  /*5e80*/  FMUL.FTZ R131, R0.reuse, R155 ;  /* 0x0000009b00837220 */ /* 0x040fe20000410000 */
[C---:B------:R-:W-:Y:S01]  /*5e90*/  FMUL.FTZ R121, R0.reuse, R124 ;  /* 0x0000007c00797220 */ /* 0x040fe20000410000 */
[C---:B------:R-:W-:Y:S01]  /*5ea0*/  FMUL.FTZ R10, R0.reuse, R126 ;  /* 0x0000007e000a7220 */ /* 0x040fe20000410000 */
[C---:B------:R-:W-:Y:S01]  /*5eb0*/  FMUL.FTZ R12, R0.reuse, R130 ;  /* 0x00000082000c7220 */ /* 0x040fe20000410000 */
[----:B------:R-:W-:Y:S01]  /*5ec0*/  UMOV UR6, UR10 ;  /* 0x0000000a00067c82 */ /* 0x000fe20008000000 */
[C---:B------:R-:W-:Y:S01]  /*5ed0*/  FMUL.FTZ R15, R0.reuse, R135 ;  /* 0x00000087000f7220 */ /* 0x040fe20000410000 */
[----:B------:R-:W-:Y:S01]  /*5ee0*/  QGMMA.64x192x32.F32.E4M3.E4M3 R24, R196, gdesc[UR4], R24, gsb0 ;  /* 0x02e00004c4187df3 */ /* 0x000fe20008000818 */
        /* <DEDUP_REMOVED lines=23> */
[----:B------:R-:W0:Y:S01]  /*6060*/  MUFU.TANH R9, R9 ;  /* 0x0000000900097308 */ /* 0x000e220000002400 */
[----:B--2---:R-:W-:-:S03]  /*6070*/  SHF.R.U32.HI R209, RZ, 0x7, R209 ;  /* 0x00000007ffd17819 */ /* 0x004fc600000116d1 */
[----:B------:R-:W-:-:S04]  /*6080*/  @!P1 VIADD R123, R123, 0x2a840 ;  /* 0x0002a8407b7b9836 */ /* 0x000fc80000000000 */
[----:B------:R-:W1:Y:S01]  /*6090*/  MUFU.TANH R20, R20 ;  /* 0x0000001400147308 */ /* 0x000e620000002400 */
[----:B------:R-:W-:-:S07]  /*60a0*/  @!P1 PRMT R123, RZ, 0x654, R123 ;  /* 0x00000654ff7b9816 */ /* 0x000fce000000007b */
        /* <DEDUP_REMOVED lines=22> */
[----:B------:R-:W-:Y:S01]  /*6210*/  WARPGROUP.ARRIVE ;  /* 0x00000000000079c5 */ /* 0x000fe20000000000 */
[C---:B------:R-:W-:Y:S01]  /*6220*/  FMUL.FTZ R198, R0.reuse, R136 ;  /* 0x0000008800c67220 */ /* 0x040fe20000410000 */
[C---:B------:R-:W-:Y:S01]  /*6230*/  FMUL.FTZ R199, R0.reuse, R148 ;  /* 0x0000009400c77220 */ /* 0x040fe20000410000 */
[----:B------:R-:W5:Y:S01]  /*6240*/  LDC R136, c[0x0][0x2f0] ;  /* 0x0000bc00ff887b82 */ /* 0x000f620000000800 */
[C---:B------:R-:W-:Y:S01]  /*6250*/  FMUL.FTZ R148, R0.reuse, R149 ;  /* 0x0000009500947220 */ /* 0x040fe20000410000 */
[C---:B------:R-:W-:Y:S01]  /*6260*/  FMUL.FTZ R197, R0.reuse, R137 ;  /* 0x0000008900c57220 */ /* 0x040fe20000410000 */
[----:B------:R-:W-:Y:S01]  /*6270*/  QGMMA.64x192x32.F32.E4M3.E4M3 R24, R192, gdesc[UR4], R24, gsb0 ;  /* 0x02e00004c0187df3 */ /* 0x000fe20008000818 */
[----:B------:R-:W-:Y:S01]  /*6280*/  UIADD3 UR6, UR10, 0x4, URZ ;  /* 0x000000040a067890 */ /* 0x000fe2000fffe03f */
[C---:B------:R-:W-:Y:S01]  /*6290*/  FMUL.FTZ R149, R0.reuse, R152 ;  /* 0x0000009800957220 */ /* 0x040fe20000410000 */
[----:B------:R-:W-:Y:S01]  /*62a0*/  UMOV UR7, 0x40000040 ;  /* 0x4000004000077882 */ /* 0x000fe20000000000 */
[C---:B------:R-:W-:Y:S01]  /*62b0*/  FMUL.FTZ R152, R0.reuse, R157 ;  /* 0x0000009d00987220 */ /* 0x040fe20000410000 */
[----:B------:R-:W1:Y:S01]  /*62c0*/  LDC R137, c[0x0][0x288] ;  /* 0x0000a200ff897b82 */ /* 0x000e620000000800 */
[C---:B------:R-:W-:Y:S01]  /*62d0*/  FMUL.FTZ R157, R0.reuse, R161 ;  /* 0x000000a1009d7220 */ /* 0x040fe20000410000 */
[----:B------:R-:W-:Y:S01]  /*62e0*/  FMUL.FTZ R161, R0, R168 ;  /* 0x000000a800a17220 */ /* 0x000fe20000410000 */
[----:B------:R-:W-:-:S02]  /*62f0*/  IMAD.SHL.U32 R168, R2, 0x80, RZ ;  /* 0x0000008002a87824 */ /* 0x000fc400078e00ff */
[C---:B------:R-:W-:Y:S01]  /*6300*/  FMUL.FTZ R196, R0.reuse, R132 ;  /* 0x0000008400c47220 */ /* 0x040fe20000410000 */
[----:B------:R-:W-:Y:S01]  /*6310*/  FMUL.FTZ R132, R0, R158 ;  /* 0x0000009e00847220 */ /* 0x000fe20000410000 */
[----:B------:R-:W0:Y:S01]  /*6320*/  MUFU.TANH R198, R198 ;  /* 0x000000c600c67308 */ /* 0x000e220000002400 */
        /* <DEDUP_REMOVED lines=24> */
[----:B------:R-:W-:Y:S02]  /*64b0*/  VIADD R151, R17, UR43 ;  /* 0x0000002b11977c36 */ /* 0x000fe40008000000 */
[C---:B------:R-:W-:Y:S01]  /*64c0*/  FMUL.FTZ R193, R0.reuse, R128 ;  /* 0x0000008000c17220 */ /* 0x040fe20000410000 */
        /* <DEDUP_REMOVED lines=14> */
[----:B------:R-:W0:Y:S01]  /*65b0*/  MUFU.TANH R192, R192 ;  /* 0x000000c000c07308 */ /* 0x000e220000002400 */
[----:B-----5:R-:W-:-:S04]  /*65c0*/  IMAD R156, R136, UR42, R153 ;  /* 0x0000002a889c7c24 */ /* 0x020fc8000f8e0299 */
[----:B-1----:R-:W-:-:S03]  /*65d0*/  IMAD.IADD R156, R156, 0x1, -R137 ;  /* 0x000000019c9c7824 */ /* 0x002fc600078e0a89 */
[----:B------:R-:W1:Y:S01]  /*65e0*/  MUFU.TANH R193, R193 ;  /* 0x000000c100c17308 */ /* 0x000e620000002400 */
[C---:B------:R-:W-:Y:S02]  /*65f0*/  VIADD R174, R156.reuse, UR32 ;  /* 0x000000209cae7c36 */ /* 0x040fe40008000000 */
[----:B------:R-:W-:-:S05]  /*6600*/  VIADD R176, R156, UR29 ;  /* 0x0000001d9cb07c36 */ /* 0x000fca0008000000 */
        /* <DEDUP_REMOVED lines=15> */
[C---:B------:R-:W-:Y:S01]  /*6700*/  FMUL.FTZ R189, R0.reuse, R140 ;  /* 0x0000008c00bd7220 */ /* 0x040fe20000410000 */
[C---:B------:R-:W-:Y:S01]  /*6710*/  FMUL.FTZ R191, R0.reuse, R144 ;  /* 0x0000009000bf7220 */ /* 0x040fe20000410000 */
[C---:B------:R-:W-:Y:S01]  /*6720*/  FMUL.FTZ R190, R0.reuse, R145 ;  /* 0x0000009100be7220 */ /* 0x040fe20000410000 */
[----:B------:R-:W-:Y:S01]  /*6730*/  QGMMA.64x192x32.F32.E4M3.E4M3 R24, R184, gdesc[UR4], R24, gsb0 ;  /* 0x02e00004b8187df3 */ /* 0x000fe20008000818 */
[----:B------:R-:W-:Y:S01]  /*6740*/  @UP0 ULDC UR6, c[0x0][0x44c] ;  /* 0x0001130000060ab9 */ /* 0x000fe20000000800 */
[----:B------:R-:W-:Y:S01]  /*6750*/  FMUL.FTZ R140, R0, R170 ;  /* 0x000000aa008c7220 */ /* 0x000fe20000410000 */
[----:B------:R-:W-:Y:S01]  /*6760*/  @P2 IMAD.HI.U32 R122, R151, UR6, RZ ;  /* 0x00000006977a2c27 */ /* 0x000fe2000f8e00ff */
[----:B------:R-:W-:-:S03]  /*6770*/  @UP0 ULDC UR6, c[0x0][0x450] ;  /* 0x0001140000060ab9 */ /* 0x000fc60000000800 */
[C---:B------:R-:W-:Y:S01]  /*6780*/  FMUL.FTZ R144, R0.reuse, R178 ;  /* 0x000000b200907220 */ /* 0x040fe20000410000 */
[----:B------:R-:W-:Y:S01]  /*6790*/  FMUL.FTZ R145, R0, R179 ;  /* 0x000000b300917220 */ /* 0x000fe20000410000 */
[----:B------:R-:W-:Y:S01]  /*67a0*/  PLOP3.LUT P2, PT, PT, PT, UP1, 0x40, 0x0 ;  /* 0x000000000000781c */ /* 0x000fe20003f4e818 */
[----:B------:R-:W0:Y:S01]  /*67b0*/  MUFU.TANH R189, R189 ;  /* 0x000000bd00bd7308 */ /* 0x000e220000002400 */
[----:B------:R-:W-:Y:S02]  /*67c0*/  @P3 SHF.R.U32.HI R151, RZ, UR6, R122 ;  /* 0x00000006ff973c19 */ /* 0x000fe4000801167a */
[----:B------:R-:W-:-:S03]  /*67d0*/  IADD3 R122, -R209, 0xb, RZ ;  /* 0x0000000bd17a7810 */ /* 0x000fc60007ffe1ff */
[----:B------:R-:W5:Y:S02]  /*67e0*/  SHFL.IDX PT, R171, R151, RZ, 0x1c1f ;  /* 0x001c1fff97ab7589 */ /* 0x000f6400000e0000 */
[----:B------:R-:W0:Y:S08]  /*67f0*/  MUFU.TANH R188, R188 ;  /* 0x000000bc00bc7308 */ /* 0x000e300000002400 */
[----:B------:R-:W0:Y:S08]  /*6800*/  MUFU.TANH R191, R191 ;  /* 0x000000bf00bf7308 */ /* 0x000e300000002400 */
[----:B------:R-:W0:Y:S01]  /*6810*/  MUFU.TANH R190, R190 ;  /* 0x000000be00be7308 */ /* 0x000e220000002400 */
[----:B-----5:R-:W-:-:S07]  /*6820*/  IMAD.IADD R170, R174, 0x1, R171 ;  /* 0x00000001aeaa7824 */ /* 0x020fce00078e02ab */
[----:B------:R-:W0:Y:S01]  /*6830*/  MUFU.TANH R140, R140 ;  /* 0x0000008c008c7308 */ /* 0x000e220000002400 */
[----:B------:R-:W-:-:S07]  /*6840*/  IMAD.IADD R172, R176, 0x1, R171 ;  /* 0x00000001b0ac7824 */ /* 0x000fce00078e02ab */
[----:B------:R-:W0:Y:S08]  /*6850*/  MUFU.TANH R141, R141 ;  /* 0x0000008d008d7308 */ /* 0x000e300000002400 */
[----:B------:R-:W0:Y:S08]  /*6860*/  MUFU.TANH R144, R144 ;  /* 0x0000009000907308 */ /* 0x000e300000002400 */
[----:B------:R-:W0:Y:S01]  /*6870*/  MUFU.TANH R145, R145 ;  /* 0x0000009100917308 */ /* 0x000e220000002400 */
[----:B------:R-:W-:-:S02]  /*6880*/  WARPGROUP.DEPBAR.LE gsb0, 0x0 ;  /* 0x00008000000079c5 */ /* 0x000fc40000010000 */
[----:B------:R0:W-:Y:S06]  /*6890*/  BAR.ARV R122, 0x100 ;  /* 0x0004007a0000751d */ /* 0x0001ec0000002000 */
[----:B------:R0:W-:Y:S01]  /*68a0*/  @!P1 SYNCS.ARRIVE.TRANS64.RED.A1T0 RZ, [R123+URZ], RZ ;  /* 0x000000ff7bff99a7 */ /* 0x0001e2000810043f */
[----:B-1234-:R-:W-:Y:S05]  /*68b0*/  @P2 BRA `(.L_x_3903) ;  /* 0x00000000005c2947 */ /* 0x01efea0003800000 */
[----:B0-----:R-:W-:Y:S01]  /*68c0*/  IMAD R122, R136, UR42, R171 ;  /* 0x0000002a887a7c24 */ /* 0x001fe2000f8e02ab */
        /* <DEDUP_REMOVED lines=12> */
.L_x_3905:
[----:B------:R-:W-:-:S05]  /*6990*/  IMAD.U32 R156, RZ, RZ, UR31 ;  /* 0x0000001fff9c7e24 */ /* 0x000fca000f8e00ff */
[----:B------:R-:W-:-:S13]  /*69a0*/  ISETP.NE.AND P2, PT, R156, 0x1, PT ;  /* 0x000000019c00780c */ /* 0x000fda0003f45270 */
[----:B------:R-:W0:Y:S02]  /*69b0*/  @P2 LDC.64 R122, c[0x0][0x9e8] ;  /* 0x00027a00ff7a2b82 */ /* 0x000e240000000a00 */
[----:B0-----:R-:W-:-:S05]  /*69c0*/  @P2 IMAD.HI.U32 R122, R153, R122, RZ ;  /* 0x0000007a997a2227 */ /* 0x001fca00078e00ff */
[----:B------:R-:W-:-:S07]  /*69d0*/  @P2 SHF.R.U32.HI R153, RZ, R123, R122 ;  /* 0x0000007bff992219 */ /* 0x000fce000001167a */
.L_x_3906:
[----:B------:R-:W-:Y:S05]  /*69e0*/  BSYNC B0 ;  /* 0x0000000000007941 */ /* 0x000fea0003800000 */
.L_x_3904:
[----:B------:R-:W-:-:S04]  /*69f0*/  IMAD R153, R153, R156, -R168 ;  /* 0x0000009c99997224 */ /* 0x000fc800078e0aa8 */
[----:B------:R-:W-:-:S05]  /*6a00*/  IMAD R153, R16, -0x2, R153 ;  /* 0xfffffffe10997824 */ /* 0x000fca00078e0299 */
[----:B------:R-:W-:Y:S02]  /*6a10*/  VIADDMNMX R170, R153, R156, R170, PT ;  /* 0x0000009c99aa7246 */ /* 0x000fe400038001aa */
[----:B------:R-:W-:-:S07]  /*6a20*/  VIMNMX R172, R172, R153, !PT ;  /* 0x00000099acac7248 */ /* 0x000fce0007fe0100 */
.L_x_3903:
        /* <DEDUP_REMOVED lines=20> */
[----:B------:R-:W-:Y:S02]  /*6b70*/  ISETP.GT.AND P6, PT, R172, 0x18, P2 ;  /* 0x00000018ac00780c */ /* 0x000fe400017c4270 */
[----:B------:R-:W-:Y:S02]  /*6b80*/  FSEL R171, R192, -INF , !P3 ;  /* 0xff800000c0ab7808 */ /* 0x000fe40005800000 */
        /* <DEDUP_REMOVED lines=10> */
[C---:B------:R-:W-:Y:S02]  /*6c30*/  ISETP.GT.AND P6, PT, R172.reuse, 0x28, P2 ;  /* 0x00000028ac00780c */ /* 0x040fe400017c4270 */
[----:B------:R-:W-:Y:S02]  /*6c40*/  FSEL R195, R195, -INF , !P3 ;  /* 0xff800000c3c37808 */ /* 0x000fe40005800000 */
        /* <DEDUP_REMOVED lines=23> */
[----:B0-----:R-:W-:Y:S02]  /*6dc0*/  FSEL R151, R148, -INF , !P3 ;  /* 0xff80000094977808 */ /* 0x001fe40005800000 */
        /* <DEDUP_REMOVED lines=26> */
[----:B------:R-:W-:Y:S02]  /*6f70*/  FSEL R162, R166, -INF , !P5 ;  /* 0xff800000a6a27808 */ /* 0x000fe40006800000 */
[----:B------:R-:W-:Y:S02]  /*6f80*/  PLOP3.LUT P5, PT, PT, PT, UP1, 0x40, 0x0 ;  /* 0x000000000000781c */ /* 0x000fe40003fae818 */
[C---:B------:R-:W-:Y:S02]  /*6f90*/  ISETP.LT.OR P6, PT, R170.reuse, 0x69, P6 ;  /* 0x00000069aa00780c */ /* 0x040fe400037c1670 */
[----:B------:R-:W-:Y:S02]  /*6fa0*/  ISETP.LT.OR P3, PT, R170, 0x6a, P3 ;  /* 0x0000006aaa00780c */ /* 0x000fe40001f61670 */
[----:B------:R-:W-:Y:S01]  /*6fb0*/  FSEL R160, R163, -INF , !P6 ;  /* 0xff800000a3a07808 */ /* 0x000fe20007000000 */
[----:B-1----:R-:W-:Y:S01]  /*6fc0*/  IMAD.IADD R163, R174, 0x1, R123 ;  /* 0x00000001aea37824 */ /* 0x002fe200078e027b */
[----:B------:R-:W-:-:S02]  /*6fd0*/  ISETP.GT.AND P6, PT, R172, 0x78, P2 ;  /* 0x00000078ac00780c */ /* 0x000fc400017c4270 */
[----:B------:R-:W-:Y:S01]  /*6fe0*/  FSEL R161, R164, -INF , !P3 ;  /* 0xff800000a4a17808 */ /* 0x000fe20005800000 */
[----:B------:R-:W-:Y:S01]  /*6ff0*/  IMAD.IADD R164, R176, 0x1, R123 ;  /* 0x00000001b0a47824 */ /* 0x000fe200078e027b */
[C---:B------:R-:W-:Y:S02]  /*7000*/  ISETP.GT.AND P4, PT, R172.reuse, 0x71, P2 ;  /* 0x00000071ac00780c */ /* 0x040fe40001784270 */
[----:B------:R-:W-:Y:S02]  /*7010*/  ISETP.GT.AND P3, PT, R172, 0x79, P2 ;  /* 0x00000079ac00780c */ /* 0x000fe40001764270 */
[C---:B------:R-:W-:Y:S02]  /*7020*/  ISETP.LT.OR P6, PT, R170.reuse, 0x79, P6 ;  /* 0x00000079aa00780c */ /* 0x040fe400037c1670 */
[C---:B------:R-:W-:Y:S02]  /*7030*/  ISETP.LT.OR P4, PT, R170.reuse, 0x72, P4 ;  /* 0x00000072aa00780c */ /* 0x040fe40002781670 */
[----:B------:R-:W-:-:S02]  /*7040*/  ISETP.LT.OR P3, PT, R170, 0x7a, P3 ;  /* 0x0000007aaa00780c */ /* 0x000fc40001f61670 */
[----:B------:R-:W-:Y:S02]  /*7050*/  FSEL R166, R167, -INF , !P6 ;  /* 0xff800000a7a67808 */ /* 0x000fe40007000000 */
        /* <DEDUP_REMOVED lines=16> */
.L_x_3909:
[----:B------:R-:W-:-:S05]  /*7160*/  IMAD.U32 R170, RZ, RZ, UR31 ;  /* 0x0000001fffaa7e24 */ /* 0x000fca000f8e00ff */
[----:B------:R-:W-:-:S13]  /*7170*/  ISETP.NE.AND P3, PT, R170, 0x1, PT ;  /* 0x00000001aa00780c */ /* 0x000fda0003f65270 */
[----:B------:R-:W0:Y:S02]  /*7180*/  @P3 LDC.64 R122, c[0x0][0x9e8] ;  /* 0x00027a00ff7a3b82 */ /* 0x000e240000000a00 */
[----:B0-----:R-:W-:-:S05]  /*7190*/  @P3 IMAD.HI.U32 R122, R9, R122, RZ ;  /* 0x0000007a097a3227 */ /* 0x001fca00078e00ff */
[----:B------:R-:W-:-:S07]  /*71a0*/  @P3 SHF.R.U32.HI R9, RZ, R123, R122 ;  /* 0x0000007bff093219 */ /* 0x000fce000001167a */
.L_x_3910:
[----:B------:R-:W-:Y:S05]  /*71b0*/  BSYNC B0 ;  /* 0x0000000000007941 */ /* 0x000fea0003800000 */
.L_x_3908:
[----:B------:R-:W-:-:S04]  /*71c0*/  IMAD R9, R9, R170, -R168 ;  /* 0x000000aa09097224 */ /* 0x000fc800078e0aa8 */
[----:B------:R-:W-:-:S05]  /*71d0*/  IMAD R9, R16, -0x2, R9 ;  /* 0xfffffffe10097824 */ /* 0x000fca00078e0209 */
[----:B------:R-:W-:Y:S02]  /*71e0*/  VIADDMNMX R163, R9, R170, R163, PT ;  /* 0x000000aa09a37246 */ /* 0x000fe400038001a3 */
[----:B------:R-:W-:-:S07]  /*71f0*/  VIMNMX R164, R164, R9, !PT ;  /* 0x00000009a4a47248 */ /* 0x000fce0007fe0100 */
.L_x_3907:
[----:B------:R-:W-:Y:S01]  /*7200*/  FMNMX.FTZ R122, R179, R5, !PT ;  /* 0x00000005b37a7209 */ /* 0x000fe20007810000 */
[----:B------:R-:W-:Y:S01]  /*7210*/  IMAD.U32 R170, RZ, RZ, UR30 ;  /* 0x0000001effaa7e24 */ /* 0x000fe2000f8e00ff */
[----:B------:R-:W-:Y:S02]  /*7220*/  ISETP.GT.AND P5, PT, R164, 0x8, P2 ;  /* 0x00000008a400780c */ /* 0x000fe400017a4270 */
[----:B------:R-:W-:Y:S02]  /*7230*/  FMNMX.FTZ R122, R177, R122, !PT ;  /* 0x0000007ab17a7209 */ /* 0x000fe40007810000 */
[----:B------:R-:W-:Y:S02]  /*7240*/  ISETP.LT.OR P5, PT, R163, 0x9, P5 ;  /* 0x00000009a300780c */ /* 0x000fe40002fa1670 */
        /* <DEDUP_REMOVED lines=19> */
[----:B------:R-:W-:-:S02]  /*7380*/  ISETP.GT.AND P5, PT, R164, RZ, P2 ;  /* 0x000000ffa400720c */ /* 0x000fc400017a4270 */
[----:B------:R-:W-:Y:S02]  /*7390*/  FMNMX.FTZ R9, R158, R9, !PT ;  /* 0x000000099e097209 */ /* 0x000fe40007810000 */
[----:B------:R-:W-:Y:S02]  /*73a0*/  ISETP.LT.OR P5, PT, R163, 0x1, P5 ;  /* 0x00000001a300780c */ /* 0x000fe40002fa1670 */
[----:B------:R-:W-:Y:S02]  /*73b0*/  FMNMX.FTZ R122, R156, R9, !PT ;  /* 0x000000099c7a7209 */ /* 0x000fe40007810000 */
[----:B------:R-:W-:Y:S02]  /*73c0*/  ISETP.GT.AND P3, PT, R164, 0x9, P2 ;  /* 0x00000009a400780c */ /* 0x000fe40001764270 */
[----:B------:R-:W-:Y:S02]  /*73d0*/  FMNMX.FTZ R122, R153, R122, !PT ;  /* 0x0000007a997a7209 */ /* 0x000fe40007810000 */
[----:B------:R-:W-:-:S02]  /*73e0*/  ISETP.LT.OR P3, PT, R163, 0xa, P3 ;  /* 0x0000000aa300780c */ /* 0x000fc40001f61670 */
[----:B------:R-:W-:-:S04]  /*73f0*/  FMNMX.FTZ R122, R151, R122, !PT ;  /* 0x0000007a977a7209 */ /* 0x000fc80007810000 */
        /* <DEDUP_REMOVED lines=15> */
[----:B------:R-:W-:-:S05]  /*74f0*/  FMNMX.FTZ R122, R167, R122, !PT ;  /* 0x0000007aa77a7209 */ /* 0x000fca0007810000 */
[----:B------:R-:W0:Y:S02]  /*7500*/  SHFL.BFLY PT, R9, R122, 0x2, 0x1f ;  /* 0x0c401f007a097f89 */ /* 0x000e2400000e0000 */
        /* <DEDUP_REMOVED lines=13> */
[C---:B------:R-:W-:Y:S01]  /*75e0*/  FSETP.NEU.FTZ.AND P6, PT, R9.reuse, -INF , PT ;  /* 0xff8000000900780b */ /* 0x040fe20003fdd000 */
[----:B------:R-:W-:-:S01]  /*75f0*/  FFMA.FTZ R168, R9, R170, -8 ;  /* 0xc100000009a87423 */ /* 0x000fc200000100aa */
[----:B------:R-:W-:Y:S02]  /*7600*/  ISETP.GT.AND P3, PT, R164, 0x18, P2 ;  /* 0x00000018a400780c */ /* 0x000fe40001764270 */
[----:B------:R-:W-:-:S02]  /*7610*/  FSEL R124, R124, -INF , !P4 ;  /* 0xff8000007c7c7808 */ /* 0x000fc40006000000 */
[----:B------:R-:W-:Y:S02]  /*7620*/  FSEL R8, R168, RZ, P6 ;  /* 0x000000ffa8087208 */ /* 0x000fe40003000000 */
[----:B------:R-:W-:Y:S02]  /*7630*/  ISETP.LT.OR P3, PT, R163, 0x19, P3 ;  /* 0x00000019a300780c */ /* 0x000fe40001f61670 */
[----:B------:R-:W-:Y:S01]  /*7640*/  ISETP.GT.AND P4, PT, R164, 0x30, P2 ;  /* 0x00000030a400780c */ /* 0x000fe20001784270 */
[----:B------:R-:W-:-:S01]  /*7650*/  FFMA.FTZ R175, R175, UR30, -R8 ;  /* 0x0000001eafaf7c23 */ /* 0x000fc20008010808 */
[--C-:B------:R-:W-:Y:S01]  /*7660*/  FFMA.FTZ R172, R171, UR30, -R8.reuse ;  /* 0x0000001eabac7c23 */ /* 0x100fe20008010808 */
[----:B------:R-:W-:Y:S01]  /*7670*/  FSEL R171, R7, -INF , !P5 ;  /* 0xff80000007ab7808 */ /* 0x000fe20006800000 */
[--C-:B------:R-:W-:Y:S01]  /*7680*/  FFMA.FTZ R168, R177, UR30, -R8.reuse ;  /* 0x0000001eb1a87c23 */ /* 0x100fe20008010808 */
[----:B------:R0:W-:Y:S01]  /*7690*/  MUFU.EX2 R15, R175 ;  /* 0x000000af000f7308 */ /* 0x0001e20000000800 */
[----:B------:R-:W-:Y:S01]  /*76a0*/  FSEL R14, R14, -INF , !P3 ;  /* 0xff8000000e0e7808 */ /* 0x000fe20005800000 */
[--C-:B------:R-:W-:Y:S01]  /*76b0*/  FFMA.FTZ R179, R179, UR30, -R8.reuse ;  /* 0x0000001eb3b37c23 */ /* 0x100fe20008010808 */
[----:B------:R-:W-:Y:S01]  /*76c0*/  ISETP.GT.AND P3, PT, R164, 0x21, P2 ;  /* 0x00000021a400780c */ /* 0x000fe20001764270 */
[--C-:B------:R-:W-:Y:S01]  /*76d0*/  FFMA.FTZ R180, R158, UR30, -R8.reuse ;  /* 0x0000001e9eb47c23 */ /* 0x100fe20008010808 */
[C---:B------:R-:W-:Y:S01]  /*76e0*/  ISETP.LT.OR P4, PT, R163.reuse, 0x31, P4 ;  /* 0x00000031a300780c */ /* 0x040fe20002781670 */
[--C-:B------:R-:W-:Y:S01]  /*76f0*/  FFMA.FTZ R182, R156, UR30, -R8.reuse ;  /* 0x0000001e9cb67c23 */ /* 0x100fe20008010808 */
[----:B------:R-:W-:Y:S01]  /*7700*/  ISETP.LT.OR P3, PT, R163, 0x22, P3 ;  /* 0x00000022a300780c */ /* 0x000fe20001f61670 */
[----:B------:R-:W-:Y:S01]  /*7710*/  MUFU.EX2 R11, R179 ;  /* 0x000000b3000b7308 */ /* 0x000fe20000000800 */
[----:B0-----:R-:W-:Y:S01]  /*7720*/  FMNMX.FTZ R175, R171, R6, !PT ;  /* 0x00000006abaf7209 */ /* 0x001fe20007810000 */
[--C-:B------:R-:W-:Y:S01]  /*7730*/  FFMA.FTZ R193, R193, UR30, -R8.reuse ;  /* 0x0000001ec1c17c23 */ /* 0x100fe20008010808 */
[----:B------:R-:W-:Y:S01]  /*7740*/  FSEL R170, R120, -INF , !P3 ;  /* 0xff80000078aa7808 */ /* 0x000fe20005800000 */
[--C-:B------:R-:W-:Y:S01]  /*7750*/  FFMA.FTZ R196, R196, UR30, -R8.reuse ;  /* 0x0000001ec4c47c23 */ /* 0x100fe20008010808 */
[----:B------:R-:W-:Y:S01]  /*7760*/  FMNMX.FTZ R175, R122, R175, !PT ;  /* 0x000000af7aaf7209 */ /* 0x000fe20007810000 */
[--C-:B------:R-:W-:Y:S01]  /*7770*/  FFMA.FTZ R195, R195, UR30, -R8.reuse ;  /* 0x0000001ec3c37c23 */ /* 0x100fe20008010808 */
[----:B------:R-:W-:Y:S01]  /*7780*/  ISETP.GT.AND P3, PT, R164, 0x29, P2 ;  /* 0x00000029a400780c */ /* 0x000fe20001764270 */
[----:B------:R0:W-:Y:S01]  /*7790*/  MUFU.EX2 R120, R172 ;  /* 0x000000ac00787308 */ /* 0x0001e20000000800 */
[----:B------:R-:W-:Y:S01]  /*77a0*/  FMNMX.FTZ R174, R10, R175, !PT ;  /* 0x000000af0aae7209 */ /* 0x000fe20007810000 */
[--C-:B------:R-:W-:Y:S01]  /*77b0*/  FFMA.FTZ R189, R189, UR30, -R8.reuse ;  /* 0x0000001ebdbd7c23 */ /* 0x100fe20008010808 */
[----:B------:R-:W-:Y:S01]  /*77c0*/  ISETP.LT.OR P5, PT, R163, 0x2a, P3 ;  /* 0x0000002aa300780c */ /* 0x000fe20001fa1670 */
[--C-:B------:R-:W-:Y:S01]  /*77d0*/  FFMA.FTZ R153, R153, UR30, -R8.reuse ;  /* 0x0000001e99997c23 */ /* 0x100fe20008010808 */
[----:B------:R-:W-:Y:S01]  /*77e0*/  FMNMX.FTZ R175, R123, R174, !PT ;  /* 0x000000ae7baf7209 */ /* 0x000fe20007810000 */
[--C-:B------:R-:W-:Y:S01]  /*77f0*/  FFMA.FTZ R155, R155, UR30, -R8.reuse ;  /* 0x0000001e9b9b7c23 */ /* 0x100fe20008010808 */
[----:B------:R-:W-:Y:S01]  /*7800*/  ISETP.GT.AND P3, PT, R164, 0x31, P2 ;  /* 0x00000031a400780c */ /* 0x000fe20001764270 */
[--C-:B------:R-:W-:Y:S01]  /*7810*/  FFMA.FTZ R167, R167, UR30, -R8.reuse ;  /* 0x0000001ea7a77c23 */ /* 0x100fe20008010808 */
[----:B------:R-:W-:Y:S01]  /*7820*/  FMNMX.FTZ R174, R12, R175, !PT ;  /* 0x000000af0cae7209 */ /* 0x000fe20007810000 */
[----:B0-----:R-:W-:Y:S01]  /*7830*/  FFMA.FTZ R172, R173, UR30, -R8 ;  /* 0x0000001eadac7c23 */ /* 0x001fe20008010808 */
[----:B------:R-:W-:Y:S01]  /*7840*/  FSEL R125, R125, -INF , !P5 ;  /* 0xff8000007d7d7808 */ /* 0x000fe20006800000 */
[----:B------:R-:W-:Y:S01]  /*7850*/  MUFU.EX2 R168, R168 ;  /* 0x000000a800a87308 */ /* 0x000fe20000000800 */
[----:B------:R-:W-:-:S02]  /*7860*/  FMNMX.FTZ R175, R13, R174, !PT ;  /* 0x000000ae0daf7209 */ /* 0x000fc40007810000 */
[----:B------:R-:W-:Y:S02]  /*7870*/  ISETP.GT.AND P5, PT, R164, 0x38, P2 ;  /* 0x00000038a400780c */ /* 0x000fe400017a4270 */
[----:B------:R-:W-:Y:S01]  /*7880*/  FMNMX.FTZ R176, R14, R175, !PT ;  /* 0x000000af0eb07209 */ /* 0x000fe20007810000 */
[--C-:B------:R-:W-:Y:S01]  /*7890*/  FFMA.FTZ R175, R198, UR30, -R8.reuse ;  /* 0x0000001ec6af7c23 */ /* 0x100fe20008010808 */
[----:B------:R-:W-:Y:S01]  /*78a0*/  ISETP.LT.OR P3, PT, R163, 0x32, P3 ;  /* 0x00000032a300780c */ /* 0x000fe20001f61670 */
[----:B------:R-:W-:Y:S01]  /*78b0*/  MUFU.EX2 R7, R193 ;  /* 0x000000c100077308 */ /* 0x000fe20000000800 */
[----:B------:R-:W-:Y:S02]  /*78c0*/  FMNMX.FTZ R176, R169, R176, !PT ;  /* 0x000000b0a9b07209 */ /* 0x000fe40007810000 */
[----:B------:R-:W-:Y:S02]  /*78d0*/  FSEL R126, R126, -INF , !P4 ;  /* 0xff8000007e7e7808 */ /* 0x000fe40006000000 */
[----:B------:R-:W-:Y:S01]  /*78e0*/  FMNMX.FTZ R177, R21, R176, !PT ;  /* 0x000000b015b17209 */ /* 0x000fe20007810000 */
[----:B------:R-:W-:Y:S01]  /*78f0*/  FFMA.FTZ R176, R197, UR30, -R8 ;  /* 0x0000001ec5b07c23 */ /* 0x000fe20008010808 */
[----:B------:R-:W-:Y:S01]  /*7900*/  ISETP.GT.AND P4, PT, R164, 0x39, P2 ;  /* 0x00000039a400780c */ /* 0x000fe20001784270 */
[----:B------:R-:W-:Y:S01]  /*7910*/  MUFU.EX2 R172, R172 ;  /* 0x000000ac00ac7308 */ /* 0x000fe20000000800 */
[----:B------:R-:W-:-:S02]  /*7920*/  FMNMX.FTZ R177, R170, R177, !PT ;  /* 0x000000b1aab17209 */ /* 0x000fc40007810000 */
[----:B------:R-:W-:Y:S02]  /*7930*/  FSEL R173, R127, -INF , !P3 ;  /* 0xff8000007fad7808 */ /* 0x000fe40005800000 */
[----:B------:R-:W-:Y:S02]  /*7940*/  FMNMX.FTZ R178, R124, R177, !PT ;  /* 0x000000b17cb27209 */ /* 0x000fe40007810000 */
[----:B------:R-:W-:Y:S01]  /*7950*/  ISETP.LT.OR P5, PT, R163, 0x39, P5 ;  /* 0x00000039a300780c */ /* 0x000fe20002fa1670 */
[----:B------:R-:W-:Y:S01]  /*7960*/  MUFU.EX2 R127, R196 ;  /* 0x000000c4007f7308 */ /* 0x000fe20000000800 */
[----:B------:R-:W-:Y:S02]  /*7970*/  FMNMX.FTZ R179, R125, R178, !PT ;  /* 0x000000b27db37209 */ /* 0x000fe40007810000 */
[----:B------:R-:W-:Y:S02]  /*7980*/  ISETP.GT.AND P3, PT, R164, 0x40, P2 ;  /* 0x00000040a400780c */ /* 0x000fe40001764270 */
[----:B------:R-:W-:Y:S01]  /*7990*/  FMNMX.FTZ R178, R126, R179, !PT ;  /* 0x000000b37eb27209 */ /* 0x000fe20007810000 */
[----:B------:R-:W-:Y:S01]  /*79a0*/  FFMA.FTZ R179, R188, UR30, -R8 ;  /* 0x0000001ebcb37c23 */ /* 0x000fe20008010808 */
[----:B------:R-:W-:Y:S01]  /*79b0*/  ISETP.LT.OR P4, PT, R163, 0x3a, P4 ;  /* 0x0000003aa300780c */ /* 0x000fe20002781670 */
[----:B------:R-:W-:Y:S01]  /*79c0*/  MUFU.EX2 R175, R175 ;  /* 0x000000af00af7308 */ /* 0x000fe20000000800 */
[----:B------:R-:W-:-:S02]  /*79d0*/  FSEL R174, R128, -INF , !P5 ;  /* 0xff80000080ae7808 */ /* 0x000fc40006800000 */
[----:B------:R-:W-:Y:S02]  /*79e0*/  FMNMX.FTZ R181, R173, R178, !PT ;  /* 0x000000b2adb57209 */ /* 0x000fe40007810000 */
[----:B------:R-:W-:Y:S02]  /*79f0*/  ISETP.GT.AND P5, PT, R164, 0x41, P2 ;  /* 0x00000041a400780c */ /* 0x000fe400017a4270 */
[----:B------:R-:W-:Y:S01]  /*7a00*/  FSEL R129, R129, -INF , !P4 ;  /* 0xff80000081817808 */ /* 0x000fe20006000000 */
[----:B------:R-:W-:Y:S01]  /*7a10*/  MUFU.EX2 R128, R195 ;  /* 0x000000c300807308 */ /* 0x000fe20000000800 */
[----:B------:R-:W-:Y:S02]  /*7a20*/  ISETP.LT.OR P3, PT, R163, 0x41, P3 ;  /* 0x00000041a300780c */ /* 0x000fe40001f61670 */
[----:B------:R-:W-:Y:S02]  /*7a30*/  FMNMX.FTZ R178, R174, R181, !PT ;  /* 0x000000b5aeb27209 */ /* 0x000fe40007810000 */
[----:B------:R-:W-:-:S02]  /*7a40*/  ISETP.GT.AND P4, PT, R164, 0x48, P2 ;  /* 0x00000048a400780c */ /* 0x000fc40001784270 */
[----:B------:R-:W-:Y:S01]  /*7a50*/  ISETP.LT.OR P5, PT, R163, 0x42, P5 ;  /* 0x00000042a300780c */ /* 0x000fe20002fa1670 */
[----:B------:R-:W-:Y:S01]  /*7a60*/  MUFU.EX2 R176, R176 ;  /* 0x000000b000b07308 */ /* 0x000fe20000000800 */
[----:B------:R-:W-:Y:S02]  /*7a70*/  FSEL R130, R130, -INF , !P3 ;  /* 0xff80000082827808 */ /* 0x000fe40005800000 */
[----:B------:R-:W-:Y:S02]  /*7a80*/  FMNMX.FTZ R181, R129, R178, !PT ;  /* 0x000000b281b57209 */ /* 0x000fe40007810000 */
[----:B------:R-:W-:Y:S02]  /*7a90*/  ISETP.GT.AND P3, PT, R164, 0x49, P2 ;  /* 0x00000049a400780c */ /* 0x000fe40001764270 */
[----:B------:R-:W-:Y:S01]  /*7aa0*/  FSEL R131, R131, -INF , !P5 ;  /* 0xff80000083837808 */ /* 0x000fe20006800000 */
[----:B------:R-:W-:Y:S01]  /*7ab0*/  MUFU.EX2 R179, R179 ;  /* 0x000000b300b37308 */ /* 0x000fe20000000800 */
[----:B------:R-:W-:-:S02]  /*7ac0*/  ISETP.LT.OR P4, PT, R163, 0x49, P4 ;  /* 0x00000049a300780c */ /* 0x000fc40002781670 */
[----:B------:R-:W-:Y:S02]  /*7ad0*/  FMNMX.FTZ R178, R130, R181, !PT ;  /* 0x000000b582b27209 */ /* 0x000fe40007810000 */
[----:B------:R-:W-:Y:S02]  /*7ae0*/  ISETP.GT.AND P5, PT, R164, 0x50, P2 ;  /* 0x00000050a400780c */ /* 0x000fe400017a4270 */
[----:B------:R-:W-:Y:S01]  /*7af0*/  ISETP.LT.OR P3, PT, R163, 0x4a, P3 ;  /* 0x0000004aa300780c */ /* 0x000fe20001f61670 */
[----:B------:R-:W-:Y:S01]  /*7b00*/  MUFU.EX2 R153, R153 ;  /* 0x0000009900997308 */ /* 0x000fe20000000800 */
[----:B------:R-:W-:Y:S02]  /*7b10*/  FSEL R177, R132, -INF , !P4 ;  /* 0xff80000084b17808 */ /* 0x000fe40006000000 */
[----:B------:R-:W-:Y:S02]  /*7b20*/  FMNMX.FTZ R178, R131, R178, !PT ;  /* 0x000000b283b27209 */ /* 0x000fe40007810000 */
[----:B------:R-:W-:-:S02]  /*7b30*/  ISETP.GT.AND P4, PT, R164, 0x51, P2 ;  /* 0x00000051a400780c */ /* 0x000fc40001784270 */
[----:B------:R-:W-:Y:S01]  /*7b40*/  FSEL R133, R133, -INF , !P3 ;  /* 0xff80000085857808 */ /* 0x000fe20005800000 */
[----:B------:R-:W-:Y:S01]  /*7b50*/  MUFU.EX2 R132, R189 ;  /* 0x000000bd00847308 */ /* 0x000fe20000000800 */
[----:B------:R-:W-:Y:S02]  /*7b60*/  ISETP.LT.OR P5, PT, R163, 0x51, P5 ;  /* 0x00000051a300780c */ /* 0x000fe40002fa1670 */
[----:B------:R-:W-:Y:S02]  /*7b70*/  FMNMX.FTZ R178, R177, R178, !PT ;  /* 0x000000b2b1b27209 */ /* 0x000fe40007810000 */
[----:B------:R-:W-:Y:S02]  /*7b80*/  ISETP.GT.AND P3, PT, R164, 0x58, P2 ;  /* 0x00000058a400780c */ /* 0x000fe40001764270 */
[----:B------:R-:W-:Y:S01]  /*7b90*/  ISETP.LT.OR P4, PT, R163, 0x52, P4 ;  /* 0x00000052a300780c */ /* 0x000fe20002781670 */
[----:B------:R-:W-:Y:S01]  /*7ba0*/  MUFU.EX2 R155, R155 ;  /* 0x0000009b009b7308 */ /* 0x000fe20000000800 */
[----:B------:R-:W-:-:S02]  /*7bb0*/  FSEL R134, R134, -INF , !P5 ;  /* 0xff80000086867808 */ /* 0x000fc40006800000 */
[----:B------:R-:W-:Y:S01]  /*7bc0*/  FMNMX.FTZ R181, R133, R178, !PT ;  /* 0x000000b285b57209 */ /* 0x000fe20007810000 */
[----:B------:R-:W-:-:S01]  /*7bd0*/  FFMA.FTZ R178, R151, UR30, -R8 ;  /* 0x0000001e97b27c23 */ /* 0x000fc20008010808 */
[----:B------:R-:W-:Y:S02]  /*7be0*/  ISETP.GT.AND P5, PT, R164, 0x59, P2 ;  /* 0x00000059a400780c */ /* 0x000fe400017a4270 */
[----:B------:R-:W-:Y:S02]  /*7bf0*/  FSEL R158, R135, -INF , !P4 ;  /* 0xff800000879e7808 */ /* 0x000fe40006000000 */
[----:B------:R-:W-:Y:S01]  /*7c00*/  ISETP.LT.OR P3, PT, R163, 0x59, P3 ;  /* 0x00000059a300780c */ /* 0x000fe20001f61670 */
[----:B------:R0:W-:Y:S01]  /*7c10*/  MUFU.EX2 R135, R180 ;  /* 0x000000b400877308 */ /* 0x0001e20000000800 */
[----:B------:R-:W-:Y:S02]  /*7c20*/  FMNMX.FTZ R181, R134, R181, !PT ;  /* 0x000000b586b57209 */ /* 0x000fe40007810000 */
[----:B------:R-:W-:-:S02]  /*7c30*/  ISETP.GT.AND P4, PT, R164, 0x60, P2 ;  /* 0x00000060a400780c */ /* 0x000fc40001784270 */
[----:B------:R-:W-:Y:S02]  /*7c40*/  ISETP.LT.OR P5, PT, R163, 0x5a, P5 ;  /* 0x0000005aa300780c */ /* 0x000fe40002fa1670 */
[----:B------:R-:W-:Y:S01]  /*7c50*/  FSEL R156, R138, -INF , !P3 ;  /* 0xff8000008a9c7808 */ /* 0x000fe20005800000 */
[----:B------:R-:W-:Y:S01]  /*7c60*/  MUFU.EX2 R178, R178 ;  /* 0x000000b200b27308 */ /* 0x000fe20000000800 */
[----:B------:R-:W-:Y:S02]  /*7c70*/  FMNMX.FTZ R181, R158, R181, !PT ;  /* 0x000000b59eb57209 */ /* 0x000fe40007810000 */
[----:B------:R-:W-:Y:S02]  /*7c80*/  ISETP.GT.AND P3, PT, R164, 0x61, P2 ;  /* 0x00000061a400780c */ /* 0x000fe40001764270 */
[----:B------:R-:W-:Y:S02]  /*7c90*/  FSEL R139, R139, -INF , !P5 ;  /* 0xff8000008b8b7808 */ /* 0x000fe40006800000 */
[----:B------:R-:W-:Y:S01]  /*7ca0*/  ISETP.LT.OR P4, PT, R163, 0x61, P4 ;  /* 0x00000061a300780c */ /* 0x000fe20002781670 */
[----:B------:R-:W-:Y:S01]  /*7cb0*/  MUFU.EX2 R138, R182 ;  /* 0x000000b6008a7308 */ /* 0x000fe20000000800 */
[----:B0-----:R-:W-:Y:S01]  /*7cc0*/  FMNMX.FTZ R180, R156, R181, !PT ;  /* 0x000000b59cb47209 */ /* 0x001fe20007810000 */
[----:B------:R-:W-:Y:S01]  /*7cd0*/  FFMA.FTZ R181, R149, UR30, -R8 ;  /* 0x0000001e95b57c23 */ /* 0x000fe20008010808 */
[----:B------:R-:W-:-:S02]  /*7ce0*/  ISETP.GT.AND P5, PT, R164, 0x68, P2 ;  /* 0x00000068a400780c */ /* 0x000fc400017a4270 */
[----:B------:R-:W-:Y:S02]  /*7cf0*/  ISETP.LT.OR P3, PT, R163, 0x62, P3 ;  /* 0x00000062a300780c */ /* 0x000fe40001f61670 */
[----:B------:R-:W-:Y:S02]  /*7d00*/  FSEL R140, R140, -INF , !P4 ;  /* 0xff8000008c8c7808 */ /* 0x000fe40006000000 */
[----:B------:R-:W-:Y:S02]  /*7d10*/  FMNMX.FTZ R151, R139, R180, !PT ;  /* 0x000000b48b977209 */ /* 0x000fe40007810000 */
[----:B------:R-:W-:Y:S02]  /*7d20*/  ISETP.GT.AND P4, PT, R164, 0x69, P2 ;  /* 0x00000069a400780c */ /* 0x000fe40001784270 */
[----:B------:R-:W-:Y:S02]  /*7d30*/  FSEL R141, R141, -INF , !P3 ;  /* 0xff8000008d8d7808 */ /* 0x000fe40005800000 */
[----:B------:R-:W-:-:S02]  /*7d40*/  ISETP.LT.OR P5, PT, R163, 0x69, P5 ;  /* 0x00000069a300780c */ /* 0x000fc40002fa1670 */
[----:B------:R-:W-:Y:S01]  /*7d50*/  FMNMX.FTZ R180, R140, R151, !PT ;  /* 0x000000978cb47209 */ /* 0x000fe20007810000 */
[----:B------:R-:W-:-:S01]  /*7d60*/  FFMA.FTZ R151, R20, UR30, -R8 ;  /* 0x0000001e14977c23 */ /* 0x000fc20008010808 */
[----:B------:R-:W-:Y:S01]  /*7d70*/  ISETP.GT.AND P3, PT, R164, 0x70, P2 ;  /* 0x00000070a400780c */ /* 0x000fe20001764270 */
[----:B------:R-:W-:-:S01]  /*7d80*/  FFMA.FTZ R20, R121, UR30, -R8 ;  /* 0x0000001e79147c23 */ /* 0x000fc20008010808 */
[----:B------:R-:W-:Y:S02]  /*7d90*/  ISETP.LT.OR P4, PT, R163, 0x6a, P4 ;  /* 0x0000006aa300780c */ /* 0x000fe40002781670 */
[----:B------:R-:W-:Y:S01]  /*7da0*/  FSEL R149, R142, -INF , !P5 ;  /* 0xff8000008e957808 */ /* 0x000fe20006800000 */
[----:B------:R-:W-:Y:S01]  /*7db0*/  MUFU.EX2 R151, R151 ;  /* 0x0000009700977308 */ /* 0x000fe20000000800 */
[----:B------:R-:W-:Y:S02]  /*7dc0*/  FMNMX.FTZ R180, R141, R180, !PT ;  /* 0x000000b48db47209 */ /* 0x000fe40007810000 */
[----:B------:R-:W-:-:S02]  /*7dd0*/  ISETP.GT.AND P5, PT, R164, 0x71, P2 ;  /* 0x00000071a400780c */ /* 0x000fc400017a4270 */
[----:B------:R-:W-:Y:S02]  /*7de0*/  FSEL R143, R143, -INF , !P4 ;  /* 0xff8000008f8f7808 */ /* 0x000fe40006000000 */
[----:B------:R-:W-:Y:S01]  /*7df0*/  ISETP.LT.OR P3, PT, R163, 0x71, P3 ;  /* 0x00000071a300780c */ /* 0x000fe20001f61670 */
[----:B------:R0:W-:Y:S01]  /*7e00*/  MUFU.EX2 R142, R181 ;  /* 0x000000b5008e7308 */ /* 0x0001e20000000800 */
[----:B------:R-:W-:Y:S02]  /*7e10*/  FMNMX.FTZ R180, R149, R180, !PT ;  /* 0x000000b495b47209 */ /* 0x000fe40007810000 */
[----:B------:R-:W-:Y:S02]  /*7e20*/  ISETP.GT.AND P4, PT, R164, 0x78, P2 ;  /* 0x00000078a400780c */ /* 0x000fe40001784270 */
[----:B------:R-:W-:Y:S02]  /*7e30*/  ISETP.LT.OR P5, PT, R163, 0x72, P5 ;  /* 0x00000072a300780c */ /* 0x000fe40002fa1670 */
[----:B------:R-:W-:Y:S01]  /*7e40*/  FSEL R144, R144, -INF , !P3 ;  /* 0xff80000090907808 */ /* 0x000fe20005800000 */
[----:B------:R-:W-:Y:S01]  /*7e50*/  MUFU.EX2 R20, R20 ;  /* 0x0000001400147308 */ /* 0x000fe20000000800 */
[----:B------:R-:W-:Y:S01]  /*7e60*/  FMNMX.FTZ R121, R143, R180, !PT ;  /* 0x000000b48f797209 */ /* 0x000fe20007810000 */
[--C-:B------:R-:W-:Y:S01]  /*7e70*/  FFMA.FTZ R180, R150, UR30, -R8.reuse ;  /* 0x0000001e96b47c23 */ /* 0x100fe20008010808 */
[----:B------:R-:W-:Y:S01]  /*7e80*/  ISETP.GT.AND P2, PT, R164, 0x79, P2 ;  /* 0x00000079a400780c */ /* 0x000fe20001744270 */
[--C-:B------:R-:W-:Y:S01]  /*7e90*/  FFMA.FTZ R150, R154, UR30, -R8.reuse ;  /* 0x0000001e9a967c23 */ /* 0x100fe20008010808 */
[----:B------:R-:W-:Y:S01]  /*7ea0*/  ISETP.LT.OR P4, PT, R163, 0x79, P4 ;  /* 0x00000079a300780c */ /* 0x000fe20002781670 */
[--C-:B------:R-:W-:Y:S01]  /*7eb0*/  FFMA.FTZ R154, R160, UR30, -R8.reuse ;  /* 0x0000001ea09a7c23 */ /* 0x100fe20008010808 */
[----:B------:R-:W-:Y:S01]  /*7ec0*/  FSEL R145, R145, -INF , !P5 ;  /* 0xff80000091917808 */ /* 0x000fe20006800000 */
[--C-:B------:R-:W-:Y:S01]  /*7ed0*/  FFMA.FTZ R160, R162, UR30, -R8.reuse ;  /* 0x0000001ea2a07c23 */ /* 0x100fe20008010808 */
[----:B------:R-:W-:Y:S01]  /*7ee0*/  FMNMX.FTZ R164, R144, R121, !PT ;  /* 0x0000007990a47209 */ /* 0x000fe20007810000 */
[--C-:B------:R-:W-:Y:S01]  /*7ef0*/  FFMA.FTZ R121, R148, UR30, -R8.reuse ;  /* 0x0000001e94797c23 */ /* 0x100fe20008010808 */
[----:B------:R-:W-:Y:S01]  /*7f00*/  ISETP.LT.OR P2, PT, R163, 0x7a, P2 ;  /* 0x0000007aa300780c */ /* 0x000fe20001741670 */
[----:B------:R-:W-:Y:S01]  /*7f10*/  FFMA.FTZ R162, R166, UR30, -R8 ;  /* 0x0000001ea6a27c23 */ /* 0x000fe20008010808 */
[----:B------:R-:W-:Y:S01]  /*7f20*/  FSEL R146, R146, -INF , !P4 ;  /* 0xff80000092927808 */ /* 0x000fe20006000000 */
[----:B------:R-:W-:Y:S01]  /*7f30*/  MUFU.EX2 R150, R150 ;  /* 0x0000009600967308 */ /* 0x000fe20000000800 */
[----:B------:R-:W-:-:S02]  /*7f40*/  FMNMX.FTZ R163, R145, R164, !PT ;  /* 0x000000a491a37209 */ /* 0x000fc40007810000 */
[----:B------:R-:W-:Y:S02]  /*7f50*/  FSEL R147, R147, -INF , !P2 ;  /* 0xff80000093937808 */ /* 0x000fe40005000000 */
[----:B------:R-:W-:Y:S01]  /*7f60*/  FMNMX.FTZ R148, R146, R163, !PT ;  /* 0x000000a392947209 */ /* 0x000fe20007810000 */
[--C-:B------:R-:W-:Y:S01]  /*7f70*/  FFMA.FTZ R163, R152, UR30, -R8.reuse ;  /* 0x0000001e98a37c23 */ /* 0x100fe20008010808 */
[----:B------:R-:W-:-:S01]  /*7f80*/  FFMA.FTZ R152, R157, UR30, -R8 ;  /* 0x0000001e9d987c23 */ /* 0x000fc20008010808 */
[--C-:B------:R-:W-:Y:S01]  /*7f90*/  FFMA.FTZ R157, R159, UR30, -R8.reuse ;  /* 0x0000001e9f9d7c23 */ /* 0x100fe20008010808 */
[----:B------:R-:W-:Y:S01]  /*7fa0*/  FMNMX.FTZ R164, R147, R148, !PT ;  /* 0x0000009493a47209 */ /* 0x000fe20007810000 */
[--C-:B------:R-:W-:Y:S01]  /*7fb0*/  FFMA.FTZ R159, R161, UR30, -R8.reuse ;  /* 0x0000001ea19f7c23 */ /* 0x100fe20008010808 */
[----:B------:R-:W-:-:S01]  /*7fc0*/  FFMA.FTZ R161, R165, UR30, -R8 ;  /* 0x0000001ea5a17c23 */ /* 0x000fc20008010808 */
[----:B------:R-:W-:Y:S01]  /*7fd0*/  IMAD.U32 R165, RZ, RZ, UR30 ;  /* 0x0000001effa57e24 */ /* 0x000fe2000f8e00ff */
[----:B------:R1:W-:Y:S01]  /*7fe0*/  MUFU.EX2 R148, R180 ;  /* 0x000000b400947308 */ /* 0x0003e20000000800 */
[----:B0-----:R-:W0:Y:S01]  /*7ff0*/  SHFL.BFLY PT, R181, R164, 0x2, 0x1f ;  /* 0x0c401f00a4b57f89 */ /* 0x001e2200000e0000 */
[----:B------:R-:W-:-:S05]  /*8000*/  FSEL R166, R9, RZ, P6 ;  /* 0x000000ff09a67208 */ /* 0x000fca0003000000 */
[----:B------:R-:W-:Y:S01]  /*8010*/  FADD.FTZ R166, -R166, R5 ;  /* 0x00000005a6a67221 */ /* 0x000fe20000010100 */
[----:B------:R-:W-:Y:S03]  /*8020*/  MUFU.EX2 R121, R121 ;  /* 0x0000007900797308 */ /* 0x000fe60000000800 */
[----:B------:R-:W-:-:S05]  /*8030*/  FMUL.FTZ R166, R166, UR30 ;  /* 0x0000001ea6a67c20 */ /* 0x000fca0008410000 */
[----:B------:R2:W-:Y:S08]  /*8040*/  MUFU.EX2 R5, R167 ;  /* 0x000000a700057308 */ /* 0x0005f00000000800 */
[----:B------:R-:W3:Y:S01]  /*8050*/  MUFU.EX2 R166, R166 ;  /* 0x000000a600a67308 */ /* 0x000ee20000000800 */
[----:B0-----:R-:W-:-:S05]  /*8060*/  FMNMX.FTZ R181, R164, R181, !PT ;  /* 0x000000b5a4b57209 */ /* 0x001fca0007810000 */
[----:B------:R-:W0:Y:S02]  /*8070*/  SHFL.BFLY PT, R164, R181, 0x1, 0x1f ;  /* 0x0c201f00b5a47f89 */ /* 0x000e2400000e0000 */
[----:B------:R-:W-:Y:S08]  /*8080*/  MUFU.EX2 R163, R163 ;  /* 0x000000a300a37308 */ /* 0x000ff00000000800 */
[----:B------:R-:W-:Y:S08]  /*8090*/  MUFU.EX2 R152, R152 ;  /* 0x0000009800987308 */ /* 0x000ff00000000800 */
[----:B------:R-:W-:Y:S01]  /*80a0*/  MUFU.EX2 R157, R157 ;  /* 0x0000009d009d7308 */ /* 0x000fe20000000800 */
[----:B0-----:R-:W-:-:S07]  /*80b0*/  FMNMX.FTZ R8, R181, R164, !PT ;  /* 0x000000a4b5087209 */ /* 0x001fce0007810000 */
[----:B------:R-:W-:Y:S01]  /*80c0*/  MUFU.EX2 R154, R154 ;  /* 0x0000009a009a7308 */ /* 0x000fe20000000800 */
[C---:B------:R-:W-:Y:S01]  /*80d0*/  FSETP.NEU.FTZ.AND P2, PT, R8.reuse, -INF , PT ;  /* 0xff8000000800780b */ /* 0x040fe20003f5d000 */
[----:B------:R-:W-:-:S05]  /*80e0*/  FFMA.FTZ R164, R8, R165, -8 ;  /* 0xc100000008a47423 */ /* 0x000fca00000100a5 */
[----:B------:R-:W-:Y:S01]  /*80f0*/  FSEL R164, R164, RZ, P2 ;  /* 0x000000ffa4a47208 */ /* 0x000fe20001000000 */
[----:B------:R-:W-:Y:S04]  /*8100*/  MUFU.EX2 R159, R159 ;  /* 0x0000009f009f7308 */ /* 0x000fe80000000800 */
[----:B-1----:R-:W-:-:S01]  /*8110*/  FFMA.FTZ R180, R171, UR30, -R164 ;  /* 0x0000001eabb47c23 */ /* 0x002fc200080108a4 */
[----:B------:R-:W-:Y:S01]  /*8120*/  FSEL R171, R8, RZ, P2 ;  /* 0x000000ff08ab7208 */ /* 0x000fe20001000000 */
[----:B------:R-:W-:-:S01]  /*8130*/  FFMA.FTZ R165, R122, UR30, -R164 ;  /* 0x0000001e7aa57c23 */ /* 0x000fc200080108a4 */
[--C-:B------:R-:W-:Y:S01]  /*8140*/  FFMA.FTZ R10, R10, UR30, -R164.reuse ;  /* 0x0000001e0a0a7c23 */ /* 0x100fe200080108a4 */
[----:B------:R-:W-:-:S01]  /*8150*/  FFMA.FTZ R123, R123, UR30, -R164 ;  /* 0x0000001e7b7b7c23 */ /* 0x000fc200080108a4 */
[----:B------:R-:W-:Y:S01]  /*8160*/  FFMA.FTZ R12, R12, UR30, -R164 ;  /* 0x0000001e0c0c7c23 */ /* 0x000fe200080108a4 */
[----:B------:R-:W-:-:S01]  /*8170*/  FADD.FTZ R171, -R171, R6 ;  /* 0x00000006abab7221 */ /* 0x000fc20000010100 */
[----:B------:R-:W-:Y:S01]  /*8180*/  MUFU.EX2 R180, R180 ;  /* 0x000000b400b47308 */ /* 0x000fe20000000800 */
[----:B------:R-:W-:-:S01]  /*8190*/  FFMA.FTZ R13, R13, UR30, -R164 ;  /* 0x0000001e0d0d7c23 */ /* 0x000fc200080108a4 */
[--C-:B--2---:R-:W-:Y:S01]  /*81a0*/  FFMA.FTZ R167, R169, UR30, -R164.reuse ;  /* 0x0000001ea9a77c23 */ /* 0x104fe200080108a4 */
[----:B------:R-:W-:Y:S01]  /*81b0*/  FMUL.FTZ R171, R171, UR30 ;  /* 0x0000001eabab7c20 */ /* 0x000fe20008410000 */
[--C-:B------:R-:W-:Y:S01]  /*81c0*/  FFMA.FTZ R169, R173, UR30, -R164.reuse ;  /* 0x0000001eada97c23 */ /* 0x100fe200080108a4 */
[----:B------:R-:W-:-:S01]  /*81d0*/  FFMA.FTZ R174, R174, UR30, -R164 ;  /* 0x0000001eaeae7c23 */ /* 0x000fc200080108a4 */
[----:B---3--:R-:W-:Y:S01]  /*81e0*/  FFMA.FTZ R173, R166, R4, R11 ;  /* 0x00000004a6ad7223 */ /* 0x008fe2000001000b */
        /* <DEDUP_REMOVED lines=21> */
[----:B------:R-:W-:-:S04]  /*8340*/  FFMA.FTZ R147, R147, UR30, -R164 ;  /* 0x0000001e93937c23 */ /* 0x000fc800080108a4 */
[----:B------:R-:W2:Y:S01]  /*8350*/  MUFU.EX2 R123, R123 ;  /* 0x0000007b007b7308 */ /* 0x000ea20000000800 */
[----:B0-----:R-:W-:-:S04]  /*8360*/  FFMA.FTZ R4, R171, R3, R180 ;  /* 0x00000003ab047223 */ /* 0x001fc800000100b4 */
[----:B------:R-:W-:-:S03]  /*8370*/  FADD.FTZ R3, R165, R4 ;  /* 0x00000004a5037221 */ /* 0x000fc60000010000 */
        /* <DEDUP_REMOVED lines=9> */
[----:B------:R-:W-:-:S04]  /*8410*/  FADD.FTZ R174, R120, R173 ;  /* 0x000000ad78ae7221 */ /* 0x000fc80000010000 */
[----:B------:R-:W-:-:S03]  /*8420*/  FADD.FTZ R173, R7, R174 ;  /* 0x000000ae07ad7221 */ /* 0x000fc60000010000 */
[----:B------:R-:W1:Y:S01]  /*8430*/  MUFU.EX2 R167, R167 ;  /* 0x000000a700a77308 */ /* 0x000e620000000800 */
[----:B------:R-:W-:-:S01]  /*8440*/  FADD.FTZ R174, R172, R173 ;  /* 0x000000adacae7221 */ /* 0x000fc20000010000 */
[----:B--2---:R-:W-:Y:S01]  /*8450*/  FADD.FTZ R3, R13, R4 ;  /* 0x000000040d037221 */ /* 0x004fe20000010000 */
[----:B------:R-:W-:-:S02]  /*8460*/  FFMA.FTZ R173, R158, UR30, -R164 ;  /* 0x0000001e9ead7c23 */ /* 0x000fc400080108a4 */
[----:B------:R-:W-:-:S03]  /*8470*/  FADD.FTZ R177, R127, R174 ;  /* 0x000000ae7fb17221 */ /* 0x000fc60000010000 */
[----:B------:R-:W2:Y:S01]  /*8480*/  MUFU.EX2 R21, R21 ;  /* 0x0000001500157308 */ /* 0x000ea20000000800 */
[----:B0-----:R-:W-:-:S01]  /*8490*/  FADD.FTZ R4, R14, R3 ;  /* 0x000000030e047221 */ /* 0x001fc20000010000 */
[----:B------:R-:W-:-:S04]  /*84a0*/  FADD.FTZ R158, R128, R177 ;  /* 0x000000b1809e7221 */ /* 0x000fc80000010000 */
[----:B------:R-:W-:Y:S02]  /*84b0*/  FADD.FTZ R3, R175, R158 ;  /* 0x0000009eaf037221 */ /* 0x000fe40000010000 */
[----:B------:R-:W0:Y:S01]  /*84c0*/  MUFU.EX2 R122, R122 ;  /* 0x0000007a007a7308 */ /* 0x000e220000000800 */
[----:B-1----:R-:W-:-:S01]  /*84d0*/  FADD.FTZ R4, R167, R4 ;  /* 0x00000004a7047221 */ /* 0x002fc20000010000 */
[----:B------:R-:W-:-:S06]  /*84e0*/  FADD.FTZ R3, R176, R3 ;  /* 0x00000003b0037221 */ /* 0x000fcc0000010000 */
[----:B------:R-:W1:Y:S01]  /*84f0*/  MUFU.EX2 R124, R124 ;  /* 0x0000007c007c7308 */ /* 0x000e620000000800 */
[----:B--2---:R-:W-:-:S01]  /*8500*/  FADD.FTZ R177, R21, R4 ;  /* 0x0000000415b17221 */ /* 0x004fc20000010000 */
[----:B------:R-:W-:-:S04]  /*8510*/  FADD.FTZ R4, R132, R3 ;  /* 0x0000000384047221 */ /* 0x000fc80000010000 */
[----:B------:R-:W-:Y:S02]  /*8520*/  FADD.FTZ R4, R179, R4 ;  /* 0x00000004b3047221 */ /* 0x000fe40000010000 */
[----:B------:R-:W2:Y:S01]  /*8530*/  MUFU.EX2 R125, R125 ;  /* 0x0000007d007d7308 */ /* 0x000ea20000000800 */
[----:B0-----:R-:W-:-:S07]  /*8540*/  FADD.FTZ R177, R122, R177 ;  /* 0x000000b17ab17221 */ /* 0x001fce0000010000 */
        /* <DEDUP_REMOVED lines=11> */
[----:B-1----:R-:W-:-:S04]  /*8600*/  FADD.FTZ R3, R169, R4 ;  /* 0x00000004a9037221 */ /* 0x002fc80000010000 */
[----:B------:R-:W-:-:S03]  /*8610*/  FADD.FTZ R4, R6, R3 ;  /* 0x0000000306047221 */ /* 0x000fc60000010000 */
[----:B------:R-:W1:Y:S01]  /*8620*/  MUFU.EX2 R131, R131 ;  /* 0x0000008300837308 */ /* 0x000e620000000800 */
[----:B--2---:R-:W-:-:S01]  /*8630*/  FADD.FTZ R3, R129, R4 ;  /* 0x0000000481037221 */ /* 0x004fc20000010000 */
[----:B------:R-:W-:-:S04]  /*8640*/  FADD.FTZ R4, R142, R177 ;  /* 0x000000b18e047221 */ /* 0x000fc80000010000 */
[----:B------:R-:W-:Y:S02]  /*8650*/  FADD.FTZ R177, R151, R4 ;  /* 0x0000000497b17221 */ /* 0x000fe40000010000 */
[----:B------:R-:W2:Y:S01]  /*8660*/  MUFU.EX2 R170, R170 ;  /* 0x000000aa00aa7308 */ /* 0x000ea20000000800 */
[----:B0-----:R-:W-:-:S01]  /*8670*/  FADD.FTZ R158, R130, R3 ;  /* 0x00000003829e7221 */ /* 0x001fc20000010000 */
[----:B------:R-:W-:Y:S01]  /*8680*/  FADD.FTZ R4, R20, R177 ;  /* 0x000000b114047221 */ /* 0x000fe20000010000 */
[----:B------:R-:W-:-:S01]  /*8690*/  FFMA.FTZ R3, R143, UR30, -R164 ;  /* 0x0000001e8f037c23 */ /* 0x000fc200080108a4 */
[----:B------:R-:W-:Y:S02]  /*86a0*/  FFMA.FTZ R143, R144, UR30, -R164 ;  /* 0x0000001e908f7c23 */ /* 0x000fe400080108a4 */
[----:B------:R-:W-:-:S02]  /*86b0*/  FADD.FTZ R177, R121, R4 ;  /* 0x0000000479b17221 */ /* 0x000fc40000010000 */
        /* <DEDUP_REMOVED lines=20> */
[----:B------:R2:W3:Y:S01]  /*8800*/  MUFU.EX2 R174, R3 ;  /* 0x0000000300ae7308 */ /* 0x0004e20000000800 */
[----:B0-----:R-:W-:-:S07]  /*8810*/  FADD.FTZ R158, R141, R158 ;  /* 0x0000009e8d9e7221 */ /* 0x001fce0000010000 */
[----:B------:R-:W0:Y:S01]  /*8820*/  MUFU.EX2 R160, R160 ;  /* 0x000000a000a07308 */ /* 0x000e220000000800 */
[----:B--2---:R-:W-:-:S01]  /*8830*/  FADD.FTZ R3, R155, R4 ;  /* 0x000000049b037221 */ /* 0x004fc20000010000 */
[----:B-1----:R-:W-:-:S03]  /*8840*/  FADD.FTZ R158, R149, R158 ;  /* 0x0000009e959e7221 */ /* 0x002fc60000010000 */
[----:B------:R-:W-:-:S03]  /*8850*/  FADD.FTZ R4, R152, R3 ;  /* 0x0000000398047221 */ /* 0x000fc60000010000 */
[----:B------:R-:W1:Y:S01]  /*8860*/  MUFU.EX2 R143, R143 ;  /* 0x0000008f008f7308 */ /* 0x000e620000000800 */
[----:B------:R-:W-:-:S01]  /*8870*/  FADD.FTZ R3, R157, R4 ;  /* 0x000000049d037221 */ /* 0x000fc20000010000 */
[----:B---3--:R-:W-:-:S03]  /*8880*/  FADD.FTZ R158, R174, R158 ;  /* 0x0000009eae9e7221 */ /* 0x008fc60000010000 */
[----:B------:R-:W-:-:S03]  /*8890*/  FADD.FTZ R4, R154, R3 ;  /* 0x000000039a047221 */ /* 0x000fc60000010000 */
[----:B------:R-:W2:Y:S01]  /*88a0*/  MUFU.EX2 R161, R161 ;  /* 0x000000a100a17308 */ /* 0x000ea20000000800 */
[----:B------:R-:W-:-:S04]  /*88b0*/  FADD.FTZ R3, R159, R4 ;  /* 0x000000049f037221 */ /* 0x000fc80000010000 */
[----:B0-----:R-:W-:-:S03]  /*88c0*/  FADD.FTZ R4, R160, R3 ;  /* 0x00000003a0047221 */ /* 0x001fc60000010000 */
        /* <DEDUP_REMOVED lines=13> */
.L_x_3911:
        /* <DEDUP_REMOVED lines=143> */
.L_x_3894:
        /* <DEDUP_REMOVED lines=25> */
.L_x_3914:
[----:B------:R-:W-:-:S13]  /*9420*/  ISETP.NE.AND P2, PT, R12, 0x1, PT ;  /* 0x000000010c00780c */ /* 0x000fda0003f45270 */
[----:B------:R-:W0:Y:S02]  /*9430*/  @P2 LDC.64 R10, c[0x0][0x9e8] ;  /* 0x00027a00ff0a2b82 */ /* 0x000e240000000a00 */
[----:B0-----:R-:W-:-:S05]  /*9440*/  @P2 IMAD.HI.U32 R10, R7, R10, RZ ;  /* 0x0000000a070a2227 */ /* 0x001fca00078e00ff */
[----:B------:R-:W-:-:S07]  /*9450*/  @P2 SHF.R.U32.HI R7, RZ, R11, R10 ;  /* 0x0000000bff072219 */ /* 0x000fce000001160a */
.L_x_3915:
[----:B------:R-:W-:-:S05]  /*9460*/  IMAD R7, R7, R12, RZ ;  /* 0x0000000c07077224 */ /* 0x000fca00078e02ff */
[----:B------:R-:W-:-:S07]  /*9470*/  VIMNMX R8, R8, R7, !PT ;  /* 0x0000000708087248 */ /* 0x000fce0007fe0100 */
.L_x_3913:
        /* <DEDUP_REMOVED lines=12> */
.L_x_3926:
[----:B------:R-:W-:Y:S01]  /*9540*/  ISETP.NE.AND P2, PT, RZ, UR37, PT ;  /* 0x00000025ff007c0c */ /* 0x000fe2000bf45270 */
[----:B------:R-:W-:-:S04]  /*9550*/  UISETP.NE.AND UP0, UPT, UR31, 0x1, UPT ;  /* 0x000000011f00788c */ /* 0x000fc8000bf05270 */
[----:B------:R-:W-:-:S04]  /*9560*/  USEL UR45, URZ, 0x1, UP0 ;  /* 0x000000013f2d7887 */ /* 0x000fc80008000000 */
[----:B------:R-:W-:-:S04]  /*9570*/  ULOP3.LUT UR45, UR32, UR45, URZ, 0x3c, !UPT ;  /* 0x0000002d202d7292 */ /* 0x000fc8000f8e3c3f */
[----:B------:R-:W-:Y:S08]  /*9580*/  @P2 BRA `(.L_x_3917) ;  /* 0x0000000000382947 */ /* 0x000ff00003800000 */
[----:B------:R-:W-:Y:S05]  /*9590*/  @!P0 BRA `(.L_x_3918) ;  /* 0x0000000000048947 */ /* 0x000fea0003800000 */
[----:B------:R-:W-:Y:S01]  /*95a0*/  BPT.TRAP 0x1 ;  /* 0x000000040000795c */ /* 0x000fe20000300000 */
.L_x_3918:
        /* <DEDUP_REMOVED lines=9> */
.L_x_3919:
[----:B-1----:R-:W-:Y:S05]  /*9640*/  @P3 BRA `(.L_x_3917) ;  /* 0x0000000000083947 */ /* 0x002fea0003800000 */
[----:B------:R-:W1:Y:S02]  /*9650*/  SYNCS.PHASECHK.TRANS64.TRYWAIT P3, [UR6+0x2a830], R5 ;  /* 0x02a83005ff0075a7 */ /* 0x000e640008060146 */
[----:B-1----:R-:W-:Y:S05]  /*9660*/  @!P3 BRA `(.L_x_3920) ;  /* 0x000000e400c0b947 */ /* 0x002fea0003800000 */
.L_x_3917:
        /* <DEDUP_REMOVED lines=10> */
[----:B------:R-:W-:-:S04]  /*9710*/  UIMAD UR26, UR50, 0x600, UR28 ;  /* 0x00000600321a78a4 */ /* 0x000fc8000f8e021c */
[----:B------:R-:W-:Y:S02]  /*9720*/  UIADD3 UR6, UR26, 0x2, URZ ;  /* 0x000000021a067890 */ /* 0x000fe4000fffe03f */
[----:B------:R-:W-:Y:S02]  /*9730*/  UIADD3 UR10, UR26, 0x200, URZ ;  /* 0x000002001a0a7890 */ /* 0x000fe4000fffe03f */
        /* <DEDUP_REMOVED lines=27> */
.L_x_3922:
[----:B------:R-:W-:Y:S01]  /*98f0*/  ULEA UR6, UR31, UR36, 0x3 ;  /* 0x000000241f067291 */ /* 0x000fe2000f8e183f */
[----:B------:R-:W-:-:S05]  /*9900*/  IMAD.U32 R5, RZ, RZ, UR32 ;  /* 0x00000020ff057e24 */ /* 0x000fca000f8e00ff */
[----:B------:R-:W-:-:S04]  /*9910*/  SHF.L.U32 R5, R5, 0x1f, RZ ;  /* 0x0000001f05057819 */ /* 0x000fc800000006ff */
[----:B------:R0:W1:Y:S01]  /*9920*/  SYNCS.PHASECHK.TRANS64.TRYWAIT P2, [UR6+0x2a850], R5 ;  /* 0x02a85005ff0075a7 */ /* 0x0000620008040146 */
[----:B------:R-:W-:Y:S05]  /*9930*/  @!P0 BRA `(.L_x_3923) ;  /* 0x0000000000048947 */ /* 0x000fea0003800000 */
[----:B------:R-:W-:Y:S01]  /*9940*/  BPT.TRAP 0x1 ;  /* 0x000000040000795c */ /* 0x000fe20000300000 */
.L_x_3923:
[----:B-1----:R-:W-:Y:S05]  /*9950*/  @P2 BRA `(.L_x_3921) ;  /* 0x0000000000082947 */ /* 0x002fea0003800000 */
[----:B------:R-:W1:Y:S02]  /*9960*/  SYNCS.PHASECHK.TRANS64.TRYWAIT P2, [UR6+0x2a850], R5 ;  /* 0x02a85005ff0075a7 */ /* 0x000e640008040146 */
[----:B-1----:R-:W-:Y:S05]  /*9970*/  @!P2 BRA `(.L_x_3924) ;  /* 0x000000e40014a947 */ /* 0x002fea0003800000 */
.L_x_3921:
        /* <DEDUP_REMOVED lines=17> */
[----:B------:R-:W2:Y:S01]  /*9a90*/  MUFU.TANH R10, R10 ;  /* 0x0000000a000a7308 */ /* 0x000ea20000002400 */
        /* <DEDUP_REMOVED lines=9> */
[----:B------:R-:W3:Y:S01]  /*9b30*/  MUFU.TANH R14, R14 ;  /* 0x0000000e000e7308 */ /* 0x000ee20000002400 */
[----:B------:R-:W-:Y:S01]  /*9b40*/  UMOV UR7, 0x40000040 ;  /* 0x4000004000077882 */ /* 0x000fe20000000000 */
[----:B01----:R-:W-:Y:S01]  /*9b50*/  FMNMX.FTZ R5, R11, R8, !PT ;  /* 0x000000080b057209 */ /* 0x003fe20007810000 */
[C---:B------:R-:W-:Y:S01]  /*9b60*/  FMUL.FTZ R128, R0.reuse, R136 ;  /* 0x0000008800807220 */ /* 0x040fe20000410000 */
[C---:B------:R-:W-:Y:S01]  /*9b70*/  FMUL.FTZ R141, R0.reuse, R149 ;  /* 0x00000095008d7220 */ /* 0x040fe20000410000 */
[C---:B------:R-:W-:Y:S01]  /*9b80*/  FMUL.FTZ R20, R0.reuse, R126 ;  /* 0x0000007e00147220 */ /* 0x040fe20000410000 */
[----:B------:R-:W-:Y:S01]  /*9b90*/  FMUL.FTZ R149, R0, R157 ;  /* 0x0000009d00957220 */ /* 0x000fe20000410000 */
[----:B--2---:R-:W-:Y:S01]  /*9ba0*/  FMNMX.FTZ R5, R10, R5, !PT ;  /* 0x000000050a057209 */ /* 0x004fe20007810000 */
        /* <DEDUP_REMOVED lines=9> */
[----:B---3--:R-:W-:Y:S01]  /*9c40*/  FMNMX.FTZ R164, R14, R5, !PT ;  /* 0x000000050ea47209 */ /* 0x008fe20007810000 */
        /* <DEDUP_REMOVED lines=35> */
[----:B------:R-:W-:Y:S01]  /*9e80*/  FMUL.FTZ R165, R0, R173 ;  /* 0x000000ad00a57220 */ /* 0x000fe20000410000 */
        /* <DEDUP_REMOVED lines=11> */
[----:B--2---:R-:W-:-:S07]  /*9f40*/  FMNMX.FTZ R6, R20, R5, !PT ;  /* 0x0000000514067209 */ /* 0x004fce0007810000 */
[----:B------:R-:W1:Y:S01]  /*9f50*/  MUFU.TANH R132, R132 ;  /* 0x0000008400847308 */ /* 0x000e620000002400 */
[----:B---3--:R-:W-:Y:S01]  /*9f60*/  FMNMX.FTZ R167, R129, R166, !PT ;  /* 0x000000a681a77209 */ /* 0x008fe20007810000 */
[----:B------:R-:W-:-:S06]  /*9f70*/  FMUL.FTZ R166, R0, R174 ;  /* 0x000000ae00a67220 */ /* 0x000fcc0000410000 */
[----:B------:R-:W2:Y:S01]  /*9f80*/  MUFU.TANH R122, R122 ;  /* 0x0000007a007a7308 */ /* 0x000ea20000002400 */
[----:B0-----:R-:W-:-:S07]  /*9f90*/  FMNMX.FTZ R5, R21, R6, !PT ;  /* 0x0000000615057209 */ /* 0x001fce0007810000 */
[----:B------:R-:W0:Y:S01]  /*9fa0*/  MUFU.TANH R133, R133 ;  /* 0x0000008500857308 */ /* 0x000e220000002400 */
[----:B-1----:R-:W-:Y:S01]  /*9fb0*/  FMNMX.FTZ R168, R132, R167, !PT ;  /* 0x000000a784a87209 */ /* 0x002fe20007810000 */
[C---:B------:R-:W-:Y:S01]  /*9fc0*/  FMUL.FTZ R167, R0.reuse, R175 ;  /* 0x000000af00a77220 */ /* 0x040fe20000410000 */
[----:B------:R-:W-:-:S05]  /*9fd0*/  FMUL.FTZ R175, R0, R180 ;  /* 0x000000b400af7220 */ /* 0x000fca0000410000 */
        /* <DEDUP_REMOVED lines=31> */
[----:B------:R-:W-:-:S04]  /*a1d0*/  UMOV UR7, 0x40000040 ;  /* 0x4000004000077882 */ /* 0x000fc80000000000 */
        /* <DEDUP_REMOVED lines=66> */
[----:B0-----:R-:W-:-:S07]  /*a600*/  FMNMX.FTZ R6, R162, R5, !PT ;  /* 0x00000005a2067209 */ /* 0x001fce0007810000 */
[----:B------:R-:W0:Y:S01]  /*a610*/  MUFU.TANH R166, R166 ;  /* 0x000000a600a67308 */ /* 0x000e220000002400 */
[----:B-1----:R-:W-:-:S05]  /*a620*/  FMNMX.FTZ R177, R176, R177, !PT ;  /* 0x000000b1b0b17209 */ /* 0x002fca0007810000 */
[----:B------:R-:W1:Y:S02]  /*a630*/  SHFL.BFLY PT, R178, R177, 0x2, 0x1f ;  /* 0x0c401f00b1b27f89 */ /* 0x000e6400000e0000 */
[----:B------:R-:W3:Y:S01]  /*a640*/  MUFU.TANH R167, R167 ;  /* 0x000000a700a77308 */ /* 0x000ee20000002400 */
[----:B--2---:R-:W-:-:S07]  /*a650*/  FMNMX.FTZ R5, R163, R6, !PT ;  /* 0x00000006a3057209 */ /* 0x004fce0007810000 */
[----:B------:R-:W2:Y:S01]  /*a660*/  MUFU.TANH R170, R170 ;  /* 0x000000aa00aa7308 */ /* 0x000ea20000002400 */
[----:B0-----:R-:W-:-:S07]  /*a670*/  FMNMX.FTZ R6, R166, R5, !PT ;  /* 0x00000005a6067209 */ /* 0x001fce0007810000 */
[----:B------:R-:W0:Y:S01]  /*a680*/  MUFU.TANH R171, R171 ;  /* 0x000000ab00ab7308 */ /* 0x000e220000002400 */
[----:B---3--:R-:W-:Y:S02]  /*a690*/  FMNMX.FTZ R5, R167, R6, !PT ;  /* 0x00000006a7057209 */ /* 0x008fe40007810000 */
[----:B-1----:R-:W-:-:S05]  /*a6a0*/  FMNMX.FTZ R178, R177, R178, !PT ;  /* 0x000000b2b1b27209 */ /* 0x002fca0007810000 */
[----:B------:R-:W1:Y:S01]  /*a6b0*/  MUFU.TANH R172, R172 ;  /* 0x000000ac00ac7308 */ /* 0x000e620000002400 */
[----:B--2---:R-:W-:-:S07]  /*a6c0*/  FMNMX.FTZ R6, R170, R5, !PT ;  /* 0x00000005aa067209 */ /* 0x004fce0007810000 */
[----:B------:R-:W2:Y:S01]  /*a6d0*/  MUFU.TANH R173, R173 ;  /* 0x000000ad00ad7308 */ /* 0x000ea20000002400 */
[----:B0-----:R-:W-:-:S04]  /*a6e0*/  FMNMX.FTZ R5, R171, R6, !PT ;  /* 0x00000006ab057209 */ /* 0x001fc80007810000 */
[----:B-1----:R-:W-:Y:S02]  /*a6f0*/  FMNMX.FTZ R6, R172, R5, !PT ;  /* 0x00000005ac067209 */ /* 0x002fe40007810000 */
[----:B------:R-:W0:Y:S02]  /*a700*/  SHFL.BFLY PT, R5, R178, 0x1, 0x1f ;  /* 0x0c201f00b2057f89 */ /* 0x000e2400000e0000 */
[----:B--2---:R-:W-:-:S05]  /*a710*/  FMNMX.FTZ R174, R173, R6, !PT ;  /* 0x00000006adae7209 */ /* 0x004fca0007810000 */
[----:B------:R-:W1:Y:S01]  /*a720*/  SHFL.BFLY PT, R179, R174, 0x2, 0x1f ;  /* 0x0c401f00aeb37f89 */ /* 0x000e6200000e0000 */
[----:B0-----:R-:W-:Y:S02]  /*a730*/  FMNMX.FTZ R5, R178, R5, !PT ;  /* 0x00000005b2057209 */ /* 0x001fe40007810000 */
[----:B------:R-:W-:-:S03]  /*a740*/  IADD3 R178, -R209, 0xb, RZ ;  /* 0x0000000bd1b27810 */ /* 0x000fc60007ffe1ff */
[----:B------:R-:W-:-:S04]  /*a750*/  FADD.FTZ R8, -R5, R8 ;  /* 0x0000000805087221 */ /* 0x000fc80000010100 */
[----:B------:R-:W-:Y:S01]  /*a760*/  FMUL.FTZ R180, R8, UR30 ;  /* 0x0000001e08b47c20 */ /* 0x000fe20008410000 */
[----:B-1----:R-:W-:Y:S01]  /*a770*/  FMNMX.FTZ R179, R174, R179, !PT ;  /* 0x000000b3aeb37209 */ /* 0x002fe20007810000 */
[----:B------:R-:W-:-:S04]  /*a780*/  IMAD.U32 R174, RZ, RZ, UR30 ;  /* 0x0000001effae7e24 */ /* 0x000fc8000f8e00ff */
[----:B------:R-:W0:Y:S01]  /*a790*/  SHFL.BFLY PT, R6, R179, 0x1, 0x1f ;  /* 0x0c201f00b3067f89 */ /* 0x000e2200000e0000 */
        /* <DEDUP_REMOVED lines=18> */
[----:B------:R-:W-:Y:S01]  /*a8c0*/  IMAD.U32 R175, RZ, RZ, UR30 ;  /* 0x0000001effaf7e24 */ /* 0x000fe2000f8e00ff */
[----:B------:R-:W-:Y:S01]  /*a8d0*/  MUFU.EX2 R174, R174 ;  /* 0x000000ae00ae7308 */ /* 0x000fe20000000800 */
[----:B0-----:R-:W-:Y:S01]  /*a8e0*/  FMNMX.FTZ R6, R179, R6, !PT ;  /* 0x00000006b3067209 */ /* 0x001fe20007810000 */
[--C-:B------:R-:W-:Y:S01]  /*a8f0*/  FFMA.FTZ R15, R15, UR30, -R177.reuse ;  /* 0x0000001e0f0f7c23 */ /* 0x100fe200080108b1 */
[----:B------:R-:W-:-:S01]  /*a900*/  FFMA.FTZ R121, R121, UR30, -R177 ;  /* 0x0000001e79797c23 */ /* 0x000fc200080108b1 */
[--C-:B------:R-:W-:Y:S01]  /*a910*/  FFMA.FTZ R125, R125, UR30, -R177.reuse ;  /* 0x0000001e7d7d7c23 */ /* 0x100fe200080108b1 */
[----:B------:R-:W-:-:S01]  /*a920*/  FFMA.FTZ R129, R129, UR30, -R177 ;  /* 0x0000001e81817c23 */ /* 0x000fc200080108b1 */
[C---:B------:R-:W-:Y:S01]  /*a930*/  FADD.FTZ R8, -R6.reuse, R9 ;  /* 0x0000000906087221 */ /* 0x040fe20000010100 */
[----:B------:R-:W-:-:S01]  /*a940*/  FFMA.FTZ R175, R6, R175, -8 ;  /* 0xc100000006af7423 */ /* 0x000fc200000100af */
[----:B------:R-:W0:Y:S01]  /*a950*/  MUFU.EX2 R9, R180 ;  /* 0x000000b400097308 */ /* 0x000e220000000800 */
[----:B------:R-:W-:-:S01]  /*a960*/  FFMA.FTZ R133, R133, UR30, -R177 ;  /* 0x0000001e85857c23 */ /* 0x000fc200080108b1 */
[----:B------:R-:W-:Y:S01]  /*a970*/  FMUL.FTZ R8, R8, UR30 ;  /* 0x0000001e08087c20 */ /* 0x000fe20008410000 */
        /* <DEDUP_REMOVED lines=23> */
[----:B------:R-:W-:Y:S01]  /*aaf0*/  FFMA.FTZ R169, R169, UR30, -R177 ;  /* 0x0000001ea9a97c23 */ /* 0x000fe200080108b1 */
[----:B------:R-:W-:-:S01]  /*ab00*/  FFMA.FTZ R134, R135, UR30, -R175 ;  /* 0x0000001e87867c23 */ /* 0x000fc200080108af */
[----:B------:R-:W-:Y:S01]  /*ab10*/  FFMA.FTZ R177, R176, UR30, -R177 ;  /* 0x0000001eb0b17c23 */ /* 0x000fe200080108b1 */
        /* <DEDUP_REMOVED lines=13> */
[----:B------:R-:W-:-:S02]  /*abf0*/  IMAD.U32 R180, RZ, RZ, UR50 ;  /* 0x00000032ffb47e24 */ /* 0x000fc4000f8e00ff */
[----:B------:R-:W-:-:S01]  /*ac00*/  FFMA.FTZ R172, R172, UR30, -R175 ;  /* 0x0000001eacac7c23 */ /* 0x000fc200080108af */
[----:B------:R-:W-:-:S03]  /*ac10*/  FFMA.FTZ R173, R173, UR30, -R175 ;  /* 0x0000001eadad7c23 */ /* 0x000fc600080108af */
[----:B------:R-:W0:Y:S01]  /*ac20*/  MUFU.EX2 R13, R13 ;  /* 0x0000000d000d7308 */ /* 0x000e220000000800 */
[----:B--2---:R-:W-:-:S07]  /*ac30*/  FADD.FTZ R4, R12, R3 ;  /* 0x000000030c047221 */ /* 0x004fce0000010000 */
[----:B------:R-:W2:Y:S01]  /*ac40*/  MUFU.EX2 R15, R15 ;  /* 0x0000000f000f7308 */ /* 0x000ea20000000800 */
[----:B-1----:R-:W-:-:S01]  /*ac50*/  FADD.FTZ R176, R10, R181 ;  /* 0x000000b50ab07221 */ /* 0x002fc20000010000 */
[----:B------:R-:W-:Y:S02]  /*ac60*/  WARPGROUP.DEPBAR.LE gsb0, 0x0 ;  /* 0x00008000000079c5 */ /* 0x000fe40000010000 */
[----:B------:R-:W-:-:S04]  /*ac70*/  WARPGROUP.ARRIVE ;  /* 0x00000000000079c5 */ /* 0x000fc80000000000 */
[----:B------:R-:W1:Y:S01]  /*ac80*/  MUFU.EX2 R20, R20 ;  /* 0x0000001400147308 */ /* 0x000e620000000800 */
[----:B0-----:R-:W-:-:S01]  /*ac90*/  FADD.FTZ R3, R13, R4 ;  /* 0x000000040d037221 */ /* 0x001fc20000010000 */
[----:B------:R-:W-:Y:S06]  /*aca0*/  QGMMA.64x192x32.F32.E4M3.E4M3 R24, R184, gdesc[UR4], R24, gsb0 ;  /* 0x02e00004b8187df3 */ /* 0x000fec0008000818 */
        /* <DEDUP_REMOVED lines=28> */
[--C-:B------:R-:W-:Y:S01]  /*ae70*/  FFMA.FTZ R158, R159, UR30, -R175.reuse ;  /* 0x0000001e9f9e7c23 */ /* 0x100fe200080108af */
[----:B------:R-:W-:-:S05]  /*ae80*/  FFMA.FTZ R159, R162, UR30, -R175 ;  /* 0x0000001ea29f7c23 */ /* 0x000fca00080108af */
        /* <DEDUP_REMOVED lines=28> */
[----:B-1----:R-:W-:-:S01]  /*b050*/  FADD.FTZ R4, R142, R3 ;  /* 0x000000038e047221 */ /* 0x002fc20000010000 */
[----:B------:R-:W-:-:S06]  /*b060*/  WARPGROUP.DEPBAR.LE gsb0, 0x0 ;  /* 0x00008000000079c5 */ /* 0x000fcc0000010000 */
        /* <DEDUP_REMOVED lines=14> */
[----:B------:R-:W-:-:S06]  /*b150*/  FFMA.FTZ R166, R170, UR30, -R175 ;  /* 0x0000001eaaa67c23 */ /* 0x000fcc00080108af */
[----:B------:R-:W0:Y:S01]  /*b160*/  MUFU.EX2 R151, R151 ;  /* 0x0000009700977308 */ /* 0x000e220000000800 */
[----:B--2---:R-:W-:-:S07]  /*b170*/  FADD.FTZ R4, R150, R3 ;  /* 0x0000000396047221 */ /* 0x004fce0000010000 */
[----:B------:R-:W2:Y:S01]  /*b180*/  MUFU.EX2 R153, R153 ;  /* 0x0000009900997308 */ /* 0x000ea20000000800 */
[----:B-1----:R-:W-:-:S01]  /*b190*/  FADD.FTZ R170, R148, R167 ;  /* 0x000000a794aa7221 */ /* 0x002fc20000010000 */
[----:B------:R-:W-:-:S06]  /*b1a0*/  FFMA.FTZ R167, R171, UR30, -R175 ;  /* 0x0000001eaba77c23 */ /* 0x000fcc00080108af */
        /* <DEDUP_REMOVED lines=14> */
[----:B------:R-:W-:-:S05]  /*b290*/  @!P1 LEA R3, R180, UR36, 0x3 ;  /* 0x00000024b4039c11 */ /* 0x000fca000f8e18ff */
[----:B------:R-:W-:Y:S01]  /*b2a0*/  @!P1 VIADD R3, R3, 0x2a840 ;  /* 0x0002a84003039836 */ /* 0x000fe20000000000 */
[----:B------:R-:W0:Y:S01]  /*b2b0*/  MUFU.EX2 R161, R161 ;  /* 0x000000a100a17308 */ /* 0x000e220000000800 */
[----:B--2---:R-:W-:-:S03]  /*b2c0*/  FADD.FTZ R170, R156, R171 ;  /* 0x000000ab9caa7221 */ /* 0x004fc60000010000 */
[----:B------:R-:W-:Y:S01]  /*b2d0*/  @!P1 PRMT R3, RZ, 0x654, R3 ;  /* 0x00000654ff039816 */ /* 0x000fe20000000003 */
[----:B------:R2:W-:Y:S06]  /*b2e0*/  BAR.ARV R178, 0x100 ;  /* 0x000400b20000751d */ /* 0x0005ec0000002000 */
[----:B------:R-:W3:Y:S01]  /*b2f0*/  MUFU.EX2 R162, R162 ;  /* 0x000000a200a27308 */ /* 0x000ee20000000800 */
[----:B-1----:R-:W-:-:S01]  /*b300*/  FADD.FTZ R171, R159, R4 ;  /* 0x000000049fab7221 */ /* 0x002fc20000010000 */
[----:B------:R1:W-:Y:S01]  /*b310*/  @!P1 SYNCS.ARRIVE.TRANS64.RED.A1T0 RZ, [R3+URZ], RZ ;  /* 0x000000ff03ff99a7 */ /* 0x0003e2000810043f */
[----:B0-----:R-:W-:-:S05]  /*b320*/  FADD.FTZ R181, R161, R170 ;  /* 0x000000aaa1b57221 */ /* 0x001fca0000010000 */
[----:B------:R-:W0:Y:S08]  /*b330*/  MUFU.EX2 R160, R160 ;  /* 0x000000a000a07308 */ /* 0x000e300000000800 */
[----:B------:R-:W4:Y:S01]  /*b340*/  MUFU.EX2 R163, R163 ;  /* 0x000000a300a37308 */ /* 0x000f220000000800 */
[----:B---3--:R-:W-:-:S07]  /*b350*/  FADD.FTZ R4, R162, R171 ;  /* 0x000000aba2047221 */ /* 0x008fce0000010000 */
[----:B------:R-:W1:Y:S01]  /*b360*/  MUFU.EX2 R165, R165 ;  /* 0x000000a500a57308 */ /* 0x000e620000000800 */
[----:B0-----:R-:W-:-:S07]  /*b370*/  FADD.FTZ R170, R160, R181 ;  /* 0x000000b5a0aa7221 */ /* 0x001fce0000010000 */
[----:B------:R-:W0:Y:S01]  /*b380*/  MUFU.EX2 R176, R176 ;  /* 0x000000b000b07308 */ /* 0x000e220000000800 */
[----:B----4-:R-:W-:-:S07]  /*b390*/  FADD.FTZ R171, R163, R4 ;  /* 0x00000004a3ab7221 */ /* 0x010fce0000010000 */
[----:B------:R-:W3:Y:S01]  /*b3a0*/  MUFU.EX2 R164, R164 ;  /* 0x000000a400a47308 */ /* 0x000ee20000000800 */
[----:B-1----:R-:W-:-:S07]  /*b3b0*/  FADD.FTZ R3, R165, R170 ;  /* 0x000000aaa5037221 */ /* 0x002fce0000010000 */
[----:B------:R-:W1:Y:S01]  /*b3c0*/  MUFU.EX2 R166, R166 ;  /* 0x000000a600a67308 */ /* 0x000e620000000800 */
[----:B0-----:R-:W-:-:S07]  /*b3d0*/  FADD.FTZ R171, R176, R171 ;  /* 0x000000abb0ab7221 */ /* 0x001fce0000010000 */
[----:B------:R-:W0:Y:S01]  /*b3e0*/  MUFU.EX2 R169, R169 ;  /* 0x000000a900a97308 */ /* 0x000e220000000800 */
[----:B---3--:R-:W-:-:S07]  /*b3f0*/  FADD.FTZ R4, R164, R3 ;  /* 0x00000003a4047221 */ /* 0x008fce0000010000 */
        /* <DEDUP_REMOVED lines=9> */
[----:B0-----:R-:W-:-:S01]  /*b490*/  FADD.FTZ R170, R183, R170 ;  /* 0x000000aab7aa7221 */ /* 0x001fc20000010000 */
[----:B---3--:R-:W-:-:S03]  /*b4a0*/  FADD.FTZ R4, R177, R4 ;  /* 0x00000004b1047221 */ /* 0x008fc60000010000 */
[----:B-1----:R-:W-:Y:S01]  /*b4b0*/  FADD.FTZ R3, R173, R170 ;  /* 0x000000aaad037221 */ /* 0x002fe20000010000 */
[----:B--2---:R-:W-:Y:S06]  /*b4c0*/  @!P0 BRA `(.L_x_3925) ;  /* 0x0000000000048947 */ /* 0x004fec0003800000 */
[----:B------:R-:W-:Y:S01]  /*b4d0*/  BPT.TRAP 0x1 ;  /* 0x000000040000795c */ /* 0x000fe20000300000 */
.L_x_3925:
        /* <DEDUP_REMOVED lines=138> */
[----:B------:R-:W-:Y:S06]  /*bd80*/  @P2 BRA `(.L_x_3926) ;  /* 0xffffffd400ec2947 */ /* 0x000fec000383ffff */
.L_x_3916:
        /* <DEDUP_REMOVED lines=10> */
.L_x_3945:
[----:B------:R-:W-:Y:S01]  /*be30*/  ISETP.NE.AND P2, PT, RZ, UR37, PT ;  /* 0x00000025ff007c0c */ /* 0x000fe2000bf45270 */
[----:B------:R-:W-:-:S04]  /*be40*/  UISETP.NE.AND UP0, UPT, UR34, 0x1, UPT ;  /* 0x000000012200788c */ /* 0x000fc8000bf05270 */
[----:B------:R-:W-:-:S04]  /*be50*/  USEL UR45, URZ, 0x1, UP0 ;  /* 0x000000013f2d7887 */ /* 0x000fc80008000000 */
[----:B------:R-:W-:-:S04]  /*be60*/  ULOP3.LUT UR45, UR35, UR45, URZ, 0x3c, !UPT ;  /* 0x0000002d232d7292 */ /* 0x000fc8000f8e3c3f */
[----:B------:R-:W-:Y:S08]  /*be70*/  @P2 BRA `(.L_x_3928) ;  /* 0x0000000000382947 */ /* 0x000ff00003800000 */
[----:B------:R-:W-:Y:S05]  /*be80*/  @!P0 BRA `(.L_x_3929) ;  /* 0x0000000000048947 */ /* 0x000fea0003800000 */
[----:B------:R-:W-:Y:S01]  /*be90*/  BPT.TRAP 0x1 ;  /* 0x000000040000795c */ /* 0x000fe20000300000 */
.L_x_3929:
        /* <DEDUP_REMOVED lines=9> */
.L_x_3930:
[----:B-1----:R-:W-:Y:S05]  /*bf30*/  @P3 BRA `(.L_x_3928) ;  /* 0x0000000000083947 */ /* 0x002fea0003800000 */
[----:B------:R-:W1:Y:S02]  /*bf40*/  SYNCS.PHASECHK.TRANS64.TRYWAIT P3, [UR6+0x2a830], R5 ;  /* 0x02a83005ff0075a7 */ /* 0x000e640008060146 */
[----:B-1----:R-:W-:Y:S05]  /*bf50*/  @!P3 BRA `(.L_x_3931) ;  /* 0x000000bc00b4b947 */ /* 0x002fea0003800000 */
.L_x_3928:
        /* <DEDUP_REMOVED lines=40> */
.L_x_3933:
[----:B------:R-:W-:Y:S01]  /*c1e0*/  ULEA UR6, UR34, UR36, 0x3 ;  /* 0x0000002422067291 */ /* 0x000fe2000f8e183f */
[----:B------:R-:W-:-:S05]  /*c1f0*/  IMAD.U32 R5, RZ, RZ, UR35 ;  /* 0x00000023ff057e24 */ /* 0x000fca000f8e00ff */
[----:B------:R-:W-:-:S04]  /*c200*/  SHF.L.U32 R5, R5, 0x1f, RZ ;  /* 0x0000001f05057819 */ /* 0x000fc800000006ff */
[----:B------:R0:W1:Y:S01]  /*c210*/  SYNCS.PHASECHK.TRANS64.TRYWAIT P2, [UR6+0x2a850], R5 ;  /* 0x02a85005ff0075a7 */ /* 0x0000620008040146 */
[----:B------:R-:W-:Y:S05]  /*c220*/  @!P0 BRA `(.L_x_3934) ;  /* 0x0000000000048947 */ /* 0x000fea0003800000 */
[----:B------:R-:W-:Y:S01]  /*c230*/  BPT.TRAP 0x1 ;  /* 0x000000040000795c */ /* 0x000fe20000300000 */
.L_x_3934:
[----:B-1----:R-:W-:Y:S05]  /*c240*/  @P2 BRA `(.L_x_3932) ;  /* 0x0000000000082947 */ /* 0x002fea0003800000 */
[----:B------:R-:W1:Y:S02]  /*c250*/  SYNCS.PHASECHK.TRANS64.TRYWAIT P2, [UR6+0x2a850], R5 ;  /* 0x02a85005ff0075a7 */ /* 0x000e640008040146 */
[----:B-1----:R-:W-:Y:S05]  /*c260*/  @!P2 BRA `(.L_x_3935) ;  /* 0x000000bc0008a947 */ /* 0x002fea0003800000 */
.L_x_3932:
[----:B------:R-:W-:Y:S01]  /*c270*/  UIADD3 UR6, UR36, 0x400, URZ ;  /* 0x0000040024067890 */ /* 0x000fe2000fffe03f */
[----:B------:R-:W-:Y:S01]  /*c280*/  WARPGROUP.ARRIVE ;  /* 0x00000000000079c5 */ /* 0x000fe20000000000 */
[----:B------:R-:W-:Y:S01]  /*c290*/  UMOV UR7, 0x40000040 ;  /* 0x4000004000077882 */ /* 0x000fe20000000000 */
[C---:B-1----:R-:W-:Y:S01]  /*c2a0*/  FMUL.FTZ R6, R0.reuse, R122 ;  /* 0x0000007a00067220 */ /* 0x042fe20000410000 */
[----:B------:R-:W-:Y:S01]  /*c2b0*/  USHF.R.U32.HI UR6, URZ, 0x4, UR6 ;  /* 0x000000043f067899 */ /* 0x000fe20008011606 */
[----:B------:R-:W1:Y:S01]  /*c2c0*/  @P5 LDC R122, c[0x0][0x44c] ;  /* 0x00011300ff7a5b82 */ /* 0x000e620000000800 */
[C---:B0-----:R-:W-:Y:S01]  /*c2d0*/  FMUL.FTZ R5, R0.reuse, R123 ;  /* 0x0000007b00057220 */ /* 0x041fe20000410000 */
[----:B------:R-:W0:Y:S01]  /*c2e0*/  S2R R209, SR_TID.X ;  /* 0x0000000000d17919 */ /* 0x000e220000002100 */
[----:B------:R-:W-:Y:S01]  /*c2f0*/  ULOP3.LUT UR6, UR6, 0x3fff, URZ, 0xc0, !UPT ;  /* 0x00003fff06067892 */ /* 0x000fe2000f8ec03f */
[C---:B------:R-:W-:Y:S01]  /*c300*/  FMUL.FTZ R13, R0.reuse, R120 ;  /* 0x00000078000d7220 */ /* 0x040fe20000410000 */
[C---:B------:R-:W-:Y:S01]  /*c310*/  FMUL.FTZ R120, R0.reuse, R121 ;  /* 0x0000007900787220 */ /* 0x040fe20000410000 */
[C---:B------:R-:W-:Y:S01]  /*c320*/  FMUL.FTZ R121, R0.reuse, R124 ;  /* 0x0000007c00797220 */ /* 0x040fe20000410000 */
[----:B------:R-:W-:Y:S01]  /*c330*/  ULOP3.LUT UR6, UR6, 0x10000, URZ, 0xfc, !UPT ;  /* 0x0001000006067892 */ /* 0x000fe2000f8efc3f */
[----:B------:R-:W2:Y:S01]  /*c340*/  @P5 LDC R123, c[0x0][0x450] ;  /* 0x00011400ff7b5b82 */ /* 0x000ea20000000800 */
[C---:B------:R-:W-:Y:S01]  /*c350*/  FMUL.FTZ R124, R0.reuse, R142 ;  /* 0x0000008e007c7220 */ /* 0x040fe20000410000 */
[C---:B------:R-:W-:Y:S01]  /*c360*/  FMUL.FTZ R142, R0.reuse, R171 ;  /* 0x000000ab008e7220 */ /* 0x040fe20000410000 */
[----:B------:R-:W-:Y:S01]  /*c370*/  UIMAD UR10, UR34, 0x600, UR6 ;  /* 0x00000600220a78a4 */ /* 0x000fe2000f8e0206 */
[----:B------:R-:W-:Y:S01]  /*c380*/  FMUL.FTZ R10, R0, R127 ;  /* 0x0000007f000a7220 */ /* 0x000fe20000410000 */
[----:B------:R-:W-:-:S02]  /*c390*/  IMAD.SHL.U32 R171, R2, 0x80, RZ ;  /* 0x0000008002ab7824 */ /* 0x000fc400078e00ff */
[C---:B------:R-:W-:Y:S01]  /*c3a0*/  FMUL.FTZ R127, R0.reuse, R147 ;  /* 0x00000093007f7220 */ /* 0x040fe20000410000 */
[----:B------:R-:W-:Y:S02]  /*c3b0*/  IMAD.U32 R147, RZ, RZ, UR50 ;  /* 0x00000032ff937e24 */ /* 0x000fe4000f8e00ff */
        /* <DEDUP_REMOVED lines=29> */
[----:B0-----:R-:W-:Y:S01]  /*c590*/  SHF.R.U32.HI R209, RZ, 0x7, R209 ;  /* 0x00000007ffd17819 */ /* 0x001fe200000116d1 */
[----:B------:R-:W0:Y:S08]  /*c5a0*/  MUFU.TANH R13, R13 ;  /* 0x0000000d000d7308 */ /* 0x000e300000002400 */
        /* <DEDUP_REMOVED lines=25> */
[----:B------:R-:W-:-:S03]  /*c740*/  FMUL.FTZ R148, R0, R183 ;  /* 0x000000b700947220 */ /* 0x000fc60000410000 */
[----:B------:R-:W0:Y:S01]  /*c750*/  MUFU.TANH R135, R135 ;  /* 0x0000008700877308 */ /* 0x000e220000002400 */
[----:B------:R-:W-:Y:S01]  /*c760*/  QGMMA.64x192x32.F32.E4M3.E4M3 R24, R192, gdesc[UR4], R24, gsb0 ;  /* 0x02e00004c0187df3 */ /* 0x000fe20008000818 */
[----:B------:R-:W-:Y:S01]  /*c770*/  UIADD3 UR6, UR10, 0x4, URZ ;  /* 0x000000040a067890 */ /* 0x000fe2000fffe03f */
[----:B------:R-:W-:-:S05]  /*c780*/  UMOV UR7, 0x40000040 ;  /* 0x4000004000077882 */ /* 0x000fca0000000000 */
        /* <DEDUP_REMOVED lines=58> */
[----:B------:R-:W-:Y:S01]  /*cb30*/  VIADD R175, R17, UR43 ;  /* 0x0000002b11af7c36 */ /* 0x000fe20008000000 */
[----:B------:R-:W-:Y:S01]  /*cb40*/  QGMMA.64x192x32.F32.E4M3.E4M3 R24, R184, gdesc[UR4], R24, gsb0 ;  /* 0x02e00004b8187df3 */ /* 0x000fe20008000818 */
[C---:B------:R-:W-:Y:S01]  /*cb50*/  FMUL.FTZ R167, R0.reuse, R172 ;  /* 0x000000ac00a77220 */ /* 0x040fe20000410000 */
[----:B------:R-:W-:Y:S01]  /*cb60*/  FMUL.FTZ R188, R0, R141 ;  /* 0x0000008d00bc7220 */ /* 0x000fe20000410000 */
[----:B------:R-:W5:Y:S01]  /*cb70*/  LDC R172, c[0x0][0x2f0] ;  /* 0x0000bc00ffac7b82 */ /* 0x000f620000000800 */
[----:B-1----:R-:W-:-:S04]  /*cb80*/  @P5 IMAD.HI.U32 R122, R175, R122, RZ ;  /* 0x0000007aaf7a5227 */ /* 0x002fc800078e00ff */
[C---:B------:R-:W-:Y:S01]  /*cb90*/  FMUL.FTZ R190, R0.reuse, R145 ;  /* 0x0000009100be7220 */ /* 0x040fe20000410000 */
[C---:B------:R-:W-:Y:S01]  /*cba0*/  FMUL.FTZ R141, R0.reuse, R170 ;  /* 0x000000aa008d7220 */ /* 0x040fe20000410000 */
[C---:B------:R-:W-:Y:S01]  /*cbb0*/  FMUL.FTZ R170, R0.reuse, R177 ;  /* 0x000000b100aa7220 */ /* 0x040fe20000410000 */
[C---:B------:R-:W-:Y:S01]  /*cbc0*/  FMUL.FTZ R145, R0.reuse, R178 ;  /* 0x000000b200917220 */ /* 0x040fe20000410000 */
[----:B--2---:R-:W-:Y:S01]  /*cbd0*/  @P5 SHF.R.U32.HI R175, RZ, R123, R122 ;  /* 0x0000007bffaf5219 */ /* 0x004fe2000001167a */
[----:B------:R-:W1:Y:S01]  /*cbe0*/  MUFU.TANH R189, R189 ;  /* 0x000000bd00bd7308 */ /* 0x000e620000002400 */
[----:B------:R-:W-:Y:S02]  /*cbf0*/  IADD3 R123, -R171, 0x1, RZ ;  /* 0x00000001ab7b7810 */ /* 0x000fe40007ffe1ff */
[----:B------:R-:W-:Y:S01]  /*cc00*/  @!P1 LEA R122, R147, UR36, 0x3 ;  /* 0x00000024937a9c11 */ /* 0x000fe2000f8e18ff */
[----:B------:R-:W2:Y:S01]  /*cc10*/  SHFL.IDX PT, R153, R175, RZ, 0x1c1f ;  /* 0x001c1fffaf997589 */ /* 0x000ea200000e0000 */
[----:B------:R-:W-:Y:S01]  /*cc20*/  FMUL.FTZ R147, R0, R182 ;  /* 0x000000b600937220 */ /* 0x000fe20000410000 */
[----:B------:R-:W-:-:S02]  /*cc30*/  IMAD R123, R16, -0x2, R123 ;  /* 0xfffffffe107b7824 */ /* 0x000fc400078e027b */
[----:B------:R-:W0:Y:S01]  /*cc40*/  MUFU.TANH R188, R188 ;  /* 0x000000bc00bc7308 */ /* 0x000e220000002400 */
[----:B------:R-:W-:-:S05]  /*cc50*/  @!P1 VIADD R122, R122, 0x2a840 ;  /* 0x0002a8407a7a9836 */ /* 0x000fca0000000000 */
[----:B------:R-:W-:Y:S02]  /*cc60*/  @!P1 PRMT R122, RZ, 0x654, R122 ;  /* 0x00000654ff7a9816 */ /* 0x000fe4000000007a */
[----:B------:R-:W0:Y:S01]  /*cc70*/  MUFU.TANH R191, R191 ;  /* 0x000000bf00bf7308 */ /* 0x000e220000002400 */
[----:B-----5:R-:W-:-:S04]  /*cc80*/  IMAD R123, R172, UR42, R123 ;  /* 0x0000002aac7b7c24 */ /* 0x020fc8000f8e027b */
[----:B------:R-:W-:-:S03]  /*cc90*/  VIADD R123, R123, -UR33 ;  /* 0x800000217b7b7c36 */ /* 0x000fc60008000000 */
[----:B------:R-:W0:Y:S01]  /*cca0*/  MUFU.TANH R190, R190 ;  /* 0x000000be00be7308 */ /* 0x000e220000002400 */
[C---:B------:R-:W-:Y:S02]  /*ccb0*/  VIADD R178, R123.reuse, UR32 ;  /* 0x000000207bb27c36 */ /* 0x040fe40008000000 */
[----:B------:R-:W-:Y:S02]  /*ccc0*/  VIADD R179, R123, UR29 ;  /* 0x0000001d7bb37c36 */ /* 0x000fe40008000000 */
[--C-:B--2---:R-:W-:Y:S02]  /*ccd0*/  IMAD.IADD R176, R178, 0x1, R153.reuse ;  /* 0x00000001b2b07824 */ /* 0x104fe400078e0299 */
[----:B------:R-:W-:Y:S01]  /*cce0*/  IMAD.IADD R177, R179, 0x1, R153 ;  /* 0x00000001b3b17824 */ /* 0x000fe200078e0299 */
[----:B------:R-:W2:Y:S08]  /*ccf0*/  MUFU.TANH R140, R140 ;  /* 0x0000008c008c7308 */ /* 0x000eb00000002400 */
        /* <DEDUP_REMOVED lines=8> */
[----:B------:R0:W-:Y:S01]  /*cd80*/  @!P1 SYNCS.ARRIVE.TRANS64.RED.A1T0 RZ, [R122+URZ], RZ ;  /* 0x000000ff7aff99a7 */ /* 0x0001e2000810043f */
[----:B-1234-:R-:W-:Y:S05]  /*cd90*/  @!P6 BRA `(.L_x_3936) ;  /* 0x00000000005ce947 */ /* 0x01efea0003800000 */
[----:B0-----:R-:W-:Y:S01]  /*cda0*/  IMAD R122, R172, UR42, R153 ;  /* 0x0000002aac7a7c24 */ /* 0x001fe2000f8e0299 */
        /* <DEDUP_REMOVED lines=12> */
.L_x_3938:
[----:B------:R-:W-:-:S05]  /*ce70*/  IMAD.U32 R155, RZ, RZ, UR31 ;  /* 0x0000001fff9b7e24 */ /* 0x000fca000f8e00ff */
[----:B------:R-:W-:-:S13]  /*ce80*/  ISETP.NE.AND P2, PT, R155, 0x1, PT ;  /* 0x000000019b00780c */ /* 0x000fda0003f45270 */
[----:B------:R-:W0:Y:S02]  /*ce90*/  @P2 LDC.64 R122, c[0x0][0x9e8] ;  /* 0x00027a00ff7a2b82 */ /* 0x000e240000000a00 */
[----:B0-----:R-:W-:-:S05]  /*cea0*/  @P2 IMAD.HI.U32 R122, R150, R122, RZ ;  /* 0x0000007a967a2227 */ /* 0x001fca00078e00ff */
[----:B------:R-:W-:-:S07]  /*ceb0*/  @P2 SHF.R.U32.HI R150, RZ, R123, R122 ;  /* 0x0000007bff962219 */ /* 0x000fce000001167a */
.L_x_3939:
[----:B------:R-:W-:Y:S05]  /*cec0*/  BSYNC B0 ;  /* 0x0000000000007941 */ /* 0x000fea0003800000 */
.L_x_3937:
[----:B------:R-:W-:-:S04]  /*ced0*/  IMAD R123, R150, R155, -R171 ;  /* 0x0000009b967b7224 */ /* 0x000fc800078e0aab */
[----:B------:R-:W-:-:S05]  /*cee0*/  IMAD R123, R16, -0x2, R123 ;  /* 0xfffffffe107b7824 */ /* 0x000fca00078e027b */
[----:B------:R-:W-:Y:S02]  /*cef0*/  VIADDMNMX R176, R123, R155, R176, PT ;  /* 0x0000009b7bb07246 */ /* 0x000fe400038001b0 */
[----:B------:R-:W-:-:S07]  /*cf00*/  VIMNMX R177, R177, R123, !PT ;  /* 0x0000007bb1b17248 */ /* 0x000fce0007fe0100 */
.L_x_3936:
[----:B------:R-:W-:Y:S01]  /*cf10*/  ISETP.GT.AND P2, PT, R2, -0x1, PT ;  /* 0xffffffff0200780c */ /* 0x000fe20003f44270 */
[----:B------:R-:W1:Y:S03]  /*cf20*/  SHFL.IDX PT, R175, R175, 0x1, 0x1c1f ;  /* 0x003c1f00afaf7f89 */ /* 0x000e6600000e0000 */
[C---:B------:R-:W-:Y:S02]  /*cf30*/  ISETP.GT.AND P4, PT, R177.reuse, RZ, P2 ;  /* 0x000000ffb100720c */ /* 0x040fe40001784270 */
[----:B------:R-:W-:Y:S02]  /*cf40*/  ISETP.GT.AND P3, PT, R177, 0x1, P2 ;  /* 0x00000001b100780c */ /* 0x000fe40001764270 */
[C---:B------:R-:W-:Y:S02]  /*cf50*/  ISETP.LT.OR P4, PT, R176.reuse, 0x1, P4 ;  /* 0x00000001b000780c */ /* 0x040fe40002781670 */
[----:B------:R-:W-:-:S02]  /*cf60*/  ISETP.LT.OR P3, PT, R176, 0x2, P3 ;  /* 0x00000002b000780c */ /* 0x000fc40001f61670 */
[----:B0-----:R-:W-:Y:S02]  /*cf70*/  FSEL R164, R13, -INF , !P4 ;  /* 0xff8000000da47808 */ /* 0x001fe40006000000 */
        /* <DEDUP_REMOVED lines=78> */
[--C-:B-1----:R-:W-:Y:S01]  /*d460*/  IMAD.IADD R167, R178, 0x1, R175.reuse ;  /* 0x00000001b2a77824 */ /* 0x102fe200078e02af */
[----:B------:R-:W-:Y:S01]  /*d470*/  FSEL R162, R168, -INF , !P3 ;  /* 0xff800000a8a27808 */ /* 0x000fe20005800000 */
[----:B------:R-:W-:Y:S01]  /*d480*/  IMAD.IADD R168, R179, 0x1, R175 ;  /* 0x00000001b3a87824 */ /* 0x000fe200078e02af */
        /* <DEDUP_REMOVED lines=26> */
.L_x_3942:
[----:B------:R-:W-:-:S05]  /*d630*/  IMAD.U32 R174, RZ, RZ, UR31 ;  /* 0x0000001fffae7e24 */ /* 0x000fca000f8e00ff */
[----:B------:R-:W-:-:S13]  /*d640*/  ISETP.NE.AND P3, PT, R174, 0x1, PT ;  /* 0x00000001ae00780c */ /* 0x000fda0003f65270 */
[----:B------:R-:W0:Y:S02]  /*d650*/  @P3 LDC.64 R120, c[0x0][0x9e8] ;  /* 0x00027a00ff783b82 */ /* 0x000e240000000a00 */
[----:B0-----:R-:W-:-:S05]  /*d660*/  @P3 IMAD.HI.U32 R120, R172, R120, RZ ;  /* 0x00000078ac783227 */ /* 0x001fca00078e00ff */
[----:B------:R-:W-:-:S07]  /*d670*/  @P3 SHF.R.U32.HI R172, RZ, R121, R120 ;  /* 0x00000079ffac3219 */ /* 0x000fce0000011678 */
.L_x_3943:
[----:B------:R-:W-:Y:S05]  /*d680*/  BSYNC B0 ;  /* 0x0000000000007941 */ /* 0x000fea0003800000 */
.L_x_3941:
[----:B------:R-:W-:-:S04]  /*d690*/  IMAD R171, R172, R174, -R171 ;  /* 0x000000aeacab7224 */ /* 0x000fc800078e0aab */
[----:B------:R-:W-:-:S05]  /*d6a0*/  IMAD R171, R16, -0x2, R171 ;  /* 0xfffffffe10ab7824 */ /* 0x000fca00078e02ab */
[----:B------:R-:W-:Y:S02]  /*d6b0*/  VIADDMNMX R167, R171, R174, R167, PT ;  /* 0x000000aeaba77246 */ /* 0x000fe400038001a7 */
[----:B------:R-:W-:-:S07]  /*d6c0*/  VIMNMX R168, R168, R171, !PT ;  /* 0x000000aba8a87248 */ /* 0x000fce0007fe0100 */
.L_x_3940:
[----:B------:R-:W-:Y:S02]  /*d6d0*/  FMNMX.FTZ R120, R164, R7, !PT ;  /* 0x00000007a4787209 */ /* 0x000fe40007810000 */
[----:B------:R-:W-:Y:S02]  /*d6e0*/  ISETP.GT.AND P4, PT, R168, 0x8, P2 ;  /* 0x00000008a800780c */ /* 0x000fe40001784270 */
[----:B------:R-:W-:Y:S02]  /*d6f0*/  FMNMX.FTZ R120, R163, R120, !PT ;  /* 0x00000078a3787209 */ /* 0x000fe40007810000 */
[----:B------:R-:W-:Y:S02]  /*d700*/  ISETP.LT.OR P4, PT, R167, 0x9, P4 ;  /* 0x00000009a700780c */ /* 0x000fe40002781670 */
[----:B------:R-:W-:Y:S02]  /*d710*/  FMNMX.FTZ R121, R161, R120, !PT ;  /* 0x00000078a1797209 */ /* 0x000fe40007810000 */
[----:B------:R-:W-:-:S02]  /*d720*/  FSEL R9, R9, -INF , !P4 ;  /* 0xff80000009097808 */ /* 0x000fc40006000000 */
        /* <DEDUP_REMOVED lines=58> */
[C---:B------:R-:W-:Y:S01]  /*dad0*/  ISETP.LT.OR P4, PT, R167.reuse, 0x49, P4 ;  /* 0x00000049a700780c */ /* 0x040fe20002781670 */
[----:B------:R-:W0:Y:S01]  /*dae0*/  SHFL.BFLY PT, R172, R121, 0x2, 0x1f ;  /* 0x0c401f0079ac7f89 */ /* 0x000e2200000e0000 */
[----:B------:R-:W-:-:S02]  /*daf0*/  ISETP.LT.OR P3, PT, R167, 0xa, P3 ;  /* 0x0000000aa700780c */ /* 0x000fc40001f61670 */
[----:B------:R-:W-:Y:S02]  /*db00*/  FSEL R135, R135, -INF , !P4 ;  /* 0xff80000087877808 */ /* 0x000fe40006000000 */
[----:B------:R-:W-:Y:S02]  /*db10*/  FSEL R10, R10, -INF , !P3 ;  /* 0xff8000000a0a7808 */ /* 0x000fe40005800000 */
[C---:B------:R-:W-:Y:S02]  /*db20*/  ISETP.GT.AND P3, PT, R168.reuse, 0x11, P2 ;  /* 0x00000011a800780c */ /* 0x040fe40001764270 */
[----:B------:R-:W-:Y:S02]  /*db30*/  ISETP.GT.AND P4, PT, R168, RZ, P2 ;  /* 0x000000ffa800720c */ /* 0x000fe40001784270 */
[C---:B------:R-:W-:Y:S02]  /*db40*/  ISETP.LT.OR P3, PT, R167.reuse, 0x12, P3 ;  /* 0x00000012a700780c */ /* 0x040fe40001f61670 */
[----:B------:R-:W-:-:S02]  /*db50*/  ISETP.LT.OR P4, PT, R167, 0x1, P4 ;  /* 0x00000001a700780c */ /* 0x000fc40002781670 */
[----:B------:R-:W-:Y:S02]  /*db60*/  FSEL R12, R12, -INF , !P3 ;  /* 0xff8000000c0c7808 */ /* 0x000fe40005800000 */
[----:B------:R-:W-:Y:S02]  /*db70*/  ISETP.GT.AND P3, PT, R168, 0x19, P2 ;  /* 0x00000019a800780c */ /* 0x000fe40001764270 */
[----:B------:R-:W-:Y:S02]  /*db80*/  FSEL R179, R6, -INF , !P4 ;  /* 0xff80000006b37808 */ /* 0x000fe40006000000 */
[----:B------:R-:W-:Y:S02]  /*db90*/  ISETP.LT.OR P3, PT, R167, 0x1a, P3 ;  /* 0x0000001aa700780c */ /* 0x000fe40001f61670 */
[----:B------:R-:W-:Y:S02]  /*dba0*/  FMNMX.FTZ R171, R179, R8, !PT ;  /* 0x00000008b3ab7209 */ /* 0x000fe40007810000 */
[----:B------:R-:W-:-:S02]  /*dbb0*/  FSEL R15, R15, -INF , !P3 ;  /* 0xff8000000f0f7808 */ /* 0x000fc40005800000 */
[----:B------:R-:W-:Y:S02]  /*dbc0*/  ISETP.GT.AND P3, PT, R168, 0x21, P2 ;  /* 0x00000021a800780c */ /* 0x000fe40001764270 */
[----:B0-----:R-:W-:Y:S02]  /*dbd0*/  FMNMX.FTZ R172, R121, R172, !PT ;  /* 0x000000ac79ac7209 */ /* 0x001fe40007810000 */
[----:B------:R-:W-:Y:S02]  /*dbe0*/  ISETP.LT.OR P3, PT, R167, 0x22, P3 ;  /* 0x00000022a700780c */ /* 0x000fe40001f61670 */
[----:B------:R-:W-:Y:S01]  /*dbf0*/  FMNMX.FTZ R6, R120, R171, !PT ;  /* 0x000000ab78067209 */ /* 0x000fe20007810000 */
[----:B------:R-:W0:Y:S01]  /*dc00*/  SHFL.BFLY PT, R5, R172, 0x1, 0x1f ;  /* 0x0c201f00ac057f89 */ /* 0x000e2200000e0000 */
[----:B------:R-:W-:Y:S02]  /*dc10*/  FSEL R21, R21, -INF , !P3 ;  /* 0xff80000015157808 */ /* 0x000fe40005800000 */
[----:B------:R-:W-:-:S02]  /*dc20*/  ISETP.GT.AND P3, PT, R168, 0x29, P2 ;  /* 0x00000029a800780c */ /* 0x000fc40001764270 */
[----:B------:R-:W-:Y:S02]  /*dc30*/  FMNMX.FTZ R173, R9, R6, !PT ;  /* 0x0000000609ad7209 */ /* 0x000fe40007810000 */
[----:B------:R-:W-:Y:S02]  /*dc40*/  ISETP.LT.OR P3, PT, R167, 0x2a, P3 ;  /* 0x0000002aa700780c */ /* 0x000fe40001f61670 */
[C---:B------:R-:W-:Y:S02]  /*dc50*/  ISETP.GT.AND P4, PT, R168.reuse, 0x49, P2 ;  /* 0x00000049a800780c */ /* 0x040fe40001784270 */
[----:B------:R-:W-:Y:S02]  /*dc60*/  FSEL R125, R125, -INF , !P3 ;  /* 0xff8000007d7d7808 */ /* 0x000fe40005800000 */
[----:B------:R-:W-:Y:S02]  /*dc70*/  ISETP.GT.AND P3, PT, R168, 0x31, P2 ;  /* 0x00000031a800780c */ /* 0x000fe40001764270 */
[----:B------:R-:W-:-:S02]  /*dc80*/  FMNMX.FTZ R6, R10, R173, !PT ;  /* 0x000000ad0a067209 */ /* 0x000fc40007810000 */
[C---:B------:R-:W-:Y:S02]  /*dc90*/  ISETP.LT.OR P3, PT, R167.reuse, 0x32, P3 ;  /* 0x00000032a700780c */ /* 0x040fe40001f61670 */
[----:B------:R-:W-:Y:S02]  /*dca0*/  ISETP.LT.OR P4, PT, R167, 0x4a, P4 ;  /* 0x0000004aa700780c */ /* 0x000fe40002781670 */
[----:B------:R-:W-:Y:S02]  /*dcb0*/  FSEL R127, R127, -INF , !P3 ;  /* 0xff8000007f7f7808 */ /* 0x000fe40005800000 */
[----:B------:R-:W-:Y:S02]  /*dcc0*/  ISETP.GT.AND P3, PT, R168, 0x39, P2 ;  /* 0x00000039a800780c */ /* 0x000fe40001764270 */
[----:B0-----:R-:W-:Y:S01]  /*dcd0*/  FMNMX.FTZ R5, R172, R5, !PT ;  /* 0x00000005ac057209 */ /* 0x001fe20007810000 */
[----:B------:R-:W-:Y:S01]  /*dce0*/  IMAD.U32 R172, RZ, RZ, UR30 ;  /* 0x0000001effac7e24 */ /* 0x000fe2000f8e00ff */
[----:B------:R-:W-:-:S02]  /*dcf0*/  ISETP.LT.OR P3, PT, R167, 0x3a, P3 ;  /* 0x0000003aa700780c */ /* 0x000fc40001f61670 */
[----:B------:R-:W-:Y:S01]  /*dd00*/  FMNMX.FTZ R175, R11, R6, !PT ;  /* 0x000000060baf7209 */ /* 0x000fe20007810000 */
[----:B------:R-:W-:-:S01]  /*dd10*/  FFMA.FTZ R177, R5, R172, -8 ;  /* 0xc100000005b17423 */ /* 0x000fc200000100ac */
[----:B------:R-:W-:Y:S02]  /*dd20*/  FSEL R129, R129, -INF , !P3 ;  /* 0xff80000081817808 */ /* 0x000fe40005800000 */
[----:B------:R-:W-:Y:S02]  /*dd30*/  FSEL R171, R136, -INF , !P4 ;  /* 0xff80000088ab7808 */ /* 0x000fe40006000000 */
[----:B------:R-:W-:Y:S02]  /*dd40*/  FSETP.NEU.FTZ.AND P3, PT, R5, -INF , PT ;  /* 0xff8000000500780b */ /* 0x000fe40003f7d000 */
[----:B------:R-:W-:Y:S02]  /*dd50*/  ISETP.GT.AND P4, PT, R168, 0x50, P2 ;  /* 0x00000050a800780c */ /* 0x000fe40001784270 */
[----:B------:R-:W-:-:S02]  /*dd60*/  FMNMX.FTZ R175, R12, R175, !PT ;  /* 0x000000af0caf7209 */ /* 0x000fc40007810000 */
[----:B------:R-:W-:Y:S02]  /*dd70*/  FSEL R177, R177, RZ, P3 ;  /* 0x000000ffb1b17208 */ /* 0x000fe40001800000 */
[----:B------:R-:W-:Y:S02]  /*dd80*/  ISETP.LT.OR P4, PT, R167, 0x51, P4 ;  /* 0x00000051a700780c */ /* 0x000fe40002781670 */
[----:B------:R-:W-:Y:S01]  /*dd90*/  FMNMX.FTZ R6, R14, R175, !PT ;  /* 0x000000af0e067209 */ /* 0x000fe20007810000 */
[--C-:B------:R-:W-:Y:S01]  /*dda0*/  FFMA.FTZ R174, R157, UR30, -R177.reuse ;  /* 0x0000001e9dae7c23 */ /* 0x100fe200080108b1 */
[----:B------:R-:W-:Y:S01]  /*ddb0*/  FSEL R173, R137, -INF , !P4 ;  /* 0xff80000089ad7808 */ /* 0x000fe20006000000 */
        /* <DEDUP_REMOVED lines=36> */
[----:B------:R-:W-:Y:S01]  /*e000*/  FFMA.FTZ R159, R159, UR30, -R177 ;  /* 0x0000001e9f9f7c23 */ /* 0x000fe200080108b1 */
[----:B------:R-:W-:Y:S01]  /*e010*/  ISETP.LT.OR P4, PT, R167, 0x61, P4 ;  /* 0x00000061a700780c */ /* 0x000fe20002781670 */
[----:B------:R-:W-:Y:S01]  /*e020*/  MUFU.EX2 R121, R121 ;  /* 0x0000007900797308 */ /* 0x000fe20000000800 */
[----:B------:R-:W-:-:S02]  /*e030*/  FMNMX.FTZ R175, R129, R6, !PT ;  /* 0x0000000681af7209 */ /* 0x000fc40007810000 */
[----:B------:R-:W-:Y:S02]  /*e040*/  FSEL R157, R141, -INF , !P4 ;  /* 0xff8000008d9d7808 */ /* 0x000fe40006000000 */
[----:B------:R-:W-:Y:S02]  /*e050*/  ISETP.GT.AND P4, PT, R168, 0x61, P2 ;  /* 0x00000061a800780c */ /* 0x000fe40001784270 */
[----:B------:R-:W-:Y:S01]  /*e060*/  FMNMX.FTZ R6, R130, R175, !PT ;  /* 0x000000af82067209 */ /* 0x000fe20007810000 */
[----:B------:R-:W-:-:S01]  /*e070*/  FFMA.FTZ R175, R134, UR30, -R177 ;  /* 0x0000001e86af7c23 */ /* 0x000fc200080108b1 */
[----:B------:R-:W-:Y:S01]  /*e080*/  ISETP.LT.OR P4, PT, R167, 0x62, P4 ;  /* 0x00000062a700780c */ /* 0x000fe20002781670 */
[----:B------:R-:W-:-:S01]  /*e090*/  FFMA.FTZ R134, R149, UR30, -R177 ;  /* 0x0000001e95867c23 */ /* 0x000fc200080108b1 */
[----:B------:R-:W-:Y:S01]  /*e0a0*/  FMNMX.FTZ R6, R131, R6, !PT ;  /* 0x0000000683067209 */ /* 0x000fe20007810000 */
[----:B------:R-:W-:Y:S01]  /*e0b0*/  MUFU.EX2 R164, R164 ;  /* 0x000000a400a47308 */ /* 0x000fe20000000800 */
[----:B------:R-:W-:-:S02]  /*e0c0*/  FSEL R142, R142, -INF , !P4 ;  /* 0xff8000008e8e7808 */ /* 0x000fc40006000000 */
[----:B------:R-:W-:Y:S02]  /*e0d0*/  ISETP.GT.AND P4, PT, R168, 0x68, P2 ;  /* 0x00000068a800780c */ /* 0x000fe40001784270 */
[----:B------:R-:W-:Y:S02]  /*e0e0*/  FMNMX.FTZ R6, R135, R6, !PT ;  /* 0x0000000687067209 */ /* 0x000fe40007810000 */
[----:B------:R-:W-:Y:S01]  /*e0f0*/  ISETP.LT.OR P4, PT, R167, 0x69, P4 ;  /* 0x00000069a700780c */ /* 0x000fe20002781670 */
[----:B------:R-:W-:Y:S01]  /*e100*/  MUFU.EX2 R161, R161 ;  /* 0x000000a100a17308 */ /* 0x000fe20000000800 */
[----:B------:R-:W-:Y:S02]  /*e110*/  FMNMX.FTZ R6, R171, R6, !PT ;  /* 0x00000006ab067209 */ /* 0x000fe40007810000 */
[----:B------:R-:W-:Y:S02]  /*e120*/  FSEL R143, R143, -INF , !P4 ;  /* 0xff8000008f8f7808 */ /* 0x000fe40006000000 */
[----:B------:R-:W-:-:S02]  /*e130*/  FMNMX.FTZ R181, R173, R6, !PT ;  /* 0x00000006adb57209 */ /* 0x000fc40007810000 */
[----:B------:R-:W-:Y:S01]  /*e140*/  ISETP.GT.AND P4, PT, R168, 0x69, P2 ;  /* 0x00000069a800780c */ /* 0x000fe20001784270 */
[----:B------:R-:W-:Y:S01]  /*e150*/  MUFU.EX2 R172, R172 ;  /* 0x000000ac00ac7308 */ /* 0x000fe20000000800 */
[----:B------:R-:W-:Y:S02]  /*e160*/  FMNMX.FTZ R6, R138, R181, !PT ;  /* 0x000000b58a067209 */ /* 0x000fe40007810000 */
[----:B------:R-:W-:Y:S02]  /*e170*/  ISETP.LT.OR P4, PT, R167, 0x6a, P4 ;  /* 0x0000006aa700780c */ /* 0x000fe40002781670 */
[----:B------:R-:W-:Y:S02]  /*e180*/  FMNMX.FTZ R6, R139, R6, !PT ;  /* 0x000000068b067209 */ /* 0x000fe40007810000 */
[----:B------:R-:W-:Y:S01]  /*e190*/  FSEL R144, R144, -INF , !P4 ;  /* 0xff80000090907808 */ /* 0x000fe20006000000 */
[----:B------:R-:W-:Y:S01]  /*e1a0*/  MUFU.EX2 R163, R163 ;  /* 0x000000a300a37308 */ /* 0x000fe20000000800 */
[----:B------:R-:W-:-:S02]  /*e1b0*/  ISETP.GT.AND P4, PT, R168, 0x70, P2 ;  /* 0x00000070a800780c */ /* 0x000fc40001784270 */
[----:B------:R-:W-:Y:S02]  /*e1c0*/  FMNMX.FTZ R6, R153, R6, !PT ;  /* 0x0000000699067209 */ /* 0x000fe40007810000 */
[----:B------:R-:W-:Y:S02]  /*e1d0*/  ISETP.LT.OR P4, PT, R167, 0x71, P4 ;  /* 0x00000071a700780c */ /* 0x000fe40002781670 */
[----:B------:R-:W-:Y:S01]  /*e1e0*/  FMNMX.FTZ R181, R157, R6, !PT ;  /* 0x000000069db57209 */ /* 0x000fe20007810000 */
[----:B------:R-:W-:Y:S01]  /*e1f0*/  MUFU.EX2 R136, R193 ;  /* 0x000000c100887308 */ /* 0x000fe20000000800 */
[----:B------:R-:W-:Y:S02]  /*e200*/  FSEL R145, R145, -INF , !P4 ;  /* 0xff80000091917808 */ /* 0x000fe40006000000 */
[----:B------:R-:W-:Y:S02]  /*e210*/  ISETP.GT.AND P4, PT, R168, 0x71, P2 ;  /* 0x00000071a800780c */ /* 0x000fe40001784270 */
[----:B------:R-:W-:-:S02]  /*e220*/  FMNMX.FTZ R6, R142, R181, !PT ;  /* 0x000000b58e067209 */ /* 0x000fc40007810000 */
[----:B------:R-:W-:Y:S01]  /*e230*/  ISETP.LT.OR P4, PT, R167, 0x72, P4 ;  /* 0x00000072a700780c */ /* 0x000fe20002781670 */
[----:B------:R-:W-:Y:S01]  /*e240*/  MUFU.EX2 R137, R195 ;  /* 0x000000c300897308 */ /* 0x000fe20000000800 */
[----:B------:R-:W-:Y:S02]  /*e250*/  FMNMX.FTZ R181, R143, R6, !PT ;  /* 0x000000068fb57209 */ /* 0x000fe40007810000 */
[----:B------:R-:W-:Y:S02]  /*e260*/  FSEL R146, R146, -INF , !P4 ;  /* 0xff80000092927808 */ /* 0x000fe40006000000 */
[----:B------:R-:W-:Y:S02]  /*e270*/  ISETP.GT.AND P4, PT, R168, 0x78, P2 ;  /* 0x00000078a800780c */ /* 0x000fe40001784270 */
[----:B------:R-:W-:Y:S01]  /*e280*/  FMNMX.FTZ R6, R144, R181, !PT ;  /* 0x000000b590067209 */ /* 0x000fe20007810000 */
[----:B------:R-:W-:Y:S01]  /*e290*/  MUFU.EX2 R174, R174 ;  /* 0x000000ae00ae7308 */ /* 0x000fe20000000800 */
[----:B------:R-:W-:Y:S01]  /*e2a0*/  ISETP.GT.AND P2, PT, R168, 0x79, P2 ;  /* 0x00000079a800780c */ /* 0x000fe20001744270 */
[--C-:B------:R-:W-:Y:S01]  /*e2b0*/  FFMA.FTZ R168, R151, UR30, -R177.reuse ;  /* 0x0000001e97a87c23 */ /* 0x100fe200080108b1 */
[----:B------:R-:W-:Y:S01]  /*e2c0*/  ISETP.LT.OR P4, PT, R167, 0x79, P4 ;  /* 0x00000079a700780c */ /* 0x000fe20002781670 */
[--C-:B------:R-:W-:Y:S01]  /*e2d0*/  FFMA.FTZ R151, R154, UR30, -R177.reuse ;  /* 0x0000001e9a977c23 */ /* 0x100fe200080108b1 */
[----:B------:R-:W-:Y:S01]  /*e2e0*/  FMNMX.FTZ R181, R145, R6, !PT ;  /* 0x0000000691b57209 */ /* 0x000fe20007810000 */
[--C-:B------:R-:W-:Y:S01]  /*e2f0*/  FFMA.FTZ R154, R156, UR30, -R177.reuse ;  /* 0x0000001e9c9a7c23 */ /* 0x100fe200080108b1 */
[----:B------:R-:W-:Y:S01]  /*e300*/  ISETP.LT.OR P2, PT, R167, 0x7a, P2 ;  /* 0x0000007aa700780c */ /* 0x000fe20001741670 */
[--C-:B------:R-:W-:Y:S01]  /*e310*/  FFMA.FTZ R156, R158, UR30, -R177.reuse ;  /* 0x0000001e9e9c7c23 */ /* 0x100fe200080108b1 */
[----:B------:R-:W-:Y:S01]  /*e320*/  FSEL R147, R147, -INF , !P4 ;  /* 0xff80000093937808 */ /* 0x000fe20006000000 */
[--C-:B------:R-:W-:Y:S01]  /*e330*/  FFMA.FTZ R158, R160, UR30, -R177.reuse ;  /* 0x0000001ea09e7c23 */ /* 0x100fe200080108b1 */
[----:B------:R-:W-:Y:S01]  /*e340*/  FMNMX.FTZ R6, R146, R181, !PT ;  /* 0x000000b592067209 */ /* 0x000fe20007810000 */
[--C-:B------:R-:W-:Y:S01]  /*e350*/  FFMA.FTZ R160, R165, UR30, -R177.reuse ;  /* 0x0000001ea5a07c23 */ /* 0x100fe200080108b1 */
[----:B------:R-:W-:Y:S01]  /*e360*/  FSEL R148, R148, -INF , !P2 ;  /* 0xff80000094947808 */ /* 0x000fe20005000000 */
[----:B------:R-:W-:Y:S01]  /*e370*/  FFMA.FTZ R165, R166, UR30, -R177 ;  /* 0x0000001ea6a57c23 */ /* 0x000fe200080108b1 */
[----:B------:R-:W-:Y:S01]  /*e380*/  FMNMX.FTZ R149, R147, R6, !PT ;  /* 0x0000000693957209 */ /* 0x000fe20007810000 */
[----:B------:R-:W-:Y:S01]  /*e390*/  MUFU.EX2 R155, R155 ;  /* 0x0000009b009b7308 */ /* 0x000fe20000000800 */
[----:B------:R-:W-:-:S02]  /*e3a0*/  FSEL R166, R5, RZ, P3 ;  /* 0x000000ff05a67208 */ /* 0x000fc40001800000 */
[----:B------:R-:W-:-:S03]  /*e3b0*/  FMNMX.FTZ R6, R148, R149, !PT ;  /* 0x0000009594067209 */ /* 0x000fc60007810000 */
[----:B------:R-:W-:Y:S02]  /*e3c0*/  FADD.FTZ R166, -R166, R7 ;  /* 0x00000007a6a67221 */ /* 0x000fe40000010100 */
[----:B------:R-:W0:Y:S01]  /*e3d0*/  SHFL.BFLY PT, R167, R6, 0x2, 0x1f ;  /* 0x0c401f0006a77f89 */ /* 0x000e2200000e0000 */
[----:B------:R0:W-:Y:S08]  /*e3e0*/  MUFU.EX2 R149, R168 ;  /* 0x000000a800957308 */ /* 0x0001f00000000800 */
[----:B------:R-:W-:Y:S08]  /*e3f0*/  MUFU.EX2 R176, R176 ;  /* 0x000000b000b07308 */ /* 0x000ff00000000800 */
[----:B------:R-:W-:Y:S01]  /*e400*/  MUFU.EX2 R140, R189 ;  /* 0x000000bd008c7308 */ /* 0x000fe20000000800 */
[----:B0-----:R-:W-:Y:S01]  /*e410*/  FMNMX.FTZ R168, R6, R167, !PT ;  /* 0x000000a706a87209 */ /* 0x001fe20007810000 */
[--C-:B------:R-:W-:Y:S01]  /*e420*/  FFMA.FTZ R167, R162, UR30, -R177.reuse ;  /* 0x0000001ea2a77c23 */ /* 0x100fe200080108b1 */
[----:B------:R-:W-:-:S01]  /*e430*/  FFMA.FTZ R162, R169, UR30, -R177 ;  /* 0x0000001ea9a27c23 */ /* 0x000fc200080108b1 */
[----:B------:R-:W-:Y:S01]  /*e440*/  FFMA.FTZ R177, R170, UR30, -R177 ;  /* 0x0000001eaab17c23 */ /* 0x000fe200080108b1 */
[----:B------:R-:W-:Y:S01]  /*e450*/  IMAD.U32 R169, RZ, RZ, UR30 ;  /* 0x0000001effa97e24 */ /* 0x000fe2000f8e00ff */
[----:B------:R-:W0:Y:S02]  /*e460*/  SHFL.BFLY PT, R181, R168, 0x1, 0x1f ;  /* 0x0c201f00a8b57f89 */ /* 0x000e2400000e0000 */
[----:B------:R-:W-:Y:S08]  /*e470*/  MUFU.EX2 R141, R188 ;  /* 0x000000bc008d7308 */ /* 0x000ff00000000800 */
[----:B------:R1:W-:Y:S08]  /*e480*/  MUFU.EX2 R7, R177 ;  /* 0x000000b100077308 */ /* 0x0003f00000000800 */
[----:B------:R-:W-:Y:S01]  /*e490*/  MUFU.EX2 R150, R150 ;  /* 0x0000009600967308 */ /* 0x000fe20000000800 */
[----:B0-----:R-:W-:Y:S01]  /*e4a0*/  FMNMX.FTZ R6, R168, R181, !PT ;  /* 0x000000b5a8067209 */ /* 0x001fe20007810000 */
[----:B------:R-:W-:-:S06]  /*e4b0*/  FMUL.FTZ R168, R166, UR30 ;  /* 0x0000001ea6a87c20 */ /* 0x000fcc0008410000 */
[----:B------:R-:W-:Y:S01]  /*e4c0*/  MUFU.EX2 R175, R175 ;  /* 0x000000af00af7308 */ /* 0x000fe20000000800 */
[C---:B------:R-:W-:Y:S01]  /*e4d0*/  FSETP.NEU.FTZ.AND P2, PT, R6.reuse, -INF , PT ;  /* 0xff8000000600780b */ /* 0x040fe20003f5d000 */
[----:B------:R-:W-:-:S03]  /*e4e0*/  FFMA.FTZ R169, R6, R169, -8 ;  /* 0xc100000006a97423 */ /* 0x000fc600000100a9 */
[----:B-1----:R-:W-:Y:S02]  /*e4f0*/  FSEL R177, R6, RZ, P2 ;  /* 0x000000ff06b17208 */ /* 0x002fe40001000000 */
[----:B------:R-:W-:Y:S01]  /*e500*/  FSEL R166, R169, RZ, P2 ;  /* 0x000000ffa9a67208 */ /* 0x000fe20001000000 */
[----:B------:R-:W0:Y:S02]  /*e510*/  MUFU.EX2 R168, R168 ;  /* 0x000000a800a87308 */ /* 0x000e240000000800 */
[----:B------:R-:W-:-:S02]  /*e520*/  FADD.FTZ R177, -R177, R8 ;  /* 0x00000008b1b17221 */ /* 0x000fc40000010100 */
        /* <DEDUP_REMOVED lines=13> */
[----:B0-----:R-:W-:-:S01]  /*e600*/  FFMA.FTZ R135, R168, R4, R121 ;  /* 0x00000004a8877223 */ /* 0x001fc20000010079 */
[----:B------:R-:W0:Y:S01]  /*e610*/  MUFU.EX2 R177, R177 ;  /* 0x000000b100b17308 */ /* 0x000e220000000800 */
[----:B------:R-:W-:-:S01]  /*e620*/  FFMA.FTZ R15, R15, UR30, -R166 ;  /* 0x0000001e0f0f7c23 */ /* 0x000fc200080108a6 */
[----:B------:R-:W-:Y:S01]  /*e630*/  FFMA.FTZ R20, R20, UR30, -R166 ;  /* 0x0000001e14147c23 */ /* 0x000fe200080108a6 */
[----:B------:R-:W-:-:S01]  /*e640*/  FADD.FTZ R178, R164, R135 ;  /* 0x00000087a4b27221 */ /* 0x000fc20000010000 */
        /* <DEDUP_REMOVED lines=14> */
[----:B------:R-:W-:Y:S01]  /*e730*/  FADD.FTZ R3, R161, R178 ;  /* 0x000000b2a1037221 */ /* 0x000fe20000010000 */
[----:B------:R-:W-:-:S01]  /*e740*/  FFMA.FTZ R147, R147, UR30, -R166 ;  /* 0x0000001e93937c23 */ /* 0x000fc200080108a6 */
[----:B------:R-:W-:-:S04]  /*e750*/  FFMA.FTZ R148, R148, UR30, -R166 ;  /* 0x0000001e94947c23 */ /* 0x000fc800080108a6 */
[----:B------:R-:W0:Y:S01]  /*e760*/  MUFU.EX2 R10, R10 ;  /* 0x0000000a000a7308 */ /* 0x000e220000000800 */
[----:B-1----:R-:W-:-:S07]  /*e770*/  FADD.FTZ R4, R169, R4 ;  /* 0x00000004a9047221 */ /* 0x002fce0000010000 */
[----:B------:R-:W1:Y:S01]  /*e780*/  MUFU.EX2 R11, R11 ;  /* 0x0000000b000b7308 */ /* 0x000e620000000800 */
[----:B--2---:R-:W-:-:S01]  /*e790*/  FADD.FTZ R171, R9, R4 ;  /* 0x0000000409ab7221 */ /* 0x004fc20000010000 */
[----:B------:R-:W-:-:S04]  /*e7a0*/  FADD.FTZ R4, R172, R3 ;  /* 0x00000003ac047221 */ /* 0x000fc80000010000 */
[----:B------:R-:W-:Y:S02]  /*e7b0*/  FADD.FTZ R3, R163, R4 ;  /* 0x00000004a3037221 */ /* 0x000fe40000010000 */
        /* <DEDUP_REMOVED lines=9> */
[--C-:B------:R-:W-:Y:S01]  /*e850*/  FFMA.FTZ R171, R138, UR30, -R166.reuse ;  /* 0x0000001e8aab7c23 */ /* 0x100fe200080108a6 */
[----:B------:R-:W-:-:S01]  /*e860*/  FFMA.FTZ R138, R139, UR30, -R166 ;  /* 0x0000001e8b8a7c23 */ /* 0x000fc200080108a6 */
[----:B------:R-:W-:-:S04]  /*e870*/  FADD.FTZ R139, R155, R178 ;  /* 0x000000b29b8b7221 */ /* 0x000fc80000010000 */
[----:B------:R-:W2:Y:S01]  /*e880*/  MUFU.EX2 R20, R20 ;  /* 0x0000001400147308 */ /* 0x000ea20000000800 */
[----:B0-----:R-:W-:-:S07]  /*e890*/  FADD.FTZ R4, R14, R3 ;  /* 0x000000030e047221 */ /* 0x001fce0000010000 */
[----:B------:R-:W0:Y:S01]  /*e8a0*/  MUFU.EX2 R21, R21 ;  /* 0x0000001500157308 */ /* 0x000e220000000800 */
[----:B-1----:R-:W-:-:S07]  /*e8b0*/  FADD.FTZ R3, R15, R4 ;  /* 0x000000040f037221 */ /* 0x002fce0000010000 */
[----:B------:R-:W1:Y:S01]  /*e8c0*/  MUFU.EX2 R120, R120 ;  /* 0x0000007800787308 */ /* 0x000e620000000800 */
[----:B--2---:R-:W-:-:S01]  /*e8d0*/  FADD.FTZ R4, R20, R3 ;  /* 0x0000000314047221 */ /* 0x004fc20000010000 */
[----:B------:R-:W-:Y:S01]  /*e8e0*/  FADD.FTZ R3, R176, R139 ;  /* 0x0000008bb0037221 */ /* 0x000fe20000010000 */
[----:B------:R-:W-:-:S01]  /*e8f0*/  FFMA.FTZ R139, R153, UR30, -R166 ;  /* 0x0000001e998b7c23 */ /* 0x000fc200080108a6 */
[----:B------:R-:W-:-:S04]  /*e900*/  FFMA.FTZ R153, R157, UR30, -R166 ;  /* 0x0000001e9d997c23 */ /* 0x000fc800080108a6 */
[----:B------:R-:W2:Y:S08]  /*e910*/  MUFU.EX2 R125, R125 ;  /* 0x0000007d007d7308 */ /* 0x000eb00000000800 */
[----:B------:R-:W3:Y:S08]  /*e920*/  MUFU.EX2 R124, R124 ;  /* 0x0000007c007c7308 */ /* 0x000ef00000000800 */
[----:B------:R-:W-:Y:S08]  /*e930*/  MUFU.EX2 R8, R128 ;  /* 0x0000008000087308 */ /* 0x000ff00000000800 */
[----:B------:R-:W-:Y:S08]  /*e940*/  MUFU.EX2 R128, R130 ;  /* 0x0000008200807308 */ /* 0x000ff00000000800 */
        /* <DEDUP_REMOVED lines=9> */
[----:B------:R-:W-:-:S03]  /*e9e0*/  FADD.FTZ R4, R150, R3 ;  /* 0x0000000396047221 */ /* 0x000fc60000010000 */
[----:B---3--:R-:W-:Y:S01]  /*e9f0*/  FADD.FTZ R178, R124, R173 ;  /* 0x000000ad7cb27221 */ /* 0x008fe20000010000 */
[----:B------:R-:W-:-:S02]  /*ea00*/  FADD.FTZ R4, R175, R4 ;  /* 0x00000004af047221 */ /* 0x000fc40000010000 */
[----:B------:R-:W1:Y:S01]  /*ea10*/  MUFU.EX2 R129, R129 ;  /* 0x0000008100817308 */ /* 0x000e620000000800 */
[----:B----4-:R-:W-:-:S01]  /*ea20*/  FADD.FTZ R3, R127, R178 ;  /* 0x000000b27f037221 */ /* 0x010fc20000010000 */
[----:B-----5:R-:W-:-:S03]  /*ea30*/  FADD.FTZ R157, R123, R4 ;  /* 0x000000047b9d7221 */ /* 0x020fc60000010000 */
[----:B------:R-:W-:-:S03]  /*ea40*/  FADD.FTZ R4, R8, R3 ;  /* 0x0000000308047221 */ /* 0x000fc60000010000 */
[----:B------:R-:W2:Y:S01]  /*ea50*/  MUFU.EX2 R13, R13 ;  /* 0x0000000d000d7308 */ /* 0x000ea20000000800 */
[----:B0-----:R-:W-:-:S01]  /*ea60*/  FADD.FTZ R178, R132, R157 ;  /* 0x0000009d84b27221 */ /* 0x001fc20000010000 */
[----:B------:R-:W-:-:S06]  /*ea70*/  FFMA.FTZ R157, R143, UR30, -R166 ;  /* 0x0000001e8f9d7c23 */ /* 0x000fcc00080108a6 */
        /* <DEDUP_REMOVED lines=9> */
[----:B--2---:R-:W-:-:S04]  /*eb10*/  FADD.FTZ R3, R131, R4 ;  /* 0x0000000483037221 */ /* 0x004fc80000010000 */
[----:B------:R-:W-:-:S03]  /*eb20*/  FADD.FTZ R4, R128, R3 ;  /* 0x0000000380047221 */ /* 0x000fc60000010000 */
[----:B------:R-:W2:Y:S01]  /*eb30*/  MUFU.EX2 R135, R135 ;  /* 0x0000008700877308 */ /* 0x000ea20000000800 */
[----:B0-----:R-:W-:-:S07]  /*eb40*/  FADD.FTZ R143, R133, R178 ;  /* 0x000000b2858f7221 */ /* 0x001fce0000010000 */
[----:B------:R-:W0:Y:S01]  /*eb50*/  MUFU.EX2 R152, R152 ;  /* 0x0000009800987308 */ /* 0x000e220000000800 */
[----:B-1----:R-:W-:-:S01]  /*eb60*/  FADD.FTZ R178, R134, R143 ;  /* 0x0000008f86b27221 */ /* 0x002fc20000010000 */
[----:B------:R-:W-:-:S03]  /*eb70*/  FFMA.FTZ R143, R145, UR30, -R166 ;  /* 0x0000001e918f7c23 */ /* 0x000fc600080108a6 */
[----:B------:R-:W-:-:S03]  /*eb80*/  FADD.FTZ R145, R149, R178 ;  /* 0x000000b295917221 */ /* 0x000fc60000010000 */
[----:B------:R-:W1:Y:S01]  /*eb90*/  MUFU.EX2 R171, R171 ;  /* 0x000000ab00ab7308 */ /* 0x000e620000000800 */
[----:B--2---:R-:W-:-:S04]  /*eba0*/  FADD.FTZ R3, R135, R4 ;  /* 0x0000000487037221 */ /* 0x004fc80000010000 */
[----:B------:R-:W-:-:S03]  /*ebb0*/  FADD.FTZ R4, R130, R3 ;  /* 0x0000000382047221 */ /* 0x000fc60000010000 */
        /* <DEDUP_REMOVED lines=28> */
[----:B------:R-:W1:Y:S08]  /*ed80*/  MUFU.EX2 R165, R165 ;  /* 0x000000a500a57308 */ /* 0x000e700000000800 */
[----:B------:R2:W3:Y:S08]  /*ed90*/  MUFU.EX2 R144, R146 ;  /* 0x0000009200907308 */ /* 0x0004f00000000800 */
[----:B------:R-:W4:Y:S01]  /*eda0*/  MUFU.EX2 R162, R162 ;  /* 0x000000a200a27308 */ /* 0x000f220000000800 */
[----:B--2---:R-:W-:-:S01]  /*edb0*/  FADD.FTZ R146, R160, R3 ;  /* 0x00000003a0927221 */ /* 0x004fc20000010000 */
[----:B0-----:R-:W-:-:S03]  /*edc0*/  FADD.FTZ R3, R143, R4 ;  /* 0x000000048f037221 */ /* 0x001fc60000010000 */
[----:B-1----:R-:W-:-:S03]  /*edd0*/  FADD.FTZ R145, R165, R146 ;  /* 0x00000092a5917221 */ /* 0x002fc60000010000 */
[----:B------:R-:W0:Y:S01]  /*ede0*/  MUFU.EX2 R180, R147 ;  /* 0x0000009300b47308 */ /* 0x000e220000000800 */
[----:B---3--:R-:W-:-:S07]  /*edf0*/  FADD.FTZ R3, R144, R3 ;  /* 0x0000000390037221 */ /* 0x008fce0000010000 */
[----:B------:R-:W1:Y:S01]  /*ee00*/  MUFU.EX2 R148, R148 ;  /* 0x0000009400947308 */ /* 0x000e620000000800 */
[----:B----4-:R-:W-:-:S04]  /*ee10*/  FADD.FTZ R4, R162, R145 ;  /* 0x00000091a2047221 */ /* 0x010fc80000010000 */
[----:B------:R-:W-:Y:S01]  /*ee20*/  FADD.FTZ R4, R7, R4 ;  /* 0x0000000407047221 */ /* 0x000fe20000010000 */
[----:B0-----:R-:W-:-:S04]  /*ee30*/  FADD.FTZ R3, R180, R3 ;  /* 0x00000003b4037221 */ /* 0x001fc80000010000 */
[----:B-1----:R-:W-:Y:S01]  /*ee40*/  FADD.FTZ R3, R148, R3 ;  /* 0x0000000394037221 */ /* 0x002fe20000010000 */
[----:B------:R-:W-:Y:S06]  /*ee50*/  @!P0 BRA `(.L_x_3944) ;  /* 0x0000000000048947 */ /* 0x000fec0003800000 */
[----:B------:R-:W-:Y:S01]  /*ee60*/  BPT.TRAP 0x1 ;  /* 0x000000040000795c */ /* 0x000fe20000300000 */
.L_x_3944:
        /* <DEDUP_REMOVED lines=139> */
.L_x_3927:
[----:B------:R-:W-:Y:S06]  /*f720*/  BAR.ARV 0x8, 0x180 ;  /* 0x0206000000007b1d */ /* 0x000fec0000002000 */
[----:B------:R-:W-:Y:S05]  /*f730*/  @!P0 BRA `(.L_x_3946) ;  /* 0x0000000000048947 */ /* 0x000fea0003800000 */
[----:B------:R-:W-:Y:S01]  /*f740*/  BPT.TRAP 0x1 ;  /* 0x000000040000795c */ /* 0x000fe20000300000 */
.L_x_3946:
[----:B------:R-:W-:Y:S01]  /*f750*/  ULEA UR9, UR50, UR36, 0x3 ;  /* 0x0000002432097291 */ /* 0x000fe2000f8e183f */
[----:B------:R-:W-:-:S05]  /*f760*/  IMAD.U32 R0, RZ, RZ, UR45 ;  /* 0x0000002dff007e24 */ /* 0x000fca000f8e00ff */
[----:B------:R-:W-:-:S04]  /*f770*/  SHF.L.U32 R0, R0, 0x1f, RZ ;  /* 0x0000001f00007819 */ /* 0x000fc800000006ff */
[----:B------:R0:W1:Y:S01]  /*f780*/  SYNCS.PHASECHK.TRANS64.TRYWAIT P1, [UR9+0x2a850], R0 ;  /* 0x02a85000ff0075a7 */ /* 0x0000620008020149 */
[----:B------:R-:W-:Y:S05]  /*f790*/  @!P0 BRA `(.L_x_3947) ;  /* 0x0000000000048947 */ /* 0x000fea0003800000 */
[----:B------:R-:W-:Y:S01]  /*f7a0*/  BPT.TRAP 0x1 ;  /* 0x000000040000795c */ /* 0x000fe20000300000 */
.L_x_3947:
[----:B-1----:R-:W-:Y:S05]  /*f7b0*/  @P1 BRA `(.L_x_3948) ;  /* 0x0000000000081947 */ /* 0x002fea0003800000 */
[----:B------:R-:W1:Y:S02]  /*f7c0*/  SYNCS.PHASECHK.TRANS64.TRYWAIT P1, [UR9+0x2a850], R0 ;  /* 0x02a85000ff0075a7 */ /* 0x000e640008020149 */
[----:B-1----:R-:W-:Y:S05]  /*f7d0*/  @!P1 BRA `(.L_x_3949) ;  /* 0x0000008400c49947 */ /* 0x002fea0003800000 */
.L_x_3948:
[----:B------:R-:W-:Y:S01]  /*f7e0*/  UIADD3 UR36, UR36, 0x400, URZ ;  /* 0x0000040024247890 */ /* 0x000fe2000fffe03f */
[----:B------:R-:W-:Y:S01]  /*f7f0*/  WARPGROUP.ARRIVE ;  /* 0x00000000000079c5 */ /* 0x000fe20000000000 */
[----:B------:R-:W-:Y:S01]  /*f800*/  UMOV UR7, 0x40000040 ;  /* 0x4000004000077882 */ /* 0x000fe20000000000 */
[----:B------:R-:W-:Y:S01]  /*f810*/  ULDC.64 UR10, c[0x0][0x9a0] ;  /* 0x00026800000a7ab9 */ /* 0x000fe20000000a00 */
[----:B------:R-:W-:Y:S01]  /*f820*/  USHF.R.U32.HI UR36, URZ, 0x4, UR36 ;  /* 0x000000043f247899 */ /* 0x000fe20008011624 */
[----:B-1----:R-:W-:Y:S01]  /*f830*/  IMAD.MOV.U32 R7, RZ, RZ, 0x3f800000 ;  /* 0x3f800000ff077424 */ /* 0x002fe200078e00ff */
[----:B------:R-:W-:Y:S02]  /*f840*/  UISETP.NE.U32.AND UP0, UPT, UR10, URZ, UPT ;  /* 0x0000003f0a00728c */ /* 0x000fe4000bf05070 */
[----:B------:R-:W-:Y:S02]  /*f850*/  ULOP3.LUT UR36, UR36, 0x3fff, URZ, 0xc0, !UPT ;  /* 0x00003fff24247892 */ /* 0x000fe4000f8ec03f */
[----:B------:R-:W-:-:S02]  /*f860*/  UISETP.NE.AND.EX UP0, UPT, UR11, URZ, UPT, UP0 ;  /* 0x0000003f0b00728c */ /* 0x000fc4000bf05300 */
[----:B------:R-:W-:-:S04]  /*f870*/  ULOP3.LUT UR8, UR36, 0x10000, URZ, 0xfc, !UPT ;  /* 0x0001000024087892 */ /* 0x000fc8000f8efc3f */
[----:B------:R-:W-:Y:S01]  /*f880*/  UIMAD UR8, UR50, 0x600, UR8 ;  /* 0x00000600320878a4 */ /* 0x000fe2000f8e0208 */
[----:B------:R-:W-:-:S03]  /*f890*/  PLOP3.LUT P1, PT, PT, PT, UP0, 0x80, 0x0 ;  /* 0x000000000000781c */ /* 0x000fc60003f2f008 */
[----:B------:R-:W-:Y:S01]  /*f8a0*/  UIADD3 UR4, UR8, 0x2, URZ ;  /* 0x0000000208047890 */ /* 0x000fe2000fffe03f */
[----:B------:R-:W-:Y:S02]  /*f8b0*/  @UP0 ULDC.64 UR12, c[0x0][0x9c8] ;  /* 0x00027200000c0ab9 */ /* 0x000fe40000000a00 */
[----:B------:R-:W-:-:S06]  /*f8c0*/  UMOV UR6, UR8 ;  /* 0x0000000800067c82 */ /* 0x000fcc0008000000 */
[----:B------:R-:W-:Y:S01]  /*f8d0*/  QGMMA.64x192x32.F32.E4M3.E4M3 R24, R196, gdesc[UR4], R24, gsb0 ;  /* 0x02e00004c4187df3 */ /* 0x000fe20008000818 */
[----:B------:R-:W-:Y:S01]  /*f8e0*/  UMOV UR7, 0x40000040 ;  /* 0x4000004000077882 */ /* 0x000fe20000000000 */
[----:B------:R-:W-:Y:S01]  /*f8f0*/  UMOV UR6, UR4 ;  /* 0x0000000400067c82 */ /* 0x000fe20008000000 */
[----:B------:R-:W-:Y:S01]  /*f900*/  @UP0 UIMAD.WIDE.U32 UR4, UR44, UR12, URZ ;  /* 0x0000000c2c0402a5 */ /* 0x000fe2000f8e003f */
[----:B------:R-:W-:Y:S02]  /*f910*/  WARPGROUP.DEPBAR.LE gsb0, 0x0 ;  /* 0x00008000000079c5 */ /* 0x000fe40000010000 */
[----:B------:R-:W-:-:S14]  /*f920*/  WARPGROUP.ARRIVE ;  /* 0x00000000000079c5 */ /* 0x000fdc0000000000 */
[----:B------:R-:W-:Y:S01]  /*f930*/  QGMMA.64x192x32.F32.E4M3.E4M3 R24, R192, gdesc[UR4], R24, gsb0 ;  /* 0x02e00004c0187df3 */ /* 0x000fe20008000818 */
[----:B------:R-:W-:Y:S02]  /*f940*/  @UP0 USHF.R.S32.HI UR6, URZ, 0x1f, UR44 ;  /* 0x0000001f3f060899 */ /* 0x000fe4000801142c */
[----:B------:R-:W-:Y:S02]  /*f950*/  @UP0 USHF.R.S32.HI UR7, URZ, 0x1f, UR41 ;  /* 0x0000001f3f070899 */ /* 0x000fe40008011429 */
[----:B------:R-:W-:-:S04]  /*f960*/  @UP0 UIMAD UR6, UR6, UR12, URZ ;  /* 0x0000000c060602a4 */ /* 0x000fc8000f8e023f */
        /* <DEDUP_REMOVED lines=8> */
[----:B------:R-:W-:Y:S02]  /*f9f0*/  @UP0 ULEA.HI.X UR7, UR4, UR11, UR5, 0x2, UP1 ;  /* 0x0000000b04070291 */ /* 0x000fe400088f1405 */
[----:B------:R-:W-:-:S04]  /*fa00*/  IMAD.U32 R8, RZ, RZ, UR6 ;  /* 0x00000006ff087e24 */ /* 0x000fc8000f8e00ff */
[----:B------:R-:W-:-:S05]  /*fa10*/  IMAD.U32 R9, RZ, RZ, UR7 ;  /* 0x00000007ff097e24 */ /* 0x000fca000f8e00ff */
[----:B------:R1:W2:Y:S01]  /*fa20*/  @P1 LDG.E R7, desc[UR48][R8.64] ;  /* 0x0000003008071981 */ /* 0x0002a2000c1e1900 */
[----:B------:R-:W-:Y:S01]  /*fa30*/  UIADD3 UR4, UR8, 0x4, URZ ;  /* 0x0000000408047890 */ /* 0x000fe2000fffe03f */
[----:B------:R-:W-:-:S06]  /*fa40*/  UMOV UR7, 0x40000040 ;  /* 0x4000004000077882 */ /* 0x000fcc0000000000 */
[----:B------:R-:W-:Y:S01]  /*fa50*/  UMOV UR6, UR4 ;  /* 0x0000000400067c82 */ /* 0x000fe20008000000 */
[----:B------:R-:W-:Y:S01]  /*fa60*/  UIADD3 UR8, UR8, 0x6, URZ ;  /* 0x0000000608087890 */ /* 0x000fe2000fffe03f */
[----:B------:R-:W-:Y:S02]  /*fa70*/  WARPGROUP.DEPBAR.LE gsb0, 0x0 ;  /* 0x00008000000079c5 */ /* 0x000fe40000010000 */
[----:B------:R-:W-:-:S06]  /*fa80*/  WARPGROUP.ARRIVE ;  /* 0x00000000000079c5 */ /* 0x000fcc0000000000 */
[----:B------:R-:W-:Y:S01]  /*fa90*/  QGMMA.64x192x32.F32.E4M3.E4M3 R24, R188, gdesc[UR4], R24, gsb0 ;  /* 0x02e00004bc187df3 */ /* 0x000fe20008000818 */
[----:B------:R-:W-:Y:S01]  /*faa0*/  UMOV UR6, UR8 ;  /* 0x0000000800067c82 */ /* 0x000fe20008000000 */
[----:B------:R-:W-:Y:S01]  /*fab0*/  UMOV UR7, 0x40000040 ;  /* 0x4000004000077882 */ /* 0x000fe20000000000 */
[----:B------:R-:W3:Y:S04]  /*fac0*/  SHFL.BFLY PT, R11, R4, 0x2, 0x1f ;  /* 0x0c401f00040b7f89 */ /* 0x000ee800000e0000 */
[----:B------:R-:W4:Y:S01]  /*fad0*/  SHFL.BFLY PT, R2, R3, 0x2, 0x1f ;  /* 0x0c401f0003027f89 */ /* 0x000f2200000e0000 */
[----:B---3--:R-:W-:-:S01]  /*fae0*/  FADD.FTZ R11, R11, R4 ;  /* 0x000000040b0b7221 */ /* 0x008fc20000010000 */
[----:B----4-:R-:W-:-:S04]  /*faf0*/  FADD.FTZ R2, R2, R3 ;  /* 0x0000000302027221 */ /* 0x010fc80000010000 */
[----:B0-----:R-:W0:Y:S04]  /*fb00*/  SHFL.BFLY PT, R0, R11, 0x1, 0x1f ;  /* 0x0c201f000b007f89 */ /* 0x001e2800000e0000 */
[----:B-1----:R-:W1:Y:S01]  /*fb10*/  SHFL.BFLY PT, R9, R2, 0x1, 0x1f ;  /* 0x0c201f0002097f89 */ /* 0x002e6200000e0000 */
        /* <DEDUP_REMOVED lines=32> */
.L_x_3950:
        /* <DEDUP_REMOVED lines=106> */
.L_x_3876:
        /* <DEDUP_REMOVED lines=27> */
[----:B0-----:R-:W-:Y:S01]  /*10570*/  IMAD.SHL.U32 R32, R50, 0x4, RZ ;  /* 0x0000000432207824 */ /* 0x001fe200078e00ff */
        /* <DEDUP_REMOVED lines=27> */
[----:B------:R-:W-:Y:S01]  /*10730*/  F2FP.BF16.F32.PACK_AB R131, R128, R131 ;  /* 0x000000838083723e */ /* 0x000fe200000010ff */
[----:B------:R-:W-:Y:S01]  /*10740*/  USHF.R.S32.HI UR10, URZ, 0x1f, UR41 ;  /* 0x0000001f3f0a7899 */ /* 0x000fe20008011429 */
[----:B------:R-:W-:Y:S01]  /*10750*/  LOP3.LUT R32, R32, 0xc, RZ, 0xc0, !PT ;  /* 0x0000000c20207812 */ /* 0x000fe200078ec0ff */
[----:B------:R-:W-:Y:S01]  /*10760*/  ULDC.64 UR8, c[0x0][0xb90] ;  /* 0x0002e40000087ab9 */ /* 0x000fe20000000a00 */
[----:B------:R-:W-:Y:S02]  /*10770*/  BAR.SYNC.DEFER_BLOCKING 0x1, 0x100 ;  /* 0x0044000000007b1d */ /* 0x000fe40000010000 */
[----:B------:R-:W-:-:S05]  /*10780*/  IADD3 R32, P0, R32, UR6, RZ ;  /* 0x0000000620207c10 */ /* 0x000fca000ff1e0ff */
[----:B------:R-:W-:-:S05]  /*10790*/  IMAD.X R33, RZ, RZ, UR7, P0 ;  /* 0x00000007ff217e24 */ /* 0x000fca00080e06ff */
[----:B------:R0:W2:Y:S01]  /*107a0*/  LDG.E.CONSTANT R32, desc[UR48][R32.64] ;  /* 0x0000003020207981 */ /* 0x0000a2000c1e9900 */
[----:B------:R-:W-:Y:S01]  /*107b0*/  F2FP.BF16.F32.PACK_AB R48, R71, R34 ;  /* 0x000000224730723e */ /* 0x000fe200000010ff */
[----:B------:R-:W-:Y:S01]  /*107c0*/  UIMAD UR5, UR10, UR8, URZ ;  /* 0x000000080a0572a4 */ /* 0x000fe2000f8e023f */
[----:B------:R-:W-:Y:S01]  /*107d0*/  LOP3.LUT P0, R34, R50, 0x3, RZ, 0xc0, !PT ;  /* 0x0000000332227812 */ /* 0x000fe2000780c0ff */
[----:B------:R-:W-:Y:S01]  /*107e0*/  UIMAD.WIDE.U32 UR6, UR41, UR8, URZ ;  /* 0x00000008290672a5 */ /* 0x000fe2000f8e003f */
[----:B------:R-:W1:Y:S01]  /*107f0*/  S2R R50, SR_SWINHI ;  /* 0x0000000000327919 */ /* 0x000e620000002f00 */
[----:B------:R-:W-:Y:S01]  /*10800*/  F2FP.BF16.F32.PACK_AB R31, R78, R31 ;  /* 0x0000001f4e1f723e */ /* 0x000fe200000010ff */
[----:B------:R-:W-:Y:S01]  /*10810*/  UIMAD UR5, UR41, UR9, UR5 ;  /* 0x00000009290572a4 */ /* 0x000fe2000f8e0205 */
[----:B------:R-:W-:Y:S01]  /*10820*/  ISETP.EQ.OR P0, PT, R34, 0x3, !P0 ;  /* 0x000000032200780c */ /* 0x000fe20004702670 */
[----:B------:R-:W-:Y:S01]  /*10830*/  USHF.R.S32.HI UR12, URZ, 0x1f, UR44 ;  /* 0x0000001f3f0c7899 */ /* 0x000fe2000801142c */
[----:B0-----:R-:W-:Y:S01]  /*10840*/  F2FP.BF16.F32.PACK_AB R33, R70, R35 ;  /* 0x000000234621723e */ /* 0x001fe200000010ff */
[----:B------:R-:W-:Y:S01]  /*10850*/  ULDC.64 UR8, c[0x0][0xb98] ;  /* 0x0002e60000087ab9 */ /* 0x000fe20000000a00 */
[----:B------:R-:W-:Y:S01]  /*10860*/  SEL R109, R72, R57, P0 ;  /* 0x00000039486d7207 */ /* 0x000fe20000000000 */
[----:B------:R-:W-:Y:S01]  /*10870*/  UIADD3 UR7, UR7, UR5, URZ ;  /* 0x0000000507077290 */ /* 0x000fe2000fffe03f */
        /* <DEDUP_REMOVED lines=17> */
[----:B------:R-:W-:Y:S02]  /*10990*/  MOV R34, R3 ;  /* 0x0000000300227202 */ /* 0x000fe40000000f00 */
[----:B-1----:R-:W-:Y:S02]  /*109a0*/  MOV R35, R50 ;  /* 0x0000003200237202 */ /* 0x002fe40000000f00 */
[----:B------:R-:W-:Y:S02]  /*109b0*/  SEL R70, R10, R11, P0 ;  /* 0x0000000b0a467207 */ /* 0x000fe40000000000 */
[----:B------:R-:W-:Y:S01]  /*109c0*/  SEL R123, R21, R20, P0 ;  /* 0x00000014157b7207 */ /* 0x000fe20000000000 */
[----:B------:R-:W-:Y:S01]  /*109d0*/  IMAD.WIDE R56, R204, 0x2, R34 ;  /* 0x00000002cc387825 */ /* 0x000fe200078e0222 */
[----:B------:R-:W-:-:S02]  /*109e0*/  SEL R79, R20, R21, P0 ;  /* 0x00000015144f7207 */ /* 0x000fc40000000000 */
[----:B------:R-:W-:Y:S01]  /*109f0*/  SEL R85, R126, R127, P0 ;  /* 0x0000007f7e557207 */ /* 0x000fe20000000000 */
[----:B------:R-:W-:Y:S01]  /*10a00*/  IMAD.WIDE R34, R7, 0x2, R34 ;  /* 0x0000000207227825 */ /* 0x000fe200078e0222 */
[C---:B------:R-:W-:Y:S02]  /*10a10*/  IADD3 R61, P4, R56.reuse, 0x8060, RZ ;  /* 0x00008060383d7810 */ /* 0x040fe40007f9e0ff */
[C---:B------:R-:W-:Y:S02]  /*10a20*/  IADD3 R25, P3, R56.reuse, 0x8040, RZ ;  /* 0x0000804038197810 */ /* 0x040fe40007f7e0ff */
[----:B------:R-:W-:Y:S02]  /*10a30*/  LOP3.LUT R60, R61, 0x380, RZ, 0xc0, !PT ;  /* 0x000003803d3c7812 */ /* 0x000fe400078ec0ff */
[C---:B------:R-:W-:Y:S01]  /*10a40*/  IADD3 R15, P2, R56.reuse, 0x4060, RZ ;  /* 0x00004060380f7810 */ /* 0x040fe20007f5e0ff */
[----:B------:R-:W-:Y:S01]  /*10a50*/  IMAD.X R55, RZ, RZ, R57, P3 ;  /* 0x000000ffff377224 */ /* 0x000fe200018e0639 */
[----:B------:R-:W-:-:S02]  /*10a60*/  LOP3.LUT R5, R56, 0x380, RZ, 0xc0, !PT ;  /* 0x0000038038057812 */ /* 0x000fc400078ec0ff */
[----:B------:R-:W-:Y:S01]  /*10a70*/  LOP3.LUT R14, R25, 0x380, RZ, 0xc0, !PT ;  /* 0x00000380190e7812 */ /* 0x000fe200078ec0ff */
[----:B------:R-:W-:Y:S01]  /*10a80*/  IMAD.X R49, RZ, RZ, R57, P2 ;  /* 0x000000ffff317224 */ /* 0x000fe200010e0639 */
[----:B------:R-:W-:Y:S02]  /*10a90*/  SEL R59, R127, R126, P0 ;  /* 0x0000007e7f3b7207 */ /* 0x000fe40000000000 */
[----:B------:R-:W-:Y:S02]  /*10aa0*/  SHF.R.U64 R60, R60, 0x3, RZ ;  /* 0x000000033c3c7819 */ /* 0x000fe400000012ff */
[C---:B------:R-:W-:Y:S02]  /*10ab0*/  IADD3 R21, P6, R56.reuse, 0x8020, RZ ;  /* 0x0000802038157810 */ /* 0x040fe40007fde0ff */
[----:B------:R-:W-:Y:S02]  /*10ac0*/  IADD3 R10, P5, R56, 0x8000, RZ ;  /* 0x00008000380a7810 */ /* 0x000fe40007fbe0ff */
[----:B------:R-:W-:-:S02]  /*10ad0*/  SEL R127, R9, R8, P0 ;  /* 0x00000008097f7207 */ /* 0x000fc40000000000 */
[----:B------:R-:W-:Y:S01]  /*10ae0*/  SEL R82, R8, R9, P0 ;  /* 0x0000000908527207 */ /* 0x000fe20000000000 */
[----:B------:R-:W-:Y:S01]  /*10af0*/  IMAD.X R51, RZ, RZ, R57, P5 ;  /* 0x000000ffff337224 */ /* 0x000fe200028e0639 */
[----:B------:R-:W-:Y:S02]  /*10b00*/  IADD3 R9, P2, R56, 0x40, RZ ;  /* 0x0000004038097810 */ /* 0x000fe40007f5e0ff */
[----:B------:R-:W-:Y:S02]  /*10b10*/  SEL R107, R81, R80, P0 ;  /* 0x00000050516b7207 */ /* 0x000fe40000000000 */
[----:B------:R-:W-:Y:S02]  /*10b20*/  SHF.R.U64 R5, R5, 0x3, RZ ;  /* 0x0000000305057819 */ /* 0x000fe400000012ff */
[----:B------:R-:W-:Y:S02]  /*10b30*/  SHF.R.U64 R14, R14, 0x3, RZ ;  /* 0x000000030e0e7819 */ /* 0x000fe400000012ff */
[----:B------:R-:W-:-:S02]  /*10b40*/  SEL R89, R52, R53, P0 ;  /* 0x0000003534597207 */ /* 0x000fc40000000000 */
[----:B------:R-:W-:Y:S01]  /*10b50*/  SEL R63, R53, R52, P0 ;  /* 0x00000034353f7207 */ /* 0x000fe20000000000 */
[--C-:B------:R-:W-:Y:S01]  /*10b60*/  IMAD.X R53, RZ, RZ, R57.reuse, P6 ;  /* 0x000000ffff357224 */ /* 0x100fe200030e0639 */
[----:B------:R-:W-:Y:S02]  /*10b70*/  SEL R80, R80, R81, P0 ;  /* 0x0000005150507207 */ /* 0x000fe40000000000 */
[----:B------:R-:W-:Y:S01]  /*10b80*/  LOP3.LUT R60, R60, R61, RZ, 0x3c, !PT ;  /* 0x0000003d3c3c7212 */ /* 0x000fe200078e3cff */
[----:B------:R-:W-:Y:S01]  /*10b90*/  IMAD.X R61, RZ, RZ, R57, P4 ;  /* 0x000000ffff3d7224 */ /* 0x000fe200020e0639 */
[----:B------:R-:W-:Y:S02]  /*10ba0*/  SEL R125, R13, R12, P0 ;  /* 0x0000000c0d7d7207 */ /* 0x000fe40000000000 */
[----:B------:R-:W-:Y:S02]  /*10bb0*/  SEL R81, R12, R13, P0 ;  /* 0x0000000d0c517207 */ /* 0x000fe40000000000 */
[----:B------:R-:W-:-:S02]  /*10bc0*/  SEL R95, R37, R36, P0 ;  /* 0x00000024255f7207 */ /* 0x000fc40000000000 */
[----:B------:R-:W-:Y:S01]  /*10bd0*/  SEL R66, R36, R37, P0 ;  /* 0x0000002524427207 */ /* 0x000fe20000000000 */
[----:B------:R-:W-:Y:S01]  /*10be0*/  IMAD.X R37, RZ, RZ, R57, P2 ;  /* 0x000000ffff257224 */ /* 0x000fe200010e0639 */
[C---:B------:R-:W-:Y:S02]  /*10bf0*/  IADD3 R7, P1, R56.reuse, 0x20, RZ ;  /* 0x0000002038077810 */ /* 0x040fe40007f3e0ff */
[C---:B------:R-:W-:Y:S02]  /*10c00*/  IADD3 R13, P4, R56.reuse, 0x4040, RZ ;  /* 0x00004040380d7810 */ /* 0x040fe40007f9e0ff */
[C---:B------:R-:W-:Y:S02]  /*10c10*/  IADD3 R11, P3, R56.reuse, 0x4020, RZ ;  /* 0x00004020380b7810 */ /* 0x040fe40007f7e0ff */
[C---:B------:R-:W-:Y:S02]  /*10c20*/  IADD3 R8, P6, R56.reuse, 0x4000, RZ ;  /* 0x0000400038087810 */ /* 0x040fe40007fde0ff */
[----:B------:R-:W-:-:S02]  /*10c30*/  IADD3 R6, P5, R56, 0x60, RZ ;  /* 0x0000006038067810 */ /* 0x000fc40007fbe0ff */
[----:B------:R-:W-:Y:S02]  /*10c40*/  LOP3.LUT R56, R5, R56, RZ, 0x3c, !PT ;  /* 0x0000003805387212 */ /* 0x000fe400078e3cff */
[----:B------:R-:W-:Y:S02]  /*10c50*/  LOP3.LUT R54, R14, R25, RZ, 0x3c, !PT ;  /* 0x000000190e367212 */ /* 0x000fe400078e3cff */
[----:B------:R-:W-:Y:S02]  /*10c60*/  LOP3.LUT R5, R10, 0x380, RZ, 0xc0, !PT ;  /* 0x000003800a057812 */ /* 0x000fe400078ec0ff */
[----:B------:R-:W-:Y:S02]  /*10c70*/  IADD3 R25, P2, R34, 0x5000, RZ ;  /* 0x0000500022197810 */ /* 0x000fe40007f5e0ff */
[----:B------:R-:W-:Y:S02]  /*10c80*/  SHF.R.U64 R5, R5, 0x3, RZ ;  /* 0x0000000305057819 */ /* 0x000fe400000012ff */
[----:B------:R-:W-:-:S02]  /*10c90*/  LOP3.LUT R24, R25, 0x380, RZ, 0xc0, !PT ;  /* 0x0000038019187812 */ /* 0x000fc400078ec0ff */
[----:B------:R-:W-:Y:S02]  /*10ca0*/  LOP3.LUT R50, R5, R10, RZ, 0x3c, !PT ;  /* 0x0000000a05327212 */ /* 0x000fe400078e3cff */
[----:B------:R-:W-:Y:S02]  /*10cb0*/  SHF.R.U64 R24, R24, 0x3, RZ ;  /* 0x0000000318187819 */ /* 0x000fe400000012ff */
[----:B------:R-:W-:Y:S02]  /*10cc0*/  LOP3.LUT R10, R11, 0x380, RZ, 0xc0, !PT ;  /* 0x000003800b0a7812 */ /* 0x000fe400078ec0ff */
[----:B------:R-:W-:Y:S01]  /*10cd0*/  LOP3.LUT R24, R24, R25, RZ, 0x3c, !PT ;  /* 0x0000001918187212 */ /* 0x000fe200078e3cff */
[----:B------:R-:W-:Y:S01]  /*10ce0*/  IMAD.X R25, RZ, RZ, R35, P2 ;  /* 0x000000ffff197224 */ /* 0x000fe200010e0623 */
[----:B------:R-:W-:Y:S02]  /*10cf0*/  SEL R117, R33, R48, P0 ;  /* 0x0000003021757207 */ /* 0x000fe40000000000 */
[----:B------:R-:W-:-:S02]  /*10d00*/  SEL R76, R48, R33, P0 ;  /* 0x00000021304c7207 */ /* 0x000fc40000000000 */
[----:B------:R-:W-:Y:S02]  /*10d10*/  SHF.R.U64 R10, R10, 0x3, RZ ;  /* 0x000000030a0a7819 */ /* 0x000fe400000012ff */
[----:B------:R-:W-:Y:S02]  /*10d20*/  LOP3.LUT R4, R15, 0x380, RZ, 0xc0, !PT ;  /* 0x000003800f047812 */ /* 0x000fe400078ec0ff */
[----:B------:R-:W-:Y:S02]  /*10d30*/  IADD3 R33, P2, R34, 0xb000, RZ ;  /* 0x0000b00022217810 */ /* 0x000fe40007f5e0ff */
[----:B------:R-:W-:Y:S02]  /*10d40*/  SEL R113, R43, R42, P0 ;  /* 0x0000002a2b717207 */ /* 0x000fe40000000000 */
[----:B------:R-:W-:Y:S01]  /*10d50*/  SEL R74, R42, R43, P0 ;  /* 0x0000002b2a4a7207 */ /* 0x000fe20000000000 */
[----:B------:R-:W-:Y:S01]  /*10d60*/  IMAD.X R43, RZ, RZ, R57, P3 ;  /* 0x000000ffff2b7224 */ /* 0x000fe200018e0639 */
[----:B------:R-:W-:Y:S01]  /*10d70*/  LOP3.LUT R42, R10, R11, RZ, 0x3c, !PT ;  /* 0x0000000b0a2a7212 */ /* 0x000fe200078e3cff */
[----:B------:R-:W-:Y:S01]  /*10d80*/  IMAD.X R11, RZ, RZ, R35, P2 ;  /* 0x000000ffff0b7224 */ /* 0x000fe200010e0623 */
[----:B------:R-:W-:-:S02]  /*10d90*/  SHF.R.U64 R4, R4, 0x3, RZ ;  /* 0x0000000304047819 */ /* 0x000fc400000012ff */
[----:B------:R-:W-:Y:S02]  /*10da0*/  LOP3.LUT R10, R33, 0x380, RZ, 0xc0, !PT ;  /* 0x00000380210a7812 */ /* 0x000fe400078ec0ff */
[----:B------:R-:W-:Y:S02]  /*10db0*/  LOP3.LUT R5, R8, 0x380, RZ, 0xc0, !PT ;  /* 0x0000038008057812 */ /* 0x000fe400078ec0ff */
[----:B------:R-:W-:Y:S02]  /*10dc0*/  SEL R97, R29, R28, P0 ;  /* 0x0000001c1d617207 */ /* 0x000fe40000000000 */
[----:B------:R-:W-:Y:S02]  /*10dd0*/  SEL R67, R28, R29, P0 ;  /* 0x0000001d1c437207 */ /* 0x000fe40000000000 */
[----:B------:R-:W-:Y:S02]  /*10de0*/  LOP3.LUT R48, R4, R15, RZ, 0x3c, !PT ;  /* 0x0000000f04307212 */ /* 0x000fe400078e3cff */
[----:B------:R-:W-:-:S02]  /*10df0*/  SHF.R.U64 R10, R10, 0x3, RZ ;  /* 0x000000030a0a7819 */ /* 0x000fc400000012ff */
[----:B------:R-:W-:Y:S02]  /*10e00*/  LOP3.LUT R4, R7, 0x380, RZ, 0xc0, !PT ;  /* 0x0000038007047812 */ /* 0x000fe400078ec0ff */
[----:B------:R-:W-:Y:S02]  /*10e10*/  SHF.R.U64 R5, R5, 0x3, RZ ;  /* 0x0000000305057819 */ /* 0x000fe400000012ff */
[----:B------:R-:W-:Y:S02]  /*10e20*/  IADD3 R29, P3, R34, 0x2000, RZ ;  /* 0x00002000221d7810 */ /* 0x000fe40007f7e0ff */
[----:B------:R-:W-:Y:S02]  /*10e30*/  SEL R93, R41, R40, P0 ;  /* 0x00000028295d7207 */ /* 0x000fe40000000000 */
[----:B------:R-:W-:Y:S01]  /*10e40*/  SEL R65, R40, R41, P0 ;  /* 0x0000002928417207 */ /* 0x000fe20000000000 */
[----:B------:R-:W-:Y:S01]  /*10e50*/  IMAD.X R41, RZ, RZ, R57, P6 ;  /* 0x000000ffff297224 */ /* 0x000fe200030e0639 */
[----:B------:R-:W-:-:S02]  /*10e60*/  LOP3.LUT R10, R10, R33, RZ, 0x3c, !PT ;  /* 0x000000210a0a7212 */ /* 0x000fc400078e3cff */
[----:B------:R-:W-:Y:S01]  /*10e70*/  SHF.R.U64 R4, R4, 0x3, RZ ;  /* 0x0000000304047819 */ /* 0x000fe200000012ff */
[----:B------:R-:W0:Y:S01]  /*10e80*/  LDC R33, c[0x0][0xbe8] ;  /* 0x0002fa00ff217b82 */ /* 0x000e220000000800 */
[----:B------:R-:W-:Y:S02]  /*10e90*/  LOP3.LUT R40, R5, R8, RZ, 0x3c, !PT ;  /* 0x0000000805287212 */ /* 0x000fe400078e3cff */
[----:B------:R-:W-:Y:S02]  /*10ea0*/  LOP3.LUT R28, R29, 0x380, RZ, 0xc0, !PT ;  /* 0x000003801d1c7812 */ /* 0x000fe400078ec0ff */
[----:B------:R-:W-:Y:S02]  /*10eb0*/  LOP3.LUT R5, R6, 0x380, RZ, 0xc0, !PT ;  /* 0x0000038006057812 */ /* 0x000fe400078ec0ff */
[----:B------:R-:W-:Y:S02]  /*10ec0*/  SEL R111, R46, R47, P0 ;  /* 0x0000002f2e6f7207 */ /* 0x000fe40000000000 */
[----:B------:R-:W-:Y:S01]  /*10ed0*/  SEL R73, R47, R46, P0 ;  /* 0x0000002e2f497207 */ /* 0x000fe20000000000 */
[----:B------:R-:W-:Y:S01]  /*10ee0*/  IMAD.X R47, RZ, RZ, R57, P1 ;  /* 0x000000ffff2f7224 */ /* 0x000fe200008e0639 */
[----:B------:R-:W-:-:S02]  /*10ef0*/  LOP3.LUT R46, R4, R7, RZ, 0x3c, !PT ;  /* 0x00000007042e7212 */ /* 0x000fc400078e3cff */
[----:B------:R-:W-:Y:S02]  /*10f00*/  SHF.R.U64 R28, R28, 0x3, RZ ;  /* 0x000000031c1c7819 */ /* 0x000fe400000012ff */
[----:B------:R-:W-:Y:S02]  /*10f10*/  LOP3.LUT R4, R9, 0x380, RZ, 0xc0, !PT ;  /* 0x0000038009047812 */ /* 0x000fe400078ec0ff */
[----:B------:R-:W-:Y:S02]  /*10f20*/  SHF.R.U64 R5, R5, 0x3, RZ ;  /* 0x0000000305057819 */ /* 0x000fe400000012ff */
[----:B------:R-:W-:Y:S02]  /*10f30*/  SEL R115, R39, R38, P0 ;  /* 0x0000002627737207 */ /* 0x000fe40000000000 */
[----:B------:R-:W-:Y:S01]  /*10f40*/  SEL R75, R38, R39, P0 ;  /* 0x00000027264b7207 */ /* 0x000fe20000000000 */
[----:B------:R-:W-:Y:S01]  /*10f50*/  IMAD.X R39, RZ, RZ, R57, P5 ;  /* 0x000000ffff277224 */ /* 0x000fe200028e0639 */
[----:B------:R-:W-:Y:S01]  /*10f60*/  LOP3.LUT R28, R28, R29, RZ, 0x3c, !PT ;  /* 0x0000001d1c1c7212 */ /* 0x000fe200078e3cff */
[----:B------:R-:W-:Y:S01]  /*10f70*/  IMAD.X R29, RZ, RZ, R35, P3 ;  /* 0x000000ffff1d7224 */ /* 0x000fe200018e0623 */
[----:B------:R-:W-:-:S02]  /*10f80*/  SHF.R.U64 R4, R4, 0x3, RZ ;  /* 0x0000000304047819 */ /* 0x000fc400000012ff */
[----:B------:R-:W-:Y:S02]  /*10f90*/  LOP3.LUT R38, R5, R6, RZ, 0x3c, !PT ;  /* 0x0000000605267212 */ /* 0x000fe400078e3cff */
[----:B------:R-:W-:Y:S02]  /*10fa0*/  IADD3 R5, P3, R34, 0x8000, RZ ;  /* 0x0000800022057810 */ /* 0x000fe40007f7e0ff */
[----:B------:R-:W-:Y:S02]  /*10fb0*/  LOP3.LUT R36, R4, R9, RZ, 0x3c, !PT ;  /* 0x0000000904247212 */ /* 0x000fe400078e3cff */
[----:B------:R-:W-:Y:S02]  /*10fc0*/  LOP3.LUT R4, R5, 0x380, RZ, 0xc0, !PT ;  /* 0x0000038005047812 */ /* 0x000fe400078ec0ff */
[----:B------:R-:W-:Y:S02]  /*10fd0*/  SEL R83, R130, R131, P0 ;  /* 0x0000008382537207 */ /* 0x000fe40000000000 */
[----:B------:R-:W-:-:S02]  /*10fe0*/  SHF.R.U64 R4, R4, 0x3, RZ ;  /* 0x0000000304047819 */ /* 0x000fc400000012ff */
[----:B------:R-:W-:Y:S02]  /*10ff0*/  SEL R58, R131, R130, P0 ;  /* 0x00000082833a7207 */ /* 0x000fe40000000000 */
[----:B------:R-:W-:Y:S01]  /*11000*/  LOP3.LUT R4, R4, R5, RZ, 0x3c, !PT ;  /* 0x0000000504047212 */ /* 0x000fe200078e3cff */
[----:B------:R-:W-:Y:S01]  /*11010*/  IMAD.X R5, RZ, RZ, R35, P3 ;  /* 0x000000ffff057224 */ /* 0x000fe200018e0623 */
[----:B0-----:R-:W-:Y:S02]  /*11020*/  ISETP.NE.AND P3, PT, R33, 0x1, PT ;  /* 0x000000012100780c */ /* 0x001fe40003f65270 */
[----:B------:R-:W-:Y:S02]  /*11030*/  MOV R102, R40 ;  /* 0x0000002800667202 */ /* 0x000fe40000000f00 */
[----:B------:R-:W-:Y:S02]  /*11040*/  MOV R100, R42 ;  /* 0x0000002a00647202 */ /* 0x000fe40000000f00 */
[----:B------:R-:W-:Y:S01]  /*11050*/  MOV R90, R48 ;  /* 0x00000030005a7202 */ /* 0x000fe20000000f00 */
[----:B------:R-:W-:Y:S01]  /*11060*/  VIADD R49, R17, UR43 ;  /* 0x0000002b11317c36 */ /* 0x000fe20008000000 */
[----:B------:R-:W-:-:S02]  /*11070*/  MOV R88, R50 ;  /* 0x0000003200587202 */ /* 0x000fc40000000f00 */
[----:B------:R-:W-:Y:S02]  /*11080*/  LOP3.LUT R12, R21, 0x380, RZ, 0xc0, !PT ;  /* 0x00000380150c7812 */ /* 0x000fe400078ec0ff */
[----:B------:R-:W-:Y:S01]  /*11090*/  F2FP.BF16.F32.PACK_AB R27, R86, R27 ;  /* 0x0000001b561b723e */ /* 0x000fe200000010ff */
[----:B------:R-:W0:Y:S01]  /*110a0*/  @P3 LDC R40, c[0x0][0xbec] ;  /* 0x0002fb00ff283b82 */ /* 0x000e220000000800 */
[----:B------:R-:W-:Y:S02]  /*110b0*/  SHF.R.U64 R12, R12, 0x3, RZ ;  /* 0x000000030c0c7819 */ /* 0x000fe400000012ff */
[----:B------:R-:W-:Y:S02]  /*110c0*/  SEL R91, R45, R44, P0 ;  /* 0x0000002c2d5b7207 */ /* 0x000fe40000000000 */
[----:B------:R-:W-:Y:S02]  /*110d0*/  LOP3.LUT R52, R12, R21, RZ, 0x3c, !PT ;  /* 0x000000150c347212 */ /* 0x000fe400078e3cff */
[----:B------:R-:W-:Y:S01]  /*110e0*/  SEL R64, R44, R45, P0 ;  /* 0x0000002d2c407207 */ /* 0x000fe20000000000 */
[----:B------:R-:W1:Y:S01]  /*110f0*/  @P3 LDC R43, c[0x0][0xbf0] ;  /* 0x0002fc00ff2b3b82 */ /* 0x000e620000000800 */
[----:B------:R-:W-:Y:S01]  /*11100*/  LOP3.LUT R12, R13, 0x380, RZ, 0xc0, !PT ;  /* 0x000003800d0c7812 */ /* 0x000fe200078ec0ff */
[----:B------:R-:W-:Y:S01]  /*11110*/  IMAD.X R45, RZ, RZ, R57, P4 ;  /* 0x000000ffff2d7224 */ /* 0x000fe200020e0639 */
[----:B------:R-:W-:-:S02]  /*11120*/  SEL R119, R31, R30, P0 ;  /* 0x0000001e1f777207 */ /* 0x000fc40000000000 */
[----:B------:R-:W-:Y:S02]  /*11130*/  SEL R121, R27, R26, P0 ;  /* 0x0000001a1b797207 */ /* 0x000fe40000000000 */
[----:B------:R-:W-:Y:S02]  /*11140*/  SHF.R.U64 R12, R12, 0x3, RZ ;  /* 0x000000030c0c7819 */ /* 0x000fe400000012ff */
[----:B------:R-:W-:Y:S02]  /*11150*/  SEL R78, R26, R27, P0 ;  /* 0x0000001b1a4e7207 */ /* 0x000fe40000000000 */
[----:B------:R-:W-:Y:S02]  /*11160*/  MOV R104, R38 ;  /* 0x0000002600687202 */ /* 0x000fe40000000f00 */
[----:B------:R-:W-:Y:S02]  /*11170*/  MOV R106, R36 ;  /* 0x00000024006a7202 */ /* 0x000fe40000000f00 */
[----:B------:R-:W-:Y:S01]  /*11180*/  SEL R77, R30, R31, P0 ;  /* 0x0000001f1e4d7207 */ /* 0x000fe20000000000 */
[----:B0-----:R-:W-:Y:S01]  /*11190*/  @P3 IMAD.HI.U32 R40, R49, R40, RZ ;  /* 0x0000002831283227 */ /* 0x001fe200078e00ff */
[----:B------:R-:W-:-:S02]  /*111a0*/  IADD3 R15, P1, R34, 0x6000, RZ ;  /* 0x00006000220f7810 */ /* 0x000fc40007f3e0ff */
[----:B------:R-:W-:Y:S02]  /*111b0*/  MOV R108, R56 ;  /* 0x00000038006c7202 */ /* 0x000fe40000000f00 */
[----:B------:R-:W-:Y:S01]  /*111c0*/  MOV R86, R52 ;  /* 0x0000003400567202 */ /* 0x000fe20000000f00 */
[----:B------:R-:W-:Y:S01]  /*111d0*/  IMAD.MOV.U32 R53, RZ, RZ, R49 ;  /* 0x000000ffff357224 */ /* 0x000fe200078e0031 */
[----:B------:R-:W-:Y:S02]  /*111e0*/  LOP3.LUT R44, R12, R13, RZ, 0x3c, !PT ;  /* 0x0000000d0c2c7212 */ /* 0x000fe400078e3cff */
[----:B------:R-:W-:Y:S02]  /*111f0*/  IADD3 R31, P4, R34, 0x1000, RZ ;  /* 0x00001000221f7810 */ /* 0x000fe40007f9e0ff */
[----:B-1----:R-:W-:Y:S02]  /*11200*/  @P3 SHF.R.U32.HI R53, RZ, R43, R40 ;  /* 0x0000002bff353219 */ /* 0x002fe40000011628 */
[----:B------:R-:W-:-:S02]  /*11210*/  MOV R60, R60 ;  /* 0x0000003c003c7202 */ /* 0x000fc40000000f00 */
[----:B------:R-:W-:Y:S02]  /*11220*/  LOP3.LUT R14, R15, 0x380, RZ, 0xc0, !PT ;  /* 0x000003800f0e7812 */ /* 0x000fe400078ec0ff */
[----:B------:R-:W-:Y:S02]  /*11230*/  MOV R61, R54 ;  /* 0x00000036003d7202 */ /* 0x000fe40000000f00 */
[----:B------:R-:W-:Y:S02]  /*11240*/  LOP3.LUT R30, R31, 0x380, RZ, 0xc0, !PT ;  /* 0x000003801f1e7812 */ /* 0x000fe400078ec0ff */
[----:B------:R-:W-:Y:S02]  /*11250*/  MOV R51, R46 ;  /* 0x0000002e00337202 */ /* 0x000fe40000000f00 */
[----:B------:R-:W-:Y:S02]  /*11260*/  MOV R57, R44 ;  /* 0x0000002c00397202 */ /* 0x000fe40000000f00 */
[----:B------:R-:W-:-:S02]  /*11270*/  SHF.R.U64 R14, R14, 0x3, RZ ;  /* 0x000000030e0e7819 */ /* 0x000fc400000012ff */
[----:B------:R-:W-:Y:S02]  /*11280*/  SHF.R.U64 R30, R30, 0x3, RZ ;  /* 0x000000031e1e7819 */ /* 0x000fe400000012ff */
[----:B------:R-:W-:Y:S01]  /*11290*/  LOP3.LUT R14, R14, R15, RZ, 0x3c, !PT ;  /* 0x0000000f0e0e7212 */ /* 0x000fe200078e3cff */
[--C-:B------:R-:W-:Y:S01]  /*112a0*/  IMAD.X R15, RZ, RZ, R35.reuse, P1 ;  /* 0x000000ffff0f7224 */ /* 0x100fe200008e0623 */
[----:B------:R-:W-:Y:S01]  /*112b0*/  LOP3.LUT R30, R30, R31, RZ, 0x3c, !PT ;  /* 0x0000001f1e1e7212 */ /* 0x000fe200078e3cff */
[----:B------:R-:W-:Y:S01]  /*112c0*/  IMAD.X R31, RZ, RZ, R35, P4 ;  /* 0x000000ffff1f7224 */ /* 0x000fe200020e0623 */
[C---:B------:R-:W-:Y:S02]  /*112d0*/  IADD3 R13, P4, R34.reuse, 0x7000, RZ ;  /* 0x00007000220d7810 */ /* 0x040fe40007f9e0ff */
[----:B------:R-:W-:Y:S02]  /*112e0*/  IADD3 R27, P6, R34, 0x3000, RZ ;  /* 0x00003000221b7810 */ /* 0x000fe40007fde0ff */
[----:B------:R-:W-:-:S02]  /*112f0*/  LOP3.LUT R12, R13, 0x380, RZ, 0xc0, !PT ;  /* 0x000003800d0c7812 */ /* 0x000fc400078ec0ff */
[----:B------:R-:W-:Y:S02]  /*11300*/  LOP3.LUT R26, R27, 0x380, RZ, 0xc0, !PT ;  /* 0x000003801b1a7812 */ /* 0x000fe400078ec0ff */
[----:B------:R-:W-:Y:S02]  /*11310*/  SHF.R.U64 R12, R12, 0x3, RZ ;  /* 0x000000030c0c7819 */ /* 0x000fe400000012ff */
[----:B------:R-:W-:Y:S02]  /*11320*/  SHF.R.U64 R26, R26, 0x3, RZ ;  /* 0x000000031a1a7819 */ /* 0x000fe400000012ff */
[----:B------:R-:W-:Y:S01]  /*11330*/  LOP3.LUT R12, R12, R13, RZ, 0x3c, !PT ;  /* 0x0000000d0c0c7212 */ /* 0x000fe200078e3cff */
[--C-:B------:R-:W-:Y:S01]  /*11340*/  IMAD.X R13, RZ, RZ, R35.reuse, P4 ;  /* 0x000000ffff0d7224 */ /* 0x100fe200020e0623 */
[----:B------:R-:W-:Y:S01]  /*11350*/  LOP3.LUT R26, R26, R27, RZ, 0x3c, !PT ;  /* 0x0000001b1a1a7212 */ /* 0x000fe200078e3cff */
[----:B------:R-:W-:Y:S01]  /*11360*/  IMAD.X R27, RZ, RZ, R35, P6 ;  /* 0x000000ffff1b7224 */ /* 0x000fe200030e0623 */
[----:B------:R-:W-:-:S02]  /*11370*/  IADD3 R7, P6, R34, 0x9000, RZ ;  /* 0x0000900022077810 */ /* 0x000fc40007fde0ff */
[----:B--2---:R-:W-:Y:S01]  /*11380*/  LOP3.LUT R41, R32, 0x2, RZ, 0x3c, !PT ;  /* 0x0000000220297812 */ /* 0x004fe200078e3cff */
[----:B------:R-:W-:Y:S01]  /*11390*/  SHFL.IDX PT, R83, R83, R32, 0x1c1f ;  /* 0x001c1f2053537589 */ /* 0x000fe200000e0000 */
[----:B------:R-:W-:Y:S02]  /*113a0*/  LOP3.LUT R6, R7, 0x380, RZ, 0xc0, !PT ;  /* 0x0000038007067812 */ /* 0x000fe400078ec0ff */
[----:B------:R-:W-:Y:S01]  /*113b0*/  IADD3 R21, P5, R34, 0x4000, RZ ;  /* 0x0000400022157810 */ /* 0x000fe20007fbe0ff */
[----:B------:R-:W-:Y:S01]  /*113c0*/  SHFL.IDX PT, R107, R107, R32, 0x1c1f ;  /* 0x001c1f206b6b7589 */ /* 0x000fe200000e0000 */
[----:B------:R-:W-:Y:S02]  /*113d0*/  SHF.R.U64 R6, R6, 0x3, RZ ;  /* 0x0000000306067819 */ /* 0x000fe400000012ff */
[----:B------:R-:W-:Y:S01]  /*113e0*/  LOP3.LUT R20, R21, 0x380, RZ, 0xc0, !PT ;  /* 0x0000038015147812 */ /* 0x000fe200078ec0ff */
[----:B------:R-:W0:Y:S01]  /*113f0*/  SHFL.IDX PT, R58, R58, R41, 0x1c1f ;  /* 0x001c1f293a3a7589 */ /* 0x000e2200000e0000 */
[----:B------:R-:W-:-:S02]  /*11400*/  LOP3.LUT R6, R6, R7, RZ, 0x3c, !PT ;  /* 0x0000000706067212 */ /* 0x000fc400078e3cff */
[----:B------:R-:W-:Y:S01]  /*11410*/  LOP3.LUT R7, R34, 0x380, RZ, 0xc0, !PT ;  /* 0x0000038022077812 */ /* 0x000fe200078ec0ff */
[----:B------:R-:W1:Y:S01]  /*11420*/  SHFL.IDX PT, R80, R80, R41, 0x1c1f ;  /* 0x001c1f2950507589 */ /* 0x000e6200000e0000 */
[----:B------:R-:W-:Y:S02]  /*11430*/  SHF.R.U64 R20, R20, 0x3, RZ ;  /* 0x0000000314147819 */ /* 0x000fe400000012ff */
[----:B------:R-:W-:Y:S01]  /*11440*/  SHF.R.U64 R7, R7, 0x3, RZ ;  /* 0x0000000307077819 */ /* 0x000fe200000012ff */
[----:B------:R-:W-:Y:S01]  /*11450*/  SHFL.IDX PT, R85, R85, R32, 0x1c1f ;  /* 0x001c1f2055557589 */ /* 0x000fe200000e0000 */
[----:B------:R-:W-:Y:S01]  /*11460*/  LOP3.LUT R20, R20, R21, RZ, 0x3c, !PT ;  /* 0x0000001514147212 */ /* 0x000fe200078e3cff */
[--C-:B------:R-:W-:Y:S01]  /*11470*/  IMAD.X R21, RZ, RZ, R35.reuse, P5 ;  /* 0x000000ffff157224 */ /* 0x100fe200028e0623 */
[----:B------:R-:W-:Y:S01]  /*11480*/  IADD3 R9, P5, R34, 0xa000, RZ ;  /* 0x0000a00022097810 */ /* 0x000fe20007fbe0ff */
[----:B------:R-:W2:Y:S01]  /*11490*/  SHFL.IDX PT, R42, R59, R41, 0x1c1f ;  /* 0x001c1f293b2a7589 */ /* 0x000ea200000e0000 */
[----:B------:R-:W-:Y:S01]  /*114a0*/  LOP3.LUT R34, R7, R34, RZ, 0x3c, !PT ;  /* 0x0000002207227212 */ /* 0x000fe200078e3cff */
[--C-:B------:R-:W-:Y:S01]  /*114b0*/  IMAD.X R7, RZ, RZ, R35.reuse, P6 ;  /* 0x000000ffff077224 */ /* 0x100fe200030e0623 */
[----:B------:R-:W-:Y:S01]  /*114c0*/  LOP3.LUT R8, R9, 0x380, RZ, 0xc0, !PT ;  /* 0x0000038009087812 */ /* 0x000fe200078ec0ff */
[----:B------:R-:W-:Y:S03]  /*114d0*/  SHFL.IDX PT, R89, R89, R32, 0x1c1f ;  /* 0x001c1f2059597589 */ /* 0x000fe600000e0000 */
[----:B------:R-:W-:Y:S01]  /*114e0*/  SHF.R.U64 R8, R8, 0x3, RZ ;  /* 0x0000000308087819 */ /* 0x000fe200000012ff */
[----:B------:R-:W-:Y:S03]  /*114f0*/  SHFL.IDX PT, R109, R109, R32, 0x1c1f ;  /* 0x001c1f206d6d7589 */ /* 0x000fe600000e0000 */
[----:B------:R-:W-:Y:S01]  /*11500*/  LOP3.LUT R8, R8, R9, RZ, 0x3c, !PT ;  /* 0x0000000908087212 */ /* 0x000fe200078e3cff */
[----:B------:R-:W-:Y:S01]  /*11510*/  SHFL.IDX PT, R48, R63, R41, 0x1c1f ;  /* 0x001c1f293f307589 */ /* 0x000fe200000e0000 */
[----:B0-----:R-:W-:Y:S01]  /*11520*/  SEL R36, R83, R58, P0 ;  /* 0x0000003a53247207 */ /* 0x001fe20000000000 */
[----:B------:R-:W-:Y:S01]  /*11530*/  IMAD.X R9, RZ, RZ, R35, P5 ;  /* 0x000000ffff097224 */ /* 0x000fe200028e0623 */
[----:B------:R-:W-:Y:S01]  /*11540*/  SEL R38, R58, R83, P0 ;  /* 0x000000533a267207 */ /* 0x000fe20000000000 */
[----:B------:R-:W0:Y:S01]  /*11550*/  SHFL.IDX PT, R72, R72, R41, 0x1c1f ;  /* 0x001c1f2948487589 */ /* 0x000e2200000e0000 */
[----:B-1----:R-:W-:-:S02]  /*11560*/  SEL R37, R107, R80, P0 ;  /* 0x000000506b257207 */ /* 0x002fc40000000000 */
[----:B------:R-:W-:Y:S01]  /*11570*/  SEL R39, R80, R107, P0 ;  /* 0x0000006b50277207 */ /* 0x000fe20000000000 */
[----:B------:R-:W-:Y:S04]  /*11580*/  SHFL.IDX PT, R87, R87, R32, 0x1c1f ;  /* 0x001c1f2057577589 */ /* 0x000fe800000e0000 */
[----:B------:R-:W-:Y:S01]  /*11590*/  SHFL.IDX PT, R111, R111, R32, 0x1c1f ;  /* 0x001c1f206f6f7589 */ /* 0x000fe200000e0000 */
[----:B--2---:R-:W-:Y:S02]  /*115a0*/  SEL R40, R85, R42, P0 ;  /* 0x0000002a55287207 */ /* 0x004fe40000000000 */
[----:B------:R-:W-:Y:S01]  /*115b0*/  SEL R42, R42, R85, P0 ;  /* 0x000000552a2a7207 */ /* 0x000fe20000000000 */
[----:B------:R-:W1:Y:S04]  /*115c0*/  SHFL.IDX PT, R62, R62, R41, 0x1c1f ;  /* 0x001c1f293e3e7589 */ /* 0x000e6800000e0000 */
[----:B------:R-:W2:Y:S04]  /*115d0*/  SHFL.IDX PT, R50, R73, R41, 0x1c1f ;  /* 0x001c1f2949327589 */ /* 0x000ea800000e0000 */
[----:B------:R-:W-:Y:S04]  /*115e0*/  SHFL.IDX PT, R113, R113, R32, 0x1c1f ;  /* 0x001c1f2071717589 */ /* 0x000fe800000e0000 */
[----:B------:R-:W-:Y:S01]  /*115f0*/  SHFL.IDX PT, R74, R74, R41, 0x1c1f ;  /* 0x001c1f294a4a7589 */ /* 0x000fe200000e0000 */
[----:B0-----:R-:W-:-:S03]  /*11600*/  SEL R43, R72, R109, P0 ;  /* 0x0000006d482b7207 */ /* 0x001fc60000000000 */
[----:B------:R-:W-:Y:S04]  /*11610*/  SHFL.IDX PT, R91, R91, R32, 0x1c1f ;  /* 0x001c1f205b5b7589 */ /* 0x000fe800000e0000 */
[----:B------:R-:W-:Y:S04]  /*11620*/  SHFL.IDX PT, R115, R115, R32, 0x1c1f ;  /* 0x001c1f2073737589 */ /* 0x000fe800000e0000 */
[----:B------:R-:W0:Y:S01]  /*11630*/  SHFL.IDX PT, R64, R64, R41, 0x1c1f ;  /* 0x001c1f2940407589 */ /* 0x000e2200000e0000 */
[----:B-1----:R-:W-:Y:S02]  /*11640*/  SEL R44, R87, R62, P0 ;  /* 0x0000003e572c7207 */ /* 0x002fe40000000000 */
[----:B------:R-:W-:Y:S01]  /*11650*/  SEL R46, R62, R87, P0 ;  /* 0x000000573e2e7207 */ /* 0x000fe20000000000 */
[----:B------:R-:W-:Y:S01]  /*11660*/  SHFL.IDX PT, R92, R75, R41, 0x1c1f ;  /* 0x001c1f294b5c7589 */ /* 0x000fe200000e0000 */
[----:B--2---:R-:W-:-:S02]  /*11670*/  SEL R45, R111, R50, P0 ;  /* 0x000000326f2d7207 */ /* 0x004fc40000000000 */
[----:B------:R-:W-:Y:S01]  /*11680*/  SEL R47, R50, R111, P0 ;  /* 0x0000006f322f7207 */ /* 0x000fe20000000000 */
[----:B------:R-:W-:Y:S04]  /*11690*/  SHFL.IDX PT, R93, R93, R32, 0x1c1f ;  /* 0x001c1f205d5d7589 */ /* 0x000fe800000e0000 */
[----:B------:R-:W-:Y:S04]  /*116a0*/  SHFL.IDX PT, R95, R95, R32, 0x1c1f ;  /* 0x001c1f205f5f7589 */ /* 0x000fe800000e0000 */
[----:B------:R-:W-:Y:S04]  /*116b0*/  SHFL.IDX PT, R97, R97, R32, 0x1c1f ;  /* 0x001c1f2061617589 */ /* 0x000fe800000e0000 */
[----:B------:R-:W-:Y:S04]  /*116c0*/  SHFL.IDX PT, R99, R99, R32, 0x1c1f ;  /* 0x001c1f2063637589 */ /* 0x000fe800000e0000 */
[----:B------:R-:W-:Y:S01]  /*116d0*/  SHFL.IDX PT, R101, R101, R32, 0x1c1f ;  /* 0x001c1f2065657589 */ /* 0x000fe200000e0000 */
[----:B0-----:R-:W-:-:S03]  /*116e0*/  SEL R50, R64, R91, P0 ;  /* 0x0000005b40327207 */ /* 0x001fc60000000000 */
        /* <DEDUP_REMOVED lines=23> */
[----:B------:R4:W-:Y:S01]  /*11860*/  STSM.16.M88.4 [R108], R36 ;  /* 0x000000246c007844 */ /* 0x0009e20000000200 */
[----:B--2---:R-:W-:-:S05]  /*11870*/  SEL R41, R109, R72, P0 ;  /* 0x000000486d297207 */ /* 0x004fca0000000000 */
[----:B------:R2:W-:Y:S01]  /*11880*/  STSM.16.M88.4 [R51], R40 ;  /* 0x0000002833007844 */ /* 0x0005e20000000200 */
[----:B0-----:R-:W-:Y:S02]  /*11890*/  SEL R65, R125, R98, P0 ;  /* 0x000000627d417207 */ /* 0x001fe40000000000 */
[----:B------:R-:W-:Y:S01]  /*118a0*/  SEL R67, R98, R125, P0 ;  /* 0x0000007d62437207 */ /* 0x000fe20000000000 */
[----:B------:R0:W-:Y:S01]  /*118b0*/  STSM.16.M88.4 [R106], R44 ;  /* 0x0000002c6a007844 */ /* 0x0001e20000000200 */
[----:B----4-:R-:W-:Y:S02]  /*118c0*/  SEL R36, R89, R48, P0 ;  /* 0x0000003059247207 */ /* 0x010fe40000000000 */
[----:B------:R-:W-:Y:S01]  /*118d0*/  SEL R38, R48, R89, P0 ;  /* 0x0000005930267207 */ /* 0x000fe20000000000 */
[----:B------:R-:W-:Y:S01]  /*118e0*/  IMAD.MOV R48, RZ, RZ, -R53 ;  /* 0x000000ffff307224 */ /* 0x000fe200078e0a35 */
[----:B------:R-:W-:Y:S02]  /*118f0*/  SEL R37, R113, R74, P0 ;  /* 0x0000004a71257207 */ /* 0x000fe40000000000 */
[----:B------:R-:W-:Y:S01]  /*11900*/  SEL R39, R74, R113, P0 ;  /* 0x000000714a277207 */ /* 0x000fe20000000000 */
[----:B------:R-:W-:Y:S01]  /*11910*/  IMAD R55, R33, R48, R49 ;  /* 0x0000003021377224 */ /* 0x000fe200078e0231 */
[----:B------:R-:W-:-:S02]  /*11920*/  SEL R48, R91, R64, P0 ;  /* 0x000000405b307207 */ /* 0x000fc40000000000 */
[----:B------:R-:W-:Y:S01]  /*11930*/  SEL R49, R115, R92, P0 ;  /* 0x0000005c73317207 */ /* 0x000fe20000000000 */
[----:B------:R4:W-:Y:S01]  /*11940*/  STSM.16.M88.4 [R104], R36 ;  /* 0x0000002468007844 */ /* 0x0009e20000000200 */
[----:B--2---:R-:W-:Y:S02]  /*11950*/  SEL R51, R92, R115, P0 ;  /* 0x000000735c337207 */ /* 0x004fe40000000000 */
[----:B------:R-:W-:Y:S01]  /*11960*/  SEL R40, R93, R52, P0 ;  /* 0x000000345d287207 */ /* 0x000fe20000000000 */
[----:B0-----:R-:W-:Y:S01]  /*11970*/  IMAD.U32 R44, RZ, RZ, UR5 ;  /* 0x00000005ff2c7e24 */ /* 0x001fe2000f8e00ff */
[----:B------:R-:W-:Y:S01]  /*11980*/  SEL R42, R52, R93, P0 ;  /* 0x0000005d342a7207 */ /* 0x000fe20000000000 */
[----:B------:R-:W-:Y:S01]  /*11990*/  STSM.16.M88.4 [R102], R48 ;  /* 0x0000003066007844 */ /* 0x000fe20000000200 */
[----:B------:R-:W-:Y:S01]  /*119a0*/  SEL R41, R117, R76, P0 ;  /* 0x0000004c75297207 */ /* 0x000fe20000000000 */
[----:B------:R-:W-:Y:S01]  /*119b0*/  VIADD R52, R203, UR43 ;  /* 0x0000002bcb347c36 */ /* 0x000fe20008000000 */
[----:B------:R-:W-:Y:S01]  /*119c0*/  SEL R43, R76, R117, P0 ;  /* 0x000000754c2b7207 */ /* 0x000fe20000000000 */
[----:B------:R-:W-:Y:S01]  /*119d0*/  ULDC UR5, c[0x0][0xa88] ;  /* 0x0002a20000057ab9 */ /* 0x000fe20000000800 */
[----:B------:R-:W-:Y:S01]  /*119e0*/  SEL R46, R66, R95, P0 ;  /* 0x0000005f422e7207 */ /* 0x000fe20000000000 */
[----:B------:R-:W-:Y:S01]  /*119f0*/  IMAD R85, R33, UR5, RZ ;  /* 0x0000000521557c24 */ /* 0x000fe2000f8e02ff */
[----:B------:R-:W-:Y:S01]  /*11a00*/  SEL R45, R119, R94, P0 ;  /* 0x0000005e772d7207 */ /* 0x000fe20000000000 */
[----:B------:R0:W-:Y:S01]  /*11a10*/  STSM.16.M88.4 [R100], R40 ;  /* 0x0000002864007844 */ /* 0x0001e20000000200 */
[----:B------:R-:W-:-:S02]  /*11a20*/  SEL R47, R94, R119, P0 ;  /* 0x000000775e2f7207 */ /* 0x000fc40000000000 */
[----:B----4-:R-:W-:Y:S02]  /*11a30*/  SHF.R.S32.HI R37, RZ, 0x1f, R53 ;  /* 0x0000001fff257819 */ /* 0x010fe40000011435 */
[----:B------:R-:W-:Y:S02]  /*11a40*/  IADD3 R36, P1, R53, UR6, RZ ;  /* 0x0000000635247c10 */ /* 0x000fe4000ff3e0ff */
[----:B------:R-:W-:Y:S02]  /*11a50*/  SHF.R.S32.HI R38, RZ, 0x1f, R55 ;  /* 0x0000001fff267819 */ /* 0x000fe40000011437 */
[----:B------:R-:W-:Y:S01]  /*11a60*/  IADD3.X R37, R37, UR7, R44, P1, !PT ;  /* 0x0000000725257c10 */ /* 0x000fe20008ffe42c */
[----:B------:R-:W-:Y:S01]  /*11a70*/  ULDC.64 UR6, c[0x0][0xb88] ;  /* 0x0002e20000067ab9 */ /* 0x000fe20000000a00 */
[----:B------:R-:W-:Y:S01]  /*11a80*/  SEL R44, R95, R66, P0 ;  /* 0x000000425f2c7207 */ /* 0x000fe20000000000 */
[----:B------:R-:W-:Y:S01]  /*11a90*/  IMAD R38, R38, UR6, RZ ;  /* 0x0000000626267c24 */ /* 0x000fe2000f8e02ff */
[----:B------:R-:W-:Y:S01]  /*11aa0*/  LOP3.LUT P1, RZ, R201, 0x3, RZ, 0xc0, !PT ;  /* 0x00000003c9ff7812 */ /* 0x000fe2000782c0ff */
[----:B------:R-:W-:Y:S01]  /*11ab0*/  IMAD.WIDE.U32 R36, R55, UR6, R36 ;  /* 0x0000000637247c25 */ /* 0x000fe2000f8e0024 */
[----:B------:R-:W-:Y:S01]  /*11ac0*/  SEL R64, R101, R54, P0 ;  /* 0x0000003665407207 */ /* 0x000fe20000000000 */
[----:B------:R2:W-:Y:S01]  /*11ad0*/  STSM.16.M88.4 [R57], R44 ;  /* 0x0000002c39007844 */ /* 0x0005e20000000200 */
[----:B0-----:R-:W-:Y:S01]  /*11ae0*/  SEL R40, R97, R32, P0 ;  /* 0x0000002061287207 */ /* 0x001fe20000000000 */
[----:B------:R-:W-:Y:S01]  /*11af0*/  IMAD R55, R55, UR7, R38 ;  /* 0x0000000737377c24 */ /* 0x000fe2000f8e0226 */
[----:B------:R-:W-:Y:S01]  /*11b00*/  ULDC.64 UR6, c[0x0][0xb50] ;  /* 0x0002d40000067ab9 */ /* 0x000fe20000000a00 */
[----:B------:R-:W-:Y:S01]  /*11b10*/  VIADD R38, R52, 0x8 ;  /* 0x0000000834267836 */ /* 0x000fe20000000000 */
[----:B------:R-:W-:Y:S01]  /*11b20*/  LEA R48, P4, R36, UR6, 0x2 ;  /* 0x0000000624307c11 */ /* 0x000fe2000f8810ff */
[----:B------:R-:W-:Y:S01]  /*11b30*/  IMAD.IADD R37, R37, 0x1, R55 ;  /* 0x0000000125257824 */ /* 0x000fe200078e0237 */
[----:B------:R-:W-:-:S02]  /*11b40*/  SEL R42, R32, R97, P0 ;  /* 0x00000061202a7207 */ /* 0x000fc40000000000 */
[----:B------:R-:W-:Y:S01]  /*11b50*/  SEL R41, R121, R78, P0 ;  /* 0x0000004e79297207 */ /* 0x000fe20000000000 */
[----:B------:R-:W-:Y:S01]  /*11b60*/  SHFL.IDX PT, R62, R48, RZ, 0x1c1f ;  /* 0x001c1fff303e7589 */ /* 0x000fe200000e0000 */
[----:B------:R-:W-:Y:S02]  /*11b70*/  LEA.HI.X R36, R36, UR7, R37, 0x2, P4 ;  /* 0x0000000724247c11 */ /* 0x000fe4000a0f1425 */
[----:B------:R-:W-:Y:S01]  /*11b80*/  SEL R43, R78, R121, P0 ;  /* 0x000000794e2b7207 */ /* 0x000fe20000000000 */
[----:B------:R-:W-:Y:S01]  /*11b90*/  SHFL.IDX PT, R72, R48, 0x1, 0x1c1f ;  /* 0x003c1f0030487f89 */ /* 0x000fe200000e0000 */
[----:B------:R-:W-:Y:S02]  /*11ba0*/  ISETP.GE.OR P2, PT, R52, R85, P1 ;  /* 0x000000553400720c */ /* 0x000fe40000f46670 */
[----:B--2---:R-:W-:Y:S01]  /*11bb0*/  SEL R44, R99, R68, P0 ;  /* 0x00000044632c7207 */ /* 0x004fe20000000000 */
[----:B------:R-:W0:Y:S01]  /*11bc0*/  SHFL.IDX PT, R63, R36, RZ, 0x1c1f ;  /* 0x001c1fff243f7589 */ /* 0x000e2200000e0000 */
[----:B------:R-:W-:-:S02]  /*11bd0*/  SEL R46, R68, R99, P0 ;  /* 0x00000063442e7207 */ /* 0x000fc40000000000 */
[----:B------:R-:W-:Y:S01]  /*11be0*/  SEL R45, R123, R96, P0 ;  /* 0x000000607b2d7207 */ /* 0x000fe20000000000 */
[----:B------:R2:W4:Y:S01]  /*11bf0*/  SHFL.IDX PT, R73, R36, 0x1, 0x1c1f ;  /* 0x003c1f0024497f89 */ /* 0x00052200000e0000 */
[----:B------:R-:W-:Y:S02]  /*11c00*/  SEL R47, R96, R123, P0 ;  /* 0x0000007b602f7207 */ /* 0x000fe40000000000 */
[----:B------:R-:W-:Y:S01]  /*11c10*/  SEL R66, R54, R101, P0 ;  /* 0x0000006536427207 */ /* 0x000fe20000000000 */
[----:B------:R-:W-:Y:S01]  /*11c20*/  STSM.16.M88.4 [R90], R40 ;  /* 0x000000285a007844 */ /* 0x000fe20000000200 */
[----:B------:R-:W-:Y:S02]  /*11c30*/  ISETP.GE.OR P1, PT, R38, R85, P1 ;  /* 0x000000552600720c */ /* 0x000fe40000f26670 */
[----:B------:R-:W-:Y:S01]  /*11c40*/  SEL R76, R103, R70, P0 ;  /* 0x00000046674c7207 */ /* 0x000fe20000000000 */
[----:B------:R-:W-:Y:S01]  /*11c50*/  STSM.16.M88.4 [R88], R44 ;  /* 0x0000002c58007844 */ /* 0x000fe20000000200 */
[----:B------:R-:W-:-:S02]  /*11c60*/  SEL R78, R70, R103, P0 ;  /* 0x00000067464e7207 */ /* 0x000fc40000000000 */
[----:B-1----:R-:W-:Y:S01]  /*11c70*/  SEL R77, R127, R82, P0 ;  /* 0x000000527f4d7207 */ /* 0x002fe20000000000 */
[----:B------:R-:W-:Y:S01]  /*11c80*/  STSM.16.M88.4 [R86], R64 ;  /* 0x0000004056007844 */ /* 0x000fe20000000200 */
[----:B------:R-:W-:Y:S02]  /*11c90*/  SEL R79, R82, R127, P0 ;  /* 0x0000007f524f7207 */ /* 0x000fe40000000000 */
[----:B---3--:R-:W-:Y:S02]  /*11ca0*/  SEL R37, R129, R84, P0 ;  /* 0x0000005481257207 */ /* 0x008fe40000000000 */
[----:B------:R-:W-:Y:S01]  /*11cb0*/  SEL R39, R84, R129, P0 ;  /* 0x0000008154277207 */ /* 0x000fe20000000000 */
[----:B------:R-:W-:Y:S01]  /*11cc0*/  STSM.16.M88.4 [R61], R76 ;  /* 0x0000004c3d007844 */ /* 0x000fe20000000200 */
[----:B--2---:R-:W-:Y:S02]  /*11cd0*/  SEL R36, R105, R56, P0 ;  /* 0x0000003869247207 */ /* 0x004fe40000000000 */
[----:B------:R-:W-:-:S05]  /*11ce0*/  SEL R38, R56, R105, P0 ;  /* 0x0000006938267207 */ /* 0x000fca0000000000 */
[----:B------:R-:W-:Y:S01]  /*11cf0*/  STSM.16.M88.4 [R60], R36 ;  /* 0x000000243c007844 */ /* 0x000fe20000000200 */
[----:B------:R-:W-:Y:S01]  /*11d00*/  BAR.SYNC.DEFER_BLOCKING 0x1, 0x100 ;  /* 0x0044000000007b1d */ /* 0x000fe20000010000 */
[----:B------:R-:W-:-:S05]  /*11d10*/  UIMAD UR5, UR10, UR8, URZ ;  /* 0x000000080a0572a4 */ /* 0x000fca000f8e023f */
[----:B0-----:R-:W-:Y:S01]  /*11d20*/  @!P2 ST.E desc[UR48][R62.64], R2 ;  /* 0x000000023e00a985 */ /* 0x001fe2000c101930 */
[----:B------:R-:W-:Y:S01]  /*11d30*/  UIMAD.WIDE.U32 UR6, UR41, UR8, URZ ;  /* 0x00000008290672a5 */ /* 0x000fe2000f8e003f */
[----:B------:R-:W-:Y:S02]  /*11d40*/  ULDC.64 UR10, c[0x0][0xaf0] ;  /* 0x0002bc00000a7ab9 */ /* 0x000fe40000000a00 */
[----:B----4-:R0:W-:Y:S04]  /*11d50*/  @!P1 ST.E desc[UR48][R72.64], R0 ;  /* 0x0000000048009985 */ /* 0x0101e8000c101930 */
[----:B------:R1:W5:Y:S04]  /*11d60*/  LD.E.128 R52, desc[UR48][R30.64] ;  /* 0x000000301e347980 */ /* 0x000368000c101d00 */
[----:B------:R2:W5:Y:S01]  /*11d70*/  LD.E.128 R48, desc[UR48][R28.64] ;  /* 0x000000301c307980 */ /* 0x000562000c101d00 */
[----:B0-----:R-:W-:-:S03]  /*11d80*/  IMAD R0, R23, 0x20, R200 ;  /* 0x0000002017007824 */ /* 0x001fc600078e02c8 */
[----:B------:R0:W5:Y:S01]  /*11d90*/  LD.E.128 R76, desc[UR48][R6.64] ;  /* 0x00000030064c7980 */ /* 0x000162000c101d00 */
[----:B-1----:R-:W1:Y:S01]  /*11da0*/  @P3 LDC R31, c[0x0][0xbec] ;  /* 0x0002fb00ff1f3b82 */ /* 0x002e620000000800 */
[----:B------:R-:W-:Y:S02]  /*11db0*/  UIMAD UR5, UR41, UR9, UR5 ;  /* 0x00000009290572a4 */ /* 0x000fe4000f8e0205 */
[----:B------:R-:W-:Y:S01]  /*11dc0*/  UIMAD UR8, UR12, UR10, URZ ;  /* 0x0000000a0c0872a4 */ /* 0x000fe2000f8e023f */
[----:B------:R3:W5:Y:S04]  /*11dd0*/  LD.E.128 R80, desc[UR48][R4.64] ;  /* 0x0000003004507980 */ /* 0x000768000c101d00 */
[----:B--2---:R-:W2:Y:S01]  /*11de0*/  @P3 LDC R29, c[0x0][0xbf0] ;  /* 0x0002fc00ff1d3b82 */ /* 0x004ea20000000800 */
[----:B0-----:R-:W-:Y:S01]  /*11df0*/  VIADD R6, R0, UR43 ;  /* 0x0000002b00067c36 */ /* 0x001fe20008000000 */
[----:B------:R-:W-:Y:S01]  /*11e00*/  UIADD3 UR7, UR7, UR5, URZ ;  /* 0x0000000507077290 */ /* 0x000fe2000fffe03f */
[----:B------:R-:W5:Y:S02]  /*11e10*/  LD.E.128 R56, desc[UR48][R34.64] ;  /* 0x0000003022387980 */ /* 0x000f64000c101d00 */
[----:B------:R-:W-:Y:S01]  /*11e20*/  IMAD.MOV.U32 R7, RZ, RZ, R6 ;  /* 0x000000ffff077224 */ /* 0x000fe200078e0006 */
[----:B------:R-:W-:Y:S01]  /*11e30*/  UIMAD UR5, UR44, UR11, UR8 ;  /* 0x0000000b2c0572a4 */ /* 0x000fe2000f8e0208 */
[----:B------:R-:W5:Y:S01]  /*11e40*/  LD.E.128 R40, desc[UR48][R26.64] ;  /* 0x000000301a287980 */ /* 0x000f62000c101d00 */
[----:B------:R-:W-:Y:S01]  /*11e50*/  UIMAD.WIDE.U32 UR6, UR44, UR10, UR6 ;  /* 0x0000000a2c0672a5 */ /* 0x000fe2000f8e0006 */
[----:B------:R-:W-:-:S02]  /*11e60*/  ULDC.64 UR8, c[0x0][0xae0] ;  /* 0x0002b80000087ab9 */ /* 0x000fc40000000a00 */
[----:B------:R-:W5:Y:S04]  /*11e70*/  LD.E.128 R68, desc[UR48][R20.64] ;  /* 0x0000003014447980 */ /* 0x000f68000c101d00 */
[----:B------:R-:W5:Y:S01]  /*11e80*/  LD.E.128 R64, desc[UR48][R24.64] ;  /* 0x0000003018407980 */ /* 0x000f62000c101d00 */
[----:B-1----:R-:W-:Y:S01]  /*11e90*/  @P3 IMAD.HI.U32 R0, R6, R31, RZ ;  /* 0x0000001f06003227 */ /* 0x002fe200078e00ff */
[----:B------:R-:W-:Y:S02]  /*11ea0*/  UIADD3 UR5, UR7, UR5, URZ ;  /* 0x0000000507057290 */ /* 0x000fe4000fffe03f */
[----:B------:R-:W5:Y:S04]  /*11eb0*/  LD.E.128 R44, desc[UR48][R14.64] ;  /* 0x000000300e2c7980 */ /* 0x000f68000c101d00 */
[----:B------:R-:W5:Y:S01]  /*11ec0*/  LD.E.128 R36, desc[UR48][R12.64] ;  /* 0x000000300c247980 */ /* 0x000f62000c101d00 */
[----:B--2---:R-:W-:-:S03]  /*11ed0*/  @P3 SHF.R.U32.HI R7, RZ, R29, R0 ;  /* 0x0000001dff073219 */ /* 0x004fc60000011600 */
[----:B------:R0:W5:Y:S01]  /*11ee0*/  LD.E.128 R72, desc[UR48][R8.64] ;  /* 0x0000003008487980 */ /* 0x000162000c101d00 */
[--C-:B------:R-:W-:Y:S01]  /*11ef0*/  SHF.R.S32.HI R0, RZ, 0x1f, R7.reuse ;  /* 0x0000001fff007819 */ /* 0x100fe20000011407 */
[----:B------:R-:W-:Y:S02]  /*11f00*/  IMAD.MOV R2, RZ, RZ, -R7 ;  /* 0x000000ffff027224 */ /* 0x000fe400078e0a07 */
[----:B---3--:R-:W-:Y:S01]  /*11f10*/  IMAD.U32 R5, RZ, RZ, UR7 ;  /* 0x00000007ff057e24 */ /* 0x008fe2000f8e00ff */
[----:B------:R1:W5:Y:S01]  /*11f20*/  LD.E.128 R60, desc[UR48][R10.64] ;  /* 0x000000300a3c7980 */ /* 0x000362000c101d00 */
[----:B------:R-:W-:Y:S02]  /*11f30*/  IMAD R0, R0, UR8, RZ ;  /* 0x0000000800007c24 */ /* 0x000fe4000f8e02ff */
[----:B------:R-:W-:Y:S01]  /*11f40*/  IMAD R33, R33, R2, R6 ;  /* 0x0000000221217224 */ /* 0x000fe200078e0206 */
[----:B------:R-:W-:Y:S01]  /*11f50*/  @!PT LDS RZ, [RZ] ;  /* 0x00000000fffff984 */ /* 0x000fe20000000800 */
[----:B------:R-:W-:Y:S01]  /*11f60*/  @!PT LDS RZ, [RZ] ;  /* 0x00000000fffff984 */ /* 0x000fe20000000800 */
[----:B------:R-:W-:Y:S01]  /*11f70*/  @!PT LDS RZ, [RZ] ;  /* 0x00000000fffff984 */ /* 0x000fe20000000800 */
[----:B------:R-:W-:Y:S01]  /*11f80*/  @!PT LDS RZ, [RZ] ;  /* 0x00000000fffff984 */ /* 0x000fe20000000800 */
[----:B------:R2:W-:Y:S06]  /*11f90*/  MEMBAR.ALL.CTA ;  /* 0x0000000000007992 */ /* 0x0005ec0000008000 */
[----:B--2---:R-:W2:Y:S01]  /*11fa0*/  FENCE.VIEW.ASYNC.S ;  /* 0x00000000000073c6 */ /* 0x004ea20000000000 */
[----:B------:R-:W-:Y:S01]  /*11fb0*/  IMAD.U32 R4, RZ, RZ, UR6 ;  /* 0x00000006ff047e24 */ /* 0x000fe2000f8e00ff */
[----:B------:R-:W-:Y:S01]  /*11fc0*/  ULDC.64 UR6, c[0x0][0xad8] ;  /* 0x0002b60000067ab9 */ /* 0x000fe20000000a00 */
[----:B------:R-:W-:-:S02]  /*11fd0*/  IMAD.U32 R5, RZ, RZ, UR5 ;  /* 0x00000005ff057e24 */ /* 0x000fc4000f8e00ff */
[C---:B0-----:R-:W-:Y:S01]  /*11fe0*/  IMAD R9, R7.reuse, UR9, R0 ;  /* 0x0000000907097c24 */ /* 0x041fe2000f8e0200 */
[----:B------:R-:W-:Y:S01]  /*11ff0*/  SHF.R.S32.HI R0, RZ, 0x1f, R33 ;  /* 0x0000001fff007819 */ /* 0x000fe20000011421 */
[----:B------:R-:W-:-:S04]  /*12000*/  IMAD.WIDE.U32 R4, R7, UR8, R4 ;  /* 0x0000000807047c25 */ /* 0x000fc8000f8e0004 */
[----:B------:R-:W-:Y:S02]  /*12010*/  IMAD.IADD R5, R5, 0x1, R9 ;  /* 0x0000000105057824 */ /* 0x000fe400078e0209 */
[----:B------:R-:W-:Y:S02]  /*12020*/  IMAD R2, R0, UR6, RZ ;  /* 0x0000000600027c24 */ /* 0x000fe4000f8e02ff */
[----:B-1----:R-:W-:Y:S02]  /*12030*/  VIADD R10, R200, UR43 ;  /* 0x0000002bc80a7c36 */ /* 0x002fe40008000000 */
        /* <DEDUP_REMOVED lines=12> */
[----:B--2---:R0:W1:Y:S01]  /*12100*/  SHFL.IDX PT, R7, R8, RZ, 0x181f ;  /* 0x00181fff08077589 */ /* 0x00406200000e0000 */
        /* <DEDUP_REMOVED lines=9> */
[CC--:B-1----:R-:W-:Y:S02]  /*121a0*/  @!P4 LEA R2, P6, R18.reuse, R7.reuse, 0x1 ;  /* 0x000000071202c211 */ /* 0x0c2fe400078c08ff */
[CC--:B------:R-:W-:Y:S02]  /*121b0*/  @!P3 LEA R4, P5, R19.reuse, R7.reuse, 0x1 ;  /* 0x000000071304b211 */ /* 0x0c0fe400078a08ff */
[-C--:B0-2---:R-:W-:Y:S02]  /*121c0*/  @!P4 LEA.HI.X R3, R18, R0.reuse, R207, 0x1, P6 ;  /* 0x000000001203c211 */ /* 0x085fe400030f0ccf */
[C---:B------:R-:W-:Y:S02]  /*121d0*/  @!P2 LEA R6, P6, R22.reuse, R7, 0x1 ;  /* 0x000000071606a211 */ /* 0x040fe400078c08ff */
[-C--:B------:R-:W-:Y:S01]  /*121e0*/  @!P3 LEA.HI.X R5, R19, R0.reuse, R206, 0x1, P5 ;  /* 0x000000001305b211 */ /* 0x080fe200028f0cce */
[----:B-----5:R3:W-:Y:S01]  /*121f0*/  @!P4 ST.E.128 desc[UR48][R2.64], R56 ;  /* 0x000000380200c985 */ /* 0x0207e2000c101d30 */
[----:B------:R-:W-:-:S03]  /*12200*/  @!P2 LEA.HI.X R7, R22, R0, R205, 0x1, P6 ;  /* 0x000000001607a211 */ /* 0x000fc600030f0ccd */
[----:B------:R3:W-:Y:S04]  /*12210*/  @!P3 ST.E.128 desc[UR48][R4.64], R68 ;  /* 0x000000440400b985 */ /* 0x0007e8000c101d30 */
[----:B------:R3:W-:Y:S02]  /*12220*/  @!P2 ST.E.128 desc[UR48][R6.64], R80 ;  /* 0x000000500600a985 */ /* 0x0007e4000c101d30 */
.L_x_3954:
[----:B------:R-:W-:Y:S05]  /*12230*/  BSYNC B1 ;  /* 0x0000000000017941 */ /* 0x000fea0003800000 */
.L_x_3953:
        /* <DEDUP_REMOVED lines=9> */
[CC--:B------:R-:W-:Y:S02]  /*122d0*/  @!P5 LEA R4, P2, R19.reuse, R7.reuse, 0x1 ;  /* 0x000000071304d211 */ /* 0x0c0fe400078408ff */
[----:B------:R-:W-:Y:S02]  /*122e0*/  @!P6 LEA R6, P3, R22, R7, 0x1 ;  /* 0x000000071606e211 */ /* 0x000fe400078608ff */
[-C--:B0---4-:R-:W-:Y:S02]  /*122f0*/  @!P4 LEA.HI.X R3, R18, R0.reuse, R207, 0x1, P1 ;  /* 0x000000001203c211 */ /* 0x091fe400008f0ccf */
[-C--:B------:R-:W-:Y:S02]  /*12300*/  @!P5 LEA.HI.X R5, R19, R0.reuse, R206, 0x1, P2 ;  /* 0x000000001305d211 */ /* 0x080fe400010f0cce */
[----:B------:R-:W-:Y:S01]  /*12310*/  @!P6 LEA.HI.X R7, R22, R0, R205, 0x1, P3 ;  /* 0x000000001607e211 */ /* 0x000fe200018f0ccd */
[----:B-----5:R3:W-:Y:S04]  /*12320*/  @!P4 ST.E.128 desc[UR48][R2.64], R52 ;  /* 0x000000340200c985 */ /* 0x0207e8000c101d30 */
[----:B------:R3:W-:Y:S04]  /*12330*/  @!P5 ST.E.128 desc[UR48][R4.64], R64 ;  /* 0x000000400400d985 */ /* 0x0007e8000c101d30 */
[----:B------:R3:W-:Y:S02]  /*12340*/  @!P6 ST.E.128 desc[UR48][R6.64], R76 ;  /* 0x0000004c0600e985 */ /* 0x0007e4000c101d30 */
.L_x_3956:
[----:B------:R-:W-:Y:S05]  /*12350*/  BSYNC B1 ;  /* 0x0000000000017941 */ /* 0x000fea0003800000 */
.L_x_3955:
        /* <DEDUP_REMOVED lines=11> */
[-C--:B0-----:R-:W-:Y:S02]  /*12410*/  @!P3 LEA.HI.X R3, R18, R0.reuse, R207, 0x1, P0 ;  /* 0x000000001203b211 */ /* 0x081fe400000f0ccf */
[-C--:B------:R-:W-:Y:S02]  /*12420*/  @!P4 LEA.HI.X R5, R19, R0.reuse, R206, 0x1, P1 ;  /* 0x000000001305c211 */ /* 0x080fe400008f0cce */
[----:B------:R-:W-:Y:S01]  /*12430*/  @!P5 LEA.HI.X R7, R22, R0, R205, 0x1, P2 ;  /* 0x000000001607d211 */ /* 0x000fe200010f0ccd */
[----:B-----5:R3:W-:Y:S04]  /*12440*/  @!P3 ST.E.128 desc[UR48][R2.64], R48 ;  /* 0x000000300200b985 */ /* 0x0207e8000c101d30 */
[----:B------:R3:W-:Y:S04]  /*12450*/  @!P4 ST.E.128 desc[UR48][R4.64], R44 ;  /* 0x0000002c0400c985 */ /* 0x0007e8000c101d30 */
[----:B------:R3:W-:Y:S02]  /*12460*/  @!P5 ST.E.128 desc[UR48][R6.64], R72 ;  /* 0x000000480600d985 */ /* 0x0007e4000c101d30 */
.L_x_3958:
[----:B------:R-:W-:Y:S05]  /*12470*/  BSYNC B1 ;  /* 0x0000000000017941 */ /* 0x000fea0003800000 */
.L_x_3957:
[----:B0-----:R-:W-:Y:S01]  /*12480*/  VIADD R0, R10, 0x60 ;  /* 0x000000600a007836 */ /* 0x001fe20000000000 */
[----:B--2-4-:R-:W0:Y:S04]  /*12490*/  SHFL.IDX PT, R9, R9, 0x3, 0x181f ;  /* 0x00781f0009097f89 */ /* 0x014e2800000e0000 */
[----:B------:R-:W-:Y:S01]  /*124a0*/  ISETP.GE.AND P0, PT, R0, R85, PT ;  /* 0x000000550000720c */ /* 0x000fe20003f06270 */
[----:B-1-3--:R1:W2:-:S12]  /*124b0*/  SHFL.IDX PT, R7, R8, 0x3, 0x181f ;  /* 0x00781f0008077f89 */ /* 0x00a29800000e0000 */
[----:B-1----:R-:W-:Y:S05]  /*124c0*/  @P0 BRA `(.L_x_3959) ;  /* 0x0000000800d00947 */ /* 0x002fea0003800000 */
[----:B------:R-:W-:Y:S02]  /*124d0*/  ULDC UR5, c[0x0][0xac8] ;  /* 0x0002b20000057ab9 */ /* 0x000fe40000000800 */
[----:B------:R-:W-:Y:S02]  /*124e0*/  ISETP.GE.AND P2, PT, R18, UR5, PT ;  /* 0x0000000512007c0c */ /* 0x000fe4000bf46270 */
[----:B------:R-:W-:-:S11]  /*124f0*/  ISETP.GE.AND P3, PT, R19, UR5, PT ;  /* 0x0000000513007c0c */ /* 0x000fd6000bf66270 */
[CC--:B--2---:R-:W-:Y:S02]  /*12500*/  @!P2 LEA R2, P0, R18.reuse, R7.reuse, 0x1 ;  /* 0x000000071202a211 */ /* 0x0c4fe400078008ff */
[C---:B------:R-:W-:Y:S02]  /*12510*/  @!P3 LEA R4, P1, R19.reuse, R7, 0x1 ;  /* 0x000000071304b211 */ /* 0x040fe400078208ff */
[-C--:B0-----:R-:W-:Y:S02]  /*12520*/  @!P2 LEA.HI.X R3, R18, R9.reuse, R207, 0x1, P0 ;  /* 0x000000091203a211 */ /* 0x081fe400000f0ccf */
[----:B------:R-:W-:Y:S02]  /*12530*/  @!P3 LEA.HI.X R5, R19, R9, R206, 0x1, P1 ;  /* 0x000000091305b211 */ /* 0x000fe400008f0cce */
[----:B------:R-:W-:Y:S01]  /*12540*/  ISETP.GE.AND P0, PT, R22, UR5, PT ;  /* 0x0000000516007c0c */ /* 0x000fe2000bf06270 */
[----:B-----5:R0:W-:Y:S04]  /*12550*/  @!P2 ST.E.128 desc[UR48][R2.64], R40 ;  /* 0x000000280200a985 */ /* 0x0201e8000c101d30 */
[----:B------:R0:W-:Y:S08]  /*12560*/  @!P3 ST.E.128 desc[UR48][R4.64], R36 ;  /* 0x000000240400b985 */ /* 0x0001f0000c101d30 */
[----:B------:R-:W-:Y:S05]  /*12570*/  @P0 BRA `(.L_x_3959) ;  /* 0x0000000800a40947 */ /* 0x000fea0003800000 */
[----:B0-----:R-:W-:-:S04]  /*12580*/  LEA R2, P0, R22, R7, 0x1 ;  /* 0x0000000716027211 */ /* 0x001fc800078008ff */
[----:B------:R-:W-:-:S05]  /*12590*/  LEA.HI.X R3, R22, R9, R205, 0x1, P0 ;  /* 0x0000000916037211 */ /* 0x000fca00000f0ccd */
[----:B------:R0:W-:Y:S01]  /*125a0*/  ST.E.128 desc[UR48][R2.64], R60 ;  /* 0x0000003c02007985 */ /* 0x0001e2000c101d30 */
[----:B------:R-:W-:Y:S05]  /*125b0*/  BRA `(.L_x_3959) ;  /* 0x0000000800947947 */ /* 0x000fea0003800000 */
.L_x_3952:
        /* <DEDUP_REMOVED lines=50> */
.L_x_3961:
[----:B------:R-:W-:Y:S05]  /*128e0*/  BSYNC B1 ;  /* 0x0000000000017941 */ /* 0x000fea0003800000 */
.L_x_3960:
        /* <DEDUP_REMOVED lines=49> */
[----:B------:R-:W-:-:S09]  /*12c00*/  ISETP.GE.AND P2, PT, R22, UR5, PT ;  /* 0x0000000516007c0c */ /* 0x000fd2000bf46270 */
[CC--:B-1----:R-:W-:Y:S02]  /*12c10*/  @!P4 LEA R10, P6, R18.reuse, R3.reuse, 0x1 ;  /* 0x00000003120ac211 */ /* 0x0c2fe400078c08ff */
[CC--:B------:R-:W-:Y:S02]  /*12c20*/  @!P3 LEA R12, P5, R19.reuse, R3.reuse, 0x1 ;  /* 0x00000003130cb211 */ /* 0x0c0fe400078a08ff */
[-C--:B--2---:R-:W-:Y:S02]  /*12c30*/  @!P4 LEA.HI.X R11, R18, R0.reuse, R207, 0x1, P6 ;  /* 0x00000000120bc211 */ /* 0x084fe400030f0ccf */
[C---:B------:R-:W-:Y:S02]  /*12c40*/  @!P2 LEA R2, P6, R22.reuse, R3, 0x1 ;  /* 0x000000031602a211 */ /* 0x040fe400078c08ff */
[-C--:B------:R-:W-:Y:S01]  /*12c50*/  @!P3 LEA.HI.X R13, R19, R0.reuse, R206, 0x1, P5 ;  /* 0x00000000130db211 */ /* 0x080fe200028f0cce */
[----:B------:R3:W-:Y:S01]  /*12c60*/  @!P4 ST.E.128 desc[UR48][R10.64], RZ ;  /* 0x000000ff0a00c985 */ /* 0x0007e2000c101d30 */
[----:B------:R-:W-:-:S03]  /*12c70*/  @!P2 LEA.HI.X R3, R22, R0, R205, 0x1, P6 ;  /* 0x000000001603a211 */ /* 0x000fc600030f0ccd */
[----:B------:R3:W-:Y:S04]  /*12c80*/  @!P3 ST.E.128 desc[UR48][R12.64], RZ ;  /* 0x000000ff0c00b985 */ /* 0x0007e8000c101d30 */
[----:B------:R3:W-:Y:S02]  /*12c90*/  @!P2 ST.E.128 desc[UR48][R2.64], RZ ;  /* 0x000000ff0200a985 */ /* 0x0007e4000c101d30 */
.L_x_3963:
[----:B------:R-:W-:Y:S05]  /*12ca0*/  BSYNC B1 ;  /* 0x0000000000017941 */ /* 0x000fea0003800000 */
.L_x_3962:
        /* <DEDUP_REMOVED lines=11> */
[-C--:B----4-:R-:W-:Y:S02]  /*12d60*/  @!P4 LEA.HI.X R11, R18, R0.reuse, R207, 0x1, P1 ;  /* 0x00000000120bc211 */ /* 0x090fe400008f0ccf */
[-C--:B------:R-:W-:Y:S02]  /*12d70*/  @!P5 LEA.HI.X R13, R19, R0.reuse, R206, 0x1, P2 ;  /* 0x00000000130dd211 */ /* 0x080fe400010f0cce */
[----:B------:R-:W-:Y:S01]  /*12d80*/  @!P6 LEA.HI.X R3, R22, R0, R205, 0x1, P3 ;  /* 0x000000001603e211 */ /* 0x000fe200018f0ccd */
[----:B------:R3:W-:Y:S04]  /*12d90*/  @!P4 ST.E.128 desc[UR48][R10.64], RZ ;  /* 0x000000ff0a00c985 */ /* 0x0007e8000c101d30 */
[----:B------:R3:W-:Y:S04]  /*12da0*/  @!P5 ST.E.128 desc[UR48][R12.64], RZ ;  /* 0x000000ff0c00d985 */ /* 0x0007e8000c101d30 */
[----:B------:R3:W-:Y:S02]  /*12db0*/  @!P6 ST.E.128 desc[UR48][R2.64], RZ ;  /* 0x000000ff0200e985 */ /* 0x0007e4000c101d30 */
.L_x_3965:
[----:B------:R-:W-:Y:S05]  /*12dc0*/  BSYNC B1 ;  /* 0x0000000000017941 */ /* 0x000fea0003800000 */
.L_x_3964:
        /* <DEDUP_REMOVED lines=14> */
[----:B------:R3:W-:Y:S04]  /*12eb0*/  @!P3 ST.E.128 desc[UR48][R10.64], RZ ;  /* 0x000000ff0a00b985 */ /* 0x0007e8000c101d30 */
[----:B------:R3:W-:Y:S04]  /*12ec0*/  @!P4 ST.E.128 desc[UR48][R12.64], RZ ;  /* 0x000000ff0c00c985 */ /* 0x0007e8000c101d30 */
[----:B------:R3:W-:Y:S02]  /*12ed0*/  @!P5 ST.E.128 desc[UR48][R2.64], RZ ;  /* 0x000000ff0200d985 */ /* 0x0007e4000c101d30 */
.L_x_3967:
[----:B------:R-:W-:Y:S05]  /*12ee0*/  BSYNC B1 ;  /* 0x0000000000017941 */ /* 0x000fea0003800000 */
.L_x_3966:
        /* <DEDUP_REMOVED lines=8> */
[----:B------:R-:W-:-:S09]  /*12f70*/  ISETP.GE.AND P5, PT, R22, UR5, PT ;  /* 0x0000000516007c0c */ /* 0x000fd2000bfa6270 */
[-C--:B-12-4-:R-:W-:Y:S02]  /*12f80*/  @!P3 LEA R4, P0, R18, R3.reuse, 0x1 ;  /* 0x000000031204b211 */ /* 0x096fe400078008ff */
[CC--:B------:R-:W-:Y:S02]  /*12f90*/  @!P4 LEA R6, P1, R19.reuse, R3.reuse, 0x1 ;  /* 0x000000031306c211 */ /* 0x0c0fe400078208ff */
[----:B------:R-:W-:Y:S02]  /*12fa0*/  @!P5 LEA R2, P2, R22, R3, 0x1 ;  /* 0x000000031602d211 */ /* 0x000fe400078408ff */
[-C--:B---3--:R-:W-:Y:S02]  /*12fb0*/  @!P3 LEA.HI.X R5, R18, R0.reuse, R207, 0x1, P0 ;  /* 0x000000001205b211 */ /* 0x088fe400000f0ccf */
[-C--:B------:R-:W-:Y:S02]  /*12fc0*/  @!P4 LEA.HI.X R7, R19, R0.reuse, R206, 0x1, P1 ;  /* 0x000000001307c211 */ /* 0x080fe400008f0cce */
[----:B------:R-:W-:Y:S01]  /*12fd0*/  @!P5 LEA.HI.X R3, R22, R0, R205, 0x1, P2 ;  /* 0x000000001603d211 */ /* 0x000fe200010f0ccd */
[----:B------:R0:W-:Y:S04]  /*12fe0*/  @!P3 ST.E.128 desc[UR48][R4.64], RZ ;  /* 0x000000ff0400b985 */ /* 0x0001e8000c101d30 */
[----:B------:R0:W-:Y:S04]  /*12ff0*/  @!P4 ST.E.128 desc[UR48][R6.64], RZ ;  /* 0x000000ff0600c985 */ /* 0x0001e8000c101d30 */
[----:B------:R0:W-:Y:S02]  /*13000*/  @!P5 ST.E.128 desc[UR48][R2.64], RZ ;  /* 0x000000ff0200d985 */ /* 0x0001e4000c101d30 */
.L_x_3959:
[----:B------:R-:W-:Y:S05]  /*13010*/  BSYNC B0 ;  /* 0x0000000000007941 */ /* 0x000fea0003800000 */
.L_x_3951:
[----:B------:R-:W-:Y:S02]  /*13020*/  ULDC UR5, c[0x0][0xc38] ;  /* 0x00030e0000057ab9 */ /* 0x000fe40000000800 */
[----:B------:R-:W-:-:S06]  /*13030*/  UISETP.GE.AND UP0, UPT, UR4, UR5, UPT ;  /* 0x000000050400728c */ /* 0x000fcc000bf06270 */
[----:B------:R-:W-:-:S13]  /*13040*/  PLOP3.LUT P0, PT, PT, PT, UP0, 0x80, 0x0 ;  /* 0x000000000000781c */ /* 0x000fda0003f0f008 */
[----:B------:R-:W-:Y:S05]  /*13050*/  @!P0 BRA `(.L_x_3968) ;  /* 0xfffffedc00588947 */ /* 0x000fea000383ffff */
[----:B------:R-:W-:Y:S05]  /*13060*/  EXIT ;  /* 0x000000000000794d */ /* 0x000fea0003800000 */
.L_x_3866:
        /* <DEDUP_REMOVED lines=18> */
[----:B------:R-:W0:Y:S01]  /*13190*/  S2R R4, SR_TID.X ;  /* 0x0000000000047919 */ /* 0x000e220000002100 */
        /* <DEDUP_REMOVED lines=8> */
[----:B0-----:R-:W-:Y:S01]  /*13220*/  SHF.R.U32.HI R0, RZ, 0x1, R4 ;  /* 0x00000001ff007819 */ /* 0x001fe20000011604 */
[C---:B------:R-:W-:Y:S01]  /*13230*/  IMAD.SHL.U32 R18, R4.reuse, 0x40, RZ ;  /* 0x0000004004127824 */ /* 0x040fe200078e00ff */
[C---:B------:R-:W-:Y:S01]  /*13240*/  LOP3.LUT R8, R4.reuse, 0x7f, RZ, 0xc0, !PT ;  /* 0x0000007f04087812 */ /* 0x040fe200078ec0ff */
[C---:B------:R-:W-:Y:S01]  /*13250*/  IMAD.SHL.U32 R2, R4.reuse, 0x80, RZ ;  /* 0x0000008004027824 */ /* 0x040fe200078e00ff */
[----:B------:R-:W-:Y:S02]  /*13260*/  R2P PR, R4, 0x6 ;  /* 0x0000000604007804 */ /* 0x000fe40000000000 */
[----:B------:R-:W-:Y:S02]  /*13270*/  LOP3.LUT R3, R18, 0x180, RZ, 0xc0, !PT ;  /* 0x0000018012037812 */ /* 0x000fe400078ec0ff */
[----:B------:R-:W-:Y:S02]  /*13280*/  SHF.R.U32.HI R7, RZ, 0x5, R8 ;  /* 0x00000005ff077819 */ /* 0x000fe40000011608 */
[----:B------:R-:W-:Y:S01]  /*13290*/  LOP3.LUT R0, R3, 0x30, R0, 0xf8, !PT ;  /* 0x0000003003007812 */ /* 0x000fe200078ef800 */
[----:B------:R-:W-:-:S05]  /*132a0*/  IMAD.SHL.U32 R3, R4, 0x8, RZ ;  /* 0x0000000804037824 */ /* 0x000fca00078e00ff */
[----:B------:R-:W-:Y:S02]  /*132b0*/  LOP3.LUT R3, R0, 0x30, R3, 0x78, !PT ;  /* 0x0000003000037812 */ /* 0x000fe400078e7803 */
[C---:B------:R-:W-:Y:S02]  /*132c0*/  LOP3.LUT R0, R2.reuse, 0x380, RZ, 0xc0, !PT ;  /* 0x0000038002007812 */ /* 0x040fe400078ec0ff */
[----:B------:R-:W-:Y:S02]  /*132d0*/  LOP3.LUT R2, R2, 0x400, RZ, 0xc0, !PT ;  /* 0x0000040002027812 */ /* 0x000fe400078ec0ff */
[----:B------:R-:W-:Y:S01]  /*132e0*/  LOP3.LUT R5, R0, 0x10, R4, 0xf8, !PT ;  /* 0x0000001000057812 */ /* 0x000fe200078ef804 */
[C---:B------:R-:W-:Y:S01]  /*132f0*/  IMAD.SHL.U32 R0, R4.reuse, 0x10, RZ ;  /* 0x0000001004007824 */ /* 0x040fe200078e00ff */
[----:B------:R-:W-:Y:S01]  /*13300*/  LOP3.LUT R18, R3, 0x640, R18, 0xf8, !PT ;  /* 0x0000064003127812 */ /* 0x000fe200078ef812 */
[----:B------:R-:W-:Y:S02]  /*13310*/  IMAD R2, R7, 0x800, R2 ;  /* 0x0000080007027824 */ /* 0x000fe400078e0202 */
[----:B------:R-:W-:Y:S01]  /*13320*/  IMAD.SHL.U32 R3, R4, 0x2, RZ ;  /* 0x0000000204037824 */ /* 0x000fe200078e00ff */
[----:B------:R-:W-:-:S05]  /*13330*/  LOP3.LUT R5, R5, 0x70, R0, 0x78, !PT ;  /* 0x0000007005057812 */ /* 0x000fca00078e7800 */
[----:B------:R-:W-:Y:S01]  /*13340*/  IMAD.IADD R6, R2, 0x1, R5 ;  /* 0x0000000102067824 */ /* 0x000fe200078e0205 */
[C---:B------:R-:W-:Y:S02]  /*13350*/  LOP3.LUT R2, R0.reuse, 0x40, RZ, 0xc0, !PT ;  /* 0x0000004000027812 */ /* 0x040fe400078ec0ff */
[----:B------:R-:W-:Y:S02]  /*13360*/  SHF.R.U32.HI R5, RZ, 0x2, R8 ;  /* 0x00000002ff057819 */ /* 0x000fe40000011608 */
[----:B------:R-:W-:Y:S01]  /*13370*/  STL [R1+0x1c], R6 ;  /* 0x00001c0601007387 */ /* 0x000fe20000100800 */
[----:B------:R-:W-:Y:S01]  /*13380*/  IMAD R7, R7, 0x200, R2 ;  /* 0x0000020007077824 */ /* 0x000fe200078e0202 */
[C---:B------:R-:W-:Y:S02]  /*13390*/  LOP3.LUT R2, R0.reuse, 0x1b0, RZ, 0xc0, !PT ;  /* 0x000001b000027812 */ /* 0x040fe400078ec0ff */
[----:B------:R-:W-:Y:S02]  /*133a0*/  LOP3.LUT R0, R0, 0x30, RZ, 0xc0, !PT ;  /* 0x0000003000007812 */ /* 0x000fe400078ec0ff */
[----:B------:R-:W-:Y:S01]  /*133b0*/  LOP3.LUT R2, R2, 0x30, R3, 0x78, !PT ;  /* 0x0000003002027812 */ /* 0x000fe200078e7803 */
[----:B------:R-:W-:-:S02]  /*133c0*/  IMAD.SHL.U32 R3, R4, 0x20, RZ ;  /* 0x0000002004037824 */ /* 0x000fc400078e00ff */
[C---:B------:R-:W-:Y:S01]  /*133d0*/  VIADD R4, R6.reuse, 0x40 ;  /* 0x0000004006047836 */ /* 0x040fe20000000000 */
[----:B------:R-:W-:Y:S01]  /*133e0*/  IADD3 R2, R17, R7, R2 ;  /* 0x0000000711027210 */ /* 0x000fe20007ffe002 */
[----:B------:R-:W-:Y:S01]  /*133f0*/  @P2 VIADD R4, R6, 0xffffffc0 ;  /* 0xffffffc006042836 */ /* 0x000fe20000000000 */
[----:B------:R-:W-:-:S03]  /*13400*/  LOP3.LUT R5, R5, 0x60, R3, 0xf8, !PT ;  /* 0x0000006005057812 */ /* 0x000fc600078ef803 */
[----:B------:R0:W-:Y:S04]  /*13410*/  STL [R1+0x24], R2 ;  /* 0x0000240201007387 */ /* 0x0001e80000100800 */
[----:B------:R1:W-:Y:S01]  /*13420*/  STL [R1+0x14], R4 ;  /* 0x0000140401007387 */ /* 0x0003e20000100800 */
[----:B0-----:R-:W-:-:S05]  /*13430*/  IMAD.MOV.U32 R2, RZ, RZ, 0x20 ;  /* 0x00000020ff027424 */ /* 0x001fca00078e00ff */
[----:B------:R-:W-:-:S05]  /*13440*/  SEL R2, R2, 0xffffffe0, !P1 ;  /* 0xffffffe002027807 */ /* 0x000fca0004800000 */
[C---:B------:R-:W-:Y:S02]  /*13450*/  IMAD.IADD R3, R2.reuse, 0x1, R6 ;  /* 0x0000000102037824 */ /* 0x040fe400078e0206 */
[----:B-1----:R-:W-:Y:S02]  /*13460*/  IMAD.IADD R4, R2, 0x1, R4 ;  /* 0x0000000102047824 */ /* 0x002fe400078e0204 */
[----:B------:R-:W-:Y:S01]  /*13470*/  IMAD.MOV.U32 R2, RZ, RZ, 0x1 ;  /* 0x00000001ff027424 */ /* 0x000fe200078e00ff */
[----:B------:R0:W-:Y:S04]  /*13480*/  STL [R1+0x18], R3 ;  /* 0x0000180301007387 */ /* 0x0001e80000100800 */
[----:B------:R-:W-:Y:S01]  /*13490*/  STL [R1+0x20], R4 ;  /* 0x0000200401007387 */ /* 0x000fe20000100800 */
[----:B0-----:R-:W-:-:S05]  /*134a0*/  IMAD.U32 R3, RZ, RZ, UR6 ;  /* 0x00000006ff037e24 */ /* 0x001fca000f8e00ff */
[----:B------:R0:W-:Y:S04]  /*134b0*/  STL [R1+0x28], R3 ;  /* 0x0000280301007387 */ /* 0x0001e80000100800 */
[----:B------:R-:W-:Y:S04]  /*134c0*/  STL [R1+0x2c], RZ ;  /* 0x00002cff01007387 */ /* 0x000fe80000100800 */
[----:B------:R1:W-:Y:S01]  /*134d0*/  STL [R1+0x4], R2 ;  /* 0x0000040201007387 */ /* 0x0003e20000100800 */
[----:B0-----:R-:W-:-:S03]  /*134e0*/  LOP3.LUT R3, R18, 0x2800, RZ, 0xfc, !PT ;  /* 0x0000280012037812 */ /* 0x001fc600078efcff */
[----:B------:R0:W-:Y:S01]  /*134f0*/  STL [R1], RZ ;  /* 0x000000ff01007387 */ /* 0x0001e20000100800 */
[----:B------:R-:W-:Y:S02]  /*13500*/  LOP3.LUT R3, R18, 0x5000, RZ, 0xfc, !PT ;  /* 0x0000500012037812 */ /* 0x000fe400078efcff */
[C---:B-1----:R-:W-:Y:S02]  /*13510*/  LOP3.LUT R2, R0.reuse, 0x40, RZ, 0xfc, !PT ;  /* 0x0000004000027812 */ /* 0x042fe400078efcff */
[----:B------:R-:W-:Y:S02]  /*13520*/  LOP3.LUT R0, R0, 0x80, RZ, 0xfc, !PT ;  /* 0x0000008000007812 */ /* 0x000fe400078efcff */
[C---:B------:R-:W-:Y:S02]  /*13530*/  LOP3.LUT R2, R18.reuse, 0x4800, RZ, 0xfc, !PT ;  /* 0x0000480012027812 */ /* 0x040fe400078efcff */
[C---:B------:R-:W-:Y:S02]  /*13540*/  LOP3.LUT R0, R18.reuse, 0x3000, RZ, 0xfc, !PT ;  /* 0x0000300012007812 */ /* 0x040fe400078efcff */
[----:B------:R-:W-:-:S02]  /*13550*/  LOP3.LUT R2, R18, 0x3800, RZ, 0xfc, !PT ;  /* 0x0000380012027812 */ /* 0x000fc400078efcff */
[----:B0-----:R-:W-:-:S07]  /*13560*/  LOP3.LUT R0, R18, 0x5800, RZ, 0xfc, !PT ;  /* 0x0000580012007812 */ /* 0x001fce00078efcff */
.L_x_4040:
        /* <DEDUP_REMOVED lines=23> */
.L_x_3970:
[----:B------:R-:W-:Y:S01]  /*136e0*/  ULDC UR9, c[0x0][0xc54] ;  /* 0x0003150000097ab9 */ /* 0x000fe20000000800 */
[----:B------:R-:W-:Y:S01]  /*136f0*/  UMOV UR6, UR8 ;  /* 0x0000000800067c82 */ /* 0x000fe20008000000 */
[----:B------:R-:W-:-:S11]  /*13700*/  UISETP.NE.AND UP0, UPT, UR9, 0x1, UPT ;  /* 0x000000010900788c */ /* 0x000fd6000bf05270 */
[----:B------:R-:W-:Y:S02]  /*13710*/  @UP0 ULDC.64 UR10, c[0x0][0xc58] ;  /* 0x00031600000a0ab9 */ /* 0x000fe40000000a00 */
[----:B------:R-:W-:-:S04]  /*13720*/  UIMAD.WIDE.U32 UR4, UR8, UR10, URZ ;  /* 0x0000000a080472a5 */ /* 0x000fc8000f8e003f */
[----:B------:R-:W-:-:S04]  /*13730*/  @UP0 USHF.R.U32.HI UR6, URZ, UR11, UR5 ;  /* 0x0000000b3f060299 */ /* 0x000fc80008011605 */
[----:B------:R-:W-:-:S12]  /*13740*/  UIMAD UR4, UR6, UR9, URZ ;  /* 0x00000009060472a4 */ /* 0x000fd8000f8e023f */
.L_x_3971:
        /* <DEDUP_REMOVED lines=48> */
.L_x_3973:
[----:B------:R-:W-:-:S11]  /*13a50*/  UISETP.NE.AND UP0, UPT, UR5, 0x1, UPT ;  /* 0x000000010500788c */ /* 0x000fd6000bf05270 */
[----:B------:R-:W-:Y:S02]  /*13a60*/  @UP0 ULDC.64 UR12, c[0x0][0x9e8] ;  /* 0x00027a00000c0ab9 */ /* 0x000fe40000000a00 */
[----:B------:R-:W-:-:S04]  /*13a70*/  UIMAD.WIDE.U32 UR8, UR10, UR12, URZ ;  /* 0x0000000c0a0872a5 */ /* 0x000fc8000f8e003f */
[----:B------:R-:W-:-:S12]  /*13a80*/  @UP0 USHF.R.U32.HI UR10, URZ, UR13, UR9 ;  /* 0x0000000d3f0a0299 */ /* 0x000fd80008011609 */
.L_x_3974:
[----:B------:R-:W-:-:S04]  /*13a90*/  UIMAD UR10, UR10, UR5, UR5 ;  /* 0x000000050a0a72a4 */ /* 0x000fc8000f8e0205 */
[----:B------:R-:W-:-:S04]  /*13aa0*/  UISETP.LT.AND UP0, UPT, UR4, UR10, UPT ;  /* 0x0000000a0400728c */ /* 0x000fc8000bf01270 */
[----:B------:R-:W-:-:S12]  /*13ab0*/  USEL UR4, UR4, UR10, UP0 ;  /* 0x0000000a04047287 */ /* 0x000fd80008000000 */
.L_x_3972:
        /* <DEDUP_REMOVED lines=30> */
.L_x_3976:
[----:B------:R-:W-:-:S11]  /*13ca0*/  UISETP.NE.AND UP0, UPT, UR5, 0x1, UPT ;  /* 0x000000010500788c */ /* 0x000fd6000bf05270 */
[----:B------:R-:W-:Y:S02]  /*13cb0*/  @UP0 ULDC.64 UR10, c[0x0][0x9e8] ;  /* 0x00027a00000a0ab9 */ /* 0x000fe40000000a00 */
[----:B------:R-:W-:-:S04]  /*13cc0*/  UIMAD.WIDE.U32 UR6, UR4, UR10, URZ ;  /* 0x0000000a040672a5 */ /* 0x000fc8000f8e003f */
[----:B------:R-:W-:-:S12]  /*13cd0*/  @UP0 USHF.R.U32.HI UR4, URZ, UR11, UR7 ;  /* 0x0000000b3f040299 */ /* 0x000fd80008011607 */
.L_x_3977:
[----:B------:R-:W-:-:S04]  /*13ce0*/  UIMAD UR4, UR4, UR5, URZ ;  /* 0x00000005040472a4 */ /* 0x000fc8000f8e023f */
[----:B------:R-:W-:-:S04]  /*13cf0*/  UISETP.LT.AND UP0, UPT, UR8, UR4, UPT ;  /* 0x000000040800728c */ /* 0x000fc8000bf01270 */
[----:B------:R-:W-:-:S12]  /*13d00*/  USEL UR8, UR8, UR4, !UP0 ;  /* 0x0000000408087287 */ /* 0x000fd8000c000000 */
.L_x_3975:
        /* <DEDUP_REMOVED lines=24> */
[----:B-1----:R-:W-:-:S05]  /*13e90*/  IADD3 R0, R2, UR43, R0 ;  /* 0x0000002b02007c10 */ /* 0x002fca000fffe000 */
[----:B------:R0:W-:Y:S01]  /*13ea0*/  STL [R1+0x28], R0 ;  /* 0x0000280001007387 */ /* 0x0001e20000100800 */
[----:B------:R-:W-:Y:S05]  /*13eb0*/  BRA `(.L_x_3980) ;  /* 0x0000003400d87947 */ /* 0x000fea0003800000 */
.L_x_3979:
        /* <DEDUP_REMOVED lines=20> */
.L_x_3982:
[----:B------:R-:W-:Y:S05]  /*14000*/  BSYNC B6 ;  /* 0x0000000000067941 */ /* 0x000fea0003800000 */
.L_x_3981:
        /* <DEDUP_REMOVED lines=24> */
.L_x_3984:
[----:B------:R-:W-:Y:S05]  /*14190*/  BSYNC B6 ;  /* 0x0000000000067941 */ /* 0x000fea0003800000 */
.L_x_3983:
        /* <DEDUP_REMOVED lines=20> */
.L_x_3986:
[----:B------:R-:W-:Y:S05]  /*142e0*/  BSYNC B6 ;  /* 0x0000000000067941 */ /* 0x000fea0003800000 */
.L_x_3985:
        /* <DEDUP_REMOVED lines=19> */
.L_x_3988:
[----:B------:R-:W-:Y:S05]  /*14420*/  BSYNC B6 ;  /* 0x0000000000067941 */ /* 0x000fea0003800000 */
.L_x_3987:
[----:B------:R-:W-:Y:S01]  /*14430*/  ULDC.64 UR4, c[0x0][0x9f8] ;  /* 0x00027e0000047ab9 */ /* 0x000fe20000000a00 */
[----:B------:R-:W-:Y:S01]  /*14440*/  IMAD.U32 R8, RZ, RZ, UR44 ;  /* 0x0000002cff087e24 */ /* 0x000fe2000f8e00ff */
[----:B------:R-:W-:Y:S01]  /*14450*/  UISETP.NE.U32.AND UP0, UPT, UR4, URZ, UPT ;  /* 0x0000003f0400728c */ /* 0x000fe2000bf05070 */
[----:B------:R-:W-:-:S03]  /*14460*/  IMAD.MOV.U32 R0, RZ, RZ, R16 ;  /* 0x000000ffff007224 */ /* 0x000fc600078e0010 */
        /* <DEDUP_REMOVED lines=23> */
.L_x_4059:
[----:B------:R-:W-:Y:S02]  /*145e0*/  PLOP3.LUT P2, PT, PT, PT, PT, 0x8, 0x0 ;  /* 0x000000000000781c */ /* 0x000fe40003f4e170 */
[----:B-1----:R-:W-:Y:S02]  /*145f0*/  LOP3.LUT R0, R0, 0xfffffffd, RZ, 0xc0, !PT ;  /* 0xfffffffd00007812 */ /* 0x002fe400078ec0ff */
[----:B--2---:R-:W-:-:S09]  /*14600*/  ISETP.NE.AND P0, PT, R14, RZ, PT ;  /* 0x000000ff0e00720c */ /* 0x004fd20003f05270 */
[----:B------:R-:W-:-:S05]  /*14610*/  @P2 LOP3.LUT R0, R0, 0x2, RZ, 0xfc, !PT ;  /* 0x0000000200002812 */ /* 0x000fca00078efcff */
[----:B------:R1:W-:Y:S01]  /*14620*/  STL [R1+0x8], R0 ;  /* 0x0000080001007387 */ /* 0x0003e20000100800 */
[----:B------:R-:W-:Y:S05]  /*14630*/  @P0 BRA `(.L_x_3990) ;  /* 0x0000000400c80947 */ /* 0x000fea0003800000 */
[----:B------:R-:W-:-:S06]  /*14640*/  UIADD3 UR4, UR41, -0x1, URZ ;  /* 0xffffffff29047890 */ /* 0x000fcc000fffe03f */
[----:B-1----:R-:W-:Y:S01]  /*14650*/  IMAD.U32 R0, RZ, RZ, UR4 ;  /* 0x00000004ff007e24 */ /* 0x002fe2000f8e00ff */
[----:B------:R-:W-:-:S03]  /*14660*/  UMOV UR4, 0xffffffff ;  /* 0xffffffff00047882 */ /* 0x000fc60000000000 */
[----:B------:R-:W-:Y:S05]  /*14670*/  BRA.DIV UR4, `(.L_x_3991) ;  /* 0x0000003a04547947 */ /* 0x000fea000b800000 */
[----:B------:R-:W-:-:S13]  /*14680*/  ELECT P6, URZ, PT ;  /* 0x00000000003f782f */ /* 0x000fda00038c0000 */
.L_x_4062:
[----:B------:R-:W-:Y:S05]  /*14690*/  @!P6 BRA `(.L_x_3990) ;  /* 0x0000000400b0e947 */ /* 0x000fea0003800000 */
[----:B------:R-:W-:Y:S01]  /*146a0*/  IMAD.MOV.U32 R16, RZ, RZ, R8 ;  /* 0x000000ffff107224 */ /* 0x000fe200078e0008 */
[----:B------:R-:W-:Y:S06]  /*146b0*/  @!P1 BRA `(.L_x_3992) ;  /* 0x0000000000449947 */ /* 0x000fec0003800000 */
[----:B------:R-:W1:Y:S01]  /*146c0*/  LDC R7, c[0x0][0x43c] ;  /* 0x00010f00ff077b82 */ /* 0x000e620000000800 */
[----:B------:R-:W-:Y:S01]  /*146d0*/  ULDC.64 UR4, c[0x0][0x428] ;  /* 0x00010a0000047ab9 */ /* 0x000fe20000000a00 */
[----:B-1----:R-:W-:-:S13]  /*146e0*/  ISETP.NE.AND P0, PT, R7, 0x1, PT ;  /* 0x000000010700780c */ /* 0x002fda0003f05270 */
[----:B0-----:R-:W0:Y:S02]  /*146f0*/  @P0 LDC.64 R4, c[0x0][0x440] ;  /* 0x00011000ff040b82 */ /* 0x001e240000000a00 */
        /* <DEDUP_REMOVED lines=13> */
.L_x_3992:
[----:B-1----:R-:W0:Y:S04]  /*147d0*/  LDL R3, [R1] ;  /* 0x0000000001037983 */ /* 0x002e280000100800 */
[----:B------:R-:W2:Y:S01]  /*147e0*/  LDL R2, [R1+0x4] ;  /* 0x0000040001027983 */ /* 0x000ea20000100800 */
[----:B------:R-:W1:Y:S02]  /*147f0*/  S2R R8, SR_TID.X ;  /* 0x0000000000087919 */ /* 0x000e640000002100 */
[----:B-1----:R-:W-:-:S04]  /*14800*/  LOP3.LUT R8, R8, 0x7f, RZ, 0xc0, !PT ;  /* 0x0000007f08087812 */ /* 0x002fc800078ec0ff */
[----:B------:R-:W-:Y:S01]  /*14810*/  ISETP.NE.AND P0, PT, R8, RZ, PT ;  /* 0x000000ff0800720c */ /* 0x000fe20003f05270 */
[----:B0-----:R-:W-:Y:S01]  /*14820*/  IMAD R4, R3, 0x8, R17 ;  /* 0x0000000803047824 */ /* 0x001fe200078e0211 */
[----:B--2---:R-:W-:-:S04]  /*14830*/  SHF.L.U32 R3, R2, 0x1f, RZ ;  /* 0x0000001f02037819 */ /* 0x004fc800000006ff */
[----:B------:R-:W0:Y:S02]  /*14840*/  SYNCS.PHASECHK.TRANS64.TRYWAIT P1, [R4+URZ+0x2a880], R3 ;  /* 0x02a88003040075a7 */ /* 0x000e24000802017f */
[----:B0-----:R-:W-:Y:S05]  /*14850*/  @!P1 BRA `(.L_x_3993) ;  /* 0x0000003400fc9947 */ /* 0x001fea0003800000 */
.L_x_4063:
        /* <DEDUP_REMOVED lines=8> */
.L_x_3994:
        /* <DEDUP_REMOVED lines=16> */
[----:B------:R-:W-:Y:S01]  /*149e0*/  UMOV UR13, UR37 ;  /* 0x00000025000d7c82 */ /* 0x000fe20008000000 */
        /* <DEDUP_REMOVED lines=14> */
.L_x_4064:
        /* <DEDUP_REMOVED lines=8> */
.L_x_3996:
        /* <DEDUP_REMOVED lines=33> */
.L_x_3990:
[----:B-1----:R-:W-:Y:S01]  /*14d60*/  VIADD R0, R17, 0x18400 ;  /* 0x0001840011007836 */ /* 0x002fe20000000000 */
        /* <DEDUP_REMOVED lines=9> */
[----:B0-----:R-:W-:Y:S02]  /*14e00*/  IMAD.U32 R4, RZ, RZ, UR6 ;  /* 0x00000006ff047e24 */ /* 0x001fe4000f8e00ff */
        /* <DEDUP_REMOVED lines=11> */
.L_x_3998:
[----:B---3--:R-:W-:Y:S05]  /*14ec0*/  BSYNC B6 ;  /* 0x0000000000067941 */ /* 0x008fea0003800000 */
.L_x_3997:
[----:B------:R-:W1:Y:S01]  /*14ed0*/  S2R R2, SR_TID.X ;  /* 0x0000000000027919 */ /* 0x000e620000002100 */
[----:B------:R-:W2:Y:S01]  /*14ee0*/  LDC R8, c[0x0][0x448] ;  /* 0x00011200ff087b82 */ /* 0x000ea20000000800 */
[----:B------:R-:W-:Y:S01]  /*14ef0*/  USHF.R.S32.HI UR4, URZ, 0x1f, UR36 ;  /* 0x0000001f3f047899 */ /* 0x000fe20008011424 */
[----:B------:R-:W3:Y:S01]  /*14f00*/  S2R R9, SR_TID.X ;  /* 0x0000000000097919 */ /* 0x000ee20000002100 */
[----:B------:R-:W-:Y:S01]  /*14f10*/  ULDC.64 UR8, c[0x0][0x2d8] ;  /* 0x0000b60000087ab9 */ /* 0x000fe20000000a00 */
[----:B------:R-:W-:Y:S02]  /*14f20*/  USHF.R.S32.HI UR7, URZ, 0x1f, UR44 ;  /* 0x0000001f3f077899 */ /* 0x000fe4000801142c */
[----:B------:R-:W-:Y:S02]  /*14f30*/  UIMAD UR6, UR4, UR8, URZ ;  /* 0x00000008040672a4 */ /* 0x000fe4000f8e023f */
[----:B------:R-:W-:Y:S02]  /*14f40*/  UIMAD.WIDE.U32 UR4, UR36, UR8, URZ ;  /* 0x00000008240472a5 */ /* 0x000fe4000f8e003f */
[----:B------:R-:W-:-:S03]  /*14f50*/  UIMAD UR6, UR36, UR9, UR6 ;  /* 0x00000009240672a4 */ /* 0x000fc6000f8e0206 */
[----:B------:R-:W-:Y:S01]  /*14f60*/  ULDC.64 UR8, c[0x0][0x2e0] ;  /* 0x0000b80000087ab9 */ /* 0x000fe20000000a00 */
[----:B------:R-:W-:Y:S02]  /*14f70*/  UIADD3 UR5, UR5, UR6, URZ ;  /* 0x0000000605057290 */ /* 0x000fe4000fffe03f */
[----:B------:R-:W-:Y:S02]  /*14f80*/  UIMAD UR6, UR7, UR8, URZ ;  /* 0x00000008070672a4 */ /* 0x000fe4000f8e023f */
[----:B------:R-:W-:Y:S02]  /*14f90*/  UIMAD.WIDE.U32 UR4, UR44, UR8, UR4 ;  /* 0x000000082c0472a5 */ /* 0x000fe4000f8e0004 */
[----:B------:R-:W-:Y:S01]  /*14fa0*/  UIMAD UR6, UR44, UR9, UR6 ;  /* 0x000000092c0672a4 */ /* 0x000fe2000f8e0206 */
[----:B--2---:R-:W-:-:S03]  /*14fb0*/  ISETP.NE.AND P0, PT, R8, 0x1, PT ;  /* 0x000000010800780c */ /* 0x004fc60003f05270 */
[----:B------:R-:W-:Y:S01]  /*14fc0*/  UIADD3 UR6, UR5, UR6, URZ ;  /* 0x0000000605067290 */ /* 0x000fe2000fffe03f */
[----:B------:R-:W-:Y:S02]  /*14fd0*/  IMAD.U32 R6, RZ, RZ, UR4 ;  /* 0x00000004ff067e24 */ /* 0x000fe4000f8e00ff */
[----:B------:R-:W-:Y:S01]  /*14fe0*/  IMAD.U32 R7, RZ, RZ, UR5 ;  /* 0x00000005ff077e24 */ /* 0x000fe2000f8e00ff */
[----:B------:R-:W-:Y:S01]  /*14ff0*/  ULDC.64 UR4, c[0x0][0x2d0] ;  /* 0x0000b40000047ab9 */ /* 0x000fe20000000a00 */
[C---:B-1----:R-:W-:Y:S01]  /*15000*/  LOP3.LUT R0, R2.reuse, 0x7f, RZ, 0xc0, !PT ;  /* 0x0000007f02007812 */ /* 0x042fe200078ec0ff */
[----:B------:R-:W-:-:S03]  /*15010*/  IMAD.SHL.U32 R2, R2, 0x20, RZ ;  /* 0x0000002002027824 */ /* 0x000fc600078e00ff */
[----:B------:R-:W1:Y:S01]  /*15020*/  S2R R7, SR_TID.X ;  /* 0x0000000000077919 */ /* 0x000e620000002100 */
[----:B------:R-:W-:Y:S01]  /*15030*/  SHF.R.U32.HI R0, RZ, 0x2, R0 ;  /* 0x00000002ff007819 */ /* 0x000fe20000011600 */
[----:B---3--:R-:W-:Y:S01]  /*15040*/  IMAD.SHL.U32 R9, R9, 0x10, RZ ;  /* 0x0000001009097824 */ /* 0x008fe200078e00ff */
[----:B------:R-:W2:Y:S02]  /*15050*/  @P0 LDC R3, c[0x0][0x44c] ;  /* 0x00011300ff030b82 */ /* 0x000ea40000000800 */
[----:B------:R-:W-:Y:S02]  /*15060*/  LOP3.LUT R2, R0, 0x60, R2, 0xf8, !PT ;  /* 0x0000006000027812 */ /* 0x000fe400078ef802 */
[----:B------:R-:W-:-:S03]  /*15070*/  LOP3.LUT R9, R9, 0x30, RZ, 0xc0, !PT ;  /* 0x0000003009097812 */ /* 0x000fc600078ec0ff */
[----:B------:R-:W-:Y:S01]  /*15080*/  VIADD R2, R2, UR42 ;  /* 0x0000002a02027c36 */ /* 0x000fe20008000000 */
[----:B------:R-:W3:Y:S01]  /*15090*/  @P0 LDC R0, c[0x0][0x450] ;  /* 0x00011400ff000b82 */ /* 0x000ee20000000800 */
[C---:B------:R-:W-:Y:S02]  /*150a0*/  LOP3.LUT R11, R9.reuse, 0x40, RZ, 0xfc, !PT ;  /* 0x00000040090b7812 */ /* 0x040fe400078efcff */
[----:B0-----:R-:W-:Y:S01]  /*150b0*/  IMAD.MOV.U32 R4, RZ, RZ, R2 ;  /* 0x000000ffff047224 */ /* 0x001fe200078e0002 */
[----:B------:R-:W-:Y:S01]  /*150c0*/  LOP3.LUT R9, R9, 0x80, RZ, 0xfc, !PT ;  /* 0x0000008009097812 */ /* 0x000fe200078efcff */
[----:B--2---:R-:W-:-:S04]  /*150d0*/  @P0 IMAD.HI.U32 R3, R2, R3, RZ ;  /* 0x0000000302030227 */ /* 0x004fc800078e00ff */
[----:B-1----:R-:W-:Y:S01]  /*150e0*/  IMAD.SHL.U32 R10, R7, 0x10, RZ ;  /* 0x00000010070a7824 */ /* 0x002fe200078e00ff */
[----:B---3--:R-:W-:Y:S01]  /*150f0*/  @P0 SHF.R.U32.HI R4, RZ, R0, R3 ;  /* 0x00000000ff040219 */ /* 0x008fe20000011603 */
[----:B------:R-:W-:-:S03]  /*15100*/  IMAD.U32 R3, RZ, RZ, UR6 ;  /* 0x00000006ff037e24 */ /* 0x000fc6000f8e00ff */
[----:B------:R-:W-:Y:S01]  /*15110*/  LOP3.LUT R10, R10, 0x30, RZ, 0xc0, !PT ;  /* 0x000000300a0a7812 */ /* 0x000fe200078ec0ff */
[----:B------:R-:W-:Y:S01]  /*15120*/  ULDC.64 UR6, c[0x0][0x280] ;  /* 0x0000a00000067ab9 */ /* 0x000fe20000000a00 */
        /* <DEDUP_REMOVED lines=8> */
[----:B------:R-:W-:Y:S02]  /*151b0*/  ULDC.64 UR4, c[0x0][0x2c8] ;  /* 0x0000b20000047ab9 */ /* 0x000fe40000000a00 */
[----:B------:R-:W-:Y:S02]  /*151c0*/  IMAD.IADD R3, R3, 0x1, R5 ;  /* 0x0000000103037824 */ /* 0x000fe400078e0205 */
[----:B------:R-:W-:Y:S02]  /*151d0*/  IMAD R4, R4, UR4, RZ ;  /* 0x0000000404047c24 */ /* 0x000fe4000f8e02ff */
[C---:B------:R-:W-:Y:S01]  /*151e0*/  IMAD.WIDE.U32 R2, R0.reuse, UR4, R2 ;  /* 0x0000000400027c25 */ /* 0x040fe2000f8e0002 */
[----:B------:R-:W-:Y:S02]  /*151f0*/  ULDC UR4, c[0x0][0x2b8] ;  /* 0x0000ae0000047ab9 */ /* 0x000fe40000000800 */
[----:B------:R-:W-:Y:S01]  /*15200*/  ISETP.GE.AND P2, PT, R9, UR4, PT ;  /* 0x0000000409007c0c */ /* 0x000fe2000bf46270 */
[----:B------:R-:W-:Y:S01]  /*15210*/  IMAD R0, R0, UR5, R4 ;  /* 0x0000000500007c24 */ /* 0x000fe2000f8e0204 */
[----:B------:R0:W5:Y:S01]  /*15220*/  LDL R9, [R1+0x24] ;  /* 0x0000240001097983 */ /* 0x0001620000100800 */
[----:B------:R-:W-:-:S02]  /*15230*/  IADD3 R4, P3, R2, UR6, RZ ;  /* 0x0000000602047c10 */ /* 0x000fc4000ff7e0ff */
[----:B------:R-:W-:Y:S02]  /*15240*/  ISETP.GE.AND P0, PT, R10, UR4, PT ;  /* 0x000000040a007c0c */ /* 0x000fe4000bf06270 */
[----:B------:R-:W-:Y:S01]  /*15250*/  ISETP.GE.AND P1, PT, R11, UR4, PT ;  /* 0x000000040b007c0c */ /* 0x000fe2000bf26270 */
[----:B------:R-:W-:Y:S01]  /*15260*/  UMOV UR4, 0xffffffff ;  /* 0xffffffff00047882 */ /* 0x000fe20000000000 */
[----:B------:R-:W-:Y:S02]  /*15270*/  IADD3.X R3, R3, UR7, R0, P3, !PT ;  /* 0x0000000703037c10 */ /* 0x000fe40009ffe400 */
        /* <DEDUP_REMOVED lines=8> */
[----:B------:R-:W-:-:S05]  /*15300*/  VIADD R2, R7, UR42 ;  /* 0x0000002a07027c36 */ /* 0x000fca0008000000 */
[----:B------:R-:W-:-:S13]  /*15310*/  ISETP.GE.AND P4, PT, R2, R0, PT ;  /* 0x000000000200720c */ /* 0x000fda0003f86270 */
[----:B-1----:R-:W-:-:S05]  /*15320*/  @!P4 IADD3 R6, P3, R10, R6, RZ ;  /* 0x000000060a06c210 */ /* 0x002fca0007f7e0ff */
[----:B0-----:R-:W-:-:S04]  /*15330*/  @!P4 IMAD.X R5, RZ, RZ, R5, P3 ;  /* 0x000000ffff05c224 */ /* 0x001fc800018e0605 */
[----:B------:R-:W-:Y:S02]  /*15340*/  @!P4 IMAD.MOV.U32 R7, RZ, RZ, R5 ;  /* 0x000000ffff07c224 */ /* 0x000fe400078e0005 */
[----:B------:R-:W-:-:S03]  /*15350*/  VIADD R5, R2, 0x20 ;  /* 0x0000002002057836 */ /* 0x000fc60000000000 */
        /* <DEDUP_REMOVED lines=25> */
.L_x_4073:
        /* <DEDUP_REMOVED lines=12> */
.L_x_4001:
[----:B------:R-:W-:Y:S05]  /*155b0*/  BSYNC B0 ;  /* 0x0000000000007941 */ /* 0x000fea0003800000 */
.L_x_4000:
[----:B------:R-:W-:Y:S01]  /*155c0*/  NOP ;  /* 0x0000000000007918 */ /* 0x000fe20000000000 */
[----:B------:R-:W-:-:S13]  /*155d0*/  PLOP3.LUT P0, PT, PT, PT, PT, 0x80, 0x0 ;  /* 0x000000000000781c */ /* 0x000fda0003f0f070 */
.L_x_4002:
        /* <DEDUP_REMOVED lines=18> */
.L_x_4074:
[----:B------:R-:W-:Y:S05]  /*15700*/  BSYNC B0 ;  /* 0x0000000000007941 */ /* 0x000fea0003800000 */
.L_x_4003:
[----:B------:R-:W-:-:S04]  /*15710*/  UIADD3 UR4, UR41, -0x2, URZ ;  /* 0xfffffffe29047890 */ /* 0x000fc8000fffe03f */
[----:B------:R-:W-:-:S06]  /*15720*/  UISETP.GE.AND UP0, UPT, UR4, UR40, UPT ;  /* 0x000000280400728c */ /* 0x000fcc000bf06270 */
[----:B------:R-:W-:-:S13]  /*15730*/  PLOP3.LUT P0, PT, PT, PT, UP0, 0x80, 0x0 ;  /* 0x000000000000781c */ /* 0x000fda0003f0f008 */
[----:B------:R-:W-:Y:S05]  /*15740*/  @!P0 BRA `(.L_x_4005) ;  /* 0x00000014000c8947 */ /* 0x000fea0003800000 */
[----:B-1----:R1:W5:Y:S04]  /*15750*/  LDL.LU R0, [R1] ;  /* 0x0000000001007983 */ /* 0x0023680000300800 */
[----:B------:R1:W5:Y:S01]  /*15760*/  LDL.LU R3, [R1+0x4] ;  /* 0x0000040001037983 */ /* 0x0003620000300800 */
[----:B------:R-:W-:-:S07]  /*15770*/  IMAD.U32 R2, RZ, RZ, UR4 ;  /* 0x00000004ff027e24 */ /* 0x000fce000f8e00ff */
.L_x_4029:
        /* <DEDUP_REMOVED lines=35> */
.L_x_4008:
        /* <DEDUP_REMOVED lines=8> */
.L_x_4075:
[----:B------:R-:W-:Y:S05]  /*15a30*/  BSYNC B1 ;  /* 0x0000000000017941 */ /* 0x000fea0003800000 */
.L_x_4009:
        /* <DEDUP_REMOVED lines=9> */
.L_x_4012:
[----:B------:R-:W-:Y:S05]  /*15ad0*/  BSYNC B1 ;  /* 0x0000000000017941 */ /* 0x000fea0003800000 */
.L_x_4011:
        /* <DEDUP_REMOVED lines=12> */
.L_x_4013:
        /* <DEDUP_REMOVED lines=16> */
.L_x_4014:
        /* <DEDUP_REMOVED lines=16> */
.L_x_4015:
        /* <DEDUP_REMOVED lines=13> */
.L_x_4076:
[----:B------:R-:W-:Y:S05]  /*15e70*/  BSYNC B1 ;  /* 0x0000000000017941 */ /* 0x000fea0003800000 */
.L_x_4016:
        /* <DEDUP_REMOVED lines=11> */
.L_x_4019:
[----:B------:R-:W-:Y:S05]  /*15f30*/  BSYNC B1 ;  /* 0x0000000000017941 */ /* 0x000fea0003800000 */
.L_x_4018:
        /* <DEDUP_REMOVED lines=8> */
.L_x_4020:
        /* <DEDUP_REMOVED lines=15> */
.L_x_4021:
        /* <DEDUP_REMOVED lines=15> */
.L_x_4022:
        /* <DEDUP_REMOVED lines=10> */
.L_x_4007:
[----:B------:R-:W-:Y:S05]  /*16240*/  BSYNC B0 ;  /* 0x0000000000007941 */ /* 0x000fea0003800000 */
.L_x_4006:
[----:B------:R-:W-:-:S06]  /*16250*/  UISETP.NE.AND UP0, UPT, UR39, 0x3, UPT ;  /* 0x000000032700788c */ /* 0x000fcc000bf05270 */
[----:B------:R-:W-:-:S13]  /*16260*/  PLOP3.LUT P0, PT, PT, PT, UP0, 0x80, 0x0 ;  /* 0x000000000000781c */ /* 0x000fda0003f0f008 */
[----:B------:R-:W-:Y:S05]  /*16270*/  @!P0 BRA `(.L_x_4023) ;  /* 0x0000000000048947 */ /* 0x000fea0003800000 */
[----:B------:R-:W-:Y:S01]  /*16280*/  BPT.TRAP 0x1 ;  /* 0x000000040000795c */ /* 0x000fe20000300000 */
.L_x_4023:
        /* <DEDUP_REMOVED lines=8> */
.L_x_4077:
[----:B------:R-:W-:Y:S05]  /*16310*/  BSYNC B0 ;  /* 0x0000000000007941 */ /* 0x000fea0003800000 */
.L_x_4024:
[----:B------:R-:W-:Y:S05]  /*16320*/  @!P0 BRA `(.L_x_4026) ;  /* 0x0000000000048947 */ /* 0x000fea0003800000 */
[----:B------:R-:W-:Y:S01]  /*16330*/  BPT.TRAP 0x1 ;  /* 0x000000040000795c */ /* 0x000fe20000300000 */
.L_x_4026:
[----:B------:R-:W-:Y:S01]  /*16340*/  SHF.L.U32 R3, R3, 0x1f, RZ ;  /* 0x0000001f03037819 */ /* 0x000fe200000006ff */
[----:B------:R-:W-:-:S03]  /*16350*/  IMAD R0, R0, 0x6000, RZ ;  /* 0x0000600000007824 */ /* 0x000fc600078e02ff */
[----:B------:R-:W2:Y:S02]  /*16360*/  SYNCS.PHASECHK.TRANS64.TRYWAIT P1, [R12+URZ+0x2a860], R3 ;  /* 0x02a860030c0075a7 */ /* 0x000ea4000802017f */
[----:B--2---:R-:W-:Y:S05]  /*16370*/  @!P1 BRA `(.L_x_4027) ;  /* 0x0000002000fc9947 */ /* 0x004fea0003800000 */
.L_x_4078:
[----:B------:R-:W3:Y:S04]  /*16380*/  LDL R13, [R1+0x1c] ;  /* 0x00001c00010d7983 */ /* 0x000ee80000100800 */
[----:B------:R-:W4:Y:S01]  /*16390*/  LDL R14, [R1+0x18] ;  /* 0x00001800010e7983 */ /* 0x000f220000100800 */
[----:B--2---:R-:W-:Y:S01]  /*163a0*/  LOP3.LUT R3, R0, R18, RZ, 0xfc, !PT ;  /* 0x0000001200037212 */ /* 0x004fe200078efcff */
[----:B------:R-:W-:Y:S05]  /*163b0*/  WARPSYNC.ALL ;  /* 0x0000000000007948 */ /* 0x000fea0003800000 */
[----:B------:R-:W-:-:S05]  /*163c0*/  IMAD.IADD R3, R17, 0x1, R3 ;  /* 0x0000000111037824 */ /* 0x000fca00078e0203 */
[----:B0-----:R-:W0:Y:S02]  /*163d0*/  LDSM.16.MT88.4 R4, [R3+0xc400] ;  /* 0x00c400000304783b */ /* 0x001e240000004200 */
[C-C-:B0-----:R-:W-:Y:S02]  /*163e0*/  PRMT R8, R4.reuse, 0x6420, R5.reuse ;  /* 0x0000642004087816 */ /* 0x141fe40000000005 */
[----:B------:R-:W-:Y:S01]  /*163f0*/  PRMT R9, R4, 0x7531, R5 ;  /* 0x0000753104097816 */ /* 0x000fe20000000005 */
[----:B------:R-:W-:Y:S01]  /*16400*/  VIADD R4, R0, 0x2000 ;  /* 0x0000200000047836 */ /* 0x000fe20000000000 */
[C-C-:B------:R-:W-:Y:S02]  /*16410*/  PRMT R10, R6.reuse, 0x6420, R7.reuse ;  /* 0x00006420060a7816 */ /* 0x140fe40000000007 */
[----:B------:R-:W-:Y:S02]  /*16420*/  PRMT R11, R6, 0x7531, R7 ;  /* 0x00007531060b7816 */ /* 0x000fe40000000007 */
[----:B------:R-:W-:-:S05]  /*16430*/  LOP3.LUT R4, R4, R18, RZ, 0xfc, !PT ;  /* 0x0000001204047212 */ /* 0x000fca00078efcff */
[----:B------:R-:W-:Y:S01]  /*16440*/  IMAD.IADD R4, R17, 0x1, R4 ;  /* 0x0000000111047824 */ /* 0x000fe200078e0204 */
[----:B---3--:R-:W-:Y:S02]  /*16450*/  IADD3 R3, R19, R0, R13 ;  /* 0x0000000013037210 */ /* 0x008fe40007ffe00d */
[----:B------:R-:W-:-:S03]  /*16460*/  LOP3.LUT R13, R18, 0x2800, RZ, 0xfc, !PT ;  /* 0x00002800120d7812 */ /* 0x000fc600078efcff */
[----:B------:R-:W-:Y:S04]  /*16470*/  STSM.16.M88.4 [R3], R8 ;  /* 0x0000000803007844 */ /* 0x000fe80000000200 */
[----:B------:R-:W0:Y:S02]  /*16480*/  LDSM.16.MT88.4 R4, [R4+0xc400] ;  /* 0x00c400000404783b */ /* 0x000e240000004200 */
[C-C-:B0-----:R-:W-:Y:S02]  /*16490*/  PRMT R8, R4.reuse, 0x6420, R5.reuse ;  /* 0x0000642004087816 */ /* 0x141fe40000000005 */
[----:B------:R-:W-:Y:S01]  /*164a0*/  PRMT R9, R4, 0x7531, R5 ;  /* 0x0000753104097816 */ /* 0x000fe20000000005 */
[----:B------:R-:W-:Y:S01]  /*164b0*/  VIADD R4, R0, 0x4000 ;  /* 0x0000400000047836 */ /* 0x000fe20000000000 */
[----:B------:R-:W-:-:S02]  /*164c0*/  PRMT R10, R6, 0x6420, R7 ;  /* 0x00006420060a7816 */ /* 0x000fc40000000007 */
[----:B------:R-:W-:Y:S02]  /*164d0*/  PRMT R11, R6, 0x7531, R7 ;  /* 0x00007531060b7816 */ /* 0x000fe40000000007 */
[----:B------:R-:W-:-:S03]  /*164e0*/  LOP3.LUT R4, R4, R18, RZ, 0xfc, !PT ;  /* 0x0000001204047212 */ /* 0x000fc600078efcff */
[----:B------:R-:W-:Y:S02]  /*164f0*/  STSM.16.M88.4 [R3+0x2000], R8 ;  /* 0x0020000803007844 */ /* 0x000fe40000000200 */
[----:B------:R-:W-:-:S06]  /*16500*/  IMAD.IADD R4, R17, 0x1, R4 ;  /* 0x0000000111047824 */ /* 0x000fcc00078e0204 */
[----:B------:R-:W0:Y:S02]  /*16510*/  LDSM.16.MT88.4 R4, [R4+0xc400] ;  /* 0x00c400000404783b */ /* 0x000e240000004200 */
[C-C-:B0-----:R-:W-:Y:S02]  /*16520*/  PRMT R8, R4.reuse, 0x6420, R5.reuse ;  /* 0x0000642004087816 */ /* 0x141fe40000000005 */
[----:B------:R-:W-:Y:S02]  /*16530*/  PRMT R9, R4, 0x7531, R5 ;  /* 0x0000753104097816 */ /* 0x000fe40000000005 */
[C-C-:B------:R-:W-:Y:S02]  /*16540*/  PRMT R10, R6.reuse, 0x6420, R7.reuse ;  /* 0x00006420060a7816 */ /* 0x140fe40000000007 */
[----:B------:R-:W-:-:S05]  /*16550*/  PRMT R11, R6, 0x7531, R7 ;  /* 0x00007531060b7816 */ /* 0x000fca0000000007 */
[----:B------:R0:W-:Y:S02]  /*16560*/  STSM.16.M88.4 [R3+0x4000], R8 ;  /* 0x0040000803007844 */ /* 0x0001e40000000200 */
[----:B0-----:R-:W-:-:S05]  /*16570*/  LOP3.LUT R3, R0, 0x800, R18, 0xfe, !PT ;  /* 0x0000080000037812 */ /* 0x001fca00078efe12 */
[----:B------:R-:W-:-:S05]  /*16580*/  IMAD.IADD R3, R17, 0x1, R3 ;  /* 0x0000000111037824 */ /* 0x000fca00078e0203 */
[----:B------:R4:W0:Y:S02]  /*16590*/  LDSM.16.MT88.4 R4, [R3+0xc400] ;  /* 0x00c400000304783b */ /* 0x0008240000004200 */
[----:B----4-:R-:W-:Y:S02]  /*165a0*/  IADD3 R3, R19, R14, R0 ;  /* 0x0000000e13037210 */ /* 0x010fe40007ffe000 */
[----:B------:R-:W2:Y:S01]  /*165b0*/  LDL R14, [R1+0x14] ;  /* 0x00001400010e7983 */ /* 0x000ea20000100800 */
[C-C-:B0-----:R-:W-:Y:S02]  /*165c0*/  PRMT R8, R4.reuse, 0x6420, R5.reuse ;  /* 0x0000642004087816 */ /* 0x141fe40000000005 */
[----:B------:R-:W-:Y:S02]  /*165d0*/  PRMT R9, R4, 0x7531, R5 ;  /* 0x0000753104097816 */ /* 0x000fe40000000005 */
[C-C-:B------:R-:W-:Y:S02]  /*165e0*/  PRMT R10, R6.reuse, 0x6420, R7.reuse ;  /* 0x00006420060a7816 */ /* 0x140fe40000000007 */
[----:B------:R-:W-:-:S02]  /*165f0*/  PRMT R11, R6, 0x7531, R7 ;  /* 0x00007531060b7816 */ /* 0x000fc40000000007 */
[----:B------:R-:W-:-:S03]  /*16600*/  IADD3 R4, R17, R13, R0 ;  /* 0x0000000d11047210 */ /* 0x000fc60007ffe000 */
[----:B------:R-:W-:Y:S04]  /*16610*/  STSM.16.M88.4 [R3], R8 ;  /* 0x0000000803007844 */ /* 0x000fe80000000200 */
[----:B------:R-:W0:Y:S01]  /*16620*/  LDSM.16.MT88.4 R4, [R4+0xc400] ;  /* 0x00c400000404783b */ /* 0x000e220000004200 */
[----:B------:R-:W-:Y:S02]  /*16630*/  LOP3.LUT R13, R18, 0x4800, RZ, 0xfc, !PT ;  /* 0x00004800120d7812 */ /* 0x000fe400078efcff */
[C-C-:B0-----:R-:W-:Y:S02]  /*16640*/  PRMT R8, R4.reuse, 0x6420, R5.reuse ;  /* 0x0000642004087816 */ /* 0x141fe40000000005 */
[----:B------:R-:W-:Y:S02]  /*16650*/  PRMT R9, R4, 0x7531, R5 ;  /* 0x0000753104097816 */ /* 0x000fe40000000005 */
[----:B------:R-:W-:-:S02]  /*16660*/  PRMT R10, R6, 0x6420, R7 ;  /* 0x00006420060a7816 */ /* 0x000fc40000000007 */
[----:B------:R-:W-:Y:S02]  /*16670*/  PRMT R11, R6, 0x7531, R7 ;  /* 0x00007531060b7816 */ /* 0x000fe40000000007 */
[----:B------:R-:W-:-:S03]  /*16680*/  IADD3 R4, R17, R13, R0 ;  /* 0x0000000d11047210 */ /* 0x000fc60007ffe000 */
[----:B------:R-:W-:Y:S04]  /*16690*/  STSM.16.M88.4 [R3+0x2000], R8 ;  /* 0x0020000803007844 */ /* 0x000fe80000000200 */
[----:B------:R-:W0:Y:S02]  /*166a0*/  LDSM.16.MT88.4 R4, [R4+0xc400] ;  /* 0x00c400000404783b */ /* 0x000e240000004200 */
[C-C-:B0-----:R-:W-:Y:S02]  /*166b0*/  PRMT R8, R4.reuse, 0x6420, R5.reuse ;  /* 0x0000642004087816 */ /* 0x141fe40000000005 */
[----:B------:R-:W-:Y:S02]  /*166c0*/  PRMT R9, R4, 0x7531, R5 ;  /* 0x0000753104097816 */ /* 0x000fe40000000005 */
[----:B------:R-:W-:-:S02]  /*166d0*/  PRMT R10, R6, 0x6420, R7 ;  /* 0x00006420060a7816 */ /* 0x000fc40000000007 */
[----:B------:R-:W-:-:S05]  /*166e0*/  PRMT R11, R6, 0x7531, R7 ;  /* 0x00007531060b7816 */ /* 0x000fca0000000007 */
[----:B------:R0:W-:Y:S02]  /*166f0*/  STSM.16.M88.4 [R3+0x4000], R8 ;  /* 0x0040000803007844 */ /* 0x0001e40000000200 */
[----:B0-----:R-:W-:-:S05]  /*16700*/  LOP3.LUT R3, R0, 0x1000, R18, 0xfe, !PT ;  /* 0x0000100000037812 */ /* 0x001fca00078efe12 */
[----:B------:R-:W-:-:S05]  /*16710*/  IMAD.IADD R3, R17, 0x1, R3 ;  /* 0x0000000111037824 */ /* 0x000fca00078e0203 */
[----:B------:R2:W0:Y:S02]  /*16720*/  LDSM.16.MT88.4 R4, [R3+0xc400] ;  /* 0x00c400000304783b */ /* 0x0004240000004200 */
[----:B--2---:R-:W-:Y:S02]  /*16730*/  IADD3 R3, R19, R14, R0 ;  /* 0x0000000e13037210 */ /* 0x004fe40007ffe000 */
[----:B------:R-:W2:Y:S01]  /*16740*/  LDL R14, [R1+0x20] ;  /* 0x00002000010e7983 */ /* 0x000ea20000100800 */
[----:B------:R-:W-:Y:S02]  /*16750*/  LOP3.LUT R13, R18, 0x3000, RZ, 0xfc, !PT ;  /* 0x00003000120d7812 */ /* 0x000fe400078efcff */
[C-C-:B0-----:R-:W-:Y:S02]  /*16760*/  PRMT R8, R4.reuse, 0x6420, R5.reuse ;  /* 0x0000642004087816 */ /* 0x141fe40000000005 */
[----:B------:R-:W-:Y:S02]  /*16770*/  PRMT R9, R4, 0x7531, R5 ;  /* 0x0000753104097816 */ /* 0x000fe40000000005 */
[----:B------:R-:W-:-:S02]  /*16780*/  PRMT R10, R6, 0x6420, R7 ;  /* 0x00006420060a7816 */ /* 0x000fc40000000007 */
[----:B------:R-:W-:Y:S02]  /*16790*/  PRMT R11, R6, 0x7531, R7 ;  /* 0x00007531060b7816 */ /* 0x000fe40000000007 */
        /* <DEDUP_REMOVED lines=18> */
[----:B------:R-:W0:Y:S01]  /*168c0*/  LDSM.16.MT88.4 R4, [R3+0xc400] ;  /* 0x00c400000304783b */ /* 0x000e220000004200 */
[----:B------:R-:W-:Y:S02]  /*168d0*/  LOP3.LUT R13, R18, 0x3800, RZ, 0xfc, !PT ;  /* 0x00003800120d7812 */ /* 0x000fe400078efcff */
[C-C-:B0-----:R-:W-:Y:S02]  /*168e0*/  PRMT R8, R4.reuse, 0x6420, R5.reuse ;  /* 0x0000642004087816 */ /* 0x141fe40000000005 */
[----:B------:R-:W-:Y:S02]  /*168f0*/  PRMT R9, R4, 0x7531, R5 ;  /* 0x0000753104097816 */ /* 0x000fe40000000005 */
[C-C-:B------:R-:W-:Y:S02]  /*16900*/  PRMT R10, R6.reuse, 0x6420, R7.reuse ;  /* 0x00006420060a7816 */ /* 0x140fe40000000007 */
[----:B------:R-:W-:Y:S02]  /*16910*/  PRMT R11, R6, 0x7531, R7 ;  /* 0x00007531060b7816 */ /* 0x000fe40000000007 */
[----:B------:R-:W-:-:S02]  /*16920*/  IADD3 R4, R17, R13, R0 ;  /* 0x0000000d11047210 */ /* 0x000fc40007ffe000 */
[----:B------:R-:W-:Y:S02]  /*16930*/  LOP3.LUT R13, R18, 0x5800, RZ, 0xfc, !PT ;  /* 0x00005800120d7812 */ /* 0x000fe400078efcff */
[----:B--2---:R-:W-:-:S05]  /*16940*/  IADD3 R3, R19, R14, R0 ;  /* 0x0000000e13037210 */ /* 0x004fca0007ffe000 */
[----:B------:R-:W-:Y:S04]  /*16950*/  STSM.16.M88.4 [R3], R8 ;  /* 0x0000000803007844 */ /* 0x000fe80000000200 */
[----:B------:R-:W0:Y:S02]  /*16960*/  LDSM.16.MT88.4 R4, [R4+0xc400] ;  /* 0x00c400000404783b */ /* 0x000e240000004200 */
        /* <DEDUP_REMOVED lines=20> */
.L_x_4028:
        /* <DEDUP_REMOVED lines=10> */
[C---:B------:R-:W-:Y:S01]  /*16b50*/  ISETP.GT.AND P0, PT, R2.reuse, UR40, PT ;  /* 0x0000002802007c0c */ /* 0x040fe2000bf04270 */
[----:B------:R-:W-:-:S12]  /*16b60*/  VIADD R2, R2, 0xffffffff ;  /* 0xffffffff02027836 */ /* 0x000fd80000000000 */
[----:B----4-:R-:W-:Y:S05]  /*16b70*/  @P0 BRA `(.L_x_4029) ;  /* 0xffffffec00000947 */ /* 0x010fea000383ffff */
.L_x_4005:
        /* <DEDUP_REMOVED lines=8> */
[----:B-1---5:R-:W2:Y:S02]  /*16c00*/  FLO.U32 R0, UR4 ;  /* 0x0000000400007d00 */ /* 0x022ea400080e0000 */
[----:B--2---:R-:W-:-:S06]  /*16c10*/  ISETP.EQ.U32.AND P1, PT, R0, R2, PT ;  /* 0x000000020000720c */ /* 0x004fcc0003f22070 */
[----:B------:R-:W3:Y:S07]  /*16c20*/  POPC R2, UR4 ;  /* 0x0000000400027d09 */ /* 0x000eee0008000000 */
[----:B---3--:R-:W2:Y:S04]  /*16c30*/  @P1 ATOMG.E.ADD.STRONG.GPU PT, R2, desc[UR48][R4.64], R2 ;  /* 0x00000002040219a8 */ /* 0x008ea800081ee1f0 */
[----:B--2---:R1:W2:Y:S02]  /*16c40*/  SHFL.IDX PT, R2, R2, R0, 0x1f ;  /* 0x00001f0002027589 */ /* 0x0042a400000e0000 */
[----:B-1----:R-:W1:Y:S02]  /*16c50*/  S2R R0, SR_LTMASK ;  /* 0x0000000000007919 */ /* 0x002e640000003900 */
[----:B-1----:R-:W-:-:S06]  /*16c60*/  LOP3.LUT R0, R0, UR4, RZ, 0xc0, !PT ;  /* 0x0000000400007c12 */ /* 0x002fcc000f8ec0ff */
[----:B------:R-:W2:Y:S02]  /*16c70*/  POPC R0, R0 ;  /* 0x0000000000007309 */ /* 0x000ea40000000000 */
[----:B--2---:R-:W-:-:S05]  /*16c80*/  IADD3 R0, R2, UR43, R0 ;  /* 0x0000002b02007c10 */ /* 0x004fca000fffe000 */
[----:B------:R2:W-:Y:S02]  /*16c90*/  STL [R1+0x28], R0 ;  /* 0x0000280001007387 */ /* 0x0005e40000100800 */
.L_x_4031:
[----:B------:R-:W-:Y:S05]  /*16ca0*/  BSYNC B0 ;  /* 0x0000000000007941 */ /* 0x000fea0003800000 */
.L_x_4030:
[----:B------:R-:W-:-:S06]  /*16cb0*/  UISETP.NE.AND UP0, UPT, UR39, 0x3, UPT ;  /* 0x000000032700788c */ /* 0x000fcc000bf05270 */
[----:B------:R-:W-:-:S13]  /*16cc0*/  PLOP3.LUT P1, PT, PT, PT, UP0, 0x80, 0x0 ;  /* 0x000000000000781c */ /* 0x000fda0003f2f008 */
[----:B------:R-:W-:Y:S05]  /*16cd0*/  @!P1 BRA `(.L_x_4032) ;  /* 0x0000000000049947 */ /* 0x000fea0003800000 */
[----:B------:R-:W-:Y:S01]  /*16ce0*/  BPT.TRAP 0x1 ;  /* 0x000000040000795c */ /* 0x000fe20000300000 */
.L_x_4032:
[----:B-----5:R-:W3:Y:S04]  /*16cf0*/  LDL R3, [R1+0x4] ;  /* 0x0000040001037983 */ /* 0x020ee80000100800 */
        /* <DEDUP_REMOVED lines=9> */
.L_x_4079:
[----:B------:R-:W-:Y:S05]  /*16d90*/  BSYNC B0 ;  /* 0x0000000000007941 */ /* 0x000fea0003800000 */
.L_x_4033:
[----:B------:R-:W-:Y:S05]  /*16da0*/  @!P2 BRA `(.L_x_4035) ;  /* 0x000000000004a947 */ /* 0x000fea0003800000 */
[----:B------:R-:W-:Y:S01]  /*16db0*/  BPT.TRAP 0x1 ;  /* 0x000000040000795c */ /* 0x000fe20000300000 */
.L_x_4035:
[----:B-1----:R-:W2:Y:S02]  /*16dc0*/  LDL R0, [R1+0x4] ;  /* 0x0000040001007983 */ /* 0x002ea40000100800 */
[----:B--2---:R-:W-:-:S04]  /*16dd0*/  SHF.L.U32 R0, R0, 0x1f, RZ ;  /* 0x0000001f00007819 */ /* 0x004fc800000006ff */
[----:B------:R-:W1:Y:S02]  /*16de0*/  SYNCS.PHASECHK.TRANS64.TRYWAIT P1, [R2+URZ+0x2a860], R0 ;  /* 0x02a86000020075a7 */ /* 0x000e64000802017f */
[----:B-1----:R-:W-:Y:S05]  /*16df0*/  @!P1 BRA `(.L_x_4036) ;  /* 0x0000001800849947 */ /* 0x002fea0003800000 */
.L_x_4080:
[----:B------:R-:W2:Y:S04]  /*16e00*/  LDL R12, [R1] ;  /* 0x00000000010c7983 */ /* 0x000ea80000100800 */
[----:B------:R-:W3:Y:S04]  /*16e10*/  LDL R13, [R1+0x1c] ;  /* 0x00001c00010d7983 */ /* 0x000ee80000100800 */
[----:B------:R-:W4:Y:S01]  /*16e20*/  LDL R14, [R1+0x18] ;  /* 0x00001800010e7983 */ /* 0x000f220000100800 */
[----:B------:R-:W-:Y:S05]  /*16e30*/  WARPSYNC.ALL ;  /* 0x0000000000007948 */ /* 0x000fea0003800000 */
[----:B--2---:R-:W-:-:S05]  /*16e40*/  IMAD R3, R12, 0x6000, RZ ;  /* 0x000060000c037824 */ /* 0x004fca00078e02ff */
[----:B-1----:R-:W-:-:S05]  /*16e50*/  LOP3.LUT R0, R3, R18, RZ, 0xfc, !PT ;  /* 0x0000001203007212 */ /* 0x002fca00078efcff */
[----:B------:R-:W-:-:S05]  /*16e60*/  IMAD.IADD R0, R17, 0x1, R0 ;  /* 0x0000000111007824 */ /* 0x000fca00078e0200 */
[----:B0-----:R3:W0:Y:S02]  /*16e70*/  LDSM.16.MT88.4 R4, [R0+0xc400] ;  /* 0x00c400000004783b */ /* 0x0016240000004200 */
[----:B---3--:R-:W-:Y:S02]  /*16e80*/  IADD3 R0, R19, R3, R13 ;  /* 0x0000000313007210 */ /* 0x008fe40007ffe00d */
[C-C-:B0-----:R-:W-:Y:S02]  /*16e90*/  PRMT R8, R4.reuse, 0x6420, R5.reuse ;  /* 0x0000642004087816 */ /* 0x141fe40000000005 */
[----:B------:R-:W-:Y:S01]  /*16ea0*/  PRMT R9, R4, 0x7531, R5 ;  /* 0x0000753104097816 */ /* 0x000fe20000000005 */
[----:B------:R-:W-:-:S05]  /*16eb0*/  VIADD R4, R3, 0x2000 ;  /* 0x0000200003047836 */ /* 0x000fca0000000000 */
[----:B------:R-:W-:Y:S02]  /*16ec0*/  LOP3.LUT R4, R4, R18, RZ, 0xfc, !PT ;  /* 0x0000001204047212 */ /* 0x000fe400078efcff */
[C-C-:B------:R-:W-:Y:S02]  /*16ed0*/  PRMT R10, R6.reuse, 0x6420, R7.reuse ;  /* 0x00006420060a7816 */ /* 0x140fe40000000007 */
[----:B------:R-:W-:Y:S01]  /*16ee0*/  PRMT R11, R6, 0x7531, R7 ;  /* 0x00007531060b7816 */ /* 0x000fe20000000007 */
[----:B------:R-:W-:-:S04]  /*16ef0*/  IMAD.IADD R4, R17, 0x1, R4 ;  /* 0x0000000111047824 */ /* 0x000fc800078e0204 */
[----:B------:R-:W-:Y:S04]  /*16f00*/  STSM.16.M88.4 [R0], R8 ;  /* 0x0000000800007844 */ /* 0x000fe80000000200 */
[----:B------:R-:W0:Y:S02]  /*16f10*/  LDSM.16.MT88.4 R4, [R4+0xc400] ;  /* 0x00c400000404783b */ /* 0x000e240000004200 */
[C-C-:B0-----:R-:W-:Y:S02]  /*16f20*/  PRMT R8, R4.reuse, 0x6420, R5.reuse ;  /* 0x0000642004087816 */ /* 0x141fe40000000005 */
[----:B------:R-:W-:Y:S01]  /*16f30*/  PRMT R9, R4, 0x7531, R5 ;  /* 0x0000753104097816 */ /* 0x000fe20000000005 */
[----:B------:R-:W-:-:S05]  /*16f40*/  VIADD R4, R3, 0x4000 ;  /* 0x0000400003047836 */ /* 0x000fca0000000000 */
[----:B------:R-:W-:Y:S02]  /*16f50*/  LOP3.LUT R4, R4, R18, RZ, 0xfc, !PT ;  /* 0x0000001204047212 */ /* 0x000fe400078efcff */
[C-C-:B------:R-:W-:Y:S02]  /*16f60*/  PRMT R10, R6.reuse, 0x6420, R7.reuse ;  /* 0x00006420060a7816 */ /* 0x140fe40000000007 */
[----:B------:R-:W-:Y:S01]  /*16f70*/  PRMT R11, R6, 0x7531, R7 ;  /* 0x00007531060b7816 */ /* 0x000fe20000000007 */
[----:B------:R-:W-:-:S04]  /*16f80*/  IMAD.IADD R4, R17, 0x1, R4 ;  /* 0x0000000111047824 */ /* 0x000fc800078e0204 */
        /* <DEDUP_REMOVED lines=10> */
[----:B----4-:R-:W-:Y:S02]  /*17030*/  IADD3 R0, R19, R14, R3 ;  /* 0x0000000e13007210 */ /* 0x010fe40007ffe003 */
        /* <DEDUP_REMOVED lines=81> */
.L_x_4037:
[----:B------:R-:W2:Y:S01]  /*17550*/  LDL.LU R3, [R1+0x4] ;  /* 0x0000040001037983 */ /* 0x000ea20000300800 */
[----:B-1----:R1:W-:Y:S01]  /*17560*/  SYNCS.ARRIVE.TRANS64.A1T0 RZ, [R2+URZ+0x2a850], RZ ;  /* 0x02a850ff02ff79a7 */ /* 0x0023e2000810003f */
[----:B------:R-:W-:Y:S01]  /*17570*/  VIADD R0, R12, 0x1 ;  /* 0x000000010c007836 */ /* 0x000fe20000000000 */
[----:B------:R-:W-:Y:S04]  /*17580*/  BAR.SYNC.DEFER_BLOCKING 0x2, 0x80 ;  /* 0x0082000000007b1d */ /* 0x000fe80000010000 */
[----:B------:R-:W-:Y:S01]  /*17590*/  ISETP.NE.AND P1, PT, R0, 0x2, PT ;  /* 0x000000020000780c */ /* 0x000fe20003f25270 */
[----:B-1----:R-:W-:-:S03]  /*175a0*/  @!P0 VIADD R2, R2, 0x2a880 ;  /* 0x0002a88002028836 */ /* 0x002fc60000000000 */
[----:B------:R-:W-:Y:S02]  /*175b0*/  SEL R0, R0, RZ, P1 ;  /* 0x000000ff00007207 */ /* 0x000fe40000800000 */
[----:B------:R-:W-:-:S03]  /*175c0*/  @!P0 PRMT R2, RZ, 0x654, R2 ;  /* 0x00000654ff028816 */ /* 0x000fc60000000002 */
[----:B------:R1:W-:Y:S01]  /*175d0*/  STL [R1], R0 ;  /* 0x0000000001007387 */ /* 0x0003e20000100800 */
[----:B------:R3:W-:Y:S02]  /*175e0*/  @!P0 SYNCS.ARRIVE.TRANS64.RED.A1T0 RZ, [R2+URZ], RZ ;  /* 0x000000ff02ff89a7 */ /* 0x0007e4000810043f */
[----:B---3--:R-:W-:-:S04]  /*175f0*/  SEL R2, RZ, 0x1, P1 ;  /* 0x00000001ff027807 */ /* 0x008fc80000800000 */
[----:B--2---:R-:W-:-:S05]  /*17600*/  LOP3.LUT R3, R3, R2, RZ, 0x3c, !PT ;  /* 0x0000000203037212 */ /* 0x004fca00078e3cff */
[----:B------:R1:W-:Y:S02]  /*17610*/  STL [R1+0x4], R3 ;  /* 0x0000040301007387 */ /* 0x0003e40000100800 */
.L_x_3980:
[----:B------:R-:W-:Y:S05]  /*17620*/  BSYNC B7 ;  /* 0x0000000000077941 */ /* 0x000fea0003800000 */
.L_x_3978:
        /* <DEDUP_REMOVED lines=13> */
.L_x_4038:
        /* <DEDUP_REMOVED lines=8> */
.L_x_4039:
[----:B-1----:R-:W2:Y:S01]  /*17780*/  LDL R0, [R1+0x28] ;  /* 0x0000280001007983 */ /* 0x002ea20000100800 */
[----:B------:R-:W-:Y:S02]  /*17790*/  ULDC UR4, c[0x0][0xc38] ;  /* 0x00030e0000047ab9 */ /* 0x000fe40000000800 */
[----:B--2---:R-:W-:-:S13]  /*177a0*/  ISETP.GE.AND P0, PT, R0, UR4, PT ;  /* 0x0000000400007c0c */ /* 0x004fda000bf06270 */
[----:B------:R-:W-:Y:S05]  /*177b0*/  @!P0 BRA `(.L_x_4040) ;  /* 0xffffffbc006c8947 */ /* 0x000fea000383ffff */
.L_x_3969:
        /* <DEDUP_REMOVED lines=12> */
.L_x_4081:
[----:B------:R-:W-:Y:S05]  /*17880*/  BSYNC B0 ;  /* 0x0000000000007941 */ /* 0x000fea0003800000 */
.L_x_4041:
[----:B------:R-:W-:-:S03]  /*17890*/  UMOV UR4, 0xffffffff ;  /* 0xffffffff00047882 */ /* 0x000fc60000000000 */
[----:B------:R-:W-:Y:S05]  /*178a0*/  BRA.DIV UR4, `(.L_x_4043) ;  /* 0x0000001204007947 */ /* 0x000fea000b800000 */
[----:B------:R-:W1:Y:S02]  /*178b0*/  S2R R2, SR_TID.X ;  /* 0x0000000000027919 */ /* 0x000e640000002100 */
[----:B-1----:R-:W-:-:S04]  /*178c0*/  SHF.R.U32.HI R2, RZ, 0x5, R2 ;  /* 0x00000005ff027819 */ /* 0x002fc80000011602 */
[----:B------:R-:W-:-:S05]  /*178d0*/  LOP3.LUT R2, R2, 0x3, RZ, 0xc0, !PT ;  /* 0x0000000302027812 */ /* 0x000fca00078ec0ff */
[----:B------:R1:W2:Y:S02]  /*178e0*/  SHFL.IDX PT, R14, R2, RZ, 0x1f ;  /* 0x00001fff020e7589 */ /* 0x0002a400000e0000 */
.L_x_4084:
[----:B--2---:R-:W-:Y:S01]  /*178f0*/  ISETP.NE.AND P0, PT, R14, RZ, PT ;  /* 0x000000ff0e00720c */ /* 0x004fe20003f05270 */
[----:B------:R-:W-:-:S12]  /*17900*/  BSSY B0, `(.L_x_4044) ;  /* 0x000002e000007945 */ /* 0x000fd80003800000 */
[----:B------:R-:W-:Y:S05]  /*17910*/  @P0 BRA `(.L_x_4045) ;  /* 0x0000000000b00947 */ /* 0x000fea0003800000 */
[----:B------:R-:W-:-:S03]  /*17920*/  UMOV UR4, 0xffffffff ;  /* 0xffffffff00047882 */ /* 0x000fc60000000000 */
[----:B------:R-:W-:Y:S05]  /*17930*/  BRA.DIV UR4, `(.L_x_4046) ;  /* 0x0000001204107947 */ /* 0x000fea000b800000 */
[----:B------:R-:W-:-:S13]  /*17940*/  ELECT P6, URZ, PT ;  /* 0x00000000003f782f */ /* 0x000fda00038c0000 */
.L_x_4087:
[----:B------:R-:W-:Y:S05]  /*17950*/  @!P6 BRA `(.L_x_4045) ;  /* 0x0000000000a0e947 */ /* 0x000fea0003800000 */
[----:B------:R-:W-:-:S06]  /*17960*/  ULOP3.LUT UR4, UR38, 0x2, URZ, 0xfc, !UPT ;  /* 0x0000000226047892 */ /* 0x000fcc000f8efc3f */
[----:B-1----:R-:W-:-:S05]  /*17970*/  IMAD.U32 R2, RZ, RZ, UR4 ;  /* 0x00000004ff027e24 */ /* 0x002fca000f8e00ff */
[----:B------:R-:W-:-:S13]  /*17980*/  ISETP.NE.AND P0, PT, R2, 0x3, PT ;  /* 0x000000030200780c */ /* 0x000fda0003f05270 */
[----:B------:R-:W-:Y:S05]  /*17990*/  @!P0 BRA `(.L_x_4047) ;  /* 0x0000000000048947 */ /* 0x000fea0003800000 */
[----:B------:R-:W-:Y:S01]  /*179a0*/  BPT.TRAP 0x1 ;  /* 0x000000040000795c */ /* 0x000fe20000300000 */
.L_x_4047:
        /* <DEDUP_REMOVED lines=14> */
.L_x_4088:
[----:B------:R-:W1:Y:S02]  /*17a90*/  SYNCS.PHASECHK.TRANS64.TRYWAIT P1, [R7+URZ], R2 ;  /* 0x00000002070075a7 */ /* 0x000e64000802017f */
[----:B-1----:R-:W-:Y:S05]  /*17aa0*/  @!P1 BRA `(.L_x_4049) ;  /* 0x0000000c00e89947 */ /* 0x002fea0003800000 */
.L_x_4089:
[----:B------:R-:W-:Y:S05]  /*17ab0*/  @!P0 BRA `(.L_x_4050) ;  /* 0x0000000000048947 */ /* 0x000fea0003800000 */
[----:B------:R-:W-:Y:S01]  /*17ac0*/  BPT.TRAP 0x1 ;  /* 0x000000040000795c */ /* 0x000fe20000300000 */
.L_x_4050:
[----:B------:R-:W2:Y:S02]  /*17ad0*/  LDL.LU R4, [R1] ;  /* 0x0000000001047983 */ /* 0x000ea40000300800 */
[----:B--2---:R-:W-:-:S04]  /*17ae0*/  IMAD R4, R4, 0x8, R0 ;  /* 0x0000000804047824 */ /* 0x004fc800078e0200 */
[----:B------:R-:W2:Y:S02]  /*17af0*/  SYNCS.PHASECHK.TRANS64.TRYWAIT P1, [R4+URZ+0x2a860], R5 ;  /* 0x02a86005040075a7 */ /* 0x000ea4000802017f */
[----:B--2---:R-:W-:Y:S05]  /*17b00*/  @!P1 BRA `(.L_x_4051) ;  /* 0x0000000c00e49947 */ /* 0x004fea0003800000 */
.L_x_4090:
[----:B------:R-:W-:Y:S05]  /*17b10*/  @!P0 BRA `(.L_x_4052) ;  /* 0x0000000000048947 */ /* 0x000fea0003800000 */
[----:B------:R-:W-:Y:S01]  /*17b20*/  BPT.TRAP 0x1 ;  /* 0x000000040000795c */ /* 0x000fe20000300000 */
.L_x_4052:
[----:B------:R-:W-:-:S04]  /*17b30*/  IMAD R3, R3, 0x8, R0 ;  /* 0x0000000803037824 */ /* 0x000fc800078e0200 */
[----:B------:R-:W3:Y:S02]  /*17b40*/  SYNCS.PHASECHK.TRANS64.TRYWAIT P1, [R3+URZ+0x2a860], R2 ;  /* 0x02a86002030075a7 */ /* 0x000ee4000802017f */
[----:B---3--:R-:W-:Y:S05]  /*17b50*/  @!P1 BRA `(.L_x_4053) ;  /* 0x0000000c00e49947 */ /* 0x008fea0003800000 */
.L_x_4091:
[----:B------:R-:W-:Y:S05]  /*17b60*/  @!P0 BRA `(.L_x_4054) ;  /* 0x0000000000048947 */ /* 0x000fea0003800000 */
[----:B------:R-:W-:Y:S01]  /*17b70*/  BPT.TRAP 0x1 ;  /* 0x000000040000795c */ /* 0x000fe20000300000 */
.L_x_4054:
[----:B------:R-:W4:Y:S02]  /*17b80*/  SYNCS.PHASECHK.TRANS64.TRYWAIT P0, [R4+URZ+0x2a880], R5 ;  /* 0x02a88005040075a7 */ /* 0x000f24000800017f */
[----:B----4-:R-:W-:Y:S05]  /*17b90*/  @!P0 BRA `(.L_x_4055) ;  /* 0x0000000c00e88947 */ /* 0x010fea0003800000 */
.L_x_4056:
[----:B------:R0:W0:Y:S02]  /*17ba0*/  SYNCS.PHASECHK.TRANS64.TRYWAIT P0, [R3+URZ+0x2a880], R2 ;  /* 0x02a88002030075a7 */ /* 0x000024000800017f */
[----:B0-----:R-:W-:Y:S05]  /*17bb0*/  @!P0 NANOSLEEP.SYNCS 0x989680 ;  /* 0x009896800000895d */ /* 0x001fea0003900000 */
[----:B------:R-:W0:Y:S02]  /*17bc0*/  @!P0 SYNCS.PHASECHK.TRANS64 P0, [R3+URZ+0x2a880], R2 ;  /* 0x02a88002030085a7 */ /* 0x000e24000800007f */
[----:B0-----:R-:W-:Y:S05]  /*17bd0*/  @!P0 BRA `(.L_x_4056) ;  /* 0xfffffffc00f08947 */ /* 0x001fea000383ffff */
.L_x_4045:
[----:B------:R-:W-:Y:S05]  /*17be0*/  BSYNC B0 ;  /* 0x0000000000007941 */ /* 0x000fea0003800000 */
.L_x_4044:
[----:B------:R-:W-:Y:S05]  /*17bf0*/  EXIT ;  /* 0x000000000000794d */ /* 0x000fea0003800000 */
.L_x_3878:
[----:B0-----:R-:W-:-:S04]  /*17c00*/  IMAD.U32 R3, RZ, RZ, UR36 ;  /* 0x00000024ff037e24 */ /* 0x001fc8000f8e00ff */
[----:B------:R0:W1:Y:S03]  /*17c10*/  SYNCS.PHASECHK.TRANS64.TRYWAIT P1, [R3+URZ+0x2a800], R6 ;  /* 0x02a80006030075a7 */ /* 0x000066000802017f */
[----:B-1----:R-:W-:Y:S05]  /*17c20*/  @!P1 NANOSLEEP.SYNCS 0x989680 ;  /* 0x009896800000995d */ /* 0x002fea0003900000 */
[----:B------:R-:W1:Y:S02]  /*17c30*/  @!P1 SYNCS.PHASECHK.TRANS64 P1, [R3+URZ+0x2a800], R6 ;  /* 0x02a80006030095a7 */ /* 0x000e64000802007f */
[----:B-1----:R-:W-:Y:S05]  /*17c40*/  @!P1 BRA `(.L_x_3878) ;  /* 0xfffffffc00ec9947 */ /* 0x002fea000383ffff */
[----:B------:R-:W-:Y:S05]  /*17c50*/  BRA `(.L_x_4057) ;  /* 0xfffffea0007c7947 */ /* 0x000fea000383ffff */
.L_x_3882:
[----:B0-----:R0:W2:Y:S02]  /*17c60*/  SYNCS.PHASECHK.TRANS64.TRYWAIT P2, [R9+URZ+0x2a830], R2 ;  /* 0x02a83002090075a7 */ /* 0x0010a4000804017f */
[----:B--2---:R-:W-:Y:S05]  /*17c70*/  @!P2 NANOSLEEP.SYNCS 0x989680 ;  /* 0x009896800000a95d */ /* 0x004fea0003900000 */
[----:B------:R-:W2:Y:S02]  /*17c80*/  @!P2 SYNCS.PHASECHK.TRANS64 P2, [R9+URZ+0x2a830], R2 ;  /* 0x02a830020900a5a7 */ /* 0x000ea4000804007f */
[----:B--2---:R-:W-:Y:S05]  /*17c90*/  @!P2 BRA `(.L_x_3882) ;  /* 0xfffffffc00f0a947 */ /* 0x004fea000383ffff */
[----:B------:R-:W-:Y:S05]  /*17ca0*/  BRA `(.L_x_3881) ;  /* 0xfffffea000a07947 */ /* 0x000fea000383ffff */
.L_x_3898:
[----:B-1----:R-:W-:-:S04]  /*17cb0*/  IMAD.U32 R8, RZ, RZ, UR6 ;  /* 0x00000006ff087e24 */ /* 0x002fc8000f8e00ff */
[----:B------:R1:W2:Y:S03]  /*17cc0*/  SYNCS.PHASECHK.TRANS64.TRYWAIT P2, [R8+URZ+0x2a830], R7 ;  /* 0x02a83007080075a7 */ /* 0x0002a6000804017f */
[----:B--2---:R-:W-:Y:S05]  /*17cd0*/  @!P2 NANOSLEEP.SYNCS 0x989680 ;  /* 0x009896800000a95d */ /* 0x004fea0003900000 */
[----:B------:R-:W2:Y:S02]  /*17ce0*/  @!P2 SYNCS.PHASECHK.TRANS64 P2, [R8+URZ+0x2a830], R7 ;  /* 0x02a830070800a5a7 */ /* 0x000ea4000804007f */
[----:B--2---:R-:W-:Y:S05]  /*17cf0*/  @!P2 BRA `(.L_x_3898) ;  /* 0xfffffffc00eca947 */ /* 0x004fea000383ffff */
[----:B------:R-:W-:Y:S05]  /*17d00*/  BRA `(.L_x_3895) ;  /* 0xfffffedc00587947 */ /* 0x000fea000383ffff */
.L_x_3902:
[----:B-1----:R-:W-:-:S04]  /*17d10*/  IMAD.U32 R8, RZ, RZ, UR6 ;  /* 0x00000006ff087e24 */ /* 0x002fc8000f8e00ff */
[----:B------:R1:W2:Y:S03]  /*17d20*/  SYNCS.PHASECHK.TRANS64.TRYWAIT P2, [R8+URZ+0x2a850], R7 ;  /* 0x02a85007080075a7 */ /* 0x0002a6000804017f */
[----:B--2---:R-:W-:Y:S05]  /*17d30*/  @!P2 NANOSLEEP.SYNCS 0x989680 ;  /* 0x009896800000a95d */ /* 0x004fea0003900000 */
[----:B------:R-:W2:Y:S02]  /*17d40*/  @!P2 SYNCS.PHASECHK.TRANS64 P2, [R8+URZ+0x2a850], R7 ;  /* 0x02a850070800a5a7 */ /* 0x000ea4000804007f */
[----:B--2---:R-:W-:Y:S05]  /*17d50*/  @!P2 BRA `(.L_x_3902) ;  /* 0xfffffffc00eca947 */ /* 0x004fea000383ffff */
[----:B------:R-:W-:Y:S05]  /*17d60*/  BRA `(.L_x_3899) ;  /* 0xfffffedc00f87947 */ /* 0x000fea000383ffff */
.L_x_3920:
[----:B-1----:R-:W-:-:S04]  /*17d70*/  IMAD.U32 R6, RZ, RZ, UR6 ;  /* 0x00000006ff067e24 */ /* 0x002fc8000f8e00ff */
[----:B------:R1:W2:Y:S03]  /*17d80*/  SYNCS.PHASECHK.TRANS64.TRYWAIT P3, [R6+URZ+0x2a830], R5 ;  /* 0x02a83005060075a7 */ /* 0x0002a6000806017f */
[----:B--2---:R-:W-:Y:S05]  /*17d90*/  @!P3 NANOSLEEP.SYNCS 0x989680 ;  /* 0x009896800000b95d */ /* 0x004fea0003900000 */
[----:B------:R-:W2:Y:S02]  /*17da0*/  @!P3 SYNCS.PHASECHK.TRANS64 P3, [R6+URZ+0x2a830], R5 ;  /* 0x02a830050600b5a7 */ /* 0x000ea4000806007f */
[----:B--2---:R-:W-:Y:S05]  /*17db0*/  @!P3 BRA `(.L_x_3920) ;  /* 0xfffffffc00ecb947 */ /* 0x004fea000383ffff */
[----:B------:R-:W-:Y:S05]  /*17dc0*/  BRA `(.L_x_3917) ;  /* 0xffffff1800287947 */ /* 0x000fea000383ffff */
.L_x_3924:
[----:B-1----:R-:W-:-:S04]  /*17dd0*/  IMAD.U32 R6, RZ, RZ, UR6 ;  /* 0x00000006ff067e24 */ /* 0x002fc8000f8e00ff */
[----:B------:R1:W2:Y:S03]  /*17de0*/  SYNCS.PHASECHK.TRANS64.TRYWAIT P2, [R6+URZ+0x2a850], R5 ;  /* 0x02a85005060075a7 */ /* 0x0002a6000804017f */
[----:B--2---:R-:W-:Y:S05]  /*17df0*/  @!P2 NANOSLEEP.SYNCS 0x989680 ;  /* 0x009896800000a95d */ /* 0x004fea0003900000 */
[----:B------:R-:W2:Y:S02]  /*17e00*/  @!P2 SYNCS.PHASECHK.TRANS64 P2, [R6+URZ+0x2a850], R5 ;  /* 0x02a850050600a5a7 */ /* 0x000ea4000804007f */
[----:B--2---:R-:W-:Y:S05]  /*17e10*/  @!P2 BRA `(.L_x_3924) ;  /* 0xfffffffc00eca947 */ /* 0x004fea000383ffff */
[----:B------:R-:W-:Y:S05]  /*17e20*/  BRA `(.L_x_3921) ;  /* 0xffffff1800d47947 */ /* 0x000fea000383ffff */
.L_x_3931:
[----:B-1----:R-:W-:-:S04]  /*17e30*/  IMAD.U32 R6, RZ, RZ, UR6 ;  /* 0x00000006ff067e24 */ /* 0x002fc8000f8e00ff */
[----:B------:R1:W2:Y:S03]  /*17e40*/  SYNCS.PHASECHK.TRANS64.TRYWAIT P3, [R6+URZ+0x2a830], R5 ;  /* 0x02a83005060075a7 */ /* 0x0002a6000806017f */
[----:B--2---:R-:W-:Y:S05]  /*17e50*/  @!P3 NANOSLEEP.SYNCS 0x989680 ;  /* 0x009896800000b95d */ /* 0x004fea0003900000 */
[----:B------:R-:W2:Y:S02]  /*17e60*/  @!P3 SYNCS.PHASECHK.TRANS64 P3, [R6+URZ+0x2a830], R5 ;  /* 0x02a830050600b5a7 */ /* 0x000ea4000806007f */
[----:B--2---:R-:W-:Y:S05]  /*17e70*/  @!P3 BRA `(.L_x_3931) ;  /* 0xfffffffc00ecb947 */ /* 0x004fea000383ffff */
[----:B------:R-:W-:Y:S05]  /*17e80*/  BRA `(.L_x_3928) ;  /* 0xffffff4000347947 */ /* 0x000fea000383ffff */
.L_x_3935:
[----:B-1----:R-:W-:-:S04]  /*17e90*/  IMAD.U32 R6, RZ, RZ, UR6 ;  /* 0x00000006ff067e24 */ /* 0x002fc8000f8e00ff */
[----:B------:R1:W2:Y:S03]  /*17ea0*/  SYNCS.PHASECHK.TRANS64.TRYWAIT P2, [R6+URZ+0x2a850], R5 ;  /* 0x02a85005060075a7 */ /* 0x0002a6000804017f */
[----:B--2---:R-:W-:Y:S05]  /*17eb0*/  @!P2 NANOSLEEP.SYNCS 0x989680 ;  /* 0x009896800000a95d */ /* 0x004fea0003900000 */
[----:B------:R-:W2:Y:S02]  /*17ec0*/  @!P2 SYNCS.PHASECHK.TRANS64 P2, [R6+URZ+0x2a850], R5 ;  /* 0x02a850050600a5a7 */ /* 0x000ea4000804007f */
[----:B--2---:R-:W-:Y:S05]  /*17ed0*/  @!P2 BRA `(.L_x_3935) ;  /* 0xfffffffc00eca947 */ /* 0x004fea000383ffff */
[----:B------:R-:W-:Y:S05]  /*17ee0*/  BRA `(.L_x_3932) ;  /* 0xffffff4000e07947 */ /* 0x000fea000383ffff */
.L_x_3949:
[----:B-1----:R-:W-:-:S04]  /*17ef0*/  IMAD.U32 R7, RZ, RZ, UR9 ;  /* 0x00000009ff077e24 */ /* 0x002fc8000f8e00ff */
[----:B------:R1:W2:Y:S03]  /*17f00*/  SYNCS.PHASECHK.TRANS64.TRYWAIT P1, [R7+URZ+0x2a850], R0 ;  /* 0x02a85000070075a7 */ /* 0x0002a6000802017f */
[----:B--2---:R-:W-:Y:S05]  /*17f10*/  @!P1 NANOSLEEP.SYNCS 0x989680 ;  /* 0x009896800000995d */ /* 0x004fea0003900000 */
[----:B------:R-:W2:Y:S02]  /*17f20*/  @!P1 SYNCS.PHASECHK.TRANS64 P1, [R7+URZ+0x2a850], R0 ;  /* 0x02a85000070095a7 */ /* 0x000ea4000802007f */
[----:B--2---:R-:W-:Y:S05]  /*17f30*/  @!P1 BRA `(.L_x_3949) ;  /* 0xfffffffc00ec9947 */ /* 0x004fea000383ffff */
[----:B------:R-:W-:Y:S05]  /*17f40*/  BRA `(.L_x_3948) ;  /* 0xffffff7800247947 */ /* 0x000fea000383ffff */
.L_x_3989:
[----:B------:R-:W-:Y:S02]  /*17f50*/  IMAD.MOV.U32 R13, RZ, RZ, R4 ;  /* 0x000000ffff0d7224 */ /* 0x000fe400078e0004 */
[----:B------:R-:W-:Y:S02]  /*17f60*/  IMAD.MOV.U32 R12, RZ, RZ, RZ ;  /* 0x000000ffff0c7224 */ /* 0x000fe400078e00ff */
[----:B------:R-:W-:Y:S02]  /*17f70*/  IMAD.MOV.U32 R11, RZ, RZ, 0x1f ;  /* 0x0000001fff0b7424 */ /* 0x000fe400078e00ff */
[----:B------:R-:W-:-:S07]  /*17f80*/  IMAD.MOV.U32 R15, RZ, RZ, -0x1 ;  /* 0xffffffffff0f7424 */ /* 0x000fce00078e00ff */
[----:B-1----:R-:W-:Y:S05]  /*17f90*/  WARPSYNC.COLLECTIVE R15, `(.L_x_4058) ;  /* 0x000000000f087348 */ /* 0x002fea0003c00000 */
[----:B------:R0:W2:Y:S02]  /*17fa0*/  SHFL.IDX P6, R14, R13, R12, R11 ;  /* 0x0000000c0d0e7389 */ /* 0x0000a400000c000b */
[----:B012---:R-:W-:Y:S01]  /*17fb0*/  ENDCOLLECTIVE ;  /* 0x000000000000791b */ /* 0x007fe20003800000 */
.L_x_4058:
[----:B------:R-:W-:Y:S05]  /*17fc0*/  BRA `(.L_x_4059) ;  /* 0xffffffc400847947 */ /* 0x000fea000383ffff */
.L_x_3991:
[----:B------:R-:W-:Y:S01]  /*17fd0*/  BSSY B0, `(.L_x_4060) ;  /* 0x0000006000007945 */ /* 0x000fe20003800000 */
[----:B------:R-:W-:-:S07]  /*17fe0*/  IMAD.MOV.U32 R15, RZ, RZ, -0x1 ;  /* 0xffffffffff0f7424 */ /* 0x000fce00078e00ff */
[----:B0-----:R-:W-:Y:S05]  /*17ff0*/  WARPSYNC.COLLECTIVE R15, `(.L_x_4061) ;  /* 0x000000000f0c7348 */ /* 0x001fea0003c00000 */
[----:B------:R-:W-:Y:S02]  /*18000*/  ELECT P6, UR62, PT ;  /* 0x00000000003e782f */ /* 0x000fe400038c0000 */
[----:B------:R-:W-:Y:S01]  /*18010*/  MOV R14, UR62 ;  /* 0x0000003e000e7c02 */ /* 0x000fe20008000f00 */
[----:B0-----:R-:W-:Y:S10]  /*18020*/  ENDCOLLECTIVE ;  /* 0x000000000000791b */ /* 0x001ff40003800000 */
.L_x_4061:
[----:B------:R-:W-:Y:S05]  /*18030*/  BSYNC B0 ;  /* 0x0000000000007941 */ /* 0x000fea0003800000 */
.L_x_4060:
[----:B------:R-:W-:Y:S05]  /*18040*/  BRA `(.L_x_4062) ;  /* 0xffffffc400907947 */ /* 0x000fea000383ffff */
.L_x_3993:
[----:B0-----:R0:W1:Y:S02]  /*18050*/  SYNCS.PHASECHK.TRANS64.TRYWAIT P1, [R4+URZ+0x2a880], R3 ;  /* 0x02a88003040075a7 */ /* 0x001064000802017f */
[----:B-1----:R-:W-:Y:S05]  /*18060*/  @!P1 NANOSLEEP.SYNCS 0x989680 ;  /* 0x009896800000995d */ /* 0x002fea0003900000 */
[----:B------:R-:W1:Y:S02]  /*18070*/  @!P1 SYNCS.PHASECHK.TRANS64 P1, [R4+URZ+0x2a880], R3 ;  /* 0x02a88003040095a7 */ /* 0x000e64000802007f */
[----:B-1----:R-:W-:Y:S05]  /*18080*/  @!P1 BRA `(.L_x_3993) ;  /* 0xfffffffc00f09947 */ /* 0x002fea000383ffff */
[----:B------:R-:W-:Y:S05]  /*18090*/  BRA `(.L_x_4063) ;  /* 0xffffffc400f07947 */ /* 0x000fea000383ffff */
.L_x_3995:
[----:B-1----:R1:W2:Y:S02]  /*180a0*/  SYNCS.PHASECHK.TRANS64.TRYWAIT P1, [R4+URZ+0x2a840], R3 ;  /* 0x02a84003040075a7 */ /* 0x0022a4000802017f */
[----:B--2---:R-:W-:Y:S05]  /*180b0*/  @!P1 NANOSLEEP.SYNCS 0x989680 ;  /* 0x009896800000995d */ /* 0x004fea0003900000 */
[----:B------:R-:W2:Y:S02]  /*180c0*/  @!P1 SYNCS.PHASECHK.TRANS64 P1, [R4+URZ+0x2a840], R3 ;  /* 0x02a84003040095a7 */ /* 0x000ea4000802007f */
[----:B--2---:R-:W-:Y:S05]  /*180d0*/  @!P1 BRA `(.L_x_3995) ;  /* 0xfffffffc00f09947 */ /* 0x004fea000383ffff */
[----:B------:R-:W-:Y:S05]  /*180e0*/  BRA `(.L_x_4064) ;  /* 0xffffffc800787947 */ /* 0x000fea000383ffff */
.L_x_3999:
[----:B------:R-:W-:Y:S01]  /*180f0*/  IMAD.MOV.U32 R13, RZ, RZ, R3 ;  /* 0x000000ffff0d7224 */ /* 0x000fe200078e0003 */
[----:B------:R-:W-:Y:S01]  /*18100*/  LOP3.LUT R7, R7, 0x7f, RZ, 0xc0, !PT ;  /* 0x0000007f07077812 */ /* 0x000fe200078ec0ff */
[----:B------:R-:W-:Y:S02]  /*18110*/  IMAD.MOV.U32 R12, RZ, RZ, RZ ;  /* 0x000000ffff0c7224 */ /* 0x000fe400078e00ff */
[----:B------:R-:W-:Y:S01]  /*18120*/  IMAD.MOV.U32 R11, RZ, RZ, 0x1c1f ;  /* 0x00001c1fff0b7424 */ /* 0x000fe200078e00ff */
[----:B------:R-:W-:Y:S01]  /*18130*/  SHF.R.U32.HI R7, RZ, 0x2, R7 ;  /* 0x00000002ff077819 */ /* 0x000fe20000011607 */
[----:B------:R-:W-:-:S04]  /*18140*/  IMAD.MOV.U32 R15, RZ, RZ, -0x1 ;  /* 0xffffffffff0f7424 */ /* 0x000fc800078e00ff */
[----:B------:R-:W-:-:S07]  /*18150*/  VIADD R2, R7, UR42 ;  /* 0x0000002a07027c36 */ /* 0x000fce0008000000 */
[----:B-----5:R-:W-:Y:S05]  /*18160*/  WARPSYNC.COLLECTIVE R15, `(.L_x_4065) ;  /* 0x000000000f087348 */ /* 0x020fea0003c00000 */
[----:B------:R0:W1:Y:S02]  /*18170*/  SHFL.IDX P6, R14, R13, R12, R11 ;  /* 0x0000000c0d0e7389 */ /* 0x00006400000c000b */
[----:B01---5:R-:W-:Y:S01]  /*18180*/  ENDCOLLECTIVE ;  /* 0x000000000000791b */ /* 0x023fe20003800000 */
.L_x_4065:
[----:B------:R-:W-:Y:S02]  /*18190*/  IMAD.MOV.U32 R13, RZ, RZ, R4 ;  /* 0x000000ffff0d7224 */ /* 0x000fe400078e0004 */
[----:B------:R-:W-:-:S07]  /*181a0*/  IMAD.MOV.U32 R5, RZ, RZ, R14 ;  /* 0x000000ffff057224 */ /* 0x000fce00078e000e */
[----:B------:R-:W-:Y:S05]  /*181b0*/  WARPSYNC.COLLECTIVE R15, `(.L_x_4066) ;  /* 0x000000000f087348 */ /* 0x000fea0003c00000 */
[----:B------:R0:W1:Y:S02]  /*181c0*/  SHFL.IDX P6, R14, R13, R12, R11 ;  /* 0x0000000c0d0e7389 */ /* 0x00006400000c000b */
[----:B01----:R-:W-:Y:S01]  /*181d0*/  ENDCOLLECTIVE ;  /* 0x000000000000791b */ /* 0x003fe20003800000 */
.L_x_4066:
        /* <DEDUP_REMOVED lines=9> */
.L_x_4067:
        /* <DEDUP_REMOVED lines=16> */
.L_x_4068:
[----:B------:R-:W-:Y:S02]  /*18370*/  IMAD.MOV.U32 R13, RZ, RZ, R3 ;  /* 0x000000ffff0d7224 */ /* 0x000fe400078e0003 */
[----:B------:R-:W-:Y:S02]  /*18380*/  IMAD.MOV.U32 R12, RZ, RZ, 0x2 ;  /* 0x00000002ff0c7424 */ /* 0x000fe400078e00ff */
[----:B------:R-:W-:-:S07]  /*18390*/  IMAD.MOV.U32 R6, RZ, RZ, R14 ;  /* 0x000000ffff067224 */ /* 0x000fce00078e000e */
[----:B------:R-:W-:Y:S05]  /*183a0*/  WARPSYNC.COLLECTIVE R15, `(.L_x_4069) ;  /* 0x000000000f087348 */ /* 0x000fea0003c00000 */
[----:B------:R0:W1:Y:S02]  /*183b0*/  SHFL.IDX P6, R14, R13, R12, R11 ;  /* 0x0000000c0d0e7389 */ /* 0x00006400000c000b */
[----:B01----:R-:W-:Y:S01]  /*183c0*/  ENDCOLLECTIVE ;  /* 0x000000000000791b */ /* 0x003fe20003800000 */
.L_x_4069:
        /* <DEDUP_REMOVED lines=16> */
.L_x_4070:
[----:B------:R-:W-:Y:S02]  /*184d0*/  IMAD.MOV.U32 R13, RZ, RZ, R3 ;  /* 0x000000ffff0d7224 */ /* 0x000fe400078e0003 */
[----:B------:R-:W-:Y:S02]  /*184e0*/  IMAD.MOV.U32 R12, RZ, RZ, 0x3 ;  /* 0x00000003ff0c7424 */ /* 0x000fe400078e00ff */
[----:B------:R-:W-:-:S07]  /*184f0*/  IMAD.MOV.U32 R6, RZ, RZ, R14 ;  /* 0x000000ffff067224 */ /* 0x000fce00078e000e */
[----:B------:R-:W-:Y:S05]  /*18500*/  WARPSYNC.COLLECTIVE R15, `(.L_x_4071) ;  /* 0x000000000f087348 */ /* 0x000fea0003c00000 */
[----:B------:R0:W1:Y:S02]  /*18510*/  SHFL.IDX P6, R14, R13, R12, R11 ;  /* 0x0000000c0d0e7389 */ /* 0x00006400000c000b */
[----:B01----:R-:W-:Y:S01]  /*18520*/  ENDCOLLECTIVE ;  /* 0x000000000000791b */ /* 0x003fe20003800000 */
.L_x_4071:
        /* <DEDUP_REMOVED lines=14> */
.L_x_4072:
[----:B------:R-:W-:Y:S01]  /*18610*/  IMAD.MOV.U32 R4, RZ, RZ, R14 ;  /* 0x000000ffff047224 */ /* 0x000fe200078e000e */
[----:B------:R-:W-:Y:S06]  /*18620*/  BRA `(.L_x_4073) ;  /* 0xffffffcc00b07947 */ /* 0x000fec000383ffff */
.L_x_4004:
[----:B-1----:R1:W2:Y:S02]  /*18630*/  SYNCS.PHASECHK.TRANS64.TRYWAIT P0, [R17+URZ+0x2a820], R0 ;  /* 0x02a82000110075a7 */ /* 0x0022a4000800017f */
[----:B--2---:R-:W-:Y:S05]  /*18640*/  @!P0 NANOSLEEP.SYNCS 0x989680 ;  /* 0x009896800000895d */ /* 0x004fea0003900000 */
[----:B------:R-:W2:Y:S02]  /*18650*/  @!P0 SYNCS.PHASECHK.TRANS64 P0, [R17+URZ+0x2a820], R0 ;  /* 0x02a82000110085a7 */ /* 0x000ea4000800007f */
[----:B--2---:R-:W-:Y:S05]  /*18660*/  @!P0 BRA `(.L_x_4004) ;  /* 0xfffffffc00f08947 */ /* 0x004fea000383ffff */
[----:B------:R-:W-:Y:S05]  /*18670*/  BRA `(.L_x_4074) ;  /* 0xffffffd000207947 */ /* 0x000fea000383ffff */
.L_x_4010:
[----:B0-----:R0:W2:Y:S02]  /*18680*/  SYNCS.PHASECHK.TRANS64.TRYWAIT P0, [R6+URZ+0x2a880], R5 ;  /* 0x02a88005060075a7 */ /* 0x0010a4000800017f */
[----:B--2---:R-:W-:Y:S05]  /*18690*/  @!P0 NANOSLEEP.SYNCS 0x989680 ;  /* 0x009896800000895d */ /* 0x004fea0003900000 */
[----:B------:R-:W2:Y:S02]  /*186a0*/  @!P0 SYNCS.PHASECHK.TRANS64 P0, [R6+URZ+0x2a880], R5 ;  /* 0x02a88005060085a7 */ /* 0x000ea4000800007f */
[----:B--2---:R-:W-:Y:S05]  /*186b0*/  @!P0 BRA `(.L_x_4010) ;  /* 0xfffffffc00f08947 */ /* 0x004fea000383ffff */
[----:B------:R-:W-:Y:S05]  /*186c0*/  BRA `(.L_x_4075) ;  /* 0xffffffd000d87947 */ /* 0x000fea000383ffff */
.L_x_4017:
[----:B--2---:R2:W3:Y:S02]  /*186d0*/  SYNCS.PHASECHK.TRANS64.TRYWAIT P0, [R6+URZ+0x2a840], R5 ;  /* 0x02a84005060075a7 */ /* 0x0044e4000800017f */
[----:B---3--:R-:W-:Y:S05]  /*186e0*/  @!P0 NANOSLEEP.SYNCS 0x989680 ;  /* 0x009896800000895d */ /* 0x008fea0003900000 */
[----:B------:R-:W3:Y:S02]  /*186f0*/  @!P0 SYNCS.PHASECHK.TRANS64 P0, [R6+URZ+0x2a840], R5 ;  /* 0x02a84005060085a7 */ /* 0x000ee4000800007f */
[----:B---3--:R-:W-:Y:S05]  /*18700*/  @!P0 BRA `(.L_x_4017) ;  /* 0xfffffffc00f08947 */ /* 0x008fea000383ffff */
[----:B------:R-:W-:Y:S05]  /*18710*/  BRA `(.L_x_4076) ;  /* 0xffffffd400d47947 */ /* 0x000fea000383ffff */
.L_x_4025:
[----:B0-----:R0:W2:Y:S02]  /*18720*/  SYNCS.PHASECHK.TRANS64.TRYWAIT P1, [R12+URZ+0x2a870], R4 ;  /* 0x02a870040c0075a7 */ /* 0x0010a4000802017f */
[----:B--2---:R-:W-:Y:S05]  /*18730*/  @!P1 NANOSLEEP.SYNCS 0x989680 ;  /* 0x009896800000995d */ /* 0x004fea0003900000 */
[----:B------:R-:W2:Y:S02]  /*18740*/  @!P1 SYNCS.PHASECHK.TRANS64 P1, [R12+URZ+0x2a870], R4 ;  /* 0x02a870040c0095a7 */ /* 0x000ea4000802007f */
[----:B--2---:R-:W-:Y:S05]  /*18750*/  @!P1 BRA `(.L_x_4025) ;  /* 0xfffffffc00f09947 */ /* 0x004fea000383ffff */
[----:B------:R-:W-:Y:S05]  /*18760*/  BRA `(.L_x_4077) ;  /* 0xffffffd800e87947 */ /* 0x000fea000383ffff */
.L_x_4027:
[----:B--2---:R2:W3:Y:S02]  /*18770*/  SYNCS.PHASECHK.TRANS64.TRYWAIT P1, [R12+URZ+0x2a860], R3 ;  /* 0x02a860030c0075a7 */ /* 0x0044e4000802017f */
[----:B---3--:R-:W-:Y:S05]  /*18780*/  @!P1 NANOSLEEP.SYNCS 0x989680 ;  /* 0x009896800000995d */ /* 0x008fea0003900000 */
[----:B------:R-:W3:Y:S02]  /*18790*/  @!P1 SYNCS.PHASECHK.TRANS64 P1, [R12+URZ+0x2a860], R3 ;  /* 0x02a860030c0095a7 */ /* 0x000ee4000802007f */
[----:B---3--:R-:W-:Y:S05]  /*187a0*/  @!P1 BRA `(.L_x_4027) ;  /* 0xfffffffc00f09947 */ /* 0x008fea000383ffff */
[----:B------:R-:W-:Y:S05]  /*187b0*/  BRA `(.L_x_4078) ;  /* 0xffffffd800f07947 */ /* 0x000fea000383ffff */
.L_x_4034:
[----:B-1----:R1:W2:Y:S02]  /*187c0*/  SYNCS.PHASECHK.TRANS64.TRYWAIT P1, [R2+URZ+0x2a870], R0 ;  /* 0x02a87000020075a7 */ /* 0x0022a4000802017f */
[----:B--2---:R-:W-:Y:S05]  /*187d0*/  @!P1 NANOSLEEP.SYNCS 0x989680 ;  /* 0x009896800000995d */ /* 0x004fea0003900000 */
[----:B------:R-:W2:Y:S02]  /*187e0*/  @!P1 SYNCS.PHASECHK.TRANS64 P1, [R2+URZ+0x2a870], R0 ;  /* 0x02a87000020095a7 */ /* 0x000ea4000802007f */
[----:B--2---:R-:W-:Y:S05]  /*187f0*/  @!P1 BRA `(.L_x_4034) ;  /* 0xfffffffc00f09947 */ /* 0x004fea000383ffff */
[----:B------:R-:W-:Y:S05]  /*18800*/  BRA `(.L_x_4079) ;  /* 0xffffffe400607947 */ /* 0x000fea000383ffff */
.L_x_4036:
[----:B-1----:R1:W2:Y:S02]  /*18810*/  SYNCS.PHASECHK.TRANS64.TRYWAIT P1, [R2+URZ+0x2a860], R0 ;  /* 0x02a86000020075a7 */ /* 0x0022a4000802017f */
[----:B--2---:R-:W-:Y:S05]  /*18820*/  @!P1 NANOSLEEP.SYNCS 0x989680 ;  /* 0x009896800000995d */ /* 0x004fea0003900000 */
[----:B------:R-:W2:Y:S02]  /*18830*/  @!P1 SYNCS.PHASECHK.TRANS64 P1, [R2+URZ+0x2a860], R0 ;  /* 0x02a86000020095a7 */ /* 0x000ea4000802007f */
[----:B--2---:R-:W-:Y:S05]  /*18840*/  @!P1 BRA `(.L_x_4036) ;  /* 0xfffffffc00f09947 */ /* 0x004fea000383ffff */
[----:B------:R-:W-:Y:S05]  /*18850*/  BRA `(.L_x_4080) ;  /* 0xffffffe400687947 */ /* 0x000fea000383ffff */
.L_x_4042:
[----:B0-----:R0:W1:Y:S02]  /*18860*/  SYNCS.PHASECHK.TRANS64.TRYWAIT P0, [R0+URZ+0x2a820], R3 ;  /* 0x02a82003000075a7 */ /* 0x001064000800017f */
[----:B-1----:R-:W-:Y:S05]  /*18870*/  @!P0 NANOSLEEP.SYNCS 0x989680 ;  /* 0x009896800000895d */ /* 0x002fea0003900000 */
[----:B------:R-:W1:Y:S02]  /*18880*/  @!P0 SYNCS.PHASECHK.TRANS64 P0, [R0+URZ+0x2a820], R3 ;  /* 0x02a82003000085a7 */ /* 0x000e64000800007f */
[----:B-1----:R-:W-:Y:S05]  /*18890*/  @!P0 BRA `(.L_x_4042) ;  /* 0xfffffffc00f08947 */ /* 0x002fea000383ffff */
[----:B------:R-:W-:Y:S05]  /*188a0*/  BRA `(.L_x_4081) ;  /* 0xffffffec00f47947 */ /* 0x000fea000383ffff */
.L_x_4043:
        /* <DEDUP_REMOVED lines=11> */
.L_x_4083:
[----:B------:R-:W-:Y:S05]  /*18960*/  BSYNC B0 ;  /* 0x0000000000007941 */ /* 0x000fea0003800000 */
.L_x_4082:
[----:B------:R-:W-:Y:S05]  /*18970*/  BRA `(.L_x_4084) ;  /* 0xffffffec00dc7947 */ /* 0x000fea000383ffff */
.L_x_4046:
[----:B------:R-:W-:Y:S01]  /*18980*/  BSSY B1, `(.L_x_4085) ;  /* 0x0000006000017945 */ /* 0x000fe20003800000 */
[----:B------:R-:W-:-:S07]  /*18990*/  IMAD.MOV.U32 R15, RZ, RZ, -0x1 ;  /* 0xffffffffff0f7424 */ /* 0x000fce00078e00ff */
[----:B01----:R-:W-:Y:S05]  /*189a0*/  WARPSYNC.COLLECTIVE R15, `(.L_x_4086) ;  /* 0x000000000f0c7348 */ /* 0x003fea0003c00000 */
[----:B------:R-:W-:Y:S02]  /*189b0*/  ELECT P6, UR62, PT ;  /* 0x00000000003e782f */ /* 0x000fe400038c0000 */
[----:B------:R-:W-:Y:S01]  /*189c0*/  MOV R14, UR62 ;  /* 0x0000003e000e7c02 */ /* 0x000fe20008000f00 */
[----:B01----:R-:W-:Y:S10]  /*189d0*/  ENDCOLLECTIVE ;  /* 0x000000000000791b */ /* 0x003ff40003800000 */
.L_x_4086:
[----:B------:R-:W-:Y:S05]  /*189e0*/  BSYNC B1 ;  /* 0x0000000000017941 */ /* 0x000fea0003800000 */
.L_x_4085:
[----:B------:R-:W-:Y:S05]  /*189f0*/  BRA `(.L_x_4087) ;  /* 0xffffffec00d47947 */ /* 0x000fea000383ffff */
.L_x_4048:
[----:B0-----:R0:W1:Y:S02]  /*18a00*/  SYNCS.PHASECHK.TRANS64.TRYWAIT P1, [R6+URZ], R5 ;  /* 0x00000005060075a7 */ /* 0x001064000802017f */
[----:B-1----:R-:W-:Y:S05]  /*18a10*/  @!P1 NANOSLEEP.SYNCS 0x989680 ;  /* 0x009896800000995d */ /* 0x002fea0003900000 */
[----:B------:R-:W1:Y:S02]  /*18a20*/  @!P1 SYNCS.PHASECHK.TRANS64 P1, [R6+URZ], R5 ;  /* 0x00000005060095a7 */ /* 0x000e64000802007f */
[----:B-1----:R-:W-:Y:S05]  /*18a30*/  @!P1 BRA `(.L_x_4048) ;  /* 0xfffffffc00f09947 */ /* 0x002fea000383ffff */
[----:B------:R-:W-:Y:S05]  /*18a40*/  BRA `(.L_x_4088) ;  /* 0xfffffff000107947 */ /* 0x000fea000383ffff */
.L_x_4049:
[----:B-1----:R1:W2:Y:S02]  /*18a50*/  SYNCS.PHASECHK.TRANS64.TRYWAIT P1, [R7+URZ], R2 ;  /* 0x00000002070075a7 */ /* 0x0022a4000802017f */
[----:B--2---:R-:W-:Y:S05]  /*18a60*/  @!P1 NANOSLEEP.SYNCS 0x989680 ;  /* 0x009896800000995d */ /* 0x004fea0003900000 */
[----:B------:R-:W2:Y:S02]  /*18a70*/  @!P1 SYNCS.PHASECHK.TRANS64 P1, [R7+URZ], R2 ;  /* 0x00000002070095a7 */ /* 0x000ea4000802007f */
[----:B--2---:R-:W-:Y:S05]  /*18a80*/  @!P1 BRA `(.L_x_4049) ;  /* 0xfffffffc00f09947 */ /* 0x004fea000383ffff */
[----:B------:R-:W-:Y:S05]  /*18a90*/  BRA `(.L_x_4089) ;  /* 0xfffffff000047947 */ /* 0x000fea000383ffff */
.L_x_4051:
[----:B--2---:R2:W3:Y:S02]  /*18aa0*/  SYNCS.PHASECHK.TRANS64.TRYWAIT P1, [R4+URZ+0x2a860], R5 ;  /* 0x02a86005040075a7 */ /* 0x0044e4000802017f */
[----:B---3--:R-:W-:Y:S05]  /*18ab0*/  @!P1 NANOSLEEP.SYNCS 0x989680 ;  /* 0x009896800000995d */ /* 0x008fea0003900000 */
[----:B------:R-:W3:Y:S02]  /*18ac0*/  @!P1 SYNCS.PHASECHK.TRANS64 P1, [R4+URZ+0x2a860], R5 ;  /* 0x02a86005040095a7 */ /* 0x000ee4000802007f */
[----:B---3--:R-:W-:Y:S05]  /*18ad0*/  @!P1 BRA `(.L_x_4051) ;  /* 0xfffffffc00f09947 */ /* 0x008fea000383ffff */
[----:B------:R-:W-:Y:S05]  /*18ae0*/  BRA `(.L_x_4090) ;  /* 0xfffffff000087947 */ /* 0x000fea000383ffff */
.L_x_4053:
[----:B---3--:R3:W4:Y:S02]  /*18af0*/  SYNCS.PHASECHK.TRANS64.TRYWAIT P1, [R3+URZ+0x2a860], R2 ;  /* 0x02a86002030075a7 */ /* 0x008724000802017f */
[----:B----4-:R-:W-:Y:S05]  /*18b00*/  @!P1 NANOSLEEP.SYNCS 0x989680 ;  /* 0x009896800000995d */ /* 0x010fea0003900000 */
[----:B------:R-:W4:Y:S02]  /*18b10*/  @!P1 SYNCS.PHASECHK.TRANS64 P1, [R3+URZ+0x2a860], R2 ;  /* 0x02a86002030095a7 */ /* 0x000f24000802007f */
[----:B----4-:R-:W-:Y:S05]  /*18b20*/  @!P1 BRA `(.L_x_4053) ;  /* 0xfffffffc00f09947 */ /* 0x010fea000383ffff */
[----:B------:R-:W-:Y:S05]  /*18b30*/  BRA `(.L_x_4091) ;  /* 0xfffffff000087947 */ /* 0x000fea000383ffff */
.L_x_4055:
[----:B----4-:R4:W0:Y:S02]  /*18b40*/  SYNCS.PHASECHK.TRANS64.TRYWAIT P0, [R4+URZ+0x2a880], R5 ;  /* 0x02a88005040075a7 */ /* 0x010824000800017f */
[----:B0-----:R-:W-:Y:S05]  /*18b50*/  @!P0 NANOSLEEP.SYNCS 0x989680 ;  /* 0x009896800000895d */ /* 0x001fea0003900000 */
[----:B------:R-:W0:Y:S02]  /*18b60*/  @!P0 SYNCS.PHASECHK.TRANS64 P0, [R4+URZ+0x2a880], R5 ;  /* 0x02a88005040085a7 */ /* 0x000e24000800007f */
[----:B0-----:R-:W-:Y:S05]  /*18b70*/  @!P0 BRA `(.L_x_4055) ;  /* 0xfffffffc00f08947 */ /* 0x001fea000383ffff */
[----:B------:R-:W-:Y:S05]  /*18b80*/  BRA `(.L_x_4056) ;  /* 0xfffffff000047947 */ /* 0x000fea000383ffff */
.L_x_4092:
        /* <DEDUP_REMOVED lines=15> */
.L_x_12966:


//--------------------- .text._ZN7cutlass13device_kernelIN5flash11enable_sm90INS1_16FlashAttnFwdSm90INS1_25CollectiveMainloopFwdSm90ILi2EN4cute5tupleIJNS5_1CILi1EEES8_S8_EEENS6_IJNS7_ILi128EEESA_NS7_ILi192EEEEEELi192ENS_12float_e4m3_tEfNS_4arch4Sm90ELb0ELb1ELb1ELb1ELb0ELb0ELb0ELb1ELb1ELb1ELb0ELb0EEENS1_21CollectiveEpilogueFwdINS6_IJSA_SB_SA_EEES9_NS_10bfloat16_tESF_Li256ELb1ELb1ELb0ELb1EEENS1_36VarlenDynamicPersistentTileSchedulerILi128ELi128ELi256ELi128ELb0ELb1ELb1ELb1ELb0ELb1EEEEEEEEEvNT_6ParamsE --------------------------
	.section	.text._ZN7cutlass13device_kernelIN5flash11enable_sm90INS1_16FlashAttnFwdSm90INS1_25CollectiveMainloopFwdSm90ILi2EN4cute5tupleIJNS5_1CILi1EEES8_S8_EEENS6_IJNS7_ILi128EEESA_NS7_ILi192EEEEEELi192ENS_12float_e4m3_tEfNS_4arch4Sm90ELb0ELb1ELb1ELb1ELb0ELb0ELb0ELb1ELb1ELb1ELb0ELb0EEENS1_21CollectiveEpilogueFwdINS6_IJSA_SB_SA_EEES9_NS_10bfloat16_tESF_Li256ELb1ELb1ELb0ELb1EEENS1_36VarlenDynamicPersistentTileSchedulerILi128ELi128ELi256ELi128ELb0ELb1ELb1ELb1ELb0ELb1EEEEEEEEEvNT_6ParamsE,"ax",@progbits
	.align	128
.text._ZN7cutlass13device_kernelIN5flash11enable_sm90INS1_16FlashAttnFwdSm90INS1_25CollectiveMainloopFwdSm90ILi2EN4cute5tupleIJNS5_1CILi1EEES8_S8_EEENS6_IJNS7_ILi128EEESA_NS7_ILi192EEEEEELi192ENS_12float_e4m3_tEfNS_4arch4Sm90ELb0ELb1ELb1ELb1ELb0ELb0ELb0ELb1ELb1ELb1ELb0ELb0EEENS1_21CollectiveEpilogueFwdINS6_IJSA_SB_SA_EEES9_NS_10bfloat16_tESF_Li256ELb1ELb1ELb0ELb1EEENS1_36VarlenDynamicPersistentTileSchedulerILi128ELi128ELi256ELi128ELb0ELb1ELb1ELb1ELb0ELb1EEEEEEEEEvNT_6ParamsE:
        .type           _ZN7cutlass13device_kernelIN5flash11enable_sm90INS1_16FlashAttnFwdSm90INS1_25CollectiveMainloopFwdSm90ILi2EN4cute5tupleIJNS5_1CILi1EEES8_S8_EEENS6_IJNS7_ILi128EEESA_NS7_ILi192EEEEEELi192ENS_12float_e4m3_tEfNS_4arch4Sm90ELb0ELb1ELb1ELb1ELb0ELb0ELb0ELb1ELb1ELb1ELb0ELb0EEENS1_21CollectiveEpilogueFwdINS6_IJSA_SB_SA_EEES9_NS_10bfloat16_tESF_Li256ELb1ELb1ELb0ELb1EEENS1_36VarlenDynamicPersistentTileSchedulerILi128ELi128ELi256ELi128ELb0ELb1ELb1ELb1ELb0ELb1EEEEEEEEEvNT_6ParamsE,@function
        .size           _ZN7cutlass13device_kernelIN5flash11enable_sm90INS1_16FlashAttnFwdSm90INS1_25CollectiveMainloopFwdSm90ILi2EN4cute5tupleIJNS5_1CILi1EEES8_S8_EEENS6_IJNS7_ILi128EEESA_NS7_ILi192EEEEEELi192ENS_12float_e4m3_tEfNS_4arch4Sm90ELb0ELb1ELb1ELb1ELb0ELb0ELb0ELb1ELb1ELb1ELb0ELb0EEENS1_21CollectiveEpilogueFwdINS6_IJSA_SB_SA_EEES9_NS_10bfloat16_tESF_Li256ELb1ELb1ELb0ELb1EEENS1_36VarlenDynamicPersistentTileSchedulerILi128ELi128ELi256ELi128ELb0ELb1ELb1ELb1ELb0ELb1EEEEEEEEEvNT_6ParamsE,(.L_x_12967 - _ZN7cutlass13device_kernelIN5flash11enable_sm90INS1_16FlashAttnFwdSm90INS1_25CollectiveMainloopFwdSm90ILi2EN4cute5tupleIJNS5_1CILi1EEES8_S8_EEENS6_IJNS7_ILi128EEESA_NS7_ILi192EEEEEELi192ENS_12float_e4m3_tEfNS_4arch4Sm90ELb0ELb1ELb1ELb1ELb0ELb0ELb0ELb1ELb1ELb1ELb0ELb0EEENS1_21CollectiveEpilogueFwdINS6_IJSA_SB_SA_EEES9_NS_10bfloat16_tESF_Li256ELb1ELb1ELb0ELb1EEENS1_36VarlenDynamicPersistentTileSchedulerILi128ELi128ELi256ELi128ELb0ELb1ELb1ELb1ELb0ELb1EEEEEEEEEvNT_6ParamsE)
        .other          _ZN7cutlass13device_kernelIN5flash11enable_sm90INS1_16FlashAttnFwdSm90INS1_25CollectiveMainloopFwdSm90ILi2EN4cute5tupleIJNS5_1CILi1EEES8_S8_EEENS6_IJNS7_ILi128EEESA_NS7_ILi192EEEEEELi192ENS_12float_e4m3_tEfNS_4arch4Sm90ELb0ELb1ELb1ELb1ELb0ELb0ELb0ELb1ELb1ELb1ELb0ELb0EEENS1_21CollectiveEpilogueFwdINS6_IJSA_SB_SA_EEES9_NS_10bfloat16_tESF_Li256ELb1ELb1ELb0ELb1EEENS1_36VarlenDynamicPersistentTileSchedulerILi128ELi128ELi256ELi128ELb0ELb1ELb1ELb1ELb0ELb1EEEEEEEEEvNT_6ParamsE,@"STO_CUDA_ENTRY STV_DEFAULT"
_ZN7cutlass13device_kernelIN5flash11enable_sm90INS1_16FlashAttnFwdSm90INS1_25CollectiveMainloopFwdSm90ILi2EN4cute5tupleIJNS5_1CILi1EEES8_S8_EEENS6_IJNS7_ILi128EEESA_NS7_ILi192EEEEEELi192ENS_12float_e4m3_tEfNS_4arch4Sm90ELb0ELb1ELb1ELb1ELb0ELb0ELb0ELb1ELb1ELb1ELb0ELb0EEENS1_21CollectiveEpilogueFwdINS6_IJSA_SB_SA_EEES9_NS_10bfloat16_tESF_Li256ELb1ELb1ELb0ELb1EEENS1_36VarlenDynamicPersistentTileSchedulerILi128ELi128ELi256ELi128ELb0ELb1ELb1ELb1ELb0ELb1EEEEEEEEEvNT_6ParamsE:
        /* <DEDUP_REMOVED lines=18> */
.L_x_4094:
[----:B------:R-:W-:Y:S05]  /*0120*/  BSYNC B0 ;  /* 0x0000000000007941 */ /* 0x000fea0003800000 */
.L_x_4093:
        /* <DEDUP_REMOVED lines=41> */
.L_x_4095:
        /* <DEDUP_REMOVED lines=22> */
.L_x_4096:
        /* <DEDUP_REMOVED lines=18> */
.L_x_4097:
        /* <DEDUP_REMOVED lines=22> */
.L_x_4098:
        /* <DEDUP_REMOVED lines=22> */
.L_x_4099:
[----:B------:R-:W-:Y:S01]  /*0900*/  PLOP3.LUT P0, PT, PT, PT, UP0, 0x80, 0x0 ;  /* 0x000000000000781c */ /* 0x000fe20003f0f008 */
[----:B------:R-:W-:Y:S01]  /*0910*/  UMOV UR38, 0x1 ;  /* 0x0000000100267882 */ /* 0x000fe20000000000 */
[----:B------:R-:W-:Y:S01]  /*0920*/  NOP ;  /* 0x0000000000007918 */ /* 0x000fe20000000000 */
[----:B------:R-:W-:Y:S01]  /*0930*/  USEL UR38, UR38, 0x2, !UP0 ;  /* 0x0000000226267887 */ /* 0x000fe2000c000000 */
[----:B------:R-:W-:Y:S01]  /*0940*/  ULDC.64 UR52, c[0x0][0x208] ;  /* 0x0000820000347ab9 */ /* 0x000fe20000000a00 */
[----:B012-4-:R-:W-:Y:S08]  /*0950*/  BAR.SYNC.DEFER_BLOCKING 0x0 ;  /* 0x0000000000007b1d */ /* 0x017ff00000010000 */
[----:B------:R-:W-:Y:S05]  /*0960*/  @!P0 BRA `(.L_x_4100) ;  /* 0x0000012c00488947 */ /* 0x000fea0003800000 */
.L_x_4101:
        /* <DEDUP_REMOVED lines=37> */
[----:B------:R-:W-:Y:S01]  /*0bc0*/  LOP3.LUT R0, R0, 0x1ffffffe, RZ, 0xc0, !PT ;  /* 0x1ffffffe00007812 */ /* 0x000fe200078ec0ff */
[----:B------:R-:W-:Y:S01]  /*0bd0*/  IMAD.SHL.U32 R2, R2, 0x20, RZ ;  /* 0x0000002002027824 */ /* 0x000fe200078e00ff */
[----:B------:R-:W-:Y:S02]  /*0be0*/  LEA.HI R6, R4, R201, RZ, 0x2 ;  /* 0x000000c904067211 */ /* 0x000fe400078f10ff */
[----:B------:R-:W-:Y:S01]  /*0bf0*/  LEA.HI R10, R3, R208, RZ, 0x2 ;  /* 0x000000d0030a7211 */ /* 0x000fe200078f10ff */
[----:B------:R-:W-:Y:S01]  /*0c00*/  IMAD.IADD R0, R9, 0x1, -R0 ;  /* 0x0000000109007824 */ /* 0x000fe200078e0a00 */
[--C-:B------:R-:W-:Y:S02]  /*0c10*/  SHF.R.S32.HI R8, RZ, 0x2, R6.reuse ;  /* 0x00000002ff087819 */ /* 0x100fe40000011406 */
[----:B------:R-:W-:Y:S02]  /*0c20*/  SHF.R.S32.HI R11, RZ, 0x1f, R6 ;  /* 0x0000001fff0b7819 */ /* 0x000fe40000011406 */
[----:B------:R-:W-:-:S02]  /*0c30*/  LOP3.LUT R9, R10, 0xfffffffc, RZ, 0xc0, !PT ;  /* 0xfffffffc0a097812 */ /* 0x000fc400078ec0ff */
[----:B------:R-:W-:Y:S02]  /*0c40*/  LEA.HI R3, R3, R208, RZ, 0x3 ;  /* 0x000000d003037211 */ /* 0x000fe400078f18ff */
[----:B------:R-:W-:Y:S01]  /*0c50*/  LEA.HI R11, R11, R8, RZ, 0x3 ;  /* 0x000000080b0b7211 */ /* 0x000fe200078f18ff */
[----:B------:R-:W-:Y:S01]  /*0c60*/  IMAD.IADD R9, R208, 0x1, -R9 ;  /* 0x00000001d0097824 */ /* 0x000fe200078e0a09 */
[----:B------:R-:W-:Y:S02]  /*0c70*/  SHF.R.S32.HI R202, RZ, 0x7, R5 ;  /* 0x00000007ffca7819 */ /* 0x000fe40000011405 */
        /* <DEDUP_REMOVED lines=27> */
.L_x_4205:
        /* <DEDUP_REMOVED lines=12> */
[----:B0---4-:R-:W-:Y:S02]  /*0ef0*/  IMAD.U32 R2, RZ, RZ, UR6 ;  /* 0x00000006ff027e24 */ /* 0x011fe4000f8e00ff */
[----:B--2---:R-:W-:Y:S01]  /*0f00*/  IMAD.U32 R3, RZ, RZ, UR7 ;  /* 0x00000007ff037e24 */ /* 0x004fe2000f8e00ff */
[----:B------:R-:W-:-:S04]  /*0f10*/  @UP1 UIMAD.WIDE UR6, UR48, 0x4, UR8 ;  /* 0x00000004300618a5 */ /* 0x000fc8000f8e0208 */
[----:B------:R-:W2:Y:S02]  /*0f20*/  @P0 LDG.E R2, desc[UR52][R2.64] ;  /* 0x0000003402020981 */ /* 0x000ea4000c1e1900 */
[----:B------:R-:W-:Y:S02]  /*0f30*/  IMAD.U32 R4, RZ, RZ, UR6 ;  /* 0x00000006ff047e24 */ /* 0x000fe4000f8e00ff */
[----:B------:R-:W-:Y:S01]  /*0f40*/  IMAD.U32 R5, RZ, RZ, UR7 ;  /* 0x00000007ff057e24 */ /* 0x000fe2000f8e00ff */
[----:B------:R-:W-:-:S04]  /*0f50*/  ULDC.64 UR6, c[0x0][0x418] ;  /* 0x0001060000067ab9 */ /* 0x000fc80000000a00 */
[----:B---3--:R-:W3:Y:S01]  /*0f60*/  @P2 LDG.E R4, desc[UR52][R4.64] ;  /* 0x0000003404042981 */ /* 0x008ee2000c1e1900 */
        /* <DEDUP_REMOVED lines=12> */
[----:B-1----:R-:W-:-:S14]  /*1030*/  @P2 BRA `(.L_x_4102) ;  /* 0x0000000000342947 */ /* 0x002fdc0003800000 */
        /* <DEDUP_REMOVED lines=13> */
.L_x_4102:
        /* <DEDUP_REMOVED lines=10> */
.L_x_4103:
        /* <DEDUP_REMOVED lines=13> */
.L_x_4104:
        /* <DEDUP_REMOVED lines=27> */
.L_x_4106:
[----:B------:R-:W-:-:S11]  /*1430*/  UISETP.NE.AND UP0, UPT, UR5, 0x1, UPT ;  /* 0x000000010500788c */ /* 0x000fd6000bf05270 */
[----:B------:R-:W-:Y:S02]  /*1440*/  @UP0 ULDC.64 UR8, c[0x0][0x9e8] ;  /* 0x00027a0000080ab9 */ /* 0x000fe40000000a00 */
[----:B------:R-:W-:-:S04]  /*1450*/  UIMAD.WIDE.U32 UR6, UR4, UR8, URZ ;  /* 0x00000008040672a5 */ /* 0x000fc8000f8e003f */
[----:B------:R-:W-:-:S12]  /*1460*/  @UP0 USHF.R.U32.HI UR4, URZ, UR9, UR7 ;  /* 0x000000093f040299 */ /* 0x000fd80008011607 */
.L_x_4107:
[----:B------:R-:W-:-:S06]  /*1470*/  UIMAD UR4, UR4, UR5, UR5 ;  /* 0x00000005040472a4 */ /* 0x000fcc000f8e0205 */
[----:B------:R-:W-:-:S07]  /*1480*/  VIMNMX R0, R0, UR4, PT ;  /* 0x0000000400007c48 */ /* 0x000fce000bfe0100 */
.L_x_4105:
        /* <DEDUP_REMOVED lines=29> */
.L_x_4109:
[----:B------:R-:W-:-:S11]  /*1660*/  UISETP.NE.AND UP0, UPT, UR5, 0x1, UPT ;  /* 0x000000010500788c */ /* 0x000fd6000bf05270 */
[----:B------:R-:W-:Y:S02]  /*1670*/  @UP0 ULDC.64 UR10, c[0x0][0x9e8] ;  /* 0x00027a00000a0ab9 */ /* 0x000fe40000000a00 */
[----:B------:R-:W-:-:S04]  /*1680*/  UIMAD.WIDE.U32 UR6, UR4, UR10, URZ ;  /* 0x0000000a040672a5 */ /* 0x000fc8000f8e003f */
[----:B------:R-:W-:-:S12]  /*1690*/  @UP0 USHF.R.U32.HI UR4, URZ, UR11, UR7 ;  /* 0x0000000b3f040299 */ /* 0x000fd80008011607 */
.L_x_4110:
[----:B------:R-:W-:-:S04]  /*16a0*/  UIMAD UR4, UR4, UR5, URZ ;  /* 0x00000005040472a4 */ /* 0x000fc8000f8e023f */
[----:B------:R-:W-:-:S04]  /*16b0*/  UISETP.LT.AND UP0, UPT, UR9, UR4, UPT ;  /* 0x000000040900728c */ /* 0x000fc8000bf01270 */
[----:B------:R-:W-:-:S12]  /*16c0*/  USEL UR9, UR9, UR4, !UP0 ;  /* 0x0000000409097287 */ /* 0x000fd8000c000000 */
.L_x_4108:
        /* <DEDUP_REMOVED lines=55> */
[----:B------:R-:W-:Y:S01]  /*1a40*/  CS2R R130, SRZ ;  /* 0x0000000000827805 */ /* 0x000fe2000001ff00 */
[----:B------:R-:W-:Y:S01]  /*1a50*/  IMAD.MOV.U32 R104, RZ, RZ, RZ ;  /* 0x000000ffff687224 */ /* 0x000fe200078e00ff */
        /* <DEDUP_REMOVED lines=33> */
.L_x_4112:
        /* <DEDUP_REMOVED lines=56> */
.L_x_4311:
[----:B------:R-:W-:Y:S05]  /*1ff0*/  @!P0 BRA `(.L_x_4114) ;  /* 0x0000000000048947 */ /* 0x000fea0003800000 */
[----:B------:R-:W-:Y:S01]  /*2000*/  BPT.TRAP 0x1 ;  /* 0x000000040000795c */ /* 0x000fe20000300000 */
.L_x_4114:
[----:B------:R-:W-:Y:S02]  /*2010*/  IMAD.U32 R7, RZ, RZ, UR51 ;  /* 0x00000033ff077e24 */ /* 0x000fe4000f8e00ff */
[----:B------:R-:W-:-:S03]  /*2020*/  IMAD.U32 R2, RZ, RZ, UR50 ;  /* 0x00000032ff027e24 */ /* 0x000fc6000f8e00ff */
[----:B------:R-:W-:Y:S02]  /*2030*/  LEA R7, R7, UR36, 0x3 ;  /* 0x0000002407077c11 */ /* 0x000fe4000f8e18ff */
[----:B------:R-:W-:-:S04]  /*2040*/  SHF.L.U32 R2, R2, 0x1f, RZ ;  /* 0x0000001f02027819 */ /* 0x000fc800000006ff */
[----:B------:R1:W2:Y:S01]  /*2050*/  SYNCS.PHASECHK.TRANS64.TRYWAIT P2, [R7+URZ+0x2a830], R2 ;  /* 0x02a83002070075a7 */ /* 0x0002a2000804017f */
[----:B------:R-:W-:Y:S05]  /*2060*/  @!P0 BRA `(.L_x_4115) ;  /* 0x0000000000048947 */ /* 0x000fea0003800000 */
[----:B------:R-:W-:Y:S01]  /*2070*/  BPT.TRAP 0x1 ;  /* 0x000000040000795c */ /* 0x000fe20000300000 */
.L_x_4115:
[----:B0-----:R-:W0:Y:S02]  /*2080*/  S2R R3, SR_TID.X ;  /* 0x0000000000037919 */ /* 0x001e240000002100 */
[----:B0-----:R-:W-:Y:S01]  /*2090*/  LOP3.LUT P1, RZ, R3, 0x7f, RZ, 0xc0, !PT ;  /* 0x0000007f03ff7812 */ /* 0x001fe2000782c0ff */
[----:B--2---:R-:W-:-:S12]  /*20a0*/  @P2 BRA `(.L_x_4116) ;  /* 0x0000000000082947 */ /* 0x004fd80003800000 */
[----:B------:R-:W0:Y:S02]  /*20b0*/  SYNCS.PHASECHK.TRANS64.TRYWAIT P2, [R7+URZ+0x2a830], R2 ;  /* 0x02a83002070075a7 */ /* 0x000e24000804017f */
[----:B0-----:R-:W-:Y:S05]  /*20c0*/  @!P2 BRA `(.L_x_4117) ;  /* 0x0000017800e8a947 */ /* 0x001fea0003800000 */
.L_x_4116:
[----:B------:R-:W-:Y:S05]  /*20d0*/  WARPSYNC.ALL ;  /* 0x0000000000007948 */ /* 0x000fea0003800000 */
[----:B------:R-:W-:Y:S01]  /*20e0*/  UIADD3 UR4, UR36, 0x1e400, URZ ;  /* 0x0001e40024047890 */ /* 0x000fe2000fffe03f */
[----:B------:R-:W-:Y:S01]  /*20f0*/  WARPGROUP.ARRIVE ;  /* 0x00000000000079c5 */ /* 0x000fe20000000000 */
[----:B------:R-:W-:Y:S01]  /*2100*/  ULOP3.LUT UR24, UR55, 0x10000, URZ, 0xfc, !UPT ;  /* 0x0001000037187892 */ /* 0x000fe2000f8efc3f */
[----:B------:R-:W-:Y:S01]  /*2110*/  VIADD R3, R17, UR41 ;  /* 0x0000002911037c36 */ /* 0x000fe20008000000 */
        /* <DEDUP_REMOVED lines=9> */
[----:B------:R-:W-:Y:S02]  /*21b0*/  UIMAD UR26, UR51, 0x600, UR28 ;  /* 0x00000600331a78a4 */ /* 0x000fe4000f8e021c */
[----:B------:R-:W-:-:S02]  /*21c0*/  UIADD3 UR8, UR24, 0x200, URZ ;  /* 0x0000020018087890 */ /* 0x000fc4000fffe03f */
        /* <DEDUP_REMOVED lines=34> */
[----:B01----:R-:W0:Y:S01]  /*23f0*/  SHFL.IDX PT, R7, R6, RZ, 0x1c1f ;  /* 0x001c1fff06077589 */ /* 0x003e2200000e0000 */
[----:B------:R-:W-:-:S06]  /*2400*/  UISETP.GE.AND UP1, UPT, UR7, 0x1, UPT ;  /* 0x000000010700788c */ /* 0x000fcc000bf26270 */
[----:B------:R-:W-:Y:S01]  /*2410*/  PLOP3.LUT P2, PT, PT, PT, UP1, 0x40, 0x0 ;  /* 0x000000000000781c */ /* 0x000fe20003f4e818 */
        /* <DEDUP_REMOVED lines=23> */
[----:B------:R-:W-:-:S02]  /*2590*/  IMAD R66, R88, R5, 0x80 ;  /* 0x0000008058427424 */ /* 0x000fc400078e0205 */
[C---:B------:R-:W-:Y:S01]  /*25a0*/  FMUL.FTZ R4, R0.reuse, R24 ;  /* 0x0000001800047220 */ /* 0x040fe20000410000 */
[----:B------:R1:W2:Y:S01]  /*25b0*/  MUFU.TANH R8, R25 ;  /* 0x0000001900087308 */ /* 0x0002a20000002400 */
[C---:B------:R-:W-:Y:S01]  /*25c0*/  FMUL.FTZ R36, R0.reuse, R36 ;  /* 0x0000002400247220 */ /* 0x040fe20000410000 */
[C---:B------:R-:W-:Y:S01]  /*25d0*/  FMUL.FTZ R14, R0.reuse, R38 ;  /* 0x00000026000e7220 */ /* 0x040fe20000410000 */
[C---:B------:R-:W-:Y:S01]  /*25e0*/  FMUL.FTZ R15, R0.reuse, R39 ;  /* 0x00000027000f7220 */ /* 0x040fe20000410000 */
[C---:B------:R-:W-:Y:S01]  /*25f0*/  FMUL.FTZ R20, R0.reuse, R42 ;  /* 0x0000002a00147220 */ /* 0x040fe20000410000 */
[----:B------:R3:W-:Y:S01]  /*2600*/  @!P1 SYNCS.ARRIVE.TRANS64.RED.A1T0 RZ, [R3+URZ], RZ ;  /* 0x000000ff03ff99a7 */ /* 0x0007e2000810043f */
[C---:B------:R-:W-:Y:S01]  /*2610*/  FMUL.FTZ R2, R0.reuse, R26 ;  /* 0x0000001a00027220 */ /* 0x040fe20000410000 */
[C---:B------:R-:W-:Y:S01]  /*2620*/  FMUL.FTZ R9, R0.reuse, R27 ;  /* 0x0000001b00097220 */ /* 0x040fe20000410000 */
[----:B------:R4:W0:Y:S01]  /*2630*/  MUFU.TANH R89, R28 ;  /* 0x0000001c00597308 */ /* 0x0008220000002400 */
[C---:B------:R-:W-:Y:S01]  /*2640*/  FMUL.FTZ R10, R0.reuse, R30 ;  /* 0x0000001e000a7220 */ /* 0x040fe20000410000 */
[C---:B------:R-:W-:Y:S01]  /*2650*/  FMUL.FTZ R11, R0.reuse, R31 ;  /* 0x0000001f000b7220 */ /* 0x040fe20000410000 */
[C---:B------:R-:W-:Y:S01]  /*2660*/  FMUL.FTZ R13, R0.reuse, R35 ;  /* 0x00000023000d7220 */ /* 0x040fe20000410000 */
[C---:B------:R-:W-:Y:S01]  /*2670*/  FMUL.FTZ R24, R0.reuse, R46 ;  /* 0x0000002e00187220 */ /* 0x040fe20000410000 */
[----:B-1----:R-:W-:Y:S01]  /*2680*/  FMUL.FTZ R25, R0, R47 ;  /* 0x0000002f00197220 */ /* 0x002fe20000410000 */
[----:B---3--:R-:W-:-:S02]  /*2690*/  VIADD R3, R66, 0x1 ;  /* 0x0000000142037836 */ /* 0x008fc40000000000 */
        /* <DEDUP_REMOVED lines=9> */
[----:B------:R5:W0:Y:S01]  /*2730*/  MUFU.TANH R91, R32 ;  /* 0x00000020005b7308 */ /* 0x000a220000002400 */
[C---:B----4-:R-:W-:Y:S01]  /*2740*/  FMUL.FTZ R28, R0.reuse, R54 ;  /* 0x00000036001c7220 */ /* 0x050fe20000410000 */
[C---:B-1----:R-:W-:Y:S01]  /*2750*/  FMUL.FTZ R29, R0.reuse, R55 ;  /* 0x00000037001d7220 */ /* 0x042fe20000410000 */
[C---:B------:R-:W-:Y:S01]  /*2760*/  FMUL.FTZ R56, R0.reuse, R56 ;  /* 0x0000003800387220 */ /* 0x040fe20000410000 */
[C---:B------:R-:W-:Y:S01]  /*2770*/  FMUL.FTZ R57, R0.reuse, R57 ;  /* 0x0000003900397220 */ /* 0x040fe20000410000 */
[C---:B------:R-:W-:Y:S01]  /*2780*/  FMUL.FTZ R30, R0.reuse, R58 ;  /* 0x0000003a001e7220 */ /* 0x040fe20000410000 */
[C---:B------:R-:W-:Y:S01]  /*2790*/  FMUL.FTZ R31, R0.reuse, R59 ;  /* 0x0000003b001f7220 */ /* 0x040fe20000410000 */
[C---:B------:R-:W-:Y:S01]  /*27a0*/  FMUL.FTZ R35, R0.reuse, R67 ;  /* 0x0000004300237220 */ /* 0x040fe20000410000 */
[----:B------:R1:W4:Y:S01]  /*27b0*/  MUFU.TANH R92, R33 ;  /* 0x00000021005c7308 */ /* 0x0003220000002400 */
        /* <DEDUP_REMOVED lines=26> */
[----:B------:R-:W-:Y:S01]  /*2960*/  FMUL.FTZ R71, R0, R71 ;  /* 0x0000004700477220 */ /* 0x000fe20000410000 */
[----:B------:R-:W-:-:S02]  /*2970*/  IMAD R5, R16, -0x2, R3 ;  /* 0xfffffffe10057824 */ /* 0x000fc400078e0203 */
[----:B------:R-:W-:Y:S01]  /*2980*/  FMUL.FTZ R70, R0, R70 ;  /* 0x0000004600467220 */ /* 0x000fe20000410000 */
[----:B------:R-:W-:Y:S02]  /*2990*/  VIADD R3, R66, UR40 ;  /* 0x0000002842037c36 */ /* 0x000fe40008000000 */
[C---:B------:R-:W-:Y:S01]  /*29a0*/  FMUL.FTZ R37, R0.reuse, R37 ;  /* 0x0000002500257220 */ /* 0x040fe20000410000 */
[----:B------:R1:W0:Y:S01]  /*29b0*/  MUFU.TANH R93, R36 ;  /* 0x00000024005d7308 */ /* 0x0002220000002400 */
[----:B-----5:R-:W-:Y:S01]  /*29c0*/  FMUL.FTZ R48, R0, R87 ;  /* 0x0000005700307220 */ /* 0x020fe20000410000 */
[----:B------:R-:W-:-:S06]  /*29d0*/  LEA R79, R88, 0xffffff80, 0x7 ;  /* 0xffffff80584f7811 */ /* 0x000fcc00078e38ff */
[----:B------:R-:W0:Y:S01]  /*29e0*/  MUFU.TANH R4, R4 ;  /* 0x0000000400047308 */ /* 0x000e220000002400 */
[----:B-1----:R-:W-:-:S05]  /*29f0*/  IMAD.U32 R36, RZ, RZ, UR45 ;  /* 0x0000002dff247e24 */ /* 0x002fca000f8e00ff */
[----:B------:R-:W-:Y:S02]  /*2a00*/  IADD3 R5, -R36, UR40, R5 ;  /* 0x0000002824057c10 */ /* 0x000fe4000fffe105 */
[----:B------:R-:W1:Y:S03]  /*2a10*/  MUFU.TANH R2, R2 ;  /* 0x0000000200027308 */ /* 0x000e660000002400 */
[C---:B------:R-:W-:Y:S02]  /*2a20*/  VIADD R83, R5.reuse, UR6 ;  /* 0x0000000605537c36 */ /* 0x040fe40008000000 */
[----:B------:R-:W-:-:S03]  /*2a30*/  VIADD R82, R5, UR29 ;  /* 0x0000001d05527c36 */ /* 0x000fc60008000000 */
        /* <DEDUP_REMOVED lines=54> */
[----:B0-----:R-:W-:Y:S01]  /*2da0*/  VIADDMNMX R36, R7, R83, R70, PT ;  /* 0x0000005307247246 */ /* 0x001fe20003800146 */
[----:B--2---:R-:W-:Y:S01]  /*2db0*/  IMAD.IADD R37, R82, 0x1, R7 ;  /* 0x0000000152257824 */ /* 0x004fe200078e0207 */
[----:B---34-:R-:W-:Y:S06]  /*2dc0*/  @P2 BRA `(.L_x_4118) ;  /* 0x00000000005c2947 */ /* 0x018fec0003800000 */
        /* <DEDUP_REMOVED lines=13> */
.L_x_4120:
[----:B------:R-:W-:-:S06]  /*2ea0*/  UISETP.NE.AND UP2, UPT, UR7, 0x1, UPT ;  /* 0x000000010700788c */ /* 0x000fcc000bf45270 */
[----:B------:R-:W-:-:S05]  /*2eb0*/  PLOP3.LUT P2, PT, PT, PT, UP2, 0x80, 0x0 ;  /* 0x000000000000781c */ /* 0x000fca0003f4f028 */
[----:B------:R-:W-:-:S08]  /*2ec0*/  @UP2 ULDC.64 UR10, c[0x0][0x9e8] ;  /* 0x00027a00000a2ab9 */ /* 0x000fd00000000a00 */
[----:B------:R-:W-:-:S05]  /*2ed0*/  @P2 IMAD.HI.U32 R5, R3, UR10, RZ ;  /* 0x0000000a03052c27 */ /* 0x000fca000f8e00ff */
[----:B------:R-:W-:-:S07]  /*2ee0*/  @P2 SHF.R.U32.HI R3, RZ, UR11, R5 ;  /* 0x0000000bff032c19 */ /* 0x000fce0008011605 */
.L_x_4121:
[----:B------:R-:W-:Y:S05]  /*2ef0*/  BSYNC B0 ;  /* 0x0000000000007941 */ /* 0x000fea0003800000 */
.L_x_4119:
[----:B------:R-:W-:-:S04]  /*2f00*/  IMAD R3, R3, UR7, -R79 ;  /* 0x0000000703037c24 */ /* 0x000fc8000f8e0a4f */
[----:B------:R-:W-:-:S05]  /*2f10*/  IMAD R3, R16, -0x2, R3 ;  /* 0xfffffffe10037824 */ /* 0x000fca00078e0203 */
[----:B------:R-:W-:Y:S02]  /*2f20*/  VIMNMX R37, R37, R3, !PT ;  /* 0x0000000325257248 */ /* 0x000fe40007fe0100 */
[----:B------:R-:W-:-:S07]  /*2f30*/  VIADDMNMX R36, R3, UR7, R36, PT ;  /* 0x0000000703247c46 */ /* 0x000fce000b800124 */
.L_x_4118:
[C---:B------:R-:W-:Y:S02]  /*2f40*/  ISETP.GE.AND P2, PT, R66.reuse, 0x2, PT ;  /* 0x000000024200780c */ /* 0x040fe40003f46270 */
        /* <DEDUP_REMOVED lines=12> */
[C---:B------:R-:W-:Y:S02]  /*3010*/  ISETP.LT.OR P4, PT, R36.reuse, 0x9, P4 ;  /* 0x000000092400780c */ /* 0x040fe40002781670 */
        /* <DEDUP_REMOVED lines=19> */
[----:B-1----:R-:W-:Y:S02]  /*3150*/  FSEL R71, R94, -INF , !P3 ;  /* 0xff8000005e477808 */ /* 0x002fe40005800000 */
        /* <DEDUP_REMOVED lines=119> */
[----:B------:R-:W-:Y:S02]  /*38d0*/  ISETP.GT.AND P6, PT, R37, 0x79, !P6 ;  /* 0x000000792500780c */ /* 0x000fe400077c4270 */
[----:B------:R-:W0:Y:S02]  /*38e0*/  SHFL.IDX PT, R37, R6, 0x1, 0x1c1f ;  /* 0x003c1f0006257f89 */ /* 0x000e2400000e0000 */
[----:B------:R-:W-:-:S04]  /*38f0*/  ISETP.LT.OR P6, PT, R36, 0x7a, P6 ;  /* 0x0000007a2400780c */ /* 0x000fc800037c1670 */
[----:B------:R-:W-:Y:S02]  /*3900*/  FSEL R4, R85, -INF , !P6 ;  /* 0xff80000055047808 */ /* 0x000fe40007000000 */
[----:B------:R-:W-:Y:S02]  /*3910*/  PLOP3.LUT P6, PT, PT, PT, UP1, 0x40, 0x0 ;  /* 0x000000000000781c */ /* 0x000fe40003fce818 */
[----:B0-----:R-:W-:Y:S01]  /*3920*/  VIADDMNMX R66, R37, R83, R70, PT ;  /* 0x0000005325427246 */ /* 0x001fe20003800146 */
[----:B------:R-:W-:-:S10]  /*3930*/  IMAD.IADD R70, R82, 0x1, R37 ;  /* 0x0000000152467824 */ /* 0x000fd400078e0225 */
        /* <DEDUP_REMOVED lines=15> */
.L_x_4124:
[----:B------:R-:W-:-:S06]  /*3a30*/  UISETP.NE.AND UP2, UPT, UR7, 0x1, UPT ;  /* 0x000000010700788c */ /* 0x000fcc000bf45270 */
[----:B------:R-:W-:-:S05]  /*3a40*/  PLOP3.LUT P6, PT, PT, PT, UP2, 0x80, 0x0 ;  /* 0x000000000000781c */ /* 0x000fca0003fcf028 */
[----:B------:R-:W-:-:S08]  /*3a50*/  @UP2 ULDC.64 UR10, c[0x0][0x9e8] ;  /* 0x00027a00000a2ab9 */ /* 0x000fd00000000a00 */
[----:B------:R-:W-:Y:S01]  /*3a60*/  @P6 IMAD.HI.U32 R36, R6, UR10, RZ ;  /* 0x0000000a06246c27 */ /* 0x000fe2000f8e00ff */
[----:B------:R-:W-:-:S13]  /*3a70*/  PLOP3.LUT P6, PT, PT, PT, UP2, 0x80, 0x0 ;  /* 0x000000000000781c */ /* 0x000fda0003fcf028 */
[----:B------:R-:W-:-:S07]  /*3a80*/  @P6 SHF.R.U32.HI R6, RZ, UR11, R36 ;  /* 0x0000000bff066c19 */ /* 0x000fce0008011624 */
.L_x_4125:
[----:B------:R-:W-:Y:S05]  /*3a90*/  BSYNC B0 ;  /* 0x0000000000007941 */ /* 0x000fea0003800000 */
.L_x_4123:
[----:B------:R-:W-:-:S04]  /*3aa0*/  IMAD R37, R6, UR7, -R79 ;  /* 0x0000000706257c24 */ /* 0x000fc8000f8e0a4f */
[----:B------:R-:W-:-:S05]  /*3ab0*/  IMAD R37, R16, -0x2, R37 ;  /* 0xfffffffe10257824 */ /* 0x000fca00078e0225 */
[----:B------:R-:W-:Y:S02]  /*3ac0*/  VIMNMX R70, R70, R37, !PT ;  /* 0x0000002546467248 */ /* 0x000fe40007fe0100 */
[----:B------:R-:W-:-:S07]  /*3ad0*/  VIADDMNMX R66, R37, UR7, R66, PT ;  /* 0x0000000725427c46 */ /* 0x000fce000b800142 */
.L_x_4122:
        /* <DEDUP_REMOVED lines=27> */
[----:B------:R-:W-:Y:S02]  /*3c90*/  ISETP.GT.AND P2, PT, R70, 0x10, !P6 ;  /* 0x000000104600780c */ /* 0x000fe40007744270 */
[----:B------:R-:W-:Y:S02]  /*3ca0*/  FMNMX.FTZ R6, R61, R6, !PT ;  /* 0x000000063d067209 */ /* 0x000fe40007810000 */
[----:B------:R-:W-:Y:S02]  /*3cb0*/  ISETP.LT.OR P2, PT, R66, 0x11, P2 ;  /* 0x000000114200780c */ /* 0x000fe40001741670 */
[----:B------:R-:W-:Y:S02]  /*3cc0*/  ISETP.NE.AND P6, PT, R104, RZ, PT ;  /* 0x000000ff6800720c */ /* 0x000fe40003fc5270 */
        /* <DEDUP_REMOVED lines=8> */
[----:B------:R-:W-:Y:S02]  /*3d50*/  ISETP.NE.AND P2, PT, R92, RZ, PT ;  /* 0x000000ff5c00720c */ /* 0x000fe40003f45270 */
[C---:B------:R-:W-:Y:S02]  /*3d60*/  ISETP.GT.AND P5, PT, R70.reuse, 0x78, !P5 ;  /* 0x000000784600780c */ /* 0x040fe40006fa4270 */
[----:B------:R-:W-:Y:S02]  /*3d70*/  ISETP.GT.AND P2, PT, R70, 0x18, !P2 ;  /* 0x000000184600780c */ /* 0x000fe40005744270 */
[C---:B------:R-:W-:Y:S02]  /*3d80*/  ISETP.LT.OR P4, PT, R66.reuse, 0x72, P4 ;  /* 0x000000724200780c */ /* 0x040fe40002781670 */
[----:B------:R-:W-:Y:S02]  /*3d90*/  ISETP.LT.OR P2, PT, R66, 0x19, P2 ;  /* 0x000000194200780c */ /* 0x000fe40001741670 */
[----:B------:R-:W-:-:S02]  /*3da0*/  FSEL R46, R46, -INF , !P3 ;  /* 0xff8000002e2e7808 */ /* 0x000fc40005800000 */
[----:B------:R-:W-:Y:S02]  /*3db0*/  FSEL R14, R14, -INF , !P2 ;  /* 0xff8000000e0e7808 */ /* 0x000fe40005000000 */
[----:B------:R-:W-:Y:S02]  /*3dc0*/  ISETP.NE.AND P2, PT, R101, RZ, PT ;  /* 0x000000ff6500720c */ /* 0x000fe40003f45270 */
[----:B------:R-:W-:Y:S02]  /*3dd0*/  ISETP.LT.OR P5, PT, R66, 0x79, P5 ;  /* 0x000000794200780c */ /* 0x000fe40002fa1670 */
[----:B------:R-:W-:Y:S02]  /*3de0*/  ISETP.GT.AND P2, PT, R70, 0x19, !P2 ;  /* 0x000000194600780c */ /* 0x000fe40005744270 */
[----:B------:R-:W-:Y:S02]  /*3df0*/  FSEL R45, R45, -INF , !P4 ;  /* 0xff8000002d2d7808 */ /* 0x000fe40006000000 */
[----:B------:R-:W-:-:S02]  /*3e00*/  ISETP.LT.OR P2, PT, R66, 0x1a, P2 ;  /* 0x0000001a4200780c */ /* 0x000fc40001741670 */
[----:B------:R-:W-:Y:S02]  /*3e10*/  FSEL R47, R47, -INF , !P5 ;  /* 0xff8000002f2f7808 */ /* 0x000fe40006800000 */
        /* <DEDUP_REMOVED lines=85> */
[----:B------:R-:W-:Y:S01]  /*4370*/  ISETP.NE.AND P2, PT, R110, RZ, PT ;  /* 0x000000ff6e00720c */ /* 0x000fe20003f45270 */
[----:B------:R-:W-:-:S03]  /*4380*/  FFMA.FTZ R43, R6, R43, -8 ;  /* 0xc1000000062b7423 */ /* 0x000fc6000001002b */
        /* <DEDUP_REMOVED lines=15> */
[----:B------:R-:W-:Y:S02]  /*4480*/  ISETP.GT.AND P2, PT, R70, 0x68, !P6 ;  /* 0x000000684600780c */ /* 0x000fe40007744270 */
        /* <DEDUP_REMOVED lines=11> */
[----:B------:R0:W-:Y:S01]  /*4540*/  MUFU.EX2 R78, R75 ;  /* 0x0000004b004e7308 */ /* 0x0001e20000000800 */
[----:B------:R-:W-:Y:S01]  /*4550*/  FSEL R72, R2, -INF , !P2 ;  /* 0xff80000002487808 */ /* 0x000fe20005000000 */
[--C-:B------:R-:W-:Y:S01]  /*4560*/  FFMA.FTZ R2, R59, UR10, -R76.reuse ;  /* 0x0000000a3b027c23 */ /* 0x100fe2000801084c */
[----:B------:R-:W-:Y:S01]  /*4570*/  ISETP.NE.AND P2, PT, R113, RZ, PT ;  /* 0x000000ff7100720c */ /* 0x000fe20003f45270 */
[--C-:B------:R-:W-:Y:S01]  /*4580*/  FFMA.FTZ R50, R50, UR10, -R76.reuse ;  /* 0x0000000a32327c23 */ /* 0x100fe2000801084c */
[----:B------:R-:W-:Y:S01]  /*4590*/  FMNMX.FTZ R43, R72, R9, !PT ;  /* 0x00000009482b7209 */ /* 0x000fe20007810000 */
[--C-:B------:R-:W-:Y:S01]  /*45a0*/  FFMA.FTZ R59, R89, UR10, -R76.reuse ;  /* 0x0000000a593b7c23 */ /* 0x100fe2000801084c */
[----:B------:R-:W-:Y:S01]  /*45b0*/  ISETP.GT.AND P2, PT, R70, 0x69, !P2 ;  /* 0x000000694600780c */ /* 0x000fe20005744270 */
[----:B------:R-:W-:Y:S01]  /*45c0*/  MUFU.EX2 R2, R2 ;  /* 0x0000000200027308 */ /* 0x000fe20000000800 */
[----:B------:R-:W-:Y:S01]  /*45d0*/  FMNMX.FTZ R74, R10, R43, !PT ;  /* 0x0000002b0a4a7209 */ /* 0x000fe20007810000 */
[--C-:B0-----:R-:W-:Y:S01]  /*45e0*/  FFMA.FTZ R75, R71, UR10, -R76.reuse ;  /* 0x0000000a474b7c23 */ /* 0x101fe2000801084c */
        /* <DEDUP_REMOVED lines=15> */
[----:B------:R-:W1:Y:S01]  /*46e0*/  MUFU.EX2 R59, R59 ;  /* 0x0000003b003b7308 */ /* 0x000e620000000800 */
        /* <DEDUP_REMOVED lines=8> */
[----:B------:R-:W2:Y:S01]  /*4770*/  MUFU.EX2 R42, R42 ;  /* 0x0000002a002a7308 */ /* 0x000ea20000000800 */
[----:B------:R-:W-:-:S01]  /*4780*/  FFMA.FTZ R54, R54, UR10, -R76 ;  /* 0x0000000a36367c23 */ /* 0x000fc2000801084c */
[----:B------:R-:W-:Y:S01]  /*4790*/  FMNMX.FTZ R71, R21, R74, !PT ;  /* 0x0000004a15477209 */ /* 0x000fe20007810000 */
[----:B------:R-:W-:-:S01]  /*47a0*/  FFMA.FTZ R49, R49, UR10, -R76 ;  /* 0x0000000a31317c23 */ /* 0x000fc2000801084c */
[--C-:B------:R-:W-:Y:S01]  /*47b0*/  FFMA.FTZ R3, R3, UR10, -R76.reuse ;  /* 0x0000000a03037c23 */ /* 0x100fe2000801084c */
[----:B------:R-:W-:-:S01]  /*47c0*/  FFMA.FTZ R4, R4, UR10, -R76 ;  /* 0x0000000a04047c23 */ /* 0x000fc2000801084c */
[----:B------:R-:W-:-:S02]  /*47d0*/  FMNMX.FTZ R74, R24, R71, !PT ;  /* 0x00000047184a7209 */ /* 0x000fc40007810000 */
[----:B------:R3:W-:Y:S02]  /*47e0*/  MUFU.EX2 R82, R73 ;  /* 0x0000004900527308 */ /* 0x0007e40000000800 */
[----:B------:R-:W-:-:S04]  /*47f0*/  FMNMX.FTZ R71, R25, R74, !PT ;  /* 0x0000004a19477209 */ /* 0x000fc80007810000 */
[----:B------:R-:W-:Y:S01]  /*4800*/  FMNMX.FTZ R74, R26, R71, !PT ;  /* 0x000000471a4a7209 */ /* 0x000fe20007810000 */
[----:B------:R-:W-:-:S01]  /*4810*/  FFMA.FTZ R71, R68, UR10, -R76 ;  /* 0x0000000a44477c23 */ /* 0x000fc2000801084c */
[----:B------:R-:W4:Y:S01]  /*4820*/  MUFU.EX2 R43, R77 ;  /* 0x0000004d002b7308 */ /* 0x000f220000000800 */
[----:B---3--:R-:W-:-:S01]  /*4830*/  FFMA.FTZ R73, R63, UR10, -R76 ;  /* 0x0000000a3f497c23 */ /* 0x008fc2000801084c */
[----:B------:R-:W-:Y:S01]  /*4840*/  FMNMX.FTZ R69, R27, R74, !PT ;  /* 0x0000004a1b457209 */ /* 0x000fe20007810000 */
[----:B------:R-:W-:-:S03]  /*4850*/  FFMA.FTZ R74, R67, UR10, -R76 ;  /* 0x0000000a434a7c23 */ /* 0x000fc6000801084c */
[----:B------:R-:W-:Y:S02]  /*4860*/  FMNMX.FTZ R68, R28, R69, !PT ;  /* 0x000000451c447209 */ /* 0x000fe40007810000 */
[----:B------:R-:W3:Y:S02]  /*4870*/  MUFU.EX2 R79, R79 ;  /* 0x0000004f004f7308 */ /* 0x000ee40000000800 */
[----:B------:R-:W-:-:S04]  /*4880*/  FMNMX.FTZ R69, R29, R68, !PT ;  /* 0x000000441d457209 */ /* 0x000fc80007810000 */
[----:B------:R-:W-:Y:S01]  /*4890*/  FMNMX.FTZ R68, R30, R69, !PT ;  /* 0x000000451e447209 */ /* 0x000fe20007810000 */
[----:B------:R-:W-:-:S01]  /*48a0*/  FFMA.FTZ R69, R65, UR10, -R76 ;  /* 0x0000000a41457c23 */ /* 0x000fc2000801084c */
[----:B------:R-:W5:Y:S02]  /*48b0*/  MUFU.EX2 R80, R75 ;  /* 0x0000004b00507308 */ /* 0x000f640000000800 */
[----:B------:R-:W-:-:S04]  /*48c0*/  FMNMX.FTZ R67, R31, R68, !PT ;  /* 0x000000441f437209 */ /* 0x000fc80007810000 */
[----:B------:R-:W-:Y:S01]  /*48d0*/  FMNMX.FTZ R68, R32, R67, !PT ;  /* 0x0000004320447209 */ /* 0x000fe20007810000 */
[----:B------:R-:W-:-:S01]  /*48e0*/  FFMA.FTZ R67, R64, UR10, -R76 ;  /* 0x0000000a40437c23 */ /* 0x000fc2000801084c */
[----:B------:R-:W-:Y:S02]  /*48f0*/  MUFU.EX2 R61, R61 ;  /* 0x0000003d003d7308 */ /* 0x000fe40000000800 */
[----:B------:R-:W-:-:S04]  /*4900*/  FMNMX.FTZ R65, R33, R68, !PT ;  /* 0x0000004421417209 */ /* 0x000fc80007810000 */
[----:B------:R-:W-:Y:S02]  /*4910*/  FMNMX.FTZ R64, R34, R65, !PT ;  /* 0x0000004122407209 */ /* 0x000fe40007810000 */
[----:B------:R-:W-:Y:S02]  /*4920*/  MUFU.EX2 R68, R67 ;  /* 0x0000004300447308 */ /* 0x000fe40000000800 */
[----:B------:R-:W-:-:S04]  /*4930*/  FMNMX.FTZ R65, R35, R64, !PT ;  /* 0x0000004023417209 */ /* 0x000fc80007810000 */
[----:B------:R-:W-:Y:S01]  /*4940*/  FMNMX.FTZ R64, R36, R65, !PT ;  /* 0x0000004124407209 */ /* 0x000fe20007810000 */
[----:B------:R-:W-:-:S01]  /*4950*/  FFMA.FTZ R65, R57, UR10, -R76 ;  /* 0x0000000a39417c23 */ /* 0x000fc2000801084c */
[----:B------:R-:W-:Y:S02]  /*4960*/  MUFU.EX2 R71, R71 ;  /* 0x0000004700477308 */ /* 0x000fe40000000800 */
[----:B------:R-:W-:Y:S01]  /*4970*/  FMNMX.FTZ R63, R37, R64, !PT ;  /* 0x00000040253f7209 */ /* 0x000fe20007810000 */
[----:B------:R-:W-:-:S03]  /*4980*/  FFMA.FTZ R64, R62, UR10, -R76 ;  /* 0x0000000a3e407c23 */ /* 0x000fc6000801084c */
[----:B------:R-:W-:Y:S02]  /*4990*/  FMNMX.FTZ R63, R40, R63, !PT ;  /* 0x0000003f283f7209 */ /* 0x000fe40007810000 */
[----:B------:R-:W-:Y:S02]  /*49a0*/  MUFU.EX2 R74, R74 ;  /* 0x0000004a004a7308 */ /* 0x000fe40000000800 */
[----:B------:R-:W-:-:S04]  /*49b0*/  FMNMX.FTZ R62, R38, R63, !PT ;  /* 0x0000003f263e7209 */ /* 0x000fc80007810000 */
[----:B------:R-:W-:Y:S01]  /*49c0*/  FMNMX.FTZ R63, R39, R62, !PT ;  /* 0x0000003e273f7209 */ /* 0x000fe20007810000 */
[----:B------:R-:W-:-:S01]  /*49d0*/  FFMA.FTZ R62, R58, UR10, -R76 ;  /* 0x0000000a3a3e7c23 */ /* 0x000fc2000801084c */
[----:B------:R-:W-:Y:S02]  /*49e0*/  MUFU.EX2 R69, R69 ;  /* 0x0000004500457308 */ /* 0x000fe40000000800 */
[----:B------:R-:W-:-:S04]  /*49f0*/  FMNMX.FTZ R63, R44, R63, !PT ;  /* 0x0000003f2c3f7209 */ /* 0x000fc80007810000 */
[----:B------:R-:W-:Y:S02]  /*4a00*/  FMNMX.FTZ R58, R46, R63, !PT ;  /* 0x0000003f2e3a7209 */ /* 0x000fe40007810000 */
[----:B------:R0:W-:Y:S02]  /*4a10*/  MUFU.EX2 R63, R62 ;  /* 0x0000003e003f7308 */ /* 0x0001e40000000800 */
[----:B------:R-:W-:-:S04]  /*4a20*/  FMNMX.FTZ R58, R45, R58, !PT ;  /* 0x0000003a2d3a7209 */ /* 0x000fc80007810000 */
[----:B------:R-:W-:Y:S01]  /*4a30*/  FMNMX.FTZ R57, R47, R58, !PT ;  /* 0x0000003a2f397209 */ /* 0x000fe20007810000 */
[----:B------:R-:W-:-:S01]  /*4a40*/  FFMA.FTZ R58, R56, UR10, -R76 ;  /* 0x0000000a383a7c23 */ /* 0x000fc2000801084c */
[----:B------:R-:W-:Y:S01]  /*4a50*/  MUFU.EX2 R73, R73 ;  /* 0x0000004900497308 */ /* 0x000fe20000000800 */
[----:B0-----:R-:W-:-:S01]  /*4a60*/  FFMA.FTZ R62, R51, UR10, -R76 ;  /* 0x0000000a333e7c23 */ /* 0x001fc2000801084c */
[----:B------:R-:W-:-:S05]  /*4a70*/  FMNMX.FTZ R57, R48, R57, !PT ;  /* 0x0000003930397209 */ /* 0x000fca0007810000 */
[----:B------:R-:W0:Y:S01]  /*4a80*/  SHFL.BFLY PT, R56, R57, 0x2, 0x1f ;  /* 0x0c401f0039387f89 */ /* 0x000e2200000e0000 */
[----:B------:R-:W-:Y:S08]  /*4a90*/  MUFU.EX2 R64, R64 ;  /* 0x0000004000407308 */ /* 0x000ff00000000800 */
[----:B------:R-:W-:Y:S08]  /*4aa0*/  MUFU.EX2 R65, R65 ;  /* 0x0000004100417308 */ /* 0x000ff00000000800 */
[----:B------:R-:W-:Y:S01]  /*4ab0*/  MUFU.EX2 R58, R58 ;  /* 0x0000003a003a7308 */ /* 0x000fe20000000800 */
[----:B0-----:R-:W-:-:S07]  /*4ac0*/  FMNMX.FTZ R56, R57, R56, !PT ;  /* 0x0000003839387209 */ /* 0x001fce0007810000 */
[----:B------:R-:W-:Y:S01]  /*4ad0*/  MUFU.EX2 R60, R60 ;  /* 0x0000003c003c7308 */ /* 0x000fe20000000800 */
[----:B------:R-:W0:Y:S07]  /*4ae0*/  SHFL.BFLY PT, R51, R56, 0x1, 0x1f ;  /* 0x0c201f0038337f89 */ /* 0x000e2e00000e0000 */
[----:B------:R1:W-:Y:S08]  /*4af0*/  MUFU.EX2 R57, R50 ;  /* 0x0000003200397308 */ /* 0x0003f00000000800 */
[----:B------:R-:W-:Y:S08]  /*4b00*/  MUFU.EX2 R53, R53 ;  /* 0x0000003500357308 */ /* 0x000ff00000000800 */
[----:B------:R-:W-:Y:S01]  /*4b10*/  MUFU.EX2 R52, R52 ;  /* 0x0000003400347308 */ /* 0x000fe20000000800 */
[----:B0-----:R-:W-:Y:S01]  /*4b20*/  FMNMX.FTZ R5, R56, R51, !PT ;  /* 0x0000003338057209 */ /* 0x001fe20007810000 */
[----:B------:R-:W-:-:S03]  /*4b30*/  IMAD.U32 R56, RZ, RZ, UR10 ;  /* 0x0000000aff387e24 */ /* 0x000fc6000f8e00ff */
[C---:B------:R-:W-:Y:S01]  /*4b40*/  FSETP.NEU.FTZ.AND P2, PT, R5.reuse, -INF , PT ;  /* 0xff8000000500780b */ /* 0x040fe20003f5d000 */
[----:B-1----:R-:W-:-:S02]  /*4b50*/  FFMA.FTZ R50, R5, R56, -8 ;  /* 0xc100000005327423 */ /* 0x002fc40000010038 */
[----:B------:R-:W-:Y:S03]  /*4b60*/  MUFU.EX2 R55, R55 ;  /* 0x0000003700377308 */ /* 0x000fe60000000800 */
[----:B------:R-:W-:Y:S01]  /*4b70*/  FSEL R51, R50, RZ, P2 ;  /* 0x000000ff32337208 */ /* 0x000fe20001000000 */
[----:B------:R-:W-:Y:S01]  /*4b80*/  FADD.FTZ R50, R2, R41 ;  /* 0x0000002902327221 */ /* 0x000fe20000010000 */
[----:B------:R-:W-:-:S03]  /*4b90*/  PLOP3.LUT P2, PT, PT, PT, UP1, 0x40, 0x0 ;  /* 0x000000000000781c */ /* 0x000fc60003f4e818 */
        /* <DEDUP_REMOVED lines=8> */
[----:B------:R-:W-:Y:S01]  /*4c20*/  MUFU.EX2 R72, R72 ;  /* 0x0000004800487308 */ /* 0x000fe20000000800 */
[----:B------:R-:W-:-:S01]  /*4c30*/  FADD.FTZ R67, R78, R67 ;  /* 0x000000434e437221 */ /* 0x000fc20000010000 */
[--C-:B------:R-:W-:Y:S01]  /*4c40*/  FFMA.FTZ R14, R14, UR10, -R51.reuse ;  /* 0x0000000a0e0e7c23 */ /* 0x100fe20008010833 */
[----:B------:R-:W-:-:S01]  /*4c50*/  FFMA.FTZ R15, R15, UR10, -R51 ;  /* 0x0000000a0f0f7c23 */ /* 0x000fc20008010833 */
[----:B------:R-:W-:Y:S01]  /*4c60*/  FFMA.FTZ R20, R20, UR10, -R51 ;  /* 0x0000000a14147c23 */ /* 0x000fe20008010833 */
[----:B--2---:R-:W-:-:S01]  /*4c70*/  FADD.FTZ R50, R42, R67 ;  /* 0x000000432a327221 */ /* 0x004fc20000010000 */
[----:B------:R-:W-:Y:S01]  /*4c80*/  F2FP.SATFINITE.E4M3.F32.PACK_AB_MERGE_C R78, R78, R59, RZ ;  /* 0x0000003b4e4e723e */ /* 0x000fe200048070ff */
[----:B------:R-:W-:-:S01]  /*4c90*/  FFMA.FTZ R21, R21, UR10, -R51 ;  /* 0x0000000a15157c23 */ /* 0x000fc20008010833 */
[----:B------:R-:W0:Y:S01]  /*4ca0*/  MUFU.EX2 R9, R9 ;  /* 0x0000000900097308 */ /* 0x000e220000000800 */
[----:B----4-:R-:W-:-:S01]  /*4cb0*/  FADD.FTZ R50, R43, R50 ;  /* 0x000000322b327221 */ /* 0x010fc20000010000 */
[--C-:B------:R-:W-:Y:S01]  /*4cc0*/  FFMA.FTZ R24, R24, UR10, -R51.reuse ;  /* 0x0000000a18187c23 */ /* 0x100fe20008010833 */
[----:B------:R-:W-:Y:S01]  /*4cd0*/  F2FP.SATFINITE.E4M3.F32.PACK_AB_MERGE_C R196, R41, R2, R78 ;  /* 0x0000000229c4723e */ /* 0x000fe2000480704e */
[----:B------:R-:W-:Y:S01]  /*4ce0*/  FFMA.FTZ R25, R25, UR10, -R51 ;  /* 0x0000000a19197c23 */ /* 0x000fe20008010833 */
[----:B---3--:R-:W-:-:S01]  /*4cf0*/  FADD.FTZ R75, R79, R50 ;  /* 0x000000324f4b7221 */ /* 0x008fc20000010000 */
[--C-:B------:R-:W-:Y:S01]  /*4d00*/  FFMA.FTZ R26, R26, UR10, -R51.reuse ;  /* 0x0000000a1a1a7c23 */ /* 0x100fe20008010833 */
[----:B------:R-:W-:-:S01]  /*4d10*/  FFMA.FTZ R27, R27, UR10, -R51 ;  /* 0x0000000a1b1b7c23 */ /* 0x000fc20008010833 */
[----:B------:R-:W1:Y:S01]  /*4d20*/  MUFU.EX2 R10, R10 ;  /* 0x0000000a000a7308 */ /* 0x000e620000000800 */
[----:B-----5:R-:W-:-:S01]  /*4d30*/  FADD.FTZ R56, R80, R75 ;  /* 0x0000004b50387221 */ /* 0x020fc20000010000 */
[----:B------:R-:W-:Y:S01]  /*4d40*/  F2FP.SATFINITE.E4M3.F32.PACK_AB_MERGE_C R79, R80, R79, RZ ;  /* 0x0000004f504f723e */ /* 0x000fe200048070ff */
[----:B------:R-:W-:-:S01]  /*4d50*/  FFMA.FTZ R28, R28, UR10, -R51 ;  /* 0x0000000a1c1c7c23 */ /* 0x000fc20008010833 */
[--C-:B------:R-:W-:Y:S01]  /*4d60*/  FFMA.FTZ R29, R29, UR10, -R51.reuse ;  /* 0x0000000a1d1d7c23 */ /* 0x100fe20008010833 */
[----:B------:R-:W-:-:S01]  /*4d70*/  FFMA.FTZ R30, R30, UR10, -R51 ;  /* 0x0000000a1e1e7c23 */ /* 0x000fc20008010833 */
[----:B------:R-:W-:Y:S01]  /*4d80*/  F2FP.SATFINITE.E4M3.F32.PACK_AB_MERGE_C R198, R43, R42, R79 ;  /* 0x0000002a2bc6723e */ /* 0x000fe2000480704f */
        /* <DEDUP_REMOVED lines=11> */
[----:B------:R-:W-:Y:S01]  /*4e40*/  FADD.FTZ R67, R61, R56 ;  /* 0x000000383d437221 */ /* 0x000fe20000010000 */
[----:B------:R-:W-:-:S01]  /*4e50*/  FFMA.FTZ R40, R40, UR10, -R51 ;  /* 0x0000000a28287c23 */ /* 0x000fc20008010833 */
[--C-:B------:R-:W-:Y:S01]  /*4e60*/  FFMA.FTZ R38, R38, UR10, -R51.reuse ;  /* 0x0000000a26267c23 */ /* 0x100fe20008010833 */
[----:B------:R-:W-:-:S01]  /*4e70*/  FFMA.FTZ R39, R39, UR10, -R51 ;  /* 0x0000000a27277c23 */ /* 0x000fc20008010833 */
[----:B------:R-:W-:Y:S01]  /*4e80*/  FADD.FTZ R56, R82, R67 ;  /* 0x0000004352387221 */ /* 0x000fe20000010000 */
[----:B------:R-:W-:-:S01]  /*4e90*/  FFMA.FTZ R44, R44, UR10, -R51 ;  /* 0x0000000a2c2c7c23 */ /* 0x000fc20008010833 */
[----:B------:R-:W1:Y:S01]  /*4ea0*/  MUFU.EX2 R13, R13 ;  /* 0x0000000d000d7308 */ /* 0x000e620000000800 */
[----:B--2---:R-:W-:-:S01]  /*4eb0*/  FADD.FTZ R59, R11, R50 ;  /* 0x000000320b3b7221 */ /* 0x004fc20000010000 */
[----:B------:R-:W-:Y:S01]  /*4ec0*/  F2FP.SATFINITE.E4M3.F32.PACK_AB_MERGE_C R10, R11, R10, RZ ;  /* 0x0000000a0b0a723e */ /* 0x000fe200048070ff */
[----:B------:R-:W-:-:S01]  /*4ed0*/  FFMA.FTZ R46, R46, UR10, -R51 ;  /* 0x0000000a2e2e7c23 */ /* 0x000fc20008010833 */
[----:B------:R-:W-:Y:S01]  /*4ee0*/  F2FP.SATFINITE.E4M3.F32.PACK_AB_MERGE_C R11, R52, R53, RZ ;  /* 0x00000035340b723e */ /* 0x000fe200048070ff */
[----:B------:R-:W-:-:S01]  /*4ef0*/  FFMA.FTZ R45, R45, UR10, -R51 ;  /* 0x0000000a2d2d7c23 */ /* 0x000fc20008010833 */
[--C-:B------:R-:W-:Y:S01]  /*4f00*/  FFMA.FTZ R47, R47, UR10, -R51.reuse ;  /* 0x0000000a2f2f7c23 */ /* 0x100fe20008010833 */
[----:B------:R-:W-:-:S01]  /*4f10*/  FFMA.FTZ R48, R48, UR10, -R51 ;  /* 0x0000000a30307c23 */ /* 0x000fc20008010833 */
[----:B------:R-:W2:Y:S01]  /*4f20*/  MUFU.EX2 R14, R14 ;  /* 0x0000000e000e7308 */ /* 0x000ea20000000800 */
[----:B0-----:R-:W-:-:S01]  /*4f30*/  FADD.FTZ R50, R12, R59 ;  /* 0x0000003b0c327221 */ /* 0x001fc20000010000 */
[----:B------:R-:W-:Y:S01]  /*4f40*/  FADD.FTZ R59, R71, R56 ;  /* 0x00000038473b7221 */ /* 0x000fe20000010000 */
[----:B------:R-:W-:-:S02]  /*4f50*/  F2FP.SATFINITE.E4M3.F32.PACK_AB_MERGE_C R71, R74, R71, RZ ;  /* 0x000000474a47723e */ /* 0x000fc400048070ff */
[----:B------:R-:W-:Y:S01]  /*4f60*/  F2FP.SATFINITE.E4M3.F32.PACK_AB_MERGE_C R190, R54, R55, R11 ;  /* 0x0000003736be723e */ /* 0x000fe2000480700b */
[----:B------:R-:W-:-:S01]  /*4f70*/  FADD.FTZ R74, R74, R59 ;  /* 0x0000003b4a4a7221 */ /* 0x000fc20000010000 */
[----:B------:R-:W-:Y:S01]  /*4f80*/  F2FP.SATFINITE.E4M3.F32.PACK_AB_MERGE_C R197, R9, R72, R10 ;  /* 0x0000004809c5723e */ /* 0x000fe2000480700a */
[----:B------:R-:W0:Y:S01]  /*4f90*/  MUFU.EX2 R15, R15 ;  /* 0x0000000f000f7308 */ /* 0x000e220000000800 */
[----:B-1----:R-:W-:-:S01]  /*4fa0*/  FADD.FTZ R41, R13, R50 ;  /* 0x000000320d297221 */ /* 0x002fc20000010000 */
[----:B------:R-:W-:Y:S01]  /*4fb0*/  FADD.FTZ R43, R69, R74 ;  /* 0x0000004a452b7221 */ /* 0x000fe20000010000 */
[----:B------:R-:W-:-:S03]  /*4fc0*/  F2FP.SATFINITE.E4M3.F32.PACK_AB_MERGE_C R192, R82, R61, R71 ;  /* 0x0000003d52c0723e */ /* 0x000fc60004807047 */
        /* <DEDUP_REMOVED lines=20> */
[----:B--2---:R-:W-:-:S02]  /*5110*/  FADD.FTZ R41, R21, R2 ;  /* 0x0000000215297221 */ /* 0x004fc40000010000 */
[----:B------:R-:W-:-:S04]  /*5120*/  FADD.FTZ R55, R55, R58 ;  /* 0x0000003a37377221 */ /* 0x000fc80000010000 */
[----:B------:R-:W-:Y:S01]  /*5130*/  FADD.FTZ R54, R54, R55 ;  /* 0x0000003736367221 */ /* 0x000fe20000010000 */
[----:B------:R-:W2:Y:S01]  /*5140*/  MUFU.EX2 R26, R26 ;  /* 0x0000001a001a7308 */ /* 0x000ea20000000800 */
[----:B0-----:R-:W-:-:S02]  /*5150*/  FADD.FTZ R2, R24, R41 ;  /* 0x0000002918027221 */ /* 0x001fc40000010000 */
[----:B------:R-:W-:-:S04]  /*5160*/  FADD.FTZ R53, R53, R54 ;  /* 0x0000003635357221 */ /* 0x000fc80000010000 */
[----:B------:R-:W-:Y:S01]  /*5170*/  FADD.FTZ R53, R52, R53 ;  /* 0x0000003534357221 */ /* 0x000fe20000010000 */
        /* <DEDUP_REMOVED lines=22> */
[----:B------:R-:W-:-:S04]  /*52e0*/  F2FP.SATFINITE.E4M3.F32.PACK_AB_MERGE_C R32, R33, R32, RZ ;  /* 0x000000202120723e */ /* 0x000fc800048070ff */
[----:B------:R-:W-:Y:S02]  /*52f0*/  F2FP.SATFINITE.E4M3.F32.PACK_AB_MERGE_C R189, R31, R30, R32 ;  /* 0x0000001e1fbd723e */ /* 0x000fe40004807020 */
[----:B------:R-:W0:Y:S01]  /*5300*/  MUFU.EX2 R36, R36 ;  /* 0x0000002400247308 */ /* 0x000e220000000800 */
[----:B-1----:R-:W-:-:S07]  /*5310*/  FADD.FTZ R2, R34, R11 ;  /* 0x0000000b22027221 */ /* 0x002fce0000010000 */
[----:B------:R-:W-:Y:S01]  /*5320*/  MUFU.EX2 R49, R49 ;  /* 0x0000003100317308 */ /* 0x000fe20000000800 */
[----:B--2---:R-:W-:-:S07]  /*5330*/  FADD.FTZ R11, R35, R2 ;  /* 0x00000002230b7221 */ /* 0x004fce0000010000 */
[----:B------:R-:W1:Y:S01]  /*5340*/  MUFU.EX2 R66, R66 ;  /* 0x0000004200427308 */ /* 0x000e620000000800 */
[----:B0-----:R-:W-:-:S07]  /*5350*/  FADD.FTZ R2, R36, R11 ;  /* 0x0000000b24027221 */ /* 0x001fce0000010000 */
[----:B------:R-:W0:Y:S08]  /*5360*/  MUFU.EX2 R37, R37 ;  /* 0x0000002500257308 */ /* 0x000e300000000800 */
[----:B------:R-:W2:Y:S01]  /*5370*/  MUFU.EX2 R62, R62 ;  /* 0x0000003e003e7308 */ /* 0x000ea20000000800 */
[----:B-1----:R-:W-:-:S07]  /*5380*/  F2FP.SATFINITE.E4M3.F32.PACK_AB_MERGE_C R15, R66, R49, RZ ;  /* 0x00000031420f723e */ /* 0x002fce00048070ff */
[----:B------:R-:W1:Y:S01]  /*5390*/  MUFU.EX2 R40, R40 ;  /* 0x0000002800287308 */ /* 0x000e620000000800 */
[C---:B0-----:R-:W-:Y:S01]  /*53a0*/  F2FP.SATFINITE.E4M3.F32.PACK_AB_MERGE_C R36, R37.reuse, R36, RZ ;  /* 0x000000242524723e */ /* 0x041fe200048070ff */
[----:B------:R-:W-:-:S03]  /*53b0*/  FADD.FTZ R37, R37, R2 ;  /* 0x0000000225257221 */ /* 0x000fc60000010000 */
[----:B------:R-:W-:-:S03]  /*53c0*/  F2FP.SATFINITE.E4M3.F32.PACK_AB_MERGE_C R191, R35, R34, R36 ;  /* 0x0000002223bf723e */ /* 0x000fc60004807024 */
[----:B------:R-:W-:Y:S01]  /*53d0*/  MUFU.EX2 R3, R3 ;  /* 0x0000000300037308 */ /* 0x000fe20000000800 */
[----:B--2---:R-:W-:Y:S01]  /*53e0*/  F2FP.SATFINITE.E4M3.F32.PACK_AB_MERGE_C R184, R57, R62, R15 ;  /* 0x0000003e39b8723e */ /* 0x004fe2000480700f */
[----:B------:R-:W-:-:S04]  /*53f0*/  FADD.FTZ R62, R62, R53 ;  /* 0x000000353e3e7221 */ /* 0x000fc80000010000 */
[----:B------:R-:W-:Y:S02]  /*5400*/  FADD.FTZ R62, R57, R62 ;  /* 0x0000003e393e7221 */ /* 0x000fe40000010000 */
[----:B------:R-:W0:Y:S01]  /*5410*/  MUFU.EX2 R4, R4 ;  /* 0x0000000400047308 */ /* 0x000e220000000800 */
[----:B-1----:R-:W-:-:S01]  /*5420*/  FADD.FTZ R2, R40, R37 ;  /* 0x0000002528027221 */ /* 0x002fc20000010000 */
[----:B------:R-:W-:-:S04]  /*5430*/  FADD.FTZ R49, R49, R62 ;  /* 0x0000003e31317221 */ /* 0x000fc80000010000 */
[----:B------:R-:W-:Y:S02]  /*5440*/  FADD.FTZ R49, R66, R49 ;  /* 0x0000003142317221 */ /* 0x000fe40000010000 */
[----:B------:R-:W1:Y:S08]  /*5450*/  MUFU.EX2 R41, R38 ;  /* 0x0000002600297308 */ /* 0x000e700000000800 */
[----:B------:R-:W-:Y:S01]  /*5460*/  MUFU.EX2 R8, R8 ;  /* 0x0000000800087308 */ /* 0x000fe20000000800 */
[----:B0-----:R-:W-:-:S07]  /*5470*/  F2FP.SATFINITE.E4M3.F32.PACK_AB_MERGE_C R9, R4, R3, RZ ;  /* 0x000000030409723e */ /* 0x001fce00048070ff */
        /* <DEDUP_REMOVED lines=13> */
[----:B------:R-:W-:-:S04]  /*5550*/  F2FP.SATFINITE.E4M3.F32.PACK_AB_MERGE_C R39, R44, R39, RZ ;  /* 0x000000272c27723e */ /* 0x000fc800048070ff */
[----:B------:R-:W-:Y:S02]  /*5560*/  F2FP.SATFINITE.E4M3.F32.PACK_AB_MERGE_C R185, R41, R40, R39 ;  /* 0x0000002829b9723e */ /* 0x000fe40004807027 */
        /* <DEDUP_REMOVED lines=20> */
.L_x_4127:
[----:B------:R-:W-:-:S11]  /*56b0*/  UISETP.NE.AND UP2, UPT, UR7, 0x1, UPT ;  /* 0x000000010700788c */ /* 0x000fd6000bf45270 */
[----:B------:R-:W-:Y:S02]  /*56c0*/  @UP2 ULDC.64 UR14, c[0x0][0x9e8] ;  /* 0x00027a00000e2ab9 */ /* 0x000fe40000000a00 */
[----:B------:R-:W-:-:S04]  /*56d0*/  UIMAD.WIDE.U32 UR18, UR11, UR14, URZ ;  /* 0x0000000e0b1272a5 */ /* 0x000fc8000f8e003f */
[----:B------:R-:W-:-:S12]  /*56e0*/  @UP2 USHF.R.U32.HI UR11, URZ, UR15, UR19 ;  /* 0x0000000f3f0b2299 */ /* 0x000fd80008011613 */
.L_x_4128:
[----:B------:R-:W-:-:S04]  /*56f0*/  UIMAD UR7, UR11, UR7, UR7 ;  /* 0x000000070b0772a4 */ /* 0x000fc8000f8e0207 */
[----:B------:R-:W-:-:S04]  /*5700*/  UISETP.LT.AND UP2, UPT, UR6, UR7, UPT ;  /* 0x000000070600728c */ /* 0x000fc8000bf41270 */
[----:B------:R-:W-:-:S12]  /*5710*/  USEL UR6, UR6, UR7, UP2 ;  /* 0x0000000706067287 */ /* 0x000fd80009000000 */
.L_x_4126:
        /* <DEDUP_REMOVED lines=59> */
.L_x_4147:
        /* <DEDUP_REMOVED lines=9> */
.L_x_4131:
[----:B------:R-:W-:Y:S01]  /*5b60*/  ULEA UR6, UR34, UR36, 0x3 ;  /* 0x0000002422067291 */ /* 0x000fe2000f8e183f */
[----:B------:R-:W-:-:S05]  /*5b70*/  IMAD.U32 R7, RZ, RZ, UR33 ;  /* 0x00000021ff077e24 */ /* 0x000fca000f8e00ff */
[----:B------:R-:W-:-:S04]  /*5b80*/  SHF.L.U32 R7, R7, 0x1f, RZ ;  /* 0x0000001f07077819 */ /* 0x000fc800000006ff */
[----:B------:R0:W1:Y:S01]  /*5b90*/  SYNCS.PHASECHK.TRANS64.TRYWAIT P2, [UR6+0x2a830], R7 ;  /* 0x02a83007ff0075a7 */ /* 0x0000620008040146 */
[----:B------:R-:W-:Y:S05]  /*5ba0*/  @!P0 BRA `(.L_x_4132) ;  /* 0x0000000000048947 */ /* 0x000fea0003800000 */
[----:B------:R-:W-:Y:S01]  /*5bb0*/  BPT.TRAP 0x1 ;  /* 0x000000040000795c */ /* 0x000fe20000300000 */
.L_x_4132:
[----:B-1----:R-:W-:Y:S05]  /*5bc0*/  @P2 BRA `(.L_x_4130) ;  /* 0x0000000000082947 */ /* 0x002fea0003800000 */
[----:B------:R-:W1:Y:S02]  /*5bd0*/  SYNCS.PHASECHK.TRANS64.TRYWAIT P2, [UR6+0x2a830], R7 ;  /* 0x02a83007ff0075a7 */ /* 0x000e640008040146 */
[----:B-1----:R-:W-:Y:S05]  /*5be0*/  @!P2 BRA `(.L_x_4133) ;  /* 0x000001400034a947 */ /* 0x002fea0003800000 */
.L_x_4130:
        /* <DEDUP_REMOVED lines=37> */
.L_x_4135:
[----:B------:R-:W-:Y:S01]  /*5e40*/  ULEA UR6, UR51, UR36, 0x3 ;  /* 0x0000002433067291 */ /* 0x000fe2000f8e183f */
[----:B------:R-:W-:-:S05]  /*5e50*/  IMAD.U32 R7, RZ, RZ, UR50 ;  /* 0x00000032ff077e24 */ /* 0x000fca000f8e00ff */
[----:B------:R-:W-:-:S04]  /*5e60*/  SHF.L.U32 R7, R7, 0x1f, RZ ;  /* 0x0000001f07077819 */ /* 0x000fc800000006ff */
[----:B------:R0:W1:Y:S01]  /*5e70*/  SYNCS.PHASECHK.TRANS64.TRYWAIT P2, [UR6+0x2a850], R7 ;  /* 0x02a85007ff0075a7 */ /* 0x0000620008040146 */
[----:B------:R-:W-:Y:S05]  /*5e80*/  @!P0 BRA `(.L_x_4136) ;  /* 0x0000000000048947 */ /* 0x000fea0003800000 */
[----:B------:R-:W-:Y:S01]  /*5e90*/  BPT.TRAP 0x1 ;  /* 0x000000040000795c */ /* 0x000fe20000300000 */
.L_x_4136:
[----:B-1----:R-:W-:Y:S05]  /*5ea0*/  @P2 BRA `(.L_x_4134) ;  /* 0x0000000000082947 */ /* 0x002fea0003800000 */
[----:B------:R-:W1:Y:S02]  /*5eb0*/  SYNCS.PHASECHK.TRANS64.TRYWAIT P2, [UR6+0x2a850], R7 ;  /* 0x02a85007ff0075a7 */ /* 0x000e640008040146 */
[----:B-1----:R-:W-:Y:S05]  /*5ec0*/  @!P2 BRA `(.L_x_4137) ;  /* 0x0000013c0094a947 */ /* 0x002fea0003800000 */
.L_x_4134:
        /* <DEDUP_REMOVED lines=15> */
[----:B------:R-:W-:Y:S01]  /*5fc0*/  IMAD.U32 R121, RZ, RZ, UR34 ;  /* 0x00000022ff797e24 */ /* 0x000fe2000f8e00ff */
[----:B------:R-:W-:Y:S01]  /*5fd0*/  UIMAD UR10, UR51, 0x600, UR6 ;  /* 0x00000600330a78a4 */ /* 0x000fe2000f8e0206 */
[C---:B-1----:R-:W-:Y:S01]  /*5fe0*/  FMUL.FTZ R8, R0.reuse, R123 ;  /* 0x0000007b00087220 */ /* 0x042fe20000410000 */
[C---:B------:R-:W-:Y:S01]  /*5ff0*/  FMUL.FTZ R11, R0.reuse, R130 ;  /* 0x00000082000b7220 */ /* 0x040fe20000410000 */
[C---:B------:R-:W-:Y:S01]  /*6000*/  FMUL.FTZ R12, R0.reuse, R131 ;  /* 0x00000083000c7220 */ /* 0x040fe20000410000 */
[C---:B------:R-:W-:Y:S01]  /*6010*/  FMUL.FTZ R127, R0.reuse, R147 ;  /* 0x00000093007f7220 */ /* 0x040fe20000410000 */
[C---:B------:R-:W-:Y:S01]  /*6020*/  FMUL.FTZ R149, R0.reuse, R152 ;  /* 0x0000009800957220 */ /* 0x040fe20000410000 */
[C---:B0-----:R-:W-:Y:S01]  /*6030*/  FMUL.FTZ R7, R0.reuse, R122 ;  /* 0x0000007a00077220 */ /* 0x041fe20000410000 */
        /* <DEDUP_REMOVED lines=60> */
[----:B------:R-:W-:Y:S01]  /*6400*/  FMUL.FTZ R137, R0, R167 ;  /* 0x000000a700897220 */ /* 0x000fe20000410000 */
[----:B------:R-:W-:Y:S01]  /*6410*/  IMAD.SHL.U32 R166, R2, 0x80, RZ ;  /* 0x0000008002a67824 */ /* 0x000fe200078e00ff */
[----:B------:R-:W-:Y:S01]  /*6420*/  QGMMA.64x192x32.F32.E4M3.E4M3 R24, R192, gdesc[UR4], R24, gsb0 ;  /* 0x02e00004c0187df3 */ /* 0x000fe20008000818 */
[----:B------:R-:W-:Y:S01]  /*6430*/  UIADD3 UR6, UR10, 0x4, URZ ;  /* 0x000000040a067890 */ /* 0x000fe2000fffe03f */
[C---:B------:R-:W-:Y:S01]  /*6440*/  FMUL.FTZ R196, R0.reuse, R133 ;  /* 0x0000008500c47220 */ /* 0x040fe20000410000 */
[----:B------:R-:W-:Y:S01]  /*6450*/  UMOV UR7, 0x40000040 ;  /* 0x4000004000077882 */ /* 0x000fe20000000000 */
[----:B------:R-:W-:Y:S01]  /*6460*/  FMUL.FTZ R133, R0, R159 ;  /* 0x0000009f00857220 */ /* 0x000fe20000410000 */
[----:B------:R-:W-:Y:S01]  /*6470*/  IADD3 R153, -R166, 0x1, RZ ;  /* 0x00000001a6997810 */ /* 0x000fe20007ffe1ff */
[----:B------:R-:W-:Y:S01]  /*6480*/  FMUL.FTZ R159, R0, R169 ;  /* 0x000000a9009f7220 */ /* 0x000fe20000410000 */
[----:B------:R-:W0:Y:S03]  /*6490*/  MUFU.TANH R198, R198 ;  /* 0x000000c600c67308 */ /* 0x000e260000002400 */
[----:B------:R-:W-:-:S05]  /*64a0*/  IMAD R153, R16, -0x2, R153 ;  /* 0xfffffffe10997824 */ /* 0x000fca00078e0299 */
        /* <DEDUP_REMOVED lines=38> */
[----:B------:R-:W-:Y:S01]  /*6710*/  IMAD.U32 R168, RZ, RZ, UR45 ;  /* 0x0000002dffa87e24 */ /* 0x000fe2000f8e00ff */
[----:B------:R-:W0:Y:S04]  /*6720*/  MUFU.TANH R192, R192 ;  /* 0x000000c000c07308 */ /* 0x000e280000002400 */
[----:B------:R-:W-:-:S04]  /*6730*/  IADD3 R153, -R168, UR40, R153 ;  /* 0x00000028a8997c10 */ /* 0x000fc8000fffe199 */
[----:B------:R-:W0:Y:S01]  /*6740*/  MUFU.TANH R193, R193 ;  /* 0x000000c100c17308 */ /* 0x000e220000002400 */
[----:B------:R-:W-:-:S07]  /*6750*/  VIADD R172, R153, UR32 ;  /* 0x0000002099ac7c36 */ /* 0x000fce0008000000 */
        /* <DEDUP_REMOVED lines=27> */
[----:B------:R-:W-:Y:S01]  /*6910*/  @P3 SHF.R.U32.HI R151, RZ, UR6, R120 ;  /* 0x00000006ff973c19 */ /* 0x000fe20008011678 */
[----:B------:R-:W-:Y:S01]  /*6920*/  VIADD R174, R153, UR29 ;  /* 0x0000001d99ae7c36 */ /* 0x000fe20008000000 */
        /* <DEDUP_REMOVED lines=15> */
[----:B0-----:R-:W-:Y:S01]  /*6a20*/  IMAD.U32 R120, RZ, RZ, UR45 ;  /* 0x0000002dff787e24 */ /* 0x001fe2000f8e00ff */
        /* <DEDUP_REMOVED lines=12> */
.L_x_4140:
[----:B------:R-:W-:-:S05]  /*6af0*/  IMAD.U32 R167, RZ, RZ, UR31 ;  /* 0x0000001fffa77e24 */ /* 0x000fca000f8e00ff */
[----:B------:R-:W-:-:S13]  /*6b00*/  ISETP.NE.AND P2, PT, R167, 0x1, PT ;  /* 0x00000001a700780c */ /* 0x000fda0003f45270 */
[----:B------:R-:W0:Y:S02]  /*6b10*/  @P2 LDC.64 R120, c[0x0][0x9e8] ;  /* 0x00027a00ff782b82 */ /* 0x000e240000000a00 */
[----:B0-----:R-:W-:-:S05]  /*6b20*/  @P2 IMAD.HI.U32 R120, R153, R120, RZ ;  /* 0x0000007899782227 */ /* 0x001fca00078e00ff */
[----:B------:R-:W-:-:S07]  /*6b30*/  @P2 SHF.R.U32.HI R153, RZ, R121, R120 ;  /* 0x00000079ff992219 */ /* 0x000fce0000011678 */
.L_x_4141:
[----:B------:R-:W-:Y:S05]  /*6b40*/  BSYNC B0 ;  /* 0x0000000000007941 */ /* 0x000fea0003800000 */
.L_x_4139:
[----:B------:R-:W-:-:S04]  /*6b50*/  IMAD R153, R153, R167, -R166 ;  /* 0x000000a799997224 */ /* 0x000fc800078e0aa6 */
[----:B------:R-:W-:-:S05]  /*6b60*/  IMAD R153, R16, -0x2, R153 ;  /* 0xfffffffe10997824 */ /* 0x000fca00078e0299 */
[----:B------:R-:W-:Y:S02]  /*6b70*/  VIADDMNMX R168, R153, R167, R168, PT ;  /* 0x000000a799a87246 */ /* 0x000fe400038001a8 */
[----:B------:R-:W-:-:S07]  /*6b80*/  VIMNMX R170, R170, R153, !PT ;  /* 0x00000099aaaa7248 */ /* 0x000fce0007fe0100 */
.L_x_4138:
[----:B------:R-:W-:Y:S01]  /*6b90*/  ISETP.GT.AND P2, PT, R2, -0x1, PT ;  /* 0xffffffff0200780c */ /* 0x000fe20003f44270 */
[----:B0-----:R0:W1:Y:S03]  /*6ba0*/  SHFL.IDX PT, R121, R151, 0x1, 0x1c1f ;  /* 0x003c1f0097797f89 */ /* 0x00106600000e0000 */
[C---:B------:R-:W-:Y:S02]  /*6bb0*/  ISETP.GT.AND P5, PT, R170.reuse, RZ, P2 ;  /* 0x000000ffaa00720c */ /* 0x040fe400017a4270 */
[----:B------:R-:W-:Y:S02]  /*6bc0*/  ISETP.GT.AND P4, PT, R170, 0x1, P2 ;  /* 0x00000001aa00780c */ /* 0x000fe40001784270 */
        /* <DEDUP_REMOVED lines=8> */
[C---:B------:R-:W-:Y:S02]  /*6c50*/  ISETP.GT.AND P3, PT, R170.reuse, 0x9, P2 ;  /* 0x00000009aa00780c */ /* 0x040fe40001764270 */
[C---:B------:R-:W-:Y:S02]  /*6c60*/  ISETP.GT.AND P4, PT, R170.reuse, 0x11, P2 ;  /* 0x00000011aa00780c */ /* 0x040fe40001784270 */
[----:B------:R-:W-:Y:S02]  /*6c70*/  FSEL R167, R123, -INF , !P6 ;  /* 0xff8000007ba77808 */ /* 0x000fe40007000000 */
        /* <DEDUP_REMOVED lines=9> */
[C---:B------:R-:W-:Y:S02]  /*6d10*/  ISETP.GT.AND P3, PT, R170.reuse, 0x19, P2 ;  /* 0x00000019aa00780c */ /* 0x040fe40001764270 */
[C---:B------:R-:W-:Y:S02]  /*6d20*/  ISETP.GT.AND P4, PT, R170.reuse, 0x21, P2 ;  /* 0x00000021aa00780c */ /* 0x040fe40001784270 */
[----:B------:R-:W-:Y:S02]  /*6d30*/  FSEL R195, R195, -INF , !P6 ;  /* 0xff800000c3c37808 */ /* 0x000fe40007000000 */
[----:B------:R-:W-:Y:S02]  /*6d40*/  ISETP.GT.AND P6, PT, R170, 0x28, P2 ;  /* 0x00000028aa00780c */ /* 0x000fe400017c4270 */
        /* <DEDUP_REMOVED lines=19> */
[----:B0-----:R-:W-:-:S02]  /*6e80*/  FSEL R151, R190, -INF , !P4 ;  /* 0xff800000be977808 */ /* 0x001fc40006000000 */
[C---:B------:R-:W-:Y:S02]  /*6e90*/  ISETP.GT.AND P3, PT, R170.reuse, 0x39, P2 ;  /* 0x00000039aa00780c */ /* 0x040fe40001764270 */
[----:B------:R-:W-:Y:S02]  /*6ea0*/  ISETP.GT.AND P4, PT, R170, 0x41, P2 ;  /* 0x00000041aa00780c */ /* 0x000fe40001784270 */
        /* <DEDUP_REMOVED lines=10> */
[----:B------:R-:W-:Y:S02]  /*6f50*/  ISETP.GT.AND P3, PT, R170, 0x49, P2 ;  /* 0x00000049aa00780c */ /* 0x000fe40001764270 */
[----:B------:R-:W-:Y:S02]  /*6f60*/  FSEL R147, R150, -INF , !P6 ;  /* 0xff80000096937808 */ /* 0x000fe40007000000 */
[----:B------:R-:W-:Y:S02]  /*6f70*/  ISETP.GT.AND P6, PT, R170, 0x58, P2 ;  /* 0x00000058aa00780c */ /* 0x000fe400017c4270 */
[----:B------:R-:W-:Y:S02]  /*6f80*/  FSEL R150, R154, -INF , !P5 ;  /* 0xff8000009a967808 */ /* 0x000fe40006800000 */
[----:B------:R-:W-:Y:S02]  /*6f90*/  ISETP.GT.AND P5, PT, R170, 0x60, P2 ;  /* 0x00000060aa00780c */ /* 0x000fe400017a4270 */
[----:B------:R-:W-:-:S02]  /*6fa0*/  ISETP.LT.OR P3, PT, R168, 0x4a, P3 ;  /* 0x0000004aa800780c */ /* 0x000fc40001f61670 */
[C---:B------:R-:W-:Y:S02]  /*6fb0*/  ISETP.LT.OR P6, PT, R168.reuse, 0x59, P6 ;  /* 0x00000059a800780c */ /* 0x040fe400037c1670 */
[----:B------:R-:W-:Y:S02]  /*6fc0*/  ISETP.LT.OR P5, PT, R168, 0x61, P5 ;  /* 0x00000061a800780c */ /* 0x000fe40002fa1670 */
        /* <DEDUP_REMOVED lines=16> */
[----:B------:R-:W-:Y:S01]  /*70d0*/  FSEL R160, R162, -INF , !P5 ;  /* 0xff800000a2a07808 */ /* 0x000fe20006800000 */
[--C-:B-1----:R-:W-:Y:S01]  /*70e0*/  IMAD.IADD R162, R174, 0x1, R121.reuse ;  /* 0x00000001aea27824 */ /* 0x102fe200078e0279 */
[----:B------:R-:W-:Y:S02]  /*70f0*/  PLOP3.LUT P5, PT, PT, PT, UP1, 0x40, 0x0 ;  /* 0x000000000000781c */ /* 0x000fe40003fae818 */
[C---:B------:R-:W-:Y:S02]  /*7100*/  ISETP.LT.OR P4, PT, R168.reuse, 0x62, P4 ;  /* 0x00000062a800780c */ /* 0x040fe40002781670 */
[----:B------:R-:W-:Y:S02]  /*7110*/  ISETP.LT.OR P3, PT, R168, 0x6a, P3 ;  /* 0x0000006aa800780c */ /* 0x000fe40001f61670 */
        /* <DEDUP_REMOVED lines=26> */
.L_x_4144:
[----:B------:R-:W-:-:S05]  /*72c0*/  IMAD.U32 R168, RZ, RZ, UR31 ;  /* 0x0000001fffa87e24 */ /* 0x000fca000f8e00ff */
[----:B------:R-:W-:-:S13]  /*72d0*/  ISETP.NE.AND P3, PT, R168, 0x1, PT ;  /* 0x00000001a800780c */ /* 0x000fda0003f65270 */
[----:B------:R-:W0:Y:S02]  /*72e0*/  @P3 LDC.64 R120, c[0x0][0x9e8] ;  /* 0x00027a00ff783b82 */ /* 0x000e240000000a00 */
[----:B0-----:R-:W-:-:S05]  /*72f0*/  @P3 IMAD.HI.U32 R120, R13, R120, RZ ;  /* 0x000000780d783227 */ /* 0x001fca00078e00ff */
[----:B------:R-:W-:-:S07]  /*7300*/  @P3 SHF.R.U32.HI R13, RZ, R121, R120 ;  /* 0x00000079ff0d3219 */ /* 0x000fce0000011678 */
.L_x_4145:
[----:B------:R-:W-:Y:S05]  /*7310*/  BSYNC B0 ;  /* 0x0000000000007941 */ /* 0x000fea0003800000 */
.L_x_4143:
[----:B------:R-:W-:-:S04]  /*7320*/  IMAD R13, R13, R168, -R166 ;  /* 0x000000a80d0d7224 */ /* 0x000fc800078e0aa6 */
[----:B------:R-:W-:-:S05]  /*7330*/  IMAD R13, R16, -0x2, R13 ;  /* 0xfffffffe100d7824 */ /* 0x000fca00078e020d */
[----:B------:R-:W-:Y:S02]  /*7340*/  VIADDMNMX R161, R13, R168, R161, PT ;  /* 0x000000a80da17246 */ /* 0x000fe400038001a1 */
[----:B------:R-:W-:-:S07]  /*7350*/  VIMNMX R162, R162, R13, !PT ;  /* 0x0000000da2a27248 */ /* 0x000fce0007fe0100 */
.L_x_4142:
[----:B------:R-:W-:Y:S01]  /*7360*/  FMNMX.FTZ R120, R177, R6, !PT ;  /* 0x00000006b1787209 */ /* 0x000fe20007810000 */
[----:B------:R-:W-:Y:S01]  /*7370*/  UMOV UR10, UR30 ;  /* 0x0000001e000a7c82 */ /* 0x000fe20008000000 */
[C---:B------:R-:W-:Y:S01]  /*7380*/  ISETP.GT.AND P5, PT, R162.reuse, 0x8, P2 ;  /* 0x00000008a200780c */ /* 0x040fe200017a4270 */
[----:B------:R-:W-:Y:S01]  /*7390*/  IMAD.U32 R168, RZ, RZ, UR10 ;  /* 0x0000000affa87e24 */ /* 0x000fe2000f8e00ff */
        /* <DEDUP_REMOVED lines=13> */
[----:B------:R-:W-:Y:S02]  /*7470*/  ISETP.GT.AND P3, PT, R162, 0x9, P2 ;  /* 0x00000009a200780c */ /* 0x000fe40001764270 */
[----:B------:R-:W-:Y:S02]  /*7480*/  FMNMX.FTZ R120, R198, R13, !PT ;  /* 0x0000000dc6787209 */ /* 0x000fe40007810000 */
[----:B------:R-:W-:-:S02]  /*7490*/  ISETP.LT.OR P3, PT, R161, 0xa, P3 ;  /* 0x0000000aa100780c */ /* 0x000fc40001f61670 */
[----:B------:R-:W-:Y:S02]  /*74a0*/  FMNMX.FTZ R120, R197, R120, !PT ;  /* 0x00000078c5787209 */ /* 0x000fe40007810000 */
[----:B------:R-:W-:Y:S02]  /*74b0*/  FSEL R10, R10, -INF , !P3 ;  /* 0xff8000000a0a7808 */ /* 0x000fe40005800000 */
        /* <DEDUP_REMOVED lines=35> */
[----:B------:R-:W-:Y:S02]  /*76f0*/  ISETP.LT.OR P4, PT, R161, 0x1a, P4 ;  /* 0x0000001aa100780c */ /* 0x000fe40002781670 */
[----:B0-----:R-:W-:-:S04]  /*7700*/  FMNMX.FTZ R13, R121, R166, !PT ;  /* 0x000000a6790d7209 */ /* 0x001fc80007810000 */
[C---:B------:R-:W-:Y:S01]  /*7710*/  FSETP.NEU.FTZ.AND P6, PT, R13.reuse, -INF , PT ;  /* 0xff8000000d00780b */ /* 0x040fe20003fdd000 */
[----:B------:R-:W-:-:S01]  /*7720*/  FFMA.FTZ R166, R13, R168, -8 ;  /* 0xc10000000da67423 */ /* 0x000fc200000100a8 */
[----:B------:R-:W-:Y:S02]  /*7730*/  FSEL R168, R122, -INF , !P3 ;  /* 0xff8000007aa87808 */ /* 0x000fe40005800000 */
[----:B------:R-:W-:Y:S02]  /*7740*/  ISETP.GT.AND P3, PT, R162, 0x29, P2 ;  /* 0x00000029a200780c */ /* 0x000fe40001764270 */
[----:B------:R-:W-:Y:S02]  /*7750*/  FSEL R8, R166, RZ, P6 ;  /* 0x000000ffa6087208 */ /* 0x000fe40003000000 */
[----:B------:R-:W-:Y:S02]  /*7760*/  FSEL R166, R12, -INF , !P5 ;  /* 0xff8000000ca67808 */ /* 0x000fe40006800000 */
[----:B------:R-:W-:Y:S01]  /*7770*/  ISETP.GT.AND P5, PT, R162, 0x20, P2 ;  /* 0x00000020a200780c */ /* 0x000fe200017a4270 */
[----:B------:R-:W-:-:S01]  /*7780*/  FFMA.FTZ R170, R167, UR10, -R8 ;  /* 0x0000000aa7aa7c23 */ /* 0x000fc20008010808 */
[----:B------:R-:W-:Y:S01]  /*7790*/  FSEL R167, R15, -INF , !P4 ;  /* 0xff8000000fa77808 */ /* 0x000fe20006000000 */
[----:B------:R-:W-:-:S01]  /*77a0*/  FFMA.FTZ R172, R173, UR10, -R8 ;  /* 0x0000000aadac7c23 */ /* 0x000fc20008010808 */
[----:B------:R-:W-:Y:S01]  /*77b0*/  ISETP.LT.OR P5, PT, R161, 0x21, P5 ;  /* 0x00000021a100780c */ /* 0x000fe20002fa1670 */
[----:B------:R0:W-:Y:S01]  /*77c0*/  MUFU.EX2 R15, R170 ;  /* 0x000000aa000f7308 */ /* 0x0001e20000000800 */
[----:B------:R-:W-:-:S01]  /*77d0*/  FFMA.FTZ R175, R175, UR10, -R8 ;  /* 0x0000000aafaf7c23 */ /* 0x000fc20008010808 */
[----:B------:R-:W-:Y:S01]  /*77e0*/  ISETP.GT.AND P4, PT, R162, 0x28, P2 ;  /* 0x00000028a200780c */ /* 0x000fe20001784270 */
[----:B------:R-:W-:-:S01]  /*77f0*/  FFMA.FTZ R176, R171, UR10, -R8 ;  /* 0x0000000aabb07c23 */ /* 0x000fc20008010808 */
[----:B------:R-:W-:Y:S01]  /*7800*/  FSEL R21, R21, -INF , !P5 ;  /* 0xff80000015157808 */ /* 0x000fe20006800000 */
[----:B------:R-:W-:-:S01]  /*7810*/  FFMA.FTZ R121, R177, UR10, -R8 ;  /* 0x0000000ab1797c23 */ /* 0x000fc20008010808 */
[----:B------:R-:W-:Y:S01]  /*7820*/  ISETP.GT.AND P5, PT, R162, RZ, P2 ;  /* 0x000000ffa200720c */ /* 0x000fe200017a4270 */
[----:B------:R-:W-:-:S01]  /*7830*/  FFMA.FTZ R178, R153, UR10, -R8 ;  /* 0x0000000a99b27c23 */ /* 0x000fc20008010808 */
[----:B------:R1:W-:Y:S01]  /*7840*/  MUFU.EX2 R122, R172 ;  /* 0x000000ac007a7308 */ /* 0x0003e20000000800 */
[----:B------:R-:W-:Y:S01]  /*7850*/  ISETP.LT.OR P4, PT, R161, 0x29, P4 ;  /* 0x00000029a100780c */ /* 0x000fe20002781670 */
[--C-:B------:R-:W-:Y:S01]  /*7860*/  FFMA.FTZ R180, R151, UR10, -R8.reuse ;  /* 0x0000000a97b47c23 */ /* 0x100fe20008010808 */
[----:B------:R-:W-:Y:S01]  /*7870*/  ISETP.LT.OR P5, PT, R161, 0x1, P5 ;  /* 0x00000001a100780c */ /* 0x000fe20002fa1670 */
[--C-:B------:R-:W-:Y:S01]  /*7880*/  FFMA.FTZ R193, R193, UR10, -R8.reuse ;  /* 0x0000000ac1c17c23 */ /* 0x100fe20008010808 */
[----:B------:R-:W-:Y:S01]  /*7890*/  FSEL R124, R124, -INF , !P4 ;  /* 0xff8000007c7c7808 */ /* 0x000fe20006000000 */
[--C-:B------:R-:W-:Y:S01]  /*78a0*/  FFMA.FTZ R195, R195, UR10, -R8.reuse ;  /* 0x0000000ac3c37c23 */ /* 0x100fe20008010808 */
[----:B0-----:R-:W-:Y:S01]  /*78b0*/  FSEL R170, R7, -INF , !P5 ;  /* 0xff80000007aa7808 */ /* 0x001fe20006800000 */
[----:B------:R0:W-:Y:S01]  /*78c0*/  MUFU.EX2 R12, R175 ;  /* 0x000000af000c7308 */ /* 0x0001e20000000800 */
[----:B-1----:R-:W-:-:S01]  /*78d0*/  FFMA.FTZ R172, R169, UR10, -R8 ;  /* 0x0000000aa9ac7c23 */ /* 0x002fc20008010808 */
        /* <DEDUP_REMOVED lines=8> */
[----:B------:R-:W-:Y:S01]  /*7960*/  ISETP.GT.AND P5, PT, R162, 0x38, P2 ;  /* 0x00000038a200780c */ /* 0x000fe200017a4270 */
[----:B------:R-:W-:-:S01]  /*7970*/  FFMA.FTZ R155, R155, UR10, -R8 ;  /* 0x0000000a9b9b7c23 */ /* 0x000fc20008010808 */
[----:B------:R-:W-:Y:S01]  /*7980*/  FMNMX.FTZ R169, R9, R174, !PT ;  /* 0x000000ae09a97209 */ /* 0x000fe20007810000 */
[----:B------:R-:W-:-:S01]  /*7990*/  FFMA.FTZ R157, R157, UR10, -R8 ;  /* 0x0000000a9d9d7c23 */ /* 0x000fc20008010808 */
[----:B------:R-:W-:Y:S01]  /*79a0*/  ISETP.LT.OR P5, PT, R161, 0x39, P5 ;  /* 0x00000039a100780c */ /* 0x000fe20002fa1670 */
[----:B------:R-:W-:-:S01]  /*79b0*/  FFMA.FTZ R159, R159, UR10, -R8 ;  /* 0x0000000a9f9f7c23 */ /* 0x000fc20008010808 */
[----:B------:R-:W-:Y:S01]  /*79c0*/  FMNMX.FTZ R174, R10, R169, !PT ;  /* 0x000000a90aae7209 */ /* 0x000fe20007810000 */
[----:B------:R-:W-:Y:S01]  /*79d0*/  MUFU.EX2 R121, R121 ;  /* 0x0000007900797308 */ /* 0x000fe20000000800 */
[----:B------:R-:W-:-:S02]  /*79e0*/  ISETP.GT.AND P4, PT, R162, 0x30, P2 ;  /* 0x00000030a200780c */ /* 0x000fc40001784270 */
[----:B------:R-:W-:Y:S02]  /*79f0*/  FMNMX.FTZ R173, R11, R174, !PT ;  /* 0x000000ae0bad7209 */ /* 0x000fe40007810000 */
[----:B------:R-:W-:Y:S02]  /*7a00*/  FSEL R171, R128, -INF , !P5 ;  /* 0xff80000080ab7808 */ /* 0x000fe40006800000 */
[----:B------:R-:W-:Y:S01]  /*7a10*/  FMNMX.FTZ R173, R166, R173, !PT ;  /* 0x000000ada6ad7209 */ /* 0x000fe20007810000 */
[----:B------:R1:W-:Y:S01]  /*7a20*/  MUFU.EX2 R128, R176 ;  /* 0x000000b000807308 */ /* 0x0003e20000000800 */
[----:B------:R-:W-:Y:S02]  /*7a30*/  ISETP.GT.AND P3, PT, R162, 0x31, P2 ;  /* 0x00000031a200780c */ /* 0x000fe40001764270 */
[----:B------:R-:W-:Y:S01]  /*7a40*/  FMNMX.FTZ R174, R14, R173, !PT ;  /* 0x000000ad0eae7209 */ /* 0x000fe20007810000 */
[----:B------:R-:W-:-:S01]  /*7a50*/  FFMA.FTZ R173, R198, UR10, -R8 ;  /* 0x0000000ac6ad7c23 */ /* 0x000fc20008010808 */
[----:B------:R-:W-:-:S02]  /*7a60*/  ISETP.LT.OR P4, PT, R161, 0x31, P4 ;  /* 0x00000031a100780c */ /* 0x000fc40002781670 */
[----:B------:R-:W-:Y:S01]  /*7a70*/  FMNMX.FTZ R174, R167, R174, !PT ;  /* 0x000000aea7ae7209 */ /* 0x000fe20007810000 */
[----:B------:R-:W-:Y:S01]  /*7a80*/  MUFU.EX2 R7, R193 ;  /* 0x000000c100077308 */ /* 0x000fe20000000800 */
[----:B------:R-:W-:Y:S02]  /*7a90*/  ISETP.LT.OR P3, PT, R161, 0x32, P3 ;  /* 0x00000032a100780c */ /* 0x000fe40001f61670 */
[----:B0-----:R-:W-:Y:S01]  /*7aa0*/  FMNMX.FTZ R175, R21, R174, !PT ;  /* 0x000000ae15af7209 */ /* 0x001fe20007810000 */
[----:B------:R-:W-:-:S01]  /*7ab0*/  FFMA.FTZ R174, R197, UR10, -R8 ;  /* 0x0000000ac5ae7c23 */ /* 0x000fc20008010808 */
[----:B------:R-:W-:Y:S02]  /*7ac0*/  FSEL R126, R126, -INF , !P4 ;  /* 0xff8000007e7e7808 */ /* 0x000fe40006000000 */
[----:B------:R-:W-:Y:S01]  /*7ad0*/  FMNMX.FTZ R175, R168, R175, !PT ;  /* 0x000000afa8af7209 */ /* 0x000fe20007810000 */
[----:B------:R-:W-:Y:S01]  /*7ae0*/  MUFU.EX2 R172, R172 ;  /* 0x000000ac00ac7308 */ /* 0x000fe20000000800 */
[----:B------:R-:W-:-:S02]  /*7af0*/  ISETP.GT.AND P4, PT, R162, 0x39, P2 ;  /* 0x00000039a200780c */ /* 0x000fc40001784270 */
[----:B-1----:R-:W-:Y:S02]  /*7b00*/  FMNMX.FTZ R176, R124, R175, !PT ;  /* 0x000000af7cb07209 */ /* 0x002fe40007810000 */
[----:B------:R-:W-:Y:S02]  /*7b10*/  FSEL R169, R127, -INF , !P3 ;  /* 0xff8000007fa97808 */ /* 0x000fe40005800000 */
[----:B------:R-:W-:Y:S01]  /*7b20*/  FMNMX.FTZ R177, R125, R176, !PT ;  /* 0x000000b07db17209 */ /* 0x000fe20007810000 */
[----:B------:R-:W-:Y:S01]  /*7b30*/  MUFU.EX2 R127, R195 ;  /* 0x000000c3007f7308 */ /* 0x000fe20000000800 */
[----:B------:R-:W-:Y:S02]  /*7b40*/  ISETP.GT.AND P3, PT, R162, 0x40, P2 ;  /* 0x00000040a200780c */ /* 0x000fe40001764270 */
[----:B------:R-:W-:Y:S01]  /*7b50*/  FMNMX.FTZ R176, R126, R177, !PT ;  /* 0x000000b17eb07209 */ /* 0x000fe20007810000 */
[----:B------:R-:W-:-:S01]  /*7b60*/  FFMA.FTZ R177, R188, UR10, -R8 ;  /* 0x0000000abcb17c23 */ /* 0x000fc20008010808 */
[----:B------:R-:W-:-:S02]  /*7b70*/  ISETP.LT.OR P4, PT, R161, 0x3a, P4 ;  /* 0x0000003aa100780c */ /* 0x000fc40002781670 */
[----:B------:R-:W-:Y:S01]  /*7b80*/  FMNMX.FTZ R176, R169, R176, !PT ;  /* 0x000000b0a9b07209 */ /* 0x000fe20007810000 */
[----:B------:R-:W-:Y:S01]  /*7b90*/  MUFU.EX2 R173, R173 ;  /* 0x000000ad00ad7308 */ /* 0x000fe20000000800 */
[C---:B------:R-:W-:Y:S02]  /*7ba0*/  ISETP.GT.AND P5, PT, R162.reuse, 0x41, P2 ;  /* 0x00000041a200780c */ /* 0x040fe400017a4270 */
[----:B------:R-:W-:Y:S02]  /*7bb0*/  FSEL R129, R129, -INF , !P4 ;  /* 0xff80000081817808 */ /* 0x000fe40006000000 */
[----:B------:R-:W-:Y:S02]  /*7bc0*/  ISETP.LT.OR P3, PT, R161, 0x41, P3 ;  /* 0x00000041a100780c */ /* 0x000fe40001f61670 */
[----:B------:R-:W-:Y:S01]  /*7bd0*/  FMNMX.FTZ R176, R171, R176, !PT ;  /* 0x000000b0abb07209 */ /* 0x000fe20007810000 */
[----:B------:R-:W-:Y:S01]  /*7be0*/  MUFU.EX2 R174, R174 ;  /* 0x000000ae00ae7308 */ /* 0x000fe20000000800 */
[----:B------:R-:W-:-:S02]  /*7bf0*/  ISETP.GT.AND P4, PT, R162, 0x48, P2 ;  /* 0x00000048a200780c */ /* 0x000fc40001784270 */
[----:B------:R-:W-:Y:S02]  /*7c00*/  ISETP.LT.OR P5, PT, R161, 0x42, P5 ;  /* 0x00000042a100780c */ /* 0x000fe40002fa1670 */
[----:B------:R-:W-:Y:S02]  /*7c10*/  FSEL R130, R130, -INF , !P3 ;  /* 0xff80000082827808 */ /* 0x000fe40005800000 */
[----:B------:R-:W-:Y:S01]  /*7c20*/  FMNMX.FTZ R179, R129, R176, !PT ;  /* 0x000000b081b37209 */ /* 0x000fe20007810000 */
[----:B------:R-:W-:Y:S01]  /*7c30*/  MUFU.EX2 R177, R177 ;  /* 0x000000b100b17308 */ /* 0x000fe20000000800 */
[----:B------:R-:W-:Y:S02]  /*7c40*/  ISETP.GT.AND P3, PT, R162, 0x49, P2 ;  /* 0x00000049a200780c */ /* 0x000fe40001764270 */
[----:B------:R-:W-:Y:S02]  /*7c50*/  FSEL R131, R131, -INF , !P5 ;  /* 0xff80000083837808 */ /* 0x000fe40006800000 */
[----:B------:R-:W-:-:S02]  /*7c60*/  ISETP.LT.OR P4, PT, R161, 0x49, P4 ;  /* 0x00000049a100780c */ /* 0x000fc40002781670 */
[----:B------:R-:W-:Y:S01]  /*7c70*/  FMNMX.FTZ R176, R130, R179, !PT ;  /* 0x000000b382b07209 */ /* 0x000fe20007810000 */
[----:B------:R-:W-:Y:S01]  /*7c80*/  MUFU.EX2 R148, R148 ;  /* 0x0000009400947308 */ /* 0x000fe20000000800 */
[----:B------:R-:W-:Y:S02]  /*7c90*/  ISETP.GT.AND P5, PT, R162, 0x50, P2 ;  /* 0x00000050a200780c */ /* 0x000fe400017a4270 */
[----:B------:R-:W-:Y:S02]  /*7ca0*/  ISETP.LT.OR P3, PT, R161, 0x4a, P3 ;  /* 0x0000004aa100780c */ /* 0x000fe40001f61670 */
[----:B------:R-:W-:Y:S02]  /*7cb0*/  FSEL R175, R132, -INF , !P4 ;  /* 0xff80000084af7808 */ /* 0x000fe40006000000 */
[----:B------:R-:W-:Y:S01]  /*7cc0*/  FMNMX.FTZ R176, R131, R176, !PT ;  /* 0x000000b083b07209 */ /* 0x000fe20007810000 */
[----:B------:R-:W-:Y:S01]  /*7cd0*/  MUFU.EX2 R132, R189 ;  /* 0x000000bd00847308 */ /* 0x000fe20000000800 */
[----:B------:R-:W-:-:S02]  /*7ce0*/  ISETP.GT.AND P4, PT, R162, 0x51, P2 ;  /* 0x00000051a200780c */ /* 0x000fc40001784270 */
[----:B------:R-:W-:Y:S02]  /*7cf0*/  FSEL R133, R133, -INF , !P3 ;  /* 0xff80000085857808 */ /* 0x000fe40005800000 */
[----:B------:R-:W-:Y:S02]  /*7d00*/  ISETP.LT.OR P5, PT, R161, 0x51, P5 ;  /* 0x00000051a100780c */ /* 0x000fe40002fa1670 */
[----:B------:R-:W-:Y:S01]  /*7d10*/  FMNMX.FTZ R176, R175, R176, !PT ;  /* 0x000000b0afb07209 */ /* 0x000fe20007810000 */
[----:B------:R-:W-:Y:S01]  /*7d20*/  MUFU.EX2 R20, R20 ;  /* 0x0000001400147308 */ /* 0x000fe20000000800 */
[----:B------:R-:W-:Y:S02]  /*7d30*/  ISETP.GT.AND P3, PT, R162, 0x58, P2 ;  /* 0x00000058a200780c */ /* 0x000fe40001764270 */
[----:B------:R-:W-:Y:S02]  /*7d40*/  ISETP.LT.OR P4, PT, R161, 0x52, P4 ;  /* 0x00000052a100780c */ /* 0x000fe40002781670 */
[----:B------:R-:W-:-:S02]  /*7d50*/  FSEL R134, R134, -INF , !P5 ;  /* 0xff80000086867808 */ /* 0x000fc40006800000 */
[----:B------:R-:W-:Y:S01]  /*7d60*/  FMNMX.FTZ R179, R133, R176, !PT ;  /* 0x000000b085b37209 */ /* 0x000fe20007810000 */
[----:B------:R-:W-:Y:S01]  /*7d70*/  MUFU.EX2 R123, R123 ;  /* 0x0000007b007b7308 */ /* 0x000fe20000000800 */
[----:B------:R-:W-:Y:S02]  /*7d80*/  ISETP.GT.AND P5, PT, R162, 0x59, P2 ;  /* 0x00000059a200780c */ /* 0x000fe400017a4270 */
[----:B------:R-:W-:Y:S02]  /*7d90*/  FSEL R153, R135, -INF , !P4 ;  /* 0xff80000087997808 */ /* 0x000fe40006000000 */
[----:B------:R-:W-:Y:S02]  /*7da0*/  ISETP.LT.OR P3, PT, R161, 0x59, P3 ;  /* 0x00000059a100780c */ /* 0x000fe40001f61670 */
[----:B------:R-:W-:Y:S01]  /*7db0*/  FMNMX.FTZ R176, R134, R179, !PT ;  /* 0x000000b386b07209 */ /* 0x000fe20007810000 */
[----:B------:R0:W-:Y:S01]  /*7dc0*/  MUFU.EX2 R135, R178 ;  /* 0x000000b200877308 */ /* 0x0001e20000000800 */
[----:B------:R-:W-:-:S02]  /*7dd0*/  ISETP.GT.AND P4, PT, R162, 0x60, P2 ;  /* 0x00000060a200780c */ /* 0x000fc40001784270 */
[----:B------:R-:W-:Y:S02]  /*7de0*/  ISETP.LT.OR P5, PT, R161, 0x5a, P5 ;  /* 0x0000005aa100780c */ /* 0x000fe40002fa1670 */
[----:B------:R-:W-:Y:S02]  /*7df0*/  FSEL R151, R136, -INF , !P3 ;  /* 0xff80000088977808 */ /* 0x000fe40005800000 */
[----:B------:R-:W-:Y:S01]  /*7e00*/  FMNMX.FTZ R176, R153, R176, !PT ;  /* 0x000000b099b07209 */ /* 0x000fe20007810000 */
[----:B------:R-:W-:Y:S01]  /*7e10*/  MUFU.EX2 R136, R180 ;  /* 0x000000b400887308 */ /* 0x000fe20000000800 */
[----:B------:R-:W-:Y:S01]  /*7e20*/  ISETP.GT.AND P3, PT, R162, 0x61, P2 ;  /* 0x00000061a200780c */ /* 0x000fe20001764270 */
[----:B0-----:R-:W-:Y:S01]  /*7e30*/  FFMA.FTZ R178, R146, UR10, -R8 ;  /* 0x0000000a92b27c23 */ /* 0x001fe20008010808 */
        /* <DEDUP_REMOVED lines=11> */
[C---:B------:R-:W-:Y:S02]  /*7ef0*/  ISETP.LT.OR P5, PT, R161.reuse, 0x69, P5 ;  /* 0x00000069a100780c */ /* 0x040fe40002fa1670 */
[----:B------:R-:W-:Y:S01]  /*7f00*/  FMNMX.FTZ R179, R138, R179, !PT ;  /* 0x000000b38ab37209 */ /* 0x000fe20007810000 */
[----:B------:R0:W-:Y:S01]  /*7f10*/  MUFU.EX2 R139, R178 ;  /* 0x000000b2008b7308 */ /* 0x0001e20000000800 */
[----:B------:R-:W-:Y:S02]  /*7f20*/  ISETP.LT.OR P4, PT, R161, 0x6a, P4 ;  /* 0x0000006aa100780c */ /* 0x000fe40002781670 */
[----:B------:R-:W-:Y:S02]  /*7f30*/  ISETP.GT.AND P3, PT, R162, 0x70, P2 ;  /* 0x00000070a200780c */ /* 0x000fe40001764270 */
[----:B------:R-:W-:-:S02]  /*7f40*/  FSEL R140, R140, -INF , !P5 ;  /* 0xff8000008c8c7808 */ /* 0x000fc40006800000 */
[----:B------:R-:W-:Y:S01]  /*7f50*/  FMNMX.FTZ R179, R146, R179, !PT ;  /* 0x000000b392b37209 */ /* 0x000fe20007810000 */
[----:B------:R-:W-:Y:S01]  /*7f60*/  MUFU.EX2 R159, R159 ;  /* 0x0000009f009f7308 */ /* 0x000fe20000000800 */
[----:B------:R-:W-:Y:S01]  /*7f70*/  FSEL R141, R141, -INF , !P4 ;  /* 0xff8000008d8d7808 */ /* 0x000fe20006000000 */
[----:B0-----:R-:W-:Y:S01]  /*7f80*/  FFMA.FTZ R178, R147, UR10, -R8 ;  /* 0x0000000a93b27c23 */ /* 0x001fe20008010808 */
[C---:B------:R-:W-:Y:S02]  /*7f90*/  ISETP.GT.AND P5, PT, R162.reuse, 0x71, P2 ;  /* 0x00000071a200780c */ /* 0x040fe400017a4270 */
[C---:B------:R-:W-:Y:S02]  /*7fa0*/  ISETP.GT.AND P4, PT, R162.reuse, 0x78, P2 ;  /* 0x00000078a200780c */ /* 0x040fe40001784270 */
[----:B------:R-:W-:Y:S02]  /*7fb0*/  ISETP.GT.AND P2, PT, R162, 0x79, P2 ;  /* 0x00000079a200780c */ /* 0x000fe40001744270 */
[----:B------:R-:W-:-:S02]  /*7fc0*/  ISETP.LT.OR P3, PT, R161, 0x71, P3 ;  /* 0x00000071a100780c */ /* 0x000fc40001f61670 */
[----:B------:R-:W-:Y:S02]  /*7fd0*/  FMNMX.FTZ R162, R140, R179, !PT ;  /* 0x000000b38ca27209 */ /* 0x000fe40007810000 */
[----:B------:R-:W-:Y:S02]  /*7fe0*/  ISETP.LT.OR P5, PT, R161, 0x72, P5 ;  /* 0x00000072a100780c */ /* 0x000fe40002fa1670 */
[----:B------:R-:W-:Y:S02]  /*7ff0*/  FSEL R142, R142, -INF , !P3 ;  /* 0xff8000008e8e7808 */ /* 0x000fe40005800000 */
[----:B------:R-:W-:Y:S02]  /*8000*/  FMNMX.FTZ R179, R141, R162, !PT ;  /* 0x000000a28db37209 */ /* 0x000fe40007810000 */
[----:B------:R-:W-:Y:S02]  /*8010*/  ISETP.LT.OR P4, PT, R161, 0x79, P4 ;  /* 0x00000079a100780c */ /* 0x000fe40002781670 */
[----:B------:R-:W-:-:S02]  /*8020*/  FSEL R147, R143, -INF , !P5 ;  /* 0xff8000008f937808 */ /* 0x000fc40006800000 */
[----:B------:R-:W-:Y:S01]  /*8030*/  FMNMX.FTZ R162, R142, R179, !PT ;  /* 0x000000b38ea27209 */ /* 0x000fe20007810000 */
[--C-:B------:R-:W-:Y:S01]  /*8040*/  FFMA.FTZ R179, R149, UR10, -R8.reuse ;  /* 0x0000000a95b37c23 */ /* 0x100fe20008010808 */
[----:B------:R-:W-:Y:S01]  /*8050*/  ISETP.LT.OR P2, PT, R161, 0x7a, P2 ;  /* 0x0000007aa100780c */ /* 0x000fe20001741670 */
[----:B------:R0:W-:Y:S01]  /*8060*/  MUFU.EX2 R143, R178 ;  /* 0x000000b2008f7308 */ /* 0x0001e20000000800 */
[----:B------:R-:W-:Y:S02]  /*8070*/  FSEL R144, R144, -INF , !P4 ;  /* 0xff80000090907808 */ /* 0x000fe40006000000 */
[----:B------:R-:W-:Y:S02]  /*8080*/  FMNMX.FTZ R149, R147, R162, !PT ;  /* 0x000000a293957209 */ /* 0x000fe40007810000 */
[----:B------:R-:W-:Y:S02]  /*8090*/  FSEL R145, R145, -INF , !P2 ;  /* 0xff80000091917808 */ /* 0x000fe40005000000 */
[----:B------:R-:W-:Y:S01]  /*80a0*/  FMNMX.FTZ R176, R144, R149, !PT ;  /* 0x0000009590b07209 */ /* 0x000fe20007810000 */
[----:B------:R1:W-:Y:S01]  /*80b0*/  MUFU.EX2 R162, R179 ;  /* 0x000000b300a27308 */ /* 0x0003e20000000800 */
[----:B------:R-:W-:-:S01]  /*80c0*/  FFMA.FTZ R149, R150, UR10, -R8 ;  /* 0x0000000a96957c23 */ /* 0x000fc20008010808 */
[--C-:B------:R-:W-:Y:S01]  /*80d0*/  FFMA.FTZ R150, R152, UR10, -R8.reuse ;  /* 0x0000000a98967c23 */ /* 0x100fe20008010808 */
[----:B------:R-:W-:Y:S01]  /*80e0*/  FMNMX.FTZ R176, R145, R176, !PT ;  /* 0x000000b091b07209 */ /* 0x000fe20007810000 */
[--C-:B------:R-:W-:Y:S01]  /*80f0*/  FFMA.FTZ R152, R154, UR10, -R8.reuse ;  /* 0x0000000a9a987c23 */ /* 0x100fe20008010808 */
[----:B------:R-:W-:-:S01]  /*8100*/  FFMA.FTZ R154, R156, UR10, -R8 ;  /* 0x0000000a9c9a7c23 */ /* 0x000fc20008010808 */
[--C-:B------:R-:W-:Y:S01]  /*8110*/  FFMA.FTZ R156, R158, UR10, -R8.reuse ;  /* 0x0000000a9e9c7c23 */ /* 0x100fe20008010808 */
[----:B------:R-:W-:-:S01]  /*8120*/  FFMA.FTZ R158, R160, UR10, -R8 ;  /* 0x0000000aa09e7c23 */ /* 0x000fc20008010808 */
[----:B------:R-:W0:Y:S01]  /*8130*/  SHFL.BFLY PT, R161, R176, 0x2, 0x1f ;  /* 0x0c401f00b0a17f89 */ /* 0x000e2200000e0000 */
[----:B------:R-:W-:-:S01]  /*8140*/  FFMA.FTZ R160, R164, UR10, -R8 ;  /* 0x0000000aa4a07c23 */ /* 0x000fc20008010808 */
[----:B------:R-:W-:Y:S08]  /*8150*/  MUFU.EX2 R149, R149 ;  /* 0x0000009500957308 */ /* 0x000ff00000000800 */
[----:B------:R-:W-:Y:S08]  /*8160*/  MUFU.EX2 R150, R150 ;  /* 0x0000009600967308 */ /* 0x000ff00000000800 */
[----:B------:R-:W-:Y:S01]  /*8170*/  MUFU.EX2 R152, R152 ;  /* 0x0000009800987308 */ /* 0x000fe20000000800 */
[----:B0-----:R-:W-:Y:S01]  /*8180*/  FMNMX.FTZ R178, R176, R161, !PT ;  /* 0x000000a1b0b27209 */ /* 0x001fe20007810000 */
[--C-:B------:R-:W-:Y:S01]  /*8190*/  FFMA.FTZ R161, R163, UR10, -R8.reuse ;  /* 0x0000000aa3a17c23 */ /* 0x100fe20008010808 */
[----:B------:R-:W-:-:S01]  /*81a0*/  FFMA.FTZ R176, R165, UR10, -R8 ;  /* 0x0000000aa5b07c23 */ /* 0x000fc20008010808 */
[----:B------:R-:W-:Y:S01]  /*81b0*/  FSEL R163, R13, RZ, P6 ;  /* 0x000000ff0da37208 */ /* 0x000fe20003000000 */
[----:B------:R-:W-:Y:S01]  /*81c0*/  IMAD.U32 R165, RZ, RZ, UR10 ;  /* 0x0000000affa57e24 */ /* 0x000fe2000f8e00ff */
[----:B-1----:R-:W0:Y:S02]  /*81d0*/  SHFL.BFLY PT, R179, R178, 0x1, 0x1f ;  /* 0x0c201f00b2b37f89 */ /* 0x002e2400000e0000 */
[----:B------:R-:W-:Y:S01]  /*81e0*/  MUFU.EX2 R154, R154 ;  /* 0x0000009a009a7308 */ /* 0x000fe20000000800 */
[----:B------:R-:W-:-:S04]  /*81f0*/  FADD.FTZ R6, -R163, R6 ;  /* 0x00000006a3067221 */ /* 0x000fc80000010100 */
[----:B------:R-:W-:-:S03]  /*8200*/  FMUL.FTZ R164, R6, UR10 ;  /* 0x0000000a06a47c20 */ /* 0x000fc60008410000 */
[----:B------:R1:W-:Y:S08]  /*8210*/  MUFU.EX2 R163, R176 ;  /* 0x000000b000a37308 */ /* 0x0003f00000000800 */
[----:B------:R-:W2:Y:S01]  /*8220*/  MUFU.EX2 R164, R164 ;  /* 0x000000a400a47308 */ /* 0x000ea20000000800 */
[----:B0-----:R-:W-:-:S07]  /*8230*/  FMNMX.FTZ R8, R178, R179, !PT ;  /* 0x000000b3b2087209 */ /* 0x001fce0007810000 */
[----:B------:R-:W-:Y:S01]  /*8240*/  MUFU.EX2 R156, R156 ;  /* 0x0000009c009c7308 */ /* 0x000fe20000000800 */
[C---:B------:R-:W-:Y:S01]  /*8250*/  FSETP.NEU.FTZ.AND P2, PT, R8.reuse, -INF , PT ;  /* 0xff8000000800780b */ /* 0x040fe20003f5d000 */
[----:B------:R-:W-:-:S06]  /*8260*/  FFMA.FTZ R165, R8, R165, -8 ;  /* 0xc100000008a57423 */ /* 0x000fcc00000100a5 */
[----:B------:R-:W-:Y:S01]  /*8270*/  MUFU.EX2 R158, R158 ;  /* 0x0000009e009e7308 */ /* 0x000fe20000000800 */
[----:B------:R-:W-:-:S05]  /*8280*/  FSEL R6, R165, RZ, P2 ;  /* 0x000000ffa5067208 */ /* 0x000fca0001000000 */
[--C-:B------:R-:W-:Y:S01]  /*8290*/  FFMA.FTZ R165, R120, UR10, -R6.reuse ;  /* 0x0000000a78a57c23 */ /* 0x100fe20008010806 */
[----:B------:R-:W-:-:S01]  /*82a0*/  FFMA.FTZ R120, R166, UR10, -R6 ;  /* 0x0000000aa6787c23 */ /* 0x000fc20008010806 */
[--C-:B------:R-:W-:Y:S01]  /*82b0*/  FFMA.FTZ R166, R168, UR10, -R6.reuse ;  /* 0x0000000aa8a67c23 */ /* 0x100fe20008010806 */
[----:B------:R-:W-:Y:S01]  /*82c0*/  FSEL R168, R8, RZ, P2 ;  /* 0x000000ff08a87208 */ /* 0x000fe20001000000 */
[--C-:B-1----:R-:W-:Y:S01]  /*82d0*/  FFMA.FTZ R176, R171, UR10, -R6.reuse ;  /* 0x0000000aabb07c23 */ /* 0x102fe20008010806 */
[----:B------:R-:W-:-:S01]  /*82e0*/  FFMA.FTZ R170, R170, UR10, -R6 ;  /* 0x0000000aaaaa7c23 */ /* 0x000fc20008010806 */
[----:B------:R-:W-:Y:S01]  /*82f0*/  FFMA.FTZ R9, R9, UR10, -R6 ;  /* 0x0000000a09097c23 */ /* 0x000fe20008010806 */
[----:B------:R-:W-:Y:S01]  /*8300*/  MUFU.EX2 R165, R165 ;  /* 0x000000a500a57308 */ /* 0x000fe20000000800 */
[----:B------:R-:W-:-:S01]  /*8310*/  FADD.FTZ R168, -R168, R5 ;  /* 0x00000005a8a87221 */ /* 0x000fc20000010100 */
[--C-:B------:R-:W-:Y:S01]  /*8320*/  FFMA.FTZ R10, R10, UR10, -R6.reuse ;  /* 0x0000000a0a0a7c23 */ /* 0x100fe20008010806 */
[----:B------:R-:W-:-:S01]  /*8330*/  FFMA.FTZ R11, R11, UR10, -R6 ;  /* 0x0000000a0b0b7c23 */ /* 0x000fc20008010806 */
[--C-:B------:R-:W-:Y:S01]  /*8340*/  FFMA.FTZ R14, R14, UR10, -R6.reuse ;  /* 0x0000000a0e0e7c23 */ /* 0x100fe20008010806 */
[----:B------:R-:W-:Y:S01]  /*8350*/  FMUL.FTZ R171, R168, UR10 ;  /* 0x0000000aa8ab7c20 */ /* 0x000fe20008410000 */
[--C-:B------:R-:W-:Y:S01]  /*8360*/  FFMA.FTZ R168, R129, UR10, -R6.reuse ;  /* 0x0000000a81a87c23 */ /* 0x100fe20008010806 */
[----:B------:R-:W-:-:S01]  /*8370*/  FFMA.FTZ R129, R130, UR10, -R6 ;  /* 0x0000000a82817c23 */ /* 0x000fc20008010806 */
[----:B------:R-:W-:Y:S01]  /*8380*/  MUFU.EX2 R170, R170 ;  /* 0x000000aa00aa7308 */ /* 0x000fe20000000800 */
[----:B------:R-:W-:-:S01]  /*8390*/  FFMA.FTZ R130, R131, UR10, -R6 ;  /* 0x0000000a83827c23 */ /* 0x000fc20008010806 */
[----:B------:R-:W-:Y:S01]  /*83a0*/  FFMA.FTZ R131, R175, UR10, -R6 ;  /* 0x0000000aaf837c23 */ /* 0x000fe20008010806 */
[----:B--2---:R-:W-:-:S01]  /*83b0*/  FFMA.FTZ R175, R164, R4, R121 ;  /* 0x00000004a4af7223 */ /* 0x004fc20000010079 */
        /* <DEDUP_REMOVED lines=12> */
[----:B------:R-:W1:Y:S08]  /*8480*/  MUFU.EX2 R9, R9 ;  /* 0x0000000900097308 */ /* 0x000e700000000800 */
[----:B------:R-:W2:Y:S01]  /*8490*/  MUFU.EX2 R10, R10 ;  /* 0x0000000a000a7308 */ /* 0x000ea20000000800 */
[----:B0-----:R-:W-:-:S01]  /*84a0*/  FFMA.FTZ R4, R171, R3, R170 ;  /* 0x00000003ab047223 */ /* 0x001fc200000100aa */
[----:B------:R-:W-:-:S03]  /*84b0*/  FADD.FTZ R3, R15, R178 ;  /* 0x000000b20f037221 */ /* 0x000fc60000010000 */
[----:B------:R-:W-:-:S03]  /*84c0*/  FADD.FTZ R4, R165, R4 ;  /* 0x00000004a5047221 */ /* 0x000fc60000010000 */
[----:B------:R-:W0:Y:S08]  /*84d0*/  MUFU.EX2 R11, R11 ;  /* 0x0000000b000b7308 */ /* 0x000e300000000800 */
[----:B------:R-:W3:Y:S08]  /*84e0*/  MUFU.EX2 R120, R120 ;  /* 0x0000007800787308 */ /* 0x000ef00000000800 */
[----:B------:R4:W-:Y:S08]  /*84f0*/  MUFU.EX2 R5, R176 ;  /* 0x000000b000057308 */ /* 0x0009f00000000800 */
[----:B------:R-:W5:Y:S01]  /*8500*/  MUFU.EX2 R14, R14 ;  /* 0x0000000e000e7308 */ /* 0x000f620000000800 */
[----:B----4-:R-:W-:-:S01]  /*8510*/  FFMA.FTZ R176, R133, UR10, -R6 ;  /* 0x0000000a85b07c23 */ /* 0x010fc20008010806 */
[----:B-1----:R-:W-:Y:S01]  /*8520*/  FADD.FTZ R133, R9, R4 ;  /* 0x0000000409857221 */ /* 0x002fe20000010000 */
[----:B------:R-:W-:-:S03]  /*8530*/  FADD.FTZ R4, R122, R3 ;  /* 0x000000037a047221 */ /* 0x000fc60000010000 */
[----:B--2---:R-:W-:Y:S01]  /*8540*/  FADD.FTZ R178, R10, R133 ;  /* 0x000000850ab27221 */ /* 0x004fe20000010000 */
[----:B------:R-:W-:-:S01]  /*8550*/  FADD.FTZ R3, R7, R4 ;  /* 0x0000000407037221 */ /* 0x000fc20000010000 */
[----:B------:R-:W1:Y:S01]  /*8560*/  MUFU.EX2 R167, R167 ;  /* 0x000000a700a77308 */ /* 0x000e620000000800 */
[----:B------:R-:W-:-:S01]  /*8570*/  FFMA.FTZ R133, R134, UR10, -R6 ;  /* 0x0000000a86857c23 */ /* 0x000fc20008010806 */
[----:B0-----:R-:W-:Y:S01]  /*8580*/  FADD.FTZ R175, R11, R178 ;  /* 0x000000b20baf7221 */ /* 0x001fe20000010000 */
[----:B------:R-:W-:-:S01]  /*8590*/  FADD.FTZ R4, R172, R3 ;  /* 0x00000003ac047221 */ /* 0x000fc20000010000 */
[----:B------:R-:W-:Y:S02]  /*85a0*/  FFMA.FTZ R134, R153, UR10, -R6 ;  /* 0x0000000a99867c23 */ /* 0x000fe40008010806 */
[----:B---3--:R-:W-:-:S01]  /*85b0*/  FADD.FTZ R175, R120, R175 ;  /* 0x000000af78af7221 */ /* 0x008fc20000010000 */
[----:B------:R-:W-:Y:S01]  /*85c0*/  FADD.FTZ R3, R127, R4 ;  /* 0x000000047f037221 */ /* 0x000fe20000010000 */
[----:B------:R-:W0:Y:S02]  /*85d0*/  MUFU.EX2 R21, R21 ;  /* 0x0000001500157308 */ /* 0x000e240000000800 */
[----:B-----5:R-:W-:-:S01]  /*85e0*/  FADD.FTZ R4, R14, R175 ;  /* 0x000000af0e047221 */ /* 0x020fc20000010000 */
[----:B------:R-:W-:-:S04]  /*85f0*/  FADD.FTZ R178, R128, R3 ;  /* 0x0000000380b27221 */ /* 0x000fc80000010000 */
[----:B------:R-:W-:Y:S01]  /*8600*/  FADD.FTZ R3, R173, R178 ;  /* 0x000000b2ad037221 */ /* 0x000fe20000010000 */
[----:B------:R-:W2:Y:S01]  /*8610*/  MUFU.EX2 R166, R166 ;  /* 0x000000a600a67308 */ /* 0x000ea20000000800 */
[----:B-1----:R-:W-:-:S01]  /*8620*/  FADD.FTZ R4, R167, R4 ;  /* 0x00000004a7047221 */ /* 0x002fc20000010000 */
[----:B------:R-:W-:Y:S01]  /*8630*/  FFMA.FTZ R178, R137, UR10, -R6 ;  /* 0x0000000a89b27c23 */ /* 0x000fe20008010806 */
[----:B------:R-:W-:-:S01]  /*8640*/  FADD.FTZ R3, R174, R3 ;  /* 0x00000003ae037221 */ /* 0x000fc20000010000 */
[--C-:B------:R-:W-:Y:S01]  /*8650*/  FFMA.FTZ R137, R138, UR10, -R6.reuse ;  /* 0x0000000a8a897c23 */ /* 0x100fe20008010806 */
[----:B------:R-:W-:-:S03]  /*8660*/  FFMA.FTZ R138, R146, UR10, -R6 ;  /* 0x0000000a928a7c23 */ /* 0x000fc60008010806 */
[----:B------:R-:W1:Y:S01]  /*8670*/  MUFU.EX2 R124, R124 ;  /* 0x0000007c007c7308 */ /* 0x000e620000000800 */
[----:B0-----:R-:W-:-:S01]  /*8680*/  FADD.FTZ R153, R21, R4 ;  /* 0x0000000415997221 */ /* 0x001fc20000010000 */
[----:B------:R-:W-:-:S04]  /*8690*/  FADD.FTZ R4, R132, R3 ;  /* 0x0000000384047221 */ /* 0x000fc80000010000 */
[----:B------:R-:W-:Y:S02]  /*86a0*/  FADD.FTZ R4, R177, R4 ;  /* 0x00000004b1047221 */ /* 0x000fe40000010000 */
[----:B------:R-:W0:Y:S01]  /*86b0*/  MUFU.EX2 R125, R125 ;  /* 0x0000007d007d7308 */ /* 0x000e220000000800 */
[----:B--2---:R-:W-:-:S07]  /*86c0*/  FADD.FTZ R153, R166, R153 ;  /* 0x00000099a6997221 */ /* 0x004fce0000010000 */
[----:B------:R-:W2:Y:S01]  /*86d0*/  MUFU.EX2 R126, R126 ;  /* 0x0000007e007e7308 */ /* 0x000ea20000000800 */
[----:B-1----:R-:W-:-:S01]  /*86e0*/  FADD.FTZ R180, R124, R153 ;  /* 0x000000997cb47221 */ /* 0x002fc20000010000 */
[----:B------:R-:W-:-:S04]  /*86f0*/  FADD.FTZ R153, R135, R4 ;  /* 0x0000000487997221 */ /* 0x000fc80000010000 */
[----:B------:R-:W-:Y:S02]  /*8700*/  FADD.FTZ R153, R136, R153 ;  /* 0x0000009988997221 */ /* 0x000fe40000010000 */
[----:B------:R-:W1:Y:S01]  /*8710*/  MUFU.EX2 R169, R169 ;  /* 0x000000a900a97308 */ /* 0x000e620000000800 */
[----:B0-----:R-:W-:-:S01]  /*8720*/  FADD.FTZ R3, R125, R180 ;  /* 0x000000b47d037221 */ /* 0x001fc20000010000 */
[----:B------:R-:W-:-:S04]  /*8730*/  FADD.FTZ R146, R148, R153 ;  /* 0x0000009994927221 */ /* 0x000fc80000010000 */
[----:B------:R-:W-:Y:S01]  /*8740*/  FADD.FTZ R153, R139, R146 ;  /* 0x000000928b997221 */ /* 0x000fe20000010000 */
[----:B------:R-:W-:-:S01]  /*8750*/  FFMA.FTZ R146, R140, UR10, -R6 ;  /* 0x0000000a8c927c23 */ /* 0x000fc20008010806 */
[----:B------:R-:W0:Y:S01]  /*8760*/  MUFU.EX2 R168, R168 ;  /* 0x000000a800a87308 */ /* 0x000e220000000800 */
[----:B--2---:R-:W-:-:S01]  /*8770*/  FADD.FTZ R4, R126, R3 ;  /* 0x000000037e047221 */ /* 0x004fc20000010000 */
[----:B------:R-:W-:-:S04]  /*8780*/  FADD.FTZ R140, R20, R153 ;  /* 0x00000099148c7221 */ /* 0x000fc80000010000 */
[----:B------:R-:W-:Y:S02]  /*8790*/  FADD.FTZ R140, R123, R140 ;  /* 0x0000008c7b8c7221 */ /* 0x000fe40000010000 */
[----:B------:R-:W2:Y:S01]  /*87a0*/  MUFU.EX2 R129, R129 ;  /* 0x0000008100817308 */ /* 0x000ea20000000800 */
[----:B-1----:R-:W-:-:S04]  /*87b0*/  FADD.FTZ R4, R169, R4 ;  /* 0x00000004a9047221 */ /* 0x002fc80000010000 */
[----:B------:R-:W-:-:S03]  /*87c0*/  FADD.FTZ R3, R5, R4 ;  /* 0x0000000405037221 */ /* 0x000fc60000010000 */
[----:B------:R-:W1:Y:S01]  /*87d0*/  MUFU.EX2 R130, R130 ;  /* 0x0000008200827308 */ /* 0x000e620000000800 */
[----:B0-----:R-:W-:-:S07]  /*87e0*/  FADD.FTZ R4, R168, R3 ;  /* 0x00000003a8047221 */ /* 0x001fce0000010000 */
[----:B------:R-:W0:Y:S01]  /*87f0*/  MUFU.EX2 R131, R131 ;  /* 0x0000008300837308 */ /* 0x000e220000000800 */
[----:B--2---:R-:W-:-:S07]  /*8800*/  FADD.FTZ R3, R129, R4 ;  /* 0x0000000481037221 */ /* 0x004fce0000010000 */
[----:B------:R-:W2:Y:S01]  /*8810*/  MUFU.EX2 R176, R176 ;  /* 0x000000b000b07308 */ /* 0x000ea20000000800 */
[----:B-1----:R-:W-:-:S01]  /*8820*/  FADD.FTZ R4, R130, R3 ;  /* 0x0000000382047221 */ /* 0x002fc20000010000 */
[----:B------:R-:W-:Y:S01]  /*8830*/  FADD.FTZ R3, R143, R140 ;  /* 0x0000008c8f037221 */ /* 0x000fe20000010000 */
[----:B------:R-:W-:-:S01]  /*8840*/  FFMA.FTZ R140, R142, UR10, -R6 ;  /* 0x0000000a8e8c7c23 */ /* 0x000fc20008010806 */
[----:B------:R-:W-:-:S04]  /*8850*/  FFMA.FTZ R6, R145, UR10, -R6 ;  /* 0x0000000a91067c23 */ /* 0x000fc80008010806 */
[----:B------:R-:W1:Y:S01]  /*8860*/  MUFU.EX2 R133, R133 ;  /* 0x0000008500857308 */ /* 0x000e620000000800 */
        /* <DEDUP_REMOVED lines=8> */
[----:B-1----:R-:W-:-:S07]  /*88f0*/  FADD.FTZ R153, R133, R180 ;  /* 0x000000b485997221 */ /* 0x002fce0000010000 */
[----:B------:R-:W1:Y:S01]  /*8900*/  MUFU.EX2 R178, R178 ;  /* 0x000000b200b27308 */ /* 0x000e620000000800 */
[----:B0-----:R-:W-:-:S01]  /*8910*/  FADD.FTZ R4, R134, R153 ;  /* 0x0000009986047221 */ /* 0x001fc20000010000 */
[----:B------:R-:W-:-:S04]  /*8920*/  FADD.FTZ R153, R155, R142 ;  /* 0x0000008e9b997221 */ /* 0x000fc80000010000 */
[----:B------:R-:W-:Y:S02]  /*8930*/  FADD.FTZ R142, R154, R153 ;  /* 0x000000999a8e7221 */ /* 0x000fe40000010000 */
[----:B------:R-:W0:Y:S01]  /*8940*/  MUFU.EX2 R137, R137 ;  /* 0x0000008900897308 */ /* 0x000e220000000800 */
[----:B--2---:R-:W-:-:S01]  /*8950*/  FADD.FTZ R3, R151, R4 ;  /* 0x0000000497037221 */ /* 0x004fc20000010000 */
[----:B------:R-:W-:-:S06]  /*8960*/  FADD.FTZ R153, R157, R142 ;  /* 0x0000008e9d997221 */ /* 0x000fcc0000010000 */
        /* <DEDUP_REMOVED lines=20> */
[----:B--2---:R-:W-:-:S04]  /*8ab0*/  FADD.FTZ R4, R160, R3 ;  /* 0x00000003a0047221 */ /* 0x004fc80000010000 */
[----:B------:R-:W-:Y:S01]  /*8ac0*/  FADD.FTZ R4, R163, R4 ;  /* 0x00000004a3047221 */ /* 0x000fe20000010000 */
[----:B-1----:R-:W-:-:S04]  /*8ad0*/  FADD.FTZ R142, R179, R142 ;  /* 0x0000008eb38e7221 */ /* 0x002fc80000010000 */
[----:B0-----:R-:W-:Y:S01]  /*8ae0*/  FADD.FTZ R3, R6, R142 ;  /* 0x0000008e06037221 */ /* 0x001fe20000010000 */
[----:B------:R-:W-:Y:S06]  /*8af0*/  @!P0 BRA `(.L_x_4146) ;  /* 0x0000000000048947 */ /* 0x000fec0003800000 */
[----:B------:R-:W-:Y:S01]  /*8b00*/  BPT.TRAP 0x1 ;  /* 0x000000040000795c */ /* 0x000fe20000300000 */
.L_x_4146:
        /* <DEDUP_REMOVED lines=143> */
.L_x_4129:
        /* <DEDUP_REMOVED lines=25> */
.L_x_4149:
[----:B------:R-:W-:-:S11]  /*9590*/  UISETP.NE.AND UP1, UPT, UR19, 0x1, UPT ;  /* 0x000000011300788c */ /* 0x000fd6000bf25270 */
[----:B------:R-:W-:Y:S02]  /*95a0*/  @UP1 ULDC.64 UR6, c[0x0][0x9e8] ;  /* 0x00027a0000061ab9 */ /* 0x000fe40000000a00 */
[----:B------:R-:W-:-:S04]  /*95b0*/  UIMAD.WIDE.U32 UR14, UR11, UR6, URZ ;  /* 0x000000060b0e72a5 */ /* 0x000fc8000f8e003f */
[----:B------:R-:W-:-:S12]  /*95c0*/  @UP1 USHF.R.U32.HI UR11, URZ, UR7, UR15 ;  /* 0x000000073f0b1299 */ /* 0x000fd8000801160f */
.L_x_4150:
[----:B------:R-:W-:-:S04]  /*95d0*/  UIMAD UR11, UR11, UR19, URZ ;  /* 0x000000130b0b72a4 */ /* 0x000fc8000f8e023f */
[----:B------:R-:W-:-:S04]  /*95e0*/  UISETP.LT.AND UP1, UPT, UR18, UR11, UPT ;  /* 0x0000000b1200728c */ /* 0x000fc8000bf21270 */
[----:B------:R-:W-:-:S12]  /*95f0*/  USEL UR18, UR18, UR11, !UP1 ;  /* 0x0000000b12127287 */ /* 0x000fd8000c800000 */
.L_x_4148:
        /* <DEDUP_REMOVED lines=13> */
.L_x_4161:
[----:B------:R-:W-:Y:S01]  /*96d0*/  ISETP.NE.AND P3, PT, RZ, UR44, PT ;  /* 0x0000002cff007c0c */ /* 0x000fe2000bf65270 */
[----:B------:R-:W-:-:S04]  /*96e0*/  UISETP.NE.AND UP1, UPT, UR32, 0x1, UPT ;  /* 0x000000012000788c */ /* 0x000fc8000bf25270 */
[----:B------:R-:W-:-:S04]  /*96f0*/  USEL UR50, URZ, 0x1, UP1 ;  /* 0x000000013f327887 */ /* 0x000fc80008800000 */
[----:B------:R-:W-:-:S04]  /*9700*/  ULOP3.LUT UR50, UR33, UR50, URZ, 0x3c, !UPT ;  /* 0x0000003221327292 */ /* 0x000fc8000f8e3c3f */
[----:B------:R-:W-:Y:S08]  /*9710*/  @P3 BRA `(.L_x_4152) ;  /* 0x0000000000383947 */ /* 0x000ff00003800000 */
[----:B------:R-:W-:Y:S05]  /*9720*/  @!P0 BRA `(.L_x_4153) ;  /* 0x0000000000048947 */ /* 0x000fea0003800000 */
[----:B------:R-:W-:Y:S01]  /*9730*/  BPT.TRAP 0x1 ;  /* 0x000000040000795c */ /* 0x000fe20000300000 */
.L_x_4153:
        /* <DEDUP_REMOVED lines=9> */
.L_x_4154:
[----:B-1----:R-:W-:Y:S05]  /*97d0*/  @P2 BRA `(.L_x_4152) ;  /* 0x0000000000082947 */ /* 0x002fea0003800000 */
[----:B------:R-:W1:Y:S02]  /*97e0*/  SYNCS.PHASECHK.TRANS64.TRYWAIT P2, [UR6+0x2a830], R5 ;  /* 0x02a83005ff0075a7 */ /* 0x000e640008040146 */
[----:B-1----:R-:W-:Y:S05]  /*97f0*/  @!P2 BRA `(.L_x_4155) ;  /* 0x000001040060a947 */ /* 0x002fea0003800000 */
.L_x_4152:
        /* <DEDUP_REMOVED lines=40> */
.L_x_4157:
[----:B------:R-:W-:Y:S01]  /*9a80*/  ULEA UR6, UR32, UR36, 0x3 ;  /* 0x0000002420067291 */ /* 0x000fe2000f8e183f */
[----:B------:R-:W-:-:S05]  /*9a90*/  IMAD.U32 R5, RZ, RZ, UR33 ;  /* 0x00000021ff057e24 */ /* 0x000fca000f8e00ff */
[----:B------:R-:W-:-:S04]  /*9aa0*/  SHF.L.U32 R5, R5, 0x1f, RZ ;  /* 0x0000001f05057819 */ /* 0x000fc800000006ff */
[----:B------:R0:W1:Y:S01]  /*9ab0*/  SYNCS.PHASECHK.TRANS64.TRYWAIT P2, [UR6+0x2a850], R5 ;  /* 0x02a85005ff0075a7 */ /* 0x0000620008040146 */
[----:B------:R-:W-:Y:S05]  /*9ac0*/  @!P0 BRA `(.L_x_4158) ;  /* 0x0000000000048947 */ /* 0x000fea0003800000 */
[----:B------:R-:W-:Y:S01]  /*9ad0*/  BPT.TRAP 0x1 ;  /* 0x000000040000795c */ /* 0x000fe20000300000 */
.L_x_4158:
[----:B-1----:R-:W-:Y:S05]  /*9ae0*/  @P2 BRA `(.L_x_4156) ;  /* 0x0000000000082947 */ /* 0x002fea0003800000 */
[----:B------:R-:W1:Y:S02]  /*9af0*/  SYNCS.PHASECHK.TRANS64.TRYWAIT P2, [UR6+0x2a850], R5 ;  /* 0x02a85005ff0075a7 */ /* 0x000e640008040146 */
[----:B-1----:R-:W-:Y:S05]  /*9b00*/  @!P2 BRA `(.L_x_4159) ;  /* 0x0000010000b4a947 */ /* 0x002fea0003800000 */
.L_x_4156:
        /* <DEDUP_REMOVED lines=27> */
[----:B------:R-:W0:Y:S01]  /*9cc0*/  MUFU.TANH R11, R11 ;  /* 0x0000000b000b7308 */ /* 0x000e220000002400 */
[----:B------:R-:W-:Y:S01]  /*9cd0*/  UMOV UR7, 0x40000040 ;  /* 0x4000004000077882 */ /* 0x000fe20000000000 */
[----:B-1----:R-:W-:Y:S01]  /*9ce0*/  FMNMX.FTZ R6, R10, R7, !PT ;  /* 0x000000070a067209 */ /* 0x002fe20007810000 */
[C---:B------:R-:W-:Y:S01]  /*9cf0*/  FMUL.FTZ R136, R0.reuse, R145 ;  /* 0x0000009100887220 */ /* 0x040fe20000410000 */
[C---:B------:R-:W-:Y:S01]  /*9d00*/  FMUL.FTZ R125, R0.reuse, R134 ;  /* 0x00000086007d7220 */ /* 0x040fe20000410000 */
[C---:B------:R-:W-:Y:S01]  /*9d10*/  FMUL.FTZ R145, R0.reuse, R154 ;  /* 0x0000009a00917220 */ /* 0x040fe20000410000 */
[C---:B------:R-:W-:Y:S01]  /*9d20*/  FMUL.FTZ R154, R0.reuse, R163 ;  /* 0x000000a3009a7220 */ /* 0x040fe20000410000 */
[----:B--2---:R-:W-:Y:S01]  /*9d30*/  FMNMX.FTZ R6, R9, R6, !PT ;  /* 0x0000000609067209 */ /* 0x004fe20007810000 */
        /* <DEDUP_REMOVED lines=43> */
[----:B------:R-:W-:Y:S01]  /*9ff0*/  FMUL.FTZ R162, R0, R171 ;  /* 0x000000ab00a27220 */ /* 0x000fe20000410000 */
[----:B------:R-:W-:Y:S01]  /*a000*/  UMOV UR10, UR31 ;  /* 0x0000001f000a7c82 */ /* 0x000fe20008000000 */
[----:B------:R-:W1:Y:S03]  /*a010*/  S2R R209, SR_TID.X ;  /* 0x0000000000d17919 */ /* 0x000e660000002100 */
[----:B------:R-:W3:Y:S01]  /*a020*/  MUFU.TANH R120, R120 ;  /* 0x0000007800787308 */ /* 0x000ee20000002400 */
[----:B--2---:R-:W-:-:S07]  /*a030*/  FMNMX.FTZ R163, R21, R164, !PT ;  /* 0x000000a415a37209 */ /* 0x004fce0007810000 */
[----:B------:R-:W2:Y:S01]  /*a040*/  MUFU.TANH R121, R121 ;  /* 0x0000007900797308 */ /* 0x000ea20000002400 */
[----:B0-----:R-:W-:-:S07]  /*a050*/  FMNMX.FTZ R6, R20, R5, !PT ;  /* 0x0000000514067209 */ /* 0x001fce0007810000 */
[----:B------:R-:W0:Y:S01]  /*a060*/  MUFU.TANH R123, R123 ;  /* 0x0000007b007b7308 */ /* 0x000e220000002400 */
[----:B---3--:R-:W-:Y:S01]  /*a070*/  FMNMX.FTZ R164, R120, R163, !PT ;  /* 0x000000a378a47209 */ /* 0x008fe20007810000 */
[----:B------:R-:W-:-:S06]  /*a080*/  FMUL.FTZ R163, R0, R172 ;  /* 0x000000ac00a37220 */ /* 0x000fcc0000410000 */
[----:B------:R-:W3:Y:S01]  /*a090*/  MUFU.TANH R122, R122 ;  /* 0x0000007a007a7308 */ /* 0x000ee20000002400 */
[----:B--2---:R-:W-:Y:S02]  /*a0a0*/  FMNMX.FTZ R5, R121, R6, !PT ;  /* 0x0000000679057209 */ /* 0x004fe40007810000 */
[----:B-1----:R-:W-:-:S05]  /*a0b0*/  SHF.R.U32.HI R209, RZ, 0x7, R209 ;  /* 0x00000007ffd17819 */ /* 0x002fca00000116d1 */
[----:B------:R-:W1:Y:S01]  /*a0c0*/  MUFU.TANH R124, R124 ;  /* 0x0000007c007c7308 */ /* 0x000e620000002400 */
[----:B0-----:R-:W-:Y:S01]  /*a0d0*/  FMNMX.FTZ R165, R123, R164, !PT ;  /* 0x000000a47ba57209 */ /* 0x001fe20007810000 */
[C---:B------:R-:W-:Y:S01]  /*a0e0*/  FMUL.FTZ R164, R0.reuse, R173 ;  /* 0x000000ad00a47220 */ /* 0x040fe20000410000 */
[----:B------:R-:W-:-:S05]  /*a0f0*/  FMUL.FTZ R173, R0, R180 ;  /* 0x000000b400ad7220 */ /* 0x000fca0000410000 */
        /* <DEDUP_REMOVED lines=11> */
[----:B0-----:R-:W-:Y:S01]  /*a1b0*/  FMNMX.FTZ R166, R128, R165, !PT ;  /* 0x000000a580a67209 */ /* 0x001fe20007810000 */
[C---:B------:R-:W-:Y:S01]  /*a1c0*/  FMUL.FTZ R165, R0.reuse, R174 ;  /* 0x000000ae00a57220 */ /* 0x040fe20000410000 */
[----:B------:R-:W-:-:S05]  /*a1d0*/  FMUL.FTZ R174, R0, R181 ;  /* 0x000000b500ae7220 */ /* 0x000fca0000410000 */
        /* <DEDUP_REMOVED lines=17> */
[----:B------:R-:W-:Y:S01]  /*a2f0*/  FMUL.FTZ R167, R0, R176 ;  /* 0x000000b000a77220 */ /* 0x000fe20000410000 */
[----:B------:R-:W-:Y:S02]  /*a300*/  WARPGROUP.DEPBAR.LE gsb0, 0x0 ;  /* 0x00008000000079c5 */ /* 0x000fe40000010000 */
[----:B------:R-:W-:-:S03]  /*a310*/  WARPGROUP.ARRIVE ;  /* 0x00000000000079c5 */ /* 0x000fc60000000000 */
[----:B------:R-:W1:Y:S01]  /*a320*/  MUFU.TANH R138, R138 ;  /* 0x0000008a008a7308 */ /* 0x000e620000002400 */
[----:B0-----:R-:W-:Y:S02]  /*a330*/  FMNMX.FTZ R5, R137, R6, !PT ;  /* 0x0000000689057209 */ /* 0x001fe40007810000 */
[----:B------:R-:W-:Y:S01]  /*a340*/  QGMMA.64x192x32.F32.E4M3.E4M3 R24, R192, gdesc[UR4], R24, gsb0 ;  /* 0x02e00004c0187df3 */ /* 0x000fe20008000818 */
[----:B------:R-:W-:Y:S01]  /*a350*/  UIADD3 UR6, UR11, 0x4, URZ ;  /* 0x000000040b067890 */ /* 0x000fe2000fffe03f */
[----:B------:R-:W-:-:S03]  /*a360*/  UMOV UR7, 0x40000040 ;  /* 0x4000004000077882 */ /* 0x000fc60000000000 */
[----:B------:R-:W0:Y:S01]  /*a370*/  MUFU.TANH R140, R140 ;  /* 0x0000008c008c7308 */ /* 0x000e220000002400 */
[----:B--2---:R-:W-:Y:S01]  /*a380*/  FMNMX.FTZ R169, R139, R168, !PT ;  /* 0x000000a88ba97209 */ /* 0x004fe20007810000 */
[----:B------:R-:W-:-:S06]  /*a390*/  FMUL.FTZ R168, R0, R177 ;  /* 0x000000b100a87220 */ /* 0x000fcc0000410000 */
        /* <DEDUP_REMOVED lines=12> */
[----:B------:R-:W-:-:S06]  /*a460*/  FMUL.FTZ R169, R0, R178 ;  /* 0x000000b200a97220 */ /* 0x000fcc0000410000 */
[----:B------:R-:W2:Y:S01]  /*a470*/  MUFU.TANH R146, R146 ;  /* 0x0000009200927308 */ /* 0x000ea20000002400 */
[----:B-1----:R-:W-:-:S07]  /*a480*/  FMNMX.FTZ R5, R145, R6, !PT ;  /* 0x0000000691057209 */ /* 0x002fce0007810000 */
[----:B------:R-:W1:Y:S01]  /*a490*/  MUFU.TANH R148, R148 ;  /* 0x0000009400947308 */ /* 0x000e620000002400 */
[----:B0-----:R-:W-:Y:S01]  /*a4a0*/  FMNMX.FTZ R171, R147, R170, !PT ;  /* 0x000000aa93ab7209 */ /* 0x001fe20007810000 */
[----:B------:R-:W-:Y:S01]  /*a4b0*/  FMUL.FTZ R170, R0, R179 ;  /* 0x000000b300aa7220 */ /* 0x000fe20000410000 */
[----:B------:R-:W-:-:S05]  /*a4c0*/  IMAD.U32 R179, RZ, RZ, UR51 ;  /* 0x00000033ffb37e24 */ /* 0x000fca000f8e00ff */
        /* <DEDUP_REMOVED lines=32> */
[----:B--2---:R-:W-:Y:S01]  /*a6d0*/  FMNMX.FTZ R175, R163, R172, !PT ;  /* 0x000000aca3af7209 */ /* 0x004fe20007810000 */
[----:B------:R-:W-:-:S06]  /*a6e0*/  FMUL.FTZ R172, R0, R183 ;  /* 0x000000b700ac7220 */ /* 0x000fcc0000410000 */
[----:B------:R-:W2:Y:S01]  /*a6f0*/  MUFU.TANH R165, R165 ;  /* 0x000000a500a57308 */ /* 0x000ea20000002400 */
[----:B-1----:R-:W-:Y:S01]  /*a700*/  FMNMX.FTZ R6, R162, R5, !PT ;  /* 0x00000005a2067209 */ /* 0x002fe20007810000 */
[----:B------:R-:W-:Y:S02]  /*a710*/  WARPGROUP.DEPBAR.LE gsb0, 0x0 ;  /* 0x00008000000079c5 */ /* 0x000fe40000010000 */
[----:B------:R-:W-:-:S04]  /*a720*/  WARPGROUP.ARRIVE ;  /* 0x00000000000079c5 */ /* 0x000fc80000000000 */
[----:B------:R-:W1:Y:S01]  /*a730*/  MUFU.TANH R167, R167 ;  /* 0x000000a700a77308 */ /* 0x000e620000002400 */
[----:B0-----:R-:W-:Y:S01]  /*a740*/  FMNMX.FTZ R176, R164, R175, !PT ;  /* 0x000000afa4b07209 */ /* 0x001fe20007810000 */
[----:B------:R-:W-:Y:S01]  /*a750*/  QGMMA.64x192x32.F32.E4M3.E4M3 R24, R188, gdesc[UR4], R24, gsb0 ;  /* 0x02e00004bc187df3 */ /* 0x000fe20008000818 */
[----:B------:R-:W-:Y:S01]  /*a760*/  UIADD3 UR6, UR11, 0x6, URZ ;  /* 0x000000060b067890 */ /* 0x000fe2000fffe03f */
[----:B------:R-:W-:-:S04]  /*a770*/  UMOV UR7, 0x40000040 ;  /* 0x4000004000077882 */ /* 0x000fc80000000000 */
        /* <DEDUP_REMOVED lines=15> */
[----:B-1----:R-:W-:Y:S02]  /*a870*/  FMNMX.FTZ R175, R174, R175, !PT ;  /* 0x000000afaeaf7209 */ /* 0x002fe40007810000 */
[----:B0-----:R-:W-:-:S03]  /*a880*/  FMNMX.FTZ R5, R171, R6, !PT ;  /* 0x00000006ab057209 */ /* 0x001fc60007810000 */
[----:B------:R-:W0:Y:S01]  /*a890*/  SHFL.BFLY PT, R6, R175, 0x2, 0x1f ;  /* 0x0c401f00af067f89 */ /* 0x000e2200000e0000 */
[----:B--2---:R-:W-:-:S05]  /*a8a0*/  FMNMX.FTZ R176, R172, R5, !PT ;  /* 0x00000005acb07209 */ /* 0x004fca0007810000 */
[----:B------:R-:W1:Y:S01]  /*a8b0*/  SHFL.BFLY PT, R5, R176, 0x2, 0x1f ;  /* 0x0c401f00b0057f89 */ /* 0x000e6200000e0000 */
[----:B0-----:R-:W-:Y:S01]  /*a8c0*/  FMNMX.FTZ R177, R175, R6, !PT ;  /* 0x00000006afb17209 */ /* 0x001fe20007810000 */
[----:B------:R-:W-:-:S04]  /*a8d0*/  IMAD.U32 R175, RZ, RZ, UR10 ;  /* 0x0000000affaf7e24 */ /* 0x000fc8000f8e00ff */
[----:B------:R-:W0:Y:S01]  /*a8e0*/  SHFL.BFLY PT, R6, R177, 0x1, 0x1f ;  /* 0x0c201f00b1067f89 */ /* 0x000e2200000e0000 */
[----:B-1----:R-:W-:-:S05]  /*a8f0*/  FMNMX.FTZ R178, R176, R5, !PT ;  /* 0x00000005b0b27209 */ /* 0x002fca0007810000 */
[----:B------:R-:W1:Y:S01]  /*a900*/  SHFL.BFLY PT, R5, R178, 0x1, 0x1f ;  /* 0x0c201f00b2057f89 */ /* 0x000e6200000e0000 */
[----:B0-----:R-:W-:Y:S02]  /*a910*/  FMNMX.FTZ R6, R177, R6, !PT ;  /* 0x00000006b1067209 */ /* 0x001fe40007810000 */
[----:B------:R-:W-:-:S03]  /*a920*/  IADD3 R177, -R209, 0xb, RZ ;  /* 0x0000000bd1b17810 */ /* 0x000fc60007ffe1ff */
[C---:B------:R-:W-:Y:S01]  /*a930*/  FFMA.FTZ R175, R6.reuse, R175, -8 ;  /* 0xc100000006af7423 */ /* 0x040fe200000100af */
[----:B------:R-:W-:-:S03]  /*a940*/  FADD.FTZ R7, -R6, R7 ;  /* 0x0000000706077221 */ /* 0x000fc60000010100 */
[--C-:B------:R-:W-:Y:S01]  /*a950*/  FFMA.FTZ R176, R174, UR10, -R175.reuse ;  /* 0x0000000aaeb07c23 */ /* 0x100fe200080108af */
[----:B------:R-:W-:Y:S01]  /*a960*/  FMUL.FTZ R7, R7, UR10 ;  /* 0x0000000a07077c20 */ /* 0x000fe20008410000 */
[----:B-1----:R-:W-:Y:S01]  /*a970*/  FMNMX.FTZ R5, R178, R5, !PT ;  /* 0x00000005b2057209 */ /* 0x002fe20007810000 */
[----:B------:R-:W-:Y:S02]  /*a980*/  IMAD.U32 R178, RZ, RZ, UR10 ;  /* 0x0000000affb27e24 */ /* 0x000fe4000f8e00ff */
[--C-:B------:R-:W-:Y:S01]  /*a990*/  FFMA.FTZ R10, R10, UR10, -R175.reuse ;  /* 0x0000000a0a0a7c23 */ /* 0x100fe200080108af */
[----:B------:R-:W-:-:S01]  /*a9a0*/  FFMA.FTZ R9, R9, UR10, -R175 ;  /* 0x0000000a09097c23 */ /* 0x000fc200080108af */
[----:B------:R-:W-:Y:S01]  /*a9b0*/  FFMA.FTZ R13, R13, UR10, -R175 ;  /* 0x0000000a0d0d7c23 */ /* 0x000fe200080108af */
[----:B------:R-:W-:-:S01]  /*a9c0*/  FADD.FTZ R8, -R5, R8 ;  /* 0x0000000805087221 */ /* 0x000fc20000010100 */
[----:B------:R-:W-:Y:S01]  /*a9d0*/  FFMA.FTZ R174, R5, R178, -8 ;  /* 0xc100000005ae7423 */ /* 0x000fe200000100b2 */
[----:B------:R-:W-:Y:S01]  /*a9e0*/  MUFU.EX2 R7, R7 ;  /* 0x0000000700077308 */ /* 0x000fe20000000800 */
[----:B------:R-:W-:-:S01]  /*a9f0*/  FFMA.FTZ R14, R14, UR10, -R175 ;  /* 0x0000000a0e0e7c23 */ /* 0x000fc200080108af */
[----:B------:R-:W-:Y:S01]  /*aa00*/  FMUL.FTZ R8, R8, UR10 ;  /* 0x0000000a08087c20 */ /* 0x000fe20008410000 */
[----:B------:R-:W-:-:S01]  /*aa10*/  FFMA.FTZ R11, R11, UR10, -R174 ;  /* 0x0000000a0b0b7c23 */ /* 0x000fc200080108ae */
[--C-:B------:R-:W-:Y:S01]  /*aa20*/  FFMA.FTZ R12, R12, UR10, -R174.reuse ;  /* 0x0000000a0c0c7c23 */ /* 0x100fe200080108ae */
        /* <DEDUP_REMOVED lines=39> */
[----:B------:R-:W-:Y:S01]  /*aca0*/  FFMA.FTZ R173, R173, UR10, -R175 ;  /* 0x0000000aadad7c23 */ /* 0x000fe200080108af */
[----:B------:R-:W-:-:S01]  /*acb0*/  FFMA.FTZ R129, R129, UR10, -R174 ;  /* 0x0000000a81817c23 */ /* 0x000fc200080108ae */
[--C-:B------:R-:W-:Y:S01]  /*acc0*/  FFMA.FTZ R130, R130, UR10, -R174.reuse ;  /* 0x0000000a82827c23 */ /* 0x100fe200080108ae */
[----:B------:R-:W-:-:S01]  /*acd0*/  FFMA.FTZ R133, R133, UR10, -R174 ;  /* 0x0000000a85857c23 */ /* 0x000fc200080108ae */
[----:B------:R-:W1:Y:S01]  /*ace0*/  MUFU.EX2 R13, R13 ;  /* 0x0000000d000d7308 */ /* 0x000e620000000800 */
        /* <DEDUP_REMOVED lines=9> */
[--C-:B------:R-:W-:Y:S01]  /*ad80*/  FFMA.FTZ R146, R146, UR10, -R174.reuse ;  /* 0x0000000a92927c23 */ /* 0x100fe200080108ae */
[----:B------:R-:W-:-:S01]  /*ad90*/  FFMA.FTZ R149, R149, UR10, -R174 ;  /* 0x0000000a95957c23 */ /* 0x000fc200080108ae */
[--C-:B------:R-:W-:Y:S01]  /*ada0*/  FFMA.FTZ R150, R150, UR10, -R174.reuse ;  /* 0x0000000a96967c23 */ /* 0x100fe200080108ae */
[----:B------:R-:W-:-:S01]  /*adb0*/  FFMA.FTZ R153, R153, UR10, -R174 ;  /* 0x0000000a99997c23 */ /* 0x000fc200080108ae */
[----:B------:R-:W-:-:S02]  /*adc0*/  WARPGROUP.DEPBAR.LE gsb0, 0x0 ;  /* 0x00008000000079c5 */ /* 0x000fc40000010000 */
[----:B------:R-:W-:Y:S01]  /*add0*/  WARPGROUP.ARRIVE ;  /* 0x00000000000079c5 */ /* 0x000fe20000000000 */
[----:B------:R-:W2:Y:S01]  /*ade0*/  MUFU.EX2 R14, R14 ;  /* 0x0000000e000e7308 */ /* 0x000ea20000000800 */
[----:B-1----:R-:W-:-:S01]  /*adf0*/  FADD.FTZ R3, R13, R4 ;  /* 0x000000040d037221 */ /* 0x002fc20000010000 */
[--C-:B------:R-:W-:Y:S01]  /*ae00*/  FFMA.FTZ R154, R154, UR10, -R174.reuse ;  /* 0x0000000a9a9a7c23 */ /* 0x100fe200080108ae */
[----:B------:R-:W-:-:S01]  /*ae10*/  FFMA.FTZ R157, R157, UR10, -R174 ;  /* 0x0000000a9d9d7c23 */ /* 0x000fc200080108ae */
[--C-:B------:R-:W-:Y:S01]  /*ae20*/  FFMA.FTZ R158, R158, UR10, -R174.reuse ;  /* 0x0000000a9e9e7c23 */ /* 0x100fe200080108ae */
[----:B------:R-:W-:Y:S01]  /*ae30*/  QGMMA.64x192x32.F32.E4M3.E4M3 R24, R184, gdesc[UR4], R24, gsb0 ;  /* 0x02e00004b8187df3 */ /* 0x000fe20008000818 */
[----:B------:R-:W-:-:S01]  /*ae40*/  FFMA.FTZ R161, R161, UR10, -R174 ;  /* 0x0000000aa1a17c23 */ /* 0x000fc200080108ae */
[----:B------:R-:W-:Y:S01]  /*ae50*/  FFMA.FTZ R162, R162, UR10, -R174 ;  /* 0x0000000aa2a27c23 */ /* 0x000fe200080108ae */
[----:B------:R-:W1:Y:S01]  /*ae60*/  MUFU.EX2 R20, R20 ;  /* 0x0000001400147308 */ /* 0x000e620000000800 */
[----:B0-----:R-:W-:-:S01]  /*ae70*/  FADD.FTZ R175, R15, R178 ;  /* 0x000000b20faf7221 */ /* 0x001fc20000010000 */
[--C-:B------:R-:W-:Y:S01]  /*ae80*/  FFMA.FTZ R165, R165, UR10, -R174.reuse ;  /* 0x0000000aa5a57c23 */ /* 0x100fe200080108ae */
[----:B------:R-:W-:-:S01]  /*ae90*/  FFMA.FTZ R171, R171, UR10, -R174 ;  /* 0x0000000aabab7c23 */ /* 0x000fc200080108ae */
[----:B------:R-:W-:-:S04]  /*aea0*/  FFMA.FTZ R172, R172, UR10, -R174 ;  /* 0x0000000aacac7c23 */ /* 0x000fc800080108ae */
        /* <DEDUP_REMOVED lines=50> */
[----:B------:R-:W-:-:S06]  /*b1d0*/  WARPGROUP.DEPBAR.LE gsb0, 0x0 ;  /* 0x00008000000079c5 */ /* 0x000fcc0000010000 */
        /* <DEDUP_REMOVED lines=34> */
[----:B-1----:R-:W-:-:S01]  /*b400*/  FADD.FTZ R4, R156, R3 ;  /* 0x000000039c047221 */ /* 0x002fc20000010000 */
[----:B------:R-:W-:-:S05]  /*b410*/  @!P1 LEA R3, R179, UR36, 0x3 ;  /* 0x00000024b3039c11 */ /* 0x000fca000f8e18ff */
[----:B------:R-:W-:Y:S01]  /*b420*/  @!P1 VIADD R3, R3, 0x2a840 ;  /* 0x0002a84003039836 */ /* 0x000fe20000000000 */
[----:B------:R-:W1:Y:S01]  /*b430*/  MUFU.EX2 R161, R161 ;  /* 0x000000a100a17308 */ /* 0x000e620000000800 */
[----:B0-----:R-:W-:-:S01]  /*b440*/  FADD.FTZ R170, R158, R175 ;  /* 0x000000af9eaa7221 */ /* 0x001fc20000010000 */
[----:B------:R1:W-:Y:S06]  /*b450*/  BAR.ARV R177, 0x100 ;  /* 0x000400b10000751d */ /* 0x0003ec0000002000 */
[----:B------:R-:W0:Y:S01]  /*b460*/  MUFU.EX2 R160, R160 ;  /* 0x000000a000a07308 */ /* 0x000e220000000800 */
[----:B--2---:R-:W-:-:S01]  /*b470*/  FADD.FTZ R175, R159, R4 ;  /* 0x000000049faf7221 */ /* 0x004fc20000010000 */
[----:B------:R-:W-:-:S04]  /*b480*/  @!P1 PRMT R3, RZ, 0x654, R3 ;  /* 0x00000654ff039816 */ /* 0x000fc80000000003 */
[----:B------:R2:W-:Y:S02]  /*b490*/  @!P1 SYNCS.ARRIVE.TRANS64.RED.A1T0 RZ, [R3+URZ], RZ ;  /* 0x000000ff03ff99a7 */ /* 0x0005e4000810043f */
        /* <DEDUP_REMOVED lines=10> */
[----:B------:R-:W2:Y:S01]  /*b540*/  MUFU.EX2 R167, R167 ;  /* 0x000000a700a77308 */ /* 0x000ea20000000800 */
[----:B---3--:R-:W-:-:S07]  /*b550*/  FADD.FTZ R4, R164, R175 ;  /* 0x000000afa4047221 */ /* 0x008fce0000010000 */
        /* <DEDUP_REMOVED lines=18> */
.L_x_4160:
        /* <DEDUP_REMOVED lines=139> */
.L_x_4151:
        /* <DEDUP_REMOVED lines=9> */
.L_x_4180:
[----:B------:R-:W-:Y:S01]  /*bfc0*/  ISETP.NE.AND P3, PT, RZ, UR44, PT ;  /* 0x0000002cff007c0c */ /* 0x000fe2000bf65270 */
[----:B------:R-:W-:-:S04]  /*bfd0*/  UISETP.NE.AND UP1, UPT, UR33, 0x1, UPT ;  /* 0x000000012100788c */ /* 0x000fc8000bf25270 */
[----:B------:R-:W-:-:S04]  /*bfe0*/  USEL UR50, URZ, 0x1, UP1 ;  /* 0x000000013f327887 */ /* 0x000fc80008800000 */
[----:B------:R-:W-:-:S04]  /*bff0*/  ULOP3.LUT UR50, UR34, UR50, URZ, 0x3c, !UPT ;  /* 0x0000003222327292 */ /* 0x000fc8000f8e3c3f */
[----:B------:R-:W-:Y:S08]  /*c000*/  @P3 BRA `(.L_x_4163) ;  /* 0x0000000000383947 */ /* 0x000ff00003800000 */
[----:B------:R-:W-:Y:S05]  /*c010*/  @!P0 BRA `(.L_x_4164) ;  /* 0x0000000000048947 */ /* 0x000fea0003800000 */
[----:B------:R-:W-:Y:S01]  /*c020*/  BPT.TRAP 0x1 ;  /* 0x000000040000795c */ /* 0x000fe20000300000 */
.L_x_4164:
        /* <DEDUP_REMOVED lines=9> */
.L_x_4165:
[----:B-1----:R-:W-:Y:S05]  /*c0c0*/  @P2 BRA `(.L_x_4163) ;  /* 0x0000000000082947 */ /* 0x002fea0003800000 */
[----:B------:R-:W1:Y:S02]  /*c0d0*/  SYNCS.PHASECHK.TRANS64.TRYWAIT P2, [UR6+0x2a830], R5 ;  /* 0x02a83005ff0075a7 */ /* 0x000e640008040146 */
[----:B-1----:R-:W-:Y:S05]  /*c0e0*/  @!P2 BRA `(.L_x_4166) ;  /* 0x000000dc0054a947 */ /* 0x002fea0003800000 */
.L_x_4163:
        /* <DEDUP_REMOVED lines=40> */
.L_x_4168:
[----:B------:R-:W-:Y:S01]  /*c370*/  ULEA UR6, UR33, UR36, 0x3 ;  /* 0x0000002421067291 */ /* 0x000fe2000f8e183f */
[----:B------:R-:W-:-:S05]  /*c380*/  IMAD.U32 R5, RZ, RZ, UR34 ;  /* 0x00000022ff057e24 */ /* 0x000fca000f8e00ff */
[----:B------:R-:W-:-:S04]  /*c390*/  SHF.L.U32 R5, R5, 0x1f, RZ ;  /* 0x0000001f05057819 */ /* 0x000fc800000006ff */
[----:B------:R0:W1:Y:S01]  /*c3a0*/  SYNCS.PHASECHK.TRANS64.TRYWAIT P2, [UR6+0x2a850], R5 ;  /* 0x02a85005ff0075a7 */ /* 0x0000620008040146 */
[----:B------:R-:W-:Y:S05]  /*c3b0*/  @!P0 BRA `(.L_x_4169) ;  /* 0x0000000000048947 */ /* 0x000fea0003800000 */
[----:B------:R-:W-:Y:S01]  /*c3c0*/  BPT.TRAP 0x1 ;  /* 0x000000040000795c */ /* 0x000fe20000300000 */
.L_x_4169:
[----:B-1----:R-:W-:Y:S05]  /*c3d0*/  @P2 BRA `(.L_x_4167) ;  /* 0x0000000000082947 */ /* 0x002fea0003800000 */
[----:B------:R-:W1:Y:S02]  /*c3e0*/  SYNCS.PHASECHK.TRANS64.TRYWAIT P2, [UR6+0x2a850], R5 ;  /* 0x02a85005ff0075a7 */ /* 0x000e640008040146 */
[----:B-1----:R-:W-:Y:S05]  /*c3f0*/  @!P2 BRA `(.L_x_4170) ;  /* 0x000000d800a8a947 */ /* 0x002fea0003800000 */
.L_x_4167:
[----:B------:R-:W-:Y:S01]  /*c400*/  UIADD3 UR6, UR36, 0x400, URZ ;  /* 0x0000040024067890 */ /* 0x000fe2000fffe03f */
[----:B------:R-:W-:Y:S01]  /*c410*/  WARPGROUP.ARRIVE ;  /* 0x00000000000079c5 */ /* 0x000fe20000000000 */
[----:B------:R-:W-:-:S05]  /*c420*/  UMOV UR7, 0x40000040 ;  /* 0x4000004000077882 */ /* 0x000fca0000000000 */
[----:B------:R-:W2:Y:S01]  /*c430*/  S2R R209, SR_TID.X ;  /* 0x0000000000d17919 */ /* 0x000ea20000002100 */
[----:B------:R-:W-:Y:S01]  /*c440*/  USHF.R.U32.HI UR6, URZ, 0x4, UR6 ;  /* 0x000000043f067899 */ /* 0x000fe20008011606 */
[----:B------:R-:W-:Y:S01]  /*c450*/  PLOP3.LUT P2, PT, PT, PT, UP0, 0x80, 0x0 ;  /* 0x000000000000781c */ /* 0x000fe20003f4f008 */
[C---:B-1----:R-:W-:Y:S01]  /*c460*/  FMUL.FTZ R6, R0.reuse, R120 ;  /* 0x0000007800067220 */ /* 0x042fe20000410000 */
[C---:B------:R-:W-:Y:S01]  /*c470*/  FMUL.FTZ R21, R0.reuse, R121 ;  /* 0x0000007900157220 */ /* 0x040fe20000410000 */
[----:B------:R-:W-:Y:S01]  /*c480*/  ULOP3.LUT UR6, UR6, 0x3fff, URZ, 0xc0, !UPT ;  /* 0x00003fff06067892 */ /* 0x000fe2000f8ec03f */
[----:B------:R-:W-:Y:S02]  /*c490*/  IMAD.U32 R120, RZ, RZ, UR51 ;  /* 0x00000033ff787e24 */ /* 0x000fe4000f8e00ff */
[C---:B------:R-:W-:Y:S01]  /*c4a0*/  FMUL.FTZ R11, R0.reuse, R127 ;  /* 0x0000007f000b7220 */ /* 0x040fe20000410000 */
[C---:B------:R-:W-:Y:S01]  /*c4b0*/  FMUL.FTZ R127, R0.reuse, R147 ;  /* 0x00000093007f7220 */ /* 0x040fe20000410000 */
[----:B------:R-:W-:Y:S01]  /*c4c0*/  ULOP3.LUT UR6, UR6, 0x10000, URZ, 0xfc, !UPT ;  /* 0x0001000006067892 */ /* 0x000fe2000f8efc3f */
[----:B------:R-:W-:Y:S01]  /*c4d0*/  FMUL.FTZ R147, R0, R149 ;  /* 0x0000009500937220 */ /* 0x000fe20000410000 */
[----:B------:R-:W-:Y:S01]  /*c4e0*/  @!P1 LEA R120, R120, UR36, 0x3 ;  /* 0x0000002478789c11 */ /* 0x000fe2000f8e18ff */
[C---:B------:R-:W-:Y:S01]  /*c4f0*/  FMUL.FTZ R10, R0.reuse, R126 ;  /* 0x0000007e000a7220 */ /* 0x040fe20000410000 */
[----:B------:R-:W-:Y:S01]  /*c500*/  UIMAD UR10, UR33, 0x600, UR6 ;  /* 0x00000600210a78a4 */ /* 0x000fe2000f8e0206 */
[C---:B------:R-:W-:Y:S01]  /*c510*/  FMUL.FTZ R126, R0.reuse, R146 ;  /* 0x00000092007e7220 */ /* 0x040fe20000410000 */
[----:B------:R-:W-:Y:S01]  /*c520*/  FMUL.FTZ R146, R0, R148 ;  /* 0x0000009400927220 */ /* 0x000fe20000410000 */
[----:B------:R-:W-:-:S02]  /*c530*/  @!P1 VIADD R120, R120, 0x2a840 ;  /* 0x0002a84078789836 */ /* 0x000fc40000000000 */
[C---:B------:R-:W-:Y:S01]  /*c540*/  FMUL.FTZ R9, R0.reuse, R123 ;  /* 0x0000007b00097220 */ /* 0x040fe20000410000 */
[C---:B------:R-:W-:Y:S01]  /*c550*/  FMUL.FTZ R13, R0.reuse, R131 ;  /* 0x00000083000d7220 */ /* 0x040fe20000410000 */
[C---:B------:R-:W-:Y:S01]  /*c560*/  FMUL.FTZ R148, R0.reuse, R153 ;  /* 0x0000009900947220 */ /* 0x040fe20000410000 */
[----:B------:R-:W-:Y:S01]  /*c570*/  UMOV UR6, UR10 ;  /* 0x0000000a00067c82 */ /* 0x000fe20008000000 */
[C---:B0-----:R-:W-:Y:S01]  /*c580*/  FMUL.FTZ R5, R0.reuse, R122 ;  /* 0x0000007a00057220 */ /* 0x041fe20000410000 */
        /* <DEDUP_REMOVED lines=12> */
[C---:B------:R-:W-:Y:S01]  /*c650*/  FMUL.FTZ R124, R0.reuse, R142 ;  /* 0x0000008e007c7220 */ /* 0x040fe20000410000 */
[C---:B------:R-:W-:Y:S01]  /*c660*/  FMUL.FTZ R155, R0.reuse, R160 ;  /* 0x000000a0009b7220 */ /* 0x040fe20000410000 */
[C---:B------:R-:W-:Y:S01]  /*c670*/  FMUL.FTZ R156, R0.reuse, R161 ;  /* 0x000000a1009c7220 */ /* 0x040fe20000410000 */
[C---:B------:R-:W-:Y:S01]  /*c680*/  FMUL.FTZ R134, R0.reuse, R162 ;  /* 0x000000a200867220 */ /* 0x040fe20000410000 */
[C---:B------:R-:W-:Y:S01]  /*c690*/  FMUL.FTZ R135, R0.reuse, R163 ;  /* 0x000000a300877220 */ /* 0x040fe20000410000 */
[----:B------:R-:W-:Y:S01]  /*c6a0*/  @!P1 PRMT R120, RZ, 0x654, R120 ;  /* 0x00000654ff789816 */ /* 0x000fe20000000078 */
        /* <DEDUP_REMOVED lines=8> */
[----:B------:R-:W0:Y:S08]  /*c730*/  MUFU.TANH R6, R6 ;  /* 0x0000000600067308 */ /* 0x000e300000002400 */
        /* <DEDUP_REMOVED lines=27> */
[----:B------:R-:W-:Y:S02]  /*c8f0*/  VIADD R168, R17, UR41 ;  /* 0x0000002911a87c36 */ /* 0x000fe40008000000 */
[C---:B------:R-:W-:Y:S01]  /*c900*/  FMUL.FTZ R198, R0.reuse, R136 ;  /* 0x0000008800c67220 */ /* 0x040fe20000410000 */
[----:B------:R-:W-:Y:S01]  /*c910*/  QGMMA.64x192x32.F32.E4M3.E4M3 R24, R192, gdesc[UR4], R24, gsb0 ;  /* 0x02e00004c0187df3 */ /* 0x000fe20008000818 */
[----:B------:R-:W-:Y:S01]  /*c920*/  UIADD3 UR6, UR10, 0x4, URZ ;  /* 0x000000040a067890 */ /* 0x000fe2000fffe03f */
[----:B------:R-:W-:Y:S01]  /*c930*/  FMUL.FTZ R136, R0, R166 ;  /* 0x000000a600887220 */ /* 0x000fe20000410000 */
[----:B------:R-:W-:Y:S01]  /*c940*/  UMOV UR7, 0x40000040 ;  /* 0x4000004000077882 */ /* 0x000fe20000000000 */
[----:B------:R-:W-:-:S02]  /*c950*/  IMAD.SHL.U32 R166, R2, 0x80, RZ ;  /* 0x0000008002a67824 */ /* 0x000fc400078e00ff */
[C---:B------:R-:W-:Y:S01]  /*c960*/  FMUL.FTZ R197, R0.reuse, R137 ;  /* 0x0000008900c57220 */ /* 0x040fe20000410000 */
[C---:B------:R-:W-:Y:S01]  /*c970*/  FMUL.FTZ R137, R0.reuse, R167 ;  /* 0x000000a700897220 */ /* 0x040fe20000410000 */
[----:B------:R-:W-:Y:S01]  /*c980*/  FMUL.FTZ R167, R0, R181 ;  /* 0x000000b500a77220 */ /* 0x000fe20000410000 */
        /* <DEDUP_REMOVED lines=68> */
[----:B------:R-:W0:Y:S01]  /*cdd0*/  MUFU.TANH R189, R189 ;  /* 0x000000bd00bd7308 */ /* 0x000e220000002400 */
[----:B------:R-:W-:Y:S02]  /*cde0*/  @P2 SHF.R.U32.HI R168, RZ, UR6, R121 ;  /* 0x00000006ffa82c19 */ /* 0x000fe40008011679 */
[----:B------:R-:W-:-:S03]  /*cdf0*/  IADD3 R121, -R166, 0x1, RZ ;  /* 0x00000001a6797810 */ /* 0x000fc60007ffe1ff */
[----:B------:R-:W5:Y:S02]  /*ce00*/  SHFL.IDX PT, R149, R168, RZ, 0x1c1f ;  /* 0x001c1fffa8957589 */ /* 0x000f6400000e0000 */
[----:B------:R-:W-:Y:S01]  /*ce10*/  IMAD R121, R16, -0x2, R121 ;  /* 0xfffffffe10797824 */ /* 0x000fe200078e0279 */
        /* <DEDUP_REMOVED lines=10> */
[----:B-1----:R-:W-:-:S05]  /*cec0*/  IMAD.U32 R120, RZ, RZ, UR45 ;  /* 0x0000002dff787e24 */ /* 0x002fca000f8e00ff */
[----:B------:R-:W-:-:S05]  /*ced0*/  IADD3 R121, -R120, UR40, R121 ;  /* 0x0000002878797c10 */ /* 0x000fca000fffe179 */
[C---:B------:R-:W-:Y:S02]  /*cee0*/  VIADD R174, R121.reuse, UR32 ;  /* 0x0000002079ae7c36 */ /* 0x040fe40008000000 */
[----:B------:R-:W-:Y:S02]  /*cef0*/  VIADD R176, R121, UR29 ;  /* 0x0000001d79b07c36 */ /* 0x000fe40008000000 */
[--C-:B-----5:R-:W-:Y:S02]  /*cf00*/  IMAD.IADD R170, R174, 0x1, R149.reuse ;  /* 0x00000001aeaa7824 */ /* 0x120fe400078e0295 */
[----:B------:R-:W-:Y:S01]  /*cf10*/  IMAD.IADD R172, R176, 0x1, R149 ;  /* 0x00000001b0ac7824 */ /* 0x000fe200078e0295 */
        /* <DEDUP_REMOVED lines=14> */
.L_x_4173:
[----:B------:R-:W-:-:S05]  /*d000*/  IMAD.U32 R151, RZ, RZ, UR31 ;  /* 0x0000001fff977e24 */ /* 0x000fca000f8e00ff */
[----:B------:R-:W-:-:S13]  /*d010*/  ISETP.NE.AND P2, PT, R151, 0x1, PT ;  /* 0x000000019700780c */ /* 0x000fda0003f45270 */
[----:B------:R-:W0:Y:S02]  /*d020*/  @P2 LDC.64 R120, c[0x0][0x9e8] ;  /* 0x00027a00ff782b82 */ /* 0x000e240000000a00 */
[----:B0-----:R-:W-:-:S05]  /*d030*/  @P2 IMAD.HI.U32 R120, R149, R120, RZ ;  /* 0x0000007895782227 */ /* 0x001fca00078e00ff */
[----:B------:R-:W-:-:S07]  /*d040*/  @P2 SHF.R.U32.HI R149, RZ, R121, R120 ;  /* 0x00000079ff952219 */ /* 0x000fce0000011678 */
.L_x_4174:
[----:B------:R-:W-:Y:S05]  /*d050*/  BSYNC B0 ;  /* 0x0000000000007941 */ /* 0x000fea0003800000 */
.L_x_4172:
[----:B------:R-:W-:-:S04]  /*d060*/  IMAD R149, R149, R151, -R166 ;  /* 0x0000009795957224 */ /* 0x000fc800078e0aa6 */
[----:B------:R-:W-:-:S05]  /*d070*/  IMAD R149, R16, -0x2, R149 ;  /* 0xfffffffe10957824 */ /* 0x000fca00078e0295 */
[----:B------:R-:W-:Y:S02]  /*d080*/  VIADDMNMX R170, R149, R151, R170, PT ;  /* 0x0000009795aa7246 */ /* 0x000fe400038001aa */
[----:B------:R-:W-:-:S07]  /*d090*/  VIMNMX R172, R172, R149, !PT ;  /* 0x00000095acac7248 */ /* 0x000fce0007fe0100 */
.L_x_4171:
[----:B------:R-:W-:Y:S01]  /*d0a0*/  ISETP.GT.AND P2, PT, R2, -0x1, PT ;  /* 0xffffffff0200780c */ /* 0x000fe20003f44270 */
[----:B------:R-:W0:Y:S03]  /*d0b0*/  SHFL.IDX PT, R121, R168, 0x1, 0x1c1f ;  /* 0x003c1f00a8797f89 */ /* 0x000e2600000e0000 */
[C---:B------:R-:W-:Y:S02]  /*d0c0*/  ISETP.GT.AND P4, PT, R172.reuse, RZ, P2 ;  /* 0x000000ffac00720c */ /* 0x040fe40001784270 */
[----:B------:R-:W-:Y:S02]  /*d0d0*/  ISETP.GT.AND P6, PT, R172, 0x1, P2 ;  /* 0x00000001ac00780c */ /* 0x000fe400017c4270 */
[C---:B------:R-:W-:Y:S02]  /*d0e0*/  ISETP.LT.OR P4, PT, R170.reuse, 0x1, P4 ;  /* 0x00000001aa00780c */ /* 0x040fe40002781670 */
[----:B------:R-:W-:-:S02]  /*d0f0*/  ISETP.LT.OR P6, PT, R170, 0x2, P6 ;  /* 0x00000002aa00780c */ /* 0x000fc400037c1670 */
[----:B------:R-:W-:Y:S02]  /*d100*/  FSEL R177, R6, -INF , !P4 ;  /* 0xff80000006b17808 */ /* 0x000fe40006000000 */
[C---:B------:R-:W-:Y:S02]  /*d110*/  ISETP.GT.AND P3, PT, R172.reuse, 0x8, P2 ;  /* 0x00000008ac00780c */ /* 0x040fe40001764270 */
[C---:B------:R-:W-:Y:S02]  /*d120*/  ISETP.GT.AND P4, PT, R172.reuse, 0x9, P2 ;  /* 0x00000009ac00780c */ /* 0x040fe40001784270 */
[----:B------:R-:W-:Y:S02]  /*d130*/  FSEL R175, R21, -INF , !P6 ;  /* 0xff80000015af7808 */ /* 0x000fe40007000000 */
[----:B------:R-:W-:Y:S02]  /*d140*/  ISETP.GT.AND P6, PT, R172, 0x10, P2 ;  /* 0x00000010ac00780c */ /* 0x000fe400017c4270 */
[----:B------:R-:W-:-:S02]  /*d150*/  ISETP.LT.OR P3, PT, R170, 0x9, P3 ;  /* 0x00000009aa00780c */ /* 0x000fc40001f61670 */
[C---:B------:R-:W-:Y:S02]  /*d160*/  ISETP.LT.OR P4, PT, R170.reuse, 0xa, P4 ;  /* 0x0000000aaa00780c */ /* 0x040fe40002781670 */
[----:B------:R-:W-:Y:S02]  /*d170*/  ISETP.LT.OR P6, PT, R170, 0x11, P6 ;  /* 0x00000011aa00780c */ /* 0x000fe400037c1670 */
[----:B------:R-:W-:Y:S02]  /*d180*/  FSEL R171, R123, -INF , !P3 ;  /* 0xff8000007bab7808 */ /* 0x000fe40005800000 */
[----:B------:R-:W-:Y:S02]  /*d190*/  FSEL R169, R192, -INF , !P4 ;  /* 0xff800000c0a97808 */ /* 0x000fe40006000000 */
[C---:B------:R-:W-:Y:S02]  /*d1a0*/  ISETP.GT.AND P3, PT, R172.reuse, 0x11, P2 ;  /* 0x00000011ac00780c */ /* 0x040fe40001764270 */
[----:B------:R-:W-:-:S02]  /*d1b0*/  ISETP.GT.AND P4, PT, R172, 0x18, P2 ;  /* 0x00000018ac00780c */ /* 0x000fc40001784270 */
[----:B------:R-:W-:Y:S02]  /*d1c0*/  FSEL R193, R193, -INF , !P6 ;  /* 0xff800000c1c17808 */ /* 0x000fe40007000000 */
[----:B------:R-:W-:Y:S02]  /*d1d0*/  ISETP.GT.AND P6, PT, R172, 0x19, P2 ;  /* 0x00000019ac00780c */ /* 0x000fe400017c4270 */
[C---:B------:R-:W-:Y:S02]  /*d1e0*/  ISETP.LT.OR P3, PT, R170.reuse, 0x12, P3 ;  /* 0x00000012aa00780c */ /* 0x040fe40001f61670 */
[C---:B------:R-:W-:Y:S02]  /*d1f0*/  ISETP.LT.OR P4, PT, R170.reuse, 0x19, P4 ;  /* 0x00000019aa00780c */ /* 0x040fe40002781670 */
[----:B------:R-:W-:Y:S02]  /*d200*/  ISETP.LT.OR P6, PT, R170, 0x1a, P6 ;  /* 0x0000001aaa00780c */ /* 0x000fe400037c1670 */
[----:B------:R-:W-:-:S02]  /*d210*/  FSEL R173, R194, -INF , !P3 ;  /* 0xff800000c2ad7808 */ /* 0x000fc40005800000 */
[----:B------:R-:W-:Y:S02]  /*d220*/  FSEL R195, R195, -INF , !P4 ;  /* 0xff800000c3c37808 */ /* 0x000fe40006000000 */
[C---:B------:R-:W-:Y:S02]  /*d230*/  ISETP.GT.AND P3, PT, R172.reuse, 0x20, P2 ;  /* 0x00000020ac00780c */ /* 0x040fe40001764270 */
[----:B------:R-:W-:Y:S02]  /*d240*/  ISETP.GT.AND P4, PT, R172, 0x21, P2 ;  /* 0x00000021ac00780c */ /* 0x000fe40001784270 */
        /* <DEDUP_REMOVED lines=34> */
[----:B------:R-:W-:Y:S02]  /*d470*/  ISETP.GT.AND P4, PT, R172, 0x51, P2 ;  /* 0x00000051ac00780c */ /* 0x000fe40001784270 */
[----:B------:R-:W-:Y:S02]  /*d480*/  FSEL R148, R152, -INF , !P6 ;  /* 0xff80000098947808 */ /* 0x000fe40007000000 */
[C---:B------:R-:W-:Y:S02]  /*d490*/  ISETP.GT.AND P3, PT, R172.reuse, 0x50, P2 ;  /* 0x00000050ac00780c */ /* 0x040fe40001764270 */
[----:B------:R-:W-:Y:S02]  /*d4a0*/  ISETP.GT.AND P6, PT, R172, 0x58, P2 ;  /* 0x00000058ac00780c */ /* 0x000fe400017c4270 */
[----:B------:R-:W-:-:S02]  /*d4b0*/  ISETP.LT.OR P4, PT, R170, 0x52, P4 ;  /* 0x00000052aa00780c */ /* 0x000fc40002781670 */
[C---:B------:R-:W-:Y:S02]  /*d4c0*/  ISETP.LT.OR P3, PT, R170.reuse, 0x51, P3 ;  /* 0x00000051aa00780c */ /* 0x040fe40001f61670 */
[----:B------:R-:W-:Y:S02]  /*d4d0*/  ISETP.LT.OR P6, PT, R170, 0x59, P6 ;  /* 0x00000059aa00780c */ /* 0x000fe400037c1670 */
[----:B------:R-:W-:Y:S02]  /*d4e0*/  FSEL R152, R156, -INF , !P4 ;  /* 0xff8000009c987808 */ /* 0x000fe40006000000 */
[----:B------:R-:W-:Y:S02]  /*d4f0*/  FSEL R150, R155, -INF , !P3 ;  /* 0xff8000009b967808 */ /* 0x000fe40005800000 */
[----:B------:R-:W-:Y:S02]  /*d500*/  ISETP.GT.AND P4, PT, R172, 0x60, P2 ;  /* 0x00000060ac00780c */ /* 0x000fe40001784270 */
[----:B------:R-:W-:-:S02]  /*d510*/  FSEL R153, R157, -INF , !P6 ;  /* 0xff8000009d997808 */ /* 0x000fc40007000000 */
[C---:B------:R-:W-:Y:S02]  /*d520*/  ISETP.GT.AND P3, PT, R172.reuse, 0x59, P2 ;  /* 0x00000059ac00780c */ /* 0x040fe40001764270 */
        /* <DEDUP_REMOVED lines=13> */
[----:B------:R-:W-:Y:S01]  /*d600*/  FSEL R159, R162, -INF , !P4 ;  /* 0xff800000a29f7808 */ /* 0x000fe20006000000 */
[--C-:B0-----:R-:W-:Y:S01]  /*d610*/  IMAD.IADD R162, R176, 0x1, R121.reuse ;  /* 0x00000001b0a27824 */ /* 0x101fe200078e0279 */
[----:B------:R-:W-:Y:S01]  /*d620*/  FSEL R158, R161, -INF , !P3 ;  /* 0xff800000a19e7808 */ /* 0x000fe20005800000 */
[----:B------:R-:W-:Y:S01]  /*d630*/  IMAD.IADD R161, R174, 0x1, R121 ;  /* 0x00000001aea17824 */ /* 0x000fe200078e0279 */
        /* <DEDUP_REMOVED lines=24> */
.L_x_4177:
[----:B------:R-:W-:-:S05]  /*d7c0*/  IMAD.U32 R6, RZ, RZ, UR31 ;  /* 0x0000001fff067e24 */ /* 0x000fca000f8e00ff */
[----:B------:R-:W-:-:S13]  /*d7d0*/  ISETP.NE.AND P3, PT, R6, 0x1, PT ;  /* 0x000000010600780c */ /* 0x000fda0003f65270 */
[----:B------:R-:W0:Y:S02]  /*d7e0*/  @P3 LDC.64 R120, c[0x0][0x9e8] ;  /* 0x00027a00ff783b82 */ /* 0x000e240000000a00 */
[----:B0-----:R-:W-:-:S05]  /*d7f0*/  @P3 IMAD.HI.U32 R120, R167, R120, RZ ;  /* 0x00000078a7783227 */ /* 0x001fca00078e00ff */
[----:B------:R-:W-:-:S07]  /*d800*/  @P3 SHF.R.U32.HI R167, RZ, R121, R120 ;  /* 0x00000079ffa73219 */ /* 0x000fce0000011678 */
.L_x_4178:
[----:B------:R-:W-:Y:S05]  /*d810*/  BSYNC B0 ;  /* 0x0000000000007941 */ /* 0x000fea0003800000 */
.L_x_4176:
[----:B------:R-:W-:-:S04]  /*d820*/  IMAD R167, R167, R6, -R166 ;  /* 0x00000006a7a77224 */ /* 0x000fc800078e0aa6 */
[----:B------:R-:W-:-:S05]  /*d830*/  IMAD R167, R16, -0x2, R167 ;  /* 0xfffffffe10a77824 */ /* 0x000fca00078e02a7 */
[----:B------:R-:W-:Y:S02]  /*d840*/  VIADDMNMX R161, R167, R6, R161, PT ;  /* 0x00000006a7a17246 */ /* 0x000fe400038001a1 */
[----:B------:R-:W-:-:S07]  /*d850*/  VIMNMX R162, R162, R167, !PT ;  /* 0x000000a7a2a27248 */ /* 0x000fce0007fe0100 */
.L_x_4175:
        /* <DEDUP_REMOVED lines=9> */
[C---:B------:R-:W-:Y:S02]  /*d8f0*/  ISETP.GT.AND P3, PT, R162.reuse, 0x11, P2 ;  /* 0x00000011a200780c */ /* 0x040fe40001764270 */
[----:B------:R-:W-:Y:S02]  /*d900*/  FMNMX.FTZ R6, R193, R6, !PT ;  /* 0x00000006c1067209 */ /* 0x000fe40007810000 */
[----:B------:R-:W-:Y:S02]  /*d910*/  ISETP.LT.OR P3, PT, R161, 0x12, P3 ;  /* 0x00000012a100780c */ /* 0x000fe40001f61670 */
[----:B------:R-:W-:Y:S02]  /*d920*/  FMNMX.FTZ R6, R173, R6, !PT ;  /* 0x00000006ad067209 */ /* 0x000fe40007810000 */
[----:B------:R-:W-:-:S02]  /*d930*/  ISETP.GT.AND P6, PT, R162, 0x8, P2 ;  /* 0x00000008a200780c */ /* 0x000fc400017c4270 */
[----:B------:R-:W-:Y:S02]  /*d940*/  FMNMX.FTZ R121, R195, R6, !PT ;  /* 0x00000006c3797209 */ /* 0x000fe40007810000 */
[----:B------:R-:W-:Y:S02]  /*d950*/  ISETP.GT.AND P4, PT, R162, 0x1, P2 ;  /* 0x00000001a200780c */ /* 0x000fe40001784270 */
[----:B------:R-:W-:Y:S02]  /*d960*/  FMNMX.FTZ R121, R196, R121, !PT ;  /* 0x00000079c4797209 */ /* 0x000fe40007810000 */
[C---:B------:R-:W-:Y:S02]  /*d970*/  ISETP.LT.OR P6, PT, R161.reuse, 0x9, P6 ;  /* 0x00000009a100780c */ /* 0x040fe400037c1670 */
[----:B------:R-:W-:Y:S02]  /*d980*/  FMNMX.FTZ R6, R198, R121, !PT ;  /* 0x00000079c6067209 */ /* 0x000fe40007810000 */
[----:B------:R-:W-:-:S02]  /*d990*/  ISETP.LT.OR P4, PT, R161, 0x2, P4 ;  /* 0x00000002a100780c */ /* 0x000fc40002781670 */
[----:B------:R-:W-:Y:S02]  /*d9a0*/  FMNMX.FTZ R6, R197, R6, !PT ;  /* 0x00000006c5067209 */ /* 0x000fe40007810000 */
[----:B------:R-:W-:Y:S02]  /*d9b0*/  FSEL R10, R10, -INF , !P6 ;  /* 0xff8000000a0a7808 */ /* 0x000fe40007000000 */
        /* <DEDUP_REMOVED lines=32> */
[----:B0-----:R-:W-:-:S05]  /*dbc0*/  FMNMX.FTZ R121, R120, R121, !PT ;  /* 0x0000007978797209 */ /* 0x001fca0007810000 */
[----:B------:R-:W0:Y:S02]  /*dbd0*/  SHFL.BFLY PT, R6, R121, 0x1, 0x1f ;  /* 0x0c201f0079067f89 */ /* 0x000e2400000e0000 */
[----:B0-----:R-:W-:Y:S02]  /*dbe0*/  FMNMX.FTZ R6, R121, R6, !PT ;  /* 0x0000000679067209 */ /* 0x001fe40007810000 */
[----:B------:R-:W-:Y:S02]  /*dbf0*/  FSEL R121, R13, -INF , !P3 ;  /* 0xff8000000d797808 */ /* 0x000fe40005800000 */
[----:B------:R-:W-:Y:S01]  /*dc00*/  ISETP.GT.AND P3, PT, R162, 0x19, P2 ;  /* 0x00000019a200780c */ /* 0x000fe20001764270 */
[----:B------:R-:W-:-:S01]  /*dc10*/  FFMA.FTZ R120, R6, R167, -8 ;  /* 0xc100000006787423 */ /* 0x000fc200000100a7 */
[----:B------:R-:W-:Y:S02]  /*dc20*/  FSETP.NEU.FTZ.AND P6, PT, R6, -INF , PT ;  /* 0xff8000000600780b */ /* 0x000fe40003fdd000 */
[----:B------:R-:W-:-:S02]  /*dc30*/  ISETP.LT.OR P3, PT, R161, 0x1a, P3 ;  /* 0x0000001aa100780c */ /* 0x000fc40001f61670 */
[----:B------:R-:W-:Y:S02]  /*dc40*/  FSEL R120, R120, RZ, P6 ;  /* 0x000000ff78787208 */ /* 0x000fe40003000000 */
[----:B------:R-:W-:Y:S02]  /*dc50*/  FSEL R15, R15, -INF , !P3 ;  /* 0xff8000000f0f7808 */ /* 0x000fe40005800000 */
[----:B------:R-:W-:Y:S01]  /*dc60*/  ISETP.GT.AND P3, PT, R162, 0x21, P2 ;  /* 0x00000021a200780c */ /* 0x000fe20001764270 */
[----:B------:R-:W-:-:S01]  /*dc70*/  FFMA.FTZ R168, R171, UR10, -R120 ;  /* 0x0000000aaba87c23 */ /* 0x000fc20008010878 */
[----:B------:R-:W-:Y:S01]  /*dc80*/  FSEL R167, R20, -INF , !P4 ;  /* 0xff80000014a77808 */ /* 0x000fe20006000000 */
[----:B------:R-:W-:-:S01]  /*dc90*/  FFMA.FTZ R166, R175, UR10, -R120 ;  /* 0x0000000aafa67c23 */ /* 0x000fc20008010878 */
[----:B------:R-:W-:Y:S01]  /*dca0*/  ISETP.LT.OR P3, PT, R161, 0x22, P3 ;  /* 0x00000022a100780c */ /* 0x000fe20001f61670 */
[----:B------:R-:W-:-:S01]  /*dcb0*/  FFMA.FTZ R179, R154, UR10, -R120 ;  /* 0x0000000a9ab37c23 */ /* 0x000fc20008010878 */
[----:B------:R-:W-:Y:S01]  /*dcc0*/  ISETP.GT.AND P4, PT, R162, 0x28, P2 ;  /* 0x00000028a200780c */ /* 0x000fe20001784270 */
[----:B------:R-:W-:-:S01]  /*dcd0*/  FFMA.FTZ R151, R151, UR10, -R120 ;  /* 0x0000000a97977c23 */ /* 0x000fc20008010878 */
[----:B------:R-:W-:Y:S01]  /*dce0*/  FSEL R122, R122, -INF , !P3 ;  /* 0xff8000007a7a7808 */ /* 0x000fe20005800000 */
[----:B------:R-:W-:-:S01]  /*dcf0*/  FFMA.FTZ R177, R177, UR10, -R120 ;  /* 0x0000000ab1b17c23 */ /* 0x000fc20008010878 */
[----:B------:R-:W-:Y:S01]  /*dd00*/  ISETP.GT.AND P3, PT, R162, RZ, P2 ;  /* 0x000000ffa200720c */ /* 0x000fe20001764270 */
[----:B------:R0:W-:Y:S01]  /*dd10*/  MUFU.EX2 R20, R168 ;  /* 0x000000a800147308 */ /* 0x0001e20000000800 */
[----:B------:R-:W-:Y:S01]  /*dd20*/  ISETP.LT.OR P4, PT, R161, 0x29, P4 ;  /* 0x00000029a100780c */ /* 0x000fe20002781670 */
[--C-:B------:R-:W-:Y:S01]  /*dd30*/  FFMA.FTZ R169, R169, UR10, -R120.reuse ;  /* 0x0000000aa9a97c23 */ /* 0x100fe20008010878 */
[----:B------:R-:W-:Y:S01]  /*dd40*/  ISETP.LT.OR P3, PT, R161, 0x1, P3 ;  /* 0x00000001a100780c */ /* 0x000fe20001f61670 */
[--C-:B------:R-:W-:Y:S01]  /*dd50*/  FFMA.FTZ R173, R173, UR10, -R120.reuse ;  /* 0x0000000aadad7c23 */ /* 0x100fe20008010878 */
[----:B------:R-:W-:Y:S01]  /*dd60*/  FSEL R124, R124, -INF , !P4 ;  /* 0xff8000007c7c7808 */ /* 0x000fe20006000000 */
[--C-:B------:R-:W-:Y:S01]  /*dd70*/  FFMA.FTZ R195, R195, UR10, -R120.reuse ;  /* 0x0000000ac3c37c23 */ /* 0x100fe20008010878 */
[----:B------:R-:W-:Y:S01]  /*dd80*/  FSEL R171, R5, -INF , !P3 ;  /* 0xff80000005ab7808 */ /* 0x000fe20005800000 */
[----:B------:R1:W-:Y:S01]  /*dd90*/  MUFU.EX2 R13, R177 ;  /* 0x000000b1000d7308 */ /* 0x0003e20000000800 */
[----:B------:R-:W-:Y:S01]  /*dda0*/  ISETP.GT.AND P4, PT, R162, 0x29, P2 ;  /* 0x00000029a200780c */ /* 0x000fe20001784270 */
[--C-:B0-----:R-:W-:Y:S01]  /*ddb0*/  FFMA.FTZ R168, R193, UR10, -R120.reuse ;  /* 0x0000000ac1a87c23 */ /* 0x101fe20008010878 */
        /* <DEDUP_REMOVED lines=9> */
[--C-:B-1----:R-:W-:Y:S01]  /*de50*/  FFMA.FTZ R177, R188, UR10, -R120.reuse ;  /* 0x0000000abcb17c23 */ /* 0x102fe20008010878 */
[----:B------:R-:W-:Y:S01]  /*de60*/  ISETP.LT.OR P3, PT, R161, 0x31, P3 ;  /* 0x00000031a100780c */ /* 0x000fe20001f61670 */
[--C-:B------:R-:W-:Y:S01]  /*de70*/  FFMA.FTZ R21, R21, UR10, -R120.reuse ;  /* 0x0000000a15157c23 */ /* 0x100fe20008010878 */
[----:B------:R-:W-:Y:S01]  /*de80*/  FMNMX.FTZ R5, R11, R170, !PT ;  /* 0x000000aa0b057209 */ /* 0x000fe20007810000 */
[--C-:B------:R-:W-:Y:S01]  /*de90*/  FFMA.FTZ R148, R148, UR10, -R120.reuse ;  /* 0x0000000a94947c23 */ /* 0x100fe20008010878 */
[----:B------:R-:W-:Y:S01]  /*dea0*/  FSEL R125, R125, -INF , !P4 ;  /* 0xff8000007d7d7808 */ /* 0x000fe20006000000 */
[--C-:B------:R-:W-:Y:S01]  /*deb0*/  FFMA.FTZ R150, R150, UR10, -R120.reuse ;  /* 0x0000000a96967c23 */ /* 0x100fe20008010878 */
[----:B------:R-:W-:Y:S01]  /*dec0*/  FMNMX.FTZ R172, R12, R5, !PT ;  /* 0x000000050cac7209 */ /* 0x000fe20007810000 */
[----:B------:R-:W-:Y:S01]  /*ded0*/  FFMA.FTZ R165, R165, UR10, -R120 ;  /* 0x0000000aa5a57c23 */ /* 0x000fe20008010878 */
[----:B------:R-:W-:Y:S01]  /*dee0*/  ISETP.GT.AND P4, PT, R162, 0x31, P2 ;  /* 0x00000031a200780c */ /* 0x000fe20001784270 */
[----:B------:R-:W-:Y:S01]  /*def0*/  MUFU.EX2 R166, R166 ;  /* 0x000000a600a67308 */ /* 0x000fe20000000800 */
[----:B------:R-:W-:-:S02]  /*df00*/  FMNMX.FTZ R5, R121, R172, !PT ;  /* 0x000000ac79057209 */ /* 0x000fc40007810000 */
[----:B------:R-:W-:Y:S02]  /*df10*/  FSEL R126, R126, -INF , !P3 ;  /* 0xff8000007e7e7808 */ /* 0x000fe40005800000 */
[----:B------:R-:W-:Y:S02]  /*df20*/  FMNMX.FTZ R174, R14, R5, !PT ;  /* 0x000000050eae7209 */ /* 0x000fe40007810000 */
[----:B------:R-:W-:Y:S01]  /*df30*/  ISETP.GT.AND P3, PT, R162, 0x38, P2 ;  /* 0x00000038a200780c */ /* 0x000fe20001764270 */
[----:B------:R-:W-:Y:S01]  /*df40*/  MUFU.EX2 R169, R169 ;  /* 0x000000a900a97308 */ /* 0x000fe20000000800 */
[----:B------:R-:W-:Y:S02]  /*df50*/  FMNMX.FTZ R176, R15, R174, !PT ;  /* 0x000000ae0fb07209 */ /* 0x000fe40007810000 */
[----:B------:R-:W-:Y:S02]  /*df60*/  ISETP.LT.OR P4, PT, R161, 0x32, P4 ;  /* 0x00000032a100780c */ /* 0x000fe40002781670 */
[----:B------:R-:W-:-:S02]  /*df70*/  FMNMX.FTZ R5, R167, R176, !PT ;  /* 0x000000b0a7057209 */ /* 0x000fc40007810000 */
[----:B------:R-:W-:Y:S01]  /*df80*/  ISETP.LT.OR P3, PT, R161, 0x39, P3 ;  /* 0x00000039a100780c */ /* 0x000fe20001f61670 */
[----:B------:R-:W-:Y:S01]  /*df90*/  MUFU.EX2 R168, R168 ;  /* 0x000000a800a87308 */ /* 0x000fe20000000800 */
[----:B------:R-:W-:Y:S02]  /*dfa0*/  FMNMX.FTZ R5, R122, R5, !PT ;  /* 0x000000057a057209 */ /* 0x000fe40007810000 */
[----:B------:R-:W-:Y:S02]  /*dfb0*/  FSEL R170, R127, -INF , !P4 ;  /* 0xff8000007faa7808 */ /* 0x000fe40006000000 */
[----:B------:R-:W-:Y:S02]  /*dfc0*/  FMNMX.FTZ R176, R124, R5, !PT ;  /* 0x000000057cb07209 */ /* 0x000fe40007810000 */
[----:B------:R-:W-:Y:S01]  /*dfd0*/  ISETP.GT.AND P4, PT, R162, 0x39, P2 ;  /* 0x00000039a200780c */ /* 0x000fe20001784270 */
[----:B------:R-:W-:Y:S01]  /*dfe0*/  MUFU.EX2 R173, R173 ;  /* 0x000000ad00ad7308 */ /* 0x000fe20000000800 */
[----:B------:R-:W-:-:S02]  /*dff0*/  FSEL R128, R128, -INF , !P3 ;  /* 0xff80000080807808 */ /* 0x000fc40005800000 */
[----:B------:R-:W-:Y:S02]  /*e000*/  FMNMX.FTZ R5, R125, R176, !PT ;  /* 0x000000b07d057209 */ /* 0x000fe40007810000 */
[----:B------:R-:W-:Y:S02]  /*e010*/  ISETP.GT.AND P3, PT, R162, 0x40, P2 ;  /* 0x00000040a200780c */ /* 0x000fe40001764270 */
[C---:B------:R-:W-:Y:S01]  /*e020*/  ISETP.LT.OR P4, PT, R161.reuse, 0x3a, P4 ;  /* 0x0000003aa100780c */ /* 0x040fe20002781670 */
[----:B------:R-:W-:Y:S01]  /*e030*/  MUFU.EX2 R127, R195 ;  /* 0x000000c3007f7308 */ /* 0x000fe20000000800 */
[----:B------:R-:W-:Y:S02]  /*e040*/  FMNMX.FTZ R5, R126, R5, !PT ;  /* 0x000000057e057209 */ /* 0x000fe40007810000 */
[----:B------:R-:W-:Y:S02]  /*e050*/  ISETP.LT.OR P3, PT, R161, 0x41, P3 ;  /* 0x00000041a100780c */ /* 0x000fe40001f61670 */
[----:B------:R-:W-:-:S02]  /*e060*/  FSEL R129, R129, -INF , !P4 ;  /* 0xff80000081817808 */ /* 0x000fc40006000000 */
[----:B------:R-:W-:Y:S01]  /*e070*/  ISETP.GT.AND P4, PT, R162, 0x41, P2 ;  /* 0x00000041a200780c */ /* 0x000fe20001784270 */
[----:B------:R-:W-:Y:S01]  /*e080*/  MUFU.EX2 R172, R196 ;  /* 0x000000c400ac7308 */ /* 0x000fe20000000800 */
[----:B------:R-:W-:Y:S02]  /*e090*/  FMNMX.FTZ R5, R170, R5, !PT ;  /* 0x00000005aa057209 */ /* 0x000fe40007810000 */
[----:B------:R-:W-:Y:S02]  /*e0a0*/  FSEL R174, R130, -INF , !P3 ;  /* 0xff80000082ae7808 */ /* 0x000fe40005800000 */
[----:B------:R-:W-:Y:S02]  /*e0b0*/  ISETP.GT.AND P3, PT, R162, 0x48, P2 ;  /* 0x00000048a200780c */ /* 0x000fe40001764270 */
[----:B------:R-:W-:Y:S01]  /*e0c0*/  ISETP.LT.OR P4, PT, R161, 0x42, P4 ;  /* 0x00000042a100780c */ /* 0x000fe20002781670 */
[----:B------:R-:W-:Y:S01]  /*e0d0*/  MUFU.EX2 R130, R198 ;  /* 0x000000c600827308 */ /* 0x000fe20000000800 */
[----:B------:R-:W-:-:S02]  /*e0e0*/  FMNMX.FTZ R178, R128, R5, !PT ;  /* 0x0000000580b27209 */ /* 0x000fc40007810000 */
[----:B------:R-:W-:Y:S02]  /*e0f0*/  ISETP.LT.OR P3, PT, R161, 0x49, P3 ;  /* 0x00000049a100780c */ /* 0x000fe40001f61670 */
[----:B------:R-:W-:Y:S02]  /*e100*/  FSEL R175, R131, -INF , !P4 ;  /* 0xff80000083af7808 */ /* 0x000fe40006000000 */
[----:B------:R-:W-:Y:S01]  /*e110*/  ISETP.GT.AND P4, PT, R162, 0x49, P2 ;  /* 0x00000049a200780c */ /* 0x000fe20001784270 */
[----:B------:R-:W-:Y:S01]  /*e120*/  MUFU.EX2 R131, R197 ;  /* 0x000000c500837308 */ /* 0x000fe20000000800 */
[----:B------:R-:W-:Y:S02]  /*e130*/  FMNMX.FTZ R5, R129, R178, !PT ;  /* 0x000000b281057209 */ /* 0x000fe40007810000 */
[----:B------:R-:W-:Y:S02]  /*e140*/  FSEL R132, R132, -INF , !P3 ;  /* 0xff80000084847808 */ /* 0x000fe40005800000 */
[----:B------:R-:W-:-:S02]  /*e150*/  ISETP.GT.AND P3, PT, R162, 0x50, P2 ;  /* 0x00000050a200780c */ /* 0x000fc40001764270 */
[C---:B------:R-:W-:Y:S01]  /*e160*/  ISETP.LT.OR P4, PT, R161.reuse, 0x4a, P4 ;  /* 0x0000004aa100780c */ /* 0x040fe20002781670 */
[----:B------:R-:W-:Y:S01]  /*e170*/  MUFU.EX2 R176, R189 ;  /* 0x000000bd00b07308 */ /* 0x000fe20000000800 */
[----:B------:R-:W-:Y:S02]  /*e180*/  FMNMX.FTZ R178, R174, R5, !PT ;  /* 0x00000005aeb27209 */ /* 0x000fe40007810000 */
[----:B------:R-:W-:Y:S02]  /*e190*/  ISETP.LT.OR P3, PT, R161, 0x51, P3 ;  /* 0x00000051a100780c */ /* 0x000fe40001f61670 */
[----:B------:R-:W-:Y:S02]  /*e1a0*/  FSEL R133, R133, -INF , !P4 ;  /* 0xff80000085857808 */ /* 0x000fe40006000000 */
[----:B------:R-:W-:Y:S01]  /*e1b0*/  ISETP.GT.AND P4, PT, R162, 0x51, P2 ;  /* 0x00000051a200780c */ /* 0x000fe20001784270 */
[----:B------:R-:W-:Y:S01]  /*e1c0*/  MUFU.EX2 R177, R177 ;  /* 0x000000b100b17308 */ /* 0x000fe20000000800 */
[----:B------:R-:W-:-:S02]  /*e1d0*/  FMNMX.FTZ R5, R175, R178, !PT ;  /* 0x000000b2af057209 */ /* 0x000fc40007810000 */
[----:B------:R-:W-:Y:S02]  /*e1e0*/  FSEL R134, R134, -INF , !P3 ;  /* 0xff80000086867808 */ /* 0x000fe40005800000 */
[----:B------:R-:W-:Y:S02]  /*e1f0*/  ISETP.GT.AND P3, PT, R162, 0x58, P2 ;  /* 0x00000058a200780c */ /* 0x000fe40001764270 */
[C---:B------:R-:W-:Y:S01]  /*e200*/  ISETP.LT.OR P4, PT, R161.reuse, 0x52, P4 ;  /* 0x00000052a100780c */ /* 0x040fe20002781670 */
[----:B------:R0:W-:Y:S01]  /*e210*/  MUFU.EX2 R178, R151 ;  /* 0x0000009700b27308 */ /* 0x0001e20000000800 */
[----:B------:R-:W-:Y:S02]  /*e220*/  FMNMX.FTZ R180, R132, R5, !PT ;  /* 0x0000000584b47209 */ /* 0x000fe40007810000 */
[----:B------:R-:W-:Y:S02]  /*e230*/  ISETP.LT.OR P3, PT, R161, 0x59, P3 ;  /* 0x00000059a100780c */ /* 0x000fe40001f61670 */
[----:B------:R-:W-:-:S02]  /*e240*/  FSEL R154, R135, -INF , !P4 ;  /* 0xff800000879a7808 */ /* 0x000fc40006000000 */
[----:B------:R-:W-:Y:S01]  /*e250*/  FMNMX.FTZ R5, R133, R180, !PT ;  /* 0x000000b485057209 */ /* 0x000fe20007810000 */
[----:B------:R1:W-:Y:S01]  /*e260*/  MUFU.EX2 R135, R179 ;  /* 0x000000b300877308 */ /* 0x0003e20000000800 */
[----:B------:R-:W-:Y:S01]  /*e270*/  ISETP.GT.AND P4, PT, R162, 0x59, P2 ;  /* 0x00000059a200780c */ /* 0x000fe20001784270 */
[--C-:B0-----:R-:W-:Y:S01]  /*e280*/  FFMA.FTZ R151, R147, UR10, -R120.reuse ;  /* 0x0000000a93977c23 */ /* 0x101fe20008010878 */
[----:B------:R-:W-:Y:S02]  /*e290*/  FSEL R136, R136, -INF , !P3 ;  /* 0xff80000088887808 */ /* 0x000fe40005800000 */
[----:B------:R-:W-:Y:S02]  /*e2a0*/  FMNMX.FTZ R5, R134, R5, !PT ;  /* 0x0000000586057209 */ /* 0x000fe40007810000 */
[----:B------:R-:W-:Y:S01]  /*e2b0*/  ISETP.GT.AND P3, PT, R162, 0x60, P2 ;  /* 0x00000060a200780c */ /* 0x000fe20001764270 */
[----:B------:R-:W-:Y:S01]  /*e2c0*/  MUFU.EX2 R21, R21 ;  /* 0x0000001500157308 */ /* 0x000fe20000000800 */
[----:B------:R-:W-:Y:S01]  /*e2d0*/  ISETP.LT.OR P4, PT, R161, 0x5a, P4 ;  /* 0x0000005aa100780c */ /* 0x000fe20002781670 */
[----:B-1----:R-:W-:Y:S01]  /*e2e0*/  FFMA.FTZ R179, R149, UR10, -R120 ;  /* 0x0000000a95b37c23 */ /* 0x002fe20008010878 */
[----:B------:R-:W-:-:S02]  /*e2f0*/  FMNMX.FTZ R5, R154, R5, !PT ;  /* 0x000000059a057209 */ /* 0x000fc40007810000 */
[----:B------:R-:W-:Y:S02]  /*e300*/  ISETP.LT.OR P3, PT, R161, 0x61, P3 ;  /* 0x00000061a100780c */ /* 0x000fe40001f61670 */
[----:B------:R-:W-:Y:S01]  /*e310*/  FSEL R137, R137, -INF , !P4 ;  /* 0xff80000089897808 */ /* 0x000fe20006000000 */
[----:B------:R-:W-:Y:S01]  /*e320*/  MUFU.EX2 R148, R148 ;  /* 0x0000009400947308 */ /* 0x000fe20000000800 */
[----:B------:R-:W-:Y:S02]  /*e330*/  ISETP.GT.AND P4, PT, R162, 0x61, P2 ;  /* 0x00000061a200780c */ /* 0x000fe40001784270 */
[----:B------:R-:W-:Y:S02]  /*e340*/  FMNMX.FTZ R180, R136, R5, !PT ;  /* 0x0000000588b47209 */ /* 0x000fe40007810000 */
[----:B------:R-:W-:Y:S02]  /*e350*/  FSEL R149, R138, -INF , !P3 ;  /* 0xff8000008a957808 */ /* 0x000fe40005800000 */
[----:B------:R-:W-:Y:S01]  /*e360*/  ISETP.GT.AND P3, PT, R162, 0x68, P2 ;  /* 0x00000068a200780c */ /* 0x000fe20001764270 */
[----:B------:R0:W-:Y:S01]  /*e370*/  MUFU.EX2 R138, R179 ;  /* 0x000000b3008a7308 */ /* 0x0001e20000000800 */
[----:B------:R-:W-:-:S02]  /*e380*/  ISETP.LT.OR P4, PT, R161, 0x62, P4 ;  /* 0x00000062a100780c */ /* 0x000fc40002781670 */
[----:B------:R-:W-:Y:S02]  /*e390*/  FMNMX.FTZ R180, R137, R180, !PT ;  /* 0x000000b489b47209 */ /* 0x000fe40007810000 */
[----:B------:R-:W-:Y:S02]  /*e3a0*/  ISETP.LT.OR P3, PT, R161, 0x69, P3 ;  /* 0x00000069a100780c */ /* 0x000fe40001f61670 */
[----:B------:R-:W-:Y:S01]  /*e3b0*/  FSEL R147, R139, -INF , !P4 ;  /* 0xff8000008b937808 */ /* 0x000fe20006000000 */
[----:B------:R-:W-:Y:S01]  /*e3c0*/  MUFU.EX2 R150, R150 ;  /* 0x0000009600967308 */ /* 0x000fe20000000800 */
[----:B------:R-:W-:Y:S01]  /*e3d0*/  ISETP.GT.AND P4, PT, R162, 0x69, P2 ;  /* 0x00000069a200780c */ /* 0x000fe20001784270 */
[----:B0-----:R-:W-:Y:S01]  /*e3e0*/  FFMA.FTZ R179, R146, UR10, -R120 ;  /* 0x0000000a92b37c23 */ /* 0x001fe20008010878 */
[----:B------:R-:W-:Y:S02]  /*e3f0*/  FMNMX.FTZ R180, R149, R180, !PT ;  /* 0x000000b495b47209 */ /* 0x000fe40007810000 */
[----:B------:R-:W-:-:S02]  /*e400*/  FSEL R140, R140, -INF , !P3 ;  /* 0xff8000008c8c7808 */ /* 0x000fc40005800000 */
[C---:B------:R-:W-:Y:S01]  /*e410*/  ISETP.GT.AND P3, PT, R162.reuse, 0x70, P2 ;  /* 0x00000070a200780c */ /* 0x040fe20001764270 */
[----:B------:R0:W-:Y:S01]  /*e420*/  MUFU.EX2 R139, R151 ;  /* 0x00000097008b7308 */ /* 0x0001e20000000800 */
[----:B------:R-:W-:Y:S02]  /*e430*/  ISETP.LT.OR P4, PT, R161, 0x6a, P4 ;  /* 0x0000006aa100780c */ /* 0x000fe40002781670 */
[----:B------:R-:W-:Y:S02]  /*e440*/  FMNMX.FTZ R5, R147, R180, !PT ;  /* 0x000000b493057209 */ /* 0x000fe40007810000 */
[----:B------:R-:W-:Y:S02]  /*e450*/  ISETP.LT.OR P3, PT, R161, 0x71, P3 ;  /* 0x00000071a100780c */ /* 0x000fe40001f61670 */
[----:B------:R-:W-:Y:S02]  /*e460*/  FSEL R141, R141, -INF , !P4 ;  /* 0xff8000008d8d7808 */ /* 0x000fe40006000000 */
[----:B------:R-:W-:Y:S01]  /*e470*/  ISETP.GT.AND P4, PT, R162, 0x71, P2 ;  /* 0x00000071a200780c */ /* 0x000fe20001784270 */
[----:B0-----:R-:W-:Y:S01]  /*e480*/  FFMA.FTZ R151, R123, UR10, -R120 ;  /* 0x0000000a7b977c23 */ /* 0x001fe20008010878 */
[----:B------:R-:W-:-:S02]  /*e490*/  FMNMX.FTZ R180, R140, R5, !PT ;  /* 0x000000058cb47209 */ /* 0x000fc40007810000 */
[----:B------:R-:W-:Y:S02]  /*e4a0*/  FSEL R123, R142, -INF , !P3 ;  /* 0xff8000008e7b7808 */ /* 0x000fe40005800000 */
[C---:B------:R-:W-:Y:S01]  /*e4b0*/  ISETP.GT.AND P3, PT, R162.reuse, 0x78, P2 ;  /* 0x00000078a200780c */ /* 0x040fe20001764270 */
[----:B------:R0:W-:Y:S01]  /*e4c0*/  MUFU.EX2 R142, R151 ;  /* 0x00000097008e7308 */ /* 0x0001e20000000800 */
[----:B------:R-:W-:Y:S02]  /*e4d0*/  ISETP.LT.OR P4, PT, R161, 0x72, P4 ;  /* 0x00000072a100780c */ /* 0x000fe40002781670 */
[----:B------:R-:W-:Y:S02]  /*e4e0*/  FMNMX.FTZ R180, R141, R180, !PT ;  /* 0x000000b48db47209 */ /* 0x000fe40007810000 */
[----:B------:R-:W-:Y:S02]  /*e4f0*/  ISETP.GT.AND P2, PT, R162, 0x79, P2 ;  /* 0x00000079a200780c */ /* 0x000fe40001744270 */
[----:B------:R-:W-:-:S02]  /*e500*/  ISETP.LT.OR P3, PT, R161, 0x79, P3 ;  /* 0x00000079a100780c */ /* 0x000fc40001f61670 */
[----:B------:R-:W-:Y:S01]  /*e510*/  FSEL R146, R143, -INF , !P4 ;  /* 0xff8000008f927808 */ /* 0x000fe20006000000 */
[--C-:B0-----:R-:W-:Y:S01]  /*e520*/  FFMA.FTZ R151, R152, UR10, -R120.reuse ;  /* 0x0000000a98977c23 */ /* 0x101fe20008010878 */
        /* <DEDUP_REMOVED lines=13> */
[--C-:B------:R-:W-:Y:S01]  /*e600*/  FFMA.FTZ R160, R163, UR10, -R120.reuse ;  /* 0x0000000aa3a07c23 */ /* 0x100fe20008010878 */
[----:B------:R-:W-:Y:S01]  /*e610*/  FMNMX.FTZ R162, R145, R162, !PT ;  /* 0x000000a291a27209 */ /* 0x000fe20007810000 */
[----:B------:R-:W-:Y:S01]  /*e620*/  FFMA.FTZ R161, R164, UR10, -R120 ;  /* 0x0000000aa4a17c23 */ /* 0x000fe20008010878 */
[----:B------:R-:W-:Y:S01]  /*e630*/  FSEL R120, R6, RZ, P6 ;  /* 0x000000ff06787208 */ /* 0x000fe20003000000 */
[----:B------:R-:W-:Y:S02]  /*e640*/  MUFU.EX2 R143, R179 ;  /* 0x000000b3008f7308 */ /* 0x000fe40000000800 */
[----:B------:R-:W0:Y:S02]  /*e650*/  SHFL.BFLY PT, R5, R162, 0x2, 0x1f ;  /* 0x0c401f00a2057f89 */ /* 0x000e2400000e0000 */
[----:B------:R-:W-:-:S04]  /*e660*/  FADD.FTZ R7, -R120, R7 ;  /* 0x0000000778077221 */ /* 0x000fc80000010100 */
[----:B------:R1:W-:Y:S08]  /*e670*/  MUFU.EX2 R120, R165 ;  /* 0x000000a500787308 */ /* 0x0003f00000000800 */
[----:B------:R-:W-:Y:S08]  /*e680*/  MUFU.EX2 R151, R151 ;  /* 0x0000009700977308 */ /* 0x000ff00000000800 */
[----:B------:R-:W-:Y:S01]  /*e690*/  MUFU.EX2 R152, R152 ;  /* 0x0000009800987308 */ /* 0x000fe20000000800 */
[----:B0-----:R-:W-:-:S05]  /*e6a0*/  FMNMX.FTZ R5, R162, R5, !PT ;  /* 0x00000005a2057209 */ /* 0x001fca0007810000 */
[----:B------:R-:W0:Y:S02]  /*e6b0*/  SHFL.BFLY PT, R162, R5, 0x1, 0x1f ;  /* 0x0c201f0005a27f89 */ /* 0x000e2400000e0000 */
[----:B------:R-:W-:Y:S08]  /*e6c0*/  MUFU.EX2 R153, R153 ;  /* 0x0000009900997308 */ /* 0x000ff00000000800 */
[----:B------:R-:W-:Y:S08]  /*e6d0*/  MUFU.EX2 R155, R155 ;  /* 0x0000009b009b7308 */ /* 0x000ff00000000800 */
[----:B------:R-:W-:Y:S01]  /*e6e0*/  MUFU.EX2 R156, R156 ;  /* 0x0000009c009c7308 */ /* 0x000fe20000000800 */
[----:B0-----:R-:W-:Y:S01]  /*e6f0*/  FMNMX.FTZ R5, R5, R162, !PT ;  /* 0x000000a205057209 */ /* 0x001fe20007810000 */
[----:B------:R-:W-:-:S06]  /*e700*/  IMAD.U32 R162, RZ, RZ, UR10 ;  /* 0x0000000affa27e24 */ /* 0x000fcc000f8e00ff */
[----:B------:R-:W-:Y:S01]  /*e710*/  MUFU.EX2 R157, R157 ;  /* 0x0000009d009d7308 */ /* 0x000fe20000000800 */
[C---:B------:R-:W-:Y:S01]  /*e720*/  FSETP.NEU.FTZ.AND P2, PT, R5.reuse, -INF , PT ;  /* 0xff8000000500780b */ /* 0x040fe20003f5d000 */
[----:B------:R-:W-:Y:S01]  /*e730*/  FFMA.FTZ R163, R5, R162, -8 ;  /* 0xc100000005a37423 */ /* 0x000fe200000100a2 */
[----:B------:R-:W-:-:S04]  /*e740*/  FMUL.FTZ R162, R7, UR10 ;  /* 0x0000000a07a27c20 */ /* 0x000fc80008410000 */
[----:B------:R-:W-:Y:S01]  /*e750*/  FSEL R7, R163, RZ, P2 ;  /* 0x000000ffa3077208 */ /* 0x000fe20001000000 */
[----:B------:R-:W-:Y:S04]  /*e760*/  MUFU.EX2 R158, R158 ;  /* 0x0000009e009e7308 */ /* 0x000fe80000000800 */
[----:B------:R-:W-:-:S01]  /*e770*/  FFMA.FTZ R163, R167, UR10, -R7 ;  /* 0x0000000aa7a37c23 */ /* 0x000fc20008010807 */
[----:B------:R-:W-:Y:S01]  /*e780*/  FSEL R167, R5, RZ, P2 ;  /* 0x000000ff05a77208 */ /* 0x000fe20001000000 */
[----:B------:R-:W-:-:S01]  /*e790*/  FFMA.FTZ R164, R171, UR10, -R7 ;  /* 0x0000000aaba47c23 */ /* 0x000fc20008010807 */
[--C-:B------:R-:W-:Y:S01]  /*e7a0*/  FFMA.FTZ R9, R9, UR10, -R7.reuse ;  /* 0x0000000a09097c23 */ /* 0x100fe20008010807 */
[----:B------:R-:W0:Y:S01]  /*e7b0*/  MUFU.EX2 R162, R162 ;  /* 0x000000a200a27308 */ /* 0x000e220000000800 */
[----:B------:R-:W-:-:S01]  /*e7c0*/  FFMA.FTZ R10, R10, UR10, -R7 ;  /* 0x0000000a0a0a7c23 */ /* 0x000fc20008010807 */
[----:B------:R-:W-:Y:S01]  /*e7d0*/  FADD.FTZ R167, -R167, R8 ;  /* 0x00000008a7a77221 */ /* 0x000fe20000010100 */
[----:B------:R-:W-:-:S01]  /*e7e0*/  FFMA.FTZ R11, R11, UR10, -R7 ;  /* 0x0000000a0b0b7c23 */ /* 0x000fc20008010807 */
[--C-:B------:R-:W-:Y:S01]  /*e7f0*/  FFMA.FTZ R12, R12, UR10, -R7.reuse ;  /* 0x0000000a0c0c7c23 */ /* 0x100fe20008010807 */
[----:B------:R-:W-:-:S01]  /*e800*/  FFMA.FTZ R121, R121, UR10, -R7 ;  /* 0x0000000a79797c23 */ /* 0x000fc20008010807 */
[----:B------:R-:W-:Y:S01]  /*e810*/  FMUL.FTZ R167, R167, UR10 ;  /* 0x0000000aa7a77c20 */ /* 0x000fe20008410000 */
[----:B------:R-:W-:-:S01]  /*e820*/  FFMA.FTZ R171, R175, UR10, -R7 ;  /* 0x0000000aafab7c23 */ /* 0x000fc20008010807 */
[----:B------:R-:W-:Y:S01]  /*e830*/  MUFU.EX2 R164, R164 ;  /* 0x000000a400a47308 */ /* 0x000fe20000000800 */
[----:B------:R-:W-:-:S01]  /*e840*/  FFMA.FTZ R14, R14, UR10, -R7 ;  /* 0x0000000a0e0e7c23 */ /* 0x000fc20008010807 */
[--C-:B-1----:R-:W-:Y:S01]  /*e850*/  FFMA.FTZ R165, R170, UR10, -R7.reuse ;  /* 0x0000000aaaa57c23 */ /* 0x102fe20008010807 */
        /* <DEDUP_REMOVED lines=22> */
[----:B-1----:R-:W-:-:S07]  /*e9c0*/  FFMA.FTZ R4, R167, R3, R164 ;  /* 0x00000003a7047223 */ /* 0x002fce00000100a4 */
[----:B------:R-:W1:Y:S01]  /*e9d0*/  MUFU.EX2 R11, R11 ;  /* 0x0000000b000b7308 */ /* 0x000e620000000800 */
[----:B0-----:R-:W-:-:S01]  /*e9e0*/  FADD.FTZ R3, R9, R4 ;  /* 0x0000000409037221 */ /* 0x001fc20000010000 */
[----:B------:R-:W-:-:S06]  /*e9f0*/  FADD.FTZ R4, R20, R175 ;  /* 0x000000af14047221 */ /* 0x000fcc0000010000 */
[----:B------:R-:W0:Y:S08]  /*ea00*/  MUFU.EX2 R12, R12 ;  /* 0x0000000c000c7308 */ /* 0x000e300000000800 */
[----:B------:R-:W3:Y:S08]  /*ea10*/  MUFU.EX2 R121, R121 ;  /* 0x0000007900797308 */ /* 0x000ef00000000800 */
[----:B------:R-:W4:Y:S08]  /*ea20*/  MUFU.EX2 R14, R14 ;  /* 0x0000000e000e7308 */ /* 0x000f300000000800 */
[----:B------:R2:W-:Y:S08]  /*ea30*/  MUFU.EX2 R8, R170 ;  /* 0x000000aa00087308 */ /* 0x0005f00000000800 */
[----:B------:R-:W5:Y:S01]  /*ea40*/  MUFU.EX2 R15, R15 ;  /* 0x0000000f000f7308 */ /* 0x000f620000000800 */
[----:B--2---:R-:W-:-:S01]  /*ea50*/  FADD.FTZ R170, R10, R3 ;  /* 0x000000030aaa7221 */ /* 0x004fc20000010000 */
[----:B------:R-:W-:-:S03]  /*ea60*/  FADD.FTZ R3, R169, R4 ;  /* 0x00000004a9037221 */ /* 0x000fc60000010000 */
[----:B-1----:R-:W-:Y:S01]  /*ea70*/  FADD.FTZ R175, R11, R170 ;  /* 0x000000aa0baf7221 */ /* 0x002fe20000010000 */
[----:B------:R-:W-:-:S02]  /*ea80*/  FADD.FTZ R4, R168, R3 ;  /* 0x00000003a8047221 */ /* 0x000fc40000010000 */
[----:B------:R-:W1:Y:S01]  /*ea90*/  MUFU.EX2 R163, R163 ;  /* 0x000000a300a37308 */ /* 0x000e620000000800 */
[----:B0-----:R-:W-:-:S01]  /*eaa0*/  FADD.FTZ R170, R12, R175 ;  /* 0x000000af0caa7221 */ /* 0x001fc20000010000 */
[----:B------:R-:W-:Y:S01]  /*eab0*/  FADD.FTZ R4, R173, R4 ;  /* 0x00000004ad047221 */ /* 0x000fe20000010000 */
[----:B------:R-:W-:-:S02]  /*eac0*/  FFMA.FTZ R175, R154, UR10, -R7 ;  /* 0x0000000a9aaf7c23 */ /* 0x000fc40008010807 */
[----:B---3--:R-:W-:Y:S01]  /*ead0*/  FADD.FTZ R3, R121, R170 ;  /* 0x000000aa79037221 */ /* 0x008fe20000010000 */
[----:B------:R-:W-:-:S02]  /*eae0*/  FADD.FTZ R179, R127, R4 ;  /* 0x000000047fb37221 */ /* 0x000fc40000010000 */
[----:B------:R-:W0:Y:S01]  /*eaf0*/  MUFU.EX2 R122, R122 ;  /* 0x0000007a007a7308 */ /* 0x000e220000000800 */
[----:B----4-:R-:W-:-:S01]  /*eb00*/  FADD.FTZ R4, R14, R3 ;  /* 0x000000030e047221 */ /* 0x010fc20000010000 */
[----:B------:R-:W-:-:S03]  /*eb10*/  FADD.FTZ R179, R172, R179 ;  /* 0x000000b3acb37221 */ /* 0x000fc60000010000 */
[----:B-----5:R-:W-:Y:S01]  /*eb20*/  FADD.FTZ R4, R15, R4 ;  /* 0x000000040f047221 */ /* 0x020fe20000010000 */
[----:B------:R-:W-:-:S02]  /*eb30*/  FADD.FTZ R154, R130, R179 ;  /* 0x000000b3829a7221 */ /* 0x000fc40000010000 */
[----:B------:R-:W2:Y:S01]  /*eb40*/  MUFU.EX2 R124, R124 ;  /* 0x0000007c007c7308 */ /* 0x000ea20000000800 */
[----:B-1----:R-:W-:-:S01]  /*eb50*/  FADD.FTZ R3, R163, R4 ;  /* 0x00000004a3037221 */ /* 0x002fc20000010000 */
[----:B------:R-:W-:-:S04]  /*eb60*/  FADD.FTZ R179, R131, R154 ;  /* 0x0000009a83b37221 */ /* 0x000fc80000010000 */
[----:B------:R-:W-:Y:S02]  /*eb70*/  FADD.FTZ R4, R176, R179 ;  /* 0x000000b3b0047221 */ /* 0x000fe40000010000 */
        /* <DEDUP_REMOVED lines=8> */
[----:B-1----:R-:W-:-:S01]  /*ec00*/  FADD.FTZ R3, R125, R154 ;  /* 0x0000009a7d037221 */ /* 0x002fc20000010000 */
[--C-:B------:R-:W-:Y:S01]  /*ec10*/  FFMA.FTZ R154, R147, UR10, -R7.reuse ;  /* 0x0000000a939a7c23 */ /* 0x100fe20008010807 */
[----:B------:R-:W-:-:S05]  /*ec20*/  FFMA.FTZ R147, R140, UR10, -R7 ;  /* 0x0000000a8c937c23 */ /* 0x000fca0008010807 */
[----:B------:R-:W1:Y:S01]  /*ec30*/  MUFU.EX2 R129, R129 ;  /* 0x0000008100817308 */ /* 0x000e620000000800 */
[----:B0-----:R-:W-:-:S07]  /*ec40*/  FADD.FTZ R4, R126, R3 ;  /* 0x000000037e047221 */ /* 0x001fce0000010000 */
[----:B------:R-:W0:Y:S01]  /*ec50*/  MUFU.EX2 R128, R128 ;  /* 0x0000008000807308 */ /* 0x000e220000000800 */
[----:B--2---:R-:W-:-:S01]  /*ec60*/  FADD.FTZ R3, R165, R4 ;  /* 0x00000004a5037221 */ /* 0x004fc20000010000 */
[----:B------:R-:W-:-:S03]  /*ec70*/  FADD.FTZ R4, R138, R179 ;  /* 0x000000b38a047221 */ /* 0x000fc60000010000 */
[----:B------:R-:W-:Y:S01]  /*ec80*/  FADD.FTZ R170, R8, R3 ;  /* 0x0000000308aa7221 */ /* 0x000fe20000010000 */
        /* <DEDUP_REMOVED lines=10> */
[----:B--2---:R-:W-:-:S07]  /*ed30*/  FADD.FTZ R3, R171, R4 ;  /* 0x00000004ab037221 */ /* 0x004fce0000010000 */
[----:B------:R-:W2:Y:S01]  /*ed40*/  MUFU.EX2 R134, R134 ;  /* 0x0000008600867308 */ /* 0x000ea20000000800 */
[----:B-1----:R-:W-:-:S07]  /*ed50*/  FADD.FTZ R4, R132, R3 ;  /* 0x0000000384047221 */ /* 0x002fce0000010000 */
[----:B------:R-:W1:Y:S01]  /*ed60*/  MUFU.EX2 R175, R175 ;  /* 0x000000af00af7308 */ /* 0x000e620000000800 */
[----:B0-----:R-:W-:-:S01]  /*ed70*/  FADD.FTZ R3, R133, R4 ;  /* 0x0000000485037221 */ /* 0x001fc20000010000 */
[----:B------:R-:W-:-:S06]  /*ed80*/  FADD.FTZ R4, R150, R179 ;  /* 0x000000b396047221 */ /* 0x000fcc0000010000 */
[----:B------:R-:W0:Y:S01]  /*ed90*/  MUFU.EX2 R136, R136 ;  /* 0x0000008800887308 */ /* 0x000e220000000800 */
[----:B--2---:R-:W-:-:S01]  /*eda0*/  FADD.FTZ R140, R134, R3 ;  /* 0x00000003868c7221 */ /* 0x004fc20000010000 */
[----:B------:R-:W-:-:S04]  /*edb0*/  FADD.FTZ R3, R151, R4 ;  /* 0x0000000497037221 */ /* 0x000fc80000010000 */
[----:B------:R-:W-:Y:S02]  /*edc0*/  FADD.FTZ R4, R152, R3 ;  /* 0x0000000398047221 */ /* 0x000fe40000010000 */
[----:B------:R-:W2:Y:S01]  /*edd0*/  MUFU.EX2 R137, R137 ;  /* 0x0000008900897308 */ /* 0x000ea20000000800 */
[----:B-1----:R-:W-:-:S01]  /*ede0*/  FADD.FTZ R179, R175, R140 ;  /* 0x0000008cafb37221 */ /* 0x002fc20000010000 */
[----:B------:R-:W-:Y:S01]  /*edf0*/  FFMA.FTZ R140, R146, UR10, -R7 ;  /* 0x0000000a928c7c23 */ /* 0x000fe20008010807 */
[----:B------:R-:W-:-:S01]  /*ee00*/  FADD.FTZ R4, R153, R4 ;  /* 0x0000000499047221 */ /* 0x000fc20000010000 */
[----:B------:R-:W-:-:S03]  /*ee10*/  FFMA.FTZ R7, R145, UR10, -R7 ;  /* 0x0000000a91077c23 */ /* 0x000fc60008010807 */
[----:B------:R-:W-:Y:S01]  /*ee20*/  FADD.FTZ R3, R155, R4 ;  /* 0x000000049b037221 */ /* 0x000fe20000010000 */
[----:B------:R-:W1:Y:S01]  /*ee30*/  MUFU.EX2 R149, R149 ;  /* 0x0000009500957308 */ /* 0x000e620000000800 */
[----:B0-----:R-:W-:-:S02]  /*ee40*/  FADD.FTZ R146, R136, R179 ;  /* 0x000000b388927221 */ /* 0x001fc40000010000 */
[----:B------:R-:W-:-:S04]  /*ee50*/  FADD.FTZ R4, R156, R3 ;  /* 0x000000039c047221 */ /* 0x000fc80000010000 */
[----:B------:R-:W-:Y:S01]  /*ee60*/  FADD.FTZ R3, R157, R4 ;  /* 0x000000049d037221 */ /* 0x000fe20000010000 */
[----:B------:R-:W0:Y:S01]  /*ee70*/  MUFU.EX2 R154, R154 ;  /* 0x0000009a009a7308 */ /* 0x000e220000000800 */
[----:B--2---:R-:W-:-:S02]  /*ee80*/  FADD.FTZ R146, R137, R146 ;  /* 0x0000009289927221 */ /* 0x004fc40000010000 */
[----:B------:R-:W-:-:S05]  /*ee90*/  FADD.FTZ R4, R158, R3 ;  /* 0x000000039e047221 */ /* 0x000fca0000010000 */
[----:B------:R-:W2:Y:S08]  /*eea0*/  MUFU.EX2 R147, R147 ;  /* 0x0000009300937308 */ /* 0x000eb00000000800 */
[----:B------:R1:W3:Y:S08]  /*eeb0*/  MUFU.EX2 R170, R141 ;  /* 0x0000008d00aa7308 */ /* 0x0002f00000000800 */
[----:B------:R-:W4:Y:S01]  /*eec0*/  MUFU.EX2 R159, R159 ;  /* 0x0000009f009f7308 */ /* 0x000f220000000800 */
[----:B-1----:R-:W-:-:S04]  /*eed0*/  FADD.FTZ R141, R149, R146 ;  /* 0x00000092958d7221 */ /* 0x002fc80000010000 */
[----:B0-----:R-:W-:-:S03]  /*eee0*/  FADD.FTZ R146, R154, R141 ;  /* 0x0000008d9a927221 */ /* 0x001fc60000010000 */
[----:B------:R-:W0:Y:S01]  /*eef0*/  MUFU.EX2 R123, R123 ;  /* 0x0000007b007b7308 */ /* 0x000e220000000800 */
[----:B--2---:R-:W-:-:S04]  /*ef00*/  FADD.FTZ R146, R147, R146 ;  /* 0x0000009293927221 */ /* 0x004fc80000010000 */
[----:B---3--:R-:W-:-:S03]  /*ef10*/  FADD.FTZ R146, R170, R146 ;  /* 0x00000092aa927221 */ /* 0x008fc60000010000 */
[----:B------:R-:W1:Y:S01]  /*ef20*/  MUFU.EX2 R160, R160 ;  /* 0x000000a000a07308 */ /* 0x000e620000000800 */
[----:B----4-:R-:W-:-:S07]  /*ef30*/  FADD.FTZ R3, R159, R4 ;  /* 0x000000049f037221 */ /* 0x010fce0000010000 */
        /* <DEDUP_REMOVED lines=13> */
.L_x_4179:
        /* <DEDUP_REMOVED lines=139> */
.L_x_4162:
[----:B------:R-:W-:Y:S06]  /*f8c0*/  BAR.ARV 0x8, 0x180 ;  /* 0x0206000000007b1d */ /* 0x000fec0000002000 */
[----:B------:R-:W-:Y:S05]  /*f8d0*/  @!P0 BRA `(.L_x_4181) ;  /* 0x0000000000048947 */ /* 0x000fea0003800000 */
[----:B------:R-:W-:Y:S01]  /*f8e0*/  BPT.TRAP 0x1 ;  /* 0x000000040000795c */ /* 0x000fe20000300000 */
.L_x_4181:
[----:B------:R-:W-:Y:S01]  /*f8f0*/  ULEA UR9, UR51, UR36, 0x3 ;  /* 0x0000002433097291 */ /* 0x000fe2000f8e183f */
[----:B------:R-:W-:-:S05]  /*f900*/  IMAD.U32 R0, RZ, RZ, UR50 ;  /* 0x00000032ff007e24 */ /* 0x000fca000f8e00ff */
[----:B------:R-:W-:-:S04]  /*f910*/  SHF.L.U32 R0, R0, 0x1f, RZ ;  /* 0x0000001f00007819 */ /* 0x000fc800000006ff */
[----:B------:R0:W1:Y:S01]  /*f920*/  SYNCS.PHASECHK.TRANS64.TRYWAIT P1, [UR9+0x2a850], R0 ;  /* 0x02a85000ff0075a7 */ /* 0x0000620008020149 */
[----:B------:R-:W-:Y:S05]  /*f930*/  @!P0 BRA `(.L_x_4182) ;  /* 0x0000000000048947 */ /* 0x000fea0003800000 */
[----:B------:R-:W-:Y:S01]  /*f940*/  BPT.TRAP 0x1 ;  /* 0x000000040000795c */ /* 0x000fe20000300000 */
.L_x_4182:
[----:B-1----:R-:W-:Y:S05]  /*f950*/  @P1 BRA `(.L_x_4183) ;  /* 0x0000000000081947 */ /* 0x002fea0003800000 */
[----:B------:R-:W1:Y:S02]  /*f960*/  SYNCS.PHASECHK.TRANS64.TRYWAIT P1, [UR9+0x2a850], R0 ;  /* 0x02a85000ff0075a7 */ /* 0x000e640008020149 */
[----:B-1----:R-:W-:Y:S05]  /*f970*/  @!P1 BRA `(.L_x_4184) ;  /* 0x000000a400609947 */ /* 0x002fea0003800000 */
.L_x_4183:
        /* <DEDUP_REMOVED lines=11> */
[----:B------:R-:W-:-:S04]  /*fa30*/  PLOP3.LUT P1, PT, PT, PT, UP0, 0x80, 0x0 ;  /* 0x000000000000781c */ /* 0x000fc80003f2f008 */
[----:B------:R-:W-:Y:S02]  /*fa40*/  @UP0 ULDC.64 UR14, c[0x0][0x9c8] ;  /* 0x00027200000e0ab9 */ /* 0x000fe40000000a00 */
[----:B------:R-:W-:Y:S01]  /*fa50*/  UMOV UR6, UR8 ;  /* 0x0000000800067c82 */ /* 0x000fe20008000000 */
[----:B------:R-:W-:-:S09]  /*fa60*/  @UP0 UIMAD.WIDE.U32 UR4, UR48, UR14, URZ ;  /* 0x0000000e300402a5 */ /* 0x000fd2000f8e003f */
[----:B------:R-:W-:Y:S01]  /*fa70*/  QGMMA.64x192x32.F32.E4M3.E4M3 R24, R196, gdesc[UR4], R24, gsb0 ;  /* 0x02e00004c4187df3 */ /* 0x000fe20008000818 */
[----:B------:R-:W-:Y:S01]  /*fa80*/  UIADD3 UR6, UR8, 0x2, URZ ;  /* 0x0000000208067890 */ /* 0x000fe2000fffe03f */
[----:B------:R-:W-:Y:S01]  /*fa90*/  UMOV UR7, 0x40000040 ;  /* 0x4000004000077882 */ /* 0x000fe20000000000 */
[----:B------:R-:W-:Y:S02]  /*faa0*/  WARPGROUP.DEPBAR.LE gsb0, 0x0 ;  /* 0x00008000000079c5 */ /* 0x000fe40000010000 */
[----:B------:R-:W-:-:S15]  /*fab0*/  WARPGROUP.ARRIVE ;  /* 0x00000000000079c5 */ /* 0x000fde0000000000 */
        /* <DEDUP_REMOVED lines=63> */
.L_x_4185:
        /* <DEDUP_REMOVED lines=106> */
.L_x_4111:
        /* <DEDUP_REMOVED lines=17> */
[----:B------:R-:W0:Y:S01]  /*10660*/  S2R R36, SR_SWINHI ;  /* 0x0000000000247919 */ /* 0x000e220000002f00 */
[----:B------:R-:W-:Y:S01]  /*10670*/  F2FP.BF16.F32.PACK_AB R118, R118, R5 ;  /* 0x000000057676723e */ /* 0x000fe200000010ff */
[----:B------:R-:W-:Y:S02]  /*10680*/  ULDC.64 UR6, c[0x0][0xc00] ;  /* 0x0003000000067ab9 */ /* 0x000fe40000000a00 */
[----:B------:R1:W2:Y:S01]  /*10690*/  LDG.E.CONSTANT R6, desc[UR52][R6.64] ;  /* 0x0000003406067981 */ /* 0x0002a2000c1e9900 */
[----:B------:R-:W-:Y:S01]  /*106a0*/  F2FP.BF16.F32.PACK_AB R119, R119, R4 ;  /* 0x000000047777723e */ /* 0x000fe200000010ff */
[----:B------:R-:W-:Y:S01]  /*106b0*/  UISETP.NE.U32.AND UP0, UPT, UR6, URZ, UPT ;  /* 0x0000003f0600728c */ /* 0x000fe2000bf05070 */
[----:B------:R-:W-:Y:S02]  /*106c0*/  F2FP.BF16.F32.PACK_AB R52, R52, R121 ;  /* 0x000000793434723e */ /* 0x000fe400000010ff */
[----:B------:R-:W-:Y:S01]  /*106d0*/  F2FP.BF16.F32.PACK_AB R53, R53, R120 ;  /* 0x000000783535723e */ /* 0x000fe200000010ff */
[----:B------:R-:W-:Y:S01]  /*106e0*/  UISETP.NE.AND.EX UP0, UPT, UR7, URZ, UPT, UP0 ;  /* 0x0000003f0700728c */ /* 0x000fe2000bf05300 */
[----:B------:R-:W-:-:S02]  /*106f0*/  F2FP.BF16.F32.PACK_AB R26, R87, R26 ;  /* 0x0000001a571a723e */ /* 0x000fc400000010ff */
[----:B------:R-:W-:Y:S01]  /*10700*/  F2FP.BF16.F32.PACK_AB R11, R110, R11 ;  /* 0x0000000b6e0b723e */ /* 0x000fe200000010ff */
[----:B------:R-:W-:Y:S01]  /*10710*/  ULDC.64 UR6, c[0x0][0xc00] ;  /* 0x0003000000067ab9 */ /* 0x000fe20000000a00 */
[----:B-1----:R-:W-:Y:S01]  /*10720*/  LOP3.LUT P0, R7, R50, 0x3, RZ, 0xc0, !PT ;  /* 0x0000000332077812 */ /* 0x002fe2000780c0ff */
[----:B------:R-:W-:Y:S01]  /*10730*/  UIMAD.WIDE UR6, UR42, 0x4, UR6 ;  /* 0x000000042a0678a5 */ /* 0x000fe2000f8e0206 */
[----:B------:R-:W-:Y:S02]  /*10740*/  F2FP.BF16.F32.PACK_AB R10, R111, R10 ;  /* 0x0000000a6f0a723e */ /* 0x000fe400000010ff */
[----:B------:R-:W-:Y:S02]  /*10750*/  ISETP.EQ.OR P0, PT, R7, 0x3, !P0 ;  /* 0x000000030700780c */ /* 0x000fe40004702670 */
[----:B------:R-:W-:Y:S02]  /*10760*/  F2FP.BF16.F32.PACK_AB R49, R60, R49 ;  /* 0x000000313c31723e */ /* 0x000fe400000010ff */
[----:B------:R-:W-:-:S02]  /*10770*/  F2FP.BF16.F32.PACK_AB R48, R61, R48 ;  /* 0x000000303d30723e */ /* 0x000fc400000010ff */
[----:B------:R-:W-:Y:S02]  /*10780*/  F2FP.BF16.F32.PACK_AB R80, R80, R81 ;  /* 0x000000515050723e */ /* 0x000fe400000010ff */
[----:B------:R-:W-:Y:S02]  /*10790*/  F2FP.BF16.F32.PACK_AB R73, R72, R73 ;  /* 0x000000494849723e */ /* 0x000fe400000010ff */
[----:B------:R-:W-:Y:S02]  /*107a0*/  F2FP.BF16.F32.PACK_AB R46, R55, R46 ;  /* 0x0000002e372e723e */ /* 0x000fe400000010ff */
[----:B------:R-:W-:Y:S02]  /*107b0*/  F2FP.BF16.F32.PACK_AB R45, R68, R45 ;  /* 0x0000002d442d723e */ /* 0x000fe400000010ff */
[----:B------:R-:W-:Y:S02]  /*107c0*/  MOV R4, R3 ;  /* 0x0000000300047202 */ /* 0x000fe40000000f00 */
[----:B0-----:R-:W-:-:S02]  /*107d0*/  MOV R5, R36 ;  /* 0x0000002400057202 */ /* 0x001fc40000000f00 */
[----:B------:R-:W-:Y:S02]  /*107e0*/  F2FP.BF16.F32.PACK_AB R44, R69, R44 ;  /* 0x0000002c452c723e */ /* 0x000fe400000010ff */
[----:B------:R-:W-:Y:S01]  /*107f0*/  SEL R55, R52, R53, P0 ;  /* 0x0000003534377207 */ /* 0x000fe20000000000 */
[----:B------:R-:W-:Y:S01]  /*10800*/  IMAD.WIDE R36, R204, 0x2, R4 ;  /* 0x00000002cc247825 */ /* 0x000fe200078e0204 */
[----:B------:R-:W-:Y:S02]  /*10810*/  SEL R81, R11, R10, P0 ;  /* 0x0000000a0b517207 */ /* 0x000fe40000000000 */
[----:B------:R-:W-:Y:S02]  /*10820*/  SEL R72, R10, R11, P0 ;  /* 0x0000000b0a487207 */ /* 0x000fe40000000000 */
[----:B------:R-:W-:Y:S02]  /*10830*/  IADD3 R87, P5, R36, 0x40, RZ ;  /* 0x0000004024577810 */ /* 0x000fe40007fbe0ff */
[----:B------:R-:W-:-:S02]  /*10840*/  SEL R52, R53, R52, P0 ;  /* 0x0000003435347207 */ /* 0x000fc40000000000 */
[----:B------:R-:W-:Y:S02]  /*10850*/  LOP3.LUT R10, R87, 0x380, RZ, 0xc0, !PT ;  /* 0x00000380570a7812 */ /* 0x000fe400078ec0ff */
[----:B------:R-:W-:Y:S02]  /*10860*/  F2FP.BF16.F32.PACK_AB R41, R76, R41 ;  /* 0x000000294c29723e */ /* 0x000fe400000010ff */
[----:B------:R-:W-:Y:S02]  /*10870*/  F2FP.BF16.F32.PACK_AB R40, R77, R40 ;  /* 0x000000284d28723e */ /* 0x000fe400000010ff */
[----:B------:R-:W-:Y:S02]  /*10880*/  SEL R53, R49, R48, P0 ;  /* 0x0000003031357207 */ /* 0x000fe40000000000 */
[----:B------:R-:W-:Y:S02]  /*10890*/  F2FP.BF16.F32.PACK_AB R32, R85, R32 ;  /* 0x000000205520723e */ /* 0x000fe400000010ff */
[----:B------:R-:W-:-:S02]  /*108a0*/  F2FP.BF16.F32.PACK_AB R9, R116, R9 ;  /* 0x000000097409723e */ /* 0x000fc400000010ff */
[----:B------:R-:W-:Y:S02]  /*108b0*/  F2FP.BF16.F32.PACK_AB R8, R117, R8 ;  /* 0x000000087508723e */ /* 0x000fe400000010ff */
[----:B------:R-:W-:Y:S02]  /*108c0*/  SEL R48, R48, R49, P0 ;  /* 0x0000003130307207 */ /* 0x000fe40000000000 */
[----:B------:R-:W-:Y:S02]  /*108d0*/  F2FP.BF16.F32.PACK_AB R96, R89, R96 ;  /* 0x000000605960723e */ /* 0x000fe400000010ff */
[----:B------:R-:W-:Y:S02]  /*108e0*/  F2FP.BF16.F32.PACK_AB R64, R64, R65 ;  /* 0x000000414040723e */ /* 0x000fe400000010ff */
[----:B------:R-:W-:Y:S02]  /*108f0*/  F2FP.BF16.F32.PACK_AB R57, R56, R57 ;  /* 0x000000393839723e */ /* 0x000fe400000010ff */
[----:B------:R-:W-:-:S02]  /*10900*/  F2FP.BF16.F32.PACK_AB R33, R84, R33 ;  /* 0x000000215421723e */ /* 0x000fc400000010ff */
[----:B------:R-:W-:Y:S02]  /*10910*/  F2FP.BF16.F32.PACK_AB R13, R108, R13 ;  /* 0x0000000d6c0d723e */ /* 0x000fe400000010ff */
[----:B------:R-:W-:Y:S02]  /*10920*/  F2FP.BF16.F32.PACK_AB R12, R109, R12 ;  /* 0x0000000c6d0c723e */ /* 0x000fe400000010ff */
[----:B------:R-:W-:Y:S02]  /*10930*/  SEL R49, R45, R44, P0 ;  /* 0x0000002c2d317207 */ /* 0x000fe40000000000 */
[----:B------:R-:W-:Y:S02]  /*10940*/  IADD3 R85, P4, R36, 0x20, RZ ;  /* 0x0000002024557810 */ /* 0x000fe40007f9e0ff */
[----:B------:R-:W-:Y:S02]  /*10950*/  F2FP.BF16.F32.PACK_AB R28, R93, R28 ;  /* 0x0000001c5d1c723e */ /* 0x000fe400000010ff */
[----:B------:R-:W-:-:S02]  /*10960*/  SEL R44, R44, R45, P0 ;  /* 0x0000002d2c2c7207 */ /* 0x000fc40000000000 */
[----:B------:R-:W-:Y:S02]  /*10970*/  IADD3 R89, P6, R36, 0x60, RZ ;  /* 0x0000006024597810 */ /* 0x000fe40007fde0ff */
[----:B------:R-:W-:Y:S02]  /*10980*/  SHF.R.U64 R10, R10, 0x3, RZ ;  /* 0x000000030a0a7819 */ /* 0x000fe400000012ff */
[----:B------:R-:W-:Y:S02]  /*10990*/  F2FP.BF16.F32.PACK_AB R47, R54, R47 ;  /* 0x0000002f362f723e */ /* 0x000fe400000010ff */
[----:B------:R-:W-:Y:S02]  /*109a0*/  SEL R45, R41, R40, P0 ;  /* 0x00000028292d7207 */ /* 0x000fe40000000000 */
[----:B------:R-:W-:Y:S02]  /*109b0*/  IADD3 R93, P2, R36, 0x4020, RZ ;  /* 0x00004020245d7810 */ /* 0x000fe40007f5e0ff */
[----:B------:R-:W-:-:S02]  /*109c0*/  F2FP.BF16.F32.PACK_AB R42, R63, R42 ;  /* 0x0000002a3f2a723e */ /* 0x000fc400000010ff */
[----:B------:R-:W-:Y:S02]  /*109d0*/  F2FP.BF16.F32.PACK_AB R34, R71, R34 ;  /* 0x000000224722723e */ /* 0x000fe400000010ff */
[----:B------:R-:W-:Y:S02]  /*109e0*/  SEL R40, R40, R41, P0 ;  /* 0x0000002928287207 */ /* 0x000fe40000000000 */
[----:B------:R-:W-:Y:S02]  /*109f0*/  SEL R65, R9, R8, P0 ;  /* 0x0000000809417207 */ /* 0x000fe40000000000 */
[----:B------:R-:W-:Y:S02]  /*10a00*/  SEL R58, R8, R9, P0 ;  /* 0x00000009083a7207 */ /* 0x000fe40000000000 */
[----:B------:R-:W-:Y:S02]  /*10a10*/  F2FP.BF16.F32.PACK_AB R43, R62, R43 ;  /* 0x0000002b3e2b723e */ /* 0x000fe400000010ff */
[----:B------:R-:W-:-:S02]  /*10a20*/  SEL R41, R33, R32, P0 ;  /* 0x0000002021297207 */ /* 0x000fc40000000000 */
[----:B------:R-:W-:Y:S01]  /*10a30*/  SEL R38, R32, R33, P0 ;  /* 0x0000002120267207 */ /* 0x000fe20000000000 */
[----:B------:R-:W-:Y:S01]  /*10a40*/  IMAD.X R33, RZ, RZ, R37, P5 ;  /* 0x000000ffff217224 */ /* 0x000fe200028e0625 */
[----:B------:R-:W-:Y:S02]  /*10a50*/  SEL R63, R13, R12, P0 ;  /* 0x0000000c0d3f7207 */ /* 0x000fe40000000000 */
[----:B------:R-:W-:Y:S02]  /*10a60*/  SEL R56, R12, R13, P0 ;  /* 0x0000000d0c387207 */ /* 0x000fe40000000000 */
[----:B------:R-:W-:Y:S02]  /*10a70*/  SEL R71, R64, R57, P0 ;  /* 0x0000003940477207 */ /* 0x000fe40000000000 */
[----:B------:R-:W-:Y:S02]  /*10a80*/  LOP3.LUT R8, R85, 0x380, RZ, 0xc0, !PT ;  /* 0x0000038055087812 */ /* 0x000fe400078ec0ff */
[----:B------:R-:W-:-:S02]  /*10a90*/  F2FP.BF16.F32.PACK_AB R31, R78, R31 ;  /* 0x0000001f4e1f723e */ /* 0x000fc400000010ff */
[----:B------:R-:W-:Y:S02]  /*10aa0*/  F2FP.BF16.F32.PACK_AB R30, R79, R30 ;  /* 0x0000001e4f1e723e */ /* 0x000fe400000010ff */
[----:B------:R-:W-:Y:S02]  /*10ab0*/  SEL R64, R57, R64, P0 ;  /* 0x0000004039407207 */ /* 0x000fe40000000000 */
[----:B------:R-:W-:Y:S02]  /*10ac0*/  LOP3.LUT R12, R89, 0x380, RZ, 0xc0, !PT ;  /* 0x00000380590c7812 */ /* 0x000fe400078ec0ff */
[----:B------:R-:W-:Y:S02]  /*10ad0*/  LOP3.LUT R32, R10, R87, RZ, 0x3c, !PT ;  /* 0x000000570a207212 */ /* 0x000fe400078e3cff */
[----:B------:R-:W-:Y:S02]  /*10ae0*/  F2FP.BF16.F32.PACK_AB R97, R97, R104 ;  /* 0x000000686161723e */ /* 0x000fe400000010ff */
[----:B------:R-:W-:-:S02]  /*10af0*/  F2FP.BF16.F32.PACK_AB R35, R70, R35 ;  /* 0x000000234623723e */ /* 0x000fc400000010ff */
[----:B------:R-:W-:Y:S02]  /*10b00*/  F2FP.BF16.F32.PACK_AB R25, R94, R25 ;  /* 0x000000195e19723e */ /* 0x000fe400000010ff */
[----:B------:R-:W-:Y:S02]  /*10b10*/  F2FP.BF16.F32.PACK_AB R24, R95, R24 ;  /* 0x000000185f18723e */ /* 0x000fe400000010ff */
[----:B------:R-:W-:Y:S02]  /*10b20*/  SEL R57, R47, R46, P0 ;  /* 0x0000002e2f397207 */ /* 0x000fe40000000000 */
[----:B------:R-:W-:Y:S02]  /*10b30*/  LOP3.LUT R10, R93, 0x380, RZ, 0xc0, !PT ;  /* 0x000003805d0a7812 */ /* 0x000fe400078ec0ff */
[----:B------:R-:W-:Y:S02]  /*10b40*/  SEL R69, R80, R73, P0 ;  /* 0x0000004950457207 */ /* 0x000fe40000000000 */
[----:B------:R-:W-:-:S02]  /*10b50*/  SEL R46, R46, R47, P0 ;  /* 0x0000002f2e2e7207 */ /* 0x000fc40000000000 */
[----:B------:R-:W-:Y:S02]  /*10b60*/  SEL R80, R73, R80, P0 ;  /* 0x0000005049507207 */ /* 0x000fe40000000000 */
[----:B------:R-:W-:Y:S02]  /*10b70*/  SEL R47, R43, R42, P0 ;  /* 0x0000002a2b2f7207 */ /* 0x000fe40000000000 */
[----:B------:R-:W-:Y:S02]  /*10b80*/  SHF.R.U64 R8, R8, 0x3, RZ ;  /* 0x0000000308087819 */ /* 0x000fe400000012ff */
[----:B------:R-:W-:Y:S02]  /*10b90*/  SEL R42, R42, R43, P0 ;  /* 0x0000002b2a2a7207 */ /* 0x000fe40000000000 */
[----:B------:R-:W-:Y:S02]  /*10ba0*/  SEL R73, R31, R30, P0 ;  /* 0x0000001e1f497207 */ /* 0x000fe40000000000 */
[----:B------:R-:W-:Y:S01]  /*10bb0*/  SEL R62, R30, R31, P0 ;  /* 0x0000001f1e3e7207 */ /* 0x000fe20000000000 */
[----:B------:R-:W-:Y:S01]  /*10bc0*/  IMAD.X R31, RZ, RZ, R37, P6 ;  /* 0x000000ffff1f7224 */ /* 0x000fe200030e0625 */
[----:B------:R-:W-:-:S02]  /*10bd0*/  IADD3 R91, P1, R36, 0x4000, RZ ;  /* 0x00004000245b7810 */ /* 0x000fc40007f3e0ff */
[----:B------:R-:W-:Y:S02]  /*10be0*/  SHF.R.U64 R12, R12, 0x3, RZ ;  /* 0x000000030c0c7819 */ /* 0x000fe400000012ff */
[----:B------:R-:W-:Y:S02]  /*10bf0*/  F2FP.BF16.F32.PACK_AB R20, R101, R20 ;  /* 0x000000146514723e */ /* 0x000fe400000010ff */
[----:B------:R-:W-:Y:S02]  /*10c00*/  SEL R67, R97, R96, P0 ;  /* 0x0000006061437207 */ /* 0x000fe40000000000 */
[----:B------:R-:W-:Y:S02]  /*10c10*/  SEL R43, R35, R34, P0 ;  /* 0x00000022232b7207 */ /* 0x000fe40000000000 */
[----:B------:R-:W-:Y:S01]  /*10c20*/  SEL R60, R34, R35, P0 ;  /* 0x00000023223c7207 */ /* 0x000fe20000000000 */
[----:B------:R-:W-:Y:S01]  /*10c30*/  IMAD.X R35, RZ, RZ, R37, P4 ;  /* 0x000000ffff237224 */ /* 0x000fe200020e0625 */
[----:B------:R-:W-:-:S02]  /*10c40*/  SEL R77, R25, R24, P0 ;  /* 0x00000018194d7207 */ /* 0x000fc40000000000 */
[----:B------:R-:W-:Y:S01]  /*10c50*/  SEL R68, R24, R25, P0 ;  /* 0x0000001918447207 */ /* 0x000fe20000000000 */
[----:B------:R-:W-:Y:S01]  /*10c60*/  IMAD.X R25, RZ, RZ, R37, P2 ;  /* 0x000000ffff197224 */ /* 0x000fe200010e0625 */
[----:B------:R-:W-:Y:S02]  /*10c70*/  IADD3 R95, P3, R36, 0x4040, RZ ;  /* 0x00004040245f7810 */ /* 0x000fe40007f7e0ff */
[----:B------:R-:W-:Y:S02]  /*10c80*/  SHF.R.U64 R10, R10, 0x3, RZ ;  /* 0x000000030a0a7819 */ /* 0x000fe400000012ff */
[----:B------:R-:W-:Y:S02]  /*10c90*/  F2FP.BF16.F32.PACK_AB R15, R102, R15 ;  /* 0x0000000f660f723e */ /* 0x000fe400000010ff */
[----:B------:R-:W-:Y:S02]  /*10ca0*/  F2FP.BF16.F32.PACK_AB R14, R103, R14 ;  /* 0x0000000e670e723e */ /* 0x000fe400000010ff */
[----:B------:R-:W-:-:S02]  /*10cb0*/  SEL R96, R96, R97, P0 ;  /* 0x0000006160607207 */ /* 0x000fc40000000000 */
[C---:B------:R-:W-:Y:S02]  /*10cc0*/  IADD3 R101, P6, R36.reuse, 0x8020, RZ ;  /* 0x0000802024657810 */ /* 0x040fe40007fde0ff */
[C---:B------:R-:W-:Y:S02]  /*10cd0*/  IADD3 R97, P4, R36.reuse, 0x4060, RZ ;  /* 0x0000406024617810 */ /* 0x040fe40007f9e0ff */
[----:B------:R-:W-:Y:S01]  /*10ce0*/  IADD3 R105, P2, R36, 0x8060, RZ ;  /* 0x0000806024697810 */ /* 0x000fe20007f5e0ff */
[----:B------:R-:W-:Y:S01]  /*10cf0*/  IMAD.X R13, RZ, RZ, R37, P6 ;  /* 0x000000ffff0d7224 */ /* 0x000fe200030e0625 */
[----:B------:R-:W-:Y:S02]  /*10d00*/  LOP3.LUT R34, R8, R85, RZ, 0x3c, !PT ;  /* 0x0000005508227212 */ /* 0x000fe400078e3cff */
[----:B------:R-:W-:Y:S02]  /*10d10*/  F2FP.BF16.F32.PACK_AB R29, R92, R29 ;  /* 0x0000001d5c1d723e */ /* 0x000fe400000010ff */
[----:B------:R-:W-:-:S02]  /*10d20*/  LOP3.LUT R30, R12, R89, RZ, 0x3c, !PT ;  /* 0x000000590c1e7212 */ /* 0x000fc400078e3cff */
[----:B------:R-:W-:Y:S02]  /*10d30*/  LOP3.LUT R8, R91, 0x380, RZ, 0xc0, !PT ;  /* 0x000003805b087812 */ /* 0x000fe400078ec0ff */
[----:B------:R-:W-:Y:S02]  /*10d40*/  LOP3.LUT R12, R95, 0x380, RZ, 0xc0, !PT ;  /* 0x000003805f0c7812 */ /* 0x000fe400078ec0ff */
[----:B------:R-:W-:Y:S02]  /*10d50*/  LOP3.LUT R24, R10, R93, RZ, 0x3c, !PT ;  /* 0x0000005d0a187212 */ /* 0x000fe400078e3cff */
[----:B------:R-:W-:Y:S02]  /*10d60*/  SEL R79, R15, R14, P0 ;  /* 0x0000000e0f4f7207 */ /* 0x000fe40000000000 */
[----:B------:R-:W-:Y:S02]  /*10d70*/  SEL R70, R14, R15, P0 ;  /* 0x0000000f0e467207 */ /* 0x000fe40000000000 */
[----:B------:R-:W-:-:S02]  /*10d80*/  LOP3.LUT R11, R36, 0x380, RZ, 0xc0, !PT ;  /* 0x00000380240b7812 */ /* 0x000fc400078ec0ff */
[----:B------:R-:W-:Y:S02]  /*10d90*/  LOP3.LUT R10, R101, 0x380, RZ, 0xc0, !PT ;  /* 0x00000380650a7812 */ /* 0x000fe400078ec0ff */
[----:B------:R-:W-:Y:S02]  /*10da0*/  LOP3.LUT R14, R97, 0x380, RZ, 0xc0, !PT ;  /* 0x00000380610e7812 */ /* 0x000fe400078ec0ff */
[----:B------:R-:W-:Y:S02]  /*10db0*/  LOP3.LUT R76, R105, 0x380, RZ, 0xc0, !PT ;  /* 0x00000380694c7812 */ /* 0x000fe400078ec0ff */
[----:B------:R-:W-:Y:S02]  /*10dc0*/  F2FP.BF16.F32.PACK_AB R27, R86, R27 ;  /* 0x0000001b561b723e */ /* 0x000fe400000010ff */
[----:B------:R-:W-:Y:S02]  /*10dd0*/  SEL R59, R29, R28, P0 ;  /* 0x0000001c1d3b7207 */ /* 0x000fe40000000000 */
[----:B------:R-:W-:Y:S01]  /*10de0*/  SEL R50, R28, R29, P0 ;  /* 0x0000001d1c327207 */ /* 0x000fe20000000000 */
[----:B------:R-:W-:Y:S01]  /*10df0*/  IMAD.X R29, RZ, RZ, R37, P1 ;  /* 0x000000ffff1d7224 */ /* 0x000fe200008e0625 */
[----:B------:R-:W-:-:S02]  /*10e00*/  SHF.R.U64 R8, R8, 0x3, RZ ;  /* 0x0000000308087819 */ /* 0x000fc400000012ff */
[----:B------:R-:W-:Y:S02]  /*10e10*/  F2FP.BF16.F32.PACK_AB R21, R100, R21 ;  /* 0x000000156415723e */ /* 0x000fe400000010ff */
[----:B------:R-:W-:Y:S02]  /*10e20*/  IADD3 R99, P5, R36, 0x8000, RZ ;  /* 0x0000800024637810 */ /* 0x000fe40007fbe0ff */
[----:B------:R-:W-:Y:S02]  /*10e30*/  SHF.R.U64 R12, R12, 0x3, RZ ;  /* 0x000000030c0c7819 */ /* 0x000fe400000012ff */
[----:B------:R-:W-:Y:S01]  /*10e40*/  IADD3 R103, P1, R36, 0x8040, RZ ;  /* 0x0000804024677810 */ /* 0x000fe20007f3e0ff */
[--C-:B------:R-:W-:Y:S01]  /*10e50*/  IMAD.X R15, RZ, RZ, R37.reuse, P5 ;  /* 0x000000ffff0f7224 */ /* 0x100fe200028e0625 */
[----:B------:R-:W-:Y:S02]  /*10e60*/  SHF.R.U64 R11, R11, 0x3, RZ ;  /* 0x000000030b0b7819 */ /* 0x000fe400000012ff */
[----:B------:R-:W-:Y:S01]  /*10e70*/  SHF.R.U64 R10, R10, 0x3, RZ ;  /* 0x000000030a0a7819 */ /* 0x000fe200000012ff */
[----:B------:R-:W-:Y:S01]  /*10e80*/  IMAD.X R9, RZ, RZ, R37, P1 ;  /* 0x000000ffff097224 */ /* 0x000fe200008e0625 */
[----:B------:R-:W-:-:S02]  /*10e90*/  SHF.R.U64 R14, R14, 0x3, RZ ;  /* 0x000000030e0e7819 */ /* 0x000fc400000012ff */
[----:B------:R-:W-:Y:S02]  /*10ea0*/  SHF.R.U64 R76, R76, 0x3, RZ ;  /* 0x000000034c4c7819 */ /* 0x000fe400000012ff */
[----:B------:R-:W-:Y:S02]  /*10eb0*/  F2FP.BF16.F32.PACK_AB R132, R132, R133 ;  /* 0x000000858484723e */ /* 0x000fe400000010ff */
[----:B------:R-:W-:Y:S02]  /*10ec0*/  F2FP.BF16.F32.PACK_AB R131, R130, R131 ;  /* 0x000000838283723e */ /* 0x000fe400000010ff */
[----:B------:R-:W-:Y:S02]  /*10ed0*/  SEL R75, R27, R26, P0 ;  /* 0x0000001a1b4b7207 */ /* 0x000fe40000000000 */
[----:B------:R-:W-:Y:S01]  /*10ee0*/  SEL R66, R26, R27, P0 ;  /* 0x0000001b1a427207 */ /* 0x000fe20000000000 */
[----:B------:R-:W-:Y:S01]  /*10ef0*/  IMAD.X R27, RZ, RZ, R37, P3 ;  /* 0x000000ffff1b7224 */ /* 0x000fe200018e0625 */
[----:B------:R-:W-:-:S02]  /*10f00*/  LOP3.LUT R28, R8, R91, RZ, 0x3c, !PT ;  /* 0x0000005b081c7212 */ /* 0x000fc400078e3cff */
[----:B------:R-:W-:Y:S02]  /*10f10*/  SEL R61, R21, R20, P0 ;  /* 0x00000014153d7207 */ /* 0x000fe40000000000 */
[----:B------:R-:W-:Y:S01]  /*10f20*/  SEL R54, R20, R21, P0 ;  /* 0x0000001514367207 */ /* 0x000fe20000000000 */
[--C-:B------:R-:W-:Y:S01]  /*10f30*/  IMAD.X R21, RZ, RZ, R37.reuse, P4 ;  /* 0x000000ffff157224 */ /* 0x100fe200020e0625 */
[----:B------:R-:W-:Y:S02]  /*10f40*/  LOP3.LUT R26, R12, R95, RZ, 0x3c, !PT ;  /* 0x0000005f0c1a7212 */ /* 0x000fe400078e3cff */
[----:B------:R-:W-:Y:S02]  /*10f50*/  LOP3.LUT R8, R99, 0x380, RZ, 0xc0, !PT ;  /* 0x0000038063087812 */ /* 0x000fe400078ec0ff */
[----:B------:R-:W-:Y:S01]  /*10f60*/  LOP3.LUT R36, R11, R36, RZ, 0x3c, !PT ;  /* 0x000000240b247212 */ /* 0x000fe200078e3cff */
[----:B------:R-:W-:Y:S01]  /*10f70*/  IMAD.X R11, RZ, RZ, R37, P2 ;  /* 0x000000ffff0b7224 */ /* 0x000fe200010e0625 */
[----:B------:R-:W-:-:S02]  /*10f80*/  LOP3.LUT R74, R103, 0x380, RZ, 0xc0, !PT ;  /* 0x00000380674a7812 */ /* 0x000fc400078ec0ff */
[----:B------:R-:W-:Y:S02]  /*10f90*/  LOP3.LUT R12, R10, R101, RZ, 0x3c, !PT ;  /* 0x000000650a0c7212 */ /* 0x000fe400078e3cff */
[----:B------:R-:W-:Y:S02]  /*10fa0*/  LOP3.LUT R20, R14, R97, RZ, 0x3c, !PT ;  /* 0x000000610e147212 */ /* 0x000fe400078e3cff */
[----:B------:R-:W-:Y:S02]  /*10fb0*/  LOP3.LUT R10, R76, R105, RZ, 0x3c, !PT ;  /* 0x000000694c0a7212 */ /* 0x000fe400078e3cff */
[----:B------:R-:W-:Y:S02]  /*10fc0*/  SEL R7, R132, R131, P0 ;  /* 0x0000008384077207 */ /* 0x000fe40000000000 */
[----:B------:R-:W-:Y:S02]  /*10fd0*/  SHF.R.U64 R8, R8, 0x3, RZ ;  /* 0x0000000308087819 */ /* 0x000fe400000012ff */
[----:B------:R-:W-:-:S02]  /*10fe0*/  SHF.R.U64 R74, R74, 0x3, RZ ;  /* 0x000000034a4a7819 */ /* 0x000fc400000012ff */
[----:B------:R-:W-:Y:S02]  /*10ff0*/  F2FP.BF16.F32.PACK_AB R128, R128, R129 ;  /* 0x000000818080723e */ /* 0x000fe400000010ff */
[----:B------:R-:W-:Y:S02]  /*11000*/  F2FP.BF16.F32.PACK_AB R127, R126, R127 ;  /* 0x0000007f7e7f723e */ /* 0x000fe400000010ff */
[----:B------:R-:W-:Y:S02]  /*11010*/  MOV R82, R20 ;  /* 0x0000001400527202 */ /* 0x000fe40000000f00 */
[----:B------:R-:W-:Y:S02]  /*11020*/  F2FP.BF16.F32.PACK_AB R124, R124, R125 ;  /* 0x0000007d7c7c723e */ /* 0x000fe400000010ff */
[----:B------:R-:W-:Y:S02]  /*11030*/  F2FP.BF16.F32.PACK_AB R123, R122, R123 ;  /* 0x0000007b7a7b723e */ /* 0x000fe400000010ff */
[----:B------:R-:W-:-:S02]  /*11040*/  MOV R21, R10 ;  /* 0x0000000a00157202 */ /* 0x000fc40000000f00 */
[----:B------:R-:W-:Y:S02]  /*11050*/  LOP3.LUT R14, R8, R99, RZ, 0x3c, !PT ;  /* 0x00000063080e7212 */ /* 0x000fe400078e3cff */
[----:B------:R-:W-:Y:S02]  /*11060*/  SEL R132, R131, R132, P0 ;  /* 0x0000008483847207 */ /* 0x000fe40000000000 */
[----:B------:R-:W-:Y:S02]  /*11070*/  LOP3.LUT R8, R74, R103, RZ, 0x3c, !PT ;  /* 0x000000674a087212 */ /* 0x000fe400078e3cff */
[----:B------:R-:W-:Y:S02]  /*11080*/  SEL R39, R128, R127, P0 ;  /* 0x0000007f80277207 */ /* 0x000fe40000000000 */
[----:B------:R-:W-:Y:S02]  /*11090*/  SEL R128, R127, R128, P0 ;  /* 0x000000807f807207 */ /* 0x000fe40000000000 */
[----:B------:R-:W-:-:S02]  /*110a0*/  SEL R51, R124, R123, P0 ;  /* 0x0000007b7c337207 */ /* 0x000fc40000000000 */
[----:B------:R-:W-:Y:S02]  /*110b0*/  SEL R124, R123, R124, P0 ;  /* 0x0000007c7b7c7207 */ /* 0x000fe40000000000 */
[----:B------:R-:W-:Y:S02]  /*110c0*/  MOV R74, R8 ;  /* 0x00000008004a7202 */ /* 0x000fe40000000f00 */
[----:B------:R-:W-:Y:S02]  /*110d0*/  SEL R83, R118, R119, P0 ;  /* 0x0000007776537207 */ /* 0x000fe40000000000 */
[----:B------:R-:W-:Y:S02]  /*110e0*/  SEL R118, R119, R118, P0 ;  /* 0x0000007677767207 */ /* 0x000fe40000000000 */
[----:B------:R-:W-:Y:S02]  /*110f0*/  MOV R90, R36 ;  /* 0x00000024005a7202 */ /* 0x000fe40000000f00 */
[----:B------:R-:W-:Y:S01]  /*11100*/  MOV R78, R14 ;  /* 0x0000000e004e7202 */ /* 0x000fe20000000f00 */
[----:B--2---:R0:W-:Y:S01]  /*11110*/  SHFL.IDX PT, R10, R7, R6, 0x1c1f ;  /* 0x001c1f06070a7589 */ /* 0x0041e200000e0000 */
[----:B------:R-:W-:-:S02]  /*11120*/  MOV R76, R12 ;  /* 0x0000000c004c7202 */ /* 0x000fc40000000f00 */
[----:B------:R-:W-:Y:S01]  /*11130*/  MOV R89, R34 ;  /* 0x0000002200597202 */ /* 0x000fe20000000f00 */
[----:B------:R-:W-:Y:S01]  /*11140*/  SHFL.IDX PT, R67, R67, R6, 0x1c1f ;  /* 0x001c1f0643437589 */ /* 0x000fe200000e0000 */
[----:B------:R-:W-:Y:S02]  /*11150*/  MOV R85, R24 ;  /* 0x0000001800557202 */ /* 0x000fe40000000f00 */
[----:B------:R-:W-:Y:S01]  /*11160*/  MOV R84, R26 ;  /* 0x0000001a00547202 */ /* 0x000fe20000000f00 */
[----:B------:R-:W-:Y:S01]  /*11170*/  SHFL.IDX PT, R39, R39, R6, 0x1c1f ;  /* 0x001c1f0627277589 */ /* 0x000fe200000e0000 */
[----:B------:R-:W-:Y:S02]  /*11180*/  MOV R88, R32 ;  /* 0x0000002000587202 */ /* 0x000fe40000000f00 */
[----:B0-----:R-:W-:Y:S01]  /*11190*/  LOP3.LUT R7, R6, 0x2, RZ, 0x3c, !PT ;  /* 0x0000000206077812 */ /* 0x001fe200078e3cff */
[----:B------:R-:W-:Y:S01]  /*111a0*/  SHFL.IDX PT, R69, R69, R6, 0x1c1f ;  /* 0x001c1f0645457589 */ /* 0x000fe200000e0000 */
[----:B------:R-:W-:-:S02]  /*111b0*/  MOV R87, R30 ;  /* 0x0000001e00577202 */ /* 0x000fc40000000f00 */
[----:B------:R-:W-:Y:S01]  /*111c0*/  MOV R86, R28 ;  /* 0x0000001c00567202 */ /* 0x000fe20000000f00 */
[----:B------:R-:W0:Y:S01]  /*111d0*/  SHFL.IDX PT, R9, R132, R7, 0x1c1f ;  /* 0x001c1f0784097589 */ /* 0x000e2200000e0000 */
[----:B------:R-:W-:-:S03]  /*111e0*/  PLOP3.LUT P2, PT, PT, PT, UP0, 0x80, 0x0 ;  /* 0x000000000000781c */ /* 0x000fc60003f4f008 */
[----:B------:R-:W1:Y:S04]  /*111f0*/  SHFL.IDX PT, R96, R96, R7, 0x1c1f ;  /* 0x001c1f0760607589 */ /* 0x000e6800000e0000 */
[----:B------:R-:W2:Y:S04]  /*11200*/  SHFL.IDX PT, R128, R128, R7, 0x1c1f ;  /* 0x001c1f0780807589 */ /* 0x000ea800000e0000 */
[----:B------:R-:W3:Y:S04]  /*11210*/  SHFL.IDX PT, R80, R80, R7, 0x1c1f ;  /* 0x001c1f0750507589 */ /* 0x000ee800000e0000 */
[----:B------:R-:W-:Y:S04]  /*11220*/  SHFL.IDX PT, R51, R51, R6, 0x1c1f ;  /* 0x001c1f0633337589 */ /* 0x000fe800000e0000 */
[----:B------:R-:W-:Y:S04]  /*11230*/  SHFL.IDX PT, R71, R71, R6, 0x1c1f ;  /* 0x001c1f0647477589 */ /* 0x000fe800000e0000 */
[----:B------:R-:W4:Y:S01]  /*11240*/  SHFL.IDX PT, R124, R124, R7, 0x1c1f ;  /* 0x001c1f077c7c7589 */ /* 0x000f2200000e0000 */
[----:B0-----:R-:W-:-:S02]  /*11250*/  SEL R8, R10, R9, P0 ;  /* 0x000000090a087207 */ /* 0x001fc40000000000 */
[----:B------:R-:W-:Y:S01]  /*11260*/  SEL R10, R9, R10, P0 ;  /* 0x0000000a090a7207 */ /* 0x000fe20000000000 */
[----:B------:R-:W0:Y:S01]  /*11270*/  SHFL.IDX PT, R64, R64, R7, 0x1c1f ;  /* 0x001c1f0740407589 */ /* 0x000e2200000e0000 */
[----:B-1----:R-:W-:Y:S02]  /*11280*/  SEL R9, R67, R96, P0 ;  /* 0x0000006043097207 */ /* 0x002fe40000000000 */
[----:B------:R-:W-:Y:S01]  /*11290*/  SEL R11, R96, R67, P0 ;  /* 0x00000043600b7207 */ /* 0x000fe20000000000 */
[----:B------:R-:W-:Y:S01]  /*112a0*/  SHFL.IDX PT, R55, R55, R6, 0x1c1f ;  /* 0x001c1f0637377589 */ /* 0x000fe200000e0000 */
[----:B--2---:R-:W-:Y:S02]  /*112b0*/  SEL R12, R39, R128, P0 ;  /* 0x00000080270c7207 */ /* 0x004fe40000000000 */
[----:B------:R-:W-:Y:S01]  /*112c0*/  SEL R14, R128, R39, P0 ;  /* 0x00000027800e7207 */ /* 0x000fe20000000000 */
[----:B------:R-:W-:Y:S01]  /*112d0*/  SHFL.IDX PT, R57, R57, R6, 0x1c1f ;  /* 0x001c1f0639397589 */ /* 0x000fe200000e0000 */
[----:B---3--:R-:W-:-:S02]  /*112e0*/  SEL R13, R69, R80, P0 ;  /* 0x00000050450d7207 */ /* 0x008fc40000000000 */
[----:B------:R-:W-:Y:S01]  /*112f0*/  SEL R15, R80, R69, P0 ;  /* 0x00000045500f7207 */ /* 0x000fe20000000000 */
[----:B------:R-:W1:Y:S04]  /*11300*/  SHFL.IDX PT, R52, R52, R7, 0x1c1f ;  /* 0x001c1f0734347589 */ /* 0x000e6800000e0000 */
[----:B------:R-:W2:Y:S04]  /*11310*/  SHFL.IDX PT, R46, R46, R7, 0x1c1f ;  /* 0x001c1f072e2e7589 */ /* 0x000ea800000e0000 */
[----:B------:R-:W-:Y:S01]  /*11320*/  SHFL.IDX PT, R53, R53, R6, 0x1c1f ;  /* 0x001c1f0635357589 */ /* 0x000fe200000e0000 */
[----:B----4-:R-:W-:-:S02]  /*11330*/  SEL R24, R51, R124, P0 ;  /* 0x0000007c33187207 */ /* 0x010fc40000000000 */
[----:B------:R-:W-:Y:S01]  /*11340*/  SEL R26, R124, R51, P0 ;  /* 0x000000337c1a7207 */ /* 0x000fe20000000000 */
[----:B------:R-:W-:Y:S01]  /*11350*/  SHFL.IDX PT, R47, R47, R6, 0x1c1f ;  /* 0x001c1f062f2f7589 */ /* 0x000fe200000e0000 */
[----:B0-----:R-:W-:Y:S02]  /*11360*/  SEL R25, R71, R64, P0 ;  /* 0x0000004047197207 */ /* 0x001fe40000000000 */
[----:B------:R-:W-:Y:S01]  /*11370*/  SEL R27, R64, R71, P0 ;  /* 0x00000047401b7207 */ /* 0x000fe20000000000 */
[----:B------:R-:W0:Y:S04]  /*11380*/  SHFL.IDX PT, R48, R48, R7, 0x1c1f ;  /* 0x001c1f0730307589 */ /* 0x000e2800000e0000 */
[----:B------:R-:W3:Y:S04]  /*11390*/  SHFL.IDX PT, R42, R42, R7, 0x1c1f ;  /* 0x001c1f072a2a7589 */ /* 0x000ee800000e0000 */
[----:B------:R-:W-:Y:S01]  /*113a0*/  SHFL.IDX PT, R49, R49, R6, 0x1c1f ;  /* 0x001c1f0631317589 */ /* 0x000fe200000e0000 */
[----:B-1----:R-:W-:-:S02]  /*113b0*/  SEL R28, R55, R52, P0 ;  /* 0x00000034371c7207 */ /* 0x002fc40000000000 */
[----:B------:R-:W-:Y:S01]  /*113c0*/  SEL R30, R52, R55, P0 ;  /* 0x00000037341e7207 */ /* 0x000fe20000000000 */
[----:B------:R-:W-:Y:S01]  /*113d0*/  SHFL.IDX PT, R43, R43, R6, 0x1c1f ;  /* 0x001c1f062b2b7589 */ /* 0x000fe200000e0000 */
[----:B--2---:R-:W-:Y:S02]  /*113e0*/  SEL R29, R57, R46, P0 ;  /* 0x0000002e391d7207 */ /* 0x004fe40000000000 */
[----:B------:R-:W-:Y:S01]  /*113f0*/  SEL R31, R46, R57, P0 ;  /* 0x000000392e1f7207 */ /* 0x000fe20000000000 */
[----:B------:R-:W1:Y:S04]  /*11400*/  SHFL.IDX PT, R44, R44, R7, 0x1c1f ;  /* 0x001c1f072c2c7589 */ /* 0x000e6800000e0000 */
[----:B------:R-:W2:Y:S01]  /*11410*/  SHFL.IDX PT, R60, R60, R7, 0x1c1f ;  /* 0x001c1f073c3c7589 */ /* 0x000ea200000e0000 */
[----:B------:R-:W-:Y:S01]  /*11420*/  BAR.SYNC.DEFER_BLOCKING 0x1, 0x100 ;  /* 0x0044000000007b1d */ /* 0x000fe20000010000 */
[----:B0-----:R-:W-:-:S02]  /*11430*/  SEL R32, R53, R48, P0 ;  /* 0x0000003035207207 */ /* 0x001fc40000000000 */
[----:B------:R-:W-:Y:S02]  /*11440*/  SEL R34, R48, R53, P0 ;  /* 0x0000003530227207 */ /* 0x000fe40000000000 */
[----:B---3--:R-:W-:Y:S02]  /*11450*/  SEL R33, R47, R42, P0 ;  /* 0x0000002a2f217207 */ /* 0x008fe40000000000 */
[----:B------:R-:W-:Y:S01]  /*11460*/  SEL R35, R42, R47, P0 ;  /* 0x0000002f2a237207 */ /* 0x000fe20000000000 */
[----:B------:R-:W-:Y:S04]  /*11470*/  SHFL.IDX PT, R45, R45, R6, 0x1c1f ;  /* 0x001c1f062d2d7589 */ /* 0x000fe800000e0000 */
[----:B------:R-:W-:Y:S04]  /*11480*/  SHFL.IDX PT, R73, R73, R6, 0x1c1f ;  /* 0x001c1f0649497589 */ /* 0x000fe800000e0000 */
[----:B------:R-:W-:Y:S01]  /*11490*/  SHFL.IDX PT, R40, R40, R7, 0x1c1f ;  /* 0x001c1f0728287589 */ /* 0x000fe200000e0000 */
[----:B-1----:R-:W-:-:S03]  /*114a0*/  SEL R36, R49, R44, P0 ;  /* 0x0000002c31247207 */ /* 0x002fc60000000000 */
[----:B------:R-:W-:Y:S01]  /*114b0*/  SHFL.IDX PT, R62, R62, R7, 0x1c1f ;  /* 0x001c1f073e3e7589 */ /* 0x000fe200000e0000 */
[----:B--2---:R-:W-:Y:S02]  /*114c0*/  SEL R37, R43, R60, P0 ;  /* 0x0000003c2b257207 */ /* 0x004fe40000000000 */
[----:B------:R-:W-:Y:S01]  /*114d0*/  SEL R39, R60, R43, P0 ;  /* 0x0000002b3c277207 */ /* 0x000fe20000000000 */
[----:B------:R-:W-:Y:S04]  /*114e0*/  SHFL.IDX PT, R41, R41, R6, 0x1c1f ;  /* 0x001c1f0629297589 */ /* 0x000fe800000e0000 */
[----:B------:R-:W-:Y:S04]  /*114f0*/  SHFL.IDX PT, R59, R59, R6, 0x1c1f ;  /* 0x001c1f063b3b7589 */ /* 0x000fe800000e0000 */
[----:B------:R-:W-:Y:S04]  /*11500*/  SHFL.IDX PT, R75, R75, R6, 0x1c1f ;  /* 0x001c1f064b4b7589 */ /* 0x000fe800000e0000 */
[----:B------:R0:W-:Y:S04]  /*11510*/  SHFL.IDX PT, R20, R38, R7, 0x1c1f ;  /* 0x001c1f0726147589 */ /* 0x0001e800000e0000 */
[----:B------:R-:W1:Y:S04]  /*11520*/  SHFL.IDX PT, R50, R50, R7, 0x1c1f ;  /* 0x001c1f0732327589 */ /* 0x000e6800000e0000 */
[----:B------:R-:W-:Y:S01]  /*11530*/  SHFL.IDX PT, R66, R66, R7, 0x1c1f ;  /* 0x001c1f0742427589 */ /* 0x000fe200000e0000 */
[----:B0-----:R-:W-:-:S03]  /*11540*/  SEL R38, R44, R49, P0 ;  /* 0x000000312c267207 */ /* 0x001fc60000000000 */
[----:B------:R-:W-:Y:S04]  /*11550*/  SHFL.IDX PT, R61, R61, R6, 0x1c1f ;  /* 0x001c1f063d3d7589 */ /* 0x000fe800000e0000 */
[----:B------:R-:W-:Y:S04]  /*11560*/  SHFL.IDX PT, R77, R77, R6, 0x1c1f ;  /* 0x001c1f064d4d7589 */ /* 0x000fe800000e0000 */
[----:B------:R-:W0:Y:S04]  /*11570*/  SHFL.IDX PT, R54, R54, R7, 0x1c1f ;  /* 0x001c1f0736367589 */ /* 0x000e2800000e0000 */
[----:B------:R-:W2:Y:S04]  /*11580*/  SHFL.IDX PT, R68, R68, R7, 0x1c1f ;  /* 0x001c1f0744447589 */ /* 0x000ea800000e0000 */
[----:B------:R-:W-:Y:S01]  /*11590*/  SHFL.IDX PT, R79, R79, R6, 0x1c1f ;  /* 0x001c1f064f4f7589 */ /* 0x000fe200000e0000 */
[----:B-1----:R-:W-:-:S02]  /*115a0*/  SEL R48, R59, R50, P0 ;  /* 0x000000323b307207 */ /* 0x002fc40000000000 */
[----:B------:R-:W-:Y:S01]  /*115b0*/  SEL R50, R50, R59, P0 ;  /* 0x0000003b32327207 */ /* 0x000fe20000000000 */
[----:B------:R-:W1:Y:S04]  /*115c0*/  SHFL.IDX PT, R70, R70, R7, 0x1c1f ;  /* 0x001c1f0746467589 */ /* 0x000e6800000e0000 */
[----:B------:R-:W-:Y:S04]  /*115d0*/  SHFL.IDX PT, R63, R63, R6, 0x1c1f ;  /* 0x001c1f063f3f7589 */ /* 0x000fe800000e0000 */
[----:B------:R-:W-:Y:S04]  /*115e0*/  SHFL.IDX PT, R81, R81, R6, 0x1c1f ;  /* 0x001c1f0651517589 */ /* 0x000fe800000e0000 */
[----:B------:R-:W-:Y:S01]  /*115f0*/  SHFL.IDX PT, R56, R56, R7, 0x1c1f ;  /* 0x001c1f0738387589 */ /* 0x000fe200000e0000 */
[----:B0-----:R-:W-:-:S02]  /*11600*/  SEL R52, R61, R54, P0 ;  /* 0x000000363d347207 */ /* 0x001fc40000000000 */
[----:B------:R-:W-:Y:S01]  /*11610*/  SEL R54, R54, R61, P0 ;  /* 0x0000003d36367207 */ /* 0x000fe20000000000 */
[----:B------:R-:W-:Y:S01]  /*11620*/  SHFL.IDX PT, R72, R72, R7, 0x1c1f ;  /* 0x001c1f0748487589 */ /* 0x000fe200000e0000 */
[----:B--2---:R-:W-:Y:S02]  /*11630*/  SEL R49, R77, R68, P0 ;  /* 0x000000444d317207 */ /* 0x004fe40000000000 */
[----:B------:R-:W-:Y:S01]  /*11640*/  SEL R51, R68, R77, P0 ;  /* 0x0000004d44337207 */ /* 0x000fe20000000000 */
[----:B------:R-:W-:Y:S04]  /*11650*/  SHFL.IDX PT, R65, R65, R6, 0x1c1f ;  /* 0x001c1f0641417589 */ /* 0x000fe800000e0000 */
[----:B------:R0:W-:Y:S01]  /*11660*/  SHFL.IDX PT, R83, R83, R6, 0x1c1f ;  /* 0x001c1f0653537589 */ /* 0x0001e200000e0000 */
[----:B-1----:R-:W-:-:S02]  /*11670*/  SEL R53, R79, R70, P0 ;  /* 0x000000464f357207 */ /* 0x002fc40000000000 */
[----:B------:R-:W-:Y:S01]  /*11680*/  SEL R55, R70, R79, P0 ;  /* 0x0000004f46377207 */ /* 0x000fe20000000000 */
[----:B------:R-:W-:Y:S04]  /*11690*/  SHFL.IDX PT, R58, R58, R7, 0x1c1f ;  /* 0x001c1f073a3a7589 */ /* 0x000fe800000e0000 */
[----:B------:R1:W2:Y:S01]  /*116a0*/  SHFL.IDX PT, R118, R118, R7, 0x1c1f ;  /* 0x001c1f0776767589 */ /* 0x0002a200000e0000 */
[----:B0-----:R-:W-:-:S03]  /*116b0*/  IMAD.U32 R6, RZ, RZ, UR6 ;  /* 0x00000006ff067e24 */ /* 0x001fc6000f8e00ff */
[----:B------:R0:W-:Y:S04]  /*116c0*/  STSM.16.M88.4 [R90], R8 ;  /* 0x000000085a007844 */ /* 0x0001e80000000200 */
[----:B------:R3:W-:Y:S01]  /*116d0*/  STSM.16.M88.4 [R89], R12 ;  /* 0x0000000c59007844 */ /* 0x0007e20000000200 */
[----:B-1----:R-:W-:Y:S01]  /*116e0*/  IMAD.U32 R7, RZ, RZ, UR7 ;  /* 0x00000007ff077e24 */ /* 0x002fe2000f8e00ff */
[----:B------:R-:W-:Y:S02]  /*116f0*/  ULDC.64 UR6, c[0x0][0xc08] ;  /* 0x0003020000067ab9 */ /* 0x000fe40000000a00 */
[----:B------:R2:W-:Y:S04]  /*11700*/  STSM.16.M88.4 [R88], R24 ;  /* 0x0000001858007844 */ /* 0x0005e80000000200 */
[----:B------:R-:W-:Y:S01]  /*11710*/  STSM.16.M88.4 [R87], R28 ;  /* 0x0000001c57007844 */ /* 0x000fe20000000200 */
[----:B0-----:R-:W-:-:S03]  /*11720*/  SEL R8, R45, R40, P0 ;  /* 0x000000282d087207 */ /* 0x001fc60000000000 */
[----:B------:R-:W-:Y:S01]  /*11730*/  STSM.16.M88.4 [R86], R32 ;  /* 0x0000002056007844 */ /* 0x000fe20000000200 */
[----:B------:R-:W-:Y:S02]  /*11740*/  SEL R10, R40, R45, P0 ;  /* 0x0000002d280a7207 */ /* 0x000fe40000000000 */
[----:B------:R-:W-:Y:S01]  /*11750*/  SEL R9, R73, R62, P0 ;  /* 0x0000003e49097207 */ /* 0x000fe20000000000 */
[----:B------:R-:W-:Y:S01]  /*11760*/  STSM.16.M88.4 [R85], R36 ;  /* 0x0000002455007844 */ /* 0x000fe20000000200 */
[----:B------:R-:W-:Y:S02]  /*11770*/  SEL R11, R62, R73, P0 ;  /* 0x000000493e0b7207 */ /* 0x000fe40000000000 */
[----:B---3--:R-:W-:Y:S02]  /*11780*/  SEL R12, R41, R20, P0 ;  /* 0x00000014290c7207 */ /* 0x008fe40000000000 */
[----:B------:R-:W-:Y:S01]  /*11790*/  SEL R14, R20, R41, P0 ;  /* 0x00000029140e7207 */ /* 0x000fe20000000000 */
[----:B------:R0:W-:Y:S01]  /*117a0*/  STSM.16.M88.4 [R84], R8 ;  /* 0x0000000854007844 */ /* 0x0001e20000000200 */
[----:B------:R-:W-:-:S02]  /*117b0*/  SEL R13, R75, R66, P0 ;  /* 0x000000424b0d7207 */ /* 0x000fc40000000000 */
[----:B------:R-:W-:Y:S02]  /*117c0*/  SEL R15, R66, R75, P0 ;  /* 0x0000004b420f7207 */ /* 0x000fe40000000000 */
[----:B--2---:R-:W-:Y:S02]  /*117d0*/  SEL R25, R83, R118, P0 ;  /* 0x0000007653197207 */ /* 0x004fe40000000000 */
[----:B------:R-:W-:Y:S01]  /*117e0*/  SEL R27, R118, R83, P0 ;  /* 0x00000053761b7207 */ /* 0x000fe20000000000 */
[----:B------:R-:W-:Y:S01]  /*117f0*/  STSM.16.M88.4 [R82], R12 ;  /* 0x0000000c52007844 */ /* 0x000fe20000000200 */
[----:B------:R-:W-:Y:S02]  /*11800*/  SEL R24, R65, R58, P0 ;  /* 0x0000003a41187207 */ /* 0x000fe40000000000 */
[----:B------:R-:W-:Y:S01]  /*11810*/  SEL R26, R58, R65, P0 ;  /* 0x000000413a1a7207 */ /* 0x000fe20000000000 */
[----:B------:R-:W-:Y:S01]  /*11820*/  STSM.16.M88.4 [R78], R48 ;  /* 0x000000304e007844 */ /* 0x000fe20000000200 */
[----:B0-----:R-:W-:-:S03]  /*11830*/  SEL R8, R63, R56, P0 ;  /* 0x000000383f087207 */ /* 0x001fc60000000000 */
[----:B------:R-:W-:Y:S01]  /*11840*/  STSM.16.M88.4 [R76], R52 ;  /* 0x000000344c007844 */ /* 0x000fe20000000200 */
[----:B------:R-:W-:Y:S02]  /*11850*/  SEL R10, R56, R63, P0 ;  /* 0x0000003f380a7207 */ /* 0x000fe40000000000 */
[----:B------:R-:W-:Y:S01]  /*11860*/  SEL R9, R81, R72, P0 ;  /* 0x0000004851097207 */ /* 0x000fe20000000000 */
[----:B------:R-:W-:Y:S01]  /*11870*/  UISETP.NE.U32.AND UP1, UPT, UR6, URZ, UPT ;  /* 0x0000003f0600728c */ /* 0x000fe2000bf25070 */
[----:B------:R-:W-:Y:S01]  /*11880*/  SEL R11, R72, R81, P0 ;  /* 0x00000051480b7207 */ /* 0x000fe20000000000 */
[----:B------:R-:W-:Y:S01]  /*11890*/  ULDC UR8, c[0x0][0xa88] ;  /* 0x0002a20000087ab9 */ /* 0x000fe20000000800 */
[----:B------:R-:W0:Y:S03]  /*118a0*/  LDC R63, c[0x0][0xbe8] ;  /* 0x0002fa00ff3f7b82 */ /* 0x000e260000000800 */
[----:B------:R1:W-:Y:S04]  /*118b0*/  STSM.16.M88.4 [R74], R8 ;  /* 0x000000084a007844 */ /* 0x0003e80000000200 */
[----:B------:R2:W-:Y:S01]  /*118c0*/  STSM.16.M88.4 [R21], R24 ;  /* 0x0000001815007844 */ /* 0x0005e20000000200 */
[----:B------:R-:W-:Y:S01]  /*118d0*/  BAR.SYNC.DEFER_BLOCKING 0x1, 0x100 ;  /* 0x0044000000007b1d */ /* 0x000fe20000010000 */
[----:B------:R-:W-:-:S06]  /*118e0*/  UISETP.NE.AND.EX UP1, UPT, UR7, URZ, UPT, UP1 ;  /* 0x0000003f0700728c */ /* 0x000fcc000bf25310 */
[----:B------:R-:W-:-:S05]  /*118f0*/  PLOP3.LUT P0, PT, PT, PT, UP1, 0x80, 0x0 ;  /* 0x000000000000781c */ /* 0x000fca0003f0f018 */
[----:B------:R-:W-:Y:S02]  /*11900*/  @UP1 ULDC.64 UR6, c[0x0][0xc08] ;  /* 0x0003020000061ab9 */ /* 0x000fe40000000a00 */
[----:B------:R-:W-:Y:S01]  /*11910*/  @UP1 UIMAD.WIDE UR6, UR42, 0x4, UR6 ;  /* 0x000000042a0618a5 */ /* 0x000fe2000f8e0206 */
[----:B-1----:R-:W-:-:S05]  /*11920*/  IMAD.U32 R10, RZ, RZ, UR8 ;  /* 0x00000008ff0a7e24 */ /* 0x002fca000f8e00ff */
[----:B------:R-:W-:Y:S02]  /*11930*/  IMAD.U32 R8, RZ, RZ, UR6 ;  /* 0x00000006ff087e24 */ /* 0x000fe4000f8e00ff */
[----:B------:R-:W-:Y:S01]  /*11940*/  IMAD.U32 R9, RZ, RZ, UR7 ;  /* 0x00000007ff097e24 */ /* 0x000fe2000f8e00ff */
[----:B------:R-:W3:Y:S01]  /*11950*/  @P2 LDG.E R12, desc[UR52][R6.64] ;  /* 0x00000034060c2981 */ /* 0x000ee2000c1e1900 */
[----:B0-----:R-:W-:Y:S01]  /*11960*/  ISETP.NE.AND P1, PT, R63, 0x1, PT ;  /* 0x000000013f00780c */ /* 0x001fe20003f25270 */
[----:B------:R-:W-:Y:S02]  /*11970*/  UMOV UR4, URZ ;  /* 0x0000003f00047c82 */ /* 0x000fe40008000000 */
[----:B------:R2:W5:Y:S10]  /*11980*/  @P0 LDG.E R10, desc[UR52][R8.64] ;  /* 0x00000034080a0981 */ /* 0x000574000c1e1900 */
[----:B------:R-:W0:Y:S08]  /*11990*/  @P1 LDC R13, c[0x0][0xbec] ;  /* 0x0002fb00ff0d1b82 */ /* 0x000e300000000800 */
[----:B------:R-:W1:Y:S01]  /*119a0*/  @P1 LDC R14, c[0x0][0xbf0] ;  /* 0x0002fc00ff0e1b82 */ /* 0x000e620000000800 */
[----:B---3--:R-:W-:Y:S01]  /*119b0*/  @P2 R2UR UR4, R12 ;  /* 0x000000000c0422ca */ /* 0x008fe200000e0000 */
[----:B012---:R-:W-:-:S14]  /*119c0*/  @P0 BRA `(.L_x_4188) ;  /* 0x0000000000100947 */ /* 0x007fdc0003800000 */
[----:B------:R-:W-:Y:S05]  /*119d0*/  @!P2 BRA `(.L_x_4188) ;  /* 0x00000000000ca947 */ /* 0x000fea0003800000 */
[----:B------:R-:W2:Y:S04]  /*119e0*/  LDG.E R9, desc[UR52][R6.64] ;  /* 0x0000003406097981 */ /* 0x000ea8000c1e1900 */
[----:B-----5:R-:W2:Y:S02]  /*119f0*/  LDG.E R10, desc[UR52][R6.64+0x4] ;  /* 0x00000434060a7981 */ /* 0x020ea4000c1e1900 */
[----:B--2---:R-:W-:-:S07]  /*11a00*/  IMAD.IADD R10, R10, 0x1, -R9 ;  /* 0x000000010a0a7824 */ /* 0x004fce00078e0a09 */
.L_x_4188:
        /* <DEDUP_REMOVED lines=8> */
[----:B------:R-:W0:Y:S01]  /*11a90*/  @P1 LDC R65, c[0x0][0xbf0] ;  /* 0x0002fc00ff411b82 */ /* 0x000e220000000800 */
        /* <DEDUP_REMOVED lines=28> */
[----:B------:R-:W-:Y:S01]  /*11c60*/  LOP3.LUT R8, R11, 0x380, RZ, 0xc0, !PT ;  /* 0x000003800b087812 */ /* 0x000fe200078ec0ff */
[----:B------:R-:W-:Y:S01]  /*11c70*/  IMAD.WIDE.U32 R6, R9, UR8, R6 ;  /* 0x0000000809067c25 */ /* 0x000fe2000f8e0006 */
[----:B------:R-:W-:-:S02]  /*11c80*/  SHF.R.U64 R12, R12, 0x3, RZ ;  /* 0x000000030c0c7819 */ /* 0x000fc400000012ff */
[----:B------:R-:W-:Y:S01]  /*11c90*/  IADD3 R45, P4, R4, 0x4000, RZ ;  /* 0x00004000042d7810 */ /* 0x000fe20007f9e0ff */
[----:B------:R-:W-:Y:S01]  /*11ca0*/  IMAD R15, R9, UR9, R14 ;  /* 0x00000009090f7c24 */ /* 0x000fe2000f8e020e */
[----:B------:R-:W-:Y:S01]  /*11cb0*/  ULDC.64 UR8, c[0x0][0xb50] ;  /* 0x0002d40000087ab9 */ /* 0x000fe20000000a00 */
[----:B------:R-:W-:Y:S01]  /*11cc0*/  LOP3.LUT R12, R12, R13, RZ, 0x3c, !PT ;  /* 0x0000000d0c0c7212 */ /* 0x000fe200078e3cff */
[----:B------:R-:W-:Y:S01]  /*11cd0*/  IMAD.X R13, RZ, RZ, R5, P2 ;  /* 0x000000ffff0d7224 */ /* 0x000fe200010e0605 */
[----:B------:R-:W-:Y:S01]  /*11ce0*/  LEA R14, P0, R6, UR8, 0x2 ;  /* 0x00000008060e7c11 */ /* 0x000fe2000f8010ff */
[----:B------:R-:W-:Y:S01]  /*11cf0*/  IMAD.IADD R7, R7, 0x1, R15 ;  /* 0x0000000107077824 */ /* 0x000fe200078e020f */
[C---:B------:R-:W-:Y:S01]  /*11d00*/  IADD3 R25, P2, R4.reuse, 0x7000, RZ ;  /* 0x0000700004197810 */ /* 0x040fe20007f5e0ff */
[----:B------:R-:W-:Y:S01]  /*11d10*/  IMAD.X R9, RZ, RZ, R5, P6 ;  /* 0x000000ffff097224 */ /* 0x000fe200030e0605 */
[----:B------:R-:W-:Y:S01]  /*11d20*/  IADD3 R33, P3, R4, 0x6000, RZ ;  /* 0x0000600004217810 */ /* 0x000fe20007f7e0ff */
[----:B------:R-:W-:Y:S01]  /*11d30*/  SHFL.IDX PT, R20, R14, RZ, 0x1c1f ;  /* 0x001c1fff0e147589 */ /* 0x000fe200000e0000 */
[----:B------:R-:W-:-:S02]  /*11d40*/  LEA.HI.X R26, R6, UR9, R7, 0x2, P0 ;  /* 0x00000009061a7c11 */ /* 0x000fc400080f1407 */
[----:B------:R-:W-:Y:S01]  /*11d50*/  IADD3 R41, P0, R4, 0x5000, RZ ;  /* 0x0000500004297810 */ /* 0x000fe20007f1e0ff */
[----:B------:R-:W-:Y:S01]  /*11d60*/  SHFL.IDX PT, R38, R14, 0x1, 0x1c1f ;  /* 0x003c1f000e267f89 */ /* 0x000fe200000e0000 */
[----:B------:R-:W-:Y:S02]  /*11d70*/  LOP3.LUT R24, R25, 0x380, RZ, 0xc0, !PT ;  /* 0x0000038019187812 */ /* 0x000fe400078ec0ff */
[----:B------:R-:W-:Y:S01]  /*11d80*/  LOP3.LUT R40, R41, 0x380, RZ, 0xc0, !PT ;  /* 0x0000038029287812 */ /* 0x000fe200078ec0ff */
[----:B------:R-:W1:Y:S01]  /*11d90*/  SHFL.IDX PT, R21, R26, RZ, 0x1c1f ;  /* 0x001c1fff1a157589 */ /* 0x000e6200000e0000 */
[----:B------:R-:W-:Y:S02]  /*11da0*/  SHF.R.U64 R24, R24, 0x3, RZ ;  /* 0x0000000318187819 */ /* 0x000fe400000012ff */
[----:B------:R-:W-:Y:S01]  /*11db0*/  SHF.R.U64 R40, R40, 0x3, RZ ;  /* 0x0000000328287819 */ /* 0x000fe200000012ff */
[----:B------:R-:W2:Y:S01]  /*11dc0*/  SHFL.IDX PT, R39, R26, 0x1, 0x1c1f ;  /* 0x003c1f001a277f89 */ /* 0x000ea200000e0000 */
[----:B------:R-:W-:Y:S01]  /*11dd0*/  LOP3.LUT R24, R24, R25, RZ, 0x3c, !PT ;  /* 0x0000001918187212 */ /* 0x000fe200078e3cff */
[--C-:B------:R-:W-:Y:S01]  /*11de0*/  IMAD.X R25, RZ, RZ, R5.reuse, P2 ;  /* 0x000000ffff197224 */ /* 0x100fe200010e0605 */
[----:B------:R-:W-:Y:S01]  /*11df0*/  LOP3.LUT R40, R40, R41, RZ, 0x3c, !PT ;  /* 0x0000002928287212 */ /* 0x000fe200078e3cff */
[----:B------:R-:W-:Y:S01]  /*11e00*/  IMAD.X R41, RZ, RZ, R5, P0 ;  /* 0x000000ffff297224 */ /* 0x000fe200000e0605 */
[----:B------:R-:W-:Y:S01]  /*11e10*/  LOP3.LUT P0, RZ, R201, 0x3, RZ, 0xc0, !PT ;  /* 0x00000003c9ff7812 */ /* 0x000fe2000780c0ff */
[----:B------:R-:W-:Y:S01]  /*11e20*/  UIMAD UR8, UR7, UR10, URZ ;  /* 0x0000000a070872a4 */ /* 0x000fe2000f8e023f */
[----:B------:R-:W-:-:S02]  /*11e30*/  IADD3 R7, P5, R4, 0x3000, RZ ;  /* 0x0000300004077810 */ /* 0x000fc40007fbe0ff */
[----:B------:R-:W-:Y:S02]  /*11e40*/  ISETP.GE.OR P2, PT, R28, R67, P0 ;  /* 0x000000431c00720c */ /* 0x000fe40000746670 */
[----:B------:R-:W-:Y:S01]  /*11e50*/  SHF.R.U64 R8, R8, 0x3, RZ ;  /* 0x0000000308087819 */ /* 0x000fe200000012ff */
[----:B------:R-:W-:Y:S01]  /*11e60*/  UIMAD.WIDE.U32 UR6, UR4, UR10, URZ ;  /* 0x0000000a040672a5 */ /* 0x000fe2000f8e003f */
[----:B------:R-:W-:Y:S01]  /*11e70*/  LOP3.LUT R6, R7, 0x380, RZ, 0xc0, !PT ;  /* 0x0000038007067812 */ /* 0x000fe200078ec0ff */
[----:B------:R-:W-:Y:S01]  /*11e80*/  UIMAD UR8, UR4, UR11, UR8 ;  /* 0x0000000b040872a4 */ /* 0x000fe2000f8e0208 */
[----:B------:R-:W-:Y:S02]  /*11e90*/  LOP3.LUT R44, R45, 0x380, RZ, 0xc0, !PT ;  /* 0x000003802d2c7812 */ /* 0x000fe400078ec0ff */
[----:B------:R-:W-:Y:S01]  /*11ea0*/  LOP3.LUT R32, R33, 0x380, RZ, 0xc0, !PT ;  /* 0x0000038021207812 */ /* 0x000fe200078ec0ff */
[----:B------:R-:W-:Y:S01]  /*11eb0*/  ULDC.64 UR10, c[0x0][0xae8] ;  /* 0x0002ba00000a7ab9 */ /* 0x000fe20000000a00 */
[----:B------:R-:W-:Y:S01]  /*11ec0*/  LOP3.LUT R8, R8, R11, RZ, 0x3c, !PT ;  /* 0x0000000b08087212 */ /* 0x000fe200078e3cff */
[----:B------:R-:W-:Y:S01]  /*11ed0*/  VIADD R11, R28, 0x8 ;  /* 0x000000081c0b7836 */ /* 0x000fe20000000000 */
[----:B------:R-:W-:Y:S01]  /*11ee0*/  SHF.R.U64 R6, R6, 0x3, RZ ;  /* 0x0000000306067819 */ /* 0x000fe200000012ff */
[----:B-1----:R1:W-:Y:S01]  /*11ef0*/  @!P2 ST.E desc[UR52][R20.64], R0 ;  /* 0x000000001400a985 */ /* 0x0023e2000c101934 */
[----:B------:R-:W-:Y:S01]  /*11f00*/  SHF.R.U64 R44, R44, 0x3, RZ ;  /* 0x000000032c2c7819 */ /* 0x000fe200000012ff */
[----:B------:R-:W-:Y:S01]  /*11f10*/  UIADD3 UR7, UR7, UR8, URZ ;  /* 0x0000000807077290 */ /* 0x000fe2000fffe03f */
[----:B------:R-:W-:Y:S01]  /*11f20*/  SHF.R.U64 R32, R32, 0x3, RZ ;  /* 0x0000000320207819 */ /* 0x000fe200000012ff */
[----:B------:R-:W-:Y:S01]  /*11f30*/  UIMAD UR4, UR16, UR10, URZ ;  /* 0x0000000a100472a4 */ /* 0x000fe2000f8e023f */
[----:B------:R-:W-:Y:S01]  /*11f40*/  LOP3.LUT R6, R6, R7, RZ, 0x3c, !PT ;  /* 0x0000000706067212 */ /* 0x000fe200078e3cff */
[--C-:B------:R-:W-:Y:S01]  /*11f50*/  IMAD.X R7, RZ, RZ, R5.reuse, P5 ;  /* 0x000000ffff077224 */ /* 0x100fe200028e0605 */
[----:B------:R-:W-:Y:S01]  /*11f60*/  LOP3.LUT R44, R44, R45, RZ, 0x3c, !PT ;  /* 0x0000002d2c2c7212 */ /* 0x000fe200078e3cff */
[----:B------:R-:W-:Y:S01]  /*11f70*/  IMAD.X R45, RZ, RZ, R5, P4 ;  /* 0x000000ffff2d7224 */ /* 0x000fe200020e0605 */
[----:B------:R-:W-:-:S02]  /*11f80*/  ISETP.GE.OR P0, PT, R11, R67, P0 ;  /* 0x000000430b00720c */ /* 0x000fc40000706670 */
[----:B------:R-:W-:Y:S01]  /*11f90*/  IADD3 R57, P6, R4, 0x8000, RZ ;  /* 0x0000800004397810 */ /* 0x000fe20007fde0ff */
[----:B-1----:R-:W1:Y:S01]  /*11fa0*/  @P1 LDC R21, c[0x0][0xbec] ;  /* 0x0002fb00ff151b82 */ /* 0x002e620000000800 */
[----:B------:R-:W-:Y:S01]  /*11fb0*/  IMAD R0, R23, 0x20, R200 ;  /* 0x0000002017007824 */ /* 0x000fe200078e02c8 */
[----:B------:R-:W-:Y:S01]  /*11fc0*/  LOP3.LUT R32, R32, R33, RZ, 0x3c, !PT ;  /* 0x0000002120207212 */ /* 0x000fe200078e3cff */
[----:B------:R-:W-:Y:S01]  /*11fd0*/  UIMAD UR4, UR43, UR11, UR4 ;  /* 0x0000000b2b0472a4 */ /* 0x000fe2000f8e0204 */
[----:B------:R-:W-:Y:S01]  /*11fe0*/  IADD3 R53, P5, R4, 0x9000, RZ ;  /* 0x0000900004357810 */ /* 0x000fe20007fbe0ff */
[----:B------:R-:W-:Y:S01]  /*11ff0*/  VIADD R60, R0, UR41 ;  /* 0x00000029003c7c36 */ /* 0x000fe20008000000 */
[----:B------:R-:W-:Y:S01]  /*12000*/  UIMAD.WIDE.U32 UR6, UR43, UR10, UR6 ;  /* 0x0000000a2b0672a5 */ /* 0x000fe2000f8e0006 */
[C---:B------:R-:W-:Y:S01]  /*12010*/  IADD3 R49, P4, R4.reuse, 0xa000, RZ ;  /* 0x0000a00004317810 */ /* 0x040fe20007f9e0ff */
[--C-:B------:R-:W-:Y:S01]  /*12020*/  IMAD.X R33, RZ, RZ, R5.reuse, P3 ;  /* 0x000000ffff217224 */ /* 0x100fe200018e0605 */
[C---:B------:R-:W-:Y:S01]  /*12030*/  LOP3.LUT R29, R4.reuse, 0x380, RZ, 0xc0, !PT ;  /* 0x00000380041d7812 */ /* 0x040fe200078ec0ff */
[----:B------:R-:W-:Y:S01]  /*12040*/  ULDC.64 UR8, c[0x0][0xaf0] ;  /* 0x0002bc0000087ab9 */ /* 0x000fe20000000a00 */
[----:B------:R-:W-:Y:S01]  /*12050*/  IADD3 R15, P3, R4, 0xb000, RZ ;  /* 0x0000b000040f7810 */ /* 0x000fe20007f7e0ff */
[----:B------:R-:W-:Y:S01]  /*12060*/  UIADD3 UR7, UR7, UR4, URZ ;  /* 0x0000000407077290 */ /* 0x000fe2000fffe03f */
[----:B------:R-:W-:Y:S01]  /*12070*/  LOP3.LUT R56, R57, 0x380, RZ, 0xc0, !PT ;  /* 0x0000038039387812 */ /* 0x000fe200078ec0ff */
[----:B------:R-:W-:Y:S01]  /*12080*/  UIMAD UR4, UR15, UR8, URZ ;  /* 0x000000080f0472a4 */ /* 0x000fe2000f8e023f */
[----:B------:R-:W-:Y:S01]  /*12090*/  LOP3.LUT R52, R53, 0x380, RZ, 0xc0, !PT ;  /* 0x0000038035347812 */ /* 0x000fe200078ec0ff */
[----:B------:R-:W-:Y:S01]  /*120a0*/  IMAD.MOV.U32 R61, RZ, RZ, R60 ;  /* 0x000000ffff3d7224 */ /* 0x000fe200078e003c */
[----:B------:R-:W-:Y:S01]  /*120b0*/  LOP3.LUT R48, R49, 0x380, RZ, 0xc0, !PT ;  /* 0x0000038031307812 */ /* 0x000fe200078ec0ff */
[----:B--2---:R2:W-:Y:S01]  /*120c0*/  @!P0 ST.E desc[UR52][R38.64], R2 ;  /* 0x0000000226008985 */ /* 0x0045e2000c101934 */
[----:B------:R-:W-:Y:S01]  /*120d0*/  SHF.R.U64 R29, R29, 0x3, RZ ;  /* 0x000000031d1d7819 */ /* 0x000fe200000012ff */
[----:B------:R-:W-:Y:S01]  /*120e0*/  IMAD.X R37, RZ, RZ, R5, P3 ;  /* 0x000000ffff257224 */ /* 0x000fe200018e0605 */
[----:B------:R-:W-:Y:S01]  /*120f0*/  LOP3.LUT R10, R15, 0x380, RZ, 0xc0, !PT ;  /* 0x000003800f0a7812 */ /* 0x000fe200078ec0ff */
[----:B-1----:R-:W-:Y:S01]  /*12100*/  @P1 IMAD.HI.U32 R0, R60, R21, RZ ;  /* 0x000000153c001227 */ /* 0x002fe200078e00ff */
[----:B------:R-:W-:Y:S01]  /*12110*/  SHF.R.U64 R56, R56, 0x3, RZ ;  /* 0x0000000338387819 */ /* 0x000fe200000012ff */
[----:B------:R-:W-:Y:S01]  /*12120*/  UIMAD UR4, UR14, UR9, UR4 ;  /* 0x000000090e0472a4 */ /* 0x000fe2000f8e0204 */
[----:B------:R-:W-:Y:S01]  /*12130*/  SHF.R.U64 R52, R52, 0x3, RZ ;  /* 0x0000000334347819 */ /* 0x000fe200000012ff */
[----:B------:R-:W-:Y:S01]  /*12140*/  UIMAD.WIDE.U32 UR6, UR14, UR8, UR6 ;  /* 0x000000080e0672a5 */ /* 0x000fe2000f8e0006 */
[----:B0-----:R-:W-:Y:S01]  /*12150*/  @P1 SHF.R.U32.HI R61, RZ, R65, R0 ;  /* 0x00000041ff3d1219 */ /* 0x001fe20000011600 */
[----:B------:R-:W5:Y:S01]  /*12160*/  LD.E.128 R44, desc[UR52][R44.64] ;  /* 0x000000342c2c7980 */ /* 0x000f62000c101d00 */
[----:B------:R-:W-:-:S02]  /*12170*/  SHF.R.U64 R48, R48, 0x3, RZ ;  /* 0x0000000330307819 */ /* 0x000fc400000012ff */
[----:B------:R-:W-:Y:S01]  /*12180*/  LOP3.LUT R28, R29, R4, RZ, 0x3c, !PT ;  /* 0x000000041d1c7212 */ /* 0x000fe200078e3cff */
[----:B------:R-:W-:Y:S01]  /*12190*/  UIADD3 UR4, UR7, UR4, URZ ;  /* 0x0000000407047290 */ /* 0x000fe2000fffe03f */
[----:B------:R-:W-:Y:S01]  /*121a0*/  SHF.R.U64 R4, R10, 0x3, RZ ;  /* 0x000000030a047819 */ /* 0x000fe200000012ff */
[--C-:B--2---:R-:W-:Y:S01]  /*121b0*/  IMAD.MOV R2, RZ, RZ, -R61.reuse ;  /* 0x000000ffff027224 */ /* 0x104fe200078e0a3d */
[----:B------:R-:W-:Y:S01]  /*121c0*/  SHF.R.S32.HI R0, RZ, 0x1f, R61 ;  /* 0x0000001fff007819 */ /* 0x000fe2000001143d */
[--C-:B------:R-:W-:Y:S01]  /*121d0*/  IMAD.MOV.U32 R29, RZ, RZ, R5.reuse ;  /* 0x000000ffff1d7224 */ /* 0x100fe200078e0005 */
        /* <DEDUP_REMOVED lines=8> */
[----:B------:R-:W-:Y:S01]  /*12260*/  IMAD R63, R63, R2, R60 ;  /* 0x000000023f3f7224 */ /* 0x000fe200078e023c */
[----:B------:R-:W5:Y:S01]  /*12270*/  LD.E.128 R28, desc[UR52][R28.64] ;  /* 0x000000341c1c7980 */ /* 0x000f62000c101d00 */
[----:B------:R-:W-:-:S02]  /*12280*/  IMAD R0, R0, UR8, RZ ;  /* 0x0000000800007c24 */ /* 0x000fc4000f8e02ff */
        /* <DEDUP_REMOVED lines=57> */
.L_x_4190:
[----:B------:R-:W-:Y:S05]  /*12620*/  BSYNC B1 ;  /* 0x0000000000017941 */ /* 0x000fea0003800000 */
.L_x_4189:
        /* <DEDUP_REMOVED lines=11> */
[-C--:B0---4-:R-:W-:Y:S02]  /*126e0*/  @!P4 LEA.HI.X R3, R18, R0.reuse, R207, 0x1, P1 ;  /* 0x000000001203c211 */ /* 0x091fe400008f0ccf */
[-C--:B------:R-:W-:Y:S02]  /*126f0*/  @!P5 LEA.HI.X R21, R19, R0.reuse, R206, 0x1, P2 ;  /* 0x000000001315d211 */ /* 0x080fe400010f0cce */
[----:B------:R-:W-:Y:S01]  /*12700*/  @!P6 LEA.HI.X R29, R22, R0, R205, 0x1, P3 ;  /* 0x00000000161de211 */ /* 0x000fe200018f0ccd */
[----:B------:R0:W-:Y:S04]  /*12710*/  @!P4 ST.E.128 desc[UR52][R2.64], R12 ;  /* 0x0000000c0200c985 */ /* 0x0001e8000c101d34 */
[----:B------:R0:W-:Y:S04]  /*12720*/  @!P5 ST.E.128 desc[UR52][R20.64], R40 ;  /* 0x000000281400d985 */ /* 0x0001e8000c101d34 */
[----:B------:R0:W-:Y:S02]  /*12730*/  @!P6 ST.E.128 desc[UR52][R28.64], R52 ;  /* 0x000000341c00e985 */ /* 0x0001e4000c101d34 */
.L_x_4192:
[----:B------:R-:W-:Y:S05]  /*12740*/  BSYNC B1 ;  /* 0x0000000000017941 */ /* 0x000fea0003800000 */
.L_x_4191:
        /* <DEDUP_REMOVED lines=8> */
[-C--:B0-----:R-:W-:Y:S02]  /*127d0*/  @!P3 LEA R2, P0, R18, R15.reuse, 0x1 ;  /* 0x0000000f1202b211 */ /* 0x081fe400078008ff */
[CC--:B------:R-:W-:Y:S02]  /*127e0*/  @!P4 LEA R12, P1, R19.reuse, R15.reuse, 0x1 ;  /* 0x0000000f130cc211 */ /* 0x0c0fe400078208ff */
[----:B------:R-:W-:Y:S02]  /*127f0*/  @!P5 LEA R14, P2, R22, R15, 0x1 ;  /* 0x0000000f160ed211 */ /* 0x000fe400078408ff */
[-C--:B-1----:R-:W-:Y:S02]  /*12800*/  @!P3 LEA.HI.X R3, R18, R0.reuse, R207, 0x1, P0 ;  /* 0x000000001203b211 */ /* 0x082fe400000f0ccf */
[-C--:B------:R-:W-:Y:S02]  /*12810*/  @!P4 LEA.HI.X R13, R19, R0.reuse, R206, 0x1, P1 ;  /* 0x00000000130dc211 */ /* 0x080fe400008f0cce */
[----:B------:R-:W-:Y:S01]  /*12820*/  @!P5 LEA.HI.X R15, R22, R0, R205, 0x1, P2 ;  /* 0x00000000160fd211 */ /* 0x000fe200010f0ccd */
[----:B------:R0:W-:Y:S04]  /*12830*/  @!P3 ST.E.128 desc[UR52][R2.64], R8 ;  /* 0x000000080200b985 */ /* 0x0001e8000c101d34 */
[----:B------:R0:W-:Y:S04]  /*12840*/  @!P4 ST.E.128 desc[UR52][R12.64], R32 ;  /* 0x000000200c00c985 */ /* 0x0001e8000c101d34 */
[----:B------:R0:W-:Y:S02]  /*12850*/  @!P5 ST.E.128 desc[UR52][R14.64], R48 ;  /* 0x000000300e00d985 */ /* 0x0001e4000c101d34 */
.L_x_4194:
[----:B------:R-:W-:Y:S05]  /*12860*/  BSYNC B1 ;  /* 0x0000000000017941 */ /* 0x000fea0003800000 */
.L_x_4193:
[----:B-1----:R-:W-:Y:S01]  /*12870*/  VIADD R0, R64, 0x60 ;  /* 0x0000006040007836 */ /* 0x002fe20000000000 */
[----:B--2-4-:R-:W1:Y:S04]  /*12880*/  SHFL.IDX PT, R63, R63, 0x3, 0x181f ;  /* 0x00781f003f3f7f89 */ /* 0x014e6800000e0000 */
[----:B------:R-:W-:Y:S01]  /*12890*/  ISETP.GE.AND P0, PT, R0, R67, PT ;  /* 0x000000430000720c */ /* 0x000fe20003f06270 */
[----:B0-----:R0:W2:-:S12]  /*128a0*/  SHFL.IDX PT, R11, R62, 0x3, 0x181f ;  /* 0x00781f003e0b7f89 */ /* 0x00109800000e0000 */
[----:B0-----:R-:W-:Y:S05]  /*128b0*/  @P0 BRA `(.L_x_4195) ;  /* 0x0000000c005c0947 */ /* 0x001fea0003800000 */
[----:B------:R-:W-:Y:S02]  /*128c0*/  ULDC UR4, c[0x0][0xac8] ;  /* 0x0002b20000047ab9 */ /* 0x000fe40000000800 */
[----:B------:R-:W-:Y:S02]  /*128d0*/  ISETP.GE.AND P2, PT, R18, UR4, PT ;  /* 0x0000000412007c0c */ /* 0x000fe4000bf46270 */
[----:B------:R-:W-:-:S11]  /*128e0*/  ISETP.GE.AND P3, PT, R19, UR4, PT ;  /* 0x0000000413007c0c */ /* 0x000fd6000bf66270 */
[CC--:B--2---:R-:W-:Y:S02]  /*128f0*/  @!P2 LEA R2, P0, R18.reuse, R11.reuse, 0x1 ;  /* 0x0000000b1202a211 */ /* 0x0c4fe400078008ff */
[C---:B------:R-:W-:Y:S02]  /*12900*/  @!P3 LEA R8, P1, R19.reuse, R11, 0x1 ;  /* 0x0000000b1308b211 */ /* 0x040fe400078208ff */
[-C--:B-1----:R-:W-:Y:S02]  /*12910*/  @!P2 LEA.HI.X R3, R18, R63.reuse, R207, 0x1, P0 ;  /* 0x0000003f1203a211 */ /* 0x082fe400000f0ccf */
        /* <DEDUP_REMOVED lines=9> */
.L_x_4187:
        /* <DEDUP_REMOVED lines=32> */
.L_x_4196:
        /* <DEDUP_REMOVED lines=47> */
.L_x_4198:
[----:B------:R-:W-:Y:S05]  /*12ea0*/  BSYNC B1 ;  /* 0x0000000000017941 */ /* 0x000fea0003800000 */
.L_x_4197:
[----:B0-----:R-:W0:Y:S01]  /*12eb0*/  @P0 LDC R3, c[0x0][0xbf0] ;  /* 0x0002fc00ff030b82 */ /* 0x001e220000000800 */
[----:B------:R-:W-:Y:S01]  /*12ec0*/  ULDC.64 UR14, c[0x0][0xaa0] ;  /* 0x0002a800000e7ab9 */ /* 0x000fe20000000a00 */
[----:B------:R-:W-:Y:S01]  /*12ed0*/  IMAD R2, R23, 0x20, R200 ;  /* 0x0000002017027824 */ /* 0x000fe200078e02c8 */
        /* <DEDUP_REMOVED lines=15> */
[----:B0-----:R-:W-:Y:S01]  /*12fd0*/  @P0 SHF.R.U32.HI R5, RZ, R3, R2 ;  /* 0x00000003ff050219 */ /* 0x001fe20000011602 */
        /* <DEDUP_REMOVED lines=46> */
.L_x_4200:
[----:B------:R-:W-:Y:S05]  /*132c0*/  BSYNC B1 ;  /* 0x0000000000017941 */ /* 0x000fea0003800000 */
.L_x_4199:
        /* <DEDUP_REMOVED lines=17> */
.L_x_4202:
[----:B------:R-:W-:Y:S05]  /*133e0*/  BSYNC B1 ;  /* 0x0000000000017941 */ /* 0x000fea0003800000 */
.L_x_4201:
        /* <DEDUP_REMOVED lines=17> */
.L_x_4204:
[----:B------:R-:W-:Y:S05]  /*13500*/  BSYNC B1 ;  /* 0x0000000000017941 */ /* 0x000fea0003800000 */
.L_x_4203:
        /* <DEDUP_REMOVED lines=18> */
.L_x_4195:
[----:B------:R-:W-:Y:S05]  /*13630*/  BSYNC B0 ;  /* 0x0000000000007941 */ /* 0x000fea0003800000 */
.L_x_4186:
[----:B------:R-:W-:Y:S02]  /*13640*/  ULDC UR4, c[0x0][0xc3c] ;  /* 0x00030f0000047ab9 */ /* 0x000fe40000000800 */
[----:B------:R-:W-:-:S06]  /*13650*/  UISETP.GE.AND UP0, UPT, UR48, UR4, UPT ;  /* 0x000000043000728c */ /* 0x000fcc000bf06270 */
[----:B------:R-:W-:-:S13]  /*13660*/  PLOP3.LUT P0, PT, PT, PT, UP0, 0x80, 0x0 ;  /* 0x000000000000781c */ /* 0x000fda0003f0f008 */
[----:B------:R-:W-:Y:S05]  /*13670*/  @!P0 BRA `(.L_x_4205) ;  /* 0xfffffed400ec8947 */ /* 0x000fea000383ffff */
[----:B------:R-:W-:Y:S05]  /*13680*/  EXIT ;  /* 0x000000000000794d */ /* 0x000fea0003800000 */
.L_x_4100:
        /* <DEDUP_REMOVED lines=22> */
.L_x_4206:
        /* <DEDUP_REMOVED lines=41> */
.L_x_4212:
        /* <DEDUP_REMOVED lines=14> */
.L_x_4211:
[----:B------:R-:W-:Y:S05]  /*13b60*/  BSYNC B0 ;  /* 0x0000000000007941 */ /* 0x000fea0003800000 */
.L_x_4210:
        /* <DEDUP_REMOVED lines=22> */
.L_x_4208:
        /* <DEDUP_REMOVED lines=25> */
.L_x_4213:
        /* <DEDUP_REMOVED lines=58> */
.L_x_4209:
[----:B------:R0:W-:Y:S01]  /*14200*/  STL [R1+0x10], R0 ;  /* 0x0000100001007387 */ /* 0x0001e20000100800 */
[----:B------:R-:W-:-:S03]  /*14210*/  UMOV UR36, URZ ;  /* 0x0000003f00247c82 */ /* 0x000fc60008000000 */
[----:B------:R0:W-:Y:S02]  /*14220*/  STL [R1+0x14], RZ ;  /* 0x000014ff01007387 */ /* 0x0001e40000100800 */
.L_x_4214:
        /* <DEDUP_REMOVED lines=11> */
.L_x_4207:
        /* <DEDUP_REMOVED lines=8> */
[----:B------:R-:W0:Y:S01]  /*14360*/  S2R R9, SR_TID.X ;  /* 0x0000000000097919 */ /* 0x000e220000002100 */
        /* <DEDUP_REMOVED lines=8> */
[----:B0-----:R-:W-:Y:S01]  /*143f0*/  SHF.R.U32.HI R0, RZ, 0x1, R9 ;  /* 0x00000001ff007819 */ /* 0x001fe20000011609 */
[C---:B------:R-:W-:Y:S01]  /*14400*/  IMAD.SHL.U32 R18, R9.reuse, 0x40, RZ ;  /* 0x0000004009127824 */ /* 0x040fe200078e00ff */
[C---:B------:R-:W-:Y:S02]  /*14410*/  LOP3.LUT R8, R9.reuse, 0x7f, RZ, 0xc0, !PT ;  /* 0x0000007f09087812 */ /* 0x040fe400078ec0ff */
[----:B------:R-:W-:Y:S02]  /*14420*/  R2P PR, R9, 0x6 ;  /* 0x0000000609007804 */ /* 0x000fe40000000000 */
[----:B------:R-:W-:Y:S02]  /*14430*/  LOP3.LUT R3, R18, 0x180, RZ, 0xc0, !PT ;  /* 0x0000018012037812 */ /* 0x000fe400078ec0ff */
[----:B------:R-:W-:Y:S02]  /*14440*/  SHF.R.U32.HI R7, RZ, 0x5, R8 ;  /* 0x00000005ff077819 */ /* 0x000fe40000011608 */
[----:B------:R-:W-:Y:S01]  /*14450*/  LOP3.LUT R0, R3, 0x30, R0, 0xf8, !PT ;  /* 0x0000003003007812 */ /* 0x000fe200078ef800 */
[----:B------:R-:W-:-:S05]  /*14460*/  IMAD.SHL.U32 R3, R9, 0x8, RZ ;  /* 0x0000000809037824 */ /* 0x000fca00078e00ff */
[----:B------:R-:W-:Y:S01]  /*14470*/  LOP3.LUT R3, R0, 0x30, R3, 0x78, !PT ;  /* 0x0000003000037812 */ /* 0x000fe200078e7803 */
[----:B------:R-:W-:-:S03]  /*14480*/  IMAD.SHL.U32 R0, R9, 0x80, RZ ;  /* 0x0000008009007824 */ /* 0x000fc600078e00ff */
[----:B------:R-:W-:Y:S01]  /*14490*/  LOP3.LUT R18, R3, 0x640, R18, 0xf8, !PT ;  /* 0x0000064003127812 */ /* 0x000fe200078ef812 */
[C---:B------:R-:W-:Y:S01]  /*144a0*/  IMAD.SHL.U32 R3, R9.reuse, 0x2, RZ ;  /* 0x0000000209037824 */ /* 0x040fe200078e00ff */
[C---:B------:R-:W-:Y:S02]  /*144b0*/  LOP3.LUT R2, R0.reuse, 0x380, RZ, 0xc0, !PT ;  /* 0x0000038000027812 */ /* 0x040fe400078ec0ff */
[----:B-1----:R-:W-:Y:S01]  /*144c0*/  LOP3.LUT R4, R0, 0x400, RZ, 0xc0, !PT ;  /* 0x0000040000047812 */ /* 0x002fe200078ec0ff */
[----:B------:R-:W-:Y:S01]  /*144d0*/  IMAD.SHL.U32 R0, R9, 0x10, RZ ;  /* 0x0000001009007824 */ /* 0x000fe200078e00ff */
[----:B------:R-:W-:-:S03]  /*144e0*/  LOP3.LUT R5, R2, 0x10, R9, 0xf8, !PT ;  /* 0x0000001002057812 */ /* 0x000fc600078ef809 */
[----:B------:R-:W-:Y:S01]  /*144f0*/  IMAD R4, R7, 0x800, R4 ;  /* 0x0000080007047824 */ /* 0x000fe200078e0204 */
[----:B------:R-:W-:Y:S02]  /*14500*/  LOP3.LUT R2, R0, 0x40, RZ, 0xc0, !PT ;  /* 0x0000004000027812 */ /* 0x000fe400078ec0ff */
[----:B------:R-:W-:-:S03]  /*14510*/  LOP3.LUT R5, R5, 0x70, R0, 0x78, !PT ;  /* 0x0000007005057812 */ /* 0x000fc600078e7800 */
[----:B------:R-:W-:Y:S01]  /*14520*/  IMAD R7, R7, 0x200, R2 ;  /* 0x0000020007077824 */ /* 0x000fe200078e0202 */
[----:B------:R-:W-:Y:S01]  /*14530*/  LOP3.LUT R2, R0, 0x1b0, RZ, 0xc0, !PT ;  /* 0x000001b000027812 */ /* 0x000fe200078ec0ff */
[----:B------:R-:W-:Y:S01]  /*14540*/  IMAD.IADD R6, R4, 0x1, R5 ;  /* 0x0000000104067824 */ /* 0x000fe200078e0205 */
[----:B------:R-:W-:Y:S02]  /*14550*/  SHF.R.U32.HI R5, RZ, 0x2, R8 ;  /* 0x00000002ff057819 */ /* 0x000fe40000011608 */
[----:B------:R-:W-:Y:S01]  /*14560*/  LOP3.LUT R2, R2, 0x30, R3, 0x78, !PT ;  /* 0x0000003002027812 */ /* 0x000fe200078e7803 */
[----:B------:R-:W-:Y:S01]  /*14570*/  IMAD.SHL.U32 R3, R9, 0x20, RZ ;  /* 0x0000002009037824 */ /* 0x000fe200078e00ff */
[----:B------:R-:W-:Y:S01]  /*14580*/  STL [R1+0x28], R6 ;  /* 0x0000280601007387 */ /* 0x000fe20000100800 */
[C---:B------:R-:W-:Y:S01]  /*14590*/  VIADD R4, R6.reuse, 0x40 ;  /* 0x0000004006047836 */ /* 0x040fe20000000000 */
[----:B------:R-:W-:Y:S01]  /*145a0*/  IADD3 R2, R17, R7, R2 ;  /* 0x0000000711027210 */ /* 0x000fe20007ffe002 */
[----:B------:R-:W-:Y:S01]  /*145b0*/  @P2 VIADD R4, R6, 0xffffffc0 ;  /* 0xffffffc006042836 */ /* 0x000fe20000000000 */
[----:B------:R-:W-:-:S02]  /*145c0*/  LOP3.LUT R3, R5, 0x60, R3, 0xf8, !PT ;  /* 0x0000006005037812 */ /* 0x000fc400078ef803 */
[----:B------:R-:W-:Y:S01]  /*145d0*/  LOP3.LUT R0, R0, 0x30, RZ, 0xc0, !PT ;  /* 0x0000003000007812 */ /* 0x000fe200078ec0ff */
[----:B------:R0:W-:Y:S04]  /*145e0*/  STL [R1+0x30], R2 ;  /* 0x0000300201007387 */ /* 0x0001e80000100800 */
[----:B------:R-:W-:Y:S01]  /*145f0*/  STL [R1+0x20], R4 ;  /* 0x0000200401007387 */ /* 0x000fe20000100800 */
[----:B0-----:R-:W-:-:S05]  /*14600*/  IMAD.MOV.U32 R2, RZ, RZ, 0x20 ;  /* 0x00000020ff027424 */ /* 0x001fca00078e00ff */
[----:B------:R-:W-:-:S05]  /*14610*/  SEL R2, R2, 0xffffffe0, !P1 ;  /* 0xffffffe002027807 */ /* 0x000fca0004800000 */
[C---:B------:R-:W-:Y:S02]  /*14620*/  IMAD.IADD R5, R2.reuse, 0x1, R6 ;  /* 0x0000000102057824 */ /* 0x040fe400078e0206 */
[----:B------:R-:W-:Y:S02]  /*14630*/  IMAD.IADD R3, R2, 0x1, R4 ;  /* 0x0000000102037824 */ /* 0x000fe400078e0204 */
[----:B------:R-:W-:Y:S01]  /*14640*/  IMAD.MOV.U32 R2, RZ, RZ, 0x1 ;  /* 0x00000001ff027424 */ /* 0x000fe200078e00ff */
[----:B------:R-:W-:Y:S04]  /*14650*/  STL [R1+0x24], R5 ;  /* 0x0000240501007387 */ /* 0x000fe80000100800 */
        /* <DEDUP_REMOVED lines=12> */
.L_x_4294:
[----:B------:R-:W-:Y:S01]  /*14720*/  ULDC.64 UR4, c[0x0][0xa28] ;  /* 0x00028a0000047ab9 */ /* 0x000fe20000000a00 */
[----:B------:R-:W-:Y:S01]  /*14730*/  IMAD.MOV.U32 R0, RZ, RZ, RZ ;  /* 0x000000ffff007224 */ /* 0x000fe200078e00ff */
[----:B------:R-:W-:Y:S01]  /*14740*/  UISETP.NE.U32.AND UP0, UPT, UR4, URZ, UPT ;  /* 0x0000003f0400728c */ /* 0x000fe2000bf05070 */
[----:B------:R-:W-:Y:S01]  /*14750*/  ULDC.64 UR8, c[0x0][0xa18] ;  /* 0x0002860000087ab9 */ /* 0x000fe20000000a00 */
[----:B------:R-:W-:Y:S02]  /*14760*/  ULDC.64 UR6, c[0x0][0xa00] ;  /* 0x0002800000067ab9 */ /* 0x000fe40000000a00 */
[----:B------:R-:W-:Y:S01]  /*14770*/  UISETP.NE.AND.EX UP0, UPT, UR5, URZ, UPT, UP0 ;  /* 0x0000003f0500728c */ /* 0x000fe2000bf05300 */
[----:B01----:R-:W-:Y:S01]  /*14780*/  IMAD.MOV.U32 R4, RZ, RZ, RZ ;  /* 0x000000ffff047224 */ /* 0x003fe200078e00ff */
        /* <DEDUP_REMOVED lines=53> */
.L_x_4216:
        /* <DEDUP_REMOVED lines=10> */
.L_x_4217:
        /* <DEDUP_REMOVED lines=9> */
.L_x_4218:
        /* <DEDUP_REMOVED lines=10> */
[----:B------:R-:W-:Y:S01]  /*14cb0*/  VIADD R0, R2, 0x7f ;  /* 0x0000007f02007836 */ /* 0x000fe20000000000 */
[----:B------:R0:W-:Y:S04]  /*14cc0*/  STL [R1+0x34], R2 ;  /* 0x0000340201007387 */ /* 0x0001e80000100800 */
        /* <DEDUP_REMOVED lines=10> */
[----:B0-----:R-:W-:Y:S11]  /*14d70*/  @!P1 BRA `(.L_x_4219) ;  /* 0x0000000000449947 */ /* 0x001ff60003800000 */
        /* <DEDUP_REMOVED lines=10> */
.L_x_4220:
[----:B------:R-:W-:-:S11]  /*14e20*/  UISETP.NE.AND UP1, UPT, UR5, 0x1, UPT ;  /* 0x000000010500788c */ /* 0x000fd6000bf25270 */
[----:B------:R-:W-:Y:S02]  /*14e30*/  @UP1 ULDC.64 UR12, c[0x0][0x9e8] ;  /* 0x00027a00000c1ab9 */ /* 0x000fe40000000a00 */
[----:B------:R-:W-:-:S04]  /*14e40*/  UIMAD.WIDE.U32 UR6, UR8, UR12, URZ ;  /* 0x0000000c080672a5 */ /* 0x000fc8000f8e003f */
[----:B------:R-:W-:-:S12]  /*14e50*/  @UP1 USHF.R.U32.HI UR8, URZ, UR13, UR7 ;  /* 0x0000000d3f081299 */ /* 0x000fd80008011607 */
.L_x_4221:
[----:B------:R-:W-:-:S04]  /*14e60*/  UIMAD UR8, UR8, UR5, UR5 ;  /* 0x00000005080872a4 */ /* 0x000fc8000f8e0205 */
[----:B------:R-:W-:-:S04]  /*14e70*/  UISETP.LT.AND UP1, UPT, UR4, UR8, UPT ;  /* 0x000000080400728c */ /* 0x000fc8000bf21270 */
[----:B------:R-:W-:-:S12]  /*14e80*/  USEL UR4, UR4, UR8, UP1 ;  /* 0x0000000804047287 */ /* 0x000fd80008800000 */
.L_x_4219:
        /* <DEDUP_REMOVED lines=31> */
.L_x_4223:
[----:B------:R-:W-:-:S11]  /*15080*/  UISETP.NE.AND UP0, UPT, UR5, 0x1, UPT ;  /* 0x000000010500788c */ /* 0x000fd6000bf05270 */
[----:B------:R-:W-:Y:S02]  /*15090*/  @UP0 ULDC.64 UR10, c[0x0][0x9e8] ;  /* 0x00027a00000a0ab9 */ /* 0x000fe40000000a00 */
[----:B------:R-:W-:-:S04]  /*150a0*/  UIMAD.WIDE.U32 UR6, UR8, UR10, URZ ;  /* 0x0000000a080672a5 */ /* 0x000fc8000f8e003f */
[----:B------:R-:W-:-:S12]  /*150b0*/  @UP0 USHF.R.U32.HI UR8, URZ, UR11, UR7 ;  /* 0x0000000b3f080299 */ /* 0x000fd80008011607 */
.L_x_4224:
[----:B------:R-:W-:-:S06]  /*150c0*/  UIMAD UR5, UR8, UR5, URZ ;  /* 0x00000005080572a4 */ /* 0x000fcc000f8e023f */
[----:B------:R-:W-:-:S07]  /*150d0*/  VIMNMX R0, R0, UR5, !PT ;  /* 0x0000000500007c48 */ /* 0x000fce000ffe0100 */
.L_x_4222:
        /* <DEDUP_REMOVED lines=26> */
.L_x_4226:
        /* <DEDUP_REMOVED lines=20> */
.L_x_4229:
[----:B------:R-:W-:Y:S05]  /*153c0*/  BSYNC B6 ;  /* 0x0000000000067941 */ /* 0x000fea0003800000 */
.L_x_4228:
        /* <DEDUP_REMOVED lines=24> */
.L_x_4231:
[----:B------:R-:W-:Y:S05]  /*15550*/  BSYNC B6 ;  /* 0x0000000000067941 */ /* 0x000fea0003800000 */
.L_x_4230:
        /* <DEDUP_REMOVED lines=20> */
.L_x_4233:
[----:B------:R-:W-:Y:S05]  /*156a0*/  BSYNC B6 ;  /* 0x0000000000067941 */ /* 0x000fea0003800000 */
.L_x_4232:
        /* <DEDUP_REMOVED lines=19> */
.L_x_4235:
[----:B------:R-:W-:Y:S05]  /*157e0*/  BSYNC B6 ;  /* 0x0000000000067941 */ /* 0x000fea0003800000 */
.L_x_4234:
        /* <DEDUP_REMOVED lines=8> */
[----:B------:R-:W-:Y:S01]  /*15870*/  IMAD.U32 R3, RZ, RZ, UR5 ;  /* 0x00000005ff037e24 */ /* 0x000fe2000f8e00ff */
[----:B------:R-:W1:Y:S01]  /*15880*/  S2R R0, SR_TID.X ;  /* 0x0000000000007919 */ /* 0x000e620000002100 */
[----:B------:R-:W-:-:S03]  /*15890*/  ULDC.64 UR4, c[0x0][0xa08] ;  /* 0x0002820000047ab9 */ /* 0x000fc60000000a00 */
[----:B------:R2:W3:Y:S02]  /*158a0*/  @P0 LDG.E R8, desc[UR52][R2.64] ;  /* 0x0000003402080981 */ /* 0x0004e4000c1e1900 */
[----:B--2---:R-:W2:Y:S01]  /*158b0*/  LDC.64 R2, c[0x0][0x418] ;  /* 0x00010600ff027b82 */ /* 0x004ea20000000a00 */
[----:B-1----:R-:W-:-:S04]  /*158c0*/  SHF.R.U32.HI R0, RZ, 0x5, R0 ;  /* 0x00000005ff007819 */ /* 0x002fc80000011600 */
[----:B------:R-:W-:Y:S02]  /*158d0*/  LOP3.LUT R0, R0, 0x3, RZ, 0xc0, !PT ;  /* 0x0000000300007812 */ /* 0x000fe400078ec0ff */
[----:B--2---:R-:W-:Y:S01]  /*158e0*/  LOP3.LUT P0, RZ, R2, UR4, RZ, 0xfc, !PT ;  /* 0x0000000402ff7c12 */ /* 0x004fe2000f80fcff */
[----:B------:R-:W-:-:S03]  /*158f0*/  UMOV UR4, 0xffffffff ;  /* 0xffffffff00047882 */ /* 0x000fc60000000000 */
[----:B------:R-:W-:Y:S02]  /*15900*/  LOP3.LUT P0, RZ, R3, UR5, RZ, 0xfc, P0 ;  /* 0x0000000503ff7c12 */ /* 0x000fe4000800fcff */
[----:B---3--:R-:W-:Y:S01]  /*15910*/  SHF.R.S32.HI R9, RZ, 0x1f, R8 ;  /* 0x0000001fff097819 */ /* 0x008fe20000011408 */
[----:B------:R1:W-:Y:S01]  /*15920*/  STL [R1+0x8], R8 ;  /* 0x0000080801007387 */ /* 0x0003e20000100800 */
[----:B0-----:R-:W-:-:S03]  /*15930*/  SEL R16, R8, RZ, !P0 ;  /* 0x000000ff08107207 */ /* 0x001fc60004000000 */
[----:B------:R1:W-:Y:S01]  /*15940*/  STL [R1+0x14], R9 ;  /* 0x0000140901007387 */ /* 0x0003e20000100800 */
[----:B------:R-:W-:Y:S05]  /*15950*/  BRA.DIV UR4, `(.L_x_4236) ;  /* 0x0000004604807947 */ /* 0x000fea000b800000 */
[----:B------:R0:W2:Y:S02]  /*15960*/  SHFL.IDX PT, R14, R0, RZ, 0x1f ;  /* 0x00001fff000e7589 */ /* 0x0000a400000e0000 */
.L_x_4313:
        /* <DEDUP_REMOVED lines=12> */
.L_x_4316:
        /* <DEDUP_REMOVED lines=21> */
.L_x_4239:
[----:B0-----:R-:W2:Y:S04]  /*15b80*/  LDL R3, [R1] ;  /* 0x0000000001037983 */ /* 0x001ea80000100800 */
        /* <DEDUP_REMOVED lines=8> */
.L_x_4317:
        /* <DEDUP_REMOVED lines=8> */
.L_x_4241:
[----:B------:R-:W2:Y:S04]  /*15c90*/  LDL R2, [R1] ;  /* 0x0000000001027983 */ /* 0x000ea80000100800 */
        /* <DEDUP_REMOVED lines=9> */
[----:B------:R-:W-:Y:S01]  /*15d30*/  UMOV UR20, UR36 ;  /* 0x0000002400147c82 */ /* 0x000fe20008000000 */
[----:B------:R-:W-:Y:S01]  /*15d40*/  UMOV UR10, 0x80 ;  /* 0x00000080000a7882 */ /* 0x000fe20000000000 */
[----:B------:R-:W-:-:S03]  /*15d50*/  UMOV UR12, UR36 ;  /* 0x00000024000c7c82 */ /* 0x000fc60008000000 */
[----:B------:R-:W-:Y:S02]  /*15d60*/  UIADD3 UR33, UR33, 0x2a870, URZ ;  /* 0x0002a87021217890 */ /* 0x000fe4000fffe03f */
[----:B------:R-:W-:Y:S01]  /*15d70*/  UMOV UR21, UR37 ;  /* 0x0000002500157c82 */ /* 0x000fe20008000000 */
[----:B------:R-:W-:-:S04]  /*15d80*/  UMOV UR13, UR37 ;  /* 0x00000025000d7c82 */ /* 0x000fc80008000000 */
[----:B------:R-:W-:Y:S01]  /*15d90*/  UMOV UR17, UR33 ;  /* 0x0000002100117c82 */ /* 0x000fe20008000000 */
[----:B------:R-:W-:Y:S01]  /*15da0*/  UMOV UR9, UR33 ;  /* 0x0000002100097c82 */ /* 0x000fe20008000000 */
[----:B--2---:R-:W-:Y:S02]  /*15db0*/  IMAD R2, R2, 0x6000, R17 ;  /* 0x0000600002027824 */ /* 0x004fe400078e0211 */
[----:B---3--:R-:W-:-:S03]  /*15dc0*/  IMAD R0, R0, 0x80, R5 ;  /* 0x0000008000007824 */ /* 0x008fc600078e0205 */
[----:B------:R-:W-:Y:S02]  /*15dd0*/  R2UR UR8, R2 ;  /* 0x00000000020872ca */ /* 0x000fe400000e0000 */
[----:B------:R-:W-:-:S11]  /*15de0*/  R2UR UR35, R0 ;  /* 0x00000000002372ca */ /* 0x000fd600000e0000 */
[----:B------:R-:W-:Y:S02]  /*15df0*/  UIADD3 UR32, UR8, 0xc400, URZ ;  /* 0x0000c40008207890 */ /* 0x000fe4000fffe03f */
[----:B------:R-:W-:Y:S02]  /*15e00*/  UIADD3 UR16, UR8, 0xe400, URZ ;  /* 0x0000e40008107890 */ /* 0x000fe4000fffe03f */
[----:B------:R-:W-:Y:S01]  /*15e10*/  UIADD3 UR8, UR8, 0x10400, URZ ;  /* 0x0001040008087890 */ /* 0x000fe2000fffe03f */
[----:B------:R-:W-:Y:S01]  /*15e20*/  UMOV UR19, UR35 ;  /* 0x0000002300137c82 */ /* 0x000fe20008000000 */
[----:B------:R-:W-:-:S03]  /*15e30*/  UMOV UR11, UR35 ;  /* 0x00000023000b7c82 */ /* 0x000fc60008000000 */
[----:B------:R1:W-:Y:S02]  /*15e40*/  UTMALDG.4D [UR32], [UR4], desc[UR6] ;  /* 0x00000620040075b4 */ /* 0x0003e40008019000 */
[----:B------:R1:W-:Y:S02]  /*15e50*/  UTMALDG.4D [UR16], [UR4], desc[UR6] ;  /* 0x00000610040075b4 */ /* 0x0003e40008019000 */
[----:B------:R1:W-:Y:S01]  /*15e60*/  UTMALDG.4D [UR8], [UR4], desc[UR6] ;  /* 0x00000608040075b4 */ /* 0x0003e20008019000 */
[----:B------:R-:W2:Y:S02]  /*15e70*/  SYNCS.PHASECHK.TRANS64.TRYWAIT P0, [R3+URZ+0x2a840], R4 ;  /* 0x02a84004030075a7 */ /* 0x000ea4000800017f */
[----:B-12---:R-:W-:Y:S05]  /*15e80*/  @!P0 BRA `(.L_x_4242) ;  /* 0x0000004000888947 */ /* 0x006fea0003800000 */
.L_x_4318:
        /* <DEDUP_REMOVED lines=8> */
.L_x_4243:
        /* <DEDUP_REMOVED lines=33> */
.L_x_4237:
[----:B------:R-:W-:Y:S05]  /*16120*/  WARPSYNC.ALL ;  /* 0x0000000000007948 */ /* 0x000fea0003800000 */
[----:B0-----:R-:W-:Y:S01]  /*16130*/  VIADD R0, R17, 0x18400 ;  /* 0x0001840011007836 */ /* 0x001fe20000000000 */
[----:B---3--:R-:W-:Y:S01]  /*16140*/  USHF.R.S32.HI UR4, URZ, 0x1f, UR45 ;  /* 0x0000001f3f047899 */ /* 0x008fe2000801142d */
        /* <DEDUP_REMOVED lines=25> */
.L_x_4245:
[----:B------:R-:W-:Y:S05]  /*162e0*/  BSYNC B6 ;  /* 0x0000000000067941 */ /* 0x000fea0003800000 */
.L_x_4244:
[----:B------:R-:W2:Y:S01]  /*162f0*/  LDL R11, [R1+0x34] ;  /* 0x00003400010b7983 */ /* 0x000ea20000100800 */
[----:B-1----:R-:W0:Y:S01]  /*16300*/  LDC R8, c[0x0][0x448] ;  /* 0x00011200ff087b82 */ /* 0x002e220000000800 */
[----:B------:R-:W1:Y:S01]  /*16310*/  S2R R2, SR_TID.X ;  /* 0x0000000000027919 */ /* 0x000e620000002100 */
[----:B------:R-:W-:Y:S01]  /*16320*/  USHF.R.S32.HI UR4, URZ, 0x1f, UR36 ;  /* 0x0000001f3f047899 */ /* 0x000fe20008011424 */
[----:B------:R-:W-:Y:S01]  /*16330*/  ULDC.64 UR10, c[0x0][0xa00] ;  /* 0x00028000000a7ab9 */ /* 0x000fe20000000a00 */
[----:B------:R-:W-:Y:S01]  /*16340*/  ULDC.64 UR8, c[0x0][0x2d8] ;  /* 0x0000b60000087ab9 */ /* 0x000fe20000000a00 */
[----:B0-----:R-:W-:Y:S01]  /*16350*/  ISETP.NE.AND P0, PT, R8, 0x1, PT ;  /* 0x000000010800780c */ /* 0x001fe20003f05270 */
[----:B------:R-:W-:Y:S01]  /*16360*/  USHF.R.S32.HI UR6, URZ, 0x1f, UR44 ;  /* 0x0000001f3f067899 */ /* 0x000fe2000801142c */
[----:B-1----:R-:W-:-:S11]  /*16370*/  LOP3.LUT R0, R2, 0x7f, RZ, 0xc0, !PT ;  /* 0x0000007f02007812 */ /* 0x002fd600078ec0ff */
[----:B------:R-:W0:Y:S01]  /*16380*/  @P0 LDC R3, c[0x0][0x44c] ;  /* 0x00011300ff030b82 */ /* 0x000e220000000800 */
[----:B------:R-:W-:Y:S01]  /*16390*/  IMAD.SHL.U32 R2, R2, 0x20, RZ ;  /* 0x0000002002027824 */ /* 0x000fe200078e00ff */
[----:B------:R-:W-:-:S06]  /*163a0*/  SHF.R.U32.HI R0, RZ, 0x2, R0 ;  /* 0x00000002ff007819 */ /* 0x000fcc0000011600 */
[----:B------:R-:W1:Y:S01]  /*163b0*/  @P0 LDC R4, c[0x0][0x450] ;  /* 0x00011400ff040b82 */ /* 0x000e620000000800 */
[----:B------:R-:W-:Y:S01]  /*163c0*/  UISETP.NE.U32.AND UP0, UPT, UR10, URZ, UPT ;  /* 0x0000003f0a00728c */ /* 0x000fe2000bf05070 */
[----:B------:R-:W-:Y:S01]  /*163d0*/  LOP3.LUT R2, R0, 0x60, R2, 0xf8, !PT ;  /* 0x0000006000027812 */ /* 0x000fe200078ef802 */
[----:B------:R-:W-:Y:S01]  /*163e0*/  UIMAD UR7, UR4, UR8, URZ ;  /* 0x00000008040772a4 */ /* 0x000fe2000f8e023f */
[----:B------:R-:W3:Y:S01]  /*163f0*/  S2R R9, SR_TID.X ;  /* 0x0000000000097919 */ /* 0x000ee20000002100 */
[----:B------:R-:W-:Y:S01]  /*16400*/  UISETP.NE.AND.EX UP0, UPT, UR11, URZ, UPT, UP0 ;  /* 0x0000003f0b00728c */ /* 0x000fe2000bf05300 */
[----:B------:R-:W-:Y:S01]  /*16410*/  UMOV UR4, UR48 ;  /* 0x0000003000047c82 */ /* 0x000fe20008000000 */
[----:B------:R-:W-:Y:S01]  /*16420*/  UMOV UR5, UR37 ;  /* 0x0000002500057c82 */ /* 0x000fe20008000000 */
[----:B------:R-:W-:Y:S02]  /*16430*/  UIMAD UR7, UR36, UR9, UR7 ;  /* 0x00000009240772a4 */ /* 0x000fe4000f8e0207 */
[----:B------:R-:W-:-:S02]  /*16440*/  UIMAD.WIDE.U32 UR4, UR36, UR8, UR4 ;  /* 0x00000008240472a5 */ /* 0x000fc4000f8e0004 */
[----:B------:R-:W-:Y:S01]  /*16450*/  USEL UR6, UR6, URZ, !UP0 ;  /* 0x0000003f06067287 */ /* 0x000fe2000c000000 */
[----:B------:R-:W-:Y:S01]  /*16460*/  ULDC.64 UR8, c[0x0][0x2e0] ;  /* 0x0000b80000087ab9 */ /* 0x000fe20000000a00 */
[----:B------:R-:W-:Y:S02]  /*16470*/  UIADD3 UR5, UR5, UR7, URZ ;  /* 0x0000000705057290 */ /* 0x000fe4000fffe03f */
[----:B------:R-:W-:Y:S02]  /*16480*/  USEL UR7, UR44, URZ, !UP0 ;  /* 0x0000003f2c077287 */ /* 0x000fe4000c000000 */
[----:B------:R-:W-:Y:S02]  /*16490*/  UIMAD UR6, UR6, UR8, URZ ;  /* 0x00000008060672a4 */ /* 0x000fe4000f8e023f */
[----:B------:R-:W-:Y:S02]  /*164a0*/  UIMAD.WIDE.U32 UR4, UR7, UR8, UR4 ;  /* 0x00000008070472a5 */ /* 0x000fe4000f8e0004 */
[----:B------:R-:W-:-:S04]  /*164b0*/  UIMAD UR6, UR7, UR9, UR6 ;  /* 0x00000009070672a4 */ /* 0x000fc8000f8e0206 */
[----:B------:R-:W-:Y:S01]  /*164c0*/  UIADD3 UR6, UR5, UR6, URZ ;  /* 0x0000000605067290 */ /* 0x000fe2000fffe03f */
[----:B------:R-:W-:Y:S02]  /*164d0*/  IMAD.U32 R6, RZ, RZ, UR4 ;  /* 0x00000004ff067e24 */ /* 0x000fe4000f8e00ff */
[----:B------:R-:W-:Y:S01]  /*164e0*/  IMAD.U32 R7, RZ, RZ, UR5 ;  /* 0x00000005ff077e24 */ /* 0x000fe2000f8e00ff */
[----:B------:R-:W-:Y:S01]  /*164f0*/  ULDC.64 UR4, c[0x0][0x2d0] ;  /* 0x0000b40000047ab9 */ /* 0x000fe20000000a00 */
[----:B---3--:R-:W-:-:S05]  /*16500*/  IMAD.SHL.U32 R9, R9, 0x10, RZ ;  /* 0x0000001009097824 */ /* 0x008fca00078e00ff */
[----:B------:R-:W-:-:S04]  /*16510*/  LOP3.LUT R9, R9, 0x30, RZ, 0xc0, !PT ;  /* 0x0000003009097812 */ /* 0x000fc800078ec0ff */
[C---:B------:R-:W-:Y:S02]  /*16520*/  LOP3.LUT R12, R9.reuse, 0x40, RZ, 0xfc, !PT ;  /* 0x00000040090c7812 */ /* 0x040fe400078efcff */
[----:B------:R-:W-:Y:S01]  /*16530*/  LOP3.LUT R9, R9, 0x80, RZ, 0xfc, !PT ;  /* 0x0000008009097812 */ /* 0x000fe200078efcff */
[----:B--2---:R-:W-:-:S04]  /*16540*/  IMAD.IADD R2, R2, 0x1, R11 ;  /* 0x0000000102027824 */ /* 0x004fc800078e020b */
[----:B0-----:R-:W-:-:S04]  /*16550*/  @P0 IMAD.HI.U32 R3, R2, R3, RZ ;  /* 0x0000000302030227 */ /* 0x001fc800078e00ff */
[----:B------:R-:W-:Y:S01]  /*16560*/  IMAD.MOV.U32 R0, RZ, RZ, R2 ;  /* 0x000000ffff007224 */ /* 0x000fe200078e0002 */
[----:B-1----:R-:W-:-:S04]  /*16570*/  @P0 SHF.R.U32.HI R0, RZ, R4, R3 ;  /* 0x00000004ff000219 */ /* 0x002fc80000011603 */
[--C-:B------:R-:W-:Y:S01]  /*16580*/  SHF.R.S32.HI R5, RZ, 0x1f, R0.reuse ;  /* 0x0000001fff057819 */ /* 0x100fe20000011400 */
[----:B------:R-:W-:Y:S02]  /*16590*/  IMAD.MOV R4, RZ, RZ, -R0 ;  /* 0x000000ffff047224 */ /* 0x000fe400078e0a00 */
[----:B------:R-:W-:Y:S02]  /*165a0*/  IMAD.U32 R3, RZ, RZ, UR6 ;  /* 0x00000006ff037e24 */ /* 0x000fe4000f8e00ff */
[----:B------:R-:W-:Y:S02]  /*165b0*/  IMAD R4, R8, R4, R2 ;  /* 0x0000000408047224 */ /* 0x000fe400078e0202 */
[----:B------:R-:W-:Y:S02]  /*165c0*/  IMAD.MOV.U32 R2, RZ, RZ, R6 ;  /* 0x000000ffff027224 */ /* 0x000fe400078e0006 */
[----:B------:R-:W-:Y:S02]  /*165d0*/  IMAD R5, R5, UR4, RZ ;  /* 0x0000000405057c24 */ /* 0x000fe4000f8e02ff */
[----:B------:R-:W-:-:S04]  /*165e0*/  IMAD.WIDE.U32 R2, R0, UR4, R2 ;  /* 0x0000000400027c25 */ /* 0x000fc8000f8e0002 */
[----:B------:R-:W-:Y:S01]  /*165f0*/  IMAD R0, R0, UR5, R5 ;  /* 0x0000000500007c24 */ /* 0x000fe2000f8e0205 */
        /* <DEDUP_REMOVED lines=19> */
[----:B------:R-:W2:Y:S01]  /*16730*/  LDL.LU R11, [R1+0x34] ;  /* 0x00003400010b7983 */ /* 0x000ea20000300800 */
[----:B------:R-:W0:Y:S03]  /*16740*/  S2R R5, SR_TID.X ;  /* 0x0000000000057919 */ /* 0x000e260000002100 */
[----:B------:R-:W1:Y:S01]  /*16750*/  SHFL.IDX PT, R7, R4, RZ, 0x1c1f ;  /* 0x001c1fff04077589 */ /* 0x000e6200000e0000 */
[----:B------:R-:W-:-:S03]  /*16760*/  IMAD R2, R8, UR42, RZ ;  /* 0x0000002a08027c24 */ /* 0x000fc6000f8e02ff */
[----:B------:R-:W3:Y:S01]  /*16770*/  SHFL.IDX PT, R6, R3, RZ, 0x1c1f ;  /* 0x001c1fff03067589 */ /* 0x000ee200000e0000 */
[----:B0-----:R-:W-:-:S04]  /*16780*/  LOP3.LUT R5, R5, 0x7f, RZ, 0xc0, !PT ;  /* 0x0000007f05057812 */ /* 0x001fc800078ec0ff */
[----:B------:R-:W-:-:S05]  /*16790*/  SHF.R.U32.HI R5, RZ, 0x2, R5 ;  /* 0x00000002ff057819 */ /* 0x000fca0000011605 */
[----:B--2---:R-:W-:-:S05]  /*167a0*/  IMAD.IADD R0, R5, 0x1, R11 ;  /* 0x0000000105007824 */ /* 0x004fca00078e020b */
[----:B------:R-:W-:-:S13]  /*167b0*/  ISETP.GE.AND P4, PT, R0, R2, PT ;  /* 0x000000020000720c */ /* 0x000fda0003f86270 */
[----:B-1----:R-:W-:-:S05]  /*167c0*/  @!P4 IADD3 R7, P3, R10, R7, RZ ;  /* 0x000000070a07c210 */ /* 0x002fca0007f7e0ff */
[----:B---3--:R-:W-:-:S05]  /*167d0*/  @!P4 IMAD.X R6, RZ, RZ, R6, P3 ;  /* 0x000000ffff06c224 */ /* 0x008fca00018e0606 */
[----:B------:R-:W-:Y:S01]  /*167e0*/  @!P4 LOP3.LUT R7, R7, R6, RZ, 0x3c, !PT ;  /* 0x000000060707c212 */ /* 0x000fe200078e3cff */
[----:B------:R-:W-:-:S03]  /*167f0*/  VIADD R5, R0, 0x20 ;  /* 0x0000002000057836 */ /* 0x000fc60000000000 */
[----:B------:R-:W-:Y:S02]  /*16800*/  @!P4 LOP3.LUT R6, R7, R6, RZ, 0x3c, !PT ;  /* 0x000000060706c212 */ /* 0x000fe400078e3cff */
[----:B------:R-:W-:Y:S02]  /*16810*/  ISETP.GE.AND P3, PT, R5, R2, PT ;  /* 0x000000020500720c */ /* 0x000fe40003f66270 */
[----:B------:R-:W-:Y:S01]  /*16820*/  @!P4 LOP3.LUT R7, R7, R6, RZ, 0x3c, !PT ;  /* 0x000000060707c212 */ /* 0x000fe200078e3cff */
[----:B------:R-:W0:Y:S04]  /*16830*/  SHFL.IDX PT, R5, R4, 0x1, 0x1c1f ;  /* 0x003c1f0004057f89 */ /* 0x000e2800000e0000 */
[----:B-----5:R-:W-:Y:S04]  /*16840*/  @!P4 LDGSTS.E.BYPASS.LTC128B.128 [R9+0x18400], desc[UR52][R6.64], !P0 ;  /* 0x184000000609cfae */ /* 0x020fe8000c101d74 */
[----:B------:R-:W-:Y:S04]  /*16850*/  @!P4 LDGSTS.E.BYPASS.LTC128B.128 [R9+0x1a400], desc[UR52][R6.64+0x40], !P1 ;  /* 0x1a4000400609cfae */ /* 0x000fe8000c901d74 */
[----:B------:R1:W-:Y:S04]  /*16860*/  @!P4 LDGSTS.E.BYPASS.LTC128B.128 [R9+0x1c400], desc[UR52][R6.64+0x80], !P2 ;  /* 0x1c4000800609cfae */ /* 0x0003e8000d101d74 */
[----:B-1----:R-:W1:Y:S01]  /*16870*/  SHFL.IDX PT, R6, R3, 0x1, 0x1c1f ;  /* 0x003c1f0003067f89 */ /* 0x002e6200000e0000 */
[----:B0-----:R-:W-:-:S05]  /*16880*/  @!P3 IADD3 R5, P4, R10, R5, RZ ;  /* 0x000000050a05b210 */ /* 0x001fca0007f9e0ff */
[----:B-1----:R-:W-:-:S04]  /*16890*/  @!P3 IMAD.X R6, RZ, RZ, R6, P4 ;  /* 0x000000ffff06b224 */ /* 0x002fc800020e0606 */
[----:B------:R-:W-:Y:S02]  /*168a0*/  @!P3 IMAD.MOV.U32 R7, RZ, RZ, R6 ;  /* 0x000000ffff07b224 */ /* 0x000fe400078e0006 */
[----:B------:R-:W-:Y:S02]  /*168b0*/  @!P3 IMAD.MOV.U32 R6, RZ, RZ, R5 ;  /* 0x000000ffff06b224 */ /* 0x000fe400078e0005 */
[----:B------:R-:W-:-:S03]  /*168c0*/  VIADD R5, R0, 0x40 ;  /* 0x0000004000057836 */ /* 0x000fc60000000000 */
        /* <DEDUP_REMOVED lines=10> */
[----:B------:R-:W1:Y:S04]  /*16970*/  SHFL.IDX PT, R4, R4, 0x3, 0x1c1f ;  /* 0x007c1f0004047f89 */ /* 0x000e6800000e0000 */
[----:B------:R2:W-:Y:S04]  /*16980*/  @!P3 LDGSTS.E.BYPASS.LTC128B.128 [R9+0x19400], desc[UR52][R6.64], !P0 ;  /* 0x194000000609bfae */ /* 0x0005e8000c101d74 */
[----:B------:R2:W-:Y:S04]  /*16990*/  @!P3 LDGSTS.E.BYPASS.LTC128B.128 [R9+0x1b400], desc[UR52][R6.64+0x40], !P1 ;  /* 0x1b4000400609bfae */ /* 0x0005e8000c901d74 */
[----:B------:R2:W-:Y:S04]  /*169a0*/  @!P3 LDGSTS.E.BYPASS.LTC128B.128 [R9+0x1d400], desc[UR52][R6.64+0x80], !P2 ;  /* 0x1d4000800609bfae */ /* 0x0005e8000d101d74 */
[----:B------:R-:W3:Y:S02]  /*169b0*/  SHFL.IDX PT, R3, R3, 0x3, 0x1c1f ;  /* 0x007c1f0003037f89 */ /* 0x000ee400000e0000 */
.L_x_4327:
[----:B------:R-:W-:Y:S01]  /*169c0*/  VIADD R0, R0, 0x60 ;  /* 0x0000006000007836 */ /* 0x000fe20000000000 */
[----:B------:R-:W-:Y:S04]  /*169d0*/  BSSY B0, `(.L_x_4247) ;  /* 0x000000b000007945 */ /* 0x000fe80003800000 */
[----:B------:R-:W-:-:S13]  /*169e0*/  ISETP.GE.AND P3, PT, R0, R2, PT ;  /* 0x000000020000720c */ /* 0x000fda0003f66270 */
[----:B------:R-:W-:Y:S05]  /*169f0*/  @P3 BRA `(.L_x_4248) ;  /* 0x0000000000203947 */ /* 0x000fea0003800000 */
[----:B-1----:R-:W-:-:S05]  /*16a00*/  IADD3 R2, P3, R10, R4, RZ ;  /* 0x000000040a027210 */ /* 0x002fca0007f7e0ff */
[----:B---3--:R-:W-:-:S05]  /*16a10*/  IMAD.X R3, RZ, RZ, R3, P3 ;  /* 0x000000ffff037224 */ /* 0x008fca00018e0603 */
[----:B------:R-:W-:Y:S01]  /*16a20*/  @!PT LDS RZ, [RZ] ;  /* 0x00000000fffff984 */ /* 0x000fe20000000800 */
[----:B------:R-:W-:Y:S01]  /*16a30*/  @!PT LDS RZ, [RZ] ;  /* 0x00000000fffff984 */ /* 0x000fe20000000800 */
[----:B------:R-:W-:Y:S01]  /*16a40*/  @!PT LDS RZ, [RZ] ;  /* 0x00000000fffff984 */ /* 0x000fe20000000800 */
[----:B------:R4:W-:Y:S04]  /*16a50*/  LDGSTS.E.BYPASS.LTC128B.128 [R9+0x19c00], desc[UR52][R2.64], !P0 ;  /* 0x19c0000002097fae */ /* 0x0009e8000c101d74 */
[----:B------:R4:W-:Y:S04]  /*16a60*/  LDGSTS.E.BYPASS.LTC128B.128 [R9+0x1bc00], desc[UR52][R2.64+0x40], !P1 ;  /* 0x1bc0004002097fae */ /* 0x0009e8000c901d74 */
[----:B------:R4:W-:Y:S02]  /*16a70*/  LDGSTS.E.BYPASS.LTC128B.128 [R9+0x1dc00], desc[UR52][R2.64+0x80], !P2 ;  /* 0x1dc0008002097fae */ /* 0x0009e4000d101d74 */
.L_x_4248:
[----:B------:R-:W-:Y:S05]  /*16a80*/  BSYNC B0 ;  /* 0x0000000000007941 */ /* 0x000fea0003800000 */
.L_x_4247:
[----:B------:R-:W-:Y:S01]  /*16a90*/  NOP ;  /* 0x0000000000007918 */ /* 0x000fe20000000000 */
[----:B------:R-:W-:-:S13]  /*16aa0*/  PLOP3.LUT P0, PT, PT, PT, PT, 0x80, 0x0 ;  /* 0x000000000000781c */ /* 0x000fda0003f0f070 */
.L_x_4249:
[----:B------:R-:W-:Y:S02]  /*16ab0*/  PLOP3.LUT P1, PT, P1, P0, PT, 0xa2, 0x0 ;  /* 0x000000000000781c */ /* 0x000fe40000f21472 */
[----:B------:R-:W-:-:S08]  /*16ac0*/  @P0 R2UR P1, UR4, R17 ;  /* 0x00000000110402ca */ /* 0x000fd00000020000 */
[----:B------:R-:W-:-:S05]  /*16ad0*/  @P0 PLOP3.LUT P0, PT, P1, PT, PT, 0x80, 0x0 ;  /* 0x000000000000081c */ /* 0x000fca0000f0f070 */
[----:B------:R-:W-:Y:S01]  /*16ae0*/  @!P1 SYNCS.ARRIVE.TRANS64.RED.A0T1 RZ, [UR4+0x2a800], RZ ;  /* 0x02a800ffffff99a7 */ /* 0x000fe20008200404 */
[----:B------:R-:W-:Y:S07]  /*16af0*/  @!P1 ARRIVES.LDGSTSBAR.64.TRANSCNT [UR4+0x2a800] ;  /* 0x02a80000ff0099b0 */ /* 0x000fee0008000a84 */
[----:B------:R-:W-:Y:S05]  /*16b00*/  @P0 BRA.U.ANY `(.L_x_4249) ;  /* 0xfffffffd00e80947 */ /* 0x000fea000393ffff */
[----:B----4-:R-:W4:Y:S02]  /*16b10*/  LDL.LU R2, [R1+0x38] ;  /* 0x0000380001027983 */ /* 0x010f240000300800 */
[----:B----4-:R-:W-:-:S05]  /*16b20*/  VIADD R2, R2, 0x1 ;  /* 0x0000000102027836 */ /* 0x010fca0000000000 */
        /* <DEDUP_REMOVED lines=8> */
[----:B------:R-:W5:Y:S03]  /*16bb0*/  SYNCS.PHASECHK.TRANS64.TRYWAIT P0, [R17+URZ+0x2a820], R0 ;  /* 0x02a82000110075a7 */ /* 0x000f66000800017f */
[----:B----45:R-:W-:Y:S05]  /*16bc0*/  @!P0 BRA `(.L_x_4251) ;  /* 0x0000003800b88947 */ /* 0x030fea0003800000 */
.L_x_4328:
[----:B------:R-:W-:Y:S05]  /*16bd0*/  BSYNC B0 ;  /* 0x0000000000007941 */ /* 0x000fea0003800000 */
.L_x_4250:
[----:B------:R-:W5:Y:S01]  /*16be0*/  LDL R2, [R1+0x18] ;  /* 0x0000180001027983 */ /* 0x000f620000100800 */
[----:B------:R-:W-:-:S06]  /*16bf0*/  UIADD3 UR4, UR40, -0x2, URZ ;  /* 0xfffffffe28047890 */ /* 0x000fcc000fffe03f */
[----:B-----5:R-:W-:-:S13]  /*16c00*/  ISETP.LE.AND P0, PT, R2, UR4, PT ;  /* 0x0000000402007c0c */ /* 0x020fda000bf03270 */
[----:B------:R-:W-:Y:S05]  /*16c10*/  @!P0 BRA `(.L_x_4252) ;  /* 0x0000001400188947 */ /* 0x000fea0003800000 */
[----:B----4-:R4:W5:Y:S04]  /*16c20*/  LDL.LU R0, [R1] ;  /* 0x0000000001007983 */ /* 0x0109680000300800 */
[----:B---3--:R4:W5:Y:S01]  /*16c30*/  LDL.LU R3, [R1+0x4] ;  /* 0x0000040001037983 */ /* 0x0089620000300800 */
[----:B------:R-:W-:-:S07]  /*16c40*/  IMAD.U32 R2, RZ, RZ, UR4 ;  /* 0x00000004ff027e24 */ /* 0x000fce000f8e00ff */
.L_x_4276:
[----:B-1----:R-:W3:Y:S01]  /*16c50*/  LDL R4, [R1+0xc] ;  /* 0x00000c0001047983 */ /* 0x002ee20000100800 */
[----:B-----5:R-:W-:Y:S01]  /*16c60*/  VIADD R5, R0, 0x1 ;  /* 0x0000000100057836 */ /* 0x020fe20000000000 */
[----:B------:R-:W-:Y:S05]  /*16c70*/  YIELD ;  /* 0x0000000000007946 */ /* 0x000fea0003800000 */
[C---:B------:R-:W-:Y:S01]  /*16c80*/  ISETP.NE.AND P0, PT, R5.reuse, 0x2, PT ;  /* 0x000000020500780c */ /* 0x040fe20003f05270 */
[----:B------:R-:W-:Y:S03]  /*16c90*/  BSSY B0, `(.L_x_4253) ;  /* 0x00000aa000007945 */ /* 0x000fe60003800000 */
[----:B------:R-:W-:-:S02]  /*16ca0*/  SEL R10, R5, RZ, P0 ;  /* 0x000000ff050a7207 */ /* 0x000fc40000000000 */
[----:B---3--:R-:W-:Y:S02]  /*16cb0*/  LOP3.LUT P1, RZ, R4, 0x1, RZ, 0xc0, !PT ;  /* 0x0000000104ff7812 */ /* 0x008fe4000782c0ff */
        /* <DEDUP_REMOVED lines=11> */
[----:B------:R-:W1:Y:S01]  /*16d70*/  LDC R7, c[0x0][0x43c] ;  /* 0x00010f00ff077b82 */ /* 0x000e620000000800 */
[----:B------:R-:W-:Y:S02]  /*16d80*/  ULDC.64 UR6, c[0x0][0x428] ;  /* 0x00010a0000067ab9 */ /* 0x000fe40000000a00 */
[----:B------:R-:W3:Y:S01]  /*16d90*/  LDL R11, [R1+0x8] ;  /* 0x00000800010b7983 */ /* 0x000ee20000100800 */
        /* <DEDUP_REMOVED lines=15> */
.L_x_4255:
[----:B-1----:R-:W-:Y:S01]  /*16e90*/  IMAD R6, R10, 0x8, R17 ;  /* 0x000000080a067824 */ /* 0x002fe200078e0211 */
[----:B------:R-:W-:Y:S01]  /*16ea0*/  SHF.L.U32 R5, R9, 0x1f, RZ ;  /* 0x0000001f09057819 */ /* 0x000fe200000006ff */
[----:B------:R-:W1:Y:S01]  /*16eb0*/  S2R R4, SR_TID.X ;  /* 0x0000000000047919 */ /* 0x000e620000002100 */
[----:B------:R-:W-:Y:S02]  /*16ec0*/  BSSY B1, `(.L_x_4256) ;  /* 0x0000005000017945 */ /* 0x000fe40003800000 */
[----:B------:R-:W2:Y:S01]  /*16ed0*/  SYNCS.PHASECHK.TRANS64.TRYWAIT P0, [R6+URZ+0x2a880], R5 ;  /* 0x02a88005060075a7 */ /* 0x000ea2000800017f */
[----:B-1----:R-:W-:-:S04]  /*16ee0*/  LOP3.LUT R4, R4, 0x7f, RZ, 0xc0, !PT ;  /* 0x0000007f04047812 */ /* 0x002fc800078ec0ff */
[----:B------:R-:W-:Y:S01]  /*16ef0*/  ISETP.NE.AND P1, PT, R4, RZ, PT ;  /* 0x000000ff0400720c */ /* 0x000fe20003f25270 */
[----:B--2---:R-:W-:-:S12]  /*16f00*/  @!P0 BRA `(.L_x_4257) ;  /* 0x0000003400fc8947 */ /* 0x004fd80003800000 */
.L_x_4329:
[----:B------:R-:W-:Y:S05]  /*16f10*/  BSYNC B1 ;  /* 0x0000000000017941 */ /* 0x000fea0003800000 */
.L_x_4256:
        /* <DEDUP_REMOVED lines=9> */
.L_x_4259:
[----:B------:R-:W-:Y:S05]  /*16fb0*/  BSYNC B1 ;  /* 0x0000000000017941 */ /* 0x000fea0003800000 */
.L_x_4258:
[----:B------:R-:W2:Y:S04]  /*16fc0*/  LDL R4, [R1] ;  /* 0x0000000001047983 */ /* 0x000ea80000100800 */
[----:B------:R-:W3:Y:S01]  /*16fd0*/  LDL R7, [R1+0x1c] ;  /* 0x00001c0001077983 */ /* 0x000ee20000100800 */
        /* <DEDUP_REMOVED lines=8> */
[----:B---3--:R-:W-:Y:S02]  /*17060*/  IMAD R8, R8, 0x80, R7 ;  /* 0x0000008008087824 */ /* 0x008fe400078e0207 */
[----:B------:R-:W-:Y:S02]  /*17070*/  VIADD R7, R6, 0x2a870 ;  /* 0x0002a87006077836 */ /* 0x000fe40000000000 */
[----:B0-----:R-:W-:-:S07]  /*17080*/  VIADD R9, R4, 0xc400 ;  /* 0x0000c40004097836 */ /* 0x001fce0000000000 */
.L_x_4260:
        /* <DEDUP_REMOVED lines=16> */
.L_x_4261:
        /* <DEDUP_REMOVED lines=16> */
.L_x_4262:
        /* <DEDUP_REMOVED lines=13> */
.L_x_4330:
[----:B------:R-:W-:Y:S05]  /*17360*/  BSYNC B1 ;  /* 0x0000000000017941 */ /* 0x000fea0003800000 */
.L_x_4263:
        /* <DEDUP_REMOVED lines=9> */
[----:B---3--:R-:W-:Y:S05]  /*17400*/  @!P0 BRA `(.L_x_4266) ;  /* 0x0000000000048947 */ /* 0x008fea0003800000 */
[----:B------:R-:W-:Y:S01]  /*17410*/  BPT.TRAP 0x1 ;  /* 0x000000040000795c */ /* 0x000fe20000300000 */
.L_x_4266:
[----:B------:R-:W-:Y:S05]  /*17420*/  BSYNC B1 ;  /* 0x0000000000017941 */ /* 0x000fea0003800000 */
.L_x_4265:
        /* <DEDUP_REMOVED lines=8> */
.L_x_4267:
        /* <DEDUP_REMOVED lines=15> */
.L_x_4268:
        /* <DEDUP_REMOVED lines=15> */
.L_x_4269:
        /* <DEDUP_REMOVED lines=10> */
.L_x_4254:
[----:B------:R-:W-:Y:S05]  /*17730*/  BSYNC B0 ;  /* 0x0000000000007941 */ /* 0x000fea0003800000 */
.L_x_4253:
[----:B------:R-:W-:-:S06]  /*17740*/  UISETP.NE.AND UP0, UPT, UR39, 0x3, UPT ;  /* 0x000000032700788c */ /* 0x000fcc000bf05270 */
[----:B------:R-:W-:-:S13]  /*17750*/  PLOP3.LUT P0, PT, PT, PT, UP0, 0x80, 0x0 ;  /* 0x000000000000781c */ /* 0x000fda0003f0f008 */
[----:B------:R-:W-:Y:S05]  /*17760*/  @!P0 BRA `(.L_x_4270) ;  /* 0x0000000000048947 */ /* 0x000fea0003800000 */
[----:B------:R-:W-:Y:S01]  /*17770*/  BPT.TRAP 0x1 ;  /* 0x000000040000795c */ /* 0x000fe20000300000 */
.L_x_4270:
        /* <DEDUP_REMOVED lines=8> */
.L_x_4331:
[----:B------:R-:W-:Y:S05]  /*17800*/  BSYNC B0 ;  /* 0x0000000000007941 */ /* 0x000fea0003800000 */
.L_x_4271:
[----:B------:R-:W-:Y:S05]  /*17810*/  @!P1 BRA `(.L_x_4273) ;  /* 0x0000000000049947 */ /* 0x000fea0003800000 */
[----:B------:R-:W-:Y:S01]  /*17820*/  BPT.TRAP 0x1 ;  /* 0x000000040000795c */ /* 0x000fe20000300000 */
.L_x_4273:
[----:B------:R-:W-:Y:S01]  /*17830*/  SHF.L.U32 R3, R3, 0x1f, RZ ;  /* 0x0000001f03037819 */ /* 0x000fe200000006ff */
[----:B------:R-:W-:-:S03]  /*17840*/  IMAD R0, R0, 0x6000, RZ ;  /* 0x0000600000007824 */ /* 0x000fc600078e02ff */
[----:B------:R-:W2:Y:S02]  /*17850*/  SYNCS.PHASECHK.TRANS64.TRYWAIT P0, [R12+URZ+0x2a860], R3 ;  /* 0x02a860030c0075a7 */ /* 0x000ea4000800017f */
[----:B--2---:R-:W-:Y:S05]  /*17860*/  @!P0 BRA `(.L_x_4274) ;  /* 0x0000002c00e08947 */ /* 0x004fea0003800000 */
.L_x_4332:
[----:B------:R-:W3:Y:S04]  /*17870*/  LDL R13, [R1+0x28] ;  /* 0x00002800010d7983 */ /* 0x000ee80000100800 */
[----:B------:R-:W5:Y:S01]  /*17880*/  LDL R14, [R1+0x24] ;  /* 0x00002400010e7983 */ /* 0x000f620000100800 */
[----:B--2---:R-:W-:Y:S01]  /*17890*/  LOP3.LUT R3, R0, R18, RZ, 0xfc, !PT ;  /* 0x0000001200037212 */ /* 0x004fe200078efcff */
[----:B------:R-:W-:Y:S05]  /*178a0*/  WARPSYNC.ALL ;  /* 0x0000000000007948 */ /* 0x000fea0003800000 */
[----:B------:R-:W-:-:S05]  /*178b0*/  IMAD.IADD R3, R17, 0x1, R3 ;  /* 0x0000000111037824 */ /* 0x000fca00078e0203 */
[----:B-1----:R-:W1:Y:S02]  /*178c0*/  LDSM.16.MT88.4 R4, [R3+0xc400] ;  /* 0x00c400000304783b */ /* 0x002e640000004200 */
[C-C-:B-1----:R-:W-:Y:S02]  /*178d0*/  PRMT R8, R4.reuse, 0x6420, R5.reuse ;  /* 0x0000642004087816 */ /* 0x142fe40000000005 */
[----:B0-----:R-:W-:Y:S01]  /*178e0*/  PRMT R9, R4, 0x7531, R5 ;  /* 0x0000753104097816 */ /* 0x001fe20000000005 */
        /* <DEDUP_REMOVED lines=26> */
[----:B-----5:R-:W-:Y:S02]  /*17a90*/  IADD3 R3, R19, R14, R0 ;  /* 0x0000000e13037210 */ /* 0x020fe40007ffe000 */
        /* <DEDUP_REMOVED lines=80> */
.L_x_4275:
[----:B------:R-:W0:Y:S01]  /*17fa0*/  S2R R0, SR_TID.X ;  /* 0x0000000000007919 */ /* 0x000e220000002100 */
[----:B-1----:R1:W-:Y:S01]  /*17fb0*/  SYNCS.ARRIVE.TRANS64.A1T0 RZ, [R12+URZ+0x2a850], RZ ;  /* 0x02a850ff0cff79a7 */ /* 0x0023e2000810003f */
[----:B0-----:R-:W-:Y:S02]  /*17fc0*/  LOP3.LUT R3, R0, 0x7f, RZ, 0xc0, !PT ;  /* 0x0000007f00037812 */ /* 0x001fe400078ec0ff */
[----:B------:R-:W2:Y:S01]  /*17fd0*/  LDL R0, [R1+0x18] ;  /* 0x0000180001007983 */ /* 0x000ea20000100800 */
[----:B------:R-:W-:Y:S01]  /*17fe0*/  BAR.SYNC.DEFER_BLOCKING 0x2, 0x80 ;  /* 0x0082000000007b1d */ /* 0x000fe20000010000 */
[----:B------:R-:W-:-:S05]  /*17ff0*/  ISETP.NE.AND P0, PT, R3, RZ, PT ;  /* 0x000000ff0300720c */ /* 0x000fca0003f05270 */
[----:B------:R0:W5:Y:S08]  /*18000*/  LDL R3, [R1+0x4] ;  /* 0x0000040001037983 */ /* 0x0001700000100800 */
[----:B-1----:R-:W-:-:S05]  /*18010*/  @!P0 VIADD R12, R12, 0x2a880 ;  /* 0x0002a8800c0c8836 */ /* 0x002fca0000000000 */
[----:B------:R-:W-:-:S04]  /*18020*/  @!P0 PRMT R12, RZ, 0x654, R12 ;  /* 0x00000654ff0c8816 */ /* 0x000fc8000000000c */
[----:B------:R0:W-:Y:S01]  /*18030*/  @!P0 SYNCS.ARRIVE.TRANS64.RED.A1T0 RZ, [R12+URZ], RZ ;  /* 0x000000ff0cff89a7 */ /* 0x0001e2000810043f */
[C---:B--2---:R-:W-:Y:S01]  /*18040*/  ISETP.GT.AND P0, PT, R2.reuse, R0, PT ;  /* 0x000000000200720c */ /* 0x044fe20003f04270 */
[----:B------:R-:W-:Y:S01]  /*18050*/  VIADD R2, R2, 0xffffffff ;  /* 0xffffffff02027836 */ /* 0x000fe20000000000 */
[----:B------:R0:W5:Y:S11]  /*18060*/  LDL R0, [R1] ;  /* 0x0000000001007983 */ /* 0x0001760000100800 */
[----:B0-----:R-:W-:Y:S05]  /*18070*/  @P0 BRA `(.L_x_4276) ;  /* 0xffffffe800f40947 */ /* 0x001fea000383ffff */
.L_x_4252:
[----:B-1----:R-:W1:Y:S01]  /*18080*/  S2R R4, SR_TID.X ;  /* 0x0000000000047919 */ /* 0x002e620000002100 */
[----:B------:R-:W-:Y:S01]  /*18090*/  BSSY B0, `(.L_x_4277) ;  /* 0x0000011000007945 */ /* 0x000fe20003800000 */
[----:B-1----:R-:W-:-:S04]  /*180a0*/  LOP3.LUT R4, R4, 0x7f, RZ, 0xc0, !PT ;  /* 0x0000007f04047812 */ /* 0x002fc800078ec0ff */
[----:B------:R-:W-:-:S13]  /*180b0*/  ISETP.NE.AND P0, PT, R4, RZ, PT ;  /* 0x000000ff0400720c */ /* 0x000fda0003f05270 */
[----:B------:R-:W-:Y:S05]  /*180c0*/  @P0 BRA `(.L_x_4278) ;  /* 0x0000000000340947 */ /* 0x000fea0003800000 */
[----:B------:R-:W1:Y:S01]  /*180d0*/  S2R R2, SR_LANEID ;  /* 0x0000000000027919 */ /* 0x000e620000000000 */
[----:B------:R-:W-:Y:S01]  /*180e0*/  VOTEU.ANY UR4, UPT, PT ;  /* 0x0000000000047886 */ /* 0x000fe200038e0100 */
[----:B------:R-:W0:Y:S01]  /*180f0*/  LDC.64 R4, c[0x0][0xc60] ;  /* 0x00031800ff047b82 */ /* 0x000e220000000a00 */
[----:B----45:R-:W1:Y:S02]  /*18100*/  FLO.U32 R0, UR4 ;  /* 0x0000000400007d00 */ /* 0x030e6400080e0000 */
[----:B-1----:R-:W-:-:S06]  /*18110*/  ISETP.EQ.U32.AND P1, PT, R0, R2, PT ;  /* 0x000000020000720c */ /* 0x002fcc0003f22070 */
[----:B------:R-:W0:Y:S07]  /*18120*/  POPC R2, UR4 ;  /* 0x0000000400027d09 */ /* 0x000e2e0008000000 */
[----:B0-----:R-:W4:Y:S04]  /*18130*/  @P1 ATOMG.E.ADD.STRONG.GPU PT, R2, desc[UR52][R4.64], R2 ;  /* 0x00000002040219a8 */ /* 0x001f2800081ee1f4 */
[----:B----4-:R0:W1:Y:S02]  /*18140*/  SHFL.IDX PT, R2, R2, R0, 0x1f ;  /* 0x00001f0002027589 */ /* 0x01006400000e0000 */
[----:B0-----:R-:W0:Y:S02]  /*18150*/  S2R R0, SR_LTMASK ;  /* 0x0000000000007919 */ /* 0x001e240000003900 */
[----:B0-----:R-:W-:-:S06]  /*18160*/  LOP3.LUT R0, R0, UR4, RZ, 0xc0, !PT ;  /* 0x0000000400007c12 */ /* 0x001fcc000f8ec0ff */
[----:B------:R-:W1:Y:S02]  /*18170*/  POPC R0, R0 ;  /* 0x0000000000007309 */ /* 0x000e640000000000 */
[----:B-1----:R-:W-:-:S05]  /*18180*/  IADD3 R0, R2, UR41, R0 ;  /* 0x0000002902007c10 */ /* 0x002fca000fffe000 */
[----:B------:R1:W-:Y:S02]  /*18190*/  STL [R1+0x10], R0 ;  /* 0x0000100001007387 */ /* 0x0003e40000100800 */
.L_x_4278:
[----:B------:R-:W-:Y:S05]  /*181a0*/  BSYNC B0 ;  /* 0x0000000000007941 */ /* 0x000fea0003800000 */
.L_x_4277:
[----:B------:R-:W-:-:S06]  /*181b0*/  UISETP.NE.AND UP0, UPT, UR39, 0x3, UPT ;  /* 0x000000032700788c */ /* 0x000fcc000bf05270 */
[----:B------:R-:W-:-:S13]  /*181c0*/  PLOP3.LUT P1, PT, PT, PT, UP0, 0x80, 0x0 ;  /* 0x000000000000781c */ /* 0x000fda0003f2f008 */
[----:B------:R-:W-:Y:S05]  /*181d0*/  @!P1 BRA `(.L_x_4279) ;  /* 0x0000000000049947 */ /* 0x000fea0003800000 */
[----:B------:R-:W-:Y:S01]  /*181e0*/  BPT.TRAP 0x1 ;  /* 0x000000040000795c */ /* 0x000fe20000300000 */
.L_x_4279:
[----:B---3-5:R-:W3:Y:S04]  /*181f0*/  LDL R3, [R1+0x4] ;  /* 0x0000040001037983 */ /* 0x028ee80000100800 */
[----:B------:R-:W2:Y:S01]  /*18200*/  LDL R2, [R1] ;  /* 0x0000000001027983 */ /* 0x000ea20000100800 */
[----:B-1--4-:R-:W-:Y:S01]  /*18210*/  IMAD.U32 R0, RZ, RZ, UR43 ;  /* 0x0000002bff007e24 */ /* 0x012fe2000f8e00ff */
[----:B------:R-:W-:Y:S04]  /*18220*/  BSSY B0, `(.L_x_4280) ;  /* 0x0000007000007945 */ /* 0x000fe80003800000 */
[----:B------:R-:W-:-:S02]  /*18230*/  ISETP.NE.AND P2, PT, R0, 0x3, PT ;  /* 0x000000030000780c */ /* 0x000fc40003f45270 */
[----:B---3--:R-:W-:-:S04]  /*18240*/  LOP3.LUT R0, R3, 0x1, RZ, 0x3c, !PT ;  /* 0x0000000103007812 */ /* 0x008fc800078e3cff */
[----:B------:R-:W-:Y:S01]  /*18250*/  SHF.L.U32 R0, R0, 0x1f, RZ ;  /* 0x0000001f00007819 */ /* 0x000fe200000006ff */
[----:B--2---:R-:W-:-:S04]  /*18260*/  IMAD R2, R2, 0x8, R17 ;  /* 0x0000000802027824 */ /* 0x004fc800078e0211 */
[----:B------:R-:W1:Y:S02]  /*18270*/  SYNCS.PHASECHK.TRANS64.TRYWAIT P1, [R2+URZ+0x2a870], R0 ;  /* 0x02a87000020075a7 */ /* 0x000e64000802017f */
[----:B-1----:R-:W-:Y:S05]  /*18280*/  @!P1 BRA `(.L_x_4281) ;  /* 0x00000024006c9947 */ /* 0x002fea0003800000 */
.L_x_4333:
[----:B------:R-:W-:Y:S05]  /*18290*/  BSYNC B0 ;  /* 0x0000000000007941 */ /* 0x000fea0003800000 */
.L_x_4280:
[----:B------:R-:W-:Y:S05]  /*182a0*/  @!P2 BRA `(.L_x_4282) ;  /* 0x000000000004a947 */ /* 0x000fea0003800000 */
[----:B------:R-:W-:Y:S01]  /*182b0*/  BPT.TRAP 0x1 ;  /* 0x000000040000795c */ /* 0x000fe20000300000 */
.L_x_4282:
[----:B-1----:R-:W2:Y:S02]  /*182c0*/  LDL R0, [R1+0x4] ;  /* 0x0000040001007983 */ /* 0x002ea40000100800 */
[----:B--2---:R-:W-:-:S04]  /*182d0*/  SHF.L.U32 R0, R0, 0x1f, RZ ;  /* 0x0000001f00007819 */ /* 0x004fc800000006ff */
[----:B------:R-:W1:Y:S02]  /*182e0*/  SYNCS.PHASECHK.TRANS64.TRYWAIT P1, [R2+URZ+0x2a860], R0 ;  /* 0x02a86000020075a7 */ /* 0x000e64000802017f */
[----:B-1----:R-:W-:Y:S05]  /*182f0*/  @!P1 BRA `(.L_x_4283) ;  /* 0x0000002400649947 */ /* 0x002fea0003800000 */
.L_x_4334:
        /* <DEDUP_REMOVED lines=117> */
.L_x_4284:
[----:B------:R-:W2:Y:S01]  /*18a50*/  LDL.LU R3, [R1+0x4] ;  /* 0x0000040001037983 */ /* 0x000ea20000300800 */
[----:B-1----:R1:W-:Y:S01]  /*18a60*/  SYNCS.ARRIVE.TRANS64.A1T0 RZ, [R2+URZ+0x2a850], RZ ;  /* 0x02a850ff02ff79a7 */ /* 0x0023e2000810003f */
[----:B------:R-:W-:Y:S02]  /*18a70*/  VIADD R0, R12, 0x1 ;  /* 0x000000010c007836 */ /* 0x000fe40000000000 */
[----:B-1----:R-:W-:-:S05]  /*18a80*/  @!P0 VIADD R2, R2, 0x2a880 ;  /* 0x0002a88002028836 */ /* 0x002fca0000000000 */
[----:B------:R-:W-:Y:S01]  /*18a90*/  @!P0 PRMT R2, RZ, 0x654, R2 ;  /* 0x00000654ff028816 */ /* 0x000fe20000000002 */
[----:B------:R-:W-:Y:S06]  /*18aa0*/  BAR.SYNC.DEFER_BLOCKING 0x2, 0x80 ;  /* 0x0082000000007b1d */ /* 0x000fec0000010000 */
[----:B------:R1:W-:Y:S01]  /*18ab0*/  @!P0 SYNCS.ARRIVE.TRANS64.RED.A1T0 RZ, [R2+URZ], RZ ;  /* 0x000000ff02ff89a7 */ /* 0x0003e2000810043f */
[----:B------:R-:W-:-:S04]  /*18ac0*/  ISETP.NE.AND P0, PT, R0, 0x2, PT ;  /* 0x000000020000780c */ /* 0x000fc80003f05270 */
[----:B------:R-:W-:Y:S02]  /*18ad0*/  SEL R0, R0, RZ, P0 ;  /* 0x000000ff00007207 */ /* 0x000fe40000000000 */
[----:B-1----:R-:W-:-:S03]  /*18ae0*/  SEL R2, RZ, 0x1, P0 ;  /* 0x00000001ff027807 */ /* 0x002fc60000000000 */
[----:B------:R1:W-:Y:S01]  /*18af0*/  STL [R1], R0 ;  /* 0x0000000001007387 */ /* 0x0003e20000100800 */
[----:B--2---:R-:W-:-:S05]  /*18b00*/  LOP3.LUT R3, R3, R2, RZ, 0x3c, !PT ;  /* 0x0000000203037212 */ /* 0x004fca00078e3cff */
[----:B------:R1:W-:Y:S02]  /*18b10*/  STL [R1+0x4], R3 ;  /* 0x0000040301007387 */ /* 0x0003e40000100800 */
.L_x_4227:
[----:B------:R-:W-:Y:S05]  /*18b20*/  BSYNC B7 ;  /* 0x0000000000077941 */ /* 0x000fea0003800000 */
.L_x_4225:
[----:B-12---:R-:W2:Y:S02]  /*18b30*/  LDL R0, [R1+0xc] ;  /* 0x00000c0001007983 */ /* 0x006ea40000100800 */
[----:B--2---:R-:W-:-:S13]  /*18b40*/  LOP3.LUT P0, RZ, R0, 0x2, RZ, 0xc0, !PT ;  /* 0x0000000200ff7812 */ /* 0x004fda000780c0ff */
[----:B------:R-:W-:Y:S05]  /*18b50*/  @!P0 BRA `(.L_x_4285) ;  /* 0x0000000000348947 */ /* 0x000fea0003800000 */
[----:B------:R-:W1:Y:S08]  /*18b60*/  S2UR UR5, SR_CgaCtaId ;  /* 0x00000000000579c3 */ /* 0x000e700000008800 */
[----:B------:R-:W-:Y:S06]  /*18b70*/  BAR.SYNC.DEFER_BLOCKING 0x5, 0x180 ;  /* 0x0146000000007b1d */ /* 0x000fec0000010000 */
[----:B------:R-:W-:-:S02]  /*18b80*/  UMOV UR4, 0x400 ;  /* 0x0000040000047882 */ /* 0x000fc40000000000 */
[----:B-1----:R-:W-:-:S06]  /*18b90*/  ULEA UR4, UR5, UR4, 0x18 ;  /* 0x0000000405047291 */ /* 0x002fcc000f8ec03f */
[----:B------:R-:W-:-:S05]  /*18ba0*/  IMAD.U32 R17, RZ, RZ, UR4 ;  /* 0x00000004ff117e24 */ /* 0x000fca000f8e00ff */
[----:B------:R-:W1:Y:S04]  /*18bb0*/  LDS.128 R4, [R17+0x2a8d0] ;  /* 0x02a8d00011047984 */ /* 0x000e680000000c00 */
[----:B-1----:R1:W-:Y:S01]  /*18bc0*/  STL.64 [R1+0x10], R4 ;  /* 0x0000100401007387 */ /* 0x0023e20000100a00 */
[----:B------:R-:W-:Y:S02]  /*18bd0*/  IMAD.MOV.U32 R2, RZ, RZ, R6 ;  /* 0x000000ffff027224 */ /* 0x000fe400078e0006 */
[----:B------:R-:W-:-:S03]  /*18be0*/  IMAD.MOV.U32 R0, RZ, RZ, R7 ;  /* 0x000000ffff007224 */ /* 0x000fc600078e0007 */
[----:B------:R-:W-:Y:S02]  /*18bf0*/  R2UR UR36, R2 ;  /* 0x00000000022472ca */ /* 0x000fe400000e0000 */
[----:B------:R-:W-:Y:S01]  /*18c00*/  R2UR UR44, R0 ;  /* 0x00000000002c72ca */ /* 0x000fe200000e0000 */
[----:B------:R-:W-:Y:S06]  /*18c10*/  BAR.ARV 0x4, 0x180 ;  /* 0x0106000000007b1d */ /* 0x000fec0000002000 */
[----:B------:R-:W-:Y:S08]  /*18c20*/  BRA `(.L_x_4286) ;  /* 0x0000000800d87947 */ /* 0x000ff00003800000 */
.L_x_4285:
[----:B------:R-:W2:Y:S01]  /*18c30*/  LDL.LU R0, [R1+0x10] ;  /* 0x0000100001007983 */ /* 0x000ea20000300800 */
[----:B------:R-:W-:Y:S01]  /*18c40*/  ULDC UR4, c[0x0][0xc3c] ;  /* 0x00030f0000047ab9 */ /* 0x000fe20000000800 */
[----:B0-----:R-:W0:Y:S01]  /*18c50*/  LDC R9, c[0x0][0xc38] ;  /* 0x00030e00ff097b82 */ /* 0x001e220000000800 */
        /* <DEDUP_REMOVED lines=38> */
.L_x_4291:
        /* <DEDUP_REMOVED lines=14> */
.L_x_4290:
[----:B------:R-:W-:Y:S05]  /*18fa0*/  BSYNC B0 ;  /* 0x0000000000007941 */ /* 0x000fea0003800000 */
.L_x_4289:
        /* <DEDUP_REMOVED lines=21> */
.L_x_4287:
        /* <DEDUP_REMOVED lines=21> */
.L_x_4292:
        /* <DEDUP_REMOVED lines=64> */
.L_x_4288:
[----:B------:R0:W-:Y:S01]  /*19650*/  STL [R1+0x10], R5 ;  /* 0x0000100501007387 */ /* 0x0001e20000100800 */
[----:B------:R-:W-:Y:S01]  /*19660*/  ULDC UR44, c[0x0][0xc3c] ;  /* 0x00030f00002c7ab9 */ /* 0x000fe20000000800 */
[----:B------:R-:W-:Y:S02]  /*19670*/  UMOV UR36, URZ ;  /* 0x0000003f00247c82 */ /* 0x000fe40008000000 */
[----:B------:R0:W-:Y:S03]  /*19680*/  STL [R1+0x14], RZ ;  /* 0x000014ff01007387 */ /* 0x0001e60000100800 */
.L_x_4293:
        /* <DEDUP_REMOVED lines=16> */
.L_x_4286:
[----:B------:R-:W-:Y:S02]  /*19790*/  ULDC UR4, c[0x0][0xc3c] ;  /* 0x00030f0000047ab9 */ /* 0x000fe40000000800 */
[----:B------:R-:W-:-:S06]  /*197a0*/  UISETP.GE.AND UP0, UPT, UR44, UR4, UPT ;  /* 0x000000042c00728c */ /* 0x000fcc000bf06270 */
[----:B------:R-:W-:-:S13]  /*197b0*/  PLOP3.LUT P0, PT, PT, PT, UP0, 0x80, 0x0 ;  /* 0x000000000000781c */ /* 0x000fda0003f0f008 */
[----:B------:R-:W-:Y:S05]  /*197c0*/  @!P0 BRA `(.L_x_4294) ;  /* 0xffffffac00d48947 */ /* 0x000fea000383ffff */
.L_x_4215:
        /* <DEDUP_REMOVED lines=12> */
.L_x_4335:
[----:B------:R-:W-:Y:S05]  /*19890*/  BSYNC B0 ;  /* 0x0000000000007941 */ /* 0x000fea0003800000 */
.L_x_4295:
[----:B------:R-:W-:-:S03]  /*198a0*/  UMOV UR4, 0xffffffff ;  /* 0xffffffff00047882 */ /* 0x000fc60000000000 */
[----:B------:R-:W-:Y:S05]  /*198b0*/  BRA.DIV UR4, `(.L_x_4297) ;  /* 0x00000012041c7947 */ /* 0x000fea000b800000 */
[----:B------:R-:W1:Y:S02]  /*198c0*/  S2R R2, SR_TID.X ;  /* 0x0000000000027919 */ /* 0x000e640000002100 */
[----:B-1----:R-:W-:-:S04]  /*198d0*/  SHF.R.U32.HI R2, RZ, 0x5, R2 ;  /* 0x00000005ff027819 */ /* 0x002fc80000011602 */
[----:B------:R-:W-:-:S05]  /*198e0*/  LOP3.LUT R2, R2, 0x3, RZ, 0xc0, !PT ;  /* 0x0000000302027812 */ /* 0x000fca00078ec0ff */
[----:B------:R1:W2:Y:S02]  /*198f0*/  SHFL.IDX PT, R14, R2, RZ, 0x1f ;  /* 0x00001fff020e7589 */ /* 0x0002a400000e0000 */
.L_x_4338:
[----:B--2---:R-:W-:Y:S01]  /*19900*/  ISETP.NE.AND P0, PT, R14, RZ, PT ;  /* 0x000000ff0e00720c */ /* 0x004fe20003f05270 */
[----:B------:R-:W-:-:S12]  /*19910*/  BSSY B0, `(.L_x_4298) ;  /* 0x000002e000007945 */ /* 0x000fd80003800000 */
[----:B------:R-:W-:Y:S05]  /*19920*/  @P0 BRA `(.L_x_4299) ;  /* 0x0000000000b00947 */ /* 0x000fea0003800000 */
[----:B------:R-:W-:-:S03]  /*19930*/  UMOV UR4, 0xffffffff ;  /* 0xffffffff00047882 */ /* 0x000fc60000000000 */
[----:B------:R-:W-:Y:S05]  /*19940*/  BRA.DIV UR4, `(.L_x_4300) ;  /* 0x00000012042c7947 */ /* 0x000fea000b800000 */
[----:B------:R-:W-:-:S13]  /*19950*/  ELECT P6, URZ, PT ;  /* 0x00000000003f782f */ /* 0x000fda00038c0000 */
.L_x_4341:
[----:B------:R-:W-:Y:S05]  /*19960*/  @!P6 BRA `(.L_x_4299) ;  /* 0x0000000000a0e947 */ /* 0x000fea0003800000 */
[----:B------:R-:W-:-:S06]  /*19970*/  ULOP3.LUT UR4, UR38, 0x2, URZ, 0xfc, !UPT ;  /* 0x0000000226047892 */ /* 0x000fcc000f8efc3f */
[----:B-1----:R-:W-:-:S05]  /*19980*/  IMAD.U32 R2, RZ, RZ, UR4 ;  /* 0x00000004ff027e24 */ /* 0x002fca000f8e00ff */
[----:B------:R-:W-:-:S13]  /*19990*/  ISETP.NE.AND P0, PT, R2, 0x3, PT ;  /* 0x000000030200780c */ /* 0x000fda0003f05270 */
[----:B------:R-:W-:Y:S05]  /*199a0*/  @!P0 BRA `(.L_x_4301) ;  /* 0x0000000000048947 */ /* 0x000fea0003800000 */
[----:B------:R-:W-:Y:S01]  /*199b0*/  BPT.TRAP 0x1 ;  /* 0x000000040000795c */ /* 0x000fe20000300000 */
.L_x_4301:
        /* <DEDUP_REMOVED lines=14> */
.L_x_4342:
[----:B------:R-:W1:Y:S02]  /*19aa0*/  SYNCS.PHASECHK.TRANS64.TRYWAIT P1, [R7+URZ], R2 ;  /* 0x00000002070075a7 */ /* 0x000e64000802017f */
[----:B-1----:R-:W-:Y:S05]  /*19ab0*/  @!P1 BRA `(.L_x_4303) ;  /* 0x0000001000049947 */ /* 0x002fea0003800000 */
.L_x_4343:
[----:B------:R-:W-:Y:S05]  /*19ac0*/  @!P0 BRA `(.L_x_4304) ;  /* 0x0000000000048947 */ /* 0x000fea0003800000 */
[----:B------:R-:W-:Y:S01]  /*19ad0*/  BPT.TRAP 0x1 ;  /* 0x000000040000795c */ /* 0x000fe20000300000 */
.L_x_4304:
[----:B------:R-:W2:Y:S02]  /*19ae0*/  LDL.LU R4, [R1] ;  /* 0x0000000001047983 */ /* 0x000ea40000300800 */
[----:B--2---:R-:W-:-:S04]  /*19af0*/  IMAD R4, R4, 0x8, R0 ;  /* 0x0000000804047824 */ /* 0x004fc800078e0200 */
[----:B------:R-:W2:Y:S02]  /*19b00*/  SYNCS.PHASECHK.TRANS64.TRYWAIT P1, [R4+URZ+0x2a860], R5 ;  /* 0x02a86005040075a7 */ /* 0x000ea4000802017f */
[----:B--2---:R-:W-:Y:S05]  /*19b10*/  @!P1 BRA `(.L_x_4305) ;  /* 0x0000001000009947 */ /* 0x004fea0003800000 */
.L_x_4344:
[----:B------:R-:W-:Y:S05]  /*19b20*/  @!P0 BRA `(.L_x_4306) ;  /* 0x0000000000048947 */ /* 0x000fea0003800000 */
[----:B------:R-:W-:Y:S01]  /*19b30*/  BPT.TRAP 0x1 ;  /* 0x000000040000795c */ /* 0x000fe20000300000 */
.L_x_4306:
[----:B------:R-:W-:-:S04]  /*19b40*/  IMAD R3, R3, 0x8, R0 ;  /* 0x0000000803037824 */ /* 0x000fc800078e0200 */
[----:B------:R-:W3:Y:S02]  /*19b50*/  SYNCS.PHASECHK.TRANS64.TRYWAIT P1, [R3+URZ+0x2a860], R2 ;  /* 0x02a86002030075a7 */ /* 0x000ee4000802017f */
[----:B---3--:R-:W-:Y:S05]  /*19b60*/  @!P1 BRA `(.L_x_4307) ;  /* 0x0000001000009947 */ /* 0x008fea0003800000 */
.L_x_4345:
[----:B------:R-:W-:Y:S05]  /*19b70*/  @!P0 BRA `(.L_x_4308) ;  /* 0x0000000000048947 */ /* 0x000fea0003800000 */
[----:B------:R-:W-:Y:S01]  /*19b80*/  BPT.TRAP 0x1 ;  /* 0x000000040000795c */ /* 0x000fe20000300000 */
.L_x_4308:
[----:B------:R-:W4:Y:S02]  /*19b90*/  SYNCS.PHASECHK.TRANS64.TRYWAIT P0, [R4+URZ+0x2a880], R5 ;  /* 0x02a88005040075a7 */ /* 0x000f24000800017f */
[----:B----4-:R-:W-:Y:S05]  /*19ba0*/  @!P0 BRA `(.L_x_4309) ;  /* 0x0000001000048947 */ /* 0x010fea0003800000 */
.L_x_4310:
[----:B------:R0:W0:Y:S02]  /*19bb0*/  SYNCS.PHASECHK.TRANS64.TRYWAIT P0, [R3+URZ+0x2a880], R2 ;  /* 0x02a88002030075a7 */ /* 0x000024000800017f */
[----:B0-----:R-:W-:Y:S05]  /*19bc0*/  @!P0 NANOSLEEP.SYNCS 0x989680 ;  /* 0x009896800000895d */ /* 0x001fea0003900000 */
[----:B------:R-:W0:Y:S02]  /*19bd0*/  @!P0 SYNCS.PHASECHK.TRANS64 P0, [R3+URZ+0x2a880], R2 ;  /* 0x02a88002030085a7 */ /* 0x000e24000800007f */
[----:B0-----:R-:W-:Y:S05]  /*19be0*/  @!P0 BRA `(.L_x_4310) ;  /* 0xfffffffc00f08947 */ /* 0x001fea000383ffff */
.L_x_4299:
[----:B------:R-:W-:Y:S05]  /*19bf0*/  BSYNC B0 ;  /* 0x0000000000007941 */ /* 0x000fea0003800000 */
.L_x_4298:
[----:B------:R-:W-:Y:S05]  /*19c00*/  EXIT ;  /* 0x000000000000794d */ /* 0x000fea0003800000 */
.L_x_4113:
[----:B0-----:R-:W-:-:S04]  /*19c10*/  IMAD.U32 R3, RZ, RZ, UR36 ;  /* 0x00000024ff037e24 */ /* 0x001fc8000f8e00ff */
[----:B------:R0:W1:Y:S03]  /*19c20*/  SYNCS.PHASECHK.TRANS64.TRYWAIT P1, [R3+URZ+0x2a800], R6 ;  /* 0x02a80006030075a7 */ /* 0x000066000802017f */
[----:B-1----:R-:W-:Y:S05]  /*19c30*/  @!P1 NANOSLEEP.SYNCS 0x989680 ;  /* 0x009896800000995d */ /* 0x002fea0003900000 */
[----:B------:R-:W1:Y:S02]  /*19c40*/  @!P1 SYNCS.PHASECHK.TRANS64 P1, [R3+URZ+0x2a800], R6 ;  /* 0x02a80006030095a7 */ /* 0x000e64000802007f */
[----:B-1----:R-:W-:Y:S05]  /*19c50*/  @!P1 BRA `(.L_x_4113) ;  /* 0xfffffffc00ec9947 */ /* 0x002fea000383ffff */
[----:B------:R-:W-:Y:S05]  /*19c60*/  BRA `(.L_x_4311) ;  /* 0xfffffe8000e07947 */ /* 0x000fea000383ffff */
.L_x_4117:
[----:B0-----:R0:W2:Y:S02]  /*19c70*/  SYNCS.PHASECHK.TRANS64.TRYWAIT P2, [R7+URZ+0x2a830], R2 ;  /* 0x02a83002070075a7 */ /* 0x0010a4000804017f */
[----:B--2---:R-:W-:Y:S05]  /*19c80*/  @!P2 NANOSLEEP.SYNCS 0x989680 ;  /* 0x009896800000a95d */ /* 0x004fea0003900000 */
[----:B------:R-:W2:Y:S02]  /*19c90*/  @!P2 SYNCS.PHASECHK.TRANS64 P2, [R7+URZ+0x2a830], R2 ;  /* 0x02a830020700a5a7 */ /* 0x000ea4000804007f */
[----:B--2---:R-:W-:Y:S05]  /*19ca0*/  @!P2 BRA `(.L_x_4117) ;  /* 0xfffffffc00f0a947 */ /* 0x004fea000383ffff */
[----:B------:R-:W-:Y:S05]  /*19cb0*/  BRA `(.L_x_4116) ;  /* 0xfffffe8400047947 */ /* 0x000fea000383ffff */
.L_x_4133:
[----:B-1----:R-:W-:-:S04]  /*19cc0*/  IMAD.U32 R8, RZ, RZ, UR6 ;  /* 0x00000006ff087e24 */ /* 0x002fc8000f8e00ff */
[----:B------:R1:W2:Y:S03]  /*19cd0*/  SYNCS.PHASECHK.TRANS64.TRYWAIT P2, [R8+URZ+0x2a830], R7 ;  /* 0x02a83007080075a7 */ /* 0x0002a6000804017f */
[----:B--2---:R-:W-:Y:S05]  /*19ce0*/  @!P2 NANOSLEEP.SYNCS 0x989680 ;  /* 0x009896800000a95d */ /* 0x004fea0003900000 */
[----:B------:R-:W2:Y:S02]  /*19cf0*/  @!P2 SYNCS.PHASECHK.TRANS64 P2, [R8+URZ+0x2a830], R7 ;  /* 0x02a830070800a5a7 */ /* 0x000ea4000804007f */
[----:B--2---:R-:W-:Y:S05]  /*19d00*/  @!P2 BRA `(.L_x_4133) ;  /* 0xfffffffc00eca947 */ /* 0x004fea000383ffff */
[----:B------:R-:W-:Y:S05]  /*19d10*/  BRA `(.L_x_4130) ;  /* 0xfffffebc00b47947 */ /* 0x000fea000383ffff */
.L_x_4137:
[----:B-1----:R-:W-:-:S04]  /*19d20*/  IMAD.U32 R8, RZ, RZ, UR6 ;  /* 0x00000006ff087e24 */ /* 0x002fc8000f8e00ff */
[----:B------:R1:W2:Y:S03]  /*19d30*/  SYNCS.PHASECHK.TRANS64.TRYWAIT P2, [R8+URZ+0x2a850], R7 ;  /* 0x02a85007080075a7 */ /* 0x0002a6000804017f */
[----:B--2---:R-:W-:Y:S05]  /*19d40*/  @!P2 NANOSLEEP.SYNCS 0x989680 ;  /* 0x009896800000a95d */ /* 0x004fea0003900000 */
[----:B------:R-:W2:Y:S02]  /*19d50*/  @!P2 SYNCS.PHASECHK.TRANS64 P2, [R8+URZ+0x2a850], R7 ;  /* 0x02a850070800a5a7 */ /* 0x000ea4000804007f */
[----:B--2---:R-:W-:Y:S05]  /*19d60*/  @!P2 BRA `(.L_x_4137) ;  /* 0xfffffffc00eca947 */ /* 0x004fea000383ffff */
[----:B------:R-:W-:Y:S05]  /*19d70*/  BRA `(.L_x_4134) ;  /* 0xfffffec000547947 */ /* 0x000fea000383ffff */
.L_x_4155:
[----:B-1----:R-:W-:-:S04]  /*19d80*/  IMAD.U32 R6, RZ, RZ, UR6 ;  /* 0x00000006ff067e24 */ /* 0x002fc8000f8e00ff */
[----:B------:R1:W2:Y:S03]  /*19d90*/  SYNCS.PHASECHK.TRANS64.TRYWAIT P2, [R6+URZ+0x2a830], R5 ;  /* 0x02a83005060075a7 */ /* 0x0002a6000804017f */
[----:B--2---:R-:W-:Y:S05]  /*19da0*/  @!P2 NANOSLEEP.SYNCS 0x989680 ;  /* 0x009896800000a95d */ /* 0x004fea0003900000 */
[----:B------:R-:W2:Y:S02]  /*19db0*/  @!P2 SYNCS.PHASECHK.TRANS64 P2, [R6+URZ+0x2a830], R5 ;  /* 0x02a830050600a5a7 */ /* 0x000ea4000804007f */
[----:B--2---:R-:W-:Y:S05]  /*19dc0*/  @!P2 BRA `(.L_x_4155) ;  /* 0xfffffffc00eca947 */ /* 0x004fea000383ffff */
[----:B------:R-:W-:Y:S05]  /*19dd0*/  BRA `(.L_x_4152) ;  /* 0xfffffef800887947 */ /* 0x000fea000383ffff */
.L_x_4159:
[----:B-1----:R-:W-:-:S04]  /*19de0*/  IMAD.U32 R6, RZ, RZ, UR6 ;  /* 0x00000006ff067e24 */ /* 0x002fc8000f8e00ff */
[----:B------:R1:W2:Y:S03]  /*19df0*/  SYNCS.PHASECHK.TRANS64.TRYWAIT P2, [R6+URZ+0x2a850], R5 ;  /* 0x02a85005060075a7 */ /* 0x0002a6000804017f */
[----:B--2---:R-:W-:Y:S05]  /*19e00*/  @!P2 NANOSLEEP.SYNCS 0x989680 ;  /* 0x009896800000a95d */ /* 0x004fea0003900000 */
[----:B------:R-:W2:Y:S02]  /*19e10*/  @!P2 SYNCS.PHASECHK.TRANS64 P2, [R6+URZ+0x2a850], R5 ;  /* 0x02a850050600a5a7 */ /* 0x000ea4000804007f */
[----:B--2---:R-:W-:Y:S05]  /*19e20*/  @!P2 BRA `(.L_x_4159) ;  /* 0xfffffffc00eca947 */ /* 0x004fea000383ffff */
[----:B------:R-:W-:Y:S05]  /*19e30*/  BRA `(.L_x_4156) ;  /* 0xfffffefc00347947 */ /* 0x000fea000383ffff */
.L_x_4166:
[----:B-1----:R-:W-:-:S04]  /*19e40*/  IMAD.U32 R6, RZ, RZ, UR6 ;  /* 0x00000006ff067e24 */ /* 0x002fc8000f8e00ff */
[----:B------:R1:W2:Y:S03]  /*19e50*/  SYNCS.PHASECHK.TRANS64.TRYWAIT P2, [R6+URZ+0x2a830], R5 ;  /* 0x02a83005060075a7 */ /* 0x0002a6000804017f */
[----:B--2---:R-:W-:Y:S05]  /*19e60*/  @!P2 NANOSLEEP.SYNCS 0x989680 ;  /* 0x009896800000a95d */ /* 0x004fea0003900000 */
[----:B------:R-:W2:Y:S02]  /*19e70*/  @!P2 SYNCS.PHASECHK.TRANS64 P2, [R6+URZ+0x2a830], R5 ;  /* 0x02a830050600a5a7 */ /* 0x000ea4000804007f */
[----:B--2---:R-:W-:Y:S05]  /*19e80*/  @!P2 BRA `(.L_x_4166) ;  /* 0xfffffffc00eca947 */ /* 0x004fea000383ffff */
[----:B------:R-:W-:Y:S05]  /*19e90*/  BRA `(.L_x_4163) ;  /* 0xffffff2000947947 */ /* 0x000fea000383ffff */
.L_x_4170:
[----:B-1----:R-:W-:-:S04]  /*19ea0*/  IMAD.U32 R6, RZ, RZ, UR6 ;  /* 0x00000006ff067e24 */ /* 0x002fc8000f8e00ff */
[----:B------:R1:W2:Y:S03]  /*19eb0*/  SYNCS.PHASECHK.TRANS64.TRYWAIT P2, [R6+URZ+0x2a850], R5 ;  /* 0x02a85005060075a7 */ /* 0x0002a6000804017f */
[----:B--2---:R-:W-:Y:S05]  /*19ec0*/  @!P2 NANOSLEEP.SYNCS 0x989680 ;  /* 0x009896800000a95d */ /* 0x004fea0003900000 */
[----:B------:R-:W2:Y:S02]  /*19ed0*/  @!P2 SYNCS.PHASECHK.TRANS64 P2, [R6+URZ+0x2a850], R5 ;  /* 0x02a850050600a5a7 */ /* 0x000ea4000804007f */
[----:B--2---:R-:W-:Y:S05]  /*19ee0*/  @!P2 BRA `(.L_x_4170) ;  /* 0xfffffffc00eca947 */ /* 0x004fea000383ffff */
[----:B------:R-:W-:Y:S05]  /*19ef0*/  BRA `(.L_x_4167) ;  /* 0xffffff2400407947 */ /* 0x000fea000383ffff */
.L_x_4184:
[----:B-1----:R-:W-:-:S04]  /*19f00*/  IMAD.U32 R7, RZ, RZ, UR9 ;  /* 0x00000009ff077e24 */ /* 0x002fc8000f8e00ff */
[----:B------:R1:W2:Y:S03]  /*19f10*/  SYNCS.PHASECHK.TRANS64.TRYWAIT P1, [R7+URZ+0x2a850], R0 ;  /* 0x02a85000070075a7 */ /* 0x0002a6000802017f */
[----:B--2---:R-:W-:Y:S05]  /*19f20*/  @!P1 NANOSLEEP.SYNCS 0x989680 ;  /* 0x009896800000995d */ /* 0x004fea0003900000 */
[----:B------:R-:W2:Y:S02]  /*19f30*/  @!P1 SYNCS.PHASECHK.TRANS64 P1, [R7+URZ+0x2a850], R0 ;  /* 0x02a85000070095a7 */ /* 0x000ea4000802007f */
[----:B--2---:R-:W-:Y:S05]  /*19f40*/  @!P1 BRA `(.L_x_4184) ;  /* 0xfffffffc00ec9947 */ /* 0x004fea000383ffff */
[----:B------:R-:W-:Y:S05]  /*19f50*/  BRA `(.L_x_4183) ;  /* 0xffffff5800887947 */ /* 0x000fea000383ffff */
.L_x_4236:
[----:B------:R-:W-:Y:S02]  /*19f60*/  IMAD.MOV.U32 R13, RZ, RZ, R0 ;  /* 0x000000ffff0d7224 */ /* 0x000fe400078e0000 */
[----:B------:R-:W-:Y:S02]  /*19f70*/  IMAD.MOV.U32 R12, RZ, RZ, RZ ;  /* 0x000000ffff0c7224 */ /* 0x000fe400078e00ff */
[----:B------:R-:W-:Y:S02]  /*19f80*/  IMAD.MOV.U32 R11, RZ, RZ, 0x1f ;  /* 0x0000001fff0b7424 */ /* 0x000fe400078e00ff */
[----:B------:R-:W-:-:S07]  /*19f90*/  IMAD.MOV.U32 R15, RZ, RZ, -0x1 ;  /* 0xffffffffff0f7424 */ /* 0x000fce00078e00ff */
[----:B-1----:R-:W-:Y:S05]  /*19fa0*/  WARPSYNC.COLLECTIVE R15, `(.L_x_4312) ;  /* 0x000000000f087348 */ /* 0x002fea0003c00000 */
[----:B------:R0:W2:Y:S02]  /*19fb0*/  SHFL.IDX P6, R14, R13, R12, R11 ;  /* 0x0000000c0d0e7389 */ /* 0x0000a400000c000b */
[----:B012---:R-:W-:Y:S01]  /*19fc0*/  ENDCOLLECTIVE ;  /* 0x000000000000791b */ /* 0x007fe20003800000 */
.L_x_4312:
[----:B------:R-:W-:Y:S05]  /*19fd0*/  BRA `(.L_x_4313) ;  /* 0xffffffb800647947 */ /* 0x000fea000383ffff */
.L_x_4238:
[----:B------:R-:W-:Y:S01]  /*19fe0*/  BSSY B0, `(.L_x_4314) ;  /* 0x0000006000007945 */ /* 0x000fe20003800000 */
[----:B------:R-:W-:-:S07]  /*19ff0*/  IMAD.MOV.U32 R15, RZ, RZ, -0x1 ;  /* 0xffffffffff0f7424 */ /* 0x000fce00078e00ff */
[----:B-1----:R-:W-:Y:S05]  /*1a000*/  WARPSYNC.COLLECTIVE R15, `(.L_x_4315) ;  /* 0x000000000f0c7348 */ /* 0x002fea0003c00000 */
[----:B------:R-:W-:Y:S02]  /*1a010*/  ELECT P6, UR62, PT ;  /* 0x00000000003e782f */ /* 0x000fe400038c0000 */
[----:B------:R-:W-:Y:S01]  /*1a020*/  MOV R14, UR62 ;  /* 0x0000003e000e7c02 */ /* 0x000fe20008000f00 */
[----:B-1----:R-:W-:Y:S10]  /*1a030*/  ENDCOLLECTIVE ;  /* 0x000000000000791b */ /* 0x002ff40003800000 */
.L_x_4315:
[----:B------:R-:W-:Y:S05]  /*1a040*/  BSYNC B0 ;  /* 0x0000000000007941 */ /* 0x000fea0003800000 */
.L_x_4314:
[----:B------:R-:W-:Y:S05]  /*1a050*/  BRA `(.L_x_4316) ;  /* 0xffffffb800747947 */ /* 0x000fea000383ffff */
.L_x_4240:
[----:B0-----:R0:W1:Y:S02]  /*1a060*/  SYNCS.PHASECHK.TRANS64.TRYWAIT P0, [R3+URZ+0x2a880], R4 ;  /* 0x02a88004030075a7 */ /* 0x001064000800017f */
[----:B-1----:R-:W-:Y:S05]  /*1a070*/  @!P0 NANOSLEEP.SYNCS 0x989680 ;  /* 0x009896800000895d */ /* 0x002fea0003900000 */
[----:B------:R-:W1:Y:S02]  /*1a080*/  @!P0 SYNCS.PHASECHK.TRANS64 P0, [R3+URZ+0x2a880], R4 ;  /* 0x02a88004030085a7 */ /* 0x000e64000800007f */
[----:B-1----:R-:W-:Y:S05]  /*1a090*/  @!P0 BRA `(.L_x_4240) ;  /* 0xfffffffc00f08947 */ /* 0x002fea000383ffff */
[----:B------:R-:W-:Y:S05]  /*1a0a0*/  BRA `(.L_x_4317) ;  /* 0xffffffb800d87947 */ /* 0x000fea000383ffff */
.L_x_4242:
[----:B-1----:R1:W2:Y:S02]  /*1a0b0*/  SYNCS.PHASECHK.TRANS64.TRYWAIT P0, [R3+URZ+0x2a840], R4 ;  /* 0x02a84004030075a7 */ /* 0x0022a4000800017f */
[----:B--2---:R-:W-:Y:S05]  /*1a0c0*/  @!P0 NANOSLEEP.SYNCS 0x989680 ;  /* 0x009896800000895d */ /* 0x004fea0003900000 */
[----:B------:R-:W2:Y:S02]  /*1a0d0*/  @!P0 SYNCS.PHASECHK.TRANS64 P0, [R3+URZ+0x2a840], R4 ;  /* 0x02a84004030085a7 */ /* 0x000ea4000800007f */
[----:B--2---:R-:W-:Y:S05]  /*1a0e0*/  @!P0 BRA `(.L_x_4242) ;  /* 0xfffffffc00f08947 */ /* 0x004fea000383ffff */
[----:B------:R-:W-:Y:S05]  /*1a0f0*/  BRA `(.L_x_4318) ;  /* 0xffffffbc00647947 */ /* 0x000fea000383ffff */
.L_x_4246:
[----:B------:R-:W-:Y:S01]  /*1a100*/  IMAD.MOV.U32 R5, RZ, RZ, R11 ;  /* 0x000000ffff057224 */ /* 0x000fe200078e000b */
[----:B------:R-:W-:Y:S01]  /*1a110*/  LOP3.LUT R7, R7, 0x7f, RZ, 0xc0, !PT ;  /* 0x0000007f07077812 */ /* 0x000fe200078ec0ff */
[----:B------:R-:W-:Y:S02]  /*1a120*/  IMAD.MOV.U32 R13, RZ, RZ, R3 ;  /* 0x000000ffff0d7224 */ /* 0x000fe400078e0003 */
[----:B------:R-:W-:Y:S01]  /*1a130*/  IMAD.MOV.U32 R12, RZ, RZ, RZ ;  /* 0x000000ffff0c7224 */ /* 0x000fe200078e00ff */
[----:B------:R-:W-:Y:S01]  /*1a140*/  SHF.R.U32.HI R0, RZ, 0x2, R7 ;  /* 0x00000002ff007819 */ /* 0x000fe20000011607 */
[----:B------:R-:W-:Y:S02]  /*1a150*/  IMAD.MOV.U32 R11, RZ, RZ, 0x1c1f ;  /* 0x00001c1fff0b7424 */ /* 0x000fe400078e00ff */
[----:B------:R-:W-:Y:S02]  /*1a160*/  IMAD.MOV.U32 R15, RZ, RZ, -0x1 ;  /* 0xffffffffff0f7424 */ /* 0x000fe400078e00ff */
[----:B------:R-:W-:-:S02]  /*1a170*/  IMAD R2, R8, UR42, RZ ;  /* 0x0000002a08027c24 */ /* 0x000fc4000f8e02ff */
[----:B------:R-:W-:-:S07]  /*1a180*/  IMAD.IADD R0, R0, 0x1, R5 ;  /* 0x0000000100007824 */ /* 0x000fce00078e0205 */
[----:B-----5:R-:W-:Y:S05]  /*1a190*/  WARPSYNC.COLLECTIVE R15, `(.L_x_4319) ;  /* 0x000000000f087348 */ /* 0x020fea0003c00000 */
[----:B------:R0:W1:Y:S02]  /*1a1a0*/  SHFL.IDX P6, R14, R13, R12, R11 ;  /* 0x0000000c0d0e7389 */ /* 0x00006400000c000b */
[----:B01---5:R-:W-:Y:S01]  /*1a1b0*/  ENDCOLLECTIVE ;  /* 0x000000000000791b */ /* 0x023fe20003800000 */
.L_x_4319:
[C---:B------:R-:W-:Y:S01]  /*1a1c0*/  VIADD R5, R0.reuse, 0x20 ;  /* 0x0000002000057836 */ /* 0x040fe20000000000 */
[----:B------:R-:W-:Y:S01]  /*1a1d0*/  ISETP.GE.AND P4, PT, R0, R2, PT ;  /* 0x000000020000720c */ /* 0x000fe20003f86270 */
[----:B------:R-:W-:Y:S02]  /*1a1e0*/  IMAD.MOV.U32 R13, RZ, RZ, R4 ;  /* 0x000000ffff0d7224 */ /* 0x000fe400078e0004 */
[----:B------:R-:W-:-:S10]  /*1a1f0*/  IMAD.MOV.U32 R6, RZ, RZ, R14 ;  /* 0x000000ffff067224 */ /* 0x000fd400078e000e */
[----:B------:R-:W-:Y:S05]  /*1a200*/  WARPSYNC.COLLECTIVE R15, `(.L_x_4320) ;  /* 0x000000000f087348 */ /* 0x000fea0003c00000 */
[----:B------:R0:W1:Y:S02]  /*1a210*/  SHFL.IDX P6, R14, R13, R12, R11 ;  /* 0x0000000c0d0e7389 */ /* 0x00006400000c000b */
[----:B01----:R-:W-:Y:S01]  /*1a220*/  ENDCOLLECTIVE ;  /* 0x000000000000791b */ /* 0x003fe20003800000 */
.L_x_4320:
[----:B------:R-:W-:Y:S02]  /*1a230*/  IMAD.MOV.U32 R13, RZ, RZ, R3 ;  /* 0x000000ffff0d7224 */ /* 0x000fe400078e0003 */
[----:B------:R-:W-:Y:S02]  /*1a240*/  IMAD.MOV.U32 R12, RZ, RZ, 0x1 ;  /* 0x00000001ff0c7424 */ /* 0x000fe400078e00ff */
[----:B------:R-:W-:-:S07]  /*1a250*/  IMAD.MOV.U32 R7, RZ, RZ, R14 ;  /* 0x000000ffff077224 */ /* 0x000fce00078e000e */
[----:B------:R-:W-:Y:S05]  /*1a260*/  WARPSYNC.COLLECTIVE R15, `(.L_x_4321) ;  /* 0x000000000f087348 */ /* 0x000fea0003c00000 */
[----:B------:R0:W1:Y:S02]  /*1a270*/  SHFL.IDX P6, R14, R13, R12, R11 ;  /* 0x0000000c0d0e7389 */ /* 0x00006400000c000b */
[----:B01----:R-:W-:Y:S01]  /*1a280*/  ENDCOLLECTIVE ;  /* 0x000000000000791b */ /* 0x003fe20003800000 */
.L_x_4321:
        /* <DEDUP_REMOVED lines=17> */
.L_x_4322:
[----:B------:R-:W-:Y:S02]  /*1a3a0*/  IMAD.MOV.U32 R13, RZ, RZ, R3 ;  /* 0x000000ffff0d7224 */ /* 0x000fe400078e0003 */
[----:B------:R-:W-:Y:S02]  /*1a3b0*/  IMAD.MOV.U32 R12, RZ, RZ, 0x2 ;  /* 0x00000002ff0c7424 */ /* 0x000fe400078e00ff */
[----:B------:R-:W-:-:S07]  /*1a3c0*/  IMAD.MOV.U32 R5, RZ, RZ, R14 ;  /* 0x000000ffff057224 */ /* 0x000fce00078e000e */
[----:B------:R-:W-:Y:S05]  /*1a3d0*/  WARPSYNC.COLLECTIVE R15, `(.L_x_4323) ;  /* 0x000000000f087348 */ /* 0x000fea0003c00000 */
[----:B------:R0:W1:Y:S02]  /*1a3e0*/  SHFL.IDX P6, R14, R13, R12, R11 ;  /* 0x0000000c0d0e7389 */ /* 0x00006400000c000b */
[----:B01----:R-:W-:Y:S01]  /*1a3f0*/  ENDCOLLECTIVE ;  /* 0x000000000000791b */ /* 0x003fe20003800000 */
.L_x_4323:
        /* <DEDUP_REMOVED lines=17> */
.L_x_4324:
[----:B------:R-:W-:Y:S02]  /*1a510*/  IMAD.MOV.U32 R13, RZ, RZ, R3 ;  /* 0x000000ffff0d7224 */ /* 0x000fe400078e0003 */
[----:B------:R-:W-:Y:S02]  /*1a520*/  IMAD.MOV.U32 R12, RZ, RZ, 0x3 ;  /* 0x00000003ff0c7424 */ /* 0x000fe400078e00ff */
[----:B------:R-:W-:-:S07]  /*1a530*/  IMAD.MOV.U32 R5, RZ, RZ, R14 ;  /* 0x000000ffff057224 */ /* 0x000fce00078e000e */
[----:B------:R-:W-:Y:S05]  /*1a540*/  WARPSYNC.COLLECTIVE R15, `(.L_x_4325) ;  /* 0x000000000f087348 */ /* 0x000fea0003c00000 */
[----:B------:R0:W1:Y:S02]  /*1a550*/  SHFL.IDX P6, R14, R13, R12, R11 ;  /* 0x0000000c0d0e7389 */ /* 0x00006400000c000b */
[----:B01----:R-:W-:Y:S01]  /*1a560*/  ENDCOLLECTIVE ;  /* 0x000000000000791b */ /* 0x003fe20003800000 */
.L_x_4325:
        /* <DEDUP_REMOVED lines=14> */
.L_x_4326:
[----:B------:R-:W-:Y:S01]  /*1a650*/  @!PT LDS RZ, [RZ] ;  /* 0x00000000fffff984 */ /* 0x000fe20000000800 */
[----:B------:R-:W-:Y:S01]  /*1a660*/  @!PT LDS RZ, [RZ] ;  /* 0x00000000fffff984 */ /* 0x000fe20000000800 */
[----:B------:R-:W-:Y:S01]  /*1a670*/  @!PT LDS RZ, [RZ] ;  /* 0x00000000fffff984 */ /* 0x000fe20000000800 */
[----:B------:R0:W-:Y:S01]  /*1a680*/  @!P3 LDGSTS.E.BYPASS.LTC128B.128 [R9+0x1d400], desc[UR52][R6.64+0x80], !P2 ;  /* 0x1d4000800609bfae */ /* 0x0001e2000d101d74 */
[----:B------:R-:W-:Y:S01]  /*1a690*/  IMAD.MOV.U32 R4, RZ, RZ, R14 ;  /* 0x000000ffff047224 */ /* 0x000fe200078e000e */
[----:B------:R-:W-:Y:S06]  /*1a6a0*/  BRA `(.L_x_4327) ;  /* 0xffffffc000c47947 */ /* 0x000fec000383ffff */
.L_x_4251:
[----:B----4-:R4:W0:Y:S02]  /*1a6b0*/  SYNCS.PHASECHK.TRANS64.TRYWAIT P0, [R17+URZ+0x2a820], R0 ;  /* 0x02a82000110075a7 */ /* 0x010824000800017f */
[----:B0-----:R-:W-:Y:S05]  /*1a6c0*/  @!P0 NANOSLEEP.SYNCS 0x989680 ;  /* 0x009896800000895d */ /* 0x001fea0003900000 */
[----:B------:R-:W0:Y:S02]  /*1a6d0*/  @!P0 SYNCS.PHASECHK.TRANS64 P0, [R17+URZ+0x2a820], R0 ;  /* 0x02a82000110085a7 */ /* 0x000e24000800007f */
[----:B0-----:R-:W-:Y:S05]  /*1a6e0*/  @!P0 BRA `(.L_x_4251) ;  /* 0xfffffffc00f08947 */ /* 0x001fea000383ffff */
[----:B------:R-:W-:Y:S05]  /*1a6f0*/  BRA `(.L_x_4328) ;  /* 0xffffffc400347947 */ /* 0x000fea000383ffff */
.L_x_4257:
[----:B-1----:R1:W2:Y:S02]  /*1a700*/  SYNCS.PHASECHK.TRANS64.TRYWAIT P0, [R6+URZ+0x2a880], R5 ;  /* 0x02a88005060075a7 */ /* 0x0022a4000800017f */
[----:B--2---:R-:W-:Y:S05]  /*1a710*/  @!P0 NANOSLEEP.SYNCS 0x989680 ;  /* 0x009896800000895d */ /* 0x004fea0003900000 */
[----:B------:R-:W2:Y:S02]  /*1a720*/  @!P0 SYNCS.PHASECHK.TRANS64 P0, [R6+URZ+0x2a880], R5 ;  /* 0x02a88005060085a7 */ /* 0x000ea4000800007f */
[----:B--2---:R-:W-:Y:S05]  /*1a730*/  @!P0 BRA `(.L_x_4257) ;  /* 0xfffffffc00f08947 */ /* 0x004fea000383ffff */
[----:B------:R-:W-:Y:S05]  /*1a740*/  BRA `(.L_x_4329) ;  /* 0xffffffc400f07947 */ /* 0x000fea000383ffff */
.L_x_4264:
[----:B0-----:R0:W2:Y:S02]  /*1a750*/  SYNCS.PHASECHK.TRANS64.TRYWAIT P0, [R6+URZ+0x2a840], R5 ;  /* 0x02a84005060075a7 */ /* 0x0010a4000800017f */
[----:B--2---:R-:W-:Y:S05]  /*1a760*/  @!P0 NANOSLEEP.SYNCS 0x989680 ;  /* 0x009896800000895d */ /* 0x004fea0003900000 */
[----:B------:R-:W2:Y:S02]  /*1a770*/  @!P0 SYNCS.PHASECHK.TRANS64 P0, [R6+URZ+0x2a840], R5 ;  /* 0x02a84005060085a7 */ /* 0x000ea4000800007f */
[----:B--2---:R-:W-:Y:S05]  /*1a780*/  @!P0 BRA `(.L_x_4264) ;  /* 0xfffffffc00f08947 */ /* 0x004fea000383ffff */
[----:B------:R-:W-:Y:S05]  /*1a790*/  BRA `(.L_x_4330) ;  /* 0xffffffc800f07947 */ /* 0x000fea000383ffff */
.L_x_4272:
[----:B-1----:R1:W2:Y:S02]  /*1a7a0*/  SYNCS.PHASECHK.TRANS64.TRYWAIT P0, [R12+URZ+0x2a870], R4 ;  /* 0x02a870040c0075a7 */ /* 0x0022a4000800017f */
[----:B--2---:R-:W-:Y:S05]  /*1a7b0*/  @!P0 NANOSLEEP.SYNCS 0x989680 ;  /* 0x009896800000895d */ /* 0x004fea0003900000 */
[----:B------:R-:W2:Y:S02]  /*1a7c0*/  @!P0 SYNCS.PHASECHK.TRANS64 P0, [R12+URZ+0x2a870], R4 ;  /* 0x02a870040c0085a7 */ /* 0x000ea4000800007f */
[----:B--2---:R-:W-:Y:S05]  /*1a7d0*/  @!P0 BRA `(.L_x_4272) ;  /* 0xfffffffc00f08947 */ /* 0x004fea000383ffff */
[----:B------:R-:W-:Y:S05]  /*1a7e0*/  BRA `(.L_x_4331) ;  /* 0xffffffd000047947 */ /* 0x000fea000383ffff */
.L_x_4274:
[----:B--2---:R2:W3:Y:S02]  /*1a7f0*/  SYNCS.PHASECHK.TRANS64.TRYWAIT P0, [R12+URZ+0x2a860], R3 ;  /* 0x02a860030c0075a7 */ /* 0x0044e4000800017f */
[----:B---3--:R-:W-:Y:S05]  /*1a800*/  @!P0 NANOSLEEP.SYNCS 0x989680 ;  /* 0x009896800000895d */ /* 0x008fea0003900000 */
[----:B------:R-:W3:Y:S02]  /*1a810*/  @!P0 SYNCS.PHASECHK.TRANS64 P0, [R12+URZ+0x2a860], R3 ;  /* 0x02a860030c0085a7 */ /* 0x000ee4000800007f */
[----:B---3--:R-:W-:Y:S05]  /*1a820*/  @!P0 BRA `(.L_x_4274) ;  /* 0xfffffffc00f08947 */ /* 0x008fea000383ffff */
[----:B------:R-:W-:Y:S05]  /*1a830*/  BRA `(.L_x_4332) ;  /* 0xffffffd0000c7947 */ /* 0x000fea000383ffff */
.L_x_4281:
[----:B-1----:R1:W2:Y:S02]  /*1a840*/  SYNCS.PHASECHK.TRANS64.TRYWAIT P1, [R2+URZ+0x2a870], R0 ;  /* 0x02a87000020075a7 */ /* 0x0022a4000802017f */
[----:B--2---:R-:W-:Y:S05]  /*1a850*/  @!P1 NANOSLEEP.SYNCS 0x989680 ;  /* 0x009896800000995d */ /* 0x004fea0003900000 */
[----:B------:R-:W2:Y:S02]  /*1a860*/  @!P1 SYNCS.PHASECHK.TRANS64 P1, [R2+URZ+0x2a870], R0 ;  /* 0x02a87000020095a7 */ /* 0x000ea4000802007f */
[----:B--2---:R-:W-:Y:S05]  /*1a870*/  @!P1 BRA `(.L_x_4281) ;  /* 0xfffffffc00f09947 */ /* 0x004fea000383ffff */
[----:B------:R-:W-:Y:S05]  /*1a880*/  BRA `(.L_x_4333) ;  /* 0xffffffd800807947 */ /* 0x000fea000383ffff */
.L_x_4283:
[----:B-1----:R1:W2:Y:S02]  /*1a890*/  SYNCS.PHASECHK.TRANS64.TRYWAIT P1, [R2+URZ+0x2a860], R0 ;  /* 0x02a86000020075a7 */ /* 0x0022a4000802017f */
[----:B--2---:R-:W-:Y:S05]  /*1a8a0*/  @!P1 NANOSLEEP.SYNCS 0x989680 ;  /* 0x009896800000995d */ /* 0x004fea0003900000 */
[----:B------:R-:W2:Y:S02]  /*1a8b0*/  @!P1 SYNCS.PHASECHK.TRANS64 P1, [R2+URZ+0x2a860], R0 ;  /* 0x02a86000020095a7 */ /* 0x000ea4000802007f */
[----:B--2---:R-:W-:Y:S05]  /*1a8c0*/  @!P1 BRA `(.L_x_4283) ;  /* 0xfffffffc00f09947 */ /* 0x004fea000383ffff */
[----:B------:R-:W-:Y:S05]  /*1a8d0*/  BRA `(.L_x_4334) ;  /* 0xffffffd800887947 */ /* 0x000fea000383ffff */
.L_x_4296:
[----:B0-----:R0:W1:Y:S02]  /*1a8e0*/  SYNCS.PHASECHK.TRANS64.TRYWAIT P0, [R0+URZ+0x2a820], R3 ;  /* 0x02a82003000075a7 */ /* 0x001064000800017f */
[----:B-1----:R-:W-:Y:S05]  /*1a8f0*/  @!P0 NANOSLEEP.SYNCS 0x989680 ;  /* 0x009896800000895d */ /* 0x002fea0003900000 */
[----:B------:R-:W1:Y:S02]  /*1a900*/  @!P0 SYNCS.PHASECHK.TRANS64 P0, [R0+URZ+0x2a820], R3 ;  /* 0x02a82003000085a7 */ /* 0x000e64000800007f */
[----:B-1----:R-:W-:Y:S05]  /*1a910*/  @!P0 BRA `(.L_x_4296) ;  /* 0xfffffffc00f08947 */ /* 0x002fea000383ffff */
[----:B------:R-:W-:Y:S05]  /*1a920*/  BRA `(.L_x_4335) ;  /* 0xffffffec00d87947 */ /* 0x000fea000383ffff */
.L_x_4297:
        /* <DEDUP_REMOVED lines=11> */
.L_x_4337:
[----:B------:R-:W-:Y:S05]  /*1a9e0*/  BSYNC B0 ;  /* 0x0000000000007941 */ /* 0x000fea0003800000 */
.L_x_4336:
[----:B------:R-:W-:Y:S05]  /*1a9f0*/  BRA `(.L_x_4338) ;  /* 0xffffffec00c07947 */ /* 0x000fea000383ffff */
.L_x_4300:
[----:B------:R-:W-:Y:S01]  /*1aa00*/  BSSY B1, `(.L_x_4339) ;  /* 0x0000006000017945 */ /* 0x000fe20003800000 */
[----:B------:R-:W-:-:S07]  /*1aa10*/  IMAD.MOV.U32 R15, RZ, RZ, -0x1 ;  /* 0xffffffffff0f7424 */ /* 0x000fce00078e00ff */
[----:B01----:R-:W-:Y:S05]  /*1aa20*/  WARPSYNC.COLLECTIVE R15, `(.L_x_4340) ;  /* 0x000000000f0c7348 */ /* 0x003fea0003c00000 */
[----:B------:R-:W-:Y:S02]  /*1aa30*/  ELECT P6, UR62, PT ;  /* 0x00000000003e782f */ /* 0x000fe400038c0000 */
[----:B------:R-:W-:Y:S01]  /*1aa40*/  MOV R14, UR62 ;  /* 0x0000003e000e7c02 */ /* 0x000fe20008000f00 */
[----:B01----:R-:W-:Y:S10]  /*1aa50*/  ENDCOLLECTIVE ;  /* 0x000000000000791b */ /* 0x003ff40003800000 */
.L_x_4340:
[----:B------:R-:W-:Y:S05]  /*1aa60*/  BSYNC B1 ;  /* 0x0000000000017941 */ /* 0x000fea0003800000 */
.L_x_4339:
[----:B------:R-:W-:Y:S05]  /*1aa70*/  BRA `(.L_x_4341) ;  /* 0xffffffec00b87947 */ /* 0x000fea000383ffff */
.L_x_4302:
[----:B0-----:R0:W1:Y:S02]  /*1aa80*/  SYNCS.PHASECHK.TRANS64.TRYWAIT P1, [R6+URZ], R5 ;  /* 0x00000005060075a7 */ /* 0x001064000802017f */
[----:B-1----:R-:W-:Y:S05]  /*1aa90*/  @!P1 NANOSLEEP.SYNCS 0x989680 ;  /* 0x009896800000995d */ /* 0x002fea0003900000 */
[----:B------:R-:W1:Y:S02]  /*1aaa0*/  @!P1 SYNCS.PHASECHK.TRANS64 P1, [R6+URZ], R5 ;  /* 0x00000005060095a7 */ /* 0x000e64000802007f */
[----:B-1----:R-:W-:Y:S05]  /*1aab0*/  @!P1 BRA `(.L_x_4302) ;  /* 0xfffffffc00f09947 */ /* 0x002fea000383ffff */
[----:B------:R-:W-:Y:S05]  /*1aac0*/  BRA `(.L_x_4342) ;  /* 0xffffffec00f47947 */ /* 0x000fea000383ffff */
.L_x_4303:
[----:B-1----:R1:W2:Y:S02]  /*1aad0*/  SYNCS.PHASECHK.TRANS64.TRYWAIT P1, [R7+URZ], R2 ;  /* 0x00000002070075a7 */ /* 0x0022a4000802017f */
[----:B--2---:R-:W-:Y:S05]  /*1aae0*/  @!P1 NANOSLEEP.SYNCS 0x989680 ;  /* 0x009896800000995d */ /* 0x004fea0003900000 */
[----:B------:R-:W2:Y:S02]  /*1aaf0*/  @!P1 SYNCS.PHASECHK.TRANS64 P1, [R7+URZ], R2 ;  /* 0x00000002070095a7 */ /* 0x000ea4000802007f */
[----:B--2---:R-:W-:Y:S05]  /*1ab00*/  @!P1 BRA `(.L_x_4303) ;  /* 0xfffffffc00f09947 */ /* 0x004fea000383ffff */
[----:B------:R-:W-:Y:S05]  /*1ab10*/  BRA `(.L_x_4343) ;  /* 0xffffffec00e87947 */ /* 0x000fea000383ffff */
.L_x_4305:
[----:B--2---:R2:W3:Y:S02]  /*1ab20*/  SYNCS.PHASECHK.TRANS64.TRYWAIT P1, [R4+URZ+0x2a860], R5 ;  /* 0x02a86005040075a7 */ /* 0x0044e4000802017f */
[----:B---3--:R-:W-:Y:S05]  /*1ab30*/  @!P1 NANOSLEEP.SYNCS 0x989680 ;  /* 0x009896800000995d */ /* 0x008fea0003900000 */
[----:B------:R-:W3:Y:S02]  /*1ab40*/  @!P1 SYNCS.PHASECHK.TRANS64 P1, [R4+URZ+0x2a860], R5 ;  /* 0x02a86005040095a7 */ /* 0x000ee4000802007f */
[----:B---3--:R-:W-:Y:S05]  /*1ab50*/  @!P1 BRA `(.L_x_4305) ;  /* 0xfffffffc00f09947 */ /* 0x008fea000383ffff */
[----:B------:R-:W-:Y:S05]  /*1ab60*/  BRA `(.L_x_4344) ;  /* 0xffffffec00ec7947 */ /* 0x000fea000383ffff */
.L_x_4307:
[----:B---3--:R3:W4:Y:S02]  /*1ab70*/  SYNCS.PHASECHK.TRANS64.TRYWAIT P1, [R3+URZ+0x2a860], R2 ;  /* 0x02a86002030075a7 */ /* 0x008724000802017f */
[----:B----4-:R-:W-:Y:S05]  /*1ab80*/  @!P1 NANOSLEEP.SYNCS 0x989680 ;  /* 0x009896800000995d */ /* 0x010fea0003900000 */
[----:B------:R-:W4:Y:S02]  /*1ab90*/  @!P1 SYNCS.PHASECHK.TRANS64 P1, [R3+URZ+0x2a860], R2 ;  /* 0x02a86002030095a7 */ /* 0x000f24000802007f */
[----:B----4-:R-:W-:Y:S05]  /*1aba0*/  @!P1 BRA `(.L_x_4307) ;  /* 0xfffffffc00f09947 */ /* 0x010fea000383ffff */
[----:B------:R-:W-:Y:S05]  /*1abb0*/  BRA `(.L_x_4345) ;  /* 0xffffffec00ec7947 */ /* 0x000fea000383ffff */
.L_x_4309:
[----:B----4-:R4:W0:Y:S02]  /*1abc0*/  SYNCS.PHASECHK.TRANS64.TRYWAIT P0, [R4+URZ+0x2a880], R5 ;  /* 0x02a88005040075a7 */ /* 0x010824000800017f */
[----:B0-----:R-:W-:Y:S05]  /*1abd0*/  @!P0 NANOSLEEP.SYNCS 0x989680 ;  /* 0x009896800000895d */ /* 0x001fea0003900000 */
[----:B------:R-:W0:Y:S02]  /*1abe0*/  @!P0 SYNCS.PHASECHK.TRANS64 P0, [R4+URZ+0x2a880], R5 ;  /* 0x02a88005040085a7 */ /* 0x000e24000800007f */
[----:B0-----:R-:W-:Y:S05]  /*1abf0*/  @!P0 BRA `(.L_x_4309) ;  /* 0xfffffffc00f08947 */ /* 0x001fea000383ffff */
[----:B------:R-:W-:Y:S05]  /*1ac00*/  BRA `(.L_x_4310) ;  /* 0xffffffec00e87947 */ /* 0x000fea000383ffff */
.L_x_4346:
        /* <DEDUP_REMOVED lines=15> */
.L_x_12967:


//--------------------- .text._ZN7cutlass13device_kernelIN5flash11enable_sm90INS1_16FlashAttnFwdSm90INS1_25CollectiveMainloopFwdSm90ILi2EN4cute5tupleIJNS5_1CILi1EEES8_S8_EEENS6_IJNS7_ILi128EEESA_NS7_ILi192EEEEEELi192ENS_12float_e4m3_tEfNS_4arch4Sm90ELb0ELb1ELb1ELb1ELb0ELb1ELb0ELb1ELb1ELb1ELb0ELb0EEENS1_21CollectiveEpilogueFwdINS6_IJSA_SB_SA_EEES9_NS_10bfloat16_tESF_Li256ELb1ELb1ELb0ELb1EEENS1_36VarlenDynamicPersistentTileSchedulerILi128ELi128ELi256ELi128ELb0ELb1ELb1ELb1ELb0ELb1EEEEEEEEEvNT_6ParamsE --------------------------
	.section	.text._ZN7cutlass13device_kernelIN5flash11enable_sm90INS1_16FlashAttnFwdSm90INS1_25CollectiveMainloopFwdSm90ILi2EN4cute5tupleIJNS5_1CILi1EEES8_S8_EEENS6_IJNS7_ILi128EEESA_NS7_ILi192EEEEEELi192ENS_12float_e4m3_tEfNS_4arch4Sm90ELb0ELb1ELb1ELb1ELb0ELb1ELb0ELb1ELb1ELb1ELb0ELb0EEENS1_21CollectiveEpilogueFwdINS6_IJSA_SB_SA_EEES9_NS_10bfloat16_tESF_Li256ELb1ELb1ELb0ELb1EEENS1_36VarlenDynamicPersistentTileSchedulerILi128ELi128ELi256ELi128ELb0ELb1ELb1ELb1ELb0ELb1EEEEEEEEEvNT_6ParamsE,"ax",@progbits
	.align	128
.text._ZN7cutlass13device_kernelIN5flash11enable_sm90INS1_16FlashAttnFwdSm90INS1_25CollectiveMainloopFwdSm90ILi2EN4cute5tupleIJNS5_1CILi1EEES8_S8_EEENS6_IJNS7_ILi128EEESA_NS7_ILi192EEEEEELi192ENS_12float_e4m3_tEfNS_4arch4Sm90ELb0ELb1ELb1ELb1ELb0ELb1ELb0ELb1ELb1ELb1ELb0ELb0EEENS1_21CollectiveEpilogueFwdINS6_IJSA_SB_SA_EEES9_NS_10bfloat16_tESF_Li256ELb1ELb1ELb0ELb1EEENS1_36VarlenDynamicPersistentTileSchedulerILi128ELi128ELi256ELi128ELb0ELb1ELb1ELb1ELb0ELb1EEEEEEEEEvNT_6ParamsE:
        .type           _ZN7cutlass13device_kernelIN5flash11enable_sm90INS1_16FlashAttnFwdSm90INS1_25CollectiveMainloopFwdSm90ILi2EN4cute5tupleIJNS5_1CILi1EEES8_S8_EEENS6_IJNS7_ILi128EEESA_NS7_ILi192EEEEEELi192ENS_12float_e4m3_tEfNS_4arch4Sm90ELb0ELb1ELb1ELb1ELb0ELb1ELb0ELb1ELb1ELb1ELb0ELb0EEENS1_21CollectiveEpilogueFwdINS6_IJSA_SB_SA_EEES9_NS_10bfloat16_tESF_Li256ELb1ELb1ELb0ELb1EEENS1_36VarlenDynamicPersistentTileSchedulerILi128ELi128ELi256ELi128ELb0ELb1ELb1ELb1ELb0ELb1EEEEEEEEEvNT_6ParamsE,@function
        .size           _ZN7cutlass13device_kernelIN5flash11enable_sm90INS1_16FlashAttnFwdSm90INS1_25CollectiveMainloopFwdSm90ILi2EN4cute5tupleIJNS5_1CILi1EEES8_S8_EEENS6_IJNS7_ILi128EEESA_NS7_ILi192EEEEEELi192ENS_12float_e4m3_tEfNS_4arch4Sm90ELb0ELb1ELb1ELb1ELb0ELb1ELb0ELb1ELb1ELb1ELb0ELb0EEENS1_21CollectiveEpilogueFwdINS6_IJSA_SB_SA_EEES9_NS_10bfloat16_tESF_Li256ELb1ELb1ELb0ELb1EEENS1_36VarlenDynamicPersistentTileSchedulerILi128ELi128ELi256ELi128ELb0ELb1ELb1ELb1ELb0ELb1EEEEEEEEEvNT_6ParamsE,(.L_x_12968 - _ZN7cutlass13device_kernelIN5flash11enable_sm90INS1_16FlashAttnFwdSm90INS1_25CollectiveMainloopFwdSm90ILi2EN4cute5tupleIJNS5_1CILi1EEES8_S8_EEENS6_IJNS7_ILi128EEESA_NS7_ILi192EEEEEELi192ENS_12float_e4m3_tEfNS_4arch4Sm90ELb0ELb1ELb1ELb1ELb0ELb1ELb0ELb1ELb1ELb1ELb0ELb0EEENS1_21CollectiveEpilogueFwdINS6_IJSA_SB_SA_EEES9_NS_10bfloat16_tESF_Li256ELb1ELb1ELb0ELb1EEENS1_36VarlenDynamicPersistentTileSchedulerILi128ELi128ELi256ELi128ELb0ELb1ELb1ELb1ELb0ELb1EEEEEEEEEvNT_6ParamsE)
        .other          _ZN7cutlass13device_kernelIN5flash11enable_sm90INS1_16FlashAttnFwdSm90INS1_25CollectiveMainloopFwdSm90ILi2EN4cute5tupleIJNS5_1CILi1EEES8_S8_EEENS6_IJNS7_ILi128EEESA_NS7_ILi192EEEEEELi192ENS_12float_e4m3_tEfNS_4arch4Sm90ELb0ELb1ELb1ELb1ELb0ELb1ELb0ELb1ELb1ELb1ELb0ELb0EEENS1_21CollectiveEpilogueFwdINS6_IJSA_SB_SA_EEES9_NS_10bfloat16_tESF_Li256ELb1ELb1ELb0ELb1EEENS1_36VarlenDynamicPersistentTileSchedulerILi128ELi128ELi256ELi128ELb0ELb1ELb1ELb1ELb0ELb1EEEEEEEEEvNT_6ParamsE,@"STO_CUDA_ENTRY STV_DEFAULT"
_ZN7cutlass13device_kernelIN5flash11enable_sm90INS1_16FlashAttnFwdSm90INS1_25CollectiveMainloopFwdSm90ILi2EN4cute5tupleIJNS5_1CILi1EEES8_S8_EEENS6_IJNS7_ILi128EEESA_NS7_ILi192EEEEEELi192ENS_12float_e4m3_tEfNS_4arch4Sm90ELb0ELb1ELb1ELb1ELb0ELb1ELb0ELb1ELb1ELb1ELb0ELb0EEENS1_21CollectiveEpilogueFwdINS6_IJSA_SB_SA_EEES9_NS_10bfloat16_tESF_Li256ELb1ELb1ELb0ELb1EEENS1_36VarlenDynamicPersistentTileSchedulerILi128ELi128ELi256ELi128ELb0ELb1ELb1ELb1ELb0ELb1EEEEEEEEEvNT_6ParamsE:
        /* <DEDUP_REMOVED lines=24> */
.L_x_4348:
[----:B------:R-:W-:Y:S05]  /*0180*/  BSYNC B0 ;  /* 0x0000000000007941 */ /* 0x000fea0003800000 */
.L_x_4347:
        /* <DEDUP_REMOVED lines=41> */
.L_x_4349:
        /* <DEDUP_REMOVED lines=22> */
.L_x_4350:
        /* <DEDUP_REMOVED lines=18> */
.L_x_4351:
        /* <DEDUP_REMOVED lines=22> */
.L_x_4352:
        /* <DEDUP_REMOVED lines=22> */
.L_x_4353:
        /* <DEDUP_REMOVED lines=8> */
.L_x_4356:
        /* <DEDUP_REMOVED lines=31> */
[----:B------:R-:W-:Y:S02]  /*0bd0*/  LEA.HI R4, R0, R14, RZ, 0x4 ;  /* 0x0000000e00047211 */ /* 0x000fe400078f20ff */
[----:B------:R-:W-:Y:S01]  /*0be0*/  SHF.R.S32.HI R200, RZ, 0x1, R3 ;  /* 0x00000001ffc87819 */ /* 0x000fe20000011403 */
[----:B------:R-:W-:Y:S01]  /*0bf0*/  IMAD.SHL.U32 R7, R2, 0x20, RZ ;  /* 0x0000002002077824 */ /* 0x000fe200078e00ff */
[----:B------:R-:W-:-:S02]  /*0c00*/  LOP3.LUT R5, R4, 0x3fffff0, RZ, 0xc0, !PT ;  /* 0x03fffff004057812 */ /* 0x000fc400078ec0ff */
[----:B------:R-:W-:Y:S02]  /*0c10*/  LEA.HI R2, R3, R200, RZ, 0x1 ;  /* 0x000000c803027211 */ /* 0x000fe400078f08ff */
[----:B------:R-:W-:Y:S02]  /*0c20*/  SHF.R.S32.HI R6, RZ, 0x4, R4 ;  /* 0x00000004ff067819 */ /* 0x000fe40000011404 */
[----:B------:R-:W-:Y:S01]  /*0c30*/  LOP3.LUT R8, R7, 0xfffffc00, RZ, 0xc0, !PT ;  /* 0xfffffc0007087812 */ /* 0x000fe200078ec0ff */
[----:B------:R-:W-:Y:S01]  /*0c40*/  IMAD.IADD R7, R14, 0x1, -R5 ;  /* 0x000000010e077824 */ /* 0x000fe200078e0a05 */
[----:B------:R-:W-:Y:S02]  /*0c50*/  LOP3.LUT R5, R2, 0x3fffffe, RZ, 0xc0, !PT ;  /* 0x03fffffe02057812 */ /* 0x000fe400078ec0ff */
[----:B------:R-:W-:Y:S01]  /*0c60*/  LEA.HI R4, R4, R6, RZ, 0x1 ;  /* 0x0000000604047211 */ /* 0x000fe200078f08ff */
[----:B------:R-:W-:Y:S01]  /*0c70*/  IMAD R8, R7, 0x40, R8 ;  /* 0x0000004007087824 */ /* 0x000fe200078e0208 */
[----:B------:R-:W-:Y:S01]  /*0c80*/  LEA.HI R2, R0, R14, RZ, 0x7 ;  /* 0x0000000e00027211 */ /* 0x000fe200078f38ff */
[----:B------:R-:W-:Y:S01]  /*0c90*/  IMAD.IADD R5, R200, 0x1, -R5 ;  /* 0x00000001c8057824 */ /* 0x000fe200078e0a05 */
[----:B------:R-:W-:-:S02]  /*0ca0*/  LOP3.LUT R7, R4, 0x1ffffffe, RZ, 0xc0, !PT ;  /* 0x1ffffffe04077812 */ /* 0x000fc400078ec0ff */
[-C--:B------:R-:W-:Y:S01]  /*0cb0*/  LEA.HI R4, R0, R14.reuse, RZ, 0x2 ;  /* 0x0000000e00047211 */ /* 0x080fe200078f10ff */
[----:B------:R-:W-:Y:S01]  /*0cc0*/  IMAD R214, R6, 0x8, R5 ;  /* 0x0000000806d67824 */ /* 0x000fe200078e0205 */
[----:B------:R-:W-:Y:S01]  /*0cd0*/  LOP3.LUT R233, R2, 0xffffff80, RZ, 0xc0, !PT ;  /* 0xffffff8002e97812 */ /* 0x000fe200078ec0ff */
[----:B------:R-:W-:Y:S01]  /*0ce0*/  IMAD.IADD R7, R6, 0x1, -R7 ;  /* 0x0000000106077824 */ /* 0x000fe200078e0a07 */
[----:B------:R-:W-:Y:S01]  /*0cf0*/  LOP3.LUT R231, R3, 0xfffffffe, RZ, 0xc0, !PT ;  /* 0xfffffffe03e77812 */ /* 0x000fe200078ec0ff */
[----:B------:R-:W-:Y:S01]  /*0d00*/  IMAD.SHL.U32 R214, R214, 0x40, RZ ;  /* 0x00000040d6d67824 */ /* 0x000fe200078e00ff */
[--C-:B------:R-:W-:Y:S01]  /*0d10*/  SHF.R.S32.HI R223, RZ, 0x2, R4.reuse ;  /* 0x00000002ffdf7819 */ /* 0x100fe20000011404 */
[C---:B------:R-:W-:Y:S01]  /*0d20*/  IMAD.IADD R233, R14.reuse, 0x1, -R233 ;  /* 0x000000010ee97824 */ /* 0x040fe200078e0ae9 */
[----:B------:R-:W-:Y:S01]  /*0d30*/  SHF.R.S32.HI R6, RZ, 0x1f, R4 ;  /* 0x0000001fff067819 */ /* 0x000fe20000011404 */
[----:B------:R-:W-:Y:S01]  /*0d40*/  IMAD.IADD R231, R14, 0x1, -R231 ;  /* 0x000000010ee77824 */ /* 0x000fe200078e0ae7 */
[----:B------:R-:W-:Y:S01]  /*0d50*/  LOP3.LUT R4, R4, 0xfffffffc, RZ, 0xc0, !PT ;  /* 0xfffffffc04047812 */ /* 0x000fe200078ec0ff */
[----:B------:R-:W-:Y:S01]  /*0d60*/  IMAD R7, R7, 0x8, R8 ;  /* 0x0000000807077824 */ /* 0x000fe200078e0208 */
[----:B------:R-:W-:Y:S01]  /*0d70*/  LEA.HI R6, R6, R223, RZ, 0x2 ;  /* 0x000000df06067211 */ /* 0x000fe200078f10ff */
[----:B------:R-:W-:Y:S01]  /*0d80*/  IMAD.SHL.U32 R204, R231, 0x8, RZ ;  /* 0x00000008e7cc7824 */ /* 0x000fe200078e00ff */
[----:B------:R-:W-:Y:S01]  /*0d90*/  LEA.HI R0, R0, R14, RZ, 0x3 ;  /* 0x0000000e00007211 */ /* 0x000fe200078f18ff */
[----:B------:R-:W-:Y:S01]  /*0da0*/  IMAD.IADD R9, R14, 0x1, -R4 ;  /* 0x000000010e097824 */ /* 0x000fe200078e0a04 */
[----:B------:R-:W-:Y:S01]  /*0db0*/  SHF.R.S32.HI R4, RZ, 0x1f, R233 ;  /* 0x0000001fff047819 */ /* 0x000fe200000114e9 */
[----:B------:R-:W-:Y:S01]  /*0dc0*/  VIADD R215, R204, 0x20 ;  /* 0x00000020ccd77836 */ /* 0x000fe20000000000 */
[----:B------:R-:W-:Y:S01]  /*0dd0*/  LOP3.LUT R6, R6, 0xfffffffc, RZ, 0xc0, !PT ;  /* 0xfffffffc06067812 */ /* 0x000fe200078ec0ff */
[C---:B------:R-:W-:Y:S01]  /*0de0*/  VIADD R217, R204.reuse, 0x40 ;  /* 0x00000040ccd97836 */ /* 0x040fe20000000000 */
[----:B------:R-:W-:Y:S01]  /*0df0*/  LEA.HI R5, R9, R9, RZ, 0x1 ;  /* 0x0000000909057211 */ /* 0x000fe200078f08ff */
[----:B------:R-:W-:Y:S01]  /*0e00*/  IMAD.IADD R11, R204, 0x1, R215 ;  /* 0x00000001cc0b7824 */ /* 0x000fe200078e02d7 */
[----:B------:R-:W-:Y:S01]  /*0e10*/  LEA.HI R3, R4, R233, RZ, 0x2 ;  /* 0x000000e904037211 */ /* 0x000fe200078f10ff */
[----:B------:R-:W-:Y:S01]  /*0e20*/  IMAD.IADD R223, R223, 0x1, -R6 ;  /* 0x00000001dfdf7824 */ /* 0x000fe200078e0a06 */
[----:B------:R-:W-:Y:S01]  /*0e30*/  LOP3.LUT R10, R5, 0x1ffffffe, RZ, 0xc0, !PT ;  /* 0x1ffffffe050a7812 */ /* 0x000fe200078ec0ff */
[----:B------:R0:W-:Y:S01]  /*0e40*/  STL [R1+0x20], R7 ;  /* 0x0000200701007387 */ /* 0x0001e20000100800 */
[--C-:B------:R-:W-:Y:S01]  /*0e50*/  SHF.R.S32.HI R5, RZ, 0x2, R3.reuse ;  /* 0x00000002ff057819 */ /* 0x100fe20000011403 */
[----:B------:R-:W-:Y:S01]  /*0e60*/  IMAD.SHL.U32 R212, R223, 0x80, RZ ;  /* 0x00000080dfd47824 */ /* 0x000fe200078e00ff */
[----:B------:R-:W-:Y:S01]  /*0e70*/  SHF.R.S32.HI R6, RZ, 0x1f, R3 ;  /* 0x0000001fff067819 */ /* 0x000fe20000011403 */
[----:B------:R-:W-:Y:S01]  /*0e80*/  IMAD.IADD R10, R9, 0x1, -R10 ;  /* 0x00000001090a7824 */ /* 0x000fe200078e0a0a */
[----:B------:R-:W-:Y:S01]  /*0e90*/  SHF.R.S32.HI R15, RZ, 0x7, R2 ;  /* 0x00000007ff0f7819 */ /* 0x000fe20000011402 */
[----:B------:R-:W-:Y:S01]  /*0ea0*/  VIADD R216, R204, 0x10 ;  /* 0x00000010ccd87836 */ /* 0x000fe20000000000 */
[----:B------:R-:W-:Y:S01]  /*0eb0*/  LEA.HI R6, R6, R5, RZ, 0x3 ;  /* 0x0000000506067211 */ /* 0x000fe200078f18ff */
[----:B------:R-:W-:Y:S01]  /*0ec0*/  IMAD.SHL.U32 R22, R231, 0x10, RZ ;  /* 0x00000010e7167824 */ /* 0x000fe200078e00ff */
[----:B------:R-:W-:Y:S01]  /*0ed0*/  SHF.R.S32.HI R8, RZ, 0x1f, R11 ;  /* 0x0000001fff087819 */ /* 0x000fe2000001140b */
[----:B0-----:R-:W-:Y:S01]  /*0ee0*/  IMAD.IADD R7, R204, 0x1, R217 ;  /* 0x00000001cc077824 */ /* 0x001fe200078e02d9 */
[----:B------:R-:W-:Y:S01]  /*0ef0*/  LOP3.LUT R226, R0, 0xfffffff8, RZ, 0xc0, !PT ;  /* 0xfffffff800e27812 */ /* 0x000fe200078ec0ff */
[----:B------:R-:W-:Y:S01]  /*0f00*/  VIADD R218, R204, 0x30 ;  /* 0x00000030ccda7836 */ /* 0x000fe20000000000 */
[----:B------:R-:W-:Y:S01]  /*0f10*/  LOP3.LUT R6, R6, 0xfffffff8, RZ, 0xc0, !PT ;  /* 0xfffffff806067812 */ /* 0x000fe200078ec0ff */
[----:B------:R-:W-:Y:S01]  /*0f20*/  VIADD R219, R204, 0x50 ;  /* 0x00000050ccdb7836 */ /* 0x000fe20000000000 */
[----:B------:R-:W-:Y:S01]  /*0f30*/  LEA.HI R4, R4, R233, RZ, 0x5 ;  /* 0x000000e904047211 */ /* 0x000fe200078f28ff */
[----:B------:R-:W-:Y:S01]  /*0f40*/  IMAD.IADD R226, R14, 0x1, -R226 ;  /* 0x000000010ee27824 */ /* 0x000fe200078e0ae2 */
[----:B------:R-:W-:Y:S01]  /*0f50*/  LEA.HI R2, R2, R15, RZ, 0x1 ;  /* 0x0000000f02027211 */ /* 0x000fe200078f08ff */
[----:B------:R-:W-:Y:S01]  /*0f60*/  IMAD.IADD R5, R5, 0x1, -R6 ;  /* 0x0000000105057824 */ /* 0x000fe200078e0a06 */
[-C--:B------:R-:W-:Y:S01]  /*0f70*/  LEA.HI R9, R8, R11.reuse, RZ, 0x4 ;  /* 0x0000000b08097211 */ /* 0x080fe200078f20ff */
[----:B------:R-:W-:Y:S01]  /*0f80*/  IMAD.SHL.U32 R221, R226, 0x8, RZ ;  /* 0x00000008e2dd7824 */ /* 0x000fe200078e00ff */
[----:B------:R-:W-:-:S02]  /*0f90*/  LEA.HI R8, R8, R11, RZ, 0x6 ;  /* 0x0000000b08087211 */ /* 0x000fc400078f30ff */
[----:B------:R-:W-:Y:S01]  /*0fa0*/  SHF.R.S32.HI R4, RZ, 0x5, R4 ;  /* 0x00000005ff047819 */ /* 0x000fe20000011404 */
[----:B------:R-:W-:Y:S01]  /*0fb0*/  VIADD R224, R221, 0x40 ;  /* 0x00000040dde07836 */ /* 0x000fe20000000000 */
[----:B------:R-:W-:Y:S01]  /*0fc0*/  LOP3.LUT R2, R2, 0x3fffffe, RZ, 0xc0, !PT ;  /* 0x03fffffe02027812 */ /* 0x000fe200078ec0ff */
[----:B------:R-:W-:Y:S01]  /*0fd0*/  IMAD.SHL.U32 R8, R8, 0x80, RZ ;  /* 0x0000008008087824 */ /* 0x000fe200078e00ff */
[----:B------:R-:W-:Y:S01]  /*0fe0*/  SHF.R.S32.HI R6, RZ, 0x1f, R7 ;  /* 0x0000001fff067819 */ /* 0x000fe20000011407 */
[----:B------:R-:W-:Y:S01]  /*0ff0*/  IMAD R5, R4, 0x10, R5 ;  /* 0x0000001004057824 */ /* 0x000fe200078e0205 */
[----:B------:R-:W-:Y:S01]  /*1000*/  LOP3.LUT R212, R212, 0x180, RZ, 0xc0, !PT ;  /* 0x00000180d4d47812 */ /* 0x000fe200078ec0ff */
[----:B------:R-:W-:Y:S01]  /*1010*/  IMAD.IADD R2, R15, 0x1, -R2 ;  /* 0x000000010f027824 */ /* 0x000fe200078e0a02 */
[CC--:B------:R-:W-:Y:S01]  /*1020*/  LEA.HI R11, R6.reuse, R7.reuse, RZ, 0x4 ;  /* 0x00000007060b7211 */ /* 0x0c0fe200078f20ff */
[----:B------:R-:W-:Y:S01]  /*1030*/  VIADD R225, R221, 0x80 ;  /* 0x00000080dde17836 */ /* 0x000fe20000000000 */
[----:B------:R-:W-:-:S02]  /*1040*/  LEA.HI R6, R6, R7, RZ, 0x6 ;  /* 0x0000000706067211 */ /* 0x000fc400078f30ff */
[----:B------:R-:W-:Y:S02]  /*1050*/  SHF.R.S32.HI R229, RZ, 0x3, R0 ;  /* 0x00000003ffe57819 */ /* 0x000fe40000011400 */
[----:B------:R-:W-:Y:S01]  /*1060*/  LOP3.LUT R7, R8, 0xffffe000, RZ, 0xc0, !PT ;  /* 0xffffe00008077812 */ /* 0x000fe200078ec0ff */
[----:B------:R-:W-:Y:S01]  /*1070*/  IMAD R8, R2, 0x40, R5 ;  /* 0x0000004002087824 */ /* 0x000fe200078e0205 */
[----:B------:R-:W-:Y:S01]  /*1080*/  SHF.R.S32.HI R0, RZ, 0x1f, R200 ;  /* 0x0000001fff007819 */ /* 0x000fe200000114c8 */
[----:B------:R-:W-:Y:S01]  /*1090*/  IMAD.SHL.U32 R12, R6, 0x80, RZ ;  /* 0x00000080060c7824 */ /* 0x000fe200078e00ff */
[----:B------:R-:W-:Y:S01]  /*10a0*/  LOP3.LUT R4, R212, 0x30, R9, 0xf8, !PT ;  /* 0x00000030d4047812 */ /* 0x000fe200078ef809 */
[----:B------:R-:W-:Y:S01]  /*10b0*/  IMAD R220, R10, 0x8, R8 ;  /* 0x000000080adc7824 */ /* 0x000fe200078e0208 */
[----:B------:R-:W-:Y:S01]  /*10c0*/  SHF.R.U32.HI R213, RZ, 0x3, R212 ;  /* 0x00000003ffd57819 */ /* 0x000fe200000116d4 */
[----:B------:R-:W-:Y:S01]  /*10d0*/  STL [R1+0x1c], R8 ;  /* 0x00001c0801007387 */ /* 0x000fe20000100800 */
[----:B------:R-:W-:-:S02]  /*10e0*/  SHF.R.S32.HI R0, RZ, 0x1f, R221 ;  /* 0x0000001fff007819 */ /* 0x000fc400000114dd */
[----:B------:R-:W-:Y:S02]  /*10f0*/  SHF.R.S32.HI R0, RZ, 0x1f, R216 ;  /* 0x0000001fff007819 */ /* 0x000fe400000114d8 */
[----:B------:R-:W-:Y:S02]  /*1100*/  LOP3.LUT R4, R4, R213, RZ, 0x3c, !PT ;  /* 0x000000d504047212 */ /* 0x000fe400078e3cff */
[----:B------:R-:W-:Y:S01]  /*1110*/  LOP3.LUT R6, R212, 0x30, R11, 0xf8, !PT ;  /* 0x00000030d4067812 */ /* 0x000fe200078ef80b */
[----:B------:R0:W-:Y:S01]  /*1120*/  STL [R1+0x4], R0 ;  /* 0x0000040001007387 */ /* 0x0001e20000100800 */
[----:B------:R-:W-:Y:S02]  /*1130*/  IADD3 R7, R4, R214, R7 ;  /* 0x000000d604077210 */ /* 0x000fe40007ffe007 */
[----:B------:R-:W-:Y:S02]  /*1140*/  LOP3.LUT R2, R3, 0x7ffffffc, RZ, 0xc0, !PT ;  /* 0x7ffffffc03027812 */ /* 0x000fe400078ec0ff */
[----:B------:R-:W-:-:S02]  /*1150*/  LOP3.LUT R4, R212, 0x30, R22, 0xf8, !PT ;  /* 0x00000030d4047812 */ /* 0x000fc400078ef816 */
[----:B------:R-:W-:Y:S01]  /*1160*/  LOP3.LUT R13, R12, 0xffffe000, RZ, 0xc0, !PT ;  /* 0xffffe0000c0d7812 */ /* 0x000fe200078ec0ff */
[----:B------:R-:W-:Y:S01]  /*1170*/  IMAD.IADD R203, R233, 0x1, -R2 ;  /* 0x00000001e9cb7824 */ /* 0x000fe200078e0a02 */
[-C--:B------:R-:W-:Y:S01]  /*1180*/  LOP3.LUT R6, R6, R213.reuse, RZ, 0x3c, !PT ;  /* 0x000000d506067212 */ /* 0x080fe200078e3cff */
[----:B------:R-:W-:Y:S01]  /*1190*/  IMAD.IADD R2, R16, 0x1, R7 ;  /* 0x0000000110027824 */ /* 0x000fe200078e0207 */
[----:B0-----:R-:W-:Y:S02]  /*11a0*/  LOP3.LUT R0, R212, 0x10, R22, 0xf8, !PT ;  /* 0x00000010d4007812 */ /* 0x001fe400078ef816 */
[----:B------:R-:W-:Y:S02]  /*11b0*/  SHF.R.S32.HI R3, RZ, 0x1f, R224 ;  /* 0x0000001fff037819 */ /* 0x000fe400000114e0 */
[----:B------:R-:W-:Y:S02]  /*11c0*/  LOP3.LUT R3, R0, R213, RZ, 0x3c, !PT ;  /* 0x000000d500037212 */ /* 0x000fe400078e3cff */
[----:B------:R-:W-:-:S02]  /*11d0*/  SHF.R.S32.HI R5, RZ, 0x1f, R225 ;  /* 0x0000001fff057819 */ /* 0x000fc400000114e1 */
[----:B------:R-:W-:Y:S01]  /*11e0*/  LOP3.LUT R5, R4, R213, RZ, 0x3c, !PT ;  /* 0x000000d504057212 */ /* 0x000fe200078e3cff */
[----:B------:R-:W-:Y:S01]  /*11f0*/  IMAD.IADD R222, R214, 0x1, R3 ;  /* 0x00000001d6de7824 */ /* 0x000fe200078e0203 */
[-C--:B------:R-:W-:Y:S02]  /*1200*/  IADD3 R13, R6, R214.reuse, R13 ;  /* 0x000000d6060d7210 */ /* 0x080fe40007ffe00d */
[C---:B------:R-:W-:Y:S02]  /*1210*/  IADD3 R3, R16.reuse, R214, R5 ;  /* 0x000000d610037210 */ /* 0x040fe40007ffe005 */
[----:B------:R-:W-:Y:S01]  /*1220*/  SHF.R.S32.HI R237, RZ, 0x1f, R215 ;  /* 0x0000001fffed7819 */ /* 0x000fe200000114d7 */
[----:B------:R-:W-:Y:S01]  /*1230*/  IMAD.IADD R0, R16, 0x1, R13 ;  /* 0x0000000110007824 */ /* 0x000fe200078e020d */
[----:B------:R-:W-:Y:S01]  /*1240*/  SHF.R.S32.HI R236, RZ, 0x1f, R218 ;  /* 0x0000001fffec7819 */ /* 0x000fe200000114da */
[----:B------:R0:W-:Y:S01]  /*1250*/  STL [R1+0x10], R3 ;  /* 0x0000100301007387 */ /* 0x0001e20000100800 */
[----:B------:R-:W-:-:S02]  /*1260*/  SHF.R.S32.HI R235, RZ, 0x1f, R217 ;  /* 0x0000001fffeb7819 */ /* 0x000fc400000114d9 */
[----:B------:R-:W-:Y:S01]  /*1270*/  SHF.R.S32.HI R234, RZ, 0x1f, R219 ;  /* 0x0000001fffea7819 */ /* 0x000fe200000114db */
[----:B------:R0:W-:Y:S01]  /*1280*/  STL [R1+0xc], R2 ;  /* 0x00000c0201007387 */ /* 0x0001e20000100800 */
[----:B------:R-:W-:Y:S02]  /*1290*/  SHF.R.S32.HI R230, RZ, 0x4, R9 ;  /* 0x00000004ffe67819 */ /* 0x000fe40000011409 */
[----:B------:R-:W-:Y:S01]  /*12a0*/  SHF.R.S32.HI R232, RZ, 0x4, R11 ;  /* 0x00000004ffe87819 */ /* 0x000fe2000001140b */
[----:B------:R0:W-:Y:S06]  /*12b0*/  STL [R1+0x8], R0 ;  /* 0x0000080001007387 */ /* 0x0001ec0000100800 */
.L_x_4576:
[----:B------:R-:W-:Y:S05]  /*12c0*/  YIELD ;  /* 0x0000000000007946 */ /* 0x000fea0003800000 */
[----:B------:R-:W-:Y:S01]  /*12d0*/  ULDC.64 UR4, c[0x0][0xa28] ;  /* 0x00028a0000047ab9 */ /* 0x000fe20000000a00 */
[----:B--23--:R-:W1:Y:S01]  /*12e0*/  LDC.64 R4, c[0x0][0xa08] ;  /* 0x00028200ff047b82 */ /* 0x00ce620000000a00 */
[----:B------:R-:W-:Y:S01]  /*12f0*/  ISETP.NE.U32.AND P1, PT, RZ, UR4, PT ;  /* 0x00000004ff007c0c */ /* 0x000fe2000bf25070 */
[----:B------:R-:W-:Y:S02]  /*1300*/  IMAD.MOV.U32 R30, RZ, RZ, RZ ;  /* 0x000000ffff1e7224 */ /* 0x000fe400078e00ff */
[----:B0-----:R-:W-:Y:S01]  /*1310*/  IMAD.MOV.U32 R0, RZ, RZ, RZ ;  /* 0x000000ffff007224 */ /* 0x001fe200078e00ff */
[----:B------:R-:W-:Y:S01]  /*1320*/  ISETP.NE.AND.EX P1, PT, RZ, UR5, PT, P1 ;  /* 0x00000005ff007c0c */ /* 0x000fe2000bf25310 */
[----:B------:R-:W-:-:S02]  /*1330*/  ULDC.64 UR4, c[0x0][0xa18] ;  /* 0x0002860000047ab9 */ /* 0x000fc40000000a00 */
[----:B------:R-:W-:-:S04]  /*1340*/  ISETP.NE.U32.AND P2, PT, RZ, UR4, PT ;  /* 0x00000004ff007c0c */ /* 0x000fc8000bf45070 */
[----:B------:R-:W-:Y:S01]  /*1350*/  ISETP.NE.AND.EX P2, PT, RZ, UR5, PT, P2 ;  /* 0x00000005ff007c0c */ /* 0x000fe2000bf45320 */
[----:B------:R-:W-:Y:S02]  /*1360*/  ULDC.64 UR4, c[0x0][0xa08] ;  /* 0x0002820000047ab9 */ /* 0x000fe40000000a00 */
[----:B------:R-:W-:-:S03]  /*1370*/  ISETP.NE.U32.AND P0, PT, RZ, UR4, PT ;  /* 0x00000004ff007c0c */ /* 0x000fc6000bf05070 */
[----:B------:R-:W0:Y:S01]  /*1380*/  @P1 LDC.64 R2, c[0x0][0xa28] ;  /* 0x00028a00ff021b82 */ /* 0x000e220000000a00 */
[----:B------:R-:W-:Y:S01]  /*1390*/  ISETP.NE.AND.EX P0, PT, RZ, UR5, PT, P0 ;  /* 0x00000005ff007c0c */ /* 0x000fe2000bf05300 */
[----:B-1----:R-:W-:-:S06]  /*13a0*/  IMAD.WIDE R8, R211, 0x4, R4 ;  /* 0x00000004d3087825 */ /* 0x002fcc00078e0204 */
[----:B------:R-:W1:Y:S01]  /*13b0*/  @P2 LDC.64 R6, c[0x0][0xa18] ;  /* 0x00028600ff062b82 */ /* 0x000e620000000a00 */
[----:B------:R-:W-:Y:S02]  /*13c0*/  ULDC UR4, c[0x0][0x288] ;  /* 0x0000a20000047ab9 */ /* 0x000fe40000000800 */
[----:B------:R-:W-:Y:S01]  /*13d0*/  IMAD.U32 R201, RZ, RZ, UR4 ;  /* 0x00000004ffc97e24 */ /* 0x000fe2000f8e00ff */
[----:B------:R-:W-:Y:S02]  /*13e0*/  ULDC.64 UR4, c[0x0][0x418] ;  /* 0x0001060000047ab9 */ /* 0x000fe40000000a00 */
[----:B------:R-:W5:Y:S01]  /*13f0*/  @P0 LDG.E R30, desc[UR40][R8.64] ;  /* 0x00000028081e0981 */ /* 0x000f62000c1e1900 */
[----:B0-----:R-:W-:-:S04]  /*1400*/  @P1 IMAD.WIDE R2, R211, 0x4, R2 ;  /* 0x00000004d3021825 */ /* 0x001fc800078e0202 */
[----:B-1----:R-:W-:Y:S01]  /*1410*/  @P2 IMAD.WIDE R4, R211, 0x4, R6 ;  /* 0x00000004d3042825 */ /* 0x002fe200078e0206 */
[----:B------:R-:W-:Y:S01]  /*1420*/  UISETP.NE.U32.AND UP0, UPT, UR4, URZ, UPT ;  /* 0x0000003f0400728c */ /* 0x000fe2000bf05070 */
[----:B------:R0:W5:Y:S02]  /*1430*/  @P1 LDG.E R0, desc[UR40][R2.64] ;  /* 0x0000002802001981 */ /* 0x000164000c1e1900 */
[----:B------:R-:W-:Y:S02]  /*1440*/  ULDC UR4, c[0x0][0x424] ;  /* 0x0001090000047ab9 */ /* 0x000fe40000000800 */
[----:B------:R1:W5:Y:S01]  /*1450*/  @P2 LDG.E R201, desc[UR40][R4.64] ;  /* 0x0000002804c92981 */ /* 0x000362000c1e1900 */
[----:B------:R-:W-:-:S03]  /*1460*/  UISETP.NE.AND.EX UP0, UPT, UR5, URZ, UPT, UP0 ;  /* 0x0000003f0500728c */ /* 0x000fc6000bf05300 */
[----:B------:R-:W-:Y:S01]  /*1470*/  ULDC UR5, c[0x0][0x2f0] ;  /* 0x0000bc0000057ab9 */ /* 0x000fe20000000800 */
[----:B------:R-:W-:-:S04]  /*1480*/  USEL UR4, UR4, 0x1, UP0 ;  /* 0x0000000104047887 */ /* 0x000fc80008000000 */
[----:B------:R-:W-:-:S03]  /*1490*/  UIMAD UR4, UR4, UR5, URZ ;  /* 0x00000005040472a4 */ /* 0x000fc6000f8e023f */
[----:B------:R-:W-:Y:S02]  /*14a0*/  ULDC UR5, c[0x0][0x348] ;  /* 0x0000d20000057ab9 */ /* 0x000fe40000000800 */
[----:B0-----:R-:W-:Y:S02]  /*14b0*/  IMAD.U32 R2, RZ, RZ, UR5 ;  /* 0x00000005ff027e24 */ /* 0x001fe4000f8e00ff */
[----:B------:R-:W-:Y:S01]  /*14c0*/  IMAD.U32 R29, RZ, RZ, UR4 ;  /* 0x00000004ff1d7e24 */ /* 0x000fe2000f8e00ff */
[----:B-1--4-:R-:W-:Y:S06]  /*14d0*/  @P2 BRA `(.L_x_4358) ;  /* 0x0000000000242947 */ /* 0x012fec0003800000 */
        /* <DEDUP_REMOVED lines=9> */
.L_x_4358:
[----:B------:R-:W-:Y:S01]  /*1570*/  ULDC.64 UR4, c[0x0][0xa20] ;  /* 0x0002880000047ab9 */ /* 0x000fe20000000a00 */
[----:B------:R-:W-:Y:S01]  /*1580*/  IMAD.MOV.U32 R227, RZ, RZ, R210 ;  /* 0x000000ffffe37224 */ /* 0x000fe200078e00d2 */
[----:B------:R-:W-:Y:S01]  /*1590*/  ISETP.NE.U32.AND P1, PT, RZ, UR4, PT ;  /* 0x00000004ff007c0c */ /* 0x000fe2000bf25070 */
[----:B------:R-:W-:-:S03]  /*15a0*/  IMAD.MOV.U32 R228, RZ, RZ, R211 ;  /* 0x000000ffffe47224 */ /* 0x000fc600078e00d3 */
[----:B------:R-:W-:-:S13]  /*15b0*/  ISETP.NE.AND.EX P1, PT, RZ, UR5, PT, P1 ;  /* 0x00000005ff007c0c */ /* 0x000fda000bf25310 */
[----:B------:R-:W-:Y:S05]  /*15c0*/  @!P1 BRA `(.L_x_4359) ;  /* 0x0000000000109947 */ /* 0x000fea0003800000 */
[----:B------:R-:W0:Y:S02]  /*15d0*/  LDC.64 R4, c[0x0][0xa20] ;  /* 0x00028800ff047b82 */ /* 0x000e240000000a00 */
[----:B0-----:R-:W-:-:S05]  /*15e0*/  IMAD.WIDE R4, R211, 0x4, R4 ;  /* 0x00000004d3047825 */ /* 0x001fca00078e0204 */
[----:B------:R0:W5:Y:S01]  /*15f0*/  LDG.E R29, desc[UR40][R4.64] ;  /* 0x00000028041d7981 */ /* 0x000162000c1e1900 */
[----:B------:R-:W-:Y:S05]  /*1600*/  BRA `(.L_x_4360) ;  /* 0x0000000000107947 */ /* 0x000fea0003800000 */
.L_x_4359:
[----:B------:R-:W-:Y:S05]  /*1610*/  @!P0 BRA `(.L_x_4360) ;  /* 0x00000000000c8947 */ /* 0x000fea0003800000 */
[----:B------:R-:W2:Y:S04]  /*1620*/  LDG.E R4, desc[UR40][R8.64] ;  /* 0x0000002808047981 */ /* 0x000ea8000c1e1900 */
[----:B------:R-:W2:Y:S02]  /*1630*/  LDG.E R29, desc[UR40][R8.64+0x4] ;  /* 0x00000428081d7981 */ /* 0x000ea4000c1e1900 */
[----:B--2---:R-:W-:-:S07]  /*1640*/  IMAD.IADD R29, R29, 0x1, -R4 ;  /* 0x000000011d1d7824 */ /* 0x004fce00078e0a04 */
.L_x_4360:
        /* <DEDUP_REMOVED lines=13> */
[----:B------:R0:W4:Y:S01]  /*1720*/  @P0 LDG.E R8, desc[UR40][R4.64+0x4] ;  /* 0x0000042804080981 */ /* 0x000122000c1e1900 */
[----:B---3--:R-:W-:-:S05]  /*1730*/  @P1 IMAD.WIDE R6, R211, 0x4, R6 ;  /* 0x00000004d3061825 */ /* 0x008fca00078e0206 */
[----:B------:R3:W5:Y:S01]  /*1740*/  @P1 LDG.E R24, desc[UR40][R6.64] ;  /* 0x0000002806181981 */ /* 0x000762000c1e1900 */
[----:B-1----:R-:W-:Y:S01]  /*1750*/  ISETP.NE.AND P1, PT, R9, 0x1, PT ;  /* 0x000000010900780c */ /* 0x002fe20003f25270 */
[----:B------:R-:W-:Y:S01]  /*1760*/  IMAD.SHL.U32 R207, R209, 0x80, RZ ;  /* 0x00000080d1cf7824 */ /* 0x000fe200078e00ff */
[----:B--2---:R-:W-:Y:S01]  /*1770*/  ISETP.GE.AND P2, PT, R13, 0x1, PT ;  /* 0x000000010d00780c */ /* 0x004fe20003f46270 */
[----:B------:R-:W-:Y:S02]  /*1780*/  IMAD.IADD R11, R29, 0x1, -R0 ;  /* 0x000000011d0b7824 */ /* 0x000fe400078e0a00 */
[----:B------:R-:W-:-:S04]  /*1790*/  VIADD R0, R207, 0x7f ;  /* 0x0000007fcf007836 */ /* 0x000fc80000000000 */
[----:B0-----:R-:W-:-:S04]  /*17a0*/  IMAD.MOV.U32 R5, RZ, RZ, R0 ;  /* 0x000000ffff057224 */ /* 0x001fc800078e0000 */
[----:B------:R-:W0:Y:S08]  /*17b0*/  @P1 LDC R9, c[0x0][0x44c] ;  /* 0x00011300ff091b82 */ /* 0x000e300000000800 */
[----:B------:R-:W1:Y:S01]  /*17c0*/  @P1 LDC R10, c[0x0][0x450] ;  /* 0x00011400ff0a1b82 */ /* 0x000e620000000800 */
[----:B----4-:R-:W-:Y:S02]  /*17d0*/  @P0 IMAD.IADD R2, R8, 0x1, -R3 ;  /* 0x0000000108020824 */ /* 0x010fe400078e0a03 */
[----:B0-----:R-:W-:-:S04]  /*17e0*/  @P1 IMAD.HI.U32 R3, R0, R9, RZ ;  /* 0x0000000900031227 */ /* 0x001fc800078e00ff */
[----:B------:R-:W-:Y:S01]  /*17f0*/  IMAD.IADD R202, R11, 0x1, R2 ;  /* 0x000000010bca7824 */ /* 0x000fe200078e0202 */
[----:B-1----:R-:W-:-:S03]  /*1800*/  @P1 SHF.R.U32.HI R5, RZ, R10, R3 ;  /* 0x0000000aff051219 */ /* 0x002fc60000011603 */
[C---:B------:R-:W-:Y:S01]  /*1810*/  VIADD R0, R202.reuse, 0x7f ;  /* 0x0000007fca007836 */ /* 0x040fe20000000000 */
[----:B------:R-:W-:-:S04]  /*1820*/  IADD3 R28, R202, 0x1, -R201 ;  /* 0x00000001ca1c7810 */ /* 0x000fc80007ffe8c9 */
[----:B------:R-:W-:Y:S01]  /*1830*/  SHF.R.S32.HI R3, RZ, 0x1f, R0 ;  /* 0x0000001fff037819 */ /* 0x000fe20000011400 */
[----:B---3--:R-:W-:-:S03]  /*1840*/  IMAD.IADD R7, R28, 0x1, R5 ;  /* 0x000000011c077824 */ /* 0x008fc600078e0205 */
[----:B------:R-:W-:Y:S01]  /*1850*/  LEA.HI R3, R3, R0, RZ, 0x7 ;  /* 0x0000000003037211 */ /* 0x000fe200078f38ff */
[----:B------:R-:W-:-:S03]  /*1860*/  IMAD.IADD R0, R7, 0x1, R12 ;  /* 0x0000000107007824 */ /* 0x000fc600078e020c */
[----:B------:R-:W-:Y:S01]  /*1870*/  SHF.R.S32.HI R27, RZ, 0x7, R3 ;  /* 0x00000007ff1b7819 */ /* 0x000fe20000011403 */
[----:B------:R-:W-:Y:S06]  /*1880*/  @!P2 BRA `(.L_x_4361) ;  /* 0x000000000048a947 */ /* 0x000fec0003800000 */
        /* <DEDUP_REMOVED lines=11> */
.L_x_4363:
[----:B------:R-:W-:-:S13]  /*1940*/  ISETP.NE.AND P0, PT, R13, 0x1, PT ;  /* 0x000000010d00780c */ /* 0x000fda0003f05270 */
[----:B------:R-:W0:Y:S02]  /*1950*/  @P0 LDC.64 R4, c[0x0][0x9e8] ;  /* 0x00027a00ff040b82 */ /* 0x000e240000000a00 */
[----:B0-----:R-:W-:-:S05]  /*1960*/  @P0 IMAD.HI.U32 R4, R3, R4, RZ ;  /* 0x0000000403040227 */ /* 0x001fca00078e00ff */
[----:B------:R-:W-:-:S07]  /*1970*/  @P0 SHF.R.U32.HI R3, RZ, R5, R4 ;  /* 0x00000005ff030219 */ /* 0x000fce0000011604 */
.L_x_4364:
[----:B------:R-:W-:Y:S05]  /*1980*/  BSYNC B0 ;  /* 0x0000000000007941 */ /* 0x000fea0003800000 */
.L_x_4362:
[----:B------:R-:W-:-:S05]  /*1990*/  IMAD R3, R3, R13, R13 ;  /* 0x0000000d03037224 */ /* 0x000fca00078e020d */
[----:B------:R-:W-:-:S07]  /*19a0*/  VIMNMX R0, R0, R3, PT ;  /* 0x0000000300007248 */ /* 0x000fce0003fe0100 */
.L_x_4361:
        /* <DEDUP_REMOVED lines=20> */
.L_x_4367:
[----:B------:R-:W-:-:S13]  /*1af0*/  ISETP.NE.AND P0, PT, R13, 0x1, PT ;  /* 0x000000010d00780c */ /* 0x000fda0003f05270 */
[----:B------:R-:W0:Y:S02]  /*1b00*/  @P0 LDC.64 R6, c[0x0][0x9e8] ;  /* 0x00027a00ff060b82 */ /* 0x000e240000000a00 */
[----:B0-----:R-:W-:-:S05]  /*1b10*/  @P0 IMAD.HI.U32 R6, R3, R6, RZ ;  /* 0x0000000603060227 */ /* 0x001fca00078e00ff */
[----:B------:R-:W-:-:S07]  /*1b20*/  @P0 SHF.R.U32.HI R3, RZ, R7, R6 ;  /* 0x00000007ff030219 */ /* 0x000fce0000011606 */
.L_x_4368:
[----:B------:R-:W-:Y:S05]  /*1b30*/  BSYNC B0 ;  /* 0x0000000000007941 */ /* 0x000fea0003800000 */
.L_x_4366:
[----:B------:R-:W-:-:S05]  /*1b40*/  IMAD R3, R3, R13, RZ ;  /* 0x0000000d03037224 */ /* 0x000fca00078e02ff */
[----:B------:R-:W-:-:S07]  /*1b50*/  VIMNMX R4, R4, R3, !PT ;  /* 0x0000000304047248 */ /* 0x000fce0007fe0100 */
.L_x_4365:
[----:B------:R-:W-:Y:S01]  /*1b60*/  VIADD R0, R0, 0x7f ;  /* 0x0000007f00007836 */ /* 0x000fe20000000000 */
[----:B------:R-:W-:-:S04]  /*1b70*/  SHF.R.S32.HI R5, RZ, 0x1f, R4 ;  /* 0x0000001fff057819 */ /* 0x000fc80000011404 */
[----:B------:R-:W-:Y:S02]  /*1b80*/  SHF.R.S32.HI R3, RZ, 0x1f, R0 ;  /* 0x0000001fff037819 */ /* 0x000fe40000011400 */
[----:B------:R-:W-:Y:S02]  /*1b90*/  LEA.HI R5, R5, R4, RZ, 0x7 ;  /* 0x0000000405057211 */ /* 0x000fe400078f38ff */
[----:B------:R-:W-:Y:S02]  /*1ba0*/  LEA.HI R3, R3, R0, RZ, 0x7 ;  /* 0x0000000003037211 */ /* 0x000fe400078f38ff */
[----:B------:R-:W-:Y:S02]  /*1bb0*/  SHF.R.S32.HI R5, RZ, 0x7, R5 ;  /* 0x00000007ff057819 */ /* 0x000fe40000011405 */
[----:B------:R-:W-:Y:S02]  /*1bc0*/  SHF.R.S32.HI R0, RZ, 0x7, R3 ;  /* 0x00000007ff007819 */ /* 0x000fe40000011403 */
[----:B------:R-:W-:-:S02]  /*1bd0*/  VIMNMX R5, RZ, R5, !PT ;  /* 0x00000005ff057248 */ /* 0x000fc40007fe0100 */
        /* <DEDUP_REMOVED lines=35> */
.L_x_4371:
[----:B------:R-:W-:Y:S05]  /*1e10*/  BSYNC B6 ;  /* 0x0000000000067941 */ /* 0x000fea0003800000 */
.L_x_4370:
        /* <DEDUP_REMOVED lines=20> */
.L_x_4373:
[----:B------:R-:W-:Y:S05]  /*1f60*/  BSYNC B6 ;  /* 0x0000000000067941 */ /* 0x000fea0003800000 */
.L_x_4372:
        /* <DEDUP_REMOVED lines=8> */
[----:B------:R-:W-:Y:S01]  /*1ff0*/  ULDC.64 UR4, c[0x0][0x308] ;  /* 0x0000c20000047ab9 */ /* 0x000fe20000000a00 */
[----:B------:R-:W-:Y:S01]  /*2000*/  VIADD R102, R22, 0x20 ;  /* 0x0000002016667836 */ /* 0x000fe20000000000 */
[----:B------:R-:W-:Y:S01]  /*2010*/  SHF.R.S32.HI R23, RZ, 0x1f, R22 ;  /* 0x0000001fff177819 */ /* 0x000fe20000011416 */
[----:B------:R-:W2:Y:S08]  /*2020*/  LDC R29, c[0x0][0x3f4] ;  /* 0x0000fd00ff1d7b82 */ /* 0x000eb00000000800 */
[----:B------:R-:W3:Y:S02]  /*2030*/  @P0 LDC.64 R6, c[0x0][0x9f8] ;  /* 0x00027e00ff060b82 */ /* 0x000ee40000000a00 */
[----:B---3--:R-:W-:-:S05]  /*2040*/  @P0 IMAD.WIDE R6, R211, 0x4, R6 ;  /* 0x00000004d3060825 */ /* 0x008fca00078e0206 */
[----:B------:R3:W4:Y:S01]  /*2050*/  @P0 LDG.E R0, desc[UR40][R6.64] ;  /* 0x0000002806000981 */ /* 0x000722000c1e1900 */
[----:B------:R-:W-:Y:S01]  /*2060*/  SHF.R.S32.HI R35, RZ, 0x1f, R33 ;  /* 0x0000001fff237819 */ /* 0x000fe20000011421 */
[-C--:B0-----:R-:W-:Y:S01]  /*2070*/  IMAD.WIDE.U32 R8, R33, R4.reuse, RZ ;  /* 0x0000000421087225 */ /* 0x081fe200078e00ff */
[----:B------:R-:W-:Y:S02]  /*2080*/  ISETP.NE.U32.AND P0, PT, RZ, UR6, PT ;  /* 0x00000006ff007c0c */ /* 0x000fe4000bf05070 */
[----:B-1----:R-:W-:Y:S01]  /*2090*/  SHF.R.U32.HI R34, RZ, 0x7, R20 ;  /* 0x00000007ff227819 */ /* 0x002fe20000011614 */
[----:B------:R-:W-:Y:S01]  /*20a0*/  IMAD R10, R35, R4, RZ ;  /* 0x00000004230a7224 */ /* 0x000fe200078e02ff */
[----:B------:R-:W-:Y:S01]  /*20b0*/  ISETP.NE.AND.EX P0, PT, RZ, UR7, PT, P0 ;  /* 0x00000007ff007c0c */ /* 0x000fe2000bf05300 */
[----:B------:R-:W-:Y:S01]  /*20c0*/  VIADD R94, R22, 0x40 ;  /* 0x00000040165e7836 */ /* 0x000fe20000000000 */
[----:B------:R-:W-:Y:S01]  /*20d0*/  ISETP.NE.AND P6, PT, R34, 0x1, PT ;  /* 0x000000012200780c */ /* 0x000fe20003fc5270 */
[----:B------:R-:W-:Y:S01]  /*20e0*/  IMAD R3, R33, R5, R10 ;  /* 0x0000000521037224 */ /* 0x000fe200078e020a */
[----:B------:R-:W-:Y:S01]  /*20f0*/  SHF.R.S32.HI R10, RZ, 0x1f, R210 ;  /* 0x0000001fff0a7819 */ /* 0x000fe200000114d2 */
[----:B------:R-:W-:Y:S01]  /*2100*/  VIADD R93, R22, 0x60 ;  /* 0x00000060165d7836 */ /* 0x000fe20000000000 */
[----:B------:R-:W-:Y:S01]  /*2110*/  SHF.R.S32.HI R32, RZ, 0x1f, R200 ;  /* 0x0000001fff207819 */ /* 0x000fe200000114c8 */
[----:B------:R-:W-:Y:S01]  /*2120*/  IMAD.IADD R9, R9, 0x1, R3 ;  /* 0x0000000109097824 */ /* 0x000fe200078e0203 */
[----:B------:R-:W-:Y:S01]  /*2130*/  SHF.R.S32.HI R205, RZ, 0x1f, R204 ;  /* 0x0000001fffcd7819 */ /* 0x000fe200000114cc */
[----:B------:R-:W-:Y:S01]  /*2140*/  IMAD R3, R10, UR4, RZ ;  /* 0x000000040a037c24 */ /* 0x000fe2000f8e02ff */
[----:B--2---:R-:W-:Y:S01]  /*2150*/  ISETP.GE.AND P2, PT, R94, R29, PT ;  /* 0x0000001d5e00720c */ /* 0x004fe20003f46270 */
[----:B---3--:R-:W-:Y:S01]  /*2160*/  IMAD.WIDE.U32 R6, R210, UR4, R8 ;  /* 0x00000004d2067c25 */ /* 0x008fe2000f8e0008 */
[----:B------:R-:W-:-:S02]  /*2170*/  SHF.L.U64.HI R84, R4, 0x7, R5 ;  /* 0x0000000704547819 */ /* 0x000fc40000010205 */
[----:B------:R-:W-:Y:S01]  /*2180*/  SEL R15, R29, RZ, P2 ;  /* 0x000000ff1d0f7207 */ /* 0x000fe20001000000 */
[----:B------:R-:W-:Y:S01]  /*2190*/  IMAD R11, R210, UR5, R3 ;  /* 0x00000005d20b7c24 */ /* 0x000fe2000f8e0203 */
[----:B------:R-:W-:Y:S01]  /*21a0*/  ULDC.64 UR4, c[0x0][0x310] ;  /* 0x0000c40000047ab9 */ /* 0x000fe20000000a00 */
[C---:B------:R-:W-:Y:S01]  /*21b0*/  IMAD.WIDE.U32 R8, R200.reuse, R4, R22 ;  /* 0x00000004c8087225 */ /* 0x040fe200078e0016 */
[----:B------:R-:W-:Y:S02]  /*21c0*/  P2R R104, PR, RZ, 0x4 ;  /* 0x00000004ff687803 */ /* 0x000fe40000000000 */
[----:B------:R-:W-:Y:S01]  /*21d0*/  IADD3 R20, P2, R200, R33, RZ ;  /* 0x00000021c8147210 */ /* 0x000fe20007f5e0ff */
[----:B------:R-:W-:Y:S01]  /*21e0*/  IMAD.IADD R7, R7, 0x1, R11 ;  /* 0x0000000107077824 */ /* 0x000fe200078e020b */
[----:B------:R-:W-:Y:S01]  /*21f0*/  LOP3.LUT P3, RZ, R223, 0x2, RZ, 0xc0, !PT ;  /* 0x00000002dfff7812 */ /* 0x000fe2000786c0ff */
[----:B------:R-:W-:Y:S02]  /*2200*/  VIADD R92, R22, 0x80 ;  /* 0x00000080165c7836 */ /* 0x000fe40000000000 */
[----:B------:R-:W-:-:S02]  /*2210*/  IMAD.IADD R15, R94, 0x1, R15 ;  /* 0x000000015e0f7824 */ /* 0x000fc400078e020f */
[----:B------:R-:W-:Y:S02]  /*2220*/  VIADD R78, R22, 0xa0 ;  /* 0x000000a0164e7836 */ /* 0x000fe40000000000 */
[----:B------:R-:W-:Y:S02]  /*2230*/  IMAD.SHL.U32 R76, R29, 0x2, RZ ;  /* 0x000000021d4c7824 */ /* 0x000fe400078e00ff */
[----:B------:R-:W-:Y:S02]  /*2240*/  IMAD.SHL.U32 R83, R4, 0x80, RZ ;  /* 0x0000008004537824 */ /* 0x000fe400078e00ff */
[----:B------:R-:W-:Y:S01]  /*2250*/  VIADD R77, R34, 0x8 ;  /* 0x00000008224d7836 */ /* 0x000fe20000000000 */
[----:B----4-:R-:W-:Y:S02]  /*2260*/  SHF.R.S32.HI R3, RZ, 0x1f, R0 ;  /* 0x0000001fff037819 */ /* 0x010fe40000011400 */
[----:B------:R-:W-:Y:S02]  /*2270*/  SEL R59, R0, RZ, !P0 ;  /* 0x000000ff003b7207 */ /* 0x000fe40004000000 */
[----:B------:R-:W-:-:S03]  /*2280*/  SEL R14, R3, RZ, !P0 ;  /* 0x000000ff030e7207 */ /* 0x000fc60004000000 */
[----:B------:R-:W-:Y:S02]  /*2290*/  IMAD.WIDE.U32 R60, R59, UR4, R6 ;  /* 0x000000043b3c7c25 */ /* 0x000fe4000f8e0006 */
[----:B------:R-:W0:Y:S02]  /*22a0*/  LDC.64 R6, c[0x0][0x408] ;  /* 0x00010200ff067b82 */ /* 0x000e240000000a00 */
[----:B------:R-:W-:-:S04]  /*22b0*/  IMAD R0, R14, UR4, RZ ;  /* 0x000000040e007c24 */ /* 0x000fc8000f8e02ff */
[----:B------:R-:W-:Y:S01]  /*22c0*/  IMAD R101, R59, UR5, R0 ;  /* 0x000000053b657c24 */ /* 0x000fe2000f8e0200 */
[----:B------:R-:W-:Y:S05]  /*22d0*/  @!P6 WARPSYNC.ALL ;  /* 0x000000000000e948 */ /* 0x000fea0003800000 */
[----:B------:R-:W-:Y:S01]  /*22e0*/  ULDC.64 UR6, c[0x0][0x330] ;  /* 0x0000cc0000067ab9 */ /* 0x000fe20000000a00 */
[----:B------:R-:W-:Y:S01]  /*22f0*/  ULDC UR4, c[0x0][0x2f4] ;  /* 0x0000bd0000047ab9 */ /* 0x000fe20000000800 */
[----:B------:R-:W-:Y:S01]  /*2300*/  IMAD R3, R10, UR6, RZ ;  /* 0x000000060a037c24 */ /* 0x000fe2000f8e02ff */
[----:B------:R-:W-:Y:S01]  /*2310*/  ISETP.GE.AND P1, PT, R102, UR4, PT ;  /* 0x0000000466007c0c */ /* 0x000fe2000bf26270 */
[----:B------:R-:W-:Y:S01]  /*2320*/  IMAD R0, R32, R4, RZ ;  /* 0x0000000420007224 */ /* 0x000fe200078e02ff */
[----:B------:R-:W-:Y:S01]  /*2330*/  ISETP.GE.AND P0, PT, R22, UR4, PT ;  /* 0x0000000416007c0c */ /* 0x000fe2000bf06270 */
[----:B------:R-:W-:Y:S01]  /*2340*/  IMAD R13, R210, UR7, R3 ;  /* 0x00000007d20d7c24 */ /* 0x000fe2000f8e0203 */
[----:B------:R-:W-:Y:S01]  /*2350*/  SEL R3, RZ, 0xffffffff, P1 ;  /* 0xffffffffff037807 */ /* 0x000fe20000800000 */
[----:B------:R-:W-:Y:S01]  /*2360*/  IMAD R95, R200, R5, R0 ;  /* 0x00000005c85f7224 */ /* 0x000fe200078e0200 */
[----:B------:R-:W-:Y:S01]  /*2370*/  IADD3 R100, P1, R60, R8, RZ ;  /* 0x000000083c647210 */ /* 0x000fe20007f3e0ff */
[----:B------:R-:W-:Y:S01]  /*2380*/  IMAD.IADD R101, R61, 0x1, R101 ;  /* 0x000000013d657824 */ /* 0x000fe200078e0265 */
[----:B------:R-:W-:Y:S01]  /*2390*/  SEL R0, RZ, 0x1, P0 ;  /* 0x00000001ff007807 */ /* 0x000fe20000000000 */
[----:B------:R-:W-:Y:S01]  /*23a0*/  IMAD.SHL.U32 R3, R3, 0x2, RZ ;  /* 0x0000000203037824 */ /* 0x000fe200078e00ff */
[----:B------:R-:W-:Y:S01]  /*23b0*/  ISETP.GE.AND P0, PT, R94, UR4, PT ;  /* 0x000000045e007c0c */ /* 0x000fe2000bf06270 */
[----:B------:R-:W-:Y:S01]  /*23c0*/  IMAD.WIDE.U32 R10, R210, UR6, R22 ;  /* 0x00000006d20a7c25 */ /* 0x000fe2000f8e0016 */
[----:B------:R-:W-:Y:S01]  /*23d0*/  IADD3.X R95, R101, R9, R95, P1, !PT ;  /* 0x00000009655f7210 */ /* 0x000fe20000ffe45f */
[----:B------:R-:W-:Y:S01]  /*23e0*/  ULDC.64 UR6, c[0x0][0x338] ;  /* 0x0000ce0000067ab9 */ /* 0x000fe20000000a00 */
[----:B------:R-:W1:Y:S01]  /*23f0*/  LDC.64 R8, c[0x0][0x3f8] ;  /* 0x0000fe00ff087b82 */ /* 0x000e620000000a00 */
[----:B------:R-:W-:Y:S01]  /*2400*/  LOP3.LUT R0, R3, 0x2, R0, 0xe2, !PT ;  /* 0x0000000203007812 */ /* 0x000fe200078ee200 */
[-C--:B0-----:R-:W-:Y:S01]  /*2410*/  IMAD R3, R32, R6.reuse, RZ ;  /* 0x0000000620037224 */ /* 0x081fe200078e02ff */
[----:B------:R-:W-:Y:S01]  /*2420*/  ISETP.GE.AND P1, PT, R93, UR4, PT ;  /* 0x000000045d007c0c */ /* 0x000fe2000bf26270 */
[----:B------:R-:W-:Y:S01]  /*2430*/  IMAD.IADD R11, R11, 0x1, R13 ;  /* 0x000000010b0b7824 */ /* 0x000fe200078e020d */
[----:B------:R-:W-:Y:S01]  /*2440*/  SHF.L.U64.HI R82, R6, 0x7, R7 ;  /* 0x0000000706527819 */ /* 0x000fe20000010207 */
[C---:B------:R-:W-:Y:S01]  /*2450*/  IMAD R13, R200.reuse, R7, R3 ;  /* 0x00000007c80d7224 */ /* 0x040fe200078e0203 */
[----:B------:R-:W-:Y:S01]  /*2460*/  SEL R3, RZ, 0x4, P0 ;  /* 0x00000004ff037807 */ /* 0x000fe20000000000 */
[----:B------:R-:W-:Y:S01]  /*2470*/  IMAD.WIDE.U32 R56, R200, R6, R22 ;  /* 0x00000006c8387225 */ /* 0x000fe200078e0016 */
[----:B------:R-:W-:-:S02]  /*2480*/  SEL R12, RZ, 0x8, P1 ;  /* 0x00000008ff0c7807 */ /* 0x000fc40000800000 */
[----:B------:R-:W-:Y:S01]  /*2490*/  ISETP.GE.AND P0, PT, R92, UR4, PT ;  /* 0x000000045c007c0c */ /* 0x000fe2000bf06270 */
[----:B------:R-:W-:Y:S01]  /*24a0*/  IMAD.WIDE.U32 R54, R200, R6, R204 ;  /* 0x00000006c8367225 */ /* 0x000fe200078e00cc */
[----:B------:R-:W-:Y:S02]  /*24b0*/  LOP3.LUT R0, R12, R0, R3, 0xfe, !PT ;  /* 0x000000000c007212 */ /* 0x000fe400078efe03 */
[----:B------:R-:W-:Y:S01]  /*24c0*/  SEL R3, RZ, 0x10, P0 ;  /* 0x00000010ff037807 */ /* 0x000fe20000000000 */
[----:B------:R-:W-:Y:S01]  /*24d0*/  IMAD R12, R14, UR6, RZ ;  /* 0x000000060e0c7c24 */ /* 0x000fe2000f8e02ff */
[-C--:B------:R-:W-:Y:S01]  /*24e0*/  ISETP.GE.AND P0, PT, R22, R29.reuse, PT ;  /* 0x0000001d1600720c */ /* 0x080fe20003f06270 */
[----:B------:R-:W-:Y:S01]  /*24f0*/  IMAD.IADD R57, R57, 0x1, R13 ;  /* 0x0000000139397824 */ /* 0x000fe200078e020d */
[----:B------:R-:W-:Y:S01]  /*2500*/  ISETP.GE.AND P1, PT, R102, R29, PT ;  /* 0x0000001d6600720c */ /* 0x000fe20003f26270 */
[C---:B------:R-:W-:Y:S01]  /*2510*/  IMAD R65, R59.reuse, UR7, R12 ;  /* 0x000000073b417c24 */ /* 0x040fe2000f8e020c */
[----:B------:R-:W-:Y:S01]  /*2520*/  LOP3.LUT R3, R0, R3, RZ, 0xfc, !PT ;  /* 0x0000000300037212 */ /* 0x000fe200078efcff */
[----:B------:R-:W-:Y:S01]  /*2530*/  IMAD.WIDE.U32 R58, R59, UR6, R10 ;  /* 0x000000063b3a7c25 */ /* 0x000fe2000f8e000a */
[----:B------:R-:W-:-:S02]  /*2540*/  SEL R11, R29, RZ, P0 ;  /* 0x000000ff1d0b7207 */ /* 0x000fc40000000000 */
[----:B------:R-:W-:Y:S01]  /*2550*/  SHF.R.S32.HI R12, RZ, 0x1f, R15 ;  /* 0x0000001fff0c7819 */ /* 0x000fe2000001140f */
[----:B------:R-:W-:Y:S01]  /*2560*/  IMAD.IADD R55, R13, 0x1, R55 ;  /* 0x000000010d377824 */ /* 0x000fe200078e0237 */
[----:B------:R-:W-:Y:S01]  /*2570*/  SEL R13, R29, RZ, P1 ;  /* 0x000000ff1d0d7207 */ /* 0x000fe20000800000 */
[-C--:B-1----:R-:W-:Y:S01]  /*2580*/  IMAD R0, R32, R8.reuse, RZ ;  /* 0x0000000820007224 */ /* 0x082fe200078e02ff */
[-C--:B------:R-:W-:Y:S01]  /*2590*/  LEA.HI R89, R12, R15.reuse, RZ, 0x4 ;  /* 0x0000000f0c597211 */ /* 0x080fe200078f20ff */
[----:B------:R-:W-:Y:S01]  /*25a0*/  IMAD.IADD R11, R22, 0x1, R11 ;  /* 0x00000001160b7824 */ /* 0x000fe200078e020b */
[----:B------:R-:W-:Y:S01]  /*25b0*/  LEA.HI R12, R12, R15, RZ, 0x6 ;  /* 0x0000000f0c0c7211 */ /* 0x000fe200078f30ff */
[----:B------:R-:W-:Y:S01]  /*25c0*/  IMAD R21, R200, R9, R0 ;  /* 0x00000009c8157224 */ /* 0x000fe200078e0200 */
[----:B-----5:R-:W-:Y:S01]  /*25d0*/  SHF.R.S32.HI R15, RZ, 0x1f, R24 ;  /* 0x0000001fff0f7819 */ /* 0x020fe20000011418 */
[----:B------:R-:W-:Y:S01]  /*25e0*/  IMAD.IADD R13, R102, 0x1, R13 ;  /* 0x00000001660d7824 */ /* 0x000fe200078e020d */
[----:B------:R-:W-:Y:S01]  /*25f0*/  SHF.R.S32.HI R0, RZ, 0x1f, R11 ;  /* 0x0000001fff007819 */ /* 0x000fe2000001140b */
[----:B------:R-:W-:Y:S01]  /*2600*/  IMAD.WIDE.U32 R52, R200, R8, R22 ;  /* 0x00000008c8347225 */ /* 0x000fe200078e0016 */
[----:B------:R-:W-:-:S02]  /*2610*/  LOP3.LUT R14, R212, 0x30, R89, 0xf8, !PT ;  /* 0x00000030d40e7812 */ /* 0x000fc400078ef859 */
[----:B------:R-:W-:Y:S01]  /*2620*/  SHF.R.S32.HI R10, RZ, 0x1f, R13 ;  /* 0x0000001fff0a7819 */ /* 0x000fe2000001140d */
[----:B------:R-:W-:Y:S01]  /*2630*/  IMAD.WIDE.U32 R30, R200, R8, R204 ;  /* 0x00000008c81e7225 */ /* 0x000fe200078e00cc */
[CC--:B------:R-:W-:Y:S02]  /*2640*/  LEA.HI R91, R0.reuse, R11.reuse, RZ, 0x4 ;  /* 0x0000000b005b7211 */ /* 0x0c0fe400078f20ff */
[----:B------:R-:W-:Y:S01]  /*2650*/  LEA.HI R0, R0, R11, RZ, 0x6 ;  /* 0x0000000b00007211 */ /* 0x000fe200078f30ff */
[----:B------:R-:W-:Y:S01]  /*2660*/  IMAD.IADD R53, R53, 0x1, R21 ;  /* 0x0000000135357824 */ /* 0x000fe200078e0215 */
[CC--:B------:R-:W-:Y:S01]  /*2670*/  LEA.HI R90, R10.reuse, R13.reuse, RZ, 0x4 ;  /* 0x0000000d0a5a7211 */ /* 0x0c0fe200078f20ff */
[----:B------:R-:W-:Y:S01]  /*2680*/  IMAD.IADD R31, R21, 0x1, R31 ;  /* 0x00000001151f7824 */ /* 0x000fe200078e021f */
[----:B------:R-:W-:Y:S01]  /*2690*/  LEA.HI R13, R10, R13, RZ, 0x6 ;  /* 0x0000000d0a0d7211 */ /* 0x000fe200078f30ff */
[----:B------:R-:W-:Y:S01]  /*26a0*/  IMAD.SHL.U32 R10, R0, 0x80, RZ ;  /* 0x00000080000a7824 */ /* 0x000fe200078e00ff */
[----:B------:R-:W-:Y:S01]  /*26b0*/  LOP3.LUT R0, R212, 0x30, R91, 0xf8, !PT ;  /* 0x00000030d4007812 */ /* 0x000fe200078ef85b */
[----:B------:R-:W-:Y:S01]  /*26c0*/  IMAD.X R21, R32, 0x1, R35, P2 ;  /* 0x0000000120157824 */ /* 0x000fe200010e0623 */
[----:B------:R-:W-:Y:S01]  /*26d0*/  ISETP.GE.AND P2, PT, R78, UR4, PT ;  /* 0x000000044e007c0c */ /* 0x000fe2000bf46270 */
[----:B------:R-:W-:Y:S01]  /*26e0*/  IMAD.SHL.U32 R13, R13, 0x80, RZ ;  /* 0x000000800d0d7824 */ /* 0x000fe200078e00ff */
[----:B------:R-:W-:Y:S01]  /*26f0*/  LOP3.LUT R87, R10, 0xffffe000, RZ, 0xc0, !PT ;  /* 0xffffe0000a577812 */ /* 0x000fe200078ec0ff */
[----:B------:R-:W-:Y:S01]  /*2700*/  IMAD.SHL.U32 R11, R12, 0x80, RZ ;  /* 0x000000800c0b7824 */ /* 0x000fe200078e00ff */
[----:B------:R-:W-:Y:S01]  /*2710*/  LOP3.LUT R0, R0, R213, RZ, 0x3c, !PT ;  /* 0x000000d500007212 */ /* 0x000fe200078e3cff */
[----:B------:R-:W-:Y:S01]  /*2720*/  IMAD.WIDE.U32 R56, R24, R6, R56 ;  /* 0x0000000618387225 */ /* 0x000fe200078e0038 */
[----:B------:R-:W-:-:S02]  /*2730*/  LOP3.LUT R12, R212, 0x30, R90, 0xf8, !PT ;  /* 0x00000030d40c7812 */ /* 0x000fc400078ef85a */
[----:B------:R-:W-:Y:S01]  /*2740*/  IADD3 R87, R0, R87, R214 ;  /* 0x0000005700577210 */ /* 0x000fe20007ffe0d6 */
[----:B------:R-:W-:Y:S01]  /*2750*/  IMAD R0, R15, R6, RZ ;  /* 0x000000060f007224 */ /* 0x000fe200078e02ff */
[----:B------:R-:W-:Y:S01]  /*2760*/  LOP3.LUT R13, R13, 0xffffe000, RZ, 0xc0, !PT ;  /* 0xffffe0000d0d7812 */ /* 0x000fe200078ec0ff */
[----:B------:R-:W-:Y:S01]  /*2770*/  IMAD R15, R15, R8, RZ ;  /* 0x000000080f0f7224 */ /* 0x000fe200078e02ff */
[----:B------:R-:W-:Y:S01]  /*2780*/  LOP3.LUT R12, R12, R213, RZ, 0x3c, !PT ;  /* 0x000000d50c0c7212 */ /* 0x000fe200078e3cff */
[C---:B------:R-:W-:Y:S01]  /*2790*/  IMAD R5, R24.reuse, R7, R0 ;  /* 0x0000000718057224 */ /* 0x040fe200078e0200 */
[----:B------:R-:W-:Y:S01]  /*27a0*/  SEL R0, RZ, 0x20, P2 ;  /* 0x00000020ff007807 */ /* 0x000fe20001000000 */
[C---:B------:R-:W-:Y:S01]  /*27b0*/  IMAD.WIDE.U32 R54, R24.reuse, R6, R54 ;  /* 0x0000000618367225 */ /* 0x040fe200078e0036 */
[----:B------:R-:W-:Y:S02]  /*27c0*/  LOP3.LUT R11, R11, 0xffffe000, RZ, 0xc0, !PT ;  /* 0xffffe0000b0b7812 */ /* 0x000fe400078ec0ff */
[----:B------:R-:W-:Y:S01]  /*27d0*/  LOP3.LUT R0, R3, R0, RZ, 0xfc, !PT ;  /* 0x0000000003007212 */ /* 0x000fe200078efcff */
[----:B------:R-:W-:Y:S01]  /*27e0*/  IMAD R15, R24, R9, R15 ;  /* 0x00000009180f7224 */ /* 0x000fe200078e020f */
[----:B------:R-:W-:Y:S01]  /*27f0*/  LOP3.LUT R14, R14, R213, RZ, 0x3c, !PT ;  /* 0x000000d50e0e7212 */ /* 0x000fe200078e3cff */
[----:B------:R-:W-:Y:S01]  /*2800*/  IMAD.WIDE.U32 R52, R24, R8, R52 ;  /* 0x0000000818347225 */ /* 0x000fe200078e0034 */
[----:B------:R-:W-:-:S02]  /*2810*/  LOP3.LUT R71, R91, 0xfffffff0, RZ, 0xc0, !PT ;  /* 0xfffffff05b477812 */ /* 0x000fc400078ec0ff */
[----:B------:R-:W-:Y:S01]  /*2820*/  LOP3.LUT R70, R90, 0xfffffff0, RZ, 0xc0, !PT ;  /* 0xfffffff05a467812 */ /* 0x000fe200078ec0ff */
[----:B------:R-:W-:Y:S01]  /*2830*/  IMAD.WIDE.U32 R30, R24, R8, R30 ;  /* 0x00000008181e7225 */ /* 0x000fe200078e001e */
[----:B------:R-:W-:Y:S02]  /*2840*/  LOP3.LUT R69, R89, 0xfffffff0, RZ, 0xc0, !PT ;  /* 0xfffffff059457812 */ /* 0x000fe400078ec0ff */
[----:B------:R-:W-:Y:S01]  /*2850*/  LOP3.LUT R64, R3, 0x1, RZ, 0xc0, !PT ;  /* 0x0000000103407812 */ /* 0x000fe200078ec0ff */
[----:B------:R-:W-:Y:S01]  /*2860*/  IMAD.SHL.U32 R81, R6, 0x80, RZ ;  /* 0x0000008006517824 */ /* 0x000fe200078e00ff */
[----:B------:R-:W-:Y:S01]  /*2870*/  LOP3.LUT R63, R0, 0x2, RZ, 0xc0, !PT ;  /* 0x00000002003f7812 */ /* 0x000fe200078ec0ff */
[----:B------:R-:W-:Y:S01]  /*2880*/  IMAD.SHL.U32 R79, R8, 0x80, RZ ;  /* 0x00000080084f7824 */ /* 0x000fe200078e00ff */
[C---:B------:R-:W-:Y:S01]  /*2890*/  LOP3.LUT R62, R0.reuse, 0x4, RZ, 0xc0, !PT ;  /* 0x00000004003e7812 */ /* 0x040fe200078ec0ff */
[----:B------:R-:W-:Y:S01]  /*28a0*/  IMAD.IADD R75, R57, 0x1, R5 ;  /* 0x00000001394b7824 */ /* 0x000fe200078e0205 */
[C---:B------:R-:W-:Y:S01]  /*28b0*/  LOP3.LUT R29, R0.reuse, 0x8, RZ, 0xc0, !PT ;  /* 0x00000008001d7812 */ /* 0x040fe200078ec0ff */
[----:B------:R-:W-:Y:S01]  /*28c0*/  IMAD.IADD R74, R5, 0x1, R55 ;  /* 0x00000001054a7824 */ /* 0x000fe200078e0237 */
[----:B------:R-:W-:Y:S01]  /*28d0*/  LOP3.LUT R3, R0, 0x10, RZ, 0xc0, !PT ;  /* 0x0000001000037812 */ /* 0x000fe200078ec0ff */
[----:B------:R-:W-:Y:S01]  /*28e0*/  IMAD.IADD R73, R53, 0x1, R15 ;  /* 0x0000000135497824 */ /* 0x000fe200078e020f */
[--C-:B------:R-:W-:Y:S01]  /*28f0*/  IADD3 R86, R12, R13, R214.reuse ;  /* 0x0000000d0c567210 */ /* 0x100fe20007ffe0d6 */
[----:B------:R-:W-:Y:S01]  /*2900*/  IMAD.IADD R72, R15, 0x1, R31 ;  /* 0x000000010f487824 */ /* 0x000fe200078e021f */
[----:B------:R-:W-:Y:S01]  /*2910*/  IADD3 R85, R14, R11, R214 ;  /* 0x0000000b0e557210 */ /* 0x000fe20007ffe0d6 */
[----:B------:R-:W-:Y:S01]  /*2920*/  IMAD.IADD R65, R59, 0x1, R65 ;  /* 0x000000013b417824 */ /* 0x000fe200078e0241 */
[----:B------:R-:W-:-:S02]  /*2930*/  SHF.L.U64.HI R80, R8, 0x7, R9 ;  /* 0x0000000708507819 */ /* 0x000fc40000010209 */
[----:B------:R-:W-:Y:S02]  /*2940*/  SHF.R.S32.HI R68, RZ, 0x1f, R71 ;  /* 0x0000001fff447819 */ /* 0x000fe40000011447 */
[----:B------:R-:W-:Y:S02]  /*2950*/  SHF.R.S32.HI R67, RZ, 0x1f, R70 ;  /* 0x0000001fff437819 */ /* 0x000fe40000011446 */
[----:B------:R-:W-:Y:S02]  /*2960*/  SHF.R.S32.HI R66, RZ, 0x1f, R69 ;  /* 0x0000001fff427819 */ /* 0x000fe40000011445 */
[----:B------:R-:W-:Y:S01]  /*2970*/  LOP3.LUT R0, R0, 0x20, RZ, 0xc0, !PT ;  /* 0x0000002000007812 */ /* 0x000fe200078ec0ff */
[----:B------:R-:W-:Y:S06]  /*2980*/  @!P6 BAR.SYNC.DEFER_BLOCKING 0x9, 0x100 ;  /* 0x024400000000eb1d */ /* 0x000fec0000010000 */
.L_x_4429:
[----:B0-----:R-:W0:Y:S01]  /*2990*/  LDC.64 R96, c[0x0][0x2e8] ;  /* 0x0000ba00ff607b82 */ /* 0x001e220000000a00 */
[----:B------:R-:W-:Y:S01]  /*29a0*/  VIADD R25, R25, 0xffffffff ;  /* 0xffffffff19197836 */ /* 0x000fe20000000000 */
[----:B------:R-:W-:Y:S01]  /*29b0*/  LOP3.LUT P4, RZ, R223, 0x2, RZ, 0xc0, !PT ;  /* 0x00000002dfff7812 */ /* 0x000fe2000788c0ff */
[----:B------:R-:W-:Y:S01]  /*29c0*/  IMAD R5, R17, 0x6000, R222 ;  /* 0x0000600011057824 */ /* 0x000fe200078e02de */
[----:B------:R-:W-:Y:S05]  /*29d0*/  YIELD ;  /* 0x0000000000007946 */ /* 0x000fea0003800000 */
[----:B-1----:R-:W1:Y:S01]  /*29e0*/  LDC R109, c[0x0][0x3f4] ;  /* 0x0000fd00ff6d7b82 */ /* 0x002e620000000800 */
[----:B------:R-:W-:Y:S01]  /*29f0*/  SHF.R.S32.HI R10, RZ, 0x1f, R25 ;  /* 0x0000001fff0a7819 */ /* 0x000fe20000011419 */
[-C--:B------:R-:W-:Y:S01]  /*2a00*/  IMAD R4, R84, R25.reuse, RZ ;  /* 0x0000001954047224 */ /* 0x080fe200078e02ff */
[----:B------:R-:W-:Y:S01]  /*2a10*/  BSSY B0, `(.L_x_4374) ;  /* 0x0000687000007945 */ /* 0x000fe20003800000 */
[----:B------:R-:W-:-:S04]  /*2a20*/  IMAD.WIDE.U32 R48, R83, R25, RZ ;  /* 0x0000001953307225 */ /* 0x000fc800078e00ff */
[----:B------:R-:W-:Y:S02]  /*2a30*/  IMAD R7, R10, R83, R4 ;  /* 0x000000530a077224 */ /* 0x000fe400078e0204 */
[----:B------:R-:W-:Y:S02]  /*2a40*/  VIADD R105, R5, 0x20 ;  /* 0x0000002005697836 */ /* 0x000fe40000000000 */
[----:B------:R-:W-:Y:S02]  /*2a50*/  IMAD.IADD R99, R49, 0x1, R7 ;  /* 0x0000000131637824 */ /* 0x000fe400078e0207 */
[----:B------:R-:W-:Y:S01]  /*2a60*/  @P4 VIADD R105, R5, 0xffffffe0 ;  /* 0xffffffe005694836 */ /* 0x000fe20000000000 */
[----:B0-----:R-:W-:Y:S01]  /*2a70*/  IADD3 R8, P2, P3, R48, R96, R100 ;  /* 0x0000006030087210 */ /* 0x001fe20007b5e064 */
[C---:B------:R-:W-:Y:S02]  /*2a80*/  IMAD.IADD R106, R16.reuse, 0x1, R5 ;  /* 0x00000001106a7824 */ /* 0x040fe400078e0205 */
[----:B------:R-:W-:Y:S01]  /*2a90*/  IMAD.IADD R105, R16, 0x1, R105 ;  /* 0x0000000110697824 */ /* 0x000fe200078e0269 */
[----:B------:R-:W-:-:S02]  /*2aa0*/  IADD3.X R9, R99, R97, R95, P2, P3 ;  /* 0x0000006163097210 */ /* 0x000fc400017e645f */
[----:B------:R-:W-:Y:S02]  /*2ab0*/  ISETP.GT.AND P2, PT, R25, R26, PT ;  /* 0x0000001a1900720c */ /* 0x000fe40003f44270 */
[----:B-1----:R-:W-:-:S13]  /*2ac0*/  ISETP.GE.AND P3, PT, R109, 0x1, PT ;  /* 0x000000016d00780c */ /* 0x002fda0003f66270 */
[----:B------:R-:W-:Y:S05]  /*2ad0*/  @!P3 BRA `(.L_x_4375) ;  /* 0x000000640068b947 */ /* 0x000fea0003800000 */
[----:B------:R-:W-:Y:S01]  /*2ae0*/  ULDC.U8 UR4, c[0x0][0x410] ;  /* 0x0001040000047ab9 */ /* 0x000fe20000000000 */
[-C--:B------:R-:W-:Y:S01]  /*2af0*/  IMAD R4, R80, R25.reuse, RZ ;  /* 0x0000001950047224 */ /* 0x080fe200078e02ff */
[----:B------:R-:W-:Y:S01]  /*2b00*/  ISETP.NE.AND P3, PT, RZ, UR4, PT ;  /* 0x00000004ff007c0c */ /* 0x000fe2000bf65270 */
[----:B------:R-:W-:Y:S02]  /*2b10*/  IMAD R6, R82, R25, RZ ;  /* 0x0000001952067224 */ /* 0x000fe400078e02ff */
[----:B------:R-:W-:Y:S02]  /*2b20*/  IMAD R107, R25, -0x80, R2 ;  /* 0xffffff80196b7824 */ /* 0x000fe400078e0202 */
[C---:B------:R-:W-:Y:S02]  /*2b30*/  IMAD R5, R10.reuse, R79, R4 ;  /* 0x0000004f0a057224 */ /* 0x040fe400078e0204 */
[----:B------:R-:W-:Y:S01]  /*2b40*/  IMAD R7, R10, R81, R6 ;  /* 0x000000510a077224 */ /* 0x000fe200078e0206 */
[----:B------:R-:W-:Y:S01]  /*2b50*/  VIMNMX R107, R107, 0x80, PT ;  /* 0x000000806b6b7848 */ /* 0x000fe20003fe0100 */
[----:B------:R-:W-:-:S04]  /*2b60*/  IMAD.WIDE.U32 R46, R79, R25, RZ ;  /* 0x000000194f2e7225 */ /* 0x000fc800078e00ff */
        /* <DEDUP_REMOVED lines=55> */
.L_x_4378:
[----:B------:R-:W-:Y:S05]  /*2ee0*/  BSYNC B1 ;  /* 0x0000000000017941 */ /* 0x000fea0003800000 */
.L_x_4377:
[----:B------:R-:W-:Y:S01]  /*2ef0*/  UISETP.NE.AND UP0, UPT, UR42, 0x3, UPT ;  /* 0x000000032a00788c */ /* 0x000fe2000bf05270 */
[----:B0----5:R-:W-:Y:S02]  /*2f00*/  IMAD.MOV.U32 R44, RZ, RZ, R10 ;  /* 0x000000ffff2c7224 */ /* 0x021fe400078e000a */
[----:B------:R-:W-:Y:S02]  /*2f10*/  IMAD.MOV.U32 R46, RZ, RZ, R14 ;  /* 0x000000ffff2e7224 */ /* 0x000fe400078e000e */
        /* <DEDUP_REMOVED lines=13> */
.L_x_4379:
[----:B------:R-:W-:Y:S01]  /*2ff0*/  IMAD R103, R17, 0x8, R16 ;  /* 0x0000000811677824 */ /* 0x000fe200078e0210 */
[----:B------:R-:W-:Y:S01]  /*3000*/  SHF.L.U32 R108, R206, 0x1f, RZ ;  /* 0x0000001fce6c7819 */ /* 0x000fe200000006ff */
[----:B------:R-:W-:Y:S03]  /*3010*/  BSSY B1, `(.L_x_4380) ;  /* 0x0000003000017945 */ /* 0x000fe60003800000 */
[----:B------:R-:W0:Y:S02]  /*3020*/  SYNCS.PHASECHK.TRANS64.TRYWAIT P5, [R103+URZ+0x2a890], R108 ;  /* 0x02a8906c670075a7 */ /* 0x000e2400080a017f */
[----:B0-----:R-:W-:Y:S05]  /*3030*/  @!P5 BRA `(.L_x_4381) ;  /* 0x0000027c00a8d947 */ /* 0x001fea0003800000 */
.L_x_4733:
[----:B------:R-:W-:Y:S05]  /*3040*/  BSYNC B1 ;  /* 0x0000000000017941 */ /* 0x000fea0003800000 */
.L_x_4380:
[----:B------:R-:W-:Y:S05]  /*3050*/  @P4 BRA `(.L_x_4382) ;  /* 0x0000006000884947 */ /* 0x000fea0003800000 */
[----:B------:R-:W-:Y:S01]  /*3060*/  ISETP.NE.AND P4, PT, R64, RZ, PT ;  /* 0x000000ff4000720c */ /* 0x000fe20003f85270 */
[----:B------:R-:W-:-:S12]  /*3070*/  BSSY B1, `(.L_x_4383) ;  /* 0x0000073000017945 */ /* 0x000fd80003800000 */
[----:B------:R-:W-:Y:S05]  /*3080*/  @!P4 BRA `(.L_x_4384) ;  /* 0x0000000400c4c947 */ /* 0x000fea0003800000 */
[----:B------:R1:W2:Y:S01]  /*3090*/  LDS.128 R4, [R106+0x1e400] ;  /* 0x01e400006a047984 */ /* 0x0002a20000000c00 */
[----:B------:R-:W-:Y:S01]  /*30a0*/  ISETP.GE.AND P4, PT, R204, R109, PT ;  /* 0x0000006dcc00720c */ /* 0x000fe20003f86270 */
[----:B------:R-:W-:-:S12]  /*30b0*/  BSSY B2, `(.L_x_4385) ;  /* 0x000006d000027945 */ /* 0x000fd80003800000 */
[----:B-1----:R-:W-:Y:S05]  /*30c0*/  @P4 BRA `(.L_x_4386) ;  /* 0x0000000400ac4947 */ /* 0x002fea0003800000 */
        /* <DEDUP_REMOVED lines=15> */
[----:B------:R-:W-:Y:S01]  /*31c0*/  LOP3.LUT R96, R96, 0xff00, R51, 0xf8, !PT ;  /* 0x0000ff0060607812 */ /* 0x000fe200078ef833 */
[----:B------:R-:W-:Y:S01]  /*31d0*/  IMAD.U32 R51, R118, 0x10000, RZ ;  /* 0x0001000076337824 */ /* 0x000fe200078e00ff */
[----:B------:R-:W-:-:S02]  /*31e0*/  F2FP.F16.E4M3.UNPACK_B R4, R5 ;  /* 0x00000005ff04723e */ /* 0x000fc400020006ff */
[----:B------:R-:W-:Y:S02]  /*31f0*/  F2FP.F16.E4M3.UNPACK_B R114, R123.H1 ;  /* 0x0000007bff72723e */ /* 0x000fe400030006ff */
[----:B------:R-:W-:Y:S02]  /*3200*/  F2FP.F16.E4M3.UNPACK_B R5, R5.H1 ;  /* 0x00000005ff05723e */ /* 0x000fe400030006ff */
[----:B------:R-:W-:Y:S01]  /*3210*/  LOP3.LUT R118, R116, 0xff0000, R97, 0xf8, !PT ;  /* 0x00ff000074767812 */ /* 0x000fe200078ef861 */
[--C-:B------:R-:W-:Y:S01]  /*3220*/  HADD2.F32 R117, -RZ, R114.reuse.H1_H1 ;  /* 0x30000072ff757230 */ /* 0x100fe20000004100 */
[----:B------:R-:W-:Y:S01]  /*3230*/  F2FP.F16.E4M3.UNPACK_B R97, R121.H1 ;  /* 0x00000079ff61723e */ /* 0x000fe200030006ff */
[----:B------:R-:W-:Y:S01]  /*3240*/  HADD2.F32 R116, -RZ, R114.H0_H0 ;  /* 0x20000072ff747230 */ /* 0x000fe20000004100 */
[----:B------:R-:W-:Y:S01]  /*3250*/  LOP3.LUT R115, R96, 0xff0000, R51, 0xf8, !PT ;  /* 0x00ff000060737812 */ /* 0x000fe200078ef833 */
[----:B------:R-:W-:Y:S02]  /*3260*/  HADD2.F32 R96, -RZ, R5.H1_H1 ;  /* 0x30000005ff607230 */ /* 0x000fe40000004100 */
[----:B------:R-:W-:-:S02]  /*3270*/  HADD2.F32 R51, -RZ, R4.H1_H1 ;  /* 0x30000004ff337230 */ /* 0x000fc40000004100 */
[----:B------:R-:W-:Y:S02]  /*3280*/  HADD2.F32 R114, -RZ, R97.H0_H0 ;  /* 0x20000061ff727230 */ /* 0x000fe40000004100 */
[----:B------:R-:W-:Y:S01]  /*3290*/  FMUL.FTZ R122, R96, R117 ;  /* 0x00000075607a7220 */ /* 0x000fe20000410000 */
[----:B------:R-:W-:Y:S02]  /*32a0*/  HADD2.F32 R4, -RZ, R4.H0_H0 ;  /* 0x20000004ff047230 */ /* 0x000fe40000004100 */
[-C--:B------:R-:W-:Y:S01]  /*32b0*/  FMUL.FTZ R119, R51, R116.reuse ;  /* 0x0000007433777220 */ /* 0x080fe20000410000 */
[----:B------:R-:W-:Y:S02]  /*32c0*/  HADD2.F32 R5, -RZ, R5.H0_H0 ;  /* 0x20000005ff057230 */ /* 0x000fe40000004100 */
[----:B------:R-:W-:Y:S02]  /*32d0*/  HADD2.F32 R97, -RZ, R97.H1_H1 ;  /* 0x30000061ff617230 */ /* 0x000fe40000004100 */
[C---:B------:R-:W-:Y:S01]  /*32e0*/  FMUL.FTZ R120, R4.reuse, R116 ;  /* 0x0000007404787220 */ /* 0x040fe20000410000 */
[----:B------:R-:W-:Y:S01]  /*32f0*/  F2FP.F16.E4M3.UNPACK_B R116, R123 ;  /* 0x0000007bff74723e */ /* 0x000fe200020006ff */
[C---:B------:R-:W-:Y:S01]  /*3300*/  FMUL.FTZ R117, R5.reuse, R117 ;  /* 0x0000007505757220 */ /* 0x040fe20000410000 */
[----:B------:R-:W-:Y:S01]  /*3310*/  FFMA.FTZ R4, R4, R114, -R119 ;  /* 0x0000007204047223 */ /* 0x000fe20000010877 */
[-C--:B------:R-:W-:Y:S01]  /*3320*/  FFMA.FTZ R124, R5, R97.reuse, -R122 ;  /* 0x00000061057c7223 */ /* 0x080fe2000001087a */
[-C--:B------:R-:W-:Y:S01]  /*3330*/  F2FP.F16.E4M3.UNPACK_B R5, R50.reuse.H1 ;  /* 0x00000032ff05723e */ /* 0x080fe200030006ff */
[----:B------:R-:W-:Y:S01]  /*3340*/  FFMA.FTZ R125, R96, R97, R117 ;  /* 0x00000061607d7223 */ /* 0x000fe20000010075 */
[----:B------:R-:W-:Y:S01]  /*3350*/  F2FP.F16.E4M3.UNPACK_B R50, R50 ;  /* 0x00000032ff32723e */ /* 0x000fe200020006ff */
[----:B------:R-:W-:Y:S01]  /*3360*/  FFMA.FTZ R123, R51, R114, R120 ;  /* 0x00000072337b7223 */ /* 0x000fe20000010078 */
[----:B------:R-:W-:Y:S01]  /*3370*/  F2FP.F16.E4M3.UNPACK_B R97, R121 ;  /* 0x00000079ff61723e */ /* 0x000fe200020006ff */
[----:B------:R-:W-:Y:S01]  /*3380*/  HADD2.F32 R117, -RZ, R116.H1_H1 ;  /* 0x30000074ff757230 */ /* 0x000fe20000004100 */
[----:B------:R-:W-:Y:S01]  /*3390*/  F2FP.SATFINITE.E4M3.F32.PACK_AB_MERGE_C R127, R125, R124, RZ ;  /* 0x0000007c7d7f723e */ /* 0x000fe200048070ff */
[----:B------:R-:W-:-:S02]  /*33a0*/  HADD2.F32 R51, -RZ, R5.H0_H0 ;  /* 0x20000005ff337230 */ /* 0x000fc40000004100 */
[----:B------:R-:W-:Y:S02]  /*33b0*/  HADD2.F32 R96, -RZ, R5.H1_H1 ;  /* 0x30000005ff607230 */ /* 0x000fe40000004100 */
[----:B------:R-:W-:Y:S02]  /*33c0*/  HADD2.F32 R116, -RZ, R116.H0_H0 ;  /* 0x20000074ff747230 */ /* 0x000fe40000004100 */
[-C--:B------:R-:W-:Y:S01]  /*33d0*/  FMUL.FTZ R119, R51, R117.reuse ;  /* 0x0000007533777220 */ /* 0x080fe20000410000 */
[--C-:B------:R-:W-:Y:S02]  /*33e0*/  HADD2.F32 R5, -RZ, R50.reuse.H0_H0 ;  /* 0x20000032ff057230 */ /* 0x100fe40000004100 */
[----:B------:R-:W-:Y:S01]  /*33f0*/  FMUL.FTZ R122, R96, R117 ;  /* 0x00000075607a7220 */ /* 0x000fe20000410000 */
[----:B------:R-:W-:Y:S02]  /*3400*/  HADD2.F32 R114, -RZ, R97.H1_H1 ;  /* 0x30000061ff727230 */ /* 0x000fe40000004100 */
[----:B------:R-:W-:-:S02]  /*3410*/  HADD2.F32 R50, -RZ, R50.H1_H1 ;  /* 0x30000032ff327230 */ /* 0x000fc40000004100 */
[----:B------:R-:W-:Y:S01]  /*3420*/  FMUL.FTZ R117, R5, R116 ;  /* 0x0000007405757220 */ /* 0x000fe20000410000 */
[----:B------:R-:W-:Y:S02]  /*3430*/  HADD2.F32 R97, -RZ, R97.H0_H0 ;  /* 0x20000061ff617230 */ /* 0x000fe40000004100 */
[-C--:B------:R-:W-:Y:S01]  /*3440*/  FFMA.FTZ R122, R51, R114.reuse, -R122 ;  /* 0x00000072337a7223 */ /* 0x080fe2000001087a */
[----:B------:R-:W-:Y:S01]  /*3450*/  FFMA.FTZ R119, R96, R114, R119 ;  /* 0x0000007260777223 */ /* 0x000fe20000010077 */
[C---:B------:R-:W-:Y:S01]  /*3460*/  FMUL.FTZ R120, R50.reuse, R116 ;  /* 0x0000007432787220 */ /* 0x040fe20000410000 */
[----:B------:R-:W-:Y:S01]  /*3470*/  F2FP.F16.E4M3.UNPACK_B R116, R118.H1 ;  /* 0x00000076ff74723e */ /* 0x000fe200030006ff */
[----:B------:R-:W-:Y:S01]  /*3480*/  FFMA.FTZ R121, R50, R97, R117 ;  /* 0x0000006132797223 */ /* 0x000fe20000010075 */
[----:B------:R-:W-:Y:S01]  /*3490*/  F2FP.F16.E4M3.UNPACK_B R50, R7.H1 ;  /* 0x00000007ff32723e */ /* 0x000fe200030006ff */
[----:B------:R-:W-:Y:S01]  /*34a0*/  FFMA.FTZ R120, R5, R97, -R120 ;  /* 0x0000006105787223 */ /* 0x000fe20000010878 */
[----:B------:R-:W-:Y:S01]  /*34b0*/  F2FP.SATFINITE.E4M3.F32.PACK_AB_MERGE_C R126, R119, R122, RZ ;  /* 0x0000007a777e723e */ /* 0x000fe200048070ff */
[----:B------:R-:W-:Y:S01]  /*34c0*/  HADD2.F32 R119, -RZ, R116.H1_H1 ;  /* 0x30000074ff777230 */ /* 0x000fe20000004100 */
        /* <DEDUP_REMOVED lines=43> */
.L_x_4386:
[----:B------:R-:W-:Y:S05]  /*3780*/  BSYNC B2 ;  /* 0x0000000000027941 */ /* 0x000fea0003800000 */
.L_x_4385:
[----:B--2---:R1:W-:Y:S02]  /*3790*/  STG.E.128 desc[UR40][R8.64], R4 ;  /* 0x0000000408007986 */ /* 0x0043e4000c101d28 */
.L_x_4384:
[----:B------:R-:W-:Y:S05]  /*37a0*/  BSYNC B1 ;  /* 0x0000000000017941 */ /* 0x000fea0003800000 */
.L_x_4383:
[----:B------:R-:W-:Y:S01]  /*37b0*/  ISETP.NE.AND P4, PT, R63, RZ, PT ;  /* 0x000000ff3f00720c */ /* 0x000fe20003f85270 */
[----:B------:R-:W-:-:S12]  /*37c0*/  BSSY B1, `(.L_x_4387) ;  /* 0x0000072000017945 */ /* 0x000fd80003800000 */
[----:B------:R-:W-:Y:S05]  /*37d0*/  @!P4 BRA `(.L_x_4388) ;  /* 0x0000000400c0c947 */ /* 0x000fea0003800000 */
[----:B-1----:R1:W2:Y:S01]  /*37e0*/  LDS.128 R4, [R105+0x1e400] ;  /* 0x01e4000069047984 */ /* 0x0022a20000000c00 */
[----:B------:R-:W-:Y:S01]  /*37f0*/  ISETP.GE.AND P4, PT, R216, R109, PT ;  /* 0x0000006dd800720c */ /* 0x000fe20003f86270 */
[----:B------:R-:W-:-:S12]  /*3800*/  BSSY B2, `(.L_x_4389) ;  /* 0x000006c000027945 */ /* 0x000fd80003800000 */
[----:B-1----:R-:W-:Y:S05]  /*3810*/  @P4 BRA `(.L_x_4390) ;  /* 0x0000000400a84947 */ /* 0x002fea0003800000 */
[--C-:B------:R-:W-:Y:S02]  /*3820*/  SHF.R.U32.HI R115, RZ, 0x18, R43.reuse ;  /* 0x00000018ff737819 */ /* 0x100fe4000001162b */
[----:B------:R-:W-:Y:S02]  /*3830*/  LOP3.LUT R42, R43, 0xff, RZ, 0xc0, !PT ;  /* 0x000000ff2b2a7812 */ /* 0x000fe400078ec0ff */
[--C-:B------:R-:W-:Y:S02]  /*3840*/  SHF.R.U32.HI R97, RZ, 0x8, R43.reuse ;  /* 0x00000008ff617819 */ /* 0x100fe4000001162b */
[----:B------:R-:W-:Y:S02]  /*3850*/  SHF.R.U32.HI R51, RZ, 0x10, R43 ;  /* 0x00000010ff337819 */ /* 0x000fe4000001162b */
[--C-:B------:R-:W-:Y:S02]  /*3860*/  SHF.R.U32.HI R50, RZ, 0x8, R49.reuse ;  /* 0x00000008ff327819 */ /* 0x100fe40000011631 */
[----:B------:R-:W-:-:S02]  /*3870*/  SHF.R.U32.HI R48, RZ, 0x18, R49 ;  /* 0x00000018ff307819 */ /* 0x000fc40000011631 */
[----:B------:R-:W-:Y:S02]  /*3880*/  LOP3.LUT R43, R49, 0xff, RZ, 0xc0, !PT ;  /* 0x000000ff312b7812 */ /* 0x000fe400078ec0ff */
[----:B------:R-:W-:Y:S01]  /*3890*/  SHF.R.U32.HI R96, RZ, 0x10, R49 ;  /* 0x00000010ff607819 */ /* 0x000fe20000011631 */
[----:B------:R-:W-:Y:S01]  /*38a0*/  IMAD.SHL.U32 R49, R50, 0x100, RZ ;  /* 0x0000010032317824 */ /* 0x000fe200078e00ff */
        /* <DEDUP_REMOVED lines=97> */
.L_x_4390:
[----:B------:R-:W-:Y:S05]  /*3ec0*/  BSYNC B2 ;  /* 0x0000000000027941 */ /* 0x000fea0003800000 */
.L_x_4389:
[----:B--2---:R2:W-:Y:S02]  /*3ed0*/  STG.E.128 desc[UR40][R8.64+0x20], R4 ;  /* 0x0000200408007986 */ /* 0x0045e4000c101d28 */
.L_x_4388:
[----:B------:R-:W-:Y:S05]  /*3ee0*/  BSYNC B1 ;  /* 0x0000000000017941 */ /* 0x000fea0003800000 */
.L_x_4387:
[----:B------:R-:W-:Y:S01]  /*3ef0*/  ISETP.NE.AND P4, PT, R62, RZ, PT ;  /* 0x000000ff3e00720c */ /* 0x000fe20003f85270 */
[----:B------:R-:W-:-:S12]  /*3f00*/  BSSY B1, `(.L_x_4391) ;  /* 0x0000075000017945 */ /* 0x000fd80003800000 */
[----:B------:R-:W-:Y:S05]  /*3f10*/  @!P4 BRA `(.L_x_4392) ;  /* 0x0000000400ccc947 */ /* 0x000fea0003800000 */
[----:B-12---:R1:W2:Y:S01]  /*3f20*/  LDS.128 R4, [R106+0x20400] ;  /* 0x020400006a047984 */ /* 0x0062a20000000c00 */
[----:B------:R-:W-:Y:S01]  /*3f30*/  ISETP.GE.AND P4, PT, R215, R109, PT ;  /* 0x0000006dd700720c */ /* 0x000fe20003f86270 */
[----:B------:R-:W-:-:S12]  /*3f40*/  BSSY B2, `(.L_x_4393) ;  /* 0x000006f000027945 */ /* 0x000fd80003800000 */
[----:B-1----:R-:W-:Y:S05]  /*3f50*/  @P4 BRA `(.L_x_4394) ;  /* 0x0000000400b44947 */ /* 0x002fea0003800000 */
        /* <DEDUP_REMOVED lines=8> */
[----:B------:R-:W-:Y:S01]  /*3fe0*/  SHF.R.U32.HI R50, RZ, 0x10, R39 ;  /* 0x00000010ff327819 */ /* 0x000fe20000011627 */
[----:B------:R-:W-:Y:S01]  /*3ff0*/  IMAD.MOV.U32 R39, RZ, RZ, R6 ;  /* 0x000000ffff277224 */ /* 0x000fe200078e0006 */
        /* <DEDUP_REMOVED lines=99> */
.L_x_4394:
[----:B------:R-:W-:Y:S05]  /*4630*/  BSYNC B2 ;  /* 0x0000000000027941 */ /* 0x000fea0003800000 */
.L_x_4393:
[----:B--2---:R3:W-:Y:S02]  /*4640*/  STG.E.128 desc[UR40][R8.64+0x40], R4 ;  /* 0x0000400408007986 */ /* 0x0047e4000c101d28 */
.L_x_4392:
[----:B------:R-:W-:Y:S05]  /*4650*/  BSYNC B1 ;  /* 0x0000000000017941 */ /* 0x000fea0003800000 */
.L_x_4391:
[----:B------:R-:W-:Y:S01]  /*4660*/  ISETP.NE.AND P4, PT, R29, RZ, PT ;  /* 0x000000ff1d00720c */ /* 0x000fe20003f85270 */
[----:B------:R-:W-:-:S12]  /*4670*/  BSSY B1, `(.L_x_4395) ;  /* 0x0000075000017945 */ /* 0x000fd80003800000 */
[----:B------:R-:W-:Y:S05]  /*4680*/  @!P4 BRA `(.L_x_4396) ;  /* 0x0000000400ccc947 */ /* 0x000fea0003800000 */
[----:B-123--:R1:W2:Y:S01]  /*4690*/  LDS.128 R4, [R105+0x20400] ;  /* 0x0204000069047984 */ /* 0x00e2a20000000c00 */
[----:B------:R-:W-:Y:S01]  /*46a0*/  ISETP.GE.AND P4, PT, R218, R109, PT ;  /* 0x0000006dda00720c */ /* 0x000fe20003f86270 */
[----:B------:R-:W-:-:S12]  /*46b0*/  BSSY B2, `(.L_x_4397) ;  /* 0x000006f000027945 */ /* 0x000fd80003800000 */
[----:B-1----:R-:W-:Y:S05]  /*46c0*/  @P4 BRA `(.L_x_4398) ;  /* 0x0000000400b44947 */ /* 0x002fea0003800000 */
[----:B------:R-:W-:Y:S01]  /*46d0*/  SHF.R.U32.HI R43, RZ, 0x8, R35 ;  /* 0x00000008ff2b7819 */ /* 0x000fe20000011623 */
[----:B--2---:R-:W-:Y:S01]  /*46e0*/  IMAD.MOV.U32 R36, RZ, RZ, R7 ;  /* 0x000000ffff247224 */ /* 0x004fe200078e0007 */
[----:B------:R-:W-:Y:S02]  /*46f0*/  SHF.R.U32.HI R39, RZ, 0x8, R37 ;  /* 0x00000008ff277819 */ /* 0x000fe40000011625 */
[----:B------:R-:W-:Y:S01]  /*4700*/  SHF.R.U32.HI R49, RZ, 0x18, R35 ;  /* 0x00000018ff317819 */ /* 0x000fe20000011623 */
[----:B------:R-:W-:Y:S01]  /*4710*/  IMAD.SHL.U32 R7, R43, 0x100, RZ ;  /* 0x000001002b077824 */ /* 0x000fe200078e00ff */
[----:B------:R-:W-:Y:S02]  /*4720*/  LOP3.LUT R34, R35, 0xff, RZ, 0xc0, !PT ;  /* 0x000000ff23227812 */ /* 0x000fe400078ec0ff */
[----:B------:R-:W-:Y:S02]  /*4730*/  SHF.R.U32.HI R41, RZ, 0x18, R37 ;  /* 0x00000018ff297819 */ /* 0x000fe40000011625 */
[----:B------:R-:W-:-:S02]  /*4740*/  LOP3.LUT R38, R37, 0xff, RZ, 0xc0, !PT ;  /* 0x000000ff25267812 */ /* 0x000fc400078ec0ff */
        /* <DEDUP_REMOVED lines=101> */
.L_x_4398:
[----:B------:R-:W-:Y:S05]  /*4da0*/  BSYNC B2 ;  /* 0x0000000000027941 */ /* 0x000fea0003800000 */
.L_x_4397:
[----:B--2---:R4:W-:Y:S02]  /*4db0*/  STG.E.128 desc[UR40][R8.64+0x60], R4 ;  /* 0x0000600408007986 */ /* 0x0049e4000c101d28 */
.L_x_4396:
[----:B------:R-:W-:Y:S05]  /*4dc0*/  BSYNC B1 ;  /* 0x0000000000017941 */ /* 0x000fea0003800000 */
.L_x_4395:
[----:B------:R-:W-:Y:S01]  /*4dd0*/  ISETP.NE.AND P4, PT, R3, RZ, PT ;  /* 0x000000ff0300720c */ /* 0x000fe20003f85270 */
[----:B------:R-:W-:-:S12]  /*4de0*/  BSSY B1, `(.L_x_4399) ;  /* 0x0000075000017945 */ /* 0x000fd80003800000 */
[----:B------:R-:W-:Y:S05]  /*4df0*/  @!P4 BRA `(.L_x_4400) ;  /* 0x0000000400ccc947 */ /* 0x000fea0003800000 */
[----:B-1234-:R1:W2:Y:S01]  /*4e00*/  LDS.128 R4, [R106+0x22400] ;  /* 0x022400006a047984 */ /* 0x01e2a20000000c00 */
        /* <DEDUP_REMOVED lines=112> */
.L_x_4402:
[----:B------:R-:W-:Y:S05]  /*5510*/  BSYNC B2 ;  /* 0x0000000000027941 */ /* 0x000fea0003800000 */
.L_x_4401:
[----:B--2---:R1:W-:Y:S02]  /*5520*/  STG.E.128 desc[UR40][R8.64+0x80], R4 ;  /* 0x0000800408007986 */ /* 0x0043e4000c101d28 */
.L_x_4400:
[----:B------:R-:W-:Y:S05]  /*5530*/  BSYNC B1 ;  /* 0x0000000000017941 */ /* 0x000fea0003800000 */
.L_x_4399:
[----:B------:R-:W-:-:S13]  /*5540*/  ISETP.NE.AND P4, PT, R0, RZ, PT ;  /* 0x000000ff0000720c */ /* 0x000fda0003f85270 */
[----:B------:R-:W-:Y:S05]  /*5550*/  @!P4 BRA `(.L_x_4382) ;  /* 0x0000003c0048c947 */ /* 0x000fea0003800000 */
[----:B-1234-:R1:W2:Y:S01]  /*5560*/  LDS.128 R4, [R105+0x22400] ;  /* 0x0224000069047984 */ /* 0x01e2a20000000c00 */
        /* <DEDUP_REMOVED lines=9> */
[----:B------:R-:W-:Y:S02]  /*5600*/  LOP3.LUT R14, R13, 0xff0000ff, RZ, 0xc0, !PT ;  /* 0xff0000ff0d0e7812 */ /* 0x000fe400078ec0ff */
[----:B------:R-:W-:Y:S01]  /*5610*/  SHF.R.U32.HI R32, RZ, 0x10, R13 ;  /* 0x00000010ff207819 */ /* 0x000fe2000001160d */
[----:B------:R-:W-:Y:S01]  /*5620*/  IMAD.SHL.U32 R13, R15, 0x100, RZ ;  /* 0x000001000f0d7824 */ /* 0x000fe200078e00ff */
[----:B------:R-:W-:Y:S01]  /*5630*/  SHF.R.U32.HI R33, RZ, 0x10, R11 ;  /* 0x00000010ff217819 */ /* 0x000fe2000001160b */
[----:B------:R-:W-:Y:S01]  /*5640*/  IMAD.MOV.U32 R11, RZ, RZ, R6 ;  /* 0x000000ffff0b7224 */ /* 0x000fe200078e0006 */
[----:B------:R-:W-:Y:S01]  /*5650*/  PRMT R10, R35, 0x654, R10 ;  /* 0x00000654230a7816 */ /* 0x000fe2000000000a */
[----:B------:R-:W-:Y:S01]  /*5660*/  IMAD.U32 R32, R32, 0x10000, RZ ;  /* 0x0001000020207824 */ /* 0x000fe200078e00ff */
[----:B------:R-:W-:-:S02]  /*5670*/  LOP3.LUT R13, R14, 0xff00, R13, 0xf8, !PT ;  /* 0x0000ff000e0d7812 */ /* 0x000fc400078ef80d */
        /* <DEDUP_REMOVED lines=93> */
.L_x_4404:
[----:B------:R-:W-:Y:S05]  /*5c50*/  BSYNC B1 ;  /* 0x0000000000017941 */ /* 0x000fea0003800000 */
.L_x_4403:
[----:B--2---:R1:W-:Y:S01]  /*5c60*/  STG.E.128 desc[UR40][R8.64+0xa0], R4 ;  /* 0x0000a00408007986 */ /* 0x0043e2000c101d28 */
[----:B------:R-:W-:Y:S05]  /*5c70*/  BRA `(.L_x_4382) ;  /* 0x0000003400807947 */ /* 0x000fea0003800000 */
.L_x_4376:
        /* <DEDUP_REMOVED lines=42> */
.L_x_4406:
[----:B------:R-:W-:Y:S05]  /*5f20*/  BSYNC B1 ;  /* 0x0000000000017941 */ /* 0x000fea0003800000 */
.L_x_4405:
[----:B------:R-:W-:Y:S01]  /*5f30*/  UISETP.NE.AND UP0, UPT, UR42, 0x3, UPT ;  /* 0x000000032a00788c */ /* 0x000fe2000bf05270 */
[----:B-----5:R-:W-:Y:S02]  /*5f40*/  IMAD.MOV.U32 R110, RZ, RZ, R6 ;  /* 0x000000ffff6e7224 */ /* 0x020fe400078e0006 */
        /* <DEDUP_REMOVED lines=14> */
.L_x_4407:
[----:B------:R-:W-:Y:S01]  /*6030*/  IMAD R103, R17, 0x8, R16 ;  /* 0x0000000811677824 */ /* 0x000fe200078e0210 */
[----:B------:R-:W-:Y:S01]  /*6040*/  SHF.L.U32 R108, R206, 0x1f, RZ ;  /* 0x0000001fce6c7819 */ /* 0x000fe200000006ff */
[----:B------:R-:W-:Y:S03]  /*6050*/  BSSY B1, `(.L_x_4408) ;  /* 0x0000003000017945 */ /* 0x000fe60003800000 */
[----:B------:R-:W1:Y:S02]  /*6060*/  SYNCS.PHASECHK.TRANS64.TRYWAIT P5, [R103+URZ+0x2a890], R108 ;  /* 0x02a8906c670075a7 */ /* 0x000e6400080a017f */
[----:B-1----:R-:W-:Y:S05]  /*6070*/  @!P5 BRA `(.L_x_4409) ;  /* 0x0000024c00acd947 */ /* 0x002fea0003800000 */
.L_x_4734:
[----:B------:R-:W-:Y:S05]  /*6080*/  BSYNC B1 ;  /* 0x0000000000017941 */ /* 0x000fea0003800000 */
.L_x_4408:
[----:B------:R-:W-:Y:S05]  /*6090*/  @P4 BRA `(.L_x_4382) ;  /* 0x0000003000784947 */ /* 0x000fea0003800000 */
[----:B------:R-:W2:Y:S01]  /*60a0*/  LDC R115, c[0x0][0x2f4] ;  /* 0x0000bd00ff737b82 */ /* 0x000ea20000000800 */
[----:B------:R-:W-:Y:S01]  /*60b0*/  ISETP.NE.AND P4, PT, R64, RZ, PT ;  /* 0x000000ff4000720c */ /* 0x000fe20003f85270 */
[----:B------:R-:W-:Y:S01]  /*60c0*/  ULDC.64 UR4, c[0x0][0x300] ;  /* 0x0000c00000047ab9 */ /* 0x000fe20000000a00 */
[----:B0-----:R-:W-:Y:S01]  /*60d0*/  SHF.R.S32.HI R44, RZ, 0x1f, R200 ;  /* 0x0000001fff2c7819 */ /* 0x001fe200000114c8 */
[----:B------:R-:W-:Y:S01]  /*60e0*/  IMAD.MOV.U32 R98, RZ, RZ, R48 ;  /* 0x000000ffff627224 */ /* 0x000fe200078e0030 */
[----:B------:R-:W-:Y:S03]  /*60f0*/  BSSY B1, `(.L_x_4410) ;  /* 0x00000fe000017945 */ /* 0x000fe60003800000 */
[----:B------:R-:W-:Y:S02]  /*6100*/  IMAD R45, R44, UR4, RZ ;  /* 0x000000042c2d7c24 */ /* 0x000fe4000f8e02ff */
[----:B------:R-:W-:-:S04]  /*6110*/  IMAD.WIDE.U32 R98, R200, UR4, R98 ;  /* 0x00000004c8627c25 */ /* 0x000fc8000f8e0062 */
[----:B------:R-:W-:-:S04]  /*6120*/  IMAD R45, R200, UR5, R45 ;  /* 0x00000005c82d7c24 */ /* 0x000fc8000f8e022d */
[----:B------:R-:W-:Y:S02]  /*6130*/  IMAD.IADD R114, R45, 0x1, R99 ;  /* 0x000000012d727824 */ /* 0x000fe400078e0263 */
[----:B--2---:R-:W-:Y:S01]  /*6140*/  IMAD.IADD R117, R115, 0x1, -R76 ;  /* 0x0000000173757824 */ /* 0x004fe200078e0a4c */
[----:B------:R-:W-:Y:S06]  /*6150*/  @!P4 BRA `(.L_x_4411) ;  /* 0x0000000c00dcc947 */ /* 0x000fec0003800000 */
[----:B------:R-:W-:Y:S01]  /*6160*/  SEL R44, R76, R117, !P0 ;  /* 0x000000754c2c7207 */ /* 0x000fe20004000000 */
[----:B------:R-:W-:Y:S01]  /*6170*/  BSSY B2, `(.L_x_4412) ;  /* 0x00000eb000027945 */ /* 0x000fe20003800000 */
[----:B------:R-:W-:Y:S02]  /*6180*/  IADD3 R121, P4, P5, R60, R98, R71 ;  /* 0x000000623c797210 */ /* 0x000fe40007d9e047 */
[----:B------:R-:W-:Y:S02]  /*6190*/  SHF.R.S32.HI R45, RZ, 0x1f, R44 ;  /* 0x0000001fff2d7819 */ /* 0x000fe4000001142c */
[----:B------:R-:W-:Y:S02]  /*61a0*/  IADD3.X R122, R101, R114, R68, P4, P5 ;  /* 0x00000072657a7210 */ /* 0x000fe400027ea444 */
[----:B------:R-:W-:Y:S02]  /*61b0*/  LEA.HI R45, R45, R44, RZ, 0x5 ;  /* 0x0000002c2d2d7211 */ /* 0x000fe400078f28ff */
[----:B------:R-:W-:-:S02]  /*61c0*/  ISETP.GE.AND P4, PT, R22, R109, PT ;  /* 0x0000006d1600720c */ /* 0x000fc40003f86270 */
[----:B------:R-:W-:-:S04]  /*61d0*/  SHF.R.S32.HI R44, RZ, 0x5, R45 ;  /* 0x00000005ff2c7819 */ /* 0x000fc8000001142d */
        /* <DEDUP_REMOVED lines=13> */
[----:B------:R-:W0:Y:S04]  /*62b0*/  LDS.128 R44, [R45+0x1e400] ;  /* 0x01e400002d2c7984 */ /* 0x000e280000000c00 */
[----:B------:R-:W2:Y:S01]  /*62c0*/  LDS.128 R48, [R48+0x1e400] ;  /* 0x01e4000030307984 */ /* 0x000ea20000000c00 */
[----:B------:R-:W-:Y:S05]  /*62d0*/  @P4 BRA `(.L_x_4413) ;  /* 0x0000000c00504947 */ /* 0x000fea0003800000 */
[--C-:B------:R-:W-:Y:S02]  /*62e0*/  SHF.R.U32.HI R134, RZ, 0x10, R13.reuse ;  /* 0x00000010ff867819 */ /* 0x100fe4000001160d */
[--C-:B------:R-:W-:Y:S02]  /*62f0*/  SHF.R.U32.HI R132, RZ, 0x8, R13.reuse ;  /* 0x00000008ff847819 */ /* 0x100fe4000001160d */
[----:B------:R-:W-:Y:S02]  /*6300*/  LOP3.LUT R12, R13, 0xff, RZ, 0xc0, !PT ;  /* 0x000000ff0d0c7812 */ /* 0x000fe400078ec0ff */
[----:B------:R-:W-:Y:S02]  /*6310*/  SHF.R.U32.HI R13, RZ, 0x18, R13 ;  /* 0x00000018ff0d7819 */ /* 0x000fe4000001160d */
[--C-:B------:R-:W-:Y:S02]  /*6320*/  SHF.R.U32.HI R131, RZ, 0x10, R43.reuse ;  /* 0x00000010ff837819 */ /* 0x100fe4000001162b */
[----:B------:R-:W-:-:S02]  /*6330*/  SHF.R.U32.HI R128, RZ, 0x8, R43 ;  /* 0x00000008ff807819 */ /* 0x000fc4000001162b */
[----:B------:R-:W-:Y:S01]  /*6340*/  LOP3.LUT R42, R43, 0xff, RZ, 0xc0, !PT ;  /* 0x000000ff2b2a7812 */ /* 0x000fe200078ec0ff */
[----:B------:R-:W-:Y:S01]  /*6350*/  IMAD.U32 R131, R131, 0x10000, RZ ;  /* 0x0001000083837824 */ /* 0x000fe200078e00ff */
[----:B------:R-:W-:Y:S02]  /*6360*/  SHF.R.U32.HI R43, RZ, 0x18, R43 ;  /* 0x00000018ff2b7819 */ /* 0x000fe4000001162b */
[----:B------:R-:W-:Y:S01]  /*6370*/  PRMT R13, R13, 0x654, R12 ;  /* 0x000006540d0d7816 */ /* 0x000fe2000000000c */
[----:B------:R-:W-:Y:S01]  /*6380*/  IMAD.SHL.U32 R12, R132, 0x100, RZ ;  /* 0x00000100840c7824 */ /* 0x000fe200078e00ff */
[--C-:B------:R-:W-:Y:S02]  /*6390*/  SHF.R.U32.HI R135, RZ, 0x10, R15.reuse ;  /* 0x00000010ff877819 */ /* 0x100fe4000001160f */
[----:B------:R-:W-:Y:S02]  /*63a0*/  SHF.R.U32.HI R130, RZ, 0x8, R15 ;  /* 0x00000008ff827819 */ /* 0x000fe4000001160f */
[----:B------:R-:W-:-:S02]  /*63b0*/  LOP3.LUT R14, R15, 0xff, RZ, 0xc0, !PT ;  /* 0x000000ff0f0e7812 */ /* 0x000fc400078ec0ff */
[----:B------:R-:W-:Y:S02]  /*63c0*/  SHF.R.U32.HI R15, RZ, 0x18, R15 ;  /* 0x00000018ff0f7819 */ /* 0x000fe4000001160f */
[--C-:B------:R-:W-:Y:S02]  /*63d0*/  SHF.R.U32.HI R133, RZ, 0x10, R41.reuse ;  /* 0x00000010ff857819 */ /* 0x100fe40000011629 */
[--C-:B------:R-:W-:Y:S02]  /*63e0*/  SHF.R.U32.HI R129, RZ, 0x8, R41.reuse ;  /* 0x00000008ff817819 */ /* 0x100fe40000011629 */
[----:B------:R-:W-:Y:S02]  /*63f0*/  LOP3.LUT R40, R41, 0xff, RZ, 0xc0, !PT ;  /* 0x000000ff29287812 */ /* 0x000fe400078ec0ff */
[----:B------:R-:W-:Y:S01]  /*6400*/  PRMT R43, R43, 0x654, R42 ;  /* 0x000006542b2b7816 */ /* 0x000fe2000000002a */
[----:B------:R-:W-:Y:S01]  /*6410*/  IMAD.SHL.U32 R42, R128, 0x100, RZ ;  /* 0x00000100802a7824 */ /* 0x000fe200078e00ff */
[----:B------:R-:W-:-:S02]  /*6420*/  SHF.R.U32.HI R41, RZ, 0x18, R41 ;  /* 0x00000018ff297819 */ /* 0x000fc40000011629 */
[----:B------:R-:W-:Y:S01]  /*6430*/  LOP3.LUT R13, R13, 0xff00, R12, 0xf8, !PT ;  /* 0x0000ff000d0d7812 */ /* 0x000fe200078ef80c */
[----:B------:R-:W-:Y:S01]  /*6440*/  IMAD.SHL.U32 R12, R130, 0x100, RZ ;  /* 0x00000100820c7824 */ /* 0x000fe200078e00ff */
[----:B------:R-:W-:Y:S01]  /*6450*/  PRMT R15, R15, 0x654, R14 ;  /* 0x000006540f0f7816 */ /* 0x000fe2000000000e */
[----:B------:R-:W-:Y:S01]  /*6460*/  IMAD.U32 R14, R134, 0x10000, RZ ;  /* 0x00010000860e7824 */ /* 0x000fe200078e00ff */
[----:B------:R-:W-:Y:S01]  /*6470*/  PRMT R41, R41, 0x654, R40 ;  /* 0x0000065429297816 */ /* 0x000fe20000000028 */
[----:B------:R-:W-:Y:S01]  /*6480*/  IMAD.SHL.U32 R40, R129, 0x100, RZ ;  /* 0x0000010081287824 */ /* 0x000fe200078e00ff */
[----:B------:R-:W-:Y:S02]  /*6490*/  LOP3.LUT R134, R43, 0xff00, R42, 0xf8, !PT ;  /* 0x0000ff002b867812 */ /* 0x000fe400078ef82a */
[----:B------:R-:W-:Y:S02]  /*64a0*/  F2FP.F16.E4M3.UNPACK_B R130, R127.H1 ;  /* 0x0000007fff82723e */ /* 0x000fe400030006ff */
[----:B--2---:R-:W-:-:S02]  /*64b0*/  F2FP.F16.E4M3.UNPACK_B R128, R48.H1 ;  /* 0x00000030ff80723e */ /* 0x004fc400030006ff */
[----:B0-----:R-:W-:Y:S02]  /*64c0*/  F2FP.F16.E4M3.UNPACK_B R42, R44.H1 ;  /* 0x0000002cff2a723e */ /* 0x001fe400030006ff */
[----:B------:R-:W-:Y:S01]  /*64d0*/  LOP3.LUT R15, R15, 0xff00, R12, 0xf8, !PT ;  /* 0x0000ff000f0f7812 */ /* 0x000fe200078ef80c */
[----:B------:R-:W-:Y:S01]  /*64e0*/  IMAD.U32 R12, R135, 0x10000, RZ ;  /* 0x00010000870c7824 */ /* 0x000fe200078e00ff */
[----:B------:R-:W-:Y:S01]  /*64f0*/  LOP3.LUT R132, R41, 0xff00, R40, 0xf8, !PT ;  /* 0x0000ff0029847812 */ /* 0x000fe200078ef828 */
[----:B------:R-:W-:Y:S01]  /*6500*/  HADD2.F32 R41, -RZ, R128.H0_H0 ;  /* 0x20000080ff297230 */ /* 0x000fe20000004100 */
[----:B------:R-:W-:Y:S01]  /*6510*/  LOP3.LUT R14, R13, 0xff0000, R14, 0xf8, !PT ;  /* 0x00ff00000d0e7812 */ /* 0x000fe200078ef80e */
[----:B------:R-:W-:Y:S01]  /*6520*/  HADD2.F32 R13, -RZ, R130.H0_H0 ;  /* 0x20000082ff0d7230 */ /* 0x000fe20000004100 */
[----:B------:R-:W-:Y:S01]  /*6530*/  F2FP.F16.E4M3.UNPACK_B R43, R126.H1 ;  /* 0x0000007eff2b723e */ /* 0x000fe200030006ff */
[----:B------:R-:W-:Y:S01]  /*6540*/  HADD2.F32 R40, -RZ, R42.H0_H0 ;  /* 0x2000002aff287230 */ /* 0x000fe20000004100 */
[----:B------:R-:W-:Y:S01]  /*6550*/  LOP3.LUT R12, R15, 0xff0000, R12, 0xf8, !PT ;  /* 0x00ff00000f0c7812 */ /* 0x000fe200078ef80c */
[----:B------:R-:W-:-:S02]  /*6560*/  IMAD.U32 R15, R133, 0x10000, RZ ;  /* 0x00010000850f7824 */ /* 0x000fc400078e00ff */
[CC--:B------:R-:W-:Y:S01]  /*6570*/  FMUL.FTZ R133, R41.reuse, R13.reuse ;  /* 0x0000000d29857220 */ /* 0x0c0fe20000410000 */
[--C-:B------:R-:W-:Y:S02]  /*6580*/  HADD2.F32 R129, -RZ, R43.reuse.H0_H0 ;  /* 0x2000002bff817230 */ /* 0x100fe40000004100 */
[----:B------:R-:W-:Y:S01]  /*6590*/  FMUL.FTZ R136, R40, R13 ;  /* 0x0000000d28887220 */ /* 0x000fe20000410000 */
[----:B------:R-:W-:Y:S01]  /*65a0*/  HADD2.F32 R128, -RZ, R128.H1_H1 ;  /* 0x30000080ff807230 */ /* 0x000fe20000004100 */
[----:B------:R-:W-:Y:S01]  /*65b0*/  LOP3.LUT R15, R132, 0xff0000, R15, 0xf8, !PT ;  /* 0x00ff0000840f7812 */ /* 0x000fe200078ef80f */
[----:B------:R-:W-:Y:S02]  /*65c0*/  HADD2.F32 R132, -RZ, R130.H1_H1 ;  /* 0x30000082ff847230 */ /* 0x000fe40000004100 */
[-C--:B------:R-:W-:Y:S01]  /*65d0*/  FFMA.FTZ R40, R40, R129.reuse, -R133 ;  /* 0x0000008128287223 */ /* 0x080fe20000010885 */
[----:B------:R-:W-:Y:S01]  /*65e0*/  FFMA.FTZ R41, R41, R129, R136 ;  /* 0x0000008129297223 */ /* 0x000fe20000010088 */
[----:B------:R-:W-:Y:S01]  /*65f0*/  HADD2.F32 R129, -RZ, R43.H1_H1 ;  /* 0x3000002bff817230 */ /* 0x000fe20000004100 */
[----:B------:R-:W-:Y:S01]  /*6600*/  F2FP.F16.E4M3.UNPACK_B R130, R127 ;  /* 0x0000007fff82723e */ /* 0x000fe200020006ff */
[----:B------:R-:W-:Y:S01]  /*6610*/  HADD2.F32 R43, -RZ, R42.H1_H1 ;  /* 0x3000002aff2b7230 */ /* 0x000fe20000004100 */
[----:B------:R-:W-:-:S02]  /*6620*/  F2FP.F16.E4M3.UNPACK_B R48, R48 ;  /* 0x00000030ff30723e */ /* 0x000fc400020006ff */
[----:B------:R-:W-:Y:S02]  /*6630*/  F2FP.F16.E4M3.UNPACK_B R44, R44 ;  /* 0x0000002cff2c723e */ /* 0x000fe400020006ff */
[----:B------:R-:W-:Y:S01]  /*6640*/  LOP3.LUT R13, R134, 0xff0000, R131, 0xf8, !PT ;  /* 0x00ff0000860d7812 */ /* 0x000fe200078ef883 */
[----:B------:R-:W-:Y:S01]  /*6650*/  FMUL.FTZ R134, R128, R132 ;  /* 0x0000008480867220 */ /* 0x000fe20000410000 */
[----:B------:R-:W-:Y:S01]  /*6660*/  F2FP.F16.E4M3.UNPACK_B R127, R126 ;  /* 0x0000007eff7f723e */ /* 0x000fe200020006ff */
[----:B------:R-:W-:Y:S02]  /*6670*/  HADD2.F32 R131, -RZ, R130.H0_H0 ;  /* 0x20000082ff837230 */ /* 0x000fe40000004100 */
[C---:B------:R-:W-:Y:S01]  /*6680*/  FMUL.FTZ R133, R43.reuse, R132 ;  /* 0x000000842b857220 */ /* 0x040fe20000410000 */
[----:B------:R-:W-:Y:S02]  /*6690*/  HADD2.F32 R126, -RZ, R48.H0_H0 ;  /* 0x20000030ff7e7230 */ /* 0x000fe40000004100 */
[----:B------:R-:W-:Y:S01]  /*66a0*/  FFMA.FTZ R139, R43, R129, -R134 ;  /* 0x000000812b8b7223 */ /* 0x000fe20000010886 */
[----:B------:R-:W-:-:S02]  /*66b0*/  HADD2.F32 R42, -RZ, R44.H0_H0 ;  /* 0x2000002cff2a7230 */ /* 0x000fc40000004100 */
[----:B------:R-:W-:Y:S01]  /*66c0*/  FFMA.FTZ R134, R128, R129, R133 ;  /* 0x0000008180867223 */ /* 0x000fe20000010085 */
        /* <DEDUP_REMOVED lines=30> */
[-C--:B------:R-:W-:Y:S01]  /*68b0*/  FMUL.FTZ R135, R126, R127.reuse ;  /* 0x0000007f7e877220 */ /* 0x080fe20000410000 */
[----:B------:R-:W-:Y:S01]  /*68c0*/  F2FP.F16.E4M3.UNPACK_B R46, R46 ;  /* 0x0000002eff2e723e */ /* 0x000fe200020006ff */
[----:B------:R-:W-:Y:S01]  /*68d0*/  FMUL.FTZ R127, R42, R127 ;  /* 0x0000007f2a7f7220 */ /* 0x000fe20000410000 */
        /* <DEDUP_REMOVED lines=12> */
[----:B------:R-:W-:Y:S01]  /*69a0*/  FMUL.FTZ R48, R42, R48 ;  /* 0x000000302a307220 */ /* 0x000fe20000410000 */
[----:B------:R-:W-:Y:S01]  /*69b0*/  HADD2.F32 R50, -RZ, R50.H1_H1 ;  /* 0x30000032ff327230 */ /* 0x000fe20000004100 */
[----:B------:R-:W-:Y:S01]  /*69c0*/  F2FP.SATFINITE.E4M3.F32.PACK_AB_MERGE_C R128, R143, R128, RZ ;  /* 0x000000808f80723e */ /* 0x000fe200048070ff */
[--C-:B------:R-:W-:Y:S02]  /*69d0*/  HADD2.F32 R44, -RZ, R124.reuse.H0_H0 ;  /* 0x2000007cff2c7230 */ /* 0x100fe40000004100 */
[-C--:B------:R-:W-:Y:S01]  /*69e0*/  FMUL.FTZ R137, R46, R127.reuse ;  /* 0x0000007f2e897220 */ /* 0x080fe20000410000 */
[----:B------:R-:W-:Y:S02]  /*69f0*/  HADD2.F32 R125, -RZ, R124.H1_H1 ;  /* 0x3000007cff7d7230 */ /* 0x000fe40000004100 */
[----:B------:R-:W-:Y:S01]  /*6a00*/  FMUL.FTZ R135, R50, R127 ;  /* 0x0000007f32877220 */ /* 0x000fe20000410000 */
[-C--:B------:R-:W-:Y:S01]  /*6a10*/  FFMA.FTZ R126, R42, R44.reuse, -R129 ;  /* 0x0000002c2a7e7223 */ /* 0x080fe20000010881 */
[----:B------:R-:W-:Y:S01]  /*6a20*/  FFMA.FTZ R127, R43, R44, R48 ;  /* 0x0000002c2b7f7223 */ /* 0x000fe20000010030 */
[----:B------:R-:W-:Y:S01]  /*6a30*/  F2FP.F16.E4M3.UNPACK_B R42, R49 ;  /* 0x00000031ff2a723e */ /* 0x000fe200020006ff */
[----:B------:R-:W-:Y:S01]  /*6a40*/  FFMA.FTZ R135, R46, R125, -R135 ;  /* 0x0000007d2e877223 */ /* 0x000fe20000010887 */
[----:B------:R-:W-:Y:S01]  /*6a50*/  F2FP.F16.E4M3.UNPACK_B R43, R15 ;  /* 0x0000000fff2b723e */ /* 0x000fe200020006ff */
[----:B------:R-:W-:Y:S01]  /*6a60*/  FFMA.FTZ R50, R50, R125, R137 ;  /* 0x0000007d32327223 */ /* 0x000fe20000010089 */
[----:B------:R-:W-:Y:S01]  /*6a70*/  F2FP.SATFINITE.E4M3.F32.PACK_AB_MERGE_C R48, R132, R131, R41 ;  /* 0x000000838430723e */ /* 0x000fe20004807029 */
[--C-:B------:R-:W-:Y:S01]  /*6a80*/  HADD2.F32 R124, -RZ, R42.reuse.H0_H0 ;  /* 0x2000002aff7c7230 */ /* 0x100fe20000004100 */
[----:B------:R-:W-:Y:S01]  /*6a90*/  F2FP.F16.E4M3.UNPACK_B R41, R45 ;  /* 0x0000002dff29723e */ /* 0x000fe200020006ff */
[----:B------:R-:W-:Y:S01]  /*6aa0*/  HADD2.F32 R129, -RZ, R43.H0_H0 ;  /* 0x2000002bff817230 */ /* 0x000fe20000004100 */
[----:B------:R-:W-:Y:S01]  /*6ab0*/  F2FP.SATFINITE.E4M3.F32.PACK_AB_MERGE_C R44, R130, R133, R40 ;  /* 0x00000085822c723e */ /* 0x000fe20004807028 */
[----:B------:R-:W-:Y:S01]  /*6ac0*/  HADD2.F32 R42, -RZ, R42.H1_H1 ;  /* 0x3000002aff2a7230 */ /* 0x000fe20000004100 */
[----:B------:R-:W-:Y:S01]  /*6ad0*/  F2FP.F16.E4M3.UNPACK_B R125, R14 ;  /* 0x0000000eff7d723e */ /* 0x000fe200020006ff */
[----:B------:R-:W-:Y:S01]  /*6ae0*/  HADD2.F32 R40, -RZ, R41.H0_H0 ;  /* 0x20000029ff287230 */ /* 0x000fe20000004100 */
[----:B------:R-:W-:Y:S01]  /*6af0*/  F2FP.SATFINITE.E4M3.F32.PACK_AB_MERGE_C R46, R141, R136, RZ ;  /* 0x000000888d2e723e */ /* 0x000fe200048070ff */
[----:B------:R-:W-:Y:S01]  /*6b00*/  FMUL.FTZ R131, R124, R129 ;  /* 0x000000817c837220 */ /* 0x000fe20000410000 */
[----:B------:R-:W-:Y:S01]  /*6b10*/  F2FP.SATFINITE.E4M3.F32.PACK_AB_MERGE_C R50, R50, R127, R128 ;  /* 0x0000007f3232723e */ /* 0x000fe20004807080 */
[----:B------:R-:W-:Y:S01]  /*6b20*/  HADD2.F32 R127, -RZ, R125.H0_H0 ;  /* 0x2000007dff7f7230 */ /* 0x000fe20000004100 */
[----:B------:R-:W-:Y:S01]  /*6b30*/  F2FP.SATFINITE.E4M3.F32.PACK_AB_MERGE_C R46, R135, R126, R46 ;  /* 0x0000007e872e723e */ /* 0x000fe2000480702e */
[----:B------:R-:W-:Y:S01]  /*6b40*/  FMUL.FTZ R129, R40, R129 ;  /* 0x0000008128817220 */ /* 0x000fe20000410000 */
[----:B------:R-:W-:Y:S01]  /*6b50*/  HADD2.F32 R126, -RZ, R43.H1_H1 ;  /* 0x3000002bff7e7230 */ /* 0x000fe20000004100 */
[----:B------:R-:W-:Y:S01]  /*6b60*/  F2FP.F16.E4M3.UNPACK_B R49, R49.H1 ;  /* 0x00000031ff31723e */ /* 0x000fe200030006ff */
[----:B------:R-:W-:-:S02]  /*6b70*/  HADD2.F32 R43, -RZ, R41.H1_H1 ;  /* 0x30000029ff2b7230 */ /* 0x000fc40000004100 */
[-C--:B------:R-:W-:Y:S01]  /*6b80*/  FFMA.FTZ R41, R124, R127.reuse, R129 ;  /* 0x0000007f7c297223 */ /* 0x080fe20000010081 */
[----:B------:R-:W-:Y:S02]  /*6b90*/  HADD2.F32 R125, -RZ, R125.H1_H1 ;  /* 0x3000007dff7d7230 */ /* 0x000fe40000004100 */
[-C--:B------:R-:W-:Y:S01]  /*6ba0*/  FMUL.FTZ R124, R42, R126.reuse ;  /* 0x0000007e2a7c7220 */ /* 0x080fe20000410000 */
[----:B------:R-:W-:Y:S01]  /*6bb0*/  FFMA.FTZ R40, R40, R127, -R131 ;  /* 0x0000007f28287223 */ /* 0x000fe20000010883 */
[C---:B------:R-:W-:Y:S01]  /*6bc0*/  FMUL.FTZ R127, R43.reuse, R126 ;  /* 0x0000007e2b7f7220 */ /* 0x040fe20000410000 */
[----:B------:R-:W-:Y:S01]  /*6bd0*/  F2FP.F16.E4M3.UNPACK_B R45, R45.H1 ;  /* 0x0000002dff2d723e */ /* 0x000fe200030006ff */
[----:B------:R-:W-:Y:S01]  /*6be0*/  FFMA.FTZ R43, R43, R125, -R124 ;  /* 0x0000007d2b2b7223 */ /* 0x000fe2000001087c */
[----:B------:R-:W-:Y:S01]  /*6bf0*/  F2FP.F16.E4M3.UNPACK_B R124, R15.H1 ;  /* 0x0000000fff7c723e */ /* 0x000fe200030006ff */
[----:B------:R-:W-:Y:S01]  /*6c00*/  FFMA.FTZ R132, R42, R125, R127 ;  /* 0x0000007d2a847223 */ /* 0x000fe2000001007f */
[----:B------:R-:W-:Y:S01]  /*6c10*/  HADD2.F32 R42, -RZ, R49.H0_H0 ;  /* 0x20000031ff2a7230 */ /* 0x000fe20000004100 */
[----:B------:R-:W-:Y:S01]  /*6c20*/  F2FP.F16.E4M3.UNPACK_B R14, R14.H1 ;  /* 0x0000000eff0e723e */ /* 0x000fe200030006ff */
[----:B------:R-:W-:Y:S01]  /*6c30*/  HADD2.F32 R15, -RZ, R45.H0_H0 ;  /* 0x2000002dff0f7230 */ /* 0x000fe20000004100 */
[----:B------:R-:W-:Y:S01]  /*6c40*/  F2FP.F16.E4M3.UNPACK_B R127, R13 ;  /* 0x0000000dff7f723e */ /* 0x000fe200020006ff */
[----:B------:R-:W-:-:S02]  /*6c50*/  HADD2.F32 R49, -RZ, R49.H1_H1 ;  /* 0x30000031ff317230 */ /* 0x000fc40000004100 */
[--C-:B------:R-:W-:Y:S02]  /*6c60*/  HADD2.F32 R128, -RZ, R124.reuse.H1_H1 ;  /* 0x3000007cff807230 */ /* 0x100fe40000004100 */
[----:B------:R-:W-:Y:S02]  /*6c70*/  HADD2.F32 R45, -RZ, R45.H1_H1 ;  /* 0x3000002dff2d7230 */ /* 0x000fe40000004100 */
[----:B------:R-:W-:Y:S02]  /*6c80*/  HADD2.F32 R125, -RZ, R124.H0_H0 ;  /* 0x2000007cff7d7230 */ /* 0x000fe40000004100 */
[--C-:B------:R-:W-:Y:S02]  /*6c90*/  HADD2.F32 R124, -RZ, R14.reuse.H0_H0 ;  /* 0x2000000eff7c7230 */ /* 0x100fe40000004100 */
[----:B------:R-:W-:Y:S02]  /*6ca0*/  HADD2.F32 R126, -RZ, R14.H1_H1 ;  /* 0x3000000eff7e7230 */ /* 0x000fe40000004100 */
[-C--:B------:R-:W-:Y:S01]  /*6cb0*/  FMUL.FTZ R14, R49, R128.reuse ;  /* 0x00000080310e7220 */ /* 0x080fe20000410000 */
[----:B------:R-:W-:Y:S01]  /*6cc0*/  FMUL.FTZ R128, R45, R128 ;  /* 0x000000802d807220 */ /* 0x000fe20000410000 */
[CC--:B------:R-:W-:Y:S01]  /*6cd0*/  FMUL.FTZ R130, R42.reuse, R125.reuse ;  /* 0x0000007d2a827220 */ /* 0x0c0fe20000410000 */
[----:B------:R-:W-:Y:S01]  /*6ce0*/  FMUL.FTZ R125, R15, R125 ;  /* 0x0000007d0f7d7220 */ /* 0x000fe20000410000 */
[-C--:B------:R-:W-:Y:S01]  /*6cf0*/  FFMA.FTZ R134, R45, R126.reuse, -R14 ;  /* 0x0000007e2d867223 */ /* 0x080fe2000001080e */
[-C--:B------:R-:W-:Y:S01]  /*6d00*/  F2FP.F16.E4M3.UNPACK_B R45, R51.reuse ;  /* 0x00000033ff2d723e */ /* 0x080fe200020006ff */
[----:B------:R-:W-:Y:S01]  /*6d10*/  FFMA.FTZ R136, R49, R126, R128 ;  /* 0x0000007e31887223 */ /* 0x000fe20000010080 */
[----:B------:R-:W-:Y:S01]  /*6d20*/  F2FP.F16.E4M3.UNPACK_B R51, R51.H1 ;  /* 0x00000033ff33723e */ /* 0x000fe200030006ff */
[-C--:B------:R-:W-:Y:S01]  /*6d30*/  FFMA.FTZ R131, R15, R124.reuse, -R130 ;  /* 0x0000007c0f837223 */ /* 0x080fe20000010882 */
[----:B------:R-:W-:Y:S01]  /*6d40*/  F2FP.F16.E4M3.UNPACK_B R128, R13.H1 ;  /* 0x0000000dff80723e */ /* 0x000fe200030006ff */
[----:B------:R-:W-:Y:S01]  /*6d50*/  FFMA.FTZ R133, R42, R124, R125 ;  /* 0x0000007c2a857223 */ /* 0x000fe2000001007d */
        /* <DEDUP_REMOVED lines=8> */
[----:B------:R-:W-:Y:S01]  /*6de0*/  F2FP.SATFINITE.E4M3.F32.PACK_AB_MERGE_C R131, R134, R131, RZ ;  /* 0x000000838683723e */ /* 0x000fe200048070ff */
[----:B------:R-:W-:-:S02]  /*6df0*/  HADD2.F32 R42, -RZ, R47.H0_H0 ;  /* 0x2000002fff2a7230 */ /* 0x000fc40000004100 */
[----:B------:R-:W-:Y:S01]  /*6e00*/  FMUL.FTZ R138, R49, R130 ;  /* 0x00000082318a7220 */ /* 0x000fe20000410000 */
        /* <DEDUP_REMOVED lines=31> */
[----:B------:R-:W-:Y:S02]  /*7000*/  F2FP.SATFINITE.E4M3.F32.PACK_AB_MERGE_C R49, R132, R41, R133 ;  /* 0x000000298431723e */ /* 0x000fe40004807085 */
[----:B------:R-:W-:-:S07]  /*7010*/  F2FP.SATFINITE.E4M3.F32.PACK_AB_MERGE_C R51, R13, R130, R128 ;  /* 0x000000820d33723e */ /* 0x000fce0004807080 */
.L_x_4413:
[----:B------:R-:W-:Y:S05]  /*7020*/  BSYNC B2 ;  /* 0x0000000000027941 */ /* 0x000fea0003800000 */
.L_x_4412:
        /* <DEDUP_REMOVED lines=9> */
[----:B--2---:R0:W-:Y:S03]  /*70c0*/  @!P4 STG.E.128 desc[UR40][R14.64], R48 ;  /* 0x000000300e00c986 */ /* 0x0041e6000c101d28 */
.L_x_4411:
[----:B------:R-:W-:Y:S05]  /*70d0*/  BSYNC B1 ;  /* 0x0000000000017941 */ /* 0x000fea0003800000 */
.L_x_4410:
        /* <DEDUP_REMOVED lines=27> */
[--C-:B------:R-:W-:Y:S01]  /*7290*/  SHF.R.U32.HI R125, RZ, 0x8, R9.reuse ;  /* 0x00000008ff7d7819 */ /* 0x100fe20000011609 */
[----:B0-----:R-:W-:Y:S01]  /*72a0*/  IMAD.MOV.U32 R36, RZ, RZ, R12 ;  /* 0x000000ffff247224 */ /* 0x001fe200078e000c */
[----:B------:R-:W-:Y:S02]  /*72b0*/  SHF.R.U32.HI R127, RZ, 0x18, R9 ;  /* 0x00000018ff7f7819 */ /* 0x000fe40000011609 */
[----:B------:R-:W-:Y:S02]  /*72c0*/  LOP3.LUT R8, R9, 0xff, RZ, 0xc0, !PT ;  /* 0x000000ff09087812 */ /* 0x000fe400078ec0ff */
[--C-:B------:R-:W-:Y:S02]  /*72d0*/  SHF.R.U32.HI R123, RZ, 0x18, R11.reuse ;  /* 0x00000018ff7b7819 */ /* 0x100fe4000001160b */
[----:B------:R-:W-:Y:S02]  /*72e0*/  LOP3.LUT R10, R11, 0xff, RZ, 0xc0, !PT ;  /* 0x000000ff0b0a7812 */ /* 0x000fe400078ec0ff */
[----:B------:R-:W-:-:S02]  /*72f0*/  SHF.R.U32.HI R51, RZ, 0x8, R11 ;  /* 0x00000008ff337819 */ /* 0x000fc4000001160b */
[----:B------:R-:W-:Y:S02]  /*7300*/  SHF.R.U32.HI R121, RZ, 0x10, R11 ;  /* 0x00000010ff797819 */ /* 0x000fe4000001160b */
[--C-:B------:R-:W-:Y:S02]  /*7310*/  SHF.R.U32.HI R50, RZ, 0x18, R37.reuse ;  /* 0x00000018ff327819 */ /* 0x100fe40000011625 */
[----:B------:R-:W-:Y:S02]  /*7320*/  LOP3.LUT R11, R37, 0xff, RZ, 0xc0, !PT ;  /* 0x000000ff250b7812 */ /* 0x000fe400078ec0ff */
[--C-:B------:R-:W-:Y:S02]  /*7330*/  SHF.R.U32.HI R48, RZ, 0x8, R37.reuse ;  /* 0x00000008ff307819 */ /* 0x100fe40000011625 */
[----:B------:R-:W-:Y:S02]  /*7340*/  SHF.R.U32.HI R49, RZ, 0x10, R37 ;  /* 0x00000010ff317819 */ /* 0x000fe40000011625 */
[----:B------:R-:W-:Y:S01]  /*7350*/  SHF.R.U32.HI R124, RZ, 0x10, R9 ;  /* 0x00000010ff7c7819 */ /* 0x000fe20000011609 */
[----:B------:R-:W-:Y:S01]  /*7360*/  IMAD.SHL.U32 R9, R125, 0x100, RZ ;  /* 0x000001007d097824 */ /* 0x000fe200078e00ff */
[----:B------:R-:W-:-:S02]  /*7370*/  SHF.R.U32.HI R38, RZ, 0x18, R39 ;  /* 0x00000018ff267819 */ /* 0x000fc40000011627 */
[----:B------:R-:W-:Y:S02]  /*7380*/  LOP3.LUT R37, R39, 0xff, RZ, 0xc0, !PT ;  /* 0x000000ff27257812 */ /* 0x000fe400078ec0ff */
[--C-:B------:R-:W-:Y:S02]  /*7390*/  SHF.R.U32.HI R46, RZ, 0x8, R39.reuse ;  /* 0x00000008ff2e7819 */ /* 0x100fe40000011627 */
[----:B------:R-:W-:Y:S02]  /*73a0*/  PRMT R8, R127, 0x654, R8 ;  /* 0x000006547f087816 */ /* 0x000fe40000000008 */
[----:B------:R-:W-:Y:S01]  /*73b0*/  SHF.R.U32.HI R122, RZ, 0x10, R39 ;  /* 0x00000010ff7a7819 */ /* 0x000fe20000011627 */
[----:B------:R-:W-:Y:S01]  /*73c0*/  IMAD.SHL.U32 R39, R46, 0x100, RZ ;  /* 0x000001002e277824 */ /* 0x000fe200078e00ff */
[----:B------:R-:W-:Y:S01]  /*73d0*/  PRMT R38, R38, 0x654, R37 ;  /* 0x0000065426267816 */ /* 0x000fe20000000025 */
[----:B------:R-:W-:Y:S01]  /*73e0*/  IMAD.SHL.U32 R37, R48, 0x100, RZ ;  /* 0x0000010030257824 */ /* 0x000fe200078e00ff */
[----:B------:R-:W-:Y:S01]  /*73f0*/  PRMT R12, R50, 0x654, R11 ;  /* 0x00000654320c7816 */ /* 0x000fe2000000000b */
[----:B------:R-:W-:Y:S01]  /*7400*/  IMAD.SHL.U32 R11, R51, 0x100, RZ ;  /* 0x00000100330b7824 */ /* 0x000fe200078e00ff */
[----:B------:R-:W-:Y:S01]  /*7410*/  LOP3.LUT R8, R8, 0xff00, R9, 0xf8, !PT ;  /* 0x0000ff0008087812 */ /* 0x000fe200078ef809 */
[----:B------:R-:W-:Y:S01]  /*7420*/  IMAD.U32 R9, R124, 0x10000, RZ ;  /* 0x000100007c097824 */ /* 0x000fe200078e00ff */
[----:B------:R-:W-:Y:S01]  /*7430*/  PRMT R10, R123, 0x654, R10 ;  /* 0x000006547b0a7816 */ /* 0x000fe2000000000a */
[----:B------:R-:W-:Y:S01]  /*7440*/  IMAD.U32 R122, R122, 0x10000, RZ ;  /* 0x000100007a7a7824 */ /* 0x000fe200078e00ff */
[----:B------:R-:W-:-:S02]  /*7450*/  LOP3.LUT R50, R12, 0xff00, R37, 0xf8, !PT ;  /* 0x0000ff000c327812 */ /* 0x000fc400078ef825 */
[----:B------:R-:W-:Y:S02]  /*7460*/  LOP3.LUT R51, R38, 0xff00, R39, 0xf8, !PT ;  /* 0x0000ff0026337812 */ /* 0x000fe400078ef827 */
[----:B------:R-:W-:Y:S02]  /*7470*/  LOP3.LUT R11, R10, 0xff00, R11, 0xf8, !PT ;  /* 0x0000ff000a0b7812 */ /* 0x000fe400078ef80b */
[----:B------:R-:W-:Y:S02]  /*7480*/  F2FP.F16.E4M3.UNPACK_B R48, R120.H1 ;  /* 0x00000078ff30723e */ /* 0x000fe400030006ff */
[----:B--2---:R-:W-:Y:S02]  /*7490*/  F2FP.F16.E4M3.UNPACK_B R39, R40.H1 ;  /* 0x00000028ff27723e */ /* 0x004fe400030006ff */
[----:B------:R-:W-:Y:S02]  /*74a0*/  F2FP.F16.E4M3.UNPACK_B R37, R36.H1 ;  /* 0x00000024ff25723e */ /* 0x000fe400030006ff */
[----:B------:R-:W-:Y:S01]  /*74b0*/  LOP3.LUT R10, R8, 0xff0000, R9, 0xf8, !PT ;  /* 0x00ff0000080a7812 */ /* 0x000fe200078ef809 */
[----:B------:R-:W-:Y:S01]  /*74c0*/  IMAD.U32 R8, R121, 0x10000, RZ ;  /* 0x0001000079087824 */ /* 0x000fe200078e00ff */
[----:B------:R-:W-:Y:S01]  /*74d0*/  F2FP.F16.E4M3.UNPACK_B R46, R118.H1 ;  /* 0x00000076ff2e723e */ /* 0x000fe200030006ff */
[----:B------:R-:W-:Y:S01]  /*74e0*/  HADD2.F32 R9, -RZ, R48.H0_H0 ;  /* 0x20000030ff097230 */ /* 0x000fe20000004100 */
[----:B------:R-:W-:Y:S01]  /*74f0*/  F2FP.F16.E4M3.UNPACK_B R120, R120 ;  /* 0x00000078ff78723e */ /* 0x000fe200020006ff */
[----:B------:R-:W-:Y:S01]  /*7500*/  HADD2.F32 R38, -RZ, R39.H0_H0 ;  /* 0x20000027ff267230 */ /* 0x000fe20000004100 */
[----:B------:R-:W-:Y:S01]  /*7510*/  LOP3.LUT R8, R11, 0xff0000, R8, 0xf8, !PT ;  /* 0x00ff00000b087812 */ /* 0x000fe200078ef808 */
        /* <DEDUP_REMOVED lines=14> */
[----:B------:R-:W-:Y:S01]  /*7600*/  LOP3.LUT R11, R50, 0xff0000, R11, 0xf8, !PT ;  /* 0x00ff0000320b7812 */ /* 0x000fe200078ef80b */
[----:B------:R-:W-:-:S02]  /*7610*/  HADD2.F32 R38, -RZ, R37.H1_H1 ;  /* 0x30000025ff267230 */ /* 0x000fc40000004100 */
[----:B------:R-:W-:Y:S02]  /*7620*/  HADD2.F32 R48, -RZ, R120.H0_H0 ;  /* 0x20000078ff307230 */ /* 0x000fe40000004100 */
[-C--:B------:R-:W-:Y:S01]  /*7630*/  FMUL.FTZ R121, R46, R51.reuse ;  /* 0x000000332e797220 */ /* 0x080fe20000410000 */
[----:B------:R-:W-:Y:S02]  /*7640*/  HADD2.F32 R39, -RZ, R40.H0_H0 ;  /* 0x20000028ff277230 */ /* 0x000fe40000004100 */
[C---:B------:R-:W-:Y:S01]  /*7650*/  FMUL.FTZ R51, R38.reuse, R51 ;  /* 0x0000003326337220 */ /* 0x040fe20000410000 */
[----:B------:R-:W-:Y:S02]  /*7660*/  HADD2.F32 R37, -RZ, R36.H0_H0 ;  /* 0x20000024ff257230 */ /* 0x000fe40000004100 */
[-C--:B------:R-:W-:Y:S01]  /*7670*/  FFMA.FTZ R125, R38, R49.reuse, -R121 ;  /* 0x00000031267d7223 */ /* 0x080fe20000010879 */
[----:B------:R-:W-:Y:S02]  /*7680*/  HADD2.F32 R38, -RZ, R118.H0_H0 ;  /* 0x20000076ff267230 */ /* 0x000fe40000004100 */
[----:B------:R-:W-:Y:S01]  /*7690*/  FFMA.FTZ R122, R46, R49, R51 ;  /* 0x000000312e7a7223 */ /* 0x000fe20000010033 */
[-C--:B------:R-:W-:Y:S01]  /*76a0*/  FMUL.FTZ R46, R39, R48.reuse ;  /* 0x00000030272e7220 */ /* 0x080fe20000410000 */
[----:B------:R-:W-:Y:S01]  /*76b0*/  FMUL.FTZ R48, R37, R48 ;  /* 0x0000003025307220 */ /* 0x000fe20000410000 */
[----:B------:R-:W-:Y:S01]  /*76c0*/  HADD2.F32 R49, -RZ, R120.H1_H1 ;  /* 0x30000078ff317230 */ /* 0x000fe20000004100 */
[----:B------:R-:W-:Y:S01]  /*76d0*/  F2FP.SATFINITE.E4M3.F32.PACK_AB_MERGE_C R12, R125, R12, RZ ;  /* 0x0000000c7d0c723e */ /* 0x000fe200048070ff */
[----:B------:R-:W-:-:S02]  /*76e0*/  HADD2.F32 R40, -RZ, R40.H1_H1 ;  /* 0x30000028ff287230 */ /* 0x000fc40000004100 */
[-C--:B------:R-:W-:Y:S01]  /*76f0*/  FFMA.FTZ R51, R37, R38.reuse, -R46 ;  /* 0x0000002625337223 */ /* 0x080fe2000001082e */
[----:B------:R-:W-:Y:S01]  /*7700*/  FFMA.FTZ R120, R39, R38, R48 ;  /* 0x0000002627787223 */ /* 0x000fe20000010030 */
[----:B------:R-:W-:Y:S01]  /*7710*/  HADD2.F32 R36, -RZ, R36.H1_H1 ;  /* 0x30000024ff247230 */ /* 0x000fe20000004100 */
[----:B------:R-:W-:Y:S01]  /*7720*/  F2FP.F16.E4M3.UNPACK_B R48, R119.H1 ;  /* 0x00000077ff30723e */ /* 0x000fe200030006ff */
        /* <DEDUP_REMOVED lines=20> */
[-C--:B------:R-:W-:Y:S01]  /*7870*/  FFMA.FTZ R50, R37, R40.reuse, -R48 ;  /* 0x0000002825327223 */ /* 0x080fe20000010830 */
[----:B------:R-:W-:Y:S02]  /*7880*/  HADD2.F32 R37, -RZ, R46.H1_H1 ;  /* 0x3000002eff257230 */ /* 0x000fe40000004100 */
[-C--:B------:R-:W-:Y:S01]  /*7890*/  FMUL.FTZ R127, R38, R49.reuse ;  /* 0x00000031267f7220 */ /* 0x080fe20000410000 */
[----:B------:R-:W-:Y:S01]  /*78a0*/  FFMA.FTZ R124, R39, R40, R124 ;  /* 0x00000028277c7223 */ /* 0x000fe2000001007c */
[C---:B------:R-:W-:Y:S01]  /*78b0*/  FMUL.FTZ R49, R36.reuse, R49 ;  /* 0x0000003124317220 */ /* 0x040fe20000410000 */
[--C-:B------:R-:W-:Y:S02]  /*78c0*/  HADD2.F32 R40, -RZ, R119.reuse.H0_H0 ;  /* 0x20000077ff287230 */ /* 0x100fe40000004100 */
[-C--:B------:R-:W-:Y:S01]  /*78d0*/  FFMA.FTZ R129, R36, R37.reuse, -R127 ;  /* 0x0000002524817223 */ /* 0x080fe2000001087f */
[----:B------:R-:W-:Y:S01]  /*78e0*/  F2FP.F16.E4M3.UNPACK_B R116, R116 ;  /* 0x00000074ff74723e */ /* 0x000fe200020006ff */
[----:B------:R-:W-:Y:S01]  /*78f0*/  FFMA.FTZ R131, R38, R37, R49 ;  /* 0x0000002526837223 */ /* 0x000fe20000010031 */
[----:B------:R-:W-:Y:S01]  /*7900*/  HADD2.F32 R37, -RZ, R42.H0_H0 ;  /* 0x2000002aff257230 */ /* 0x000fe20000004100 */
[----:B------:R-:W-:Y:S01]  /*7910*/  F2FP.F16.E4M3.UNPACK_B R46, R10 ;  /* 0x0000000aff2e723e */ /* 0x000fe200020006ff */
[----:B------:R-:W-:Y:S01]  /*7920*/  HADD2.F32 R36, -RZ, R14.H0_H0 ;  /* 0x2000000eff247230 */ /* 0x000fe20000004100 */
[----:B------:R-:W-:Y:S01]  /*7930*/  F2FP.SATFINITE.E4M3.F32.PACK_AB_MERGE_C R12, R118, R51, R12 ;  /* 0x00000033760c723e */ /* 0x000fe2000480700c */
[----:B------:R-:W-:-:S02]  /*7940*/  HADD2.F32 R119, -RZ, R119.H1_H1 ;  /* 0x30000077ff777230 */ /* 0x000fc40000004100 */
[CC--:B------:R-:W-:Y:S01]  /*7950*/  FMUL.FTZ R49, R37.reuse, R40.reuse ;  /* 0x0000002825317220 */ /* 0x0c0fe20000410000 */
[----:B------:R-:W-:Y:S02]  /*7960*/  HADD2.F32 R42, -RZ, R42.H1_H1 ;  /* 0x3000002aff2a7230 */ /* 0x000fe40000004100 */
[----:B------:R-:W-:Y:S01]  /*7970*/  FMUL.FTZ R40, R36, R40 ;  /* 0x0000002824287220 */ /* 0x000fe20000410000 */
[----:B------:R-:W-:Y:S01]  /*7980*/  HADD2.F32 R38, -RZ, R116.H0_H0 ;  /* 0x20000074ff267230 */ /* 0x000fe20000004100 */
[----:B------:R-:W-:Y:S01]  /*7990*/  F2FP.F16.E4M3.UNPACK_B R10, R10.H1 ;  /* 0x0000000aff0a723e */ /* 0x000fe200030006ff */
[----:B------:R-:W-:Y:S02]  /*79a0*/  HADD2.F32 R14, -RZ, R14.H1_H1 ;  /* 0x3000000eff0e7230 */ /* 0x000fe40000004100 */
[-C--:B------:R-:W-:Y:S01]  /*79b0*/  FMUL.FTZ R127, R42, R119.reuse ;  /* 0x000000772a7f7220 */ /* 0x080fe20000410000 */
[----:B------:R-:W-:Y:S02]  /*79c0*/  HADD2.F32 R39, -RZ, R116.H1_H1 ;  /* 0x30000074ff277230 */ /* 0x000fe40000004100 */
[-C--:B------:R-:W-:Y:S01]  /*79d0*/  FFMA.FTZ R48, R36, R38.reuse, -R49 ;  /* 0x0000002624307223 */ /* 0x080fe20000010831 */
[----:B------:R-:W-:Y:S01]  /*79e0*/  FFMA.FTZ R116, R37, R38, R40 ;  /* 0x0000002625747223 */ /* 0x000fe20000010028 */
[C---:B------:R-:W-:Y:S01]  /*79f0*/  FMUL.FTZ R119, R14.reuse, R119 ;  /* 0x000000770e777220 */ /* 0x040fe20000410000 */
        /* <DEDUP_REMOVED lines=28> */
[----:B------:R-:W-:Y:S01]  /*7bc0*/  HADD2.F32 R11, -RZ, R13.H0_H0 ;  /* 0x2000000dff0b7230 */ /* 0x000fe20000004100 */
[----:B------:R-:W-:Y:S01]  /*7bd0*/  F2FP.SATFINITE.E4M3.F32.PACK_AB_MERGE_C R40, R122, R123, RZ ;  /* 0x0000007b7a28723e */ /* 0x000fe200048070ff */
[----:B------:R-:W-:-:S02]  /*7be0*/  HADD2.F32 R36, -RZ, R41.H0_H0 ;  /* 0x20000029ff247230 */ /* 0x000fc40000004100 */
[----:B------:R-:W-:Y:S01]  /*7bf0*/  HADD2.F32 R38, -RZ, R39.H0_H0 ;  /* 0x20000027ff267230 */ /* 0x000fe20000004100 */
[----:B------:R-:W-:Y:S01]  /*7c00*/  F2FP.SATFINITE.E4M3.F32.PACK_AB_MERGE_C R40, R121, R120, R40 ;  /* 0x000000787928723e */ /* 0x000fe20004807028 */
[----:B------:R-:W-:Y:S02]  /*7c10*/  HADD2.F32 R41, -RZ, R41.H1_H1 ;  /* 0x30000029ff297230 */ /* 0x000fe40000004100 */
[----:B------:R-:W-:Y:S02]  /*7c20*/  HADD2.F32 R46, -RZ, R39.H1_H1 ;  /* 0x30000027ff2e7230 */ /* 0x000fe40000004100 */
[-C--:B------:R-:W-:Y:S01]  /*7c30*/  FMUL.FTZ R48, R36, R38.reuse ;  /* 0x0000002624307220 */ /* 0x080fe20000410000 */
[----:B------:R-:W-:Y:S02]  /*7c40*/  HADD2.F32 R13, -RZ, R13.H1_H1 ;  /* 0x3000000dff0d7230 */ /* 0x000fe40000004100 */
[----:B------:R-:W-:Y:S01]  /*7c50*/  FMUL.FTZ R39, R11, R38 ;  /* 0x000000260b277220 */ /* 0x000fe20000410000 */
[----:B------:R-:W-:-:S02]  /*7c60*/  HADD2.F32 R37, -RZ, R10.H0_H0 ;  /* 0x2000000aff257230 */ /* 0x000fc40000004100 */
[----:B------:R-:W-:Y:S02]  /*7c70*/  HADD2.F32 R38, -RZ, R10.H1_H1 ;  /* 0x3000000aff267230 */ /* 0x000fe40000004100 */
[-C--:B------:R-:W-:Y:S01]  /*7c80*/  FMUL.FTZ R10, R41, R46.reuse ;  /* 0x0000002e290a7220 */ /* 0x080fe20000410000 */
[----:B------:R-:W-:Y:S01]  /*7c90*/  FMUL.FTZ R46, R13, R46 ;  /* 0x0000002e0d2e7220 */ /* 0x000fe20000410000 */
[-C--:B------:R-:W-:Y:S01]  /*7ca0*/  FFMA.FTZ R121, R36, R37.reuse, R39 ;  /* 0x0000002524797223 */ /* 0x080fe20000010027 */
[----:B------:R-:W-:Y:S01]  /*7cb0*/  FFMA.FTZ R120, R11, R37, -R48 ;  /* 0x000000250b787223 */ /* 0x000fe20000010830 */
[-C--:B------:R-:W-:Y:S01]  /*7cc0*/  FFMA.FTZ R123, R13, R38.reuse, -R10 ;  /* 0x000000260d7b7223 */ /* 0x080fe2000001080a */
[----:B------:R-:W-:Y:S01]  /*7cd0*/  F2FP.F16.E4M3.UNPACK_B R36, R43 ;  /* 0x0000002bff24723e */ /* 0x000fe200020006ff */
[----:B------:R-:W-:Y:S01]  /*7ce0*/  FFMA.FTZ R122, R41, R38, R46 ;  /* 0x00000026297a7223 */ /* 0x000fe2000001002e */
[----:B------:R-:W-:Y:S02]  /*7cf0*/  F2FP.F16.E4M3.UNPACK_B R10, R15 ;  /* 0x0000000fff0a723e */ /* 0x000fe400020006ff */
[----:B------:R-:W-:Y:S01]  /*7d00*/  F2FP.F16.E4M3.UNPACK_B R43, R43.H1 ;  /* 0x0000002bff2b723e */ /* 0x000fe200030006ff */
[----:B------:R-:W-:Y:S01]  /*7d10*/  HADD2.F32 R37, -RZ, R36.H0_H0 ;  /* 0x20000024ff257230 */ /* 0x000fe20000004100 */
[----:B------:R-:W-:Y:S01]  /*7d20*/  F2FP.F16.E4M3.UNPACK_B R48, R9.H1 ;  /* 0x00000009ff30723e */ /* 0x000fe200030006ff */
[----:B------:R-:W-:Y:S01]  /*7d30*/  HADD2.F32 R11, -RZ, R10.H0_H0 ;  /* 0x2000000aff0b7230 */ /* 0x000fe20000004100 */
[----:B------:R-:W-:Y:S01]  /*7d40*/  F2FP.F16.E4M3.UNPACK_B R15, R15.H1 ;  /* 0x0000000fff0f723e */ /* 0x000fe200030006ff */
[----:B------:R-:W-:Y:S01]  /*7d50*/  HADD2.F32 R36, -RZ, R36.H1_H1 ;  /* 0x30000024ff247230 */ /* 0x000fe20000004100 */
[----:B------:R-:W-:Y:S01]  /*7d60*/  F2FP.F16.E4M3.UNPACK_B R41, R9 ;  /* 0x00000009ff29723e */ /* 0x000fe200020006ff */
[----:B------:R-:W-:Y:S01]  /*7d70*/  HADD2.F32 R49, -RZ, R48.H0_H0 ;  /* 0x20000030ff317230 */ /* 0x000fe20000004100 */
[-C--:B------:R-:W-:Y:S01]  /*7d80*/  F2FP.F16.E4M3.UNPACK_B R9, R8.reuse ;  /* 0x00000008ff09723e */ /* 0x080fe200020006ff */
        /* <DEDUP_REMOVED lines=8> */
[----:B------:R-:W-:Y:S01]  /*7e10*/  FMUL.FTZ R49, R13, R49 ;  /* 0x000000310d317220 */ /* 0x000fe20000410000 */
[----:B------:R-:W-:Y:S02]  /*7e20*/  HADD2.F32 R43, -RZ, R43.H1_H1 ;  /* 0x3000002bff2b7230 */ /* 0x000fe40000004100 */
[-C--:B------:R-:W-:Y:S01]  /*7e30*/  FMUL.FTZ R124, R37, R50.reuse ;  /* 0x00000032257c7220 */ /* 0x080fe20000410000 */
[----:B------:R-:W-:Y:S02]  /*7e40*/  HADD2.F32 R48, -RZ, R48.H1_H1 ;  /* 0x30000030ff307230 */ /* 0x000fe40000004100 */
[----:B------:R-:W-:Y:S01]  /*7e50*/  FFMA.FTZ R49, R8, R39, R49 ;  /* 0x0000002708317223 */ /* 0x000fe20000010031 */
[----:B------:R-:W-:Y:S02]  /*7e60*/  HADD2.F32 R15, -RZ, R15.H1_H1 ;  /* 0x3000000fff0f7230 */ /* 0x000fe40000004100 */
[----:B------:R-:W-:Y:S01]  /*7e70*/  FMUL.FTZ R50, R11, R50 ;  /* 0x000000320b327220 */ /* 0x000fe20000410000 */
[----:B------:R-:W-:-:S02]  /*7e80*/  HADD2.F32 R46, -RZ, R9.H0_H0 ;  /* 0x20000009ff2e7230 */ /* 0x000fc40000004100 */
[-C--:B------:R-:W-:Y:S01]  /*7e90*/  FMUL.FTZ R8, R43, R48.reuse ;  /* 0x000000302b087220 */ /* 0x080fe20000410000 */
[----:B------:R-:W-:Y:S02]  /*7ea0*/  HADD2.F32 R41, -RZ, R41.H1_H1 ;  /* 0x30000029ff297230 */ /* 0x000fe40000004100 */
[----:B------:R-:W-:Y:S01]  /*7eb0*/  FMUL.FTZ R48, R15, R48 ;  /* 0x000000300f307220 */ /* 0x000fe20000410000 */
[----:B------:R-:W-:Y:S02]  /*7ec0*/  HADD2.F32 R10, -RZ, R10.H1_H1 ;  /* 0x3000000aff0a7230 */ /* 0x000fe40000004100 */
[----:B------:R-:W-:Y:S01]  /*7ed0*/  FFMA.FTZ R124, R11, R46, -R124 ;  /* 0x0000002e0b7c7223 */ /* 0x000fe2000001087c */
[----:B------:R-:W-:Y:S02]  /*7ee0*/  HADD2.F32 R38, -RZ, R38.H1_H1 ;  /* 0x30000026ff267230 */ /* 0x000fe40000004100 */
[----:B------:R-:W-:Y:S01]  /*7ef0*/  FMUL.FTZ R11, R36, R41 ;  /* 0x00000029240b7220 */ /* 0x000fe20000410000 */
[----:B------:R-:W-:-:S02]  /*7f00*/  HADD2.F32 R9, -RZ, R9.H1_H1 ;  /* 0x30000009ff097230 */ /* 0x000fc40000004100 */
[----:B------:R-:W-:Y:S01]  /*7f10*/  FMUL.FTZ R41, R10, R41 ;  /* 0x000000290a297220 */ /* 0x000fe20000410000 */
[----:B------:R-:W-:Y:S01]  /*7f20*/  FFMA.FTZ R126, R13, R39, -R126 ;  /* 0x000000270d7e7223 */ /* 0x000fe2000001087e */
[-C--:B------:R-:W-:Y:S01]  /*7f30*/  FFMA.FTZ R48, R43, R38.reuse, R48 ;  /* 0x000000262b307223 */ /* 0x080fe20000010030 */
[----:B------:R-:W-:Y:S01]  /*7f40*/  FFMA.FTZ R15, R15, R38, -R8 ;  /* 0x000000260f0f7223 */ /* 0x000fe20000010808 */
[----:B------:R-:W-:Y:S01]  /*7f50*/  FFMA.FTZ R50, R37, R46, R50 ;  /* 0x0000002e25327223 */ /* 0x000fe20000010032 */
[-C--:B------:R-:W-:Y:S01]  /*7f60*/  FFMA.FTZ R41, R36, R9.reuse, R41 ;  /* 0x0000000924297223 */ /* 0x080fe20000010029 */
[----:B------:R-:W-:Y:S01]  /*7f70*/  FFMA.FTZ R11, R10, R9, -R11 ;  /* 0x000000090a0b7223 */ /* 0x000fe2000001080b */
[----:B------:R-:W-:Y:S02]  /*7f80*/  F2FP.SATFINITE.E4M3.F32.PACK_AB_MERGE_C R48, R48, R49, RZ ;  /* 0x000000313030723e */ /* 0x000fe400048070ff */
[----:B------:R-:W-:Y:S02]  /*7f90*/  F2FP.SATFINITE.E4M3.F32.PACK_AB_MERGE_C R51, R118, R51, R121 ;  /* 0x000000337633723e */ /* 0x000fe40004807079 */
[----:B------:R-:W-:-:S02]  /*7fa0*/  F2FP.SATFINITE.E4M3.F32.PACK_AB_MERGE_C R15, R15, R126, RZ ;  /* 0x0000007e0f0f723e */ /* 0x000fc400048070ff */
[----:B------:R-:W-:Y:S01]  /*7fb0*/  F2FP.SATFINITE.E4M3.F32.PACK_AB_MERGE_C R43, R41, R50, R48 ;  /* 0x00000032292b723e */ /* 0x000fe20004807030 */
[----:B------:R-:W-:Y:S01]  /*7fc0*/  IMAD.MOV.U32 R41, RZ, RZ, R51 ;  /* 0x000000ffff297224 */ /* 0x000fe200078e0033 */
[----:B------:R-:W-:Y:S02]  /*7fd0*/  F2FP.SATFINITE.E4M3.F32.PACK_AB_MERGE_C R13, R119, R116, R120 ;  /* 0x00000074770d723e */ /* 0x000fe40004807078 */
[----:B------:R-:W-:-:S07]  /*7fe0*/  F2FP.SATFINITE.E4M3.F32.PACK_AB_MERGE_C R15, R11, R124, R15 ;  /* 0x0000007c0b0f723e */ /* 0x000fce000480700f */
.L_x_4417:
[----:B------:R-:W-:Y:S05]  /*7ff0*/  BSYNC B2 ;  /* 0x0000000000027941 */ /* 0x000fea0003800000 */
.L_x_4416:
        /* <DEDUP_REMOVED lines=10> */
.L_x_4415:
[----:B------:R-:W-:Y:S05]  /*80a0*/  BSYNC B1 ;  /* 0x0000000000017941 */ /* 0x000fea0003800000 */
.L_x_4414:
[----:B------:R-:W-:-:S13]  /*80b0*/  ISETP.NE.AND P4, PT, R62, RZ, PT ;  /* 0x000000ff3e00720c */ /* 0x000fda0003f85270 */
[----:B------:R-:W-:Y:S05]  /*80c0*/  @!P4 BRA `(.L_x_4382) ;  /* 0x00000010006cc947 */ /* 0x000fea0003800000 */
[----:B------:R-:W-:Y:S01]  /*80d0*/  IADD3 R37, P4, P5, R60, R98, R69 ;  /* 0x000000623c257210 */ /* 0x000fe20007d9e045 */
[----:B------:R-:W-:Y:S01]  /*80e0*/  BSSY B1, `(.L_x_4418) ;  /* 0x00000ef000017945 */ /* 0x000fe20003800000 */
[----:B------:R-:W-:Y:S02]  /*80f0*/  ISETP.NE.AND P6, PT, R104, RZ, PT ;  /* 0x000000ff6800720c */ /* 0x000fe40003fc5270 */
[----:B---3--:R-:W-:Y:S02]  /*8100*/  IADD3.X R8, R101, R114, R66, P4, P5 ;  /* 0x0000007265087210 */ /* 0x008fe400027ea442 */
[----:B------:R-:W-:Y:S02]  /*8110*/  IADD3 R36, P4, R37, R96, RZ ;  /* 0x0000006025247210 */ /* 0x000fe40007f9e0ff */
[----:B------:R-:W-:-:S03]  /*8120*/  SEL R117, R76, R117, !P6 ;  /* 0x000000754c757207 */ /* 0x000fc60007000000 */
[----:B------:R-:W-:Y:S01]  /*8130*/  IMAD.X R37, R8, 0x1, R97, P4 ;  /* 0x0000000108257824 */ /* 0x000fe200020e0661 */
[----:B------:R-:W-:Y:S02]  /*8140*/  SHF.R.S32.HI R8, RZ, 0x1f, R117 ;  /* 0x0000001fff087819 */ /* 0x000fe40000011475 */
[----:B------:R-:W-:Y:S02]  /*8150*/  ISETP.GE.AND P4, PT, R94, R109, PT ;  /* 0x0000006d5e00720c */ /* 0x000fe40003f86270 */
[----:B------:R-:W-:-:S04]  /*8160*/  LEA.HI R8, R8, R117, RZ, 0x5 ;  /* 0x0000007508087211 */ /* 0x000fc800078f28ff */
        /* <DEDUP_REMOVED lines=13> */
[----:B0-----:R-:W-:-:S04]  /*8240*/  IMAD.IADD R12, R16, 0x1, R11 ;  /* 0x00000001100c7824 */ /* 0x001fc800078e020b */
[----:B------:R-:W0:Y:S04]  /*8250*/  LDS.128 R8, [R9+0x1e400] ;  /* 0x01e4000009087984 */ /* 0x000e280000000c00 */
[----:B------:R-:W2:Y:S01]  /*8260*/  LDS.128 R12, [R12+0x1e400] ;  /* 0x01e400000c0c7984 */ /* 0x000ea20000000c00 */
[----:B------:R-:W-:Y:S05]  /*8270*/  @P4 BRA `(.L_x_4419) ;  /* 0x0000000c00544947 */ /* 0x000fea0003800000 */
[--C-:B------:R-:W-:Y:S01]  /*8280*/  SHF.R.U32.HI R47, RZ, 0x10, R5.reuse ;  /* 0x00000010ff2f7819 */ /* 0x100fe20000011605 */
        /* <DEDUP_REMOVED lines=16> */
[----:B------:R-:W-:Y:S02]  /*8390*/  PRMT R33, R33, 0x654, R34 ;  /* 0x0000065421217816 */ /* 0x000fe40000000022 */
[----:B------:R-:W-:Y:S02]  /*83a0*/  SHF.R.U32.HI R43, RZ, 0x10, R35 ;  /* 0x00000010ff2b7819 */ /* 0x000fe40000011623 */
[----:B------:R-:W-:Y:S01]  /*83b0*/  LOP3.LUT R41, R35, 0xff0000ff, RZ, 0xc0, !PT ;  /* 0xff0000ff23297812 */ /* 0x000fe200078ec0ff */
[----:B------:R-:W-:Y:S01]  /*83c0*/  IMAD.MOV.U32 R35, RZ, RZ, R14 ;  /* 0x000000ffff237224 */ /* 0x000fe200078e000e */
[----:B------:R-:W-:Y:S01]  /*83d0*/  LOP3.LUT R5, R5, 0xff00, R4, 0xf8, !PT ;  /* 0x0000ff0005057812 */ /* 0x000fe200078ef804 */
[----:B------:R-:W-:Y:S01]  /*83e0*/  IMAD.SHL.U32 R4, R42, 0x100, RZ ;  /* 0x000001002a047824 */ /* 0x000fe200078e00ff */
[----:B------:R-:W-:Y:S01]  /*83f0*/  PRMT R7, R7, 0x654, R6 ;  /* 0x0000065407077816 */ /* 0x000fe20000000006 */
[----:B------:R-:W-:Y:S01]  /*8400*/  IMAD.SHL.U32 R14, R38, 0x100, RZ ;  /* 0x00000100260e7824 */ /* 0x000fe200078e00ff */
[----:B------:R-:W-:Y:S01]  /*8410*/  LOP3.LUT R42, R33, 0xff00, R12, 0xf8, !PT ;  /* 0x0000ff00212a7812 */ /* 0x000fe200078ef80c */
[----:B------:R-:W-:Y:S01]  /*8420*/  IMAD.U32 R6, R47, 0x10000, RZ ;  /* 0x000100002f067824 */ /* 0x000fe200078e00ff */
[----:B------:R-:W-:Y:S01]  /*8430*/  F2FP.F16.E4M3.UNPACK_B R40, R113.H1 ;  /* 0x00000071ff28723e */ /* 0x000fe200030006ff */
[----:B------:R-:W-:Y:S01]  /*8440*/  IMAD.U32 R43, R43, 0x10000, RZ ;  /* 0x000100002b2b7824 */ /* 0x000fe200078e00ff */
[----:B0-----:R-:W-:-:S02]  /*8450*/  F2FP.F16.E4M3.UNPACK_B R12, R8.H1 ;  /* 0x00000008ff0c723e */ /* 0x001fc400030006ff */
[----:B------:R-:W-:Y:S02]  /*8460*/  F2FP.F16.E4M3.UNPACK_B R33, R32.H1 ;  /* 0x00000020ff21723e */ /* 0x000fe400030006ff */
        /* <DEDUP_REMOVED lines=10> */
[-C--:B------:R-:W-:Y:S01]  /*8510*/  FMUL.FTZ R47, R14, R5.reuse ;  /* 0x000000050e2f7220 */ /* 0x080fe20000410000 */
[----:B------:R-:W-:Y:S02]  /*8520*/  HADD2.F32 R41, -RZ, R38.H0_H0 ;  /* 0x20000026ff297230 */ /* 0x000fe40000004100 */
[----:B------:R-:W-:Y:S01]  /*8530*/  FMUL.FTZ R45, R34, R5 ;  /* 0x00000005222d7220 */ /* 0x000fe20000410000 */
[----:B------:R-:W-:Y:S01]  /*8540*/  LOP3.LUT R5, R44, 0xff0000, R43, 0xf8, !PT ;  /* 0x00ff00002c057812 */ /* 0x000fe200078ef82b */
        /* <DEDUP_REMOVED lines=8> */
[----:B------:R-:W-:-:S02]  /*85d0*/  HADD2.F32 R41, -RZ, R38.H1_H1 ;  /* 0x30000026ff297230 */ /* 0x000fc40000004100 */
[----:B------:R-:W-:Y:S01]  /*85e0*/  FMUL.FTZ R45, R34, R43 ;  /* 0x0000002b222d7220 */ /* 0x000fe20000410000 */
[----:B------:R-:W-:Y:S01]  /*85f0*/  F2FP.F16.E4M3.UNPACK_B R111, R111 ;  /* 0x0000006fff6f723e */ /* 0x000fe200020006ff */
        /* <DEDUP_REMOVED lines=9> */
[----:B------:R-:W-:Y:S01]  /*8690*/  FMUL.FTZ R38, R12, R38 ;  /* 0x000000260c267220 */ /* 0x000fe20000410000 */
[----:B------:R-:W-:Y:S01]  /*86a0*/  HADD2.F32 R32, -RZ, R32.H1_H1 ;  /* 0x30000020ff207230 */ /* 0x000fe20000004100 */
[----:B------:R-:W-:Y:S01]  /*86b0*/  LOP3.LUT R7, R42, 0xff0000, R7, 0xf8, !PT ;  /* 0x00ff00002a077812 */ /* 0x000fe200078ef807 */
[----:B------:R-:W-:Y:S02]  /*86c0*/  HADD2.F32 R8, -RZ, R8.H1_H1 ;  /* 0x30000008ff087230 */ /* 0x000fe40000004100 */
[-C--:B------:R-:W-:Y:S01]  /*86d0*/  FFMA.FTZ R42, R33, R14.reuse, R38 ;  /* 0x0000000e212a7223 */ /* 0x080fe20000010026 */
[----:B------:R-:W-:Y:S02]  /*86e0*/  HADD2.F32 R111, -RZ, R111.H1_H1 ;  /* 0x3000006fff6f7230 */ /* 0x000fe40000004100 */
[-C--:B------:R-:W-:Y:S01]  /*86f0*/  FMUL.FTZ R33, R32, R113.reuse ;  /* 0x0000007120217220 */ /* 0x080fe20000410000 */
[----:B------:R-:W-:Y:S01]  /*8700*/  FFMA.FTZ R40, R12, R14, -R41 ;  /* 0x0000000e0c287223 */ /* 0x000fe20000010829 */
        /* <DEDUP_REMOVED lines=28> */
[----:B------:R-:W-:Y:S01]  /*88d0*/  FFMA.FTZ R48, R33, R32, R48 ;  /* 0x0000002021307223 */ /* 0x000fe20000010030 */
[----:B------:R-:W-:Y:S01]  /*88e0*/  HADD2.F32 R8, -RZ, R10.H0_H0 ;  /* 0x2000000aff087230 */ /* 0x000fe20000004100 */
[----:B------:R-:W-:Y:S01]  /*88f0*/  F2FP.F16.E4M3.UNPACK_B R34, R13 ;  /* 0x0000000dff22723e */ /* 0x000fe200020006ff */
[----:B------:R-:W-:Y:S02]  /*8900*/  HADD2.F32 R112, -RZ, R112.H1_H1 ;  /* 0x30000070ff707230 */ /* 0x000fe40000004100 */
[-C--:B------:R-:W-:Y:S01]  /*8910*/  FMUL.FTZ R43, R12, R41.reuse ;  /* 0x000000290c2b7220 */ /* 0x080fe20000410000 */
[----:B------:R-:W-:Y:S02]  /*8920*/  HADD2.F32 R35, -RZ, R35.H1_H1 ;  /* 0x30000023ff237230 */ /* 0x000fe40000004100 */
[----:B------:R-:W-:Y:S01]  /*8930*/  FMUL.FTZ R41, R8, R41 ;  /* 0x0000002908297220 */ /* 0x000fe20000410000 */
[----:B------:R-:W-:Y:S01]  /*8940*/  HADD2.F32 R33, -RZ, R110.H0_H0 ;  /* 0x2000006eff217230 */ /* 0x000fe20000004100 */
[----:B------:R-:W-:Y:S01]  /*8950*/  F2FP.F16.E4M3.UNPACK_B R32, R9 ;  /* 0x00000009ff20723e */ /* 0x000fe200020006ff */
[----:B------:R-:W-:-:S02]  /*8960*/  HADD2.F32 R10, -RZ, R10.H1_H1 ;  /* 0x3000000aff0a7230 */ /* 0x000fc40000004100 */
[-C--:B------:R-:W-:Y:S01]  /*8970*/  FMUL.FTZ R51, R35, R112.reuse ;  /* 0x0000007023337220 */ /* 0x080fe20000410000 */
[----:B------:R-:W-:Y:S02]  /*8980*/  HADD2.F32 R110, -RZ, R110.H1_H1 ;  /* 0x3000006eff6e7230 */ /* 0x000fe40000004100 */
[----:B------:R-:W-:Y:S01]  /*8990*/  FFMA.FTZ R14, R12, R33, R41 ;  /* 0x000000210c0e7223 */ /* 0x000fe20000010029 */
[----:B------:R-:W-:Y:S01]  /*89a0*/  F2FP.SATFINITE.E4M3.F32.PACK_AB_MERGE_C R12, R46, R47, RZ ;  /* 0x0000002f2e0c723e */ /* 0x000fe200048070ff */
[----:B------:R-:W-:Y:S01]  /*89b0*/  FMUL.FTZ R112, R10, R112 ;  /* 0x000000700a707220 */ /* 0x000fe20000410000 */
[----:B------:R-:W-:Y:S01]  /*89c0*/  F2FP.F16.E4M3.UNPACK_B R41, R7 ;  /* 0x00000007ff29723e */ /* 0x000fe200020006ff */
[----:B------:R-:W-:Y:S01]  /*89d0*/  FFMA.FTZ R43, R8, R33, -R43 ;  /* 0x00000021082b7223 */ /* 0x000fe2000001082b */
[----:B------:R-:W-:Y:S01]  /*89e0*/  FFMA.FTZ R10, R10, R110, -R51 ;  /* 0x0000006e0a0a7223 */ /* 0x000fe20000010833 */
[----:B------:R-:W-:Y:S01]  /*89f0*/  F2FP.SATFINITE.E4M3.F32.PACK_AB_MERGE_C R109, R109, R38, RZ ;  /* 0x000000266d6d723e */ /* 0x000fe200048070ff */
[----:B------:R-:W-:Y:S01]  /*8a00*/  FFMA.FTZ R51, R35, R110, R112 ;  /* 0x0000006e23337223 */ /* 0x000fe20000010070 */
[----:B------:R-:W-:Y:S01]  /*8a10*/  F2FP.SATFINITE.E4M3.F32.PACK_AB_MERGE_C R8, R49, R44, RZ ;  /* 0x0000002c3108723e */ /* 0x000fe200048070ff */
[----:B------:R-:W-:Y:S01]  /*8a20*/  HADD2.F32 R35, -RZ, R34.H0_H0 ;  /* 0x20000022ff237230 */ /* 0x000fe20000004100 */
[----:B------:R-:W-:Y:S01]  /*8a30*/  F2FP.SATFINITE.E4M3.F32.PACK_AB_MERGE_C R12, R113, R42, R12 ;  /* 0x0000002a710c723e */ /* 0x000fe2000480700c */
        /* <DEDUP_REMOVED lines=24> */
[----:B------:R-:W-:Y:S01]  /*8bc0*/  F2FP.SATFINITE.E4M3.F32.PACK_AB_MERGE_C R48, R111, R48, RZ ;  /* 0x000000306f30723e */ /* 0x000fe200048070ff */
[----:B------:R-:W-:-:S02]  /*8bd0*/  HADD2.F32 R34, -RZ, R35.H0_H0 ;  /* 0x20000023ff227230 */ /* 0x000fc40000004100 */
[----:B------:R-:W-:Y:S01]  /*8be0*/  HADD2.F32 R13, -RZ, R13.H1_H1 ;  /* 0x3000000dff0d7230 */ /* 0x000fe20000004100 */
[----:B------:R-:W-:Y:S01]  /*8bf0*/  F2FP.SATFINITE.E4M3.F32.PACK_AB_MERGE_C R14, R51, R14, R48 ;  /* 0x0000000e330e723e */ /* 0x000fe20004807030 */
[----:B------:R-:W-:Y:S02]  /*8c00*/  HADD2.F32 R38, -RZ, R35.H1_H1 ;  /* 0x30000023ff267230 */ /* 0x000fe40000004100 */
[-C--:B------:R-:W-:Y:S01]  /*8c10*/  FMUL.FTZ R40, R32, R34.reuse ;  /* 0x0000002220287220 */ /* 0x080fe20000410000 */
[----:B------:R-:W-:Y:S02]  /*8c20*/  HADD2.F32 R9, -RZ, R9.H1_H1 ;  /* 0x30000009ff097230 */ /* 0x000fe40000004100 */
[----:B------:R-:W-:Y:S01]  /*8c30*/  FMUL.FTZ R35, R7, R34 ;  /* 0x0000002207237220 */ /* 0x000fe20000410000 */
[--C-:B------:R-:W-:Y:S02]  /*8c40*/  HADD2.F32 R33, -RZ, R6.reuse.H0_H0 ;  /* 0x20000006ff217230 */ /* 0x100fe40000004100 */
[----:B------:R-:W-:-:S02]  /*8c50*/  HADD2.F32 R34, -RZ, R6.H1_H1 ;  /* 0x30000006ff227230 */ /* 0x000fc40000004100 */
        /* <DEDUP_REMOVED lines=26> */
[-C--:B------:R-:W-:Y:S01]  /*8e00*/  FMUL.FTZ R110, R13, R42.reuse ;  /* 0x0000002a0d6e7220 */ /* 0x080fe20000410000 */
[----:B------:R-:W-:Y:S01]  /*8e10*/  FMUL.FTZ R41, R9, R41 ;  /* 0x0000002909297220 */ /* 0x000fe20000410000 */
[C---:B------:R-:W-:Y:S01]  /*8e20*/  FMUL.FTZ R42, R7.reuse, R42 ;  /* 0x0000002a072a7220 */ /* 0x040fe20000410000 */
[----:B------:R-:W-:Y:S02]  /*8e30*/  HADD2.F32 R15, -RZ, R15.H1_H1 ;  /* 0x3000000fff0f7230 */ /* 0x000fe40000004100 */
[----:B------:R-:W-:Y:S01]  /*8e40*/  FFMA.FTZ R110, R7, R34, -R110 ;  /* 0x00000022076e7223 */ /* 0x000fe2000001086e */
[----:B------:R-:W-:Y:S02]  /*8e50*/  HADD2.F32 R40, -RZ, R40.H1_H1 ;  /* 0x30000028ff287230 */ /* 0x000fe40000004100 */
[----:B------:R-:W-:Y:S01]  /*8e60*/  FFMA.FTZ R41, R4, R35, R41 ;  /* 0x0000002304297223 */ /* 0x000fe20000010029 */
[----:B------:R-:W-:-:S02]  /*8e70*/  HADD2.F32 R11, -RZ, R11.H1_H1 ;  /* 0x3000000bff0b7230 */ /* 0x000fc40000004100 */
[----:B------:R-:W-:Y:S01]  /*8e80*/  FFMA.FTZ R42, R13, R34, R42 ;  /* 0x000000220d2a7223 */ /* 0x000fe2000001002a */
[----:B------:R-:W-:Y:S02]  /*8e90*/  HADD2.F32 R7, -RZ, R38.H1_H1 ;  /* 0x30000026ff077230 */ /* 0x000fe40000004100 */
[-C--:B------:R-:W-:Y:S01]  /*8ea0*/  FMUL.FTZ R34, R15, R40.reuse ;  /* 0x000000280f227220 */ /* 0x080fe20000410000 */
[----:B------:R-:W-:Y:S02]  /*8eb0*/  HADD2.F32 R4, -RZ, R33.H1_H1 ;  /* 0x30000021ff047230 */ /* 0x000fe40000004100 */
[----:B------:R-:W-:Y:S01]  /*8ec0*/  FMUL.FTZ R40, R11, R40 ;  /* 0x000000280b287220 */ /* 0x000fe20000410000 */
[----:B------:R-:W-:Y:S02]  /*8ed0*/  HADD2.F32 R6, -RZ, R6.H1_H1 ;  /* 0x30000006ff067230 */ /* 0x000fe40000004100 */
[----:B------:R-:W-:Y:S01]  /*8ee0*/  FFMA.FTZ R112, R9, R35, -R112 ;  /* 0x0000002309707223 */ /* 0x000fe20000010870 */
[----:B------:R-:W-:-:S02]  /*8ef0*/  HADD2.F32 R5, -RZ, R5.H1_H1 ;  /* 0x30000005ff057230 */ /* 0x000fc40000004100 */
[-C--:B------:R-:W-:Y:S01]  /*8f00*/  FMUL.FTZ R9, R32, R7.reuse ;  /* 0x0000000720097220 */ /* 0x080fe20000410000 */
[-C--:B------:R-:W-:Y:S01]  /*8f10*/  FFMA.FTZ R11, R11, R4.reuse, -R34 ;  /* 0x000000040b0b7223 */ /* 0x080fe20000010822 */
[C---:B------:R-:W-:Y:S01]  /*8f20*/  FMUL.FTZ R7, R6.reuse, R7 ;  /* 0x0000000706077220 */ /* 0x040fe20000410000 */
[----:B------:R-:W-:Y:S01]  /*8f30*/  FFMA.FTZ R40, R15, R4, R40 ;  /* 0x000000040f287223 */ /* 0x000fe20000010028 */
[-C--:B------:R-:W-:Y:S01]  /*8f40*/  FFMA.FTZ R9, R6, R5.reuse, -R9 ;  /* 0x0000000506097223 */ /* 0x080fe20000010809 */
[----:B------:R-:W-:Y:S01]  /*8f50*/  F2FP.SATFINITE.E4M3.F32.PACK_AB_MERGE_C R45, R45, R44, R47 ;  /* 0x0000002c2d2d723e */ /* 0x000fe2000480702f */
[----:B------:R-:W-:Y:S01]  /*8f60*/  FFMA.FTZ R7, R32, R5, R7 ;  /* 0x0000000520077223 */ /* 0x000fe20000010007 */
[----:B------:R-:W-:Y:S02]  /*8f70*/  F2FP.SATFINITE.E4M3.F32.PACK_AB_MERGE_C R11, R11, R112, RZ ;  /* 0x000000700b0b723e */ /* 0x000fe400048070ff */
[----:B------:R-:W-:Y:S02]  /*8f80*/  F2FP.SATFINITE.E4M3.F32.PACK_AB_MERGE_C R40, R40, R41, RZ ;  /* 0x000000292828723e */ /* 0x000fe400048070ff */
[----:B------:R-:W-:Y:S01]  /*8f90*/  F2FP.SATFINITE.E4M3.F32.PACK_AB_MERGE_C R11, R9, R110, R11 ;  /* 0x0000006e090b723e */ /* 0x000fe2000480700b */
[----:B------:R-:W-:Y:S01]  /*8fa0*/  IMAD.MOV.U32 R9, RZ, RZ, R45 ;  /* 0x000000ffff097224 */ /* 0x000fe200078e002d */
[----:B------:R-:W-:-:S02]  /*8fb0*/  F2FP.SATFINITE.E4M3.F32.PACK_AB_MERGE_C R13, R46, R43, R48 ;  /* 0x0000002b2e0d723e */ /* 0x000fc40004807030 */
[----:B------:R-:W-:-:S07]  /*8fc0*/  F2FP.SATFINITE.E4M3.F32.PACK_AB_MERGE_C R15, R7, R42, R40 ;  /* 0x0000002a070f723e */ /* 0x000fce0004807028 */
.L_x_4419:
[----:B------:R-:W-:Y:S05]  /*8fd0*/  BSYNC B1 ;  /* 0x0000000000017941 */ /* 0x000fea0003800000 */
.L_x_4418:
[----:B0-----:R0:W-:Y:S01]  /*8fe0*/  STG.E.128 desc[UR40][R36.64], R8 ;  /* 0x0000000824007986 */ /* 0x0011e2000c101d28 */
[----:B------:R-:W-:-:S13]  /*8ff0*/  ISETP.GE.AND P4, PT, R39, R115, PT ;  /* 0x000000732700720c */ /* 0x000fda0003f86270 */
[----:B------:R-:W-:Y:S05]  /*9000*/  @P4 BRA `(.L_x_4382) ;  /* 0x00000000009c4947 */ /* 0x000fea0003800000 */
[--C-:B------:R-:W-:Y:S02]  /*9010*/  SHF.R.S32.HI R4, RZ, 0x1f, R39.reuse ;  /* 0x0000001fff047819 */ /* 0x100fe40000011427 */
[----:B------:R-:W-:-:S04]  /*9020*/  IADD3 R39, P4, P5, R60, R98, R39 ;  /* 0x000000623c277210 */ /* 0x000fc80007d9e027 */
[----:B------:R-:W-:Y:S02]  /*9030*/  IADD3.X R4, R101, R114, R4, P4, P5 ;  /* 0x0000007265047210 */ /* 0x000fe400027ea404 */
[----:B------:R-:W-:-:S05]  /*9040*/  IADD3 R96, P4, R39, R96, RZ ;  /* 0x0000006027607210 */ /* 0x000fca0007f9e0ff */
[----:B------:R-:W-:-:S05]  /*9050*/  IMAD.X R97, R4, 0x1, R97, P4 ;  /* 0x0000000104617824 */ /* 0x000fca00020e0661 */
[----:B--2---:R2:W-:Y:S01]  /*9060*/  STG.E.128 desc[UR40][R96.64], R12 ;  /* 0x0000000c60007986 */ /* 0x0045e2000c101d28 */
[----:B------:R-:W-:Y:S05]  /*9070*/  BRA `(.L_x_4382) ;  /* 0x0000000000807947 */ /* 0x000fea0003800000 */
.L_x_4375:
[----:B------:R-:W-:-:S06]  /*9080*/  UISETP.NE.AND UP0, UPT, UR42, 0x3, UPT ;  /* 0x000000032a00788c */ /* 0x000fcc000bf05270 */
[----:B------:R-:W-:-:S13]  /*9090*/  PLOP3.LUT P3, PT, PT, PT, UP0, 0x80, 0x0 ;  /* 0x000000000000781c */ /* 0x000fda0003f6f008 */
[----:B------:R-:W-:Y:S05]  /*90a0*/  @!P3 BRA `(.L_x_4420) ;  /* 0x000000000004b947 */ /* 0x000fea0003800000 */
[----:B------:R-:W-:Y:S01]  /*90b0*/  BPT.TRAP 0x1 ;  /* 0x000000040000795c */ /* 0x000fe20000300000 */
.L_x_4420:
[----:B------:R-:W-:Y:S01]  /*90c0*/  IMAD R103, R17, 0x8, R16 ;  /* 0x0000000811677824 */ /* 0x000fe200078e0210 */
[----:B------:R-:W-:Y:S01]  /*90d0*/  SHF.L.U32 R108, R206, 0x1f, RZ ;  /* 0x0000001fce6c7819 */ /* 0x000fe200000006ff */
[----:B------:R-:W-:Y:S01]  /*90e0*/  IMAD R107, R25, -0x80, R2 ;  /* 0xffffff80196b7824 */ /* 0x000fe200078e0202 */
[----:B------:R-:W-:Y:S02]  /*90f0*/  BSSY B1, `(.L_x_4421) ;  /* 0x0000004000017945 */ /* 0x000fe40003800000 */
[----:B------:R-:W0:Y:S02]  /*9100*/  SYNCS.PHASECHK.TRANS64.TRYWAIT P4, [R103+URZ+0x2a890], R108 ;  /* 0x02a8906c670075a7 */ /* 0x000e24000808017f */
[----:B------:R-:W-:Y:S01]  /*9110*/  VIMNMX R107, R107, 0x80, PT ;  /* 0x000000806b6b7848 */ /* 0x000fe20003fe0100 */
[----:B0-----:R-:W-:Y:S06]  /*9120*/  @!P4 BRA `(.L_x_4422) ;  /* 0x0000021c0094c947 */ /* 0x001fec0003800000 */
.L_x_4735:
[----:B------:R-:W-:Y:S05]  /*9130*/  BSYNC B1 ;  /* 0x0000000000017941 */ /* 0x000fea0003800000 */
.L_x_4421:
        /* <DEDUP_REMOVED lines=20> */
.L_x_4382:
[----:B------:R-:W-:Y:S05]  /*9280*/  BSYNC B0 ;  /* 0x0000000000007941 */ /* 0x000fea0003800000 */
.L_x_4374:
[----:B-1234-:R-:W1:Y:S01]  /*9290*/  S2R R4, SR_TID.X ;  /* 0x0000000000047919 */ /* 0x01ee620000002100 */
[----:B------:R-:W-:Y:S01]  /*92a0*/  @!PT LDS RZ, [RZ] ;  /* 0x00000000fffff984 */ /* 0x000fe20000000800 */
[----:B------:R-:W-:Y:S01]  /*92b0*/  @!PT LDS RZ, [RZ] ;  /* 0x00000000fffff984 */ /* 0x000fe20000000800 */
[----:B------:R-:W-:Y:S01]  /*92c0*/  @!PT LDS RZ, [RZ] ;  /* 0x00000000fffff984 */ /* 0x000fe20000000800 */
[----:B------:R-:W-:Y:S01]  /*92d0*/  @!PT LDS RZ, [RZ] ;  /* 0x00000000fffff984 */ /* 0x000fe20000000800 */
[----:B------:R2:W-:Y:S06]  /*92e0*/  MEMBAR.ALL.CTA ;  /* 0x0000000000007992 */ /* 0x0005ec0000008000 */
[----:B--2---:R-:W2:Y:S01]  /*92f0*/  FENCE.VIEW.ASYNC.S ;  /* 0x00000000000073c6 */ /* 0x004ea20000000000 */
[----:B------:R-:W-:Y:S05]  /*9300*/  WARPSYNC.ALL ;  /* 0x0000000000007948 */ /* 0x000fea0003800000 */
[----:B------:R-:W-:Y:S01]  /*9310*/  BSSY B0, `(.L_x_4423) ;  /* 0x0000009000007945 */ /* 0x000fe20003800000 */
[----:B-1----:R-:W-:Y:S01]  /*9320*/  LOP3.LUT R4, R4, 0x7f, RZ, 0xc0, !PT ;  /* 0x0000007f04047812 */ /* 0x002fe200078ec0ff */
[----:B--2---:R1:W-:Y:S03]  /*9330*/  BAR.SYNC.DEFER_BLOCKING R77, 0x80 ;  /* 0x0002004d0000751d */ /* 0x0043e60000010000 */
[----:B------:R-:W-:-:S13]  /*9340*/  ISETP.NE.AND P4, PT, R4, RZ, PT ;  /* 0x000000ff0400720c */ /* 0x000fda0003f85270 */
[----:B------:R-:W-:-:S05]  /*9350*/  @!P4 VIADD R4, R103, 0x2a8a0 ;  /* 0x0002a8a06704c836 */ /* 0x000fca0000000000 */
[----:B------:R-:W-:-:S04]  /*9360*/  @!P4 PRMT R4, RZ, 0x654, R4 ;  /* 0x00000654ff04c816 */ /* 0x000fc80000000004 */
[----:B------:R1:W-:Y:S01]  /*9370*/  @!P4 SYNCS.ARRIVE.TRANS64.RED.A1T0 RZ, [R4+URZ], RZ ;  /* 0x000000ff04ffc9a7 */ /* 0x0003e2000810043f */
[----:B------:R-:W-:Y:S05]  /*9380*/  @!P3 BRA `(.L_x_4424) ;  /* 0x000000000004b947 */ /* 0x000fea0003800000 */
[----:B------:R-:W-:Y:S01]  /*9390*/  BPT.TRAP 0x1 ;  /* 0x000000040000795c */ /* 0x000fe20000300000 */
.L_x_4424:
[----:B------:R-:W-:Y:S05]  /*93a0*/  BSYNC B0 ;  /* 0x0000000000007941 */ /* 0x000fea0003800000 */
.L_x_4423:
[----:B------:R-:W2:Y:S01]  /*93b0*/  SYNCS.PHASECHK.TRANS64.TRYWAIT P3, [R103+URZ+0x2a8b0], R108 ;  /* 0x02a8b06c670075a7 */ /* 0x000ea2000806017f */
[----:B------:R-:W-:Y:S04]  /*93c0*/  BSSY B0, `(.L_x_4425) ;  /* 0x0000002000007945 */ /* 0x000fe80003800000 */
[----:B--2---:R-:W-:Y:S05]  /*93d0*/  @!P3 BRA `(.L_x_4426) ;  /* 0x0000021800fcb947 */ /* 0x004fea0003800000 */
.L_x_4736:
[----:B------:R-:W-:Y:S05]  /*93e0*/  BSYNC B0 ;  /* 0x0000000000007941 */ /* 0x000fea0003800000 */
.L_x_4425:
[----:B------:R-:W-:Y:S01]  /*93f0*/  ISETP.GE.AND P3, PT, R200, R107, PT ;  /* 0x0000006bc800720c */ /* 0x000fe20003f66270 */
[----:B------:R-:W-:-:S12]  /*9400*/  BSSY B0, `(.L_x_4427) ;  /* 0x000001f000007945 */ /* 0x000fd80003800000 */
[----:B------:R-:W-:Y:S05]  /*9410*/  @P3 BRA `(.L_x_4428) ;  /* 0x0000000000743947 */ /* 0x000fea0003800000 */
[----:B-1----:R-:W-:Y:S01]  /*9420*/  IMAD.WIDE R4, R25, 0x80, R20 ;  /* 0x0000008019047825 */ /* 0x002fe200078e0214 */
[----:B------:R-:W-:Y:S01]  /*9430*/  ULDC.64 UR4, c[0x0][0x328] ;  /* 0x0000ca0000047ab9 */ /* 0x000fe20000000a00 */
[----:B------:R-:W-:Y:S02]  /*9440*/  ULDC.64 UR6, c[0x0][0x318] ;  /* 0x0000c60000067ab9 */ /* 0x000fe40000000a00 */
[----:B------:R-:W-:Y:S02]  /*9450*/  IMAD.MOV.U32 R6, RZ, RZ, R58 ;  /* 0x000000ffff067224 */ /* 0x000fe400078e003a */
[----:B------:R-:W-:Y:S02]  /*9460*/  IMAD.MOV.U32 R7, RZ, RZ, R65 ;  /* 0x000000ffff077224 */ /* 0x000fe400078e0041 */
[----:B------:R-:W-:Y:S02]  /*9470*/  IMAD R5, R5, UR4, RZ ;  /* 0x0000000405057c24 */ /* 0x000fe4000f8e02ff */
[----:B------:R-:W-:Y:S01]  /*9480*/  IMAD.WIDE.U32 R6, R4, UR4, R6 ;  /* 0x0000000404067c25 */ /* 0x000fe2000f8e0006 */
[----:B------:R-:W-:-:S03]  /*9490*/  ULDC UR4, c[0x0][0x2f4] ;  /* 0x0000bd0000047ab9 */ /* 0x000fc60000000800 */
[----:B------:R-:W-:Y:S01]  /*94a0*/  IMAD R5, R4, UR5, R5 ;  /* 0x0000000504057c24 */ /* 0x000fe2000f8e0205 */
[----:B0-----:R-:W-:-:S04]  /*94b0*/  IADD3 R8, P3, R6, UR6, RZ ;  /* 0x0000000606087c10 */ /* 0x001fc8000ff7e0ff */
        /* <DEDUP_REMOVED lines=19> */
.L_x_4428:
[----:B------:R-:W-:Y:S05]  /*95f0*/  BSYNC B0 ;  /* 0x0000000000007941 */ /* 0x000fea0003800000 */
.L_x_4427:
[----:B------:R-:W-:Y:S01]  /*9600*/  @!PT LDS RZ, [RZ] ;  /* 0x00000000fffff984 */ /* 0x000fe20000000800 */
[----:B------:R-:W-:Y:S01]  /*9610*/  @!PT LDS RZ, [RZ] ;  /* 0x00000000fffff984 */ /* 0x000fe20000000800 */
[----:B------:R-:W-:Y:S01]  /*9620*/  @!PT LDS RZ, [RZ] ;  /* 0x00000000fffff984 */ /* 0x000fe20000000800 */
[----:B------:R-:W-:Y:S01]  /*9630*/  @!PT LDS RZ, [RZ] ;  /* 0x00000000fffff984 */ /* 0x000fe20000000800 */
[----:B------:R4:W-:Y:S06]  /*9640*/  MEMBAR.ALL.CTA ;  /* 0x0000000000007992 */ /* 0x0009ec0000008000 */
[----:B----4-:R-:W4:Y:S01]  /*9650*/  FENCE.VIEW.ASYNC.S ;  /* 0x00000000000073c6 */ /* 0x010f220000000000 */
[----:B------:R-:W-:Y:S02]  /*9660*/  VIADD R17, R17, 0x1 ;  /* 0x0000000111117836 */ /* 0x000fe40000000000 */
[----:B0-2---:R-:W-:Y:S01]  /*9670*/  @!P4 VIADD R103, R103, 0x2a8c0 ;  /* 0x0002a8c06767c836 */ /* 0x005fe20000000000 */
[----:B----4-:R0:W-:Y:S02]  /*9680*/  BAR.SYNC.DEFER_BLOCKING R77, 0x80 ;  /* 0x0002004d0000751d */ /* 0x0101e40000010000 */
[----:B------:R-:W-:-:S02]  /*9690*/  ISETP.NE.AND P3, PT, R17, 0x2, PT ;  /* 0x000000021100780c */ /* 0x000fc40003f65270 */
[----:B------:R-:W-:Y:S02]  /*96a0*/  @!P4 PRMT R103, RZ, 0x654, R103 ;  /* 0x00000654ff67c816 */ /* 0x000fe40000000067 */
[----:B---3--:R-:W-:Y:S02]  /*96b0*/  SEL R5, RZ, 0x1, P3 ;  /* 0x00000001ff057807 */ /* 0x008fe40001800000 */
[----:B------:R-:W-:Y:S02]  /*96c0*/  SEL R17, R17, RZ, P3 ;  /* 0x000000ff11117207 */ /* 0x000fe40001800000 */
[----:B------:R-:W-:Y:S01]  /*96d0*/  LOP3.LUT R206, R206, R5, RZ, 0x3c, !PT ;  /* 0x00000005cece7212 */ /* 0x000fe200078e3cff */
[----:B------:R0:W-:Y:S01]  /*96e0*/  @!P4 SYNCS.ARRIVE.TRANS64.RED.A1T0 RZ, [R103+URZ], RZ ;  /* 0x000000ff67ffc9a7 */ /* 0x0001e2000810043f */
[----:B------:R-:W-:Y:S05]  /*96f0*/  @P2 BRA `(.L_x_4429) ;  /* 0xffffff9000a42947 */ /* 0x000fea000383ffff */
[----:B-1----:R-:W1:Y:S01]  /*9700*/  S2R R4, SR_TID.X ;  /* 0x0000000000047919 */ /* 0x002e620000002100 */
[----:B------:R-:W-:Y:S02]  /*9710*/  PLOP3.LUT P0, PT, PT, PT, PT, 0x8, 0x0 ;  /* 0x000000000000781c */ /* 0x000fe40003f0e170 */
[----:B-1----:R-:W-:-:S04]  /*9720*/  SHF.R.U32.HI R4, RZ, 0x7, R4 ;  /* 0x00000007ff047819 */ /* 0x002fc80000011604 */
[----:B------:R-:W-:-:S13]  /*9730*/  ISETP.NE.AND P5, PT, R4, 0x1, PT ;  /* 0x000000010400780c */ /* 0x000fda0003fa5270 */
[----:B------:R-:W-:Y:S06]  /*9740*/  @!P5 BAR.ARV 0x9, 0x100 ;  /* 0x024400000000db1d */ /* 0x000fec0000002000 */
.L_x_4369:
[----:B------:R-:W1:Y:S01]  /*9750*/  LDC R0, c[0x0][0x448] ;  /* 0x00011200ff007b82 */ /* 0x000e620000000800 */
[----:B------:R-:W-:-:S07]  /*9760*/  VIADD R3, R207, 0x7f ;  /* 0x0000007fcf037836 */ /* 0x000fce0000000000 */
[----:B------:R-:W2:Y:S01]  /*9770*/  LDC.64 R6, c[0x0][0x9e0] ;  /* 0x00027800ff067b82 */ /* 0x000ea20000000a00 */
[----:B-1----:R-:W-:Y:S02]  /*9780*/  ISETP.NE.AND P1, PT, R0, 0x1, PT ;  /* 0x000000010000780c */ /* 0x002fe40003f25270 */
[----:B--2---:R-:W-:-:S11]  /*9790*/  ISETP.GE.AND P2, PT, R7, 0x1, PT ;  /* 0x000000010700780c */ /* 0x004fd60003f46270 */
[----:B------:R-:W1:Y:S08]  /*97a0*/  @P1 LDC R0, c[0x0][0x44c] ;  /* 0x00011300ff001b82 */ /* 0x000e700000000800 */
[----:B------:R-:W2:Y:S01]  /*97b0*/  @P1 LDC R5, c[0x0][0x450] ;  /* 0x00011400ff051b82 */ /* 0x000ea20000000800 */
[----:B-1----:R-:W-:-:S05]  /*97c0*/  @P1 IMAD.HI.U32 R0, R3, R0, RZ ;  /* 0x0000000003001227 */ /* 0x002fca00078e00ff */
[----:B--2---:R-:W-:-:S05]  /*97d0*/  @P1 SHF.R.U32.HI R3, RZ, R5, R0 ;  /* 0x00000005ff031219 */ /* 0x004fca0000011600 */
[----:B------:R-:W-:Y:S01]  /*97e0*/  IMAD.IADD R3, R28, 0x1, R3 ;  /* 0x000000011c037824 */ /* 0x000fe200078e0203 */
[----:B------:R-:W-:Y:S06]  /*97f0*/  @P0 BRA `(.L_x_4430) ;  /* 0x00000000000c0947 */ /* 0x000fec0003800000 */
[----:B------:R-:W1:Y:S01]  /*9800*/  FENCE.VIEW.ASYNC.G ;  /* 0x00000000000073c6 */ /* 0x000e620000000100 */
[----:B------:R-:W-:Y:S05]  /*9810*/  WARPSYNC.ALL ;  /* 0x0000000000007948 */ /* 0x000fea0003800000 */
[----:B-1----:R-:W-:Y:S06]  /*9820*/  BAR.ARV 0xc, 0x180 ;  /* 0x0306000000007b1d */ /* 0x002fec0000002000 */
.L_x_4430:
[----:B------:R-:W-:Y:S01]  /*9830*/  IMAD.IADD R0, R3, 0x1, R6 ;  /* 0x0000000103007824 */ /* 0x000fe200078e0206 */
[----:B------:R-:W-:Y:S06]  /*9840*/  @!P2 BRA `(.L_x_4431) ;  /* 0x000000000048a947 */ /* 0x000fec0003800000 */
[C---:B------:R-:W-:Y:S01]  /*9850*/  ISETP.GT.AND P0, PT, R3.reuse, RZ, PT ;  /* 0x000000ff0300720c */ /* 0x040fe20003f04270 */
[----:B------:R-:W-:Y:S01]  /*9860*/  BSSY B0, `(.L_x_4432) ;  /* 0x000000e000007945 */ /* 0x000fe20003800000 */
[----:B------:R-:W-:-:S11]  /*9870*/  VIADD R2, R3, 0xffffffff ;  /* 0xffffffff03027836 */ /* 0x000fd60000000000 */
        /* <DEDUP_REMOVED lines=8> */
.L_x_4433:
[----:B------:R-:W-:-:S13]  /*9900*/  ISETP.NE.AND P0, PT, R7, 0x1, PT ;  /* 0x000000010700780c */ /* 0x000fda0003f05270 */
[----:B------:R-:W1:Y:S02]  /*9910*/  @P0 LDC.64 R4, c[0x0][0x9e8] ;  /* 0x00027a00ff040b82 */ /* 0x000e640000000a00 */
[----:B-1----:R-:W-:-:S05]  /*9920*/  @P0 IMAD.HI.U32 R4, R2, R4, RZ ;  /* 0x0000000402040227 */ /* 0x002fca00078e00ff */
[----:B------:R-:W-:-:S07]  /*9930*/  @P0 SHF.R.U32.HI R2, RZ, R5, R4 ;  /* 0x00000005ff020219 */ /* 0x000fce0000011604 */
.L_x_4434:
[----:B------:R-:W-:Y:S05]  /*9940*/  BSYNC B0 ;  /* 0x0000000000007941 */ /* 0x000fea0003800000 */
.L_x_4432:
[----:B------:R-:W-:-:S05]  /*9950*/  IMAD R3, R2, R7, R7 ;  /* 0x0000000702037224 */ /* 0x000fca00078e0207 */
[----:B------:R-:W-:-:S07]  /*9960*/  VIMNMX R0, R0, R3, PT ;  /* 0x0000000300007248 */ /* 0x000fce0003fe0100 */
.L_x_4431:
[----:B------:R-:W1:Y:S01]  /*9970*/  @P1 LDC R2, c[0x0][0x44c] ;  /* 0x00011300ff021b82 */ /* 0x000e620000000800 */
[----:B------:R-:W-:Y:S01]  /*9980*/  VIADD R0, R0, 0x7f ;  /* 0x0000007f00007836 */ /* 0x000fe20000000000 */
[----:B------:R-:W-:Y:S01]  /*9990*/  ULDC UR4, c[0x0][0x9dc] ;  /* 0x0002770000047ab9 */ /* 0x000fe20000000800 */
[----:B------:R-:W-:-:S03]  /*99a0*/  IMAD.MOV.U32 R5, RZ, RZ, R207 ;  /* 0x000000ffff057224 */ /* 0x000fc600078e00cf */
[----:B------:R-:W-:Y:S02]  /*99b0*/  SHF.R.S32.HI R3, RZ, 0x1f, R0 ;  /* 0x0000001fff037819 */ /* 0x000fe40000011400 */
[----:B------:R-:W2:Y:S02]  /*99c0*/  @P1 LDC R9, c[0x0][0x450] ;  /* 0x00011400ff091b82 */ /* 0x000ea40000000800 */
[----:B------:R-:W-:-:S04]  /*99d0*/  LEA.HI R3, R3, R0, RZ, 0x7 ;  /* 0x0000000003037211 */ /* 0x000fc800078f38ff */
[----:B------:R-:W-:-:S04]  /*99e0*/  SHF.R.S32.HI R0, RZ, 0x7, R3 ;  /* 0x00000007ff007819 */ /* 0x000fc80000011403 */
[----:B------:R-:W-:Y:S01]  /*99f0*/  VIMNMX R89, R27, R0, PT ;  /* 0x000000001b597248 */ /* 0x000fe20003fe0100 */
        /* <DEDUP_REMOVED lines=15> */
.L_x_4437:
[----:B------:R-:W-:-:S13]  /*9af0*/  ISETP.NE.AND P0, PT, R7, 0x1, PT ;  /* 0x000000010700780c */ /* 0x000fda0003f05270 */
[----:B------:R-:W1:Y:S02]  /*9b00*/  @P0 LDC.64 R4, c[0x0][0x9e8] ;  /* 0x00027a00ff040b82 */ /* 0x000e640000000a00 */
[----:B-1----:R-:W-:-:S05]  /*9b10*/  @P0 IMAD.HI.U32 R4, R2, R4, RZ ;  /* 0x0000000402040227 */ /* 0x002fca00078e00ff */
[----:B------:R-:W-:-:S07]  /*9b20*/  @P0 SHF.R.U32.HI R2, RZ, R5, R4 ;  /* 0x00000005ff020219 */ /* 0x000fce0000011604 */
.L_x_4438:
[----:B------:R-:W-:Y:S05]  /*9b30*/  BSYNC B0 ;  /* 0x0000000000007941 */ /* 0x000fea0003800000 */
.L_x_4436:
[----:B------:R-:W-:-:S05]  /*9b40*/  IMAD R3, R2, R7, RZ ;  /* 0x0000000702037224 */ /* 0x000fca00078e02ff */
[----:B------:R-:W-:-:S07]  /*9b50*/  VIMNMX R0, R0, R3, !PT ;  /* 0x0000000300007248 */ /* 0x000fce0007fe0100 */
.L_x_4435:
[----:B------:R-:W-:Y:S02]  /*9b60*/  SHF.R.S32.HI R3, RZ, 0x1f, R0 ;  /* 0x0000001fff037819 */ /* 0x000fe40000011400 */
[----:B------:R-:W-:Y:S02]  /*9b70*/  CS2R R120, SRZ ;  /* 0x0000000000787805 */ /* 0x000fe4000001ff00 */
[----:B------:R-:W-:Y:S02]  /*9b80*/  PLOP3.LUT P0, PT, PT, PT, PT, 0x80, 0x0 ;  /* 0x000000000000781c */ /* 0x000fe40003f0f070 */
[----:B------:R-:W-:Y:S02]  /*9b90*/  CS2R R92, SRZ ;  /* 0x00000000005c7805 */ /* 0x000fe4000001ff00 */
[----:B------:R-:W-:Y:S02]  /*9ba0*/  LEA.HI R3, R3, R0, RZ, 0x7 ;  /* 0x0000000003037211 */ /* 0x000fe400078f38ff */
[----:B------:R-:W-:-:S02]  /*9bb0*/  CS2R R30, SRZ ;  /* 0x00000000001e7805 */ /* 0x000fc4000001ff00 */
[----:B0-----:R-:W-:Y:S02]  /*9bc0*/  CS2R R76, SRZ ;  /* 0x00000000004c7805 */ /* 0x001fe4000001ff00 */
[----:B------:R-:W-:Y:S02]  /*9bd0*/  CS2R R112, SRZ ;  /* 0x0000000000707805 */ /* 0x000fe4000001ff00 */
[----:B------:R-:W-:Y:S02]  /*9be0*/  SHF.R.S32.HI R3, RZ, 0x7, R3 ;  /* 0x00000007ff037819 */ /* 0x000fe40000011403 */
[----:B------:R-:W-:Y:S02]  /*9bf0*/  CS2R R84, SRZ ;  /* 0x0000000000547805 */ /* 0x000fe4000001ff00 */
[----:B------:R-:W-:Y:S01]  /*9c00*/  CS2R R68, SRZ ;  /* 0x0000000000447805 */ /* 0x000fe2000001ff00 */
[----:B------:R-:W-:Y:S01]  /*9c10*/  IMAD.MOV.U32 R111, RZ, RZ, RZ ;  /* 0x000000ffff6f7224 */ /* 0x000fe200078e00ff */
[----:B------:R-:W-:-:S02]  /*9c20*/  VIMNMX R209, RZ, R3, !PT ;  /* 0x00000003ffd17248 */ /* 0x000fc40007fe0100 */
[----:B------:R-:W-:Y:S02]  /*9c30*/  CS2R R34, SRZ ;  /* 0x0000000000227805 */ /* 0x000fe4000001ff00 */
[----:B------:R-:W-:Y:S02]  /*9c40*/  CS2R R52, SRZ ;  /* 0x0000000000347805 */ /* 0x000fe4000001ff00 */
[----:B------:R-:W-:Y:S02]  /*9c50*/  CS2R R104, SRZ ;  /* 0x0000000000687805 */ /* 0x000fe4000001ff00 */
[----:B------:R-:W-:Y:S01]  /*9c60*/  ISETP.GT.AND P1, PT, R89, R209, PT ;  /* 0x000000d15900720c */ /* 0x000fe20003f24270 */
[----:B------:R-:W-:Y:S01]  /*9c70*/  IMAD.MOV.U32 R82, RZ, RZ, RZ ;  /* 0x000000ffff527224 */ /* 0x000fe200078e00ff */
        /* <DEDUP_REMOVED lines=8> */
[----:B------:R-:W-:Y:S02]  /*9d00*/  CS2R R36, SRZ ;  /* 0x0000000000247805 */ /* 0x000fe4000001ff00 */
[----:B------:R-:W-:-:S02]  /*9d10*/  CS2R R8, SRZ ;  /* 0x0000000000087805 */ /* 0x000fc4000001ff00 */
[----:B------:R-:W-:Y:S01]  /*9d20*/  CS2R R78, SRZ ;  /* 0x00000000004e7805 */ /* 0x000fe2000001ff00 */
[----:B------:R-:W-:Y:S01]  /*9d30*/  IMAD.MOV.U32 R71, RZ, RZ, RZ ;  /* 0x000000ffff477224 */ /* 0x000fe200078e00ff */
        /* <DEDUP_REMOVED lines=25> */
[----:B------:R-:W-:Y:S01]  /*9ed0*/  IMAD.MOV.U32 R130, RZ, RZ, RZ ;  /* 0x000000ffff827224 */ /* 0x000fe200078e00ff */
[----:B------:R-:W-:-:S02]  /*9ee0*/  CS2R R122, SRZ ;  /* 0x00000000007a7805 */ /* 0x000fc4000001ff00 */
[----:B------:R-:W-:Y:S01]  /*9ef0*/  CS2R R124, SRZ ;  /* 0x00000000007c7805 */ /* 0x000fe2000001ff00 */
[----:B------:R-:W-:Y:S02]  /*9f00*/  IMAD.MOV.U32 R132, RZ, RZ, RZ ;  /* 0x000000ffff847224 */ /* 0x000fe400078e00ff */
        /* <DEDUP_REMOVED lines=11> */
.L_x_4739:
        /* <DEDUP_REMOVED lines=25> */
.L_x_4441:
[----:B------:R-:W-:Y:S01]  /*a150*/  ULDC.64 UR4, c[0x0][0x990] ;  /* 0x0002640000047ab9 */ /* 0x000fe20000000a00 */
[----:B------:R-:W-:Y:S01]  /*a160*/  ULDC.64 UR6, c[0x0][0x998] ;  /* 0x0002660000067ab9 */ /* 0x000fe20000000a00 */
[----:B------:R-:W-:Y:S02]  /*a170*/  ISETP.NE.U32.AND P0, PT, RZ, UR4, PT ;  /* 0x00000004ff007c0c */ /* 0x000fe4000bf05070 */
[----:B------:R-:W-:Y:S02]  /*a180*/  ISETP.NE.U32.AND P1, PT, RZ, UR6, PT ;  /* 0x00000006ff007c0c */ /* 0x000fe4000bf25070 */
[----:B------:R-:W-:Y:S02]  /*a190*/  ISETP.NE.AND.EX P0, PT, RZ, UR5, PT, P0 ;  /* 0x00000005ff007c0c */ /* 0x000fe4000bf05300 */
[----:B------:R-:W-:-:S11]  /*a1a0*/  ISETP.NE.AND.EX P1, PT, RZ, UR7, PT, P1 ;  /* 0x00000007ff007c0c */ /* 0x000fd6000bf25310 */
[----:B------:R-:W0:Y:S01]  /*a1b0*/  @P0 LDC.64 R6, c[0x0][0x9a8] ;  /* 0x00026a00ff060b82 */ /* 0x000e220000000a00 */
[--C-:B------:R-:W-:Y:S02]  /*a1c0*/  @P0 SHF.R.S32.HI R3, RZ, 0x1f, R211.reuse ;  /* 0x0000001fff030819 */ /* 0x100fe400000114d3 */
[----:B------:R-:W-:Y:S02]  /*a1d0*/  @P1 SHF.R.S32.HI R5, RZ, 0x1f, R211 ;  /* 0x0000001fff051819 */ /* 0x000fe400000114d3 */
[----:B------:R-:W-:-:S03]  /*a1e0*/  @P0 SHF.R.S32.HI R15, RZ, 0x1f, R210 ;  /* 0x0000001fff0f0819 */ /* 0x000fc600000114d2 */
[----:B------:R-:W1:Y:S08]  /*a1f0*/  @P1 LDC.64 R8, c[0x0][0x9b8] ;  /* 0x00026e00ff081b82 */ /* 0x000e700000000a00 */
[----:B------:R-:W2:Y:S08]  /*a200*/  @P0 LDC.64 R10, c[0x0][0x9b0] ;  /* 0x00026c00ff0a0b82 */ /* 0x000eb00000000a00 */
[----:B------:R-:W3:Y:S01]  /*a210*/  @P1 LDC.64 R12, c[0x0][0x9c0] ;  /* 0x00027000ff0c1b82 */ /* 0x000ee20000000a00 */
[----:B0-----:R-:W-:-:S02]  /*a220*/  @P0 IMAD R0, R3, R6, RZ ;  /* 0x0000000603000224 */ /* 0x001fc400078e02ff */
[----:B------:R-:W-:-:S04]  /*a230*/  @P0 IMAD.WIDE.U32 R2, R211, R6, RZ ;  /* 0x00000006d3020225 */ /* 0x000fc800078e00ff */
[----:B------:R-:W-:Y:S02]  /*a240*/  @P0 IMAD R7, R211, R7, R0 ;  /* 0x00000007d3070224 */ /* 0x000fe400078e0200 */
[-C--:B-1----:R-:W-:Y:S02]  /*a250*/  @P1 IMAD R4, R5, R8.reuse, RZ ;  /* 0x0000000805041224 */ /* 0x082fe400078e02ff */
[----:B------:R-:W-:Y:S01]  /*a260*/  @P0 IMAD.IADD R3, R3, 0x1, R7 ;  /* 0x0000000103030824 */ /* 0x000fe200078e0207 */
[----:B------:R-:W-:Y:S01]  /*a270*/  @P1 SHF.R.S32.HI R7, RZ, 0x1f, R210 ;  /* 0x0000001fff071819 */ /* 0x000fe200000114d2 */
[C---:B------:R-:W-:Y:S02]  /*a280*/  @P1 IMAD R9, R211.reuse, R9, R4 ;  /* 0x00000009d3091224 */ /* 0x040fe400078e0204 */
[----:B------:R-:W-:-:S04]  /*a290*/  @P1 IMAD.WIDE.U32 R4, R211, R8, RZ ;  /* 0x00000008d3041225 */ /* 0x000fc800078e00ff */
[----:B--2---:R-:W-:Y:S02]  /*a2a0*/  @P0 IMAD R0, R15, R10, RZ ;  /* 0x0000000a0f000224 */ /* 0x004fe400078e02ff */
[----:B------:R-:W-:Y:S02]  /*a2b0*/  @P1 IMAD.IADD R5, R5, 0x1, R9 ;  /* 0x0000000105051824 */ /* 0x000fe400078e0209 */
[C---:B------:R-:W-:Y:S02]  /*a2c0*/  @P0 IMAD R9, R210.reuse, R11, R0 ;  /* 0x0000000bd2090224 */ /* 0x040fe400078e0200 */
[----:B---3--:R-:W-:Y:S02]  /*a2d0*/  @P1 IMAD R6, R7, R12, RZ ;  /* 0x0000000c07061224 */ /* 0x008fe400078e02ff */
        /* <DEDUP_REMOVED lines=29> */
.L_x_4445:
[----:B-1----:R1:W2:Y:S02]  /*a4b0*/  SYNCS.PHASECHK.TRANS64.TRYWAIT P0, [R16+URZ+0x2a800], R3 ;  /* 0x02a80003100075a7 */ /* 0x0022a4000800017f */
[----:B--2---:R-:W-:Y:S05]  /*a4c0*/  @!P0 NANOSLEEP.SYNCS 0x989680 ;  /* 0x009896800000895d */ /* 0x004fea0003900000 */
[----:B------:R-:W2:Y:S02]  /*a4d0*/  @!P0 SYNCS.PHASECHK.TRANS64 P0, [R16+URZ+0x2a800], R3 ;  /* 0x02a80003100085a7 */ /* 0x000ea4000800007f */
[----:B--2---:R-:W-:Y:S05]  /*a4e0*/  @!P0 BRA `(.L_x_4445) ;  /* 0xfffffffc00f08947 */ /* 0x004fea000383ffff */
.L_x_4444:
[----:B------:R-:W-:Y:S05]  /*a4f0*/  BSYNC B0 ;  /* 0x0000000000007941 */ /* 0x000fea0003800000 */
.L_x_4443:
[----:B------:R-:W-:Y:S05]  /*a500*/  BRA `(.L_x_4446) ;  /* 0x0000006c00b87947 */ /* 0x000fea0003800000 */
.L_x_4442:
        /* <DEDUP_REMOVED lines=30> */
.L_x_4447:
[----:B------:R-:W-:Y:S01]  /*a6f0*/  ULDC.U8 UR4, c[0x0][0x410] ;  /* 0x0001040000047ab9 */ /* 0x000fe20000000000 */
[----:B------:R-:W-:Y:S01]  /*a700*/  BSSY B0, `(.L_x_4448) ;  /* 0x00006c6000007945 */ /* 0x000fe20003800000 */
[----:B------:R-:W-:Y:S01]  /*a710*/  ISETP.NE.AND P0, PT, RZ, UR4, PT ;  /* 0x00000004ff007c0c */ /* 0x000fe2000bf05270 */
[----:B------:R-:W-:-:S12]  /*a720*/  IMAD.IADD R10, R200, 0x1, R207 ;  /* 0x00000001c80a7824 */ /* 0x000fd800078e02cf */
        /* <DEDUP_REMOVED lines=8> */
[----:B------:R-:W-:Y:S02]  /*a7b0*/  IMAD.MOV.U32 R6, RZ, RZ, R26 ;  /* 0x000000ffff067224 */ /* 0x000fe400078e001a */
[----:B------:R-:W-:Y:S01]  /*a7c0*/  IMAD.MOV.U32 R7, RZ, RZ, R29 ;  /* 0x000000ffff077224 */ /* 0x000fe200078e001d */
[----:B0-----:R-:W-:-:S13]  /*a7d0*/  ISETP.NE.AND P0, PT, R20, 0x1, PT ;  /* 0x000000011400780c */ /* 0x001fda0003f05270 */
[----:B------:R-:W0:Y:S08]  /*a7e0*/  @P0 LDC R3, c[0x0][0x44c] ;  /* 0x00011300ff030b82 */ /* 0x000e300000000800 */
[----:B------:R-:W1:Y:S01]  /*a7f0*/  @P0 LDC R5, c[0x0][0x450] ;  /* 0x00011400ff050b82 */ /* 0x000e620000000800 */
[----:B0-----:R-:W-:-:S05]  /*a800*/  @P0 IMAD.HI.U32 R0, R10, R3, RZ ;  /* 0x000000030a000227 */ /* 0x001fca00078e00ff */
[----:B-1----:R-:W-:-:S04]  /*a810*/  @P0 SHF.R.U32.HI R11, RZ, R5, R0 ;  /* 0x00000005ff0b0219 */ /* 0x002fc80000011600 */
[----:B------:R-:W-:Y:S01]  /*a820*/  SHF.R.S32.HI R0, RZ, 0x1f, R11 ;  /* 0x0000001fff007819 */ /* 0x000fe2000001140b */
[----:B------:R-:W-:-:S04]  /*a830*/  IMAD.WIDE.U32 R8, R11, UR6, R8 ;  /* 0x000000060b087c25 */ /* 0x000fc8000f8e0008 */
[----:B------:R-:W-:Y:S01]  /*a840*/  IMAD R4, R0, UR4, RZ ;  /* 0x0000000400047c24 */ /* 0x000fe2000f8e02ff */
[----:B------:R-:W-:Y:S01]  /*a850*/  IADD3 R5, P1, R8, UR8, RZ ;  /* 0x0000000808057c10 */ /* 0x000fe2000ff3e0ff */
[----:B------:R-:W-:-:S04]  /*a860*/  IMAD.WIDE.U32 R6, R11, UR4, R6 ;  /* 0x000000040b067c25 */ /* 0x000fc8000f8e0006 */
[----:B------:R-:W-:Y:S02]  /*a870*/  IMAD R0, R0, UR6, RZ ;  /* 0x0000000600007c24 */ /* 0x000fe4000f8e02ff */
        /* <DEDUP_REMOVED lines=9> */
[----:B------:R-:W2:Y:S04]  /*a910*/  SHFL.IDX PT, R3, R3, RZ, 0x1e1f ;  /* 0x001e1fff03037589 */ /* 0x000ea800000e0000 */
[----:B------:R-:W3:Y:S04]  /*a920*/  SHFL.IDX PT, R4, R4, RZ, 0x1e1f ;  /* 0x001e1fff04047589 */ /* 0x000ee800000e0000 */
[----:B------:R0:W4:Y:S02]  /*a930*/  SHFL.IDX PT, R14, R5, RZ, 0x1e1f ;  /* 0x001e1fff050e7589 */ /* 0x00012400000e0000 */
.L_x_4745:
[----:B------:R-:W-:Y:S01]  /*a940*/  IMAD R45, R201, R20, RZ ;  /* 0x00000014c92d7224 */ /* 0x000fe200078e02ff */
[----:B------:R-:W-:Y:S01]  /*a950*/  BSSY B1, `(.L_x_4451) ;  /* 0x0000048000017945 */ /* 0x000fe20003800000 */
[----:B------:R-:W-:Y:S02]  /*a960*/  CS2R R8, SRZ ;  /* 0x0000000000087805 */ /* 0x000fe4000001ff00 */
[----:B0-----:R-:W-:Y:S02]  /*a970*/  CS2R R12, SRZ ;  /* 0x00000000000c7805 */ /* 0x001fe4000001ff00 */
        /* <DEDUP_REMOVED lines=12> */
[----:B------:R-:W3:Y:S01]  /*aa40*/  LDL R15, [R1+0x4] ;  /* 0x00000400010f7983 */ /* 0x000ee20000100800 */
[----:B------:R-:W-:Y:S01]  /*aa50*/  ULDC UR4, c[0x0][0x3f4] ;  /* 0x0000fd0000047ab9 */ /* 0x000fe20000000800 */
[----:B------:R-:W-:Y:S02]  /*aa60*/  CS2R R38, SRZ ;  /* 0x0000000000267805 */ /* 0x000fe4000001ff00 */
[----:B------:R-:W-:Y:S02]  /*aa70*/  ISETP.GE.AND P5, PT, R204, UR4, PT ;  /* 0x00000004cc007c0c */ /* 0x000fe4000bfa6270 */
[----:B------:R-:W-:Y:S02]  /*aa80*/  CS2R R36, SRZ ;  /* 0x0000000000247805 */ /* 0x000fe4000001ff00 */
[----:B------:R-:W-:Y:S02]  /*aa90*/  ISETP.GE.AND P2, PT, R216, UR4, PT ;  /* 0x00000004d8007c0c */ /* 0x000fe4000bf46270 */
[----:B------:R-:W-:-:S02]  /*aaa0*/  CS2R R32, SRZ ;  /* 0x0000000000207805 */ /* 0x000fc4000001ff00 */
[----:B------:R-:W-:-:S05]  /*aab0*/  ISETP.GE.AND P3, PT, R215, UR4, PT ;  /* 0x00000004d7007c0c */ /* 0x000fca000bf66270 */
[----:B------:R-:W-:Y:S02]  /*aac0*/  @!P5 SHF.R.S32.HI R5, RZ, 0x1f, R204 ;  /* 0x0000001fff05d819 */ /* 0x000fe400000114cc */
[CC--:B--2---:R-:W-:Y:S02]  /*aad0*/  @!P5 IADD3 R6, P0, R204.reuse, R3.reuse, RZ ;  /* 0x00000003cc06d210 */ /* 0x0c4fe40007f1e0ff */
[----:B----4-:R-:W-:Y:S02]  /*aae0*/  @!P5 IADD3 R8, P1, R204, R14, RZ ;  /* 0x0000000ecc08d210 */ /* 0x010fe40007f3e0ff */
[----:B------:R-:W-:Y:S01]  /*aaf0*/  @!P2 IADD3 R10, P4, R216, R3, RZ ;  /* 0x00000003d80aa210 */ /* 0x000fe20007f9e0ff */
[--C-:B-1----:R-:W-:Y:S02]  /*ab00*/  @!P5 IMAD.X R7, R0, 0x1, R5.reuse, P0 ;  /* 0x000000010007d824 */ /* 0x102fe400000e0605 */
[----:B---3--:R-:W-:Y:S01]  /*ab10*/  @!P5 IMAD.X R9, R4, 0x1, R5, P1 ;  /* 0x000000010409d824 */ /* 0x008fe200008e0605 */
[----:B------:R-:W-:-:S02]  /*ab20*/  ISETP.GE.AND P1, PT, R218, UR4, PT ;  /* 0x00000004da007c0c */ /* 0x000fc4000bf26270 */
[----:B------:R-:W5:Y:S01]  /*ab30*/  @!P5 LD.E.64 R38, desc[UR40][R6.64] ;  /* 0x000000280626d980 */ /* 0x000f62000c101b00 */
[----:B------:R-:W-:-:S03]  /*ab40*/  @!P2 IADD3 R12, P0, R216, R14, RZ ;  /* 0x0000000ed80ca210 */ /* 0x000fc60007f1e0ff */
[----:B------:R0:W5:Y:S01]  /*ab50*/  @!P5 LD.E.64 R36, desc[UR40][R8.64] ;  /* 0x000000280824d980 */ /* 0x000162000c101b00 */
[----:B------:R-:W-:Y:S02]  /*ab60*/  @!P3 IADD3 R40, P5, R215, R14, RZ ;  /* 0x0000000ed728b210 */ /* 0x000fe40007fbe0ff */
[----:B------:R-:W-:Y:S02]  /*ab70*/  CS2R R34, SRZ ;  /* 0x0000000000227805 */ /* 0x000fe4000001ff00 */
[----:B------:R-:W-:Y:S02]  /*ab80*/  CS2R R28, SRZ ;  /* 0x00000000001c7805 */ /* 0x000fe4000001ff00 */
[----:B------:R-:W-:Y:S01]  /*ab90*/  CS2R R30, SRZ ;  /* 0x00000000001e7805 */ /* 0x000fe2000001ff00 */
[----:B------:R-:W-:-:S05]  /*aba0*/  @!P3 IMAD.X R41, R4, 0x1, R237, P5 ;  /* 0x000000010429b824 */ /* 0x000fca00028e06ed */
[----:B------:R1:W5:Y:S01]  /*abb0*/  @!P3 LD.E.64 R30, desc[UR40][R40.64] ;  /* 0x00000028281eb980 */ /* 0x000362000c101b00 */
[----:B------:R-:W-:Y:S02]  /*abc0*/  CS2R R24, SRZ ;  /* 0x0000000000187805 */ /* 0x000fe4000001ff00 */
[----:B------:R-:W-:Y:S02]  /*abd0*/  CS2R R26, SRZ ;  /* 0x00000000001a7805 */ /* 0x000fe4000001ff00 */
[----:B0-----:R-:W-:Y:S01]  /*abe0*/  CS2R R8, SRZ ;  /* 0x0000000000087805 */ /* 0x001fe2000001ff00 */
[--C-:B------:R-:W-:Y:S01]  /*abf0*/  @!P2 IMAD.X R11, R0, 0x1, R15.reuse, P4 ;  /* 0x00000001000ba824 */ /* 0x100fe200020e060f */
[----:B------:R-:W-:Y:S01]  /*ac00*/  @!P3 IADD3 R20, P4, R215, R3, RZ ;  /* 0x00000003d714b210 */ /* 0x000fe20007f9e0ff */
[----:B------:R-:W-:-:S03]  /*ac10*/  @!P2 IMAD.X R13, R4, 0x1, R15, P0 ;  /* 0x00000001040da824 */ /* 0x000fc600000e060f */
[----:B------:R-:W5:Y:S01]  /*ac20*/  @!P2 LD.E.64 R32, desc[UR40][R10.64] ;  /* 0x000000280a20a980 */ /* 0x000f62000c101b00 */
[----:B------:R-:W-:Y:S01]  /*ac30*/  @!P3 IMAD.X R21, R0, 0x1, R237, P4 ;  /* 0x000000010015b824 */ /* 0x000fe200020e06ed */
[----:B------:R-:W-:Y:S02]  /*ac40*/  ISETP.GE.AND P0, PT, R217, UR4, PT ;  /* 0x00000004d9007c0c */ /* 0x000fe4000bf06270 */
[----:B------:R0:W5:Y:S01]  /*ac50*/  @!P2 LD.E.64 R34, desc[UR40][R12.64] ;  /* 0x000000280c22a980 */ /* 0x000162000c101b00 */
[----:B------:R-:W-:Y:S02]  /*ac60*/  ISETP.GE.AND P2, PT, R219, UR4, PT ;  /* 0x00000004db007c0c */ /* 0x000fe4000bf46270 */
[C---:B------:R-:W-:Y:S01]  /*ac70*/  @!P1 IADD3 R42, P4, R218.reuse, R14, RZ ;  /* 0x0000000eda2a9210 */ /* 0x040fe20007f9e0ff */
[----:B------:R2:W5:Y:S01]  /*ac80*/  @!P3 LD.E.64 R28, desc[UR40][R20.64] ;  /* 0x00000028141cb980 */ /* 0x000562000c101b00 */
[----:B------:R-:W-:-:S03]  /*ac90*/  @!P1 IADD3 R6, P3, R218, R3, RZ ;  /* 0x00000003da069210 */ /* 0x000fc60007f7e0ff */
[--C-:B------:R-:W-:Y:S02]  /*aca0*/  @!P1 IMAD.X R43, R4, 0x1, R236.reuse, P4 ;  /* 0x00000001042b9824 */ /* 0x100fe400020e06ec */
[----:B------:R-:W-:Y:S01]  /*acb0*/  @!P1 IMAD.X R7, R0, 0x1, R236, P3 ;  /* 0x0000000100079824 */ /* 0x000fe200018e06ec */
[-C--:B------:R-:W-:Y:S02]  /*acc0*/  @!P0 IADD3 R46, P5, R217, R3.reuse, RZ ;  /* 0x00000003d92e8210 */ /* 0x080fe40007fbe0ff */
[----:B------:R3:W5:Y:S01]  /*acd0*/  @!P1 LD.E.64 R26, desc[UR40][R42.64] ;  /* 0x000000282a1a9980 */ /* 0x000762000c101b00 */
[----:B------:R-:W-:-:S03]  /*ace0*/  @!P2 IADD3 R48, P3, R219, R3, RZ ;  /* 0x00000003db30a210 */ /* 0x000fc60007f7e0ff */
[----:B------:R3:W5:Y:S01]  /*acf0*/  @!P1 LD.E.64 R24, desc[UR40][R6.64] ;  /* 0x0000002806189980 */ /* 0x000762000c101b00 */
[-C--:B-1----:R-:W-:Y:S02]  /*ad00*/  @!P0 IADD3 R40, P1, R217, R14.reuse, RZ ;  /* 0x0000000ed9288210 */ /* 0x082fe40007f3e0ff */
[----:B------:R-:W-:Y:S02]  /*ad10*/  @!P2 IADD3 R14, P4, R219, R14, RZ ;  /* 0x0000000edb0ea210 */ /* 0x000fe40007f9e0ff */
[----:B0-----:R-:W-:Y:S02]  /*ad20*/  CS2R R12, SRZ ;  /* 0x00000000000c7805 */ /* 0x001fe4000001ff00 */
[----:B--2---:R-:W-:Y:S02]  /*ad30*/  CS2R R20, SRZ ;  /* 0x0000000000147805 */ /* 0x004fe4000001ff00 */
[----:B------:R-:W-:Y:S01]  /*ad40*/  CS2R R10, SRZ ;  /* 0x00000000000a7805 */ /* 0x000fe2000001ff00 */
[----:B------:R-:W-:-:S02]  /*ad50*/  @!P0 IMAD.X R47, R0, 0x1, R235, P5 ;  /* 0x00000001002f8824 */ /* 0x000fc400028e06eb */
[----:B------:R-:W-:Y:S02]  /*ad60*/  @!P0 IMAD.X R41, R4, 0x1, R235, P1 ;  /* 0x0000000104298824 */ /* 0x000fe400008e06eb */
[--C-:B------:R-:W-:Y:S01]  /*ad70*/  @!P2 IMAD.X R49, R0, 0x1, R234.reuse, P3 ;  /* 0x000000010031a824 */ /* 0x100fe200018e06ea */
[----:B------:R3:W5:Y:S01]  /*ad80*/  @!P0 LD.E.64 R12, desc[UR40][R46.64] ;  /* 0x000000282e0c8980 */ /* 0x000762000c101b00 */
[----:B------:R-:W-:-:S03]  /*ad90*/  @!P2 IMAD.X R15, R4, 0x1, R234, P4 ;  /* 0x00000001040fa824 */ /* 0x000fc600020e06ea */
[----:B------:R3:W5:Y:S04]  /*ada0*/  @!P0 LD.E.64 R20, desc[UR40][R40.64] ;  /* 0x0000002828148980 */ /* 0x000768000c101b00 */
[----:B------:R3:W5:Y:S04]  /*adb0*/  @!P2 LD.E.64 R8, desc[UR40][R48.64] ;  /* 0x000000283008a980 */ /* 0x000768000c101b00 */
[----:B------:R3:W5:Y:S02]  /*adc0*/  @!P2 LD.E.64 R10, desc[UR40][R14.64] ;  /* 0x000000280e0aa980 */ /* 0x000764000c101b00 */
.L_x_4452:
[----:B------:R-:W-:Y:S05]  /*add0*/  BSYNC B1 ;  /* 0x0000000000017941 */ /* 0x000fea0003800000 */
.L_x_4451:
[----:B------:R-:W-:Y:S01]  /*ade0*/  ULEA.HI UR4, UR38, UR38, URZ, 0x1 ;  /* 0x0000002626047291 */ /* 0x000fe2000f8f083f */
[----:B--2---:R-:W-:Y:S01]  /*adf0*/  VIADDMNMX R3, R45, -R207, 0x80, PT ;  /* 0x000000802d037446 */ /* 0x004fe200038009cf */
        /* <DEDUP_REMOVED lines=8> */
.L_x_4746:
[----:B------:R-:W-:Y:S05]  /*ae80*/  BSYNC B1 ;  /* 0x0000000000017941 */ /* 0x000fea0003800000 */
.L_x_4453:
[----:B------:R-:W-:Y:S05]  /*ae90*/  @P1 BRA `(.L_x_4455) ;  /* 0x0000006400301947 */ /* 0x000fea0003800000 */
[----:B-1----:R-:W1:Y:S01]  /*aea0*/  LDC R0, c[0x0][0x3f4] ;  /* 0x0000fd00ff007b82 */ /* 0x002e620000000800 */
[----:B------:R-:W-:Y:S01]  /*aeb0*/  IMAD.IADD R3, R16, 0x1, R222 ;  /* 0x0000000110037824 */ /* 0x000fe200078e02de */
[----:B------:R-:W-:Y:S01]  /*aec0*/  BSSY B1, `(.L_x_4456) ;  /* 0x0000080000017945 */ /* 0x000fe20003800000 */
[----:B------:R-:W-:Y:S02]  /*aed0*/  LOP3.LUT P5, RZ, R223, 0x2, RZ, 0xc0, !PT ;  /* 0x00000002dfff7812 */ /* 0x000fe400078ac0ff */
[-C--:B-1----:R-:W-:Y:S02]  /*aee0*/  ISETP.GE.AND P6, PT, R204, R0.reuse, PT ;  /* 0x00000000cc00720c */ /* 0x082fe40003fc6270 */
[-C--:B------:R-:W-:Y:S02]  /*aef0*/  ISETP.GE.AND P0, PT, R216, R0.reuse, PT ;  /* 0x00000000d800720c */ /* 0x080fe40003f06270 */
[-C--:B------:R-:W-:Y:S02]  /*af00*/  ISETP.GE.AND P1, PT, R215, R0.reuse, PT ;  /* 0x00000000d700720c */ /* 0x080fe40003f26270 */
[----:B------:R-:W-:-:S02]  /*af10*/  ISETP.GE.AND P2, PT, R218, R0, PT ;  /* 0x00000000da00720c */ /* 0x000fc40003f46270 */
[-C--:B------:R-:W-:Y:S02]  /*af20*/  ISETP.GE.AND P3, PT, R217, R0.reuse, PT ;  /* 0x00000000d900720c */ /* 0x080fe40003f66270 */
[----:B------:R-:W-:Y:S01]  /*af30*/  ISETP.GE.AND P4, PT, R219, R0, PT ;  /* 0x00000000db00720c */ /* 0x000fe20003f86270 */
[----:B------:R-:W-:Y:S02]  /*af40*/  VIADD R0, R3, 0x20 ;  /* 0x0000002003007836 */ /* 0x000fe40000000000 */
[----:B------:R-:W-:Y:S10]  /*af50*/  @P6 BRA `(.L_x_4457) ;  /* 0x0000000400d86947 */ /* 0x000ff40003800000 */
[----:B0--3--:R-:W0:Y:S01]  /*af60*/  LDS.128 R4, [R3+0x18400] ;  /* 0x0184000003047984 */ /* 0x009e220000000c00 */
        /* <DEDUP_REMOVED lines=15> */
[----:B----4-:R-:W-:-:S02]  /*b060*/  LOP3.LUT R14, R38, 0xff, RZ, 0xc0, !PT ;  /* 0x000000ff260e7812 */ /* 0x010fc400078ec0ff */
        /* <DEDUP_REMOVED lines=101> */
.L_x_4457:
[----:B------:R-:W-:Y:S05]  /*b6c0*/  BSYNC B1 ;  /* 0x0000000000017941 */ /* 0x000fea0003800000 */
.L_x_4456:
[----:B------:R-:W-:Y:S01]  /*b6d0*/  BSSY B1, `(.L_x_4458) ;  /* 0x000007d000017945 */ /* 0x000fe20003800000 */
[----:B------:R-:W-:-:S03]  /*b6e0*/  @P5 VIADD R0, R3, 0xffffffe0 ;  /* 0xffffffe003005836 */ /* 0x000fc60000000000 */
[----:B------:R-:W-:Y:S05]  /*b6f0*/  @P0 BRA `(.L_x_4459) ;  /* 0x0000000400e80947 */ /* 0x000fea0003800000 */
[----:B01-3--:R-:W0:Y:S01]  /*b700*/  LDS.128 R4, [R0+0x18400] ;  /* 0x0184000000047984 */ /* 0x00be220000000c00 */
[----:B-----5:R-:W-:Y:S02]  /*b710*/  SHF.R.U32.HI R36, RZ, 0x8, R33 ;  /* 0x00000008ff247819 */ /* 0x020fe40000011621 */
[----:B------:R-:W-:Y:S02]  /*b720*/  SHF.R.U32.HI R40, RZ, 0x8, R35 ;  /* 0x00000008ff287819 */ /* 0x000fe40000011623 */
[----:B------:R-:W-:Y:S02]  /*b730*/  LOP3.LUT R37, R33, 0xff, RZ, 0xc0, !PT ;  /* 0x000000ff21257812 */ /* 0x000fe400078ec0ff */
[----:B------:R-:W-:Y:S02]  /*b740*/  LOP3.LUT R41, R35, 0xff, RZ, 0xc0, !PT ;  /* 0x000000ff23297812 */ /* 0x000fe400078ec0ff */
[----:B------:R-:W-:Y:S02]  /*b750*/  LOP3.LUT R36, R36, 0xff, RZ, 0xc0, !PT ;  /* 0x000000ff24247812 */ /* 0x000fe400078ec0ff */
[----:B------:R-:W-:-:S02]  /*b760*/  LOP3.LUT R40, R40, 0xff, RZ, 0xc0, !PT ;  /* 0x000000ff28287812 */ /* 0x000fc400078ec0ff */
[----:B----4-:R-:W-:Y:S02]  /*b770*/  SHF.R.U32.HI R14, RZ, 0x8, R32 ;  /* 0x00000008ff0e7819 */ /* 0x010fe40000011620 */
        /* <DEDUP_REMOVED lines=114> */
.L_x_4459:
[----:B------:R-:W-:Y:S05]  /*bea0*/  BSYNC B1 ;  /* 0x0000000000017941 */ /* 0x000fea0003800000 */
.L_x_4458:
[----:B------:R-:W-:Y:S04]  /*beb0*/  BSSY B1, `(.L_x_4460) ;  /* 0x0000078000017945 */ /* 0x000fe80003800000 */
[----:B------:R-:W-:Y:S05]  /*bec0*/  @P1 BRA `(.L_x_4461) ;  /* 0x0000000400d81947 */ /* 0x000fea0003800000 */
[----:B0123--:R-:W0:Y:S01]  /*bed0*/  LDS.128 R4, [R3+0x1a400] ;  /* 0x01a4000003047984 */ /* 0x00fe220000000c00 */
        /* <DEDUP_REMOVED lines=33> */
[----:B------:R-:W-:Y:S01]  /*c0f0*/  HADD2.F32 R34, -RZ, R31.H1_H1 ;  /* 0x3000001fff227230 */ /* 0x000fe20000004100 */
[----:B------:R-:W-:Y:S01]  /*c100*/  F2FP.F16.E4M3.UNPACK_B R28, R6 ;  /* 0x00000006ff1c723e */ /* 0x000fe200020006ff */
[----:B------:R-:W-:-:S02]  /*c110*/  HADD2.F32 R36, -RZ, R36.H0_H0 ;  /* 0x20000024ff247230 */ /* 0x000fc40000004100 */
        /* <DEDUP_REMOVED lines=81> */
.L_x_4461:
[----:B------:R-:W-:Y:S05]  /*c630*/  BSYNC B1 ;  /* 0x0000000000017941 */ /* 0x000fea0003800000 */
.L_x_4460:
[----:B------:R-:W-:Y:S04]  /*c640*/  BSSY B1, `(.L_x_4462) ;  /* 0x000007c000017945 */ /* 0x000fe80003800000 */
[----:B------:R-:W-:Y:S05]  /*c650*/  @P2 BRA `(.L_x_4463) ;  /* 0x0000000400e82947 */ /* 0x000fea0003800000 */
[----:B0123--:R-:W0:Y:S01]  /*c660*/  LDS.128 R4, [R0+0x1a400] ;  /* 0x01a4000000047984 */ /* 0x00fe220000000c00 */
        /* <DEDUP_REMOVED lines=121> */
.L_x_4463:
[----:B------:R-:W-:Y:S05]  /*ce00*/  BSYNC B1 ;  /* 0x0000000000017941 */ /* 0x000fea0003800000 */
.L_x_4462:
        /* <DEDUP_REMOVED lines=120> */
.L_x_4465:
[----:B------:R-:W-:Y:S05]  /*d590*/  BSYNC B1 ;  /* 0x0000000000017941 */ /* 0x000fea0003800000 */
.L_x_4464:
[----:B------:R-:W-:Y:S05]  /*d5a0*/  @P4 BRA `(.L_x_4455) ;  /* 0x0000003c006c4947 */ /* 0x000fea0003800000 */
[----:B0123--:R-:W0:Y:S01]  /*d5b0*/  LDS.128 R4, [R0+0x1c400] ;  /* 0x01c4000000047984 */ /* 0x00fe220000000c00 */
[----:B-----5:R-:W-:Y:S02]  /*d5c0*/  SHF.R.U32.HI R13, RZ, 0x8, R9 ;  /* 0x00000008ff0d7819 */ /* 0x020fe40000011609 */
[----:B------:R-:W-:Y:S02]  /*d5d0*/  SHF.R.U32.HI R24, RZ, 0x8, R11 ;  /* 0x00000008ff187819 */ /* 0x000fe4000001160b */
[----:B------:R-:W-:Y:S02]  /*d5e0*/  SHF.R.U32.HI R15, RZ, 0x8, R10 ;  /* 0x00000008ff0f7819 */ /* 0x000fe4000001160a */
[----:B----4-:R-:W-:Y:S02]  /*d5f0*/  LOP3.LUT R14, R9, 0xff, RZ, 0xc0, !PT ;  /* 0x000000ff090e7812 */ /* 0x010fe400078ec0ff */
        /* <DEDUP_REMOVED lines=118> */
.L_x_4449:
        /* <DEDUP_REMOVED lines=31> */
[----:B0-----:R-:W4:Y:S02]  /*df50*/  SHFL.IDX PT, R21, R21, RZ, 0x1e1f ;  /* 0x001e1fff15157589 */ /* 0x001f2400000e0000 */
.L_x_4752:
[----:B------:R-:W-:Y:S01]  /*df60*/  IMAD R45, R201, R28, RZ ;  /* 0x0000001cc92d7224 */ /* 0x000fe200078e02ff */
        /* <DEDUP_REMOVED lines=15> */
[C---:B------:R-:W-:Y:S01]  /*e060*/  VIADD R4, R22.reuse, 0x20 ;  /* 0x0000002016047836 */ /* 0x040fe20000000000 */
[----:B------:R-:W-:Y:S01]  /*e070*/  ULDC UR4, c[0x0][0x3f4] ;  /* 0x0000fd0000047ab9 */ /* 0x000fe20000000800 */
[C---:B------:R-:W-:Y:S01]  /*e080*/  VIADD R5, R22.reuse, 0x40 ;  /* 0x0000004016057836 */ /* 0x040fe20000000000 */
[----:B------:R-:W-:Y:S02]  /*e090*/  ISETP.GE.AND P2, PT, R22, UR4, PT ;  /* 0x0000000416007c0c */ /* 0x000fe4000bf46270 */
[----:B------:R-:W-:Y:S02]  /*e0a0*/  CS2R R24, SRZ ;  /* 0x0000000000187805 */ /* 0x000fe4000001ff00 */
[----:B------:R-:W-:Y:S02]  /*e0b0*/  ISETP.GE.AND P1, PT, R4, UR4, PT ;  /* 0x0000000404007c0c */ /* 0x000fe4000bf26270 */
[----:B------:R-:W-:Y:S02]  /*e0c0*/  CS2R R26, SRZ ;  /* 0x00000000001a7805 */ /* 0x000fe4000001ff00 */
[----:B------:R-:W-:-:S02]  /*e0d0*/  ISETP.GE.AND P0, PT, R5, UR4, PT ;  /* 0x0000000405007c0c */ /* 0x000fc4000bf06270 */
[----:B------:R-:W-:Y:S02]  /*e0e0*/  CS2R R6, SRZ ;  /* 0x0000000000067805 */ /* 0x000fe4000001ff00 */
[----:B------:R-:W-:Y:S02]  /*e0f0*/  CS2R R28, SRZ ;  /* 0x00000000001c7805 */ /* 0x000fe4000001ff00 */
[----:B------:R-:W-:Y:S02]  /*e100*/  CS2R R30, SRZ ;  /* 0x00000000001e7805 */ /* 0x000fe4000001ff00 */
[----:B------:R-:W-:Y:S02]  /*e110*/  @!P2 SHF.R.S32.HI R5, RZ, 0x1f, R22 ;  /* 0x0000001fff05a819 */ /* 0x000fe40000011416 */
[----:B--2---:R-:W-:Y:S01]  /*e120*/  @!P2 IADD3 R36, P3, R22, R3, RZ ;  /* 0x000000031624a210 */ /* 0x004fe20007f7e0ff */
[----:B------:R-:W-:Y:S01]  /*e130*/  @!P1 IMAD.SHL.U32 R42, R230, 0x10, RZ ;  /* 0x00000010e62a9824 */ /* 0x000fe200078e00ff */
[----:B----4-:R-:W-:Y:S01]  /*e140*/  @!P2 IADD3 R38, P4, R22, R21, RZ ;  /* 0x000000151626a210 */ /* 0x010fe20007f9e0ff */
[----:B------:R-:W-:-:S02]  /*e150*/  @!P0 IMAD.SHL.U32 R48, R232, 0x10, RZ ;  /* 0x00000010e8308824 */ /* 0x000fc400078e00ff */
[--C-:B-1----:R-:W-:Y:S01]  /*e160*/  @!P2 IMAD.X R37, R0, 0x1, R5.reuse, P3 ;  /* 0x000000010025a824 */ /* 0x102fe200018e0605 */
[-C--:B------:R-:W-:Y:S01]  /*e170*/  @!P1 IADD3 R40, P5, R3, R42.reuse, RZ ;  /* 0x0000002a03289210 */ /* 0x080fe20007fbe0ff */
[----:B---3--:R-:W-:Y:S01]  /*e180*/  @!P2 IMAD.X R39, R20, 0x1, R5, P4 ;  /* 0x000000011427a824 */ /* 0x008fe200020e0605 */
[----:B------:R-:W-:Y:S02]  /*e190*/  @!P1 SHF.R.S32.HI R5, RZ, 0x1f, R42 ;  /* 0x0000001fff059819 */ /* 0x000fe4000001142a */
[----:B------:R-:W-:Y:S02]  /*e1a0*/  @!P1 IADD3 R42, P4, R21, R42, RZ ;  /* 0x0000002a152a9210 */ /* 0x000fe40007f9e0ff */
[----:B------:R-:W-:Y:S02]  /*e1b0*/  CS2R R8, SRZ ;  /* 0x0000000000087805 */ /* 0x000fe4000001ff00 */
[-C--:B------:R-:W-:Y:S01]  /*e1c0*/  @!P0 IADD3 R46, P3, R3, R48.reuse, RZ ;  /* 0x00000030032e8210 */ /* 0x080fe20007f7e0ff */
[--C-:B------:R-:W-:Y:S01]  /*e1d0*/  @!P1 IMAD.X R41, R0, 0x1, R5.reuse, P5 ;  /* 0x0000000100299824 */ /* 0x100fe200028e0605 */
[----:B------:R-:W-:Y:S01]  /*e1e0*/  @!P0 SHF.R.S32.HI R3, RZ, 0x1f, R48 ;  /* 0x0000001fff038819 */ /* 0x000fe20000011430 */
[----:B------:R-:W-:Y:S01]  /*e1f0*/  @!P1 IMAD.X R43, R20, 0x1, R5, P4 ;  /* 0x00000001142b9824 */ /* 0x000fe200020e0605 */
[----:B------:R-:W-:-:S02]  /*e200*/  @!P0 IADD3 R48, P5, R21, R48, RZ ;  /* 0x0000003015308210 */ /* 0x000fc40007fbe0ff */
[----:B------:R-:W-:Y:S02]  /*e210*/  CS2R R4, SRZ ;  /* 0x0000000000047805 */ /* 0x000fe4000001ff00 */
[----:B------:R-:W-:Y:S02]  /*e220*/  CS2R R10, SRZ ;  /* 0x00000000000a7805 */ /* 0x000fe4000001ff00 */
[----:B------:R-:W-:Y:S02]  /*e230*/  CS2R R32, SRZ ;  /* 0x0000000000207805 */ /* 0x000fe4000001ff00 */
[----:B------:R-:W-:Y:S02]  /*e240*/  CS2R R34, SRZ ;  /* 0x0000000000227805 */ /* 0x000fe4000001ff00 */
[----:B------:R-:W-:Y:S02]  /*e250*/  CS2R R12, SRZ ;  /* 0x00000000000c7805 */ /* 0x000fe4000001ff00 */
[----:B------:R-:W-:Y:S01]  /*e260*/  CS2R R14, SRZ ;  /* 0x00000000000e7805 */ /* 0x000fe2000001ff00 */
[--C-:B------:R-:W-:Y:S01]  /*e270*/  @!P0 IMAD.X R47, R0, 0x1, R3.reuse, P3 ;  /* 0x00000001002f8824 */ /* 0x100fe200018e0603 */
[----:B------:R0:W5:Y:S01]  /*e280*/  @!P2 LD.E.128 R24, desc[UR40][R36.64] ;  /* 0x000000282418a980 */ /* 0x000162000c101d00 */
[----:B------:R-:W-:-:S03]  /*e290*/  @!P0 IMAD.X R49, R20, 0x1, R3, P5 ;  /* 0x0000000114318824 */ /* 0x000fc600028e0603 */
[----:B------:R0:W5:Y:S04]  /*e2a0*/  @!P2 LD.E.128 R4, desc[UR40][R38.64] ;  /* 0x000000282604a980 */ /* 0x000168000c101d00 */
[----:B------:R0:W5:Y:S04]  /*e2b0*/  @!P1 LD.E.128 R28, desc[UR40][R40.64] ;  /* 0x00000028281c9980 */ /* 0x000168000c101d00 */
[----:B------:R0:W5:Y:S04]  /*e2c0*/  @!P1 LD.E.128 R8, desc[UR40][R42.64] ;  /* 0x000000282a089980 */ /* 0x000168000c101d00 */
[----:B------:R0:W5:Y:S04]  /*e2d0*/  @!P0 LD.E.128 R32, desc[UR40][R46.64] ;  /* 0x000000282e208980 */ /* 0x000168000c101d00 */
[----:B------:R0:W5:Y:S02]  /*e2e0*/  @!P0 LD.E.128 R12, desc[UR40][R48.64] ;  /* 0x00000028300c8980 */ /* 0x000164000c101d00 */
.L_x_4468:
[----:B------:R-:W-:Y:S05]  /*e2f0*/  BSYNC B1 ;  /* 0x0000000000017941 */ /* 0x000fea0003800000 */
.L_x_4467:
[----:B------:R-:W-:Y:S01]  /*e300*/  ULEA.HI UR4, UR38, UR38, URZ, 0x1 ;  /* 0x0000002626047291 */ /* 0x000fe2000f8f083f */
[----:B--2---:R-:W-:Y:S01]  /*e310*/  VIADDMNMX R3, R45, -R207, 0x80, PT ;  /* 0x000000802d037446 */ /* 0x004fe200038009cf */
[----:B------:R-:W-:Y:S02]  /*e320*/  BSSY B1, `(.L_x_4469) ;  /* 0x0000008000017945 */ /* 0x000fe40003800000 */
[----:B------:R-:W-:Y:S01]  /*e330*/  ULOP3.LUT UR4, UR4, 0xfffffffe, URZ, 0xc0, !UPT ;  /* 0xfffffffe04047892 */ /* 0x000fe2000f8ec03f */
[----:B------:R-:W-:-:S03]  /*e340*/  ISETP.GE.AND P1, PT, R200, R3, PT ;  /* 0x00000003c800720c */ /* 0x000fc60003f26270 */
[----:B------:R-:W-:-:S06]  /*e350*/  UIADD3 UR4, UR38, -UR4, URZ ;  /* 0x8000000426047290 */ /* 0x000fcc000fffe03f */
[----:B----4-:R-:W-:-:S05]  /*e360*/  IMAD.U32 R21, RZ, RZ, UR4 ;  /* 0x00000004ff157e24 */ /* 0x010fca000f8e00ff */
[----:B------:R-:W-:-:S04]  /*e370*/  SHF.L.U32 R21, R21, 0x1f, RZ ;  /* 0x0000001f15157819 */ /* 0x000fc800000006ff */
[----:B------:R-:W2:Y:S02]  /*e380*/  SYNCS.PHASECHK.TRANS64.TRYWAIT P0, [R16+URZ+0x2a800], R21 ;  /* 0x02a80015100075a7 */ /* 0x000ea4000800017f */
[----:B--2---:R-:W-:Y:S05]  /*e390*/  @!P0 BRA `(.L_x_4470) ;  /* 0x000001d000508947 */ /* 0x004fea0003800000 */
.L_x_4753:
[----:B------:R-:W-:Y:S05]  /*e3a0*/  BSYNC B1 ;  /* 0x0000000000017941 */ /* 0x000fea0003800000 */
.L_x_4469:
[----:B------:R-:W-:Y:S05]  /*e3b0*/  @P1 BRA `(.L_x_4455) ;  /* 0x0000002c00e81947 */ /* 0x000fea0003800000 */
[----:B------:R-:W4:Y:S01]  /*e3c0*/  LDC R3, c[0x0][0x3f4] ;  /* 0x0000fd00ff037b82 */ /* 0x000f220000000800 */
[C---:B-1----:R-:W-:Y:S01]  /*e3d0*/  VIADD R0, R22.reuse, 0x20 ;  /* 0x0000002016007836 */ /* 0x042fe20000000000 */
[----:B------:R-:W-:Y:S01]  /*e3e0*/  BSSY B1, `(.L_x_4471) ;  /* 0x00000fd000017945 */ /* 0x000fe20003800000 */
[C---:B---3--:R-:W-:Y:S01]  /*e3f0*/  VIADD R20, R22.reuse, 0x40 ;  /* 0x0000004016147836 */ /* 0x048fe20000000000 */
[-C--:B----4-:R-:W-:Y:S02]  /*e400*/  ISETP.GE.AND P0, PT, R22, R3.reuse, PT ;  /* 0x000000031600720c */ /* 0x090fe40003f06270 */
[-C--:B------:R-:W-:Y:S02]  /*e410*/  ISETP.GE.AND P1, PT, R0, R3.reuse, PT ;  /* 0x000000030000720c */ /* 0x080fe40003f26270 */
[----:B------:R-:W-:-:S09]  /*e420*/  ISETP.GE.AND P2, PT, R20, R3, PT ;  /* 0x000000031400720c */ /* 0x000fd20003f46270 */
[----:B------:R-:W-:Y:S05]  /*e430*/  @P0 BRA `(.L_x_4472) ;  /* 0x0000000c00dc0947 */ /* 0x000fea0003800000 */
[----:B------:R-:W3:Y:S01]  /*e440*/  LDL R68, [R1+0x10] ;  /* 0x0000100001447983 */ /* 0x000ee20000100800 */
[----:B-----5:R-:W-:Y:S02]  /*e450*/  SHF.R.U32.HI R0, RZ, 0x8, R24 ;  /* 0x00000008ff007819 */ /* 0x020fe40000011618 */
[----:B------:R-:W-:Y:S02]  /*e460*/  LOP3.LUT R20, R24, 0xff, RZ, 0xc0, !PT ;  /* 0x000000ff18147812 */ /* 0x000fe400078ec0ff */
[----:B--2---:R-:W-:Y:S02]  /*e470*/  LOP3.LUT R21, R0, 0xff, RZ, 0xc0, !PT ;  /* 0x000000ff00157812 */ /* 0x004fe400078ec0ff */
[----:B------:R-:W-:Y:S02]  /*e480*/  LEA.HI R0, R3, R231, RZ, 0x1c ;  /* 0x000000e703007211 */ /* 0x000fe400078fe0ff */
[----:B------:R-:W-:Y:S02]  /*e490*/  PRMT R45, R21, 0x7604, R20 ;  /* 0x00007604152d7816 */ /* 0x000fe40000000014 */
[----:B------:R-:W-:-:S02]  /*e4a0*/  SHF.R.S32.HI R21, RZ, 0x1f, R0 ;  /* 0x0000001fff157819 */ /* 0x000fc40000011400 */
[----:B0-----:R-:W-:Y:S02]  /*e4b0*/  SHF.R.U32.HI R37, RZ, 0x8, R25 ;  /* 0x00000008ff257819 */ /* 0x001fe40000011619 */
[----:B------:R-:W-:Y:S01]  /*e4c0*/  LEA.HI R20, R21, R0, RZ, 0x2 ;  /* 0x0000000015147211 */ /* 0x000fe200078f10ff */
[----:B------:R-:W-:Y:S01]  /*e4d0*/  IMAD.SHL.U32 R21, R0, 0x10, RZ ;  /* 0x0000001000157824 */ /* 0x000fe200078e00ff */
[----:B------:R-:W-:Y:S02]  /*e4e0*/  SHF.R.U32.HI R39, RZ, 0x8, R26 ;  /* 0x00000008ff277819 */ /* 0x000fe4000001161a */
[----:B------:R-:W-:Y:S01]  /*e4f0*/  LOP3.LUT R36, R25, 0xff, RZ, 0xc0, !PT ;  /* 0x000000ff19247812 */ /* 0x000fe200078ec0ff */
[----:B------:R-:W-:Y:S01]  /*e500*/  IMAD.SHL.U32 R20, R20, 0x800, RZ ;  /* 0x0000080014147824 */ /* 0x000fe200078e00ff */
[----:B------:R-:W-:Y:S02]  /*e510*/  LOP3.LUT R0, R212, 0x30, R21, 0xf8, !PT ;  /* 0x00000030d4007812 */ /* 0x000fe400078ef815 */
[----:B------:R-:W-:-:S02]  /*e520*/  LOP3.LUT R38, R26, 0xff, RZ, 0xc0, !PT ;  /* 0x000000ff1a267812 */ /* 0x000fc400078ec0ff */
[----:B------:R-:W-:Y:S02]  /*e530*/  LOP3.LUT R0, R0, R213, RZ, 0x3c, !PT ;  /* 0x000000d500007212 */ /* 0x000fe400078e3cff */
        /* <DEDUP_REMOVED lines=25> */
[----:B------:R-:W-:Y:S01]  /*e6d0*/  PRMT R57, R50, 0x7604, R49 ;  /* 0x0000760432397816 */ /* 0x000fe20000000031 */
[----:B------:R-:W-:Y:S01]  /*e6e0*/  IMAD.U32 R55, R55, 0x10000, RZ ;  /* 0x0001000037377824 */ /* 0x000fe200078e00ff */
[----:B------:R-:W-:Y:S01]  /*e6f0*/  SHF.R.U32.HI R49, RZ, 0x10, R27 ;  /* 0x00000010ff317819 */ /* 0x000fe2000001161b */
[----:B------:R-:W-:Y:S01]  /*e700*/  IMAD.U32 R21, R21, 0x10000, RZ ;  /* 0x0001000015157824 */ /* 0x000fe200078e00ff */
[----:B------:R-:W-:Y:S02]  /*e710*/  SHF.R.U32.HI R52, RZ, 0x8, R7 ;  /* 0x00000008ff347819 */ /* 0x000fe40000011607 */
[----:B------:R-:W-:Y:S01]  /*e720*/  LOP3.LUT R51, R7, 0xff, RZ, 0xc0, !PT ;  /* 0x000000ff07337812 */ /* 0x000fe200078ec0ff */
[----:B------:R-:W-:Y:S01]  /*e730*/  IMAD.U32 R49, R49, 0x10000, RZ ;  /* 0x0001000031317824 */ /* 0x000fe200078e00ff */
[----:B------:R-:W-:Y:S02]  /*e740*/  LOP3.LUT R52, R52, 0xff, RZ, 0xc0, !PT ;  /* 0x000000ff34347812 */ /* 0x000fe400078ec0ff */
[----:B------:R-:W-:-:S02]  /*e750*/  LOP3.LUT R55, R48, 0xff0000, R55, 0xf8, !PT ;  /* 0x00ff000030377812 */ /* 0x000fc400078ef837 */
[----:B------:R-:W-:Y:S02]  /*e760*/  LOP3.LUT R21, R46, 0xff0000, R21, 0xf8, !PT ;  /* 0x00ff00002e157812 */ /* 0x000fe400078ef815 */
[----:B------:R-:W-:Y:S02]  /*e770*/  PRMT R52, R52, 0x7604, R51 ;  /* 0x0000760434347816 */ /* 0x000fe40000000033 */
[----:B------:R-:W-:Y:S02]  /*e780*/  SHF.R.U32.HI R59, RZ, 0x10, R7 ;  /* 0x00000010ff3b7819 */ /* 0x000fe40000011607 */
        /* <DEDUP_REMOVED lines=9> */
[----:B------:R-:W-:-:S02]  /*e820*/  F2FP.F16.E4M3.UNPACK_B R56, R55 ;  /* 0x00000037ff38723e */ /* 0x000fc400020006ff */
[-C--:B0-----:R-:W-:Y:S02]  /*e830*/  F2FP.F16.E4M3.UNPACK_B R27, R41.reuse ;  /* 0x00000029ff1b723e */ /* 0x081fe400020006ff */
[----:B------:R-:W-:Y:S01]  /*e840*/  F2FP.F16.E4M3.UNPACK_B R26, R50 ;  /* 0x00000032ff1a723e */ /* 0x000fe200020006ff */
[----:B------:R-:W-:Y:S01]  /*e850*/  HADD2.F32 R58, -RZ, R56.H0_H0 ;  /* 0x20000038ff3a7230 */ /* 0x000fe20000004100 */
[----:B------:R-:W-:Y:S01]  /*e860*/  LOP3.LUT R49, R45, 0xff000000, R24, 0xf8, !PT ;  /* 0xff0000002d317812 */ /* 0x000fe200078ef818 */
[----:B------:R-:W-:Y:S01]  /*e870*/  HADD2.F32 R5, -RZ, R27.H0_H0 ;  /* 0x2000001bff057230 */ /* 0x000fe20000004100 */
[----:B------:R-:W-:Y:S01]  /*e880*/  LOP3.LUT R59, R52, 0xff0000, R59, 0xf8, !PT ;  /* 0x00ff0000343b7812 */ /* 0x000fe200078ef83b */
[----:B------:R-:W-:Y:S01]  /*e890*/  HADD2.F32 R52, -RZ, R26.H0_H0 ;  /* 0x2000001aff347230 */ /* 0x000fe20000004100 */
[----:B------:R-:W-:Y:S02]  /*e8a0*/  F2FP.F16.E4M3.UNPACK_B R46, R41.H1 ;  /* 0x00000029ff2e723e */ /* 0x000fe400030006ff */
[C---:B------:R-:W-:Y:S01]  /*e8b0*/  FMUL.FTZ R60, R5.reuse, R58 ;  /* 0x0000003a053c7220 */ /* 0x040fe20000410000 */
[----:B------:R-:W-:Y:S01]  /*e8c0*/  F2FP.F16.E4M3.UNPACK_B R50, R50.H1 ;  /* 0x00000032ff32723e */ /* 0x000fe200030006ff */
[----:B------:R-:W-:Y:S01]  /*e8d0*/  FMUL.FTZ R51, R5, R52 ;  /* 0x0000003405337220 */ /* 0x000fe20000410000 */
[----:B------:R-:W-:-:S02]  /*e8e0*/  LOP3.LUT R57, R57, 0xff0000, R6, 0xf8, !PT ;  /* 0x00ff000039397812 */ /* 0x000fc400078ef806 */
[----:B------:R-:W-:Y:S02]  /*e8f0*/  LOP3.LUT R59, R59, 0xff000000, R7, 0xf8, !PT ;  /* 0xff0000003b3b7812 */ /* 0x000fe400078ef807 */
[-C--:B------:R-:W-:Y:S02]  /*e900*/  F2FP.F16.E4M3.UNPACK_B R47, R43.reuse ;  /* 0x0000002bff2f723e */ /* 0x080fe400020006ff */
[----:B------:R-:W-:Y:S02]  /*e910*/  F2FP.F16.E4M3.UNPACK_B R48, R43.H1 ;  /* 0x0000002bff30723e */ /* 0x000fe400030006ff */
[-C--:B------:R-:W-:Y:S02]  /*e920*/  F2FP.F16.E4M3.UNPACK_B R7, R42.reuse ;  /* 0x0000002aff07723e */ /* 0x080fe400020006ff */
[----:B------:R-:W-:Y:S01]  /*e930*/  F2FP.F16.E4M3.UNPACK_B R43, R42.H1 ;  /* 0x0000002aff2b723e */ /* 0x000fe200030006ff */
[--C-:B------:R-:W-:Y:S01]  /*e940*/  HADD2.F32 R42, -RZ, R46.reuse.H0_H0 ;  /* 0x2000002eff2a7230 */ /* 0x100fe20000004100 */
[----:B------:R-:W-:Y:S01]  /*e950*/  F2FP.F16.E4M3.UNPACK_B R55, R55.H1 ;  /* 0x00000037ff37723e */ /* 0x000fe200030006ff */
[----:B------:R-:W-:Y:S01]  /*e960*/  HADD2.F32 R46, -RZ, R46.H1_H1 ;  /* 0x3000002eff2e7230 */ /* 0x000fe20000004100 */
[----:B------:R-:W-:Y:S01]  /*e970*/  LOP3.LUT R6, R57, 0xff000000, R6, 0xf8, !PT ;  /* 0xff00000039067812 */ /* 0x000fe200078ef806 */
[----:B------:R-:W-:Y:S01]  /*e980*/  HADD2.F32 R57, -RZ, R56.H1_H1 ;  /* 0x30000038ff397230 */ /* 0x000fe20000004100 */
[----:B------:R-:W-:Y:S01]  /*e990*/  LOP3.LUT R54, R21, 0xff000000, R4, 0xf8, !PT ;  /* 0xff00000015367812 */ /* 0x000fe200078ef804 */
[--C-:B------:R-:W-:Y:S01]  /*e9a0*/  HADD2.F32 R56, -RZ, R55.reuse.H0_H0 ;  /* 0x20000037ff387230 */ /* 0x100fe20000004100 */
[-C--:B------:R-:W-:Y:S01]  /*e9b0*/  F2FP.F16.E4M3.UNPACK_B R41, R40.reuse ;  /* 0x00000028ff29723e */ /* 0x080fe200020006ff */
[----:B------:R-:W-:Y:S01]  /*e9c0*/  HADD2.F32 R55, -RZ, R55.H1_H1 ;  /* 0x30000037ff377230 */ /* 0x000fe20000004100 */
[----:B------:R-:W-:Y:S01]  /*e9d0*/  F2FP.F16.E4M3.UNPACK_B R40, R40.H1 ;  /* 0x00000028ff28723e */ /* 0x000fe200030006ff */
[----:B---3--:R-:W0:Y:S02]  /*e9e0*/  LDS.128 R36, [R68+0x18400] ;  /* 0x0184000044247984 */ /* 0x008e240000000c00 */
[----:B0-----:R-:W-:-:S02]  /*e9f0*/  F2FP.F16.E4M3.UNPACK_B R24, R37 ;  /* 0x00000025ff18723e */ /* 0x001fc400020006ff */
[----:B------:R-:W-:Y:S02]  /*ea00*/  F2FP.F16.E4M3.UNPACK_B R37, R37.H1 ;  /* 0x00000025ff25723e */ /* 0x000fe400030006ff */
[-C--:B------:R-:W-:Y:S01]  /*ea10*/  F2FP.F16.E4M3.UNPACK_B R45, R39.reuse ;  /* 0x00000027ff2d723e */ /* 0x080fe200020006ff */
[----:B------:R-:W-:Y:S01]  /*ea20*/  HADD2.F32 R25, -RZ, R24.H0_H0 ;  /* 0x20000018ff197230 */ /* 0x000fe20000004100 */
[----:B------:R-:W-:Y:S02]  /*ea30*/  F2FP.F16.E4M3.UNPACK_B R39, R39.H1 ;  /* 0x00000027ff27723e */ /* 0x000fe400030006ff */
[----:B------:R-:W-:Y:S02]  /*ea40*/  F2FP.F16.E4M3.UNPACK_B R21, R36 ;  /* 0x00000024ff15723e */ /* 0x000fe400020006ff */
[C---:B------:R-:W-:Y:S01]  /*ea50*/  FFMA.FTZ R5, R25.reuse, R52, -R60 ;  /* 0x0000003419057223 */ /* 0x040fe2000001083c */
[----:B------:R-:W-:Y:S01]  /*ea60*/  FFMA.FTZ R25, R25, R58, R51 ;  /* 0x0000003a19197223 */ /* 0x000fe20000010033 */
[----:B------:R-:W-:-:S02]  /*ea70*/  HADD2.F32 R51, -RZ, R26.H1_H1 ;  /* 0x3000001aff337230 */ /* 0x000fc40000004100 */
[C---:B------:R-:W-:Y:S01]  /*ea80*/  FMUL.FTZ R60, R42.reuse, R56 ;  /* 0x000000382a3c7220 */ /* 0x040fe20000410000 */
[----:B------:R-:W-:Y:S01]  /*ea90*/  HADD2.F32 R26, -RZ, R24.H1_H1 ;  /* 0x30000018ff1a7230 */ /* 0x000fe20000004100 */
[----:B------:R-:W-:Y:S01]  /*eaa0*/  F2FP.F16.E4M3.UNPACK_B R36, R36.H1 ;  /* 0x00000024ff24723e */ /* 0x000fe200030006ff */
[----:B------:R-:W-:Y:S01]  /*eab0*/  HADD2.F32 R52, -RZ, R50.H0_H0 ;  /* 0x20000032ff347230 */ /* 0x000fe20000004100 */
[-C--:B------:R-:W-:Y:S01]  /*eac0*/  F2FP.F16.E4M3.UNPACK_B R4, R38.reuse ;  /* 0x00000026ff04723e */ /* 0x080fe200020006ff */
[----:B------:R-:W-:Y:S01]  /*ead0*/  HADD2.F32 R24, -RZ, R27.H1_H1 ;  /* 0x3000001bff187230 */ /* 0x000fe20000004100 */
[----:B------:R-:W-:Y:S01]  /*eae0*/  F2FP.F16.E4M3.UNPACK_B R38, R38.H1 ;  /* 0x00000026ff26723e */ /* 0x000fe200030006ff */
[----:B------:R-:W-:Y:S02]  /*eaf0*/  HADD2.F32 R27, -RZ, R37.H0_H0 ;  /* 0x20000025ff1b7230 */ /* 0x000fe40000004100 */
[----:B------:R-:W-:Y:S01]  /*eb00*/  FMUL.FTZ R63, R42, R52 ;  /* 0x000000342a3f7220 */ /* 0x000fe20000410000 */
[----:B------:R-:W-:-:S02]  /*eb10*/  HADD2.F32 R42, -RZ, R47.H0_H0 ;  /* 0x2000002fff2a7230 */ /* 0x000fc40000004100 */
[C---:B------:R-:W-:Y:S01]  /*eb20*/  FMUL.FTZ R61, R24.reuse, R57 ;  /* 0x00000039183d7220 */ /* 0x040fe20000410000 */
[----:B------:R-:W-:Y:S01]  /*eb30*/  FMUL.FTZ R58, R24, R51 ;  /* 0x00000033183a7220 */ /* 0x000fe20000410000 */
[C---:B------:R-:W-:Y:S01]  /*eb40*/  FFMA.FTZ R63, R27.reuse, R56, R63 ;  /* 0x000000381b3f7223 */ /* 0x040fe2000001003f */
[----:B------:R-:W-:Y:S01]  /*eb50*/  F2FP.F16.E4M3.UNPACK_B R56, R59 ;  /* 0x0000003bff38723e */ /* 0x000fe200020006ff */
[C---:B------:R-:W-:Y:S01]  /*eb60*/  FFMA.FTZ R24, R26.reuse, R51, -R61 ;  /* 0x000000331a187223 */ /* 0x040fe2000001083d */
[----:B------:R-:W-:Y:S01]  /*eb70*/  F2FP.F16.E4M3.UNPACK_B R51, R53 ;  /* 0x00000035ff33723e */ /* 0x000fe200020006ff */
[----:B------:R-:W-:Y:S01]  /*eb80*/  FFMA.FTZ R26, R26, R57, R58 ;  /* 0x000000391a1a7223 */ /* 0x000fe2000001003a */
[----:B------:R-:W-:Y:S01]  /*eb90*/  FFMA.FTZ R60, R27, R52, -R60 ;  /* 0x000000341b3c7223 */ /* 0x000fe2000001083c */
[----:B------:R-:W-:Y:S02]  /*eba0*/  HADD2.F32 R57, -RZ, R56.H0_H0 ;  /* 0x20000038ff397230 */ /* 0x000fe40000004100 */
[----:B------:R-:W-:Y:S01]  /*ebb0*/  FMUL.FTZ R58, R46, R55 ;  /* 0x000000372e3a7220 */ /* 0x000fe20000410000 */
[----:B------:R-:W-:Y:S01]  /*ebc0*/  HADD2.F32 R52, -RZ, R51.H0_H0 ;  /* 0x20000033ff347230 */ /* 0x000fe20000004100 */
[----:B------:R-:W-:Y:S01]  /*ebd0*/  F2FP.F16.E4M3.UNPACK_B R59, R59.H1 ;  /* 0x0000003bff3b723e */ /* 0x000fe200030006ff */
[----:B------:R-:W-:-:S02]  /*ebe0*/  HADD2.F32 R50, -RZ, R50.H1_H1 ;  /* 0x30000032ff327230 */ /* 0x000fc40000004100 */
[CC--:B------:R-:W-:Y:S01]  /*ebf0*/  FMUL.FTZ R62, R42.reuse, R57.reuse ;  /* 0x000000392a3e7220 */ /* 0x0c0fe20000410000 */
[----:B------:R-:W-:Y:S02]  /*ec00*/  HADD2.F32 R27, -RZ, R45.H0_H0 ;  /* 0x2000002dff1b7230 */ /* 0x000fe40000004100 */
[----:B------:R-:W-:Y:S01]  /*ec10*/  FMUL.FTZ R42, R42, R52 ;  /* 0x000000342a2a7220 */ /* 0x000fe20000410000 */
[----:B------:R-:W-:Y:S02]  /*ec20*/  HADD2.F32 R37, -RZ, R37.H1_H1 ;  /* 0x30000025ff257230 */ /* 0x000fe40000004100 */
[----:B------:R-:W-:Y:S01]  /*ec30*/  FMUL.FTZ R46, R46, R50 ;  /* 0x000000322e2e7220 */ /* 0x000fe20000410000 */
[----:B------:R-:W-:Y:S02]  /*ec40*/  HADD2.F32 R56, -RZ, R56.H1_H1 ;  /* 0x30000038ff387230 */ /* 0x000fe40000004100 */
[----:B------:R-:W-:Y:S01]  /*ec50*/  FFMA.FTZ R57, R27, R57, R42 ;  /* 0x000000391b397223 */ /* 0x000fe2000001002a */
[----:B------:R-:W-:Y:S01]  /*ec60*/  HADD2.F32 R47, -RZ, R47.H1_H1 ;  /* 0x3000002fff2f7230 */ /* 0x000fe20000004100 */
[----:B------:R-:W-:Y:S01]  /*ec70*/  F2FP.F16.E4M3.UNPACK_B R53, R53.H1 ;  /* 0x00000035ff35723e */ /* 0x000fe200030006ff */
[----:B------:R-:W-:-:S02]  /*ec80*/  HADD2.F32 R42, -RZ, R51.H1_H1 ;  /* 0x30000033ff2a7230 */ /* 0x000fc40000004100 */
[C---:B------:R-:W-:Y:S01]  /*ec90*/  FFMA.FTZ R61, R37.reuse, R50, -R58 ;  /* 0x00000032253d7223 */ /* 0x040fe2000001083a */
[----:B------:R-:W-:Y:S01]  /*eca0*/  FFMA.FTZ R58, R37, R55, R46 ;  /* 0x00000037253a7223 */ /* 0x000fe2000001002e */
[----:B------:R-:W-:Y:S01]  /*ecb0*/  FFMA.FTZ R62, R27, R52, -R62 ;  /* 0x000000341b3e7223 */ /* 0x000fe2000001083e */
[----:B------:R-:W-:Y:S02]  /*ecc0*/  HADD2.F32 R45, -RZ, R45.H1_H1 ;  /* 0x3000002dff2d7230 */ /* 0x000fe40000004100 */
[C---:B------:R-:W-:Y:S01]  /*ecd0*/  FMUL.FTZ R52, R47.reuse, R56 ;  /* 0x000000382f347220 */ /* 0x040fe20000410000 */
[----:B------:R-:W-:Y:S02]  /*ece0*/  HADD2.F32 R50, -RZ, R59.H0_H0 ;  /* 0x2000003bff327230 */ /* 0x000fe40000004100 */
[-C--:B------:R-:W-:Y:S01]  /*ecf0*/  FMUL.FTZ R47, R47, R42.reuse ;  /* 0x0000002a2f2f7220 */ /* 0x080fe20000410000 */
[----:B------:R-:W-:Y:S02]  /*ed00*/  HADD2.F32 R37, -RZ, R48.H0_H0 ;  /* 0x20000030ff257230 */ /* 0x000fe40000004100 */
[----:B------:R-:W-:Y:S01]  /*ed10*/  FFMA.FTZ R55, R45, R42, -R52 ;  /* 0x0000002a2d377223 */ /* 0x000fe20000010834 */
[----:B------:R-:W-:-:S02]  /*ed20*/  HADD2.F32 R46, -RZ, R53.H0_H0 ;  /* 0x20000035ff2e7230 */ /* 0x000fc40000004100 */
[----:B------:R-:W-:Y:S01]  /*ed30*/  FFMA.FTZ R56, R45, R56, R47 ;  /* 0x000000382d387223 */ /* 0x000fe2000001002f */
[----:B------:R-:W-:Y:S02]  /*ed40*/  HADD2.F32 R27, -RZ, R39.H0_H0 ;  /* 0x20000027ff1b7230 */ /* 0x000fe40000004100 */
[C---:B------:R-:W-:Y:S01]  /*ed50*/  FMUL.FTZ R64, R37.reuse, R50 ;  /* 0x0000003225407220 */ /* 0x040fe20000410000 */
[----:B------:R-:W-:Y:S01]  /*ed60*/  F2FP.F16.E4M3.UNPACK_B R45, R54.H1 ;  /* 0x00000036ff2d723e */ /* 0x000fe200030006ff */
[-C--:B------:R-:W-:Y:S01]  /*ed70*/  FMUL.FTZ R37, R37, R46.reuse ;  /* 0x0000002e25257220 */ /* 0x080fe20000410000 */
[-C--:B------:R-:W-:Y:S01]  /*ed80*/  F2FP.F16.E4M3.UNPACK_B R42, R49.reuse.H1 ;  /* 0x00000031ff2a723e */ /* 0x080fe200030006ff */
[----:B------:R-:W-:Y:S02]  /*ed90*/  HADD2.F32 R53, -RZ, R53.H1_H1 ;  /* 0x30000035ff357230 */ /* 0x000fe40000004100 */
[C---:B------:R-:W-:Y:S01]  /*eda0*/  FFMA.FTZ R64, R27.reuse, R46, -R64 ;  /* 0x0000002e1b407223 */ /* 0x040fe20000010840 */
[----:B------:R-:W-:Y:S01]  /*edb0*/  FFMA.FTZ R65, R27, R50, R37 ;  /* 0x000000321b417223 */ /* 0x000fe20000010025 */
[----:B------:R-:W-:Y:S01]  /*edc0*/  HADD2.F32 R59, -RZ, R59.H1_H1 ;  /* 0x3000003bff3b7230 */ /* 0x000fe20000004100 */
[----:B------:R-:W-:Y:S01]  /*edd0*/  F2FP.F16.E4M3.UNPACK_B R54, R54 ;  /* 0x00000036ff36723e */ /* 0x000fe200020006ff */
[----:B------:R-:W-:Y:S01]  /*ede0*/  HADD2.F32 R48, -RZ, R48.H1_H1 ;  /* 0x30000030ff307230 */ /* 0x000fe20000004100 */
[----:B------:R-:W-:Y:S01]  /*edf0*/  F2FP.F16.E4M3.UNPACK_B R49, R49 ;  /* 0x00000031ff31723e */ /* 0x000fe200020006ff */
[----:B------:R-:W-:Y:S01]  /*ee00*/  HADD2.F32 R50, -RZ, R45.H0_H0 ;  /* 0x2000002dff327230 */ /* 0x000fe20000004100 */
[----:B------:R-:W-:Y:S01]  /*ee10*/  F2FP.SATFINITE.E4M3.F32.PACK_AB_MERGE_C R60, R61, R60, RZ ;  /* 0x0000003c3d3c723e */ /* 0x000fe200048070ff */
        /* <DEDUP_REMOVED lines=16> */
[C---:B------:R-:W-:Y:S01]  /*ef20*/  FMUL.FTZ R39, R40.reuse, R45 ;  /* 0x0000002d28277220 */ /* 0x040fe20000410000 */
[----:B------:R-:W-:Y:S01]  /*ef30*/  FMUL.FTZ R42, R40, R27 ;  /* 0x0000001b282a7220 */ /* 0x000fe20000410000 */
[----:B------:R-:W-:Y:S01]  /*ef40*/  HADD2.F32 R40, -RZ, R54.H0_H0 ;  /* 0x20000036ff287230 */ /* 0x000fe20000004100 */
[----:B------:R-:W-:Y:S01]  /*ef50*/  F2FP.SATFINITE.E4M3.F32.PACK_AB_MERGE_C R58, R58, R63, RZ ;  /* 0x0000003f3a3a723e */ /* 0x000fe200048070ff */
[----:B------:R-:W-:-:S02]  /*ef60*/  HADD2.F32 R37, -RZ, R41.H0_H0 ;  /* 0x20000029ff257230 */ /* 0x000fc40000004100 */
[C---:B------:R-:W-:Y:S01]  /*ef70*/  FFMA.FTZ R52, R36.reuse, R27, -R39 ;  /* 0x0000001b24347223 */ /* 0x040fe20000010827 */
[----:B------:R-:W-:Y:S01]  /*ef80*/  FFMA.FTZ R51, R36, R45, R42 ;  /* 0x0000002d24337223 */ /* 0x000fe2000001002a */
[----:B------:R-:W-:Y:S01]  /*ef90*/  HADD2.F32 R36, -RZ, R49.H0_H0 ;  /* 0x20000031ff247230 */ /* 0x000fe20000004100 */
[----:B------:R-:W-:Y:S01]  /*efa0*/  F2FP.F16.E4M3.UNPACK_B R39, R6.H1 ;  /* 0x00000006ff27723e */ /* 0x000fe200030006ff */
        /* <DEDUP_REMOVED lines=10> */
[----:B------:R-:W-:Y:S01]  /*f050*/  FFMA.FTZ R46, R27, R40, R46 ;  /* 0x000000281b2e7223 */ /* 0x000fe2000001002e */
[-C--:B------:R-:W-:Y:S01]  /*f060*/  FMUL.FTZ R45, R41, R36.reuse ;  /* 0x00000024292d7220 */ /* 0x080fe20000410000 */
[----:B------:R-:W-:Y:S02]  /*f070*/  HADD2.F32 R40, -RZ, R39.H0_H0 ;  /* 0x20000027ff287230 */ /* 0x000fe40000004100 */
        /* <DEDUP_REMOVED lines=12> */
[----:B------:R-:W-:Y:S01]  /*f140*/  FMUL.FTZ R27, R43, R39 ;  /* 0x000000272b1b7220 */ /* 0x000fe20000410000 */
[----:B------:R-:W-:Y:S02]  /*f150*/  HADD2.F32 R38, -RZ, R38.H1_H1 ;  /* 0x30000026ff267230 */ /* 0x000fe40000004100 */
[C---:B------:R-:W-:Y:S01]  /*f160*/  FFMA.FTZ R48, R21.reuse, R36, -R48 ;  /* 0x0000002415307223 */ /* 0x040fe20000010830 */
[----:B------:R-:W-:Y:S01]  /*f170*/  FFMA.FTZ R54, R21, R40, R54 ;  /* 0x0000002815367223 */ /* 0x000fe20000010036 */
[-C--:B------:R-:W-:Y:S01]  /*f180*/  FMUL.FTZ R36, R43, R37.reuse ;  /* 0x000000252b247220 */ /* 0x080fe20000410000 */
[--C-:B------:R-:W-:Y:S02]  /*f190*/  HADD2.F32 R21, -RZ, R20.reuse.H0_H0 ;  /* 0x20000014ff157230 */ /* 0x100fe40000004100 */
[C---:B------:R-:W-:Y:S01]  /*f1a0*/  FFMA.FTZ R49, R38.reuse, R37, -R27 ;  /* 0x0000002526317223 */ /* 0x040fe2000001081b */
[----:B------:R-:W-:Y:S02]  /*f1b0*/  HADD2.F32 R27, -RZ, R20.H1_H1 ;  /* 0x30000014ff1b7230 */ /* 0x000fe40000004100 */
[----:B------:R-:W-:Y:S01]  /*f1c0*/  FFMA.FTZ R53, R38, R39, R36 ;  /* 0x0000002726357223 */ /* 0x000fe20000010024 */
[--C-:B------:R-:W-:Y:S01]  /*f1d0*/  HADD2.F32 R37, -RZ, R6.reuse.H0_H0 ;  /* 0x20000006ff257230 */ /* 0x100fe20000004100 */
[----:B------:R-:W-:Y:S01]  /*f1e0*/  F2FP.SATFINITE.E4M3.F32.PACK_AB_MERGE_C R50, R51, R50, RZ ;  /* 0x000000323332723e */ /* 0x000fe200048070ff */
[--C-:B------:R-:W-:Y:S01]  /*f1f0*/  HADD2.F32 R20, -RZ, R7.reuse.H0_H0 ;  /* 0x20000007ff147230 */ /* 0x100fe20000004100 */
[----:B------:R-:W-:Y:S01]  /*f200*/  F2FP.SATFINITE.E4M3.F32.PACK_AB_MERGE_C R48, R49, R48, RZ ;  /* 0x000000303130723e */ /* 0x000fe200048070ff */
[----:B------:R-:W-:Y:S01]  /*f210*/  HADD2.F32 R36, -RZ, R6.H1_H1 ;  /* 0x30000006ff247230 */ /* 0x000fe20000004100 */
[----:B------:R-:W-:Y:S01]  /*f220*/  F2FP.SATFINITE.E4M3.F32.PACK_AB_MERGE_C R53, R53, R54, RZ ;  /* 0x000000363535723e */ /* 0x000fe200048070ff */
[----:B------:R-:W-:-:S02]  /*f230*/  HADD2.F32 R7, -RZ, R7.H1_H1 ;  /* 0x30000007ff077230 */ /* 0x000fc40000004100 */
[C---:B------:R-:W-:Y:S01]  /*f240*/  FMUL.FTZ R39, R20.reuse, R37 ;  /* 0x0000002514277220 */ /* 0x040fe20000410000 */
[--C-:B------:R-:W-:Y:S02]  /*f250*/  HADD2.F32 R6, -RZ, R4.reuse.H0_H0 ;  /* 0x20000004ff067230 */ /* 0x100fe40000004100 */
        /* <DEDUP_REMOVED lines=21> */
.L_x_4472:
[----:B------:R-:W-:Y:S05]  /*f3b0*/  BSYNC B1 ;  /* 0x0000000000017941 */ /* 0x000fea0003800000 */
.L_x_4471:
[----:B------:R-:W-:Y:S04]  /*f3c0*/  BSSY B1, `(.L_x_4473) ;  /* 0x0000101000017945 */ /* 0x000fe80003800000 */
[----:B------:R-:W-:Y:S05]  /*f3d0*/  @P1 BRA `(.L_x_4474) ;  /* 0x0000000c00fc1947 */ /* 0x000fea0003800000 */
[----:B------:R-:W3:Y:S01]  /*f3e0*/  LDL R62, [R1+0xc] ;  /* 0x00000c00013e7983 */ /* 0x000ee20000100800 */
[----:B-1---5:R-:W-:Y:S02]  /*f3f0*/  SHF.R.U32.HI R0, RZ, 0x8, R28 ;  /* 0x00000008ff007819 */ /* 0x022fe4000001161c */
[----:B------:R-:W-:Y:S02]  /*f400*/  LOP3.LUT R5, R28, 0xff, RZ, 0xc0, !PT ;  /* 0x000000ff1c057812 */ /* 0x000fe400078ec0ff */
[----:B------:R-:W-:Y:S02]  /*f410*/  LOP3.LUT R4, R0, 0xff, RZ, 0xc0, !PT ;  /* 0x000000ff00047812 */ /* 0x000fe400078ec0ff */
[----:B------:R-:W-:Y:S02]  /*f420*/  LEA.HI R0, R3, R230, RZ, 0x1c ;  /* 0x000000e603007211 */ /* 0x000fe400078fe0ff */
[----:B0-----:R-:W-:Y:S02]  /*f430*/  PRMT R37, R4, 0x7604, R5 ;  /* 0x0000760404257816 */ /* 0x001fe40000000005 */
[----:B------:R-:W-:-:S02]  /*f440*/  SHF.R.S32.HI R5, RZ, 0x1f, R0 ;  /* 0x0000001fff057819 */ /* 0x000fc40000011400 */
[----:B------:R-:W-:Y:S02]  /*f450*/  SHF.R.U32.HI R20, RZ, 0x8, R31 ;  /* 0x00000008ff147819 */ /* 0x000fe4000001161f */
[----:B------:R-:W-:Y:S01]  /*f460*/  LEA.HI R4, R5, R0, RZ, 0x2 ;  /* 0x0000000005047211 */ /* 0x000fe200078f10ff */
[----:B------:R-:W-:Y:S01]  /*f470*/  IMAD.SHL.U32 R5, R0, 0x10, RZ ;  /* 0x0000001000057824 */ /* 0x000fe200078e00ff */
[----:B------:R-:W-:Y:S02]  /*f480*/  SHF.R.U32.HI R6, RZ, 0x8, R29 ;  /* 0x00000008ff067819 */ /* 0x000fe4000001161d */
[----:B--2---:R-:W-:Y:S01]  /*f490*/  LOP3.LUT R21, R31, 0xff, RZ, 0xc0, !PT ;  /* 0x000000ff1f157812 */ /* 0x004fe200078ec0ff */
[----:B------:R-:W-:Y:S01]  /*f4a0*/  IMAD.SHL.U32 R4, R4, 0x800, RZ ;  /* 0x0000080004047824 */ /* 0x000fe200078e00ff */
[----:B------:R-:W-:Y:S02]  /*f4b0*/  LOP3.LUT R0, R212, 0x30, R5, 0xf8, !PT ;  /* 0x00000030d4007812 */ /* 0x000fe400078ef805 */
[----:B------:R-:W-:-:S02]  /*f4c0*/  LOP3.LUT R20, R20, 0xff, RZ, 0xc0, !PT ;  /* 0x000000ff14147812 */ /* 0x000fc400078ec0ff */
[----:B------:R-:W-:Y:S02]  /*f4d0*/  SHF.R.U32.HI R24, RZ, 0x8, R8 ;  /* 0x00000008ff187819 */ /* 0x000fe40000011608 */
[----:B------:R-:W-:Y:S02]  /*f4e0*/  LOP3.LUT R0, R0, R213, RZ, 0x3c, !PT ;  /* 0x000000d500007212 */ /* 0x000fe400078e3cff */
[----:B------:R-:W-:Y:S02]  /*f4f0*/  LOP3.LUT R5, R4, 0xffffe000, RZ, 0xc0, !PT ;  /* 0xffffe00004057812 */ /* 0x000fe400078ec0ff */
[----:B------:R-:W-:Y:S02]  /*f500*/  LOP3.LUT R7, R29, 0xff, RZ, 0xc0, !PT ;  /* 0x000000ff1d077812 */ /* 0x000fe400078ec0ff */
[----:B------:R-:W-:Y:S02]  /*f510*/  LOP3.LUT R6, R6, 0xff, RZ, 0xc0, !PT ;  /* 0x000000ff06067812 */ /* 0x000fe400078ec0ff */
[----:B------:R-:W-:-:S02]  /*f520*/  PRMT R43, R20, 0x7604, R21 ;  /* 0x00007604142b7816 */ /* 0x000fc40000000015 */
[----:B------:R-:W-:Y:S02]  /*f530*/  LOP3.LUT R25, R8, 0xff, RZ, 0xc0, !PT ;  /* 0x000000ff08197812 */ /* 0x000fe400078ec0ff */
[----:B------:R-:W-:Y:S02]  /*f540*/  LOP3.LUT R24, R24, 0xff, RZ, 0xc0, !PT ;  /* 0x000000ff18187812 */ /* 0x000fe400078ec0ff */
[----:B------:R-:W-:Y:S02]  /*f550*/  IADD3 R21, R0, R214, R5 ;  /* 0x000000d600157210 */ /* 0x000fe40007ffe005 */
[----:B------:R-:W-:Y:S02]  /*f560*/  SHF.R.U32.HI R0, RZ, 0x8, R9 ;  /* 0x00000008ff007819 */ /* 0x000fe40000011609 */
[----:B------:R-:W-:Y:S02]  /*f570*/  PRMT R36, R6, 0x7604, R7 ;  /* 0x0000760406247816 */ /* 0x000fe40000000007 */
[----:B------:R-:W-:-:S02]  /*f580*/  SHF.R.U32.HI R6, RZ, 0x8, R30 ;  /* 0x00000008ff067819 */ /* 0x000fc4000001161e */
[----:B------:R-:W-:Y:S02]  /*f590*/  PRMT R47, R24, 0x7604, R25 ;  /* 0x00007604182f7816 */ /* 0x000fe40000000019 */
[----:B------:R-:W-:Y:S02]  /*f5a0*/  LOP3.LUT R25, R9, 0xff, RZ, 0xc0, !PT ;  /* 0x000000ff09197812 */ /* 0x000fe400078ec0ff */
[----:B------:R-:W-:Y:S02]  /*f5b0*/  SHF.R.U32.HI R24, RZ, 0x8, R11 ;  /* 0x00000008ff187819 */ /* 0x000fe4000001160b */
[----:B------:R-:W-:Y:S02]  /*f5c0*/  LOP3.LUT R0, R0, 0xff, RZ, 0xc0, !PT ;  /* 0x000000ff00007812 */ /* 0x000fe400078ec0ff */
[----:B------:R-:W-:Y:S02]  /*f5d0*/  SHF.R.U32.HI R20, RZ, 0x8, R10 ;  /* 0x00000008ff147819 */ /* 0x000fe4000001160a */
[----:B------:R-:W-:-:S02]  /*f5e0*/  LOP3.LUT R7, R30, 0xff, RZ, 0xc0, !PT ;  /* 0x000000ff1e077812 */ /* 0x000fc400078ec0ff */
[----:B------:R-:W-:Y:S02]  /*f5f0*/  LOP3.LUT R6, R6, 0xff, RZ, 0xc0, !PT ;  /* 0x000000ff06067812 */ /* 0x000fe400078ec0ff */
[----:B------:R-:W-:Y:S02]  /*f600*/  LOP3.LUT R27, R10, 0xff, RZ, 0xc0, !PT ;  /* 0x000000ff0a1b7812 */ /* 0x000fe400078ec0ff */
[----:B------:R-:W-:Y:S02]  /*f610*/  LOP3.LUT R24, R24, 0xff, RZ, 0xc0, !PT ;  /* 0x000000ff18187812 */ /* 0x000fe400078ec0ff */
[----:B------:R-:W-:Y:S01]  /*f620*/  PRMT R49, R0, 0x7604, R25 ;  /* 0x0000760400317816 */ /* 0x000fe20000000019 */
[----:B------:R-:W-:Y:S01]  /*f630*/  IMAD.IADD R0, R16, 0x1, R21 ;  /* 0x0000000110007824 */ /* 0x000fe200078e0215 */
[----:B------:R-:W-:Y:S02]  /*f640*/  LOP3.LUT R20, R20, 0xff, RZ, 0xc0, !PT ;  /* 0x000000ff14147812 */ /* 0x000fe400078ec0ff */
[----:B------:R-:W-:-:S02]  /*f650*/  LOP3.LUT R41, R11, 0xff, RZ, 0xc0, !PT ;  /* 0x000000ff0b297812 */ /* 0x000fc400078ec0ff */
[----:B------:R-:W-:Y:S02]  /*f660*/  PRMT R39, R6, 0x7604, R7 ;  /* 0x0000760406277816 */ /* 0x000fe40000000007 */
[----:B------:R-:W-:Y:S02]  /*f670*/  PRMT R51, R20, 0x7604, R27 ;  /* 0x0000760414337816 */ /* 0x000fe4000000001b */
[----:B------:R-:W-:Y:S02]  /*f680*/  PRMT R42, R24, 0x7604, R41 ;  /* 0x00007604182a7816 */ /* 0x000fe40000000029 */
[----:B------:R-:W0:Y:S01]  /*f690*/  LDS.128 R24, [R0+0x18400] ;  /* 0x0184000000187984 */ /* 0x000e220000000c00 */
[----:B------:R-:W-:Y:S02]  /*f6a0*/  SHF.R.U32.HI R21, RZ, 0x10, R29 ;  /* 0x00000010ff157819 */ /* 0x000fe4000001161d */
[----:B------:R-:W-:Y:S02]  /*f6b0*/  SHF.R.U32.HI R38, RZ, 0x10, R30 ;  /* 0x00000010ff267819 */ /* 0x000fe4000001161e */
[----:B------:R-:W-:-:S02]  /*f6c0*/  LOP3.LUT R21, R21, 0xff, RZ, 0xc0, !PT ;  /* 0x000000ff15157812 */ /* 0x000fc400078ec0ff */
[----:B------:R-:W-:Y:S02]  /*f6d0*/  SHF.R.U32.HI R20, RZ, 0x10, R28 ;  /* 0x00000010ff147819 */ /* 0x000fe4000001161c */
[----:B------:R-:W-:Y:S02]  /*f6e0*/  LOP3.LUT R38, R38, 0xff, RZ, 0xc0, !PT ;  /* 0x000000ff26267812 */ /* 0x000fe400078ec0ff */
[----:B------:R-:W-:Y:S02]  /*f6f0*/  PRMT R21, R21, 0x7054, R36 ;  /* 0x0000705415157816 */ /* 0x000fe40000000024 */
[----:B------:R-:W-:Y:S02]  /*f700*/  SHF.R.U32.HI R36, RZ, 0x10, R9 ;  /* 0x00000010ff247819 */ /* 0x000fe40000011609 */
[----:B------:R-:W-:Y:S02]  /*f710*/  LOP3.LUT R20, R20, 0xff, RZ, 0xc0, !PT ;  /* 0x000000ff14147812 */ /* 0x000fe400078ec0ff */
[----:B------:R-:W-:-:S02]  /*f720*/  PRMT R41, R38, 0x7054, R39 ;  /* 0x0000705426297816 */ /* 0x000fc40000000027 */
[----:B------:R-:W-:Y:S02]  /*f730*/  SHF.R.U32.HI R39, RZ, 0x10, R11 ;  /* 0x00000010ff277819 */ /* 0x000fe4000001160b */
[----:B------:R-:W-:Y:S02]  /*f740*/  LOP3.LUT R36, R36, 0xff, RZ, 0xc0, !PT ;  /* 0x000000ff24247812 */ /* 0x000fe400078ec0ff */
[----:B------:R-:W-:Y:S02]  /*f750*/  PRMT R37, R20, 0x7054, R37 ;  /* 0x0000705414257816 */ /* 0x000fe40000000025 */
[----:B------:R-:W-:Y:S02]  /*f760*/  SHF.R.U32.HI R20, RZ, 0x10, R8 ;  /* 0x00000010ff147819 */ /* 0x000fe40000011608 */
[----:B------:R-:W-:Y:S02]  /*f770*/  LOP3.LUT R39, R39, 0xff, RZ, 0xc0, !PT ;  /* 0x000000ff27277812 */ /* 0x000fe400078ec0ff */
[----:B------:R-:W-:-:S02]  /*f780*/  SHF.R.U32.HI R38, RZ, 0x10, R10 ;  /* 0x00000010ff267819 */ /* 0x000fc4000001160a */
[----:B------:R-:W-:Y:S02]  /*f790*/  SHF.R.U32.HI R40, RZ, 0x10, R31 ;  /* 0x00000010ff287819 */ /* 0x000fe4000001161f */
[----:B------:R-:W-:Y:S02]  /*f7a0*/  PRMT R49, R36, 0x7054, R49 ;  /* 0x0000705424317816 */ /* 0x000fe40000000031 */
[----:B------:R-:W-:Y:S02]  /*f7b0*/  LOP3.LUT R20, R20, 0xff, RZ, 0xc0, !PT ;  /* 0x000000ff14147812 */ /* 0x000fe400078ec0ff */
[----:B------:R-:W-:Y:S02]  /*f7c0*/  PRMT R53, R39, 0x7054, R42 ;  /* 0x0000705427357816 */ /* 0x000fe4000000002a */
[----:B------:R-:W-:Y:S02]  /*f7d0*/  LOP3.LUT R38, R38, 0xff, RZ, 0xc0, !PT ;  /* 0x000000ff26267812 */ /* 0x000fe400078ec0ff */
[----:B------:R-:W-:-:S02]  /*f7e0*/  LOP3.LUT R40, R40, 0xff, RZ, 0xc0, !PT ;  /* 0x000000ff28287812 */ /* 0x000fc400078ec0ff */
[----:B------:R-:W-:Y:S02]  /*f7f0*/  LOP3.LUT R49, R49, 0xff000000, R9, 0xf8, !PT ;  /* 0xff00000031317812 */ /* 0x000fe400078ef809 */
[----:B------:R-:W-:Y:S02]  /*f800*/  LOP3.LUT R39, R21, 0xff000000, R29, 0xf8, !PT ;  /* 0xff00000015277812 */ /* 0x000fe400078ef81d */
[----:B------:R-:W-:Y:S02]  /*f810*/  PRMT R47, R20, 0x7054, R47 ;  /* 0x00007054142f7816 */ /* 0x000fe4000000002f */
[----:B------:R-:W-:Y:S02]  /*f820*/  LOP3.LUT R53, R53, 0xff000000, R11, 0xf8, !PT ;  /* 0xff00000035357812 */ /* 0x000fe400078ef80b */
[----:B------:R-:W-:Y:S02]  /*f830*/  PRMT R51, R38, 0x7054, R51 ;  /* 0x0000705426337816 */ /* 0x000fe40000000033 */
[----:B------:R-:W-:-:S02]  /*f840*/  PRMT R45, R40, 0x7054, R43 ;  /* 0x00007054282d7816 */ /* 0x000fc4000000002b */
[----:B------:R-:W-:Y:S02]  /*f850*/  F2FP.F16.E4M3.UNPACK_B R46, R49 ;  /* 0x00000031ff2e723e */ /* 0x000fe400020006ff */
[----:B------:R-:W-:Y:S02]  /*f860*/  F2FP.F16.E4M3.UNPACK_B R40, R39 ;  /* 0x00000027ff28723e */ /* 0x000fe400020006ff */
[----:B------:R-:W-:Y:S01]  /*f870*/  LOP3.LUT R47, R47, 0xff000000, R8, 0xf8, !PT ;  /* 0xff0000002f2f7812 */ /* 0x000fe200078ef808 */
[----:B------:R-:W-:Y:S01]  /*f880*/  HADD2.F32 R48, -RZ, R46.H0_H0 ;  /* 0x2000002eff307230 */ /* 0x000fe20000004100 */
[----:B------:R-:W-:Y:S01]  /*f890*/  LOP3.LUT R50, R51, 0xff000000, R10, 0xf8, !PT ;  /* 0xff00000033327812 */ /* 0x000fe200078ef80a */
[----:B------:R-:W-:Y:S01]  /*f8a0*/  HADD2.F32 R42, -RZ, R40.H0_H0 ;  /* 0x20000028ff2a7230 */ /* 0x000fe20000004100 */
[----:B------:R-:W-:Y:S01]  /*f8b0*/  LOP3.LUT R38, R37, 0xff000000, R28, 0xf8, !PT ;  /* 0xff00000025267812 */ /* 0x000fe200078ef81c */
[----:B------:R-:W-:Y:S01]  /*f8c0*/  HADD2.F32 R51, -RZ, R46.H1_H1 ;  /* 0x3000002eff337230 */ /* 0x000fe20000004100 */
[----:B0-----:R-:W-:-:S02]  /*f8d0*/  F2FP.F16.E4M3.UNPACK_B R36, R27 ;  /* 0x0000001bff24723e */ /* 0x001fc400020006ff */
[----:B------:R-:W-:Y:S02]  /*f8e0*/  F2FP.F16.E4M3.UNPACK_B R37, R27.H1 ;  /* 0x0000001bff25723e */ /* 0x000fe400030006ff */
[----:B------:R-:W-:Y:S02]  /*f8f0*/  F2FP.F16.E4M3.UNPACK_B R29, R25.H1 ;  /* 0x00000019ff1d723e */ /* 0x000fe400030006ff */
[----:B------:R-:W-:Y:S02]  /*f900*/  F2FP.F16.E4M3.UNPACK_B R49, R49.H1 ;  /* 0x00000031ff31723e */ /* 0x000fe400030006ff */
[----:B------:R-:W-:Y:S01]  /*f910*/  LOP3.LUT R43, R41, 0xff000000, R30, 0xf8, !PT ;  /* 0xff000000292b7812 */ /* 0x000fe200078ef81e */
[----:B------:R-:W-:Y:S01]  /*f920*/  HADD2.F32 R41, -RZ, R40.H1_H1 ;  /* 0x30000028ff297230 */ /* 0x000fe20000004100 */
[----:B------:R-:W-:Y:S02]  /*f930*/  LOP3.LUT R45, R45, 0xff000000, R31, 0xf8, !PT ;  /* 0xff0000002d2d7812 */ /* 0x000fe400078ef81f */
[----:B------:R-:W-:-:S02]  /*f940*/  F2FP.F16.E4M3.UNPACK_B R30, R26 ;  /* 0x0000001aff1e723e */ /* 0x000fc400020006ff */
[----:B------:R-:W-:Y:S02]  /*f950*/  F2FP.F16.E4M3.UNPACK_B R31, R26.H1 ;  /* 0x0000001aff1f723e */ /* 0x000fe400030006ff */
[----:B------:R-:W-:-:S05]  /*f960*/  F2FP.F16.E4M3.UNPACK_B R39, R39.H1 ;  /* 0x00000027ff27723e */ /* 0x000fca00030006ff */
[--C-:B------:R-:W-:Y:S02]  /*f970*/  HADD2.F32 R40, -RZ, R39.reuse.H0_H0 ;  /* 0x20000027ff287230 */ /* 0x100fe40000004100 */
[----:B------:R-:W-:Y:S01]  /*f980*/  HADD2.F32 R39, -RZ, R39.H1_H1 ;  /* 0x30000027ff277230 */ /* 0x000fe20000004100 */
[----:B---3--:R-:W0:Y:S02]  /*f990*/  LDS.128 R4, [R62+0x18400] ;  /* 0x018400003e047984 */ /* 0x008e240000000c00 */
[-C--:B0-----:R-:W-:Y:S02]  /*f9a0*/  F2FP.F16.E4M3.UNPACK_B R11, R6.reuse ;  /* 0x00000006ff0b723e */ /* 0x081fe400020006ff */
[----:B------:R-:W-:Y:S02]  /*f9b0*/  F2FP.F16.E4M3.UNPACK_B R20, R6.H1 ;  /* 0x00000006ff14723e */ /* 0x000fe400030006ff */
[----:B------:R-:W-:Y:S02]  /*f9c0*/  F2FP.F16.E4M3.UNPACK_B R6, R25 ;  /* 0x00000019ff06723e */ /* 0x000fe400020006ff */
[----:B------:R-:W-:-:S02]  /*f9d0*/  F2FP.F16.E4M3.UNPACK_B R8, R5 ;  /* 0x00000005ff08723e */ /* 0x000fc400020006ff */
[----:B------:R-:W-:Y:S01]  /*f9e0*/  F2FP.F16.E4M3.UNPACK_B R10, R5.H1 ;  /* 0x00000005ff0a723e */ /* 0x000fe200030006ff */
[----:B------:R-:W-:Y:S01]  /*f9f0*/  HADD2.F32 R5, -RZ, R6.H0_H0 ;  /* 0x20000006ff057230 */ /* 0x000fe20000004100 */
[-C--:B------:R-:W-:Y:S01]  /*fa00*/  F2FP.F16.E4M3.UNPACK_B R21, R7.reuse ;  /* 0x00000007ff15723e */ /* 0x080fe200020006ff */
[----:B------:R-:W-:Y:S01]  /*fa10*/  HADD2.F32 R9, -RZ, R8.H0_H0 ;  /* 0x20000008ff097230 */ /* 0x000fe20000004100 */
[----:B------:R-:W-:Y:S01]  /*fa20*/  F2FP.F16.E4M3.UNPACK_B R28, R7.H1 ;  /* 0x00000007ff1c723e */ /* 0x000fe200030006ff */
[----:B------:R-:W-:Y:S02]  /*fa30*/  HADD2.F32 R26, -RZ, R6.H1_H1 ;  /* 0x30000006ff1a7230 */ /* 0x000fe40000004100 */
[C---:B------:R-:W-:Y:S01]  /*fa40*/  FMUL.FTZ R52, R5.reuse, R48 ;  /* 0x0000003005347220 */ /* 0x040fe20000410000 */
[----:B------:R-:W-:Y:S01]  /*fa50*/  FMUL.FTZ R27, R5, R42 ;  /* 0x0000002a051b7220 */ /* 0x000fe20000410000 */
[----:B------:R-:W-:Y:S01]  /*fa60*/  HADD2.F32 R6, -RZ, R10.H0_H0 ;  /* 0x2000000aff067230 */ /* 0x000fe20000004100 */
[----:B------:R-:W-:Y:S01]  /*fa70*/  F2FP.F16.E4M3.UNPACK_B R25, R24 ;  /* 0x00000018ff19723e */ /* 0x000fe200020006ff */
[C---:B------:R-:W-:Y:S01]  /*fa80*/  FFMA.FTZ R5, R9.reuse, R42, -R52 ;  /* 0x0000002a09057223 */ /* 0x040fe20000010834 */
[----:B------:R-:W-:Y:S01]  /*fa90*/  FFMA.FTZ R9, R9, R48, R27 ;  /* 0x0000003009097223 */ /* 0x000fe2000001001b */
[----:B------:R-:W-:-:S02]  /*faa0*/  HADD2.F32 R42, -RZ, R49.H0_H0 ;  /* 0x20000031ff2a7230 */ /* 0x000fc40000004100 */
[C---:B------:R-:W-:Y:S01]  /*fab0*/  FMUL.FTZ R55, R26.reuse, R51 ;  /* 0x000000331a377220 */ /* 0x040fe20000410000 */
[----:B------:R-:W-:Y:S02]  /*fac0*/  HADD2.F32 R27, -RZ, R29.H0_H0 ;  /* 0x2000001dff1b7230 */ /* 0x000fe40000004100 */
[----:B------:R-:W-:Y:S01]  /*fad0*/  FMUL.FTZ R26, R26, R41 ;  /* 0x000000291a1a7220 */ /* 0x000fe20000410000 */
[----:B------:R-:W-:Y:S01]  /*fae0*/  HADD2.F32 R8, -RZ, R8.H1_H1 ;  /* 0x30000008ff087230 */ /* 0x000fe20000004100 */
[----:B------:R-:W-:Y:S01]  /*faf0*/  F2FP.F16.E4M3.UNPACK_B R24, R24.H1 ;  /* 0x00000018ff18723e */ /* 0x000fe200030006ff */
[----:B------:R-:W-:Y:S02]  /*fb00*/  HADD2.F32 R49, -RZ, R49.H1_H1 ;  /* 0x30000031ff317230 */ /* 0x000fe40000004100 */
[C---:B------:R-:W-:Y:S01]  /*fb10*/  FMUL.FTZ R57, R27.reuse, R42 ;  /* 0x0000002a1b397220 */ /* 0x040fe20000410000 */
[-C--:B------:R-:W-:Y:S01]  /*fb20*/  FMUL.FTZ R27, R27, R40.reuse ;  /* 0x000000281b1b7220 */ /* 0x080fe20000410000 */
[----:B------:R-:W-:Y:S01]  /*fb30*/  FFMA.FTZ R48, R8, R51, R26 ;  /* 0x0000003308307223 */ /* 0x000fe2000001001a */
[----:B------:R-:W-:Y:S01]  /*fb40*/  F2FP.F16.E4M3.UNPACK_B R26, R45 ;  /* 0x0000002dff1a723e */ /* 0x000fe200020006ff */
[----:B------:R-:W-:Y:S01]  /*fb50*/  FFMA.FTZ R57, R6, R40, -R57 ;  /* 0x0000002806397223 */ /* 0x000fe20000010839 */
[----:B------:R-:W-:Y:S01]  /*fb60*/  F2FP.F16.E4M3.UNPACK_B R40, R53 ;  /* 0x00000035ff28723e */ /* 0x000fe200020006ff */
[----:B------:R-:W-:Y:S01]  /*fb70*/  FFMA.FTZ R46, R8, R41, -R55 ;  /* 0x00000029082e7223 */ /* 0x000fe20000010837 */
[----:B------:R-:W-:-:S02]  /*fb80*/  HADD2.F32 R29, -RZ, R29.H1_H1 ;  /* 0x3000001dff1d7230 */ /* 0x000fc40000004100 */
[----:B------:R-:W-:Y:S01]  /*fb90*/  FFMA.FTZ R42, R6, R42, R27 ;  /* 0x0000002a062a7223 */ /* 0x000fe2000001001b */
[----:B------:R-:W-:Y:S01]  /*fba0*/  HADD2.F32 R8, -RZ, R36.H0_H0 ;  /* 0x20000024ff087230 */ /* 0x000fe20000004100 */
[----:B------:R-:W-:Y:S01]  /*fbb0*/  F2FP.F16.E4M3.UNPACK_B R53, R53.H1 ;  /* 0x00000035ff35723e */ /* 0x000fe200030006ff */
[----:B------:R-:W-:Y:S02]  /*fbc0*/  HADD2.F32 R41, -RZ, R40.H0_H0 ;  /* 0x20000028ff297230 */ /* 0x000fe40000004100 */
[C---:B------:R-:W-:Y:S01]  /*fbd0*/  FMUL.FTZ R51, R29.reuse, R49 ;  /* 0x000000311d337220 */ /* 0x040fe20000410000 */
[----:B------:R-:W-:Y:S02]  /*fbe0*/  HADD2.F32 R27, -RZ, R26.H0_H0 ;  /* 0x2000001aff1b7230 */ /* 0x000fe40000004100 */
[----:B------:R-:W-:Y:S01]  /*fbf0*/  FMUL.FTZ R54, R29, R39 ;  /* 0x000000271d367220 */ /* 0x000fe20000410000 */
[----:B------:R-:W-:Y:S02]  /*fc00*/  HADD2.F32 R10, -RZ, R10.H1_H1 ;  /* 0x3000000aff0a7230 */ /* 0x000fe40000004100 */
[----:B------:R-:W-:Y:S01]  /*fc10*/  FMUL.FTZ R29, R8, R41 ;  /* 0x00000029081d7220 */ /* 0x000fe20000410000 */
[----:B------:R-:W-:-:S02]  /*fc20*/  HADD2.F32 R6, -RZ, R21.H0_H0 ;  /* 0x20000015ff067230 */ /* 0x000fc40000004100 */
[----:B------:R-:W-:Y:S01]  /*fc30*/  FMUL.FTZ R8, R8, R27 ;  /* 0x0000001b08087220 */ /* 0x000fe20000410000 */
[----:B------:R-:W-:Y:S01]  /*fc40*/  HADD2.F32 R40, -RZ, R40.H1_H1 ;  /* 0x30000028ff287230 */ /* 0x000fe20000004100 */
[----:B------:R-:W-:Y:S01]  /*fc50*/  F2FP.F16.E4M3.UNPACK_B R45, R45.H1 ;  /* 0x0000002dff2d723e */ /* 0x000fe200030006ff */
[----:B------:R-:W-:Y:S02]  /*fc60*/  HADD2.F32 R36, -RZ, R36.H1_H1 ;  /* 0x30000024ff247230 */ /* 0x000fe40000004100 */
[C---:B------:R-:W-:Y:S01]  /*fc70*/  FFMA.FTZ R52, R10.reuse, R39, -R51 ;  /* 0x000000270a347223 */ /* 0x040fe20000010833 */
[----:B------:R-:W-:Y:S01]  /*fc80*/  FFMA.FTZ R49, R10, R49, R54 ;  /* 0x000000310a317223 */ /* 0x000fe20000010036 */
[C---:B------:R-:W-:Y:S01]  /*fc90*/  FFMA.FTZ R51, R6.reuse, R27, -R29 ;  /* 0x0000001b06337223 */ /* 0x040fe2000001081d */
[----:B------:R-:W-:Y:S01]  /*fca0*/  FFMA.FTZ R54, R6, R41, R8 ;  /* 0x0000002906367223 */ /* 0x000fe20000010008 */
[----:B------:R-:W-:Y:S02]  /*fcb0*/  HADD2.F32 R26, -RZ, R26.H1_H1 ;  /* 0x3000001aff1a7230 */ /* 0x000fe40000004100 */
[----:B------:R-:W-:Y:S01]  /*fcc0*/  FMUL.FTZ R10, R36, R40 ;  /* 0x00000028240a7220 */ /* 0x000fe20000410000 */
[----:B------:R-:W-:Y:S01]  /*fcd0*/  HADD2.F32 R21, -RZ, R21.H1_H1 ;  /* 0x30000015ff157230 */ /* 0x000fe20000004100 */
[----:B------:R-:W-:Y:S01]  /*fce0*/  F2FP.F16.E4M3.UNPACK_B R7, R4 ;  /* 0x00000004ff07723e */ /* 0x000fe200020006ff */
[----:B------:R-:W-:-:S02]  /*fcf0*/  HADD2.F32 R29, -RZ, R53.H0_H0 ;  /* 0x20000035ff1d7230 */ /* 0x000fc40000004100 */
[-C--:B------:R-:W-:Y:S01]  /*fd00*/  FMUL.FTZ R39, R36, R26.reuse ;  /* 0x0000001a24277220 */ /* 0x080fe20000410000 */
[----:B------:R-:W-:Y:S02]  /*fd10*/  HADD2.F32 R8, -RZ, R37.H0_H0 ;  /* 0x20000025ff087230 */ /* 0x000fe40000004100 */
[----:B------:R-:W-:Y:S01]  /*fd20*/  FFMA.FTZ R56, R21, R26, -R10 ;  /* 0x0000001a15387223 */ /* 0x000fe2000001080a */
[--C-:B------:R-:W-:Y:S01]  /*fd30*/  HADD2.F32 R27, -RZ, R45.reuse.H0_H0 ;  /* 0x2000002dff1b7230 */ /* 0x100fe20000004100 */
[----:B------:R-:W-:Y:S01]  /*fd40*/  F2FP.F16.E4M3.UNPACK_B R26, R47.H1 ;  /* 0x0000002fff1a723e */ /* 0x000fe200030006ff */
[----:B------:R-:W-:Y:S02]  /*fd50*/  HADD2.F32 R6, -RZ, R28.H0_H0 ;  /* 0x2000001cff067230 */ /* 0x000fe40000004100 */
[C---:B------:R-:W-:Y:S01]  /*fd60*/  FMUL.FTZ R41, R8.reuse, R29 ;  /* 0x0000001d08297220 */ /* 0x040fe20000410000 */
[----:B------:R-:W-:Y:S01]  /*fd70*/  F2FP.F16.E4M3.UNPACK_B R4, R4.H1 ;  /* 0x00000004ff04723e */ /* 0x000fe200030006ff */
[----:B------:R-:W-:Y:S01]  /*fd80*/  FMUL.FTZ R8, R8, R27 ;  /* 0x0000001b08087220 */ /* 0x000fe20000410000 */
[----:B------:R-:W-:-:S02]  /*fd90*/  HADD2.F32 R45, -RZ, R45.H1_H1 ;  /* 0x3000002dff2d7230 */ /* 0x000fc40000004100 */
[C---:B------:R-:W-:Y:S01]  /*fda0*/  FFMA.FTZ R58, R6.reuse, R27, -R41 ;  /* 0x0000001b063a7223 */ /* 0x040fe20000010829 */
[----:B------:R-:W-:Y:S02]  /*fdb0*/  HADD2.F32 R53, -RZ, R53.H1_H1 ;  /* 0x30000035ff357230 */ /* 0x000fe40000004100 */
[----:B------:R-:W-:Y:S01]  /*fdc0*/  FFMA.FTZ R59, R6, R29, R8 ;  /* 0x0000001d063b7223 */ /* 0x000fe20000010008 */
[----:B------:R-:W-:Y:S01]  /*fdd0*/  F2FP.F16.E4M3.UNPACK_B R10, R38.H1 ;  /* 0x00000026ff0a723e */ /* 0x000fe200030006ff */
[----:B------:R-:W-:Y:S02]  /*fde0*/  HADD2.F32 R37, -RZ, R37.H1_H1 ;  /* 0x30000025ff257230 */ /* 0x000fe40000004100 */
[----:B------:R-:W-:Y:S01]  /*fdf0*/  FFMA.FTZ R55, R21, R40, R39 ;  /* 0x0000002815377223 */ /* 0x000fe20000010027 */
[----:B------:R-:W-:Y:S01]  /*fe00*/  HADD2.F32 R27, -RZ, R26.H0_H0 ;  /* 0x2000001aff1b7230 */ /* 0x000fe20000004100 */
[----:B------:R-:W-:Y:S01]  /*fe10*/  F2FP.F16.E4M3.UNPACK_B R47, R47 ;  /* 0x0000002fff2f723e */ /* 0x000fe200020006ff */
[----:B------:R-:W-:-:S02]  /*fe20*/  HADD2.F32 R8, -RZ, R24.H0_H0 ;  /* 0x20000018ff087230 */ /* 0x000fc40000004100 */
[C---:B------:R-:W-:Y:S01]  /*fe30*/  FMUL.FTZ R39, R37.reuse, R53 ;  /* 0x0000003525277220 */ /* 0x040fe20000410000 */
[----:B------:R-:W-:Y:S02]  /*fe40*/  HADD2.F32 R28, -RZ, R28.H1_H1 ;  /* 0x3000001cff1c7230 */ /* 0x000fe40000004100 */
[----:B------:R-:W-:Y:S01]  /*fe50*/  FMUL.FTZ R36, R37, R45 ;  /* 0x0000002d25247220 */ /* 0x000fe20000410000 */
[----:B------:R-:W-:Y:S02]  /*fe60*/  HADD2.F32 R21, -RZ, R10.H0_H0 ;  /* 0x2000000aff157230 */ /* 0x000fe40000004100 */
[----:B------:R-:W-:Y:S01]  /*fe70*/  FMUL.FTZ R29, R8, R27 ;  /* 0x0000001b081d7220 */ /* 0x000fe20000410000 */
[----:B------:R-:W-:Y:S02]  /*fe80*/  HADD2.F32 R6, -RZ, R4.H0_H0 ;  /* 0x20000004ff067230 */ /* 0x000fe40000004100 */
[C---:B------:R-:W-:Y:S01]  /*fe90*/  FFMA.FTZ R61, R28.reuse, R45, -R39 ;  /* 0x0000002d1c3d7223 */ /* 0x040fe20000010827 */
[----:B------:R-:W-:Y:S01]  /*fea0*/  FFMA.FTZ R60, R28, R53, R36 ;  /* 0x000000351c3c7223 */ /* 0x000fe20000010024 */
[----:B------:R-:W-:-:S02]  /*feb0*/  HADD2.F32 R24, -RZ, R24.H1_H1 ;  /* 0x30000018ff187230 */ /* 0x000fc40000004100 */
[-C--:B------:R-:W-:Y:S01]  /*fec0*/  FMUL.FTZ R8, R8, R21.reuse ;  /* 0x0000001508087220 */ /* 0x080fe20000410000 */
[C---:B------:R-:W-:Y:S01]  /*fed0*/  FFMA.FTZ R28, R6.reuse, R21, -R29 ;  /* 0x00000015061c7223 */ /* 0x040fe2000001081d */
[----:B------:R-:W-:Y:S01]  /*fee0*/  HADD2.F32 R29, -RZ, R26.H1_H1 ;  /* 0x3000001aff1d7230 */ /* 0x000fe20000004100 */
[----:B------:R-:W-:Y:S01]  /*fef0*/  F2FP.F16.E4M3.UNPACK_B R38, R38 ;  /* 0x00000026ff26723e */ /* 0x000fe200020006ff */
[----:B------:R-:W-:Y:S02]  /*ff00*/  HADD2.F32 R21, -RZ, R10.H1_H1 ;  /* 0x3000000aff157230 */ /* 0x000fe40000004100 */
[----:B------:R-:W-:Y:S01]  /*ff10*/  FFMA.FTZ R36, R6, R27, R8 ;  /* 0x0000001b06247223 */ /* 0x000fe20000010008 */
[----:B------:R-:W-:Y:S02]  /*ff20*/  HADD2.F32 R4, -RZ, R4.H1_H1 ;  /* 0x30000004ff047230 */ /* 0x000fe40000004100 */
[----:B------:R-:W-:Y:S01]  /*ff30*/  FMUL.FTZ R37, R24, R29 ;  /* 0x0000001d18257220 */ /* 0x000fe20000410000 */
[----:B------:R-:W-:-:S02]  /*ff40*/  HADD2.F32 R27, -RZ, R47.H0_H0 ;  /* 0x2000002fff1b7230 */ /* 0x000fc40000004100 */
[-C--:B------:R-:W-:Y:S01]  /*ff50*/  FMUL.FTZ R24, R24, R21.reuse ;  /* 0x0000001518187220 */ /* 0x080fe20000410000 */
[----:B------:R-:W-:Y:S02]  /*ff60*/  HADD2.F32 R6, -RZ, R25.H0_H0 ;  /* 0x20000019ff067230 */ /* 0x000fe40000004100 */
        /* <DEDUP_REMOVED lines=14> */
[----:B------:R-:W-:Y:S01]  /*10050*/  F2FP.F16.E4M3.UNPACK_B R4, R43.H1 ;  /* 0x0000002bff04723e */ /* 0x000fe200030006ff */
[-C--:B------:R-:W-:Y:S01]  /*10060*/  FMUL.FTZ R25, R25, R38.reuse ;  /* 0x0000002619197220 */ /* 0x080fe20000410000 */
[----:B------:R-:W-:Y:S01]  /*10070*/  FFMA.FTZ R38, R7, R38, -R6 ;  /* 0x0000002607267223 */ /* 0x000fe20000010806 */
[----:B------:R-:W-:Y:S01]  /*10080*/  HADD2.F32 R21, -RZ, R10.H0_H0 ;  /* 0x2000000aff157230 */ /* 0x000fe20000004100 */
[----:B------:R-:W-:Y:S01]  /*10090*/  F2FP.F16.E4M3.UNPACK_B R50, R50 ;  /* 0x00000032ff32723e */ /* 0x000fe200020006ff */
        /* <DEDUP_REMOVED lines=13> */
[----:B------:R-:W-:Y:S01]  /*10170*/  F2FP.SATFINITE.E4M3.F32.PACK_AB_MERGE_C R42, R49, R42, RZ ;  /* 0x0000002a312a723e */ /* 0x000fe200048070ff */
[----:B------:R-:W-:Y:S02]  /*10180*/  HADD2.F32 R6, -RZ, R30.H0_H0 ;  /* 0x2000001eff067230 */ /* 0x000fe40000004100 */
[C---:B------:R-:W-:Y:S01]  /*10190*/  FMUL.FTZ R7, R31.reuse, R10 ;  /* 0x0000000a1f077220 */ /* 0x040fe20000410000 */
[-C--:B------:R-:W-:Y:S01]  /*101a0*/  FMUL.FTZ R25, R31, R8.reuse ;  /* 0x000000081f197220 */ /* 0x080fe20000410000 */
[----:B------:R-:W-:Y:S01]  /*101b0*/  FFMA.FTZ R31, R4, R21, R27 ;  /* 0x00000015041f7223 */ /* 0x000fe2000001001b */
[----:B------:R-:W-:Y:S02]  /*101c0*/  HADD2.F32 R21, -RZ, R50.H0_H0 ;  /* 0x20000032ff157230 */ /* 0x000fe40000004100 */
[----:B------:R-:W-:Y:S01]  /*101d0*/  FFMA.FTZ R45, R20, R8, -R7 ;  /* 0x00000008142d7223 */ /* 0x000fe20000010807 */
        /* <DEDUP_REMOVED lines=31> */
.L_x_4474:
[----:B------:R-:W-:Y:S05]  /*103d0*/  BSYNC B1 ;  /* 0x0000000000017941 */ /* 0x000fea0003800000 */
.L_x_4473:
[----:B------:R-:W-:Y:S05]  /*103e0*/  @P2 BRA `(.L_x_4455) ;  /* 0x0000000c00dc2947 */ /* 0x000fea0003800000 */
[----:B------:R-:W4:Y:S01]  /*103f0*/  LDL R53, [R1+0x8] ;  /* 0x0000080001357983 */ /* 0x000f220000100800 */
[----:B-1-3-5:R-:W-:Y:S02]  /*10400*/  SHF.R.U32.HI R4, RZ, 0x8, R32 ;  /* 0x00000008ff047819 */ /* 0x02afe40000011620 */
[----:B------:R-:W-:Y:S02]  /*10410*/  LOP3.LUT R0, R32, 0xff, RZ, 0xc0, !PT ;  /* 0x000000ff20007812 */ /* 0x000fe400078ec0ff */
[----:B------:R-:W-:Y:S02]  /*10420*/  SHF.R.U32.HI R8, RZ, 0x8, R34 ;  /* 0x00000008ff087819 */ /* 0x000fe40000011622 */
[----:B------:R-:W-:Y:S02]  /*10430*/  LOP3.LUT R5, R4, 0xff, RZ, 0xc0, !PT ;  /* 0x000000ff04057812 */ /* 0x000fe400078ec0ff */
[----:B------:R-:W-:Y:S02]  /*10440*/  LEA.HI R3, R3, R232, RZ, 0x1c ;  /* 0x000000e803037211 */ /* 0x000fe400078fe0ff */
[----:B------:R-:W-:-:S02]  /*10450*/  LOP3.LUT R4, R34, 0xff, RZ, 0xc0, !PT ;  /* 0x000000ff22047812 */ /* 0x000fc400078ec0ff */
[----:B------:R-:W-:Y:S02]  /*10460*/  LOP3.LUT R9, R8, 0xff, RZ, 0xc0, !PT ;  /* 0x000000ff08097812 */ /* 0x000fe400078ec0ff */
[----:B--2---:R-:W-:Y:S02]  /*10470*/  PRMT R21, R5, 0x7604, R0 ;  /* 0x0000760405157816 */ /* 0x004fe40000000000 */
[----:B------:R-:W-:Y:S02]  /*10480*/  SHF.R.S32.HI R0, RZ, 0x1f, R3 ;  /* 0x0000001fff007819 */ /* 0x000fe40000011403 */
[----:B------:R-:W-:Y:S02]  /*10490*/  PRMT R25, R9, 0x7604, R4 ;  /* 0x0000760409197816 */ /* 0x000fe40000000004 */
[----:B------:R-:W-:Y:S01]  /*104a0*/  LEA.HI R4, R0, R3, RZ, 0x2 ;  /* 0x0000000300047211 */ /* 0x000fe200078f10ff */
[----:B------:R-:W-:Y:S01]  /*104b0*/  IMAD.SHL.U32 R3, R3, 0x10, RZ ;  /* 0x0000001003037824 */ /* 0x000fe200078e00ff */
[----:B------:R-:W-:-:S02]  /*104c0*/  SHF.R.U32.HI R7, RZ, 0x8, R33 ;  /* 0x00000008ff077819 */ /* 0x000fc40000011621 */
[----:B------:R-:W-:Y:S01]  /*104d0*/  LOP3.LUT R6, R33, 0xff, RZ, 0xc0, !PT ;  /* 0x000000ff21067812 */ /* 0x000fe200078ec0ff */
[----:B------:R-:W-:Y:S01]  /*104e0*/  IMAD.SHL.U32 R4, R4, 0x800, RZ ;  /* 0x0000080004047824 */ /* 0x000fe200078e00ff */
[----:B------:R-:W-:Y:S02]  /*104f0*/  LOP3.LUT R0, R212, 0x30, R3, 0xf8, !PT ;  /* 0x00000030d4007812 */ /* 0x000fe400078ef803 */
[----:B------:R-:W-:Y:S02]  /*10500*/  LOP3.LUT R7, R7, 0xff, RZ, 0xc0, !PT ;  /* 0x000000ff07077812 */ /* 0x000fe400078ec0ff */
[----:B------:R-:W-:Y:S02]  /*10510*/  SHF.R.U32.HI R8, RZ, 0x8, R12 ;  /* 0x00000008ff087819 */ /* 0x000fe4000001160c */
[----:B------:R-:W-:Y:S02]  /*10520*/  LOP3.LUT R0, R0, R213, RZ, 0x3c, !PT ;  /* 0x000000d500007212 */ /* 0x000fe400078e3cff */
[----:B------:R-:W-:-:S02]  /*10530*/  LOP3.LUT R3, R4, 0xffffe000, RZ, 0xc0, !PT ;  /* 0xffffe00004037812 */ /* 0x000fc400078ec0ff */
[----:B------:R-:W-:Y:S02]  /*10540*/  PRMT R20, R7, 0x7604, R6 ;  /* 0x0000760407147816 */ /* 0x000fe40000000006 */
        /* <DEDUP_REMOVED lines=10> */
[----:B------:R-:W1:Y:S01]  /*105f0*/  LDS.128 R8, [R0+0x18400] ;  /* 0x0184000000087984 */ /* 0x000e620000000c00 */
[----:B------:R-:W-:Y:S02]  /*10600*/  PRMT R24, R6, 0x7604, R5 ;  /* 0x0000760406187816 */ /* 0x000fe40000000005 */
[----:B------:R-:W-:Y:S02]  /*10610*/  SHF.R.U32.HI R28, RZ, 0x8, R14 ;  /* 0x00000008ff1c7819 */ /* 0x000fe4000001160e */
[----:B------:R-:W-:-:S02]  /*10620*/  LOP3.LUT R26, R13, 0xff, RZ, 0xc0, !PT ;  /* 0x000000ff0d1a7812 */ /* 0x000fc400078ec0ff */
[----:B------:R-:W-:Y:S02]  /*10630*/  LOP3.LUT R27, R14, 0xff, RZ, 0xc0, !PT ;  /* 0x000000ff0e1b7812 */ /* 0x000fe400078ec0ff */
[----:B------:R-:W-:Y:S02]  /*10640*/  LOP3.LUT R28, R28, 0xff, RZ, 0xc0, !PT ;  /* 0x000000ff1c1c7812 */ /* 0x000fe400078ec0ff */
[----:B------:R-:W-:Y:S02]  /*10650*/  PRMT R26, R3, 0x7604, R26 ;  /* 0x00007604031a7816 */ /* 0x000fe4000000001a */
[----:B------:R-:W-:Y:S02]  /*10660*/  SHF.R.U32.HI R3, RZ, 0x10, R33 ;  /* 0x00000010ff037819 */ /* 0x000fe40000011621 */
[----:B0-----:R-:W-:Y:S02]  /*10670*/  PRMT R39, R28, 0x7604, R27 ;  /* 0x000076041c277816 */ /* 0x001fe4000000001b */
[----:B------:R-:W-:Y:S01]  /*10680*/  SHF.R.U32.HI R37, RZ, 0x10, R13 ;  /* 0x00000010ff257819 */ /* 0x000fe2000001160d */
[----:B------:R-:W-:Y:S01]  /*10690*/  IMAD.U32 R3, R3, 0x10000, RZ ;  /* 0x0001000003037824 */ /* 0x000fe200078e00ff */
[----:B------:R-:W-:-:S02]  /*106a0*/  SHF.R.U32.HI R27, RZ, 0x10, R35 ;  /* 0x00000010ff1b7819 */ /* 0x000fc40000011623 */
[--C-:B------:R-:W-:Y:S01]  /*106b0*/  SHF.R.U32.HI R30, RZ, 0x8, R15.reuse ;  /* 0x00000008ff1e7819 */ /* 0x100fe2000001160f */
[----:B------:R-:W-:Y:S01]  /*106c0*/  IMAD.U32 R37, R37, 0x10000, RZ ;  /* 0x0001000025257824 */ /* 0x000fe200078e00ff */
[----:B------:R-:W-:Y:S01]  /*106d0*/  LOP3.LUT R29, R15, 0xff, RZ, 0xc0, !PT ;  /* 0x000000ff0f1d7812 */ /* 0x000fe200078ec0ff */
[----:B------:R-:W-:Y:S01]  /*106e0*/  IMAD.U32 R27, R27, 0x10000, RZ ;  /* 0x000100001b1b7824 */ /* 0x000fe200078e00ff */
[----:B------:R-:W-:Y:S02]  /*106f0*/  LOP3.LUT R30, R30, 0xff, RZ, 0xc0, !PT ;  /* 0x000000ff1e1e7812 */ /* 0x000fe400078ec0ff */
[----:B------:R-:W-:Y:S02]  /*10700*/  LOP3.LUT R21, R21, 0xff0000, R32, 0xf8, !PT ;  /* 0x00ff000015157812 */ /* 0x000fe400078ef820 */
[----:B------:R-:W-:Y:S02]  /*10710*/  SHF.R.U32.HI R41, RZ, 0x10, R15 ;  /* 0x00000010ff297819 */ /* 0x000fe4000001160f */
[----:B------:R-:W-:-:S02]  /*10720*/  LOP3.LUT R3, R20, 0xff0000, R3, 0xf8, !PT ;  /* 0x00ff000014037812 */ /* 0x000fc400078ef803 */
[----:B------:R-:W-:Y:S01]  /*10730*/  PRMT R30, R30, 0x7604, R29 ;  /* 0x000076041e1e7816 */ /* 0x000fe2000000001d */
[----:B------:R-:W-:Y:S01]  /*10740*/  IMAD.U32 R41, R41, 0x10000, RZ ;  /* 0x0001000029297824 */ /* 0x000fe200078e00ff */
[----:B------:R-:W-:Y:S02]  /*10750*/  LOP3.LUT R37, R26, 0xff0000, R37, 0xf8, !PT ;  /* 0x00ff00001a257812 */ /* 0x000fe400078ef825 */
[----:B------:R-:W-:Y:S02]  /*10760*/  LOP3.LUT R29, R24, 0xff0000, R27, 0xf8, !PT ;  /* 0x00ff0000181d7812 */ /* 0x000fe400078ef81b */
[----:B------:R-:W-:Y:S02]  /*10770*/  LOP3.LUT R27, R21, 0xff000000, R32, 0xf8, !PT ;  /* 0xff000000151b7812 */ /* 0x000fe400078ef820 */
[----:B------:R-:W-:Y:S02]  /*10780*/  LOP3.LUT R32, R3, 0xff000000, R33, 0xf8, !PT ;  /* 0xff00000003207812 */ /* 0x000fe400078ef821 */
[----:B------:R-:W-:-:S02]  /*10790*/  LOP3.LUT R31, R31, 0xff0000, R12, 0xf8, !PT ;  /* 0x00ff00001f1f7812 */ /* 0x000fc400078ef80c */
[----:B------:R-:W-:Y:S02]  /*107a0*/  LOP3.LUT R37, R37, 0xff000000, R13, 0xf8, !PT ;  /* 0xff00000025257812 */ /* 0x000fe400078ef80d */
[----:B------:R-:W-:Y:S02]  /*107b0*/  LOP3.LUT R25, R25, 0xff0000, R34, 0xf8, !PT ;  /* 0x00ff000019197812 */ /* 0x000fe400078ef822 */
[----:B------:R-:W-:Y:S02]  /*107c0*/  LOP3.LUT R33, R31, 0xff000000, R12, 0xf8, !PT ;  /* 0xff0000001f217812 */ /* 0x000fe400078ef80c */
[----:B------:R-:W-:Y:S02]  /*107d0*/  F2FP.F16.E4M3.UNPACK_B R28, R32 ;  /* 0x00000020ff1c723e */ /* 0x000fe400020006ff */
[----:B-1----:R-:W-:Y:S02]  /*107e0*/  F2FP.F16.E4M3.UNPACK_B R20, R9 ;  /* 0x00000009ff14723e */ /* 0x002fe400020006ff */
[----:B------:R-:W-:-:S02]  /*107f0*/  F2FP.F16.E4M3.UNPACK_B R31, R37 ;  /* 0x00000025ff1f723e */ /* 0x000fc400020006ff */
[----:B------:R-:W-:Y:S01]  /*10800*/  LOP3.LUT R41, R30, 0xff0000, R41, 0xf8, !PT ;  /* 0x00ff00001e297812 */ /* 0x000fe200078ef829 */
[--C-:B------:R-:W-:Y:S01]  /*10810*/  HADD2.F32 R24, -RZ, R20.reuse.H0_H0 ;  /* 0x20000014ff187230 */ /* 0x100fe20000004100 */
[----:B------:R-:W-:Y:S01]  /*10820*/  LOP3.LUT R39, R39, 0xff0000, R14, 0xf8, !PT ;  /* 0x00ff000027277812 */ /* 0x000fe200078ef80e */
[----:B------:R-:W-:Y:S01]  /*10830*/  HADD2.F32 R20, -RZ, R20.H1_H1 ;  /* 0x30000014ff147230 */ /* 0x000fe20000004100 */
[----:B------:R-:W-:Y:S02]  /*10840*/  LOP3.LUT R30, R25, 0xff000000, R34, 0xf8, !PT ;  /* 0xff000000191e7812 */ /* 0x000fe400078ef822 */
[----:B------:R-:W-:Y:S01]  /*10850*/  LOP3.LUT R34, R29, 0xff000000, R35, 0xf8, !PT ;  /* 0xff0000001d227812 */ /* 0x000fe200078ef823 */
[----:B------:R-:W-:Y:S01]  /*10860*/  HADD2.F32 R29, -RZ, R28.H0_H0 ;  /* 0x2000001cff1d7230 */ /* 0x000fe20000004100 */
[----:B------:R-:W-:Y:S01]  /*10870*/  LOP3.LUT R36, R39, 0xff000000, R14, 0xf8, !PT ;  /* 0xff00000027247812 */ /* 0x000fe200078ef80e */
[----:B------:R-:W-:Y:S01]  /*10880*/  HADD2.F32 R35, -RZ, R31.H0_H0 ;  /* 0x2000001fff237230 */ /* 0x000fe20000004100 */
[----:B------:R-:W-:-:S02]  /*10890*/  LOP3.LUT R41, R41, 0xff000000, R15, 0xf8, !PT ;  /* 0xff00000029297812 */ /* 0x000fc400078ef80f */
[C---:B------:R-:W-:Y:S01]  /*108a0*/  FMUL.FTZ R40, R24.reuse, R29 ;  /* 0x0000001d18287220 */ /* 0x040fe20000410000 */
[----:B------:R-:W-:Y:S01]  /*108b0*/  F2FP.F16.E4M3.UNPACK_B R21, R9.H1 ;  /* 0x00000009ff15723e */ /* 0x000fe200030006ff */
[----:B------:R-:W-:Y:S01]  /*108c0*/  FMUL.FTZ R39, R24, R35 ;  /* 0x0000002318277220 */ /* 0x000fe20000410000 */
[----:B------:R-:W-:Y:S02]  /*108d0*/  F2FP.F16.E4M3.UNPACK_B R37, R37.H1 ;  /* 0x00000025ff25723e */ /* 0x000fe400030006ff */
[----:B------:R-:W-:Y:S02]  /*108e0*/  F2FP.F16.E4M3.UNPACK_B R32, R32.H1 ;  /* 0x00000020ff20723e */ /* 0x000fe400030006ff */
[-C--:B------:R-:W-:Y:S02]  /*108f0*/  F2FP.F16.E4M3.UNPACK_B R25, R11.reuse ;  /* 0x0000000bff19723e */ /* 0x080fe400020006ff */
[----:B------:R-:W-:Y:S02]  /*10900*/  F2FP.F16.E4M3.UNPACK_B R26, R11.H1 ;  /* 0x0000000bff1a723e */ /* 0x000fe400030006ff */
[----:B------:R-:W-:-:S02]  /*10910*/  F2FP.F16.E4M3.UNPACK_B R11, R10 ;  /* 0x0000000aff0b723e */ /* 0x000fc400020006ff */
[----:B------:R-:W-:Y:S01]  /*10920*/  F2FP.F16.E4M3.UNPACK_B R24, R10.H1 ;  /* 0x0000000aff18723e */ /* 0x000fe200030006ff */
[--C-:B------:R-:W-:Y:S01]  /*10930*/  HADD2.F32 R10, -RZ, R21.reuse.H0_H0 ;  /* 0x20000015ff0a7230 */ /* 0x100fe20000004100 */
[-C--:B------:R-:W-:Y:S01]  /*10940*/  F2FP.F16.E4M3.UNPACK_B R9, R8.reuse ;  /* 0x00000008ff09723e */ /* 0x080fe200020006ff */
[----:B------:R-:W-:Y:S01]  /*10950*/  HADD2.F32 R21, -RZ, R21.H1_H1 ;  /* 0x30000015ff157230 */ /* 0x000fe20000004100 */
[----:B------:R-:W-:Y:S01]  /*10960*/  F2FP.F16.E4M3.UNPACK_B R8, R8.H1 ;  /* 0x00000008ff08723e */ /* 0x000fe200030006ff */
[----:B----4-:R-:W0:Y:S02]  /*10970*/  LDS.128 R4, [R53+0x18400] ;  /* 0x0184000035047984 */ /* 0x010e240000000c00 */
[----:B0-----:R-:W-:Y:S02]  /*10980*/  F2FP.F16.E4M3.UNPACK_B R12, R5 ;  /* 0x00000005ff0c723e */ /* 0x001fe400020006ff */
[-C--:B------:R-:W-:Y:S02]  /*10990*/  F2FP.F16.E4M3.UNPACK_B R14, R7.reuse ;  /* 0x00000007ff0e723e */ /* 0x080fe400020006ff */
[----:B------:R-:W-:-:S02]  /*109a0*/  F2FP.F16.E4M3.UNPACK_B R15, R7.H1 ;  /* 0x00000007ff0f723e */ /* 0x000fc400030006ff */
[-C--:B------:R-:W-:Y:S02]  /*109b0*/  F2FP.F16.E4M3.UNPACK_B R7, R6.reuse ;  /* 0x00000006ff07723e */ /* 0x080fe400020006ff */
[----:B------:R-:W-:Y:S01]  /*109c0*/  F2FP.F16.E4M3.UNPACK_B R13, R6.H1 ;  /* 0x00000006ff0d723e */ /* 0x000fe200030006ff */
[--C-:B------:R-:W-:Y:S01]  /*109d0*/  HADD2.F32 R6, -RZ, R12.reuse.H0_H0 ;  /* 0x2000000cff067230 */ /* 0x100fe20000004100 */
[----:B------:R-:W-:Y:S01]  /*109e0*/  F2FP.F16.E4M3.UNPACK_B R5, R5.H1 ;  /* 0x00000005ff05723e */ /* 0x000fe200030006ff */
[----:B------:R-:W-:Y:S01]  /*109f0*/  HADD2.F32 R12, -RZ, R12.H1_H1 ;  /* 0x3000000cff0c7230 */ /* 0x000fe20000004100 */
[-C--:B------:R-:W-:Y:S02]  /*10a00*/  F2FP.F16.E4M3.UNPACK_B R3, R4.reuse ;  /* 0x00000004ff03723e */ /* 0x080fe400020006ff */
[C---:B------:R-:W-:Y:S01]  /*10a10*/  FFMA.FTZ R40, R6.reuse, R35, R40 ;  /* 0x0000002306287223 */ /* 0x040fe20000010028 */
[----:B------:R-:W-:Y:S01]  /*10a20*/  FFMA.FTZ R38, R6, R29, -R39 ;  /* 0x0000001d06267223 */ /* 0x000fe20000010827 */
[----:B------:R-:W-:Y:S01]  /*10a30*/  HADD2.F32 R35, -RZ, R31.H1_H1 ;  /* 0x3000001fff237230 */ /* 0x000fe20000004100 */
[----:B------:R-:W-:Y:S01]  /*10a40*/  F2FP.F16.E4M3.UNPACK_B R4, R4.H1 ;  /* 0x00000004ff04723e */ /* 0x000fe200030006ff */
[----:B------:R-:W-:Y:S01]  /*10a50*/  HADD2.F32 R29, -RZ, R28.H1_H1 ;  /* 0x3000001cff1d7230 */ /* 0x000fe20000004100 */
[----:B------:R-:W-:Y:S01]  /*10a60*/  F2FP.F16.E4M3.UNPACK_B R28, R41 ;  /* 0x00000029ff1c723e */ /* 0x000fe200020006ff */
[----:B------:R-:W-:-:S02]  /*10a70*/  HADD2.F32 R39, -RZ, R37.H0_H0 ;  /* 0x20000025ff277230 */ /* 0x000fc40000004100 */
[C---:B------:R-:W-:Y:S01]  /*10a80*/  FMUL.FTZ R43, R20.reuse, R35 ;  /* 0x00000023142b7220 */ /* 0x040fe20000410000 */
[----:B------:R-:W-:Y:S02]  /*10a90*/  HADD2.F32 R31, -RZ, R32.H0_H0 ;  /* 0x20000020ff1f7230 */ /* 0x000fe40000004100 */
[----:B------:R-:W-:Y:S01]  /*10aa0*/  FMUL.FTZ R20, R20, R29 ;  /* 0x0000001d14147220 */ /* 0x000fe20000410000 */
[----:B------:R-:W-:Y:S02]  /*10ab0*/  HADD2.F32 R6, -RZ, R5.H0_H0 ;  /* 0x20000005ff067230 */ /* 0x000fe40000004100 */
[----:B------:R-:W-:Y:S01]  /*10ac0*/  FMUL.FTZ R45, R10, R39 ;  /* 0x000000270a2d7220 */ /* 0x000fe20000410000 */
[----:B------:R-:W-:Y:S01]  /*10ad0*/  FFMA.FTZ R43, R12, R29, -R43 ;  /* 0x0000001d0c2b7223 */ /* 0x000fe2000001082b */
[----:B------:R-:W-:Y:S01]  /*10ae0*/  FMUL.FTZ R10, R10, R31 ;  /* 0x0000001f0a0a7220 */ /* 0x000fe20000410000 */
[----:B------:R-:W-:Y:S01]  /*10af0*/  FFMA.FTZ R35, R12, R35, R20 ;  /* 0x000000230c237223 */ /* 0x000fe20000010014 */
[-C--:B------:R-:W-:Y:S01]  /*10b00*/  F2FP.F16.E4M3.UNPACK_B R12, R34.reuse ;  /* 0x00000022ff0c723e */ /* 0x080fe200020006ff */
[C---:B------:R-:W-:Y:S01]  /*10b10*/  FFMA.FTZ R45, R6.reuse, R31, -R45 ;  /* 0x0000001f062d7223 */ /* 0x040fe2000001082d */
        /* <DEDUP_REMOVED lines=8> */
[----:B------:R-:W-:Y:S02]  /*10ba0*/  HADD2.F32 R29, -RZ, R12.H0_H0 ;  /* 0x2000000cff1d7230 */ /* 0x000fe40000004100 */
[C---:B------:R-:W-:Y:S01]  /*10bb0*/  FMUL.FTZ R37, R10.reuse, R31 ;  /* 0x0000001f0a257220 */ /* 0x040fe20000410000 */
[----:B------:R-:W-:Y:S02]  /*10bc0*/  HADD2.F32 R5, -RZ, R5.H1_H1 ;  /* 0x30000005ff057230 */ /* 0x000fe40000004100 */
[----:B------:R-:W-:Y:S01]  /*10bd0*/  FMUL.FTZ R21, R21, R32 ;  /* 0x0000002015157220 */ /* 0x000fe20000410000 */
[----:B------:R-:W-:Y:S02]  /*10be0*/  HADD2.F32 R6, -RZ, R14.H0_H0 ;  /* 0x2000000eff067230 */ /* 0x000fe40000004100 */
[----:B------:R-:W-:Y:S01]  /*10bf0*/  FMUL.FTZ R10, R10, R29 ;  /* 0x0000001d0a0a7220 */ /* 0x000fe20000410000 */
[----:B------:R-:W-:-:S02]  /*10c00*/  HADD2.F32 R28, -RZ, R28.H1_H1 ;  /* 0x3000001cff1c7230 */ /* 0x000fc40000004100 */
[C---:B------:R-:W-:Y:S01]  /*10c10*/  FFMA.FTZ R42, R5.reuse, R32, -R42 ;  /* 0x00000020052a7223 */ /* 0x040fe2000001082a */
[----:B------:R-:W-:Y:S01]  /*10c20*/  FFMA.FTZ R32, R5, R20, R21 ;  /* 0x0000001405207223 */ /* 0x000fe20000010015 */
[C---:B------:R-:W-:Y:S01]  /*10c30*/  FFMA.FTZ R37, R6.reuse, R29, -R37 ;  /* 0x0000001d06257223 */ /* 0x040fe20000010825 */
[----:B------:R-:W-:Y:S01]  /*10c40*/  FFMA.FTZ R46, R6, R31, R10 ;  /* 0x0000001f062e7223 */ /* 0x000fe2000001000a */
[----:B------:R-:W-:Y:S02]  /*10c50*/  HADD2.F32 R20, -RZ, R41.H0_H0 ;  /* 0x20000029ff147230 */ /* 0x000fe40000004100 */
[----:B------:R-:W-:Y:S02]  /*10c60*/  HADD2.F32 R6, -RZ, R26.H0_H0 ;  /* 0x2000001aff067230 */ /* 0x000fe40000004100 */
[----:B------:R-:W-:Y:S02]  /*10c70*/  HADD2.F32 R25, -RZ, R25.H1_H1 ;  /* 0x30000019ff197230 */ /* 0x000fe40000004100 */
[----:B------:R-:W-:-:S02]  /*10c80*/  HADD2.F32 R12, -RZ, R12.H1_H1 ;  /* 0x3000000cff0c7230 */ /* 0x000fc40000004100 */
[C---:B------:R-:W-:Y:S01]  /*10c90*/  FMUL.FTZ R50, R6.reuse, R20 ;  /* 0x0000001406327220 */ /* 0x040fe20000410000 */
[----:B------:R-:W-:Y:S02]  /*10ca0*/  HADD2.F32 R10, -RZ, R34.H0_H0 ;  /* 0x20000022ff0a7230 */ /* 0x000fe40000004100 */
[C---:B------:R-:W-:Y:S01]  /*10cb0*/  FMUL.FTZ R21, R25.reuse, R28 ;  /* 0x0000001c19157220 */ /* 0x040fe20000410000 */
[----:B------:R-:W-:Y:S02]  /*10cc0*/  HADD2.F32 R5, -RZ, R15.H0_H0 ;  /* 0x2000000fff057230 */ /* 0x000fe40000004100 */
[----:B------:R-:W-:Y:S01]  /*10cd0*/  FMUL.FTZ R25, R25, R12 ;  /* 0x0000000c19197220 */ /* 0x000fe20000410000 */
[----:B------:R-:W-:Y:S02]  /*10ce0*/  HADD2.F32 R14, -RZ, R14.H1_H1 ;  /* 0x3000000eff0e7230 */ /* 0x000fe40000004100 */
[----:B------:R-:W-:Y:S01]  /*10cf0*/  FMUL.FTZ R29, R6, R10 ;  /* 0x0000000a061d7220 */ /* 0x000fe20000410000 */
[----:B------:R-:W-:-:S02]  /*10d00*/  HADD2.F32 R34, -RZ, R34.H1_H1 ;  /* 0x30000022ff227230 */ /* 0x000fc40000004100 */
[C---:B------:R-:W-:Y:S01]  /*10d10*/  FFMA.FTZ R50, R5.reuse, R10, -R50 ;  /* 0x0000000a05327223 */ /* 0x040fe20000010832 */
[----:B------:R-:W-:Y:S01]  /*10d20*/  F2FP.F16.E4M3.UNPACK_B R10, R27.H1 ;  /* 0x0000001bff0a723e */ /* 0x000fe200030006ff */
[C---:B------:R-:W-:Y:S01]  /*10d30*/  FFMA.FTZ R48, R14.reuse, R12, -R21 ;  /* 0x0000000c0e307223 */ /* 0x040fe20000010815 */
[----:B------:R-:W-:Y:S01]  /*10d40*/  FFMA.FTZ R47, R14, R28, R25 ;  /* 0x0000001c0e2f7223 */ /* 0x000fe20000010019 */
[-C--:B------:R-:W-:Y:S01]  /*10d50*/  F2FP.F16.E4M3.UNPACK_B R14, R33.reuse.H1 ;  /* 0x00000021ff0e723e */ /* 0x080fe200030006ff */
[----:B------:R-:W-:Y:S02]  /*10d60*/  HADD2.F32 R41, -RZ, R41.H1_H1 ;  /* 0x30000029ff297230 */ /* 0x000fe40000004100 */
[----:B------:R-:W-:Y:S01]  /*10d70*/  FFMA.FTZ R49, R5, R20, R29 ;  /* 0x0000001405317223 */ /* 0x000fe2000001001d */
[----:B------:R-:W-:Y:S01]  /*10d80*/  HADD2.F32 R26, -RZ, R26.H1_H1 ;  /* 0x3000001aff1a7230 */ /* 0x000fe20000004100 */
[----:B------:R-:W-:Y:S01]  /*10d90*/  F2FP.F16.E4M3.UNPACK_B R33, R33 ;  /* 0x00000021ff21723e */ /* 0x000fe200020006ff */
[----:B------:R-:W-:Y:S01]  /*10da0*/  HADD2.F32 R6, -RZ, R8.H0_H0 ;  /* 0x20000008ff067230 */ /* 0x000fe20000004100 */
[----:B------:R-:W-:Y:S01]  /*10db0*/  F2FP.F16.E4M3.UNPACK_B R27, R27 ;  /* 0x0000001bff1b723e */ /* 0x000fe200020006ff */
[----:B------:R-:W-:-:S02]  /*10dc0*/  HADD2.F32 R12, -RZ, R10.H0_H0 ;  /* 0x2000000aff0c7230 */ /* 0x000fc40000004100 */
[CC--:B------:R-:W-:Y:S01]  /*10dd0*/  FMUL.FTZ R28, R26.reuse, R41.reuse ;  /* 0x000000291a1c7220 */ /* 0x0c0fe20000410000 */
        /* <DEDUP_REMOVED lines=9> */
[C---:B------:R-:W-:Y:S01]  /*10e70*/  FFMA.FTZ R25, R5.reuse, R20, R21 ;  /* 0x0000001405197223 */ /* 0x040fe20000010015 */
[----:B------:R-:W-:Y:S02]  /*10e80*/  HADD2.F32 R21, -RZ, R14.H1_H1 ;  /* 0x3000000eff157230 */ /* 0x000fe40000004100 */
        /* <DEDUP_REMOVED lines=8> */
[----:B------:R-:W-:Y:S02]  /*10f10*/  HADD2.F32 R10, -RZ, R33.H1_H1 ;  /* 0x30000021ff0a7230 */ /* 0x000fe40000004100 */
[----:B------:R-:W-:Y:S01]  /*10f20*/  FFMA.FTZ R28, R4, R21, R6 ;  /* 0x00000015041c7223 */ /* 0x000fe20000010006 */
[----:B------:R-:W-:Y:S02]  /*10f30*/  HADD2.F32 R6, -RZ, R27.H0_H0 ;  /* 0x2000001bff067230 */ /* 0x000fe40000004100 */
[----:B------:R-:W-:Y:S01]  /*10f40*/  FMUL.FTZ R15, R5, R8 ;  /* 0x00000008050f7220 */ /* 0x000fe20000410000 */
[----:B------:R-:W-:Y:S01]  /*10f50*/  HADD2.F32 R4, -RZ, R3.H0_H0 ;  /* 0x20000003ff047230 */ /* 0x000fe20000004100 */
[----:B------:R-:W-:Y:S01]  /*10f60*/  F2FP.F16.E4M3.UNPACK_B R12, R36.H1 ;  /* 0x00000024ff0c723e */ /* 0x000fe200030006ff */
[----:B------:R-:W-:-:S02]  /*10f70*/  HADD2.F32 R9, -RZ, R9.H1_H1 ;  /* 0x30000009ff097230 */ /* 0x000fc40000004100 */
[-C--:B------:R-:W-:Y:S01]  /*10f80*/  FMUL.FTZ R5, R5, R6.reuse ;  /* 0x0000000605057220 */ /* 0x080fe20000410000 */
[----:B------:R-:W-:Y:S02]  /*10f90*/  HADD2.F32 R3, -RZ, R3.H1_H1 ;  /* 0x30000003ff037230 */ /* 0x000fe40000004100 */
[C---:B------:R-:W-:Y:S01]  /*10fa0*/  FFMA.FTZ R15, R4.reuse, R6, -R15 ;  /* 0x00000006040f7223 */ /* 0x040fe2000001080f */
[----:B------:R-:W-:Y:S02]  /*10fb0*/  HADD2.F32 R6, -RZ, R27.H1_H1 ;  /* 0x3000001bff067230 */ /* 0x000fe40000004100 */
[C---:B------:R-:W-:Y:S01]  /*10fc0*/  FMUL.FTZ R20, R9.reuse, R10 ;  /* 0x0000000a09147220 */ /* 0x040fe20000410000 */
[----:B------:R-:W-:Y:S01]  /*10fd0*/  FFMA.FTZ R14, R4, R8, R5 ;  /* 0x00000008040e7223 */ /* 0x000fe20000010005 */
[----:B------:R-:W-:Y:S01]  /*10fe0*/  F2FP.F16.E4M3.UNPACK_B R5, R30.H1 ;  /* 0x0000001eff05723e */ /* 0x000fe200030006ff */
[----:B------:R-:W-:Y:S02]  /*10ff0*/  HADD2.F32 R8, -RZ, R12.H0_H0 ;  /* 0x2000000cff087230 */ /* 0x000fe40000004100 */
[----:B------:R-:W-:Y:S01]  /*11000*/  FMUL.FTZ R9, R9, R6 ;  /* 0x0000000609097220 */ /* 0x000fe20000410000 */
        /* <DEDUP_REMOVED lines=14> */
[----:B------:R-:W-:Y:S01]  /*110f0*/  F2FP.F16.E4M3.UNPACK_B R36, R36 ;  /* 0x00000024ff24723e */ /* 0x000fe200020006ff */
[-C--:B------:R-:W-:Y:S01]  /*11100*/  FMUL.FTZ R9, R24, R5.reuse ;  /* 0x0000000518097220 */ /* 0x080fe20000410000 */
[----:B------:R-:W-:Y:S01]  /*11110*/  FFMA.FTZ R24, R3, R8, R4 ;  /* 0x0000000803187223 */ /* 0x000fe20000010004 */
[----:B------:R-:W-:Y:S01]  /*11120*/  FFMA.FTZ R34, R13, R5, -R6 ;  /* 0x000000050d227223 */ /* 0x000fe20000010806 */
[----:B------:R-:W-:-:S02]  /*11130*/  HADD2.F32 R5, -RZ, R30.H0_H0 ;  /* 0x2000001eff057230 */ /* 0x000fc40000004100 */
[----:B------:R-:W-:Y:S01]  /*11140*/  FFMA.FTZ R31, R13, R12, R9 ;  /* 0x0000000c0d1f7223 */ /* 0x000fe20000010009 */
[--C-:B------:R-:W-:Y:S02]  /*11150*/  HADD2.F32 R6, -RZ, R36.reuse.H0_H0 ;  /* 0x20000024ff067230 */ /* 0x100fe40000004100 */
[--C-:B------:R-:W-:Y:S02]  /*11160*/  HADD2.F32 R4, -RZ, R11.reuse.H0_H0 ;  /* 0x2000000bff047230 */ /* 0x100fe40000004100 */
        /* <DEDUP_REMOVED lines=31> */
.L_x_4455:
[----:B------:R-:W-:Y:S05]  /*11360*/  BSYNC B0 ;  /* 0x0000000000007941 */ /* 0x000fea0003800000 */
.L_x_4448:
        /* <DEDUP_REMOVED lines=8> */
.L_x_4446:
[----:B0-234-:R-:W-:-:S05]  /*113f0*/  IMAD.U32 R0, RZ, RZ, UR42 ;  /* 0x0000002aff007e24 */ /* 0x01dfca000f8e00ff */
[----:B------:R-:W-:-:S13]  /*11400*/  ISETP.NE.AND P0, PT, R0, 0x3, PT ;  /* 0x000000030000780c */ /* 0x000fda0003f05270 */
[----:B------:R-:W-:Y:S05]  /*11410*/  @!P0 BRA `(.L_x_4475) ;  /* 0x0000000000048947 */ /* 0x000fea0003800000 */
[----:B------:R-:W-:Y:S01]  /*11420*/  BPT.TRAP 0x1 ;  /* 0x000000040000795c */ /* 0x000fe20000300000 */
.L_x_4475:
[----:B-----5:R-:W-:Y:S01]  /*11430*/  IMAD R8, R19, 0x8, R16 ;  /* 0x0000000813087824 */ /* 0x020fe200078e0210 */
[----:B-1----:R-:W-:-:S04]  /*11440*/  SHF.L.U32 R3, R18, 0x1f, RZ ;  /* 0x0000001f12037819 */ /* 0x002fc800000006ff */
[----:B------:R0:W1:Y:S01]  /*11450*/  SYNCS.PHASECHK.TRANS64.TRYWAIT P2, [R8+URZ+0x2a830], R3 ;  /* 0x02a83003080075a7 */ /* 0x000062000804017f */
[----:B------:R-:W-:Y:S05]  /*11460*/  @!P0 BRA `(.L_x_4476) ;  /* 0x0000000000048947 */ /* 0x000fea0003800000 */
[----:B------:R-:W-:Y:S01]  /*11470*/  BPT.TRAP 0x1 ;  /* 0x000000040000795c */ /* 0x000fe20000300000 */
.L_x_4476:
[----:B------:R-:W2:Y:S02]  /*11480*/  S2R R0, SR_TID.X ;  /* 0x0000000000007919 */ /* 0x000ea40000002100 */
[----:B--2---:R-:W-:-:S04]  /*11490*/  LOP3.LUT R0, R0, 0x7f, RZ, 0xc0, !PT ;  /* 0x0000007f00007812 */ /* 0x004fc800078ec0ff */
[----:B------:R-:W-:Y:S01]  /*114a0*/  ISETP.NE.AND P1, PT, R0, RZ, PT ;  /* 0x000000ff0000720c */ /* 0x000fe20003f25270 */
[----:B-1----:R-:W-:-:S12]  /*114b0*/  @P2 BRA `(.L_x_4477) ;  /* 0x0000000000082947 */ /* 0x002fd80003800000 */
[----:B------:R-:W1:Y:S02]  /*114c0*/  SYNCS.PHASECHK.TRANS64.TRYWAIT P2, [R8+URZ+0x2a830], R3 ;  /* 0x02a83003080075a7 */ /* 0x000e64000804017f */
[----:B-1----:R-:W-:Y:S05]  /*114d0*/  @!P2 BRA `(.L_x_4478) ;  /* 0x000001a00014a947 */ /* 0x002fea0003800000 */
.L_x_4477:
[----:B------:R-:W-:Y:S05]  /*114e0*/  WARPSYNC.ALL ;  /* 0x0000000000007948 */ /* 0x000fea0003800000 */
[----:B------:R-:W-:Y:S01]  /*114f0*/  VIADD R0, R16, 0x1e400 ;  /* 0x0001e40010007836 */ /* 0x000fe20000000000 */
[----:B------:R-:W-:Y:S01]  /*11500*/  R2UR UR24, R44 ;  /* 0x000000002c1872ca */ /* 0x000fe200000e0000 */
[----:B------:R-:W-:Y:S01]  /*11510*/  IMAD.MOV.U32 R7, RZ, RZ, -0x7fffffe0 ;  /* 0x80000020ff077424 */ /* 0x000fe200078e00ff */
[----:B------:R-:W-:Y:S01]  /*11520*/  WARPGROUP.ARRIVE ;  /* 0x00000000000079c5 */ /* 0x000fe20000000000 */
[----:B------:R-:W-:Y:S01]  /*11530*/  UMOV UR25, 0x80000020 ;  /* 0x8000002000197882 */ /* 0x000fe20000000000 */
[----:B------:R-:W-:Y:S01]  /*11540*/  SHF.R.U32.HI R0, RZ, 0x4, R0 ;  /* 0x00000004ff007819 */ /* 0x000fe20000011600 */
[----:B------:R-:W-:Y:S01]  /*11550*/  IMAD.MOV.U32 R11, RZ, RZ, -0x7fffffe0 ;  /* 0x80000020ff0b7424 */ /* 0x000fe200078e00ff */
[----:B------:R-:W-:Y:S01]  /*11560*/  R2UR UR27, R7 ;  /* 0x00000000071b72ca */ /* 0x000fe200000e0000 */
[----:B------:R-:W-:Y:S01]  /*11570*/  UMOV UR5, 0x80000020 ;  /* 0x8000002000057882 */ /* 0x000fe20000000000 */
[----:B------:R-:W-:Y:S01]  /*11580*/  LOP3.LUT R0, R0, 0x3fff, RZ, 0xc0, !PT ;  /* 0x00003fff00007812 */ /* 0x000fe200078ec0ff */
[----:B------:R-:W-:Y:S01]  /*11590*/  UMOV UR9, 0x80000020 ;  /* 0x8000002000097882 */ /* 0x000fe20000000000 */
[----:B------:R-:W-:Y:S01]  /*115a0*/  R2UR UR7, R11 ;  /* 0x000000000b0772ca */ /* 0x000fe200000e0000 */
[----:B------:R-:W-:Y:S01]  /*115b0*/  IMAD.MOV.U32 R11, RZ, RZ, -0x7fffffe0 ;  /* 0x80000020ff0b7424 */ /* 0x000fe200078e00ff */
[----:B------:R-:W-:Y:S01]  /*115c0*/  LOP3.LUT R5, R0, 0x10000, RZ, 0xfc, !PT ;  /* 0x0001000000057812 */ /* 0x000fe200078efcff */
[----:B------:R-:W-:Y:S01]  /*115d0*/  ULOP3.LUT UR24, UR24, 0x10000, URZ, 0xfc, !UPT ;  /* 0x0001000018187892 */ /* 0x000fe2000f8efc3f */
[----:B------:R-:W-:Y:S01]  /*115e0*/  IMAD.MOV.U32 R7, RZ, RZ, -0x7fffffe0 ;  /* 0x80000020ff077424 */ /* 0x000fe200078e00ff */
[----:B------:R-:W-:Y:S01]  /*115f0*/  UMOV UR13, 0x80000020 ;  /* 0x80000020000d7882 */ /* 0x000fe20000000000 */
[----:B------:R-:W-:Y:S01]  /*11600*/  R2UR UR11, R11 ;  /* 0x000000000b0b72ca */ /* 0x000fe200000e0000 */
[----:B------:R-:W-:Y:S01]  /*11610*/  IMAD R6, R19, 0x600, R5 ;  /* 0x0000060013067824 */ /* 0x000fe200078e0205 */
[----:B------:R-:W-:Y:S01]  /*11620*/  UIADD3 UR4, UR24, 0x2, URZ ;  /* 0x0000000218047890 */ /* 0x000fe2000fffe03f */
[----:B------:R-:W-:Y:S01]  /*11630*/  IMAD.MOV.U32 R11, RZ, RZ, -0x7fffffe0 ;  /* 0x80000020ff0b7424 */ /* 0x000fe200078e00ff */
[----:B------:R-:W-:Y:S01]  /*11640*/  UIADD3 UR8, UR24, 0x200, URZ ;  /* 0x0000020018087890 */ /* 0x000fe2000fffe03f */
[C---:B------:R-:W-:Y:S01]  /*11650*/  VIADD R10, R6.reuse, 0x2 ;  /* 0x00000002060a7836 */ /* 0x040fe20000000000 */
[----:B------:R-:W-:Y:S01]  /*11660*/  R2UR UR26, R6 ;  /* 0x00000000061a72ca */ /* 0x000fe200000e0000 */
[----:B------:R-:W-:Y:S01]  /*11670*/  UIADD3 UR12, UR24, 0x202, URZ ;  /* 0x00000202180c7890 */ /* 0x000fe2000fffe03f */
[----:B------:R-:W-:Y:S01]  /*11680*/  R2UR UR15, R11 ;  /* 0x000000000b0f72ca */ /* 0x000fe200000e0000 */
[----:B------:R-:W-:Y:S01]  /*11690*/  IMAD.MOV.U32 R11, RZ, RZ, -0x7fffffe0 ;  /* 0x80000020ff0b7424 */ /* 0x000fe200078e00ff */
[----:B------:R-:W-:Y:S01]  /*116a0*/  R2UR UR6, R10 ;  /* 0x000000000a0672ca */ /* 0x000fe200000e0000 */
[----:B------:R-:W-:Y:S01]  /*116b0*/  VIADD R10, R6, 0x200 ;  /* 0x00000200060a7836 */ /* 0x000fe20000000000 */
[----:B------:R-:W-:Y:S01]  /*116c0*/  UIADD3 UR16, UR24, 0x400, URZ ;  /* 0x0000040018107890 */ /* 0x000fe2000fffe03f */
[----:B------:R-:W-:Y:S01]  /*116d0*/  R2UR UR23, R7 ;  /* 0x00000000071772ca */ /* 0x000fe200000e0000 */
[----:B------:R-:W-:Y:S01]  /*116e0*/  UMOV UR17, 0x80000020 ;  /* 0x8000002000117882 */ /* 0x000fe20000000000 */
[----:B------:R-:W-:Y:S01]  /*116f0*/  R2UR UR19, R11 ;  /* 0x000000000b1372ca */ /* 0x000fe200000e0000 */
[----:B------:R-:W-:Y:S01]  /*11700*/  UIADD3 UR20, UR24, 0x402, URZ ;  /* 0x0000040218147890 */ /* 0x000fe2000fffe03f */
[----:B------:R-:W-:Y:S01]  /*11710*/  R2UR UR10, R10 ;  /* 0x000000000a0a72ca */ /* 0x000fe200000e0000 */
[----:B------:R-:W-:Y:S01]  /*11720*/  VIADD R10, R6, 0x202 ;  /* 0x00000202060a7836 */ /* 0x000fe20000000000 */
[----:B------:R-:W-:Y:S01]  /*11730*/  QGMMA.64x128x32.F32.E4M3.E4M3 R24, gdesc[UR24], RZ, !UPT, gsb0 ;  /* 0x01e00000181879f3 */ /* 0x000fe2000c0008ff */
[----:B------:R-:W-:Y:S01]  /*11740*/  UMOV UR21, 0x80000020 ;  /* 0x8000002000157882 */ /* 0x000fe20000000000 */
[----:B01----:R-:W-:Y:S01]  /*11750*/  @!P1 VIADD R8, R8, 0x2a840 ;  /* 0x0002a84008089836 */ /* 0x003fe20000000000 */
[----:B------:R-:W-:Y:S01]  /*11760*/  ULDC UR35, c[0x0][0x9dc] ;  /* 0x0002770000237ab9 */ /* 0x000fe20000000800 */
[----:B------:R-:W-:Y:S01]  /*11770*/  R2UR UR14, R10 ;  /* 0x000000000a0e72ca */ /* 0x000fe200000e0000 */
[C---:B------:R-:W-:Y:S01]  /*11780*/  VIADD R10, R6.reuse, 0x400 ;  /* 0x00000400060a7836 */ /* 0x040fe20000000000 */
[----:B------:R-:W-:Y:S01]  /*11790*/  ULOP3.LUT UR35, URZ, UR35, URZ, 0x33, !UPT ;  /* 0x000000233f237292 */ /* 0x000fe2000f8e333f */
[----:B------:R-:W-:Y:S01]  /*117a0*/  VIADD R6, R6, 0x402 ;  /* 0x0000040206067836 */ /* 0x000fe20000000000 */
[----:B------:R-:W-:-:S02]  /*117b0*/  @!P1 PRMT R8, RZ, 0x654, R8 ;  /* 0x00000654ff089816 */ /* 0x000fc40000000008 */
[----:B------:R-:W-:Y:S02]  /*117c0*/  R2UR UR18, R10 ;  /* 0x000000000a1272ca */ /* 0x000fe400000e0000 */
[----:B------:R-:W-:Y:S02]  /*117d0*/  R2UR UR22, R6 ;  /* 0x00000000061672ca */ /* 0x000fe400000e0000 */
[----:B------:R-:W0:Y:S02]  /*117e0*/  LDC R6, c[0x0][0x448] ;  /* 0x00011200ff067b82 */ /* 0x000e240000000800 */
[----:B0-----:R-:W-:-:S13]  /*117f0*/  ISETP.NE.AND P2, PT, R6, 0x1, PT ;  /* 0x000000010600780c */ /* 0x001fda0003f45270 */
[----:B------:R-:W0:Y:S08]  /*11800*/  @P2 LDC R6, c[0x0][0x44c] ;  /* 0x00011300ff062b82 */ /* 0x000e300000000800 */
[----:B------:R-:W1:Y:S01]  /*11810*/  @P2 LDC R7, c[0x0][0x450] ;  /* 0x00011400ff072b82 */ /* 0x000e620000000800 */
        /* <DEDUP_REMOVED lines=19> */
[----:B------:R-:W-:Y:S01]  /*11950*/  IMAD.MOV.U32 R36, RZ, RZ, -0x80 ;  /* 0xffffff80ff247424 */ /* 0x000fe200078e00ff */
[----:B------:R2:W3:Y:S01]  /*11960*/  MUFU.TANH R98, R77 ;  /* 0x0000004d00627308 */ /* 0x0004e20000002400 */
[C---:B------:R-:W-:Y:S01]  /*11970*/  FMUL.FTZ R21, R2.reuse, R43 ;  /* 0x0000002b02157220 */ /* 0x040fe20000410000 */
[C---:B------:R-:W-:Y:S01]  /*11980*/  FMUL.FTZ R31, R2.reuse, R55 ;  /* 0x00000037021f7220 */ /* 0x040fe20000410000 */
[C---:B------:R-:W-:Y:S01]  /*11990*/  FMUL.FTZ R55, R2.reuse, R56 ;  /* 0x0000003802377220 */ /* 0x040fe20000410000 */
[C---:B------:R-:W-:Y:S01]  /*119a0*/  FMUL.FTZ R43, R2.reuse, R67 ;  /* 0x00000043022b7220 */ /* 0x040fe20000410000 */
[C---:B------:R-:W-:Y:S01]  /*119b0*/  FMUL.FTZ R67, R2.reuse, R79 ;  /* 0x0000004f02437220 */ /* 0x040fe20000410000 */
[----:B------:R-:W-:Y:S01]  /*119c0*/  FMUL.FTZ R0, R2, R26 ;  /* 0x0000001a02007220 */ /* 0x000fe20000410000 */
[----:B------:R-:W-:-:S02]  /*119d0*/  IMAD R79, R89, R36, 0x80 ;  /* 0x00000080594f7424 */ /* 0x000fc400078e0224 */
[----:B------:R-:W-:Y:S01]  /*119e0*/  FMUL.FTZ R26, R2, R50 ;  /* 0x00000032021a7220 */ /* 0x000fe20000410000 */
[----:B--2---:R-:W-:Y:S02]  /*119f0*/  IMAD.IADD R77, R220, 0x1, R207 ;  /* 0x00000001dc4d7824 */ /* 0x004fe400078e02cf */
[C---:B------:R-:W-:Y:S01]  /*11a00*/  FMUL.FTZ R14, R2.reuse, R38 ;  /* 0x00000026020e7220 */ /* 0x040fe20000410000 */
[C---:B------:R-:W-:Y:S01]  /*11a10*/  FMUL.FTZ R50, R2.reuse, R52 ;  /* 0x0000003402327220 */ /* 0x040fe20000410000 */
[----:B------:R-:W-:Y:S01]  /*11a20*/  FMUL.FTZ R4, R2, R24 ;  /* 0x0000001802047220 */ /* 0x000fe20000410000 */
[----:B0-----:R-:W-:-:S04]  /*11a30*/  @P2 IMAD.HI.U32 R6, R77, R6, RZ ;  /* 0x000000064d062227 */ /* 0x001fc800078e00ff */
[C---:B------:R-:W-:Y:S01]  /*11a40*/  FMUL.FTZ R9, R2.reuse, R25 ;  /* 0x0000001902097220 */ /* 0x040fe20000410000 */
[C---:B------:R-:W-:Y:S01]  /*11a50*/  FMUL.FTZ R3, R2.reuse, R27 ;  /* 0x0000001b02037220 */ /* 0x040fe20000410000 */
[C---:B------:R-:W-:Y:S01]  /*11a60*/  FMUL.FTZ R10, R2.reuse, R30 ;  /* 0x0000001e020a7220 */ /* 0x040fe20000410000 */
[C---:B------:R-:W-:Y:S01]  /*11a70*/  FMUL.FTZ R20, R2.reuse, R42 ;  /* 0x0000002a02147220 */ /* 0x040fe20000410000 */
[----:B-1----:R-:W-:Y:S01]  /*11a80*/  @P2 SHF.R.U32.HI R77, RZ, R7, R6 ;  /* 0x00000007ff4d2219 */ /* 0x002fe20000011606 */
[C---:B------:R-:W-:Y:S01]  /*11a90*/  FMUL.FTZ R92, R2.reuse, R44 ;  /* 0x0000002c025c7220 */ /* 0x040fe20000410000 */
[----:B------:R-:W0:Y:S01]  /*11aa0*/  LDC.64 R6, c[0x0][0x9e0] ;  /* 0x00027800ff067b82 */ /* 0x000e220000000a00 */
[C---:B------:R-:W-:Y:S01]  /*11ab0*/  FMUL.FTZ R52, R2.reuse, R60 ;  /* 0x0000003c02347220 */ /* 0x040fe20000410000 */
[C---:B------:R-:W-:Y:S01]  /*11ac0*/  FMUL.FTZ R38, R2.reuse, R62 ;  /* 0x0000003e02267220 */ /* 0x040fe20000410000 */
[----:B------:R-:W1:Y:S01]  /*11ad0*/  SHFL.IDX PT, R56, R77, RZ, 0x1c1f ;  /* 0x001c1fff4d387589 */ /* 0x000e6200000e0000 */
        /* <DEDUP_REMOVED lines=13> */
[----:B------:R-:W-:-:S02]  /*11bb0*/  VIADD R36, R79, 0x1 ;  /* 0x000000014f247836 */ /* 0x000fc40000000000 */
        /* <DEDUP_REMOVED lines=32> */
[----:B0-----:R-:W-:Y:S01]  /*11dc0*/  ISETP.GE.AND P3, PT, R7, 0x1, PT ;  /* 0x000000010700780c */ /* 0x001fe20003f66270 */
[----:B------:R-:W0:Y:S01]  /*11dd0*/  MUFU.TANH R4, R4 ;  /* 0x0000000400047308 */ /* 0x000e220000002400 */
[----:B------:R2:W-:Y:S01]  /*11de0*/  @!P1 SYNCS.ARRIVE.TRANS64.RED.A1T0 RZ, [R8+URZ], RZ ;  /* 0x000000ff08ff99a7 */ /* 0x0005e2000810043f */
[----:B------:R-:W-:-:S02]  /*11df0*/  LEA R82, R89, 0xffffff80, 0x7 ;  /* 0xffffff8059527811 */ /* 0x000fc400078e38ff */
[----:B------:R-:W-:-:S04]  /*11e00*/  IADD3 R37, -R201, R36, R202 ;  /* 0x00000024c9257210 */ /* 0x000fc80007ffe1ca */
[----:B------:R-:W4:Y:S01]  /*11e10*/  MUFU.TANH R9, R9 ;  /* 0x0000000900097308 */ /* 0x000f220000002400 */
[----:B--2---:R-:W-:Y:S02]  /*11e20*/  IMAD.IADD R8, R202, 0x1, R79 ;  /* 0x00000001ca087824 */ /* 0x004fe400078e024f */
[----:B------:R-:W-:Y:S02]  /*11e30*/  IMAD.IADD R86, R37, 0x1, R6 ;  /* 0x0000000125567824 */ /* 0x000fe400078e0206 */
[----:B------:R-:W-:Y:S02]  /*11e40*/  IMAD R83, R203, -0x2, R8 ;  /* 0xfffffffecb537824 */ /* 0x000fe400078e0208 */
[----:B------:R-:W-:Y:S01]  /*11e50*/  VIADD R87, R37, UR35 ;  /* 0x0000002325577c36 */ /* 0x000fe20008000000 */
[----:B------:R-:W2:Y:S02]  /*11e60*/  MUFU.TANH R0, R0 ;  /* 0x0000000000007308 */ /* 0x000ea40000002400 */
[----:B-1----:R-:W-:Y:S01]  /*11e70*/  VIADDMNMX R8, R56, R86, R83, PT ;  /* 0x0000005638087246 */ /* 0x002fe20003800153 */
[----:B------:R-:W-:-:S05]  /*11e80*/  IMAD.IADD R78, R87, 0x1, R56 ;  /* 0x00000001574e7824 */ /* 0x000fca00078e0238 */
[----:B------:R-:W1:Y:S08]  /*11e90*/  MUFU.TANH R3, R3 ;  /* 0x0000000300037308 */ /* 0x000e700000002400 */
        /* <DEDUP_REMOVED lines=45> */
[----:B------:R0:W0:Y:S08]  /*12170*/  MUFU.TANH R97, R73 ;  /* 0x0000004900617308 */ /* 0x0000300000002400 */
        /* <DEDUP_REMOVED lines=13> */
[----:B-1234-:R-:W-:Y:S05]  /*12250*/  @!P3 BRA `(.L_x_4479) ;  /* 0x000000000050b947 */ /* 0x01efea0003800000 */
        /* <DEDUP_REMOVED lines=11> */
.L_x_4481:
[----:B------:R-:W-:-:S13]  /*12310*/  ISETP.NE.AND P4, PT, R7, 0x1, PT ;  /* 0x000000010700780c */ /* 0x000fda0003f85270 */
[----:B------:R-:W1:Y:S02]  /*12320*/  @P4 LDC.64 R36, c[0x0][0x9e8] ;  /* 0x00027a00ff244b82 */ /* 0x000e640000000a00 */
[----:B-1----:R-:W-:-:S05]  /*12330*/  @P4 IMAD.HI.U32 R36, R56, R36, RZ ;  /* 0x0000002438244227 */ /* 0x002fca00078e00ff */
[----:B------:R-:W-:-:S07]  /*12340*/  @P4 SHF.R.U32.HI R56, RZ, R37, R36 ;  /* 0x00000025ff384219 */ /* 0x000fce0000011624 */
.L_x_4482:
[----:B------:R-:W-:Y:S05]  /*12350*/  BSYNC B0 ;  /* 0x0000000000007941 */ /* 0x000fea0003800000 */
.L_x_4480:
[----:B------:R-:W-:-:S04]  /*12360*/  IMAD R56, R56, R7, -R82 ;  /* 0x0000000738387224 */ /* 0x000fc800078e0a52 */
[----:B------:R-:W-:-:S05]  /*12370*/  IMAD R37, R203, -0x2, R56 ;  /* 0xfffffffecb257824 */ /* 0x000fca00078e0238 */
[----:B------:R-:W-:Y:S02]  /*12380*/  VIMNMX R78, R78, R37, !PT ;  /* 0x000000254e4e7248 */ /* 0x000fe40007fe0100 */
[----:B------:R-:W-:-:S07]  /*12390*/  VIADDMNMX R8, R37, R7, R8, PT ;  /* 0x0000000725087246 */ /* 0x000fce0003800108 */
.L_x_4479:
[C---:B------:R-:W-:Y:S02]  /*123a0*/  ISETP.GE.AND P4, PT, R79.reuse, 0x2, PT ;  /* 0x000000024f00780c */ /* 0x040fe40003f86270 */
[----:B------:R-:W-:Y:S02]  /*123b0*/  ISETP.GE.AND P6, PT, R79, 0x9, PT ;  /* 0x000000094f00780c */ /* 0x000fe40003fc6270 */
[----:B------:R-:W-:Y:S02]  /*123c0*/  ISETP.GT.AND P5, PT, R78, 0x1, !P4 ;  /* 0x000000014e00780c */ /* 0x000fe400067a4270 */
[----:B------:R-:W-:Y:S02]  /*123d0*/  P2R R99, PR, RZ, 0x40 ;  /* 0x00000040ff637803 */ /* 0x000fe40000000000 */
[----:B------:R-:W-:-:S04]  /*123e0*/  ISETP.LT.OR P5, PT, R8, 0x2, P5 ;  /* 0x000000020800780c */ /* 0x000fc80002fa1670 */
[----:B------:R-:W-:Y:S02]  /*123f0*/  FSEL R75, R9, -INF , !P5 ;  /* 0xff800000094b7808 */ /* 0x000fe40006800000 */
[----:B------:R-:W-:Y:S02]  /*12400*/  ISETP.GT.AND P5, PT, R78, 0x8, !P6 ;  /* 0x000000084e00780c */ /* 0x000fe400077a4270 */
[----:B------:R-:W-:Y:S02]  /*12410*/  ISETP.GE.AND P6, PT, R79, 0xa, PT ;  /* 0x0000000a4f00780c */ /* 0x000fe40003fc6270 */
[----:B------:R-:W-:Y:S02]  /*12420*/  ISETP.LT.OR P5, PT, R8, 0x9, P5 ;  /* 0x000000090800780c */ /* 0x000fe40002fa1670 */
[----:B------:R-:W-:Y:S02]  /*12430*/  P2R R100, PR, RZ, 0x40 ;  /* 0x00000040ff647803 */ /* 0x000fe40000000000 */
[----:B0-----:R-:W-:-:S02]  /*12440*/  FSEL R74, R28, -INF , !P5 ;  /* 0xff8000001c4a7808 */ /* 0x001fc40006800000 */
[----:B------:R-:W-:Y:S02]  /*12450*/  ISETP.GT.AND P5, PT, R78, 0x9, !P6 ;  /* 0x000000094e00780c */ /* 0x000fe400077a4270 */
[----:B------:R-:W-:Y:S02]  /*12460*/  ISETP.GE.AND P6, PT, R79, 0x11, PT ;  /* 0x000000114f00780c */ /* 0x000fe40003fc6270 */
[----:B------:R-:W-:Y:S02]  /*12470*/  ISETP.LT.OR P5, PT, R8, 0xa, P5 ;  /* 0x0000000a0800780c */ /* 0x000fe40002fa1670 */
[----:B------:R-:W-:Y:S02]  /*12480*/  P2R R101, PR, RZ, 0x40 ;  /* 0x00000040ff657803 */ /* 0x000fe40000000000 */
[----:B------:R-:W-:Y:S02]  /*12490*/  FSEL R73, R29, -INF , !P5 ;  /* 0xff8000001d497808 */ /* 0x000fe40006800000 */
[----:B------:R-:W-:-:S02]  /*124a0*/  ISETP.GT.AND P5, PT, R78, 0x10, !P6 ;  /* 0x000000104e00780c */ /* 0x000fc400077a4270 */
[C---:B------:R-:W-:Y:S02]  /*124b0*/  ISETP.GE.AND P6, PT, R79.reuse, 0x12, PT ;  /* 0x000000124f00780c */ /* 0x040fe40003fc6270 */
[----:B------:R-:W-:Y:S02]  /*124c0*/  ISETP.LT.OR P5, PT, R8, 0x11, P5 ;  /* 0x000000110800780c */ /* 0x000fe40002fa1670 */
[----:B------:R-:W-:Y:S02]  /*124d0*/  P2R R102, PR, RZ, 0x40 ;  /* 0x00000040ff667803 */ /* 0x000fe40000000000 */
[----:B------:R-:W-:Y:S02]  /*124e0*/  FSEL R72, R32, -INF , !P5 ;  /* 0xff80000020487808 */ /* 0x000fe40006800000 */
[----:B------:R-:W-:Y:S02]  /*124f0*/  ISETP.GT.AND P5, PT, R78, 0x11, !P6 ;  /* 0x000000114e00780c */ /* 0x000fe400077a4270 */
[----:B------:R-:W-:-:S02]  /*12500*/  ISETP.GE.AND P6, PT, R79, 0x19, PT ;  /* 0x000000194f00780c */ /* 0x000fc40003fc6270 */
[----:B------:R-:W-:Y:S02]  /*12510*/  ISETP.LT.OR P5, PT, R8, 0x12, P5 ;  /* 0x000000120800780c */ /* 0x000fe40002fa1670 */
[----:B------:R-:W-:Y:S02]  /*12520*/  P2R R103, PR, RZ, 0x40 ;  /* 0x00000040ff677803 */ /* 0x000fe40000000000 */
[----:B------:R-:W-:Y:S02]  /*12530*/  FSEL R71, R33, -INF , !P5 ;  /* 0xff80000021477808 */ /* 0x000fe40006800000 */
[----:B------:R-:W-:Y:S02]  /*12540*/  ISETP.GT.AND P5, PT, R78, 0x18, !P6 ;  /* 0x000000184e00780c */ /* 0x000fe400077a4270 */
[----:B------:R-:W-:Y:S02]  /*12550*/  ISETP.GE.AND P6, PT, R79, 0x1a, PT ;  /* 0x0000001a4f00780c */ /* 0x000fe40003fc6270 */
[----:B------:R-:W-:-:S02]  /*12560*/  ISETP.LT.OR P5, PT, R8, 0x19, P5 ;  /* 0x000000190800780c */ /* 0x000fc40002fa1670 */
[----:B------:R-:W-:Y:S02]  /*12570*/  P2R R104, PR, RZ, 0x40 ;  /* 0x00000040ff687803 */ /* 0x000fe40000000000 */
[----:B------:R-:W-:Y:S02]  /*12580*/  FSEL R90, R90, -INF , !P5 ;  /* 0xff8000005a5a7808 */ /* 0x000fe40006800000 */
[----:B------:R-:W-:Y:S02]  /*12590*/  ISETP.GT.AND P5, PT, R78, 0x19, !P6 ;  /* 0x000000194e00780c */ /* 0x000fe400077a4270 */
[----:B------:R-:W-:Y:S02]  /*125a0*/  ISETP.GE.AND P6, PT, R79, 0x21, PT ;  /* 0x000000214f00780c */ /* 0x000fe40003fc6270 */
[----:B------:R-:W-:Y:S02]  /*125b0*/  ISETP.LT.OR P5, PT, R8, 0x1a, P5 ;  /* 0x0000001a0800780c */ /* 0x000fe40002fa1670 */
[----:B------:R-:W-:-:S02]  /*125c0*/  P2R R105, PR, RZ, 0x40 ;  /* 0x00000040ff697803 */ /* 0x000fc40000000000 */
[----:B------:R-:W-:Y:S02]  /*125d0*/  FSEL R91, R91, -INF , !P5 ;  /* 0xff8000005b5b7808 */ /* 0x000fe40006800000 */
[----:B------:R-:W-:Y:S02]  /*125e0*/  ISETP.GT.AND P5, PT, R78, 0x20, !P6 ;  /* 0x000000204e00780c */ /* 0x000fe400077a4270 */
[----:B------:R-:W-:Y:S02]  /*125f0*/  ISETP.GE.AND P6, PT, R79, 0x22, PT ;  /* 0x000000224f00780c */ /* 0x000fe40003fc6270 */
[----:B------:R-:W-:Y:S02]  /*12600*/  ISETP.LT.OR P5, PT, R8, 0x21, P5 ;  /* 0x000000210800780c */ /* 0x000fe40002fa1670 */
[----:B------:R-:W-:Y:S02]  /*12610*/  P2R R106, PR, RZ, 0x40 ;  /* 0x00000040ff6a7803 */ /* 0x000fe40000000000 */
[----:B------:R-:W-:-:S02]  /*12620*/  FSEL R68, R40, -INF , !P5 ;  /* 0xff80000028447808 */ /* 0x000fc40006800000 */
[----:B------:R-:W-:Y:S02]  /*12630*/  ISETP.GT.AND P5, PT, R78, 0x21, !P6 ;  /* 0x000000214e00780c */ /* 0x000fe400077a4270 */
[----:B------:R-:W-:Y:S02]  /*12640*/  ISETP.GE.AND P6, PT, R79, 0x29, PT ;  /* 0x000000294f00780c */ /* 0x000fe40003fc6270 */
[----:B------:R-:W-:Y:S02]  /*12650*/  ISETP.LT.OR P5, PT, R8, 0x22, P5 ;  /* 0x000000220800780c */ /* 0x000fe40002fa1670 */
[----:B------:R-:W-:Y:S02]  /*12660*/  P2R R107, PR, RZ, 0x40 ;  /* 0x00000040ff6b7803 */ /* 0x000fe40000000000 */
[----:B------:R-:W-:Y:S02]  /*12670*/  FSEL R63, R41, -INF , !P5 ;  /* 0xff800000293f7808 */ /* 0x000fe40006800000 */
[----:B------:R-:W-:-:S02]  /*12680*/  ISETP.GT.AND P5, PT, R78, 0x28, !P6 ;  /* 0x000000284e00780c */ /* 0x000fc400077a4270 */
[----:B------:R-:W-:Y:S02]  /*12690*/  ISETP.GE.AND P6, PT, R79, 0x2a, PT ;  /* 0x0000002a4f00780c */ /* 0x000fe40003fc6270 */
[----:B------:R-:W-:-:S04]  /*126a0*/  ISETP.LT.OR P5, PT, R8, 0x29, P5 ;  /* 0x000000290800780c */ /* 0x000fc80002fa1670 */
        /* <DEDUP_REMOVED lines=54> */
[C---:B------:R-:W-:Y:S02]  /*12a10*/  ISETP.GE.AND P6, PT, R79.reuse, 0x59, PT ;  /* 0x000000594f00780c */ /* 0x040fe40003fc6270 */
        /* <DEDUP_REMOVED lines=51> */
[----:B------:R-:W-:-:S04]  /*12d50*/  ISETP.GT.AND P6, PT, R78, 0x79, !P6 ;  /* 0x000000794e00780c */ /* 0x000fc800077c4270 */
[----:B------:R-:W-:Y:S02]  /*12d60*/  ISETP.LT.OR P6, PT, R8, 0x7a, P6 ;  /* 0x0000007a0800780c */ /* 0x000fe400037c1670 */
[----:B------:R-:W0:Y:S02]  /*12d70*/  SHFL.IDX PT, R8, R77, 0x1, 0x1c1f ;  /* 0x003c1f004d087f89 */ /* 0x000e2400000e0000 */
[----:B------:R-:W-:Y:S02]  /*12d80*/  FSEL R4, R85, -INF , !P6 ;  /* 0xff80000055047808 */ /* 0x000fe40007000000 */
[----:B0-----:R-:W-:Y:S01]  /*12d90*/  VIADDMNMX R62, R8, R86, R83, PT ;  /* 0x00000056083e7246 */ /* 0x001fe20003800153 */
[----:B------:R-:W-:Y:S01]  /*12da0*/  IMAD.IADD R60, R87, 0x1, R8 ;  /* 0x00000001573c7824 */ /* 0x000fe200078e0208 */
[----:B------:R-:W-:Y:S06]  /*12db0*/  @!P3 BRA `(.L_x_4483) ;  /* 0x000000000050b947 */ /* 0x000fec0003800000 */
        /* <DEDUP_REMOVED lines=11> */
.L_x_4485:
[----:B------:R-:W-:-:S13]  /*12e70*/  ISETP.NE.AND P6, PT, R7, 0x1, PT ;  /* 0x000000010700780c */ /* 0x000fda0003fc5270 */
[----:B------:R-:W0:Y:S02]  /*12e80*/  @P6 LDC.64 R8, c[0x0][0x9e8] ;  /* 0x00027a00ff086b82 */ /* 0x000e240000000a00 */
[----:B0-----:R-:W-:-:S05]  /*12e90*/  @P6 IMAD.HI.U32 R8, R77, R8, RZ ;  /* 0x000000084d086227 */ /* 0x001fca00078e00ff */
[----:B------:R-:W-:-:S07]  /*12ea0*/  @P6 SHF.R.U32.HI R77, RZ, R9, R8 ;  /* 0x00000009ff4d6219 */ /* 0x000fce0000011608 */
.L_x_4486:
[----:B------:R-:W-:Y:S05]  /*12eb0*/  BSYNC B0 ;  /* 0x0000000000007941 */ /* 0x000fea0003800000 */
.L_x_4484:
[----:B------:R-:W-:-:S04]  /*12ec0*/  IMAD R8, R77, R7, -R82 ;  /* 0x000000074d087224 */ /* 0x000fc800078e0a52 */
[----:B------:R-:W-:-:S05]  /*12ed0*/  IMAD R9, R203, -0x2, R8 ;  /* 0xfffffffecb097824 */ /* 0x000fca00078e0208 */
[----:B------:R-:W-:Y:S02]  /*12ee0*/  VIMNMX R60, R60, R9, !PT ;  /* 0x000000093c3c7248 */ /* 0x000fe40007fe0100 */
[----:B------:R-:W-:-:S07]  /*12ef0*/  VIADDMNMX R62, R9, R7, R62, PT ;  /* 0x00000007093e7246 */ /* 0x000fce000380013e */
.L_x_4483:
[----:B------:R-:W-:Y:S01]  /*12f00*/  ISETP.GT.AND P4, PT, R60, 0x1, !P4 ;  /* 0x000000013c00780c */ /* 0x000fe20006784270 */
        /* <DEDUP_REMOVED lines=35> */
[----:B------:R-:W-:Y:S02]  /*13140*/  ISETP.GT.AND P4, PT, R60, 0x19, !P6 ;  /* 0x000000193c00780c */ /* 0x000fe40007784270 */
[----:B------:R-:W-:-:S02]  /*13150*/  ISETP.NE.AND P6, PT, R113, RZ, PT ;  /* 0x000000ff7100720c */ /* 0x000fc40003fc5270 */
        /* <DEDUP_REMOVED lines=67> */
[----:B------:R-:W-:Y:S02]  /*13590*/  ISETP.GT.AND P4, PT, R60, 0x48, !P6 ;  /* 0x000000483c00780c */ /* 0x000fe40007784270 */
[----:B------:R-:W-:Y:S02]  /*135a0*/  ISETP.NE.AND P6, PT, R119, RZ, PT ;  /* 0x000000ff7700720c */ /* 0x000fe40003fc5270 */
[----:B------:R-:W-:-:S04]  /*135b0*/  ISETP.LT.OR P4, PT, R62, 0x49, P4 ;  /* 0x000000493e00780c */ /* 0x000fc80002781670 */
[----:B------:R-:W-:Y:S02]  /*135c0*/  FSEL R38, R38, -INF , !P4 ;  /* 0xff80000026267808 */ /* 0x000fe40006000000 */
[----:B------:R-:W-:Y:S02]  /*135d0*/  ISETP.NE.AND P4, PT, R114, RZ, PT ;  /* 0x000000ff7200720c */ /* 0x000fe40003f85270 */
[----:B0-----:R-:W-:Y:S01]  /*135e0*/  FMNMX.FTZ R11, R77, R78, !PT ;  /* 0x0000004e4d0b7209 */ /* 0x001fe20007810000 */
[----:B------:R-:W-:Y:S01]  /*135f0*/  IMAD.U32 R78, RZ, RZ, UR43 ;  /* 0x0000002bff4e7e24 */ /* 0x000fe2000f8e00ff */
[----:B------:R-:W-:-:S03]  /*13600*/  ISETP.GT.AND P4, PT, R60, 0x49, !P4 ;  /* 0x000000493c00780c */ /* 0x000fc60006784270 */
[----:B------:R-:W-:Y:S01]  /*13610*/  FFMA.FTZ R78, R11, R78, -8 ;  /* 0xc10000000b4e7423 */ /* 0x000fe2000001004e */
        /* <DEDUP_REMOVED lines=49> */
[--C-:B------:R-:W-:Y:S01]  /*13930*/  FFMA.FTZ R74, R74, UR43, -R80.reuse ;  /* 0x0000002b4a4a7c23 */ /* 0x100fe20008010850 */
[----:B------:R-:W-:-:S01]  /*13940*/  FFMA.FTZ R73, R73, UR43, -R80 ;  /* 0x0000002b49497c23 */ /* 0x000fc20008010850 */
[----:B------:R-:W-:Y:S01]  /*13950*/  FSEL R79, R0, -INF , !P4 ;  /* 0xff800000004f7808 */ /* 0x000fe20006000000 */
[----:B------:R-:W-:-:S01]  /*13960*/  FFMA.FTZ R0, R76, UR43, -R80 ;  /* 0x0000002b4c007c23 */ /* 0x000fc20008010850 */
[----:B------:R-:W-:Y:S01]  /*13970*/  ISETP.GT.AND P4, PT, R60, 0x79, !P6 ;  /* 0x000000793c00780c */ /* 0x000fe20007784270 */
[----:B------:R-:W-:-:S01]  /*13980*/  FFMA.FTZ R60, R54, UR43, -R80 ;  /* 0x0000002b363c7c23 */ /* 0x000fc20008010850 */
[----:B------:R-:W-:Y:S01]  /*13990*/  FMNMX.FTZ R10, R79, R8, !PT ;  /* 0x000000084f0a7209 */ /* 0x000fe20007810000 */
[----:B------:R-:W-:Y:S01]  /*139a0*/  MUFU.EX2 R75, R75 ;  /* 0x0000004b004b7308 */ /* 0x000fe20000000800 */
[----:B------:R-:W-:Y:S01]  /*139b0*/  ISETP.LT.OR P4, PT, R62, 0x7a, P4 ;  /* 0x0000007a3e00780c */ /* 0x000fe20002781670 */
[--C-:B------:R-:W-:Y:S01]  /*139c0*/  FFMA.FTZ R72, R72, UR43, -R80.reuse ;  /* 0x0000002b48487c23 */ /* 0x100fe20008010850 */
[----:B------:R-:W-:Y:S01]  /*139d0*/  FMNMX.FTZ R10, R3, R10, !PT ;  /* 0x0000000a030a7209 */ /* 0x000fe20007810000 */
[--C-:B------:R-:W-:Y:S01]  /*139e0*/  FFMA.FTZ R71, R71, UR43, -R80.reuse ;  /* 0x0000002b47477c23 */ /* 0x100fe20008010850 */
[----:B------:R-:W-:Y:S01]  /*139f0*/  FSEL R54, R46, -INF , !P5 ;  /* 0xff8000002e367808 */ /* 0x000fe20006800000 */
[--C-:B------:R-:W-:Y:S01]  /*13a00*/  FFMA.FTZ R76, R90, UR43, -R80.reuse ;  /* 0x0000002b5a4c7c23 */ /* 0x100fe20008010850 */
[----:B------:R-:W-:Y:S01]  /*13a10*/  FMNMX.FTZ R77, R9, R10, !PT ;  /* 0x0000000a094d7209 */ /* 0x000fe20007810000 */
[----:B------:R0:W-:Y:S01]  /*13a20*/  MUFU.EX2 R46, R60 ;  /* 0x0000003c002e7308 */ /* 0x0001e20000000800 */
[----:B------:R-:W-:Y:S01]  /*13a30*/  FSEL R47, R47, -INF , !P4 ;  /* 0xff8000002f2f7808 */ /* 0x000fe20006000000 */
[--C-:B------:R-:W-:Y:S01]  /*13a40*/  FFMA.FTZ R91, R91, UR43, -R80.reuse ;  /* 0x0000002b5b5b7c23 */ /* 0x100fe20008010850 */
[----:B------:R-:W-:Y:S01]  /*13a50*/  FMNMX.FTZ R10, R12, R77, !PT ;  /* 0x0000004d0c0a7209 */ /* 0x000fe20007810000 */
[--C-:B------:R-:W-:Y:S01]  /*13a60*/  FFMA.FTZ R68, R68, UR43, -R80.reuse ;  /* 0x0000002b44447c23 */ /* 0x100fe20008010850 */
[----:B------:R-:W-:-:S01]  /*13a70*/  FFMA.FTZ R63, R63, UR43, -R80 ;  /* 0x0000002b3f3f7c23 */ /* 0x000fc20008010850 */
        /* <DEDUP_REMOVED lines=10> */
[----:B------:R-:W2:Y:S01]  /*13b20*/  MUFU.EX2 R74, R74 ;  /* 0x0000004a004a7308 */ /* 0x000ea20000000800 */
[----:B------:R-:W-:-:S01]  /*13b30*/  FFMA.FTZ R52, R52, UR43, -R80 ;  /* 0x0000002b34347c23 */ /* 0x000fc20008010850 */
[--C-:B------:R-:W-:Y:S01]  /*13b40*/  FFMA.FTZ R41, R41, UR43, -R80.reuse ;  /* 0x0000002b29297c23 */ /* 0x100fe20008010850 */
[----:B------:R-:W-:Y:S01]  /*13b50*/  FMNMX.FTZ R10, R20, R77, !PT ;  /* 0x0000004d140a7209 */ /* 0x000fe20007810000 */
[--C-:B------:R-:W-:Y:S01]  /*13b60*/  FFMA.FTZ R50, R50, UR43, -R80.reuse ;  /* 0x0000002b32327c23 */ /* 0x100fe20008010850 */
[----:B------:R-:W-:-:S01]  /*13b70*/  FFMA.FTZ R49, R49, UR43, -R80 ;  /* 0x0000002b31317c23 */ /* 0x000fc20008010850 */
[--C-:B------:R-:W-:Y:S01]  /*13b80*/  FFMA.FTZ R40, R40, UR43, -R80.reuse ;  /* 0x0000002b28287c23 */ /* 0x100fe20008010850 */
[----:B------:R-:W-:Y:S01]  /*13b90*/  FMNMX.FTZ R81, R21, R10, !PT ;  /* 0x0000000a15517209 */ /* 0x000fe20007810000 */
[----:B------:R-:W3:Y:S01]  /*13ba0*/  MUFU.EX2 R73, R73 ;  /* 0x0000004900497308 */ /* 0x000ee20000000800 */
[----:B------:R-:W-:-:S01]  /*13bb0*/  FFMA.FTZ R37, R37, UR43, -R80 ;  /* 0x0000002b25257c23 */ /* 0x000fc20008010850 */
[--C-:B------:R-:W-:Y:S01]  /*13bc0*/  FFMA.FTZ R36, R36, UR43, -R80.reuse ;  /* 0x0000002b24247c23 */ /* 0x100fe20008010850 */
[----:B------:R-:W-:Y:S01]  /*13bd0*/  FMNMX.FTZ R10, R24, R81, !PT ;  /* 0x00000051180a7209 */ /* 0x000fe20007810000 */
[--C-:B------:R-:W-:Y:S01]  /*13be0*/  FFMA.FTZ R33, R33, UR43, -R80.reuse ;  /* 0x0000002b21217c23 */ /* 0x100fe20008010850 */
[----:B------:R-:W-:-:S01]  /*13bf0*/  FFMA.FTZ R32, R32, UR43, -R80 ;  /* 0x0000002b20207c23 */ /* 0x000fc20008010850 */
[--C-:B------:R-:W-:Y:S01]  /*13c00*/  FFMA.FTZ R29, R29, UR43, -R80.reuse ;  /* 0x0000002b1d1d7c23 */ /* 0x100fe20008010850 */
[----:B------:R-:W-:Y:S01]  /*13c10*/  FMNMX.FTZ R81, R25, R10, !PT ;  /* 0x0000000a19517209 */ /* 0x000fe20007810000 */
[----:B------:R-:W4:Y:S01]  /*13c20*/  MUFU.EX2 R72, R72 ;  /* 0x0000004800487308 */ /* 0x000f220000000800 */
[----:B------:R-:W-:-:S02]  /*13c30*/  FFMA.FTZ R28, R28, UR43, -R80 ;  /* 0x0000002b1c1c7c23 */ /* 0x000fc40008010850 */
[----:B------:R-:W-:-:S04]  /*13c40*/  FMNMX.FTZ R10, R26, R81, !PT ;  /* 0x000000511a0a7209 */ /* 0x000fc80007810000 */
[----:B------:R-:W-:Y:S01]  /*13c50*/  FMNMX.FTZ R81, R27, R10, !PT ;  /* 0x0000000a1b517209 */ /* 0x000fe20007810000 */
[----:B------:R-:W-:Y:S03]  /*13c60*/  MUFU.EX2 R71, R71 ;  /* 0x0000004700477308 */ /* 0x000fe60000000800 */
        /* <DEDUP_REMOVED lines=24> */
[----:B------:R-:W-:Y:S01]  /*13df0*/  FMNMX.FTZ R10, R54, R59, !PT ;  /* 0x0000003b360a7209 */ /* 0x000fe20007810000 */
[--C-:B------:R-:W-:Y:S01]  /*13e00*/  FFMA.FTZ R59, R48, UR43, -R80.reuse ;  /* 0x0000002b303b7c23 */ /* 0x100fe20008010850 */
[----:B------:R-:W-:-:S01]  /*13e10*/  FFMA.FTZ R48, R51, UR43, -R80 ;  /* 0x0000002b33307c23 */ /* 0x000fc20008010850 */
[----:B------:R-:W-:Y:S01]  /*13e20*/  IMAD.U32 R51, RZ, RZ, UR43 ;  /* 0x0000002bff337e24 */ /* 0x000fe2000f8e00ff */
[----:B------:R-:W-:Y:S01]  /*13e30*/  FMNMX.FTZ R10, R47, R10, !PT ;  /* 0x0000000a2f0a7209 */ /* 0x000fe20007810000 */
[----:B------:R-:W-:Y:S04]  /*13e40*/  MUFU.EX2 R56, R56 ;  /* 0x0000003800387308 */ /* 0x000fe80000000800 */
[----:B------:R-:W5:Y:S04]  /*13e50*/  SHFL.BFLY PT, R81, R10, 0x2, 0x1f ;  /* 0x0c401f000a517f89 */ /* 0x000f6800000e0000 */
[----:B------:R-:W-:Y:S08]  /*13e60*/  MUFU.EX2 R53, R53 ;  /* 0x0000003500357308 */ /* 0x000ff00000000800 */
[----:B------:R-:W-:Y:S08]  /*13e70*/  MUFU.EX2 R52, R52 ;  /* 0x0000003400347308 */ /* 0x000ff00000000800 */
[----:B------:R-:W-:Y:S01]  /*13e80*/  MUFU.EX2 R59, R59 ;  /* 0x0000003b003b7308 */ /* 0x000fe20000000800 */
[----:B-----5:R-:W-:-:S07]  /*13e90*/  FMNMX.FTZ R81, R10, R81, !PT ;  /* 0x000000510a517209 */ /* 0x020fce0007810000 */
[----:B------:R-:W-:Y:S01]  /*13ea0*/  MUFU.EX2 R55, R55 ;  /* 0x0000003700377308 */ /* 0x000fe20000000800 */
[----:B------:R-:W5:Y:S07]  /*13eb0*/  SHFL.BFLY PT, R10, R81, 0x1, 0x1f ;  /* 0x0c201f00510a7f89 */ /* 0x000f6e00000e0000 */
[----:B------:R-:W-:Y:S08]  /*13ec0*/  MUFU.EX2 R50, R50 ;  /* 0x0000003200327308 */ /* 0x000ff00000000800 */
[----:B------:R-:W-:Y:S08]  /*13ed0*/  MUFU.EX2 R49, R49 ;  /* 0x0000003100317308 */ /* 0x000ff00000000800 */
[----:B------:R-:W-:Y:S01]  /*13ee0*/  MUFU.EX2 R41, R41 ;  /* 0x0000002900297308 */ /* 0x000fe20000000800 */
[----:B-----5:R-:W-:-:S04]  /*13ef0*/  FMNMX.FTZ R10, R81, R10, !PT ;  /* 0x0000000a510a7209 */ /* 0x020fc80007810000 */
[C---:B------:R-:W-:Y:S01]  /*13f00*/  FSETP.NEU.FTZ.AND P4, PT, R10.reuse, -INF , PT ;  /* 0xff8000000a00780b */ /* 0x040fe20003f9d000 */
[----:B0-----:R-:W-:-:S01]  /*13f10*/  FFMA.FTZ R60, R10, R51, -8 ;  /* 0xc10000000a3c7423 */ /* 0x001fc20000010033 */
[----:B------:R-:W-:Y:S01]  /*13f20*/  FFMA.FTZ R51, R4, UR43, -R80 ;  /* 0x0000002b04337c23 */ /* 0x000fe20008010850 */
[----:B------:R-:W-:Y:S03]  /*13f30*/  MUFU.EX2 R48, R48 ;  /* 0x0000003000307308 */ /* 0x000fe60000000800 */
[----:B------:R-:W-:-:S05]  /*13f40*/  FSEL R60, R60, RZ, P4 ;  /* 0x000000ff3c3c7208 */ /* 0x000fca0002000000 */
        /* <DEDUP_REMOVED lines=30> */
[----:B------:R3:W0:Y:S01]  /*14130*/  MUFU.EX2 R62, R8 ;  /* 0x00000008003e7308 */ /* 0x0006220000000800 */
[----:B-----5:R-:W-:-:S01]  /*14140*/  FFMA.FTZ R9, R21, UR43, -R60 ;  /* 0x0000002b15097c23 */ /* 0x020fc2000801083c */
[----:B-1----:R-:W-:Y:S01]  /*14150*/  FADD.FTZ R21, R0, R75 ;  /* 0x0000004b00157221 */ /* 0x002fe20000010000 */
[----:B------:R-:W-:-:S03]  /*14160*/  FFMA.FTZ R47, R47, UR43, -R60 ;  /* 0x0000002b2f2f7c23 */ /* 0x000fc6000801083c */
[----:B--2---:R-:W-:Y:S02]  /*14170*/  FADD.FTZ R26, R74, R21 ;  /* 0x000000154a1a7221 */ /* 0x004fe40000010000 */
[----:B------:R-:W1:Y:S01]  /*14180*/  MUFU.EX2 R3, R3 ;  /* 0x0000000300037308 */ /* 0x000e620000000800 */
[----:B---3--:R-:W-:-:S01]  /*14190*/  FFMA.FTZ R8, R20, UR43, -R60 ;  /* 0x0000002b14087c23 */ /* 0x008fc2000801083c */
[C---:B------:R-:W-:Y:S01]  /*141a0*/  FADD.FTZ R21, R73.reuse, R26 ;  /* 0x0000001a49157221 */ /* 0x040fe20000010000 */
[----:B------:R-:W-:-:S03]  /*141b0*/  F2FP.SATFINITE.E4M3.F32.PACK_AB_MERGE_C R73, R73, R74, RZ ;  /* 0x0000004a4949723e */ /* 0x000fc600048070ff */
[----:B----4-:R-:W-:Y:S01]  /*141c0*/  FADD.FTZ R26, R72, R21 ;  /* 0x00000015481a7221 */ /* 0x010fe20000010000 */
[----:B0-----:R-:W-:-:S01]  /*141d0*/  FADD.FTZ R21, R4, R79 ;  /* 0x0000004f04157221 */ /* 0x001fc20000010000 */
[----:B------:R-:W0:Y:S01]  /*141e0*/  MUFU.EX2 R12, R12 ;  /* 0x0000000c000c7308 */ /* 0x000e220000000800 */
[----:B------:R-:W-:-:S07]  /*141f0*/  F2FP.SATFINITE.E4M3.F32.PACK_AB_MERGE_C R196, R75, R0, R73 ;  /* 0x000000004bc4723e */ /* 0x000fce0004807049 */
[----:B------:R2:W3:Y:S08]  /*14200*/  MUFU.EX2 R80, R14 ;  /* 0x0000000e00507308 */ /* 0x0004f00000000800 */
[----:B------:R4:W5:Y:S01]  /*14210*/  MUFU.EX2 R83, R15 ;  /* 0x0000000f00537308 */ /* 0x0009620000000800 */
[----:B--2---:R-:W-:-:S01]  /*14220*/  FFMA.FTZ R14, R27, UR43, -R60 ;  /* 0x0000002b1b0e7c23 */ /* 0x004fc2000801083c */
[----:B------:R-:W-:Y:S01]  /*14230*/  FADD.FTZ R27, R71, R26 ;  /* 0x0000001a471b7221 */ /* 0x000fe20000010000 */
[----:B------:R-:W-:-:S01]  /*14240*/  FADD.FTZ R26, R62, R21 ;  /* 0x000000153e1a7221 */ /* 0x000fc20000010000 */
[----:B------:R-:W-:-:S03]  /*14250*/  F2FP.SATFINITE.E4M3.F32.PACK_AB_MERGE_C R62, R81, R62, RZ ;  /* 0x0000003e513e723e */ /* 0x000fc600048070ff */
[----:B------:R-:W-:Y:S01]  /*14260*/  FADD.FTZ R26, R81, R26 ;  /* 0x0000001a511a7221 */ /* 0x000fe20000010000 */
[----:B------:R-:W2:Y:S01]  /*14270*/  MUFU.EX2 R8, R8 ;  /* 0x0000000800087308 */ /* 0x000ea20000000800 */
[----:B----4-:R-:W-:-:S01]  /*14280*/  FFMA.FTZ R15, R34, UR43, -R60 ;  /* 0x0000002b220f7c23 */ /* 0x010fc2000801083c */
[----:B------:R-:W-:Y:S01]  /*14290*/  FADD.FTZ R34, R76, R27 ;  /* 0x0000001b4c227221 */ /* 0x000fe20000010000 */
[----:B-1----:R-:W-:-:S01]  /*142a0*/  FADD.FTZ R21, R3, R26 ;  /* 0x0000001a03157221 */ /* 0x002fc20000010000 */
[----:B------:R-:W-:Y:S02]  /*142b0*/  F2FP.SATFINITE.E4M3.F32.PACK_AB_MERGE_C R197, R79, R4, R62 ;  /* 0x000000044fc5723e */ /* 0x000fe4000480703e */
[----:B------:R-:W-:-:S01]  /*142c0*/  FADD.FTZ R27, R77, R34 ;  /* 0x000000224d1b7221 */ /* 0x000fc20000010000 */
[----:B0-----:R-:W-:Y:S01]  /*142d0*/  FADD.FTZ R21, R12, R21 ;  /* 0x000000150c157221 */ /* 0x001fe20000010000 */
[----:B------:R-:W0:Y:S01]  /*142e0*/  MUFU.EX2 R9, R9 ;  /* 0x0000000900097308 */ /* 0x000e220000000800 */
[----:B------:R-:W-:Y:S01]  /*142f0*/  F2FP.SATFINITE.E4M3.F32.PACK_AB_MERGE_C R34, R53, R56, RZ ;  /* 0x000000383522723e */ /* 0x000fe200048070ff */
[----:B------:R-:W-:Y:S01]  /*14300*/  FADD.FTZ R26, R68, R27 ;  /* 0x0000001b441a7221 */ /* 0x000fe20000010000 */
[----:B---3--:R-:W-:-:S01]  /*14310*/  FADD.FTZ R0, R80, R21 ;  /* 0x0000001550007221 */ /* 0x008fc20000010000 */
[----:B-----5:R-:W-:Y:S01]  /*14320*/  F2FP.SATFINITE.E4M3.F32.PACK_AB_MERGE_C R80, R83, R80, RZ ;  /* 0x000000505350723e */ /* 0x020fe200048070ff */
[----:B------:R-:W1:Y:S01]  /*14330*/  @P2 LDC R4, c[0x0][0x44c] ;  /* 0x00011300ff042b82 */ /* 0x000e620000000800 */
[----:B------:R-:W-:-:S01]  /*14340*/  FADD.FTZ R26, R63, R26 ;  /* 0x0000001a3f1a7221 */ /* 0x000fc20000010000 */
[----:B------:R-:W-:Y:S01]  /*14350*/  FADD.FTZ R21, R83, R0 ;  /* 0x0000000053157221 */ /* 0x000fe20000010000 */
[----:B------:R-:W3:Y:S01]  /*14360*/  MUFU.EX2 R24, R24 ;  /* 0x0000001800187308 */ /* 0x000ee20000000800 */
[----:B------:R-:W-:Y:S01]  /*14370*/  F2FP.SATFINITE.E4M3.F32.PACK_AB_MERGE_C R199, R12, R3, R80 ;  /* 0x000000030cc7723e */ /* 0x000fe20004807050 */
[----:B------:R-:W-:Y:S01]  /*14380*/  FADD.FTZ R27, R61, R26 ;  /* 0x0000001a3d1b7221 */ /* 0x000fe20000010000 */
[----:B--2---:R-:W-:-:S01]  /*14390*/  FADD.FTZ R0, R8, R21 ;  /* 0x0000001508007221 */ /* 0x004fc20000010000 */
[----:B------:R-:W-:-:S02]  /*143a0*/  F2FP.SATFINITE.E4M3.F32.PACK_AB_MERGE_C R76, R77, R76, RZ ;  /* 0x0000004c4d4c723e */ /* 0x000fc400048070ff */
[----:B------:R-:W-:-:S01]  /*143b0*/  FADD.FTZ R27, R78, R27 ;  /* 0x0000001b4e1b7221 */ /* 0x000fc20000010000 */
[----:B------:R-:W-:Y:S01]  /*143c0*/  F2FP.SATFINITE.E4M3.F32.PACK_AB_MERGE_C R61, R78, R61, RZ ;  /* 0x0000003d4e3d723e */ /* 0x000fe200048070ff */
[----:B------:R-:W2:Y:S01]  /*143d0*/  MUFU.EX2 R25, R25 ;  /* 0x0000001900197308 */ /* 0x000ea20000000800 */
[----:B0-----:R-:W-:-:S01]  /*143e0*/  FADD.FTZ R21, R9, R0 ;  /* 0x0000000009157221 */ /* 0x001fc20000010000 */
[----:B------:R-:W-:Y:S01]  /*143f0*/  FADD.FTZ R26, R58, R27 ;  /* 0x0000001b3a1a7221 */ /* 0x000fe20000010000 */
[----:B------:R-:W-:Y:S02]  /*14400*/  F2FP.SATFINITE.E4M3.F32.PACK_AB_MERGE_C R198, R71, R72, R76 ;  /* 0x0000004847c6723e */ /* 0x000fe4000480704c */
[----:B------:R-:W-:Y:S01]  /*14410*/  F2FP.SATFINITE.E4M3.F32.PACK_AB_MERGE_C R192, R63, R68, R61 ;  /* 0x000000443fc0723e */ /* 0x000fe2000480703d */
[----:B------:R-:W-:-:S01]  /*14420*/  FADD.FTZ R27, R57, R26 ;  /* 0x0000001a391b7221 */ /* 0x000fc20000010000 */
[----:B------:R-:W-:Y:S01]  /*14430*/  F2FP.SATFINITE.E4M3.F32.PACK_AB_MERGE_C R26, R59, R52, RZ ;  /* 0x000000343b1a723e */ /* 0x000fe200048070ff */
[----:B------:R-:W0:Y:S01]  /*14440*/  MUFU.EX2 R13, R13 ;  /* 0x0000000d000d7308 */ /* 0x000e220000000800 */
[----:B---3--:R-:W-:-:S01]  /*14450*/  FADD.FTZ R0, R24, R21 ;  /* 0x0000001518007221 */ /* 0x008fc20000010000 */
[----:B------:R-:W-:Y:S01]  /*14460*/  FADD.FTZ R56, R56, R27 ;  /* 0x0000001b38387221 */ /* 0x000fe20000010000 */
[----:B------:R-:W-:-:S02]  /*14470*/  F2FP.SATFINITE.E4M3.F32.PACK_AB_MERGE_C R188, R46, R55, R26 ;  /* 0x000000372ebc723e */ /* 0x000fc4000480701a */
[----:B------:R-:W-:Y:S01]  /*14480*/  F2FP.SATFINITE.E4M3.F32.PACK_AB_MERGE_C R26, R49, R50, RZ ;  /* 0x00000032311a723e */ /* 0x000fe200048070ff */
[----:B------:R-:W-:-:S01]  /*14490*/  FADD.FTZ R56, R53, R56 ;  /* 0x0000003835387221 */ /* 0x000fc20000010000 */
[----:B-1----:R-:W-:Y:S01]  /*144a0*/  @P2 IMAD.HI.U32 R4, R207, R4, RZ ;  /* 0x00000004cf042227 */ /* 0x002fe200078e00ff */
[----:B------:R-:W1:Y:S03]  /*144b0*/  MUFU.EX2 R14, R14 ;  /* 0x0000000e000e7308 */ /* 0x000e660000000800 */
[----:B--2---:R-:W-:-:S01]  /*144c0*/  FADD.FTZ R0, R25, R0 ;  /* 0x0000000019007221 */ /* 0x004fc20000010000 */
[----:B------:R-:W-:Y:S01]  /*144d0*/  FADD.FTZ R55, R55, R56 ;  /* 0x0000003837377221 */ /* 0x000fe20000010000 */
[----:B------:R-:W-:Y:S02]  /*144e0*/  F2FP.SATFINITE.E4M3.F32.PACK_AB_MERGE_C R190, R48, R41, R26 ;  /* 0x0000002930be723e */ /* 0x000fe4000480701a */
[----:B------:R-:W-:Y:S01]  /*144f0*/  F2FP.SATFINITE.E4M3.F32.PACK_AB_MERGE_C R24, R25, R24, RZ ;  /* 0x000000181918723e */ /* 0x000fe200048070ff */
[----:B------:R-:W-:-:S01]  /*14500*/  FADD.FTZ R55, R46, R55 ;  /* 0x000000372e377221 */ /* 0x000fc20000010000 */
[----:B------:R-:W-:Y:S01]  /*14510*/  F2FP.SATFINITE.E4M3.F32.PACK_AB_MERGE_C R194, R57, R58, R34 ;  /* 0x0000003a39c2723e */ /* 0x000fe20004807022 */
[----:B------:R-:W2:Y:S01]  /*14520*/  MUFU.EX2 R30, R30 ;  /* 0x0000001e001e7308 */ /* 0x000ea20000000800 */
[----:B0-----:R-:W-:-:S01]  /*14530*/  FADD.FTZ R21, R13, R0 ;  /* 0x000000000d157221 */ /* 0x001fc20000010000 */
[----:B------:R-:W-:Y:S01]  /*14540*/  FADD.FTZ R52, R52, R55 ;  /* 0x0000003734347221 */ /* 0x000fe20000010000 */
[----:B------:R-:W-:Y:S01]  /*14550*/  F2FP.SATFINITE.E4M3.F32.PACK_AB_MERGE_C R193, R9, R8, R24 ;  /* 0x0000000809c1723e */ /* 0x000fe20004807018 */
[----:B------:R-:W-:-:S02]  /*14560*/  IMAD.MOV.U32 R9, RZ, RZ, R207 ;  /* 0x000000ffff097224 */ /* 0x000fc400078e00cf */
        /* <DEDUP_REMOVED lines=11> */
[----:B------:R-:W-:-:S04]  /*14620*/  F2FP.SATFINITE.E4M3.F32.PACK_AB_MERGE_C R30, R31, R30, RZ ;  /* 0x0000001e1f1e723e */ /* 0x000fc800048070ff */
[----:B------:R-:W-:Y:S02]  /*14630*/  F2FP.SATFINITE.E4M3.F32.PACK_AB_MERGE_C R195, R14, R13, R30 ;  /* 0x0000000d0ec3723e */ /* 0x000fe4000480701e */
        /* <DEDUP_REMOVED lines=12> */
[----:B------:R-:W-:Y:S01]  /*14700*/  MUFU.EX2 R36, R36 ;  /* 0x0000002400247308 */ /* 0x000fe20000000800 */
[----:B0-----:R-:W-:-:S07]  /*14710*/  FADD.FTZ R21, R43, R0 ;  /* 0x000000002b157221 */ /* 0x001fce0000010000 */
[----:B------:R-:W0:Y:S01]  /*14720*/  MUFU.EX2 R33, R33 ;  /* 0x0000002100217308 */ /* 0x000e220000000800 */
[----:B-1----:R-:W-:-:S02]  /*14730*/  FADD.FTZ R0, R44, R21 ;  /* 0x000000152c007221 */ /* 0x002fc40000010000 */
[----:B------:R-:W1:Y:S05]  /*14740*/  @P2 LDC R21, c[0x0][0x450] ;  /* 0x00011400ff152b82 */ /* 0x000e6a0000000800 */
[----:B------:R-:W2:Y:S08]  /*14750*/  MUFU.EX2 R45, R45 ;  /* 0x0000002d002d7308 */ /* 0x000eb00000000800 */
[----:B------:R-:W-:Y:S01]  /*14760*/  MUFU.EX2 R40, R40 ;  /* 0x0000002800287308 */ /* 0x000fe20000000800 */
[----:B0-----:R-:W-:-:S07]  /*14770*/  F2FP.SATFINITE.E4M3.F32.PACK_AB_MERGE_C R3, R33, R36, RZ ;  /* 0x000000242103723e */ /* 0x001fce00048070ff */
[----:B------:R-:W0:Y:S01]  /*14780*/  MUFU.EX2 R37, R37 ;  /* 0x0000002500257308 */ /* 0x000e220000000800 */
[C---:B--2---:R-:W-:Y:S01]  /*14790*/  F2FP.SATFINITE.E4M3.F32.PACK_AB_MERGE_C R44, R45.reuse, R44, RZ ;  /* 0x0000002c2d2c723e */ /* 0x044fe200048070ff */
[----:B------:R-:W-:Y:S01]  /*147a0*/  FADD.FTZ R45, R45, R0 ;  /* 0x000000002d2d7221 */ /* 0x000fe20000010000 */
[----:B-1----:R-:W-:Y:S02]  /*147b0*/  @P2 SHF.R.U32.HI R9, RZ, R21, R4 ;  /* 0x00000015ff092219 */ /* 0x002fe40000011604 */
[----:B------:R-:W-:-:S03]  /*147c0*/  F2FP.SATFINITE.E4M3.F32.PACK_AB_MERGE_C R191, R43, R42, R44 ;  /* 0x0000002a2bbf723e */ /* 0x000fc6000480702c */
[----:B------:R-:W1:Y:S01]  /*147d0*/  MUFU.EX2 R64, R64 ;  /* 0x0000004000407308 */ /* 0x000e620000000800 */
[----:B------:R-:W-:-:S04]  /*147e0*/  IMAD.IADD R9, R88, 0x1, R9 ;  /* 0x0000000158097824 */ /* 0x000fc800078e0209 */
[----:B------:R-:W-:-:S03]  /*147f0*/  IMAD.IADD R6, R9, 0x1, R6 ;  /* 0x0000000109067824 */ /* 0x000fc600078e0206 */
        /* <DEDUP_REMOVED lines=9> */
[----:B--2---:R-:W-:-:S07]  /*14890*/  FADD.FTZ R3, R65, R0 ;  /* 0x0000000041037221 */ /* 0x004fce0000010000 */
[----:B------:R-:W1:Y:S01]  /*148a0*/  MUFU.EX2 R51, R51 ;  /* 0x0000003300337308 */ /* 0x000e620000000800 */
[----:B0-----:R-:W-:-:S07]  /*148b0*/  FADD.FTZ R0, R66, R3 ;  /* 0x0000000342007221 */ /* 0x001fce0000010000 */
[----:B------:R-:W0:Y:S08]  /*148c0*/  MUFU.EX2 R67, R67 ;  /* 0x0000004300437308 */ /* 0x000e300000000800 */
[----:B------:R-:W-:Y:S01]  /*148d0*/  MUFU.EX2 R32, R32 ;  /* 0x0000002000207308 */ /* 0x000fe20000000800 */
[----:B-1----:R-:W-:-:S07]  /*148e0*/  F2FP.SATFINITE.E4M3.F32.PACK_AB_MERGE_C R3, R51, R28, RZ ;  /* 0x0000001c3303723e */ /* 0x002fce00048070ff */
[----:B------:R-:W1:Y:S01]  /*148f0*/  MUFU.EX2 R29, R29 ;  /* 0x0000001d001d7308 */ /* 0x000e620000000800 */
[----:B0-----:R-:W-:-:S01]  /*14900*/  FADD.FTZ R0, R67, R0 ;  /* 0x0000000043007221 */ /* 0x001fc20000010000 */
[----:B------:R-:W-:-:S04]  /*14910*/  F2FP.SATFINITE.E4M3.F32.PACK_AB_MERGE_C R66, R67, R66, RZ ;  /* 0x000000424342723e */ /* 0x000fc800048070ff */
[----:B------:R-:W-:Y:S02]  /*14920*/  F2FP.SATFINITE.E4M3.F32.PACK_AB_MERGE_C R185, R65, R64, R66 ;  /* 0x0000004041b9723e */ /* 0x000fe40004807042 */
[----:B------:R-:W0:Y:S08]  /*14930*/  MUFU.EX2 R69, R69 ;  /* 0x0000004500457308 */ /* 0x000e300000000800 */
[----:B------:R-:W2:Y:S01]  /*14940*/  MUFU.EX2 R70, R70 ;  /* 0x0000004600467308 */ /* 0x000ea20000000800 */
[----:B-1----:R-:W-:Y:S01]  /*14950*/  F2FP.SATFINITE.E4M3.F32.PACK_AB_MERGE_C R186, R29, R32, R3 ;  /* 0x000000201dba723e */ /* 0x002fe20004807003 */
[----:B------:R-:W-:-:S04]  /*14960*/  FADD.FTZ R32, R32, R33 ;  /* 0x0000002120207221 */ /* 0x000fc80000010000 */
[----:B------:R-:W-:Y:S02]  /*14970*/  FADD.FTZ R29, R29, R32 ;  /* 0x000000201d1d7221 */ /* 0x000fe40000010000 */
[----:B------:R-:W-:Y:S01]  /*14980*/  MUFU.EX2 R54, R54 ;  /* 0x0000003600367308 */ /* 0x000fe20000000800 */
[----:B0-----:R-:W-:-:S01]  /*14990*/  FADD.FTZ R3, R69, R0 ;  /* 0x0000000045037221 */ /* 0x001fc20000010000 */
[----:B------:R-:W-:-:S04]  /*149a0*/  FADD.FTZ R4, R28, R29 ;  /* 0x0000001d1c047221 */ /* 0x000fc80000010000 */
[----:B------:R-:W-:Y:S02]  /*149b0*/  FADD.FTZ R4, R51, R4 ;  /* 0x0000000433047221 */ /* 0x000fe40000010000 */
[----:B------:R-:W0:Y:S01]  /*149c0*/  MUFU.EX2 R47, R47 ;  /* 0x0000002f002f7308 */ /* 0x000e220000000800 */
[----:B--2---:R-:W-:-:S01]  /*149d0*/  FADD.FTZ R3, R70, R3 ;  /* 0x0000000346037221 */ /* 0x004fc20000010000 */
[----:B0-----:R-:W-:-:S03]  /*149e0*/  F2FP.SATFINITE.E4M3.F32.PACK_AB_MERGE_C R0, R47, R54, RZ ;  /* 0x000000362f00723e */ /* 0x001fc600048070ff */
[----:B------:R-:W-:Y:S01]  /*149f0*/  FADD.FTZ R54, R54, R3 ;  /* 0x0000000336367221 */ /* 0x000fe20000010000 */
[----:B------:R-:W-:-:S03]  /*14a00*/  F2FP.SATFINITE.E4M3.F32.PACK_AB_MERGE_C R187, R70, R69, R0 ;  /* 0x0000004546bb723e */ /* 0x000fc60004807000 */
[----:B------:R-:W-:Y:S01]  /*14a10*/  FADD.FTZ R3, R47, R54 ;  /* 0x000000362f037221 */ /* 0x000fe20000010000 */
[----:B------:R-:W-:Y:S01]  /*14a20*/  VIADD R0, R89, 0xfffffffe ;  /* 0xfffffffe59007836 */ /* 0x000fe20000000000 */
        /* <DEDUP_REMOVED lines=12> */
.L_x_4489:
[----:B------:R-:W-:-:S13]  /*14af0*/  ISETP.NE.AND P4, PT, R7, 0x1, PT ;  /* 0x000000010700780c */ /* 0x000fda0003f85270 */
[----:B------:R-:W0:Y:S02]  /*14b00*/  @P4 LDC.64 R12, c[0x0][0x9e8] ;  /* 0x00027a00ff0c4b82 */ /* 0x000e240000000a00 */
[----:B0-----:R-:W-:-:S05]  /*14b10*/  @P4 IMAD.HI.U32 R12, R8, R12, RZ ;  /* 0x0000000c080c4227 */ /* 0x001fca00078e00ff */
[----:B------:R-:W-:-:S07]  /*14b20*/  @P4 SHF.R.U32.HI R8, RZ, R13, R12 ;  /* 0x0000000dff084219 */ /* 0x000fce000001160c */
.L_x_4490:
[----:B------:R-:W-:Y:S05]  /*14b30*/  BSYNC B0 ;  /* 0x0000000000007941 */ /* 0x000fea0003800000 */
.L_x_4488:
[----:B------:R-:W-:-:S05]  /*14b40*/  IMAD R7, R8, R7, R7 ;  /* 0x0000000708077224 */ /* 0x000fca00078e0207 */
[----:B------:R-:W-:-:S07]  /*14b50*/  VIMNMX R6, R6, R7, PT ;  /* 0x0000000706067248 */ /* 0x000fce0003fe0100 */
.L_x_4487:
        /* <DEDUP_REMOVED lines=60> */
[----:B------:R-:W-:Y:S06]  /*14f20*/  @!P4 BRA `(.L_x_4491) ;  /* 0x000000380084c947 */ /* 0x000fec0003800000 */
[----:B------:R-:W-:-:S07]  /*14f30*/  IMAD.MOV.U32 R119, RZ, RZ, RZ ;  /* 0x000000ffff777224 */ /* 0x000fce00078e00ff */
.L_x_4510:
        /* <DEDUP_REMOVED lines=10> */
.L_x_4493:
[----:B------:R-:W-:Y:S01]  /*14fe0*/  IMAD R7, R13, 0x8, R16 ;  /* 0x000000080d077824 */ /* 0x000fe200078e0210 */
[----:B------:R-:W-:-:S04]  /*14ff0*/  SHF.L.U32 R6, R14, 0x1f, RZ ;  /* 0x0000001f0e067819 */ /* 0x000fc800000006ff */
[----:B------:R0:W1:Y:S01]  /*15000*/  SYNCS.PHASECHK.TRANS64.TRYWAIT P5, [R7+URZ+0x2a830], R6 ;  /* 0x02a83006070075a7 */ /* 0x00006200080a017f */
[----:B------:R-:W-:Y:S05]  /*15010*/  @!P0 BRA `(.L_x_4494) ;  /* 0x0000000000048947 */ /* 0x000fea0003800000 */
[----:B------:R-:W-:Y:S01]  /*15020*/  BPT.TRAP 0x1 ;  /* 0x000000040000795c */ /* 0x000fe20000300000 */
.L_x_4494:
[----:B------:R-:W-:Y:S04]  /*15030*/  BSSY B0, `(.L_x_4492) ;  /* 0x0000004000007945 */ /* 0x000fe80003800000 */
[----:B-1----:R-:W-:Y:S05]  /*15040*/  @P5 BRA `(.L_x_4495) ;  /* 0x0000000000085947 */ /* 0x002fea0003800000 */
[----:B------:R-:W1:Y:S02]  /*15050*/  SYNCS.PHASECHK.TRANS64.TRYWAIT P5, [R7+URZ+0x2a830], R6 ;  /* 0x02a83006070075a7 */ /* 0x000e6400080a017f */
[----:B-1----:R-:W-:Y:S05]  /*15060*/  @!P5 BRA `(.L_x_4496) ;  /* 0x000001640044d947 */ /* 0x002fea0003800000 */
.L_x_4495:
[----:B------:R-:W-:Y:S05]  /*15070*/  BSYNC B0 ;  /* 0x0000000000007941 */ /* 0x000fea0003800000 */
.L_x_4492:
[----:B01----:R-:W0:Y:S01]  /*15080*/  S2R R6, SR_TID.X ;  /* 0x0000000000067919 */ /* 0x003e220000002100 */
[----:B------:R-:W-:Y:S05]  /*15090*/  WARPSYNC.ALL ;  /* 0x0000000000007948 */ /* 0x000fea0003800000 */
[----:B------:R-:W-:Y:S02]  /*150a0*/  IMAD.MOV.U32 R7, RZ, RZ, -0x7fffffe0 ;  /* 0x80000020ff077424 */ /* 0x000fe400078e00ff */
[----:B------:R-:W-:Y:S02]  /*150b0*/  IMAD.MOV.U32 R121, RZ, RZ, -0x7fffffe0 ;  /* 0x80000020ff797424 */ /* 0x000fe400078e00ff */
[----:B------:R-:W-:Y:S01]  /*150c0*/  IMAD.MOV.U32 R21, RZ, RZ, -0x7fffffe0 ;  /* 0x80000020ff157424 */ /* 0x000fe200078e00ff */
[----:B------:R-:W-:Y:S01]  /*150d0*/  R2UR UR27, R7 ;  /* 0x00000000071b72ca */ /* 0x000fe200000e0000 */
[----:B------:R-:W-:Y:S01]  /*150e0*/  IMAD.MOV.U32 R9, RZ, RZ, -0x7fffffe0 ;  /* 0x80000020ff097424 */ /* 0x000fe200078e00ff */
[----:B------:R-:W-:-:S02]  /*150f0*/  R2UR UR19, R121 ;  /* 0x00000000791372ca */ /* 0x000fc400000e0000 */
[----:B------:R-:W-:Y:S02]  /*15100*/  R2UR UR7, R21 ;  /* 0x00000000150772ca */ /* 0x000fe400000e0000 */
[----:B------:R-:W-:Y:S02]  /*15110*/  R2UR UR11, R9 ;  /* 0x00000000090b72ca */ /* 0x000fe400000e0000 */
[----:B------:R-:W-:Y:S02]  /*15120*/  R2UR UR15, R21 ;  /* 0x00000000150f72ca */ /* 0x000fe400000e0000 */
[----:B------:R-:W-:Y:S02]  /*15130*/  R2UR UR23, R7 ;  /* 0x00000000071772ca */ /* 0x000fe400000e0000 */
        /* <DEDUP_REMOVED lines=8> */
[----:B------:R-:W-:Y:S02]  /*151c0*/  R2UR UR18, R120 ;  /* 0x00000000781272ca */ /* 0x000fe400000e0000 */
[----:B------:R-:W-:Y:S01]  /*151d0*/  R2UR UR6, R20 ;  /* 0x00000000140672ca */ /* 0x000fe200000e0000 */
[----:B------:R-:W-:Y:S01]  /*151e0*/  VIADD R20, R6, 0x202 ;  /* 0x0000020206147836 */ /* 0x000fe20000000000 */
[----:B------:R-:W-:Y:S01]  /*151f0*/  R2UR UR10, R8 ;  /* 0x00000000080a72ca */ /* 0x000fe200000e0000 */
[----:B------:R-:W-:-:S03]  /*15200*/  VIADD R6, R6, 0x402 ;  /* 0x0000040206067836 */ /* 0x000fc60000000000 */
        /* <DEDUP_REMOVED lines=23> */
.L_x_4498:
[----:B------:R-:W-:Y:S01]  /*15380*/  SHF.L.U32 R6, R18, 0x1f, RZ ;  /* 0x0000001f12067819 */ /* 0x000fe200000006ff */
[----:B------:R-:W-:-:S04]  /*15390*/  IMAD R7, R19, 0x8, R16 ;  /* 0x0000000813077824 */ /* 0x000fc800078e0210 */
[----:B------:R0:W1:Y:S01]  /*153a0*/  SYNCS.PHASECHK.TRANS64.TRYWAIT P4, [R7+URZ+0x2a850], R6 ;  /* 0x02a85006070075a7 */ /* 0x000062000808017f */
[----:B------:R-:W-:Y:S05]  /*153b0*/  @!P0 BRA `(.L_x_4499) ;  /* 0x0000000000048947 */ /* 0x000fea0003800000 */
[----:B------:R-:W-:Y:S01]  /*153c0*/  BPT.TRAP 0x1 ;  /* 0x000000040000795c */ /* 0x000fe20000300000 */
.L_x_4499:
[----:B-1----:R-:W-:Y:S05]  /*153d0*/  @P4 BRA `(.L_x_4497) ;  /* 0x0000000000084947 */ /* 0x002fea0003800000 */
[----:B------:R-:W1:Y:S02]  /*153e0*/  SYNCS.PHASECHK.TRANS64.TRYWAIT P4, [R7+URZ+0x2a850], R6 ;  /* 0x02a85006070075a7 */ /* 0x000e64000808017f */
[----:B-1----:R-:W-:Y:S05]  /*153f0*/  @!P4 BRA `(.L_x_4500) ;  /* 0x000001600074c947 */ /* 0x002fea0003800000 */
.L_x_4497:
[----:B01----:R-:W-:Y:S01]  /*15400*/  VIADD R6, R16, 0x400 ;  /* 0x0000040010067836 */ /* 0x003fe20000000000 */
[----:B------:R-:W-:Y:S05]  /*15410*/  WARPSYNC.ALL ;  /* 0x0000000000007948 */ /* 0x000fea0003800000 */
[----:B------:R-:W-:Y:S01]  /*15420*/  SHF.R.U32.HI R6, RZ, 0x4, R6 ;  /* 0x00000004ff067819 */ /* 0x000fe20000011606 */
[----:B------:R-:W-:Y:S01]  /*15430*/  IMAD.MOV.U32 R7, RZ, RZ, 0x40000040 ;  /* 0x40000040ff077424 */ /* 0x000fe200078e00ff */
[----:B------:R-:W-:Y:S01]  /*15440*/  WARPGROUP.ARRIVE ;  /* 0x00000000000079c5 */ /* 0x000fe20000000000 */
[----:B------:R-:W-:Y:S01]  /*15450*/  IMAD.MOV.U32 R9, RZ, RZ, 0x40000040 ;  /* 0x40000040ff097424 */ /* 0x000fe200078e00ff */
[----:B------:R-:W-:Y:S01]  /*15460*/  LOP3.LUT R6, R6, 0x3fff, RZ, 0xc0, !PT ;  /* 0x00003fff06067812 */ /* 0x000fe200078ec0ff */
[----:B------:R-:W-:Y:S01]  /*15470*/  FMUL.FTZ R20, R2, R125 ;  /* 0x0000007d02147220 */ /* 0x000fe20000410000 */
[----:B------:R-:W-:Y:S01]  /*15480*/  R2UR UR7, R7 ;  /* 0x00000000070772ca */ /* 0x000fe200000e0000 */
[----:B------:R-:W-:Y:S01]  /*15490*/  IMAD.MOV.U32 R7, RZ, RZ, 0x40000040 ;  /* 0x40000040ff077424 */ /* 0x000fe200078e00ff */
[----:B------:R-:W-:Y:S01]  /*154a0*/  LOP3.LUT R6, R6, 0x10000, RZ, 0xfc, !PT ;  /* 0x0001000006067812 */ /* 0x000fe200078efcff */
[C---:B------:R-:W-:Y:S01]  /*154b0*/  FMUL.FTZ R125, R2.reuse, R130 ;  /* 0x00000082027d7220 */ /* 0x040fe20000410000 */
        /* <DEDUP_REMOVED lines=21> */
[----:B------:R-:W-:Y:S01]  /*15610*/  QGMMA.64x192x32.F32.E4M3.E4M3 R24, R196, gdesc[UR4], R24, gsb0 ;  /* 0x02e00004c4187df3 */ /* 0x000fe20008000818 */
[----:B------:R-:W-:Y:S01]  /*15620*/  R2UR UR6, R8 ;  /* 0x00000000080672ca */ /* 0x000fe200000e0000 */
[----:B------:R-:W-:Y:S01]  /*15630*/  VIADD R8, R6, 0x4 ;  /* 0x0000000406087836 */ /* 0x000fe20000000000 */
[----:B------:R-:W-:Y:S01]  /*15640*/  R2UR UR7, R9 ;  /* 0x00000000090772ca */ /* 0x000fe200000e0000 */
[----:B------:R-:W-:-:S02]  /*15650*/  IMAD.MOV.U32 R9, RZ, RZ, 0x40000040 ;  /* 0x40000040ff097424 */ /* 0x000fc400078e00ff */
[----:B------:R-:W-:Y:S01]  /*15660*/  FMUL.FTZ R128, R2, R135 ;  /* 0x0000008702807220 */ /* 0x000fe20000410000 */
[----:B------:R-:W-:Y:S02]  /*15670*/  VIADD R6, R6, 0x6 ;  /* 0x0000000606067836 */ /* 0x000fe40000000000 */
        /* <DEDUP_REMOVED lines=10> */
[----:B------:R-:W-:-:S02]  /*15720*/  IMAD.SHL.U32 R176, R0, 0x80, RZ ;  /* 0x0000008000b07824 */ /* 0x000fc400078e00ff */
        /* <DEDUP_REMOVED lines=20> */
[----:B------:R-:W0:Y:S04]  /*15870*/  MUFU.TANH R15, R15 ;  /* 0x0000000f000f7308 */ /* 0x000e280000002400 */
[----:B------:R-:W-:-:S04]  /*15880*/  IADD3 R181, -R201, R180, R202 ;  /* 0x000000b4c9b57210 */ /* 0x000fc80007ffe1ca */
[----:B------:R-:W1:Y:S01]  /*15890*/  MUFU.TANH R18, R18 ;  /* 0x0000001200127308 */ /* 0x000e620000002400 */
[C---:B------:R-:W-:Y:S02]  /*158a0*/  VIADD R180, R181.reuse, UR34 ;  /* 0x00000022b5b47c36 */ /* 0x040fe40008000000 */
        /* <DEDUP_REMOVED lines=22> */
[----:B------:R-:W5:Y:S01]  /*15a10*/  S2R R199, SR_TID.X ;  /* 0x0000000000c77919 */ /* 0x000f620000002100 */
[----:B------:R-:W0:Y:S01]  /*15a20*/  MUFU.TANH R146, R146 ;  /* 0x0000009200927308 */ /* 0x000e220000002400 */
[----:B------:R-:W-:Y:S01]  /*15a30*/  QGMMA.64x192x32.F32.E4M3.E4M3 R24, R192, gdesc[UR4], R24, gsb0 ;  /* 0x02e00004c0187df3 */ /* 0x000fe20008000818 */
[----:B------:R-:W-:Y:S02]  /*15a40*/  R2UR UR6, R8 ;  /* 0x00000000080672ca */ /* 0x000fe400000e0000 */
        /* <DEDUP_REMOVED lines=16> */
[----:B------:R-:W0:Y:S01]  /*15b50*/  MUFU.TANH R122, R122 ;  /* 0x0000007a007a7308 */ /* 0x000e220000002400 */
[----:B-----5:R-:W-:-:S07]  /*15b60*/  SHF.R.U32.HI R199, RZ, 0x7, R199 ;  /* 0x00000007ffc77819 */ /* 0x020fce00000116c7 */
        /* <DEDUP_REMOVED lines=25> */
[----:B------:R-:W-:Y:S01]  /*15d00*/  QGMMA.64x192x32.F32.E4M3.E4M3 R24, R188, gdesc[UR4], R24, gsb0 ;  /* 0x02e00004bc187df3 */ /* 0x000fe20008000818 */
[----:B------:R-:W-:Y:S01]  /*15d10*/  R2UR UR6, R6 ;  /* 0x00000000060672ca */ /* 0x000fe200000e0000 */
[----:B------:R-:W-:Y:S01]  /*15d20*/  IMAD.IADD R6, R220, 0x1, R207 ;  /* 0x00000001dc067824 */ /* 0x000fe200078e02cf */
[----:B------:R-:W-:-:S04]  /*15d30*/  R2UR UR7, R7 ;  /* 0x00000000070772ca */ /* 0x000fc800000e0000 */
[----:B------:R-:W0:Y:S01]  /*15d40*/  MUFU.TANH R166, R166 ;  /* 0x000000a600a67308 */ /* 0x000e220000002400 */
[----:B------:R-:W5:Y:S07]  /*15d50*/  @P2 LDC R7, c[0x0][0x44c] ;  /* 0x00011300ff072b82 */ /* 0x000f6e0000000800 */
[----:B------:R-:W0:Y:S08]  /*15d60*/  MUFU.TANH R163, R163 ;  /* 0x000000a300a37308 */ /* 0x000e300000002400 */
[----:B------:R-:W0:Y:S08]  /*15d70*/  MUFU.TANH R164, R164 ;  /* 0x000000a400a47308 */ /* 0x000e300000002400 */
[----:B------:R-:W0:Y:S01]  /*15d80*/  MUFU.TANH R169, R169 ;  /* 0x000000a900a97308 */ /* 0x000e220000002400 */
[----:B-----5:R-:W-:-:S05]  /*15d90*/  @P2 IMAD.HI.U32 R7, R6, R7, RZ ;  /* 0x0000000706072227 */ /* 0x020fca00078e00ff */
[----:B-1----:R-:W-:Y:S01]  /*15da0*/  @P2 SHF.R.U32.HI R6, RZ, R8, R7 ;  /* 0x00000008ff062219 */ /* 0x002fe20000011607 */
[C---:B------:R-:W-:Y:S01]  /*15db0*/  FMUL.FTZ R7, R2.reuse, R120 ;  /* 0x0000007802077220 */ /* 0x040fe20000410000 */
[----:B------:R-:W-:Y:S02]  /*15dc0*/  @!P1 IMAD R120, R13, 0x8, R16 ;  /* 0x000000080d789824 */ /* 0x000fe400078e0210 */
[----:B------:R-:W-:Y:S01]  /*15dd0*/  FMUL.FTZ R8, R2, R121 ;  /* 0x0000007902087220 */ /* 0x000fe20000410000 */
[----:B------:R-:W1:Y:S01]  /*15de0*/  MUFU.TANH R170, R170 ;  /* 0x000000aa00aa7308 */ /* 0x000e620000002400 */
[----:B------:R-:W-:-:S05]  /*15df0*/  @!P1 VIADD R120, R120, 0x2a840 ;  /* 0x0002a84078789836 */ /* 0x000fca0000000000 */
[----:B------:R-:W-:Y:S02]  /*15e00*/  @!P1 PRMT R121, RZ, 0x654, R120 ;  /* 0x00000654ff799816 */ /* 0x000fe40000000078 */
        /* <DEDUP_REMOVED lines=15> */
[----:B------:R-:W-:Y:S03]  /*15f00*/  QGMMA.64x192x32.F32.E4M3.E4M3 R24, R184, gdesc[UR4], R24, gsb0 ;  /* 0x02e00004b8187df3 */ /* 0x000fe60008000818 */
        /* <DEDUP_REMOVED lines=19> */
.L_x_4503:
[----:B------:R-:W-:-:S05]  /*16040*/  IMAD.U32 R185, RZ, RZ, UR32 ;  /* 0x00000020ffb97e24 */ /* 0x000fca000f8e00ff */
[----:B------:R-:W-:-:S13]  /*16050*/  ISETP.NE.AND P4, PT, R185, 0x1, PT ;  /* 0x00000001b900780c */ /* 0x000fda0003f85270 */
[----:B------:R-:W0:Y:S02]  /*16060*/  @P4 LDC.64 R120, c[0x0][0x9e8] ;  /* 0x00027a00ff784b82 */ /* 0x000e240000000a00 */
[----:B0-----:R-:W-:-:S05]  /*16070*/  @P4 IMAD.HI.U32 R120, R184, R120, RZ ;  /* 0x00000078b8784227 */ /* 0x001fca00078e00ff */
[----:B------:R-:W-:-:S07]  /*16080*/  @P4 SHF.R.U32.HI R184, RZ, R121, R120 ;  /* 0x00000079ffb84219 */ /* 0x000fce0000011678 */
.L_x_4504:
[----:B------:R-:W-:Y:S05]  /*16090*/  BSYNC B0 ;  /* 0x0000000000007941 */ /* 0x000fea0003800000 */
.L_x_4502:
[----:B------:R-:W-:-:S04]  /*160a0*/  IMAD R184, R184, R185, -R176 ;  /* 0x000000b9b8b87224 */ /* 0x000fc800078e0ab0 */
[----:B------:R-:W-:-:S05]  /*160b0*/  IMAD R184, R203, -0x2, R184 ;  /* 0xfffffffecbb87824 */ /* 0x000fca00078e02b8 */
[----:B------:R-:W-:Y:S02]  /*160c0*/  VIADDMNMX R182, R184, R185, R182, PT ;  /* 0x000000b9b8b67246 */ /* 0x000fe400038001b6 */
[----:B------:R-:W-:-:S07]  /*160d0*/  VIMNMX R183, R183, R184, !PT ;  /* 0x000000b8b7b77248 */ /* 0x000fce0007fe0100 */
.L_x_4501:
        /* <DEDUP_REMOVED lines=113> */
.L_x_4507:
[----:B------:R-:W-:-:S05]  /*167f0*/  IMAD.U32 R183, RZ, RZ, UR32 ;  /* 0x00000020ffb77e24 */ /* 0x000fca000f8e00ff */
[----:B------:R-:W-:-:S13]  /*16800*/  ISETP.NE.AND P5, PT, R183, 0x1, PT ;  /* 0x00000001b700780c */ /* 0x000fda0003fa5270 */
[----:B------:R-:W0:Y:S02]  /*16810*/  @P5 LDC.64 R6, c[0x0][0x9e8] ;  /* 0x00027a00ff065b82 */ /* 0x000e240000000a00 */
[----:B0-----:R-:W-:-:S05]  /*16820*/  @P5 IMAD.HI.U32 R6, R121, R6, RZ ;  /* 0x0000000679065227 */ /* 0x001fca00078e00ff */
[----:B------:R-:W-:-:S07]  /*16830*/  @P5 SHF.R.U32.HI R121, RZ, R7, R6 ;  /* 0x00000007ff795219 */ /* 0x000fce0000011606 */
.L_x_4508:
[----:B------:R-:W-:Y:S05]  /*16840*/  BSYNC B0 ;  /* 0x0000000000007941 */ /* 0x000fea0003800000 */
.L_x_4506:
[----:B------:R-:W-:-:S04]  /*16850*/  IMAD R176, R121, R183, -R176 ;  /* 0x000000b779b07224 */ /* 0x000fc800078e0ab0 */
[----:B------:R-:W-:-:S05]  /*16860*/  IMAD R176, R203, -0x2, R176 ;  /* 0xfffffffecbb07824 */ /* 0x000fca00078e02b0 */
[----:B------:R-:W-:Y:S02]  /*16870*/  VIADDMNMX R180, R176, R183, R180, PT ;  /* 0x000000b7b0b47246 */ /* 0x000fe400038001b4 */
[----:B------:R-:W-:-:S07]  /*16880*/  VIMNMX R181, R181, R176, !PT ;  /* 0x000000b0b5b57248 */ /* 0x000fce0007fe0100 */
.L_x_4505:
        /* <DEDUP_REMOVED lines=90> */
[----:B0-----:R-:W-:Y:S01]  /*16e30*/  FMNMX.FTZ R121, R7, R6, !PT ;  /* 0x0000000607797209 */ /* 0x001fe20007810000 */
[----:B------:R-:W-:Y:S01]  /*16e40*/  IMAD.U32 R7, RZ, RZ, UR43 ;  /* 0x0000002bff077e24 */ /* 0x000fe2000f8e00ff */
        /* <DEDUP_REMOVED lines=13> */
[----:B------:R-:W-:-:S03]  /*16f20*/  FFMA.FTZ R7, R6, R7, -8 ;  /* 0xc100000006077423 */ /* 0x000fc60000010007 */
        /* <DEDUP_REMOVED lines=23> */
[C---:B------:R-:W-:Y:S02]  /*170a0*/  ISETP.GT.AND P5, PT, R181.reuse, RZ, P4 ;  /* 0x000000ffb500720c */ /* 0x040fe400027a4270 */
[----:B------:R-:W-:Y:S02]  /*170b0*/  ISETP.GT.AND P4, PT, R181, 0x79, P4 ;  /* 0x00000079b500780c */ /* 0x000fe40002784270 */
[C---:B------:R-:W-:Y:S02]  /*170c0*/  ISETP.LT.OR P5, PT, R180.reuse, 0x1, P5 ;  /* 0x00000001b400780c */ /* 0x040fe40002fa1670 */
[----:B------:R-:W-:Y:S02]  /*170d0*/  ISETP.LT.OR P4, PT, R180, 0x7a, P4 ;  /* 0x0000007ab400780c */ /* 0x000fe40002781670 */
[----:B------:R-:W-:-:S02]  /*170e0*/  FSEL R9, R9, -INF , !P5 ;  /* 0xff80000009097808 */ /* 0x000fc40006800000 */
[----:B------:R-:W-:Y:S02]  /*170f0*/  FSETP.NEU.FTZ.AND P5, PT, R6, -INF , PT ;  /* 0xff8000000600780b */ /* 0x000fe40003fbd000 */
[----:B------:R-:W-:Y:S02]  /*17100*/  FSEL R177, R177, -INF , !P4 ;  /* 0xff800000b1b17808 */ /* 0x000fe40006000000 */
[----:B------:R-:W-:-:S05]  /*17110*/  FSEL R7, R7, RZ, P5 ;  /* 0x000000ff07077208 */ /* 0x000fca0002800000 */
        /* <DEDUP_REMOVED lines=20> */
[----:B0-----:R-:W-:-:S01]  /*17260*/  FFMA.FTZ R176, R137, UR43, -R7 ;  /* 0x0000002b89b07c23 */ /* 0x001fc20008010807 */
[----:B------:R-:W-:Y:S01]  /*17270*/  FMNMX.FTZ R124, R126, R181, !PT ;  /* 0x000000b57e7c7209 */ /* 0x000fe20007810000 */
[----:B------:R-:W-:-:S01]  /*17280*/  FFMA.FTZ R173, R174, UR43, -R7 ;  /* 0x0000002baead7c23 */ /* 0x000fc20008010807 */
[----:B------:R-:W-:Y:S01]  /*17290*/  FSEL R174, R6, RZ, P5 ;  /* 0x000000ff06ae7208 */ /* 0x000fe20002800000 */
[----:B------:R-:W-:Y:S01]  /*172a0*/  MUFU.EX2 R121, R121 ;  /* 0x0000007900797308 */ /* 0x000fe20000000800 */
[----:B------:R-:W-:-:S03]  /*172b0*/  FMNMX.FTZ R133, R127, R124, !PT ;  /* 0x0000007c7f857209 */ /* 0x000fc60007810000 */
[----:B------:R-:W-:Y:S01]  /*172c0*/  FADD.FTZ R174, -R174, R11 ;  /* 0x0000000baeae7221 */ /* 0x000fe20000010100 */
[----:B------:R-:W-:Y:S01]  /*172d0*/  FMNMX.FTZ R130, R128, R133, !PT ;  /* 0x0000008580827209 */ /* 0x000fe20007810000 */
[----:B------:R-:W-:Y:S02]  /*172e0*/  FFMA.FTZ R133, R134, UR43, -R7 ;  /* 0x0000002b86857c23 */ /* 0x000fe40008010807 */
[----:B------:R0:W-:Y:S01]  /*172f0*/  MUFU.EX2 R124, R180 ;  /* 0x000000b4007c7308 */ /* 0x0001e20000000800 */
[----:B------:R-:W-:Y:S01]  /*17300*/  FMNMX.FTZ R181, R131, R130, !PT ;  /* 0x0000008283b57209 */ /* 0x000fe20007810000 */
[----:B------:R-:W-:-:S03]  /*17310*/  FMUL.FTZ R174, R174, UR43 ;  /* 0x0000002baeae7c20 */ /* 0x000fc60008410000 */
[----:B------:R-:W-:-:S03]  /*17320*/  FMNMX.FTZ R130, R132, R181, !PT ;  /* 0x000000b584827209 */ /* 0x000fc60007810000 */
[----:B------:R-:W1:Y:S01]  /*17330*/  MUFU.EX2 R174, R174 ;  /* 0x000000ae00ae7308 */ /* 0x000e620000000800 */
[----:B------:R-:W-:Y:S01]  /*17340*/  FMNMX.FTZ R137, R135, R130, !PT ;  /* 0x0000008287897209 */ /* 0x000fe20007810000 */
[----:B0-----:R-:W-:-:S03]  /*17350*/  FFMA.FTZ R180, R141, UR43, -R7 ;  /* 0x0000002b8db47c23 */ /* 0x001fc60008010807 */
[----:B------:R-:W-:Y:S01]  /*17360*/  FMNMX.FTZ R134, R136, R137, !PT ;  /* 0x0000008988867209 */ /* 0x000fe20007810000 */
[----:B------:R-:W-:-:S02]  /*17370*/  FFMA.FTZ R137, R138, UR43, -R7 ;  /* 0x0000002b8a897c23 */ /* 0x000fc40008010807 */
[----:B------:R0:W-:Y:S01]  /*17380*/  MUFU.EX2 R130, R176 ;  /* 0x000000b000827308 */ /* 0x0001e20000000800 */
[----:B------:R-:W-:-:S04]  /*17390*/  FMNMX.FTZ R181, R139, R134, !PT ;  /* 0x000000868bb57209 */ /* 0x000fc80007810000 */
[----:B------:R-:W-:-:S03]  /*173a0*/  FMNMX.FTZ R134, R140, R181, !PT ;  /* 0x000000b58c867209 */ /* 0x000fc60007810000 */
[----:B------:R-:W-:Y:S01]  /*173b0*/  MUFU.EX2 R8, R8 ;  /* 0x0000000800087308 */ /* 0x000fe20000000800 */
        /* <DEDUP_REMOVED lines=24> */
[----:B------:R-:W-:-:S04]  /*17540*/  FMNMX.FTZ R153, R167, R146, !PT ;  /* 0x00000092a7997209 */ /* 0x000fc80007810000 */
[----:B------:R-:W-:Y:S01]  /*17550*/  FMNMX.FTZ R150, R168, R153, !PT ;  /* 0x00000099a8967209 */ /* 0x000fe20007810000 */
[----:B------:R-:W-:-:S01]  /*17560*/  FFMA.FTZ R153, R154, UR43, -R7 ;  /* 0x0000002b9a997c23 */ /* 0x000fc20008010807 */
[--C-:B------:R-:W-:Y:S01]  /*17570*/  FFMA.FTZ R154, R161, UR43, -R7.reuse ;  /* 0x0000002ba19a7c23 */ /* 0x100fe20008010807 */
[----:B------:R2:W-:Y:S01]  /*17580*/  MUFU.EX2 R146, R176 ;  /* 0x000000b000927308 */ /* 0x0005e20000000800 */
        /* <DEDUP_REMOVED lines=8> */
[----:B0-----:R-:W-:-:S04]  /*17610*/  FMNMX.FTZ R180, R175, R150, !PT ;  /* 0x00000096afb47209 */ /* 0x001fc80007810000 */
[----:B------:R-:W-:-:S03]  /*17620*/  FMNMX.FTZ R180, R177, R180, !PT ;  /* 0x000000b4b1b47209 */ /* 0x000fc60007810000 */
[----:B------:R-:W-:Y:S02]  /*17630*/  MUFU.EX2 R129, R129 ;  /* 0x0000008100817308 */ /* 0x000fe40000000800 */
[----:B------:R-:W2:Y:S06]  /*17640*/  SHFL.BFLY PT, R181, R180, 0x2, 0x1f ;  /* 0x0c401f00b4b57f89 */ /* 0x000eac00000e0000 */
[----:B------:R-:W-:Y:S08]  /*17650*/  MUFU.EX2 R133, R133 ;  /* 0x0000008500857308 */ /* 0x000ff00000000800 */
[----:B------:R-:W-:Y:S08]  /*17660*/  MUFU.EX2 R137, R137 ;  /* 0x0000008900897308 */ /* 0x000ff00000000800 */
[----:B------:R-:W-:Y:S01]  /*17670*/  MUFU.EX2 R141, R141 ;  /* 0x0000008d008d7308 */ /* 0x000fe20000000800 */
[----:B--2---:R-:W-:-:S05]  /*17680*/  FMNMX.FTZ R176, R180, R181, !PT ;  /* 0x000000b5b4b07209 */ /* 0x004fca0007810000 */
        /* <DEDUP_REMOVED lines=20> */
[----:B------:R-:W-:Y:S01]  /*177d0*/  FSEL R143, R7, RZ, P4 ;  /* 0x000000ff078f7208 */ /* 0x000fe20002000000 */
[----:B------:R-:W-:Y:S01]  /*177e0*/  MUFU.EX2 R178, R178 ;  /* 0x000000b200b27308 */ /* 0x000fe20000000800 */
[----:B------:R-:W-:-:S01]  /*177f0*/  FFMA.FTZ R122, R122, UR43, -R176 ;  /* 0x0000002b7a7a7c23 */ /* 0x000fc200080108b0 */
[--C-:B------:R-:W-:Y:S01]  /*17800*/  FFMA.FTZ R126, R126, UR43, -R176.reuse ;  /* 0x0000002b7e7e7c23 */ /* 0x100fe200080108b0 */
[----:B------:R-:W-:-:S01]  /*17810*/  FFMA.FTZ R128, R128, UR43, -R176 ;  /* 0x0000002b80807c23 */ /* 0x000fc200080108b0 */
[----:B------:R-:W-:Y:S01]  /*17820*/  FADD.FTZ R143, -R143, R10 ;  /* 0x0000000a8f8f7221 */ /* 0x000fe20000010100 */
[----:B------:R-:W-:-:S01]  /*17830*/  FFMA.FTZ R10, R144, UR43, -R176 ;  /* 0x0000002b900a7c23 */ /* 0x000fc200080108b0 */
[--C-:B------:R-:W-:Y:S01]  /*17840*/  FFMA.FTZ R132, R132, UR43, -R176.reuse ;  /* 0x0000002b84847c23 */ /* 0x100fe200080108b0 */
[----:B------:R-:W-:-:S01]  /*17850*/  FFMA.FTZ R136, R136, UR43, -R176 ;  /* 0x0000002b88887c23 */ /* 0x000fc200080108b0 */
        /* <DEDUP_REMOVED lines=21> */
[----:B-1----:R-:W-:-:S04]  /*179b0*/  FFMA.FTZ R177, R174, R4, R121 ;  /* 0x00000004aeb17223 */ /* 0x002fc80000010079 */
[----:B------:R-:W1:Y:S01]  /*179c0*/  MUFU.EX2 R122, R122 ;  /* 0x0000007a007a7308 */ /* 0x000e620000000800 */
[----:B0-----:R-:W-:-:S01]  /*179d0*/  FFMA.FTZ R4, R143, R3, R178 ;  /* 0x000000038f047223 */ /* 0x001fc200000100b2 */
[----:B------:R-:W-:-:S03]  /*179e0*/  FADD.FTZ R177, R8, R177 ;  /* 0x000000b108b17221 */ /* 0x000fc60000010000 */
[----:B------:R-:W-:Y:S01]  /*179f0*/  FADD.FTZ R4, R9, R4 ;  /* 0x0000000409047221 */ /* 0x000fe20000010000 */
[----:B------:R-:W-:-:S02]  /*17a00*/  FADD.FTZ R180, R18, R177 ;  /* 0x000000b112b47221 */ /* 0x000fc40000010000 */
        /* <DEDUP_REMOVED lines=9> */
[----:B------:R2:W-:Y:S01]  /*17aa0*/  MUFU.EX2 R147, R148 ;  /* 0x0000009400937308 */ /* 0x0005e20000000800 */
[----:B-1----:R-:W-:-:S07]  /*17ab0*/  FADD.FTZ R3, R125, R4 ;  /* 0x000000047d037221 */ /* 0x002fce0000010000 */
[----:B------:R-:W1:Y:S01]  /*17ac0*/  MUFU.EX2 R127, R127 ;  /* 0x0000007f007f7308 */ /* 0x000e620000000800 */
[----:B--2---:R-:W-:-:S01]  /*17ad0*/  FADD.FTZ R148, R20, R177 ;  /* 0x000000b114947221 */ /* 0x004fc20000010000 */
[----:B0-----:R-:W-:-:S03]  /*17ae0*/  FADD.FTZ R4, R128, R3 ;  /* 0x0000000380047221 */ /* 0x001fc60000010000 */
[----:B------:R-:W-:-:S03]  /*17af0*/  FADD.FTZ R177, R123, R148 ;  /* 0x000000947bb17221 */ /* 0x000fc60000010000 */
[----:B------:R-:W0:Y:S01]  /*17b00*/  MUFU.EX2 R132, R132 ;  /* 0x0000008400847308 */ /* 0x000e220000000800 */
[----:B------:R-:W-:-:S04]  /*17b10*/  FADD.FTZ R148, R120, R177 ;  /* 0x000000b178947221 */ /* 0x000fc80000010000 */
[----:B------:R-:W-:-:S03]  /*17b20*/  FADD.FTZ R177, R129, R148 ;  /* 0x0000009481b17221 */ /* 0x000fc60000010000 */
[----:B------:R-:W2:Y:S01]  /*17b30*/  MUFU.EX2 R131, R131 ;  /* 0x0000008300837308 */ /* 0x000ea20000000800 */
[----:B------:R-:W-:-:S01]  /*17b40*/  FADD.FTZ R148, R124, R177 ;  /* 0x000000b17c947221 */ /* 0x000fc20000010000 */
[----:B-1----:R-:W-:-:S03]  /*17b50*/  FADD.FTZ R3, R127, R4 ;  /* 0x000000047f037221 */ /* 0x002fc60000010000 */
[----:B------:R-:W-:-:S03]  /*17b60*/  FADD.FTZ R177, R133, R148 ;  /* 0x0000009485b17221 */ /* 0x000fc60000010000 */
        /* <DEDUP_REMOVED lines=9> */
[----:B-1----:R-:W-:-:S01]  /*17c00*/  FADD.FTZ R4, R136, R3 ;  /* 0x0000000388047221 */ /* 0x002fc20000010000 */
[----:B------:R-:W-:-:S04]  /*17c10*/  FADD.FTZ R148, R138, R177 ;  /* 0x000000b18a947221 */ /* 0x000fc80000010000 */
[----:B------:R-:W-:Y:S02]  /*17c20*/  FADD.FTZ R177, R145, R148 ;  /* 0x0000009491b17221 */ /* 0x000fe40000010000 */
[----:B------:R-:W1:Y:S01]  /*17c30*/  MUFU.EX2 R139, R139 ;  /* 0x0000008b008b7308 */ /* 0x000e620000000800 */
[----:B0-----:R-:W-:-:S07]  /*17c40*/  FADD.FTZ R3, R135, R4 ;  /* 0x0000000487037221 */ /* 0x001fce0000010000 */
[----:B------:R-:W0:Y:S01]  /*17c50*/  MUFU.EX2 R10, R10 ;  /* 0x0000000a000a7308 */ /* 0x000e220000000800 */
[----:B--2---:R-:W-:-:S07]  /*17c60*/  FADD.FTZ R4, R140, R3 ;  /* 0x000000038c047221 */ /* 0x004fce0000010000 */
[----:B------:R-:W2:Y:S01]  /*17c70*/  MUFU.EX2 R144, R144 ;  /* 0x0000009000907308 */ /* 0x000ea20000000800 */
[----:B-1----:R-:W-:-:S01]  /*17c80*/  FADD.FTZ R3, R139, R4 ;  /* 0x000000048b037221 */ /* 0x002fc20000010000 */
[----:B------:R-:W-:-:S06]  /*17c90*/  FADD.FTZ R4, R142, R177 ;  /* 0x000000b18e047221 */ /* 0x000fcc0000010000 */
        /* <DEDUP_REMOVED lines=13> */
[----:B------:R-:W-:-:S06]  /*17d70*/  FADD.FTZ R177, R157, R148 ;  /* 0x000000949db17221 */ /* 0x000fcc0000010000 */
        /* <DEDUP_REMOVED lines=44> */
.L_x_4509:
[----:B------:R-:W-:Y:S01]  /*18040*/  F2FP.SATFINITE.E4M3.F32.PACK_AB_MERGE_C R18, R183, R18, RZ ;  /* 0x00000012b712723e */ /* 0x000fe200048070ff */
[-C--:B------:R-:W-:Y:S01]  /*18050*/  FMUL.FTZ R24, R24, R174.reuse ;  /* 0x000000ae18187220 */ /* 0x080fe20000410000 */
[----:B------:R-:W-:Y:S01]  /*18060*/  F2FP.SATFINITE.E4M3.F32.PACK_AB_MERGE_C R15, R122, R15, RZ ;  /* 0x0000000f7a0f723e */ /* 0x000fe200048070ff */
[----:B------:R-:W-:Y:S01]  /*18070*/  FMUL.FTZ R25, R25, R174 ;  /* 0x000000ae19197220 */ /* 0x000fe20000410000 */
[----:B------:R-:W-:Y:S01]  /*18080*/  F2FP.SATFINITE.E4M3.F32.PACK_AB_MERGE_C R196, R8, R121, R18 ;  /* 0x0000007908c4723e */ /* 0x000fe20004807012 */
        /* <DEDUP_REMOVED lines=131> */
[----:B------:R-:W-:Y:S02]  /*188c0*/  IMAD.MOV.U32 R11, RZ, RZ, R6 ;  /* 0x000000ffff0b7224 */ /* 0x000fe400078e0006 */
[----:B------:R-:W-:Y:S02]  /*188d0*/  IMAD.MOV.U32 R18, RZ, RZ, R14 ;  /* 0x000000ffff127224 */ /* 0x000fe400078e000e */
[----:B------:R-:W-:Y:S01]  /*188e0*/  IMAD.MOV.U32 R19, RZ, RZ, R13 ;  /* 0x000000ffff137224 */ /* 0x000fe200078e000d */
[----:B0-----:R-:W-:Y:S06]  /*188f0*/  @P4 BRA `(.L_x_4510) ;  /* 0xffffffc400904947 */ /* 0x001fec000383ffff */
[----:B------:R-:W-:Y:S02]  /*18900*/  IMAD.MOV.U32 R10, RZ, RZ, R7 ;  /* 0x000000ffff0a7224 */ /* 0x000fe400078e0007 */
[----:B------:R-:W-:Y:S02]  /*18910*/  IMAD.MOV.U32 R11, RZ, RZ, R6 ;  /* 0x000000ffff0b7224 */ /* 0x000fe400078e0006 */
[----:B------:R-:W-:Y:S02]  /*18920*/  IMAD.MOV.U32 R19, RZ, RZ, R13 ;  /* 0x000000ffff137224 */ /* 0x000fe400078e000d */
[----:B------:R-:W-:-:S07]  /*18930*/  IMAD.MOV.U32 R18, RZ, RZ, R14 ;  /* 0x000000ffff127224 */ /* 0x000fce00078e000e */
.L_x_4491:
        /* <DEDUP_REMOVED lines=11> */
[----:B------:R-:W-:-:S04]  /*189f0*/  IMAD.IADD R6, R6, 0x1, R9 ;  /* 0x0000000106067824 */ /* 0x000fc800078e0209 */
[----:B------:R-:W-:Y:S01]  /*18a00*/  VIADD R8, R6, -UR6 ;  /* 0x8000000606087c36 */ /* 0x000fe20008000000 */
        /* <DEDUP_REMOVED lines=12> */
.L_x_4513:
[----:B------:R-:W-:-:S13]  /*18ad0*/  ISETP.NE.AND P2, PT, R12, 0x1, PT ;  /* 0x000000010c00780c */ /* 0x000fda0003f45270 */
[----:B------:R-:W0:Y:S02]  /*18ae0*/  @P2 LDC.64 R6, c[0x0][0x9e8] ;  /* 0x00027a00ff062b82 */ /* 0x000e240000000a00 */
[----:B0-----:R-:W-:-:S05]  /*18af0*/  @P2 IMAD.HI.U32 R6, R9, R6, RZ ;  /* 0x0000000609062227 */ /* 0x001fca00078e00ff */
[----:B------:R-:W-:-:S07]  /*18b00*/  @P2 SHF.R.U32.HI R9, RZ, R7, R6 ;  /* 0x00000007ff092219 */ /* 0x000fce0000011606 */
.L_x_4514:
[----:B------:R-:W-:Y:S05]  /*18b10*/  BSYNC B0 ;  /* 0x0000000000007941 */ /* 0x000fea0003800000 */
.L_x_4512:
[----:B------:R-:W-:-:S05]  /*18b20*/  IMAD R9, R9, R12, RZ ;  /* 0x0000000c09097224 */ /* 0x000fca00078e02ff */
[----:B------:R-:W-:-:S07]  /*18b30*/  VIMNMX R8, R8, R9, !PT ;  /* 0x0000000908087248 */ /* 0x000fce0007fe0100 */
.L_x_4511:
        /* <DEDUP_REMOVED lines=10> */
.L_x_4526:
        /* <DEDUP_REMOVED lines=8> */
.L_x_4517:
[----:B------:R-:W-:Y:S01]  /*18c60*/  VIADD R7, R19, 0x1 ;  /* 0x0000000113077836 */ /* 0x000fe20000000000 */
[----:B------:R-:W-:-:S04]  /*18c70*/  SHF.L.U32 R8, R18, 0x1f, RZ ;  /* 0x0000001f12087819 */ /* 0x000fc800000006ff */
[----:B------:R-:W-:-:S04]  /*18c80*/  ISETP.NE.AND P3, PT, R7, 0x2, PT ;  /* 0x000000020700780c */ /* 0x000fc80003f65270 */
[----:B------:R-:W-:-:S05]  /*18c90*/  SEL R7, R7, RZ, P3 ;  /* 0x000000ff07077207 */ /* 0x000fca0001800000 */
[----:B------:R-:W-:-:S04]  /*18ca0*/  IMAD R7, R7, 0x8, R16 ;  /* 0x0000000807077824 */ /* 0x000fc800078e0210 */
[----:B------:R0:W1:Y:S01]  /*18cb0*/  SYNCS.PHASECHK.TRANS64.TRYWAIT P3, [R7+URZ+0x2a830], R8 ;  /* 0x02a83008070075a7 */ /* 0x000062000806017f */
[----:B------:R-:W-:Y:S05]  /*18cc0*/  @!P0 BRA `(.L_x_4518) ;  /* 0x0000000000048947 */ /* 0x000fea0003800000 */
[----:B------:R-:W-:Y:S01]  /*18cd0*/  BPT.TRAP 0x1 ;  /* 0x000000040000795c */ /* 0x000fe20000300000 */
.L_x_4518:
[----:B------:R-:W-:Y:S04]  /*18ce0*/  BSSY B0, `(.L_x_4516) ;  /* 0x0000004000007945 */ /* 0x000fe80003800000 */
[----:B-1----:R-:W-:Y:S05]  /*18cf0*/  @P3 BRA `(.L_x_4519) ;  /* 0x0000000000083947 */ /* 0x002fea0003800000 */
[----:B------:R-:W1:Y:S02]  /*18d00*/  SYNCS.PHASECHK.TRANS64.TRYWAIT P3, [R7+URZ+0x2a830], R8 ;  /* 0x02a83008070075a7 */ /* 0x000e64000806017f */
[----:B-1----:R-:W-:Y:S05]  /*18d10*/  @!P3 BRA `(.L_x_4520) ;  /* 0x000001280040b947 */ /* 0x002fea0003800000 */
.L_x_4519:
[----:B------:R-:W-:Y:S05]  /*18d20*/  BSYNC B0 ;  /* 0x0000000000007941 */ /* 0x000fea0003800000 */
.L_x_4516:
[----:B01----:R-:W0:Y:S01]  /*18d30*/  S2R R7, SR_TID.X ;  /* 0x0000000000077919 */ /* 0x003e220000002100 */
[----:B------:R-:W-:Y:S01]  /*18d40*/  VIADD R15, R19, 0x1 ;  /* 0x00000001130f7836 */ /* 0x000fe20000000000 */
[----:B------:R-:W-:Y:S05]  /*18d50*/  WARPSYNC.ALL ;  /* 0x0000000000007948 */ /* 0x000fea0003800000 */
[C---:B------:R-:W-:Y:S01]  /*18d60*/  ISETP.NE.AND P3, PT, R15.reuse, 0x2, PT ;  /* 0x000000020f00780c */ /* 0x040fe20003f65270 */
[----:B------:R-:W-:Y:S02]  /*18d70*/  IMAD.MOV.U32 R9, RZ, RZ, -0x7fffffe0 ;  /* 0x80000020ff097424 */ /* 0x000fe400078e00ff */
[----:B------:R-:W-:Y:S01]  /*18d80*/  IMAD.MOV.U32 R121, RZ, RZ, -0x7fffffe0 ;  /* 0x80000020ff797424 */ /* 0x000fe200078e00ff */
[----:B------:R-:W-:Y:S01]  /*18d90*/  SEL R15, R15, RZ, P3 ;  /* 0x000000ff0f0f7207 */ /* 0x000fe20001800000 */
[----:B------:R-:W-:Y:S01]  /*18da0*/  IMAD.MOV.U32 R21, RZ, RZ, -0x7fffffe0 ;  /* 0x80000020ff157424 */ /* 0x000fe200078e00ff */
[----:B------:R-:W-:Y:S01]  /*18db0*/  R2UR UR27, R9 ;  /* 0x00000000091b72ca */ /* 0x000fe200000e0000 */
[----:B------:R-:W-:Y:S01]  /*18dc0*/  IMAD.MOV.U32 R11, RZ, RZ, -0x7fffffe0 ;  /* 0x80000020ff0b7424 */ /* 0x000fe200078e00ff */
[----:B------:R-:W-:Y:S01]  /*18dd0*/  R2UR UR19, R121 ;  /* 0x00000000791372ca */ /* 0x000fe200000e0000 */
[----:B------:R-:W-:Y:S01]  /*18de0*/  IMAD R8, R15, 0x600, R5 ;  /* 0x000006000f087824 */ /* 0x000fe200078e0205 */
[----:B------:R-:W-:-:S02]  /*18df0*/  R2UR UR7, R21 ;  /* 0x00000000150772ca */ /* 0x000fc400000e0000 */
[----:B------:R-:W-:Y:S01]  /*18e00*/  R2UR UR11, R11 ;  /* 0x000000000b0b72ca */ /* 0x000fe200000e0000 */
[C---:B------:R-:W-:Y:S01]  /*18e10*/  VIADD R120, R8.reuse, 0x400 ;  /* 0x0000040008787836 */ /* 0x040fe20000000000 */
[C---:B------:R-:W-:Y:S01]  /*18e20*/  R2UR UR26, R8.reuse ;  /* 0x00000000081a72ca */ /* 0x040fe200000e0000 */
[C---:B------:R-:W-:Y:S01]  /*18e30*/  VIADD R20, R8.reuse, 0x2 ;  /* 0x0000000208147836 */ /* 0x040fe20000000000 */
[----:B------:R-:W-:Y:S01]  /*18e40*/  R2UR UR15, R21 ;  /* 0x00000000150f72ca */ /* 0x000fe200000e0000 */
[----:B------:R-:W-:Y:S01]  /*18e50*/  VIADD R10, R8, 0x200 ;  /* 0x00000200080a7836 */ /* 0x000fe20000000000 */
[----:B------:R-:W-:Y:S02]  /*18e60*/  R2UR UR18, R120 ;  /* 0x00000000781272ca */ /* 0x000fe400000e0000 */
        /* <DEDUP_REMOVED lines=8> */
[----:B------:R-:W-:-:S05]  /*18ef0*/  VIADD R7, R7, 0x8 ;  /* 0x0000000807077836 */ /* 0x000fca0000000000 */
        /* <DEDUP_REMOVED lines=22> */
.L_x_4522:
[----:B------:R-:W-:Y:S01]  /*19060*/  SHF.L.U32 R6, R6, 0x1f, RZ ;  /* 0x0000001f06067819 */ /* 0x000fe200000006ff */
[----:B------:R-:W-:-:S04]  /*19070*/  IMAD R7, R19, 0x8, R16 ;  /* 0x0000000813077824 */ /* 0x000fc800078e0210 */
[----:B------:R0:W1:Y:S01]  /*19080*/  SYNCS.PHASECHK.TRANS64.TRYWAIT P2, [R7+URZ+0x2a850], R6 ;  /* 0x02a85006070075a7 */ /* 0x000062000804017f */
[----:B------:R-:W-:Y:S05]  /*19090*/  @!P0 BRA `(.L_x_4523) ;  /* 0x0000000000048947 */ /* 0x000fea0003800000 */
[----:B------:R-:W-:Y:S01]  /*190a0*/  BPT.TRAP 0x1 ;  /* 0x000000040000795c */ /* 0x000fe20000300000 */
.L_x_4523:
[----:B-1----:R-:W-:Y:S05]  /*190b0*/  @P2 BRA `(.L_x_4521) ;  /* 0x0000000000082947 */ /* 0x002fea0003800000 */
[----:B------:R-:W1:Y:S02]  /*190c0*/  SYNCS.PHASECHK.TRANS64.TRYWAIT P2, [R7+URZ+0x2a850], R6 ;  /* 0x02a85006070075a7 */ /* 0x000e64000804017f */
[----:B-1----:R-:W-:Y:S05]  /*190d0*/  @!P2 BRA `(.L_x_4524) ;  /* 0x000001240064a947 */ /* 0x002fea0003800000 */
.L_x_4521:
[----:B01----:R-:W-:Y:S01]  /*190e0*/  VIADD R6, R16, 0x400 ;  /* 0x0000040010067836 */ /* 0x003fe20000000000 */
[----:B------:R-:W-:Y:S05]  /*190f0*/  WARPSYNC.ALL ;  /* 0x0000000000007948 */ /* 0x000fea0003800000 */
[----:B------:R-:W-:-:S04]  /*19100*/  SHF.R.U32.HI R6, RZ, 0x4, R6 ;  /* 0x00000004ff067819 */ /* 0x000fc80000011606 */
[----:B------:R-:W-:-:S04]  /*19110*/  LOP3.LUT R6, R6, 0x3fff, RZ, 0xc0, !PT ;  /* 0x00003fff06067812 */ /* 0x000fc800078ec0ff */
[----:B------:R-:W-:-:S05]  /*19120*/  LOP3.LUT R6, R6, 0x10000, RZ, 0xfc, !PT ;  /* 0x0001000006067812 */ /* 0x000fca00078efcff */
[----:B------:R-:W-:Y:S01]  /*19130*/  IMAD R6, R19, 0x600, R6 ;  /* 0x0000060013067824 */ /* 0x000fe200078e0206 */
[----:B------:R-:W-:Y:S01]  /*19140*/  WARPGROUP.ARRIVE ;  /* 0x00000000000079c5 */ /* 0x000fe20000000000 */
[----:B------:R-:W-:Y:S02]  /*19150*/  IMAD.MOV.U32 R7, RZ, RZ, 0x40000040 ;  /* 0x40000040ff077424 */ /* 0x000fe400078e00ff */
[----:B------:R-:W-:Y:S01]  /*19160*/  FMUL.FTZ R20, R2, R123 ;  /* 0x0000007b02147220 */ /* 0x000fe20000410000 */
[C---:B------:R-:W-:Y:S01]  /*19170*/  VIADD R8, R6.reuse, 0x2 ;  /* 0x0000000206087836 */ /* 0x040fe20000000000 */
[----:B------:R-:W-:Y:S01]  /*19180*/  R2UR UR6, R6 ;  /* 0x00000000060672ca */ /* 0x000fe200000e0000 */
[----:B------:R-:W-:Y:S01]  /*19190*/  IMAD.MOV.U32 R9, RZ, RZ, 0x40000040 ;  /* 0x40000040ff097424 */ /* 0x000fe200078e00ff */
[----:B------:R-:W-:Y:S01]  /*191a0*/  R2UR UR7, R7 ;  /* 0x00000000070772ca */ /* 0x000fe200000e0000 */
        /* <DEDUP_REMOVED lines=12> */
[----:B------:R-:W-:Y:S01]  /*19270*/  QGMMA.64x192x32.F32.E4M3.E4M3 R24, R196, gdesc[UR4], R24, gsb0 ;  /* 0x02e00004c4187df3 */ /* 0x000fe20008000818 */
[----:B------:R-:W-:Y:S01]  /*19280*/  R2UR UR6, R8 ;  /* 0x00000000080672ca */ /* 0x000fe200000e0000 */
[----:B------:R-:W-:Y:S01]  /*19290*/  VIADD R8, R6, 0x4 ;  /* 0x0000000406087836 */ /* 0x000fe20000000000 */
[----:B------:R-:W-:Y:S01]  /*192a0*/  R2UR UR7, R9 ;  /* 0x00000000090772ca */ /* 0x000fe200000e0000 */
[----:B------:R-:W-:-:S02]  /*192b0*/  IMAD.MOV.U32 R9, RZ, RZ, 0x40000040 ;  /* 0x40000040ff097424 */ /* 0x000fc400078e00ff */
        /* <DEDUP_REMOVED lines=30> */
[----:B------:R-:W-:Y:S01]  /*194a0*/  FMUL.FTZ R183, R2, R183 ;  /* 0x000000b702b77220 */ /* 0x000fe20000410000 */
[----:B------:R-:W-:-:S03]  /*194b0*/  UMOV UR43, UR30 ;  /* 0x0000001e002b7c82 */ /* 0x000fc60008000000 */
        /* <DEDUP_REMOVED lines=25> */
[----:B------:R-:W-:Y:S01]  /*19650*/  QGMMA.64x192x32.F32.E4M3.E4M3 R24, R192, gdesc[UR4], R24, gsb0 ;  /* 0x02e00004c0187df3 */ /* 0x000fe20008000818 */
        /* <DEDUP_REMOVED lines=25> */
[----:B------:R-:W-:Y:S01]  /*197f0*/  FMUL.FTZ R162, R2, R167 ;  /* 0x000000a702a27220 */ /* 0x000fe20000410000 */
[----:B0-----:R-:W-:-:S02]  /*19800*/  SHF.R.U32.HI R199, RZ, 0x7, R199 ;  /* 0x00000007ffc77819 */ /* 0x001fc400000116c7 */
[----:B------:R-:W-:Y:S01]  /*19810*/  FMNMX.FTZ R167, R21, R166, !PT ;  /* 0x000000a615a77209 */ /* 0x000fe20007810000 */
[----:B------:R-:W-:Y:S02]  /*19820*/  FMUL.FTZ R166, R2, R171 ;  /* 0x000000ab02a67220 */ /* 0x000fe40000410000 */
[----:B------:R-:W0:Y:S01]  /*19830*/  MUFU.TANH R122, R122 ;  /* 0x0000007a007a7308 */ /* 0x000e220000002400 */
[----:B--2---:R-:W-:Y:S02]  /*19840*/  FMNMX.FTZ R11, R9, R13, !PT ;  /* 0x0000000d090b7209 */ /* 0x004fe40007810000 */
[----:B------:R-:W-:Y:S02]  /*19850*/  FMNMX.FTZ R168, R120, R167, !PT ;  /* 0x000000a778a87209 */ /* 0x000fe40007810000 */
[----:B------:R-:W-:Y:S02]  /*19860*/  FMNMX.FTZ R10, R20, R11, !PT ;  /* 0x0000000b140a7209 */ /* 0x000fe40007810000 */
[----:B------:R-:W-:Y:S01]  /*19870*/  FMNMX.FTZ R167, R123, R168, !PT ;  /* 0x000000a87ba77209 */ /* 0x000fe20007810000 */
[----:B------:R-:W1:Y:S01]  /*19880*/  MUFU.TANH R126, R126 ;  /* 0x0000007e007e7308 */ /* 0x000e620000002400 */
[----:B---3--:R-:W-:-:S02]  /*19890*/  FMNMX.FTZ R11, R121, R10, !PT ;  /* 0x0000000a790b7209 */ /* 0x008fc40007810000 */
[----:B------:R-:W-:-:S05]  /*198a0*/  FMNMX.FTZ R168, R124, R167, !PT ;  /* 0x000000a77ca87209 */ /* 0x000fca0007810000 */
[----:B------:R-:W2:Y:S01]  /*198b0*/  MUFU.TANH R127, R127 ;  /* 0x0000007f007f7308 */ /* 0x000ea20000002400 */
[----:B0-----:R-:W-:-:S04]  /*198c0*/  FMNMX.FTZ R10, R122, R11, !PT ;  /* 0x0000000b7a0a7209 */ /* 0x001fc80007810000 */
[----:B------:R-:W-:-:S03]  /*198d0*/  FMNMX.FTZ R11, R125, R10, !PT ;  /* 0x0000000a7d0b7209 */ /* 0x000fc60007810000 */
[----:B------:R-:W0:Y:S01]  /*198e0*/  MUFU.TANH R131, R131 ;  /* 0x0000008300837308 */ /* 0x000e220000002400 */
[----:B-1----:R-:W-:-:S04]  /*198f0*/  FMNMX.FTZ R10, R126, R11, !PT ;  /* 0x0000000b7e0a7209 */ /* 0x002fc80007810000 */
[----:B------:R-:W-:-:S03]  /*19900*/  FMNMX.FTZ R11, R129, R10, !PT ;  /* 0x0000000a810b7209 */ /* 0x000fc60007810000 */
[----:B------:R-:W1:Y:S01]  /*19910*/  MUFU.TANH R132, R132 ;  /* 0x0000008400847308 */ /* 0x000e620000002400 */
[----:B--2---:R-:W-:Y:S01]  /*19920*/  FMNMX.FTZ R169, R127, R168, !PT ;  /* 0x000000a87fa97209 */ /* 0x004fe20007810000 */
[----:B------:R-:W-:Y:S01]  /*19930*/  FMUL.FTZ R168, R2, R173 ;  /* 0x000000ad02a87220 */ /* 0x000fe20000410000 */
[----:B------:R-:W-:Y:S02]  /*19940*/  FMNMX.FTZ R10, R130, R11, !PT ;  /* 0x0000000b820a7209 */ /* 0x000fe40007810000 */
[----:B------:R-:W-:Y:S02]  /*19950*/  FMNMX.FTZ R170, R128, R169, !PT ;  /* 0x000000a980aa7209 */ /* 0x000fe40007810000 */
[----:B------:R-:W-:Y:S01]  /*19960*/  FMNMX.FTZ R11, R133, R10, !PT ;  /* 0x0000000a850b7209 */ /* 0x000fe20007810000 */
[----:B------:R-:W2:Y:S01]  /*19970*/  MUFU.TANH R137, R137 ;  /* 0x0000008900897308 */ /* 0x000ea20000002400 */
[----:B0-----:R-:W-:Y:S02]  /*19980*/  FMNMX.FTZ R169, R131, R170, !PT ;  /* 0x000000aa83a97209 */ /* 0x001fe40007810000 */
[----:B------:R-:W-:-:S05]  /*19990*/  FMNMX.FTZ R10, R134, R11, !PT ;  /* 0x0000000b860a7209 */ /* 0x000fca0007810000 */
[----:B------:R-:W-:Y:S01]  /*199a0*/  MUFU.TANH R136, R136 ;  /* 0x0000008800887308 */ /* 0x000fe20000002400 */
[----:B-1----:R-:W-:-:S04]  /*199b0*/  FMNMX.FTZ R170, R132, R169, !PT ;  /* 0x000000a984aa7209 */ /* 0x002fc80007810000 */
[----:B------:R-:W-:Y:S01]  /*199c0*/  FMNMX.FTZ R171, R135, R170, !PT ;  /* 0x000000aa87ab7209 */ /* 0x000fe20007810000 */
[----:B------:R-:W-:Y:S02]  /*199d0*/  FMUL.FTZ R170, R2, R175 ;  /* 0x000000af02aa7220 */ /* 0x000fe40000410000 */
[----:B------:R-:W0:Y:S01]  /*199e0*/  MUFU.TANH R141, R141 ;  /* 0x0000008d008d7308 */ /* 0x000e220000002400 */
[----:B--2---:R-:W-:-:S04]  /*199f0*/  FMNMX.FTZ R11, R137, R10, !PT ;  /* 0x0000000a890b7209 */ /* 0x004fc80007810000 */
[----:B------:R-:W-:-:S03]  /*19a00*/  FMNMX.FTZ R10, R138, R11, !PT ;  /* 0x0000000b8a0a7209 */ /* 0x000fc60007810000 */
[----:B------:R-:W1:Y:S08]  /*19a10*/  MUFU.TANH R142, R142 ;  /* 0x0000008e008e7308 */ /* 0x000e700000002400 */
[----:B------:R2:W-:Y:S01]  /*19a20*/  MUFU.TANH R167, R172 ;  /* 0x000000ac00a77308 */ /* 0x0005e20000002400 */
[----:B0-----:R-:W-:-:S07]  /*19a30*/  FMNMX.FTZ R11, R141, R10, !PT ;  /* 0x0000000a8d0b7209 */ /* 0x001fce0007810000 */
[----:B------:R-:W0:Y:S01]  /*19a40*/  MUFU.TANH R147, R147 ;  /* 0x0000009300937308 */ /* 0x000e220000002400 */
[----:B--2---:R-:W-:Y:S02]  /*19a50*/  FMNMX.FTZ R172, R136, R171, !PT ;  /* 0x000000ab88ac7209 */ /* 0x004fe40007810000 */
[----:B-1----:R-:W-:Y:S02]  /*19a60*/  FMNMX.FTZ R10, R142, R11, !PT ;  /* 0x0000000b8e0a7209 */ /* 0x002fe40007810000 */
[----:B------:R-:W-:Y:S02]  /*19a70*/  FMNMX.FTZ R171, R139, R172, !PT ;  /* 0x000000ac8bab7209 */ /* 0x000fe40007810000 */
[----:B------:R-:W-:Y:S01]  /*19a80*/  FMNMX.FTZ R173, R145, R10, !PT ;  /* 0x0000000a91ad7209 */ /* 0x000fe20007810000 */
[----:B------:R-:W-:Y:S01]  /*19a90*/  MUFU.TANH R146, R146 ;  /* 0x0000009200927308 */ /* 0x000fe20000002400 */
[----:B------:R-:W-:-:S04]  /*19aa0*/  FMNMX.FTZ R172, R140, R171, !PT ;  /* 0x000000ab8cac7209 */ /* 0x000fc80007810000 */
[----:B------:R-:W-:Y:S01]  /*19ab0*/  FMNMX.FTZ R11, R143, R172, !PT ;  /* 0x000000ac8f0b7209 */ /* 0x000fe20007810000 */
[----:B------:R-:W-:Y:S02]  /*19ac0*/  FMUL.FTZ R172, R2, R177 ;  /* 0x000000b102ac7220 */ /* 0x000fe40000410000 */
[----:B------:R-:W1:Y:S01]  /*19ad0*/  MUFU.TANH R151, R151 ;  /* 0x0000009700977308 */ /* 0x000e620000002400 */
[----:B------:R-:W-:-:S04]  /*19ae0*/  FMNMX.FTZ R10, R144, R11, !PT ;  /* 0x0000000b900a7209 */ /* 0x000fc80007810000 */
[----:B0-----:R-:W-:-:S03]  /*19af0*/  FMNMX.FTZ R11, R147, R10, !PT ;  /* 0x0000000a930b7209 */ /* 0x001fc60007810000 */
[----:B------:R-:W0:Y:S01]  /*19b00*/  MUFU.TANH R152, R152 ;  /* 0x0000009800987308 */ /* 0x000e220000002400 */
[----:B------:R-:W-:-:S07]  /*19b10*/  FMNMX.FTZ R10, R148, R11, !PT ;  /* 0x0000000b940a7209 */ /* 0x000fce0007810000 */
[----:B------:R2:W-:Y:S01]  /*19b20*/  MUFU.TANH R169, R174 ;  /* 0x000000ae00a97308 */ /* 0x0005e20000002400 */
[----:B-1----:R-:W-:-:S07]  /*19b30*/  FMNMX.FTZ R11, R151, R10, !PT ;  /* 0x0000000a970b7209 */ /* 0x002fce0007810000 */
[----:B------:R-:W1:Y:S01]  /*19b40*/  MUFU.TANH R156, R156 ;  /* 0x0000009c009c7308 */ /* 0x000e620000002400 */
[----:B--2---:R-:W-:Y:S01]  /*19b50*/  FMNMX.FTZ R174, R146, R173, !PT ;  /* 0x000000ad92ae7209 */ /* 0x004fe20007810000 */
[----:B------:R-:W-:Y:S01]  /*19b60*/  FMUL.FTZ R173, R2, R178 ;  /* 0x000000b202ad7220 */ /* 0x000fe20000410000 */
[----:B0-----:R-:W-:Y:S02]  /*19b70*/  FMNMX.FTZ R10, R152, R11, !PT ;  /* 0x0000000b980a7209 */ /* 0x001fe40007810000 */
[----:B------:R-:W-:Y:S02]  /*19b80*/  FMNMX.FTZ R175, R149, R174, !PT ;  /* 0x000000ae95af7209 */ /* 0x000fe40007810000 */
[----:B------:R-:W-:Y:S01]  /*19b90*/  FMNMX.FTZ R11, R155, R10, !PT ;  /* 0x0000000a9b0b7209 */ /* 0x000fe20007810000 */
[----:B------:R-:W-:Y:S01]  /*19ba0*/  MUFU.TANH R157, R157 ;  /* 0x0000009d009d7308 */ /* 0x000fe20000002400 */
[----:B------:R-:W-:-:S04]  /*19bb0*/  FMNMX.FTZ R174, R150, R175, !PT ;  /* 0x000000af96ae7209 */ /* 0x000fc80007810000 */
[----:B------:R-:W-:-:S03]  /*19bc0*/  FMNMX.FTZ R175, R153, R174, !PT ;  /* 0x000000ae99af7209 */ /* 0x000fc60007810000 */
[----:B------:R-:W-:Y:S01]  /*19bd0*/  MUFU.TANH R161, R161 ;  /* 0x000000a100a17308 */ /* 0x000fe20000002400 */
[----:B-1----:R-:W-:-:S04]  /*19be0*/  FMNMX.FTZ R10, R156, R11, !PT ;  /* 0x0000000b9c0a7209 */ /* 0x002fc80007810000 */
[----:B------:R-:W-:-:S03]  /*19bf0*/  FMNMX.FTZ R11, R159, R10, !PT ;  /* 0x0000000a9f0b7209 */ /* 0x000fc60007810000 */
[----:B------:R-:W0:Y:S01]  /*19c00*/  MUFU.TANH R163, R163 ;  /* 0x000000a300a37308 */ /* 0x000e220000002400 */
[----:B------:R-:W-:-:S07]  /*19c10*/  FMNMX.FTZ R10, R160, R11, !PT ;  /* 0x0000000ba00a7209 */ /* 0x000fce0007810000 */
[----:B------:R-:W-:Y:S08]  /*19c20*/  MUFU.TANH R162, R162 ;  /* 0x000000a200a27308 */ /* 0x000ff00000002400 */
[----:B------:R1:W-:Y:S01]  /*19c30*/  MUFU.TANH R171, R176 ;  /* 0x000000b000ab7308 */ /* 0x0003e20000002400 */
[----:B0-----:R-:W-:-:S07]  /*19c40*/  FMNMX.FTZ R11, R163, R10, !PT ;  /* 0x0000000aa30b7209 */ /* 0x001fce0007810000 */
[----:B------:R-:W0:Y:S01]  /*19c50*/  MUFU.TANH R164, R164 ;  /* 0x000000a400a47308 */ /* 0x000e220000002400 */
[----:B-1----:R-:W-:Y:S01]  /*19c60*/  FMNMX.FTZ R176, R154, R175, !PT ;  /* 0x000000af9ab07209 */ /* 0x002fe20007810000 */
[----:B------:R-:W-:-:S03]  /*19c70*/  FMUL.FTZ R175, R2, R180 ;  /* 0x000000b402af7220 */ /* 0x000fc60000410000 */
[----:B------:R-:W-:Y:S01]  /*19c80*/  FMNMX.FTZ R177, R157, R176, !PT ;  /* 0x000000b09db17209 */ /* 0x000fe20007810000 */
[----:B------:R-:W-:Y:S02]  /*19c90*/  WARPGROUP.DEPBAR.LE gsb0, 0x0 ;  /* 0x00008000000079c5 */ /* 0x000fe40000010000 */
[----:B------:R-:W-:Y:S01]  /*19ca0*/  WARPGROUP.ARRIVE ;  /* 0x00000000000079c5 */ /* 0x000fe20000000000 */
[----:B------:R-:W-:Y:S01]  /*19cb0*/  MUFU.TANH R165, R165 ;  /* 0x000000a500a57308 */ /* 0x000fe20000002400 */
[----:B------:R-:W-:-:S04]  /*19cc0*/  FMNMX.FTZ R176, R158, R177, !PT ;  /* 0x000000b19eb07209 */ /* 0x000fc80007810000 */
[----:B------:R-:W-:Y:S01]  /*19cd0*/  QGMMA.64x192x32.F32.E4M3.E4M3 R24, R188, gdesc[UR4], R24, gsb0 ;  /* 0x02e00004bc187df3 */ /* 0x000fe20008000818 */
[----:B------:R-:W-:Y:S02]  /*19ce0*/  FMNMX.FTZ R177, R161, R176, !PT ;  /* 0x000000b0a1b17209 */ /* 0x000fe40007810000 */
[----:B------:R-:W-:Y:S01]  /*19cf0*/  MUFU.TANH R166, R166 ;  /* 0x000000a600a67308 */ /* 0x000fe20000002400 */
[----:B0-----:R-:W-:Y:S02]  /*19d00*/  FMNMX.FTZ R10, R164, R11, !PT ;  /* 0x0000000ba40a7209 */ /* 0x001fe40007810000 */
[----:B------:R-:W-:Y:S01]  /*19d10*/  FMNMX.FTZ R178, R162, R177, !PT ;  /* 0x000000b1a2b27209 */ /* 0x000fe20007810000 */
[----:B------:R-:W-:Y:S01]  /*19d20*/  FMUL.FTZ R177, R2, R182 ;  /* 0x000000b602b17220 */ /* 0x000fe20000410000 */
[----:B------:R-:W-:Y:S01]  /*19d30*/  FMNMX.FTZ R11, R167, R10, !PT ;  /* 0x0000000aa70b7209 */ /* 0x000fe20007810000 */
[----:B------:R-:W-:Y:S02]  /*19d40*/  IMAD.U32 R182, RZ, RZ, UR43 ;  /* 0x0000002bffb67e24 */ /* 0x000fe4000f8e00ff */
[----:B------:R-:W0:Y:S08]  /*19d50*/  MUFU.TANH R168, R168 ;  /* 0x000000a800a87308 */ /* 0x000e300000002400 */
[----:B------:R-:W-:Y:S08]  /*19d60*/  MUFU.TANH R170, R170 ;  /* 0x000000aa00aa7308 */ /* 0x000ff00000002400 */
[----:B------:R-:W1:Y:S01]  /*19d70*/  MUFU.TANH R172, R172 ;  /* 0x000000ac00ac7308 */ /* 0x000e620000002400 */
[----:B0-----:R-:W-:-:S04]  /*19d80*/  FMNMX.FTZ R10, R168, R11, !PT ;  /* 0x0000000ba80a7209 */ /* 0x001fc80007810000 */
[----:B------:R-:W-:-:S03]  /*19d90*/  FMNMX.FTZ R11, R171, R10, !PT ;  /* 0x0000000aab0b7209 */ /* 0x000fc60007810000 */
[----:B------:R-:W0:Y:S08]  /*19da0*/  MUFU.TANH R173, R173 ;  /* 0x000000ad00ad7308 */ /* 0x000e300000002400 */
[----:B------:R2:W-:Y:S01]  /*19db0*/  MUFU.TANH R174, R179 ;  /* 0x000000b300ae7308 */ /* 0x0005e20000002400 */
[----:B-1----:R-:W-:-:S07]  /*19dc0*/  FMNMX.FTZ R10, R172, R11, !PT ;  /* 0x0000000bac0a7209 */ /* 0x002fce0007810000 */
[----:B------:R-:W1:Y:S01]  /*19dd0*/  MUFU.TANH R175, R175 ;  /* 0x000000af00af7308 */ /* 0x000e620000002400 */
[----:B--2---:R-:W-:-:S04]  /*19de0*/  FMNMX.FTZ R179, R165, R178, !PT ;  /* 0x000000b2a5b37209 */ /* 0x004fc80007810000 */
[----:B------:R-:W-:-:S03]  /*19df0*/  FMNMX.FTZ R178, R166, R179, !PT ;  /* 0x000000b3a6b27209 */ /* 0x000fc60007810000 */
[----:B------:R-:W2:Y:S01]  /*19e00*/  MUFU.TANH R176, R181 ;  /* 0x000000b500b07308 */ /* 0x000ea20000002400 */
[----:B------:R-:W-:-:S04]  /*19e10*/  FMNMX.FTZ R179, R169, R178, !PT ;  /* 0x000000b2a9b37209 */ /* 0x000fc80007810000 */
[----:B------:R-:W-:-:S03]  /*19e20*/  FMNMX.FTZ R180, R170, R179, !PT ;  /* 0x000000b3aab47209 */ /* 0x000fc60007810000 */
[----:B------:R-:W3:Y:S01]  /*19e30*/  MUFU.TANH R177, R177 ;  /* 0x000000b100b17308 */ /* 0x000ee20000002400 */
[----:B0-----:R-:W-:Y:S02]  /*19e40*/  FMNMX.FTZ R179, R173, R180, !PT ;  /* 0x000000b4adb37209 */ /* 0x001fe40007810000 */
[----:B-1----:R-:W-:Y:S01]  /*19e50*/  FMNMX.FTZ R11, R175, R10, !PT ;  /* 0x0000000aaf0b7209 */ /* 0x002fe20007810000 */
[----:B------:R-:W-:Y:S01]  /*19e60*/  VIADD R10, R6, 0x6 ;  /* 0x00000006060a7836 */ /* 0x000fe20000000000 */
[----:B------:R-:W-:-:S03]  /*19e70*/  FMNMX.FTZ R180, R174, R179, !PT ;  /* 0x000000b3aeb47209 */ /* 0x000fc60007810000 */
[----:B------:R-:W0:Y:S01]  /*19e80*/  MUFU.TANH R178, R183 ;  /* 0x000000b700b27308 */ /* 0x000e220000002400 */
[----:B--2---:R-:W-:Y:S02]  /*19e90*/  FMNMX.FTZ R11, R176, R11, !PT ;  /* 0x0000000bb00b7209 */ /* 0x004fe40007810000 */
[----:B------:R-:W-:Y:S02]  /*19ea0*/  R2UR UR6, R10 ;  /* 0x000000000a0672ca */ /* 0x000fe400000e0000 */
[----:B---3--:R-:W-:Y:S02]  /*19eb0*/  FMNMX.FTZ R179, R177, R180, !PT ;  /* 0x000000b4b1b37209 */ /* 0x008fe40007810000 */
[----:B------:R-:W1:Y:S02]  /*19ec0*/  SHFL.BFLY PT, R180, R11, 0x2, 0x1f ;  /* 0x0c401f000bb47f89 */ /* 0x000e6400000e0000 */
[----:B0-----:R-:W-:-:S05]  /*19ed0*/  FMNMX.FTZ R179, R178, R179, !PT ;  /* 0x000000b3b2b37209 */ /* 0x001fca0007810000 */
[----:B------:R-:W0:Y:S01]  /*19ee0*/  SHFL.BFLY PT, R181, R179, 0x2, 0x1f ;  /* 0x0c401f00b3b57f89 */ /* 0x000e2200000e0000 */
[----:B-1----:R-:W-:Y:S01]  /*19ef0*/  FMNMX.FTZ R180, R11, R180, !PT ;  /* 0x000000b40bb47209 */ /* 0x002fe20007810000 */
[----:B------:R-:W-:-:S05]  /*19f00*/  IMAD.MOV.U32 R11, RZ, RZ, 0x40000040 ;  /* 0x40000040ff0b7424 */ /* 0x000fca00078e00ff */
[----:B------:R-:W-:Y:S02]  /*19f10*/  R2UR UR7, R11 ;  /* 0x000000000b0772ca */ /* 0x000fe400000e0000 */
[----:B0-----:R-:W-:Y:S02]  /*19f20*/  FMNMX.FTZ R6, R179, R181, !PT ;  /* 0x000000b5b3067209 */ /* 0x001fe40007810000 */
[----:B------:R-:W0:Y:S04]  /*19f30*/  SHFL.BFLY PT, R181, R180, 0x1, 0x1f ;  /* 0x0c201f00b4b57f89 */ /* 0x000e2800000e0000 */
[----:B------:R-:W1:Y:S01]  /*19f40*/  SHFL.BFLY PT, R183, R6, 0x1, 0x1f ;  /* 0x0c201f0006b77f89 */ /* 0x000e6200000e0000 */
[----:B0-----:R-:W-:Y:S02]  /*19f50*/  FMNMX.FTZ R11, R180, R181, !PT ;  /* 0x000000b5b40b7209 */ /* 0x001fe40007810000 */
[----:B-1----:R-:W-:-:S03]  /*19f60*/  FMNMX.FTZ R10, R6, R183, !PT ;  /* 0x000000b7060a7209 */ /* 0x002fc60007810000 */
[----:B------:R-:W-:-:S04]  /*19f70*/  FADD.FTZ R12, -R11, R12 ;  /* 0x0000000c0b0c7221 */ /* 0x000fc80000010100 */
[----:B------:R-:W-:Y:S01]  /*19f80*/  FMUL.FTZ R179, R12, UR43 ;  /* 0x0000002b0cb37c20 */ /* 0x000fe20008410000 */
[----:B------:R-:W-:-:S03]  /*19f90*/  FADD.FTZ R12, -R10, R13 ;  /* 0x0000000d0a0c7221 */ /* 0x000fc60000010100 */
[----:B------:R0:W-:Y:S01]  /*19fa0*/  MUFU.EX2 R13, R179 ;  /* 0x000000b3000d7308 */ /* 0x0001e20000000800 */
[----:B------:R-:W-:Y:S01]  /*19fb0*/  FMUL.FTZ R181, R12, UR43 ;  /* 0x0000002b0cb57c20 */ /* 0x000fe20008410000 */
        /* <DEDUP_REMOVED lines=41> */
[----:B------:R-:W-:-:S02]  /*1a250*/  WARPGROUP.DEPBAR.LE gsb0, 0x0 ;  /* 0x00008000000079c5 */ /* 0x000fc40000010000 */
[----:B------:R-:W-:Y:S01]  /*1a260*/  WARPGROUP.ARRIVE ;  /* 0x00000000000079c5 */ /* 0x000fe20000000000 */
[----:B------:R-:W-:Y:S01]  /*1a270*/  MUFU.EX2 R6, R181 ;  /* 0x000000b500067308 */ /* 0x000fe20000000800 */
[----:B------:R-:W-:Y:S02]  /*1a280*/  @!P1 IMAD R176, R15, 0x8, R16 ;  /* 0x000000080fb09824 */ /* 0x000fe400078e0210 */
[--C-:B------:R-:W-:Y:S01]  /*1a290*/  FFMA.FTZ R126, R126, UR43, -R172.reuse ;  /* 0x0000002b7e7e7c23 */ /* 0x100fe200080108ac */
[----:B------:R-:W-:Y:S01]  /*1a2a0*/  IADD3 R179, -R199, 0xb, RZ ;  /* 0x0000000bc7b37810 */ /* 0x000fe20007ffe1ff */
[----:B------:R-:W-:Y:S01]  /*1a2b0*/  FFMA.FTZ R129, R129, UR43, -R172 ;  /* 0x0000002b81817c23 */ /* 0x000fe200080108ac */
[----:B------:R-:W-:Y:S01]  /*1a2c0*/  QGMMA.64x192x32.F32.E4M3.E4M3 R24, R184, gdesc[UR4], R24, gsb0 ;  /* 0x02e00004b8187df3 */ /* 0x000fe20008000818 */
[----:B------:R-:W-:Y:S02]  /*1a2d0*/  @!P1 VIADD R176, R176, 0x2a840 ;  /* 0x0002a840b0b09836 */ /* 0x000fe40000000000 */
[----:B0-----:R-:W-:Y:S01]  /*1a2e0*/  FFMA.FTZ R4, R13, R4, R180 ;  /* 0x000000040d047223 */ /* 0x001fe200000100b4 */
[----:B------:R-:W0:Y:S01]  /*1a2f0*/  MUFU.EX2 R9, R9 ;  /* 0x0000000900097308 */ /* 0x000e220000000800 */
[----:B------:R-:W-:-:S01]  /*1a300*/  FFMA.FTZ R130, R130, UR43, -R172 ;  /* 0x0000002b82827c23 */ /* 0x000fc200080108ac */
[----:B------:R-:W-:Y:S01]  /*1a310*/  FFMA.FTZ R133, R133, UR43, -R172 ;  /* 0x0000002b85857c23 */ /* 0x000fe200080108ac */
[----:B------:R-:W-:Y:S01]  /*1a320*/  @!P1 PRMT R176, RZ, 0x654, R176 ;  /* 0x00000654ffb09816 */ /* 0x000fe200000000b0 */
        /* <DEDUP_REMOVED lines=26> */
[----:B------:R-:W-:-:S02]  /*1a4d0*/  FFMA.FTZ R172, R178, UR43, -R172 ;  /* 0x0000002bb2ac7c23 */ /* 0x000fc400080108ac */
[----:B------:R-:W0:Y:S08]  /*1a4e0*/  MUFU.EX2 R121, R121 ;  /* 0x0000007900797308 */ /* 0x000e300000000800 */
[----:B------:R-:W-:Y:S08]  /*1a4f0*/  MUFU.EX2 R21, R21 ;  /* 0x0000001500157308 */ /* 0x000ff00000000800 */
[----:B------:R-:W3:Y:S08]  /*1a500*/  MUFU.EX2 R122, R122 ;  /* 0x0000007a007a7308 */ /* 0x000ef00000000800 */
[----:B------:R-:W-:Y:S08]  /*1a510*/  MUFU.EX2 R120, R120 ;  /* 0x0000007800787308 */ /* 0x000ff00000000800 */
[----:B------:R-:W4:Y:S08]  /*1a520*/  MUFU.EX2 R125, R125 ;  /* 0x0000007d007d7308 */ /* 0x000f300000000800 */
[----:B------:R-:W-:Y:S08]  /*1a530*/  MUFU.EX2 R123, R123 ;  /* 0x0000007b007b7308 */ /* 0x000ff00000000800 */
[----:B------:R-:W5:Y:S08]  /*1a540*/  MUFU.EX2 R126, R126 ;  /* 0x0000007e007e7308 */ /* 0x000f700000000800 */
        /* <DEDUP_REMOVED lines=14> */
[----:B------:R-:W-:Y:S01]  /*1a630*/  MUFU.EX2 R139, R139 ;  /* 0x0000008b008b7308 */ /* 0x000fe20000000800 */
[----:B------:R-:W-:-:S02]  /*1a640*/  WARPGROUP.DEPBAR.LE gsb0, 0x0 ;  /* 0x00008000000079c5 */ /* 0x000fc40000010000 */
[----:B------:R1:W-:Y:S06]  /*1a650*/  BAR.ARV R179, 0x100 ;  /* 0x000400b30000751d */ /* 0x0003ec0000002000 */
[----:B------:R3:W-:Y:S01]  /*1a660*/  @!P1 SYNCS.ARRIVE.TRANS64.RED.A1T0 RZ, [R176+URZ], RZ ;  /* 0x000000ffb0ff99a7 */ /* 0x0007e2000810043f */
[----:B------:R-:W5:Y:S01]  /*1a670*/  MUFU.EX2 R142, R142 ;  /* 0x0000008e008e7308 */ /* 0x000f620000000800 */
[----:B-1----:R-:W-:-:S01]  /*1a680*/  FADD.FTZ R179, R7, R4 ;  /* 0x0000000407b37221 */ /* 0x002fc20000010000 */
[----:B--2---:R-:W-:-:S04]  /*1a690*/  FADD.FTZ R4, R20, R3 ;  /* 0x0000000314047221 */ /* 0x004fc80000010000 */
[----:B0-----:R-:W-:Y:S01]  /*1a6a0*/  FADD.FTZ R3, R121, R4 ;  /* 0x0000000479037221 */ /* 0x001fe20000010000 */
[----:B---3--:R-:W-:-:S01]  /*1a6b0*/  FADD.FTZ R176, R8, R179 ;  /* 0x000000b308b07221 */ /* 0x008fc20000010000 */
[----:B------:R-:W-:Y:S02]  /*1a6c0*/  MUFU.EX2 R140, R140 ;  /* 0x0000008c008c7308 */ /* 0x000fe40000000800 */
[----:B------:R-:W-:-:S01]  /*1a6d0*/  FADD.FTZ R4, R122, R3 ;  /* 0x000000037a047221 */ /* 0x000fc20000010000 */
[----:B------:R-:W-:-:S03]  /*1a6e0*/  FADD.FTZ R179, R21, R176 ;  /* 0x000000b015b37221 */ /* 0x000fc60000010000 */
[----:B----4-:R-:W-:Y:S01]  /*1a6f0*/  FADD.FTZ R3, R125, R4 ;  /* 0x000000047d037221 */ /* 0x010fe20000010000 */
[----:B------:R-:W-:-:S01]  /*1a700*/  FADD.FTZ R176, R120, R179 ;  /* 0x000000b378b07221 */ /* 0x000fc20000010000 */
[----:B------:R-:W0:Y:S02]  /*1a710*/  MUFU.EX2 R145, R145 ;  /* 0x0000009100917308 */ /* 0x000e240000000800 */
[----:B-----5:R-:W-:-:S01]  /*1a720*/  FADD.FTZ R4, R126, R3 ;  /* 0x000000037e047221 */ /* 0x020fc20000010000 */
[----:B------:R-:W-:-:S03]  /*1a730*/  FADD.FTZ R179, R123, R176 ;  /* 0x000000b07bb37221 */ /* 0x000fc60000010000 */
[----:B------:R-:W-:Y:S01]  /*1a740*/  FADD.FTZ R3, R129, R4 ;  /* 0x0000000481037221 */ /* 0x000fe20000010000 */
[----:B------:R-:W-:-:S01]  /*1a750*/  FADD.FTZ R176, R124, R179 ;  /* 0x000000b37cb07221 */ /* 0x000fc20000010000 */
[----:B------:R-:W-:Y:S02]  /*1a760*/  MUFU.EX2 R143, R143 ;  /* 0x0000008f008f7308 */ /* 0x000fe40000000800 */
[----:B------:R-:W-:-:S01]  /*1a770*/  FADD.FTZ R4, R130, R3 ;  /* 0x0000000382047221 */ /* 0x000fc20000010000 */
[----:B------:R-:W-:-:S03]  /*1a780*/  FADD.FTZ R179, R127, R176 ;  /* 0x000000b07fb37221 */ /* 0x000fc60000010000 */
[----:B------:R-:W-:Y:S01]  /*1a790*/  FADD.FTZ R3, R133, R4 ;  /* 0x0000000485037221 */ /* 0x000fe20000010000 */
[----:B------:R-:W-:-:S01]  /*1a7a0*/  FADD.FTZ R176, R128, R179 ;  /* 0x000000b380b07221 */ /* 0x000fc20000010000 */
[----:B------:R-:W1:Y:S02]  /*1a7b0*/  MUFU.EX2 R146, R146 ;  /* 0x0000009200927308 */ /* 0x000e640000000800 */
[----:B------:R-:W-:-:S01]  /*1a7c0*/  FADD.FTZ R4, R134, R3 ;  /* 0x0000000386047221 */ /* 0x000fc20000010000 */
[----:B------:R-:W-:-:S03]  /*1a7d0*/  FADD.FTZ R179, R131, R176 ;  /* 0x000000b083b37221 */ /* 0x000fc60000010000 */
[----:B------:R-:W-:Y:S01]  /*1a7e0*/  FADD.FTZ R3, R137, R4 ;  /* 0x0000000489037221 */ /* 0x000fe20000010000 */
[----:B------:R-:W-:-:S01]  /*1a7f0*/  FADD.FTZ R176, R132, R179 ;  /* 0x000000b384b07221 */ /* 0x000fc20000010000 */
[----:B------:R-:W2:Y:S02]  /*1a800*/  MUFU.EX2 R144, R144 ;  /* 0x0000009000907308 */ /* 0x000ea40000000800 */
[----:B------:R-:W-:-:S01]  /*1a810*/  FADD.FTZ R4, R138, R3 ;  /* 0x000000038a047221 */ /* 0x000fc20000010000 */
[----:B------:R-:W-:-:S03]  /*1a820*/  FADD.FTZ R179, R135, R176 ;  /* 0x000000b087b37221 */ /* 0x000fc60000010000 */
[----:B------:R-:W-:Y:S01]  /*1a830*/  FADD.FTZ R3, R141, R4 ;  /* 0x000000048d037221 */ /* 0x000fe20000010000 */
[----:B------:R-:W-:-:S01]  /*1a840*/  FADD.FTZ R176, R136, R179 ;  /* 0x000000b388b07221 */ /* 0x000fc20000010000 */
[----:B------:R-:W3:Y:S02]  /*1a850*/  MUFU.EX2 R149, R149 ;  /* 0x0000009500957308 */ /* 0x000ee40000000800 */
[----:B------:R-:W-:-:S01]  /*1a860*/  FADD.FTZ R4, R142, R3 ;  /* 0x000000038e047221 */ /* 0x000fc20000010000 */
[----:B------:R-:W-:-:S03]  /*1a870*/  FADD.FTZ R179, R139, R176 ;  /* 0x000000b08bb37221 */ /* 0x000fc60000010000 */
[----:B0-----:R-:W-:Y:S01]  /*1a880*/  FADD.FTZ R3, R145, R4 ;  /* 0x0000000491037221 */ /* 0x001fe20000010000 */
[----:B------:R-:W-:-:S01]  /*1a890*/  FADD.FTZ R176, R140, R179 ;  /* 0x000000b38cb07221 */ /* 0x000fc20000010000 */
[----:B------:R-:W0:Y:S02]  /*1a8a0*/  MUFU.EX2 R147, R147 ;  /* 0x0000009300937308 */ /* 0x000e240000000800 */
[----:B-1----:R-:W-:-:S01]  /*1a8b0*/  FADD.FTZ R4, R146, R3 ;  /* 0x0000000392047221 */ /* 0x002fc20000010000 */
[----:B------:R-:W-:-:S04]  /*1a8c0*/  FADD.FTZ R179, R143, R176 ;  /* 0x000000b08fb37221 */ /* 0x000fc80000010000 */
[----:B--2---:R-:W-:Y:S01]  /*1a8d0*/  FADD.FTZ R176, R144, R179 ;  /* 0x000000b390b07221 */ /* 0x004fe20000010000 */
        /* <DEDUP_REMOVED lines=58> */
[----:B-1----:R-:W-:-:S03]  /*1ac80*/  FADD.FTZ R4, R12, R3 ;  /* 0x000000030c047221 */ /* 0x002fc60000010000 */
[----:B--2---:R-:W-:Y:S01]  /*1ac90*/  FADD.FTZ R3, R172, R179 ;  /* 0x000000b3ac037221 */ /* 0x004fe20000010000 */
[----:B------:R-:W-:Y:S06]  /*1aca0*/  @!P0 BRA `(.L_x_4525) ;  /* 0x0000000000048947 */ /* 0x000fec0003800000 */
[----:B------:R-:W-:Y:S01]  /*1acb0*/  BPT.TRAP 0x1 ;  /* 0x000000040000795c */ /* 0x000fe20000300000 */
.L_x_4525:
[----:B------:R-:W-:Y:S01]  /*1acc0*/  F2FP.SATFINITE.E4M3.F32.PACK_AB_MERGE_C R8, R21, R8, RZ ;  /* 0x000000081508723e */ /* 0x000fe200048070ff */
[-C--:B------:R-:W-:Y:S01]  /*1acd0*/  FMUL.FTZ R24, R24, R13.reuse ;  /* 0x0000000d18187220 */ /* 0x080fe20000410000 */
        /* <DEDUP_REMOVED lines=137> */
[----:B0-----:R-:W-:Y:S06]  /*1b570*/  @P2 BRA `(.L_x_4526) ;  /* 0xffffffd400982947 */ /* 0x001fec000383ffff */
[----:B------:R-:W-:-:S07]  /*1b580*/  IMAD.MOV.U32 R19, RZ, RZ, R15 ;  /* 0x000000ffff137224 */ /* 0x000fce00078e000f */
.L_x_4515:
[----:B------:R-:W-:-:S13]  /*1b590*/  ISETP.GE.AND P2, PT, R0, R209, PT ;  /* 0x000000d10000720c */ /* 0x000fda0003f46270 */
[----:B------:R-:W-:Y:S05]  /*1b5a0*/  @!P2 BRA `(.L_x_4527) ;  /* 0x000000380090a947 */ /* 0x000fea0003800000 */
[----:B------:R-:W-:Y:S02]  /*1b5b0*/  IMAD.MOV.U32 R13, RZ, RZ, R10 ;  /* 0x000000ffff0d7224 */ /* 0x000fe400078e000a */
[----:B------:R-:W-:Y:S02]  /*1b5c0*/  IMAD.MOV.U32 R12, RZ, RZ, R11 ;  /* 0x000000ffff0c7224 */ /* 0x000fe400078e000b */
[----:B------:R-:W-:-:S07]  /*1b5d0*/  IMAD.MOV.U32 R6, RZ, RZ, R18 ;  /* 0x000000ffff067224 */ /* 0x000fce00078e0012 */
.L_x_4546:
        /* <DEDUP_REMOVED lines=8> */
.L_x_4529:
        /* <DEDUP_REMOVED lines=8> */
.L_x_4530:
[----:B------:R-:W-:Y:S04]  /*1b6e0*/  BSSY B0, `(.L_x_4528) ;  /* 0x0000004000007945 */ /* 0x000fe80003800000 */
[----:B-1----:R-:W-:Y:S05]  /*1b6f0*/  @P3 BRA `(.L_x_4531) ;  /* 0x0000000000083947 */ /* 0x002fea0003800000 */
[----:B------:R-:W1:Y:S02]  /*1b700*/  SYNCS.PHASECHK.TRANS64.TRYWAIT P3, [R7+URZ+0x2a830], R8 ;  /* 0x02a83008070075a7 */ /* 0x000e64000806017f */
[----:B-1----:R-:W-:Y:S05]  /*1b710*/  @!P3 BRA `(.L_x_4532) ;  /* 0x000000fc00e8b947 */ /* 0x002fea0003800000 */
.L_x_4531:
[----:B------:R-:W-:Y:S05]  /*1b720*/  BSYNC B0 ;  /* 0x0000000000007941 */ /* 0x000fea0003800000 */
.L_x_4528:
        /* <DEDUP_REMOVED lines=51> */
.L_x_4534:
[----:B------:R-:W-:Y:S01]  /*1ba60*/  SHF.L.U32 R6, R6, 0x1f, RZ ;  /* 0x0000001f06067819 */ /* 0x000fe200000006ff */
[----:B------:R-:W-:-:S04]  /*1ba70*/  IMAD R7, R19, 0x8, R16 ;  /* 0x0000000813077824 */ /* 0x000fc800078e0210 */
[----:B------:R0:W1:Y:S01]  /*1ba80*/  SYNCS.PHASECHK.TRANS64.TRYWAIT P2, [R7+URZ+0x2a850], R6 ;  /* 0x02a85006070075a7 */ /* 0x000062000804017f */
[----:B------:R-:W-:Y:S05]  /*1ba90*/  @!P0 BRA `(.L_x_4535) ;  /* 0x0000000000048947 */ /* 0x000fea0003800000 */
[----:B------:R-:W-:Y:S01]  /*1baa0*/  BPT.TRAP 0x1 ;  /* 0x000000040000795c */ /* 0x000fe20000300000 */
.L_x_4535:
[----:B-1----:R-:W-:Y:S05]  /*1bab0*/  @P2 BRA `(.L_x_4533) ;  /* 0x0000000000082947 */ /* 0x002fea0003800000 */
[----:B------:R-:W1:Y:S02]  /*1bac0*/  SYNCS.PHASECHK.TRANS64.TRYWAIT P2, [R7+URZ+0x2a850], R6 ;  /* 0x02a85006070075a7 */ /* 0x000e64000804017f */
[----:B-1----:R-:W-:Y:S05]  /*1bad0*/  @!P2 BRA `(.L_x_4536) ;  /* 0x000000fc000ca947 */ /* 0x002fea0003800000 */
.L_x_4533:
        /* <DEDUP_REMOVED lines=50> */
[----:B------:R-:W-:Y:S01]  /*1be00*/  @!P1 IMAD R21, R14, 0x8, R16 ;  /* 0x000000080e159824 */ /* 0x000fe200078e0210 */
[----:B------:R-:W0:Y:S03]  /*1be10*/  MUFU.TANH R10, R10 ;  /* 0x0000000a000a7308 */ /* 0x000e260000002400 */
[----:B------:R-:W-:-:S05]  /*1be20*/  @!P1 VIADD R21, R21, 0x2a840 ;  /* 0x0002a84015159836 */ /* 0x000fca0000000000 */
        /* <DEDUP_REMOVED lines=58> */
[----:B------:R-:W-:Y:S01]  /*1c1d0*/  QGMMA.64x192x32.F32.E4M3.E4M3 R24, R188, gdesc[UR4], R24, gsb0 ;  /* 0x02e00004bc187df3 */ /* 0x000fe20008000818 */
[----:B------:R-:W-:Y:S01]  /*1c1e0*/  R2UR UR6, R6 ;  /* 0x00000000060672ca */ /* 0x000fe200000e0000 */
[----:B------:R-:W-:Y:S01]  /*1c1f0*/  IMAD.IADD R6, R220, 0x1, R207 ;  /* 0x00000001dc067824 */ /* 0x000fe200078e02cf */
[----:B------:R-:W-:Y:S02]  /*1c200*/  R2UR UR7, R7 ;  /* 0x00000000070772ca */ /* 0x000fe400000e0000 */
[----:B------:R-:W5:Y:S02]  /*1c210*/  @P4 LDC R7, c[0x0][0x44c] ;  /* 0x00011300ff074b82 */ /* 0x000f640000000800 */
[----:B-----5:R-:W-:-:S05]  /*1c220*/  @P4 IMAD.HI.U32 R7, R6, R7, RZ ;  /* 0x0000000706074227 */ /* 0x020fca00078e00ff */
[----:B-1----:R-:W-:Y:S01]  /*1c230*/  @P4 SHF.R.U32.HI R6, RZ, R8, R7 ;  /* 0x00000008ff064219 */ /* 0x002fe20000011607 */
        /* <DEDUP_REMOVED lines=15> */
[----:B------:R-:W-:Y:S01]  /*1c330*/  IADD3 R176, -R173, 0x1, RZ ;  /* 0x00000001adb07810 */ /* 0x000fe20007ffe1ff */
[C---:B------:R-:W-:Y:S01]  /*1c340*/  FMUL.FTZ R120, R2.reuse, R126 ;  /* 0x0000007e02787220 */ /* 0x040fe20000410000 */
[C---:B------:R-:W-:Y:S01]  /*1c350*/  FMUL.FTZ R126, R2.reuse, R134 ;  /* 0x00000086027e7220 */ /* 0x040fe20000410000 */
[C---:B------:R-:W-:Y:S01]  /*1c360*/  FMUL.FTZ R134, R2.reuse, R142 ;  /* 0x0000008e02867220 */ /* 0x040fe20000410000 */
[C---:B------:R-:W-:Y:S01]  /*1c370*/  FMUL.FTZ R142, R2.reuse, R150 ;  /* 0x00000096028e7220 */ /* 0x040fe20000410000 */
[----:B------:R-:W-:Y:S01]  /*1c380*/  FMUL.FTZ R150, R2, R158 ;  /* 0x0000009e02967220 */ /* 0x000fe20000410000 */
[----:B------:R-:W1:Y:S01]  /*1c390*/  SHFL.IDX PT, R20, R6, RZ, 0x1c1f ;  /* 0x001c1fff06147589 */ /* 0x000e6200000e0000 */
[----:B------:R-:W-:-:S02]  /*1c3a0*/  IMAD R176, R203, -0x2, R176 ;  /* 0xfffffffecbb07824 */ /* 0x000fc400078e02b0 */
[C---:B------:R-:W-:Y:S01]  /*1c3b0*/  FMUL.FTZ R158, R2.reuse, R166 ;  /* 0x000000a6029e7220 */ /* 0x040fe20000410000 */
[C---:B------:R-:W-:Y:S01]  /*1c3c0*/  FMUL.FTZ R166, R2.reuse, R174 ;  /* 0x000000ae02a67220 */ /* 0x040fe20000410000 */
[C---:B------:R-:W-:Y:S01]  /*1c3d0*/  FMUL.FTZ R174, R2.reuse, R177 ;  /* 0x000000b102ae7220 */ /* 0x040fe20000410000 */
[C---:B------:R-:W-:Y:S01]  /*1c3e0*/  FMUL.FTZ R177, R2.reuse, R180 ;  /* 0x000000b402b17220 */ /* 0x040fe20000410000 */
[----:B------:R-:W-:Y:S01]  /*1c3f0*/  IADD3 R180, -R201, R176, R202 ;  /* 0x000000b0c9b47210 */ /* 0x000fe20007ffe1ca */
[----:B------:R-:W-:Y:S01]  /*1c400*/  FMUL.FTZ R176, R2, R183 ;  /* 0x000000b702b07220 */ /* 0x000fe20000410000 */
[----:B------:R-:W0:Y:S03]  /*1c410*/  MUFU.TANH R7, R7 ;  /* 0x0000000700077308 */ /* 0x000e260000002400 */
[C---:B------:R-:W-:Y:S02]  /*1c420*/  VIADD R179, R180.reuse, UR33 ;  /* 0x00000021b4b37c36 */ /* 0x040fe40008000000 */
[----:B------:R-:W-:-:S03]  /*1c430*/  VIADD R180, R180, UR35 ;  /* 0x00000023b4b47c36 */ /* 0x000fc60008000000 */
[----:B------:R-:W0:Y:S08]  /*1c440*/  MUFU.TANH R8, R8 ;  /* 0x0000000800087308 */ /* 0x000e300000002400 */
[----:B------:R-:W0:Y:S01]  /*1c450*/  MUFU.TANH R120, R120 ;  /* 0x0000007800787308 */ /* 0x000e220000002400 */
[--C-:B-1----:R-:W-:Y:S02]  /*1c460*/  IMAD.IADD R181, R179, 0x1, R20.reuse ;  /* 0x00000001b3b57824 */ /* 0x102fe400078e0214 */
        /* <DEDUP_REMOVED lines=19> */
[----:B------:R-:W-:Y:S07]  /*1c5a0*/  QGMMA.64x192x32.F32.E4M3.E4M3 R24, R184, gdesc[UR4], R24, gsb0 ;  /* 0x02e00004b8187df3 */ /* 0x000fee0008000818 */
[----:B------:R-:W0:Y:S08]  /*1c5b0*/  MUFU.TANH R168, R168 ;  /* 0x000000a800a87308 */ /* 0x000e300000002400 */
[----:B------:R-:W0:Y:S08]  /*1c5c0*/  MUFU.TANH R166, R166 ;  /* 0x000000a600a67308 */ /* 0x000e300000002400 */
[----:B------:R-:W0:Y:S08]  /*1c5d0*/  MUFU.TANH R172, R172 ;  /* 0x000000ac00ac7308 */ /* 0x000e300000002400 */
[----:B------:R-:W0:Y:S08]  /*1c5e0*/  MUFU.TANH R174, R174 ;  /* 0x000000ae00ae7308 */ /* 0x000e300000002400 */
[----:B------:R-:W0:Y:S08]  /*1c5f0*/  MUFU.TANH R177, R177 ;  /* 0x000000b100b17308 */ /* 0x000e300000002400 */
[----:B------:R-:W0:Y:S01]  /*1c600*/  MUFU.TANH R176, R176 ;  /* 0x000000b000b07308 */ /* 0x000e220000002400 */
[----:B------:R-:W-:-:S02]  /*1c610*/  WARPGROUP.DEPBAR.LE gsb0, 0x0 ;  /* 0x00008000000079c5 */ /* 0x000fc40000010000 */
        /* <DEDUP_REMOVED lines=8> */
[----:B0-----:R-:W-:Y:S01]  /*1c6a0*/  IMAD.U32 R184, RZ, RZ, UR29 ;  /* 0x0000001dffb87e24 */ /* 0x001fe2000f8e00ff */
[----:B------:R-:W-:-:S04]  /*1c6b0*/  LOP3.LUT R183, RZ, R183, RZ, 0x33, !PT ;  /* 0x000000b7ffb77212 */ /* 0x000fc800078e33ff */
[----:B------:R-:W-:-:S13]  /*1c6c0*/  ISETP.NE.AND P2, PT, R184, 0x1, PT ;  /* 0x00000001b800780c */ /* 0x000fda0003f45270 */
[----:B------:R-:W0:Y:S02]  /*1c6d0*/  @P2 LDC.64 R20, c[0x0][0x9e8] ;  /* 0x00027a00ff142b82 */ /* 0x000e240000000a00 */
[----:B0-----:R-:W-:-:S05]  /*1c6e0*/  @P2 IMAD.HI.U32 R20, R183, R20, RZ ;  /* 0x00000014b7142227 */ /* 0x001fca00078e00ff */
[----:B------:R-:W-:-:S04]  /*1c6f0*/  @P2 SHF.R.U32.HI R183, RZ, R21, R20 ;  /* 0x00000015ffb72219 */ /* 0x000fc80000011614 */
[----:B------:R-:W-:Y:S01]  /*1c700*/  LOP3.LUT R183, RZ, R183, RZ, 0x33, !PT ;  /* 0x000000b7ffb77212 */ /* 0x000fe200078e33ff */
[----:B------:R-:W-:Y:S06]  /*1c710*/  BRA `(.L_x_4540) ;  /* 0x0000000000147947 */ /* 0x000fec0003800000 */
.L_x_4539:
[----:B0-----:R-:W-:-:S05]  /*1c720*/  IMAD.U32 R184, RZ, RZ, UR29 ;  /* 0x0000001dffb87e24 */ /* 0x001fca000f8e00ff */
[----:B------:R-:W-:-:S13]  /*1c730*/  ISETP.NE.AND P2, PT, R184, 0x1, PT ;  /* 0x00000001b800780c */ /* 0x000fda0003f45270 */
[----:B------:R-:W0:Y:S02]  /*1c740*/  @P2 LDC.64 R20, c[0x0][0x9e8] ;  /* 0x00027a00ff142b82 */ /* 0x000e240000000a00 */
[----:B0-----:R-:W-:-:S05]  /*1c750*/  @P2 IMAD.HI.U32 R20, R183, R20, RZ ;  /* 0x00000014b7142227 */ /* 0x001fca00078e00ff */
[----:B------:R-:W-:-:S07]  /*1c760*/  @P2 SHF.R.U32.HI R183, RZ, R21, R20 ;  /* 0x00000015ffb72219 */ /* 0x000fce0000011614 */
.L_x_4540:
[----:B------:R-:W-:Y:S05]  /*1c770*/  BSYNC B0 ;  /* 0x0000000000007941 */ /* 0x000fea0003800000 */
.L_x_4538:
[----:B------:R-:W-:-:S04]  /*1c780*/  IMAD R20, R183, R184, -R173 ;  /* 0x000000b8b7147224 */ /* 0x000fc800078e0aad */
[----:B------:R-:W-:-:S05]  /*1c790*/  IMAD R21, R203, -0x2, R20 ;  /* 0xfffffffecb157824 */ /* 0x000fca00078e0214 */
[----:B------:R-:W-:Y:S02]  /*1c7a0*/  VIADDMNMX R181, R21, R184, R181, PT ;  /* 0x000000b815b57246 */ /* 0x000fe400038001b5 */
[----:B------:R-:W-:-:S07]  /*1c7b0*/  VIMNMX R182, R182, R21, !PT ;  /* 0x00000015b6b67248 */ /* 0x000fce0007fe0100 */
.L_x_4537:
        /* <DEDUP_REMOVED lines=113> */
.L_x_4543:
[----:B------:R-:W-:-:S05]  /*1ced0*/  IMAD.U32 R182, RZ, RZ, UR29 ;  /* 0x0000001dffb67e24 */ /* 0x000fca000f8e00ff */
[----:B------:R-:W-:-:S13]  /*1cee0*/  ISETP.NE.AND P3, PT, R182, 0x1, PT ;  /* 0x00000001b600780c */ /* 0x000fda0003f65270 */
[----:B------:R-:W0:Y:S02]  /*1cef0*/  @P3 LDC.64 R6, c[0x0][0x9e8] ;  /* 0x00027a00ff063b82 */ /* 0x000e240000000a00 */
[----:B0-----:R-:W-:-:S05]  /*1cf00*/  @P3 IMAD.HI.U32 R6, R11, R6, RZ ;  /* 0x000000060b063227 */ /* 0x001fca00078e00ff */
[----:B------:R-:W-:-:S07]  /*1cf10*/  @P3 SHF.R.U32.HI R11, RZ, R7, R6 ;  /* 0x00000007ff0b3219 */ /* 0x000fce0000011606 */
.L_x_4544:
[----:B------:R-:W-:Y:S05]  /*1cf20*/  BSYNC B0 ;  /* 0x0000000000007941 */ /* 0x000fea0003800000 */
.L_x_4542:
[----:B------:R-:W-:-:S04]  /*1cf30*/  IMAD R6, R11, R182, -R173 ;  /* 0x000000b60b067224 */ /* 0x000fc800078e0aad */
[----:B------:R-:W-:-:S05]  /*1cf40*/  IMAD R7, R203, -0x2, R6 ;  /* 0xfffffffecb077824 */ /* 0x000fca00078e0206 */
[----:B------:R-:W-:Y:S02]  /*1cf50*/  VIADDMNMX R179, R7, R182, R179, PT ;  /* 0x000000b607b37246 */ /* 0x000fe400038001b3 */
[----:B------:R-:W-:-:S07]  /*1cf60*/  VIMNMX R180, R180, R7, !PT ;  /* 0x00000007b4b47248 */ /* 0x000fce0007fe0100 */
.L_x_4541:
[----:B------:R-:W-:Y:S01]  /*1cf70*/  ISETP.GT.AND P3, PT, R180, 0x1, P2 ;  /* 0x00000001b400780c */ /* 0x000fe20001764270 */
[----:B------:R-:W-:-:S03]  /*1cf80*/  UMOV UR43, UR28 ;  /* 0x0000001c002b7c82 */ /* 0x000fc60008000000 */
[----:B------:R-:W-:-:S04]  /*1cf90*/  ISETP.LT.OR P3, PT, R179, 0x2, P3 ;  /* 0x00000002b300780c */ /* 0x000fc80001f61670 */
[----:B------:R-:W-:Y:S02]  /*1cfa0*/  FSEL R6, R10, -INF , !P3 ;  /* 0xff8000000a067808 */ /* 0x000fe40005800000 */
[----:B------:R-:W-:Y:S02]  /*1cfb0*/  ISETP.GT.AND P3, PT, R180, 0x8, P2 ;  /* 0x00000008b400780c */ /* 0x000fe40001764270 */
[----:B------:R-:W-:Y:S02]  /*1cfc0*/  FMNMX.FTZ R10, R20, R12, !PT ;  /* 0x0000000c140a7209 */ /* 0x000fe40007810000 */
[----:B------:R-:W-:Y:S02]  /*1cfd0*/  ISETP.LT.OR P3, PT, R179, 0x9, P3 ;  /* 0x00000009b300780c */ /* 0x000fe40001f61670 */
[----:B------:R-:W-:Y:S02]  /*1cfe0*/  FMNMX.FTZ R10, R9, R10, !PT ;  /* 0x0000000a090a7209 */ /* 0x000fe40007810000 */
[----:B------:R-:W-:-:S02]  /*1cff0*/  FSEL R120, R120, -INF , !P3 ;  /* 0xff80000078787808 */ /* 0x000fc40005800000 */
[C---:B------:R-:W-:Y:S02]  /*1d000*/  ISETP.GT.AND P3, PT, R180.reuse, 0x9, P2 ;  /* 0x00000009b400780c */ /* 0x040fe40001764270 */
        /* <DEDUP_REMOVED lines=138> */
[----:B------:R-:W-:-:S04]  /*1d8b0*/  FMNMX.FTZ R128, R120, R21, !PT ;  /* 0x0000001578807209 */ /* 0x000fc80007810000 */
        /* <DEDUP_REMOVED lines=59> */
[----:B0-----:R-:W-:Y:S01]  /*1dc70*/  FMNMX.FTZ R179, R175, R180, !PT ;  /* 0x000000b4afb37209 */ /* 0x001fe20007810000 */
        /* <DEDUP_REMOVED lines=8> */
[----:B------:R-:W1:Y:S03]  /*1dd00*/  SHFL.BFLY PT, R180, R179, 0x2, 0x1f ;  /* 0x0c401f00b3b47f89 */ /* 0x000e6600000e0000 */
[----:B------:R-:W-:-:S04]  /*1dd10*/  FADD.FTZ R177, -R177, R12 ;  /* 0x0000000cb1b17221 */ /* 0x000fc80000010100 */
[----:B------:R-:W-:Y:S01]  /*1dd20*/  FMUL.FTZ R12, R177, UR43 ;  /* 0x0000002bb10c7c20 */ /* 0x000fe20008410000 */
[----:B------:R-:W-:Y:S08]  /*1dd30*/  MUFU.EX2 R136, R136 ;  /* 0x0000008800887308 */ /* 0x000ff00000000800 */
[----:B------:R-:W0:Y:S01]  /*1dd40*/  MUFU.EX2 R12, R12 ;  /* 0x0000000c000c7308 */ /* 0x000e220000000800 */
[----:B-1----:R-:W-:-:S07]  /*1dd50*/  FMNMX.FTZ R173, R179, R180, !PT ;  /* 0x000000b4b3ad7209 */ /* 0x002fce0007810000 */
[----:B------:R-:W-:Y:S01]  /*1dd60*/  MUFU.EX2 R140, R140 ;  /* 0x0000008c008c7308 */ /* 0x000fe20000000800 */
[----:B------:R-:W1:Y:S01]  /*1dd70*/  SHFL.BFLY PT, R180, R173, 0x1, 0x1f ;  /* 0x0c201f00adb47f89 */ /* 0x000e6200000e0000 */
[----:B0-----:R-:W-:-:S06]  /*1dd80*/  FFMA.FTZ R179, R12, R4, R7 ;  /* 0x000000040cb37223 */ /* 0x001fcc0000010007 */
[----:B------:R-:W-:Y:S08]  /*1dd90*/  MUFU.EX2 R144, R144 ;  /* 0x0000009000907308 */ /* 0x000ff00000000800 */
[----:B------:R-:W-:Y:S08]  /*1dda0*/  MUFU.EX2 R148, R148 ;  /* 0x0000009400947308 */ /* 0x000ff00000000800 */
[----:B------:R-:W-:Y:S01]  /*1ddb0*/  MUFU.EX2 R152, R152 ;  /* 0x0000009800987308 */ /* 0x000fe20000000800 */
[----:B-1----:R-:W-:Y:S01]  /*1ddc0*/  FMNMX.FTZ R10, R173, R180, !PT ;  /* 0x000000b4ad0a7209 */ /* 0x002fe20007810000 */
[----:B------:R-:W-:-:S03]  /*1ddd0*/  IMAD.U32 R173, RZ, RZ, UR43 ;  /* 0x0000002bffad7e24 */ /* 0x000fc6000f8e00ff */
[C---:B------:R-:W-:Y:S01]  /*1dde0*/  FSETP.NEU.FTZ.AND P2, PT, R10.reuse, -INF , PT ;  /* 0xff8000000a00780b */ /* 0x040fe20003f5d000 */
[----:B------:R-:W-:-:S02]  /*1ddf0*/  FFMA.FTZ R173, R10, R173, -8 ;  /* 0xc10000000aad7423 */ /* 0x000fc400000100ad */
[----:B------:R-:W-:Y:S03]  /*1de00*/  MUFU.EX2 R149, R149 ;  /* 0x0000009500957308 */ /* 0x000fe60000000800 */
[----:B------:R-:W-:-:S05]  /*1de10*/  FSEL R173, R173, RZ, P2 ;  /* 0x000000ffadad7208 */ /* 0x000fca0001000000 */
        /* <DEDUP_REMOVED lines=21> */
[----:B------:R-:W-:Y:S01]  /*1df70*/  FADD.FTZ R146, R20, R179 ;  /* 0x000000b314927221 */ /* 0x000fe20000010000 */
[----:B------:R-:W-:-:S01]  /*1df80*/  FFMA.FTZ R135, R135, UR43, -R173 ;  /* 0x0000002b87877c23 */ /* 0x000fc200080108ad */
[--C-:B------:R-:W-:Y:S01]  /*1df90*/  FFMA.FTZ R139, R139, UR43, -R173.reuse ;  /* 0x0000002b8b8b7c23 */ /* 0x100fe200080108ad */
[----:B------:R-:W-:-:S01]  /*1dfa0*/  FFMA.FTZ R147, R147, UR43, -R173 ;  /* 0x0000002b93937c23 */ /* 0x000fc200080108ad */
[----:B------:R-:W-:Y:S01]  /*1dfb0*/  FADD.FTZ R179, R9, R146 ;  /* 0x0000009209b37221 */ /* 0x000fe20000010000 */
[----:B------:R-:W-:-:S01]  /*1dfc0*/  FFMA.FTZ R150, R150, UR43, -R173 ;  /* 0x0000002b96967c23 */ /* 0x000fc200080108ad */
[----:B------:R-:W0:Y:S01]  /*1dfd0*/  MUFU.EX2 R143, R143 ;  /* 0x0000008f008f7308 */ /* 0x000e220000000800 */
[----:B------:R-:W-:-:S01]  /*1dfe0*/  FFMA.FTZ R151, R151, UR43, -R173 ;  /* 0x0000002b97977c23 */ /* 0x000fc200080108ad */
[----:B------:R-:W-:Y:S01]  /*1dff0*/  FADD.FTZ R146, R182, R179 ;  /* 0x000000b3b6927221 */ /* 0x000fe20000010000 */
[----:B------:R-:W-:-:S01]  /*1e000*/  FFMA.FTZ R154, R154, UR43, -R173 ;  /* 0x0000002b9a9a7c23 */ /* 0x000fc200080108ad */
[--C-:B------:R-:W-:Y:S01]  /*1e010*/  FFMA.FTZ R155, R155, UR43, -R173.reuse ;  /* 0x0000002b9b9b7c23 */ /* 0x100fe200080108ad */
[----:B------:R-:W-:-:S01]  /*1e020*/  FFMA.FTZ R158, R158, UR43, -R173 ;  /* 0x0000002b9e9e7c23 */ /* 0x000fc200080108ad */
[----:B------:R-:W-:Y:S01]  /*1e030*/  FADD.FTZ R179, R15, R146 ;  /* 0x000000920fb37221 */ /* 0x000fe20000010000 */
[----:B------:R-:W-:-:S01]  /*1e040*/  FFMA.FTZ R159, R159, UR43, -R173 ;  /* 0x0000002b9f9f7c23 */ /* 0x000fc200080108ad */
[----:B------:R-:W1:Y:S01]  /*1e050*/  MUFU.EX2 R6, R6 ;  /* 0x0000000600067308 */ /* 0x000e620000000800 */
[----:B------:R-:W-:-:S01]  /*1e060*/  FFMA.FTZ R162, R162, UR43, -R173 ;  /* 0x0000002ba2a27c23 */ /* 0x000fc200080108ad */
[----:B------:R-:W-:Y:S01]  /*1e070*/  FADD.FTZ R146, R122, R179 ;  /* 0x000000b37a927221 */ /* 0x000fe20000010000 */
[----:B------:R-:W-:-:S01]  /*1e080*/  FFMA.FTZ R163, R163, UR43, -R173 ;  /* 0x0000002ba3a37c23 */ /* 0x000fc200080108ad */
[--C-:B------:R-:W-:Y:S01]  /*1e090*/  FFMA.FTZ R166, R166, UR43, -R173.reuse ;  /* 0x0000002ba6a67c23 */ /* 0x100fe200080108ad */
[----:B------:R-:W-:-:S01]  /*1e0a0*/  FFMA.FTZ R167, R167, UR43, -R173 ;  /* 0x0000002ba7a77c23 */ /* 0x000fc200080108ad */
[----:B------:R-:W-:Y:S01]  /*1e0b0*/  FADD.FTZ R179, R21, R146 ;  /* 0x0000009215b37221 */ /* 0x000fe20000010000 */
[----:B------:R-:W-:-:S01]  /*1e0c0*/  FFMA.FTZ R170, R170, UR43, -R173 ;  /* 0x0000002baaaa7c23 */ /* 0x000fc200080108ad */
[----:B------:R-:W2:Y:S01]  /*1e0d0*/  MUFU.EX2 R121, R121 ;  /* 0x0000007900797308 */ /* 0x000ea20000000800 */
[----:B0-----:R-:W-:-:S01]  /*1e0e0*/  FFMA.FTZ R4, R143, R3, R8 ;  /* 0x000000038f047223 */ /* 0x001fc20000010008 */
[----:B------:R-:W-:Y:S01]  /*1e0f0*/  FADD.FTZ R146, R128, R179 ;  /* 0x000000b380927221 */ /* 0x000fe20000010000 */
[----:B------:R-:W-:-:S01]  /*1e100*/  FFMA.FTZ R171, R171, UR43, -R173 ;  /* 0x0000002babab7c23 */ /* 0x000fc200080108ad */
[----:B------:R-:W-:Y:S01]  /*1e110*/  FFMA.FTZ R175, R175, UR43, -R173 ;  /* 0x0000002bafaf7c23 */ /* 0x000fe200080108ad */
[----:B------:R-:W-:-:S01]  /*1e120*/  FADD.FTZ R3, R177, R4 ;  /* 0x00000004b1037221 */ /* 0x000fc20000010000 */
        /* <DEDUP_REMOVED lines=95> */
.L_x_4545:
        /* <DEDUP_REMOVED lines=137> */
[----:B0-----:R-:W-:Y:S02]  /*1efb0*/  IMAD.MOV.U32 R6, RZ, RZ, R18 ;  /* 0x000000ffff067224 */ /* 0x001fe400078e0012 */
[----:B------:R-:W-:Y:S01]  /*1efc0*/  IMAD.MOV.U32 R19, RZ, RZ, R14 ;  /* 0x000000ffff137224 */ /* 0x000fe200078e000e */
[----:B------:R-:W-:Y:S06]  /*1efd0*/  @P2 BRA `(.L_x_4546) ;  /* 0xffffffc400802947 */ /* 0x000fec000383ffff */
[----:B------:R-:W-:-:S07]  /*1efe0*/  IMAD.MOV.U32 R19, RZ, RZ, R14 ;  /* 0x000000ffff137224 */ /* 0x000fce00078e000e */
.L_x_4527:
[----:B------:R-:W-:Y:S05]  /*1eff0*/  WARPSYNC.ALL ;  /* 0x0000000000007948 */ /* 0x000fea0003800000 */
[----:B------:R-:W-:Y:S06]  /*1f000*/  BAR.ARV 0x8, 0x180 ;  /* 0x0206000000007b1d */ /* 0x000fec0000002000 */
[----:B------:R-:W-:Y:S05]  /*1f010*/  @!P0 BRA `(.L_x_4547) ;  /* 0x0000000000048947 */ /* 0x000fea0003800000 */
[----:B------:R-:W-:Y:S01]  /*1f020*/  BPT.TRAP 0x1 ;  /* 0x000000040000795c */ /* 0x000fe20000300000 */
.L_x_4547:
[----:B------:R-:W-:Y:S01]  /*1f030*/  IMAD R15, R19, 0x8, R16 ;  /* 0x00000008130f7824 */ /* 0x000fe200078e0210 */
[----:B------:R-:W-:-:S04]  /*1f040*/  SHF.L.U32 R0, R18, 0x1f, RZ ;  /* 0x0000001f12007819 */ /* 0x000fc800000006ff */
[----:B------:R0:W1:Y:S01]  /*1f050*/  SYNCS.PHASECHK.TRANS64.TRYWAIT P1, [R15+URZ+0x2a850], R0 ;  /* 0x02a850000f0075a7 */ /* 0x000062000802017f */
[----:B------:R-:W-:Y:S05]  /*1f060*/  @!P0 BRA `(.L_x_4548) ;  /* 0x0000000000048947 */ /* 0x000fea0003800000 */
[----:B------:R-:W-:Y:S01]  /*1f070*/  BPT.TRAP 0x1 ;  /* 0x000000040000795c */ /* 0x000fe20000300000 */
.L_x_4548:
[----:B------:R-:W-:-:S05]  /*1f080*/  VIADD R16, R16, 0x400 ;  /* 0x0000040010107836 */ /* 0x000fca0000000000 */
[----:B------:R-:W-:-:S04]  /*1f090*/  SHF.R.U32.HI R16, RZ, 0x4, R16 ;  /* 0x00000004ff107819 */ /* 0x000fc80000011610 */
[----:B------:R-:W-:-:S04]  /*1f0a0*/  LOP3.LUT R16, R16, 0x3fff, RZ, 0xc0, !PT ;  /* 0x00003fff10107812 */ /* 0x000fc800078ec0ff */
[----:B------:R-:W-:Y:S01]  /*1f0b0*/  LOP3.LUT R16, R16, 0x10000, RZ, 0xfc, !PT ;  /* 0x0001000010107812 */ /* 0x000fe200078efcff */
[----:B-1----:R-:W-:Y:S06]  /*1f0c0*/  @P1 BRA `(.L_x_4549) ;  /* 0x0000000000081947 */ /* 0x002fec0003800000 */
[----:B------:R-:W1:Y:S02]  /*1f0d0*/  SYNCS.PHASECHK.TRANS64.TRYWAIT P1, [R15+URZ+0x2a850], R0 ;  /* 0x02a850000f0075a7 */ /* 0x000e64000802017f */
[----:B-1----:R-:W-:Y:S05]  /*1f0e0*/  @!P1 BRA `(.L_x_4550) ;  /* 0x000000c4009c9947 */ /* 0x002fea0003800000 */
.L_x_4549:
        /* <DEDUP_REMOVED lines=9> */
[----:B------:R-:W-:-:S04]  /*1f180*/  ISETP.NE.U32.AND P1, PT, RZ, UR4, PT ;  /* 0x00000004ff007c0c */ /* 0x000fc8000bf25070 */
[----:B------:R-:W-:-:S07]  /*1f190*/  ISETP.NE.AND.EX P1, PT, RZ, UR5, PT, P1 ;  /* 0x00000005ff007c0c */ /* 0x000fce000bf25310 */
[----:B------:R-:W-:Y:S01]  /*1f1a0*/  QGMMA.64x192x32.F32.E4M3.E4M3 R24, R196, gdesc[UR4], R24, gsb0 ;  /* 0x02e00004c4187df3 */ /* 0x000fe20008000818 */
[----:B------:R-:W-:Y:S02]  /*1f1b0*/  R2UR UR6, R8 ;  /* 0x00000000080672ca */ /* 0x000fe400000e0000 */
[----:B------:R-:W-:-:S03]  /*1f1c0*/  R2UR UR7, R9 ;  /* 0x00000000090772ca */ /* 0x000fc600000e0000 */
[----:B------:R-:W0:Y:S01]  /*1f1d0*/  @P1 LDC.64 R12, c[0x0][0x9c8] ;  /* 0x00027200ff0c1b82 */ /* 0x000e220000000a00 */
[----:B------:R-:W-:Y:S02]  /*1f1e0*/  @P1 SHF.R.S32.HI R5, RZ, 0x1f, R211 ;  /* 0x0000001fff051819 */ /* 0x000fe400000114d3 */
[----:B------:R-:W-:-:S05]  /*1f1f0*/  @P1 SHF.R.S32.HI R7, RZ, 0x1f, R210 ;  /* 0x0000001fff071819 */ /* 0x000fca00000114d2 */
[----:B------:R-:W2:Y:S01]  /*1f200*/  @P1 LDC.64 R8, c[0x0][0x9d0] ;  /* 0x00027400ff081b82 */ /* 0x000ea20000000a00 */
[----:B01----:R-:W-:-:S04]  /*1f210*/  @P1 IMAD R0, R5, R12, RZ ;  /* 0x0000000c05001224 */ /* 0x003fc800078e02ff */
[C---:B------:R-:W-:Y:S02]  /*1f220*/  @P1 IMAD R5, R211.reuse, R13, R0 ;  /* 0x0000000dd3051224 */ /* 0x040fe400078e0200 */
[----:B------:R-:W-:-:S04]  /*1f230*/  @P1 IMAD.WIDE.U32 R12, R211, R12, RZ ;  /* 0x0000000cd30c1225 */ /* 0x000fc800078e00ff */
[-C--:B--2---:R-:W-:Y:S02]  /*1f240*/  @P1 IMAD R0, R7, R8.reuse, RZ ;  /* 0x0000000807001224 */ /* 0x084fe400078e02ff */
[----:B------:R-:W-:Y:S02]  /*1f250*/  @P1 IMAD.IADD R13, R13, 0x1, R5 ;  /* 0x000000010d0d1824 */ /* 0x000fe400078e0205 */
[C---:B------:R-:W-:Y:S02]  /*1f260*/  @P1 IMAD R5, R210.reuse, R9, R0 ;  /* 0x00000009d2051224 */ /* 0x040fe400078e0200 */
[----:B------:R-:W-:-:S04]  /*1f270*/  @P1 IMAD.WIDE.U32 R8, R210, R8, R12 ;  /* 0x00000008d2081225 */ /* 0x000fc800078e000c */
[----:B------:R-:W-:Y:S01]  /*1f280*/  @P1 IMAD.IADD R5, R9, 0x1, R5 ;  /* 0x0000000109051824 */ /* 0x000fe200078e0205 */
[----:B------:R-:W-:Y:S01]  /*1f290*/  @P1 LEA R12, P2, R8, UR4, 0x2 ;  /* 0x00000004080c1c11 */ /* 0x000fe2000f8410ff */
[----:B------:R-:W-:-:S03]  /*1f2a0*/  IMAD.MOV.U32 R0, RZ, RZ, 0x3f800000 ;  /* 0x3f800000ff007424 */ /* 0x000fc600078e00ff */
[----:B------:R-:W-:-:S05]  /*1f2b0*/  @P1 LEA.HI.X R13, R8, UR5, R5, 0x2, P2 ;  /* 0x00000005080d1c11 */ /* 0x000fca00090f1405 */
[----:B------:R0:W2:Y:S01]  /*1f2c0*/  @P1 LDG.E R0, desc[UR40][R12.64] ;  /* 0x000000280c001981 */ /* 0x0000a2000c1e1900 */
[----:B------:R-:W-:Y:S02]  /*1f2d0*/  VIADD R8, R6, 0x4 ;  /* 0x0000000406087836 */ /* 0x000fe40000000000 */
[----:B------:R-:W-:Y:S01]  /*1f2e0*/  IMAD.MOV.U32 R9, RZ, RZ, 0x40000040 ;  /* 0x40000040ff097424 */ /* 0x000fe200078e00ff */
[----:B------:R-:W-:Y:S02]  /*1f2f0*/  WARPGROUP.DEPBAR.LE gsb0, 0x0 ;  /* 0x00008000000079c5 */ /* 0x000fe40000010000 */
[----:B------:R-:W-:-:S06]  /*1f300*/  WARPGROUP.ARRIVE ;  /* 0x00000000000079c5 */ /* 0x000fcc0000000000 */
[----:B------:R-:W-:Y:S01]  /*1f310*/  QGMMA.64x192x32.F32.E4M3.E4M3 R24, R192, gdesc[UR4], R24, gsb0 ;  /* 0x02e00004c0187df3 */ /* 0x000fe20008000818 */
[----:B------:R-:W-:Y:S02]  /*1f320*/  R2UR UR6, R8 ;  /* 0x00000000080672ca */ /* 0x000fe400000e0000 */
[----:B------:R-:W-:Y:S01]  /*1f330*/  R2UR UR7, R9 ;  /* 0x00000000090772ca */ /* 0x000fe200000e0000 */
[----:B------:R-:W-:Y:S02]  /*1f340*/  VIADD R6, R6, 0x6 ;  /* 0x0000000606067836 */ /* 0x000fe40000000000 */
[----:B------:R-:W-:Y:S01]  /*1f350*/  IMAD.MOV.U32 R7, RZ, RZ, 0x40000040 ;  /* 0x40000040ff077424 */ /* 0x000fe200078e00ff */
[----:B------:R-:W1:Y:S01]  /*1f360*/  SHFL.BFLY PT, R5, R4, 0x2, 0x1f ;  /* 0x0c401f0004057f89 */ /* 0x000e6200000e0000 */
[----:B------:R-:W-:Y:S02]  /*1f370*/  WARPGROUP.DEPBAR.LE gsb0, 0x0 ;  /* 0x00008000000079c5 */ /* 0x000fe40000010000 */
[----:B------:R-:W-:-:S10]  /*1f380*/  WARPGROUP.ARRIVE ;  /* 0x00000000000079c5 */ /* 0x000fd40000000000 */
[----:B------:R-:W-:Y:S01]  /*1f390*/  QGMMA.64x192x32.F32.E4M3.E4M3 R24, R188, gdesc[UR4], R24, gsb0 ;  /* 0x02e00004bc187df3 */ /* 0x000fe20008000818 */
[----:B------:R-:W-:Y:S02]  /*1f3a0*/  R2UR UR6, R6 ;  /* 0x00000000060672ca */ /* 0x000fe400000e0000 */
[----:B------:R-:W-:Y:S01]  /*1f3b0*/  R2UR UR7, R7 ;  /* 0x00000000070772ca */ /* 0x000fe200000e0000 */
[----:B------:R-:W3:Y:S01]  /*1f3c0*/  SHFL.BFLY PT, R6, R3, 0x2, 0x1f ;  /* 0x0c401f0003067f89 */ /* 0x000ee200000e0000 */
[----:B-1----:R-:W-:-:S05]  /*1f3d0*/  FADD.FTZ R5, R5, R4 ;  /* 0x0000000405057221 */ /* 0x002fca0000010000 */
[----:B------:R-:W1:Y:S01]  /*1f3e0*/  SHFL.BFLY PT, R2, R5, 0x1, 0x1f ;  /* 0x0c201f0005027f89 */ /* 0x000e6200000e0000 */
[----:B---3--:R-:W-:-:S05]  /*1f3f0*/  FADD.FTZ R6, R6, R3 ;  /* 0x0000000306067221 */ /* 0x008fca0000010000 */
[----:B------:R-:W3:Y:S01]  /*1f400*/  SHFL.BFLY PT, R7, R6, 0x1, 0x1f ;  /* 0x0c201f0006077f89 */ /* 0x000ee200000e0000 */
[----:B-1----:R-:W-:-:S05]  /*1f410*/  FADD.FTZ R2, R5, R2 ;  /* 0x0000000205027221 */ /* 0x002fca0000010000 */
[C---:B------:R-:W-:Y:S01]  /*1f420*/  FSETP.NE.FTZ.AND P1, PT, R2.reuse, RZ, PT ;  /* 0x000000ff0200720b */ /* 0x040fe20003f35000 */
[----:B------:R-:W-:-:S05]  /*1f430*/  FMUL.FTZ R9, R2, 0.00390625 ;  /* 0x3b80000002097820 */ /* 0x000fca0000410000 */
[----:B------:R-:W-:Y:S01]  /*1f440*/  FSETP.NE.FTZ.AND P2, PT, R9, RZ, PT ;  /* 0x000000ff0900720b */ /* 0x000fe20003f55000 */
[----:B---3--:R-:W-:-:S01]  /*1f450*/  FADD.FTZ R8, R6, R7 ;  /* 0x0000000706087221 */ /* 0x008fc20000010000 */
[----:B------:R-:W-:-:S03]  /*1f460*/  IMAD.MOV.U32 R7, RZ, RZ, RZ ;  /* 0x000000ffff077224 */ /* 0x000fc600078e00ff */
[----:B------:R-:W-:-:S05]  /*1f470*/  FMUL.FTZ R4, R8, 0.00390625 ;  /* 0x3b80000008047820 */ /* 0x000fca0000410000 */
[----:B------:R-:W-:Y:S01]  /*1f480*/  FSETP.NE.FTZ.AND P3, PT, R4, RZ, PT ;  /* 0x000000ff0400720b */ /* 0x000fe20003f75000 */
[----:B------:R-:W-:Y:S01]  /*1f490*/  @P1 MUFU.RCP R7, R2 ;  /* 0x0000000200071308 */ /* 0x000fe20000001000 */
[----:B------:R-:W-:Y:S01]  /*1f4a0*/  FSETP.NE.FTZ.AND P1, PT, R8, RZ, PT ;  /* 0x000000ff0800720b */ /* 0x000fe20003f35000 */
[----:B------:R-:W-:-:S06]  /*1f4b0*/  IMAD.MOV.U32 R5, RZ, RZ, RZ ;  /* 0x000000ffff057224 */ /* 0x000fcc00078e00ff */
[----:B------:R-:W1:Y:S08]  /*1f4c0*/  @P2 MUFU.LG2 R3, R9 ;  /* 0x0000000900032308 */ /* 0x000e700000000c00 */
[----:B------:R-:W3:Y:S01]  /*1f4d0*/  @P3 MUFU.LG2 R4, R4 ;  /* 0x0000000400043308 */ /* 0x000ee20000000c00 */
[----:B------:R-:W-:Y:S02]  /*1f4e0*/  WARPGROUP.DEPBAR.LE gsb0, 0x0 ;  /* 0x00008000000079c5 */ /* 0x000fe40000010000 */
[----:B------:R-:W-:-:S06]  /*1f4f0*/  WARPGROUP.ARRIVE ;  /* 0x00000000000079c5 */ /* 0x000fcc0000000000 */
[----:B------:R-:W-:Y:S01]  /*1f500*/  QGMMA.64x192x32.F32.E4M3.E4M3 R24, R184, gdesc[UR4], R24, gsb0 ;  /* 0x02e00004b8187df3 */ /* 0x000fe20008000818 */
[----:B------:R-:W4:Y:S01]  /*1f510*/  @P1 MUFU.RCP R5, R8 ;  /* 0x0000000800051308 */ /* 0x000f220000001000 */
[----:B------:R-:W-:Y:S02]  /*1f520*/  IMAD.U32 R6, RZ, RZ, UR43 ;  /* 0x0000002bff067e24 */ /* 0x000fe4000f8e00ff */
[----:B0-----:R-:W-:Y:S02]  /*1f530*/  IMAD.U32 R12, RZ, RZ, UR43 ;  /* 0x0000002bff0c7e24 */ /* 0x001fe4000f8e00ff */
[----:B-1----:R-:W-:Y:S01]  /*1f540*/  @P2 FMUL.FTZ R3, R3, 0.69314718246459960938 ;  /* 0x3f31721803032820 */ /* 0x002fe20000410000 */
[----:B------:R-:W-:Y:S01]  /*1f550*/  @P2 FMUL.FTZ R2, R6, 0.69314718246459960938 ;  /* 0x3f31721806022820 */ /* 0x000fe20000410000 */
[----:B---3--:R-:W-:Y:S01]  /*1f560*/  @P3 FMUL.FTZ R9, R4, 0.69314718246459960938 ;  /* 0x3f31721804093820 */ /* 0x008fe20000410000 */
[----:B------:R-:W-:Y:S01]  /*1f570*/  @P3 FMUL.FTZ R6, R12, 0.69314718246459960938 ;  /* 0x3f3172180c063820 */ /* 0x000fe20000410000 */
[----:B------:R-:W-:-:S02]  /*1f580*/  IMAD.MOV.U32 R120, RZ, RZ, -0x800000 ;  /* 0xff800000ff787424 */ /* 0x000fc400078e00ff */
[----:B------:R-:W-:Y:S01]  /*1f590*/  @P2 FFMA.FTZ R120, R2, R11, R3 ;  /* 0x0000000b02782223 */ /* 0x000fe20000010003 */
[----:B------:R-:W-:Y:S02]  /*1f5a0*/  IMAD.MOV.U32 R121, RZ, RZ, -0x800000 ;  /* 0xff800000ff797424 */ /* 0x000fe400078e00ff */
[----:B--2---:R-:W-:Y:S01]  /*1f5b0*/  FMUL.FTZ R3, R7, R0 ;  /* 0x0000000007037220 */ /* 0x004fe20000410000 */
[----:B------:R-:W-:-:S01]  /*1f5c0*/  @P3 FFMA.FTZ R121, R6, R10, R9 ;  /* 0x0000000a06793223 */ /* 0x000fc20000010009 */
[----:B----4-:R-:W-:Y:S01]  /*1f5d0*/  FMUL.FTZ R0, R5, R0 ;  /* 0x0000000005007220 */ /* 0x010fe20000410000 */
[----:B------:R-:W-:Y:S02]  /*1f5e0*/  WARPGROUP.DEPBAR.LE gsb0, 0x0 ;  /* 0x00008000000079c5 */ /* 0x000fe40000010000 */
[----:B------:R-:W-:Y:S05]  /*1f5f0*/  @!P0 BRA `(.L_x_4551) ;  /* 0x0000000000048947 */ /* 0x000fea0003800000 */
[----:B------:R-:W-:Y:S01]  /*1f600*/  BPT.TRAP 0x1 ;  /* 0x000000040000795c */ /* 0x000fe20000300000 */
.L_x_4551:
        /* <DEDUP_REMOVED lines=107> */
.L_x_4439:
        /* <DEDUP_REMOVED lines=10> */
[----:B------:R-:W2:Y:S01]  /*1fd60*/  LDL R83, [R1+0x20] ;  /* 0x0000200001537983 */ /* 0x000ea20000100800 */
[----:B------:R-:W-:Y:S01]  /*1fd70*/  ULDC.64 UR4, c[0x4][0x100] ;  /* 0x0100400000047ab9 */ /* 0x000fe20000000a00 */
[----:B-----5:R-:W3:Y:S02]  /*1fd80*/  S2R R24, SR_TID.X ;  /* 0x0000000000187919 */ /* 0x020ee40000002100 */
[----:B---3--:R-:W-:-:S05]  /*1fd90*/  IMAD.SHL.U32 R0, R24, 0x4, RZ ;  /* 0x0000000418007824 */ /* 0x008fca00078e00ff */
[----:B------:R-:W-:-:S04]  /*1fda0*/  LOP3.LUT R0, R0, 0xc, RZ, 0xc0, !PT ;  /* 0x0000000c00007812 */ /* 0x000fc800078ec0ff */
[----:B------:R-:W-:-:S05]  /*1fdb0*/  IADD3 R2, P0, R0, UR4, RZ ;  /* 0x0000000400027c10 */ /* 0x000fca000ff1e0ff */
[----:B------:R-:W-:-:S05]  /*1fdc0*/  IMAD.X R3, RZ, RZ, UR5, P0 ;  /* 0x00000005ff037e24 */ /* 0x000fca00080e06ff */
[----:B------:R3:W4:Y:S01]  /*1fdd0*/  LDG.E.CONSTANT R0, desc[UR40][R2.64] ;  /* 0x0000002802007981 */ /* 0x000722000c1e9900 */
[----:B------:R-:W-:Y:S01]  /*1fde0*/  F2FP.BF16.F32.PACK_AB R55, R55, R60 ;  /* 0x0000003c3737723e */ /* 0x000fe200000010ff */
[----:B------:R-:W-:Y:S01]  /*1fdf0*/  UMOV UR4, 0xffffffff ;  /* 0xffffffff00047882 */ /* 0x000fe20000000000 */
[----:B------:R-:W-:Y:S02]  /*1fe00*/  F2FP.BF16.F32.PACK_AB R104, R61, R104 ;  /* 0x000000683d68723e */ /* 0x000fe400000010ff */
[----:B------:R-:W-:Y:S02]  /*1fe10*/  F2FP.BF16.F32.PACK_AB R72, R11, R72 ;  /* 0x000000480b48723e */ /* 0x000fe400000010ff */
[----:B------:R-:W-:Y:S02]  /*1fe20*/  F2FP.BF16.F32.PACK_AB R95, R10, R81 ;  /* 0x000000510a5f723e */ /* 0x000fe400000010ff */
[----:B------:R-:W-:Y:S01]  /*1fe30*/  F2FP.BF16.F32.PACK_AB R82, R82, R35 ;  /* 0x000000235252723e */ /* 0x000fe200000010ff */
[----:B---3--:R-:W3:Y:S01]  /*1fe40*/  S2R R3, SR_SWINHI ;  /* 0x0000000000037919 */ /* 0x008ee20000002f00 */
        /* <DEDUP_REMOVED lines=11> */
[----:B------:R-:W-:Y:S02]  /*1ff00*/  F2FP.BF16.F32.PACK_AB R5, R124, R5 ;  /* 0x000000057c05723e */ /* 0x000fe400000010ff */
[----:B------:R-:W-:-:S02]  /*1ff10*/  F2FP.BF16.F32.PACK_AB R70, R39, R108 ;  /* 0x0000006c2746723e */ /* 0x000fc400000010ff */
[----:B------:R-:W-:Y:S02]  /*1ff20*/  ISETP.EQ.OR P0, PT, R2, 0x3, !P0 ;  /* 0x000000030200780c */ /* 0x000fe40004702670 */
[----:B------:R-:W-:Y:S02]  /*1ff30*/  F2FP.BF16.F32.PACK_AB R39, R12, R57 ;  /* 0x000000390c27723e */ /* 0x000fe400000010ff */
[----:B------:R-:W-:Y:S02]  /*1ff40*/  F2FP.BF16.F32.PACK_AB R57, R79, R46 ;  /* 0x0000002e4f39723e */ /* 0x000fe400000010ff */
[----:B------:R-:W-:Y:S02]  /*1ff50*/  MOV R60, R16 ;  /* 0x00000010003c7202 */ /* 0x000fe40000000f00 */
[----:B---3--:R-:W-:Y:S02]  /*1ff60*/  MOV R61, R3 ;  /* 0x00000003003d7202 */ /* 0x008fe40000000f00 */
[----:B------:R-:W-:-:S02]  /*1ff70*/  F2FP.BF16.F32.PACK_AB R46, R13, R80 ;  /* 0x000000500d2e723e */ /* 0x000fc400000010ff */
[----:B------:R-:W-:Y:S02]  /*1ff80*/  F2FP.BF16.F32.PACK_AB R12, R15, R4 ;  /* 0x000000040f0c723e */ /* 0x000fe400000010ff */
[----:B------:R-:W-:Y:S02]  /*1ff90*/  F2FP.BF16.F32.PACK_AB R92, R92, R7 ;  /* 0x000000075c5c723e */ /* 0x000fe400000010ff */
[----:B------:R-:W-:Y:S02]  /*1ffa0*/  F2FP.BF16.F32.PACK_AB R99, R36, R9 ;  /* 0x000000092463723e */ /* 0x000fe400000010ff */
        /* <DEDUP_REMOVED lines=34> */
[----:B------:R-:W-:Y:S01]  /*201d0*/  LOP3.LUT R34, R34, R35, RZ, 0x3c, !PT ;  /* 0x0000002322227212 */ /* 0x000fe200078e3cff */
[----:B------:R-:W-:Y:S01]  /*201e0*/  IMAD.X R35, RZ, RZ, R11, P3 ;  /* 0x000000ffff237224 */ /* 0x000fe200018e060b */
        /* <DEDUP_REMOVED lines=62> */
[----:B----4-:R-:W-:Y:S01]  /*205d0*/  LOP3.LUT R3, R0, 0x2, RZ, 0x3c, !PT ;  /* 0x0000000200037812 */ /* 0x010fe200078e3cff */
[----:B------:R-:W-:Y:S06]  /*205e0*/  BRA.DIV UR4, `(.L_x_4554) ;  /* 0x000000b204707947 */ /* 0x000fec000b800000 */
[----:B------:R-:W-:Y:S01]  /*205f0*/  SEL R21, R48, R27, P0 ;  /* 0x0000001b30157207 */ /* 0x000fe20000000000 */
[----:B------:R-:W-:Y:S01]  /*20600*/  SHFL.IDX PT, R6, R13, R0, 0x1c1f ;  /* 0x001c1f000d067589 */ /* 0x000fe200000e0000 */
        /* <DEDUP_REMOVED lines=53> */
[----:B------:R-:W4:Y:S01]  /*20960*/  SHFL.IDX PT, R25, R28, R3, 0x1c1f ;  /* 0x001c1f031c197589 */ /* 0x000f2200000e0000 */
[----:B------:R-:W-:Y:S02]  /*20970*/  SEL R55, R42, R59, P0 ;  /* 0x0000003b2a377207 */ /* 0x000fe40000000000 */
[----:B------:R-:W-:Y:S01]  /*20980*/  SEL R76, R59, R42, P0 ;  /* 0x0000002a3b4c7207 */ /* 0x000fe20000000000 */
[----:B------:R-:W5:Y:S01]  /*20990*/  SHFL.IDX PT, R29, R36, R3, 0x1c1f ;  /* 0x001c1f03241d7589 */ /* 0x000f6200000e0000 */
        /* <DEDUP_REMOVED lines=8> */
[----:B------:R-:W1:Y:S01]  /*20a20*/  SHFL.IDX PT, R33, R44, R3, 0x1c1f ;  /* 0x001c1f032c217589 */ /* 0x000e6200000e0000 */
[----:B------:R-:W-:Y:S02]  /*20a30*/  SEL R84, R93, R84, P0 ;  /* 0x000000545d547207 */ /* 0x000fe40000000000 */
[----:B--2---:R-:W-:Y:S01]  /*20a40*/  SEL R4, R6, R5, P0 ;  /* 0x0000000506047207 */ /* 0x004fe20000000000 */
[----:B------:R-:W2:Y:S01]  /*20a50*/  SHFL.IDX PT, R37, R52, R3, 0x1c1f ;  /* 0x001c1f0334257589 */ /* 0x000ea200000e0000 */
[----:B---3--:R-:W-:-:S02]  /*20a60*/  SEL R8, R10, R7, P0 ;  /* 0x000000070a087207 */ /* 0x008fc40000000000 */
[----:B------:R-:W-:Y:S01]  /*20a70*/  SEL R6, R5, R6, P0 ;  /* 0x0000000605067207 */ /* 0x000fe20000000000 */
[----:B------:R-:W3:Y:S01]  /*20a80*/  SHFL.IDX PT, R39, R56, R3, 0x1c1f ;  /* 0x001c1f0338277589 */ /* 0x000ee200000e0000 */
[----:B------:R-:W-:Y:S02]  /*20a90*/  SEL R10, R7, R10, P0 ;  /* 0x0000000a070a7207 */ /* 0x000fe40000000000 */
[----:B------:R-:W-:Y:S01]  /*20aa0*/  SEL R12, R9, R20, P0 ;  /* 0x00000014090c7207 */ /* 0x000fe20000000000 */
[----:B------:R-:W-:Y:S01]  /*20ab0*/  SHFL.IDX PT, R26, R21, R0, 0x1c1f ;  /* 0x001c1f00151a7589 */ /* 0x000fe200000e0000 */
[----:B------:R-:W-:Y:S02]  /*20ac0*/  SEL R14, R20, R9, P0 ;  /* 0x00000009140e7207 */ /* 0x000fe40000000000 */
[----:B----4-:R-:W-:Y:S01]  /*20ad0*/  SEL R28, R30, R25, P0 ;  /* 0x000000191e1c7207 */ /* 0x010fe20000000000 */
[----:B------:R-:W4:Y:S01]  /*20ae0*/  SHFL.IDX PT, R64, R64, R3, 0x1c1f ;  /* 0x001c1f0340407589 */ /* 0x000f2200000e0000 */
[----:B------:R-:W-:-:S02]  /*20af0*/  SEL R32, R34, R27, P0 ;  /* 0x0000001b22207207 */ /* 0x000fc40000000000 */
[----:B-----5:R-:W-:Y:S01]  /*20b00*/  SEL R36, R38, R29, P0 ;  /* 0x0000001d26247207 */ /* 0x020fe20000000000 */
[----:B------:R-:W-:Y:S01]  /*20b10*/  SHFL.IDX PT, R45, R45, R0, 0x1c1f ;  /* 0x001c1f002d2d7589 */ /* 0x000fe200000e0000 */
[----:B0-----:R-:W-:Y:S02]  /*20b20*/  SEL R40, R42, R31, P0 ;  /* 0x0000001f2a287207 */ /* 0x001fe40000000000 */
        /* <DEDUP_REMOVED lines=21> */
[----:B----4-:R-:W-:Y:S01]  /*20c80*/  SEL R9, R43, R64, P0 ;  /* 0x000000402b097207 */ /* 0x010fe20000000000 */
[----:B------:R-:W2:Y:S01]  /*20c90*/  SHFL.IDX PT, R68, R68, R3, 0x1c1f ;  /* 0x001c1f0344447589 */ /* 0x000ea200000e0000 */
[----:B------:R-:W-:-:S03]  /*20ca0*/  SEL R11, R64, R43, P0 ;  /* 0x0000002b400b7207 */ /* 0x000fc60000000000 */
[----:B------:R-:W3:Y:S04]  /*20cb0*/  SHFL.IDX PT, R70, R70, R3, 0x1c1f ;  /* 0x001c1f0346467589 */ /* 0x000ee800000e0000 */
[----:B------:R-:W4:Y:S04]  /*20cc0*/  SHFL.IDX PT, R72, R72, R3, 0x1c1f ;  /* 0x001c1f0348487589 */ /* 0x000f2800000e0000 */
[----:B------:R-:W5:Y:S04]  /*20cd0*/  SHFL.IDX PT, R74, R74, R3, 0x1c1f ;  /* 0x001c1f034a4a7589 */ /* 0x000f6800000e0000 */
[----:B------:R-:W5:Y:S01]  /*20ce0*/  SHFL.IDX PT, R76, R76, R3, 0x1c1f ;  /* 0x001c1f034c4c7589 */ /* 0x000f6200000e0000 */
[----:B0-----:R-:W-:-:S02]  /*20cf0*/  SEL R24, R26, R21, P0 ;  /* 0x000000151a187207 */ /* 0x001fc40000000000 */
[----:B------:R-:W-:Y:S01]  /*20d00*/  SEL R26, R21, R26, P0 ;  /* 0x0000001a151a7207 */ /* 0x000fe20000000000 */
[----:B------:R-:W-:Y:S01]  /*20d10*/  SHFL.IDX PT, R57, R57, R0, 0x1c1f ;  /* 0x001c1f0039397589 */ /* 0x000fe200000e0000 */
        /* <DEDUP_REMOVED lines=8> */
[----:B------:R-:W0:Y:S01]  /*20da0*/  SHFL.IDX PT, R78, R78, R3, 0x1c1f ;  /* 0x001c1f034e4e7589 */ /* 0x000e2200000e0000 */
[----:B----4-:R-:W-:Y:S02]  /*20db0*/  SEL R33, R51, R72, P0 ;  /* 0x0000004833217207 */ /* 0x010fe40000000000 */
[----:B------:R-:W-:Y:S01]  /*20dc0*/  SEL R35, R72, R51, P0 ;  /* 0x0000003348237207 */ /* 0x000fe20000000000 */
[----:B------:R-:W1:Y:S01]  /*20dd0*/  SHFL.IDX PT, R80, R80, R3, 0x1c1f ;  /* 0x001c1f0350507589 */ /* 0x000e6200000e0000 */
[----:B-----5:R-:W-:Y:S02]  /*20de0*/  SEL R37, R53, R74, P0 ;  /* 0x0000004a35257207 */ /* 0x020fe40000000000 */
[----:B------:R-:W-:Y:S01]  /*20df0*/  SEL R39, R74, R53, P0 ;  /* 0x000000354a277207 */ /* 0x000fe20000000000 */
[----:B------:R-:W2:Y:S01]  /*20e00*/  SHFL.IDX PT, R82, R82, R3, 0x1c1f ;  /* 0x001c1f0352527589 */ /* 0x000ea200000e0000 */
[----:B------:R-:W-:-:S02]  /*20e10*/  SEL R41, R55, R76, P0 ;  /* 0x0000004c37297207 */ /* 0x000fc40000000000 */
[----:B------:R-:W-:Y:S01]  /*20e20*/  SEL R43, R76, R55, P0 ;  /* 0x000000374c2b7207 */ /* 0x000fe20000000000 */
[----:B------:R-:W3:Y:S04]  /*20e30*/  SHFL.IDX PT, R84, R84, R3, 0x1c1f ;  /* 0x001c1f0354547589 */ /* 0x000ee800000e0000 */
[----:B------:R4:W3:Y:S01]  /*20e40*/  SHFL.IDX PT, R65, R65, R0, 0x1c1f ;  /* 0x001c1f0041417589 */ /* 0x0008e200000e0000 */
[----:B0-----:R-:W-:Y:S02]  /*20e50*/  SEL R45, R57, R78, P0 ;  /* 0x0000004e392d7207 */ /* 0x001fe40000000000 */
[----:B------:R-:W-:Y:S01]  /*20e60*/  SEL R47, R78, R57, P0 ;  /* 0x000000394e2f7207 */ /* 0x000fe20000000000 */
[----:B----4-:R-:W-:Y:S01]  /*20e70*/  IMAD.MOV.U32 R0, RZ, RZ, RZ ;  /* 0x000000ffff007224 */ /* 0x010fe200078e00ff */
[----:B-1----:R-:W-:-:S02]  /*20e80*/  SEL R49, R59, R80, P0 ;  /* 0x000000503b317207 */ /* 0x002fc40000000000 */
[----:B------:R-:W-:Y:S02]  /*20e90*/  SEL R51, R80, R59, P0 ;  /* 0x0000003b50337207 */ /* 0x000fe40000000000 */
[----:B--2---:R-:W-:Y:S02]  /*20ea0*/  SEL R53, R63, R82, P0 ;  /* 0x000000523f357207 */ /* 0x004fe40000000000 */
[----:B------:R-:W-:-:S07]  /*20eb0*/  SEL R55, R82, R63, P0 ;  /* 0x0000003f52377207 */ /* 0x000fce0000000000 */
.L_x_4802:
[----:B------:R-:W-:Y:S05]  /*20ec0*/  WARPSYNC.ALL ;  /* 0x0000000000007948 */ /* 0x000fea0003800000 */
[----:B------:R-:W-:Y:S01]  /*20ed0*/  BAR.SYNC.DEFER_BLOCKING 0x1, 0x100 ;  /* 0x0044000000007b1d */ /* 0x000fe20000010000 */
[----:B---3--:R-:W-:Y:S02]  /*20ee0*/  SEL R57, R65, R84, P0 ;  /* 0x0000005441397207 */ /* 0x008fe40000000000 */
[----:B------:R-:W-:-:S03]  /*20ef0*/  SEL R59, R84, R65, P0 ;  /* 0x00000041543b7207 */ /* 0x000fc60000000000 */
[----:B------:R-:W-:Y:S02]  /*20f00*/  ULDC.64 UR4, c[0x0][0xc00] ;  /* 0x0003000000047ab9 */ /* 0x000fe40000000a00 */
[----:B------:R-:W0:Y:S01]  /*20f10*/  LDC.64 R2, c[0x0][0xc00] ;  /* 0x00030000ff027b82 */ /* 0x000e220000000a00 */
[----:B------:R-:W-:-:S04]  /*20f20*/  ISETP.NE.U32.AND P2, PT, RZ, UR4, PT ;  /* 0x00000004ff007c0c */ /* 0x000fc8000bf45070 */
[----:B------:R-:W-:Y:S01]  /*20f30*/  ISETP.NE.AND.EX P2, PT, RZ, UR5, PT, P2 ;  /* 0x00000005ff007c0c */ /* 0x000fe2000bf45320 */
[----:B------:R-:W-:Y:S02]  /*20f40*/  ULDC.64 UR4, c[0x0][0xc08] ;  /* 0x0003020000047ab9 */ /* 0x000fe40000000a00 */
[----:B------:R-:W-:Y:S01]  /*20f50*/  ISETP.NE.U32.AND P0, PT, RZ, UR4, PT ;  /* 0x00000004ff007c0c */ /* 0x000fe2000bf05070 */
[----:B------:R-:W1:Y:S03]  /*20f60*/  LDC R20, c[0x0][0xbe8] ;  /* 0x0002fa00ff147b82 */ /* 0x000e660000000800 */
[----:B------:R-:W-:Y:S01]  /*20f70*/  ISETP.NE.AND.EX P0, PT, RZ, UR5, PT, P0 ;  /* 0x00000005ff007c0c */ /* 0x000fe2000bf05300 */
[----:B------:R0:W-:Y:S04]  /*20f80*/  STSM.16.M88.4 [R81], R4 ;  /* 0x0000000451007844 */ /* 0x0001e80000000200 */
[----:B------:R2:W-:Y:S04]  /*20f90*/  STSM.16.M88.4 [R87], R8 ;  /* 0x0000000857007844 */ /* 0x0005e80000000200 */
[----:B------:R3:W-:Y:S04]  /*20fa0*/  STSM.16.M88.4 [R86], R12 ;  /* 0x0000000c56007844 */ /* 0x0007e80000000200 */
[----:B------:R3:W-:Y:S04]  /*20fb0*/  STSM.16.M88.4 [R85], R24 ;  /* 0x0000001855007844 */ /* 0x0007e80000000200 */
[----:B------:R3:W-:Y:S01]  /*20fc0*/  STSM.16.M88.4 [R83], R28 ;  /* 0x0000001c53007844 */ /* 0x0007e20000000200 */
[----:B0-----:R-:W-:-:S02]  /*20fd0*/  IMAD.WIDE R4, R228, 0x4, R2 ;  /* 0x00000004e4047825 */ /* 0x001fc400078e0202 */
[----:B------:R-:W0:Y:S01]  /*20fe0*/  @P0 LDC.64 R2, c[0x0][0xc08] ;  /* 0x00030200ff020b82 */ /* 0x000e220000000a00 */
        /* <DEDUP_REMOVED lines=8> */
[----:B0-----:R-:W-:-:S05]  /*21070*/  @P0 IMAD.WIDE R2, R228, 0x4, R2 ;  /* 0x00000004e4020825 */ /* 0x001fca00078e0202 */
[----:B------:R-:W-:Y:S02]  /*21080*/  ULDC UR4, c[0x0][0xa88] ;  /* 0x0002a20000047ab9 */ /* 0x000fe40000000800 */
[----:B------:R-:W-:Y:S01]  /*21090*/  IMAD.U32 R7, RZ, RZ, UR4 ;  /* 0x00000004ff077e24 */ /* 0x000fe2000f8e00ff */
[----:B------:R3:W5:Y:S01]  /*210a0*/  @P2 LDG.E R0, desc[UR40][R4.64] ;  /* 0x0000002804002981 */ /* 0x000762000c1e1900 */
[----:B-1----:R-:W-:Y:S01]  /*210b0*/  ISETP.NE.AND P1, PT, R20, 0x1, PT ;  /* 0x000000011400780c */ /* 0x002fe20003f25270 */
[----:B------:R-:W-:-:S03]  /*210c0*/  IMAD.IADD R21, R220, 0x1, R207 ;  /* 0x00000001dc157824 */ /* 0x000fc600078e02cf */
[----:B------:R3:W5:Y:S09]  /*210d0*/  @P0 LDG.E R7, desc[UR40][R2.64] ;  /* 0x0000002802070981 */ /* 0x000772000c1e1900 */
[----:B------:R-:W0:Y:S08]  /*210e0*/  @P1 LDC R6, c[0x0][0xbec] ;  /* 0x0002fb00ff061b82 */ /* 0x000e300000000800 */
[----:B--2---:R-:W1:Y:S01]  /*210f0*/  @P1 LDC R11, c[0x0][0xbf0] ;  /* 0x0002fc00ff0b1b82 */ /* 0x004e620000000800 */
[----:B---3--:R-:W-:Y:S05]  /*21100*/  @P0 BRA `(.L_x_4555) ;  /* 0x0000000000100947 */ /* 0x008fea0003800000 */
[----:B------:R-:W-:Y:S05]  /*21110*/  @!P2 BRA `(.L_x_4555) ;  /* 0x00000000000ca947 */ /* 0x000fea0003800000 */
[----:B------:R-:W2:Y:S04]  /*21120*/  LDG.E R2, desc[UR40][R4.64] ;  /* 0x0000002804027981 */ /* 0x000ea8000c1e1900 */
[----:B-----5:R-:W2:Y:S02]  /*21130*/  LDG.E R7, desc[UR40][R4.64+0x4] ;  /* 0x0000042804077981 */ /* 0x020ea4000c1e1900 */
[----:B--2---:R-:W-:-:S07]  /*21140*/  IMAD.IADD R7, R7, 0x1, -R2 ;  /* 0x0000000107077824 */ /* 0x004fce00078e0a02 */
.L_x_4555:
[----:B------:R-:W2:Y:S01]  /*21150*/  LDL R10, [R1+0x1c] ;  /* 0x00001c00010a7983 */ /* 0x000ea20000100800 */
[----:B0-----:R-:W-:Y:S01]  /*21160*/  @P1 IMAD.HI.U32 R2, R21, R6, RZ ;  /* 0x0000000615021227 */ /* 0x001fe200078e00ff */
[----:B------:R-:W-:Y:S01]  /*21170*/  SHF.R.S32.HI R64, RZ, 0x1f, R227 ;  /* 0x0000001fff407819 */ /* 0x000fe200000114e3 */
[----:B------:R-:W-:Y:S01]  /*21180*/  ULDC.64 UR4, c[0x0][0xb90] ;  /* 0x0002e40000047ab9 */ /* 0x000fe20000000a00 */
[----:B-----5:R-:W-:Y:S01]  /*21190*/  SHF.R.S32.HI R3, RZ, 0x1f, R0 ;  /* 0x0000001fff037819 */ /* 0x020fe20000011400 */
[----:B------:R-:W-:Y:S01]  /*211a0*/  IMAD.MOV.U32 R9, RZ, RZ, R21 ;  /* 0x000000ffff097224 */ /* 0x000fe200078e0015 */
[----:B-1----:R-:W-:Y:S01]  /*211b0*/  @P1 SHF.R.U32.HI R9, RZ, R11, R2 ;  /* 0x0000000bff091219 */ /* 0x002fe20000011602 */
[----:B------:R-:W-:Y:S01]  /*211c0*/  IMAD R6, R64, UR4, RZ ;  /* 0x0000000440067c24 */ /* 0x000fe2000f8e02ff */
[----:B------:R-:W-:Y:S01]  /*211d0*/  SHF.R.S32.HI R62, RZ, 0x1f, R228 ;  /* 0x0000001fff3e7819 */ /* 0x000fe200000114e4 */
[----:B------:R-:W-:Y:S01]  /*211e0*/  IMAD.MOV.U32 R2, RZ, RZ, R0 ;  /* 0x000000ffff027224 */ /* 0x000fe200078e0000 */
[----:B------:R-:W-:Y:S01]  /*211f0*/  SEL R63, R228, RZ, !P2 ;  /* 0x000000ffe43f7207 */ /* 0x000fe20005000000 */
[C---:B------:R-:W-:Y:S01]  /*21200*/  IMAD R11, R227.reuse, UR5, R6 ;  /* 0x00000005e30b7c24 */ /* 0x040fe2000f8e0206 */
[----:B------:R-:W-:Y:S01]  /*21210*/  SEL R62, R62, RZ, !P2 ;  /* 0x000000ff3e3e7207 */ /* 0x000fe20005000000 */
[----:B------:R-:W-:Y:S01]  /*21220*/  IMAD.WIDE.U32 R4, R227, UR4, R2 ;  /* 0x00000004e3047c25 */ /* 0x000fe2000f8e0002 */
[----:B------:R-:W-:Y:S01]  /*21230*/  ULDC.64 UR4, c[0x0][0xb98] ;  /* 0x0002e60000047ab9 */ /* 0x000fe20000000a00 */
[----:B------:R-:W0:Y:S02]  /*21240*/  @P1 LDC R67, c[0x0][0xbf0] ;  /* 0x0002fc00ff431b82 */ /* 0x000e240000000800 */
[----:B------:R-:W-:-:S02]  /*21250*/  IMAD.MOV R15, RZ, RZ, -R9 ;  /* 0x000000ffff0f7224 */ /* 0x000fc400078e0a09 */
[----:B------:R-:W-:Y:S02]  /*21260*/  IMAD.IADD R5, R5, 0x1, R11 ;  /* 0x0000000105057824 */ /* 0x000fe400078e020b */
[----:B------:R-:W-:Y:S02]  /*21270*/  IMAD R13, R229, 0x40, R221 ;  /* 0x00000040e50d7824 */ /* 0x000fe400078e02dd */
[----:B------:R-:W-:Y:S02]  /*21280*/  IMAD R11, R20, R15, R21 ;  /* 0x0000000f140b7224 */ /* 0x000fe400078e0215 */
[----:B------:R-:W-:Y:S02]  /*21290*/  IMAD R2, R62, UR4, RZ ;  /* 0x000000043e027c24 */ /* 0x000fe4000f8e02ff */
        /* <DEDUP_REMOVED lines=12> */
[----:B------:R-:W-:Y:S01]  /*21360*/  LOP3.LUT R8, R9, 0x380, RZ, 0xc0, !PT ;  /* 0x0000038009087812 */ /* 0x000fe200078ec0ff */
[----:B------:R-:W-:Y:S01]  /*21370*/  IMAD R13, R11, UR5, R2 ;  /* 0x000000050b0d7c24 */ /* 0x000fe2000f8e0202 */
[----:B------:R-:W-:Y:S01]  /*21380*/  LOP3.LUT R24, R25, 0x380, RZ, 0xc0, !PT ;  /* 0x0000038019187812 */ /* 0x000fe200078ec0ff */
[----:B------:R-:W-:Y:S01]  /*21390*/  IMAD.WIDE.U32 R4, R11, UR4, R4 ;  /* 0x000000040b047c25 */ /* 0x000fe2000f8e0004 */
[----:B------:R-:W-:Y:S01]  /*213a0*/  ULDC.64 UR4, c[0x0][0xb50] ;  /* 0x0002d40000047ab9 */ /* 0x000fe20000000a00 */
[----:B------:R-:W-:Y:S02]  /*213b0*/  SHF.R.U64 R8, R8, 0x3, RZ ;  /* 0x0000000308087819 */ /* 0x000fe400000012ff */
[----:B------:R-:W-:Y:S01]  /*213c0*/  IMAD.IADD R5, R5, 0x1, R13 ;  /* 0x0000000105057824 */ /* 0x000fe200078e020d */
[----:B------:R-:W-:Y:S02]  /*213d0*/  IADD3 R13, P2, R60, 0x2000, RZ ;  /* 0x000020003c0d7810 */ /* 0x000fe40007f5e0ff */
[----:B------:R-:W-:-:S02]  /*213e0*/  LEA R6, P0, R4, UR4, 0x2 ;  /* 0x0000000404067c11 */ /* 0x000fc4000f8010ff */
[----:B------:R-:W-:Y:S02]  /*213f0*/  LOP3.LUT R12, R13, 0x380, RZ, 0xc0, !PT ;  /* 0x000003800d0c7812 */ /* 0x000fe400078ec0ff */
[----:B------:R-:W-:Y:S01]  /*21400*/  LEA.HI.X R4, R4, UR5, R5, 0x2, P0 ;  /* 0x0000000504047c11 */ /* 0x000fe200080f1405 */
[----:B------:R-:W-:Y:S01]  /*21410*/  SHFL.IDX PT, R50, R6, RZ, 0x1c1f ;  /* 0x001c1fff06327589 */ /* 0x000fe200000e0000 */
[----:B------:R-:W-:Y:S01]  /*21420*/  SHF.R.U64 R12, R12, 0x3, RZ ;  /* 0x000000030c0c7819 */ /* 0x000fe200000012ff */
[----:B------:R-:W-:Y:S01]  /*21430*/  ULDC.64 UR4, c[0x0][0xaa0] ;  /* 0x0002a80000047ab9 */ /* 0x000fe20000000a00 */
[----:B------:R-:W-:Y:S01]  /*21440*/  IADD3 R33, P0, R60, 0x5000, RZ ;  /* 0x000050003c217810 */ /* 0x000fe20007f1e0ff */
[----:B------:R-:W1:Y:S01]  /*21450*/  SHFL.IDX PT, R51, R4, RZ, 0x1c1f ;  /* 0x001c1fff04337589 */ /* 0x000e6200000e0000 */
[----:B------:R-:W-:Y:S01]  /*21460*/  LOP3.LUT R12, R12, R13, RZ, 0x3c, !PT ;  /* 0x0000000d0c0c7212 */ /* 0x000fe200078e3cff */
[----:B------:R-:W-:Y:S01]  /*21470*/  IMAD.X R13, RZ, RZ, R61, P2 ;  /* 0x000000ffff0d7224 */ /* 0x000fe200010e063d */
[----:B------:R-:W-:Y:S01]  /*21480*/  LOP3.LUT R32, R33, 0x380, RZ, 0xc0, !PT ;  /* 0x0000038021207812 */ /* 0x000fe200078ec0ff */
[----:B------:R-:W-:Y:S01]  /*21490*/  SHFL.IDX PT, R54, R6, 0x1, 0x1c1f ;  /* 0x003c1f0006367f89 */ /* 0x000fe200000e0000 */
[----:B------:R-:W-:-:S02]  /*214a0*/  IADD3 R41, P2, R60, 0x7000, RZ ;  /* 0x000070003c297810 */ /* 0x000fc40007f5e0ff */
[----:B------:R-:W-:Y:S01]  /*214b0*/  SHF.R.U64 R24, R24, 0x3, RZ ;  /* 0x0000000318187819 */ /* 0x000fe200000012ff */
[----:B------:R-:W3:Y:S01]  /*214c0*/  SHFL.IDX PT, R55, R4, 0x1, 0x1c1f ;  /* 0x003c1f0004377f89 */ /* 0x000ee200000e0000 */
[----:B------:R-:W-:Y:S02]  /*214d0*/  SHF.R.U64 R32, R32, 0x3, RZ ;  /* 0x0000000320207819 */ /* 0x000fe400000012ff */
        /* <DEDUP_REMOVED lines=8> */
[----:B------:R-:W-:Y:S01]  /*21560*/  LOP3.LUT R32, R32, R33, RZ, 0x3c, !PT ;  /* 0x0000002120207212 */ /* 0x000fe200078e3cff */
[----:B------:R-:W-:Y:S01]  /*21570*/  IMAD.X R33, RZ, RZ, R61, P0 ;  /* 0x000000ffff217224 */ /* 0x000fe200000e063d */
[----:B------:R-:W-:Y:S02]  /*21580*/  SHF.R.U64 R40, R40, 0x3, RZ ;  /* 0x0000000328287819 */ /* 0x000fe400000012ff */
[----:B------:R-:W-:Y:S02]  /*21590*/  LOP3.LUT P0, RZ, R233, 0x3, RZ, 0xc0, !PT ;  /* 0x00000003e9ff7812 */ /* 0x000fe4000780c0ff */
[----:B------:R-:W-:-:S02]  /*215a0*/  LOP3.LUT R28, R29, 0x380, RZ, 0xc0, !PT ;  /* 0x000003801d1c7812 */ /* 0x000fc400078ec0ff */
[----:B------:R-:W-:Y:S02]  /*215b0*/  LOP3.LUT R36, R37, 0x380, RZ, 0xc0, !PT ;  /* 0x0000038025247812 */ /* 0x000fe400078ec0ff */
[----:B------:R-:W-:Y:S02]  /*215c0*/  LOP3.LUT R44, R45, 0x380, RZ, 0xc0, !PT ;  /* 0x000003802d2c7812 */ /* 0x000fe400078ec0ff */
[----:B------:R-:W-:Y:S01]  /*215d0*/  LOP3.LUT R40, R40, R41, RZ, 0x3c, !PT ;  /* 0x0000002928287212 */ /* 0x000fe200078e3cff */
[----:B------:R-:W-:Y:S01]  /*215e0*/  IMAD.X R41, RZ, RZ, R61, P2 ;  /* 0x000000ffff297224 */ /* 0x000fe200010e063d */
        /* <DEDUP_REMOVED lines=8> */
[----:B------:R-:W-:Y:S01]  /*21670*/  IMAD.X R45, RZ, RZ, R61, P3 ;  /* 0x000000ffff2d7224 */ /* 0x000fe200018e063d */
[C---:B------:R-:W-:Y:S02]  /*21680*/  IADD3 R49, P5, R60.reuse, 0x9000, RZ ;  /* 0x000090003c317810 */ /* 0x040fe40007fbe0ff */
[C---:B------:R-:W-:Y:S02]  /*21690*/  IADD3 R53, P4, R60.reuse, 0xa000, RZ ;  /* 0x0000a0003c357810 */ /* 0x040fe40007f9e0ff */
[----:B------:R-:W-:-:S02]  /*216a0*/  LOP3.LUT R7, R60, 0x380, RZ, 0xc0, !PT ;  /* 0x000003803c077812 */ /* 0x000fc400078ec0ff */
[----:B------:R-:W-:Y:S02]  /*216b0*/  IADD3 R5, P3, R60, 0xb000, RZ ;  /* 0x0000b0003c057810 */ /* 0x000fe40007f7e0ff */
[----:B------:R-:W-:Y:S02]  /*216c0*/  LOP3.LUT R48, R49, 0x380, RZ, 0xc0, !PT ;  /* 0x0000038031307812 */ /* 0x000fe400078ec0ff */
[----:B------:R-:W-:Y:S01]  /*216d0*/  LOP3.LUT R52, R53, 0x380, RZ, 0xc0, !PT ;  /* 0x0000038035347812 */ /* 0x000fe200078ec0ff */
[----:B------:R-:W-:Y:S01]  /*216e0*/  IMAD.X R57, RZ, RZ, R61, P3 ;  /* 0x000000ffff397224 */ /* 0x000fe200018e063d */
[----:B------:R-:W-:Y:S02]  /*216f0*/  SHF.R.U64 R7, R7, 0x3, RZ ;  /* 0x0000000307077819 */ /* 0x000fe400000012ff */
[----:B------:R-:W-:Y:S02]  /*21700*/  SHF.R.U64 R48, R48, 0x3, RZ ;  /* 0x0000000330307819 */ /* 0x000fe400000012ff */
[----:B------:R-:W-:-:S02]  /*21710*/  SHF.R.U64 R52, R52, 0x3, RZ ;  /* 0x0000000334347819 */ /* 0x000fc400000012ff */
[----:B------:R-:W-:Y:S02]  /*21720*/  LOP3.LUT R60, R7, R60, RZ, 0x3c, !PT ;  /* 0x0000003c073c7212 */ /* 0x000fe400078e3cff */
[----:B------:R-:W-:Y:S01]  /*21730*/  LOP3.LUT R48, R48, R49, RZ, 0x3c, !PT ;  /* 0x0000003130307212 */ /* 0x000fe200078e3cff */
[--C-:B------:R-:W-:Y:S01]  /*21740*/  IMAD.X R49, RZ, RZ, R61.reuse, P5 ;  /* 0x000000ffff317224 */ /* 0x100fe200028e063d */
[----:B------:R-:W-:Y:S01]  /*21750*/  LOP3.LUT R52, R52, R53, RZ, 0x3c, !PT ;  /* 0x0000003534347212 */ /* 0x000fe200078e3cff */
[----:B------:R-:W-:Y:S02]  /*21760*/  IMAD.X R53, RZ, RZ, R61, P4 ;  /* 0x000000ffff357224 */ /* 0x000fe400020e063d */
[----:B------:R-:W-:-:S04]  /*21770*/  IMAD R3, R3, UR4, RZ ;  /* 0x0000000403037c24 */ /* 0x000fc8000f8e02ff */
[----:B------:R-:W-:Y:S01]  /*21780*/  IMAD R21, R0, UR5, R3 ;  /* 0x0000000500157c24 */ /* 0x000fe2000f8e0203 */
[----:B------:R-:W-:Y:S01]  /*21790*/  BSSY B1, `(.L_x_4556) ;  /* 0x000005b000017945 */ /* 0x000fe20003800000 */
[----:B------:R-:W-:Y:S02]  /*217a0*/  SHF.R.S32.HI R66, RZ, 0x1f, R225 ;  /* 0x0000001fff427819 */ /* 0x000fe400000114e1 */
[----:B------:R-:W-:Y:S02]  /*217b0*/  SHF.R.S32.HI R68, RZ, 0x1f, R224 ;  /* 0x0000001fff447819 */ /* 0x000fe400000114e0 */
[----:B------:R-:W-:Y:S01]  /*217c0*/  SHF.R.S32.HI R69, RZ, 0x1f, R221 ;  /* 0x0000001fff457819 */ /* 0x000fe200000114dd */
[----:B--2---:R-:W-:-:S05]  /*217d0*/  IMAD.IADD R2, R10, 0x1, R207 ;  /* 0x000000010a027824 */ /* 0x004fca00078e02cf */
[C---:B------:R-:W-:Y:S01]  /*217e0*/  ISETP.GE.OR P2, PT, R2.reuse, R65, P0 ;  /* 0x000000410200720c */ /* 0x040fe20000746670 */
[----:B------:R-:W-:-:S05]  /*217f0*/  VIADD R2, R2, 0x8 ;  /* 0x0000000802027836 */ /* 0x000fca0000000000 */
[----:B------:R-:W-:Y:S02]  /*21800*/  ISETP.GE.OR P0, PT, R2, R65, P0 ;  /* 0x000000410200720c */ /* 0x000fe40000706670 */
[----:B------:R-:W-:-:S04]  /*21810*/  LOP3.LUT R2, R5, 0x380, RZ, 0xc0, !PT ;  /* 0x0000038005027812 */ /* 0x000fc800078ec0ff */
[----:B------:R-:W-:Y:S01]  /*21820*/  SHF.R.U64 R2, R2, 0x3, RZ ;  /* 0x0000000302027819 */ /* 0x000fe200000012ff */
[----:B-1----:R1:W-:Y:S03]  /*21830*/  @!P2 ST.E desc[UR40][R50.64], R120 ;  /* 0x000000783200a985 */ /* 0x0023e6000c101928 */
[----:B------:R-:W-:-:S03]  /*21840*/  LOP3.LUT R56, R2, R5, RZ, 0x3c, !PT ;  /* 0x0000000502387212 */ /* 0x000fc600078e3cff */
[----:B---3--:R2:W-:Y:S04]  /*21850*/  @!P0 ST.E desc[UR40][R54.64], R121 ;  /* 0x0000007936008985 */ /* 0x0085e8000c101928 */
[----:B------:R3:W5:Y:S01]  /*21860*/  LD.E.128 R4, desc[UR40][R60.64] ;  /* 0x000000283c047980 */ /* 0x000762000c101d00 */
[----:B------:R-:W-:Y:S01]  /*21870*/  IMAD.WIDE.U32 R2, R0, UR4, RZ ;  /* 0x0000000400027c25 */ /* 0x000fe2000f8e00ff */
[----:B------:R-:W-:Y:S02]  /*21880*/  ULDC.64 UR4, c[0x0][0xae8] ;  /* 0x0002ba0000047ab9 */ /* 0x000fe40000000a00 */
[----:B------:R-:W5:Y:S04]  /*21890*/  LD.E.128 R8, desc[UR40][R8.64] ;  /* 0x0000002808087980 */ /* 0x000f68000c101d00 */
[----:B------:R-:W5:Y:S01]  /*218a0*/  LD.E.128 R12, desc[UR40][R12.64] ;  /* 0x000000280c0c7980 */ /* 0x000f62000c101d00 */
[----:B---3--:R-:W3:Y:S01]  /*218b0*/  @P1 LDC R61, c[0x0][0xbec] ;  /* 0x0002fb00ff3d1b82 */ /* 0x008ee20000000800 */
[----:B------:R-:W-:-:S02]  /*218c0*/  IMAD R0, R226, 0x20, R229 ;  /* 0x00000020e2007824 */ /* 0x000fc400078e02e5 */
[----:B------:R-:W5:Y:S01]  /*218d0*/  LD.E.128 R24, desc[UR40][R24.64] ;  /* 0x0000002818187980 */ /* 0x000f62000c101d00 */
[----:B------:R-:W-:Y:S02]  /*218e0*/  IMAD.IADD R3, R3, 0x1, R21 ;  /* 0x0000000103037824 */ /* 0x000fe400078e0215 */
[----:B------:R-:W-:Y:S01]  /*218f0*/  IMAD R60, R64, UR4, RZ ;  /* 0x00000004403c7c24 */ /* 0x000fe2000f8e02ff */
[----:B------:R-:W5:Y:S01]  /*21900*/  LD.E.128 R28, desc[UR40][R28.64] ;  /* 0x000000281c1c7980 */ /* 0x000f62000c101d00 */
[----:B------:R-:W-:Y:S02]  /*21910*/  IMAD.IADD R64, R207, 0x1, R0 ;  /* 0x00000001cf407824 */ /* 0x000fe400078e0200 */
[C---:B------:R-:W-:Y:S01]  /*21920*/  IMAD R21, R227.reuse, UR5, R60 ;  /* 0x00000005e3157c24 */ /* 0x040fe2000f8e023c */
[----:B------:R-:W5:Y:S01]  /*21930*/  LD.E.128 R32, desc[UR40][R32.64] ;  /* 0x0000002820207980 */ /* 0x000f62000c101d00 */
[----:B------:R-:W-:Y:S01]  /*21940*/  IMAD.WIDE.U32 R2, R227, UR4, R2 ;  /* 0x00000004e3027c25 */ /* 0x000fe2000f8e0002 */
[----:B------:R-:W-:-:S02]  /*21950*/  ULDC.64 UR4, c[0x0][0xaf0] ;  /* 0x0002bc0000047ab9 */ /* 0x000fc40000000a00 */
[----:B------:R-:W5:Y:S01]  /*21960*/  LD.E.128 R36, desc[UR40][R36.64] ;  /* 0x0000002824247980 */ /* 0x000f62000c101d00 */
[----:B------:R-:W-:Y:S02]  /*21970*/  IMAD.IADD R3, R3, 0x1, R21 ;  /* 0x0000000103037824 */ /* 0x000fe400078e0215 */
[----:B------:R-:W-:Y:S01]  /*21980*/  IMAD.MOV.U32 R21, RZ, RZ, R64 ;  /* 0x000000ffff157224 */ /* 0x000fe200078e0040 */
[----:B------:R-:W5:Y:S01]  /*21990*/  LD.E.128 R40, desc[UR40][R40.64] ;  /* 0x0000002828287980 */ /* 0x000f62000c101d00 */
[----:B------:R-:W-:-:S03]  /*219a0*/  IMAD R60, R62, UR4, RZ ;  /* 0x000000043e3c7c24 */ /* 0x000fc6000f8e02ff */
[----:B------:R-:W5:Y:S01]  /*219b0*/  LD.E.128 R44, desc[UR40][R44.64] ;  /* 0x000000282c2c7980 */ /* 0x000f62000c101d00 */
[----:B---3--:R-:W-:-:S03]  /*219c0*/  @P1 IMAD.HI.U32 R0, R64, R61, RZ ;  /* 0x0000003d40001227 */ /* 0x008fc600078e00ff */
[----:B-1----:R-:W5:Y:S02]  /*219d0*/  LD.E.128 R48, desc[UR40][R48.64] ;  /* 0x0000002830307980 */ /* 0x002f64000c101d00 */
[----:B0-----:R-:W-:Y:S01]  /*219e0*/  @P1 SHF.R.U32.HI R21, RZ, R67, R0 ;  /* 0x00000043ff151219 */ /* 0x001fe20000011600 */
[C---:B------:R-:W-:Y:S01]  /*219f0*/  IMAD R61, R63.reuse, UR5, R60 ;  /* 0x000000053f3d7c24 */ /* 0x040fe2000f8e023c */
[----:B--2---:R-:W5:Y:S01]  /*21a00*/  LD.E.128 R52, desc[UR40][R52.64] ;  /* 0x0000002834347980 */ /* 0x004f62000c101d00 */
[----:B------:R-:W-:Y:S01]  /*21a10*/  IMAD.WIDE.U32 R2, R63, UR4, R2 ;  /* 0x000000043f027c25 */ /* 0x000fe2000f8e0002 */
[--C-:B------:R-:W-:Y:S01]  /*21a20*/  SHF.R.S32.HI R0, RZ, 0x1f, R21.reuse ;  /* 0x0000001fff007819 */ /* 0x100fe20000011415 */
[----:B------:R-:W-:Y:S01]  /*21a30*/  ULDC.64 UR4, c[0x0][0xae0] ;  /* 0x0002b80000047ab9 */ /* 0x000fe20000000a00 */
[----:B------:R-:W5:Y:S01]  /*21a40*/  LD.E.128 R56, desc[UR40][R56.64] ;  /* 0x0000002838387980 */ /* 0x000f62000c101d00 */
[----:B------:R-:W-:Y:S02]  /*21a50*/  IMAD.MOV R63, RZ, RZ, -R21 ;  /* 0x000000ffff3f7224 */ /* 0x000fe400078e0a15 */
[----:B------:R-:W-:Y:S01]  /*21a60*/  IMAD.IADD R3, R3, 0x1, R61 ;  /* 0x0000000103037824 */ /* 0x000fe200078e023d */
[----:B------:R-:W-:Y:S01]  /*21a70*/  @!PT LDS RZ, [RZ] ;  /* 0x00000000fffff984 */ /* 0x000fe20000000800 */
[----:B------:R-:W-:Y:S01]  /*21a80*/  @!PT LDS RZ, [RZ] ;  /* 0x00000000fffff984 */ /* 0x000fe20000000800 */
[----:B------:R-:W-:Y:S01]  /*21a90*/  @!PT LDS RZ, [RZ] ;  /* 0x00000000fffff984 */ /* 0x000fe20000000800 */
[----:B------:R-:W-:Y:S01]  /*21aa0*/  @!PT LDS RZ, [RZ] ;  /* 0x00000000fffff984 */ /* 0x000fe20000000800 */
[----:B------:R0:W-:Y:S06]  /*21ab0*/  MEMBAR.ALL.CTA ;  /* 0x0000000000007992 */ /* 0x0001ec0000008000 */
[----:B0-----:R-:W0:Y:S01]  /*21ac0*/  FENCE.VIEW.ASYNC.S ;  /* 0x00000000000073c6 */ /* 0x001e220000000000 */
[----:B------:R-:W-:-:S02]  /*21ad0*/  IMAD R0, R0, UR4, RZ ;  /* 0x0000000400007c24 */ /* 0x000fc4000f8e02ff */
[----:B------:R-:W-:Y:S02]  /*21ae0*/  IMAD R61, R20, R63, R64 ;  /* 0x0000003f143d7224 */ /* 0x000fe400078e0240 */
[C---:B------:R-:W-:Y:S02]  /*21af0*/  IMAD R63, R21.reuse, UR5, R0 ;  /* 0x00000005153f7c24 */ /* 0x040fe4000f8e0200 */
[----:B------:R-:W-:Y:S01]  /*21b00*/  IMAD.WIDE.U32 R2, R21, UR4, R2 ;  /* 0x0000000415027c25 */ /* 0x000fe2000f8e0002 */
[----:B------:R-:W-:Y:S01]  /*21b10*/  SHF.R.S32.HI R0, RZ, 0x1f, R61 ;  /* 0x0000001fff007819 */ /* 0x000fe2000001143d */
[----:B------:R-:W-:Y:S02]  /*21b20*/  ULDC.64 UR4, c[0x0][0xad8] ;  /* 0x0002b60000047ab9 */ /* 0x000fe40000000a00 */
[----:B------:R-:W-:Y:S02]  /*21b30*/  IMAD.IADD R64, R229, 0x1, R207 ;  /* 0x00000001e5407824 */ /* 0x000fe400078e02cf */
[----:B------:R-:W-:-:S02]  /*21b40*/  IMAD.IADD R3, R3, 0x1, R63 ;  /* 0x0000000103037824 */ /* 0x000fc400078e023f */
[----:B------:R-:W-:Y:S01]  /*21b50*/  IMAD R20, R0, UR4, RZ ;  /* 0x0000000400147c24 */ /* 0x000fe2000f8e02ff */
[CC--:B------:R-:W-:Y:S01]  /*21b60*/  ISETP.GE.AND P2, PT, R64.reuse, R65.reuse, PT ;  /* 0x000000414000720c */ /* 0x0c0fe20003f46270 */
[----:B------:R-:W-:Y:S02]  /*21b70*/  VIADD R0, R64, 0x20 ;  /* 0x0000002040007836 */ /* 0x000fe40000000000 */
[C---:B------:R-:W-:Y:S02]  /*21b80*/  IMAD R21, R61.reuse, UR5, R20 ;  /* 0x000000053d157c24 */ /* 0x040fe4000f8e0214 */
[----:B------:R-:W-:Y:S01]  /*21b90*/  IMAD.WIDE.U32 R2, R61, UR4, R2 ;  /* 0x000000043d027c25 */ /* 0x000fe2000f8e0002 */
[----:B------:R-:W-:Y:S01]  /*21ba0*/  ISETP.GE.AND P1, PT, R0, R65, PT ;  /* 0x000000410000720c */ /* 0x000fe20003f26270 */
[----:B------:R-:W-:Y:S02]  /*21bb0*/  ULDC.64 UR4, c[0x0][0xa80] ;  /* 0x0002a00000047ab9 */ /* 0x000fe40000000a00 */
[----:B------:R-:W-:Y:S01]  /*21bc0*/  VIADD R0, R16, 0x2a820 ;  /* 0x0002a82010007836 */ /* 0x000fe20000000000 */
[----:B------:R-:W-:Y:S01]  /*21bd0*/  LEA R62, P3, R2, UR4, 0x1 ;  /* 0x00000004023e7c11 */ /* 0x000fe2000f8608ff */
[----:B------:R-:W-:-:S02]  /*21be0*/  IMAD.IADD R3, R3, 0x1, R21 ;  /* 0x0000000103037824 */ /* 0x000fc400078e0215 */
[----:B------:R-:W-:Y:S01]  /*21bf0*/  VIADD R20, R64, 0x40 ;  /* 0x0000004040147836 */ /* 0x000fe20000000000 */
[----:B------:R-:W-:Y:S01]  /*21c00*/  PRMT R0, RZ, 0x654, R0 ;  /* 0x00000654ff007816 */ /* 0x000fe20000000000 */
[----:B0-----:R0:W1:Y:S01]  /*21c10*/  SHFL.IDX PT, R60, R62, RZ, 0x181f ;  /* 0x00181fff3e3c7589 */ /* 0x00106200000e0000 */
[----:B------:R-:W-:Y:S02]  /*21c20*/  LEA.HI.X R63, R2, UR5, R3, 0x1, P3 ;  /* 0x00000005023f7c11 */ /* 0x000fe400098f0c03 */
[----:B------:R2:W-:Y:S01]  /*21c30*/  SYNCS.ARRIVE.TRANS64.RED.A1T0 RZ, [R0+URZ], RZ ;  /* 0x000000ff00ff79a7 */ /* 0x0005e2000810043f */
[----:B------:R-:W-:Y:S02]  /*21c40*/  ISETP.GE.AND P0, PT, R20, R65, PT ;  /* 0x000000411400720c */ /* 0x000fe40003f06270 */
[----:B--2---:R0:W2:Y:S01]  /*21c50*/  SHFL.IDX PT, R0, R63, RZ, 0x181f ;  /* 0x00181fff3f007589 */ /* 0x0040a200000e0000 */
[----:B------:R-:W-:Y:S10]  /*21c60*/  @P2 BRA `(.L_x_4557) ;  /* 0x0000000000342947 */ /* 0x000ff40003800000 */
[----:B------:R-:W-:Y:S02]  /*21c70*/  ULDC UR4, c[0x0][0xac8] ;  /* 0x0002b20000047ab9 */ /* 0x000fe40000000800 */
[----:B------:R-:W-:Y:S02]  /*21c80*/  ISETP.GE.AND P4, PT, R221, UR4, PT ;  /* 0x00000004dd007c0c */ /* 0x000fe4000bf86270 */
[----:B------:R-:W-:Y:S02]  /*21c90*/  ISETP.GE.AND P3, PT, R224, UR4, PT ;  /* 0x00000004e0007c0c */ /* 0x000fe4000bf66270 */
[----:B------:R-:W-:-:S09]  /*21ca0*/  ISETP.GE.AND P2, PT, R225, UR4, PT ;  /* 0x00000004e1007c0c */ /* 0x000fd2000bf46270 */
[----:B-1----:R-:W-:-:S04]  /*21cb0*/  @!P4 LEA R2, P5, R221, R60, 0x1 ;  /* 0x0000003cdd02c211 */ /* 0x002fc800078a08ff */
[----:B--2---:R-:W-:Y:S02]  /*21cc0*/  @!P4 LEA.HI.X R3, R221, R0, R69, 0x1, P5 ;  /* 0x00000000dd03c211 */ /* 0x004fe400028f0c45 */
[----:B------:R-:W-:-:S03]  /*21cd0*/  @!P3 LEA R20, P5, R224, R60, 0x1 ;  /* 0x0000003ce014b211 */ /* 0x000fc600078a08ff */
[----:B-----5:R3:W-:Y:S01]  /*21ce0*/  @!P4 ST.E.128 desc[UR40][R2.64], R4 ;  /* 0x000000040200c985 */ /* 0x0207e2000c101d28 */
[----:B------:R-:W-:Y:S02]  /*21cf0*/  @!P3 LEA.HI.X R21, R224, R0, R68, 0x1, P5 ;  /* 0x00000000e015b211 */ /* 0x000fe400028f0c44 */
[----:B------:R-:W-:-:S03]  /*21d00*/  @!P2 LEA R60, P5, R225, R60, 0x1 ;  /* 0x0000003ce13ca211 */ /* 0x000fc600078a08ff */
[----:B------:R3:W-:Y:S01]  /*21d10*/  @!P3 ST.E.128 desc[UR40][R20.64], R28 ;  /* 0x0000001c1400b985 */ /* 0x0007e2000c101d28 */
[----:B------:R-:W-:-:S05]  /*21d20*/  @!P2 LEA.HI.X R61, R225, R0, R66, 0x1, P5 ;  /* 0x00000000e13da211 */ /* 0x000fca00028f0c42 */
[----:B------:R3:W-:Y:S04]  /*21d30*/  @!P2 ST.E.128 desc[UR40][R60.64], R44 ;  /* 0x0000002c3c00a985 */ /* 0x0007e8000c101d28 */
.L_x_4557:
[----:B------:R-:W-:Y:S05]  /*21d40*/  BSYNC B1 ;  /* 0x0000000000017941 */ /* 0x000fea0003800000 */
.L_x_4556:
        /* <DEDUP_REMOVED lines=17> */
.L_x_4559:
[----:B------:R-:W-:Y:S05]  /*21e60*/  BSYNC B1 ;  /* 0x0000000000017941 */ /* 0x000fea0003800000 */
.L_x_4558:
        /* <DEDUP_REMOVED lines=17> */
.L_x_4561:
[----:B------:R-:W-:Y:S05]  /*21f80*/  BSYNC B1 ;  /* 0x0000000000017941 */ /* 0x000fea0003800000 */
.L_x_4560:
[----:B0-----:R-:W-:Y:S01]  /*21f90*/  VIADD R0, R64, 0x60 ;  /* 0x0000006040007836 */ /* 0x001fe20000000000 */
[----:B---3--:R3:W0:Y:S04]  /*21fa0*/  SHFL.IDX PT, R6, R63, 0x3, 0x181f ;  /* 0x00781f003f067f89 */ /* 0x00862800000e0000 */
[----:B------:R-:W-:Y:S01]  /*21fb0*/  ISETP.GE.AND P0, PT, R0, R65, PT ;  /* 0x000000410000720c */ /* 0x000fe20003f06270 */
[----:B--2-4-:R-:W4:-:S12]  /*21fc0*/  SHFL.IDX PT, R62, R62, 0x3, 0x181f ;  /* 0x00781f003e3e7f89 */ /* 0x014f1800000e0000 */
[----:B---3--:R-:W-:Y:S05]  /*21fd0*/  @P0 BRA `(.L_x_4562) ;  /* 0x0000000c00840947 */ /* 0x008fea0003800000 */
[----:B------:R-:W-:Y:S02]  /*21fe0*/  ULDC UR4, c[0x0][0xac8] ;  /* 0x0002b20000047ab9 */ /* 0x000fe40000000800 */
[----:B------:R-:W-:Y:S02]  /*21ff0*/  ISETP.GE.AND P2, PT, R221, UR4, PT ;  /* 0x00000004dd007c0c */ /* 0x000fe4000bf46270 */
[----:B------:R-:W-:-:S11]  /*22000*/  ISETP.GE.AND P3, PT, R224, UR4, PT ;  /* 0x00000004e0007c0c */ /* 0x000fd6000bf66270 */
[CC--:B----4-:R-:W-:Y:S02]  /*22010*/  @!P2 LEA R2, P0, R221.reuse, R62.reuse, 0x1 ;  /* 0x0000003edd02a211 */ /* 0x0d0fe400078008ff */
[C---:B------:R-:W-:Y:S02]  /*22020*/  @!P3 LEA R4, P1, R224.reuse, R62, 0x1 ;  /* 0x0000003ee004b211 */ /* 0x040fe400078208ff */
[-C--:B0-----:R-:W-:Y:S02]  /*22030*/  @!P2 LEA.HI.X R3, R221, R6.reuse, R69, 0x1, P0 ;  /* 0x00000006dd03a211 */ /* 0x081fe400000f0c45 */
[----:B------:R-:W-:Y:S02]  /*22040*/  @!P3 LEA.HI.X R5, R224, R6, R68, 0x1, P1 ;  /* 0x00000006e005b211 */ /* 0x000fe400008f0c44 */
[----:B------:R-:W-:Y:S01]  /*22050*/  ISETP.GE.AND P0, PT, R225, UR4, PT ;  /* 0x00000004e1007c0c */ /* 0x000fe2000bf06270 */
[----:B------:R3:W-:Y:S04]  /*22060*/  @!P2 ST.E.128 desc[UR40][R2.64], R24 ;  /* 0x000000180200a985 */ /* 0x0007e8000c101d28 */
[----:B------:R3:W-:Y:S08]  /*22070*/  @!P3 ST.E.128 desc[UR40][R4.64], R40 ;  /* 0x000000280400b985 */ /* 0x0007f0000c101d28 */
[----:B------:R-:W-:Y:S05]  /*22080*/  @P0 BRA `(.L_x_4562) ;  /* 0x0000000c00580947 */ /* 0x000fea0003800000 */
[----:B---3--:R-:W-:-:S04]  /*22090*/  LEA R2, P0, R225, R62, 0x1 ;  /* 0x0000003ee1027211 */ /* 0x008fc800078008ff */
[----:B------:R-:W-:-:S05]  /*220a0*/  LEA.HI.X R3, R225, R6, R66, 0x1, P0 ;  /* 0x00000006e1037211 */ /* 0x000fca00000f0c42 */
[----:B------:R0:W-:Y:S01]  /*220b0*/  ST.E.128 desc[UR40][R2.64], R56 ;  /* 0x0000003802007985 */ /* 0x0001e2000c101d28 */
[----:B------:R-:W-:Y:S05]  /*220c0*/  BRA `(.L_x_4562) ;  /* 0x0000000c00487947 */ /* 0x000fea0003800000 */
.L_x_4553:
        /* <DEDUP_REMOVED lines=28> */
.L_x_4563:
        /* <DEDUP_REMOVED lines=19> */
[----:B------:R-:W3:Y:S01]  /*223c0*/  @P0 LDC R4, c[0x0][0xbec] ;  /* 0x0002fb00ff040b82 */ /* 0x000ee20000000800 */
[----:B------:R-:W-:Y:S01]  /*223d0*/  IMAD R7, R227, UR5, R8 ;  /* 0x00000005e3077c24 */ /* 0x000fe2000f8e0208 */
[----:B------:R-:W-:-:S03]  /*223e0*/  ULDC.64 UR4, c[0x0][0xb98] ;  /* 0x0002e60000047ab9 */ /* 0x000fc60000000a00 */
[----:B------:R-:W-:-:S03]  /*223f0*/  IMAD.IADD R3, R3, 0x1, R7 ;  /* 0x0000000103037824 */ /* 0x000fc600078e0207 */
[----:B------:R-:W4:Y:S01]  /*22400*/  @P0 LDC R15, c[0x0][0xbf0] ;  /* 0x0002fc00ff0f0b82 */ /* 0x000f220000000800 */
[----:B------:R-:W-:-:S04]  /*22410*/  IMAD.WIDE.U32 R2, R13, UR4, R2 ;  /* 0x000000040d027c25 */ /* 0x000fc8000f8e0002 */
[----:B---3--:R-:W-:-:S05]  /*22420*/  @P0 IMAD.HI.U32 R4, R9, R4, RZ ;  /* 0x0000000409040227 */ /* 0x008fca00078e00ff */
[----:B----4-:R-:W-:Y:S01]  /*22430*/  @P0 SHF.R.U32.HI R5, RZ, R15, R4 ;  /* 0x0000000fff050219 */ /* 0x010fe20000011604 */
[----:B------:R-:W-:-:S03]  /*22440*/  IMAD R4, R12, UR4, RZ ;  /* 0x000000040c047c24 */ /* 0x000fc6000f8e02ff */
[----:B------:R-:W-:Y:S01]  /*22450*/  IADD3 R2, P0, R5, R2, RZ ;  /* 0x0000000205027210 */ /* 0x000fe20007f1e0ff */
[----:B------:R-:W-:Y:S02]  /*22460*/  IMAD.MOV R7, RZ, RZ, -R5 ;  /* 0x000000ffff077224 */ /* 0x000fe400078e0a05 */
[----:B------:R-:W-:Y:S01]  /*22470*/  IMAD R8, R13, UR5, R4 ;  /* 0x000000050d087c24 */ /* 0x000fe2000f8e0204 */
[----:B------:R-:W-:Y:S01]  /*22480*/  ULDC.64 UR4, c[0x0][0xb88] ;  /* 0x0002e20000047ab9 */ /* 0x000fe20000000a00 */
[----:B------:R-:W-:Y:S01]  /*22490*/  IMAD R7, R14, R7, R9 ;  /* 0x000000070e077224 */ /* 0x000fe200078e0209 */
[----:B------:R-:W-:-:S04]  /*224a0*/  SHF.R.S32.HI R9, RZ, 0x1f, R5 ;  /* 0x0000001fff097819 */ /* 0x000fc80000011405 */
        /* <DEDUP_REMOVED lines=11> */
.L_x_4565:
[----:B------:R-:W-:Y:S05]  /*22560*/  BSYNC B1 ;  /* 0x0000000000017941 */ /* 0x000fea0003800000 */
.L_x_4564:
[----:B------:R-:W-:Y:S02]  /*22570*/  ULDC.64 UR4, c[0x0][0xaa0] ;  /* 0x0002a80000047ab9 */ /* 0x000fe40000000a00 */
[----:B---3--:R-:W-:-:S04]  /*22580*/  IMAD R3, R11, UR4, RZ ;  /* 0x000000040b037c24 */ /* 0x008fc8000f8e02ff */
[C---:B------:R-:W-:Y:S02]  /*22590*/  IMAD R5, R0.reuse, UR5, R3 ;  /* 0x0000000500057c24 */ /* 0x040fe4000f8e0203 */
[----:B------:R-:W-:Y:S01]  /*225a0*/  IMAD.WIDE.U32 R2, R0, UR4, RZ ;  /* 0x0000000400027c25 */ /* 0x000fe2000f8e00ff */
[----:B------:R-:W-:-:S03]  /*225b0*/  ULDC.64 UR4, c[0x0][0xae8] ;  /* 0x0002ba0000047ab9 */ /* 0x000fc60000000a00 */
[----:B------:R-:W-:Y:S02]  /*225c0*/  IMAD R0, R226, 0x20, R229 ;  /* 0x00000020e2007824 */ /* 0x000fe400078e02e5 */
[----:B------:R-:W-:Y:S02]  /*225d0*/  IMAD.IADD R3, R3, 0x1, R5 ;  /* 0x0000000103037824 */ /* 0x000fe400078e0205 */
        /* <DEDUP_REMOVED lines=28> */
[----:B------:R-:W-:Y:S01]  /*227a0*/  IMAD.IADD R3, R5, 0x1, R3 ;  /* 0x0000000105037824 */ /* 0x000fe200078e0203 */
[----:B------:R-:W-:-:S04]  /*227b0*/  UMOV UR4, 0xffffffff ;  /* 0xffffffff00047882 */ /* 0x000fc80000000000 */
[----:B------:R-:W-:Y:S01]  /*227c0*/  LEA.HI.X R3, R4, UR5, R3, 0x1, P0 ;  /* 0x0000000504037c11 */ /* 0x000fe200080f0c03 */
[----:B------:R-:W-:Y:S06]  /*227d0*/  BRA.DIV UR4, `(.L_x_4566) ;  /* 0x000000a604f07947 */ /* 0x000fec000b800000 */
[----:B------:R0:W2:Y:S04]  /*227e0*/  SHFL.IDX PT, R0, R3, RZ, 0x181f ;  /* 0x00181fff03007589 */ /* 0x0000a800000e0000 */
[----:B------:R0:W3:Y:S02]  /*227f0*/  SHFL.IDX PT, R14, R2, RZ, 0x181f ;  /* 0x00181fff020e7589 */ /* 0x0000e400000e0000 */
.L_x_4805:
[----:B------:R-:W-:Y:S01]  /*22800*/  IMAD R21, R6, R21, RZ ;  /* 0x0000001506157224 */ /* 0x000fe200078e02ff */
[----:B------:R-:W-:Y:S01]  /*22810*/  BSSY B1, `(.L_x_4567) ;  /* 0x0000014000017945 */ /* 0x000fe20003800000 */
[----:B------:R-:W-:-:S05]  /*22820*/  IMAD.IADD R6, R229, 0x1, R207 ;  /* 0x00000001e5067824 */ /* 0x000fca00078e02cf */
[----:B------:R-:W-:-:S13]  /*22830*/  ISETP.GE.AND P0, PT, R6, R21, PT ;  /* 0x000000150600720c */ /* 0x000fda0003f06270 */
[----:B------:R-:W-:Y:S05]  /*22840*/  @P0 BRA `(.L_x_4568) ;  /* 0x0000000000400947 */ /* 0x000fea0003800000 */
[----:B------:R-:W-:Y:S01]  /*22850*/  ULDC UR4, c[0x0][0xac8] ;  /* 0x0002b20000047ab9 */ /* 0x000fe20000000800 */
[----:B------:R-:W-:Y:S02]  /*22860*/  SHF.R.S32.HI R11, RZ, 0x1f, R221 ;  /* 0x0000001fff0b7819 */ /* 0x000fe400000114dd */
[----:B------:R-:W-:Y:S02]  /*22870*/  ISETP.GE.AND P3, PT, R221, UR4, PT ;  /* 0x00000004dd007c0c */ /* 0x000fe4000bf66270 */
[----:B------:R-:W-:Y:S02]  /*22880*/  ISETP.GE.AND P4, PT, R224, UR4, PT ;  /* 0x00000004e0007c0c */ /* 0x000fe4000bf86270 */
[----:B------:R-:W-:Y:S02]  /*22890*/  ISETP.GE.AND P5, PT, R225, UR4, PT ;  /* 0x00000004e1007c0c */ /* 0x000fe4000bfa6270 */
[----:B------:R-:W-:Y:S02]  /*228a0*/  SHF.R.S32.HI R10, RZ, 0x1f, R224 ;  /* 0x0000001fff0a7819 */ /* 0x000fe400000114e0 */
[----:B------:R-:W-:-:S05]  /*228b0*/  SHF.R.S32.HI R7, RZ, 0x1f, R225 ;  /* 0x0000001fff077819 */ /* 0x000fca00000114e1 */
[-C--:B---3--:R-:W-:Y:S02]  /*228c0*/  @!P3 LEA R4, P0, R221, R14.reuse, 0x1 ;  /* 0x0000000edd04b211 */ /* 0x088fe400078008ff */
[CC--:B------:R-:W-:Y:S02]  /*228d0*/  @!P4 LEA R8, P1, R224.reuse, R14.reuse, 0x1 ;  /* 0x0000000ee008c211 */ /* 0x0c0fe400078208ff */
[----:B------:R-:W-:Y:S02]  /*228e0*/  @!P5 LEA R14, P2, R225, R14, 0x1 ;  /* 0x0000000ee10ed211 */ /* 0x000fe400078408ff */
[-C--:B--2---:R-:W-:Y:S02]  /*228f0*/  @!P3 LEA.HI.X R5, R221, R0.reuse, R11, 0x1, P0 ;  /* 0x00000000dd05b211 */ /* 0x084fe400000f0c0b */
[-C--:B------:R-:W-:Y:S02]  /*22900*/  @!P4 LEA.HI.X R9, R224, R0.reuse, R10, 0x1, P1 ;  /* 0x00000000e009c211 */ /* 0x080fe400008f0c0a */
[----:B------:R-:W-:Y:S01]  /*22910*/  @!P5 LEA.HI.X R15, R225, R0, R7, 0x1, P2 ;  /* 0x00000000e10fd211 */ /* 0x000fe200010f0c07 */
[----:B------:R4:W-:Y:S04]  /*22920*/  @!P3 ST.E.128 desc[UR40][R4.64], RZ ;  /* 0x000000ff0400b985 */ /* 0x0009e8000c101d28 */
[----:B------:R4:W-:Y:S04]  /*22930*/  @!P4 ST.E.128 desc[UR40][R8.64], RZ ;  /* 0x000000ff0800c985 */ /* 0x0009e8000c101d28 */
[----:B------:R4:W-:Y:S02]  /*22940*/  @!P5 ST.E.128 desc[UR40][R14.64], RZ ;  /* 0x000000ff0e00d985 */ /* 0x0009e4000c101d28 */
.L_x_4568:
[----:B------:R-:W-:Y:S05]  /*22950*/  BSYNC B1 ;  /* 0x0000000000017941 */ /* 0x000fea0003800000 */
.L_x_4567:
[----:B------:R-:W-:-:S03]  /*22960*/  UMOV UR4, 0xffffffff ;  /* 0xffffffff00047882 */ /* 0x000fc60000000000 */
[----:B------:R-:W-:Y:S05]  /*22970*/  BRA.DIV UR4, `(.L_x_4569) ;  /* 0x000000a604bc7947 */ /* 0x000fea000b800000 */
[----:B--2---:R2:W0:Y:S04]  /*22980*/  SHFL.IDX PT, R0, R3, 0x1, 0x181f ;  /* 0x00381f0003007f89 */ /* 0x00442800000e0000 */
[----:B---34-:R2:W3:Y:S02]  /*22990*/  SHFL.IDX PT, R14, R2, 0x1, 0x181f ;  /* 0x00381f00020e7f89 */ /* 0x0184e400000e0000 */
.L_x_4809:
[----:B------:R-:W-:Y:S01]  /*229a0*/  VIADD R4, R6, 0x20 ;  /* 0x0000002006047836 */ /* 0x000fe20000000000 */
[----:B------:R-:W-:Y:S04]  /*229b0*/  BSSY B1, `(.L_x_4570) ;  /* 0x0000013000017945 */ /* 0x000fe80003800000 */
        /* <DEDUP_REMOVED lines=18> */
.L_x_4571:
[----:B------:R-:W-:Y:S05]  /*22ae0*/  BSYNC B1 ;  /* 0x0000000000017941 */ /* 0x000fea0003800000 */
.L_x_4570:
[----:B------:R-:W-:-:S03]  /*22af0*/  UMOV UR4, 0xffffffff ;  /* 0xffffffff00047882 */ /* 0x000fc60000000000 */
[----:B------:R-:W-:Y:S05]  /*22b00*/  BRA.DIV UR4, `(.L_x_4572) ;  /* 0x000000a604a07947 */ /* 0x000fea000b800000 */
[----:B0-----:R0:W0:Y:S04]  /*22b10*/  SHFL.IDX PT, R0, R3, 0x2, 0x181f ;  /* 0x00581f0003007f89 */ /* 0x00102800000e0000 */
[----:B---34-:R3:W4:Y:S02]  /*22b20*/  SHFL.IDX PT, R14, R2, 0x2, 0x181f ;  /* 0x00581f00020e7f89 */ /* 0x01872400000e0000 */
.L_x_4813:
        /* <DEDUP_REMOVED lines=11> */
[-C--:B----4-:R-:W-:Y:S02]  /*22be0*/  @!P3 LEA R4, P0, R221, R14.reuse, 0x1 ;  /* 0x0000000edd04b211 */ /* 0x090fe400078008ff */
        /* <DEDUP_REMOVED lines=8> */
.L_x_4574:
[----:B------:R-:W-:Y:S05]  /*22c70*/  BSYNC B1 ;  /* 0x0000000000017941 */ /* 0x000fea0003800000 */
.L_x_4573:
[----:B------:R-:W-:-:S03]  /*22c80*/  UMOV UR4, 0xffffffff ;  /* 0xffffffff00047882 */ /* 0x000fc60000000000 */
[----:B------:R-:W-:Y:S05]  /*22c90*/  BRA.DIV UR4, `(.L_x_4575) ;  /* 0x000000a604847947 */ /* 0x000fea000b800000 */
[----:B0-----:R0:W0:Y:S04]  /*22ca0*/  SHFL.IDX PT, R0, R3, 0x3, 0x181f ;  /* 0x00781f0003007f89 */ /* 0x00102800000e0000 */
[----:B----4-:R4:W0:Y:S02]  /*22cb0*/  SHFL.IDX PT, R14, R2, 0x3, 0x181f ;  /* 0x00781f00020e7f89 */ /* 0x01082400000e0000 */
.L_x_4817:
[----:B--234-:R-:W-:-:S05]  /*22cc0*/  VIADD R2, R6, 0x60 ;  /* 0x0000006006027836 */ /* 0x01cfca0000000000 */
        /* <DEDUP_REMOVED lines=9> */
[-C--:B0-----:R-:W-:Y:S02]  /*22d60*/  @!P3 LEA R2, P0, R221, R14.reuse, 0x1 ;  /* 0x0000000edd02b211 */ /* 0x081fe400078008ff */
[CC--:B------:R-:W-:Y:S02]  /*22d70*/  @!P4 LEA R4, P1, R224.reuse, R14.reuse, 0x1 ;  /* 0x0000000ee004c211 */ /* 0x0c0fe400078208ff */
[----:B------:R-:W-:Y:S02]  /*22d80*/  @!P5 LEA R14, P2, R225, R14, 0x1 ;  /* 0x0000000ee10ed211 */ /* 0x000fe400078408ff */
[-C--:B------:R-:W-:Y:S02]  /*22d90*/  @!P3 LEA.HI.X R3, R221, R0.reuse, R9, 0x1, P0 ;  /* 0x00000000dd03b211 */ /* 0x080fe400000f0c09 */
[-C--:B------:R-:W-:Y:S02]  /*22da0*/  @!P4 LEA.HI.X R5, R224, R0.reuse, R8, 0x1, P1 ;  /* 0x00000000e005c211 */ /* 0x080fe400008f0c08 */
[----:B------:R-:W-:Y:S01]  /*22db0*/  @!P5 LEA.HI.X R15, R225, R0, R7, 0x1, P2 ;  /* 0x00000000e10fd211 */ /* 0x000fe200010f0c07 */
[----:B------:R2:W-:Y:S04]  /*22dc0*/  @!P3 ST.E.128 desc[UR40][R2.64], RZ ;  /* 0x000000ff0200b985 */ /* 0x0005e8000c101d28 */
[----:B------:R2:W-:Y:S04]  /*22dd0*/  @!P4 ST.E.128 desc[UR40][R4.64], RZ ;  /* 0x000000ff0400c985 */ /* 0x0005e8000c101d28 */
[----:B------:R2:W-:Y:S02]  /*22de0*/  @!P5 ST.E.128 desc[UR40][R14.64], RZ ;  /* 0x000000ff0e00d985 */ /* 0x0005e4000c101d28 */
.L_x_4562:
[----:B------:R-:W-:Y:S05]  /*22df0*/  BSYNC B0 ;  /* 0x0000000000007941 */ /* 0x000fea0003800000 */
.L_x_4552:
[----:B------:R-:W-:Y:S02]  /*22e00*/  ULDC UR4, c[0x0][0xc3c] ;  /* 0x00030f0000047ab9 */ /* 0x000fe40000000800 */
[----:B-1----:R-:W-:-:S13]  /*22e10*/  ISETP.GE.AND P0, PT, R211, UR4, PT ;  /* 0x00000004d3007c0c */ /* 0x002fda000bf06270 */
[----:B------:R-:W-:Y:S05]  /*22e20*/  @!P0 BRA `(.L_x_4576) ;  /* 0xfffffde400248947 */ /* 0x000fea000383ffff */
[----:B------:R-:W-:Y:S05]  /*22e30*/  BRA `(.L_x_4357) ;  /* 0x0000008000207947 */ /* 0x000fea0003800000 */
.L_x_4355:
        /* <DEDUP_REMOVED lines=18> */
.L_x_4577:
        /* <DEDUP_REMOVED lines=34> */
[----:B------:R-:W-:Y:S01]  /*23180*/  IMAD.MOV.U32 R3, RZ, RZ, R6 ;  /* 0x000000ffff037224 */ /* 0x000fe200078e0006 */
[----:B--2---:R-:W-:-:S13]  /*23190*/  ISETP.GT.AND P6, PT, R6, UR6, PT ;  /* 0x0000000606007c0c */ /* 0x004fda000bfc4270 */
[----:B------:R-:W-:Y:S05]  /*231a0*/  @P6 BRA `(.L_x_4579) ;  /* 0x00000000009c6947 */ /* 0x000fea0003800000 */
[----:B------:R-:W0:Y:S01]  /*231b0*/  LDC R5, c[0x0][0xc3c] ;  /* 0x00030f00ff057b82 */ /* 0x000e220000000800 */
[----:B------:R-:W-:Y:S01]  /*231c0*/  IMAD.MOV.U32 R6, RZ, RZ, R3 ;  /* 0x000000ffff067224 */ /* 0x000fe200078e0003 */
[----:B------:R-:W-:Y:S01]  /*231d0*/  UMOV UR4, URZ ;  /* 0x0000003f00047c82 */ /* 0x000fe20008000000 */
[----:B------:R-:W-:Y:S01]  /*231e0*/  ULDC UR7, c[0x0][0xc3c] ;  /* 0x00030f0000077ab9 */ /* 0x000fe20000000800 */
[----:B------:R-:W-:-:S05]  /*231f0*/  ULDC UR5, c[0x0][0xc38] ;  /* 0x00030e0000057ab9 */ /* 0x000fca0000000800 */
.L_x_4583:
        /* <DEDUP_REMOVED lines=12> */
.L_x_4582:
[----:B------:R-:W-:Y:S05]  /*232c0*/  BSYNC B0 ;  /* 0x0000000000007941 */ /* 0x000fea0003800000 */
.L_x_4581:
        /* <DEDUP_REMOVED lines=21> */
.L_x_4579:
        /* <DEDUP_REMOVED lines=20> */
.L_x_4584:
[--C-:B-12---:R-:W-:Y:S02]  /*23560*/  IMAD.MOV R5, RZ, RZ, -R3.reuse ;  /* 0x000000ffff057224 */ /* 0x106fe400078e0a03 */
[----:B---3--:R-:W-:Y:S01]  /*23570*/  IMAD R16, R16, UR5, R6 ;  /* 0x0000000510107c24 */ /* 0x008fe2000f8e0206 */
[----:B------:R-:W-:Y:S01]  /*23580*/  IABS R6, R8 ;  /* 0x0000000800067213 */ /* 0x000fe20000000000 */
[----:B------:R-:W-:Y:S02]  /*23590*/  IMAD R5, R5, R10, RZ ;  /* 0x0000000a05057224 */ /* 0x000fe400078e02ff */
[----:B------:R-:W-:Y:S02]  /*235a0*/  IMAD.MOV.U32 R2, RZ, RZ, RZ ;  /* 0x000000ffff027224 */ /* 0x000fe400078e00ff */
[----:B------:R-:W-:Y:S02]  /*235b0*/  IMAD.MOV R6, RZ, RZ, -R6 ;  /* 0x000000ffff067224 */ /* 0x000fe400078e0a06 */
        /* <DEDUP_REMOVED lines=50> */
.L_x_4580:
[----:B------:R-:W-:Y:S02]  /*238e0*/  IMAD.MOV.U32 R17, RZ, RZ, RZ ;  /* 0x000000ffff117224 */ /* 0x000fe400078e00ff */
[----:B------:R-:W-:Y:S02]  /*238f0*/  IMAD.U32 R16, RZ, RZ, UR6 ;  /* 0x00000006ff107e24 */ /* 0x000fe4000f8e00ff */
[----:B------:R-:W-:-:S07]  /*23900*/  IMAD.MOV.U32 R18, RZ, RZ, RZ ;  /* 0x000000ffff127224 */ /* 0x000fce00078e00ff */
.L_x_4585:
[----:B------:R-:W-:-:S13]  /*23910*/  ISETP.NE.AND P0, PT, R0, RZ, PT ;  /* 0x000000ff0000720c */ /* 0x000fda0003f05270 */
[----:B------:R-:W1:Y:S01]  /*23920*/  @!P0 S2R R3, SR_CgaCtaId ;  /* 0x0000000000038919 */ /* 0x000e620000008800 */
[----:B------:R-:W-:-:S04]  /*23930*/  @!P0 MOV R0, 0x400 ;  /* 0x0000040000008802 */ /* 0x000fc80000000f00 */
[----:B-1----:R-:W-:-:S05]  /*23940*/  @!P0 LEA R0, R3, R0, 0x18 ;  /* 0x0000000003008211 */ /* 0x002fca00078ec0ff */
[----:B------:R2:W-:Y:S01]  /*23950*/  @!P0 STS.128 [R0+0x2a8d0], R16 ;  /* 0x02a8d01000008388 */ /* 0x0005e20000000c00 */
[----:B------:R-:W-:Y:S06]  /*23960*/  BAR.ARV 0x5, 0x180 ;  /* 0x0146000000007b1d */ /* 0x000fec0000002000 */
.L_x_4578:
        /* <DEDUP_REMOVED lines=15> */
[----:B--2---:R-:W-:-:S06]  /*23a60*/  ULEA UR4, UR5, UR4, 0x18 ;  /* 0x0000000405047291 */ /* 0x004fcc000f8ec03f */
[----:B------:R-:W-:Y:S01]  /*23a70*/  IMAD.U32 R11, RZ, RZ, UR4 ;  /* 0x00000004ff0b7e24 */ /* 0x000fe2000f8e00ff */
[----:B-1----:R-:W-:Y:S01]  /*23a80*/  SHF.R.U32.HI R0, RZ, 0x1, R10 ;  /* 0x00000001ff007819 */ /* 0x002fe2000001160a */
[C---:B0-----:R-:W-:Y:S01]  /*23a90*/  IMAD.SHL.U32 R2, R10.reuse, 0x40, RZ ;  /* 0x000000400a027824 */ /* 0x041fe200078e00ff */
[C---:B------:R-:W-:Y:S01]  /*23aa0*/  LOP3.LUT R9, R10.reuse, 0x7f, RZ, 0xc0, !PT ;  /* 0x0000007f0a097812 */ /* 0x040fe200078ec0ff */
[C---:B------:R-:W-:Y:S01]  /*23ab0*/  IMAD.SHL.U32 R4, R10.reuse, 0x80, RZ ;  /* 0x000000800a047824 */ /* 0x040fe200078e00ff */
[----:B------:R-:W-:Y:S02]  /*23ac0*/  R2P PR, R10, 0x6 ;  /* 0x000000060a007804 */ /* 0x000fe40000000000 */
[----:B------:R-:W-:Y:S02]  /*23ad0*/  LOP3.LUT R3, R2, 0x180, RZ, 0xc0, !PT ;  /* 0x0000018002037812 */ /* 0x000fe400078ec0ff */
[----:B------:R-:W-:Y:S02]  /*23ae0*/  LOP3.LUT R5, R4, 0x380, RZ, 0xc0, !PT ;  /* 0x0000038004057812 */ /* 0x000fe400078ec0ff */
[----:B------:R-:W-:Y:S01]  /*23af0*/  LOP3.LUT R0, R3, 0x30, R0, 0xf8, !PT ;  /* 0x0000003003007812 */ /* 0x000fe200078ef800 */
[----:B------:R-:W-:Y:S01]  /*23b00*/  IMAD.SHL.U32 R3, R10, 0x8, RZ ;  /* 0x000000080a037824 */ /* 0x000fe200078e00ff */
[----:B------:R-:W-:-:S02]  /*23b10*/  LOP3.LUT R4, R4, 0x400, RZ, 0xc0, !PT ;  /* 0x0000040004047812 */ /* 0x000fc400078ec0ff */
[----:B------:R-:W-:Y:S02]  /*23b20*/  SHF.R.U32.HI R7, RZ, 0x5, R9 ;  /* 0x00000005ff077819 */ /* 0x000fe40000011609 */
[----:B------:R-:W-:Y:S01]  /*23b30*/  LOP3.LUT R3, R0, 0x30, R3, 0x78, !PT ;  /* 0x0000003000037812 */ /* 0x000fe200078e7803 */
[C---:B------:R-:W-:Y:S01]  /*23b40*/  IMAD.SHL.U32 R0, R10.reuse, 0x10, RZ ;  /* 0x000000100a007824 */ /* 0x040fe200078e00ff */
[----:B------:R-:W-:Y:S01]  /*23b50*/  LOP3.LUT R5, R5, 0x10, R10, 0xf8, !PT ;  /* 0x0000001005057812 */ /* 0x000fe200078ef80a */
[----:B------:R-:W-:Y:S01]  /*23b60*/  IMAD R4, R7, 0x800, R4 ;  /* 0x0000080007047824 */ /* 0x000fe200078e0204 */
[----:B------:R-:W-:Y:S01]  /*23b70*/  LOP3.LUT R6, R3, 0x640, R2, 0xf8, !PT ;  /* 0x0000064003067812 */ /* 0x000fe200078ef802 */
[----:B------:R-:W-:Y:S01]  /*23b80*/  IMAD.SHL.U32 R3, R10, 0x2, RZ ;  /* 0x000000020a037824 */ /* 0x000fe200078e00ff */
[C---:B------:R-:W-:Y:S02]  /*23b90*/  LOP3.LUT R2, R0.reuse, 0x40, RZ, 0xc0, !PT ;  /* 0x0000004000027812 */ /* 0x040fe400078ec0ff */
[----:B------:R-:W-:Y:S01]  /*23ba0*/  LOP3.LUT R5, R5, 0x70, R0, 0x78, !PT ;  /* 0x0000007005057812 */ /* 0x000fe200078e7800 */
[----:B------:R-:W-:Y:S02]  /*23bb0*/  STL [R1+0x4], R6 ;  /* 0x0000040601007387 */ /* 0x000fe40000100800 */
[----:B------:R-:W-:Y:S01]  /*23bc0*/  IMAD R7, R7, 0x200, R2 ;  /* 0x0000020007077824 */ /* 0x000fe200078e0202 */
[----:B------:R-:W-:Y:S01]  /*23bd0*/  LOP3.LUT R2, R0, 0x1b0, RZ, 0xc0, !PT ;  /* 0x000001b000027812 */ /* 0x000fe200078ec0ff */
[----:B------:R-:W-:Y:S01]  /*23be0*/  IMAD.IADD R8, R4, 0x1, R5 ;  /* 0x0000000104087824 */ /* 0x000fe200078e0205 */
[----:B------:R-:W-:-:S02]  /*23bf0*/  SHF.R.U32.HI R5, RZ, 0x2, R9 ;  /* 0x00000002ff057819 */ /* 0x000fc40000011609 */
[----:B------:R-:W-:Y:S01]  /*23c00*/  LOP3.LUT R2, R2, 0x30, R3, 0x78, !PT ;  /* 0x0000003002027812 */ /* 0x000fe200078e7803 */
[----:B------:R-:W-:Y:S01]  /*23c10*/  IMAD.SHL.U32 R3, R10, 0x20, RZ ;  /* 0x000000200a037824 */ /* 0x000fe200078e00ff */
[----:B------:R-:W-:Y:S01]  /*23c20*/  STL [R1+0x3c], R8 ;  /* 0x00003c0801007387 */ /* 0x000fe20000100800 */
[C---:B------:R-:W-:Y:S01]  /*23c30*/  VIADD R4, R8.reuse, 0x40 ;  /* 0x0000004008047836 */ /* 0x040fe20000000000 */
[----:B------:R-:W-:Y:S01]  /*23c40*/  IADD3 R2, R11, R7, R2 ;  /* 0x000000070b027210 */ /* 0x000fe20007ffe002 */
[----:B------:R-:W-:Y:S01]  /*23c50*/  @P2 VIADD R4, R8, 0xffffffc0 ;  /* 0xffffffc008042836 */ /* 0x000fe20000000000 */
[----:B------:R-:W-:Y:S01]  /*23c60*/  STL [R1], R11 ;  /* 0x0000000b01007387 */ /* 0x000fe20000100800 */
[----:B------:R-:W-:Y:S02]  /*23c70*/  LOP3.LUT R3, R5, 0x60, R3, 0xf8, !PT ;  /* 0x0000006005037812 */ /* 0x000fe400078ef803 */
        /* <DEDUP_REMOVED lines=12> */
[----:B0-----:R-:W-:-:S03]  /*23d40*/  IMAD.MOV.U32 R3, RZ, RZ, 0x1 ;  /* 0x00000001ff037424 */ /* 0x001fc600078e00ff */
[----:B------:R-:W-:Y:S04]  /*23d50*/  STL [R1+0x10], RZ ;  /* 0x000010ff01007387 */ /* 0x000fe80000100800 */
[----:B------:R-:W-:Y:S01]  /*23d60*/  STL [R1+0xc], RZ ;  /* 0x00000cff01007387 */ /* 0x000fe20000100800 */
[----:B-1----:R-:W-:-:S03]  /*23d70*/  LOP3.LUT R2, R0, 0x40, RZ, 0xfc, !PT ;  /* 0x0000004000027812 */ /* 0x002fc600078efcff */
[----:B------:R0:W-:Y:S01]  /*23d80*/  STL [R1+0x14], R3 ;  /* 0x0000140301007387 */ /* 0x0001e20000100800 */
[----:B------:R-:W-:Y:S02]  /*23d90*/  LOP3.LUT R0, R0, 0x80, RZ, 0xfc, !PT ;  /* 0x0000008000007812 */ /* 0x000fe400078efcff */
[C---:B------:R-:W-:Y:S02]  /*23da0*/  LOP3.LUT R2, R6.reuse, 0x4800, RZ, 0xfc, !PT ;  /* 0x0000480006027812 */ /* 0x040fe400078efcff */
[C---:B------:R-:W-:Y:S02]  /*23db0*/  LOP3.LUT R0, R6.reuse, 0x3000, RZ, 0xfc, !PT ;  /* 0x0000300006007812 */ /* 0x040fe400078efcff */
[----:B0-----:R-:W-:-:S05]  /*23dc0*/  LOP3.LUT R3, R6, 0x2800, RZ, 0xfc, !PT ;  /* 0x0000280006037812 */ /* 0x001fca00078efcff */
[----:B------:R0:W-:Y:S04]  /*23dd0*/  STL [R1+0x78], R3 ;  /* 0x0000780301007387 */ /* 0x0001e80000100800 */
[----:B------:R1:W-:Y:S04]  /*23de0*/  STL [R1+0x74], R2 ;  /* 0x0000740201007387 */ /* 0x0003e80000100800 */
[----:B------:R2:W-:Y:S01]  /*23df0*/  STL [R1+0x70], R0 ;  /* 0x0000700001007387 */ /* 0x0005e20000100800 */
[C---:B0-----:R-:W-:Y:S02]  /*23e00*/  LOP3.LUT R3, R6.reuse, 0x5000, RZ, 0xfc, !PT ;  /* 0x0000500006037812 */ /* 0x041fe400078efcff */
[----:B-1----:R-:W-:-:S03]  /*23e10*/  LOP3.LUT R2, R6, 0x3800, RZ, 0xfc, !PT ;  /* 0x0000380006027812 */ /* 0x002fc600078efcff */
[----:B------:R0:W-:Y:S01]  /*23e20*/  STL [R1+0x6c], R3 ;  /* 0x00006c0301007387 */ /* 0x0001e20000100800 */
[----:B--2---:R-:W-:-:S03]  /*23e30*/  LOP3.LUT R0, R6, 0x5800, RZ, 0xfc, !PT ;  /* 0x0000580006007812 */ /* 0x004fc600078efcff */
[----:B------:R0:W-:Y:S04]  /*23e40*/  STL [R1+0x68], R2 ;  /* 0x0000680201007387 */ /* 0x0001e80000100800 */
[----:B------:R0:W-:Y:S02]  /*23e50*/  STL [R1+0x64], R0 ;  /* 0x0000640001007387 */ /* 0x0001e40000100800 */
.L_x_4718:
[----:B------:R-:W-:Y:S05]  /*23e60*/  YIELD ;  /* 0x0000000000007946 */ /* 0x000fea0003800000 */
[----:B------:R-:W-:Y:S01]  /*23e70*/  ULDC.64 UR4, c[0x0][0xa28] ;  /* 0x00028a0000047ab9 */ /* 0x000fe20000000a00 */
[----:B------:R-:W-:Y:S02]  /*23e80*/  CS2R R6, SRZ ;  /* 0x0000000000067805 */ /* 0x000fe4000001ff00 */
[----:B------:R-:W-:Y:S01]  /*23e90*/  ISETP.NE.U32.AND P0, PT, RZ, UR4, PT ;  /* 0x00000004ff007c0c */ /* 0x000fe2000bf05070 */
[----:B-1--4-:R-:W1:Y:S01]  /*23ea0*/  LDC.64 R12, c[0x0][0xa00] ;  /* 0x00028000ff0c7b82 */ /* 0x012e620000000a00 */
[----:B------:R-:W-:Y:S01]  /*23eb0*/  ULDC.64 UR6, c[0x0][0xa08] ;  /* 0x0002820000067ab9 */ /* 0x000fe20000000a00 */
[----:B------:R-:W-:Y:S01]  /*23ec0*/  ULDC.64 UR8, c[0x0][0xa10] ;  /* 0x0002840000087ab9 */ /* 0x000fe20000000a00 */
[----:B------:R-:W-:Y:S01]  /*23ed0*/  ISETP.NE.AND.EX P0, PT, RZ, UR5, PT, P0 ;  /* 0x00000005ff007c0c */ /* 0x000fe2000bf05300 */
[----:B------:R-:W-:-:S04]  /*23ee0*/  ULDC.64 UR4, c[0x0][0xa18] ;  /* 0x0002860000047ab9 */ /* 0x000fc80000000a00 */
[----:B--2---:R-:W2:Y:S08]  /*23ef0*/  LDC.64 R4, c[0x0][0xa08] ;  /* 0x00028200ff047b82 */ /* 0x004eb00000000a00 */
[----:B0-----:R-:W0:Y:S02]  /*23f00*/  @P0 LDC.64 R2, c[0x0][0xa28] ;  /* 0x00028a00ff020b82 */ /* 0x001e240000000a00 */
[----:B0-----:R-:W-:-:S05]  /*23f10*/  @P0 IMAD.WIDE R2, R19, 0x4, R2 ;  /* 0x0000000413020825 */ /* 0x001fca00078e0202 */
[----:B------:R0:W5:Y:S01]  /*23f20*/  @P0 LDG.E R6, desc[UR40][R2.64] ;  /* 0x0000002802060981 */ /* 0x000162000c1e1900 */
[----:B------:R-:W-:Y:S01]  /*23f30*/  ISETP.NE.U32.AND P0, PT, RZ, UR4, PT ;  /* 0x00000004ff007c0c */ /* 0x000fe2000bf05070 */
[----:B-1----:R-:W-:Y:S01]  /*23f40*/  IMAD.WIDE R12, R19, 0x4, R12 ;  /* 0x00000004130c7825 */ /* 0x002fe200078e020c */
[----:B------:R-:W-:Y:S02]  /*23f50*/  ISETP.NE.U32.AND P2, PT, RZ, UR6, PT ;  /* 0x00000006ff007c0c */ /* 0x000fe4000bf45070 */
[----:B------:R-:W-:Y:S01]  /*23f60*/  ISETP.NE.AND.EX P0, PT, RZ, UR5, PT, P0 ;  /* 0x00000005ff007c0c */ /* 0x000fe2000bf05300 */
[----:B------:R-:W-:Y:S01]  /*23f70*/  ULDC.64 UR4, c[0x0][0xa00] ;  /* 0x0002800000047ab9 */ /* 0x000fe20000000a00 */
[----:B------:R-:W-:Y:S01]  /*23f80*/  ISETP.NE.U32.AND P4, PT, RZ, UR8, PT ;  /* 0x00000008ff007c0c */ /* 0x000fe2000bf85070 */
[----:B------:R-:W-:Y:S01]  /*23f90*/  IMAD.MOV.U32 R8, RZ, RZ, RZ ;  /* 0x000000ffff087224 */ /* 0x000fe200078e00ff */
[----:B------:R-:W-:Y:S01]  /*23fa0*/  ISETP.NE.U32.AND P1, PT, RZ, UR4, PT ;  /* 0x00000004ff007c0c */ /* 0x000fe2000bf25070 */
[----:B0-----:R-:W0:Y:S01]  /*23fb0*/  LDC.64 R2, c[0x0][0xa10] ;  /* 0x00028400ff027b82 */ /* 0x001e220000000a00 */
[----:B------:R-:W-:-:S02]  /*23fc0*/  IMAD.MOV.U32 R0, RZ, RZ, RZ ;  /* 0x000000ffff007224 */ /* 0x000fc400078e00ff */
[----:B------:R-:W-:Y:S01]  /*23fd0*/  ISETP.NE.AND.EX P3, PT, RZ, UR5, PT, P1 ;  /* 0x00000005ff007c0c */ /* 0x000fe2000bf65310 */
[----:B--2---:R-:W-:-:S04]  /*23fe0*/  IMAD.WIDE R4, R19, 0x4, R4 ;  /* 0x0000000413047825 */ /* 0x004fc800078e0204 */
        /* <DEDUP_REMOVED lines=30> */
.L_x_4587:
        /* <DEDUP_REMOVED lines=10> */
.L_x_4588:
[----:B------:R-:W-:Y:S05]  /*24270*/  @!P1 BRA `(.L_x_4589) ;  /* 0x00000000000c9947 */ /* 0x000fea0003800000 */
[----:B------:R-:W2:Y:S04]  /*24280*/  LDG.E R7, desc[UR40][R4.64] ;  /* 0x0000002804077981 */ /* 0x000ea8000c1e1900 */
[----:B------:R-:W2:Y:S02]  /*24290*/  LDG.E R4, desc[UR40][R4.64+0x4] ;  /* 0x0000042804047981 */ /* 0x000ea4000c1e1900 */
[----:B--2---:R-:W-:-:S07]  /*242a0*/  IMAD.IADD R7, R4, 0x1, -R7 ;  /* 0x0000000104077824 */ /* 0x004fce00078e0a07 */
.L_x_4589:
        /* <DEDUP_REMOVED lines=9> */
[----:B--2---:R-:W-:Y:S02]  /*24340*/  @P2 IMAD.IADD R10, R2, 0x1, -R4 ;  /* 0x00000001020a2824 */ /* 0x004fe400078e0a04 */
[----:B------:R-:W-:-:S02]  /*24350*/  VIADD R2, R12, 0x7f ;  /* 0x0000007f0c027836 */ /* 0x000fc40000000000 */
        /* <DEDUP_REMOVED lines=25> */
.L_x_4592:
[----:B------:R-:W-:-:S13]  /*244f0*/  ISETP.NE.AND P0, PT, R3, 0x1, PT ;  /* 0x000000010300780c */ /* 0x000fda0003f05270 */
[----:B------:R-:W1:Y:S02]  /*24500*/  @P0 LDC.64 R4, c[0x0][0x9e8] ;  /* 0x00027a00ff040b82 */ /* 0x000e640000000a00 */
[----:B-1----:R-:W-:-:S05]  /*24510*/  @P0 IMAD.HI.U32 R4, R2, R4, RZ ;  /* 0x0000000402040227 */ /* 0x002fca00078e00ff */
[----:B------:R-:W-:-:S07]  /*24520*/  @P0 SHF.R.U32.HI R2, RZ, R5, R4 ;  /* 0x00000005ff020219 */ /* 0x000fce0000011604 */
.L_x_4593:
[----:B------:R-:W-:Y:S05]  /*24530*/  BSYNC B0 ;  /* 0x0000000000007941 */ /* 0x000fea0003800000 */
.L_x_4591:
[----:B------:R-:W-:-:S05]  /*24540*/  IMAD R2, R2, R3, R3 ;  /* 0x0000000302027224 */ /* 0x000fca00078e0203 */
[----:B------:R-:W-:-:S07]  /*24550*/  VIMNMX R8, R8, R2, PT ;  /* 0x0000000208087248 */ /* 0x000fce0003fe0100 */
.L_x_4590:
        /* <DEDUP_REMOVED lines=20> */
.L_x_4596:
[----:B------:R-:W-:-:S13]  /*246a0*/  ISETP.NE.AND P0, PT, R3, 0x1, PT ;  /* 0x000000010300780c */ /* 0x000fda0003f05270 */
[----:B------:R-:W1:Y:S02]  /*246b0*/  @P0 LDC.64 R4, c[0x0][0x9e8] ;  /* 0x00027a00ff040b82 */ /* 0x000e640000000a00 */
[----:B-1----:R-:W-:-:S05]  /*246c0*/  @P0 IMAD.HI.U32 R4, R2, R4, RZ ;  /* 0x0000000402040227 */ /* 0x002fca00078e00ff */
[----:B------:R-:W-:-:S07]  /*246d0*/  @P0 SHF.R.U32.HI R2, RZ, R5, R4 ;  /* 0x00000005ff020219 */ /* 0x000fce0000011604 */
.L_x_4597:
[----:B------:R-:W-:Y:S05]  /*246e0*/  BSYNC B0 ;  /* 0x0000000000007941 */ /* 0x000fea0003800000 */
.L_x_4595:
[----:B------:R-:W-:-:S05]  /*246f0*/  IMAD R2, R2, R3, RZ ;  /* 0x0000000302027224 */ /* 0x000fca00078e02ff */
[----:B------:R-:W-:-:S07]  /*24700*/  VIMNMX R6, R6, R2, !PT ;  /* 0x0000000206067248 */ /* 0x000fce0007fe0100 */
.L_x_4594:
        /* <DEDUP_REMOVED lines=31> */
.L_x_4820:
[----:B--2---:R-:W-:Y:S02]  /*24900*/  ISETP.NE.AND P0, PT, R14, RZ, PT ;  /* 0x000000ff0e00720c */ /* 0x004fe40003f05270 */
[----:B------:R-:W-:-:S11]  /*24910*/  PLOP3.LUT P6, PT, PT, PT, PT, 0x8, 0x0 ;  /* 0x000000000000781c */ /* 0x000fd60003fce170 */
[----:B------:R-:W-:Y:S05]  /*24920*/  @P0 BRA `(.L_x_4601) ;  /* 0x00000000000c0947 */ /* 0x000fea0003800000 */
[----:B------:R-:W-:-:S03]  /*24930*/  UMOV UR4, 0xffffffff ;  /* 0xffffffff00047882 */ /* 0x000fc60000000000 */
[----:B------:R-:W-:Y:S05]  /*24940*/  BRA.DIV UR4, `(.L_x_4602) ;  /* 0x0000008a04d47947 */ /* 0x000fea000b800000 */
[----:B------:R-:W-:-:S13]  /*24950*/  ELECT P6, URZ, PT ;  /* 0x00000000003f782f */ /* 0x000fda00038c0000 */
.L_x_4601:
        /* <DEDUP_REMOVED lines=10> */
.L_x_4823:
[----:B------:R-:W-:Y:S05]  /*24a00*/  BSYNC B1 ;  /* 0x0000000000017941 */ /* 0x000fea0003800000 */
.L_x_4603:
        /* <DEDUP_REMOVED lines=14> */
.L_x_4824:
[----:B------:R-:W-:Y:S05]  /*24af0*/  BSYNC B2 ;  /* 0x0000000000027941 */ /* 0x000fea0003800000 */
.L_x_4607:
        /* <DEDUP_REMOVED lines=9> */
.L_x_4610:
[----:B------:R-:W-:Y:S05]  /*24b90*/  BSYNC B2 ;  /* 0x0000000000027941 */ /* 0x000fea0003800000 */
.L_x_4609:
        /* <DEDUP_REMOVED lines=12> */
[----:B------:R-:W-:Y:S02]  /*24c60*/  VIADD R4, R7, 0x2a890 ;  /* 0x0002a89007047836 */ /* 0x000fe40000000000 */
[----:B------:R-:W-:-:S07]  /*24c70*/  VIADD R6, R8, 0x1e400 ;  /* 0x0001e40008067836 */ /* 0x000fce0000000000 */
.L_x_4611:
        /* <DEDUP_REMOVED lines=16> */
.L_x_4612:
        /* <DEDUP_REMOVED lines=16> */
.L_x_4613:
        /* <DEDUP_REMOVED lines=13> */
.L_x_4825:
[----:B------:R-:W-:Y:S05]  /*24f50*/  BSYNC B2 ;  /* 0x0000000000027941 */ /* 0x000fea0003800000 */
.L_x_4614:
        /* <DEDUP_REMOVED lines=11> */
.L_x_4617:
[----:B------:R-:W-:Y:S05]  /*25010*/  BSYNC B2 ;  /* 0x0000000000027941 */ /* 0x000fea0003800000 */
.L_x_4616:
        /* <DEDUP_REMOVED lines=8> */
.L_x_4618:
        /* <DEDUP_REMOVED lines=15> */
.L_x_4619:
        /* <DEDUP_REMOVED lines=15> */
.L_x_4620:
        /* <DEDUP_REMOVED lines=10> */
.L_x_4606:
[----:B------:R-:W-:Y:S05]  /*25320*/  BSYNC B1 ;  /* 0x0000000000017941 */ /* 0x000fea0003800000 */
.L_x_4605:
[----:B------:R-:W1:Y:S04]  /*25330*/  LDL.LU R8, [R1+0x10] ;  /* 0x0000100001087983 */ /* 0x000e680000300800 */
[----:B------:R-:W2:Y:S01]  /*25340*/  LDL.LU R7, [R1+0x18] ;  /* 0x0000180001077983 */ /* 0x000ea20000300800 */
[----:B------:R-:W-:Y:S01]  /*25350*/  VIADD R9, R9, 0xfffffffe ;  /* 0xfffffffe09097836 */ /* 0x000fe20000000000 */
[----:B------:R-:W-:-:S04]  /*25360*/  PLOP3.LUT P0, PT, PT, PT, PT, 0x8, 0x0 ;  /* 0x000000000000781c */ /* 0x000fc80003f0e170 */
[----:B------:R-:W-:Y:S01]  /*25370*/  ISETP.GE.AND P2, PT, R9, R3, PT ;  /* 0x000000030900720c */ /* 0x000fe20003f46270 */
[----:B-1----:R-:W-:-:S05]  /*25380*/  VIADD R4, R8, 0x1 ;  /* 0x0000000108047836 */ /* 0x002fca0000000000 */
[----:B------:R-:W-:-:S04]  /*25390*/  ISETP.NE.AND P1, PT, R4, 0x2, PT ;  /* 0x000000020400780c */ /* 0x000fc80003f25270 */
[----:B------:R-:W-:Y:S02]  /*253a0*/  SEL R5, RZ, 0x1, P1 ;  /* 0x00000001ff057807 */ /* 0x000fe40000800000 */
[----:B------:R-:W-:Y:S02]  /*253b0*/  SEL R4, R4, RZ, P1 ;  /* 0x000000ff04047207 */ /* 0x000fe40000800000 */
[----:B--2---:R-:W-:-:S03]  /*253c0*/  LOP3.LUT R7, R7, R5, RZ, 0x3c, !PT ;  /* 0x0000000507077212 */ /* 0x004fc600078e3cff */
[----:B------:R1:W-:Y:S04]  /*253d0*/  STL [R1+0x10], R4 ;  /* 0x0000100401007387 */ /* 0x0003e80000100800 */
[----:B------:R1:W-:Y:S01]  /*253e0*/  STL [R1+0x18], R7 ;  /* 0x0000180701007387 */ /* 0x0003e20000100800 */
[----:B------:R-:W-:Y:S05]  /*253f0*/  @!P2 BRA `(.L_x_4599) ;  /* 0x000000080074a947 */ /* 0x000fea0003800000 */
.L_x_4637:
        /* <DEDUP_REMOVED lines=14> */
.L_x_4826:
[----:B------:R-:W-:Y:S05]  /*254e0*/  BSYNC B2 ;  /* 0x0000000000027941 */ /* 0x000fea0003800000 */
.L_x_4623:
        /* <DEDUP_REMOVED lines=9> */
.L_x_4626:
[----:B------:R-:W-:Y:S05]  /*25580*/  BSYNC B2 ;  /* 0x0000000000027941 */ /* 0x000fea0003800000 */
.L_x_4625:
        /* <DEDUP_REMOVED lines=13> */
.L_x_4627:
        /* <DEDUP_REMOVED lines=16> */
.L_x_4628:
        /* <DEDUP_REMOVED lines=16> */
.L_x_4629:
        /* <DEDUP_REMOVED lines=13> */
.L_x_4827:
[----:B------:R-:W-:Y:S05]  /*25930*/  BSYNC B2 ;  /* 0x0000000000027941 */ /* 0x000fea0003800000 */
.L_x_4630:
        /* <DEDUP_REMOVED lines=11> */
.L_x_4633:
[----:B------:R-:W-:Y:S05]  /*259f0*/  BSYNC B2 ;  /* 0x0000000000027941 */ /* 0x000fea0003800000 */
.L_x_4632:
        /* <DEDUP_REMOVED lines=8> */
.L_x_4634:
        /* <DEDUP_REMOVED lines=15> */
.L_x_4635:
        /* <DEDUP_REMOVED lines=15> */
.L_x_4636:
        /* <DEDUP_REMOVED lines=10> */
.L_x_4622:
[----:B------:R-:W-:Y:S05]  /*25d00*/  BSYNC B1 ;  /* 0x0000000000017941 */ /* 0x000fea0003800000 */
.L_x_4621:
        /* <DEDUP_REMOVED lines=12> */
.L_x_4599:
[----:B------:R-:W-:Y:S05]  /*25dd0*/  BSYNC B0 ;  /* 0x0000000000007941 */ /* 0x000fea0003800000 */
.L_x_4598:
[----:B------:R-:W3:Y:S01]  /*25de0*/  LDL R8, [R1+0x38] ;  /* 0x0000380001087983 */ /* 0x000ee20000100800 */
[----:B------:R-:W4:Y:S01]  /*25df0*/  LDC R0, c[0x0][0x448] ;  /* 0x00011200ff007b82 */ /* 0x000f220000000800 */
[----:B------:R-:W-:Y:S07]  /*25e00*/  @!P0 WARPSYNC.ALL ;  /* 0x0000000000008948 */ /* 0x000fee0003800000 */
[----:B------:R-:W-:Y:S01]  /*25e10*/  @!P0 BAR.SYNC.DEFER_BLOCKING 0xc, 0x180 ;  /* 0x0306000000008b1d */ /* 0x000fe20000010000 */
[----:B----4-:R-:W-:-:S13]  /*25e20*/  ISETP.NE.AND P1, PT, R0, 0x1, PT ;  /* 0x000000010000780c */ /* 0x010fda0003f25270 */
[----:B------:R-:W4:Y:S08]  /*25e30*/  @P1 LDC R2, c[0x0][0x44c] ;  /* 0x00011300ff021b82 */ /* 0x000f300000000800 */
[----:B------:R-:W5:Y:S01]  /*25e40*/  @P1 LDC R3, c[0x0][0x450] ;  /* 0x00011400ff031b82 */ /* 0x000f620000000800 */
[----:B---3--:R-:W-:-:S04]  /*25e50*/  VIADD R0, R8, 0x7f ;  /* 0x0000007f08007836 */ /* 0x008fc80000000000 */
[----:B----4-:R-:W-:-:S05]  /*25e60*/  @P1 IMAD.HI.U32 R2, R0, R2, RZ ;  /* 0x0000000200021227 */ /* 0x010fca00078e00ff */
[----:B-----5:R-:W-:Y:S02]  /*25e70*/  @P1 SHF.R.U32.HI R0, RZ, R3, R2 ;  /* 0x00000003ff001219 */ /* 0x020fe40000011602 */
[----:B------:R-:W3:Y:S03]  /*25e80*/  LDC.64 R2, c[0x0][0x9e0] ;  /* 0x00027800ff027b82 */ /* 0x000ee60000000a00 */
[----:B------:R-:W-:Y:S01]  /*25e90*/  IMAD.IADD R0, R17, 0x1, R0 ;  /* 0x0000000111007824 */ /* 0x000fe200078e0200 */
[----:B---3--:R-:W-:-:S03]  /*25ea0*/  ISETP.GE.AND P2, PT, R3, 0x1, PT ;  /* 0x000000010300780c */ /* 0x008fc60003f46270 */
[----:B------:R-:W-:-:S10]  /*25eb0*/  IMAD.IADD R6, R0, 0x1, R2 ;  /* 0x0000000100067824 */ /* 0x000fd400078e0202 */
[----:B------:R-:W-:Y:S05]  /*25ec0*/  @!P2 BRA `(.L_x_4638) ;  /* 0x000000000048a947 */ /* 0x000fea0003800000 */
[C---:B------:R-:W-:Y:S01]  /*25ed0*/  ISETP.GT.AND P0, PT, R0.reuse, RZ, PT ;  /* 0x000000ff0000720c */ /* 0x040fe20003f04270 */
[----:B------:R-:W-:Y:S01]  /*25ee0*/  BSSY B0, `(.L_x_4639) ;  /* 0x000000e000007945 */ /* 0x000fe20003800000 */
[----:B------:R-:W-:-:S11]  /*25ef0*/  VIADD R2, R0, 0xffffffff ;  /* 0xffffffff00027836 */ /* 0x000fd60000000000 */
[----:B------:R-:W-:Y:S05]  /*25f00*/  @P0 BRA `(.L_x_4640) ;  /* 0x00000000001c0947 */ /* 0x000fea0003800000 */
[----:B------:R-:W-:Y:S01]  /*25f10*/  ISETP.NE.AND P0, PT, R3, 0x1, PT ;  /* 0x000000010300780c */ /* 0x000fe20003f05270 */
[----:B------:R-:W-:-:S12]  /*25f20*/  IMAD.MOV R0, RZ, RZ, -R0 ;  /* 0x000000ffff007224 */ /* 0x000fd800078e0a00 */
[----:B-12---:R-:W1:Y:S02]  /*25f30*/  @P0 LDC.64 R4, c[0x0][0x9e8] ;  /* 0x00027a00ff040b82 */ /* 0x006e640000000a00 */
[----:B-1----:R-:W-:-:S05]  /*25f40*/  @P0 IMAD.HI.U32 R4, R0, R4, RZ ;  /* 0x0000000400040227 */ /* 0x002fca00078e00ff */
[----:B------:R-:W-:-:S04]  /*25f50*/  @P0 SHF.R.U32.HI R0, RZ, R5, R4 ;  /* 0x00000005ff000219 */ /* 0x000fc80000011604 */
[----:B------:R-:W-:Y:S01]  /*25f60*/  LOP3.LUT R2, RZ, R0, RZ, 0x33, !PT ;  /* 0x00000000ff027212 */ /* 0x000fe200078e33ff */
[----:B------:R-:W-:Y:S06]  /*25f70*/  BRA `(.L_x_4641) ;  /* 0x0000000000107947 */ /* 0x000fec0003800000 */
.L_x_4640:
[----:B------:R-:W-:-:S13]  /*25f80*/  ISETP.NE.AND P0, PT, R3, 0x1, PT ;  /* 0x000000010300780c */ /* 0x000fda0003f05270 */
[----:B-12---:R-:W1:Y:S02]  /*25f90*/  @P0 LDC.64 R4, c[0x0][0x9e8] ;  /* 0x00027a00ff040b82 */ /* 0x006e640000000a00 */
[----:B-1----:R-:W-:-:S05]  /*25fa0*/  @P0 IMAD.HI.U32 R4, R2, R4, RZ ;  /* 0x0000000402040227 */ /* 0x002fca00078e00ff */
[----:B------:R-:W-:-:S07]  /*25fb0*/  @P0 SHF.R.U32.HI R2, RZ, R5, R4 ;  /* 0x00000005ff020219 */ /* 0x000fce0000011604 */
.L_x_4641:
[----:B------:R-:W-:Y:S05]  /*25fc0*/  BSYNC B0 ;  /* 0x0000000000007941 */ /* 0x000fea0003800000 */
.L_x_4639:
[----:B------:R-:W-:-:S05]  /*25fd0*/  IMAD R2, R2, R3, R3 ;  /* 0x0000000302027224 */ /* 0x000fca00078e0203 */
[----:B------:R-:W-:-:S07]  /*25fe0*/  VIMNMX R6, R6, R2, PT ;  /* 0x0000000206067248 */ /* 0x000fce0003fe0100 */
.L_x_4638:
[----:B------:R-:W-:Y:S01]  /*25ff0*/  VIADD R6, R6, 0x7f ;  /* 0x0000007f06067836 */ /* 0x000fe20000000000 */
[----:B------:R-:W3:Y:S01]  /*26000*/  @P1 LDC R2, c[0x0][0x44c] ;  /* 0x00011300ff021b82 */ /* 0x000ee20000000800 */
[----:B------:R-:W-:-:S03]  /*26010*/  ULDC UR4, c[0x0][0x9dc] ;  /* 0x0002770000047ab9 */ /* 0x000fc60000000800 */
[----:B------:R-:W-:-:S04]  /*26020*/  SHF.R.S32.HI R0, RZ, 0x1f, R6 ;  /* 0x0000001fff007819 */ /* 0x000fc80000011406 */
[----:B-12---:R-:W1:Y:S01]  /*26030*/  @P1 LDC R4, c[0x0][0x450] ;  /* 0x00011400ff041b82 */ /* 0x006e620000000800 */
[----:B------:R-:W-:-:S04]  /*26040*/  LEA.HI R0, R0, R6, RZ, 0x7 ;  /* 0x0000000600007211 */ /* 0x000fc800078f38ff */
[----:B------:R-:W-:-:S04]  /*26050*/  SHF.R.S32.HI R0, RZ, 0x7, R0 ;  /* 0x00000007ff007819 */ /* 0x000fc80000011400 */
[----:B------:R-:W-:Y:S01]  /*26060*/  VIMNMX R7, R21, R0, PT ;  /* 0x0000000015077248 */ /* 0x000fe20003fe0100 */
[----:B------:R-:W-:-:S04]  /*26070*/  IMAD.MOV.U32 R0, RZ, RZ, R8 ;  /* 0x000000ffff007224 */ /* 0x000fc800078e0008 */
[----:B------:R2:W-:Y:S01]  /*26080*/  STL [R1+0x50], R7 ;  /* 0x0000500701007387 */ /* 0x0005e20000100800 */
[----:B---3--:R-:W-:-:S05]  /*26090*/  @P1 IMAD.HI.U32 R2, R8, R2, RZ ;  /* 0x0000000208021227 */ /* 0x008fca00078e00ff */
[----:B-1----:R-:W-:-:S05]  /*260a0*/  @P1 SHF.R.U32.HI R0, RZ, R4, R2 ;  /* 0x00000004ff001219 */ /* 0x002fca0000011602 */
[----:B------:R-:W-:-:S04]  /*260b0*/  IMAD.IADD R0, R20, 0x1, R0 ;  /* 0x0000000114007824 */ /* 0x000fc800078e0200 */
[----:B------:R-:W-:Y:S01]  /*260c0*/  VIADD R2, R0, -UR4 ;  /* 0x8000000400027c36 */ /* 0x000fe20008000000 */
[----:B--2---:R-:W-:Y:S06]  /*260d0*/  @!P2 BRA `(.L_x_4642) ;  /* 0x000000000044a947 */ /* 0x004fec0003800000 */
        /* <DEDUP_REMOVED lines=10> */
.L_x_4644:
[----:B------:R-:W-:-:S13]  /*26180*/  ISETP.NE.AND P0, PT, R3, 0x1, PT ;  /* 0x000000010300780c */ /* 0x000fda0003f05270 */
[----:B------:R-:W1:Y:S02]  /*26190*/  @P0 LDC.64 R4, c[0x0][0x9e8] ;  /* 0x00027a00ff040b82 */ /* 0x000e640000000a00 */
[----:B-1----:R-:W-:-:S05]  /*261a0*/  @P0 IMAD.HI.U32 R4, R0, R4, RZ ;  /* 0x0000000400040227 */ /* 0x002fca00078e00ff */
[----:B------:R-:W-:-:S07]  /*261b0*/  @P0 SHF.R.U32.HI R0, RZ, R5, R4 ;  /* 0x00000005ff000219 */ /* 0x000fce0000011604 */
.L_x_4645:
[----:B------:R-:W-:Y:S05]  /*261c0*/  BSYNC B0 ;  /* 0x0000000000007941 */ /* 0x000fea0003800000 */
.L_x_4643:
[----:B------:R-:W-:-:S05]  /*261d0*/  IMAD R0, R0, R3, RZ ;  /* 0x0000000300007224 */ /* 0x000fca00078e02ff */
[----:B------:R-:W-:-:S07]  /*261e0*/  VIMNMX R2, R2, R0, !PT ;  /* 0x0000000002027248 */ /* 0x000fce0007fe0100 */
.L_x_4642:
        /* <DEDUP_REMOVED lines=24> */
.L_x_4646:
        /* <DEDUP_REMOVED lines=15> */
[----:B0-----:R-:W-:Y:S02]  /*26460*/  IMAD.U32 R11, RZ, RZ, UR5 ;  /* 0x00000005ff0b7e24 */ /* 0x001fe4000f8e00ff */
[----:B------:R-:W-:Y:S02]  /*26470*/  IMAD.MOV.U32 R8, RZ, RZ, 0x70 ;  /* 0x00000070ff087424 */ /* 0x000fe400078e00ff */
[----:B------:R-:W-:Y:S02]  /*26480*/  IMAD.MOV.U32 R12, RZ, RZ, 0x1 ;  /* 0x00000001ff0c7424 */ /* 0x000fe400078e00ff */
[----:B------:R-:W-:-:S07]  /*26490*/  IMAD.MOV.U32 R13, RZ, RZ, RZ ;  /* 0x000000ffff0d7224 */ /* 0x000fce00078e00ff */
[----:B------:R-:W-:-:S07]  /*264a0*/  LEPC R20, `(.L_x_4649) ;  /* 0x000000001014794e */ /* 0x000fce0000000000 */
[----:B-1----:R-:W-:Y:S05]  /*264b0*/  CALL.ABS.NOINC R2 ;  /* 0x0000000002007343 */ /* 0x002fea0003c00000 */
.L_x_4649:
[----:B------:R-:W-:Y:S05]  /*264c0*/  BSYNC B6 ;  /* 0x0000000000067941 */ /* 0x000fea0003800000 */
.L_x_4648:
        /* <DEDUP_REMOVED lines=24> */
[----:B-12---:R-:W-:Y:S05]  /*26650*/  CALL.ABS.NOINC R2 ;  /* 0x0000000002007343 */ /* 0x006fea0003c00000 */
.L_x_4651:
[----:B------:R-:W-:Y:S05]  /*26660*/  BSYNC B6 ;  /* 0x0000000000067941 */ /* 0x000fea0003800000 */
.L_x_4650:
        /* <DEDUP_REMOVED lines=22> */
.L_x_4653:
[----:B------:R-:W-:Y:S05]  /*267d0*/  BSYNC B6 ;  /* 0x0000000000067941 */ /* 0x000fea0003800000 */
.L_x_4652:
        /* <DEDUP_REMOVED lines=19> */
.L_x_4655:
[----:B------:R-:W-:Y:S05]  /*26910*/  BSYNC B6 ;  /* 0x0000000000067941 */ /* 0x000fea0003800000 */
.L_x_4654:
[----:B------:R-:W-:Y:S01]  /*26920*/  ULDC.64 UR4, c[0x0][0x9f8] ;  /* 0x00027e0000047ab9 */ /* 0x000fe20000000a00 */
[----:B------:R-:W-:Y:S01]  /*26930*/  IMAD.MOV.U32 R9, RZ, RZ, R19 ;  /* 0x000000ffff097224 */ /* 0x000fe200078e0013 */
        /* <DEDUP_REMOVED lines=19> */
.L_x_4830:
        /* <DEDUP_REMOVED lines=10> */
.L_x_4833:
        /* <DEDUP_REMOVED lines=24> */
.L_x_4659:
        /* <DEDUP_REMOVED lines=10> */
.L_x_4834:
        /* <DEDUP_REMOVED lines=8> */
.L_x_4661:
        /* <DEDUP_REMOVED lines=13> */
[----:B--2---:R-:W-:Y:S02]  /*26e80*/  IMAD R2, R2, 0x6000, R6 ;  /* 0x0000600002027824 */ /* 0x004fe400078e0206 */
[----:B---3--:R-:W-:-:S03]  /*26e90*/  IMAD R4, R4, 0x80, R5 ;  /* 0x0000008004047824 */ /* 0x008fc600078e0205 */
[----:B------:R-:W-:Y:S02]  /*26ea0*/  R2UR UR15, R2 ;  /* 0x00000000020f72ca */ /* 0x000fe400000e0000 */
[----:B------:R-:W-:-:S11]  /*26eb0*/  R2UR UR11, R4 ;  /* 0x00000000040b72ca */ /* 0x000fd600000e0000 */
[----:B------:R-:W-:Y:S02]  /*26ec0*/  UIADD3 UR8, UR15, 0xc400, URZ ;  /* 0x0000c4000f087890 */ /* 0x000fe4000fffe03f */
[----:B------:R-:W-:Y:S02]  /*26ed0*/  UIADD3 UR14, UR15, 0xe400, URZ ;  /* 0x0000e4000f0e7890 */ /* 0x000fe4000fffe03f */
[----:B------:R-:W-:-:S05]  /*26ee0*/  UIADD3 UR15, UR15, 0x10400, URZ ;  /* 0x000104000f0f7890 */ /* 0x000fca000fffe03f */
[----:B------:R2:W-:Y:S02]  /*26ef0*/  UTMALDG.4D [UR8], [UR4], desc[UR6] ;  /* 0x00000608040075b4 */ /* 0x0005e40008019000 */
[----:B--2---:R-:W-:Y:S01]  /*26f00*/  UMOV UR8, UR14 ;  /* 0x0000000e00087c82 */ /* 0x004fe20008000000 */
[----:B------:R-:W-:Y:S01]  /*26f10*/  UMOV UR10, UR16 ;  /* 0x00000010000a7c82 */ /* 0x000fe20008000000 */
[----:B------:R-:W-:Y:S01]  /*26f20*/  UMOV UR14, 0x80 ;  /* 0x00000080000e7882 */ /* 0x000fe20000000000 */
[----:B------:R2:W-:Y:S02]  /*26f30*/  UTMALDG.4D [UR8], [UR4], desc[UR6] ;  /* 0x00000608040075b4 */ /* 0x0005e40008019000 */
[----:B--2---:R-:W-:Y:S01]  /*26f40*/  UMOV UR8, UR15 ;  /* 0x0000000f00087c82 */ /* 0x004fe20008000000 */
[----:B------:R-:W-:Y:S02]  /*26f50*/  UMOV UR10, UR14 ;  /* 0x0000000e000a7c82 */ /* 0x000fe40008000000 */
[----:B------:R2:W-:Y:S01]  /*26f60*/  UTMALDG.4D [UR8], [UR4], desc[UR6] ;  /* 0x00000608040075b4 */ /* 0x0005e20008019000 */
[----:B------:R-:W3:Y:S02]  /*26f70*/  SYNCS.PHASECHK.TRANS64.TRYWAIT P0, [R0+URZ+0x2a840], R3 ;  /* 0x02a84003000075a7 */ /* 0x000ee4000800017f */
[----:B--23--:R-:W-:Y:S05]  /*26f80*/  @!P0 BRA `(.L_x_4662) ;  /* 0x0000006800348947 */ /* 0x00cfea0003800000 */
.L_x_4835:
        /* <DEDUP_REMOVED lines=8> */
.L_x_4663:
[----:B-12---:R-:W2:Y:S01]  /*27010*/  LDL.LU R3, [R1+0x20] ;  /* 0x0000200001037983 */ /* 0x006ea20000300800 */
        /* <DEDUP_REMOVED lines=8> */
[----:B------:R-:W-:Y:S01]  /*270a0*/  R2UR UR13, R17 ;  /* 0x00000000110d72ca */ /* 0x000fe200000e0000 */
[----:B------:R-:W-:Y:S01]  /*270b0*/  UMOV UR7, 0x14f00000 ;  /* 0x14f0000000077882 */ /* 0x000fe20000000000 */
[----:B------:R-:W-:Y:S01]  /*270c0*/  PLOP3.LUT P0, PT, PT, PT, PT, 0x80, 0x0 ;  /* 0x000000000000781c */ /* 0x000fe20003f0f070 */
[----:B------:R-:W-:-:S02]  /*270d0*/  UMOV UR16, 0x40 ;  /* 0x0000004000107882 */ /* 0x000fc40000000000 */
[----:B------:R-:W-:Y:S02]  /*270e0*/  UIADD3 UR8, UR15, 0x1e400, URZ ;  /* 0x0001e4000f087890 */ /* 0x000fe4000fffe03f */
        /* <DEDUP_REMOVED lines=15> */
.L_x_4657:
        /* <DEDUP_REMOVED lines=25> */
[----:B--2---:R-:W-:Y:S02]  /*27370*/  IMAD.U32 R10, RZ, RZ, UR8 ;  /* 0x00000008ff0a7e24 */ /* 0x004fe4000f8e00ff */
[----:B0-----:R-:W-:Y:S02]  /*27380*/  IMAD.U32 R11, RZ, RZ, UR9 ;  /* 0x00000009ff0b7e24 */ /* 0x001fe4000f8e00ff */
[----:B------:R-:W-:Y:S02]  /*27390*/  IMAD.MOV.U32 R8, RZ, RZ, 0x70 ;  /* 0x00000070ff087424 */ /* 0x000fe400078e00ff */
[----:B------:R-:W-:Y:S02]  /*273a0*/  IMAD.MOV.U32 R12, RZ, RZ, 0x1 ;  /* 0x00000001ff0c7424 */ /* 0x000fe400078e00ff */
[----:B------:R-:W-:-:S07]  /*273b0*/  IMAD.MOV.U32 R13, RZ, RZ, RZ ;  /* 0x000000ffff0d7224 */ /* 0x000fce00078e00ff */
[----:B------:R-:W-:-:S07]  /*273c0*/  LEPC R20, `(.L_x_4665) ;  /* 0x000000001014794e */ /* 0x000fce0000000000 */
[----:B-1----:R-:W-:Y:S05]  /*273d0*/  CALL.ABS.NOINC R2 ;  /* 0x0000000002007343 */ /* 0x002fea0003c00000 */
.L_x_4665:
[----:B------:R-:W-:Y:S05]  /*273e0*/  BSYNC B6 ;  /* 0x0000000000067941 */ /* 0x000fea0003800000 */
.L_x_4664:
        /* <DEDUP_REMOVED lines=12> */
[----:B------:R-:W0:Y:S02]  /*274b0*/  S2R R10, SR_TID.X ;  /* 0x00000000000a7919 */ /* 0x000e240000002100 */
[----:B0-----:R-:W-:-:S05]  /*274c0*/  IMAD.SHL.U32 R10, R10, 0x10, RZ ;  /* 0x000000100a0a7824 */ /* 0x001fca00078e00ff */
[----:B------:R-:W-:-:S04]  /*274d0*/  LOP3.LUT R10, R10, 0x30, RZ, 0xc0, !PT ;  /* 0x000000300a0a7812 */ /* 0x000fc800078ec0ff */
[C---:B------:R-:W-:Y:S02]  /*274e0*/  LOP3.LUT R11, R10.reuse, 0x40, RZ, 0xfc, !PT ;  /* 0x000000400a0b7812 */ /* 0x040fe400078efcff */
[----:B------:R-:W-:Y:S01]  /*274f0*/  LOP3.LUT R10, R10, 0x80, RZ, 0xfc, !PT ;  /* 0x000000800a0a7812 */ /* 0x000fe200078efcff */
        /* <DEDUP_REMOVED lines=13> */
[----:B-1----:R-:W-:-:S13]  /*275d0*/  ISETP.NE.AND P0, PT, R7, 0x1, PT ;  /* 0x000000010700780c */ /* 0x002fda0003f05270 */
[----:B------:R-:W0:Y:S08]  /*275e0*/  @P0 LDC R5, c[0x0][0x44c] ;  /* 0x00011300ff050b82 */ /* 0x000e300000000800 */
[----:B------:R-:W1:Y:S01]  /*275f0*/  @P0 LDC R6, c[0x0][0x450] ;  /* 0x00011400ff060b82 */ /* 0x000e620000000800 */
[----:B------:R-:W-:Y:S02]  /*27600*/  IMAD R4, R4, UR4, RZ ;  /* 0x0000000404047c24 */ /* 0x000fe4000f8e02ff */
[----:B------:R-:W-:-:S04]  /*27610*/  IMAD.WIDE.U32 R2, R0, UR4, R2 ;  /* 0x0000000400027c25 */ /* 0x000fc8000f8e0002 */
[----:B------:R-:W-:Y:S01]  /*27620*/  IMAD R0, R0, UR5, R4 ;  /* 0x0000000500007c24 */ /* 0x000fe2000f8e0204 */
[----:B------:R-:W-:Y:S01]  /*27630*/  ULDC.64 UR4, c[0x0][0x2d0] ;  /* 0x0000b40000047ab9 */ /* 0x000fe20000000a00 */
[----:B----4-:R-:W-:Y:S02]  /*27640*/  IMAD.IADD R4, R8, 0x1, R12 ;  /* 0x0000000108047824 */ /* 0x010fe400078e020c */
[----:B------:R-:W-:Y:S02]  /*27650*/  IMAD.IADD R3, R3, 0x1, R0 ;  /* 0x0000000103037824 */ /* 0x000fe400078e0200 */
[----:B0-----:R-:W-:Y:S01]  /*27660*/  @P0 IMAD.HI.U32 R5, R4, R5, RZ ;  /* 0x0000000504050227 */ /* 0x001fe200078e00ff */
[----:B------:R-:W0:Y:S03]  /*27670*/  S2R R8, SR_TID.X ;  /* 0x0000000000087919 */ /* 0x000e260000002100 */
[----:B------:R-:W-:Y:S01]  /*27680*/  IMAD.MOV.U32 R0, RZ, RZ, R4 ;  /* 0x000000ffff007224 */ /* 0x000fe200078e0004 */
[----:B-1----:R-:W-:-:S05]  /*27690*/  @P0 SHF.R.U32.HI R0, RZ, R6, R5 ;  /* 0x00000006ff000219 */ /* 0x002fca0000011605 */
[----:B------:R-:W-:-:S04]  /*276a0*/  IMAD.MOV R5, RZ, RZ, -R0 ;  /* 0x000000ffff057224 */ /* 0x000fc800078e0a00 */
[----:B------:R-:W-:Y:S01]  /*276b0*/  IMAD R4, R7, R5, R4 ;  /* 0x0000000507047224 */ /* 0x000fe200078e0204 */
[----:B------:R-:W-:Y:S01]  /*276c0*/  SHF.R.S32.HI R5, RZ, 0x1f, R0 ;  /* 0x0000001fff057819 */ /* 0x000fe20000011400 */
[----:B------:R-:W-:-:S04]  /*276d0*/  IMAD.WIDE.U32 R2, R0, UR4, R2 ;  /* 0x0000000400027c25 */ /* 0x000fc8000f8e0002 */
[----:B------:R-:W-:-:S04]  /*276e0*/  IMAD R5, R5, UR4, RZ ;  /* 0x0000000405057c24 */ /* 0x000fc8000f8e02ff */
[----:B------:R-:W-:Y:S01]  /*276f0*/  IMAD R0, R0, UR5, R5 ;  /* 0x0000000500007c24 */ /* 0x000fe2000f8e0205 */
[----:B------:R-:W-:-:S03]  /*27700*/  ULDC.64 UR4, c[0x0][0x2c8] ;  /* 0x0000b20000047ab9 */ /* 0x000fc60000000a00 */
[----:B------:R-:W-:Y:S01]  /*27710*/  IMAD.IADD R3, R3, 0x1, R0 ;  /* 0x0000000103037824 */ /* 0x000fe200078e0200 */
[----:B------:R-:W-:Y:S01]  /*27720*/  SHF.R.S32.HI R0, RZ, 0x1f, R4 ;  /* 0x0000001fff007819 */ /* 0x000fe20000011404 */
[----:B------:R-:W-:-:S04]  /*27730*/  IMAD.WIDE.U32 R2, R4, UR4, R2 ;  /* 0x0000000404027c25 */ /* 0x000fc8000f8e0002 */
[----:B------:R-:W-:Y:S01]  /*27740*/  IMAD R0, R0, UR4, RZ ;  /* 0x0000000400007c24 */ /* 0x000fe2000f8e02ff */
[----:B------:R-:W-:Y:S01]  /*27750*/  ULDC UR4, c[0x0][0x2b8] ;  /* 0x0000ae0000047ab9 */ /* 0x000fe20000000800 */
[----:B0-----:R-:W-:Y:S01]  /*27760*/  IMAD.SHL.U32 R9, R8, 0x10, RZ ;  /* 0x0000001008097824 */ /* 0x001fe200078e00ff */
[----:B------:R-:W-:Y:S02]  /*27770*/  ISETP.GE.AND P2, PT, R10, UR4, PT ;  /* 0x000000040a007c0c */ /* 0x000fe4000bf46270 */
[----:B------:R-:W-:Y:S02]  /*27780*/  LOP3.LUT R10, R8, 0x7f, RZ, 0xc0, !PT ;  /* 0x0000007f080a7812 */ /* 0x000fe400078ec0ff */
[----:B------:R0:W5:Y:S01]  /*27790*/  LDL R8, [R1+0x44] ;  /* 0x0000440001087983 */ /* 0x0001620000100800 */
[----:B------:R-:W-:Y:S01]  /*277a0*/  LOP3.LUT R9, R9, 0x30, RZ, 0xc0, !PT ;  /* 0x0000003009097812 */ /* 0x000fe200078ec0ff */
[----:B------:R-:W-:Y:S01]  /*277b0*/  IMAD R0, R4, UR5, R0 ;  /* 0x0000000504007c24 */ /* 0x000fe2000f8e0200 */
[----:B------:R-:W-:-:S02]  /*277c0*/  IADD3 R4, P3, R2, UR6, RZ ;  /* 0x0000000602047c10 */ /* 0x000fc4000ff7e0ff */
[----:B------:R-:W-:Y:S02]  /*277d0*/  ISETP.GE.AND P0, PT, R9, UR4, PT ;  /* 0x0000000409007c0c */ /* 0x000fe4000bf06270 */
[----:B------:R-:W-:Y:S01]  /*277e0*/  ISETP.GE.AND P1, PT, R11, UR4, PT ;  /* 0x000000040b007c0c */ /* 0x000fe2000bf26270 */
[----:B------:R-:W-:Y:S01]  /*277f0*/  UMOV UR4, 0xffffffff ;  /* 0xffffffff00047882 */ /* 0x000fe20000000000 */
[----:B------:R-:W-:Y:S02]  /*27800*/  IADD3.X R3, R3, UR7, R0, P3, !PT ;  /* 0x0000000703037c10 */ /* 0x000fe40009ffe400 */
[----:B------:R-:W-:Y:S01]  /*27810*/  SHF.R.U32.HI R10, RZ, 0x2, R10 ;  /* 0x00000002ff0a7819 */ /* 0x000fe2000001160a */
[----:B0-----:R-:W-:Y:S08]  /*27820*/  BRA.DIV UR4, `(.L_x_4666) ;  /* 0x0000006204207947 */ /* 0x001ff0000b800000 */
[----:B------:R-:W2:Y:S04]  /*27830*/  LDL.LU R6, [R1+0x48] ;  /* 0x0000480001067983 */ /* 0x000ea80000300800 */
[----:B------:R-:W3:Y:S01]  /*27840*/  LDL.LU R11, [R1+0x38] ;  /* 0x00003800010b7983 */ /* 0x000ee20000300800 */
[----:B--2---:R-:W-:-:S03]  /*27850*/  IMAD R2, R6, R7, RZ ;  /* 0x0000000706027224 */ /* 0x004fc600078e02ff */
[----:B------:R-:W0:Y:S01]  /*27860*/  SHFL.IDX PT, R7, R4, RZ, 0x1c1f ;  /* 0x001c1fff04077589 */ /* 0x000e2200000e0000 */
[----:B---3--:R-:W-:-:S03]  /*27870*/  IMAD.IADD R0, R10, 0x1, R11 ;  /* 0x000000010a007824 */ /* 0x008fc600078e020b */
[----:B------:R-:W1:Y:S01]  /*27880*/  SHFL.IDX PT, R6, R3, RZ, 0x1c1f ;  /* 0x001c1fff03067589 */ /* 0x000e6200000e0000 */
[C---:B------:R-:W-:Y:S01]  /*27890*/  VIADD R5, R0.reuse, 0x20 ;  /* 0x0000002000057836 */ /* 0x040fe20000000000 */
[----:B------:R-:W-:-:S13]  /*278a0*/  ISETP.GE.AND P4, PT, R0, R2, PT ;  /* 0x000000020000720c */ /* 0x000fda0003f86270 */
        /* <DEDUP_REMOVED lines=31> */
.L_x_4844:
[----:B------:R-:W-:Y:S01]  /*27aa0*/  VIADD R0, R0, 0x60 ;  /* 0x0000006000007836 */ /* 0x000fe20000000000 */
[----:B------:R-:W-:Y:S04]  /*27ab0*/  BSSY B0, `(.L_x_4667) ;  /* 0x000000b000007945 */ /* 0x000fe80003800000 */
        /* <DEDUP_REMOVED lines=10> */
.L_x_4668:
[----:B------:R-:W-:Y:S05]  /*27b60*/  BSYNC B0 ;  /* 0x0000000000007941 */ /* 0x000fea0003800000 */
.L_x_4667:
[----:B01--4-:R0:W5:Y:S01]  /*27b70*/  LDL R8, [R1] ;  /* 0x0000000001087983 */ /* 0x0131620000100800 */
[----:B------:R-:W-:Y:S01]  /*27b80*/  PLOP3.LUT P0, PT, PT, PT, PT, 0x80, 0x0 ;  /* 0x000000000000781c */ /* 0x000fe20003f0f070 */
[----:B------:R-:W-:-:S12]  /*27b90*/  NOP ;  /* 0x0000000000007918 */ /* 0x000fd80000000000 */
.L_x_4669:
[----:B------:R-:W4:Y:S01]  /*27ba0*/  LDL R2, [R1] ;  /* 0x0000000001027983 */ /* 0x000f220000100800 */
        /* <DEDUP_REMOVED lines=18> */
.L_x_4845:
[----:B------:R-:W-:Y:S05]  /*27cd0*/  BSYNC B0 ;  /* 0x0000000000007941 */ /* 0x000fea0003800000 */
.L_x_4670:
[----:B-1----:R-:W3:Y:S04]  /*27ce0*/  LDL.LU R2, [R1+0x50] ;  /* 0x0000500001027983 */ /* 0x002ee80000300800 */
[----:B------:R-:W4:Y:S01]  /*27cf0*/  LDL R3, [R1+0x28] ;  /* 0x0000280001037983 */ /* 0x000f220000100800 */
[----:B---3--:R-:W-:-:S05]  /*27d00*/  VIADD R2, R2, 0xfffffffe ;  /* 0xfffffffe02027836 */ /* 0x008fca0000000000 */
[----:B----4-:R-:W-:-:S13]  /*27d10*/  ISETP.GE.AND P0, PT, R2, R3, PT ;  /* 0x000000030200720c */ /* 0x010fda0003f06270 */
[----:B------:R-:W-:Y:S05]  /*27d20*/  @!P0 BRA `(.L_x_4672) ;  /* 0x00000014007c8947 */ /* 0x000fea0003800000 */
[----:B------:R1:W5:Y:S04]  /*27d30*/  LDL.LU R0, [R1+0xc] ;  /* 0x00000c0001007983 */ /* 0x0003680000300800 */
[----:B------:R1:W5:Y:S02]  /*27d40*/  LDL.LU R3, [R1+0x14] ;  /* 0x0000140001037983 */ /* 0x0003640000300800 */
.L_x_4696:
        /* <DEDUP_REMOVED lines=36> */
.L_x_4675:
        /* <DEDUP_REMOVED lines=9> */
.L_x_4846:
[----:B------:R-:W-:Y:S05]  /*28020*/  BSYNC B1 ;  /* 0x0000000000017941 */ /* 0x000fea0003800000 */
.L_x_4676:
        /* <DEDUP_REMOVED lines=9> */
.L_x_4679:
[----:B------:R-:W-:Y:S05]  /*280c0*/  BSYNC B1 ;  /* 0x0000000000017941 */ /* 0x000fea0003800000 */
.L_x_4678:
[----:B--2---:R-:W2:Y:S04]  /*280d0*/  LDL R9, [R1] ;  /* 0x0000000001097983 */ /* 0x004ea80000100800 */
        /* <DEDUP_REMOVED lines=10> */
[----:B----4-:R-:W-:Y:S02]  /*28180*/  IMAD R8, R8, 0x80, R7 ;  /* 0x0000008008087824 */ /* 0x010fe400078e0207 */
[----:B------:R-:W-:Y:S02]  /*28190*/  VIADD R7, R6, 0x2a870 ;  /* 0x0002a87006077836 */ /* 0x000fe40000000000 */
[----:B------:R-:W-:-:S07]  /*281a0*/  VIADD R9, R4, 0xc400 ;  /* 0x0000c40004097836 */ /* 0x000fce0000000000 */
.L_x_4680:
        /* <DEDUP_REMOVED lines=16> */
.L_x_4681:
        /* <DEDUP_REMOVED lines=16> */
.L_x_4682:
        /* <DEDUP_REMOVED lines=13> */
.L_x_4847:
[----:B------:R-:W-:Y:S05]  /*28480*/  BSYNC B1 ;  /* 0x0000000000017941 */ /* 0x000fea0003800000 */
.L_x_4683:
[----:B------:R-:W-:Y:S01]  /*28490*/  BSSY B1, `(.L_x_4685) ;  /* 0x000000b000017945 */ /* 0x000fe20003800000 */
[----:B------:R-:W-:Y:S02]  /*284a0*/  IMAD.MOV.U32 R10, RZ, RZ, 0x0 ;  /* 0x00000000ff0a7424 */ /* 0x000fe400078e00ff */
[----:B------:R-:W-:Y:S01]  /*284b0*/  IMAD.MOV.U32 R11, RZ, RZ, 0x14f00000 ;  /* 0x14f00000ff0b7424 */ /* 0x000fe200078e00ff */
[----:B------:R-:W-:Y:S06]  /*284c0*/  @P1 BRA `(.L_x_4686) ;  /* 0x00000000001c1947 */ /* 0x000fec0003800000 */
[----:B------:R-:W4:Y:S01]  /*284d0*/  S2R R7, SR_TID.X ;  /* 0x0000000000077919 */ /* 0x000f220000002100 */
[----:B--23--:R-:W-:-:S04]  /*284e0*/  IMAD.MOV.U32 R5, RZ, RZ, 0x6000 ;  /* 0x00006000ff057424 */ /* 0x00cfc800078e00ff */
[----:B------:R2:W-:Y:S01]  /*284f0*/  SYNCS.ARRIVE.TRANS64 RZ, [R6+URZ+0x2a830], R5 ;  /* 0x02a8300506ff79a7 */ /* 0x0005e2000800003f */
[----:B----4-:R-:W-:-:S04]  /*28500*/  LOP3.LUT R7, R7, 0x1f, RZ, 0xc0, !PT ;  /* 0x0000001f07077812 */ /* 0x010fc800078ec0ff */
[----:B------:R-:W-:-:S13]  /*28510*/  ISETP.NE.AND P0, PT, R7, RZ, PT ;  /* 0x000000ff0700720c */ /* 0x000fda0003f05270 */
[----:B--2---:R-:W-:Y:S05]  /*28520*/  @!P0 BRA `(.L_x_4686) ;  /* 0x0000000000048947 */ /* 0x004fea0003800000 */
[----:B------:R-:W-:Y:S01]  /*28530*/  BPT.TRAP 0x1 ;  /* 0x000000040000795c */ /* 0x000fe20000300000 */
.L_x_4686:
[----:B------:R-:W-:Y:S05]  /*28540*/  BSYNC B1 ;  /* 0x0000000000017941 */ /* 0x000fea0003800000 */
.L_x_4685:
        /* <DEDUP_REMOVED lines=8> */
.L_x_4687:
        /* <DEDUP_REMOVED lines=15> */
.L_x_4688:
        /* <DEDUP_REMOVED lines=15> */
.L_x_4689:
        /* <DEDUP_REMOVED lines=10> */
.L_x_4674:
[----:B------:R-:W-:Y:S05]  /*28850*/  BSYNC B0 ;  /* 0x0000000000007941 */ /* 0x000fea0003800000 */
.L_x_4673:
[----:B------:R-:W-:-:S06]  /*28860*/  UISETP.NE.AND UP0, UPT, UR36, 0x3, UPT ;  /* 0x000000032400788c */ /* 0x000fcc000bf05270 */
[----:B------:R-:W-:-:S13]  /*28870*/  PLOP3.LUT P0, PT, PT, PT, UP0, 0x80, 0x0 ;  /* 0x000000000000781c */ /* 0x000fda0003f0f008 */
[----:B------:R-:W-:Y:S05]  /*28880*/  @!P0 BRA `(.L_x_4690) ;  /* 0x0000000000048947 */ /* 0x000fea0003800000 */
[----:B------:R-:W-:Y:S01]  /*28890*/  BPT.TRAP 0x1 ;  /* 0x000000040000795c */ /* 0x000fe20000300000 */
.L_x_4690:
[----:B------:R-:W3:Y:S01]  /*288a0*/  LDL R5, [R1] ;  /* 0x0000000001057983 */ /* 0x000ee20000100800 */
[----:B------:R-:W-:Y:S01]  /*288b0*/  IMAD.U32 R4, RZ, RZ, UR39 ;  /* 0x00000027ff047e24 */ /* 0x000fe2000f8e00ff */
[----:B------:R-:W-:Y:S04]  /*288c0*/  BSSY B0, `(.L_x_4691) ;  /* 0x0000007000007945 */ /* 0x000fe80003800000 */
[----:B------:R-:W-:Y:S02]  /*288d0*/  ISETP.NE.AND P1, PT, R4, 0x3, PT ;  /* 0x000000030400780c */ /* 0x000fe40003f25270 */
[----:B------:R-:W-:-:S04]  /*288e0*/  LOP3.LUT R4, R3, 0x1, RZ, 0x3c, !PT ;  /* 0x0000000103047812 */ /* 0x000fc800078e3cff */
[----:B------:R-:W-:Y:S01]  /*288f0*/  SHF.L.U32 R4, R4, 0x1f, RZ ;  /* 0x0000001f04047819 */ /* 0x000fe200000006ff */
[----:B---3--:R-:W-:-:S04]  /*28900*/  IMAD R12, R0, 0x8, R5 ;  /* 0x00000008000c7824 */ /* 0x008fc800078e0205 */
[----:B------:R-:W3:Y:S02]  /*28910*/  SYNCS.PHASECHK.TRANS64.TRYWAIT P0, [R12+URZ+0x2a870], R4 ;  /* 0x02a870040c0075a7 */ /* 0x000ee4000800017f */
[----:B---3--:R-:W-:Y:S05]  /*28920*/  @!P0 BRA `(.L_x_4692) ;  /* 0x0000005400888947 */ /* 0x008fea0003800000 */
.L_x_4848:
[----:B------:R-:W-:Y:S05]  /*28930*/  BSYNC B0 ;  /* 0x0000000000007941 */ /* 0x000fea0003800000 */
.L_x_4691:
[----:B------:R-:W-:Y:S05]  /*28940*/  @!P1 BRA `(.L_x_4693) ;  /* 0x0000000000049947 */ /* 0x000fea0003800000 */
[----:B------:R-:W-:Y:S01]  /*28950*/  BPT.TRAP 0x1 ;  /* 0x000000040000795c */ /* 0x000fe20000300000 */
.L_x_4693:
[----:B------:R-:W-:Y:S01]  /*28960*/  SHF.L.U32 R3, R3, 0x1f, RZ ;  /* 0x0000001f03037819 */ /* 0x000fe200000006ff */
[----:B------:R-:W-:-:S03]  /*28970*/  IMAD R0, R0, 0x6000, RZ ;  /* 0x0000600000007824 */ /* 0x000fc600078e02ff */
[----:B------:R-:W4:Y:S02]  /*28980*/  SYNCS.PHASECHK.TRANS64.TRYWAIT P0, [R12+URZ+0x2a860], R3 ;  /* 0x02a860030c0075a7 */ /* 0x000f24000800017f */
[----:B----4-:R-:W-:Y:S05]  /*28990*/  @!P0 BRA `(.L_x_4694) ;  /* 0x0000005400808947 */ /* 0x010fea0003800000 */
.L_x_4849:
[----:B------:R-:W4:Y:S04]  /*289a0*/  LDL R15, [R1+0x4] ;  /* 0x00000400010f7983 */ /* 0x000f280000100800 */
[----:B------:R-:W5:Y:S01]  /*289b0*/  LDL R13, [R1] ;  /* 0x00000000010d7983 */ /* 0x000f620000100800 */
[----:B------:R-:W-:Y:S05]  /*289c0*/  WARPSYNC.ALL ;  /* 0x0000000000007948 */ /* 0x000fea0003800000 */
[----:B------:R-:W2:Y:S01]  /*289d0*/  LDL R14, [R1+0x3c] ;  /* 0x00003c00010e7983 */ /* 0x000ea20000100800 */
[----:B----4-:R-:W-:-:S05]  /*289e0*/  LOP3.LUT R3, R0, R15, RZ, 0xfc, !PT ;  /* 0x0000000f00037212 */ /* 0x010fca00078efcff */
[----:B-----5:R-:W-:-:S05]  /*289f0*/  IMAD.IADD R3, R13, 0x1, R3 ;  /* 0x000000010d037824 */ /* 0x020fca00078e0203 */
[----:B---3--:R-:W3:Y:S02]  /*28a00*/  LDSM.16.MT88.4 R4, [R3+0xc400] ;  /* 0x00c400000304783b */ /* 0x008ee40000004200 */
[C-C-:B---3--:R-:W-:Y:S02]  /*28a10*/  PRMT R8, R4.reuse, 0x6420, R5.reuse ;  /* 0x0000642004087816 */ /* 0x148fe40000000005 */
[----:B--2---:R-:W-:Y:S02]  /*28a20*/  PRMT R9, R4, 0x7531, R5 ;  /* 0x0000753104097816 */ /* 0x004fe40000000005 */
[----:B------:R-:W2:Y:S01]  /*28a30*/  LDL R5, [R1+0x8] ;  /* 0x0000080001057983 */ /* 0x000ea20000100800 */
[----:B------:R-:W-:Y:S01]  /*28a40*/  VIADD R4, R0, 0x2000 ;  /* 0x0000200000047836 */ /* 0x000fe20000000000 */
[----:B------:R-:W-:-:S04]  /*28a50*/  PRMT R10, R6, 0x6420, R7 ;  /* 0x00006420060a7816 */ /* 0x000fc80000000007 */
[----:B------:R-:W-:Y:S02]  /*28a60*/  LOP3.LUT R4, R4, R15, RZ, 0xfc, !PT ;  /* 0x0000000f04047212 */ /* 0x000fe400078efcff */
[----:B------:R-:W-:-:S03]  /*28a70*/  PRMT R11, R6, 0x7531, R7 ;  /* 0x00007531060b7816 */ /* 0x000fc60000000007 */
[----:B------:R-:W-:Y:S01]  /*28a80*/  IMAD.IADD R4, R13, 0x1, R4 ;  /* 0x000000010d047824 */ /* 0x000fe200078e0204 */
[----:B--2---:R-:W-:Y:S02]  /*28a90*/  IADD3 R3, R5, R0, R14 ;  /* 0x0000000005037210 */ /* 0x004fe40007ffe00e */
[----:B------:R-:W2:Y:S04]  /*28aa0*/  LDL R14, [R1+0x74] ;  /* 0x00007400010e7983 */ /* 0x000ea80000100800 */
[----:B------:R3:W-:Y:S02]  /*28ab0*/  STSM.16.M88.4 [R3], R8 ;  /* 0x0000000803007844 */ /* 0x0007e40000000200 */
[----:B---3--:R-:W-:Y:S02]  /*28ac0*/  IMAD.MOV.U32 R11, RZ, RZ, R5 ;  /* 0x000000ffff0b7224 */ /* 0x008fe400078e0005 */
[----:B------:R-:W3:Y:S02]  /*28ad0*/  LDSM.16.MT88.4 R4, [R4+0xc400] ;  /* 0x00c400000404783b */ /* 0x000ee40000004200 */
[----:B---3--:R-:W-:-:S02]  /*28ae0*/  PRMT R8, R4, 0x6420, R5 ;  /* 0x0000642004087816 */ /* 0x008fc40000000005 */
[----:B------:R-:W-:Y:S01]  /*28af0*/  PRMT R9, R4, 0x7531, R5 ;  /* 0x0000753104097816 */ /* 0x000fe20000000005 */
[----:B------:R-:W-:Y:S01]  /*28b00*/  VIADD R4, R0, 0x4000 ;  /* 0x0000400000047836 */ /* 0x000fe20000000000 */
[----:B------:R-:W-:Y:S01]  /*28b10*/  PRMT R10, R6, 0x6420, R7 ;  /* 0x00006420060a7816 */ /* 0x000fe20000000007 */
[----:B------:R-:W-:-:S03]  /*28b20*/  IMAD.MOV.U32 R5, RZ, RZ, R11 ;  /* 0x000000ffff057224 */ /* 0x000fc600078e000b */
[----:B------:R-:W-:Y:S02]  /*28b30*/  LOP3.LUT R4, R4, R15, RZ, 0xfc, !PT ;  /* 0x0000000f04047212 */ /* 0x000fe400078efcff */
[----:B------:R-:W-:-:S03]  /*28b40*/  PRMT R11, R6, 0x7531, R7 ;  /* 0x00007531060b7816 */ /* 0x000fc60000000007 */
[----:B------:R-:W-:Y:S02]  /*28b50*/  IMAD.IADD R4, R13, 0x1, R4 ;  /* 0x000000010d047824 */ /* 0x000fe400078e0204 */
[----:B------:R3:W-:Y:S02]  /*28b60*/  STSM.16.M88.4 [R3+0x2000], R8 ;  /* 0x0020000803007844 */ /* 0x0007e40000000200 */
[----:B---3--:R-:W-:Y:S02]  /*28b70*/  IMAD.MOV.U32 R11, RZ, RZ, R5 ;  /* 0x000000ffff0b7224 */ /* 0x008fe400078e0005 */
[----:B------:R-:W3:Y:S02]  /*28b80*/  LDSM.16.MT88.4 R4, [R4+0xc400] ;  /* 0x00c400000404783b */ /* 0x000ee40000004200 */
[C-C-:B---3--:R-:W-:Y:S02]  /*28b90*/  PRMT R8, R4.reuse, 0x6420, R5.reuse ;  /* 0x0000642004087816 */ /* 0x148fe40000000005 */
[----:B------:R-:W-:Y:S01]  /*28ba0*/  PRMT R9, R4, 0x7531, R5 ;  /* 0x0000753104097816 */ /* 0x000fe20000000005 */
[----:B------:R-:W-:Y:S01]  /*28bb0*/  IMAD.MOV.U32 R5, RZ, RZ, R11 ;  /* 0x000000ffff057224 */ /* 0x000fe200078e000b */
[----:B------:R-:W-:-:S02]  /*28bc0*/  PRMT R10, R6, 0x6420, R7 ;  /* 0x00006420060a7816 */ /* 0x000fc40000000007 */
[----:B------:R-:W-:-:S05]  /*28bd0*/  PRMT R11, R6, 0x7531, R7 ;  /* 0x00007531060b7816 */ /* 0x000fca0000000007 */
[----:B------:R3:W-:Y:S02]  /*28be0*/  STSM.16.M88.4 [R3+0x4000], R8 ;  /* 0x0040000803007844 */ /* 0x0007e40000000200 */
[----:B---3--:R-:W-:Y:S01]  /*28bf0*/  LOP3.LUT R3, R0, 0x800, R15, 0xfe, !PT ;  /* 0x0000080000037812 */ /* 0x008fe200078efe0f */
[----:B------:R-:W-:-:S04]  /*28c00*/  IMAD.MOV.U32 R11, RZ, RZ, R5 ;  /* 0x000000ffff0b7224 */ /* 0x000fc800078e0005 */
[----:B------:R-:W-:-:S05]  /*28c10*/  IMAD.IADD R3, R13, 0x1, R3 ;  /* 0x000000010d037824 */ /* 0x000fca00078e0203 */
[----:B------:R3:W4:Y:S04]  /*28c20*/  LDSM.16.MT88.4 R4, [R3+0xc400] ;  /* 0x00c400000304783b */ /* 0x0007280000004200 */
[----:B---3--:R-:W3:Y:S01]  /*28c30*/  LDL R3, [R1+0x34] ;  /* 0x0000340001037983 */ /* 0x008ee20000100800 */
[C-C-:B----4-:R-:W-:Y:S02]  /*28c40*/  PRMT R8, R4.reuse, 0x6420, R5.reuse ;  /* 0x0000642004087816 */ /* 0x150fe40000000005 */
[----:B------:R-:W-:Y:S02]  /*28c50*/  PRMT R9, R4, 0x7531, R5 ;  /* 0x0000753104097816 */ /* 0x000fe40000000005 */
[----:B------:R-:W4:Y:S01]  /*28c60*/  LDL R5, [R1+0x78] ;  /* 0x0000780001057983 */ /* 0x000f220000100800 */
[----:B------:R-:W-:Y:S01]  /*28c70*/  IMAD.MOV.U32 R4, RZ, RZ, R11 ;  /* 0x000000ffff047224 */ /* 0x000fe200078e000b */
[----:B------:R-:W-:-:S02]  /*28c80*/  PRMT R10, R6, 0x6420, R7 ;  /* 0x00006420060a7816 */ /* 0x000fc40000000007 */
[----:B------:R-:W-:Y:S02]  /*28c90*/  PRMT R11, R6, 0x7531, R7 ;  /* 0x00007531060b7816 */ /* 0x000fe40000000007 */
[----:B---3--:R-:W-:-:S05]  /*28ca0*/  IADD3 R3, R4, R3, R0 ;  /* 0x0000000304037210 */ /* 0x008fca0007ffe000 */
[----:B------:R3:W-:Y:S02]  /*28cb0*/  STSM.16.M88.4 [R3], R8 ;  /* 0x0000000803007844 */ /* 0x0007e40000000200 */
[----:B---3--:R-:W-:Y:S01]  /*28cc0*/  IMAD.MOV.U32 R11, RZ, RZ, R4 ;  /* 0x000000ffff0b7224 */ /* 0x008fe200078e0004 */
[----:B----4-:R-:W-:-:S06]  /*28cd0*/  IADD3 R4, R13, R5, R0 ;  /* 0x000000050d047210 */ /* 0x010fcc0007ffe000 */
[----:B------:R-:W3:Y:S02]  /*28ce0*/  LDSM.16.MT88.4 R4, [R4+0xc400] ;  /* 0x00c400000404783b */ /* 0x000ee40000004200 */
[C-C-:B---3--:R-:W-:Y:S02]  /*28cf0*/  PRMT R8, R4.reuse, 0x6420, R5.reuse ;  /* 0x0000642004087816 */ /* 0x148fe40000000005 */
[----:B------:R-:W-:Y:S01]  /*28d00*/  PRMT R9, R4, 0x7531, R5 ;  /* 0x0000753104097816 */ /* 0x000fe20000000005 */
[----:B------:R-:W-:Y:S01]  /*28d10*/  IMAD.MOV.U32 R5, RZ, RZ, R11 ;  /* 0x000000ffff057224 */ /* 0x000fe200078e000b */
[C-C-:B------:R-:W-:Y:S02]  /*28d20*/  PRMT R10, R6.reuse, 0x6420, R7.reuse ;  /* 0x00006420060a7816 */ /* 0x140fe40000000007 */
[----:B------:R-:W-:Y:S02]  /*28d30*/  PRMT R11, R6, 0x7531, R7 ;  /* 0x00007531060b7816 */ /* 0x000fe40000000007 */
[----:B--2---:R-:W-:-:S02]  /*28d40*/  IADD3 R4, R13, R14, R0 ;  /* 0x0000000e0d047210 */ /* 0x004fc40007ffe000 */
[----:B------:R-:W2:Y:S04]  /*28d50*/  LDL R14, [R1+0x6c] ;  /* 0x00006c00010e7983 */ /* 0x000ea80000100800 */
[----:B------:R3:W-:Y:S02]  /*28d60*/  STSM.16.M88.4 [R3+0x2000], R8 ;  /* 0x0020000803007844 */ /* 0x0007e40000000200 */
[----:B---3--:R-:W-:Y:S02]  /*28d70*/  IMAD.MOV.U32 R11, RZ, RZ, R5 ;  /* 0x000000ffff0b7224 */ /* 0x008fe400078e0005 */
[----:B------:R-:W3:Y:S02]  /*28d80*/  LDSM.16.MT88.4 R4, [R4+0xc400] ;  /* 0x00c400000404783b */ /* 0x000ee40000004200 */
[----:B---3--:R-:W-:-:S02]  /*28d90*/  PRMT R8, R4, 0x6420, R5 ;  /* 0x0000642004087816 */ /* 0x008fc40000000005 */
[----:B------:R-:W-:Y:S01]  /*28da0*/  PRMT R9, R4, 0x7531, R5 ;  /* 0x0000753104097816 */ /* 0x000fe20000000005 */
[----:B------:R-:W-:Y:S01]  /*28db0*/  IMAD.MOV.U32 R5, RZ, RZ, R11 ;  /* 0x000000ffff057224 */ /* 0x000fe200078e000b */
[C-C-:B------:R-:W-:Y:S02]  /*28dc0*/  PRMT R10, R6.reuse, 0x6420, R7.reuse ;  /* 0x00006420060a7816 */ /* 0x140fe40000000007 */
        /* <DEDUP_REMOVED lines=27> */
[----:B------:R-:W3:Y:S01]  /*28f80*/  LDSM.16.MT88.4 R4, [R4+0xc400] ;  /* 0x00c400000404783b */ /* 0x000ee20000004200 */
[----:B------:R-:W-:-:S03]  /*28f90*/  IMAD.MOV.U32 R11, RZ, RZ, R15 ;  /* 0x000000ffff0b7224 */ /* 0x000fc600078e000f */
[----:B------:R-:W4:Y:S01]  /*28fa0*/  LDL R15, [R1+0x68] ;  /* 0x00006800010f7983 */ /* 0x000f220000100800 */
[C-C-:B---3--:R-:W-:Y:S02]  /*28fb0*/  PRMT R8, R4.reuse, 0x6420, R5.reuse ;  /* 0x0000642004087816 */ /* 0x148fe40000000005 */
[----:B------:R-:W-:Y:S01]  /*28fc0*/  PRMT R9, R4, 0x7531, R5 ;  /* 0x0000753104097816 */ /* 0x000fe20000000005 */
[----:B------:R-:W-:Y:S01]  /*28fd0*/  IMAD.MOV.U32 R4, RZ, RZ, R10 ;  /* 0x000000ffff047224 */ /* 0x000fe200078e000a */
[C---:B------:R-:W-:Y:S01]  /*28fe0*/  PRMT R10, R6.reuse, 0x6420, R7 ;  /* 0x00006420060a7816 */ /* 0x040fe20000000007 */
[----:B------:R-:W-:Y:S01]  /*28ff0*/  IMAD.MOV.U32 R5, RZ, RZ, R11 ;  /* 0x000000ffff057224 */ /* 0x000fe200078e000b */
[----:B------:R-:W-:-:S05]  /*29000*/  PRMT R11, R6, 0x7531, R7 ;  /* 0x00007531060b7816 */ /* 0x000fca0000000007 */
[----:B------:R3:W-:Y:S02]  /*29010*/  STSM.16.M88.4 [R3+0x4000], R8 ;  /* 0x0040000803007844 */ /* 0x0007e40000000200 */
[----:B---3--:R-:W-:Y:S01]  /*29020*/  LOP3.LUT R3, R0, 0x1800, R5, 0xfe, !PT ;  /* 0x0000180000037812 */ /* 0x008fe200078efe05 */
[----:B------:R-:W-:-:S04]  /*29030*/  IMAD.MOV.U32 R11, RZ, RZ, R4 ;  /* 0x000000ffff0b7224 */ /* 0x000fc800078e0004 */
[----:B------:R-:W-:-:S05]  /*29040*/  IMAD.IADD R3, R13, 0x1, R3 ;  /* 0x000000010d037824 */ /* 0x000fca00078e0203 */
[----:B------:R-:W3:Y:S02]  /*29050*/  LDSM.16.MT88.4 R4, [R3+0xc400] ;  /* 0x00c400000304783b */ /* 0x000ee40000004200 */
[C-C-:B---3--:R-:W-:Y:S02]  /*29060*/  PRMT R8, R4.reuse, 0x6420, R5.reuse ;  /* 0x0000642004087816 */ /* 0x148fe40000000005 */
[----:B------:R-:W-:Y:S02]  /*29070*/  PRMT R9, R4, 0x7531, R5 ;  /* 0x0000753104097816 */ /* 0x000fe40000000005 */
[----:B------:R-:W3:Y:S01]  /*29080*/  LDL R5, [R1+0x40] ;  /* 0x0000400001057983 */ /* 0x000ee20000100800 */
[----:B------:R-:W-:Y:S01]  /*29090*/  IMAD.MOV.U32 R3, RZ, RZ, R11 ;  /* 0x000000ffff037224 */ /* 0x000fe200078e000b */
[C-C-:B------:R-:W-:Y:S02]  /*290a0*/  PRMT R10, R6.reuse, 0x6420, R7.reuse ;  /* 0x00006420060a7816 */ /* 0x140fe40000000007 */
[----:B------:R-:W-:-:S02]  /*290b0*/  PRMT R11, R6, 0x7531, R7 ;  /* 0x00007531060b7816 */ /* 0x000fc40000000007 */
[--C-:B----4-:R-:W-:Y:S02]  /*290c0*/  IADD3 R4, R13, R15, R0.reuse ;  /* 0x0000000f0d047210 */ /* 0x110fe40007ffe000 */
[----:B---3--:R-:W-:-:S05]  /*290d0*/  IADD3 R3, R3, R5, R0 ;  /* 0x0000000503037210 */ /* 0x008fca0007ffe000 */
[----:B------:R-:W-:Y:S04]  /*290e0*/  STSM.16.M88.4 [R3], R8 ;  /* 0x0000000803007844 */ /* 0x000fe80000000200 */
[----:B------:R-:W3:Y:S02]  /*290f0*/  LDSM.16.MT88.4 R4, [R4+0xc400] ;  /* 0x00c400000404783b */ /* 0x000ee40000004200 */
[C-C-:B---3--:R-:W-:Y:S02]  /*29100*/  PRMT R8, R4.reuse, 0x6420, R5.reuse ;  /* 0x0000642004087816 */ /* 0x148fe40000000005 */
[----:B------:R-:W-:Y:S02]  /*29110*/  PRMT R9, R4, 0x7531, R5 ;  /* 0x0000753104097816 */ /* 0x000fe40000000005 */
[----:B------:R-:W-:-:S02]  /*29120*/  PRMT R10, R6, 0x6420, R7 ;  /* 0x00006420060a7816 */ /* 0x000fc40000000007 */
[----:B------:R-:W-:Y:S02]  /*29130*/  PRMT R11, R6, 0x7531, R7 ;  /* 0x00007531060b7816 */ /* 0x000fe40000000007 */
[----:B--2---:R-:W-:-:S03]  /*29140*/  IADD3 R4, R13, R14, R0 ;  /* 0x0000000e0d047210 */ /* 0x004fc60007ffe000 */
[----:B------:R-:W-:Y:S04]  /*29150*/  STSM.16.M88.4 [R3+0x2000], R8 ;  /* 0x0020000803007844 */ /* 0x000fe80000000200 */
[----:B------:R-:W2:Y:S02]  /*29160*/  LDSM.16.MT88.4 R4, [R4+0xc400] ;  /* 0x00c400000404783b */ /* 0x000ea40000004200 */
        /* <DEDUP_REMOVED lines=10> */
[----:B---3--:R-:W3:Y:S01]  /*29210*/  FENCE.VIEW.ASYNC.S ;  /* 0x00000000000073c6 */ /* 0x008ee20000000000 */
[----:B------:R-:W-:Y:S05]  /*29220*/  @!P1 BRA `(.L_x_4695) ;  /* 0x0000000000049947 */ /* 0x000fea0003800000 */
[----:B------:R-:W-:Y:S01]  /*29230*/  BPT.TRAP 0x1 ;  /* 0x000000040000795c */ /* 0x000fe20000300000 */
.L_x_4695:
[----:B------:R-:W2:Y:S01]  /*29240*/  S2R R0, SR_TID.X ;  /* 0x0000000000007919 */ /* 0x000ea20000002100 */
[----:B---3--:R3:W-:Y:S01]  /*29250*/  SYNCS.ARRIVE.TRANS64.A1T0 RZ, [R12+URZ+0x2a850], RZ ;  /* 0x02a850ff0cff79a7 */ /* 0x0087e2000810003f */
[----:B--2---:R-:W-:Y:S02]  /*29260*/  LOP3.LUT R3, R0, 0x7f, RZ, 0xc0, !PT ;  /* 0x0000007f00037812 */ /* 0x004fe400078ec0ff */
[----:B------:R-:W2:Y:S01]  /*29270*/  LDL R0, [R1+0x28] ;  /* 0x0000280001007983 */ /* 0x000ea20000100800 */
[----:B------:R-:W-:Y:S01]  /*29280*/  BAR.SYNC.DEFER_BLOCKING 0x2, 0x80 ;  /* 0x0082000000007b1d */ /* 0x000fe20000010000 */
[----:B------:R-:W-:-:S05]  /*29290*/  ISETP.NE.AND P0, PT, R3, RZ, PT ;  /* 0x000000ff0300720c */ /* 0x000fca0003f05270 */
[----:B------:R4:W5:Y:S08]  /*292a0*/  LDL R3, [R1+0x14] ;  /* 0x0000140001037983 */ /* 0x0009700000100800 */
[----:B---3--:R-:W-:-:S05]  /*292b0*/  @!P0 VIADD R12, R12, 0x2a880 ;  /* 0x0002a8800c0c8836 */ /* 0x008fca0000000000 */
[----:B------:R-:W-:-:S04]  /*292c0*/  @!P0 PRMT R12, RZ, 0x654, R12 ;  /* 0x00000654ff0c8816 */ /* 0x000fc8000000000c */
[----:B------:R4:W-:Y:S01]  /*292d0*/  @!P0 SYNCS.ARRIVE.TRANS64.RED.A1T0 RZ, [R12+URZ], RZ ;  /* 0x000000ff0cff89a7 */ /* 0x0009e2000810043f */
[C---:B--2---:R-:W-:Y:S01]  /*292e0*/  ISETP.GT.AND P0, PT, R2.reuse, R0, PT ;  /* 0x000000000200720c */ /* 0x044fe20003f04270 */
[----:B------:R-:W-:Y:S01]  /*292f0*/  VIADD R2, R2, 0xffffffff ;  /* 0xffffffff02027836 */ /* 0x000fe20000000000 */
[----:B------:R4:W5:Y:S11]  /*29300*/  LDL R0, [R1+0xc] ;  /* 0x00000c0001007983 */ /* 0x0009760000100800 */
[----:B----4-:R-:W-:Y:S05]  /*29310*/  @P0 BRA `(.L_x_4696) ;  /* 0xffffffe8008c0947 */ /* 0x010fea000383ffff */
.L_x_4672:
        /* <DEDUP_REMOVED lines=17> */
.L_x_4698:
[----:B------:R-:W-:Y:S05]  /*29430*/  BSYNC B0 ;  /* 0x0000000000007941 */ /* 0x000fea0003800000 */
.L_x_4697:
[----:B------:R-:W-:-:S06]  /*29440*/  UISETP.NE.AND UP0, UPT, UR36, 0x3, UPT ;  /* 0x000000032400788c */ /* 0x000fcc000bf05270 */
[----:B------:R-:W-:-:S13]  /*29450*/  PLOP3.LUT P1, PT, PT, PT, UP0, 0x80, 0x0 ;  /* 0x000000000000781c */ /* 0x000fda0003f2f008 */
[----:B------:R-:W-:Y:S05]  /*29460*/  @!P1 BRA `(.L_x_4699) ;  /* 0x0000000000049947 */ /* 0x000fea0003800000 */
[----:B------:R-:W-:Y:S01]  /*29470*/  BPT.TRAP 0x1 ;  /* 0x000000040000795c */ /* 0x000fe20000300000 */
.L_x_4699:
[----:B------:R-:W3:Y:S04]  /*29480*/  LDL R4, [R1+0x14] ;  /* 0x0000140001047983 */ /* 0x000ee80000100800 */
[----:B-----5:R-:W4:Y:S04]  /*29490*/  LDL R3, [R1] ;  /* 0x0000000001037983 */ /* 0x020f280000100800 */
[----:B------:R-:W4:Y:S01]  /*294a0*/  LDL R2, [R1+0xc] ;  /* 0x00000c0001027983 */ /* 0x000f220000100800 */
[----:B------:R-:W-:Y:S01]  /*294b0*/  IMAD.U32 R0, RZ, RZ, UR39 ;  /* 0x00000027ff007e24 */ /* 0x000fe2000f8e00ff */
[----:B------:R-:W-:Y:S04]  /*294c0*/  BSSY B0, `(.L_x_4700) ;  /* 0x0000007000007945 */ /* 0x000fe80003800000 */
[----:B------:R-:W-:-:S02]  /*294d0*/  ISETP.NE.AND P2, PT, R0, 0x3, PT ;  /* 0x000000030000780c */ /* 0x000fc40003f45270 */
[----:B---3--:R-:W-:-:S04]  /*294e0*/  LOP3.LUT R0, R4, 0x1, RZ, 0x3c, !PT ;  /* 0x0000000104007812 */ /* 0x008fc800078e3cff */
[----:B------:R-:W-:Y:S01]  /*294f0*/  SHF.L.U32 R0, R0, 0x1f, RZ ;  /* 0x0000001f00007819 */ /* 0x000fe200000006ff */
[----:B----4-:R-:W-:-:S04]  /*29500*/  IMAD R2, R2, 0x8, R3 ;  /* 0x0000000802027824 */ /* 0x010fc800078e0203 */
[----:B------:R-:W3:Y:S02]  /*29510*/  SYNCS.PHASECHK.TRANS64.TRYWAIT P1, [R2+URZ+0x2a870], R0 ;  /* 0x02a87000020075a7 */ /* 0x000ee4000802017f */
[----:B---3--:R-:W-:Y:S05]  /*29520*/  @!P1 BRA `(.L_x_4701) ;  /* 0x0000004800b09947 */ /* 0x008fea0003800000 */
.L_x_4850:
[----:B------:R-:W-:Y:S05]  /*29530*/  BSYNC B0 ;  /* 0x0000000000007941 */ /* 0x000fea0003800000 */
.L_x_4700:
[----:B------:R-:W-:Y:S05]  /*29540*/  @!P2 BRA `(.L_x_4702) ;  /* 0x000000000004a947 */ /* 0x000fea0003800000 */
[----:B------:R-:W-:Y:S01]  /*29550*/  BPT.TRAP 0x1 ;  /* 0x000000040000795c */ /* 0x000fe20000300000 */
.L_x_4702:
[----:B---3--:R-:W3:Y:S02]  /*29560*/  LDL R0, [R1+0x14] ;  /* 0x0000140001007983 */ /* 0x008ee40000100800 */
[----:B---3--:R-:W-:-:S04]  /*29570*/  SHF.L.U32 R0, R0, 0x1f, RZ ;  /* 0x0000001f00007819 */ /* 0x008fc800000006ff */
[----:B------:R-:W3:Y:S02]  /*29580*/  SYNCS.PHASECHK.TRANS64.TRYWAIT P1, [R2+URZ+0x2a860], R0 ;  /* 0x02a86000020075a7 */ /* 0x000ee4000802017f */
[----:B---3--:R-:W-:Y:S05]  /*29590*/  @!P1 BRA `(.L_x_4703) ;  /* 0x0000004800a89947 */ /* 0x008fea0003800000 */
.L_x_4851:
[----:B------:R-:W4:Y:S04]  /*295a0*/  LDL R14, [R1+0x3c] ;  /* 0x00003c00010e7983 */ /* 0x000f280000100800 */
[----:B------:R-:W3:Y:S04]  /*295b0*/  LDL R15, [R1+0x4] ;  /* 0x00000400010f7983 */ /* 0x000ee80000100800 */
[----:B------:R-:W4:Y:S04]  /*295c0*/  LDL.LU R17, [R1+0x8] ;  /* 0x0000080001117983 */ /* 0x000f280000300800 */
[----:B------:R-:W5:Y:S04]  /*295d0*/  LDL R12, [R1+0xc] ;  /* 0x00000c00010c7983 */ /* 0x000f680000100800 */
[----:B------:R-:W2:Y:S01]  /*295e0*/  LDL R13, [R1] ;  /* 0x00000000010d7983 */ /* 0x000ea20000100800 */
[----:B------:R-:W-:Y:S05]  /*295f0*/  WARPSYNC.ALL ;  /* 0x0000000000007948 */ /* 0x000fea0003800000 */
[----:B------:R-:W4:Y:S01]  /*29600*/  LDL R18, [R1+0x78] ;  /* 0x0000780001127983 */ /* 0x000f220000100800 */
[----:B-----5:R-:W-:-:S05]  /*29610*/  IMAD R3, R12, 0x6000, RZ ;  /* 0x000060000c037824 */ /* 0x020fca00078e02ff */
[----:B---3--:R-:W-:-:S05]  /*29620*/  LOP3.LUT R0, R3, R15, RZ, 0xfc, !PT ;  /* 0x0000000f03007212 */ /* 0x008fca00078efcff */
[----:B--2---:R-:W-:-:S05]  /*29630*/  IMAD.IADD R0, R13, 0x1, R0 ;  /* 0x000000010d007824 */ /* 0x004fca00078e0200 */
[----:B------:R4:W2:Y:S02]  /*29640*/  LDSM.16.MT88.4 R4, [R0+0xc400] ;  /* 0x00c400000004783b */ /* 0x0008a40000004200 */
[----:B----4-:R-:W-:Y:S02]  /*29650*/  IADD3 R0, R17, R3, R14 ;  /* 0x0000000311007210 */ /* 0x010fe40007ffe00e */
[----:B------:R-:W3:Y:S01]  /*29660*/  LDL R14, [R1+0x74] ;  /* 0x00007400010e7983 */ /* 0x000ee20000100800 */
[C-C-:B--2---:R-:W-:Y:S02]  /*29670*/  PRMT R8, R4.reuse, 0x6420, R5.reuse ;  /* 0x0000642004087816 */ /* 0x144fe40000000005 */
[----:B------:R-:W-:Y:S01]  /*29680*/  PRMT R9, R4, 0x7531, R5 ;  /* 0x0000753104097816 */ /* 0x000fe20000000005 */
[----:B------:R-:W-:-:S05]  /*29690*/  VIADD R4, R3, 0x2000 ;  /* 0x0000200003047836 */ /* 0x000fca0000000000 */
[----:B------:R-:W-:Y:S02]  /*296a0*/  LOP3.LUT R4, R4, R15, RZ, 0xfc, !PT ;  /* 0x0000000f04047212 */ /* 0x000fe400078efcff */
[C-C-:B------:R-:W-:Y:S02]  /*296b0*/  PRMT R10, R6.reuse, 0x6420, R7.reuse ;  /* 0x00006420060a7816 */ /* 0x140fe40000000007 */
[----:B------:R-:W-:Y:S01]  /*296c0*/  PRMT R11, R6, 0x7531, R7 ;  /* 0x00007531060b7816 */ /* 0x000fe20000000007 */
[----:B------:R-:W-:-:S04]  /*296d0*/  IMAD.IADD R4, R13, 0x1, R4 ;  /* 0x000000010d047824 */ /* 0x000fc800078e0204 */
[----:B------:R-:W-:Y:S04]  /*296e0*/  STSM.16.M88.4 [R0], R8 ;  /* 0x0000000800007844 */ /* 0x000fe80000000200 */
[----:B------:R-:W2:Y:S02]  /*296f0*/  LDSM.16.MT88.4 R4, [R4+0xc400] ;  /* 0x00c400000404783b */ /* 0x000ea40000004200 */
[C-C-:B--2---:R-:W-:Y:S02]  /*29700*/  PRMT R8, R4.reuse, 0x6420, R5.reuse ;  /* 0x0000642004087816 */ /* 0x144fe40000000005 */
[----:B------:R-:W-:Y:S01]  /*29710*/  PRMT R9, R4, 0x7531, R5 ;  /* 0x0000753104097816 */ /* 0x000fe20000000005 */
[----:B------:R-:W-:-:S05]  /*29720*/  VIADD R4, R3, 0x4000 ;  /* 0x0000400003047836 */ /* 0x000fca0000000000 */
[----:B------:R-:W-:Y:S02]  /*29730*/  LOP3.LUT R4, R4, R15, RZ, 0xfc, !PT ;  /* 0x0000000f04047212 */ /* 0x000fe400078efcff */
[C-C-:B------:R-:W-:Y:S02]  /*29740*/  PRMT R10, R6.reuse, 0x6420, R7.reuse ;  /* 0x00006420060a7816 */ /* 0x140fe40000000007 */
[----:B------:R-:W-:Y:S01]  /*29750*/  PRMT R11, R6, 0x7531, R7 ;  /* 0x00007531060b7816 */ /* 0x000fe20000000007 */
[----:B------:R-:W-:-:S04]  /*29760*/  IMAD.IADD R4, R13, 0x1, R4 ;  /* 0x000000010d047824 */ /* 0x000fc800078e0204 */
[----:B------:R-:W-:Y:S04]  /*29770*/  STSM.16.M88.4 [R0+0x2000], R8 ;  /* 0x0020000800007844 */ /* 0x000fe80000000200 */
[----:B------:R-:W2:Y:S02]  /*29780*/  LDSM.16.MT88.4 R4, [R4+0xc400] ;  /* 0x00c400000404783b */ /* 0x000ea40000004200 */
[C-C-:B--2---:R-:W-:Y:S02]  /*29790*/  PRMT R8, R4.reuse, 0x6420, R5.reuse ;  /* 0x0000642004087816 */ /* 0x144fe40000000005 */
[----:B------:R-:W-:Y:S02]  /*297a0*/  PRMT R9, R4, 0x7531, R5 ;  /* 0x0000753104097816 */ /* 0x000fe40000000005 */
[----:B------:R-:W-:-:S02]  /*297b0*/  PRMT R10, R6, 0x6420, R7 ;  /* 0x00006420060a7816 */ /* 0x000fc40000000007 */
[----:B------:R-:W-:-:S05]  /*297c0*/  PRMT R11, R6, 0x7531, R7 ;  /* 0x00007531060b7816 */ /* 0x000fca0000000007 */
[----:B------:R2:W-:Y:S02]  /*297d0*/  STSM.16.M88.4 [R0+0x4000], R8 ;  /* 0x0040000800007844 */ /* 0x0005e40000000200 */
[----:B--2---:R-:W-:-:S05]  /*297e0*/  LOP3.LUT R0, R3, 0x800, R15, 0xfe, !PT ;  /* 0x0000080003007812 */ /* 0x004fca00078efe0f */
[----:B------:R-:W-:-:S05]  /*297f0*/  IMAD.IADD R0, R13, 0x1, R0 ;  /* 0x000000010d007824 */ /* 0x000fca00078e0200 */
[----:B------:R2:W4:Y:S04]  /*29800*/  LDSM.16.MT88.4 R4, [R0+0xc400] ;  /* 0x00c400000004783b */ /* 0x0005280000004200 */
[----:B--2---:R-:W2:Y:S01]  /*29810*/  LDL R0, [R1+0x34] ;  /* 0x0000340001007983 */ /* 0x004ea20000100800 */
[C-C-:B----4-:R-:W-:Y:S02]  /*29820*/  PRMT R8, R4.reuse, 0x6420, R5.reuse ;  /* 0x0000642004087816 */ /* 0x150fe40000000005 */
[----:B------:R-:W-:Y:S02]  /*29830*/  PRMT R9, R4, 0x7531, R5 ;  /* 0x0000753104097816 */ /* 0x000fe40000000005 */
[C-C-:B------:R-:W-:Y:S02]  /*29840*/  PRMT R10, R6.reuse, 0x6420, R7.reuse ;  /* 0x00006420060a7816 */ /* 0x140fe40000000007 */
[----:B------:R-:W-:-:S02]  /*29850*/  PRMT R11, R6, 0x7531, R7 ;  /* 0x00007531060b7816 */ /* 0x000fc40000000007 */
[--C-:B------:R-:W-:Y:S02]  /*29860*/  IADD3 R4, R13, R18, R3.reuse ;  /* 0x000000120d047210 */ /* 0x100fe40007ffe003 */
[----:B------:R-:W4:Y:S01]  /*29870*/  LDL R18, [R1+0x70] ;  /* 0x0000700001127983 */ /* 0x000f220000100800 */
[----:B--2---:R-:W-:-:S05]  /*29880*/  IADD3 R0, R17, R0, R3 ;  /* 0x0000000011007210 */ /* 0x004fca0007ffe003 */
[----:B------:R-:W-:Y:S04]  /*29890*/  STSM.16.M88.4 [R0], R8 ;  /* 0x0000000800007844 */ /* 0x000fe80000000200 */
[----:B------:R-:W2:Y:S02]  /*298a0*/  LDSM.16.MT88.4 R4, [R4+0xc400] ;  /* 0x00c400000404783b */ /* 0x000ea40000004200 */
[C-C-:B--2---:R-:W-:Y:S02]  /*298b0*/  PRMT R8, R4.reuse, 0x6420, R5.reuse ;  /* 0x0000642004087816 */ /* 0x144fe40000000005 */
[----:B------:R-:W-:Y:S02]  /*298c0*/  PRMT R9, R4, 0x7531, R5 ;  /* 0x0000753104097816 */ /* 0x000fe40000000005 */
[----:B------:R-:W-:-:S02]  /*298d0*/  PRMT R10, R6, 0x6420, R7 ;  /* 0x00006420060a7816 */ /* 0x000fc40000000007 */
[----:B------:R-:W-:Y:S02]  /*298e0*/  PRMT R11, R6, 0x7531, R7 ;  /* 0x00007531060b7816 */ /* 0x000fe40000000007 */
[----:B---3--:R-:W-:Y:S02]  /*298f0*/  IADD3 R4, R13, R14, R3 ;  /* 0x0000000e0d047210 */ /* 0x008fe40007ffe003 */
[----:B------:R-:W2:Y:S04]  /*29900*/  LDL R14, [R1+0x6c] ;  /* 0x00006c00010e7983 */ /* 0x000ea80000100800 */
[----:B------:R-:W-:Y:S04]  /*29910*/  STSM.16.M88.4 [R0+0x2000], R8 ;  /* 0x0020000800007844 */ /* 0x000fe80000000200 */
[----:B------:R-:W3:Y:S02]  /*29920*/  LDSM.16.MT88.4 R4, [R4+0xc400] ;  /* 0x00c400000404783b */ /* 0x000ee40000004200 */
[----:B---3--:R-:W-:-:S02]  /*29930*/  PRMT R8, R4, 0x6420, R5 ;  /* 0x0000642004087816 */ /* 0x008fc40000000005 */
[----:B------:R-:W-:Y:S02]  /*29940*/  PRMT R9, R4, 0x7531, R5 ;  /* 0x0000753104097816 */ /* 0x000fe40000000005 */
[C-C-:B------:R-:W-:Y:S02]  /*29950*/  PRMT R10, R6.reuse, 0x6420, R7.reuse ;  /* 0x00006420060a7816 */ /* 0x140fe40000000007 */
[----:B------:R-:W-:-:S05]  /*29960*/  PRMT R11, R6, 0x7531, R7 ;  /* 0x00007531060b7816 */ /* 0x000fca0000000007 */
[----:B------:R3:W-:Y:S02]  /*29970*/  STSM.16.M88.4 [R0+0x4000], R8 ;  /* 0x0040000800007844 */ /* 0x0007e40000000200 */
[----:B---3--:R-:W-:-:S05]  /*29980*/  LOP3.LUT R0, R3, 0x1000, R15, 0xfe, !PT ;  /* 0x0000100003007812 */ /* 0x008fca00078efe0f */
[----:B------:R-:W-:-:S05]  /*29990*/  IMAD.IADD R0, R13, 0x1, R0 ;  /* 0x000000010d007824 */ /* 0x000fca00078e0200 */
[----:B------:R3:W5:Y:S04]  /*299a0*/  LDSM.16.MT88.4 R4, [R0+0xc400] ;  /* 0x00c400000004783b */ /* 0x0007680000004200 */
[----:B---3--:R-:W3:Y:S01]  /*299b0*/  LDL R0, [R1+0x30] ;  /* 0x0000300001007983 */ /* 0x008ee20000100800 */
[C-C-:B-----5:R-:W-:Y:S02]  /*299c0*/  PRMT R8, R4.reuse, 0x6420, R5.reuse ;  /* 0x0000642004087816 */ /* 0x160fe40000000005 */
[----:B------:R-:W-:Y:S02]  /*299d0*/  PRMT R9, R4, 0x7531, R5 ;  /* 0x0000753104097816 */ /* 0x000fe40000000005 */
[C-C-:B------:R-:W-:Y:S02]  /*299e0*/  PRMT R10, R6.reuse, 0x6420, R7.reuse ;  /* 0x00006420060a7816 */ /* 0x140fe40000000007 */
[----:B------:R-:W-:-:S02]  /*299f0*/  PRMT R11, R6, 0x7531, R7 ;  /* 0x00007531060b7816 */ /* 0x000fc40000000007 */
[--C-:B----4-:R-:W-:Y:S02]  /*29a00*/  IADD3 R4, R13, R18, R3.reuse ;  /* 0x000000120d047210 */ /* 0x110fe40007ffe003 */
[----:B------:R-:W4:Y:S01]  /*29a10*/  LDL R18, [R1+0x40] ;  /* 0x0000400001127983 */ /* 0x000f220000100800 */
[----:B---3--:R-:W-:-:S05]  /*29a20*/  IADD3 R0, R17, R0, R3 ;  /* 0x0000000011007210 */ /* 0x008fca0007ffe003 */
[----:B------:R-:W-:Y:S04]  /*29a30*/  STSM.16.M88.4 [R0], R8 ;  /* 0x0000000800007844 */ /* 0x000fe80000000200 */
[----:B------:R-:W3:Y:S02]  /*29a40*/  LDSM.16.MT88.4 R4, [R4+0xc400] ;  /* 0x00c400000404783b */ /* 0x000ee40000004200 */
[C-C-:B---3--:R-:W-:Y:S02]  /*29a50*/  PRMT R8, R4.reuse, 0x6420, R5.reuse ;  /* 0x0000642004087816 */ /* 0x148fe40000000005 */
[----:B------:R-:W-:Y:S02]  /*29a60*/  PRMT R9, R4, 0x7531, R5 ;  /* 0x0000753104097816 */ /* 0x000fe40000000005 */
[----:B------:R-:W-:-:S02]  /*29a70*/  PRMT R10, R6, 0x6420, R7 ;  /* 0x00006420060a7816 */ /* 0x000fc40000000007 */
[----:B------:R-:W-:-:S05]  /*29a80*/  PRMT R11, R6, 0x7531, R7 ;  /* 0x00007531060b7816 */ /* 0x000fca0000000007 */
[----:B------:R3:W-:Y:S02]  /*29a90*/  STSM.16.M88.4 [R0+0x2000], R8 ;  /* 0x0020000800007844 */ /* 0x0007e40000000200 */
[----:B---3--:R-:W-:Y:S02]  /*29aa0*/  IMAD.MOV.U32 R11, RZ, RZ, R15 ;  /* 0x000000ffff0b7224 */ /* 0x008fe400078e000f */
[----:B------:R-:W3:Y:S01]  /*29ab0*/  LDL R15, [R1+0x68] ;  /* 0x00006800010f7983 */ /* 0x000ee20000100800 */
[----:B--2---:R-:W-:-:S03]  /*29ac0*/  IADD3 R4, R13, R14, R3 ;  /* 0x0000000e0d047210 */ /* 0x004fc60007ffe003 */
[----:B------:R-:W2:Y:S04]  /*29ad0*/  LDL R14, [R1+0x64] ;  /* 0x00006400010e7983 */ /* 0x000ea80000100800 */
[----:B------:R-:W5:Y:S02]  /*29ae0*/  LDSM.16.MT88.4 R4, [R4+0xc400] ;  /* 0x00c400000404783b */ /* 0x000f640000004200 */
[C-C-:B-----5:R-:W-:Y:S02]  /*29af0*/  PRMT R8, R4.reuse, 0x6420, R5.reuse ;  /* 0x0000642004087816 */ /* 0x160fe40000000005 */
[----:B------:R-:W-:Y:S01]  /*29b00*/  PRMT R9, R4, 0x7531, R5 ;  /* 0x0000753104097816 */ /* 0x000fe20000000005 */
[----:B------:R-:W-:Y:S01]  /*29b10*/  IMAD.MOV.U32 R5, RZ, RZ, R11 ;  /* 0x000000ffff057224 */ /* 0x000fe200078e000b */
[----:B------:R-:W-:-:S02]  /*29b20*/  PRMT R10, R6, 0x6420, R7 ;  /* 0x00006420060a7816 */ /* 0x000fc40000000007 */
[----:B------:R-:W-:-:S05]  /*29b30*/  PRMT R11, R6, 0x7531, R7 ;  /* 0x00007531060b7816 */ /* 0x000fca0000000007 */
[----:B------:R5:W-:Y:S02]  /*29b40*/  STSM.16.M88.4 [R0+0x4000], R8 ;  /* 0x0040000800007844 */ /* 0x000be40000000200 */
[----:B-----5:R-:W-:-:S05]  /*29b50*/  LOP3.LUT R0, R3, 0x1800, R5, 0xfe, !PT ;  /* 0x0000180003007812 */ /* 0x020fca00078efe05 */
[----:B------:R-:W-:-:S05]  /*29b60*/  IMAD.IADD R0, R13, 0x1, R0 ;  /* 0x000000010d007824 */ /* 0x000fca00078e0200 */
[----:B------:R4:W5:Y:S02]  /*29b70*/  LDSM.16.MT88.4 R4, [R0+0xc400] ;  /* 0x00c400000004783b */ /* 0x0009640000004200 */
[----:B----4-:R-:W-:Y:S02]  /*29b80*/  IADD3 R0, R17, R18, R3 ;  /* 0x0000001211007210 */ /* 0x010fe40007ffe003 */
[C-C-:B-----5:R-:W-:Y:S02]  /*29b90*/  PRMT R8, R4.reuse, 0x6420, R5.reuse ;  /* 0x0000642004087816 */ /* 0x160fe40000000005 */
[----:B------:R-:W-:Y:S02]  /*29ba0*/  PRMT R9, R4, 0x7531, R5 ;  /* 0x0000753104097816 */ /* 0x000fe40000000005 */
[C-C-:B------:R-:W-:Y:S02]  /*29bb0*/  PRMT R10, R6.reuse, 0x6420, R7.reuse ;  /* 0x00006420060a7816 */ /* 0x140fe40000000007 */
[----:B------:R-:W-:-:S05]  /*29bc0*/  PRMT R11, R6, 0x7531, R7 ;  /* 0x00007531060b7816 */ /* 0x000fca0000000007 */
[----:B------:R-:W-:Y:S01]  /*29bd0*/  STSM.16.M88.4 [R0], R8 ;  /* 0x0000000800007844 */ /* 0x000fe20000000200 */
[----:B---3--:R-:W-:-:S06]  /*29be0*/  IADD3 R4, R13, R15, R3 ;  /* 0x0000000f0d047210 */ /* 0x008fcc0007ffe003 */
[----:B------:R-:W3:Y:S02]  /*29bf0*/  LDSM.16.MT88.4 R4, [R4+0xc400] ;  /* 0x00c400000404783b */ /* 0x000ee40000004200 */
[C-C-:B---3--:R-:W-:Y:S02]  /*29c00*/  PRMT R8, R4.reuse, 0x6420, R5.reuse ;  /* 0x0000642004087816 */ /* 0x148fe40000000005 */
[----:B------:R-:W-:Y:S02]  /*29c10*/  PRMT R9, R4, 0x7531, R5 ;  /* 0x0000753104097816 */ /* 0x000fe40000000005 */
[C-C-:B------:R-:W-:Y:S02]  /*29c20*/  PRMT R10, R6.reuse, 0x6420, R7.reuse ;  /* 0x00006420060a7816 */ /* 0x140fe40000000007 */
        /* <DEDUP_REMOVED lines=17> */
.L_x_4704:
[----:B------:R-:W4:Y:S01]  /*29d40*/  LDL.LU R3, [R1+0x14] ;  /* 0x0000140001037983 */ /* 0x000f220000300800 */
[----:B---3--:R3:W-:Y:S01]  /*29d50*/  SYNCS.ARRIVE.TRANS64.A1T0 RZ, [R2+URZ+0x2a850], RZ ;  /* 0x02a850ff02ff79a7 */ /* 0x0087e2000810003f */
[----:B--2---:R-:W-:Y:S02]  /*29d60*/  VIADD R0, R12, 0x1 ;  /* 0x000000010c007836 */ /* 0x004fe40000000000 */
[----:B---3--:R-:W-:-:S05]  /*29d70*/  @!P0 VIADD R2, R2, 0x2a880 ;  /* 0x0002a88002028836 */ /* 0x008fca0000000000 */
[----:B------:R-:W-:Y:S01]  /*29d80*/  @!P0 PRMT R2, RZ, 0x654, R2 ;  /* 0x00000654ff028816 */ /* 0x000fe20000000002 */
[----:B------:R-:W-:Y:S06]  /*29d90*/  BAR.SYNC.DEFER_BLOCKING 0x2, 0x80 ;  /* 0x0082000000007b1d */ /* 0x000fec0000010000 */
[----:B------:R2:W-:Y:S01]  /*29da0*/  @!P0 SYNCS.ARRIVE.TRANS64.RED.A1T0 RZ, [R2+URZ], RZ ;  /* 0x000000ff02ff89a7 */ /* 0x0005e2000810043f */
[----:B------:R-:W-:-:S04]  /*29db0*/  ISETP.NE.AND P0, PT, R0, 0x2, PT ;  /* 0x000000020000780c */ /* 0x000fc80003f05270 */
[----:B------:R-:W-:Y:S02]  /*29dc0*/  SEL R0, R0, RZ, P0 ;  /* 0x000000ff00007207 */ /* 0x000fe40000000000 */
[----:B--2---:R-:W-:-:S03]  /*29dd0*/  SEL R2, RZ, 0x1, P0 ;  /* 0x00000001ff027807 */ /* 0x004fc60000000000 */
[----:B------:R2:W-:Y:S01]  /*29de0*/  STL [R1+0xc], R0 ;  /* 0x00000c0001007387 */ /* 0x0005e20000100800 */
[----:B----4-:R-:W-:-:S05]  /*29df0*/  LOP3.LUT R3, R3, R2, RZ, 0x3c, !PT ;  /* 0x0000000203037212 */ /* 0x010fca00078e3cff */
[----:B------:R2:W-:Y:S02]  /*29e00*/  STL [R1+0x14], R3 ;  /* 0x0000140301007387 */ /* 0x0005e40000100800 */
.L_x_4647:
[----:B--2---:R-:W2:Y:S02]  /*29e10*/  LDL R0, [R1+0x20] ;  /* 0x0000200001007983 */ /* 0x004ea40000100800 */
[----:B--2---:R-:W-:-:S13]  /*29e20*/  LOP3.LUT P0, RZ, R0, 0x2, RZ, 0xc0, !PT ;  /* 0x0000000200ff7812 */ /* 0x004fda000780c0ff */
[----:B------:R-:W-:Y:S05]  /*29e30*/  @!P0 BRA `(.L_x_4705) ;  /* 0x0000000000288947 */ /* 0x000fea0003800000 */
[----:B------:R-:W-:Y:S05]  /*29e40*/  WARPSYNC.ALL ;  /* 0x0000000000007948 */ /* 0x000fea0003800000 */
[----:B------:R-:W2:Y:S08]  /*29e50*/  S2UR UR5, SR_CgaCtaId ;  /* 0x00000000000579c3 */ /* 0x000eb00000008800 */
[----:B------:R-:W-:Y:S06]  /*29e60*/  BAR.SYNC.DEFER_BLOCKING 0x5, 0x180 ;  /* 0x0146000000007b1d */ /* 0x000fec0000010000 */
[----:B------:R-:W-:-:S02]  /*29e70*/  UMOV UR4, 0x400 ;  /* 0x0000040000047882 */ /* 0x000fc40000000000 */
[----:B--2---:R-:W-:-:S06]  /*29e80*/  ULEA UR4, UR5, UR4, 0x18 ;  /* 0x0000000405047291 */ /* 0x004fcc000f8ec03f */
[----:B------:R-:W-:-:S05]  /*29e90*/  IMAD.U32 R0, RZ, RZ, UR4 ;  /* 0x00000004ff007e24 */ /* 0x000fca000f8e00ff */
[----:B------:R2:W3:Y:S04]  /*29ea0*/  LDS.128 R16, [R0+0x2a8d0] ;  /* 0x02a8d00000107984 */ /* 0x0004e80000000c00 */
[----:B------:R2:W-:Y:S01]  /*29eb0*/  STL [R1], R0 ;  /* 0x0000000001007387 */ /* 0x0005e20000100800 */
[----:B------:R-:W-:Y:S06]  /*29ec0*/  BAR.ARV 0x4, 0x180 ;  /* 0x0106000000007b1d */ /* 0x000fec0000002000 */
[----:B------:R-:W-:Y:S05]  /*29ed0*/  BRA `(.L_x_4706) ;  /* 0x0000000800e47947 */ /* 0x000fea0003800000 */
.L_x_4705:
[----:B------:R-:W2:Y:S01]  /*29ee0*/  S2R R0, SR_TID.X ;  /* 0x0000000000007919 */ /* 0x000ea20000002100 */
[----:B------:R-:W-:Y:S01]  /*29ef0*/  UMOV UR4, 0xffffffff ;  /* 0xffffffff00047882 */ /* 0x000fe20000000000 */
[----:B--2---:R-:W-:-:S04]  /*29f00*/  LOP3.LUT R6, R0, 0x1f, RZ, 0xc0, !PT ;  /* 0x0000001f00067812 */ /* 0x004fc800078ec0ff */
[----:B------:R-:W-:Y:S01]  /*29f10*/  ISETP.NE.AND P0, PT, R6, 0x1f, PT ;  /* 0x0000001f0600780c */ /* 0x000fe20003f05270 */
[----:B------:R-:W-:-:S12]  /*29f20*/  BRA.DIV UR4, `(.L_x_4707) ;  /* 0x0000004204587947 */ /* 0x000fd8000b800000 */
[----:B------:R-:W-:Y:S01]  /*29f30*/  IMAD.IADD R0, R19, 0x1, R6 ;  /* 0x0000000113007824 */ /* 0x000fe200078e0206 */
[----:B------:R-:W-:-:S04]  /*29f40*/  ULDC UR4, c[0x0][0xc3c] ;  /* 0x00030f0000047ab9 */ /* 0x000fc80000000800 */
[----:B------:R-:W-:-:S13]  /*29f50*/  ISETP.GE.OR P1, PT, R0, UR4, !P0 ;  /* 0x0000000400007c0c */ /* 0x000fda000c726670 */
[----:B------:R-:W2:Y:S02]  /*29f60*/  @!P1 LDC.64 R2, c[0x0][0xc80] ;  /* 0x00032000ff029b82 */ /* 0x000ea40000000a00 */
[----:B--2---:R-:W-:-:S06]  /*29f70*/  @!P1 IMAD.WIDE R2, R0, 0x4, R2 ;  /* 0x0000000400029825 */ /* 0x004fcc00078e0202 */
[----:B------:R2:W3:Y:S01]  /*29f80*/  @!P1 LDG.E R3, desc[UR40][R2.64] ;  /* 0x0000002802039981 */ /* 0x0004e2000c1e1900 */
[C---:B------:R-:W-:Y:S02]  /*29f90*/  ISETP.GE.U32.AND P2, PT, R6.reuse, 0x2, PT ;  /* 0x000000020600780c */ /* 0x040fe40003f46070 */
[C---:B------:R-:W-:Y:S01]  /*29fa0*/  ISETP.GE.U32.AND P3, PT, R6.reuse, 0x4, PT ;  /* 0x000000040600780c */ /* 0x040fe20003f66070 */
[----:B------:R-:W-:Y:S01]  /*29fb0*/  SHFL.IDX PT, R0, R16, RZ, 0x1f ;  /* 0x00001fff10007589 */ /* 0x000fe200000e0000 */
[C---:B------:R-:W-:Y:S02]  /*29fc0*/  ISETP.GE.U32.AND P4, PT, R6.reuse, 0x8, PT ;  /* 0x000000080600780c */ /* 0x040fe40003f86070 */
[C---:B------:R-:W-:Y:S01]  /*29fd0*/  ISETP.GE.U32.AND P5, PT, R6.reuse, 0x10, PT ;  /* 0x000000100600780c */ /* 0x040fe20003fa6070 */
[----:B------:R-:W-:Y:S01]  /*29fe0*/  SHFL.IDX PT, R4, R16, 0x1, 0x1f ;  /* 0x00201f0010047f89 */ /* 0x000fe200000e0000 */
[----:B--2---:R-:W-:Y:S02]  /*29ff0*/  IMAD.MOV.U32 R2, RZ, RZ, RZ ;  /* 0x000000ffff027224 */ /* 0x004fe400078e00ff */
[----:B---3--:R-:W-:Y:S01]  /*2a000*/  @!P1 IMAD.MOV.U32 R2, RZ, RZ, R3 ;  /* 0x000000ffff029224 */ /* 0x008fe200078e0003 */
[----:B------:R-:W-:-:S04]  /*2a010*/  ISETP.NE.AND P1, PT, R6, RZ, PT ;  /* 0x000000ff0600720c */ /* 0x000fc80003f25270 */
[----:B------:R-:W2:Y:S02]  /*2a020*/  SHFL.UP PT, R3, R2, 0x1, RZ ;  /* 0x0420000002037989 */ /* 0x000ea400000e00ff */
[----:B--2---:R-:W-:-:S05]  /*2a030*/  SEL R3, R3, RZ, P1 ;  /* 0x000000ff03037207 */ /* 0x004fca0000800000 */
[----:B------:R-:W-:-:S05]  /*2a040*/  IMAD.IADD R3, R2, 0x1, R3 ;  /* 0x0000000102037824 */ /* 0x000fca00078e0203 */
        /* <DEDUP_REMOVED lines=12> */
[----:B------:R2:W3:Y:S02]  /*2a110*/  SHFL.IDX PT, R7, R5, 0x1f, 0x1f ;  /* 0x03e01f0005077f89 */ /* 0x0004e400000e0000 */
.L_x_4861:
[----:B------:R-:W-:Y:S01]  /*2a120*/  ULDC UR4, c[0x0][0xc38] ;  /* 0x00030e0000047ab9 */ /* 0x000fe20000000800 */
[----:B------:R-:W-:Y:S02]  /*2a130*/  IMAD.MOV.U32 R6, RZ, RZ, R5 ;  /* 0x000000ffff067224 */ /* 0x000fe400078e0005 */
[----:B------:R-:W-:-:S04]  /*2a140*/  IMAD.U32 R3, RZ, RZ, UR4 ;  /* 0x00000004ff037e24 */ /* 0x000fc8000f8e00ff */
[----:B---3--:R-:W-:-:S04]  /*2a150*/  IMAD R7, R7, R3, RZ ;  /* 0x0000000307077224 */ /* 0x008fc800078e02ff */
[----:B------:R-:W-:-:S05]  /*2a160*/  IMAD.IADD R4, R4, 0x1, R7 ;  /* 0x0000000104047824 */ /* 0x000fca00078e0207 */
[----:B------:R-:W-:-:S13]  /*2a170*/  ISETP.GT.AND P6, PT, R4, R0, PT ;  /* 0x000000000400720c */ /* 0x000fda0003fc4270 */
[----:B------:R-:W-:Y:S05]  /*2a180*/  @P6 BRA `(.L_x_4708) ;  /* 0x0000000000a06947 */ /* 0x000fea0003800000 */
.L_x_4713:
[----:B------:R-:W3:Y:S01]  /*2a190*/  LDC R2, c[0x0][0xc3c] ;  /* 0x00030f00ff027b82 */ /* 0x000ee20000000800 */
[----:B------:R-:W-:-:S05]  /*2a1a0*/  VIADD R19, R19, 0x1f ;  /* 0x0000001f13137836 */ /* 0x000fca0000000000 */
[----:B---3--:R-:W-:-:S13]  /*2a1b0*/  ISETP.GE.AND P6, PT, R19, R2, PT ;  /* 0x000000021300720c */ /* 0x008fda0003fc6270 */
[----:B------:R-:W-:Y:S05]  /*2a1c0*/  @P6 BRA `(.L_x_4709) ;  /* 0x0000000400dc6947 */ /* 0x000fea0003800000 */
[----:B------:R-:W3:Y:S01]  /*2a1d0*/  S2R R3, SR_TID.X ;  /* 0x0000000000037919 */ /* 0x000ee20000002100 */
[----:B------:R-:W-:Y:S01]  /*2a1e0*/  BSSY B0, `(.L_x_4710) ;  /* 0x0000009000007945 */ /* 0x000fe20003800000 */
[----:B---3--:R-:W-:-:S05]  /*2a1f0*/  LOP3.LUT R3, R3, 0x1f, RZ, 0xc0, !PT ;  /* 0x0000001f03037812 */ /* 0x008fca00078ec0ff */
[----:B------:R-:W-:-:S05]  /*2a200*/  IMAD.IADD R3, R19, 0x1, R3 ;  /* 0x0000000113037824 */ /* 0x000fca00078e0203 */
[----:B------:R-:W-:Y:S01]  /*2a210*/  ISETP.GE.OR P6, PT, R3, R2, !P0 ;  /* 0x000000020300720c */ /* 0x000fe200047c6670 */
[----:B------:R-:W-:-:S12]  /*2a220*/  IMAD.MOV.U32 R2, RZ, RZ, RZ ;  /* 0x000000ffff027224 */ /* 0x000fd800078e00ff */
[----:B------:R-:W-:Y:S05]  /*2a230*/  @P6 BRA `(.L_x_4711) ;  /* 0x00000000000c6947 */ /* 0x000fea0003800000 */
[----:B------:R-:W3:Y:S02]  /*2a240*/  LDC.64 R6, c[0x0][0xc80] ;  /* 0x00032000ff067b82 */ /* 0x000ee40000000a00 */
[----:B---3--:R-:W-:-:S06]  /*2a250*/  IMAD.WIDE R2, R3, 0x4, R6 ;  /* 0x0000000403027825 */ /* 0x008fcc00078e0206 */
[----:B------:R3:W5:Y:S02]  /*2a260*/  LDG.E R2, desc[UR40][R2.64] ;  /* 0x0000002802027981 */ /* 0x000764000c1e1900 */
.L_x_4711:
[----:B------:R-:W-:Y:S05]  /*2a270*/  BSYNC B0 ;  /* 0x0000000000007941 */ /* 0x000fea0003800000 */
.L_x_4710:
[----:B------:R-:W-:-:S03]  /*2a280*/  UMOV UR4, 0xffffffff ;  /* 0xffffffff00047882 */ /* 0x000fc60000000000 */
[----:B------:R-:W-:Y:S05]  /*2a290*/  BRA.DIV UR4, `(.L_x_4712) ;  /* 0x0000004204b87947 */ /* 0x000fea000b800000 */
[----:B---3-5:R-:W3:Y:S02]  /*2a2a0*/  SHFL.UP PT, R3, R2, 0x1, RZ ;  /* 0x0420000002037989 */ /* 0x028ee400000e00ff */
[----:B---3--:R-:W-:-:S05]  /*2a2b0*/  SEL R3, R3, RZ, P1 ;  /* 0x000000ff03037207 */ /* 0x008fca0000800000 */
[----:B------:R-:W-:-:S05]  /*2a2c0*/  IMAD.IADD R3, R2, 0x1, R3 ;  /* 0x0000000102037824 */ /* 0x000fca00078e0203 */
[----:B--2---:R-:W2:Y:S02]  /*2a2d0*/  SHFL.UP PT, R5, R3, 0x2, RZ ;  /* 0x0440000003057989 */ /* 0x004ea400000e00ff */
        /* <DEDUP_REMOVED lines=12> */
.L_x_4869:
[----:B------:R-:W-:Y:S02]  /*2a3a0*/  ULDC UR4, c[0x0][0xc38] ;  /* 0x00030e0000047ab9 */ /* 0x000fe40000000800 */
[----:B------:R-:W-:-:S04]  /*2a3b0*/  IMAD.U32 R3, RZ, RZ, UR4 ;  /* 0x00000004ff037e24 */ /* 0x000fc8000f8e00ff */
[----:B---3--:R-:W-:-:S04]  /*2a3c0*/  IMAD R7, R7, R3, RZ ;  /* 0x0000000307077224 */ /* 0x008fc800078e02ff */
[----:B------:R-:W-:-:S05]  /*2a3d0*/  IMAD.IADD R4, R7, 0x1, R4 ;  /* 0x0000000107047824 */ /* 0x000fca00078e0204 */
[----:B------:R-:W-:-:S13]  /*2a3e0*/  ISETP.GT.AND P6, PT, R4, R0, PT ;  /* 0x000000000400720c */ /* 0x000fda0003fc4270 */
[----:B------:R-:W-:Y:S05]  /*2a3f0*/  @!P6 BRA `(.L_x_4713) ;  /* 0xfffffffc0064e947 */ /* 0x000fea000383ffff */
[----:B------:R-:W-:-:S07]  /*2a400*/  IMAD.MOV.U32 R6, RZ, RZ, R5 ;  /* 0x000000ffff067224 */ /* 0x000fce00078e0005 */
.L_x_4708:
[----:B------:R-:W-:Y:S01]  /*2a410*/  IMAD.IADD R7, R4, 0x1, -R7 ;  /* 0x0000000104077824 */ /* 0x000fe200078e0a07 */
[----:B------:R-:W-:-:S03]  /*2a420*/  UMOV UR4, 0xffffffff ;  /* 0xffffffff00047882 */ /* 0x000fc60000000000 */
[----:B------:R-:W-:-:S05]  /*2a430*/  IMAD R4, R6, R3, R7 ;  /* 0x0000000306047224 */ /* 0x000fca00078e0207 */
[----:B------:R-:W-:Y:S01]  /*2a440*/  ISETP.GT.AND P6, PT, R4, R0, PT ;  /* 0x000000000400720c */ /* 0x000fe20003fc4270 */
[----:B------:R-:W-:-:S12]  /*2a450*/  BRA.DIV UR4, `(.L_x_4714) ;  /* 0x0000004604207947 */ /* 0x000fd8000b800000 */
[----:B--2---:R-:W-:-:S04]  /*2a460*/  VOTE.ANY R5, PT, !P6 ;  /* 0x0000000000057806 */ /* 0x004fc800070e0100 */
[----:B------:R-:W2:Y:S02]  /*2a470*/  POPC R4, R5 ;  /* 0x0000000500047309 */ /* 0x000ea40000000000 */
[----:B--2---:R2:W3:Y:S02]  /*2a480*/  SHFL.IDX PT, R17, R2, R4, 0x1f ;  /* 0x00001f0402117589 */ /* 0x0044e400000e0000 */
.L_x_4873:
[----:B------:R-:W-:Y:S01]  /*2a490*/  ISETP.NE.AND P0, PT, R5, RZ, PT ;  /* 0x000000ff0500720c */ /* 0x000fe20003f05270 */
[----:B------:R-:W-:-:S12]  /*2a4a0*/  IMAD.MOV.U32 R16, RZ, RZ, RZ ;  /* 0x000000ffff107224 */ /* 0x000fd800078e00ff */
[----:B------:R-:W-:Y:S05]  /*2a4b0*/  @!P0 BRA `(.L_x_4715) ;  /* 0x0000000000148947 */ /* 0x000fea0003800000 */
[----:B------:R-:W-:Y:S01]  /*2a4c0*/  UMOV UR4, 0xffffffff ;  /* 0xffffffff00047882 */ /* 0x000fe20000000000 */
[----:B------:R-:W-:Y:S02]  /*2a4d0*/  VIADD R12, R4, 0xffffffff ;  /* 0xffffffff040c7836 */ /* 0x000fe40000000000 */
[----:B------:R-:W-:Y:S05]  /*2a4e0*/  BRA.DIV UR4, `(.L_x_4716) ;  /* 0x0000004604447947 */ /* 0x000fea000b800000 */
[----:B------:R4:W0:Y:S02]  /*2a4f0*/  SHFL.IDX PT, R6, R6, R12, 0x1f ;  /* 0x00001f0c06067589 */ /* 0x00082400000e0000 */
.L_x_4876:
[----:B0-----:R-:W-:-:S07]  /*2a500*/  IMAD.MOV.U32 R16, RZ, RZ, R6 ;  /* 0x000000ffff107224 */ /* 0x001fce00078e0006 */
.L_x_4715:
[----:B------:R-:W2:Y:S01]  /*2a510*/  LDC.64 R8, c[0x0][0xc90] ;  /* 0x00032400ff087b82 */ /* 0x000ea20000000a00 */
[----:B------:R-:W-:-:S04]  /*2a520*/  IMAD.IADD R19, R4, 0x1, R19 ;  /* 0x0000000104137824 */ /* 0x000fc800078e0213 */
[----:B--2---:R-:W-:-:S05]  /*2a530*/  IMAD.WIDE R4, R19, 0x4, R8 ;  /* 0x0000000413047825 */ /* 0x004fca00078e0208 */
[----:B------:R-:W3:Y:S01]  /*2a540*/  LDG.E R2, desc[UR40][R4.64] ;  /* 0x0000002804027981 */ /* 0x000ee2000c1e1900 */
[----:B------:R-:W-:-:S04]  /*2a550*/  IMAD R16, R16, R3, R7 ;  /* 0x0000000310107224 */ /* 0x000fc800078e0207 */
[----:B------:R-:W-:Y:S02]  /*2a560*/  IMAD.IADD R0, R0, 0x1, -R16 ;  /* 0x0000000100007824 */ /* 0x000fe400078e0a10 */
[----:B---3--:R-:W-:-:S05]  /*2a570*/  IMAD R8, R17, R2, RZ ;  /* 0x0000000211087224 */ /* 0x008fca00078e02ff */
        /* <DEDUP_REMOVED lines=57> */
[----:B------:R-:W-:-:S05]  /*2a910*/  LOP3.LUT R2, RZ, R2, RZ, 0x33, !PT ;  /* 0x00000002ff027212 */ /* 0x000fca00078e33ff */
[----:B------:R-:W-:Y:S01]  /*2a920*/  IMAD.IADD R17, R17, 0x1, R2 ;  /* 0x0000000111117824 */ /* 0x000fe200078e0202 */
[----:B------:R-:W-:Y:S06]  /*2a930*/  BRA `(.L_x_4717) ;  /* 0x00000000001c7947 */ /* 0x000fec0003800000 */
.L_x_4709:
[----:B------:R-:W-:Y:S01]  /*2a940*/  UMOV UR4, URZ ;  /* 0x0000003f00047c82 */ /* 0x000fe20008000000 */
[----:B------:R-:W-:Y:S01]  /*2a950*/  UMOV UR5, URZ ;  /* 0x0000003f00057c82 */ /* 0x000fe20008000000 */
[----:B------:R-:W-:Y:S01]  /*2a960*/  ULDC UR6, c[0x0][0xc3c] ;  /* 0x00030f0000067ab9 */ /* 0x000fe20000000800 */
[----:B------:R-:W-:Y:S02]  /*2a970*/  IMAD.MOV.U32 R16, RZ, RZ, R0 ;  /* 0x000000ffff107224 */ /* 0x000fe400078e0000 */
[----:B------:R-:W-:Y:S02]  /*2a980*/  IMAD.U32 R17, RZ, RZ, UR4 ;  /* 0x00000004ff117e24 */ /* 0x000fe4000f8e00ff */
[----:B------:R-:W-:Y:S02]  /*2a990*/  IMAD.U32 R18, RZ, RZ, UR5 ;  /* 0x00000005ff127e24 */ /* 0x000fe4000f8e00ff */
[----:B------:R-:W-:-:S07]  /*2a9a0*/  IMAD.U32 R19, RZ, RZ, UR6 ;  /* 0x00000006ff137e24 */ /* 0x000fce000f8e00ff */
.L_x_4717:
[----:B------:R3:W5:Y:S01]  /*2a9b0*/  LDL R3, [R1] ;  /* 0x0000000001037983 */ /* 0x0007620000100800 */
[----:B------:R-:W0:Y:S01]  /*2a9c0*/  S2R R0, SR_TID.X ;  /* 0x0000000000007919 */ /* 0x000e220000002100 */
[----:B------:R-:W-:Y:S05]  /*2a9d0*/  WARPSYNC.ALL ;  /* 0x0000000000007948 */ /* 0x000fea0003800000 */
[----:B0-----:R-:W-:Y:S01]  /*2a9e0*/  LOP3.LUT R0, R0, 0x1f, RZ, 0xc0, !PT ;  /* 0x0000001f00007812 */ /* 0x001fe200078ec0ff */
[----:B------:R-:W-:Y:S03]  /*2a9f0*/  BAR.SYNC.DEFER_BLOCKING 0x4, 0x180 ;  /* 0x0106000000007b1d */ /* 0x000fe60000010000 */
[----:B------:R-:W-:-:S13]  /*2aa00*/  ISETP.NE.AND P0, PT, R0, RZ, PT ;  /* 0x000000ff0000720c */ /* 0x000fda0003f05270 */
[----:B------:R-:W5:Y:S01]  /*2aa10*/  @!P0 S2R R0, SR_CgaCtaId ;  /* 0x0000000000008919 */ /* 0x000f620000008800 */
[----:B------:R-:W-:-:S04]  /*2aa20*/  @!P0 MOV R2, 0x400 ;  /* 0x0000040000028802 */ /* 0x000fc80000000f00 */
[----:B-----5:R-:W-:-:S05]  /*2aa30*/  @!P0 LEA R3, R0, R2, 0x18 ;  /* 0x0000000200038211 */ /* 0x020fca00078ec0ff */
[----:B------:R3:W-:Y:S04]  /*2aa40*/  @!P0 STS.128 [R3+0x2a8d0], R16 ;  /* 0x02a8d01003008388 */ /* 0x0007e80000000c00 */
[----:B------:R3:W-:Y:S01]  /*2aa50*/  @!P0 STL [R1], R3 ;  /* 0x0000000301008387 */ /* 0x0007e20000100800 */
[----:B------:R-:W-:Y:S06]  /*2aa60*/  BAR.ARV 0x5, 0x180 ;  /* 0x0146000000007b1d */ /* 0x000fec0000002000 */
.L_x_4706:
[----:B------:R-:W-:Y:S02]  /*2aa70*/  ULDC UR4, c[0x0][0xc3c] ;  /* 0x00030f0000047ab9 */ /* 0x000fe40000000800 */
[----:B---3--:R-:W-:-:S13]  /*2aa80*/  ISETP.GE.AND P0, PT, R19, UR4, PT ;  /* 0x0000000413007c0c */ /* 0x008fda000bf06270 */
[----:B------:R-:W-:Y:S05]  /*2aa90*/  @!P0 BRA `(.L_x_4718) ;  /* 0xffffff9000f08947 */ /* 0x000fea000383ffff */
[----:B------:R-:W-:Y:S05]  /*2aaa0*/  BSYNC B7 ;  /* 0x0000000000077941 */ /* 0x000fea0003800000 */
.L_x_4586:
[----:B--2---:R-:W2:Y:S01]  /*2aab0*/  LDL.LU R0, [R1+0x60] ;  /* 0x0000600001007983 */ /* 0x004ea20000300800 */
[----:B------:R-:W-:Y:S01]  /*2aac0*/  BSSY B0, `(.L_x_4719) ;  /* 0x000000b000007945 */ /* 0x000fe20003800000 */
[----:B------:R-:W3:Y:S01]  /*2aad0*/  S2R R5, SR_CgaCtaId ;  /* 0x0000000000057919 */ /* 0x000ee20000008800 */
[----:B--2---:R-:W-:-:S05]  /*2aae0*/  VIADD R0, R0, 0x1 ;  /* 0x0000000100007836 */ /* 0x004fca0000000000 */
[----:B0-----:R-:W-:-:S04]  /*2aaf0*/  LEA.HI R2, R0, R0, RZ, 0x1 ;  /* 0x0000000000027211 */ /* 0x001fc800078f08ff */
[----:B------:R-:W-:-:S05]  /*2ab00*/  LOP3.LUT R3, R2, 0xfffffffe, RZ, 0xc0, !PT ;  /* 0xfffffffe02037812 */ /* 0x000fca00078ec0ff */
[----:B------:R-:W-:Y:S01]  /*2ab10*/  IMAD.IADD R3, R0, 0x1, -R3 ;  /* 0x0000000100037824 */ /* 0x000fe200078e0a03 */
[----:B------:R-:W-:-:S04]  /*2ab20*/  MOV R0, 0x400 ;  /* 0x0000040000007802 */ /* 0x000fc80000000f00 */
[----:B---3--:R-:W-:Y:S02]  /*2ab30*/  LEA R0, R5, R0, 0x18 ;  /* 0x0000000005007211 */ /* 0x008fe400078ec0ff */
[----:B------:R-:W-:-:S04]  /*2ab40*/  SHF.L.U32 R3, R3, 0x1f, RZ ;  /* 0x0000001f03037819 */ /* 0x000fc800000006ff */
[----:B------:R-:W0:Y:S02]  /*2ab50*/  SYNCS.PHASECHK.TRANS64.TRYWAIT P0, [R0+URZ+0x2a820], R3 ;  /* 0x02a82003000075a7 */ /* 0x000e24000800017f */
[----:B0-----:R-:W-:Y:S05]  /*2ab60*/  @!P0 BRA `(.L_x_4720) ;  /* 0x0000003c00cc8947 */ /* 0x001fea0003800000 */
.L_x_4877:
[----:B------:R-:W-:Y:S05]  /*2ab70*/  BSYNC B0 ;  /* 0x0000000000007941 */ /* 0x000fea0003800000 */
.L_x_4719:
[----:B------:R-:W-:-:S03]  /*2ab80*/  UMOV UR4, 0xffffffff ;  /* 0xffffffff00047882 */ /* 0x000fc60000000000 */
[----:B------:R-:W-:Y:S05]  /*2ab90*/  BRA.DIV UR4, `(.L_x_4721) ;  /* 0x0000003e04d47947 */ /* 0x000fea000b800000 */
[----:B------:R-:W2:Y:S02]  /*2aba0*/  S2R R2, SR_TID.X ;  /* 0x0000000000027919 */ /* 0x000ea40000002100 */
[----:B--2---:R-:W-:-:S04]  /*2abb0*/  SHF.R.U32.HI R2, RZ, 0x5, R2 ;  /* 0x00000005ff027819 */ /* 0x004fc80000011602 */
[----:B------:R-:W-:-:S05]  /*2abc0*/  LOP3.LUT R2, R2, 0x3, RZ, 0xc0, !PT ;  /* 0x0000000302027812 */ /* 0x000fca00078ec0ff */
[----:B------:R2:W3:Y:S02]  /*2abd0*/  SHFL.IDX PT, R14, R2, RZ, 0x1f ;  /* 0x00001fff020e7589 */ /* 0x0004e400000e0000 */
.L_x_4880:
[----:B---3--:R-:W-:-:S13]  /*2abe0*/  ISETP.NE.AND P0, PT, R14, RZ, PT ;  /* 0x000000ff0e00720c */ /* 0x008fda0003f05270 */
[----:B------:R-:W-:Y:S05]  /*2abf0*/  @P0 BRA `(.L_x_4357) ;  /* 0x0000000000b00947 */ /* 0x000fea0003800000 */
[----:B------:R-:W-:-:S03]  /*2ac00*/  UMOV UR4, 0xffffffff ;  /* 0xffffffff00047882 */ /* 0x000fc60000000000 */
[----:B------:R-:W-:Y:S05]  /*2ac10*/  BRA.DIV UR4, `(.L_x_4722) ;  /* 0x0000003e04e87947 */ /* 0x000fea000b800000 */
[----:B------:R-:W-:-:S13]  /*2ac20*/  ELECT P6, URZ, PT ;  /* 0x00000000003f782f */ /* 0x000fda00038c0000 */
.L_x_4883:
[----:B------:R-:W-:Y:S05]  /*2ac30*/  @!P6 BRA `(.L_x_4357) ;  /* 0x0000000000a0e947 */ /* 0x000fea0003800000 */
[----:B------:R-:W-:-:S06]  /*2ac40*/  ULOP3.LUT UR4, UR37, 0x2, URZ, 0xfc, !UPT ;  /* 0x0000000225047892 */ /* 0x000fcc000f8efc3f */
[----:B--2---:R-:W-:-:S05]  /*2ac50*/  IMAD.U32 R2, RZ, RZ, UR4 ;  /* 0x00000004ff027e24 */ /* 0x004fca000f8e00ff */
[----:B------:R-:W-:-:S13]  /*2ac60*/  ISETP.NE.AND P0, PT, R2, 0x3, PT ;  /* 0x000000030200780c */ /* 0x000fda0003f05270 */
[----:B------:R-:W-:Y:S05]  /*2ac70*/  @!P0 BRA `(.L_x_4723) ;  /* 0x0000000000048947 */ /* 0x000fea0003800000 */
[----:B------:R-:W-:Y:S01]  /*2ac80*/  BPT.TRAP 0x1 ;  /* 0x000000040000795c */ /* 0x000fe20000300000 */
.L_x_4723:
        /* <DEDUP_REMOVED lines=14> */
.L_x_4884:
[----:B------:R-:W2:Y:S02]  /*2ad70*/  SYNCS.PHASECHK.TRANS64.TRYWAIT P1, [R7+URZ], R2 ;  /* 0x00000002070075a7 */ /* 0x000ea4000802017f */
[----:B--2---:R-:W-:Y:S05]  /*2ad80*/  @!P1 BRA `(.L_x_4725) ;  /* 0x0000003c00c09947 */ /* 0x004fea0003800000 */
.L_x_4885:
[----:B------:R-:W-:Y:S05]  /*2ad90*/  @!P0 BRA `(.L_x_4726) ;  /* 0x0000000000048947 */ /* 0x000fea0003800000 */
[----:B------:R-:W-:Y:S01]  /*2ada0*/  BPT.TRAP 0x1 ;  /* 0x000000040000795c */ /* 0x000fe20000300000 */
.L_x_4726:
[----:B------:R-:W3:Y:S02]  /*2adb0*/  LDL.LU R4, [R1+0xc] ;  /* 0x00000c0001047983 */ /* 0x000ee40000300800 */
[----:B---3--:R-:W-:-:S04]  /*2adc0*/  IMAD R4, R4, 0x8, R0 ;  /* 0x0000000804047824 */ /* 0x008fc800078e0200 */
[----:B------:R-:W3:Y:S02]  /*2add0*/  SYNCS.PHASECHK.TRANS64.TRYWAIT P1, [R4+URZ+0x2a860], R5 ;  /* 0x02a86005040075a7 */ /* 0x000ee4000802017f */
[----:B---3--:R-:W-:Y:S05]  /*2ade0*/  @!P1 BRA `(.L_x_4727) ;  /* 0x0000003c00bc9947 */ /* 0x008fea0003800000 */
.L_x_4886:
[----:B------:R-:W-:Y:S05]  /*2adf0*/  @!P0 BRA `(.L_x_4728) ;  /* 0x0000000000048947 */ /* 0x000fea0003800000 */
[----:B------:R-:W-:Y:S01]  /*2ae00*/  BPT.TRAP 0x1 ;  /* 0x000000040000795c */ /* 0x000fe20000300000 */
.L_x_4728:
[----:B------:R-:W-:-:S04]  /*2ae10*/  IMAD R3, R3, 0x8, R0 ;  /* 0x0000000803037824 */ /* 0x000fc800078e0200 */
[----:B------:R-:W5:Y:S02]  /*2ae20*/  SYNCS.PHASECHK.TRANS64.TRYWAIT P1, [R3+URZ+0x2a860], R2 ;  /* 0x02a86002030075a7 */ /* 0x000f64000802017f */
[----:B-----5:R-:W-:Y:S05]  /*2ae30*/  @!P1 BRA `(.L_x_4729) ;  /* 0x0000003c00bc9947 */ /* 0x020fea0003800000 */
.L_x_4887:
[----:B------:R-:W-:Y:S05]  /*2ae40*/  @!P0 BRA `(.L_x_4730) ;  /* 0x0000000000048947 */ /* 0x000fea0003800000 */
[----:B------:R-:W-:Y:S01]  /*2ae50*/  BPT.TRAP 0x1 ;  /* 0x000000040000795c */ /* 0x000fe20000300000 */
.L_x_4730:
[----:B------:R-:W5:Y:S02]  /*2ae60*/  SYNCS.PHASECHK.TRANS64.TRYWAIT P0, [R4+URZ+0x2a880], R5 ;  /* 0x02a88005040075a7 */ /* 0x000f64000800017f */
[----:B-----5:R-:W-:Y:S05]  /*2ae70*/  @!P0 BRA `(.L_x_4731) ;  /* 0x0000003c00c08947 */ /* 0x020fea0003800000 */
.L_x_4732:
[----:B------:R0:W0:Y:S02]  /*2ae80*/  SYNCS.PHASECHK.TRANS64.TRYWAIT P0, [R3+URZ+0x2a880], R2 ;  /* 0x02a88002030075a7 */ /* 0x000024000800017f */
[----:B0-----:R-:W-:Y:S05]  /*2ae90*/  @!P0 NANOSLEEP.SYNCS 0x989680 ;  /* 0x009896800000895d */ /* 0x001fea0003900000 */
[----:B------:R-:W0:Y:S02]  /*2aea0*/  @!P0 SYNCS.PHASECHK.TRANS64 P0, [R3+URZ+0x2a880], R2 ;  /* 0x02a88002030085a7 */ /* 0x000e24000800007f */
[----:B0-----:R-:W-:Y:S05]  /*2aeb0*/  @!P0 BRA `(.L_x_4732) ;  /* 0xfffffffc00f08947 */ /* 0x001fea000383ffff */
.L_x_4357:
[----:B------:R-:W-:Y:S05]  /*2aec0*/  BSYNC B8 ;  /* 0x0000000000087941 */ /* 0x000fea0003800000 */
.L_x_4354:
[----:B------:R-:W-:Y:S05]  /*2aed0*/  EXIT ;  /* 0x000000000000794d */ /* 0x000fea0003800000 */
.L_x_4381:
[----:B0-----:R0:W1:Y:S02]  /*2aee0*/  SYNCS.PHASECHK.TRANS64.TRYWAIT P5, [R103+URZ+0x2a890], R108 ;  /* 0x02a8906c670075a7 */ /* 0x00106400080a017f */
[----:B-1----:R-:W-:Y:S05]  /*2aef0*/  @!P5 NANOSLEEP.SYNCS 0x989680 ;  /* 0x009896800000d95d */ /* 0x002fea0003900000 */
[----:B------:R-:W1:Y:S02]  /*2af00*/  @!P5 SYNCS.PHASECHK.TRANS64 P5, [R103+URZ+0x2a890], R108 ;  /* 0x02a8906c6700d5a7 */ /* 0x000e6400080a007f */
[----:B-1----:R-:W-:Y:S05]  /*2af10*/  @!P5 BRA `(.L_x_4381) ;  /* 0xfffffffc00f0d947 */ /* 0x002fea000383ffff */
[----:B------:R-:W-:Y:S05]  /*2af20*/  BRA `(.L_x_4733) ;  /* 0xfffffd8000447947 */ /* 0x000fea000383ffff */
.L_x_4409:
[----:B-1----:R1:W2:Y:S02]  /*2af30*/  SYNCS.PHASECHK.TRANS64.TRYWAIT P5, [R103+URZ+0x2a890], R108 ;  /* 0x02a8906c670075a7 */ /* 0x0022a400080a017f */
[----:B--2---:R-:W-:Y:S05]  /*2af40*/  @!P5 NANOSLEEP.SYNCS 0x989680 ;  /* 0x009896800000d95d */ /* 0x004fea0003900000 */
[----:B------:R-:W2:Y:S02]  /*2af50*/  @!P5 SYNCS.PHASECHK.TRANS64 P5, [R103+URZ+0x2a890], R108 ;  /* 0x02a8906c6700d5a7 */ /* 0x000ea400080a007f */
[----:B--2---:R-:W-:Y:S05]  /*2af60*/  @!P5 BRA `(.L_x_4409) ;  /* 0xfffffffc00f0d947 */ /* 0x004fea000383ffff */
[----:B------:R-:W-:Y:S05]  /*2af70*/  BRA `(.L_x_4734) ;  /* 0xfffffdb000407947 */ /* 0x000fea000383ffff */
.L_x_4422:
[----:B0-----:R0:W1:Y:S02]  /*2af80*/  SYNCS.PHASECHK.TRANS64.TRYWAIT P4, [R103+URZ+0x2a890], R108 ;  /* 0x02a8906c670075a7 */ /* 0x001064000808017f */
[----:B-1----:R-:W-:Y:S05]  /*2af90*/  @!P4 NANOSLEEP.SYNCS 0x989680 ;  /* 0x009896800000c95d */ /* 0x002fea0003900000 */
[----:B------:R-:W1:Y:S02]  /*2afa0*/  @!P4 SYNCS.PHASECHK.TRANS64 P4, [R103+URZ+0x2a890], R108 ;  /* 0x02a8906c6700c5a7 */ /* 0x000e64000808007f */
[----:B-1----:R-:W-:Y:S05]  /*2afb0*/  @!P4 BRA `(.L_x_4422) ;  /* 0xfffffffc00f0c947 */ /* 0x002fea000383ffff */
[----:B------:R-:W-:Y:S05]  /*2afc0*/  BRA `(.L_x_4735) ;  /* 0xfffffde000587947 */ /* 0x000fea000383ffff */
.L_x_4426:
[----:B--2---:R2:W3:Y:S02]  /*2afd0*/  SYNCS.PHASECHK.TRANS64.TRYWAIT P3, [R103+URZ+0x2a8b0], R108 ;  /* 0x02a8b06c670075a7 */ /* 0x0044e4000806017f */
[----:B---3--:R-:W-:Y:S05]  /*2afe0*/  @!P3 NANOSLEEP.SYNCS 0x989680 ;  /* 0x009896800000b95d */ /* 0x008fea0003900000 */
[----:B------:R-:W3:Y:S02]  /*2aff0*/  @!P3 SYNCS.PHASECHK.TRANS64 P3, [R103+URZ+0x2a8b0], R108 ;  /* 0x02a8b06c6700b5a7 */ /* 0x000ee4000806007f */
[----:B---3--:R-:W-:Y:S05]  /*2b000*/  @!P3 BRA `(.L_x_4426) ;  /* 0xfffffffc00f0b947 */ /* 0x008fea000383ffff */
[----:B------:R-:W-:Y:S05]  /*2b010*/  BRA `(.L_x_4736) ;  /* 0xfffffde000f07947 */ /* 0x000fea000383ffff */
.L_x_4440:
        /* <DEDUP_REMOVED lines=8> */
[----:B------:R-:W-:-:S05]  /*2b0a0*/  SHF.R.S32.HI R2, RZ, 0x7, R2 ;  /* 0x00000007ff027819 */ /* 0x000fca0000011402 */
[----:B------:R-:W-:-:S07]  /*2b0b0*/  IMAD.MOV.U32 R13, RZ, RZ, R2 ;  /* 0x000000ffff0d7224 */ /* 0x000fce00078e0002 */
[----:B-----5:R-:W-:Y:S05]  /*2b0c0*/  WARPSYNC.COLLECTIVE R15, `(.L_x_4738) ;  /* 0x000000000f087348 */ /* 0x020fea0003c00000 */
[----:B------:R0:W1:Y:S02]  /*2b0d0*/  SHFL.IDX P6, R14, R13, R12, R11 ;  /* 0x0000000c0d0e7389 */ /* 0x00006400000c000b */
[----:B01---5:R-:W-:Y:S01]  /*2b0e0*/  ENDCOLLECTIVE ;  /* 0x000000000000791b */ /* 0x023fe20003800000 */
.L_x_4738:
[----:B------:R-:W-:Y:S05]  /*2b0f0*/  BSYNC B0 ;  /* 0x0000000000007941 */ /* 0x000fea0003800000 */
.L_x_4737:
[----:B------:R-:W-:Y:S01]  /*2b100*/  IMAD.MOV.U32 R208, RZ, RZ, R14 ;  /* 0x000000ffffd07224 */ /* 0x000fe200078e000e */
[----:B------:R-:W-:Y:S06]  /*2b110*/  BRA `(.L_x_4739) ;  /* 0xfffffdec00a87947 */ /* 0x000fec000383ffff */
.L_x_4450:
[----:B------:R-:W-:Y:S01]  /*2b120*/  BSSY B1, `(.L_x_4740) ;  /* 0x0000007000017945 */ /* 0x000fe20003800000 */
[----:B------:R-:W-:Y:S02]  /*2b130*/  IMAD.MOV.U32 R12, RZ, RZ, RZ ;  /* 0x000000ffff0c7224 */ /* 0x000fe400078e00ff */
[----:B------:R-:W-:Y:S02]  /*2b140*/  IMAD.MOV.U32 R11, RZ, RZ, 0x1e1f ;  /* 0x00001e1fff0b7424 */ /* 0x000fe400078e00ff */
[----:B------:R-:W-:-:S07]  /*2b150*/  IMAD.MOV.U32 R15, RZ, RZ, -0x1 ;  /* 0xffffffffff0f7424 */ /* 0x000fce00078e00ff */
[----:B------:R-:W-:Y:S05]  /*2b160*/  WARPSYNC.COLLECTIVE R15, `(.L_x_4741) ;  /* 0x000000000f087348 */ /* 0x000fea0003c00000 */
[----:B------:R0:W1:Y:S02]  /*2b170*/  SHFL.IDX P6, R14, R13, R12, R11 ;  /* 0x0000000c0d0e7389 */ /* 0x00006400000c000b */
[----:B01----:R-:W-:Y:S01]  /*2b180*/  ENDCOLLECTIVE ;  /* 0x000000000000791b */ /* 0x003fe20003800000 */
.L_x_4741:
[----:B------:R-:W-:Y:S05]  /*2b190*/  BSYNC B1 ;  /* 0x0000000000017941 */ /* 0x000fea0003800000 */
.L_x_4740:
[----:B------:R-:W-:Y:S02]  /*2b1a0*/  IMAD.MOV.U32 R13, RZ, RZ, R3 ;  /* 0x000000ffff0d7224 */ /* 0x000fe400078e0003 */
[----:B------:R-:W-:Y:S02]  /*2b1b0*/  IMAD.MOV.U32 R12, RZ, RZ, RZ ;  /* 0x000000ffff0c7224 */ /* 0x000fe400078e00ff */
[----:B------:R-:W-:Y:S02]  /*2b1c0*/  IMAD.MOV.U32 R11, RZ, RZ, 0x1e1f ;  /* 0x00001e1fff0b7424 */ /* 0x000fe400078e00ff */
[----:B------:R-:W-:Y:S02]  /*2b1d0*/  IMAD.MOV.U32 R15, RZ, RZ, -0x1 ;  /* 0xffffffffff0f7424 */ /* 0x000fe400078e00ff */
[----:B------:R-:W-:-:S07]  /*2b1e0*/  IMAD.MOV.U32 R0, RZ, RZ, R14 ;  /* 0x000000ffff007224 */ /* 0x000fce00078e000e */
[----:B------:R-:W-:Y:S05]  /*2b1f0*/  WARPSYNC.COLLECTIVE R15, `(.L_x_4742) ;  /* 0x000000000f087348 */ /* 0x000fea0003c00000 */
[----:B------:R0:W1:Y:S02]  /*2b200*/  SHFL.IDX P6, R14, R13, R12, R11 ;  /* 0x0000000c0d0e7389 */ /* 0x00006400000c000b */
[----:B01----:R-:W-:Y:S01]  /*2b210*/  ENDCOLLECTIVE ;  /* 0x000000000000791b */ /* 0x003fe20003800000 */
.L_x_4742:
[----:B------:R-:W-:Y:S02]  /*2b220*/  IMAD.MOV.U32 R13, RZ, RZ, R4 ;  /* 0x000000ffff0d7224 */ /* 0x000fe400078e0004 */
[----:B------:R-:W-:-:S07]  /*2b230*/  IMAD.MOV.U32 R3, RZ, RZ, R14 ;  /* 0x000000ffff037224 */ /* 0x000fce00078e000e */
[----:B------:R-:W-:Y:S05]  /*2b240*/  WARPSYNC.COLLECTIVE R15, `(.L_x_4743) ;  /* 0x000000000f087348 */ /* 0x000fea0003c00000 */
[----:B------:R0:W1:Y:S02]  /*2b250*/  SHFL.IDX P6, R14, R13, R12, R11 ;  /* 0x0000000c0d0e7389 */ /* 0x00006400000c000b */
[----:B01----:R-:W-:Y:S01]  /*2b260*/  ENDCOLLECTIVE ;  /* 0x000000000000791b */ /* 0x003fe20003800000 */
.L_x_4743:
[----:B------:R-:W-:Y:S02]  /*2b270*/  IMAD.MOV.U32 R13, RZ, RZ, R5 ;  /* 0x000000ffff0d7224 */ /* 0x000fe400078e0005 */
[----:B------:R-:W-:-:S07]  /*2b280*/  IMAD.MOV.U32 R4, RZ, RZ, R14 ;  /* 0x000000ffff047224 */ /* 0x000fce00078e000e */
[----:B------:R-:W-:Y:S05]  /*2b290*/  WARPSYNC.COLLECTIVE R15, `(.L_x_4744) ;  /* 0x000000000f087348 */ /* 0x000fea0003c00000 */
[----:B------:R0:W1:Y:S02]  /*2b2a0*/  SHFL.IDX P6, R14, R13, R12, R11 ;  /* 0x0000000c0d0e7389 */ /* 0x00006400000c000b */
[----:B01----:R-:W-:Y:S01]  /*2b2b0*/  ENDCOLLECTIVE ;  /* 0x000000000000791b */ /* 0x003fe20003800000 */
.L_x_4744:
[----:B------:R-:W-:Y:S05]  /*2b2c0*/  BRA `(.L_x_4745) ;  /* 0xfffffdf4009c7947 */ /* 0x000fea000383ffff */
.L_x_4454:
[----:B0-----:R0:W2:Y:S02]  /*2b2d0*/  SYNCS.PHASECHK.TRANS64.TRYWAIT P0, [R16+URZ+0x2a800], R5 ;  /* 0x02a80005100075a7 */ /* 0x0010a4000800017f */
[----:B--2---:R-:W-:Y:S05]  /*2b2e0*/  @!P0 NANOSLEEP.SYNCS 0x989680 ;  /* 0x009896800000895d */ /* 0x004fea0003900000 */
[----:B------:R-:W2:Y:S02]  /*2b2f0*/  @!P0 SYNCS.PHASECHK.TRANS64 P0, [R16+URZ+0x2a800], R5 ;  /* 0x02a80005100085a7 */ /* 0x000ea4000800007f */
[----:B--2---:R-:W-:Y:S05]  /*2b300*/  @!P0 BRA `(.L_x_4454) ;  /* 0xfffffffc00f08947 */ /* 0x004fea000383ffff */
[----:B------:R-:W-:Y:S05]  /*2b310*/  BRA `(.L_x_4746) ;  /* 0xfffffdf800d87947 */ /* 0x000fea000383ffff */
.L_x_4466:
[----:B------:R-:W-:Y:S01]  /*2b320*/  BSSY B1, `(.L_x_4747) ;  /* 0x0000007000017945 */ /* 0x000fe20003800000 */
[----:B------:R-:W-:Y:S02]  /*2b330*/  IMAD.MOV.U32 R12, RZ, RZ, RZ ;  /* 0x000000ffff0c7224 */ /* 0x000fe400078e00ff */
[----:B------:R-:W-:Y:S02]  /*2b340*/  IMAD.MOV.U32 R11, RZ, RZ, 0x1e1f ;  /* 0x00001e1fff0b7424 */ /* 0x000fe400078e00ff */
[----:B------:R-:W-:-:S07]  /*2b350*/  IMAD.MOV.U32 R15, RZ, RZ, -0x1 ;  /* 0xffffffffff0f7424 */ /* 0x000fce00078e00ff */
[----:B------:R-:W-:Y:S05]  /*2b360*/  WARPSYNC.COLLECTIVE R15, `(.L_x_4748) ;  /* 0x000000000f087348 */ /* 0x000fea0003c00000 */
[----:B------:R0:W1:Y:S02]  /*2b370*/  SHFL.IDX P6, R14, R13, R12, R11 ;  /* 0x0000000c0d0e7389 */ /* 0x00006400000c000b */
[----:B01----:R-:W-:Y:S01]  /*2b380*/  ENDCOLLECTIVE ;  /* 0x000000000000791b */ /* 0x003fe20003800000 */
.L_x_4748:
[----:B------:R-:W-:Y:S05]  /*2b390*/  BSYNC B1 ;  /* 0x0000000000017941 */ /* 0x000fea0003800000 */
.L_x_4747:
        /* <DEDUP_REMOVED lines=8> */
.L_x_4749:
[----:B------:R-:W-:Y:S02]  /*2b420*/  IMAD.MOV.U32 R13, RZ, RZ, R20 ;  /* 0x000000ffff0d7224 */ /* 0x000fe400078e0014 */
[----:B------:R-:W-:-:S07]  /*2b430*/  IMAD.MOV.U32 R3, RZ, RZ, R14 ;  /* 0x000000ffff037224 */ /* 0x000fce00078e000e */
[----:B------:R-:W-:Y:S05]  /*2b440*/  WARPSYNC.COLLECTIVE R15, `(.L_x_4750) ;  /* 0x000000000f087348 */ /* 0x000fea0003c00000 */
[----:B------:R0:W1:Y:S02]  /*2b450*/  SHFL.IDX P6, R14, R13, R12, R11 ;  /* 0x0000000c0d0e7389 */ /* 0x00006400000c000b */
[----:B01----:R-:W-:Y:S01]  /*2b460*/  ENDCOLLECTIVE ;  /* 0x000000000000791b */ /* 0x003fe20003800000 */
.L_x_4750:
[----:B------:R-:W-:Y:S02]  /*2b470*/  IMAD.MOV.U32 R13, RZ, RZ, R21 ;  /* 0x000000ffff0d7224 */ /* 0x000fe400078e0015 */
[----:B------:R-:W-:-:S07]  /*2b480*/  IMAD.MOV.U32 R20, RZ, RZ, R14 ;  /* 0x000000ffff147224 */ /* 0x000fce00078e000e */
[----:B------:R-:W-:Y:S05]  /*2b490*/  WARPSYNC.COLLECTIVE R15, `(.L_x_4751) ;  /* 0x000000000f087348 */ /* 0x000fea0003c00000 */
[----:B------:R0:W1:Y:S02]  /*2b4a0*/  SHFL.IDX P6, R14, R13, R12, R11 ;  /* 0x0000000c0d0e7389 */ /* 0x00006400000c000b */
[----:B01----:R-:W-:Y:S01]  /*2b4b0*/  ENDCOLLECTIVE ;  /* 0x000000000000791b */ /* 0x003fe20003800000 */
.L_x_4751:
[----:B------:R-:W-:Y:S01]  /*2b4c0*/  IMAD.MOV.U32 R21, RZ, RZ, R14 ;  /* 0x000000ffff157224 */ /* 0x000fe200078e000e */
[----:B------:R-:W-:Y:S06]  /*2b4d0*/  BRA `(.L_x_4752) ;  /* 0xfffffe2800a07947 */ /* 0x000fec000383ffff */
.L_x_4470:
[----:B--2---:R2:W4:Y:S02]  /*2b4e0*/  SYNCS.PHASECHK.TRANS64.TRYWAIT P0, [R16+URZ+0x2a800], R21 ;  /* 0x02a80015100075a7 */ /* 0x004524000800017f */
[----:B----4-:R-:W-:Y:S05]  /*2b4f0*/  @!P0 NANOSLEEP.SYNCS 0x989680 ;  /* 0x009896800000895d */ /* 0x010fea0003900000 */
[----:B------:R-:W4:Y:S02]  /*2b500*/  @!P0 SYNCS.PHASECHK.TRANS64 P0, [R16+URZ+0x2a800], R21 ;  /* 0x02a80015100085a7 */ /* 0x000f24000800007f */
[----:B----4-:R-:W-:Y:S05]  /*2b510*/  @!P0 BRA `(.L_x_4470) ;  /* 0xfffffffc00f08947 */ /* 0x010fea000383ffff */
[----:B------:R-:W-:Y:S05]  /*2b520*/  BRA `(.L_x_4753) ;  /* 0xfffffe2c009c7947 */ /* 0x000fea000383ffff */
.L_x_4478:
[----:B-1----:R1:W2:Y:S02]  /*2b530*/  SYNCS.PHASECHK.TRANS64.TRYWAIT P2, [R8+URZ+0x2a830], R3 ;  /* 0x02a83003080075a7 */ /* 0x0022a4000804017f */
[----:B--2---:R-:W-:Y:S05]  /*2b540*/  @!P2 NANOSLEEP.SYNCS 0x989680 ;  /* 0x009896800000a95d */ /* 0x004fea0003900000 */
[----:B------:R-:W2:Y:S02]  /*2b550*/  @!P2 SYNCS.PHASECHK.TRANS64 P2, [R8+URZ+0x2a830], R3 ;  /* 0x02a830030800a5a7 */ /* 0x000ea4000804007f */
[----:B--2---:R-:W-:Y:S05]  /*2b560*/  @!P2 BRA `(.L_x_4478) ;  /* 0xfffffffc00f0a947 */ /* 0x004fea000383ffff */
[----:B------:R-:W-:Y:S05]  /*2b570*/  BRA `(.L_x_4477) ;  /* 0xfffffe5c00d87947 */ /* 0x000fea000383ffff */
.L_x_4496:
[----:B-1----:R1:W2:Y:S02]  /*2b580*/  SYNCS.PHASECHK.TRANS64.TRYWAIT P5, [R7+URZ+0x2a830], R6 ;  /* 0x02a83006070075a7 */ /* 0x0022a400080a017f */
[----:B--2---:R-:W-:Y:S05]  /*2b590*/  @!P5 NANOSLEEP.SYNCS 0x989680 ;  /* 0x009896800000d95d */ /* 0x004fea0003900000 */
[----:B------:R-:W2:Y:S02]  /*2b5a0*/  @!P5 SYNCS.PHASECHK.TRANS64 P5, [R7+URZ+0x2a830], R6 ;  /* 0x02a830060700d5a7 */ /* 0x000ea400080a007f */
[----:B--2---:R-:W-:Y:S05]  /*2b5b0*/  @!P5 BRA `(.L_x_4496) ;  /* 0xfffffffc00f0d947 */ /* 0x004fea000383ffff */
[----:B------:R-:W-:Y:S05]  /*2b5c0*/  BRA `(.L_x_4495) ;  /* 0xfffffe9800a87947 */ /* 0x000fea000383ffff */
.L_x_4500:
[----:B-1----:R1:W2:Y:S02]  /*2b5d0*/  SYNCS.PHASECHK.TRANS64.TRYWAIT P4, [R7+URZ+0x2a850], R6 ;  /* 0x02a85006070075a7 */ /* 0x0022a4000808017f */
[----:B--2---:R-:W-:Y:S05]  /*2b5e0*/  @!P4 NANOSLEEP.SYNCS 0x989680 ;  /* 0x009896800000c95d */ /* 0x004fea0003900000 */
[----:B------:R-:W2:Y:S02]  /*2b5f0*/  @!P4 SYNCS.PHASECHK.TRANS64 P4, [R7+URZ+0x2a850], R6 ;  /* 0x02a850060700c5a7 */ /* 0x000ea4000808007f */
[----:B--2---:R-:W-:Y:S05]  /*2b600*/  @!P4 BRA `(.L_x_4500) ;  /* 0xfffffffc00f0c947 */ /* 0x004fea000383ffff */
[----:B------:R-:W-:Y:S05]  /*2b610*/  BRA `(.L_x_4497) ;  /* 0xfffffe9c00787947 */ /* 0x000fea000383ffff */
.L_x_4520:
[----:B-1----:R1:W2:Y:S02]  /*2b620*/  SYNCS.PHASECHK.TRANS64.TRYWAIT P3, [R7+URZ+0x2a830], R8 ;  /* 0x02a83008070075a7 */ /* 0x0022a4000806017f */
[----:B--2---:R-:W-:Y:S05]  /*2b630*/  @!P3 NANOSLEEP.SYNCS 0x989680 ;  /* 0x009896800000b95d */ /* 0x004fea0003900000 */
[----:B------:R-:W2:Y:S02]  /*2b640*/  @!P3 SYNCS.PHASECHK.TRANS64 P3, [R7+URZ+0x2a830], R8 ;  /* 0x02a830080700b5a7 */ /* 0x000ea4000806007f */
[----:B--2---:R-:W-:Y:S05]  /*2b650*/  @!P3 BRA `(.L_x_4520) ;  /* 0xfffffffc00f0b947 */ /* 0x004fea000383ffff */
[----:B------:R-:W-:Y:S05]  /*2b660*/  BRA `(.L_x_4519) ;  /* 0xfffffed400ac7947 */ /* 0x000fea000383ffff */
.L_x_4524:
[----:B-1----:R1:W2:Y:S02]  /*2b670*/  SYNCS.PHASECHK.TRANS64.TRYWAIT P2, [R7+URZ+0x2a850], R6 ;  /* 0x02a85006070075a7 */ /* 0x0022a4000804017f */
[----:B--2---:R-:W-:Y:S05]  /*2b680*/  @!P2 NANOSLEEP.SYNCS 0x989680 ;  /* 0x009896800000a95d */ /* 0x004fea0003900000 */
[----:B------:R-:W2:Y:S02]  /*2b690*/  @!P2 SYNCS.PHASECHK.TRANS64 P2, [R7+URZ+0x2a850], R6 ;  /* 0x02a850060700a5a7 */ /* 0x000ea4000804007f */
[----:B--2---:R-:W-:Y:S05]  /*2b6a0*/  @!P2 BRA `(.L_x_4524) ;  /* 0xfffffffc00f0a947 */ /* 0x004fea000383ffff */
[----:B------:R-:W-:Y:S05]  /*2b6b0*/  BRA `(.L_x_4521) ;  /* 0xfffffed800887947 */ /* 0x000fea000383ffff */
.L_x_4532:
[----:B-1----:R1:W2:Y:S02]  /*2b6c0*/  SYNCS.PHASECHK.TRANS64.TRYWAIT P3, [R7+URZ+0x2a830], R8 ;  /* 0x02a83008070075a7 */ /* 0x0022a4000806017f */
[----:B--2---:R-:W-:Y:S05]  /*2b6d0*/  @!P3 NANOSLEEP.SYNCS 0x989680 ;  /* 0x009896800000b95d */ /* 0x004fea0003900000 */
[----:B------:R-:W2:Y:S02]  /*2b6e0*/  @!P3 SYNCS.PHASECHK.TRANS64 P3, [R7+URZ+0x2a830], R8 ;  /* 0x02a830080700b5a7 */ /* 0x000ea4000806007f */
[----:B--2---:R-:W-:Y:S05]  /*2b6f0*/  @!P3 BRA `(.L_x_4532) ;  /* 0xfffffffc00f0b947 */ /* 0x004fea000383ffff */
[----:B------:R-:W-:Y:S05]  /*2b700*/  BRA `(.L_x_4531) ;  /* 0xffffff0000047947 */ /* 0x000fea000383ffff */
.L_x_4536:
[----:B-1----:R1:W2:Y:S02]  /*2b710*/  SYNCS.PHASECHK.TRANS64.TRYWAIT P2, [R7+URZ+0x2a850], R6 ;  /* 0x02a85006070075a7 */ /* 0x0022a4000804017f */
[----:B--2---:R-:W-:Y:S05]  /*2b720*/  @!P2 NANOSLEEP.SYNCS 0x989680 ;  /* 0x009896800000a95d */ /* 0x004fea0003900000 */
[----:B------:R-:W2:Y:S02]  /*2b730*/  @!P2 SYNCS.PHASECHK.TRANS64 P2, [R7+URZ+0x2a850], R6 ;  /* 0x02a850060700a5a7 */ /* 0x000ea4000804007f */
[----:B--2---:R-:W-:Y:S05]  /*2b740*/  @!P2 BRA `(.L_x_4536) ;  /* 0xfffffffc00f0a947 */ /* 0x004fea000383ffff */
[----:B------:R-:W-:Y:S05]  /*2b750*/  BRA `(.L_x_4533) ;  /* 0xffffff0000e07947 */ /* 0x000fea000383ffff */
.L_x_4550:
[----:B-1----:R1:W2:Y:S02]  /*2b760*/  SYNCS.PHASECHK.TRANS64.TRYWAIT P1, [R15+URZ+0x2a850], R0 ;  /* 0x02a850000f0075a7 */ /* 0x0022a4000802017f */
[----:B--2---:R-:W-:Y:S05]  /*2b770*/  @!P1 NANOSLEEP.SYNCS 0x989680 ;  /* 0x009896800000995d */ /* 0x004fea0003900000 */
[----:B------:R-:W2:Y:S02]  /*2b780*/  @!P1 SYNCS.PHASECHK.TRANS64 P1, [R15+URZ+0x2a850], R0 ;  /* 0x02a850000f0095a7 */ /* 0x000ea4000802007f */
[----:B--2---:R-:W-:Y:S05]  /*2b790*/  @!P1 BRA `(.L_x_4550) ;  /* 0xfffffffc00f09947 */ /* 0x004fea000383ffff */
[----:B------:R-:W-:Y:S05]  /*2b7a0*/  BRA `(.L_x_4549) ;  /* 0xffffff3800507947 */ /* 0x000fea000383ffff */
.L_x_4554:
[----:B------:R-:W-:Y:S01]  /*2b7b0*/  SEL R21, R48, R27, P0 ;  /* 0x0000001b30157207 */ /* 0x000fe20000000000 */
[----:B------:R-:W-:Y:S01]  /*2b7c0*/  IMAD.MOV.U32 R11, RZ, RZ, 0x1c1f ;  /* 0x00001c1fff0b7424 */ /* 0x000fe200078e00ff */
[----:B------:R-:W-:Y:S01]  /*2b7d0*/  SEL R24, R27, R48, P0 ;  /* 0x000000301b187207 */ /* 0x000fe20000000000 */
[----:B------:R-:W-:Y:S01]  /*2b7e0*/  IMAD.MOV.U32 R15, RZ, RZ, -0x1 ;  /* 0xffffffffff0f7424 */ /* 0x000fe200078e00ff */
[----:B------:R-:W-:Y:S02]  /*2b7f0*/  SEL R27, R12, R41, P0 ;  /* 0x000000290c1b7207 */ /* 0x000fe40000000000 */
[----:B------:R-:W-:Y:S01]  /*2b800*/  SEL R32, R41, R12, P0 ;  /* 0x0000000c29207207 */ /* 0x000fe20000000000 */
[----:B------:R-:W-:Y:S01]  /*2b810*/  IMAD.MOV.U32 R12, RZ, RZ, R0 ;  /* 0x000000ffff0c7224 */ /* 0x000fe200078e0000 */
[----:B------:R-:W-:Y:S02]  /*2b820*/  SEL R7, R123, R38, P0 ;  /* 0x000000267b077207 */ /* 0x000fe40000000000 */
[----:B------:R-:W-:-:S07]  /*2b830*/  SEL R8, R38, R123, P0 ;  /* 0x0000007b26087207 */ /* 0x000fce0000000000 */
[----:B01----:R-:W-:Y:S05]  /*2b840*/  WARPSYNC.COLLECTIVE R15, `(.L_x_4754) ;  /* 0x000000000f087348 */ /* 0x003fea0003c00000 */
[----:B------:R2:W3:Y:S02]  /*2b850*/  SHFL.IDX P6, R14, R13, R12, R11 ;  /* 0x0000000c0d0e7389 */ /* 0x0004e400000c000b */
[----:B0123--:R-:W-:Y:S01]  /*2b860*/  ENDCOLLECTIVE ;  /* 0x000000000000791b */ /* 0x00ffe20003800000 */
.L_x_4754:
        /* <DEDUP_REMOVED lines=19> */
.L_x_4755:
        /* <DEDUP_REMOVED lines=19> */
.L_x_4756:
        /* <DEDUP_REMOVED lines=19> */
.L_x_4757:
[----:B------:R-:W-:Y:S02]  /*2bc00*/  SEL R84, R93, R84, P0 ;  /* 0x000000545d547207 */ /* 0x000fe40000000000 */
        /* <DEDUP_REMOVED lines=8> */
.L_x_4758:
        /* <DEDUP_REMOVED lines=8> */
.L_x_4759:
[----:B------:R-:W-:Y:S02]  /*2bd10*/  IMAD.MOV.U32 R13, RZ, RZ, R21 ;  /* 0x000000ffff0d7224 */ /* 0x000fe400078e0015 */
[----:B------:R-:W-:Y:S02]  /*2bd20*/  IMAD.MOV.U32 R12, RZ, RZ, R0 ;  /* 0x000000ffff0c7224 */ /* 0x000fe400078e0000 */
[----:B------:R-:W-:-:S07]  /*2bd30*/  IMAD.MOV.U32 R20, RZ, RZ, R14 ;  /* 0x000000ffff147224 */ /* 0x000fce00078e000e */
[----:B------:R-:W-:Y:S05]  /*2bd40*/  WARPSYNC.COLLECTIVE R15, `(.L_x_4760) ;  /* 0x000000000f087348 */ /* 0x000fea0003c00000 */
[----:B------:R0:W1:Y:S02]  /*2bd50*/  SHFL.IDX P6, R14, R13, R12, R11 ;  /* 0x0000000c0d0e7389 */ /* 0x00006400000c000b */
[----:B01----:R-:W-:Y:S01]  /*2bd60*/  ENDCOLLECTIVE ;  /* 0x000000000000791b */ /* 0x003fe20003800000 */
.L_x_4760:
[----:B------:R-:W-:Y:S02]  /*2bd70*/  IMAD.MOV.U32 R13, RZ, RZ, R24 ;  /* 0x000000ffff0d7224 */ /* 0x000fe400078e0018 */
[----:B------:R-:W-:Y:S02]  /*2bd80*/  IMAD.MOV.U32 R12, RZ, RZ, R3 ;  /* 0x000000ffff0c7224 */ /* 0x000fe400078e0003 */
[----:B------:R-:W-:-:S07]  /*2bd90*/  IMAD.MOV.U32 R26, RZ, RZ, R14 ;  /* 0x000000ffff1a7224 */ /* 0x000fce00078e000e */
[----:B------:R-:W-:Y:S05]  /*2bda0*/  WARPSYNC.COLLECTIVE R15, `(.L_x_4761) ;  /* 0x000000000f087348 */ /* 0x000fea0003c00000 */
[----:B------:R0:W1:Y:S02]  /*2bdb0*/  SHFL.IDX P6, R14, R13, R12, R11 ;  /* 0x0000000c0d0e7389 */ /* 0x00006400000c000b */
[----:B01----:R-:W-:Y:S01]  /*2bdc0*/  ENDCOLLECTIVE ;  /* 0x000000000000791b */ /* 0x003fe20003800000 */
.L_x_4761:
[----:B------:R-:W-:Y:S02]  /*2bdd0*/  IMAD.MOV.U32 R13, RZ, RZ, R25 ;  /* 0x000000ffff0d7224 */ /* 0x000fe400078e0019 */
[----:B------:R-:W-:Y:S02]  /*2bde0*/  IMAD.MOV.U32 R12, RZ, RZ, R0 ;  /* 0x000000ffff0c7224 */ /* 0x000fe400078e0000 */
[----:B------:R-:W-:-:S07]  /*2bdf0*/  IMAD.MOV.U32 R21, RZ, RZ, R14 ;  /* 0x000000ffff157224 */ /* 0x000fce00078e000e */
[----:B------:R-:W-:Y:S05]  /*2be00*/  WARPSYNC.COLLECTIVE R15, `(.L_x_4762) ;  /* 0x000000000f087348 */ /* 0x000fea0003c00000 */
[----:B------:R0:W1:Y:S02]  /*2be10*/  SHFL.IDX P6, R14, R13, R12, R11 ;  /* 0x0000000c0d0e7389 */ /* 0x00006400000c000b */
[----:B01----:R-:W-:Y:S01]  /*2be20*/  ENDCOLLECTIVE ;  /* 0x000000000000791b */ /* 0x003fe20003800000 */
.L_x_4762:
        /* <DEDUP_REMOVED lines=8> */
.L_x_4763:
[----:B------:R-:W-:Y:S02]  /*2beb0*/  IMAD.MOV.U32 R13, RZ, RZ, R27 ;  /* 0x000000ffff0d7224 */ /* 0x000fe400078e001b */
[----:B------:R-:W-:Y:S02]  /*2bec0*/  IMAD.MOV.U32 R12, RZ, RZ, R0 ;  /* 0x000000ffff0c7224 */ /* 0x000fe400078e0000 */
[----:B------:R-:W-:-:S07]  /*2bed0*/  IMAD.MOV.U32 R25, RZ, RZ, R14 ;  /* 0x000000ffff197224 */ /* 0x000fce00078e000e */
[----:B------:R-:W-:Y:S05]  /*2bee0*/  WARPSYNC.COLLECTIVE R15, `(.L_x_4764) ;  /* 0x000000000f087348 */ /* 0x000fea0003c00000 */
[----:B------:R0:W1:Y:S02]  /*2bef0*/  SHFL.IDX P6, R14, R13, R12, R11 ;  /* 0x0000000c0d0e7389 */ /* 0x00006400000c000b */
[----:B01----:R-:W-:Y:S01]  /*2bf00*/  ENDCOLLECTIVE ;  /* 0x000000000000791b */ /* 0x003fe20003800000 */
.L_x_4764:
        /* <DEDUP_REMOVED lines=8> */
.L_x_4765:
[----:B------:R-:W-:Y:S02]  /*2bf90*/  IMAD.MOV.U32 R13, RZ, RZ, R29 ;  /* 0x000000ffff0d7224 */ /* 0x000fe400078e001d */
[----:B------:R-:W-:Y:S02]  /*2bfa0*/  IMAD.MOV.U32 R12, RZ, RZ, R0 ;  /* 0x000000ffff0c7224 */ /* 0x000fe400078e0000 */
[----:B------:R-:W-:-:S07]  /*2bfb0*/  IMAD.MOV.U32 R27, RZ, RZ, R14 ;  /* 0x000000ffff1b7224 */ /* 0x000fce00078e000e */
[----:B------:R-:W-:Y:S05]  /*2bfc0*/  WARPSYNC.COLLECTIVE R15, `(.L_x_4766) ;  /* 0x000000000f087348 */ /* 0x000fea0003c00000 */
[----:B------:R0:W1:Y:S02]  /*2bfd0*/  SHFL.IDX P6, R14, R13, R12, R11 ;  /* 0x0000000c0d0e7389 */ /* 0x00006400000c000b */
[----:B01----:R-:W-:Y:S01]  /*2bfe0*/  ENDCOLLECTIVE ;  /* 0x000000000000791b */ /* 0x003fe20003800000 */
.L_x_4766:
        /* <DEDUP_REMOVED lines=8> */
.L_x_4767:
[----:B------:R-:W-:Y:S02]  /*2c070*/  IMAD.MOV.U32 R13, RZ, RZ, R31 ;  /* 0x000000ffff0d7224 */ /* 0x000fe400078e001f */
[----:B------:R-:W-:Y:S02]  /*2c080*/  IMAD.MOV.U32 R12, RZ, RZ, R0 ;  /* 0x000000ffff0c7224 */ /* 0x000fe400078e0000 */
[----:B------:R-:W-:-:S07]  /*2c090*/  IMAD.MOV.U32 R29, RZ, RZ, R14 ;  /* 0x000000ffff1d7224 */ /* 0x000fce00078e000e */
[----:B------:R-:W-:Y:S05]  /*2c0a0*/  WARPSYNC.COLLECTIVE R15, `(.L_x_4768) ;  /* 0x000000000f087348 */ /* 0x000fea0003c00000 */
[----:B------:R0:W1:Y:S02]  /*2c0b0*/  SHFL.IDX P6, R14, R13, R12, R11 ;  /* 0x0000000c0d0e7389 */ /* 0x00006400000c000b */
[----:B01----:R-:W-:Y:S01]  /*2c0c0*/  ENDCOLLECTIVE ;  /* 0x000000000000791b */ /* 0x003fe20003800000 */
.L_x_4768:
        /* <DEDUP_REMOVED lines=8> */
.L_x_4769:
[----:B------:R-:W-:Y:S02]  /*2c150*/  IMAD.MOV.U32 R13, RZ, RZ, R33 ;  /* 0x000000ffff0d7224 */ /* 0x000fe400078e0021 */
[----:B------:R-:W-:Y:S02]  /*2c160*/  IMAD.MOV.U32 R12, RZ, RZ, R0 ;  /* 0x000000ffff0c7224 */ /* 0x000fe400078e0000 */
[----:B------:R-:W-:-:S07]  /*2c170*/  IMAD.MOV.U32 R31, RZ, RZ, R14 ;  /* 0x000000ffff1f7224 */ /* 0x000fce00078e000e */
[----:B------:R-:W-:Y:S05]  /*2c180*/  WARPSYNC.COLLECTIVE R15, `(.L_x_4770) ;  /* 0x000000000f087348 */ /* 0x000fea0003c00000 */
[----:B------:R0:W1:Y:S02]  /*2c190*/  SHFL.IDX P6, R14, R13, R12, R11 ;  /* 0x0000000c0d0e7389 */ /* 0x00006400000c000b */
[----:B01----:R-:W-:Y:S01]  /*2c1a0*/  ENDCOLLECTIVE ;  /* 0x000000000000791b */ /* 0x003fe20003800000 */
.L_x_4770:
        /* <DEDUP_REMOVED lines=8> */
.L_x_4771:
[----:B------:R-:W-:Y:S02]  /*2c230*/  IMAD.MOV.U32 R13, RZ, RZ, R35 ;  /* 0x000000ffff0d7224 */ /* 0x000fe400078e0023 */
[----:B------:R-:W-:Y:S02]  /*2c240*/  IMAD.MOV.U32 R12, RZ, RZ, R0 ;  /* 0x000000ffff0c7224 */ /* 0x000fe400078e0000 */
[----:B------:R-:W-:-:S07]  /*2c250*/  IMAD.MOV.U32 R33, RZ, RZ, R14 ;  /* 0x000000ffff217224 */ /* 0x000fce00078e000e */
[----:B------:R-:W-:Y:S05]  /*2c260*/  WARPSYNC.COLLECTIVE R15, `(.L_x_4772) ;  /* 0x000000000f087348 */ /* 0x000fea0003c00000 */
[----:B------:R0:W1:Y:S02]  /*2c270*/  SHFL.IDX P6, R14, R13, R12, R11 ;  /* 0x0000000c0d0e7389 */ /* 0x00006400000c000b */
[----:B01----:R-:W-:Y:S01]  /*2c280*/  ENDCOLLECTIVE ;  /* 0x000000000000791b */ /* 0x003fe20003800000 */
.L_x_4772:
        /* <DEDUP_REMOVED lines=8> */
.L_x_4773:
[----:B------:R-:W-:Y:S02]  /*2c310*/  IMAD.MOV.U32 R13, RZ, RZ, R37 ;  /* 0x000000ffff0d7224 */ /* 0x000fe400078e0025 */
[----:B------:R-:W-:Y:S02]  /*2c320*/  IMAD.MOV.U32 R12, RZ, RZ, R0 ;  /* 0x000000ffff0c7224 */ /* 0x000fe400078e0000 */
[----:B------:R-:W-:-:S07]  /*2c330*/  IMAD.MOV.U32 R35, RZ, RZ, R14 ;  /* 0x000000ffff237224 */ /* 0x000fce00078e000e */
[----:B------:R-:W-:Y:S05]  /*2c340*/  WARPSYNC.COLLECTIVE R15, `(.L_x_4774) ;  /* 0x000000000f087348 */ /* 0x000fea0003c00000 */
[----:B------:R0:W1:Y:S02]  /*2c350*/  SHFL.IDX P6, R14, R13, R12, R11 ;  /* 0x0000000c0d0e7389 */ /* 0x00006400000c000b */
[----:B01----:R-:W-:Y:S01]  /*2c360*/  ENDCOLLECTIVE ;  /* 0x000000000000791b */ /* 0x003fe20003800000 */
.L_x_4774:
        /* <DEDUP_REMOVED lines=8> */
.L_x_4775:
[----:B------:R-:W-:Y:S02]  /*2c3f0*/  IMAD.MOV.U32 R13, RZ, RZ, R39 ;  /* 0x000000ffff0d7224 */ /* 0x000fe400078e0027 */
[----:B------:R-:W-:Y:S02]  /*2c400*/  IMAD.MOV.U32 R12, RZ, RZ, R0 ;  /* 0x000000ffff0c7224 */ /* 0x000fe400078e0000 */
[----:B------:R-:W-:-:S07]  /*2c410*/  IMAD.MOV.U32 R37, RZ, RZ, R14 ;  /* 0x000000ffff257224 */ /* 0x000fce00078e000e */
[----:B------:R-:W-:Y:S05]  /*2c420*/  WARPSYNC.COLLECTIVE R15, `(.L_x_4776) ;  /* 0x000000000f087348 */ /* 0x000fea0003c00000 */
[----:B------:R0:W1:Y:S02]  /*2c430*/  SHFL.IDX P6, R14, R13, R12, R11 ;  /* 0x0000000c0d0e7389 */ /* 0x00006400000c000b */
[----:B01----:R-:W-:Y:S01]  /*2c440*/  ENDCOLLECTIVE ;  /* 0x000000000000791b */ /* 0x003fe20003800000 */
.L_x_4776:
        /* <DEDUP_REMOVED lines=8> */
.L_x_4777:
[----:B------:R-:W-:Y:S02]  /*2c4d0*/  IMAD.MOV.U32 R13, RZ, RZ, R41 ;  /* 0x000000ffff0d7224 */ /* 0x000fe400078e0029 */
[----:B------:R-:W-:Y:S02]  /*2c4e0*/  IMAD.MOV.U32 R12, RZ, RZ, R0 ;  /* 0x000000ffff0c7224 */ /* 0x000fe400078e0000 */
[----:B------:R-:W-:-:S07]  /*2c4f0*/  IMAD.MOV.U32 R39, RZ, RZ, R14 ;  /* 0x000000ffff277224 */ /* 0x000fce00078e000e */
[----:B------:R-:W-:Y:S05]  /*2c500*/  WARPSYNC.COLLECTIVE R15, `(.L_x_4778) ;  /* 0x000000000f087348 */ /* 0x000fea0003c00000 */
[----:B------:R0:W1:Y:S02]  /*2c510*/  SHFL.IDX P6, R14, R13, R12, R11 ;  /* 0x0000000c0d0e7389 */ /* 0x00006400000c000b */
[----:B01----:R-:W-:Y:S01]  /*2c520*/  ENDCOLLECTIVE ;  /* 0x000000000000791b */ /* 0x003fe20003800000 */
.L_x_4778:
        /* <DEDUP_REMOVED lines=8> */
.L_x_4779:
[----:B------:R-:W-:Y:S02]  /*2c5b0*/  IMAD.MOV.U32 R13, RZ, RZ, R43 ;  /* 0x000000ffff0d7224 */ /* 0x000fe400078e002b */
[----:B------:R-:W-:Y:S02]  /*2c5c0*/  IMAD.MOV.U32 R12, RZ, RZ, R0 ;  /* 0x000000ffff0c7224 */ /* 0x000fe400078e0000 */
[----:B------:R-:W-:-:S07]  /*2c5d0*/  IMAD.MOV.U32 R62, RZ, RZ, R14 ;  /* 0x000000ffff3e7224 */ /* 0x000fce00078e000e */
[----:B------:R-:W-:Y:S05]  /*2c5e0*/  WARPSYNC.COLLECTIVE R15, `(.L_x_4780) ;  /* 0x000000000f087348 */ /* 0x000fea0003c00000 */
[----:B------:R0:W1:Y:S02]  /*2c5f0*/  SHFL.IDX P6, R14, R13, R12, R11 ;  /* 0x0000000c0d0e7389 */ /* 0x00006400000c000b */
[----:B01----:R-:W-:Y:S01]  /*2c600*/  ENDCOLLECTIVE ;  /* 0x000000000000791b */ /* 0x003fe20003800000 */
.L_x_4780:
        /* <DEDUP_REMOVED lines=8> */
.L_x_4781:
[----:B------:R-:W-:Y:S02]  /*2c690*/  IMAD.MOV.U32 R13, RZ, RZ, R45 ;  /* 0x000000ffff0d7224 */ /* 0x000fe400078e002d */
[----:B------:R-:W-:Y:S02]  /*2c6a0*/  IMAD.MOV.U32 R12, RZ, RZ, R0 ;  /* 0x000000ffff0c7224 */ /* 0x000fe400078e0000 */
[----:B------:R-:W-:-:S07]  /*2c6b0*/  IMAD.MOV.U32 R64, RZ, RZ, R14 ;  /* 0x000000ffff407224 */ /* 0x000fce00078e000e */
[----:B------:R-:W-:Y:S05]  /*2c6c0*/  WARPSYNC.COLLECTIVE R15, `(.L_x_4782) ;  /* 0x000000000f087348 */ /* 0x000fea0003c00000 */
[----:B------:R0:W1:Y:S02]  /*2c6d0*/  SHFL.IDX P6, R14, R13, R12, R11 ;  /* 0x0000000c0d0e7389 */ /* 0x00006400000c000b */
[----:B01----:R-:W-:Y:S01]  /*2c6e0*/  ENDCOLLECTIVE ;  /* 0x000000000000791b */ /* 0x003fe20003800000 */
.L_x_4782:
[----:B------:R-:W-:Y:S02]  /*2c6f0*/  IMAD.MOV.U32 R13, RZ, RZ, R66 ;  /* 0x000000ffff0d7224 */ /* 0x000fe400078e0042 */
[----:B------:R-:W-:Y:S02]  /*2c700*/  IMAD.MOV.U32 R12, RZ, RZ, R3 ;  /* 0x000000ffff0c7224 */ /* 0x000fe400078e0003 */
[----:B------:R-:W-:-:S07]  /*2c710*/  IMAD.MOV.U32 R45, RZ, RZ, R14 ;  /* 0x000000ffff2d7224 */ /* 0x000fce00078e000e */
[----:B------:R-:W-:Y:S05]  /*2c720*/  WARPSYNC.COLLECTIVE R15, `(.L_x_4783) ;  /* 0x000000000f087348 */ /* 0x000fea0003c00000 */
[----:B------:R0:W1:Y:S02]  /*2c730*/  SHFL.IDX P6, R14, R13, R12, R11 ;  /* 0x0000000c0d0e7389 */ /* 0x00006400000c000b */
[----:B01----:R-:W-:Y:S01]  /*2c740*/  ENDCOLLECTIVE ;  /* 0x000000000000791b */ /* 0x003fe20003800000 */
.L_x_4783:
[----:B------:R-:W-:Y:S02]  /*2c750*/  IMAD.MOV.U32 R13, RZ, RZ, R47 ;  /* 0x000000ffff0d7224 */ /* 0x000fe400078e002f */
[----:B------:R-:W-:Y:S02]  /*2c760*/  IMAD.MOV.U32 R12, RZ, RZ, R0 ;  /* 0x000000ffff0c7224 */ /* 0x000fe400078e0000 */
[----:B------:R-:W-:-:S07]  /*2c770*/  IMAD.MOV.U32 R66, RZ, RZ, R14 ;  /* 0x000000ffff427224 */ /* 0x000fce00078e000e */
[----:B------:R-:W-:Y:S05]  /*2c780*/  WARPSYNC.COLLECTIVE R15, `(.L_x_4784) ;  /* 0x000000000f087348 */ /* 0x000fea0003c00000 */
[----:B------:R0:W1:Y:S02]  /*2c790*/  SHFL.IDX P6, R14, R13, R12, R11 ;  /* 0x0000000c0d0e7389 */ /* 0x00006400000c000b */
[----:B01----:R-:W-:Y:S01]  /*2c7a0*/  ENDCOLLECTIVE ;  /* 0x000000000000791b */ /* 0x003fe20003800000 */
.L_x_4784:
[----:B------:R-:W-:Y:S02]  /*2c7b0*/  IMAD.MOV.U32 R13, RZ, RZ, R68 ;  /* 0x000000ffff0d7224 */ /* 0x000fe400078e0044 */
[----:B------:R-:W-:Y:S02]  /*2c7c0*/  IMAD.MOV.U32 R12, RZ, RZ, R3 ;  /* 0x000000ffff0c7224 */ /* 0x000fe400078e0003 */
[----:B------:R-:W-:-:S07]  /*2c7d0*/  IMAD.MOV.U32 R47, RZ, RZ, R14 ;  /* 0x000000ffff2f7224 */ /* 0x000fce00078e000e */
[----:B------:R-:W-:Y:S05]  /*2c7e0*/  WARPSYNC.COLLECTIVE R15, `(.L_x_4785) ;  /* 0x000000000f087348 */ /* 0x000fea0003c00000 */
[----:B------:R0:W1:Y:S02]  /*2c7f0*/  SHFL.IDX P6, R14, R13, R12, R11 ;  /* 0x0000000c0d0e7389 */ /* 0x00006400000c000b */
[----:B01----:R-:W-:Y:S01]  /*2c800*/  ENDCOLLECTIVE ;  /* 0x000000000000791b */ /* 0x003fe20003800000 */
.L_x_4785:
[----:B------:R-:W-:Y:S02]  /*2c810*/  IMAD.MOV.U32 R13, RZ, RZ, R49 ;  /* 0x000000ffff0d7224 */ /* 0x000fe400078e0031 */
[----:B------:R-:W-:Y:S02]  /*2c820*/  IMAD.MOV.U32 R12, RZ, RZ, R0 ;  /* 0x000000ffff0c7224 */ /* 0x000fe400078e0000 */
[----:B------:R-:W-:-:S07]  /*2c830*/  IMAD.MOV.U32 R68, RZ, RZ, R14 ;  /* 0x000000ffff447224 */ /* 0x000fce00078e000e */
[----:B------:R-:W-:Y:S05]  /*2c840*/  WARPSYNC.COLLECTIVE R15, `(.L_x_4786) ;  /* 0x000000000f087348 */ /* 0x000fea0003c00000 */
[----:B------:R0:W1:Y:S02]  /*2c850*/  SHFL.IDX P6, R14, R13, R12, R11 ;  /* 0x0000000c0d0e7389 */ /* 0x00006400000c000b */
[----:B01----:R-:W-:Y:S01]  /*2c860*/  ENDCOLLECTIVE ;  /* 0x000000000000791b */ /* 0x003fe20003800000 */
.L_x_4786:
        /* <DEDUP_REMOVED lines=8> */
.L_x_4787:
[----:B------:R-:W-:Y:S02]  /*2c8f0*/  IMAD.MOV.U32 R13, RZ, RZ, R51 ;  /* 0x000000ffff0d7224 */ /* 0x000fe400078e0033 */
[----:B------:R-:W-:Y:S02]  /*2c900*/  IMAD.MOV.U32 R12, RZ, RZ, R0 ;  /* 0x000000ffff0c7224 */ /* 0x000fe400078e0000 */
[----:B------:R-:W-:-:S07]  /*2c910*/  IMAD.MOV.U32 R70, RZ, RZ, R14 ;  /* 0x000000ffff467224 */ /* 0x000fce00078e000e */
[----:B------:R-:W-:Y:S05]  /*2c920*/  WARPSYNC.COLLECTIVE R15, `(.L_x_4788) ;  /* 0x000000000f087348 */ /* 0x000fea0003c00000 */
[----:B------:R0:W1:Y:S02]  /*2c930*/  SHFL.IDX P6, R14, R13, R12, R11 ;  /* 0x0000000c0d0e7389 */ /* 0x00006400000c000b */
[----:B01----:R-:W-:Y:S01]  /*2c940*/  ENDCOLLECTIVE ;  /* 0x000000000000791b */ /* 0x003fe20003800000 */
.L_x_4788:
        /* <DEDUP_REMOVED lines=8> */
.L_x_4789:
[----:B------:R-:W-:Y:S02]  /*2c9d0*/  IMAD.MOV.U32 R13, RZ, RZ, R53 ;  /* 0x000000ffff0d7224 */ /* 0x000fe400078e0035 */
[----:B------:R-:W-:Y:S02]  /*2c9e0*/  IMAD.MOV.U32 R12, RZ, RZ, R0 ;  /* 0x000000ffff0c7224 */ /* 0x000fe400078e0000 */
[----:B------:R-:W-:-:S07]  /*2c9f0*/  IMAD.MOV.U32 R72, RZ, RZ, R14 ;  /* 0x000000ffff487224 */ /* 0x000fce00078e000e */
[----:B------:R-:W-:Y:S05]  /*2ca00*/  WARPSYNC.COLLECTIVE R15, `(.L_x_4790) ;  /* 0x000000000f087348 */ /* 0x000fea0003c00000 */
[----:B------:R0:W1:Y:S02]  /*2ca10*/  SHFL.IDX P6, R14, R13, R12, R11 ;  /* 0x0000000c0d0e7389 */ /* 0x00006400000c000b */
[----:B01----:R-:W-:Y:S01]  /*2ca20*/  ENDCOLLECTIVE ;  /* 0x000000000000791b */ /* 0x003fe20003800000 */
.L_x_4790:
        /* <DEDUP_REMOVED lines=8> */
.L_x_4791:
[----:B------:R-:W-:Y:S02]  /*2cab0*/  IMAD.MOV.U32 R13, RZ, RZ, R55 ;  /* 0x000000ffff0d7224 */ /* 0x000fe400078e0037 */
[----:B------:R-:W-:Y:S02]  /*2cac0*/  IMAD.MOV.U32 R12, RZ, RZ, R0 ;  /* 0x000000ffff0c7224 */ /* 0x000fe400078e0000 */
[----:B------:R-:W-:-:S07]  /*2cad0*/  IMAD.MOV.U32 R74, RZ, RZ, R14 ;  /* 0x000000ffff4a7224 */ /* 0x000fce00078e000e */
[----:B------:R-:W-:Y:S05]  /*2cae0*/  WARPSYNC.COLLECTIVE R15, `(.L_x_4792) ;  /* 0x000000000f087348 */ /* 0x000fea0003c00000 */
[----:B------:R0:W1:Y:S02]  /*2caf0*/  SHFL.IDX P6, R14, R13, R12, R11 ;  /* 0x0000000c0d0e7389 */ /* 0x00006400000c000b */
[----:B01----:R-:W-:Y:S01]  /*2cb00*/  ENDCOLLECTIVE ;  /* 0x000000000000791b */ /* 0x003fe20003800000 */
.L_x_4792:
        /* <DEDUP_REMOVED lines=8> */
.L_x_4793:
[----:B------:R-:W-:Y:S02]  /*2cb90*/  IMAD.MOV.U32 R13, RZ, RZ, R57 ;  /* 0x000000ffff0d7224 */ /* 0x000fe400078e0039 */
[----:B------:R-:W-:Y:S02]  /*2cba0*/  IMAD.MOV.U32 R12, RZ, RZ, R0 ;  /* 0x000000ffff0c7224 */ /* 0x000fe400078e0000 */
[----:B------:R-:W-:-:S07]  /*2cbb0*/  IMAD.MOV.U32 R76, RZ, RZ, R14 ;  /* 0x000000ffff4c7224 */ /* 0x000fce00078e000e */
[----:B------:R-:W-:Y:S05]  /*2cbc0*/  WARPSYNC.COLLECTIVE R15, `(.L_x_4794) ;  /* 0x000000000f087348 */ /* 0x000fea0003c00000 */
[----:B------:R0:W1:Y:S02]  /*2cbd0*/  SHFL.IDX P6, R14, R13, R12, R11 ;  /* 0x0000000c0d0e7389 */ /* 0x00006400000c000b */
[----:B01----:R-:W-:Y:S01]  /*2cbe0*/  ENDCOLLECTIVE ;  /* 0x000000000000791b */ /* 0x003fe20003800000 */
.L_x_4794:
[----:B------:R-:W-:Y:S01]  /*2cbf0*/  SEL R41, R55, R76, P0 ;  /* 0x0000004c37297207 */ /* 0x000fe20000000000 */
[----:B------:R-:W-:Y:S02]  /*2cc00*/  IMAD.MOV.U32 R13, RZ, RZ, R78 ;  /* 0x000000ffff0d7224 */ /* 0x000fe400078e004e */
[----:B------:R-:W-:Y:S02]  /*2cc10*/  IMAD.MOV.U32 R12, RZ, RZ, R3 ;  /* 0x000000ffff0c7224 */ /* 0x000fe400078e0003 */
[----:B------:R-:W-:-:S07]  /*2cc20*/  IMAD.MOV.U32 R57, RZ, RZ, R14 ;  /* 0x000000ffff397224 */ /* 0x000fce00078e000e */
[----:B------:R-:W-:Y:S05]  /*2cc30*/  WARPSYNC.COLLECTIVE R15, `(.L_x_4795) ;  /* 0x000000000f087348 */ /* 0x000fea0003c00000 */
[----:B------:R0:W1:Y:S02]  /*2cc40*/  SHFL.IDX P6, R14, R13, R12, R11 ;  /* 0x0000000c0d0e7389 */ /* 0x00006400000c000b */
[----:B01----:R-:W-:Y:S01]  /*2cc50*/  ENDCOLLECTIVE ;  /* 0x000000000000791b */ /* 0x003fe20003800000 */
.L_x_4795:
[----:B------:R-:W-:Y:S02]  /*2cc60*/  IMAD.MOV.U32 R13, RZ, RZ, R59 ;  /* 0x000000ffff0d7224 */ /* 0x000fe400078e003b */
[----:B------:R-:W-:Y:S02]  /*2cc70*/  IMAD.MOV.U32 R12, RZ, RZ, R0 ;  /* 0x000000ffff0c7224 */ /* 0x000fe400078e0000 */
[----:B------:R-:W-:-:S07]  /*2cc80*/  IMAD.MOV.U32 R78, RZ, RZ, R14 ;  /* 0x000000ffff4e7224 */ /* 0x000fce00078e000e */
[----:B------:R-:W-:Y:S05]  /*2cc90*/  WARPSYNC.COLLECTIVE R15, `(.L_x_4796) ;  /* 0x000000000f087348 */ /* 0x000fea0003c00000 */
[----:B------:R0:W1:Y:S02]  /*2cca0*/  SHFL.IDX P6, R14, R13, R12, R11 ;  /* 0x0000000c0d0e7389 */ /* 0x00006400000c000b */
[----:B01----:R-:W-:Y:S01]  /*2ccb0*/  ENDCOLLECTIVE ;  /* 0x000000000000791b */ /* 0x003fe20003800000 */
.L_x_4796:
[----:B------:R-:W-:Y:S01]  /*2ccc0*/  SEL R47, R78, R57, P0 ;  /* 0x000000394e2f7207 */ /* 0x000fe20000000000 */
[----:B------:R-:W-:Y:S02]  /*2ccd0*/  IMAD.MOV.U32 R13, RZ, RZ, R80 ;  /* 0x000000ffff0d7224 */ /* 0x000fe400078e0050 */
[----:B------:R-:W-:Y:S02]  /*2cce0*/  IMAD.MOV.U32 R12, RZ, RZ, R3 ;  /* 0x000000ffff0c7224 */ /* 0x000fe400078e0003 */
[----:B------:R-:W-:-:S07]  /*2ccf0*/  IMAD.MOV.U32 R59, RZ, RZ, R14 ;  /* 0x000000ffff3b7224 */ /* 0x000fce00078e000e */
[----:B------:R-:W-:Y:S05]  /*2cd00*/  WARPSYNC.COLLECTIVE R15, `(.L_x_4797) ;  /* 0x000000000f087348 */ /* 0x000fea0003c00000 */
[----:B------:R0:W1:Y:S02]  /*2cd10*/  SHFL.IDX P6, R14, R13, R12, R11 ;  /* 0x0000000c0d0e7389 */ /* 0x00006400000c000b */
[----:B01----:R-:W-:Y:S01]  /*2cd20*/  ENDCOLLECTIVE ;  /* 0x000000000000791b */ /* 0x003fe20003800000 */
.L_x_4797:
[----:B------:R-:W-:Y:S02]  /*2cd30*/  IMAD.MOV.U32 R13, RZ, RZ, R63 ;  /* 0x000000ffff0d7224 */ /* 0x000fe400078e003f */
[----:B------:R-:W-:Y:S02]  /*2cd40*/  IMAD.MOV.U32 R12, RZ, RZ, R0 ;  /* 0x000000ffff0c7224 */ /* 0x000fe400078e0000 */
[----:B------:R-:W-:-:S07]  /*2cd50*/  IMAD.MOV.U32 R80, RZ, RZ, R14 ;  /* 0x000000ffff507224 */ /* 0x000fce00078e000e */
[----:B------:R-:W-:Y:S05]  /*2cd60*/  WARPSYNC.COLLECTIVE R15, `(.L_x_4798) ;  /* 0x000000000f087348 */ /* 0x000fea0003c00000 */
[----:B------:R0:W1:Y:S02]  /*2cd70*/  SHFL.IDX P6, R14, R13, R12, R11 ;  /* 0x0000000c0d0e7389 */ /* 0x00006400000c000b */
[----:B01----:R-:W-:Y:S01]  /*2cd80*/  ENDCOLLECTIVE ;  /* 0x000000000000791b */ /* 0x003fe20003800000 */
.L_x_4798:
        /* <DEDUP_REMOVED lines=8> */
.L_x_4799:
[----:B------:R-:W-:Y:S02]  /*2ce10*/  IMAD.MOV.U32 R13, RZ, RZ, R65 ;  /* 0x000000ffff0d7224 */ /* 0x000fe400078e0041 */
[----:B------:R-:W-:Y:S02]  /*2ce20*/  IMAD.MOV.U32 R12, RZ, RZ, R0 ;  /* 0x000000ffff0c7224 */ /* 0x000fe400078e0000 */
[----:B------:R-:W-:Y:S02]  /*2ce30*/  IMAD.MOV.U32 R0, RZ, RZ, RZ ;  /* 0x000000ffff007224 */ /* 0x000fe400078e00ff */
[----:B------:R-:W-:-:S07]  /*2ce40*/  IMAD.MOV.U32 R82, RZ, RZ, R14 ;  /* 0x000000ffff527224 */ /* 0x000fce00078e000e */
[----:B------:R-:W-:Y:S05]  /*2ce50*/  WARPSYNC.COLLECTIVE R15, `(.L_x_4800) ;  /* 0x000000000f087348 */ /* 0x000fea0003c00000 */
[----:B------:R0:W1:Y:S02]  /*2ce60*/  SHFL.IDX P6, R14, R13, R12, R11 ;  /* 0x0000000c0d0e7389 */ /* 0x00006400000c000b */
[----:B01----:R-:W-:Y:S01]  /*2ce70*/  ENDCOLLECTIVE ;  /* 0x000000000000791b */ /* 0x003fe20003800000 */
.L_x_4800:
[----:B------:R-:W-:Y:S01]  /*2ce80*/  SEL R53, R63, R82, P0 ;  /* 0x000000523f357207 */ /* 0x000fe20000000000 */
[----:B------:R-:W-:Y:S02]  /*2ce90*/  IMAD.MOV.U32 R13, RZ, RZ, R84 ;  /* 0x000000ffff0d7224 */ /* 0x000fe400078e0054 */
[----:B------:R-:W-:Y:S02]  /*2cea0*/  IMAD.MOV.U32 R12, RZ, RZ, R3 ;  /* 0x000000ffff0c7224 */ /* 0x000fe400078e0003 */
[----:B------:R-:W-:-:S07]  /*2ceb0*/  IMAD.MOV.U32 R65, RZ, RZ, R14 ;  /* 0x000000ffff417224 */ /* 0x000fce00078e000e */
[----:B------:R-:W-:Y:S05]  /*2cec0*/  WARPSYNC.COLLECTIVE R15, `(.L_x_4801) ;  /* 0x000000000f087348 */ /* 0x000fea0003c00000 */
[----:B------:R0:W1:Y:S02]  /*2ced0*/  SHFL.IDX P6, R14, R13, R12, R11 ;  /* 0x0000000c0d0e7389 */ /* 0x00006400000c000b */
[----:B01----:R-:W-:Y:S01]  /*2cee0*/  ENDCOLLECTIVE ;  /* 0x000000000000791b */ /* 0x003fe20003800000 */
.L_x_4801:
        /* <DEDUP_REMOVED lines=11> */
.L_x_4566:
[----:B------:R-:W-:Y:S02]  /*2cfa0*/  IMAD.MOV.U32 R13, RZ, RZ, R3 ;  /* 0x000000ffff0d7224 */ /* 0x000fe400078e0003 */
[----:B------:R-:W-:Y:S02]  /*2cfb0*/  IMAD.MOV.U32 R12, RZ, RZ, RZ ;  /* 0x000000ffff0c7224 */ /* 0x000fe400078e00ff */
[----:B------:R-:W-:Y:S02]  /*2cfc0*/  IMAD.MOV.U32 R11, RZ, RZ, 0x181f ;  /* 0x0000181fff0b7424 */ /* 0x000fe400078e00ff */
[----:B------:R-:W-:-:S07]  /*2cfd0*/  IMAD.MOV.U32 R15, RZ, RZ, -0x1 ;  /* 0xffffffffff0f7424 */ /* 0x000fce00078e00ff */
[----:B-1----:R-:W-:Y:S05]  /*2cfe0*/  WARPSYNC.COLLECTIVE R15, `(.L_x_4803) ;  /* 0x000000000f087348 */ /* 0x002fea0003c00000 */
[----:B------:R0:W2:Y:S02]  /*2cff0*/  SHFL.IDX P6, R14, R13, R12, R11 ;  /* 0x0000000c0d0e7389 */ /* 0x0000a400000c000b */
[----:B012---:R-:W-:Y:S01]  /*2d000*/  ENDCOLLECTIVE ;  /* 0x000000000000791b */ /* 0x007fe20003800000 */
.L_x_4803:
[----:B------:R-:W-:Y:S02]  /*2d010*/  IMAD.MOV.U32 R13, RZ, RZ, R2 ;  /* 0x000000ffff0d7224 */ /* 0x000fe400078e0002 */
[----:B------:R-:W-:-:S07]  /*2d020*/  IMAD.MOV.U32 R0, RZ, RZ, R14 ;  /* 0x000000ffff007224 */ /* 0x000fce00078e000e */
[----:B------:R-:W-:Y:S05]  /*2d030*/  WARPSYNC.COLLECTIVE R15, `(.L_x_4804) ;  /* 0x000000000f087348 */ /* 0x000fea0003c00000 */
[----:B------:R0:W1:Y:S02]  /*2d040*/  SHFL.IDX P6, R14, R13, R12, R11 ;  /* 0x0000000c0d0e7389 */ /* 0x00006400000c000b */
[----:B01----:R-:W-:Y:S01]  /*2d050*/  ENDCOLLECTIVE ;  /* 0x000000000000791b */ /* 0x003fe20003800000 */
.L_x_4804:
[----:B------:R-:W-:Y:S05]  /*2d060*/  BRA `(.L_x_4805) ;  /* 0xffffff5400e47947 */ /* 0x000fea000383ffff */
.L_x_4569:
        /* <DEDUP_REMOVED lines=8> */
.L_x_4807:
[----:B------:R-:W-:Y:S05]  /*2d0f0*/  BSYNC B1 ;  /* 0x0000000000017941 */ /* 0x000fea0003800000 */
.L_x_4806:
        /* <DEDUP_REMOVED lines=8> */
.L_x_4808:
[----:B------:R-:W-:Y:S05]  /*2d180*/  BRA `(.L_x_4809) ;  /* 0xffffff5800047947 */ /* 0x000fea000383ffff */
.L_x_4572:
        /* <DEDUP_REMOVED lines=8> */
.L_x_4811:
[----:B------:R-:W-:Y:S05]  /*2d210*/  BSYNC B1 ;  /* 0x0000000000017941 */ /* 0x000fea0003800000 */
.L_x_4810:
        /* <DEDUP_REMOVED lines=8> */
.L_x_4812:
[----:B------:R-:W-:Y:S05]  /*2d2a0*/  BRA `(.L_x_4813) ;  /* 0xffffff5800207947 */ /* 0x000fea000383ffff */
.L_x_4575:
        /* <DEDUP_REMOVED lines=8> */
.L_x_4815:
[----:B------:R-:W-:Y:S05]  /*2d330*/  BSYNC B1 ;  /* 0x0000000000017941 */ /* 0x000fea0003800000 */
.L_x_4814:
        /* <DEDUP_REMOVED lines=8> */
.L_x_4816:
[----:B------:R-:W-:Y:S05]  /*2d3c0*/  BRA `(.L_x_4817) ;  /* 0xffffff58003c7947 */ /* 0x000fea000383ffff */
.L_x_4600:
        /* <DEDUP_REMOVED lines=11> */
.L_x_4819:
[----:B------:R-:W-:Y:S05]  /*2d480*/  BSYNC B1 ;  /* 0x0000000000017941 */ /* 0x000fea0003800000 */
.L_x_4818:
[----:B------:R-:W-:Y:S05]  /*2d490*/  BRA `(.L_x_4820) ;  /* 0xffffff7400187947 */ /* 0x000fea000383ffff */
.L_x_4602:
[----:B------:R-:W-:Y:S01]  /*2d4a0*/  BSSY B1, `(.L_x_4821) ;  /* 0x0000006000017945 */ /* 0x000fe20003800000 */
[----:B------:R-:W-:-:S07]  /*2d4b0*/  IMAD.MOV.U32 R15, RZ, RZ, -0x1 ;  /* 0xffffffffff0f7424 */ /* 0x000fce00078e00ff */
[----:B01----:R-:W-:Y:S05]  /*2d4c0*/  WARPSYNC.COLLECTIVE R15, `(.L_x_4822) ;  /* 0x000000000f0c7348 */ /* 0x003fea0003c00000 */
[----:B------:R-:W-:Y:S02]  /*2d4d0*/  ELECT P6, UR62, PT ;  /* 0x00000000003e782f */ /* 0x000fe400038c0000 */
[----:B------:R-:W-:Y:S01]  /*2d4e0*/  MOV R14, UR62 ;  /* 0x0000003e000e7c02 */ /* 0x000fe20008000f00 */
[----:B01----:R-:W-:Y:S10]  /*2d4f0*/  ENDCOLLECTIVE ;  /* 0x000000000000791b */ /* 0x003ff40003800000 */
.L_x_4822:
[----:B------:R-:W-:Y:S05]  /*2d500*/  BSYNC B1 ;  /* 0x0000000000017941 */ /* 0x000fea0003800000 */
.L_x_4821:
[----:B------:R-:W-:Y:S05]  /*2d510*/  BRA `(.L_x_4601) ;  /* 0xffffff7400107947 */ /* 0x000fea000383ffff */
.L_x_4604:
[----:B-1----:R-:W2:Y:S02]  /*2d520*/  LDL R5, [R1] ;  /* 0x0000000001057983 */ /* 0x002ea40000100800 */
[----:B--2---:R1:W2:Y:S02]  /*2d530*/  SYNCS.PHASECHK.TRANS64.TRYWAIT P0, [R5+URZ+0x2a820], R4 ;  /* 0x02a82004050075a7 */ /* 0x0042a4000800017f */
[----:B--2---:R-:W-:Y:S05]  /*2d540*/  @!P0 NANOSLEEP.SYNCS 0x989680 ;  /* 0x009896800000895d */ /* 0x004fea0003900000 */
[----:B------:R-:W2:Y:S02]  /*2d550*/  @!P0 SYNCS.PHASECHK.TRANS64 P0, [R5+URZ+0x2a820], R4 ;  /* 0x02a82004050085a7 */ /* 0x000ea4000800007f */
[----:B--2---:R-:W-:Y:S05]  /*2d560*/  @!P0 BRA `(.L_x_4604) ;  /* 0xfffffffc00ec8947 */ /* 0x004fea000383ffff */
[----:B------:R-:W-:Y:S05]  /*2d570*/  BRA `(.L_x_4823) ;  /* 0xffffff7400207947 */ /* 0x000fea000383ffff */
.L_x_4608:
[----:B-1----:R1:W2:Y:S02]  /*2d580*/  SYNCS.PHASECHK.TRANS64.TRYWAIT P0, [R7+URZ+0x2a8a0], R10 ;  /* 0x02a8a00a070075a7 */ /* 0x0022a4000800017f */
[----:B--2---:R-:W-:Y:S05]  /*2d590*/  @!P0 NANOSLEEP.SYNCS 0x989680 ;  /* 0x009896800000895d */ /* 0x004fea0003900000 */
[----:B------:R-:W2:Y:S02]  /*2d5a0*/  @!P0 SYNCS.PHASECHK.TRANS64 P0, [R7+URZ+0x2a8a0], R10 ;  /* 0x02a8a00a070085a7 */ /* 0x000ea4000800007f */
[----:B--2---:R-:W-:Y:S05]  /*2d5b0*/  @!P0 BRA `(.L_x_4608) ;  /* 0xfffffffc00f08947 */ /* 0x004fea000383ffff */
[----:B------:R-:W-:Y:S05]  /*2d5c0*/  BRA `(.L_x_4824) ;  /* 0xffffff7400487947 */ /* 0x000fea000383ffff */
.L_x_4615:
[----:B--2---:R2:W3:Y:S02]  /*2d5d0*/  SYNCS.PHASECHK.TRANS64.TRYWAIT P0, [R7+URZ+0x2a8c0], R10 ;  /* 0x02a8c00a070075a7 */ /* 0x0044e4000800017f */
[----:B---3--:R-:W-:Y:S05]  /*2d5e0*/  @!P0 NANOSLEEP.SYNCS 0x989680 ;  /* 0x009896800000895d */ /* 0x008fea0003900000 */
[----:B------:R-:W3:Y:S02]  /*2d5f0*/  @!P0 SYNCS.PHASECHK.TRANS64 P0, [R7+URZ+0x2a8c0], R10 ;  /* 0x02a8c00a070085a7 */ /* 0x000ee4000800007f */
[----:B---3--:R-:W-:Y:S05]  /*2d600*/  @!P0 BRA `(.L_x_4615) ;  /* 0xfffffffc00f08947 */ /* 0x008fea000383ffff */
[----:B------:R-:W-:Y:S05]  /*2d610*/  BRA `(.L_x_4825) ;  /* 0xffffff78004c7947 */ /* 0x000fea000383ffff */
.L_x_4624:
[----:B-1----:R1:W2:Y:S02]  /*2d620*/  SYNCS.PHASECHK.TRANS64.TRYWAIT P1, [R8+URZ+0x2a8a0], R7 ;  /* 0x02a8a007080075a7 */ /* 0x0022a4000802017f */
[----:B--2---:R-:W-:Y:S05]  /*2d630*/  @!P1 NANOSLEEP.SYNCS 0x989680 ;  /* 0x009896800000995d */ /* 0x004fea0003900000 */
[----:B------:R-:W2:Y:S02]  /*2d640*/  @!P1 SYNCS.PHASECHK.TRANS64 P1, [R8+URZ+0x2a8a0], R7 ;  /* 0x02a8a007080095a7 */ /* 0x000ea4000802007f */
[----:B--2---:R-:W-:Y:S05]  /*2d650*/  @!P1 BRA `(.L_x_4624) ;  /* 0xfffffffc00f09947 */ /* 0x004fea000383ffff */
[----:B------:R-:W-:Y:S05]  /*2d660*/  BRA `(.L_x_4826) ;  /* 0xffffff7c009c7947 */ /* 0x000fea000383ffff */
.L_x_4631:
[----:B--2---:R2:W3:Y:S02]  /*2d670*/  SYNCS.PHASECHK.TRANS64.TRYWAIT P1, [R8+URZ+0x2a8c0], R7 ;  /* 0x02a8c007080075a7 */ /* 0x0044e4000802017f */
[----:B---3--:R-:W-:Y:S05]  /*2d680*/  @!P1 NANOSLEEP.SYNCS 0x989680 ;  /* 0x009896800000995d */ /* 0x008fea0003900000 */
[----:B------:R-:W3:Y:S02]  /*2d690*/  @!P1 SYNCS.PHASECHK.TRANS64 P1, [R8+URZ+0x2a8c0], R7 ;  /* 0x02a8c007080095a7 */ /* 0x000ee4000802007f */
[----:B---3--:R-:W-:Y:S05]  /*2d6a0*/  @!P1 BRA `(.L_x_4631) ;  /* 0xfffffffc00f09947 */ /* 0x008fea000383ffff */
[----:B------:R-:W-:Y:S05]  /*2d6b0*/  BRA `(.L_x_4827) ;  /* 0xffffff80009c7947 */ /* 0x000fea000383ffff */
.L_x_4656:
        /* <DEDUP_REMOVED lines=11> */
.L_x_4829:
[----:B------:R-:W-:Y:S05]  /*2d770*/  BSYNC B0 ;  /* 0x0000000000007941 */ /* 0x000fea0003800000 */
.L_x_4828:
[----:B------:R-:W-:Y:S05]  /*2d780*/  BRA `(.L_x_4830) ;  /* 0xffffff9000b87947 */ /* 0x000fea000383ffff */
.L_x_4658:
[----:B------:R-:W-:Y:S01]  /*2d790*/  BSSY B0, `(.L_x_4831) ;  /* 0x0000006000007945 */ /* 0x000fe20003800000 */
[----:B------:R-:W-:-:S07]  /*2d7a0*/  IMAD.MOV.U32 R15, RZ, RZ, -0x1 ;  /* 0xffffffffff0f7424 */ /* 0x000fce00078e00ff */
[----:B012---:R-:W-:Y:S05]  /*2d7b0*/  WARPSYNC.COLLECTIVE R15, `(.L_x_4832) ;  /* 0x000000000f0c7348 */ /* 0x007fea0003c00000 */
[----:B------:R-:W-:Y:S02]  /*2d7c0*/  ELECT P6, UR62, PT ;  /* 0x00000000003e782f */ /* 0x000fe400038c0000 */
[----:B------:R-:W-:Y:S01]  /*2d7d0*/  MOV R14, UR62 ;  /* 0x0000003e000e7c02 */ /* 0x000fe20008000f00 */
[----:B012---:R-:W-:Y:S10]  /*2d7e0*/  ENDCOLLECTIVE ;  /* 0x000000000000791b */ /* 0x007ff40003800000 */
.L_x_4832:
[----:B------:R-:W-:Y:S05]  /*2d7f0*/  BSYNC B0 ;  /* 0x0000000000007941 */ /* 0x000fea0003800000 */
.L_x_4831:
[----:B------:R-:W-:Y:S05]  /*2d800*/  BRA `(.L_x_4833) ;  /* 0xffffff9000c07947 */ /* 0x000fea000383ffff */
.L_x_4660:
[----:B-1----:R1:W2:Y:S02]  /*2d810*/  SYNCS.PHASECHK.TRANS64.TRYWAIT P0, [R0+URZ+0x2a880], R3 ;  /* 0x02a88003000075a7 */ /* 0x0022a4000800017f */
[----:B--2---:R-:W-:Y:S05]  /*2d820*/  @!P0 NANOSLEEP.SYNCS 0x989680 ;  /* 0x009896800000895d */ /* 0x004fea0003900000 */
[----:B------:R-:W2:Y:S02]  /*2d830*/  @!P0 SYNCS.PHASECHK.TRANS64 P0, [R0+URZ+0x2a880], R3 ;  /* 0x02a88003000085a7 */ /* 0x000ea4000800007f */
[----:B--2---:R-:W-:Y:S05]  /*2d840*/  @!P0 BRA `(.L_x_4660) ;  /* 0xfffffffc00f08947 */ /* 0x004fea000383ffff */
[----:B------:R-:W-:Y:S05]  /*2d850*/  BRA `(.L_x_4834) ;  /* 0xffffff9400347947 */ /* 0x000fea000383ffff */
.L_x_4662:
[----:B--2---:R2:W3:Y:S02]  /*2d860*/  SYNCS.PHASECHK.TRANS64.TRYWAIT P0, [R0+URZ+0x2a840], R3 ;  /* 0x02a84003000075a7 */ /* 0x0044e4000800017f */
[----:B---3--:R-:W-:Y:S05]  /*2d870*/  @!P0 NANOSLEEP.SYNCS 0x989680 ;  /* 0x009896800000895d */ /* 0x008fea0003900000 */
[----:B------:R-:W3:Y:S02]  /*2d880*/  @!P0 SYNCS.PHASECHK.TRANS64 P0, [R0+URZ+0x2a840], R3 ;  /* 0x02a84003000085a7 */ /* 0x000ee4000800007f */
[----:B---3--:R-:W-:Y:S05]  /*2d890*/  @!P0 BRA `(.L_x_4662) ;  /* 0xfffffffc00f08947 */ /* 0x008fea000383ffff */
[----:B------:R-:W-:Y:S05]  /*2d8a0*/  BRA `(.L_x_4835) ;  /* 0xffffff9400b87947 */ /* 0x000fea000383ffff */
.L_x_4666:
[----:B------:R-:W2:Y:S01]  /*2d8b0*/  LDL.LU R11, [R1+0x48] ;  /* 0x00004800010b7983 */ /* 0x000ea20000300800 */
[----:B------:R-:W-:Y:S02]  /*2d8c0*/  IMAD.MOV.U32 R5, RZ, RZ, R12 ;  /* 0x000000ffff057224 */ /* 0x000fe400078e000c */
[----:B------:R-:W-:Y:S02]  /*2d8d0*/  IMAD.MOV.U32 R13, RZ, RZ, R3 ;  /* 0x000000ffff0d7224 */ /* 0x000fe400078e0003 */
[----:B------:R-:W-:Y:S02]  /*2d8e0*/  IMAD.MOV.U32 R12, RZ, RZ, RZ ;  /* 0x000000ffff0c7224 */ /* 0x000fe400078e00ff */
[----:B------:R-:W-:Y:S02]  /*2d8f0*/  IMAD.MOV.U32 R15, RZ, RZ, -0x1 ;  /* 0xffffffffff0f7424 */ /* 0x000fe400078e00ff */
        /* <DEDUP_REMOVED lines=8> */
.L_x_4836:
[----:B------:R-:W-:Y:S02]  /*2d980*/  IMAD.MOV.U32 R13, RZ, RZ, R4 ;  /* 0x000000ffff0d7224 */ /* 0x000fe400078e0004 */
[----:B------:R-:W-:-:S07]  /*2d990*/  IMAD.MOV.U32 R6, RZ, RZ, R14 ;  /* 0x000000ffff067224 */ /* 0x000fce00078e000e */
[----:B------:R-:W-:Y:S05]  /*2d9a0*/  WARPSYNC.COLLECTIVE R15, `(.L_x_4837) ;  /* 0x000000000f087348 */ /* 0x000fea0003c00000 */
[----:B------:R0:W1:Y:S02]  /*2d9b0*/  SHFL.IDX P6, R14, R13, R12, R11 ;  /* 0x0000000c0d0e7389 */ /* 0x00006400000c000b */
[----:B01----:R-:W-:Y:S01]  /*2d9c0*/  ENDCOLLECTIVE ;  /* 0x000000000000791b */ /* 0x003fe20003800000 */
.L_x_4837:
[----:B------:R-:W-:Y:S02]  /*2d9d0*/  IMAD.MOV.U32 R13, RZ, RZ, R3 ;  /* 0x000000ffff0d7224 */ /* 0x000fe400078e0003 */
[----:B------:R-:W-:Y:S02]  /*2d9e0*/  IMAD.MOV.U32 R12, RZ, RZ, 0x1 ;  /* 0x00000001ff0c7424 */ /* 0x000fe400078e00ff */
[----:B------:R-:W-:-:S07]  /*2d9f0*/  IMAD.MOV.U32 R7, RZ, RZ, R14 ;  /* 0x000000ffff077224 */ /* 0x000fce00078e000e */
[----:B------:R-:W-:Y:S05]  /*2da00*/  WARPSYNC.COLLECTIVE R15, `(.L_x_4838) ;  /* 0x000000000f087348 */ /* 0x000fea0003c00000 */
[----:B------:R0:W1:Y:S02]  /*2da10*/  SHFL.IDX P6, R14, R13, R12, R11 ;  /* 0x0000000c0d0e7389 */ /* 0x00006400000c000b */
[----:B01----:R-:W-:Y:S01]  /*2da20*/  ENDCOLLECTIVE ;  /* 0x000000000000791b */ /* 0x003fe20003800000 */
.L_x_4838:
        /* <DEDUP_REMOVED lines=17> */
.L_x_4839:
[----:B------:R-:W-:Y:S02]  /*2db40*/  IMAD.MOV.U32 R13, RZ, RZ, R3 ;  /* 0x000000ffff0d7224 */ /* 0x000fe400078e0003 */
[----:B------:R-:W-:Y:S02]  /*2db50*/  IMAD.MOV.U32 R12, RZ, RZ, 0x2 ;  /* 0x00000002ff0c7424 */ /* 0x000fe400078e00ff */
[----:B------:R-:W-:-:S07]  /*2db60*/  IMAD.MOV.U32 R5, RZ, RZ, R14 ;  /* 0x000000ffff057224 */ /* 0x000fce00078e000e */
[----:B------:R-:W-:Y:S05]  /*2db70*/  WARPSYNC.COLLECTIVE R15, `(.L_x_4840) ;  /* 0x000000000f087348 */ /* 0x000fea0003c00000 */
[----:B------:R0:W1:Y:S02]  /*2db80*/  SHFL.IDX P6, R14, R13, R12, R11 ;  /* 0x0000000c0d0e7389 */ /* 0x00006400000c000b */
[----:B01----:R-:W-:Y:S01]  /*2db90*/  ENDCOLLECTIVE ;  /* 0x000000000000791b */ /* 0x003fe20003800000 */
.L_x_4840:
        /* <DEDUP_REMOVED lines=17> */
.L_x_4841:
[----:B------:R-:W-:Y:S02]  /*2dcb0*/  IMAD.MOV.U32 R13, RZ, RZ, R3 ;  /* 0x000000ffff0d7224 */ /* 0x000fe400078e0003 */
[----:B------:R-:W-:Y:S02]  /*2dcc0*/  IMAD.MOV.U32 R12, RZ, RZ, 0x3 ;  /* 0x00000003ff0c7424 */ /* 0x000fe400078e00ff */
[----:B------:R-:W-:-:S07]  /*2dcd0*/  IMAD.MOV.U32 R5, RZ, RZ, R14 ;  /* 0x000000ffff057224 */ /* 0x000fce00078e000e */
[----:B------:R-:W-:Y:S05]  /*2dce0*/  WARPSYNC.COLLECTIVE R15, `(.L_x_4842) ;  /* 0x000000000f087348 */ /* 0x000fea0003c00000 */
[----:B------:R0:W1:Y:S02]  /*2dcf0*/  SHFL.IDX P6, R14, R13, R12, R11 ;  /* 0x0000000c0d0e7389 */ /* 0x00006400000c000b */
[----:B01----:R-:W-:Y:S01]  /*2dd00*/  ENDCOLLECTIVE ;  /* 0x000000000000791b */ /* 0x003fe20003800000 */
.L_x_4842:
        /* <DEDUP_REMOVED lines=14> */
.L_x_4843:
[----:B------:R-:W-:Y:S01]  /*2ddf0*/  @!PT LDS RZ, [RZ] ;  /* 0x00000000fffff984 */ /* 0x000fe20000000800 */
[----:B------:R-:W-:Y:S01]  /*2de00*/  @!PT LDS RZ, [RZ] ;  /* 0x00000000fffff984 */ /* 0x000fe20000000800 */
[----:B------:R-:W-:Y:S01]  /*2de10*/  @!PT LDS RZ, [RZ] ;  /* 0x00000000fffff984 */ /* 0x000fe20000000800 */
[----:B------:R0:W-:Y:S01]  /*2de20*/  @!P3 LDGSTS.E.BYPASS.LTC128B.128 [R8+0x1d400], desc[UR40][R6.64+0x80], !P2 ;  /* 0x1d4000800608bfae */ /* 0x0001e2000d101d68 */
[----:B------:R-:W-:Y:S01]  /*2de30*/  IMAD.MOV.U32 R3, RZ, RZ, R14 ;  /* 0x000000ffff037224 */ /* 0x000fe200078e000e */
[----:B------:R-:W-:Y:S06]  /*2de40*/  BRA `(.L_x_4844) ;  /* 0xffffff9c00147947 */ /* 0x000fec000383ffff */
.L_x_4671:
[----:B-1----:R-:W3:Y:S02]  /*2de50*/  LDL R2, [R1] ;  /* 0x0000000001027983 */ /* 0x002ee40000100800 */
[----:B---3--:R1:W3:Y:S02]  /*2de60*/  SYNCS.PHASECHK.TRANS64.TRYWAIT P0, [R2+URZ+0x2a820], R0 ;  /* 0x02a82000020075a7 */ /* 0x0082e4000800017f */
[----:B---3--:R-:W-:Y:S05]  /*2de70*/  @!P0 NANOSLEEP.SYNCS 0x989680 ;  /* 0x009896800000895d */ /* 0x008fea0003900000 */
[----:B------:R-:W3:Y:S02]  /*2de80*/  @!P0 SYNCS.PHASECHK.TRANS64 P0, [R2+URZ+0x2a820], R0 ;  /* 0x02a82000020085a7 */ /* 0x000ee4000800007f */
[----:B---3--:R-:W-:Y:S05]  /*2de90*/  @!P0 BRA `(.L_x_4671) ;  /* 0xfffffffc00ec8947 */ /* 0x008fea000383ffff */
[----:B------:R-:W-:Y:S05]  /*2dea0*/  BRA `(.L_x_4845) ;  /* 0xffffff9c00887947 */ /* 0x000fea000383ffff */
.L_x_4677:
[----:B---3--:R3:W4:Y:S02]  /*2deb0*/  SYNCS.PHASECHK.TRANS64.TRYWAIT P0, [R6+URZ+0x2a880], R5 ;  /* 0x02a88005060075a7 */ /* 0x008724000800017f */
[----:B----4-:R-:W-:Y:S05]  /*2dec0*/  @!P0 NANOSLEEP.SYNCS 0x989680 ;  /* 0x009896800000895d */ /* 0x010fea0003900000 */
[----:B------:R-:W4:Y:S02]  /*2ded0*/  @!P0 SYNCS.PHASECHK.TRANS64 P0, [R6+URZ+0x2a880], R5 ;  /* 0x02a88005060085a7 */ /* 0x000f24000800007f */
[----:B----4-:R-:W-:Y:S05]  /*2dee0*/  @!P0 BRA `(.L_x_4677) ;  /* 0xfffffffc00f08947 */ /* 0x010fea000383ffff */
[----:B------:R-:W-:Y:S05]  /*2def0*/  BRA `(.L_x_4846) ;  /* 0xffffffa000487947 */ /* 0x000fea000383ffff */
.L_x_4684:
[----:B--2---:R2:W4:Y:S02]  /*2df00*/  SYNCS.PHASECHK.TRANS64.TRYWAIT P0, [R6+URZ+0x2a840], R5 ;  /* 0x02a84005060075a7 */ /* 0x004524000800017f */
[----:B----4-:R-:W-:Y:S05]  /*2df10*/  @!P0 NANOSLEEP.SYNCS 0x989680 ;  /* 0x009896800000895d */ /* 0x010fea0003900000 */
[----:B------:R-:W4:Y:S02]  /*2df20*/  @!P0 SYNCS.PHASECHK.TRANS64 P0, [R6+URZ+0x2a840], R5 ;  /* 0x02a84005060085a7 */ /* 0x000f24000800007f */
[----:B----4-:R-:W-:Y:S05]  /*2df30*/  @!P0 BRA `(.L_x_4684) ;  /* 0xfffffffc00f08947 */ /* 0x010fea000383ffff */
[----:B------:R-:W-:Y:S05]  /*2df40*/  BRA `(.L_x_4847) ;  /* 0xffffffa4004c7947 */ /* 0x000fea000383ffff */
.L_x_4692:
[----:B---3--:R3:W4:Y:S02]  /*2df50*/  SYNCS.PHASECHK.TRANS64.TRYWAIT P0, [R12+URZ+0x2a870], R4 ;  /* 0x02a870040c0075a7 */ /* 0x008724000800017f */
[----:B----4-:R-:W-:Y:S05]  /*2df60*/  @!P0 NANOSLEEP.SYNCS 0x989680 ;  /* 0x009896800000895d */ /* 0x010fea0003900000 */
[----:B------:R-:W4:Y:S02]  /*2df70*/  @!P0 SYNCS.PHASECHK.TRANS64 P0, [R12+URZ+0x2a870], R4 ;  /* 0x02a870040c0085a7 */ /* 0x000f24000800007f */
[----:B----4-:R-:W-:Y:S05]  /*2df80*/  @!P0 BRA `(.L_x_4692) ;  /* 0xfffffffc00f08947 */ /* 0x010fea000383ffff */
[----:B------:R-:W-:Y:S05]  /*2df90*/  BRA `(.L_x_4848) ;  /* 0xffffffa800647947 */ /* 0x000fea000383ffff */
.L_x_4694:
[----:B----4-:R4:W0:Y:S02]  /*2dfa0*/  SYNCS.PHASECHK.TRANS64.TRYWAIT P0, [R12+URZ+0x2a860], R3 ;  /* 0x02a860030c0075a7 */ /* 0x010824000800017f */
[----:B0-----:R-:W-:Y:S05]  /*2dfb0*/  @!P0 NANOSLEEP.SYNCS 0x989680 ;  /* 0x009896800000895d */ /* 0x001fea0003900000 */
[----:B------:R-:W0:Y:S02]  /*2dfc0*/  @!P0 SYNCS.PHASECHK.TRANS64 P0, [R12+URZ+0x2a860], R3 ;  /* 0x02a860030c0085a7 */ /* 0x000e24000800007f */
[----:B0-----:R-:W-:Y:S05]  /*2dfd0*/  @!P0 BRA `(.L_x_4694) ;  /* 0xfffffffc00f08947 */ /* 0x001fea000383ffff */
[----:B------:R-:W-:Y:S05]  /*2dfe0*/  BRA `(.L_x_4849) ;  /* 0xffffffa8006c7947 */ /* 0x000fea000383ffff */
.L_x_4701:
[----:B---3--:R3:W4:Y:S02]  /*2dff0*/  SYNCS.PHASECHK.TRANS64.TRYWAIT P1, [R2+URZ+0x2a870], R0 ;  /* 0x02a87000020075a7 */ /* 0x008724000802017f */
[----:B----4-:R-:W-:Y:S05]  /*2e000*/  @!P1 NANOSLEEP.SYNCS 0x989680 ;  /* 0x009896800000995d */ /* 0x010fea0003900000 */
[----:B------:R-:W4:Y:S02]  /*2e010*/  @!P1 SYNCS.PHASECHK.TRANS64 P1, [R2+URZ+0x2a870], R0 ;  /* 0x02a87000020095a7 */ /* 0x000f24000802007f */
[----:B----4-:R-:W-:Y:S05]  /*2e020*/  @!P1 BRA `(.L_x_4701) ;  /* 0xfffffffc00f09947 */ /* 0x010fea000383ffff */
[----:B------:R-:W-:Y:S05]  /*2e030*/  BRA `(.L_x_4850) ;  /* 0xffffffb4003c7947 */ /* 0x000fea000383ffff */
.L_x_4703:
[----:B---3--:R3:W4:Y:S02]  /*2e040*/  SYNCS.PHASECHK.TRANS64.TRYWAIT P1, [R2+URZ+0x2a860], R0 ;  /* 0x02a86000020075a7 */ /* 0x008724000802017f */
[----:B----4-:R-:W-:Y:S05]  /*2e050*/  @!P1 NANOSLEEP.SYNCS 0x989680 ;  /* 0x009896800000995d */ /* 0x010fea0003900000 */
[----:B------:R-:W4:Y:S02]  /*2e060*/  @!P1 SYNCS.PHASECHK.TRANS64 P1, [R2+URZ+0x2a860], R0 ;  /* 0x02a86000020095a7 */ /* 0x000f24000802007f */
[----:B----4-:R-:W-:Y:S05]  /*2e070*/  @!P1 BRA `(.L_x_4703) ;  /* 0xfffffffc00f09947 */ /* 0x010fea000383ffff */
[----:B------:R-:W-:Y:S05]  /*2e080*/  BRA `(.L_x_4851) ;  /* 0xffffffb400447947 */ /* 0x000fea000383ffff */
.L_x_4707:
[----:B------:R-:W-:Y:S01]  /*2e090*/  BSSY B0, `(.L_x_4852) ;  /* 0x0000008000007945 */ /* 0x000fe20003800000 */
[----:B------:R-:W-:Y:S02]  /*2e0a0*/  IMAD.MOV.U32 R13, RZ, RZ, R16 ;  /* 0x000000ffff0d7224 */ /* 0x000fe400078e0010 */
[----:B------:R-:W-:Y:S02]  /*2e0b0*/  IMAD.MOV.U32 R12, RZ, RZ, RZ ;  /* 0x000000ffff0c7224 */ /* 0x000fe400078e00ff */
[----:B0-----:R-:W-:Y:S02]  /*2e0c0*/  IMAD.MOV.U32 R11, RZ, RZ, 0x1f ;  /* 0x0000001fff0b7424 */ /* 0x001fe400078e00ff */
[----:B------:R-:W-:-:S07]  /*2e0d0*/  IMAD.MOV.U32 R15, RZ, RZ, -0x1 ;  /* 0xffffffffff0f7424 */ /* 0x000fce00078e00ff */
[----:B-1----:R-:W-:Y:S05]  /*2e0e0*/  WARPSYNC.COLLECTIVE R15, `(.L_x_4853) ;  /* 0x000000000f087348 */ /* 0x002fea0003c00000 */
[----:B------:R0:W2:Y:S02]  /*2e0f0*/  SHFL.IDX P6, R14, R13, R12, R11 ;  /* 0x0000000c0d0e7389 */ /* 0x0000a400000c000b */
[----:B012---:R-:W-:Y:S01]  /*2e100*/  ENDCOLLECTIVE ;  /* 0x000000000000791b */ /* 0x007fe20003800000 */
.L_x_4853:
[----:B------:R-:W-:Y:S05]  /*2e110*/  BSYNC B0 ;  /* 0x0000000000007941 */ /* 0x000fea0003800000 */
.L_x_4852:
        /* <DEDUP_REMOVED lines=9> */
.L_x_4854:
        /* <DEDUP_REMOVED lines=18> */
.L_x_4855:
        /* <DEDUP_REMOVED lines=8> */
.L_x_4856:
        /* <DEDUP_REMOVED lines=8> */
.L_x_4857:
        /* <DEDUP_REMOVED lines=8> */
.L_x_4858:
        /* <DEDUP_REMOVED lines=8> */
.L_x_4859:
        /* <DEDUP_REMOVED lines=9> */
.L_x_4860:
[----:B------:R-:W-:Y:S01]  /*2e560*/  IMAD.MOV.U32 R7, RZ, RZ, R14 ;  /* 0x000000ffff077224 */ /* 0x000fe200078e000e */
[----:B------:R-:W-:Y:S06]  /*2e570*/  BRA `(.L_x_4861) ;  /* 0xffffffb800e87947 */ /* 0x000fec000383ffff */
.L_x_4712:
[----:B------:R-:W-:Y:S01]  /*2e580*/  BSSY B0, `(.L_x_4862) ;  /* 0x0000008000007945 */ /* 0x000fe20003800000 */
[----:B-----5:R-:W-:Y:S02]  /*2e590*/  IMAD.MOV.U32 R13, RZ, RZ, R2 ;  /* 0x000000ffff0d7224 */ /* 0x020fe400078e0002 */
[----:B------:R-:W-:Y:S02]  /*2e5a0*/  IMAD.MOV.U32 R12, RZ, RZ, 0x1 ;  /* 0x00000001ff0c7424 */ /* 0x000fe400078e00ff */
[----:B0-----:R-:W-:Y:S02]  /*2e5b0*/  IMAD.MOV.U32 R11, RZ, RZ, RZ ;  /* 0x000000ffff0b7224 */ /* 0x001fe400078e00ff */
[----:B------:R-:W-:-:S07]  /*2e5c0*/  IMAD.MOV.U32 R15, RZ, RZ, -0x1 ;  /* 0xffffffffff0f7424 */ /* 0x000fce00078e00ff */
[----:B-123--:R-:W-:Y:S05]  /*2e5d0*/  WARPSYNC.COLLECTIVE R15, `(.L_x_4863) ;  /* 0x000000000f087348 */ /* 0x00efea0003c00000 */
[----:B------:R0:W4:Y:S02]  /*2e5e0*/  SHFL.UP P6, R14, R13, R12, R11 ;  /* 0x0400000c0d0e7389 */ /* 0x00012400000c000b */
[----:B01234-:R-:W-:Y:S01]  /*2e5f0*/  ENDCOLLECTIVE ;  /* 0x000000000000791b */ /* 0x01ffe20003800000 */
.L_x_4863:
[----:B------:R-:W-:Y:S05]  /*2e600*/  BSYNC B0 ;  /* 0x0000000000007941 */ /* 0x000fea0003800000 */
.L_x_4862:
        /* <DEDUP_REMOVED lines=10> */
.L_x_4864:
        /* <DEDUP_REMOVED lines=8> */
.L_x_4865:
        /* <DEDUP_REMOVED lines=8> */
.L_x_4866:
        /* <DEDUP_REMOVED lines=8> */
.L_x_4867:
        /* <DEDUP_REMOVED lines=9> */
.L_x_4868:
[----:B------:R-:W-:Y:S01]  /*2e8c0*/  IMAD.MOV.U32 R7, RZ, RZ, R14 ;  /* 0x000000ffff077224 */ /* 0x000fe200078e000e */
[----:B------:R-:W-:Y:S06]  /*2e8d0*/  BRA `(.L_x_4869) ;  /* 0xffffffb800b07947 */ /* 0x000fec000383ffff */
.L_x_4714:
[----:B------:R-:W-:Y:S01]  /*2e8e0*/  BSSY B0, `(.L_x_4870) ;  /* 0x0000006000007945 */ /* 0x000fe20003800000 */
[----:B------:R-:W-:Y:S01]  /*2e8f0*/  PLOP3.LUT P6, PT, P6, PT, PT, 0x8, 0x0 ;  /* 0x000000000000781c */ /* 0x000fe200037ce170 */
[----:B------:R-:W-:-:S12]  /*2e900*/  IMAD.MOV.U32 R15, RZ, RZ, -0x1 ;  /* 0xffffffffff0f7424 */ /* 0x000fd800078e00ff */
[----:B012---:R-:W-:Y:S05]  /*2e910*/  WARPSYNC.COLLECTIVE R15, `(.L_x_4871) ;  /* 0x000000000f087348 */ /* 0x007fea0003c00000 */
[----:B------:R-:W-:Y:S01]  /*2e920*/  VOTE.ANY R14, PT, P6 ;  /* 0x00000000000e7806 */ /* 0x000fe200030e0100 */
[----:B012---:R-:W-:Y:S06]  /*2e930*/  ENDCOLLECTIVE ;  /* 0x000000000000791b */ /* 0x007fec0003800000 */
.L_x_4871:
[----:B------:R-:W-:Y:S05]  /*2e940*/  BSYNC B0 ;  /* 0x0000000000007941 */ /* 0x000fea0003800000 */
.L_x_4870:
        /* <DEDUP_REMOVED lines=9> */
.L_x_4872:
[----:B------:R-:W-:Y:S01]  /*2e9e0*/  IMAD.MOV.U32 R17, RZ, RZ, R14 ;  /* 0x000000ffff117224 */ /* 0x000fe200078e000e */
[----:B------:R-:W-:Y:S06]  /*2e9f0*/  BRA `(.L_x_4873) ;  /* 0xffffffb800a47947 */ /* 0x000fec000383ffff */
.L_x_4716:
[----:B------:R-:W-:Y:S01]  /*2ea00*/  BSSY B0, `(.L_x_4874) ;  /* 0x0000007000007945 */ /* 0x000fe20003800000 */
[----:B------:R-:W-:Y:S02]  /*2ea10*/  IMAD.MOV.U32 R13, RZ, RZ, R6 ;  /* 0x000000ffff0d7224 */ /* 0x000fe400078e0006 */
[----:B0-----:R-:W-:Y:S02]  /*2ea20*/  IMAD.MOV.U32 R11, RZ, RZ, 0x1f ;  /* 0x0000001fff0b7424 */ /* 0x001fe400078e00ff */
[----:B------:R-:W-:-:S07]  /*2ea30*/  IMAD.MOV.U32 R15, RZ, RZ, -0x1 ;  /* 0xffffffffff0f7424 */ /* 0x000fce00078e00ff */
[----:B-123--:R-:W-:Y:S05]  /*2ea40*/  WARPSYNC.COLLECTIVE R15, `(.L_x_4875) ;  /* 0x000000000f087348 */ /* 0x00efea0003c00000 */
[----:B------:R0:W4:Y:S02]  /*2ea50*/  SHFL.IDX P6, R14, R13, R12, R11 ;  /* 0x0000000c0d0e7389 */ /* 0x00012400000c000b */
[----:B01234-:R-:W-:Y:S01]  /*2ea60*/  ENDCOLLECTIVE ;  /* 0x000000000000791b */ /* 0x01ffe20003800000 */
.L_x_4875:
[----:B------:R-:W-:Y:S05]  /*2ea70*/  BSYNC B0 ;  /* 0x0000000000007941 */ /* 0x000fea0003800000 */
.L_x_4874:
[----:B------:R-:W-:Y:S01]  /*2ea80*/  IMAD.MOV.U32 R6, RZ, RZ, R14 ;  /* 0x000000ffff067224 */ /* 0x000fe200078e000e */
[----:B------:R-:W-:Y:S06]  /*2ea90*/  BRA `(.L_x_4876) ;  /* 0xffffffb800987947 */ /* 0x000fec000383ffff */
.L_x_4720:
[----:B0-----:R0:W2:Y:S02]  /*2eaa0*/  SYNCS.PHASECHK.TRANS64.TRYWAIT P0, [R0+URZ+0x2a820], R3 ;  /* 0x02a82003000075a7 */ /* 0x0010a4000800017f */
[----:B--2---:R-:W-:Y:S05]  /*2eab0*/  @!P0 NANOSLEEP.SYNCS 0x989680 ;  /* 0x009896800000895d */ /* 0x004fea0003900000 */
[----:B------:R-:W2:Y:S02]  /*2eac0*/  @!P0 SYNCS.PHASECHK.TRANS64 P0, [R0+URZ+0x2a820], R3 ;  /* 0x02a82003000085a7 */ /* 0x000ea4000800007f */
[----:B--2---:R-:W-:Y:S05]  /*2ead0*/  @!P0 BRA `(.L_x_4720) ;  /* 0xfffffffc00f08947 */ /* 0x004fea000383ffff */
[----:B------:R-:W-:Y:S05]  /*2eae0*/  BRA `(.L_x_4877) ;  /* 0xffffffc000207947 */ /* 0x000fea000383ffff */
.L_x_4721:
[----:B------:R-:W2:Y:S01]  /*2eaf0*/  S2R R2, SR_TID.X ;  /* 0x0000000000027919 */ /* 0x000ea20000002100 */
[----:B------:R-:W-:Y:S01]  /*2eb00*/  BSSY B0, `(.L_x_4878) ;  /* 0x000000a000007945 */ /* 0x000fe20003800000 */
[----:B----4-:R-:W-:Y:S02]  /*2eb10*/  IMAD.MOV.U32 R12, RZ, RZ, RZ ;  /* 0x000000ffff0c7224 */ /* 0x010fe400078e00ff */
[----:B------:R-:W-:Y:S02]  /*2eb20*/  IMAD.MOV.U32 R11, RZ, RZ, 0x1f ;  /* 0x0000001fff0b7424 */ /* 0x000fe400078e00ff */
[----:B------:R-:W-:Y:S01]  /*2eb30*/  IMAD.MOV.U32 R15, RZ, RZ, -0x1 ;  /* 0xffffffffff0f7424 */ /* 0x000fe200078e00ff */
[----:B--2---:R-:W-:-:S04]  /*2eb40*/  SHF.R.U32.HI R2, RZ, 0x5, R2 ;  /* 0x00000005ff027819 */ /* 0x004fc80000011602 */
[----:B------:R-:W-:-:S05]  /*2eb50*/  LOP3.LUT R2, R2, 0x3, RZ, 0xc0, !PT ;  /* 0x0000000302027812 */ /* 0x000fca00078ec0ff */
[----:B------:R-:W-:-:S07]  /*2eb60*/  IMAD.MOV.U32 R13, RZ, RZ, R2 ;  /* 0x000000ffff0d7224 */ /* 0x000fce00078e0002 */
[----:B01----:R-:W-:Y:S05]  /*2eb70*/  WARPSYNC.COLLECTIVE R15, `(.L_x_4879) ;  /* 0x000000000f087348 */ /* 0x003fea0003c00000 */
[----:B------:R2:W3:Y:S02]  /*2eb80*/  SHFL.IDX P6, R14, R13, R12, R11 ;  /* 0x0000000c0d0e7389 */ /* 0x0004e400000c000b */
[----:B0123--:R-:W-:Y:S01]  /*2eb90*/  ENDCOLLECTIVE ;  /* 0x000000000000791b */ /* 0x00ffe20003800000 */
.L_x_4879:
[----:B------:R-:W-:Y:S05]  /*2eba0*/  BSYNC B0 ;  /* 0x0000000000007941 */ /* 0x000fea0003800000 */
.L_x_4878:
[----:B------:R-:W-:Y:S05]  /*2ebb0*/  BRA `(.L_x_4880) ;  /* 0xffffffc000087947 */ /* 0x000fea000383ffff */
.L_x_4722:
[----:B------:R-:W-:Y:S01]  /*2ebc0*/  BSSY B0, `(.L_x_4881) ;  /* 0x0000006000007945 */ /* 0x000fe20003800000 */
[----:B------:R-:W-:-:S07]  /*2ebd0*/  IMAD.MOV.U32 R15, RZ, RZ, -0x1 ;  /* 0xffffffffff0f7424 */ /* 0x000fce00078e00ff */
[----:B012-4-:R-:W-:Y:S05]  /*2ebe0*/  WARPSYNC.COLLECTIVE R15, `(.L_x_4882) ;  /* 0x000000000f0c7348 */ /* 0x017fea0003c00000 */
[----:B------:R-:W-:Y:S02]  /*2ebf0*/  ELECT P6, UR62, PT ;  /* 0x00000000003e782f */ /* 0x000fe400038c0000 */
[----:B------:R-:W-:Y:S01]  /*2ec00*/  MOV R14, UR62 ;  /* 0x0000003e000e7c02 */ /* 0x000fe20008000f00 */
[----:B012-4-:R-:W-:Y:S10]  /*2ec10*/  ENDCOLLECTIVE ;  /* 0x000000000000791b */ /* 0x017ff40003800000 */
.L_x_4882:
[----:B------:R-:W-:Y:S05]  /*2ec20*/  BSYNC B0 ;  /* 0x0000000000007941 */ /* 0x000fea0003800000 */
.L_x_4881:
[----:B------:R-:W-:Y:S05]  /*2ec30*/  BRA `(.L_x_4883) ;  /* 0xffffffbc00fc7947 */ /* 0x000fea000383ffff */
.L_x_4724:
[----:B0-----:R0:W2:Y:S02]  /*2ec40*/  SYNCS.PHASECHK.TRANS64.TRYWAIT P1, [R6+URZ], R5 ;  /* 0x00000005060075a7 */ /* 0x0010a4000802017f */
[----:B--2---:R-:W-:Y:S05]  /*2ec50*/  @!P1 NANOSLEEP.SYNCS 0x989680 ;  /* 0x009896800000995d */ /* 0x004fea0003900000 */
[----:B------:R-:W2:Y:S02]  /*2ec60*/  @!P1 SYNCS.PHASECHK.TRANS64 P1, [R6+URZ], R5 ;  /* 0x00000005060095a7 */ /* 0x000ea4000802007f */
[----:B--2---:R-:W-:Y:S05]  /*2ec70*/  @!P1 BRA `(.L_x_4724) ;  /* 0xfffffffc00f09947 */ /* 0x004fea000383ffff */
[----:B------:R-:W-:Y:S05]  /*2ec80*/  BRA `(.L_x_4884) ;  /* 0xffffffc000387947 */ /* 0x000fea000383ffff */
.L_x_4725:
[----:B--2---:R2:W3:Y:S02]  /*2ec90*/  SYNCS.PHASECHK.TRANS64.TRYWAIT P1, [R7+URZ], R2 ;  /* 0x00000002070075a7 */ /* 0x0044e4000802017f */
[----:B---3--:R-:W-:Y:S05]  /*2eca0*/  @!P1 NANOSLEEP.SYNCS 0x989680 ;  /* 0x009896800000995d */ /* 0x008fea0003900000 */
[----:B------:R-:W3:Y:S02]  /*2ecb0*/  @!P1 SYNCS.PHASECHK.TRANS64 P1, [R7+URZ], R2 ;  /* 0x00000002070095a7 */ /* 0x000ee4000802007f */
[----:B---3--:R-:W-:Y:S05]  /*2ecc0*/  @!P1 BRA `(.L_x_4725) ;  /* 0xfffffffc00f09947 */ /* 0x008fea000383ffff */
[----:B------:R-:W-:Y:S05]  /*2ecd0*/  BRA `(.L_x_4885) ;  /* 0xffffffc0002c7947 */ /* 0x000fea000383ffff */
.L_x_4727:
[----:B---3--:R3:W0:Y:S02]  /*2ece0*/  SYNCS.PHASECHK.TRANS64.TRYWAIT P1, [R4+URZ+0x2a860], R5 ;  /* 0x02a86005040075a7 */ /* 0x008624000802017f */
[----:B0-----:R-:W-:Y:S05]  /*2ecf0*/  @!P1 NANOSLEEP.SYNCS 0x989680 ;  /* 0x009896800000995d */ /* 0x001fea0003900000 */
[----:B------:R-:W0:Y:S02]  /*2ed00*/  @!P1 SYNCS.PHASECHK.TRANS64 P1, [R4+URZ+0x2a860], R5 ;  /* 0x02a86005040095a7 */ /* 0x000e24000802007f */
[----:B0-----:R-:W-:Y:S05]  /*2ed10*/  @!P1 BRA `(.L_x_4727) ;  /* 0xfffffffc00f09947 */ /* 0x001fea000383ffff */
[----:B------:R-:W-:Y:S05]  /*2ed20*/  BRA `(.L_x_4886) ;  /* 0xffffffc000307947 */ /* 0x000fea000383ffff */
.L_x_4729:
[----:B------:R0:W0:Y:S02]  /*2ed30*/  SYNCS.PHASECHK.TRANS64.TRYWAIT P1, [R3+URZ+0x2a860], R2 ;  /* 0x02a86002030075a7 */ /* 0x000024000802017f */
[----:B0-----:R-:W-:Y:S05]  /*2ed40*/  @!P1 NANOSLEEP.SYNCS 0x989680 ;  /* 0x009896800000995d */ /* 0x001fea0003900000 */
[----:B------:R-:W0:Y:S02]  /*2ed50*/  @!P1 SYNCS.PHASECHK.TRANS64 P1, [R3+URZ+0x2a860], R2 ;  /* 0x02a86002030095a7 */ /* 0x000e24000802007f */
[----:B0-----:R-:W-:Y:S05]  /*2ed60*/  @!P1 BRA `(.L_x_4729) ;  /* 0xfffffffc00f09947 */ /* 0x001fea000383ffff */
[----:B------:R-:W-:Y:S05]  /*2ed70*/  BRA `(.L_x_4887) ;  /* 0xffffffc000307947 */ /* 0x000fea000383ffff */
.L_x_4731:
[----:B------:R0:W0:Y:S02]  /*2ed80*/  SYNCS.PHASECHK.TRANS64.TRYWAIT P0, [R4+URZ+0x2a880], R5 ;  /* 0x02a88005040075a7 */ /* 0x000024000800017f */
[----:B0-----:R-:W-:Y:S05]  /*2ed90*/  @!P0 NANOSLEEP.SYNCS 0x989680 ;  /* 0x009896800000895d */ /* 0x001fea0003900000 */
[----:B------:R-:W0:Y:S02]  /*2eda0*/  @!P0 SYNCS.PHASECHK.TRANS64 P0, [R4+URZ+0x2a880], R5 ;  /* 0x02a88005040085a7 */ /* 0x000e24000800007f */
[----:B0-----:R-:W-:Y:S05]  /*2edb0*/  @!P0 BRA `(.L_x_4731) ;  /* 0xfffffffc00f08947 */ /* 0x001fea000383ffff */
[----:B------:R-:W-:Y:S05]  /*2edc0*/  BRA `(.L_x_4732) ;  /* 0xffffffc0002c7947 */ /* 0x000fea000383ffff */
.L_x_4888:
        /* <DEDUP_REMOVED lines=11> */
.L_x_12968:


//--------------------- .text._ZN7cutlass13device_kernelIN5flash11enable_sm90INS1_16FlashAttnFwdSm90INS1_25CollectiveMainloopFwdSm90ILi2EN4cute5tupleIJNS5_1CILi1EEES8_S8_EEENS6_IJNS7_ILi128EEENS7_ILi160EEENS7_ILi192EEEEEELi192ENS_12float_e4m3_tEfNS_4arch4Sm90ELb1ELb0ELb1ELb0ELb0ELb0ELb0ELb1ELb1ELb1ELb0ELb0EEENS1_21CollectiveEpilogueFwdINS6_IJSA_SC_SB_EEES9_NS_10bfloat16_tESG_Li256ELb0ELb1ELb0ELb1EEENS1_30DynamicPersistentTileSchedulerILi256ELi128ELb0ELb1ELb1EEEEEEEEEvNT_6ParamsE --------------------------
	.section	.text._ZN7cutlass13device_kernelIN5flash11enable_sm90INS1_16FlashAttnFwdSm90INS1_25CollectiveMainloopFwdSm90ILi2EN4cute5tupleIJNS5_1CILi1EEES8_S8_EEENS6_IJNS7_ILi128EEENS7_ILi160EEENS7_ILi192EEEEEELi192ENS_12float_e4m3_tEfNS_4arch4Sm90ELb1ELb0ELb1ELb0ELb0ELb0ELb0ELb1ELb1ELb1ELb0ELb0EEENS1_21CollectiveEpilogueFwdINS6_IJSA_SC_SB_EEES9_NS_10bfloat16_tESG_Li256ELb0ELb1ELb0ELb1EEENS1_30DynamicPersistentTileSchedulerILi256ELi128ELb0ELb1ELb1EEEEEEEEEvNT_6ParamsE,"ax",@progbits
	.align	128
.text._ZN7cutlass13device_kernelIN5flash11enable_sm90INS1_16FlashAttnFwdSm90INS1_25CollectiveMainloopFwdSm90ILi2EN4cute5tupleIJNS5_1CILi1EEES8_S8_EEENS6_IJNS7_ILi128EEENS7_ILi160EEENS7_ILi192EEEEEELi192ENS_12float_e4m3_tEfNS_4arch4Sm90ELb1ELb0ELb1ELb0ELb0ELb0ELb0ELb1ELb1ELb1ELb0ELb0EEENS1_21CollectiveEpilogueFwdINS6_IJSA_SC_SB_EEES9_NS_10bfloat16_tESG_Li256ELb0ELb1ELb0ELb1EEENS1_30DynamicPersistentTileSchedulerILi256ELi128ELb0ELb1ELb1EEEEEEEEEvNT_6ParamsE:
        .type           _ZN7cutlass13device_kernelIN5flash11enable_sm90INS1_16FlashAttnFwdSm90INS1_25CollectiveMainloopFwdSm90ILi2EN4cute5tupleIJNS5_1CILi1EEES8_S8_EEENS6_IJNS7_ILi128EEENS7_ILi160EEENS7_ILi192EEEEEELi192ENS_12float_e4m3_tEfNS_4arch4Sm90ELb1ELb0ELb1ELb0ELb0ELb0ELb0ELb1ELb1ELb1ELb0ELb0EEENS1_21CollectiveEpilogueFwdINS6_IJSA_SC_SB_EEES9_NS_10bfloat16_tESG_Li256ELb0ELb1ELb0ELb1EEENS1_30DynamicPersistentTileSchedulerILi256ELi128ELb0ELb1ELb1EEEEEEEEEvNT_6ParamsE,@function
        .size           _ZN7cutlass13device_kernelIN5flash11enable_sm90INS1_16FlashAttnFwdSm90INS1_25CollectiveMainloopFwdSm90ILi2EN4cute5tupleIJNS5_1CILi1EEES8_S8_EEENS6_IJNS7_ILi128EEENS7_ILi160EEENS7_ILi192EEEEEELi192ENS_12float_e4m3_tEfNS_4arch4Sm90ELb1ELb0ELb1ELb0ELb0ELb0ELb0ELb1ELb1ELb1ELb0ELb0EEENS1_21CollectiveEpilogueFwdINS6_IJSA_SC_SB_EEES9_NS_10bfloat16_tESG_Li256ELb0ELb1ELb0ELb1EEENS1_30DynamicPersistentTileSchedulerILi256ELi128ELb0ELb1ELb1EEEEEEEEEvNT_6ParamsE,(.L_x_12969 - _ZN7cutlass13device_kernelIN5flash11enable_sm90INS1_16FlashAttnFwdSm90INS1_25CollectiveMainloopFwdSm90ILi2EN4cute5tupleIJNS5_1CILi1EEES8_S8_EEENS6_IJNS7_ILi128EEENS7_ILi160EEENS7_ILi192EEEEEELi192ENS_12float_e4m3_tEfNS_4arch4Sm90ELb1ELb0ELb1ELb0ELb0ELb0ELb0ELb1ELb1ELb1ELb0ELb0EEENS1_21CollectiveEpilogueFwdINS6_IJSA_SC_SB_EEES9_NS_10bfloat16_tESG_Li256ELb0ELb1ELb0ELb1EEENS1_30DynamicPersistentTileSchedulerILi256ELi128ELb0ELb1ELb1EEEEEEEEEvNT_6ParamsE)
        .other          _ZN7cutlass13device_kernelIN5flash11enable_sm90INS1_16FlashAttnFwdSm90INS1_25CollectiveMainloopFwdSm90ILi2EN4cute5tupleIJNS5_1CILi1EEES8_S8_EEENS6_IJNS7_ILi128EEENS7_ILi160EEENS7_ILi192EEEEEELi192ENS_12float_e4m3_tEfNS_4arch4Sm90ELb1ELb0ELb1ELb0ELb0ELb0ELb0ELb1ELb1ELb1ELb0ELb0EEENS1_21CollectiveEpilogueFwdINS6_IJSA_SC_SB_EEES9_NS_10bfloat16_tESG_Li256ELb0ELb1ELb0ELb1EEENS1_30DynamicPersistentTileSchedulerILi256ELi128ELb0ELb1ELb1EEEEEEEEEvNT_6ParamsE,@"STO_CUDA_ENTRY STV_DEFAULT"
_ZN7cutlass13device_kernelIN5flash11enable_sm90INS1_16FlashAttnFwdSm90INS1_25CollectiveMainloopFwdSm90ILi2EN4cute5tupleIJNS5_1CILi1EEES8_S8_EEENS6_IJNS7_ILi128EEENS7_ILi160EEENS7_ILi192EEEEEELi192ENS_12float_e4m3_tEfNS_4arch4Sm90ELb1ELb0ELb1ELb0ELb0ELb0ELb0ELb1ELb1ELb1ELb0ELb0EEENS1_21CollectiveEpilogueFwdINS6_IJSA_SC_SB_EEES9_NS_10bfloat16_tESG_Li256ELb0ELb1ELb0ELb1EEENS1_30DynamicPersistentTileSchedulerILi256ELi128ELb0ELb1ELb1EEEEEEEEEvNT_6ParamsE:
        /* <DEDUP_REMOVED lines=18> */
.L_x_4890:
[----:B------:R-:W-:Y:S05]  /*0120*/  BSYNC B0 ;  /* 0x0000000000007941 */ /* 0x000fea0003800000 */
.L_x_4889:
        /* <DEDUP_REMOVED lines=41> */
.L_x_4891:
        /* <DEDUP_REMOVED lines=22> */
.L_x_4892:
        /* <DEDUP_REMOVED lines=18> */
.L_x_4893:
        /* <DEDUP_REMOVED lines=22> */
.L_x_4894:
        /* <DEDUP_REMOVED lines=22> */
.L_x_4895:
[----:B------:R-:W-:Y:S01]  /*0900*/  PLOP3.LUT P0, PT, PT, PT, UP0, 0x80, 0x0 ;  /* 0x000000000000781c */ /* 0x000fe20003f0f008 */
[----:B------:R-:W-:Y:S01]  /*0910*/  UMOV UR38, 0x1 ;  /* 0x0000000100267882 */ /* 0x000fe20000000000 */
[----:B------:R-:W-:Y:S01]  /*0920*/  NOP ;  /* 0x0000000000007918 */ /* 0x000fe20000000000 */
[----:B------:R-:W-:Y:S01]  /*0930*/  USEL UR38, UR38, 0x2, !UP0 ;  /* 0x0000000226267887 */ /* 0x000fe2000c000000 */
[----:B------:R-:W-:Y:S01]  /*0940*/  ULDC.64 UR50, c[0x0][0x208] ;  /* 0x0000820000327ab9 */ /* 0x000fe20000000a00 */
[----:B012-4-:R-:W-:Y:S08]  /*0950*/  BAR.SYNC.DEFER_BLOCKING 0x0 ;  /* 0x0000000000007b1d */ /* 0x017ff00000010000 */
[----:B------:R-:W-:Y:S05]  /*0960*/  @!P0 BRA `(.L_x_4896) ;  /* 0x0000010400b48947 */ /* 0x000fea0003800000 */
.L_x_4897:
        /* <DEDUP_REMOVED lines=69> */
.L_x_4951:
        /* <DEDUP_REMOVED lines=21> */
.L_x_4898:
[----:B------:R-:W-:Y:S01]  /*0f10*/  ULDC UR8, c[0x0][0xc54] ;  /* 0x0003150000087ab9 */ /* 0x000fe20000000800 */
[----:B------:R-:W-:Y:S01]  /*0f20*/  UMOV UR4, UR9 ;  /* 0x0000000900047c82 */ /* 0x000fe20008000000 */
[----:B------:R-:W-:-:S11]  /*0f30*/  UISETP.NE.AND UP0, UPT, UR8, 0x1, UPT ;  /* 0x000000010800788c */ /* 0x000fd6000bf05270 */
[----:B------:R-:W-:Y:S02]  /*0f40*/  @UP0 ULDC.64 UR10, c[0x0][0xc58] ;  /* 0x00031600000a0ab9 */ /* 0x000fe40000000a00 */
[----:B------:R-:W-:-:S04]  /*0f50*/  UIMAD.WIDE.U32 UR6, UR9, UR10, URZ ;  /* 0x0000000a090672a5 */ /* 0x000fc8000f8e003f */
[----:B------:R-:W-:-:S04]  /*0f60*/  @UP0 USHF.R.U32.HI UR4, URZ, UR11, UR7 ;  /* 0x0000000b3f040299 */ /* 0x000fc80008011607 */
[----:B------:R-:W-:-:S12]  /*0f70*/  UIMAD UR6, UR4, UR8, URZ ;  /* 0x00000008040672a4 */ /* 0x000fd8000f8e023f */
.L_x_4899:
[----:B------:R-:W-:Y:S01]  /*0f80*/  ULOP3.LUT UR4, URZ, UR4, URZ, 0x33, !UPT ;  /* 0x000000043f047292 */ /* 0x000fe2000f8e333f */
[----:B------:R-:W-:Y:S01]  /*0f90*/  PLOP3.LUT P0, PT, PT, PT, PT, 0x80, 0x0 ;  /* 0x000000000000781c */ /* 0x000fe20003f0f070 */
[----:B------:R-:W-:Y:S01]  /*0fa0*/  UIADD3 UR10, UR9, -UR6, URZ ;  /* 0x80000006090a7290 */ /* 0x000fe2000fffe03f */
[----:B------:R-:W-:Y:S01]  /*0fb0*/  IMAD.MOV.U32 R0, RZ, RZ, RZ ;  /* 0x000000ffff007224 */ /* 0x000fe200078e00ff */
[----:B------:R-:W-:Y:S01]  /*0fc0*/  ULDC UR7, c[0x0][0x448] ;  /* 0x0001120000077ab9 */ /* 0x000fe20000000800 */
[----:B------:R-:W-:Y:S01]  /*0fd0*/  ULDC UR6, c[0x0][0xc3c] ;  /* 0x00030f0000067ab9 */ /* 0x000fe20000000800 */
[----:B------:R-:W-:Y:S01]  /*0fe0*/  UISETP.NE.AND UP2, UPT, UR7, 0x1, UPT ;  /* 0x000000010700788c */ /* 0x000fe2000bf45270 */
[----:B------:R-:W-:Y:S01]  /*0ff0*/  IMAD.MOV.U32 R2, RZ, RZ, RZ ;  /* 0x000000ffff027224 */ /* 0x000fe200078e00ff */
[----:B------:R-:W-:Y:S01]  /*1000*/  UIADD3 UR4, UR4, UR6, URZ ;  /* 0x0000000604047290 */ /* 0x000fe2000fffe03f */
[----:B------:R-:W-:Y:S01]  /*1010*/  CS2R R118, SRZ ;  /* 0x0000000000767805 */ /* 0x000fe2000001ff00 */
[----:B------:R-:W-:Y:S01]  /*1020*/  ULDC.64 UR12, c[0x0][0x418] ;  /* 0x00010600000c7ab9 */ /* 0x000fe20000000a00 */
[----:B------:R-:W-:Y:S01]  /*1030*/  ULDC UR47, c[0x0][0x424] ;  /* 0x00010900002f7ab9 */ /* 0x000fe20000000800 */
[----:B------:R-:W-:Y:S01]  /*1040*/  UISETP.NE.U32.AND UP0, UPT, UR12, URZ, UPT ;  /* 0x0000003f0c00728c */ /* 0x000fe2000bf05070 */
[----:B------:R-:W-:Y:S01]  /*1050*/  CS2R R4, SRZ ;  /* 0x0000000000047805 */ /* 0x000fe2000001ff00 */
[----:B------:R-:W-:Y:S01]  /*1060*/  USHF.L.U32 UR36, UR4, 0x7, URZ ;  /* 0x0000000704247899 */ /* 0x000fe2000800063f */
[----:B------:R-:W-:Y:S01]  /*1070*/  CS2R R116, SRZ ;  /* 0x0000000000747805 */ /* 0x000fe2000001ff00 */
[----:B------:R-:W-:Y:S01]  /*1080*/  UISETP.NE.AND.EX UP0, UPT, UR13, URZ, UPT, UP0 ;  /* 0x0000003f0d00728c */ /* 0x000fe2000bf05300 */
[----:B------:R-:W-:Y:S01]  /*1090*/  CS2R R6, SRZ ;  /* 0x0000000000067805 */ /* 0x000fe2000001ff00 */
[----:B------:R-:W-:Y:S01]  /*10a0*/  UIADD3 UR4, UR36, 0x7f, URZ ;  /* 0x0000007f24047890 */ /* 0x000fe2000fffe03f */
[----:B------:R-:W-:Y:S01]  /*10b0*/  CS2R R110, SRZ ;  /* 0x00000000006e7805 */ /* 0x000fe2000001ff00 */
[----:B------:R-:W-:Y:S01]  /*10c0*/  ULDC UR8, c[0x0][0x288] ;  /* 0x0000a20000087ab9 */ /* 0x000fe20000000800 */
[----:B------:R-:W-:Y:S01]  /*10d0*/  @UP2 ULDC UR6, c[0x0][0x44c] ;  /* 0x0001130000062ab9 */ /* 0x000fe20000000800 */
[----:B------:R-:W-:Y:S01]  /*10e0*/  UIADD3 UR8, -UR8, 0xa0, URZ ;  /* 0x000000a008087890 */ /* 0x000fe2000fffe13f */
[----:B------:R-:W-:Y:S01]  /*10f0*/  CS2R R8, SRZ ;  /* 0x0000000000087805 */ /* 0x000fe2000001ff00 */
[----:B------:R-:W-:Y:S01]  /*1100*/  UIMAD.WIDE.U32 UR6, UR4, UR6, URZ ;  /* 0x00000006040672a5 */ /* 0x000fe2000f8e003f */
[----:B------:R-:W-:Y:S01]  /*1110*/  CS2R R108, SRZ ;  /* 0x00000000006c7805 */ /* 0x000fe2000001ff00 */
[----:B------:R-:W-:Y:S01]  /*1120*/  USEL UR47, UR47, 0x1, UP0 ;  /* 0x000000012f2f7887 */ /* 0x000fe20008000000 */
        /* <DEDUP_REMOVED lines=11> */
[----:B------:R-:W-:Y:S01]  /*11e0*/  UIMAD.WIDE UR6, UR6, 0x66666667, URZ ;  /* 0x66666667060678a5 */ /* 0x000fe2000f8e023f */
[----:B------:R-:W-:Y:S01]  /*11f0*/  CS2R R94, SRZ ;  /* 0x00000000005e7805 */ /* 0x000fe2000001ff00 */
[----:B------:R-:W-:Y:S01]  /*1200*/  UIMAD.WIDE UR8, UR8, 0x66666667, URZ ;  /* 0x66666667080878a5 */ /* 0x000fe2000f8e023f */
[----:B------:R-:W-:Y:S01]  /*1210*/  CS2R R20, SRZ ;  /* 0x0000000000147805 */ /* 0x000fe2000001ff00 */
[----:B------:R-:W-:Y:S01]  /*1220*/  ULDC UR11, c[0x0][0xc54] ;  /* 0x00031500000b7ab9 */ /* 0x000fe20000000800 */
[----:B------:R-:W-:Y:S01]  /*1230*/  USHF.R.U32.HI UR4, URZ, 0x1f, UR7 ;  /* 0x0000001f3f047899 */ /* 0x000fe20008011607 */
[----:B------:R-:W-:Y:S01]  /*1240*/  CS2R R92, SRZ ;  /* 0x00000000005c7805 */ /* 0x000fe2000001ff00 */
[----:B------:R-:W-:Y:S01]  /*1250*/  UIMAD UR11, UR5, UR11, UR10 ;  /* 0x0000000b050b72a4 */ /* 0x000fe2000f8e020a */
[----:B------:R-:W-:Y:S01]  /*1260*/  CS2R R24, SRZ ;  /* 0x0000000000187805 */ /* 0x000fe2000001ff00 */
[----:B------:R-:W-:Y:S01]  /*1270*/  USHF.R.U32.HI UR5, URZ, 0x1f, UR9 ;  /* 0x0000001f3f057899 */ /* 0x000fe20008011609 */
[----:B------:R-:W-:Y:S01]  /*1280*/  CS2R R86, SRZ ;  /* 0x0000000000567805 */ /* 0x000fe2000001ff00 */
[----:B------:R-:W-:Y:S01]  /*1290*/  ULEA.HI.SX32 UR7, UR7, UR4, 0x1a ;  /* 0x0000000407077291 */ /* 0x000fe2000f8fd23f */
[----:B------:R-:W-:Y:S01]  /*12a0*/  CS2R R26, SRZ ;  /* 0x00000000001a7805 */ /* 0x000fe2000001ff00 */
[----:B------:R-:W-:Y:S01]  /*12b0*/  ULEA.HI.SX32 UR9, UR9, UR5, 0x1a ;  /* 0x0000000509097291 */ /* 0x000fe2000f8fd23f */
        /* <DEDUP_REMOVED lines=76> */
.L_x_4901:
        /* <DEDUP_REMOVED lines=56> */
.L_x_5034:
[----:B------:R-:W-:Y:S05]  /*1b00*/  @!P0 BRA `(.L_x_4903) ;  /* 0x0000000000048947 */ /* 0x000fea0003800000 */
[----:B------:R-:W-:Y:S01]  /*1b10*/  BPT.TRAP 0x1 ;  /* 0x000000040000795c */ /* 0x000fe20000300000 */
.L_x_4903:
[----:B------:R-:W-:Y:S02]  /*1b20*/  IMAD.U32 R2, RZ, RZ, UR48 ;  /* 0x00000030ff027e24 */ /* 0x000fe4000f8e00ff */
[----:B0-----:R-:W-:-:S03]  /*1b30*/  IMAD.U32 R3, RZ, RZ, UR43 ;  /* 0x0000002bff037e24 */ /* 0x001fc6000f8e00ff */
[----:B------:R-:W-:Y:S02]  /*1b40*/  LEA R2, R2, UR41, 0x3 ;  /* 0x0000002902027c11 */ /* 0x000fe4000f8e18ff */
[----:B------:R-:W-:-:S04]  /*1b50*/  SHF.L.U32 R3, R3, 0x1f, RZ ;  /* 0x0000001f03037819 */ /* 0x000fc800000006ff */
[----:B------:R0:W1:Y:S01]  /*1b60*/  SYNCS.PHASECHK.TRANS64.TRYWAIT P2, [R2+URZ+0x33430], R3 ;  /* 0x03343003020075a7 */ /* 0x000062000804017f */
[----:B------:R-:W-:Y:S05]  /*1b70*/  @!P0 BRA `(.L_x_4904) ;  /* 0x0000000000048947 */ /* 0x000fea0003800000 */
[----:B------:R-:W-:Y:S01]  /*1b80*/  BPT.TRAP 0x1 ;  /* 0x000000040000795c */ /* 0x000fe20000300000 */
.L_x_4904:
[----:B------:R-:W2:Y:S02]  /*1b90*/  S2R R4, SR_TID.X ;  /* 0x0000000000047919 */ /* 0x000ea40000002100 */
[----:B--2---:R-:W-:Y:S01]  /*1ba0*/  LOP3.LUT P1, RZ, R4, 0x7f, RZ, 0xc0, !PT ;  /* 0x0000007f04ff7812 */ /* 0x004fe2000782c0ff */
[----:B-1----:R-:W-:-:S12]  /*1bb0*/  @P2 BRA `(.L_x_4905) ;  /* 0x0000000000082947 */ /* 0x002fd80003800000 */
[----:B------:R-:W1:Y:S02]  /*1bc0*/  SYNCS.PHASECHK.TRANS64.TRYWAIT P2, [R2+URZ+0x33430], R3 ;  /* 0x03343003020075a7 */ /* 0x000e64000804017f */
[----:B-1----:R-:W-:Y:S05]  /*1bd0*/  @!P2 BRA `(.L_x_4906) ;  /* 0x0000014000f8a947 */ /* 0x002fea0003800000 */
.L_x_4905:
        /* <DEDUP_REMOVED lines=11> */
[----:B------:R-:W-:Y:S01]  /*1c90*/  UMOV UR24, UR28 ;  /* 0x0000001c00187c82 */ /* 0x000fe20008000000 */
[----:B------:R-:W-:Y:S01]  /*1ca0*/  UMOV UR5, UR25 ;  /* 0x0000001900057c82 */ /* 0x000fe20008000000 */
[----:B------:R-:W-:Y:S01]  /*1cb0*/  ULOP3.LUT UR46, UR4, 0x10000, URZ, 0xfc, !UPT ;  /* 0x00010000042e7892 */ /* 0x000fe2000f8efc3f */
[----:B------:R-:W-:Y:S01]  /*1cc0*/  CS2R R116, SRZ ;  /* 0x0000000000747805 */ /* 0x000fe2000001ff00 */
[----:B------:R-:W-:Y:S01]  /*1cd0*/  UMOV UR7, 0x80000020 ;  /* 0x8000002000077882 */ /* 0x000fe20000000000 */
[----:B------:R-:W-:Y:S01]  /*1ce0*/  UMOV UR4, UR24 ;  /* 0x0000001800047c82 */ /* 0x000fe20008000000 */
[----:B------:R-:W-:Y:S01]  /*1cf0*/  UIMAD UR32, UR48, 0x780, UR46 ;  /* 0x00000780302078a4 */ /* 0x000fe2000f8e022e */
[----:B------:R-:W-:Y:S01]  /*1d00*/  CS2R R114, SRZ ;  /* 0x0000000000727805 */ /* 0x000fe2000001ff00 */
[----:B------:R-:W-:Y:S01]  /*1d10*/  UMOV UR8, UR24 ;  /* 0x0000001800087c82 */ /* 0x000fe20008000000 */
[----:B------:R-:W-:Y:S01]  /*1d20*/  UMOV UR9, UR25 ;  /* 0x0000001900097c82 */ /* 0x000fe20008000000 */
[----:B------:R-:W-:-:S02]  /*1d30*/  UIADD3 UR6, UR32, 0x100, URZ ;  /* 0x0000010020067890 */ /* 0x000fc4000fffe03f */
[----:B------:R-:W-:Y:S02]  /*1d40*/  UIADD3 UR10, UR32, 0x180, URZ ;  /* 0x00000180200a7890 */ /* 0x000fe4000fffe03f */
[----:B------:R-:W-:Y:S01]  /*1d50*/  UMOV UR26, UR32 ;  /* 0x00000020001a7c82 */ /* 0x000fe20008000000 */
[----:B------:R-:W-:Y:S01]  /*1d60*/  UMOV UR11, 0x80000020 ;  /* 0x80000020000b7882 */ /* 0x000fe20000000000 */
[----:B------:R-:W-:Y:S01]  /*1d70*/  QGMMA.64x32x32.F32.E4M3.E4M3 R88, gdesc[UR24], RZ, !UPT, gsb0 ;  /* 0x00600000185879f3 */ /* 0x000fe2000c0008ff */
[----:B------:R-:W-:Y:S01]  /*1d80*/  UIADD3 UR26, UR32, 0x80, URZ ;  /* 0x00000080201a7890 */ /* 0x000fe2000fffe03f */
[----:B------:R-:W-:Y:S01]  /*1d90*/  UMOV UR27, 0x80000020 ;  /* 0x80000020001b7882 */ /* 0x000fe20000000000 */
[----:B------:R-:W-:Y:S02]  /*1da0*/  UIADD3 UR12, UR28, 0x2, URZ ;  /* 0x000000021c0c7890 */ /* 0x000fe4000fffe03f */
        /* <DEDUP_REMOVED lines=9> */
[----:B------:R-:W-:Y:S01]  /*1e40*/  UIADD3 UR52, UR49, -0x2, URZ ;  /* 0xfffffffe31347890 */ /* 0x000fe2000fffe03f */
        /* <DEDUP_REMOVED lines=84> */
[----:B------:R-:W-:Y:S01]  /*2390*/  ULDC UR10, c[0x0][0x988] ;  /* 0x00026200000a7ab9 */ /* 0x000fe20000000800 */
[----:B------:R-:W-:Y:S01]  /*23a0*/  UMOV UR11, UR36 ;  /* 0x00000024000b7c82 */ /* 0x000fe20008000000 */
        /* <DEDUP_REMOVED lines=31> */
[----:B------:R-:W-:Y:S01]  /*25a0*/  ULDC UR15, c[0x0][0x288] ;  /* 0x0000a200000f7ab9 */ /* 0x000fe20000000800 */
        /* <DEDUP_REMOVED lines=17> */
[----:B------:R-:W-:Y:S02]  /*26c0*/  ULDC UR6, c[0x0][0x448] ;  /* 0x0001120000067ab9 */ /* 0x000fe40000000800 */
[----:B------:R-:W-:-:S06]  /*26d0*/  UISETP.NE.AND UP0, UPT, UR6, 0x1, UPT ;  /* 0x000000010600788c */ /* 0x000fcc000bf05270 */
[----:B------:R-:W-:-:S05]  /*26e0*/  PLOP3.LUT P2, PT, PT, PT, UP0, 0x80, 0x0 ;  /* 0x000000000000781c */ /* 0x000fca0003f4f008 */
[----:B------:R-:W-:Y:S01]  /*26f0*/  @UP0 ULDC UR6, c[0x0][0x44c] ;  /* 0x0001130000060ab9 */ /* 0x000fe20000000800 */
        /* <DEDUP_REMOVED lines=33> */
[----:B------:R-:W-:-:S03]  /*2910*/  FMUL.FTZ R7, R0, R98 ;  /* 0x0000006200077220 */ /* 0x000fc60000410000 */
[----:B------:R-:W2:Y:S08]  /*2920*/  MUFU.TANH R92, R92 ;  /* 0x0000005c005c7308 */ /* 0x000eb00000002400 */
[----:B------:R-:W3:Y:S08]  /*2930*/  MUFU.TANH R104, R93 ;  /* 0x0000005d00687308 */ /* 0x000ef00000002400 */
[----:B------:R-:W4:Y:S08]  /*2940*/  MUFU.TANH R96, R96 ;  /* 0x0000006000607308 */ /* 0x000f300000002400 */
[----:B------:R-:W5:Y:S08]  /*2950*/  MUFU.TANH R105, R97 ;  /* 0x0000006100697308 */ /* 0x000f700000002400 */
[----:B------:R-:W5:Y:S08]  /*2960*/  MUFU.TANH R100, R100 ;  /* 0x0000006400647308 */ /* 0x000f700000002400 */
[----:B------:R-:W5:Y:S01]  /*2970*/  MUFU.TANH R101, R101 ;  /* 0x0000006500657308 */ /* 0x000f620000002400 */
[----:B------:R-:W-:-:S02]  /*2980*/  WARPGROUP.DEPBAR.LE gsb0, 0x0 ;  /* 0x00008000000079c5 */ /* 0x000fc40000010000 */
[----:B------:R-:W-:Y:S01]  /*2990*/  WARPGROUP.ARRIVE ;  /* 0x00000000000079c5 */ /* 0x000fe20000000000 */
[----:B------:R-:W-:Y:S01]  /*29a0*/  FMUL.FTZ R13, R0, R78 ;  /* 0x0000004e000d7220 */ /* 0x000fe20000410000 */
[----:B------:R-:W-:Y:S02]  /*29b0*/  VIADD R78, R18, UR36 ;  /* 0x00000024124e7c36 */ /* 0x000fe40008000000 */
        /* <DEDUP_REMOVED lines=19> */
[----:B------:R0:W5:Y:S08]  /*2af0*/  MUFU.TANH R90, R72 ;  /* 0x00000048005a7308 */ /* 0x0001700000002400 */
[----:B------:R-:W5:Y:S01]  /*2b00*/  MUFU.TANH R73, R73 ;  /* 0x0000004900497308 */ /* 0x000f620000002400 */
[----:B0-----:R-:W-:-:S07]  /*2b10*/  FMUL.FTZ R72, R0, R87 ;  /* 0x0000005700487220 */ /* 0x001fce0000410000 */
[----:B------:R-:W0:Y:S08]  /*2b20*/  MUFU.TANH R77, R77 ;  /* 0x0000004d004d7308 */ /* 0x000e300000002400 */
[----:B------:R-:W-:Y:S08]  /*2b30*/  MUFU.TANH R103, R85 ;  /* 0x0000005500677308 */ /* 0x000ff00000002400 */
[----:B------:R-:W0:Y:S08]  /*2b40*/  MUFU.TANH R80, R80 ;  /* 0x0000005000507308 */ /* 0x000e300000002400 */
[----:B------:R-:W0:Y:S01]  /*2b50*/  MUFU.TANH R98, R81 ;  /* 0x0000005100627308 */ /* 0x000e220000002400 */
[----:B------:R-:W-:-:S02]  /*2b60*/  WARPGROUP.DEPBAR.LE gsb0, 0x0 ;  /* 0x00008000000079c5 */ /* 0x000fc40000010000 */
[C---:B------:R-:W-:Y:S01]  /*2b70*/  FMUL.FTZ R57, R0.reuse, R57 ;  /* 0x0000003900397220 */ /* 0x040fe20000410000 */
[----:B------:R-:W-:Y:S01]  /*2b80*/  WARPGROUP.ARRIVE ;  /* 0x00000000000079c5 */ /* 0x000fe20000000000 */
[C---:B------:R-:W-:Y:S01]  /*2b90*/  FMUL.FTZ R64, R0.reuse, R64 ;  /* 0x0000004000407220 */ /* 0x040fe20000410000 */
[C---:B------:R-:W-:Y:S02]  /*2ba0*/  FMUL.FTZ R60, R0.reuse, R60 ;  /* 0x0000003c003c7220 */ /* 0x040fe40000410000 */
[----:B------:R1:W-:Y:S01]  /*2bb0*/  MUFU.TANH R86, R57 ;  /* 0x0000003900567308 */ /* 0x0003e20000002400 */
[C---:B------:R-:W-:Y:S01]  /*2bc0*/  FMUL.FTZ R65, R0.reuse, R65 ;  /* 0x0000004100417220 */ /* 0x040fe20000410000 */
[C---:B------:R-:W-:Y:S01]  /*2bd0*/  FMUL.FTZ R56, R0.reuse, R56 ;  /* 0x0000003800387220 */ /* 0x040fe20000410000 */
[----:B------:R-:W-:Y:S01]  /*2be0*/  QGMMA.64x32x32.F32.E4M3.E4M3 R40, gdesc[UR20], R40, gsb0 ;  /* 0x00600000142879f3 */ /* 0x000fe20008000828 */
[----:B------:R-:W-:Y:S01]  /*2bf0*/  UIADD3 UR22, UR32, 0x702, URZ ;  /* 0x0000070220167890 */ /* 0x000fe2000fffe03f */
[C---:B------:R-:W-:Y:S01]  /*2c00*/  FMUL.FTZ R61, R0.reuse, R61 ;  /* 0x0000003d003d7220 */ /* 0x040fe20000410000 */
[----:B------:R-:W-:Y:S01]  /*2c10*/  UMOV UR23, 0x80000020 ;  /* 0x8000002000177882 */ /* 0x000fe20000000000 */
[C---:B------:R-:W-:Y:S01]  /*2c20*/  FMUL.FTZ R69, R0.reuse, R69 ;  /* 0x0000004500457220 */ /* 0x040fe20000410000 */
[----:B------:R2:W-:Y:S01]  /*2c30*/  MUFU.TANH R108, R64 ;  /* 0x00000040006c7308 */ /* 0x0005e20000002400 */
[----:B-1----:R-:W-:Y:S01]  /*2c40*/  FMUL.FTZ R57, R0, R59 ;  /* 0x0000003b00397220 */ /* 0x002fe20000410000 */
[----:B------:R-:W-:Y:S01]  /*2c50*/  @P2 IMAD.HI.U32 R59, R78, UR6, RZ ;  /* 0x000000064e3b2c27 */ /* 0x000fe2000f8e00ff */
[----:B------:R-:W-:-:S03]  /*2c60*/  @UP0 ULDC UR6, c[0x0][0x450] ;  /* 0x0001140000060ab9 */ /* 0x000fc60000000800 */
[C---:B------:R-:W-:Y:S01]  /*2c70*/  FMUL.FTZ R68, R0.reuse, R68 ;  /* 0x0000004400447220 */ /* 0x040fe20000410000 */
[----:B------:R-:W-:Y:S01]  /*2c80*/  @P2 SHF.R.U32.HI R78, RZ, UR6, R59 ;  /* 0x00000006ff4e2c19 */ /* 0x000fe2000801163b */
[----:B------:R-:W-:Y:S01]  /*2c90*/  UIMAD UR6, UR49, -0xa0, URZ ;  /* 0xffffff60310678a4 */ /* 0x000fe2000f8e023f */
[----:B------:R1:W-:Y:S01]  /*2ca0*/  MUFU.TANH R106, R60 ;  /* 0x0000003c006a7308 */ /* 0x0003e20000002400 */
[C---:B------:R-:W-:Y:S02]  /*2cb0*/  FMUL.FTZ R59, R0.reuse, R67 ;  /* 0x00000043003b7220 */ /* 0x040fe40000410000 */
[----:B--2---:R-:W2:Y:S01]  /*2cc0*/  SHFL.IDX PT, R64, R78, RZ, 0x1c1f ;  /* 0x001c1fff4e407589 */ /* 0x004ea200000e0000 */
[----:B------:R-:W-:Y:S02]  /*2cd0*/  UIADD3 UR7, UR6, 0xa1, URZ ;  /* 0x000000a106077890 */ /* 0x000fe4000fffe03f */
[----:B------:R-:W-:Y:S02]  /*2ce0*/  UIMAD UR6, UR47, UR14, UR6 ;  /* 0x0000000e2f0672a4 */ /* 0x000fe4000f8e0206 */
[----:B------:R3:W-:Y:S01]  /*2cf0*/  MUFU.TANH R109, R65 ;  /* 0x00000041006d7308 */ /* 0x0007e20000002400 */
[C---:B-1----:R-:W-:Y:S01]  /*2d00*/  FMUL.FTZ R60, R0.reuse, R58 ;  /* 0x0000003a003c7220 */ /* 0x042fe20000410000 */
[----:B------:R-:W-:Y:S01]  /*2d10*/  IMAD.U32 R76, RZ, RZ, UR7 ;  /* 0x00000007ff4c7e24 */ /* 0x000fe2000f8e00ff */
[----:B------:R-:W-:Y:S01]  /*2d20*/  UIADD3 UR6, UR6, 0xa0, URZ ;  /* 0x000000a006067890 */ /* 0x000fe2000fffe03f */
[----:B------:R-:W-:Y:S01]  /*2d30*/  FMUL.FTZ R58, R0, R63 ;  /* 0x0000003f003a7220 */ /* 0x000fe20000410000 */
[----:B------:R-:W-:Y:S01]  /*2d40*/  IMAD.U32 R63, RZ, RZ, UR14 ;  /* 0x0000000eff3f7e24 */ /* 0x000fe2000f8e00ff */
[----:B------:R-:W-:Y:S01]  /*2d50*/  UIMAD UR14, UR47, UR14, -UR15 ;  /* 0x0000000e2f0e72a4 */ /* 0x000fe2000f8e0a0f */
[----:B------:R-:W-:Y:S01]  /*2d60*/  IMAD R76, R17, -0x2, R76 ;  /* 0xfffffffe114c7824 */ /* 0x000fe200078e024c */
[----:B------:R1:W0:Y:S01]  /*2d70*/  MUFU.TANH R82, R56 ;  /* 0x0000003800527308 */ /* 0x0002220000002400 */
[----:B------:R-:W-:Y:S01]  /*2d80*/  IMAD.U32 R74, RZ, RZ, UR6 ;  /* 0x00000006ff4a7e24 */ /* 0x000fe2000f8e00ff */
[----:B------:R-:W-:Y:S01]  /*2d90*/  @UP0 ULDC UR6, c[0x0][0x44c] ;  /* 0x0001130000060ab9 */ /* 0x000fe20000000800 */
[----:B------:R-:W-:-:S02]  /*2da0*/  IMAD R76, R63, UR47, R76 ;  /* 0x0000002f3f4c7c24 */ /* 0x000fc4000f8e024c */
[----:B------:R-:W-:Y:S01]  /*2db0*/  FMUL.FTZ R63, R0, R71 ;  /* 0x00000047003f7220 */ /* 0x000fe20000410000 */
[----:B------:R-:W-:Y:S01]  /*2dc0*/  IMAD R74, R17, -0x2, R74 ;  /* 0xfffffffe114a7824 */ /* 0x000fe200078e024a */
[----:B------:R-:W-:Y:S01]  /*2dd0*/  UIMAD.WIDE.U32 UR6, UR36, UR6, URZ ;  /* 0x00000006240672a5 */ /* 0x000fe2000f8e003f */
[----:B---3--:R-:W-:Y:S01]  /*2de0*/  VIADD R65, R76, -UR15 ;  /* 0x8000000f4c417c36 */ /* 0x008fe20008000000 */
[----:B------:R3:W0:Y:S01]  /*2df0*/  MUFU.TANH R107, R61 ;  /* 0x0000003d006b7308 */ /* 0x0006220000002400 */
[C---:B-1----:R-:W-:Y:S01]  /*2e00*/  FMUL.FTZ R56, R0.reuse, R62 ;  /* 0x0000003e00387220 */ /* 0x042fe20000410000 */
[----:B------:R-:W-:Y:S02]  /*2e10*/  FMUL.FTZ R62, R0, R70 ;  /* 0x00000046003e7220 */ /* 0x000fe40000410000 */
[----:B--2---:R-:W-:-:S04]  /*2e20*/  VIADDMNMX R84, R64, R65, R74, PT ;  /* 0x0000004140547246 */ /* 0x004fc8000380014a */
[C---:B------:R-:W-:Y:S01]  /*2e30*/  ISETP.GT.AND P5, PT, R84.reuse, RZ, PT ;  /* 0x000000ff5400720c */ /* 0x040fe20003fa4270 */
[----:B------:R-:W-:Y:S01]  /*2e40*/  MUFU.TANH R111, R69 ;  /* 0x00000045006f7308 */ /* 0x000fe20000002400 */
[----:B------:R-:W-:Y:S01]  /*2e50*/  ISETP.GT.AND P6, PT, R84, 0x1, PT ;  /* 0x000000015400780c */ /* 0x000fe20003fc4270 */
[----:B---3--:R-:W-:Y:S01]  /*2e60*/  FMUL.FTZ R61, R0, R66 ;  /* 0x00000042003d7220 */ /* 0x008fe20000410000 */
[----:B------:R-:W-:Y:S02]  /*2e70*/  ISETP.GT.AND P3, PT, R84, 0x8, PT ;  /* 0x000000085400780c */ /* 0x000fe40003f64270 */
[----:B------:R-:W-:Y:S02]  /*2e80*/  FSEL R97, R88, -INF , P5 ;  /* 0xff80000058617808 */ /* 0x000fe40002800000 */
[----:B------:R-:W-:Y:S01]  /*2e90*/  FSEL R95, R89, -INF , P6 ;  /* 0xff800000595f7808 */ /* 0x000fe20003000000 */
[----:B------:R1:W2:Y:S01]  /*2ea0*/  MUFU.TANH R110, R68 ;  /* 0x00000044006e7308 */ /* 0x0002a20000002400 */
[----:B------:R-:W-:-:S02]  /*2eb0*/  ISETP.GT.AND P4, PT, R84, 0x9, PT ;  /* 0x000000095400780c */ /* 0x000fc40003f84270 */
[----:B------:R-:W-:Y:S02]  /*2ec0*/  FSEL R93, R92, -INF , P3 ;  /* 0xff8000005c5d7808 */ /* 0x000fe40001800000 */
[----:B------:R-:W-:Y:S01]  /*2ed0*/  FMNMX.FTZ R64, R97, R95, !PT ;  /* 0x0000005f61407209 */ /* 0x000fe20007810000 */
[----:B------:R-:W-:Y:S02]  /*2ee0*/  WARPGROUP.DEPBAR.LE gsb0, 0x0 ;  /* 0x00008000000079c5 */ /* 0x000fe40000010000 */
[----:B------:R-:W-:Y:S01]  /*2ef0*/  ISETP.GT.AND P5, PT, R84, 0x10, PT ;  /* 0x000000105400780c */ /* 0x000fe20003fa4270 */
[----:B------:R-:W-:Y:S01]  /*2f00*/  WARPGROUP.ARRIVE ;  /* 0x00000000000079c5 */ /* 0x000fe20000000000 */
[----:B------:R-:W-:Y:S01]  /*2f10*/  FSEL R87, R104, -INF , P4 ;  /* 0xff80000068577808 */ /* 0x000fe20002000000 */
[C---:B------:R-:W-:Y:S01]  /*2f20*/  FMUL.FTZ R41, R0.reuse, R41 ;  /* 0x0000002900297220 */ /* 0x040fe20000410000 */
[----:B------:R-:W-:Y:S01]  /*2f30*/  FMNMX.FTZ R64, R93, R64, !PT ;  /* 0x000000405d407209 */ /* 0x000fe20007810000 */
[----:B------:R-:W-:Y:S01]  /*2f40*/  FMUL.FTZ R40, R0, R40 ;  /* 0x0000002800287220 */ /* 0x000fe20000410000 */
[----:B------:R-:W-:Y:S01]  /*2f50*/  ISETP.GT.AND P3, PT, R84, 0x11, PT ;  /* 0x000000115400780c */ /* 0x000fe20003f64270 */
[----:B------:R-:W-:Y:S01]  /*2f60*/  QGMMA.64x32x32.F32.E4M3.E4M3 R24, gdesc[UR20], R24, gsb0 ;  /* 0x00600000141879f3 */ /* 0x000fe20008000818 */
[----:B----4-:R-:W-:Y:S01]  /*2f70*/  FSEL R99, R96, -INF , P5 ;  /* 0xff80000060637808 */ /* 0x010fe20002800000 */
[----:B------:R-:W-:Y:S01]  /*2f80*/  MUFU.TANH R88, R41 ;  /* 0x0000002900587308 */ /* 0x000fe20000002400 */
[----:B------:R-:W-:Y:S01]  /*2f90*/  FMNMX.FTZ R64, R87, R64, !PT ;  /* 0x0000004057407209 */ /* 0x000fe20007810000 */
[----:B------:R-:W-:Y:S01]  /*2fa0*/  FMUL.FTZ R53, R0, R53 ;  /* 0x0000003500357220 */ /* 0x000fe20000410000 */
[----:B------:R-:W-:Y:S01]  /*2fb0*/  ISETP.GT.AND P4, PT, R84, 0x18, PT ;  /* 0x000000185400780c */ /* 0x000fe20003f84270 */
[C---:B------:R-:W-:Y:S01]  /*2fc0*/  FMUL.FTZ R49, R0.reuse, R49 ;  /* 0x0000003100317220 */ /* 0x040fe20000410000 */
[----:B-----5:R-:W-:Y:S01]  /*2fd0*/  FSEL R91, R105, -INF , P3 ;  /* 0xff800000695b7808 */ /* 0x020fe20001800000 */
[----:B------:R-:W-:Y:S01]  /*2fe0*/  FMUL.FTZ R44, R0, R44 ;  /* 0x0000002c002c7220 */ /* 0x000fe20000410000 */
[----:B------:R-:W-:Y:S01]  /*2ff0*/  FMNMX.FTZ R64, R99, R64, !PT ;  /* 0x0000004063407209 */ /* 0x000fe20007810000 */
[----:B------:R-:W3:Y:S01]  /*3000*/  MUFU.TANH R112, R40 ;  /* 0x0000002800707308 */ /* 0x000ee20000002400 */
[----:B------:R-:W-:Y:S01]  /*3010*/  ISETP.GT.AND P3, PT, R84, 0x19, PT ;  /* 0x000000195400780c */ /* 0x000fe20003f64270 */
[----:B------:R-:W-:Y:S01]  /*3020*/  FMUL.FTZ R45, R0, R45 ;  /* 0x0000002d002d7220 */ /* 0x000fe20000410000 */
[----:B------:R-:W-:Y:S01]  /*3030*/  FSEL R89, R100, -INF , P4 ;  /* 0xff80000064597808 */ /* 0x000fe20002000000 */
[C---:B------:R-:W-:Y:S01]  /*3040*/  FMUL.FTZ R66, R0.reuse, R42 ;  /* 0x0000002a00427220 */ /* 0x040fe20000410000 */
[----:B------:R-:W-:Y:S01]  /*3050*/  FMNMX.FTZ R64, R91, R64, !PT ;  /* 0x000000405b407209 */ /* 0x000fe20007810000 */
[----:B-1----:R-:W-:Y:S01]  /*3060*/  FMUL.FTZ R68, R0, R43 ;  /* 0x0000002b00447220 */ /* 0x002fe20000410000 */
[----:B------:R-:W-:Y:S01]  /*3070*/  ISETP.GT.AND P4, PT, R84, 0x20, PT ;  /* 0x000000205400780c */ /* 0x000fe20003f84270 */
[----:B------:R1:W4:Y:S01]  /*3080*/  MUFU.TANH R92, R44 ;  /* 0x0000002c005c7308 */ /* 0x0003220000002400 */
[----:B------:R-:W-:Y:S01]  /*3090*/  FSEL R85, R101, -INF , P3 ;  /* 0xff80000065557808 */ /* 0x000fe20001800000 */
[C---:B------:R-:W-:Y:S01]  /*30a0*/  FMUL.FTZ R48, R0.reuse, R48 ;  /* 0x0000003000307220 */ /* 0x040fe20000410000 */
[----:B------:R-:W-:Y:S01]  /*30b0*/  FMNMX.FTZ R64, R89, R64, !PT ;  /* 0x0000004059407209 */ /* 0x000fe20007810000 */
[----:B------:R-:W-:Y:S01]  /*30c0*/  FMUL.FTZ R52, R0, R52 ;  /* 0x0000003400347220 */ /* 0x000fe20000410000 */
[----:B------:R-:W-:Y:S01]  /*30d0*/  ISETP.GT.AND P3, PT, R84, 0x21, PT ;  /* 0x000000215400780c */ /* 0x000fe20003f64270 */
[----:B------:R-:W-:Y:S01]  /*30e0*/  FMUL.FTZ R50, R0, R50 ;  /* 0x0000003200327220 */ /* 0x000fe20000410000 */
[----:B------:R-:W-:Y:S01]  /*30f0*/  FSEL R83, R90, -INF , P4 ;  /* 0xff8000005a537808 */ /* 0x000fe20002000000 */
[----:B------:R-:W5:Y:S01]  /*3100*/  MUFU.TANH R96, R45 ;  /* 0x0000002d00607308 */ /* 0x000f620000002400 */
[----:B------:R-:W-:Y:S01]  /*3110*/  FMNMX.FTZ R64, R85, R64, !PT ;  /* 0x0000004055407209 */ /* 0x000fe20007810000 */
[----:B------:R-:W-:Y:S01]  /*3120*/  FMUL.FTZ R54, R0, R54 ;  /* 0x0000003600367220 */ /* 0x000fe20000410000 */
[----:B------:R-:W-:Y:S01]  /*3130*/  ISETP.GT.AND P4, PT, R84, 0x28, PT ;  /* 0x000000285400780c */ /* 0x000fe20003f84270 */
[C---:B------:R-:W-:Y:S01]  /*3140*/  FMUL.FTZ R51, R0.reuse, R51 ;  /* 0x0000003300337220 */ /* 0x040fe20000410000 */
[----:B------:R-:W-:Y:S01]  /*3150*/  FSEL R81, R73, -INF , P3 ;  /* 0xff80000049517808 */ /* 0x000fe20001800000 */
[----:B------:R-:W-:Y:S01]  /*3160*/  FMUL.FTZ R55, R0, R55 ;  /* 0x0000003700377220 */ /* 0x000fe20000410000 */
[----:B------:R-:W-:Y:S01]  /*3170*/  FMNMX.FTZ R64, R83, R64, !PT ;  /* 0x0000004053407209 */ /* 0x000fe20007810000 */
[----:B------:R-:W5:Y:S01]  /*3180*/  MUFU.TANH R90, R48 ;  /* 0x00000030005a7308 */ /* 0x000f620000002400 */
[----:B------:R-:W-:-:S02]  /*3190*/  ISETP.GT.AND P3, PT, R84, 0x29, PT ;  /* 0x000000295400780c */ /* 0x000fc40003f64270 */
[----:B------:R-:W-:Y:S02]  /*31a0*/  FSEL R79, R94, -INF , P4 ;  /* 0xff8000005e4f7808 */ /* 0x000fe40002000000 */
[----:B------:R-:W-:Y:S02]  /*31b0*/  FMNMX.FTZ R64, R81, R64, !PT ;  /* 0x0000004051407209 */ /* 0x000fe40007810000 */
[C---:B------:R-:W-:Y:S01]  /*31c0*/  ISETP.GT.AND P4, PT, R84.reuse, 0x30, PT ;  /* 0x000000305400780c */ /* 0x040fe20003f84270 */
[----:B------:R-:W5:Y:S01]  /*31d0*/  MUFU.TANH R94, R49 ;  /* 0x00000031005e7308 */ /* 0x000f620000002400 */
[----:B0-----:R-:W-:Y:S02]  /*31e0*/  FSEL R77, R77, -INF , P3 ;  /* 0xff8000004d4d7808 */ /* 0x001fe40001800000 */
[----:B------:R-:W-:Y:S02]  /*31f0*/  FMNMX.FTZ R64, R79, R64, !PT ;  /* 0x000000404f407209 */ /* 0x000fe40007810000 */
[----:B------:R-:W-:-:S02]  /*3200*/  ISETP.GT.AND P3, PT, R84, 0x31, PT ;  /* 0x000000315400780c */ /* 0x000fc40003f64270 */
[----:B------:R-:W-:Y:S01]  /*3210*/  FSEL R75, R80, -INF , P4 ;  /* 0xff800000504b7808 */ /* 0x000fe20002000000 */
[----:B------:R-:W0:Y:S01]  /*3220*/  MUFU.TANH R52, R52 ;  /* 0x0000003400347308 */ /* 0x000e220000002400 */
[----:B------:R-:W-:Y:S02]  /*3230*/  FMNMX.FTZ R64, R77, R64, !PT ;  /* 0x000000404d407209 */ /* 0x000fe40007810000 */
[----:B------:R-:W-:Y:S02]  /*3240*/  ISETP.GT.AND P4, PT, R84, 0x38, PT ;  /* 0x000000385400780c */ /* 0x000fe40003f84270 */
[----:B------:R-:W-:Y:S02]  /*3250*/  FSEL R73, R98, -INF , P3 ;  /* 0xff80000062497808 */ /* 0x000fe40001800000 */
[----:B------:R-:W-:Y:S01]  /*3260*/  FMNMX.FTZ R64, R75, R64, !PT ;  /* 0x000000404b407209 */ /* 0x000fe20007810000 */
[----:B------:R-:W0:Y:S01]  /*3270*/  MUFU.TANH R80, R53 ;  /* 0x0000003500507308 */ /* 0x000e220000002400 */
[----:B------:R-:W-:Y:S01]  /*3280*/  ISETP.GT.AND P3, PT, R84, 0x39, PT ;  /* 0x000000395400780c */ /* 0x000fe20003f64270 */
[----:B------:R-:W-:-:S02]  /*3290*/  WARPGROUP.DEPBAR.LE gsb0, 0x0 ;  /* 0x00008000000079c5 */ /* 0x000fc40000010000 */
[----:B------:R-:W-:Y:S01]  /*32a0*/  FSEL R71, R102, -INF , P4 ;  /* 0xff80000066477808 */ /* 0x000fe20002000000 */
[C---:B------:R-:W-:Y:S01]  /*32b0*/  FMUL.FTZ R24, R0.reuse, R24 ;  /* 0x0000001800187220 */ /* 0x040fe20000410000 */
[----:B------:R-:W-:Y:S01]  /*32c0*/  FMNMX.FTZ R64, R73, R64, !PT ;  /* 0x0000004049407209 */ /* 0x000fe20007810000 */
[----:B-1----:R-:W-:Y:S01]  /*32d0*/  FMUL.FTZ R44, R0, R29 ;  /* 0x0000001d002c7220 */ /* 0x002fe20000410000 */
[----:B------:R-:W-:Y:S01]  /*32e0*/  ISETP.GT.AND P4, PT, R84, 0x40, PT ;  /* 0x000000405400780c */ /* 0x000fe20003f84270 */
[C---:B------:R-:W-:Y:S01]  /*32f0*/  FMUL.FTZ R35, R0.reuse, R35 ;  /* 0x0000002300237220 */ /* 0x040fe20000410000 */
[----:B------:R-:W-:Y:S01]  /*3300*/  FSEL R70, R103, -INF , P3 ;  /* 0xff80000067467808 */ /* 0x000fe20001800000 */
[----:B------:R-:W-:Y:S01]  /*3310*/  FMUL.FTZ R26, R0, R26 ;  /* 0x0000001a001a7220 */ /* 0x000fe20000410000 */
[----:B------:R-:W-:Y:S01]  /*3320*/  FMNMX.FTZ R41, R71, R64, !PT ;  /* 0x0000004047297209 */ /* 0x000fe20007810000 */
[----:B------:R-:W-:Y:S01]  /*3330*/  MUFU.TANH R3, R3 ;  /* 0x0000000300037308 */ /* 0x000fe20000002400 */
[----:B------:R-:W-:Y:S01]  /*3340*/  ISETP.GT.AND P3, PT, R84, 0x41, PT ;  /* 0x000000415400780c */ /* 0x000fe20003f64270 */
[----:B------:R-:W-:Y:S01]  /*3350*/  FMUL.FTZ R39, R0, R39 ;  /* 0x0000002700277220 */ /* 0x000fe20000410000 */
[----:B------:R-:W-:Y:S01]  /*3360*/  FSEL R69, R82, -INF , P4 ;  /* 0xff80000052457808 */ /* 0x000fe20002000000 */
[----:B------:R-:W-:Y:S01]  /*3370*/  FMUL.FTZ R34, R0, R34 ;  /* 0x0000002200227220 */ /* 0x000fe20000410000 */
[----:B------:R-:W-:Y:S01]  /*3380*/  FMNMX.FTZ R40, R70, R41, !PT ;  /* 0x0000002946287209 */ /* 0x000fe20007810000 */
[----:B------:R-:W-:Y:S01]  /*3390*/  FMUL.FTZ R27, R0, R27 ;  /* 0x0000001b001b7220 */ /* 0x000fe20000410000 */
[----:B------:R-:W-:Y:S01]  /*33a0*/  ISETP.GT.AND P4, PT, R84, 0x48, PT ;  /* 0x000000485400780c */ /* 0x000fe20003f84270 */
[----:B------:R-:W1:Y:S01]  /*33b0*/  MUFU.TANH R82, R24 ;  /* 0x0000001800527308 */ /* 0x000e620000002400 */
[----:B------:R-:W-:Y:S01]  /*33c0*/  FSEL R67, R86, -INF , P3 ;  /* 0xff80000056437808 */ /* 0x000fe20001800000 */
[C---:B------:R-:W-:Y:S01]  /*33d0*/  FMUL.FTZ R30, R0.reuse, R30 ;  /* 0x0000001e001e7220 */ /* 0x040fe20000410000 */
[----:B------:R-:W-:Y:S01]  /*33e0*/  FMNMX.FTZ R40, R69, R40, !PT ;  /* 0x0000002845287209 */ /* 0x000fe20007810000 */
[----:B------:R-:W-:Y:S01]  /*33f0*/  FMUL.FTZ R31, R0, R31 ;  /* 0x0000001f001f7220 */ /* 0x000fe20000410000 */
[----:B------:R-:W-:Y:S01]  /*3400*/  ISETP.GT.AND P3, PT, R84, 0x49, PT ;  /* 0x000000495400780c */ /* 0x000fe20003f64270 */
[----:B------:R-:W-:Y:S01]  /*3410*/  FMUL.FTZ R38, R0, R38 ;  /* 0x0000002600267220 */ /* 0x000fe20000410000 */
[----:B------:R-:W-:Y:S01]  /*3420*/  FSEL R65, R106, -INF , P4 ;  /* 0xff8000006a417808 */ /* 0x000fe20002000000 */
[----:B------:R2:W-:Y:S01]  /*3430*/  MUFU.TANH R102, R26 ;  /* 0x0000001a00667308 */ /* 0x0005e20000002400 */
[----:B------:R-:W-:Y:S01]  /*3440*/  FMNMX.FTZ R40, R67, R40, !PT ;  /* 0x0000002843287209 */ /* 0x000fe20007810000 */
[----:B------:R1:W-:Y:S01]  /*3450*/  @!P1 SYNCS.ARRIVE.TRANS64.RED.A1T0 RZ, [R2+URZ], RZ ;  /* 0x000000ff02ff99a7 */ /* 0x0003e2000810043f */
[----:B------:R-:W-:-:S02]  /*3460*/  ISETP.GT.AND P4, PT, R84, 0x50, PT ;  /* 0x000000505400780c */ /* 0x000fc40003f84270 */
[----:B------:R-:W-:Y:S02]  /*3470*/  FSEL R64, R107, -INF , P3 ;  /* 0xff8000006b407808 */ /* 0x000fe40001800000 */
[----:B------:R-:W-:Y:S01]  /*3480*/  FMNMX.FTZ R41, R65, R40, !PT ;  /* 0x0000002841297209 */ /* 0x000fe20007810000 */
[----:B------:R3:W-:Y:S01]  /*3490*/  MUFU.TANH R106, R35 ;  /* 0x00000023006a7308 */ /* 0x0007e20000002400 */
[----:B------:R-:W-:Y:S01]  /*34a0*/  ISETP.GT.AND P3, PT, R84, 0x51, PT ;  /* 0x000000515400780c */ /* 0x000fe20003f64270 */
[----:B--2---:R-:W-:Y:S01]  /*34b0*/  IMAD.U32 R26, RZ, RZ, UR10 ;  /* 0x0000000aff1a7e24 */ /* 0x004fe2000f8e00ff */
[----:B------:R-:W-:Y:S02]  /*34c0*/  FSEL R53, R108, -INF , P4 ;  /* 0xff8000006c357808 */ /* 0x000fe40002000000 */
[----:B------:R-:W-:Y:S01]  /*34d0*/  FMNMX.FTZ R40, R64, R41, !PT ;  /* 0x0000002940287209 */ /* 0x000fe20007810000 */
[----:B------:R-:W-:Y:S01]  /*34e0*/  FMUL.FTZ R41, R0, R25 ;  /* 0x0000001900297220 */ /* 0x000fe20000410000 */
[----:B------:R-:W-:Y:S01]  /*34f0*/  ISETP.GT.AND P4, PT, R84, 0x58, PT ;  /* 0x000000585400780c */ /* 0x000fe20003f84270 */
[----:B------:R-:W-:Y:S01]  /*3500*/  MUFU.TANH R4, R4 ;  /* 0x0000000400047308 */ /* 0x000fe20000002400 */
[----:B------:R-:W-:Y:S01]  /*3510*/  FSEL R49, R109, -INF , P3 ;  /* 0xff8000006d317808 */ /* 0x000fe20001800000 */
[----:B---3--:R-:W2:Y:S01]  /*3520*/  SHFL.IDX PT, R35, R78, 0x1, 0x1c1f ;  /* 0x003c1f004e237f89 */ /* 0x008ea200000e0000 */
[----:B------:R-:W-:-:S02]  /*3530*/  FMNMX.FTZ R40, R53, R40, !PT ;  /* 0x0000002835287209 */ /* 0x000fc40007810000 */
[----:B------:R-:W-:Y:S02]  /*3540*/  ISETP.GT.AND P3, PT, R84, 0x59, PT ;  /* 0x000000595400780c */ /* 0x000fe40003f64270 */
[----:B------:R-:W-:Y:S01]  /*3550*/  FSEL R43, R110, -INF , P4 ;  /* 0xff8000006e2b7808 */ /* 0x000fe20002000000 */
[----:B------:R3:W2:Y:S01]  /*3560*/  MUFU.TANH R86, R41 ;  /* 0x0000002900567308 */ /* 0x0006a20000002400 */
[----:B------:R-:W-:Y:S02]  /*3570*/  FMNMX.FTZ R42, R49, R40, !PT ;  /* 0x00000028312a7209 */ /* 0x000fe40007810000 */
[----:B------:R-:W-:Y:S02]  /*3580*/  ISETP.GT.AND P4, PT, R84, 0x60, PT ;  /* 0x000000605400780c */ /* 0x000fe40003f84270 */
[----:B------:R-:W-:Y:S02]  /*3590*/  FSEL R40, R111, -INF , P3 ;  /* 0xff8000006f287808 */ /* 0x000fe40001800000 */
[----:B------:R-:W-:-:S02]  /*35a0*/  CS2R R110, SRZ ;  /* 0x00000000006e7805 */ /* 0x000fc4000001ff00 */
[----:B------:R-:W-:Y:S01]  /*35b0*/  FMNMX.FTZ R45, R43, R42, !PT ;  /* 0x0000002a2b2d7209 */ /* 0x000fe20007810000 */
[----:B------:R-:W-:Y:S01]  /*35c0*/  FMUL.FTZ R42, R0, R28 ;  /* 0x0000001c002a7220 */ /* 0x000fe20000410000 */
[----:B------:R-:W-:Y:S01]  /*35d0*/  ISETP.GT.AND P3, PT, R84, 0x61, PT ;  /* 0x000000615400780c */ /* 0x000fe20003f64270 */
[----:B------:R-:W-:Y:S01]  /*35e0*/  MUFU.TANH R5, R5 ;  /* 0x0000000500057308 */ /* 0x000fe20000002400 */
[----:B------:R-:W-:Y:S02]  /*35f0*/  FSEL R25, R112, -INF , P4 ;  /* 0xff80000070197808 */ /* 0x000fe40002000000 */
[----:B------:R-:W-:Y:S02]  /*3600*/  CS2R R112, SRZ ;  /* 0x0000000000707805 */ /* 0x000fe4000001ff00 */
[----:B------:R-:W-:Y:S02]  /*3610*/  FMNMX.FTZ R28, R40, R45, !PT ;  /* 0x0000002d281c7209 */ /* 0x000fe40007810000 */
[----:B------:R-:W-:-:S02]  /*3620*/  ISETP.GT.AND P4, PT, R84, 0x68, PT ;  /* 0x000000685400780c */ /* 0x000fc40003f84270 */
[----:B------:R-:W-:Y:S01]  /*3630*/  FSEL R24, R88, -INF , P3 ;  /* 0xff80000058187808 */ /* 0x000fe20001800000 */
[----:B------:R0:W2:Y:S01]  /*3640*/  MUFU.TANH R98, R42 ;  /* 0x0000002a00627308 */ /* 0x0000a20000002400 */
[----:B------:R-:W-:Y:S02]  /*3650*/  FMNMX.FTZ R45, R25, R28, !PT ;  /* 0x0000001c192d7209 */ /* 0x000fe40007810000 */
[----:B------:R-:W-:Y:S02]  /*3660*/  ISETP.GT.AND P3, PT, R84, 0x69, PT ;  /* 0x000000695400780c */ /* 0x000fe40003f64270 */
[----:B----4-:R-:W-:Y:S02]  /*3670*/  FSEL R28, R92, -INF , P4 ;  /* 0xff8000005c1c7808 */ /* 0x010fe40002000000 */
[----:B------:R-:W-:Y:S01]  /*3680*/  FMNMX.FTZ R45, R24, R45, !PT ;  /* 0x0000002d182d7209 */ /* 0x000fe20007810000 */
[----:B------:R4:W2:Y:S01]  /*3690*/  MUFU.TANH R88, R44 ;  /* 0x0000002c00587308 */ /* 0x0008a20000002400 */
[----:B------:R-:W-:-:S02]  /*36a0*/  ISETP.GT.AND P4, PT, R84, 0x70, PT ;  /* 0x000000705400780c */ /* 0x000fc40003f84270 */
[----:B-----5:R-:W-:Y:S02]  /*36b0*/  FSEL R29, R96, -INF , P3 ;  /* 0xff800000601d7808 */ /* 0x020fe40001800000 */
[----:B------:R-:W-:Y:S01]  /*36c0*/  FMNMX.FTZ R48, R28, R45, !PT ;  /* 0x0000002d1c307209 */ /* 0x000fe20007810000 */
[----:B------:R-:W-:Y:S01]  /*36d0*/  FMUL.FTZ R45, R0, R32 ;  /* 0x00000020002d7220 */ /* 0x000fe20000410000 */
[----:B------:R-:W-:Y:S01]  /*36e0*/  ISETP.GT.AND P3, PT, R84, 0x71, PT ;  /* 0x000000715400780c */ /* 0x000fe20003f64270 */
[----:B------:R-:W-:Y:S01]  /*36f0*/  MUFU.TANH R108, R39 ;  /* 0x00000027006c7308 */ /* 0x000fe20000002400 */
[----:B------:R-:W-:Y:S02]  /*3700*/  FSEL R32, R90, -INF , P4 ;  /* 0xff8000005a207808 */ /* 0x000fe40002000000 */
[----:B------:R-:W-:Y:S01]  /*3710*/  FMNMX.FTZ R101, R29, R48, !PT ;  /* 0x000000301d657209 */ /* 0x000fe20007810000 */
[----:B------:R-:W-:Y:S01]  /*3720*/  FMUL.FTZ R48, R0, R33 ;  /* 0x0000002100307220 */ /* 0x000fe20000410000 */
[----:B------:R-:W-:-:S02]  /*3730*/  ISETP.GT.AND P4, PT, R84, 0x78, PT ;  /* 0x000000785400780c */ /* 0x000fc40003f84270 */
[----:B---3--:R-:W-:Y:S01]  /*3740*/  FSEL R41, R94, -INF , P3 ;  /* 0xff8000005e297808 */ /* 0x008fe20001800000 */
[----:B------:R-:W3:Y:S01]  /*3750*/  MUFU.TANH R90, R45 ;  /* 0x0000002d005a7308 */ /* 0x000ee20000002400 */
[----:B0-----:R-:W-:Y:S02]  /*3760*/  FMNMX.FTZ R42, R32, R101, !PT ;  /* 0x00000065202a7209 */ /* 0x001fe40007810000 */
[----:B------:R-:W-:Y:S02]  /*3770*/  ISETP.GT.AND P3, PT, R84, 0x79, PT ;  /* 0x000000795400780c */ /* 0x000fe40003f64270 */
[----:B------:R-:W-:Y:S01]  /*3780*/  FSEL R33, R52, -INF , P4 ;  /* 0xff80000034217808 */ /* 0x000fe20002000000 */
[----:B------:R-:W-:Y:S01]  /*3790*/  FMUL.FTZ R52, R0, R36 ;  /* 0x0000002400347220 */ /* 0x000fe20000410000 */
[----:B----4-:R-:W-:Y:S01]  /*37a0*/  FMNMX.FTZ R44, R41, R42, !PT ;  /* 0x0000002a292c7209 */ /* 0x010fe20007810000 */
[----:B------:R0:W4:Y:S01]  /*37b0*/  MUFU.TANH R94, R48 ;  /* 0x00000030005e7308 */ /* 0x0001220000002400 */
[----:B------:R-:W-:-:S02]  /*37c0*/  ISETP.GT.AND P4, PT, R84, 0x80, PT ;  /* 0x000000805400780c */ /* 0x000fc40003f84270 */
[----:B------:R-:W-:Y:S01]  /*37d0*/  FSEL R42, R80, -INF , P3 ;  /* 0xff800000502a7808 */ /* 0x000fe20001800000 */
[----:B------:R-:W-:Y:S01]  /*37e0*/  FMUL.FTZ R80, R0, R46 ;  /* 0x0000002e00507220 */ /* 0x000fe20000410000 */
[----:B------:R-:W-:Y:S02]  /*37f0*/  FMNMX.FTZ R101, R33, R44, !PT ;  /* 0x0000002c21657209 */ /* 0x000fe40007810000 */
[----:B------:R-:W-:Y:S01]  /*3800*/  ISETP.GT.AND P3, PT, R84, 0x81, PT ;  /* 0x000000815400780c */ /* 0x000fe20003f64270 */
[----:B------:R-:W5:Y:S01]  /*3810*/  MUFU.TANH R52, R52 ;  /* 0x0000003400347308 */ /* 0x000f620000002400 */
[----:B-1----:R-:W-:Y:S01]  /*3820*/  FSEL R36, R82, -INF , P4 ;  /* 0xff80000052247808 */ /* 0x002fe20002000000 */
[----:B------:R-:W-:Y:S01]  /*3830*/  FMUL.FTZ R82, R0, R37 ;  /* 0x0000002500527220 */ /* 0x000fe20000410000 */
[----:B------:R-:W-:Y:S02]  /*3840*/  FMNMX.FTZ R101, R42, R101, !PT ;  /* 0x000000652a657209 */ /* 0x000fe40007810000 */
[----:B------:R-:W-:-:S02]  /*3850*/  ISETP.GT.AND P4, PT, R84, 0x88, PT ;  /* 0x000000885400780c */ /* 0x000fc40003f84270 */
[----:B--2---:R-:W-:Y:S01]  /*3860*/  FSEL R44, R86, -INF , P3 ;  /* 0xff800000562c7808 */ /* 0x004fe20001800000 */
[----:B------:R1:W2:Y:S01]  /*3870*/  MUFU.TANH R96, R82 ;  /* 0x0000005200607308 */ /* 0x0002a20000002400 */
[----:B------:R-:W-:Y:S02]  /*3880*/  FMNMX.FTZ R101, R36, R101, !PT ;  /* 0x0000006524657209 */ /* 0x000fe40007810000 */
[----:B------:R-:W-:Y:S02]  /*3890*/  ISETP.GT.AND P3, PT, R84, 0x89, PT ;  /* 0x000000895400780c */ /* 0x000fe40003f64270 */
[----:B------:R-:W-:Y:S02]  /*38a0*/  FSEL R37, R98, -INF , P4 ;  /* 0xff80000062257808 */ /* 0x000fe40002000000 */
[----:B0-----:R-:W-:Y:S01]  /*38b0*/  FMNMX.FTZ R48, R44, R101, !PT ;  /* 0x000000652c307209 */ /* 0x001fe20007810000 */
[----:B------:R0:W-:Y:S01]  /*38c0*/  MUFU.TANH R92, R80 ;  /* 0x00000050005c7308 */ /* 0x0001e20000002400 */
[----:B------:R-:W-:Y:S01]  /*38d0*/  ISETP.GT.AND P4, PT, R84, 0x90, PT ;  /* 0x000000905400780c */ /* 0x000fe20003f84270 */
[----:B-1----:R-:W-:Y:S01]  /*38e0*/  FMUL.FTZ R82, R0, R47 ;  /* 0x0000002f00527220 */ /* 0x002fe20000410000 */
[----:B------:R-:W-:-:S02]  /*38f0*/  FSEL R45, R88, -INF , P3 ;  /* 0xff800000582d7808 */ /* 0x000fc40001800000 */
[----:B------:R-:W-:Y:S02]  /*3900*/  FMNMX.FTZ R86, R37, R48, !PT ;  /* 0x0000003025567209 */ /* 0x000fe40007810000 */
[----:B------:R-:W-:Y:S01]  /*3910*/  ISETP.GT.AND P3, PT, R84, 0x91, PT ;  /* 0x000000915400780c */ /* 0x000fe20003f64270 */
[----:B------:R1:W-:Y:S01]  /*3920*/  MUFU.TANH R105, R34 ;  /* 0x0000002200697308 */ /* 0x0003e20000002400 */
[----:B---3--:R-:W-:Y:S02]  /*3930*/  FSEL R48, R90, -INF , P4 ;  /* 0xff8000005a307808 */ /* 0x008fe40002000000 */
        /* <DEDUP_REMOVED lines=8> */
[----:B------:R-:W4:Y:S01]  /*39c0*/  MUFU.TANH R7, R7 ;  /* 0x0000000700077308 */ /* 0x000f220000002400 */
[----:B--2---:R-:W-:Y:S02]  /*39d0*/  FSEL R52, R96, -INF , P3 ;  /* 0xff80000060347808 */ /* 0x004fe40001800000 */
[----:B------:R-:W-:Y:S02]  /*39e0*/  FMNMX.FTZ R101, R47, R84, !PT ;  /* 0x000000542f657209 */ /* 0x000fe40007810000 */
[----:B------:R-:W-:Y:S01]  /*39f0*/  IADD3 R39, R35, -UR15, R76 ;  /* 0x8000000f23277c10 */ /* 0x000fe2000fffe04c */
[----:B------:R-:W-:Y:S01]  /*3a00*/  @UP0 ULDC UR15, c[0x0][0x450] ;  /* 0x00011400000f0ab9 */ /* 0x000fe20000000800 */
[----:B------:R-:W-:Y:S01]  /*3a10*/  FMNMX.FTZ R101, R52, R101, !PT ;  /* 0x0000006534657209 */ /* 0x000fe20007810000 */
[----:B------:R-:W2:Y:S01]  /*3a20*/  MUFU.TANH R8, R8 ;  /* 0x0000000800087308 */ /* 0x000ea20000002400 */
[----:B------:R-:W-:-:S03]  /*3a30*/  @UP0 USHF.R.U32.HI UR11, URZ, UR15, UR7 ;  /* 0x0000000f3f0b0299 */ /* 0x000fc60008011607 */
[----:B0-----:R-:W0:Y:S01]  /*3a40*/  SHFL.BFLY PT, R80, R101, 0x2, 0x1f ;  /* 0x0c401f0065507f89 */ /* 0x001e2200000e0000 */
[----:B------:R-:W-:-:S03]  /*3a50*/  UIADD3 UR6, UR14, UR11, URZ ;  /* 0x0000000b0e067290 */ /* 0x000fc6000fffe03f */
[----:B------:R5:W-:Y:S01]  /*3a60*/  MUFU.TANH R84, R50 ;  /* 0x0000003200547308 */ /* 0x000be20000002400 */
[----:B------:R-:W-:-:S04]  /*3a70*/  UIMAD.WIDE UR6, UR6, 0x66666667, URZ ;  /* 0x66666667060678a5 */ /* 0x000fc8000f8e023f */
[----:B------:R-:W-:-:S03]  /*3a80*/  USHF.R.U32.HI UR6, URZ, 0x1f, UR7 ;  /* 0x0000001f3f067899 */ /* 0x000fc60008011607 */
[----:B------:R-:W2:Y:S01]  /*3a90*/  MUFU.TANH R10, R10 ;  /* 0x0000000a000a7308 */ /* 0x000ea20000002400 */
[----:B------:R-:W-:-:S04]  /*3aa0*/  ULEA.HI.SX32 UR6, UR7, UR6, 0x1a ;  /* 0x0000000607067291 */ /* 0x000fc8000f8fd23f */
[----:B------:R-:W-:-:S03]  /*3ab0*/  UISETP.LT.AND UP1, UPT, URZ, UR6, UPT ;  /* 0x000000063f00728c */ /* 0x000fc6000bf21270 */
[----:B------:R3:W-:Y:S01]  /*3ac0*/  MUFU.TANH R98, R54 ;  /* 0x0000003600627308 */ /* 0x0007e20000002400 */
[----:B------:R-:W-:Y:S01]  /*3ad0*/  USEL UR49, URZ, UR6, !UP1 ;  /* 0x000000063f317287 */ /* 0x000fe2000c800000 */
[----:B0-----:R-:W-:-:S03]  /*3ae0*/  FMNMX.FTZ R80, R101, R80, !PT ;  /* 0x0000005065507209 */ /* 0x001fc60007810000 */
[----:B------:R-:W-:-:S03]  /*3af0*/  UISETP.GE.AND UP1, UPT, UR52, UR49, UPT ;  /* 0x000000313400728c */ /* 0x000fc6000bf26270 */
[----:B------:R-:W0:Y:S01]  /*3b00*/  MUFU.TANH R9, R9 ;  /* 0x0000000900097308 */ /* 0x000e220000002400 */
[----:B------:R-:W1:Y:S07]  /*3b10*/  SHFL.BFLY PT, R121, R80, 0x1, 0x1f ;  /* 0x0c201f0050797f89 */ /* 0x000e6e00000e0000 */
[----:B------:R4:W-:Y:S08]  /*3b20*/  MUFU.TANH R96, R51 ;  /* 0x0000003300607308 */ /* 0x0009f00000002400 */
[----:B------:R-:W0:Y:S08]  /*3b30*/  MUFU.TANH R12, R12 ;  /* 0x0000000c000c7308 */ /* 0x000e300000002400 */
[----:B------:R-:W0:Y:S01]  /*3b40*/  MUFU.TANH R11, R11 ;  /* 0x0000000b000b7308 */ /* 0x000e220000002400 */
[----:B-1----:R-:W-:-:S04]  /*3b50*/  FMNMX.FTZ R121, R80, R121, !PT ;  /* 0x0000007950797209 */ /* 0x002fc80007810000 */
[C---:B------:R-:W-:Y:S01]  /*3b60*/  FSETP.NEU.FTZ.AND P3, PT, R121.reuse, -INF , PT ;  /* 0xff8000007900780b */ /* 0x040fe20003f7d000 */
[----:B------:R-:W-:-:S02]  /*3b70*/  FFMA.FTZ R26, R121, R26, -8 ;  /* 0xc1000000791a7423 */ /* 0x000fc4000001001a */
[----:B------:R-:W1:Y:S03]  /*3b80*/  MUFU.TANH R13, R13 ;  /* 0x0000000d000d7308 */ /* 0x000e660000002400 */
[----:B------:R-:W-:-:S05]  /*3b90*/  FSEL R26, R26, RZ, P3 ;  /* 0x000000ff1a1a7208 */ /* 0x000fca0001800000 */
[--C-:B------:R-:W-:Y:S01]  /*3ba0*/  FFMA.FTZ R34, R87, UR10, -R26.reuse ;  /* 0x0000000a57227c23 */ /* 0x100fe2000801081a */
[----:B------:R-:W-:Y:S01]  /*3bb0*/  VIMNMX R87, R74, R39, PT ;  /* 0x000000274a577248 */ /* 0x000fe20003fe0100 */
[----:B------:R0:W-:Y:S01]  /*3bc0*/  MUFU.TANH R100, R55 ;  /* 0x0000003700647308 */ /* 0x0001e20000002400 */
[----:B------:R-:W-:-:S01]  /*3bd0*/  FFMA.FTZ R89, R89, UR10, -R26 ;  /* 0x0000000a59597c23 */ /* 0x000fc2000801081a */
[--C-:B------:R-:W-:Y:S01]  /*3be0*/  FFMA.FTZ R70, R70, UR10, -R26.reuse ;  /* 0x0000000a46467c23 */ /* 0x100fe2000801081a */
[----:B------:R-:W-:Y:S01]  /*3bf0*/  ISETP.GT.AND P3, PT, R87, RZ, PT ;  /* 0x000000ff5700720c */ /* 0x000fe20003f64270 */
[--C-:B------:R-:W-:Y:S01]  /*3c00*/  FFMA.FTZ R67, R67, UR10, -R26.reuse ;  /* 0x0000000a43437c23 */ /* 0x100fe2000801081a */
[----:B------:R-:W-:Y:S01]  /*3c10*/  ISETP.GT.AND P4, PT, R87, 0x1, PT ;  /* 0x000000015700780c */ /* 0x000fe20003f84270 */
[--C-:B------:R-:W-:Y:S01]  /*3c20*/  FFMA.FTZ R69, R69, UR10, -R26.reuse ;  /* 0x0000000a45457c23 */ /* 0x100fe2000801081a */
[----:B------:R-:W-:Y:S01]  /*3c30*/  ISETP.GT.AND P5, PT, R87, 0x8, PT ;  /* 0x000000085700780c */ /* 0x000fe20003fa4270 */
[----:B------:R-:W1:Y:S01]  /*3c40*/  MUFU.TANH R14, R14 ;  /* 0x0000000e000e7308 */ /* 0x000e620000002400 */
[----:B------:R-:W-:Y:S01]  /*3c50*/  FSEL R3, R3, -INF , P3 ;  /* 0xff80000003037808 */ /* 0x000fe20001800000 */
[--C-:B------:R-:W-:Y:S01]  /*3c60*/  FFMA.FTZ R85, R85, UR10, -R26.reuse ;  /* 0x0000000a55557c23 */ /* 0x100fe2000801081a */
[----:B-----5:R-:W-:Y:S01]  /*3c70*/  FSEL R50, R4, -INF , P4 ;  /* 0xff80000004327808 */ /* 0x020fe20002000000 */
[--C-:B------:R-:W-:Y:S01]  /*3c80*/  FFMA.FTZ R99, R99, UR10, -R26.reuse ;  /* 0x0000000a63637c23 */ /* 0x100fe2000801081a */
[----:B------:R-:W-:Y:S01]  /*3c90*/  ISETP.GT.AND P3, PT, R87, 0x9, PT ;  /* 0x000000095700780c */ /* 0x000fe20003f64270 */
[--C-:B------:R-:W-:Y:S01]  /*3ca0*/  FFMA.FTZ R53, R53, UR10, -R26.reuse ;  /* 0x0000000a35357c23 */ /* 0x100fe2000801081a */
[----:B------:R-:W-:Y:S01]  /*3cb0*/  FSEL R5, R5, -INF , P5 ;  /* 0xff80000005057808 */ /* 0x000fe20002800000 */
[----:B------:R-:W5:Y:S01]  /*3cc0*/  MUFU.TANH R20, R20 ;  /* 0x0000001400147308 */ /* 0x000f620000002400 */
[----:B---3--:R-:W-:Y:S01]  /*3cd0*/  FMNMX.FTZ R54, R3, R50, !PT ;  /* 0x0000003203367209 */ /* 0x008fe20007810000 */
[--C-:B------:R-:W-:Y:S01]  /*3ce0*/  FFMA.FTZ R43, R43, UR10, -R26.reuse ;  /* 0x0000000a2b2b7c23 */ /* 0x100fe2000801081a */
[----:B------:R-:W-:Y:S01]  /*3cf0*/  ISETP.GT.AND P4, PT, R87, 0x10, PT ;  /* 0x000000105700780c */ /* 0x000fe20003f84270 */
[--C-:B------:R-:W-:Y:S01]  /*3d00*/  FFMA.FTZ R40, R40, UR10, -R26.reuse ;  /* 0x0000000a28287c23 */ /* 0x100fe2000801081a */
[----:B------:R-:W-:Y:S01]  /*3d10*/  FSEL R6, R6, -INF , P3 ;  /* 0xff80000006067808 */ /* 0x000fe20001800000 */
[--C-:B------:R-:W-:Y:S01]  /*3d20*/  FFMA.FTZ R25, R25, UR10, -R26.reuse ;  /* 0x0000000a19197c23 */ /* 0x100fe2000801081a */
[----:B----4-:R-:W-:Y:S01]  /*3d30*/  FMNMX.FTZ R51, R5, R54, !PT ;  /* 0x0000003605337209 */ /* 0x010fe20007810000 */
[----:B------:R-:W3:Y:S01]  /*3d40*/  MUFU.TANH R15, R15 ;  /* 0x0000000f000f7308 */ /* 0x000ee20000002400 */
[----:B------:R-:W-:Y:S01]  /*3d50*/  ISETP.GT.AND P3, PT, R87, 0x11, PT ;  /* 0x000000115700780c */ /* 0x000fe20003f64270 */
[--C-:B------:R-:W-:Y:S01]  /*3d60*/  FFMA.FTZ R24, R24, UR10, -R26.reuse ;  /* 0x0000000a18187c23 */ /* 0x100fe2000801081a */
[----:B------:R-:W-:Y:S01]  /*3d70*/  FSEL R39, R7, -INF , P4 ;  /* 0xff80000007277808 */ /* 0x000fe20002000000 */
[--C-:B------:R-:W-:Y:S01]  /*3d80*/  FFMA.FTZ R28, R28, UR10, -R26.reuse ;  /* 0x0000000a1c1c7c23 */ /* 0x100fe2000801081a */
[----:B------:R-:W-:Y:S01]  /*3d90*/  FMNMX.FTZ R54, R6, R51, !PT ;  /* 0x0000003306367209 */ /* 0x000fe20007810000 */
[--C-:B------:R-:W-:Y:S01]  /*3da0*/  FFMA.FTZ R33, R33, UR10, -R26.reuse ;  /* 0x0000000a21217c23 */ /* 0x100fe2000801081a */
[----:B------:R-:W-:Y:S01]  /*3db0*/  ISETP.GT.AND P4, PT, R87, 0x18, PT ;  /* 0x000000185700780c */ /* 0x000fe20003f84270 */
[----:B------:R-:W4:Y:S01]  /*3dc0*/  MUFU.TANH R21, R21 ;  /* 0x0000001500157308 */ /* 0x000f220000002400 */
[----:B--2---:R-:W-:Y:S01]  /*3dd0*/  FSEL R51, R8, -INF , P3 ;  /* 0xff80000008337808 */ /* 0x004fe20001800000 */
[--C-:B------:R-:W-:Y:S01]  /*3de0*/  FFMA.FTZ R8, R83, UR10, -R26.reuse ;  /* 0x0000000a53087c23 */ /* 0x100fe2000801081a */
[----:B------:R-:W-:Y:S01]  /*3df0*/  FMNMX.FTZ R54, R39, R54, !PT ;  /* 0x0000003627367209 */ /* 0x000fe20007810000 */
[--C-:B------:R-:W-:Y:S01]  /*3e00*/  FFMA.FTZ R42, R42, UR10, -R26.reuse ;  /* 0x0000000a2a2a7c23 */ /* 0x100fe2000801081a */
[----:B------:R-:W-:Y:S01]  /*3e10*/  ISETP.GT.AND P3, PT, R87, 0x19, PT ;  /* 0x000000195700780c */ /* 0x000fe20003f64270 */
[--C-:B------:R-:W-:Y:S01]  /*3e20*/  FFMA.FTZ R36, R36, UR10, -R26.reuse ;  /* 0x0000000a24247c23 */ /* 0x100fe2000801081a */
[----:B------:R-:W-:Y:S01]  /*3e30*/  FSEL R10, R10, -INF , P4 ;  /* 0xff8000000a0a7808 */ /* 0x000fe20002000000 */
[----:B------:R-:W2:Y:S01]  /*3e40*/  MUFU.TANH R72, R72 ;  /* 0x0000004800487308 */ /* 0x000ea20000002400 */
[----:B0-----:R-:W-:Y:S01]  /*3e50*/  FMNMX.FTZ R55, R51, R54, !PT ;  /* 0x0000003633377209 */ /* 0x001fe20007810000 */
[--C-:B------:R-:W-:Y:S01]  /*3e60*/  FFMA.FTZ R54, R77, UR10, -R26.reuse ;  /* 0x0000000a4d367c23 */ /* 0x100fe2000801081a */
[----:B------:R-:W-:Y:S01]  /*3e70*/  ISETP.GT.AND P4, PT, R87, 0x20, PT ;  /* 0x000000205700780c */ /* 0x000fe20003f84270 */
[--C-:B------:R-:W-:Y:S01]  /*3e80*/  FFMA.FTZ R37, R37, UR10, -R26.reuse ;  /* 0x0000000a25257c23 */ /* 0x100fe2000801081a */
[----:B------:R-:W-:Y:S01]  /*3e90*/  FSEL R74, R9, -INF , P3 ;  /* 0xff800000094a7808 */ /* 0x000fe20001800000 */
[--C-:B------:R-:W-:Y:S01]  /*3ea0*/  FFMA.FTZ R9, R81, UR10, -R26.reuse ;  /* 0x0000000a51097c23 */ /* 0x100fe2000801081a */
[----:B------:R-:W-:Y:S01]  /*3eb0*/  FMNMX.FTZ R55, R10, R55, !PT ;  /* 0x000000370a377209 */ /* 0x000fe20007810000 */
[----:B------:R-:W0:Y:S01]  /*3ec0*/  MUFU.TANH R60, R60 ;  /* 0x0000003c003c7308 */ /* 0x000e220000002400 */
[----:B------:R-:W-:Y:S01]  /*3ed0*/  ISETP.GT.AND P3, PT, R87, 0x21, PT ;  /* 0x000000215700780c */ /* 0x000fe20003f64270 */
[--C-:B------:R-:W-:Y:S01]  /*3ee0*/  FFMA.FTZ R46, R46, UR10, -R26.reuse ;  /* 0x0000000a2e2e7c23 */ /* 0x100fe2000801081a */
[----:B------:R-:W-:Y:S01]  /*3ef0*/  FSEL R76, R12, -INF , P4 ;  /* 0xff8000000c4c7808 */ /* 0x000fe20002000000 */
[----:B------:R-:W-:Y:S01]  /*3f00*/  FFMA.FTZ R47, R47, UR10, -R26 ;  /* 0x0000000a2f2f7c23 */ /* 0x000fe2000801081a */
[----:B------:R-:W-:-:S02]  /*3f10*/  FMNMX.FTZ R55, R74, R55, !PT ;  /* 0x000000374a377209 */ /* 0x000fc40007810000 */
[----:B------:R-:W-:Y:S01]  /*3f20*/  ISETP.GT.AND P4, PT, R87, 0x28, PT ;  /* 0x000000285700780c */ /* 0x000fe20003f84270 */
[----:B------:R-:W0:Y:S01]  /*3f30*/  MUFU.TANH R57, R57 ;  /* 0x0000003900397308 */ /* 0x000e220000002400 */
[----:B------:R-:W-:Y:S01]  /*3f40*/  FSEL R78, R11, -INF , P3 ;  /* 0xff8000000b4e7808 */ /* 0x000fe20001800000 */
[----:B------:R-:W-:Y:S01]  /*3f50*/  FFMA.FTZ R11, R79, UR10, -R26 ;  /* 0x0000000a4f0b7c23 */ /* 0x000fe2000801081a */
[----:B------:R-:W-:Y:S02]  /*3f60*/  FMNMX.FTZ R55, R76, R55, !PT ;  /* 0x000000374c377209 */ /* 0x000fe40007810000 */
[----:B------:R-:W-:Y:S02]  /*3f70*/  ISETP.GT.AND P3, PT, R87, 0x29, PT ;  /* 0x000000295700780c */ /* 0x000fe40003f64270 */
[----:B-1----:R-:W-:Y:S01]  /*3f80*/  FSEL R79, R13, -INF , P4 ;  /* 0xff8000000d4f7808 */ /* 0x002fe20002000000 */
[----:B------:R-:W1:Y:S01]  /*3f90*/  MUFU.TANH R56, R56 ;  /* 0x0000003800387308 */ /* 0x000e620000002400 */
[----:B------:R-:W-:-:S02]  /*3fa0*/  FMNMX.FTZ R12, R78, R55, !PT ;  /* 0x000000374e0c7209 */ /* 0x000fc40007810000 */
[----:B------:R-:W-:Y:S02]  /*3fb0*/  ISETP.GT.AND P4, PT, R87, 0x30, PT ;  /* 0x000000305700780c */ /* 0x000fe40003f84270 */
[----:B------:R-:W-:Y:S02]  /*3fc0*/  FSEL R80, R14, -INF , P3 ;  /* 0xff8000000e507808 */ /* 0x000fe40001800000 */
[----:B------:R-:W-:Y:S01]  /*3fd0*/  FMNMX.FTZ R13, R79, R12, !PT ;  /* 0x0000000c4f0d7209 */ /* 0x000fe20007810000 */
[----:B------:R-:W-:Y:S01]  /*3fe0*/  MUFU.TANH R58, R58 ;  /* 0x0000003a003a7308 */ /* 0x000fe20000002400 */
[----:B------:R-:W-:Y:S02]  /*3ff0*/  ISETP.GT.AND P3, PT, R87, 0x31, PT ;  /* 0x000000315700780c */ /* 0x000fe40003f64270 */
[----:B-----5:R-:W-:Y:S02]  /*4000*/  FSEL R77, R20, -INF , P4 ;  /* 0xff800000144d7808 */ /* 0x020fe40002000000 */
[----:B------:R-:W-:Y:S01]  /*4010*/  FMNMX.FTZ R14, R80, R13, !PT ;  /* 0x0000000d500e7209 */ /* 0x000fe20007810000 */
[----:B------:R-:W-:Y:S01]  /*4020*/  FFMA.FTZ R13, R75, UR10, -R26 ;  /* 0x0000000a4b0d7c23 */ /* 0x000fe2000801081a */
[----:B------:R-:W-:Y:S01]  /*4030*/  ISETP.GT.AND P4, PT, R87, 0x38, PT ;  /* 0x000000385700780c */ /* 0x000fe20003f84270 */
[----:B------:R-:W5:Y:S01]  /*4040*/  MUFU.TANH R61, R61 ;  /* 0x0000003d003d7308 */ /* 0x000f620000002400 */
[----:B---3--:R-:W-:-:S02]  /*4050*/  FSEL R81, R15, -INF , P3 ;  /* 0xff8000000f517808 */ /* 0x008fc40001800000 */
[----:B------:R-:W-:Y:S02]  /*4060*/  FMNMX.FTZ R14, R77, R14, !PT ;  /* 0x0000000e4d0e7209 */ /* 0x000fe40007810000 */
[----:B------:R-:W-:Y:S02]  /*4070*/  ISETP.GT.AND P3, PT, R87, 0x39, PT ;  /* 0x000000395700780c */ /* 0x000fe40003f64270 */
[----:B----4-:R-:W-:Y:S01]  /*4080*/  FSEL R75, R21, -INF , P4 ;  /* 0xff800000154b7808 */ /* 0x010fe20002000000 */
[----:B------:R-:W3:Y:S01]  /*4090*/  MUFU.TANH R59, R59 ;  /* 0x0000003b003b7308 */ /* 0x000ee20000002400 */
[----:B------:R-:W-:Y:S01]  /*40a0*/  FMNMX.FTZ R14, R81, R14, !PT ;  /* 0x0000000e510e7209 */ /* 0x000fe20007810000 */
[----:B------:R-:W-:Y:S01]  /*40b0*/  FFMA.FTZ R21, R73, UR10, -R26 ;  /* 0x0000000a49157c23 */ /* 0x000fe2000801081a */
[----:B------:R-:W-:Y:S02]  /*40c0*/  ISETP.GT.AND P4, PT, R87, 0x40, PT ;  /* 0x000000405700780c */ /* 0x000fe40003f84270 */
[----:B--2---:R-:W-:-:S02]  /*40d0*/  FSEL R72, R72, -INF , P3 ;  /* 0xff80000048487808 */ /* 0x004fc40001800000 */
[----:B------:R-:W-:Y:S01]  /*40e0*/  FMNMX.FTZ R15, R75, R14, !PT ;  /* 0x0000000e4b0f7209 */ /* 0x000fe20007810000 */
[----:B------:R2:W-:Y:S01]  /*40f0*/  MUFU.EX2 R12, R54 ;  /* 0x00000036000c7308 */ /* 0x0005e20000000800 */
[C---:B------:R-:W-:Y:S02]  /*4100*/  ISETP.GT.AND P3, PT, R87.reuse, 0x41, PT ;  /* 0x000000415700780c */ /* 0x040fe40003f64270 */
[----:B0-----:R-:W-:Y:S02]  /*4110*/  FSEL R60, R60, -INF , P4 ;  /* 0xff8000003c3c7808 */ /* 0x001fe40002000000 */
[----:B------:R-:W-:Y:S02]  /*4120*/  FMNMX.FTZ R15, R72, R15, !PT ;  /* 0x0000000f480f7209 */ /* 0x000fe40007810000 */
[----:B------:R-:W-:Y:S01]  /*4130*/  ISETP.GT.AND P4, PT, R87, 0x48, PT ;  /* 0x000000485700780c */ /* 0x000fe20003f84270 */
[----:B------:R-:W-:Y:S01]  /*4140*/  MUFU.TANH R62, R62 ;  /* 0x0000003e003e7308 */ /* 0x000fe20000002400 */
[----:B------:R-:W-:Y:S01]  /*4150*/  FSEL R73, R57, -INF , P3 ;  /* 0xff80000039497808 */ /* 0x000fe20001800000 */
[----:B--2---:R-:W-:Y:S01]  /*4160*/  FFMA.FTZ R54, R71, UR10, -R26 ;  /* 0x0000000a47367c23 */ /* 0x004fe2000801081a */
[----:B------:R-:W-:-:S02]  /*4170*/  FMNMX.FTZ R20, R60, R15, !PT ;  /* 0x0000000f3c147209 */ /* 0x000fc40007810000 */
[----:B------:R-:W-:Y:S02]  /*4180*/  ISETP.GT.AND P3, PT, R87, 0x49, PT ;  /* 0x000000495700780c */ /* 0x000fe40003f64270 */
[----:B-1----:R-:W-:Y:S01]  /*4190*/  FSEL R71, R56, -INF , P4 ;  /* 0xff80000038477808 */ /* 0x002fe20002000000 */
[----:B------:R-:W0:Y:S01]  /*41a0*/  MUFU.TANH R63, R63 ;  /* 0x0000003f003f7308 */ /* 0x000e220000002400 */
[----:B------:R-:W-:Y:S02]  /*41b0*/  FMNMX.FTZ R20, R73, R20, !PT ;  /* 0x0000001449147209 */ /* 0x000fe40007810000 */
[----:B------:R-:W-:-:S04]  /*41c0*/  ISETP.GT.AND P4, PT, R87, 0x50, PT ;  /* 0x000000505700780c */ /* 0x000fc80003f84270 */
[----:B-----5:R-:W-:Y:S01]  /*41d0*/  FSEL R86, R61, -INF , P4 ;  /* 0xff8000003d567808 */ /* 0x020fe20002000000 */
[----:B------:R1:W-:Y:S01]  /*41e0*/  MUFU.TANH R94, R82 ;  /* 0x00000052005e7308 */ /* 0x0003e20000002400 */
[----:B------:R-:W-:-:S07]  /*41f0*/  ISETP.GT.AND P4, PT, R87, 0x58, PT ;  /* 0x000000585700780c */ /* 0x000fce0003f84270 */
[----:B------:R2:W-:Y:S01]  /*4200*/  MUFU.EX2 R14, R21 ;  /* 0x00000015000e7308 */ /* 0x0005e20000000800 */
[----:B-1----:R-:W-:Y:S01]  /*4210*/  FSEL R82, R58, -INF , P3 ;  /* 0xff8000003a527808 */ /* 0x002fe20001800000 */
[----:B------:R-:W-:Y:S01]  /*4220*/  FFMA.FTZ R58, R64, UR10, -R26 ;  /* 0x0000000a403a7c23 */ /* 0x000fe2000801081a */
[----:B------:R-:W-:-:S04]  /*4230*/  ISETP.GT.AND P3, PT, R87, 0x51, PT ;  /* 0x000000515700780c */ /* 0x000fc80003f64270 */
[----:B---3--:R-:W-:Y:S01]  /*4240*/  FSEL R88, R59, -INF , P3 ;  /* 0xff8000003b587808 */ /* 0x008fe20001800000 */
[----:B------:R-:W-:Y:S01]  /*4250*/  MUFU.TANH R66, R66 ;  /* 0x0000004200427308 */ /* 0x000fe20000002400 */
[----:B--2---:R-:W-:Y:S02]  /*4260*/  FMNMX.FTZ R21, R71, R20, !PT ;  /* 0x0000001447157209 */ /* 0x004fe40007810000 */
[----:B------:R-:W-:Y:S02]  /*4270*/  ISETP.GT.AND P3, PT, R87, 0x59, PT ;  /* 0x000000595700780c */ /* 0x000fe40003f64270 */
[----:B------:R-:W-:Y:S02]  /*4280*/  FMNMX.FTZ R21, R82, R21, !PT ;  /* 0x0000001552157209 */ /* 0x000fe40007810000 */
[----:B0-----:R-:W-:Y:S01]  /*4290*/  FSEL R90, R63, -INF , P3 ;  /* 0xff8000003f5a7808 */ /* 0x001fe20001800000 */
[----:B------:R-:W0:Y:S01]  /*42a0*/  MUFU.TANH R68, R68 ;  /* 0x0000004400447308 */ /* 0x000e220000002400 */
[----:B------:R-:W-:-:S02]  /*42b0*/  FMNMX.FTZ R55, R86, R21, !PT ;  /* 0x0000001556377209 */ /* 0x000fc40007810000 */
[----:B------:R-:W-:-:S05]  /*42c0*/  ISETP.GT.AND P3, PT, R87, 0x61, PT ;  /* 0x000000615700780c */ /* 0x000fca0003f64270 */
[----:B------:R1:W-:Y:S08]  /*42d0*/  MUFU.EX2 R4, R89 ;  /* 0x0000005900047308 */ /* 0x0003f00000000800 */
[----:B------:R2:W-:Y:S01]  /*42e0*/  MUFU.EX2 R15, R54 ;  /* 0x00000036000f7308 */ /* 0x0005e20000000800 */
[----:B-1----:R-:W-:Y:S02]  /*42f0*/  FSEL R89, R62, -INF , P4 ;  /* 0xff8000003e597808 */ /* 0x002fe40002000000 */
[----:B------:R-:W-:-:S02]  /*4300*/  ISETP.GT.AND P4, PT, R87, 0x60, PT ;  /* 0x000000605700780c */ /* 0x000fc40003f84270 */
[----:B0-----:R-:W-:Y:S02]  /*4310*/  FSEL R68, R68, -INF , P3 ;  /* 0xff80000044447808 */ /* 0x001fe40001800000 */
[----:B------:R-:W-:Y:S01]  /*4320*/  FSEL R83, R66, -INF , P4 ;  /* 0xff80000042537808 */ /* 0x000fe20002000000 */
[----:B------:R0:W1:Y:S01]  /*4330*/  MUFU.TANH R101, R27 ;  /* 0x0000001b00657308 */ /* 0x0000620000002400 */
[----:B--2---:R-:W-:Y:S02]  /*4340*/  FMNMX.FTZ R54, R88, R55, !PT ;  /* 0x0000003758367209 */ /* 0x004fe40007810000 */
[----:B------:R-:W-:Y:S02]  /*4350*/  ISETP.GT.AND P4, PT, R87, 0x68, PT ;  /* 0x000000685700780c */ /* 0x000fe40003f84270 */
[----:B------:R-:W-:Y:S02]  /*4360*/  FMNMX.FTZ R55, R89, R54, !PT ;  /* 0x0000003659377209 */ /* 0x000fe40007810000 */
[----:B------:R-:W-:Y:S01]  /*4370*/  ISETP.GT.AND P3, PT, R87, 0x69, PT ;  /* 0x000000695700780c */ /* 0x000fe20003f64270 */
[----:B------:R2:W3:Y:S01]  /*4380*/  MUFU.TANH R103, R30 ;  /* 0x0000001e00677308 */ /* 0x0004e20000002400 */
[----:B------:R-:W-:Y:S01]  /*4390*/  FMNMX.FTZ R56, R90, R55, !PT ;  /* 0x000000375a387209 */ /* 0x000fe20007810000 */
[--C-:B------:R-:W-:Y:S01]  /*43a0*/  FFMA.FTZ R55, R65, UR10, -R26.reuse ;  /* 0x0000000a41377c23 */ /* 0x100fe2000801081a */
[----:B------:R-:W-:Y:S01]  /*43b0*/  FSEL R61, R92, -INF , P4 ;  /* 0xff8000005c3d7808 */ /* 0x000fe20002000000 */
[----:B0-----:R-:W-:Y:S01]  /*43c0*/  FFMA.FTZ R27, R97, UR10, -R26 ;  /* 0x0000000a611b7c23 */ /* 0x001fe2000801081a */
[----:B------:R-:W-:-:S02]  /*43d0*/  FMNMX.FTZ R57, R83, R56, !PT ;  /* 0x0000003853397209 */ /* 0x000fc40007810000 */
[----:B------:R-:W-:Y:S01]  /*43e0*/  ISETP.GT.AND P4, PT, R87, 0x70, PT ;  /* 0x000000705700780c */ /* 0x000fe20003f84270 */
[----:B------:R0:W4:Y:S01]  /*43f0*/  MUFU.TANH R104, R31 ;  /* 0x0000001f00687308 */ /* 0x0001220000002400 */
[----:B------:R-:W-:Y:S01]  /*4400*/  FMNMX.FTZ R56, R68, R57, !PT ;  /* 0x0000003944387209 */ /* 0x000fe20007810000 */
[--C-:B--2---:R-:W-:Y:S01]  /*4410*/  FFMA.FTZ R30, R95, UR10, -R26.reuse ;  /* 0x0000000a5f1e7c23 */ /* 0x104fe2000801081a */
[----:B------:R-:W-:Y:S02]  /*4420*/  FSEL R59, R94, -INF , P3 ;  /* 0xff8000005e3b7808 */ /* 0x000fe40001800000 */
[----:B------:R-:W-:Y:S02]  /*4430*/  FMNMX.FTZ R56, R61, R56, !PT ;  /* 0x000000383d387209 */ /* 0x000fe40007810000 */
[----:B------:R-:W-:Y:S01]  /*4440*/  ISETP.GT.AND P3, PT, R87, 0x71, PT ;  /* 0x000000715700780c */ /* 0x000fe20003f64270 */
[----:B------:R-:W-:Y:S01]  /*4450*/  MUFU.EX2 R20, R70 ;  /* 0x0000004600147308 */ /* 0x000fe20000000800 */
[----:B------:R-:W-:Y:S01]  /*4460*/  FSEL R62, R84, -INF , P4 ;  /* 0xff800000543e7808 */ /* 0x000fe20002000000 */
[----:B0-----:R-:W-:Y:S01]  /*4470*/  FFMA.FTZ R31, R93, UR10, -R26 ;  /* 0x0000000a5d1f7c23 */ /* 0x001fe2000801081a */
[----:B------:R-:W-:-:S02]  /*4480*/  FMNMX.FTZ R57, R59, R56, !PT ;  /* 0x000000383b397209 */ /* 0x000fc40007810000 */
[C---:B------:R-:W-:Y:S02]  /*4490*/  ISETP.GT.AND P4, PT, R87.reuse, 0x78, PT ;  /* 0x000000785700780c */ /* 0x040fe40003f84270 */
[----:B------:R-:W-:Y:S01]  /*44a0*/  FSEL R64, R96, -INF , P3 ;  /* 0xff80000060407808 */ /* 0x000fe20001800000 */
[----:B------:R0:W-:Y:S01]  /*44b0*/  MUFU.EX2 R54, R67 ;  /* 0x0000004300367308 */ /* 0x0001e20000000800 */
[----:B------:R-:W-:Y:S02]  /*44c0*/  FMNMX.FTZ R57, R62, R57, !PT ;  /* 0x000000393e397209 */ /* 0x000fe40007810000 */
[----:B------:R-:W-:Y:S02]  /*44d0*/  CS2R R96, SRZ ;  /* 0x0000000000607805 */ /* 0x000fe4000001ff00 */
[----:B------:R-:W-:Y:S02]  /*44e0*/  ISETP.GT.AND P3, PT, R87, 0x79, PT ;  /* 0x000000795700780c */ /* 0x000fe40003f64270 */
[----:B------:R-:W-:-:S02]  /*44f0*/  FSEL R63, R98, -INF , P4 ;  /* 0xff800000623f7808 */ /* 0x000fc40002000000 */
[----:B------:R-:W-:Y:S01]  /*4500*/  FMNMX.FTZ R56, R64, R57, !PT ;  /* 0x0000003940387209 */ /* 0x000fe20007810000 */
[--C-:B------:R-:W-:Y:S01]  /*4510*/  FFMA.FTZ R57, R49, UR10, -R26.reuse ;  /* 0x0000000a31397c23 */ /* 0x100fe2000801081a */
[----:B------:R-:W-:Y:S01]  /*4520*/  ISETP.GT.AND P4, PT, R87, 0x80, PT ;  /* 0x000000805700780c */ /* 0x000fe20003f84270 */
[----:B------:R2:W5:Y:S01]  /*4530*/  MUFU.TANH R107, R38 ;  /* 0x00000026006b7308 */ /* 0x0005620000002400 */
[----:B------:R-:W-:Y:S02]  /*4540*/  FSEL R65, R100, -INF , P3 ;  /* 0xff80000064417808 */ /* 0x000fe40001800000 */
[----:B------:R-:W-:Y:S02]  /*4550*/  FMNMX.FTZ R66, R63, R56, !PT ;  /* 0x000000383f427209 */ /* 0x000fe40007810000 */
[----:B------:R-:W-:Y:S02]  /*4560*/  ISETP.GT.AND P3, PT, R87, 0x81, PT ;  /* 0x000000815700780c */ /* 0x000fe40003f64270 */
[----:B0-----:R-:W-:Y:S01]  /*4570*/  FSEL R67, R102, -INF , P4 ;  /* 0xff80000066437808 */ /* 0x001fe20002000000 */
[----:B------:R3:W-:Y:S01]  /*4580*/  MUFU.EX2 R21, R69 ;  /* 0x0000004500157308 */ /* 0x0007e20000000800 */
[----:B------:R-:W-:Y:S01]  /*4590*/  FMNMX.FTZ R70, R65, R66, !PT ;  /* 0x0000004241467209 */ /* 0x000fe20007810000 */
[----:B--2---:R-:W-:Y:S01]  /*45a0*/  FFMA.FTZ R38, R91, UR10, -R26 ;  /* 0x0000000a5b267c23 */ /* 0x004fe2000801081a */
[----:B------:R-:W-:-:S02]  /*45b0*/  ISETP.GT.AND P4, PT, R87, 0x88, PT ;  /* 0x000000885700780c */ /* 0x000fc40003f84270 */
[----:B-1----:R-:W-:Y:S02]  /*45c0*/  FSEL R66, R101, -INF , P3 ;  /* 0xff80000065427808 */ /* 0x002fe40001800000 */
[----:B------:R-:W-:Y:S02]  /*45d0*/  CS2R R100, SRZ ;  /* 0x0000000000647805 */ /* 0x000fe4000001ff00 */
[----:B------:R-:W-:Y:S01]  /*45e0*/  FMNMX.FTZ R49, R67, R70, !PT ;  /* 0x0000004643317209 */ /* 0x000fe20007810000 */
[----:B------:R0:W1:Y:S01]  /*45f0*/  MUFU.EX2 R7, R85 ;  /* 0x0000005500077308 */ /* 0x0000620000000800 */
[----:B------:R-:W-:Y:S02]  /*4600*/  ISETP.GT.AND P3, PT, R87, 0x89, PT ;  /* 0x000000895700780c */ /* 0x000fe40003f64270 */
[----:B---3--:R-:W-:Y:S02]  /*4610*/  FSEL R69, R103, -INF , P4 ;  /* 0xff80000067457808 */ /* 0x008fe40002000000 */
[----:B------:R-:W-:-:S02]  /*4620*/  CS2R R102, SRZ ;  /* 0x0000000000667805 */ /* 0x000fc4000001ff00 */
[----:B------:R-:W-:Y:S02]  /*4630*/  FMNMX.FTZ R70, R66, R49, !PT ;  /* 0x0000003142467209 */ /* 0x000fe40007810000 */
[----:B------:R-:W-:Y:S01]  /*4640*/  ISETP.GT.AND P4, PT, R87, 0x90, PT ;  /* 0x000000905700780c */ /* 0x000fe20003f84270 */
[----:B------:R2:W-:Y:S01]  /*4650*/  MUFU.EX2 R56, R57 ;  /* 0x0000003900387308 */ /* 0x0005e20000000800 */
[----:B----4-:R-:W-:Y:S02]  /*4660*/  FSEL R84, R104, -INF , P3 ;  /* 0xff80000068547808 */ /* 0x010fe40001800000 */
[----:B------:R-:W-:Y:S02]  /*4670*/  FMNMX.FTZ R49, R69, R70, !PT ;  /* 0x0000004645317209 */ /* 0x000fe40007810000 */
[----:B------:R-:W-:Y:S02]  /*4680*/  ISETP.GT.AND P3, PT, R87, 0x91, PT ;  /* 0x000000915700780c */ /* 0x000fe40003f64270 */
[----:B------:R-:W-:Y:S01]  /*4690*/  FSEL R70, R105, -INF , P4 ;  /* 0xff80000069467808 */ /* 0x000fe20002000000 */
[----:B------:R-:W-:Y:S01]  /*46a0*/  MUFU.EX2 R27, R27 ;  /* 0x0000001b001b7308 */ /* 0x000fe20000000800 */
[----:B------:R-:W-:-:S02]  /*46b0*/  FMNMX.FTZ R49, R84, R49, !PT ;  /* 0x0000003154317209 */ /* 0x000fc40007810000 */
[----:B------:R-:W-:Y:S02]  /*46c0*/  CS2R R104, SRZ ;  /* 0x0000000000687805 */ /* 0x000fe4000001ff00 */
[----:B------:R-:W-:Y:S02]  /*46d0*/  ISETP.GT.AND P4, PT, R87, 0x98, PT ;  /* 0x000000985700780c */ /* 0x000fe40003f84270 */
[----:B0-----:R-:W-:Y:S02]  /*46e0*/  FSEL R85, R106, -INF , P3 ;  /* 0xff8000006a557808 */ /* 0x001fe40001800000 */
[----:B------:R-:W-:Y:S01]  /*46f0*/  FMNMX.FTZ R92, R70, R49, !PT ;  /* 0x00000031465c7209 */ /* 0x000fe20007810000 */
[--C-:B------:R-:W-:Y:S01]  /*4700*/  FFMA.FTZ R49, R29, UR10, -R26.reuse ;  /* 0x0000000a1d317c23 */ /* 0x100fe2000801081a */
[----:B------:R-:W-:Y:S01]  /*4710*/  ISETP.GT.AND P3, PT, R87, 0x99, PT ;  /* 0x000000995700780c */ /* 0x000fe20003f64270 */
[--C-:B------:R-:W-:Y:S01]  /*4720*/  FFMA.FTZ R29, R32, UR10, -R26.reuse ;  /* 0x0000000a201d7c23 */ /* 0x100fe2000801081a */
[----:B-----5:R-:W-:Y:S01]  /*4730*/  FSEL R87, R107, -INF , P4 ;  /* 0xff8000006b577808 */ /* 0x020fe20002000000 */
[--C-:B------:R-:W-:Y:S01]  /*4740*/  FFMA.FTZ R32, R41, UR10, -R26.reuse ;  /* 0x0000000a29207c23 */ /* 0x100fe2000801081a */
[----:B------:R-:W-:Y:S01]  /*4750*/  FMNMX.FTZ R92, R85, R92, !PT ;  /* 0x0000005c555c7209 */ /* 0x000fe20007810000 */
[--C-:B------:R-:W-:Y:S01]  /*4760*/  FFMA.FTZ R41, R44, UR10, -R26.reuse ;  /* 0x0000000a2c297c23 */ /* 0x100fe2000801081a */
[----:B--2---:R-:W-:Y:S01]  /*4770*/  FSEL R57, R108, -INF , P3 ;  /* 0xff8000006c397808 */ /* 0x004fe20001800000 */
[--C-:B------:R-:W-:Y:S01]  /*4780*/  FFMA.FTZ R44, R45, UR10, -R26.reuse ;  /* 0x0000000a2d2c7c23 */ /* 0x100fe2000801081a */
[----:B------:R-:W-:Y:S01]  /*4790*/  FMNMX.FTZ R92, R87, R92, !PT ;  /* 0x0000005c575c7209 */ /* 0x000fe20007810000 */
[--C-:B------:R-:W-:Y:S01]  /*47a0*/  FFMA.FTZ R45, R48, UR10, -R26.reuse ;  /* 0x0000000a302d7c23 */ /* 0x100fe2000801081a */
[----:B------:R-:W-:Y:S01]  /*47b0*/  MUFU.EX2 R30, R30 ;  /* 0x0000001e001e7308 */ /* 0x000fe20000000800 */
[----:B------:R-:W-:-:S01]  /*47c0*/  FFMA.FTZ R26, R52, UR10, -R26 ;  /* 0x0000000a341a7c23 */ /* 0x000fc2000801081a */
[----:B------:R-:W-:-:S02]  /*47d0*/  FMNMX.FTZ R92, R57, R92, !PT ;  /* 0x0000005c395c7209 */ /* 0x000fc40007810000 */
[----:B------:R-:W-:Y:S02]  /*47e0*/  CS2R R108, SRZ ;  /* 0x00000000006c7805 */ /* 0x000fe4000001ff00 */
[----:B-1----:R-:W-:Y:S02]  /*47f0*/  F2FP.SATFINITE.E4M3.F32.PACK_AB_MERGE_C R218, R7, R4, RZ ;  /* 0x0000000407da723e */ /* 0x002fe400048070ff */
[----:B------:R-:W-:Y:S01]  /*4800*/  CS2R R106, SRZ ;  /* 0x00000000006a7805 */ /* 0x000fe2000001ff00 */
[----:B------:R-:W0:Y:S01]  /*4810*/  SHFL.BFLY PT, R91, R92, 0x2, 0x1f ;  /* 0x0c401f005c5b7f89 */ /* 0x000e2200000e0000 */
[----:B------:R-:W-:Y:S08]  /*4820*/  MUFU.EX2 R31, R31 ;  /* 0x0000001f001f7308 */ /* 0x000ff00000000800 */
[----:B------:R-:W1:Y:S08]  /*4830*/  MUFU.EX2 R34, R34 ;  /* 0x0000002200227308 */ /* 0x000e700000000800 */
[----:B------:R2:W-:Y:S01]  /*4840*/  MUFU.EX2 R35, R99 ;  /* 0x0000006300237308 */ /* 0x0005e20000000800 */
[----:B0-----:R-:W-:-:S07]  /*4850*/  FMNMX.FTZ R91, R92, R91, !PT ;  /* 0x0000005b5c5b7209 */ /* 0x001fce0007810000 */
[----:B------:R-:W0:Y:S01]  /*4860*/  MUFU.EX2 R38, R38 ;  /* 0x0000002600267308 */ /* 0x000e220000000800 */
[----:B-1----:R-:W-:Y:S02]  /*4870*/  F2FP.SATFINITE.E4M3.F32.PACK_AB_MERGE_C R216, R34, R31, RZ ;  /* 0x0000001f22d8723e */ /* 0x002fe400048070ff */
[----:B--2---:R-:W-:Y:S01]  /*4880*/  CS2R R98, SRZ ;  /* 0x0000000000627805 */ /* 0x004fe2000001ff00 */
[----:B------:R-:W1:Y:S01]  /*4890*/  SHFL.BFLY PT, R120, R91, 0x1, 0x1f ;  /* 0x0c201f005b787f89 */ /* 0x000e6200000e0000 */
[----:B------:R-:W-:-:S03]  /*48a0*/  F2FP.SATFINITE.E4M3.F32.PACK_AB_MERGE_C R216, R30, R27, R216 ;  /* 0x0000001b1ed8723e */ /* 0x000fc600048070d8 */
[----:B------:R-:W-:Y:S08]  /*48b0*/  MUFU.EX2 R8, R8 ;  /* 0x0000000800087308 */ /* 0x000ff00000000800 */
[----:B------:R-:W-:Y:S01]  /*48c0*/  MUFU.EX2 R9, R9 ;  /* 0x0000000900097308 */ /* 0x000fe20000000800 */
[----:B0-----:R-:W-:-:S07]  /*48d0*/  F2FP.SATFINITE.E4M3.F32.PACK_AB_MERGE_C R218, R38, R35, R218 ;  /* 0x0000002326da723e */ /* 0x001fce00048070da */
[----:B------:R-:W-:Y:S01]  /*48e0*/  MUFU.EX2 R11, R11 ;  /* 0x0000000b000b7308 */ /* 0x000fe20000000800 */
[----:B-1----:R-:W-:Y:S01]  /*48f0*/  FMNMX.FTZ R120, R91, R120, !PT ;  /* 0x000000785b787209 */ /* 0x002fe20007810000 */
[----:B------:R-:W-:-:S03]  /*4900*/  IMAD.U32 R91, RZ, RZ, UR10 ;  /* 0x0000000aff5b7e24 */ /* 0x000fc6000f8e00ff */
        /* <DEDUP_REMOVED lines=45> */
[----:B------:R-:W-:Y:S01]  /*4be0*/  MUFU.EX2 R39, R39 ;  /* 0x0000002700277308 */ /* 0x000fe20000000800 */
[----:B-1----:R-:W-:-:S01]  /*4bf0*/  FADD.FTZ R95, R5, R92 ;  /* 0x0000005c055f7221 */ /* 0x002fc20000010000 */
[--C-:B------:R-:W-:Y:S01]  /*4c00*/  FFMA.FTZ R69, R69, UR10, -R48.reuse ;  /* 0x0000000a45457c23 */ /* 0x100fe20008010830 */
[----:B------:R-:W-:-:S01]  /*4c10*/  FFMA.FTZ R84, R84, UR10, -R48 ;  /* 0x0000000a54547c23 */ /* 0x000fc20008010830 */
[--C-:B------:R-:W-:Y:S01]  /*4c20*/  FFMA.FTZ R70, R70, UR10, -R48.reuse ;  /* 0x0000000a46467c23 */ /* 0x100fe20008010830 */
[----:B------:R-:W-:-:S01]  /*4c30*/  FFMA.FTZ R85, R85, UR10, -R48 ;  /* 0x0000000a55557c23 */ /* 0x000fc20008010830 */
[--C-:B------:R-:W-:Y:S01]  /*4c40*/  FFMA.FTZ R87, R87, UR10, -R48.reuse ;  /* 0x0000000a57577c23 */ /* 0x100fe20008010830 */
[----:B------:R-:W-:-:S01]  /*4c50*/  FFMA.FTZ R48, R57, UR10, -R48 ;  /* 0x0000000a39307c23 */ /* 0x000fc20008010830 */
[----:B------:R0:W-:Y:S01]  /*4c60*/  MUFU.EX2 R93, R78 ;  /* 0x0000004e005d7308 */ /* 0x0001e20000000800 */
[----:B--2---:R-:W-:-:S04]  /*4c70*/  F2FP.SATFINITE.E4M3.F32.PACK_AB_MERGE_C R217, R6, R5, RZ ;  /* 0x0000000506d9723e */ /* 0x004fc800048070ff */
[----:B------:R-:W-:-:S03]  /*4c80*/  F2FP.SATFINITE.E4M3.F32.PACK_AB_MERGE_C R217, R50, R3, R217 ;  /* 0x0000000332d9723e */ /* 0x000fc600048070d9 */
[----:B------:R-:W-:Y:S01]  /*4c90*/  MUFU.EX2 R52, R51 ;  /* 0x0000003300347308 */ /* 0x000fe20000000800 */
[----:B0-----:R-:W-:-:S07]  /*4ca0*/  FADD.FTZ R78, R27, R30 ;  /* 0x0000001e1b4e7221 */ /* 0x001fce0000010000 */
[----:B------:R-:W-:Y:S08]  /*4cb0*/  MUFU.EX2 R91, R74 ;  /* 0x0000004a005b7308 */ /* 0x000ff00000000800 */
[----:B------:R0:W-:Y:S08]  /*4cc0*/  MUFU.EX2 R74, R81 ;  /* 0x00000051004a7308 */ /* 0x0001f00000000800 */
[----:B------:R-:W1:Y:S01]  /*4cd0*/  MUFU.EX2 R10, R10 ;  /* 0x0000000a000a7308 */ /* 0x000e620000000800 */
[----:B0-----:R-:W-:-:S01]  /*4ce0*/  FADD.FTZ R81, R31, R78 ;  /* 0x0000004e1f517221 */ /* 0x001fc20000010000 */
[----:B------:R-:W-:-:S03]  /*4cf0*/  CS2R R30, SRZ ;  /* 0x00000000001e7805 */ /* 0x000fc6000001ff00 */
[----:B------:R-:W-:-:S03]  /*4d00*/  FADD.FTZ R78, R34, R81 ;  /* 0x00000051224e7221 */ /* 0x000fc60000010000 */
[----:B------:R0:W-:Y:S01]  /*4d10*/  MUFU.EX2 R51, R88 ;  /* 0x0000005800337308 */ /* 0x0001e20000000800 */
[----:B------:R-:W-:-:S04]  /*4d20*/  FADD.FTZ R81, R35, R78 ;  /* 0x0000004e23517221 */ /* 0x000fc80000010000 */
[----:B------:R-:W-:-:S03]  /*4d30*/  FADD.FTZ R81, R38, R81 ;  /* 0x0000005126517221 */ /* 0x000fc60000010000 */
[----:B------:R-:W2:Y:S01]  /*4d40*/  MUFU.EX2 R76, R76 ;  /* 0x0000004c004c7308 */ /* 0x000ea20000000800 */
[----:B0-----:R-:W-:-:S01]  /*4d50*/  FADD.FTZ R88, R6, R95 ;  /* 0x0000005f06587221 */ /* 0x001fc20000010000 */
[----:B------:R-:W-:Y:S01]  /*4d60*/  FADD.FTZ R2, R4, R81 ;  /* 0x0000005104027221 */ /* 0x000fe20000010000 */
[----:B-1----:R-:W-:Y:S02]  /*4d70*/  F2FP.SATFINITE.E4M3.F32.PACK_AB_MERGE_C R219, R91, R10, RZ ;  /* 0x0000000a5bdb723e */ /* 0x002fe400048070ff */
[----:B------:R-:W-:Y:S01]  /*4d80*/  FADD.FTZ R95, R39, R88 ;  /* 0x00000058275f7221 */ /* 0x000fe20000010000 */
[----:B------:R-:W-:-:S01]  /*4d90*/  FADD.FTZ R81, R7, R2 ;  /* 0x0000000207517221 */ /* 0x000fc20000010000 */
[C---:B------:R-:W-:Y:S01]  /*4da0*/  F2FP.SATFINITE.E4M3.F32.PACK_AB_MERGE_C R219, R52.reuse, R39, R219 ;  /* 0x0000002734db723e */ /* 0x040fe200048070db */
[----:B------:R-:W0:Y:S01]  /*4db0*/  MUFU.EX2 R79, R79 ;  /* 0x0000004f004f7308 */ /* 0x000e220000000800 */
[----:B------:R-:W-:-:S01]  /*4dc0*/  FADD.FTZ R95, R52, R95 ;  /* 0x0000005f345f7221 */ /* 0x000fc20000010000 */
[----:B------:R-:W-:Y:S01]  /*4dd0*/  FADD.FTZ R2, R8, R81 ;  /* 0x0000005108027221 */ /* 0x000fe20000010000 */
[----:B------:R-:W-:-:S02]  /*4de0*/  CS2R R38, SRZ ;  /* 0x0000000000267805 */ /* 0x000fc4000001ff00 */
[----:B------:R-:W-:Y:S01]  /*4df0*/  FADD.FTZ R78, R10, R95 ;  /* 0x0000005f0a4e7221 */ /* 0x000fe20000010000 */
[----:B------:R-:W-:-:S02]  /*4e00*/  FADD.FTZ R88, R9, R2 ;  /* 0x0000000209587221 */ /* 0x000fc40000010000 */
[----:B------:R-:W1:Y:S01]  /*4e10*/  MUFU.EX2 R80, R80 ;  /* 0x0000005000507308 */ /* 0x000e620000000800 */
[----:B------:R-:W-:-:S01]  /*4e20*/  FADD.FTZ R95, R91, R78 ;  /* 0x0000004e5b5f7221 */ /* 0x000fc20000010000 */
[----:B------:R-:W-:Y:S01]  /*4e30*/  FADD.FTZ R81, R11, R88 ;  /* 0x000000580b517221 */ /* 0x000fe20000010000 */
[----:B------:R-:W-:Y:S02]  /*4e40*/  F2FP.SATFINITE.E4M3.F32.PACK_AB_MERGE_C R11, R12, R11, RZ ;  /* 0x0000000b0c0b723e */ /* 0x000fe400048070ff */
[----:B--2---:R-:W-:Y:S02]  /*4e50*/  FADD.FTZ R78, R76, R95 ;  /* 0x0000005f4c4e7221 */ /* 0x004fe40000010000 */
[----:B------:R-:W-:Y:S01]  /*4e60*/  F2FP.SATFINITE.E4M3.F32.PACK_AB_MERGE_C R212, R9, R8, R11 ;  /* 0x0000000809d4723e */ /* 0x000fe2000480700b */
[----:B------:R-:W2:Y:S01]  /*4e70*/  MUFU.EX2 R77, R77 ;  /* 0x0000004d004d7308 */ /* 0x000ea20000000800 */
[----:B------:R-:W-:-:S04]  /*4e80*/  FADD.FTZ R78, R93, R78 ;  /* 0x0000004e5d4e7221 */ /* 0x000fc80000010000 */
[----:B0-----:R-:W-:Y:S01]  /*4e90*/  FADD.FTZ R95, R79, R78 ;  /* 0x0000004e4f5f7221 */ /* 0x001fe20000010000 */
[----:B------:R-:W-:-:S02]  /*4ea0*/  FADD.FTZ R78, R12, R81 ;  /* 0x000000510c4e7221 */ /* 0x000fc40000010000 */
[----:B------:R-:W0:Y:S01]  /*4eb0*/  MUFU.EX2 R75, R75 ;  /* 0x0000004b004b7308 */ /* 0x000e220000000800 */
[----:B-1----:R-:W-:-:S01]  /*4ec0*/  FADD.FTZ R88, R80, R95 ;  /* 0x0000005f50587221 */ /* 0x002fc20000010000 */
[----:B------:R-:W-:Y:S01]  /*4ed0*/  FADD.FTZ R81, R13, R78 ;  /* 0x0000004e0d517221 */ /* 0x000fe20000010000 */
[----:B------:R-:W-:Y:S02]  /*4ee0*/  F2FP.SATFINITE.E4M3.F32.PACK_AB_MERGE_C R79, R80, R79, RZ ;  /* 0x0000004f504f723e */ /* 0x000fe400048070ff */
[----:B------:R-:W-:Y:S01]  /*4ef0*/  CS2R R94, SRZ ;  /* 0x00000000005e7805 */ /* 0x000fe2000001ff00 */
[----:B------:R-:W-:-:S01]  /*4f00*/  FADD.FTZ R78, R14, R81 ;  /* 0x000000510e4e7221 */ /* 0x000fc20000010000 */
[----:B------:R-:W-:Y:S01]  /*4f10*/  F2FP.SATFINITE.E4M3.F32.PACK_AB_MERGE_C R213, R93, R76, R79 ;  /* 0x0000004c5dd5723e */ /* 0x000fe2000480704f */
[----:B------:R-:W1:Y:S01]  /*4f20*/  MUFU.EX2 R72, R72 ;  /* 0x0000004800487308 */ /* 0x000e620000000800 */
[----:B------:R-:W-:Y:S01]  /*4f30*/  CS2R R92, SRZ ;  /* 0x00000000005c7805 */ /* 0x000fe2000001ff00 */
[----:B------:R-:W-:Y:S01]  /*4f40*/  FADD.FTZ R81, R15, R78 ;  /* 0x0000004e0f517221 */ /* 0x000fe20000010000 */
[----:B------:R-:W-:-:S02]  /*4f50*/  F2FP.SATFINITE.E4M3.F32.PACK_AB_MERGE_C R15, R20, R15, RZ ;  /* 0x0000000f140f723e */ /* 0x000fc400048070ff */
[----:B------:R-:W-:Y:S01]  /*4f60*/  CS2R R78, SRZ ;  /* 0x00000000004e7805 */ /* 0x000fe2000001ff00 */
[----:B------:R-:W-:-:S01]  /*4f70*/  FADD.FTZ R34, R20, R81 ;  /* 0x0000005114227221 */ /* 0x000fc20000010000 */
[----:B------:R-:W-:Y:S01]  /*4f80*/  F2FP.SATFINITE.E4M3.F32.PACK_AB_MERGE_C R214, R14, R13, R15 ;  /* 0x0000000d0ed6723e */ /* 0x000fe2000480700f */
[----:B------:R-:W3:Y:S01]  /*4f90*/  MUFU.EX2 R60, R60 ;  /* 0x0000003c003c7308 */ /* 0x000ee20000000800 */
[----:B------:R-:W-:Y:S01]  /*4fa0*/  CS2R R80, SRZ ;  /* 0x0000000000507805 */ /* 0x000fe2000001ff00 */
[----:B------:R-:W-:Y:S01]  /*4fb0*/  FADD.FTZ R5, R21, R34 ;  /* 0x0000002215057221 */ /* 0x000fe20000010000 */
[----:B------:R-:W-:-:S03]  /*4fc0*/  CS2R R34, SRZ ;  /* 0x0000000000227805 */ /* 0x000fc6000001ff00 */
[----:B------:R-:W-:Y:S02]  /*4fd0*/  FADD.FTZ R6, R54, R5 ;  /* 0x0000000536067221 */ /* 0x000fe40000010000 */
[----:B------:R2:W-:Y:S02]  /*4fe0*/  MUFU.EX2 R2, R59 ;  /* 0x0000003b00027308 */ /* 0x0005e40000000800 */
[----:B------:R-:W-:-:S06]  /*4ff0*/  FADD.FTZ R5, R55, R6 ;  /* 0x0000000637057221 */ /* 0x000fcc0000010000 */
[----:B------:R-:W4:Y:S01]  /*5000*/  MUFU.EX2 R73, R73 ;  /* 0x0000004900497308 */ /* 0x000f220000000800 */
[----:B--2---:R-:W-:-:S04]  /*5010*/  FADD.FTZ R59, R77, R88 ;  /* 0x000000584d3b7221 */ /* 0x004fc80000010000 */
[----:B------:R-:W-:-:S03]  /*5020*/  FADD.FTZ R88, R74, R59 ;  /* 0x0000003b4a587221 */ /* 0x000fc60000010000 */
[----:B------:R-:W2:Y:S01]  /*5030*/  MUFU.EX2 R71, R71 ;  /* 0x0000004700477308 */ /* 0x000ea20000000800 */
[----:B0-----:R-:W-:-:S04]  /*5040*/  FADD.FTZ R57, R75, R88 ;  /* 0x000000584b397221 */ /* 0x001fc80000010000 */
[C---:B-1----:R-:W-:Y:S01]  /*5050*/  FADD.FTZ R57, R72.reuse, R57 ;  /* 0x0000003948397221 */ /* 0x042fe20000010000 */
[----:B------:R-:W-:Y:S02]  /*5060*/  F2FP.SATFINITE.E4M3.F32.PACK_AB_MERGE_C R72, R72, R75, RZ ;  /* 0x0000004b4848723e */ /* 0x000fe400048070ff */
[----:B------:R-:W0:Y:S01]  /*5070*/  MUFU.EX2 R58, R58 ;  /* 0x0000003a003a7308 */ /* 0x000e220000000800 */
[----:B---3--:R-:W-:-:S01]  /*5080*/  FADD.FTZ R4, R60, R57 ;  /* 0x000000393c047221 */ /* 0x008fc20000010000 */
[----:B------:R-:W-:Y:S02]  /*5090*/  F2FP.SATFINITE.E4M3.F32.PACK_AB_MERGE_C R215, R74, R77, R72 ;  /* 0x0000004d4ad7723e */ /* 0x000fe40004807048 */
[----:B------:R-:W-:Y:S02]  /*50a0*/  CS2R R76, SRZ ;  /* 0x00000000004c7805 */ /* 0x000fe4000001ff00 */
[----:B------:R-:W-:Y:S01]  /*50b0*/  CS2R R74, SRZ ;  /* 0x00000000004a7805 */ /* 0x000fe2000001ff00 */
[----:B----4-:R-:W-:-:S01]  /*50c0*/  FADD.FTZ R10, R73, R4 ;  /* 0x00000004490a7221 */ /* 0x010fc20000010000 */
[----:B------:R-:W1:Y:S03]  /*50d0*/  MUFU.EX2 R82, R82 ;  /* 0x0000005200527308 */ /* 0x000e660000000800 */
[----:B--2---:R-:W-:-:S05]  /*50e0*/  FADD.FTZ R7, R71, R10 ;  /* 0x0000000a47077221 */ /* 0x004fca0000010000 */
[----:B------:R-:W2:Y:S01]  /*50f0*/  MUFU.EX2 R53, R53 ;  /* 0x0000003500357308 */ /* 0x000ea20000000800 */
        /* <DEDUP_REMOVED lines=10> */
[----:B--2---:R-:W-:-:S04]  /*51a0*/  FADD.FTZ R5, R53, R6 ;  /* 0x0000000635057221 */ /* 0x004fc80000010000 */
[----:B------:R-:W-:-:S03]  /*51b0*/  FADD.FTZ R10, R56, R5 ;  /* 0x00000005380a7221 */ /* 0x000fc60000010000 */
        /* <DEDUP_REMOVED lines=8> */
[C---:B0-----:R-:W-:Y:S01]  /*5240*/  F2FP.SATFINITE.E4M3.F32.PACK_AB_MERGE_C R43, R40.reuse, R43, RZ ;  /* 0x0000002b282b723e */ /* 0x041fe200048070ff */
[----:B------:R-:W-:-:S03]  /*5250*/  FADD.FTZ R40, R40, R5 ;  /* 0x0000000528287221 */ /* 0x000fc60000010000 */
[----:B------:R-:W-:Y:S02]  /*5260*/  F2FP.SATFINITE.E4M3.F32.PACK_AB_MERGE_C R210, R56, R53, R43 ;  /* 0x0000003538d2723e */ /* 0x000fe4000480702b */
[----:B------:R-:W-:Y:S02]  /*5270*/  CS2R R56, SRZ ;  /* 0x0000000000387805 */ /* 0x000fe4000001ff00 */
[----:B------:R-:W-:Y:S01]  /*5280*/  CS2R R52, SRZ ;  /* 0x0000000000347805 */ /* 0x000fe2000001ff00 */
[----:B------:R-:W0:Y:S01]  /*5290*/  MUFU.EX2 R83, R83 ;  /* 0x0000005300537308 */ /* 0x000e220000000800 */
[C---:B-1----:R-:W-:Y:S01]  /*52a0*/  F2FP.SATFINITE.E4M3.F32.PACK_AB_MERGE_C R89, R90.reuse, R89, RZ ;  /* 0x000000595a59723e */ /* 0x042fe200048070ff */
[----:B------:R-:W-:-:S03]  /*52b0*/  FADD.FTZ R90, R90, R3 ;  /* 0x000000035a5a7221 */ /* 0x000fc60000010000 */
[----:B------:R-:W-:Y:S02]  /*52c0*/  F2FP.SATFINITE.E4M3.F32.PACK_AB_MERGE_C R211, R51, R86, R89 ;  /* 0x0000005633d3723e */ /* 0x000fe40004807059 */
[----:B------:R-:W-:Y:S02]  /*52d0*/  CS2R R88, SRZ ;  /* 0x0000000000587805 */ /* 0x000fe4000001ff00 */
[----:B------:R-:W-:Y:S01]  /*52e0*/  CS2R R50, SRZ ;  /* 0x0000000000327805 */ /* 0x000fe2000001ff00 */
        /* <DEDUP_REMOVED lines=18> */
[----:B--2---:R-:W-:-:S01]  /*5410*/  FADD.FTZ R8, R49, R8 ;  /* 0x0000000831087221 */ /* 0x004fc20000010000 */
[----:B------:R-:W-:Y:S02]  /*5420*/  F2FP.SATFINITE.E4M3.F32.PACK_AB_MERGE_C R28, R49, R28, RZ ;  /* 0x0000001c311c723e */ /* 0x000fe400048070ff */
[----:B------:R-:W-:Y:S02]  /*5430*/  CS2R R60, SRZ ;  /* 0x00000000003c7805 */ /* 0x000fe4000001ff00 */
[----:B------:R-:W-:-:S02]  /*5440*/  F2FP.SATFINITE.E4M3.F32.PACK_AB_MERGE_C R204, R24, R25, R28 ;  /* 0x0000001918cc723e */ /* 0x000fc4000480701c */
[----:B------:R-:W-:Y:S01]  /*5450*/  CS2R R24, SRZ ;  /* 0x0000000000187805 */ /* 0x000fe2000001ff00 */
        /* <DEDUP_REMOVED lines=10> */
[----:B------:R1:W3:Y:S01]  /*5500*/  MUFU.EX2 R4, R65 ;  /* 0x0000004100047308 */ /* 0x0002e20000000800 */
[----:B--2---:R-:W-:-:S07]  /*5510*/  FADD.FTZ R5, R63, R2 ;  /* 0x000000023f057221 */ /* 0x004fce0000010000 */
[----:B------:R-:W2:Y:S01]  /*5520*/  MUFU.EX2 R36, R36 ;  /* 0x0000002400247308 */ /* 0x000ea20000000800 */
[----:B0-----:R-:W-:-:S01]  /*5530*/  FADD.FTZ R3, R42, R3 ;  /* 0x000000032a037221 */ /* 0x001fc20000010000 */
[----:B------:R-:W-:Y:S02]  /*5540*/  F2FP.SATFINITE.E4M3.F32.PACK_AB_MERGE_C R33, R42, R33, RZ ;  /* 0x000000212a21723e */ /* 0x000fe400048070ff */
[----:B-1----:R-:W-:Y:S02]  /*5550*/  CS2R R64, SRZ ;  /* 0x0000000000407805 */ /* 0x002fe4000001ff00 */
[----:B------:R-:W-:Y:S02]  /*5560*/  CS2R R42, SRZ ;  /* 0x00000000002a7805 */ /* 0x000fe4000001ff00 */
[----:B------:R-:W-:Y:S02]  /*5570*/  F2FP.SATFINITE.E4M3.F32.PACK_AB_MERGE_C R206, R32, R29, R33 ;  /* 0x0000001d20ce723e */ /* 0x000fe40004807021 */
[----:B------:R-:W-:Y:S01]  /*5580*/  CS2R R32, SRZ ;  /* 0x0000000000207805 */ /* 0x000fe2000001ff00 */
[----:B------:R-:W0:Y:S01]  /*5590*/  MUFU.EX2 R67, R67 ;  /* 0x0000004300437308 */ /* 0x000e220000000800 */
[C---:B---3--:R-:W-:Y:S01]  /*55a0*/  F2FP.SATFINITE.E4M3.F32.PACK_AB_MERGE_C R63, R4.reuse, R63, RZ ;  /* 0x0000003f043f723e */ /* 0x048fe200048070ff */
[----:B------:R-:W-:Y:S01]  /*55b0*/  FADD.FTZ R4, R4, R5 ;  /* 0x0000000504047221 */ /* 0x000fe20000010000 */
[----:B------:R-:W-:-:S02]  /*55c0*/  CS2R R28, SRZ ;  /* 0x00000000001c7805 */ /* 0x000fc4000001ff00 */
[----:B------:R-:W-:Y:S02]  /*55d0*/  F2FP.SATFINITE.E4M3.F32.PACK_AB_MERGE_C R207, R59, R62, R63 ;  /* 0x0000003e3bcf723e */ /* 0x000fe4000480703f */
[----:B------:R-:W-:Y:S02]  /*55e0*/  CS2R R62, SRZ ;  /* 0x00000000003e7805 */ /* 0x000fe4000001ff00 */
[----:B------:R-:W-:Y:S01]  /*55f0*/  CS2R R58, SRZ ;  /* 0x00000000003a7805 */ /* 0x000fe2000001ff00 */
        /* <DEDUP_REMOVED lines=13> */
[C---:B--2---:R-:W-:Y:S01]  /*56d0*/  F2FP.SATFINITE.E4M3.F32.PACK_AB_MERGE_C R37, R44.reuse, R37, RZ ;  /* 0x000000252c25723e */ /* 0x044fe200048070ff */
[----:B------:R-:W-:-:S03]  /*56e0*/  FADD.FTZ R44, R44, R3 ;  /* 0x000000032c2c7221 */ /* 0x000fc60000010000 */
[----:B------:R-:W-:Y:S02]  /*56f0*/  F2FP.SATFINITE.E4M3.F32.PACK_AB_MERGE_C R200, R41, R36, R37 ;  /* 0x0000002429c8723e */ /* 0x000fe40004807025 */
[----:B------:R-:W-:Y:S02]  /*5700*/  CS2R R40, SRZ ;  /* 0x0000000000287805 */ /* 0x000fe4000001ff00 */
        /* <DEDUP_REMOVED lines=17> */
[----:B0-----:R-:W-:Y:S01]  /*5820*/  F2FP.SATFINITE.E4M3.F32.PACK_AB_MERGE_C R6, R48, R87, RZ ;  /* 0x000000573006723e */ /* 0x001fe200048070ff */
[----:B------:R-:W-:-:S03]  /*5830*/  FADD.FTZ R87, R87, R2 ;  /* 0x0000000257577221 */ /* 0x000fc60000010000 */
[----:B------:R-:W-:Y:S01]  /*5840*/  F2FP.SATFINITE.E4M3.F32.PACK_AB_MERGE_C R203, R85, R70, R6 ;  /* 0x0000004655cb723e */ /* 0x000fe20004807006 */
[----:B------:R-:W-:-:S01]  /*5850*/  FADD.FTZ R2, R48, R87 ;  /* 0x0000005730027221 */ /* 0x000fc20000010000 */
[----:B------:R-:W-:Y:S02]  /*5860*/  CS2R R86, SRZ ;  /* 0x0000000000567805 */ /* 0x000fe4000001ff00 */
[----:B------:R-:W-:Y:S01]  /*5870*/  CS2R R84, SRZ ;  /* 0x0000000000547805 */ /* 0x000fe2000001ff00 */
[----:B-1----:R-:W-:Y:S01]  /*5880*/  FADD.FTZ R3, R47, R4 ;  /* 0x000000042f037221 */ /* 0x002fe20000010000 */
[----:B------:R-:W-:Y:S02]  /*5890*/  CS2R R70, SRZ ;  /* 0x0000000000467805 */ /* 0x000fe4000001ff00 */
[----:B------:R-:W-:Y:S02]  /*58a0*/  CS2R R48, SRZ ;  /* 0x0000000000307805 */ /* 0x000fe4000001ff00 */
[C---:B--2---:R-:W-:Y:S01]  /*58b0*/  F2FP.SATFINITE.E4M3.F32.PACK_AB_MERGE_C R5, R26.reuse, R47, RZ ;  /* 0x0000002f1a05723e */ /* 0x044fe200048070ff */
[----:B------:R-:W-:Y:S01]  /*58c0*/  FADD.FTZ R3, R26, R3 ;  /* 0x000000031a037221 */ /* 0x000fe20000010000 */
[----:B------:R-:W-:-:S02]  /*58d0*/  CS2R R26, SRZ ;  /* 0x00000000001a7805 */ /* 0x000fc4000001ff00 */
[----:B------:R-:W-:Y:S02]  /*58e0*/  F2FP.SATFINITE.E4M3.F32.PACK_AB_MERGE_C R202, R46, R45, R5 ;  /* 0x0000002d2eca723e */ /* 0x000fe40004807005 */
        /* <DEDUP_REMOVED lines=10> */
.L_x_4917:
[----:B------:R-:W-:Y:S01]  /*5990*/  ISETP.NE.AND P4, PT, RZ, UR40, PT ;  /* 0x00000028ff007c0c */ /* 0x000fe2000bf85270 */
[----:B------:R-:W-:-:S04]  /*59a0*/  UISETP.NE.AND UP1, UPT, UR55, 0x1, UPT ;  /* 0x000000013700788c */ /* 0x000fc8000bf25270 */
[----:B------:R-:W-:-:S04]  /*59b0*/  USEL UR43, URZ, 0x1, UP1 ;  /* 0x000000013f2b7887 */ /* 0x000fc80008800000 */
[----:B------:R-:W-:-:S04]  /*59c0*/  ULOP3.LUT UR43, UR56, UR43, URZ, 0x3c, !UPT ;  /* 0x0000002b382b7292 */ /* 0x000fc8000f8e3c3f */
[----:B------:R-:W-:Y:S08]  /*59d0*/  @P4 BRA `(.L_x_4908) ;  /* 0x0000000000384947 */ /* 0x000ff00003800000 */
[----:B------:R-:W-:Y:S05]  /*59e0*/  @!P0 BRA `(.L_x_4909) ;  /* 0x0000000000048947 */ /* 0x000fea0003800000 */
[----:B------:R-:W-:Y:S01]  /*59f0*/  BPT.TRAP 0x1 ;  /* 0x000000040000795c */ /* 0x000fe20000300000 */
.L_x_4909:
        /* <DEDUP_REMOVED lines=9> */
.L_x_4910:
[----:B-1----:R-:W-:Y:S05]  /*5a90*/  @P3 BRA `(.L_x_4908) ;  /* 0x0000000000083947 */ /* 0x002fea0003800000 */
[----:B------:R-:W1:Y:S02]  /*5aa0*/  SYNCS.PHASECHK.TRANS64.TRYWAIT P3, [UR6+0x33430], R6 ;  /* 0x03343006ff0075a7 */ /* 0x000e640008060146 */
[----:B-1----:R-:W-:Y:S05]  /*5ab0*/  @!P3 BRA `(.L_x_4911) ;  /* 0x000001040054b947 */ /* 0x002fea0003800000 */
.L_x_4908:
        /* <DEDUP_REMOVED lines=191> */
.L_x_4913:
[----:B------:R-:W-:Y:S01]  /*66b0*/  ULEA UR6, UR55, UR41, 0x3 ;  /* 0x0000002937067291 */ /* 0x000fe2000f8e183f */
[----:B------:R-:W-:-:S05]  /*66c0*/  IMAD.U32 R6, RZ, RZ, UR56 ;  /* 0x00000038ff067e24 */ /* 0x000fca000f8e00ff */
[----:B------:R-:W-:-:S04]  /*66d0*/  SHF.L.U32 R6, R6, 0x1f, RZ ;  /* 0x0000001f06067819 */ /* 0x000fc800000006ff */
[----:B------:R0:W1:Y:S01]  /*66e0*/  SYNCS.PHASECHK.TRANS64.TRYWAIT P3, [UR6+0x33450], R6 ;  /* 0x03345006ff0075a7 */ /* 0x0000620008060146 */
[----:B------:R-:W-:Y:S05]  /*66f0*/  @!P0 BRA `(.L_x_4914) ;  /* 0x0000000000048947 */ /* 0x000fea0003800000 */
[----:B------:R-:W-:Y:S01]  /*6700*/  BPT.TRAP 0x1 ;  /* 0x000000040000795c */ /* 0x000fe20000300000 */
.L_x_4914:
[----:B-1----:R-:W-:Y:S05]  /*6710*/  @P3 BRA `(.L_x_4912) ;  /* 0x0000000000083947 */ /* 0x002fea0003800000 */
[----:B------:R-:W1:Y:S02]  /*6720*/  SYNCS.PHASECHK.TRANS64.TRYWAIT P3, [UR6+0x33450], R6 ;  /* 0x03345006ff0075a7 */ /* 0x000e640008060146 */
[----:B-1----:R-:W-:Y:S05]  /*6730*/  @!P3 BRA `(.L_x_4915) ;  /* 0x000000f8004cb947 */ /* 0x002fea0003800000 */
.L_x_4912:
[----:B------:R-:W-:Y:S01]  /*6740*/  UIADD3 UR6, UR41, 0x200, URZ ;  /* 0x0000020029067890 */ /* 0x000fe2000fffe03f */
[----:B------:R-:W-:Y:S01]  /*6750*/  WARPGROUP.ARRIVE ;  /* 0x00000000000079c5 */ /* 0x000fe20000000000 */
[----:B------:R-:W-:Y:S01]  /*6760*/  UMOV UR7, 0xc0000010 ;  /* 0xc000001000077882 */ /* 0x000fe20000000000 */
[----:B------:R-:W-:Y:S01]  /*6770*/  FMUL.FTZ R11, R0, R189 ;  /* 0x000000bd000b7220 */ /* 0x000fe20000410000 */
[----:B------:R-:W-:Y:S01]  /*6780*/  USHF.R.U32.HI UR6, URZ, 0x4, UR6 ;  /* 0x000000043f067899 */ /* 0x000fe20008011606 */
[----:B------:R-:W-:Y:S02]  /*6790*/  VIADD R189, R18, UR36 ;  /* 0x0000002412bd7c36 */ /* 0x000fe40008000000 */
[C---:B------:R-:W-:Y:S01]  /*67a0*/  FMUL.FTZ R10, R0.reuse, R188 ;  /* 0x000000bc000a7220 */ /* 0x040fe20000410000 */
        /* <DEDUP_REMOVED lines=9> */
[----:B------:R-:W-:Y:S01]  /*6840*/  UIMAD UR11, UR55, 0x780, UR6 ;  /* 0x00000780370b78a4 */ /* 0x000fe2000f8e0206 */
[----:B------:R-:W-:Y:S01]  /*6850*/  IMAD.MOV.U32 R162, RZ, RZ, R189 ;  /* 0x000000ffffa27224 */ /* 0x000fe200078e00bd */
[----:B------:R-:W2:Y:S01]  /*6860*/  LDC R193, c[0x0][0x2f0] ;  /* 0x0000bc00ffc17b82 */ /* 0x000ea20000000800 */
[C---:B------:R-:W-:Y:S01]  /*6870*/  FMUL.FTZ R13, R0.reuse, R191 ;  /* 0x000000bf000d7220 */ /* 0x040fe20000410000 */
[C---:B01----:R-:W-:Y:S01]  /*6880*/  FMUL.FTZ R6, R0.reuse, R184 ;  /* 0x000000b800067220 */ /* 0x043fe20000410000 */
[C---:B------:R-:W-:Y:S01]  /*6890*/  FMUL.FTZ R7, R0.reuse, R185 ;  /* 0x000000b900077220 */ /* 0x040fe20000410000 */
[----:B------:R-:W-:Y:S01]  /*68a0*/  MUFU.TANH R10, R10 ;  /* 0x0000000a000a7308 */ /* 0x000fe20000002400 */
[----:B------:R-:W-:Y:S01]  /*68b0*/  UMOV UR6, UR11 ;  /* 0x0000000b00067c82 */ /* 0x000fe20008000000 */
[C---:B------:R-:W-:Y:S01]  /*68c0*/  FMUL.FTZ R14, R0.reuse, R192 ;  /* 0x000000c0000e7220 */ /* 0x040fe20000410000 */
[----:B------:R-:W-:Y:S01]  /*68d0*/  QGMMA.64x192x32.F32.E4M3.E4M3 R24, R216, gdesc[UR4], R24, gsb0 ;  /* 0x02e00004d8187df3 */ /* 0x000fe20008000818 */
[----:B------:R-:W-:Y:S01]  /*68e0*/  @UP0 ULDC UR6, c[0x0][0x44c] ;  /* 0x0001130000060ab9 */ /* 0x000fe20000000800 */
[----:B------:R-:W-:Y:S01]  /*68f0*/  FMUL.FTZ R184, R0, R196 ;  /* 0x000000c400b87220 */ /* 0x000fe20000410000 */
[----:B------:R-:W-:Y:S01]  /*6900*/  @P2 IMAD.HI.U32 R190, R189, UR6, RZ ;  /* 0x00000006bdbe2c27 */ /* 0x000fe2000f8e00ff */
[----:B------:R-:W-:-:S03]  /*6910*/  @UP0 ULDC UR6, c[0x0][0x450] ;  /* 0x0001140000060ab9 */ /* 0x000fc60000000800 */
[C---:B------:R-:W-:Y:S01]  /*6920*/  FMUL.FTZ R189, R0.reuse, R166 ;  /* 0x000000a600bd7220 */ /* 0x040fe20000410000 */
[----:B------:R-:W0:Y:S01]  /*6930*/  MUFU.TANH R6, R6 ;  /* 0x0000000600067308 */ /* 0x000e220000002400 */
[C---:B------:R-:W-:Y:S01]  /*6940*/  FMUL.FTZ R20, R0.reuse, R194 ;  /* 0x000000c200147220 */ /* 0x040fe20000410000 */
[----:B------:R-:W-:Y:S01]  /*6950*/  @P2 SHF.R.U32.HI R162, RZ, UR6, R190 ;  /* 0x00000006ffa22c19 */ /* 0x000fe200080116be */
[----:B------:R-:W-:Y:S01]  /*6960*/  UMOV UR6, 0x1 ;  /* 0x0000000100067882 */ /* 0x000fe20000000000 */
[----:B------:R-:W-:Y:S01]  /*6970*/  IMAD.MOV.U32 R190, RZ, RZ, -0x2 ;  /* 0xfffffffeffbe7424 */ /* 0x000fe200078e00ff */
[----:B------:R-:W-:Y:S01]  /*6980*/  UIMAD UR6, UR52, -0xa0, UR6 ;  /* 0xffffff60340678a4 */ /* 0x000fe2000f8e0206 */
[C---:B------:R-:W-:Y:S01]  /*6990*/  FMUL.FTZ R185, R0.reuse, R197 ;  /* 0x000000c500b97220 */ /* 0x040fe20000410000 */
[----:B------:R-:W1:Y:S01]  /*69a0*/  SHFL.IDX PT, R191, R162, RZ, 0x1c1f ;  /* 0x001c1fffa2bf7589 */ /* 0x000e6200000e0000 */
[----:B------:R-:W3:Y:S01]  /*69b0*/  MUFU.TANH R7, R7 ;  /* 0x0000000700077308 */ /* 0x000ee20000002400 */
[C---:B------:R-:W-:Y:S01]  /*69c0*/  FMUL.FTZ R192, R0.reuse, R137 ;  /* 0x0000008900c07220 */ /* 0x040fe20000410000 */
[----:B------:R-:W-:Y:S01]  /*69d0*/  FMUL.FTZ R168, R0, R168 ;  /* 0x000000a800a87220 */ /* 0x000fe20000410000 */
[----:B------:R-:W-:-:S02]  /*69e0*/  IMAD R166, R17, R190, UR6 ;  /* 0x0000000611a67e24 */ /* 0x000fc4000f8e02be */
[C---:B------:R-:W-:Y:S01]  /*69f0*/  FMUL.FTZ R136, R0.reuse, R136 ;  /* 0x0000008800887220 */ /* 0x040fe20000410000 */
[C---:B------:R-:W-:Y:S01]  /*6a00*/  FMUL.FTZ R169, R0.reuse, R169 ;  /* 0x000000a900a97220 */ /* 0x040fe20000410000 */
[C---:B------:R-:W-:Y:S01]  /*6a10*/  FMUL.FTZ R172, R0.reuse, R172 ;  /* 0x000000ac00ac7220 */ /* 0x040fe20000410000 */
[----:B--2---:R-:W-:Y:S01]  /*6a20*/  IMAD R166, R193, UR47, R166 ;  /* 0x0000002fc1a67c24 */ /* 0x004fe2000f8e02a6 */
        /* <DEDUP_REMOVED lines=14> */
[----:B------:R-:W-:Y:S01]  /*6b10*/  UIADD3 UR6, UR11, 0x180, URZ ;  /* 0x000001800b067890 */ /* 0x000fe2000fffe03f */
[----:B-1----:R-:W-:Y:S01]  /*6b20*/  IADD3 R190, R191, -UR53, R166 ;  /* 0x80000035bfbe7c10 */ /* 0x002fe2000fffe0a6 */
[----:B------:R-:W1:Y:S01]  /*6b30*/  MUFU.TANH R15, R15 ;  /* 0x0000000f000f7308 */ /* 0x000e620000002400 */
[----:B------:R-:W-:Y:S01]  /*6b40*/  UMOV UR7, 0xc0000010 ;  /* 0xc000001000077882 */ /* 0x000fe20000000000 */
[----:B------:R-:W-:Y:S01]  /*6b50*/  FMUL.FTZ R121, R0, R121 ;  /* 0x0000007900797220 */ /* 0x000fe20000410000 */
[----:B------:R-:W-:Y:S01]  /*6b60*/  ISETP.GT.AND P3, PT, R190, RZ, PT ;  /* 0x000000ffbe00720c */ /* 0x000fe20003f64270 */
[----:B------:R-:W-:Y:S01]  /*6b70*/  FMUL.FTZ R21, R0, R195 ;  /* 0x000000c300157220 */ /* 0x000fe20000410000 */
[----:B------:R-:W-:Y:S01]  /*6b80*/  ISETP.GT.AND P4, PT, R190, 0x1, PT ;  /* 0x00000001be00780c */ /* 0x000fe20003f84270 */
[----:B------:R-:W-:Y:S01]  /*6b90*/  FMUL.FTZ R8, R0, R186 ;  /* 0x000000ba00087220 */ /* 0x000fe20000410000 */
[----:B0-----:R-:W-:Y:S01]  /*6ba0*/  FSEL R191, R6, -INF , P3 ;  /* 0xff80000006bf7808 */ /* 0x001fe20001800000 */
[----:B------:R-:W-:Y:S01]  /*6bb0*/  MUFU.TANH R184, R184 ;  /* 0x000000b800b87308 */ /* 0x000fe20000002400 */
[----:B------:R-:W-:Y:S01]  /*6bc0*/  ISETP.GT.AND P3, PT, R190, 0x8, PT ;  /* 0x00000008be00780c */ /* 0x000fe20003f64270 */
[C---:B------:R-:W-:Y:S01]  /*6bd0*/  FMUL.FTZ R9, R0.reuse, R187 ;  /* 0x000000bb00097220 */ /* 0x040fe20000410000 */
[----:B---3--:R-:W-:Y:S01]  /*6be0*/  FSEL R7, R7, -INF , P4 ;  /* 0xff80000007077808 */ /* 0x008fe20002000000 */
[----:B------:R-:W-:Y:S01]  /*6bf0*/  UMOV UR10, UR48 ;  /* 0x00000030000a7c82 */ /* 0x000fe20008000000 */
[----:B------:R-:W-:Y:S01]  /*6c00*/  FMNMX.FTZ R194, R191, R4, !PT ;  /* 0x00000004bfc27209 */ /* 0x000fe20007810000 */
[----:B------:R-:W-:Y:S01]  /*6c10*/  FMUL.FTZ R186, R0, R198 ;  /* 0x000000c600ba7220 */ /* 0x000fe20000410000 */
[----:B------:R-:W-:Y:S01]  /*6c20*/  ISETP.GT.AND P4, PT, R190, 0x9, PT ;  /* 0x00000009be00780c */ /* 0x000fe20003f84270 */
[----:B------:R-:W0:Y:S01]  /*6c30*/  MUFU.TANH R185, R185 ;  /* 0x000000b900b97308 */ /* 0x000e220000002400 */
[----:B------:R-:W-:Y:S01]  /*6c40*/  FSEL R10, R10, -INF , P3 ;  /* 0xff8000000a0a7808 */ /* 0x000fe20001800000 */
[C---:B------:R-:W-:Y:S01]  /*6c50*/  FMUL.FTZ R187, R0.reuse, R199 ;  /* 0x000000c700bb7220 */ /* 0x040fe20000410000 */
[----:B------:R-:W-:Y:S01]  /*6c60*/  FMNMX.FTZ R137, R7, R194, !PT ;  /* 0x000000c207897209 */ /* 0x000fe20007810000 */
[----:B------:R-:W-:Y:S01]  /*6c70*/  FMUL.FTZ R170, R0, R170 ;  /* 0x000000aa00aa7220 */ /* 0x000fe20000410000 */
[----:B------:R-:W-:Y:S01]  /*6c80*/  ISETP.GT.AND P3, PT, R190, 0x10, PT ;  /* 0x00000010be00780c */ /* 0x000fe20003f64270 */
[----:B------:R-:W-:Y:S01]  /*6c90*/  FMUL.FTZ R171, R0, R171 ;  /* 0x000000ab00ab7220 */ /* 0x000fe20000410000 */
[----:B--2---:R-:W-:Y:S01]  /*6ca0*/  FSEL R11, R11, -INF , P4 ;  /* 0xff8000000b0b7808 */ /* 0x004fe20002000000 */
[----:B------:R-:W2:Y:S01]  /*6cb0*/  MUFU.TANH R168, R168 ;  /* 0x000000a800a87308 */ /* 0x000ea20000002400 */
[----:B------:R-:W-:Y:S01]  /*6cc0*/  FMNMX.FTZ R194, R10, R137, !PT ;  /* 0x000000890ac27209 */ /* 0x000fe20007810000 */
[----:B------:R-:W-:Y:S01]  /*6cd0*/  FMUL.FTZ R174, R0, R174 ;  /* 0x000000ae00ae7220 */ /* 0x000fe20000410000 */
[----:B------:R-:W-:Y:S01]  /*6ce0*/  ISETP.GT.AND P4, PT, R190, 0x11, PT ;  /* 0x00000011be00780c */ /* 0x000fe20003f84270 */
[C---:B------:R-:W-:Y:S01]  /*6cf0*/  FMUL.FTZ R175, R0.reuse, R175 ;  /* 0x000000af00af7220 */ /* 0x040fe20000410000 */
[----:B------:R-:W-:Y:S01]  /*6d00*/  FMNMX.FTZ R137, R11, R194, !PT ;  /* 0x000000c20b897209 */ /* 0x000fe20007810000 */
[----:B------:R-:W-:Y:S01]  /*6d10*/  FMUL.FTZ R178, R0, R178 ;  /* 0x000000b200b27220 */ /* 0x000fe20000410000 */
[----:B-1----:R-:W-:Y:S01]  /*6d20*/  FSEL R15, R15, -INF , P4 ;  /* 0xff8000000f0f7808 */ /* 0x002fe20002000000 */
[----:B------:R1:W-:Y:S01]  /*6d30*/  MUFU.TANH R6, R136 ;  /* 0x0000008800067308 */ /* 0x0003e20000002400 */
[----:B------:R-:W-:Y:S01]  /*6d40*/  ISETP.GT.AND P4, PT, R190, 0x19, PT ;  /* 0x00000019be00780c */ /* 0x000fe20003f84270 */
[C---:B------:R-:W-:Y:S01]  /*6d50*/  FMUL.FTZ R179, R0.reuse, R179 ;  /* 0x000000b300b37220 */ /* 0x040fe20000410000 */
[C---:B------:R-:W-:Y:S01]  /*6d60*/  FMUL.FTZ R182, R0.reuse, R182 ;  /* 0x000000b600b67220 */ /* 0x040fe20000410000 */
[C---:B------:R-:W-:Y:S01]  /*6d70*/  FMUL.FTZ R183, R0.reuse, R183 ;  /* 0x000000b700b77220 */ /* 0x040fe20000410000 */
[----:B0-----:R-:W-:Y:S01]  /*6d80*/  FSEL R185, R185, -INF , P4 ;  /* 0xff800000b9b97808 */ /* 0x001fe20002000000 */
[----:B------:R-:W-:Y:S01]  /*6d90*/  FMUL.FTZ R154, R0, R154 ;  /* 0x0000009a009a7220 */ /* 0x000fe20000410000 */
[----:B------:R-:W-:Y:S01]  /*6da0*/  ISETP.GT.AND P4, PT, R190, 0x21, PT ;  /* 0x00000021be00780c */ /* 0x000fe20003f84270 */
[----:B------:R-:W0:Y:S01]  /*6db0*/  MUFU.TANH R169, R169 ;  /* 0x000000a900a97308 */ /* 0x000e220000002400 */
[----:B-1----:R-:W-:Y:S01]  /*6dc0*/  FSEL R136, R14, -INF , P3 ;  /* 0xff8000000e887808 */ /* 0x002fe20001800000 */
[----:B------:R-:W-:Y:S01]  /*6dd0*/  FMUL.FTZ R155, R0, R155 ;  /* 0x0000009b009b7220 */ /* 0x000fe20000410000 */
[----:B------:R-:W-:Y:S01]  /*6de0*/  ISETP.GT.AND P3, PT, R190, 0x18, PT ;  /* 0x00000018be00780c */ /* 0x000fe20003f64270 */
[----:B------:R-:W-:Y:S01]  /*6df0*/  FMUL.FTZ R163, R0, R163 ;  /* 0x000000a300a37220 */ /* 0x000fe20000410000 */
[----:B------:R-:W-:Y:S01]  /*6e00*/  FMNMX.FTZ R194, R136, R137, !PT ;  /* 0x0000008988c27209 */ /* 0x000fe20007810000 */
[----:B------:R-:W-:Y:S01]  /*6e10*/  FMUL.FTZ R137, R0, R139 ;  /* 0x0000008b00897220 */ /* 0x000fe20000410000 */
[----:B------:R-:W-:Y:S01]  /*6e20*/  FSEL R184, R184, -INF , P3 ;  /* 0xff800000b8b87808 */ /* 0x000fe20001800000 */
[----:B------:R-:W1:Y:S01]  /*6e30*/  MUFU.TANH R172, R172 ;  /* 0x000000ac00ac7308 */ /* 0x000e620000002400 */
[----:B------:R-:W-:Y:S01]  /*6e40*/  FMNMX.FTZ R139, R15, R194, !PT ;  /* 0x000000c20f8b7209 */ /* 0x000fe20007810000 */
[----:B------:R-:W-:Y:S01]  /*6e50*/  FMUL.FTZ R167, R0, R167 ;  /* 0x000000a700a77220 */ /* 0x000fe20000410000 */
[----:B------:R-:W-:Y:S01]  /*6e60*/  ISETP.GT.AND P3, PT, R190, 0x20, PT ;  /* 0x00000020be00780c */ /* 0x000fe20003f64270 */
[----:B------:R-:W-:Y:S01]  /*6e70*/  FMUL.FTZ R146, R0, R146 ;  /* 0x0000009200927220 */ /* 0x000fe20000410000 */
[----:B------:R-:W-:Y:S01]  /*6e80*/  FMNMX.FTZ R194, R184, R139, !PT ;  /* 0x0000008bb8c27209 */ /* 0x000fe20007810000 */
[----:B------:R-:W-:Y:S01]  /*6e90*/  FMUL.FTZ R147, R0, R147 ;  /* 0x0000009300937220 */ /* 0x000fe20000410000 */
[----:B--2---:R-:W-:Y:S01]  /*6ea0*/  FSEL R168, R168, -INF , P3 ;  /* 0xff800000a8a87808 */ /* 0x004fe20001800000 */
[----:B------:R-:W2:Y:S01]  /*6eb0*/  MUFU.TANH R173, R173 ;  /* 0x000000ad00ad7308 */ /* 0x000ea20000002400 */
[----:B------:R-:W-:Y:S01]  /*6ec0*/  FMNMX.FTZ R139, R185, R194, !PT ;  /* 0x000000c2b98b7209 */ /* 0x000fe20007810000 */
[----:B------:R-:W-:Y:S01]  /*6ed0*/  FMUL.FTZ R150, R0, R150 ;  /* 0x0000009600967220 */ /* 0x000fe20000410000 */
[----:B------:R-:W-:Y:S01]  /*6ee0*/  ISETP.GT.AND P3, PT, R190, 0x28, PT ;  /* 0x00000028be00780c */ /* 0x000fe20003f64270 */
        /* <DEDUP_REMOVED lines=12> */
[----:B------:R1:W-:Y:S01]  /*6fb0*/  MUFU.TANH R14, R138 ;  /* 0x0000008a000e7308 */ /* 0x0003e20000002400 */
[----:B--2---:R-:W-:Y:S01]  /*6fc0*/  FSEL R173, R173, -INF , P4 ;  /* 0xff800000adad7808 */ /* 0x004fe20002000000 */
[----:B------:R-:W-:Y:S01]  /*6fd0*/  FMUL.FTZ R134, R0, R134 ;  /* 0x0000008600867220 */ /* 0x000fe20000410000 */
[----:B------:R-:W-:Y:S01]  /*6fe0*/  ISETP.GT.AND P4, PT, R190, 0x31, PT ;  /* 0x00000031be00780c */ /* 0x000fe20003f84270 */
[----:B------:R-:W2:Y:S04]  /*6ff0*/  S2R R229, SR_TID.X ;  /* 0x0000000000e57919 */ /* 0x000ea80000002100 */
[----:B------:R-:W3:Y:S01]  /*7000*/  MUFU.TANH R177, R177 ;  /* 0x000000b100b17308 */ /* 0x000ee20000002400 */
[----:B-1----:R-:W-:Y:S01]  /*7010*/  FMUL.FTZ R138, R0, R140 ;  /* 0x0000008c008a7220 */ /* 0x002fe20000410000 */
[----:B------:R-:W-:Y:S01]  /*7020*/  FMNMX.FTZ R140, R168, R139, !PT ;  /* 0x0000008ba88c7209 */ /* 0x000fe20007810000 */
[----:B------:R-:W-:Y:S01]  /*7030*/  FMUL.FTZ R139, R0, R141 ;  /* 0x0000008d008b7220 */ /* 0x000fe20000410000 */
[----:B0-----:R-:W-:-:S02]  /*7040*/  FSEL R176, R176, -INF , P3 ;  /* 0xff800000b0b07808 */ /* 0x001fc40001800000 */
[----:B------:R-:W-:Y:S01]  /*7050*/  FMNMX.FTZ R141, R169, R140, !PT ;  /* 0x0000008ca98d7209 */ /* 0x000fe20007810000 */
[----:B------:R-:W-:Y:S01]  /*7060*/  FMUL.FTZ R140, R0, R144 ;  /* 0x00000090008c7220 */ /* 0x000fe20000410000 */
[----:B------:R-:W0:Y:S01]  /*7070*/  MUFU.TANH R180, R180 ;  /* 0x000000b400b47308 */ /* 0x000e220000002400 */
[----:B------:R-:W-:Y:S02]  /*7080*/  ISETP.GT.AND P3, PT, R190, 0x38, PT ;  /* 0x00000038be00780c */ /* 0x000fe40003f64270 */
[----:B------:R-:W-:-:S04]  /*7090*/  FMNMX.FTZ R194, R172, R141, !PT ;  /* 0x0000008dacc27209 */ /* 0x000fc80007810000 */
[----:B------:R-:W-:Y:S01]  /*70a0*/  FMNMX.FTZ R141, R173, R194, !PT ;  /* 0x000000c2ad8d7209 */ /* 0x000fe20007810000 */
[----:B------:R-:W1:Y:S01]  /*70b0*/  MUFU.TANH R181, R181 ;  /* 0x000000b500b57308 */ /* 0x000e620000002400 */
[----:B---3--:R-:W-:Y:S02]  /*70c0*/  FSEL R177, R177, -INF , P4 ;  /* 0xff800000b1b17808 */ /* 0x008fe40002000000 */
[----:B------:R-:W-:Y:S01]  /*70d0*/  FMNMX.FTZ R144, R176, R141, !PT ;  /* 0x0000008db0907209 */ /* 0x000fe20007810000 */
[----:B------:R-:W-:Y:S01]  /*70e0*/  FMUL.FTZ R141, R0, R145 ;  /* 0x00000091008d7220 */ /* 0x000fe20000410000 */
[----:B------:R-:W-:Y:S02]  /*70f0*/  ISETP.GT.AND P4, PT, R190, 0x39, PT ;  /* 0x00000039be00780c */ /* 0x000fe40003f84270 */
[----:B------:R-:W-:Y:S01]  /*7100*/  FMNMX.FTZ R145, R177, R144, !PT ;  /* 0x00000090b1917209 */ /* 0x000fe20007810000 */
[----:B------:R-:W3:Y:S01]  /*7110*/  MUFU.TANH R152, R152 ;  /* 0x0000009800987308 */ /* 0x000ee20000002400 */
[----:B0-----:R-:W-:Y:S01]  /*7120*/  FSEL R180, R180, -INF , P3 ;  /* 0xff800000b4b47808 */ /* 0x001fe20001800000 */
[----:B------:R-:W-:Y:S01]  /*7130*/  FMUL.FTZ R144, R0, R148 ;  /* 0x0000009400907220 */ /* 0x000fe20000410000 */
[----:B------:R-:W-:-:S02]  /*7140*/  ISETP.GT.AND P3, PT, R190, 0x40, PT ;  /* 0x00000040be00780c */ /* 0x000fc40003f64270 */
[----:B------:R-:W-:Y:S02]  /*7150*/  FMNMX.FTZ R194, R180, R145, !PT ;  /* 0x00000091b4c27209 */ /* 0x000fe40007810000 */
[----:B--2---:R-:W-:Y:S01]  /*7160*/  SHF.R.U32.HI R229, RZ, 0x7, R229 ;  /* 0x00000007ffe57819 */ /* 0x004fe200000116e5 */
[----:B------:R-:W0:Y:S01]  /*7170*/  MUFU.TANH R153, R153 ;  /* 0x0000009900997308 */ /* 0x000e220000002400 */
[----:B-1----:R-:W-:Y:S02]  /*7180*/  FSEL R181, R181, -INF , P4 ;  /* 0xff800000b5b57808 */ /* 0x002fe40002000000 */
[----:B------:R-:W-:Y:S02]  /*7190*/  ISETP.GT.AND P4, PT, R190, 0x41, PT ;  /* 0x00000041be00780c */ /* 0x000fe40003f84270 */
[----:B------:R-:W-:-:S03]  /*71a0*/  FMNMX.FTZ R145, R181, R194, !PT ;  /* 0x000000c2b5917209 */ /* 0x000fc60007810000 */
[----:B------:R-:W1:Y:S01]  /*71b0*/  MUFU.TANH R156, R156 ;  /* 0x0000009c009c7308 */ /* 0x000e620000002400 */
[----:B---3--:R-:W-:Y:S02]  /*71c0*/  FSEL R152, R152, -INF , P3 ;  /* 0xff80000098987808 */ /* 0x008fe40001800000 */
[----:B------:R-:W-:Y:S02]  /*71d0*/  ISETP.GT.AND P3, PT, R190, 0x48, PT ;  /* 0x00000048be00780c */ /* 0x000fe40003f64270 */
[----:B------:R-:W-:Y:S01]  /*71e0*/  FMNMX.FTZ R148, R152, R145, !PT ;  /* 0x0000009198947209 */ /* 0x000fe20007810000 */
[----:B------:R-:W-:Y:S02]  /*71f0*/  FMUL.FTZ R145, R0, R149 ;  /* 0x0000009500917220 */ /* 0x000fe40000410000 */
[----:B------:R-:W2:Y:S01]  /*7200*/  MUFU.TANH R188, R188 ;  /* 0x000000bc00bc7308 */ /* 0x000ea20000002400 */
[----:B0-----:R-:W-:Y:S02]  /*7210*/  FSEL R153, R153, -INF , P4 ;  /* 0xff80000099997808 */ /* 0x001fe40002000000 */
[----:B------:R-:W-:-:S02]  /*7220*/  ISETP.GT.AND P4, PT, R190, 0x49, PT ;  /* 0x00000049be00780c */ /* 0x000fc40003f84270 */
[----:B------:R-:W-:Y:S01]  /*7230*/  FMNMX.FTZ R149, R153, R148, !PT ;  /* 0x0000009499957209 */ /* 0x000fe20007810000 */
[----:B------:R-:W-:Y:S02]  /*7240*/  FMUL.FTZ R148, R0, R120 ;  /* 0x0000007800947220 */ /* 0x000fe40000410000 */
[----:B------:R-:W0:Y:S01]  /*7250*/  MUFU.TANH R159, R159 ;  /* 0x0000009f009f7308 */ /* 0x000e220000002400 */
[----:B-1----:R-:W-:Y:S02]  /*7260*/  FSEL R156, R156, -INF , P3 ;  /* 0xff8000009c9c7808 */ /* 0x002fe40001800000 */
[----:B------:R-:W-:Y:S02]  /*7270*/  ISETP.GT.AND P3, PT, R190, 0x50, PT ;  /* 0x00000050be00780c */ /* 0x000fe40003f64270 */
[----:B------:R-:W-:-:S03]  /*7280*/  FMNMX.FTZ R149, R156, R149, !PT ;  /* 0x000000959c957209 */ /* 0x000fc60007810000 */
[----:B------:R-:W1:Y:S01]  /*7290*/  MUFU.TANH R161, R161 ;  /* 0x000000a100a17308 */ /* 0x000e620000002400 */
[----:B--2---:R-:W-:Y:S02]  /*72a0*/  FSEL R188, R188, -INF , P4 ;  /* 0xff800000bcbc7808 */ /* 0x004fe40002000000 */
[----:B------:R-:W-:Y:S02]  /*72b0*/  ISETP.GT.AND P4, PT, R190, 0x51, PT ;  /* 0x00000051be00780c */ /* 0x000fe40003f84270 */
[----:B------:R-:W-:-:S03]  /*72c0*/  FMNMX.FTZ R120, R188, R149, !PT ;  /* 0x00000095bc787209 */ /* 0x000fc60007810000 */
[----:B------:R-:W2:Y:S01]  /*72d0*/  MUFU.TANH R164, R164 ;  /* 0x000000a400a47308 */ /* 0x000ea20000002400 */
[----:B0-----:R-:W-:Y:S02]  /*72e0*/  FSEL R159, R159, -INF , P3 ;  /* 0xff8000009f9f7808 */ /* 0x001fe40001800000 */
[----:B------:R-:W-:Y:S02]  /*72f0*/  ISETP.GT.AND P3, PT, R190, 0x58, PT ;  /* 0x00000058be00780c */ /* 0x000fe40003f64270 */
[----:B------:R-:W-:-:S03]  /*7300*/  FMNMX.FTZ R120, R159, R120, !PT ;  /* 0x000000789f787209 */ /* 0x000fc60007810000 */
[----:B------:R-:W0:Y:S01]  /*7310*/  MUFU.TANH R165, R165 ;  /* 0x000000a500a57308 */ /* 0x000e220000002400 */
[----:B-1----:R-:W-:Y:S02]  /*7320*/  FSEL R161, R161, -INF , P4 ;  /* 0xff800000a1a17808 */ /* 0x002fe40002000000 */
[----:B------:R-:W-:Y:S02]  /*7330*/  ISETP.GT.AND P4, PT, R190, 0x59, PT ;  /* 0x00000059be00780c */ /* 0x000fe40003f84270 */
[----:B------:R-:W-:Y:S01]  /*7340*/  FMNMX.FTZ R149, R161, R120, !PT ;  /* 0x00000078a1957209 */ /* 0x000fe20007810000 */
[----:B------:R-:W-:Y:S02]  /*7350*/  WARPGROUP.DEPBAR.LE gsb0, 0x0 ;  /* 0x00008000000079c5 */ /* 0x000fe40000010000 */
[----:B------:R-:W1:Y:S01]  /*7360*/  MUFU.TANH R192, R192 ;  /* 0x000000c000c07308 */ /* 0x000e620000002400 */
[----:B------:R-:W-:Y:S01]  /*7370*/  WARPGROUP.ARRIVE ;  /* 0x00000000000079c5 */ /* 0x000fe20000000000 */
[----:B--2---:R-:W-:-:S02]  /*7380*/  FSEL R164, R164, -INF , P3 ;  /* 0xff800000a4a47808 */ /* 0x004fc40001800000 */
[----:B------:R-:W-:Y:S02]  /*7390*/  ISETP.GT.AND P3, PT, R190, 0x60, PT ;  /* 0x00000060be00780c */ /* 0x000fe40003f64270 */
[----:B------:R-:W-:Y:S01]  /*73a0*/  FMNMX.FTZ R120, R164, R149, !PT ;  /* 0x00000095a4787209 */ /* 0x000fe20007810000 */
[----:B------:R-:W-:Y:S01]  /*73b0*/  QGMMA.64x192x32.F32.E4M3.E4M3 R24, R212, gdesc[UR4], R24, gsb0 ;  /* 0x02e00004d4187df3 */ /* 0x000fe20008000818 */
[----:B------:R-:W2:Y:S01]  /*73c0*/  MUFU.TANH R138, R138 ;  /* 0x0000008a008a7308 */ /* 0x000ea20000002400 */
[----:B0-----:R-:W-:Y:S01]  /*73d0*/  FSEL R165, R165, -INF , P4 ;  /* 0xff800000a5a57808 */ /* 0x001fe20002000000 */
[----:B------:R-:W-:Y:S01]  /*73e0*/  FMUL.FTZ R149, R0, R124 ;  /* 0x0000007c00957220 */ /* 0x000fe20000410000 */
[----:B------:R-:W-:Y:S01]  /*73f0*/  ISETP.GT.AND P4, PT, R190, 0x61, PT ;  /* 0x00000061be00780c */ /* 0x000fe20003f84270 */
[----:B------:R-:W-:Y:S01]  /*7400*/  UIADD3 UR6, UR11, 0x300, URZ ;  /* 0x000003000b067890 */ /* 0x000fe2000fffe03f */
[----:B------:R-:W-:Y:S01]  /*7410*/  FSEL R6, R6, -INF , P3 ;  /* 0xff80000006067808 */ /* 0x000fe20001800000 */
[----:B------:R-:W-:Y:S01]  /*7420*/  UMOV UR7, 0xc0000010 ;  /* 0xc000001000077882 */ /* 0x000fe20000000000 */
[----:B------:R-:W-:Y:S01]  /*7430*/  FMNMX.FTZ R193, R165, R120, !PT ;  /* 0x00000078a5c17209 */ /* 0x000fe20007810000 */
[----:B------:R-:W0:Y:S01]  /*7440*/  MUFU.TANH R139, R139 ;  /* 0x0000008b008b7308 */ /* 0x000e220000002400 */
[----:B------:R-:W-:-:S02]  /*7450*/  ISETP.GT.AND P3, PT, R190, 0x68, PT ;  /* 0x00000068be00780c */ /* 0x000fc40003f64270 */
[----:B-1----:R-:W-:Y:S01]  /*7460*/  FSEL R120, R192, -INF , P4 ;  /* 0xff800000c0787808 */ /* 0x002fe20002000000 */
[----:B------:R-:W-:Y:S01]  /*7470*/  FMUL.FTZ R192, R0, R125 ;  /* 0x0000007d00c07220 */ /* 0x000fe20000410000 */
[----:B------:R-:W-:Y:S02]  /*7480*/  FMNMX.FTZ R193, R6, R193, !PT ;  /* 0x000000c106c17209 */ /* 0x000fe40007810000 */
[----:B------:R-:W-:Y:S01]  /*7490*/  ISETP.GT.AND P4, PT, R190, 0x69, PT ;  /* 0x00000069be00780c */ /* 0x000fe20003f84270 */
[----:B------:R-:W1:Y:S01]  /*74a0*/  MUFU.TANH R140, R140 ;  /* 0x0000008c008c7308 */ /* 0x000e620000002400 */
[----:B--2---:R-:W-:Y:S02]  /*74b0*/  FSEL R124, R138, -INF , P3 ;  /* 0xff8000008a7c7808 */ /* 0x004fe40001800000 */
[----:B------:R-:W-:Y:S02]  /*74c0*/  FMNMX.FTZ R193, R120, R193, !PT ;  /* 0x000000c178c17209 */ /* 0x000fe40007810000 */
[----:B------:R-:W-:-:S02]  /*74d0*/  ISETP.GT.AND P3, PT, R190, 0x70, PT ;  /* 0x00000070be00780c */ /* 0x000fc40003f64270 */
[----:B------:R-:W-:Y:S01]  /*74e0*/  FMNMX.FTZ R138, R124, R193, !PT ;  /* 0x000000c17c8a7209 */ /* 0x000fe20007810000 */
[----:B------:R-:W2:Y:S01]  /*74f0*/  MUFU.TANH R141, R141 ;  /* 0x0000008d008d7308 */ /* 0x000ea20000002400 */
[----:B0-----:R-:W-:Y:S01]  /*7500*/  FSEL R125, R139, -INF , P4 ;  /* 0xff8000008b7d7808 */ /* 0x001fe20002000000 */
[----:B------:R-:W-:Y:S01]  /*7510*/  FMUL.FTZ R193, R0, R128 ;  /* 0x0000008000c17220 */ /* 0x000fe20000410000 */
[----:B------:R-:W-:Y:S02]  /*7520*/  ISETP.GT.AND P4, PT, R190, 0x71, PT ;  /* 0x00000071be00780c */ /* 0x000fe40003f84270 */
[----:B------:R-:W-:-:S03]  /*7530*/  FMNMX.FTZ R139, R125, R138, !PT ;  /* 0x0000008a7d8b7209 */ /* 0x000fc60007810000 */
[----:B------:R-:W0:Y:S01]  /*7540*/  MUFU.TANH R144, R144 ;  /* 0x0000009000907308 */ /* 0x000e220000002400 */
[----:B-1----:R-:W-:Y:S02]  /*7550*/  FSEL R128, R140, -INF , P3 ;  /* 0xff8000008c807808 */ /* 0x002fe40001800000 */
[----:B------:R-:W-:Y:S02]  /*7560*/  ISETP.GT.AND P3, PT, R190, 0x78, PT ;  /* 0x00000078be00780c */ /* 0x000fe40003f64270 */
[----:B------:R-:W-:-:S03]  /*7570*/  FMNMX.FTZ R139, R128, R139, !PT ;  /* 0x0000008b808b7209 */ /* 0x000fc60007810000 */
[----:B------:R-:W1:Y:S01]  /*7580*/  MUFU.TANH R145, R145 ;  /* 0x0000009100917308 */ /* 0x000e620000002400 */
[----:B--2---:R-:W-:Y:S01]  /*7590*/  FSEL R138, R141, -INF , P4 ;  /* 0xff8000008d8a7808 */ /* 0x004fe20002000000 */
[----:B------:R-:W-:Y:S01]  /*75a0*/  FMUL.FTZ R141, R0, R129 ;  /* 0x00000081008d7220 */ /* 0x000fe20000410000 */
[----:B------:R-:W-:Y:S02]  /*75b0*/  ISETP.GT.AND P4, PT, R190, 0x79, PT ;  /* 0x00000079be00780c */ /* 0x000fe40003f84270 */
[----:B------:R-:W-:-:S03]  /*75c0*/  FMNMX.FTZ R140, R138, R139, !PT ;  /* 0x0000008b8a8c7209 */ /* 0x000fc60007810000 */
[----:B------:R-:W2:Y:S01]  /*75d0*/  MUFU.TANH R148, R148 ;  /* 0x0000009400947308 */ /* 0x000ea20000002400 */
[----:B0-----:R-:W-:Y:S02]  /*75e0*/  FSEL R129, R144, -INF , P3 ;  /* 0xff80000090817808 */ /* 0x001fe40001800000 */
[----:B------:R-:W-:Y:S02]  /*75f0*/  ISETP.GT.AND P3, PT, R190, 0x80, PT ;  /* 0x00000080be00780c */ /* 0x000fe40003f64270 */
[----:B------:R-:W-:-:S03]  /*7600*/  FMNMX.FTZ R140, R129, R140, !PT ;  /* 0x0000008c818c7209 */ /* 0x000fc60007810000 */
[----:B------:R-:W0:Y:S01]  /*7610*/  MUFU.TANH R121, R121 ;  /* 0x0000007900797308 */ /* 0x000e220000002400 */
[----:B-1----:R-:W-:Y:S01]  /*7620*/  FSEL R139, R145, -INF , P4 ;  /* 0xff800000918b7808 */ /* 0x002fe20002000000 */
[----:B------:R-:W-:Y:S01]  /*7630*/  FMUL.FTZ R145, R0, R132 ;  /* 0x0000008400917220 */ /* 0x000fe20000410000 */
[----:B------:R-:W-:-:S05]  /*7640*/  ISETP.GT.AND P4, PT, R190, 0x81, PT ;  /* 0x00000081be00780c */ /* 0x000fca0003f84270 */
[----:B------:R-:W1:Y:S01]  /*7650*/  MUFU.TANH R149, R149 ;  /* 0x0000009500957308 */ /* 0x000e620000002400 */
[----:B--2---:R-:W-:Y:S02]  /*7660*/  FSEL R132, R148, -INF , P3 ;  /* 0xff80000094847808 */ /* 0x004fe40001800000 */
[----:B------:R-:W-:-:S05]  /*7670*/  ISETP.GT.AND P3, PT, R190, 0x88, PT ;  /* 0x00000088be00780c */ /* 0x000fca0003f64270 */
[----:B------:R-:W2:Y:S08]  /*7680*/  MUFU.TANH R192, R192 ;  /* 0x000000c000c07308 */ /* 0x000eb00000002400 */
[----:B------:R3:W4:Y:S08]  /*7690*/  MUFU.TANH R194, R193 ;  /* 0x000000c100c27308 */ /* 0x0007300000002400 */
[----:B------:R1:W5:Y:S01]  /*76a0*/  MUFU.TANH R195, R141 ;  /* 0x0000008d00c37308 */ /* 0x0003620000002400 */
[----:B---3--:R-:W-:-:S02]  /*76b0*/  FMNMX.FTZ R193, R139, R140, !PT ;  /* 0x0000008c8bc17209 */ /* 0x008fc40007810000 */
[----:B0-----:R-:W-:Y:S01]  /*76c0*/  FSEL R140, R121, -INF , P4 ;  /* 0xff800000798c7808 */ /* 0x001fe20002000000 */
[----:B------:R-:W-:Y:S01]  /*76d0*/  FMUL.FTZ R121, R0, R133 ;  /* 0x0000008500797220 */ /* 0x000fe20000410000 */
[----:B------:R-:W-:Y:S02]  /*76e0*/  FMNMX.FTZ R193, R132, R193, !PT ;  /* 0x000000c184c17209 */ /* 0x000fe40007810000 */
[----:B------:R-:W-:Y:S01]  /*76f0*/  ISETP.GT.AND P4, PT, R190, 0x89, PT ;  /* 0x00000089be00780c */ /* 0x000fe20003f84270 */
[----:B------:R0:W3:Y:S01]  /*7700*/  MUFU.TANH R196, R145 ;  /* 0x0000009100c47308 */ /* 0x0000e20000002400 */
[----:B-1----:R-:W-:Y:S02]  /*7710*/  FSEL R141, R149, -INF , P3 ;  /* 0xff800000958d7808 */ /* 0x002fe40001800000 */
[----:B------:R-:W-:Y:S02]  /*7720*/  FMNMX.FTZ R148, R140, R193, !PT ;  /* 0x000000c18c947209 */ /* 0x000fe40007810000 */
[----:B------:R-:W-:-:S02]  /*7730*/  ISETP.GT.AND P3, PT, R190, 0x90, PT ;  /* 0x00000090be00780c */ /* 0x000fc40003f64270 */
[----:B--2---:R-:W-:Y:S01]  /*7740*/  FSEL R144, R192, -INF , P4 ;  /* 0xff800000c0907808 */ /* 0x004fe20002000000 */
[----:B------:R1:W2:Y:S01]  /*7750*/  MUFU.TANH R193, R121 ;  /* 0x0000007900c17308 */ /* 0x0002a20000002400 */
[----:B------:R-:W-:Y:S01]  /*7760*/  FMNMX.FTZ R133, R141, R148, !PT ;  /* 0x000000948d857209 */ /* 0x000fe20007810000 */
[----:B0-----:R-:W-:Y:S01]  /*7770*/  FMUL.FTZ R145, R0, R142 ;  /* 0x0000008e00917220 */ /* 0x001fe20000410000 */
[----:B------:R-:W-:Y:S02]  /*7780*/  ISETP.GT.AND P4, PT, R190, 0x91, PT ;  /* 0x00000091be00780c */ /* 0x000fe40003f84270 */
[----:B----4-:R-:W-:Y:S02]  /*7790*/  FSEL R142, R194, -INF , P3 ;  /* 0xff800000c28e7808 */ /* 0x010fe40001800000 */
[----:B------:R-:W-:Y:S01]  /*77a0*/  FMNMX.FTZ R149, R144, R133, !PT ;  /* 0x0000008590957209 */ /* 0x000fe20007810000 */
[----:B------:R-:W0:Y:S01]  /*77b0*/  MUFU.TANH R8, R8 ;  /* 0x0000000800087308 */ /* 0x000e220000002400 */
[----:B------:R-:W-:-:S02]  /*77c0*/  ISETP.GT.AND P3, PT, R190, 0x98, PT ;  /* 0x00000098be00780c */ /* 0x000fc40003f64270 */
[----:B-----5:R-:W-:Y:S02]  /*77d0*/  FSEL R133, R195, -INF , P4 ;  /* 0xff800000c3857808 */ /* 0x020fe40002000000 */
[----:B------:R-:W-:Y:S01]  /*77e0*/  FMNMX.FTZ R192, R142, R149, !PT ;  /* 0x000000958ec07209 */ /* 0x000fe20007810000 */
[----:B------:R-:W-:Y:S01]  /*77f0*/  FMUL.FTZ R149, R0, R143 ;  /* 0x0000008f00957220 */ /* 0x000fe20000410000 */
[----:B------:R-:W-:Y:S01]  /*7800*/  ISETP.GT.AND P4, PT, R190, 0x99, PT ;  /* 0x00000099be00780c */ /* 0x000fe20003f84270 */
[----:B------:R-:W4:Y:S01]  /*7810*/  MUFU.TANH R9, R9 ;  /* 0x0000000900097308 */ /* 0x000f220000002400 */
[----:B---3--:R-:W-:Y:S02]  /*7820*/  FSEL R148, R196, -INF , P3 ;  /* 0xff800000c4947808 */ /* 0x008fe40001800000 */
[----:B-1----:R-:W-:Y:S02]  /*7830*/  FMNMX.FTZ R121, R133, R192, !PT ;  /* 0x000000c085797209 */ /* 0x002fe40007810000 */
[----:B--2---:R-:W-:-:S02]  /*7840*/  FSEL R143, R193, -INF , P4 ;  /* 0xff800000c18f7808 */ /* 0x004fc40002000000 */
[----:B------:R-:W-:Y:S01]  /*7850*/  FMNMX.FTZ R190, R148, R121, !PT ;  /* 0x0000007994be7209 */ /* 0x000fe20007810000 */
[----:B------:R-:W1:Y:S01]  /*7860*/  SHFL.IDX PT, R193, R162, 0x1, 0x1c1f ;  /* 0x003c1f00a2c17f89 */ /* 0x000e6200000e0000 */
[----:B------:R-:W2:Y:S02]  /*7870*/  MUFU.TANH R12, R12 ;  /* 0x0000000c000c7308 */ /* 0x000ea40000002400 */
[----:B------:R-:W-:-:S05]  /*7880*/  FMNMX.FTZ R190, R143, R190, !PT ;  /* 0x000000be8fbe7209 */ /* 0x000fca0007810000 */
[----:B------:R-:W3:Y:S01]  /*7890*/  SHFL.BFLY PT, R121, R190, 0x2, 0x1f ;  /* 0x0c401f00be797f89 */ /* 0x000ee200000e0000 */
[----:B------:R-:W5:Y:S08]  /*78a0*/  MUFU.TANH R13, R13 ;  /* 0x0000000d000d7308 */ /* 0x000f700000002400 */
[----:B------:R-:W5:Y:S01]  /*78b0*/  MUFU.TANH R20, R20 ;  /* 0x0000001400147308 */ /* 0x000f620000002400 */
[----:B-1----:R-:W-:-:S07]  /*78c0*/  IADD3 R166, R193, -UR53, R166 ;  /* 0x80000035c1a67c10 */ /* 0x002fce000fffe0a6 */
[----:B------:R-:W1:Y:S01]  /*78d0*/  MUFU.TANH R21, R21 ;  /* 0x0000001500157308 */ /* 0x000e620000002400 */
[C---:B------:R-:W-:Y:S02]  /*78e0*/  ISETP.GT.AND P4, PT, R166.reuse, RZ, PT ;  /* 0x000000ffa600720c */ /* 0x040fe40003f84270 */
[----:B------:R-:W-:Y:S02]  /*78f0*/  ISETP.GT.AND P5, PT, R166, 0x1, PT ;  /* 0x00000001a600780c */ /* 0x000fe40003fa4270 */
[----:B---3--:R-:W-:Y:S01]  /*7900*/  FMNMX.FTZ R192, R190, R121, !PT ;  /* 0x00000079bec07209 */ /* 0x008fe20007810000 */
[----:B------:R-:W-:Y:S01]  /*7910*/  FMUL.FTZ R190, R0, R135 ;  /* 0x0000008700be7220 */ /* 0x000fe20000410000 */
[----:B0-----:R-:W-:Y:S01]  /*7920*/  FSEL R8, R8, -INF , P4 ;  /* 0xff80000008087808 */ /* 0x001fe20002000000 */
[----:B------:R-:W0:Y:S01]  /*7930*/  MUFU.TANH R186, R186 ;  /* 0x000000ba00ba7308 */ /* 0x000e220000002400 */
[----:B------:R-:W-:Y:S01]  /*7940*/  ISETP.GT.AND P4, PT, R166, 0x8, PT ;  /* 0x00000008a600780c */ /* 0x000fe20003f84270 */
[----:B------:R-:W3:Y:S01]  /*7950*/  SHFL.BFLY PT, R121, R192, 0x1, 0x1f ;  /* 0x0c201f00c0797f89 */ /* 0x000ee200000e0000 */
[----:B----4-:R-:W-:-:S02]  /*7960*/  FSEL R9, R9, -INF , P5 ;  /* 0xff80000009097808 */ /* 0x010fc40002800000 */
[----:B------:R-:W-:Y:S02]  /*7970*/  ISETP.GT.AND P5, PT, R166, 0x9, PT ;  /* 0x00000009a600780c */ /* 0x000fe40003fa4270 */
[----:B--2---:R-:W-:Y:S01]  /*7980*/  FSEL R162, R12, -INF , P4 ;  /* 0xff8000000ca27808 */ /* 0x004fe20002000000 */
[----:B------:R-:W2:Y:S01]  /*7990*/  MUFU.TANH R187, R187 ;  /* 0x000000bb00bb7308 */ /* 0x000ea20000002400 */
[C---:B------:R-:W-:Y:S02]  /*79a0*/  ISETP.GT.AND P4, PT, R166.reuse, 0x10, PT ;  /* 0x00000010a600780c */ /* 0x040fe40003f84270 */
[----:B-----5:R-:W-:Y:S02]  /*79b0*/  FSEL R13, R13, -INF , P5 ;  /* 0xff8000000d0d7808 */ /* 0x020fe40002800000 */
[----:B------:R-:W-:Y:S02]  /*79c0*/  ISETP.GT.AND P5, PT, R166, 0x11, PT ;  /* 0x00000011a600780c */ /* 0x000fe40003fa4270 */
[----:B------:R-:W-:Y:S01]  /*79d0*/  FSEL R20, R20, -INF , P4 ;  /* 0xff80000014147808 */ /* 0x000fe20002000000 */
[----:B------:R-:W4:Y:S01]  /*79e0*/  MUFU.TANH R170, R170 ;  /* 0x000000aa00aa7308 */ /* 0x000f220000002400 */
[----:B------:R-:W-:-:S02]  /*79f0*/  ISETP.GT.AND P4, PT, R166, 0x18, PT ;  /* 0x00000018a600780c */ /* 0x000fc40003f84270 */
[----:B-1----:R-:W-:Y:S02]  /*7a00*/  FSEL R21, R21, -INF , P5 ;  /* 0xff80000015157808 */ /* 0x002fe40002800000 */
[----:B------:R-:W-:Y:S02]  /*7a10*/  ISETP.GT.AND P5, PT, R166, 0x19, PT ;  /* 0x00000019a600780c */ /* 0x000fe40003fa4270 */
[----:B0-----:R-:W-:Y:S01]  /*7a20*/  FSEL R186, R186, -INF , P4 ;  /* 0xff800000baba7808 */ /* 0x001fe20002000000 */
[----:B------:R-:W0:Y:S01]  /*7a30*/  MUFU.TANH R171, R171 ;  /* 0x000000ab00ab7308 */ /* 0x000e220000002400 */
[----:B------:R-:W-:Y:S02]  /*7a40*/  ISETP.GT.AND P4, PT, R166, 0x20, PT ;  /* 0x00000020a600780c */ /* 0x000fe40003f84270 */
[----:B---3--:R-:W-:Y:S01]  /*7a50*/  FMNMX.FTZ R121, R192, R121, !PT ;  /* 0x00000079c0797209 */ /* 0x008fe20007810000 */
[----:B------:R-:W-:Y:S01]  /*7a60*/  IMAD.U32 R192, RZ, RZ, UR10 ;  /* 0x0000000affc07e24 */ /* 0x000fe2000f8e00ff */
[----:B--2---:R-:W-:-:S02]  /*7a70*/  FSEL R187, R187, -INF , P5 ;  /* 0xff800000bbbb7808 */ /* 0x004fc40002800000 */
[C---:B------:R-:W-:Y:S01]  /*7a80*/  FSETP.NEU.FTZ.AND P3, PT, R121.reuse, -INF , PT ;  /* 0xff8000007900780b */ /* 0x040fe20003f7d000 */
[----:B------:R-:W-:-:S01]  /*7a90*/  FFMA.FTZ R135, R121, R192, -8 ;  /* 0xc100000079877423 */ /* 0x000fc200000100c0 */
[----:B------:R-:W1:Y:S01]  /*7aa0*/  MUFU.TANH R174, R174 ;  /* 0x000000ae00ae7308 */ /* 0x000e620000002400 */
[----:B------:R-:W-:Y:S02]  /*7ab0*/  ISETP.GT.AND P5, PT, R166, 0x21, PT ;  /* 0x00000021a600780c */ /* 0x000fe40003fa4270 */
[----:B----4-:R-:W-:Y:S02]  /*7ac0*/  FSEL R170, R170, -INF , P4 ;  /* 0xff800000aaaa7808 */ /* 0x010fe40002000000 */
[----:B------:R-:W-:Y:S02]  /*7ad0*/  FSEL R135, R135, RZ, P3 ;  /* 0x000000ff87877208 */ /* 0x000fe40001800000 */
[----:B------:R-:W-:Y:S01]  /*7ae0*/  ISETP.GT.AND P4, PT, R166, 0x28, PT ;  /* 0x00000028a600780c */ /* 0x000fe20003f84270 */
[----:B------:R-:W2:Y:S01]  /*7af0*/  MUFU.TANH R175, R175 ;  /* 0x000000af00af7308 */ /* 0x000ea20000002400 */
[----:B------:R-:W-:-:S02]  /*7b00*/  WARPGROUP.DEPBAR.LE gsb0, 0x0 ;  /* 0x00008000000079c5 */ /* 0x000fc40000010000 */
[----:B------:R-:W-:Y:S01]  /*7b10*/  WARPGROUP.ARRIVE ;  /* 0x00000000000079c5 */ /* 0x000fe20000000000 */
[----:B------:R-:W-:-:S01]  /*7b20*/  FFMA.FTZ R193, R184, UR10, -R135 ;  /* 0x0000000ab8c17c23 */ /* 0x000fc20008010887 */
[----:B------:R-:W-:Y:S01]  /*7b30*/  FMNMX.FTZ R184, R8, R5, !PT ;  /* 0x0000000508b87209 */ /* 0x000fe20007810000 */
[----:B------:R-:W-:-:S01]  /*7b40*/  FFMA.FTZ R192, R191, UR10, -R135 ;  /* 0x0000000abfc07c23 */ /* 0x000fc20008010887 */
[----:B0-----:R-:W-:Y:S01]  /*7b50*/  FSEL R171, R171, -INF , P5 ;  /* 0xff800000abab7808 */ /* 0x001fe20002800000 */
[----:B------:R-:W0:Y:S01]  /*7b60*/  MUFU.TANH R178, R178 ;  /* 0x000000b200b27308 */ /* 0x000e220000002400 */
[----:B------:R-:W-:Y:S01]  /*7b70*/  QGMMA.64x192x32.F32.E4M3.E4M3 R24, R208, gdesc[UR4], R24, gsb0 ;  /* 0x02e00004d0187df3 */ /* 0x000fe20008000818 */
[----:B------:R-:W-:Y:S01]  /*7b80*/  FMNMX.FTZ R191, R9, R184, !PT ;  /* 0x000000b809bf7209 */ /* 0x000fe20007810000 */
[--C-:B------:R-:W-:Y:S01]  /*7b90*/  FFMA.FTZ R194, R181, UR10, -R135.reuse ;  /* 0x0000000ab5c27c23 */ /* 0x100fe20008010887 */
[----:B------:R-:W-:Y:S01]  /*7ba0*/  ISETP.GT.AND P5, PT, R166, 0x29, PT ;  /* 0x00000029a600780c */ /* 0x000fe20003fa4270 */
[----:B------:R-:W-:Y:S01]  /*7bb0*/  UIADD3 UR6, UR11, 0x480, URZ ;  /* 0x000004800b067890 */ /* 0x000fe2000fffe03f */
[----:B------:R-:W-:Y:S01]  /*7bc0*/  FMNMX.FTZ R184, R162, R191, !PT ;  /* 0x000000bfa2b87209 */ /* 0x000fe20007810000 */
[----:B------:R-:W-:Y:S01]  /*7bd0*/  UMOV UR7, 0xc0000010 ;  /* 0xc000001000077882 */ /* 0x000fe20000000000 */
[----:B------:R-:W3:Y:S01]  /*7be0*/  MUFU.TANH R179, R179 ;  /* 0x000000b300b37308 */ /* 0x000ee20000002400 */
[----:B-1----:R-:W-:Y:S01]  /*7bf0*/  FSEL R174, R174, -INF , P4 ;  /* 0xff800000aeae7808 */ /* 0x002fe20002000000 */
[--C-:B------:R-:W-:Y:S01]  /*7c00*/  FFMA.FTZ R7, R7, UR10, -R135.reuse ;  /* 0x0000000a07077c23 */ /* 0x100fe20008010887 */
[----:B------:R-:W-:Y:S01]  /*7c10*/  FMNMX.FTZ R191, R13, R184, !PT ;  /* 0x000000b80dbf7209 */ /* 0x000fe20007810000 */
[--C-:B------:R-:W-:Y:S01]  /*7c20*/  FFMA.FTZ R10, R10, UR10, -R135.reuse ;  /* 0x0000000a0a0a7c23 */ /* 0x100fe20008010887 */
[----:B------:R-:W-:Y:S01]  /*7c30*/  ISETP.GT.AND P4, PT, R166, 0x30, PT ;  /* 0x00000030a600780c */ /* 0x000fe20003f84270 */
[--C-:B------:R-:W-:Y:S01]  /*7c40*/  FFMA.FTZ R11, R11, UR10, -R135.reuse ;  /* 0x0000000a0b0b7c23 */ /* 0x100fe20008010887 */
[----:B------:R-:W-:Y:S01]  /*7c50*/  FMNMX.FTZ R184, R20, R191, !PT ;  /* 0x000000bf14b87209 */ /* 0x000fe20007810000 */
[----:B------:R-:W1:Y:S01]  /*7c60*/  MUFU.TANH R182, R182 ;  /* 0x000000b600b67308 */ /* 0x000e620000002400 */
[----:B--2---:R-:W-:Y:S01]  /*7c70*/  FSEL R175, R175, -INF , P5 ;  /* 0xff800000afaf7808 */ /* 0x004fe20002800000 */
[--C-:B------:R-:W-:Y:S01]  /*7c80*/  FFMA.FTZ R136, R136, UR10, -R135.reuse ;  /* 0x0000000a88887c23 */ /* 0x100fe20008010887 */
[----:B------:R-:W-:Y:S01]  /*7c90*/  FMNMX.FTZ R191, R21, R184, !PT ;  /* 0x000000b815bf7209 */ /* 0x000fe20007810000 */
[--C-:B------:R-:W-:Y:S01]  /*7ca0*/  FFMA.FTZ R15, R15, UR10, -R135.reuse ;  /* 0x0000000a0f0f7c23 */ /* 0x100fe20008010887 */
[----:B------:R-:W-:Y:S01]  /*7cb0*/  ISETP.GT.AND P5, PT, R166, 0x31, PT ;  /* 0x00000031a600780c */ /* 0x000fe20003fa4270 */
[--C-:B------:R-:W-:Y:S01]  /*7cc0*/  FFMA.FTZ R185, R185, UR10, -R135.reuse ;  /* 0x0000000ab9b97c23 */ /* 0x100fe20008010887 */
[----:B------:R-:W-:Y:S01]  /*7cd0*/  FMNMX.FTZ R184, R186, R191, !PT ;  /* 0x000000bfbab87209 */ /* 0x000fe20007810000 */
[----:B------:R-:W2:Y:S01]  /*7ce0*/  MUFU.TANH R183, R183 ;  /* 0x000000b700b77308 */ /* 0x000ea20000002400 */
[----:B0-----:R-:W-:Y:S01]  /*7cf0*/  FSEL R178, R178, -INF , P4 ;  /* 0xff800000b2b27808 */ /* 0x001fe20002000000 */
[--C-:B------:R-:W-:Y:S01]  /*7d00*/  FFMA.FTZ R168, R168, UR10, -R135.reuse ;  /* 0x0000000aa8a87c23 */ /* 0x100fe20008010887 */
[----:B------:R-:W-:Y:S01]  /*7d10*/  FMNMX.FTZ R191, R187, R184, !PT ;  /* 0x000000b8bbbf7209 */ /* 0x000fe20007810000 */
[--C-:B------:R-:W-:Y:S01]  /*7d20*/  FFMA.FTZ R169, R169, UR10, -R135.reuse ;  /* 0x0000000aa9a97c23 */ /* 0x100fe20008010887 */
[----:B------:R-:W-:Y:S01]  /*7d30*/  ISETP.GT.AND P4, PT, R166, 0x38, PT ;  /* 0x00000038a600780c */ /* 0x000fe20003f84270 */
[--C-:B------:R-:W-:Y:S01]  /*7d40*/  FFMA.FTZ R172, R172, UR10, -R135.reuse ;  /* 0x0000000aacac7c23 */ /* 0x100fe20008010887 */
[----:B------:R-:W-:Y:S01]  /*7d50*/  FMNMX.FTZ R184, R170, R191, !PT ;  /* 0x000000bfaab87209 */ /* 0x000fe20007810000 */
[----:B------:R-:W0:Y:S01]  /*7d60*/  MUFU.TANH R154, R154 ;  /* 0x0000009a009a7308 */ /* 0x000e220000002400 */
[----:B---3--:R-:W-:Y:S01]  /*7d70*/  FSEL R179, R179, -INF , P5 ;  /* 0xff800000b3b37808 */ /* 0x008fe20002800000 */
[--C-:B------:R-:W-:Y:S01]  /*7d80*/  FFMA.FTZ R173, R173, UR10, -R135.reuse ;  /* 0x0000000aadad7c23 */ /* 0x100fe20008010887 */
[----:B------:R-:W-:Y:S01]  /*7d90*/  FMNMX.FTZ R191, R171, R184, !PT ;  /* 0x000000b8abbf7209 */ /* 0x000fe20007810000 */
[--C-:B------:R-:W-:Y:S01]  /*7da0*/  FFMA.FTZ R176, R176, UR10, -R135.reuse ;  /* 0x0000000ab0b07c23 */ /* 0x100fe20008010887 */
[----:B------:R-:W-:Y:S01]  /*7db0*/  ISETP.GT.AND P5, PT, R166, 0x39, PT ;  /* 0x00000039a600780c */ /* 0x000fe20003fa4270 */
[--C-:B------:R-:W-:Y:S01]  /*7dc0*/  FFMA.FTZ R177, R177, UR10, -R135.reuse ;  /* 0x0000000ab1b17c23 */ /* 0x100fe20008010887 */
[----:B------:R-:W-:Y:S01]  /*7dd0*/  FMNMX.FTZ R184, R174, R191, !PT ;  /* 0x000000bfaeb87209 */ /* 0x000fe20007810000 */
        /* <DEDUP_REMOVED lines=8> */
[----:B------:R-:W-:Y:S01]  /*7e60*/  MUFU.TANH R157, R157 ;  /* 0x0000009d009d7308 */ /* 0x000fe20000002400 */
[----:B--2---:R-:W-:Y:S01]  /*7e70*/  FSEL R183, R183, -INF , P5 ;  /* 0xff800000b7b77808 */ /* 0x004fe20002800000 */
[--C-:B------:R-:W-:Y:S01]  /*7e80*/  FFMA.FTZ R165, R165, UR10, -R135.reuse ;  /* 0x0000000aa5a57c23 */ /* 0x100fe20008010887 */
[----:B------:R-:W-:Y:S01]  /*7e90*/  FMNMX.FTZ R191, R179, R184, !PT ;  /* 0x000000b8b3bf7209 */ /* 0x000fe20007810000 */
[--C-:B------:R-:W-:Y:S01]  /*7ea0*/  FFMA.FTZ R6, R6, UR10, -R135.reuse ;  /* 0x0000000a06067c23 */ /* 0x100fe20008010887 */
[----:B------:R-:W-:Y:S01]  /*7eb0*/  ISETP.GT.AND P5, PT, R166, 0x41, PT ;  /* 0x00000041a600780c */ /* 0x000fe20003fa4270 */
[--C-:B------:R-:W-:Y:S01]  /*7ec0*/  FFMA.FTZ R124, R124, UR10, -R135.reuse ;  /* 0x0000000a7c7c7c23 */ /* 0x100fe20008010887 */
[----:B------:R-:W-:Y:S01]  /*7ed0*/  FMNMX.FTZ R184, R182, R191, !PT ;  /* 0x000000bfb6b87209 */ /* 0x000fe20007810000 */
[----:B------:R-:W1:Y:S01]  /*7ee0*/  MUFU.TANH R158, R158 ;  /* 0x0000009e009e7308 */ /* 0x000e620000002400 */
[----:B0-----:R-:W-:Y:S01]  /*7ef0*/  FSEL R154, R154, -INF , P4 ;  /* 0xff8000009a9a7808 */ /* 0x001fe20002000000 */
[--C-:B------:R-:W-:Y:S01]  /*7f00*/  FFMA.FTZ R125, R125, UR10, -R135.reuse ;  /* 0x0000000a7d7d7c23 */ /* 0x100fe20008010887 */
[----:B------:R-:W-:Y:S01]  /*7f10*/  FMNMX.FTZ R191, R183, R184, !PT ;  /* 0x000000b8b7bf7209 */ /* 0x000fe20007810000 */
[--C-:B------:R-:W-:Y:S01]  /*7f20*/  FFMA.FTZ R128, R128, UR10, -R135.reuse ;  /* 0x0000000a80807c23 */ /* 0x100fe20008010887 */
[----:B------:R-:W-:Y:S01]  /*7f30*/  ISETP.GT.AND P4, PT, R166, 0x48, PT ;  /* 0x00000048a600780c */ /* 0x000fe20003f84270 */
[--C-:B------:R-:W-:Y:S01]  /*7f40*/  FFMA.FTZ R129, R129, UR10, -R135.reuse ;  /* 0x0000000a81817c23 */ /* 0x100fe20008010887 */
[----:B---3--:R-:W-:Y:S01]  /*7f50*/  FSEL R155, R155, -INF , P5 ;  /* 0xff8000009b9b7808 */ /* 0x008fe20002800000 */
[----:B------:R-:W0:Y:S01]  /*7f60*/  MUFU.TANH R160, R160 ;  /* 0x000000a000a07308 */ /* 0x000e220000002400 */
[----:B------:R-:W-:Y:S01]  /*7f70*/  FMNMX.FTZ R184, R154, R191, !PT ;  /* 0x000000bf9ab87209 */ /* 0x000fe20007810000 */
[--C-:B------:R-:W-:Y:S01]  /*7f80*/  FFMA.FTZ R132, R132, UR10, -R135.reuse ;  /* 0x0000000a84847c23 */ /* 0x100fe20008010887 */
[----:B------:R-:W-:Y:S01]  /*7f90*/  ISETP.GT.AND P5, PT, R166, 0x49, PT ;  /* 0x00000049a600780c */ /* 0x000fe20003fa4270 */
[--C-:B------:R-:W-:Y:S01]  /*7fa0*/  FFMA.FTZ R142, R142, UR10, -R135.reuse ;  /* 0x0000000a8e8e7c23 */ /* 0x100fe20008010887 */
[----:B------:R-:W-:Y:S01]  /*7fb0*/  FMNMX.FTZ R191, R155, R184, !PT ;  /* 0x000000b89bbf7209 */ /* 0x000fe20007810000 */
[----:B------:R-:W-:-:S02]  /*7fc0*/  FFMA.FTZ R133, R133, UR10, -R135 ;  /* 0x0000000a85857c23 */ /* 0x000fc40008010887 */
[----:B------:R-:W2:Y:S01]  /*7fd0*/  MUFU.TANH R163, R163 ;  /* 0x000000a300a37308 */ /* 0x000ea20000002400 */
[----:B-1----:R-:W-:Y:S02]  /*7fe0*/  FSEL R158, R158, -INF , P5 ;  /* 0xff8000009e9e7808 */ /* 0x002fe40002800000 */
[----:B------:R-:W-:-:S05]  /*7ff0*/  ISETP.GT.AND P5, PT, R166, 0x51, PT ;  /* 0x00000051a600780c */ /* 0x000fca0003fa4270 */
[----:B------:R1:W-:Y:S08]  /*8000*/  MUFU.EX2 R12, R193 ;  /* 0x000000c1000c7308 */ /* 0x0003f00000000800 */
[----:B------:R-:W3:Y:S01]  /*8010*/  MUFU.TANH R189, R189 ;  /* 0x000000bd00bd7308 */ /* 0x000ee20000002400 */
[----:B-1----:R-:W-:-:S01]  /*8020*/  FFMA.FTZ R193, R180, UR10, -R135 ;  /* 0x0000000ab4c17c23 */ /* 0x002fc20008010887 */
[----:B------:R-:W-:-:S02]  /*8030*/  FSEL R180, R157, -INF , P4 ;  /* 0xff8000009db47808 */ /* 0x000fc40002000000 */
[----:B------:R-:W-:Y:S02]  /*8040*/  ISETP.GT.AND P4, PT, R166, 0x50, PT ;  /* 0x00000050a600780c */ /* 0x000fe40003f84270 */
[----:B------:R-:W-:Y:S02]  /*8050*/  FMNMX.FTZ R191, R180, R191, !PT ;  /* 0x000000bfb4bf7209 */ /* 0x000fe40007810000 */
[----:B------:R-:W1:Y:S01]  /*8060*/  MUFU.TANH R167, R167 ;  /* 0x000000a700a77308 */ /* 0x000e620000002400 */
[----:B0-----:R-:W-:Y:S02]  /*8070*/  FSEL R181, R160, -INF , P4 ;  /* 0xff800000a0b57808 */ /* 0x001fe40002000000 */
[----:B------:R-:W-:Y:S02]  /*8080*/  FMNMX.FTZ R184, R158, R191, !PT ;  /* 0x000000bf9eb87209 */ /* 0x000fe40007810000 */
[----:B------:R-:W-:Y:S02]  /*8090*/  ISETP.GT.AND P4, PT, R166, 0x58, PT ;  /* 0x00000058a600780c */ /* 0x000fe40003f84270 */
[----:B--2---:R-:W-:Y:S01]  /*80a0*/  FSEL R163, R163, -INF , P5 ;  /* 0xff800000a3a37808 */ /* 0x004fe20002800000 */
[----:B------:R-:W0:Y:S01]  /*80b0*/  MUFU.TANH R137, R137 ;  /* 0x0000008900897308 */ /* 0x000e220000002400 */
[----:B------:R-:W-:-:S02]  /*80c0*/  FMNMX.FTZ R184, R181, R184, !PT ;  /* 0x000000b8b5b87209 */ /* 0x000fc40007810000 */
[C---:B------:R-:W-:Y:S02]  /*80d0*/  ISETP.GT.AND P5, PT, R166.reuse, 0x59, PT ;  /* 0x00000059a600780c */ /* 0x040fe40003fa4270 */
[----:B---3--:R-:W-:Y:S02]  /*80e0*/  FSEL R189, R189, -INF , P4 ;  /* 0xff800000bdbd7808 */ /* 0x008fe40002000000 */
[----:B------:R-:W-:Y:S01]  /*80f0*/  FMNMX.FTZ R184, R163, R184, !PT ;  /* 0x000000b8a3b87209 */ /* 0x000fe20007810000 */
[----:B------:R-:W-:Y:S01]  /*8100*/  MUFU.TANH R145, R145 ;  /* 0x0000009100917308 */ /* 0x000fe20000002400 */
[----:B------:R-:W-:Y:S02]  /*8110*/  ISETP.GT.AND P4, PT, R166, 0x60, PT ;  /* 0x00000060a600780c */ /* 0x000fe40003f84270 */
[----:B-1----:R-:W-:Y:S02]  /*8120*/  FSEL R167, R167, -INF , P5 ;  /* 0xff800000a7a77808 */ /* 0x002fe40002800000 */
[----:B------:R-:W-:-:S02]  /*8130*/  FMNMX.FTZ R184, R189, R184, !PT ;  /* 0x000000b8bdb87209 */ /* 0x000fc40007810000 */
[----:B------:R-:W-:Y:S01]  /*8140*/  ISETP.GT.AND P5, PT, R166, 0x61, PT ;  /* 0x00000061a600780c */ /* 0x000fe20003fa4270 */
[----:B------:R-:W1:Y:S01]  /*8150*/  MUFU.TANH R149, R149 ;  /* 0x0000009500957308 */ /* 0x000e620000002400 */
[----:B------:R-:W-:Y:S02]  /*8160*/  FSEL R14, R14, -INF , P4 ;  /* 0xff8000000e0e7808 */ /* 0x000fe40002000000 */
[----:B------:R-:W-:Y:S02]  /*8170*/  FMNMX.FTZ R191, R167, R184, !PT ;  /* 0x000000b8a7bf7209 */ /* 0x000fe40007810000 */
[----:B------:R-:W-:Y:S02]  /*8180*/  ISETP.GT.AND P4, PT, R166, 0x68, PT ;  /* 0x00000068a600780c */ /* 0x000fe40003f84270 */
[----:B0-----:R-:W-:Y:S01]  /*8190*/  FSEL R137, R137, -INF , P5 ;  /* 0xff80000089897808 */ /* 0x001fe20002800000 */
[----:B------:R-:W-:Y:S01]  /*81a0*/  MUFU.TANH R146, R146 ;  /* 0x0000009200927308 */ /* 0x000fe20000002400 */
[----:B------:R-:W-:-:S02]  /*81b0*/  FMNMX.FTZ R184, R14, R191, !PT ;  /* 0x000000bf0eb87209 */ /* 0x000fc40007810000 */
[----:B------:R-:W-:Y:S02]  /*81c0*/  ISETP.GT.AND P5, PT, R166, 0x69, PT ;  /* 0x00000069a600780c */ /* 0x000fe40003fa4270 */
[----:B------:R-:W-:-:S03]  /*81d0*/  FMNMX.FTZ R191, R137, R184, !PT ;  /* 0x000000b889bf7209 */ /* 0x000fc60007810000 */
[----:B------:R-:W0:Y:S01]  /*81e0*/  MUFU.TANH R147, R147 ;  /* 0x0000009300937308 */ /* 0x000e220000002400 */
[----:B-1----:R-:W-:Y:S02]  /*81f0*/  FSEL R149, R149, -INF , P5 ;  /* 0xff80000095957808 */ /* 0x002fe40002800000 */
[----:B------:R-:W-:-:S05]  /*8200*/  ISETP.GT.AND P5, PT, R166, 0x71, PT ;  /* 0x00000071a600780c */ /* 0x000fca0003fa4270 */
[----:B------:R1:W-:Y:S08]  /*8210*/  MUFU.EX2 R157, R193 ;  /* 0x000000c1009d7308 */ /* 0x0003f00000000800 */
[----:B------:R-:W-:Y:S01]  /*8220*/  MUFU.TANH R150, R150 ;  /* 0x0000009600967308 */ /* 0x000fe20000002400 */
[----:B-1----:R-:W-:-:S01]  /*8230*/  FFMA.FTZ R193, R156, UR10, -R135 ;  /* 0x0000000a9cc17c23 */ /* 0x002fc20008010887 */
[----:B------:R-:W-:-:S02]  /*8240*/  FSEL R156, R145, -INF , P4 ;  /* 0xff800000919c7808 */ /* 0x000fc40002000000 */
[----:B------:R-:W-:Y:S02]  /*8250*/  ISETP.GT.AND P4, PT, R166, 0x70, PT ;  /* 0x00000070a600780c */ /* 0x000fe40003f84270 */
[----:B0-----:R-:W-:Y:S02]  /*8260*/  FSEL R147, R147, -INF , P5 ;  /* 0xff80000093937808 */ /* 0x001fe40002800000 */
[----:B------:R0:W-:Y:S01]  /*8270*/  MUFU.EX2 R160, R194 ;  /* 0x000000c200a07308 */ /* 0x0001e20000000800 */
[----:B------:R-:W-:Y:S02]  /*8280*/  FSEL R184, R146, -INF , P4 ;  /* 0xff80000092b87808 */ /* 0x000fe40002000000 */
[C---:B------:R-:W-:Y:S02]  /*8290*/  ISETP.GT.AND P4, PT, R166.reuse, 0x78, PT ;  /* 0x00000078a600780c */ /* 0x040fe40003f84270 */
[----:B------:R-:W-:-:S03]  /*82a0*/  ISETP.GT.AND P5, PT, R166, 0x79, PT ;  /* 0x00000079a600780c */ /* 0x000fc60003fa4270 */
[----:B------:R-:W1:Y:S01]  /*82b0*/  MUFU.TANH R151, R151 ;  /* 0x0000009700977308 */ /* 0x000e620000002400 */
[----:B0-----:R-:W-:-:S01]  /*82c0*/  FFMA.FTZ R194, R188, UR10, -R135 ;  /* 0x0000000abcc27c23 */ /* 0x001fc20008010887 */
[----:B------:R-:W-:-:S04]  /*82d0*/  FMNMX.FTZ R188, R156, R191, !PT ;  /* 0x000000bf9cbc7209 */ /* 0x000fc80007810000 */
[----:B------:R-:W-:Y:S02]  /*82e0*/  FMNMX.FTZ R191, R149, R188, !PT ;  /* 0x000000bc95bf7209 */ /* 0x000fe40007810000 */
[----:B------:R-:W0:Y:S02]  /*82f0*/  MUFU.TANH R122, R122 ;  /* 0x0000007a007a7308 */ /* 0x000e240000002400 */
[----:B------:R-:W-:-:S04]  /*8300*/  FMNMX.FTZ R188, R184, R191, !PT ;  /* 0x000000bfb8bc7209 */ /* 0x000fc80007810000 */
[----:B------:R-:W-:Y:S02]  /*8310*/  FMNMX.FTZ R188, R147, R188, !PT ;  /* 0x000000bc93bc7209 */ /* 0x000fe40007810000 */
[----:B------:R-:W2:Y:S01]  /*8320*/  MUFU.TANH R123, R123 ;  /* 0x0000007b007b7308 */ /* 0x000ea20000002400 */
[----:B-1----:R-:W-:Y:S02]  /*8330*/  FSEL R151, R151, -INF , P5 ;  /* 0xff80000097977808 */ /* 0x002fe40002800000 */
[----:B------:R-:W-:-:S05]  /*8340*/  ISETP.GT.AND P5, PT, R166, 0x81, PT ;  /* 0x00000081a600780c */ /* 0x000fca0003fa4270 */
[----:B------:R1:W-:Y:S08]  /*8350*/  MUFU.EX2 R145, R193 ;  /* 0x000000c100917308 */ /* 0x0003f00000000800 */
[----:B------:R-:W-:Y:S01]  /*8360*/  MUFU.TANH R126, R126 ;  /* 0x0000007e007e7308 */ /* 0x000fe20000002400 */
[----:B-1----:R-:W-:-:S01]  /*8370*/  FFMA.FTZ R193, R159, UR10, -R135 ;  /* 0x0000000a9fc17c23 */ /* 0x002fc20008010887 */
[----:B------:R-:W-:-:S02]  /*8380*/  FSEL R159, R150, -INF , P4 ;  /* 0xff800000969f7808 */ /* 0x000fc40002000000 */
[----:B------:R-:W-:Y:S02]  /*8390*/  ISETP.GT.AND P4, PT, R166, 0x80, PT ;  /* 0x00000080a600780c */ /* 0x000fe40003f84270 */
[----:B------:R-:W-:Y:S01]  /*83a0*/  FMNMX.FTZ R188, R159, R188, !PT ;  /* 0x000000bc9fbc7209 */ /* 0x000fe20007810000 */
[----:B------:R-:W-:Y:S02]  /*83b0*/  WARPGROUP.DEPBAR.LE gsb0, 0x0 ;  /* 0x00008000000079c5 */ /* 0x000fe40000010000 */
[----:B------:R-:W1:Y:S01]  /*83c0*/  MUFU.TANH R127, R127 ;  /* 0x0000007f007f7308 */ /* 0x000e620000002400 */
[----:B0-----:R-:W-:Y:S01]  /*83d0*/  FSEL R122, R122, -INF , P4 ;  /* 0xff8000007a7a7808 */ /* 0x001fe20002000000 */
[----:B------:R-:W-:Y:S01]  /*83e0*/  WARPGROUP.ARRIVE ;  /* 0x00000000000079c5 */ /* 0x000fe20000000000 */
[----:B------:R-:W-:Y:S02]  /*83f0*/  FMNMX.FTZ R191, R151, R188, !PT ;  /* 0x000000bc97bf7209 */ /* 0x000fe40007810000 */
[----:B------:R-:W-:-:S02]  /*8400*/  ISETP.GT.AND P4, PT, R166, 0x88, PT ;  /* 0x00000088a600780c */ /* 0x000fc40003f84270 */
[----:B--2---:R-:W-:Y:S01]  /*8410*/  FSEL R123, R123, -INF , P5 ;  /* 0xff8000007b7b7808 */ /* 0x004fe20002800000 */
[----:B------:R-:W0:Y:S01]  /*8420*/  MUFU.TANH R130, R130 ;  /* 0x0000008200827308 */ /* 0x000e220000002400 */
[----:B------:R-:W-:Y:S01]  /*8430*/  FMNMX.FTZ R188, R122, R191, !PT ;  /* 0x000000bf7abc7209 */ /* 0x000fe20007810000 */
[----:B------:R-:W-:Y:S01]  /*8440*/  QGMMA.64x192x32.F32.E4M3.E4M3 R24, R204, gdesc[UR4], R24, gsb0 ;  /* 0x02e00004cc187df3 */ /* 0x000fe20008000818 */
[----:B------:R-:W-:Y:S01]  /*8450*/  ISETP.GT.AND P5, PT, R166, 0x89, PT ;  /* 0x00000089a600780c */ /* 0x000fe20003fa4270 */
[----:B------:R-:W-:Y:S01]  /*8460*/  UIADD3 UR6, UR11, 0x600, URZ ;  /* 0x000006000b067890 */ /* 0x000fe2000fffe03f */
[----:B------:R-:W-:Y:S01]  /*8470*/  FMNMX.FTZ R191, R123, R188, !PT ;  /* 0x000000bc7bbf7209 */ /* 0x000fe20007810000 */
[----:B------:R-:W-:Y:S02]  /*8480*/  UMOV UR7, 0xc0000010 ;  /* 0xc000001000077882 */ /* 0x000fe40000000000 */
[----:B------:R-:W2:Y:S01]  /*8490*/  MUFU.TANH R131, R131 ;  /* 0x0000008300837308 */ /* 0x000ea20000002400 */
[----:B-1----:R-:W-:-:S02]  /*84a0*/  FSEL R127, R127, -INF , P5 ;  /* 0xff8000007f7f7808 */ /* 0x002fc40002800000 */
        /* <DEDUP_REMOVED lines=12> */
[----:B------:R0:W-:Y:S01]  /*8570*/  MUFU.EX2 R126, R193 ;  /* 0x000000c1007e7308 */ /* 0x0001e20000000800 */
[----:B------:R-:W-:-:S02]  /*8580*/  FMNMX.FTZ R188, R130, R191, !PT ;  /* 0x000000bf82bc7209 */ /* 0x000fc40007810000 */
[----:B------:R-:W-:Y:S01]  /*8590*/  ISETP.GT.AND P5, PT, R166, 0x99, PT ;  /* 0x00000099a600780c */ /* 0x000fe20003fa4270 */
[----:B------:R-:W-:-:S01]  /*85a0*/  FFMA.FTZ R166, R120, UR10, -R135 ;  /* 0x0000000a78a67c23 */ /* 0x000fc20008010887 */
[----:B---3--:R-:W-:Y:S02]  /*85b0*/  FSEL R134, R134, -INF , P4 ;  /* 0xff80000086867808 */ /* 0x008fe40002000000 */
[----:B------:R-:W-:Y:S01]  /*85c0*/  FMNMX.FTZ R191, R131, R188, !PT ;  /* 0x000000bc83bf7209 */ /* 0x000fe20007810000 */
[----:B------:R-:W-:Y:S01]  /*85d0*/  MUFU.EX2 R192, R192 ;  /* 0x000000c000c07308 */ /* 0x000fe20000000800 */
[----:B-1----:R-:W-:Y:S02]  /*85e0*/  FSEL R190, R190, -INF , P5 ;  /* 0xff800000bebe7808 */ /* 0x002fe40002800000 */
        /* <DEDUP_REMOVED lines=9> */
[----:B------:R1:W-:Y:S01]  /*8680*/  MUFU.EX2 R191, R166 ;  /* 0x000000a600bf7308 */ /* 0x0003e20000000800 */
[----:B------:R-:W-:-:S07]  /*8690*/  FFMA.FTZ R135, R143, UR10, -R135 ;  /* 0x0000000a8f877c23 */ /* 0x000fce0008010887 */
        /* <DEDUP_REMOVED lines=13> */
[----:B------:R-:W-:-:S05]  /*8770*/  FSEL R148, R148, RZ, P4 ;  /* 0x000000ff94947208 */ /* 0x000fca0002000000 */
[----:B------:R-:W-:Y:S01]  /*8780*/  MUFU.EX2 R169, R169 ;  /* 0x000000a900a97308 */ /* 0x000fe20000000800 */
[----:B-1----:R-:W-:-:S01]  /*8790*/  FFMA.FTZ R166, R187, UR10, -R148 ;  /* 0x0000000abba67c23 */ /* 0x002fc20008010894 */
[----:B------:R-:W-:Y:S01]  /*87a0*/  FSEL R187, R121, RZ, P3 ;  /* 0x000000ff79bb7208 */ /* 0x000fe20001800000 */
[----:B------:R-:W-:-:S01]  /*87b0*/  FFMA.FTZ R143, R8, UR10, -R148 ;  /* 0x0000000a088f7c23 */ /* 0x000fc20008010894 */
[--C-:B------:R-:W-:Y:S01]  /*87c0*/  FFMA.FTZ R8, R9, UR10, -R148.reuse ;  /* 0x0000000a09087c23 */ /* 0x100fe20008010894 */
[----:B------:R-:W-:-:S01]  /*87d0*/  FFMA.FTZ R9, R162, UR10, -R148 ;  /* 0x0000000aa2097c23 */ /* 0x000fc20008010894 */
[----:B------:R-:W-:Y:S01]  /*87e0*/  FFMA.FTZ R162, R13, UR10, -R148 ;  /* 0x0000000a0da27c23 */ /* 0x000fe20008010894 */
[----:B------:R-:W-:-:S01]  /*87f0*/  FADD.FTZ R187, -R187, R4 ;  /* 0x00000004bbbb7221 */ /* 0x000fc20000010100 */
[--C-:B------:R-:W-:Y:S01]  /*8800*/  FFMA.FTZ R4, R180, UR10, -R148.reuse ;  /* 0x0000000ab4047c23 */ /* 0x100fe20008010894 */
[----:B------:R-:W-:Y:S01]  /*8810*/  FSEL R180, R120, RZ, P4 ;  /* 0x000000ff78b47208 */ /* 0x000fe20002000000 */
[--C-:B------:R-:W-:Y:S01]  /*8820*/  FFMA.FTZ R13, R20, UR10, -R148.reuse ;  /* 0x0000000a140d7c23 */ /* 0x100fe20008010894 */
[----:B------:R-:W-:-:S01]  /*8830*/  FFMA.FTZ R20, R21, UR10, -R148 ;  /* 0x0000000a15147c23 */ /* 0x000fc20008010894 */
[--C-:B------:R-:W-:Y:S01]  /*8840*/  FFMA.FTZ R21, R186, UR10, -R148.reuse ;  /* 0x0000000aba157c23 */ /* 0x100fe20008010894 */
[----:B------:R-:W-:Y:S01]  /*8850*/  FMUL.FTZ R186, R187, UR10 ;  /* 0x0000000abbba7c20 */ /* 0x000fe20008410000 */
        /* <DEDUP_REMOVED lines=27> */
[----:B------:R-:W-:-:S03]  /*8a10*/  FFMA.FTZ R123, R123, UR10, -R148 ;  /* 0x0000000a7b7b7c23 */ /* 0x000fc60008010894 */
[----:B------:R-:W-:-:S03]  /*8a20*/  FADD.FTZ R189, R7, R188 ;  /* 0x000000bc07bd7221 */ /* 0x000fc60000010000 */
[----:B------:R-:W1:Y:S01]  /*8a30*/  MUFU.EX2 R9, R9 ;  /* 0x0000000900097308 */ /* 0x000e620000000800 */
[----:B--2---:R-:W-:-:S01]  /*8a40*/  FFMA.FTZ R3, R180, R2, R143 ;  /* 0x00000002b4037223 */ /* 0x004fc2000001008f */
        /* <DEDUP_REMOVED lines=11> */
[----:B--2---:R-:W-:-:S07]  /*8b00*/  FADD.FTZ R2, R162, R3 ;  /* 0x00000003a2027221 */ /* 0x004fce0000010000 */
[----:B------:R-:W2:Y:S01]  /*8b10*/  MUFU.EX2 R21, R21 ;  /* 0x0000001500157308 */ /* 0x000ea20000000800 */
[----:B0-----:R-:W-:-:S01]  /*8b20*/  FADD.FTZ R3, R13, R2 ;  /* 0x000000020d037221 */ /* 0x001fc20000010000 */
[----:B------:R-:W-:Y:S02]  /*8b30*/  WARPGROUP.DEPBAR.LE gsb0, 0x0 ;  /* 0x00008000000079c5 */ /* 0x000fe40000010000 */
[----:B------:R-:W-:-:S04]  /*8b40*/  WARPGROUP.ARRIVE ;  /* 0x00000000000079c5 */ /* 0x000fc80000000000 */
[----:B------:R-:W0:Y:S01]  /*8b50*/  MUFU.EX2 R166, R166 ;  /* 0x000000a600a67308 */ /* 0x000e220000000800 */
[----:B-1----:R-:W-:-:S01]  /*8b60*/  FADD.FTZ R2, R20, R3 ;  /* 0x0000000314027221 */ /* 0x002fc20000010000 */
[----:B------:R-:W-:Y:S06]  /*8b70*/  QGMMA.64x192x32.F32.E4M3.E4M3 R24, R200, gdesc[UR4], R24, gsb0 ;  /* 0x02e00004c8187df3 */ /* 0x000fec0008000818 */
[----:B------:R-:W1:Y:S01]  /*8b80*/  MUFU.EX2 R170, R170 ;  /* 0x000000aa00aa7308 */ /* 0x000e620000000800 */
[----:B--2---:R-:W-:-:S01]  /*8b90*/  FADD.FTZ R3, R21, R2 ;  /* 0x0000000215037221 */ /* 0x004fc20000010000 */
[----:B------:R-:W-:-:S06]  /*8ba0*/  FADD.FTZ R2, R168, R167 ;  /* 0x000000a7a8027221 */ /* 0x000fcc0000010000 */
[----:B------:R-:W2:Y:S01]  /*8bb0*/  MUFU.EX2 R171, R171 ;  /* 0x000000ab00ab7308 */ /* 0x000ea20000000800 */
[----:B0-----:R-:W-:-:S07]  /*8bc0*/  FADD.FTZ R3, R166, R3 ;  /* 0x00000003a6037221 */ /* 0x001fce0000010000 */
        /* <DEDUP_REMOVED lines=8> */
[----:B-1----:R-:W-:-:S01]  /*8c50*/  FADD.FTZ R188, R174, R167 ;  /* 0x000000a7aebc7221 */ /* 0x002fc20000010000 */
[----:B------:R-:W-:-:S06]  /*8c60*/  FFMA.FTZ R167, R184, UR10, -R148 ;  /* 0x0000000ab8a77c23 */ /* 0x000fcc0008010894 */
        /* <DEDUP_REMOVED lines=12> */
[----:B------:R-:W-:Y:S01]  /*8d30*/  FFMA.FTZ R184, R147, UR10, -R148 ;  /* 0x0000000a93b87c23 */ /* 0x000fe20008010894 */
[----:B------:R-:W-:-:S05]  /*8d40*/  FADD.FTZ R147, R157, R2 ;  /* 0x000000029d937221 */ /* 0x000fca0000010000 */
[----:B------:R-:W1:Y:S01]  /*8d50*/  MUFU.EX2 R152, R152 ;  /* 0x0000009800987308 */ /* 0x000e620000000800 */
[----:B--2---:R-:W-:-:S01]  /*8d60*/  FADD.FTZ R2, R182, R3 ;  /* 0x00000003b6027221 */ /* 0x004fc20000010000 */
[----:B------:R-:W-:Y:S01]  /*8d70*/  FADD.FTZ R3, R160, R147 ;  /* 0x00000093a0037221 */ /* 0x000fe20000010000 */
[----:B------:R-:W-:-:S05]  /*8d80*/  FFMA.FTZ R147, R159, UR10, -R148 ;  /* 0x0000000a9f937c23 */ /* 0x000fca0008010894 */
[----:B------:R-:W2:Y:S01]  /*8d90*/  MUFU.EX2 R154, R154 ;  /* 0x0000009a009a7308 */ /* 0x000ea20000000800 */
[----:B0-----:R-:W-:-:S07]  /*8da0*/  FADD.FTZ R189, R183, R2 ;  /* 0x00000002b7bd7221 */ /* 0x001fce0000010000 */
[----:B------:R-:W0:Y:S01]  /*8db0*/  MUFU.EX2 R153, R153 ;  /* 0x0000009900997308 */ /* 0x000e220000000800 */
[----:B-1----:R-:W-:-:S07]  /*8dc0*/  FADD.FTZ R2, R152, R3 ;  /* 0x0000000398027221 */ /* 0x002fce0000010000 */
[----:B------:R-:W1:Y:S01]  /*8dd0*/  MUFU.EX2 R155, R155 ;  /* 0x0000009b009b7308 */ /* 0x000e620000000800 */
[----:B--2---:R-:W-:-:S01]  /*8de0*/  FADD.FTZ R188, R154, R189 ;  /* 0x000000bd9abc7221 */ /* 0x004fc20000010000 */
[----:B------:R-:W-:-:S05]  /*8df0*/  IMAD.U32 R189, RZ, RZ, UR54 ;  /* 0x00000036ffbd7e24 */ /* 0x000fca000f8e00ff */
[----:B------:R-:W-:Y:S01]  /*8e00*/  @!P1 LEA R189, R189, UR41, 0x3 ;  /* 0x00000029bdbd9c11 */ /* 0x000fe2000f8e18ff */
[----:B------:R-:W2:Y:S01]  /*8e10*/  MUFU.EX2 R4, R4 ;  /* 0x0000000400047308 */ /* 0x000ea20000000800 */
[----:B0-----:R-:W-:-:S07]  /*8e20*/  FADD.FTZ R2, R153, R2 ;  /* 0x0000000299027221 */ /* 0x001fce0000010000 */
[----:B------:R-:W0:Y:S01]  /*8e30*/  MUFU.EX2 R146, R194 ;  /* 0x000000c200927308 */ /* 0x000e220000000800 */
[----:B-1----:R-:W-:-:S01]  /*8e40*/  FADD.FTZ R3, R155, R188 ;  /* 0x000000bc9b037221 */ /* 0x002fc20000010000 */
[----:B------:R-:W-:Y:S01]  /*8e50*/  FFMA.FTZ R188, R151, UR10, -R148 ;  /* 0x0000000a97bc7c23 */ /* 0x000fe20008010894 */
[----:B------:R-:W-:-:S05]  /*8e60*/  FADD.FTZ R151, R145, R2 ;  /* 0x0000000291977221 */ /* 0x000fca0000010000 */
[----:B------:R-:W1:Y:S01]  /*8e70*/  MUFU.EX2 R187, R187 ;  /* 0x000000bb00bb7308 */ /* 0x000e620000000800 */
[----:B--2---:R-:W-:-:S07]  /*8e80*/  FADD.FTZ R2, R4, R3 ;  /* 0x0000000304027221 */ /* 0x004fce0000010000 */
[----:B------:R-:W2:Y:S01]  /*8e90*/  MUFU.EX2 R158, R158 ;  /* 0x0000009e009e7308 */ /* 0x000ea20000000800 */
[----:B0-----:R-:W-:-:S07]  /*8ea0*/  FADD.FTZ R151, R146, R151 ;  /* 0x0000009792977221 */ /* 0x001fce0000010000 */
[----:B------:R-:W0:Y:S01]  /*8eb0*/  MUFU.EX2 R161, R161 ;  /* 0x000000a100a17308 */ /* 0x000e220000000800 */
[----:B-1----:R-:W-:-:S01]  /*8ec0*/  FADD.FTZ R3, R187, R2 ;  /* 0x00000002bb037221 */ /* 0x002fc20000010000 */
[----:B------:R-:W-:Y:S01]  /*8ed0*/  FADD.FTZ R2, R150, R151 ;  /* 0x0000009796027221 */ /* 0x000fe20000010000 */
[----:B------:R-:W-:-:S05]  /*8ee0*/  FFMA.FTZ R151, R164, UR10, -R148 ;  /* 0x0000000aa4977c23 */ /* 0x000fca0008010894 */
        /* <DEDUP_REMOVED lines=28> */
[----:B-1----:R-:W-:-:S01]  /*90b0*/  FADD.FTZ R3, R125, R2 ;  /* 0x000000027d037221 */ /* 0x002fc20000010000 */
[----:B------:R-:W-:-:S05]  /*90c0*/  IADD3 R2, -R229, 0xb, RZ ;  /* 0x0000000be5027810 */ /* 0x000fca0007ffe1ff */
[----:B------:R1:W-:Y:S06]  /*90d0*/  BAR.ARV R2, 0x100 ;  /* 0x000400020000751d */ /* 0x0003ec0000002000 */
[----:B------:R-:W3:Y:S01]  /*90e0*/  MUFU.EX2 R167, R167 ;  /* 0x000000a700a77308 */ /* 0x000ee20000000800 */
[----:B--2---:R-:W-:-:S01]  /*90f0*/  FADD.FTZ R194, R149, R194 ;  /* 0x000000c295c27221 */ /* 0x004fc20000010000 */
[----:B-1----:R-:W-:Y:S02]  /*9100*/  @!P1 VIADD R2, R189, 0x33440 ;  /* 0x00033440bd029836 */ /* 0x002fe40000000000 */
[----:B0-----:R-:W-:-:S03]  /*9110*/  FADD.FTZ R130, R128, R3 ;  /* 0x0000000380827221 */ /* 0x001fc60000010000 */
[----:B------:R-:W-:Y:S01]  /*9120*/  @!P1 PRMT R2, RZ, 0x654, R2 ;  /* 0x00000654ff029816 */ /* 0x000fe20000000002 */
[----:B------:R-:W0:Y:S03]  /*9130*/  MUFU.EX2 R193, R193 ;  /* 0x000000c100c17308 */ /* 0x000e260000000800 */
[----:B------:R1:W-:Y:S05]  /*9140*/  @!P1 SYNCS.ARRIVE.TRANS64.RED.A1T0 RZ, [R2+URZ], RZ ;  /* 0x000000ff02ff99a7 */ /* 0x0003ea000810043f */
[----:B------:R-:W2:Y:S01]  /*9150*/  MUFU.EX2 R184, R184 ;  /* 0x000000b800b87308 */ /* 0x000ea20000000800 */
[----:B---3--:R-:W-:-:S07]  /*9160*/  FADD.FTZ R3, R167, R194 ;  /* 0x000000c2a7037221 */ /* 0x008fce0000010000 */
[----:B------:R-:W3:Y:S01]  /*9170*/  MUFU.EX2 R129, R129 ;  /* 0x0000008100817308 */ /* 0x000ee20000000800 */
[----:B0-----:R-:W-:-:S01]  /*9180*/  FADD.FTZ R194, R193, R130 ;  /* 0x00000082c1c27221 */ /* 0x001fc20000010000 */
[----:B------:R-:W-:-:S06]  /*9190*/  FFMA.FTZ R130, R131, UR10, -R148 ;  /* 0x0000000a83827c23 */ /* 0x000fcc0008010894 */
        /* <DEDUP_REMOVED lines=9> */
[----:B---3--:R-:W-:-:S01]  /*9230*/  FADD.FTZ R159, R188, R131 ;  /* 0x00000083bc9f7221 */ /* 0x008fc20000010000 */
[--C-:B------:R-:W-:Y:S01]  /*9240*/  FFMA.FTZ R131, R134, UR10, -R148.reuse ;  /* 0x0000000a86837c23 */ /* 0x100fe20008010894 */
[----:B------:R-:W-:-:S05]  /*9250*/  FFMA.FTZ R148, R190, UR10, -R148 ;  /* 0x0000000abe947c23 */ /* 0x000fca0008010894 */
        /* <DEDUP_REMOVED lines=32> */
.L_x_4916:
        /* <DEDUP_REMOVED lines=149> */
.L_x_4907:
[----:B------:R-:W-:-:S13]  /*9db0*/  ISETP.LE.AND P2, PT, RZ, UR52, PT ;  /* 0x00000034ff007c0c */ /* 0x000fda000bf43270 */
[----:B------:R-:W-:Y:S05]  /*9dc0*/  @!P2 BRA `(.L_x_4918) ;  /* 0x000000380030a947 */ /* 0x000fea0003800000 */
[----:B------:R-:W-:Y:S01]  /*9dd0*/  IMAD.MOV.U32 R5, RZ, RZ, R120 ;  /* 0x000000ffff057224 */ /* 0x000fe200078e0078 */
[----:B------:R-:W-:Y:S01]  /*9de0*/  UMOV UR53, UR43 ;  /* 0x0000002b00357c82 */ /* 0x000fe20008000000 */
[----:B------:R-:W-:Y:S01]  /*9df0*/  IMAD.MOV.U32 R4, RZ, RZ, R121 ;  /* 0x000000ffff047224 */ /* 0x000fe200078e0079 */
[----:B------:R-:W-:Y:S01]  /*9e00*/  UMOV UR49, UR48 ;  /* 0x0000003000317c82 */ /* 0x000fe20008000000 */
[----:B------:R-:W-:-:S05]  /*9e10*/  ULDC UR47, c[0x0][0x988] ;  /* 0x00026200002f7ab9 */ /* 0x000fca0000000800 */
.L_x_4928:
        /* <DEDUP_REMOVED lines=9> */
.L_x_4920:
[----:B------:R-:W-:Y:S01]  /*9eb0*/  ULEA UR6, UR48, UR41, 0x3 ;  /* 0x0000002930067291 */ /* 0x000fe2000f8e183f */
[----:B------:R-:W-:-:S05]  /*9ec0*/  IMAD.U32 R6, RZ, RZ, UR43 ;  /* 0x0000002bff067e24 */ /* 0x000fca000f8e00ff */
[----:B------:R-:W-:-:S04]  /*9ed0*/  SHF.L.U32 R6, R6, 0x1f, RZ ;  /* 0x0000001f06067819 */ /* 0x000fc800000006ff */
[----:B------:R0:W1:Y:S01]  /*9ee0*/  SYNCS.PHASECHK.TRANS64.TRYWAIT P2, [UR6+0x33430], R6 ;  /* 0x03343006ff0075a7 */ /* 0x0000620008040146 */
[----:B------:R-:W-:Y:S05]  /*9ef0*/  @!P0 BRA `(.L_x_4921) ;  /* 0x0000000000048947 */ /* 0x000fea0003800000 */
[----:B------:R-:W-:Y:S01]  /*9f00*/  BPT.TRAP 0x1 ;  /* 0x000000040000795c */ /* 0x000fe20000300000 */
.L_x_4921:
[----:B-1----:R-:W-:Y:S05]  /*9f10*/  @P2 BRA `(.L_x_4919) ;  /* 0x0000000000082947 */ /* 0x002fea0003800000 */
[----:B------:R-:W1:Y:S02]  /*9f20*/  SYNCS.PHASECHK.TRANS64.TRYWAIT P2, [UR6+0x33430], R6 ;  /* 0x03343006ff0075a7 */ /* 0x000e640008040146 */
[----:B-1----:R-:W-:Y:S05]  /*9f30*/  @!P2 BRA `(.L_x_4922) ;  /* 0x000000c00064a947 */ /* 0x002fea0003800000 */
.L_x_4919:
[----:B-1----:R-:W1:Y:S01]  /*9f40*/  S2R R7, SR_TID.X ;  /* 0x0000000000077919 */ /* 0x002e620000002100 */
[----:B------:R-:W-:Y:S01]  /*9f50*/  UIMAD UR54, UR48, 0x780, UR46 ;  /* 0x00000780303678a4 */ /* 0x000fe2000f8e022e */
[----:B------:R-:W-:Y:S01]  /*9f60*/  UMOV UR27, 0x80000020 ;  /* 0x80000020001b7882 */ /* 0x000fe20000000000 */
[----:B------:R-:W-:Y:S02]  /*9f70*/  UMOV UR28, UR24 ;  /* 0x00000018001c7c82 */ /* 0x000fe40008000000 */
[----:B------:R-:W-:Y:S01]  /*9f80*/  UIADD3 UR30, UR54, 0x80, URZ ;  /* 0x00000080361e7890 */ /* 0x000fe2000fffe03f */
[----:B------:R-:W-:Y:S02]  /*9f90*/  UMOV UR29, UR25 ;  /* 0x00000019001d7c82 */ /* 0x000fe40008000000 */
[----:B------:R-:W-:Y:S01]  /*9fa0*/  UMOV UR26, UR54 ;  /* 0x00000036001a7c82 */ /* 0x000fe20008000000 */
[----:B------:R-:W-:Y:S01]  /*9fb0*/  UMOV UR31, 0x80000020 ;  /* 0x80000020001f7882 */ /* 0x000fe20000000000 */
[----:B------:R-:W-:Y:S01]  /*9fc0*/  UIADD3 UR34, UR54, 0x100, URZ ;  /* 0x0000010036227890 */ /* 0x000fe2000fffe03f */
[----:B------:R-:W-:Y:S01]  /*9fd0*/  UMOV UR32, UR24 ;  /* 0x0000001800207c82 */ /* 0x000fe20008000000 */
[----:B------:R-:W-:Y:S01]  /*9fe0*/  UMOV UR33, UR25 ;  /* 0x0000001900217c82 */ /* 0x000fe20008000000 */
        /* <DEDUP_REMOVED lines=177> */
.L_x_4924:
[----:B------:R-:W-:Y:S01]  /*ab00*/  ULEA UR6, UR49, UR41, 0x3 ;  /* 0x0000002931067291 */ /* 0x000fe2000f8e183f */
[----:B------:R-:W-:-:S05]  /*ab10*/  IMAD.U32 R6, RZ, RZ, UR53 ;  /* 0x00000035ff067e24 */ /* 0x000fca000f8e00ff */
[----:B------:R-:W-:-:S04]  /*ab20*/  SHF.L.U32 R6, R6, 0x1f, RZ ;  /* 0x0000001f06067819 */ /* 0x000fc800000006ff */
[----:B------:R0:W1:Y:S01]  /*ab30*/  SYNCS.PHASECHK.TRANS64.TRYWAIT P2, [UR6+0x33450], R6 ;  /* 0x03345006ff0075a7 */ /* 0x0000620008040146 */
[----:B------:R-:W-:Y:S05]  /*ab40*/  @!P0 BRA `(.L_x_4925) ;  /* 0x0000000000048947 */ /* 0x000fea0003800000 */
[----:B------:R-:W-:Y:S01]  /*ab50*/  BPT.TRAP 0x1 ;  /* 0x000000040000795c */ /* 0x000fe20000300000 */
.L_x_4925:
[----:B-1----:R-:W-:Y:S05]  /*ab60*/  @P2 BRA `(.L_x_4923) ;  /* 0x0000000000082947 */ /* 0x002fea0003800000 */
[----:B------:R-:W1:Y:S02]  /*ab70*/  SYNCS.PHASECHK.TRANS64.TRYWAIT P2, [UR6+0x33450], R6 ;  /* 0x03345006ff0075a7 */ /* 0x000e640008040146 */
[----:B-1----:R-:W-:Y:S05]  /*ab80*/  @!P2 BRA `(.L_x_4926) ;  /* 0x000000b40068a947 */ /* 0x002fea0003800000 */
.L_x_4923:
        /* <DEDUP_REMOVED lines=113> */
[----:B------:R-:W-:Y:S01]  /*b2a0*/  FMUL.FTZ R135, R0, R135 ;  /* 0x0000008700877220 */ /* 0x000fe20000410000 */
[----:B------:R-:W-:Y:S01]  /*b2b0*/  UMOV UR10, UR47 ;  /* 0x0000002f000a7c82 */ /* 0x000fe20008000000 */
[----:B------:R-:W1:Y:S01]  /*b2c0*/  MUFU.TANH R186, R186 ;  /* 0x000000ba00ba7308 */ /* 0x000e620000002400 */
[----:B--2---:R-:W-:Y:S01]  /*b2d0*/  FMNMX.FTZ R191, R21, R120, !PT ;  /* 0x0000007815bf7209 */ /* 0x004fe20007810000 */
[----:B------:R-:W2:Y:S01]  /*b2e0*/  S2R R229, SR_TID.X ;  /* 0x0000000000e57919 */ /* 0x000ea20000002100 */
[----:B------:R-:W-:-:S05]  /*b2f0*/  IMAD.U32 R194, RZ, RZ, UR48 ;  /* 0x00000030ffc27e24 */ /* 0x000fca000f8e00ff */
[----:B------:R-:W3:Y:S01]  /*b300*/  MUFU.TANH R185, R185 ;  /* 0x000000b900b97308 */ /* 0x000ee20000002400 */
[----:B0-----:R-:W-:Y:S01]  /*b310*/  FMNMX.FTZ R120, R184, R189, !PT ;  /* 0x000000bdb8787209 */ /* 0x001fe20007810000 */
[----:B------:R-:W-:-:S06]  /*b320*/  FMUL.FTZ R189, R0, R121 ;  /* 0x0000007900bd7220 */ /* 0x000fcc0000410000 */
[----:B------:R-:W0:Y:S01]  /*b330*/  MUFU.TANH R187, R187 ;  /* 0x000000bb00bb7308 */ /* 0x000e220000002400 */
[----:B-1----:R-:W-:-:S07]  /*b340*/  FMNMX.FTZ R190, R186, R191, !PT ;  /* 0x000000bfbabe7209 */ /* 0x002fce0007810000 */
[----:B------:R-:W1:Y:S01]  /*b350*/  MUFU.TANH R168, R168 ;  /* 0x000000a800a87308 */ /* 0x000e620000002400 */
[----:B---3--:R-:W-:-:S07]  /*b360*/  FMNMX.FTZ R121, R185, R120, !PT ;  /* 0x00000078b9797209 */ /* 0x008fce0007810000 */
        /* <DEDUP_REMOVED lines=29> */
[----:B------:R-:W-:-:S04]  /*b540*/  UMOV UR7, 0xc0000010 ;  /* 0xc000001000077882 */ /* 0x000fc80000000000 */
        /* <DEDUP_REMOVED lines=109> */
[----:B------:R-:W-:Y:S02]  /*bc20*/  WARPGROUP.DEPBAR.LE gsb0, 0x0 ;  /* 0x00008000000079c5 */ /* 0x000fe40000010000 */
[----:B------:R-:W-:Y:S01]  /*bc30*/  WARPGROUP.ARRIVE ;  /* 0x00000000000079c5 */ /* 0x000fe20000000000 */
[----:B-1----:R-:W-:-:S05]  /*bc40*/  FMNMX.FTZ R190, R135, R190, !PT ;  /* 0x000000be87be7209 */ /* 0x002fca0007810000 */
[----:B------:R-:W-:Y:S01]  /*bc50*/  QGMMA.64x192x32.F32.E4M3.E4M3 R24, R204, gdesc[UR4], R24, gsb0 ;  /* 0x02e00004cc187df3 */ /* 0x000fe20008000818 */
[----:B------:R-:W1:Y:S01]  /*bc60*/  SHFL.BFLY PT, R121, R190, 0x2, 0x1f ;  /* 0x0c401f00be797f89 */ /* 0x000e6200000e0000 */
[----:B------:R-:W-:Y:S01]  /*bc70*/  UIADD3 UR6, UR11, 0x600, URZ ;  /* 0x000006000b067890 */ /* 0x000fe2000fffe03f */
[----:B------:R-:W-:Y:S01]  /*bc80*/  UMOV UR7, 0xc0000010 ;  /* 0xc000001000077882 */ /* 0x000fe20000000000 */
[----:B0-----:R-:W-:Y:S01]  /*bc90*/  FMNMX.FTZ R192, R191, R120, !PT ;  /* 0x00000078bfc07209 */ /* 0x001fe20007810000 */
[----:B------:R-:W-:Y:S01]  /*bca0*/  IMAD.U32 R191, RZ, RZ, UR10 ;  /* 0x0000000affbf7e24 */ /* 0x000fe2000f8e00ff */
[----:B-1----:R-:W-:Y:S01]  /*bcb0*/  FMNMX.FTZ R193, R190, R121, !PT ;  /* 0x00000079bec17209 */ /* 0x002fe20007810000 */
[----:B------:R-:W-:Y:S02]  /*bcc0*/  IMAD.U32 R190, RZ, RZ, UR10 ;  /* 0x0000000affbe7e24 */ /* 0x000fe4000f8e00ff */
[----:B------:R-:W0:Y:S04]  /*bcd0*/  SHFL.BFLY PT, R121, R192, 0x1, 0x1f ;  /* 0x0c201f00c0797f89 */ /* 0x000e2800000e0000 */
[----:B------:R-:W1:Y:S01]  /*bce0*/  SHFL.BFLY PT, R120, R193, 0x1, 0x1f ;  /* 0x0c201f00c1787f89 */ /* 0x000e6200000e0000 */
[----:B0-----:R-:W-:-:S02]  /*bcf0*/  FMNMX.FTZ R121, R192, R121, !PT ;  /* 0x00000079c0797209 */ /* 0x001fc40007810000 */
[----:B-1----:R-:W-:-:S03]  /*bd00*/  FMNMX.FTZ R120, R193, R120, !PT ;  /* 0x00000078c1787209 */ /* 0x002fc60007810000 */
[C---:B------:R-:W-:Y:S01]  /*bd10*/  FFMA.FTZ R190, R121.reuse, R190, -8 ;  /* 0xc100000079be7423 */ /* 0x040fe200000100be */
[----:B------:R-:W-:-:S01]  /*bd20*/  FADD.FTZ R4, -R121, R4 ;  /* 0x0000000479047221 */ /* 0x000fc20000010100 */
[----:B------:R-:W-:Y:S02]  /*bd30*/  IADD3 R193, -R229, 0xb, RZ ;  /* 0x0000000be5c17810 */ /* 0x000fe40007ffe1ff */
        /* <DEDUP_REMOVED lines=93> */
[----:B------:R-:W-:-:S06]  /*c310*/  FFMA.FTZ R135, R135, UR10, -R190 ;  /* 0x0000000a87877c23 */ /* 0x000fcc00080108be */
        /* <DEDUP_REMOVED lines=14> */
[----:B------:R-:W-:Y:S01]  /*c400*/  WARPGROUP.ARRIVE ;  /* 0x00000000000079c5 */ /* 0x000fe20000000000 */
[----:B--2---:R-:W-:-:S05]  /*c410*/  FADD.FTZ R192, R20, R191 ;  /* 0x000000bf14c07221 */ /* 0x004fca0000010000 */
[----:B------:R-:W-:Y:S01]  /*c420*/  QGMMA.64x192x32.F32.E4M3.E4M3 R24, R200, gdesc[UR4], R24, gsb0 ;  /* 0x02e00004c8187df3 */ /* 0x000fe20008000818 */
        /* <DEDUP_REMOVED lines=120> */
[----:B------:R-:W3:Y:S01]  /*cbb0*/  MUFU.EX2 R126, R126 ;  /* 0x0000007e007e7308 */ /* 0x000ee20000000800 */
[----:B0-----:R-:W-:-:S07]  /*cbc0*/  FADD.FTZ R191, R123, R194 ;  /* 0x000000c27bbf7221 */ /* 0x001fce0000010000 */
[----:B------:R-:W0:Y:S01]  /*cbd0*/  MUFU.EX2 R125, R125 ;  /* 0x0000007d007d7308 */ /* 0x000e220000000800 */
[----:B----4-:R-:W-:-:S07]  /*cbe0*/  FADD.FTZ R190, R124, R3 ;  /* 0x000000037cbe7221 */ /* 0x010fce0000010000 */
        /* <DEDUP_REMOVED lines=17> */
[----:B---3--:R-:W-:-:S01]  /*cd00*/  FADD.FTZ R191, R134, R191 ;  /* 0x000000bf86bf7221 */ /* 0x008fc20000010000 */
[----:B-1----:R-:W-:-:S03]  /*cd10*/  FADD.FTZ R3, R133, R2 ;  /* 0x0000000285037221 */ /* 0x002fc60000010000 */
[----:B0-----:R-:W-:Y:S01]  /*cd20*/  FADD.FTZ R2, R135, R191 ;  /* 0x000000bf87027221 */ /* 0x001fe20000010000 */
[----:B--2---:R-:W-:Y:S06]  /*cd30*/  @!P0 BRA `(.L_x_4927) ;  /* 0x0000000000048947 */ /* 0x004fec0003800000 */
[----:B------:R-:W-:Y:S01]  /*cd40*/  BPT.TRAP 0x1 ;  /* 0x000000040000795c */ /* 0x000fe20000300000 */
.L_x_4927:
        /* <DEDUP_REMOVED lines=148> */
.L_x_4918:
[----:B------:R-:W-:Y:S06]  /*d690*/  BAR.ARV 0x8, 0x180 ;  /* 0x0206000000007b1d */ /* 0x000fec0000002000 */
[----:B------:R-:W-:Y:S05]  /*d6a0*/  @!P0 BRA `(.L_x_4929) ;  /* 0x0000000000048947 */ /* 0x000fea0003800000 */
[----:B------:R-:W-:Y:S01]  /*d6b0*/  BPT.TRAP 0x1 ;  /* 0x000000040000795c */ /* 0x000fe20000300000 */
.L_x_4929:
[----:B------:R-:W-:Y:S01]  /*d6c0*/  ULEA UR9, UR48, UR41, 0x3 ;  /* 0x0000002930097291 */ /* 0x000fe2000f8e183f */
[----:B------:R-:W-:-:S05]  /*d6d0*/  IMAD.U32 R0, RZ, RZ, UR43 ;  /* 0x0000002bff007e24 */ /* 0x000fca000f8e00ff */
[----:B------:R-:W-:-:S04]  /*d6e0*/  SHF.L.U32 R0, R0, 0x1f, RZ ;  /* 0x0000001f00007819 */ /* 0x000fc800000006ff */
[----:B------:R0:W1:Y:S01]  /*d6f0*/  SYNCS.PHASECHK.TRANS64.TRYWAIT P1, [UR9+0x33450], R0 ;  /* 0x03345000ff0075a7 */ /* 0x0000620008020149 */
[----:B------:R-:W-:Y:S05]  /*d700*/  @!P0 BRA `(.L_x_4930) ;  /* 0x0000000000048947 */ /* 0x000fea0003800000 */
[----:B------:R-:W-:Y:S01]  /*d710*/  BPT.TRAP 0x1 ;  /* 0x000000040000795c */ /* 0x000fe20000300000 */
.L_x_4930:
[----:B-1----:R-:W-:Y:S05]  /*d720*/  @P1 BRA `(.L_x_4931) ;  /* 0x0000000000081947 */ /* 0x002fea0003800000 */
[----:B------:R-:W1:Y:S02]  /*d730*/  SYNCS.PHASECHK.TRANS64.TRYWAIT P1, [UR9+0x33450], R0 ;  /* 0x03345000ff0075a7 */ /* 0x000e640008020149 */
[----:B-1----:R-:W-:Y:S05]  /*d740*/  @!P1 BRA `(.L_x_4932) ;  /* 0x0000008800909947 */ /* 0x002fea0003800000 */
.L_x_4931:
        /* <DEDUP_REMOVED lines=18> */
[----:B------:R-:W-:Y:S01]  /*d870*/  UIADD3 UR4, UR8, 0x300, URZ ;  /* 0x0000030008047890 */ /* 0x000fe2000fffe03f */
[----:B------:R-:W-:Y:S02]  /*d880*/  WARPGROUP.DEPBAR.LE gsb0, 0x0 ;  /* 0x00008000000079c5 */ /* 0x000fe40000010000 */
[----:B------:R-:W-:-:S14]  /*d890*/  WARPGROUP.ARRIVE ;  /* 0x00000000000079c5 */ /* 0x000fdc0000000000 */
[----:B------:R-:W-:Y:S01]  /*d8a0*/  QGMMA.64x192x32.F32.E4M3.E4M3 R24, R212, gdesc[UR4], R24, gsb0 ;  /* 0x02e00004d4187df3 */ /* 0x000fe20008000818 */
[----:B------:R-:W-:Y:S01]  /*d8b0*/  UMOV UR6, UR4 ;  /* 0x0000000400067c82 */ /* 0x000fe20008000000 */
[----:B------:R-:W-:Y:S01]  /*d8c0*/  UMOV UR7, 0xc0000010 ;  /* 0xc000001000077882 */ /* 0x000fe20000000000 */
        /* <DEDUP_REMOVED lines=17> */
[----:B-1----:R-:W-:-:S05]  /*d9e0*/  IMAD.U32 R5, RZ, RZ, UR7 ;  /* 0x00000007ff057e24 */ /* 0x002fca000f8e00ff */
        /* <DEDUP_REMOVED lines=10> */
[----:B0-----:R-:W0:Y:S04]  /*da90*/  SHFL.BFLY PT, R0, R3, 0x2, 0x1f ;  /* 0x0c401f0003007f89 */ /* 0x001e2800000e0000 */
[----:B------:R-:W3:Y:S01]  /*daa0*/  SHFL.BFLY PT, R9, R2, 0x2, 0x1f ;  /* 0x0c401f0002097f89 */ /* 0x000ee200000e0000 */
[----:B0-----:R-:W-:-:S01]  /*dab0*/  FADD.FTZ R0, R0, R3 ;  /* 0x0000000300007221 */ /* 0x001fc20000010000 */
[----:B---3--:R-:W-:-:S04]  /*dac0*/  FADD.FTZ R9, R9, R2 ;  /* 0x0000000209097221 */ /* 0x008fc80000010000 */
[----:B------:R-:W0:Y:S04]  /*dad0*/  SHFL.BFLY PT, R7, R0, 0x1, 0x1f ;  /* 0x0c201f0000077f89 */ /* 0x000e2800000e0000 */
        /* <DEDUP_REMOVED lines=33> */
.L_x_4933:
        /* <DEDUP_REMOVED lines=106> */
.L_x_4900:
        /* <DEDUP_REMOVED lines=487> */
.L_x_4937:
[----:B------:R-:W-:Y:S05]  /*10200*/  BSYNC B1 ;  /* 0x0000000000017941 */ /* 0x000fea0003800000 */
.L_x_4936:
        /* <DEDUP_REMOVED lines=17> */
.L_x_4939:
[----:B------:R-:W-:Y:S05]  /*10320*/  BSYNC B1 ;  /* 0x0000000000017941 */ /* 0x000fea0003800000 */
.L_x_4938:
        /* <DEDUP_REMOVED lines=17> */
.L_x_4941:
[----:B------:R-:W-:Y:S05]  /*10440*/  BSYNC B1 ;  /* 0x0000000000017941 */ /* 0x000fea0003800000 */
.L_x_4940:
        /* <DEDUP_REMOVED lines=16> */
[----:B-1----:R-:W-:-:S04]  /*10550*/  LEA R2, P0, R22, R7, 0x1 ;  /* 0x0000000716027211 */ /* 0x002fc800078008ff */
[----:B------:R-:W-:-:S05]  /*10560*/  LEA.HI.X R3, R22, R9, R225, 0x1, P0 ;  /* 0x0000000916037211 */ /* 0x000fca00000f0ce1 */
[----:B------:R3:W-:Y:S01]  /*10570*/  ST.E.128 desc[UR50][R2.64], R60 ;  /* 0x0000003c02007985 */ /* 0x0007e2000c101d32 */
[----:B------:R-:W-:Y:S05]  /*10580*/  BRA `(.L_x_4942) ;  /* 0x0000000800947947 */ /* 0x000fea0003800000 */
.L_x_4935:
        /* <DEDUP_REMOVED lines=50> */
.L_x_4944:
[----:B------:R-:W-:Y:S05]  /*108b0*/  BSYNC B1 ;  /* 0x0000000000017941 */ /* 0x000fea0003800000 */
.L_x_4943:
        /* <DEDUP_REMOVED lines=59> */
.L_x_4946:
[----:B------:R-:W-:Y:S05]  /*10c70*/  BSYNC B1 ;  /* 0x0000000000017941 */ /* 0x000fea0003800000 */
.L_x_4945:
        /* <DEDUP_REMOVED lines=17> */
.L_x_4948:
[----:B------:R-:W-:Y:S05]  /*10d90*/  BSYNC B1 ;  /* 0x0000000000017941 */ /* 0x000fea0003800000 */
.L_x_4947:
        /* <DEDUP_REMOVED lines=17> */
.L_x_4950:
[----:B------:R-:W-:Y:S05]  /*10eb0*/  BSYNC B1 ;  /* 0x0000000000017941 */ /* 0x000fea0003800000 */
.L_x_4949:
        /* <DEDUP_REMOVED lines=18> */
.L_x_4942:
[----:B------:R-:W-:Y:S05]  /*10fe0*/  BSYNC B0 ;  /* 0x0000000000007941 */ /* 0x000fea0003800000 */
.L_x_4934:
[----:B------:R-:W-:Y:S02]  /*10ff0*/  ULDC UR5, c[0x0][0xc38] ;  /* 0x00030e0000057ab9 */ /* 0x000fe40000000800 */
[----:B------:R-:W-:-:S06]  /*11000*/  UISETP.GE.AND UP0, UPT, UR4, UR5, UPT ;  /* 0x000000050400728c */ /* 0x000fcc000bf06270 */
[----:B------:R-:W-:-:S13]  /*11010*/  PLOP3.LUT P0, PT, PT, PT, UP0, 0x80, 0x0 ;  /* 0x000000000000781c */ /* 0x000fda0003f0f008 */
[----:B------:R-:W-:Y:S05]  /*11020*/  @!P0 BRA `(.L_x_4951) ;  /* 0xfffffefc00648947 */ /* 0x000fea000383ffff */
[----:B------:R-:W-:Y:S05]  /*11030*/  EXIT ;  /* 0x000000000000794d */ /* 0x000fea0003800000 */
.L_x_4896:
        /* <DEDUP_REMOVED lines=30> */
[C---:B------:R-:W-:Y:S02]  /*11220*/  IMAD.SHL.U32 R3, R8.reuse, 0x2, RZ ;  /* 0x0000000208037824 */ /* 0x040fe400078e00ff */
[----:B------:R-:W-:Y:S01]  /*11230*/  IMAD.SHL.U32 R19, R8, 0x4, RZ ;  /* 0x0000000408137824 */ /* 0x000fe200078e00ff */
[----:B------:R-:W-:-:S04]  /*11240*/  LOP3.LUT R4, R0, 0x1b0, RZ, 0xc0, !PT ;  /* 0x000001b000047812 */ /* 0x000fc800078ec0ff */
[----:B------:R-:W-:Y:S01]  /*11250*/  LOP3.LUT R4, R4, 0x30, R3, 0x78, !PT ;  /* 0x0000003004047812 */ /* 0x000fe200078e7803 */
[----:B------:R-:W-:-:S05]  /*11260*/  IMAD.SHL.U32 R3, R8, 0x40, RZ ;  /* 0x0000004008037824 */ /* 0x000fca00078e00ff */
[----:B------:R-:W-:-:S04]  /*11270*/  LOP3.LUT R5, R3, 0x180, RZ, 0xc0, !PT ;  /* 0x0000018003057812 */ /* 0x000fc800078ec0ff */
[----:B------:R-:W-:Y:S01]  /*11280*/  LOP3.LUT R5, R5, 0x30, R2, 0xf8, !PT ;  /* 0x0000003005057812 */ /* 0x000fe200078ef802 */
[----:B------:R-:W-:-:S05]  /*11290*/  IMAD.SHL.U32 R2, R8, 0x20, RZ ;  /* 0x0000002008027824 */ /* 0x000fca00078e00ff */
[----:B------:R-:W-:-:S04]  /*112a0*/  LOP3.LUT R6, R2, 0x80, RZ, 0xc0, !PT ;  /* 0x0000008002067812 */ /* 0x000fc800078ec0ff */
[----:B------:R-:W-:-:S04]  /*112b0*/  LOP3.LUT R6, R6, 0x10, R8, 0xf8, !PT ;  /* 0x0000001006067812 */ /* 0x000fc800078ef808 */
[----:B------:R-:W-:Y:S01]  /*112c0*/  LOP3.LUT R19, R6, 0x10, R19, 0x78, !PT ;  /* 0x0000001006137812 */ /* 0x000fe200078e7813 */
[----:B------:R-:W-:-:S05]  /*112d0*/  IMAD.SHL.U32 R6, R9, 0x10, RZ ;  /* 0x0000001009067824 */ /* 0x000fca00078e00ff */
[----:B------:R-:W-:Y:S01]  /*112e0*/  LOP3.LUT R7, R6, 0x600, RZ, 0xc0, !PT ;  /* 0x0000060006077812 */ /* 0x000fe200078ec0ff */
[----:B------:R-:W-:-:S05]  /*112f0*/  IMAD.SHL.U32 R6, R8, 0x8, RZ ;  /* 0x0000000808067824 */ /* 0x000fca00078e00ff */
[----:B------:R-:W-:Y:S02]  /*11300*/  LOP3.LUT R6, R5, 0x30, R6, 0x78, !PT ;  /* 0x0000003005067812 */ /* 0x000fe400078e7806 */
[C---:B------:R-:W-:Y:S02]  /*11310*/  LOP3.LUT R5, R7.reuse, 0x60, R2, 0xf8, !PT ;  /* 0x0000006007057812 */ /* 0x040fe400078ef802 */
[----:B------:R-:W-:Y:S02]  /*11320*/  LOP3.LUT R3, R6, 0x640, R3, 0xf8, !PT ;  /* 0x0000064006037812 */ /* 0x000fe400078ef803 */
[----:B------:R-:W-:Y:S02]  /*11330*/  LOP3.LUT R7, R7, 0x40, R0, 0xf8, !PT ;  /* 0x0000004007077812 */ /* 0x000fe400078ef800 */
[----:B------:R-:W-:Y:S01]  /*11340*/  LOP3.LUT R8, R5, 0x100, R2, 0xf8, !PT ;  /* 0x0000010005087812 */ /* 0x000fe200078ef802 */
[----:B------:R0:W-:Y:S01]  /*11350*/  STL [R1], R3 ;  /* 0x0000000301007387 */ /* 0x0001e20000100800 */
[----:B------:R-:W-:-:S02]  /*11360*/  LOP3.LUT R4, R7, R4, RZ, 0xfc, !PT ;  /* 0x0000000407047212 */ /* 0x000fc400078efcff */
[----:B------:R-:W-:Y:S02]  /*11370*/  LOP3.LUT R0, R0, 0x30, RZ, 0xc0, !PT ;  /* 0x0000003000007812 */ /* 0x000fe400078ec0ff */
[----:B------:R-:W-:Y:S01]  /*11380*/  LOP3.LUT R19, R8, R19, RZ, 0xfc, !PT ;  /* 0x0000001308137212 */ /* 0x000fe200078efcff */
[----:B------:R-:W-:Y:S01]  /*11390*/  IMAD.IADD R4, R17, 0x1, R4 ;  /* 0x0000000111047824 */ /* 0x000fe200078e0204 */
[----:B0-----:R-:W-:-:S04]  /*113a0*/  SHF.R.U32.HI R3, RZ, 0x2, R9 ;  /* 0x00000002ff037819 */ /* 0x001fc80000011609 */
[----:B------:R-:W-:Y:S01]  /*113b0*/  STL [R1+0x18], R4 ;  /* 0x0000180401007387 */ /* 0x000fe20000100800 */
[----:B------:R-:W-:Y:S01]  /*113c0*/  LOP3.LUT R2, R3, 0x60, R2, 0xf8, !PT ;  /* 0x0000006003027812 */ /* 0x000fe200078ef802 */
[----:B------:R-:W-:Y:S02]  /*113d0*/  IMAD.U32 R3, RZ, RZ, UR6 ;  /* 0x00000006ff037e24 */ /* 0x000fe4000f8e00ff */
[----:B------:R-:W-:-:S03]  /*113e0*/  IMAD.MOV.U32 R2, RZ, RZ, 0x1 ;  /* 0x00000001ff027424 */ /* 0x000fc600078e00ff */
[----:B------:R-:W-:Y:S04]  /*113f0*/  STL [R1+0x1c], R3 ;  /* 0x00001c0301007387 */ /* 0x000fe80000100800 */
[----:B------:R-:W-:Y:S04]  /*11400*/  STL [R1+0x4], RZ ;  /* 0x000004ff01007387 */ /* 0x000fe80000100800 */
[----:B------:R0:W-:Y:S04]  /*11410*/  STL [R1+0x8], R2 ;  /* 0x0000080201007387 */ /* 0x0001e80000100800 */
[----:B------:R1:W-:Y:S01]  /*11420*/  STL [R1+0x20], RZ ;  /* 0x000020ff01007387 */ /* 0x0003e20000100800 */
[----:B0-----:R-:W-:-:S02]  /*11430*/  LOP3.LUT R2, R0, 0x40, RZ, 0xfc, !PT ;  /* 0x0000004000027812 */ /* 0x001fc400078efcff */
[----:B-1----:R-:W-:-:S07]  /*11440*/  LOP3.LUT R0, R0, 0x80, RZ, 0xfc, !PT ;  /* 0x0000008000007812 */ /* 0x002fce00078efcff */
.L_x_5017:
        /* <DEDUP_REMOVED lines=14> */
[----:B01----:R-:W-:Y:S05]  /*11530*/  @!P0 BRA `(.L_x_4953) ;  /* 0x0000000000208947 */ /* 0x003fea0003800000 */
        /* <DEDUP_REMOVED lines=8> */
.L_x_4953:
[----:B------:R-:W-:Y:S01]  /*115c0*/  ULDC UR9, c[0x0][0xc54] ;  /* 0x0003150000097ab9 */ /* 0x000fe20000000800 */
[----:B------:R-:W-:Y:S01]  /*115d0*/  UMOV UR5, UR8 ;  /* 0x0000000800057c82 */ /* 0x000fe20008000000 */
[----:B------:R-:W-:-:S11]  /*115e0*/  UISETP.NE.AND UP0, UPT, UR9, 0x1, UPT ;  /* 0x000000010900788c */ /* 0x000fd6000bf05270 */
[----:B------:R-:W-:Y:S02]  /*115f0*/  @UP0 ULDC.64 UR10, c[0x0][0xc58] ;  /* 0x00031600000a0ab9 */ /* 0x000fe40000000a00 */
[----:B------:R-:W-:-:S04]  /*11600*/  UIMAD.WIDE.U32 UR6, UR8, UR10, URZ ;  /* 0x0000000a080672a5 */ /* 0x000fc8000f8e003f */
[----:B------:R-:W-:-:S04]  /*11610*/  @UP0 USHF.R.U32.HI UR5, URZ, UR11, UR7 ;  /* 0x0000000b3f050299 */ /* 0x000fc80008011607 */
[----:B------:R-:W-:-:S12]  /*11620*/  UIMAD UR6, UR5, UR9, URZ ;  /* 0x00000009050672a4 */ /* 0x000fd8000f8e023f */
.L_x_4954:
[----:B------:R-:W-:Y:S01]  /*11630*/  ULOP3.LUT UR41, URZ, UR5, URZ, 0x33, !UPT ;  /* 0x000000053f297292 */ /* 0x000fe2000f8e333f */
[----:B------:R-:W-:Y:S01]  /*11640*/  BSSY B7, `(.L_x_4955) ;  /* 0x0000434000077945 */ /* 0x000fe20003800000 */
[----:B------:R-:W-:Y:S01]  /*11650*/  ULDC UR7, c[0x0][0x448] ;  /* 0x0001120000077ab9 */ /* 0x000fe20000000800 */
[----:B------:R-:W-:Y:S01]  /*11660*/  ULDC UR5, c[0x0][0xc3c] ;  /* 0x00030f0000057ab9 */ /* 0x000fe20000000800 */
[----:B------:R-:W-:Y:S02]  /*11670*/  UISETP.NE.AND UP1, UPT, UR7, 0x1, UPT ;  /* 0x000000010700788c */ /* 0x000fe4000bf25270 */
[----:B------:R-:W-:Y:S01]  /*11680*/  UIADD3 UR41, UR41, UR5, URZ ;  /* 0x0000000529297290 */ /* 0x000fe2000fffe03f */
[----:B------:R-:W-:Y:S01]  /*11690*/  ULDC.64 UR10, c[0x0][0x418] ;  /* 0x00010600000a7ab9 */ /* 0x000fe20000000a00 */
[----:B------:R-:W-:Y:S02]  /*116a0*/  UIADD3 UR5, UR8, -UR6, URZ ;  /* 0x8000000608057290 */ /* 0x000fe4000fffe03f */
[----:B------:R-:W-:-:S02]  /*116b0*/  UISETP.NE.U32.AND UP0, UPT, UR10, URZ, UPT ;  /* 0x0000003f0a00728c */ /* 0x000fc4000bf05070 */
[----:B------:R-:W-:Y:S02]  /*116c0*/  USHF.L.U32 UR8, UR41, 0x7, URZ ;  /* 0x0000000729087899 */ /* 0x000fe4000800063f */
[----:B------:R-:W-:Y:S01]  /*116d0*/  UISETP.NE.AND.EX UP0, UPT, UR11, URZ, UPT, UP0 ;  /* 0x0000003f0b00728c */ /* 0x000fe2000bf05300 */
[----:B------:R-:W-:Y:S01]  /*116e0*/  ULDC UR7, c[0x0][0x288] ;  /* 0x0000a20000077ab9 */ /* 0x000fe20000000800 */
[----:B------:R-:W-:Y:S01]  /*116f0*/  UIADD3 UR8, UR8, 0x7f, URZ ;  /* 0x0000007f08087890 */ /* 0x000fe2000fffe03f */
        /* <DEDUP_REMOVED lines=11> */
[----:B------:R-:W-:Y:S02]  /*117b0*/  UIMAD.WIDE UR6, UR6, 0x66666667, URZ ;  /* 0x66666667060678a5 */ /* 0x000fe4000f8e023f */
[----:B------:R-:W-:Y:S02]  /*117c0*/  UIMAD.WIDE UR8, UR8, 0x66666667, URZ ;  /* 0x66666667080878a5 */ /* 0x000fe4000f8e023f */
[----:B------:R-:W-:-:S02]  /*117d0*/  USHF.R.U32.HI UR12, URZ, 0x1f, UR7 ;  /* 0x0000001f3f0c7899 */ /* 0x000fc40008011607 */
[----:B------:R-:W-:Y:S01]  /*117e0*/  USHF.R.U32.HI UR6, URZ, 0x1f, UR9 ;  /* 0x0000001f3f067899 */ /* 0x000fe20008011609 */
[----:B------:R-:W-:Y:S01]  /*117f0*/  ULDC UR11, c[0x0][0xc48] ;  /* 0x00031200000b7ab9 */ /* 0x000fe20000000800 */
[----:B------:R-:W-:Y:S02]  /*11800*/  ULEA.HI.SX32 UR12, UR7, UR12, 0x1a ;  /* 0x0000000c070c7291 */ /* 0x000fe4000f8fd23f */
[----:B------:R-:W-:Y:S02]  /*11810*/  ULEA.HI.SX32 UR6, UR9, UR6, 0x1a ;  /* 0x0000000609067291 */ /* 0x000fe4000f8fd23f */
        /* <DEDUP_REMOVED lines=32> */
.L_x_4956:
        /* <DEDUP_REMOVED lines=20> */
.L_x_4959:
[----:B------:R-:W-:Y:S05]  /*11b60*/  BSYNC B6 ;  /* 0x0000000000067941 */ /* 0x000fea0003800000 */
.L_x_4958:
        /* <DEDUP_REMOVED lines=24> */
.L_x_4961:
[----:B------:R-:W-:Y:S05]  /*11cf0*/  BSYNC B6 ;  /* 0x0000000000067941 */ /* 0x000fea0003800000 */
.L_x_4960:
        /* <DEDUP_REMOVED lines=20> */
.L_x_4963:
[----:B------:R-:W-:Y:S05]  /*11e40*/  BSYNC B6 ;  /* 0x0000000000067941 */ /* 0x000fea0003800000 */
.L_x_4962:
        /* <DEDUP_REMOVED lines=19> */
.L_x_4965:
[----:B------:R-:W-:Y:S05]  /*11f80*/  BSYNC B6 ;  /* 0x0000000000067941 */ /* 0x000fea0003800000 */
.L_x_4964:
        /* <DEDUP_REMOVED lines=27> */
.L_x_5036:
        /* <DEDUP_REMOVED lines=11> */
.L_x_5039:
        /* <DEDUP_REMOVED lines=20> */
.L_x_4969:
[----:B-1----:R-:W0:Y:S04]  /*12330*/  LDL R3, [R1+0x4] ;  /* 0x0000040001037983 */ /* 0x002e280000100800 */
        /* <DEDUP_REMOVED lines=8> */
.L_x_5040:
        /* <DEDUP_REMOVED lines=8> */
.L_x_4971:
[----:B------:R-:W2:Y:S01]  /*12440*/  LDL R2, [R1+0x4] ;  /* 0x0000040001027983 */ /* 0x000ea20000100800 */
[----:B------:R-:W-:Y:S01]  /*12450*/  R2UR UR33, R4 ;  /* 0x00000000042172ca */ /* 0x000fe200000e0000 */
[----:B------:R-:W-:Y:S01]  /*12460*/  IMAD R0, R0, 0xa0, RZ ;  /* 0x000000a000007824 */ /* 0x000fe200078e02ff */
        /* <DEDUP_REMOVED lines=28> */
.L_x_5041:
        /* <DEDUP_REMOVED lines=8> */
.L_x_4973:
        /* <DEDUP_REMOVED lines=33> */
.L_x_4967:
        /* <DEDUP_REMOVED lines=22> */
.L_x_4975:
[----:B---3--:R-:W-:Y:S05]  /*12a20*/  BSYNC B6 ;  /* 0x0000000000067941 */ /* 0x008fea0003800000 */
.L_x_4974:
[----:B------:R-:W1:Y:S01]  /*12a30*/  LDC R7, c[0x0][0x448] ;  /* 0x00011200ff077b82 */ /* 0x000e620000000800 */
[----:B------:R-:W0:Y:S01]  /*12a40*/  S2R R0, SR_TID.X ;  /* 0x0000000000007919 */ /* 0x000e220000002100 */
[----:B------:R-:W-:Y:S01]  /*12a50*/  USHF.R.S32.HI UR4, URZ, 0x1f, UR36 ;  /* 0x0000001f3f047899 */ /* 0x000fe20008011424 */
[----:B------:R-:W-:Y:S01]  /*12a60*/  ULDC.64 UR8, c[0x0][0x2d8] ;  /* 0x0000b60000087ab9 */ /* 0x000fe20000000a00 */
[----:B------:R-:W2:Y:S02]  /*12a70*/  S2R R2, SR_TID.X ;  /* 0x0000000000027919 */ /* 0x000ea40000002100 */
[----:B------:R-:W-:Y:S02]  /*12a80*/  UIMAD UR6, UR4, UR8, URZ ;  /* 0x00000008040672a4 */ /* 0x000fe4000f8e023f */
[----:B------:R-:W-:Y:S01]  /*12a90*/  UIMAD.WIDE.U32 UR4, UR36, UR8, URZ ;  /* 0x00000008240472a5 */ /* 0x000fe2000f8e003f */
[----:B------:R-:W3:Y:S01]  /*12aa0*/  S2R R8, SR_TID.X ;  /* 0x0000000000087919 */ /* 0x000ee20000002100 */
[----:B------:R-:W-:-:S02]  /*12ab0*/  UIMAD UR6, UR36, UR9, UR6 ;  /* 0x00000009240672a4 */ /* 0x000fc4000f8e0206 */
[----:B------:R-:W-:Y:S01]  /*12ac0*/  USHF.R.S32.HI UR7, URZ, 0x1f, UR43 ;  /* 0x0000001f3f077899 */ /* 0x000fe2000801142b */
[----:B------:R-:W4:Y:S01]  /*12ad0*/  S2R R10, SR_TID.X ;  /* 0x00000000000a7919 */ /* 0x000f220000002100 */
[----:B------:R-:W-:Y:S01]  /*12ae0*/  UIADD3 UR5, UR5, UR6, URZ ;  /* 0x0000000605057290 */ /* 0x000fe2000fffe03f */
[----:B------:R-:W-:-:S03]  /*12af0*/  ULDC.64 UR8, c[0x0][0x2e0] ;  /* 0x0000b80000087ab9 */ /* 0x000fc60000000a00 */
[----:B------:R-:W-:Y:S02]  /*12b00*/  UIMAD.WIDE.U32 UR4, UR43, UR8, UR4 ;  /* 0x000000082b0472a5 */ /* 0x000fe4000f8e0004 */
[----:B------:R-:W-:Y:S01]  /*12b10*/  UIMAD UR6, UR7, UR8, URZ ;  /* 0x00000008070672a4 */ /* 0x000fe2000f8e023f */
[----:B-1----:R-:W-:-:S03]  /*12b20*/  ISETP.NE.AND P0, PT, R7, 0x1, PT ;  /* 0x000000010700780c */ /* 0x002fc60003f05270 */
[----:B------:R-:W-:Y:S01]  /*12b30*/  UIMAD UR6, UR43, UR9, UR6 ;  /* 0x000000092b0672a4 */ /* 0x000fe2000f8e0206 */
[----:B------:R-:W-:-:S03]  /*12b40*/  IMAD.U32 R5, RZ, RZ, UR5 ;  /* 0x00000005ff057e24 */ /* 0x000fc6000f8e00ff */
[----:B------:R-:W-:Y:S01]  /*12b50*/  UIADD3 UR6, UR5, UR6, URZ ;  /* 0x0000000605067290 */ /* 0x000fe2000fffe03f */
[----:B0-----:R-:W-:-:S05]  /*12b60*/  IMAD.SHL.U32 R4, R0, 0x20, RZ ;  /* 0x0000002000047824 */ /* 0x001fca00078e00ff */
[----:B------:R-:W0:Y:S01]  /*12b70*/  @P0 LDC R3, c[0x0][0x44c] ;  /* 0x00011300ff030b82 */ /* 0x000e220000000800 */
[----:B--2---:R-:W-:Y:S01]  /*12b80*/  LOP3.LUT R2, R2, 0x7f, RZ, 0xc0, !PT ;  /* 0x0000007f02027812 */ /* 0x004fe200078ec0ff */
[----:B---3--:R-:W-:-:S03]  /*12b90*/  IMAD.SHL.U32 R8, R8, 0x10, RZ ;  /* 0x0000001008087824 */ /* 0x008fc600078e00ff */
[----:B------:R-:W-:-:S03]  /*12ba0*/  SHF.R.U32.HI R2, RZ, 0x2, R2 ;  /* 0x00000002ff027819 */ /* 0x000fc60000011602 */
[----:B------:R-:W1:Y:S01]  /*12bb0*/  @P0 LDC R0, c[0x0][0x450] ;  /* 0x00011400ff000b82 */ /* 0x000e620000000800 */
[----:B------:R-:W-:Y:S01]  /*12bc0*/  LOP3.LUT R4, R2, 0x60, R4, 0xf8, !PT ;  /* 0x0000006002047812 */ /* 0x000fe200078ef804 */
[----:B------:R-:W-:Y:S01]  /*12bd0*/  IMAD.U32 R2, RZ, RZ, UR41 ;  /* 0x00000029ff027e24 */ /* 0x000fe2000f8e00ff */
[----:B------:R-:W-:Y:S01]  /*12be0*/  LOP3.LUT R8, R8, 0x30, RZ, 0xc0, !PT ;  /* 0x0000003008087812 */ /* 0x000fe200078ec0ff */
[----:B----4-:R-:W-:Y:S02]  /*12bf0*/  IMAD.SHL.U32 R9, R10, 0x10, RZ ;  /* 0x000000100a097824 */ /* 0x010fe400078e00ff */
[----:B------:R-:W-:Y:S01]  /*12c00*/  IMAD R2, R2, 0x80, R4 ;  /* 0x0000008002027824 */ /* 0x000fe200078e0204 */
[C---:B------:R-:W-:Y:S01]  /*12c10*/  LOP3.LUT R11, R8.reuse, 0x40, RZ, 0xfc, !PT ;  /* 0x00000040080b7812 */ /* 0x040fe200078efcff */
[----:B------:R-:W-:Y:S01]  /*12c20*/  IMAD.U32 R4, RZ, RZ, UR4 ;  /* 0x00000004ff047e24 */ /* 0x000fe2000f8e00ff */
[----:B------:R-:W-:Y:S01]  /*12c30*/  ULDC.64 UR4, c[0x0][0x2d0] ;  /* 0x0000b40000047ab9 */ /* 0x000fe20000000a00 */
[----:B------:R-:W-:Y:S01]  /*12c40*/  IMAD.MOV.U32 R6, RZ, RZ, R2 ;  /* 0x000000ffff067224 */ /* 0x000fe200078e0002 */
[----:B------:R-:W-:-:S02]  /*12c50*/  LOP3.LUT R8, R8, 0x80, RZ, 0xfc, !PT ;  /* 0x0000008008087812 */ /* 0x000fc400078efcff */
[----:B------:R-:W-:Y:S01]  /*12c60*/  LOP3.LUT R9, R9, 0x30, RZ, 0xc0, !PT ;  /* 0x0000003009097812 */ /* 0x000fe200078ec0ff */
[----:B0-----:R-:W-:-:S05]  /*12c70*/  @P0 IMAD.HI.U32 R3, R2, R3, RZ ;  /* 0x0000000302030227 */ /* 0x001fca00078e00ff */
[----:B-1----:R-:W-:Y:S01]  /*12c80*/  @P0 SHF.R.U32.HI R6, RZ, R0, R3 ;  /* 0x00000000ff060219 */ /* 0x002fe20000011603 */
[----:B------:R-:W-:Y:S01]  /*12c90*/  IMAD.U32 R3, RZ, RZ, UR6 ;  /* 0x00000006ff037e24 */ /* 0x000fe2000f8e00ff */
[----:B------:R-:W-:-:S03]  /*12ca0*/  ULDC.64 UR6, c[0x0][0x280] ;  /* 0x0000a00000067ab9 */ /* 0x000fc60000000a00 */
[----:B------:R-:W-:-:S04]  /*12cb0*/  IMAD.MOV R0, RZ, RZ, -R6 ;  /* 0x000000ffff007224 */ /* 0x000fc800078e0a06 */
[----:B------:R-:W-:Y:S02]  /*12cc0*/  IMAD R0, R7, R0, R2 ;  /* 0x0000000007007224 */ /* 0x000fe400078e0202 */
[----:B------:R-:W-:Y:S01]  /*12cd0*/  IMAD.MOV.U32 R2, RZ, RZ, R4 ;  /* 0x000000ffff027224 */ /* 0x000fe200078e0004 */
[----:B------:R-:W-:-:S03]  /*12ce0*/  SHF.R.S32.HI R4, RZ, 0x1f, R6 ;  /* 0x0000001fff047819 */ /* 0x000fc60000011406 */
        /* <DEDUP_REMOVED lines=21> */
[----:B------:R-:W-:Y:S01]  /*12e40*/  IMAD.U32 R0, RZ, RZ, UR41 ;  /* 0x00000029ff007e24 */ /* 0x000fe2000f8e00ff */
[----:B------:R-:W-:Y:S02]  /*12e50*/  ULDC UR4, c[0x0][0x288] ;  /* 0x0000a20000047ab9 */ /* 0x000fe40000000800 */
[----:B------:R-:W1:Y:S01]  /*12e60*/  SHFL.IDX PT, R5, R3, RZ, 0x1c1f ;  /* 0x001c1fff03057589 */ /* 0x000e6200000e0000 */
[----:B------:R-:W-:Y:S02]  /*12e70*/  IMAD R2, R7, UR4, RZ ;  /* 0x0000000407027c24 */ /* 0x000fe4000f8e02ff */
[----:B------:R-:W-:-:S05]  /*12e80*/  IMAD R0, R0, 0x80, R10 ;  /* 0x0000008000007824 */ /* 0x000fca00078e020a */
[----:B------:R-:W-:-:S13]  /*12e90*/  ISETP.GE.AND P4, PT, R0, R2, PT ;  /* 0x000000020000720c */ /* 0x000fda0003f86270 */
[----:B0-----:R-:W-:-:S05]  /*12ea0*/  @!P4 IADD3 R6, P3, R9, R6, RZ ;  /* 0x000000060906c210 */ /* 0x001fca0007f7e0ff */
[----:B-1----:R-:W-:-:S04]  /*12eb0*/  @!P4 IMAD.X R5, RZ, RZ, R5, P3 ;  /* 0x000000ffff05c224 */ /* 0x002fc800018e0605 */
        /* <DEDUP_REMOVED lines=27> */
.L_x_5050:
        /* <DEDUP_REMOVED lines=12> */
.L_x_4978:
[----:B------:R-:W-:Y:S05]  /*13130*/  BSYNC B0 ;  /* 0x0000000000007941 */ /* 0x000fea0003800000 */
.L_x_4977:
[----:B------:R-:W-:Y:S01]  /*13140*/  NOP ;  /* 0x0000000000007918 */ /* 0x000fe20000000000 */
[----:B------:R-:W-:-:S13]  /*13150*/  PLOP3.LUT P0, PT, PT, PT, PT, 0x80, 0x0 ;  /* 0x000000000000781c */ /* 0x000fda0003f0f070 */
.L_x_4979:
        /* <DEDUP_REMOVED lines=18> */
.L_x_5051:
[----:B------:R-:W-:Y:S05]  /*13280*/  BSYNC B0 ;  /* 0x0000000000007941 */ /* 0x000fea0003800000 */
.L_x_4980:
[----:B------:R-:W-:-:S06]  /*13290*/  UISETP.GE.AND UP0, UPT, UR40, 0x2, UPT ;  /* 0x000000022800788c */ /* 0x000fcc000bf06270 */
[----:B------:R-:W-:-:S13]  /*132a0*/  PLOP3.LUT P0, PT, PT, PT, UP0, 0x80, 0x0 ;  /* 0x000000000000781c */ /* 0x000fda0003f0f008 */
[----:B------:R-:W-:Y:S05]  /*132b0*/  @!P0 BRA `(.L_x_4982) ;  /* 0x0000001800088947 */ /* 0x000fea0003800000 */
[----:B-1----:R1:W5:Y:S01]  /*132c0*/  LDL.LU R0, [R1+0x8] ;  /* 0x0000080001007983 */ /* 0x0023620000300800 */
[----:B------:R-:W-:-:S03]  /*132d0*/  UIADD3 UR4, UR40, -0x2, URZ ;  /* 0xfffffffe28047890 */ /* 0x000fc6000fffe03f */
[----:B0-----:R1:W5:Y:S03]  /*132e0*/  LDL.LU R8, [R1+0x4] ;  /* 0x0000040001087983 */ /* 0x0013660000300800 */
[----:B------:R-:W-:-:S07]  /*132f0*/  IMAD.U32 R2, RZ, RZ, UR4 ;  /* 0x00000004ff027e24 */ /* 0x000fce000f8e00ff */
.L_x_5006:
[----:B------:R-:W2:Y:S01]  /*13300*/  LDL R5, [R1+0xc] ;  /* 0x00000c0001057983 */ /* 0x000ea20000100800 */
        /* <DEDUP_REMOVED lines=34> */
.L_x_4985:
        /* <DEDUP_REMOVED lines=8> */
.L_x_5052:
[----:B------:R-:W-:Y:S05]  /*135b0*/  BSYNC B1 ;  /* 0x0000000000017941 */ /* 0x000fea0003800000 */
.L_x_4986:
        /* <DEDUP_REMOVED lines=9> */
.L_x_4989:
[----:B------:R-:W-:Y:S05]  /*13650*/  BSYNC B1 ;  /* 0x0000000000017941 */ /* 0x000fea0003800000 */
.L_x_4988:
[----:B------:R-:W2:Y:S01]  /*13660*/  LDL R4, [R1+0x4] ;  /* 0x0000040001047983 */ /* 0x000ea20000100800 */
[----:B------:R-:W-:Y:S01]  /*13670*/  IMAD.MOV.U32 R14, RZ, RZ, RZ ;  /* 0x000000ffff0e7224 */ /* 0x000fe200078e00ff */
[----:B------:R-:W-:Y:S01]  /*13680*/  UIADD3 UR4, UP0, UR46, 0x470, URZ ;  /* 0x000004702e047890 */ /* 0x000fe2000ff1e03f */
[----:B------:R-:W-:Y:S01]  /*13690*/  IMAD R7, R3, 0xa0, RZ ;  /* 0x000000a003077824 */ /* 0x000fe200078e02ff */
[----:B------:R-:W-:Y:S01]  /*136a0*/  PLOP3.LUT P0, PT, PT, PT, PT, 0x80, 0x0 ;  /* 0x000000000000781c */ /* 0x000fe20003f0f070 */
[----:B------:R-:W-:Y:S01]  /*136b0*/  VIADD R3, R6, 0x33470 ;  /* 0x0003347006037836 */ /* 0x000fe20000000000 */
[----:B------:R-:W-:Y:S01]  /*136c0*/  R2UR UR10, R14 ;  /* 0x000000000e0a72ca */ /* 0x000fe200000e0000 */
[----:B------:R-:W-:Y:S01]  /*136d0*/  UIADD3.X UR5, URZ, UR47, URZ, UP0, !UPT ;  /* 0x0000002f3f057290 */ /* 0x000fe200087fe43f */
[----:B------:R-:W-:Y:S01]  /*136e0*/  UMOV UR6, 0x0 ;  /* 0x0000000000067882 */ /* 0x000fe20000000000 */
[----:B------:R-:W-:Y:S01]  /*136f0*/  UMOV UR7, 0x14f00000 ;  /* 0x14f0000000077882 */ /* 0x000fe20000000000 */
[----:B--2---:R-:W-:-:S04]  /*13700*/  IMAD R4, R4, 0x7800, R17 ;  /* 0x0000780004047824 */ /* 0x004fc800078e0211 */
[----:B------:R-:W-:-:S07]  /*13710*/  VIADD R9, R4, 0xf200 ;  /* 0x0000f20004097836 */ /* 0x000fce0000000000 */
.L_x_4990:
        /* <DEDUP_REMOVED lines=16> */
.L_x_4991:
        /* <DEDUP_REMOVED lines=16> */
.L_x_4992:
        /* <DEDUP_REMOVED lines=13> */
.L_x_5053:
[----:B------:R-:W-:Y:S05]  /*139f0*/  BSYNC B1 ;  /* 0x0000000000017941 */ /* 0x000fea0003800000 */
.L_x_4993:
[----:B------:R-:W-:Y:S01]  /*13a00*/  BSSY B1, `(.L_x_4995) ;  /* 0x000000b000017945 */ /* 0x000fe20003800000 */
[----:B------:R-:W-:Y:S02]  /*13a10*/  IMAD.MOV.U32 R10, RZ, RZ, 0x0 ;  /* 0x00000000ff0a7424 */ /* 0x000fe400078e00ff */
[----:B------:R-:W-:Y:S01]  /*13a20*/  IMAD.MOV.U32 R11, RZ, RZ, 0x14f00000 ;  /* 0x14f00000ff0b7424 */ /* 0x000fe200078e00ff */
[----:B------:R-:W-:Y:S06]  /*13a30*/  @P1 BRA `(.L_x_4996) ;  /* 0x00000000001c1947 */ /* 0x000fec0003800000 */
[----:B------:R-:W3:Y:S02]  /*13a40*/  S2R R3, SR_TID.X ;  /* 0x0000000000037919 */ /* 0x000ee40000002100 */
[----:B---3--:R-:W-:Y:S01]  /*13a50*/  LOP3.LUT R9, R3, 0x1f, RZ, 0xc0, !PT ;  /* 0x0000001f03097812 */ /* 0x008fe200078ec0ff */
[----:B------:R-:W-:-:S03]  /*13a60*/  IMAD.MOV.U32 R3, RZ, RZ, 0x7800 ;  /* 0x00007800ff037424 */ /* 0x000fc600078e00ff */
[----:B------:R-:W-:Y:S01]  /*13a70*/  ISETP.NE.AND P0, PT, R9, RZ, PT ;  /* 0x000000ff0900720c */ /* 0x000fe20003f05270 */
[----:B------:R3:W-:-:S12]  /*13a80*/  SYNCS.ARRIVE.TRANS64 RZ, [R6+URZ+0x33430], R3 ;  /* 0x0334300306ff79a7 */ /* 0x0007d8000800003f */
[----:B---3--:R-:W-:Y:S05]  /*13a90*/  @!P0 BRA `(.L_x_4996) ;  /* 0x0000000000048947 */ /* 0x008fea0003800000 */
[----:B------:R-:W-:Y:S01]  /*13aa0*/  BPT.TRAP 0x1 ;  /* 0x000000040000795c */ /* 0x000fe20000300000 */
.L_x_4996:
[----:B------:R-:W-:Y:S05]  /*13ab0*/  BSYNC B1 ;  /* 0x0000000000017941 */ /* 0x000fea0003800000 */
.L_x_4995:
        /* <DEDUP_REMOVED lines=8> */
.L_x_4997:
        /* <DEDUP_REMOVED lines=15> */
.L_x_4998:
        /* <DEDUP_REMOVED lines=15> */
.L_x_4999:
        /* <DEDUP_REMOVED lines=10> */
.L_x_4984:
[----:B------:R-:W-:Y:S05]  /*13dc0*/  BSYNC B0 ;  /* 0x0000000000007941 */ /* 0x000fea0003800000 */
.L_x_4983:
[----:B------:R-:W-:-:S06]  /*13dd0*/  UISETP.NE.AND UP0, UPT, UR39, 0x3, UPT ;  /* 0x000000032700788c */ /* 0x000fcc000bf05270 */
[----:B------:R-:W-:-:S13]  /*13de0*/  PLOP3.LUT P0, PT, PT, PT, UP0, 0x80, 0x0 ;  /* 0x000000000000781c */ /* 0x000fda0003f0f008 */
[----:B------:R-:W-:Y:S05]  /*13df0*/  @!P0 BRA `(.L_x_5000) ;  /* 0x0000000000048947 */ /* 0x000fea0003800000 */
[----:B------:R-:W-:Y:S01]  /*13e00*/  BPT.TRAP 0x1 ;  /* 0x000000040000795c */ /* 0x000fe20000300000 */
.L_x_5000:
[----:B------:R-:W-:Y:S01]  /*13e10*/  IMAD.U32 R3, RZ, RZ, UR44 ;  /* 0x0000002cff037e24 */ /* 0x000fe2000f8e00ff */
[----:B------:R-:W-:Y:S01]  /*13e20*/  LOP3.LUT R4, R0, 0x1, RZ, 0x3c, !PT ;  /* 0x0000000100047812 */ /* 0x000fe200078e3cff */
[----:B------:R-:W-:Y:S03]  /*13e30*/  BSSY B0, `(.L_x_5001) ;  /* 0x0000006000007945 */ /* 0x000fe60003800000 */
[----:B------:R-:W-:Y:S01]  /*13e40*/  ISETP.NE.AND P0, PT, R3, 0x3, PT ;  /* 0x000000030300780c */ /* 0x000fe20003f05270 */
[----:B------:R-:W-:Y:S01]  /*13e50*/  IMAD R3, R8, 0x8, R17 ;  /* 0x0000000808037824 */ /* 0x000fe200078e0211 */
[----:B------:R-:W-:-:S04]  /*13e60*/  SHF.L.U32 R4, R4, 0x1f, RZ ;  /* 0x0000001f04047819 */ /* 0x000fc800000006ff */
[----:B------:R-:W0:Y:S02]  /*13e70*/  SYNCS.PHASECHK.TRANS64.TRYWAIT P1, [R3+URZ+0x33470], R4 ;  /* 0x03347004030075a7 */ /* 0x000e24000802017f */
[----:B0-----:R-:W-:Y:S05]  /*13e80*/  @!P1 BRA `(.L_x_5002) ;  /* 0x0000002800c89947 */ /* 0x001fea0003800000 */
.L_x_5054:
[----:B------:R-:W-:Y:S05]  /*13e90*/  BSYNC B0 ;  /* 0x0000000000007941 */ /* 0x000fea0003800000 */
.L_x_5001:
[----:B------:R-:W-:Y:S05]  /*13ea0*/  @!P0 BRA `(.L_x_5003) ;  /* 0x0000000000048947 */ /* 0x000fea0003800000 */
[----:B------:R-:W-:Y:S01]  /*13eb0*/  BPT.TRAP 0x1 ;  /* 0x000000040000795c */ /* 0x000fe20000300000 */
.L_x_5003:
[----:B0-----:R-:W-:Y:S01]  /*13ec0*/  SHF.L.U32 R4, R0, 0x1f, RZ ;  /* 0x0000001f00047819 */ /* 0x001fe200000006ff */
[----:B------:R-:W-:-:S03]  /*13ed0*/  IMAD R0, R8, 0x7800, RZ ;  /* 0x0000780008007824 */ /* 0x000fc600078e02ff */
[----:B------:R-:W0:Y:S02]  /*13ee0*/  SYNCS.PHASECHK.TRANS64.TRYWAIT P1, [R3+URZ+0x33460], R4 ;  /* 0x03346004030075a7 */ /* 0x000e24000802017f */
[----:B0-----:R-:W-:Y:S05]  /*13ef0*/  @!P1 BRA `(.L_x_5004) ;  /* 0x0000002800c09947 */ /* 0x001fea0003800000 */
.L_x_5055:
[----:B------:R2:W-:Y:S04]  /*13f00*/  STL [R1+0x24], R2 ;  /* 0x0000240201007387 */ /* 0x0005e80000100800 */
[----:B--2---:R-:W0:Y:S01]  /*13f10*/  LDL R2, [R1] ;  /* 0x0000000001027983 */ /* 0x004e220000100800 */
[----:B------:R-:W-:Y:S05]  /*13f20*/  WARPSYNC.ALL ;  /* 0x0000000000007948 */ /* 0x000fea0003800000 */
[----:B------:R-:W-:-:S02]  /*13f30*/  VIADD R14, R0, 0x2800 ;  /* 0x00002800000e7836 */ /* 0x000fc40000000000 */
[C---:B------:R-:W-:Y:S02]  /*13f40*/  VIADD R12, R0.reuse, 0x800 ;  /* 0x00000800000c7836 */ /* 0x040fe40000000000 */
[C---:B------:R-:W-:Y:S02]  /*13f50*/  VIADD R13, R0.reuse, 0x5000 ;  /* 0x00005000000d7836 */ /* 0x040fe40000000000 */
[C---:B------:R-:W-:Y:S02]  /*13f60*/  VIADD R15, R0.reuse, 0x1800 ;  /* 0x00001800000f7836 */ /* 0x040fe40000000000 */
[C---:B------:R-:W-:Y:S02]  /*13f70*/  VIADD R21, R0.reuse, 0x2000 ;  /* 0x0000200000157836 */ /* 0x040fe40000000000 */
[C---:B------:R-:W-:Y:S01]  /*13f80*/  VIADD R20, R0.reuse, 0x5800 ;  /* 0x0000580000147836 */ /* 0x040fe20000000000 */
        /* <DEDUP_REMOVED lines=23> */
[----:B0-----:R-:W-:Y:S01]  /*14100*/  LOP3.LUT R4, R13, R2, RZ, 0xfc, !PT ;  /* 0x000000020d047212 */ /* 0x001fe200078efcff */
[----:B------:R-:W-:-:S04]  /*14110*/  VIADD R13, R0, 0x1000 ;  /* 0x00001000000d7836 */ /* 0x000fc80000000000 */
[----:B------:R-:W-:-:S06]  /*14120*/  IMAD.IADD R4, R17, 0x1, R4 ;  /* 0x0000000111047824 */ /* 0x000fcc00078e0204 */
        /* <DEDUP_REMOVED lines=39> */
[----:B------:R-:W-:Y:S01]  /*143a0*/  PRMT R9, R4, 0x7531, R5 ;  /* 0x0000753104097816 */ /* 0x000fe20000000005 */
[----:B------:R-:W-:Y:S01]  /*143b0*/  IMAD.IADD R4, R17, 0x1, R13 ;  /* 0x0000000111047824 */ /* 0x000fe200078e020d */
[--C-:B------:R-:W-:Y:S01]  /*143c0*/  PRMT R10, R6, 0x6420, R7.reuse ;  /* 0x00006420060a7816 */ /* 0x100fe20000000007 */
[----:B------:R-:W-:Y:S01]  /*143d0*/  VIADD R13, R0, 0x4800 ;  /* 0x00004800000d7836 */ /* 0x000fe20000000000 */
[----:B------:R-:W-:-:S05]  /*143e0*/  PRMT R11, R6, 0x7531, R7 ;  /* 0x00007531060b7816 */ /* 0x000fca0000000007 */
[----:B------:R0:W-:Y:S04]  /*143f0*/  STSM.16.M88.4 [R14], R8 ;  /* 0x000000080e007844 */ /* 0x0001e80000000200 */
[----:B------:R-:W2:Y:S01]  /*14400*/  LDSM.16.MT88.4 R4, [R4+0xf200] ;  /* 0x00f200000404783b */ /* 0x000ea20000004200 */
        /* <DEDUP_REMOVED lines=43> */
[C---:B------:R-:W-:Y:S02]  /*146c0*/  VIADD R12, R0.reuse, 0x6800 ;  /* 0x00006800000c7836 */ /* 0x040fe40000000000 */
[----:B------:R-:W-:Y:S02]  /*146d0*/  VIADD R0, R0, 0x7000 ;  /* 0x0000700000007836 */ /* 0x000fe40000000000 */
[----:B------:R-:W0:Y:S02]  /*146e0*/  LDSM.16.MT88.4 R4, [R4+0xf200] ;  /* 0x00f200000404783b */ /* 0x000e240000004200 */
        /* <DEDUP_REMOVED lines=20> */
[----:B------:R-:W-:Y:S01]  /*14830*/  PRMT R9, R4, 0x7531, R5 ;  /* 0x0000753104097816 */ /* 0x000fe20000000005 */
[----:B------:R-:W-:Y:S01]  /*14840*/  IMAD.IADD R4, R17, 0x1, R13 ;  /* 0x0000000111047824 */ /* 0x000fe200078e020d */
[----:B------:R-:W-:-:S02]  /*14850*/  PRMT R10, R6, 0x6420, R7 ;  /* 0x00006420060a7816 */ /* 0x000fc40000000007 */
[----:B------:R-:W-:-:S05]  /*14860*/  PRMT R11, R6, 0x7531, R7 ;  /* 0x00007531060b7816 */ /* 0x000fca0000000007 */
[----:B------:R-:W-:Y:S04]  /*14870*/  STSM.16.M88.4 [R14], R8 ;  /* 0x000000080e007844 */ /* 0x000fe80000000200 */
[----:B------:R-:W0:Y:S02]  /*14880*/  LDSM.16.MT88.4 R4, [R4+0xf200] ;  /* 0x00f200000404783b */ /* 0x000e240000004200 */
[C-C-:B0-----:R-:W-:Y:S02]  /*14890*/  PRMT R8, R4.reuse, 0x6420, R5.reuse ;  /* 0x0000642004087816 */ /* 0x141fe40000000005 */
[----:B------:R-:W-:Y:S02]  /*148a0*/  PRMT R9, R4, 0x7531, R5 ;  /* 0x0000753104097816 */ /* 0x000fe40000000005 */
[----:B------:R-:W-:-:S02]  /*148b0*/  LOP3.LUT R4, R0, R2, RZ, 0xfc, !PT ;  /* 0x0000000200047212 */ /* 0x000fc400078efcff */
        /* <DEDUP_REMOVED lines=21> */
.L_x_5005:
[----:B0-----:R-:W0:Y:S01]  /*14a10*/  S2R R0, SR_TID.X ;  /* 0x0000000000007919 */ /* 0x001e220000002100 */
[----:B--2---:R2:W-:Y:S01]  /*14a20*/  SYNCS.ARRIVE.TRANS64.A1T0 RZ, [R3+URZ+0x33450], RZ ;  /* 0x033450ff03ff79a7 */ /* 0x0045e2000810003f */
[----:B------:R3:W5:Y:S01]  /*14a30*/  LDL R8, [R1+0x4] ;  /* 0x0000040001087983 */ /* 0x0007620000100800 */
[----:B0-----:R-:W-:Y:S01]  /*14a40*/  LOP3.LUT R0, R0, 0x7f, RZ, 0xc0, !PT ;  /* 0x0000007f00007812 */ /* 0x001fe200078ec0ff */
        /* <DEDUP_REMOVED lines=9> */
.L_x_4982:
[----:B------:R-:W2:Y:S01]  /*14ae0*/  S2R R3, SR_TID.X ;  /* 0x0000000000037919 */ /* 0x000ea20000002100 */
[----:B------:R-:W-:Y:S01]  /*14af0*/  BSSY B0, `(.L_x_5007) ;  /* 0x0000011000007945 */ /* 0x000fe20003800000 */
[----:B--2---:R-:W-:-:S04]  /*14b00*/  LOP3.LUT R3, R3, 0x7f, RZ, 0xc0, !PT ;  /* 0x0000007f03037812 */ /* 0x004fc800078ec0ff */
[----:B------:R-:W-:-:S13]  /*14b10*/  ISETP.NE.AND P0, PT, R3, RZ, PT ;  /* 0x000000ff0300720c */ /* 0x000fda0003f05270 */
[----:B------:R-:W-:Y:S05]  /*14b20*/  @P0 BRA `(.L_x_5008) ;  /* 0x0000000000340947 */ /* 0x000fea0003800000 */
[----:B------:R-:W2:Y:S01]  /*14b30*/  S2R R3, SR_LANEID ;  /* 0x0000000000037919 */ /* 0x000ea20000000000 */
[----:B------:R-:W-:Y:S02]  /*14b40*/  VOTEU.ANY UR4, UPT, PT ;  /* 0x0000000000047886 */ /* 0x000fe400038e0100 */
[----:B-1----:R-:W2:Y:S08]  /*14b50*/  FLO.U32 R0, UR4 ;  /* 0x0000000400007d00 */ /* 0x002eb000080e0000 */
[----:B------:R-:W1:Y:S01]  /*14b60*/  POPC R5, UR4 ;  /* 0x0000000400057d09 */ /* 0x000e620008000000 */
[----:B--2---:R-:W-:-:S02]  /*14b70*/  ISETP.EQ.U32.AND P1, PT, R0, R3, PT ;  /* 0x000000030000720c */ /* 0x004fc40003f22070 */
[----:B------:R-:W1:Y:S11]  /*14b80*/  LDC.64 R2, c[0x0][0xc80] ;  /* 0x00032000ff027b82 */ /* 0x000e760000000a00 */
[----:B-1----:R-:W2:Y:S01]  /*14b90*/  @P1 ATOMG.E.ADD.STRONG.GPU PT, R3, desc[UR50][R2.64], R5 ;  /* 0x00000005020319a8 */ /* 0x002ea200081ee1f2 */
[----:B------:R-:W1:Y:S02]  /*14ba0*/  S2R R4, SR_LTMASK ;  /* 0x0000000000047919 */ /* 0x000e640000003900 */
[----:B-1----:R-:W-:-:S04]  /*14bb0*/  LOP3.LUT R4, R4, UR4, RZ, 0xc0, !PT ;  /* 0x0000000404047c12 */ /* 0x002fc8000f8ec0ff */
[----:B0-----:R-:W0:Y:S01]  /*14bc0*/  POPC R7, R4 ;  /* 0x0000000400077309 */ /* 0x001e220000000000 */
[----:B--2---:R-:W0:Y:S02]  /*14bd0*/  SHFL.IDX PT, R0, R3, R0, 0x1f ;  /* 0x00001f0003007589 */ /* 0x004e2400000e0000 */
[----:B0-----:R-:W-:-:S05]  /*14be0*/  IADD3 R0, R0, UR42, R7 ;  /* 0x0000002a00007c10 */ /* 0x001fca000fffe007 */
[----:B------:R2:W-:Y:S02]  /*14bf0*/  STL [R1+0x1c], R0 ;  /* 0x00001c0001007387 */ /* 0x0005e40000100800 */
.L_x_5008:
[----:B------:R-:W-:Y:S05]  /*14c00*/  BSYNC B0 ;  /* 0x0000000000007941 */ /* 0x000fea0003800000 */
.L_x_5007:
[----:B------:R-:W-:-:S06]  /*14c10*/  UISETP.NE.AND UP0, UPT, UR39, 0x3, UPT ;  /* 0x000000032700788c */ /* 0x000fcc000bf05270 */
[----:B------:R-:W-:-:S13]  /*14c20*/  PLOP3.LUT P1, PT, PT, PT, UP0, 0x80, 0x0 ;  /* 0x000000000000781c */ /* 0x000fda0003f2f008 */
[----:B------:R-:W-:Y:S05]  /*14c30*/  @!P1 BRA `(.L_x_5009) ;  /* 0x0000000000049947 */ /* 0x000fea0003800000 */
[----:B------:R-:W-:Y:S01]  /*14c40*/  BPT.TRAP 0x1 ;  /* 0x000000040000795c */ /* 0x000fe20000300000 */
.L_x_5009:
[----:B------:R-:W3:Y:S04]  /*14c50*/  LDL R3, [R1+0x8] ;  /* 0x0000080001037983 */ /* 0x000ee80000100800 */
[----:B------:R-:W4:Y:S01]  /*14c60*/  LDL R2, [R1+0x4] ;  /* 0x0000040001027983 */ /* 0x000f220000100800 */
        /* <DEDUP_REMOVED lines=8> */
.L_x_5056:
[----:B------:R-:W-:Y:S05]  /*14cf0*/  BSYNC B0 ;  /* 0x0000000000007941 */ /* 0x000fea0003800000 */
.L_x_5010:
[----:B------:R-:W-:Y:S05]  /*14d00*/  @!P2 BRA `(.L_x_5012) ;  /* 0x000000000004a947 */ /* 0x000fea0003800000 */
[----:B------:R-:W-:Y:S01]  /*14d10*/  BPT.TRAP 0x1 ;  /* 0x000000040000795c */ /* 0x000fe20000300000 */
.L_x_5012:
[----:B------:R-:W1:Y:S02]  /*14d20*/  LDL R2, [R1+0x8] ;  /* 0x0000080001027983 */ /* 0x000e640000100800 */
[----:B-1----:R-:W-:-:S04]  /*14d30*/  SHF.L.U32 R3, R2, 0x1f, RZ ;  /* 0x0000001f02037819 */ /* 0x002fc800000006ff */
[----:B------:R-:W1:Y:S02]  /*14d40*/  SYNCS.PHASECHK.TRANS64.TRYWAIT P1, [R0+URZ+0x33460], R3 ;  /* 0x03346003000075a7 */ /* 0x000e64000802017f */
[----:B-1----:R-:W-:Y:S05]  /*14d50*/  @!P1 BRA `(.L_x_5013) ;  /* 0x0000001c00509947 */ /* 0x002fea0003800000 */
.L_x_5057:
[----:B------:R-:W2:Y:S04]  /*14d60*/  LDL R2, [R1+0x4] ;  /* 0x0000040001027983 */ /* 0x000ea80000100800 */
[----:B------:R-:W3:Y:S01]  /*14d70*/  LDL R15, [R1] ;  /* 0x00000000010f7983 */ /* 0x000ee20000100800 */
[----:B------:R-:W-:Y:S05]  /*14d80*/  WARPSYNC.ALL ;  /* 0x0000000000007948 */ /* 0x000fea0003800000 */
[----:B--2---:R-:W-:-:S04]  /*14d90*/  IMAD R2, R2, 0x7800, RZ ;  /* 0x0000780002027824 */ /* 0x004fc800078e02ff */
[C---:B------:R-:W-:Y:S01]  /*14da0*/  VIADD R13, R2.reuse, 0x2800 ;  /* 0x00002800020d7836 */ /* 0x040fe20000000000 */
[C---:B---3--:R-:W-:Y:S01]  /*14db0*/  LOP3.LUT R4, R2.reuse, R15, RZ, 0xfc, !PT ;  /* 0x0000000f02047212 */ /* 0x048fe200078efcff */
[C---:B------:R-:W-:Y:S01]  /*14dc0*/  VIADD R20, R2.reuse, 0x5000 ;  /* 0x0000500002147836 */ /* 0x040fe20000000000 */
[C---:B-1----:R-:W-:Y:S01]  /*14dd0*/  LOP3.LUT R3, R2.reuse, R19, RZ, 0xfc, !PT ;  /* 0x0000001302037212 */ /* 0x042fe200078efcff */
[----:B------:R-:W-:Y:S02]  /*14de0*/  VIADD R12, R2, 0x1000 ;  /* 0x00001000020c7836 */ /* 0x000fe40000000000 */
[----:B------:R-:W-:Y:S02]  /*14df0*/  IMAD.IADD R4, R17, 0x1, R4 ;  /* 0x0000000111047824 */ /* 0x000fe400078e0204 */
[----:B------:R-:W-:Y:S02]  /*14e00*/  IMAD.IADD R3, R18, 0x1, R3 ;  /* 0x0000000112037824 */ /* 0x000fe400078e0203 */
[----:B------:R-:W-:-:S02]  /*14e10*/  VIADD R14, R2, 0x1800 ;  /* 0x00001800020e7836 */ /* 0x000fc40000000000 */
[----:B0-----:R-:W0:Y:S01]  /*14e20*/  LDSM.16.MT88.4 R4, [R4+0xf200] ;  /* 0x00f200000404783b */ /* 0x001e220000004200 */
[----:B------:R-:W-:Y:S01]  /*14e30*/  VIADD R16, R2, 0x2000 ;  /* 0x0000200002107836 */ /* 0x000fe20000000000 */
[C-C-:B0-----:R-:W-:Y:S02]  /*14e40*/  PRMT R8, R4.reuse, 0x6420, R5.reuse ;  /* 0x0000642004087816 */ /* 0x141fe40000000005 */
[----:B------:R-:W-:Y:S02]  /*14e50*/  PRMT R9, R4, 0x7531, R5 ;  /* 0x0000753104097816 */ /* 0x000fe40000000005 */
[C-C-:B------:R-:W-:Y:S02]  /*14e60*/  PRMT R10, R6.reuse, 0x6420, R7.reuse ;  /* 0x00006420060a7816 */ /* 0x140fe40000000007 */
[----:B------:R-:W-:-:S05]  /*14e70*/  PRMT R11, R6, 0x7531, R7 ;  /* 0x00007531060b7816 */ /* 0x000fca0000000007 */
[----:B------:R0:W-:Y:S02]  /*14e80*/  STSM.16.M88.4 [R3], R8 ;  /* 0x0000000803007844 */ /* 0x0001e40000000200 */
[C---:B0-----:R-:W-:Y:S02]  /*14e90*/  LOP3.LUT R3, R13.reuse, R15, RZ, 0xfc, !PT ;  /* 0x0000000f0d037212 */ /* 0x041fe400078efcff */
[----:B------:R-:W-:-:S03]  /*14ea0*/  LOP3.LUT R13, R13, R19, RZ, 0xfc, !PT ;  /* 0x000000130d0d7212 */ /* 0x000fc600078efcff */
[----:B------:R-:W-:Y:S02]  /*14eb0*/  IMAD.IADD R3, R17, 0x1, R3 ;  /* 0x0000000111037824 */ /* 0x000fe400078e0203 */
[----:B------:R-:W-:-:S03]  /*14ec0*/  IMAD.IADD R13, R18, 0x1, R13 ;  /* 0x00000001120d7824 */ /* 0x000fc600078e020d */
        /* <DEDUP_REMOVED lines=57> */
[----:B------:R-:W-:Y:S01]  /*15260*/  LOP3.LUT R14, R14, R12, RZ, 0xfc, !PT ;  /* 0x0000000c0e0e7212 */ /* 0x000fe200078efcff */
        /* <DEDUP_REMOVED lines=99> */
.L_x_5014:
        /* <DEDUP_REMOVED lines=14> */
.L_x_4957:
[----:B------:R-:W-:Y:S05]  /*15980*/  BSYNC B7 ;  /* 0x0000000000077941 */ /* 0x000fea0003800000 */
.L_x_4955:
[----:B-12---:R-:W2:Y:S04]  /*15990*/  LDL R0, [R1+0xc] ;  /* 0x00000c0001007983 */ /* 0x006ea80000100800 */
[----:B------:R1:W5:Y:S01]  /*159a0*/  LDL R2, [R1+0x1c] ;  /* 0x00001c0001027983 */ /* 0x0003620000100800 */
[----:B--2---:R-:W-:-:S13]  /*159b0*/  LOP3.LUT P1, RZ, R0, 0x4, RZ, 0xc0, !PT ;  /* 0x0000000400ff7812 */ /* 0x004fda000782c0ff */
[----:B-1----:R-:W-:Y:S05]  /*159c0*/  @!P1 BRA `(.L_x_5015) ;  /* 0x0000000000249947 */ /* 0x002fea0003800000 */
[----:B------:R-:W1:Y:S08]  /*159d0*/  S2UR UR5, SR_CgaCtaId ;  /* 0x00000000000579c3 */ /* 0x000e700000008800 */
[----:B------:R-:W-:Y:S06]  /*159e0*/  BAR.SYNC.DEFER_BLOCKING 0x5, 0x180 ;  /* 0x0146000000007b1d */ /* 0x000fec0000010000 */
[----:B------:R-:W-:-:S02]  /*159f0*/  UMOV UR4, 0x400 ;  /* 0x0000040000047882 */ /* 0x000fc40000000000 */
[----:B-1----:R-:W-:-:S06]  /*15a00*/  ULEA UR4, UR5, UR4, 0x18 ;  /* 0x0000000405047291 */ /* 0x002fcc000f8ec03f */
[----:B------:R-:W-:-:S05]  /*15a10*/  IMAD.U32 R17, RZ, RZ, UR4 ;  /* 0x00000004ff117e24 */ /* 0x000fca000f8e00ff */
[----:B-----5:R-:W1:Y:S04]  /*15a20*/  LDS R2, [R17+0x334d0] ;  /* 0x0334d00011027984 */ /* 0x020e680000000800 */
[----:B-1----:R1:W-:Y:S01]  /*15a30*/  STL [R1+0x1c], R2 ;  /* 0x00001c0201007387 */ /* 0x0023e20000100800 */
[----:B------:R-:W-:Y:S06]  /*15a40*/  BAR.ARV 0x4, 0x180 ;  /* 0x0106000000007b1d */ /* 0x000fec0000002000 */
[----:B------:R-:W-:Y:S05]  /*15a50*/  BRA `(.L_x_5016) ;  /* 0x0000000000207947 */ /* 0x000fea0003800000 */
.L_x_5015:
[----:B------:R-:W1:Y:S01]  /*15a60*/  @!P0 S2R R3, SR_CgaCtaId ;  /* 0x0000000000038919 */ /* 0x000e620000008800 */
[----:B------:R-:W-:Y:S01]  /*15a70*/  @!P0 MOV R0, 0x400 ;  /* 0x0000040000008802 */ /* 0x000fe20000000f00 */
[----:B------:R-:W-:Y:S03]  /*15a80*/  BAR.SYNC.DEFER_BLOCKING 0x4, 0x180 ;  /* 0x0106000000007b1d */ /* 0x000fe60000010000 */
[----:B-1----:R-:W-:-:S03]  /*15a90*/  @!P0 LEA R17, R3, R0, 0x18 ;  /* 0x0000000003118211 */ /* 0x002fc600078ec0ff */
[----:B-----5:R-:W1:Y:S04]  /*15aa0*/  SHFL.IDX PT, R0, R2, RZ, 0x1f ;  /* 0x00001fff02007589 */ /* 0x020e6800000e0000 */
[----:B------:R2:W-:Y:S04]  /*15ab0*/  @!P0 STS [R17+0x334d0], R2 ;  /* 0x0334d00211008388 */ /* 0x0005e80000000800 */
[----:B-1----:R2:W-:Y:S01]  /*15ac0*/  STL [R1+0x1c], R0 ;  /* 0x00001c0001007387 */ /* 0x0025e20000100800 */
[----:B------:R-:W-:Y:S06]  /*15ad0*/  BAR.ARV 0x5, 0x180 ;  /* 0x0146000000007b1d */ /* 0x000fec0000002000 */
.L_x_5016:
[----:B--2---:R-:W2:Y:S01]  /*15ae0*/  LDL R0, [R1+0x1c] ;  /* 0x00001c0001007983 */ /* 0x004ea20000100800 */
[----:B------:R-:W-:Y:S02]  /*15af0*/  ULDC UR4, c[0x0][0xc38] ;  /* 0x00030e0000047ab9 */ /* 0x000fe40000000800 */
[----:B--2---:R-:W-:-:S13]  /*15b00*/  ISETP.GE.AND P0, PT, R0, UR4, PT ;  /* 0x0000000400007c0c */ /* 0x004fda000bf06270 */
[----:B------:R-:W-:Y:S05]  /*15b10*/  @!P0 BRA `(.L_x_5017) ;  /* 0xffffffb8004c8947 */ /* 0x000fea000383ffff */
.L_x_4952:
[----:B0-----:R-:W2:Y:S01]  /*15b20*/  LDL.LU R0, [R1+0x20] ;  /* 0x0000200001007983 */ /* 0x001ea20000300800 */
[----:B------:R-:W-:Y:S01]  /*15b30*/  BSSY B0, `(.L_x_5018) ;  /* 0x000000b000007945 */ /* 0x000fe20003800000 */
[----:B------:R-:W0:Y:S01]  /*15b40*/  S2R R5, SR_CgaCtaId ;  /* 0x0000000000057919 */ /* 0x000e220000008800 */
[----:B--2---:R-:W-:-:S05]  /*15b50*/  VIADD R0, R0, 0x1 ;  /* 0x0000000100007836 */ /* 0x004fca0000000000 */
[----:B-1----:R-:W-:-:S04]  /*15b60*/  LEA.HI R2, R0, R0, RZ, 0x1 ;  /* 0x0000000000027211 */ /* 0x002fc800078f08ff */
[----:B------:R-:W-:-:S05]  /*15b70*/  LOP3.LUT R3, R2, 0xfffffffe, RZ, 0xc0, !PT ;  /* 0xfffffffe02037812 */ /* 0x000fca00078ec0ff */
[----:B------:R-:W-:Y:S01]  /*15b80*/  IMAD.IADD R3, R0, 0x1, -R3 ;  /* 0x0000000100037824 */ /* 0x000fe200078e0a03 */
[----:B------:R-:W-:-:S04]  /*15b90*/  MOV R0, 0x400 ;  /* 0x0000040000007802 */ /* 0x000fc80000000f00 */
[----:B0-----:R-:W-:Y:S02]  /*15ba0*/  LEA R0, R5, R0, 0x18 ;  /* 0x0000000005007211 */ /* 0x001fe400078ec0ff */
[----:B------:R-:W-:-:S04]  /*15bb0*/  SHF.L.U32 R3, R3, 0x1f, RZ ;  /* 0x0000001f03037819 */ /* 0x000fc800000006ff */
[----:B------:R-:W0:Y:S02]  /*15bc0*/  SYNCS.PHASECHK.TRANS64.TRYWAIT P0, [R0+URZ+0x33420], R3 ;  /* 0x03342003000075a7 */ /* 0x000e24000800017f */
[----:B0-----:R-:W-:Y:S05]  /*15bd0*/  @!P0 BRA `(.L_x_5019) ;  /* 0x0000000c00c48947 */ /* 0x001fea0003800000 */
.L_x_5058:
[----:B------:R-:W-:Y:S05]  /*15be0*/  BSYNC B0 ;  /* 0x0000000000007941 */ /* 0x000fea0003800000 */
.L_x_5018:
[----:B------:R-:W-:-:S03]  /*15bf0*/  UMOV UR4, 0xffffffff ;  /* 0xffffffff00047882 */ /* 0x000fc60000000000 */
[----:B------:R-:W-:Y:S05]  /*15c00*/  BRA.DIV UR4, `(.L_x_5020) ;  /* 0x0000000e04cc7947 */ /* 0x000fea000b800000 */
[----:B------:R-:W1:Y:S02]  /*15c10*/  S2R R2, SR_TID.X ;  /* 0x0000000000027919 */ /* 0x000e640000002100 */
[----:B-1----:R-:W-:-:S04]  /*15c20*/  SHF.R.U32.HI R2, RZ, 0x5, R2 ;  /* 0x00000005ff027819 */ /* 0x002fc80000011602 */
[----:B------:R-:W-:-:S05]  /*15c30*/  LOP3.LUT R2, R2, 0x3, RZ, 0xc0, !PT ;  /* 0x0000000302027812 */ /* 0x000fca00078ec0ff */
[----:B------:R1:W2:Y:S02]  /*15c40*/  SHFL.IDX PT, R14, R2, RZ, 0x1f ;  /* 0x00001fff020e7589 */ /* 0x0002a400000e0000 */
.L_x_5061:
[----:B--2---:R-:W-:Y:S01]  /*15c50*/  ISETP.NE.AND P0, PT, R14, RZ, PT ;  /* 0x000000ff0e00720c */ /* 0x004fe20003f05270 */
[----:B------:R-:W-:-:S12]  /*15c60*/  BSSY B0, `(.L_x_5021) ;  /* 0x000002e000007945 */ /* 0x000fd80003800000 */
[----:B------:R-:W-:Y:S05]  /*15c70*/  @P0 BRA `(.L_x_5022) ;  /* 0x0000000000b00947 */ /* 0x000fea0003800000 */
[----:B------:R-:W-:-:S03]  /*15c80*/  UMOV UR4, 0xffffffff ;  /* 0xffffffff00047882 */ /* 0x000fc60000000000 */
[----:B------:R-:W-:Y:S05]  /*15c90*/  BRA.DIV UR4, `(.L_x_5023) ;  /* 0x0000000e04dc7947 */ /* 0x000fea000b800000 */
[----:B------:R-:W-:-:S13]  /*15ca0*/  ELECT P6, URZ, PT ;  /* 0x00000000003f782f */ /* 0x000fda00038c0000 */
.L_x_5064:
[----:B------:R-:W-:Y:S05]  /*15cb0*/  @!P6 BRA `(.L_x_5022) ;  /* 0x0000000000a0e947 */ /* 0x000fea0003800000 */
[----:B------:R-:W-:-:S06]  /*15cc0*/  ULOP3.LUT UR4, UR38, 0x2, URZ, 0xfc, !UPT ;  /* 0x0000000226047892 */ /* 0x000fcc000f8efc3f */
[----:B-1----:R-:W-:-:S05]  /*15cd0*/  IMAD.U32 R2, RZ, RZ, UR4 ;  /* 0x00000004ff027e24 */ /* 0x002fca000f8e00ff */
[----:B------:R-:W-:-:S13]  /*15ce0*/  ISETP.NE.AND P0, PT, R2, 0x3, PT ;  /* 0x000000030200780c */ /* 0x000fda0003f05270 */
[----:B------:R-:W-:Y:S05]  /*15cf0*/  @!P0 BRA `(.L_x_5024) ;  /* 0x0000000000048947 */ /* 0x000fea0003800000 */
[----:B------:R-:W-:Y:S01]  /*15d00*/  BPT.TRAP 0x1 ;  /* 0x000000040000795c */ /* 0x000fe20000300000 */
.L_x_5024:
        /* <DEDUP_REMOVED lines=14> */
.L_x_5065:
[----:B------:R-:W1:Y:S02]  /*15df0*/  SYNCS.PHASECHK.TRANS64.TRYWAIT P1, [R7+URZ], R2 ;  /* 0x00000002070075a7 */ /* 0x000e64000802017f */
[----:B-1----:R-:W-:Y:S05]  /*15e00*/  @!P1 BRA `(.L_x_5026) ;  /* 0x0000000c00b49947 */ /* 0x002fea0003800000 */
.L_x_5066:
[----:B------:R-:W-:Y:S05]  /*15e10*/  @!P0 BRA `(.L_x_5027) ;  /* 0x0000000000048947 */ /* 0x000fea0003800000 */
[----:B------:R-:W-:Y:S01]  /*15e20*/  BPT.TRAP 0x1 ;  /* 0x000000040000795c */ /* 0x000fe20000300000 */
.L_x_5027:
[----:B------:R-:W2:Y:S02]  /*15e30*/  LDL.LU R4, [R1+0x4] ;  /* 0x0000040001047983 */ /* 0x000ea40000300800 */
[----:B--2---:R-:W-:-:S04]  /*15e40*/  IMAD R4, R4, 0x8, R0 ;  /* 0x0000000804047824 */ /* 0x004fc800078e0200 */
[----:B------:R-:W2:Y:S02]  /*15e50*/  SYNCS.PHASECHK.TRANS64.TRYWAIT P1, [R4+URZ+0x33460], R5 ;  /* 0x03346005040075a7 */ /* 0x000ea4000802017f */
[----:B--2---:R-:W-:Y:S05]  /*15e60*/  @!P1 BRA `(.L_x_5028) ;  /* 0x0000000c00b09947 */ /* 0x004fea0003800000 */
.L_x_5067:
[----:B------:R-:W-:Y:S05]  /*15e70*/  @!P0 BRA `(.L_x_5029) ;  /* 0x0000000000048947 */ /* 0x000fea0003800000 */
[----:B------:R-:W-:Y:S01]  /*15e80*/  BPT.TRAP 0x1 ;  /* 0x000000040000795c */ /* 0x000fe20000300000 */
.L_x_5029:
[----:B------:R-:W-:-:S04]  /*15e90*/  IMAD R3, R3, 0x8, R0 ;  /* 0x0000000803037824 */ /* 0x000fc800078e0200 */
[----:B------:R-:W3:Y:S02]  /*15ea0*/  SYNCS.PHASECHK.TRANS64.TRYWAIT P1, [R3+URZ+0x33460], R2 ;  /* 0x03346002030075a7 */ /* 0x000ee4000802017f */
[----:B---3--:R-:W-:Y:S05]  /*15eb0*/  @!P1 BRA `(.L_x_5030) ;  /* 0x0000000c00b09947 */ /* 0x008fea0003800000 */
.L_x_5068:
[----:B------:R-:W-:Y:S05]  /*15ec0*/  @!P0 BRA `(.L_x_5031) ;  /* 0x0000000000048947 */ /* 0x000fea0003800000 */
[----:B------:R-:W-:Y:S01]  /*15ed0*/  BPT.TRAP 0x1 ;  /* 0x000000040000795c */ /* 0x000fe20000300000 */
.L_x_5031:
[----:B------:R-:W4:Y:S02]  /*15ee0*/  SYNCS.PHASECHK.TRANS64.TRYWAIT P0, [R4+URZ+0x33480], R5 ;  /* 0x03348005040075a7 */ /* 0x000f24000800017f */
[----:B----4-:R-:W-:Y:S05]  /*15ef0*/  @!P0 BRA `(.L_x_5032) ;  /* 0x0000000c00b48947 */ /* 0x010fea0003800000 */
.L_x_5033:
[----:B------:R0:W0:Y:S02]  /*15f00*/  SYNCS.PHASECHK.TRANS64.TRYWAIT P0, [R3+URZ+0x33480], R2 ;  /* 0x03348002030075a7 */ /* 0x000024000800017f */
[----:B0-----:R-:W-:Y:S05]  /*15f10*/  @!P0 NANOSLEEP.SYNCS 0x989680 ;  /* 0x009896800000895d */ /* 0x001fea0003900000 */
[----:B------:R-:W0:Y:S02]  /*15f20*/  @!P0 SYNCS.PHASECHK.TRANS64 P0, [R3+URZ+0x33480], R2 ;  /* 0x03348002030085a7 */ /* 0x000e24000800007f */
[----:B0-----:R-:W-:Y:S05]  /*15f30*/  @!P0 BRA `(.L_x_5033) ;  /* 0xfffffffc00f08947 */ /* 0x001fea000383ffff */
.L_x_5022:
[----:B------:R-:W-:Y:S05]  /*15f40*/  BSYNC B0 ;  /* 0x0000000000007941 */ /* 0x000fea0003800000 */
.L_x_5021:
[----:B------:R-:W-:Y:S05]  /*15f50*/  EXIT ;  /* 0x000000000000794d */ /* 0x000fea0003800000 */
.L_x_4902:
[----:B0-----:R-:W-:-:S04]  /*15f60*/  IMAD.U32 R3, RZ, RZ, UR41 ;  /* 0x00000029ff037e24 */ /* 0x001fc8000f8e00ff */
[----:B------:R0:W1:Y:S03]  /*15f70*/  SYNCS.PHASECHK.TRANS64.TRYWAIT P1, [R3+URZ+0x33400], R6 ;  /* 0x03340006030075a7 */ /* 0x000066000802017f */
[----:B-1----:R-:W-:Y:S05]  /*15f80*/  @!P1 NANOSLEEP.SYNCS 0x989680 ;  /* 0x009896800000995d */ /* 0x002fea0003900000 */
[----:B------:R-:W1:Y:S02]  /*15f90*/  @!P1 SYNCS.PHASECHK.TRANS64 P1, [R3+URZ+0x33400], R6 ;  /* 0x03340006030095a7 */ /* 0x000e64000802007f */
[----:B-1----:R-:W-:Y:S05]  /*15fa0*/  @!P1 BRA `(.L_x_4902) ;  /* 0xfffffffc00ec9947 */ /* 0x002fea000383ffff */
[----:B------:R-:W-:Y:S05]  /*15fb0*/  BRA `(.L_x_5034) ;  /* 0xfffffeb800d07947 */ /* 0x000fea000383ffff */
.L_x_4906:
[----:B-1----:R1:W2:Y:S02]  /*15fc0*/  SYNCS.PHASECHK.TRANS64.TRYWAIT P2, [R2+URZ+0x33430], R3 ;  /* 0x03343003020075a7 */ /* 0x0022a4000804017f */
[----:B--2---:R-:W-:Y:S05]  /*15fd0*/  @!P2 NANOSLEEP.SYNCS 0x989680 ;  /* 0x009896800000a95d */ /* 0x004fea0003900000 */
[----:B------:R-:W2:Y:S02]  /*15fe0*/  @!P2 SYNCS.PHASECHK.TRANS64 P2, [R2+URZ+0x33430], R3 ;  /* 0x033430030200a5a7 */ /* 0x000ea4000804007f */
[----:B--2---:R-:W-:Y:S05]  /*15ff0*/  @!P2 BRA `(.L_x_4906) ;  /* 0xfffffffc00f0a947 */ /* 0x004fea000383ffff */
[----:B------:R-:W-:Y:S05]  /*16000*/  BRA `(.L_x_4905) ;  /* 0xfffffeb800f47947 */ /* 0x000fea000383ffff */
.L_x_4911:
[----:B-1----:R-:W-:-:S04]  /*16010*/  IMAD.U32 R7, RZ, RZ, UR6 ;  /* 0x00000006ff077e24 */ /* 0x002fc8000f8e00ff */
[----:B------:R1:W2:Y:S03]  /*16020*/  SYNCS.PHASECHK.TRANS64.TRYWAIT P3, [R7+URZ+0x33430], R6 ;  /* 0x03343006070075a7 */ /* 0x0002a6000806017f */
[----:B--2---:R-:W-:Y:S05]  /*16030*/  @!P3 NANOSLEEP.SYNCS 0x989680 ;  /* 0x009896800000b95d */ /* 0x004fea0003900000 */
[----:B------:R-:W2:Y:S02]  /*16040*/  @!P3 SYNCS.PHASECHK.TRANS64 P3, [R7+URZ+0x33430], R6 ;  /* 0x033430060700b5a7 */ /* 0x000ea4000806007f */
[----:B--2---:R-:W-:Y:S05]  /*16050*/  @!P3 BRA `(.L_x_4911) ;  /* 0xfffffffc00ecb947 */ /* 0x004fea000383ffff */
[----:B------:R-:W-:Y:S05]  /*16060*/  BRA `(.L_x_4908) ;  /* 0xfffffef800947947 */ /* 0x000fea000383ffff */
.L_x_4915:
[----:B-1----:R-:W-:-:S04]  /*16070*/  IMAD.U32 R7, RZ, RZ, UR6 ;  /* 0x00000006ff077e24 */ /* 0x002fc8000f8e00ff */
[----:B------:R1:W2:Y:S03]  /*16080*/  SYNCS.PHASECHK.TRANS64.TRYWAIT P3, [R7+URZ+0x33450], R6 ;  /* 0x03345006070075a7 */ /* 0x0002a6000806017f */
[----:B--2---:R-:W-:Y:S05]  /*16090*/  @!P3 NANOSLEEP.SYNCS 0x989680 ;  /* 0x009896800000b95d */ /* 0x004fea0003900000 */
[----:B------:R-:W2:Y:S02]  /*160a0*/  @!P3 SYNCS.PHASECHK.TRANS64 P3, [R7+URZ+0x33450], R6 ;  /* 0x033450060700b5a7 */ /* 0x000ea4000806007f */
[----:B--2---:R-:W-:Y:S05]  /*160b0*/  @!P3 BRA `(.L_x_4915) ;  /* 0xfffffffc00ecb947 */ /* 0x004fea000383ffff */
[----:B------:R-:W-:Y:S05]  /*160c0*/  BRA `(.L_x_4912) ;  /* 0xffffff04009c7947 */ /* 0x000fea000383ffff */
.L_x_4922:
[----:B-1----:R-:W-:-:S04]  /*160d0*/  IMAD.U32 R7, RZ, RZ, UR6 ;  /* 0x00000006ff077e24 */ /* 0x002fc8000f8e00ff */
[----:B------:R1:W2:Y:S03]  /*160e0*/  SYNCS.PHASECHK.TRANS64.TRYWAIT P2, [R7+URZ+0x33430], R6 ;  /* 0x03343006070075a7 */ /* 0x0002a6000804017f */
[----:B--2---:R-:W-:Y:S05]  /*160f0*/  @!P2 NANOSLEEP.SYNCS 0x989680 ;  /* 0x009896800000a95d */ /* 0x004fea0003900000 */
[----:B------:R-:W2:Y:S02]  /*16100*/  @!P2 SYNCS.PHASECHK.TRANS64 P2, [R7+URZ+0x33430], R6 ;  /* 0x033430060700a5a7 */ /* 0x000ea4000804007f */
[----:B--2---:R-:W-:Y:S05]  /*16110*/  @!P2 BRA `(.L_x_4922) ;  /* 0xfffffffc00eca947 */ /* 0x004fea000383ffff */
[----:B------:R-:W-:Y:S05]  /*16120*/  BRA `(.L_x_4919) ;  /* 0xffffff3c00847947 */ /* 0x000fea000383ffff */
.L_x_4926:
[----:B-1----:R-:W-:-:S04]  /*16130*/  IMAD.U32 R7, RZ, RZ, UR6 ;  /* 0x00000006ff077e24 */ /* 0x002fc8000f8e00ff */
[----:B------:R1:W2:Y:S03]  /*16140*/  SYNCS.PHASECHK.TRANS64.TRYWAIT P2, [R7+URZ+0x33450], R6 ;  /* 0x03345006070075a7 */ /* 0x0002a6000804017f */
[----:B--2---:R-:W-:Y:S05]  /*16150*/  @!P2 NANOSLEEP.SYNCS 0x989680 ;  /* 0x009896800000a95d */ /* 0x004fea0003900000 */
[----:B------:R-:W2:Y:S02]  /*16160*/  @!P2 SYNCS.PHASECHK.TRANS64 P2, [R7+URZ+0x33450], R6 ;  /* 0x033450060700a5a7 */ /* 0x000ea4000804007f */
[----:B--2---:R-:W-:Y:S05]  /*16170*/  @!P2 BRA `(.L_x_4926) ;  /* 0xfffffffc00eca947 */ /* 0x004fea000383ffff */
[----:B------:R-:W-:Y:S05]  /*16180*/  BRA `(.L_x_4923) ;  /* 0xffffff4800807947 */ /* 0x000fea000383ffff */
.L_x_4932:
[----:B-1----:R-:W-:-:S04]  /*16190*/  IMAD.U32 R5, RZ, RZ, UR9 ;  /* 0x00000009ff057e24 */ /* 0x002fc8000f8e00ff */
[----:B------:R1:W2:Y:S03]  /*161a0*/  SYNCS.PHASECHK.TRANS64.TRYWAIT P1, [R5+URZ+0x33450], R0 ;  /* 0x03345000050075a7 */ /* 0x0002a6000802017f */
[----:B--2---:R-:W-:Y:S05]  /*161b0*/  @!P1 NANOSLEEP.SYNCS 0x989680 ;  /* 0x009896800000995d */ /* 0x004fea0003900000 */
[----:B------:R-:W2:Y:S02]  /*161c0*/  @!P1 SYNCS.PHASECHK.TRANS64 P1, [R5+URZ+0x33450], R0 ;  /* 0x03345000050095a7 */ /* 0x000ea4000802007f */
[----:B--2---:R-:W-:Y:S05]  /*161d0*/  @!P1 BRA `(.L_x_4932) ;  /* 0xfffffffc00ec9947 */ /* 0x004fea000383ffff */
[----:B------:R-:W-:Y:S05]  /*161e0*/  BRA `(.L_x_4931) ;  /* 0xffffff7400587947 */ /* 0x000fea000383ffff */
.L_x_4966:
[----:B------:R-:W-:Y:S02]  /*161f0*/  IMAD.MOV.U32 R13, RZ, RZ, R4 ;  /* 0x000000ffff0d7224 */ /* 0x000fe400078e0004 */
[----:B------:R-:W-:Y:S02]  /*16200*/  IMAD.MOV.U32 R12, RZ, RZ, RZ ;  /* 0x000000ffff0c7224 */ /* 0x000fe400078e00ff */
[----:B------:R-:W-:Y:S02]  /*16210*/  IMAD.MOV.U32 R11, RZ, RZ, 0x1f ;  /* 0x0000001fff0b7424 */ /* 0x000fe400078e00ff */
[----:B------:R-:W-:-:S07]  /*16220*/  IMAD.MOV.U32 R15, RZ, RZ, -0x1 ;  /* 0xffffffffff0f7424 */ /* 0x000fce00078e00ff */
[----:B-1----:R-:W-:Y:S05]  /*16230*/  WARPSYNC.COLLECTIVE R15, `(.L_x_5035) ;  /* 0x000000000f087348 */ /* 0x002fea0003c00000 */
[----:B------:R0:W2:Y:S02]  /*16240*/  SHFL.IDX P6, R14, R13, R12, R11 ;  /* 0x0000000c0d0e7389 */ /* 0x0000a400000c000b */
[----:B012---:R-:W-:Y:S01]  /*16250*/  ENDCOLLECTIVE ;  /* 0x000000000000791b */ /* 0x007fe20003800000 */
.L_x_5035:
[----:B------:R-:W-:Y:S05]  /*16260*/  BRA `(.L_x_5036) ;  /* 0xffffffbc00b47947 */ /* 0x000fea000383ffff */
.L_x_4968:
[----:B------:R-:W-:Y:S01]  /*16270*/  BSSY B0, `(.L_x_5037) ;  /* 0x0000006000007945 */ /* 0x000fe20003800000 */
[----:B------:R-:W-:-:S07]  /*16280*/  IMAD.MOV.U32 R15, RZ, RZ, -0x1 ;  /* 0xffffffffff0f7424 */ /* 0x000fce00078e00ff */
[----:B0-----:R-:W-:Y:S05]  /*16290*/  WARPSYNC.COLLECTIVE R15, `(.L_x_5038) ;  /* 0x000000000f0c7348 */ /* 0x001fea0003c00000 */
[----:B------:R-:W-:Y:S02]  /*162a0*/  ELECT P6, UR62, PT ;  /* 0x00000000003e782f */ /* 0x000fe400038c0000 */
[----:B------:R-:W-:Y:S01]  /*162b0*/  MOV R14, UR62 ;  /* 0x0000003e000e7c02 */ /* 0x000fe20008000f00 */
[----:B0-----:R-:W-:Y:S10]  /*162c0*/  ENDCOLLECTIVE ;  /* 0x000000000000791b */ /* 0x001ff40003800000 */
.L_x_5038:
[----:B------:R-:W-:Y:S05]  /*162d0*/  BSYNC B0 ;  /* 0x0000000000007941 */ /* 0x000fea0003800000 */
.L_x_5037:
[----:B------:R-:W-:Y:S05]  /*162e0*/  BRA `(.L_x_5039) ;  /* 0xffffffbc00c07947 */ /* 0x000fea000383ffff */
.L_x_4970:
[----:B0-----:R0:W1:Y:S02]  /*162f0*/  SYNCS.PHASECHK.TRANS64.TRYWAIT P1, [R4+URZ+0x33480], R3 ;  /* 0x03348003040075a7 */ /* 0x001064000802017f */
[----:B-1----:R-:W-:Y:S05]  /*16300*/  @!P1 NANOSLEEP.SYNCS 0x989680 ;  /* 0x009896800000995d */ /* 0x002fea0003900000 */
[----:B------:R-:W1:Y:S02]  /*16310*/  @!P1 SYNCS.PHASECHK.TRANS64 P1, [R4+URZ+0x33480], R3 ;  /* 0x03348003040095a7 */ /* 0x000e64000802007f */
[----:B-1----:R-:W-:Y:S05]  /*16320*/  @!P1 BRA `(.L_x_4970) ;  /* 0xfffffffc00f09947 */ /* 0x002fea000383ffff */
[----:B------:R-:W-:Y:S05]  /*16330*/  BRA `(.L_x_5040) ;  /* 0xffffffc000207947 */ /* 0x000fea000383ffff */
.L_x_4972:
[----:B-1----:R1:W2:Y:S02]  /*16340*/  SYNCS.PHASECHK.TRANS64.TRYWAIT P1, [R4+URZ+0x33440], R3 ;  /* 0x03344003040075a7 */ /* 0x0022a4000802017f */
[----:B--2---:R-:W-:Y:S05]  /*16350*/  @!P1 NANOSLEEP.SYNCS 0x989680 ;  /* 0x009896800000995d */ /* 0x004fea0003900000 */
[----:B------:R-:W2:Y:S02]  /*16360*/  @!P1 SYNCS.PHASECHK.TRANS64 P1, [R4+URZ+0x33440], R3 ;  /* 0x03344003040095a7 */ /* 0x000ea4000802007f */
[----:B--2---:R-:W-:Y:S05]  /*16370*/  @!P1 BRA `(.L_x_4972) ;  /* 0xfffffffc00f09947 */ /* 0x004fea000383ffff */
[----:B------:R-:W-:Y:S05]  /*16380*/  BRA `(.L_x_5041) ;  /* 0xffffffc000a87947 */ /* 0x000fea000383ffff */
.L_x_4976:
[----:B------:R-:W-:Y:S02]  /*16390*/  IMAD.MOV.U32 R13, RZ, RZ, R3 ;  /* 0x000000ffff0d7224 */ /* 0x000fe400078e0003 */
[----:B------:R-:W-:Y:S02]  /*163a0*/  IMAD.MOV.U32 R12, RZ, RZ, RZ ;  /* 0x000000ffff0c7224 */ /* 0x000fe400078e00ff */
[----:B------:R-:W-:Y:S02]  /*163b0*/  IMAD.MOV.U32 R11, RZ, RZ, 0x1c1f ;  /* 0x00001c1fff0b7424 */ /* 0x000fe400078e00ff */
[----:B------:R-:W-:Y:S02]  /*163c0*/  IMAD.MOV.U32 R15, RZ, RZ, -0x1 ;  /* 0xffffffffff0f7424 */ /* 0x000fe400078e00ff */
[----:B------:R-:W-:-:S07]  /*163d0*/  IMAD.U32 R0, RZ, RZ, UR41 ;  /* 0x00000029ff007e24 */ /* 0x000fce000f8e00ff */
[----:B-----5:R-:W-:Y:S05]  /*163e0*/  WARPSYNC.COLLECTIVE R15, `(.L_x_5042) ;  /* 0x000000000f087348 */ /* 0x020fea0003c00000 */
[----:B------:R0:W1:Y:S02]  /*163f0*/  SHFL.IDX P6, R14, R13, R12, R11 ;  /* 0x0000000c0d0e7389 */ /* 0x00006400000c000b */
[----:B01---5:R-:W-:Y:S01]  /*16400*/  ENDCOLLECTIVE ;  /* 0x000000000000791b */ /* 0x023fe20003800000 */
.L_x_5042:
[----:B------:R-:W-:Y:S02]  /*16410*/  IMAD R0, R0, 0x80, R10 ;  /* 0x0000008000007824 */ /* 0x000fe400078e020a */
[----:B------:R-:W-:Y:S02]  /*16420*/  IMAD.MOV.U32 R13, RZ, RZ, R4 ;  /* 0x000000ffff0d7224 */ /* 0x000fe400078e0004 */
[----:B------:R-:W-:-:S07]  /*16430*/  IMAD.MOV.U32 R5, RZ, RZ, R14 ;  /* 0x000000ffff057224 */ /* 0x000fce00078e000e */
[----:B------:R-:W-:Y:S05]  /*16440*/  WARPSYNC.COLLECTIVE R15, `(.L_x_5043) ;  /* 0x000000000f087348 */ /* 0x000fea0003c00000 */
[----:B------:R0:W1:Y:S02]  /*16450*/  SHFL.IDX P6, R14, R13, R12, R11 ;  /* 0x0000000c0d0e7389 */ /* 0x00006400000c000b */
[----:B01----:R-:W-:Y:S01]  /*16460*/  ENDCOLLECTIVE ;  /* 0x000000000000791b */ /* 0x003fe20003800000 */
.L_x_5043:
        /* <DEDUP_REMOVED lines=9> */
.L_x_5044:
        /* <DEDUP_REMOVED lines=16> */
.L_x_5045:
[----:B------:R-:W-:Y:S02]  /*16600*/  IMAD.MOV.U32 R13, RZ, RZ, R3 ;  /* 0x000000ffff0d7224 */ /* 0x000fe400078e0003 */
[----:B------:R-:W-:Y:S02]  /*16610*/  IMAD.MOV.U32 R12, RZ, RZ, 0x2 ;  /* 0x00000002ff0c7424 */ /* 0x000fe400078e00ff */
[----:B------:R-:W-:-:S07]  /*16620*/  IMAD.MOV.U32 R6, RZ, RZ, R14 ;  /* 0x000000ffff067224 */ /* 0x000fce00078e000e */
[----:B------:R-:W-:Y:S05]  /*16630*/  WARPSYNC.COLLECTIVE R15, `(.L_x_5046) ;  /* 0x000000000f087348 */ /* 0x000fea0003c00000 */
[----:B------:R0:W1:Y:S02]  /*16640*/  SHFL.IDX P6, R14, R13, R12, R11 ;  /* 0x0000000c0d0e7389 */ /* 0x00006400000c000b */
[----:B01----:R-:W-:Y:S01]  /*16650*/  ENDCOLLECTIVE ;  /* 0x000000000000791b */ /* 0x003fe20003800000 */
.L_x_5046:
        /* <DEDUP_REMOVED lines=16> */
.L_x_5047:
[----:B------:R-:W-:Y:S02]  /*16760*/  IMAD.MOV.U32 R13, RZ, RZ, R3 ;  /* 0x000000ffff0d7224 */ /* 0x000fe400078e0003 */
[----:B------:R-:W-:Y:S02]  /*16770*/  IMAD.MOV.U32 R12, RZ, RZ, 0x3 ;  /* 0x00000003ff0c7424 */ /* 0x000fe400078e00ff */
[----:B------:R-:W-:-:S07]  /*16780*/  IMAD.MOV.U32 R6, RZ, RZ, R14 ;  /* 0x000000ffff067224 */ /* 0x000fce00078e000e */
[----:B------:R-:W-:Y:S05]  /*16790*/  WARPSYNC.COLLECTIVE R15, `(.L_x_5048) ;  /* 0x000000000f087348 */ /* 0x000fea0003c00000 */
[----:B------:R0:W1:Y:S02]  /*167a0*/  SHFL.IDX P6, R14, R13, R12, R11 ;  /* 0x0000000c0d0e7389 */ /* 0x00006400000c000b */
[----:B01----:R-:W-:Y:S01]  /*167b0*/  ENDCOLLECTIVE ;  /* 0x000000000000791b */ /* 0x003fe20003800000 */
.L_x_5048:
        /* <DEDUP_REMOVED lines=14> */
.L_x_5049:
[----:B------:R-:W-:Y:S01]  /*168a0*/  IMAD.MOV.U32 R4, RZ, RZ, R14 ;  /* 0x000000ffff047224 */ /* 0x000fe200078e000e */
[----:B------:R-:W-:Y:S06]  /*168b0*/  BRA `(.L_x_5050) ;  /* 0xffffffc400ec7947 */ /* 0x000fec000383ffff */
.L_x_4981:
[----:B-1----:R1:W2:Y:S02]  /*168c0*/  SYNCS.PHASECHK.TRANS64.TRYWAIT P0, [R17+URZ+0x33420], R0 ;  /* 0x03342000110075a7 */ /* 0x0022a4000800017f */
[----:B--2---:R-:W-:Y:S05]  /*168d0*/  @!P0 NANOSLEEP.SYNCS 0x989680 ;  /* 0x009896800000895d */ /* 0x004fea0003900000 */
[----:B------:R-:W2:Y:S02]  /*168e0*/  @!P0 SYNCS.PHASECHK.TRANS64 P0, [R17+URZ+0x33420], R0 ;  /* 0x03342000110085a7 */ /* 0x000ea4000800007f */
[----:B--2---:R-:W-:Y:S05]  /*168f0*/  @!P0 BRA `(.L_x_4981) ;  /* 0xfffffffc00f08947 */ /* 0x004fea000383ffff */
[----:B------:R-:W-:Y:S05]  /*16900*/  BRA `(.L_x_5051) ;  /* 0xffffffc8005c7947 */ /* 0x000fea000383ffff */
.L_x_4987:
[----:B0-----:R0:W2:Y:S02]  /*16910*/  SYNCS.PHASECHK.TRANS64.TRYWAIT P0, [R6+URZ+0x33480], R5 ;  /* 0x03348005060075a7 */ /* 0x0010a4000800017f */
[----:B--2---:R-:W-:Y:S05]  /*16920*/  @!P0 NANOSLEEP.SYNCS 0x989680 ;  /* 0x009896800000895d */ /* 0x004fea0003900000 */
[----:B------:R-:W2:Y:S02]  /*16930*/  @!P0 SYNCS.PHASECHK.TRANS64 P0, [R6+URZ+0x33480], R5 ;  /* 0x03348005060085a7 */ /* 0x000ea4000800007f */
[----:B--2---:R-:W-:Y:S05]  /*16940*/  @!P0 BRA `(.L_x_4987) ;  /* 0xfffffffc00f08947 */ /* 0x004fea000383ffff */
[----:B------:R-:W-:Y:S05]  /*16950*/  BRA `(.L_x_5052) ;  /* 0xffffffcc00147947 */ /* 0x000fea000383ffff */
.L_x_4994:
[----:B--2---:R2:W3:Y:S02]  /*16960*/  SYNCS.PHASECHK.TRANS64.TRYWAIT P0, [R6+URZ+0x33440], R5 ;  /* 0x03344005060075a7 */ /* 0x0044e4000800017f */
[----:B---3--:R-:W-:Y:S05]  /*16970*/  @!P0 NANOSLEEP.SYNCS 0x989680 ;  /* 0x009896800000895d */ /* 0x008fea0003900000 */
[----:B------:R-:W3:Y:S02]  /*16980*/  @!P0 SYNCS.PHASECHK.TRANS64 P0, [R6+URZ+0x33440], R5 ;  /* 0x03344005060085a7 */ /* 0x000ee4000800007f */
[----:B---3--:R-:W-:Y:S05]  /*16990*/  @!P0 BRA `(.L_x_4994) ;  /* 0xfffffffc00f08947 */ /* 0x008fea000383ffff */
[----:B------:R-:W-:Y:S05]  /*169a0*/  BRA `(.L_x_5053) ;  /* 0xffffffd000107947 */ /* 0x000fea000383ffff */
.L_x_5002:
[----:B0-----:R0:W2:Y:S02]  /*169b0*/  SYNCS.PHASECHK.TRANS64.TRYWAIT P1, [R3+URZ+0x33470], R4 ;  /* 0x03347004030075a7 */ /* 0x0010a4000802017f */
[----:B--2---:R-:W-:Y:S05]  /*169c0*/  @!P1 NANOSLEEP.SYNCS 0x989680 ;  /* 0x009896800000995d */ /* 0x004fea0003900000 */
[----:B------:R-:W2:Y:S02]  /*169d0*/  @!P1 SYNCS.PHASECHK.TRANS64 P1, [R3+URZ+0x33470], R4 ;  /* 0x03347004030095a7 */ /* 0x000ea4000802007f */
[----:B--2---:R-:W-:Y:S05]  /*169e0*/  @!P1 BRA `(.L_x_5002) ;  /* 0xfffffffc00f09947 */ /* 0x004fea000383ffff */
[----:B------:R-:W-:Y:S05]  /*169f0*/  BRA `(.L_x_5054) ;  /* 0xffffffd400247947 */ /* 0x000fea000383ffff */
.L_x_5004:
[----:B0-----:R0:W2:Y:S02]  /*16a00*/  SYNCS.PHASECHK.TRANS64.TRYWAIT P1, [R3+URZ+0x33460], R4 ;  /* 0x03346004030075a7 */ /* 0x0010a4000802017f */
[----:B--2---:R-:W-:Y:S05]  /*16a10*/  @!P1 NANOSLEEP.SYNCS 0x989680 ;  /* 0x009896800000995d */ /* 0x004fea0003900000 */
[----:B------:R-:W2:Y:S02]  /*16a20*/  @!P1 SYNCS.PHASECHK.TRANS64 P1, [R3+URZ+0x33460], R4 ;  /* 0x03346004030095a7 */ /* 0x000ea4000802007f */
[----:B--2---:R-:W-:Y:S05]  /*16a30*/  @!P1 BRA `(.L_x_5004) ;  /* 0xfffffffc00f09947 */ /* 0x004fea000383ffff */
[----:B------:R-:W-:Y:S05]  /*16a40*/  BRA `(.L_x_5055) ;  /* 0xffffffd4002c7947 */ /* 0x000fea000383ffff */
.L_x_5011:
[----:B-1----:R1:W2:Y:S02]  /*16a50*/  SYNCS.PHASECHK.TRANS64.TRYWAIT P1, [R0+URZ+0x33470], R3 ;  /* 0x03347003000075a7 */ /* 0x0022a4000802017f */
[----:B--2---:R-:W-:Y:S05]  /*16a60*/  @!P1 NANOSLEEP.SYNCS 0x989680 ;  /* 0x009896800000995d */ /* 0x004fea0003900000 */
[----:B------:R-:W2:Y:S02]  /*16a70*/  @!P1 SYNCS.PHASECHK.TRANS64 P1, [R0+URZ+0x33470], R3 ;  /* 0x03347003000095a7 */ /* 0x000ea4000802007f */
[----:B--2---:R-:W-:Y:S05]  /*16a80*/  @!P1 BRA `(.L_x_5011) ;  /* 0xfffffffc00f09947 */ /* 0x004fea000383ffff */
[----:B------:R-:W-:Y:S05]  /*16a90*/  BRA `(.L_x_5056) ;  /* 0xffffffe000947947 */ /* 0x000fea000383ffff */
.L_x_5013:
[----:B-1----:R1:W2:Y:S02]  /*16aa0*/  SYNCS.PHASECHK.TRANS64.TRYWAIT P1, [R0+URZ+0x33460], R3 ;  /* 0x03346003000075a7 */ /* 0x0022a4000802017f */
[----:B--2---:R-:W-:Y:S05]  /*16ab0*/  @!P1 NANOSLEEP.SYNCS 0x989680 ;  /* 0x009896800000995d */ /* 0x004fea0003900000 */
[----:B------:R-:W2:Y:S02]  /*16ac0*/  @!P1 SYNCS.PHASECHK.TRANS64 P1, [R0+URZ+0x33460], R3 ;  /* 0x03346003000095a7 */ /* 0x000ea4000802007f */
[----:B--2---:R-:W-:Y:S05]  /*16ad0*/  @!P1 BRA `(.L_x_5013) ;  /* 0xfffffffc00f09947 */ /* 0x004fea000383ffff */
[----:B------:R-:W-:Y:S05]  /*16ae0*/  BRA `(.L_x_5057) ;  /* 0xffffffe0009c7947 */ /* 0x000fea000383ffff */
.L_x_5019:
[----:B0-----:R0:W1:Y:S02]  /*16af0*/  SYNCS.PHASECHK.TRANS64.TRYWAIT P0, [R0+URZ+0x33420], R3 ;  /* 0x03342003000075a7 */ /* 0x001064000800017f */
[----:B-1----:R-:W-:Y:S05]  /*16b00*/  @!P0 NANOSLEEP.SYNCS 0x989680 ;  /* 0x009896800000895d */ /* 0x002fea0003900000 */
[----:B------:R-:W1:Y:S02]  /*16b10*/  @!P0 SYNCS.PHASECHK.TRANS64 P0, [R0+URZ+0x33420], R3 ;  /* 0x03342003000085a7 */ /* 0x000e64000800007f */
[----:B-1----:R-:W-:Y:S05]  /*16b20*/  @!P0 BRA `(.L_x_5019) ;  /* 0xfffffffc00f08947 */ /* 0x002fea000383ffff */
[----:B------:R-:W-:Y:S05]  /*16b30*/  BRA `(.L_x_5058) ;  /* 0xfffffff000287947 */ /* 0x000fea000383ffff */
.L_x_5020:
        /* <DEDUP_REMOVED lines=11> */
.L_x_5060:
[----:B------:R-:W-:Y:S05]  /*16bf0*/  BSYNC B0 ;  /* 0x0000000000007941 */ /* 0x000fea0003800000 */
.L_x_5059:
[----:B------:R-:W-:Y:S05]  /*16c00*/  BRA `(.L_x_5061) ;  /* 0xfffffff000107947 */ /* 0x000fea000383ffff */
.L_x_5023:
[----:B------:R-:W-:Y:S01]  /*16c10*/  BSSY B1, `(.L_x_5062) ;  /* 0x0000006000017945 */ /* 0x000fe20003800000 */
[----:B------:R-:W-:-:S07]  /*16c20*/  IMAD.MOV.U32 R15, RZ, RZ, -0x1 ;  /* 0xffffffffff0f7424 */ /* 0x000fce00078e00ff */
[----:B01----:R-:W-:Y:S05]  /*16c30*/  WARPSYNC.COLLECTIVE R15, `(.L_x_5063) ;  /* 0x000000000f0c7348 */ /* 0x003fea0003c00000 */
[----:B------:R-:W-:Y:S02]  /*16c40*/  ELECT P6, UR62, PT ;  /* 0x00000000003e782f */ /* 0x000fe400038c0000 */
[----:B------:R-:W-:Y:S01]  /*16c50*/  MOV R14, UR62 ;  /* 0x0000003e000e7c02 */ /* 0x000fe20008000f00 */
[----:B01----:R-:W-:Y:S10]  /*16c60*/  ENDCOLLECTIVE ;  /* 0x000000000000791b */ /* 0x003ff40003800000 */
.L_x_5063:
[----:B------:R-:W-:Y:S05]  /*16c70*/  BSYNC B1 ;  /* 0x0000000000017941 */ /* 0x000fea0003800000 */
.L_x_5062:
[----:B------:R-:W-:Y:S05]  /*16c80*/  BRA `(.L_x_5064) ;  /* 0xfffffff000087947 */ /* 0x000fea000383ffff */
.L_x_5025:
[----:B0-----:R0:W1:Y:S02]  /*16c90*/  SYNCS.PHASECHK.TRANS64.TRYWAIT P1, [R6+URZ], R5 ;  /* 0x00000005060075a7 */ /* 0x001064000802017f */
[----:B-1----:R-:W-:Y:S05]  /*16ca0*/  @!P1 NANOSLEEP.SYNCS 0x989680 ;  /* 0x009896800000995d */ /* 0x002fea0003900000 */
[----:B------:R-:W1:Y:S02]  /*16cb0*/  @!P1 SYNCS.PHASECHK.TRANS64 P1, [R6+URZ], R5 ;  /* 0x00000005060095a7 */ /* 0x000e64000802007f */
[----:B-1----:R-:W-:Y:S05]  /*16cc0*/  @!P1 BRA `(.L_x_5025) ;  /* 0xfffffffc00f09947 */ /* 0x002fea000383ffff */
[----:B------:R-:W-:Y:S05]  /*16cd0*/  BRA `(.L_x_5065) ;  /* 0xfffffff000447947 */ /* 0x000fea000383ffff */
.L_x_5026:
[----:B-1----:R1:W2:Y:S02]  /*16ce0*/  SYNCS.PHASECHK.TRANS64.TRYWAIT P1, [R7+URZ], R2 ;  /* 0x00000002070075a7 */ /* 0x0022a4000802017f */
[----:B--2---:R-:W-:Y:S05]  /*16cf0*/  @!P1 NANOSLEEP.SYNCS 0x989680 ;  /* 0x009896800000995d */ /* 0x004fea0003900000 */
[----:B------:R-:W2:Y:S02]  /*16d00*/  @!P1 SYNCS.PHASECHK.TRANS64 P1, [R7+URZ], R2 ;  /* 0x00000002070095a7 */ /* 0x000ea4000802007f */
[----:B--2---:R-:W-:Y:S05]  /*16d10*/  @!P1 BRA `(.L_x_5026) ;  /* 0xfffffffc00f09947 */ /* 0x004fea000383ffff */
[----:B------:R-:W-:Y:S05]  /*16d20*/  BRA `(.L_x_5066) ;  /* 0xfffffff000387947 */ /* 0x000fea000383ffff */
.L_x_5028:
[----:B--2---:R2:W3:Y:S02]  /*16d30*/  SYNCS.PHASECHK.TRANS64.TRYWAIT P1, [R4+URZ+0x33460], R5 ;  /* 0x03346005040075a7 */ /* 0x0044e4000802017f */
[----:B---3--:R-:W-:Y:S05]  /*16d40*/  @!P1 NANOSLEEP.SYNCS 0x989680 ;  /* 0x009896800000995d */ /* 0x008fea0003900000 */
[----:B------:R-:W3:Y:S02]  /*16d50*/  @!P1 SYNCS.PHASECHK.TRANS64 P1, [R4+URZ+0x33460], R5 ;  /* 0x03346005040095a7 */ /* 0x000ee4000802007f */
[----:B---3--:R-:W-:Y:S05]  /*16d60*/  @!P1 BRA `(.L_x_5028) ;  /* 0xfffffffc00f09947 */ /* 0x008fea000383ffff */
[----:B------:R-:W-:Y:S05]  /*16d70*/  BRA `(.L_x_5067) ;  /* 0xfffffff0003c7947 */ /* 0x000fea000383ffff */
.L_x_5030:
[----:B---3--:R3:W4:Y:S02]  /*16d80*/  SYNCS.PHASECHK.TRANS64.TRYWAIT P1, [R3+URZ+0x33460], R2 ;  /* 0x03346002030075a7 */ /* 0x008724000802017f */
[----:B----4-:R-:W-:Y:S05]  /*16d90*/  @!P1 NANOSLEEP.SYNCS 0x989680 ;  /* 0x009896800000995d */ /* 0x010fea0003900000 */
[----:B------:R-:W4:Y:S02]  /*16da0*/  @!P1 SYNCS.PHASECHK.TRANS64 P1, [R3+URZ+0x33460], R2 ;  /* 0x03346002030095a7 */ /* 0x000f24000802007f */
[----:B----4-:R-:W-:Y:S05]  /*16db0*/  @!P1 BRA `(.L_x_5030) ;  /* 0xfffffffc00f09947 */ /* 0x010fea000383ffff */
[----:B------:R-:W-:Y:S05]  /*16dc0*/  BRA `(.L_x_5068) ;  /* 0xfffffff0003c7947 */ /* 0x000fea000383ffff */
.L_x_5032:
[----:B----4-:R4:W0:Y:S02]  /*16dd0*/  SYNCS.PHASECHK.TRANS64.TRYWAIT P0, [R4+URZ+0x33480], R5 ;  /* 0x03348005040075a7 */ /* 0x010824000800017f */
[----:B0-----:R-:W-:Y:S05]  /*16de0*/  @!P0 NANOSLEEP.SYNCS 0x989680 ;  /* 0x009896800000895d */ /* 0x001fea0003900000 */
[----:B------:R-:W0:Y:S02]  /*16df0*/  @!P0 SYNCS.PHASECHK.TRANS64 P0, [R4+URZ+0x33480], R5 ;  /* 0x03348005040085a7 */ /* 0x000e24000800007f */
[----:B0-----:R-:W-:Y:S05]  /*16e00*/  @!P0 BRA `(.L_x_5032) ;  /* 0xfffffffc00f08947 */ /* 0x001fea000383ffff */
[----:B------:R-:W-:Y:S05]  /*16e10*/  BRA `(.L_x_5033) ;  /* 0xfffffff000387947 */ /* 0x000fea000383ffff */
.L_x_5069:
        /* <DEDUP_REMOVED lines=14> */
.L_x_12969:


//--------------------- .text._ZN7cutlass13device_kernelIN5flash11enable_sm90INS1_16FlashAttnFwdSm90INS1_25CollectiveMainloopFwdSm90ILi2EN4cute5tupleIJNS5_1CILi1EEES8_S8_EEENS6_IJNS7_ILi128EEENS7_ILi160EEENS7_ILi192EEEEEELi192ENS_12float_e4m3_tEfNS_4arch4Sm90ELb1ELb0ELb1ELb1ELb0ELb0ELb0ELb1ELb1ELb1ELb0ELb0EEENS1_21CollectiveEpilogueFwdINS6_IJSA_SC_SB_EEES9_NS_10bfloat16_tESG_Li256ELb1ELb1ELb0ELb1EEENS1_36VarlenDynamicPersistentTileSchedulerILi128ELi160ELi256ELi128ELb0ELb1ELb1ELb1ELb1ELb1EEEEEEEEEvNT_6ParamsE --------------------------
	.section	.text._ZN7cutlass13device_kernelIN5flash11enable_sm90INS1_16FlashAttnFwdSm90INS1_25CollectiveMainloopFwdSm90ILi2EN4cute5tupleIJNS5_1CILi1EEES8_S8_EEENS6_IJNS7_ILi128EEENS7_ILi160EEENS7_ILi192EEEEEELi192ENS_12float_e4m3_tEfNS_4arch4Sm90ELb1ELb0ELb1ELb1ELb0ELb0ELb0ELb1ELb1ELb1ELb0ELb0EEENS1_21CollectiveEpilogueFwdINS6_IJSA_SC_SB_EEES9_NS_10bfloat16_tESG_Li256ELb1ELb1ELb0ELb1EEENS1_36VarlenDynamicPersistentTileSchedulerILi128ELi160ELi256ELi128ELb0ELb1ELb1ELb1ELb1ELb1EEEEEEEEEvNT_6ParamsE,"ax",@progbits
	.align	128
.text._ZN7cutlass13device_kernelIN5flash11enable_sm90INS1_16FlashAttnFwdSm90INS1_25CollectiveMainloopFwdSm90ILi2EN4cute5tupleIJNS5_1CILi1EEES8_S8_EEENS6_IJNS7_ILi128EEENS7_ILi160EEENS7_ILi192EEEEEELi192ENS_12float_e4m3_tEfNS_4arch4Sm90ELb1ELb0ELb1ELb1ELb0ELb0ELb0ELb1ELb1ELb1ELb0ELb0EEENS1_21CollectiveEpilogueFwdINS6_IJSA_SC_SB_EEES9_NS_10bfloat16_tESG_Li256ELb1ELb1ELb0ELb1EEENS1_36VarlenDynamicPersistentTileSchedulerILi128ELi160ELi256ELi128ELb0ELb1ELb1ELb1ELb1ELb1EEEEEEEEEvNT_6ParamsE:
        .type           _ZN7cutlass13device_kernelIN5flash11enable_sm90INS1_16FlashAttnFwdSm90INS1_25CollectiveMainloopFwdSm90ILi2EN4cute5tupleIJNS5_1CILi1EEES8_S8_EEENS6_IJNS7_ILi128EEENS7_ILi160EEENS7_ILi192EEEEEELi192ENS_12float_e4m3_tEfNS_4arch4Sm90ELb1ELb0ELb1ELb1ELb0ELb0ELb0ELb1ELb1ELb1ELb0ELb0EEENS1_21CollectiveEpilogueFwdINS6_IJSA_SC_SB_EEES9_NS_10bfloat16_tESG_Li256ELb1ELb1ELb0ELb1EEENS1_36VarlenDynamicPersistentTileSchedulerILi128ELi160ELi256ELi128ELb0ELb1ELb1ELb1ELb1ELb1EEEEEEEEEvNT_6ParamsE,@function
        .size           _ZN7cutlass13device_kernelIN5flash11enable_sm90INS1_16FlashAttnFwdSm90INS1_25CollectiveMainloopFwdSm90ILi2EN4cute5tupleIJNS5_1CILi1EEES8_S8_EEENS6_IJNS7_ILi128EEENS7_ILi160EEENS7_ILi192EEEEEELi192ENS_12float_e4m3_tEfNS_4arch4Sm90ELb1ELb0ELb1ELb1ELb0ELb0ELb0ELb1ELb1ELb1ELb0ELb0EEENS1_21CollectiveEpilogueFwdINS6_IJSA_SC_SB_EEES9_NS_10bfloat16_tESG_Li256ELb1ELb1ELb0ELb1EEENS1_36VarlenDynamicPersistentTileSchedulerILi128ELi160ELi256ELi128ELb0ELb1ELb1ELb1ELb1ELb1EEEEEEEEEvNT_6ParamsE,(.L_x_12970 - _ZN7cutlass13device_kernelIN5flash11enable_sm90INS1_16FlashAttnFwdSm90INS1_25CollectiveMainloopFwdSm90ILi2EN4cute5tupleIJNS5_1CILi1EEES8_S8_EEENS6_IJNS7_ILi128EEENS7_ILi160EEENS7_ILi192EEEEEELi192ENS_12float_e4m3_tEfNS_4arch4Sm90ELb1ELb0ELb1ELb1ELb0ELb0ELb0ELb1ELb1ELb1ELb0ELb0EEENS1_21CollectiveEpilogueFwdINS6_IJSA_SC_SB_EEES9_NS_10bfloat16_tESG_Li256ELb1ELb1ELb0ELb1EEENS1_36VarlenDynamicPersistentTileSchedulerILi128ELi160ELi256ELi128ELb0ELb1ELb1ELb1ELb1ELb1EEEEEEEEEvNT_6ParamsE)
        .other          _ZN7cutlass13device_kernelIN5flash11enable_sm90INS1_16FlashAttnFwdSm90INS1_25CollectiveMainloopFwdSm90ILi2EN4cute5tupleIJNS5_1CILi1EEES8_S8_EEENS6_IJNS7_ILi128EEENS7_ILi160EEENS7_ILi192EEEEEELi192ENS_12float_e4m3_tEfNS_4arch4Sm90ELb1ELb0ELb1ELb1ELb0ELb0ELb0ELb1ELb1ELb1ELb0ELb0EEENS1_21CollectiveEpilogueFwdINS6_IJSA_SC_SB_EEES9_NS_10bfloat16_tESG_Li256ELb1ELb1ELb0ELb1EEENS1_36VarlenDynamicPersistentTileSchedulerILi128ELi160ELi256ELi128ELb0ELb1ELb1ELb1ELb1ELb1EEEEEEEEEvNT_6ParamsE,@"STO_CUDA_ENTRY STV_DEFAULT"
_ZN7cutlass13device_kernelIN5flash11enable_sm90INS1_16FlashAttnFwdSm90INS1_25CollectiveMainloopFwdSm90ILi2EN4cute5tupleIJNS5_1CILi1EEES8_S8_EEENS6_IJNS7_ILi128EEENS7_ILi160EEENS7_ILi192EEEEEELi192ENS_12float_e4m3_tEfNS_4arch4Sm90ELb1ELb0ELb1ELb1ELb0ELb0ELb0ELb1ELb1ELb1ELb0ELb0EEENS1_21CollectiveEpilogueFwdINS6_IJSA_SC_SB_EEES9_NS_10bfloat16_tESG_Li256ELb1ELb1ELb0ELb1EEENS1_36VarlenDynamicPersistentTileSchedulerILi128ELi160ELi256ELi128ELb0ELb1ELb1ELb1ELb1ELb1EEEEEEEEEvNT_6ParamsE:
        /* <DEDUP_REMOVED lines=18> */
.L_x_5071:
[----:B------:R-:W-:Y:S05]  /*0120*/  BSYNC B0 ;  /* 0x0000000000007941 */ /* 0x000fea0003800000 */
.L_x_5070:
        /* <DEDUP_REMOVED lines=41> */
.L_x_5072:
        /* <DEDUP_REMOVED lines=22> */
.L_x_5073:
        /* <DEDUP_REMOVED lines=18> */
.L_x_5074:
        /* <DEDUP_REMOVED lines=22> */
.L_x_5075:
        /* <DEDUP_REMOVED lines=22> */
.L_x_5076:
[----:B------:R-:W-:Y:S01]  /*0900*/  PLOP3.LUT P0, PT, PT, PT, UP0, 0x80, 0x0 ;  /* 0x000000000000781c */ /* 0x000fe20003f0f008 */
[----:B------:R-:W-:Y:S01]  /*0910*/  UMOV UR38, 0x1 ;  /* 0x0000000100267882 */ /* 0x000fe20000000000 */
[----:B------:R-:W-:Y:S01]  /*0920*/  NOP ;  /* 0x0000000000007918 */ /* 0x000fe20000000000 */
[----:B------:R-:W-:Y:S01]  /*0930*/  USEL UR38, UR38, 0x2, !UP0 ;  /* 0x0000000226267887 */ /* 0x000fe2000c000000 */
[----:B------:R-:W-:Y:S01]  /*0940*/  ULDC.64 UR52, c[0x0][0x208] ;  /* 0x0000820000347ab9 */ /* 0x000fe20000000a00 */
[----:B012-4-:R-:W-:Y:S08]  /*0950*/  BAR.SYNC.DEFER_BLOCKING 0x0 ;  /* 0x0000000000007b1d */ /* 0x017ff00000010000 */
[----:B------:R-:W-:Y:S05]  /*0960*/  @!P0 BRA `(.L_x_5077) ;  /* 0x0000010c00108947 */ /* 0x000fea0003800000 */
.L_x_5078:
        /* <DEDUP_REMOVED lines=75> */
.L_x_5135:
        /* <DEDUP_REMOVED lines=51> */
.L_x_5079:
        /* <DEDUP_REMOVED lines=9> */
.L_x_5080:
        /* <DEDUP_REMOVED lines=13> */
.L_x_5081:
        /* <DEDUP_REMOVED lines=26> */
[----:B------:R-:W-:Y:S01]  /*1450*/  UIMAD.WIDE UR4, UR4, 0x66666667, URZ ;  /* 0x66666667040478a5 */ /* 0x000fe2000f8e023f */
[----:B------:R-:W-:Y:S01]  /*1460*/  CS2R R94, SRZ ;  /* 0x00000000005e7805 */ /* 0x000fe2000001ff00 */
[----:B------:R-:W-:Y:S01]  /*1470*/  UIADD3 UR6, UR7, UR6, URZ ;  /* 0x0000000607067290 */ /* 0x000fe2000fffe03f */
[----:B------:R-:W-:Y:S01]  /*1480*/  CS2R R24, SRZ ;  /* 0x0000000000187805 */ /* 0x000fe2000001ff00 */
[----:B------:R-:W-:Y:S01]  /*1490*/  USHF.R.U32.HI UR4, URZ, 0x1f, UR5 ;  /* 0x0000001f3f047899 */ /* 0x000fe20008011605 */
[----:B------:R-:W-:Y:S01]  /*14a0*/  CS2R R92, SRZ ;  /* 0x00000000005c7805 */ /* 0x000fe2000001ff00 */
[----:B------:R-:W-:Y:S01]  /*14b0*/  UIMAD.WIDE UR6, UR6, 0x66666667, URZ ;  /* 0x66666667060678a5 */ /* 0x000fe2000f8e023f */
[----:B------:R-:W-:Y:S01]  /*14c0*/  CS2R R28, SRZ ;  /* 0x00000000001c7805 */ /* 0x000fe2000001ff00 */
[----:B------:R-:W-:Y:S01]  /*14d0*/  ULEA.HI.SX32 UR4, UR5, UR4, 0x1a ;  /* 0x0000000405047291 */ /* 0x000fe2000f8fd23f */
[----:B------:R-:W-:Y:S01]  /*14e0*/  CS2R R86, SRZ ;  /* 0x0000000000567805 */ /* 0x000fe2000001ff00 */
[----:B------:R-:W-:Y:S01]  /*14f0*/  USHF.R.U32.HI UR6, URZ, 0x1f, UR7 ;  /* 0x0000001f3f067899 */ /* 0x000fe20008011607 */
[----:B------:R-:W-:-:S02]  /*1500*/  CS2R R26, SRZ ;  /* 0x00000000001a7805 */ /* 0x000fc4000001ff00 */
[----:B------:R-:W-:Y:S02]  /*1510*/  CS2R R84, SRZ ;  /* 0x0000000000547805 */ /* 0x000fe4000001ff00 */
[----:B------:R-:W-:Y:S01]  /*1520*/  CS2R R32, SRZ ;  /* 0x0000000000207805 */ /* 0x000fe2000001ff00 */
[----:B------:R-:W-:Y:S01]  /*1530*/  ULEA.HI.SX32 UR6, UR7, UR6, 0x1a ;  /* 0x0000000607067291 */ /* 0x000fe2000f8fd23f */
        /* <DEDUP_REMOVED lines=31> */
[----:B------:R-:W-:-:S02]  /*1730*/  IMAD.MOV.U32 R96, RZ, RZ, RZ ;  /* 0x000000ffff607224 */ /* 0x000fc400078e00ff */
        /* <DEDUP_REMOVED lines=33> */
.L_x_5083:
        /* <DEDUP_REMOVED lines=54> */
.L_x_5235:
[----:B------:R-:W-:Y:S05]  /*1cb0*/  @!P0 BRA `(.L_x_5085) ;  /* 0x0000000000048947 */ /* 0x000fea0003800000 */
[----:B------:R-:W-:Y:S01]  /*1cc0*/  BPT.TRAP 0x1 ;  /* 0x000000040000795c */ /* 0x000fe20000300000 */
.L_x_5085:
[----:B------:R-:W-:Y:S02]  /*1cd0*/  IMAD.U32 R2, RZ, RZ, UR51 ;  /* 0x00000033ff027e24 */ /* 0x000fe4000f8e00ff */
[----:B0-----:R-:W-:-:S03]  /*1ce0*/  IMAD.U32 R3, RZ, RZ, UR44 ;  /* 0x0000002cff037e24 */ /* 0x001fc6000f8e00ff */
[----:B------:R-:W-:Y:S02]  /*1cf0*/  LEA R2, R2, UR41, 0x3 ;  /* 0x0000002902027c11 */ /* 0x000fe4000f8e18ff */
[----:B------:R-:W-:-:S04]  /*1d00*/  SHF.L.U32 R3, R3, 0x1f, RZ ;  /* 0x0000001f03037819 */ /* 0x000fc800000006ff */
[----:B------:R0:W1:Y:S01]  /*1d10*/  SYNCS.PHASECHK.TRANS64.TRYWAIT P2, [R2+URZ+0x33430], R3 ;  /* 0x03343003020075a7 */ /* 0x000062000804017f */
[----:B------:R-:W-:Y:S05]  /*1d20*/  @!P0 BRA `(.L_x_5086) ;  /* 0x0000000000048947 */ /* 0x000fea0003800000 */
[----:B------:R-:W-:Y:S01]  /*1d30*/  BPT.TRAP 0x1 ;  /* 0x000000040000795c */ /* 0x000fe20000300000 */
.L_x_5086:
[----:B------:R-:W2:Y:S02]  /*1d40*/  S2R R4, SR_TID.X ;  /* 0x0000000000047919 */ /* 0x000ea40000002100 */
[----:B--2---:R-:W-:Y:S01]  /*1d50*/  LOP3.LUT P1, RZ, R4, 0x7f, RZ, 0xc0, !PT ;  /* 0x0000007f04ff7812 */ /* 0x004fe2000782c0ff */
[----:B-1----:R-:W-:-:S12]  /*1d60*/  @P2 BRA `(.L_x_5087) ;  /* 0x0000000000082947 */ /* 0x002fd80003800000 */
[----:B------:R-:W1:Y:S02]  /*1d70*/  SYNCS.PHASECHK.TRANS64.TRYWAIT P2, [R2+URZ+0x33430], R3 ;  /* 0x03343003020075a7 */ /* 0x000e64000804017f */
[----:B-1----:R-:W-:Y:S05]  /*1d80*/  @!P2 BRA `(.L_x_5088) ;  /* 0x000001600010a947 */ /* 0x002fea0003800000 */
.L_x_5087:
        /* <DEDUP_REMOVED lines=93> */
[----:B------:R-:W-:Y:S02]  /*2360*/  UMOV UR7, 0xffffff60 ;  /* 0xffffff6000077882 */ /* 0x000fe40000000000 */
[----:B------:R-:W-:Y:S01]  /*2370*/  UIMAD UR7, UR54, UR7, 0xa1 ;  /* 0x000000a1360774a4 */ /* 0x000fe2000f8e0207 */
        /* <DEDUP_REMOVED lines=122> */
[----:B------:R-:W-:Y:S08]  /*2b20*/  MUFU.TANH R105, R101 ;  /* 0x0000006500697308 */ /* 0x000ff00000002400 */
[----:B------:R-:W5:Y:S01]  /*2b30*/  MUFU.TANH R100, R100 ;  /* 0x0000006400647308 */ /* 0x000f620000002400 */
[----:B------:R-:W-:-:S02]  /*2b40*/  WARPGROUP.DEPBAR.LE gsb0, 0x0 ;  /* 0x00008000000079c5 */ /* 0x000fc40000010000 */
[----:B------:R-:W-:Y:S01]  /*2b50*/  WARPGROUP.ARRIVE ;  /* 0x00000000000079c5 */ /* 0x000fe20000000000 */
[C---:B------:R-:W-:Y:S01]  /*2b60*/  FMUL.FTZ R76, R0.reuse, R76 ;  /* 0x0000004c004c7220 */ /* 0x040fe20000410000 */
[C---:B------:R-:W-:Y:S01]  /*2b70*/  FMUL.FTZ R13, R0.reuse, R74 ;  /* 0x0000004a000d7220 */ /* 0x040fe20000410000 */
[C---:B------:R-:W-:Y:S01]  /*2b80*/  FMUL.FTZ R12, R0.reuse, R78 ;  /* 0x0000004e000c7220 */ /* 0x040fe20000410000 */
[----:B------:R-:W-:Y:S01]  /*2b90*/  IMAD.U32 R74, RZ, RZ, UR7 ;  /* 0x00000007ff4a7e24 */ /* 0x000fe2000f8e00ff */
[----:B------:R0:W-:Y:S01]  /*2ba0*/  MUFU.TANH R94, R76 ;  /* 0x0000004c005e7308 */ /* 0x0001e20000002400 */
[----:B------:R-:W-:Y:S01]  /*2bb0*/  QGMMA.64x32x32.F32.E4M3.E4M3 R56, gdesc[UR20], R56, gsb0 ;  /* 0x00600000143879f3 */ /* 0x000fe20008000838 */
[----:B------:R-:W-:Y:S01]  /*2bc0*/  UIADD3 UR22, UR32, 0x682, URZ ;  /* 0x0000068220167890 */ /* 0x000fe2000fffe03f */
[----:B------:R-:W-:Y:S01]  /*2bd0*/  FMUL.FTZ R77, R0, R77 ;  /* 0x0000004d004d7220 */ /* 0x000fe20000410000 */
[----:B------:R-:W-:Y:S01]  /*2be0*/  UMOV UR23, 0x80000020 ;  /* 0x8000002000177882 */ /* 0x000fe20000000000 */
[----:B------:R-:W-:-:S02]  /*2bf0*/  IMAD R74, R17, -0x2, R74 ;  /* 0xfffffffe114a7824 */ /* 0x000fc400078e024a */
[C---:B------:R-:W-:Y:S01]  /*2c00*/  FMUL.FTZ R20, R0.reuse, R82 ;  /* 0x0000005200147220 */ /* 0x040fe20000410000 */
[----:B------:R-:W-:Y:S01]  /*2c10*/  FMUL.FTZ R72, R0, R72 ;  /* 0x0000004800487220 */ /* 0x000fe20000410000 */
[----:B------:R-:W-:Y:S01]  /*2c20*/  MUFU.TANH R98, R77 ;  /* 0x0000004d00627308 */ /* 0x000fe20000002400 */
[----:B0-----:R-:W-:Y:S02]  /*2c30*/  VIADD R76, R18, UR39 ;  /* 0x00000027124c7c36 */ /* 0x001fe40008000000 */
        /* <DEDUP_REMOVED lines=9> */
[----:B------:R-:W-:-:S05]  /*2cd0*/  FMUL.FTZ R21, R0, R86 ;  /* 0x0000005600157220 */ /* 0x000fca0000410000 */
        /* <DEDUP_REMOVED lines=25> */
[----:B------:R-:W-:Y:S01]  /*2e70*/  UIMAD UR6, UR54, -0xa0, UR49 ;  /* 0xffffff60360678a4 */ /* 0x000fe2000f8e0231 */
[----:B------:R1:W0:Y:S01]  /*2e80*/  MUFU.TANH R78, R56 ;  /* 0x00000038004e7308 */ /* 0x0002220000002400 */
[----:B------:R-:W-:Y:S02]  /*2e90*/  FMUL.FTZ R58, R0, R67 ;  /* 0x00000043003a7220 */ /* 0x000fe40000410000 */
[----:B--2---:R-:W2:Y:S01]  /*2ea0*/  SHFL.IDX PT, R64, R76, RZ, 0x1c1f ;  /* 0x001c1fff4c407589 */ /* 0x004ea200000e0000 */
[----:B------:R-:W-:-:S03]  /*2eb0*/  UIADD3 UR6, UR6, 0xa0, URZ ;  /* 0x000000a006067890 */ /* 0x000fc6000fffe03f */
[----:B------:R-:W-:Y:S01]  /*2ec0*/  SHFL.IDX PT, R76, R76, 0x1, 0x1c1f ;  /* 0x003c1f004c4c7f89 */ /* 0x000fe200000e0000 */
[----:B------:R3:W-:Y:S01]  /*2ed0*/  MUFU.TANH R107, R61 ;  /* 0x0000003d006b7308 */ /* 0x0007e20000002400 */
[C---:B-1----:R-:W-:Y:S01]  /*2ee0*/  FMUL.FTZ R56, R0.reuse, R62 ;  /* 0x0000003e00387220 */ /* 0x042fe20000410000 */
[C---:B------:R-:W-:Y:S01]  /*2ef0*/  FMUL.FTZ R62, R0.reuse, R66 ;  /* 0x00000042003e7220 */ /* 0x040fe20000410000 */
[----:B------:R-:W-:Y:S01]  /*2f00*/  IMAD.U32 R66, RZ, RZ, UR6 ;  /* 0x00000006ff427e24 */ /* 0x000fe2000f8e00ff */
[----:B------:R-:W-:Y:S02]  /*2f10*/  @UP0 ULDC UR6, c[0x0][0x44c] ;  /* 0x0001130000060ab9 */ /* 0x000fe40000000800 */
[----:B------:R-:W-:Y:S01]  /*2f20*/  UIMAD.WIDE.U32 UR6, UR39, UR6, URZ ;  /* 0x00000006270672a5 */ /* 0x000fe2000f8e003f */
[----:B------:R-:W-:Y:S01]  /*2f30*/  IMAD R77, R17, -0x2, R66 ;  /* 0xfffffffe114d7824 */ /* 0x000fe200078e0242 */
[----:B------:R1:W0:Y:S01]  /*2f40*/  MUFU.TANH R86, R57 ;  /* 0x0000003900567308 */ /* 0x0002220000002400 */
[----:B---3--:R-:W-:Y:S01]  /*2f50*/  FMUL.FTZ R61, R0, R63 ;  /* 0x0000003f003d7220 */ /* 0x008fe20000410000 */
[----:B------:R-:W-:Y:S01]  /*2f60*/  IMAD.U32 R63, RZ, RZ, UR50 ;  /* 0x00000032ff3f7e24 */ /* 0x000fe2000f8e00ff */
[----:B------:R-:W-:-:S04]  /*2f70*/  @UP0 USHF.R.U32.HI UR11, URZ, UR14, UR7 ;  /* 0x0000000e3f0b0299 */ /* 0x000fc80008011607 */
[----:B------:R-:W-:Y:S01]  /*2f80*/  IADD3 R74, -R63, UR49, R74 ;  /* 0x000000313f4a7c10 */ /* 0x000fe2000fffe14a */
[C---:B------:R-:W-:Y:S01]  /*2f90*/  FMUL.FTZ R63, R0.reuse, R71 ;  /* 0x00000047003f7220 */ /* 0x040fe20000410000 */
[C---:B-1----:R-:W-:Y:S01]  /*2fa0*/  FMUL.FTZ R57, R0.reuse, R59 ;  /* 0x0000003b00397220 */ /* 0x042fe20000410000 */
[----:B------:R-:W-:Y:S01]  /*2fb0*/  FMUL.FTZ R59, R0, R70 ;  /* 0x00000046003b7220 */ /* 0x000fe20000410000 */
[----:B--2---:R-:W-:Y:S01]  /*2fc0*/  VIADDMNMX R82, R64, R74, R77, PT ;  /* 0x0000004a40527246 */ /* 0x004fe2000380014d */
[----:B------:R-:W-:Y:S01]  /*2fd0*/  MUFU.TANH R111, R69 ;  /* 0x00000045006f7308 */ /* 0x000fe20000002400 */
[----:B------:R-:W-:Y:S02]  /*2fe0*/  UIADD3 UR6, UR11, UR49, -UR50 ;  /* 0x000000310b067290 */ /* 0x000fe4000fffe832 */
[C---:B------:R-:W-:Y:S02]  /*2ff0*/  ISETP.GT.AND P5, PT, R82.reuse, RZ, PT ;  /* 0x000000ff5200720c */ /* 0x040fe40003fa4270 */
[C---:B------:R-:W-:Y:S01]  /*3000*/  ISETP.GT.AND P6, PT, R82.reuse, 0x1, PT ;  /* 0x000000015200780c */ /* 0x040fe20003fc4270 */
[----:B------:R-:W-:Y:S01]  /*3010*/  UIMAD.WIDE UR6, UR6, 0x66666667, URZ ;  /* 0x66666667060678a5 */ /* 0x000fe2000f8e023f */
[----:B------:R-:W-:Y:S01]  /*3020*/  ISETP.GT.AND P3, PT, R82, 0x8, PT ;  /* 0x000000085200780c */ /* 0x000fe20003f64270 */
[----:B------:R-:W1:Y:S01]  /*3030*/  MUFU.TANH R109, R65 ;  /* 0x00000041006d7308 */ /* 0x000e620000002400 */
[----:B------:R-:W-:Y:S01]  /*3040*/  FSEL R101, R88, -INF , P5 ;  /* 0xff80000058657808 */ /* 0x000fe20002800000 */
[----:B------:R-:W-:Y:S01]  /*3050*/  USHF.R.U32.HI UR6, URZ, 0x1f, UR7 ;  /* 0x0000001f3f067899 */ /* 0x000fe20008011607 */
[----:B------:R-:W-:-:S02]  /*3060*/  FSEL R93, R89, -INF , P6 ;  /* 0xff800000595d7808 */ /* 0x000fc40003000000 */
[----:B------:R-:W-:Y:S01]  /*3070*/  ISETP.GT.AND P4, PT, R82, 0x9, PT ;  /* 0x000000095200780c */ /* 0x000fe20003f84270 */
[----:B------:R-:W-:Y:S01]  /*3080*/  ULEA.HI.SX32 UR6, UR7, UR6, 0x1a ;  /* 0x0000000607067291 */ /* 0x000fe2000f8fd23f */
[----:B------:R-:W-:Y:S01]  /*3090*/  FSEL R91, R92, -INF , P3 ;  /* 0xff8000005c5b7808 */ /* 0x000fe20001800000 */
[----:B------:R2:W3:Y:S01]  /*30a0*/  MUFU.TANH R110, R68 ;  /* 0x00000044006e7308 */ /* 0x0004e20000002400 */
        /* <DEDUP_REMOVED lines=19> */
[----:B------:R-:W4:Y:S01]  /*31e0*/  MUFU.TANH R112, R40 ;  /* 0x0000002800707308 */ /* 0x000f220000002400 */
[----:B------:R-:W-:Y:S01]  /*31f0*/  ISETP.GT.AND P3, PT, R82, 0x19, PT ;  /* 0x000000195200780c */ /* 0x000fe20003f64270 */
[----:B------:R-:W-:Y:S01]  /*3200*/  FMUL.FTZ R45, R0, R45 ;  /* 0x0000002d002d7220 */ /* 0x000fe20000410000 */
[----:B------:R-:W-:Y:S01]  /*3210*/  FSEL R95, R100, -INF , P4 ;  /* 0xff800000645f7808 */ /* 0x000fe20002000000 */
[C---:B------:R-:W-:Y:S01]  /*3220*/  FMUL.FTZ R66, R0.reuse, R42 ;  /* 0x0000002a00427220 */ /* 0x040fe20000410000 */
[----:B------:R-:W-:Y:S01]  /*3230*/  FMNMX.FTZ R64, R97, R64, !PT ;  /* 0x0000004061407209 */ /* 0x000fe20007810000 */
[----:B--2---:R-:W-:Y:S01]  /*3240*/  FMUL.FTZ R68, R0, R43 ;  /* 0x0000002b00447220 */ /* 0x004fe20000410000 */
[----:B------:R-:W-:Y:S01]  /*3250*/  ISETP.GT.AND P4, PT, R82, 0x20, PT ;  /* 0x000000205200780c */ /* 0x000fe20003f84270 */
[----:B------:R2:W5:Y:S01]  /*3260*/  MUFU.TANH R92, R44 ;  /* 0x0000002c005c7308 */ /* 0x0005620000002400 */
        /* <DEDUP_REMOVED lines=16> */
[----:B------:R-:W-:Y:S01]  /*3370*/  ISETP.GT.AND P3, PT, R82, 0x29, PT ;  /* 0x000000295200780c */ /* 0x000fe20003f64270 */
[----:B------:R-:W-:Y:S01]  /*3380*/  UISETP.LT.AND UP1, UPT, URZ, UR6, UPT ;  /* 0x000000063f00728c */ /* 0x000fe2000bf21270 */
[----:B------:R-:W-:-:S02]  /*3390*/  FSEL R81, R94, -INF , P4 ;  /* 0xff8000005e517808 */ /* 0x000fc40002000000 */
[----:B------:R-:W-:Y:S01]  /*33a0*/  FMNMX.FTZ R64, R83, R64, !PT ;  /* 0x0000004053407209 */ /* 0x000fe20007810000 */
[----:B------:R-:W-:Y:S01]  /*33b0*/  USEL UR54, URZ, UR6, !UP1 ;  /* 0x000000063f367287 */ /* 0x000fe2000c800000 */
[----:B------:R-:W-:Y:S01]  /*33c0*/  ISETP.GT.AND P4, PT, R82, 0x30, PT ;  /* 0x000000305200780c */ /* 0x000fe20003f84270 */
[----:B------:R-:W5:Y:S01]  /*33d0*/  MUFU.TANH R94, R49 ;  /* 0x00000031005e7308 */ /* 0x000f620000002400 */
[----:B------:R-:W-:Y:S01]  /*33e0*/  FSEL R79, R98, -INF , P3 ;  /* 0xff800000624f7808 */ /* 0x000fe20001800000 */
[----:B------:R-:W-:Y:S01]  /*33f0*/  UISETP.GE.AND UP1, UPT, UR55, UR54, UPT ;  /* 0x000000363700728c */ /* 0x000fe2000bf26270 */
[----:B------:R-:W-:Y:S02]  /*3400*/  FMNMX.FTZ R64, R81, R64, !PT ;  /* 0x0000004051407209 */ /* 0x000fe40007810000 */
[----:B------:R-:W-:Y:S02]  /*3410*/  ISETP.GT.AND P3, PT, R82, 0x31, PT ;  /* 0x000000315200780c */ /* 0x000fe40003f64270 */
[----:B0-----:R-:W-:Y:S01]  /*3420*/  FSEL R75, R80, -INF , P4 ;  /* 0xff800000504b7808 */ /* 0x001fe20002000000 */
[----:B------:R-:W0:Y:S01]  /*3430*/  MUFU.TANH R52, R52 ;  /* 0x0000003400347308 */ /* 0x000e220000002400 */
[----:B------:R-:W-:-:S02]  /*3440*/  FMNMX.FTZ R64, R79, R64, !PT ;  /* 0x000000404f407209 */ /* 0x000fc40007810000 */
[----:B------:R-:W-:Y:S02]  /*3450*/  ISETP.GT.AND P4, PT, R82, 0x38, PT ;  /* 0x000000385200780c */ /* 0x000fe40003f84270 */
[----:B------:R-:W-:Y:S02]  /*3460*/  FSEL R73, R102, -INF , P3 ;  /* 0xff80000066497808 */ /* 0x000fe40001800000 */
[----:B------:R-:W-:Y:S01]  /*3470*/  FMNMX.FTZ R64, R75, R64, !PT ;  /* 0x000000404b407209 */ /* 0x000fe20007810000 */
[----:B------:R-:W0:Y:S01]  /*3480*/  MUFU.TANH R80, R53 ;  /* 0x0000003500507308 */ /* 0x000e220000002400 */
[----:B------:R-:W-:Y:S01]  /*3490*/  ISETP.GT.AND P3, PT, R82, 0x39, PT ;  /* 0x000000395200780c */ /* 0x000fe20003f64270 */
[----:B------:R-:W-:Y:S02]  /*34a0*/  WARPGROUP.DEPBAR.LE gsb0, 0x0 ;  /* 0x00008000000079c5 */ /* 0x000fe40000010000 */
[----:B------:R-:W-:Y:S01]  /*34b0*/  FSEL R71, R84, -INF , P4 ;  /* 0xff80000054477808 */ /* 0x000fe20002000000 */
[C---:B------:R-:W-:Y:S01]  /*34c0*/  FMUL.FTZ R24, R0.reuse, R24 ;  /* 0x0000001800187220 */ /* 0x040fe20000410000 */
[----:B------:R-:W-:Y:S01]  /*34d0*/  FMNMX.FTZ R64, R73, R64, !PT ;  /* 0x0000004049407209 */ /* 0x000fe20007810000 */
[----:B--2---:R-:W-:Y:S01]  /*34e0*/  FMUL.FTZ R44, R0, R29 ;  /* 0x0000001d002c7220 */ /* 0x004fe20000410000 */
[----:B------:R-:W-:Y:S01]  /*34f0*/  ISETP.GT.AND P4, PT, R82, 0x40, PT ;  /* 0x000000405200780c */ /* 0x000fe20003f84270 */
[C---:B------:R-:W-:Y:S01]  /*3500*/  FMUL.FTZ R26, R0.reuse, R26 ;  /* 0x0000001a001a7220 */ /* 0x040fe20000410000 */
[----:B------:R-:W-:Y:S01]  /*3510*/  FSEL R70, R103, -INF , P3 ;  /* 0xff80000067467808 */ /* 0x000fe20001800000 */
[----:B------:R-:W-:Y:S01]  /*3520*/  MUFU.TANH R3, R3 ;  /* 0x0000000300037308 */ /* 0x000fe20000002400 */
[----:B------:R-:W-:Y:S01]  /*3530*/  FMNMX.FTZ R41, R71, R64, !PT ;  /* 0x0000004047297209 */ /* 0x000fe20007810000 */
[----:B------:R-:W-:Y:S01]  /*3540*/  FMUL.FTZ R38, R0, R38 ;  /* 0x0000002600267220 */ /* 0x000fe20000410000 */
[----:B------:R-:W-:Y:S01]  /*3550*/  ISETP.GT.AND P3, PT, R82, 0x41, PT ;  /* 0x000000415200780c */ /* 0x000fe20003f64270 */
[----:B------:R-:W-:Y:S01]  /*3560*/  FMUL.FTZ R39, R0, R39 ;  /* 0x0000002700277220 */ /* 0x000fe20000410000 */
[----:B------:R-:W-:Y:S01]  /*3570*/  FSEL R69, R78, -INF , P4 ;  /* 0xff8000004e457808 */ /* 0x000fe20002000000 */
[----:B------:R-:W-:Y:S01]  /*3580*/  FMUL.FTZ R31, R0, R31 ;  /* 0x0000001f001f7220 */ /* 0x000fe20000410000 */
[----:B------:R-:W-:Y:S01]  /*3590*/  FMNMX.FTZ R40, R70, R41, !PT ;  /* 0x0000002946287209 */ /* 0x000fe20007810000 */
[----:B------:R-:W2:Y:S01]  /*35a0*/  MUFU.TANH R78, R24 ;  /* 0x00000018004e7308 */ /* 0x000ea20000002400 */
[----:B------:R-:W-:Y:S01]  /*35b0*/  ISETP.GT.AND P4, PT, R82, 0x48, PT ;  /* 0x000000485200780c */ /* 0x000fe20003f84270 */
[----:B------:R-:W-:Y:S01]  /*35c0*/  FMUL.FTZ R27, R0, R27 ;  /* 0x0000001b001b7220 */ /* 0x000fe20000410000 */
[----:B------:R-:W-:Y:S01]  /*35d0*/  FSEL R67, R86, -INF , P3 ;  /* 0xff80000056437808 */ /* 0x000fe20001800000 */
[C---:B------:R-:W-:Y:S01]  /*35e0*/  FMUL.FTZ R30, R0.reuse, R30 ;  /* 0x0000001e001e7220 */ /* 0x040fe20000410000 */
[----:B------:R-:W-:Y:S01]  /*35f0*/  FMNMX.FTZ R40, R69, R40, !PT ;  /* 0x0000002845287209 */ /* 0x000fe20007810000 */
[----:B------:R-:W-:Y:S01]  /*3600*/  FMUL.FTZ R34, R0, R34 ;  /* 0x0000002200227220 */ /* 0x000fe20000410000 */
[----:B------:R-:W-:Y:S01]  /*3610*/  ISETP.GT.AND P3, PT, R82, 0x49, PT ;  /* 0x000000495200780c */ /* 0x000fe20003f64270 */
[----:B------:R1:W-:Y:S01]  /*3620*/  MUFU.TANH R102, R26 ;  /* 0x0000001a00667308 */ /* 0x0003e20000002400 */
[----:B------:R-:W-:Y:S01]  /*3630*/  FSEL R65, R106, -INF , P4 ;  /* 0xff8000006a417808 */ /* 0x000fe20002000000 */
[----:B------:R-:W-:Y:S01]  /*3640*/  FMUL.FTZ R35, R0, R35 ;  /* 0x0000002300237220 */ /* 0x000fe20000410000 */
[----:B------:R-:W-:Y:S01]  /*3650*/  FMNMX.FTZ R40, R67, R40, !PT ;  /* 0x0000002843287209 */ /* 0x000fe20007810000 */
[----:B------:R2:W-:Y:S01]  /*3660*/  @!P1 SYNCS.ARRIVE.TRANS64.RED.A1T0 RZ, [R2+URZ], RZ ;  /* 0x000000ff02ff99a7 */ /* 0x0005e2000810043f */
[----:B------:R-:W-:-:S02]  /*3670*/  ISETP.GT.AND P4, PT, R82, 0x50, PT ;  /* 0x000000505200780c */ /* 0x000fc40003f84270 */
[----:B------:R-:W-:Y:S01]  /*3680*/  FSEL R64, R107, -INF , P3 ;  /* 0xff8000006b407808 */ /* 0x000fe20001800000 */
[----:B------:R-:W-:Y:S01]  /*3690*/  MUFU.TANH R4, R4 ;  /* 0x0000000400047308 */ /* 0x000fe20000002400 */
[----:B------:R-:W-:Y:S01]  /*36a0*/  FMNMX.FTZ R41, R65, R40, !PT ;  /* 0x0000002841297209 */ /* 0x000fe20007810000 */
[----:B-1----:R-:W-:Y:S01]  /*36b0*/  IMAD.U32 R26, RZ, RZ, UR10 ;  /* 0x0000000aff1a7e24 */ /* 0x002fe2000f8e00ff */
[----:B------:R-:W-:Y:S02]  /*36c0*/  ISETP.GT.AND P3, PT, R82, 0x51, PT ;  /* 0x000000515200780c */ /* 0x000fe40003f64270 */
[----:B------:R-:W-:Y:S02]  /*36d0*/  FSEL R53, R108, -INF , P4 ;  /* 0xff8000006c357808 */ /* 0x000fe40002000000 */
[----:B------:R-:W-:Y:S01]  /*36e0*/  FMNMX.FTZ R40, R64, R41, !PT ;  /* 0x0000002940287209 */ /* 0x000fe20007810000 */
[----:B------:R-:W-:Y:S01]  /*36f0*/  FMUL.FTZ R41, R0, R25 ;  /* 0x0000001900297220 */ /* 0x000fe20000410000 */
[----:B------:R-:W-:Y:S01]  /*3700*/  ISETP.GT.AND P4, PT, R82, 0x58, PT ;  /* 0x000000585200780c */ /* 0x000fe20003f84270 */
[----:B------:R-:W-:Y:S01]  /*3710*/  MUFU.TANH R5, R5 ;  /* 0x0000000500057308 */ /* 0x000fe20000002400 */
[----:B------:R-:W-:-:S02]  /*3720*/  FSEL R49, R109, -INF , P3 ;  /* 0xff8000006d317808 */ /* 0x000fc40001800000 */
[----:B------:R-:W-:Y:S02]  /*3730*/  FMNMX.FTZ R40, R53, R40, !PT ;  /* 0x0000002835287209 */ /* 0x000fe40007810000 */
[----:B------:R-:W-:Y:S02]  /*3740*/  ISETP.GT.AND P3, PT, R82, 0x59, PT ;  /* 0x000000595200780c */ /* 0x000fe40003f64270 */
[----:B---3--:R-:W-:Y:S01]  /*3750*/  FSEL R43, R110, -INF , P4 ;  /* 0xff8000006e2b7808 */ /* 0x008fe20002000000 */
[----:B------:R1:W3:Y:S01]  /*3760*/  MUFU.TANH R84, R41 ;  /* 0x0000002900547308 */ /* 0x0002e20000002400 */
[----:B------:R-:W-:Y:S02]  /*3770*/  FMNMX.FTZ R42, R49, R40, !PT ;  /* 0x00000028312a7209 */ /* 0x000fe40007810000 */
[----:B------:R-:W-:Y:S02]  /*3780*/  ISETP.GT.AND P4, PT, R82, 0x60, PT ;  /* 0x000000605200780c */ /* 0x000fe40003f84270 */
[----:B------:R-:W-:-:S02]  /*3790*/  FSEL R40, R111, -INF , P3 ;  /* 0xff8000006f287808 */ /* 0x000fc40001800000 */
[----:B------:R-:W-:Y:S02]  /*37a0*/  CS2R R110, SRZ ;  /* 0x00000000006e7805 */ /* 0x000fe4000001ff00 */
[----:B------:R-:W-:Y:S01]  /*37b0*/  FMNMX.FTZ R45, R43, R42, !PT ;  /* 0x0000002a2b2d7209 */ /* 0x000fe20007810000 */
[----:B------:R-:W-:Y:S01]  /*37c0*/  FMUL.FTZ R42, R0, R28 ;  /* 0x0000001c002a7220 */ /* 0x000fe20000410000 */
[----:B------:R-:W-:Y:S01]  /*37d0*/  ISETP.GT.AND P3, PT, R82, 0x61, PT ;  /* 0x000000615200780c */ /* 0x000fe20003f64270 */
[----:B------:R-:W-:Y:S01]  /*37e0*/  MUFU.TANH R108, R38 ;  /* 0x00000026006c7308 */ /* 0x000fe20000002400 */
[----:B----4-:R-:W-:Y:S02]  /*37f0*/  FSEL R25, R112, -INF , P4 ;  /* 0xff80000070197808 */ /* 0x010fe40002000000 */
[----:B------:R-:W-:Y:S02]  /*3800*/  CS2R R112, SRZ ;  /* 0x0000000000707805 */ /* 0x000fe4000001ff00 */
[----:B------:R-:W-:-:S02]  /*3810*/  FMNMX.FTZ R28, R40, R45, !PT ;  /* 0x0000002d281c7209 */ /* 0x000fc40007810000 */
[----:B------:R-:W-:Y:S02]  /*3820*/  ISETP.GT.AND P4, PT, R82, 0x68, PT ;  /* 0x000000685200780c */ /* 0x000fe40003f84270 */
[----:B------:R-:W-:Y:S01]  /*3830*/  FSEL R24, R88, -INF , P3 ;  /* 0xff80000058187808 */ /* 0x000fe20001800000 */
[----:B------:R4:W3:Y:S01]  /*3840*/  MUFU.TANH R86, R42 ;  /* 0x0000002a00567308 */ /* 0x0008e20000002400 */
[----:B------:R-:W-:Y:S02]  /*3850*/  FMNMX.FTZ R45, R25, R28, !PT ;  /* 0x0000001c192d7209 */ /* 0x000fe40007810000 */
[----:B------:R-:W-:Y:S02]  /*3860*/  ISETP.GT.AND P3, PT, R82, 0x69, PT ;  /* 0x000000695200780c */ /* 0x000fe40003f64270 */
[----:B-----5:R-:W-:Y:S02]  /*3870*/  FSEL R28, R92, -INF , P4 ;  /* 0xff8000005c1c7808 */ /* 0x020fe40002000000 */
[----:B------:R-:W-:Y:S01]  /*3880*/  FMNMX.FTZ R45, R24, R45, !PT ;  /* 0x0000002d182d7209 */ /* 0x000fe20007810000 */
[----:B------:R5:W3:Y:S01]  /*3890*/  MUFU.TANH R88, R44 ;  /* 0x0000002c00587308 */ /* 0x000ae20000002400 */
[----:B------:R-:W-:-:S02]  /*38a0*/  ISETP.GT.AND P4, PT, R82, 0x70, PT ;  /* 0x000000705200780c */ /* 0x000fc40003f84270 */
[----:B------:R-:W-:Y:S02]  /*38b0*/  FSEL R29, R96, -INF , P3 ;  /* 0xff800000601d7808 */ /* 0x000fe40001800000 */
        /* <DEDUP_REMOVED lines=8> */
[----:B-1----:R-:W-:Y:S01]  /*3940*/  FSEL R41, R94, -INF , P3 ;  /* 0xff8000005e297808 */ /* 0x002fe20001800000 */
[----:B------:R-:W1:Y:S01]  /*3950*/  MUFU.TANH R90, R45 ;  /* 0x0000002d005a7308 */ /* 0x000e620000002400 */
[----:B----4-:R-:W-:Y:S02]  /*3960*/  FMNMX.FTZ R42, R32, R103, !PT ;  /* 0x00000067202a7209 */ /* 0x010fe40007810000 */
[----:B------:R-:W-:Y:S02]  /*3970*/  ISETP.GT.AND P3, PT, R82, 0x79, PT ;  /* 0x000000795200780c */ /* 0x000fe40003f64270 */
[----:B0-----:R-:W-:Y:S01]  /*3980*/  FSEL R33, R52, -INF , P4 ;  /* 0xff80000034217808 */ /* 0x001fe20002000000 */
[----:B------:R-:W-:Y:S01]  /*3990*/  FMUL.FTZ R52, R0, R36 ;  /* 0x0000002400347220 */ /* 0x000fe20000410000 */
[----:B-----5:R-:W-:Y:S01]  /*39a0*/  FMNMX.FTZ R44, R41, R42, !PT ;  /* 0x0000002a292c7209 */ /* 0x020fe20007810000 */
[----:B------:R0:W4:Y:S01]  /*39b0*/  MUFU.TANH R92, R48 ;  /* 0x00000030005c7308 */ /* 0x0001220000002400 */
[----:B------:R-:W-:-:S02]  /*39c0*/  ISETP.GT.AND P4, PT, R82, 0x80, PT ;  /* 0x000000805200780c */ /* 0x000fc40003f84270 */
[----:B------:R-:W-:Y:S01]  /*39d0*/  FSEL R42, R80, -INF , P3 ;  /* 0xff800000502a7808 */ /* 0x000fe20001800000 */
[----:B------:R-:W-:Y:S01]  /*39e0*/  FMUL.FTZ R80, R0, R37 ;  /* 0x0000002500507220 */ /* 0x000fe20000410000 */
[----:B------:R-:W-:Y:S02]  /*39f0*/  FMNMX.FTZ R103, R33, R44, !PT ;  /* 0x0000002c21677209 */ /* 0x000fe40007810000 */
[----:B------:R-:W-:Y:S01]  /*3a00*/  ISETP.GT.AND P3, PT, R82, 0x81, PT ;  /* 0x000000815200780c */ /* 0x000fe20003f64270 */
[----:B------:R-:W5:Y:S01]  /*3a10*/  MUFU.TANH R52, R52 ;  /* 0x0000003400347308 */ /* 0x000f620000002400 */
[----:B--2---:R-:W-:Y:S01]  /*3a20*/  FSEL R36, R78, -INF , P4 ;  /* 0xff8000004e247808 */ /* 0x004fe20002000000 */
[----:B------:R-:W-:Y:S01]  /*3a30*/  FMUL.FTZ R78, R0, R46 ;  /* 0x0000002e004e7220 */ /* 0x000fe20000410000 */
[----:B------:R-:W-:Y:S02]  /*3a40*/  FMNMX.FTZ R103, R42, R103, !PT ;  /* 0x000000672a677209 */ /* 0x000fe40007810000 */
[----:B------:R-:W-:-:S02]  /*3a50*/  ISETP.GT.AND P4, PT, R82, 0x88, PT ;  /* 0x000000885200780c */ /* 0x000fc40003f84270 */
[----:B---3--:R-:W-:Y:S01]  /*3a60*/  FSEL R44, R84, -INF , P3 ;  /* 0xff800000542c7808 */ /* 0x008fe20001800000 */
[----:B------:R-:W-:Y:S01]  /*3a70*/  MUFU.TANH R7, R7 ;  /* 0x0000000700077308 */ /* 0x000fe20000002400 */
[----:B------:R-:W-:Y:S02]  /*3a80*/  FMNMX.FTZ R103, R36, R103, !PT ;  /* 0x0000006724677209 */ /* 0x000fe40007810000 */
[----:B------:R-:W-:Y:S02]  /*3a90*/  ISETP.GT.AND P3, PT, R82, 0x89, PT ;  /* 0x000000895200780c */ /* 0x000fe40003f64270 */
[----:B------:R-:W-:Y:S02]  /*3aa0*/  FSEL R37, R86, -INF , P4 ;  /* 0xff80000056257808 */ /* 0x000fe40002000000 */
[----:B0-----:R-:W-:Y:S01]  /*3ab0*/  FMNMX.FTZ R48, R44, R103, !PT ;  /* 0x000000672c307209 */ /* 0x001fe20007810000 */
[----:B------:R0:W2:Y:S01]  /*3ac0*/  MUFU.TANH R86, R80 ;  /* 0x0000005000567308 */ /* 0x0000a20000002400 */
[----:B------:R-:W-:-:S02]  /*3ad0*/  ISETP.GT.AND P4, PT, R82, 0x90, PT ;  /* 0x000000905200780c */ /* 0x000fc40003f84270 */
[----:B------:R-:W-:Y:S02]  /*3ae0*/  FSEL R45, R88, -INF , P3 ;  /* 0xff800000582d7808 */ /* 0x000fe40001800000 */
[----:B------:R-:W-:Y:S02]  /*3af0*/  FMNMX.FTZ R84, R37, R48, !PT ;  /* 0x0000003025547209 */ /* 0x000fe40007810000 */
[----:B------:R-:W-:Y:S01]  /*3b00*/  ISETP.GT.AND P3, PT, R82, 0x91, PT ;  /* 0x000000915200780c */ /* 0x000fe20003f64270 */
[----:B------:R-:W3:Y:S01]  /*3b10*/  MUFU.TANH R8, R8 ;  /* 0x0000000800087308 */ /* 0x000ee20000002400 */
[----:B-1----:R-:W-:Y:S01]  /*3b20*/  FSEL R48, R90, -INF , P4 ;  /* 0xff8000005a307808 */ /* 0x002fe20002000000 */
[----:B0-----:R-:W-:Y:S01]  /*3b30*/  FMUL.FTZ R80, R0, R47 ;  /* 0x0000002f00507220 */ /* 0x001fe20000410000 */
[----:B------:R-:W-:Y:S02]  /*3b40*/  FMNMX.FTZ R103, R45, R84, !PT ;  /* 0x000000542d677209 */ /* 0x000fe40007810000 */
[----:B------:R-:W-:-:S02]  /*3b50*/  ISETP.GT.AND P4, PT, R82, 0x98, PT ;  /* 0x000000985200780c */ /* 0x000fc40003f84270 */
[----:B----4-:R-:W-:Y:S01]  /*3b60*/  FSEL R46, R92, -INF , P3 ;  /* 0xff8000005c2e7808 */ /* 0x010fe20001800000 */
[----:B------:R0:W-:Y:S01]  /*3b70*/  MUFU.TANH R84, R78 ;  /* 0x0000004e00547308 */ /* 0x0001e20000002400 */
[----:B------:R-:W-:Y:S02]  /*3b80*/  FMNMX.FTZ R103, R48, R103, !PT ;  /* 0x0000006730677209 */ /* 0x000fe40007810000 */
[----:B------:R-:W-:Y:S02]  /*3b90*/  ISETP.GT.AND P3, PT, R82, 0x99, PT ;  /* 0x000000995200780c */ /* 0x000fe40003f64270 */
[----:B-----5:R-:W-:Y:S02]  /*3ba0*/  FSEL R47, R52, -INF , P4 ;  /* 0xff800000342f7808 */ /* 0x020fe40002000000 */
[----:B------:R-:W-:Y:S01]  /*3bb0*/  FMNMX.FTZ R82, R46, R103, !PT ;  /* 0x000000672e527209 */ /* 0x000fe20007810000 */
[----:B------:R1:W-:Y:S01]  /*3bc0*/  MUFU.TANH R94, R50 ;  /* 0x00000032005e7308 */ /* 0x0003e20000002400 */
[----:B--2---:R-:W-:-:S02]  /*3bd0*/  FSEL R52, R86, -INF , P3 ;  /* 0xff80000056347808 */ /* 0x004fc40001800000 */
[----:B------:R-:W-:-:S04]  /*3be0*/  FMNMX.FTZ R103, R47, R82, !PT ;  /* 0x000000522f677209 */ /* 0x000fc80007810000 */
[----:B------:R-:W-:Y:S01]  /*3bf0*/  FMNMX.FTZ R103, R52, R103, !PT ;  /* 0x0000006734677209 */ /* 0x000fe20007810000 */
[----:B------:R-:W2:Y:S04]  /*3c00*/  MUFU.TANH R10, R10 ;  /* 0x0000000a000a7308 */ /* 0x000ea80000002400 */
[----:B0-----:R-:W0:Y:S04]  /*3c10*/  SHFL.BFLY PT, R78, R103, 0x2, 0x1f ;  /* 0x0c401f00674e7f89 */ /* 0x001e2800000e0000 */
[----:B------:R4:W-:Y:S08]  /*3c20*/  MUFU.TANH R98, R54 ;  /* 0x0000003600627308 */ /* 0x0009f00000002400 */
[----:B------:R-:W5:Y:S08]  /*3c30*/  MUFU.TANH R9, R9 ;  /* 0x0000000900097308 */ /* 0x000f700000002400 */
[----:B------:R3:W-:Y:S01]  /*3c40*/  MUFU.TANH R96, R51 ;  /* 0x0000003300607308 */ /* 0x0007e20000002400 */
[----:B0-----:R-:W-:-:S07]  /*3c50*/  FMNMX.FTZ R78, R103, R78, !PT ;  /* 0x0000004e674e7209 */ /* 0x001fce0007810000 */
        /* <DEDUP_REMOVED lines=8> */
[----:B------:R1:W-:Y:S03]  /*3ce0*/  MUFU.TANH R100, R55 ;  /* 0x0000003700647308 */ /* 0x0003e60000002400 */
[----:B------:R-:W-:-:S05]  /*3cf0*/  FSEL R26, R26, RZ, P3 ;  /* 0x000000ff1a1a7208 */ /* 0x000fca0001800000 */
[--C-:B------:R-:W-:Y:S01]  /*3d00*/  FFMA.FTZ R38, R89, UR10, -R26.reuse ;  /* 0x0000000a59267c23 */ /* 0x100fe2000801081a */
[----:B------:R-:W-:Y:S01]  /*3d10*/  VIADDMNMX R89, R76, R74, R77, PT ;  /* 0x0000004a4c597246 */ /* 0x000fe2000380014d */
[----:B------:R-:W0:Y:S01]  /*3d20*/  MUFU.TANH R14, R14 ;  /* 0x0000000e000e7308 */ /* 0x000e220000002400 */
[----:B------:R-:W-:-:S01]  /*3d30*/  FFMA.FTZ R70, R70, UR10, -R26 ;  /* 0x0000000a46467c23 */ /* 0x000fc2000801081a */
[--C-:B------:R-:W-:Y:S01]  /*3d40*/  FFMA.FTZ R69, R69, UR10, -R26.reuse ;  /* 0x0000000a45457c23 */ /* 0x100fe2000801081a */
[----:B------:R-:W-:Y:S01]  /*3d50*/  ISETP.GT.AND P3, PT, R89, RZ, PT ;  /* 0x000000ff5900720c */ /* 0x000fe20003f64270 */
[--C-:B------:R-:W-:Y:S01]  /*3d60*/  FFMA.FTZ R87, R87, UR10, -R26.reuse ;  /* 0x0000000a57577c23 */ /* 0x100fe2000801081a */
[----:B------:R-:W-:Y:S01]  /*3d70*/  ISETP.GT.AND P4, PT, R89, 0x1, PT ;  /* 0x000000015900780c */ /* 0x000fe20003f84270 */
[--C-:B------:R-:W-:Y:S01]  /*3d80*/  FFMA.FTZ R95, R95, UR10, -R26.reuse ;  /* 0x0000000a5f5f7c23 */ /* 0x100fe2000801081a */
[----:B------:R-:W-:Y:S01]  /*3d90*/  ISETP.GT.AND P5, PT, R89, 0x8, PT ;  /* 0x000000085900780c */ /* 0x000fe20003fa4270 */
[----:B------:R-:W0:Y:S01]  /*3da0*/  MUFU.TANH R20, R20 ;  /* 0x0000001400147308 */ /* 0x000e220000002400 */
[----:B------:R-:W-:Y:S01]  /*3db0*/  FSEL R3, R3, -INF , P3 ;  /* 0xff80000003037808 */ /* 0x000fe20001800000 */
[--C-:B------:R-:W-:Y:S01]  /*3dc0*/  FFMA.FTZ R53, R53, UR10, -R26.reuse ;  /* 0x0000000a35357c23 */ /* 0x100fe2000801081a */
[----:B------:R-:W-:Y:S01]  /*3dd0*/  FSEL R50, R4, -INF , P4 ;  /* 0xff80000004327808 */ /* 0x000fe20002000000 */
[--C-:B------:R-:W-:Y:S01]  /*3de0*/  FFMA.FTZ R43, R43, UR10, -R26.reuse ;  /* 0x0000000a2b2b7c23 */ /* 0x100fe2000801081a */
[----:B------:R-:W-:Y:S01]  /*3df0*/  ISETP.GT.AND P3, PT, R89, 0x9, PT ;  /* 0x000000095900780c */ /* 0x000fe20003f64270 */
[--C-:B------:R-:W-:Y:S01]  /*3e00*/  FFMA.FTZ R40, R40, UR10, -R26.reuse ;  /* 0x0000000a28287c23 */ /* 0x100fe2000801081a */
[----:B------:R-:W-:Y:S01]  /*3e10*/  FSEL R5, R5, -INF , P5 ;  /* 0xff80000005057808 */ /* 0x000fe20002800000 */
[----:B------:R-:W0:Y:S01]  /*3e20*/  MUFU.TANH R15, R15 ;  /* 0x0000000f000f7308 */ /* 0x000e220000002400 */
[----:B----4-:R-:W-:Y:S01]  /*3e30*/  FMNMX.FTZ R54, R3, R50, !PT ;  /* 0x0000003203367209 */ /* 0x010fe20007810000 */
[--C-:B------:R-:W-:Y:S01]  /*3e40*/  FFMA.FTZ R25, R25, UR10, -R26.reuse ;  /* 0x0000000a19197c23 */ /* 0x100fe2000801081a */
[----:B------:R-:W-:Y:S01]  /*3e50*/  ISETP.GT.AND P4, PT, R89, 0x10, PT ;  /* 0x000000105900780c */ /* 0x000fe20003f84270 */
[--C-:B------:R-:W-:Y:S01]  /*3e60*/  FFMA.FTZ R24, R24, UR10, -R26.reuse ;  /* 0x0000000a18187c23 */ /* 0x100fe2000801081a */
[----:B------:R-:W-:Y:S01]  /*3e70*/  FSEL R6, R6, -INF , P3 ;  /* 0xff80000006067808 */ /* 0x000fe20001800000 */
[--C-:B------:R-:W-:Y:S01]  /*3e80*/  FFMA.FTZ R28, R28, UR10, -R26.reuse ;  /* 0x0000000a1c1c7c23 */ /* 0x100fe2000801081a */
[----:B---3--:R-:W-:Y:S01]  /*3e90*/  FMNMX.FTZ R51, R5, R54, !PT ;  /* 0x0000003605337209 */ /* 0x008fe20007810000 */
[----:B------:R-:W3:Y:S01]  /*3ea0*/  MUFU.TANH R21, R21 ;  /* 0x0000001500157308 */ /* 0x000ee20000002400 */
[----:B------:R-:W-:Y:S01]  /*3eb0*/  ISETP.GT.AND P3, PT, R89, 0x11, PT ;  /* 0x000000115900780c */ /* 0x000fe20003f64270 */
[--C-:B------:R-:W-:Y:S01]  /*3ec0*/  FFMA.FTZ R33, R33, UR10, -R26.reuse ;  /* 0x0000000a21217c23 */ /* 0x100fe2000801081a */
[----:B--2---:R-:W-:Y:S01]  /*3ed0*/  FSEL R39, R7, -INF , P4 ;  /* 0xff80000007277808 */ /* 0x004fe20002000000 */
[--C-:B------:R-:W-:Y:S01]  /*3ee0*/  FFMA.FTZ R42, R42, UR10, -R26.reuse ;  /* 0x0000000a2a2a7c23 */ /* 0x100fe2000801081a */
[----:B------:R-:W-:Y:S01]  /*3ef0*/  FMNMX.FTZ R54, R6, R51, !PT ;  /* 0x0000003306367209 */ /* 0x000fe20007810000 */
[--C-:B------:R-:W-:Y:S01]  /*3f00*/  FFMA.FTZ R36, R36, UR10, -R26.reuse ;  /* 0x0000000a24247c23 */ /* 0x100fe2000801081a */
[----:B------:R-:W-:Y:S01]  /*3f10*/  ISETP.GT.AND P4, PT, R89, 0x18, PT ;  /* 0x000000185900780c */ /* 0x000fe20003f84270 */
[----:B------:R-:W2:Y:S01]  /*3f20*/  MUFU.TANH R72, R72 ;  /* 0x0000004800487308 */ /* 0x000ea20000002400 */
[----:B------:R-:W-:Y:S01]  /*3f30*/  FSEL R51, R8, -INF , P3 ;  /* 0xff80000008337808 */ /* 0x000fe20001800000 */
[--C-:B------:R-:W-:Y:S01]  /*3f40*/  FFMA.FTZ R8, R85, UR10, -R26.reuse ;  /* 0x0000000a55087c23 */ /* 0x100fe2000801081a */
[----:B------:R-:W-:Y:S01]  /*3f50*/  FMNMX.FTZ R54, R39, R54, !PT ;  /* 0x0000003627367209 */ /* 0x000fe20007810000 */
[--C-:B------:R-:W-:Y:S01]  /*3f60*/  FFMA.FTZ R37, R37, UR10, -R26.reuse ;  /* 0x0000000a25257c23 */ /* 0x100fe2000801081a */
[----:B------:R-:W-:Y:S01]  /*3f70*/  ISETP.GT.AND P3, PT, R89, 0x19, PT ;  /* 0x000000195900780c */ /* 0x000fe20003f64270 */
[--C-:B------:R-:W-:Y:S01]  /*3f80*/  FFMA.FTZ R46, R46, UR10, -R26.reuse ;  /* 0x0000000a2e2e7c23 */ /* 0x100fe2000801081a */
[----:B------:R-:W-:Y:S01]  /*3f90*/  FSEL R10, R10, -INF , P4 ;  /* 0xff8000000a0a7808 */ /* 0x000fe20002000000 */
[----:B------:R4:W-:Y:S01]  /*3fa0*/  MUFU.TANH R92, R80 ;  /* 0x00000050005c7308 */ /* 0x0009e20000002400 */
[----:B-1----:R-:W-:Y:S01]  /*3fb0*/  FMNMX.FTZ R55, R51, R54, !PT ;  /* 0x0000003633377209 */ /* 0x002fe20007810000 */
[----:B------:R-:W-:Y:S01]  /*3fc0*/  FFMA.FTZ R47, R47, UR10, -R26 ;  /* 0x0000000a2f2f7c23 */ /* 0x000fe2000801081a */
[----:B------:R-:W-:-:S02]  /*3fd0*/  ISETP.GT.AND P4, PT, R89, 0x20, PT ;  /* 0x000000205900780c */ /* 0x000fc40003f84270 */
[----:B-----5:R-:W-:Y:S01]  /*3fe0*/  FSEL R74, R9, -INF , P3 ;  /* 0xff800000094a7808 */ /* 0x020fe20001800000 */
[----:B------:R-:W-:-:S01]  /*3ff0*/  FFMA.FTZ R9, R83, UR10, -R26 ;  /* 0x0000000a53097c23 */ /* 0x000fc2000801081a */
[----:B------:R-:W-:Y:S01]  /*4000*/  FMNMX.FTZ R55, R10, R55, !PT ;  /* 0x000000370a377209 */ /* 0x000fe20007810000 */
[----:B------:R-:W1:Y:S01]  /*4010*/  MUFU.TANH R60, R60 ;  /* 0x0000003c003c7308 */ /* 0x000e620000002400 */
[----:B------:R-:W-:Y:S02]  /*4020*/  ISETP.GT.AND P3, PT, R89, 0x21, PT ;  /* 0x000000215900780c */ /* 0x000fe40003f64270 */
[----:B0-----:R-:W-:Y:S02]  /*4030*/  FSEL R76, R13, -INF , P4 ;  /* 0xff8000000d4c7808 */ /* 0x001fe40002000000 */
[----:B------:R-:W-:Y:S02]  /*4040*/  FMNMX.FTZ R55, R74, R55, !PT ;  /* 0x000000374a377209 */ /* 0x000fe40007810000 */
[----:B------:R-:W-:Y:S01]  /*4050*/  ISETP.GT.AND P4, PT, R89, 0x28, PT ;  /* 0x000000285900780c */ /* 0x000fe20003f84270 */
[----:B------:R-:W0:Y:S01]  /*4060*/  MUFU.TANH R57, R57 ;  /* 0x0000003900397308 */ /* 0x000e220000002400 */
[----:B------:R-:W-:Y:S01]  /*4070*/  FSEL R77, R11, -INF , P3 ;  /* 0xff8000000b4d7808 */ /* 0x000fe20001800000 */
[----:B------:R-:W-:Y:S01]  /*4080*/  FFMA.FTZ R11, R81, UR10, -R26 ;  /* 0x0000000a510b7c23 */ /* 0x000fe2000801081a */
[----:B------:R-:W-:-:S02]  /*4090*/  FMNMX.FTZ R54, R76, R55, !PT ;  /* 0x000000374c367209 */ /* 0x000fc40007810000 */
[----:B------:R-:W-:Y:S02]  /*40a0*/  ISETP.GT.AND P3, PT, R89, 0x29, PT ;  /* 0x000000295900780c */ /* 0x000fe40003f64270 */
[----:B------:R-:W-:Y:S01]  /*40b0*/  FSEL R78, R12, -INF , P4 ;  /* 0xff8000000c4e7808 */ /* 0x000fe20002000000 */
[--C-:B------:R-:W-:Y:S01]  /*40c0*/  FFMA.FTZ R12, R79, UR10, -R26.reuse ;  /* 0x0000000a4f0c7c23 */ /* 0x100fe2000801081a */
[----:B------:R-:W-:Y:S01]  /*40d0*/  FMNMX.FTZ R13, R77, R54, !PT ;  /* 0x000000364d0d7209 */ /* 0x000fe20007810000 */
[----:B------:R-:W5:Y:S01]  /*40e0*/  MUFU.TANH R56, R56 ;  /* 0x0000003800387308 */ /* 0x000f620000002400 */
[----:B------:R-:W-:Y:S01]  /*40f0*/  ISETP.GT.AND P4, PT, R89, 0x30, PT ;  /* 0x000000305900780c */ /* 0x000fe20003f84270 */
[----:B------:R-:W-:Y:S01]  /*4100*/  FFMA.FTZ R54, R71, UR10, -R26 ;  /* 0x0000000a47367c23 */ /* 0x000fe2000801081a */
[----:B----4-:R-:W-:Y:S02]  /*4110*/  FSEL R80, R14, -INF , P3 ;  /* 0xff8000000e507808 */ /* 0x010fe40001800000 */
[----:B------:R-:W-:-:S02]  /*4120*/  FMNMX.FTZ R13, R78, R13, !PT ;  /* 0x0000000d4e0d7209 */ /* 0x000fc40007810000 */
[----:B------:R-:W-:Y:S01]  /*4130*/  ISETP.GT.AND P3, PT, R89, 0x31, PT ;  /* 0x000000315900780c */ /* 0x000fe20003f64270 */
[----:B------:R-:W4:Y:S01]  /*4140*/  MUFU.TANH R61, R61 ;  /* 0x0000003d003d7308 */ /* 0x000f220000002400 */
[----:B------:R-:W-:Y:S02]  /*4150*/  FSEL R79, R20, -INF , P4 ;  /* 0xff800000144f7808 */ /* 0x000fe40002000000 */
[----:B------:R-:W-:Y:S01]  /*4160*/  FMNMX.FTZ R14, R80, R13, !PT ;  /* 0x0000000d500e7209 */ /* 0x000fe20007810000 */
[----:B------:R-:W-:-:S01]  /*4170*/  FFMA.FTZ R13, R75, UR10, -R26 ;  /* 0x0000000a4b0d7c23 */ /* 0x000fc2000801081a */
[----:B------:R-:W-:Y:S02]  /*4180*/  ISETP.GT.AND P4, PT, R89, 0x38, PT ;  /* 0x000000385900780c */ /* 0x000fe40003f84270 */
[----:B------:R-:W-:Y:S01]  /*4190*/  FSEL R81, R15, -INF , P3 ;  /* 0xff8000000f517808 */ /* 0x000fe20001800000 */
[----:B------:R-:W4:Y:S01]  /*41a0*/  MUFU.TANH R62, R62 ;  /* 0x0000003e003e7308 */ /* 0x000f220000002400 */
[----:B------:R-:W-:-:S02]  /*41b0*/  FMNMX.FTZ R14, R79, R14, !PT ;  /* 0x0000000e4f0e7209 */ /* 0x000fc40007810000 */
[----:B------:R-:W-:Y:S02]  /*41c0*/  ISETP.GT.AND P3, PT, R89, 0x39, PT ;  /* 0x000000395900780c */ /* 0x000fe40003f64270 */
[----:B---3--:R-:W-:Y:S01]  /*41d0*/  FSEL R75, R21, -INF , P4 ;  /* 0xff800000154b7808 */ /* 0x008fe20002000000 */
[----:B------:R-:W-:Y:S01]  /*41e0*/  FFMA.FTZ R21, R73, UR10, -R26 ;  /* 0x0000000a49157c23 */ /* 0x000fe2000801081a */
[----:B------:R-:W-:Y:S01]  /*41f0*/  FMNMX.FTZ R14, R81, R14, !PT ;  /* 0x0000000e510e7209 */ /* 0x000fe20007810000 */
[----:B------:R-:W3:Y:S01]  /*4200*/  MUFU.TANH R58, R58 ;  /* 0x0000003a003a7308 */ /* 0x000ee20000002400 */
[----:B------:R-:W-:Y:S02]  /*4210*/  ISETP.GT.AND P4, PT, R89, 0x40, PT ;  /* 0x000000405900780c */ /* 0x000fe40003f84270 */
[----:B--2---:R-:W-:Y:S02]  /*4220*/  FSEL R72, R72, -INF , P3 ;  /* 0xff80000048487808 */ /* 0x004fe40001800000 */
[----:B------:R-:W-:-:S02]  /*4230*/  FMNMX.FTZ R15, R75, R14, !PT ;  /* 0x0000000e4b0f7209 */ /* 0x000fc40007810000 */
[C---:B------:R-:W-:Y:S01]  /*4240*/  ISETP.GT.AND P3, PT, R89.reuse, 0x41, PT ;  /* 0x000000415900780c */ /* 0x040fe20003f64270 */
[----:B------:R-:W2:Y:S01]  /*4250*/  MUFU.TANH R59, R59 ;  /* 0x0000003b003b7308 */ /* 0x000ea20000002400 */
[----:B-1----:R-:W-:Y:S02]  /*4260*/  FSEL R60, R60, -INF , P4 ;  /* 0xff8000003c3c7808 */ /* 0x002fe40002000000 */
[----:B------:R-:W-:Y:S02]  /*4270*/  FMNMX.FTZ R15, R72, R15, !PT ;  /* 0x0000000f480f7209 */ /* 0x000fe40007810000 */
[----:B------:R-:W-:Y:S02]  /*4280*/  ISETP.GT.AND P4, PT, R89, 0x48, PT ;  /* 0x000000485900780c */ /* 0x000fe40003f84270 */
[----:B0-----:R-:W-:Y:S01]  /*4290*/  FSEL R73, R57, -INF , P3 ;  /* 0xff80000039497808 */ /* 0x001fe20001800000 */
[----:B------:R-:W-:Y:S01]  /*42a0*/  MUFU.TANH R63, R63 ;  /* 0x0000003f003f7308 */ /* 0x000fe20000002400 */
[----:B------:R-:W-:-:S02]  /*42b0*/  FMNMX.FTZ R20, R60, R15, !PT ;  /* 0x0000000f3c147209 */ /* 0x000fc40007810000 */
[----:B------:R-:W-:Y:S02]  /*42c0*/  ISETP.GT.AND P3, PT, R89, 0x49, PT ;  /* 0x000000495900780c */ /* 0x000fe40003f64270 */
[----:B-----5:R-:W-:Y:S02]  /*42d0*/  FSEL R71, R56, -INF , P4 ;  /* 0xff80000038477808 */ /* 0x020fe40002000000 */
[----:B------:R-:W-:Y:S01]  /*42e0*/  FMNMX.FTZ R20, R73, R20, !PT ;  /* 0x0000001449147209 */ /* 0x000fe20007810000 */
[----:B------:R0:W-:Y:S01]  /*42f0*/  MUFU.EX2 R14, R21 ;  /* 0x00000015000e7308 */ /* 0x0001e20000000800 */
[----:B------:R-:W-:Y:S02]  /*4300*/  ISETP.GT.AND P4, PT, R89, 0x50, PT ;  /* 0x000000505900780c */ /* 0x000fe40003f84270 */
[----:B----4-:R-:W-:Y:S02]  /*4310*/  FSEL R82, R61, -INF , P3 ;  /* 0xff8000003d527808 */ /* 0x010fe40001800000 */
[----:B------:R-:W-:-:S02]  /*4320*/  ISETP.GT.AND P3, PT, R89, 0x51, PT ;  /* 0x000000515900780c */ /* 0x000fc40003f64270 */
[----:B------:R-:W-:Y:S01]  /*4330*/  FSEL R86, R62, -INF , P4 ;  /* 0xff8000003e567808 */ /* 0x000fe20002000000 */
[----:B------:R-:W1:Y:S01]  /*4340*/  MUFU.TANH R66, R66 ;  /* 0x0000004200427308 */ /* 0x000e620000002400 */
[----:B0-----:R-:W-:Y:S02]  /*4350*/  FMNMX.FTZ R21, R71, R20, !PT ;  /* 0x0000001447157209 */ /* 0x001fe40007810000 */
[C---:B------:R-:W-:Y:S02]  /*4360*/  ISETP.GT.AND P4, PT, R89.reuse, 0x58, PT ;  /* 0x000000585900780c */ /* 0x040fe40003f84270 */
[----:B------:R-:W-:Y:S02]  /*4370*/  FMNMX.FTZ R21, R82, R21, !PT ;  /* 0x0000001552157209 */ /* 0x000fe40007810000 */
[----:B---3--:R-:W-:Y:S01]  /*4380*/  FSEL R88, R58, -INF , P3 ;  /* 0xff8000003a587808 */ /* 0x008fe20001800000 */
[----:B------:R-:W0:Y:S01]  /*4390*/  MUFU.TANH R68, R68 ;  /* 0x0000004400447308 */ /* 0x000e220000002400 */
[----:B------:R-:W-:Y:S01]  /*43a0*/  FMNMX.FTZ R55, R86, R21, !PT ;  /* 0x0000001556377209 */ /* 0x000fe20007810000 */
[----:B------:R-:W-:Y:S01]  /*43b0*/  FFMA.FTZ R58, R64, UR10, -R26 ;  /* 0x0000000a403a7c23 */ /* 0x000fe2000801081a */
[----:B------:R-:W-:-:S02]  /*43c0*/  ISETP.GT.AND P3, PT, R89, 0x59, PT ;  /* 0x000000595900780c */ /* 0x000fc40003f64270 */
[----:B--2---:R-:W-:Y:S02]  /*43d0*/  FSEL R90, R59, -INF , P4 ;  /* 0xff8000003b5a7808 */ /* 0x004fe40002000000 */
[----:B------:R-:W-:Y:S01]  /*43e0*/  FMNMX.FTZ R55, R88, R55, !PT ;  /* 0x0000003758377209 */ /* 0x000fe20007810000 */
[----:B------:R2:W-:Y:S01]  /*43f0*/  MUFU.TANH R105, R31 ;  /* 0x0000001f00697308 */ /* 0x0005e20000002400 */
[----:B------:R-:W-:Y:S02]  /*4400*/  ISETP.GT.AND P4, PT, R89, 0x60, PT ;  /* 0x000000605900780c */ /* 0x000fe40003f84270 */
[----:B------:R-:W-:Y:S01]  /*4410*/  FMNMX.FTZ R56, R90, R55, !PT ;  /* 0x000000375a387209 */ /* 0x000fe20007810000 */
[----:B------:R-:W-:-:S01]  /*4420*/  FFMA.FTZ R55, R65, UR10, -R26 ;  /* 0x0000000a41377c23 */ /* 0x000fc2000801081a */
[----:B-1----:R-:W-:Y:S02]  /*4430*/  FSEL R83, R66, -INF , P4 ;  /* 0xff80000042537808 */ /* 0x002fe40002000000 */
[----:B------:R-:W-:Y:S01]  /*4440*/  ISETP.GT.AND P4, PT, R89, 0x68, PT ;  /* 0x000000685900780c */ /* 0x000fe20003f84270 */
[----:B------:R1:W3:Y:S01]  /*4450*/  MUFU.TANH R103, R27 ;  /* 0x0000001b00677308 */ /* 0x0002e20000002400 */
[----:B--2---:R-:W-:-:S01]  /*4460*/  FFMA.FTZ R31, R91, UR10, -R26 ;  /* 0x0000000a5b1f7c23 */ /* 0x004fc2000801081a */
[----:B------:R-:W-:-:S02]  /*4470*/  FSEL R91, R63, -INF , P3 ;  /* 0xff8000003f5b7808 */ /* 0x000fc40001800000 */
[----:B------:R-:W-:Y:S02]  /*4480*/  ISETP.GT.AND P3, PT, R89, 0x61, PT ;  /* 0x000000615900780c */ /* 0x000fe40003f64270 */
[----:B------:R-:W-:Y:S02]  /*4490*/  FMNMX.FTZ R56, R91, R56, !PT ;  /* 0x000000385b387209 */ /* 0x000fe40007810000 */
[----:B0-----:R-:W-:Y:S01]  /*44a0*/  FSEL R68, R68, -INF , P3 ;  /* 0xff80000044447808 */ /* 0x001fe20001800000 */
[----:B------:R0:W2:Y:S01]  /*44b0*/  MUFU.TANH R104, R30 ;  /* 0x0000001e00687308 */ /* 0x0000a20000002400 */
[----:B------:R-:W-:Y:S01]  /*44c0*/  FMNMX.FTZ R57, R83, R56, !PT ;  /* 0x0000003853397209 */ /* 0x000fe20007810000 */
[----:B-1----:R-:W-:Y:S01]  /*44d0*/  FFMA.FTZ R27, R101, UR10, -R26 ;  /* 0x0000000a651b7c23 */ /* 0x002fe2000801081a */
[----:B------:R-:W-:Y:S02]  /*44e0*/  ISETP.GT.AND P3, PT, R89, 0x69, PT ;  /* 0x000000695900780c */ /* 0x000fe40003f64270 */
[----:B------:R-:W-:-:S02]  /*44f0*/  FSEL R61, R84, -INF , P4 ;  /* 0xff800000543d7808 */ /* 0x000fc40002000000 */
[----:B------:R-:W-:Y:S01]  /*4500*/  FMNMX.FTZ R56, R68, R57, !PT ;  /* 0x0000003944387209 */ /* 0x000fe20007810000 */
[----:B------:R1:W-:Y:S01]  /*4510*/  MUFU.EX2 R15, R54 ;  /* 0x00000036000f7308 */ /* 0x0003e20000000800 */
[----:B------:R-:W-:Y:S01]  /*4520*/  ISETP.GT.AND P4, PT, R89, 0x70, PT ;  /* 0x000000705900780c */ /* 0x000fe20003f84270 */
[--C-:B0-----:R-:W-:Y:S01]  /*4530*/  FFMA.FTZ R30, R93, UR10, -R26.reuse ;  /* 0x0000000a5d1e7c23 */ /* 0x101fe2000801081a */
[----:B------:R-:W-:Y:S02]  /*4540*/  FSEL R59, R92, -INF , P3 ;  /* 0xff8000005c3b7808 */ /* 0x000fe40001800000 */
[----:B------:R-:W-:Y:S02]  /*4550*/  FMNMX.FTZ R56, R61, R56, !PT ;  /* 0x000000383d387209 */ /* 0x000fe40007810000 */
[----:B------:R-:W-:Y:S01]  /*4560*/  ISETP.GT.AND P3, PT, R89, 0x71, PT ;  /* 0x000000715900780c */ /* 0x000fe20003f64270 */
[----:B------:R0:W4:Y:S01]  /*4570*/  MUFU.TANH R106, R34 ;  /* 0x00000022006a7308 */ /* 0x0001220000002400 */
[----:B------:R-:W-:Y:S01]  /*4580*/  FSEL R62, R94, -INF , P4 ;  /* 0xff8000005e3e7808 */ /* 0x000fe20002000000 */
[----:B-1----:R-:W-:Y:S01]  /*4590*/  FFMA.FTZ R54, R67, UR10, -R26 ;  /* 0x0000000a43367c23 */ /* 0x002fe2000801081a */
[----:B------:R-:W-:-:S02]  /*45a0*/  FMNMX.FTZ R57, R59, R56, !PT ;  /* 0x000000383b397209 */ /* 0x000fc40007810000 */
[----:B------:R-:W-:Y:S02]  /*45b0*/  ISETP.GT.AND P4, PT, R89, 0x78, PT ;  /* 0x000000785900780c */ /* 0x000fe40003f84270 */
[----:B------:R-:W-:Y:S01]  /*45c0*/  FSEL R64, R96, -INF , P3 ;  /* 0xff80000060407808 */ /* 0x000fe20001800000 */
[----:B------:R-:W-:Y:S01]  /*45d0*/  MUFU.EX2 R20, R70 ;  /* 0x0000004600147308 */ /* 0x000fe20000000800 */
[----:B------:R-:W-:Y:S01]  /*45e0*/  FMNMX.FTZ R57, R62, R57, !PT ;  /* 0x000000393e397209 */ /* 0x000fe20007810000 */
[----:B0-----:R-:W-:Y:S01]  /*45f0*/  FFMA.FTZ R34, R99, UR10, -R26 ;  /* 0x0000000a63227c23 */ /* 0x001fe2000801081a */
[----:B------:R-:W-:Y:S02]  /*4600*/  ISETP.GT.AND P3, PT, R89, 0x79, PT ;  /* 0x000000795900780c */ /* 0x000fe40003f64270 */
[----:B------:R-:W-:Y:S02]  /*4610*/  FSEL R63, R98, -INF , P4 ;  /* 0xff800000623f7808 */ /* 0x000fe40002000000 */
[----:B------:R-:W-:-:S02]  /*4620*/  CS2R R98, SRZ ;  /* 0x0000000000627805 */ /* 0x000fc4000001ff00 */
[----:B------:R-:W-:Y:S01]  /*4630*/  FMNMX.FTZ R56, R64, R57, !PT ;  /* 0x0000003940387209 */ /* 0x000fe20007810000 */
[----:B------:R0:W1:Y:S01]  /*4640*/  MUFU.TANH R107, R35 ;  /* 0x00000023006b7308 */ /* 0x0000620000002400 */
[----:B------:R-:W-:Y:S01]  /*4650*/  ISETP.GT.AND P4, PT, R89, 0x80, PT ;  /* 0x000000805900780c */ /* 0x000fe20003f84270 */
[--C-:B------:R-:W-:Y:S01]  /*4660*/  FFMA.FTZ R57, R49, UR10, -R26.reuse ;  /* 0x0000000a31397c23 */ /* 0x100fe2000801081a */
[----:B------:R-:W-:Y:S02]  /*4670*/  FSEL R65, R100, -INF , P3 ;  /* 0xff80000064417808 */ /* 0x000fe40001800000 */
[----:B------:R-:W-:Y:S02]  /*4680*/  CS2R R100, SRZ ;  /* 0x0000000000647805 */ /* 0x000fe4000001ff00 */
[----:B------:R-:W-:Y:S02]  /*4690*/  FMNMX.FTZ R66, R63, R56, !PT ;  /* 0x000000383f427209 */ /* 0x000fe40007810000 */
[----:B------:R-:W-:Y:S01]  /*46a0*/  ISETP.GT.AND P3, PT, R89, 0x81, PT ;  /* 0x000000815900780c */ /* 0x000fe20003f64270 */
[----:B------:R2:W-:Y:S01]  /*46b0*/  MUFU.EX2 R21, R69 ;  /* 0x0000004500157308 */ /* 0x0005e20000000800 */
[----:B------:R-:W-:Y:S01]  /*46c0*/  FSEL R67, R102, -INF , P4 ;  /* 0xff80000066437808 */ /* 0x000fe20002000000 */
[----:B0-----:R-:W-:Y:S01]  /*46d0*/  FFMA.FTZ R35, R97, UR10, -R26 ;  /* 0x0000000a61237c23 */ /* 0x001fe2000801081a */
[----:B------:R-:W-:-:S02]  /*46e0*/  FMNMX.FTZ R70, R65, R66, !PT ;  /* 0x0000004241467209 */ /* 0x000fc40007810000 */
[----:B------:R-:W-:Y:S02]  /*46f0*/  CS2R R96, SRZ ;  /* 0x0000000000607805 */ /* 0x000fe4000001ff00 */
[----:B------:R-:W-:Y:S02]  /*4700*/  ISETP.GT.AND P4, PT, R89, 0x88, PT ;  /* 0x000000885900780c */ /* 0x000fe40003f84270 */
[----:B---3--:R-:W-:Y:S01]  /*4710*/  FSEL R66, R103, -INF , P3 ;  /* 0xff80000067427808 */ /* 0x008fe20001800000 */
[----:B------:R0:W-:Y:S01]  /*4720*/  MUFU.EX2 R7, R87 ;  /* 0x0000005700077308 */ /* 0x0001e20000000800 */
[----:B------:R-:W-:Y:S02]  /*4730*/  FMNMX.FTZ R49, R67, R70, !PT ;  /* 0x0000004643317209 */ /* 0x000fe40007810000 */
[----:B------:R-:W-:Y:S02]  /*4740*/  CS2R R102, SRZ ;  /* 0x0000000000667805 */ /* 0x000fe4000001ff00 */
[----:B------:R-:W-:-:S02]  /*4750*/  ISETP.GT.AND P3, PT, R89, 0x89, PT ;  /* 0x000000895900780c */ /* 0x000fc40003f64270 */
[----:B--2---:R-:W-:Y:S02]  /*4760*/  FSEL R69, R104, -INF , P4 ;  /* 0xff80000068457808 */ /* 0x004fe40002000000 */
[----:B------:R-:W-:Y:S01]  /*4770*/  FMNMX.FTZ R70, R66, R49, !PT ;  /* 0x0000003142467209 */ /* 0x000fe20007810000 */
[----:B------:R2:W-:Y:S01]  /*4780*/  MUFU.EX2 R56, R57 ;  /* 0x0000003900387308 */ /* 0x0005e20000000800 */
[----:B------:R-:W-:Y:S02]  /*4790*/  ISETP.GT.AND P4, PT, R89, 0x90, PT ;  /* 0x000000905900780c */ /* 0x000fe40003f84270 */
[----:B------:R-:W-:Y:S02]  /*47a0*/  FSEL R84, R105, -INF , P3 ;  /* 0xff80000069547808 */ /* 0x000fe40001800000 */
[----:B------:R-:W-:Y:S02]  /*47b0*/  CS2R R104, SRZ ;  /* 0x0000000000687805 */ /* 0x000fe4000001ff00 */
[----:B------:R-:W-:-:S02]  /*47c0*/  FMNMX.FTZ R49, R69, R70, !PT ;  /* 0x0000004645317209 */ /* 0x000fc40007810000 */
[C---:B------:R-:W-:Y:S01]  /*47d0*/  ISETP.GT.AND P3, PT, R89.reuse, 0x91, PT ;  /* 0x000000915900780c */ /* 0x040fe20003f64270 */
[----:B------:R-:W-:Y:S01]  /*47e0*/  MUFU.EX2 R27, R27 ;  /* 0x0000001b001b7308 */ /* 0x000fe20000000800 */
[----:B----4-:R-:W-:Y:S02]  /*47f0*/  FSEL R70, R106, -INF , P4 ;  /* 0xff8000006a467808 */ /* 0x010fe40002000000 */
[----:B------:R-:W-:Y:S02]  /*4800*/  FMNMX.FTZ R49, R84, R49, !PT ;  /* 0x0000003154317209 */ /* 0x000fe40007810000 */
[----:B------:R-:W-:Y:S02]  /*4810*/  ISETP.GT.AND P4, PT, R89, 0x98, PT ;  /* 0x000000985900780c */ /* 0x000fe40003f84270 */
[----:B-1----:R-:W-:Y:S01]  /*4820*/  FSEL R85, R107, -INF , P3 ;  /* 0xff8000006b557808 */ /* 0x002fe20001800000 */
[----:B------:R-:W-:Y:S01]  /*4830*/  MUFU.EX2 R30, R30 ;  /* 0x0000001e001e7308 */ /* 0x000fe20000000800 */
[----:B------:R-:W-:Y:S01]  /*4840*/  FMNMX.FTZ R92, R70, R49, !PT ;  /* 0x00000031465c7209 */ /* 0x000fe20007810000 */
[--C-:B------:R-:W-:Y:S01]  /*4850*/  FFMA.FTZ R49, R29, UR10, -R26.reuse ;  /* 0x0000000a1d317c23 */ /* 0x100fe2000801081a */
[----:B------:R-:W-:Y:S01]  /*4860*/  ISETP.GT.AND P3, PT, R89, 0x99, PT ;  /* 0x000000995900780c */ /* 0x000fe20003f64270 */
[--C-:B------:R-:W-:Y:S01]  /*4870*/  FFMA.FTZ R29, R32, UR10, -R26.reuse ;  /* 0x0000000a201d7c23 */ /* 0x100fe2000801081a */
[----:B0-----:R-:W-:Y:S01]  /*4880*/  FSEL R87, R108, -INF , P4 ;  /* 0xff8000006c577808 */ /* 0x001fe20002000000 */
        /* <DEDUP_REMOVED lines=11> */
[----:B------:R-:W-:Y:S01]  /*4940*/  CS2R R106, SRZ ;  /* 0x00000000006a7805 */ /* 0x000fe2000001ff00 */
[----:B------:R-:W0:Y:S01]  /*4950*/  SHFL.BFLY PT, R89, R92, 0x2, 0x1f ;  /* 0x0c401f005c597f89 */ /* 0x000e2200000e0000 */
[----:B------:R-:W1:Y:S08]  /*4960*/  MUFU.EX2 R38, R38 ;  /* 0x0000002600267308 */ /* 0x000e700000000800 */
[----:B------:R-:W-:Y:S08]  /*4970*/  MUFU.EX2 R34, R34 ;  /* 0x0000002200227308 */ /* 0x000ff00000000800 */
[----:B------:R-:W-:Y:S01]  /*4980*/  MUFU.EX2 R35, R35 ;  /* 0x0000002300237308 */ /* 0x000fe20000000800 */
[----:B-1----:R-:W-:-:S04]  /*4990*/  F2FP.SATFINITE.E4M3.F32.PACK_AB_MERGE_C R216, R38, R31, RZ ;  /* 0x0000001f26d8723e */ /* 0x002fc800048070ff */
[----:B------:R-:W-:Y:S02]  /*49a0*/  F2FP.SATFINITE.E4M3.F32.PACK_AB_MERGE_C R216, R30, R27, R216 ;  /* 0x0000001b1ed8723e */ /* 0x000fe400048070d8 */
[----:B0-----:R-:W-:Y:S01]  /*49b0*/  FMNMX.FTZ R89, R92, R89, !PT ;  /* 0x000000595c597209 */ /* 0x001fe20007810000 */
[----:B------:R-:W0:Y:S04]  /*49c0*/  MUFU.EX2 R4, R95 ;  /* 0x0000005f00047308 */ /* 0x000e280000000800 */
[----:B------:R-:W1:Y:S04]  /*49d0*/  SHFL.BFLY PT, R120, R89, 0x1, 0x1f ;  /* 0x0c201f0059787f89 */ /* 0x000e6800000e0000 */
[----:B------:R-:W-:Y:S08]  /*49e0*/  MUFU.EX2 R8, R8 ;  /* 0x0000000800087308 */ /* 0x000ff00000000800 */
[----:B------:R-:W-:Y:S01]  /*49f0*/  MUFU.EX2 R9, R9 ;  /* 0x0000000900097308 */ /* 0x000fe20000000800 */
[----:B0-----:R-:W-:-:S04]  /*4a00*/  F2FP.SATFINITE.E4M3.F32.PACK_AB_MERGE_C R218, R7, R4, RZ ;  /* 0x0000000407da723e */ /* 0x001fc800048070ff */
[----:B------:R-:W-:-:S03]  /*4a10*/  F2FP.SATFINITE.E4M3.F32.PACK_AB_MERGE_C R218, R35, R34, R218 ;  /* 0x0000002223da723e */ /* 0x000fc600048070da */
        /* <DEDUP_REMOVED lines=56> */
[----:B------:R-:W-:Y:S01]  /*4da0*/  MUFU.EX2 R52, R51 ;  /* 0x0000003300347308 */ /* 0x000fe20000000800 */
[----:B--2---:R-:W-:-:S04]  /*4db0*/  F2FP.SATFINITE.E4M3.F32.PACK_AB_MERGE_C R217, R6, R5, RZ ;  /* 0x0000000506d9723e */ /* 0x004fc800048070ff */
[----:B------:R-:W-:-:S03]  /*4dc0*/  F2FP.SATFINITE.E4M3.F32.PACK_AB_MERGE_C R217, R50, R3, R217 ;  /* 0x0000000332d9723e */ /* 0x000fc600048070d9 */
[----:B------:R0:W-:Y:S08]  /*4dd0*/  MUFU.EX2 R51, R80 ;  /* 0x0000005000337308 */ /* 0x0001f00000000800 */
[----:B------:R-:W-:Y:S01]  /*4de0*/  MUFU.EX2 R10, R10 ;  /* 0x0000000a000a7308 */ /* 0x000fe20000000800 */
[----:B0-----:R-:W-:-:S04]  /*4df0*/  FADD.FTZ R80, R27, R30 ;  /* 0x0000001e1b507221 */ /* 0x001fc80000010000 */
[----:B------:R-:W-:Y:S01]  /*4e00*/  FADD.FTZ R93, R31, R80 ;  /* 0x000000501f5d7221 */ /* 0x000fe20000010000 */
[----:B------:R-:W-:-:S01]  /*4e10*/  FADD.FTZ R80, R6, R95 ;  /* 0x0000005f06507221 */ /* 0x000fc20000010000 */
[----:B------:R-:W-:Y:S01]  /*4e20*/  CS2R R30, SRZ ;  /* 0x00000000001e7805 */ /* 0x000fe2000001ff00 */
[----:B------:R-:W0:Y:S01]  /*4e30*/  MUFU.EX2 R89, R74 ;  /* 0x0000004a00597308 */ /* 0x000e220000000800 */
[----:B------:R-:W-:-:S07]  /*4e40*/  FADD.FTZ R93, R38, R93 ;  /* 0x0000005d265d7221 */ /* 0x000fce0000010000 */
[----:B------:R-:W-:Y:S08]  /*4e50*/  MUFU.EX2 R74, R81 ;  /* 0x00000051004a7308 */ /* 0x000ff00000000800 */
[----:B------:R1:W-:Y:S01]  /*4e60*/  MUFU.EX2 R81, R88 ;  /* 0x0000005800517308 */ /* 0x0003e20000000800 */
[----:B0-----:R-:W-:-:S04]  /*4e70*/  F2FP.SATFINITE.E4M3.F32.PACK_AB_MERGE_C R219, R89, R10, RZ ;  /* 0x0000000a59db723e */ /* 0x001fc800048070ff */
[----:B------:R-:W-:-:S03]  /*4e80*/  F2FP.SATFINITE.E4M3.F32.PACK_AB_MERGE_C R219, R52, R39, R219 ;  /* 0x0000002734db723e */ /* 0x000fc600048070db */
[----:B------:R-:W0:Y:S01]  /*4e90*/  MUFU.EX2 R76, R76 ;  /* 0x0000004c004c7308 */ /* 0x000e220000000800 */
[----:B-1----:R-:W-:-:S01]  /*4ea0*/  FADD.FTZ R88, R34, R93 ;  /* 0x0000005d22587221 */ /* 0x002fc20000010000 */
[----:B------:R-:W-:-:S03]  /*4eb0*/  FADD.FTZ R93, R39, R80 ;  /* 0x00000050275d7221 */ /* 0x000fc60000010000 */
[----:B------:R-:W-:Y:S01]  /*4ec0*/  FADD.FTZ R95, R35, R88 ;  /* 0x00000058235f7221 */ /* 0x000fe20000010000 */
[----:B------:R-:W-:-:S01]  /*4ed0*/  FADD.FTZ R93, R52, R93 ;  /* 0x0000005d345d7221 */ /* 0x000fc20000010000 */
[----:B------:R-:W-:Y:S01]  /*4ee0*/  CS2R R34, SRZ ;  /* 0x0000000000227805 */ /* 0x000fe2000001ff00 */
[----:B------:R-:W1:Y:S01]  /*4ef0*/  MUFU.EX2 R77, R77 ;  /* 0x0000004d004d7308 */ /* 0x000e620000000800 */
[----:B------:R-:W-:-:S01]  /*4f00*/  FADD.FTZ R2, R4, R95 ;  /* 0x0000005f04027221 */ /* 0x000fc20000010000 */
[----:B------:R-:W-:-:S03]  /*4f10*/  FADD.FTZ R80, R10, R93 ;  /* 0x0000005d0a507221 */ /* 0x000fc60000010000 */
[----:B------:R-:W-:Y:S01]  /*4f20*/  FADD.FTZ R93, R7, R2 ;  /* 0x00000002075d7221 */ /* 0x000fe20000010000 */
[----:B------:R-:W-:-:S02]  /*4f30*/  FADD.FTZ R95, R89, R80 ;  /* 0x00000050595f7221 */ /* 0x000fc40000010000 */
[----:B------:R-:W2:Y:S01]  /*4f40*/  MUFU.EX2 R78, R78 ;  /* 0x0000004e004e7308 */ /* 0x000ea20000000800 */
[----:B------:R-:W-:-:S01]  /*4f50*/  FADD.FTZ R2, R8, R93 ;  /* 0x0000005d08027221 */ /* 0x000fc20000010000 */
[----:B0-----:R-:W-:-:S03]  /*4f60*/  FADD.FTZ R80, R76, R95 ;  /* 0x0000005f4c507221 */ /* 0x001fc60000010000 */
[----:B------:R-:W-:-:S03]  /*4f70*/  FADD.FTZ R88, R9, R2 ;  /* 0x0000000209587221 */ /* 0x000fc60000010000 */
[----:B------:R-:W0:Y:S01]  /*4f80*/  MUFU.EX2 R79, R79 ;  /* 0x0000004f004f7308 */ /* 0x000e220000000800 */
[----:B-1----:R-:W-:-:S01]  /*4f90*/  FADD.FTZ R93, R77, R80 ;  /* 0x000000504d5d7221 */ /* 0x002fc20000010000 */
[----:B------:R-:W-:Y:S01]  /*4fa0*/  FADD.FTZ R95, R11, R88 ;  /* 0x000000580b5f7221 */ /* 0x000fe20000010000 */
[----:B------:R-:W-:-:S03]  /*4fb0*/  F2FP.SATFINITE.E4M3.F32.PACK_AB_MERGE_C R11, R12, R11, RZ ;  /* 0x0000000b0c0b723e */ /* 0x000fc600048070ff */
[----:B------:R-:W-:Y:S01]  /*4fc0*/  FADD.FTZ R88, R12, R95 ;  /* 0x0000005f0c587221 */ /* 0x000fe20000010000 */
[----:B------:R-:W-:Y:S01]  /*4fd0*/  F2FP.SATFINITE.E4M3.F32.PACK_AB_MERGE_C R212, R9, R8, R11 ;  /* 0x0000000809d4723e */ /* 0x000fe2000480700b */
[----:B------:R-:W1:Y:S01]  /*4fe0*/  MUFU.EX2 R75, R75 ;  /* 0x0000004b004b7308 */ /* 0x000e620000000800 */
[----:B--2---:R-:W-:-:S01]  /*4ff0*/  FADD.FTZ R80, R78, R93 ;  /* 0x0000005d4e507221 */ /* 0x004fc20000010000 */
[----:B------:R-:W-:Y:S01]  /*5000*/  FADD.FTZ R93, R13, R88 ;  /* 0x000000580d5d7221 */ /* 0x000fe20000010000 */
[----:B------:R-:W-:Y:S02]  /*5010*/  CS2R R94, SRZ ;  /* 0x00000000005e7805 */ /* 0x000fe4000001ff00 */
[C---:B------:R-:W-:Y:S01]  /*5020*/  FADD.FTZ R80, R51.reuse, R80 ;  /* 0x0000005033507221 */ /* 0x040fe20000010000 */
[----:B------:R-:W-:Y:S02]  /*5030*/  F2FP.SATFINITE.E4M3.F32.PACK_AB_MERGE_C R51, R51, R78, RZ ;  /* 0x0000004e3333723e */ /* 0x000fe400048070ff */
[----:B------:R-:W2:Y:S02]  /*5040*/  MUFU.EX2 R72, R72 ;  /* 0x0000004800487308 */ /* 0x000ea40000000800 */
[----:B------:R-:W-:-:S02]  /*5050*/  F2FP.SATFINITE.E4M3.F32.PACK_AB_MERGE_C R213, R77, R76, R51 ;  /* 0x0000004c4dd5723e */ /* 0x000fc40004807033 */
[----:B------:R-:W-:Y:S02]  /*5060*/  CS2R R76, SRZ ;  /* 0x00000000004c7805 */ /* 0x000fe4000001ff00 */
[----:B------:R-:W-:Y:S02]  /*5070*/  CS2R R50, SRZ ;  /* 0x0000000000327805 */ /* 0x000fe4000001ff00 */
[----:B------:R-:W3:Y:S08]  /*5080*/  MUFU.EX2 R60, R60 ;  /* 0x0000003c003c7308 */ /* 0x000ef00000000800 */
[----:B------:R0:W-:Y:S08]  /*5090*/  MUFU.EX2 R2, R59 ;  /* 0x0000003b00027308 */ /* 0x0001f00000000800 */
[----:B------:R-:W4:Y:S01]  /*50a0*/  MUFU.EX2 R54, R54 ;  /* 0x0000003600367308 */ /* 0x000f220000000800 */
[----:B0-----:R-:W-:-:S01]  /*50b0*/  FADD.FTZ R59, R79, R80 ;  /* 0x000000504f3b7221 */ /* 0x001fc20000010000 */
[----:B------:R-:W-:-:S03]  /*50c0*/  FADD.FTZ R80, R14, R93 ;  /* 0x0000005d0e507221 */ /* 0x000fc60000010000 */
[----:B------:R-:W-:Y:S01]  /*50d0*/  FADD.FTZ R88, R74, R59 ;  /* 0x0000003b4a587221 */ /* 0x000fe20000010000 */
[----:B------:R-:W-:-:S01]  /*50e0*/  FADD.FTZ R93, R15, R80 ;  /* 0x000000500f5d7221 */ /* 0x000fc20000010000 */
[----:B------:R-:W-:Y:S01]  /*50f0*/  F2FP.SATFINITE.E4M3.F32.PACK_AB_MERGE_C R15, R20, R15, RZ ;  /* 0x0000000f140f723e */ /* 0x000fe200048070ff */
[----:B------:R-:W0:Y:S01]  /*5100*/  MUFU.EX2 R73, R73 ;  /* 0x0000004900497308 */ /* 0x000e220000000800 */
[----:B-1----:R-:W-:-:S01]  /*5110*/  FADD.FTZ R57, R75, R88 ;  /* 0x000000584b397221 */ /* 0x002fc20000010000 */
[----:B------:R-:W-:Y:S01]  /*5120*/  FADD.FTZ R38, R20, R93 ;  /* 0x0000005d14267221 */ /* 0x000fe20000010000 */
[----:B------:R-:W-:Y:S02]  /*5130*/  F2FP.SATFINITE.E4M3.F32.PACK_AB_MERGE_C R214, R14, R13, R15 ;  /* 0x0000000d0ed6723e */ /* 0x000fe4000480700f */
[----:B------:R-:W-:Y:S01]  /*5140*/  CS2R R92, SRZ ;  /* 0x00000000005c7805 */ /* 0x000fe2000001ff00 */
[----:B--2---:R-:W-:-:S01]  /*5150*/  FADD.FTZ R57, R72, R57 ;  /* 0x0000003948397221 */ /* 0x004fc20000010000 */
[----:B------:R-:W-:Y:S01]  /*5160*/  FADD.FTZ R5, R21, R38 ;  /* 0x0000002615057221 */ /* 0x000fe20000010000 */
[----:B------:R-:W-:Y:S01]  /*5170*/  F2FP.SATFINITE.E4M3.F32.PACK_AB_MERGE_C R72, R72, R75, RZ ;  /* 0x0000004b4848723e */ /* 0x000fe200048070ff */
[----:B------:R-:W1:Y:S01]  /*5180*/  MUFU.EX2 R55, R55 ;  /* 0x0000003700377308 */ /* 0x000e620000000800 */
[----:B---3--:R-:W-:-:S01]  /*5190*/  FADD.FTZ R4, R60, R57 ;  /* 0x000000393c047221 */ /* 0x008fc20000010000 */
[----:B----4-:R-:W-:Y:S01]  /*51a0*/  FADD.FTZ R6, R54, R5 ;  /* 0x0000000536067221 */ /* 0x010fe20000010000 */
[----:B------:R-:W-:-:S02]  /*51b0*/  F2FP.SATFINITE.E4M3.F32.PACK_AB_MERGE_C R215, R74, R79, R72 ;  /* 0x0000004f4ad7723e */ /* 0x000fc40004807048 */
[----:B------:R-:W-:Y:S02]  /*51c0*/  CS2R R88, SRZ ;  /* 0x0000000000587805 */ /* 0x000fe4000001ff00 */
[----:B------:R-:W-:Y:S02]  /*51d0*/  CS2R R78, SRZ ;  /* 0x00000000004e7805 */ /* 0x000fe4000001ff00 */
[----:B------:R-:W-:Y:S02]  /*51e0*/  CS2R R74, SRZ ;  /* 0x00000000004a7805 */ /* 0x000fe4000001ff00 */
        /* <DEDUP_REMOVED lines=143> */
.L_x_5099:
[----:B------:R-:W-:Y:S01]  /*5ae0*/  ISETP.NE.AND P4, PT, RZ, UR43, PT ;  /* 0x0000002bff007c0c */ /* 0x000fe2000bf85270 */
[----:B------:R-:W-:-:S04]  /*5af0*/  UISETP.NE.AND UP1, UPT, UR57, 0x1, UPT ;  /* 0x000000013900788c */ /* 0x000fc8000bf25270 */
[----:B------:R-:W-:-:S04]  /*5b00*/  USEL UR44, URZ, 0x1, UP1 ;  /* 0x000000013f2c7887 */ /* 0x000fc80008800000 */
[----:B------:R-:W-:-:S04]  /*5b10*/  ULOP3.LUT UR44, UR58, UR44, URZ, 0x3c, !UPT ;  /* 0x0000002c3a2c7292 */ /* 0x000fc8000f8e3c3f */
[----:B------:R-:W-:Y:S08]  /*5b20*/  @P4 BRA `(.L_x_5090) ;  /* 0x0000000000384947 */ /* 0x000ff00003800000 */
[----:B------:R-:W-:Y:S05]  /*5b30*/  @!P0 BRA `(.L_x_5091) ;  /* 0x0000000000048947 */ /* 0x000fea0003800000 */
[----:B------:R-:W-:Y:S01]  /*5b40*/  BPT.TRAP 0x1 ;  /* 0x000000040000795c */ /* 0x000fe20000300000 */
.L_x_5091:
        /* <DEDUP_REMOVED lines=9> */
.L_x_5092:
[----:B-1----:R-:W-:Y:S05]  /*5be0*/  @P3 BRA `(.L_x_5090) ;  /* 0x0000000000083947 */ /* 0x002fea0003800000 */
[----:B------:R-:W1:Y:S02]  /*5bf0*/  SYNCS.PHASECHK.TRANS64.TRYWAIT P3, [UR6+0x33430], R6 ;  /* 0x03343006ff0075a7 */ /* 0x000e640008060146 */
[----:B-1----:R-:W-:Y:S05]  /*5c00*/  @!P3 BRA `(.L_x_5093) ;  /* 0x000001200084b947 */ /* 0x002fea0003800000 */
.L_x_5090:
        /* <DEDUP_REMOVED lines=191> */
.L_x_5095:
[----:B------:R-:W-:Y:S01]  /*6800*/  ULEA UR6, UR57, UR41, 0x3 ;  /* 0x0000002939067291 */ /* 0x000fe2000f8e183f */
[----:B------:R-:W-:-:S05]  /*6810*/  IMAD.U32 R6, RZ, RZ, UR58 ;  /* 0x0000003aff067e24 */ /* 0x000fca000f8e00ff */
[----:B------:R-:W-:-:S04]  /*6820*/  SHF.L.U32 R6, R6, 0x1f, RZ ;  /* 0x0000001f06067819 */ /* 0x000fc800000006ff */
[----:B------:R0:W1:Y:S01]  /*6830*/  SYNCS.PHASECHK.TRANS64.TRYWAIT P3, [UR6+0x33450], R6 ;  /* 0x03345006ff0075a7 */ /* 0x0000620008060146 */
[----:B------:R-:W-:Y:S05]  /*6840*/  @!P0 BRA `(.L_x_5096) ;  /* 0x0000000000048947 */ /* 0x000fea0003800000 */
[----:B------:R-:W-:Y:S01]  /*6850*/  BPT.TRAP 0x1 ;  /* 0x000000040000795c */ /* 0x000fe20000300000 */
.L_x_5096:
[----:B-1----:R-:W-:Y:S05]  /*6860*/  @P3 BRA `(.L_x_5094) ;  /* 0x0000000000083947 */ /* 0x002fea0003800000 */
[----:B------:R-:W1:Y:S02]  /*6870*/  SYNCS.PHASECHK.TRANS64.TRYWAIT P3, [UR6+0x33450], R6 ;  /* 0x03345006ff0075a7 */ /* 0x000e640008060146 */
[----:B-1----:R-:W-:Y:S05]  /*6880*/  @!P3 BRA `(.L_x_5097) ;  /* 0x00000114007cb947 */ /* 0x002fea0003800000 */
.L_x_5094:
[----:B------:R-:W-:Y:S01]  /*6890*/  UIADD3 UR6, UR41, 0x200, URZ ;  /* 0x0000020029067890 */ /* 0x000fe2000fffe03f */
[----:B------:R-:W-:Y:S01]  /*68a0*/  WARPGROUP.ARRIVE ;  /* 0x00000000000079c5 */ /* 0x000fe20000000000 */
[----:B------:R-:W-:Y:S01]  /*68b0*/  FMUL.FTZ R11, R0, R189 ;  /* 0x000000bd000b7220 */ /* 0x000fe20000410000 */
[----:B------:R-:W-:Y:S01]  /*68c0*/  UMOV UR7, 0xc0000010 ;  /* 0xc000001000077882 */ /* 0x000fe20000000000 */
        /* <DEDUP_REMOVED lines=11> */
[----:B------:R-:W-:Y:S01]  /*6980*/  IMAD.MOV.U32 R162, RZ, RZ, R189 ;  /* 0x000000ffffa27224 */ /* 0x000fe200078e00bd */
[----:B------:R-:W-:Y:S01]  /*6990*/  UIMAD UR11, UR57, 0x780, UR6 ;  /* 0x00000780390b78a4 */ /* 0x000fe2000f8e0206 */
[----:B------:R-:W-:Y:S01]  /*69a0*/  FMUL.FTZ R14, R0, R192 ;  /* 0x000000c0000e7220 */ /* 0x000fe20000410000 */
[----:B------:R-:W-:-:S02]  /*69b0*/  IMAD.MOV.U32 R192, RZ, RZ, -0x2 ;  /* 0xfffffffeffc07424 */ /* 0x000fc400078e00ff */
[C---:B01----:R-:W-:Y:S01]  /*69c0*/  FMUL.FTZ R6, R0.reuse, R184 ;  /* 0x000000b800067220 */ /* 0x043fe20000410000 */
[C---:B------:R-:W-:Y:S01]  /*69d0*/  FMUL.FTZ R7, R0.reuse, R185 ;  /* 0x000000b900077220 */ /* 0x040fe20000410000 */
[----:B------:R-:W-:Y:S01]  /*69e0*/  MUFU.TANH R10, R10 ;  /* 0x0000000a000a7308 */ /* 0x000fe20000002400 */
[C---:B------:R-:W-:Y:S01]  /*69f0*/  FMUL.FTZ R15, R0.reuse, R193 ;  /* 0x000000c1000f7220 */ /* 0x040fe20000410000 */
[----:B------:R-:W-:Y:S01]  /*6a00*/  UMOV UR6, UR11 ;  /* 0x0000000b00067c82 */ /* 0x000fe20008000000 */
[C---:B------:R-:W-:Y:S01]  /*6a10*/  FMUL.FTZ R13, R0.reuse, R191 ;  /* 0x000000bf000d7220 */ /* 0x040fe20000410000 */
[----:B------:R-:W-:Y:S01]  /*6a20*/  QGMMA.64x192x32.F32.E4M3.E4M3 R24, R216, gdesc[UR4], R24, gsb0 ;  /* 0x02e00004d8187df3 */ /* 0x000fe20008000818 */
[----:B------:R-:W-:Y:S01]  /*6a30*/  @UP0 ULDC UR6, c[0x0][0x44c] ;  /* 0x0001130000060ab9 */ /* 0x000fe20000000800 */
[C---:B------:R-:W-:Y:S01]  /*6a40*/  FMUL.FTZ R184, R0.reuse, R196 ;  /* 0x000000c400b87220 */ /* 0x040fe20000410000 */
[----:B------:R-:W-:Y:S01]  /*6a50*/  @P2 IMAD.HI.U32 R190, R189, UR6, RZ ;  /* 0x00000006bdbe2c27 */ /* 0x000fe2000f8e00ff */
[----:B------:R-:W-:Y:S01]  /*6a60*/  @UP0 ULDC UR6, c[0x0][0x450] ;  /* 0x0001140000060ab9 */ /* 0x000fe20000000800 */
[----:B------:R-:W0:Y:S02]  /*6a70*/  MUFU.TANH R6, R6 ;  /* 0x0000000600067308 */ /* 0x000e240000002400 */
[C---:B------:R-:W-:Y:S01]  /*6a80*/  FMUL.FTZ R20, R0.reuse, R194 ;  /* 0x000000c200147220 */ /* 0x040fe20000410000 */
[C---:B------:R-:W-:Y:S01]  /*6a90*/  FMUL.FTZ R185, R0.reuse, R197 ;  /* 0x000000c500b97220 */ /* 0x040fe20000410000 */
[----:B------:R-:W-:Y:S01]  /*6aa0*/  @P2 SHF.R.U32.HI R162, RZ, UR6, R190 ;  /* 0x00000006ffa22c19 */ /* 0x000fe200080116be */
[----:B------:R-:W-:Y:S01]  /*6ab0*/  UMOV UR6, 0x1 ;  /* 0x0000000100067882 */ /* 0x000fe20000000000 */
[C---:B------:R-:W-:Y:S01]  /*6ac0*/  FMUL.FTZ R168, R0.reuse, R168 ;  /* 0x000000a800a87220 */ /* 0x040fe20000410000 */
[----:B------:R-:W-:Y:S01]  /*6ad0*/  UIMAD UR6, UR55, -0xa0, UR6 ;  /* 0xffffff60370678a4 */ /* 0x000fe2000f8e0206 */
[C---:B------:R-:W-:Y:S01]  /*6ae0*/  FMUL.FTZ R136, R0.reuse, R136 ;  /* 0x0000008800887220 */ /* 0x040fe20000410000 */
[----:B------:R-:W1:Y:S01]  /*6af0*/  SHFL.IDX PT, R190, R162, RZ, 0x1c1f ;  /* 0x001c1fffa2be7589 */ /* 0x000e6200000e0000 */
[----:B------:R-:W2:Y:S01]  /*6b00*/  MUFU.TANH R7, R7 ;  /* 0x0000000700077308 */ /* 0x000ea20000002400 */
[C---:B------:R-:W-:Y:S01]  /*6b10*/  FMUL.FTZ R169, R0.reuse, R169 ;  /* 0x000000a900a97220 */ /* 0x040fe20000410000 */
[----:B------:R-:W-:Y:S01]  /*6b20*/  FMUL.FTZ R172, R0, R172 ;  /* 0x000000ac00ac7220 */ /* 0x000fe20000410000 */
[----:B------:R-:W-:-:S02]  /*6b30*/  IMAD R189, R17, R192, UR6 ;  /* 0x0000000611bd7e24 */ /* 0x000fc4000f8e02c0 */
[C---:B------:R-:W-:Y:S01]  /*6b40*/  FMUL.FTZ R173, R0.reuse, R173 ;  /* 0x000000ad00ad7220 */ /* 0x040fe20000410000 */
[----:B------:R-:W-:Y:S02]  /*6b50*/  IMAD.U32 R192, RZ, RZ, UR50 ;  /* 0x00000032ffc07e24 */ /* 0x000fe4000f8e00ff */
[C---:B------:R-:W-:Y:S01]  /*6b60*/  FMUL.FTZ R176, R0.reuse, R176 ;  /* 0x000000b000b07220 */ /* 0x040fe20000410000 */
[C---:B------:R-:W-:Y:S01]  /*6b70*/  FMUL.FTZ R177, R0.reuse, R177 ;  /* 0x000000b100b17220 */ /* 0x040fe20000410000 */
[----:B------:R-:W3:Y:S01]  /*6b80*/  MUFU.TANH R11, R11 ;  /* 0x0000000b000b7308 */ /* 0x000ee20000002400 */
[----:B------:R-:W-:Y:S01]  /*6b90*/  FMUL.FTZ R138, R0, R138 ;  /* 0x0000008a008a7220 */ /* 0x000fe20000410000 */
[----:B------:R-:W-:Y:S01]  /*6ba0*/  IADD3 R189, -R192, UR49, R189 ;  /* 0x00000031c0bd7c10 */ /* 0x000fe2000fffe1bd */
        /* <DEDUP_REMOVED lines=10> */
[----:B------:R-:W-:Y:S01]  /*6c50*/  UIADD3 UR6, UR11, 0x180, URZ ;  /* 0x000001800b067890 */ /* 0x000fe2000fffe03f */
[C---:B------:R-:W-:Y:S01]  /*6c60*/  FMUL.FTZ R121, R0.reuse, R121 ;  /* 0x0000007900797220 */ /* 0x040fe20000410000 */
[----:B-1----:R-:W-:Y:S01]  /*6c70*/  IMAD.IADD R190, R189, 0x1, R190 ;  /* 0x00000001bdbe7824 */ /* 0x002fe200078e02be */
[----:B------:R-:W1:Y:S01]  /*6c80*/  MUFU.TANH R15, R15 ;  /* 0x0000000f000f7308 */ /* 0x000e620000002400 */
[----:B------:R-:W-:Y:S01]  /*6c90*/  UMOV UR7, 0xc0000010 ;  /* 0xc000001000077882 */ /* 0x000fe20000000000 */
[----:B------:R-:W-:Y:S01]  /*6ca0*/  FMUL.FTZ R21, R0, R195 ;  /* 0x000000c300157220 */ /* 0x000fe20000410000 */
[----:B------:R-:W4:Y:S01]  /*6cb0*/  SHFL.IDX PT, R162, R162, 0x1, 0x1c1f ;  /* 0x003c1f00a2a27f89 */ /* 0x000f2200000e0000 */
[----:B------:R-:W-:Y:S01]  /*6cc0*/  ISETP.GT.AND P3, PT, R190, RZ, PT ;  /* 0x000000ffbe00720c */ /* 0x000fe20003f64270 */
[----:B------:R-:W-:Y:S01]  /*6cd0*/  FMUL.FTZ R8, R0, R186 ;  /* 0x000000ba00087220 */ /* 0x000fe20000410000 */
[----:B------:R-:W-:Y:S01]  /*6ce0*/  ISETP.GT.AND P4, PT, R190, 0x1, PT ;  /* 0x00000001be00780c */ /* 0x000fe20003f84270 */
[----:B------:R-:W-:Y:S01]  /*6cf0*/  FMUL.FTZ R9, R0, R187 ;  /* 0x000000bb00097220 */ /* 0x000fe20000410000 */
[----:B0-----:R-:W-:Y:S01]  /*6d00*/  FSEL R191, R6, -INF , P3 ;  /* 0xff80000006bf7808 */ /* 0x001fe20001800000 */
[----:B------:R-:W-:Y:S01]  /*6d10*/  MUFU.TANH R184, R184 ;  /* 0x000000b800b87308 */ /* 0x000fe20000002400 */
[----:B------:R-:W-:Y:S01]  /*6d20*/  ISETP.GT.AND P3, PT, R190, 0x8, PT ;  /* 0x00000008be00780c */ /* 0x000fe20003f64270 */
[----:B------:R-:W-:Y:S01]  /*6d30*/  UMOV UR10, UR51 ;  /* 0x00000033000a7c82 */ /* 0x000fe20008000000 */
[----:B--2---:R-:W-:Y:S01]  /*6d40*/  FSEL R7, R7, -INF , P4 ;  /* 0xff80000007077808 */ /* 0x004fe20002000000 */
[C---:B------:R-:W-:Y:S01]  /*6d50*/  FMUL.FTZ R186, R0.reuse, R198 ;  /* 0x000000c600ba7220 */ /* 0x040fe20000410000 */
        /* <DEDUP_REMOVED lines=10> */
[----:B---3--:R-:W-:Y:S01]  /*6e00*/  FSEL R11, R11, -INF , P4 ;  /* 0xff8000000b0b7808 */ /* 0x008fe20002000000 */
[----:B------:R-:W2:Y:S01]  /*6e10*/  MUFU.TANH R168, R168 ;  /* 0x000000a800a87308 */ /* 0x000ea20000002400 */
[----:B------:R-:W-:Y:S01]  /*6e20*/  FMNMX.FTZ R194, R10, R137, !PT ;  /* 0x000000890ac27209 */ /* 0x000fe20007810000 */
[----:B----4-:R-:W-:Y:S01]  /*6e30*/  IMAD.IADD R189, R189, 0x1, R162 ;  /* 0x00000001bdbd7824 */ /* 0x010fe200078e02a2 */
        /* <DEDUP_REMOVED lines=49> */
[C---:B------:R-:W-:Y:S01]  /*7150*/  FMUL.FTZ R131, R0.reuse, R131 ;  /* 0x0000008300837220 */ /* 0x040fe20000410000 */
[C---:B------:R-:W-:Y:S01]  /*7160*/  FMUL.FTZ R134, R0.reuse, R134 ;  /* 0x0000008600867220 */ /* 0x040fe20000410000 */
[----:B------:R-:W2:Y:S02]  /*7170*/  S2R R229, SR_TID.X ;  /* 0x0000000000e57919 */ /* 0x000ea40000002100 */
        /* <DEDUP_REMOVED lines=134> */
[----:B------:R-:W1:Y:S01]  /*79e0*/  MUFU.TANH R12, R12 ;  /* 0x0000000c000c7308 */ /* 0x000e620000002400 */
[----:B------:R-:W-:Y:S02]  /*79f0*/  ISETP.GT.AND P4, PT, R189, RZ, PT ;  /* 0x000000ffbd00720c */ /* 0x000fe40003f84270 */
[----:B------:R-:W-:Y:S02]  /*7a00*/  FMNMX.FTZ R190, R143, R190, !PT ;  /* 0x000000be8fbe7209 */ /* 0x000fe40007810000 */
[----:B0-----:R-:W-:Y:S02]  /*7a10*/  FSEL R8, R8, -INF , P4 ;  /* 0xff80000008087808 */ /* 0x001fe40002000000 */
[----:B------:R-:W-:Y:S01]  /*7a20*/  ISETP.GT.AND P4, PT, R189, 0x8, PT ;  /* 0x00000008bd00780c */ /* 0x000fe20003f84270 */
[----:B------:R-:W0:Y:S01]  /*7a30*/  SHFL.BFLY PT, R121, R190, 0x2, 0x1f ;  /* 0x0c401f00be797f89 */ /* 0x000e2200000e0000 */
[----:B------:R-:W2:Y:S01]  /*7a40*/  MUFU.TANH R13, R13 ;  /* 0x0000000d000d7308 */ /* 0x000ea20000002400 */
[----:B----4-:R-:W-:-:S02]  /*7a50*/  FSEL R9, R9, -INF , P5 ;  /* 0xff80000009097808 */ /* 0x010fc40002800000 */
[----:B------:R-:W-:-:S05]  /*7a60*/  ISETP.GT.AND P5, PT, R189, 0x9, PT ;  /* 0x00000009bd00780c */ /* 0x000fca0003fa4270 */
[----:B------:R-:W3:Y:S01]  /*7a70*/  MUFU.TANH R20, R20 ;  /* 0x0000001400147308 */ /* 0x000ee20000002400 */
[----:B-1----:R-:W-:Y:S02]  /*7a80*/  FSEL R162, R12, -INF , P4 ;  /* 0xff8000000ca27808 */ /* 0x002fe40002000000 */
[----:B------:R-:W-:-:S05]  /*7a90*/  ISETP.GT.AND P4, PT, R189, 0x10, PT ;  /* 0x00000010bd00780c */ /* 0x000fca0003f84270 */
[----:B------:R-:W1:Y:S01]  /*7aa0*/  MUFU.TANH R21, R21 ;  /* 0x0000001500157308 */ /* 0x000e620000002400 */
[----:B--2---:R-:W-:Y:S02]  /*7ab0*/  FSEL R13, R13, -INF , P5 ;  /* 0xff8000000d0d7808 */ /* 0x004fe40002800000 */
[C---:B------:R-:W-:Y:S02]  /*7ac0*/  ISETP.GT.AND P5, PT, R189.reuse, 0x11, PT ;  /* 0x00000011bd00780c */ /* 0x040fe40003fa4270 */
[----:B0-----:R-:W-:Y:S01]  /*7ad0*/  FMNMX.FTZ R192, R190, R121, !PT ;  /* 0x00000079bec07209 */ /* 0x001fe20007810000 */
[----:B------:R-:W-:Y:S02]  /*7ae0*/  FMUL.FTZ R190, R0, R135 ;  /* 0x0000008700be7220 */ /* 0x000fe40000410000 */
[----:B------:R-:W0:Y:S01]  /*7af0*/  MUFU.TANH R186, R186 ;  /* 0x000000ba00ba7308 */ /* 0x000e220000002400 */
[----:B---3--:R-:W-:Y:S01]  /*7b00*/  FSEL R20, R20, -INF , P4 ;  /* 0xff80000014147808 */ /* 0x008fe20002000000 */
[----:B------:R-:W2:Y:S01]  /*7b10*/  SHFL.BFLY PT, R121, R192, 0x1, 0x1f ;  /* 0x0c201f00c0797f89 */ /* 0x000ea200000e0000 */
[----:B------:R-:W-:-:S05]  /*7b20*/  ISETP.GT.AND P4, PT, R189, 0x18, PT ;  /* 0x00000018bd00780c */ /* 0x000fca0003f84270 */
[----:B------:R-:W3:Y:S01]  /*7b30*/  MUFU.TANH R187, R187 ;  /* 0x000000bb00bb7308 */ /* 0x000ee20000002400 */
[----:B-1----:R-:W-:Y:S02]  /*7b40*/  FSEL R21, R21, -INF , P5 ;  /* 0xff80000015157808 */ /* 0x002fe40002800000 */
[----:B------:R-:W-:-:S05]  /*7b50*/  ISETP.GT.AND P5, PT, R189, 0x19, PT ;  /* 0x00000019bd00780c */ /* 0x000fca0003fa4270 */
[----:B------:R-:W1:Y:S01]  /*7b60*/  MUFU.TANH R170, R170 ;  /* 0x000000aa00aa7308 */ /* 0x000e620000002400 */
[----:B0-----:R-:W-:Y:S02]  /*7b70*/  FSEL R186, R186, -INF , P4 ;  /* 0xff800000baba7808 */ /* 0x001fe40002000000 */
[----:B------:R-:W-:-:S05]  /*7b80*/  ISETP.GT.AND P4, PT, R189, 0x20, PT ;  /* 0x00000020bd00780c */ /* 0x000fca0003f84270 */
[----:B------:R-:W0:Y:S01]  /*7b90*/  MUFU.TANH R171, R171 ;  /* 0x000000ab00ab7308 */ /* 0x000e220000002400 */
[----:B---3--:R-:W-:Y:S02]  /*7ba0*/  FSEL R187, R187, -INF , P5 ;  /* 0xff800000bbbb7808 */ /* 0x008fe40002800000 */
[----:B--2---:R-:W-:Y:S01]  /*7bb0*/  FMNMX.FTZ R121, R192, R121, !PT ;  /* 0x00000079c0797209 */ /* 0x004fe20007810000 */
[----:B------:R-:W-:Y:S01]  /*7bc0*/  IMAD.U32 R192, RZ, RZ, UR10 ;  /* 0x0000000affc07e24 */ /* 0x000fe2000f8e00ff */
[----:B------:R-:W-:Y:S02]  /*7bd0*/  ISETP.GT.AND P5, PT, R189, 0x21, PT ;  /* 0x00000021bd00780c */ /* 0x000fe40003fa4270 */
[C---:B------:R-:W-:Y:S01]  /*7be0*/  FSETP.NEU.FTZ.AND P3, PT, R121.reuse, -INF , PT ;  /* 0xff8000007900780b */ /* 0x040fe20003f7d000 */
[----:B------:R-:W-:-:S01]  /*7bf0*/  FFMA.FTZ R135, R121, R192, -8 ;  /* 0xc100000079877423 */ /* 0x000fc200000100c0 */
[----:B------:R-:W2:Y:S01]  /*7c00*/  MUFU.TANH R174, R174 ;  /* 0x000000ae00ae7308 */ /* 0x000ea20000002400 */
[----:B-1----:R-:W-:-:S02]  /*7c10*/  FSEL R170, R170, -INF , P4 ;  /* 0xff800000aaaa7808 */ /* 0x002fc40002000000 */
[----:B------:R-:W-:Y:S02]  /*7c20*/  ISETP.GT.AND P4, PT, R189, 0x28, PT ;  /* 0x00000028bd00780c */ /* 0x000fe40003f84270 */
[----:B------:R-:W-:-:S03]  /*7c30*/  FSEL R135, R135, RZ, P3 ;  /* 0x000000ff87877208 */ /* 0x000fc60001800000 */
[----:B------:R-:W1:Y:S01]  /*7c40*/  MUFU.TANH R175, R175 ;  /* 0x000000af00af7308 */ /* 0x000e620000002400 */
[----:B0-----:R-:W-:Y:S01]  /*7c50*/  FSEL R171, R171, -INF , P5 ;  /* 0xff800000abab7808 */ /* 0x001fe20002800000 */
[----:B------:R-:W-:Y:S02]  /*7c60*/  WARPGROUP.DEPBAR.LE gsb0, 0x0 ;  /* 0x00008000000079c5 */ /* 0x000fe40000010000 */
[----:B------:R-:W-:Y:S01]  /*7c70*/  WARPGROUP.ARRIVE ;  /* 0x00000000000079c5 */ /* 0x000fe20000000000 */
[--C-:B------:R-:W-:Y:S01]  /*7c80*/  FFMA.FTZ R193, R184, UR10, -R135.reuse ;  /* 0x0000000ab8c17c23 */ /* 0x100fe20008010887 */
[----:B------:R-:W-:Y:S01]  /*7c90*/  FMNMX.FTZ R184, R8, R5, !PT ;  /* 0x0000000508b87209 */ /* 0x000fe20007810000 */
[--C-:B------:R-:W-:Y:S01]  /*7ca0*/  FFMA.FTZ R192, R191, UR10, -R135.reuse ;  /* 0x0000000abfc07c23 */ /* 0x100fe20008010887 */
[----:B------:R-:W0:Y:S01]  /*7cb0*/  MUFU.TANH R178, R178 ;  /* 0x000000b200b27308 */ /* 0x000e220000002400 */
[----:B------:R-:W-:Y:S01]  /*7cc0*/  ISETP.GT.AND P5, PT, R189, 0x29, PT ;  /* 0x00000029bd00780c */ /* 0x000fe20003fa4270 */
[----:B------:R-:W-:Y:S01]  /*7cd0*/  QGMMA.64x192x32.F32.E4M3.E4M3 R24, R208, gdesc[UR4], R24, gsb0 ;  /* 0x02e00004d0187df3 */ /* 0x000fe20008000818 */
[----:B------:R-:W-:Y:S01]  /*7ce0*/  FMNMX.FTZ R191, R9, R184, !PT ;  /* 0x000000b809bf7209 */ /* 0x000fe20007810000 */
[--C-:B------:R-:W-:Y:S01]  /*7cf0*/  FFMA.FTZ R194, R181, UR10, -R135.reuse ;  /* 0x0000000ab5c27c23 */ /* 0x100fe20008010887 */
[----:B--2---:R-:W-:Y:S01]  /*7d00*/  FSEL R174, R174, -INF , P4 ;  /* 0xff800000aeae7808 */ /* 0x004fe20002000000 */
[----:B------:R-:W-:Y:S01]  /*7d10*/  UIADD3 UR6, UR11, 0x480, URZ ;  /* 0x000004800b067890 */ /* 0x000fe2000fffe03f */
[----:B------:R-:W-:Y:S01]  /*7d20*/  FMNMX.FTZ R184, R162, R191, !PT ;  /* 0x000000bfa2b87209 */ /* 0x000fe20007810000 */
[----:B------:R-:W2:Y:S01]  /*7d30*/  MUFU.TANH R179, R179 ;  /* 0x000000b300b37308 */ /* 0x000ea20000002400 */
[----:B------:R-:W-:Y:S01]  /*7d40*/  ISETP.GT.AND P4, PT, R189, 0x30, PT ;  /* 0x00000030bd00780c */ /* 0x000fe20003f84270 */
[----:B------:R-:W-:Y:S01]  /*7d50*/  UMOV UR7, 0xc0000010 ;  /* 0xc000001000077882 */ /* 0x000fe20000000000 */
[----:B------:R-:W-:Y:S01]  /*7d60*/  FMNMX.FTZ R191, R13, R184, !PT ;  /* 0x000000b80dbf7209 */ /* 0x000fe20007810000 */
[--C-:B------:R-:W-:Y:S01]  /*7d70*/  FFMA.FTZ R7, R7, UR10, -R135.reuse ;  /* 0x0000000a07077c23 */ /* 0x100fe20008010887 */
[----:B-1----:R-:W-:Y:S01]  /*7d80*/  FSEL R175, R175, -INF , P5 ;  /* 0xff800000afaf7808 */ /* 0x002fe20002800000 */
[--C-:B------:R-:W-:Y:S01]  /*7d90*/  FFMA.FTZ R10, R10, UR10, -R135.reuse ;  /* 0x0000000a0a0a7c23 */ /* 0x100fe20008010887 */
[----:B------:R-:W-:Y:S01]  /*7da0*/  FMNMX.FTZ R184, R20, R191, !PT ;  /* 0x000000bf14b87209 */ /* 0x000fe20007810000 */
[----:B------:R-:W1:Y:S01]  /*7db0*/  MUFU.TANH R182, R182 ;  /* 0x000000b600b67308 */ /* 0x000e620000002400 */
[----:B------:R-:W-:Y:S01]  /*7dc0*/  ISETP.GT.AND P5, PT, R189, 0x31, PT ;  /* 0x00000031bd00780c */ /* 0x000fe20003fa4270 */
[--C-:B------:R-:W-:Y:S01]  /*7dd0*/  FFMA.FTZ R11, R11, UR10, -R135.reuse ;  /* 0x0000000a0b0b7c23 */ /* 0x100fe20008010887 */
[----:B------:R-:W-:Y:S01]  /*7de0*/  FMNMX.FTZ R191, R21, R184, !PT ;  /* 0x000000b815bf7209 */ /* 0x000fe20007810000 */
[--C-:B------:R-:W-:Y:S01]  /*7df0*/  FFMA.FTZ R136, R136, UR10, -R135.reuse ;  /* 0x0000000a88887c23 */ /* 0x100fe20008010887 */
[----:B0-----:R-:W-:Y:S01]  /*7e00*/  FSEL R178, R178, -INF , P4 ;  /* 0xff800000b2b27808 */ /* 0x001fe20002000000 */
[--C-:B------:R-:W-:Y:S01]  /*7e10*/  FFMA.FTZ R15, R15, UR10, -R135.reuse ;  /* 0x0000000a0f0f7c23 */ /* 0x100fe20008010887 */
[----:B------:R-:W-:Y:S01]  /*7e20*/  FMNMX.FTZ R184, R186, R191, !PT ;  /* 0x000000bfbab87209 */ /* 0x000fe20007810000 */
[----:B------:R-:W0:Y:S01]  /*7e30*/  MUFU.TANH R183, R183 ;  /* 0x000000b700b77308 */ /* 0x000e220000002400 */
[----:B------:R-:W-:Y:S01]  /*7e40*/  ISETP.GT.AND P4, PT, R189, 0x38, PT ;  /* 0x00000038bd00780c */ /* 0x000fe20003f84270 */
[--C-:B------:R-:W-:Y:S01]  /*7e50*/  FFMA.FTZ R185, R185, UR10, -R135.reuse ;  /* 0x0000000ab9b97c23 */ /* 0x100fe20008010887 */
[----:B------:R-:W-:Y:S01]  /*7e60*/  FMNMX.FTZ R191, R187, R184, !PT ;  /* 0x000000b8bbbf7209 */ /* 0x000fe20007810000 */
[--C-:B------:R-:W-:Y:S01]  /*7e70*/  FFMA.FTZ R168, R168, UR10, -R135.reuse ;  /* 0x0000000aa8a87c23 */ /* 0x100fe20008010887 */
[----:B--2---:R-:W-:Y:S01]  /*7e80*/  FSEL R179, R179, -INF , P5 ;  /* 0xff800000b3b37808 */ /* 0x004fe20002800000 */
[--C-:B------:R-:W-:Y:S01]  /*7e90*/  FFMA.FTZ R169, R169, UR10, -R135.reuse ;  /* 0x0000000aa9a97c23 */ /* 0x100fe20008010887 */
[----:B------:R-:W-:Y:S01]  /*7ea0*/  FMNMX.FTZ R184, R170, R191, !PT ;  /* 0x000000bfaab87209 */ /* 0x000fe20007810000 */
[----:B------:R-:W2:Y:S01]  /*7eb0*/  MUFU.TANH R154, R154 ;  /* 0x0000009a009a7308 */ /* 0x000ea20000002400 */
[----:B------:R-:W-:Y:S01]  /*7ec0*/  ISETP.GT.AND P5, PT, R189, 0x39, PT ;  /* 0x00000039bd00780c */ /* 0x000fe20003fa4270 */
[--C-:B------:R-:W-:Y:S01]  /*7ed0*/  FFMA.FTZ R172, R172, UR10, -R135.reuse ;  /* 0x0000000aacac7c23 */ /* 0x100fe20008010887 */
        /* <DEDUP_REMOVED lines=13> */
[----:B------:R-:W-:Y:S01]  /*7fb0*/  MUFU.TANH R157, R157 ;  /* 0x0000009d009d7308 */ /* 0x000fe20000002400 */
[----:B------:R-:W-:Y:S01]  /*7fc0*/  ISETP.GT.AND P5, PT, R189, 0x41, PT ;  /* 0x00000041bd00780c */ /* 0x000fe20003fa4270 */
[--C-:B------:R-:W-:Y:S01]  /*7fd0*/  FFMA.FTZ R161, R161, UR10, -R135.reuse ;  /* 0x0000000aa1a17c23 */ /* 0x100fe20008010887 */
[----:B------:R-:W-:Y:S01]  /*7fe0*/  FMNMX.FTZ R191, R179, R184, !PT ;  /* 0x000000b8b3bf7209 */ /* 0x000fe20007810000 */
[--C-:B------:R-:W-:Y:S01]  /*7ff0*/  FFMA.FTZ R165, R165, UR10, -R135.reuse ;  /* 0x0000000aa5a57c23 */ /* 0x100fe20008010887 */
[----:B--2---:R-:W-:Y:S01]  /*8000*/  FSEL R154, R154, -INF , P4 ;  /* 0xff8000009a9a7808 */ /* 0x004fe20002000000 */
[--C-:B------:R-:W-:Y:S01]  /*8010*/  FFMA.FTZ R6, R6, UR10, -R135.reuse ;  /* 0x0000000a06067c23 */ /* 0x100fe20008010887 */
[----:B------:R-:W-:Y:S01]  /*8020*/  FMNMX.FTZ R184, R182, R191, !PT ;  /* 0x000000bfb6b87209 */ /* 0x000fe20007810000 */
[----:B------:R-:W0:Y:S01]  /*8030*/  MUFU.TANH R158, R158 ;  /* 0x0000009e009e7308 */ /* 0x000e220000002400 */
        /* <DEDUP_REMOVED lines=12> */
[----:B------:R-:W-:-:S01]  /*8100*/  FFMA.FTZ R142, R142, UR10, -R135 ;  /* 0x0000000a8e8e7c23 */ /* 0x000fc20008010887 */
[----:B------:R-:W-:-:S02]  /*8110*/  FFMA.FTZ R133, R133, UR10, -R135 ;  /* 0x0000000a85857c23 */ /* 0x000fc40008010887 */
[----:B------:R-:W2:Y:S01]  /*8120*/  MUFU.TANH R163, R163 ;  /* 0x000000a300a37308 */ /* 0x000ea20000002400 */
[----:B0-----:R-:W-:Y:S02]  /*8130*/  FSEL R158, R158, -INF , P5 ;  /* 0xff8000009e9e7808 */ /* 0x001fe40002800000 */
[----:B------:R-:W-:-:S05]  /*8140*/  ISETP.GT.AND P5, PT, R189, 0x51, PT ;  /* 0x00000051bd00780c */ /* 0x000fca0003fa4270 */
[----:B------:R0:W-:Y:S08]  /*8150*/  MUFU.EX2 R12, R193 ;  /* 0x000000c1000c7308 */ /* 0x0001f00000000800 */
[----:B------:R-:W3:Y:S01]  /*8160*/  MUFU.TANH R166, R166 ;  /* 0x000000a600a67308 */ /* 0x000ee20000002400 */
[----:B0-----:R-:W-:-:S01]  /*8170*/  FFMA.FTZ R193, R180, UR10, -R135 ;  /* 0x0000000ab4c17c23 */ /* 0x001fc20008010887 */
[----:B------:R-:W-:-:S02]  /*8180*/  FSEL R180, R157, -INF , P4 ;  /* 0xff8000009db47808 */ /* 0x000fc40002000000 */
[C---:B------:R-:W-:Y:S02]  /*8190*/  ISETP.GT.AND P4, PT, R189.reuse, 0x50, PT ;  /* 0x00000050bd00780c */ /* 0x040fe40003f84270 */
[----:B------:R-:W-:Y:S02]  /*81a0*/  FMNMX.FTZ R191, R180, R191, !PT ;  /* 0x000000bfb4bf7209 */ /* 0x000fe40007810000 */
[----:B------:R-:W0:Y:S01]  /*81b0*/  MUFU.TANH R167, R167 ;  /* 0x000000a700a77308 */ /* 0x000e220000002400 */
[----:B-1----:R-:W-:Y:S02]  /*81c0*/  FSEL R181, R160, -INF , P4 ;  /* 0xff800000a0b57808 */ /* 0x002fe40002000000 */
[----:B------:R-:W-:Y:S02]  /*81d0*/  FMNMX.FTZ R184, R158, R191, !PT ;  /* 0x000000bf9eb87209 */ /* 0x000fe40007810000 */
[----:B------:R-:W-:Y:S02]  /*81e0*/  ISETP.GT.AND P4, PT, R189, 0x58, PT ;  /* 0x00000058bd00780c */ /* 0x000fe40003f84270 */
[----:B--2---:R-:W-:Y:S01]  /*81f0*/  FSEL R163, R163, -INF , P5 ;  /* 0xff800000a3a37808 */ /* 0x004fe20002800000 */
[----:B------:R-:W1:Y:S01]  /*8200*/  MUFU.TANH R137, R137 ;  /* 0x0000008900897308 */ /* 0x000e620000002400 */
[----:B------:R-:W-:-:S02]  /*8210*/  FMNMX.FTZ R184, R181, R184, !PT ;  /* 0x000000b8b5b87209 */ /* 0x000fc40007810000 */
[----:B------:R-:W-:Y:S02]  /*8220*/  ISETP.GT.AND P5, PT, R189, 0x59, PT ;  /* 0x00000059bd00780c */ /* 0x000fe40003fa4270 */
[----:B---3--:R-:W-:Y:S02]  /*8230*/  FSEL R166, R166, -INF , P4 ;  /* 0xff800000a6a67808 */ /* 0x008fe40002000000 */
[----:B------:R-:W-:Y:S01]  /*8240*/  FMNMX.FTZ R191, R163, R184, !PT ;  /* 0x000000b8a3bf7209 */ /* 0x000fe20007810000 */
[----:B------:R-:W-:Y:S01]  /*8250*/  MUFU.TANH R145, R145 ;  /* 0x0000009100917308 */ /* 0x000fe20000002400 */
[----:B------:R-:W-:Y:S02]  /*8260*/  ISETP.GT.AND P4, PT, R189, 0x60, PT ;  /* 0x00000060bd00780c */ /* 0x000fe40003f84270 */
[----:B0-----:R-:W-:Y:S02]  /*8270*/  FSEL R167, R167, -INF , P5 ;  /* 0xff800000a7a77808 */ /* 0x001fe40002800000 */
[----:B------:R-:W-:-:S02]  /*8280*/  FMNMX.FTZ R184, R166, R191, !PT ;  /* 0x000000bfa6b87209 */ /* 0x000fc40007810000 */
[----:B------:R-:W-:Y:S01]  /*8290*/  ISETP.GT.AND P5, PT, R189, 0x61, PT ;  /* 0x00000061bd00780c */ /* 0x000fe20003fa4270 */
[----:B------:R-:W0:Y:S01]  /*82a0*/  MUFU.TANH R149, R149 ;  /* 0x0000009500957308 */ /* 0x000e220000002400 */
[----:B------:R-:W-:Y:S02]  /*82b0*/  FSEL R14, R14, -INF , P4 ;  /* 0xff8000000e0e7808 */ /* 0x000fe40002000000 */
[----:B------:R-:W-:Y:S02]  /*82c0*/  FMNMX.FTZ R191, R167, R184, !PT ;  /* 0x000000b8a7bf7209 */ /* 0x000fe40007810000 */
[----:B------:R-:W-:Y:S02]  /*82d0*/  ISETP.GT.AND P4, PT, R189, 0x68, PT ;  /* 0x00000068bd00780c */ /* 0x000fe40003f84270 */
[----:B-1----:R-:W-:Y:S01]  /*82e0*/  FSEL R137, R137, -INF , P5 ;  /* 0xff80000089897808 */ /* 0x002fe20002800000 */
[----:B------:R-:W-:Y:S01]  /*82f0*/  MUFU.TANH R146, R146 ;  /* 0x0000009200927308 */ /* 0x000fe20000002400 */
[----:B------:R-:W-:-:S02]  /*8300*/  FMNMX.FTZ R184, R14, R191, !PT ;  /* 0x000000bf0eb87209 */ /* 0x000fc40007810000 */
[----:B------:R-:W-:Y:S02]  /*8310*/  ISETP.GT.AND P5, PT, R189, 0x69, PT ;  /* 0x00000069bd00780c */ /* 0x000fe40003fa4270 */
[----:B------:R-:W-:-:S03]  /*8320*/  FMNMX.FTZ R191, R137, R184, !PT ;  /* 0x000000b889bf7209 */ /* 0x000fc60007810000 */
[----:B------:R-:W1:Y:S01]  /*8330*/  MUFU.TANH R147, R147 ;  /* 0x0000009300937308 */ /* 0x000e620000002400 */
[----:B0-----:R-:W-:Y:S02]  /*8340*/  FSEL R149, R149, -INF , P5 ;  /* 0xff80000095957808 */ /* 0x001fe40002800000 */
[----:B------:R-:W-:-:S05]  /*8350*/  ISETP.GT.AND P5, PT, R189, 0x71, PT ;  /* 0x00000071bd00780c */ /* 0x000fca0003fa4270 */
[----:B------:R0:W-:Y:S08]  /*8360*/  MUFU.EX2 R157, R193 ;  /* 0x000000c1009d7308 */ /* 0x0001f00000000800 */
[----:B------:R-:W-:Y:S01]  /*8370*/  MUFU.TANH R150, R150 ;  /* 0x0000009600967308 */ /* 0x000fe20000002400 */
[----:B0-----:R-:W-:-:S01]  /*8380*/  FFMA.FTZ R193, R156, UR10, -R135 ;  /* 0x0000000a9cc17c23 */ /* 0x001fc20008010887 */
[----:B------:R-:W-:-:S02]  /*8390*/  FSEL R156, R145, -INF , P4 ;  /* 0xff800000919c7808 */ /* 0x000fc40002000000 */
[----:B------:R-:W-:Y:S02]  /*83a0*/  ISETP.GT.AND P4, PT, R189, 0x70, PT ;  /* 0x00000070bd00780c */ /* 0x000fe40003f84270 */
[----:B-1----:R-:W-:Y:S02]  /*83b0*/  FSEL R147, R147, -INF , P5 ;  /* 0xff80000093937808 */ /* 0x002fe40002800000 */
        /* <DEDUP_REMOVED lines=19> */
[----:B------:R-:W-:Y:S02]  /*84f0*/  FMNMX.FTZ R188, R159, R188, !PT ;  /* 0x000000bc9fbc7209 */ /* 0x000fe40007810000 */
[----:B------:R-:W1:Y:S01]  /*8500*/  MUFU.TANH R127, R127 ;  /* 0x0000007f007f7308 */ /* 0x000e620000002400 */
[----:B0-----:R-:W-:Y:S01]  /*8510*/  FSEL R122, R122, -INF , P4 ;  /* 0xff8000007a7a7808 */ /* 0x001fe20002000000 */
[----:B------:R-:W-:Y:S02]  /*8520*/  WARPGROUP.DEPBAR.LE gsb0, 0x0 ;  /* 0x00008000000079c5 */ /* 0x000fe40000010000 */
[----:B------:R-:W-:Y:S01]  /*8530*/  FMNMX.FTZ R191, R151, R188, !PT ;  /* 0x000000bc97bf7209 */ /* 0x000fe20007810000 */
[----:B------:R-:W-:Y:S01]  /*8540*/  WARPGROUP.ARRIVE ;  /* 0x00000000000079c5 */ /* 0x000fe20000000000 */
[----:B------:R-:W-:-:S02]  /*8550*/  ISETP.GT.AND P4, PT, R189, 0x88, PT ;  /* 0x00000088bd00780c */ /* 0x000fc40003f84270 */
[----:B------:R-:W0:Y:S01]  /*8560*/  MUFU.TANH R130, R130 ;  /* 0x0000008200827308 */ /* 0x000e220000002400 */
[----:B--2---:R-:W-:Y:S02]  /*8570*/  FSEL R123, R123, -INF , P5 ;  /* 0xff8000007b7b7808 */ /* 0x004fe40002800000 */
[----:B------:R-:W-:Y:S01]  /*8580*/  FMNMX.FTZ R188, R122, R191, !PT ;  /* 0x000000bf7abc7209 */ /* 0x000fe20007810000 */
[----:B------:R-:W-:Y:S01]  /*8590*/  QGMMA.64x192x32.F32.E4M3.E4M3 R24, R204, gdesc[UR4], R24, gsb0 ;  /* 0x02e00004cc187df3 */ /* 0x000fe20008000818 */
[----:B------:R-:W-:Y:S01]  /*85a0*/  ISETP.GT.AND P5, PT, R189, 0x89, PT ;  /* 0x00000089bd00780c */ /* 0x000fe20003fa4270 */
[----:B------:R-:W-:Y:S01]  /*85b0*/  UIADD3 UR6, UR11, 0x600, URZ ;  /* 0x000006000b067890 */ /* 0x000fe2000fffe03f */
[----:B------:R-:W-:Y:S01]  /*85c0*/  FMNMX.FTZ R191, R123, R188, !PT ;  /* 0x000000bc7bbf7209 */ /* 0x000fe20007810000 */
[----:B------:R-:W2:Y:S01]  /*85d0*/  MUFU.TANH R131, R131 ;  /* 0x0000008300837308 */ /* 0x000ea20000002400 */
[----:B-1----:R-:W-:Y:S01]  /*85e0*/  FSEL R127, R127, -INF , P5 ;  /* 0xff8000007f7f7808 */ /* 0x002fe20002800000 */
[----:B------:R-:W-:Y:S01]  /*85f0*/  UMOV UR7, 0xc0000010 ;  /* 0xc000001000077882 */ /* 0x000fe20000000000 */
        /* <DEDUP_REMOVED lines=14> */
[----:B------:R-:W-:Y:S02]  /*86e0*/  ISETP.GT.AND P5, PT, R189, 0x99, PT ;  /* 0x00000099bd00780c */ /* 0x000fe40003fa4270 */
[----:B---3--:R-:W-:Y:S02]  /*86f0*/  FSEL R134, R134, -INF , P4 ;  /* 0xff80000086867808 */ /* 0x008fe40002000000 */
[----:B------:R-:W-:Y:S01]  /*8700*/  FMNMX.FTZ R189, R131, R188, !PT ;  /* 0x000000bc83bd7209 */ /* 0x000fe20007810000 */
[----:B------:R-:W-:-:S01]  /*8710*/  FFMA.FTZ R188, R120, UR10, -R135 ;  /* 0x0000000a78bc7c23 */ /* 0x000fc20008010887 */
[----:B-1----:R-:W-:Y:S01]  /*8720*/  FSEL R190, R190, -INF , P5 ;  /* 0xff800000bebe7808 */ /* 0x002fe20002800000 */
[----:B------:R-:W-:Y:S01]  /*8730*/  MUFU.EX2 R192, R192 ;  /* 0x000000c000c07308 */ /* 0x000fe20000000800 */
[----:B------:R-:W-:-:S04]  /*8740*/  FMNMX.FTZ R191, R134, R189, !PT ;  /* 0x000000bd86bf7209 */ /* 0x000fc80007810000 */
[----:B------:R-:W-:Y:S01]  /*8750*/  FMNMX.FTZ R120, R190, R191, !PT ;  /* 0x000000bfbe787209 */ /* 0x000fe20007810000 */
[----:B------:R-:W-:-:S01]  /*8760*/  FFMA.FTZ R191, R138, UR10, -R135 ;  /* 0x0000000a8abf7c23 */ /* 0x000fc20008010887 */
[--C-:B------:R-:W-:Y:S01]  /*8770*/  FFMA.FTZ R138, R139, UR10, -R135.reuse ;  /* 0x0000000a8b8a7c23 */ /* 0x100fe20008010887 */
[----:B------:R-:W-:-:S01]  /*8780*/  FFMA.FTZ R139, R140, UR10, -R135 ;  /* 0x0000000a8c8b7c23 */ /* 0x000fc20008010887 */
[--C-:B------:R-:W-:Y:S01]  /*8790*/  FFMA.FTZ R140, R141, UR10, -R135.reuse ;  /* 0x0000000a8d8c7c23 */ /* 0x100fe20008010887 */
[----:B0-----:R-:W0:Y:S01]  /*87a0*/  SHFL.BFLY PT, R193, R120, 0x2, 0x1f ;  /* 0x0c401f0078c17f89 */ /* 0x001e2200000e0000 */
[----:B------:R-:W-:-:S01]  /*87b0*/  FFMA.FTZ R141, R144, UR10, -R135 ;  /* 0x0000000a908d7c23 */ /* 0x000fc20008010887 */
[--C-:B------:R-:W-:Y:S01]  /*87c0*/  FFMA.FTZ R144, R148, UR10, -R135.reuse ;  /* 0x0000000a94907c23 */ /* 0x100fe20008010887 */
[----:B------:R-:W-:-:S01]  /*87d0*/  FFMA.FTZ R135, R143, UR10, -R135 ;  /* 0x0000000a8f877c23 */ /* 0x000fc20008010887 */
        /* <DEDUP_REMOVED lines=15> */
[--C-:B------:R-:W-:Y:S01]  /*88d0*/  FFMA.FTZ R193, R8, UR10, -R143.reuse ;  /* 0x0000000a08c17c23 */ /* 0x100fe2000801088f */
[----:B------:R-:W-:-:S01]  /*88e0*/  FFMA.FTZ R8, R9, UR10, -R143 ;  /* 0x0000000a09087c23 */ /* 0x000fc2000801088f */
[--C-:B------:R-:W-:Y:S01]  /*88f0*/  FFMA.FTZ R9, R162, UR10, -R143.reuse ;  /* 0x0000000aa2097c23 */ /* 0x100fe2000801088f */
[----:B------:R-:W-:-:S01]  /*8900*/  FFMA.FTZ R162, R187, UR10, -R143 ;  /* 0x0000000abba27c23 */ /* 0x000fc2000801088f */
        /* <DEDUP_REMOVED lines=8> */
[----:B------:R-:W-:Y:S01]  /*8990*/  MUFU.EX2 R193, R193 ;  /* 0x000000c100c17308 */ /* 0x000fe20000000800 */
[----:B------:R-:W-:Y:S01]  /*89a0*/  FMUL.FTZ R186, R187, UR10 ;  /* 0x0000000abbba7c20 */ /* 0x000fe20008410000 */
[--C-:B------:R-:W-:Y:S01]  /*89b0*/  FFMA.FTZ R187, R158, UR10, -R143.reuse ;  /* 0x0000000a9ebb7c23 */ /* 0x100fe2000801088f */
[----:B------:R-:W-:-:S01]  /*89c0*/  FFMA.FTZ R158, R181, UR10, -R143 ;  /* 0x0000000ab59e7c23 */ /* 0x000fc2000801088f */
[----:B------:R-:W-:Y:S01]  /*89d0*/  FADD.FTZ R180, -R180, R5 ;  /* 0x00000005b4b47221 */ /* 0x000fe20000010100 */
[----:B------:R-:W-:-:S01]  /*89e0*/  FFMA.FTZ R170, R170, UR10, -R143 ;  /* 0x0000000aaaaa7c23 */ /* 0x000fc2000801088f */
[--C-:B------:R-:W-:Y:S01]  /*89f0*/  FFMA.FTZ R171, R171, UR10, -R143.reuse ;  /* 0x0000000aabab7c23 */ /* 0x100fe2000801088f */
[----:B------:R-:W-:-:S01]  /*8a00*/  FFMA.FTZ R174, R174, UR10, -R143 ;  /* 0x0000000aaeae7c23 */ /* 0x000fc2000801088f */
[----:B------:R-:W-:Y:S01]  /*8a10*/  FMUL.FTZ R180, R180, UR10 ;  /* 0x0000000ab4b47c20 */ /* 0x000fe20008410000 */
        /* <DEDUP_REMOVED lines=19> */
[----:B------:R-:W-:-:S02]  /*8b50*/  FFMA.FTZ R123, R123, UR10, -R143 ;  /* 0x0000000a7b7b7c23 */ /* 0x000fc4000801088f */
[----:B------:R-:W-:-:S03]  /*8b60*/  FADD.FTZ R181, R7, R188 ;  /* 0x000000bc07b57221 */ /* 0x000fc60000010000 */
[----:B------:R-:W0:Y:S01]  /*8b70*/  MUFU.EX2 R9, R9 ;  /* 0x0000000900097308 */ /* 0x000e220000000800 */
[----:B-1----:R-:W-:-:S01]  /*8b80*/  FFMA.FTZ R3, R180, R2, R193 ;  /* 0x00000002b4037223 */ /* 0x002fc200000100c1 */
        /* <DEDUP_REMOVED lines=81> */
[----:B------:R-:W-:Y:S01]  /*90a0*/  FFMA.FTZ R151, R164, UR10, -R143 ;  /* 0x0000000aa4977c23 */ /* 0x000fe2000801088f */
[----:B------:R-:W-:-:S05]  /*90b0*/  WARPGROUP.DEPBAR.LE gsb0, 0x0 ;  /* 0x00008000000079c5 */ /* 0x000fca0000010000 */
        /* <DEDUP_REMOVED lines=42> */
[----:B------:R-:W-:Y:S01]  /*9360*/  FFMA.FTZ R131, R134, UR10, -R143 ;  /* 0x0000000a86837c23 */ /* 0x000fe2000801088f */
[----:B0-----:R-:W-:-:S02]  /*9370*/  @!P1 VIADD R2, R194, 0x33440 ;  /* 0x00033440c2029836 */ /* 0x001fc40000000000 */
        /* <DEDUP_REMOVED lines=35> */
.L_x_5098:
        /* <DEDUP_REMOVED lines=149> */
.L_x_5089:
[----:B------:R-:W-:-:S13]  /*9f00*/  ISETP.LE.AND P2, PT, RZ, UR55, PT ;  /* 0x00000037ff007c0c */ /* 0x000fda000bf43270 */
[----:B------:R-:W-:Y:S05]  /*9f10*/  @!P2 BRA `(.L_x_5100) ;  /* 0x000000380030a947 */ /* 0x000fea0003800000 */
[----:B------:R-:W-:Y:S01]  /*9f20*/  IMAD.MOV.U32 R5, RZ, RZ, R120 ;  /* 0x000000ffff057224 */ /* 0x000fe200078e0078 */
[----:B------:R-:W-:Y:S01]  /*9f30*/  UMOV UR54, UR44 ;  /* 0x0000002c00367c82 */ /* 0x000fe20008000000 */
[----:B------:R-:W-:Y:S01]  /*9f40*/  IMAD.MOV.U32 R4, RZ, RZ, R121 ;  /* 0x000000ffff047224 */ /* 0x000fe200078e0079 */
[----:B------:R-:W-:Y:S01]  /*9f50*/  UMOV UR50, UR51 ;  /* 0x0000003300327c82 */ /* 0x000fe20008000000 */
[----:B------:R-:W-:-:S05]  /*9f60*/  ULDC UR49, c[0x0][0x988] ;  /* 0x0002620000317ab9 */ /* 0x000fca0000000800 */
.L_x_5110:
        /* <DEDUP_REMOVED lines=9> */
.L_x_5102:
[----:B------:R-:W-:Y:S01]  /*a000*/  ULEA UR6, UR51, UR41, 0x3 ;  /* 0x0000002933067291 */ /* 0x000fe2000f8e183f */
[----:B------:R-:W-:-:S05]  /*a010*/  IMAD.U32 R6, RZ, RZ, UR44 ;  /* 0x0000002cff067e24 */ /* 0x000fca000f8e00ff */
[----:B------:R-:W-:-:S04]  /*a020*/  SHF.L.U32 R6, R6, 0x1f, RZ ;  /* 0x0000001f06067819 */ /* 0x000fc800000006ff */
[----:B------:R0:W1:Y:S01]  /*a030*/  SYNCS.PHASECHK.TRANS64.TRYWAIT P2, [UR6+0x33430], R6 ;  /* 0x03343006ff0075a7 */ /* 0x0000620008040146 */
[----:B------:R-:W-:Y:S05]  /*a040*/  @!P0 BRA `(.L_x_5103) ;  /* 0x0000000000048947 */ /* 0x000fea0003800000 */
[----:B------:R-:W-:Y:S01]  /*a050*/  BPT.TRAP 0x1 ;  /* 0x000000040000795c */ /* 0x000fe20000300000 */
.L_x_5103:
[----:B-1----:R-:W-:Y:S05]  /*a060*/  @P2 BRA `(.L_x_5101) ;  /* 0x0000000000082947 */ /* 0x002fea0003800000 */
[----:B------:R-:W1:Y:S02]  /*a070*/  SYNCS.PHASECHK.TRANS64.TRYWAIT P2, [UR6+0x33430], R6 ;  /* 0x03343006ff0075a7 */ /* 0x000e640008040146 */
[----:B-1----:R-:W-:Y:S05]  /*a080*/  @!P2 BRA `(.L_x_5104) ;  /* 0x000000dc0094a947 */ /* 0x002fea0003800000 */
.L_x_5101:
        /* <DEDUP_REMOVED lines=188> */
.L_x_5106:
[----:B------:R-:W-:Y:S01]  /*ac50*/  ULEA UR6, UR50, UR41, 0x3 ;  /* 0x0000002932067291 */ /* 0x000fe2000f8e183f */
[----:B------:R-:W-:-:S05]  /*ac60*/  IMAD.U32 R6, RZ, RZ, UR54 ;  /* 0x00000036ff067e24 */ /* 0x000fca000f8e00ff */
[----:B------:R-:W-:-:S04]  /*ac70*/  SHF.L.U32 R6, R6, 0x1f, RZ ;  /* 0x0000001f06067819 */ /* 0x000fc800000006ff */
[----:B------:R0:W1:Y:S01]  /*ac80*/  SYNCS.PHASECHK.TRANS64.TRYWAIT P2, [UR6+0x33450], R6 ;  /* 0x03345006ff0075a7 */ /* 0x0000620008040146 */
[----:B------:R-:W-:Y:S05]  /*ac90*/  @!P0 BRA `(.L_x_5107) ;  /* 0x0000000000048947 */ /* 0x000fea0003800000 */
[----:B------:R-:W-:Y:S01]  /*aca0*/  BPT.TRAP 0x1 ;  /* 0x000000040000795c */ /* 0x000fe20000300000 */
.L_x_5107:
[----:B-1----:R-:W-:Y:S05]  /*acb0*/  @P2 BRA `(.L_x_5105) ;  /* 0x0000000000082947 */ /* 0x002fea0003800000 */
[----:B------:R-:W1:Y:S02]  /*acc0*/  SYNCS.PHASECHK.TRANS64.TRYWAIT P2, [UR6+0x33450], R6 ;  /* 0x03345006ff0075a7 */ /* 0x000e640008040146 */
[----:B-1----:R-:W-:Y:S05]  /*acd0*/  @!P2 BRA `(.L_x_5108) ;  /* 0x000000d00098a947 */ /* 0x002fea0003800000 */
.L_x_5105:
        /* <DEDUP_REMOVED lines=540> */
.L_x_5109:
        /* <DEDUP_REMOVED lines=148> */
.L_x_5100:
[----:B------:R-:W-:Y:S06]  /*d7e0*/  BAR.ARV 0x8, 0x180 ;  /* 0x0206000000007b1d */ /* 0x000fec0000002000 */
[----:B------:R-:W-:Y:S05]  /*d7f0*/  @!P0 BRA `(.L_x_5111) ;  /* 0x0000000000048947 */ /* 0x000fea0003800000 */
[----:B------:R-:W-:Y:S01]  /*d800*/  BPT.TRAP 0x1 ;  /* 0x000000040000795c */ /* 0x000fe20000300000 */
.L_x_5111:
[----:B------:R-:W-:Y:S01]  /*d810*/  ULEA UR9, UR51, UR41, 0x3 ;  /* 0x0000002933097291 */ /* 0x000fe2000f8e183f */
[----:B------:R-:W-:-:S05]  /*d820*/  IMAD.U32 R0, RZ, RZ, UR44 ;  /* 0x0000002cff007e24 */ /* 0x000fca000f8e00ff */
[----:B------:R-:W-:-:S04]  /*d830*/  SHF.L.U32 R0, R0, 0x1f, RZ ;  /* 0x0000001f00007819 */ /* 0x000fc800000006ff */
[----:B------:R0:W1:Y:S01]  /*d840*/  SYNCS.PHASECHK.TRANS64.TRYWAIT P1, [UR9+0x33450], R0 ;  /* 0x03345000ff0075a7 */ /* 0x0000620008020149 */
[----:B------:R-:W-:Y:S05]  /*d850*/  @!P0 BRA `(.L_x_5112) ;  /* 0x0000000000048947 */ /* 0x000fea0003800000 */
[----:B------:R-:W-:Y:S01]  /*d860*/  BPT.TRAP 0x1 ;  /* 0x000000040000795c */ /* 0x000fe20000300000 */
.L_x_5112:
[----:B-1----:R-:W-:Y:S05]  /*d870*/  @P1 BRA `(.L_x_5113) ;  /* 0x0000000000081947 */ /* 0x002fea0003800000 */
[----:B------:R-:W1:Y:S02]  /*d880*/  SYNCS.PHASECHK.TRANS64.TRYWAIT P1, [UR9+0x33450], R0 ;  /* 0x03345000ff0075a7 */ /* 0x000e640008020149 */
[----:B-1----:R-:W-:Y:S05]  /*d890*/  @!P1 BRA `(.L_x_5114) ;  /* 0x000000a400c09947 */ /* 0x002fea0003800000 */
.L_x_5113:
        /* <DEDUP_REMOVED lines=87> */
.L_x_5115:
        /* <DEDUP_REMOVED lines=106> */
.L_x_5082:
        /* <DEDUP_REMOVED lines=34> */
[----:B------:R-:W-:Y:S02]  /*e6d0*/  F2FP.BF16.F32.PACK_AB R119, R119, R4 ;  /* 0x000000047777723e */ /* 0x000fe400000010ff */
[----:B------:R-:W-:Y:S02]  /*e6e0*/  SEL R52, R53, R52, P0 ;  /* 0x0000003435347207 */ /* 0x000fe40000000000 */
[----:B------:R-:W-:-:S02]  /*e6f0*/  F2FP.BF16.F32.PACK_AB R37, R76, R37 ;  /* 0x000000254c25723e */ /* 0x000fc400000010ff */
[----:B------:R-:W-:Y:S02]  /*e700*/  F2FP.BF16.F32.PACK_AB R36, R77, R36 ;  /* 0x000000244d24723e */ /* 0x000fe400000010ff */
[----:B------:R-:W-:Y:S02]  /*e710*/  SEL R53, R45, R44, P0 ;  /* 0x0000002c2d357207 */ /* 0x000fe40000000000 */
[----:B------:R-:W-:Y:S02]  /*e720*/  SEL R44, R44, R45, P0 ;  /* 0x0000002d2c2c7207 */ /* 0x000fe40000000000 */
[----:B------:R-:W-:Y:S02]  /*e730*/  SEL R45, R41, R40, P0 ;  /* 0x00000028292d7207 */ /* 0x000fe40000000000 */
[----:B------:R-:W-:Y:S02]  /*e740*/  SEL R40, R40, R41, P0 ;  /* 0x0000002928287207 */ /* 0x000fe40000000000 */
[----:B------:R-:W-:-:S02]  /*e750*/  MOV R4, R3 ;  /* 0x0000000300047202 */ /* 0x000fc40000000f00 */
[----:B-1----:R-:W-:Y:S02]  /*e760*/  MOV R5, R68 ;  /* 0x0000004400057202 */ /* 0x002fe40000000f00 */
[----:B------:R-:W-:Y:S02]  /*e770*/  F2FP.BF16.F32.PACK_AB R89, R89, R96 ;  /* 0x000000605959723e */ /* 0x000fe400000010ff */
[----:B------:R-:W-:Y:S02]  /*e780*/  F2FP.BF16.F32.PACK_AB R88, R81, R88 ;  /* 0x000000585158723e */ /* 0x000fe400000010ff */
[----:B------:R-:W-:Y:S02]  /*e790*/  SEL R41, R37, R36, P0 ;  /* 0x0000002425297207 */ /* 0x000fe40000000000 */
[----:B------:R-:W-:Y:S01]  /*e7a0*/  SEL R48, R36, R37, P0 ;  /* 0x0000002524307207 */ /* 0x000fe20000000000 */
[----:B------:R-:W-:Y:S01]  /*e7b0*/  IMAD.WIDE R36, R224, 0x2, R4 ;  /* 0x00000002e0247825 */ /* 0x000fe200078e0204 */
[----:B------:R-:W-:-:S02]  /*e7c0*/  SEL R69, R89, R88, P0 ;  /* 0x0000005859457207 */ /* 0x000fc40000000000 */
[----:B------:R-:W-:Y:S02]  /*e7d0*/  F2FP.BF16.F32.PACK_AB R11, R110, R11 ;  /* 0x0000000b6e0b723e */ /* 0x000fe400000010ff */
[----:B------:R-:W-:Y:S02]  /*e7e0*/  F2FP.BF16.F32.PACK_AB R10, R111, R10 ;  /* 0x0000000a6f0a723e */ /* 0x000fe400000010ff */
[----:B------:R-:W-:Y:S02]  /*e7f0*/  SEL R88, R88, R89, P0 ;  /* 0x0000005958587207 */ /* 0x000fe40000000000 */
[----:B------:R-:W-:Y:S02]  /*e800*/  IADD3 R89, P5, R36, 0x40, RZ ;  /* 0x0000004024597810 */ /* 0x000fe40007fbe0ff */
[----:B------:R-:W-:Y:S02]  /*e810*/  SEL R83, R11, R10, P0 ;  /* 0x0000000a0b537207 */ /* 0x000fe40000000000 */
[----:B------:R-:W-:-:S02]  /*e820*/  SEL R74, R10, R11, P0 ;  /* 0x0000000b0a4a7207 */ /* 0x000fc40000000000 */
[----:B------:R-:W-:Y:S02]  /*e830*/  LOP3.LUT R10, R89, 0x380, RZ, 0xc0, !PT ;  /* 0x00000380590a7812 */ /* 0x000fe400078ec0ff */
        /* <DEDUP_REMOVED lines=11> */
[C---:B------:R-:W-:Y:S02]  /*e8f0*/  IADD3 R87, P4, R36.reuse, 0x20, RZ ;  /* 0x0000002024577810 */ /* 0x040fe40007f9e0ff */
[----:B------:R-:W-:Y:S02]  /*e900*/  F2FP.BF16.F32.PACK_AB R34, R71, R34 ;  /* 0x000000224722723e */ /* 0x000fe400000010ff */
[----:B------:R-:W-:Y:S02]  /*e910*/  F2FP.BF16.F32.PACK_AB R24, R95, R24 ;  /* 0x000000185f18723e */ /* 0x000fe400000010ff */
[----:B------:R-:W-:Y:S02]  /*e920*/  IADD3 R91, P6, R36, 0x60, RZ ;  /* 0x00000060245b7810 */ /* 0x000fe40007fde0ff */
[----:B------:R-:W-:Y:S02]  /*e930*/  SHF.R.U64 R10, R10, 0x3, RZ ;  /* 0x000000030a0a7819 */ /* 0x000fe400000012ff */
[----:B------:R-:W-:-:S02]  /*e940*/  F2FP.BF16.F32.PACK_AB R43, R54, R43 ;  /* 0x0000002b362b723e */ /* 0x000fc400000010ff */
[----:B------:R-:W-:Y:S02]  /*e950*/  SEL R71, R73, R72, P0 ;  /* 0x0000004849477207 */ /* 0x000fe40000000000 */
[----:B------:R-:W-:Y:S02]  /*e960*/  IADD3 R95, P2, R36, 0x4020, RZ ;  /* 0x00004020245f7810 */ /* 0x000fe40007f5e0ff */
[----:B------:R-:W-:Y:S02]  /*e970*/  F2FP.BF16.F32.PACK_AB R39, R39, R58 ;  /* 0x0000003a2727723e */ /* 0x000fe400000010ff */
[----:B------:R-:W-:Y:S02]  /*e980*/  SEL R67, R9, R8, P0 ;  /* 0x0000000809437207 */ /* 0x000fe40000000000 */
[----:B------:R-:W-:Y:S02]  /*e990*/  SEL R60, R8, R9, P0 ;  /* 0x00000009083c7207 */ /* 0x000fe40000000000 */
[----:B------:R-:W-:-:S02]  /*e9a0*/  SEL R72, R72, R73, P0 ;  /* 0x0000004948487207 */ /* 0x000fc40000000000 */
[----:B------:R-:W-:Y:S02]  /*e9b0*/  F2FP.BF16.F32.PACK_AB R38, R38, R59 ;  /* 0x0000003b2626723e */ /* 0x000fe400000010ff */
[----:B------:R-:W-:Y:S02]  /*e9c0*/  SEL R57, R33, R32, P0 ;  /* 0x0000002021397207 */ /* 0x000fe40000000000 */
[----:B------:R-:W-:Y:S01]  /*e9d0*/  SEL R50, R32, R33, P0 ;  /* 0x0000002120327207 */ /* 0x000fe20000000000 */
[----:B------:R-:W-:Y:S01]  /*e9e0*/  IMAD.X R33, RZ, RZ, R37, P5 ;  /* 0x000000ffff217224 */ /* 0x000fe200028e0625 */
[----:B------:R-:W-:Y:S02]  /*e9f0*/  SEL R65, R13, R12, P0 ;  /* 0x0000000c0d417207 */ /* 0x000fe40000000000 */
[----:B------:R-:W-:Y:S02]  /*ea00*/  SEL R58, R12, R13, P0 ;  /* 0x0000000d0c3a7207 */ /* 0x000fe40000000000 */
[----:B------:R-:W-:-:S02]  /*ea10*/  SEL R73, R46, R47, P0 ;  /* 0x0000002f2e497207 */ /* 0x000fc40000000000 */
[----:B------:R-:W-:Y:S02]  /*ea20*/  LOP3.LUT R8, R87, 0x380, RZ, 0xc0, !PT ;  /* 0x0000038057087812 */ /* 0x000fe400078ec0ff */
[----:B------:R-:W-:Y:S02]  /*ea30*/  F2FP.BF16.F32.PACK_AB R31, R78, R31 ;  /* 0x0000001f4e1f723e */ /* 0x000fe400000010ff */
[----:B------:R-:W-:Y:S02]  /*ea40*/  F2FP.BF16.F32.PACK_AB R30, R79, R30 ;  /* 0x0000001e4f1e723e */ /* 0x000fe400000010ff */
[----:B------:R-:W-:Y:S02]  /*ea50*/  SEL R46, R47, R46, P0 ;  /* 0x0000002e2f2e7207 */ /* 0x000fe40000000000 */
[----:B------:R-:W-:Y:S02]  /*ea60*/  LOP3.LUT R12, R91, 0x380, RZ, 0xc0, !PT ;  /* 0x000003805b0c7812 */ /* 0x000fe400078ec0ff */
[----:B------:R-:W-:-:S02]  /*ea70*/  LOP3.LUT R32, R10, R89, RZ, 0x3c, !PT ;  /* 0x000000590a207212 */ /* 0x000fc400078e3cff */
[----:B------:R-:W-:Y:S02]  /*ea80*/  F2FP.BF16.F32.PACK_AB R35, R70, R35 ;  /* 0x000000234623723e */ /* 0x000fe400000010ff */
[----:B------:R-:W-:Y:S02]  /*ea90*/  F2FP.BF16.F32.PACK_AB R25, R94, R25 ;  /* 0x000000195e19723e */ /* 0x000fe400000010ff */
[----:B------:R-:W-:Y:S02]  /*eaa0*/  SEL R47, R43, R42, P0 ;  /* 0x0000002a2b2f7207 */ /* 0x000fe40000000000 */
[----:B------:R-:W-:Y:S02]  /*eab0*/  LOP3.LUT R10, R95, 0x380, RZ, 0xc0, !PT ;  /* 0x000003805f0a7812 */ /* 0x000fe400078ec0ff */
[----:B------:R-:W-:Y:S02]  /*eac0*/  SEL R42, R42, R43, P0 ;  /* 0x0000002b2a2a7207 */ /* 0x000fe40000000000 */
[----:B------:R-:W-:-:S02]  /*ead0*/  F2FP.BF16.F32.PACK_AB R28, R93, R28 ;  /* 0x0000001c5d1c723e */ /* 0x000fc400000010ff */
        /* <DEDUP_REMOVED lines=10> */
[----:B------:R-:W-:Y:S01]  /*eb80*/  SEL R62, R34, R35, P0 ;  /* 0x00000023223e7207 */ /* 0x000fe20000000000 */
[--C-:B------:R-:W-:Y:S01]  /*eb90*/  IMAD.X R35, RZ, RZ, R37.reuse, P4 ;  /* 0x000000ffff237224 */ /* 0x100fe200020e0625 */
[----:B------:R-:W-:Y:S02]  /*eba0*/  SEL R79, R25, R24, P0 ;  /* 0x00000018194f7207 */ /* 0x000fe40000000000 */
[----:B------:R-:W-:Y:S01]  /*ebb0*/  SEL R68, R24, R25, P0 ;  /* 0x0000001918447207 */ /* 0x000fe20000000000 */
[----:B------:R-:W-:Y:S01]  /*ebc0*/  IMAD.X R25, RZ, RZ, R37, P2 ;  /* 0x000000ffff197224 */ /* 0x000fe200010e0625 */
[----:B------:R-:W-:-:S02]  /*ebd0*/  IADD3 R97, P3, R36, 0x4040, RZ ;  /* 0x0000404024617810 */ /* 0x000fc40007f7e0ff */
[----:B------:R-:W-:Y:S02]  /*ebe0*/  SHF.R.U64 R10, R10, 0x3, RZ ;  /* 0x000000030a0a7819 */ /* 0x000fe400000012ff */
[----:B------:R-:W-:Y:S02]  /*ebf0*/  F2FP.BF16.F32.PACK_AB R15, R102, R15 ;  /* 0x0000000f660f723e */ /* 0x000fe400000010ff */
[C---:B------:R-:W-:Y:S02]  /*ec00*/  IADD3 R103, P6, R36.reuse, 0x8020, RZ ;  /* 0x0000802024677810 */ /* 0x040fe40007fde0ff */
[C---:B------:R-:W-:Y:S02]  /*ec10*/  IADD3 R99, P4, R36.reuse, 0x4060, RZ ;  /* 0x0000406024637810 */ /* 0x040fe40007f9e0ff */
[----:B------:R-:W-:Y:S01]  /*ec20*/  IADD3 R107, P2, R36, 0x8060, RZ ;  /* 0x00008060246b7810 */ /* 0x000fe20007f5e0ff */
[----:B------:R-:W-:Y:S01]  /*ec30*/  IMAD.X R13, RZ, RZ, R37, P6 ;  /* 0x000000ffff0d7224 */ /* 0x000fe200030e0625 */
[----:B------:R-:W-:-:S02]  /*ec40*/  LOP3.LUT R34, R8, R87, RZ, 0x3c, !PT ;  /* 0x0000005708227212 */ /* 0x000fc400078e3cff */
[----:B------:R-:W-:Y:S02]  /*ec50*/  F2FP.BF16.F32.PACK_AB R29, R92, R29 ;  /* 0x0000001d5c1d723e */ /* 0x000fe400000010ff */
[----:B------:R-:W-:Y:S02]  /*ec60*/  LOP3.LUT R30, R12, R91, RZ, 0x3c, !PT ;  /* 0x0000005b0c1e7212 */ /* 0x000fe400078e3cff */
[----:B------:R-:W-:Y:S02]  /*ec70*/  LOP3.LUT R8, R93, 0x380, RZ, 0xc0, !PT ;  /* 0x000003805d087812 */ /* 0x000fe400078ec0ff */
[----:B------:R-:W-:Y:S02]  /*ec80*/  LOP3.LUT R12, R97, 0x380, RZ, 0xc0, !PT ;  /* 0x00000380610c7812 */ /* 0x000fe400078ec0ff */
[----:B------:R-:W-:Y:S02]  /*ec90*/  LOP3.LUT R24, R10, R95, RZ, 0x3c, !PT ;  /* 0x0000005f0a187212 */ /* 0x000fe400078e3cff */
[----:B------:R-:W-:-:S02]  /*eca0*/  SEL R81, R15, R14, P0 ;  /* 0x0000000e0f517207 */ /* 0x000fc40000000000 */
[----:B------:R-:W-:Y:S02]  /*ecb0*/  SEL R70, R14, R15, P0 ;  /* 0x0000000f0e467207 */ /* 0x000fe40000000000 */
[----:B------:R-:W-:Y:S02]  /*ecc0*/  LOP3.LUT R11, R36, 0x380, RZ, 0xc0, !PT ;  /* 0x00000380240b7812 */ /* 0x000fe400078ec0ff */
[----:B------:R-:W-:Y:S02]  /*ecd0*/  LOP3.LUT R10, R103, 0x380, RZ, 0xc0, !PT ;  /* 0x00000380670a7812 */ /* 0x000fe400078ec0ff */
[----:B------:R-:W-:Y:S02]  /*ece0*/  LOP3.LUT R14, R99, 0x380, RZ, 0xc0, !PT ;  /* 0x00000380630e7812 */ /* 0x000fe400078ec0ff */
[----:B------:R-:W-:Y:S02]  /*ecf0*/  LOP3.LUT R78, R107, 0x380, RZ, 0xc0, !PT ;  /* 0x000003806b4e7812 */ /* 0x000fe400078ec0ff */
[----:B------:R-:W-:-:S02]  /*ed00*/  F2FP.BF16.F32.PACK_AB R27, R86, R27 ;  /* 0x0000001b561b723e */ /* 0x000fc400000010ff */
[----:B------:R-:W-:Y:S02]  /*ed10*/  F2FP.BF16.F32.PACK_AB R20, R101, R20 ;  /* 0x000000146514723e */ /* 0x000fe400000010ff */
[----:B------:R-:W-:Y:S02]  /*ed20*/  SEL R59, R29, R28, P0 ;  /* 0x0000001c1d3b7207 */ /* 0x000fe40000000000 */
[----:B------:R-:W-:Y:S01]  /*ed30*/  SEL R54, R28, R29, P0 ;  /* 0x0000001d1c367207 */ /* 0x000fe20000000000 */
[----:B------:R-:W-:Y:S01]  /*ed40*/  IMAD.X R29, RZ, RZ, R37, P1 ;  /* 0x000000ffff1d7224 */ /* 0x000fe200008e0625 */
[----:B------:R-:W-:Y:S02]  /*ed50*/  SHF.R.U64 R8, R8, 0x3, RZ ;  /* 0x0000000308087819 */ /* 0x000fe400000012ff */
[----:B------:R-:W-:Y:S02]  /*ed60*/  F2FP.BF16.F32.PACK_AB R21, R100, R21 ;  /* 0x000000156415723e */ /* 0x000fe400000010ff */
[----:B------:R-:W-:-:S02]  /*ed70*/  IADD3 R101, P5, R36, 0x8000, RZ ;  /* 0x0000800024657810 */ /* 0x000fc40007fbe0ff */
[----:B------:R-:W-:Y:S02]  /*ed80*/  SHF.R.U64 R12, R12, 0x3, RZ ;  /* 0x000000030c0c7819 */ /* 0x000fe400000012ff */
[----:B------:R-:W-:Y:S01]  /*ed90*/  IADD3 R105, P1, R36, 0x8040, RZ ;  /* 0x0000804024697810 */ /* 0x000fe20007f3e0ff */
[--C-:B------:R-:W-:Y:S01]  /*eda0*/  IMAD.X R15, RZ, RZ, R37.reuse, P5 ;  /* 0x000000ffff0f7224 */ /* 0x100fe200028e0625 */
[----:B------:R-:W-:Y:S02]  /*edb0*/  SHF.R.U64 R11, R11, 0x3, RZ ;  /* 0x000000030b0b7819 */ /* 0x000fe400000012ff */
[----:B------:R-:W-:Y:S01]  /*edc0*/  SHF.R.U64 R10, R10, 0x3, RZ ;  /* 0x000000030a0a7819 */ /* 0x000fe200000012ff */
[----:B------:R-:W-:Y:S01]  /*edd0*/  IMAD.X R9, RZ, RZ, R37, P1 ;  /* 0x000000ffff097224 */ /* 0x000fe200008e0625 */
[----:B------:R-:W-:Y:S02]  /*ede0*/  SHF.R.U64 R14, R14, 0x3, RZ ;  /* 0x000000030e0e7819 */ /* 0x000fe400000012ff */
[----:B------:R-:W-:-:S02]  /*edf0*/  SHF.R.U64 R78, R78, 0x3, RZ ;  /* 0x000000034e4e7819 */ /* 0x000fc400000012ff */
[----:B------:R-:W-:Y:S02]  /*ee00*/  F2FP.BF16.F32.PACK_AB R130, R130, R133 ;  /* 0x000000858282723e */ /* 0x000fe400000010ff */
[----:B------:R-:W-:Y:S02]  /*ee10*/  F2FP.BF16.F32.PACK_AB R131, R128, R131 ;  /* 0x000000838083723e */ /* 0x000fe400000010ff */
[----:B------:R-:W-:Y:S02]  /*ee20*/  SEL R77, R27, R26, P0 ;  /* 0x0000001a1b4d7207 */ /* 0x000fe40000000000 */
[----:B------:R-:W-:Y:S01]  /*ee30*/  SEL R66, R26, R27, P0 ;  /* 0x0000001b1a427207 */ /* 0x000fe20000000000 */
[----:B------:R-:W-:Y:S01]  /*ee40*/  IMAD.X R27, RZ, RZ, R37, P3 ;  /* 0x000000ffff1b7224 */ /* 0x000fe200018e0625 */
[----:B------:R-:W-:Y:S02]  /*ee50*/  LOP3.LUT R28, R8, R93, RZ, 0x3c, !PT ;  /* 0x0000005d081c7212 */ /* 0x000fe400078e3cff */
[----:B------:R-:W-:-:S02]  /*ee60*/  SEL R61, R21, R20, P0 ;  /* 0x00000014153d7207 */ /* 0x000fc40000000000 */
[----:B------:R-:W-:Y:S01]  /*ee70*/  SEL R56, R20, R21, P0 ;  /* 0x0000001514387207 */ /* 0x000fe20000000000 */
[--C-:B------:R-:W-:Y:S01]  /*ee80*/  IMAD.X R21, RZ, RZ, R37.reuse, P4 ;  /* 0x000000ffff157224 */ /* 0x100fe200020e0625 */
[----:B------:R-:W-:Y:S02]  /*ee90*/  LOP3.LUT R26, R12, R97, RZ, 0x3c, !PT ;  /* 0x000000610c1a7212 */ /* 0x000fe400078e3cff */
[----:B------:R-:W-:Y:S02]  /*eea0*/  LOP3.LUT R8, R101, 0x380, RZ, 0xc0, !PT ;  /* 0x0000038065087812 */ /* 0x000fe400078ec0ff */
[----:B------:R-:W-:Y:S01]  /*eeb0*/  LOP3.LUT R36, R11, R36, RZ, 0x3c, !PT ;  /* 0x000000240b247212 */ /* 0x000fe200078e3cff */
[----:B------:R-:W-:Y:S01]  /*eec0*/  IMAD.X R11, RZ, RZ, R37, P2 ;  /* 0x000000ffff0b7224 */ /* 0x000fe200010e0625 */
[----:B------:R-:W-:Y:S02]  /*eed0*/  LOP3.LUT R76, R105, 0x380, RZ, 0xc0, !PT ;  /* 0x00000380694c7812 */ /* 0x000fe400078ec0ff */
[----:B------:R-:W-:-:S02]  /*eee0*/  LOP3.LUT R12, R10, R103, RZ, 0x3c, !PT ;  /* 0x000000670a0c7212 */ /* 0x000fc400078e3cff */
[----:B------:R-:W-:Y:S02]  /*eef0*/  LOP3.LUT R20, R14, R99, RZ, 0x3c, !PT ;  /* 0x000000630e147212 */ /* 0x000fe400078e3cff */
[----:B------:R-:W-:Y:S02]  /*ef00*/  LOP3.LUT R10, R78, R107, RZ, 0x3c, !PT ;  /* 0x0000006b4e0a7212 */ /* 0x000fe400078e3cff */
[----:B------:R-:W-:Y:S02]  /*ef10*/  SEL R7, R130, R131, P0 ;  /* 0x0000008382077207 */ /* 0x000fe40000000000 */
[----:B------:R-:W-:Y:S02]  /*ef20*/  SHF.R.U64 R8, R8, 0x3, RZ ;  /* 0x0000000308087819 */ /* 0x000fe400000012ff */
[----:B------:R-:W-:Y:S02]  /*ef30*/  SHF.R.U64 R76, R76, 0x3, RZ ;  /* 0x000000034c4c7819 */ /* 0x000fe400000012ff */
[----:B------:R-:W-:-:S02]  /*ef40*/  MOV R80, R20 ;  /* 0x0000001400507202 */ /* 0x000fc40000000f00 */
[----:B------:R-:W-:Y:S02]  /*ef50*/  F2FP.BF16.F32.PACK_AB R126, R126, R129 ;  /* 0x000000817e7e723e */ /* 0x000fe400000010ff */
[----:B------:R-:W-:Y:S02]  /*ef60*/  F2FP.BF16.F32.PACK_AB R127, R124, R127 ;  /* 0x0000007f7c7f723e */ /* 0x000fe400000010ff */
[----:B------:R-:W-:Y:S02]  /*ef70*/  MOV R20, R10 ;  /* 0x0000000a00147202 */ /* 0x000fe40000000f00 */
[----:B------:R-:W-:Y:S02]  /*ef80*/  F2FP.BF16.F32.PACK_AB R122, R122, R125 ;  /* 0x0000007d7a7a723e */ /* 0x000fe400000010ff */
[----:B------:R-:W-:Y:S02]  /*ef90*/  F2FP.BF16.F32.PACK_AB R123, R120, R123 ;  /* 0x0000007b787b723e */ /* 0x000fe400000010ff */
[----:B------:R-:W-:-:S02]  /*efa0*/  LOP3.LUT R14, R8, R101, RZ, 0x3c, !PT ;  /* 0x00000065080e7212 */ /* 0x000fc400078e3cff */
[----:B------:R-:W-:Y:S02]  /*efb0*/  SEL R130, R131, R130, P0 ;  /* 0x0000008283827207 */ /* 0x000fe40000000000 */
[----:B------:R-:W-:Y:S02]  /*efc0*/  LOP3.LUT R8, R76, R105, RZ, 0x3c, !PT ;  /* 0x000000694c087212 */ /* 0x000fe400078e3cff */
[----:B------:R-:W-:Y:S02]  /*efd0*/  SEL R49, R126, R127, P0 ;  /* 0x0000007f7e317207 */ /* 0x000fe40000000000 */
[----:B------:R-:W-:Y:S02]  /*efe0*/  SEL R126, R127, R126, P0 ;  /* 0x0000007e7f7e7207 */ /* 0x000fe40000000000 */
[----:B------:R-:W-:Y:S02]  /*eff0*/  SEL R51, R122, R123, P0 ;  /* 0x0000007b7a337207 */ /* 0x000fe40000000000 */
[----:B------:R-:W-:-:S02]  /*f000*/  SEL R122, R123, R122, P0 ;  /* 0x0000007a7b7a7207 */ /* 0x000fc40000000000 */
        /* <DEDUP_REMOVED lines=44> */
[----:B------:R-:W-:Y:S04]  /*f2d0*/  SHFL.IDX PT, R39, R39, R6, 0x1c1f ;  /* 0x001c1f0627277589 */ /* 0x000fe800000e0000 */
[----:B------:R-:W0:Y:S04]  /*f2e0*/  SHFL.IDX PT, R44, R44, R7, 0x1c1f ;  /* 0x001c1f072c2c7589 */ /* 0x000e2800000e0000 */
[----:B------:R-:W3:Y:S01]  /*f2f0*/  SHFL.IDX PT, R38, R38, R7, 0x1c1f ;  /* 0x001c1f0726267589 */ /* 0x000ee200000e0000 */
[----:B-1----:R-:W-:-:S02]  /*f300*/  SEL R28, R55, R52, P0 ;  /* 0x00000034371c7207 */ /* 0x002fc40000000000 */
[----:B------:R-:W-:Y:S01]  /*f310*/  SEL R30, R52, R55, P0 ;  /* 0x00000037341e7207 */ /* 0x000fe20000000000 */
[----:B------:R-:W1:Y:S01]  /*f320*/  SHFL.IDX PT, R62, R62, R7, 0x1c1f ;  /* 0x001c1f073e3e7589 */ /* 0x000e6200000e0000 */
[----:B--2---:R-:W-:Y:S02]  /*f330*/  SEL R29, R47, R42, P0 ;  /* 0x0000002a2f1d7207 */ /* 0x004fe40000000000 */
[----:B------:R-:W-:Y:S01]  /*f340*/  SEL R31, R42, R47, P0 ;  /* 0x0000002f2a1f7207 */ /* 0x000fe20000000000 */
[----:B------:R-:W-:Y:S06]  /*f350*/  BAR.SYNC.DEFER_BLOCKING 0x1, 0x100 ;  /* 0x0044000000007b1d */ /* 0x000fec0000010000 */
[----:B------:R-:W-:Y:S04]  /*f360*/  SHFL.IDX PT, R45, R45, R6, 0x1c1f ;  /* 0x001c1f062d2d7589 */ /* 0x000fe800000e0000 */
[----:B------:R-:W-:Y:S01]  /*f370*/  SHFL.IDX PT, R41, R41, R6, 0x1c1f ;  /* 0x001c1f0629297589 */ /* 0x000fe200000e0000 */
[----:B0-----:R-:W-:-:S02]  /*f380*/  SEL R32, R53, R44, P0 ;  /* 0x0000002c35207207 */ /* 0x001fc40000000000 */
[----:B------:R-:W-:Y:S01]  /*f390*/  SEL R34, R44, R53, P0 ;  /* 0x000000352c227207 */ /* 0x000fe20000000000 */
[----:B------:R-:W0:Y:S01]  /*f3a0*/  SHFL.IDX PT, R40, R40, R7, 0x1c1f ;  /* 0x001c1f0728287589 */ /* 0x000e2200000e0000 */
[----:B---3--:R-:W-:Y:S02]  /*f3b0*/  SEL R33, R43, R38, P0 ;  /* 0x000000262b217207 */ /* 0x008fe40000000000 */
[----:B------:R-:W-:Y:S01]  /*f3c0*/  SEL R35, R38, R43, P0 ;  /* 0x0000002b26237207 */ /* 0x000fe20000000000 */
[----:B------:R-:W-:Y:S01]  /*f3d0*/  SHFL.IDX PT, R48, R48, R7, 0x1c1f ;  /* 0x001c1f0730307589 */ /* 0x000fe200000e0000 */
[----:B-1----:R-:W-:Y:S02]  /*f3e0*/  SEL R37, R39, R62, P0 ;  /* 0x0000003e27257207 */ /* 0x002fe40000000000 */
[----:B------:R-:W-:Y:S01]  /*f3f0*/  SEL R39, R62, R39, P0 ;  /* 0x000000273e277207 */ /* 0x000fe20000000000 */
[----:B------:R-:W-:Y:S04]  /*f400*/  SHFL.IDX PT, R57, R57, R6, 0x1c1f ;  /* 0x001c1f0639397589 */ /* 0x000fe800000e0000 */
[----:B------:R-:W-:Y:S04]  /*f410*/  SHFL.IDX PT, R75, R75, R6, 0x1c1f ;  /* 0x001c1f064b4b7589 */ /* 0x000fe800000e0000 */
[----:B------:R-:W-:Y:S04]  /*f420*/  SHFL.IDX PT, R50, R50, R7, 0x1c1f ;  /* 0x001c1f0732327589 */ /* 0x000fe800000e0000 */
[----:B------:R-:W-:Y:S04]  /*f430*/  SHFL.IDX PT, R64, R64, R7, 0x1c1f ;  /* 0x001c1f0740407589 */ /* 0x000fe800000e0000 */
[----:B------:R-:W-:Y:S01]  /*f440*/  SHFL.IDX PT, R59, R59, R6, 0x1c1f ;  /* 0x001c1f063b3b7589 */ /* 0x000fe200000e0000 */
[----:B0-----:R-:W-:-:S02]  /*f450*/  SEL R36, R45, R40, P0 ;  /* 0x000000282d247207 */ /* 0x001fc40000000000 */
[----:B------:R-:W-:Y:S01]  /*f460*/  SEL R38, R40, R45, P0 ;  /* 0x0000002d28267207 */ /* 0x000fe20000000000 */
[----:B------:R-:W-:Y:S04]  /*f470*/  SHFL.IDX PT, R77, R77, R6, 0x1c1f ;  /* 0x001c1f064d4d7589 */ /* 0x000fe800000e0000 */
[----:B------:R-:W0:Y:S04]  /*f480*/  SHFL.IDX PT, R54, R54, R7, 0x1c1f ;  /* 0x001c1f0736367589 */ /* 0x000e2800000e0000 */
[----:B------:R-:W1:Y:S04]  /*f490*/  SHFL.IDX PT, R66, R66, R7, 0x1c1f ;  /* 0x001c1f0742427589 */ /* 0x000e6800000e0000 */
[----:B------:R-:W-:Y:S04]  /*f4a0*/  SHFL.IDX PT, R61, R61, R6, 0x1c1f ;  /* 0x001c1f063d3d7589 */ /* 0x000fe800000e0000 */
[----:B------:R-:W-:Y:S04]  /*f4b0*/  SHFL.IDX PT, R79, R79, R6, 0x1c1f ;  /* 0x001c1f064f4f7589 */ /* 0x000fe800000e0000 */
[----:B------:R-:W-:Y:S04]  /*f4c0*/  SHFL.IDX PT, R56, R56, R7, 0x1c1f ;  /* 0x001c1f0738387589 */ /* 0x000fe800000e0000 */
[----:B------:R-:W2:Y:S04]  /*f4d0*/  SHFL.IDX PT, R68, R68, R7, 0x1c1f ;  /* 0x001c1f0744447589 */ /* 0x000ea800000e0000 */
[----:B------:R-:W-:Y:S01]  /*f4e0*/  SHFL.IDX PT, R65, R65, R6, 0x1c1f ;  /* 0x001c1f0641417589 */ /* 0x000fe200000e0000 */
[----:B0-----:R-:W-:-:S02]  /*f4f0*/  SEL R52, R59, R54, P0 ;  /* 0x000000363b347207 */ /* 0x001fc40000000000 */
[----:B------:R-:W-:Y:S01]  /*f500*/  SEL R54, R54, R59, P0 ;  /* 0x0000003b36367207 */ /* 0x000fe20000000000 */
[----:B------:R-:W-:Y:S01]  /*f510*/  SHFL.IDX PT, R81, R81, R6, 0x1c1f ;  /* 0x001c1f0651517589 */ /* 0x000fe200000e0000 */
[----:B-1----:R-:W-:Y:S02]  /*f520*/  SEL R49, R77, R66, P0 ;  /* 0x000000424d317207 */ /* 0x002fe40000000000 */
[----:B------:R-:W-:Y:S01]  /*f530*/  SEL R51, R66, R77, P0 ;  /* 0x0000004d42337207 */ /* 0x000fe20000000000 */
[----:B------:R-:W-:Y:S04]  /*f540*/  SHFL.IDX PT, R58, R58, R7, 0x1c1f ;  /* 0x001c1f073a3a7589 */ /* 0x000fe800000e0000 */
[----:B------:R-:W-:Y:S04]  /*f550*/  SHFL.IDX PT, R70, R70, R7, 0x1c1f ;  /* 0x001c1f0746467589 */ /* 0x000fe800000e0000 */
[----:B------:R-:W-:Y:S04]  /*f560*/  SHFL.IDX PT, R83, R83, R6, 0x1c1f ;  /* 0x001c1f0653537589 */ /* 0x000fe800000e0000 */
[----:B------:R-:W0:Y:S01]  /*f570*/  SHFL.IDX PT, R74, R74, R7, 0x1c1f ;  /* 0x001c1f074a4a7589 */ /* 0x000e2200000e0000 */
[----:B--2---:R-:W-:-:S02]  /*f580*/  SEL R53, R79, R68, P0 ;  /* 0x000000444f357207 */ /* 0x004fc40000000000 */
[----:B------:R-:W-:Y:S01]  /*f590*/  SEL R55, R68, R79, P0 ;  /* 0x0000004f44377207 */ /* 0x000fe20000000000 */
[----:B------:R-:W-:Y:S04]  /*f5a0*/  SHFL.IDX PT, R67, R67, R6, 0x1c1f ;  /* 0x001c1f0643437589 */ /* 0x000fe800000e0000 */
[----:B------:R1:W-:Y:S04]  /*f5b0*/  SHFL.IDX PT, R85, R85, R6, 0x1c1f ;  /* 0x001c1f0655557589 */ /* 0x0003e800000e0000 */
[----:B------:R-:W-:Y:S04]  /*f5c0*/  SHFL.IDX PT, R60, R60, R7, 0x1c1f ;  /* 0x001c1f073c3c7589 */ /* 0x000fe800000e0000 */
[----:B------:R2:W3:Y:S01]  /*f5d0*/  SHFL.IDX PT, R118, R118, R7, 0x1c1f ;  /* 0x001c1f0776767589 */ /* 0x0004e200000e0000 */
[----:B-1----:R-:W-:-:S03]  /*f5e0*/  IMAD.U32 R6, RZ, RZ, UR6 ;  /* 0x00000006ff067e24 */ /* 0x002fc6000f8e00ff */
[----:B------:R1:W-:Y:S04]  /*f5f0*/  STSM.16.M88.4 [R91], R8 ;  /* 0x000000085b007844 */ /* 0x0003e80000000200 */
[----:B------:R4:W-:Y:S01]  /*f600*/  STSM.16.M88.4 [R90], R12 ;  /* 0x0000000c5a007844 */ /* 0x0009e20000000200 */
[----:B0-----:R-:W-:Y:S01]  /*f610*/  SEL R59, R74, R83, P0 ;  /* 0x000000534a3b7207 */ /* 0x001fe20000000000 */
[----:B--2---:R-:W-:Y:S01]  /*f620*/  IMAD.U32 R7, RZ, RZ, UR7 ;  /* 0x00000007ff077e24 */ /* 0x004fe2000f8e00ff */
[----:B------:R-:W-:Y:S01]  /*f630*/  ULDC.64 UR6, c[0x0][0xc08] ;  /* 0x0003020000067ab9 */ /* 0x000fe20000000a00 */
[----:B------:R3:W-:Y:S04]  /*f640*/  STSM.16.M88.4 [R89], R24 ;  /* 0x0000001859007844 */ /* 0x0007e80000000200 */
[----:B------:R-:W-:Y:S01]  /*f650*/  STSM.16.M88.4 [R87], R28 ;  /* 0x0000001c57007844 */ /* 0x000fe20000000200 */
[----:B-1----:R-:W-:-:S03]  /*f660*/  SEL R8, R41, R48, P0 ;  /* 0x0000003029087207 */ /* 0x002fc60000000000 */
[----:B------:R-:W-:Y:S01]  /*f670*/  STSM.16.M88.4 [R86], R32 ;  /* 0x0000002056007844 */ /* 0x000fe20000000200 */
[----:B------:R-:W-:Y:S02]  /*f680*/  SEL R10, R48, R41, P0 ;  /* 0x00000029300a7207 */ /* 0x000fe40000000000 */
[----:B------:R-:W-:Y:S01]  /*f690*/  SEL R9, R75, R64, P0 ;  /* 0x000000404b097207 */ /* 0x000fe20000000000 */
[----:B------:R-:W-:Y:S01]  /*f6a0*/  STSM.16.M88.4 [R84], R36 ;  /* 0x0000002454007844 */ /* 0x000fe20000000200 */
[----:B------:R-:W-:Y:S02]  /*f6b0*/  SEL R11, R64, R75, P0 ;  /* 0x0000004b400b7207 */ /* 0x000fe40000000000 */
[----:B------:R-:W-:Y:S02]  /*f6c0*/  SEL R48, R57, R50, P0 ;  /* 0x0000003239307207 */ /* 0x000fe40000000000 */
[----:B------:R-:W-:Y:S01]  /*f6d0*/  SEL R50, R50, R57, P0 ;  /* 0x0000003932327207 */ /* 0x000fe20000000000 */
[----:B------:R0:W-:Y:S01]  /*f6e0*/  STSM.16.M88.4 [R82], R8 ;  /* 0x0000000852007844 */ /* 0x0001e20000000200 */
[----:B----4-:R-:W-:-:S02]  /*f6f0*/  SEL R12, R61, R56, P0 ;  /* 0x000000383d0c7207 */ /* 0x010fc40000000000 */
[----:B------:R-:W-:Y:S01]  /*f700*/  SEL R14, R56, R61, P0 ;  /* 0x0000003d380e7207 */ /* 0x000fe20000000000 */
[----:B------:R-:W-:Y:S01]  /*f710*/  STSM.16.M88.4 [R80], R48 ;  /* 0x0000003050007844 */ /* 0x000fe20000000200 */
[----:B------:R-:W-:Y:S02]  /*f720*/  SEL R13, R81, R70, P0 ;  /* 0x00000046510d7207 */ /* 0x000fe40000000000 */
[----:B------:R-:W-:Y:S01]  /*f730*/  SEL R15, R70, R81, P0 ;  /* 0x00000051460f7207 */ /* 0x000fe20000000000 */
[----:B------:R-:W-:Y:S01]  /*f740*/  STSM.16.M88.4 [R78], R52 ;  /* 0x000000344e007844 */ /* 0x000fe20000000200 */
[----:B------:R-:W-:Y:S02]  /*f750*/  SEL R56, R65, R58, P0 ;  /* 0x0000003a41387207 */ /* 0x000fe40000000000 */
[----:B------:R-:W-:Y:S01]  /*f760*/  SEL R58, R58, R65, P0 ;  /* 0x000000413a3a7207 */ /* 0x000fe20000000000 */
[----:B------:R1:W-:Y:S01]  /*f770*/  STSM.16.M88.4 [R76], R12 ;  /* 0x0000000c4c007844 */ /* 0x0003e20000000200 */
[----:B------:R-:W-:Y:S01]  /*f780*/  SEL R57, R83, R74, P0 ;  /* 0x0000004a53397207 */ /* 0x000fe20000000000 */
[----:B------:R-:W-:Y:S01]  /*f790*/  UISETP.NE.U32.AND UP1, UPT, UR6, URZ, UPT ;  /* 0x0000003f0600728c */ /* 0x000fe2000bf25070 */
[----:B---3--:R-:W-:Y:S01]  /*f7a0*/  SEL R25, R85, R118, P0 ;  /* 0x0000007655197207 */ /* 0x008fe20000000000 */
[----:B------:R-:W-:Y:S01]  /*f7b0*/  ULDC UR8, c[0x0][0xa88] ;  /* 0x0002a20000087ab9 */ /* 0x000fe20000000800 */
[----:B------:R-:W-:Y:S01]  /*f7c0*/  SEL R27, R118, R85, P0 ;  /* 0x00000055761b7207 */ /* 0x000fe20000000000 */
[----:B------:R2:W-:Y:S01]  /*f7d0*/  STSM.16.M88.4 [R21], R56 ;  /* 0x0000003815007844 */ /* 0x0005e20000000200 */
[----:B------:R-:W-:-:S02]  /*f7e0*/  SEL R24, R67, R60, P0 ;  /* 0x0000003c43187207 */ /* 0x000fc40000000000 */
[----:B------:R-:W-:Y:S01]  /*f7f0*/  SEL R26, R60, R67, P0 ;  /* 0x000000433c1a7207 */ /* 0x000fe20000000000 */
[----:B------:R-:W3:Y:S04]  /*f800*/  LDC R65, c[0x0][0xbe8] ;  /* 0x0002fa00ff417b82 */ /* 0x000ee80000000800 */
[----:B------:R2:W-:Y:S04]  /*f810*/  STSM.16.M88.4 [R20], R24 ;  /* 0x0000001814007844 */ /* 0x0005e80000000200 */
[----:B------:R-:W-:Y:S01]  /*f820*/  BAR.SYNC.DEFER_BLOCKING 0x1, 0x100 ;  /* 0x0044000000007b1d */ /* 0x000fe20000010000 */
[----:B------:R-:W-:-:S06]  /*f830*/  UISETP.NE.AND.EX UP1, UPT, UR7, URZ, UPT, UP1 ;  /* 0x0000003f0700728c */ /* 0x000fcc000bf25310 */
[----:B------:R-:W-:-:S05]  /*f840*/  PLOP3.LUT P0, PT, PT, PT, UP1, 0x80, 0x0 ;  /* 0x000000000000781c */ /* 0x000fca0003f0f018 */
[----:B------:R-:W-:-:S04]  /*f850*/  @UP1 ULEA UR6, UP2, UR36, UR6, 0x2 ;  /* 0x0000000624061291 */ /* 0x000fc8000f84103f */
[----:B------:R-:W-:Y:S01]  /*f860*/  @UP1 ULEA.HI.X UR7, UR36, UR7, UR37, 0x2, UP2 ;  /* 0x0000000724071291 */ /* 0x000fe200090f1425 */
[----:B0-----:R-:W-:Y:S02]  /*f870*/  IMAD.U32 R10, RZ, RZ, UR8 ;  /* 0x00000008ff0a7e24 */ /* 0x001fe4000f8e00ff */
[----:B-1----:R-:W-:-:S03]  /*f880*/  IMAD.U32 R14, RZ, RZ, UR6 ;  /* 0x00000006ff0e7e24 */ /* 0x002fc6000f8e00ff */
[----:B------:R-:W-:Y:S01]  /*f890*/  IMAD.U32 R15, RZ, RZ, UR7 ;  /* 0x00000007ff0f7e24 */ /* 0x000fe2000f8e00ff */
[----:B------:R-:W4:Y:S01]  /*f8a0*/  @P2 LDG.E R8, desc[UR52][R6.64] ;  /* 0x0000003406082981 */ /* 0x000f22000c1e1900 */
[----:B---3--:R-:W-:Y:S01]  /*f8b0*/  ISETP.NE.AND P1, PT, R65, 0x1, PT ;  /* 0x000000014100780c */ /* 0x008fe20003f25270 */
[----:B------:R-:W-:Y:S02]  /*f8c0*/  UMOV UR4, URZ ;  /* 0x0000003f00047c82 */ /* 0x000fe40008000000 */
[----:B------:R2:W5:Y:S10]  /*f8d0*/  @P0 LDG.E R10, desc[UR52][R14.64] ;  /* 0x000000340e0a0981 */ /* 0x000574000c1e1900 */
[----:B------:R-:W0:Y:S08]  /*f8e0*/  @P1 LDC R9, c[0x0][0xbec] ;  /* 0x0002fb00ff091b82 */ /* 0x000e300000000800 */
[----:B------:R-:W1:Y:S01]  /*f8f0*/  @P1 LDC R12, c[0x0][0xbf0] ;  /* 0x0002fc00ff0c1b82 */ /* 0x000e620000000800 */
[----:B----4-:R-:W-:Y:S01]  /*f900*/  @P2 R2UR UR4, R8 ;  /* 0x00000000080422ca */ /* 0x010fe200000e0000 */
[----:B012---:R-:W-:-:S14]  /*f910*/  @P0 BRA `(.L_x_5118) ;  /* 0x0000000000100947 */ /* 0x007fdc0003800000 */
[----:B------:R-:W-:Y:S05]  /*f920*/  @!P2 BRA `(.L_x_5118) ;  /* 0x00000000000ca947 */ /* 0x000fea0003800000 */
[----:B------:R-:W2:Y:S04]  /*f930*/  LDG.E R11, desc[UR52][R6.64] ;  /* 0x00000034060b7981 */ /* 0x000ea8000c1e1900 */
[----:B-----5:R-:W2:Y:S02]  /*f940*/  LDG.E R10, desc[UR52][R6.64+0x4] ;  /* 0x00000434060a7981 */ /* 0x020ea4000c1e1900 */
[----:B--2---:R-:W-:-:S07]  /*f950*/  IMAD.IADD R10, R10, 0x1, -R11 ;  /* 0x000000010a0a7824 */ /* 0x004fce00078e0a0b */
.L_x_5118:
        /* <DEDUP_REMOVED lines=31> */
[----:B------:R-:W-:Y:S02]  /*fb50*/  IADD3 R11, P6, R4, 0x2000, RZ ;  /* 0x00002000040b7810 */ /* 0x000fe40007fde0ff */
[----:B------:R-:W-:Y:S01]  /*fb60*/  IADD3.X R7, R7, UR7, R12, P0, !PT ;  /* 0x0000000707077c10 */ /* 0x000fe200087fe40c */
[----:B------:R-:W-:Y:S01]  /*fb70*/  ULDC.64 UR6, c[0x0][0xb88] ;  /* 0x0002e20000067ab9 */ /* 0x000fe20000000a00 */
[----:B------:R-:W-:Y:S01]  /*fb80*/  LOP3.LUT R12, R13, 0x380, RZ, 0xc0, !PT ;  /* 0x000003800d0c7812 */ /* 0x000fe200078ec0ff */
[----:B------:R-:W-:Y:S01]  /*fb90*/  IMAD R14, R8, UR6, RZ ;  /* 0x00000006080e7c24 */ /* 0x000fe2000f8e02ff */
[----:B------:R-:W-:Y:S01]  /*fba0*/  LOP3.LUT R8, R11, 0x380, RZ, 0xc0, !PT ;  /* 0x000003800b087812 */ /* 0x000fe200078ec0ff */
[C---:B------:R-:W-:Y:S01]  /*fbb0*/  IMAD.WIDE.U32 R6, R9.reuse, UR6, R6 ;  /* 0x0000000609067c25 */ /* 0x040fe2000f8e0006 */
[----:B------:R-:W-:Y:S01]  /*fbc0*/  SHF.R.U64 R12, R12, 0x3, RZ ;  /* 0x000000030c0c7819 */ /* 0x000fe200000012ff */
[----:B------:R-:W-:Y:S01]  /*fbd0*/  UIMAD UR8, UR9, UR10, URZ ;  /* 0x0000000a090872a4 */ /* 0x000fe2000f8e023f */
[----:B------:R-:W-:Y:S01]  /*fbe0*/  IADD3 R45, P4, R4, 0x4000, RZ ;  /* 0x00004000042d7810 */ /* 0x000fe20007f9e0ff */
[----:B------:R-:W-:Y:S01]  /*fbf0*/  IMAD R15, R9, UR7, R14 ;  /* 0x00000007090f7c24 */ /* 0x000fe2000f8e020e */
[----:B------:R-:W-:Y:S01]  /*fc00*/  ULDC.64 UR6, c[0x0][0xb50] ;  /* 0x0002d40000067ab9 */ /* 0x000fe20000000a00 */
[----:B------:R-:W-:Y:S01]  /*fc10*/  LOP3.LUT R12, R12, R13, RZ, 0x3c, !PT ;  /* 0x0000000d0c0c7212 */ /* 0x000fe200078e3cff */
[----:B------:R-:W-:Y:S01]  /*fc20*/  IMAD.X R13, RZ, RZ, R5, P2 ;  /* 0x000000ffff0d7224 */ /* 0x000fe200010e0605 */
[----:B------:R-:W-:Y:S01]  /*fc30*/  LEA R14, P0, R6, UR6, 0x2 ;  /* 0x00000006060e7c11 */ /* 0x000fe2000f8010ff */
[----:B------:R-:W-:Y:S01]  /*fc40*/  IMAD.IADD R7, R7, 0x1, R15 ;  /* 0x0000000107077824 */ /* 0x000fe200078e020f */
[----:B------:R-:W-:-:S02]  /*fc50*/  IADD3 R25, P2, R4, 0x7000, RZ ;  /* 0x0000700004197810 */ /* 0x000fc40007f5e0ff */
[----:B------:R-:W-:Y:S01]  /*fc60*/  IADD3 R33, P3, R4, 0x6000, RZ ;  /* 0x0000600004217810 */ /* 0x000fe20007f7e0ff */
[----:B------:R-:W-:Y:S01]  /*fc70*/  SHFL.IDX PT, R20, R14, RZ, 0x1c1f ;  /* 0x001c1fff0e147589 */ /* 0x000fe200000e0000 */
[----:B------:R-:W-:Y:S02]  /*fc80*/  LEA.HI.X R26, R6, UR7, R7, 0x2, P0 ;  /* 0x00000007061a7c11 */ /* 0x000fe400080f1407 */
[----:B------:R-:W-:Y:S01]  /*fc90*/  SHF.R.U64 R8, R8, 0x3, RZ ;  /* 0x0000000308087819 */ /* 0x000fe200000012ff */
[----:B------:R-:W-:Y:S01]  /*fca0*/  SHFL.IDX PT, R38, R14, 0x1, 0x1c1f ;  /* 0x003c1f000e267f89 */ /* 0x000fe200000e0000 */
[----:B------:R-:W-:Y:S01]  /*fcb0*/  IADD3 R41, P0, R4, 0x5000, RZ ;  /* 0x0000500004297810 */ /* 0x000fe20007f1e0ff */
[----:B------:R-:W-:Y:S01]  /*fcc0*/  UIMAD UR8, UR4, UR11, UR8 ;  /* 0x0000000b040872a4 */ /* 0x000fe2000f8e0208 */
[----:B------:R-:W-:Y:S01]  /*fcd0*/  LOP3.LUT R24, R25, 0x380, RZ, 0xc0, !PT ;  /* 0x0000038019187812 */ /* 0x000fe200078ec0ff */
[----:B------:R-:W1:Y:S01]  /*fce0*/  SHFL.IDX PT, R21, R26, RZ, 0x1c1f ;  /* 0x001c1fff1a157589 */ /* 0x000e6200000e0000 */
[----:B------:R-:W-:Y:S01]  /*fcf0*/  LOP3.LUT R40, R41, 0x380, RZ, 0xc0, !PT ;  /* 0x0000038029287812 */ /* 0x000fe200078ec0ff */
[----:B------:R-:W-:Y:S01]  /*fd00*/  IMAD.X R9, RZ, RZ, R5, P6 ;  /* 0x000000ffff097224 */ /* 0x000fe200030e0605 */
[----:B------:R-:W-:Y:S01]  /*fd10*/  SHF.R.U64 R24, R24, 0x3, RZ ;  /* 0x0000000318187819 */ /* 0x000fe200000012ff */
[----:B------:R-:W2:Y:S01]  /*fd20*/  SHFL.IDX PT, R39, R26, 0x1, 0x1c1f ;  /* 0x003c1f001a277f89 */ /* 0x000ea200000e0000 */
[----:B------:R-:W-:-:S02]  /*fd30*/  SHF.R.U64 R40, R40, 0x3, RZ ;  /* 0x0000000328287819 */ /* 0x000fc400000012ff */
[----:B------:R-:W-:Y:S01]  /*fd40*/  LOP3.LUT R24, R24, R25, RZ, 0x3c, !PT ;  /* 0x0000001918187212 */ /* 0x000fe200078e3cff */
[--C-:B------:R-:W-:Y:S01]  /*fd50*/  IMAD.X R25, RZ, RZ, R5.reuse, P2 ;  /* 0x000000ffff197224 */ /* 0x100fe200010e0605 */
[----:B------:R-:W-:Y:S01]  /*fd60*/  LOP3.LUT R40, R40, R41, RZ, 0x3c, !PT ;  /* 0x0000002928287212 */ /* 0x000fe200078e3cff */
[----:B------:R-:W-:Y:S01]  /*fd70*/  IMAD.X R41, RZ, RZ, R5, P0 ;  /* 0x000000ffff297224 */ /* 0x000fe200000e0605 */
[----:B------:R-:W-:Y:S02]  /*fd80*/  LOP3.LUT P0, RZ, R221, 0x3, RZ, 0xc0, !PT ;  /* 0x00000003ddff7812 */ /* 0x000fe4000780c0ff */
[----:B------:R-:W-:Y:S02]  /*fd90*/  IADD3 R7, P5, R4, 0x3000, RZ ;  /* 0x0000300004077810 */ /* 0x000fe40007fbe0ff */
[----:B------:R-:W-:Y:S01]  /*fda0*/  ISETP.GE.OR P2, PT, R28, R69, P0 ;  /* 0x000000451c00720c */ /* 0x000fe20000746670 */
[----:B------:R-:W-:Y:S01]  /*fdb0*/  UIMAD.WIDE.U32 UR6, UR4, UR10, URZ ;  /* 0x0000000a040672a5 */ /* 0x000fe2000f8e003f */
[----:B------:R-:W-:-:S02]  /*fdc0*/  LOP3.LUT R6, R7, 0x380, RZ, 0xc0, !PT ;  /* 0x0000038007067812 */ /* 0x000fc400078ec0ff */
[----:B------:R-:W-:Y:S01]  /*fdd0*/  LOP3.LUT R44, R45, 0x380, RZ, 0xc0, !PT ;  /* 0x000003802d2c7812 */ /* 0x000fe200078ec0ff */
[----:B------:R-:W-:Y:S01]  /*fde0*/  ULDC.64 UR10, c[0x0][0xae8] ;  /* 0x0002ba00000a7ab9 */ /* 0x000fe20000000a00 */
[----:B------:R-:W-:Y:S02]  /*fdf0*/  LOP3.LUT R32, R33, 0x380, RZ, 0xc0, !PT ;  /* 0x0000038021207812 */ /* 0x000fe400078ec0ff */
[----:B------:R-:W-:Y:S01]  /*fe00*/  LOP3.LUT R8, R8, R11, RZ, 0x3c, !PT ;  /* 0x0000000b08087212 */ /* 0x000fe200078e3cff */
[----:B------:R-:W-:Y:S01]  /*fe10*/  VIADD R11, R28, 0x8 ;  /* 0x000000081c0b7836 */ /* 0x000fe20000000000 */
[----:B------:R-:W-:Y:S02]  /*fe20*/  SHF.R.U64 R6, R6, 0x3, RZ ;  /* 0x0000000306067819 */ /* 0x000fe400000012ff */
[----:B------:R-:W-:Y:S01]  /*fe30*/  IADD3 R57, P6, R4, 0x8000, RZ ;  /* 0x0000800004397810 */ /* 0x000fe20007fde0ff */
        /* <DEDUP_REMOVED lines=10> */
[----:B------:R-:W-:Y:S01]  /*fee0*/  LOP3.LUT R29, R4, 0x380, RZ, 0xc0, !PT ;  /* 0x00000380041d7812 */ /* 0x000fe200078ec0ff */
        /* <DEDUP_REMOVED lines=8> */
[----:B------:R-:W-:Y:S01]  /*ff70*/  IMAD.X R33, RZ, RZ, R5, P3 ;  /* 0x000000ffff217224 */ /* 0x000fe200018e0605 */
[----:B------:R-:W-:Y:S01]  /*ff80*/  IADD3 R15, P3, R4, 0xb000, RZ ;  /* 0x0000b000040f7810 */ /* 0x000fe20007f7e0ff */
[----:B------:R-:W-:Y:S01]  /*ff90*/  ULDC.64 UR8, c[0x0][0xaf0] ;  /* 0x0002bc0000087ab9 */ /* 0x000fe20000000a00 */
[----:B------:R-:W-:Y:S01]  /*ffa0*/  UIADD3 UR7, UR7, UR4, URZ ;  /* 0x0000000407077290 */ /* 0x000fe2000fffe03f */
[----:B------:R-:W-:Y:S01]  /*ffb0*/  LOP3.LUT R56, R57, 0x380, RZ, 0xc0, !PT ;  /* 0x0000038039387812 */ /* 0x000fe200078ec0ff */
[----:B------:R-:W-:Y:S01]  /*ffc0*/  UIMAD UR4, UR37, UR8, URZ ;  /* 0x00000008250472a4 */ /* 0x000fe2000f8e023f */
[----:B------:R-:W-:Y:S01]  /*ffd0*/  LOP3.LUT R52, R53, 0x380, RZ, 0xc0, !PT ;  /* 0x0000038035347812 */ /* 0x000fe200078ec0ff */
[----:B--2---:R2:W-:Y:S01]  /*ffe0*/  @!P0 ST.E desc[UR52][R38.64], R2 ;  /* 0x0000000226008985 */ /* 0x0045e2000c101934 */
[----:B------:R-:W-:-:S02]  /*fff0*/  LOP3.LUT R48, R49, 0x380, RZ, 0xc0, !PT ;  /* 0x0000038031307812 */ /* 0x000fc400078ec0ff */
[----:B------:R-:W-:Y:S01]  /*10000*/  SHF.R.U64 R29, R29, 0x3, RZ ;  /* 0x000000031d1d7819 */ /* 0x000fe200000012ff */
[----:B------:R-:W-:Y:S01]  /*10010*/  IMAD.MOV.U32 R61, RZ, RZ, R60 ;  /* 0x000000ffff3d7224 */ /* 0x000fe200078e003c */
[----:B------:R-:W-:Y:S01]  /*10020*/  LOP3.LUT R10, R15, 0x380, RZ, 0xc0, !PT ;  /* 0x000003800f0a7812 */ /* 0x000fe200078ec0ff */
[----:B-1----:R-:W-:Y:S01]  /*10030*/  @P1 IMAD.HI.U32 R0, R60, R21, RZ ;  /* 0x000000153c001227 */ /* 0x002fe200078e00ff */
[----:B------:R-:W-:Y:S01]  /*10040*/  SHF.R.U64 R56, R56, 0x3, RZ ;  /* 0x0000000338387819 */ /* 0x000fe200000012ff */
[----:B------:R-:W-:Y:S01]  /*10050*/  UIMAD UR4, UR36, UR9, UR4 ;  /* 0x00000009240472a4 */ /* 0x000fe2000f8e0204 */
[----:B------:R-:W-:Y:S01]  /*10060*/  SHF.R.U64 R52, R52, 0x3, RZ ;  /* 0x0000000334347819 */ /* 0x000fe200000012ff */
[----:B------:R-:W-:Y:S01]  /*10070*/  UIMAD.WIDE.U32 UR6, UR36, UR8, UR6 ;  /* 0x00000008240672a5 */ /* 0x000fe2000f8e0006 */
[----:B0-----:R-:W-:Y:S01]  /*10080*/  @P1 SHF.R.U32.HI R61, RZ, R67, R0 ;  /* 0x00000043ff3d1219 */ /* 0x001fe20000011600 */
[----:B------:R-:W-:Y:S01]  /*10090*/  IMAD.X R37, RZ, RZ, R5, P3 ;  /* 0x000000ffff257224 */ /* 0x000fe200018e0605 */
[----:B------:R-:W-:Y:S01]  /*100a0*/  SHF.R.U64 R48, R48, 0x3, RZ ;  /* 0x0000000330307819 */ /* 0x000fe200000012ff */
[----:B------:R-:W5:Y:S01]  /*100b0*/  LD.E.128 R44, desc[UR52][R44.64] ;  /* 0x000000342c2c7980 */ /* 0x000f62000c101d00 */
        /* <DEDUP_REMOVED lines=74> */
.L_x_5120:
[----:B------:R-:W-:Y:S05]  /*10560*/  BSYNC B1 ;  /* 0x0000000000017941 */ /* 0x000fea0003800000 */
.L_x_5119:
        /* <DEDUP_REMOVED lines=17> */
.L_x_5122:
[----:B------:R-:W-:Y:S05]  /*10680*/  BSYNC B1 ;  /* 0x0000000000017941 */ /* 0x000fea0003800000 */
.L_x_5121:
        /* <DEDUP_REMOVED lines=17> */
.L_x_5124:
[----:B------:R-:W-:Y:S05]  /*107a0*/  BSYNC B1 ;  /* 0x0000000000017941 */ /* 0x000fea0003800000 */
.L_x_5123:
[----:B-1----:R-:W-:Y:S01]  /*107b0*/  VIADD R0, R66, 0x60 ;  /* 0x0000006042007836 */ /* 0x002fe20000000000 */
[----:B--2-4-:R-:W4:Y:S04]  /*107c0*/  SHFL.IDX PT, R64, R64, 0x3, 0x181f ;  /* 0x00781f0040407f89 */ /* 0x014f2800000e0000 */
[----:B------:R-:W-:Y:S01]  /*107d0*/  ISETP.GE.AND P0, PT, R0, R69, PT ;  /* 0x000000450000720c */ /* 0x000fe20003f06270 */
[----:B0-----:R0:W1:-:S12]  /*107e0*/  SHFL.IDX PT, R11, R62, 0x3, 0x181f ;  /* 0x00781f003e0b7f89 */ /* 0x00105800000e0000 */
[----:B0-----:R-:W-:Y:S05]  /*107f0*/  @P0 BRA `(.L_x_5125) ;  /* 0x0000000c00580947 */ /* 0x001fea0003800000 */
[----:B------:R-:W-:Y:S02]  /*10800*/  ULDC UR4, c[0x0][0xac8] ;  /* 0x0002b20000047ab9 */ /* 0x000fe40000000800 */
[----:B------:R-:W-:Y:S02]  /*10810*/  ISETP.GE.AND P2, PT, R16, UR4, PT ;  /* 0x0000000410007c0c */ /* 0x000fe4000bf46270 */
[----:B------:R-:W-:-:S11]  /*10820*/  ISETP.GE.AND P3, PT, R19, UR4, PT ;  /* 0x0000000413007c0c */ /* 0x000fd6000bf66270 */
[CC--:B-1----:R-:W-:Y:S02]  /*10830*/  @!P2 LEA R2, P0, R16.reuse, R11.reuse, 0x1 ;  /* 0x0000000b1002a211 */ /* 0x0c2fe400078008ff */
[C---:B------:R-:W-:Y:S02]  /*10840*/  @!P3 LEA R8, P1, R19.reuse, R11, 0x1 ;  /* 0x0000000b1308b211 */ /* 0x040fe400078208ff */
        /* <DEDUP_REMOVED lines=10> */
.L_x_5117:
        /* <DEDUP_REMOVED lines=33> */
.L_x_5126:
        /* <DEDUP_REMOVED lines=45> */
.L_x_5128:
[----:B------:R-:W-:Y:S05]  /*10dd0*/  BSYNC B1 ;  /* 0x0000000000017941 */ /* 0x000fea0003800000 */
.L_x_5127:
        /* <DEDUP_REMOVED lines=65> */
.L_x_5130:
[----:B------:R-:W-:Y:S05]  /*111f0*/  BSYNC B1 ;  /* 0x0000000000017941 */ /* 0x000fea0003800000 */
.L_x_5129:
        /* <DEDUP_REMOVED lines=17> */
.L_x_5132:
[----:B------:R-:W-:Y:S05]  /*11310*/  BSYNC B1 ;  /* 0x0000000000017941 */ /* 0x000fea0003800000 */
.L_x_5131:
        /* <DEDUP_REMOVED lines=17> */
.L_x_5134:
[----:B------:R-:W-:Y:S05]  /*11430*/  BSYNC B1 ;  /* 0x0000000000017941 */ /* 0x000fea0003800000 */
.L_x_5133:
        /* <DEDUP_REMOVED lines=18> */
.L_x_5125:
[----:B------:R-:W-:Y:S05]  /*11560*/  BSYNC B0 ;  /* 0x0000000000007941 */ /* 0x000fea0003800000 */
.L_x_5116:
[----:B------:R-:W-:Y:S02]  /*11570*/  ULDC UR4, c[0x0][0xc3c] ;  /* 0x00030f0000047ab9 */ /* 0x000fe40000000800 */
[----:B------:R-:W-:-:S13]  /*11580*/  ISETP.GE.AND P0, PT, R63, UR4, PT ;  /* 0x000000043f007c0c */ /* 0x000fda000bf06270 */
[----:B------:R-:W-:Y:S05]  /*11590*/  @!P0 BRA `(.L_x_5135) ;  /* 0xfffffef800208947 */ /* 0x000fea000383ffff */
[----:B------:R-:W-:Y:S05]  /*115a0*/  EXIT ;  /* 0x000000000000794d */ /* 0x000fea0003800000 */
.L_x_5077:
        /* <DEDUP_REMOVED lines=20> */
.L_x_5136:
        /* <DEDUP_REMOVED lines=41> */
.L_x_5142:
        /* <DEDUP_REMOVED lines=14> */
.L_x_5141:
[----:B------:R-:W-:Y:S05]  /*11a60*/  BSYNC B0 ;  /* 0x0000000000007941 */ /* 0x000fea0003800000 */
.L_x_5140:
        /* <DEDUP_REMOVED lines=22> */
.L_x_5138:
        /* <DEDUP_REMOVED lines=25> */
.L_x_5143:
        /* <DEDUP_REMOVED lines=58> */
.L_x_5139:
[----:B------:R0:W-:Y:S01]  /*12100*/  STL [R1+0x20], R0 ;  /* 0x0000200001007387 */ /* 0x0001e20000100800 */
[----:B------:R-:W-:-:S03]  /*12110*/  UMOV UR36, URZ ;  /* 0x0000003f00247c82 */ /* 0x000fc60008000000 */
[----:B------:R0:W-:Y:S02]  /*12120*/  STL [R1+0x24], RZ ;  /* 0x000024ff01007387 */ /* 0x0001e40000100800 */
.L_x_5144:
        /* <DEDUP_REMOVED lines=11> */
.L_x_5137:
        /* <DEDUP_REMOVED lines=18> */
[C---:B-1----:R-:W-:Y:S01]  /*12300*/  IMAD.SHL.U32 R4, R10.reuse, 0x40, RZ ;  /* 0x000000400a047824 */ /* 0x042fe200078e00ff */
[C---:B------:R-:W-:Y:S01]  /*12310*/  LOP3.LUT R9, R10.reuse, 0x7f, RZ, 0xc0, !PT ;  /* 0x0000007f0a097812 */ /* 0x040fe200078ec0ff */
[----:B------:R-:W-:-:S03]  /*12320*/  IMAD.SHL.U32 R5, R10, 0x2, RZ ;  /* 0x000000020a057824 */ /* 0x000fc600078e00ff */
[----:B------:R-:W-:-:S04]  /*12330*/  LOP3.LUT R3, R4, 0x180, RZ, 0xc0, !PT ;  /* 0x0000018004037812 */ /* 0x000fc800078ec0ff */
[----:B------:R-:W-:Y:S01]  /*12340*/  LOP3.LUT R3, R3, 0x30, R0, 0xf8, !PT ;  /* 0x0000003003037812 */ /* 0x000fe200078ef800 */
[----:B------:R-:W-:-:S05]  /*12350*/  IMAD.SHL.U32 R0, R10, 0x10, RZ ;  /* 0x000000100a007824 */ /* 0x000fca00078e00ff */
[----:B------:R-:W-:-:S04]  /*12360*/  LOP3.LUT R2, R0, 0x1b0, RZ, 0xc0, !PT ;  /* 0x000001b000027812 */ /* 0x000fc800078ec0ff */
        /* <DEDUP_REMOVED lines=28> */
.L_x_5218:
[----:B------:R-:W-:Y:S01]  /*12530*/  ULDC.64 UR4, c[0x0][0xc88] ;  /* 0x0003220000047ab9 */ /* 0x000fe20000000a00 */
[----:B------:R-:W-:Y:S01]  /*12540*/  IMAD.MOV.U32 R0, RZ, RZ, RZ ;  /* 0x000000ffff007224 */ /* 0x000fe200078e00ff */
        /* <DEDUP_REMOVED lines=33> */
[----:B-1----:R-:W-:Y:S02]  /*12760*/  IMAD.U32 R4, RZ, RZ, UR6 ;  /* 0x00000006ff047e24 */ /* 0x002fe4000f8e00ff */
        /* <DEDUP_REMOVED lines=18> */
.L_x_5146:
        /* <DEDUP_REMOVED lines=24> */
.L_x_5147:
[----:B------:R-:W-:Y:S05]  /*12a10*/  @!P1 BRA `(.L_x_5148) ;  /* 0x00000000000c9947 */ /* 0x000fea0003800000 */
[----:B------:R-:W2:Y:S04]  /*12a20*/  LDG.E R2, desc[UR52][R4.64] ;  /* 0x0000003404027981 */ /* 0x000ea8000c1e1900 */
[----:B------:R-:W2:Y:S02]  /*12a30*/  LDG.E R4, desc[UR52][R4.64+0x4] ;  /* 0x0000043404047981 */ /* 0x000ea4000c1e1900 */
[----:B--2---:R-:W-:-:S07]  /*12a40*/  IMAD.IADD R2, R4, 0x1, -R2 ;  /* 0x0000000104027824 */ /* 0x004fce00078e0a02 */
.L_x_5148:
        /* <DEDUP_REMOVED lines=12> */
[----:B0-----:R-:W-:Y:S01]  /*12b10*/  @P0 SHF.R.U32.HI R3, RZ, R2, R4 ;  /* 0x00000002ff030219 */ /* 0x001fe20000011604 */
[C---:B------:R-:W-:Y:S01]  /*12b20*/  VIADD R2, R0.reuse, 0x9f ;  /* 0x0000009f00027836 */ /* 0x040fe20000000000 */
[----:B------:R-:W-:-:S03]  /*12b30*/  IADD3 R0, R0, 0xa0, -R5 ;  /* 0x000000a000007810 */ /* 0x000fc60007ffe805 */
[----:B------:R-:W-:-:S04]  /*12b40*/  IMAD.HI R2, R2, 0x66666667, RZ ;  /* 0x6666666702027827 */ /* 0x000fc800078e02ff */
[----:B------:R-:W-:Y:S01]  /*12b50*/  IMAD.IADD R0, R0, 0x1, R3 ;  /* 0x0000000100007824 */ /* 0x000fe200078e0203 */
[----:B------:R-:W-:-:S03]  /*12b60*/  SHF.R.U32.HI R3, RZ, 0x1f, R2 ;  /* 0x0000001fff037819 */ /* 0x000fc60000011602 */
[----:B------:R-:W-:Y:S01]  /*12b70*/  IMAD.HI R0, R0, 0x66666667, RZ ;  /* 0x6666666700007827 */ /* 0x000fe200078e02ff */
[----:B------:R-:W-:-:S04]  /*12b80*/  LEA.HI.SX32 R3, R2, R3, 0x1a ;  /* 0x0000000302037211 */ /* 0x000fc800078fd2ff */
[----:B------:R-:W-:-:S04]  /*12b90*/  SHF.R.U32.HI R2, RZ, 0x1f, R0 ;  /* 0x0000001fff027819 */ /* 0x000fc80000011600 */
[----:B------:R-:W-:-:S04]  /*12ba0*/  LEA.HI.SX32 R2, R0, R2, 0x1a ;  /* 0x0000000200027211 */ /* 0x000fc800078fd2ff */
[----:B------:R-:W-:-:S04]  /*12bb0*/  VIMNMX R4, R3, R2, PT ;  /* 0x0000000203047248 */ /* 0x000fc80003fe0100 */
[----:B------:R-:W-:Y:S01]  /*12bc0*/  ISETP.GT.AND P0, PT, R4, RZ, PT ;  /* 0x000000ff0400720c */ /* 0x000fe20003f04270 */
        /* <DEDUP_REMOVED lines=20> */
.L_x_5150:
        /* <DEDUP_REMOVED lines=20> */
.L_x_5153:
[----:B------:R-:W-:Y:S05]  /*12e50*/  BSYNC B6 ;  /* 0x0000000000067941 */ /* 0x000fea0003800000 */
.L_x_5152:
        /* <DEDUP_REMOVED lines=21> */
.L_x_5155:
[----:B------:R-:W-:Y:S05]  /*12fb0*/  BSYNC B6 ;  /* 0x0000000000067941 */ /* 0x000fea0003800000 */
.L_x_5154:
        /* <DEDUP_REMOVED lines=20> */
.L_x_5157:
[----:B------:R-:W-:Y:S05]  /*13100*/  BSYNC B6 ;  /* 0x0000000000067941 */ /* 0x000fea0003800000 */
.L_x_5156:
        /* <DEDUP_REMOVED lines=19> */
.L_x_5159:
[----:B------:R-:W-:Y:S05]  /*13240*/  BSYNC B6 ;  /* 0x0000000000067941 */ /* 0x000fea0003800000 */
.L_x_5158:
        /* <DEDUP_REMOVED lines=24> */
.L_x_5237:
[----:B------:R-:W-:Y:S02]  /*133d0*/  PLOP3.LUT P1, PT, PT, PT, PT, 0x8, 0x0 ;  /* 0x000000000000781c */ /* 0x000fe40003f2e170 */
[----:B--2---:R-:W-:Y:S02]  /*133e0*/  ISETP.NE.AND P0, PT, R14, RZ, PT ;  /* 0x000000ff0e00720c */ /* 0x004fe40003f05270 */
[----:B0-----:R-:W-:-:S05]  /*133f0*/  P2R R0, PR, RZ, 0x2 ;  /* 0x00000002ff007803 */ /* 0x001fca0000000000 */
[----:B------:R0:W-:Y:S06]  /*13400*/  STL [R1+0x18], R0 ;  /* 0x0000180001007387 */ /* 0x0001ec0000100800 */
[----:B------:R-:W-:Y:S05]  /*13410*/  @P0 BRA `(.L_x_5161) ;  /* 0x0000000400c80947 */ /* 0x000fea0003800000 */
[----:B0-----:R-:W2:Y:S01]  /*13420*/  LDL R0, [R1+0x8] ;  /* 0x0000080001007983 */ /* 0x001ea20000100800 */
[----:B------:R-:W-:Y:S01]  /*13430*/  UMOV UR4, 0xffffffff ;  /* 0xffffffff00047882 */ /* 0x000fe20000000000 */
[----:B--2---:R-:W-:Y:S02]  /*13440*/  VIADD R0, R0, 0xffffffff ;  /* 0xffffffff00007836 */ /* 0x004fe40000000000 */
[----:B------:R-:W-:Y:S05]  /*13450*/  BRA.DIV UR4, `(.L_x_5162) ;  /* 0x0000004e04087947 */ /* 0x000fea000b800000 */
[----:B------:R-:W-:-:S13]  /*13460*/  ELECT P6, URZ, PT ;  /* 0x00000000003f782f */ /* 0x000fda00038c0000 */
.L_x_5240:
        /* <DEDUP_REMOVED lines=21> */
.L_x_5163:
        /* <DEDUP_REMOVED lines=9> */
.L_x_5241:
        /* <DEDUP_REMOVED lines=8> */
.L_x_5165:
        /* <DEDUP_REMOVED lines=32> */
.L_x_5242:
        /* <DEDUP_REMOVED lines=8> */
.L_x_5167:
        /* <DEDUP_REMOVED lines=17> */
[----:B------:R-:W-:Y:S01]  /*13a60*/  UIADD3 UR8, UR8, 0x29200, URZ ;  /* 0x0002920008087890 */ /* 0x000fe2000fffe03f */
        /* <DEDUP_REMOVED lines=11> */
[----:B------:R2:W-:Y:S02]  /*13b20*/  UTMALDG.4D [UR8], [UR4], desc[UR6] ;  /* 0x00000608040075b4 */ /* 0x0005e40008019000 */
[----:B--2---:R-:W-:Y:S01]  /*13b30*/  NOP ;  /* 0x0000000000007918 */ /* 0x004fe20000000000 */
.L_x_5161:
[----:B------:R-:W-:Y:S05]  /*13b40*/  WARPSYNC.ALL ;  /* 0x0000000000007948 */ /* 0x000fea0003800000 */
[----:B0-----:R-:W-:Y:S01]  /*13b50*/  VIADD R0, R17, 0x1e200 ;  /* 0x0001e20011007836 */ /* 0x001fe20000000000 */
        /* <DEDUP_REMOVED lines=32> */
.L_x_5169:
[----:B------:R-:W-:Y:S05]  /*13d60*/  BSYNC B6 ;  /* 0x0000000000067941 */ /* 0x000fea0003800000 */
.L_x_5168:
[----:B------:R-:W2:Y:S01]  /*13d70*/  LDL R7, [R1+0x24] ;  /* 0x0000240001077983 */ /* 0x000ea20000100800 */
[----:B------:R-:W0:Y:S01]  /*13d80*/  LDC R5, c[0x0][0x448] ;  /* 0x00011200ff057b82 */ /* 0x000e220000000800 */
[----:B------:R-:W-:Y:S01]  /*13d90*/  ULDC.64 UR8, c[0x0][0x2d8] ;  /* 0x0000b60000087ab9 */ /* 0x000fe20000000a00 */
[----:B------:R-:W3:Y:S01]  /*13da0*/  S2R R2, SR_TID.X ;  /* 0x0000000000027919 */ /* 0x000ee20000002100 */
[----:B0-----:R-:W-:Y:S01]  /*13db0*/  ISETP.NE.AND P0, PT, R5, 0x1, PT ;  /* 0x000000010500780c */ /* 0x001fe20003f05270 */
[----:B-1----:R-:W0:Y:S01]  /*13dc0*/  S2R R8, SR_TID.X ;  /* 0x0000000000087919 */ /* 0x002e220000002100 */
[----:B---3--:R-:W-:-:S11]  /*13dd0*/  LOP3.LUT R0, R2, 0x7f, RZ, 0xc0, !PT ;  /* 0x0000007f02007812 */ /* 0x008fd600078ec0ff */
[----:B------:R-:W1:Y:S01]  /*13de0*/  @P0 LDC R3, c[0x0][0x44c] ;  /* 0x00011300ff030b82 */ /* 0x000e620000000800 */
[----:B------:R-:W-:Y:S01]  /*13df0*/  IMAD.SHL.U32 R2, R2, 0x20, RZ ;  /* 0x0000002002027824 */ /* 0x000fe200078e00ff */
[----:B------:R-:W-:-:S06]  /*13e00*/  SHF.R.U32.HI R0, RZ, 0x2, R0 ;  /* 0x00000002ff007819 */ /* 0x000fcc0000011600 */
[----:B------:R-:W3:Y:S01]  /*13e10*/  @P0 LDC R4, c[0x0][0x450] ;  /* 0x00011400ff040b82 */ /* 0x000ee20000000800 */
[----:B------:R-:W-:Y:S01]  /*13e20*/  LOP3.LUT R2, R0, 0x60, R2, 0xf8, !PT ;  /* 0x0000006000027812 */ /* 0x000fe200078ef802 */
        /* <DEDUP_REMOVED lines=12> */
[----:B0-----:R-:W-:-:S05]  /*13ef0*/  IMAD.SHL.U32 R8, R8, 0x10, RZ ;  /* 0x0000001008087824 */ /* 0x001fca00078e00ff */
[----:B------:R-:W-:-:S04]  /*13f00*/  LOP3.LUT R8, R8, 0x30, RZ, 0xc0, !PT ;  /* 0x0000003008087812 */ /* 0x000fc800078ec0ff */
[----:B------:R-:W-:Y:S01]  /*13f10*/  LOP3.LUT R9, R8, 0x40, RZ, 0xfc, !PT ;  /* 0x0000004008097812 */ /* 0x000fe200078efcff */
[----:B--2---:R-:W-:-:S04]  /*13f20*/  IMAD R0, R7, 0x80, R2 ;  /* 0x0000008007007824 */ /* 0x004fc800078e0202 */
[----:B-1----:R-:W-:-:S04]  /*13f30*/  @P0 IMAD.HI.U32 R3, R0, R3, RZ ;  /* 0x0000000300030227 */ /* 0x002fc800078e00ff */
[----:B------:R-:W-:Y:S01]  /*13f40*/  IMAD.MOV.U32 R2, RZ, RZ, R0 ;  /* 0x000000ffff027224 */ /* 0x000fe200078e0000 */
[----:B---3--:R-:W-:-:S04]  /*13f50*/  @P0 SHF.R.U32.HI R2, RZ, R4, R3 ;  /* 0x00000004ff020219 */ /* 0x008fc80000011603 */
        /* <DEDUP_REMOVED lines=19> */
[----:B------:R-:W-:-:S02]  /*14090*/  LOP3.LUT R8, R8, 0x80, RZ, 0xfc, !PT ;  /* 0x0000008008087812 */ /* 0x000fc400078efcff */
[----:B------:R-:W-:Y:S02]  /*140a0*/  IADD3.X R0, R3, UR5, R0, P0, !PT ;  /* 0x0000000503007c10 */ /* 0x000fe400087fe400 */
        /* <DEDUP_REMOVED lines=8> */
[----:B------:R-:W2:Y:S04]  /*14130*/  LDL.LU R6, [R1+0x28] ;  /* 0x0000280001067983 */ /* 0x000ea80000300800 */
[----:B------:R-:W3:Y:S01]  /*14140*/  LDL.LU R7, [R1+0x24] ;  /* 0x0000240001077983 */ /* 0x000ee20000300800 */
[----:B------:R-:W-:Y:S01]  /*14150*/  SHF.R.U32.HI R8, RZ, 0x2, R8 ;  /* 0x00000002ff087819 */ /* 0x000fe20000011608 */
[----:B--2---:R-:W-:-:S02]  /*14160*/  IMAD R3, R6, R5, RZ ;  /* 0x0000000506037224 */ /* 0x004fc400078e02ff */
[----:B------:R-:W0:Y:S02]  /*14170*/  SHFL.IDX PT, R6, R2, RZ, 0x1c1f ;  /* 0x001c1fff02067589 */ /* 0x000e2400000e0000 */
[----:B---3--:R-:W-:Y:S02]  /*14180*/  IMAD R4, R7, 0x80, R8 ;  /* 0x0000008007047824 */ /* 0x008fe400078e0208 */
[----:B------:R-:W1:Y:S03]  /*14190*/  SHFL.IDX PT, R5, R0, RZ, 0x1c1f ;  /* 0x001c1fff00057589 */ /* 0x000e6600000e0000 */
        /* <DEDUP_REMOVED lines=30> */
.L_x_5251:
        /* <DEDUP_REMOVED lines=12> */
.L_x_5172:
[----:B------:R-:W-:Y:S05]  /*14440*/  BSYNC B0 ;  /* 0x0000000000007941 */ /* 0x000fea0003800000 */
.L_x_5171:
[----:B------:R-:W-:Y:S01]  /*14450*/  NOP ;  /* 0x0000000000007918 */ /* 0x000fe20000000000 */
[----:B------:R-:W-:-:S13]  /*14460*/  PLOP3.LUT P0, PT, PT, PT, PT, 0x80, 0x0 ;  /* 0x000000000000781c */ /* 0x000fda0003f0f070 */
.L_x_5173:
        /* <DEDUP_REMOVED lines=18> */
.L_x_5252:
[----:B------:R-:W-:Y:S05]  /*14590*/  BSYNC B0 ;  /* 0x0000000000007941 */ /* 0x000fea0003800000 */
.L_x_5174:
[----:B------:R-:W2:Y:S02]  /*145a0*/  LDL R2, [R1+0x8] ;  /* 0x0000080001027983 */ /* 0x000ea40000100800 */
[----:B--2---:R-:W-:-:S13]  /*145b0*/  ISETP.GE.AND P0, PT, R2, 0x2, PT ;  /* 0x000000020200780c */ /* 0x004fda0003f06270 */
[----:B------:R-:W-:Y:S05]  /*145c0*/  @!P0 BRA `(.L_x_5176) ;  /* 0x00000018000c8947 */ /* 0x000fea0003800000 */
[----:B-1----:R1:W5:Y:S01]  /*145d0*/  LDL.LU R0, [R1+0xc] ;  /* 0x00000c0001007983 */ /* 0x0023620000300800 */
[----:B------:R-:W-:-:S03]  /*145e0*/  VIADD R2, R2, 0xfffffffe ;  /* 0xfffffffe02027836 */ /* 0x000fc60000000000 */
[----:B------:R1:W5:Y:S04]  /*145f0*/  LDL.LU R8, [R1+0x4] ;  /* 0x0000040001087983 */ /* 0x0003680000300800 */
.L_x_5200:
        /* <DEDUP_REMOVED lines=8> */
[----:B0-----:R-:W-:-:S05]  /*14680*/  LOP3.LUT R9, R0, R3, RZ, 0x3c, !PT ;  /* 0x0000000300097212 */ /* 0x001fca00078e3cff */
        /* <DEDUP_REMOVED lines=16> */
[----:B------:R-:W-:-:S05]  /*14790*/  @P0 SHF.R.U32.HI R4, RZ, R5, R6 ;  /* 0x00000005ff040219 */ /* 0x000fca0000011606 */
[----:B------:R-:W-:-:S04]  /*147a0*/  IMAD.MOV R5, RZ, RZ, -R4 ;  /* 0x000000ffff057224 */ /* 0x000fc800078e0a04 */
[----:B------:R-:W-:Y:S01]  /*147b0*/  IMAD R3, R3, R5, R2 ;  /* 0x0000000503037224 */ /* 0x000fe200078e0202 */
[----:B------:R-:W-:Y:S01]  /*147c0*/  SHF.R.S32.HI R5, RZ, 0x1f, R4 ;  /* 0x0000001fff057819 */ /* 0x000fe20000011404 */
[----:B--2---:R-:W-:-:S04]  /*147d0*/  IMAD R6, R11, UR6, RZ ;  /* 0x000000060b067c24 */ /* 0x004fc8000f8e02ff */
[C---:B----4-:R-:W-:Y:S02]  /*147e0*/  IMAD R6, R7.reuse, UR7, R6 ;  /* 0x0000000707067c24 */ /* 0x050fe4000f8e0206 */
[----:B------:R-:W-:-:S04]  /*147f0*/  IMAD.WIDE.U32 R4, R7, UR6, R4 ;  /* 0x0000000607047c25 */ /* 0x000fc8000f8e0004 */
[----:B------:R-:W-:Y:S01]  /*14800*/  IMAD.IADD R5, R6, 0x1, R5 ;  /* 0x0000000106057824 */ /* 0x000fe200078e0205 */
[----:B------:R-:W-:-:S04]  /*14810*/  LEA R6, P0, R4, UR4, 0x2 ;  /* 0x0000000404067c11 */ /* 0x000fc8000f8010ff */
[----:B------:R-:W-:-:S05]  /*14820*/  LEA.HI.X R7, R4, UR5, R5, 0x2, P0 ;  /* 0x0000000504077c11 */ /* 0x000fca00080f1405 */
[----:B------:R2:W5:Y:S04]  /*14830*/  LDG.E R16, desc[UR52][R6.64] ;  /* 0x0000003406107981 */ /* 0x000568000c1e1900 */
.L_x_5179:
        /* <DEDUP_REMOVED lines=8> */
.L_x_5253:
[----:B------:R-:W-:Y:S05]  /*148c0*/  BSYNC B1 ;  /* 0x0000000000017941 */ /* 0x000fea0003800000 */
.L_x_5180:
        /* <DEDUP_REMOVED lines=9> */
.L_x_5183:
[----:B------:R-:W-:Y:S05]  /*14960*/  BSYNC B1 ;  /* 0x0000000000017941 */ /* 0x000fea0003800000 */
.L_x_5182:
        /* <DEDUP_REMOVED lines=12> */
[----:B0-----:R-:W-:-:S07]  /*14a30*/  VIADD R9, R4, 0xf200 ;  /* 0x0000f20004097836 */ /* 0x001fce0000000000 */
.L_x_5184:
        /* <DEDUP_REMOVED lines=16> */
.L_x_5185:
        /* <DEDUP_REMOVED lines=16> */
.L_x_5186:
        /* <DEDUP_REMOVED lines=13> */
.L_x_5254:
[----:B------:R-:W-:Y:S05]  /*14d10*/  BSYNC B1 ;  /* 0x0000000000017941 */ /* 0x000fea0003800000 */
.L_x_5187:
        /* <DEDUP_REMOVED lines=11> */
.L_x_5190:
[----:B------:R-:W-:Y:S05]  /*14dd0*/  BSYNC B1 ;  /* 0x0000000000017941 */ /* 0x000fea0003800000 */
.L_x_5189:
        /* <DEDUP_REMOVED lines=8> */
.L_x_5191:
        /* <DEDUP_REMOVED lines=15> */
.L_x_5192:
        /* <DEDUP_REMOVED lines=15> */
.L_x_5193:
        /* <DEDUP_REMOVED lines=10> */
.L_x_5178:
[----:B------:R-:W-:Y:S05]  /*150e0*/  BSYNC B0 ;  /* 0x0000000000007941 */ /* 0x000fea0003800000 */
.L_x_5177:
[----:B------:R-:W-:-:S06]  /*150f0*/  UISETP.NE.AND UP0, UPT, UR39, 0x3, UPT ;  /* 0x000000032700788c */ /* 0x000fcc000bf05270 */
[----:B------:R-:W-:-:S13]  /*15100*/  PLOP3.LUT P0, PT, PT, PT, UP0, 0x80, 0x0 ;  /* 0x000000000000781c */ /* 0x000fda0003f0f008 */
[----:B------:R-:W-:Y:S05]  /*15110*/  @!P0 BRA `(.L_x_5194) ;  /* 0x0000000000048947 */ /* 0x000fea0003800000 */
[----:B------:R-:W-:Y:S01]  /*15120*/  BPT.TRAP 0x1 ;  /* 0x000000040000795c */ /* 0x000fe20000300000 */
.L_x_5194:
[----:B------:R-:W-:Y:S01]  /*15130*/  IMAD.U32 R3, RZ, RZ, UR41 ;  /* 0x00000029ff037e24 */ /* 0x000fe2000f8e00ff */
[----:B------:R-:W-:Y:S01]  /*15140*/  LOP3.LUT R4, R0, 0x1, RZ, 0x3c, !PT ;  /* 0x0000000100047812 */ /* 0x000fe200078e3cff */
[----:B------:R-:W-:Y:S03]  /*15150*/  BSSY B0, `(.L_x_5195) ;  /* 0x0000006000007945 */ /* 0x000fe60003800000 */
[----:B------:R-:W-:Y:S01]  /*15160*/  ISETP.NE.AND P1, PT, R3, 0x3, PT ;  /* 0x000000030300780c */ /* 0x000fe20003f25270 */
[----:B------:R-:W-:Y:S01]  /*15170*/  IMAD R3, R8, 0x8, R17 ;  /* 0x0000000808037824 */ /* 0x000fe200078e0211 */
[----:B------:R-:W-:-:S04]  /*15180*/  SHF.L.U32 R4, R4, 0x1f, RZ ;  /* 0x0000001f04047819 */ /* 0x000fc800000006ff */
[----:B------:R-:W2:Y:S02]  /*15190*/  SYNCS.PHASECHK.TRANS64.TRYWAIT P0, [R3+URZ+0x33470], R4 ;  /* 0x03347004030075a7 */ /* 0x000ea4000800017f */
[----:B--2---:R-:W-:Y:S05]  /*151a0*/  @!P0 BRA `(.L_x_5196) ;  /* 0x0000003400888947 */ /* 0x004fea0003800000 */
.L_x_5255:
[----:B------:R-:W-:Y:S05]  /*151b0*/  BSYNC B0 ;  /* 0x0000000000007941 */ /* 0x000fea0003800000 */
.L_x_5195:
[----:B------:R-:W-:Y:S05]  /*151c0*/  @!P1 BRA `(.L_x_5197) ;  /* 0x0000000000049947 */ /* 0x000fea0003800000 */
[----:B------:R-:W-:Y:S01]  /*151d0*/  BPT.TRAP 0x1 ;  /* 0x000000040000795c */ /* 0x000fe20000300000 */
.L_x_5197:
[----:B--2---:R-:W-:Y:S01]  /*151e0*/  SHF.L.U32 R4, R0, 0x1f, RZ ;  /* 0x0000001f00047819 */ /* 0x004fe200000006ff */
[----:B------:R-:W-:-:S03]  /*151f0*/  IMAD R0, R8, 0x7800, RZ ;  /* 0x0000780008007824 */ /* 0x000fc600078e02ff */
[----:B------:R-:W2:Y:S02]  /*15200*/  SYNCS.PHASECHK.TRANS64.TRYWAIT P0, [R3+URZ+0x33460], R4 ;  /* 0x03346004030075a7 */ /* 0x000ea4000800017f */
[----:B--2---:R-:W-:Y:S05]  /*15210*/  @!P0 BRA `(.L_x_5198) ;  /* 0x0000003400808947 */ /* 0x004fea0003800000 */
.L_x_5256:
[----:B------:R3:W-:Y:S04]  /*15220*/  STL [R1+0x38], R2 ;  /* 0x0000380201007387 */ /* 0x0007e80000100800 */
[----:B---3--:R-:W2:Y:S01]  /*15230*/  LDL R2, [R1] ;  /* 0x0000000001027983 */ /* 0x008ea20000100800 */
[----:B------:R-:W-:Y:S05]  /*15240*/  WARPSYNC.ALL ;  /* 0x0000000000007948 */ /* 0x000fea0003800000 */
[----:B------:R-:W-:-:S02]  /*15250*/  VIADD R14, R0, 0x2800 ;  /* 0x00002800000e7836 */ /* 0x000fc40000000000 */
[C---:B------:R-:W-:Y:S02]  /*15260*/  VIADD R12, R0.reuse, 0x800 ;  /* 0x00000800000c7836 */ /* 0x040fe40000000000 */
[C---:B------:R-:W-:Y:S02]  /*15270*/  VIADD R13, R0.reuse, 0x5000 ;  /* 0x00005000000d7836 */ /* 0x040fe40000000000 */
[C---:B------:R-:W-:Y:S02]  /*15280*/  VIADD R15, R0.reuse, 0x1800 ;  /* 0x00001800000f7836 */ /* 0x040fe40000000000 */
[C---:B------:R-:W-:Y:S02]  /*15290*/  VIADD R21, R0.reuse, 0x2000 ;  /* 0x0000200000157836 */ /* 0x040fe40000000000 */
[C---:B------:R-:W-:Y:S01]  /*152a0*/  VIADD R20, R0.reuse, 0x5800 ;  /* 0x0000580000147836 */ /* 0x040fe20000000000 */
[----:B--2---:R-:W-:-:S05]  /*152b0*/  LOP3.LUT R4, R0, R2, RZ, 0xfc, !PT ;  /* 0x0000000200047212 */ /* 0x004fca00078efcff */
[----:B------:R-:W-:-:S06]  /*152c0*/  IMAD.IADD R4, R17, 0x1, R4 ;  /* 0x0000000111047824 */ /* 0x000fcc00078e0204 */
[----:B------:R-:W2:Y:S02]  /*152d0*/  LDSM.16.MT88.4 R4, [R4+0xf200] ;  /* 0x00f200000404783b */ /* 0x000ea40000004200 */
[C-C-:B--2---:R-:W-:Y:S02]  /*152e0*/  PRMT R8, R4.reuse, 0x6420, R5.reuse ;  /* 0x0000642004087816 */ /* 0x144fe40000000005 */
[----:B0-----:R-:W-:Y:S02]  /*152f0*/  PRMT R9, R4, 0x7531, R5 ;  /* 0x0000753104097816 */ /* 0x001fe40000000005 */
[----:B------:R-:W-:Y:S02]  /*15300*/  LOP3.LUT R4, R0, R19, RZ, 0xfc, !PT ;  /* 0x0000001300047212 */ /* 0x000fe400078efcff */
        /* <DEDUP_REMOVED lines=71> */
[----:B0-----:R-:W-:-:S05]  /*15780*/  VIADD R10, R0, 0x3800 ;  /* 0x00003800000a7836 */ /* 0x001fca0000000000 */
        /* <DEDUP_REMOVED lines=90> */
.L_x_5199:
        /* <DEDUP_REMOVED lines=13> */
.L_x_5176:
        /* <DEDUP_REMOVED lines=18> */
.L_x_5202:
[----:B------:R-:W-:Y:S05]  /*15f20*/  BSYNC B0 ;  /* 0x0000000000007941 */ /* 0x000fea0003800000 */
.L_x_5201:
[----:B------:R-:W-:-:S06]  /*15f30*/  UISETP.NE.AND UP0, UPT, UR39, 0x3, UPT ;  /* 0x000000032700788c */ /* 0x000fcc000bf05270 */
[----:B------:R-:W-:-:S13]  /*15f40*/  PLOP3.LUT P1, PT, PT, PT, UP0, 0x80, 0x0 ;  /* 0x000000000000781c */ /* 0x000fda0003f2f008 */
[----:B------:R-:W-:Y:S05]  /*15f50*/  @!P1 BRA `(.L_x_5203) ;  /* 0x0000000000049947 */ /* 0x000fea0003800000 */
[----:B------:R-:W-:Y:S01]  /*15f60*/  BPT.TRAP 0x1 ;  /* 0x000000040000795c */ /* 0x000fe20000300000 */
.L_x_5203:
        /* <DEDUP_REMOVED lines=10> */
.L_x_5257:
[----:B------:R-:W-:Y:S05]  /*16010*/  BSYNC B0 ;  /* 0x0000000000007941 */ /* 0x000fea0003800000 */
.L_x_5204:
[----:B------:R-:W-:Y:S05]  /*16020*/  @!P2 BRA `(.L_x_5206) ;  /* 0x000000000004a947 */ /* 0x000fea0003800000 */
[----:B------:R-:W-:Y:S01]  /*16030*/  BPT.TRAP 0x1 ;  /* 0x000000040000795c */ /* 0x000fe20000300000 */
.L_x_5206:
[----:B------:R-:W1:Y:S02]  /*16040*/  LDL R2, [R1+0xc] ;  /* 0x00000c0001027983 */ /* 0x000e640000100800 */
[----:B-1----:R-:W-:-:S04]  /*16050*/  SHF.L.U32 R3, R2, 0x1f, RZ ;  /* 0x0000001f02037819 */ /* 0x002fc800000006ff */
[----:B------:R-:W1:Y:S02]  /*16060*/  SYNCS.PHASECHK.TRANS64.TRYWAIT P1, [R0+URZ+0x33460], R3 ;  /* 0x03346003000075a7 */ /* 0x000e64000802017f */
[----:B-1----:R-:W-:Y:S05]  /*16070*/  @!P1 BRA `(.L_x_5207) ;  /* 0x0000002800109947 */ /* 0x002fea0003800000 */
.L_x_5258:
        /* <DEDUP_REMOVED lines=180> */
.L_x_5208:
        /* <DEDUP_REMOVED lines=14> */
.L_x_5151:
[----:B------:R-:W-:Y:S05]  /*16ca0*/  BSYNC B7 ;  /* 0x0000000000077941 */ /* 0x000fea0003800000 */
.L_x_5149:
        /* <DEDUP_REMOVED lines=16> */
.L_x_5209:
[----:B------:R-:W0:Y:S01]  /*16db0*/  S2R R2, SR_TID.X ;  /* 0x0000000000027919 */ /* 0x000e220000002100 */
        /* <DEDUP_REMOVED lines=27> */
[----:B------:R-:W1:Y:S02]  /*16f70*/  SHFL.UP PT, R2, R3, 0x8, RZ ;  /* 0x0500000003027989 */ /* 0x000e6400000e00ff */
[----:B-1----:R-:W-:-:S05]  /*16f80*/  SEL R2, R2, RZ, P4 ;  /* 0x000000ff02027207 */ /* 0x002fca0002000000 */
[----:B------:R-:W-:-:S05]  /*16f90*/  IMAD.IADD R6, R3, 0x1, R2 ;  /* 0x0000000103067824 */ /* 0x000fca00078e0202 */
        /* <DEDUP_REMOVED lines=10> */
.L_x_5215:
        /* <DEDUP_REMOVED lines=14> */
.L_x_5214:
[----:B------:R-:W-:Y:S05]  /*17120*/  BSYNC B0 ;  /* 0x0000000000007941 */ /* 0x000fea0003800000 */
.L_x_5213:
        /* <DEDUP_REMOVED lines=21> */
.L_x_5211:
        /* <DEDUP_REMOVED lines=20> */
[----:B------:R0:W1:Y:S02]  /*173c0*/  SHFL.IDX PT, R2, R8, R2, 0x1f ;  /* 0x00001f0208027589 */ /* 0x00006400000e0000 */
.L_x_5216:
[----:B------:R-:W2:Y:S01]  /*173d0*/  I2F.RP R3, R10 ;  /* 0x0000000a00037306 */ /* 0x000ea20000209400 */
[----:B01----:R-:W-:-:S04]  /*173e0*/  IMAD R8, R2, R4, R7 ;  /* 0x0000000402087224 */ /* 0x003fc800078e0207 */
[----:B------:R-:W-:Y:S01]  /*173f0*/  IMAD.IADD R0, R0, 0x1, -R8 ;  /* 0x0000000100007824 */ /* 0x000fe200078e0a08 */
[----:B------:R0:W-:Y:S02]  /*17400*/  STL [R1+0x20], R8 ;  /* 0x0000200801007387 */ /* 0x0001e40000100800 */
[----:B--2---:R-:W1:Y:S02]  /*17410*/  MUFU.RCP R3, R3 ;  /* 0x0000000300037308 */ /* 0x004e640000001000 */
[----:B-1----:R-:W-:-:S06]  /*17420*/  VIADD R3, R3, 0xffffffe ;  /* 0x0ffffffe03037836 */ /* 0x002fcc0000000000 */
[----:B------:R-:W1:Y:S02]  /*17430*/  F2I.FTZ.U32.TRUNC.NTZ R3, R3 ;  /* 0x0000000300037305 */ /* 0x000e64000021f000 */
[----:B-1----:R-:W-:-:S04]  /*17440*/  IMAD.MOV R2, RZ, RZ, -R3 ;  /* 0x000000ffff027224 */ /* 0x002fc800078e0a03 */
        /* <DEDUP_REMOVED lines=24> */
[----:B0-----:R-:W-:-:S04]  /*175d0*/  IABS R8, R4 ;  /* 0x0000000400087213 */ /* 0x001fc80000000000 */
        /* <DEDUP_REMOVED lines=30> */
.L_x_5212:
[----:B------:R1:W-:Y:S01]  /*177c0*/  STL [R1+0x20], R0 ;  /* 0x0000200001007387 */ /* 0x0003e20000100800 */
[----:B------:R-:W-:Y:S01]  /*177d0*/  ULDC UR42, c[0x0][0xc3c] ;  /* 0x00030f00002a7ab9 */ /* 0x000fe20000000800 */
[----:B------:R-:W-:Y:S02]  /*177e0*/  UMOV UR36, URZ ;  /* 0x0000003f00247c82 */ /* 0x000fe40008000000 */
[----:B------:R1:W-:Y:S03]  /*177f0*/  STL [R1+0x24], RZ ;  /* 0x000024ff01007387 */ /* 0x0003e60000100800 */
.L_x_5217:
[----:B------:R-:W2:Y:S04]  /*17800*/  LDL R3, [R1+0x20] ;  /* 0x0000200001037983 */ /* 0x000ea80000100800 */
[----:B------:R-:W3:Y:S01]  /*17810*/  LDL R2, [R1+0x24] ;  /* 0x0000240001027983 */ /* 0x000ee20000100800 */
[----:B------:R-:W-:Y:S02]  /*17820*/  IMAD.U32 R6, RZ, RZ, UR36 ;  /* 0x00000024ff067e24 */ /* 0x000fe4000f8e00ff */
[----:B------:R-:W-:Y:S01]  /*17830*/  IMAD.U32 R7, RZ, RZ, UR42 ;  /* 0x0000002aff077e24 */ /* 0x000fe2000f8e00ff */
[----:B01----:R-:W0:Y:S02]  /*17840*/  S2R R0, SR_TID.X ;  /* 0x0000000000007919 */ /* 0x003e240000002100 */
[----:B0-----:R-:W-:Y:S01]  /*17850*/  LOP3.LUT R0, R0, 0x1f, RZ, 0xc0, !PT ;  /* 0x0000001f00007812 */ /* 0x001fe200078ec0ff */
[----:B------:R-:W-:Y:S03]  /*17860*/  BAR.SYNC.DEFER_BLOCKING 0x4, 0x180 ;  /* 0x0106000000007b1d */ /* 0x000fe60000010000 */
[----:B------:R-:W-:-:S13]  /*17870*/  ISETP.NE.AND P0, PT, R0, RZ, PT ;  /* 0x000000ff0000720c */ /* 0x000fda0003f05270 */
[----:B------:R-:W-:Y:S01]  /*17880*/  @!P0 MOV R0, 0x400 ;  /* 0x0000040000008802 */ /* 0x000fe20000000f00 */
[----:B--2---:R-:W-:Y:S02]  /*17890*/  IMAD.MOV.U32 R4, RZ, RZ, R3 ;  /* 0x000000ffff047224 */ /* 0x004fe400078e0003 */
[----:B------:R-:W0:Y:S01]  /*178a0*/  @!P0 S2R R3, SR_CgaCtaId ;  /* 0x0000000000038919 */ /* 0x000e220000008800 */
[----:B---3--:R-:W-:Y:S01]  /*178b0*/  IMAD.MOV.U32 R5, RZ, RZ, R2 ;  /* 0x000000ffff057224 */ /* 0x008fe200078e0002 */
[----:B0-----:R-:W-:-:S05]  /*178c0*/  @!P0 LEA R17, R3, R0, 0x18 ;  /* 0x0000000003118211 */ /* 0x001fca00078ec0ff */
[----:B------:R1:W-:Y:S01]  /*178d0*/  @!P0 STS.128 [R17+0x334d0], R4 ;  /* 0x0334d00411008388 */ /* 0x0003e20000000c00 */
[----:B------:R-:W-:Y:S06]  /*178e0*/  BAR.ARV 0x5, 0x180 ;  /* 0x0146000000007b1d */ /* 0x000fec0000002000 */
.L_x_5210:
[----:B------:R-:W-:Y:S02]  /*178f0*/  ULDC UR4, c[0x0][0xc3c] ;  /* 0x00030f0000047ab9 */ /* 0x000fe40000000800 */
[----:B------:R-:W-:-:S06]  /*17900*/  UISETP.GE.AND UP0, UPT, UR42, UR4, UPT ;  /* 0x000000042a00728c */ /* 0x000fcc000bf06270 */
[----:B------:R-:W-:-:S13]  /*17910*/  PLOP3.LUT P0, PT, PT, PT, UP0, 0x80, 0x0 ;  /* 0x000000000000781c */ /* 0x000fda0003f0f008 */
[----:B------:R-:W-:Y:S05]  /*17920*/  @!P0 BRA `(.L_x_5218) ;  /* 0xffffffac00008947 */ /* 0x000fea000383ffff */
.L_x_5145:
        /* <DEDUP_REMOVED lines=12> */
.L_x_5259:
[----:B------:R-:W-:Y:S05]  /*179f0*/  BSYNC B0 ;  /* 0x0000000000007941 */ /* 0x000fea0003800000 */
.L_x_5219:
[----:B------:R-:W-:-:S03]  /*17a00*/  UMOV UR4, 0xffffffff ;  /* 0xffffffff00047882 */ /* 0x000fc60000000000 */
[----:B------:R-:W-:Y:S05]  /*17a10*/  BRA.DIV UR4, `(.L_x_5221) ;  /* 0x0000000e04d07947 */ /* 0x000fea000b800000 */
[----:B------:R-:W1:Y:S02]  /*17a20*/  S2R R2, SR_TID.X ;  /* 0x0000000000027919 */ /* 0x000e640000002100 */
[----:B-1----:R-:W-:-:S04]  /*17a30*/  SHF.R.U32.HI R2, RZ, 0x5, R2 ;  /* 0x00000005ff027819 */ /* 0x002fc80000011602 */
[----:B------:R-:W-:-:S05]  /*17a40*/  LOP3.LUT R2, R2, 0x3, RZ, 0xc0, !PT ;  /* 0x0000000302027812 */ /* 0x000fca00078ec0ff */
[----:B------:R1:W2:Y:S02]  /*17a50*/  SHFL.IDX PT, R14, R2, RZ, 0x1f ;  /* 0x00001fff020e7589 */ /* 0x0002a400000e0000 */
.L_x_5262:
[----:B--2---:R-:W-:Y:S01]  /*17a60*/  ISETP.NE.AND P0, PT, R14, RZ, PT ;  /* 0x000000ff0e00720c */ /* 0x004fe20003f05270 */
[----:B------:R-:W-:-:S12]  /*17a70*/  BSSY B0, `(.L_x_5222) ;  /* 0x000002e000007945 */ /* 0x000fd80003800000 */
[----:B------:R-:W-:Y:S05]  /*17a80*/  @P0 BRA `(.L_x_5223) ;  /* 0x0000000000b00947 */ /* 0x000fea0003800000 */
[----:B------:R-:W-:-:S03]  /*17a90*/  UMOV UR4, 0xffffffff ;  /* 0xffffffff00047882 */ /* 0x000fc60000000000 */
[----:B------:R-:W-:Y:S05]  /*17aa0*/  BRA.DIV UR4, `(.L_x_5224) ;  /* 0x0000000e04e07947 */ /* 0x000fea000b800000 */
[----:B------:R-:W-:-:S13]  /*17ab0*/  ELECT P6, URZ, PT ;  /* 0x00000000003f782f */ /* 0x000fda00038c0000 */
.L_x_5265:
[----:B------:R-:W-:Y:S05]  /*17ac0*/  @!P6 BRA `(.L_x_5223) ;  /* 0x0000000000a0e947 */ /* 0x000fea0003800000 */
[----:B------:R-:W-:-:S06]  /*17ad0*/  ULOP3.LUT UR4, UR38, 0x2, URZ, 0xfc, !UPT ;  /* 0x0000000226047892 */ /* 0x000fcc000f8efc3f */
[----:B-1----:R-:W-:-:S05]  /*17ae0*/  IMAD.U32 R2, RZ, RZ, UR4 ;  /* 0x00000004ff027e24 */ /* 0x002fca000f8e00ff */
[----:B------:R-:W-:-:S13]  /*17af0*/  ISETP.NE.AND P0, PT, R2, 0x3, PT ;  /* 0x000000030200780c */ /* 0x000fda0003f05270 */
[----:B------:R-:W-:Y:S05]  /*17b00*/  @!P0 BRA `(.L_x_5225) ;  /* 0x0000000000048947 */ /* 0x000fea0003800000 */
[----:B------:R-:W-:Y:S01]  /*17b10*/  BPT.TRAP 0x1 ;  /* 0x000000040000795c */ /* 0x000fe20000300000 */
.L_x_5225:
        /* <DEDUP_REMOVED lines=14> */
.L_x_5266:
[----:B------:R-:W1:Y:S02]  /*17c00*/  SYNCS.PHASECHK.TRANS64.TRYWAIT P1, [R7+URZ], R2 ;  /* 0x00000002070075a7 */ /* 0x000e64000802017f */
[----:B-1----:R-:W-:Y:S05]  /*17c10*/  @!P1 BRA `(.L_x_5227) ;  /* 0x0000000c00b89947 */ /* 0x002fea0003800000 */
.L_x_5267:
[----:B------:R-:W-:Y:S05]  /*17c20*/  @!P0 BRA `(.L_x_5228) ;  /* 0x0000000000048947 */ /* 0x000fea0003800000 */
[----:B------:R-:W-:Y:S01]  /*17c30*/  BPT.TRAP 0x1 ;  /* 0x000000040000795c */ /* 0x000fe20000300000 */
.L_x_5228:
[----:B------:R-:W2:Y:S02]  /*17c40*/  LDL.LU R4, [R1+0x4] ;  /* 0x0000040001047983 */ /* 0x000ea40000300800 */
[----:B--2---:R-:W-:-:S04]  /*17c50*/  IMAD R4, R4, 0x8, R0 ;  /* 0x0000000804047824 */ /* 0x004fc800078e0200 */
[----:B------:R-:W2:Y:S02]  /*17c60*/  SYNCS.PHASECHK.TRANS64.TRYWAIT P1, [R4+URZ+0x33460], R5 ;  /* 0x03346005040075a7 */ /* 0x000ea4000802017f */
[----:B--2---:R-:W-:Y:S05]  /*17c70*/  @!P1 BRA `(.L_x_5229) ;  /* 0x0000000c00b49947 */ /* 0x004fea0003800000 */
.L_x_5268:
[----:B------:R-:W-:Y:S05]  /*17c80*/  @!P0 BRA `(.L_x_5230) ;  /* 0x0000000000048947 */ /* 0x000fea0003800000 */
[----:B------:R-:W-:Y:S01]  /*17c90*/  BPT.TRAP 0x1 ;  /* 0x000000040000795c */ /* 0x000fe20000300000 */
.L_x_5230:
[----:B------:R-:W-:-:S04]  /*17ca0*/  IMAD R3, R3, 0x8, R0 ;  /* 0x0000000803037824 */ /* 0x000fc800078e0200 */
[----:B------:R-:W3:Y:S02]  /*17cb0*/  SYNCS.PHASECHK.TRANS64.TRYWAIT P1, [R3+URZ+0x33460], R2 ;  /* 0x03346002030075a7 */ /* 0x000ee4000802017f */
[----:B---3--:R-:W-:Y:S05]  /*17cc0*/  @!P1 BRA `(.L_x_5231) ;  /* 0x0000000c00b49947 */ /* 0x008fea0003800000 */
.L_x_5269:
[----:B------:R-:W-:Y:S05]  /*17cd0*/  @!P0 BRA `(.L_x_5232) ;  /* 0x0000000000048947 */ /* 0x000fea0003800000 */
[----:B------:R-:W-:Y:S01]  /*17ce0*/  BPT.TRAP 0x1 ;  /* 0x000000040000795c */ /* 0x000fe20000300000 */
.L_x_5232:
[----:B------:R-:W4:Y:S02]  /*17cf0*/  SYNCS.PHASECHK.TRANS64.TRYWAIT P0, [R4+URZ+0x33480], R5 ;  /* 0x03348005040075a7 */ /* 0x000f24000800017f */
[----:B----4-:R-:W-:Y:S05]  /*17d00*/  @!P0 BRA `(.L_x_5233) ;  /* 0x0000000c00b88947 */ /* 0x010fea0003800000 */
.L_x_5234:
[----:B------:R0:W0:Y:S02]  /*17d10*/  SYNCS.PHASECHK.TRANS64.TRYWAIT P0, [R3+URZ+0x33480], R2 ;  /* 0x03348002030075a7 */ /* 0x000024000800017f */
[----:B0-----:R-:W-:Y:S05]  /*17d20*/  @!P0 NANOSLEEP.SYNCS 0x989680 ;  /* 0x009896800000895d */ /* 0x001fea0003900000 */
[----:B------:R-:W0:Y:S02]  /*17d30*/  @!P0 SYNCS.PHASECHK.TRANS64 P0, [R3+URZ+0x33480], R2 ;  /* 0x03348002030085a7 */ /* 0x000e24000800007f */
[----:B0-----:R-:W-:Y:S05]  /*17d40*/  @!P0 BRA `(.L_x_5234) ;  /* 0xfffffffc00f08947 */ /* 0x001fea000383ffff */
.L_x_5223:
[----:B------:R-:W-:Y:S05]  /*17d50*/  BSYNC B0 ;  /* 0x0000000000007941 */ /* 0x000fea0003800000 */
.L_x_5222:
[----:B------:R-:W-:Y:S05]  /*17d60*/  EXIT ;  /* 0x000000000000794d */ /* 0x000fea0003800000 */
.L_x_5084:
[----:B0-----:R-:W-:-:S04]  /*17d70*/  IMAD.U32 R3, RZ, RZ, UR41 ;  /* 0x00000029ff037e24 */ /* 0x001fc8000f8e00ff */
[----:B------:R0:W1:Y:S03]  /*17d80*/  SYNCS.PHASECHK.TRANS64.TRYWAIT P1, [R3+URZ+0x33400], R6 ;  /* 0x03340006030075a7 */ /* 0x000066000802017f */
[----:B-1----:R-:W-:Y:S05]  /*17d90*/  @!P1 NANOSLEEP.SYNCS 0x989680 ;  /* 0x009896800000995d */ /* 0x002fea0003900000 */
[----:B------:R-:W1:Y:S02]  /*17da0*/  @!P1 SYNCS.PHASECHK.TRANS64 P1, [R3+URZ+0x33400], R6 ;  /* 0x03340006030095a7 */ /* 0x000e64000802007f */
[----:B-1----:R-:W-:Y:S05]  /*17db0*/  @!P1 BRA `(.L_x_5084) ;  /* 0xfffffffc00ec9947 */ /* 0x002fea000383ffff */
[----:B------:R-:W-:Y:S05]  /*17dc0*/  BRA `(.L_x_5235) ;  /* 0xfffffe9c00b87947 */ /* 0x000fea000383ffff */
.L_x_5088:
[----:B-1----:R1:W2:Y:S02]  /*17dd0*/  SYNCS.PHASECHK.TRANS64.TRYWAIT P2, [R2+URZ+0x33430], R3 ;  /* 0x03343003020075a7 */ /* 0x0022a4000804017f */
[----:B--2---:R-:W-:Y:S05]  /*17de0*/  @!P2 NANOSLEEP.SYNCS 0x989680 ;  /* 0x009896800000a95d */ /* 0x004fea0003900000 */
[----:B------:R-:W2:Y:S02]  /*17df0*/  @!P2 SYNCS.PHASECHK.TRANS64 P2, [R2+URZ+0x33430], R3 ;  /* 0x033430030200a5a7 */ /* 0x000ea4000804007f */
[----:B--2---:R-:W-:Y:S05]  /*17e00*/  @!P2 BRA `(.L_x_5088) ;  /* 0xfffffffc00f0a947 */ /* 0x004fea000383ffff */
[----:B------:R-:W-:Y:S05]  /*17e10*/  BRA `(.L_x_5087) ;  /* 0xfffffe9c00dc7947 */ /* 0x000fea000383ffff */
.L_x_5093:
[----:B-1----:R-:W-:-:S04]  /*17e20*/  IMAD.U32 R7, RZ, RZ, UR6 ;  /* 0x00000006ff077e24 */ /* 0x002fc8000f8e00ff */
[----:B------:R1:W2:Y:S03]  /*17e30*/  SYNCS.PHASECHK.TRANS64.TRYWAIT P3, [R7+URZ+0x33430], R6 ;  /* 0x03343006070075a7 */ /* 0x0002a6000806017f */
[----:B--2---:R-:W-:Y:S05]  /*17e40*/  @!P3 NANOSLEEP.SYNCS 0x989680 ;  /* 0x009896800000b95d */ /* 0x004fea0003900000 */
[----:B------:R-:W2:Y:S02]  /*17e50*/  @!P3 SYNCS.PHASECHK.TRANS64 P3, [R7+URZ+0x33430], R6 ;  /* 0x033430060700b5a7 */ /* 0x000ea4000806007f */
[----:B--2---:R-:W-:Y:S05]  /*17e60*/  @!P3 BRA `(.L_x_5093) ;  /* 0xfffffffc00ecb947 */ /* 0x004fea000383ffff */
[----:B------:R-:W-:Y:S05]  /*17e70*/  BRA `(.L_x_5090) ;  /* 0xfffffedc00647947 */ /* 0x000fea000383ffff */
.L_x_5097:
[----:B-1----:R-:W-:-:S04]  /*17e80*/  IMAD.U32 R7, RZ, RZ, UR6 ;  /* 0x00000006ff077e24 */ /* 0x002fc8000f8e00ff */
[----:B------:R1:W2:Y:S03]  /*17e90*/  SYNCS.PHASECHK.TRANS64.TRYWAIT P3, [R7+URZ+0x33450], R6 ;  /* 0x03345006070075a7 */ /* 0x0002a6000806017f */
[----:B--2---:R-:W-:Y:S05]  /*17ea0*/  @!P3 NANOSLEEP.SYNCS 0x989680 ;  /* 0x009896800000b95d */ /* 0x004fea0003900000 */
[----:B------:R-:W2:Y:S02]  /*17eb0*/  @!P3 SYNCS.PHASECHK.TRANS64 P3, [R7+URZ+0x33450], R6 ;  /* 0x033450060700b5a7 */ /* 0x000ea4000806007f */
[----:B--2---:R-:W-:Y:S05]  /*17ec0*/  @!P3 BRA `(.L_x_5097) ;  /* 0xfffffffc00ecb947 */ /* 0x004fea000383ffff */
[----:B------:R-:W-:Y:S05]  /*17ed0*/  BRA `(.L_x_5094) ;  /* 0xfffffee8006c7947 */ /* 0x000fea000383ffff */
.L_x_5104:
[----:B-1----:R-:W-:-:S04]  /*17ee0*/  IMAD.U32 R7, RZ, RZ, UR6 ;  /* 0x00000006ff077e24 */ /* 0x002fc8000f8e00ff */
[----:B------:R1:W2:Y:S03]  /*17ef0*/  SYNCS.PHASECHK.TRANS64.TRYWAIT P2, [R7+URZ+0x33430], R6 ;  /* 0x03343006070075a7 */ /* 0x0002a6000804017f */
[----:B--2---:R-:W-:Y:S05]  /*17f00*/  @!P2 NANOSLEEP.SYNCS 0x989680 ;  /* 0x009896800000a95d */ /* 0x004fea0003900000 */
[----:B------:R-:W2:Y:S02]  /*17f10*/  @!P2 SYNCS.PHASECHK.TRANS64 P2, [R7+URZ+0x33430], R6 ;  /* 0x033430060700a5a7 */ /* 0x000ea4000804007f */
[----:B--2---:R-:W-:Y:S05]  /*17f20*/  @!P2 BRA `(.L_x_5104) ;  /* 0xfffffffc00eca947 */ /* 0x004fea000383ffff */
[----:B------:R-:W-:Y:S05]  /*17f30*/  BRA `(.L_x_5101) ;  /* 0xffffff2000547947 */ /* 0x000fea000383ffff */
.L_x_5108:
[----:B-1----:R-:W-:-:S04]  /*17f40*/  IMAD.U32 R7, RZ, RZ, UR6 ;  /* 0x00000006ff077e24 */ /* 0x002fc8000f8e00ff */
[----:B------:R1:W2:Y:S03]  /*17f50*/  SYNCS.PHASECHK.TRANS64.TRYWAIT P2, [R7+URZ+0x33450], R6 ;  /* 0x03345006070075a7 */ /* 0x0002a6000804017f */
[----:B--2---:R-:W-:Y:S05]  /*17f60*/  @!P2 NANOSLEEP.SYNCS 0x989680 ;  /* 0x009896800000a95d */ /* 0x004fea0003900000 */
[----:B------:R-:W2:Y:S02]  /*17f70*/  @!P2 SYNCS.PHASECHK.TRANS64 P2, [R7+URZ+0x33450], R6 ;  /* 0x033450060700a5a7 */ /* 0x000ea4000804007f */
[----:B--2---:R-:W-:Y:S05]  /*17f80*/  @!P2 BRA `(.L_x_5108) ;  /* 0xfffffffc00eca947 */ /* 0x004fea000383ffff */
[----:B------:R-:W-:Y:S05]  /*17f90*/  BRA `(.L_x_5105) ;  /* 0xffffff2c00507947 */ /* 0x000fea000383ffff */
.L_x_5114:
[----:B-1----:R-:W-:-:S04]  /*17fa0*/  IMAD.U32 R5, RZ, RZ, UR9 ;  /* 0x00000009ff057e24 */ /* 0x002fc8000f8e00ff */
[----:B------:R1:W2:Y:S03]  /*17fb0*/  SYNCS.PHASECHK.TRANS64.TRYWAIT P1, [R5+URZ+0x33450], R0 ;  /* 0x03345000050075a7 */ /* 0x0002a6000802017f */
[----:B--2---:R-:W-:Y:S05]  /*17fc0*/  @!P1 NANOSLEEP.SYNCS 0x989680 ;  /* 0x009896800000995d */ /* 0x004fea0003900000 */
[----:B------:R-:W2:Y:S02]  /*17fd0*/  @!P1 SYNCS.PHASECHK.TRANS64 P1, [R5+URZ+0x33450], R0 ;  /* 0x03345000050095a7 */ /* 0x000ea4000802007f */
[----:B--2---:R-:W-:Y:S05]  /*17fe0*/  @!P1 BRA `(.L_x_5114) ;  /* 0xfffffffc00ec9947 */ /* 0x004fea000383ffff */
[----:B------:R-:W-:Y:S05]  /*17ff0*/  BRA `(.L_x_5113) ;  /* 0xffffff5800287947 */ /* 0x000fea000383ffff */
.L_x_5160:
[----:B------:R-:W-:Y:S02]  /*18000*/  IMAD.MOV.U32 R13, RZ, RZ, R0 ;  /* 0x000000ffff0d7224 */ /* 0x000fe400078e0000 */
[----:B------:R-:W-:Y:S02]  /*18010*/  IMAD.MOV.U32 R12, RZ, RZ, RZ ;  /* 0x000000ffff0c7224 */ /* 0x000fe400078e00ff */
[----:B------:R-:W-:Y:S02]  /*18020*/  IMAD.MOV.U32 R11, RZ, RZ, 0x1f ;  /* 0x0000001fff0b7424 */ /* 0x000fe400078e00ff */
[----:B------:R-:W-:-:S07]  /*18030*/  IMAD.MOV.U32 R15, RZ, RZ, -0x1 ;  /* 0xffffffffff0f7424 */ /* 0x000fce00078e00ff */
[----:B-1----:R-:W-:Y:S05]  /*18040*/  WARPSYNC.COLLECTIVE R15, `(.L_x_5236) ;  /* 0x000000000f087348 */ /* 0x002fea0003c00000 */
[----:B------:R0:W2:Y:S02]  /*18050*/  SHFL.IDX P6, R14, R13, R12, R11 ;  /* 0x0000000c0d0e7389 */ /* 0x0000a400000c000b */
[----:B012---:R-:W-:Y:S01]  /*18060*/  ENDCOLLECTIVE ;  /* 0x000000000000791b */ /* 0x007fe20003800000 */
.L_x_5236:
[----:B------:R-:W-:Y:S05]  /*18070*/  BRA `(.L_x_5237) ;  /* 0xffffffb000d47947 */ /* 0x000fea000383ffff */
.L_x_5162:
[----:B------:R-:W-:Y:S01]  /*18080*/  BSSY B0, `(.L_x_5238) ;  /* 0x0000006000007945 */ /* 0x000fe20003800000 */
[----:B------:R-:W-:-:S07]  /*18090*/  IMAD.MOV.U32 R15, RZ, RZ, -0x1 ;  /* 0xffffffffff0f7424 */ /* 0x000fce00078e00ff */
[----:B-1----:R-:W-:Y:S05]  /*180a0*/  WARPSYNC.COLLECTIVE R15, `(.L_x_5239) ;  /* 0x000000000f0c7348 */ /* 0x002fea0003c00000 */
[----:B------:R-:W-:Y:S02]  /*180b0*/  ELECT P6, UR62, PT ;  /* 0x00000000003e782f */ /* 0x000fe400038c0000 */
[----:B------:R-:W-:Y:S01]  /*180c0*/  MOV R14, UR62 ;  /* 0x0000003e000e7c02 */ /* 0x000fe20008000f00 */
[----:B-1----:R-:W-:Y:S10]  /*180d0*/  ENDCOLLECTIVE ;  /* 0x000000000000791b */ /* 0x002ff40003800000 */
.L_x_5239:
[----:B------:R-:W-:Y:S05]  /*180e0*/  BSYNC B0 ;  /* 0x0000000000007941 */ /* 0x000fea0003800000 */
.L_x_5238:
[----:B------:R-:W-:Y:S05]  /*180f0*/  BRA `(.L_x_5240) ;  /* 0xffffffb000dc7947 */ /* 0x000fea000383ffff */
.L_x_5164:
[----:B0-----:R0:W1:Y:S02]  /*18100*/  SYNCS.PHASECHK.TRANS64.TRYWAIT P0, [R4+URZ+0x33480], R3 ;  /* 0x03348003040075a7 */ /* 0x001064000800017f */
[----:B-1----:R-:W-:Y:S05]  /*18110*/  @!P0 NANOSLEEP.SYNCS 0x989680 ;  /* 0x009896800000895d */ /* 0x002fea0003900000 */
[----:B------:R-:W1:Y:S02]  /*18120*/  @!P0 SYNCS.PHASECHK.TRANS64 P0, [R4+URZ+0x33480], R3 ;  /* 0x03348003040085a7 */ /* 0x000e64000800007f */
[----:B-1----:R-:W-:Y:S05]  /*18130*/  @!P0 BRA `(.L_x_5164) ;  /* 0xfffffffc00f08947 */ /* 0x002fea000383ffff */
[----:B------:R-:W-:Y:S05]  /*18140*/  BRA `(.L_x_5241) ;  /* 0xffffffb400407947 */ /* 0x000fea000383ffff */
.L_x_5166:
[----:B-1----:R1:W2:Y:S02]  /*18150*/  SYNCS.PHASECHK.TRANS64.TRYWAIT P0, [R4+URZ+0x33440], R3 ;  /* 0x03344003040075a7 */ /* 0x0022a4000800017f */
[----:B--2---:R-:W-:Y:S05]  /*18160*/  @!P0 NANOSLEEP.SYNCS 0x989680 ;  /* 0x009896800000895d */ /* 0x004fea0003900000 */
[----:B------:R-:W2:Y:S02]  /*18170*/  @!P0 SYNCS.PHASECHK.TRANS64 P0, [R4+URZ+0x33440], R3 ;  /* 0x03344003040085a7 */ /* 0x000ea4000800007f */
[----:B--2---:R-:W-:Y:S05]  /*18180*/  @!P0 BRA `(.L_x_5166) ;  /* 0xfffffffc00f08947 */ /* 0x004fea000383ffff */
[----:B------:R-:W-:Y:S05]  /*18190*/  BRA `(.L_x_5242) ;  /* 0xffffffb400cc7947 */ /* 0x000fea000383ffff */
.L_x_5170:
[----:B------:R0:W5:Y:S01]  /*181a0*/  LDL.LU R8, [R1+0x28] ;  /* 0x0000280001087983 */ /* 0x0001620000300800 */
[----:B------:R-:W-:Y:S01]  /*181b0*/  IMAD.MOV.U32 R13, RZ, RZ, R0 ;  /* 0x000000ffff0d7224 */ /* 0x000fe200078e0000 */
[----:B------:R-:W-:Y:S01]  /*181c0*/  LOP3.LUT R6, R6, 0x7f, RZ, 0xc0, !PT ;  /* 0x0000007f06067812 */ /* 0x000fe200078ec0ff */
[----:B------:R-:W-:Y:S02]  /*181d0*/  IMAD.MOV.U32 R12, RZ, RZ, RZ ;  /* 0x000000ffff0c7224 */ /* 0x000fe400078e00ff */
[----:B------:R-:W-:Y:S01]  /*181e0*/  IMAD.MOV.U32 R11, RZ, RZ, 0x1c1f ;  /* 0x00001c1fff0b7424 */ /* 0x000fe200078e00ff */
[----:B------:R-:W-:Y:S01]  /*181f0*/  SHF.R.U32.HI R4, RZ, 0x2, R6 ;  /* 0x00000002ff047819 */ /* 0x000fe20000011606 */
[----:B------:R-:W-:-:S04]  /*18200*/  IMAD.MOV.U32 R15, RZ, RZ, -0x1 ;  /* 0xffffffffff0f7424 */ /* 0x000fc800078e00ff */
[----:B0-----:R-:W-:-:S07]  /*18210*/  IMAD R4, R7, 0x80, R4 ;  /* 0x0000008007047824 */ /* 0x001fce00078e0204 */
[----:B-----5:R-:W-:Y:S05]  /*18220*/  WARPSYNC.COLLECTIVE R15, `(.L_x_5243) ;  /* 0x000000000f087348 */ /* 0x020fea0003c00000 */
[----:B------:R0:W1:Y:S02]  /*18230*/  SHFL.IDX P6, R14, R13, R12, R11 ;  /* 0x0000000c0d0e7389 */ /* 0x00006400000c000b */
[----:B01---5:R-:W-:Y:S01]  /*18240*/  ENDCOLLECTIVE ;  /* 0x000000000000791b */ /* 0x023fe20003800000 */
.L_x_5243:
[----:B------:R-:W-:Y:S02]  /*18250*/  IMAD.MOV.U32 R13, RZ, RZ, R2 ;  /* 0x000000ffff0d7224 */ /* 0x000fe400078e0002 */
[----:B------:R-:W-:Y:S02]  /*18260*/  IMAD R3, R8, R5, RZ ;  /* 0x0000000508037224 */ /* 0x000fe400078e02ff */
[----:B------:R-:W-:-:S07]  /*18270*/  IMAD.MOV.U32 R5, RZ, RZ, R14 ;  /* 0x000000ffff057224 */ /* 0x000fce00078e000e */
[----:B------:R-:W-:Y:S05]  /*18280*/  WARPSYNC.COLLECTIVE R15, `(.L_x_5244) ;  /* 0x000000000f087348 */ /* 0x000fea0003c00000 */
[----:B------:R0:W1:Y:S02]  /*18290*/  SHFL.IDX P6, R14, R13, R12, R11 ;  /* 0x0000000c0d0e7389 */ /* 0x00006400000c000b */
[----:B01----:R-:W-:Y:S01]  /*182a0*/  ENDCOLLECTIVE ;  /* 0x000000000000791b */ /* 0x003fe20003800000 */
.L_x_5244:
[C---:B------:R-:W-:Y:S01]  /*182b0*/  ISETP.GE.AND P4, PT, R4.reuse, R3, PT ;  /* 0x000000030400720c */ /* 0x040fe20003f86270 */
[----:B------:R-:W-:Y:S02]  /*182c0*/  VIADD R8, R4, 0x20 ;  /* 0x0000002004087836 */ /* 0x000fe40000000000 */
[----:B------:R-:W-:Y:S02]  /*182d0*/  IMAD.MOV.U32 R13, RZ, RZ, R0 ;  /* 0x000000ffff0d7224 */ /* 0x000fe400078e0000 */
[----:B------:R-:W-:Y:S02]  /*182e0*/  IMAD.MOV.U32 R12, RZ, RZ, 0x1 ;  /* 0x00000001ff0c7424 */ /* 0x000fe400078e00ff */
[----:B------:R-:W-:-:S07]  /*182f0*/  IMAD.MOV.U32 R6, RZ, RZ, R14 ;  /* 0x000000ffff067224 */ /* 0x000fce00078e000e */
[----:B------:R-:W-:Y:S05]  /*18300*/  WARPSYNC.COLLECTIVE R15, `(.L_x_5245) ;  /* 0x000000000f087348 */ /* 0x000fea0003c00000 */
[----:B------:R0:W1:Y:S02]  /*18310*/  SHFL.IDX P6, R14, R13, R12, R11 ;  /* 0x0000000c0d0e7389 */ /* 0x00006400000c000b */
[----:B01----:R-:W-:Y:S01]  /*18320*/  ENDCOLLECTIVE ;  /* 0x000000000000791b */ /* 0x003fe20003800000 */
.L_x_5245:
[----:B------:R-:W-:-:S05]  /*18330*/  @!P4 IADD3 R6, P3, R10, R6, RZ ;  /* 0x000000060a06c210 */ /* 0x000fca0007f7e0ff */
[----:B------:R-:W-:Y:S01]  /*18340*/  @!P4 IMAD.X R5, RZ, RZ, R5, P3 ;  /* 0x000000ffff05c224 */ /* 0x000fe200018e0605 */
[----:B------:R-:W-:-:S03]  /*18350*/  ISETP.GE.AND P3, PT, R8, R3, PT ;  /* 0x000000030800720c */ /* 0x000fc60003f66270 */
        /* <DEDUP_REMOVED lines=12> */
.L_x_5246:
[----:B------:R-:W-:Y:S02]  /*18420*/  IMAD.MOV.U32 R13, RZ, RZ, R0 ;  /* 0x000000ffff0d7224 */ /* 0x000fe400078e0000 */
[----:B------:R-:W-:Y:S02]  /*18430*/  IMAD.MOV.U32 R12, RZ, RZ, 0x2 ;  /* 0x00000002ff0c7424 */ /* 0x000fe400078e00ff */
[----:B------:R-:W-:-:S07]  /*18440*/  IMAD.MOV.U32 R6, RZ, RZ, R14 ;  /* 0x000000ffff067224 */ /* 0x000fce00078e000e */
[----:B------:R-:W-:Y:S05]  /*18450*/  WARPSYNC.COLLECTIVE R15, `(.L_x_5247) ;  /* 0x000000000f087348 */ /* 0x000fea0003c00000 */
[----:B------:R0:W1:Y:S02]  /*18460*/  SHFL.IDX P6, R14, R13, R12, R11 ;  /* 0x0000000c0d0e7389 */ /* 0x00006400000c000b */
[----:B01----:R-:W-:Y:S01]  /*18470*/  ENDCOLLECTIVE ;  /* 0x000000000000791b */ /* 0x003fe20003800000 */
.L_x_5247:
        /* <DEDUP_REMOVED lines=16> */
.L_x_5248:
[----:B------:R-:W-:Y:S02]  /*18580*/  IMAD.MOV.U32 R13, RZ, RZ, R0 ;  /* 0x000000ffff0d7224 */ /* 0x000fe400078e0000 */
[----:B------:R-:W-:Y:S02]  /*18590*/  IMAD.MOV.U32 R12, RZ, RZ, 0x3 ;  /* 0x00000003ff0c7424 */ /* 0x000fe400078e00ff */
[----:B------:R-:W-:-:S07]  /*185a0*/  IMAD.MOV.U32 R6, RZ, RZ, R14 ;  /* 0x000000ffff067224 */ /* 0x000fce00078e000e */
[----:B------:R-:W-:Y:S05]  /*185b0*/  WARPSYNC.COLLECTIVE R15, `(.L_x_5249) ;  /* 0x000000000f087348 */ /* 0x000fea0003c00000 */
[----:B------:R0:W1:Y:S02]  /*185c0*/  SHFL.IDX P6, R14, R13, R12, R11 ;  /* 0x0000000c0d0e7389 */ /* 0x00006400000c000b */
[----:B01----:R-:W-:Y:S01]  /*185d0*/  ENDCOLLECTIVE ;  /* 0x000000000000791b */ /* 0x003fe20003800000 */
.L_x_5249:
        /* <DEDUP_REMOVED lines=14> */
.L_x_5250:
[----:B------:R-:W-:Y:S01]  /*186c0*/  IMAD.MOV.U32 R2, RZ, RZ, R14 ;  /* 0x000000ffff027224 */ /* 0x000fe200078e000e */
[----:B------:R-:W-:Y:S06]  /*186d0*/  BRA `(.L_x_5251) ;  /* 0xffffffbc00287947 */ /* 0x000fec000383ffff */
.L_x_5175:
[----:B-1----:R1:W2:Y:S02]  /*186e0*/  SYNCS.PHASECHK.TRANS64.TRYWAIT P0, [R17+URZ+0x33420], R0 ;  /* 0x03342000110075a7 */ /* 0x0022a4000800017f */
[----:B--2---:R-:W-:Y:S05]  /*186f0*/  @!P0 NANOSLEEP.SYNCS 0x989680 ;  /* 0x009896800000895d */ /* 0x004fea0003900000 */
[----:B------:R-:W2:Y:S02]  /*18700*/  @!P0 SYNCS.PHASECHK.TRANS64 P0, [R17+URZ+0x33420], R0 ;  /* 0x03342000110085a7 */ /* 0x000ea4000800007f */
[----:B--2---:R-:W-:Y:S05]  /*18710*/  @!P0 BRA `(.L_x_5175) ;  /* 0xfffffffc00f08947 */ /* 0x004fea000383ffff */
[----:B------:R-:W-:Y:S05]  /*18720*/  BRA `(.L_x_5252) ;  /* 0xffffffbc00987947 */ /* 0x000fea000383ffff */
.L_x_5181:
[----:B--2---:R2:W3:Y:S02]  /*18730*/  SYNCS.PHASECHK.TRANS64.TRYWAIT P0, [R6+URZ+0x33480], R5 ;  /* 0x03348005060075a7 */ /* 0x0044e4000800017f */
[----:B---3--:R-:W-:Y:S05]  /*18740*/  @!P0 NANOSLEEP.SYNCS 0x989680 ;  /* 0x009896800000895d */ /* 0x008fea0003900000 */
[----:B------:R-:W3:Y:S02]  /*18750*/  @!P0 SYNCS.PHASECHK.TRANS64 P0, [R6+URZ+0x33480], R5 ;  /* 0x03348005060085a7 */ /* 0x000ee4000800007f */
[----:B---3--:R-:W-:Y:S05]  /*18760*/  @!P0 BRA `(.L_x_5181) ;  /* 0xfffffffc00f08947 */ /* 0x008fea000383ffff */
[----:B------:R-:W-:Y:S05]  /*18770*/  BRA `(.L_x_5253) ;  /* 0xffffffc000507947 */ /* 0x000fea000383ffff */
.L_x_5188:
[----:B0-----:R0:W3:Y:S02]  /*18780*/  SYNCS.PHASECHK.TRANS64.TRYWAIT P0, [R6+URZ+0x33440], R5 ;  /* 0x03344005060075a7 */ /* 0x0010e4000800017f */
[----:B---3--:R-:W-:Y:S05]  /*18790*/  @!P0 NANOSLEEP.SYNCS 0x989680 ;  /* 0x009896800000895d */ /* 0x008fea0003900000 */
[----:B------:R-:W3:Y:S02]  /*187a0*/  @!P0 SYNCS.PHASECHK.TRANS64 P0, [R6+URZ+0x33440], R5 ;  /* 0x03344005060085a7 */ /* 0x000ee4000800007f */
[----:B---3--:R-:W-:Y:S05]  /*187b0*/  @!P0 BRA `(.L_x_5188) ;  /* 0xfffffffc00f08947 */ /* 0x008fea000383ffff */
[----:B------:R-:W-:Y:S05]  /*187c0*/  BRA `(.L_x_5254) ;  /* 0xffffffc400507947 */ /* 0x000fea000383ffff */
.L_x_5196:
[----:B--2---:R2:W3:Y:S02]  /*187d0*/  SYNCS.PHASECHK.TRANS64.TRYWAIT P0, [R3+URZ+0x33470], R4 ;  /* 0x03347004030075a7 */ /* 0x0044e4000800017f */
[----:B---3--:R-:W-:Y:S05]  /*187e0*/  @!P0 NANOSLEEP.SYNCS 0x989680 ;  /* 0x009896800000895d */ /* 0x008fea0003900000 */
[----:B------:R-:W3:Y:S02]  /*187f0*/  @!P0 SYNCS.PHASECHK.TRANS64 P0, [R3+URZ+0x33470], R4 ;  /* 0x03347004030085a7 */ /* 0x000ee4000800007f */
[----:B---3--:R-:W-:Y:S05]  /*18800*/  @!P0 BRA `(.L_x_5196) ;  /* 0xfffffffc00f08947 */ /* 0x008fea000383ffff */
[----:B------:R-:W-:Y:S05]  /*18810*/  BRA `(.L_x_5255) ;  /* 0xffffffc800647947 */ /* 0x000fea000383ffff */
.L_x_5198:
[----:B--2---:R2:W3:Y:S02]  /*18820*/  SYNCS.PHASECHK.TRANS64.TRYWAIT P0, [R3+URZ+0x33460], R4 ;  /* 0x03346004030075a7 */ /* 0x0044e4000800017f */
[----:B---3--:R-:W-:Y:S05]  /*18830*/  @!P0 NANOSLEEP.SYNCS 0x989680 ;  /* 0x009896800000895d */ /* 0x008fea0003900000 */
[----:B------:R-:W3:Y:S02]  /*18840*/  @!P0 SYNCS.PHASECHK.TRANS64 P0, [R3+URZ+0x33460], R4 ;  /* 0x03346004030085a7 */ /* 0x000ee4000800007f */
[----:B---3--:R-:W-:Y:S05]  /*18850*/  @!P0 BRA `(.L_x_5198) ;  /* 0xfffffffc00f08947 */ /* 0x008fea000383ffff */
[----:B------:R-:W-:Y:S05]  /*18860*/  BRA `(.L_x_5256) ;  /* 0xffffffc8006c7947 */ /* 0x000fea000383ffff */
.L_x_5205:
[----:B-1----:R1:W2:Y:S02]  /*18870*/  SYNCS.PHASECHK.TRANS64.TRYWAIT P1, [R0+URZ+0x33470], R3 ;  /* 0x03347003000075a7 */ /* 0x0022a4000802017f */
[----:B--2---:R-:W-:Y:S05]  /*18880*/  @!P1 NANOSLEEP.SYNCS 0x989680 ;  /* 0x009896800000995d */ /* 0x004fea0003900000 */
[----:B------:R-:W2:Y:S02]  /*18890*/  @!P1 SYNCS.PHASECHK.TRANS64 P1, [R0+URZ+0x33470], R3 ;  /* 0x03347003000095a7 */ /* 0x000ea4000802007f */
[----:B--2---:R-:W-:Y:S05]  /*188a0*/  @!P1 BRA `(.L_x_5205) ;  /* 0xfffffffc00f09947 */ /* 0x004fea000383ffff */
[----:B------:R-:W-:Y:S05]  /*188b0*/  BRA `(.L_x_5257) ;  /* 0xffffffd400d47947 */ /* 0x000fea000383ffff */
.L_x_5207:
[----:B-1----:R1:W2:Y:S02]  /*188c0*/  SYNCS.PHASECHK.TRANS64.TRYWAIT P1, [R0+URZ+0x33460], R3 ;  /* 0x03346003000075a7 */ /* 0x0022a4000802017f */
[----:B--2---:R-:W-:Y:S05]  /*188d0*/  @!P1 NANOSLEEP.SYNCS 0x989680 ;  /* 0x009896800000995d */ /* 0x004fea0003900000 */
[----:B------:R-:W2:Y:S02]  /*188e0*/  @!P1 SYNCS.PHASECHK.TRANS64 P1, [R0+URZ+0x33460], R3 ;  /* 0x03346003000095a7 */ /* 0x000ea4000802007f */
[----:B--2---:R-:W-:Y:S05]  /*188f0*/  @!P1 BRA `(.L_x_5207) ;  /* 0xfffffffc00f09947 */ /* 0x004fea000383ffff */
[----:B------:R-:W-:Y:S05]  /*18900*/  BRA `(.L_x_5258) ;  /* 0xffffffd400dc7947 */ /* 0x000fea000383ffff */
.L_x_5220:
[----:B0-----:R0:W1:Y:S02]  /*18910*/  SYNCS.PHASECHK.TRANS64.TRYWAIT P0, [R0+URZ+0x33420], R3 ;  /* 0x03342003000075a7 */ /* 0x001064000800017f */
[----:B-1----:R-:W-:Y:S05]  /*18920*/  @!P0 NANOSLEEP.SYNCS 0x989680 ;  /* 0x009896800000895d */ /* 0x002fea0003900000 */
[----:B------:R-:W1:Y:S02]  /*18930*/  @!P0 SYNCS.PHASECHK.TRANS64 P0, [R0+URZ+0x33420], R3 ;  /* 0x03342003000085a7 */ /* 0x000e64000800007f */
[----:B-1----:R-:W-:Y:S05]  /*18940*/  @!P0 BRA `(.L_x_5220) ;  /* 0xfffffffc00f08947 */ /* 0x002fea000383ffff */
[----:B------:R-:W-:Y:S05]  /*18950*/  BRA `(.L_x_5259) ;  /* 0xfffffff000247947 */ /* 0x000fea000383ffff */
.L_x_5221:
        /* <DEDUP_REMOVED lines=11> */
.L_x_5261:
[----:B------:R-:W-:Y:S05]  /*18a10*/  BSYNC B0 ;  /* 0x0000000000007941 */ /* 0x000fea0003800000 */
.L_x_5260:
[----:B------:R-:W-:Y:S05]  /*18a20*/  BRA `(.L_x_5262) ;  /* 0xfffffff0000c7947 */ /* 0x000fea000383ffff */
.L_x_5224:
[----:B------:R-:W-:Y:S01]  /*18a30*/  BSSY B1, `(.L_x_5263) ;  /* 0x0000006000017945 */ /* 0x000fe20003800000 */
[----:B------:R-:W-:-:S07]  /*18a40*/  IMAD.MOV.U32 R15, RZ, RZ, -0x1 ;  /* 0xffffffffff0f7424 */ /* 0x000fce00078e00ff */
[----:B01----:R-:W-:Y:S05]  /*18a50*/  WARPSYNC.COLLECTIVE R15, `(.L_x_5264) ;  /* 0x000000000f0c7348 */ /* 0x003fea0003c00000 */
[----:B------:R-:W-:Y:S02]  /*18a60*/  ELECT P6, UR62, PT ;  /* 0x00000000003e782f */ /* 0x000fe400038c0000 */
[----:B------:R-:W-:Y:S01]  /*18a70*/  MOV R14, UR62 ;  /* 0x0000003e000e7c02 */ /* 0x000fe20008000f00 */
[----:B01----:R-:W-:Y:S10]  /*18a80*/  ENDCOLLECTIVE ;  /* 0x000000000000791b */ /* 0x003ff40003800000 */
.L_x_5264:
[----:B------:R-:W-:Y:S05]  /*18a90*/  BSYNC B1 ;  /* 0x0000000000017941 */ /* 0x000fea0003800000 */
.L_x_5263:
[----:B------:R-:W-:Y:S05]  /*18aa0*/  BRA `(.L_x_5265) ;  /* 0xfffffff000047947 */ /* 0x000fea000383ffff */
.L_x_5226:
[----:B0-----:R0:W1:Y:S02]  /*18ab0*/  SYNCS.PHASECHK.TRANS64.TRYWAIT P1, [R6+URZ], R5 ;  /* 0x00000005060075a7 */ /* 0x001064000802017f */
[----:B-1----:R-:W-:Y:S05]  /*18ac0*/  @!P1 NANOSLEEP.SYNCS 0x989680 ;  /* 0x009896800000995d */ /* 0x002fea0003900000 */
[----:B------:R-:W1:Y:S02]  /*18ad0*/  @!P1 SYNCS.PHASECHK.TRANS64 P1, [R6+URZ], R5 ;  /* 0x00000005060095a7 */ /* 0x000e64000802007f */
[----:B-1----:R-:W-:Y:S05]  /*18ae0*/  @!P1 BRA `(.L_x_5226) ;  /* 0xfffffffc00f09947 */ /* 0x002fea000383ffff */
[----:B------:R-:W-:Y:S05]  /*18af0*/  BRA `(.L_x_5266) ;  /* 0xfffffff000407947 */ /* 0x000fea000383ffff */
.L_x_5227:
[----:B-1----:R1:W2:Y:S02]  /*18b00*/  SYNCS.PHASECHK.TRANS64.TRYWAIT P1, [R7+URZ], R2 ;  /* 0x00000002070075a7 */ /* 0x0022a4000802017f */
[----:B--2---:R-:W-:Y:S05]  /*18b10*/  @!P1 NANOSLEEP.SYNCS 0x989680 ;  /* 0x009896800000995d */ /* 0x004fea0003900000 */
[----:B------:R-:W2:Y:S02]  /*18b20*/  @!P1 SYNCS.PHASECHK.TRANS64 P1, [R7+URZ], R2 ;  /* 0x00000002070095a7 */ /* 0x000ea4000802007f */
[----:B--2---:R-:W-:Y:S05]  /*18b30*/  @!P1 BRA `(.L_x_5227) ;  /* 0xfffffffc00f09947 */ /* 0x004fea000383ffff */
[----:B------:R-:W-:Y:S05]  /*18b40*/  BRA `(.L_x_5267) ;  /* 0xfffffff000347947 */ /* 0x000fea000383ffff */
.L_x_5229:
[----:B--2---:R2:W3:Y:S02]  /*18b50*/  SYNCS.PHASECHK.TRANS64.TRYWAIT P1, [R4+URZ+0x33460], R5 ;  /* 0x03346005040075a7 */ /* 0x0044e4000802017f */
[----:B---3--:R-:W-:Y:S05]  /*18b60*/  @!P1 NANOSLEEP.SYNCS 0x989680 ;  /* 0x009896800000995d */ /* 0x008fea0003900000 */
[----:B------:R-:W3:Y:S02]  /*18b70*/  @!P1 SYNCS.PHASECHK.TRANS64 P1, [R4+URZ+0x33460], R5 ;  /* 0x03346005040095a7 */ /* 0x000ee4000802007f */
[----:B---3--:R-:W-:Y:S05]  /*18b80*/  @!P1 BRA `(.L_x_5229) ;  /* 0xfffffffc00f09947 */ /* 0x008fea000383ffff */
[----:B------:R-:W-:Y:S05]  /*18b90*/  BRA `(.L_x_5268) ;  /* 0xfffffff000387947 */ /* 0x000fea000383ffff */
.L_x_5231:
[----:B---3--:R3:W4:Y:S02]  /*18ba0*/  SYNCS.PHASECHK.TRANS64.TRYWAIT P1, [R3+URZ+0x33460], R2 ;  /* 0x03346002030075a7 */ /* 0x008724000802017f */
[----:B----4-:R-:W-:Y:S05]  /*18bb0*/  @!P1 NANOSLEEP.SYNCS 0x989680 ;  /* 0x009896800000995d */ /* 0x010fea0003900000 */
[----:B------:R-:W4:Y:S02]  /*18bc0*/  @!P1 SYNCS.PHASECHK.TRANS64 P1, [R3+URZ+0x33460], R2 ;  /* 0x03346002030095a7 */ /* 0x000f24000802007f */
[----:B----4-:R-:W-:Y:S05]  /*18bd0*/  @!P1 BRA `(.L_x_5231) ;  /* 0xfffffffc00f09947 */ /* 0x010fea000383ffff */
[----:B------:R-:W-:Y:S05]  /*18be0*/  BRA `(.L_x_5269) ;  /* 0xfffffff000387947 */ /* 0x000fea000383ffff */
.L_x_5233:
[----:B----4-:R4:W0:Y:S02]  /*18bf0*/  SYNCS.PHASECHK.TRANS64.TRYWAIT P0, [R4+URZ+0x33480], R5 ;  /* 0x03348005040075a7 */ /* 0x010824000800017f */
[----:B0-----:R-:W-:Y:S05]  /*18c00*/  @!P0 NANOSLEEP.SYNCS 0x989680 ;  /* 0x009896800000895d */ /* 0x001fea0003900000 */
[----:B------:R-:W0:Y:S02]  /*18c10*/  @!P0 SYNCS.PHASECHK.TRANS64 P0, [R4+URZ+0x33480], R5 ;  /* 0x03348005040085a7 */ /* 0x000e24000800007f */
[----:B0-----:R-:W-:Y:S05]  /*18c20*/  @!P0 BRA `(.L_x_5233) ;  /* 0xfffffffc00f08947 */ /* 0x001fea000383ffff */
[----:B------:R-:W-:Y:S05]  /*18c30*/  BRA `(.L_x_5234) ;  /* 0xfffffff000347947 */ /* 0x000fea000383ffff */
.L_x_5270:
        /* <DEDUP_REMOVED lines=12> */
.L_x_12970:


//--------------------- .text._ZN7cutlass13device_kernelIN5flash11enable_sm90INS1_16FlashAttnFwdSm90INS1_25CollectiveMainloopFwdSm90ILi2EN4cute5tupleIJNS5_1CILi1EEES8_S8_EEENS6_IJNS7_ILi128EEENS7_ILi160EEENS7_ILi192EEEEEELi192ENS_12float_e4m3_tEfNS_4arch4Sm90ELb1ELb0ELb1ELb1ELb0ELb1ELb0ELb1ELb1ELb1ELb0ELb0EEENS1_21CollectiveEpilogueFwdINS6_IJSA_SC_SB_EEES9_NS_10bfloat16_tESG_Li256ELb1ELb1ELb0ELb1EEENS1_36VarlenDynamicPersistentTileSchedulerILi128ELi160ELi256ELi128ELb0ELb1ELb1ELb1ELb1ELb1EEEEEEEEEvNT_6ParamsE --------------------------
	.section	.text._ZN7cutlass13device_kernelIN5flash11enable_sm90INS1_16FlashAttnFwdSm90INS1_25CollectiveMainloopFwdSm90ILi2EN4cute5tupleIJNS5_1CILi1EEES8_S8_EEENS6_IJNS7_ILi128EEENS7_ILi160EEENS7_ILi192EEEEEELi192ENS_12float_e4m3_tEfNS_4arch4Sm90ELb1ELb0ELb1ELb1ELb0ELb1ELb0ELb1ELb1ELb1ELb0ELb0EEENS1_21CollectiveEpilogueFwdINS6_IJSA_SC_SB_EEES9_NS_10bfloat16_tESG_Li256ELb1ELb1ELb0ELb1EEENS1_36VarlenDynamicPersistentTileSchedulerILi128ELi160ELi256ELi128ELb0ELb1ELb1ELb1ELb1ELb1EEEEEEEEEvNT_6ParamsE,"ax",@progbits
	.align	128
.text._ZN7cutlass13device_kernelIN5flash11enable_sm90INS1_16FlashAttnFwdSm90INS1_25CollectiveMainloopFwdSm90ILi2EN4cute5tupleIJNS5_1CILi1EEES8_S8_EEENS6_IJNS7_ILi128EEENS7_ILi160EEENS7_ILi192EEEEEELi192ENS_12float_e4m3_tEfNS_4arch4Sm90ELb1ELb0ELb1ELb1ELb0ELb1ELb0ELb1ELb1ELb1ELb0ELb0EEENS1_21CollectiveEpilogueFwdINS6_IJSA_SC_SB_EEES9_NS_10bfloat16_tESG_Li256ELb1ELb1ELb0ELb1EEENS1_36VarlenDynamicPersistentTileSchedulerILi128ELi160ELi256ELi128ELb0ELb1ELb1ELb1ELb1ELb1EEEEEEEEEvNT_6ParamsE:
        .type           _ZN7cutlass13device_kernelIN5flash11enable_sm90INS1_16FlashAttnFwdSm90INS1_25CollectiveMainloopFwdSm90ILi2EN4cute5tupleIJNS5_1CILi1EEES8_S8_EEENS6_IJNS7_ILi128EEENS7_ILi160EEENS7_ILi192EEEEEELi192ENS_12float_e4m3_tEfNS_4arch4Sm90ELb1ELb0ELb1ELb1ELb0ELb1ELb0ELb1ELb1ELb1ELb0ELb0EEENS1_21CollectiveEpilogueFwdINS6_IJSA_SC_SB_EEES9_NS_10bfloat16_tESG_Li256ELb1ELb1ELb0ELb1EEENS1_36VarlenDynamicPersistentTileSchedulerILi128ELi160ELi256ELi128ELb0ELb1ELb1ELb1ELb1ELb1EEEEEEEEEvNT_6ParamsE,@function
        .size           _ZN7cutlass13device_kernelIN5flash11enable_sm90INS1_16FlashAttnFwdSm90INS1_25CollectiveMainloopFwdSm90ILi2EN4cute5tupleIJNS5_1CILi1EEES8_S8_EEENS6_IJNS7_ILi128EEENS7_ILi160EEENS7_ILi192EEEEEELi192ENS_12float_e4m3_tEfNS_4arch4Sm90ELb1ELb0ELb1ELb1ELb0ELb1ELb0ELb1ELb1ELb1ELb0ELb0EEENS1_21CollectiveEpilogueFwdINS6_IJSA_SC_SB_EEES9_NS_10bfloat16_tESG_Li256ELb1ELb1ELb0ELb1EEENS1_36VarlenDynamicPersistentTileSchedulerILi128ELi160ELi256ELi128ELb0ELb1ELb1ELb1ELb1ELb1EEEEEEEEEvNT_6ParamsE,(.L_x_12971 - _ZN7cutlass13device_kernelIN5flash11enable_sm90INS1_16FlashAttnFwdSm90INS1_25CollectiveMainloopFwdSm90ILi2EN4cute5tupleIJNS5_1CILi1EEES8_S8_EEENS6_IJNS7_ILi128EEENS7_ILi160EEENS7_ILi192EEEEEELi192ENS_12float_e4m3_tEfNS_4arch4Sm90ELb1ELb0ELb1ELb1ELb0ELb1ELb0ELb1ELb1ELb1ELb0ELb0EEENS1_21CollectiveEpilogueFwdINS6_IJSA_SC_SB_EEES9_NS_10bfloat16_tESG_Li256ELb1ELb1ELb0ELb1EEENS1_36VarlenDynamicPersistentTileSchedulerILi128ELi160ELi256ELi128ELb0ELb1ELb1ELb1ELb1ELb1EEEEEEEEEvNT_6ParamsE)
        .other          _ZN7cutlass13device_kernelIN5flash11enable_sm90INS1_16FlashAttnFwdSm90INS1_25CollectiveMainloopFwdSm90ILi2EN4cute5tupleIJNS5_1CILi1EEES8_S8_EEENS6_IJNS7_ILi128EEENS7_ILi160EEENS7_ILi192EEEEEELi192ENS_12float_e4m3_tEfNS_4arch4Sm90ELb1ELb0ELb1ELb1ELb0ELb1ELb0ELb1ELb1ELb1ELb0ELb0EEENS1_21CollectiveEpilogueFwdINS6_IJSA_SC_SB_EEES9_NS_10bfloat16_tESG_Li256ELb1ELb1ELb0ELb1EEENS1_36VarlenDynamicPersistentTileSchedulerILi128ELi160ELi256ELi128ELb0ELb1ELb1ELb1ELb1ELb1EEEEEEEEEvNT_6ParamsE,@"STO_CUDA_ENTRY STV_DEFAULT"
_ZN7cutlass13device_kernelIN5flash11enable_sm90INS1_16FlashAttnFwdSm90INS1_25CollectiveMainloopFwdSm90ILi2EN4cute5tupleIJNS5_1CILi1EEES8_S8_EEENS6_IJNS7_ILi128EEENS7_ILi160EEENS7_ILi192EEEEEELi192ENS_12float_e4m3_tEfNS_4arch4Sm90ELb1ELb0ELb1ELb1ELb0ELb1ELb0ELb1ELb1ELb1ELb0ELb0EEENS1_21CollectiveEpilogueFwdINS6_IJSA_SC_SB_EEES9_NS_10bfloat16_tESG_Li256ELb1ELb1ELb0ELb1EEENS1_36VarlenDynamicPersistentTileSchedulerILi128ELi160ELi256ELi128ELb0ELb1ELb1ELb1ELb1ELb1EEEEEEEEEvNT_6ParamsE:
        /* <DEDUP_REMOVED lines=24> */
.L_x_5272:
[----:B------:R-:W-:Y:S05]  /*0180*/  BSYNC B0 ;  /* 0x0000000000007941 */ /* 0x000fea0003800000 */
.L_x_5271:
        /* <DEDUP_REMOVED lines=41> */
.L_x_5273:
        /* <DEDUP_REMOVED lines=22> */
.L_x_5274:
        /* <DEDUP_REMOVED lines=18> */
.L_x_5275:
        /* <DEDUP_REMOVED lines=22> */
.L_x_5276:
        /* <DEDUP_REMOVED lines=22> */
.L_x_5277:
        /* <DEDUP_REMOVED lines=8> */
.L_x_5280:
        /* <DEDUP_REMOVED lines=24> */
[----:B------:R-:W-:Y:S02]  /*0b60*/  R2UR UR52, R16 ;  /* 0x00000000103472ca */ /* 0x000fe400000e0000 */
        /* <DEDUP_REMOVED lines=12> */
[----:B------:R-:W-:-:S02]  /*0c30*/  SHF.R.S32.HI R5, RZ, 0x4, R2 ;  /* 0x00000004ff057819 */ /* 0x000fc40000011402 */
[----:B------:R-:W-:Y:S02]  /*0c40*/  LOP3.LUT R3, R2, 0x3fffff0, RZ, 0xc0, !PT ;  /* 0x03fffff002037812 */ /* 0x000fe400078ec0ff */
[--C-:B------:R-:W-:Y:S02]  /*0c50*/  SHF.R.S32.HI R8, RZ, 0x2, R6.reuse ;  /* 0x00000002ff087819 */ /* 0x100fe40000011406 */
[----:B------:R-:W-:Y:S01]  /*0c60*/  SHF.R.S32.HI R9, RZ, 0x1f, R6 ;  /* 0x0000001fff097819 */ /* 0x000fe20000011406 */
[----:B------:R-:W-:Y:S01]  /*0c70*/  IMAD.IADD R3, R24, 0x1, -R3 ;  /* 0x0000000118037824 */ /* 0x000fe200078e0a03 */
[----:B------:R-:W-:Y:S02]  /*0c80*/  LEA.HI R2, R2, R5, RZ, 0x1 ;  /* 0x0000000502027211 */ /* 0x000fe400078f08ff */
[----:B------:R-:W-:Y:S02]  /*0c90*/  LOP3.LUT R4, R4, 0xfffffc00, RZ, 0xc0, !PT ;  /* 0xfffffc0004047812 */ /* 0x000fe400078ec0ff */
[----:B------:R-:W-:-:S02]  /*0ca0*/  LEA.HI R9, R9, R8, RZ, 0x2 ;  /* 0x0000000809097211 */ /* 0x000fc400078f10ff */
[----:B------:R-:W-:Y:S02]  /*0cb0*/  LOP3.LUT R2, R2, 0x1ffffffe, RZ, 0xc0, !PT ;  /* 0x1ffffffe02027812 */ /* 0x000fe400078ec0ff */
[----:B------:R-:W-:Y:S02]  /*0cc0*/  SHF.R.S32.HI R220, RZ, 0x1, R7 ;  /* 0x00000001ffdc7819 */ /* 0x000fe40000011407 */
[----:B------:R-:W-:Y:S01]  /*0cd0*/  LEA R4, R3, R4, 0x6 ;  /* 0x0000000403047211 */ /* 0x000fe200078e30ff */
[----:B------:R-:W-:Y:S01]  /*0ce0*/  IMAD.IADD R3, R5, 0x1, -R2 ;  /* 0x0000000105037824 */ /* 0x000fe200078e0a02 */
[----:B------:R-:W-:Y:S02]  /*0cf0*/  LOP3.LUT R9, R9, 0xfffffffc, RZ, 0xc0, !PT ;  /* 0xfffffffc09097812 */ /* 0x000fe400078ec0ff */
[----:B------:R-:W-:Y:S01]  /*0d00*/  LEA.HI R10, R7, R220, RZ, 0x1 ;  /* 0x000000dc070a7211 */ /* 0x000fe200078f08ff */
[----:B------:R-:W-:Y:S01]  /*0d10*/  IMAD R4, R3, 0x8, R4 ;  /* 0x0000000803047824 */ /* 0x000fe200078e0204 */
[-C--:B------:R-:W-:Y:S01]  /*0d20*/  LEA.HI R2, R0, R24.reuse, RZ, 0x7 ;  /* 0x0000001800027211 */ /* 0x080fe200078f38ff */
[----:B------:R-:W-:Y:S01]  /*0d30*/  IMAD.IADD R19, R8, 0x1, -R9 ;  /* 0x0000000108137824 */ /* 0x000fe200078e0a09 */
[----:B------:R-:W-:Y:S01]  /*0d40*/  LOP3.LUT R11, R10, 0x3fffffe, RZ, 0xc0, !PT ;  /* 0x03fffffe0a0b7812 */ /* 0x000fe200078ec0ff */
[----:B------:R-:W-:Y:S01]  /*0d50*/  VIADD R9, R220, 0x80 ;  /* 0x00000080dc097836 */ /* 0x000fe20000000000 */
[----:B------:R-:W-:Y:S01]  /*0d60*/  LOP3.LUT R7, R7, 0xfffffffe, RZ, 0xc0, !PT ;  /* 0xfffffffe07077812 */ /* 0x000fe200078ec0ff */
[----:B------:R0:W-:Y:S01]  /*0d70*/  STL [R1+0x70], R4 ;  /* 0x0000700401007387 */ /* 0x0001e20000100800 */
[----:B------:R-:W-:Y:S01]  /*0d80*/  LOP3.LUT R3, R2, 0xffffff80, RZ, 0xc0, !PT ;  /* 0xffffff8002037812 */ /* 0x000fe200078ec0ff */
[----:B------:R-:W-:Y:S01]  /*0d90*/  IMAD.IADD R10, R220, 0x1, -R11 ;  /* 0x00000001dc0a7824 */ /* 0x000fe200078e0a0b */
[----:B------:R-:W-:Y:S01]  /*0da0*/  LOP3.LUT R6, R6, 0xfffffffc, RZ, 0xc0, !PT ;  /* 0xfffffffc06067812 */ /* 0x000fe200078ec0ff */
[C---:B------:R-:W-:Y:S01]  /*0db0*/  IMAD.IADD R18, R24.reuse, 0x1, -R7 ;  /* 0x0000000118127824 */ /* 0x040fe200078e0a07 */
[C---:B------:R-:W-:Y:S01]  /*0dc0*/  IADD3 R21, R24.reuse, -R3, RZ ;  /* 0x8000000318157210 */ /* 0x040fe20007ffe0ff */
[----:B------:R-:W-:Y:S01]  /*0dd0*/  IMAD R232, R5, 0x8, R10 ;  /* 0x0000000805e87824 */ /* 0x000fe200078e020a */
[----:B------:R-:W-:Y:S01]  /*0de0*/  SHF.R.S32.HI R3, RZ, 0x1f, R9 ;  /* 0x0000001fff037819 */ /* 0x000fe20000011409 */
[----:B------:R-:W-:Y:S01]  /*0df0*/  IMAD.IADD R7, R24, 0x1, -R6 ;  /* 0x0000000118077824 */ /* 0x000fe200078e0a06 */
[-C--:B------:R-:W-:Y:S01]  /*0e00*/  LEA.HI R10, R9, R9.reuse, RZ, 0x1 ;  /* 0x00000009090a7211 */ /* 0x080fe200078f08ff */
[----:B------:R-:W-:Y:S01]  /*0e10*/  IMAD.SHL.U32 R22, R18, 0x8, RZ ;  /* 0x0000000812167824 */ /* 0x000fe200078e00ff */
[----:B------:R-:W-:Y:S01]  /*0e20*/  LEA.HI R6, R3, R9, RZ, 0x3 ;  /* 0x0000000903067211 */ /* 0x000fe200078f18ff */
[----:B------:R-:W-:Y:S01]  /*0e30*/  IMAD.SHL.U32 R230, R19, 0x80, RZ ;  /* 0x0000008013e67824 */ /* 0x000fe200078e00ff */
[----:B0-----:R-:W-:Y:S01]  /*0e40*/  LEA.HI R4, R7, R7, RZ, 0x1 ;  /* 0x0000000707047211 */ /* 0x001fe200078f08ff */
[----:B------:R-:W-:Y:S01]  /*0e50*/  VIADD R226, R22, 0x20 ;  /* 0x0000002016e27836 */ /* 0x000fe20000000000 */
[----:B------:R-:W-:Y:S01]  /*0e60*/  SHF.R.S32.HI R3, RZ, 0x1f, R21 ;  /* 0x0000001fff037819 */ /* 0x000fe20000011415 */
[----:B------:R-:W-:Y:S01]  /*0e70*/  IMAD.SHL.U32 R6, R6, 0x40, RZ ;  /* 0x0000004006067824 */ /* 0x000fe200078e00ff */
[----:B------:R-:W-:Y:S01]  /*0e80*/  LOP3.LUT R5, R10, 0x3fffffe, RZ, 0xc0, !PT ;  /* 0x03fffffe0a057812 */ /* 0x000fe200078ec0ff */
[----:B------:R-:W-:Y:S01]  /*0e90*/  VIADD R225, R22, 0x40 ;  /* 0x0000004016e17836 */ /* 0x000fe20000000000 */
[----:B------:R-:W-:Y:S01]  /*0ea0*/  LOP3.LUT R8, R4, 0x1ffffffe, RZ, 0xc0, !PT ;  /* 0x1ffffffe04087812 */ /* 0x000fe200078ec0ff */
[----:B------:R-:W-:Y:S01]  /*0eb0*/  IMAD.SHL.U32 R18, R18, 0x10, RZ ;  /* 0x0000001012127824 */ /* 0x000fe200078e00ff */
[----:B------:R-:W-:Y:S01]  /*0ec0*/  LEA.HI R4, R3, R21, RZ, 0x2 ;  /* 0x0000001503047211 */ /* 0x000fe200078f10ff */
[----:B------:R-:W-:Y:S01]  /*0ed0*/  IMAD.IADD R234, R9, 0x1, -R5 ;  /* 0x0000000109ea7824 */ /* 0x000fe200078e0a05 */
[----:B------:R-:W-:Y:S01]  /*0ee0*/  LOP3.LUT R11, R6, 0xfffffe00, RZ, 0xc0, !PT ;  /* 0xfffffe00060b7812 */ /* 0x000fe200078ec0ff */
[----:B------:R-:W-:Y:S01]  /*0ef0*/  IMAD.IADD R9, R22, 0x1, R226 ;  /* 0x0000000116097824 */ /* 0x000fe200078e02e2 */
[--C-:B------:R-:W-:Y:S01]  /*0f00*/  SHF.R.S32.HI R5, RZ, 0x2, R4.reuse ;  /* 0x00000002ff057819 */ /* 0x100fe20000011404 */
[----:B------:R0:W-:Y:S01]  /*0f10*/  STL [R1+0x18], R19 ;  /* 0x0000181301007387 */ /* 0x0001e20000100800 */
[----:B------:R-:W-:Y:S01]  /*0f20*/  SHF.R.S32.HI R6, RZ, 0x1f, R4 ;  /* 0x0000001fff067819 */ /* 0x000fe20000011404 */
[----:B------:R-:W-:Y:S01]  /*0f30*/  IMAD R234, R234, 0x40, R11 ;  /* 0x00000040eaea7824 */ /* 0x000fe200078e020b */
[----:B------:R-:W-:Y:S01]  /*0f40*/  SHF.R.S32.HI R17, RZ, 0x7, R2 ;  /* 0x00000007ff117819 */ /* 0x000fe20000011402 */
[----:B------:R-:W-:Y:S01]  /*0f50*/  STL [R1+0x4], R13 ;  /* 0x0000040d01007387 */ /* 0x000fe20000100800 */
[----:B------:R-:W-:Y:S01]  /*0f60*/  LEA.HI R6, R6, R5, RZ, 0x3 ;  /* 0x0000000506067211 */ /* 0x000fe200078f18ff */
[----:B------:R-:W-:Y:S01]  /*0f70*/  VIADD R224, R22, 0x10 ;  /* 0x0000001016e07836 */ /* 0x000fe20000000000 */
[----:B------:R-:W-:Y:S01]  /*0f80*/  LEA.HI R3, R3, R21, RZ, 0x5 ;  /* 0x0000001503037211 */ /* 0x000fe200078f28ff */
[----:B------:R-:W-:Y:S01]  /*0f90*/  STL [R1+0x8], R14 ;  /* 0x0000080e01007387 */ /* 0x000fe20000100800 */
[----:B------:R-:W-:Y:S01]  /*0fa0*/  LOP3.LUT R6, R6, 0xfffffff8, RZ, 0xc0, !PT ;  /* 0xfffffff806067812 */ /* 0x000fe200078ec0ff */
[----:B------:R-:W-:Y:S01]  /*0fb0*/  VIADD R227, R22, 0x30 ;  /* 0x0000003016e37836 */ /* 0x000fe20000000000 */
[----:B------:R-:W-:Y:S01]  /*0fc0*/  LEA.HI R2, R2, R17, RZ, 0x1 ;  /* 0x0000001102027211 */ /* 0x000fe200078f08ff */
[----:B------:R-:W-:Y:S01]  /*0fd0*/  STL [R1+0xc], R15 ;  /* 0x00000c0f01007387 */ /* 0x000fe20000100800 */
[----:B------:R-:W-:Y:S01]  /*0fe0*/  SHF.R.S32.HI R3, RZ, 0x5, R3 ;  /* 0x00000005ff037819 */ /* 0x000fe20000011403 */
[----:B------:R-:W-:Y:S01]  /*0ff0*/  IMAD.IADD R6, R5, 0x1, -R6 ;  /* 0x0000000105067824 */ /* 0x000fe200078e0a06 */
[----:B------:R-:W-:Y:S01]  /*1000*/  LOP3.LUT R2, R2, 0x3fffffe, RZ, 0xc0, !PT ;  /* 0x03fffffe02027812 */ /* 0x000fe200078ec0ff */
[----:B------:R-:W-:Y:S01]  /*1010*/  VIADD R228, R22, 0x50 ;  /* 0x0000005016e47836 */ /* 0x000fe20000000000 */
[----:B------:R-:W-:Y:S01]  /*1020*/  LEA.HI R0, R0, R24, RZ, 0x3 ;  /* 0x0000001800007211 */ /* 0x000fe200078f18ff */
[----:B------:R-:W-:Y:S01]  /*1030*/  IMAD R3, R3, 0x10, R6 ;  /* 0x0000001003037824 */ /* 0x000fe200078e0206 */
[----:B------:R-:W-:Y:S01]  /*1040*/  IADD3 R8, R7, -R8, RZ ;  /* 0x8000000807087210 */ /* 0x000fe20007ffe0ff */
[----:B------:R-:W-:Y:S01]  /*1050*/  IMAD.IADD R2, R17, 0x1, -R2 ;  /* 0x0000000111027824 */ /* 0x000fe200078e0a02 */
[----:B------:R-:W-:Y:S01]  /*1060*/  SHF.R.S32.HI R12, RZ, 0x1f, R9 ;  /* 0x0000001fff0c7819 */ /* 0x000fe20000011409 */
[----:B------:R-:W-:Y:S01]  /*1070*/  IMAD.IADD R7, R22, 0x1, R225 ;  /* 0x0000000116077824 */ /* 0x000fe200078e02e1 */
[----:B------:R-:W-:Y:S01]  /*1080*/  LOP3.LUT R230, R230, 0x180, RZ, 0xc0, !PT ;  /* 0x00000180e6e67812 */ /* 0x000fe200078ec0ff */
[----:B------:R-:W-:Y:S01]  /*1090*/  IMAD R20, R2, 0x40, R3 ;  /* 0x0000004002147824 */ /* 0x000fe200078e0203 */
[----:B------:R-:W-:Y:S01]  /*10a0*/  LOP3.LUT R2, R0, 0xfffffff8, RZ, 0xc0, !PT ;  /* 0xfffffff800027812 */ /* 0x000fe200078ec0ff */
[----:B------:R-:W-:Y:S01]  /*10b0*/  IMAD.MOV.U32 R17, RZ, RZ, RZ ;  /* 0x000000ffff117224 */ /* 0x000fe200078e00ff */
[----:B------:R-:W-:-:S02]  /*10c0*/  LEA.HI R11, R12, R9, RZ, 0x4 ;  /* 0x000000090c0b7211 */ /* 0x000fc400078f20ff */
[----:B------:R-:W-:Y:S01]  /*10d0*/  IADD3 R2, R24, -R2, RZ ;  /* 0x8000000218027210 */ /* 0x000fe20007ffe0ff */
[----:B------:R-:W-:Y:S01]  /*10e0*/  STL [R1+0x6c], R20 ;  /* 0x00006c1401007387 */ /* 0x000fe20000100800 */
[----:B------:R-:W-:Y:S02]  /*10f0*/  LEA.HI R9, R12, R9, RZ, 0x6 ;  /* 0x000000090c097211 */ /* 0x000fe400078f30ff */
[----:B------:R-:W-:Y:S01]  /*1100*/  SHF.R.S32.HI R12, RZ, 0x1f, R7 ;  /* 0x0000001fff0c7819 */ /* 0x000fe20000011407 */
[----:B------:R-:W-:Y:S01]  /*1110*/  IMAD.SHL.U32 R236, R2, 0x8, RZ ;  /* 0x0000000802ec7824 */ /* 0x000fe200078e00ff */
[----:B------:R-:W-:Y:S01]  /*1120*/  SHF.R.S32.HI R3, RZ, 0x3, R0 ;  /* 0x00000003ff037819 */ /* 0x000fe20000011400 */
[----:B------:R-:W-:Y:S01]  /*1130*/  IMAD.SHL.U32 R9, R9, 0x80, RZ ;  /* 0x0000008009097824 */ /* 0x000fe200078e00ff */
[-C--:B------:R-:W-:Y:S01]  /*1140*/  LEA.HI R5, R12, R7.reuse, RZ, 0x4 ;  /* 0x000000070c057211 */ /* 0x080fe200078f20ff */
[----:B------:R-:W-:Y:S01]  /*1150*/  VIADD R3, R236, 0x80 ;  /* 0x00000080ec037836 */ /* 0x000fe20000000000 */
[----:B------:R-:W-:-:S02]  /*1160*/  LEA.HI R7, R12, R7, RZ, 0x6 ;  /* 0x000000070c077211 */ /* 0x000fc400078f30ff */
[----:B------:R-:W-:Y:S02]  /*1170*/  LOP3.LUT R6, R230, 0x30, R11, 0xf8, !PT ;  /* 0x00000030e6067812 */ /* 0x000fe400078ef80b */
[----:B------:R-:W-:Y:S01]  /*1180*/  SHF.R.U32.HI R231, RZ, 0x3, R230 ;  /* 0x00000003ffe77819 */ /* 0x000fe200000116e6 */
[----:B------:R-:W-:Y:S01]  /*1190*/  IMAD.SHL.U32 R7, R7, 0x80, RZ ;  /* 0x0000008007077824 */ /* 0x000fe200078e00ff */
[----:B------:R-:W-:Y:S02]  /*11a0*/  SHF.R.S32.HI R0, RZ, 0x1f, R220 ;  /* 0x0000001fff007819 */ /* 0x000fe400000114dc */
[----:B------:R-:W-:Y:S02]  /*11b0*/  IADD3 R0, R236, 0x40, RZ ;  /* 0x00000040ec007810 */ /* 0x000fe40007ffe0ff */
[----:B------:R-:W-:Y:S02]  /*11c0*/  SHF.L.U32 R232, R232, 0x6, RZ ;  /* 0x00000006e8e87819 */ /* 0x000fe400000006ff */
[----:B------:R-:W-:-:S02]  /*11d0*/  LOP3.LUT R12, R230, 0x30, R5, 0xf8, !PT ;  /* 0x00000030e60c7812 */ /* 0x000fc400078ef805 */
[----:B------:R-:W-:Y:S02]  /*11e0*/  LOP3.LUT R9, R9, 0xffffe000, RZ, 0xc0, !PT ;  /* 0xffffe00009097812 */ /* 0x000fe400078ec0ff */
[----:B------:R-:W-:Y:S02]  /*11f0*/  LOP3.LUT R6, R6, R231, RZ, 0x3c, !PT ;  /* 0x000000e706067212 */ /* 0x000fe400078e3cff */
[----:B------:R-:W-:Y:S02]  /*1200*/  SHF.R.S32.HI R2, RZ, 0x1f, R236 ;  /* 0x0000001fff027819 */ /* 0x000fe400000114ec */
[----:B------:R-:W-:Y:S02]  /*1210*/  LOP3.LUT R4, R4, 0x7ffffffc, RZ, 0xc0, !PT ;  /* 0x7ffffffc04047812 */ /* 0x000fe400078ec0ff */
[----:B------:R-:W-:Y:S02]  /*1220*/  SHF.R.S32.HI R2, RZ, 0x1f, R0 ;  /* 0x0000001fff027819 */ /* 0x000fe40000011400 */
[----:B------:R-:W-:Y:S01]  /*1230*/  LOP3.LUT R0, R230, 0x10, R18, 0xf8, !PT ;  /* 0x00000010e6007812 */ /* 0x000fe200078ef812 */
[----:B------:R-:W-:Y:S01]  /*1240*/  IMAD.IADD R4, R21, 0x1, -R4 ;  /* 0x0000000115047824 */ /* 0x000fe200078e0a04 */
[----:B------:R-:W-:-:S02]  /*1250*/  LOP3.LUT R7, R7, 0xffffe000, RZ, 0xc0, !PT ;  /* 0xffffe00007077812 */ /* 0x000fc400078ec0ff */
[-C--:B------:R-:W-:Y:S02]  /*1260*/  LOP3.LUT R12, R12, R231.reuse, RZ, 0x3c, !PT ;  /* 0x000000e70c0c7212 */ /* 0x080fe400078e3cff */
[----:B------:R-:W-:Y:S01]  /*1270*/  IADD3 R9, R6, R232, R9 ;  /* 0x000000e806097210 */ /* 0x000fe20007ffe009 */
[----:B------:R1:W-:Y:S01]  /*1280*/  STL [R1+0x1c], R4 ;  /* 0x00001c0401007387 */ /* 0x0003e20000100800 */
[----:B------:R-:W-:Y:S02]  /*1290*/  LOP3.LUT R2, R230, 0x30, R18, 0xf8, !PT ;  /* 0x00000030e6027812 */ /* 0x000fe400078ef812 */
[----:B------:R-:W-:Y:S02]  /*12a0*/  SHF.R.S32.HI R6, RZ, 0x1f, R3 ;  /* 0x0000001fff067819 */ /* 0x000fe40000011403 */
[----:B------:R-:W-:Y:S02]  /*12b0*/  LOP3.LUT R3, R0, R231, RZ, 0x3c, !PT ;  /* 0x000000e700037212 */ /* 0x000fe400078e3cff */
[----:B------:R-:W-:-:S02]  /*12c0*/  SHF.R.S32.HI R0, RZ, 0x4, R11 ;  /* 0x00000004ff007819 */ /* 0x000fc4000001140b */
[-C--:B0-----:R-:W-:Y:S02]  /*12d0*/  IADD3 R19, R12, R232.reuse, R7 ;  /* 0x000000e80c137210 */ /* 0x081fe40007ffe007 */
[----:B------:R-:W-:Y:S01]  /*12e0*/  LOP3.LUT R7, R2, R231, RZ, 0x3c, !PT ;  /* 0x000000e702077212 */ /* 0x000fe200078e3cff */
[----:B------:R-:W-:Y:S01]  /*12f0*/  IMAD.IADD R2, R232, 0x1, R3 ;  /* 0x00000001e8027824 */ /* 0x000fe200078e0203 */
[----:B-1----:R-:W-:Y:S01]  /*1300*/  SHF.R.S32.HI R4, RZ, 0x4, R5 ;  /* 0x00000004ff047819 */ /* 0x002fe20000011405 */
[----:B------:R0:W-:Y:S01]  /*1310*/  STL [R1+0x54], R0 ;  /* 0x0000540001007387 */ /* 0x0001e20000100800 */
[----:B------:R-:W-:Y:S01]  /*1320*/  IMAD.IADD R3, R16, 0x1, R9 ;  /* 0x0000000110037824 */ /* 0x000fe200078e0209 */
[----:B------:R-:W-:Y:S02]  /*1330*/  SHF.R.S32.HI R10, RZ, 0x1, R10 ;  /* 0x00000001ff0a7819 */ /* 0x000fe4000001140a */
[----:B------:R-:W-:Y:S03]  /*1340*/  STL [R1+0x5c], R4 ;  /* 0x00005c0401007387 */ /* 0x000fe60000100800 */
[----:B------:R-:W-:Y:S01]  /*1350*/  IMAD.SHL.U32 R10, R10, 0x80, RZ ;  /* 0x000000800a0a7824 */ /* 0x000fe200078e00ff */
[----:B------:R1:W-:Y:S01]  /*1360*/  STL [R1+0x10], R2 ;  /* 0x0000100201007387 */ /* 0x0003e20000100800 */
[----:B0-----:R-:W-:-:S03]  /*1370*/  IADD3 R0, R16, R232, R7 ;  /* 0x000000e810007210 */ /* 0x001fc60007ffe007 */
[----:B------:R-:W-:Y:S02]  /*1380*/  LOP3.LUT R233, R10, 0x180, RZ, 0xc0, !PT ;  /* 0x000001800ae97812 */ /* 0x000fe400078ec0ff */
[----:B------:R0:W-:Y:S01]  /*1390*/  STL [R1+0x68], R0 ;  /* 0x0000680001007387 */ /* 0x0001e20000100800 */
[----:B-1----:R-:W-:-:S03]  /*13a0*/  IMAD.IADD R2, R16, 0x1, R19 ;  /* 0x0000000110027824 */ /* 0x002fc600078e0213 */
[----:B------:R1:W-:Y:S04]  /*13b0*/  STL [R1+0x64], R3 ;  /* 0x0000640301007387 */ /* 0x0003e80000100800 */
[----:B------:R1:W-:Y:S01]  /*13c0*/  STL [R1+0x60], R2 ;  /* 0x0000600201007387 */ /* 0x0003e20000100800 */
[----:B0-----:R-:W-:-:S05]  /*13d0*/  IMAD R0, R8, 0x8, R20 ;  /* 0x0000000808007824 */ /* 0x001fca00078e0214 */
[----:B------:R1:W-:Y:S02]  /*13e0*/  STL [R1+0x20], R0 ;  /* 0x0000200001007387 */ /* 0x0003e40000100800 */
.L_x_5484:
[----:B-12---:R-:W2:Y:S01]  /*13f0*/  LDL.LU R0, [R1+0xc] ;  /* 0x00000c0001007983 */ /* 0x006ea20000300800 */
[----:B0--3--:R-:W2:Y:S01]  /*1400*/  LDC.64 R2, c[0x0][0xc88] ;  /* 0x00032200ff027b82 */ /* 0x009ea20000000a00 */
        /* <DEDUP_REMOVED lines=13> */
[----:B------:R-:W-:Y:S04]  /*14e0*/  STL [R1+0x28], R0 ;  /* 0x0000280001007387 */ /* 0x000fe80000100800 */
[C---:B------:R-:W-:Y:S02]  /*14f0*/  @P1 LEA R4, P2, R0.reuse, UR4, 0x2 ;  /* 0x0000000400041c11 */ /* 0x040fe4000f8410ff */
[C---:B------:R-:W-:Y:S01]  /*1500*/  SHF.L.U32 R30, R0.reuse, 0x2, RZ ;  /* 0x00000002001e7819 */ /* 0x040fe200000006ff */
[----:B------:R0:W-:Y:S01]  /*1510*/  STL [R1+0x40], R6 ;  /* 0x0000400601007387 */ /* 0x0001e20000100800 */
[----:B------:R-:W-:-:S02]  /*1520*/  @P1 LEA.HI.X R5, R0, UR5, R6, 0x2, P2 ;  /* 0x0000000500051c11 */ /* 0x000fc400090f1406 */
[----:B------:R-:W-:Y:S02]  /*1530*/  ISETP.NE.U32.AND P2, PT, RZ, UR8, PT ;  /* 0x00000008ff007c0c */ /* 0x000fe4000bf45070 */
[----:B------:R-:W-:Y:S01]  /*1540*/  SHF.L.U64.HI R28, R0, 0x2, R6 ;  /* 0x00000002001c7819 */ /* 0x000fe20000010206 */
[----:B------:R1:W5:Y:S01]  /*1550*/  @P1 LDG.E R3, desc[UR54][R4.64] ;  /* 0x0000003604031981 */ /* 0x000362000c1e1900 */
[----:B------:R-:W-:Y:S01]  /*1560*/  ISETP.NE.AND.EX P2, PT, RZ, UR9, PT, P2 ;  /* 0x00000009ff007c0c */ /* 0x000fe2000bf45320 */
[----:B------:R-:W-:Y:S01]  /*1570*/  ULDC UR4, c[0x0][0x288] ;  /* 0x0000a20000047ab9 */ /* 0x000fe20000000800 */
[----:B------:R-:W-:Y:S01]  /*1580*/  IADD3 R8, P3, R30, UR6, RZ ;  /* 0x000000061e087c10 */ /* 0x000fe2000ff7e0ff */
[----:B------:R-:W-:Y:S01]  /*1590*/  IMAD.U32 R237, RZ, RZ, UR4 ;  /* 0x00000004ffed7e24 */ /* 0x000fe2000f8e00ff */
[----:B------:R-:W-:Y:S01]  /*15a0*/  ULDC.64 UR4, c[0x0][0x418] ;  /* 0x0001060000047ab9 */ /* 0x000fe20000000a00 */
[----:B------:R1:W-:Y:S01]  /*15b0*/  STL [R1+0x38], R30 ;  /* 0x0000381e01007387 */ /* 0x0003e20000100800 */
[----:B------:R-:W-:-:S07]  /*15c0*/  IADD3.X R9, R28, UR7, RZ, P3, !PT ;  /* 0x000000071c097c10 */ /* 0x000fce0009ffe4ff */
[----:B0-----:R-:W-:Y:S01]  /*15d0*/  @P2 IADD3 R6, P1, R30, UR8, RZ ;  /* 0x000000081e062c10 */ /* 0x001fe2000ff3e0ff */
[----:B------:R1:W5:Y:S03]  /*15e0*/  @P0 LDG.E R27, desc[UR54][R8.64] ;  /* 0x00000036081b0981 */ /* 0x000366000c1e1900 */
[----:B----4-:R-:W-:Y:S01]  /*15f0*/  @P2 IADD3.X R7, R28, UR9, RZ, P1, !PT ;  /* 0x000000091c072c10 */ /* 0x010fe20008ffe4ff */
[----:B------:R-:W-:Y:S01]  /*1600*/  UISETP.NE.U32.AND UP0, UPT, UR4, URZ, UPT ;  /* 0x0000003f0400728c */ /* 0x000fe2000bf05070 */
[----:B------:R1:W-:Y:S02]  /*1610*/  STL [R1+0x3c], R28 ;  /* 0x00003c1c01007387 */ /* 0x0003e40000100800 */
[----:B------:R-:W-:Y:S02]  /*1620*/  ULDC UR4, c[0x0][0x424] ;  /* 0x0001090000047ab9 */ /* 0x000fe40000000800 */
        /* <DEDUP_REMOVED lines=18> */
[----:B--2---:R-:W-:-:S07]  /*1750*/  IADD3 R237, -R237, R0, RZ ;  /* 0x00000000eded7210 */ /* 0x004fce0007ffe1ff */
.L_x_5282:
        /* <DEDUP_REMOVED lines=10> */
.L_x_5283:
[----:B------:R-:W-:Y:S05]  /*1800*/  @!P0 BRA `(.L_x_5284) ;  /* 0x00000000000c8947 */ /* 0x000fea0003800000 */
[----:B------:R-:W2:Y:S04]  /*1810*/  LDG.E R5, desc[UR54][R8.64] ;  /* 0x0000003608057981 */ /* 0x000ea8000c1e1900 */
[----:B------:R-:W2:Y:S02]  /*1820*/  LDG.E R26, desc[UR54][R8.64+0x4] ;  /* 0x00000436081a7981 */ /* 0x000ea4000c1e1900 */
[----:B--2---:R-:W-:-:S07]  /*1830*/  IMAD.IADD R26, R26, 0x1, -R5 ;  /* 0x000000011a1a7824 */ /* 0x004fce00078e0a05 */
.L_x_5284:
[----:B------:R-:W-:Y:S01]  /*1840*/  ULDC.64 UR4, c[0x0][0xa10] ;  /* 0x0002840000047ab9 */ /* 0x000fe20000000a00 */
[----:B------:R-:W2:Y:S01]  /*1850*/  LDL.LU R10, [R1+0x4] ;  /* 0x00000400010a7983 */ /* 0x000ea20000300800 */
[----:B------:R-:W-:Y:S01]  /*1860*/  ISETP.NE.U32.AND P0, PT, RZ, UR4, PT ;  /* 0x00000004ff007c0c */ /* 0x000fe2000bf05070 */
[----:B------:R-:W3:Y:S03]  /*1870*/  LDC R8, c[0x0][0x448] ;  /* 0x00011200ff087b82 */ /* 0x000ee60000000800 */
[----:B------:R-:W-:Y:S01]  /*1880*/  ISETP.NE.AND.EX P0, PT, RZ, UR5, PT, P0 ;  /* 0x00000005ff007c0c */ /* 0x000fe2000bf05300 */
[----:B------:R-:W-:-:S12]  /*1890*/  ULDC.64 UR4, c[0x0][0xa30] ;  /* 0x00028c0000047ab9 */ /* 0x000fd80000000a00 */
[----:B-1----:R-:W1:Y:S02]  /*18a0*/  @P0 LDC.64 R4, c[0x0][0xa10] ;  /* 0x00028400ff040b82 */ /* 0x002e640000000a00 */
[----:B-1----:R-:W-:-:S05]  /*18b0*/  @P0 IMAD.WIDE R4, R25, 0x4, R4 ;  /* 0x0000000419040825 */ /* 0x002fca00078e0204 */
[----:B------:R-:W4:Y:S04]  /*18c0*/  @P0 LDG.E R0, desc[UR54][R4.64] ;  /* 0x0000003604000981 */ /* 0x000f28000c1e1900 */
[----:B------:R1:W4:Y:S01]  /*18d0*/  @P0 LDG.E R9, desc[UR54][R4.64+0x4] ;  /* 0x0000043604090981 */ /* 0x000322000c1e1900 */
[----:B------:R-:W-:Y:S01]  /*18e0*/  ISETP.NE.U32.AND P1, PT, RZ, UR4, PT ;  /* 0x00000004ff007c0c */ /* 0x000fe2000bf25070 */
[----:B-----5:R-:W-:-:S03]  /*18f0*/  IMAD.MOV.U32 R145, RZ, RZ, R26 ;  /* 0x000000ffff917224 */ /* 0x020fc600078e001a */
[----:B------:R-:W-:-:S13]  /*1900*/  ISETP.NE.AND.EX P1, PT, RZ, UR5, PT, P1 ;  /* 0x00000005ff007c0c */ /* 0x000fda000bf25310 */
[----:B------:R-:W-:-:S04]  /*1910*/  @P1 IADD3 R6, P2, R30, UR4, RZ ;  /* 0x000000041e061c10 */ /* 0x000fc8000ff5e0ff */
[----:B------:R-:W-:-:S05]  /*1920*/  @P1 IADD3.X R7, R28, UR5, RZ, P2, !PT ;  /* 0x000000051c071c10 */ /* 0x000fca00097fe4ff */
[----:B------:R0:W5:Y:S01]  /*1930*/  @P1 LDG.E R145, desc[UR54][R6.64] ;  /* 0x0000003606911981 */ /* 0x000162000c1e1900 */
[----:B---3--:R-:W-:-:S13]  /*1940*/  ISETP.NE.AND P1, PT, R8, 0x1, PT ;  /* 0x000000010800780c */ /* 0x008fda0003f25270 */
[----:B------:R-:W3:Y:S08]  /*1950*/  @P1 LDC R11, c[0x0][0x44c] ;  /* 0x00011300ff0b1b82 */ /* 0x000ef00000000800 */
[----:B-1----:R-:W1:Y:S01]  /*1960*/  @P1 LDC R5, c[0x0][0x450] ;  /* 0x00011400ff051b82 */ /* 0x002e620000000800 */
[----:B--2---:R-:W-:-:S04]  /*1970*/  IMAD.SHL.U32 R235, R10, 0x80, RZ ;  /* 0x000000800aeb7824 */ /* 0x004fc800078e00ff */
[----:B------:R-:W-:Y:S02]  /*1980*/  VIADD R4, R235, 0x7f ;  /* 0x0000007feb047836 */ /* 0x000fe40000000000 */
[----:B----4-:R-:W-:Y:S02]  /*1990*/  @P0 IMAD.IADD R2, R9, 0x1, -R0 ;  /* 0x0000000109020824 */ /* 0x010fe400078e0a00 */
[----:B------:R-:W-:Y:S02]  /*19a0*/  IMAD.IADD R9, R26, 0x1, -R3 ;  /* 0x000000011a097824 */ /* 0x000fe400078e0a03 */
[----:B---3--:R-:W-:-:S03]  /*19b0*/  @P1 IMAD.HI.U32 R0, R4, R11, RZ ;  /* 0x0000000b04001227 */ /* 0x008fc600078e00ff */
[----:B0-----:R-:W-:Y:S01]  /*19c0*/  IADD3 R6, R9, R2, RZ ;  /* 0x0000000209067210 */ /* 0x001fe20007ffe0ff */
[----:B------:R-:W-:Y:S01]  /*19d0*/  IMAD.MOV R126, RZ, RZ, -R9 ;  /* 0x000000ffff7e7224 */ /* 0x000fe200078e0a09 */
[----:B-1----:R-:W-:Y:S02]  /*19e0*/  @P1 SHF.R.U32.HI R4, RZ, R5, R0 ;  /* 0x00000005ff041219 */ /* 0x002fe40000011600 */
[C---:B------:R-:W-:Y:S01]  /*19f0*/  IADD3 R158, R6.reuse, 0xa0, -R237 ;  /* 0x000000a0069e7810 */ /* 0x040fe20007ffe8ed */
[----:B------:R-:W-:Y:S01]  /*1a00*/  VIADD R0, R6, 0x9f ;  /* 0x0000009f06007836 */ /* 0x000fe20000000000 */
[----:B------:R-:W-:Y:S01]  /*1a10*/  VIMNMX R126, RZ, R126, !PT ;  /* 0x0000007eff7e7248 */ /* 0x000fe20007fe0100 */
[----:B------:R0:W-:Y:S02]  /*1a20*/  STL [R1], R6 ;  /* 0x0000000601007387 */ /* 0x0001e40000100800 */
[----:B------:R-:W-:Y:S02]  /*1a30*/  IMAD.IADD R4, R158, 0x1, R4 ;  /* 0x000000019e047824 */ /* 0x000fe400078e0204 */
[----:B------:R-:W-:-:S04]  /*1a40*/  IMAD.HI R0, R0, 0x66666667, RZ ;  /* 0x6666666700007827 */ /* 0x000fc800078e02ff */
[----:B------:R-:W-:Y:S01]  /*1a50*/  IMAD.HI R4, R4, 0x66666667, RZ ;  /* 0x6666666704047827 */ /* 0x000fe200078e02ff */
[----:B------:R-:W-:-:S04]  /*1a60*/  SHF.R.U32.HI R159, RZ, 0x1f, R0 ;  /* 0x0000001fff9f7819 */ /* 0x000fc80000011600 */
[----:B------:R-:W-:Y:S02]  /*1a70*/  SHF.R.U32.HI R3, RZ, 0x1f, R4 ;  /* 0x0000001fff037819 */ /* 0x000fe40000011604 */
[----:B------:R-:W-:Y:S02]  /*1a80*/  LEA.HI.SX32 R159, R0, R159, 0x1a ;  /* 0x0000009f009f7211 */ /* 0x000fe400078fd2ff */
[----:B------:R-:W-:-:S04]  /*1a90*/  LEA.HI.SX32 R4, R4, R3, 0x1a ;  /* 0x0000000304047211 */ /* 0x000fc800078fd2ff */
[----:B------:R-:W-:-:S05]  /*1aa0*/  VIMNMX R4, R159, R4, PT ;  /* 0x000000049f047248 */ /* 0x000fca0003fe0100 */
        /* <DEDUP_REMOVED lines=33> */
.L_x_5287:
[----:B------:R-:W-:Y:S05]  /*1cc0*/  BSYNC B6 ;  /* 0x0000000000067941 */ /* 0x000fea0003800000 */
.L_x_5286:
        /* <DEDUP_REMOVED lines=20> */
.L_x_5289:
[----:B------:R-:W-:Y:S05]  /*1e10*/  BSYNC B6 ;  /* 0x0000000000067941 */ /* 0x000fea0003800000 */
.L_x_5288:
[----:B------:R-:W-:Y:S01]  /*1e20*/  ULDC.64 UR4, c[0x0][0x9f8] ;  /* 0x00027e0000047ab9 */ /* 0x000fe20000000a00 */
[----:B------:R-:W-:Y:S01]  /*1e30*/  IMAD.IADD R123, R27, 0x1, R26 ;  /* 0x000000011b7b7824 */ /* 0x000fe200078e021a */
[----:B------:R-:W-:Y:S01]  /*1e40*/  ISETP.NE.U32.AND P0, PT, RZ, UR4, PT ;  /* 0x00000004ff007c0c */ /* 0x000fe2000bf05070 */
[----:B------:R-:W2:Y:S01]  /*1e50*/  LDL R26, [R1+0x18] ;  /* 0x00001800011a7983 */ /* 0x000ea20000100800 */
[----:B------:R-:W0:Y:S01]  /*1e60*/  LDC.64 R116, c[0x0][0x300] ;  /* 0x0000c000ff747b82 */ /* 0x000e220000000a00 */
[----:B------:R-:W-:Y:S01]  /*1e70*/  SHF.R.S32.HI R8, RZ, 0x1f, R29 ;  /* 0x0000001fff087819 */ /* 0x000fe2000001141d */
[----:B------:R-:W-:Y:S01]  /*1e80*/  ULDC.64 UR6, c[0x0][0xa08] ;  /* 0x0002820000067ab9 */ /* 0x000fe20000000a00 */
[----:B------:R-:W-:Y:S01]  /*1e90*/  ISETP.NE.AND.EX P0, PT, RZ, UR5, PT, P0 ;  /* 0x00000005ff007c0c */ /* 0x000fe2000bf05300 */
[----:B------:R-:W3:Y:S01]  /*1ea0*/  LDL.LU R32, [R1+0x14] ;  /* 0x0000140001207983 */ /* 0x000ee20000300800 */
[----:B------:R-:W1:Y:S03]  /*1eb0*/  S2R R20, SR_TID.X ;  /* 0x0000000000147919 */ /* 0x000e660000002100 */
[----:B------:R-:W4:Y:S08]  /*1ec0*/  LDC.64 R110, c[0x0][0x3f8] ;  /* 0x0000fe00ff6e7b82 */ /* 0x000f300000000a00 */
[----:B------:R-:W-:Y:S01]  /*1ed0*/  @P0 IADD3 R4, P1, R30, UR4, RZ ;  /* 0x000000041e040c10 */ /* 0x000fe2000ff3e0ff */
[----:B------:R-:W4:Y:S03]  /*1ee0*/  LDC.64 R104, c[0x0][0x408] ;  /* 0x00010200ff687b82 */ /* 0x000f260000000a00 */
[----:B------:R-:W-:Y:S01]  /*1ef0*/  @P0 IADD3.X R5, R28, UR5, RZ, P1, !PT ;  /* 0x000000051c050c10 */ /* 0x000fe20008ffe4ff */
[----:B------:R-:W-:-:S04]  /*1f00*/  ULDC.64 UR4, c[0x0][0x308] ;  /* 0x0000c20000047ab9 */ /* 0x000fc80000000a00 */
[----:B------:R1:W2:Y:S01]  /*1f10*/  @P0 LDG.E R25, desc[UR54][R4.64] ;  /* 0x0000003604190981 */ /* 0x0002a2000c1e1900 */
[----:B------:R-:W-:Y:S01]  /*1f20*/  SHF.R.S32.HI R33, RZ, 0x1f, R123 ;  /* 0x0000001fff217819 */ /* 0x000fe2000001147b */
[-C--:B0-----:R-:W-:Y:S01]  /*1f30*/  IMAD.WIDE.U32 R6, R123, R116.reuse, RZ ;  /* 0x000000747b067225 */ /* 0x081fe200078e00ff */
[----:B------:R-:W-:Y:S01]  /*1f40*/  ISETP.NE.U32.AND P0, PT, RZ, UR6, PT ;  /* 0x00000006ff007c0c */ /* 0x000fe2000bf05070 */
[----:B------:R-:W0:Y:S01]  /*1f50*/  LDC R103, c[0x0][0x3f4] ;  /* 0x0000fd00ff677b82 */ /* 0x000e220000000800 */
[----:B------:R-:W-:Y:S01]  /*1f60*/  SHF.R.S32.HI R19, RZ, 0x1f, R18 ;  /* 0x0000001fff137819 */ /* 0x000fe20000011412 */
[----:B------:R-:W-:Y:S01]  /*1f70*/  IMAD R0, R33, R116, RZ ;  /* 0x0000007421007224 */ /* 0x000fe200078e02ff */
[----:B------:R-:W-:Y:S02]  /*1f80*/  ISETP.NE.AND.EX P0, PT, RZ, UR7, PT, P0 ;  /* 0x00000007ff007c0c */ /* 0x000fe4000bf05300 */
[----:B------:R-:W-:Y:S01]  /*1f90*/  SHF.R.S32.HI R28, RZ, 0x1f, R220 ;  /* 0x0000001fff1c7819 */ /* 0x000fe200000114dc */
[----:B------:R-:W-:-:S02]  /*1fa0*/  IMAD R3, R123, R117, R0 ;  /* 0x000000757b037224 */ /* 0x000fc400078e0200 */
[----:B------:R-:W-:Y:S02]  /*1fb0*/  IMAD R0, R8, UR4, RZ ;  /* 0x0000000408007c24 */ /* 0x000fe4000f8e02ff */
[----:B------:R-:W-:Y:S01]  /*1fc0*/  IMAD.IADD R7, R7, 0x1, R3 ;  /* 0x0000000107077824 */ /* 0x000fe200078e0203 */
[----:B-1----:R-:W-:Y:S01]  /*1fd0*/  SHF.R.U32.HI R30, RZ, 0x7, R20 ;  /* 0x00000007ff1e7819 */ /* 0x002fe20000011614 */
[C---:B------:R-:W-:Y:S02]  /*1fe0*/  IMAD R3, R29.reuse, UR5, R0 ;  /* 0x000000051d037c24 */ /* 0x040fe4000f8e0200 */
[----:B------:R-:W-:Y:S01]  /*1ff0*/  IMAD.WIDE.U32 R4, R29, UR4, R6 ;  /* 0x000000041d047c25 */ /* 0x000fe2000f8e0006 */
[----:B------:R-:W-:Y:S01]  /*2000*/  ISETP.NE.AND P6, PT, R30, 0x1, PT ;  /* 0x000000011e00780c */ /* 0x000fe20003fc5270 */
[----:B------:R-:W-:-:S03]  /*2010*/  ULDC.64 UR4, c[0x0][0x310] ;  /* 0x0000c40000047ab9 */ /* 0x000fc60000000a00 */
[----:B------:R-:W-:Y:S01]  /*2020*/  IADD3 R5, R5, R3, RZ ;  /* 0x0000000305057210 */ /* 0x000fe20007ffe0ff */
[----:B------:R-:W-:-:S04]  /*2030*/  IMAD R3, R28, R116, RZ ;  /* 0x000000741c037224 */ /* 0x000fc800078e02ff */
[----:B------:R-:W-:Y:S02]  /*2040*/  IMAD R11, R220, R117, R3 ;  /* 0x00000075dc0b7224 */ /* 0x000fe400078e0203 */
[----:B----4-:R-:W-:-:S04]  /*2050*/  IMAD R10, R28, R110, RZ ;  /* 0x0000006e1c0a7224 */ /* 0x010fc800078e02ff */
[C---:B------:R-:W-:Y:S01]  /*2060*/  IMAD R13, R220.reuse, R111, R10 ;  /* 0x0000006fdc0d7224 */ /* 0x040fe200078e020a */
[----:B------:R-:W-:Y:S01]  /*2070*/  SHF.R.S32.HI R23, RZ, 0x1f, R22 ;  /* 0x0000001fff177819 */ /* 0x000fe20000011416 */
[----:B------:R-:W-:-:S04]  /*2080*/  IMAD.WIDE.U32 R112, R220, R110, R18 ;  /* 0x0000006edc707225 */ /* 0x000fc800078e0012 */
[----:B------:R-:W-:-:S04]  /*2090*/  IMAD.WIDE.U32 R114, R220, R110, R22 ;  /* 0x0000006edc727225 */ /* 0x000fc800078e0016 */
[----:B------:R-:W-:Y:S02]  /*20a0*/  IMAD.IADD R115, R115, 0x1, R13 ;  /* 0x0000000173737824 */ /* 0x000fe400078e020d */
[----:B------:R-:W-:Y:S02]  /*20b0*/  IMAD.IADD R113, R13, 0x1, R113 ;  /* 0x000000010d717824 */ /* 0x000fe400078e0271 */
[----:B------:R-:W-:-:S04]  /*20c0*/  IMAD.WIDE.U32 R108, R220, R104, R22 ;  /* 0x00000068dc6c7225 */ /* 0x000fc800078e0016 */
[----:B------:R-:W-:Y:S01]  /*20d0*/  IMAD.WIDE.U32 R106, R220, R104, R18 ;  /* 0x00000068dc6a7225 */ /* 0x000fe200078e0012 */
[----:B------:R-:W-:-:S03]  /*20e0*/  SHF.L.U64.HI R130, R116, 0x7, R117 ;  /* 0x0000000774827819 */ /* 0x000fc60000010275 */
[----:B-----5:R-:W-:-:S04]  /*20f0*/  IMAD.WIDE.U32 R114, R145, R110, R114 ;  /* 0x0000006e91727225 */ /* 0x020fc800078e0072 */
[----:B------:R-:W-:-:S04]  /*2100*/  IMAD.WIDE.U32 R112, R145, R110, R112 ;  /* 0x0000006e91707225 */ /* 0x000fc800078e0070 */
[----:B------:R-:W-:Y:S02]  /*2110*/  VIADD R157, R30, 0x8 ;  /* 0x000000081e9d7836 */ /* 0x000fe40000000000 */
[----:B------:R-:W-:Y:S02]  /*2120*/  IMAD R127, R117, 0xa0, RZ ;  /* 0x000000a0757f7824 */ /* 0x000fe400078e02ff */
[----:B------:R-:W-:Y:S02]  /*2130*/  IMAD.SHL.U32 R131, R116, 0x80, RZ ;  /* 0x0000008074837824 */ /* 0x000fe400078e00ff */
[----:B------:R-:W-:Y:S01]  /*2140*/  IMAD R129, R105, 0xa0, RZ ;  /* 0x000000a069817824 */ /* 0x000fe200078e02ff */
[----:B--2---:R-:W-:Y:S02]  /*2150*/  SHF.R.S32.HI R0, RZ, 0x1f, R25 ;  /* 0x0000001fff007819 */ /* 0x004fe40000011419 */
[----:B------:R-:W-:Y:S02]  /*2160*/  SEL R15, R25, RZ, !P0 ;  /* 0x000000ff190f7207 */ /* 0x000fe40004000000 */
        /* <DEDUP_REMOVED lines=16> */
[----:B------:R-:W-:Y:S01]  /*2270*/  IMAD.MOV.U32 R118, RZ, RZ, R6 ;  /* 0x000000ffff767224 */ /* 0x000fe200078e0006 */
[----:B------:R-:W-:Y:S01]  /*2280*/  IADD3 R3, P2, R120, R4, RZ ;  /* 0x0000000478037210 */ /* 0x000fe20007f5e0ff */
[----:B------:R-:W-:Y:S01]  /*2290*/  IMAD.IADD R119, R7, 0x1, R119 ;  /* 0x0000000107777824 */ /* 0x000fe200078e0277 */
[----:B------:R-:W-:Y:S01]  /*22a0*/  SEL R7, RZ, 0x1, P0 ;  /* 0x00000001ff077807 */ /* 0x000fe20000000000 */
[----:B------:R-:W-:Y:S01]  /*22b0*/  IMAD.SHL.U32 R8, R8, 0x2, RZ ;  /* 0x0000000208087824 */ /* 0x000fe200078e00ff */
[----:B------:R-:W-:Y:S01]  /*22c0*/  ULDC.64 UR6, c[0x0][0x338] ;  /* 0x0000ce0000067ab9 */ /* 0x000fe20000000a00 */
[----:B------:R-:W-:Y:S02]  /*22d0*/  IMAD.IADD R4, R121, 0x1, R9 ;  /* 0x0000000179047824 */ /* 0x000fe400078e0209 */
[----:B------:R-:W-:Y:S01]  /*22e0*/  VIADD R6, R18, 0x40 ;  /* 0x0000004012067836 */ /* 0x000fe20000000000 */
[----:B------:R-:W-:-:S02]  /*22f0*/  LOP3.LUT R9, R8, 0x2, R7, 0xe2, !PT ;  /* 0x0000000208097812 */ /* 0x000fc400078ee207 */
[C---:B------:R-:W-:Y:S01]  /*2300*/  IADD3 R7, R18.reuse, 0x60, RZ ;  /* 0x0000006012077810 */ /* 0x040fe20007ffe0ff */
[----:B------:R-:W-:Y:S01]  /*2310*/  VIADD R8, R18, 0x80 ;  /* 0x0000008012087836 */ /* 0x000fe20000000000 */
[----:B------:R-:W-:Y:S02]  /*2320*/  ISETP.GE.AND P0, PT, R6, UR4, PT ;  /* 0x0000000406007c0c */ /* 0x000fe4000bf06270 */
[----:B------:R-:W-:Y:S02]  /*2330*/  ISETP.GE.AND P1, PT, R7, UR4, PT ;  /* 0x0000000407007c0c */ /* 0x000fe4000bf26270 */
[----:B------:R-:W-:Y:S02]  /*2340*/  IADD3.X R5, R4, R5, R11, P2, !PT ;  /* 0x0000000504057210 */ /* 0x000fe400017fe40b */
[----:B------:R-:W-:Y:S02]  /*2350*/  SEL R10, RZ, 0x4, P0 ;  /* 0x00000004ff0a7807 */ /* 0x000fe40000000000 */
[----:B------:R-:W-:-:S02]  /*2360*/  SEL R11, RZ, 0x8, P1 ;  /* 0x00000008ff0b7807 */ /* 0x000fc40000800000 */
[----:B------:R-:W-:Y:S02]  /*2370*/  ISETP.GE.AND P0, PT, R8, UR4, PT ;  /* 0x0000000408007c0c */ /* 0x000fe4000bf06270 */
[----:B------:R-:W-:Y:S02]  /*2380*/  LOP3.LUT R9, R11, R9, R10, 0xfe, !PT ;  /* 0x000000090b097212 */ /* 0x000fe400078efe0a */
[----:B------:R-:W-:Y:S02]  /*2390*/  SEL R10, RZ, 0x10, P0 ;  /* 0x00000010ff0a7807 */ /* 0x000fe40000000000 */
[-C--:B0-----:R-:W-:Y:S02]  /*23a0*/  ISETP.GE.AND P0, PT, R18, R103.reuse, PT ;  /* 0x000000671200720c */ /* 0x081fe40003f06270 */
[----:B------:R-:W-:Y:S01]  /*23b0*/  LOP3.LUT R37, R9, R10, RZ, 0xfc, !PT ;  /* 0x0000000a09257212 */ /* 0x000fe200078efcff */
[----:B------:R-:W-:Y:S01]  /*23c0*/  IMAD R9, R28, R104, RZ ;  /* 0x000000681c097224 */ /* 0x000fe200078e02ff */
[----:B------:R-:W-:Y:S01]  /*23d0*/  ISETP.GE.AND P1, PT, R0, R103, PT ;  /* 0x000000670000720c */ /* 0x000fe20003f26270 */
[----:B------:R-:W-:-:S02]  /*23e0*/  IMAD R11, R12, UR6, RZ ;  /* 0x000000060c0b7c24 */ /* 0x000fc4000f8e02ff */
[----:B------:R-:W-:Y:S01]  /*23f0*/  IMAD R13, R220, R105, R9 ;  /* 0x00000069dc0d7224 */ /* 0x000fe200078e0209 */
[----:B------:R-:W-:Y:S01]  /*2400*/  SEL R9, R103, RZ, P0 ;  /* 0x000000ff67097207 */ /* 0x000fe20000000000 */
[----:B------:R-:W-:Y:S01]  /*2410*/  IMAD R35, R15, UR7, R11 ;  /* 0x000000070f237c24 */ /* 0x000fe2000f8e020b */
[----:B------:R-:W-:-:S03]  /*2420*/  SEL R11, R103, RZ, P1 ;  /* 0x000000ff670b7207 */ /* 0x000fc60000800000 */
[----:B------:R-:W-:Y:S01]  /*2430*/  IMAD.IADD R9, R18, 0x1, R9 ;  /* 0x0000000112097824 */ /* 0x000fe200078e0209 */
[----:B------:R-:W-:Y:S02]  /*2440*/  ISETP.GE.AND P3, PT, R6, R103, PT ;  /* 0x000000670600720c */ /* 0x000fe40003f66270 */
[----:B------:R-:W-:Y:S01]  /*2450*/  IADD3 R11, R0, R11, RZ ;  /* 0x0000000b000b7210 */ /* 0x000fe20007ffe0ff */
[----:B------:R-:W-:Y:S01]  /*2460*/  IMAD.IADD R109, R109, 0x1, R13 ;  /* 0x000000016d6d7824 */ /* 0x000fe200078e020d */
[----:B------:R-:W-:Y:S01]  /*2470*/  SHF.R.S32.HI R10, RZ, 0x1f, R9 ;  /* 0x0000001fff0a7819 */ /* 0x000fe20000011409 */
[----:B------:R-:W-:Y:S01]  /*2480*/  IMAD.IADD R107, R13, 0x1, R107 ;  /* 0x000000010d6b7824 */ /* 0x000fe200078e026b */
[----:B------:R-:W-:Y:S02]  /*2490*/  SEL R13, R103, RZ, P3 ;  /* 0x000000ff670d7207 */ /* 0x000fe40001800000 */
[----:B------:R-:W-:Y:S02]  /*24a0*/  SHF.R.S32.HI R12, RZ, 0x1f, R11 ;  /* 0x0000001fff0c7819 */ /* 0x000fe4000001140b */
[----:B------:R-:W-:-:S02]  /*24b0*/  LEA.HI R27, R10, R9, RZ, 0x4 ;  /* 0x000000090a1b7211 */ /* 0x000fc400078f20ff */
[----:B------:R-:W-:Y:S01]  /*24c0*/  LEA.HI R10, R10, R9, RZ, 0x6 ;  /* 0x000000090a0a7211 */ /* 0x000fe200078f30ff */
[----:B------:R-:W-:Y:S01]  /*24d0*/  IMAD.IADD R20, R6, 0x1, R13 ;  /* 0x0000000106147824 */ /* 0x000fe200078e020d */
[CC--:B------:R-:W-:Y:S02]  /*24e0*/  LEA.HI R29, R12.reuse, R11.reuse, RZ, 0x4 ;  /* 0x0000000b0c1d7211 */ /* 0x0c0fe400078f20ff */
[----:B------:R-:W-:Y:S02]  /*24f0*/  LEA.HI R12, R12, R11, RZ, 0x6 ;  /* 0x0000000b0c0c7211 */ /* 0x000fe400078f30ff */
[----:B------:R-:W-:Y:S02]  /*2500*/  SHF.R.S32.HI R11, RZ, 0x6, R10 ;  /* 0x00000006ff0b7819 */ /* 0x000fe4000001140a */
[----:B------:R-:W-:Y:S02]  /*2510*/  SHF.R.S32.HI R13, RZ, 0x6, R12 ;  /* 0x00000006ff0d7819 */ /* 0x000fe4000001140c */
[----:B------:R-:W-:-:S02]  /*2520*/  LOP3.LUT R10, R230, 0x30, R27, 0xf8, !PT ;  /* 0x00000030e60a7812 */ /* 0x000fc400078ef81b */
[----:B------:R-:W-:Y:S02]  /*2530*/  SHF.R.S32.HI R21, RZ, 0x1f, R20 ;  /* 0x0000001fff157819 */ /* 0x000fe40000011414 */
[----:B------:R-:W-:Y:S01]  /*2540*/  LOP3.LUT R12, R230, 0x30, R29, 0xf8, !PT ;  /* 0x00000030e60c7812 */ /* 0x000fe200078ef81d */
[C---:B------:R-:W-:Y:S02]  /*2550*/  IMAD R144, R11.reuse, 0x2800, R232 ;  /* 0x000028000b907824 */ /* 0x040fe400078e02e8 */
[----:B------:R-:W-:Y:S01]  /*2560*/  IMAD R142, R11, 0x2800, R234 ;  /* 0x000028000b8e7824 */ /* 0x000fe200078e02ea */
[-C--:B------:R-:W-:Y:S01]  /*2570*/  LOP3.LUT R11, R10, R231.reuse, RZ, 0x3c, !PT ;  /* 0x000000e70a0b7212 */ /* 0x080fe200078e3cff */
[----:B------:R-:W-:Y:S01]  /*2580*/  IMAD R143, R13, 0x2800, R232 ;  /* 0x000028000d8f7824 */ /* 0x000fe200078e02e8 */
[----:B------:R-:W-:Y:S02]  /*2590*/  LEA.HI R31, R21, R20, RZ, 0x4 ;  /* 0x00000014151f7211 */ /* 0x000fe400078f20ff */
[----:B------:R-:W-:-:S02]  /*25a0*/  LOP3.LUT R12, R12, R231, RZ, 0x3c, !PT ;  /* 0x000000e70c0c7212 */ /* 0x000fc400078e3cff */
[----:B------:R-:W-:Y:S02]  /*25b0*/  LEA.HI R20, R21, R20, RZ, 0x6 ;  /* 0x0000001415147211 */ /* 0x000fe400078f30ff */
[----:B------:R-:W-:Y:S02]  /*25c0*/  SHF.R.U32.HI R9, RZ, 0x3, R233 ;  /* 0x00000003ff097819 */ /* 0x000fe400000116e9 */
[----:B------:R-:W-:Y:S01]  /*25d0*/  LOP3.LUT R14, R233, 0x30, R27, 0xf8, !PT ;  /* 0x00000030e90e7812 */ /* 0x000fe200078ef81b */
[----:B------:R-:W-:Y:S01]  /*25e0*/  IMAD.IADD R144, R144, 0x1, R11 ;  /* 0x0000000190907824 */ /* 0x000fe200078e020b */
[----:B------:R-:W-:Y:S01]  /*25f0*/  SHF.R.S32.HI R11, RZ, 0x6, R20 ;  /* 0x00000006ff0b7819 */ /* 0x000fe20000011414 */
[----:B------:R-:W-:Y:S01]  /*2600*/  IMAD.WIDE.U32 R118, R15, UR6, R118 ;  /* 0x000000060f767c25 */ /* 0x000fe2000f8e0076 */
[----:B------:R-:W-:-:S03]  /*2610*/  LOP3.LUT R15, R14, R9, RZ, 0x3c, !PT ;  /* 0x000000090e0f7212 */ /* 0x000fc600078e3cff */
[----:B------:R-:W-:Y:S01]  /*2620*/  IMAD.IADD R143, R143, 0x1, R12 ;  /* 0x000000018f8f7824 */ /* 0x000fe200078e020c */
[C---:B------:R-:W-:Y:S02]  /*2630*/  LOP3.LUT R12, R233.reuse, 0x30, R29, 0xf8, !PT ;  /* 0x00000030e90c7812 */ /* 0x040fe400078ef81d */
[--C-:B------:R-:W-:Y:S01]  /*2640*/  LOP3.LUT R14, R233, 0x30, R31.reuse, 0xf8, !PT ;  /* 0x00000030e90e7812 */ /* 0x100fe200078ef81f */
[--C-:B------:R-:W-:Y:S01]  /*2650*/  IMAD R140, R13, 0x2800, R234.reuse ;  /* 0x000028000d8c7824 */ /* 0x100fe200078e02ea */
[----:B---3--:R-:W-:Y:S01]  /*2660*/  LOP3.LUT R32, R32, 0xfffffffe, RZ, 0xc0, !PT ;  /* 0xfffffffe20207812 */ /* 0x008fe200078ec0ff */
[C---:B------:R-:W-:Y:S01]  /*2670*/  IMAD R133, R11.reuse, 0x2800, R234 ;  /* 0x000028000b857824 */ /* 0x040fe200078e02ea */
[-C--:B------:R-:W-:Y:S02]  /*2680*/  LOP3.LUT R13, R12, R9.reuse, RZ, 0x3c, !PT ;  /* 0x000000090c0d7212 */ /* 0x080fe400078e3cff */
[----:B------:R-:W-:Y:S02]  /*2690*/  LOP3.LUT R10, R230, 0x30, R31, 0xf8, !PT ;  /* 0x00000030e60a7812 */ /* 0x000fe400078ef81f */
[----:B------:R-:W-:Y:S01]  /*26a0*/  LOP3.LUT R14, R14, R9, RZ, 0x3c, !PT ;  /* 0x000000090e0e7212 */ /* 0x000fe200078e3cff */
[----:B------:R-:W-:Y:S01]  /*26b0*/  IMAD.IADD R140, R140, 0x1, R13 ;  /* 0x000000018c8c7824 */ /* 0x000fe200078e020d */
[----:B------:R-:W-:Y:S01]  /*26c0*/  @P3 LOP3.LUT R32, R32, 0x1, RZ, 0xfc, !PT ;  /* 0x0000000120203812 */ /* 0x000fe200078efcff */
[----:B------:R-:W-:Y:S01]  /*26d0*/  IMAD R141, R11, 0x2800, R232 ;  /* 0x000028000b8d7824 */ /* 0x000fe200078e02e8 */
[----:B------:R-:W-:-:S02]  /*26e0*/  LOP3.LUT R10, R10, R231, RZ, 0x3c, !PT ;  /* 0x000000e70a0a7212 */ /* 0x000fc400078e3cff */
[----:B------:R-:W-:Y:S01]  /*26f0*/  IADD3 R133, R133, R14, RZ ;  /* 0x0000000e85857210 */ /* 0x000fe20007ffe0ff */
[----:B------:R-:W-:Y:S01]  /*2700*/  VIADD R14, R18, 0xa0 ;  /* 0x000000a0120e7836 */ /* 0x000fe20000000000 */
[----:B------:R-:W-:Y:S02]  /*2710*/  LOP3.LUT P3, RZ, R26, 0x2, RZ, 0xc0, !PT ;  /* 0x000000021aff7812 */ /* 0x000fe4000786c0ff */
[----:B------:R-:W-:Y:S02]  /*2720*/  IADD3 R122, P2, R220, R123, RZ ;  /* 0x0000007bdc7a7210 */ /* 0x000fe40007f5e0ff */
[----:B------:R-:W-:Y:S01]  /*2730*/  SHF.R.S32.HI R13, RZ, 0x1f, R145 ;  /* 0x0000001fff0d7819 */ /* 0x000fe20000011491 */
[----:B------:R-:W-:Y:S02]  /*2740*/  IMAD.IADD R141, R141, 0x1, R10 ;  /* 0x000000018d8d7824 */ /* 0x000fe400078e020a */
[----:B------:R-:W-:Y:S01]  /*2750*/  IMAD.X R123, R28, 0x1, R33, P2 ;  /* 0x000000011c7b7824 */ /* 0x000fe200010e0621 */
[----:B------:R-:W-:Y:S01]  /*2760*/  ISETP.GE.AND P2, PT, R14, UR4, PT ;  /* 0x000000040e007c0c */ /* 0x000fe2000bf46270 */
[C---:B------:R-:W-:Y:S01]  /*2770*/  IMAD R10, R13.reuse, R110, RZ ;  /* 0x0000006e0d0a7224 */ /* 0x040fe200078e02ff */
[----:B------:R-:W-:Y:S01]  /*2780*/  LOP3.LUT R32, R32, 0xfffffffb, RZ, 0xc0, !PT ;  /* 0xfffffffb20207812 */ /* 0x000fe200078ec0ff */
[----:B------:R-:W-:Y:S01]  /*2790*/  VIADD R26, R220, 0x80 ;  /* 0x00000080dc1a7836 */ /* 0x000fe20000000000 */
[----:B------:R-:W-:Y:S01]  /*27a0*/  SEL R34, RZ, 0x20, P2 ;  /* 0x00000020ff227807 */ /* 0x000fe20001000000 */
[----:B------:R-:W-:-:S02]  /*27b0*/  IMAD R12, R13, R104, RZ ;  /* 0x000000680d0c7224 */ /* 0x000fc400078e02ff */
[----:B------:R-:W-:Y:S02]  /*27c0*/  IMAD.IADD R142, R142, 0x1, R15 ;  /* 0x000000018e8e7824 */ /* 0x000fe400078e020f */
[----:B------:R-:W-:Y:S01]  /*27d0*/  IMAD R21, R145, R111, R10 ;  /* 0x0000006f91157224 */ /* 0x000fe200078e020a */
[C---:B------:R-:W-:Y:S01]  /*27e0*/  SHF.L.U64.HI R10, R110.reuse, 0x7, R111 ;  /* 0x000000076e0a7819 */ /* 0x040fe2000001026f */
[----:B------:R-:W-:Y:S02]  /*27f0*/  IMAD R15, R111, 0xa0, RZ ;  /* 0x000000a06f0f7824 */ /* 0x000fe400078e02ff */
[----:B------:R-:W-:Y:S01]  /*2800*/  IMAD.SHL.U32 R11, R110, 0x80, RZ ;  /* 0x000000806e0b7824 */ /* 0x000fe200078e00ff */
[----:B------:R-:W-:Y:S01]  /*2810*/  @P3 LOP3.LUT R32, R32, 0x4, RZ, 0xfc, !PT ;  /* 0x0000000420203812 */ /* 0x000fe200078efcff */
[----:B------:R-:W-:Y:S01]  /*2820*/  IMAD.WIDE.U32 R110, R110, 0xa0, RZ ;  /* 0x000000a06e6e7825 */ /* 0x000fe200078e00ff */
[----:B------:R-:W-:Y:S02]  /*2830*/  SHF.R.S32.HI R146, RZ, 0x1f, R26 ;  /* 0x0000001fff927819 */ /* 0x000fe4000001141a */
[----:B------:R-:W-:Y:S01]  /*2840*/  SHF.R.S32.HI R26, RZ, 0x4, R27 ;  /* 0x00000004ff1a7819 */ /* 0x000fe2000001141b */
[C---:B------:R-:W-:Y:S01]  /*2850*/  IMAD R25, R145.reuse, R105, R12 ;  /* 0x0000006991197224 */ /* 0x040fe200078e020c */
[----:B------:R-:W-:Y:S01]  /*2860*/  SHF.L.U64.HI R12, R104, 0x7, R105 ;  /* 0x00000007680c7819 */ /* 0x000fe20000010269 */
[----:B------:R-:W-:Y:S01]  /*2870*/  IMAD.WIDE.U32 R108, R145, R104, R108 ;  /* 0x00000068916c7225 */ /* 0x000fe200078e006c */
[----:B------:R-:W-:-:S02]  /*2880*/  SHF.R.S32.HI R28, RZ, 0x4, R29 ;  /* 0x00000004ff1c7819 */ /* 0x000fc4000001141d */
[----:B------:R-:W-:Y:S01]  /*2890*/  SHF.R.S32.HI R30, RZ, 0x4, R31 ;  /* 0x00000004ff1e7819 */ /* 0x000fe2000001141f */
[----:B------:R-:W-:Y:S01]  /*28a0*/  IMAD.SHL.U32 R13, R104, 0x80, RZ ;  /* 0x00000080680d7824 */ /* 0x000fe200078e00ff */
[----:B------:R-:W-:Y:S01]  /*28b0*/  LOP3.LUT R41, R37, R34, RZ, 0xfc, !PT ;  /* 0x0000002225297212 */ /* 0x000fe200078efcff */
[----:B------:R-:W-:Y:S01]  /*28c0*/  IMAD.WIDE.U32 R106, R145, R104, R106 ;  /* 0x00000068916a7225 */ /* 0x000fe200078e006a */
[----:B------:R-:W-:Y:S02]  /*28d0*/  LOP3.LUT R27, R27, 0xfffffff0, RZ, 0xc0, !PT ;  /* 0xfffffff01b1b7812 */ /* 0x000fe400078ec0ff */
[----:B------:R-:W-:Y:S01]  /*28e0*/  LOP3.LUT R29, R29, 0xfffffff0, RZ, 0xc0, !PT ;  /* 0xfffffff01d1d7812 */ /* 0x000fe200078ec0ff */
[----:B------:R-:W-:Y:S01]  /*28f0*/  IMAD.WIDE.U32 R116, R116, 0xa0, RZ ;  /* 0x000000a074747825 */ /* 0x000fe200078e00ff */
[----:B------:R-:W-:-:S03]  /*2900*/  LOP3.LUT R31, R31, 0xfffffff0, RZ, 0xc0, !PT ;  /* 0xfffffff01f1f7812 */ /* 0x000fc600078ec0ff */
[----:B------:R-:W-:Y:S01]  /*2910*/  IMAD.WIDE.U32 R104, R104, 0xa0, RZ ;  /* 0x000000a068687825 */ /* 0x000fe200078e00ff */
[----:B------:R-:W-:Y:S01]  /*2920*/  LOP3.LUT R36, R37, 0x1, RZ, 0xc0, !PT ;  /* 0x0000000125247812 */ /* 0x000fe200078ec0ff */
[----:B------:R0:W-:Y:S02]  /*2930*/  STL [R1+0x14], R32 ;  /* 0x0000142001007387 */ /* 0x0001e40000100800 */
[----:B------:R-:W-:Y:S01]  /*2940*/  IMAD.IADD R128, R111, 0x1, R15 ;  /* 0x000000016f807824 */ /* 0x000fe200078e020f */
[----:B------:R-:W-:Y:S01]  /*2950*/  LOP3.LUT R37, R41, 0x2, RZ, 0xc0, !PT ;  /* 0x0000000229257812 */ /* 0x000fe200078ec0ff */
[----:B------:R-:W-:Y:S01]  /*2960*/  IMAD.IADD R15, R115, 0x1, R21 ;  /* 0x00000001730f7824 */ /* 0x000fe200078e0215 */
[----:B------:R-:W-:Y:S01]  /*2970*/  LOP3.LUT R38, R41, 0x4, RZ, 0xc0, !PT ;  /* 0x0000000429267812 */ /* 0x000fe200078ec0ff */
[----:B------:R-:W-:Y:S01]  /*2980*/  IMAD.IADD R20, R21, 0x1, R113 ;  /* 0x0000000115147824 */ /* 0x000fe200078e0271 */
[----:B------:R-:W-:Y:S01]  /*2990*/  IADD3 R21, R109, R25, RZ ;  /* 0x000000196d157210 */ /* 0x000fe20007ffe0ff */
[----:B------:R-:W-:Y:S01]  /*29a0*/  IMAD.IADD R127, R117, 0x1, R127 ;  /* 0x00000001757f7824 */ /* 0x000fe200078e027f */
[----:B------:R-:W-:Y:S01]  /*29b0*/  LOP3.LUT R39, R41, 0x8, RZ, 0xc0, !PT ;  /* 0x0000000829277812 */ /* 0x000fe200078ec0ff */
[----:B------:R-:W-:Y:S01]  /*29c0*/  IMAD.IADD R129, R105, 0x1, R129 ;  /* 0x0000000169817824 */ /* 0x000fe200078e0281 */
[----:B------:R-:W-:Y:S01]  /*29d0*/  LOP3.LUT R40, R41, 0x10, RZ, 0xc0, !PT ;  /* 0x0000001029287812 */ /* 0x000fe200078ec0ff */
[----:B------:R-:W-:Y:S01]  /*29e0*/  IMAD.IADD R25, R25, 0x1, R107 ;  /* 0x0000000119197824 */ /* 0x000fe200078e026b */
[----:B------:R-:W-:Y:S01]  /*29f0*/  SHF.L.U32 R103, R103, 0x1, RZ ;  /* 0x0000000167677819 */ /* 0x000fe200000006ff */
[----:B------:R-:W-:Y:S01]  /*2a00*/  IMAD.IADD R35, R119, 0x1, R35 ;  /* 0x0000000177237824 */ /* 0x000fe200078e0223 */
[----:B0-----:R-:W-:-:S02]  /*2a10*/  SHF.R.S32.HI R32, RZ, 0x1f, R27 ;  /* 0x0000001fff207819 */ /* 0x001fc4000001141b */
[----:B------:R-:W-:Y:S02]  /*2a20*/  SHF.R.S32.HI R33, RZ, 0x1f, R29 ;  /* 0x0000001fff217819 */ /* 0x000fe4000001141d */
[----:B------:R-:W-:Y:S02]  /*2a30*/  SHF.R.S32.HI R34, RZ, 0x1f, R31 ;  /* 0x0000001fff227819 */ /* 0x000fe4000001141f */
[----:B------:R-:W-:-:S07]  /*2a40*/  LOP3.LUT R41, R41, 0x20, RZ, 0xc0, !PT ;  /* 0x0000002029297812 */ /* 0x000fce00078ec0ff */
.L_x_5389:
[----:B0-----:R-:W2:Y:S01]  /*2a50*/  LDL R46, [R1+0x18] ;  /* 0x00001800012e7983 */ /* 0x001ea20000100800 */
[----:B------:R-:W0:Y:S03]  /*2a60*/  LDC.64 R124, c[0x0][0x2e8] ;  /* 0x0000ba00ff7c7b82 */ /* 0x000e260000000a00 */
[----:B------:R-:W3:Y:S04]  /*2a70*/  LDL R45, [R1+0x10] ;  /* 0x00001000012d7983 */ /* 0x000ee80000100800 */
[----:B------:R-:W4:Y:S01]  /*2a80*/  LDL.LU R42, [R1+0x14] ;  /* 0x00001400012a7983 */ /* 0x000f220000300800 */
[----:B------:R-:W-:Y:S01]  /*2a90*/  VIADD R53, R24, 0xffffffff ;  /* 0xffffffff18357836 */ /* 0x000fe20000000000 */
[----:B------:R-:W1:Y:S03]  /*2aa0*/  LDC R132, c[0x0][0x3f4] ;  /* 0x0000fd00ff847b82 */ /* 0x000e660000000800 */
[-C--:B------:R-:W-:Y:S01]  /*2ab0*/  IMAD R43, R127, R53.reuse, RZ ;  /* 0x000000357f2b7224 */ /* 0x080fe200078e02ff */
[----:B------:R-:W-:Y:S01]  /*2ac0*/  SHF.R.S32.HI R44, RZ, 0x1f, R53 ;  /* 0x0000001fff2c7819 */ /* 0x000fe20000011435 */
[----:B------:R-:W-:-:S04]  /*2ad0*/  IMAD.WIDE.U32 R136, R116, R53, RZ ;  /* 0x0000003574887225 */ /* 0x000fc800078e00ff */
[----:B------:R-:W-:Y:S01]  /*2ae0*/  IMAD R43, R44, R116, R43 ;  /* 0x000000742c2b7224 */ /* 0x000fe200078e022b */
[----:B------:R-:W-:-:S03]  /*2af0*/  IADD3 R49, P2, P3, R3, R136, R131 ;  /* 0x0000008803317210 */ /* 0x000fc60007b5e083 */
[----:B------:R-:W-:-:S05]  /*2b00*/  IMAD.IADD R138, R137, 0x1, R43 ;  /* 0x00000001898a7824 */ /* 0x000fca00078e022b */
[----:B------:R-:W-:Y:S02]  /*2b10*/  IADD3.X R24, R5, R138, R130, P2, P3 ;  /* 0x0000008a05187210 */ /* 0x000fe400017e6482 */
[----:B0-----:R-:W-:-:S04]  /*2b20*/  IADD3 R50, P2, P3, R136, R124, R3 ;  /* 0x0000007c88327210 */ /* 0x001fc80007b5e003 */
[-C--:B------:R-:W-:Y:S02]  /*2b30*/  IADD3.X R51, R138, R125.reuse, R5, P2, P3 ;  /* 0x0000007d8a337210 */ /* 0x080fe400017e6405 */
[----:B------:R-:W-:Y:S02]  /*2b40*/  IADD3 R48, P2, R49, R124, RZ ;  /* 0x0000007c31307210 */ /* 0x000fe40007f5e0ff */
[----:B------:R-:W-:Y:S02]  /*2b50*/  ISETP.GT.AND P3, PT, R53, R126, PT ;  /* 0x0000007e3500720c */ /* 0x000fe40003f64270 */
[----:B------:R-:W-:Y:S02]  /*2b60*/  IADD3.X R49, R24, R125, RZ, P2, !PT ;  /* 0x0000007d18317210 */ /* 0x000fe400017fe4ff */
[----:B-1----:R-:W-:Y:S01]  /*2b70*/  ISETP.GE.AND P2, PT, R132, 0x1, PT ;  /* 0x000000018400780c */ /* 0x002fe20003f46270 */
[----:B------:R-:W-:Y:S05]  /*2b80*/  YIELD ;  /* 0x0000000000007946 */ /* 0x000fea0003800000 */
[----:B------:R-:W-:Y:S01]  /*2b90*/  BSSY B0, `(.L_x_5290) ;  /* 0x0000ce8000007945 */ /* 0x000fe20003800000 */
[----:B------:R-:W-:Y:S01]  /*2ba0*/  IMAD.MOV.U32 R24, RZ, RZ, R53 ;  /* 0x000000ffff187224 */ /* 0x000fe200078e0035 */
[----:B--2---:R-:W-:Y:S01]  /*2bb0*/  LOP3.LUT P4, RZ, R46, 0x2, RZ, 0xc0, !PT ;  /* 0x000000022eff7812 */ /* 0x004fe2000788c0ff */
[----:B---3--:R-:W-:Y:S01]  /*2bc0*/  IMAD R43, R17, 0x7800, R45 ;  /* 0x00007800112b7824 */ /* 0x008fe200078e022d */
[----:B----4-:R-:W-:-:S03]  /*2bd0*/  LOP3.LUT R42, R42, 0xfffffffd, RZ, 0xc0, !PT ;  /* 0xfffffffd2a2a7812 */ /* 0x010fc600078ec0ff */
[----:B------:R-:W-:Y:S01]  /*2be0*/  VIADD R45, R43, 0x20 ;  /* 0x000000202b2d7836 */ /* 0x000fe20000000000 */
[----:B------:R-:W-:-:S07]  /*2bf0*/  @P3 LOP3.LUT R42, R42, 0x2, RZ, 0xfc, !PT ;  /* 0x000000022a2a3812 */ /* 0x000fce00078efcff */
[----:B------:R-:W-:Y:S01]  /*2c00*/  @P4 VIADD R45, R43, 0xffffffe0 ;  /* 0xffffffe02b2d4836 */ /* 0x000fe20000000000 */
        /* <DEDUP_REMOVED lines=8> */
[----:B------:R-:W-:Y:S02]  /*2c90*/  IMAD R47, R44, R104, R47 ;  /* 0x000000682c2f7224 */ /* 0x000fe400078e022f */
[----:B------:R-:W-:Y:S02]  /*2ca0*/  IMAD R100, R24, -0xa0, R2 ;  /* 0xffffff6018647824 */ /* 0x000fe400078e0202 */
[----:B------:R-:W-:-:S03]  /*2cb0*/  IMAD.WIDE.U32 R92, R104, R53, RZ ;  /* 0x00000035685c7225 */ /* 0x000fc600078e00ff */
[----:B------:R-:W-:Y:S01]  /*2cc0*/  VIMNMX R100, R100, 0xa0, PT ;  /* 0x000000a064647848 */ /* 0x000fe20003fe0100 */
[----:B------:R-:W-:Y:S01]  /*2cd0*/  IMAD R45, R44, R110, R45 ;  /* 0x0000006e2c2d7224 */ /* 0x000fe200078e022d */
[----:B------:R-:W-:Y:S01]  /*2ce0*/  IADD3 R101, R93, R47, RZ ;  /* 0x0000002f5d657210 */ /* 0x000fe20007ffe0ff */
[----:B------:R-:W-:-:S04]  /*2cf0*/  IMAD.WIDE.U32 R94, R110, R53, RZ ;  /* 0x000000356e5e7225 */ /* 0x000fc800078e00ff */
        /* <DEDUP_REMOVED lines=65> */
.L_x_5294:
[----:B------:R-:W-:Y:S05]  /*3110*/  BSYNC B1 ;  /* 0x0000000000017941 */ /* 0x000fea0003800000 */
.L_x_5293:
        /* <DEDUP_REMOVED lines=46> */
.L_x_5296:
[----:B------:R-:W-:Y:S05]  /*3400*/  BSYNC B1 ;  /* 0x0000000000017941 */ /* 0x000fea0003800000 */
.L_x_5295:
        /* <DEDUP_REMOVED lines=26> */
.L_x_5297:
[----:B------:R-:W-:Y:S01]  /*35b0*/  IMAD R101, R17, 0x8, R16 ;  /* 0x0000000811657824 */ /* 0x000fe200078e0210 */
[----:B------:R-:W-:Y:S01]  /*35c0*/  SHF.L.U32 R102, R223, 0x1f, RZ ;  /* 0x0000001fdf667819 */ /* 0x000fe200000006ff */
[----:B------:R-:W-:Y:S03]  /*35d0*/  BSSY B1, `(.L_x_5298) ;  /* 0x0000003000017945 */ /* 0x000fe60003800000 */
[----:B------:R-:W1:Y:S02]  /*35e0*/  SYNCS.PHASECHK.TRANS64.TRYWAIT P5, [R101+URZ+0x33490], R102 ;  /* 0x03349066650075a7 */ /* 0x000e6400080a017f */
[----:B-1----:R-:W-:Y:S05]  /*35f0*/  @!P5 BRA `(.L_x_5299) ;  /* 0x000002d000acd947 */ /* 0x002fea0003800000 */
.L_x_5625:
[----:B------:R-:W-:Y:S05]  /*3600*/  BSYNC B1 ;  /* 0x0000000000017941 */ /* 0x000fea0003800000 */
.L_x_5298:
        /* <DEDUP_REMOVED lines=15> */
[----:B------:R-:W-:Y:S01]  /*3700*/  HADD2.F32 R167, -RZ, R168.H0_H0 ;  /* 0x200000a8ffa77230 */ /* 0x000fe20000004100 */
[--C-:B------:R-:W-:Y:S01]  /*3710*/  SHF.R.U32.HI R173, RZ, 0x8, R125.reuse ;  /* 0x00000008ffad7819 */ /* 0x100fe2000001167d */
[--C-:B------:R-:W-:Y:S01]  /*3720*/  HADD2.F32 R166, -RZ, R45.reuse.H1_H1 ;  /* 0x3000002dffa67230 */ /* 0x100fe20000004100 */
[--C-:B------:R-:W-:Y:S01]  /*3730*/  SHF.R.U32.HI R172, RZ, 0x18, R125.reuse ;  /* 0x00000018ffac7819 */ /* 0x100fe2000001167d */
[----:B------:R-:W-:Y:S01]  /*3740*/  HADD2.F32 R45, -RZ, R45.H0_H0 ;  /* 0x2000002dff2d7230 */ /* 0x000fe20000004100 */
[----:B------:R-:W-:Y:S01]  /*3750*/  SHF.R.U32.HI R174, RZ, 0x10, R125 ;  /* 0x00000010ffae7819 */ /* 0x000fe2000001167d */
[----:B------:R-:W-:-:S02]  /*3760*/  HADD2.F32 R169, -RZ, R169.H1_H1 ;  /* 0x300000a9ffa97230 */ /* 0x000fc40000004100 */
[CC--:B------:R-:W-:Y:S01]  /*3770*/  FMUL.FTZ R170, R166.reuse, R134.reuse ;  /* 0x00000086a6aa7220 */ /* 0x0c0fe20000410000 */
[----:B------:R-:W-:Y:S02]  /*3780*/  HADD2.F32 R168, -RZ, R168.H1_H1 ;  /* 0x300000a8ffa87230 */ /* 0x000fe40000004100 */
[C---:B------:R-:W-:Y:S01]  /*3790*/  FMUL.FTZ R171, R45.reuse, R134 ;  /* 0x000000862dab7220 */ /* 0x040fe20000410000 */
[----:B------:R-:W-:Y:S01]  /*37a0*/  F2FP.F16.E4M3.UNPACK_B R134, R124.H1 ;  /* 0x0000007cff86723e */ /* 0x000fe200030006ff */
[-C--:B------:R-:W-:Y:S02]  /*37b0*/  FFMA.FTZ R45, R45, R167.reuse, -R170 ;  /* 0x000000a72d2d7223 */ /* 0x080fe400000108aa */
[----:B------:R-:W-:Y:S01]  /*37c0*/  FFMA.FTZ R124, R166, R167, R171 ;  /* 0x000000a7a67c7223 */ /* 0x000fe200000100ab */
[----:B------:R-:W-:Y:S02]  /*37d0*/  IMAD.MOV.U32 R166, RZ, RZ, R44 ;  /* 0x000000ffffa67224 */ /* 0x000fe400078e002c */
[----:B------:R-:W-:-:S02]  /*37e0*/  HADD2.F32 R167, -RZ, R134.H1_H1 ;  /* 0x30000086ffa77230 */ /* 0x000fc40000004100 */
[----:B------:R-:W-:-:S03]  /*37f0*/  HADD2.F32 R134, -RZ, R134.H0_H0 ;  /* 0x20000086ff867230 */ /* 0x000fc60000004100 */
[CC--:B------:R-:W-:Y:S02]  /*3800*/  FMUL.FTZ R171, R167.reuse, R169.reuse ;  /* 0x000000a9a7ab7220 */ /* 0x0c0fe40000410000 */
[C---:B------:R-:W-:Y:S01]  /*3810*/  FMUL.FTZ R170, R134.reuse, R169 ;  /* 0x000000a986aa7220 */ /* 0x040fe20000410000 */
[----:B------:R-:W-:Y:S01]  /*3820*/  F2FP.F16.E4M3.UNPACK_B R169, R165 ;  /* 0x000000a5ffa9723e */ /* 0x000fe200020006ff */
[----:B------:R-:W-:Y:S01]  /*3830*/  FFMA.FTZ R44, R134, R168, -R171 ;  /* 0x000000a8862c7223 */ /* 0x000fe200000108ab */
[----:B------:R-:W-:Y:S01]  /*3840*/  F2FP.F16.E4M3.UNPACK_B R134, R166.H1 ;  /* 0x000000a6ff86723e */ /* 0x000fe200030006ff */
[----:B------:R-:W-:Y:S01]  /*3850*/  FFMA.FTZ R165, R167, R168, R170 ;  /* 0x000000a8a7a57223 */ /* 0x000fe200000100aa */
[----:B------:R-:W-:Y:S01]  /*3860*/  HADD2.F32 R168, -RZ, R164.H1_H1 ;  /* 0x300000a4ffa87230 */ /* 0x000fe20000004100 */
[----:B------:R-:W-:Y:S01]  /*3870*/  F2FP.F16.E4M3.UNPACK_B R166, R166 ;  /* 0x000000a6ffa6723e */ /* 0x000fe200020006ff */
[----:B------:R-:W-:Y:S02]  /*3880*/  HADD2.F32 R170, -RZ, R169.H1_H1 ;  /* 0x300000a9ffaa7230 */ /* 0x000fe40000004100 */
[--C-:B------:R-:W-:Y:S01]  /*3890*/  HADD2.F32 R167, -RZ, R134.reuse.H1_H1 ;  /* 0x30000086ffa77230 */ /* 0x100fe20000004100 */
[----:B------:R-:W-:Y:S01]  /*38a0*/  F2FP.SATFINITE.E4M3.F32.PACK_AB_MERGE_C R44, R165, R44, RZ ;  /* 0x0000002ca52c723e */ /* 0x000fe200048070ff */
[----:B------:R-:W-:-:S03]  /*38b0*/  HADD2.F32 R134, -RZ, R134.H0_H0 ;  /* 0x20000086ff867230 */ /* 0x000fc60000004100 */
[CC--:B------:R-:W-:Y:S01]  /*38c0*/  FMUL.FTZ R171, R167.reuse, R170.reuse ;  /* 0x000000aaa7ab7220 */ /* 0x0c0fe20000410000 */
[----:B------:R-:W-:Y:S01]  /*38d0*/  F2FP.SATFINITE.E4M3.F32.PACK_AB_MERGE_C R45, R124, R45, R44 ;  /* 0x0000002d7c2d723e */ /* 0x000fe2000480702c */
[C---:B------:R-:W-:Y:S02]  /*38e0*/  FMUL.FTZ R170, R134.reuse, R170 ;  /* 0x000000aa86aa7220 */ /* 0x040fe40000410000 */
[-C--:B------:R-:W-:Y:S02]  /*38f0*/  FFMA.FTZ R134, R134, R168.reuse, -R171 ;  /* 0x000000a886867223 */ /* 0x080fe400000108ab */
[----:B------:R-:W-:Y:S01]  /*3900*/  FFMA.FTZ R167, R167, R168, R170 ;  /* 0x000000a8a7a77223 */ /* 0x000fe200000100aa */
[----:B------:R-:W-:Y:S02]  /*3910*/  HADD2.F32 R170, -RZ, R169.H0_H0 ;  /* 0x200000a9ffaa7230 */ /* 0x000fe40000004100 */
[--C-:B------:R-:W-:Y:S02]  /*3920*/  HADD2.F32 R169, -RZ, R166.reuse.H1_H1 ;  /* 0x300000a6ffa97230 */ /* 0x100fe40000004100 */
[----:B------:R-:W-:Y:S01]  /*3930*/  HADD2.F32 R166, -RZ, R166.H0_H0 ;  /* 0x200000a6ffa67230 */ /* 0x000fe20000004100 */
[----:B------:R-:W-:Y:S01]  /*3940*/  F2FP.SATFINITE.E4M3.F32.PACK_AB_MERGE_C R134, R167, R134, RZ ;  /* 0x00000086a786723e */ /* 0x000fe200048070ff */
[----:B------:R-:W-:-:S02]  /*3950*/  HADD2.F32 R168, -RZ, R164.H0_H0 ;  /* 0x200000a4ffa87230 */ /* 0x000fc40000004100 */
[-C--:B------:R-:W-:Y:S01]  /*3960*/  FMUL.FTZ R171, R169, R170.reuse ;  /* 0x000000aaa9ab7220 */ /* 0x080fe20000410000 */
[----:B------:R-:W-:-:S03]  /*3970*/  FMUL.FTZ R170, R166, R170 ;  /* 0x000000aaa6aa7220 */ /* 0x000fc60000410000 */
[-C--:B------:R-:W-:Y:S01]  /*3980*/  FFMA.FTZ R164, R166, R168.reuse, -R171 ;  /* 0x000000a8a6a47223 */ /* 0x080fe200000108ab */
[----:B------:R-:W-:Y:S01]  /*3990*/  LOP3.LUT R166, R135, 0xff, RZ, 0xc0, !PT ;  /* 0x000000ff87a67812 */ /* 0x000fe200078ec0ff */
[----:B------:R-:W-:Y:S01]  /*39a0*/  FFMA.FTZ R169, R169, R168, R170 ;  /* 0x000000a8a9a97223 */ /* 0x000fe200000100aa */
[--C-:B------:R-:W-:Y:S02]  /*39b0*/  SHF.R.U32.HI R171, RZ, 0x18, R135.reuse ;  /* 0x00000018ffab7819 */ /* 0x100fe40000011687 */
[--C-:B------:R-:W-:Y:S02]  /*39c0*/  SHF.R.U32.HI R168, RZ, 0x8, R135.reuse ;  /* 0x00000008ffa87819 */ /* 0x100fe40000011687 */
[----:B------:R-:W-:Y:S02]  /*39d0*/  PRMT R171, R171, 0x654, R166 ;  /* 0x00000654abab7816 */ /* 0x000fe400000000a6 */
[----:B------:R-:W-:Y:S01]  /*39e0*/  SHF.R.U32.HI R170, RZ, 0x10, R135 ;  /* 0x00000010ffaa7819 */ /* 0x000fe20000011687 */
[----:B------:R-:W-:Y:S01]  /*39f0*/  IMAD.SHL.U32 R166, R168, 0x100, RZ ;  /* 0x00000100a8a67824 */ /* 0x000fe200078e00ff */
[----:B------:R-:W-:-:S02]  /*3a00*/  LOP3.LUT R135, R125, 0xff, RZ, 0xc0, !PT ;  /* 0x000000ff7d877812 */ /* 0x000fc400078ec0ff */
[----:B------:R-:W-:Y:S02]  /*3a10*/  SHF.L.U32 R125, R170, 0x10, RZ ;  /* 0x00000010aa7d7819 */ /* 0x000fe400000006ff */
[----:B------:R-:W-:Y:S02]  /*3a20*/  LOP3.LUT R168, R171, 0xff00, R166, 0xf8, !PT ;  /* 0x0000ff00aba87812 */ /* 0x000fe400078ef8a6 */
[----:B------:R-:W-:Y:S01]  /*3a30*/  PRMT R166, R172, 0x654, R135 ;  /* 0x00000654aca67816 */ /* 0x000fe20000000087 */
[----:B------:R-:W-:Y:S01]  /*3a40*/  IMAD.SHL.U32 R135, R173, 0x100, RZ ;  /* 0x00000100ad877824 */ /* 0x000fe200078e00ff */
[----:B------:R-:W-:Y:S01]  /*3a50*/  LOP3.LUT R125, R168, 0xff0000, R125, 0xf8, !PT ;  /* 0x00ff0000a87d7812 */ /* 0x000fe200078ef87d */
[----:B------:R-:W-:Y:S01]  /*3a60*/  IMAD.MOV.U32 R168, RZ, RZ, R47 ;  /* 0x000000ffffa87224 */ /* 0x000fe200078e002f */
[----:B------:R-:W-:Y:S02]  /*3a70*/  F2FP.SATFINITE.E4M3.F32.PACK_AB_MERGE_C R44, R169, R164, R134 ;  /* 0x000000a4a92c723e */ /* 0x000fe40004807086 */
[----:B------:R-:W-:Y:S01]  /*3a80*/  LOP3.LUT R166, R166, 0xff00, R135, 0xf8, !PT ;  /* 0x0000ff00a6a67812 */ /* 0x000fe200078ef887 */
[----:B------:R-:W-:Y:S01]  /*3a90*/  IMAD.U32 R135, R174, 0x10000, RZ ;  /* 0x00010000ae877824 */ /* 0x000fe200078e00ff */
[----:B------:R-:W-:-:S02]  /*3aa0*/  F2FP.F16.E4M3.UNPACK_B R47, R168 ;  /* 0x000000a8ff2f723e */ /* 0x000fc400020006ff */
[----:B------:R-:W-:Y:S02]  /*3ab0*/  F2FP.F16.E4M3.UNPACK_B R171, R125.H1 ;  /* 0x0000007dffab723e */ /* 0x000fe400030006ff */
[----:B------:R-:W-:Y:S01]  /*3ac0*/  LOP3.LUT R135, R166, 0xff0000, R135, 0xf8, !PT ;  /* 0x00ff0000a6877812 */ /* 0x000fe200078ef887 */
[----:B------:R-:W-:Y:S02]  /*3ad0*/  HADD2.F32 R166, -RZ, R47.H1_H1 ;  /* 0x3000002fffa67230 */ /* 0x000fe40000004100 */
        /* <DEDUP_REMOVED lines=9> */
[----:B------:R-:W-:Y:S01]  /*3b70*/  F2FP.F16.E4M3.UNPACK_B R170, R168.H1 ;  /* 0x000000a8ffaa723e */ /* 0x000fe200030006ff */
[----:B------:R-:W-:Y:S02]  /*3b80*/  IMAD.MOV.U32 R168, RZ, RZ, R46 ;  /* 0x000000ffffa87224 */ /* 0x000fe400078e002e */
[----:B------:R-:W-:-:S02]  /*3b90*/  HADD2.F32 R46, -RZ, R171.H1_H1 ;  /* 0x300000abff2e7230 */ /* 0x000fc40000004100 */
[--C-:B------:R-:W-:Y:S02]  /*3ba0*/  HADD2.F32 R171, -RZ, R170.reuse.H1_H1 ;  /* 0x300000aaffab7230 */ /* 0x100fe40000004100 */
[----:B------:R-:W-:-:S03]  /*3bb0*/  HADD2.F32 R170, -RZ, R170.H0_H0 ;  /* 0x200000aaffaa7230 */ /* 0x000fc60000004100 */
[CC--:B------:R-:W-:Y:S02]  /*3bc0*/  FMUL.FTZ R173, R171.reuse, R46.reuse ;  /* 0x0000002eabad7220 */ /* 0x0c0fe40000410000 */
[C---:B------:R-:W-:Y:S02]  /*3bd0*/  FMUL.FTZ R174, R170.reuse, R46 ;  /* 0x0000002eaaae7220 */ /* 0x040fe40000410000 */
[----:B------:R-:W-:Y:S01]  /*3be0*/  FFMA.FTZ R46, R170, R172, -R173 ;  /* 0x000000acaa2e7223 */ /* 0x000fe200000108ad */
[----:B------:R-:W-:Y:S01]  /*3bf0*/  F2FP.F16.E4M3.UNPACK_B R170, R168.H1 ;  /* 0x000000a8ffaa723e */ /* 0x000fe200030006ff */
[----:B------:R-:W-:Y:S01]  /*3c00*/  FFMA.FTZ R171, R171, R172, R174 ;  /* 0x000000acabab7223 */ /* 0x000fe200000100ae */
[----:B------:R-:W-:Y:S02]  /*3c10*/  F2FP.F16.E4M3.UNPACK_B R174, R125 ;  /* 0x0000007dffae723e */ /* 0x000fe400020006ff */
[----:B------:R-:W-:Y:S01]  /*3c20*/  F2FP.F16.E4M3.UNPACK_B R172, R135 ;  /* 0x00000087ffac723e */ /* 0x000fe200020006ff */
[----:B------:R-:W-:Y:S01]  /*3c30*/  HADD2.F32 R135, -RZ, R170.H1_H1 ;  /* 0x300000aaff877230 */ /* 0x000fe20000004100 */
[----:B------:R-:W-:Y:S01]  /*3c40*/  F2FP.F16.E4M3.UNPACK_B R168, R168 ;  /* 0x000000a8ffa8723e */ /* 0x000fe200020006ff */
[----:B------:R-:W-:Y:S01]  /*3c50*/  HADD2.F32 R125, -RZ, R174.H1_H1 ;  /* 0x300000aeff7d7230 */ /* 0x000fe20000004100 */
[----:B------:R-:W-:Y:S01]  /*3c60*/  F2FP.SATFINITE.E4M3.F32.PACK_AB_MERGE_C R171, R171, R46, RZ ;  /* 0x0000002eabab723e */ /* 0x000fe200048070ff */
[----:B------:R-:W-:-:S02]  /*3c70*/  HADD2.F32 R170, -RZ, R170.H0_H0 ;  /* 0x200000aaffaa7230 */ /* 0x000fc40000004100 */
[----:B------:R-:W-:Y:S02]  /*3c80*/  HADD2.F32 R173, -RZ, R172.H1_H1 ;  /* 0x300000acffad7230 */ /* 0x000fe40000004100 */
[CC--:B------:R-:W-:Y:S01]  /*3c90*/  FMUL.FTZ R175, R135.reuse, R125.reuse ;  /* 0x0000007d87af7220 */ /* 0x0c0fe20000410000 */
[----:B------:R-:W-:Y:S02]  /*3ca0*/  HADD2.F32 R174, -RZ, R174.H0_H0 ;  /* 0x200000aeffae7230 */ /* 0x000fe40000004100 */
[C---:B------:R-:W-:Y:S01]  /*3cb0*/  FMUL.FTZ R176, R170.reuse, R125 ;  /* 0x0000007daab07220 */ /* 0x040fe20000410000 */
[----:B------:R-:W-:Y:S02]  /*3cc0*/  HADD2.F32 R172, -RZ, R172.H0_H0 ;  /* 0x200000acffac7230 */ /* 0x000fe40000004100 */
[----:B------:R-:W-:Y:S01]  /*3cd0*/  FFMA.FTZ R125, R170, R173, -R175 ;  /* 0x000000adaa7d7223 */ /* 0x000fe200000108af */
[----:B------:R-:W-:Y:S01]  /*3ce0*/  F2FP.SATFINITE.E4M3.F32.PACK_AB_MERGE_C R47, R166, R47, R171 ;  /* 0x0000002fa62f723e */ /* 0x000fe200048070ab */
[----:B------:R-:W-:Y:S01]  /*3cf0*/  FFMA.FTZ R176, R135, R173, R176 ;  /* 0x000000ad87b07223 */ /* 0x000fe200000100b0 */
[----:B------:R-:W-:-:S02]  /*3d00*/  HADD2.F32 R135, -RZ, R168.H1_H1 ;  /* 0x300000a8ff877230 */ /* 0x000fc40000004100 */
[----:B------:R-:W-:Y:S02]  /*3d10*/  HADD2.F32 R168, -RZ, R168.H0_H0 ;  /* 0x200000a8ffa87230 */ /* 0x000fe40000004100 */
[----:B------:R-:W-:Y:S01]  /*3d20*/  F2FP.SATFINITE.E4M3.F32.PACK_AB_MERGE_C R125, R176, R125, RZ ;  /* 0x0000007db07d723e */ /* 0x000fe200048070ff */
[CC--:B------:R-:W-:Y:S02]  /*3d30*/  FMUL.FTZ R173, R135.reuse, R174.reuse ;  /* 0x000000ae87ad7220 */ /* 0x0c0fe40000410000 */
[C---:B------:R-:W-:Y:S02]  /*3d40*/  FMUL.FTZ R174, R168.reuse, R174 ;  /* 0x000000aea8ae7220 */ /* 0x040fe40000410000 */
[-C--:B------:R-:W-:Y:S02]  /*3d50*/  FFMA.FTZ R173, R168, R172.reuse, -R173 ;  /* 0x000000aca8ad7223 */ /* 0x080fe400000108ad */
[----:B------:R-:W-:-:S05]  /*3d60*/  FFMA.FTZ R174, R135, R172, R174 ;  /* 0x000000ac87ae7223 */ /* 0x000fca00000100ae */
[----:B------:R-:W-:-:S07]  /*3d70*/  F2FP.SATFINITE.E4M3.F32.PACK_AB_MERGE_C R46, R174, R173, R125 ;  /* 0x000000adae2e723e */ /* 0x000fce000480707d */
.L_x_5305:
[----:B------:R-:W-:Y:S05]  /*3d80*/  BSYNC B3 ;  /* 0x0000000000037941 */ /* 0x000fea0003800000 */
.L_x_5304:
[----:B--2---:R2:W-:Y:S02]  /*3d90*/  STG.E.128 desc[UR54][R50.64], R44 ;  /* 0x0000002c32007986 */ /* 0x0045e4000c101d36 */
.L_x_5303:
[----:B------:R-:W-:Y:S05]  /*3da0*/  BSYNC B2 ;  /* 0x0000000000027941 */ /* 0x000fea0003800000 */
.L_x_5302:
[----:B------:R-:W-:Y:S01]  /*3db0*/  ISETP.NE.AND P3, PT, R37, RZ, PT ;  /* 0x000000ff2500720c */ /* 0x000fe20003f65270 */
[----:B------:R-:W-:-:S12]  /*3dc0*/  BSSY B2, `(.L_x_5306) ;  /* 0x0000073000027945 */ /* 0x000fd80003800000 */
[----:B------:R-:W-:Y:S05]  /*3dd0*/  @!P3 BRA `(.L_x_5307) ;  /* 0x0000000400c4b947 */ /* 0x000fea0003800000 */
[----:B0-2---:R0:W2:Y:S01]  /*3de0*/  LDS.128 R44, [R43+0x24200] ;  /* 0x024200002b2c7984 */ /* 0x0050a20000000c00 */
        /* <DEDUP_REMOVED lines=14> */
[----:B--2---:R-:W-:Y:S01]  /*3ed0*/  IMAD.MOV.U32 R98, RZ, RZ, R44 ;  /* 0x000000ffff627224 */ /* 0x004fe200078e002c */
[----:B------:R-:W-:Y:S01]  /*3ee0*/  SHF.L.U32 R124, R124, 0x8, RZ ;  /* 0x000000087c7c7819 */ /* 0x000fe200000006ff */
        /* <DEDUP_REMOVED lines=73> */
[----:B------:R-:W-:Y:S02]  /*4380*/  HADD2.F32 R162, -RZ, R46.H0_H0 ;  /* 0x2000002effa27230 */ /* 0x000fe40000004100 */
[----:B------:R-:W-:Y:S01]  /*4390*/  FFMA.FTZ R47, R165, R167, R172 ;  /* 0x000000a7a52f7223 */ /* 0x000fe200000100ac */
[----:B------:R-:W-:Y:S01]  /*43a0*/  HADD2.F32 R163, -RZ, R164.H0_H0 ;  /* 0x200000a4ffa37230 */ /* 0x000fe20000004100 */
[----:B------:R-:W-:Y:S01]  /*43b0*/  F2FP.SATFINITE.E4M3.F32.PACK_AB_MERGE_C R45, R45, R44, R124 ;  /* 0x0000002c2d2d723e */ /* 0x000fe2000480707c */
[----:B------:R-:W-:Y:S01]  /*43c0*/  HADD2.F32 R46, -RZ, R46.H1_H1 ;  /* 0x3000002eff2e7230 */ /* 0x000fe20000004100 */
[----:B------:R-:W-:Y:S01]  /*43d0*/  F2FP.SATFINITE.E4M3.F32.PACK_AB_MERGE_C R170, R170, R171, RZ ;  /* 0x000000abaaaa723e */ /* 0x000fe200048070ff */
[----:B------:R-:W-:Y:S02]  /*43e0*/  HADD2.F32 R164, -RZ, R164.H1_H1 ;  /* 0x300000a4ffa47230 */ /* 0x000fe40000004100 */
[----:B------:R-:W-:Y:S01]  /*43f0*/  FMUL.FTZ R167, R163, R168 ;  /* 0x000000a8a3a77220 */ /* 0x000fe20000410000 */
[----:B------:R-:W-:-:S02]  /*4400*/  HADD2.F32 R134, -RZ, R134.H0_H0 ;  /* 0x20000086ff867230 */ /* 0x000fc40000004100 */
[-C--:B------:R-:W-:Y:S01]  /*4410*/  FMUL.FTZ R165, R46, R135.reuse ;  /* 0x000000872ea57220 */ /* 0x080fe20000410000 */
[----:B------:R-:W-:Y:S02]  /*4420*/  HADD2.F32 R97, -RZ, R97.H0_H0 ;  /* 0x20000061ff617230 */ /* 0x000fe40000004100 */
[----:B------:R-:W-:Y:S01]  /*4430*/  FMUL.FTZ R166, R164, R168 ;  /* 0x000000a8a4a67220 */ /* 0x000fe20000410000 */
[----:B------:R-:W-:Y:S01]  /*4440*/  FMUL.FTZ R135, R162, R135 ;  /* 0x00000087a2877220 */ /* 0x000fe20000410000 */
[----:B------:R-:W-:Y:S01]  /*4450*/  FFMA.FTZ R167, R164, R134, R167 ;  /* 0x00000086a4a77223 */ /* 0x000fe200000100a7 */
[----:B------:R-:W-:Y:S01]  /*4460*/  F2FP.SATFINITE.E4M3.F32.PACK_AB_MERGE_C R47, R47, R96, RZ ;  /* 0x000000602f2f723e */ /* 0x000fe200048070ff */
[----:B------:R-:W-:Y:S01]  /*4470*/  FFMA.FTZ R166, R163, R134, -R166 ;  /* 0x00000086a3a67223 */ /* 0x000fe200000108a6 */
[-C--:B------:R-:W-:Y:S01]  /*4480*/  FFMA.FTZ R165, R162, R97.reuse, -R165 ;  /* 0x00000061a2a57223 */ /* 0x080fe200000108a5 */
[----:B------:R-:W-:Y:S01]  /*4490*/  FFMA.FTZ R46, R46, R97, R135 ;  /* 0x000000612e2e7223 */ /* 0x000fe20000010087 */
[----:B------:R-:W-:-:S02]  /*44a0*/  F2FP.SATFINITE.E4M3.F32.PACK_AB_MERGE_C R44, R99, R98, R125 ;  /* 0x00000062632c723e */ /* 0x000fc4000480707d */
[----:B------:R-:W-:Y:S02]  /*44b0*/  F2FP.SATFINITE.E4M3.F32.PACK_AB_MERGE_C R47, R167, R166, R47 ;  /* 0x000000a6a72f723e */ /* 0x000fe4000480702f */
[----:B------:R-:W-:-:S07]  /*44c0*/  F2FP.SATFINITE.E4M3.F32.PACK_AB_MERGE_C R46, R46, R165, R170 ;  /* 0x000000a52e2e723e */ /* 0x000fce00048070aa */
.L_x_5309:
[----:B------:R-:W-:Y:S05]  /*44d0*/  BSYNC B3 ;  /* 0x0000000000037941 */ /* 0x000fea0003800000 */
.L_x_5308:
[----:B--2---:R3:W-:Y:S02]  /*44e0*/  STG.E.128 desc[UR54][R50.64+0x20], R44 ;  /* 0x0000202c32007986 */ /* 0x0047e4000c101d36 */
.L_x_5307:
[----:B------:R-:W-:Y:S05]  /*44f0*/  BSYNC B2 ;  /* 0x0000000000027941 */ /* 0x000fea0003800000 */
.L_x_5306:
        /* <DEDUP_REMOVED lines=13> */
[----:B------:R-:W-:Y:S02]  /*45d0*/  LOP3.LUT R90, R91, 0xff, RZ, 0xc0, !PT ;  /* 0x000000ff5b5a7812 */ /* 0x000fe400078ec0ff */
[----:B------:R-:W-:Y:S02]  /*45e0*/  SHF.R.U32.HI R91, RZ, 0x18, R91 ;  /* 0x00000018ff5b7819 */ /* 0x000fe4000001165b */
[----:B------:R-:W-:Y:S01]  /*45f0*/  PRMT R89, R89, 0x654, R88 ;  /* 0x0000065459597816 */ /* 0x000fe20000000058 */
[----:B------:R-:W-:Y:S01]  /*4600*/  IMAD.SHL.U32 R88, R98, 0x100, RZ ;  /* 0x0000010062587824 */ /* 0x000fe200078e00ff */
[----:B------:R-:W-:Y:S01]  /*4610*/  PRMT R96, R91, 0x654, R90 ;  /* 0x000006545b607816 */ /* 0x000fe2000000005a */
[----:B------:R-:W-:Y:S01]  /*4620*/  IMAD.SHL.U32 R91, R97, 0x100, RZ ;  /* 0x00000100615b7824 */ /* 0x000fe200078e00ff */
[----:B--2---:R-:W-:Y:S02]  /*4630*/  MOV R90, R44 ;  /* 0x0000002c005a7202 */ /* 0x004fe40000000f00 */
        /* <DEDUP_REMOVED lines=13> */
[----:B------:R-:W-:Y:S02]  /*4710*/  HADD2.F32 R125, -RZ, R96.H1_H1 ;  /* 0x30000060ff7d7230 */ /* 0x000fe40000004100 */
[----:B------:R-:W-:Y:S01]  /*4720*/  FMUL.FTZ R135, R91, R124 ;  /* 0x0000007c5b877220 */ /* 0x000fe20000410000 */
[----:B------:R-:W-:-:S02]  /*4730*/  HADD2.F32 R99, -RZ, R98.H0_H0 ;  /* 0x20000062ff637230 */ /* 0x000fc40000004100 */
        /* <DEDUP_REMOVED lines=16> */
[----:B------:R-:W-:Y:S02]  /*4840*/  HADD2.F32 R98, -RZ, R91.H1_H1 ;  /* 0x3000005bff627230 */ /* 0x000fe40000004100 */
        /* <DEDUP_REMOVED lines=9> */
[----:B------:R-:W-:Y:S01]  /*48e0*/  F2FP.F16.E4M3.UNPACK_B R160, R89 ;  /* 0x00000059ffa0723e */ /* 0x000fe200020006ff */
[-C--:B------:R-:W-:Y:S01]  /*48f0*/  FFMA.FTZ R97, R97, R90.reuse, -R134 ;  /* 0x0000005a61617223 */ /* 0x080fe20000010886 */
[----:B------:R-:W-:Y:S01]  /*4900*/  FFMA.FTZ R98, R98, R90, R125 ;  /* 0x0000005a62627223 */ /* 0x000fe2000001007d */
[-C--:B------:R-:W-:Y:S01]  /*4910*/  FFMA.FTZ R90, R91, R161.reuse, -R124 ;  /* 0x000000a15b5a7223 */ /* 0x080fe2000001087c */
[----:B------:R-:W-:Y:S01]  /*4920*/  FFMA.FTZ R91, R96, R161, R99 ;  /* 0x000000a1605b7223 */ /* 0x000fe20000010063 */
[----:B------:R-:W-:Y:S02]  /*4930*/  F2FP.F16.E4M3.UNPACK_B R99, R47.H1 ;  /* 0x0000002fff63723e */ /* 0x000fe400030006ff */
[----:B------:R-:W-:-:S02]  /*4940*/  F2FP.F16.E4M3.UNPACK_B R161, R89.H1 ;  /* 0x00000059ffa1723e */ /* 0x000fc400030006ff */
[----:B------:R-:W-:Y:S01]  /*4950*/  F2FP.SATFINITE.E4M3.F32.PACK_AB_MERGE_C R97, R98, R97, RZ ;  /* 0x000000616261723e */ /* 0x000fe200048070ff */
[--C-:B------:R-:W-:Y:S01]  /*4960*/  HADD2.F32 R124, -RZ, R99.reuse.H0_H0 ;  /* 0x20000063ff7c7230 */ /* 0x100fe20000004100 */
[----:B------:R-:W-:Y:S01]  /*4970*/  F2FP.F16.E4M3.UNPACK_B R134, R88.H1 ;  /* 0x00000058ff86723e */ /* 0x000fe200030006ff */
[----:B------:R-:W-:Y:S01]  /*4980*/  HADD2.F32 R99, -RZ, R99.H1_H1 ;  /* 0x30000063ff637230 */ /* 0x000fe20000004100 */
[----:B------:R-:W-:Y:S01]  /*4990*/  F2FP.F16.E4M3.UNPACK_B R98, R46.H1 ;  /* 0x0000002eff62723e */ /* 0x000fe200030006ff */
[----:B------:R-:W-:Y:S01]  /*49a0*/  HADD2.F32 R163, -RZ, R161.H1_H1 ;  /* 0x300000a1ffa37230 */ /* 0x000fe20000004100 */
[----:B------:R-:W-:Y:S01]  /*49b0*/  F2FP.SATFINITE.E4M3.F32.PACK_AB_MERGE_C R96, R162, R135, RZ ;  /* 0x00000087a260723e */ /* 0x000fe200048070ff */
        /* <DEDUP_REMOVED lines=37> */
[----:B------:R-:W-:-:S07]  /*4c10*/  F2FP.SATFINITE.E4M3.F32.PACK_AB_MERGE_C R46, R99, R124, R162 ;  /* 0x0000007c632e723e */ /* 0x000fce00048070a2 */
.L_x_5313:
[----:B------:R-:W-:Y:S05]  /*4c20*/  BSYNC B3 ;  /* 0x0000000000037941 */ /* 0x000fea0003800000 */
.L_x_5312:
[----:B--2---:R4:W-:Y:S02]  /*4c30*/  STG.E.128 desc[UR54][R50.64+0x40], R44 ;  /* 0x0000402c32007986 */ /* 0x0049e4000c101d36 */
.L_x_5311:
[----:B------:R-:W-:Y:S05]  /*4c40*/  BSYNC B2 ;  /* 0x0000000000027941 */ /* 0x000fea0003800000 */
.L_x_5310:
        /* <DEDUP_REMOVED lines=114> */
.L_x_5317:
[----:B------:R-:W-:Y:S05]  /*5370*/  BSYNC B3 ;  /* 0x0000000000037941 */ /* 0x000fea0003800000 */
.L_x_5316:
[----:B--2---:R0:W-:Y:S02]  /*5380*/  STG.E.128 desc[UR54][R50.64+0x60], R44 ;  /* 0x0000602c32007986 */ /* 0x0041e4000c101d36 */
.L_x_5315:
[----:B------:R-:W-:Y:S05]  /*5390*/  BSYNC B2 ;  /* 0x0000000000027941 */ /* 0x000fea0003800000 */
.L_x_5314:
        /* <DEDUP_REMOVED lines=54> */
[--C-:B------:R-:W-:Y:S02]  /*5700*/  HADD2.F32 R83, -RZ, R82.reuse.H0_H0 ;  /* 0x20000052ff537230 */ /* 0x100fe40000004100 */
[-C--:B------:R-:W-:Y:S01]  /*5710*/  FMUL.FTZ R89, R85, R87.reuse ;  /* 0x0000005755597220 */ /* 0x080fe20000410000 */
[----:B------:R-:W-:Y:S02]  /*5720*/  HADD2.F32 R84, -RZ, R82.H1_H1 ;  /* 0x30000052ff547230 */ /* 0x000fe40000004100 */
[----:B------:R-:W-:Y:S01]  /*5730*/  FMUL.FTZ R90, R86, R87 ;  /* 0x00000057565a7220 */ /* 0x000fe20000410000 */
[----:B------:R-:W-:Y:S01]  /*5740*/  HADD2.F32 R154, -RZ, R154.H0_H0 ;  /* 0x2000009aff9a7230 */ /* 0x000fe20000004100 */
[----:B------:R-:W-:Y:S01]  /*5750*/  F2FP.F16.E4M3.UNPACK_B R91, R81.H1 ;  /* 0x00000051ff5b723e */ /* 0x000fe200030006ff */
[--C-:B------:R-:W-:Y:S01]  /*5760*/  HADD2.F32 R82, -RZ, R150.reuse.H1_H1 ;  /* 0x30000096ff527230 */ /* 0x100fe20000004100 */
[----:B------:R-:W-:Y:S01]  /*5770*/  F2FP.SATFINITE.E4M3.F32.PACK_AB_MERGE_C R45, R45, R44, R125 ;  /* 0x0000002c2d2d723e */ /* 0x000fe2000480707d */
[----:B------:R-:W-:-:S02]  /*5780*/  HADD2.F32 R150, -RZ, R150.H0_H0 ;  /* 0x20000096ff967230 */ /* 0x000fc40000004100 */
[-C--:B------:R-:W-:Y:S01]  /*5790*/  FMUL.FTZ R88, R84, R154.reuse ;  /* 0x0000009a54587220 */ /* 0x080fe20000410000 */
[----:B------:R-:W-:Y:S01]  /*57a0*/  FMUL.FTZ R87, R83, R154 ;  /* 0x0000009a53577220 */ /* 0x000fe20000410000 */
[-C--:B------:R-:W-:Y:S01]  /*57b0*/  FFMA.FTZ R90, R85, R82.reuse, -R90 ;  /* 0x00000052555a7223 */ /* 0x080fe2000001085a */
[----:B------:R-:W-:Y:S01]  /*57c0*/  FFMA.FTZ R89, R86, R82, R89 ;  /* 0x0000005256597223 */ /* 0x000fe20000010059 */
[-C--:B------:R-:W-:Y:S01]  /*57d0*/  FFMA.FTZ R82, R83, R150.reuse, -R88 ;  /* 0x0000009653527223 */ /* 0x080fe20000010858 */
[----:B------:R-:W-:Y:S01]  /*57e0*/  F2FP.F16.E4M3.UNPACK_B R85, R47.H1 ;  /* 0x0000002fff55723e */ /* 0x000fe200030006ff */
[----:B------:R-:W-:Y:S01]  /*57f0*/  FFMA.FTZ R83, R84, R150, R87 ;  /* 0x0000009654537223 */ /* 0x000fe20000010057 */
[----:B------:R-:W-:Y:S01]  /*5800*/  F2FP.F16.E4M3.UNPACK_B R84, R46.H1 ;  /* 0x0000002eff54723e */ /* 0x000fe200030006ff */
[----:B------:R-:W-:Y:S01]  /*5810*/  HADD2.F32 R97, -RZ, R91.H1_H1 ;  /* 0x3000005bff617230 */ /* 0x000fe20000004100 */
[----:B------:R-:W-:Y:S01]  /*5820*/  F2FP.SATFINITE.E4M3.F32.PACK_AB_MERGE_C R124, R89, R90, RZ ;  /* 0x0000005a597c723e */ /* 0x000fe200048070ff */
[--C-:B------:R-:W-:Y:S01]  /*5830*/  HADD2.F32 R86, -RZ, R85.reuse.H0_H0 ;  /* 0x20000055ff567230 */ /* 0x100fe20000004100 */
[----:B------:R-:W-:Y:S01]  /*5840*/  F2FP.F16.E4M3.UNPACK_B R90, R81 ;  /* 0x00000051ff5a723e */ /* 0x000fe200020006ff */
[----:B------:R-:W-:Y:S01]  /*5850*/  HADD2.F32 R85, -RZ, R85.H1_H1 ;  /* 0x30000055ff557230 */ /* 0x000fe20000004100 */
[-C--:B------:R-:W-:Y:S01]  /*5860*/  F2FP.F16.E4M3.UNPACK_B R87, R80.reuse ;  /* 0x00000050ff57723e */ /* 0x080fe200020006ff */
[----:B------:R-:W-:Y:S01]  /*5870*/  HADD2.F32 R81, -RZ, R84.H1_H1 ;  /* 0x30000054ff517230 */ /* 0x000fe20000004100 */
[----:B------:R-:W-:Y:S01]  /*5880*/  F2FP.F16.E4M3.UNPACK_B R88, R80.H1 ;  /* 0x00000050ff58723e */ /* 0x000fe200030006ff */
[----:B------:R-:W-:-:S02]  /*5890*/  HADD2.F32 R96, -RZ, R90.H1_H1 ;  /* 0x3000005aff607230 */ /* 0x000fc40000004100 */
        /* <DEDUP_REMOVED lines=17> */
[----:B------:R-:W-:Y:S01]  /*59b0*/  HADD2.F32 R91, -RZ, R91.H0_H0 ;  /* 0x2000005bff5b7230 */ /* 0x000fe20000004100 */
[----:B------:R-:W-:Y:S01]  /*59c0*/  F2FP.SATFINITE.E4M3.F32.PACK_AB_MERGE_C R96, R96, R97, RZ ;  /* 0x000000616060723e */ /* 0x000fe200048070ff */
[----:B------:R-:W-:-:S02]  /*59d0*/  HADD2.F32 R46, -RZ, R46.H1_H1 ;  /* 0x3000002eff2e7230 */ /* 0x000fc40000004100 */
[----:B------:R-:W-:Y:S02]  /*59e0*/  HADD2.F32 R90, -RZ, R90.H0_H0 ;  /* 0x2000005aff5a7230 */ /* 0x000fe40000004100 */
        /* <DEDUP_REMOVED lines=10> */
[----:B------:R-:W-:-:S04]  /*5a90*/  F2FP.SATFINITE.E4M3.F32.PACK_AB_MERGE_C R98, R98, R99, RZ ;  /* 0x000000636262723e */ /* 0x000fc800048070ff */
[----:B------:R-:W-:Y:S02]  /*5aa0*/  F2FP.SATFINITE.E4M3.F32.PACK_AB_MERGE_C R46, R85, R84, R96 ;  /* 0x00000054552e723e */ /* 0x000fe40004807060 */
[----:B------:R-:W-:-:S07]  /*5ab0*/  F2FP.SATFINITE.E4M3.F32.PACK_AB_MERGE_C R47, R86, R89, R98 ;  /* 0x00000059562f723e */ /* 0x000fce0004807062 */
.L_x_5321:
[----:B------:R-:W-:Y:S05]  /*5ac0*/  BSYNC B3 ;  /* 0x0000000000037941 */ /* 0x000fea0003800000 */
.L_x_5320:
[----:B--2---:R0:W-:Y:S02]  /*5ad0*/  STG.E.128 desc[UR54][R50.64+0x80], R44 ;  /* 0x0000802c32007986 */ /* 0x0041e4000c101d36 */
.L_x_5319:
[----:B------:R-:W-:Y:S05]  /*5ae0*/  BSYNC B2 ;  /* 0x0000000000027941 */ /* 0x000fea0003800000 */
.L_x_5318:
[----:B------:R-:W-:-:S13]  /*5af0*/  ISETP.NE.AND P3, PT, R41, RZ, PT ;  /* 0x000000ff2900720c */ /* 0x000fda0003f65270 */
[----:B------:R-:W-:Y:S05]  /*5b00*/  @!P3 BRA `(.L_x_5301) ;  /* 0x0000000400c4b947 */ /* 0x000fea0003800000 */
[----:B0-234-:R0:W2:Y:S01]  /*5b10*/  LDS.128 R44, [R43+0x29200] ;  /* 0x029200002b2c7984 */ /* 0x01d0a20000000c00 */
[----:B------:R-:W-:Y:S01]  /*5b20*/  ISETP.GE.AND P3, PT, R228, R132, PT ;  /* 0x00000084e400720c */ /* 0x000fe20003f66270 */
[----:B------:R-:W-:-:S12]  /*5b30*/  BSSY B2, `(.L_x_5322) ;  /* 0x000006d000027945 */ /* 0x000fd80003800000 */
[----:B0-----:R-:W-:Y:S05]  /*5b40*/  @P3 BRA `(.L_x_5323) ;  /* 0x0000000400ac3947 */ /* 0x001fea0003800000 */
[----:B------:R-:W-:Y:S02]  /*5b50*/  SHF.R.U32.HI R81, RZ, 0x8, R79 ;  /* 0x00000008ff517819 */ /* 0x000fe4000001164f */
[--C-:B------:R-:W-:Y:S02]  /*5b60*/  SHF.R.U32.HI R85, RZ, 0x18, R77.reuse ;  /* 0x00000018ff557819 */ /* 0x100fe4000001164d */
[----:B------:R-:W-:Y:S01]  /*5b70*/  LOP3.LUT R76, R77, 0xff, RZ, 0xc0, !PT ;  /* 0x000000ff4d4c7812 */ /* 0x000fe200078ec0ff */
[----:B------:R-:W-:Y:S01]  /*5b80*/  IMAD.SHL.U32 R81, R81, 0x100, RZ ;  /* 0x0000010051517824 */ /* 0x000fe200078e00ff */
[--C-:B------:R-:W-:Y:S02]  /*5b90*/  SHF.R.U32.HI R83, RZ, 0x8, R77.reuse ;  /* 0x00000008ff537819 */ /* 0x100fe4000001164d */
[----:B------:R-:W-:Y:S02]  /*5ba0*/  SHF.R.U32.HI R82, RZ, 0x10, R77 ;  /* 0x00000010ff527819 */ /* 0x000fe4000001164d */
[----:B------:R-:W-:-:S02]  /*5bb0*/  SHF.R.U32.HI R78, RZ, 0x18, R79 ;  /* 0x00000018ff4e7819 */ /* 0x000fc4000001164f */
[----:B------:R-:W-:Y:S02]  /*5bc0*/  LOP3.LUT R77, R79, 0xff, RZ, 0xc0, !PT ;  /* 0x000000ff4f4d7812 */ /* 0x000fe400078ec0ff */
[----:B------:R-:W-:Y:S01]  /*5bd0*/  SHF.R.U32.HI R80, RZ, 0x10, R79 ;  /* 0x00000010ff507819 */ /* 0x000fe2000001164f */
[----:B------:R-:W-:Y:S01]  /*5be0*/  IMAD.SHL.U32 R79, R83, 0x100, RZ ;  /* 0x00000100534f7824 */ /* 0x000fe200078e00ff */
[----:B------:R-:W-:Y:S01]  /*5bf0*/  PRMT R78, R78, 0x654, R77 ;  /* 0x000006544e4e7816 */ /* 0x000fe2000000004d */
[----:B--2---:R-:W-:Y:S01]  /*5c00*/  IMAD.MOV.U32 R77, RZ, RZ, R44 ;  /* 0x000000ffff4d7224 */ /* 0x004fe200078e002c */
[----:B------:R-:W-:Y:S02]  /*5c10*/  PRMT R76, R85, 0x654, R76 ;  /* 0x00000654554c7816 */ /* 0x000fe4000000004c */
[----:B------:R-:W-:Y:S01]  /*5c20*/  LOP3.LUT R78, R78, 0xff00, R81, 0xf8, !PT ;  /* 0x0000ff004e4e7812 */ /* 0x000fe200078ef851 */
[----:B------:R-:W-:Y:S01]  /*5c30*/  IMAD.U32 R81, R80, 0x10000, RZ ;  /* 0x0001000050517824 */ /* 0x000fe200078e00ff */
[----:B------:R-:W-:-:S02]  /*5c40*/  F2FP.F16.E4M3.UNPACK_B R44, R45 ;  /* 0x0000002dff2c723e */ /* 0x000fc400020006ff */
[----:B------:R-:W-:Y:S02]  /*5c50*/  F2FP.F16.E4M3.UNPACK_B R80, R153.H1 ;  /* 0x00000099ff50723e */ /* 0x000fe400030006ff */
[----:B------:R-:W-:Y:S01]  /*5c60*/  LOP3.LUT R76, R76, 0xff00, R79, 0xf8, !PT ;  /* 0x0000ff004c4c7812 */ /* 0x000fe200078ef84f */
[----:B------:R-:W-:Y:S01]  /*5c70*/  IMAD.U32 R79, R82, 0x10000, RZ ;  /* 0x00010000524f7824 */ /* 0x000fe200078e00ff */
[----:B------:R-:W-:Y:S01]  /*5c80*/  LOP3.LUT R84, R78, 0xff0000, R81, 0xf8, !PT ;  /* 0x00ff00004e547812 */ /* 0x000fe200078ef851 */
[----:B------:R-:W-:Y:S01]  /*5c90*/  HADD2.F32 R78, -RZ, R44.H1_H1 ;  /* 0x3000002cff4e7230 */ /* 0x000fe20000004100 */
[----:B------:R-:W-:Y:S01]  /*5ca0*/  F2FP.F16.E4M3.UNPACK_B R81, R147.H1 ;  /* 0x00000093ff51723e */ /* 0x000fe200030006ff */
[----:B------:R-:W-:Y:S01]  /*5cb0*/  HADD2.F32 R85, -RZ, R80.H0_H0 ;  /* 0x20000050ff557230 */ /* 0x000fe20000004100 */
[----:B------:R-:W-:Y:S01]  /*5cc0*/  F2FP.F16.E4M3.UNPACK_B R45, R45.H1 ;  /* 0x0000002dff2d723e */ /* 0x000fe200030006ff */
[----:B------:R-:W-:Y:S01]  /*5cd0*/  HADD2.F32 R44, -RZ, R44.H0_H0 ;  /* 0x2000002cff2c7230 */ /* 0x000fe20000004100 */
[----:B------:R-:W-:Y:S01]  /*5ce0*/  LOP3.LUT R76, R76, 0xff0000, R79, 0xf8, !PT ;  /* 0x00ff00004c4c7812 */ /* 0x000fe200078ef84f */
[----:B------:R-:W-:-:S02]  /*5cf0*/  HADD2.F32 R82, -RZ, R80.H1_H1 ;  /* 0x30000050ff527230 */ /* 0x000fc40000004100 */
[----:B------:R-:W-:Y:S01]  /*5d00*/  FMUL.FTZ R87, R78, R85 ;  /* 0x000000554e577220 */ /* 0x000fe20000410000 */
[----:B------:R-:W-:Y:S01]  /*5d10*/  HADD2.F32 R83, -RZ, R81.H0_H0 ;  /* 0x20000051ff537230 */ /* 0x000fe20000004100 */
[----:B------:R-:W-:Y:S01]  /*5d20*/  F2FP.F16.E4M3.UNPACK_B R153, R153 ;  /* 0x00000099ff99723e */ /* 0x000fe200020006ff */
[--C-:B------:R-:W-:Y:S01]  /*5d30*/  HADD2.F32 R80, -RZ, R45.reuse.H1_H1 ;  /* 0x3000002dff507230 */ /* 0x100fe20000004100 */
[----:B------:R-:W-:Y:S01]  /*5d40*/  F2FP.F16.E4M3.UNPACK_B R147, R147 ;  /* 0x00000093ff93723e */ /* 0x000fe200020006ff */
[----:B------:R-:W-:Y:S02]  /*5d50*/  HADD2.F32 R79, -RZ, R45.H0_H0 ;  /* 0x2000002dff4f7230 */ /* 0x000fe40000004100 */
[----:B------:R-:W-:Y:S01]  /*5d60*/  FMUL.FTZ R45, R44, R85 ;  /* 0x000000552c2d7220 */ /* 0x000fe20000410000 */
[----:B------:R-:W-:Y:S02]  /*5d70*/  HADD2.F32 R81, -RZ, R81.H1_H1 ;  /* 0x30000051ff517230 */ /* 0x000fe40000004100 */
[-C--:B------:R-:W-:Y:S01]  /*5d80*/  FMUL.FTZ R86, R80, R82.reuse ;  /* 0x0000005250567220 */ /* 0x080fe20000410000 */
[-C--:B------:R-:W-:Y:S01]  /*5d90*/  FFMA.FTZ R44, R44, R83.reuse, -R87 ;  /* 0x000000532c2c7223 */ /* 0x080fe20000010857 */
[----:B------:R-:W-:Y:S01]  /*5da0*/  FFMA.FTZ R45, R78, R83, R45 ;  /* 0x000000534e2d7223 */ /* 0x000fe2000001002d */
[C---:B------:R-:W-:Y:S01]  /*5db0*/  FMUL.FTZ R85, R79.reuse, R82 ;  /* 0x000000524f557220 */ /* 0x040fe20000410000 */
[----:B------:R-:W-:Y:S01]  /*5dc0*/  F2FP.F16.E4M3.UNPACK_B R78, R77.H1 ;  /* 0x0000004dff4e723e */ /* 0x000fe200030006ff */
[----:B------:R-:W-:Y:S01]  /*5dd0*/  FFMA.FTZ R87, R79, R81, -R86 ;  /* 0x000000514f577223 */ /* 0x000fe20000010856 */
[----:B------:R-:W-:Y:S01]  /*5de0*/  F2FP.F16.E4M3.UNPACK_B R77, R77 ;  /* 0x0000004dff4d723e */ /* 0x000fe200020006ff */
[----:B------:R-:W-:Y:S01]  /*5df0*/  FFMA.FTZ R90, R80, R81, R85 ;  /* 0x00000051505a7223 */ /* 0x000fe20000010055 */
[----:B------:R-:W-:-:S02]  /*5e00*/  HADD2.F32 R82, -RZ, R153.H1_H1 ;  /* 0x30000099ff527230 */ /* 0x000fc40000004100 */
[--C-:B------:R-:W-:Y:S02]  /*5e10*/  HADD2.F32 R79, -RZ, R78.reuse.H0_H0 ;  /* 0x2000004eff4f7230 */ /* 0x100fe40000004100 */
[----:B------:R-:W-:Y:S01]  /*5e20*/  HADD2.F32 R80, -RZ, R78.H1_H1 ;  /* 0x3000004eff507230 */ /* 0x000fe20000004100 */
[----:B------:R-:W-:Y:S01]  /*5e30*/  F2FP.SATFINITE.E4M3.F32.PACK_AB_MERGE_C R96, R90, R87, RZ ;  /* 0x000000575a60723e */ /* 0x000fe200048070ff */
        /* <DEDUP_REMOVED lines=12> */
[----:B------:R-:W-:Y:S02]  /*5f00*/  F2FP.F16.E4M3.UNPACK_B R81, R76 ;  /* 0x0000004cff51723e */ /* 0x000fe400020006ff */
[----:B------:R-:W-:Y:S01]  /*5f10*/  F2FP.SATFINITE.E4M3.F32.PACK_AB_MERGE_C R91, R85, R86, RZ ;  /* 0x00000056555b723e */ /* 0x000fe200048070ff */
[----:B------:R-:W-:Y:S01]  /*5f20*/  FFMA.FTZ R88, R78, R147, -R83 ;  /* 0x000000934e587223 */ /* 0x000fe20000010853 */
[----:B------:R-:W-:Y:S01]  /*5f30*/  F2FP.F16.E4M3.UNPACK_B R78, R47.H1 ;  /* 0x0000002fff4e723e */ /* 0x000fe200030006ff */
[----:B------:R-:W-:Y:S01]  /*5f40*/  FFMA.FTZ R147, R77, R147, R82 ;  /* 0x000000934d937223 */ /* 0x000fe20000010052 */
[----:B------:R-:W-:-:S02]  /*5f50*/  F2FP.F16.E4M3.UNPACK_B R85, R84.H1 ;  /* 0x00000054ff55723e */ /* 0x000fc400030006ff */
[----:B------:R-:W-:Y:S01]  /*5f60*/  F2FP.F16.E4M3.UNPACK_B R82, R76.H1 ;  /* 0x0000004cff52723e */ /* 0x000fe200030006ff */
[--C-:B------:R-:W-:Y:S01]  /*5f70*/  HADD2.F32 R80, -RZ, R78.reuse.H1_H1 ;  /* 0x3000004eff507230 */ /* 0x100fe20000004100 */
[----:B------:R-:W-:Y:S01]  /*5f80*/  F2FP.F16.E4M3.UNPACK_B R77, R46.H1 ;  /* 0x0000002eff4d723e */ /* 0x000fe200030006ff */
[----:B------:R-:W-:Y:S01]  /*5f90*/  HADD2.F32 R87, -RZ, R85.H1_H1 ;  /* 0x30000055ff577230 */ /* 0x000fe20000004100 */
        /* <DEDUP_REMOVED lines=9> */
[----:B------:R-:W-:Y:S01]  /*6030*/  HADD2.F32 R77, -RZ, R77.H0_H0 ;  /* 0x2000004dff4d7230 */ /* 0x000fe20000004100 */
[----:B------:R-:W-:Y:S01]  /*6040*/  F2FP.F16.E4M3.UNPACK_B R46, R46 ;  /* 0x0000002eff2e723e */ /* 0x000fe200020006ff */
[----:B------:R-:W-:Y:S02]  /*6050*/  HADD2.F32 R76, -RZ, R81.H1_H1 ;  /* 0x30000051ff4c7230 */ /* 0x000fe40000004100 */
[-C--:B------:R-:W-:Y:S01]  /*6060*/  FMUL.FTZ R90, R78, R86.reuse ;  /* 0x000000564e5a7220 */ /* 0x080fe20000410000 */
[----:B------:R-:W-:Y:S02]  /*6070*/  HADD2.F32 R85, -RZ, R85.H0_H0 ;  /* 0x20000055ff557230 */ /* 0x000fe40000004100 */
[C---:B------:R-:W-:Y:S01]  /*6080*/  FMUL.FTZ R79, R77.reuse, R86 ;  /* 0x000000564d4f7220 */ /* 0x040fe20000410000 */
[----:B------:R-:W-:Y:S01]  /*6090*/  FFMA.FTZ R86, R80, R83, R87 ;  /* 0x0000005350567223 */ /* 0x000fe20000010057 */
[----:B------:R-:W-:Y:S01]  /*60a0*/  FFMA.FTZ R90, R77, R76, -R90 ;  /* 0x0000004c4d5a7223 */ /* 0x000fe2000001085a */
[----:B------:R-:W-:-:S02]  /*60b0*/  HADD2.F32 R77, -RZ, R47.H1_H1 ;  /* 0x3000002fff4d7230 */ /* 0x000fc40000004100 */
[----:B------:R-:W-:Y:S01]  /*60c0*/  FFMA.FTZ R83, R78, R76, R79 ;  /* 0x0000004c4e537223 */ /* 0x000fe2000001004f */
[----:B------:R-:W-:Y:S01]  /*60d0*/  HADD2.F32 R76, -RZ, R47.H0_H0 ;  /* 0x2000002fff4c7230 */ /* 0x000fe20000004100 */
[----:B------:R-:W-:Y:S01]  /*60e0*/  F2FP.SATFINITE.E4M3.F32.PACK_AB_MERGE_C R86, R86, R89, RZ ;  /* 0x000000595656723e */ /* 0x000fe200048070ff */
[--C-:B------:R-:W-:Y:S02]  /*60f0*/  HADD2.F32 R47, -RZ, R46.reuse.H0_H0 ;  /* 0x2000002eff2f7230 */ /* 0x100fe40000004100 */
[-C--:B------:R-:W-:Y:S01]  /*6100*/  FMUL.FTZ R87, R77, R85.reuse ;  /* 0x000000554d577220 */ /* 0x080fe20000410000 */
[----:B------:R-:W-:Y:S02]  /*6110*/  HADD2.F32 R46, -RZ, R46.H1_H1 ;  /* 0x3000002eff2e7230 */ /* 0x000fe40000004100 */
[----:B------:R-:W-:Y:S01]  /*6120*/  FMUL.FTZ R80, R76, R85 ;  /* 0x000000554c507220 */ /* 0x000fe20000410000 */
[----:B------:R-:W-:Y:S01]  /*6130*/  HADD2.F32 R84, -RZ, R84.H0_H0 ;  /* 0x20000054ff547230 */ /* 0x000fe20000004100 */
[----:B------:R-:W-:Y:S01]  /*6140*/  F2FP.SATFINITE.E4M3.F32.PACK_AB_MERGE_C R83, R83, R90, RZ ;  /* 0x0000005a5353723e */ /* 0x000fe200048070ff */
[----:B------:R-:W-:Y:S01]  /*6150*/  HADD2.F32 R82, -RZ, R82.H0_H0 ;  /* 0x20000052ff527230 */ /* 0x000fe20000004100 */
[----:B------:R-:W-:Y:S01]  /*6160*/  F2FP.SATFINITE.E4M3.F32.PACK_AB_MERGE_C R44, R147, R88, R91 ;  /* 0x00000058932c723e */ /* 0x000fe2000480705b */
[----:B------:R-:W-:-:S02]  /*6170*/  HADD2.F32 R81, -RZ, R81.H0_H0 ;  /* 0x20000051ff517230 */ /* 0x000fc40000004100 */
        /* <DEDUP_REMOVED lines=8> */
.L_x_5323:
[----:B------:R-:W-:Y:S05]  /*6200*/  BSYNC B2 ;  /* 0x0000000000027941 */ /* 0x000fea0003800000 */
.L_x_5322:
[----:B--2---:R0:W-:Y:S02]  /*6210*/  STG.E.128 desc[UR54][R50.64+0xa0], R44 ;  /* 0x0000a02c32007986 */ /* 0x0041e4000c101d36 */
.L_x_5301:
[----:B------:R-:W-:Y:S05]  /*6220*/  BSYNC B1 ;  /* 0x0000000000017941 */ /* 0x000fea0003800000 */
.L_x_5300:
        /* <DEDUP_REMOVED lines=15> */
[----:B------:R-:W-:Y:S02]  /*6320*/  PRMT R73, R73, 0x654, R72 ;  /* 0x0000065449497816 */ /* 0x000fe40000000048 */
[----:B------:R-:W-:Y:S01]  /*6330*/  SHF.R.U32.HI R75, RZ, 0x10, R75 ;  /* 0x00000010ff4b7819 */ /* 0x000fe2000001164b */
[----:B------:R-:W-:Y:S01]  /*6340*/  IMAD.SHL.U32 R74, R74, 0x100, RZ ;  /* 0x000001004a4a7824 */ /* 0x000fe200078e00ff */
[----:B------:R-:W-:Y:S01]  /*6350*/  PRMT R51, R51, 0x654, R50 ;  /* 0x0000065433337816 */ /* 0x000fe20000000032 */
[----:B--2---:R-:W-:Y:S01]  /*6360*/  IMAD.MOV.U32 R50, RZ, RZ, R44 ;  /* 0x000000ffff327224 */ /* 0x004fe200078e002c */
[----:B------:R-:W-:Y:S01]  /*6370*/  SHF.L.U32 R72, R77, 0x8, RZ ;  /* 0x000000084d487819 */ /* 0x000fe200000006ff */
[----:B------:R-:W-:Y:S01]  /*6380*/  IMAD.U32 R75, R75, 0x10000, RZ ;  /* 0x000100004b4b7824 */ /* 0x000fe200078e00ff */
[----:B------:R-:W-:-:S02]  /*6390*/  LOP3.LUT R74, R73, 0xff00, R74, 0xf8, !PT ;  /* 0x0000ff00494a7812 */ /* 0x000fc400078ef84a */
[----:B------:R-:W-:Y:S01]  /*63a0*/  LOP3.LUT R51, R51, 0xff00, R72, 0xf8, !PT ;  /* 0x0000ff0033337812 */ /* 0x000fe200078ef848 */
[----:B------:R-:W-:Y:S01]  /*63b0*/  IMAD.U32 R72, R76, 0x10000, RZ ;  /* 0x000100004c487824 */ /* 0x000fe200078e00ff */
        /* <DEDUP_REMOVED lines=90> */
.L_x_5328:
[----:B------:R-:W-:Y:S05]  /*6960*/  BSYNC B2 ;  /* 0x0000000000027941 */ /* 0x000fea0003800000 */
.L_x_5327:
[----:B--2---:R0:W-:Y:S02]  /*6970*/  STG.E.128 desc[UR54][R48.64], R44 ;  /* 0x0000002c30007986 */ /* 0x0041e4000c101d36 */
.L_x_5326:
[----:B------:R-:W-:Y:S05]  /*6980*/  BSYNC B1 ;  /* 0x0000000000017941 */ /* 0x000fea0003800000 */
.L_x_5325:
[----:B------:R-:W-:Y:S01]  /*6990*/  ISETP.NE.AND P3, PT, R37, RZ, PT ;  /* 0x000000ff2500720c */ /* 0x000fe20003f65270 */
[----:B------:R-:W-:-:S12]  /*69a0*/  BSSY B1, `(.L_x_5329) ;  /* 0x0000073000017945 */ /* 0x000fd80003800000 */
[----:B------:R-:W-:Y:S05]  /*69b0*/  @!P3 BRA `(.L_x_5330) ;  /* 0x0000000400c4b947 */ /* 0x000fea0003800000 */
[----:B0-234-:R0:W2:Y:S01]  /*69c0*/  LDS.128 R44, [R43+0x26200] ;  /* 0x026200002b2c7984 */ /* 0x01d0a20000000c00 */
[----:B------:R-:W-:Y:S01]  /*69d0*/  ISETP.GE.AND P3, PT, R224, R132, PT ;  /* 0x00000084e000720c */ /* 0x000fe20003f66270 */
[----:B------:R-:W-:-:S12]  /*69e0*/  BSSY B2, `(.L_x_5331) ;  /* 0x000006d000027945 */ /* 0x000fd80003800000 */
[----:B0-----:R-:W-:Y:S05]  /*69f0*/  @P3 BRA `(.L_x_5332) ;  /* 0x0000000400ac3947 */ /* 0x001fea0003800000 */
[----:B------:R-:W-:Y:S02]  /*6a00*/  SHF.R.U32.HI R74, RZ, 0x8, R69 ;  /* 0x00000008ff4a7819 */ /* 0x000fe40000011645 */
[----:B------:R-:W-:Y:S02]  /*6a10*/  LOP3.LUT R51, R71, 0xff, RZ, 0xc0, !PT ;  /* 0x000000ff47337812 */ /* 0x000fe400078ec0ff */
[----:B------:R-:W-:Y:S02]  /*6a20*/  SHF.R.U32.HI R70, RZ, 0x18, R71 ;  /* 0x00000018ff467819 */ /* 0x000fe40000011647 */
[--C-:B------:R-:W-:Y:S02]  /*6a30*/  SHF.R.U32.HI R75, RZ, 0x10, R69.reuse ;  /* 0x00000010ff4b7819 */ /* 0x100fe40000011645 */
[----:B------:R-:W-:Y:S02]  /*6a40*/  LOP3.LUT R50, R69, 0xff, RZ, 0xc0, !PT ;  /* 0x000000ff45327812 */ /* 0x000fe400078ec0ff */
[----:B------:R-:W-:-:S02]  /*6a50*/  SHF.R.U32.HI R73, RZ, 0x18, R69 ;  /* 0x00000018ff497819 */ /* 0x000fc40000011645 */
[----:B------:R-:W-:Y:S02]  /*6a60*/  SHF.R.U32.HI R69, RZ, 0x8, R71 ;  /* 0x00000008ff457819 */ /* 0x000fe40000011647 */
[----:B------:R-:W-:Y:S01]  /*6a70*/  PRMT R70, R70, 0x654, R51 ;  /* 0x0000065446467816 */ /* 0x000fe20000000033 */
[----:B------:R-:W-:Y:S01]  /*6a80*/  IMAD.SHL.U32 R51, R74, 0x100, RZ ;  /* 0x000001004a337824 */ /* 0x000fe200078e00ff */
[----:B------:R-:W-:Y:S02]  /*6a90*/  SHF.R.U32.HI R72, RZ, 0x10, R71 ;  /* 0x00000010ff487819 */ /* 0x000fe40000011647 */
[----:B------:R-:W-:Y:S01]  /*6aa0*/  PRMT R68, R73, 0x654, R50 ;  /* 0x0000065449447816 */ /* 0x000fe20000000032 */
[----:B--2---:R-:W-:Y:S01]  /*6ab0*/  IMAD.MOV.U32 R50, RZ, RZ, R44 ;  /* 0x000000ffff327224 */ /* 0x004fe200078e002c */
[----:B------:R-:W-:Y:S02]  /*6ac0*/  SHF.L.U32 R69, R69, 0x8, RZ ;  /* 0x0000000845457819 */ /* 0x000fe400000006ff */
[----:B------:R-:W-:Y:S01]  /*6ad0*/  LOP3.LUT R68, R68, 0xff00, R51, 0xf8, !PT ;  /* 0x0000ff0044447812 */ /* 0x000fe200078ef833 */
[----:B------:R-:W-:Y:S01]  /*6ae0*/  IMAD.U32 R51, R75, 0x10000, RZ ;  /* 0x000100004b337824 */ /* 0x000fe200078e00ff */
[----:B------:R-:W-:Y:S01]  /*6af0*/  LOP3.LUT R71, R70, 0xff00, R69, 0xf8, !PT ;  /* 0x0000ff0046477812 */ /* 0x000fe200078ef845 */
[----:B------:R-:W-:Y:S01]  /*6b00*/  IMAD.U32 R70, R72, 0x10000, RZ ;  /* 0x0001000048467824 */ /* 0x000fe200078e00ff */
[----:B------:R-:W-:-:S02]  /*6b10*/  F2FP.F16.E4M3.UNPACK_B R44, R45 ;  /* 0x0000002dff2c723e */ /* 0x000fc400020006ff */
        /* <DEDUP_REMOVED lines=89> */
.L_x_5332:
[----:B------:R-:W-:Y:S05]  /*70b0*/  BSYNC B2 ;  /* 0x0000000000027941 */ /* 0x000fea0003800000 */
.L_x_5331:
[----:B--2---:R0:W-:Y:S02]  /*70c0*/  STG.E.128 desc[UR54][R48.64+0x20], R44 ;  /* 0x0000202c30007986 */ /* 0x0041e4000c101d36 */
.L_x_5330:
[----:B------:R-:W-:Y:S05]  /*70d0*/  BSYNC B1 ;  /* 0x0000000000017941 */ /* 0x000fea0003800000 */
.L_x_5329:
        /* <DEDUP_REMOVED lines=114> */
.L_x_5336:
[----:B------:R-:W-:Y:S05]  /*7800*/  BSYNC B2 ;  /* 0x0000000000027941 */ /* 0x000fea0003800000 */
.L_x_5335:
[----:B--2---:R0:W-:Y:S02]  /*7810*/  STG.E.128 desc[UR54][R48.64+0x40], R44 ;  /* 0x0000402c30007986 */ /* 0x0041e4000c101d36 */
.L_x_5334:
[----:B------:R-:W-:Y:S05]  /*7820*/  BSYNC B1 ;  /* 0x0000000000017941 */ /* 0x000fea0003800000 */
.L_x_5333:
        /* <DEDUP_REMOVED lines=16> */
[----:B------:R-:W-:Y:S01]  /*7930*/  PRMT R62, R61, 0x654, R60 ;  /* 0x000006543d3e7816 */ /* 0x000fe2000000003c */
[----:B------:R-:W-:Y:S01]  /*7940*/  IMAD.SHL.U32 R61, R64, 0x100, RZ ;  /* 0x00000100403d7824 */ /* 0x000fe200078e00ff */
[----:B------:R-:W-:Y:S02]  /*7950*/  SHF.R.U32.HI R65, RZ, 0x10, R63 ;  /* 0x00000010ff417819 */ /* 0x000fe4000001163f */
[----:B------:R-:W-:Y:S01]  /*7960*/  LOP3.LUT R60, R51, 0xff00, R50, 0xf8, !PT ;  /* 0x0000ff00333c7812 */ /* 0x000fe200078ef832 */
[----:B------:R-:W-:Y:S01]  /*7970*/  IMAD.U32 R51, R67, 0x10000, RZ ;  /* 0x0001000043337824 */ /* 0x000fe200078e00ff */
        /* <DEDUP_REMOVED lines=92> */
.L_x_5340:
[----:B------:R-:W-:Y:S05]  /*7f40*/  BSYNC B2 ;  /* 0x0000000000027941 */ /* 0x000fea0003800000 */
.L_x_5339:
[----:B--2---:R0:W-:Y:S02]  /*7f50*/  STG.E.128 desc[UR54][R48.64+0x60], R44 ;  /* 0x0000602c30007986 */ /* 0x0041e4000c101d36 */
.L_x_5338:
[----:B------:R-:W-:Y:S05]  /*7f60*/  BSYNC B1 ;  /* 0x0000000000017941 */ /* 0x000fea0003800000 */
.L_x_5337:
[----:B------:R-:W-:Y:S01]  /*7f70*/  ISETP.NE.AND P3, PT, R40, RZ, PT ;  /* 0x000000ff2800720c */ /* 0x000fe20003f65270 */
[----:B------:R-:W-:-:S12]  /*7f80*/  BSSY B1, `(.L_x_5341) ;  /* 0x0000075000017945 */ /* 0x000fd80003800000 */
[----:B------:R-:W-:Y:S05]  /*7f90*/  @!P3 BRA `(.L_x_5342) ;  /* 0x0000000400ccb947 */ /* 0x000fea0003800000 */
[----:B0-234-:R0:W2:Y:S01]  /*7fa0*/  LDS.128 R44, [R42+0x2b200] ;  /* 0x02b200002a2c7984 */ /* 0x01d0a20000000c00 */
[----:B------:R-:W-:Y:S01]  /*7fb0*/  ISETP.GE.AND P3, PT, R225, R132, PT ;  /* 0x00000084e100720c */ /* 0x000fe20003f66270 */
[----:B------:R-:W-:-:S12]  /*7fc0*/  BSSY B2, `(.L_x_5343) ;  /* 0x000006f000027945 */ /* 0x000fd80003800000 */
[----:B0-----:R-:W-:Y:S05]  /*7fd0*/  @P3 BRA `(.L_x_5344) ;  /* 0x0000000400b43947 */ /* 0x001fea0003800000 */
[----:B------:R-:W-:Y:S01]  /*7fe0*/  SHF.R.U32.HI R63, RZ, 0x8, R57 ;  /* 0x00000008ff3f7819 */ /* 0x000fe20000011639 */
[----:B--2---:R-:W-:Y:S01]  /*7ff0*/  IMAD.MOV.U32 R56, RZ, RZ, R47 ;  /* 0x000000ffff387224 */ /* 0x004fe200078e002f */
[----:B------:R-:W-:Y:S01]  /*8000*/  SHF.R.U32.HI R58, RZ, 0x8, R59 ;  /* 0x00000008ff3a7819 */ /* 0x000fe2000001163b */
[----:B------:R-:W-:Y:S01]  /*8010*/  IMAD.MOV.U32 R51, RZ, RZ, R46 ;  /* 0x000000ffff337224 */ /* 0x000fe200078e002e */
[--C-:B------:R-:W-:Y:S01]  /*8020*/  SHF.R.U32.HI R65, RZ, 0x18, R57.reuse ;  /* 0x00000018ff417819 */ /* 0x100fe20000011639 */
[----:B------:R-:W-:Y:S01]  /*8030*/  IMAD.SHL.U32 R47, R63, 0x100, RZ ;  /* 0x000001003f2f7824 */ /* 0x000fe200078e00ff */
[----:B------:R-:W-:Y:S01]  /*8040*/  LOP3.LUT R50, R57, 0xff, RZ, 0xc0, !PT ;  /* 0x000000ff39327812 */ /* 0x000fe200078ec0ff */
[----:B------:R-:W-:Y:S01]  /*8050*/  IMAD.SHL.U32 R46, R58, 0x100, RZ ;  /* 0x000001003a2e7824 */ /* 0x000fe200078e00ff */
[----:B------:R-:W-:Y:S02]  /*8060*/  SHF.R.U32.HI R61, RZ, 0x10, R57 ;  /* 0x00000010ff3d7819 */ /* 0x000fe40000011639 */
[----:B------:R-:W-:-:S02]  /*8070*/  SHF.R.U32.HI R62, RZ, 0x18, R59 ;  /* 0x00000018ff3e7819 */ /* 0x000fc4000001163b */
[----:B------:R-:W-:Y:S02]  /*8080*/  LOP3.LUT R57, R59, 0xff, RZ, 0xc0, !PT ;  /* 0x000000ff3b397812 */ /* 0x000fe400078ec0ff */
[----:B------:R-:W-:Y:S02]  /*8090*/  PRMT R50, R65, 0x654, R50 ;  /* 0x0000065441327816 */ /* 0x000fe40000000032 */
[----:B------:R-:W-:Y:S02]  /*80a0*/  SHF.R.U32.HI R60, RZ, 0x10, R59 ;  /* 0x00000010ff3c7819 */ /* 0x000fe4000001163b */
[----:B------:R-:W-:Y:S02]  /*80b0*/  PRMT R57, R62, 0x654, R57 ;  /* 0x000006543e397816 */ /* 0x000fe40000000039 */
        /* <DEDUP_REMOVED lines=95> */
.L_x_5344:
[----:B------:R-:W-:Y:S05]  /*86b0*/  BSYNC B2 ;  /* 0x0000000000027941 */ /* 0x000fea0003800000 */
.L_x_5343:
[----:B--2---:R0:W-:Y:S02]  /*86c0*/  STG.E.128 desc[UR54][R48.64+0x80], R44 ;  /* 0x0000802c30007986 */ /* 0x0041e4000c101d36 */
.L_x_5342:
[----:B------:R-:W-:Y:S05]  /*86d0*/  BSYNC B1 ;  /* 0x0000000000017941 */ /* 0x000fea0003800000 */
.L_x_5341:
        /* <DEDUP_REMOVED lines=15> */
[----:B------:R-:W-:Y:S01]  /*87d0*/  LOP3.LUT R54, R55, 0xff0000ff, RZ, 0xc0, !PT ;  /* 0xff0000ff37367812 */ /* 0x000fe200078ec0ff */
[----:B------:R-:W-:Y:S01]  /*87e0*/  IMAD.SHL.U32 R53, R53, 0x100, RZ ;  /* 0x0000010035357824 */ /* 0x000fe200078e00ff */
[----:B------:R-:W-:-:S04]  /*87f0*/  PRMT R47, R59, 0x654, R50 ;  /* 0x000006543b2f7816 */ /* 0x000fc80000000032 */
[----:B------:R-:W-:Y:S01]  /*8800*/  LOP3.LUT R56, R54, 0xff00, R53, 0xf8, !PT ;  /* 0x0000ff0036387812 */ /* 0x000fe200078ef835 */
[----:B------:R-:W-:Y:S01]  /*8810*/  IMAD.U32 R53, R57, 0x10000, RZ ;  /* 0x0001000039357824 */ /* 0x000fe200078e00ff */
        /* <DEDUP_REMOVED lines=93> */
.L_x_5346:
[----:B------:R-:W-:Y:S05]  /*8df0*/  BSYNC B1 ;  /* 0x0000000000017941 */ /* 0x000fea0003800000 */
.L_x_5345:
[----:B--2---:R0:W-:Y:S01]  /*8e00*/  STG.E.128 desc[UR54][R48.64+0xa0], R44 ;  /* 0x0000a02c30007986 */ /* 0x0041e2000c101d36 */
[----:B------:R-:W-:Y:S05]  /*8e10*/  BRA `(.L_x_5324) ;  /* 0x0000006800fc7947 */ /* 0x000fea0003800000 */
.L_x_5292:
        /* <DEDUP_REMOVED lines=54> */
.L_x_5348:
[----:B------:R-:W-:Y:S05]  /*9180*/  BSYNC B1 ;  /* 0x0000000000017941 */ /* 0x000fea0003800000 */
.L_x_5347:
        /* <DEDUP_REMOVED lines=37> */
.L_x_5350:
[----:B------:R-:W-:Y:S05]  /*93e0*/  BSYNC B1 ;  /* 0x0000000000017941 */ /* 0x000fea0003800000 */
.L_x_5349:
[----:B------:R-:W-:Y:S01]  /*93f0*/  UISETP.NE.AND UP0, UPT, UR53, 0x3, UPT ;  /* 0x000000033500788c */ /* 0x000fe2000bf05270 */
[----:B------:R-:W-:Y:S01]  /*9400*/  MOV R172, R50 ;  /* 0x0000003200ac7202 */ /* 0x000fe20000000f00 */
[----:B------:R-:W-:Y:S01]  /*9410*/  IMAD.MOV.U32 R171, RZ, RZ, R48 ;  /* 0x000000ffffab7224 */ /* 0x000fe200078e0030 */
[----:B------:R-:W-:Y:S01]  /*9420*/  MOV R170, R62 ;  /* 0x0000003e00aa7202 */ /* 0x000fe20000000f00 */
[----:B------:R-:W-:Y:S01]  /*9430*/  IMAD.MOV.U32 R176, RZ, RZ, R54 ;  /* 0x000000ffffb07224 */ /* 0x000fe200078e0036 */
[----:B-----5:R-:W-:Y:S01]  /*9440*/  MOV R152, R70 ;  /* 0x0000004600987202 */ /* 0x020fe20000000f00 */
[----:B------:R-:W-:Y:S01]  /*9450*/  IMAD.MOV.U32 R173, RZ, RZ, R52 ;  /* 0x000000ffffad7224 */ /* 0x000fe200078e0034 */
[----:B------:R-:W-:Y:S01]  /*9460*/  PLOP3.LUT P2, PT, PT, PT, UP0, 0x80, 0x0 ;  /* 0x000000000000781c */ /* 0x000fe20003f4f008 */
        /* <DEDUP_REMOVED lines=14> */
[----:B------:R-:W-:-:S02]  /*9550*/  IMAD.MOV.U32 R162, RZ, RZ, R86 ;  /* 0x000000ffffa27224 */ /* 0x000fc400078e0056 */
[----:B------:R-:W-:Y:S01]  /*9560*/  IMAD.MOV.U32 R163, RZ, RZ, R84 ;  /* 0x000000ffffa37224 */ /* 0x000fe200078e0054 */
[----:B------:R-:W-:Y:S06]  /*9570*/  @!P2 BRA `(.L_x_5351) ;  /* 0x000000000004a947 */ /* 0x000fec0003800000 */
[----:B------:R-:W-:Y:S01]  /*9580*/  BPT.TRAP 0x1 ;  /* 0x000000040000795c */ /* 0x000fe20000300000 */
.L_x_5351:
[----:B------:R-:W-:Y:S01]  /*9590*/  IMAD R101, R17, 0x8, R16 ;  /* 0x0000000811657824 */ /* 0x000fe200078e0210 */
[----:B------:R-:W-:Y:S01]  /*95a0*/  SHF.L.U32 R102, R223, 0x1f, RZ ;  /* 0x0000001fdf667819 */ /* 0x000fe200000006ff */
[----:B------:R-:W1:Y:S01]  /*95b0*/  LDC R151, c[0x0][0x2f4] ;  /* 0x0000bd00ff977b82 */ /* 0x000e620000000800 */
[----:B------:R-:W-:Y:S02]  /*95c0*/  BSSY B1, `(.L_x_5352) ;  /* 0x0000004000017945 */ /* 0x000fe40003800000 */
[----:B------:R-:W2:Y:S05]  /*95d0*/  SYNCS.PHASECHK.TRANS64.TRYWAIT P5, [R101+URZ+0x33490], R102 ;  /* 0x03349066650075a7 */ /* 0x000eaa00080a017f */
[----:B------:R-:W3:Y:S01]  /*95e0*/  LDC.64 R134, c[0x0][0x300] ;  /* 0x0000c000ff867b82 */ /* 0x000ee20000000a00 */
[----:B--2---:R-:W-:Y:S05]  /*95f0*/  @!P5 BRA `(.L_x_5353) ;  /* 0x0000027000c0d947 */ /* 0x004fea0003800000 */
.L_x_5626:
[----:B------:R-:W-:Y:S05]  /*9600*/  BSYNC B1 ;  /* 0x0000000000017941 */ /* 0x000fea0003800000 */
.L_x_5352:
[----:B------:R-:W-:Y:S01]  /*9610*/  BSSY B1, `(.L_x_5354) ;  /* 0x00002fe000017945 */ /* 0x000fe20003800000 */
[----:B-1----:R-:W-:Y:S01]  /*9620*/  IMAD.IADD R156, R151, 0x1, -R103 ;  /* 0x00000001979c7824 */ /* 0x002fe200078e0a67 */
[----:B------:R-:W-:Y:S02]  /*9630*/  MOV R137, R138 ;  /* 0x0000008a00897202 */ /* 0x000fe40000000f00 */
        /* <DEDUP_REMOVED lines=30> */
[----:B------:R-:W-:Y:S02]  /*9820*/  SHF.R.U32.HI R180, RZ, 0x8, R89 ;  /* 0x00000008ffb47819 */ /* 0x000fe40000011659 */
[--C-:B------:R-:W-:Y:S02]  /*9830*/  SHF.R.U32.HI R88, RZ, 0x8, R53.reuse ;  /* 0x00000008ff587819 */ /* 0x100fe40000011635 */
[----:B------:R-:W-:Y:S01]  /*9840*/  LOP3.LUT R54, R53, 0xff, RZ, 0xc0, !PT ;  /* 0x000000ff35367812 */ /* 0x000fe200078ec0ff */
[----:B------:R-:W-:Y:S01]  /*9850*/  IMAD.SHL.U32 R180, R180, 0x100, RZ ;  /* 0x00000100b4b47824 */ /* 0x000fe200078e00ff */
[----:B------:R-:W-:Y:S02]  /*9860*/  SHF.R.U32.HI R181, RZ, 0x18, R53 ;  /* 0x00000018ffb57819 */ /* 0x000fe40000011635 */
[----:B------:R-:W-:Y:S02]  /*9870*/  SHF.R.U32.HI R178, RZ, 0x8, R55 ;  /* 0x00000008ffb27819 */ /* 0x000fe40000011637 */
[----:B------:R-:W-:-:S02]  /*9880*/  LOP3.LUT R183, R89, 0xff, RZ, 0xc0, !PT ;  /* 0x000000ff59b77812 */ /* 0x000fc400078ec0ff */
[----:B------:R-:W-:Y:S01]  /*9890*/  SHF.R.U32.HI R184, RZ, 0x18, R89 ;  /* 0x00000018ffb87819 */ /* 0x000fe20000011659 */
[----:B------:R-:W-:Y:S01]  /*98a0*/  IMAD.SHL.U32 R178, R178, 0x100, RZ ;  /* 0x00000100b2b27824 */ /* 0x000fe200078e00ff */
[----:B------:R-:W-:Y:S02]  /*98b0*/  SHF.R.U32.HI R52, RZ, 0x10, R53 ;  /* 0x00000010ff347819 */ /* 0x000fe40000011635 */
[----:B------:R-:W-:Y:S02]  /*98c0*/  LOP3.LUT R90, R55, 0xff, RZ, 0xc0, !PT ;  /* 0x000000ff375a7812 */ /* 0x000fe400078ec0ff */
[----:B------:R-:W-:Y:S01]  /*98d0*/  SHF.R.U32.HI R182, RZ, 0x18, R55 ;  /* 0x00000018ffb67819 */ /* 0x000fe20000011637 */
[----:B------:R-:W-:Y:S01]  /*98e0*/  IMAD.U32 R52, R52, 0x10000, RZ ;  /* 0x0001000034347824 */ /* 0x000fe200078e00ff */
[----:B------:R-:W-:Y:S02]  /*98f0*/  SHF.R.U32.HI R179, RZ, 0x10, R89 ;  /* 0x00000010ffb37819 */ /* 0x000fe40000011659 */
[----:B------:R-:W-:-:S02]  /*9900*/  PRMT R181, R181, 0x654, R54 ;  /* 0x00000654b5b57816 */ /* 0x000fc40000000036 */
[----:B------:R-:W-:Y:S01]  /*9910*/  SHF.L.U32 R88, R88, 0x8, RZ ;  /* 0x0000000858587819 */ /* 0x000fe200000006ff */
[----:B------:R-:W-:Y:S01]  /*9920*/  IMAD.U32 R179, R179, 0x10000, RZ ;  /* 0x00010000b3b37824 */ /* 0x000fe200078e00ff */
[----:B------:R-:W-:Y:S02]  /*9930*/  SHF.R.U32.HI R53, RZ, 0x10, R55 ;  /* 0x00000010ff357819 */ /* 0x000fe40000011637 */
[----:B------:R-:W-:Y:S02]  /*9940*/  PRMT R183, R184, 0x654, R183 ;  /* 0x00000654b8b77816 */ /* 0x000fe400000000b7 */
[--C-:B------:R-:W-:Y:S02]  /*9950*/  SHF.R.U32.HI R54, RZ, 0x10, R91.reuse ;  /* 0x00000010ff367819 */ /* 0x100fe4000001165b */
[----:B------:R-:W-:Y:S02]  /*9960*/  SHF.R.U32.HI R55, RZ, 0x8, R91 ;  /* 0x00000008ff377819 */ /* 0x000fe4000001165b */
[----:B------:R-:W-:-:S02]  /*9970*/  LOP3.LUT R89, R91, 0xff, RZ, 0xc0, !PT ;  /* 0x000000ff5b597812 */ /* 0x000fc400078ec0ff */
[----:B------:R-:W-:Y:S01]  /*9980*/  SHF.R.U32.HI R186, RZ, 0x18, R91 ;  /* 0x00000018ffba7819 */ /* 0x000fe2000001165b */
[----:B------:R-:W-:Y:S01]  /*9990*/  IMAD.SHL.U32 R55, R55, 0x100, RZ ;  /* 0x0000010037377824 */ /* 0x000fe200078e00ff */
[----:B------:R-:W-:Y:S02]  /*99a0*/  PRMT R91, R182, 0x654, R90 ;  /* 0x00000654b65b7816 */ /* 0x000fe4000000005a */
[----:B------:R-:W-:Y:S02]  /*99b0*/  LOP3.LUT R181, R181, 0xff00, R88, 0xf8, !PT ;  /* 0x0000ff00b5b57812 */ /* 0x000fe400078ef858 */
[----:B------:R-:W-:Y:S02]  /*99c0*/  LOP3.LUT R180, R183, 0xff00, R180, 0xf8, !PT ;  /* 0x0000ff00b7b47812 */ /* 0x000fe400078ef8b4 */
[----:B------:R-:W-:Y:S02]  /*99d0*/  LOP3.LUT R91, R91, 0xff00, R178, 0xf8, !PT ;  /* 0x0000ff005b5b7812 */ /* 0x000fe400078ef8b2 */
[----:B------:R-:W-:-:S02]  /*99e0*/  LOP3.LUT R178, R181, 0xff0000, R52, 0xf8, !PT ;  /* 0x00ff0000b5b27812 */ /* 0x000fc400078ef834 */
[----:B------:R-:W-:Y:S02]  /*99f0*/  LOP3.LUT R52, R180, 0xff0000, R179, 0xf8, !PT ;  /* 0x00ff0000b4347812 */ /* 0x000fe400078ef8b3 */
[----:B-1----:R-:W-:Y:S02]  /*9a00*/  F2FP.F16.E4M3.UNPACK_B R179, R97 ;  /* 0x00000061ffb3723e */ /* 0x002fe400020006ff */
[----:B------:R-:W-:Y:S02]  /*9a10*/  F2FP.F16.E4M3.UNPACK_B R181, R52 ;  /* 0x00000034ffb5723e */ /* 0x000fe400020006ff */
[----:B0-----:R-:W-:Y:S02]  /*9a20*/  F2FP.F16.E4M3.UNPACK_B R88, R93 ;  /* 0x0000005dff58723e */ /* 0x001fe400020006ff */
[----:B------:R-:W-:Y:S01]  /*9a30*/  PRMT R90, R186, 0x654, R89 ;  /* 0x00000654ba5a7816 */ /* 0x000fe20000000059 */
[----:B------:R-:W-:Y:S01]  /*9a40*/  HADD2.F32 R89, -RZ, R179.H0_H0 ;  /* 0x200000b3ff597230 */ /* 0x000fe20000004100 */
[-C--:B------:R-:W-:Y:S01]  /*9a50*/  F2FP.F16.E4M3.UNPACK_B R182, R178.reuse ;  /* 0x000000b2ffb6723e */ /* 0x080fe200020006ff */
        /* <DEDUP_REMOVED lines=34> */
[----:B------:R-:W-:Y:S01]  /*9c80*/  LOP3.LUT R182, R90, 0xff00, R55, 0xf8, !PT ;  /* 0x0000ff005ab67812 */ /* 0x000fe200078ef837 */
[----:B------:R-:W-:Y:S01]  /*9c90*/  FFMA.FTZ R178, R97, R178, R184 ;  /* 0x000000b261b27223 */ /* 0x000fe200000100b8 */
[----:B------:R-:W-:Y:S01]  /*9ca0*/  SHF.L.U32 R90, R53, 0x10, RZ ;  /* 0x00000010355a7819 */ /* 0x000fe200000006ff */
[----:B------:R-:W-:Y:S01]  /*9cb0*/  IMAD.U32 R53, R54, 0x10000, RZ ;  /* 0x0001000036357824 */ /* 0x000fe200078e00ff */
[----:B------:R-:W-:Y:S01]  /*9cc0*/  F2FP.SATFINITE.E4M3.F32.PACK_AB_MERGE_C R93, R181, R93, RZ ;  /* 0x0000005db55d723e */ /* 0x000fe200048070ff */
[----:B------:R-:W-:Y:S01]  /*9cd0*/  IMAD.MOV.U32 R54, RZ, RZ, R99 ;  /* 0x000000ffff367224 */ /* 0x000fe200078e0063 */
[----:B------:R-:W-:Y:S02]  /*9ce0*/  LOP3.LUT R97, R91, 0xff0000, R90, 0xf8, !PT ;  /* 0x00ff00005b617812 */ /* 0x000fe400078ef85a */
[----:B------:R-:W-:Y:S02]  /*9cf0*/  LOP3.LUT R53, R182, 0xff0000, R53, 0xf8, !PT ;  /* 0x00ff0000b6357812 */ /* 0x000fe400078ef835 */
[----:B------:R-:W-:-:S02]  /*9d00*/  F2FP.F16.E4M3.UNPACK_B R55, R54 ;  /* 0x00000036ff37723e */ /* 0x000fc400020006ff */
[----:B------:R-:W-:Y:S02]  /*9d10*/  F2FP.F16.E4M3.UNPACK_B R99, R53 ;  /* 0x00000035ff63723e */ /* 0x000fe400020006ff */
[----:B------:R-:W-:Y:S01]  /*9d20*/  F2FP.F16.E4M3.UNPACK_B R90, R95 ;  /* 0x0000005fff5a723e */ /* 0x000fe200020006ff */
[----:B------:R-:W-:Y:S01]  /*9d30*/  HADD2.F32 R183, -RZ, R55.H0_H0 ;  /* 0x20000037ffb77230 */ /* 0x000fe20000004100 */
[----:B------:R-:W-:Y:S01]  /*9d40*/  F2FP.F16.E4M3.UNPACK_B R182, R97 ;  /* 0x00000061ffb6723e */ /* 0x000fe200020006ff */
[----:B------:R-:W-:Y:S01]  /*9d50*/  HADD2.F32 R91, -RZ, R99.H0_H0 ;  /* 0x20000063ff5b7230 */ /* 0x000fe20000004100 */
        /* <DEDUP_REMOVED lines=15> */
[----:B------:R-:W-:Y:S01]  /*9e50*/  F2FP.SATFINITE.E4M3.F32.PACK_AB_MERGE_C R179, R179, R180, R93 ;  /* 0x000000b4b3b3723e */ /* 0x000fe2000480705d */
[C---:B------:R-:W-:Y:S01]  /*9e60*/  FFMA.FTZ R90, R91.reuse, R182, -R90 ;  /* 0x000000b65b5a7223 */ /* 0x040fe2000001085a */
[----:B------:R-:W-:Y:S01]  /*9e70*/  FMUL.FTZ R91, R91, R99 ;  /* 0x000000635b5b7220 */ /* 0x000fe20000410000 */
[----:B------:R-:W-:Y:S01]  /*9e80*/  HADD2.F32 R99, -RZ, R97.H0_H0 ;  /* 0x20000061ff637230 */ /* 0x000fe20000004100 */
[----:B------:R-:W-:Y:S01]  /*9e90*/  F2FP.F16.E4M3.UNPACK_B R93, R96.H1 ;  /* 0x00000060ff5d723e */ /* 0x000fe200030006ff */
[----:B------:R-:W-:-:S02]  /*9ea0*/  HADD2.F32 R53, -RZ, R53.H1_H1 ;  /* 0x30000035ff357230 */ /* 0x000fc40000004100 */
[----:B------:R-:W-:Y:S01]  /*9eb0*/  FFMA.FTZ R55, R55, R182, R91 ;  /* 0x000000b637377223 */ /* 0x000fe2000001005b */
[----:B------:R-:W-:Y:S01]  /*9ec0*/  F2FP.F16.E4M3.UNPACK_B R91, R95.H1 ;  /* 0x0000005fff5b723e */ /* 0x000fe200030006ff */
[--C-:B------:R-:W-:Y:S01]  /*9ed0*/  HADD2.F32 R95, -RZ, R54.reuse.H0_H0 ;  /* 0x20000036ff5f7230 */ /* 0x100fe20000004100 */
[----:B------:R-:W-:Y:S01]  /*9ee0*/  F2FP.SATFINITE.E4M3.F32.PACK_AB_MERGE_C R52, R178, R52, RZ ;  /* 0x00000034b234723e */ /* 0x000fe200048070ff */
[----:B------:R-:W-:Y:S01]  /*9ef0*/  HADD2.F32 R54, -RZ, R54.H1_H1 ;  /* 0x30000036ff367230 */ /* 0x000fe20000004100 */
[----:B------:R-:W-:Y:S01]  /*9f00*/  F2FP.F16.E4M3.UNPACK_B R96, R96 ;  /* 0x00000060ff60723e */ /* 0x000fe200020006ff */
[--C-:B------:R-:W-:Y:S02]  /*9f10*/  HADD2.F32 R182, -RZ, R91.reuse.H0_H0 ;  /* 0x2000005bffb67230 */ /* 0x100fe40000004100 */
[----:B------:R-:W-:Y:S01]  /*9f20*/  FMUL.FTZ R185, R95, R184 ;  /* 0x000000b85fb97220 */ /* 0x000fe20000410000 */
[----:B------:R-:W-:Y:S02]  /*9f30*/  HADD2.F32 R91, -RZ, R91.H1_H1 ;  /* 0x3000005bff5b7230 */ /* 0x000fe40000004100 */
        /* <DEDUP_REMOVED lines=43> */
[-C--:B------:R-:W-:Y:S01]  /*a1f0*/  FFMA.FTZ R178, R99, R97.reuse, -R178 ;  /* 0x0000006163b27223 */ /* 0x080fe200000108b2 */
[-C--:B------:R-:W-:Y:S01]  /*a200*/  F2FP.F16.E4M3.UNPACK_B R99, R176.reuse.H1 ;  /* 0x000000b0ff63723e */ /* 0x080fe200030006ff */
[----:B------:R-:W-:Y:S01]  /*a210*/  FFMA.FTZ R180, R93, R97, R180 ;  /* 0x000000615db47223 */ /* 0x000fe200000100b4 */
[----:B------:R-:W-:Y:S01]  /*a220*/  HADD2.F32 R93, -RZ, R96.H1_H1 ;  /* 0x30000060ff5d7230 */ /* 0x000fe20000004100 */
[----:B------:R-:W-:Y:S01]  /*a230*/  F2FP.F16.E4M3.UNPACK_B R176, R176 ;  /* 0x000000b0ffb0723e */ /* 0x000fe200020006ff */
[----:B------:R-:W-:Y:S01]  /*a240*/  HADD2.F32 R96, -RZ, R173.H1_H1 ;  /* 0x300000adff607230 */ /* 0x000fe20000004100 */
[----:B------:R-:W-:-:S02]  /*a250*/  F2FP.SATFINITE.E4M3.F32.PACK_AB_MERGE_C R91, R91, R184, RZ ;  /* 0x000000b85b5b723e */ /* 0x000fc400048070ff */
[-C--:B------:R-:W-:Y:S01]  /*a260*/  FMUL.FTZ R188, R93, R174.reuse ;  /* 0x000000ae5dbc7220 */ /* 0x080fe20000410000 */
[----:B------:R-:W-:-:S03]  /*a270*/  FMUL.FTZ R174, R53, R174 ;  /* 0x000000ae35ae7220 */ /* 0x000fc60000410000 */
[-C--:B------:R-:W-:Y:S01]  /*a280*/  FFMA.FTZ R97, R53, R96.reuse, -R188 ;  /* 0x0000006035617223 */ /* 0x080fe200000108bc */
[----:B------:R-:W-:Y:S01]  /*a290*/  FFMA.FTZ R53, R93, R96, R174 ;  /* 0x000000605d357223 */ /* 0x000fe200000100ae */
[----:B------:R-:W-:Y:S01]  /*a2a0*/  F2FP.F16.E4M3.UNPACK_B R96, R98.H1 ;  /* 0x00000062ff60723e */ /* 0x000fe200030006ff */
[----:B------:R-:W-:Y:S01]  /*a2b0*/  HADD2.F32 R174, -RZ, R99.H0_H0 ;  /* 0x20000063ffae7230 */ /* 0x000fe20000004100 */
[----:B------:R-:W-:Y:S02]  /*a2c0*/  F2FP.F16.E4M3.UNPACK_B R93, R94.H1 ;  /* 0x0000005eff5d723e */ /* 0x000fe400030006ff */
[----:B------:R-:W-:Y:S01]  /*a2d0*/  F2FP.SATFINITE.E4M3.F32.PACK_AB_MERGE_C R178, R97, R178, R92 ;  /* 0x000000b261b2723e */ /* 0x000fe2000480705c */
[----:B------:R-:W-:Y:S01]  /*a2e0*/  HADD2.F32 R97, -RZ, R96.H0_H0 ;  /* 0x20000060ff617230 */ /* 0x000fe20000004100 */
[-C--:B------:R-:W-:Y:S01]  /*a2f0*/  F2FP.F16.E4M3.UNPACK_B R92, R175.reuse.H1 ;  /* 0x000000afff5c723e */ /* 0x080fe200030006ff */
[--C-:B------:R-:W-:Y:S01]  /*a300*/  HADD2.F32 R173, -RZ, R93.reuse.H0_H0 ;  /* 0x2000005dffad7230 */ /* 0x100fe20000004100 */
[----:B------:R-:W-:Y:S01]  /*a310*/  F2FP.F16.E4M3.UNPACK_B R175, R175 ;  /* 0x000000afffaf723e */ /* 0x000fe200020006ff */
[----:B------:R-:W-:Y:S01]  /*a320*/  HADD2.F32 R93, -RZ, R93.H1_H1 ;  /* 0x3000005dff5d7230 */ /* 0x000fe20000004100 */
[----:B------:R-:W-:Y:S01]  /*a330*/  F2FP.F16.E4M3.UNPACK_B R98, R98 ;  /* 0x00000062ff62723e */ /* 0x000fe200020006ff */
[--C-:B------:R-:W-:Y:S01]  /*a340*/  HADD2.F32 R185, -RZ, R92.reuse.H0_H0 ;  /* 0x2000005cffb97230 */ /* 0x100fe20000004100 */
[----:B------:R-:W-:Y:S01]  /*a350*/  F2FP.F16.E4M3.UNPACK_B R94, R94 ;  /* 0x0000005eff5e723e */ /* 0x000fe200020006ff */
[----:B------:R-:W-:-:S03]  /*a360*/  HADD2.F32 R92, -RZ, R92.H1_H1 ;  /* 0x3000005cff5c7230 */ /* 0x000fc60000004100 */
[-C--:B------:R-:W-:Y:S01]  /*a370*/  FMUL.FTZ R181, R97, R185.reuse ;  /* 0x000000b961b57220 */ /* 0x080fe20000410000 */
[----:B------:R-:W-:-:S03]  /*a380*/  FMUL.FTZ R185, R173, R185 ;  /* 0x000000b9adb97220 */ /* 0x000fc60000410000 */
[-C--:B------:R-:W-:Y:S01]  /*a390*/  FFMA.FTZ R181, R173, R174.reuse, -R181 ;  /* 0x000000aeadb57223 */ /* 0x080fe200000108b5 */
[----:B------:R-:W-:Y:S01]  /*a3a0*/  FFMA.FTZ R185, R97, R174, R185 ;  /* 0x000000ae61b97223 */ /* 0x000fe200000100b9 */
[----:B------:R-:W-:Y:S02]  /*a3b0*/  HADD2.F32 R97, -RZ, R96.H1_H1 ;  /* 0x30000060ff617230 */ /* 0x000fe40000004100 */
[----:B------:R-:W-:Y:S02]  /*a3c0*/  HADD2.F32 R96, -RZ, R99.H1_H1 ;  /* 0x30000063ff607230 */ /* 0x000fe40000004100 */
[--C-:B------:R-:W-:Y:S02]  /*a3d0*/  HADD2.F32 R99, -RZ, R94.reuse.H0_H0 ;  /* 0x2000005eff637230 */ /* 0x100fe40000004100 */
[-C--:B------:R-:W-:Y:S01]  /*a3e0*/  FMUL.FTZ R174, R97, R92.reuse ;  /* 0x0000005c61ae7220 */ /* 0x080fe20000410000 */
[----:B------:R-:W-:Y:S01]  /*a3f0*/  FMUL.FTZ R92, R93, R92 ;  /* 0x0000005c5d5c7220 */ /* 0x000fe20000410000 */
[----:B------:R-:W-:-:S02]  /*a400*/  HADD2.F32 R94, -RZ, R94.H1_H1 ;  /* 0x3000005eff5e7230 */ /* 0x000fc40000004100 */
[-C--:B------:R-:W-:Y:S01]  /*a410*/  FFMA.FTZ R93, R93, R96.reuse, -R174 ;  /* 0x000000605d5d7223 */ /* 0x080fe200000108ae */
[----:B------:R-:W-:Y:S01]  /*a420*/  FFMA.FTZ R92, R97, R96, R92 ;  /* 0x00000060615c7223 */ /* 0x000fe2000001005c */
[--C-:B------:R-:W-:Y:S02]  /*a430*/  HADD2.F32 R174, -RZ, R175.reuse.H0_H0 ;  /* 0x200000afffae7230 */ /* 0x100fe40000004100 */
[----:B------:R-:W-:Y:S01]  /*a440*/  HADD2.F32 R96, -RZ, R98.H0_H0 ;  /* 0x20000062ff607230 */ /* 0x000fe20000004100 */
[----:B------:R-:W-:Y:S01]  /*a450*/  F2FP.SATFINITE.E4M3.F32.PACK_AB_MERGE_C R93, R93, R181, RZ ;  /* 0x000000b55d5d723e */ /* 0x000fe200048070ff */
[----:B------:R-:W-:Y:S01]  /*a460*/  HADD2.F32 R97, -RZ, R176.H0_H0 ;  /* 0x200000b0ff617230 */ /* 0x000fe20000004100 */
[----:B------:R-:W-:Y:S01]  /*a470*/  F2FP.SATFINITE.E4M3.F32.PACK_AB_MERGE_C R92, R92, R185, RZ ;  /* 0x000000b95c5c723e */ /* 0x000fe200048070ff */
[----:B------:R-:W-:Y:S02]  /*a480*/  HADD2.F32 R175, -RZ, R175.H1_H1 ;  /* 0x300000afffaf7230 */ /* 0x000fe40000004100 */
[-C--:B------:R-:W-:Y:S01]  /*a490*/  FMUL.FTZ R173, R96, R174.reuse ;  /* 0x000000ae60ad7220 */ /* 0x080fe20000410000 */
[----:B------:R-:W-:Y:S01]  /*a4a0*/  FMUL.FTZ R174, R99, R174 ;  /* 0x000000ae63ae7220 */ /* 0x000fe20000410000 */
[----:B------:R-:W-:-:S02]  /*a4b0*/  HADD2.F32 R98, -RZ, R98.H1_H1 ;  /* 0x30000062ff627230 */ /* 0x000fc40000004100 */
[-C--:B------:R-:W-:Y:S01]  /*a4c0*/  FFMA.FTZ R173, R99, R97.reuse, -R173 ;  /* 0x0000006163ad7223 */ /* 0x080fe200000108ad */
[----:B------:R-:W-:Y:S01]  /*a4d0*/  FFMA.FTZ R174, R96, R97, R174 ;  /* 0x0000006160ae7223 */ /* 0x000fe200000100ae */
[----:B------:R-:W-:Y:S02]  /*a4e0*/  HADD2.F32 R97, -RZ, R176.H1_H1 ;  /* 0x300000b0ff617230 */ /* 0x000fe40000004100 */
[-C--:B------:R-:W-:Y:S01]  /*a4f0*/  FMUL.FTZ R99, R98, R175.reuse ;  /* 0x000000af62637220 */ /* 0x080fe20000410000 */
[C---:B------:R-:W-:Y:S01]  /*a500*/  FMUL.FTZ R175, R94.reuse, R175 ;  /* 0x000000af5eaf7220 */ /* 0x040fe20000410000 */
[----:B------:R-:W-:Y:S02]  /*a510*/  F2FP.SATFINITE.E4M3.F32.PACK_AB_MERGE_C R96, R53, R180, R91 ;  /* 0x000000b43560723e */ /* 0x000fe4000480705b */
[-C--:B------:R-:W-:Y:S01]  /*a520*/  FFMA.FTZ R94, R94, R97.reuse, -R99 ;  /* 0x000000615e5e7223 */ /* 0x080fe20000010863 */
[----:B------:R-:W-:Y:S01]  /*a530*/  FFMA.FTZ R97, R98, R97, R175 ;  /* 0x0000006162617223 */ /* 0x000fe200000100af */
[----:B------:R-:W-:-:S03]  /*a540*/  F2FP.SATFINITE.E4M3.F32.PACK_AB_MERGE_C R99, R55, R183, R54 ;  /* 0x000000b73763723e */ /* 0x000fc60004807036 */
[----:B------:R-:W-:Y:S01]  /*a550*/  F2FP.SATFINITE.E4M3.F32.PACK_AB_MERGE_C R94, R94, R173, R93 ;  /* 0x000000ad5e5e723e */ /* 0x000fe2000480705d */
[----:B------:R-:W-:Y:S01]  /*a560*/  IMAD.MOV.U32 R93, RZ, RZ, R179 ;  /* 0x000000ffff5d7224 */ /* 0x000fe200078e00b3 */
[----:B------:R-:W-:Y:S01]  /*a570*/  F2FP.SATFINITE.E4M3.F32.PACK_AB_MERGE_C R98, R97, R174, R92 ;  /* 0x000000ae6162723e */ /* 0x000fe2000480705c */
[----:B------:R-:W-:Y:S01]  /*a580*/  IMAD.MOV.U32 R92, RZ, RZ, R178 ;  /* 0x000000ffff5c7224 */ /* 0x000fe200078e00b2 */
[----:B------:R-:W-:-:S07]  /*a590*/  F2FP.SATFINITE.E4M3.F32.PACK_AB_MERGE_C R97, R88, R89, R52 ;  /* 0x000000595861723e */ /* 0x000fce0004807034 */
.L_x_5359:
[----:B------:R-:W-:Y:S05]  /*a5a0*/  BSYNC B3 ;  /* 0x0000000000037941 */ /* 0x000fea0003800000 */
.L_x_5358:
[----:B------:R-:W-:-:S04]  /*a5b0*/  IADD3 R89, P4, P5, R120, R138, R27 ;  /* 0x0000008a78597210 */ /* 0x000fc80007d9e01b */
[----:B------:R-:W-:Y:S02]  /*a5c0*/  IADD3.X R54, R4, R168, R32, P4, P5 ;  /* 0x000000a804367210 */ /* 0x000fe400027ea420 */
        /* <DEDUP_REMOVED lines=10> */
.L_x_5357:
[----:B------:R-:W-:Y:S05]  /*a670*/  BSYNC B2 ;  /* 0x0000000000027941 */ /* 0x000fea0003800000 */
.L_x_5356:
        /* <DEDUP_REMOVED lines=26> */
[----:B0-----:R-:W-:Y:S02]  /*a820*/  MOV R62, R52 ;  /* 0x00000034003e7202 */ /* 0x001fe40000000f00 */
[----:B------:R-:W-:Y:S02]  /*a830*/  F2FP.F16.E4M3.UNPACK_B R97, R169.H1 ;  /* 0x000000a9ff61723e */ /* 0x000fe400030006ff */
[----:B-1----:R-:W-:Y:S02]  /*a840*/  F2FP.F16.E4M3.UNPACK_B R60, R88.H1 ;  /* 0x00000058ff3c723e */ /* 0x002fe400030006ff */
[-C--:B------:R-:W-:Y:S01]  /*a850*/  F2FP.F16.E4M3.UNPACK_B R52, R62.reuse.H1 ;  /* 0x0000003eff34723e */ /* 0x080fe200030006ff */
[----:B------:R-:W-:Y:S01]  /*a860*/  HADD2.F32 R99, -RZ, R97.H0_H0 ;  /* 0x20000061ff637230 */ /* 0x000fe20000004100 */
[----:B------:R-:W-:Y:S01]  /*a870*/  F2FP.F16.E4M3.UNPACK_B R96, R171.H1 ;  /* 0x000000abff60723e */ /* 0x000fe200030006ff */
[----:B------:R-:W-:Y:S01]  /*a880*/  HADD2.F32 R48, -RZ, R60.H0_H0 ;  /* 0x2000003cff307230 */ /* 0x000fe20000004100 */
[----:B------:R-:W-:Y:S01]  /*a890*/  F2FP.F16.E4M3.UNPACK_B R62, R62 ;  /* 0x0000003eff3e723e */ /* 0x000fe200020006ff */
        /* <DEDUP_REMOVED lines=8> */
[----:B------:R-:W-:Y:S02]  /*a920*/  HADD2.F32 R96, -RZ, R96.H1_H1 ;  /* 0x30000060ff607230 */ /* 0x000fe40000004100 */
[----:B------:R-:W-:Y:S01]  /*a930*/  FFMA.FTZ R48, R48, R95, R99 ;  /* 0x0000005f30307223 */ /* 0x000fe20000010063 */
[----:B------:R-:W-:-:S02]  /*a940*/  HADD2.F32 R95, -RZ, R60.H1_H1 ;  /* 0x3000003cff5f7230 */ /* 0x000fc40000004100 */
[CC--:B------:R-:W-:Y:S01]  /*a950*/  FMUL.FTZ R98, R52.reuse, R97.reuse ;  /* 0x0000006134627220 */ /* 0x0c0fe20000410000 */
[----:B------:R-:W-:Y:S01]  /*a960*/  F2FP.F16.E4M3.UNPACK_B R180, R54.H1 ;  /* 0x00000036ffb4723e */ /* 0x000fe200030006ff */
[--C-:B------:R-:W-:Y:S01]  /*a970*/  HADD2.F32 R182, -RZ, R181.reuse.H0_H0 ;  /* 0x200000b5ffb67230 */ /* 0x100fe20000004100 */
[----:B------:R-:W-:Y:S01]  /*a980*/  F2FP.F16.E4M3.UNPACK_B R183, R172.H1 ;  /* 0x000000acffb7723e */ /* 0x000fe200030006ff */
[C---:B------:R-:W-:Y:S01]  /*a990*/  FMUL.FTZ R99, R95.reuse, R97 ;  /* 0x000000615f637220 */ /* 0x040fe20000410000 */
[----:B------:R-:W-:Y:S01]  /*a9a0*/  HADD2.F32 R181, -RZ, R181.H1_H1 ;  /* 0x300000b5ffb57230 */ /* 0x000fe20000004100 */
[----:B------:R-:W-:Y:S01]  /*a9b0*/  F2FP.F16.E4M3.UNPACK_B R90, R90 ;  /* 0x0000005aff5a723e */ /* 0x000fe200020006ff */
[----:B------:R-:W-:Y:S02]  /*a9c0*/  HADD2.F32 R184, -RZ, R180.H0_H0 ;  /* 0x200000b4ffb87230 */ /* 0x000fe40000004100 */
[-C--:B------:R-:W-:Y:S01]  /*a9d0*/  FFMA.FTZ R60, R52, R96.reuse, -R99 ;  /* 0x00000060343c7223 */ /* 0x080fe20000010863 */
[----:B------:R-:W-:Y:S01]  /*a9e0*/  FFMA.FTZ R52, R95, R96, R98 ;  /* 0x000000605f347223 */ /* 0x000fe20000010062 */
[----:B------:R-:W-:Y:S01]  /*a9f0*/  F2FP.F16.E4M3.UNPACK_B R99, R169 ;  /* 0x000000a9ff63723e */ /* 0x000fe200020006ff */
[----:B------:R-:W-:Y:S01]  /*aa00*/  HADD2.F32 R185, -RZ, R183.H0_H0 ;  /* 0x200000b7ffb97230 */ /* 0x000fe20000004100 */
[----:B------:R-:W-:Y:S01]  /*aa10*/  F2FP.F16.E4M3.UNPACK_B R96, R88 ;  /* 0x00000058ff60723e */ /* 0x000fe200020006ff */
[----:B------:R-:W-:Y:S01]  /*aa20*/  HADD2.F32 R88, -RZ, R62.H0_H0 ;  /* 0x2000003eff587230 */ /* 0x000fe20000004100 */
[----:B------:R-:W-:Y:S01]  /*aa30*/  F2FP.F16.E4M3.UNPACK_B R98, R171 ;  /* 0x000000abff62723e */ /* 0x000fe200020006ff */
[----:B------:R-:W-:Y:S01]  /*aa40*/  HADD2.F32 R169, -RZ, R99.H0_H0 ;  /* 0x20000063ffa97230 */ /* 0x000fe20000004100 */
[----:B------:R-:W-:Y:S01]  /*aa50*/  F2FP.F16.E4M3.UNPACK_B R54, R54 ;  /* 0x00000036ff36723e */ /* 0x000fe200020006ff */
[----:B------:R-:W-:Y:S01]  /*aa60*/  HADD2.F32 R95, -RZ, R96.H0_H0 ;  /* 0x20000060ff5f7230 */ /* 0x000fe20000004100 */
[----:B------:R-:W-:Y:S01]  /*aa70*/  F2FP.F16.E4M3.UNPACK_B R172, R172 ;  /* 0x000000acffac723e */ /* 0x000fe200020006ff */
        /* <DEDUP_REMOVED lines=9> */
[CC--:B------:R-:W-:Y:S01]  /*ab10*/  FMUL.FTZ R174, R62.reuse, R99.reuse ;  /* 0x000000633eae7220 */ /* 0x0c0fe20000410000 */
[----:B------:R-:W-:Y:S01]  /*ab20*/  HADD2.F32 R180, -RZ, R180.H1_H1 ;  /* 0x300000b4ffb47230 */ /* 0x000fe20000004100 */
[----:B------:R-:W-:Y:S01]  /*ab30*/  SHF.R.U32.HI R173, RZ, 0x8, R51 ;  /* 0x00000008ffad7819 */ /* 0x000fe20000011633 */
[----:B------:R-:W-:Y:S02]  /*ab40*/  HADD2.F32 R183, -RZ, R183.H1_H1 ;  /* 0x300000b7ffb77230 */ /* 0x000fe40000004100 */
[C---:B------:R-:W-:Y:S01]  /*ab50*/  FMUL.FTZ R169, R97.reuse, R99 ;  /* 0x0000006361a97220 */ /* 0x040fe20000410000 */
[--C-:B------:R-:W-:Y:S02]  /*ab60*/  SHF.R.U32.HI R99, RZ, 0x8, R49.reuse ;  /* 0x00000008ff637819 */ /* 0x100fe40000011631 */
[----:B------:R-:W-:Y:S01]  /*ab70*/  SHF.R.U32.HI R171, RZ, 0x10, R49 ;  /* 0x00000010ffab7819 */ /* 0x000fe20000011631 */
[-C--:B------:R-:W-:Y:S01]  /*ab80*/  FFMA.FTZ R96, R62, R98.reuse, -R169 ;  /* 0x000000623e607223 */ /* 0x080fe200000108a9 */
[----:B------:R-:W-:Y:S01]  /*ab90*/  FFMA.FTZ R62, R97, R98, R174 ;  /* 0x00000062613e7223 */ /* 0x000fe200000100ae */
[----:B------:R-:W-:Y:S01]  /*aba0*/  SHF.R.U32.HI R97, RZ, 0x18, R49 ;  /* 0x00000018ff617819 */ /* 0x000fe20000011631 */
[----:B------:R-:W-:Y:S01]  /*abb0*/  IMAD.SHL.U32 R99, R99, 0x100, RZ ;  /* 0x0000010063637824 */ /* 0x000fe200078e00ff */
[----:B------:R-:W-:Y:S01]  /*abc0*/  LOP3.LUT R98, R49, 0xff, RZ, 0xc0, !PT ;  /* 0x000000ff31627812 */ /* 0x000fe200078ec0ff */
[----:B------:R-:W-:Y:S01]  /*abd0*/  IMAD.U32 R171, R171, 0x10000, RZ ;  /* 0x00010000abab7824 */ /* 0x000fe200078e00ff */
[----:B------:R-:W-:-:S02]  /*abe0*/  SHF.R.U32.HI R169, RZ, 0x18, R51 ;  /* 0x00000018ffa97819 */ /* 0x000fc40000011633 */
[----:B------:R-:W-:Y:S02]  /*abf0*/  PRMT R98, R97, 0x654, R98 ;  /* 0x0000065461627816 */ /* 0x000fe40000000062 */
[-C--:B------:R-:W-:Y:S02]  /*ac00*/  F2FP.F16.E4M3.UNPACK_B R97, R170.reuse.H1 ;  /* 0x000000aaff61723e */ /* 0x080fe400030006ff */
[----:B------:R-:W-:Y:S02]  /*ac10*/  F2FP.F16.E4M3.UNPACK_B R170, R170 ;  /* 0x000000aaffaa723e */ /* 0x000fe400020006ff */
[----:B------:R-:W-:Y:S01]  /*ac20*/  LOP3.LUT R49, R51, 0xff, RZ, 0xc0, !PT ;  /* 0x000000ff33317812 */ /* 0x000fe200078ec0ff */
[--C-:B------:R-:W-:Y:S01]  /*ac30*/  HADD2.F32 R187, -RZ, R97.reuse.H0_H0 ;  /* 0x20000061ffbb7230 */ /* 0x100fe20000004100 */
[----:B------:R-:W-:Y:S01]  /*ac40*/  SHF.R.U32.HI R175, RZ, 0x8, R61 ;  /* 0x00000008ffaf7819 */ /* 0x000fe2000001163d */
[----:B------:R-:W-:Y:S01]  /*ac50*/  HADD2.F32 R97, -RZ, R97.H1_H1 ;  /* 0x30000061ff617230 */ /* 0x000fe20000004100 */
[----:B------:R-:W-:-:S02]  /*ac60*/  PRMT R49, R169, 0x654, R49 ;  /* 0x00000654a9317816 */ /* 0x000fc40000000031 */
[-C--:B------:R-:W-:Y:S01]  /*ac70*/  FMUL.FTZ R186, R182, R187.reuse ;  /* 0x000000bbb6ba7220 */ /* 0x080fe20000410000 */
[C---:B------:R-:W-:Y:S01]  /*ac80*/  FMUL.FTZ R187, R184.reuse, R187 ;  /* 0x000000bbb8bb7220 */ /* 0x040fe20000410000 */
[----:B------:R-:W-:Y:S02]  /*ac90*/  SHF.R.U32.HI R174, RZ, 0x10, R51 ;  /* 0x00000010ffae7819 */ /* 0x000fe40000011633 */
[-C--:B------:R-:W-:Y:S01]  /*aca0*/  FFMA.FTZ R186, R184, R185.reuse, -R186 ;  /* 0x000000b9b8ba7223 */ /* 0x080fe200000108ba */
[----:B------:R-:W-:Y:S01]  /*acb0*/  FFMA.FTZ R187, R182, R185, R187 ;  /* 0x000000b9b6bb7223 */ /* 0x000fe200000100bb */
[CC--:B------:R-:W-:Y:S01]  /*acc0*/  FMUL.FTZ R182, R181.reuse, R97.reuse ;  /* 0x00000061b5b67220 */ /* 0x0c0fe20000410000 */
[C---:B------:R-:W-:Y:S01]  /*acd0*/  FMUL.FTZ R97, R180.reuse, R97 ;  /* 0x00000061b4617220 */ /* 0x040fe20000410000 */
[----:B------:R-:W-:Y:S01]  /*ace0*/  HADD2.F32 R185, -RZ, R170.H0_H0 ;  /* 0x200000aaffb97230 */ /* 0x000fe20000004100 */
[----:B------:R-:W-:Y:S01]  /*acf0*/  SHF.R.U32.HI R51, RZ, 0x18, R61 ;  /* 0x00000018ff337819 */ /* 0x000fe2000001163d */
[-C--:B------:R-:W-:Y:S01]  /*ad00*/  FFMA.FTZ R180, R180, R183.reuse, -R182 ;  /* 0x000000b7b4b47223 */ /* 0x080fe200000108b6 */
[----:B------:R-:W-:Y:S01]  /*ad10*/  FFMA.FTZ R97, R181, R183, R97 ;  /* 0x000000b7b5617223 */ /* 0x000fe20000010061 */
[----:B------:R-:W-:Y:S01]  /*ad20*/  HADD2.F32 R181, -RZ, R90.H0_H0 ;  /* 0x2000005affb57230 */ /* 0x000fe20000004100 */
[----:B------:R-:W-:Y:S01]  /*ad30*/  LOP3.LUT R176, R61, 0xff, RZ, 0xc0, !PT ;  /* 0x000000ff3db07812 */ /* 0x000fe200078ec0ff */
[----:B------:R-:W-:Y:S01]  /*ad40*/  HADD2.F32 R183, -RZ, R54.H0_H0 ;  /* 0x20000036ffb77230 */ /* 0x000fe20000004100 */
[----:B------:R-:W-:Y:S01]  /*ad50*/  SHF.R.U32.HI R61, RZ, 0x10, R61 ;  /* 0x00000010ff3d7819 */ /* 0x000fe2000001163d */
        /* <DEDUP_REMOVED lines=8> */
[----:B------:R-:W-:Y:S01]  /*ade0*/  HADD2.F32 R181, -RZ, R90.H1_H1 ;  /* 0x3000005affb57230 */ /* 0x000fe20000004100 */
[----:B------:R-:W-:-:S02]  /*adf0*/  PRMT R51, R51, 0x654, R176 ;  /* 0x0000065433337816 */ /* 0x000fc400000000b0 */
[--C-:B------:R-:W-:Y:S02]  /*ae00*/  SHF.R.U32.HI R177, RZ, 0x18, R63.reuse ;  /* 0x00000018ffb17819 */ /* 0x100fe4000001163f */
[-C--:B------:R-:W-:Y:S01]  /*ae10*/  FMUL.FTZ R54, R181, R170.reuse ;  /* 0x000000aab5367220 */ /* 0x080fe20000410000 */
[----:B------:R-:W-:Y:S01]  /*ae20*/  FMUL.FTZ R170, R183, R170 ;  /* 0x000000aab7aa7220 */ /* 0x000fe20000410000 */
[----:B------:R-:W-:Y:S02]  /*ae30*/  LOP3.LUT R179, R63, 0xff, RZ, 0xc0, !PT ;  /* 0x000000ff3fb37812 */ /* 0x000fe400078ec0ff */
[-C--:B------:R-:W-:Y:S01]  /*ae40*/  FFMA.FTZ R183, R183, R172.reuse, -R54 ;  /* 0x000000acb7b77223 */ /* 0x080fe20000010836 */
[----:B------:R-:W-:Y:S01]  /*ae50*/  IMAD.SHL.U32 R54, R173, 0x100, RZ ;  /* 0x00000100ad367824 */ /* 0x000fe200078e00ff */
[--C-:B------:R-:W-:Y:S01]  /*ae60*/  SHF.R.U32.HI R178, RZ, 0x8, R63.reuse ;  /* 0x00000008ffb27819 */ /* 0x100fe2000001163f */
[----:B------:R-:W-:Y:S01]  /*ae70*/  FFMA.FTZ R170, R181, R172, R170 ;  /* 0x000000acb5aa7223 */ /* 0x000fe200000100aa */
[----:B------:R-:W-:-:S02]  /*ae80*/  SHF.R.U32.HI R63, RZ, 0x10, R63 ;  /* 0x00000010ff3f7819 */ /* 0x000fc4000001163f */
[----:B------:R-:W-:Y:S01]  /*ae90*/  LOP3.LUT R49, R49, 0xff00, R54, 0xf8, !PT ;  /* 0x0000ff0031317812 */ /* 0x000fe200078ef836 */
[----:B------:R-:W-:Y:S01]  /*aea0*/  IMAD.SHL.U32 R54, R175, 0x100, RZ ;  /* 0x00000100af367824 */ /* 0x000fe200078e00ff */
[----:B------:R-:W-:Y:S01]  /*aeb0*/  LOP3.LUT R98, R98, 0xff00, R99, 0xf8, !PT ;  /* 0x0000ff0062627812 */ /* 0x000fe200078ef863 */
[----:B------:R-:W-:Y:S01]  /*aec0*/  IMAD.U32 R90, R63, 0x10000, RZ ;  /* 0x000100003f5a7824 */ /* 0x000fe200078e00ff */
[----:B------:R-:W-:Y:S01]  /*aed0*/  F2FP.SATFINITE.E4M3.F32.PACK_AB_MERGE_C R63, R60, R50, RZ ;  /* 0x000000323c3f723e */ /* 0x000fe200048070ff */
[----:B------:R-:W-:Y:S01]  /*aee0*/  IMAD.SHL.U32 R178, R178, 0x100, RZ ;  /* 0x00000100b2b27824 */ /* 0x000fe200078e00ff */
[----:B------:R-:W-:Y:S01]  /*aef0*/  LOP3.LUT R51, R51, 0xff00, R54, 0xf8, !PT ;  /* 0x0000ff0033337812 */ /* 0x000fe200078ef836 */
[----:B------:R-:W-:Y:S01]  /*af00*/  IMAD.U32 R54, R61, 0x10000, RZ ;  /* 0x000100003d367824 */ /* 0x000fe200078e00ff */
[----:B------:R-:W-:Y:S02]  /*af10*/  F2FP.SATFINITE.E4M3.F32.PACK_AB_MERGE_C R48, R52, R48, RZ ;  /* 0x000000303430723e */ /* 0x000fe400048070ff */
[----:B------:R-:W-:-:S02]  /*af20*/  PRMT R177, R177, 0x654, R179 ;  /* 0x00000654b1b17816 */ /* 0x000fc400000000b3 */
[----:B------:R-:W-:Y:S02]  /*af30*/  LOP3.LUT R61, R51, 0xff0000, R54, 0xf8, !PT ;  /* 0x00ff0000333d7812 */ /* 0x000fe400078ef836 */
[----:B------:R-:W-:Y:S02]  /*af40*/  F2FP.SATFINITE.E4M3.F32.PACK_AB_MERGE_C R52, R96, R88, R63 ;  /* 0x000000586034723e */ /* 0x000fe4000480703f */
[----:B------:R-:W-:Y:S02]  /*af50*/  LOP3.LUT R98, R98, 0xff0000, R171, 0xf8, !PT ;  /* 0x00ff000062627812 */ /* 0x000fe400078ef8ab */
[----:B------:R-:W-:Y:S02]  /*af60*/  F2FP.F16.E4M3.UNPACK_B R60, R89 ;  /* 0x00000059ff3c723e */ /* 0x000fe400020006ff */
[----:B------:R-:W-:Y:S02]  /*af70*/  F2FP.F16.E4M3.UNPACK_B R63, R61 ;  /* 0x0000003dff3f723e */ /* 0x000fe400020006ff */
[----:B------:R-:W-:-:S02]  /*af80*/  F2FP.F16.E4M3.UNPACK_B R96, R53 ;  /* 0x00000035ff60723e */ /* 0x000fc400020006ff */
[----:B------:R-:W-:Y:S01]  /*af90*/  LOP3.LUT R177, R177, 0xff00, R178, 0xf8, !PT ;  /* 0x0000ff00b1b17812 */ /* 0x000fe200078ef8b2 */
[----:B------:R-:W-:Y:S01]  /*afa0*/  HADD2.F32 R99, -RZ, R63.H0_H0 ;  /* 0x2000003fff637230 */ /* 0x000fe20000004100 */
[----:B------:R-:W-:Y:S01]  /*afb0*/  F2FP.SATFINITE.E4M3.F32.PACK_AB_MERGE_C R88, R62, R95, R48 ;  /* 0x0000005f3e58723e */ /* 0x000fe20004807030 */
[----:B------:R-:W-:Y:S01]  /*afc0*/  HADD2.F32 R48, -RZ, R60.H0_H0 ;  /* 0x2000003cff307230 */ /* 0x000fe20000004100 */
[-C--:B------:R-:W-:Y:S01]  /*afd0*/  F2FP.F16.E4M3.UNPACK_B R95, R98.reuse ;  /* 0x00000062ff5f723e */ /* 0x080fe200020006ff */
[--C-:B------:R-:W-:Y:S01]  /*afe0*/  HADD2.F32 R50, -RZ, R96.reuse.H0_H0 ;  /* 0x20000060ff327230 */ /* 0x100fe20000004100 */
[----:B------:R-:W-:Y:S01]  /*aff0*/  LOP3.LUT R51, R177, 0xff0000, R90, 0xf8, !PT ;  /* 0x00ff0000b1337812 */ /* 0x000fe200078ef85a */
[----:B------:R-:W-:Y:S01]  /*b000*/  HADD2.F32 R96, -RZ, R96.H1_H1 ;  /* 0x30000060ff607230 */ /* 0x000fe20000004100 */
[----:B------:R-:W-:Y:S01]  /*b010*/  F2FP.SATFINITE.E4M3.F32.PACK_AB_MERGE_C R90, R97, R187, RZ ;  /* 0x000000bb615a723e */ /* 0x000fe200048070ff */
[----:B------:R-:W-:Y:S02]  /*b020*/  HADD2.F32 R97, -RZ, R95.H0_H0 ;  /* 0x2000005fff617230 */ /* 0x000fe40000004100 */
[-C--:B------:R-:W-:Y:S01]  /*b030*/  FMUL.FTZ R169, R48, R99.reuse ;  /* 0x0000006330a97220 */ /* 0x080fe20000410000 */
[C---:B------:R-:W-:Y:S01]  /*b040*/  FMUL.FTZ R99, R50.reuse, R99 ;  /* 0x0000006332637220 */ /* 0x040fe20000410000 */
[----:B------:R-:W-:Y:S01]  /*b050*/  HADD2.F32 R62, -RZ, R60.H1_H1 ;  /* 0x3000003cff3e7230 */ /* 0x000fe20000004100 */
[----:B------:R-:W-:Y:S01]  /*b060*/  F2FP.F16.E4M3.UNPACK_B R89, R89.H1 ;  /* 0x00000059ff59723e */ /* 0x000fe200030006ff */
[-C--:B------:R-:W-:Y:S01]  /*b070*/  FFMA.FTZ R50, R50, R97.reuse, -R169 ;  /* 0x0000006132327223 */ /* 0x080fe200000108a9 */
[----:B------:R-:W-:Y:S01]  /*b080*/  FFMA.FTZ R48, R48, R97, R99 ;  /* 0x0000006130307223 */ /* 0x000fe20000010063 */
[----:B------:R-:W-:Y:S01]  /*b090*/  HADD2.F32 R169, -RZ, R63.H1_H1 ;  /* 0x3000003fffa97230 */ /* 0x000fe20000004100 */
[----:B------:R-:W-:Y:S01]  /*b0a0*/  F2FP.F16.E4M3.UNPACK_B R99, R61.H1 ;  /* 0x0000003dff63723e */ /* 0x000fe200030006ff */
[----:B------:R-:W-:Y:S01]  /*b0b0*/  HADD2.F32 R97, -RZ, R95.H1_H1 ;  /* 0x3000005fff617230 */ /* 0x000fe20000004100 */
[----:B------:R-:W-:Y:S01]  /*b0c0*/  F2FP.F16.E4M3.UNPACK_B R63, R53.H1 ;  /* 0x00000035ff3f723e */ /* 0x000fe200030006ff */
[----:B------:R-:W-:Y:S01]  /*b0d0*/  HADD2.F32 R95, -RZ, R89.H0_H0 ;  /* 0x20000059ff5f7230 */ /* 0x000fe20000004100 */
[----:B------:R-:W-:Y:S01]  /*b0e0*/  F2FP.F16.E4M3.UNPACK_B R98, R98.H1 ;  /* 0x00000062ff62723e */ /* 0x000fe200030006ff */
[-C--:B------:R-:W-:Y:S01]  /*b0f0*/  FMUL.FTZ R53, R62, R169.reuse ;  /* 0x000000a93e357220 */ /* 0x080fe20000410000 */
[----:B------:R-:W-:Y:S01]  /*b100*/  FMUL.FTZ R61, R96, R169 ;  /* 0x000000a9603d7220 */ /* 0x000fe20000410000 */
[----:B------:R-:W-:Y:S01]  /*b110*/  HADD2.F32 R169, -RZ, R99.H0_H0 ;  /* 0x20000063ffa97230 */ /* 0x000fe20000004100 */
[----:B------:R-:W-:Y:S01]  /*b120*/  F2FP.SATFINITE.E4M3.F32.PACK_AB_MERGE_C R90, R170, R185, R90 ;  /* 0x000000b9aa5a723e */ /* 0x000fe2000480705a */
[----:B------:R-:W-:-:S02]  /*b130*/  HADD2.F32 R60, -RZ, R63.H0_H0 ;  /* 0x2000003fff3c7230 */ /* 0x000fc40000004100 */
[----:B------:R-:W-:Y:S01]  /*b140*/  FFMA.FTZ R61, R62, R97, R61 ;  /* 0x000000613e3d7223 */ /* 0x000fe2000001003d */
[--C-:B------:R-:W-:Y:S02]  /*b150*/  HADD2.F32 R62, -RZ, R98.reuse.H0_H0 ;  /* 0x20000062ff3e7230 */ /* 0x100fe40000004100 */
[CC--:B------:R-:W-:Y:S01]  /*b160*/  FMUL.FTZ R171, R95.reuse, R169.reuse ;  /* 0x000000a95fab7220 */ /* 0x0c0fe20000410000 */
[----:B------:R-:W-:Y:S01]  /*b170*/  SHF.L.U32 R174, R174, 0x10, RZ ;  /* 0x00000010aeae7819 */ /* 0x000fe200000006ff */
[----:B------:R-:W-:Y:S01]  /*b180*/  FMUL.FTZ R170, R60, R169 ;  /* 0x000000a93caa7220 */ /* 0x000fe20000410000 */
[----:B------:R-:W-:Y:S01]  /*b190*/  FFMA.FTZ R53, R96, R97, -R53 ;  /* 0x0000006160357223 */ /* 0x000fe20000010835 */
[-C--:B------:R-:W-:Y:S01]  /*b1a0*/  FFMA.FTZ R60, R60, R62.reuse, -R171 ;  /* 0x0000003e3c3c7223 */ /* 0x080fe200000108ab */
[----:B------:R-:W-:Y:S02]  /*b1b0*/  HADD2.F32 R97, -RZ, R89.H1_H1 ;  /* 0x30000059ff617230 */ /* 0x000fe40000004100 */
[----:B------:R-:W-:Y:S01]  /*b1c0*/  FFMA.FTZ R62, R95, R62, R170 ;  /* 0x0000003e5f3e7223 */ /* 0x000fe200000100aa */
[----:B------:R-:W-:Y:S01]  /*b1d0*/  HADD2.F32 R96, -RZ, R99.H1_H1 ;  /* 0x30000063ff607230 */ /* 0x000fe20000004100 */
[----:B------:R-:W-:Y:S01]  /*b1e0*/  LOP3.LUT R49, R49, 0xff0000, R174, 0xf8, !PT ;  /* 0x00ff000031317812 */ /* 0x000fe200078ef8ae */
[----:B------:R-:W-:Y:S01]  /*b1f0*/  HADD2.F32 R63, -RZ, R63.H1_H1 ;  /* 0x3000003fff3f7230 */ /* 0x000fe20000004100 */
[----:B------:R-:W-:Y:S01]  /*b200*/  F2FP.F16.E4M3.UNPACK_B R95, R51 ;  /* 0x00000033ff5f723e */ /* 0x000fe200020006ff */
[----:B------:R-:W-:Y:S01]  /*b210*/  HADD2.F32 R170, -RZ, R98.H1_H1 ;  /* 0x30000062ffaa7230 */ /* 0x000fe20000004100 */
[----:B------:R-:W-:Y:S01]  /*b220*/  F2FP.F16.E4M3.UNPACK_B R98, R91 ;  /* 0x0000005bff62723e */ /* 0x000fe200020006ff */
[-C--:B------:R-:W-:Y:S01]  /*b230*/  FMUL.FTZ R172, R97, R96.reuse ;  /* 0x0000006061ac7220 */ /* 0x080fe20000410000 */
[----:B------:R-:W-:Y:S01]  /*b240*/  FMUL.FTZ R176, R63, R96 ;  /* 0x000000603fb07220 */ /* 0x000fe20000410000 */
[----:B------:R-:W-:Y:S01]  /*b250*/  F2FP.F16.E4M3.UNPACK_B R96, R55 ;  /* 0x00000037ff60723e */ /* 0x000fe200020006ff */
[----:B------:R-:W-:Y:S01]  /*b260*/  HADD2.F32 R174, -RZ, R95.H0_H0 ;  /* 0x2000005fffae7230 */ /* 0x000fe20000004100 */
[----:B------:R-:W-:Y:S01]  /*b270*/  F2FP.F16.E4M3.UNPACK_B R89, R49 ;  /* 0x00000031ff59723e */ /* 0x000fe200020006ff */
[----:B------:R-:W-:-:S02]  /*b280*/  HADD2.F32 R169, -RZ, R98.H0_H0 ;  /* 0x20000062ffa97230 */ /* 0x000fc40000004100 */
[-C--:B------:R-:W-:Y:S01]  /*b290*/  FFMA.FTZ R63, R63, R170.reuse, -R172 ;  /* 0x000000aa3f3f7223 */ /* 0x080fe200000108ac */
[----:B------:R-:W-:Y:S01]  /*b2a0*/  FFMA.FTZ R97, R97, R170, R176 ;  /* 0x000000aa61617223 */ /* 0x000fe200000100b0 */
[----:B------:R-:W-:Y:S01]  /*b2b0*/  HADD2.F32 R99, -RZ, R96.H0_H0 ;  /* 0x20000060ff637230 */ /* 0x000fe20000004100 */
[----:B------:R-:W-:Y:S01]  /*b2c0*/  F2FP.F16.E4M3.UNPACK_B R173, R51.H1 ;  /* 0x00000033ffad723e */ /* 0x000fe200030006ff */
[----:B------:R-:W-:Y:S02]  /*b2d0*/  HADD2.F32 R172, -RZ, R89.H0_H0 ;  /* 0x20000059ffac7230 */ /* 0x000fe40000004100 */
        /* <DEDUP_REMOVED lines=9> */
[----:B------:R-:W-:Y:S01]  /*b370*/  F2FP.SATFINITE.E4M3.F32.PACK_AB_MERGE_C R54, R180, R186, RZ ;  /* 0x000000bab436723e */ /* 0x000fe200048070ff */
        /* <DEDUP_REMOVED lines=21> */
[C---:B------:R-:W-:Y:S01]  /*b4d0*/  FMUL.FTZ R95, R96.reuse, R95 ;  /* 0x0000005f605f7220 */ /* 0x040fe20000410000 */
[----:B------:R-:W-:Y:S01]  /*b4e0*/  F2FP.SATFINITE.E4M3.F32.PACK_AB_MERGE_C R62, R97, R62, RZ ;  /* 0x0000003e613e723e */ /* 0x000fe200048070ff */
[----:B------:R-:W-:Y:S01]  /*b4f0*/  FFMA.FTZ R96, R96, R89, -R99 ;  /* 0x0000005960607223 */ /* 0x000fe20000010863 */
[----:B------:R-:W-:Y:S01]  /*b500*/  F2FP.SATFINITE.E4M3.F32.PACK_AB_MERGE_C R91, R174, R91, RZ ;  /* 0x0000005bae5b723e */ /* 0x000fe200048070ff */
[----:B------:R-:W-:Y:S01]  /*b510*/  FFMA.FTZ R98, R98, R89, R95 ;  /* 0x0000005962627223 */ /* 0x000fe2000001005f */
[----:B------:R-:W-:-:S02]  /*b520*/  F2FP.SATFINITE.E4M3.F32.PACK_AB_MERGE_C R54, R183, R184, R54 ;  /* 0x000000b8b736723e */ /* 0x000fc40004807036 */
[----:B------:R-:W-:Y:S02]  /*b530*/  F2FP.SATFINITE.E4M3.F32.PACK_AB_MERGE_C R53, R53, R50, R60 ;  /* 0x000000323535723e */ /* 0x000fe4000480703c */
[----:B------:R-:W-:Y:S02]  /*b540*/  F2FP.SATFINITE.E4M3.F32.PACK_AB_MERGE_C R55, R96, R51, R55 ;  /* 0x000000336037723e */ /* 0x000fe40004807037 */
[----:B------:R-:W-:Y:S02]  /*b550*/  F2FP.SATFINITE.E4M3.F32.PACK_AB_MERGE_C R89, R61, R48, R62 ;  /* 0x000000303d59723e */ /* 0x000fe4000480703e */
[----:B------:R-:W-:-:S07]  /*b560*/  F2FP.SATFINITE.E4M3.F32.PACK_AB_MERGE_C R91, R98, R49, R91 ;  /* 0x00000031625b723e */ /* 0x000fce000480705b */
.L_x_5363:
[----:B------:R-:W-:Y:S05]  /*b570*/  BSYNC B3 ;  /* 0x0000000000037941 */ /* 0x000fea0003800000 */
.L_x_5362:
        /* <DEDUP_REMOVED lines=10> */
.L_x_5361:
[----:B------:R-:W-:Y:S05]  /*b620*/  BSYNC B2 ;  /* 0x0000000000027941 */ /* 0x000fea0003800000 */
.L_x_5360:
        /* <DEDUP_REMOVED lines=18> */
[----:B------:R-:W-:-:S04]  /*b750*/  LOP3.LUT R48, R48, R231, RZ, 0x3c, !PT ;  /* 0x000000e730307212 */ /* 0x000fc800078e3cff */
[----:B------:R-:W-:Y:S01]  /*b760*/  IADD3 R48, R49, R48, RZ ;  /* 0x0000003031307210 */ /* 0x000fe20007ffe0ff */
[----:B------:R-:W-:-:S04]  /*b770*/  IMAD R49, R17, 0x7800, R141 ;  /* 0x0000780011317824 */ /* 0x000fc800078e028d */
[----:B------:R-:W-:Y:S02]  /*b780*/  IMAD R51, R17, 0x7800, R48 ;  /* 0x0000780011337824 */ /* 0x000fe400078e0230 */
[C---:B------:R-:W-:Y:S02]  /*b790*/  IMAD.IADD R49, R16.reuse, 0x1, R49 ;  /* 0x0000000110317824 */ /* 0x040fe400078e0231 */
[----:B0-----:R-:W-:-:S04]  /*b7a0*/  IMAD.IADD R52, R16, 0x1, R51 ;  /* 0x0000000110347824 */ /* 0x001fc800078e0233 */
[----:B------:R-:W0:Y:S04]  /*b7b0*/  LDS.128 R48, [R49+0x24200] ;  /* 0x0242000031307984 */ /* 0x000e280000000c00 */
[----:B------:R-:W1:Y:S01]  /*b7c0*/  LDS.128 R52, [R52+0x24200] ;  /* 0x0242000034347984 */ /* 0x000e620000000c00 */
[----:B------:R-:W-:Y:S05]  /*b7d0*/  @P4 BRA `(.L_x_5365) ;  /* 0x0000000c00584947 */ /* 0x000fea0003800000 */
[--C-:B------:R-:W-:Y:S01]  /*b7e0*/  SHF.R.U32.HI R96, RZ, 0x8, R45.reuse ;  /* 0x00000008ff607819 */ /* 0x100fe2000001162d */
[----:B0-----:R-:W-:Y:S01]  /*b7f0*/  IMAD.MOV.U32 R56, RZ, RZ, R48 ;  /* 0x000000ffff387224 */ /* 0x001fe200078e0030 */
[----:B------:R-:W-:Y:S02]  /*b800*/  LOP3.LUT R58, R45, 0xff, RZ, 0xc0, !PT ;  /* 0x000000ff2d3a7812 */ /* 0x000fe400078ec0ff */
[----:B------:R-:W-:Y:S01]  /*b810*/  SHF.R.U32.HI R97, RZ, 0x18, R45 ;  /* 0x00000018ff617819 */ /* 0x000fe2000001162d */
[----:B------:R-:W-:Y:S01]  /*b820*/  IMAD.SHL.U32 R48, R96, 0x100, RZ ;  /* 0x0000010060307824 */ /* 0x000fe200078e00ff */
[----:B------:R-:W-:Y:S02]  /*b830*/  SHF.R.U32.HI R92, RZ, 0x8, R59 ;  /* 0x00000008ff5c7819 */ /* 0x000fe4000001163b */
[--C-:B------:R-:W-:Y:S02]  /*b840*/  SHF.R.U32.HI R44, RZ, 0x10, R47.reuse ;  /* 0x00000010ff2c7819 */ /* 0x100fe4000001162f */
[----:B------:R-:W-:-:S02]  /*b850*/  SHF.R.U32.HI R95, RZ, 0x8, R47 ;  /* 0x00000008ff5f7819 */ /* 0x000fc4000001162f */
[----:B------:R-:W-:Y:S01]  /*b860*/  LOP3.LUT R62, R47, 0xff, RZ, 0xc0, !PT ;  /* 0x000000ff2f3e7812 */ /* 0x000fe200078ec0ff */
[----:B------:R-:W-:Y:S01]  /*b870*/  IMAD.U32 R44, R44, 0x10000, RZ ;  /* 0x000100002c2c7824 */ /* 0x000fe200078e00ff */
[----:B------:R-:W-:Y:S02]  /*b880*/  SHF.R.U32.HI R89, RZ, 0x18, R47 ;  /* 0x00000018ff597819 */ /* 0x000fe4000001162f */
[----:B------:R-:W-:Y:S02]  /*b890*/  LOP3.LUT R90, R59, 0xff, RZ, 0xc0, !PT ;  /* 0x000000ff3b5a7812 */ /* 0x000fe400078ec0ff */
[----:B------:R-:W-:Y:S02]  /*b8a0*/  SHF.R.U32.HI R93, RZ, 0x18, R59 ;  /* 0x00000018ff5d7819 */ /* 0x000fe4000001163b */
[----:B------:R-:W-:Y:S02]  /*b8b0*/  SHF.R.U32.HI R46, RZ, 0x10, R45 ;  /* 0x00000010ff2e7819 */ /* 0x000fe4000001162d */
[----:B------:R-:W-:-:S02]  /*b8c0*/  SHF.R.U32.HI R47, RZ, 0x10, R59 ;  /* 0x00000010ff2f7819 */ /* 0x000fc4000001163b */
[--C-:B------:R-:W-:Y:S01]  /*b8d0*/  SHF.R.U32.HI R45, RZ, 0x10, R57.reuse ;  /* 0x00000010ff2d7819 */ /* 0x100fe20000011639 */
[----:B------:R-:W-:Y:S01]  /*b8e0*/  IMAD.U32 R46, R46, 0x10000, RZ ;  /* 0x000100002e2e7824 */ /* 0x000fe200078e00ff */
[--C-:B------:R-:W-:Y:S02]  /*b8f0*/  SHF.R.U32.HI R94, RZ, 0x8, R57.reuse ;  /* 0x00000008ff5e7819 */ /* 0x100fe40000011639 */
[----:B------:R-:W-:Y:S01]  /*b900*/  LOP3.LUT R88, R57, 0xff, RZ, 0xc0, !PT ;  /* 0x000000ff39587812 */ /* 0x000fe200078ec0ff */
[----:B------:R-:W-:Y:S01]  /*b910*/  IMAD.U32 R45, R45, 0x10000, RZ ;  /* 0x000100002d2d7824 */ /* 0x000fe200078e00ff */
[----:B------:R-:W-:Y:S01]  /*b920*/  SHF.R.U32.HI R91, RZ, 0x18, R57 ;  /* 0x00000018ff5b7819 */ /* 0x000fe20000011639 */
[----:B-1----:R-:W-:Y:S01]  /*b930*/  IMAD.MOV.U32 R57, RZ, RZ, R52 ;  /* 0x000000ffff397224 */ /* 0x002fe200078e0034 */
[----:B------:R-:W-:Y:S01]  /*b940*/  PRMT R59, R97, 0x654, R58 ;  /* 0x00000654613b7816 */ /* 0x000fe2000000003a */
[----:B------:R-:W-:Y:S01]  /*b950*/  IMAD.SHL.U32 R58, R92, 0x100, RZ ;  /* 0x000001005c3a7824 */ /* 0x000fe200078e00ff */
[----:B------:R-:W-:Y:S01]  /*b960*/  PRMT R93, R93, 0x654, R90 ;  /* 0x000006545d5d7816 */ /* 0x000fe2000000005a */
[----:B------:R-:W-:Y:S01]  /*b970*/  IMAD.SHL.U32 R52, R94, 0x100, RZ ;  /* 0x000001005e347824 */ /* 0x000fe200078e00ff */
[----:B------:R-:W-:-:S02]  /*b980*/  PRMT R89, R89, 0x654, R62 ;  /* 0x0000065459597816 */ /* 0x000fc4000000003e */
[----:B------:R-:W-:Y:S02]  /*b990*/  PRMT R91, R91, 0x654, R88 ;  /* 0x000006545b5b7816 */ /* 0x000fe40000000058 */
[----:B------:R-:W-:Y:S02]  /*b9a0*/  LOP3.LUT R59, R59, 0xff00, R48, 0xf8, !PT ;  /* 0x0000ff003b3b7812 */ /* 0x000fe400078ef830 */
[----:B------:R-:W-:Y:S02]  /*b9b0*/  LOP3.LUT R93, R93, 0xff00, R58, 0xf8, !PT ;  /* 0x0000ff005d5d7812 */ /* 0x000fe400078ef83a */
[----:B------:R-:W-:Y:S02]  /*b9c0*/  F2FP.F16.E4M3.UNPACK_B R88, R167.H1 ;  /* 0x000000a7ff58723e */ /* 0x000fe400030006ff */
[----:B------:R-:W-:Y:S02]  /*b9d0*/  F2FP.F16.E4M3.UNPACK_B R62, R57.H1 ;  /* 0x00000039ff3e723e */ /* 0x000fe400030006ff */
[----:B------:R-:W-:-:S02]  /*b9e0*/  SHF.L.U32 R48, R95, 0x8, RZ ;  /* 0x000000085f307819 */ /* 0x000fc400000006ff */
[----:B------:R-:W-:Y:S02]  /*b9f0*/  F2FP.F16.E4M3.UNPACK_B R58, R56.H1 ;  /* 0x00000038ff3a723e */ /* 0x000fe400030006ff */
[----:B------:R-:W-:Y:S01]  /*ba00*/  LOP3.LUT R90, R91, 0xff00, R52, 0xf8, !PT ;  /* 0x0000ff005b5a7812 */ /* 0x000fe200078ef834 */
[----:B------:R-:W-:Y:S01]  /*ba10*/  HADD2.F32 R91, -RZ, R88.H0_H0 ;  /* 0x20000058ff5b7230 */ /* 0x000fe20000004100 */
[----:B------:R-:W-:Y:S01]  /*ba20*/  LOP3.LUT R46, R59, 0xff0000, R46, 0xf8, !PT ;  /* 0x00ff00003b2e7812 */ /* 0x000fe200078ef82e */
[----:B------:R-:W-:Y:S01]  /*ba30*/  HADD2.F32 R52, -RZ, R62.H0_H0 ;  /* 0x2000003eff347230 */ /* 0x000fe20000004100 */
[----:B------:R-:W-:Y:S01]  /*ba40*/  LOP3.LUT R89, R89, 0xff00, R48, 0xf8, !PT ;  /* 0x0000ff0059597812 */ /* 0x000fe200078ef830 */
[----:B------:R-:W-:Y:S01]  /*ba50*/  HADD2.F32 R48, -RZ, R58.H0_H0 ;  /* 0x2000003aff307230 */ /* 0x000fe20000004100 */
[----:B------:R-:W-:Y:S02]  /*ba60*/  F2FP.F16.E4M3.UNPACK_B R59, R165.H1 ;  /* 0x000000a5ff3b723e */ /* 0x000fe400030006ff */
[----:B------:R-:W-:Y:S01]  /*ba70*/  LOP3.LUT R44, R89, 0xff0000, R44, 0xf8, !PT ;  /* 0x00ff0000592c7812 */ /* 0x000fe200078ef82c */
[----:B------:R-:W-:Y:S01]  /*ba80*/  FMUL.FTZ R95, R52, R91 ;  /* 0x0000005b345f7220 */ /* 0x000fe20000410000 */
[----:B------:R-:W-:Y:S01]  /*ba90*/  SHF.L.U32 R92, R47, 0x10, RZ ;  /* 0x000000102f5c7819 */ /* 0x000fe200000006ff */
[----:B------:R-:W-:-:S02]  /*baa0*/  HADD2.F32 R89, -RZ, R59.H0_H0 ;  /* 0x2000003bff597230 */ /* 0x000fc40000004100 */
        /* <DEDUP_REMOVED lines=13> */
[-C--:B------:R-:W-:Y:S01]  /*bb80*/  FMUL.FTZ R94, R89, R92.reuse ;  /* 0x0000005c595e7220 */ /* 0x080fe20000410000 */
[----:B------:R-:W-:Y:S01]  /*bb90*/  F2FP.F16.E4M3.UNPACK_B R165, R165 ;  /* 0x000000a5ffa5723e */ /* 0x000fe200020006ff */
        /* <DEDUP_REMOVED lines=35> */
[-C--:B------:R-:W-:Y:S01]  /*bdd0*/  FMUL.FTZ R99, R93, R96.reuse ;  /* 0x000000605d637220 */ /* 0x080fe20000410000 */
[----:B------:R-:W-:Y:S01]  /*bde0*/  FFMA.FTZ R88, R92, R95, R97 ;  /* 0x0000005f5c587223 */ /* 0x000fe20000010061 */
[C---:B------:R-:W-:Y:S01]  /*bdf0*/  FMUL.FTZ R96, R90.reuse, R96 ;  /* 0x000000605a607220 */ /* 0x040fe20000410000 */
[----:B------:R-:W-:Y:S01]  /*be00*/  F2FP.F16.E4M3.UNPACK_B R164, R164 ;  /* 0x000000a4ffa4723e */ /* 0x000fe200020006ff */
[----:B------:R-:W-:Y:S01]  /*be10*/  FFMA.FTZ R169, R90, R94, -R99 ;  /* 0x0000005e5aa97223 */ /* 0x000fe20000010863 */
[----:B------:R-:W-:Y:S01]  /*be20*/  F2FP.F16.E4M3.UNPACK_B R90, R54 ;  /* 0x00000036ff5a723e */ /* 0x000fe200020006ff */
[--C-:B------:R-:W-:Y:S01]  /*be30*/  HADD2.F32 R97, -RZ, R166.reuse.H0_H0 ;  /* 0x200000a6ff617230 */ /* 0x100fe20000004100 */
[----:B------:R-:W-:Y:S01]  /*be40*/  F2FP.SATFINITE.E4M3.F32.PACK_AB_MERGE_C R48, R57, R48, RZ ;  /* 0x000000303930723e */ /* 0x000fe200048070ff */
[----:B------:R-:W-:-:S02]  /*be50*/  HADD2.F32 R99, -RZ, R166.H1_H1 ;  /* 0x300000a6ff637230 */ /* 0x000fc40000004100 */
[----:B------:R-:W-:Y:S01]  /*be60*/  FFMA.FTZ R171, R93, R94, R96 ;  /* 0x0000005e5dab7223 */ /* 0x000fe20000010060 */
[----:B------:R-:W-:Y:S01]  /*be70*/  HADD2.F32 R92, -RZ, R90.H0_H0 ;  /* 0x2000005aff5c7230 */ /* 0x000fe20000004100 */
[----:B------:R-:W-:Y:S01]  /*be80*/  F2FP.SATFINITE.E4M3.F32.PACK_AB_MERGE_C R52, R59, R52, RZ ;  /* 0x000000343b34723e */ /* 0x000fe200048070ff */
[----:B------:R-:W-:Y:S01]  /*be90*/  HADD2.F32 R54, -RZ, R50.H0_H0 ;  /* 0x20000032ff367230 */ /* 0x000fe20000004100 */
[----:B------:R-:W-:Y:S01]  /*bea0*/  F2FP.SATFINITE.E4M3.F32.PACK_AB_MERGE_C R48, R89, R58, R48 ;  /* 0x0000003a5930723e */ /* 0x000fe20004807030 */
        /* <DEDUP_REMOVED lines=8> */
[----:B------:R-:W-:Y:S01]  /*bf30*/  F2FP.F16.E4M3.UNPACK_B R59, R53 ;  /* 0x00000035ff3b723e */ /* 0x000fe200020006ff */
[----:B------:R-:W-:Y:S01]  /*bf40*/  FFMA.FTZ R165, R54, R93, -R165 ;  /* 0x0000005d36a57223 */ /* 0x000fe200000108a5 */
[----:B------:R-:W-:Y:S01]  /*bf50*/  F2FP.F16.E4M3.UNPACK_B R58, R47 ;  /* 0x0000002fff3a723e */ /* 0x000fe200020006ff */
[----:B------:R-:W-:Y:S01]  /*bf60*/  FFMA.FTZ R54, R92, R93, R97 ;  /* 0x0000005d5c367223 */ /* 0x000fe20000010061 */
[----:B------:R-:W-:Y:S01]  /*bf70*/  F2FP.F16.E4M3.UNPACK_B R57, R49 ;  /* 0x00000031ff39723e */ /* 0x000fe200020006ff */
[-C--:B------:R-:W-:Y:S01]  /*bf80*/  FFMA.FTZ R99, R90, R95.reuse, R99 ;  /* 0x0000005f5a637223 */ /* 0x080fe20000010063 */
[----:B------:R-:W-:Y:S01]  /*bf90*/  F2FP.SATFINITE.E4M3.F32.PACK_AB_MERGE_C R169, R169, R62, RZ ;  /* 0x0000003ea9a9723e */ /* 0x000fe200048070ff */
[----:B------:R-:W-:Y:S01]  /*bfa0*/  HADD2.F32 R62, -RZ, R59.H0_H0 ;  /* 0x2000003bff3e7230 */ /* 0x000fe20000004100 */
[----:B------:R-:W-:Y:S01]  /*bfb0*/  F2FP.SATFINITE.E4M3.F32.PACK_AB_MERGE_C R88, R171, R88, RZ ;  /* 0x00000058ab58723e */ /* 0x000fe200048070ff */
[----:B------:R-:W-:Y:S01]  /*bfc0*/  HADD2.F32 R93, -RZ, R58.H0_H0 ;  /* 0x2000003aff5d7230 */ /* 0x000fe20000004100 */
[----:B------:R-:W-:Y:S01]  /*bfd0*/  F2FP.SATFINITE.E4M3.F32.PACK_AB_MERGE_C R52, R91, R56, R52 ;  /* 0x000000385b34723e */ /* 0x000fe20004807034 */
[----:B------:R-:W-:Y:S01]  /*bfe0*/  HADD2.F32 R56, -RZ, R57.H0_H0 ;  /* 0x20000039ff387230 */ /* 0x000fe20000004100 */
[----:B------:R-:W-:Y:S01]  /*bff0*/  F2FP.F16.E4M3.UNPACK_B R89, R46 ;  /* 0x0000002eff59723e */ /* 0x000fe200020006ff */
[----:B------:R-:W-:Y:S01]  /*c000*/  FFMA.FTZ R50, R50, R95, -R167 ;  /* 0x0000005f32327223 */ /* 0x000fe200000108a7 */
[----:B------:R-:W-:Y:S01]  /*c010*/  F2FP.SATFINITE.E4M3.F32.PACK_AB_MERGE_C R54, R99, R54, R88 ;  /* 0x000000366336723e */ /* 0x000fe20004807058 */
[----:B------:R-:W-:-:S02]  /*c020*/  HADD2.F32 R88, -RZ, R59.H1_H1 ;  /* 0x3000003bff587230 */ /* 0x000fc40000004100 */
[-C--:B------:R-:W-:Y:S01]  /*c030*/  FMUL.FTZ R95, R62, R93.reuse ;  /* 0x0000005d3e5f7220 */ /* 0x080fe20000410000 */
        /* <DEDUP_REMOVED lines=9> */
[C---:B------:R-:W-:Y:S01]  /*c0d0*/  FMUL.FTZ R93, R58.reuse, R93 ;  /* 0x0000005d3a5d7220 */ /* 0x040fe20000410000 */
[----:B------:R-:W-:Y:S01]  /*c0e0*/  F2FP.F16.E4M3.UNPACK_B R90, R47.H1 ;  /* 0x0000002fff5a723e */ /* 0x000fe200030006ff */
[----:B------:R-:W-:Y:S01]  /*c0f0*/  HADD2.F32 R62, -RZ, R53.H0_H0 ;  /* 0x20000035ff3e7230 */ /* 0x000fe20000004100 */
[----:B------:R-:W-:Y:S01]  /*c100*/  F2FP.F16.E4M3.UNPACK_B R59, R49.H1 ;  /* 0x00000031ff3b723e */ /* 0x000fe200030006ff */
[-C--:B------:R-:W-:Y:S01]  /*c110*/  FFMA.FTZ R49, R58, R89.reuse, -R91 ;  /* 0x000000593a317223 */ /* 0x080fe2000001085b */
        /* <DEDUP_REMOVED lines=28> */
[----:B------:R-:W-:Y:S01]  /*c2e0*/  F2FP.SATFINITE.E4M3.F32.PACK_AB_MERGE_C R50, R50, R165, R169 ;  /* 0x000000a53232723e */ /* 0x000fe200048070a9 */
        /* <DEDUP_REMOVED lines=37> */
.L_x_5365:
[----:B------:R-:W-:Y:S05]  /*c540*/  BSYNC B2 ;  /* 0x0000000000027941 */ /* 0x000fea0003800000 */
.L_x_5364:
        /* <DEDUP_REMOVED lines=10> */
.L_x_5355:
[----:B------:R-:W-:Y:S05]  /*c5f0*/  BSYNC B1 ;  /* 0x0000000000017941 */ /* 0x000fea0003800000 */
.L_x_5354:
        /* <DEDUP_REMOVED lines=41> */
[----:B------:R-:W-:-:S02]  /*c890*/  SHF.R.U32.HI R72, RZ, 0x18, R87 ;  /* 0x00000018ff487819 */ /* 0x000fc40000011657 */
[----:B------:R-:W-:Y:S02]  /*c8a0*/  LOP3.LUT R63, R87, 0xff, RZ, 0xc0, !PT ;  /* 0x000000ff573f7812 */ /* 0x000fe400078ec0ff */
[----:B------:R-:W-:Y:S02]  /*c8b0*/  SHF.R.U32.HI R73, RZ, 0x8, R87 ;  /* 0x00000008ff497819 */ /* 0x000fe40000011657 */
[----:B------:R-:W-:Y:S02]  /*c8c0*/  SHF.R.U32.HI R84, RZ, 0x8, R75 ;  /* 0x00000008ff547819 */ /* 0x000fe4000001164b */
[----:B------:R-:W-:Y:S01]  /*c8d0*/  SHF.R.U32.HI R89, RZ, 0x18, R85 ;  /* 0x00000018ff597819 */ /* 0x000fe20000011655 */
[----:B------:R-:W-:Y:S01]  /*c8e0*/  IMAD.SHL.U32 R73, R73, 0x100, RZ ;  /* 0x0000010049497824 */ /* 0x000fe200078e00ff */
[----:B------:R-:W-:Y:S01]  /*c8f0*/  LOP3.LUT R62, R85, 0xff, RZ, 0xc0, !PT ;  /* 0x000000ff553e7812 */ /* 0x000fe200078ec0ff */
[----:B------:R-:W-:Y:S01]  /*c900*/  IMAD.SHL.U32 R44, R84, 0x100, RZ ;  /* 0x00000100542c7824 */ /* 0x000fe200078e00ff */
[----:B------:R-:W-:-:S02]  /*c910*/  PRMT R58, R93, 0x654, R58 ;  /* 0x000006545d3a7816 */ /* 0x000fc4000000003a */
[----:B------:R-:W-:Y:S02]  /*c920*/  SHF.R.U32.HI R88, RZ, 0x18, R75 ;  /* 0x00000018ff587819 */ /* 0x000fe4000001164b */
[----:B------:R-:W-:Y:S02]  /*c930*/  LOP3.LUT R59, R75, 0xff, RZ, 0xc0, !PT ;  /* 0x000000ff4b3b7812 */ /* 0x000fe400078ec0ff */
[----:B------:R-:W-:Y:S01]  /*c940*/  MOV R56, R46 ;  /* 0x0000002e00387202 */ /* 0x000fe20000000f00 */
[----:B------:R-:W-:Y:S01]  /*c950*/  IMAD.U32 R46, R90, 0x10000, RZ ;  /* 0x000100005a2e7824 */ /* 0x000fe200078e00ff */
[----:B------:R-:W-:Y:S01]  /*c960*/  PRMT R72, R72, 0x654, R63 ;  /* 0x0000065448487816 */ /* 0x000fe2000000003f */
[----:B------:R-:W-:Y:S01]  /*c970*/  IMAD.SHL.U32 R63, R74, 0x100, RZ ;  /* 0x000001004a3f7824 */ /* 0x000fe200078e00ff */
[----:B------:R-:W-:Y:S02]  /*c980*/  PRMT R62, R89, 0x654, R62 ;  /* 0x00000654593e7816 */ /* 0x000fe4000000003e */
[----:B------:R-:W-:-:S02]  /*c990*/  LOP3.LUT R45, R58, 0xff00, R45, 0xf8, !PT ;  /* 0x0000ff003a2d7812 */ /* 0x000fc400078ef82d */
[----:B------:R-:W-:Y:S02]  /*c9a0*/  SHF.R.U32.HI R86, RZ, 0x10, R75 ;  /* 0x00000010ff567819 */ /* 0x000fe4000001164b */
[----:B------:R-:W-:Y:S02]  /*c9b0*/  PRMT R59, R88, 0x654, R59 ;  /* 0x00000654583b7816 */ /* 0x000fe4000000003b */
[----:B------:R-:W-:Y:S02]  /*c9c0*/  LOP3.LUT R48, R62, 0xff00, R63, 0xf8, !PT ;  /* 0x0000ff003e307812 */ /* 0x000fe400078ef83f */
[----:B------:R-:W-:Y:S02]  /*c9d0*/  LOP3.LUT R84, R72, 0xff00, R73, 0xf8, !PT ;  /* 0x0000ff0048547812 */ /* 0x000fe400078ef849 */
[----:B------:R-:W-:Y:S02]  /*c9e0*/  LOP3.LUT R46, R45, 0xff0000, R46, 0xf8, !PT ;  /* 0x00ff00002d2e7812 */ /* 0x000fe400078ef82e */
[----:B------:R-:W-:-:S02]  /*c9f0*/  LOP3.LUT R44, R59, 0xff00, R44, 0xf8, !PT ;  /* 0x0000ff003b2c7812 */ /* 0x000fc400078ef82c */
[----:B------:R-:W-:Y:S02]  /*ca00*/  SHF.L.U32 R45, R86, 0x10, RZ ;  /* 0x00000010562d7819 */ /* 0x000fe400000006ff */
[----:B------:R-:W-:Y:S02]  /*ca10*/  F2FP.F16.E4M3.UNPACK_B R74, R163.H1 ;  /* 0x000000a3ff4a723e */ /* 0x000fe400030006ff */
[----:B------:R-:W-:Y:S02]  /*ca20*/  F2FP.F16.E4M3.UNPACK_B R72, R61.H1 ;  /* 0x0000003dff48723e */ /* 0x000fe400030006ff */
[----:B------:R-:W-:Y:S02]  /*ca30*/  F2FP.F16.E4M3.UNPACK_B R62, R60.H1 ;  /* 0x0000003cff3e723e */ /* 0x000fe400030006ff */
[----:B------:R-:W-:Y:S01]  /*ca40*/  SHF.R.U32.HI R75, RZ, 0x10, R85 ;  /* 0x00000010ff4b7819 */ /* 0x000fe20000011655 */
[----:B------:R-:W-:Y:S01]  /*ca50*/  HADD2.F32 R59, -RZ, R72.H0_H0 ;  /* 0x20000048ff3b7230 */ /* 0x000fe20000004100 */
[----:B------:R-:W-:Y:S01]  /*ca60*/  SHF.R.U32.HI R85, RZ, 0x10, R87 ;  /* 0x00000010ff557819 */ /* 0x000fe20000011657 */
[----:B------:R-:W-:Y:S01]  /*ca70*/  HADD2.F32 R58, -RZ, R62.H0_H0 ;  /* 0x2000003eff3a7230 */ /* 0x000fe20000004100 */
[----:B------:R-:W-:Y:S01]  /*ca80*/  LOP3.LUT R44, R44, 0xff0000, R45, 0xf8, !PT ;  /* 0x00ff00002c2c7812 */ /* 0x000fe200078ef82d */
[----:B------:R-:W-:Y:S01]  /*ca90*/  HADD2.F32 R45, -RZ, R74.H0_H0 ;  /* 0x2000004aff2d7230 */ /* 0x000fe20000004100 */
[----:B------:R-:W-:Y:S01]  /*caa0*/  F2FP.F16.E4M3.UNPACK_B R63, R161.H1 ;  /* 0x000000a1ff3f723e */ /* 0x000fe200030006ff */
[----:B------:R-:W-:Y:S01]  /*cab0*/  IMAD.U32 R85, R85, 0x10000, RZ ;  /* 0x0001000055557824 */ /* 0x000fe200078e00ff */
[----:B------:R-:W-:Y:S01]  /*cac0*/  F2FP.F16.E4M3.UNPACK_B R163, R163 ;  /* 0x000000a3ffa3723e */ /* 0x000fe200020006ff */
[----:B------:R-:W-:-:S02]  /*cad0*/  IMAD.U32 R75, R75, 0x10000, RZ ;  /* 0x000100004b4b7824 */ /* 0x000fc400078e00ff */
        /* <DEDUP_REMOVED lines=16> */
[----:B------:R-:W-:Y:S02]  /*cbe0*/  HADD2.F32 R163, -RZ, R163.H1_H1 ;  /* 0x300000a3ffa37230 */ /* 0x000fe40000004100 */
[----:B------:R-:W-:Y:S01]  /*cbf0*/  FMUL.FTZ R60, R75, R74 ;  /* 0x0000004a4b3c7220 */ /* 0x000fe20000410000 */
[----:B------:R-:W-:Y:S02]  /*cc00*/  HADD2.F32 R74, -RZ, R73.H0_H0 ;  /* 0x20000049ff4a7230 */ /* 0x000fe40000004100 */
[----:B------:R-:W-:Y:S02]  /*cc10*/  HADD2.F32 R62, -RZ, R72.H0_H0 ;  /* 0x20000048ff3e7230 */ /* 0x000fe40000004100 */
[-C--:B------:R-:W-:Y:S01]  /*cc20*/  FFMA.FTZ R61, R63, R84.reuse, -R60 ;  /* 0x000000543f3d7223 */ /* 0x080fe2000001083c */
[----:B------:R-:W-:Y:S02]  /*cc30*/  HADD2.F32 R63, -RZ, R161.H0_H0 ;  /* 0x200000a1ff3f7230 */ /* 0x000fe40000004100 */
[-C--:B------:R-:W-:Y:S01]  /*cc40*/  FMUL.FTZ R87, R74, R85.reuse ;  /* 0x000000554a577220 */ /* 0x080fe20000410000 */
[----:B------:R-:W-:Y:S01]  /*cc50*/  FFMA.FTZ R60, R75, R84, R86 ;  /* 0x000000544b3c7223 */ /* 0x000fe20000010056 */
[----:B------:R-:W-:Y:S01]  /*cc60*/  FMUL.FTZ R85, R62, R85 ;  /* 0x000000553e557220 */ /* 0x000fe20000410000 */
[----:B------:R-:W-:-:S02]  /*cc70*/  HADD2.F32 R75, -RZ, R73.H1_H1 ;  /* 0x30000049ff4b7230 */ /* 0x000fc40000004100 */
        /* <DEDUP_REMOVED lines=58> */
[----:B------:R-:W-:Y:S01]  /*d020*/  F2FP.SATFINITE.E4M3.F32.PACK_AB_MERGE_C R90, R95, R90, RZ ;  /* 0x0000005a5f5a723e */ /* 0x000fe200048070ff */
[----:B------:R-:W-:Y:S01]  /*d030*/  HADD2.F32 R60, -RZ, R61.H0_H0 ;  /* 0x2000003dff3c7230 */ /* 0x000fe20000004100 */
[----:B------:R-:W-:Y:S01]  /*d040*/  F2FP.F16.E4M3.UNPACK_B R55, R55.H1 ;  /* 0x00000037ff37723e */ /* 0x000fe200030006ff */
[----:B------:R-:W-:-:S02]  /*d050*/  HADD2.F32 R73, -RZ, R72.H0_H0 ;  /* 0x20000048ff497230 */ /* 0x000fc40000004100 */
[-C--:B------:R-:W-:Y:S01]  /*d060*/  FMUL.FTZ R85, R63, R75.reuse ;  /* 0x0000004b3f557220 */ /* 0x080fe20000410000 */
[----:B------:R-:W-:Y:S02]  /*d070*/  HADD2.F32 R74, -RZ, R74.H1_H1 ;  /* 0x3000004aff4a7230 */ /* 0x000fe40000004100 */
[C---:B------:R-:W-:Y:S01]  /*d080*/  FMUL.FTZ R84, R60.reuse, R75 ;  /* 0x0000004b3c547220 */ /* 0x040fe20000410000 */
[----:B------:R-:W-:Y:S01]  /*d090*/  HADD2.F32 R75, -RZ, R62.H1_H1 ;  /* 0x3000003eff4b7230 */ /* 0x000fe20000004100 */
[----:B------:R-:W-:Y:S01]  /*d0a0*/  F2FP.SATFINITE.E4M3.F32.PACK_AB_MERGE_C R50, R87, R50, R90 ;  /* 0x000000325732723e */ /* 0x000fe2000480705a */
[----:B------:R-:W-:Y:S02]  /*d0b0*/  HADD2.F32 R62, -RZ, R61.H1_H1 ;  /* 0x3000003dff3e7230 */ /* 0x000fe40000004100 */
[-C--:B------:R-:W-:Y:S01]  /*d0c0*/  FFMA.FTZ R60, R60, R73.reuse, -R85 ;  /* 0x000000493c3c7223 */ /* 0x080fe20000010855 */
[----:B------:R-:W-:Y:S01]  /*d0d0*/  FFMA.FTZ R61, R63, R73, R84 ;  /* 0x000000493f3d7223 */ /* 0x000fe20000010054 */
[----:B------:R-:W-:-:S02]  /*d0e0*/  HADD2.F32 R73, -RZ, R72.H1_H1 ;  /* 0x30000048ff497230 */ /* 0x000fc40000004100 */
[-C--:B------:R-:W-:Y:S01]  /*d0f0*/  FMUL.FTZ R85, R74, R75.reuse ;  /* 0x0000004b4a557220 */ /* 0x080fe20000410000 */
[C---:B------:R-:W-:Y:S01]  /*d100*/  FMUL.FTZ R87, R62.reuse, R75 ;  /* 0x0000004b3e577220 */ /* 0x040fe20000410000 */
[----:B------:R-:W-:Y:S02]  /*d110*/  F2FP.F16.E4M3.UNPACK_B R63, R49.H1 ;  /* 0x00000031ff3f723e */ /* 0x000fe400030006ff */
[----:B------:R-:W-:Y:S01]  /*d120*/  F2FP.F16.E4M3.UNPACK_B R75, R48.H1 ;  /* 0x00000030ff4b723e */ /* 0x000fe200030006ff */
[-C--:B------:R-:W-:Y:S01]  /*d130*/  FFMA.FTZ R49, R62, R73.reuse, -R85 ;  /* 0x000000493e317223 */ /* 0x080fe20000010855 */
[----:B------:R-:W-:Y:S01]  /*d140*/  F2FP.F16.E4M3.UNPACK_B R46, R46.H1 ;  /* 0x0000002eff2e723e */ /* 0x000fe200030006ff */
[----:B------:R-:W-:Y:S02]  /*d150*/  HADD2.F32 R72, -RZ, R63.H0_H0 ;  /* 0x2000003fff487230 */ /* 0x000fe40000004100 */
[----:B------:R-:W-:Y:S01]  /*d160*/  FFMA.FTZ R48, R74, R73, R87 ;  /* 0x000000494a307223 */ /* 0x000fe20000010057 */
[----:B------:R-:W-:Y:S01]  /*d170*/  HADD2.F32 R62, -RZ, R55.H0_H0 ;  /* 0x20000037ff3e7230 */ /* 0x000fe20000004100 */
[----:B------:R-:W-:Y:S01]  /*d180*/  F2FP.SATFINITE.E4M3.F32.PACK_AB_MERGE_C R92, R93, R92, RZ ;  /* 0x0000005c5d5c723e */ /* 0x000fe200048070ff */
[----:B------:R-:W-:-:S02]  /*d190*/  HADD2.F32 R63, -RZ, R63.H1_H1 ;  /* 0x3000003fff3f7230 */ /* 0x000fc40000004100 */
[----:B------:R-:W-:Y:S01]  /*d1a0*/  HADD2.F32 R84, -RZ, R75.H1_H1 ;  /* 0x3000004bff547230 */ /* 0x000fe20000004100 */
[----:B------:R-:W-:Y:S01]  /*d1b0*/  F2FP.SATFINITE.E4M3.F32.PACK_AB_MERGE_C R56, R56, R89, R92 ;  /* 0x000000593838723e */ /* 0x000fe2000480705c */
[----:B------:R-:W-:Y:S02]  /*d1c0*/  HADD2.F32 R55, -RZ, R55.H1_H1 ;  /* 0x30000037ff377230 */ /* 0x000fe40000004100 */
[----:B------:R-:W-:Y:S02]  /*d1d0*/  HADD2.F32 R85, -RZ, R75.H0_H0 ;  /* 0x2000004bff557230 */ /* 0x000fe40000004100 */
[--C-:B------:R-:W-:Y:S02]  /*d1e0*/  HADD2.F32 R73, -RZ, R46.reuse.H0_H0 ;  /* 0x2000002eff497230 */ /* 0x100fe40000004100 */
[----:B------:R-:W-:Y:S02]  /*d1f0*/  HADD2.F32 R74, -RZ, R46.H1_H1 ;  /* 0x3000002eff4a7230 */ /* 0x000fe40000004100 */
[-C--:B------:R-:W-:Y:S01]  /*d200*/  FMUL.FTZ R46, R63, R84.reuse ;  /* 0x000000543f2e7220 */ /* 0x080fe20000410000 */
[C---:B------:R-:W-:Y:S01]  /*d210*/  FMUL.FTZ R84, R55.reuse, R84 ;  /* 0x0000005437547220 */ /* 0x040fe20000410000 */
[-C--:B------:R-:W-:Y:S01]  /*d220*/  FMUL.FTZ R75, R72, R85.reuse ;  /* 0x00000055484b7220 */ /* 0x080fe20000410000 */
[C---:B------:R-:W-:Y:S01]  /*d230*/  FMUL.FTZ R85, R62.reuse, R85 ;  /* 0x000000553e557220 */ /* 0x040fe20000410000 */
[-C--:B------:R-:W-:Y:S01]  /*d240*/  FFMA.FTZ R91, R55, R74.reuse, -R46 ;  /* 0x0000004a375b7223 */ /* 0x080fe2000001082e */
[----:B------:R-:W-:Y:S01]  /*d250*/  FFMA.FTZ R90, R63, R74, R84 ;  /* 0x0000004a3f5a7223 */ /* 0x000fe20000010054 */
[----:B------:R-:W-:Y:S01]  /*d260*/  F2FP.F16.E4M3.UNPACK_B R46, R47 ;  /* 0x0000002fff2e723e */ /* 0x000fe200020006ff */
[----:B------:R-:W-:Y:S01]  /*d270*/  FFMA.FTZ R88, R62, R73, -R75 ;  /* 0x000000493e587223 */ /* 0x000fe2000001084b */
[----:B------:R-:W-:Y:S01]  /*d280*/  F2FP.F16.E4M3.UNPACK_B R84, R45 ;  /* 0x0000002dff54723e */ /* 0x000fe200020006ff */
[----:B------:R-:W-:Y:S01]  /*d290*/  FFMA.FTZ R89, R72, R73, R85 ;  /* 0x0000004948597223 */ /* 0x000fe20000010055 */
[----:B------:R-:W-:-:S02]  /*d2a0*/  F2FP.F16.E4M3.UNPACK_B R62, R51 ;  /* 0x00000033ff3e723e */ /* 0x000fc400020006ff */
[----:B------:R-:W-:Y:S01]  /*d2b0*/  F2FP.F16.E4M3.UNPACK_B R85, R45.H1 ;  /* 0x0000002dff55723e */ /* 0x000fe200030006ff */
        /* <DEDUP_REMOVED lines=8> */
[----:B------:R-:W-:Y:S02]  /*d340*/  HADD2.F32 R44, -RZ, R63.H0_H0 ;  /* 0x2000003fff2c7230 */ /* 0x000fe40000004100 */
[----:B------:R-:W-:Y:S01]  /*d350*/  FMUL.FTZ R93, R51, R86 ;  /* 0x00000056335d7220 */ /* 0x000fe20000410000 */
[----:B------:R-:W-:-:S02]  /*d360*/  HADD2.F32 R74, -RZ, R45.H0_H0 ;  /* 0x2000002dff4a7230 */ /* 0x000fc40000004100 */
[----:B------:R-:W-:Y:S01]  /*d370*/  FMUL.FTZ R92, R72, R86 ;  /* 0x00000056485c7220 */ /* 0x000fe20000410000 */
[----:B------:R-:W-:Y:S02]  /*d380*/  HADD2.F32 R55, -RZ, R47.H0_H0 ;  /* 0x2000002fff377230 */ /* 0x000fe40000004100 */
[-C--:B------:R-:W-:Y:S01]  /*d390*/  FMUL.FTZ R86, R44, R87.reuse ;  /* 0x000000572c567220 */ /* 0x080fe20000410000 */
[----:B------:R-:W-:Y:S02]  /*d3a0*/  HADD2.F32 R75, -RZ, R73.H0_H0 ;  /* 0x20000049ff4b7230 */ /* 0x000fe40000004100 */
[----:B------:R-:W-:Y:S01]  /*d3b0*/  FFMA.FTZ R93, R72, R74, R93 ;  /* 0x0000004a485d7223 */ /* 0x000fe2000001005d */
[----:B------:R-:W-:Y:S02]  /*d3c0*/  HADD2.F32 R63, -RZ, R63.H1_H1 ;  /* 0x3000003fff3f7230 */ /* 0x000fe40000004100 */
[----:B------:R-:W-:Y:S01]  /*d3d0*/  FMUL.FTZ R87, R55, R87 ;  /* 0x0000005737577220 */ /* 0x000fe20000410000 */
[----:B------:R-:W-:-:S02]  /*d3e0*/  HADD2.F32 R72, -RZ, R85.H1_H1 ;  /* 0x30000055ff487230 */ /* 0x000fc40000004100 */
[----:B------:R-:W-:Y:S01]  /*d3f0*/  FFMA.FTZ R92, R51, R74, -R92 ;  /* 0x0000004a335c7223 */ /* 0x000fe2000001085c */
[----:B------:R-:W-:Y:S02]  /*d400*/  HADD2.F32 R47, -RZ, R47.H1_H1 ;  /* 0x3000002fff2f7230 */ /* 0x000fe40000004100 */
[----:B------:R-:W-:Y:S01]  /*d410*/  FFMA.FTZ R87, R44, R75, R87 ;  /* 0x0000004b2c577223 */ /* 0x000fe20000010057 */
[----:B------:R-:W-:Y:S02]  /*d420*/  HADD2.F32 R62, -RZ, R62.H1_H1 ;  /* 0x3000003eff3e7230 */ /* 0x000fe40000004100 */
[-C--:B------:R-:W-:Y:S01]  /*d430*/  FMUL.FTZ R74, R63, R72.reuse ;  /* 0x000000483f4a7220 */ /* 0x080fe20000410000 */
[----:B------:R-:W-:Y:S02]  /*d440*/  HADD2.F32 R51, -RZ, R84.H1_H1 ;  /* 0x30000054ff337230 */ /* 0x000fe40000004100 */
[----:B------:R-:W-:Y:S01]  /*d450*/  FMUL.FTZ R72, R47, R72 ;  /* 0x000000482f487220 */ /* 0x000fe20000410000 */
[----:B------:R-:W-:-:S02]  /*d460*/  HADD2.F32 R46, -RZ, R46.H1_H1 ;  /* 0x3000002eff2e7230 */ /* 0x000fc40000004100 */
[----:B------:R-:W-:Y:S01]  /*d470*/  FFMA.FTZ R86, R55, R75, -R86 ;  /* 0x0000004b37567223 */ /* 0x000fe20000010856 */
[----:B------:R-:W-:Y:S02]  /*d480*/  HADD2.F32 R44, -RZ, R73.H1_H1 ;  /* 0x30000049ff2c7230 */ /* 0x000fe40000004100 */
[-C--:B------:R-:W-:Y:S01]  /*d490*/  FMUL.FTZ R55, R62, R51.reuse ;  /* 0x000000333e377220 */ /* 0x080fe20000410000 */
[----:B------:R-:W-:Y:S02]  /*d4a0*/  HADD2.F32 R45, -RZ, R45.H1_H1 ;  /* 0x3000002dff2d7230 */ /* 0x000fe40000004100 */
[C---:B------:R-:W-:Y:S01]  /*d4b0*/  FMUL.FTZ R51, R46.reuse, R51 ;  /* 0x000000332e337220 */ /* 0x040fe20000410000 */
[----:B------:R-:W-:Y:S01]  /*d4c0*/  F2FP.SATFINITE.E4M3.F32.PACK_AB_MERGE_C R88, R91, R88, RZ ;  /* 0x000000585b58723e */ /* 0x000fe200048070ff */
[-C--:B------:R-:W-:Y:S01]  /*d4d0*/  FFMA.FTZ R47, R47, R44.reuse, -R74 ;  /* 0x0000002c2f2f7223 */ /* 0x080fe2000001084a */
[----:B------:R-:W-:Y:S01]  /*d4e0*/  FFMA.FTZ R72, R63, R44, R72 ;  /* 0x0000002c3f487223 */ /* 0x000fe20000010048 */
[-C--:B------:R-:W-:Y:S01]  /*d4f0*/  FFMA.FTZ R55, R46, R45.reuse, -R55 ;  /* 0x0000002d2e377223 */ /* 0x080fe20000010837 */
[----:B------:R-:W-:Y:S01]  /*d500*/  FFMA.FTZ R62, R62, R45, R51 ;  /* 0x0000002d3e3e7223 */ /* 0x000fe20000010033 */
[----:B------:R-:W-:Y:S01]  /*d510*/  F2FP.SATFINITE.E4M3.F32.PACK_AB_MERGE_C R89, R90, R89, RZ ;  /* 0x000000595a59723e */ /* 0x000fe200048070ff */
        /* <DEDUP_REMOVED lines=8> */
[----:B------:R-:W-:-:S07]  /*d5a0*/  F2FP.SATFINITE.E4M3.F32.PACK_AB_MERGE_C R51, R62, R93, R72 ;  /* 0x0000005d3e33723e */ /* 0x000fce0004807048 */
.L_x_5369:
[----:B------:R-:W-:Y:S05]  /*d5b0*/  BSYNC B2 ;  /* 0x0000000000027941 */ /* 0x000fea0003800000 */
.L_x_5368:
        /* <DEDUP_REMOVED lines=10> */
.L_x_5367:
[----:B------:R-:W-:Y:S05]  /*d660*/  BSYNC B1 ;  /* 0x0000000000017941 */ /* 0x000fea0003800000 */
.L_x_5366:
        /* <DEDUP_REMOVED lines=32> */
[----:B------:R-:W-:Y:S01]  /*d870*/  MOV R55, R45 ;  /* 0x0000002d00377202 */ /* 0x000fe20000000f00 */
[----:B------:R-:W-:Y:S01]  /*d880*/  IMAD.MOV.U32 R56, RZ, RZ, R46 ;  /* 0x000000ffff387224 */ /* 0x000fe200078e002e */
[----:B------:R-:W-:Y:S02]  /*d890*/  SHF.R.U32.HI R85, RZ, 0x10, R69 ;  /* 0x00000010ff557819 */ /* 0x000fe40000011645 */
[----:B------:R-:W-:-:S02]  /*d8a0*/  SHF.R.U32.HI R73, RZ, 0x8, R71 ;  /* 0x00000008ff497819 */ /* 0x000fc40000011647 */
[----:B------:R-:W-:Y:S01]  /*d8b0*/  PRMT R45, R75, 0x654, R58 ;  /* 0x000006544b2d7816 */ /* 0x000fe2000000003a */
[----:B------:R-:W-:Y:S01]  /*d8c0*/  IMAD.U32 R46, R85, 0x10000, RZ ;  /* 0x00010000552e7824 */ /* 0x000fe200078e00ff */
[----:B------:R-:W-:Y:S02]  /*d8d0*/  SHF.R.U32.HI R69, RZ, 0x8, R83 ;  /* 0x00000008ff457819 */ /* 0x000fe40000011653 */
[--C-:B------:R-:W-:Y:S02]  /*d8e0*/  SHF.R.U32.HI R82, RZ, 0x10, R71.reuse ;  /* 0x00000010ff527819 */ /* 0x100fe40000011647 */
[----:B------:R-:W-:Y:S01]  /*d8f0*/  LOP3.LUT R59, R71, 0xff, RZ, 0xc0, !PT ;  /* 0x000000ff473b7812 */ /* 0x000fe200078ec0ff */
[----:B------:R-:W-:Y:S01]  /*d900*/  IMAD.SHL.U32 R58, R69, 0x100, RZ ;  /* 0x00000100453a7824 */ /* 0x000fe200078e00ff */
[----:B------:R-:W-:Y:S02]  /*d910*/  SHF.R.U32.HI R80, RZ, 0x18, R71 ;  /* 0x00000018ff507819 */ /* 0x000fe40000011647 */
[----:B------:R-:W-:-:S02]  /*d920*/  SHF.R.U32.HI R71, RZ, 0x8, R81 ;  /* 0x00000008ff477819 */ /* 0x000fc40000011651 */
[----:B------:R-:W-:Y:S02]  /*d930*/  LOP3.LUT R61, R81, 0xff, RZ, 0xc0, !PT ;  /* 0x000000ff513d7812 */ /* 0x000fe400078ec0ff */
[----:B------:R-:W-:Y:S02]  /*d940*/  SHF.R.U32.HI R72, RZ, 0x18, R81 ;  /* 0x00000018ff487819 */ /* 0x000fe40000011651 */
[----:B------:R-:W-:Y:S02]  /*d950*/  LOP3.LUT R63, R83, 0xff, RZ, 0xc0, !PT ;  /* 0x000000ff533f7812 */ /* 0x000fe400078ec0ff */
[----:B------:R-:W-:Y:S02]  /*d960*/  SHF.R.U32.HI R68, RZ, 0x18, R83 ;  /* 0x00000018ff447819 */ /* 0x000fe40000011653 */
[----:B------:R-:W-:Y:S01]  /*d970*/  LOP3.LUT R45, R45, 0xff00, R44, 0xf8, !PT ;  /* 0x0000ff002d2d7812 */ /* 0x000fe200078ef82c */
[----:B------:R-:W-:Y:S01]  /*d980*/  IMAD.SHL.U32 R44, R73, 0x100, RZ ;  /* 0x00000100492c7824 */ /* 0x000fe200078e00ff */
[----:B------:R-:W-:-:S02]  /*d990*/  PRMT R59, R80, 0x654, R59 ;  /* 0x00000654503b7816 */ /* 0x000fc4000000003b */
[----:B------:R-:W-:Y:S02]  /*d9a0*/  PRMT R61, R72, 0x654, R61 ;  /* 0x00000654483d7816 */ /* 0x000fe4000000003d */
[----:B------:R-:W-:Y:S02]  /*d9b0*/  PRMT R63, R68, 0x654, R63 ;  /* 0x00000654443f7816 */ /* 0x000fe4000000003f */
[----:B------:R-:W-:Y:S02]  /*d9c0*/  SHF.L.U32 R48, R71, 0x8, RZ ;  /* 0x0000000847307819 */ /* 0x000fe400000006ff */
[----:B------:R-:W-:Y:S01]  /*d9d0*/  LOP3.LUT R59, R59, 0xff00, R44, 0xf8, !PT ;  /* 0x0000ff003b3b7812 */ /* 0x000fe200078ef82c */
[----:B------:R-:W-:Y:S01]  /*d9e0*/  IMAD.U32 R44, R82, 0x10000, RZ ;  /* 0x00010000522c7824 */ /* 0x000fe200078e00ff */
[----:B------:R-:W-:Y:S02]  /*d9f0*/  LOP3.LUT R73, R61, 0xff00, R48, 0xf8, !PT ;  /* 0x0000ff003d497812 */ /* 0x000fe400078ef830 */
[----:B------:R-:W-:-:S02]  /*da00*/  LOP3.LUT R75, R63, 0xff00, R58, 0xf8, !PT ;  /* 0x0000ff003f4b7812 */ /* 0x000fc400078ef83a */
[----:B------:R-:W-:Y:S02]  /*da10*/  F2FP.F16.E4M3.UNPACK_B R71, R155.H1 ;  /* 0x0000009bff47723e */ /* 0x000fe400030006ff */
[----:B------:R-:W-:Y:S02]  /*da20*/  F2FP.F16.E4M3.UNPACK_B R63, R62.H1 ;  /* 0x0000003eff3f723e */ /* 0x000fe400030006ff */
[----:B------:R-:W-:Y:S02]  /*da30*/  F2FP.F16.E4M3.UNPACK_B R61, R60.H1 ;  /* 0x0000003cff3d723e */ /* 0x000fe400030006ff */
        /* <DEDUP_REMOVED lines=8> */
[----:B------:R-:W-:-:S02]  /*dac0*/  IMAD.U32 R70, R70, 0x10000, RZ ;  /* 0x0001000046467824 */ /* 0x000fc400078e00ff */
[-C--:B------:R-:W-:Y:S01]  /*dad0*/  FMUL.FTZ R81, R59, R45.reuse ;  /* 0x0000002d3b517220 */ /* 0x080fe20000410000 */
[--C-:B------:R-:W-:Y:S02]  /*dae0*/  HADD2.F32 R69, -RZ, R68.reuse.H0_H0 ;  /* 0x20000044ff457230 */ /* 0x100fe40000004100 */
[C---:B------:R-:W-:Y:S01]  /*daf0*/  FMUL.FTZ R72, R58.reuse, R45 ;  /* 0x0000002d3a487220 */ /* 0x040fe20000410000 */
        /* <DEDUP_REMOVED lines=9> */
[----:B------:R-:W-:Y:S01]  /*db90*/  IMAD.U32 R48, R74, 0x10000, RZ ;  /* 0x000100004a307824 */ /* 0x000fe200078e00ff */
[----:B------:R-:W-:Y:S01]  /*dba0*/  F2FP.F16.E4M3.UNPACK_B R60, R60 ;  /* 0x0000003cff3c723e */ /* 0x000fe200020006ff */
[-C--:B------:R-:W-:Y:S01]  /*dbb0*/  FMUL.FTZ R74, R61, R68.reuse ;  /* 0x000000443d4a7220 */ /* 0x080fe20000410000 */
[----:B------:R-:W-:Y:S01]  /*dbc0*/  FMUL.FTZ R72, R69, R68 ;  /* 0x0000004445487220 */ /* 0x000fe20000410000 */
[----:B------:R-:W-:Y:S01]  /*dbd0*/  F2FP.F16.E4M3.UNPACK_B R153, R153 ;  /* 0x00000099ff99723e */ /* 0x000fe200020006ff */
[----:B------:R-:W-:Y:S01]  /*dbe0*/  HADD2.F32 R71, -RZ, R155.H0_H0 ;  /* 0x2000009bff477230 */ /* 0x000fe20000004100 */
[----:B------:R-:W-:Y:S01]  /*dbf0*/  LOP3.LUT R48, R73, 0xff0000, R48, 0xf8, !PT ;  /* 0x00ff000049307812 */ /* 0x000fe200078ef830 */
[----:B------:R-:W-:-:S02]  /*dc00*/  HADD2.F32 R68, -RZ, R63.H0_H0 ;  /* 0x2000003fff447230 */ /* 0x000fc40000004100 */
[-C--:B------:R-:W-:Y:S01]  /*dc10*/  FFMA.FTZ R82, R69, R70.reuse, R74 ;  /* 0x0000004645527223 */ /* 0x080fe2000001004a */
[----:B------:R-:W-:Y:S02]  /*dc20*/  HADD2.F32 R62, -RZ, R60.H0_H0 ;  /* 0x2000003cff3e7230 */ /* 0x000fe40000004100 */
[----:B------:R-:W-:Y:S01]  /*dc30*/  FFMA.FTZ R61, R61, R70, -R72 ;  /* 0x000000463d3d7223 */ /* 0x000fe20000010848 */
        /* <DEDUP_REMOVED lines=35> */
[----:B------:R-:W-:Y:S01]  /*de70*/  F2FP.F16.E4M3.UNPACK_B R60, R50 ;  /* 0x00000032ff3c723e */ /* 0x000fe200020006ff */
[----:B------:R-:W-:Y:S01]  /*de80*/  FFMA.FTZ R87, R68, R71, R73 ;  /* 0x0000004744577223 */ /* 0x000fe20000010049 */
[----:B------:R-:W-:Y:S01]  /*de90*/  HADD2.F32 R71, -RZ, R154.H0_H0 ;  /* 0x2000009aff477230 */ /* 0x000fe20000004100 */
[----:B------:R-:W-:Y:S01]  /*dea0*/  F2FP.SATFINITE.E4M3.F32.PACK_AB_MERGE_C R58, R61, R58, RZ ;  /* 0x0000003a3d3a723e */ /* 0x000fe200048070ff */
[----:B------:R-:W-:Y:S01]  /*deb0*/  HADD2.F32 R50, -RZ, R56.H0_H0 ;  /* 0x20000038ff327230 */ /* 0x000fe20000004100 */
[----:B------:R-:W-:Y:S01]  /*dec0*/  F2FP.F16.E4M3.UNPACK_B R61, R55 ;  /* 0x00000037ff3d723e */ /* 0x000fe200020006ff */
[----:B------:R-:W-:Y:S01]  /*ded0*/  HADD2.F32 R62, -RZ, R60.H0_H0 ;  /* 0x2000003cff3e7230 */ /* 0x000fe20000004100 */
[----:B------:R-:W-:Y:S01]  /*dee0*/  F2FP.SATFINITE.E4M3.F32.PACK_AB_MERGE_C R58, R75, R72, R58 ;  /* 0x000000484b3a723e */ /* 0x000fe2000480703a */
[----:B------:R-:W-:Y:S01]  /*def0*/  HADD2.F32 R73, -RZ, R154.H1_H1 ;  /* 0x3000009aff497230 */ /* 0x000fe20000004100 */
[----:B------:R-:W-:Y:S01]  /*df00*/  F2FP.SATFINITE.E4M3.F32.PACK_AB_MERGE_C R84, R87, R84, RZ ;  /* 0x000000545754723e */ /* 0x000fe200048070ff */
[----:B------:R-:W-:-:S02]  /*df10*/  HADD2.F32 R60, -RZ, R60.H1_H1 ;  /* 0x3000003cff3c7230 */ /* 0x000fc40000004100 */
[-C--:B------:R-:W-:Y:S01]  /*df20*/  FMUL.FTZ R81, R62, R71.reuse ;  /* 0x000000473e517220 */ /* 0x080fe20000410000 */
[----:B------:R-:W-:Y:S02]  /*df30*/  HADD2.F32 R63, -RZ, R152.H0_H0 ;  /* 0x20000098ff3f7230 */ /* 0x000fe40000004100 */
[----:B------:R-:W-:Y:S01]  /*df40*/  FMUL.FTZ R71, R50, R71 ;  /* 0x0000004732477220 */ /* 0x000fe20000410000 */
        /* <DEDUP_REMOVED lines=12> */
[----:B------:R-:W-:Y:S01]  /*e010*/  F2FP.F16.E4M3.UNPACK_B R55, R55.H1 ;  /* 0x00000037ff37723e */ /* 0x000fe200030006ff */
        /* <DEDUP_REMOVED lines=22> */
[----:B------:R-:W-:Y:S01]  /*e180*/  HADD2.F32 R63, -RZ, R63.H1_H1 ;  /* 0x3000003fff3f7230 */ /* 0x000fe20000004100 */
[----:B------:R-:W-:Y:S01]  /*e190*/  F2FP.SATFINITE.E4M3.F32.PACK_AB_MERGE_C R59, R82, R59, RZ ;  /* 0x0000003b523b723e */ /* 0x000fe200048070ff */
[--C-:B------:R-:W-:Y:S01]  /*e1a0*/  HADD2.F32 R72, -RZ, R70.reuse.H1_H1 ;  /* 0x30000046ff487230 */ /* 0x100fe20000004100 */
[----:B------:R-:W-:Y:S01]  /*e1b0*/  F2FP.SATFINITE.E4M3.F32.PACK_AB_MERGE_C R56, R56, R81, R80 ;  /* 0x000000513838723e */ /* 0x000fe20004807050 */
[----:B------:R-:W-:Y:S01]  /*e1c0*/  HADD2.F32 R55, -RZ, R55.H1_H1 ;  /* 0x30000037ff377230 */ /* 0x000fe20000004100 */
[----:B------:R-:W-:Y:S01]  /*e1d0*/  F2FP.SATFINITE.E4M3.F32.PACK_AB_MERGE_C R59, R153, R74, R59 ;  /* 0x0000004a993b723e */ /* 0x000fe2000480703b */
[----:B------:R-:W-:-:S02]  /*e1e0*/  HADD2.F32 R71, -RZ, R70.H0_H0 ;  /* 0x20000046ff477230 */ /* 0x000fc40000004100 */
        /* <DEDUP_REMOVED lines=55> */
[----:B------:R-:W-:Y:S02]  /*e560*/  F2FP.SATFINITE.E4M3.F32.PACK_AB_MERGE_C R45, R49, R60, R80 ;  /* 0x0000003c312d723e */ /* 0x000fe40004807050 */
[----:B------:R-:W-:Y:S01]  /*e570*/  F2FP.SATFINITE.E4M3.F32.PACK_AB_MERGE_C R49, R48, R61, R81 ;  /* 0x0000003d3031723e */ /* 0x000fe20004807051 */
[----:B------:R-:W-:Y:S01]  /*e580*/  IMAD.MOV.U32 R48, RZ, RZ, R59 ;  /* 0x000000ffff307224 */ /* 0x000fe200078e003b */
[----:B------:R-:W-:Y:S02]  /*e590*/  F2FP.SATFINITE.E4M3.F32.PACK_AB_MERGE_C R47, R55, R84, R47 ;  /* 0x00000054372f723e */ /* 0x000fe4000480702f */
[----:B------:R-:W-:Y:S02]  /*e5a0*/  F2FP.SATFINITE.E4M3.F32.PACK_AB_MERGE_C R51, R62, R85, R68 ;  /* 0x000000553e33723e */ /* 0x000fe40004807044 */
[----:B------:R-:W-:-:S07]  /*e5b0*/  MOV R44, R58 ;  /* 0x0000003a002c7202 */ /* 0x000fce0000000f00 */
.L_x_5373:
[----:B------:R-:W-:Y:S05]  /*e5c0*/  BSYNC B2 ;  /* 0x0000000000027941 */ /* 0x000fea0003800000 */
.L_x_5372:
        /* <DEDUP_REMOVED lines=10> */
.L_x_5371:
[----:B------:R-:W-:Y:S05]  /*e670*/  BSYNC B1 ;  /* 0x0000000000017941 */ /* 0x000fea0003800000 */
.L_x_5370:
        /* <DEDUP_REMOVED lines=31> */
[--C-:B------:R-:W-:Y:S01]  /*e870*/  SHF.R.U32.HI R73, RZ, 0x18, R65.reuse ;  /* 0x00000018ff497819 */ /* 0x100fe20000011641 */
[----:B-1----:R-:W-:Y:S01]  /*e880*/  IMAD.MOV.U32 R62, RZ, RZ, R48 ;  /* 0x000000ffff3e7224 */ /* 0x002fe200078e0030 */
[----:B------:R-:W-:Y:S01]  /*e890*/  LOP3.LUT R56, R65, 0xff, RZ, 0xc0, !PT ;  /* 0x000000ff41387812 */ /* 0x000fe200078ec0ff */
[----:B------:R-:W-:Y:S01]  /*e8a0*/  IMAD.SHL.U32 R61, R61, 0x100, RZ ;  /* 0x000001003d3d7824 */ /* 0x000fe200078e00ff */
[----:B------:R-:W-:Y:S02]  /*e8b0*/  SHF.R.U32.HI R72, RZ, 0x10, R65 ;  /* 0x00000010ff487819 */ /* 0x000fe40000011641 */
[----:B------:R-:W-:Y:S02]  /*e8c0*/  SHF.R.U32.HI R68, RZ, 0x8, R67 ;  /* 0x00000008ff447819 */ /* 0x000fe40000011643 */
[----:B------:R-:W-:-:S02]  /*e8d0*/  SHF.R.U32.HI R63, RZ, 0x18, R77 ;  /* 0x00000018ff3f7819 */ /* 0x000fc4000001164d */
[----:B------:R-:W-:Y:S02]  /*e8e0*/  LOP3.LUT R60, R77, 0xff, RZ, 0xc0, !PT ;  /* 0x000000ff4d3c7812 */ /* 0x000fe400078ec0ff */
[----:B------:R-:W-:Y:S01]  /*e8f0*/  PRMT R44, R73, 0x654, R56 ;  /* 0x00000654492c7816 */ /* 0x000fe20000000038 */
[----:B------:R-:W-:Y:S01]  /*e900*/  IMAD.MOV.U32 R56, RZ, RZ, R50 ;  /* 0x000000ffff387224 */ /* 0x000fe200078e0032 */
[----:B------:R-:W-:Y:S02]  /*e910*/  SHF.R.U32.HI R65, RZ, 0x8, R77 ;  /* 0x00000008ff417819 */ /* 0x000fe4000001164d */
[--C-:B------:R-:W-:Y:S02]  /*e920*/  SHF.R.U32.HI R71, RZ, 0x18, R67.reuse ;  /* 0x00000018ff477819 */ /* 0x100fe40000011643 */
[----:B------:R-:W-:Y:S01]  /*e930*/  LOP3.LUT R58, R67, 0xff, RZ, 0xc0, !PT ;  /* 0x000000ff433a7812 */ /* 0x000fe200078ec0ff */
[----:B------:R-:W-:Y:S01]  /*e940*/  IMAD.SHL.U32 R65, R65, 0x100, RZ ;  /* 0x0000010041417824 */ /* 0x000fe200078e00ff */
[----:B------:R-:W-:-:S02]  /*e950*/  SHF.R.U32.HI R66, RZ, 0x10, R67 ;  /* 0x00000010ff427819 */ /* 0x000fc40000011643 */
[----:B------:R-:W-:Y:S02]  /*e960*/  SHF.R.U32.HI R67, RZ, 0x8, R79 ;  /* 0x00000008ff437819 */ /* 0x000fe4000001164f */
[----:B------:R-:W-:Y:S01]  /*e970*/  PRMT R60, R63, 0x654, R60 ;  /* 0x000006543f3c7816 */ /* 0x000fe2000000003c */
[----:B------:R-:W-:Y:S01]  /*e980*/  IMAD.SHL.U32 R63, R68, 0x100, RZ ;  /* 0x00000100443f7824 */ /* 0x000fe200078e00ff */
[----:B------:R-:W-:Y:S01]  /*e990*/  LOP3.LUT R44, R44, 0xff00, R61, 0xf8, !PT ;  /* 0x0000ff002c2c7812 */ /* 0x000fe200078ef83d */
[----:B------:R-:W-:Y:S01]  /*e9a0*/  IMAD.SHL.U32 R67, R67, 0x100, RZ ;  /* 0x0000010043437824 */ /* 0x000fe200078e00ff */
[----:B------:R-:W-:Y:S02]  /*e9b0*/  SHF.L.U32 R61, R72, 0x10, RZ ;  /* 0x00000010483d7819 */ /* 0x000fe400000006ff */
[----:B------:R-:W-:Y:S02]  /*e9c0*/  PRMT R58, R71, 0x654, R58 ;  /* 0x00000654473a7816 */ /* 0x000fe4000000003a */
[----:B------:R-:W-:Y:S01]  /*e9d0*/  LOP3.LUT R48, R44, 0xff0000, R61, 0xf8, !PT ;  /* 0x00ff00002c307812 */ /* 0x000fe200078ef83d */
[----:B------:R-:W-:Y:S01]  /*e9e0*/  IMAD.U32 R61, R66, 0x10000, RZ ;  /* 0x00010000423d7824 */ /* 0x000fe200078e00ff */
[----:B------:R-:W-:-:S02]  /*e9f0*/  LOP3.LUT R64, R79, 0xff0000ff, RZ, 0xc0, !PT ;  /* 0xff0000ff4f407812 */ /* 0x000fc400078ec0ff */
[----:B------:R-:W-:Y:S02]  /*ea00*/  LOP3.LUT R58, R58, 0xff00, R63, 0xf8, !PT ;  /* 0x0000ff003a3a7812 */ /* 0x000fe400078ef83f */
[----:B------:R-:W-:Y:S02]  /*ea10*/  LOP3.LUT R50, R60, 0xff00, R65, 0xf8, !PT ;  /* 0x0000ff003c327812 */ /* 0x000fe400078ef841 */
[----:B------:R-:W-:Y:S02]  /*ea20*/  F2FP.F16.E4M3.UNPACK_B R66, R150.H1 ;  /* 0x00000096ff42723e */ /* 0x000fe400030006ff */
[----:B------:R-:W-:Y:S02]  /*ea30*/  F2FP.F16.E4M3.UNPACK_B R63, R62.H1 ;  /* 0x0000003eff3f723e */ /* 0x000fe400030006ff */
[----:B------:R-:W-:Y:S02]  /*ea40*/  F2FP.F16.E4M3.UNPACK_B R60, R59.H1 ;  /* 0x0000003bff3c723e */ /* 0x000fe400030006ff */
[----:B------:R-:W-:-:S02]  /*ea50*/  LOP3.LUT R68, R64, 0xff00, R67, 0xf8, !PT ;  /* 0x0000ff0040447812 */ /* 0x000fc400078ef843 */
[----:B------:R-:W-:Y:S01]  /*ea60*/  MOV R55, R46 ;  /* 0x0000002e00377202 */ /* 0x000fe20000000f00 */
[----:B------:R-:W-:Y:S01]  /*ea70*/  HADD2.F32 R46, -RZ, R66.H0_H0 ;  /* 0x20000042ff2e7230 */ /* 0x000fe20000004100 */
[----:B------:R-:W-:Y:S01]  /*ea80*/  LOP3.LUT R44, R58, 0xff0000, R61, 0xf8, !PT ;  /* 0x00ff00003a2c7812 */ /* 0x000fe200078ef83d */
[----:B------:R-:W-:Y:S01]  /*ea90*/  HADD2.F32 R61, -RZ, R63.H0_H0 ;  /* 0x2000003fff3d7230 */ /* 0x000fe20000004100 */
[----:B------:R-:W-:Y:S01]  /*eaa0*/  F2FP.F16.E4M3.UNPACK_B R64, R148.H1 ;  /* 0x00000094ff40723e */ /* 0x000fe200030006ff */
[----:B------:R-:W-:Y:S01]  /*eab0*/  HADD2.F32 R58, -RZ, R60.H0_H0 ;  /* 0x2000003cff3a7230 */ /* 0x000fe20000004100 */
[----:B------:R-:W-:Y:S02]  /*eac0*/  SHF.R.U32.HI R70, RZ, 0x10, R77 ;  /* 0x00000010ff467819 */ /* 0x000fe4000001164d */
[----:B------:R-:W-:Y:S01]  /*ead0*/  FMUL.FTZ R71, R61, R46 ;  /* 0x0000002e3d477220 */ /* 0x000fe20000410000 */
[----:B------:R-:W-:Y:S01]  /*eae0*/  HADD2.F32 R65, -RZ, R64.H0_H0 ;  /* 0x20000040ff417230 */ /* 0x000fe20000004100 */
[----:B------:R-:W-:Y:S01]  /*eaf0*/  SHF.R.U32.HI R69, RZ, 0x10, R79 ;  /* 0x00000010ff457819 */ /* 0x000fe2000001164f */
[----:B------:R-:W-:-:S02]  /*eb00*/  IMAD.U32 R67, R70, 0x10000, RZ ;  /* 0x0001000046437824 */ /* 0x000fc400078e00ff */
[C---:B------:R-:W-:Y:S01]  /*eb10*/  FMUL.FTZ R70, R58.reuse, R46 ;  /* 0x0000002e3a467220 */ /* 0x040fe20000410000 */
[----:B------:R-:W-:Y:S01]  /*eb20*/  F2FP.F16.E4M3.UNPACK_B R150, R150 ;  /* 0x00000096ff96723e */ /* 0x000fe200020006ff */
[-C--:B------:R-:W-:Y:S01]  /*eb30*/  FFMA.FTZ R58, R58, R65.reuse, -R71 ;  /* 0x000000413a3a7223 */ /* 0x080fe20000010847 */
[----:B------:R-:W-:Y:S02]  /*eb40*/  IMAD.U32 R69, R69, 0x10000, RZ ;  /* 0x0001000045457824 */ /* 0x000fe400078e00ff */
[----:B------:R-:W-:Y:S01]  /*eb50*/  FFMA.FTZ R71, R61, R65, R70 ;  /* 0x000000413d477223 */ /* 0x000fe20000010046 */
[----:B------:R-:W-:Y:S01]  /*eb60*/  LOP3.LUT R50, R50, 0xff0000, R67, 0xf8, !PT ;  /* 0x00ff000032327812 */ /* 0x000fe200078ef843 */
[----:B------:R-:W-:Y:S01]  /*eb70*/  HADD2.F32 R65, -RZ, R64.H1_H1 ;  /* 0x30000040ff417230 */ /* 0x000fe20000004100 */
[----:B------:R-:W-:Y:S01]  /*eb80*/  F2FP.F16.E4M3.UNPACK_B R62, R62 ;  /* 0x0000003eff3e723e */ /* 0x000fe200020006ff */
[----:B------:R-:W-:Y:S01]  /*eb90*/  HADD2.F32 R67, -RZ, R66.H1_H1 ;  /* 0x30000042ff437230 */ /* 0x000fe20000004100 */
[----:B------:R-:W-:Y:S01]  /*eba0*/  F2FP.F16.E4M3.UNPACK_B R59, R59 ;  /* 0x0000003bff3b723e */ /* 0x000fe200020006ff */
[----:B------:R-:W-:Y:S01]  /*ebb0*/  HADD2.F32 R64, -RZ, R63.H1_H1 ;  /* 0x3000003fff407230 */ /* 0x000fe20000004100 */
[----:B------:R-:W-:Y:S01]  /*ebc0*/  LOP3.LUT R46, R68, 0xff0000, R69, 0xf8, !PT ;  /* 0x00ff0000442e7812 */ /* 0x000fe200078ef845 */
        /* <DEDUP_REMOVED lines=45> */
[----:B------:R-:W-:Y:S01]  /*eea0*/  FFMA.FTZ R78, R61, R64, R66 ;  /* 0x000000403d4e7223 */ /* 0x000fe20000010042 */
[----:B------:R-:W-:Y:S01]  /*eeb0*/  HADD2.F32 R64, -RZ, R149.H1_H1 ;  /* 0x30000095ff407230 */ /* 0x000fe20000004100 */
[----:B------:R-:W-:Y:S01]  /*eec0*/  F2FP.SATFINITE.E4M3.F32.PACK_AB_MERGE_C R58, R73, R58, RZ ;  /* 0x0000003a493a723e */ /* 0x000fe200048070ff */
[----:B------:R-:W-:Y:S01]  /*eed0*/  HADD2.F32 R56, -RZ, R55.H0_H0 ;  /* 0x20000037ff387230 */ /* 0x000fe20000004100 */
[----:B------:R-:W-:Y:S01]  /*eee0*/  F2FP.SATFINITE.E4M3.F32.PACK_AB_MERGE_C R71, R72, R71, RZ ;  /* 0x000000474847723e */ /* 0x000fe200048070ff */
[--C-:B------:R-:W-:Y:S01]  /*eef0*/  HADD2.F32 R60, -RZ, R59.reuse.H0_H0 ;  /* 0x2000003bff3c7230 */ /* 0x100fe20000004100 */
[----:B------:R-:W-:Y:S01]  /*ef00*/  F2FP.SATFINITE.E4M3.F32.PACK_AB_MERGE_C R76, R79, R76, RZ ;  /* 0x0000004c4f4c723e */ /* 0x000fe200048070ff */
[----:B------:R-:W-:Y:S01]  /*ef10*/  HADD2.F32 R59, -RZ, R59.H1_H1 ;  /* 0x3000003bff3b7230 */ /* 0x000fe20000004100 */
[----:B------:R-:W-:Y:S01]  /*ef20*/  F2FP.SATFINITE.E4M3.F32.PACK_AB_MERGE_C R77, R78, R77, RZ ;  /* 0x0000004d4e4d723e */ /* 0x000fe200048070ff */
[----:B------:R-:W-:-:S02]  /*ef30*/  HADD2.F32 R63, -RZ, R149.H0_H0 ;  /* 0x20000095ff3f7230 */ /* 0x000fc40000004100 */
[----:B------:R-:W-:Y:S02]  /*ef40*/  HADD2.F32 R55, -RZ, R55.H1_H1 ;  /* 0x30000037ff377230 */ /* 0x000fe40000004100 */
[-C--:B------:R-:W-:Y:S01]  /*ef50*/  FMUL.FTZ R74, R59, R64.reuse ;  /* 0x000000403b4a7220 */ /* 0x080fe20000410000 */
[--C-:B------:R-:W-:Y:S02]  /*ef60*/  HADD2.F32 R61, -RZ, R147.reuse.H0_H0 ;  /* 0x20000093ff3d7230 */ /* 0x100fe40000004100 */
[-C--:B------:R-:W-:Y:S01]  /*ef70*/  FMUL.FTZ R65, R60, R63.reuse ;  /* 0x0000003f3c417220 */ /* 0x080fe20000410000 */
[----:B------:R-:W-:Y:S02]  /*ef80*/  HADD2.F32 R62, -RZ, R147.H1_H1 ;  /* 0x30000093ff3e7230 */ /* 0x000fe40000004100 */
[C---:B------:R-:W-:Y:S01]  /*ef90*/  FMUL.FTZ R64, R55.reuse, R64 ;  /* 0x0000004037407220 */ /* 0x040fe20000410000 */
[C---:B------:R-:W-:Y:S01]  /*efa0*/  FMUL.FTZ R63, R56.reuse, R63 ;  /* 0x0000003f383f7220 */ /* 0x040fe20000410000 */
[-C--:B------:R-:W-:Y:S01]  /*efb0*/  FFMA.FTZ R56, R56, R61.reuse, -R65 ;  /* 0x0000003d38387223 */ /* 0x080fe20000010841 */
[----:B------:R-:W-:Y:S01]  /*efc0*/  F2FP.F16.E4M3.UNPACK_B R65, R50 ;  /* 0x00000032ff41723e */ /* 0x000fe200020006ff */
[-C--:B------:R-:W-:Y:S01]  /*efd0*/  FFMA.FTZ R55, R55, R62.reuse, -R74 ;  /* 0x0000003e37377223 */ /* 0x080fe2000001084a */
[----:B------:R-:W-:Y:S01]  /*efe0*/  FFMA.FTZ R75, R59, R62, R64 ;  /* 0x0000003e3b4b7223 */ /* 0x000fe20000010040 */
[----:B------:R-:W-:Y:S01]  /*eff0*/  FFMA.FTZ R66, R60, R61, R63 ;  /* 0x0000003d3c427223 */ /* 0x000fe2000001003f */
[----:B------:R-:W-:-:S02]  /*f000*/  F2FP.F16.E4M3.UNPACK_B R62, R49 ;  /* 0x00000031ff3e723e */ /* 0x000fc400020006ff */
[----:B------:R-:W-:Y:S02]  /*f010*/  F2FP.F16.E4M3.UNPACK_B R60, R45 ;  /* 0x0000002dff3c723e */ /* 0x000fe400020006ff */
[----:B------:R-:W-:Y:S01]  /*f020*/  F2FP.SATFINITE.E4M3.F32.PACK_AB_MERGE_C R59, R70, R67, R58 ;  /* 0x00000043463b723e */ /* 0x000fe2000480703a */
[----:B------:R-:W-:Y:S01]  /*f030*/  HADD2.F32 R63, -RZ, R62.H0_H0 ;  /* 0x2000003eff3f7230 */ /* 0x000fe20000004100 */
[----:B------:R-:W-:Y:S01]  /*f040*/  F2FP.SATFINITE.E4M3.F32.PACK_AB_MERGE_C R58, R69, R68, R71 ;  /* 0x00000044453a723e */ /* 0x000fe20004807047 */
[----:B------:R-:W-:Y:S01]  /*f050*/  HADD2.F32 R68, -RZ, R65.H0_H0 ;  /* 0x20000041ff447230 */ /* 0x000fe20000004100 */
[----:B------:R-:W-:Y:S01]  /*f060*/  F2FP.F16.E4M3.UNPACK_B R64, R48 ;  /* 0x00000030ff40723e */ /* 0x000fe200020006ff */
[----:B------:R-:W-:Y:S01]  /*f070*/  HADD2.F32 R61, -RZ, R60.H0_H0 ;  /* 0x2000003cff3d7230 */ /* 0x000fe20000004100 */
[----:B------:R-:W-:Y:S01]  /*f080*/  F2FP.SATFINITE.E4M3.F32.PACK_AB_MERGE_C R56, R55, R56, R76 ;  /* 0x000000383738723e */ /* 0x000fe2000480704c */
[----:B------:R-:W-:Y:S01]  /*f090*/  HADD2.F32 R62, -RZ, R62.H1_H1 ;  /* 0x3000003eff3e7230 */ /* 0x000fe20000004100 */
[----:B------:R-:W-:Y:S01]  /*f0a0*/  F2FP.SATFINITE.E4M3.F32.PACK_AB_MERGE_C R55, R75, R66, R77 ;  /* 0x000000424b37723e */ /* 0x000fe2000480704d */
[----:B------:R-:W-:-:S02]  /*f0b0*/  HADD2.F32 R66, -RZ, R64.H0_H0 ;  /* 0x20000040ff427230 */ /* 0x000fc40000004100 */
[-C--:B------:R-:W-:Y:S01]  /*f0c0*/  FMUL.FTZ R70, R63, R68.reuse ;  /* 0x000000443f467220 */ /* 0x080fe20000410000 */
[----:B------:R-:W-:Y:S01]  /*f0d0*/  FMUL.FTZ R68, R61, R68 ;  /* 0x000000443d447220 */ /* 0x000fe20000410000 */
[----:B------:R-:W-:Y:S01]  /*f0e0*/  HADD2.F32 R65, -RZ, R65.H1_H1 ;  /* 0x30000041ff417230 */ /* 0x000fe20000004100 */
[----:B------:R-:W-:Y:S01]  /*f0f0*/  F2FP.F16.E4M3.UNPACK_B R45, R45.H1 ;  /* 0x0000002dff2d723e */ /* 0x000fe200030006ff */
[----:B------:R-:W-:Y:S02]  /*f100*/  HADD2.F32 R60, -RZ, R60.H1_H1 ;  /* 0x3000003cff3c7230 */ /* 0x000fe40000004100 */
[-C--:B------:R-:W-:Y:S01]  /*f110*/  FFMA.FTZ R68, R63, R66.reuse, R68 ;  /* 0x000000423f447223 */ /* 0x080fe20000010044 */
[----:B------:R-:W-:Y:S02]  /*f120*/  HADD2.F32 R63, -RZ, R64.H1_H1 ;  /* 0x30000040ff3f7230 */ /* 0x000fe40000004100 */
[-C--:B------:R-:W-:Y:S01]  /*f130*/  FMUL.FTZ R67, R62, R65.reuse ;  /* 0x000000413e437220 */ /* 0x080fe20000410000 */
[----:B------:R-:W-:Y:S01]  /*f140*/  FFMA.FTZ R70, R61, R66, -R70 ;  /* 0x000000423d467223 */ /* 0x000fe20000010846 */
[C---:B------:R-:W-:Y:S01]  /*f150*/  FMUL.FTZ R65, R60.reuse, R65 ;  /* 0x000000413c417220 */ /* 0x040fe20000410000 */
[----:B------:R-:W-:Y:S01]  /*f160*/  F2FP.F16.E4M3.UNPACK_B R61, R49.H1 ;  /* 0x00000031ff3d723e */ /* 0x000fe200030006ff */
[-C--:B------:R-:W-:Y:S01]  /*f170*/  FFMA.FTZ R69, R60, R63.reuse, -R67 ;  /* 0x0000003f3c457223 */ /* 0x080fe20000010843 */
[----:B------:R-:W-:Y:S01]  /*f180*/  F2FP.F16.E4M3.UNPACK_B R60, R50.H1 ;  /* 0x00000032ff3c723e */ /* 0x000fe200030006ff */
[----:B------:R-:W-:Y:S01]  /*f190*/  FFMA.FTZ R71, R62, R63, R65 ;  /* 0x0000003f3e477223 */ /* 0x000fe20000010041 */
[----:B------:R-:W-:Y:S01]  /*f1a0*/  HADD2.F32 R49, -RZ, R45.H0_H0 ;  /* 0x2000002dff317230 */ /* 0x000fe20000004100 */
[----:B------:R-:W-:Y:S01]  /*f1b0*/  F2FP.F16.E4M3.UNPACK_B R48, R48.H1 ;  /* 0x00000030ff30723e */ /* 0x000fe200030006ff */
[----:B------:R-:W-:Y:S01]  /*f1c0*/  HADD2.F32 R50, -RZ, R61.H0_H0 ;  /* 0x2000003dff327230 */ /* 0x000fe20000004100 */
[----:B------:R-:W-:Y:S01]  /*f1d0*/  F2FP.F16.E4M3.UNPACK_B R65, R46.H1 ;  /* 0x0000002eff41723e */ /* 0x000fe200030006ff */
[----:B------:R-:W-:-:S02]  /*f1e0*/  HADD2.F32 R62, -RZ, R60.H0_H0 ;  /* 0x2000003cff3e7230 */ /* 0x000fc40000004100 */
[----:B------:R-:W-:Y:S02]  /*f1f0*/  HADD2.F32 R61, -RZ, R61.H1_H1 ;  /* 0x3000003dff3d7230 */ /* 0x000fe40000004100 */
[----:B------:R-:W-:Y:S02]  /*f200*/  HADD2.F32 R64, -RZ, R60.H1_H1 ;  /* 0x3000003cff407230 */ /* 0x000fe40000004100 */
[-C--:B------:R-:W-:Y:S01]  /*f210*/  FMUL.FTZ R66, R50, R62.reuse ;  /* 0x0000003e32427220 */ /* 0x080fe20000410000 */
[----:B------:R-:W-:Y:S02]  /*f220*/  HADD2.F32 R45, -RZ, R45.H1_H1 ;  /* 0x3000002dff2d7230 */ /* 0x000fe40000004100 */
[----:B------:R-:W-:Y:S01]  /*f230*/  FMUL.FTZ R63, R49, R62 ;  /* 0x0000003e313f7220 */ /* 0x000fe20000410000 */
[--C-:B------:R-:W-:Y:S02]  /*f240*/  HADD2.F32 R60, -RZ, R48.reuse.H0_H0 ;  /* 0x20000030ff3c7230 */ /* 0x100fe40000004100 */
[----:B------:R-:W-:Y:S01]  /*f250*/  FMUL.FTZ R62, R61, R64 ;  /* 0x000000403d3e7220 */ /* 0x000fe20000410000 */
[----:B------:R-:W-:-:S02]  /*f260*/  HADD2.F32 R48, -RZ, R48.H1_H1 ;  /* 0x30000030ff307230 */ /* 0x000fc40000004100 */
[----:B------:R-:W-:Y:S01]  /*f270*/  FMUL.FTZ R64, R45, R64 ;  /* 0x000000402d407220 */ /* 0x000fe20000410000 */
[----:B------:R-:W-:Y:S01]  /*f280*/  FFMA.FTZ R73, R50, R60, R63 ;  /* 0x0000003c32497223 */ /* 0x000fe2000001003f */
[----:B------:R-:W-:Y:S02]  /*f290*/  F2FP.F16.E4M3.UNPACK_B R50, R51 ;  /* 0x00000033ff32723e */ /* 0x000fe400020006ff */
        /* <DEDUP_REMOVED lines=53> */
.L_x_5375:
[----:B------:R-:W-:Y:S05]  /*f5f0*/  BSYNC B1 ;  /* 0x0000000000017941 */ /* 0x000fea0003800000 */
.L_x_5374:
        /* <DEDUP_REMOVED lines=10> */
.L_x_5291:
[----:B------:R-:W-:-:S06]  /*f6a0*/  UISETP.NE.AND UP0, UPT, UR53, 0x3, UPT ;  /* 0x000000033500788c */ /* 0x000fcc000bf05270 */
[----:B------:R-:W-:-:S13]  /*f6b0*/  PLOP3.LUT P2, PT, PT, PT, UP0, 0x80, 0x0 ;  /* 0x000000000000781c */ /* 0x000fda0003f4f008 */
[----:B------:R-:W-:Y:S05]  /*f6c0*/  @!P2 BRA `(.L_x_5376) ;  /* 0x000000000004a947 */ /* 0x000fea0003800000 */
[----:B------:R-:W-:Y:S01]  /*f6d0*/  BPT.TRAP 0x1 ;  /* 0x000000040000795c */ /* 0x000fe20000300000 */
.L_x_5376:
[----:B------:R-:W-:Y:S01]  /*f6e0*/  IMAD R101, R17, 0x8, R16 ;  /* 0x0000000811657824 */ /* 0x000fe200078e0210 */
[----:B------:R-:W-:Y:S01]  /*f6f0*/  SHF.L.U32 R102, R223, 0x1f, RZ ;  /* 0x0000001fdf667819 */ /* 0x000fe200000006ff */
[----:B------:R-:W-:Y:S01]  /*f700*/  IMAD R100, R24, -0xa0, R2 ;  /* 0xffffff6018647824 */ /* 0x000fe200078e0202 */
[----:B------:R-:W-:Y:S02]  /*f710*/  BSSY B1, `(.L_x_5377) ;  /* 0x0000004000017945 */ /* 0x000fe40003800000 */
[----:B------:R-:W0:Y:S02]  /*f720*/  SYNCS.PHASECHK.TRANS64.TRYWAIT P3, [R101+URZ+0x33490], R102 ;  /* 0x03349066650075a7 */ /* 0x000e24000806017f */
[----:B------:R-:W-:Y:S01]  /*f730*/  VIMNMX R100, R100, 0xa0, PT ;  /* 0x000000a064647848 */ /* 0x000fe20003fe0100 */
[----:B0-----:R-:W-:Y:S06]  /*f740*/  @!P3 BRA `(.L_x_5378) ;  /* 0x000002100080b947 */ /* 0x001fec0003800000 */
.L_x_5627:
[----:B------:R-:W-:Y:S05]  /*f750*/  BSYNC B1 ;  /* 0x0000000000017941 */ /* 0x000fea0003800000 */
.L_x_5377:
        /* <DEDUP_REMOVED lines=21> */
.L_x_5380:
[----:B------:R-:W-:Y:S05]  /*f8b0*/  BSYNC B1 ;  /* 0x0000000000017941 */ /* 0x000fea0003800000 */
.L_x_5379:
[----:B-1----:R-:W-:-:S05]  /*f8c0*/  VIADD R44, R220, 0x80 ;  /* 0x00000080dc2c7836 */ /* 0x002fca0000000000 */
        /* <DEDUP_REMOVED lines=20> */
.L_x_5324:
[----:B------:R-:W-:Y:S05]  /*fa10*/  BSYNC B0 ;  /* 0x0000000000007941 */ /* 0x000fea0003800000 */
.L_x_5290:
        /* <DEDUP_REMOVED lines=17> */
.L_x_5382:
[----:B------:R-:W-:Y:S05]  /*fb30*/  BSYNC B0 ;  /* 0x0000000000007941 */ /* 0x000fea0003800000 */
.L_x_5381:
[----:B------:R-:W1:Y:S01]  /*fb40*/  SYNCS.PHASECHK.TRANS64.TRYWAIT P2, [R101+URZ+0x334b0], R102 ;  /* 0x0334b066650075a7 */ /* 0x000e62000804017f */
[----:B------:R-:W-:Y:S01]  /*fb50*/  ULDC UR37, c[0x0][0x2f4] ;  /* 0x0000bd0000257ab9 */ /* 0x000fe20000000800 */
[----:B------:R-:W-:Y:S01]  /*fb60*/  ULDC.64 UR38, c[0x0][0x328] ;  /* 0x0000ca0000267ab9 */ /* 0x000fe20000000a00 */
[----:B------:R-:W-:Y:S01]  /*fb70*/  ULDC.64 UR40, c[0x0][0x318] ;  /* 0x0000c60000287ab9 */ /* 0x000fe20000000a00 */
[----:B------:R-:W-:Y:S01]  /*fb80*/  BSSY B0, `(.L_x_5383) ;  /* 0x0000003000007945 */ /* 0x000fe20003800000 */
[----:B------:R-:W-:-:S03]  /*fb90*/  IMAD.WIDE R48, R24, 0xa0, R122 ;  /* 0x000000a018307825 */ /* 0x000fc600078e027a */
[----:B-1----:R-:W-:Y:S05]  /*fba0*/  @!P2 BRA `(.L_x_5384) ;  /* 0x0000020c007ca947 */ /* 0x002fea0003800000 */
.L_x_5628:
[----:B------:R-:W-:Y:S05]  /*fbb0*/  BSYNC B0 ;  /* 0x0000000000007941 */ /* 0x000fea0003800000 */
.L_x_5383:
[----:B------:R-:W-:Y:S01]  /*fbc0*/  ISETP.GE.AND P2, PT, R220, R100, PT ;  /* 0x00000064dc00720c */ /* 0x000fe20003f46270 */
[----:B------:R-:W-:-:S12]  /*fbd0*/  BSSY B0, `(.L_x_5385) ;  /* 0x000001b000007945 */ /* 0x000fd80003800000 */
[----:B------:R-:W-:Y:S05]  /*fbe0*/  @P2 BRA `(.L_x_5386) ;  /* 0x0000000000642947 */ /* 0x000fea0003800000 */
[----:B0-----:R-:W-:Y:S01]  /*fbf0*/  MOV R44, R118 ;  /* 0x00000076002c7202 */ /* 0x001fe20000000f00 */
        /* <DEDUP_REMOVED lines=24> */
.L_x_5386:
[----:B------:R-:W-:Y:S05]  /*fd80*/  BSYNC B0 ;  /* 0x0000000000007941 */ /* 0x000fea0003800000 */
.L_x_5385:
        /* <DEDUP_REMOVED lines=31> */
.L_x_5388:
[----:B------:R-:W-:Y:S05]  /*ff80*/  BSYNC B0 ;  /* 0x0000000000007941 */ /* 0x000fea0003800000 */
.L_x_5387:
[----:B------:R-:W2:Y:S01]  /*ff90*/  LDL R42, [R1+0x14] ;  /* 0x00001400012a7983 */ /* 0x000ea20000100800 */
[----:B------:R-:W-:Y:S01]  /*ffa0*/  VIADD R17, R17, 0x1 ;  /* 0x0000000111117836 */ /* 0x000fe20000000000 */
[----:B-1----:R-:W-:Y:S01]  /*ffb0*/  @!P3 IADD3 R101, R101, 0x334c0, RZ ;  /* 0x000334c06565b810 */ /* 0x002fe20007ffe0ff */
        /* <DEDUP_REMOVED lines=20> */
.L_x_5285:
[----:B------:R-:W1:Y:S01]  /*10100*/  LDC R0, c[0x0][0x448] ;  /* 0x00011200ff007b82 */ /* 0x000e620000000800 */
[----:B------:R-:W-:Y:S01]  /*10110*/  VIADD R3, R235, 0x7f ;  /* 0x0000007feb037836 */ /* 0x000fe20000000000 */
[----:B------:R-:W-:Y:S01]  /*10120*/  CS2R R122, SRZ ;  /* 0x00000000007a7805 */ /* 0x000fe2000001ff00 */
[----:B------:R-:W-:Y:S01]  /*10130*/  IMAD.MOV.U32 R119, RZ, RZ, RZ ;  /* 0x000000ffff777224 */ /* 0x000fe200078e00ff */
[----:B------:R-:W-:Y:S02]  /*10140*/  CS2R R30, SRZ ;  /* 0x00000000001e7805 */ /* 0x000fe4000001ff00 */
[----:B------:R-:W-:Y:S02]  /*10150*/  CS2R R84, SRZ ;  /* 0x0000000000547805 */ /* 0x000fe4000001ff00 */
[----:B------:R-:W-:Y:S02]  /*10160*/  CS2R R112, SRZ ;  /* 0x0000000000707805 */ /* 0x000fe4000001ff00 */
[----:B0-----:R-:W-:-:S02]  /*10170*/  CS2R R46, SRZ ;  /* 0x00000000002e7805 */ /* 0x001fc4000001ff00 */
[----:B------:R-:W-:Y:S01]  /*10180*/  CS2R R68, SRZ ;  /* 0x0000000000447805 */ /* 0x000fe2000001ff00 */
[----:B------:R-:W-:Y:S01]  /*10190*/  IMAD.MOV.U32 R111, RZ, RZ, RZ ;  /* 0x000000ffff6f7224 */ /* 0x000fe200078e00ff */
[----:B------:R-:W-:Y:S02]  /*101a0*/  CS2R R34, SRZ ;  /* 0x0000000000227805 */ /* 0x000fe4000001ff00 */
[----:B------:R-:W-:Y:S02]  /*101b0*/  CS2R R76, SRZ ;  /* 0x00000000004c7805 */ /* 0x000fe4000001ff00 */
[----:B------:R-:W-:Y:S02]  /*101c0*/  CS2R R104, SRZ ;  /* 0x0000000000687805 */ /* 0x000fe4000001ff00 */
[----:B------:R-:W-:Y:S02]  /*101d0*/  MOV R82, RZ ;  /* 0x000000ff00527202 */ /* 0x000fe40000000f00 */
        /* <DEDUP_REMOVED lines=9> */
[----:B------:R-:W-:Y:S02]  /*10270*/  CS2R R88, SRZ ;  /* 0x0000000000587805 */ /* 0x000fe4000001ff00 */
[----:B-1----:R-:W-:Y:S02]  /*10280*/  ISETP.NE.AND P1, PT, R0, 0x1, PT ;  /* 0x000000010000780c */ /* 0x002fe40003f25270 */
        /* <DEDUP_REMOVED lines=12> */
[----:B------:R-:W0:Y:S01]  /*10350*/  @P1 LDC R0, c[0x0][0x44c] ;  /* 0x00011300ff001b82 */ /* 0x000e220000000800 */
[----:B------:R-:W-:Y:S02]  /*10360*/  CS2R R64, SRZ ;  /* 0x0000000000407805 */ /* 0x000fe4000001ff00 */
[----:B------:R-:W-:Y:S02]  /*10370*/  CS2R R26, SRZ ;  /* 0x00000000001a7805 */ /* 0x000fe4000001ff00 */
[----:B------:R-:W-:Y:S01]  /*10380*/  CS2R R6, SRZ ;  /* 0x0000000000067805 */ /* 0x000fe2000001ff00 */
[----:B------:R-:W-:Y:S01]  /*10390*/  IMAD.MOV.U32 R4, RZ, RZ, RZ ;  /* 0x000000ffff047224 */ /* 0x000fe200078e00ff */
[----:B------:R-:W-:Y:S01]  /*103a0*/  CS2R R14, SRZ ;  /* 0x00000000000e7805 */ /* 0x000fe2000001ff00 */
[----:B------:R-:W-:Y:S01]  /*103b0*/  IMAD.MOV.U32 R42, RZ, RZ, RZ ;  /* 0x000000ffff2a7224 */ /* 0x000fe200078e00ff */
[----:B------:R-:W-:Y:S01]  /*103c0*/  CS2R R56, SRZ ;  /* 0x0000000000387805 */ /* 0x000fe2000001ff00 */
[----:B------:R-:W1:Y:S01]  /*103d0*/  @P1 LDC R5, c[0x0][0x450] ;  /* 0x00011400ff051b82 */ /* 0x000e620000000800 */
        /* <DEDUP_REMOVED lines=8> */
[----:B------:R-:W-:Y:S02]  /*10460*/  MOV R124, RZ ;  /* 0x000000ff007c7202 */ /* 0x000fe40000000f00 */
[----:B------:R-:W-:Y:S01]  /*10470*/  CS2R R32, SRZ ;  /* 0x0000000000207805 */ /* 0x000fe2000001ff00 */
[----:B------:R-:W-:Y:S02]  /*10480*/  IMAD.MOV.U32 R126, RZ, RZ, RZ ;  /* 0x000000ffff7e7224 */ /* 0x000fe400078e00ff */
[----:B------:R-:W-:Y:S02]  /*10490*/  IMAD.MOV.U32 R25, RZ, RZ, RZ ;  /* 0x000000ffff197224 */ /* 0x000fe400078e00ff */
[----:B------:R-:W-:Y:S02]  /*104a0*/  IMAD.MOV.U32 R128, RZ, RZ, RZ ;  /* 0x000000ffff807224 */ /* 0x000fe400078e00ff */
[----:B0-----:R-:W-:-:S05]  /*104b0*/  @P1 IMAD.HI.U32 R0, R3, R0, RZ ;  /* 0x0000000003001227 */ /* 0x001fca00078e00ff */
[----:B-1----:R-:W-:Y:S02]  /*104c0*/  @P1 SHF.R.U32.HI R3, RZ, R5, R0 ;  /* 0x00000005ff031219 */ /* 0x002fe40000011600 */
[----:B------:R-:W-:-:S03]  /*104d0*/  PLOP3.LUT P1, PT, PT, PT, PT, 0x80, 0x0 ;  /* 0x000000000000781c */ /* 0x000fc60003f2f070 */
[----:B------:R-:W-:-:S04]  /*104e0*/  IMAD.IADD R3, R158, 0x1, R3 ;  /* 0x000000019e037824 */ /* 0x000fc800078e0203 */
[----:B------:R-:W-:-:S05]  /*104f0*/  IMAD.HI R3, R3, 0x66666667, RZ ;  /* 0x6666666703037827 */ /* 0x000fca00078e02ff */
[----:B------:R-:W-:-:S04]  /*10500*/  SHF.R.U32.HI R0, RZ, 0x1f, R3 ;  /* 0x0000001fff007819 */ /* 0x000fc80000011603 */
[----:B------:R-:W-:-:S04]  /*10510*/  LEA.HI.SX32 R0, R3, R0, 0x1a ;  /* 0x0000000003007211 */ /* 0x000fc800078fd2ff */
[----:B------:R-:W-:-:S04]  /*10520*/  VIMNMX R159, R159, R0, PT ;  /* 0x000000009f9f7248 */ /* 0x000fc80003fe0100 */
[----:B------:R-:W-:Y:S01]  /*10530*/  ISETP.GE.AND P2, PT, R159, 0x1, PT ;  /* 0x000000019f00780c */ /* 0x000fe20003f46270 */
[----:B------:R-:W-:-:S12]  /*10540*/  @P0 BRA `(.L_x_5390) ;  /* 0x00000000000c0947 */ /* 0x000fd80003800000 */
[----:B------:R-:W0:Y:S01]  /*10550*/  FENCE.VIEW.ASYNC.G ;  /* 0x00000000000073c6 */ /* 0x000e220000000100 */
[----:B------:R-:W-:Y:S05]  /*10560*/  WARPSYNC.ALL ;  /* 0x0000000000007948 */ /* 0x000fea0003800000 */
[----:B0-----:R-:W-:Y:S06]  /*10570*/  BAR.ARV 0xc, 0x180 ;  /* 0x0306000000007b1d */ /* 0x001fec0000002000 */
.L_x_5390:
[----:B------:R-:W-:Y:S02]  /*10580*/  IMAD.MOV.U32 R5, RZ, RZ, RZ ;  /* 0x000000ffff057224 */ /* 0x000fe400078e00ff */
[----:B------:R-:W-:Y:S01]  /*10590*/  IMAD.MOV.U32 R24, RZ, RZ, RZ ;  /* 0x000000ffff187224 */ /* 0x000fe200078e00ff */
[----:B------:R-:W-:Y:S06]  /*105a0*/  @!P2 BRA `(.L_x_5391) ;  /* 0x0000014c0038a947 */ /* 0x000fec0003800000 */
[----:B------:R-:W-:-:S03]  /*105b0*/  UMOV UR4, 0xffffffff ;  /* 0xffffffff00047882 */ /* 0x000fc60000000000 */
[----:B------:R-:W-:Y:S05]  /*105c0*/  BRA.DIV UR4, `(.L_x_5392) ;  /* 0x0000020604087947 */ /* 0x000fea000b800000 */
[----:B------:R-:W0:Y:S02]  /*105d0*/  S2R R0, SR_TID.X ;  /* 0x0000000000007919 */ /* 0x000e240000002100 */
[----:B0-----:R-:W-:-:S04]  /*105e0*/  IADD3 R2, R0, -0x80, RZ ;  /* 0xffffff8000027810 */ /* 0x001fc80007ffe0ff */
[----:B------:R-:W-:-:S04]  /*105f0*/  SHF.R.S32.HI R0, RZ, 0x1f, R2 ;  /* 0x0000001fff007819 */ /* 0x000fc80000011402 */
[----:B------:R-:W-:-:S04]  /*10600*/  LEA.HI R0, R0, R2, RZ, 0x7 ;  /* 0x0000000200007211 */ /* 0x000fc800078f38ff */
[----:B------:R-:W-:-:S05]  /*10610*/  SHF.R.S32.HI R0, RZ, 0x7, R0 ;  /* 0x00000007ff007819 */ /* 0x000fca0000011400 */
[----:B------:R0:W1:Y:S02]  /*10620*/  SHFL.IDX PT, R229, R0, RZ, 0x1f ;  /* 0x00001fff00e57589 */ /* 0x00006400000e0000 */
.L_x_5631:
        /* <DEDUP_REMOVED lines=25> */
.L_x_5393:
        /* <DEDUP_REMOVED lines=25> */
[C---:B------:R-:W-:Y:S02]  /*10950*/  @P0 IMAD R9, R20.reuse, R11, R0 ;  /* 0x0000000b14090224 */ /* 0x040fe400078e0200 */
        /* <DEDUP_REMOVED lines=29> */
.L_x_5397:
[----:B-1----:R1:W2:Y:S02]  /*10b30*/  SYNCS.PHASECHK.TRANS64.TRYWAIT P0, [R16+URZ+0x33400], R3 ;  /* 0x03340003100075a7 */ /* 0x0022a4000800017f */
[----:B--2---:R-:W-:Y:S05]  /*10b40*/  @!P0 NANOSLEEP.SYNCS 0x989680 ;  /* 0x009896800000895d */ /* 0x004fea0003900000 */
[----:B------:R-:W2:Y:S02]  /*10b50*/  @!P0 SYNCS.PHASECHK.TRANS64 P0, [R16+URZ+0x33400], R3 ;  /* 0x03340003100085a7 */ /* 0x000ea4000800007f */
[----:B--2---:R-:W-:Y:S05]  /*10b60*/  @!P0 BRA `(.L_x_5397) ;  /* 0xfffffffc00f08947 */ /* 0x004fea000383ffff */
.L_x_5396:
[----:B------:R-:W-:Y:S05]  /*10b70*/  BSYNC B0 ;  /* 0x0000000000007941 */ /* 0x000fea0003800000 */
.L_x_5395:
[----:B------:R-:W-:Y:S05]  /*10b80*/  BRA `(.L_x_5398) ;  /* 0x0000006c00f47947 */ /* 0x000fea0003800000 */
.L_x_5394:
        /* <DEDUP_REMOVED lines=30> */
.L_x_5399:
[----:B------:R-:W-:Y:S01]  /*10d70*/  ULDC.U8 UR4, c[0x0][0x410] ;  /* 0x0001040000047ab9 */ /* 0x000fe20000000000 */
[----:B------:R-:W-:Y:S01]  /*10d80*/  BSSY B0, `(.L_x_5400) ;  /* 0x00006d5000007945 */ /* 0x000fe20003800000 */
[----:B------:R-:W-:Y:S01]  /*10d90*/  ISETP.NE.AND P0, PT, RZ, UR4, PT ;  /* 0x00000004ff007c0c */ /* 0x000fe2000bf05270 */
[----:B------:R-:W-:-:S12]  /*10da0*/  IMAD.IADD R28, R220, 0x1, R235 ;  /* 0x00000001dc1c7824 */ /* 0x000fd800078e02eb */
[----:B------:R-:W-:Y:S05]  /*10db0*/  @!P0 BRA `(.L_x_5401) ;  /* 0x0000003400a08947 */ /* 0x000fea0003800000 */
[----:B------:R-:W0:Y:S01]  /*10dc0*/  LDC R10, c[0x0][0x448] ;  /* 0x00011200ff0a7b82 */ /* 0x000e220000000800 */
[----:B------:R-:W-:Y:S01]  /*10dd0*/  MOV R5, R28 ;  /* 0x0000001c00057202 */ /* 0x000fe20000000f00 */
[----:B------:R-:W-:Y:S01]  /*10de0*/  IMAD.MOV.U32 R6, RZ, RZ, R24 ;  /* 0x000000ffff067224 */ /* 0x000fe200078e0018 */
[----:B------:R-:W-:Y:S01]  /*10df0*/  ULDC.64 UR4, c[0x0][0x3f8] ;  /* 0x0000fe0000047ab9 */ /* 0x000fe20000000a00 */
[----:B------:R-:W-:Y:S01]  /*10e00*/  IMAD.MOV.U32 R8, RZ, RZ, R26 ;  /* 0x000000ffff087224 */ /* 0x000fe200078e001a */
[----:B------:R-:W-:Y:S01]  /*10e10*/  ULDC.64 UR6, c[0x0][0x408] ;  /* 0x0001020000067ab9 */ /* 0x000fe20000000a00 */
[----:B------:R-:W-:Y:S01]  /*10e20*/  IMAD.MOV.U32 R9, RZ, RZ, R31 ;  /* 0x000000ffff097224 */ /* 0x000fe200078e001f */
[----:B------:R-:W-:Y:S01]  /*10e30*/  ULDC.64 UR8, c[0x0][0x400] ;  /* 0x0001000000087ab9 */ /* 0x000fe20000000a00 */
[----:B0-----:R-:W-:-:S13]  /*10e40*/  ISETP.NE.AND P0, PT, R10, 0x1, PT ;  /* 0x000000010a00780c */ /* 0x001fda0003f05270 */
[----:B------:R-:W0:Y:S08]  /*10e50*/  @P0 LDC R3, c[0x0][0x44c] ;  /* 0x00011300ff030b82 */ /* 0x000e300000000800 */
[----:B------:R-:W1:Y:S01]  /*10e60*/  @P0 LDC R7, c[0x0][0x450] ;  /* 0x00011400ff070b82 */ /* 0x000e620000000800 */
[----:B0-----:R-:W-:-:S05]  /*10e70*/  @P0 IMAD.HI.U32 R0, R28, R3, RZ ;  /* 0x000000031c000227 */ /* 0x001fca00078e00ff */
[----:B-1----:R-:W-:Y:S01]  /*10e80*/  @P0 SHF.R.U32.HI R5, RZ, R7, R0 ;  /* 0x00000007ff050219 */ /* 0x002fe20000011600 */
[----:B------:R-:W-:-:S03]  /*10e90*/  IMAD.MOV.U32 R7, RZ, RZ, R29 ;  /* 0x000000ffff077224 */ /* 0x000fc600078e001d */
[----:B------:R-:W-:Y:S01]  /*10ea0*/  SHF.R.S32.HI R0, RZ, 0x1f, R5 ;  /* 0x0000001fff007819 */ /* 0x000fe20000011405 */
[----:B------:R-:W-:-:S04]  /*10eb0*/  IMAD.WIDE.U32 R6, R5, UR4, R6 ;  /* 0x0000000405067c25 */ /* 0x000fc8000f8e0006 */
[----:B------:R-:W-:Y:S02]  /*10ec0*/  IMAD R4, R0, UR4, RZ ;  /* 0x0000000400047c24 */ /* 0x000fe4000f8e02ff */
[----:B------:R-:W-:-:S04]  /*10ed0*/  IMAD.WIDE.U32 R8, R5, UR6, R8 ;  /* 0x0000000605087c25 */ /* 0x000fc8000f8e0008 */
[----:B------:R-:W-:Y:S02]  /*10ee0*/  IMAD R0, R0, UR6, RZ ;  /* 0x0000000600007c24 */ /* 0x000fe4000f8e02ff */
[C---:B------:R-:W-:Y:S01]  /*10ef0*/  IMAD R13, R5.reuse, UR5, R4 ;  /* 0x00000005050d7c24 */ /* 0x040fe2000f8e0204 */
[----:B------:R-:W-:Y:S01]  /*10f00*/  ULDC.64 UR4, c[0x0][0x3e8] ;  /* 0x0000fa0000047ab9 */ /* 0x000fe20000000a00 */
[----:B------:R-:W-:Y:S01]  /*10f10*/  IMAD R11, R5, UR7, R0 ;  /* 0x00000007050b7c24 */ /* 0x000fe2000f8e0200 */
[----:B------:R-:W-:Y:S01]  /*10f20*/  IADD3 R3, P0, R6, UR4, RZ ;  /* 0x0000000406037c10 */ /* 0x000fe2000ff1e0ff */
[----:B------:R-:W-:Y:S01]  /*10f30*/  UMOV UR4, 0xffffffff ;  /* 0xffffffff00047882 */ /* 0x000fe20000000000 */
[----:B------:R-:W-:Y:S02]  /*10f40*/  IADD3 R5, P1, R8, UR8, RZ ;  /* 0x0000000808057c10 */ /* 0x000fe4000ff3e0ff */
[----:B------:R-:W-:Y:S02]  /*10f50*/  IADD3.X R13, R7, UR5, R13, P0, !PT ;  /* 0x00000005070d7c10 */ /* 0x000fe400087fe40d */
[----:B------:R-:W-:Y:S01]  /*10f60*/  IADD3.X R4, R9, UR9, R11, P1, !PT ;  /* 0x0000000909047c10 */ /* 0x000fe20008ffe40b */
[----:B------:R-:W-:Y:S08]  /*10f70*/  BRA.DIV UR4, `(.L_x_5402) ;  /* 0x000001fa04dc7947 */ /* 0x000ff0000b800000 */
[----:B------:R0:W1:Y:S04]  /*10f80*/  SHFL.IDX PT, R0, R13, RZ, 0x1e1f ;  /* 0x001e1fff0d007589 */ /* 0x00006800000e0000 */
[----:B------:R-:W2:Y:S04]  /*10f90*/  SHFL.IDX PT, R3, R3, RZ, 0x1e1f ;  /* 0x001e1fff03037589 */ /* 0x000ea800000e0000 */
[----:B------:R-:W3:Y:S04]  /*10fa0*/  SHFL.IDX PT, R4, R4, RZ, 0x1e1f ;  /* 0x001e1fff04047589 */ /* 0x000ee800000e0000 */
[----:B------:R0:W4:Y:S02]  /*10fb0*/  SHFL.IDX PT, R14, R5, RZ, 0x1e1f ;  /* 0x001e1fff050e7589 */ /* 0x00012400000e0000 */
.L_x_5637:
        /* <DEDUP_REMOVED lines=16> */
[----:B------:R-:W-:Y:S01]  /*110c0*/  ULDC UR4, c[0x0][0x3f4] ;  /* 0x0000fd0000047ab9 */ /* 0x000fe20000000800 */
[----:B------:R-:W-:Y:S02]  /*110d0*/  SHF.R.S32.HI R5, RZ, 0x1f, R224 ;  /* 0x0000001fff057819 */ /* 0x000fe400000114e0 */
[----:B------:R-:W-:Y:S02]  /*110e0*/  CS2R R32, SRZ ;  /* 0x0000000000207805 */ /* 0x000fe4000001ff00 */
[----:B------:R-:W-:Y:S02]  /*110f0*/  ISETP.GE.AND P4, PT, R224, UR4, PT ;  /* 0x00000004e0007c0c */ /* 0x000fe4000bf86270 */
[----:B------:R-:W-:Y:S02]  /*11100*/  CS2R R34, SRZ ;  /* 0x0000000000227805 */ /* 0x000fe4000001ff00 */
[----:B------:R-:W-:Y:S02]  /*11110*/  ISETP.GE.AND P3, PT, R226, UR4, PT ;  /* 0x00000004e2007c0c */ /* 0x000fe4000bf66270 */
[----:B------:R-:W-:-:S07]  /*11120*/  ISETP.GE.AND P2, PT, R227, UR4, PT ;  /* 0x00000004e3007c0c */ /* 0x000fce000bf46270 */
[C---:B--2---:R-:W-:Y:S02]  /*11130*/  @!P4 IADD3 R6, P0, R224.reuse, R3, RZ ;  /* 0x00000003e006c210 */ /* 0x044fe40007f1e0ff */
[----:B----4-:R-:W-:-:S03]  /*11140*/  @!P4 IADD3 R8, P1, R224, R14, RZ ;  /* 0x0000000ee008c210 */ /* 0x010fc60007f3e0ff */
[----:B-1----:R-:W-:Y:S01]  /*11150*/  @!P4 IMAD.X R7, R0, 0x1, R5, P0 ;  /* 0x000000010007c824 */ /* 0x002fe200000e0605 */
[----:B---3--:R-:W-:Y:S02]  /*11160*/  @!P4 IADD3.X R9, R4, R5, RZ, P1, !PT ;  /* 0x000000050409c210 */ /* 0x008fe40000ffe4ff */
[----:B------:R-:W-:Y:S02]  /*11170*/  ISETP.GE.AND P1, PT, R225, UR4, PT ;  /* 0x00000004e1007c0c */ /* 0x000fe4000bf26270 */
[----:B------:R-:W5:Y:S01]  /*11180*/  @!P4 LD.E.64 R32, desc[UR54][R6.64] ;  /* 0x000000360620c980 */ /* 0x000f62000c101b00 */
[----:B------:R-:W-:-:S03]  /*11190*/  SHF.R.S32.HI R5, RZ, 0x1f, R226 ;  /* 0x0000001fff057819 */ /* 0x000fc600000114e2 */
[----:B------:R0:W5:Y:S01]  /*111a0*/  @!P4 LD.E.64 R34, desc[UR54][R8.64] ;  /* 0x000000360822c980 */ /* 0x000162000c101b00 */
[CC--:B------:R-:W-:Y:S02]  /*111b0*/  @!P3 IADD3 R12, P4, R226.reuse, R3.reuse, RZ ;  /* 0x00000003e20cb210 */ /* 0x0c0fe40007f9e0ff */
[----:B------:R-:W-:Y:S02]  /*111c0*/  CS2R R28, SRZ ;  /* 0x00000000001c7805 */ /* 0x000fe4000001ff00 */
[----:B------:R-:W-:Y:S02]  /*111d0*/  @!P3 IADD3 R42, P5, R226, R14, RZ ;  /* 0x0000000ee22ab210 */ /* 0x000fe40007fbe0ff */
[----:B------:R-:W-:Y:S02]  /*111e0*/  CS2R R30, SRZ ;  /* 0x00000000001e7805 */ /* 0x000fe4000001ff00 */
[----:B------:R-:W-:Y:S01]  /*111f0*/  SHF.R.S32.HI R11, RZ, 0x1f, R227 ;  /* 0x0000001fff0b7819 */ /* 0x000fe200000114e3 */
[--C-:B------:R-:W-:Y:S01]  /*11200*/  @!P3 IMAD.X R13, R0, 0x1, R5.reuse, P4 ;  /* 0x00000001000db824 */ /* 0x100fe200020e0605 */
[----:B------:R-:W-:Y:S01]  /*11210*/  ISETP.GE.AND P0, PT, R22, UR4, PT ;  /* 0x0000000416007c0c */ /* 0x000fe2000bf06270 */
[----:B------:R-:W-:Y:S01]  /*11220*/  @!P3 IMAD.X R43, R4, 0x1, R5, P5 ;  /* 0x00000001042bb824 */ /* 0x000fe200028e0605 */
[----:B------:R-:W-:-:S02]  /*11230*/  @!P2 IADD3 R46, P4, R227, R3, RZ ;  /* 0x00000003e32ea210 */ /* 0x000fc40007f9e0ff */
[-C--:B------:R-:W-:Y:S01]  /*11240*/  @!P2 IADD3 R48, P5, R227, R14.reuse, RZ ;  /* 0x0000000ee330a210 */ /* 0x080fe20007fbe0ff */
[----:B------:R1:W5:Y:S01]  /*11250*/  @!P3 LD.E.64 R28, desc[UR54][R12.64] ;  /* 0x000000360c1cb980 */ /* 0x000362000c101b00 */
[----:B------:R-:W-:Y:S01]  /*11260*/  SHF.R.S32.HI R15, RZ, 0x1f, R225 ;  /* 0x0000001fff0f7819 */ /* 0x000fe200000114e1 */
[--C-:B------:R-:W-:Y:S01]  /*11270*/  @!P2 IMAD.X R47, R0, 0x1, R11.reuse, P4 ;  /* 0x00000001002fa824 */ /* 0x100fe200020e060b */
[C---:B------:R-:W-:Y:S01]  /*11280*/  @!P1 IADD3 R50, P4, R225.reuse, R3, RZ ;  /* 0x00000003e1329210 */ /* 0x040fe20007f9e0ff */
[----:B------:R-:W-:Y:S01]  /*11290*/  @!P2 IMAD.X R49, R4, 0x1, R11, P5 ;  /* 0x000000010431a824 */ /* 0x000fe200028e060b */
[----:B------:R-:W-:Y:S02]  /*112a0*/  @!P1 IADD3 R52, P5, R225, R14, RZ ;  /* 0x0000000ee1349210 */ /* 0x000fe40007fbe0ff */
[----:B------:R-:W-:Y:S02]  /*112b0*/  CS2R R24, SRZ ;  /* 0x0000000000187805 */ /* 0x000fe4000001ff00 */
[----:B0-----:R-:W-:Y:S01]  /*112c0*/  SHF.R.S32.HI R9, RZ, 0x1f, R228 ;  /* 0x0000001fff097819 */ /* 0x001fe200000114e4 */
[----:B------:R-:W-:Y:S01]  /*112d0*/  @!P1 IMAD.X R51, R0, 0x1, R15, P4 ;  /* 0x0000000100339824 */ /* 0x000fe200020e060f */
[----:B------:R-:W-:-:S02]  /*112e0*/  ISETP.GE.AND P4, PT, R228, UR4, PT ;  /* 0x00000004e4007c0c */ /* 0x000fc4000bf86270 */
[----:B------:R-:W-:Y:S02]  /*112f0*/  CS2R R26, SRZ ;  /* 0x00000000001a7805 */ /* 0x000fe4000001ff00 */
[----:B------:R-:W-:Y:S02]  /*11300*/  @!P1 IADD3.X R53, R4, R15, RZ, P5, !PT ;  /* 0x0000000f04359210 */ /* 0x000fe40002ffe4ff */
[----:B------:R-:W-:Y:S02]  /*11310*/  @!P0 SHF.R.S32.HI R5, RZ, 0x1f, R22 ;  /* 0x0000001fff058819 */ /* 0x000fe40000011416 */
[----:B------:R-:W-:Y:S02]  /*11320*/  CS2R R10, SRZ ;  /* 0x00000000000a7805 */ /* 0x000fe4000001ff00 */
[----:B------:R-:W-:Y:S02]  /*11330*/  @!P0 IADD3 R6, P5, R22, R3, RZ ;  /* 0x0000000316068210 */ /* 0x000fe40007fbe0ff */
[----:B------:R-:W-:-:S02]  /*11340*/  CS2R R20, SRZ ;  /* 0x0000000000147805 */ /* 0x000fc4000001ff00 */
[----:B------:R-:W-:Y:S02]  /*11350*/  CS2R R36, SRZ ;  /* 0x0000000000247805 */ /* 0x000fe4000001ff00 */
[----:B------:R-:W-:Y:S02]  /*11360*/  CS2R R38, SRZ ;  /* 0x0000000000267805 */ /* 0x000fe4000001ff00 */
[----:B-1----:R-:W-:Y:S01]  /*11370*/  CS2R R12, SRZ ;  /* 0x00000000000c7805 */ /* 0x002fe2000001ff00 */
[--C-:B------:R-:W-:Y:S01]  /*11380*/  @!P0 IMAD.X R7, R0, 0x1, R5.reuse, P5 ;  /* 0x0000000100078824 */ /* 0x100fe200028e0605 */
[-C--:B------:R-:W-:Y:S01]  /*11390*/  @!P0 IADD3 R40, P5, R22, R14.reuse, RZ ;  /* 0x0000000e16288210 */ /* 0x080fe20007fbe0ff */
[----:B------:R0:W5:Y:S04]  /*113a0*/  @!P3 LD.E.64 R30, desc[UR54][R42.64] ;  /* 0x000000362a1eb980 */ /* 0x000168000c101b00 */
[----:B------:R-:W-:Y:S01]  /*113b0*/  @!P0 IMAD.X R41, R4, 0x1, R5, P5 ;  /* 0x0000000104298824 */ /* 0x000fe200028e0605 */
[----:B------:R-:W-:Y:S01]  /*113c0*/  @!P4 IADD3 R54, P5, R228, R3, RZ ;  /* 0x00000003e436c210 */ /* 0x000fe20007fbe0ff */
[----:B------:R0:W5:Y:S04]  /*113d0*/  @!P2 LD.E.64 R24, desc[UR54][R46.64] ;  /* 0x000000362e18a980 */ /* 0x000168000c101b00 */
[--C-:B------:R-:W-:Y:S01]  /*113e0*/  @!P4 IMAD.X R55, R0, 0x1, R9.reuse, P5 ;  /* 0x000000010037c824 */ /* 0x100fe200028e0609 */
[----:B------:R-:W-:Y:S01]  /*113f0*/  @!P4 IADD3 R14, P5, R228, R14, RZ ;  /* 0x0000000ee40ec210 */ /* 0x000fe20007fbe0ff */
[----:B------:R0:W5:Y:S04]  /*11400*/  @!P2 LD.E.64 R26, desc[UR54][R48.64] ;  /* 0x00000036301aa980 */ /* 0x000168000c101b00 */
[----:B------:R-:W-:Y:S01]  /*11410*/  @!P4 IMAD.X R15, R4, 0x1, R9, P5 ;  /* 0x00000001040fc824 */ /* 0x000fe200028e0609 */
[----:B------:R-:W-:Y:S01]  /*11420*/  CS2R R8, SRZ ;  /* 0x0000000000087805 */ /* 0x000fe2000001ff00 */
[----:B------:R0:W5:Y:S04]  /*11430*/  @!P1 LD.E.64 R10, desc[UR54][R50.64] ;  /* 0x00000036320a9980 */ /* 0x000168000c101b00 */
[----:B------:R0:W5:Y:S04]  /*11440*/  @!P1 LD.E.64 R20, desc[UR54][R52.64] ;  /* 0x0000003634149980 */ /* 0x000168000c101b00 */
[----:B------:R0:W5:Y:S04]  /*11450*/  @!P0 LD.E.64 R36, desc[UR54][R6.64] ;  /* 0x0000003606248980 */ /* 0x000168000c101b00 */
[----:B------:R0:W5:Y:S04]  /*11460*/  @!P0 LD.E.64 R38, desc[UR54][R40.64] ;  /* 0x0000003628268980 */ /* 0x000168000c101b00 */
[----:B------:R0:W5:Y:S04]  /*11470*/  @!P4 LD.E.64 R8, desc[UR54][R54.64] ;  /* 0x000000363608c980 */ /* 0x000168000c101b00 */
[----:B------:R0:W5:Y:S02]  /*11480*/  @!P4 LD.E.64 R12, desc[UR54][R14.64] ;  /* 0x000000360e0cc980 */ /* 0x000164000c101b00 */
.L_x_5404:
[----:B------:R-:W-:Y:S05]  /*11490*/  BSYNC B1 ;  /* 0x0000000000017941 */ /* 0x000fea0003800000 */
.L_x_5403:
        /* <DEDUP_REMOVED lines=8> */
[----:B------:R-:W2:Y:S02]  /*11520*/  SYNCS.PHASECHK.TRANS64.TRYWAIT P0, [R16+URZ+0x33400], R5 ;  /* 0x03340005100075a7 */ /* 0x000ea4000800017f */
[----:B--2---:R-:W-:Y:S05]  /*11530*/  @!P0 BRA `(.L_x_5406) ;  /* 0x000001f400d88947 */ /* 0x004fea0003800000 */
.L_x_5638:
[----:B------:R-:W-:Y:S05]  /*11540*/  BSYNC B1 ;  /* 0x0000000000017941 */ /* 0x000fea0003800000 */
.L_x_5405:
[----:B------:R-:W-:Y:S05]  /*11550*/  @P1 BRA `(.L_x_5407) ;  /* 0x00000064005c1947 */ /* 0x000fea0003800000 */
[----:B-1----:R-:W4:Y:S01]  /*11560*/  LDL R0, [R1+0x10] ;  /* 0x0000100001007983 */ /* 0x002f220000100800 */
[----:B--2---:R-:W1:Y:S03]  /*11570*/  LDC R5, c[0x0][0x3f4] ;  /* 0x0000fd00ff057b82 */ /* 0x004e660000000800 */
[----:B---3--:R-:W2:Y:S01]  /*11580*/  LDL R4, [R1+0x18] ;  /* 0x0000180001047983 */ /* 0x008ea20000100800 */
[----:B------:R-:W-:Y:S01]  /*11590*/  BSSY B1, `(.L_x_5408) ;  /* 0x0000081000017945 */ /* 0x000fe20003800000 */
[-C--:B-1----:R-:W-:Y:S02]  /*115a0*/  ISETP.GE.AND P6, PT, R22, R5.reuse, PT ;  /* 0x000000051600720c */ /* 0x082fe40003fc6270 */
[-C--:B------:R-:W-:Y:S02]  /*115b0*/  ISETP.GE.AND P0, PT, R224, R5.reuse, PT ;  /* 0x00000005e000720c */ /* 0x080fe40003f06270 */
[----:B------:R-:W-:-:S02]  /*115c0*/  ISETP.GE.AND P1, PT, R226, R5, PT ;  /* 0x00000005e200720c */ /* 0x000fc40003f26270 */
[-C--:B------:R-:W-:Y:S02]  /*115d0*/  ISETP.GE.AND P2, PT, R227, R5.reuse, PT ;  /* 0x00000005e300720c */ /* 0x080fe40003f46270 */
[-C--:B------:R-:W-:Y:S02]  /*115e0*/  ISETP.GE.AND P3, PT, R225, R5.reuse, PT ;  /* 0x00000005e100720c */ /* 0x080fe40003f66270 */
[----:B------:R-:W-:Y:S02]  /*115f0*/  ISETP.GE.AND P4, PT, R228, R5, PT ;  /* 0x00000005e400720c */ /* 0x000fe40003f86270 */
[----:B----4-:R-:W-:Y:S02]  /*11600*/  IADD3 R3, R16, R0, RZ ;  /* 0x0000000010037210 */ /* 0x010fe40007ffe0ff */
[----:B--2---:R-:W-:-:S03]  /*11610*/  LOP3.LUT P5, RZ, R4, 0x2, RZ, 0xc0, !PT ;  /* 0x0000000204ff7812 */ /* 0x004fc600078ac0ff */
[----:B------:R-:W-:Y:S01]  /*11620*/  VIADD R0, R3, 0x20 ;  /* 0x0000002003007836 */ /* 0x000fe20000000000 */
[----:B------:R-:W-:Y:S09]  /*11630*/  @P6 BRA `(.L_x_5409) ;  /* 0x0000000400d86947 */ /* 0x000ff20003800000 */
[----:B0-----:R-:W0:Y:S01]  /*11640*/  LDS.128 R4, [R3+0x1e200] ;  /* 0x01e2000003047984 */ /* 0x001e220000000c00 */
        /* <DEDUP_REMOVED lines=15> */
[----:B------:R-:W-:-:S02]  /*11740*/  LOP3.LUT R14, R36, 0xff, RZ, 0xc0, !PT ;  /* 0x000000ff240e7812 */ /* 0x000fc400078ec0ff */
        /* <DEDUP_REMOVED lines=101> */
.L_x_5409:
[----:B------:R-:W-:Y:S05]  /*11da0*/  BSYNC B1 ;  /* 0x0000000000017941 */ /* 0x000fea0003800000 */
.L_x_5408:
[----:B------:R-:W-:Y:S01]  /*11db0*/  BSSY B1, `(.L_x_5410) ;  /* 0x000007d000017945 */ /* 0x000fe20003800000 */
[----:B------:R-:W-:-:S03]  /*11dc0*/  @P5 VIADD R0, R3, 0xffffffe0 ;  /* 0xffffffe003005836 */ /* 0x000fc60000000000 */
[----:B------:R-:W-:Y:S05]  /*11dd0*/  @P0 BRA `(.L_x_5411) ;  /* 0x0000000400e80947 */ /* 0x000fea0003800000 */
[----:B01----:R-:W0:Y:S01]  /*11de0*/  LDS.128 R4, [R0+0x1e200] ;  /* 0x01e2000000047984 */ /* 0x003e220000000c00 */
[----:B-----5:R-:W-:Y:S02]  /*11df0*/  SHF.R.U32.HI R36, RZ, 0x8, R33 ;  /* 0x00000008ff247819 */ /* 0x020fe40000011621 */
[----:B------:R-:W-:Y:S02]  /*11e00*/  SHF.R.U32.HI R40, RZ, 0x8, R35 ;  /* 0x00000008ff287819 */ /* 0x000fe40000011623 */
[----:B------:R-:W-:Y:S02]  /*11e10*/  LOP3.LUT R37, R33, 0xff, RZ, 0xc0, !PT ;  /* 0x000000ff21257812 */ /* 0x000fe400078ec0ff */
[----:B------:R-:W-:Y:S02]  /*11e20*/  LOP3.LUT R41, R35, 0xff, RZ, 0xc0, !PT ;  /* 0x000000ff23297812 */ /* 0x000fe400078ec0ff */
[----:B------:R-:W-:Y:S02]  /*11e30*/  LOP3.LUT R36, R36, 0xff, RZ, 0xc0, !PT ;  /* 0x000000ff24247812 */ /* 0x000fe400078ec0ff */
[----:B------:R-:W-:-:S02]  /*11e40*/  LOP3.LUT R40, R40, 0xff, RZ, 0xc0, !PT ;  /* 0x000000ff28287812 */ /* 0x000fc400078ec0ff */
[----:B------:R-:W-:Y:S02]  /*11e50*/  SHF.R.U32.HI R14, RZ, 0x8, R32 ;  /* 0x00000008ff0e7819 */ /* 0x000fe40000011620 */
        /* <DEDUP_REMOVED lines=114> */
.L_x_5411:
[----:B------:R-:W-:Y:S05]  /*12580*/  BSYNC B1 ;  /* 0x0000000000017941 */ /* 0x000fea0003800000 */
.L_x_5410:
[----:B------:R-:W-:Y:S04]  /*12590*/  BSSY B1, `(.L_x_5412) ;  /* 0x0000078000017945 */ /* 0x000fe80003800000 */
[----:B------:R-:W-:Y:S05]  /*125a0*/  @P1 BRA `(.L_x_5413) ;  /* 0x0000000400d81947 */ /* 0x000fea0003800000 */
[----:B012---:R-:W0:Y:S01]  /*125b0*/  LDS.128 R4, [R3+0x20200] ;  /* 0x0202000003047984 */ /* 0x007e220000000c00 */
        /* <DEDUP_REMOVED lines=13> */
[----:B------:R-:W-:-:S02]  /*12690*/  PRMT R34, R37, 0x7604, R34 ;  /* 0x0000760425227816 */ /* 0x000fc40000000022 */
[----:B------:R-:W-:Y:S02]  /*126a0*/  SHF.L.U32 R37, R36, 0x10, RZ ;  /* 0x0000001024257819 */ /* 0x000fe400000006ff */
[----:B------:R-:W-:Y:S02]  /*126b0*/  LOP3.LUT R14, R28, 0xff, RZ, 0xc0, !PT ;  /* 0x000000ff1c0e7812 */ /* 0x000fe400078ec0ff */
        /* <DEDUP_REMOVED lines=101> */
.L_x_5413:
[----:B------:R-:W-:Y:S05]  /*12d10*/  BSYNC B1 ;  /* 0x0000000000017941 */ /* 0x000fea0003800000 */
.L_x_5412:
        /* <DEDUP_REMOVED lines=124> */
.L_x_5415:
[----:B------:R-:W-:Y:S05]  /*134e0*/  BSYNC B1 ;  /* 0x0000000000017941 */ /* 0x000fea0003800000 */
.L_x_5414:
[----:B------:R-:W-:Y:S04]  /*134f0*/  BSSY B1, `(.L_x_5416) ;  /* 0x0000078000017945 */ /* 0x000fe80003800000 */
[----:B------:R-:W-:Y:S05]  /*13500*/  @P3 BRA `(.L_x_5417) ;  /* 0x0000000400d83947 */ /* 0x000fea0003800000 */
[----:B01234-:R-:W0:Y:S01]  /*13510*/  LDS.128 R4, [R3+0x22200] ;  /* 0x0222000003047984 */ /* 0x01fe220000000c00 */
        /* <DEDUP_REMOVED lines=117> */
.L_x_5417:
[----:B------:R-:W-:Y:S05]  /*13c70*/  BSYNC B1 ;  /* 0x0000000000017941 */ /* 0x000fea0003800000 */
.L_x_5416:
[----:B------:R-:W-:Y:S05]  /*13c80*/  @P4 BRA `(.L_x_5407) ;  /* 0x0000003c00904947 */ /* 0x000fea0003800000 */
[----:B01234-:R-:W0:Y:S01]  /*13c90*/  LDS.128 R4, [R0+0x22200] ;  /* 0x0222000000047984 */ /* 0x01fe220000000c00 */
        /* <DEDUP_REMOVED lines=47> */
[----:B------:R-:W-:Y:S02]  /*13f90*/  HADD2.F32 R5, -RZ, R6.H1_H1 ;  /* 0x30000006ff057230 */ /* 0x000fe40000004100 */
[C---:B------:R-:W-:Y:S01]  /*13fa0*/  FFMA.FTZ R28, R9.reuse, R13, -R26 ;  /* 0x0000000d091c7223 */ /* 0x040fe2000001081a */
[----:B------:R-:W-:Y:S02]  /*13fb0*/  HADD2.F32 R12, -RZ, R12.H0_H0 ;  /* 0x2000000cff0c7230 */ /* 0x000fe40000004100 */
[----:B------:R-:W-:Y:S01]  /*13fc0*/  FFMA.FTZ R29, R9, R24, R27 ;  /* 0x00000018091d7223 */ /* 0x000fe2000001001b */
[----:B------:R-:W-:Y:S01]  /*13fd0*/  HADD2.F32 R6, -RZ, R6.H0_H0 ;  /* 0x20000006ff067230 */ /* 0x000fe20000004100 */
[----:B------:R-:W-:Y:S01]  /*13fe0*/  F2FP.F16.E4M3.UNPACK_B R25, R25.H1 ;  /* 0x00000019ff19723e */ /* 0x000fe200030006ff */
[C---:B------:R-:W-:Y:S01]  /*13ff0*/  FMUL.FTZ R9, R5.reuse, R20 ;  /* 0x0000001405097220 */ /* 0x040fe20000410000 */
[----:B------:R-:W-:Y:S01]  /*14000*/  F2FP.F16.E4M3.UNPACK_B R15, R15.H1 ;  /* 0x0000000fff0f723e */ /* 0x000fe200030006ff */
[----:B------:R-:W-:Y:S01]  /*14010*/  FMUL.FTZ R27, R5, R12 ;  /* 0x0000000c051b7220 */ /* 0x000fe20000410000 */
[----:B------:R-:W-:-:S02]  /*14020*/  HADD2.F32 R5, -RZ, R10.H1_H1 ;  /* 0x3000000aff057230 */ /* 0x000fc40000004100 */
        /* <DEDUP_REMOVED lines=65> */
.L_x_5401:
[----:B------:R-:W0:Y:S01]  /*14440*/  LDC R10, c[0x0][0x448] ;  /* 0x00011200ff0a7b82 */ /* 0x000e220000000800 */
[----:B------:R-:W-:Y:S01]  /*14450*/  IMAD.MOV.U32 R9, RZ, RZ, R28 ;  /* 0x000000ffff097224 */ /* 0x000fe200078e001c */
        /* <DEDUP_REMOVED lines=30> */
.L_x_5644:
        /* <DEDUP_REMOVED lines=16> */
[----:B------:R-:W3:Y:S04]  /*14740*/  LDL R41, [R1+0x54] ;  /* 0x0000540001297983 */ /* 0x000ee80000100800 */
[----:B------:R-:W3:Y:S01]  /*14750*/  LDL R40, [R1+0x5c] ;  /* 0x00005c0001287983 */ /* 0x000ee20000100800 */
[C---:B------:R-:W-:Y:S01]  /*14760*/  VIADD R4, R18.reuse, 0x20 ;  /* 0x0000002012047836 */ /* 0x040fe20000000000 */
[----:B------:R-:W-:Y:S01]  /*14770*/  ULDC UR4, c[0x0][0x3f4] ;  /* 0x0000fd0000047ab9 */ /* 0x000fe20000000800 */
[C---:B------:R-:W-:Y:S01]  /*14780*/  VIADD R5, R18.reuse, 0x40 ;  /* 0x0000004012057836 */ /* 0x040fe20000000000 */
[----:B------:R-:W-:Y:S02]  /*14790*/  ISETP.GE.AND P2, PT, R18, UR4, PT ;  /* 0x0000000412007c0c */ /* 0x000fe4000bf46270 */
[----:B------:R-:W-:-:S02]  /*147a0*/  CS2R R24, SRZ ;  /* 0x0000000000187805 */ /* 0x000fc4000001ff00 */
[----:B------:R-:W-:Y:S02]  /*147b0*/  ISETP.GE.AND P1, PT, R4, UR4, PT ;  /* 0x0000000404007c0c */ /* 0x000fe4000bf26270 */
[----:B------:R-:W-:Y:S02]  /*147c0*/  CS2R R26, SRZ ;  /* 0x00000000001a7805 */ /* 0x000fe4000001ff00 */
[----:B------:R-:W-:Y:S02]  /*147d0*/  ISETP.GE.AND P0, PT, R5, UR4, PT ;  /* 0x0000000405007c0c */ /* 0x000fe4000bf06270 */
[----:B------:R-:W-:Y:S02]  /*147e0*/  CS2R R6, SRZ ;  /* 0x0000000000067805 */ /* 0x000fe4000001ff00 */
[----:B------:R-:W-:Y:S02]  /*147f0*/  CS2R R28, SRZ ;  /* 0x00000000001c7805 */ /* 0x000fe4000001ff00 */
[----:B------:R-:W-:-:S02]  /*14800*/  CS2R R30, SRZ ;  /* 0x00000000001e7805 */ /* 0x000fc4000001ff00 */
[----:B------:R-:W-:Y:S02]  /*14810*/  @!P2 SHF.R.S32.HI R5, RZ, 0x1f, R18 ;  /* 0x0000001fff05a819 */ /* 0x000fe40000011412 */
[C---:B----4-:R-:W-:Y:S02]  /*14820*/  @!P2 IADD3 R38, P4, R18.reuse, R21, RZ ;  /* 0x000000151226a210 */ /* 0x050fe40007f9e0ff */
[----:B--2---:R-:W-:-:S03]  /*14830*/  @!P2 IADD3 R36, P3, R18, R3, RZ ;  /* 0x000000031224a210 */ /* 0x004fc60007f7e0ff */
[----:B---3--:R-:W-:Y:S01]  /*14840*/  @!P2 IMAD.X R39, R20, 0x1, R5, P4 ;  /* 0x000000011427a824 */ /* 0x008fe200020e0605 */
[----:B-1----:R-:W-:Y:S02]  /*14850*/  @!P2 IADD3.X R37, R0, R5, RZ, P3, !PT ;  /* 0x000000050025a210 */ /* 0x002fe40001ffe4ff */
        /* <DEDUP_REMOVED lines=12> */
[-C--:B------:R-:W-:Y:S01]  /*14920*/  @!P0 IADD3 R46, P3, R3, R48.reuse, RZ ;  /* 0x00000030032e8210 */ /* 0x080fe20007f7e0ff */
[--C-:B------:R-:W-:Y:S01]  /*14930*/  @!P1 IMAD.X R41, R0, 0x1, R5.reuse, P5 ;  /* 0x0000000100299824 */ /* 0x100fe200028e0605 */
[----:B------:R-:W-:Y:S01]  /*14940*/  @!P0 SHF.R.S32.HI R3, RZ, 0x1f, R48 ;  /* 0x0000001fff038819 */ /* 0x000fe20000011430 */
[----:B------:R-:W-:Y:S01]  /*14950*/  @!P1 IMAD.X R43, R20, 0x1, R5, P4 ;  /* 0x00000001142b9824 */ /* 0x000fe200020e0605 */
[----:B------:R-:W-:-:S02]  /*14960*/  @!P0 IADD3 R48, P5, R21, R48, RZ ;  /* 0x0000003015308210 */ /* 0x000fc40007fbe0ff */
[----:B------:R-:W-:Y:S01]  /*14970*/  CS2R R4, SRZ ;  /* 0x0000000000047805 */ /* 0x000fe2000001ff00 */
[----:B------:R0:W5:Y:S01]  /*14980*/  @!P1 LD.E.128 R28, desc[UR54][R40.64] ;  /* 0x00000036281c9980 */ /* 0x000162000c101d00 */
[--C-:B------:R-:W-:Y:S02]  /*14990*/  @!P0 IMAD.X R47, R0, 0x1, R3.reuse, P3 ;  /* 0x00000001002f8824 */ /* 0x100fe400018e0603 */
[----:B------:R-:W-:Y:S01]  /*149a0*/  @!P0 IMAD.X R49, R20, 0x1, R3, P5 ;  /* 0x0000000114318824 */ /* 0x000fe200028e0603 */
[----:B------:R0:W5:Y:S04]  /*149b0*/  @!P1 LD.E.128 R8, desc[UR54][R42.64] ;  /* 0x000000362a089980 */ /* 0x000168000c101d00 */
[----:B------:R0:W5:Y:S04]  /*149c0*/  @!P2 LD.E.128 R4, desc[UR54][R38.64] ;  /* 0x000000362604a980 */ /* 0x000168000c101d00 */
[----:B------:R0:W5:Y:S04]  /*149d0*/  @!P0 LD.E.128 R32, desc[UR54][R46.64] ;  /* 0x000000362e208980 */ /* 0x000168000c101d00 */
[----:B------:R0:W5:Y:S02]  /*149e0*/  @!P0 LD.E.128 R12, desc[UR54][R48.64] ;  /* 0x00000036300c8980 */ /* 0x000164000c101d00 */
.L_x_5420:
[----:B------:R-:W-:Y:S05]  /*149f0*/  BSYNC B1 ;  /* 0x0000000000017941 */ /* 0x000fea0003800000 */
.L_x_5419:
[----:B------:R-:W-:Y:S01]  /*14a00*/  ULEA.HI UR4, UR43, UR43, URZ, 0x1 ;  /* 0x0000002b2b047291 */ /* 0x000fe2000f8f083f */
[----:B--2---:R-:W-:Y:S01]  /*14a10*/  VIADDMNMX R3, R45, -R235, 0x80, PT ;  /* 0x000000802d037446 */ /* 0x004fe200038009eb */
[----:B------:R-:W-:Y:S02]  /*14a20*/  BSSY B1, `(.L_x_5421) ;  /* 0x0000008000017945 */ /* 0x000fe40003800000 */
[----:B------:R-:W-:Y:S01]  /*14a30*/  ULOP3.LUT UR4, UR4, 0xfffffffe, URZ, 0xc0, !UPT ;  /* 0xfffffffe04047892 */ /* 0x000fe2000f8ec03f */
[----:B------:R-:W-:-:S03]  /*14a40*/  ISETP.GE.AND P1, PT, R220, R3, PT ;  /* 0x00000003dc00720c */ /* 0x000fc60003f26270 */
[----:B------:R-:W-:-:S06]  /*14a50*/  UIADD3 UR4, UR43, -UR4, URZ ;  /* 0x800000042b047290 */ /* 0x000fcc000fffe03f */
[----:B----4-:R-:W-:-:S04]  /*14a60*/  MOV R21, UR4 ;  /* 0x0000000400157c02 */ /* 0x010fc80008000f00 */
[----:B------:R-:W-:-:S04]  /*14a70*/  SHF.L.U32 R21, R21, 0x1f, RZ ;  /* 0x0000001f15157819 */ /* 0x000fc800000006ff */
[----:B------:R-:W2:Y:S02]  /*14a80*/  SYNCS.PHASECHK.TRANS64.TRYWAIT P0, [R16+URZ+0x33400], R21 ;  /* 0x03340015100075a7 */ /* 0x000ea4000800017f */
[----:B--2---:R-:W-:Y:S05]  /*14a90*/  @!P0 BRA `(.L_x_5422) ;  /* 0x000001c400048947 */ /* 0x004fea0003800000 */
.L_x_5645:
[----:B------:R-:W-:Y:S05]  /*14aa0*/  BSYNC B1 ;  /* 0x0000000000017941 */ /* 0x000fea0003800000 */
.L_x_5421:
        /* <DEDUP_REMOVED lines=10> */
[----:B0-----:R-:W0:Y:S01]  /*14b50*/  S2R R36, SR_TID.X ;  /* 0x0000000000247919 */ /* 0x001e220000002100 */
[----:B-----5:R-:W-:Y:S02]  /*14b60*/  SHF.R.U32.HI R0, RZ, 0x8, R24 ;  /* 0x00000008ff007819 */ /* 0x020fe40000011618 */
[----:B------:R-:W-:Y:S02]  /*14b70*/  LOP3.LUT R20, R24, 0xff, RZ, 0xc0, !PT ;  /* 0x000000ff18147812 */ /* 0x000fe400078ec0ff */
[----:B--2---:R-:W-:-:S04]  /*14b80*/  LOP3.LUT R21, R0, 0xff, RZ, 0xc0, !PT ;  /* 0x000000ff00157812 */ /* 0x004fc800078ec0ff */
        /* <DEDUP_REMOVED lines=54> */
[----:B------:R-:W-:Y:S02]  /*14ef0*/  LOP3.LUT R45, R45, 0xff0000, R24, 0xf8, !PT ;  /* 0x00ff00002d2d7812 */ /* 0x000fe400078ef818 */
[----:B------:R-:W-:-:S02]  /*14f00*/  LOP3.LUT R47, R47, 0xff0000, R26, 0xf8, !PT ;  /* 0x00ff00002f2f7812 */ /* 0x000fc400078ef81a */
[----:B------:R-:W-:Y:S02]  /*14f10*/  LOP3.LUT R55, R55, 0xff000000, R5, 0xf8, !PT ;  /* 0xff00000037377812 */ /* 0x000fe400078ef805 */
[----:B------:R-:W-:Y:S02]  /*14f20*/  LOP3.LUT R50, R21, 0xff000000, R25, 0xf8, !PT ;  /* 0xff00000015327812 */ /* 0x000fe400078ef819 */
[----:B------:R-:W-:Y:S01]  /*14f30*/  LOP3.LUT R21, R53, 0xff0000, R4, 0xf8, !PT ;  /* 0x00ff000035157812 */ /* 0x000fe200078ef804 */
[----:B------:R-:W-:Y:S01]  /*14f40*/  IMAD.U32 R59, R59, 0x10000, RZ ;  /* 0x000100003b3b7824 */ /* 0x000fe200078e00ff */
[----:B------:R-:W-:Y:S02]  /*14f50*/  LOP3.LUT R49, R45, 0xff000000, R24, 0xf8, !PT ;  /* 0xff0000002d317812 */ /* 0x000fe400078ef818 */
[----:B------:R-:W-:Y:S02]  /*14f60*/  LOP3.LUT R53, R51, 0xff000000, R27, 0xf8, !PT ;  /* 0xff00000033357812 */ /* 0x000fe400078ef81b */
[----:B------:R-:W-:-:S02]  /*14f70*/  LOP3.LUT R20, R47, 0xff000000, R26, 0xf8, !PT ;  /* 0xff0000002f147812 */ /* 0x000fc400078ef81a */
[----:B------:R-:W-:Y:S02]  /*14f80*/  F2FP.F16.E4M3.UNPACK_B R27, R55 ;  /* 0x00000037ff1b723e */ /* 0x000fe400020006ff */
[----:B0-----:R-:W-:Y:S02]  /*14f90*/  F2FP.F16.E4M3.UNPACK_B R24, R41 ;  /* 0x00000029ff18723e */ /* 0x001fe400020006ff */
[----:B------:R-:W-:Y:S02]  /*14fa0*/  F2FP.F16.E4M3.UNPACK_B R26, R50 ;  /* 0x00000032ff1a723e */ /* 0x000fe400020006ff */
[----:B------:R-:W-:Y:S01]  /*14fb0*/  LOP3.LUT R54, R21, 0xff000000, R4, 0xf8, !PT ;  /* 0xff00000015367812 */ /* 0x000fe200078ef804 */
[----:B------:R-:W-:Y:S01]  /*14fc0*/  HADD2.F32 R56, -RZ, R27.H0_H0 ;  /* 0x2000001bff387230 */ /* 0x000fe20000004100 */
[----:B------:R-:W-:Y:S01]  /*14fd0*/  LOP3.LUT R59, R52, 0xff0000, R59, 0xf8, !PT ;  /* 0x00ff0000343b7812 */ /* 0x000fe200078ef83b */
[----:B------:R-:W-:Y:S02]  /*14fe0*/  HADD2.F32 R5, -RZ, R24.H0_H0 ;  /* 0x20000018ff057230 */ /* 0x000fe40000004100 */
[----:B------:R-:W-:-:S03]  /*14ff0*/  HADD2.F32 R52, -RZ, R26.H0_H0 ;  /* 0x2000001aff347230 */ /* 0x000fc60000004100 */
[C---:B------:R-:W-:Y:S02]  /*15000*/  FMUL.FTZ R58, R5.reuse, R56 ;  /* 0x00000038053a7220 */ /* 0x040fe40000410000 */
[----:B------:R-:W-:Y:S01]  /*15010*/  FMUL.FTZ R51, R5, R52 ;  /* 0x0000003405337220 */ /* 0x000fe20000410000 */
[--C-:B------:R-:W-:Y:S02]  /*15020*/  LOP3.LUT R57, R57, 0xff0000, R6.reuse, 0xf8, !PT ;  /* 0x00ff000039397812 */ /* 0x100fe400078ef806 */
[----:B------:R-:W-:Y:S02]  /*15030*/  F2FP.F16.E4M3.UNPACK_B R46, R41.H1 ;  /* 0x00000029ff2e723e */ /* 0x000fe400030006ff */
[----:B------:R-:W-:Y:S02]  /*15040*/  F2FP.F16.E4M3.UNPACK_B R55, R55.H1 ;  /* 0x00000037ff37723e */ /* 0x000fe400030006ff */
[----:B------:R-:W-:Y:S01]  /*15050*/  F2FP.F16.E4M3.UNPACK_B R50, R50.H1 ;  /* 0x00000032ff32723e */ /* 0x000fe200030006ff */
[----:B------:R-:W-:Y:S01]  /*15060*/  HADD2.F32 R24, -RZ, R24.H1_H1 ;  /* 0x30000018ff187230 */ /* 0x000fe20000004100 */
[----:B------:R-:W-:Y:S01]  /*15070*/  LOP3.LUT R6, R57, 0xff000000, R6, 0xf8, !PT ;  /* 0xff00000039067812 */ /* 0x000fe200078ef806 */
[--C-:B------:R-:W-:Y:S01]  /*15080*/  HADD2.F32 R57, -RZ, R55.reuse.H0_H0 ;  /* 0x20000037ff397230 */ /* 0x100fe20000004100 */
[----:B------:R-:W-:Y:S01]  /*15090*/  LOP3.LUT R59, R59, 0xff000000, R7, 0xf8, !PT ;  /* 0xff0000003b3b7812 */ /* 0x000fe200078ef807 */
[----:B------:R-:W-:Y:S01]  /*150a0*/  HADD2.F32 R55, -RZ, R55.H1_H1 ;  /* 0x30000037ff377230 */ /* 0x000fe20000004100 */
[----:B------:R-:W-:-:S02]  /*150b0*/  F2FP.F16.E4M3.UNPACK_B R47, R43 ;  /* 0x0000002bff2f723e */ /* 0x000fc400020006ff */
[----:B------:R-:W-:Y:S02]  /*150c0*/  F2FP.F16.E4M3.UNPACK_B R48, R43.H1 ;  /* 0x0000002bff30723e */ /* 0x000fe400030006ff */
[-C--:B------:R-:W-:Y:S02]  /*150d0*/  F2FP.F16.E4M3.UNPACK_B R41, R40.reuse ;  /* 0x00000028ff29723e */ /* 0x080fe400020006ff */
[----:B------:R-:W-:Y:S01]  /*150e0*/  F2FP.F16.E4M3.UNPACK_B R40, R40.H1 ;  /* 0x00000028ff28723e */ /* 0x000fe200030006ff */
[----:B---3--:R-:W0:Y:S02]  /*150f0*/  LDS.128 R36, [R65+0x1e200] ;  /* 0x01e2000041247984 */ /* 0x008e240000000c00 */
[----:B0-----:R-:W-:-:S05]  /*15100*/  F2FP.F16.E4M3.UNPACK_B R21, R37 ;  /* 0x00000025ff15723e */ /* 0x001fca00020006ff */
[----:B------:R-:W-:-:S05]  /*15110*/  HADD2.F32 R25, -RZ, R21.H0_H0 ;  /* 0x20000015ff197230 */ /* 0x000fca0000004100 */
[C---:B------:R-:W-:Y:S01]  /*15120*/  FFMA.FTZ R5, R25.reuse, R52, -R58 ;  /* 0x0000003419057223 */ /* 0x040fe2000001083a */
[----:B------:R-:W-:Y:S01]  /*15130*/  FFMA.FTZ R25, R25, R56, R51 ;  /* 0x0000003819197223 */ /* 0x000fe20000010033 */
[----:B------:R-:W-:Y:S02]  /*15140*/  HADD2.F32 R51, -RZ, R26.H1_H1 ;  /* 0x3000001aff337230 */ /* 0x000fe40000004100 */
[----:B------:R-:W-:Y:S01]  /*15150*/  HADD2.F32 R56, -RZ, R27.H1_H1 ;  /* 0x3000001bff387230 */ /* 0x000fe20000004100 */
[----:B------:R-:W-:Y:S01]  /*15160*/  F2FP.F16.E4M3.UNPACK_B R37, R37.H1 ;  /* 0x00000025ff25723e */ /* 0x000fe200030006ff */
[----:B------:R-:W-:Y:S02]  /*15170*/  HADD2.F32 R26, -RZ, R46.H0_H0 ;  /* 0x2000002eff1a7230 */ /* 0x000fe40000004100 */
[----:B------:R-:W-:Y:S02]  /*15180*/  HADD2.F32 R52, -RZ, R50.H0_H0 ;  /* 0x20000032ff347230 */ /* 0x000fe40000004100 */
[----:B------:R-:W-:Y:S01]  /*15190*/  FMUL.FTZ R61, R24, R51 ;  /* 0x00000033183d7220 */ /* 0x000fe20000410000 */
[----:B------:R-:W-:-:S02]  /*151a0*/  HADD2.F32 R21, -RZ, R21.H1_H1 ;  /* 0x30000015ff157230 */ /* 0x000fc40000004100 */
[----:B------:R-:W-:Y:S01]  /*151b0*/  FMUL.FTZ R58, R24, R56 ;  /* 0x00000038183a7220 */ /* 0x000fe20000410000 */
[C---:B------:R-:W-:Y:S01]  /*151c0*/  FMUL.FTZ R60, R26.reuse, R57 ;  /* 0x000000391a3c7220 */ /* 0x040fe20000410000 */
[----:B------:R-:W-:Y:S01]  /*151d0*/  FMUL.FTZ R62, R26, R52 ;  /* 0x000000341a3e7220 */ /* 0x000fe20000410000 */
[----:B------:R-:W-:Y:S02]  /*151e0*/  HADD2.F32 R27, -RZ, R37.H0_H0 ;  /* 0x20000025ff1b7230 */ /* 0x000fe40000004100 */
[C---:B------:R-:W-:Y:S01]  /*151f0*/  FFMA.FTZ R26, R21.reuse, R56, R61 ;  /* 0x00000038151a7223 */ /* 0x040fe2000001003d */
[----:B------:R-:W-:Y:S01]  /*15200*/  FFMA.FTZ R24, R21, R51, -R58 ;  /* 0x0000003315187223 */ /* 0x000fe2000001083a */
[----:B------:R-:W-:Y:S01]  /*15210*/  F2FP.F16.E4M3.UNPACK_B R56, R59 ;  /* 0x0000003bff38723e */ /* 0x000fe200020006ff */
[----:B------:R-:W-:Y:S01]  /*15220*/  HADD2.F32 R46, -RZ, R46.H1_H1 ;  /* 0x3000002eff2e7230 */ /* 0x000fe20000004100 */
[----:B------:R-:W-:Y:S01]  /*15230*/  F2FP.F16.E4M3.UNPACK_B R51, R53 ;  /* 0x00000035ff33723e */ /* 0x000fe200020006ff */
[----:B------:R-:W-:-:S02]  /*15240*/  HADD2.F32 R50, -RZ, R50.H1_H1 ;  /* 0x30000032ff327230 */ /* 0x000fc40000004100 */
[C---:B------:R-:W-:Y:S01]  /*15250*/  FFMA.FTZ R60, R27.reuse, R52, -R60 ;  /* 0x000000341b3c7223 */ /* 0x040fe2000001083c */
[----:B------:R-:W-:Y:S01]  /*15260*/  FFMA.FTZ R62, R27, R57, R62 ;  /* 0x000000391b3e7223 */ /* 0x000fe2000001003e */
[----:B------:R-:W-:Y:S01]  /*15270*/  F2FP.F16.E4M3.UNPACK_B R45, R39 ;  /* 0x00000027ff2d723e */ /* 0x000fe200020006ff */
[----:B------:R-:W-:Y:S02]  /*15280*/  HADD2.F32 R58, -RZ, R56.H0_H0 ;  /* 0x20000038ff3a7230 */ /* 0x000fe40000004100 */
[C---:B------:R-:W-:Y:S01]  /*15290*/  FMUL.FTZ R64, R46.reuse, R55 ;  /* 0x000000372e407220 */ /* 0x040fe20000410000 */
[----:B------:R-:W-:Y:S02]  /*152a0*/  HADD2.F32 R27, -RZ, R47.H0_H0 ;  /* 0x2000002fff1b7230 */ /* 0x000fe40000004100 */
[----:B------:R-:W-:Y:S01]  /*152b0*/  FMUL.FTZ R46, R46, R50 ;  /* 0x000000322e2e7220 */ /* 0x000fe20000410000 */
[----:B------:R-:W-:Y:S02]  /*152c0*/  HADD2.F32 R37, -RZ, R37.H1_H1 ;  /* 0x30000025ff257230 */ /* 0x000fe40000004100 */
[----:B------:R-:W-:-:S02]  /*152d0*/  HADD2.F32 R52, -RZ, R51.H0_H0 ;  /* 0x20000033ff347230 */ /* 0x000fc40000004100 */
[----:B------:R-:W-:Y:S01]  /*152e0*/  FMUL.FTZ R66, R27, R58 ;  /* 0x0000003a1b427220 */ /* 0x000fe20000410000 */
[----:B------:R-:W-:Y:S02]  /*152f0*/  HADD2.F32 R21, -RZ, R45.H0_H0 ;  /* 0x2000002dff157230 */ /* 0x000fe40000004100 */
[----:B------:R-:W-:Y:S01]  /*15300*/  FFMA.FTZ R55, R37, R55, R46 ;  /* 0x0000003725377223 */ /* 0x000fe2000001002e */
[----:B------:R-:W-:Y:S01]  /*15310*/  F2FP.F16.E4M3.UNPACK_B R59, R59.H1 ;  /* 0x0000003bff3b723e */ /* 0x000fe200030006ff */
[----:B------:R-:W-:Y:S01]  /*15320*/  FMUL.FTZ R27, R27, R52 ;  /* 0x000000341b1b7220 */ /* 0x000fe20000410000 */
[----:B------:R-:W-:Y:S01]  /*15330*/  HADD2.F32 R56, -RZ, R56.H1_H1 ;  /* 0x30000038ff387230 */ /* 0x000fe20000004100 */
[----:B------:R-:W-:Y:S01]  /*15340*/  F2FP.F16.E4M3.UNPACK_B R53, R53.H1 ;  /* 0x00000035ff35723e */ /* 0x000fe200030006ff */
[----:B------:R-:W-:Y:S02]  /*15350*/  HADD2.F32 R47, -RZ, R47.H1_H1 ;  /* 0x3000002fff2f7230 */ /* 0x000fe40000004100 */
[----:B------:R-:W-:-:S02]  /*15360*/  HADD2.F32 R46, -RZ, R51.H1_H1 ;  /* 0x30000033ff2e7230 */ /* 0x000fc40000004100 */
[----:B------:R-:W-:Y:S01]  /*15370*/  FFMA.FTZ R57, R37, R50, -R64 ;  /* 0x0000003225397223 */ /* 0x000fe20000010840 */
[C---:B------:R-:W-:Y:S01]  /*15380*/  FFMA.FTZ R66, R21.reuse, R52, -R66 ;  /* 0x0000003415427223 */ /* 0x040fe20000010842 */
[----:B------:R-:W-:Y:S01]  /*15390*/  FFMA.FTZ R58, R21, R58, R27 ;  /* 0x0000003a153a7223 */ /* 0x000fe2000001001b */
[----:B------:R-:W-:Y:S01]  /*153a0*/  F2FP.F16.E4M3.UNPACK_B R39, R39.H1 ;  /* 0x00000027ff27723e */ /* 0x000fe200030006ff */
        /* <DEDUP_REMOVED lines=11> */
[----:B------:R-:W-:Y:S02]  /*15460*/  F2FP.F16.E4M3.UNPACK_B R45, R54.H1 ;  /* 0x00000036ff2d723e */ /* 0x000fe400030006ff */
[----:B------:R-:W-:Y:S01]  /*15470*/  F2FP.F16.E4M3.UNPACK_B R37, R49.H1 ;  /* 0x00000031ff25723e */ /* 0x000fe200030006ff */
[C---:B------:R-:W-:Y:S01]  /*15480*/  FFMA.FTZ R68, R21.reuse, R50, -R68 ;  /* 0x0000003215447223 */ /* 0x040fe20000010844 */
[----:B------:R-:W-:Y:S01]  /*15490*/  F2FP.F16.E4M3.UNPACK_B R7, R36 ;  /* 0x00000024ff07723e */ /* 0x000fe200020006ff */
[----:B------:R-:W-:Y:S01]  /*154a0*/  FFMA.FTZ R64, R21, R52, R27 ;  /* 0x0000003415407223 */ /* 0x000fe2000001001b */
[----:B------:R-:W-:Y:S01]  /*154b0*/  HADD2.F32 R53, -RZ, R53.H1_H1 ;  /* 0x30000035ff357230 */ /* 0x000fe20000004100 */
[----:B------:R-:W-:Y:S01]  /*154c0*/  F2FP.F16.E4M3.UNPACK_B R36, R36.H1 ;  /* 0x00000024ff24723e */ /* 0x000fe200030006ff */
[----:B------:R-:W-:-:S02]  /*154d0*/  HADD2.F32 R59, -RZ, R59.H1_H1 ;  /* 0x3000003bff3b7230 */ /* 0x000fc40000004100 */
[----:B------:R-:W-:Y:S02]  /*154e0*/  HADD2.F32 R48, -RZ, R48.H1_H1 ;  /* 0x30000030ff307230 */ /* 0x000fe40000004100 */
[----:B------:R-:W-:Y:S02]  /*154f0*/  HADD2.F32 R50, -RZ, R45.H0_H0 ;  /* 0x2000002dff327230 */ /* 0x000fe40000004100 */
[----:B------:R-:W-:Y:S02]  /*15500*/  HADD2.F32 R27, -RZ, R40.H0_H0 ;  /* 0x20000028ff1b7230 */ /* 0x000fe40000004100 */
[----:B------:R-:W-:Y:S02]  /*15510*/  HADD2.F32 R46, -RZ, R37.H0_H0 ;  /* 0x20000025ff2e7230 */ /* 0x000fe40000004100 */
[C---:B------:R-:W-:Y:S01]  /*15520*/  FMUL.FTZ R52, R48.reuse, R59 ;  /* 0x0000003b30347220 */ /* 0x040fe20000410000 */
[----:B------:R-:W-:Y:S01]  /*15530*/  FMUL.FTZ R56, R48, R53 ;  /* 0x0000003530387220 */ /* 0x000fe20000410000 */
[----:B------:R-:W-:-:S02]  /*15540*/  HADD2.F32 R21, -RZ, R36.H0_H0 ;  /* 0x20000024ff157230 */ /* 0x000fc40000004100 */
[C---:B------:R-:W-:Y:S01]  /*15550*/  FMUL.FTZ R48, R27.reuse, R50 ;  /* 0x000000321b307220 */ /* 0x040fe20000410000 */
[----:B------:R-:W-:Y:S01]  /*15560*/  FMUL.FTZ R27, R27, R46 ;  /* 0x0000002e1b1b7220 */ /* 0x000fe20000410000 */
[----:B------:R-:W-:Y:S01]  /*15570*/  HADD2.F32 R45, -RZ, R45.H1_H1 ;  /* 0x3000002dff2d7230 */ /* 0x000fe20000004100 */
[----:B------:R-:W-:Y:S01]  /*15580*/  F2FP.F16.E4M3.UNPACK_B R54, R54 ;  /* 0x00000036ff36723e */ /* 0x000fe200020006ff */
[----:B------:R-:W-:Y:S02]  /*15590*/  HADD2.F32 R40, -RZ, R40.H1_H1 ;  /* 0x30000028ff287230 */ /* 0x000fe40000004100 */
[----:B------:R-:W-:Y:S02]  /*155a0*/  HADD2.F32 R37, -RZ, R37.H1_H1 ;  /* 0x30000025ff257230 */ /* 0x000fe40000004100 */
[C---:B------:R-:W-:Y:S01]  /*155b0*/  FFMA.FTZ R47, R21.reuse, R46, -R48 ;  /* 0x0000002e152f7223 */ /* 0x040fe20000010830 */
[----:B------:R-:W-:Y:S02]  /*155c0*/  HADD2.F32 R39, -RZ, R39.H1_H1 ;  /* 0x30000027ff277230 */ /* 0x000fe40000004100 */
        /* <DEDUP_REMOVED lines=9> */
[C---:B------:R-:W-:Y:S01]  /*15660*/  FFMA.FTZ R52, R36.reuse, R37, -R21 ;  /* 0x0000002524347223 */ /* 0x040fe20000010815 */
[----:B------:R-:W-:Y:S01]  /*15670*/  FFMA.FTZ R56, R36, R45, R46 ;  /* 0x0000002d24387223 */ /* 0x000fe2000001002e */
[----:B------:R-:W-:Y:S02]  /*15680*/  HADD2.F32 R36, -RZ, R49.H0_H0 ;  /* 0x20000031ff247230 */ /* 0x000fe40000004100 */
[----:B------:R-:W-:Y:S01]  /*15690*/  FMUL.FTZ R46, R27, R40 ;  /* 0x000000281b2e7220 */ /* 0x000fe20000410000 */
[----:B------:R-:W-:Y:S02]  /*156a0*/  HADD2.F32 R21, -RZ, R7.H0_H0 ;  /* 0x20000007ff157230 */ /* 0x000fe40000004100 */
[----:B------:R-:W-:-:S02]  /*156b0*/  HADD2.F32 R54, -RZ, R54.H1_H1 ;  /* 0x30000036ff367230 */ /* 0x000fc40000004100 */
[----:B------:R-:W-:Y:S02]  /*156c0*/  HADD2.F32 R41, -RZ, R41.H1_H1 ;  /* 0x30000029ff297230 */ /* 0x000fe40000004100 */
[-C--:B------:R-:W-:Y:S01]  /*156d0*/  FMUL.FTZ R48, R27, R36.reuse ;  /* 0x000000241b307220 */ /* 0x080fe20000410000 */
[----:B------:R-:W-:Y:S01]  /*156e0*/  FFMA.FTZ R46, R21, R36, -R46 ;  /* 0x00000024152e7223 */ /* 0x000fe2000001082e */
[-C--:B------:R-:W-:Y:S01]  /*156f0*/  F2FP.F16.E4M3.UNPACK_B R43, R42.reuse ;  /* 0x0000002aff2b723e */ /* 0x080fe200020006ff */
[----:B------:R-:W-:Y:S01]  /*15700*/  HADD2.F32 R36, -RZ, R49.H1_H1 ;  /* 0x30000031ff247230 */ /* 0x000fe20000004100 */
[----:B------:R-:W-:Y:S01]  /*15710*/  F2FP.F16.E4M3.UNPACK_B R42, R42.H1 ;  /* 0x0000002aff2a723e */ /* 0x000fe200030006ff */
[----:B------:R-:W-:Y:S01]  /*15720*/  HADD2.F32 R7, -RZ, R7.H1_H1 ;  /* 0x30000007ff077230 */ /* 0x000fe20000004100 */
[----:B------:R-:W-:Y:S01]  /*15730*/  F2FP.F16.E4M3.UNPACK_B R37, R6.H1 ;  /* 0x00000006ff25723e */ /* 0x000fe200030006ff */
[----:B------:R-:W-:Y:S01]  /*15740*/  FMUL.FTZ R50, R41, R54 ;  /* 0x0000003629327220 */ /* 0x000fe20000410000 */
[----:B------:R-:W-:Y:S01]  /*15750*/  F2FP.F16.E4M3.UNPACK_B R27, R20.H1 ;  /* 0x00000014ff1b723e */ /* 0x000fe200030006ff */
[----:B------:R-:W-:Y:S01]  /*15760*/  FFMA.FTZ R48, R21, R40, R48 ;  /* 0x0000002815307223 */ /* 0x000fe20000010030 */
[----:B------:R-:W-:Y:S01]  /*15770*/  F2FP.F16.E4M3.UNPACK_B R4, R38 ;  /* 0x00000026ff04723e */ /* 0x000fe200020006ff */
[----:B------:R-:W-:Y:S01]  /*15780*/  FMUL.FTZ R41, R41, R36 ;  /* 0x0000002429297220 */ /* 0x000fe20000410000 */
[----:B------:R-:W-:Y:S01]  /*15790*/  F2FP.F16.E4M3.UNPACK_B R38, R38.H1 ;  /* 0x00000026ff26723e */ /* 0x000fe200030006ff */
[----:B------:R-:W-:Y:S01]  /*157a0*/  FFMA.FTZ R39, R7, R36, -R50 ;  /* 0x0000002407277223 */ /* 0x000fe20000010832 */
[----:B------:R-:W-:-:S02]  /*157b0*/  HADD2.F32 R40, -RZ, R37.H0_H0 ;  /* 0x20000025ff287230 */ /* 0x000fc40000004100 */
[--C-:B------:R-:W-:Y:S02]  /*157c0*/  HADD2.F32 R21, -RZ, R42.reuse.H0_H0 ;  /* 0x2000002aff157230 */ /* 0x100fe40000004100 */
[----:B------:R-:W-:Y:S02]  /*157d0*/  HADD2.F32 R36, -RZ, R27.H0_H0 ;  /* 0x2000001bff247230 */ /* 0x000fe40000004100 */
[----:B------:R-:W-:Y:S02]  /*157e0*/  HADD2.F32 R37, -RZ, R37.H1_H1 ;  /* 0x30000025ff257230 */ /* 0x000fe40000004100 */
[----:B------:R-:W-:Y:S02]  /*157f0*/  HADD2.F32 R42, -RZ, R42.H1_H1 ;  /* 0x3000002aff2a7230 */ /* 0x000fe40000004100 */
[----:B------:R-:W-:Y:S01]  /*15800*/  FFMA.FTZ R41, R7, R54, R41 ;  /* 0x0000003607297223 */ /* 0x000fe20000010029 */
[----:B------:R-:W-:Y:S02]  /*15810*/  HADD2.F32 R7, -RZ, R38.H0_H0 ;  /* 0x20000026ff077230 */ /* 0x000fe40000004100 */
[----:B------:R-:W-:Y:S01]  /*15820*/  FMUL.FTZ R50, R21, R40 ;  /* 0x0000002815327220 */ /* 0x000fe20000410000 */
[----:B------:R-:W-:-:S02]  /*15830*/  HADD2.F32 R27, -RZ, R27.H1_H1 ;  /* 0x3000001bff1b7230 */ /* 0x000fc40000004100 */
[----:B------:R-:W-:Y:S01]  /*15840*/  FMUL.FTZ R54, R21, R36 ;  /* 0x0000002415367220 */ /* 0x000fe20000410000 */
[----:B------:R-:W-:Y:S01]  /*15850*/  HADD2.F32 R38, -RZ, R38.H1_H1 ;  /* 0x30000026ff267230 */ /* 0x000fe20000004100 */
[----:B------:R-:W-:Y:S01]  /*15860*/  F2FP.F16.E4M3.UNPACK_B R20, R20 ;  /* 0x00000014ff14723e */ /* 0x000fe200020006ff */
[C---:B------:R-:W-:Y:S01]  /*15870*/  FMUL.FTZ R21, R42.reuse, R37 ;  /* 0x000000252a157220 */ /* 0x040fe20000410000 */
[----:B------:R-:W-:Y:S01]  /*15880*/  F2FP.F16.E4M3.UNPACK_B R6, R6 ;  /* 0x00000006ff06723e */ /* 0x000fe200020006ff */
[C---:B------:R-:W-:Y:S01]  /*15890*/  FFMA.FTZ R50, R7.reuse, R36, -R50 ;  /* 0x0000002407327223 */ /* 0x040fe20000010832 */
[-C--:B------:R-:W-:Y:S01]  /*158a0*/  FMUL.FTZ R42, R42, R27.reuse ;  /* 0x0000001b2a2a7220 */ /* 0x080fe20000410000 */
[----:B------:R-:W-:Y:S01]  /*158b0*/  FFMA.FTZ R54, R7, R40, R54 ;  /* 0x0000002807367223 */ /* 0x000fe20000010036 */
[----:B------:R-:W-:Y:S01]  /*158c0*/  FFMA.FTZ R45, R38, R27, -R21 ;  /* 0x0000001b262d7223 */ /* 0x000fe20000010815 */
[----:B------:R-:W-:Y:S02]  /*158d0*/  HADD2.F32 R21, -RZ, R20.H0_H0 ;  /* 0x20000014ff157230 */ /* 0x000fe40000004100 */
[----:B------:R-:W-:-:S02]  /*158e0*/  HADD2.F32 R27, -RZ, R6.H0_H0 ;  /* 0x20000006ff1b7230 */ /* 0x000fc40000004100 */
[--C-:B------:R-:W-:Y:S02]  /*158f0*/  HADD2.F32 R7, -RZ, R43.reuse.H0_H0 ;  /* 0x2000002bff077230 */ /* 0x100fe40000004100 */
[----:B------:R-:W-:Y:S02]  /*15900*/  HADD2.F32 R36, -RZ, R6.H1_H1 ;  /* 0x30000006ff247230 */ /* 0x000fe40000004100 */
[----:B------:R-:W-:Y:S02]  /*15910*/  HADD2.F32 R43, -RZ, R43.H1_H1 ;  /* 0x3000002bff2b7230 */ /* 0x000fe40000004100 */
[----:B------:R-:W-:Y:S02]  /*15920*/  HADD2.F32 R20, -RZ, R20.H1_H1 ;  /* 0x30000014ff147230 */ /* 0x000fe40000004100 */
[----:B------:R-:W-:Y:S01]  /*15930*/  FFMA.FTZ R49, R38, R37, R42 ;  /* 0x0000002526317223 */ /* 0x000fe2000001002a */
[--C-:B------:R-:W-:Y:S02]  /*15940*/  HADD2.F32 R6, -RZ, R4.reuse.H0_H0 ;  /* 0x20000004ff067230 */ /* 0x100fe40000004100 */
[C---:B------:R-:W-:Y:S01]  /*15950*/  FMUL.FTZ R37, R7.reuse, R27 ;  /* 0x0000001b07257220 */ /* 0x040fe20000410000 */
[----:B------:R-:W-:Y:S01]  /*15960*/  FMUL.FTZ R38, R7, R21 ;  /* 0x0000001507267220 */ /* 0x000fe20000410000 */
[----:B------:R-:W-:-:S02]  /*15970*/  HADD2.F32 R4, -RZ, R4.H1_H1 ;  /* 0x30000004ff047230 */ /* 0x000fc40000004100 */
[C---:B------:R-:W-:Y:S01]  /*15980*/  FMUL.FTZ R7, R43.reuse, R36 ;  /* 0x000000242b077220 */ /* 0x040fe20000410000 */
[-C--:B------:R-:W-:Y:S01]  /*15990*/  FMUL.FTZ R43, R43, R20.reuse ;  /* 0x000000142b2b7220 */ /* 0x080fe20000410000 */
        /* <DEDUP_REMOVED lines=22> */
.L_x_5424:
[----:B------:R-:W-:Y:S05]  /*15b00*/  BSYNC B1 ;  /* 0x0000000000017941 */ /* 0x000fea0003800000 */
.L_x_5423:
[----:B------:R-:W-:Y:S04]  /*15b10*/  BSSY B1, `(.L_x_5425) ;  /* 0x0000102000017945 */ /* 0x000fe80003800000 */
[----:B------:R-:W-:Y:S05]  /*15b20*/  @P1 BRA `(.L_x_5426) ;  /* 0x0000001000001947 */ /* 0x000fea0003800000 */
[----:B------:R-:W3:Y:S04]  /*15b30*/  LDL R20, [R1+0x54] ;  /* 0x0000540001147983 */ /* 0x000ee80000100800 */
[----:B------:R-:W4:Y:S01]  /*15b40*/  LDL R62, [R1+0x64] ;  /* 0x00006400013e7983 */ /* 0x000f220000100800 */
[----:B-1---5:R-:W-:Y:S02]  /*15b50*/  SHF.R.U32.HI R0, RZ, 0x8, R28 ;  /* 0x00000008ff007819 */ /* 0x022fe4000001161c */
[----:B------:R-:W-:Y:S02]  /*15b60*/  LOP3.LUT R5, R28, 0xff, RZ, 0xc0, !PT ;  /* 0x000000ff1c057812 */ /* 0x000fe400078ec0ff */
[----:B------:R-:W-:Y:S02]  /*15b70*/  LOP3.LUT R4, R0, 0xff, RZ, 0xc0, !PT ;  /* 0x000000ff00047812 */ /* 0x000fe400078ec0ff */
[----:B------:R-:W-:-:S02]  /*15b80*/  SHF.R.U32.HI R6, RZ, 0x8, R29 ;  /* 0x00000008ff067819 */ /* 0x000fc4000001161d */
[----:B0-----:R-:W-:Y:S02]  /*15b90*/  PRMT R37, R4, 0x7604, R5 ;  /* 0x0000760404257816 */ /* 0x001fe40000000005 */
[----:B--2---:R-:W-:Y:S02]  /*15ba0*/  LOP3.LUT R21, R31, 0xff, RZ, 0xc0, !PT ;  /* 0x000000ff1f157812 */ /* 0x004fe400078ec0ff */
[----:B------:R-:W-:Y:S02]  /*15bb0*/  SHF.R.U32.HI R24, RZ, 0x8, R8 ;  /* 0x00000008ff187819 */ /* 0x000fe40000011608 */
[----:B------:R-:W-:Y:S02]  /*15bc0*/  LOP3.LUT R7, R29, 0xff, RZ, 0xc0, !PT ;  /* 0x000000ff1d077812 */ /* 0x000fe400078ec0ff */
[----:B------:R-:W-:Y:S02]  /*15bd0*/  LOP3.LUT R6, R6, 0xff, RZ, 0xc0, !PT ;  /* 0x000000ff06067812 */ /* 0x000fe400078ec0ff */
[----:B------:R-:W-:-:S02]  /*15be0*/  LOP3.LUT R25, R8, 0xff, RZ, 0xc0, !PT ;  /* 0x000000ff08197812 */ /* 0x000fc400078ec0ff */
[----:B------:R-:W-:Y:S02]  /*15bf0*/  LOP3.LUT R24, R24, 0xff, RZ, 0xc0, !PT ;  /* 0x000000ff18187812 */ /* 0x000fe400078ec0ff */
[----:B------:R-:W-:Y:S02]  /*15c00*/  PRMT R36, R6, 0x7604, R7 ;  /* 0x0000760406247816 */ /* 0x000fe40000000007 */
[----:B------:R-:W-:Y:S02]  /*15c10*/  SHF.R.U32.HI R6, RZ, 0x8, R30 ;  /* 0x00000008ff067819 */ /* 0x000fe4000001161e */
[----:B------:R-:W-:Y:S02]  /*15c20*/  PRMT R47, R24, 0x7604, R25 ;  /* 0x00007604182f7816 */ /* 0x000fe40000000019 */
[----:B------:R-:W-:Y:S02]  /*15c30*/  LOP3.LUT R25, R9, 0xff, RZ, 0xc0, !PT ;  /* 0x000000ff09197812 */ /* 0x000fe400078ec0ff */
[----:B------:R-:W-:-:S02]  /*15c40*/  SHF.R.U32.HI R24, RZ, 0x8, R11 ;  /* 0x00000008ff187819 */ /* 0x000fc4000001160b */
[----:B------:R-:W-:Y:S02]  /*15c50*/  LOP3.LUT R7, R30, 0xff, RZ, 0xc0, !PT ;  /* 0x000000ff1e077812 */ /* 0x000fe400078ec0ff */
[----:B------:R-:W-:Y:S02]  /*15c60*/  LOP3.LUT R6, R6, 0xff, RZ, 0xc0, !PT ;  /* 0x000000ff06067812 */ /* 0x000fe400078ec0ff */
[----:B------:R-:W-:Y:S02]  /*15c70*/  LOP3.LUT R27, R10, 0xff, RZ, 0xc0, !PT ;  /* 0x000000ff0a1b7812 */ /* 0x000fe400078ec0ff */
[----:B------:R-:W-:Y:S02]  /*15c80*/  LOP3.LUT R24, R24, 0xff, RZ, 0xc0, !PT ;  /* 0x000000ff18187812 */ /* 0x000fe400078ec0ff */
[----:B------:R-:W-:Y:S02]  /*15c90*/  LOP3.LUT R41, R11, 0xff, RZ, 0xc0, !PT ;  /* 0x000000ff0b297812 */ /* 0x000fe400078ec0ff */
[----:B------:R-:W-:-:S02]  /*15ca0*/  PRMT R39, R6, 0x7604, R7 ;  /* 0x0000760406277816 */ /* 0x000fc40000000007 */
[----:B------:R-:W-:Y:S02]  /*15cb0*/  PRMT R42, R24, 0x7604, R41 ;  /* 0x00007604182a7816 */ /* 0x000fe40000000029 */
[----:B------:R-:W-:Y:S02]  /*15cc0*/  SHF.R.U32.HI R38, RZ, 0x10, R30 ;  /* 0x00000010ff267819 */ /* 0x000fe4000001161e */
[----:B------:R-:W-:Y:S02]  /*15cd0*/  SHF.R.U32.HI R40, RZ, 0x10, R31 ;  /* 0x00000010ff287819 */ /* 0x000fe4000001161f */
[----:B------:R-:W-:Y:S02]  /*15ce0*/  LOP3.LUT R38, R38, 0xff, RZ, 0xc0, !PT ;  /* 0x000000ff26267812 */ /* 0x000fe400078ec0ff */
[----:B------:R-:W-:Y:S02]  /*15cf0*/  LOP3.LUT R40, R40, 0xff, RZ, 0xc0, !PT ;  /* 0x000000ff28287812 */ /* 0x000fe400078ec0ff */
[----:B------:R-:W-:-:S02]  /*15d00*/  PRMT R41, R38, 0x7054, R39 ;  /* 0x0000705426297816 */ /* 0x000fc40000000027 */
[----:B------:R-:W-:Y:S02]  /*15d10*/  SHF.R.U32.HI R39, RZ, 0x10, R11 ;  /* 0x00000010ff277819 */ /* 0x000fe4000001160b */
[----:B------:R-:W-:Y:S02]  /*15d20*/  SHF.R.U32.HI R38, RZ, 0x10, R10 ;  /* 0x00000010ff267819 */ /* 0x000fe4000001160a */
[----:B------:R-:W-:Y:S02]  /*15d30*/  LOP3.LUT R39, R39, 0xff, RZ, 0xc0, !PT ;  /* 0x000000ff27277812 */ /* 0x000fe400078ec0ff */
[----:B------:R-:W-:Y:S02]  /*15d40*/  LOP3.LUT R38, R38, 0xff, RZ, 0xc0, !PT ;  /* 0x000000ff26267812 */ /* 0x000fe400078ec0ff */
[----:B------:R-:W-:-:S04]  /*15d50*/  PRMT R53, R39, 0x7054, R42 ;  /* 0x0000705427357816 */ /* 0x000fc8000000002a */
[----:B------:R-:W-:Y:S02]  /*15d60*/  LOP3.LUT R53, R53, 0xff000000, R11, 0xf8, !PT ;  /* 0xff00000035357812 */ /* 0x000fe400078ef80b */
[----:B---3--:R-:W-:Y:S02]  /*15d70*/  LEA.HI R0, R3, R20, RZ, 0x1c ;  /* 0x0000001403007211 */ /* 0x008fe400078fe0ff */
[----:B------:R-:W-:Y:S02]  /*15d80*/  SHF.R.U32.HI R20, RZ, 0x8, R31 ;  /* 0x00000008ff147819 */ /* 0x000fe4000001161f */
[----:B------:R-:W-:Y:S02]  /*15d90*/  SHF.R.S32.HI R5, RZ, 0x1f, R0 ;  /* 0x0000001fff057819 */ /* 0x000fe40000011400 */
[----:B------:R-:W-:Y:S02]  /*15da0*/  LOP3.LUT R20, R20, 0xff, RZ, 0xc0, !PT ;  /* 0x000000ff14147812 */ /* 0x000fe400078ec0ff */
[----:B------:R-:W-:-:S02]  /*15db0*/  LEA.HI R4, R5, R0, RZ, 0x2 ;  /* 0x0000000005047211 */ /* 0x000fc400078f10ff */
[----:B------:R-:W-:Y:S02]  /*15dc0*/  SHF.L.U32 R5, R0, 0x4, RZ ;  /* 0x0000000400057819 */ /* 0x000fe400000006ff */
[----:B------:R-:W-:Y:S01]  /*15dd0*/  PRMT R43, R20, 0x7604, R21 ;  /* 0x00007604142b7816 */ /* 0x000fe20000000015 */
[----:B------:R-:W-:Y:S01]  /*15de0*/  IMAD.SHL.U32 R4, R4, 0x800, RZ ;  /* 0x0000080004047824 */ /* 0x000fe200078e00ff */
[----:B------:R-:W-:Y:S02]  /*15df0*/  LOP3.LUT R0, R230, 0x30, R5, 0xf8, !PT ;  /* 0x00000030e6007812 */ /* 0x000fe400078ef805 */
[----:B------:R-:W-:Y:S02]  /*15e00*/  SHF.R.U32.HI R20, RZ, 0x8, R10 ;  /* 0x00000008ff147819 */ /* 0x000fe4000001160a */
[----:B------:R-:W-:Y:S02]  /*15e10*/  LOP3.LUT R0, R0, R231, RZ, 0x3c, !PT ;  /* 0x000000e700007212 */ /* 0x000fe400078e3cff */
[----:B------:R-:W-:-:S02]  /*15e20*/  LOP3.LUT R5, R4, 0xffffe000, RZ, 0xc0, !PT ;  /* 0xffffe00004057812 */ /* 0x000fc400078ec0ff */
[----:B------:R-:W-:Y:S02]  /*15e30*/  LOP3.LUT R20, R20, 0xff, RZ, 0xc0, !PT ;  /* 0x000000ff14147812 */ /* 0x000fe400078ec0ff */
[----:B------:R-:W-:Y:S02]  /*15e40*/  IADD3 R21, R0, R232, R5 ;  /* 0x000000e800157210 */ /* 0x000fe40007ffe005 */
[----:B------:R-:W-:Y:S01]  /*15e50*/  SHF.R.U32.HI R0, RZ, 0x8, R9 ;  /* 0x00000008ff007819 */ /* 0x000fe20000011609 */
[----:B----4-:R-:W0:Y:S01]  /*15e60*/  LDS.128 R4, [R62+0x1e200] ;  /* 0x01e200003e047984 */ /* 0x010e220000000c00 */
[----:B------:R-:W-:Y:S02]  /*15e70*/  PRMT R51, R20, 0x7604, R27 ;  /* 0x0000760414337816 */ /* 0x000fe4000000001b */
[----:B------:R-:W-:Y:S02]  /*15e80*/  LOP3.LUT R0, R0, 0xff, RZ, 0xc0, !PT ;  /* 0x000000ff00007812 */ /* 0x000fe400078ec0ff */
[----:B------:R-:W-:-:S02]  /*15e90*/  SHF.R.U32.HI R20, RZ, 0x10, R28 ;  /* 0x00000010ff147819 */ /* 0x000fc4000001161c */
[----:B------:R-:W-:Y:S01]  /*15ea0*/  PRMT R49, R0, 0x7604, R25 ;  /* 0x0000760400317816 */ /* 0x000fe20000000019 */
[----:B------:R-:W-:Y:S01]  /*15eb0*/  IMAD.IADD R0, R16, 0x1, R21 ;  /* 0x0000000110007824 */ /* 0x000fe200078e0215 */
[----:B------:R-:W-:Y:S02]  /*15ec0*/  SHF.R.U32.HI R21, RZ, 0x10, R29 ;  /* 0x00000010ff157819 */ /* 0x000fe4000001161d */
[----:B------:R-:W-:Y:S02]  /*15ed0*/  LOP3.LUT R20, R20, 0xff, RZ, 0xc0, !PT ;  /* 0x000000ff14147812 */ /* 0x000fe400078ec0ff */
[----:B------:R-:W1:Y:S01]  /*15ee0*/  LDS.128 R24, [R0+0x1e200] ;  /* 0x01e2000000187984 */ /* 0x000e620000000c00 */
        /* <DEDUP_REMOVED lines=8> */
[----:B------:R-:W-:-:S02]  /*15f70*/  LOP3.LUT R39, R21, 0xff000000, R29, 0xf8, !PT ;  /* 0xff00000015277812 */ /* 0x000fc400078ef81d */
[----:B------:R-:W-:Y:S02]  /*15f80*/  LOP3.LUT R49, R49, 0xff000000, R9, 0xf8, !PT ;  /* 0xff00000031317812 */ /* 0x000fe400078ef809 */
[----:B------:R-:W-:Y:S02]  /*15f90*/  PRMT R47, R20, 0x7054, R47 ;  /* 0x00007054142f7816 */ /* 0x000fe4000000002f */
[----:B------:R-:W-:Y:S02]  /*15fa0*/  PRMT R51, R38, 0x7054, R51 ;  /* 0x0000705426337816 */ /* 0x000fe40000000033 */
[----:B------:R-:W-:Y:S02]  /*15fb0*/  PRMT R45, R40, 0x7054, R43 ;  /* 0x00007054282d7816 */ /* 0x000fe4000000002b */
[-C--:B0-----:R-:W-:Y:S02]  /*15fc0*/  F2FP.F16.E4M3.UNPACK_B R11, R6.reuse ;  /* 0x00000006ff0b723e */ /* 0x081fe400020006ff */
[----:B------:R-:W-:-:S02]  /*15fd0*/  F2FP.F16.E4M3.UNPACK_B R20, R6.H1 ;  /* 0x00000006ff14723e */ /* 0x000fc400030006ff */
[----:B------:R-:W-:Y:S02]  /*15fe0*/  F2FP.F16.E4M3.UNPACK_B R46, R49 ;  /* 0x00000031ff2e723e */ /* 0x000fe400020006ff */
[----:B------:R-:W-:Y:S02]  /*15ff0*/  F2FP.F16.E4M3.UNPACK_B R40, R39 ;  /* 0x00000027ff28723e */ /* 0x000fe400020006ff */
[----:B------:R-:W-:Y:S01]  /*16000*/  LOP3.LUT R47, R47, 0xff000000, R8, 0xf8, !PT ;  /* 0xff0000002f2f7812 */ /* 0x000fe200078ef808 */
[----:B------:R-:W-:Y:S01]  /*16010*/  HADD2.F32 R48, -RZ, R46.H0_H0 ;  /* 0x2000002eff307230 */ /* 0x000fe20000004100 */
[----:B------:R-:W-:Y:S01]  /*16020*/  LOP3.LUT R50, R51, 0xff000000, R10, 0xf8, !PT ;  /* 0xff00000033327812 */ /* 0x000fe200078ef80a */
[----:B------:R-:W-:Y:S01]  /*16030*/  HADD2.F32 R42, -RZ, R40.H0_H0 ;  /* 0x20000028ff2a7230 */ /* 0x000fe20000004100 */
[----:B------:R-:W-:Y:S01]  /*16040*/  F2FP.F16.E4M3.UNPACK_B R8, R5 ;  /* 0x00000005ff08723e */ /* 0x000fe200020006ff */
[----:B------:R-:W-:Y:S01]  /*16050*/  HADD2.F32 R51, -RZ, R46.H1_H1 ;  /* 0x3000002eff337230 */ /* 0x000fe20000004100 */
[----:B-1----:R-:W-:-:S02]  /*16060*/  F2FP.F16.E4M3.UNPACK_B R6, R25 ;  /* 0x00000019ff06723e */ /* 0x002fc400020006ff */
[----:B------:R-:W-:Y:S01]  /*16070*/  F2FP.F16.E4M3.UNPACK_B R10, R5.H1 ;  /* 0x00000005ff0a723e */ /* 0x000fe200030006ff */
[----:B------:R-:W-:Y:S01]  /*16080*/  HADD2.F32 R9, -RZ, R8.H0_H0 ;  /* 0x20000008ff097230 */ /* 0x000fe20000004100 */
[----:B------:R-:W-:Y:S01]  /*16090*/  LOP3.LUT R38, R37, 0xff000000, R28, 0xf8, !PT ;  /* 0xff00000025267812 */ /* 0x000fe200078ef81c */
[----:B------:R-:W-:Y:S01]  /*160a0*/  HADD2.F32 R5, -RZ, R6.H0_H0 ;  /* 0x20000006ff057230 */ /* 0x000fe20000004100 */
[-C--:B------:R-:W-:Y:S01]  /*160b0*/  F2FP.F16.E4M3.UNPACK_B R36, R27.reuse ;  /* 0x0000001bff24723e */ /* 0x080fe200020006ff */
[----:B------:R-:W-:Y:S01]  /*160c0*/  HADD2.F32 R8, -RZ, R8.H1_H1 ;  /* 0x30000008ff087230 */ /* 0x000fe20000004100 */
[----:B------:R-:W-:Y:S02]  /*160d0*/  F2FP.F16.E4M3.UNPACK_B R37, R27.H1 ;  /* 0x0000001bff25723e */ /* 0x000fe400030006ff */
[C---:B------:R-:W-:Y:S01]  /*160e0*/  FMUL.FTZ R52, R5.reuse, R48 ;  /* 0x0000003005347220 */ /* 0x040fe20000410000 */
[----:B------:R-:W-:Y:S01]  /*160f0*/  F2FP.F16.E4M3.UNPACK_B R29, R25.H1 ;  /* 0x00000019ff1d723e */ /* 0x000fe200030006ff */
[-C--:B------:R-:W-:Y:S01]  /*16100*/  FMUL.FTZ R27, R5, R42.reuse ;  /* 0x0000002a051b7220 */ /* 0x080fe20000410000 */
[----:B------:R-:W-:Y:S01]  /*16110*/  F2FP.F16.E4M3.UNPACK_B R49, R49.H1 ;  /* 0x00000031ff31723e */ /* 0x000fe200030006ff */
[----:B------:R-:W-:Y:S01]  /*16120*/  FFMA.FTZ R5, R9, R42, -R52 ;  /* 0x0000002a09057223 */ /* 0x000fe20000010834 */
[----:B------:R-:W-:Y:S01]  /*16130*/  LOP3.LUT R43, R41, 0xff000000, R30, 0xf8, !PT ;  /* 0xff000000292b7812 */ /* 0x000fe200078ef81e */
[----:B------:R-:W-:Y:S01]  /*16140*/  FFMA.FTZ R9, R9, R48, R27 ;  /* 0x0000003009097223 */ /* 0x000fe2000001001b */
[----:B------:R-:W-:Y:S01]  /*16150*/  LOP3.LUT R45, R45, 0xff000000, R31, 0xf8, !PT ;  /* 0xff0000002d2d7812 */ /* 0x000fe200078ef81f */
[----:B------:R-:W-:Y:S01]  /*16160*/  HADD2.F32 R42, -RZ, R49.H0_H0 ;  /* 0x20000031ff2a7230 */ /* 0x000fe20000004100 */
[-C--:B------:R-:W-:Y:S01]  /*16170*/  F2FP.F16.E4M3.UNPACK_B R30, R26.reuse ;  /* 0x0000001aff1e723e */ /* 0x080fe200020006ff */
[----:B------:R-:W-:Y:S01]  /*16180*/  HADD2.F32 R27, -RZ, R29.H0_H0 ;  /* 0x2000001dff1b7230 */ /* 0x000fe20000004100 */
[----:B------:R-:W-:Y:S01]  /*16190*/  F2FP.F16.E4M3.UNPACK_B R31, R26.H1 ;  /* 0x0000001aff1f723e */ /* 0x000fe200030006ff */
[----:B------:R-:W-:Y:S01]  /*161a0*/  HADD2.F32 R26, -RZ, R6.H1_H1 ;  /* 0x30000006ff1a7230 */ /* 0x000fe20000004100 */
[----:B------:R-:W-:Y:S01]  /*161b0*/  F2FP.F16.E4M3.UNPACK_B R39, R39.H1 ;  /* 0x00000027ff27723e */ /* 0x000fe200030006ff */
[----:B------:R-:W-:-:S02]  /*161c0*/  HADD2.F32 R41, -RZ, R40.H1_H1 ;  /* 0x30000028ff297230 */ /* 0x000fc40000004100 */
[----:B------:R-:W-:Y:S01]  /*161d0*/  FMUL.FTZ R57, R27, R42 ;  /* 0x0000002a1b397220 */ /* 0x000fe20000410000 */
[----:B------:R-:W-:Y:S02]  /*161e0*/  HADD2.F32 R6, -RZ, R10.H0_H0 ;  /* 0x2000000aff067230 */ /* 0x000fe40000004100 */
[C---:B------:R-:W-:Y:S01]  /*161f0*/  FMUL.FTZ R55, R26.reuse, R51 ;  /* 0x000000331a377220 */ /* 0x040fe20000410000 */
[--C-:B------:R-:W-:Y:S02]  /*16200*/  HADD2.F32 R40, -RZ, R39.reuse.H0_H0 ;  /* 0x20000027ff287230 */ /* 0x100fe40000004100 */
[-C--:B------:R-:W-:Y:S01]  /*16210*/  FMUL.FTZ R26, R26, R41.reuse ;  /* 0x000000291a1a7220 */ /* 0x080fe20000410000 */
[----:B------:R-:W-:Y:S02]  /*16220*/  HADD2.F32 R39, -RZ, R39.H1_H1 ;  /* 0x30000027ff277230 */ /* 0x000fe40000004100 */
[----:B------:R-:W-:Y:S01]  /*16230*/  FFMA.FTZ R46, R8, R41, -R55 ;  /* 0x00000029082e7223 */ /* 0x000fe20000010837 */
[----:B------:R-:W-:-:S02]  /*16240*/  HADD2.F32 R49, -RZ, R49.H1_H1 ;  /* 0x30000031ff317230 */ /* 0x000fc40000004100 */
[-C--:B------:R-:W-:Y:S01]  /*16250*/  FMUL.FTZ R27, R27, R40.reuse ;  /* 0x000000281b1b7220 */ /* 0x080fe20000410000 */
[----:B------:R-:W-:Y:S01]  /*16260*/  FFMA.FTZ R57, R6, R40, -R57 ;  /* 0x0000002806397223 */ /* 0x000fe20000010839 */
[----:B------:R-:W-:Y:S01]  /*16270*/  FFMA.FTZ R48, R8, R51, R26 ;  /* 0x0000003308307223 */ /* 0x000fe2000001001a */
[----:B------:R-:W-:Y:S01]  /*16280*/  F2FP.F16.E4M3.UNPACK_B R40, R53 ;  /* 0x00000035ff28723e */ /* 0x000fe200020006ff */
[----:B------:R-:W-:Y:S01]  /*16290*/  HADD2.F32 R29, -RZ, R29.H1_H1 ;  /* 0x3000001dff1d7230 */ /* 0x000fe20000004100 */
[----:B------:R-:W-:Y:S01]  /*162a0*/  F2FP.F16.E4M3.UNPACK_B R26, R45 ;  /* 0x0000002dff1a723e */ /* 0x000fe200020006ff */
[----:B------:R-:W-:Y:S01]  /*162b0*/  FFMA.FTZ R42, R6, R42, R27 ;  /* 0x0000002a062a7223 */ /* 0x000fe2000001001b */
[----:B------:R-:W-:Y:S01]  /*162c0*/  F2FP.F16.E4M3.UNPACK_B R21, R7 ;  /* 0x00000007ff15723e */ /* 0x000fe200020006ff */
[----:B------:R-:W-:Y:S02]  /*162d0*/  HADD2.F32 R41, -RZ, R40.H0_H0 ;  /* 0x20000028ff297230 */ /* 0x000fe40000004100 */
[----:B------:R-:W-:Y:S01]  /*162e0*/  FMUL.FTZ R51, R29, R49 ;  /* 0x000000311d337220 */ /* 0x000fe20000410000 */
[----:B------:R-:W-:-:S02]  /*162f0*/  HADD2.F32 R8, -RZ, R36.H0_H0 ;  /* 0x20000024ff087230 */ /* 0x000fc40000004100 */
[----:B------:R-:W-:Y:S01]  /*16300*/  FMUL.FTZ R54, R29, R39 ;  /* 0x000000271d367220 */ /* 0x000fe20000410000 */
[----:B------:R-:W-:Y:S01]  /*16310*/  HADD2.F32 R27, -RZ, R26.H0_H0 ;  /* 0x2000001aff1b7230 */ /* 0x000fe20000004100 */
[----:B------:R-:W-:Y:S01]  /*16320*/  F2FP.F16.E4M3.UNPACK_B R53, R53.H1 ;  /* 0x00000035ff35723e */ /* 0x000fe200030006ff */
[----:B------:R-:W-:Y:S02]  /*16330*/  HADD2.F32 R10, -RZ, R10.H1_H1 ;  /* 0x3000000aff0a7230 */ /* 0x000fe40000004100 */
[C---:B------:R-:W-:Y:S01]  /*16340*/  FMUL.FTZ R29, R8.reuse, R41 ;  /* 0x00000029081d7220 */ /* 0x040fe20000410000 */
[----:B------:R-:W-:Y:S02]  /*16350*/  HADD2.F32 R6, -RZ, R21.H0_H0 ;  /* 0x20000015ff067230 */ /* 0x000fe40000004100 */
[----:B------:R-:W-:Y:S01]  /*16360*/  FMUL.FTZ R8, R8, R27 ;  /* 0x0000001b08087220 */ /* 0x000fe20000410000 */
[----:B------:R-:W-:Y:S01]  /*16370*/  HADD2.F32 R40, -RZ, R40.H1_H1 ;  /* 0x30000028ff287230 */ /* 0x000fe20000004100 */
[----:B------:R-:W-:Y:S01]  /*16380*/  F2FP.F16.E4M3.UNPACK_B R45, R45.H1 ;  /* 0x0000002dff2d723e */ /* 0x000fe200030006ff */
[----:B------:R-:W-:-:S02]  /*16390*/  HADD2.F32 R36, -RZ, R36.H1_H1 ;  /* 0x30000024ff247230 */ /* 0x000fc40000004100 */
[C---:B------:R-:W-:Y:S01]  /*163a0*/  FFMA.FTZ R52, R10.reuse, R39, -R51 ;  /* 0x000000270a347223 */ /* 0x040fe20000010833 */
[----:B------:R-:W-:Y:S01]  /*163b0*/  FFMA.FTZ R49, R10, R49, R54 ;  /* 0x000000310a317223 */ /* 0x000fe20000010036 */
[C---:B------:R-:W-:Y:S01]  /*163c0*/  FFMA.FTZ R51, R6.reuse, R27, -R29 ;  /* 0x0000001b06337223 */ /* 0x040fe2000001081d */
[----:B------:R-:W-:Y:S01]  /*163d0*/  FFMA.FTZ R54, R6, R41, R8 ;  /* 0x0000002906367223 */ /* 0x000fe20000010008 */
[----:B------:R-:W-:Y:S01]  /*163e0*/  F2FP.F16.E4M3.UNPACK_B R28, R7.H1 ;  /* 0x00000007ff1c723e */ /* 0x000fe200030006ff */
        /* <DEDUP_REMOVED lines=13> */
[-C--:B------:R-:W-:Y:S01]  /*164c0*/  FMUL.FTZ R8, R8, R27.reuse ;  /* 0x0000001b08087220 */ /* 0x080fe20000410000 */
[-C--:B------:R-:W-:Y:S01]  /*164d0*/  F2FP.F16.E4M3.UNPACK_B R7, R4.reuse ;  /* 0x00000004ff07723e */ /* 0x080fe200020006ff */
[C---:B------:R-:W-:Y:S01]  /*164e0*/  FFMA.FTZ R58, R6.reuse, R27, -R41 ;  /* 0x0000001b063a7223 */ /* 0x040fe20000010829 */
[----:B------:R-:W-:Y:S01]  /*164f0*/  F2FP.F16.E4M3.UNPACK_B R4, R4.H1 ;  /* 0x00000004ff04723e */ /* 0x000fe200030006ff */
[----:B------:R-:W-:Y:S01]  /*16500*/  FFMA.FTZ R59, R6, R29, R8 ;  /* 0x0000001d063b7223 */ /* 0x000fe20000010008 */
[----:B------:R-:W-:Y:S01]  /*16510*/  HADD2.F32 R45, -RZ, R45.H1_H1 ;  /* 0x3000002dff2d7230 */ /* 0x000fe20000004100 */
[----:B------:R-:W-:Y:S01]  /*16520*/  F2FP.F16.E4M3.UNPACK_B R10, R38.H1 ;  /* 0x00000026ff0a723e */ /* 0x000fe200030006ff */
[----:B------:R-:W-:-:S02]  /*16530*/  HADD2.F32 R53, -RZ, R53.H1_H1 ;  /* 0x30000035ff357230 */ /* 0x000fc40000004100 */
[----:B------:R-:W-:Y:S01]  /*16540*/  FFMA.FTZ R55, R21, R40, R39 ;  /* 0x0000002815377223 */ /* 0x000fe20000010027 */
[----:B------:R-:W-:Y:S01]  /*16550*/  HADD2.F32 R37, -RZ, R37.H1_H1 ;  /* 0x30000025ff257230 */ /* 0x000fe20000004100 */
[----:B------:R-:W-:Y:S01]  /*16560*/  F2FP.F16.E4M3.UNPACK_B R47, R47 ;  /* 0x0000002fff2f723e */ /* 0x000fe200020006ff */
[----:B------:R-:W-:Y:S01]  /*16570*/  HADD2.F32 R27, -RZ, R26.H0_H0 ;  /* 0x2000001aff1b7230 */ /* 0x000fe20000004100 */
[----:B------:R-:W-:Y:S01]  /*16580*/  F2FP.F16.E4M3.UNPACK_B R38, R38 ;  /* 0x00000026ff26723e */ /* 0x000fe200020006ff */
[----:B------:R-:W-:Y:S02]  /*16590*/  HADD2.F32 R8, -RZ, R24.H0_H0 ;  /* 0x20000018ff087230 */ /* 0x000fe40000004100 */
[C---:B------:R-:W-:Y:S01]  /*165a0*/  FMUL.FTZ R39, R37.reuse, R53 ;  /* 0x0000003525277220 */ /* 0x040fe20000410000 */
[----:B------:R-:W-:Y:S02]  /*165b0*/  HADD2.F32 R28, -RZ, R28.H1_H1 ;  /* 0x3000001cff1c7230 */ /* 0x000fe40000004100 */
[----:B------:R-:W-:Y:S01]  /*165c0*/  FMUL.FTZ R36, R37, R45 ;  /* 0x0000002d25247220 */ /* 0x000fe20000410000 */
[----:B------:R-:W-:-:S02]  /*165d0*/  HADD2.F32 R21, -RZ, R10.H0_H0 ;  /* 0x2000000aff157230 */ /* 0x000fc40000004100 */
[----:B------:R-:W-:Y:S01]  /*165e0*/  FMUL.FTZ R29, R8, R27 ;  /* 0x0000001b081d7220 */ /* 0x000fe20000410000 */
[----:B------:R-:W-:Y:S02]  /*165f0*/  HADD2.F32 R6, -RZ, R4.H0_H0 ;  /* 0x20000004ff067230 */ /* 0x000fe40000004100 */
[C---:B------:R-:W-:Y:S01]  /*16600*/  FFMA.FTZ R61, R28.reuse, R45, -R39 ;  /* 0x0000002d1c3d7223 */ /* 0x040fe20000010827 */
[----:B------:R-:W-:Y:S01]  /*16610*/  FFMA.FTZ R60, R28, R53, R36 ;  /* 0x000000351c3c7223 */ /* 0x000fe20000010024 */
[----:B------:R-:W-:Y:S02]  /*16620*/  HADD2.F32 R24, -RZ, R24.H1_H1 ;  /* 0x30000018ff187230 */ /* 0x000fe40000004100 */
[-C--:B------:R-:W-:Y:S01]  /*16630*/  FMUL.FTZ R8, R8, R21.reuse ;  /* 0x0000001508087220 */ /* 0x080fe20000410000 */
[----:B------:R-:W-:Y:S01]  /*16640*/  FFMA.FTZ R28, R6, R21, -R29 ;  /* 0x00000015061c7223 */ /* 0x000fe2000001081d */
[----:B------:R-:W-:Y:S01]  /*16650*/  HADD2.F32 R29, -RZ, R26.H1_H1 ;  /* 0x3000001aff1d7230 */ /* 0x000fe20000004100 */
[----:B------:R-:W-:Y:S01]  /*16660*/  F2FP.SATFINITE.E4M3.F32.PACK_AB_MERGE_C R52, R52, R57, RZ ;  /* 0x000000393434723e */ /* 0x000fe200048070ff */
[----:B------:R-:W-:-:S02]  /*16670*/  HADD2.F32 R21, -RZ, R10.H1_H1 ;  /* 0x3000000aff157230 */ /* 0x000fc40000004100 */
[----:B------:R-:W-:Y:S01]  /*16680*/  FFMA.FTZ R36, R6, R27, R8 ;  /* 0x0000001b06247223 */ /* 0x000fe20000010008 */
        /* <DEDUP_REMOVED lines=12> */
[--C-:B------:R-:W-:Y:S01]  /*16750*/  HADD2.F32 R4, -RZ, R7.reuse.H0_H0 ;  /* 0x20000007ff047230 */ /* 0x100fe20000004100 */
[----:B------:R-:W-:Y:S01]  /*16760*/  F2FP.F16.E4M3.UNPACK_B R10, R50.H1 ;  /* 0x00000032ff0a723e */ /* 0x000fe200030006ff */
[----:B------:R-:W-:Y:S02]  /*16770*/  HADD2.F32 R38, -RZ, R38.H1_H1 ;  /* 0x30000026ff267230 */ /* 0x000fe40000004100 */
[----:B------:R-:W-:Y:S01]  /*16780*/  FMUL.FTZ R6, R25, R8 ;  /* 0x0000000819067220 */ /* 0x000fe20000410000 */
[----:B------:R-:W-:-:S02]  /*16790*/  HADD2.F32 R7, -RZ, R7.H1_H1 ;  /* 0x30000007ff077230 */ /* 0x000fc40000004100 */
[C---:B------:R-:W-:Y:S01]  /*167a0*/  FFMA.FTZ R29, R4.reuse, R21, -R29 ;  /* 0x00000015041d7223 */ /* 0x040fe2000001081d */
[----:B------:R-:W-:Y:S01]  /*167b0*/  FFMA.FTZ R37, R4, R27, R37 ;  /* 0x0000001b04257223 */ /* 0x000fe20000010025 */
[-C--:B------:R-:W-:Y:S01]  /*167c0*/  F2FP.F16.E4M3.UNPACK_B R4, R43.reuse.H1 ;  /* 0x0000002bff04723e */ /* 0x080fe200030006ff */
[-C--:B------:R-:W-:Y:S01]  /*167d0*/  FMUL.FTZ R25, R25, R38.reuse ;  /* 0x0000002619197220 */ /* 0x080fe20000410000 */
[C---:B------:R-:W-:Y:S01]  /*167e0*/  FFMA.FTZ R38, R7.reuse, R38, -R6 ;  /* 0x0000002607267223 */ /* 0x040fe20000010806 */
[----:B------:R-:W-:Y:S01]  /*167f0*/  HADD2.F32 R21, -RZ, R10.H0_H0 ;  /* 0x2000000aff157230 */ /* 0x000fe20000004100 */
[----:B------:R-:W-:Y:S01]  /*16800*/  F2FP.F16.E4M3.UNPACK_B R50, R50 ;  /* 0x00000032ff32723e */ /* 0x000fe200020006ff */
[----:B------:R-:W-:Y:S02]  /*16810*/  HADD2.F32 R6, -RZ, R31.H0_H0 ;  /* 0x2000001fff067230 */ /* 0x000fe40000004100 */
[----:B------:R-:W-:Y:S01]  /*16820*/  FFMA.FTZ R24, R7, R8, R25 ;  /* 0x0000000807187223 */ /* 0x000fe20000010019 */
[--C-:B------:R-:W-:Y:S01]  /*16830*/  HADD2.F32 R7, -RZ, R4.reuse.H0_H0 ;  /* 0x20000004ff077230 */ /* 0x100fe20000004100 */
[----:B------:R-:W-:Y:S01]  /*16840*/  F2FP.F16.E4M3.UNPACK_B R43, R43 ;  /* 0x0000002bff2b723e */ /* 0x000fe200020006ff */
[----:B------:R-:W-:-:S02]  /*16850*/  HADD2.F32 R8, -RZ, R4.H1_H1 ;  /* 0x30000004ff087230 */ /* 0x000fc40000004100 */
[C---:B------:R-:W-:Y:S01]  /*16860*/  FMUL.FTZ R25, R6.reuse, R21 ;  /* 0x0000001506197220 */ /* 0x040fe20000410000 */
[----:B------:R-:W-:Y:S02]  /*16870*/  HADD2.F32 R4, -RZ, R20.H0_H0 ;  /* 0x20000014ff047230 */ /* 0x000fe40000004100 */
[-C--:B------:R-:W-:Y:S01]  /*16880*/  FMUL.FTZ R27, R6, R7.reuse ;  /* 0x00000007061b7220 */ /* 0x080fe20000410000 */
[----:B------:R-:W-:Y:S01]  /*16890*/  HADD2.F32 R10, -RZ, R10.H1_H1 ;  /* 0x3000000aff0a7230 */ /* 0x000fe20000004100 */
[----:B------:R-:W-:Y:S01]  /*168a0*/  F2FP.SATFINITE.E4M3.F32.PACK_AB_MERGE_C R42, R49, R42, RZ ;  /* 0x0000002a312a723e */ /* 0x000fe200048070ff */
[----:B------:R-:W-:Y:S02]  /*168b0*/  HADD2.F32 R31, -RZ, R31.H1_H1 ;  /* 0x3000001fff1f7230 */ /* 0x000fe40000004100 */
[----:B------:R-:W-:Y:S01]  /*168c0*/  FFMA.FTZ R26, R4, R7, -R25 ;  /* 0x00000007041a7223 */ /* 0x000fe20000010819 */
[----:B------:R-:W-:Y:S01]  /*168d0*/  HADD2.F32 R20, -RZ, R20.H1_H1 ;  /* 0x30000014ff147230 */ /* 0x000fe20000004100 */
[----:B------:R-:W-:Y:S01]  /*168e0*/  F2FP.SATFINITE.E4M3.F32.PACK_AB_MERGE_C R5, R46, R5, R52 ;  /* 0x000000052e05723e */ /* 0x000fe20004807034 */
[----:B------:R-:W-:-:S02]  /*168f0*/  HADD2.F32 R6, -RZ, R30.H0_H0 ;  /* 0x2000001eff067230 */ /* 0x000fc40000004100 */
[C---:B------:R-:W-:Y:S01]  /*16900*/  FMUL.FTZ R7, R31.reuse, R10 ;  /* 0x0000000a1f077220 */ /* 0x040fe20000410000 */
[-C--:B------:R-:W-:Y:S01]  /*16910*/  FMUL.FTZ R25, R31, R8.reuse ;  /* 0x000000081f197220 */ /* 0x080fe20000410000 */
[----:B------:R-:W-:Y:S01]  /*16920*/  FFMA.FTZ R31, R4, R21, R27 ;  /* 0x00000015041f7223 */ /* 0x000fe2000001001b */
[--C-:B------:R-:W-:Y:S02]  /*16930*/  HADD2.F32 R21, -RZ, R50.reuse.H0_H0 ;  /* 0x20000032ff157230 */ /* 0x100fe40000004100 */
[C---:B------:R-:W-:Y:S01]  /*16940*/  FFMA.FTZ R45, R20.reuse, R8, -R7 ;  /* 0x00000008142d7223 */ /* 0x040fe20000010807 */
[----:B------:R-:W-:Y:S02]  /*16950*/  HADD2.F32 R7, -RZ, R43.H0_H0 ;  /* 0x2000002bff077230 */ /* 0x000fe40000004100 */
[----:B------:R-:W-:Y:S01]  /*16960*/  FFMA.FTZ R40, R20, R10, R25 ;  /* 0x0000000a14287223 */ /* 0x000fe20000010019 */
[----:B------:R-:W-:Y:S02]  /*16970*/  HADD2.F32 R50, -RZ, R50.H1_H1 ;  /* 0x30000032ff327230 */ /* 0x000fe40000004100 */
[----:B------:R-:W-:Y:S01]  /*16980*/  FMUL.FTZ R25, R6, R21 ;  /* 0x0000001506197220 */ /* 0x000fe20000410000 */
[----:B------:R-:W-:-:S02]  /*16990*/  HADD2.F32 R30, -RZ, R30.H1_H1 ;  /* 0x3000001eff1e7230 */ /* 0x000fc40000004100 */
[----:B------:R-:W-:Y:S01]  /*169a0*/  FMUL.FTZ R8, R6, R7 ;  /* 0x0000000706087220 */ /* 0x000fe20000410000 */
[----:B------:R-:W-:Y:S01]  /*169b0*/  HADD2.F32 R43, -RZ, R43.H1_H1 ;  /* 0x3000002bff2b7230 */ /* 0x000fe20000004100 */
[----:B------:R-:W-:Y:S01]  /*169c0*/  F2FP.SATFINITE.E4M3.F32.PACK_AB_MERGE_C R26, R45, R26, RZ ;  /* 0x0000001a2d1a723e */ /* 0x000fe200048070ff */
[--C-:B------:R-:W-:Y:S02]  /*169d0*/  HADD2.F32 R4, -RZ, R11.reuse.H0_H0 ;  /* 0x2000000bff047230 */ /* 0x100fe40000004100 */
[CC--:B------:R-:W-:Y:S01]  /*169e0*/  FMUL.FTZ R20, R30.reuse, R50.reuse ;  /* 0x000000321e147220 */ /* 0x0c0fe20000410000 */
[----:B------:R-:W-:Y:S02]  /*169f0*/  HADD2.F32 R11, -RZ, R11.H1_H1 ;  /* 0x3000000bff0b7230 */ /* 0x000fe40000004100 */
[----:B------:R-:W-:Y:S01]  /*16a00*/  FMUL.FTZ R27, R30, R43 ;  /* 0x0000002b1e1b7220 */ /* 0x000fe20000410000 */
[----:B------:R-:W-:Y:S01]  /*16a10*/  F2FP.SATFINITE.E4M3.F32.PACK_AB_MERGE_C R31, R40, R31, RZ ;  /* 0x0000001f281f723e */ /* 0x000fe200048070ff */
        /* <DEDUP_REMOVED lines=14> */
[----:B------:R-:W-:Y:S02]  /*16b00*/  F2FP.SATFINITE.E4M3.F32.PACK_AB_MERGE_C R8, R24, R37, R8 ;  /* 0x000000251808723e */ /* 0x000fe40004807008 */
[----:B------:R-:W-:-:S05]  /*16b10*/  F2FP.SATFINITE.E4M3.F32.PACK_AB_MERGE_C R10, R27, R10, R31 ;  /* 0x0000000a1b0a723e */ /* 0x000fca000480701f */
[----:B------:R3:W-:Y:S02]  /*16b20*/  STS.128 [R0+0x1e200], R8 ;  /* 0x01e2000800007388 */ /* 0x0007e40000000c00 */
.L_x_5426:
[----:B------:R-:W-:Y:S05]  /*16b30*/  BSYNC B1 ;  /* 0x0000000000017941 */ /* 0x000fea0003800000 */
.L_x_5425:
[----:B------:R-:W-:Y:S05]  /*16b40*/  @P2 BRA `(.L_x_5407) ;  /* 0x0000000c00e02947 */ /* 0x000fea0003800000 */
[----:B-1-3--:R-:W3:Y:S04]  /*16b50*/  LDL R0, [R1+0x5c] ;  /* 0x00005c0001007983 */ /* 0x00aee80000100800 */
[----:B------:R-:W4:Y:S01]  /*16b60*/  LDL R53, [R1+0x60] ;  /* 0x0000600001357983 */ /* 0x000f220000100800 */
        /* <DEDUP_REMOVED lines=21> */
[----:B0-----:R-:W-:-:S02]  /*16cc0*/  SHF.R.U32.HI R37, RZ, 0x10, R13 ;  /* 0x00000010ff257819 */ /* 0x001fc4000001160d */
[----:B------:R-:W-:Y:S02]  /*16cd0*/  PRMT R39, R28, 0x7604, R27 ;  /* 0x000076041c277816 */ /* 0x000fe4000000001b */
[----:B------:R-:W-:Y:S01]  /*16ce0*/  SHF.R.U32.HI R27, RZ, 0x10, R35 ;  /* 0x00000010ff1b7819 */ /* 0x000fe20000011623 */
[----:B------:R-:W-:Y:S01]  /*16cf0*/  IMAD.U32 R37, R37, 0x10000, RZ ;  /* 0x0001000025257824 */ /* 0x000fe200078e00ff */
[--C-:B------:R-:W-:Y:S02]  /*16d00*/  SHF.R.U32.HI R30, RZ, 0x8, R15.reuse ;  /* 0x00000008ff1e7819 */ /* 0x100fe4000001160f */
[----:B------:R-:W-:Y:S01]  /*16d10*/  LOP3.LUT R29, R15, 0xff, RZ, 0xc0, !PT ;  /* 0x000000ff0f1d7812 */ /* 0x000fe200078ec0ff */
[----:B------:R-:W-:Y:S01]  /*16d20*/  IMAD.U32 R27, R27, 0x10000, RZ ;  /* 0x000100001b1b7824 */ /* 0x000fe200078e00ff */
[----:B------:R-:W-:Y:S02]  /*16d30*/  LOP3.LUT R30, R30, 0xff, RZ, 0xc0, !PT ;  /* 0x000000ff1e1e7812 */ /* 0x000fe400078ec0ff */
[----:B------:R-:W-:-:S02]  /*16d40*/  SHF.R.U32.HI R41, RZ, 0x10, R15 ;  /* 0x00000010ff297819 */ /* 0x000fc4000001160f */
[----:B------:R-:W-:Y:S02]  /*16d50*/  PRMT R30, R30, 0x7604, R29 ;  /* 0x000076041e1e7816 */ /* 0x000fe4000000001d */
[----:B------:R-:W-:Y:S01]  /*16d60*/  LOP3.LUT R31, R31, 0xff0000, R12, 0xf8, !PT ;  /* 0x00ff00001f1f7812 */ /* 0x000fe200078ef80c */
[----:B------:R-:W-:Y:S01]  /*16d70*/  IMAD.U32 R41, R41, 0x10000, RZ ;  /* 0x0001000029297824 */ /* 0x000fe200078e00ff */
[----:B------:R-:W-:Y:S02]  /*16d80*/  LOP3.LUT R25, R25, 0xff0000, R34, 0xf8, !PT ;  /* 0x00ff000019197812 */ /* 0x000fe400078ef822 */
[----:B------:R-:W-:Y:S02]  /*16d90*/  LOP3.LUT R39, R39, 0xff0000, R14, 0xf8, !PT ;  /* 0x00ff000027277812 */ /* 0x000fe400078ef80e */
[----:B------:R-:W-:Y:S02]  /*16da0*/  LOP3.LUT R41, R30, 0xff0000, R41, 0xf8, !PT ;  /* 0x00ff00001e297812 */ /* 0x000fe400078ef829 */
[----:B------:R-:W-:-:S02]  /*16db0*/  LOP3.LUT R30, R25, 0xff000000, R34, 0xf8, !PT ;  /* 0xff000000191e7812 */ /* 0x000fc400078ef822 */
[----:B------:R-:W-:Y:S02]  /*16dc0*/  LOP3.LUT R36, R39, 0xff000000, R14, 0xf8, !PT ;  /* 0xff00000027247812 */ /* 0x000fe400078ef80e */
[----:B------:R-:W-:Y:S02]  /*16dd0*/  LOP3.LUT R41, R41, 0xff000000, R15, 0xf8, !PT ;  /* 0xff00000029297812 */ /* 0x000fe400078ef80f */
[----:B---3--:R-:W-:Y:S02]  /*16de0*/  LEA.HI R3, R3, R0, RZ, 0x1c ;  /* 0x0000000003037211 */ /* 0x008fe400078fe0ff */
[----:B------:R-:W-:-:S04]  /*16df0*/  LOP3.LUT R0, R32, 0xff, RZ, 0xc0, !PT ;  /* 0x000000ff20007812 */ /* 0x000fc800078ec0ff */
[----:B--2---:R-:W-:Y:S02]  /*16e00*/  PRMT R21, R5, 0x7604, R0 ;  /* 0x0000760405157816 */ /* 0x004fe40000000000 */
[----:B------:R-:W-:Y:S02]  /*16e10*/  SHF.R.S32.HI R0, RZ, 0x1f, R3 ;  /* 0x0000001fff007819 */ /* 0x000fe40000011403 */
[----:B------:R-:W-:Y:S02]  /*16e20*/  LOP3.LUT R5, R35, 0xff, RZ, 0xc0, !PT ;  /* 0x000000ff23057812 */ /* 0x000fe400078ec0ff */
[----:B------:R-:W-:Y:S01]  /*16e30*/  LEA.HI R4, R0, R3, RZ, 0x2 ;  /* 0x0000000300047211 */ /* 0x000fe200078f10ff */
[----:B------:R-:W-:Y:S01]  /*16e40*/  IMAD.SHL.U32 R3, R3, 0x10, RZ ;  /* 0x0000001003037824 */ /* 0x000fe200078e00ff */
[----:B------:R-:W-:Y:S02]  /*16e50*/  PRMT R24, R6, 0x7604, R5 ;  /* 0x0000760406187816 */ /* 0x000fe40000000005 */
[----:B------:R-:W-:Y:S01]  /*16e60*/  LOP3.LUT R21, R21, 0xff0000, R32, 0xf8, !PT ;  /* 0x00ff000015157812 */ /* 0x000fe200078ef820 */
[----:B------:R-:W-:Y:S01]  /*16e70*/  IMAD.SHL.U32 R4, R4, 0x800, RZ ;  /* 0x0000080004047824 */ /* 0x000fe200078e00ff */
[----:B------:R-:W-:-:S02]  /*16e80*/  LOP3.LUT R0, R230, 0x30, R3, 0xf8, !PT ;  /* 0x00000030e6007812 */ /* 0x000fc400078ef803 */
[----:B------:R-:W-:Y:S02]  /*16e90*/  LOP3.LUT R29, R24, 0xff0000, R27, 0xf8, !PT ;  /* 0x00ff0000181d7812 */ /* 0x000fe400078ef81b */
[----:B------:R-:W-:Y:S02]  /*16ea0*/  LOP3.LUT R0, R0, R231, RZ, 0x3c, !PT ;  /* 0x000000e700007212 */ /* 0x000fe400078e3cff */
[----:B------:R-:W-:Y:S02]  /*16eb0*/  LOP3.LUT R3, R4, 0xffffe000, RZ, 0xc0, !PT ;  /* 0xffffe00004037812 */ /* 0x000fe400078ec0ff */
[----:B----4-:R-:W0:Y:S01]  /*16ec0*/  LDS.128 R4, [R53+0x1e200] ;  /* 0x01e2000035047984 */ /* 0x010e220000000c00 */
        /* <DEDUP_REMOVED lines=9> */
[----:B------:R-:W-:Y:S02]  /*16f60*/  SHF.L.U32 R3, R3, 0x10, RZ ;  /* 0x0000001003037819 */ /* 0x000fe400000006ff */
[----:B------:R-:W-:Y:S02]  /*16f70*/  LOP3.LUT R37, R37, 0xff000000, R13, 0xf8, !PT ;  /* 0xff00000025257812 */ /* 0x000fe400078ef80d */
[----:B------:R-:W-:-:S04]  /*16f80*/  LOP3.LUT R3, R20, 0xff0000, R3, 0xf8, !PT ;  /* 0x00ff000014037812 */ /* 0x000fc800078ef803 */
[----:B------:R-:W-:Y:S02]  /*16f90*/  LOP3.LUT R32, R3, 0xff000000, R33, 0xf8, !PT ;  /* 0xff00000003207812 */ /* 0x000fe400078ef821 */
[----:B------:R-:W-:Y:S02]  /*16fa0*/  LOP3.LUT R33, R31, 0xff000000, R12, 0xf8, !PT ;  /* 0xff0000001f217812 */ /* 0x000fe400078ef80c */
[-C--:B------:R-:W-:Y:S02]  /*16fb0*/  F2FP.F16.E4M3.UNPACK_B R28, R32.reuse ;  /* 0x00000020ff1c723e */ /* 0x080fe400020006ff */
[-C--:B------:R-:W-:Y:S02]  /*16fc0*/  F2FP.F16.E4M3.UNPACK_B R31, R37.reuse ;  /* 0x00000025ff1f723e */ /* 0x080fe400020006ff */
[----:B------:R-:W-:Y:S01]  /*16fd0*/  F2FP.F16.E4M3.UNPACK_B R37, R37.H1 ;  /* 0x00000025ff25723e */ /* 0x000fe200030006ff */
[----:B------:R-:W-:Y:S01]  /*16fe0*/  HADD2.F32 R29, -RZ, R28.H0_H0 ;  /* 0x2000001cff1d7230 */ /* 0x000fe20000004100 */
[----:B------:R-:W-:Y:S01]  /*16ff0*/  F2FP.F16.E4M3.UNPACK_B R32, R32.H1 ;  /* 0x00000020ff20723e */ /* 0x000fe200030006ff */
[----:B------:R-:W-:Y:S01]  /*17000*/  HADD2.F32 R35, -RZ, R31.H0_H0 ;  /* 0x2000001fff237230 */ /* 0x000fe20000004100 */
[----:B0-----:R-:W-:-:S02]  /*17010*/  F2FP.F16.E4M3.UNPACK_B R12, R5 ;  /* 0x00000005ff0c723e */ /* 0x001fc400020006ff */
[-C--:B------:R-:W-:Y:S02]  /*17020*/  F2FP.F16.E4M3.UNPACK_B R14, R7.reuse ;  /* 0x00000007ff0e723e */ /* 0x080fe400020006ff */
[----:B------:R-:W-:Y:S02]  /*17030*/  F2FP.F16.E4M3.UNPACK_B R15, R7.H1 ;  /* 0x00000007ff0f723e */ /* 0x000fe400030006ff */
[-C--:B------:R-:W-:Y:S02]  /*17040*/  F2FP.F16.E4M3.UNPACK_B R7, R6.reuse ;  /* 0x00000006ff07723e */ /* 0x080fe400020006ff */
[----:B------:R-:W-:Y:S01]  /*17050*/  F2FP.F16.E4M3.UNPACK_B R13, R6.H1 ;  /* 0x00000006ff0d723e */ /* 0x000fe200030006ff */
[--C-:B------:R-:W-:Y:S01]  /*17060*/  HADD2.F32 R6, -RZ, R12.reuse.H0_H0 ;  /* 0x2000000cff067230 */ /* 0x100fe20000004100 */
[----:B------:R-:W-:Y:S01]  /*17070*/  F2FP.F16.E4M3.UNPACK_B R5, R5.H1 ;  /* 0x00000005ff05723e */ /* 0x000fe200030006ff */
[----:B------:R-:W-:Y:S01]  /*17080*/  HADD2.F32 R12, -RZ, R12.H1_H1 ;  /* 0x3000000cff0c7230 */ /* 0x000fe20000004100 */
[----:B------:R-:W-:-:S02]  /*17090*/  F2FP.F16.E4M3.UNPACK_B R3, R4 ;  /* 0x00000004ff03723e */ /* 0x000fc400020006ff */
[-C--:B-1----:R-:W-:Y:S02]  /*170a0*/  F2FP.F16.E4M3.UNPACK_B R20, R9.reuse ;  /* 0x00000009ff14723e */ /* 0x082fe400020006ff */
[----:B------:R-:W-:Y:S02]  /*170b0*/  F2FP.F16.E4M3.UNPACK_B R21, R9.H1 ;  /* 0x00000009ff15723e */ /* 0x000fe400030006ff */
[-C--:B------:R-:W-:Y:S01]  /*170c0*/  F2FP.F16.E4M3.UNPACK_B R25, R11.reuse ;  /* 0x0000000bff19723e */ /* 0x080fe200020006ff */
[--C-:B------:R-:W-:Y:S01]  /*170d0*/  HADD2.F32 R24, -RZ, R20.reuse.H0_H0 ;  /* 0x20000014ff187230 */ /* 0x100fe20000004100 */
[----:B------:R-:W-:Y:S01]  /*170e0*/  F2FP.F16.E4M3.UNPACK_B R26, R11.H1 ;  /* 0x0000000bff1a723e */ /* 0x000fe200030006ff */
[----:B------:R-:W-:Y:S01]  /*170f0*/  HADD2.F32 R20, -RZ, R20.H1_H1 ;  /* 0x30000014ff147230 */ /* 0x000fe20000004100 */
[-C--:B------:R-:W-:Y:S02]  /*17100*/  F2FP.F16.E4M3.UNPACK_B R11, R10.reuse ;  /* 0x0000000aff0b723e */ /* 0x080fe400020006ff */
[C---:B------:R-:W-:Y:S01]  /*17110*/  FMUL.FTZ R40, R24.reuse, R29 ;  /* 0x0000001d18287220 */ /* 0x040fe20000410000 */
[----:B------:R-:W-:Y:S01]  /*17120*/  FMUL.FTZ R39, R24, R35 ;  /* 0x0000002318277220 */ /* 0x000fe20000410000 */
[----:B------:R-:W-:Y:S01]  /*17130*/  F2FP.F16.E4M3.UNPACK_B R24, R10.H1 ;  /* 0x0000000aff18723e */ /* 0x000fe200030006ff */
[----:B------:R-:W-:-:S02]  /*17140*/  HADD2.F32 R10, -RZ, R21.H0_H0 ;  /* 0x20000015ff0a7230 */ /* 0x000fc40000004100 */
[C---:B------:R-:W-:Y:S01]  /*17150*/  FFMA.FTZ R40, R6.reuse, R35, R40 ;  /* 0x0000002306287223 */ /* 0x040fe20000010028 */
[----:B------:R-:W-:Y:S01]  /*17160*/  FFMA.FTZ R38, R6, R29, -R39 ;  /* 0x0000001d06267223 */ /* 0x000fe20000010827 */
[----:B------:R-:W-:Y:S01]  /*17170*/  HADD2.F32 R35, -RZ, R31.H1_H1 ;  /* 0x3000001fff237230 */ /* 0x000fe20000004100 */
[----:B------:R-:W-:Y:S01]  /*17180*/  F2FP.F16.E4M3.UNPACK_B R9, R8 ;  /* 0x00000008ff09723e */ /* 0x000fe200020006ff */
[----:B------:R-:W-:Y:S01]  /*17190*/  HADD2.F32 R29, -RZ, R28.H1_H1 ;  /* 0x3000001cff1d7230 */ /* 0x000fe20000004100 */
[----:B------:R-:W-:Y:S01]  /*171a0*/  F2FP.F16.E4M3.UNPACK_B R28, R41 ;  /* 0x00000029ff1c723e */ /* 0x000fe200020006ff */
[----:B------:R-:W-:Y:S02]  /*171b0*/  HADD2.F32 R39, -RZ, R37.H0_H0 ;  /* 0x20000025ff277230 */ /* 0x000fe40000004100 */
[C---:B------:R-:W-:Y:S01]  /*171c0*/  FMUL.FTZ R43, R20.reuse, R35 ;  /* 0x00000023142b7220 */ /* 0x040fe20000410000 */
[----:B------:R-:W-:Y:S02]  /*171d0*/  HADD2.F32 R31, -RZ, R32.H0_H0 ;  /* 0x20000020ff1f7230 */ /* 0x000fe40000004100 */
[----:B------:R-:W-:Y:S01]  /*171e0*/  FMUL.FTZ R20, R20, R29 ;  /* 0x0000001d14147220 */ /* 0x000fe20000410000 */
[----:B------:R-:W-:-:S02]  /*171f0*/  HADD2.F32 R6, -RZ, R5.H0_H0 ;  /* 0x20000005ff067230 */ /* 0x000fc40000004100 */
        /* <DEDUP_REMOVED lines=16> */
[----:B------:R-:W-:Y:S01]  /*17300*/  F2FP.F16.E4M3.UNPACK_B R4, R4.H1 ;  /* 0x00000004ff04723e */ /* 0x000fe200030006ff */
        /* <DEDUP_REMOVED lines=124> */
.L_x_5407:
[----:B------:R-:W-:Y:S05]  /*17ad0*/  BSYNC B0 ;  /* 0x0000000000007941 */ /* 0x000fea0003800000 */
.L_x_5400:
        /* <DEDUP_REMOVED lines=8> */
.L_x_5398:
[----:B0-234-:R-:W-:-:S05]  /*17b60*/  IMAD.U32 R0, RZ, RZ, UR53 ;  /* 0x00000035ff007e24 */ /* 0x01dfca000f8e00ff */
[----:B------:R-:W-:-:S13]  /*17b70*/  ISETP.NE.AND P1, PT, R0, 0x3, PT ;  /* 0x000000030000780c */ /* 0x000fda0003f25270 */
[----:B------:R-:W-:Y:S05]  /*17b80*/  @!P1 BRA `(.L_x_5427) ;  /* 0x0000000000049947 */ /* 0x000fea0003800000 */
[----:B------:R-:W-:Y:S01]  /*17b90*/  BPT.TRAP 0x1 ;  /* 0x000000040000795c */ /* 0x000fe20000300000 */
.L_x_5427:
[----:B------:R-:W-:Y:S01]  /*17ba0*/  IMAD R0, R221, 0x8, R16 ;  /* 0x00000008dd007824 */ /* 0x000fe200078e0210 */
[----:B-1----:R-:W-:-:S04]  /*17bb0*/  SHF.L.U32 R3, R222, 0x1f, RZ ;  /* 0x0000001fde037819 */ /* 0x002fc800000006ff */
[----:B------:R0:W1:Y:S01]  /*17bc0*/  SYNCS.PHASECHK.TRANS64.TRYWAIT P0, [R0+URZ+0x33430], R3 ;  /* 0x03343003000075a7 */ /* 0x000062000800017f */
[----:B------:R-:W-:Y:S05]  /*17bd0*/  @!P1 BRA `(.L_x_5428) ;  /* 0x0000000000049947 */ /* 0x000fea0003800000 */
[----:B------:R-:W-:Y:S01]  /*17be0*/  BPT.TRAP 0x1 ;  /* 0x000000040000795c */ /* 0x000fe20000300000 */
.L_x_5428:
[----:B-----5:R-:W2:Y:S02]  /*17bf0*/  S2R R4, SR_TID.X ;  /* 0x0000000000047919 */ /* 0x020ea40000002100 */
[----:B--2---:R-:W-:-:S04]  /*17c00*/  LOP3.LUT R4, R4, 0x7f, RZ, 0xc0, !PT ;  /* 0x0000007f04047812 */ /* 0x004fc800078ec0ff */
[----:B------:R-:W-:Y:S01]  /*17c10*/  ISETP.NE.AND P2, PT, R4, RZ, PT ;  /* 0x000000ff0400720c */ /* 0x000fe20003f45270 */
[----:B-1----:R-:W-:-:S12]  /*17c20*/  @P0 BRA `(.L_x_5429) ;  /* 0x0000000000080947 */ /* 0x002fd80003800000 */
[----:B------:R-:W1:Y:S02]  /*17c30*/  SYNCS.PHASECHK.TRANS64.TRYWAIT P0, [R0+URZ+0x33430], R3 ;  /* 0x03343003000075a7 */ /* 0x000e64000800017f */
[----:B-1----:R-:W-:Y:S05]  /*17c40*/  @!P0 BRA `(.L_x_5430) ;  /* 0x0000019000ac8947 */ /* 0x002fea0003800000 */
.L_x_5429:
[----:B------:R-:W-:Y:S05]  /*17c50*/  WARPSYNC.ALL ;  /* 0x0000000000007948 */ /* 0x000fea0003800000 */
[----:B01----:R-:W-:Y:S01]  /*17c60*/  IADD3 R3, R16, 0x24200, RZ ;  /* 0x0002420010037810 */ /* 0x003fe20007ffe0ff */
[----:B------:R-:W2:Y:S01]  /*17c70*/  LDL R108, [R1+0x20] ;  /* 0x00002000016c7983 */ /* 0x000ea20000100800 */
[----:B------:R-:W-:Y:S01]  /*17c80*/  R2UR UR44, R44 ;  /* 0x000000002c2c72ca */ /* 0x000fe200000e0000 */
[----:B------:R-:W-:Y:S01]  /*17c90*/  IMAD.MOV.U32 R5, RZ, RZ, -0x7fffffe0 ;  /* 0x80000020ff057424 */ /* 0x000fe200078e00ff */
[----:B------:R-:W-:Y:S01]  /*17ca0*/  SHF.R.U32.HI R3, RZ, 0x4, R3 ;  /* 0x00000004ff037819 */ /* 0x000fe20000011603 */
[----:B------:R-:W-:Y:S01]  /*17cb0*/  WARPGROUP.ARRIVE ;  /* 0x00000000000079c5 */ /* 0x000fe20000000000 */
[----:B------:R-:W-:Y:S01]  /*17cc0*/  UMOV UR25, 0x80000020 ;  /* 0x8000002000197882 */ /* 0x000fe20000000000 */
[----:B------:R-:W-:Y:S01]  /*17cd0*/  IMAD.MOV.U32 R7, RZ, RZ, -0x7fffffe0 ;  /* 0x80000020ff077424 */ /* 0x000fe200078e00ff */
[----:B------:R-:W-:Y:S01]  /*17ce0*/  LOP3.LUT R3, R3, 0x3fff, RZ, 0xc0, !PT ;  /* 0x00003fff03037812 */ /* 0x000fe200078ec0ff */
[----:B------:R-:W3:Y:S01]  /*17cf0*/  LDL R104, [R1] ;  /* 0x0000000001687983 */ /* 0x000ee20000100800 */
[----:B------:R-:W-:Y:S01]  /*17d00*/  MOV R11, 0x80000020 ;  /* 0x80000020000b7802 */ /* 0x000fe20000000f00 */
[----:B------:R-:W-:Y:S01]  /*17d10*/  IMAD.MOV.U32 R13, RZ, RZ, -0x7fffffe0 ;  /* 0x80000020ff0d7424 */ /* 0x000fe200078e00ff */
[----:B------:R-:W-:Y:S01]  /*17d20*/  LOP3.LUT R9, R3, 0x10000, RZ, 0xfc, !PT ;  /* 0x0001000003097812 */ /* 0x000fe200078efcff */
[----:B------:R-:W-:Y:S01]  /*17d30*/  UMOV UR5, 0x80000020 ;  /* 0x8000002000057882 */ /* 0x000fe20000000000 */
[----:B------:R-:W4:Y:S01]  /*17d40*/  LDL R106, [R1+0x1c] ;  /* 0x00001c00016a7983 */ /* 0x000f220000100800 */
[----:B------:R-:W-:Y:S01]  /*17d50*/  IMAD.MOV.U32 R21, RZ, RZ, -0x7fffffe0 ;  /* 0x80000020ff157424 */ /* 0x000fe200078e00ff */
[----:B------:R-:W-:Y:S01]  /*17d60*/  ULDC UR56, c[0x0][0x988] ;  /* 0x0002620000387ab9 */ /* 0x000fe20000000800 */
[----:B------:R-:W-:Y:S01]  /*17d70*/  IMAD R4, R221, 0x780, R9 ;  /* 0x00000780dd047824 */ /* 0x000fe200078e0209 */
[----:B------:R-:W-:Y:S01]  /*17d80*/  R2UR UR27, R5 ;  /* 0x00000000051b72ca */ /* 0x000fe200000e0000 */
[----:B------:R-:W-:Y:S01]  /*17d90*/  ULOP3.LUT UR44, UR44, 0x10000, URZ, 0xfc, !UPT ;  /* 0x000100002c2c7892 */ /* 0x000fe2000f8efc3f */
[----:B------:R-:W-:Y:S01]  /*17da0*/  R2UR UR11, R11 ;  /* 0x000000000b0b72ca */ /* 0x000fe200000e0000 */
[C---:B------:R-:W-:Y:S01]  /*17db0*/  VIADD R6, R4.reuse, 0x80 ;  /* 0x0000008004067836 */ /* 0x040fe20000000000 */
[C---:B------:R-:W-:Y:S01]  /*17dc0*/  R2UR UR26, R4.reuse ;  /* 0x00000000041a72ca */ /* 0x040fe200000e0000 */
[C---:B------:R-:W-:Y:S01]  /*17dd0*/  VIADD R10, R4.reuse, 0x100 ;  /* 0x00000100040a7836 */ /* 0x040fe20000000000 */
[----:B------:R-:W-:Y:S01]  /*17de0*/  UMOV UR9, UR25 ;  /* 0x0000001900097c82 */ /* 0x000fe20008000000 */
[----:B------:R-:W-:Y:S01]  /*17df0*/  UMOV UR13, UR25 ;  /* 0x00000019000d7c82 */ /* 0x000fe20008000000 */
[----:B------:R-:W-:Y:S01]  /*17e00*/  UMOV UR24, UR44 ;  /* 0x0000002c00187c82 */ /* 0x000fe20008000000 */
[----:B------:R-:W-:Y:S01]  /*17e10*/  UMOV UR17, UR25 ;  /* 0x0000001900117c82 */ /* 0x000fe20008000000 */
[C---:B------:R-:W-:Y:S01]  /*17e20*/  VIADD R12, R4.reuse, 0x2 ;  /* 0x00000002040c7836 */ /* 0x040fe20000000000 */
[----:B------:R-:W-:Y:S01]  /*17e30*/  R2UR UR7, R13 ;  /* 0x000000000d0772ca */ /* 0x000fe200000e0000 */
[----:B------:R-:W-:Y:S01]  /*17e40*/  UMOV UR21, UR5 ;  /* 0x0000000500157c82 */ /* 0x000fe20008000000 */
[----:B------:R-:W-:Y:S01]  /*17e50*/  IADD3 R20, R4, 0x602, RZ ;  /* 0x0000060204147810 */ /* 0x000fe20007ffe0ff */
[----:B------:R-:W0:Y:S01]  /*17e60*/  LDC R5, c[0x0][0x448] ;  /* 0x00011200ff057b82 */ /* 0x000e220000000800 */
[----:B------:R-:W-:Y:S01]  /*17e70*/  @!P2 VIADD R0, R0, 0x33440 ;  /* 0x000334400000a836 */ /* 0x000fe20000000000 */
[----:B------:R-:W-:Y:S01]  /*17e80*/  ULDC UR57, c[0x0][0x988] ;  /* 0x0002620000397ab9 */ /* 0x000fe20000000800 */
[----:B------:R-:W-:Y:S01]  /*17e90*/  QGMMA.64x32x32.F32.E4M3.E4M3 R88, gdesc[UR24], RZ, !UPT, gsb0 ;  /* 0x00600000185879f3 */ /* 0x000fe2000c0008ff */
[----:B------:R-:W-:-:S02]  /*17ea0*/  R2UR UR26, R6 ;  /* 0x00000000061a72ca */ /* 0x000fc400000e0000 */
[----:B------:R-:W-:Y:S01]  /*17eb0*/  R2UR UR27, R7 ;  /* 0x00000000071b72ca */ /* 0x000fe200000e0000 */
[----:B------:R-:W-:Y:S02]  /*17ec0*/  WARPGROUP.DEPBAR.LE gsb0, 0x0 ;  /* 0x00008000000079c5 */ /* 0x000fe40000010000 */
[----:B------:R-:W-:-:S10]  /*17ed0*/  WARPGROUP.ARRIVE ;  /* 0x00000000000079c5 */ /* 0x000fd40000000000 */
[----:B------:R-:W-:Y:S01]  /*17ee0*/  QGMMA.64x32x32.F32.E4M3.E4M3 R72, gdesc[UR24], RZ, !UPT, gsb0 ;  /* 0x00600000184879f3 */ /* 0x000fe2000c0008ff */
[----:B------:R-:W-:Y:S01]  /*17ef0*/  R2UR UR10, R10 ;  /* 0x000000000a0a72ca */ /* 0x000fe200000e0000 */
[----:B------:R-:W-:Y:S01]  /*17f00*/  UMOV UR8, UR24 ;  /* 0x0000001800087c82 */ /* 0x000fe20008000000 */
[----:B------:R-:W-:Y:S01]  /*17f10*/  VIADD R6, R4, 0x180 ;  /* 0x0000018004067836 */ /* 0x000fe20000000000 */
[----:B------:R-:W-:Y:S02]  /*17f20*/  WARPGROUP.DEPBAR.LE gsb0, 0x0 ;  /* 0x00008000000079c5 */ /* 0x000fe40000010000 */
[----:B------:R-:W-:-:S08]  /*17f30*/  WARPGROUP.ARRIVE ;  /* 0x00000000000079c5 */ /* 0x000fd00000000000 */
[----:B------:R-:W-:Y:S01]  /*17f40*/  QGMMA.64x32x32.F32.E4M3.E4M3 R56, gdesc[UR8], RZ, !UPT, gsb0 ;  /* 0x00600000083879f3 */ /* 0x000fe2000c0008ff */
[----:B------:R-:W-:Y:S01]  /*17f50*/  IMAD.MOV.U32 R7, RZ, RZ, -0x7fffffe0 ;  /* 0x80000020ff077424 */ /* 0x000fe200078e00ff */
[----:B------:R-:W-:-:S04]  /*17f60*/  R2UR UR14, R6 ;  /* 0x00000000060e72ca */ /* 0x000fc800000e0000 */
[----:B------:R-:W-:Y:S01]  /*17f70*/  R2UR UR15, R7 ;  /* 0x00000000070f72ca */ /* 0x000fe200000e0000 */
[----:B------:R-:W-:Y:S01]  /*17f80*/  UMOV UR12, UR24 ;  /* 0x00000018000c7c82 */ /* 0x000fe20008000000 */
[----:B------:R-:W-:Y:S02]  /*17f90*/  WARPGROUP.DEPBAR.LE gsb0, 0x0 ;  /* 0x00008000000079c5 */ /* 0x000fe40000010000 */
[----:B------:R-:W-:-:S09]  /*17fa0*/  WARPGROUP.ARRIVE ;  /* 0x00000000000079c5 */ /* 0x000fd20000000000 */
[----:B------:R-:W-:Y:S01]  /*17fb0*/  QGMMA.64x32x32.F32.E4M3.E4M3 R40, gdesc[UR12], RZ, !UPT, gsb0 ;  /* 0x006000000c2879f3 */ /* 0x000fe2000c0008ff */
[----:B------:R-:W-:Y:S02]  /*17fc0*/  VIADD R10, R4, 0x200 ;  /* 0x00000200040a7836 */ /* 0x000fe40000000000 */
[----:B------:R-:W-:-:S03]  /*17fd0*/  IMAD.MOV.U32 R11, RZ, RZ, -0x7fffffe0 ;  /* 0x80000020ff0b7424 */ /* 0x000fc600078e00ff */
[----:B------:R-:W-:Y:S02]  /*17fe0*/  R2UR UR18, R10 ;  /* 0x000000000a1272ca */ /* 0x000fe400000e0000 */
[----:B------:R-:W-:Y:S01]  /*17ff0*/  R2UR UR19, R11 ;  /* 0x000000000b1372ca */ /* 0x000fe200000e0000 */
[----:B------:R-:W-:Y:S01]  /*18000*/  UMOV UR16, UR24 ;  /* 0x0000001800107c82 */ /* 0x000fe20008000000 */
[----:B------:R-:W-:Y:S02]  /*18010*/  WARPGROUP.DEPBAR.LE gsb0, 0x0 ;  /* 0x00008000000079c5 */ /* 0x000fe40000010000 */
[----:B------:R-:W-:-:S09]  /*18020*/  WARPGROUP.ARRIVE ;  /* 0x00000000000079c5 */ /* 0x000fd20000000000 */
[----:B------:R-:W-:Y:S01]  /*18030*/  QGMMA.64x32x32.F32.E4M3.E4M3 R24, gdesc[UR16], RZ, !UPT, gsb0 ;  /* 0x00600000101879f3 */ /* 0x000fe2000c0008ff */
[----:B------:R-:W-:Y:S01]  /*18040*/  R2UR UR6, R12 ;  /* 0x000000000c0672ca */ /* 0x000fe200000e0000 */
[----:B------:R-:W-:Y:S01]  /*18050*/  UIADD3 UR4, UR44, 0x2, URZ ;  /* 0x000000022c047890 */ /* 0x000fe2000fffe03f */
[----:B------:R-:W-:Y:S01]  /*18060*/  IMAD.MOV.U32 R7, RZ, RZ, -0x7fffffe0 ;  /* 0x80000020ff077424 */ /* 0x000fe200078e00ff */
[----:B------:R-:W-:Y:S02]  /*18070*/  WARPGROUP.DEPBAR.LE gsb0, 0x0 ;  /* 0x00008000000079c5 */ /* 0x000fe40000010000 */
[----:B------:R-:W-:-:S08]  /*18080*/  WARPGROUP.ARRIVE ;  /* 0x00000000000079c5 */ /* 0x000fd00000000000 */
[----:B------:R-:W-:Y:S01]  /*18090*/  QGMMA.64x32x32.F32.E4M3.E4M3 R88, gdesc[UR4], R88, gsb0 ;  /* 0x00600000045879f3 */ /* 0x000fe20008000858 */
[----:B------:R-:W-:Y:S02]  /*180a0*/  IADD3 R6, R4, 0x82, RZ ;  /* 0x0000008204067810 */ /* 0x000fe40007ffe0ff */
[----:B------:R-:W-:Y:S02]  /*180b0*/  R2UR UR7, R7 ;  /* 0x00000000070772ca */ /* 0x000fe400000e0000 */
[----:B------:R-:W-:Y:S01]  /*180c0*/  R2UR UR6, R6 ;  /* 0x00000000060672ca */ /* 0x000fe200000e0000 */
[----:B------:R-:W-:Y:S02]  /*180d0*/  WARPGROUP.DEPBAR.LE gsb0, 0x0 ;  /* 0x00008000000079c5 */ /* 0x000fe40000010000 */
[----:B------:R-:W-:-:S10]  /*180e0*/  WARPGROUP.ARRIVE ;  /* 0x00000000000079c5 */ /* 0x000fd40000000000 */
[----:B------:R-:W-:Y:S01]  /*180f0*/  QGMMA.64x32x32.F32.E4M3.E4M3 R72, gdesc[UR4], R72, gsb0 ;  /* 0x00600000044879f3 */ /* 0x000fe20008000848 */
[----:B------:R-:W-:Y:S02]  /*18100*/  VIADD R10, R4, 0x102 ;  /* 0x00000102040a7836 */ /* 0x000fe40000000000 */
[----:B------:R-:W-:Y:S01]  /*18110*/  IMAD.MOV.U32 R11, RZ, RZ, -0x7fffffe0 ;  /* 0x80000020ff0b7424 */ /* 0x000fe200078e00ff */
[----:B------:R-:W-:Y:S01]  /*18120*/  UMOV UR12, UR4 ;  /* 0x00000004000c7c82 */ /* 0x000fe20008000000 */
[----:B------:R-:W-:Y:S01]  /*18130*/  UMOV UR13, UR5 ;  /* 0x00000005000d7c82 */ /* 0x000fe20008000000 */
[----:B------:R-:W-:Y:S01]  /*18140*/  R2UR UR14, R10 ;  /* 0x000000000a0e72ca */ /* 0x000fe200000e0000 */
[C---:B------:R-:W-:Y:S01]  /*18150*/  VIADD R6, R4.reuse, 0x182 ;  /* 0x0000018204067836 */ /* 0x040fe20000000000 */
[----:B------:R-:W-:Y:S01]  /*18160*/  R2UR UR15, R11 ;  /* 0x000000000b0f72ca */ /* 0x000fe200000e0000 */
[----:B------:R-:W-:Y:S01]  /*18170*/  IMAD.MOV.U32 R7, RZ, RZ, -0x7fffffe0 ;  /* 0x80000020ff077424 */ /* 0x000fe200078e00ff */
[----:B------:R-:W-:Y:S01]  /*18180*/  UMOV UR16, UR4 ;  /* 0x0000000400107c82 */ /* 0x000fe20008000000 */
[----:B------:R-:W-:Y:S01]  /*18190*/  UMOV UR17, UR5 ;  /* 0x0000000500117c82 */ /* 0x000fe20008000000 */
[----:B------:R-:W-:Y:S01]  /*181a0*/  UMOV UR20, UR4 ;  /* 0x0000000400147c82 */ /* 0x000fe20008000000 */
[----:B------:R-:W-:Y:S01]  /*181b0*/  IMAD.MOV.U32 R13, RZ, RZ, -0x7fffffe0 ;  /* 0x80000020ff0d7424 */ /* 0x000fe200078e00ff */
[----:B------:R-:W-:Y:S01]  /*181c0*/  IADD3 R12, R4, 0x280, RZ ;  /* 0x00000280040c7810 */ /* 0x000fe20007ffe0ff */
[----:B------:R-:W-:Y:S01]  /*181d0*/  UIADD3 UR8, UR44, 0x200, URZ ;  /* 0x000002002c087890 */ /* 0x000fe2000fffe03f */
[----:B------:R-:W-:Y:S01]  /*181e0*/  UMOV UR9, 0x80000020 ;  /* 0x8000002000097882 */ /* 0x000fe20000000000 */
[----:B0-----:R-:W-:Y:S01]  /*181f0*/  ISETP.NE.AND P0, PT, R5, 0x1, PT ;  /* 0x000000010500780c */ /* 0x001fe20003f05270 */
[----:B------:R-:W-:Y:S01]  /*18200*/  ULDC UR6, c[0x0][0x988] ;  /* 0x0002620000067ab9 */ /* 0x000fe20000000800 */
[----:B------:R-:W-:-:S02]  /*18210*/  WARPGROUP.DEPBAR.LE gsb0, 0x0 ;  /* 0x00008000000079c5 */ /* 0x000fc40000010000 */
[----:B------:R-:W-:Y:S01]  /*18220*/  WARPGROUP.ARRIVE ;  /* 0x00000000000079c5 */ /* 0x000fe20000000000 */
[----:B------:R-:W-:Y:S02]  /*18230*/  R2UR UR18, R6 ;  /* 0x00000000061272ca */ /* 0x000fe400000e0000 */
[----:B------:R-:W-:Y:S01]  /*18240*/  R2UR UR19, R7 ;  /* 0x00000000071372ca */ /* 0x000fe200000e0000 */
[----:B------:R-:W-:Y:S02]  /*18250*/  VIADD R10, R4, 0x202 ;  /* 0x00000202040a7836 */ /* 0x000fe40000000000 */
[----:B------:R-:W-:Y:S01]  /*18260*/  IMAD.MOV.U32 R11, RZ, RZ, -0x7fffffe0 ;  /* 0x80000020ff0b7424 */ /* 0x000fe200078e00ff */
[----:B------:R-:W-:Y:S01]  /*18270*/  QGMMA.64x32x32.F32.E4M3.E4M3 R56, gdesc[UR12], R56, gsb0 ;  /* 0x006000000c3879f3 */ /* 0x000fe20008000838 */
[----:B------:R-:W-:Y:S02]  /*18280*/  R2UR UR10, R12 ;  /* 0x000000000c0a72ca */ /* 0x000fe400000e0000 */
[----:B------:R-:W-:Y:S01]  /*18290*/  R2UR UR11, R13 ;  /* 0x000000000d0b72ca */ /* 0x000fe200000e0000 */
[----:B------:R-:W-:Y:S01]  /*182a0*/  UMOV UR28, UR8 ;  /* 0x00000008001c7c82 */ /* 0x000fe20008000000 */
[----:B------:R-:W-:Y:S01]  /*182b0*/  UMOV UR29, UR9 ;  /* 0x00000009001d7c82 */ /* 0x000fe20008000000 */
[----:B------:R-:W0:Y:S01]  /*182c0*/  @P0 LDC R5, c[0x0][0x44c] ;  /* 0x00011300ff050b82 */ /* 0x000e220000000800 */
[----:B------:R-:W-:-:S02]  /*182d0*/  WARPGROUP.DEPBAR.LE gsb0, 0x0 ;  /* 0x00008000000079c5 */ /* 0x000fc40000010000 */
[----:B------:R-:W-:-:S06]  /*182e0*/  WARPGROUP.ARRIVE ;  /* 0x00000000000079c5 */ /* 0x000fcc0000000000 */
[----:B------:R-:W-:Y:S01]  /*182f0*/  QGMMA.64x32x32.F32.E4M3.E4M3 R40, gdesc[UR16], R40, gsb0 ;  /* 0x00600000102879f3 */ /* 0x000fe20008000828 */
[----:B------:R-:W-:Y:S02]  /*18300*/  R2UR UR22, R10 ;  /* 0x000000000a1672ca */ /* 0x000fe400000e0000 */
[----:B------:R-:W-:Y:S01]  /*18310*/  R2UR UR23, R11 ;  /* 0x000000000b1772ca */ /* 0x000fe200000e0000 */
[----:B------:R-:W-:Y:S02]  /*18320*/  WARPGROUP.DEPBAR.LE gsb0, 0x0 ;  /* 0x00008000000079c5 */ /* 0x000fe40000010000 */
[----:B------:R-:W-:-:S10]  /*18330*/  WARPGROUP.ARRIVE ;  /* 0x00000000000079c5 */ /* 0x000fd40000000000 */
[----:B------:R-:W-:Y:S01]  /*18340*/  QGMMA.64x32x32.F32.E4M3.E4M3 R24, gdesc[UR20], R24, gsb0 ;  /* 0x00600000141879f3 */ /* 0x000fe20008000818 */
[----:B------:R-:W-:Y:S01]  /*18350*/  VIADD R6, R4, 0x300 ;  /* 0x0000030004067836 */ /* 0x000fe20000000000 */
[----:B------:R-:W-:Y:S01]  /*18360*/  MOV R7, 0x80000020 ;  /* 0x8000002000077802 */ /* 0x000fe20000000f00 */
[----:B------:R-:W-:Y:S02]  /*18370*/  WARPGROUP.DEPBAR.LE gsb0, 0x0 ;  /* 0x00008000000079c5 */ /* 0x000fe40000010000 */
[----:B------:R-:W-:-:S06]  /*18380*/  WARPGROUP.ARRIVE ;  /* 0x00000000000079c5 */ /* 0x000fcc0000000000 */
[----:B------:R-:W-:Y:S01]  /*18390*/  QGMMA.64x32x32.F32.E4M3.E4M3 R88, gdesc[UR8], R88, gsb0 ;  /* 0x00600000085879f3 */ /* 0x000fe20008000858 */
[----:B------:R-:W-:Y:S02]  /*183a0*/  R2UR UR10, R6 ;  /* 0x00000000060a72ca */ /* 0x000fe400000e0000 */
[----:B------:R-:W-:Y:S01]  /*183b0*/  R2UR UR11, R7 ;  /* 0x00000000070b72ca */ /* 0x000fe200000e0000 */
[----:B------:R-:W-:Y:S01]  /*183c0*/  VIADD R10, R4, 0x380 ;  /* 0x00000380040a7836 */ /* 0x000fe20000000000 */
[----:B------:R-:W-:Y:S02]  /*183d0*/  WARPGROUP.DEPBAR.LE gsb0, 0x0 ;  /* 0x00008000000079c5 */ /* 0x000fe40000010000 */
[----:B------:R-:W-:-:S09]  /*183e0*/  WARPGROUP.ARRIVE ;  /* 0x00000000000079c5 */ /* 0x000fd20000000000 */
[----:B------:R-:W-:Y:S01]  /*183f0*/  QGMMA.64x32x32.F32.E4M3.E4M3 R72, gdesc[UR8], R72, gsb0 ;  /* 0x00600000084879f3 */ /* 0x000fe20008000848 */
[----:B------:R-:W-:Y:S01]  /*18400*/  IMAD.MOV.U32 R11, RZ, RZ, -0x7fffffe0 ;  /* 0x80000020ff0b7424 */ /* 0x000fe200078e00ff */
[----:B------:R-:W-:-:S04]  /*18410*/  R2UR UR18, R10 ;  /* 0x000000000a1272ca */ /* 0x000fc800000e0000 */
[----:B------:R-:W-:Y:S01]  /*18420*/  R2UR UR19, R11 ;  /* 0x000000000b1372ca */ /* 0x000fe200000e0000 */
[----:B------:R-:W-:Y:S01]  /*18430*/  UMOV UR16, UR8 ;  /* 0x0000000800107c82 */ /* 0x000fe20008000000 */
[----:B------:R-:W-:Y:S01]  /*18440*/  UMOV UR17, UR9 ;  /* 0x0000000900117c82 */ /* 0x000fe20008000000 */
[----:B------:R-:W-:Y:S02]  /*18450*/  WARPGROUP.DEPBAR.LE gsb0, 0x0 ;  /* 0x00008000000079c5 */ /* 0x000fe40000010000 */
[----:B------:R-:W-:-:S08]  /*18460*/  WARPGROUP.ARRIVE ;  /* 0x00000000000079c5 */ /* 0x000fd00000000000 */
[----:B------:R-:W-:Y:S01]  /*18470*/  QGMMA.64x32x32.F32.E4M3.E4M3 R56, gdesc[UR16], R56, gsb0 ;  /* 0x00600000103879f3 */ /* 0x000fe20008000838 */
[----:B------:R-:W-:Y:S02]  /*18480*/  VIADD R6, R4, 0x400 ;  /* 0x0000040004067836 */ /* 0x000fe40000000000 */
[----:B------:R-:W-:-:S03]  /*18490*/  IMAD.MOV.U32 R7, RZ, RZ, -0x7fffffe0 ;  /* 0x80000020ff077424 */ /* 0x000fc600078e00ff */
[----:B------:R-:W-:Y:S02]  /*184a0*/  R2UR UR22, R6 ;  /* 0x00000000061672ca */ /* 0x000fe400000e0000 */
[----:B------:R-:W-:Y:S01]  /*184b0*/  R2UR UR23, R7 ;  /* 0x00000000071772ca */ /* 0x000fe200000e0000 */
[----:B------:R-:W-:Y:S01]  /*184c0*/  UMOV UR20, UR8 ;  /* 0x0000000800147c82 */ /* 0x000fe20008000000 */
[----:B------:R-:W-:Y:S01]  /*184d0*/  UMOV UR21, UR9 ;  /* 0x0000000900157c82 */ /* 0x000fe20008000000 */
[----:B------:R-:W-:Y:S02]  /*184e0*/  WARPGROUP.DEPBAR.LE gsb0, 0x0 ;  /* 0x00008000000079c5 */ /* 0x000fe40000010000 */
[----:B------:R-:W-:-:S08]  /*184f0*/  WARPGROUP.ARRIVE ;  /* 0x00000000000079c5 */ /* 0x000fd00000000000 */
[----:B------:R-:W-:Y:S01]  /*18500*/  QGMMA.64x32x32.F32.E4M3.E4M3 R40, gdesc[UR20], R40, gsb0 ;  /* 0x00600000142879f3 */ /* 0x000fe20008000828 */
[----:B------:R-:W-:Y:S01]  /*18510*/  VIADD R10, R4, 0x480 ;  /* 0x00000480040a7836 */ /* 0x000fe20000000000 */
[----:B------:R-:W-:-:S04]  /*18520*/  MOV R11, 0x80000020 ;  /* 0x80000020000b7802 */ /* 0x000fc80000000f00 */
[----:B------:R-:W-:Y:S02]  /*18530*/  R2UR UR30, R10 ;  /* 0x000000000a1e72ca */ /* 0x000fe400000e0000 */
[----:B------:R-:W-:Y:S01]  /*18540*/  R2UR UR31, R11 ;  /* 0x000000000b1f72ca */ /* 0x000fe200000e0000 */
[----:B------:R-:W-:Y:S02]  /*18550*/  WARPGROUP.DEPBAR.LE gsb0, 0x0 ;  /* 0x00008000000079c5 */ /* 0x000fe40000010000 */
[----:B------:R-:W-:-:S10]  /*18560*/  WARPGROUP.ARRIVE ;  /* 0x00000000000079c5 */ /* 0x000fd40000000000 */
[----:B------:R-:W-:Y:S01]  /*18570*/  QGMMA.64x32x32.F32.E4M3.E4M3 R24, gdesc[UR28], R24, gsb0 ;  /* 0x006000001c1879f3 */ /* 0x000fe20008000818 */
[----:B------:R-:W-:Y:S02]  /*18580*/  VIADD R12, R4, 0x282 ;  /* 0x00000282040c7836 */ /* 0x000fe40000000000 */
[----:B------:R-:W-:-:S03]  /*18590*/  IMAD.MOV.U32 R13, RZ, RZ, -0x7fffffe0 ;  /* 0x80000020ff0d7424 */ /* 0x000fc600078e00ff */
[----:B------:R-:W-:Y:S02]  /*185a0*/  R2UR UR14, R12 ;  /* 0x000000000c0e72ca */ /* 0x000fe400000e0000 */
[----:B------:R-:W-:Y:S01]  /*185b0*/  R2UR UR15, R13 ;  /* 0x000000000d0f72ca */ /* 0x000fe200000e0000 */
[----:B------:R-:W-:Y:S01]  /*185c0*/  UIADD3 UR12, UR44, 0x202, URZ ;  /* 0x000002022c0c7890 */ /* 0x000fe2000fffe03f */
[----:B------:R-:W-:Y:S01]  /*185d0*/  UMOV UR13, 0x80000020 ;  /* 0x80000020000d7882 */ /* 0x000fe20000000000 */
[----:B------:R-:W-:Y:S02]  /*185e0*/  WARPGROUP.DEPBAR.LE gsb0, 0x0 ;  /* 0x00008000000079c5 */ /* 0x000fe40000010000 */
[----:B------:R-:W-:-:S08]  /*185f0*/  WARPGROUP.ARRIVE ;  /* 0x00000000000079c5 */ /* 0x000fd00000000000 */
[----:B------:R-:W-:Y:S01]  /*18600*/  QGMMA.64x32x32.F32.E4M3.E4M3 R88, gdesc[UR12], R88, gsb0 ;  /* 0x006000000c5879f3 */ /* 0x000fe20008000858 */
[----:B------:R-:W-:Y:S02]  /*18610*/  VIADD R6, R4, 0x302 ;  /* 0x0000030204067836 */ /* 0x000fe40000000000 */
[----:B------:R-:W-:-:S03]  /*18620*/  IMAD.MOV.U32 R7, RZ, RZ, -0x7fffffe0 ;  /* 0x80000020ff077424 */ /* 0x000fc600078e00ff */
[----:B------:R-:W-:Y:S02]  /*18630*/  R2UR UR14, R6 ;  /* 0x00000000060e72ca */ /* 0x000fe400000e0000 */
[----:B------:R-:W-:Y:S01]  /*18640*/  R2UR UR15, R7 ;  /* 0x00000000070f72ca */ /* 0x000fe200000e0000 */
[----:B------:R-:W-:Y:S02]  /*18650*/  WARPGROUP.DEPBAR.LE gsb0, 0x0 ;  /* 0x00008000000079c5 */ /* 0x000fe40000010000 */
[----:B------:R-:W-:-:S10]  /*18660*/  WARPGROUP.ARRIVE ;  /* 0x00000000000079c5 */ /* 0x000fd40000000000 */
[----:B------:R-:W-:Y:S01]  /*18670*/  QGMMA.64x32x32.F32.E4M3.E4M3 R72, gdesc[UR12], R72, gsb0 ;  /* 0x006000000c4879f3 */ /* 0x000fe20008000848 */
[----:B------:R-:W-:Y:S01]  /*18680*/  VIADD R10, R4, 0x382 ;  /* 0x00000382040a7836 */ /* 0x000fe20000000000 */
[----:B------:R-:W-:-:S04]  /*18690*/  MOV R11, 0x80000020 ;  /* 0x80000020000b7802 */ /* 0x000fc80000000f00 */
[----:B------:R-:W-:Y:S02]  /*186a0*/  R2UR UR22, R10 ;  /* 0x000000000a1672ca */ /* 0x000fe400000e0000 */
        /* <DEDUP_REMOVED lines=33> */
[----:B------:R-:W-:Y:S01]  /*188c0*/  IMAD.MOV.U32 R7, RZ, RZ, -0x7fffffe0 ;  /* 0x80000020ff077424 */ /* 0x000fe200078e00ff */
[----:B------:R-:W-:-:S04]  /*188d0*/  IADD3 R6, R4, 0x580, RZ ;  /* 0x0000058004067810 */ /* 0x000fc80007ffe0ff */
        /* <DEDUP_REMOVED lines=28> */
[----:B------:R-:W-:Y:S02]  /*18aa0*/  UMOV UR45, UR17 ;  /* 0x00000011002d7c82 */ /* 0x000fe40008000000 */
[----:B------:R-:W-:Y:S01]  /*18ab0*/  UMOV UR44, UR16 ;  /* 0x00000010002c7c82 */ /* 0x000fe20008000000 */
[----:B------:R-:W-:Y:S02]  /*18ac0*/  WARPGROUP.DEPBAR.LE gsb0, 0x0 ;  /* 0x00008000000079c5 */ /* 0x000fe40000010000 */
[----:B------:R-:W-:-:S06]  /*18ad0*/  WARPGROUP.ARRIVE ;  /* 0x00000000000079c5 */ /* 0x000fcc0000000000 */
[----:B------:R-:W-:Y:S01]  /*18ae0*/  QGMMA.64x32x32.F32.E4M3.E4M3 R24, gdesc[UR44], R24, gsb0 ;  /* 0x006000002c1879f3 */ /* 0x000fe20008000818 */
[----:B------:R-:W-:Y:S01]  /*18af0*/  IMAD.MOV.U32 R13, RZ, RZ, -0x7fffffe0 ;  /* 0x80000020ff0d7424 */ /* 0x000fe200078e00ff */
[----:B------:R-:W-:-:S04]  /*18b00*/  IADD3 R12, R4, 0x502, RZ ;  /* 0x00000502040c7810 */ /* 0x000fc80007ffe0ff */
[----:B------:R-:W-:Y:S02]  /*18b10*/  R2UR UR22, R12 ;  /* 0x000000000c1672ca */ /* 0x000fe400000e0000 */
[----:B------:R-:W-:Y:S01]  /*18b20*/  R2UR UR23, R13 ;  /* 0x000000000d1772ca */ /* 0x000fe200000e0000 */
[----:B------:R-:W-:Y:S01]  /*18b30*/  UMOV UR21, 0x80000020 ;  /* 0x8000002000157882 */ /* 0x000fe20000000000 */
[----:B------:R-:W-:Y:S02]  /*18b40*/  WARPGROUP.DEPBAR.LE gsb0, 0x0 ;  /* 0x00008000000079c5 */ /* 0x000fe40000010000 */
[----:B------:R-:W-:-:S09]  /*18b50*/  WARPGROUP.ARRIVE ;  /* 0x00000000000079c5 */ /* 0x000fd20000000000 */
        /* <DEDUP_REMOVED lines=8> */
[----:B------:R-:W-:Y:S02]  /*18be0*/  R2UR UR22, R20 ;  /* 0x00000000141672ca */ /* 0x000fe400000e0000 */
[----:B------:R-:W-:Y:S01]  /*18bf0*/  R2UR UR23, R21 ;  /* 0x00000000151772ca */ /* 0x000fe200000e0000 */
[----:B------:R-:W-:Y:S02]  /*18c00*/  WARPGROUP.DEPBAR.LE gsb0, 0x0 ;  /* 0x00008000000079c5 */ /* 0x000fe40000010000 */
[----:B------:R-:W-:-:S10]  /*18c10*/  WARPGROUP.ARRIVE ;  /* 0x00000000000079c5 */ /* 0x000fd40000000000 */
[----:B------:R-:W-:Y:S01]  /*18c20*/  QGMMA.64x32x32.F32.E4M3.E4M3 R56, gdesc[UR20], R56, gsb0 ;  /* 0x00600000143879f3 */ /* 0x000fe20008000838 */
        /* <DEDUP_REMOVED lines=17> */
[----:B------:R-:W-:-:S02]  /*18d40*/  WARPGROUP.DEPBAR.LE gsb0, 0x0 ;  /* 0x00008000000079c5 */ /* 0x000fc40000010000 */
[C---:B------:R-:W-:Y:S02]  /*18d50*/  FMUL.FTZ R91, R2.reuse, R60 ;  /* 0x0000003c025b7220 */ /* 0x040fe40000410000 */
[----:B------:R-:W1:Y:S01]  /*18d60*/  @P0 LDC R60, c[0x0][0x450] ;  /* 0x00011400ff3c0b82 */ /* 0x000e620000000800 */
[C---:B------:R-:W-:Y:S01]  /*18d70*/  FMUL.FTZ R87, R2.reuse, R64 ;  /* 0x0000004002577220 */ /* 0x040fe20000410000 */
[C---:B------:R-:W-:Y:S01]  /*18d80*/  FMUL.FTZ R95, R2.reuse, R56 ;  /* 0x00000038025f7220 */ /* 0x040fe20000410000 */
[----:B------:R-:W-:Y:S01]  /*18d90*/  FMUL.FTZ R80, R2, R57 ;  /* 0x0000003902507220 */ /* 0x000fe20000410000 */
[----:B--2---:R-:W-:Y:S02]  /*18da0*/  IMAD.IADD R64, R108, 0x1, R235 ;  /* 0x000000016c407824 */ /* 0x004fe400078e02eb */
[----:B------:R-:W-:Y:S02]  /*18db0*/  VIADD R56, R4, 0x682 ;  /* 0x0000068204387836 */ /* 0x000fe40000000000 */
[----:B------:R-:W-:-:S02]  /*18dc0*/  IMAD.MOV.U32 R57, RZ, RZ, -0x7fffffe0 ;  /* 0x80000020ff397424 */ /* 0x000fc400078e00ff */
[----:B0-----:R-:W-:Y:S01]  /*18dd0*/  @P0 IMAD.HI.U32 R5, R64, R5, RZ ;  /* 0x0000000540050227 */ /* 0x001fe200078e00ff */
[----:B------:R-:W-:Y:S02]  /*18de0*/  R2UR UR22, R56 ;  /* 0x00000000381672ca */ /* 0x000fe400000e0000 */
[----:B------:R-:W-:Y:S01]  /*18df0*/  R2UR UR23, R57 ;  /* 0x00000000391772ca */ /* 0x000fe200000e0000 */
[C---:B------:R-:W-:Y:S01]  /*18e00*/  FMUL.FTZ R85, R2.reuse, R65 ;  /* 0x0000004102557220 */ /* 0x040fe20000410000 */
[----:B------:R-:W-:Y:S01]  /*18e10*/  WARPGROUP.ARRIVE ;  /* 0x00000000000079c5 */ /* 0x000fe20000000000 */
[----:B-1----:R-:W-:Y:S01]  /*18e20*/  @P0 SHF.R.U32.HI R64, RZ, R60, R5 ;  /* 0x0000003cff400219 */ /* 0x002fe20000011605 */
[----:B------:R-:W-:-:S09]  /*18e30*/  FMUL.FTZ R56, R2, R58 ;  /* 0x0000003a02387220 */ /* 0x000fd20000410000 */
[----:B------:R-:W-:Y:S01]  /*18e40*/  QGMMA.64x32x32.F32.E4M3.E4M3 R40, gdesc[UR20], R40, gsb0 ;  /* 0x00600000142879f3 */ /* 0x000fe20008000828 */
[----:B------:R-:W0:Y:S01]  /*18e50*/  SHFL.IDX PT, R65, R64, RZ, 0x1c1f ;  /* 0x001c1fff40417589 */ /* 0x000e2200000e0000 */
[C---:B------:R-:W-:Y:S01]  /*18e60*/  FMUL.FTZ R58, R2.reuse, R59 ;  /* 0x0000003b023a7220 */ /* 0x040fe20000410000 */
[C---:B------:R-:W-:Y:S01]  /*18e70*/  FMUL.FTZ R59, R2.reuse, R66 ;  /* 0x00000042023b7220 */ /* 0x040fe20000410000 */
[----:B------:R-:W-:Y:S02]  /*18e80*/  IMAD.MOV.U32 R66, RZ, RZ, -0xa0 ;  /* 0xffffff60ff427424 */ /* 0x000fe400078e00ff */
[C---:B------:R-:W-:Y:S01]  /*18e90*/  FMUL.FTZ R60, R2.reuse, R63 ;  /* 0x0000003f023c7220 */ /* 0x040fe20000410000 */
[C---:B---3--:R-:W-:Y:S02]  /*18ea0*/  IMAD R5, R159.reuse, -0xa0, R104 ;  /* 0xffffff609f057824 */ /* 0x048fe400078e0268 */
[----:B------:R-:W-:Y:S02]  /*18eb0*/  IMAD R63, R159, R66, 0xa1 ;  /* 0x000000a19f3f7424 */ /* 0x000fe400078e0242 */
[----:B------:R-:W-:Y:S01]  /*18ec0*/  FMUL.FTZ R81, R2, R68 ;  /* 0x0000004402517220 */ /* 0x000fe20000410000 */
[----:B------:R-:W1:Y:S01]  /*18ed0*/  MUFU.TANH R10, R10 ;  /* 0x0000000a000a7308 */ /* 0x000e620000002400 */
[----:B------:R-:W-:Y:S01]  /*18ee0*/  IADD3 R5, R5, 0xa0, RZ ;  /* 0x000000a005057810 */ /* 0x000fe20007ffe0ff */
[----:B----4-:R-:W-:-:S02]  /*18ef0*/  IMAD R68, R106, -0x2, R63 ;  /* 0xfffffffe6a447824 */ /* 0x010fc400078e023f */
[C---:B------:R-:W-:Y:S01]  /*18f00*/  FMUL.FTZ R21, R2.reuse, R75 ;  /* 0x0000004b02157220 */ /* 0x040fe20000410000 */
[----:B------:R-:W-:-:S03]  /*18f10*/  FMUL.FTZ R75, R2, R83 ;  /* 0x00000053024b7220 */ /* 0x000fc60000410000 */
[----:B------:R-:W2:Y:S01]  /*18f20*/  MUFU.TANH R88, R88 ;  /* 0x0000005800587308 */ /* 0x000ea20000002400 */
[----:B------:R-:W-:Y:S01]  /*18f30*/  IMAD R66, R106, -0x2, R5 ;  /* 0xfffffffe6a427824 */ /* 0x000fe200078e0205 */
[----:B------:R-:W-:-:S06]  /*18f40*/  IADD3 R83, -R237, R68, R104 ;  /* 0x00000044ed537210 */ /* 0x000fcc0007ffe168 */
[----:B------:R-:W3:Y:S01]  /*18f50*/  MUFU.TANH R89, R89 ;  /* 0x0000005900597308 */ /* 0x000ee20000002400 */
[----:B0-----:R-:W-:Y:S01]  /*18f60*/  VIADDMNMX R68, R65, R83, R66, PT ;  /* 0x0000005341447246 */ /* 0x001fe20003800142 */
[----:B------:R-:W-:-:S06]  /*18f70*/  VIADD R4, R4, 0x702 ;  /* 0x0000070204047836 */ /* 0x000fcc0000000000 */
[----:B------:R-:W0:Y:S01]  /*18f80*/  MUFU.TANH R92, R92 ;  /* 0x0000005c005c7308 */ /* 0x000e220000002400 */
[C---:B------:R-:W-:Y:S02]  /*18f90*/  ISETP.GT.AND P4, PT, R68.reuse, RZ, PT ;  /* 0x000000ff4400720c */ /* 0x040fe40003f84270 */
[----:B------:R-:W-:-:S05]  /*18fa0*/  ISETP.GT.AND P3, PT, R68, 0x1, PT ;  /* 0x000000014400780c */ /* 0x000fca0003f64270 */
[----:B------:R-:W4:Y:S01]  /*18fb0*/  MUFU.TANH R93, R93 ;  /* 0x0000005d005d7308 */ /* 0x000f220000002400 */
[----:B------:R-:W-:Y:S02]  /*18fc0*/  R2UR UR22, R4 ;  /* 0x00000000041672ca */ /* 0x000fe400000e0000 */
[----:B------:R-:W-:Y:S02]  /*18fd0*/  ISETP.GT.AND P5, PT, R68, 0x8, PT ;  /* 0x000000084400780c */ /* 0x000fe40003fa4270 */
[----:B-1----:R-:W-:Y:S02]  /*18fe0*/  FSEL R4, R10, -INF , P4 ;  /* 0xff8000000a047808 */ /* 0x002fe40002000000 */
[----:B--2---:R-:W-:Y:S01]  /*18ff0*/  FSEL R109, R88, -INF , P3 ;  /* 0xff800000586d7808 */ /* 0x004fe20001800000 */
[----:B------:R-:W1:Y:S01]  /*19000*/  MUFU.TANH R96, R96 ;  /* 0x0000006000607308 */ /* 0x000e620000002400 */
[----:B------:R-:W-:Y:S01]  /*19010*/  FMUL.FTZ R3, R2, R90 ;  /* 0x0000005a02037220 */ /* 0x000fe20000410000 */
[----:B------:R-:W-:Y:S01]  /*19020*/  ISETP.GT.AND P4, PT, R68, 0x9, PT ;  /* 0x000000094400780c */ /* 0x000fe20003f84270 */
[----:B------:R-:W-:Y:S01]  /*19030*/  FMUL.FTZ R90, R2, R72 ;  /* 0x00000048025a7220 */ /* 0x000fe20000410000 */
[----:B---3--:R-:W-:-:S02]  /*19040*/  FSEL R113, R89, -INF , P5 ;  /* 0xff80000059717808 */ /* 0x008fc40002800000 */
[----:B------:R-:W-:Y:S02]  /*19050*/  FMNMX.FTZ R10, R4, R109, !PT ;  /* 0x0000006d040a7209 */ /* 0x000fe40007810000 */
[----:B------:R-:W2:Y:S01]  /*19060*/  MUFU.TANH R97, R97 ;  /* 0x0000006100617308 */ /* 0x000ea20000002400 */
[----:B------:R-:W-:Y:S01]  /*19070*/  ISETP.GT.AND P3, PT, R68, 0x10, PT ;  /* 0x000000104400780c */ /* 0x000fe20003f64270 */
[----:B------:R-:W-:Y:S01]  /*19080*/  FMUL.FTZ R111, R2, R73 ;  /* 0x00000049026f7220 */ /* 0x000fe20000410000 */
[----:B0-----:R-:W-:Y:S02]  /*19090*/  FSEL R115, R92, -INF , P4 ;  /* 0xff8000005c737808 */ /* 0x001fe40002000000 */
[----:B------:R-:W-:-:S03]  /*190a0*/  FMNMX.FTZ R10, R113, R10, !PT ;  /* 0x0000000a710a7209 */ /* 0x000fc60007810000 */
[----:B------:R-:W0:Y:S01]  /*190b0*/  MUFU.TANH R100, R100 ;  /* 0x0000006400647308 */ /* 0x000e220000002400 */
[----:B------:R-:W-:Y:S02]  /*190c0*/  ISETP.GT.AND P5, PT, R68, 0x11, PT ;  /* 0x000000114400780c */ /* 0x000fe40003fa4270 */
[----:B----4-:R-:W-:Y:S02]  /*190d0*/  FSEL R117, R93, -INF , P3 ;  /* 0xff8000005d757808 */ /* 0x010fe40001800000 */
[----:B------:R-:W-:-:S03]  /*190e0*/  FMNMX.FTZ R10, R115, R10, !PT ;  /* 0x0000000a730a7209 */ /* 0x000fc60007810000 */
[----:B------:R-:W3:Y:S01]  /*190f0*/  MUFU.TANH R90, R90 ;  /* 0x0000005a005a7308 */ /* 0x000ee20000002400 */
[----:B------:R-:W-:Y:S02]  /*19100*/  ISETP.GT.AND P4, PT, R68, 0x18, PT ;  /* 0x000000184400780c */ /* 0x000fe40003f84270 */
[----:B-1----:R-:W-:Y:S02]  /*19110*/  FSEL R121, R96, -INF , P5 ;  /* 0xff80000060797808 */ /* 0x002fe40002800000 */
[----:B------:R-:W-:-:S03]  /*19120*/  FMNMX.FTZ R10, R117, R10, !PT ;  /* 0x0000000a750a7209 */ /* 0x000fc60007810000 */
[----:B------:R-:W1:Y:S01]  /*19130*/  MUFU.TANH R111, R111 ;  /* 0x0000006f006f7308 */ /* 0x000e620000002400 */
[----:B------:R-:W-:Y:S02]  /*19140*/  ISETP.GT.AND P3, PT, R68, 0x19, PT ;  /* 0x000000194400780c */ /* 0x000fe40003f64270 */
[----:B--2---:R-:W-:Y:S02]  /*19150*/  FSEL R125, R97, -INF , P4 ;  /* 0xff800000617d7808 */ /* 0x004fe40002000000 */
[----:B------:R-:W-:-:S03]  /*19160*/  FMNMX.FTZ R10, R121, R10, !PT ;  /* 0x0000000a790a7209 */ /* 0x000fc60007810000 */
[----:B------:R-:W2:Y:S01]  /*19170*/  MUFU.TANH R107, R107 ;  /* 0x0000006b006b7308 */ /* 0x000ea20000002400 */
[----:B------:R-:W-:Y:S01]  /*19180*/  IMAD.MOV.U32 R5, RZ, RZ, -0x7fffffe0 ;  /* 0x80000020ff057424 */ /* 0x000fe200078e00ff */
[----:B------:R-:W-:Y:S02]  /*19190*/  ISETP.GT.AND P4, PT, R68, 0x20, PT ;  /* 0x000000204400780c */ /* 0x000fe40003f84270 */
[----:B0-----:R-:W-:Y:S02]  /*191a0*/  FSEL R123, R100, -INF , P3 ;  /* 0xff800000647b7808 */ /* 0x001fe40001800000 */
[----:B------:R-:W-:Y:S02]  /*191b0*/  FMNMX.FTZ R10, R125, R10, !PT ;  /* 0x0000000a7d0a7209 */ /* 0x000fe40007810000 */
[----:B------:R-:W0:Y:S01]  /*191c0*/  MUFU.TANH R105, R105 ;  /* 0x0000006900697308 */ /* 0x000e220000002400 */
[----:B------:R-:W-:Y:S01]  /*191d0*/  R2UR UR23, R5 ;  /* 0x00000000051772ca */ /* 0x000fe200000e0000 */
[----:B------:R-:W-:Y:S01]  /*191e0*/  FMUL.FTZ R13, R2, R99 ;  /* 0x00000063020d7220 */ /* 0x000fe20000410000 */
[----:B------:R-:W-:Y:S01]  /*191f0*/  ISETP.GT.AND P3, PT, R68, 0x21, PT ;  /* 0x000000214400780c */ /* 0x000fe20003f64270 */
[----:B------:R-:W-:Y:S01]  /*19200*/  FMUL.FTZ R99, R2, R84 ;  /* 0x0000005402637220 */ /* 0x000fe20000410000 */
[----:B---3--:R-:W-:-:S02]  /*19210*/  FSEL R119, R90, -INF , P4 ;  /* 0xff8000005a777808 */ /* 0x008fc40002000000 */
[----:B------:R-:W-:Y:S01]  /*19220*/  FMNMX.FTZ R10, R123, R10, !PT ;  /* 0x0000000a7b0a7209 */ /* 0x000fe20007810000 */
[----:B------:R-:W3:Y:S01]  /*19230*/  MUFU.TANH R103, R103 ;  /* 0x0000006700677308 */ /* 0x000ee20000002400 */
[C---:B------:R-:W-:Y:S01]  /*19240*/  ISETP.GT.AND P4, PT, R68.reuse, 0x28, PT ;  /* 0x000000284400780c */ /* 0x040fe20003f84270 */
[----:B------:R-:W-:Y:S02]  /*19250*/  WARPGROUP.DEPBAR.LE gsb0, 0x0 ;  /* 0x00008000000079c5 */ /* 0x000fe40000010000 */
[----:B-1----:R-:W-:Y:S02]  /*19260*/  FSEL R111, R111, -INF , P3 ;  /* 0xff8000006f6f7808 */ /* 0x002fe40001800000 */
[----:B------:R-:W-:Y:S02]  /*19270*/  FMNMX.FTZ R10, R119, R10, !PT ;  /* 0x0000000a770a7209 */ /* 0x000fe40007810000 */
[----:B------:R-:W1:Y:S01]  /*19280*/  MUFU.TANH R101, R101 ;  /* 0x0000006500657308 */ /* 0x000e620000002400 */
[----:B------:R-:W-:Y:S01]  /*19290*/  WARPGROUP.ARRIVE ;  /* 0x00000000000079c5 */ /* 0x000fe20000000000 */
[----:B------:R-:W-:-:S02]  /*192a0*/  ISETP.GT.AND P3, PT, R68, 0x29, PT ;  /* 0x000000294400780c */ /* 0x000fc40003f64270 */
[----:B--2---:R-:W-:Y:S02]  /*192b0*/  FSEL R107, R107, -INF , P4 ;  /* 0xff8000006b6b7808 */ /* 0x004fe40002000000 */
[----:B------:R-:W-:Y:S01]  /*192c0*/  FMNMX.FTZ R10, R111, R10, !PT ;  /* 0x0000000a6f0a7209 */ /* 0x000fe20007810000 */
[----:B------:R-:W-:Y:S01]  /*192d0*/  QGMMA.64x32x32.F32.E4M3.E4M3 R24, gdesc[UR20], R24, gsb0 ;  /* 0x00600000141879f3 */ /* 0x000fe20008000818 */
[----:B------:R-:W2:Y:S01]  /*192e0*/  MUFU.TANH R99, R99 ;  /* 0x0000006300637308 */ /* 0x000ea20000002400 */
[----:B------:R-:W-:Y:S02]  /*192f0*/  ISETP.GT.AND P4, PT, R68, 0x30, PT ;  /* 0x000000304400780c */ /* 0x000fe40003f84270 */
[----:B0-----:R-:W-:Y:S02]  /*19300*/  FSEL R105, R105, -INF , P3 ;  /* 0xff80000069697808 */ /* 0x001fe40001800000 */
[----:B------:R-:W-:-:S03]  /*19310*/  FMNMX.FTZ R10, R107, R10, !PT ;  /* 0x0000000a6b0a7209 */ /* 0x000fc60007810000 */
[----:B------:R-:W0:Y:S01]  /*19320*/  MUFU.TANH R77, R77 ;  /* 0x0000004d004d7308 */ /* 0x000e220000002400 */
[----:B------:R-:W-:Y:S02]  /*19330*/  ISETP.GT.AND P3, PT, R68, 0x31, PT ;  /* 0x000000314400780c */ /* 0x000fe40003f64270 */
[----:B---3--:R-:W-:Y:S02]  /*19340*/  FSEL R103, R103, -INF , P4 ;  /* 0xff80000067677808 */ /* 0x008fe40002000000 */
[----:B------:R-:W-:-:S03]  /*19350*/  FMNMX.FTZ R10, R105, R10, !PT ;  /* 0x0000000a690a7209 */ /* 0x000fc60007810000 */
[----:B------:R-:W3:Y:S01]  /*19360*/  MUFU.TANH R95, R95 ;  /* 0x0000005f005f7308 */ /* 0x000ee20000002400 */
[----:B------:R-:W-:Y:S01]  /*19370*/  FMUL.FTZ R20, R2, R78 ;  /* 0x0000004e02147220 */ /* 0x000fe20000410000 */
[----:B------:R-:W-:Y:S01]  /*19380*/  ISETP.GT.AND P4, PT, R68, 0x38, PT ;  /* 0x000000384400780c */ /* 0x000fe20003f84270 */
[----:B------:R-:W-:Y:S01]  /*19390*/  FMUL.FTZ R78, R2, R61 ;  /* 0x0000003d024e7220 */ /* 0x000fe20000410000 */
[----:B-1----:R-:W-:Y:S02]  /*193a0*/  FSEL R101, R101, -INF , P3 ;  /* 0xff80000065657808 */ /* 0x002fe40001800000 */
[----:B------:R-:W-:Y:S02]  /*193b0*/  FMNMX.FTZ R10, R103, R10, !PT ;  /* 0x0000000a670a7209 */ /* 0x000fe40007810000 */
[----:B------:R-:W1:Y:S01]  /*193c0*/  MUFU.TANH R80, R80 ;  /* 0x0000005000507308 */ /* 0x000e620000002400 */
[----:B------:R-:W-:Y:S02]  /*193d0*/  ISETP.GT.AND P3, PT, R68, 0x39, PT ;  /* 0x000000394400780c */ /* 0x000fe40003f64270 */
[----:B--2---:R-:W-:-:S02]  /*193e0*/  FSEL R99, R99, -INF , P4 ;  /* 0xff80000063637808 */ /* 0x004fc40002000000 */
[----:B------:R-:W-:-:S03]  /*193f0*/  FMNMX.FTZ R10, R101, R10, !PT ;  /* 0x0000000a650a7209 */ /* 0x000fc60007810000 */
        /* <DEDUP_REMOVED lines=19> */
[----:B------:R-:W-:Y:S01]  /*19530*/  FMUL.FTZ R40, R2, R40 ;  /* 0x0000002802287220 */ /* 0x000fe20000410000 */
[----:B------:R-:W-:Y:S01]  /*19540*/  ISETP.GT.AND P4, PT, R68, 0x50, PT ;  /* 0x000000504400780c */ /* 0x000fe20003f84270 */
[----:B------:R-:W-:Y:S01]  /*19550*/  FMUL.FTZ R41, R2, R41 ;  /* 0x0000002902297220 */ /* 0x000fe20000410000 */
[----:B0-----:R-:W-:Y:S02]  /*19560*/  FSEL R89, R78, -INF , P3 ;  /* 0xff8000004e597808 */ /* 0x001fe40001800000 */
[----:B------:R-:W-:Y:S02]  /*19570*/  FMNMX.FTZ R10, R91, R10, !PT ;  /* 0x0000000a5b0a7209 */ /* 0x000fe40007810000 */
[----:B------:R-:W0:Y:S01]  /*19580*/  MUFU.TANH R79, R79 ;  /* 0x0000004f004f7308 */ /* 0x000e220000002400 */
[----:B------:R-:W-:Y:S01]  /*19590*/  ISETP.GT.AND P3, PT, R68, 0x51, PT ;  /* 0x000000514400780c */ /* 0x000fe20003f64270 */
[----:B------:R-:W-:Y:S01]  /*195a0*/  FMUL.FTZ R44, R2, R44 ;  /* 0x0000002c022c7220 */ /* 0x000fe20000410000 */
[----:B---3--:R-:W-:-:S02]  /*195b0*/  FSEL R87, R87, -INF , P4 ;  /* 0xff80000057577808 */ /* 0x008fc40002000000 */
[----:B------:R-:W-:-:S03]  /*195c0*/  FMNMX.FTZ R10, R89, R10, !PT ;  /* 0x0000000a590a7209 */ /* 0x000fc60007810000 */
[----:B------:R-:W3:Y:S01]  /*195d0*/  MUFU.TANH R5, R40 ;  /* 0x0000002800057308 */ /* 0x000ee20000002400 */
[----:B------:R-:W-:Y:S01]  /*195e0*/  ISETP.GT.AND P4, PT, R68, 0x58, PT ;  /* 0x000000584400780c */ /* 0x000fe20003f84270 */
[----:B------:R-:W-:Y:S01]  /*195f0*/  FMUL.FTZ R45, R2, R45 ;  /* 0x0000002d022d7220 */ /* 0x000fe20000410000 */
[----:B-1----:R-:W-:Y:S02]  /*19600*/  FSEL R85, R85, -INF , P3 ;  /* 0xff80000055557808 */ /* 0x002fe40001800000 */
[----:B------:R-:W-:-:S03]  /*19610*/  FMNMX.FTZ R10, R87, R10, !PT ;  /* 0x0000000a570a7209 */ /* 0x000fc60007810000 */
[----:B------:R-:W1:Y:S01]  /*19620*/  MUFU.TANH R41, R41 ;  /* 0x0000002900297308 */ /* 0x000e620000002400 */
[----:B------:R-:W-:Y:S01]  /*19630*/  ISETP.GT.AND P3, PT, R68, 0x59, PT ;  /* 0x000000594400780c */ /* 0x000fe20003f64270 */
[----:B------:R-:W-:Y:S01]  /*19640*/  FMUL.FTZ R48, R2, R48 ;  /* 0x0000003002307220 */ /* 0x000fe20000410000 */
[----:B--2---:R-:W-:Y:S02]  /*19650*/  FSEL R81, R81, -INF , P4 ;  /* 0xff80000051517808 */ /* 0x004fe40002000000 */
[----:B------:R-:W-:-:S03]  /*19660*/  FMNMX.FTZ R10, R85, R10, !PT ;  /* 0x0000000a550a7209 */ /* 0x000fc60007810000 */
[----:B------:R-:W2:Y:S01]  /*19670*/  MUFU.TANH R44, R44 ;  /* 0x0000002c002c7308 */ /* 0x000ea20000002400 */
[----:B------:R-:W-:Y:S01]  /*19680*/  ISETP.GT.AND P4, PT, R68, 0x60, PT ;  /* 0x000000604400780c */ /* 0x000fe20003f84270 */
[----:B------:R-:W-:Y:S01]  /*19690*/  FMUL.FTZ R49, R2, R49 ;  /* 0x0000003102317220 */ /* 0x000fe20000410000 */
[----:B0-----:R-:W-:Y:S02]  /*196a0*/  FSEL R79, R79, -INF , P3 ;  /* 0xff8000004f4f7808 */ /* 0x001fe40001800000 */
[----:B------:R-:W-:-:S03]  /*196b0*/  FMNMX.FTZ R10, R81, R10, !PT ;  /* 0x0000000a510a7209 */ /* 0x000fc60007810000 */
[----:B------:R-:W0:Y:S01]  /*196c0*/  MUFU.TANH R45, R45 ;  /* 0x0000002d002d7308 */ /* 0x000e220000002400 */
[----:B------:R-:W-:Y:S01]  /*196d0*/  ISETP.GT.AND P3, PT, R68, 0x61, PT ;  /* 0x000000614400780c */ /* 0x000fe20003f64270 */
[----:B------:R-:W-:Y:S01]  /*196e0*/  FMUL.FTZ R52, R2, R52 ;  /* 0x0000003402347220 */ /* 0x000fe20000410000 */
[----:B---3--:R-:W-:Y:S02]  /*196f0*/  FSEL R77, R5, -INF , P4 ;  /* 0xff800000054d7808 */ /* 0x008fe40002000000 */
[----:B------:R-:W-:-:S03]  /*19700*/  FMNMX.FTZ R10, R79, R10, !PT ;  /* 0x0000000a4f0a7209 */ /* 0x000fc60007810000 */
[----:B------:R-:W3:Y:S01]  /*19710*/  MUFU.TANH R48, R48 ;  /* 0x0000003000307308 */ /* 0x000ee20000002400 */
[----:B------:R-:W-:Y:S01]  /*19720*/  FMUL.FTZ R63, R2, R71 ;  /* 0x00000047023f7220 */ /* 0x000fe20000410000 */
[----:B------:R-:W-:Y:S02]  /*19730*/  ISETP.GT.AND P4, PT, R68, 0x68, PT ;  /* 0x000000684400780c */ /* 0x000fe40003f84270 */
[----:B-1----:R-:W-:Y:S02]  /*19740*/  FSEL R71, R41, -INF , P3 ;  /* 0xff80000029477808 */ /* 0x002fe40001800000 */
[----:B------:R-:W-:Y:S02]  /*19750*/  FMNMX.FTZ R10, R77, R10, !PT ;  /* 0x0000000a4d0a7209 */ /* 0x000fe40007810000 */
[----:B------:R-:W1:Y:S01]  /*19760*/  MUFU.TANH R49, R49 ;  /* 0x0000003100317308 */ /* 0x000e620000002400 */
[----:B------:R-:W-:Y:S01]  /*19770*/  FMUL.FTZ R53, R2, R53 ;  /* 0x0000003502357220 */ /* 0x000fe20000410000 */
[----:B------:R-:W-:-:S02]  /*19780*/  WARPGROUP.DEPBAR.LE gsb0, 0x0 ;  /* 0x00008000000079c5 */ /* 0x000fc40000010000 */
[----:B------:R-:W-:Y:S01]  /*19790*/  ISETP.GT.AND P3, PT, R68, 0x69, PT ;  /* 0x000000694400780c */ /* 0x000fe20003f64270 */
[----:B------:R-:W-:Y:S01]  /*197a0*/  FMUL.FTZ R24, R2, R24 ;  /* 0x0000001802187220 */ /* 0x000fe20000410000 */
[----:B--2---:R-:W-:Y:S02]  /*197b0*/  FSEL R69, R44, -INF , P4 ;  /* 0xff8000002c457808 */ /* 0x004fe40002000000 */
[----:B------:R-:W2:Y:S01]  /*197c0*/  MUFU.TANH R52, R52 ;  /* 0x0000003400347308 */ /* 0x000ea20000002400 */
[----:B------:R-:W-:Y:S01]  /*197d0*/  FMNMX.FTZ R10, R71, R10, !PT ;  /* 0x0000000a470a7209 */ /* 0x000fe20007810000 */
[C---:B------:R-:W-:Y:S01]  /*197e0*/  FMUL.FTZ R57, R2.reuse, R62 ;  /* 0x0000003e02397220 */ /* 0x040fe20000410000 */
[C---:B------:R-:W-:Y:S01]  /*197f0*/  FMUL.FTZ R61, R2.reuse, R70 ;  /* 0x00000046023d7220 */ /* 0x040fe20000410000 */
[----:B------:R-:W-:Y:S01]  /*19800*/  FMUL.FTZ R62, R2, R67 ;  /* 0x00000043023e7220 */ /* 0x000fe20000410000 */
[----:B------:R-:W-:Y:S02]  /*19810*/  ISETP.GT.AND P4, PT, R68, 0x70, PT ;  /* 0x000000704400780c */ /* 0x000fe40003f84270 */
[----:B0-----:R-:W-:Y:S01]  /*19820*/  FSEL R67, R45, -INF , P3 ;  /* 0xff8000002d437808 */ /* 0x001fe20001800000 */
[----:B------:R2:W0:Y:S01]  /*19830*/  MUFU.TANH R70, R53 ;  /* 0x0000003500467308 */ /* 0x0004220000002400 */
[----:B------:R-:W-:Y:S01]  /*19840*/  FMNMX.FTZ R10, R69, R10, !PT ;  /* 0x0000000a450a7209 */ /* 0x000fe20007810000 */
[----:B------:R-:W-:Y:S01]  /*19850*/  FMUL.FTZ R25, R2, R25 ;  /* 0x0000001902197220 */ /* 0x000fe20000410000 */
[----:B------:R-:W-:Y:S01]  /*19860*/  ISETP.GT.AND P3, PT, R68, 0x71, PT ;  /* 0x000000714400780c */ /* 0x000fe20003f64270 */
[----:B------:R-:W-:Y:S01]  /*19870*/  FMUL.FTZ R40, R2, R42 ;  /* 0x0000002a02287220 */ /* 0x000fe20000410000 */
[----:B---3--:R-:W-:Y:S01]  /*19880*/  FSEL R65, R48, -INF , P4 ;  /* 0xff80000030417808 */ /* 0x008fe20002000000 */
[C---:B------:R-:W-:Y:S01]  /*19890*/  FMUL.FTZ R28, R2.reuse, R28 ;  /* 0x0000001c021c7220 */ /* 0x040fe20000410000 */
[----:B------:R-:W-:Y:S01]  /*198a0*/  FMNMX.FTZ R10, R67, R10, !PT ;  /* 0x0000000a430a7209 */ /* 0x000fe20007810000 */
[----:B------:R-:W3:Y:S01]  /*198b0*/  MUFU.TANH R24, R24 ;  /* 0x0000001800187308 */ /* 0x000ee20000002400 */
[----:B------:R-:W-:Y:S01]  /*198c0*/  FMUL.FTZ R42, R2, R43 ;  /* 0x0000002b022a7220 */ /* 0x000fe20000410000 */
[----:B------:R-:W-:-:S02]  /*198d0*/  ISETP.GT.AND P4, PT, R68, 0x78, PT ;  /* 0x000000784400780c */ /* 0x000fc40003f84270 */
[----:B-1----:R-:W-:Y:S02]  /*198e0*/  FSEL R49, R49, -INF , P3 ;  /* 0xff80000031317808 */ /* 0x002fe40001800000 */
[----:B------:R-:W-:Y:S02]  /*198f0*/  FMNMX.FTZ R10, R65, R10, !PT ;  /* 0x0000000a410a7209 */ /* 0x000fe40007810000 */
[----:B------:R0:W1:Y:S01]  /*19900*/  MUFU.TANH R43, R25 ;  /* 0x00000019002b7308 */ /* 0x0000620000002400 */
[----:B------:R-:W-:Y:S01]  /*19910*/  FMUL.FTZ R29, R2, R29 ;  /* 0x0000001d021d7220 */ /* 0x000fe20000410000 */
[----:B------:R-:W-:Y:S02]  /*19920*/  ISETP.GT.AND P3, PT, R68, 0x79, PT ;  /* 0x000000794400780c */ /* 0x000fe40003f64270 */
[----:B--2---:R-:W-:Y:S02]  /*19930*/  FSEL R53, R52, -INF , P4 ;  /* 0xff80000034357808 */ /* 0x004fe40002000000 */
[----:B------:R-:W-:-:S02]  /*19940*/  FMNMX.FTZ R10, R49, R10, !PT ;  /* 0x0000000a310a7209 */ /* 0x000fc40007810000 */
[----:B------:R-:W2:Y:S01]  /*19950*/  MUFU.TANH R28, R28 ;  /* 0x0000001c001c7308 */ /* 0x000ea20000002400 */
[----:B------:R-:W-:Y:S01]  /*19960*/  FMUL.FTZ R32, R2, R32 ;  /* 0x0000002002207220 */ /* 0x000fe20000410000 */
[----:B------:R-:W-:Y:S02]  /*19970*/  ISETP.GT.AND P4, PT, R68, 0x80, PT ;  /* 0x000000804400780c */ /* 0x000fe40003f84270 */
[----:B0-----:R-:W-:Y:S02]  /*19980*/  FSEL R25, R70, -INF , P3 ;  /* 0xff80000046197808 */ /* 0x001fe40001800000 */
[----:B------:R-:W-:Y:S02]  /*19990*/  FMNMX.FTZ R10, R53, R10, !PT ;  /* 0x0000000a350a7209 */ /* 0x000fe40007810000 */
[----:B------:R3:W0:Y:S01]  /*199a0*/  MUFU.TANH R41, R29 ;  /* 0x0000001d00297308 */ /* 0x0006220000002400 */
[----:B------:R-:W-:Y:S01]  /*199b0*/  FMUL.FTZ R33, R2, R33 ;  /* 0x0000002102217220 */ /* 0x000fe20000410000 */
[----:B------:R-:W-:Y:S01]  /*199c0*/  ISETP.GT.AND P3, PT, R68, 0x81, PT ;  /* 0x000000814400780c */ /* 0x000fe20003f64270 */
[----:B------:R-:W-:Y:S01]  /*199d0*/  FMUL.FTZ R36, R2, R36 ;  /* 0x0000002402247220 */ /* 0x000fe20000410000 */
[----:B------:R-:W-:-:S04]  /*199e0*/  FMNMX.FTZ R10, R25, R10, !PT ;  /* 0x0000000a190a7209 */ /* 0x000fc80007810000 */
[----:B------:R-:W4:Y:S01]  /*199f0*/  MUFU.TANH R44, R32 ;  /* 0x00000020002c7308 */ /* 0x000f220000002400 */
[----:B---3--:R-:W-:Y:S02]  /*19a00*/  FSEL R29, R24, -INF , P4 ;  /* 0xff800000181d7808 */ /* 0x008fe40002000000 */
[----:B------:R-:W-:Y:S02]  /*19a10*/  ISETP.GT.AND P4, PT, R68, 0x88, PT ;  /* 0x000000884400780c */ /* 0x000fe40003f84270 */
[----:B-1----:R-:W-:Y:S02]  /*19a20*/  FSEL R5, R43, -INF , P3 ;  /* 0xff8000002b057808 */ /* 0x002fe40001800000 */
[----:B------:R-:W-:Y:S01]  /*19a30*/  FMNMX.FTZ R24, R29, R10, !PT ;  /* 0x0000000a1d187209 */ /* 0x000fe20007810000 */
[----:B------:R2:W1:Y:S01]  /*19a40*/  MUFU.TANH R45, R33 ;  /* 0x00000021002d7308 */ /* 0x0004620000002400 */
[----:B------:R-:W-:Y:S01]  /*19a50*/  FMUL.FTZ R10, R2, R37 ;  /* 0x00000025020a7220 */ /* 0x000fe20000410000 */
[----:B------:R-:W-:-:S02]  /*19a60*/  ISETP.GT.AND P3, PT, R68, 0x89, PT ;  /* 0x000000894400780c */ /* 0x000fc40003f64270 */
[----:B------:R-:W-:-:S04]  /*19a70*/  FMNMX.FTZ R24, R5, R24, !PT ;  /* 0x0000001805187209 */ /* 0x000fc80007810000 */
[----:B------:R-:W3:Y:S01]  /*19a80*/  MUFU.TANH R36, R36 ;  /* 0x0000002400247308 */ /* 0x000ee20000002400 */
[----:B--2---:R-:W-:Y:S02]  /*19a90*/  FSEL R33, R28, -INF , P4 ;  /* 0xff8000001c217808 */ /* 0x004fe40002000000 */
[C---:B------:R-:W-:Y:S02]  /*19aa0*/  ISETP.GT.AND P4, PT, R68.reuse, 0x90, PT ;  /* 0x000000904400780c */ /* 0x040fe40003f84270 */
[----:B0-----:R-:W-:Y:S02]  /*19ab0*/  FSEL R37, R41, -INF , P3 ;  /* 0xff80000029257808 */ /* 0x001fe40001800000 */
[----:B------:R-:W-:Y:S01]  /*19ac0*/  FMNMX.FTZ R24, R33, R24, !PT ;  /* 0x0000001821187209 */ /* 0x000fe20007810000 */
[----:B------:R-:W0:Y:S01]  /*19ad0*/  MUFU.TANH R10, R10 ;  /* 0x0000000a000a7308 */ /* 0x000e220000002400 */
[----:B------:R-:W-:Y:S02]  /*19ae0*/  ISETP.GT.AND P3, PT, R68, 0x91, PT ;  /* 0x000000914400780c */ /* 0x000fe40003f64270 */
[----:B----4-:R-:W-:-:S02]  /*19af0*/  FSEL R43, R44, -INF , P4 ;  /* 0xff8000002c2b7808 */ /* 0x010fc40002000000 */
[----:B------:R-:W-:Y:S02]  /*19b00*/  FMNMX.FTZ R24, R37, R24, !PT ;  /* 0x0000001825187209 */ /* 0x000fe40007810000 */
[C---:B------:R-:W-:Y:S02]  /*19b10*/  ISETP.GT.AND P4, PT, R68.reuse, 0x98, PT ;  /* 0x000000984400780c */ /* 0x040fe40003f84270 */
[----:B-1----:R-:W-:Y:S02]  /*19b20*/  FSEL R41, R45, -INF , P3 ;  /* 0xff8000002d297808 */ /* 0x002fe40001800000 */
[----:B------:R-:W-:Y:S02]  /*19b30*/  FMNMX.FTZ R24, R43, R24, !PT ;  /* 0x000000182b187209 */ /* 0x000fe40007810000 */
[----:B------:R-:W-:Y:S02]  /*19b40*/  ISETP.GT.AND P3, PT, R68, 0x99, PT ;  /* 0x000000994400780c */ /* 0x000fe40003f64270 */
[----:B---3--:R-:W-:-:S02]  /*19b50*/  FSEL R45, R36, -INF , P4 ;  /* 0xff800000242d7808 */ /* 0x008fc40002000000 */
[----:B------:R-:W-:Y:S01]  /*19b60*/  FMNMX.FTZ R24, R41, R24, !PT ;  /* 0x0000001829187209 */ /* 0x000fe20007810000 */
[----:B------:R-:W-:Y:S01]  /*19b70*/  FMUL.FTZ R44, R2, R47 ;  /* 0x0000002f022c7220 */ /* 0x000fe20000410000 */
[----:B0-----:R-:W-:Y:S02]  /*19b80*/  FSEL R47, R10, -INF , P3 ;  /* 0xff8000000a2f7808 */ /* 0x001fe40001800000 */
[----:B------:R-:W-:-:S04]  /*19b90*/  FMNMX.FTZ R24, R45, R24, !PT ;  /* 0x000000182d187209 */ /* 0x000fc80007810000 */
[----:B------:R-:W-:-:S05]  /*19ba0*/  FMNMX.FTZ R24, R47, R24, !PT ;  /* 0x000000182f187209 */ /* 0x000fca0007810000 */
[----:B------:R-:W0:Y:S04]  /*19bb0*/  SHFL.BFLY PT, R127, R24, 0x2, 0x1f ;  /* 0x0c401f00187f7f89 */ /* 0x000e2800000e0000 */
[----:B------:R-:W1:Y:S01]  /*19bc0*/  SHFL.IDX PT, R64, R64, 0x1, 0x1c1f ;  /* 0x003c1f0040407f89 */ /* 0x000e6200000e0000 */
[----:B0-----:R-:W-:-:S05]  /*19bd0*/  FMNMX.FTZ R127, R24, R127, !PT ;  /* 0x0000007f187f7209 */ /* 0x001fca0007810000 */
[----:B------:R-:W0:Y:S01]  /*19be0*/  SHFL.BFLY PT, R120, R127, 0x1, 0x1f ;  /* 0x0c201f007f787f89 */ /* 0x000e2200000e0000 */
[C---:B------:R-:W-:Y:S01]  /*19bf0*/  FMUL.FTZ R7, R2.reuse, R94 ;  /* 0x0000005e02077220 */ /* 0x040fe20000410000 */
[----:B------:R-:W2:Y:S01]  /*19c00*/  MUFU.TANH R3, R3 ;  /* 0x0000000300037308 */ /* 0x000ea20000002400 */
[----:B------:R-:W-:-:S07]  /*19c10*/  FMUL.FTZ R8, R2, R98 ;  /* 0x0000006202087220 */ /* 0x000fce0000410000 */
[----:B------:R-:W3:Y:S01]  /*19c20*/  MUFU.TANH R6, R6 ;  /* 0x0000000600067308 */ /* 0x000ee20000002400 */
[----:B------:R-:W-:Y:S01]  /*19c30*/  IMAD.U32 R10, RZ, RZ, UR6 ;  /* 0x00000006ff0a7e24 */ /* 0x000fe2000f8e00ff */
[----:B-1----:R-:W-:-:S06]  /*19c40*/  VIADDMNMX R66, R64, R83, R66, PT ;  /* 0x0000005340427246 */ /* 0x002fcc0003800142 */
[----:B------:R-:W1:Y:S01]  /*19c50*/  MUFU.TANH R7, R7 ;  /* 0x0000000700077308 */ /* 0x000e620000002400 */
[----:B0-----:R-:W-:-:S07]  /*19c60*/  FMNMX.FTZ R120, R127, R120, !PT ;  /* 0x000000787f787209 */ /* 0x001fce0007810000 */
[----:B------:R-:W0:Y:S01]  /*19c70*/  MUFU.TANH R11, R11 ;  /* 0x0000000b000b7308 */ /* 0x000e220000002400 */
[----:B------:R-:W-:Y:S01]  /*19c80*/  ISETP.GT.AND P4, PT, R66, RZ, PT ;  /* 0x000000ff4200720c */ /* 0x000fe20003f84270 */
[----:B------:R-:W-:-:S01]  /*19c90*/  FFMA.FTZ R28, R120, R10, -8 ;  /* 0xc1000000781c7423 */ /* 0x000fc2000001000a */
[----:B------:R-:W-:Y:S01]  /*19ca0*/  FSETP.NEU.FTZ.AND P3, PT, R120, -INF , PT ;  /* 0xff8000007800780b */ /* 0x000fe20003f7d000 */
[----:B------:R-:W-:Y:S01]  /*19cb0*/  FMUL.FTZ R12, R2, R102 ;  /* 0x00000066020c7220 */ /* 0x000fe20000410000 */
[----:B------:R-:W-:-:S03]  /*19cc0*/  ISETP.GT.AND P5, PT, R66, 0x1, PT ;  /* 0x000000014200780c */ /* 0x000fc60003fa4270 */
[----:B------:R-:W4:Y:S01]  /*19cd0*/  MUFU.TANH R8, R8 ;  /* 0x0000000800087308 */ /* 0x000f220000002400 */
[C---:B------:R-:W-:Y:S01]  /*19ce0*/  FMUL.FTZ R52, R2.reuse, R55 ;  /* 0x0000003702347220 */ /* 0x040fe20000410000 */
[C---:B------:R-:W-:Y:S01]  /*19cf0*/  FMUL.FTZ R55, R2.reuse, R30 ;  /* 0x0000001e02377220 */ /* 0x040fe20000410000 */
[----:B------:R-:W-:Y:S01]  /*19d00*/  FMUL.FTZ R78, R2, R39 ;  /* 0x00000027024e7220 */ /* 0x000fe20000410000 */
[----:B------:R-:W-:Y:S02]  /*19d10*/  FSEL R28, R28, RZ, P3 ;  /* 0x000000ff1c1c7208 */ /* 0x000fe40001800000 */
[----:B------:R-:W-:Y:S02]  /*19d20*/  ISETP.GT.AND P3, PT, R66, 0x8, PT ;  /* 0x000000084200780c */ /* 0x000fe40003f64270 */
[----:B------:R-:W5:Y:S01]  /*19d30*/  MUFU.TANH R13, R13 ;  /* 0x0000000d000d7308 */ /* 0x000f620000002400 */
[----:B--2---:R-:W-:Y:S02]  /*19d40*/  FSEL R39, R3, -INF , P4 ;  /* 0xff80000003277808 */ /* 0x004fe40002000000 */
[----:B---3--:R-:W-:Y:S01]  /*19d50*/  FSEL R30, R6, -INF , P5 ;  /* 0xff800000061e7808 */ /* 0x008fe20002800000 */
[----:B------:R-:W-:Y:S01]  /*19d60*/  FMUL.FTZ R48, R2, R51 ;  /* 0x0000003302307220 */ /* 0x000fe20000410000 */
[----:B------:R-:W-:Y:S01]  /*19d70*/  ISETP.GT.AND P4, PT, R66, 0x9, PT ;  /* 0x000000094200780c */ /* 0x000fe20003f84270 */
[C---:B------:R-:W-:Y:S01]  /*19d80*/  FMUL.FTZ R15, R2.reuse, R74 ;  /* 0x0000004a020f7220 */ /* 0x040fe20000410000 */
[----:B-1----:R-:W-:Y:S01]  /*19d90*/  FSEL R51, R7, -INF , P3 ;  /* 0xff80000007337808 */ /* 0x002fe20001800000 */
[----:B------:R-:W1:Y:S01]  /*19da0*/  MUFU.TANH R12, R12 ;  /* 0x0000000c000c7308 */ /* 0x000e620000002400 */
[----:B------:R-:W-:Y:S01]  /*19db0*/  FMNMX.FTZ R64, R39, R30, !PT ;  /* 0x0000001e27407209 */ /* 0x000fe20007810000 */
[----:B------:R-:W-:Y:S01]  /*19dc0*/  FMUL.FTZ R32, R2, R46 ;  /* 0x0000002e02207220 */ /* 0x000fe20000410000 */
[----:B------:R-:W-:Y:S01]  /*19dd0*/  ISETP.GT.AND P3, PT, R66, 0x10, PT ;  /* 0x000000104200780c */ /* 0x000fe20003f64270 */
[----:B------:R-:W-:Y:S01]  /*19de0*/  FMUL.FTZ R46, R2, R54 ;  /* 0x00000036022e7220 */ /* 0x000fe20000410000 */
[----:B0-----:R-:W-:-:S02]  /*19df0*/  FSEL R83, R11, -INF , P4 ;  /* 0xff8000000b537808 */ /* 0x001fc40002000000 */
[----:B------:R-:W-:Y:S01]  /*19e00*/  FMNMX.FTZ R64, R51, R64, !PT ;  /* 0x0000004033407209 */ /* 0x000fe20007810000 */
[----:B------:R-:W0:Y:S01]  /*19e10*/  MUFU.TANH R14, R14 ;  /* 0x0000000e000e7308 */ /* 0x000e220000002400 */
[----:B------:R-:W-:Y:S01]  /*19e20*/  FMUL.FTZ R54, R2, R27 ;  /* 0x0000001b02367220 */ /* 0x000fe20000410000 */
[----:B------:R-:W-:Y:S01]  /*19e30*/  FFMA.FTZ R27, R109, R10, -R28 ;  /* 0x0000000a6d1b7223 */ /* 0x000fe2000001081c */
[----:B------:R-:W-:Y:S02]  /*19e40*/  ISETP.GT.AND P4, PT, R66, 0x11, PT ;  /* 0x000000114200780c */ /* 0x000fe40003f84270 */
[----:B----4-:R-:W-:Y:S02]  /*19e50*/  FSEL R109, R8, -INF , P3 ;  /* 0xff800000086d7808 */ /* 0x010fe40001800000 */
[----:B------:R-:W-:Y:S01]  /*19e60*/  FMNMX.FTZ R64, R83, R64, !PT ;  /* 0x0000004053407209 */ /* 0x000fe20007810000 */
[----:B------:R-:W2:Y:S01]  /*19e70*/  MUFU.TANH R15, R15 ;  /* 0x0000000f000f7308 */ /* 0x000ea20000002400 */
[----:B------:R-:W-:-:S02]  /*19e80*/  ISETP.GT.AND P3, PT, R66, 0x18, PT ;  /* 0x000000184200780c */ /* 0x000fc40003f64270 */
[----:B-----5:R-:W-:Y:S02]  /*19e90*/  FSEL R13, R13, -INF , P4 ;  /* 0xff8000000d0d7808 */ /* 0x020fe40002000000 */
[----:B------:R-:W-:-:S03]  /*19ea0*/  FMNMX.FTZ R64, R109, R64, !PT ;  /* 0x000000406d407209 */ /* 0x000fc60007810000 */
[----:B------:R-:W3:Y:S01]  /*19eb0*/  MUFU.TANH R21, R21 ;  /* 0x0000001500157308 */ /* 0x000ee20000002400 */
[----:B------:R-:W-:-:S01]  /*19ec0*/  FFMA.FTZ R24, R113, R10, -R28 ;  /* 0x0000000a71187223 */ /* 0x000fc2000001081c */
[----:B------:R-:W-:Y:S01]  /*19ed0*/  ISETP.GT.AND P4, PT, R66, 0x19, PT ;  /* 0x000000194200780c */ /* 0x000fe20003f84270 */
[----:B------:R-:W-:Y:S01]  /*19ee0*/  FMUL.FTZ R72, R2, R82 ;  /* 0x0000005202487220 */ /* 0x000fe20000410000 */
[----:B-1----:R-:W-:Y:S02]  /*19ef0*/  FSEL R113, R12, -INF , P3 ;  /* 0xff8000000c717808 */ /* 0x002fe40001800000 */
[----:B------:R-:W-:Y:S02]  /*19f00*/  FMNMX.FTZ R64, R13, R64, !PT ;  /* 0x000000400d407209 */ /* 0x000fe40007810000 */
[----:B------:R-:W1:Y:S01]  /*19f10*/  MUFU.TANH R20, R20 ;  /* 0x0000001400147308 */ /* 0x000e620000002400 */
[----:B------:R-:W-:-:S01]  /*19f20*/  FFMA.FTZ R8, R111, R10, -R28 ;  /* 0x0000000a6f087223 */ /* 0x000fc2000001081c */
[----:B------:R-:W-:-:S02]  /*19f30*/  ISETP.GT.AND P3, PT, R66, 0x20, PT ;  /* 0x000000204200780c */ /* 0x000fc40003f64270 */
[----:B0-----:R-:W-:Y:S02]  /*19f40*/  FSEL R111, R14, -INF , P4 ;  /* 0xff8000000e6f7808 */ /* 0x001fe40002000000 */
[----:B------:R-:W-:Y:S02]  /*19f50*/  FMNMX.FTZ R64, R113, R64, !PT ;  /* 0x0000004071407209 */ /* 0x000fe40007810000 */
[----:B------:R-:W0:Y:S01]  /*19f60*/  MUFU.TANH R73, R73 ;  /* 0x0000004900497308 */ /* 0x000e220000002400 */
[----:B------:R-:W-:Y:S01]  /*19f70*/  FMUL.FTZ R68, R2, R31 ;  /* 0x0000001f02447220 */ /* 0x000fe20000410000 */
[----:B------:R-:W-:Y:S01]  /*19f80*/  FFMA.FTZ R31, R115, R10, -R28 ;  /* 0x0000000a731f7223 */ /* 0x000fe2000001081c */
[----:B------:R-:W-:Y:S01]  /*19f90*/  ISETP.GT.AND P4, PT, R66, 0x21, PT ;  /* 0x000000214200780c */ /* 0x000fe20003f84270 */
[----:B------:R-:W-:Y:S01]  /*19fa0*/  FMUL.FTZ R74, R2, R86 ;  /* 0x00000056024a7220 */ /* 0x000fe20000410000 */
[----:B--2---:R-:W-:Y:S02]  /*19fb0*/  FSEL R115, R15, -INF , P3 ;  /* 0xff8000000f737808 */ /* 0x004fe40001800000 */
[----:B------:R-:W-:Y:S01]  /*19fc0*/  FMNMX.FTZ R64, R111, R64, !PT ;  /* 0x000000406f407209 */ /* 0x000fe20007810000 */
[----:B------:R-:W2:Y:S01]  /*19fd0*/  MUFU.TANH R72, R72 ;  /* 0x0000004800487308 */ /* 0x000ea20000002400 */
[----:B------:R-:W-:-:S02]  /*19fe0*/  ISETP.GT.AND P3, PT, R66, 0x28, PT ;  /* 0x000000284200780c */ /* 0x000fc40003f64270 */
[----:B---3--:R-:W-:Y:S02]  /*19ff0*/  FSEL R21, R21, -INF , P4 ;  /* 0xff80000015157808 */ /* 0x008fe40002000000 */
[----:B------:R-:W-:-:S03]  /*1a000*/  FMNMX.FTZ R64, R115, R64, !PT ;  /* 0x0000004073407209 */ /* 0x000fc60007810000 */
[----:B------:R-:W3:Y:S01]  /*1a010*/  MUFU.TANH R75, R75 ;  /* 0x0000004b004b7308 */ /* 0x000ee20000002400 */
[----:B------:R-:W-:-:S01]  /*1a020*/  FFMA.FTZ R11, R107, R10, -R28 ;  /* 0x0000000a6b0b7223 */ /* 0x000fc2000001081c */
[----:B------:R-:W-:Y:S02]  /*1a030*/  ISETP.GT.AND P4, PT, R66, 0x29, PT ;  /* 0x000000294200780c */ /* 0x000fe40003f84270 */
[----:B-1----:R-:W-:Y:S02]  /*1a040*/  FSEL R107, R20, -INF , P3 ;  /* 0xff800000146b7808 */ /* 0x002fe40001800000 */
[----:B------:R-:W-:Y:S02]  /*1a050*/  FMNMX.FTZ R64, R21, R64, !PT ;  /* 0x0000004015407209 */ /* 0x000fe40007810000 */
[----:B------:R-:W1:Y:S01]  /*1a060*/  MUFU.TANH R74, R74 ;  /* 0x0000004a004a7308 */ /* 0x000e620000002400 */
[----:B------:R-:W-:Y:S02]  /*1a070*/  ISETP.GT.AND P3, PT, R66, 0x30, PT ;  /* 0x000000304200780c */ /* 0x000fe40003f64270 */
[----:B0-----:R-:W-:-:S02]  /*1a080*/  FSEL R73, R73, -INF , P4 ;  /* 0xff80000049497808 */ /* 0x001fc40002000000 */
[----:B------:R-:W-:-:S03]  /*1a090*/  FMNMX.FTZ R64, R107, R64, !PT ;  /* 0x000000406b407209 */ /* 0x000fc60007810000 */
[----:B------:R-:W0:Y:S01]  /*1a0a0*/  MUFU.TANH R76, R76 ;  /* 0x0000004c004c7308 */ /* 0x000e220000002400 */
[----:B------:R-:W-:-:S01]  /*1a0b0*/  FFMA.FTZ R14, R105, R10, -R28 ;  /* 0x0000000a690e7223 */ /* 0x000fc2000001081c */
[----:B------:R-:W-:Y:S02]  /*1a0c0*/  ISETP.GT.AND P4, PT, R66, 0x31, PT ;  /* 0x000000314200780c */ /* 0x000fe40003f84270 */
[----:B--2---:R-:W-:Y:S02]  /*1a0d0*/  FSEL R105, R72, -INF , P3 ;  /* 0xff80000048697808 */ /* 0x004fe40001800000 */
[----:B------:R-:W-:Y:S02]  /*1a0e0*/  FMNMX.FTZ R64, R73, R64, !PT ;  /* 0x0000004049407209 */ /* 0x000fe40007810000 */
[----:B------:R-:W2:Y:S01]  /*1a0f0*/  MUFU.TANH R56, R56 ;  /* 0x0000003800387308 */ /* 0x000ea20000002400 */
[----:B------:R-:W-:Y:S02]  /*1a100*/  ISETP.GT.AND P3, PT, R66, 0x38, PT ;  /* 0x000000384200780c */ /* 0x000fe40003f64270 */
[----:B---3--:R-:W-:-:S02]  /*1a110*/  FSEL R75, R75, -INF , P4 ;  /* 0xff8000004b4b7808 */ /* 0x008fc40002000000 */
[----:B------:R-:W-:-:S03]  /*1a120*/  FMNMX.FTZ R64, R105, R64, !PT ;  /* 0x0000004069407209 */ /* 0x000fc60007810000 */
[----:B------:R-:W3:Y:S01]  /*1a130*/  MUFU.TANH R58, R58 ;  /* 0x0000003a003a7308 */ /* 0x000ee20000002400 */
[----:B------:R-:W-:-:S01]  /*1a140*/  FFMA.FTZ R12, R103, R10, -R28 ;  /* 0x0000000a670c7223 */ /* 0x000fc2000001081c */
[----:B------:R-:W-:Y:S02]  /*1a150*/  ISETP.GT.AND P4, PT, R66, 0x39, PT ;  /* 0x000000394200780c */ /* 0x000fe40003f84270 */
[----:B-1----:R-:W-:Y:S02]  /*1a160*/  FSEL R103, R74, -INF , P3 ;  /* 0xff8000004a677808 */ /* 0x002fe40001800000 */
[----:B------:R-:W-:Y:S02]  /*1a170*/  FMNMX.FTZ R64, R75, R64, !PT ;  /* 0x000000404b407209 */ /* 0x000fe40007810000 */
[----:B------:R-:W1:Y:S01]  /*1a180*/  MUFU.TANH R57, R57 ;  /* 0x0000003900397308 */ /* 0x000e620000002400 */
[----:B------:R-:W-:-:S01]  /*1a190*/  FFMA.FTZ R15, R101, R10, -R28 ;  /* 0x0000000a650f7223 */ /* 0x000fc2000001081c */
[----:B------:R-:W-:Y:S01]  /*1a1a0*/  ISETP.GT.AND P3, PT, R66, 0x40, PT ;  /* 0x000000404200780c */ /* 0x000fe20003f64270 */
[----:B------:R-:W-:Y:S01]  /*1a1b0*/  FMUL.FTZ R36, R2, R50 ;  /* 0x0000003202247220 */ /* 0x000fe20000410000 */
[----:B0-----:R-:W-:-:S02]  /*1a1c0*/  FSEL R101, R76, -INF , P4 ;  /* 0xff8000004c657808 */ /* 0x001fc40002000000 */
[----:B------:R-:W-:Y:S02]  /*1a1d0*/  FMNMX.FTZ R64, R103, R64, !PT ;  /* 0x0000004067407209 */ /* 0x000fe40007810000 */
[----:B------:R-:W0:Y:S01]  /*1a1e0*/  MUFU.TANH R60, R60 ;  /* 0x0000003c003c7308 */ /* 0x000e220000002400 */
[----:B------:R-:W-:Y:S01]  /*1a1f0*/  FMUL.FTZ R50, R2, R26 ;  /* 0x0000001a02327220 */ /* 0x000fe20000410000 */
[--C-:B------:R-:W-:Y:S01]  /*1a200*/  FFMA.FTZ R26, R117, R10, -R28.reuse ;  /* 0x0000000a751a7223 */ /* 0x100fe2000001081c */
[----:B------:R-:W-:Y:S02]  /*1a210*/  ISETP.GT.AND P4, PT, R66, 0x41, PT ;  /* 0x000000414200780c */ /* 0x000fe40003f84270 */
[----:B--2---:R-:W-:Y:S02]  /*1a220*/  FSEL R117, R56, -INF , P3 ;  /* 0xff80000038757808 */ /* 0x004fe40001800000 */
[----:B------:R-:W-:Y:S01]  /*1a230*/  FMNMX.FTZ R64, R101, R64, !PT ;  /* 0x0000004065407209 */ /* 0x000fe20007810000 */
[----:B------:R-:W2:Y:S01]  /*1a240*/  MUFU.TANH R59, R59 ;  /* 0x0000003b003b7308 */ /* 0x000ea20000002400 */
[----:B------:R-:W-:-:S01]  /*1a250*/  FFMA.FTZ R20, R99, R10, -R28 ;  /* 0x0000000a63147223 */ /* 0x000fc2000001081c */
[----:B------:R-:W-:-:S02]  /*1a260*/  ISETP.GT.AND P3, PT, R66, 0x48, PT ;  /* 0x000000484200780c */ /* 0x000fc40003f64270 */
[----:B---3--:R-:W-:Y:S02]  /*1a270*/  FSEL R99, R58, -INF , P4 ;  /* 0xff8000003a637808 */ /* 0x008fe40002000000 */
[----:B------:R-:W-:Y:S02]  /*1a280*/  FMNMX.FTZ R64, R117, R64, !PT ;  /* 0x0000004075407209 */ /* 0x000fe40007810000 */
[----:B------:R-:W3:Y:S01]  /*1a290*/  MUFU.TANH R62, R62 ;  /* 0x0000003e003e7308 */ /* 0x000ee20000002400 */
[----:B------:R-:W-:-:S01]  /*1a2a0*/  FFMA.FTZ R7, R119, R10, -R28 ;  /* 0x0000000a77077223 */ /* 0x000fc2000001081c */
[----:B------:R-:W-:Y:S02]  /*1a2b0*/  ISETP.GT.AND P4, PT, R66, 0x49, PT ;  /* 0x000000494200780c */ /* 0x000fe40003f84270 */
[----:B-1----:R-:W-:Y:S02]  /*1a2c0*/  FSEL R119, R57, -INF , P3 ;  /* 0xff80000039777808 */ /* 0x002fe40001800000 */
[----:B------:R-:W-:-:S02]  /*1a2d0*/  FMNMX.FTZ R64, R99, R64, !PT ;  /* 0x0000004063407209 */ /* 0x000fc40007810000 */
[----:B------:R-:W1:Y:S01]  /*1a2e0*/  MUFU.TANH R61, R61 ;  /* 0x0000003d003d7308 */ /* 0x000e620000002400 */
[----:B------:R-:W-:-:S01]  /*1a2f0*/  FFMA.FTZ R57, R97, R10, -R28 ;  /* 0x0000000a61397223 */ /* 0x000fc2000001081c */
[----:B------:R-:W-:Y:S02]  /*1a300*/  ISETP.GT.AND P3, PT, R66, 0x50, PT ;  /* 0x000000504200780c */ /* 0x000fe40003f64270 */
[----:B0-----:R-:W-:Y:S02]  /*1a310*/  FSEL R97, R60, -INF , P4 ;  /* 0xff8000003c617808 */ /* 0x001fe40002000000 */
[----:B------:R-:W-:Y:S02]  /*1a320*/  FMNMX.FTZ R64, R119, R64, !PT ;  /* 0x0000004077407209 */ /* 0x000fe40007810000 */
[----:B------:R-:W0:Y:S01]  /*1a330*/  MUFU.TANH R63, R63 ;  /* 0x0000003f003f7308 */ /* 0x000e220000002400 */
[----:B------:R-:W-:-:S01]  /*1a340*/  FFMA.FTZ R6, R123, R10, -R28 ;  /* 0x0000000a7b067223 */ /* 0x000fc2000001081c */
[----:B------:R-:W-:-:S02]  /*1a350*/  ISETP.GT.AND P4, PT, R66, 0x51, PT ;  /* 0x000000514200780c */ /* 0x000fc40003f84270 */
[----:B--2---:R-:W-:Y:S02]  /*1a360*/  FSEL R123, R59, -INF , P3 ;  /* 0xff8000003b7b7808 */ /* 0x004fe40001800000 */
[----:B------:R-:W-:Y:S02]  /*1a370*/  FMNMX.FTZ R64, R97, R64, !PT ;  /* 0x0000004061407209 */ /* 0x000fe40007810000 */
[----:B------:R-:W2:Y:S01]  /*1a380*/  MUFU.TANH R40, R40 ;  /* 0x0000002800287308 */ /* 0x000ea20000002400 */
[----:B------:R-:W-:-:S01]  /*1a390*/  FFMA.FTZ R56, R95, R10, -R28 ;  /* 0x0000000a5f387223 */ /* 0x000fc2000001081c */
[----:B------:R-:W-:Y:S02]  /*1a3a0*/  ISETP.GT.AND P3, PT, R66, 0x58, PT ;  /* 0x000000584200780c */ /* 0x000fe40003f64270 */
[----:B---3--:R-:W-:Y:S02]  /*1a3b0*/  FSEL R95, R62, -INF , P4 ;  /* 0xff8000003e5f7808 */ /* 0x008fe40002000000 */
[----:B------:R-:W-:-:S02]  /*1a3c0*/  FMNMX.FTZ R64, R123, R64, !PT ;  /* 0x000000407b407209 */ /* 0x000fc40007810000 */
[----:B------:R-:W3:Y:S01]  /*1a3d0*/  MUFU.TANH R42, R42 ;  /* 0x0000002a002a7308 */ /* 0x000ee20000002400 */
[----:B------:R-:W-:Y:S02]  /*1a3e0*/  ISETP.GT.AND P4, PT, R66, 0x59, PT ;  /* 0x000000594200780c */ /* 0x000fe40003f84270 */
[----:B-1----:R-:W-:Y:S02]  /*1a3f0*/  FSEL R61, R61, -INF , P3 ;  /* 0xff8000003d3d7808 */ /* 0x002fe40001800000 */
[----:B------:R-:W-:-:S03]  /*1a400*/  FMNMX.FTZ R64, R95, R64, !PT ;  /* 0x000000405f407209 */ /* 0x000fc60007810000 */
[----:B------:R-:W-:Y:S01]  /*1a410*/  MUFU.TANH R32, R32 ;  /* 0x0000002000207308 */ /* 0x000fe20000002400 */
[----:B------:R-:W-:Y:S02]  /*1a420*/  ISETP.GT.AND P3, PT, R66, 0x60, PT ;  /* 0x000000604200780c */ /* 0x000fe40003f64270 */
[----:B0-----:R-:W-:Y:S02]  /*1a430*/  FSEL R63, R63, -INF , P4 ;  /* 0xff8000003f3f7808 */ /* 0x001fe40002000000 */
[----:B------:R-:W-:-:S03]  /*1a440*/  FMNMX.FTZ R64, R61, R64, !PT ;  /* 0x000000403d407209 */ /* 0x000fc60007810000 */
[----:B------:R-:W0:Y:S01]  /*1a450*/  MUFU.TANH R44, R44 ;  /* 0x0000002c002c7308 */ /* 0x000e220000002400 */
[----:B------:R-:W-:-:S01]  /*1a460*/  FFMA.FTZ R59, R93, R10, -R28 ;  /* 0x0000000a5d3b7223 */ /* 0x000fc2000001081c */
[----:B------:R-:W-:Y:S02]  /*1a470*/  ISETP.GT.AND P4, PT, R66, 0x61, PT ;  /* 0x000000614200780c */ /* 0x000fe40003f84270 */
[----:B--2---:R-:W-:Y:S02]  /*1a480*/  FSEL R93, R40, -INF , P3 ;  /* 0xff800000285d7808 */ /* 0x004fe40001800000 */
[----:B------:R-:W-:Y:S02]  /*1a490*/  FMNMX.FTZ R64, R63, R64, !PT ;  /* 0x000000403f407209 */ /* 0x000fe40007810000 */
[----:B------:R-:W1:Y:S01]  /*1a4a0*/  MUFU.TANH R36, R36 ;  /* 0x0000002400247308 */ /* 0x000e620000002400 */
[----:B------:R-:W-:-:S01]  /*1a4b0*/  FFMA.FTZ R125, R125, R10, -R28 ;  /* 0x0000000a7d7d7223 */ /* 0x000fc2000001081c */
[----:B------:R-:W-:Y:S01]  /*1a4c0*/  FFMA.FTZ R40, R91, R10, -R28 ;  /* 0x0000000a5b287223 */ /* 0x000fe2000001081c */
[----:B------:R-:W-:-:S02]  /*1a4d0*/  ISETP.GT.AND P3, PT, R66, 0x68, PT ;  /* 0x000000684200780c */ /* 0x000fc40003f64270 */
[----:B---3--:R-:W-:Y:S02]  /*1a4e0*/  FSEL R91, R42, -INF , P4 ;  /* 0xff8000002a5b7808 */ /* 0x008fe40002000000 */
[----:B------:R-:W-:Y:S01]  /*1a4f0*/  FMNMX.FTZ R64, R93, R64, !PT ;  /* 0x000000405d407209 */ /* 0x000fe20007810000 */
[----:B------:R-:W2:Y:S01]  /*1a500*/  MUFU.TANH R48, R48 ;  /* 0x0000003000307308 */ /* 0x000ea20000002400 */
[----:B------:R-:W-:Y:S02]  /*1a510*/  ISETP.GT.AND P4, PT, R66, 0x69, PT ;  /* 0x000000694200780c */ /* 0x000fe40003f84270 */
[----:B------:R-:W-:-:S05]  /*1a520*/  FMNMX.FTZ R64, R91, R64, !PT ;  /* 0x000000405b407209 */ /* 0x000fca0007810000 */
[----:B------:R-:W3:Y:S01]  /*1a530*/  MUFU.TANH R46, R46 ;  /* 0x0000002e002e7308 */ /* 0x000ee20000002400 */
[----:B0-----:R-:W-:-:S07]  /*1a540*/  FSEL R127, R44, -INF , P4 ;  /* 0xff8000002c7f7808 */ /* 0x001fce0002000000 */
[----:B------:R0:W-:Y:S01]  /*1a550*/  MUFU.EX2 R3, R125 ;  /* 0x0000007d00037308 */ /* 0x0001e20000000800 */
[----:B------:R-:W-:Y:S02]  /*1a560*/  ISETP.GT.AND P4, PT, R66, 0x71, PT ;  /* 0x000000714200780c */ /* 0x000fe40003f84270 */
[----:B0-----:R-:W-:-:S05]  /*1a570*/  FSEL R125, R32, -INF , P3 ;  /* 0xff800000207d7808 */ /* 0x001fca0001800000 */
[----:B------:R-:W0:Y:S01]  /*1a580*/  MUFU.TANH R52, R52 ;  /* 0x0000003400347308 */ /* 0x000e220000002400 */
[----:B------:R-:W-:Y:S02]  /*1a590*/  ISETP.GT.AND P3, PT, R66, 0x70, PT ;  /* 0x000000704200780c */ /* 0x000fe40003f64270 */
[----:B------:R-:W-:Y:S02]  /*1a5a0*/  FMNMX.FTZ R64, R125, R64, !PT ;  /* 0x000000407d407209 */ /* 0x000fe40007810000 */
[----:B-1----:R-:W-:Y:S02]  /*1a5b0*/  FSEL R129, R36, -INF , P3 ;  /* 0xff80000024817808 */ /* 0x002fe40001800000 */
[----:B------:R-:W-:Y:S01]  /*1a5c0*/  FMNMX.FTZ R64, R127, R64, !PT ;  /* 0x000000407f407209 */ /* 0x000fe20007810000 */
[----:B------:R-:W1:Y:S01]  /*1a5d0*/  MUFU.TANH R50, R50 ;  /* 0x0000003200327308 */ /* 0x000e620000002400 */
[----:B------:R-:W-:-:S01]  /*1a5e0*/  FFMA.FTZ R32, R87, R10, -R28 ;  /* 0x0000000a57207223 */ /* 0x000fc2000001081c */
[----:B------:R-:W-:-:S02]  /*1a5f0*/  ISETP.GT.AND P3, PT, R66, 0x78, PT ;  /* 0x000000784200780c */ /* 0x000fc40003f64270 */
[----:B--2---:R-:W-:Y:S02]  /*1a600*/  FSEL R87, R48, -INF , P4 ;  /* 0xff80000030577808 */ /* 0x004fe40002000000 */
[----:B------:R-:W-:Y:S02]  /*1a610*/  FMNMX.FTZ R64, R129, R64, !PT ;  /* 0x0000004081407209 */ /* 0x000fe40007810000 */
[----:B------:R-:W2:Y:S01]  /*1a620*/  MUFU.TANH R54, R54 ;  /* 0x0000003600367308 */ /* 0x000ea20000002400 */
[----:B------:R-:W-:Y:S01]  /*1a630*/  ISETP.GT.AND P4, PT, R66, 0x79, PT ;  /* 0x000000794200780c */ /* 0x000fe20003f84270 */
[----:B------:R-:W-:Y:S01]  /*1a640*/  FMUL.FTZ R34, R2, R34 ;  /* 0x0000002202227220 */ /* 0x000fe20000410000 */
[----:B---3--:R-:W-:Y:S02]  /*1a650*/  FSEL R131, R46, -INF , P3 ;  /* 0xff8000002e837808 */ /* 0x008fe40001800000 */
        /* <DEDUP_REMOVED lines=23> */
[----:B0-----:R-:W-:Y:S02]  /*1a7d0*/  FSEL R79, R68, -INF , P4 ;  /* 0xff800000444f7808 */ /* 0x001fe40002000000 */
[----:B------:R-:W-:Y:S02]  /*1a7e0*/  FMNMX.FTZ R64, R137, R64, !PT ;  /* 0x0000004089407209 */ /* 0x000fe40007810000 */
[----:B------:R-:W0:Y:S01]  /*1a7f0*/  MUFU.TANH R78, R78 ;  /* 0x0000004e004e7308 */ /* 0x000e220000002400 */
[----:B------:R-:W-:Y:S02]  /*1a800*/  ISETP.GT.AND P4, PT, R66, 0x91, PT ;  /* 0x000000914200780c */ /* 0x000fe40003f84270 */
[----:B-1----:R-:W-:-:S02]  /*1a810*/  FSEL R139, R34, -INF , P3 ;  /* 0xff800000228b7808 */ /* 0x002fc40001800000 */
[----:B------:R-:W-:Y:S01]  /*1a820*/  FMNMX.FTZ R64, R79, R64, !PT ;  /* 0x000000404f407209 */ /* 0x000fe20007810000 */
[----:B------:R-:W-:Y:S01]  /*1a830*/  FFMA.FTZ R34, R77, R10, -R28 ;  /* 0x0000000a4d227223 */ /* 0x000fe2000001081c */
[----:B------:R-:W-:Y:S02]  /*1a840*/  ISETP.GT.AND P3, PT, R66, 0x98, PT ;  /* 0x000000984200780c */ /* 0x000fe40003f64270 */
[----:B--2---:R-:W-:Y:S02]  /*1a850*/  FSEL R77, R70, -INF , P4 ;  /* 0xff800000464d7808 */ /* 0x004fe40002000000 */
[----:B------:R-:W-:Y:S02]  /*1a860*/  FMNMX.FTZ R64, R139, R64, !PT ;  /* 0x000000408b407209 */ /* 0x000fe40007810000 */
[----:B------:R-:W-:Y:S02]  /*1a870*/  ISETP.GT.AND P4, PT, R66, 0x99, PT ;  /* 0x000000994200780c */ /* 0x000fe40003f84270 */
[----:B---3--:R-:W-:-:S02]  /*1a880*/  FSEL R141, R38, -INF , P3 ;  /* 0xff800000268d7808 */ /* 0x008fc40001800000 */
[----:B------:R-:W-:Y:S02]  /*1a890*/  FMNMX.FTZ R64, R77, R64, !PT ;  /* 0x000000404d407209 */ /* 0x000fe40007810000 */
[----:B0-----:R-:W-:Y:S02]  /*1a8a0*/  FSEL R143, R78, -INF , P4 ;  /* 0xff8000004e8f7808 */ /* 0x001fe40002000000 */
[----:B------:R-:W-:-:S04]  /*1a8b0*/  FMNMX.FTZ R64, R141, R64, !PT ;  /* 0x000000408d407209 */ /* 0x000fc80007810000 */
[----:B------:R-:W-:Y:S01]  /*1a8c0*/  FMNMX.FTZ R64, R143, R64, !PT ;  /* 0x000000408f407209 */ /* 0x000fe20007810000 */
[----:B------:R-:W-:-:S04]  /*1a8d0*/  FFMA.FTZ R38, R69, R10, -R28 ;  /* 0x0000000a45267223 */ /* 0x000fc8000001081c */
[----:B------:R-:W0:Y:S02]  /*1a8e0*/  SHFL.BFLY PT, R69, R64, 0x2, 0x1f ;  /* 0x0c401f0040457f89 */ /* 0x000e2400000e0000 */
[----:B0-----:R-:W-:-:S05]  /*1a8f0*/  FMNMX.FTZ R69, R64, R69, !PT ;  /* 0x0000004540457209 */ /* 0x001fca0007810000 */
[----:B------:R-:W0:Y:S01]  /*1a900*/  SHFL.BFLY PT, R50, R69, 0x1, 0x1f ;  /* 0x0c201f0045327f89 */ /* 0x000e2200000e0000 */
[----:B------:R-:W-:-:S01]  /*1a910*/  FFMA.FTZ R35, R121, R10, -R28 ;  /* 0x0000000a79237223 */ /* 0x000fc2000001081c */
[-CC-:B------:R-:W-:Y:S01]  /*1a920*/  FFMA.FTZ R46, R5, R10.reuse, -R28.reuse ;  /* 0x0000000a052e7223 */ /* 0x180fe2000001081c */
[----:B------:R-:W-:-:S01]  /*1a930*/  FFMA.FTZ R5, R33, R10, -R28 ;  /* 0x0000000a21057223 */ /* 0x000fc2000001081c */
[-CC-:B------:R-:W-:Y:S01]  /*1a940*/  FFMA.FTZ R33, R43, R10.reuse, -R28.reuse ;  /* 0x0000000a2b217223 */ /* 0x180fe2000001081c */
[----:B------:R-:W-:-:S01]  /*1a950*/  FFMA.FTZ R4, R4, R10, -R28 ;  /* 0x0000000a04047223 */ /* 0x000fc2000001081c */
[----:B------:R-:W-:Y:S01]  /*1a960*/  MUFU.EX2 R27, R27 ;  /* 0x0000001b001b7308 */ /* 0x000fe20000000800 */
[----:B0-----:R-:W-:-:S04]  /*1a970*/  FMNMX.FTZ R121, R69, R50, !PT ;  /* 0x0000003245797209 */ /* 0x001fc80007810000 */
[C---:B------:R-:W-:Y:S01]  /*1a980*/  FSETP.NEU.FTZ.AND P3, PT, R121.reuse, -INF , PT ;  /* 0xff8000007900780b */ /* 0x040fe20003f7d000 */
[----:B------:R-:W-:-:S05]  /*1a990*/  FFMA.FTZ R43, R121, R10, -8 ;  /* 0xc1000000792b7423 */ /* 0x000fca000001000a */
[----:B------:R-:W-:Y:S01]  /*1a9a0*/  FSEL R66, R43, RZ, P3 ;  /* 0x000000ff2b427208 */ /* 0x000fe20001800000 */
[----:B------:R-:W-:Y:S04]  /*1a9b0*/  MUFU.EX2 R4, R4 ;  /* 0x0000000400047308 */ /* 0x000fe80000000800 */
[----:B------:R-:W-:-:S01]  /*1a9c0*/  FFMA.FTZ R217, R39, R10, -R66 ;  /* 0x0000000a27d97223 */ /* 0x000fc20000010842 */
[-CC-:B------:R-:W-:Y:S01]  /*1a9d0*/  FFMA.FTZ R30, R30, R10.reuse, -R66.reuse ;  /* 0x0000000a1e1e7223 */ /* 0x180fe20000010842 */
[----:B------:R-:W-:-:S02]  /*1a9e0*/  FFMA.FTZ R51, R51, R10, -R66 ;  /* 0x0000000a33337223 */ /* 0x000fc40000010842 */
[----:B------:R-:W-:Y:S01]  /*1a9f0*/  MUFU.EX2 R24, R24 ;  /* 0x0000001800187308 */ /* 0x000fe20000000800 */
[----:B------:R-:W-:-:S01]  /*1aa00*/  FFMA.FTZ R83, R83, R10, -R66 ;  /* 0x0000000a53537223 */ /* 0x000fc20000010842 */
[----:B------:R-:W-:-:S06]  /*1aa10*/  FFMA.FTZ R219, R109, R10, -R66 ;  /* 0x0000000a6ddb7223 */ /* 0x000fcc0000010842 */
[----:B------:R-:W-:Y:S08]  /*1aa20*/  MUFU.EX2 R217, R217 ;  /* 0x000000d900d97308 */ /* 0x000ff00000000800 */
[----:B------:R-:W0:Y:S01]  /*1aa30*/  MUFU.EX2 R30, R30 ;  /* 0x0000001e001e7308 */ /* 0x000e220000000800 */
[----:B------:R-:W-:-:S01]  /*1aa40*/  FFMA.FTZ R41, R41, R10, -R28 ;  /* 0x0000000a29297223 */ /* 0x000fc2000001081c */
[----:B------:R-:W-:-:S06]  /*1aa50*/  FFMA.FTZ R52, R13, R10, -R66 ;  /* 0x0000000a0d347223 */ /* 0x000fcc0000010842 */
[----:B------:R-:W1:Y:S08]  /*1aa60*/  MUFU.EX2 R51, R51 ;  /* 0x0000003300337308 */ /* 0x000e700000000800 */
[----:B------:R-:W2:Y:S01]  /*1aa70*/  MUFU.EX2 R31, R31 ;  /* 0x0000001f001f7308 */ /* 0x000ea20000000800 */
[----:B------:R-:W-:-:S07]  /*1aa80*/  FFMA.FTZ R113, R113, R10, -R66 ;  /* 0x0000000a71717223 */ /* 0x000fce0000010842 */
[----:B------:R-:W3:Y:S08]  /*1aa90*/  MUFU.EX2 R68, R83 ;  /* 0x0000005300447308 */ /* 0x000ef00000000800 */
[----:B------:R-:W4:Y:S01]  /*1aaa0*/  MUFU.EX2 R26, R26 ;  /* 0x0000001a001a7308 */ /* 0x000f220000000800 */
[----:B0-----:R-:W-:-:S07]  /*1aab0*/  FADD.FTZ R78, R217, R30 ;  /* 0x0000001ed94e7221 */ /* 0x001fce0000010000 */
[----:B------:R-:W0:Y:S01]  /*1aac0*/  MUFU.EX2 R219, R219 ;  /* 0x000000db00db7308 */ /* 0x000e220000000800 */
[----:B------:R-:W-:-:S07]  /*1aad0*/  FFMA.FTZ R111, R111, R10, -R66 ;  /* 0x0000000a6f6f7223 */ /* 0x000fce0000010842 */
[----:B------:R-:W5:Y:S08]  /*1aae0*/  MUFU.EX2 R35, R35 ;  /* 0x0000002300237308 */ /* 0x000f700000000800 */
[----:B------:R1:W-:Y:S01]  /*1aaf0*/  MUFU.EX2 R50, R41 ;  /* 0x0000002900327308 */ /* 0x0003e20000000800 */
[----:B------:R-:W-:-:S01]  /*1ab00*/  FFMA.FTZ R213, R115, R10, -R66 ;  /* 0x0000000a73d57223 */ /* 0x000fc20000010842 */
[----:B-1----:R-:W-:-:S06]  /*1ab10*/  FADD.FTZ R41, R4, R27 ;  /* 0x0000001b04297221 */ /* 0x002fcc0000010000 */
[----:B------:R-:W1:Y:S01]  /*1ab20*/  MUFU.EX2 R52, R52 ;  /* 0x0000003400347308 */ /* 0x000e620000000800 */
[----:B------:R-:W-:-:S01]  /*1ab30*/  FADD.FTZ R80, R24, R41 ;  /* 0x0000002918507221 */ /* 0x000fc20000010000 */
[----:B------:R-:W-:-:S06]  /*1ab40*/  FADD.FTZ R41, R51, R78 ;  /* 0x0000004e33297221 */ /* 0x000fcc0000010000 */
[----:B------:R-:W1:Y:S01]  /*1ab50*/  MUFU.EX2 R113, R113 ;  /* 0x0000007100717308 */ /* 0x000e620000000800 */
[----:B--2---:R-:W-:-:S01]  /*1ab60*/  FADD.FTZ R43, R31, R80 ;  /* 0x000000501f2b7221 */ /* 0x004fc20000010000 */
[----:B---3--:R-:W-:Y:S01]  /*1ab70*/  FADD.FTZ R78, R68, R41 ;  /* 0x00000029444e7221 */ /* 0x008fe20000010000 */
[----:B------:R-:W-:-:S05]  /*1ab80*/  FFMA.FTZ R54, R21, R10, -R66 ;  /* 0x0000000a15367223 */ /* 0x000fca0000010842 */
[----:B------:R-:W2:Y:S01]  /*1ab90*/  MUFU.EX2 R6, R6 ;  /* 0x0000000600067308 */ /* 0x000ea20000000800 */
[----:B----4-:R-:W-:-:S01]  /*1aba0*/  FADD.FTZ R80, R26, R43 ;  /* 0x0000002b1a507221 */ /* 0x010fc20000010000 */
[----:B0-----:R-:W-:-:S06]  /*1abb0*/  FADD.FTZ R41, R219, R78 ;  /* 0x0000004edb297221 */ /* 0x001fcc0000010000 */
[----:B------:R-:W0:Y:S01]  /*1abc0*/  MUFU.EX2 R70, R111 ;  /* 0x0000006f00467308 */ /* 0x000e220000000800 */
[----:B------:R-:W-:-:S01]  /*1abd0*/  FFMA.FTZ R107, R107, R10, -R66 ;  /* 0x0000000a6b6b7223 */ /* 0x000fc20000010842 */
[----:B-----5:R-:W-:-:S06]  /*1abe0*/  FADD.FTZ R80, R35, R80 ;  /* 0x0000005023507221 */ /* 0x020fcc0000010000 */
[----:B------:R-:W3:Y:S01]  /*1abf0*/  MUFU.EX2 R7, R7 ;  /* 0x0000000700077308 */ /* 0x000ee20000000800 */
[----:B-1----:R-:W-:-:S01]  /*1ac00*/  FADD.FTZ R78, R52, R41 ;  /* 0x00000029344e7221 */ /* 0x002fc20000010000 */
[----:B------:R-:W-:-:S06]  /*1ac10*/  FADD.FTZ R41, R3, R80 ;  /* 0x0000005003297221 */ /* 0x000fcc0000010000 */
[----:B------:R-:W1:Y:S01]  /*1ac20*/  MUFU.EX2 R213, R213 ;  /* 0x000000d500d57308 */ /* 0x000e620000000800 */
[----:B------:R-:W-:-:S07]  /*1ac30*/  FFMA.FTZ R73, R73, R10, -R66 ;  /* 0x0000000a49497223 */ /* 0x000fce0000010842 */
[----:B------:R-:W4:Y:S01]  /*1ac40*/  MUFU.EX2 R8, R8 ;  /* 0x0000000800087308 */ /* 0x000f220000000800 */
[----:B------:R-:W-:-:S01]  /*1ac50*/  FADD.FTZ R43, R113, R78 ;  /* 0x0000004e712b7221 */ /* 0x000fc20000010000 */
[----:B------:R-:W-:-:S06]  /*1ac60*/  FFMA.FTZ R215, R105, R10, -R66 ;  /* 0x0000000a69d77223 */ /* 0x000fcc0000010842 */
[----:B------:R-:W5:Y:S01]  /*1ac70*/  MUFU.EX2 R54, R54 ;  /* 0x0000003600367308 */ /* 0x000f620000000800 */
[----:B--2---:R-:W-:-:S07]  /*1ac80*/  FADD.FTZ R80, R6, R41 ;  /* 0x0000002906507221 */ /* 0x004fce0000010000 */
[----:B------:R-:W2:Y:S01]  /*1ac90*/  MUFU.EX2 R11, R11 ;  /* 0x0000000b000b7308 */ /* 0x000ea20000000800 */
[----:B0-----:R-:W-:-:S01]  /*1aca0*/  FADD.FTZ R82, R70, R43 ;  /* 0x0000002b46527221 */ /* 0x001fc20000010000 */
[----:B------:R-:W-:-:S06]  /*1acb0*/  FFMA.FTZ R58, R75, R10, -R66 ;  /* 0x0000000a4b3a7223 */ /* 0x000fcc0000010842 */
[----:B------:R-:W0:Y:S01]  /*1acc0*/  MUFU.EX2 R107, R107 ;  /* 0x0000006b006b7308 */ /* 0x000e220000000800 */
[----:B---3--:R-:W-:-:S01]  /*1acd0*/  FADD.FTZ R41, R7, R80 ;  /* 0x0000005007297221 */ /* 0x008fc20000010000 */
[----:B------:R-:W-:-:S06]  /*1ace0*/  @!P2 PRMT R0, RZ, 0x654, R0 ;  /* 0x00000654ff00a816 */ /* 0x000fcc0000000000 */
[----:B------:R-:W3:Y:S01]  /*1acf0*/  MUFU.EX2 R14, R14 ;  /* 0x0000000e000e7308 */ /* 0x000ee20000000800 */
[----:B-1----:R-:W-:-:S01]  /*1ad00*/  FADD.FTZ R43, R213, R82 ;  /* 0x00000052d52b7221 */ /* 0x002fc20000010000 */
[----:B------:R-:W-:-:S06]  /*1ad10*/  FFMA.FTZ R103, R103, R10, -R66 ;  /* 0x0000000a67677223 */ /* 0x000fcc0000010842 */
[----:B------:R-:W1:Y:S01]  /*1ad20*/  MUFU.EX2 R72, R73 ;  /* 0x0000004900487308 */ /* 0x000e620000000800 */
[----:B----4-:R-:W-:-:S01]  /*1ad30*/  FADD.FTZ R80, R8, R41 ;  /* 0x0000002908507221 */ /* 0x010fc20000010000 */
[----:B------:R4:W-:Y:S06]  /*1ad40*/  @!P2 SYNCS.ARRIVE.TRANS64.RED.A1T0 RZ, [R0+URZ], RZ ;  /* 0x000000ff00ffa9a7 */ /* 0x0009ec000810043f */
[----:B------:R-:W1:Y:S01]  /*1ad50*/  MUFU.EX2 R12, R12 ;  /* 0x0000000c000c7308 */ /* 0x000e620000000800 */
[----:B------:R-:W-:-:S01]  /*1ad60*/  FFMA.FTZ R101, R101, R10, -R66 ;  /* 0x0000000a65657223 */ /* 0x000fc20000010842 */
[-CC-:B------:R-:W-:Y:S01]  /*1ad70*/  FFMA.FTZ R13, R117, R10.reuse, -R66.reuse ;  /* 0x0000000a750d7223 */ /* 0x180fe20000010842 */
[----:B------:R-:W-:-:S01]  /*1ad80*/  FFMA.FTZ R60, R99, R10, -R66 ;  /* 0x0000000a633c7223 */ /* 0x000fc20000010842 */
[----:B------:R-:W-:-:S04]  /*1ad90*/  FFMA.FTZ R119, R119, R10, -R66 ;  /* 0x0000000a77777223 */ /* 0x000fc80000010842 */
[----:B------:R-:W1:Y:S01]  /*1ada0*/  MUFU.EX2 R215, R215 ;  /* 0x000000d700d77308 */ /* 0x000e620000000800 */
[----:B------:R-:W-:-:S01]  /*1adb0*/  FFMA.FTZ R97, R97, R10, -R66 ;  /* 0x0000000a61617223 */ /* 0x000fc20000010842 */
[-CC-:B------:R-:W-:Y:S01]  /*1adc0*/  FFMA.FTZ R21, R123, R10.reuse, -R66.reuse ;  /* 0x0000000a7b157223 */ /* 0x180fe20000010842 */
[----:B------:R-:W-:-:S01]  /*1add0*/  FFMA.FTZ R62, R95, R10, -R66 ;  /* 0x0000000a5f3e7223 */ /* 0x000fc20000010842 */
[-CC-:B------:R-:W-:Y:S01]  /*1ade0*/  FFMA.FTZ R39, R61, R10.reuse, -R66.reuse ;  /* 0x0000000a3d277223 */ /* 0x180fe20000010842 */
[----:B------:R-:W-:-:S03]  /*1adf0*/  FFMA.FTZ R64, R63, R10, -R66 ;  /* 0x0000000a3f407223 */ /* 0x000fc60000010842 */
[----:B------:R-:W1:Y:S01]  /*1ae00*/  MUFU.EX2 R15, R15 ;  /* 0x0000000f000f7308 */ /* 0x000e620000000800 */
[----:B------:R-:W-:-:S01]  /*1ae10*/  FFMA.FTZ R205, R93, R10, -R66 ;  /* 0x0000000a5dcd7223 */ /* 0x000fc20000010842 */
[-CC-:B----4-:R-:W-:Y:S01]  /*1ae20*/  FFMA.FTZ R0, R91, R10.reuse, -R66.reuse ;  /* 0x0000000a5b007223 */ /* 0x190fe20000010842 */
[----:B------:R-:W-:-:S01]  /*1ae30*/  FFMA.FTZ R125, R125, R10, -R66 ;  /* 0x0000000a7d7d7223 */ /* 0x000fc20000010842 */
[-CC-:B------:R-:W-:Y:S01]  /*1ae40*/  FFMA.FTZ R127, R127, R10.reuse, -R66.reuse ;  /* 0x0000000a7f7f7223 */ /* 0x180fe20000010842 */
[----:B------:R-:W-:-:S01]  /*1ae50*/  FFMA.FTZ R129, R129, R10, -R66 ;  /* 0x0000000a81817223 */ /* 0x000fc20000010842 */
[-CC-:B------:R-:W-:Y:S01]  /*1ae60*/  FFMA.FTZ R87, R87, R10.reuse, -R66.reuse ;  /* 0x0000000a57577223 */ /* 0x180fe20000010842 */
[----:B------:R-:W-:-:S01]  /*1ae70*/  FFMA.FTZ R131, R131, R10, -R66 ;  /* 0x0000000a83837223 */ /* 0x000fc20000010842 */
[----:B------:R-:W4:Y:S01]  /*1ae80*/  MUFU.EX2 R58, R58 ;  /* 0x0000003a003a7308 */ /* 0x000f220000000800 */
        /* <DEDUP_REMOVED lines=9> */
[----:B------:R-:W4:Y:S01]  /*1af20*/  MUFU.EX2 R20, R20 ;  /* 0x0000001400147308 */ /* 0x000f220000000800 */
[----:B-----5:R-:W-:-:S01]  /*1af30*/  FADD.FTZ R66, R54, R43 ;  /* 0x0000002b36427221 */ /* 0x020fc20000010000 */
[----:B--2---:R-:W-:Y:S01]  /*1af40*/  FADD.FTZ R41, R11, R80 ;  /* 0x000000500b297221 */ /* 0x004fe20000010000 */
[----:B------:R-:W-:-:S02]  /*1af50*/  F2FP.SATFINITE.E4M3.F32.PACK_AB_MERGE_C R216, R31, R24, RZ ;  /* 0x000000181fd8723e */ /* 0x000fc400048070ff */
[----:B0-----:R-:W-:Y:S01]  /*1af60*/  FADD.FTZ R31, R107, R66 ;  /* 0x000000426b1f7221 */ /* 0x001fe20000010000 */
[----:B---3--:R-:W-:-:S02]  /*1af70*/  FADD.FTZ R41, R14, R41 ;  /* 0x000000290e297221 */ /* 0x008fc40000010000 */
[----:B------:R-:W-:Y:S01]  /*1af80*/  MUFU.EX2 R57, R57 ;  /* 0x0000003900397308 */ /* 0x000fe20000000800 */
[----:B-1----:R-:W-:-:S01]  /*1af90*/  FADD.FTZ R24, R72, R31 ;  /* 0x0000001f48187221 */ /* 0x002fc20000010000 */
[----:B------:R-:W-:-:S06]  /*1afa0*/  FADD.FTZ R66, R12, R41 ;  /* 0x000000290c427221 */ /* 0x000fcc0000010000 */
[----:B------:R-:W0:Y:S01]  /*1afb0*/  MUFU.EX2 R103, R103 ;  /* 0x0000006700677308 */ /* 0x000e220000000800 */
[----:B------:R-:W-:Y:S01]  /*1afc0*/  F2FP.SATFINITE.E4M3.F32.PACK_AB_MERGE_C R218, R6, R3, RZ ;  /* 0x0000000306da723e */ /* 0x000fe200048070ff */
[----:B------:R-:W-:-:S06]  /*1afd0*/  FADD.FTZ R3, R215, R24 ;  /* 0x00000018d7037221 */ /* 0x000fcc0000010000 */
[----:B------:R-:W1:Y:S01]  /*1afe0*/  MUFU.EX2 R74, R101 ;  /* 0x00000065004a7308 */ /* 0x000e620000000800 */
[----:B------:R-:W-:Y:S01]  /*1aff0*/  F2FP.SATFINITE.E4M3.F32.PACK_AB_MERGE_C R212, R14, R11, RZ ;  /* 0x0000000b0ed4723e */ /* 0x000fe200048070ff */
[----:B------:R-:W-:Y:S01]  /*1b000*/  FFMA.FTZ R89, R89, R10, -R28 ;  /* 0x0000000a59597223 */ /* 0x000fe2000001081c */
[----:B------:R-:W-:-:S05]  /*1b010*/  FADD.FTZ R11, R15, R66 ;  /* 0x000000420f0b7221 */ /* 0x000fca0000010000 */
[----:B------:R-:W2:Y:S01]  /*1b020*/  MUFU.EX2 R56, R56 ;  /* 0x0000003800387308 */ /* 0x000ea20000000800 */
[----:B----4-:R-:W-:-:S01]  /*1b030*/  FADD.FTZ R14, R58, R3 ;  /* 0x000000033a0e7221 */ /* 0x010fc20000010000 */
[----:B------:R-:W-:-:S06]  /*1b040*/  FADD.FTZ R24, R20, R11 ;  /* 0x0000000b14187221 */ /* 0x000fcc0000010000 */
[----:B------:R-:W3:Y:S08]  /*1b050*/  MUFU.EX2 R13, R13 ;  /* 0x0000000d000d7308 */ /* 0x000ef00000000800 */
[----:B------:R-:W4:Y:S01]  /*1b060*/  MUFU.EX2 R59, R59 ;  /* 0x0000003b003b7308 */ /* 0x000f220000000800 */
[----:B0-----:R-:W-:-:S01]  /*1b070*/  FADD.FTZ R3, R103, R14 ;  /* 0x0000000e67037221 */ /* 0x001fc20000010000 */
[----:B------:R-:W-:-:S06]  /*1b080*/  F2FP.SATFINITE.E4M3.F32.PACK_AB_MERGE_C R214, R57, R20, RZ ;  /* 0x0000001439d6723e */ /* 0x000fcc00048070ff */
[----:B------:R-:W0:Y:S01]  /*1b090*/  MUFU.EX2 R60, R60 ;  /* 0x0000003c003c7308 */ /* 0x000e220000000800 */
[----:B------:R-:W-:-:S01]  /*1b0a0*/  FADD.FTZ R57, R57, R24 ;  /* 0x0000001839397221 */ /* 0x000fc20000010000 */
[----:B------:R-:W-:-:S06]  /*1b0b0*/  FFMA.FTZ R85, R85, R10, -R28 ;  /* 0x0000000a55557223 */ /* 0x000fcc000001081c */
[----:B------:R-:W5:Y:S01]  /*1b0c0*/  MUFU.EX2 R40, R40 ;  /* 0x0000002800287308 */ /* 0x000f620000000800 */
[C---:B-1----:R-:W-:Y:S01]  /*1b0d0*/  F2FP.SATFINITE.E4M3.F32.PACK_AB_MERGE_C R103, R74.reuse, R103, RZ ;  /* 0x000000674a67723e */ /* 0x042fe200048070ff */
[----:B------:R-:W-:-:S06]  /*1b0e0*/  FADD.FTZ R74, R74, R3 ;  /* 0x000000034a4a7221 */ /* 0x000fcc0000010000 */
[----:B------:R-:W-:Y:S01]  /*1b0f0*/  MUFU.EX2 R89, R89 ;  /* 0x0000005900597308 */ /* 0x000fe20000000800 */
[----:B--2---:R-:W-:-:S07]  /*1b100*/  FADD.FTZ R14, R56, R57 ;  /* 0x00000039380e7221 */ /* 0x004fce0000010000 */
[----:B------:R-:W1:Y:S01]  /*1b110*/  MUFU.EX2 R119, R119 ;  /* 0x0000007700777308 */ /* 0x000e620000000800 */
[----:B---3--:R-:W-:-:S07]  /*1b120*/  FADD.FTZ R3, R13, R74 ;  /* 0x0000004a0d037221 */ /* 0x008fce0000010000 */
[----:B------:R-:W2:Y:S01]  /*1b130*/  MUFU.EX2 R76, R97 ;  /* 0x00000061004c7308 */ /* 0x000ea20000000800 */
[----:B----4-:R-:W-:-:S07]  /*1b140*/  FADD.FTZ R11, R59, R14 ;  /* 0x0000000e3b0b7221 */ /* 0x010fce0000010000 */
[----:B------:R-:W3:Y:S01]  /*1b150*/  MUFU.EX2 R32, R32 ;  /* 0x0000002000207308 */ /* 0x000ee20000000800 */
[----:B0-----:R-:W-:-:S01]  /*1b160*/  FADD.FTZ R14, R60, R3 ;  /* 0x000000033c0e7221 */ /* 0x001fc20000010000 */
[----:B-----5:R-:W-:-:S06]  /*1b170*/  FADD.FTZ R20, R40, R11 ;  /* 0x0000000b28147221 */ /* 0x020fcc0000010000 */
[----:B------:R-:W0:Y:S01]  /*1b180*/  MUFU.EX2 R21, R21 ;  /* 0x0000001500157308 */ /* 0x000e220000000800 */
[----:B------:R-:W-:-:S07]  /*1b190*/  FFMA.FTZ R71, R71, R10, -R28 ;  /* 0x0000000a47477223 */ /* 0x000fce000001081c */
[----:B------:R-:W4:Y:S08]  /*1b1a0*/  MUFU.EX2 R62, R62 ;  /* 0x0000003e003e7308 */ /* 0x000f300000000800 */
[----:B------:R-:W-:Y:S08]  /*1b1b0*/  MUFU.EX2 R36, R36 ;  /* 0x0000002400247308 */ /* 0x000ff00000000800 */
[----:B------:R-:W-:Y:S08]  /*1b1c0*/  MUFU.EX2 R55, R55 ;  /* 0x0000003700377308 */ /* 0x000ff00000000800 */
[----:B------:R-:W-:Y:S01]  /*1b1d0*/  MUFU.EX2 R39, R39 ;  /* 0x0000002700277308 */ /* 0x000fe20000000800 */
[----:B------:R-:W-:Y:S01]  /*1b1e0*/  F2FP.SATFINITE.E4M3.F32.PACK_AB_MERGE_C R212, R8, R7, R212 ;  /* 0x0000000708d4723e */ /* 0x000fe200048070d4 */
[----:B------:R-:W-:-:S06]  /*1b1f0*/  FFMA.FTZ R67, R67, R10, -R28 ;  /* 0x0000000a43437223 */ /* 0x000fcc000001081c */
[----:B------:R-:W-:Y:S01]  /*1b200*/  MUFU.EX2 R64, R64 ;  /* 0x0000004000407308 */ /* 0x000fe20000000800 */
[----:B------:R-:W-:Y:S01]  /*1b210*/  F2FP.SATFINITE.E4M3.F32.PACK_AB_MERGE_C R214, R15, R12, R214 ;  /* 0x0000000c0fd6723e */ /* 0x000fe200048070d6 */
[----:B------:R-:W-:-:S06]  /*1b220*/  FFMA.FTZ R42, R65, R10, -R28 ;  /* 0x0000000a412a7223 */ /* 0x000fcc000001081c */
[----:B------:R-:W-:Y:S08]  /*1b230*/  MUFU.EX2 R34, R34 ;  /* 0x0000002200227308 */ /* 0x000ff00000000800 */
[----:B------:R-:W-:Y:S01]  /*1b240*/  MUFU.EX2 R205, R205 ;  /* 0x000000cd00cd7308 */ /* 0x000fe20000000800 */
[----:B------:R-:W-:-:S07]  /*1b250*/  FFMA.FTZ R49, R49, R10, -R28 ;  /* 0x0000000a31317223 */ /* 0x000fce000001081c */
[----:B------:R-:W-:Y:S08]  /*1b260*/  MUFU.EX2 R0, R0 ;  /* 0x0000000000007308 */ /* 0x000ff00000000800 */
[----:B------:R-:W-:Y:S01]  /*1b270*/  MUFU.EX2 R38, R38 ;  /* 0x0000002600267308 */ /* 0x000fe20000000800 */
[----:B------:R-:W-:-:S01]  /*1b280*/  FFMA.FTZ R44, R53, R10, -R28 ;  /* 0x0000000a352c7223 */ /* 0x000fc2000001081c */
[----:B------:R-:W-:-:S06]  /*1b290*/  FFMA.FTZ R25, R25, R10, -R28 ;  /* 0x0000000a19197223 */ /* 0x000fcc000001081c */
[----:B------:R-:W-:Y:S08]  /*1b2a0*/  MUFU.EX2 R125, R125 ;  /* 0x0000007d007d7308 */ /* 0x000ff00000000800 */
[----:B------:R-:W-:Y:S01]  /*1b2b0*/  MUFU.EX2 R78, R127 ;  /* 0x0000007f004e7308 */ /* 0x000fe20000000800 */
[----:B------:R-:W-:Y:S01]  /*1b2c0*/  F2FP.SATFINITE.E4M3.F32.PACK_AB_MERGE_C R216, R27, R4, R216 ;  /* 0x000000041bd8723e */ /* 0x000fe200048070d8 */
[----:B------:R-:W-:Y:S01]  /*1b2d0*/  FFMA.FTZ R29, R29, R10, -R28 ;  /* 0x0000000a1d1d7223 */ /* 0x000fe2000001081c */
[----:B------:R-:W5:Y:S05]  /*1b2e0*/  @P0 LDC R24, c[0x0][0x44c] ;  /* 0x00011300ff180b82 */ /* 0x000f6a0000000800 */
[----:B------:R-:W4:Y:S01]  /*1b2f0*/  MUFU.EX2 R85, R85 ;  /* 0x0000005500557308 */ /* 0x000f220000000800 */
[----:B-1----:R-:W-:-:S01]  /*1b300*/  FADD.FTZ R3, R119, R14 ;  /* 0x0000000e77037221 */ /* 0x002fc20000010000 */
[C---:B------:R-:W-:Y:S01]  /*1b310*/  F2FP.SATFINITE.E4M3.F32.PACK_AB_MERGE_C R208, R89.reuse, R40, RZ ;  /* 0x0000002859d0723e */ /* 0x040fe200048070ff */
[----:B------:R-:W-:-:S01]  /*1b320*/  FADD.FTZ R89, R89, R20 ;  /* 0x0000001459597221 */ /* 0x000fc20000010000 */
[C---:B--2---:R-:W-:Y:S01]  /*1b330*/  F2FP.SATFINITE.E4M3.F32.PACK_AB_MERGE_C R209, R76.reuse, R119, RZ ;  /* 0x000000774cd1723e */ /* 0x044fe200048070ff */
[----:B------:R-:W-:-:S02]  /*1b340*/  FADD.FTZ R76, R76, R3 ;  /* 0x000000034c4c7221 */ /* 0x000fc40000010000 */
[----:B---3--:R-:W-:Y:S01]  /*1b350*/  FADD.FTZ R14, R32, R89 ;  /* 0x00000059200e7221 */ /* 0x008fe20000010000 */
[----:B------:R-:W1:Y:S01]  /*1b360*/  MUFU.EX2 R71, R71 ;  /* 0x0000004700477308 */ /* 0x000e620000000800 */
[----:B0-----:R-:W-:-:S04]  /*1b370*/  FADD.FTZ R3, R21, R76 ;  /* 0x0000004c15037221 */ /* 0x001fc80000010000 */
[----:B----4-:R-:W-:Y:S01]  /*1b380*/  FADD.FTZ R12, R62, R3 ;  /* 0x000000033e0c7221 */ /* 0x010fe20000010000 */
[----:B------:R-:W-:-:S02]  /*1b390*/  FADD.FTZ R7, R85, R14 ;  /* 0x0000000e55077221 */ /* 0x000fc40000010000 */
[----:B------:R-:W0:Y:S02]  /*1b3a0*/  MUFU.EX2 R67, R67 ;  /* 0x0000004300437308 */ /* 0x000e240000000800 */
[----:B------:R-:W-:-:S01]  /*1b3b0*/  FADD.FTZ R14, R36, R7 ;  /* 0x00000007240e7221 */ /* 0x000fc20000010000 */
[----:B------:R-:W-:Y:S01]  /*1b3c0*/  FADD.FTZ R3, R39, R12 ;  /* 0x0000000c27037221 */ /* 0x000fe20000010000 */
[C---:B------:R-:W-:Y:S02]  /*1b3d0*/  F2FP.SATFINITE.E4M3.F32.PACK_AB_MERGE_C R210, R55.reuse, R36, RZ ;  /* 0x0000002437d2723e */ /* 0x040fe400048070ff */
[----:B------:R-:W-:Y:S01]  /*1b3e0*/  FADD.FTZ R55, R55, R14 ;  /* 0x0000000e37377221 */ /* 0x000fe20000010000 */
[C---:B------:R-:W-:Y:S01]  /*1b3f0*/  F2FP.SATFINITE.E4M3.F32.PACK_AB_MERGE_C R211, R64.reuse, R39, RZ ;  /* 0x0000002740d3723e */ /* 0x040fe200048070ff */
[----:B------:R-:W2:Y:S01]  /*1b400*/  MUFU.EX2 R42, R42 ;  /* 0x0000002a002a7308 */ /* 0x000ea20000000800 */
[----:B------:R-:W-:-:S01]  /*1b410*/  FADD.FTZ R64, R64, R3 ;  /* 0x0000000340407221 */ /* 0x000fc20000010000 */
[----:B------:R-:W-:-:S03]  /*1b420*/  FADD.FTZ R14, R34, R55 ;  /* 0x00000037220e7221 */ /* 0x000fc60000010000 */
[----:B------:R-:W-:Y:S01]  /*1b430*/  FADD.FTZ R3, R205, R64 ;  /* 0x00000040cd037221 */ /* 0x000fe20000010000 */
[----:B-1----:R-:W-:-:S02]  /*1b440*/  FADD.FTZ R7, R71, R14 ;  /* 0x0000000e47077221 */ /* 0x002fc40000010000 */
[----:B------:R-:W1:Y:S01]  /*1b450*/  MUFU.EX2 R129, R129 ;  /* 0x0000008100817308 */ /* 0x000e620000000800 */
[----:B------:R-:W-:-:S01]  /*1b460*/  FADD.FTZ R14, R0, R3 ;  /* 0x00000003000e7221 */ /* 0x000fc20000010000 */
[----:B------:R-:W-:-:S06]  /*1b470*/  FADD.FTZ R20, R38, R7 ;  /* 0x0000000726147221 */ /* 0x000fcc0000010000 */
[----:B------:R-:W3:Y:S01]  /*1b480*/  MUFU.EX2 R49, R49 ;  /* 0x0000003100317308 */ /* 0x000ee20000000800 */
[----:B------:R-:W-:-:S01]  /*1b490*/  FADD.FTZ R3, R125, R14 ;  /* 0x0000000e7d037221 */ /* 0x000fc20000010000 */
[----:B0-----:R-:W-:-:S06]  /*1b4a0*/  F2FP.SATFINITE.E4M3.F32.PACK_AB_MERGE_C R204, R67, R38, RZ ;  /* 0x0000002643cc723e */ /* 0x001fcc00048070ff */
[----:B------:R-:W-:Y:S01]  /*1b4b0*/  MUFU.EX2 R44, R44 ;  /* 0x0000002c002c7308 */ /* 0x000fe20000000800 */
[----:B------:R-:W-:-:S07]  /*1b4c0*/  FADD.FTZ R67, R67, R20 ;  /* 0x0000001443437221 */ /* 0x000fce0000010000 */
[----:B------:R-:W-:Y:S08]  /*1b4d0*/  MUFU.EX2 R25, R25 ;  /* 0x0000001900197308 */ /* 0x000ff00000000800 */
[----:B------:R-:W0:Y:S01]  /*1b4e0*/  MUFU.EX2 R6, R87 ;  /* 0x0000005700067308 */ /* 0x000e220000000800 */
[C---:B------:R-:W-:Y:S01]  /*1b4f0*/  F2FP.SATFINITE.E4M3.F32.PACK_AB_MERGE_C R125, R78.reuse, R125, RZ ;  /* 0x0000007d4e7d723e */ /* 0x040fe200048070ff */
[----:B------:R-:W-:-:S06]  /*1b500*/  FADD.FTZ R78, R78, R3 ;  /* 0x000000034e4e7221 */ /* 0x000fcc0000010000 */
[----:B------:R-:W-:Y:S01]  /*1b510*/  MUFU.EX2 R131, R131 ;  /* 0x0000008300837308 */ /* 0x000fe20000000800 */
[----:B------:R-:W-:-:S07]  /*1b520*/  FFMA.FTZ R48, R37, R10, -R28 ;  /* 0x0000000a25307223 */ /* 0x000fce000001081c */
[----:B------:R-:W4:Y:S01]  /*1b530*/  MUFU.EX2 R4, R133 ;  /* 0x0000008500047308 */ /* 0x000f220000000800 */
[----:B--2---:R-:W-:-:S01]  /*1b540*/  FADD.FTZ R14, R42, R67 ;  /* 0x000000432a0e7221 */ /* 0x004fc20000010000 */
[----:B------:R-:W-:Y:S01]  /*1b550*/  F2FP.SATFINITE.E4M3.F32.PACK_AB_MERGE_C R218, R35, R26, R218 ;  /* 0x0000001a23da723e */ /* 0x000fe200048070da */
[----:B-1----:R-:W-:-:S01]  /*1b560*/  FADD.FTZ R3, R129, R78 ;  /* 0x0000004e81037221 */ /* 0x002fc20000010000 */
[----:B------:R-:W1:Y:S04]  /*1b570*/  @P0 LDC R26, c[0x0][0x450] ;  /* 0x00011400ff1a0b82 */ /* 0x000e680000000800 */
[----:B------:R-:W2:Y:S01]  /*1b580*/  MUFU.EX2 R29, R29 ;  /* 0x0000001d001d7308 */ /* 0x000ea20000000800 */
[----:B---3--:R-:W-:-:S01]  /*1b590*/  FADD.FTZ R7, R49, R14 ;  /* 0x0000000e31077221 */ /* 0x008fc20000010000 */
[----:B0-----:R-:W-:Y:S01]  /*1b5a0*/  FADD.FTZ R14, R6, R3 ;  /* 0x00000003060e7221 */ /* 0x001fe20000010000 */
[----:B------:R-:W-:-:S05]  /*1b5b0*/  F2FP.SATFINITE.E4M3.F32.PACK_AB_MERGE_C R206, R25, R44, RZ ;  /* 0x0000002c19ce723e */ /* 0x000fca00048070ff */
[----:B------:R-:W0:Y:S01]  /*1b5c0*/  MUFU.EX2 R135, R135 ;  /* 0x0000008700877308 */ /* 0x000e220000000800 */
[----:B------:R-:W-:-:S07]  /*1b5d0*/  FADD.FTZ R44, R44, R7 ;  /* 0x000000072c2c7221 */ /* 0x000fce0000010000 */
[----:B------:R-:W3:Y:S01]  /*1b5e0*/  MUFU.EX2 R46, R46 ;  /* 0x0000002e002e7308 */ /* 0x000ee20000000800 */
[----:B----4-:R-:W-:Y:S01]  /*1b5f0*/  F2FP.SATFINITE.E4M3.F32.PACK_AB_MERGE_C R207, R4, R131, RZ ;  /* 0x0000008304cf723e */ /* 0x010fe200048070ff */
[----:B------:R-:W-:-:S06]  /*1b600*/  FADD.FTZ R131, R131, R14 ;  /* 0x0000000e83837221 */ /* 0x000fcc0000010000 */
[----:B------:R-:W-:Y:S01]  /*1b610*/  MUFU.EX2 R5, R5 ;  /* 0x0000000500057308 */ /* 0x000fe20000000800 */
[----:B------:R-:W-:-:S07]  /*1b620*/  FADD.FTZ R44, R25, R44 ;  /* 0x0000002c192c7221 */ /* 0x000fce0000010000 */
[----:B------:R-:W4:Y:S08]  /*1b630*/  MUFU.EX2 R48, R48 ;  /* 0x0000003000307308 */ /* 0x000f300000000800 */
[----:B------:R-:W1:Y:S01]  /*1b640*/  MUFU.EX2 R8, R81 ;  /* 0x0000005100087308 */ /* 0x000e620000000800 */
[----:B------:R-:W-:-:S01]  /*1b650*/  FADD.FTZ R4, R4, R131 ;  /* 0x0000008304047221 */ /* 0x000fc20000010000 */
[----:B--2---:R-:W-:-:S06]  /*1b660*/  FADD.FTZ R3, R29, R44 ;  /* 0x0000002c1d037221 */ /* 0x004fcc0000010000 */
[----:B------:R-:W2:Y:S01]  /*1b670*/  MUFU.EX2 R137, R137 ;  /* 0x0000008900897308 */ /* 0x000ea20000000800 */
[----:B------:R-:W-:-:S01]  /*1b680*/  FFMA.FTZ R37, R45, R10, -R28 ;  /* 0x0000000a2d257223 */ /* 0x000fc2000001081c */
[----:B------:R-:W-:-:S06]  /*1b690*/  F2FP.SATFINITE.E4M3.F32.PACK_AB_MERGE_C R207, R6, R129, R207 ;  /* 0x0000008106cf723e */ /* 0x000fcc00048070cf */
[----:B------:R-:W2:Y:S01]  /*1b6a0*/  MUFU.EX2 R12, R79 ;  /* 0x0000004f000c7308 */ /* 0x000ea20000000800 */
[----:B0-----:R-:W-:-:S01]  /*1b6b0*/  FADD.FTZ R7, R135, R4 ;  /* 0x0000000487077221 */ /* 0x001fc20000010000 */
[----:B------:R-:W-:Y:S01]  /*1b6c0*/  F2FP.SATFINITE.E4M3.F32.PACK_AB_MERGE_C R209, R60, R13, R209 ;  /* 0x0000000d3cd1723e */ /* 0x000fe200048070d1 */
[----:B---3--:R-:W-:-:S05]  /*1b6d0*/  FADD.FTZ R6, R46, R3 ;  /* 0x000000032e067221 */ /* 0x008fca0000010000 */
[----:B------:R-:W0:Y:S01]  /*1b6e0*/  MUFU.EX2 R33, R33 ;  /* 0x0000002100217308 */ /* 0x000e220000000800 */
[----:B-----5:R-:W-:Y:S01]  /*1b6f0*/  @P0 IMAD.HI.U32 R13, R235, R24, RZ ;  /* 0x00000018eb0d0227 */ /* 0x020fe200078e00ff */
[----:B----4-:R-:W-:-:S03]  /*1b700*/  F2FP.SATFINITE.E4M3.F32.PACK_AB_MERGE_C R11, R48, R5, RZ ;  /* 0x00000005300b723e */ /* 0x010fc600048070ff */
[----:B-1----:R-:W-:-:S01]  /*1b710*/  FADD.FTZ R14, R8, R7 ;  /* 0x00000007080e7221 */ /* 0x002fc20000010000 */
[----:B------:R-:W-:Y:S01]  /*1b720*/  FADD.FTZ R5, R5, R6 ;  /* 0x0000000605057221 */ /* 0x000fe20000010000 */
[----:B------:R-:W-:Y:S01]  /*1b730*/  IMAD.MOV.U32 R20, RZ, RZ, R235 ;  /* 0x000000ffff147224 */ /* 0x000fe200078e00eb */
[----:B------:R-:W1:Y:S01]  /*1b740*/  MUFU.EX2 R37, R37 ;  /* 0x0000002500257308 */ /* 0x000e620000000800 */
[----:B------:R-:W-:Y:S01]  /*1b750*/  @P0 SHF.R.U32.HI R20, RZ, R26, R13 ;  /* 0x0000001aff140219 */ /* 0x000fe2000001160d */
[----:B--2---:R-:W-:Y:S01]  /*1b760*/  FADD.FTZ R3, R137, R14 ;  /* 0x0000000e89037221 */ /* 0x004fe20000010000 */
[----:B------:R-:W-:-:S01]  /*1b770*/  FADD.FTZ R48, R48, R5 ;  /* 0x0000000530307221 */ /* 0x000fc20000010000 */
[----:B------:R-:W-:Y:S02]  /*1b780*/  F2FP.SATFINITE.E4M3.F32.PACK_AB_MERGE_C R137, R12, R137, RZ ;  /* 0x000000890c89723e */ /* 0x000fe400048070ff */
[----:B------:R-:W-:Y:S01]  /*1b790*/  IADD3 R6, R20, R104, -R237 ;  /* 0x0000006814067210 */ /* 0x000fe20007ffe8ed */
[----:B------:R-:W-:Y:S01]  /*1b7a0*/  FADD.FTZ R12, R12, R3 ;  /* 0x000000030c0c7221 */ /* 0x000fe20000010000 */
[----:B0-----:R-:W-:-:S01]  /*1b7b0*/  FADD.FTZ R3, R33, R48 ;  /* 0x0000003021037221 */ /* 0x001fc20000010000 */
[----:B------:R-:W-:-:S02]  /*1b7c0*/  F2FP.SATFINITE.E4M3.F32.PACK_AB_MERGE_C R200, R46, R29, R11 ;  /* 0x0000001d2ec8723e */ /* 0x000fc4000480700b */
[----:B------:R-:W-:-:S04]  /*1b7d0*/  IMAD.HI R11, R6, 0x66666667, RZ ;  /* 0x66666667060b7827 */ /* 0x000fc800078e02ff */
[----:B------:R-:W-:Y:S01]  /*1b7e0*/  FADD.FTZ R6, R50, R3 ;  /* 0x0000000332067221 */ /* 0x000fe20000010000 */
[----:B------:R-:W0:Y:S01]  /*1b7f0*/  MUFU.EX2 R139, R139 ;  /* 0x0000008b008b7308 */ /* 0x000e220000000800 */
[----:B------:R-:W-:-:S02]  /*1b800*/  FFMA.FTZ R28, R47, R10, -R28 ;  /* 0x0000000a2f1c7223 */ /* 0x000fc4000001081c */
[----:B-1----:R-:W-:Y:S01]  /*1b810*/  FADD.FTZ R3, R37, R6 ;  /* 0x0000000625037221 */ /* 0x002fe20000010000 */
[----:B------:R-:W-:Y:S02]  /*1b820*/  SHF.R.U32.HI R6, RZ, 0x1f, R11 ;  /* 0x0000001fff067819 */ /* 0x000fe4000001160b */
[----:B------:R-:W-:Y:S02]  /*1b830*/  F2FP.SATFINITE.E4M3.F32.PACK_AB_MERGE_C R205, R0, R205, R125 ;  /* 0x000000cd00cd723e */ /* 0x000fe4000480707d */
[----:B------:R-:W1:Y:S01]  /*1b840*/  MUFU.EX2 R0, R77 ;  /* 0x0000004d00007308 */ /* 0x000e620000000800 */
[----:B------:R-:W-:-:S02]  /*1b850*/  LEA.HI.SX32 R14, R11, R6, 0x1a ;  /* 0x000000060b0e7211 */ /* 0x000fc400078fd2ff */
[----:B------:R-:W-:Y:S02]  /*1b860*/  IADD3 R6, R159, -0x2, RZ ;  /* 0xfffffffe9f067810 */ /* 0x000fe40007ffe0ff */
[----:B------:R-:W-:-:S03]  /*1b870*/  VIMNMX R14, RZ, R14, !PT ;  /* 0x0000000eff0e7248 */ /* 0x000fc60007fe0100 */
[----:B------:R-:W2:Y:S01]  /*1b880*/  MUFU.EX2 R28, R28 ;  /* 0x0000001c001c7308 */ /* 0x000ea20000000800 */
[----:B------:R-:W-:-:S07]  /*1b890*/  ISETP.GE.AND P2, PT, R6, R14, PT ;  /* 0x0000000e0600720c */ /* 0x000fce0003f46270 */
[----:B------:R-:W-:Y:S08]  /*1b8a0*/  MUFU.EX2 R141, R141 ;  /* 0x0000008d008d7308 */ /* 0x000ff00000000800 */
[----:B------:R-:W3:Y:S01]  /*1b8b0*/  MUFU.EX2 R4, R143 ;  /* 0x0000008f00047308 */ /* 0x000ee20000000800 */
[----:B0-----:R-:W-:-:S01]  /*1b8c0*/  FADD.FTZ R5, R139, R12 ;  /* 0x0000000c8b057221 */ /* 0x001fc20000010000 */
[----:B------:R-:W-:-:S03]  /*1b8d0*/  F2FP.SATFINITE.E4M3.F32.PACK_AB_MERGE_C R201, R8, R135, R137 ;  /* 0x0000008708c9723e */ /* 0x000fc60004807089 */
[----:B-1----:R-:W-:Y:S01]  /*1b8e0*/  FADD.FTZ R8, R0, R5 ;  /* 0x0000000500087221 */ /* 0x002fe20000010000 */
[----:B------:R-:W-:Y:S02]  /*1b8f0*/  F2FP.SATFINITE.E4M3.F32.PACK_AB_MERGE_C R51, R68, R51, RZ ;  /* 0x000000334433723e */ /* 0x000fe400048070ff */
[----:B------:R-:W-:Y:S02]  /*1b900*/  F2FP.SATFINITE.E4M3.F32.PACK_AB_MERGE_C R70, R70, R113, RZ ;  /* 0x000000714646723e */ /* 0x000fe400048070ff */
[----:B------:R-:W-:Y:S02]  /*1b910*/  F2FP.SATFINITE.E4M3.F32.PACK_AB_MERGE_C R72, R72, R107, RZ ;  /* 0x0000006b4848723e */ /* 0x000fe400048070ff */
[C---:B--2---:R-:W-:Y:S01]  /*1b920*/  F2FP.SATFINITE.E4M3.F32.PACK_AB_MERGE_C R7, R28.reuse, R37, RZ ;  /* 0x000000251c07723e */ /* 0x044fe200048070ff */
[----:B------:R-:W-:-:S01]  /*1b930*/  FADD.FTZ R3, R28, R3 ;  /* 0x000000031c037221 */ /* 0x000fc20000010000 */
[----:B---3--:R-:W-:Y:S01]  /*1b940*/  F2FP.SATFINITE.E4M3.F32.PACK_AB_MERGE_C R5, R4, R141, RZ ;  /* 0x0000008d0405723e */ /* 0x008fe200048070ff */
        /* <DEDUP_REMOVED lines=21> */
[----:B------:R-:W-:Y:S01]  /*1baa0*/  F2FP.SATFINITE.E4M3.F32.PACK_AB_MERGE_C R203, R0, R139, R5 ;  /* 0x0000008b00cb723e */ /* 0x000fe20004807005 */
[----:B------:R-:W-:-:S01]  /*1bab0*/  FADD.FTZ R0, R4, R141 ;  /* 0x0000008d04007221 */ /* 0x000fc20000010000 */
        /* <DEDUP_REMOVED lines=43> */
.L_x_5442:
        /* <DEDUP_REMOVED lines=8> */
.L_x_5433:
        /* <DEDUP_REMOVED lines=8> */
.L_x_5434:
[----:B------:R-:W-:Y:S04]  /*1be70*/  BSSY B0, `(.L_x_5432) ;  /* 0x0000004000007945 */ /* 0x000fe80003800000 */
[----:B-1----:R-:W-:Y:S05]  /*1be80*/  @P3 BRA `(.L_x_5435) ;  /* 0x0000000000083947 */ /* 0x002fea0003800000 */
[----:B------:R-:W1:Y:S02]  /*1be90*/  SYNCS.PHASECHK.TRANS64.TRYWAIT P3, [R11+URZ+0x33430], R8 ;  /* 0x033430080b0075a7 */ /* 0x000e64000806017f */
[----:B-1----:R-:W-:Y:S05]  /*1bea0*/  @!P3 BRA `(.L_x_5436) ;  /* 0x000001500028b947 */ /* 0x002fea0003800000 */
.L_x_5435:
[----:B------:R-:W-:Y:S05]  /*1beb0*/  BSYNC B0 ;  /* 0x0000000000007941 */ /* 0x000fea0003800000 */
.L_x_5432:
[----:B01----:R-:W0:Y:S01]  /*1bec0*/  S2R R8, SR_TID.X ;  /* 0x0000000000087919 */ /* 0x003e220000002100 */
[----:B------:R-:W-:Y:S05]  /*1bed0*/  WARPSYNC.ALL ;  /* 0x0000000000007948 */ /* 0x000fea0003800000 */
[----:B------:R-:W-:Y:S01]  /*1bee0*/  IMAD.MOV.U32 R11, RZ, RZ, -0x7fffffe0 ;  /* 0x80000020ff0b7424 */ /* 0x000fe200078e00ff */
[----:B------:R-:W-:Y:S01]  /*1bef0*/  UMOV UR48, UR24 ;  /* 0x0000001800307c82 */ /* 0x000fe20008000000 */
[----:B------:R-:W-:Y:S01]  /*1bf00*/  UMOV UR49, UR25 ;  /* 0x0000001900317c82 */ /* 0x000fe20008000000 */
[----:B------:R-:W-:Y:S01]  /*1bf10*/  IMAD.MOV.U32 R121, RZ, RZ, -0x7fffffe0 ;  /* 0x80000020ff797424 */ /* 0x000fe200078e00ff */
[----:B------:R-:W-:Y:S01]  /*1bf20*/  UMOV UR44, UR24 ;  /* 0x00000018002c7c82 */ /* 0x000fe20008000000 */
[----:B------:R-:W-:Y:S01]  /*1bf30*/  R2UR UR51, R11 ;  /* 0x000000000b3372ca */ /* 0x000fe200000e0000 */
[----:B------:R-:W-:Y:S01]  /*1bf40*/  UMOV UR45, UR25 ;  /* 0x00000019002d7c82 */ /* 0x000fe20008000000 */
[----:B------:R-:W-:Y:S01]  /*1bf50*/  IMAD.MOV.U32 R13, RZ, RZ, -0x7fffffe0 ;  /* 0x80000020ff0d7424 */ /* 0x000fe200078e00ff */
[----:B------:R-:W-:Y:S01]  /*1bf60*/  R2UR UR47, R121 ;  /* 0x00000000792f72ca */ /* 0x000fe200000e0000 */
[----:B------:R-:W-:Y:S01]  /*1bf70*/  IMAD.MOV.U32 R21, RZ, RZ, -0x7fffffe0 ;  /* 0x80000020ff157424 */ /* 0x000fe200078e00ff */
[----:B------:R-:W-:Y:S01]  /*1bf80*/  UMOV UR32, UR24 ;  /* 0x0000001800207c82 */ /* 0x000fe20008000000 */
        /* <DEDUP_REMOVED lines=11> */
[----:B------:R-:W-:-:S04]  /*1c040*/  VIADD R8, R221, 0x1 ;  /* 0x00000001dd087836 */ /* 0x000fc80000000000 */
[----:B------:R-:W-:-:S05]  /*1c050*/  VIADD R15, R10, 0x8 ;  /* 0x000000080a0f7836 */ /* 0x000fca0000000000 */
[----:B------:R0:W-:Y:S01]  /*1c060*/  BAR.SYNC.DEFER_BLOCKING R15, 0x100 ;  /* 0x0004000f0000751d */ /* 0x0001e20000010000 */
[----:B------:R-:W-:-:S04]  /*1c070*/  ISETP.NE.AND P3, PT, R8, 0x2, PT ;  /* 0x000000020800780c */ /* 0x000fc80003f65270 */
[----:B------:R-:W-:-:S05]  /*1c080*/  SEL R8, R8, RZ, P3 ;  /* 0x000000ff08087207 */ /* 0x000fca0001800000 */
[----:B------:R-:W-:-:S04]  /*1c090*/  IMAD R10, R8, 0x780, R9 ;  /* 0x00000780080a7824 */ /* 0x000fc800078e0209 */
        /* <DEDUP_REMOVED lines=19> */
[----:B------:R-:W-:Y:S02]  /*1c1d0*/  VIADD R12, R10, 0x182 ;  /* 0x000001820a0c7836 */ /* 0x000fe40000000000 */
[----:B------:R-:W-:Y:S01]  /*1c1e0*/  IMAD.MOV.U32 R13, RZ, RZ, -0x7fffffe0 ;  /* 0x80000020ff0d7424 */ /* 0x000fe200078e00ff */
[----:B------:R-:W-:-:S02]  /*1c1f0*/  WARPGROUP.DEPBAR.LE gsb0, 0x0 ;  /* 0x00008000000079c5 */ /* 0x000fc40000010000 */
[----:B------:R-:W-:-:S06]  /*1c200*/  WARPGROUP.ARRIVE ;  /* 0x00000000000079c5 */ /* 0x000fcc0000000000 */
[----:B------:R-:W-:Y:S01]  /*1c210*/  QGMMA.64x32x32.F32.E4M3.E4M3 R168, gdesc[UR44], RZ, !UPT, gsb0 ;  /* 0x006000002ca879f3 */ /* 0x000fe2000c0008ff */
[----:B------:R-:W-:Y:S01]  /*1c220*/  R2UR UR46, R20 ;  /* 0x00000000142e72ca */ /* 0x000fe200000e0000 */
[----:B------:R-:W-:Y:S01]  /*1c230*/  UMOV UR44, UR4 ;  /* 0x00000004002c7c82 */ /* 0x000fe20008000000 */
[----:B------:R-:W-:Y:S01]  /*1c240*/  R2UR UR47, R21 ;  /* 0x00000000152f72ca */ /* 0x000fe200000e0000 */
[----:B------:R-:W-:Y:S01]  /*1c250*/  UMOV UR45, UR5 ;  /* 0x00000005002d7c82 */ /* 0x000fe20008000000 */
[----:B------:R-:W-:Y:S02]  /*1c260*/  WARPGROUP.DEPBAR.LE gsb0, 0x0 ;  /* 0x00008000000079c5 */ /* 0x000fe40000010000 */
[----:B------:R-:W-:-:S06]  /*1c270*/  WARPGROUP.ARRIVE ;  /* 0x00000000000079c5 */ /* 0x000fcc0000000000 */
[----:B------:R-:W-:Y:S03]  /*1c280*/  QGMMA.64x32x32.F32.E4M3.E4M3 R152, gdesc[UR24], RZ, !UPT, gsb0 ;  /* 0x00600000189879f3 */ /* 0x000fe6000c0008ff */
[----:B------:R-:W-:Y:S02]  /*1c290*/  WARPGROUP.DEPBAR.LE gsb0, 0x0 ;  /* 0x00008000000079c5 */ /* 0x000fe40000010000 */
[----:B------:R-:W-:-:S06]  /*1c2a0*/  WARPGROUP.ARRIVE ;  /* 0x00000000000079c5 */ /* 0x000fcc0000000000 */
[----:B------:R-:W-:Y:S01]  /*1c2b0*/  QGMMA.64x32x32.F32.E4M3.E4M3 R136, gdesc[UR32], RZ, !UPT, gsb0 ;  /* 0x00600000208879f3 */ /* 0x000fe2000c0008ff */
[----:B------:R-:W-:Y:S01]  /*1c2c0*/  UMOV UR32, UR4 ;  /* 0x0000000400207c82 */ /* 0x000fe20008000000 */
        /* <DEDUP_REMOVED lines=8> */
[----:B------:R-:W-:Y:S01]  /*1c350*/  IMAD.MOV.U32 R13, RZ, RZ, -0x7fffffe0 ;  /* 0x80000020ff0d7424 */ /* 0x000fe200078e00ff */
[----:B------:R-:W-:-:S04]  /*1c360*/  IADD3 R12, R10, 0x202, RZ ;  /* 0x000002020a0c7810 */ /* 0x000fc80007ffe0ff */
        /* <DEDUP_REMOVED lines=28> */
[----:B------:R-:W-:Y:S01]  /*1c530*/  IMAD.MOV.U32 R13, RZ, RZ, -0x7fffffe0 ;  /* 0x80000020ff0d7424 */ /* 0x000fe200078e00ff */
[----:B------:R-:W-:Y:S01]  /*1c540*/  IADD3 R12, R10, 0x380, RZ ;  /* 0x000003800a0c7810 */ /* 0x000fe20007ffe0ff */
        /* <DEDUP_REMOVED lines=11> */
[----:B------:R-:W-:Y:S01]  /*1c600*/  R2UR UR47, R13 ;  /* 0x000000000d2f72ca */ /* 0x000fe200000e0000 */
[----:B------:R-:W-:-:S03]  /*1c610*/  IMAD.MOV.U32 R13, RZ, RZ, -0x7fffffe0 ;  /* 0x80000020ff0d7424 */ /* 0x000fc600078e00ff */
[----:B------:R-:W-:Y:S02]  /*1c620*/  R2UR UR50, R12 ;  /* 0x000000000c3272ca */ /* 0x000fe400000e0000 */
[----:B------:R-:W-:Y:S01]  /*1c630*/  R2UR UR51, R13 ;  /* 0x000000000d3372ca */ /* 0x000fe200000e0000 */
[----:B------:R-:W-:Y:S01]  /*1c640*/  IMAD.MOV.U32 R13, RZ, RZ, -0x7fffffe0 ;  /* 0x80000020ff0d7424 */ /* 0x000fe200078e00ff */
[----:B------:R-:W-:-:S04]  /*1c650*/  IADD3 R12, R10, 0x282, RZ ;  /* 0x000002820a0c7810 */ /* 0x000fc80007ffe0ff */
        /* <DEDUP_REMOVED lines=109> */
[C---:B------:R-:W-:Y:S02]  /*1cd30*/  VIADD R12, R10.reuse, 0x682 ;  /* 0x000006820a0c7836 */ /* 0x040fe40000000000 */
[----:B------:R-:W-:Y:S02]  /*1cd40*/  IMAD.MOV.U32 R13, RZ, RZ, -0x7fffffe0 ;  /* 0x80000020ff0d7424 */ /* 0x000fe400078e00ff */
[----:B------:R-:W-:Y:S01]  /*1cd50*/  VIADD R10, R10, 0x702 ;  /* 0x000007020a0a7836 */ /* 0x000fe20000000000 */
[----:B------:R-:W-:-:S02]  /*1cd60*/  WARPGROUP.DEPBAR.LE gsb0, 0x0 ;  /* 0x00008000000079c5 */ /* 0x000fc40000010000 */
        /* <DEDUP_REMOVED lines=32> */
.L_x_5438:
[----:B------:R-:W-:Y:S02]  /*1cf70*/  SHF.L.U32 R7, R7, 0x1f, RZ ;  /* 0x0000001f07077819 */ /* 0x000fe400000006ff */
[----:B------:R-:W-:-:S04]  /*1cf80*/  LEA R10, R221, R16, 0x3 ;  /* 0x00000010dd0a7211 */ /* 0x000fc800078e18ff */
[----:B------:R0:W1:Y:S01]  /*1cf90*/  SYNCS.PHASECHK.TRANS64.TRYWAIT P2, [R10+URZ+0x33450], R7 ;  /* 0x033450070a0075a7 */ /* 0x000062000804017f */
[----:B------:R-:W-:Y:S05]  /*1cfa0*/  @!P1 BRA `(.L_x_5439) ;  /* 0x0000000000049947 */ /* 0x000fea0003800000 */
[----:B------:R-:W-:Y:S01]  /*1cfb0*/  BPT.TRAP 0x1 ;  /* 0x000000040000795c */ /* 0x000fe20000300000 */
.L_x_5439:
[----:B-1----:R-:W-:Y:S05]  /*1cfc0*/  @P2 BRA `(.L_x_5437) ;  /* 0x0000000000082947 */ /* 0x002fea0003800000 */
[----:B------:R-:W1:Y:S02]  /*1cfd0*/  SYNCS.PHASECHK.TRANS64.TRYWAIT P2, [R10+URZ+0x33450], R7 ;  /* 0x033450070a0075a7 */ /* 0x000e64000804017f */
[----:B-1----:R-:W-:Y:S05]  /*1cfe0*/  @!P2 BRA `(.L_x_5440) ;  /* 0x0000013c00eca947 */ /* 0x002fea0003800000 */
.L_x_5437:
[----:B01----:R-:W-:Y:S01]  /*1cff0*/  VIADD R7, R16, 0x200 ;  /* 0x0000020010077836 */ /* 0x003fe20000000000 */
[----:B------:R-:W-:Y:S05]  /*1d000*/  WARPSYNC.ALL ;  /* 0x0000000000007948 */ /* 0x000fea0003800000 */
[----:B------:R-:W-:Y:S01]  /*1d010*/  SHF.R.U32.HI R7, RZ, 0x4, R7 ;  /* 0x00000004ff077819 */ /* 0x000fe20000011607 */
[----:B------:R-:W-:Y:S01]  /*1d020*/  IMAD.MOV.U32 R11, RZ, RZ, -0x3ffffff0 ;  /* 0xc0000010ff0b7424 */ /* 0x000fe200078e00ff */
[----:B------:R-:W-:Y:S02]  /*1d030*/  WARPGROUP.ARRIVE ;  /* 0x00000000000079c5 */ /* 0x000fe40000000000 */
[----:B------:R-:W-:-:S02]  /*1d040*/  LOP3.LUT R7, R7, 0x3fff, RZ, 0xc0, !PT ;  /* 0x00003fff07077812 */ /* 0x000fc400078ec0ff */
[----:B------:R-:W-:Y:S02]  /*1d050*/  R2UR UR7, R11 ;  /* 0x000000000b0772ca */ /* 0x000fe400000e0000 */
[----:B------:R-:W-:-:S05]  /*1d060*/  LOP3.LUT R7, R7, 0x10000, RZ, 0xfc, !PT ;  /* 0x0001000007077812 */ /* 0x000fca00078efcff */
[----:B------:R-:W-:-:S05]  /*1d070*/  IMAD R10, R221, 0x780, R7 ;  /* 0x00000780dd0a7824 */ /* 0x000fca00078e0207 */
[----:B------:R-:W-:-:S13]  /*1d080*/  R2UR UR6, R10 ;  /* 0x000000000a0672ca */ /* 0x000fda00000e0000 */
[----:B------:R-:W-:Y:S01]  /*1d090*/  QGMMA.64x192x32.F32.E4M3.E4M3 R24, R216, gdesc[UR4], R24, gsb0 ;  /* 0x02e00004d8187df3 */ /* 0x000fe20008000818 */
[----:B------:R-:W-:Y:S02]  /*1d0a0*/  VIADD R12, R10, 0x180 ;  /* 0x000001800a0c7836 */ /* 0x000fe40000000000 */
[----:B------:R-:W-:-:S03]  /*1d0b0*/  IMAD.MOV.U32 R13, RZ, RZ, -0x3ffffff0 ;  /* 0xc0000010ff0d7424 */ /* 0x000fc600078e00ff */
[----:B------:R-:W-:Y:S02]  /*1d0c0*/  R2UR UR6, R12 ;  /* 0x000000000c0672ca */ /* 0x000fe400000e0000 */
[----:B------:R-:W-:Y:S01]  /*1d0d0*/  R2UR UR7, R13 ;  /* 0x000000000d0772ca */ /* 0x000fe200000e0000 */
[----:B------:R-:W-:Y:S01]  /*1d0e0*/  VIADD R12, R10, 0x300 ;  /* 0x000003000a0c7836 */ /* 0x000fe20000000000 */
[----:B------:R-:W-:Y:S01]  /*1d0f0*/  MOV R13, 0xc0000010 ;  /* 0xc0000010000d7802 */ /* 0x000fe20000000f00 */
[----:B------:R-:W-:Y:S02]  /*1d100*/  WARPGROUP.DEPBAR.LE gsb0, 0x0 ;  /* 0x00008000000079c5 */ /* 0x000fe40000010000 */
[----:B------:R-:W-:Y:S01]  /*1d110*/  WARPGROUP.ARRIVE ;  /* 0x00000000000079c5 */ /* 0x000fe20000000000 */
[----:B------:R-:W2:Y:S04]  /*1d120*/  LDL R217, [R1+0x20] ;  /* 0x0000200001d97983 */ /* 0x000ea80000100800 */
[----:B------:R-:W3:Y:S03]  /*1d130*/  LDL R218, [R1+0x1c] ;  /* 0x00001c0001da7983 */ /* 0x000ee60000100800 */
[----:B------:R-:W-:Y:S01]  /*1d140*/  QGMMA.64x192x32.F32.E4M3.E4M3 R24, R212, gdesc[UR4], R24, gsb0 ;  /* 0x02e00004d4187df3 */ /* 0x000fe20008000818 */
[----:B------:R-:W4:Y:S01]  /*1d150*/  LDL R219, [R1] ;  /* 0x0000000001db7983 */ /* 0x000f220000100800 */
[----:B------:R-:W-:Y:S01]  /*1d160*/  R2UR UR6, R12 ;  /* 0x000000000c0672ca */ /* 0x000fe200000e0000 */
[----:B------:R-:W-:Y:S01]  /*1d170*/  VIADD R12, R10, 0x480 ;  /* 0x000004800a0c7836 */ /* 0x000fe20000000000 */
[----:B------:R-:W-:Y:S01]  /*1d180*/  R2UR UR7, R13 ;  /* 0x000000000d0772ca */ /* 0x000fe200000e0000 */
[----:B------:R-:W-:-:S02]  /*1d190*/  IMAD.MOV.U32 R13, RZ, RZ, -0x3ffffff0 ;  /* 0xc0000010ff0d7424 */ /* 0x000fc400078e00ff */
[----:B------:R-:W-:Y:S01]  /*1d1a0*/  FMUL.FTZ R7, R2, R186 ;  /* 0x000000ba02077220 */ /* 0x000fe20000410000 */
[----:B------:R-:W-:Y:S02]  /*1d1b0*/  VIADD R10, R10, 0x600 ;  /* 0x000006000a0a7836 */ /* 0x000fe40000000000 */
[C---:B------:R-:W-:Y:S01]  /*1d1c0*/  FMUL.FTZ R186, R2.reuse, R193 ;  /* 0x000000c102ba7220 */ /* 0x040fe20000410000 */
[C---:B------:R-:W-:Y:S01]  /*1d1d0*/  FMUL.FTZ R193, R2.reuse, R173 ;  /* 0x000000ad02c17220 */ /* 0x040fe20000410000 */
[C---:B------:R-:W-:Y:S01]  /*1d1e0*/  FMUL.FTZ R173, R2.reuse, R175 ;  /* 0x000000af02ad7220 */ /* 0x040fe20000410000 */
[----:B------:R-:W-:Y:S02]  /*1d1f0*/  IMAD.MOV.U32 R11, RZ, RZ, -0x3ffffff0 ;  /* 0xc0000010ff0b7424 */ /* 0x000fe400078e00ff */
[C---:B------:R-:W-:Y:S01]  /*1d200*/  FMUL.FTZ R175, R2.reuse, R178 ;  /* 0x000000b202af7220 */ /* 0x040fe20000410000 */
[C---:B------:R-:W-:Y:S01]  /*1d210*/  FMUL.FTZ R178, R2.reuse, R180 ;  /* 0x000000b402b27220 */ /* 0x040fe20000410000 */
[C---:B------:R-:W-:Y:S01]  /*1d220*/  FMUL.FTZ R180, R2.reuse, R183 ;  /* 0x000000b702b47220 */ /* 0x040fe20000410000 */
[C---:B------:R-:W-:Y:S01]  /*1d230*/  FMUL.FTZ R138, R2.reuse, R138 ;  /* 0x0000008a028a7220 */ /* 0x040fe20000410000 */
[----:B------:R-:W0:Y:S01]  /*1d240*/  @P0 LDC R183, c[0x0][0x44c] ;  /* 0x00011300ffb70b82 */ /* 0x000e220000000800 */
        /* <DEDUP_REMOVED lines=92> */
[----:B------:R-:W-:Y:S01]  /*1d810*/  QGMMA.64x192x32.F32.E4M3.E4M3 R24, R204, gdesc[UR4], R24, gsb0 ;  /* 0x02e00004cc187df3 */ /* 0x000fe20008000818 */
[----:B------:R-:W-:Y:S01]  /*1d820*/  R2UR UR6, R10 ;  /* 0x000000000a0672ca */ /* 0x000fe200000e0000 */
[C---:B------:R-:W-:Y:S01]  /*1d830*/  FMUL.FTZ R10, R2.reuse, R184 ;  /* 0x000000b8020a7220 */ /* 0x040fe20000410000 */
[C---:B------:R-:W-:Y:S01]  /*1d840*/  FMUL.FTZ R184, R2.reuse, R192 ;  /* 0x000000c002b87220 */ /* 0x040fe20000410000 */
[C---:B------:R-:W-:Y:S01]  /*1d850*/  FMUL.FTZ R192, R2.reuse, R169 ;  /* 0x000000a902c07220 */ /* 0x040fe20000410000 */
[----:B------:R-:W-:Y:S01]  /*1d860*/  R2UR UR7, R11 ;  /* 0x000000000b0772ca */ /* 0x000fe200000e0000 */
[C---:B------:R-:W-:Y:S01]  /*1d870*/  FMUL.FTZ R169, R2.reuse, R170 ;  /* 0x000000aa02a97220 */ /* 0x040fe20000410000 */
[C---:B------:R-:W-:Y:S01]  /*1d880*/  FMUL.FTZ R11, R2.reuse, R185 ;  /* 0x000000b9020b7220 */ /* 0x040fe20000410000 */
[C---:B------:R-:W-:Y:S01]  /*1d890*/  FMUL.FTZ R170, R2.reuse, R171 ;  /* 0x000000ab02aa7220 */ /* 0x040fe20000410000 */
[C---:B------:R-:W-:Y:S01]  /*1d8a0*/  FMUL.FTZ R185, R2.reuse, R194 ;  /* 0x000000c202b97220 */ /* 0x040fe20000410000 */
[C---:B------:R-:W-:Y:S01]  /*1d8b0*/  FMUL.FTZ R171, R2.reuse, R172 ;  /* 0x000000ac02ab7220 */ /* 0x040fe20000410000 */
[C---:B------:R-:W-:Y:S01]  /*1d8c0*/  FMUL.FTZ R172, R2.reuse, R174 ;  /* 0x000000ae02ac7220 */ /* 0x040fe20000410000 */
        /* <DEDUP_REMOVED lines=15> */
[----:B--2---:R-:W-:Y:S01]  /*1d9c0*/  IMAD.IADD R166, R217, 0x1, R235 ;  /* 0x00000001d9a67824 */ /* 0x004fe200078e02eb */
[----:B------:R-:W2:Y:S03]  /*1d9d0*/  MUFU.TANH R10, R10 ;  /* 0x0000000a000a7308 */ /* 0x000ea60000002400 */
[----:B0-----:R-:W-:Y:S01]  /*1d9e0*/  @P0 IMAD.HI.U32 R195, R166, R183, RZ ;  /* 0x000000b7a6c30227 */ /* 0x001fe200078e00ff */
[----:B------:R-:W-:-:S03]  /*1d9f0*/  MOV R183, R166 ;  /* 0x000000a600b77202 */ /* 0x000fc60000000f00 */
[C---:B------:R-:W-:Y:S01]  /*1da00*/  FMUL.FTZ R166, R2.reuse, R167 ;  /* 0x000000a702a67220 */ /* 0x040fe20000410000 */
[----:B------:R-:W-:Y:S01]  /*1da10*/  FMUL.FTZ R167, R2, R136 ;  /* 0x0000008802a77220 */ /* 0x000fe20000410000 */
[----:B------:R-:W-:Y:S01]  /*1da20*/  IMAD.MOV.U32 R136, RZ, RZ, -0xa0 ;  /* 0xffffff60ff887424 */ /* 0x000fe200078e00ff */
[----:B-1----:R-:W-:Y:S01]  /*1da30*/  @P0 SHF.R.U32.HI R183, RZ, R194, R195 ;  /* 0x000000c2ffb70219 */ /* 0x002fe200000116c3 */
[----:B------:R-:W0:Y:S02]  /*1da40*/  MUFU.TANH R11, R11 ;  /* 0x0000000b000b7308 */ /* 0x000e240000002400 */
[----:B------:R-:W-:Y:S02]  /*1da50*/  IMAD R136, R6, R136, 0x1 ;  /* 0x0000000106887424 */ /* 0x000fe400078e0288 */
[----:B------:R-:W1:Y:S02]  /*1da60*/  SHFL.IDX PT, R195, R183, RZ, 0x1c1f ;  /* 0x001c1fffb7c37589 */ /* 0x000e6400000e0000 */
[----:B---3--:R-:W-:-:S02]  /*1da70*/  IMAD R194, R218, -0x2, R136 ;  /* 0xfffffffedac27824 */ /* 0x008fc400078e0288 */
[----:B------:R3:W-:Y:S01]  /*1da80*/  MUFU.TANH R136, R138 ;  /* 0x0000008a00887308 */ /* 0x0007e20000002400 */
[----:B------:R-:W5:Y:S02]  /*1da90*/  SHFL.IDX PT, R183, R183, 0x1, 0x1c1f ;  /* 0x003c1f00b7b77f89 */ /* 0x000f6400000e0000 */
[----:B----4-:R-:W-:Y:S02]  /*1daa0*/  IADD3 R194, -R237, R194, R219 ;  /* 0x000000c2edc27210 */ /* 0x010fe40007ffe1db */
[----:B------:R-:W4:Y:S03]  /*1dab0*/  S2R R219, SR_TID.X ;  /* 0x0000000000db7919 */ /* 0x000f260000002100 */
[----:B------:R-:W4:Y:S01]  /*1dac0*/  MUFU.TANH R184, R184 ;  /* 0x000000b800b87308 */ /* 0x000f220000002400 */
[----:B---3--:R-:W-:-:S07]  /*1dad0*/  FMUL.FTZ R138, R2, R139 ;  /* 0x0000008b028a7220 */ /* 0x008fce0000410000 */
[----:B------:R-:W3:Y:S01]  /*1dae0*/  MUFU.TANH R192, R192 ;  /* 0x000000c000c07308 */ /* 0x000ee20000002400 */
[----:B-1----:R-:W-:Y:S02]  /*1daf0*/  IMAD.IADD R139, R194, 0x1, R195 ;  /* 0x00000001c28b7824 */ /* 0x002fe400078e02c3 */
[----:B------:R-:W-:-:S05]  /*1db00*/  FMUL.FTZ R195, R2, R140 ;  /* 0x0000008c02c37220 */ /* 0x000fca0000410000 */
[----:B------:R-:W1:Y:S01]  /*1db10*/  MUFU.TANH R171, R171 ;  /* 0x000000ab00ab7308 */ /* 0x000e620000002400 */
[C---:B------:R-:W-:Y:S01]  /*1db20*/  ISETP.GT.AND P2, PT, R139.reuse, RZ, PT ;  /* 0x000000ff8b00720c */ /* 0x040fe20003f44270 */
[----:B-----5:R-:W-:Y:S01]  /*1db30*/  IMAD.IADD R183, R194, 0x1, R183 ;  /* 0x00000001c2b77824 */ /* 0x020fe200078e02b7 */
[C---:B------:R-:W-:Y:S02]  /*1db40*/  ISETP.GT.AND P3, PT, R139.reuse, 0x1, PT ;  /* 0x000000018b00780c */ /* 0x040fe40003f64270 */
[----:B--2---:R-:W-:Y:S02]  /*1db50*/  FSEL R140, R10, -INF , P2 ;  /* 0xff8000000a8c7808 */ /* 0x004fe40001000000 */
[----:B------:R-:W-:Y:S01]  /*1db60*/  ISETP.GT.AND P2, PT, R139, 0x8, PT ;  /* 0x000000088b00780c */ /* 0x000fe20003f44270 */
[----:B------:R2:W-:Y:S01]  /*1db70*/  MUFU.TANH R10, R195 ;  /* 0x000000c3000a7308 */ /* 0x0005e20000002400 */
[----:B0-----:R-:W-:Y:S02]  /*1db80*/  FSEL R11, R11, -INF , P3 ;  /* 0xff8000000b0b7808 */ /* 0x001fe40001800000 */
[----:B------:R-:W-:-:S02]  /*1db90*/  ISETP.GT.AND P3, PT, R139, 0x9, PT ;  /* 0x000000098b00780c */ /* 0x000fc40003f64270 */
[----:B------:R-:W-:Y:S02]  /*1dba0*/  FSEL R13, R13, -INF , P2 ;  /* 0xff8000000d0d7808 */ /* 0x000fe40001000000 */
[----:B------:R-:W-:Y:S01]  /*1dbb0*/  ISETP.GT.AND P2, PT, R139, 0x10, PT ;  /* 0x000000108b00780c */ /* 0x000fe20003f44270 */
[----:B------:R-:W0:Y:S01]  /*1dbc0*/  MUFU.TANH R174, R174 ;  /* 0x000000ae00ae7308 */ /* 0x000e220000002400 */
[----:B--2---:R-:W-:Y:S02]  /*1dbd0*/  FMNMX.FTZ R195, R140, R5, !PT ;  /* 0x000000058cc37209 */ /* 0x004fe40007810000 */
[----:B------:R-:W-:Y:S02]  /*1dbe0*/  FSEL R20, R20, -INF , P3 ;  /* 0xff80000014147808 */ /* 0x000fe40001800000 */
[----:B------:R-:W-:Y:S02]  /*1dbf0*/  FMNMX.FTZ R195, R11, R195, !PT ;  /* 0x000000c30bc37209 */ /* 0x000fe40007810000 */
[----:B------:R-:W-:Y:S01]  /*1dc00*/  ISETP.GT.AND P3, PT, R139, 0x11, PT ;  /* 0x000000118b00780c */ /* 0x000fe20003f64270 */
[----:B------:R-:W2:Y:S01]  /*1dc10*/  MUFU.TANH R176, R176 ;  /* 0x000000b000b07308 */ /* 0x000ea20000002400 */
[----:B------:R-:W-:-:S02]  /*1dc20*/  FMNMX.FTZ R195, R13, R195, !PT ;  /* 0x000000c30dc37209 */ /* 0x000fc40007810000 */
[----:B----4-:R-:W-:Y:S02]  /*1dc30*/  FSEL R184, R184, -INF , P2 ;  /* 0xff800000b8b87808 */ /* 0x010fe40001000000 */
[----:B------:R-:W-:Y:S02]  /*1dc40*/  FMNMX.FTZ R195, R20, R195, !PT ;  /* 0x000000c314c37209 */ /* 0x000fe40007810000 */
[C---:B------:R-:W-:Y:S01]  /*1dc50*/  ISETP.GT.AND P2, PT, R139.reuse, 0x18, PT ;  /* 0x000000188b00780c */ /* 0x040fe20003f44270 */
[----:B------:R-:W4:Y:S01]  /*1dc60*/  MUFU.TANH R182, R182 ;  /* 0x000000b600b67308 */ /* 0x000f220000002400 */
[----:B------:R-:W-:Y:S02]  /*1dc70*/  FSEL R186, R186, -INF , P3 ;  /* 0xff800000baba7808 */ /* 0x000fe40001800000 */
[----:B------:R-:W-:Y:S02]  /*1dc80*/  FMNMX.FTZ R195, R184, R195, !PT ;  /* 0x000000c3b8c37209 */ /* 0x000fe40007810000 */
[----:B------:R-:W-:-:S02]  /*1dc90*/  ISETP.GT.AND P3, PT, R139, 0x19, PT ;  /* 0x000000198b00780c */ /* 0x000fc40003f64270 */
[----:B------:R-:W-:Y:S01]  /*1dca0*/  FSEL R188, R188, -INF , P2 ;  /* 0xff800000bcbc7808 */ /* 0x000fe20001000000 */
[----:B------:R-:W5:Y:S01]  /*1dcb0*/  MUFU.TANH R159, R159 ;  /* 0x0000009f009f7308 */ /* 0x000f620000002400 */
[----:B------:R-:W-:Y:S02]  /*1dcc0*/  FMNMX.FTZ R195, R186, R195, !PT ;  /* 0x000000c3bac37209 */ /* 0x000fe40007810000 */
[C---:B------:R-:W-:Y:S02]  /*1dcd0*/  ISETP.GT.AND P2, PT, R139.reuse, 0x20, PT ;  /* 0x000000208b00780c */ /* 0x040fe40003f44270 */
[----:B------:R-:W-:Y:S02]  /*1dce0*/  FSEL R190, R190, -INF , P3 ;  /* 0xff800000bebe7808 */ /* 0x000fe40001800000 */
[----:B------:R-:W-:Y:S01]  /*1dcf0*/  FMNMX.FTZ R195, R188, R195, !PT ;  /* 0x000000c3bcc37209 */ /* 0x000fe20007810000 */
[----:B------:R-:W5:Y:S01]  /*1dd00*/  MUFU.TANH R163, R163 ;  /* 0x000000a300a37308 */ /* 0x000f620000002400 */
[----:B------:R-:W-:-:S02]  /*1dd10*/  ISETP.GT.AND P3, PT, R139, 0x21, PT ;  /* 0x000000218b00780c */ /* 0x000fc40003f64270 */
[----:B------:R-:W-:Y:S02]  /*1dd20*/  FSEL R168, R168, -INF , P2 ;  /* 0xff800000a8a87808 */ /* 0x000fe40001000000 */
[----:B------:R-:W-:Y:S02]  /*1dd30*/  FMNMX.FTZ R195, R190, R195, !PT ;  /* 0x000000c3bec37209 */ /* 0x000fe40007810000 */
[C---:B------:R-:W-:Y:S01]  /*1dd40*/  ISETP.GT.AND P2, PT, R139.reuse, 0x28, PT ;  /* 0x000000288b00780c */ /* 0x040fe20003f44270 */
[----:B------:R-:W5:Y:S01]  /*1dd50*/  MUFU.TANH R167, R167 ;  /* 0x000000a700a77308 */ /* 0x000f620000002400 */
[----:B---3--:R-:W-:Y:S02]  /*1dd60*/  FSEL R192, R192, -INF , P3 ;  /* 0xff800000c0c07808 */ /* 0x008fe40001800000 */
[----:B------:R-:W-:Y:S02]  /*1dd70*/  FMNMX.FTZ R195, R168, R195, !PT ;  /* 0x000000c3a8c37209 */ /* 0x000fe40007810000 */
[----:B------:R-:W-:-:S02]  /*1dd80*/  ISETP.GT.AND P3, PT, R139, 0x29, PT ;  /* 0x000000298b00780c */ /* 0x000fc40003f64270 */
[----:B-1----:R-:W-:Y:S01]  /*1dd90*/  FSEL R171, R171, -INF , P2 ;  /* 0xff800000abab7808 */ /* 0x002fe20001000000 */
[----:B------:R-:W-:Y:S01]  /*1dda0*/  MUFU.TANH R170, R170 ;  /* 0x000000aa00aa7308 */ /* 0x000fe20000002400 */
[----:B------:R-:W-:Y:S02]  /*1ddb0*/  FMNMX.FTZ R195, R192, R195, !PT ;  /* 0x000000c3c0c37209 */ /* 0x000fe40007810000 */
[----:B------:R-:W-:Y:S02]  /*1ddc0*/  ISETP.GT.AND P2, PT, R139, 0x30, PT ;  /* 0x000000308b00780c */ /* 0x000fe40003f44270 */
[----:B------:R-:W-:Y:S02]  /*1ddd0*/  FSEL R193, R193, -INF , P3 ;  /* 0xff800000c1c17808 */ /* 0x000fe40001800000 */
[----:B------:R-:W-:Y:S01]  /*1dde0*/  FMNMX.FTZ R195, R171, R195, !PT ;  /* 0x000000c3abc37209 */ /* 0x000fe20007810000 */
[----:B------:R-:W-:Y:S01]  /*1ddf0*/  MUFU.TANH R172, R172 ;  /* 0x000000ac00ac7308 */ /* 0x000fe20000002400 */
[----:B------:R-:W-:-:S02]  /*1de00*/  ISETP.GT.AND P3, PT, R139, 0x31, PT ;  /* 0x000000318b00780c */ /* 0x000fc40003f64270 */
[----:B0-----:R-:W-:Y:S02]  /*1de10*/  FSEL R174, R174, -INF , P2 ;  /* 0xff800000aeae7808 */ /* 0x001fe40001000000 */
[----:B------:R-:W-:Y:S02]  /*1de20*/  FMNMX.FTZ R195, R193, R195, !PT ;  /* 0x000000c3c1c37209 */ /* 0x000fe40007810000 */
[C---:B------:R-:W-:Y:S01]  /*1de30*/  ISETP.GT.AND P2, PT, R139.reuse, 0x38, PT ;  /* 0x000000388b00780c */ /* 0x040fe20003f44270 */
[----:B------:R-:W-:Y:S01]  /*1de40*/  MUFU.TANH R177, R177 ;  /* 0x000000b100b17308 */ /* 0x000fe20000002400 */
[----:B--2---:R-:W-:Y:S02]  /*1de50*/  FSEL R176, R176, -INF , P3 ;  /* 0xff800000b0b07808 */ /* 0x004fe40001800000 */
[----:B------:R-:W-:Y:S02]  /*1de60*/  FMNMX.FTZ R195, R174, R195, !PT ;  /* 0x000000c3aec37209 */ /* 0x000fe40007810000 */
[----:B------:R-:W-:-:S02]  /*1de70*/  ISETP.GT.AND P3, PT, R139, 0x39, PT ;  /* 0x000000398b00780c */ /* 0x000fc40003f64270 */
[----:B------:R-:W-:Y:S01]  /*1de80*/  FSEL R178, R178, -INF , P2 ;  /* 0xff800000b2b27808 */ /* 0x000fe20001000000 */
[----:B------:R-:W-:Y:S01]  /*1de90*/  MUFU.TANH R179, R179 ;  /* 0x000000b300b37308 */ /* 0x000fe20000002400 */
[----:B------:R-:W-:Y:S02]  /*1dea0*/  FMNMX.FTZ R195, R176, R195, !PT ;  /* 0x000000c3b0c37209 */ /* 0x000fe40007810000 */
[----:B------:R-:W-:Y:S02]  /*1deb0*/  ISETP.GT.AND P2, PT, R139, 0x40, PT ;  /* 0x000000408b00780c */ /* 0x000fe40003f44270 */
[----:B------:R-:W-:Y:S02]  /*1dec0*/  FSEL R181, R181, -INF , P3 ;  /* 0xff800000b5b57808 */ /* 0x000fe40001800000 */
[----:B------:R-:W-:Y:S01]  /*1ded0*/  FMNMX.FTZ R195, R178, R195, !PT ;  /* 0x000000c3b2c37209 */ /* 0x000fe20007810000 */
[----:B------:R-:W-:Y:S01]  /*1dee0*/  MUFU.TANH R185, R185 ;  /* 0x000000b900b97308 */ /* 0x000fe20000002400 */
[----:B------:R-:W-:-:S02]  /*1def0*/  ISETP.GT.AND P3, PT, R139, 0x41, PT ;  /* 0x000000418b00780c */ /* 0x000fc40003f64270 */
[----:B------:R-:W-:Y:S02]  /*1df00*/  FSEL R152, R152, -INF , P2 ;  /* 0xff80000098987808 */ /* 0x000fe40001000000 */
[----:B------:R-:W-:Y:S02]  /*1df10*/  FMNMX.FTZ R195, R181, R195, !PT ;  /* 0x000000c3b5c37209 */ /* 0x000fe40007810000 */
[C---:B------:R-:W-:Y:S01]  /*1df20*/  ISETP.GT.AND P2, PT, R139.reuse, 0x48, PT ;  /* 0x000000488b00780c */ /* 0x040fe20003f44270 */
[----:B------:R-:W-:Y:S01]  /*1df30*/  MUFU.TANH R153, R153 ;  /* 0x0000009900997308 */ /* 0x000fe20000002400 */
[----:B----4-:R-:W-:Y:S02]  /*1df40*/  FSEL R182, R182, -INF , P3 ;  /* 0xff800000b6b67808 */ /* 0x010fe40001800000 */
        /* <DEDUP_REMOVED lines=10> */
[----:B-----5:R-:W-:Y:S02]  /*1dff0*/  FSEL R159, R159, -INF , P2 ;  /* 0xff8000009f9f7808 */ /* 0x020fe40001000000 */
[----:B------:R-:W-:Y:S02]  /*1e000*/  FMNMX.FTZ R195, R157, R195, !PT ;  /* 0x000000c39dc37209 */ /* 0x000fe40007810000 */
[----:B------:R-:W-:Y:S01]  /*1e010*/  ISETP.GT.AND P2, PT, R139, 0x58, PT ;  /* 0x000000588b00780c */ /* 0x000fe20003f44270 */
[----:B------:R-:W-:Y:S01]  /*1e020*/  MUFU.TANH R169, R169 ;  /* 0x000000a900a97308 */ /* 0x000fe20000002400 */
[----:B------:R-:W-:Y:S02]  /*1e030*/  FSEL R161, R161, -INF , P3 ;  /* 0xff800000a1a17808 */ /* 0x000fe40001800000 */
[----:B------:R-:W-:Y:S02]  /*1e040*/  FMNMX.FTZ R195, R159, R195, !PT ;  /* 0x000000c39fc37209 */ /* 0x000fe40007810000 */
[----:B------:R-:W-:-:S02]  /*1e050*/  ISETP.GT.AND P3, PT, R139, 0x59, PT ;  /* 0x000000598b00780c */ /* 0x000fc40003f64270 */
[----:B------:R-:W-:Y:S01]  /*1e060*/  FSEL R163, R163, -INF , P2 ;  /* 0xff800000a3a37808 */ /* 0x000fe20001000000 */
[----:B------:R-:W-:Y:S01]  /*1e070*/  MUFU.TANH R158, R158 ;  /* 0x0000009e009e7308 */ /* 0x000fe20000002400 */
[----:B------:R-:W-:Y:S01]  /*1e080*/  FMNMX.FTZ R195, R161, R195, !PT ;  /* 0x000000c3a1c37209 */ /* 0x000fe20007810000 */
[----:B------:R-:W-:Y:S02]  /*1e090*/  WARPGROUP.DEPBAR.LE gsb0, 0x0 ;  /* 0x00008000000079c5 */ /* 0x000fe40000010000 */
[----:B------:R-:W-:Y:S01]  /*1e0a0*/  ISETP.GT.AND P2, PT, R139, 0x60, PT ;  /* 0x000000608b00780c */ /* 0x000fe20003f44270 */
[----:B------:R-:W-:Y:S01]  /*1e0b0*/  WARPGROUP.ARRIVE ;  /* 0x00000000000079c5 */ /* 0x000fe20000000000 */
[----:B------:R-:W-:Y:S02]  /*1e0c0*/  FSEL R165, R165, -INF , P3 ;  /* 0xff800000a5a57808 */ /* 0x000fe40001800000 */
[----:B------:R-:W-:Y:S01]  /*1e0d0*/  FMNMX.FTZ R195, R163, R195, !PT ;  /* 0x000000c3a3c37209 */ /* 0x000fe20007810000 */
[----:B------:R-:W-:Y:S01]  /*1e0e0*/  MUFU.TANH R160, R160 ;  /* 0x000000a000a07308 */ /* 0x000fe20000002400 */
[----:B------:R-:W-:Y:S01]  /*1e0f0*/  ISETP.GT.AND P3, PT, R139, 0x61, PT ;  /* 0x000000618b00780c */ /* 0x000fe20003f64270 */
[----:B------:R-:W-:Y:S01]  /*1e100*/  QGMMA.64x192x32.F32.E4M3.E4M3 R24, R200, gdesc[UR4], R24, gsb0 ;  /* 0x02e00004c8187df3 */ /* 0x000fe20008000818 */
[----:B------:R-:W-:-:S02]  /*1e110*/  FSEL R167, R167, -INF , P2 ;  /* 0xff800000a7a77808 */ /* 0x000fc40001000000 */
[----:B------:R-:W-:Y:S02]  /*1e120*/  FMNMX.FTZ R195, R165, R195, !PT ;  /* 0x000000c3a5c37209 */ /* 0x000fe40007810000 */
[----:B------:R-:W-:Y:S01]  /*1e130*/  ISETP.GT.AND P4, PT, R139, 0x68, PT ;  /* 0x000000688b00780c */ /* 0x000fe20003f84270 */
[----:B------:R-:W-:Y:S01]  /*1e140*/  MUFU.TANH R162, R162 ;  /* 0x000000a200a27308 */ /* 0x000fe20000002400 */
[----:B------:R-:W-:Y:S02]  /*1e150*/  FSEL R137, R137, -INF , P3 ;  /* 0xff80000089897808 */ /* 0x000fe40001800000 */
[----:B------:R-:W-:Y:S02]  /*1e160*/  FMNMX.FTZ R196, R167, R195, !PT ;  /* 0x000000c3a7c47209 */ /* 0x000fe40007810000 */
[----:B------:R-:W-:Y:S02]  /*1e170*/  ISETP.GT.AND P2, PT, R139, 0x69, PT ;  /* 0x000000698b00780c */ /* 0x000fe40003f44270 */
[----:B------:R-:W-:Y:S01]  /*1e180*/  FSEL R195, R10, -INF , P4 ;  /* 0xff8000000ac37808 */ /* 0x000fe20002000000 */
[----:B------:R-:W-:Y:S01]  /*1e190*/  MUFU.TANH R164, R164 ;  /* 0x000000a400a47308 */ /* 0x000fe20000002400 */
[----:B------:R-:W-:-:S02]  /*1e1a0*/  FMNMX.FTZ R196, R137, R196, !PT ;  /* 0x000000c489c47209 */ /* 0x000fc40007810000 */
[----:B------:R-:W-:Y:S02]  /*1e1b0*/  ISETP.GT.AND P3, PT, R139, 0x70, PT ;  /* 0x000000708b00780c */ /* 0x000fe40003f64270 */
[----:B------:R-:W-:Y:S02]  /*1e1c0*/  FSEL R141, R141, -INF , P2 ;  /* 0xff8000008d8d7808 */ /* 0x000fe40001000000 */
[----:B------:R-:W-:Y:S01]  /*1e1d0*/  FMNMX.FTZ R10, R195, R196, !PT ;  /* 0x000000c4c30a7209 */ /* 0x000fe20007810000 */
[----:B------:R-:W-:Y:S01]  /*1e1e0*/  MUFU.TANH R166, R166 ;  /* 0x000000a600a67308 */ /* 0x000fe20000002400 */
[----:B------:R-:W-:Y:S02]  /*1e1f0*/  ISETP.GT.AND P4, PT, R139, 0x71, PT ;  /* 0x000000718b00780c */ /* 0x000fe40003f84270 */
[----:B------:R-:W-:Y:S02]  /*1e200*/  FSEL R144, R144, -INF , P3 ;  /* 0xff80000090907808 */ /* 0x000fe40001800000 */
[----:B------:R-:W-:-:S02]  /*1e210*/  FMNMX.FTZ R10, R141, R10, !PT ;  /* 0x0000000a8d0a7209 */ /* 0x000fc40007810000 */
[----:B------:R-:W-:Y:S01]  /*1e220*/  ISETP.GT.AND P5, PT, R139, 0x78, PT ;  /* 0x000000788b00780c */ /* 0x000fe20003fa4270 */
[----:B------:R-:W-:Y:S01]  /*1e230*/  MUFU.TANH R138, R138 ;  /* 0x0000008a008a7308 */ /* 0x000fe20000002400 */
[----:B------:R-:W-:Y:S02]  /*1e240*/  FSEL R145, R145, -INF , P4 ;  /* 0xff80000091917808 */ /* 0x000fe40002000000 */
[----:B------:R-:W-:Y:S02]  /*1e250*/  FMNMX.FTZ R10, R144, R10, !PT ;  /* 0x0000000a900a7209 */ /* 0x000fe40007810000 */
[----:B------:R-:W-:Y:S02]  /*1e260*/  ISETP.GT.AND P2, PT, R139, 0x79, PT ;  /* 0x000000798b00780c */ /* 0x000fe40003f44270 */
[----:B------:R-:W-:Y:S02]  /*1e270*/  FSEL R148, R148, -INF , P5 ;  /* 0xff80000094947808 */ /* 0x000fe40002800000 */
[----:B------:R-:W-:-:S02]  /*1e280*/  FMNMX.FTZ R10, R145, R10, !PT ;  /* 0x0000000a910a7209 */ /* 0x000fc40007810000 */
[----:B------:R-:W-:Y:S02]  /*1e290*/  ISETP.GT.AND P3, PT, R139, 0x80, PT ;  /* 0x000000808b00780c */ /* 0x000fe40003f64270 */
[----:B------:R-:W-:Y:S02]  /*1e2a0*/  FSEL R149, R149, -INF , P2 ;  /* 0xff80000095957808 */ /* 0x000fe40001000000 */
[----:B------:R-:W-:Y:S02]  /*1e2b0*/  FMNMX.FTZ R10, R148, R10, !PT ;  /* 0x0000000a940a7209 */ /* 0x000fe40007810000 */
[C---:B------:R-:W-:Y:S02]  /*1e2c0*/  ISETP.GT.AND P4, PT, R139.reuse, 0x81, PT ;  /* 0x000000818b00780c */ /* 0x040fe40003f84270 */
[C---:B------:R-:W-:Y:S02]  /*1e2d0*/  ISETP.GT.AND P5, PT, R139.reuse, 0x88, PT ;  /* 0x000000888b00780c */ /* 0x040fe40003fa4270 */
[----:B------:R-:W-:-:S02]  /*1e2e0*/  ISETP.GT.AND P2, PT, R139, 0x89, PT ;  /* 0x000000898b00780c */ /* 0x000fc40003f44270 */
[----:B------:R-:W-:Y:S02]  /*1e2f0*/  FSEL R196, R120, -INF , P3 ;  /* 0xff80000078c47808 */ /* 0x000fe40001800000 */
[----:B------:R-:W-:Y:S02]  /*1e300*/  FMNMX.FTZ R120, R149, R10, !PT ;  /* 0x0000000a95787209 */ /* 0x000fe40007810000 */
[----:B------:R-:W-:Y:S01]  /*1e310*/  FSEL R121, R121, -INF , P4 ;  /* 0xff80000079797808 */ /* 0x000fe20002000000 */
[----:B------:R0:W1:Y:S01]  /*1e320*/  MUFU.TANH R10, R132 ;  /* 0x00000084000a7308 */ /* 0x0000620000002400 */
[----:B------:R-:W-:Y:S02]  /*1e330*/  FSEL R124, R124, -INF , P5 ;  /* 0xff8000007c7c7808 */ /* 0x000fe40002800000 */
[----:B------:R-:W-:Y:S02]  /*1e340*/  FSEL R125, R125, -INF , P2 ;  /* 0xff8000007d7d7808 */ /* 0x000fe40001000000 */
[----:B------:R-:W-:-:S02]  /*1e350*/  ISETP.GT.AND P3, PT, R139, 0x90, PT ;  /* 0x000000908b00780c */ /* 0x000fc40003f64270 */
[C---:B------:R-:W-:Y:S02]  /*1e360*/  ISETP.GT.AND P4, PT, R139.reuse, 0x91, PT ;  /* 0x000000918b00780c */ /* 0x040fe40003f84270 */
[C---:B------:R-:W-:Y:S02]  /*1e370*/  ISETP.GT.AND P5, PT, R139.reuse, 0x98, PT ;  /* 0x000000988b00780c */ /* 0x040fe40003fa4270 */
[----:B------:R-:W-:Y:S01]  /*1e380*/  ISETP.GT.AND P2, PT, R139, 0x99, PT ;  /* 0x000000998b00780c */ /* 0x000fe20003f44270 */
[----:B------:R-:W-:Y:S01]  /*1e390*/  FMUL.FTZ R139, R2, R133 ;  /* 0x00000085028b7220 */ /* 0x000fe20000410000 */
[----:B------:R-:W-:Y:S02]  /*1e3a0*/  FMNMX.FTZ R120, R196, R120, !PT ;  /* 0x00000078c4787209 */ /* 0x000fe40007810000 */
[----:B0-----:R-:W-:Y:S02]  /*1e3b0*/  FSEL R132, R128, -INF , P3 ;  /* 0xff80000080847808 */ /* 0x001fe40001800000 */
[----:B------:R-:W-:Y:S01]  /*1e3c0*/  FMNMX.FTZ R120, R121, R120, !PT ;  /* 0x0000007879787209 */ /* 0x000fe20007810000 */
[----:B------:R-:W0:Y:S01]  /*1e3d0*/  MUFU.TANH R139, R139 ;  /* 0x0000008b008b7308 */ /* 0x000e220000002400 */
[----:B------:R-:W-:-:S02]  /*1e3e0*/  FSEL R133, R129, -INF , P4 ;  /* 0xff80000081857808 */ /* 0x000fc40002000000 */
[----:B------:R-:W-:Y:S02]  /*1e3f0*/  FMNMX.FTZ R120, R124, R120, !PT ;  /* 0x000000787c787209 */ /* 0x000fe40007810000 */
[----:B-1----:R-:W-:Y:S02]  /*1e400*/  FSEL R129, R10, -INF , P5 ;  /* 0xff8000000a817808 */ /* 0x002fe40002800000 */
[----:B------:R-:W-:Y:S01]  /*1e410*/  FMNMX.FTZ R120, R125, R120, !PT ;  /* 0x000000787d787209 */ /* 0x000fe20007810000 */
[----:B------:R1:W2:Y:S01]  /*1e420*/  MUFU.TANH R128, R143 ;  /* 0x0000008f00807308 */ /* 0x0002a20000002400 */
[----:B------:R-:W-:Y:S02]  /*1e430*/  ISETP.GT.AND P5, PT, R183, 0x1, PT ;  /* 0x00000001b700780c */ /* 0x000fe40003fa4270 */
[----:B------:R-:W-:Y:S02]  /*1e440*/  FMNMX.FTZ R120, R132, R120, !PT ;  /* 0x0000007884787209 */ /* 0x000fe40007810000 */
[----:B------:R-:W-:-:S02]  /*1e450*/  FSEL R12, R12, -INF , P5 ;  /* 0xff8000000c0c7808 */ /* 0x000fc40002800000 */
[----:B------:R-:W-:Y:S02]  /*1e460*/  FMNMX.FTZ R120, R133, R120, !PT ;  /* 0x0000007885787209 */ /* 0x000fe40007810000 */
[----:B0-----:R-:W-:Y:S01]  /*1e470*/  FSEL R139, R139, -INF , P2 ;  /* 0xff8000008b8b7808 */ /* 0x001fe20001000000 */
[C---:B-1----:R-:W-:Y:S01]  /*1e480*/  FMUL.FTZ R143, R2.reuse, R146 ;  /* 0x00000092028f7220 */ /* 0x042fe20000410000 */
[----:B------:R-:W-:Y:S01]  /*1e490*/  FMNMX.FTZ R120, R129, R120, !PT ;  /* 0x0000007881787209 */ /* 0x000fe20007810000 */
[C---:B------:R-:W-:Y:S01]  /*1e4a0*/  FMUL.FTZ R146, R2.reuse, R147 ;  /* 0x0000009302927220 */ /* 0x040fe20000410000 */
[----:B------:R-:W-:Y:S01]  /*1e4b0*/  ISETP.GT.AND P3, PT, R183, 0x8, PT ;  /* 0x00000008b700780c */ /* 0x000fe20003f64270 */
[C---:B------:R-:W-:Y:S01]  /*1e4c0*/  FMUL.FTZ R147, R2.reuse, R150 ;  /* 0x0000009602937220 */ /* 0x040fe20000410000 */
[----:B------:R-:W-:Y:S01]  /*1e4d0*/  FMNMX.FTZ R120, R139, R120, !PT ;  /* 0x000000788b787209 */ /* 0x000fe20007810000 */
[----:B------:R-:W-:Y:S01]  /*1e4e0*/  FMUL.FTZ R150, R2, R151 ;  /* 0x0000009702967220 */ /* 0x000fe20000410000 */
[C---:B------:R-:W-:Y:S01]  /*1e4f0*/  ISETP.GT.AND P4, PT, R183.reuse, 0x9, PT ;  /* 0x00000009b700780c */ /* 0x040fe20003f84270 */
[----:B------:R-:W0:Y:S01]  /*1e500*/  MUFU.TANH R143, R143 ;  /* 0x0000008f008f7308 */ /* 0x000e220000002400 */
[----:B------:R-:W-:Y:S01]  /*1e510*/  ISETP.GT.AND P5, PT, R183, 0x11, PT ;  /* 0x00000011b700780c */ /* 0x000fe20003fa4270 */
[----:B------:R-:W1:Y:S01]  /*1e520*/  SHFL.BFLY PT, R10, R120, 0x2, 0x1f ;  /* 0x0c401f00780a7f89 */ /* 0x000e6200000e0000 */
[----:B------:R-:W-:-:S02]  /*1e530*/  FSEL R15, R15, -INF , P3 ;  /* 0xff8000000f0f7808 */ /* 0x000fc40001800000 */
[----:B------:R-:W-:Y:S02]  /*1e540*/  FSEL R21, R21, -INF , P4 ;  /* 0xff80000015157808 */ /* 0x000fe40002000000 */
[----:B------:R-:W-:Y:S01]  /*1e550*/  FSEL R187, R187, -INF , P5 ;  /* 0xff800000bbbb7808 */ /* 0x000fe20002800000 */
[----:B------:R-:W3:Y:S01]  /*1e560*/  MUFU.TANH R146, R146 ;  /* 0x0000009200927308 */ /* 0x000ee20000002400 */
[C---:B------:R-:W-:Y:S02]  /*1e570*/  ISETP.GT.AND P3, PT, R183.reuse, 0x18, PT ;  /* 0x00000018b700780c */ /* 0x040fe40003f64270 */
[C---:B------:R-:W-:Y:S02]  /*1e580*/  ISETP.GT.AND P4, PT, R183.reuse, 0x19, PT ;  /* 0x00000019b700780c */ /* 0x040fe40003f84270 */
[----:B------:R-:W-:Y:S02]  /*1e590*/  ISETP.GT.AND P5, PT, R183, 0x21, PT ;  /* 0x00000021b700780c */ /* 0x000fe40003fa4270 */
[----:B------:R-:W-:Y:S01]  /*1e5a0*/  FSEL R189, R189, -INF , P3 ;  /* 0xff800000bdbd7808 */ /* 0x000fe20001800000 */
[----:B------:R-:W4:Y:S01]  /*1e5b0*/  MUFU.TANH R147, R147 ;  /* 0x0000009300937308 */ /* 0x000f220000002400 */
[----:B------:R-:W-:-:S02]  /*1e5c0*/  FSEL R191, R191, -INF , P4 ;  /* 0xff800000bfbf7808 */ /* 0x000fc40002000000 */
[----:B------:R-:W-:Y:S02]  /*1e5d0*/  FSEL R170, R170, -INF , P5 ;  /* 0xff800000aaaa7808 */ /* 0x000fe40002800000 */
[C---:B------:R-:W-:Y:S02]  /*1e5e0*/  ISETP.GT.AND P3, PT, R183.reuse, 0x28, PT ;  /* 0x00000028b700780c */ /* 0x040fe40003f64270 */
[C---:B------:R-:W-:Y:S01]  /*1e5f0*/  ISETP.GT.AND P4, PT, R183.reuse, 0x29, PT ;  /* 0x00000029b700780c */ /* 0x040fe20003f84270 */
[----:B------:R-:W5:Y:S01]  /*1e600*/  MUFU.TANH R150, R150 ;  /* 0x0000009600967308 */ /* 0x000f620000002400 */
[C---:B------:R-:W-:Y:S02]  /*1e610*/  ISETP.GT.AND P5, PT, R183.reuse, 0x30, PT ;  /* 0x00000030b700780c */ /* 0x040fe40003fa4270 */
[----:B-1----:R-:W-:Y:S02]  /*1e620*/  FMNMX.FTZ R10, R120, R10, !PT ;  /* 0x0000000a780a7209 */ /* 0x002fe40007810000 */
[----:B------:R-:W-:-:S02]  /*1e630*/  ISETP.GT.AND P2, PT, R183, RZ, PT ;  /* 0x000000ffb700720c */ /* 0x000fc40003f44270 */
[----:B------:R-:W-:Y:S01]  /*1e640*/  FSEL R172, R172, -INF , P3 ;  /* 0xff800000acac7808 */ /* 0x000fe20001800000 */
[----:B------:R-:W1:Y:S01]  /*1e650*/  SHFL.BFLY PT, R120, R10, 0x1, 0x1f ;  /* 0x0c201f000a787f89 */ /* 0x000e6200000e0000 */
[----:B------:R-:W-:Y:S02]  /*1e660*/  FSEL R173, R173, -INF , P4 ;  /* 0xff800000adad7808 */ /* 0x000fe40002000000 */
[----:B------:R-:W-:Y:S02]  /*1e670*/  FSEL R175, R175, -INF , P5 ;  /* 0xff800000afaf7808 */ /* 0x000fe40002800000 */
[C---:B------:R-:W-:Y:S02]  /*1e680*/  ISETP.GT.AND P3, PT, R183.reuse, 0x31, PT ;  /* 0x00000031b700780c */ /* 0x040fe40003f64270 */
[C---:B------:R-:W-:Y:S02]  /*1e690*/  ISETP.GT.AND P4, PT, R183.reuse, 0x38, PT ;  /* 0x00000038b700780c */ /* 0x040fe40003f84270 */
[----:B------:R-:W-:-:S02]  /*1e6a0*/  ISETP.GT.AND P5, PT, R183, 0x39, PT ;  /* 0x00000039b700780c */ /* 0x000fc40003fa4270 */
[----:B------:R-:W-:Y:S02]  /*1e6b0*/  FSEL R7, R7, -INF , P2 ;  /* 0xff80000007077808 */ /* 0x000fe40001000000 */
[----:B------:R-:W-:Y:S02]  /*1e6c0*/  ISETP.GT.AND P2, PT, R183, 0x10, PT ;  /* 0x00000010b700780c */ /* 0x000fe40003f44270 */
[----:B------:R-:W-:Y:S02]  /*1e6d0*/  FSEL R177, R177, -INF , P3 ;  /* 0xff800000b1b17808 */ /* 0x000fe40001800000 */
[----:B------:R-:W-:Y:S02]  /*1e6e0*/  FSEL R179, R179, -INF , P4 ;  /* 0xff800000b3b37808 */ /* 0x000fe40002000000 */
[----:B------:R-:W-:Y:S02]  /*1e6f0*/  FSEL R180, R180, -INF , P5 ;  /* 0xff800000b4b47808 */ /* 0x000fe40002800000 */
[----:B------:R-:W-:-:S02]  /*1e700*/  ISETP.GT.AND P3, PT, R183, 0x40, PT ;  /* 0x00000040b700780c */ /* 0x000fc40003f64270 */
[C---:B------:R-:W-:Y:S02]  /*1e710*/  ISETP.GT.AND P4, PT, R183.reuse, 0x41, PT ;  /* 0x00000041b700780c */ /* 0x040fe40003f84270 */
[----:B------:R-:W-:Y:S02]  /*1e720*/  ISETP.GT.AND P5, PT, R183, 0x48, PT ;  /* 0x00000048b700780c */ /* 0x000fe40003fa4270 */
[----:B-1----:R-:W-:Y:S01]  /*1e730*/  FMNMX.FTZ R120, R10, R120, !PT ;  /* 0x000000780a787209 */ /* 0x002fe20007810000 */
[----:B------:R-:W-:Y:S01]  /*1e740*/  IMAD.U32 R10, RZ, RZ, UR57 ;  /* 0x00000039ff0a7e24 */ /* 0x000fe2000f8e00ff */
[----:B------:R-:W-:Y:S02]  /*1e750*/  FSEL R185, R185, -INF , P2 ;  /* 0xff800000b9b97808 */ /* 0x000fe40001000000 */
[----:B------:R-:W-:Y:S01]  /*1e760*/  ISETP.GT.AND P2, PT, R183, 0x20, PT ;  /* 0x00000020b700780c */ /* 0x000fe20003f44270 */
[----:B------:R-:W-:-:S01]  /*1e770*/  FFMA.FTZ R151, R120, R10, -8 ;  /* 0xc100000078977423 */ /* 0x000fc2000001000a */
[----:B------:R-:W-:-:S02]  /*1e780*/  FSEL R153, R153, -INF , P3 ;  /* 0xff80000099997808 */ /* 0x000fc40001800000 */
[----:B------:R-:W-:Y:S02]  /*1e790*/  FSEL R154, R154, -INF , P4 ;  /* 0xff8000009a9a7808 */ /* 0x000fe40002000000 */
[----:B------:R-:W-:Y:S02]  /*1e7a0*/  FSEL R155, R155, -INF , P5 ;  /* 0xff8000009b9b7808 */ /* 0x000fe40002800000 */
[C---:B------:R-:W-:Y:S02]  /*1e7b0*/  ISETP.GT.AND P3, PT, R183.reuse, 0x49, PT ;  /* 0x00000049b700780c */ /* 0x040fe40003f64270 */
[C---:B------:R-:W-:Y:S02]  /*1e7c0*/  ISETP.GT.AND P4, PT, R183.reuse, 0x50, PT ;  /* 0x00000050b700780c */ /* 0x040fe40003f84270 */
[----:B------:R-:W-:Y:S02]  /*1e7d0*/  ISETP.GT.AND P5, PT, R183, 0x51, PT ;  /* 0x00000051b700780c */ /* 0x000fe40003fa4270 */
[----:B------:R-:W-:-:S02]  /*1e7e0*/  FSEL R169, R169, -INF , P2 ;  /* 0xff800000a9a97808 */ /* 0x000fc40001000000 */
[----:B------:R-:W-:Y:S02]  /*1e7f0*/  FSETP.NEU.FTZ.AND P2, PT, R120, -INF , PT ;  /* 0xff8000007800780b */ /* 0x000fe40003f5d000 */
[----:B------:R-:W-:Y:S02]  /*1e800*/  FSEL R158, R158, -INF , P3 ;  /* 0xff8000009e9e7808 */ /* 0x000fe40001800000 */
[----:B------:R-:W-:Y:S02]  /*1e810*/  FSEL R160, R160, -INF , P4 ;  /* 0xff800000a0a07808 */ /* 0x000fe40002000000 */
[----:B------:R-:W-:Y:S02]  /*1e820*/  FSEL R162, R162, -INF , P5 ;  /* 0xff800000a2a27808 */ /* 0x000fe40002800000 */
[C---:B------:R-:W-:Y:S02]  /*1e830*/  ISETP.GT.AND P3, PT, R183.reuse, 0x58, PT ;  /* 0x00000058b700780c */ /* 0x040fe40003f64270 */
[----:B------:R-:W-:-:S02]  /*1e840*/  ISETP.GT.AND P4, PT, R183, 0x59, PT ;  /* 0x00000059b700780c */ /* 0x000fc40003f84270 */
[----:B------:R-:W-:Y:S02]  /*1e850*/  ISETP.GT.AND P5, PT, R183, 0x60, PT ;  /* 0x00000060b700780c */ /* 0x000fe40003fa4270 */
[----:B------:R-:W-:Y:S02]  /*1e860*/  FSEL R151, R151, RZ, P2 ;  /* 0x000000ff97977208 */ /* 0x000fe40001000000 */
[----:B------:R-:W-:Y:S02]  /*1e870*/  FSEL R164, R164, -INF , P3 ;  /* 0xff800000a4a47808 */ /* 0x000fe40001800000 */
[----:B------:R-:W-:Y:S01]  /*1e880*/  FSEL R166, R166, -INF , P4 ;  /* 0xff800000a6a67808 */ /* 0x000fe20002000000 */
[----:B------:R-:W-:-:S01]  /*1e890*/  FFMA.FTZ R194, R184, R10, -R151 ;  /* 0x0000000ab8c27223 */ /* 0x000fc20000010897 */
[----:B------:R-:W-:Y:S01]  /*1e8a0*/  FSEL R136, R136, -INF , P5 ;  /* 0xff80000088887808 */ /* 0x000fe20002800000 */
[----:B------:R-:W-:-:S01]  /*1e8b0*/  FFMA.FTZ R192, R192, R10, -R151 ;  /* 0x0000000ac0c07223 */ /* 0x000fc20000010897 */
[----:B------:R-:W-:Y:S01]  /*1e8c0*/  ISETP.GT.AND P3, PT, R183, 0x61, PT ;  /* 0x00000061b700780c */ /* 0x000fe20003f64270 */
[----:B------:R-:W-:-:S01]  /*1e8d0*/  FFMA.FTZ R195, R195, R10, -R151 ;  /* 0x0000000ac3c37223 */ /* 0x000fc20000010897 */
[----:B------:R-:W-:Y:S01]  /*1e8e0*/  ISETP.GT.AND P4, PT, R183, 0x68, PT ;  /* 0x00000068b700780c */ /* 0x000fe20003f84270 */
[----:B------:R-:W-:-:S01]  /*1e8f0*/  FFMA.FTZ R140, R140, R10, -R151 ;  /* 0x0000000a8c8c7223 */ /* 0x000fc20000010897 */
[----:B------:R-:W-:Y:S01]  /*1e900*/  ISETP.GT.AND P5, PT, R183, 0x69, PT ;  /* 0x00000069b700780c */ /* 0x000fe20003fa4270 */
[----:B------:R-:W-:-:S01]  /*1e910*/  FFMA.FTZ R11, R11, R10, -R151 ;  /* 0x0000000a0b0b7223 */ /* 0x000fc20000010897 */
[----:B------:R-:W-:Y:S01]  /*1e920*/  FSEL R138, R138, -INF , P3 ;  /* 0xff8000008a8a7808 */ /* 0x000fe20001800000 */
[----:B------:R-:W-:-:S01]  /*1e930*/  FFMA.FTZ R13, R13, R10, -R151 ;  /* 0x0000000a0d0d7223 */ /* 0x000fc20000010897 */
[----:B------:R-:W-:Y:S01]  /*1e940*/  FSEL R184, R142, -INF , P4 ;  /* 0xff8000008eb87808 */ /* 0x000fe20002000000 */
[----:B------:R-:W-:-:S01]  /*1e950*/  FFMA.FTZ R20, R20, R10, -R151 ;  /* 0x0000000a14147223 */ /* 0x000fc20000010897 */
[----:B--2---:R-:W-:Y:S01]  /*1e960*/  FSEL R128, R128, -INF , P5 ;  /* 0xff80000080807808 */ /* 0x004fe20002800000 */
[----:B------:R1:W-:Y:S01]  /*1e970*/  MUFU.EX2 R142, R194 ;  /* 0x000000c2008e7308 */ /* 0x0003e20000000800 */
[C---:B------:R-:W-:Y:S01]  /*1e980*/  ISETP.GT.AND P3, PT, R183.reuse, 0x70, PT ;  /* 0x00000070b700780c */ /* 0x040fe20003f64270 */
[-CC-:B------:R-:W-:Y:S01]  /*1e990*/  FFMA.FTZ R168, R168, R10.reuse, -R151.reuse ;  /* 0x0000000aa8a87223 */ /* 0x180fe20000010897 */
[----:B------:R-:W-:Y:S01]  /*1e9a0*/  ISETP.GT.AND P4, PT, R183, 0x71, PT ;  /* 0x00000071b700780c */ /* 0x000fe20003f84270 */
[-CC-:B------:R-:W-:Y:S01]  /*1e9b0*/  FFMA.FTZ R171, R171, R10.reuse, -R151.reuse ;  /* 0x0000000aabab7223 */ /* 0x180fe20000010897 */
[----:B------:R-:W-:Y:S01]  /*1e9c0*/  ISETP.GT.AND P5, PT, R183, 0x78, PT ;  /* 0x00000078b700780c */ /* 0x000fe20003fa4270 */
[-CC-:B------:R-:W-:Y:S01]  /*1e9d0*/  FFMA.FTZ R174, R174, R10.reuse, -R151.reuse ;  /* 0x0000000aaeae7223 */ /* 0x180fe20000010897 */
[----:B0-----:R-:W-:Y:S01]  /*1e9e0*/  FSEL R143, R143, -INF , P3 ;  /* 0xff8000008f8f7808 */ /* 0x001fe20001800000 */
[-CC-:B------:R-:W-:Y:S01]  /*1e9f0*/  FFMA.FTZ R176, R176, R10.reuse, -R151.reuse ;  /* 0x0000000ab0b07223 */ /* 0x180fe20000010897 */
[----:B-1----:R-:W-:-:S01]  /*1ea00*/  FFMA.FTZ R194, R186, R10, -R151 ;  /* 0x0000000abac27223 */ /* 0x002fc20000010897 */
[----:B---3--:R-:W-:Y:S01]  /*1ea10*/  FSEL R186, R146, -INF , P4 ;  /* 0xff80000092ba7808 */ /* 0x008fe20002000000 */
[----:B------:R-:W-:-:S01]  /*1ea20*/  FFMA.FTZ R178, R178, R10, -R151 ;  /* 0x0000000ab2b27223 */ /* 0x000fc20000010897 */
[----:B----4-:R-:W-:Y:S01]  /*1ea30*/  FSEL R147, R147, -INF , P5 ;  /* 0xff80000093937808 */ /* 0x010fe20002800000 */
[----:B------:R0:W-:Y:S01]  /*1ea40*/  MUFU.EX2 R146, R194 ;  /* 0x000000c200927308 */ /* 0x0001e20000000800 */
[----:B------:R-:W-:Y:S01]  /*1ea50*/  ISETP.GT.AND P3, PT, R183, 0x79, PT ;  /* 0x00000079b700780c */ /* 0x000fe20003f64270 */
[-CC-:B------:R-:W-:Y:S01]  /*1ea60*/  FFMA.FTZ R181, R181, R10.reuse, -R151.reuse ;  /* 0x0000000ab5b57223 */ /* 0x180fe20000010897 */
[C---:B------:R-:W-:Y:S01]  /*1ea70*/  ISETP.GT.AND P4, PT, R183.reuse, 0x80, PT ;  /* 0x00000080b700780c */ /* 0x040fe20003f84270 */
[-CC-:B------:R-:W-:Y:S01]  /*1ea80*/  FFMA.FTZ R152, R152, R10.reuse, -R151.reuse ;  /* 0x0000000a98987223 */ /* 0x180fe20000010897 */
[----:B------:R-:W-:Y:S01]  /*1ea90*/  ISETP.GT.AND P5, PT, R183, 0x81, PT ;  /* 0x00000081b700780c */ /* 0x000fe20003fa4270 */
[-CC-:B------:R-:W-:Y:S01]  /*1eaa0*/  FFMA.FTZ R182, R182, R10.reuse, -R151.reuse ;  /* 0x0000000ab6b67223 */ /* 0x180fe20000010897 */
[----:B-----5:R-:W-:Y:S01]  /*1eab0*/  FSEL R150, R150, -INF , P3 ;  /* 0xff80000096967808 */ /* 0x020fe20001800000 */
[-CC-:B------:R-:W-:Y:S01]  /*1eac0*/  FFMA.FTZ R156, R156, R10.reuse, -R151.reuse ;  /* 0x0000000a9c9c7223 */ /* 0x180fe20000010897 */
[----:B0-----:R-:W-:-:S01]  /*1ead0*/  FFMA.FTZ R194, R188, R10, -R151 ;  /* 0x0000000abcc27223 */ /* 0x001fc20000010897 */
        /* <DEDUP_REMOVED lines=8> */
[----:B------:R-:W-:Y:S01]  /*1eb60*/  ISETP.GT.AND P5, PT, R183, 0x90, PT ;  /* 0x00000090b700780c */ /* 0x000fe20003fa4270 */
[-CC-:B------:R-:W-:Y:S01]  /*1eb70*/  FFMA.FTZ R163, R163, R10.reuse, -R151.reuse ;  /* 0x0000000aa3a37223 */ /* 0x180fe20000010897 */
[----:B------:R-:W-:Y:S01]  /*1eb80*/  FSEL R126, R126, -INF , P3 ;  /* 0xff8000007e7e7808 */ /* 0x000fe20001800000 */
        /* <DEDUP_REMOVED lines=18> */
[----:B------:R-:W-:Y:S01]  /*1ecb0*/  FSEL R135, R135, -INF , P5 ;  /* 0xff80000087877808 */ /* 0x000fe20002800000 */
[-CC-:B------:R-:W-:Y:S01]  /*1ecc0*/  FFMA.FTZ R196, R196, R10.reuse, -R151.reuse ;  /* 0x0000000ac4c47223 */ /* 0x180fe20000010897 */
[----:B0-----:R-:W-:Y:S01]  /*1ecd0*/  FMNMX.FTZ R194, R15, R183, !PT ;  /* 0x000000b70fc27209 */ /* 0x001fe20007810000 */
[-CC-:B------:R-:W-:Y:S01]  /*1ece0*/  FFMA.FTZ R124, R124, R10.reuse, -R151.reuse ;  /* 0x0000000a7c7c7223 */ /* 0x180fe20000010897 */
[----:B------:R0:W-:Y:S01]  /*1ecf0*/  MUFU.EX2 R183, R192 ;  /* 0x000000c000b77308 */ /* 0x0001e20000000800 */
[----:B------:R-:W-:-:S01]  /*1ed00*/  FFMA.FTZ R125, R125, R10, -R151 ;  /* 0x0000000a7d7d7223 */ /* 0x000fc20000010897 */
[----:B------:R-:W-:Y:S01]  /*1ed10*/  FMNMX.FTZ R194, R21, R194, !PT ;  /* 0x000000c215c27209 */ /* 0x000fe20007810000 */
[----:B------:R-:W-:-:S01]  /*1ed20*/  FFMA.FTZ R132, R132, R10, -R151 ;  /* 0x0000000a84847223 */ /* 0x000fc20000010897 */
[-CC-:B------:R-:W-:Y:S01]  /*1ed30*/  FFMA.FTZ R133, R133, R10.reuse, -R151.reuse ;  /* 0x0000000a85857223 */ /* 0x180fe20000010897 */
[----:B------:R-:W-:-:S01]  /*1ed40*/  FFMA.FTZ R129, R129, R10, -R151 ;  /* 0x0000000a81817223 */ /* 0x000fc20000010897 */
[----:B------:R-:W-:Y:S01]  /*1ed50*/  FMNMX.FTZ R194, R185, R194, !PT ;  /* 0x000000c2b9c27209 */ /* 0x000fe20007810000 */
[----:B------:R-:W-:-:S01]  /*1ed60*/  FFMA.FTZ R139, R139, R10, -R151 ;  /* 0x0000000a8b8b7223 */ /* 0x000fc20000010897 */
[----:B------:R-:W-:Y:S01]  /*1ed70*/  MUFU.EX2 R140, R140 ;  /* 0x0000008c008c7308 */ /* 0x000fe20000000800 */
[----:B0-----:R-:W-:-:S01]  /*1ed80*/  FFMA.FTZ R192, R193, R10, -R151 ;  /* 0x0000000ac1c07223 */ /* 0x001fc20000010897 */
[----:B------:R-:W-:Y:S01]  /*1ed90*/  FMNMX.FTZ R194, R187, R194, !PT ;  /* 0x000000c2bbc27209 */ /* 0x000fe20007810000 */
[----:B------:R-:W-:-:S02]  /*1eda0*/  WARPGROUP.DEPBAR.LE gsb0, 0x0 ;  /* 0x00008000000079c5 */ /* 0x000fc40000010000 */
[----:B------:R-:W-:Y:S02]  /*1edb0*/  LOP3.LUT R197, R219, 0x7f, RZ, 0xc0, !PT ;  /* 0x0000007fdbc57812 */ /* 0x000fe400078ec0ff */
[----:B------:R-:W-:Y:S01]  /*1edc0*/  FMNMX.FTZ R194, R189, R194, !PT ;  /* 0x000000c2bdc27209 */ /* 0x000fe20007810000 */
[----:B------:R-:W-:Y:S01]  /*1edd0*/  MUFU.EX2 R11, R11 ;  /* 0x0000000b000b7308 */ /* 0x000fe20000000800 */
[----:B------:R-:W0:Y:S02]  /*1ede0*/  S2R R219, SR_TID.X ;  /* 0x0000000000db7919 */ /* 0x000e240000002100 */
        /* <DEDUP_REMOVED lines=44> */
[----:B------:R-:W-:Y:S01]  /*1f0b0*/  MUFU.EX2 R161, R161 ;  /* 0x000000a100a17308 */ /* 0x000fe20000000800 */
[----:B------:R-:W-:Y:S02]  /*1f0c0*/  FSEL R193, R134, -INF , P4 ;  /* 0xff80000086c17808 */ /* 0x000fe40002000000 */
[----:B------:R-:W-:-:S04]  /*1f0d0*/  FMNMX.FTZ R194, R131, R194, !PT ;  /* 0x000000c283c27209 */ /* 0x000fc80007810000 */
[----:B------:R-:W-:Y:S01]  /*1f0e0*/  FMNMX.FTZ R194, R193, R194, !PT ;  /* 0x000000c2c1c27209 */ /* 0x000fe20007810000 */
[----:B------:R1:W-:Y:S03]  /*1f0f0*/  MUFU.EX2 R134, R195 ;  /* 0x000000c300867308 */ /* 0x0003e60000000800 */
[----:B------:R-:W-:-:S05]  /*1f100*/  FMNMX.FTZ R194, R135, R194, !PT ;  /* 0x000000c287c27209 */ /* 0x000fca0007810000 */
[----:B------:R-:W-:Y:S01]  /*1f110*/  MUFU.EX2 R163, R163 ;  /* 0x000000a300a37308 */ /* 0x000fe20000000800 */
[----:B-1----:R-:W1:Y:S07]  /*1f120*/  SHFL.BFLY PT, R195, R194, 0x2, 0x1f ;  /* 0x0c401f00c2c37f89 */ /* 0x002e6e00000e0000 */
[----:B------:R-:W-:Y:S08]  /*1f130*/  MUFU.EX2 R165, R165 ;  /* 0x000000a500a57308 */ /* 0x000ff00000000800 */
[----:B------:R-:W-:Y:S08]  /*1f140*/  MUFU.EX2 R167, R167 ;  /* 0x000000a700a77308 */ /* 0x000ff00000000800 */
[----:B------:R-:W-:Y:S01]  /*1f150*/  MUFU.EX2 R137, R137 ;  /* 0x0000008900897308 */ /* 0x000fe20000000800 */
[----:B-1----:R-:W-:Y:S01]  /*1f160*/  FMNMX.FTZ R195, R194, R195, !PT ;  /* 0x000000c3c2c37209 */ /* 0x002fe20007810000 */
[----:B------:R-:W-:-:S04]  /*1f170*/  FFMA.FTZ R194, R121, R10, -R151 ;  /* 0x0000000a79c27223 */ /* 0x000fc80000010897 */
[----:B------:R-:W1:Y:S02]  /*1f180*/  SHFL.BFLY PT, R121, R195, 0x1, 0x1f ;  /* 0x0c201f00c3797f89 */ /* 0x000e6400000e0000 */
[----:B------:R-:W-:Y:S08]  /*1f190*/  MUFU.EX2 R141, R141 ;  /* 0x0000008d008d7308 */ /* 0x000ff00000000800 */
[----:B------:R-:W-:Y:S08]  /*1f1a0*/  MUFU.EX2 R144, R144 ;  /* 0x0000009000907308 */ /* 0x000ff00000000800 */
[----:B------:R-:W-:Y:S01]  /*1f1b0*/  MUFU.EX2 R145, R145 ;  /* 0x0000009100917308 */ /* 0x000fe20000000800 */
[----:B-1----:R-:W-:-:S07]  /*1f1c0*/  FMNMX.FTZ R121, R195, R121, !PT ;  /* 0x00000079c3797209 */ /* 0x002fce0007810000 */
[----:B------:R-:W-:Y:S01]  /*1f1d0*/  MUFU.EX2 R148, R148 ;  /* 0x0000009400947308 */ /* 0x000fe20000000800 */
[C---:B------:R-:W-:Y:S01]  /*1f1e0*/  FSETP.NEU.FTZ.AND P3, PT, R121.reuse, -INF , PT ;  /* 0xff8000007900780b */ /* 0x040fe20003f7d000 */
[----:B------:R-:W-:-:S05]  /*1f1f0*/  FFMA.FTZ R195, R121, R10, -8 ;  /* 0xc100000079c37423 */ /* 0x000fca000001000a */
[----:B------:R-:W-:Y:S01]  /*1f200*/  FSEL R151, R195, RZ, P3 ;  /* 0x000000ffc3977208 */ /* 0x000fe20001800000 */
[----:B------:R-:W-:Y:S01]  /*1f210*/  MUFU.EX2 R149, R149 ;  /* 0x0000009500957308 */ /* 0x000fe20000000800 */
[----:B------:R-:W-:Y:S02]  /*1f220*/  FSEL R195, R120, RZ, P2 ;  /* 0x000000ff78c37208 */ /* 0x000fe40001000000 */
[----:B------:R-:W-:Y:S01]  /*1f230*/  ISETP.NE.AND P2, PT, R197, RZ, PT ;  /* 0x000000ffc500720c */ /* 0x000fe20003f45270 */
[----:B------:R-:W-:-:S01]  /*1f240*/  FFMA.FTZ R7, R7, R10, -R151 ;  /* 0x0000000a07077223 */ /* 0x000fc20000010897 */
[----:B------:R-:W-:Y:S01]  /*1f250*/  FFMA.FTZ R12, R12, R10, -R151 ;  /* 0x0000000a0c0c7223 */ /* 0x000fe20000010897 */
[----:B------:R-:W-:-:S01]  /*1f260*/  FADD.FTZ R195, -R195, R5 ;  /* 0x00000005c3c37221 */ /* 0x000fc20000010100 */
[-CC-:B------:R-:W-:Y:S01]  /*1f270*/  FFMA.FTZ R5, R160, R10.reuse, -R151.reuse ;  /* 0x0000000aa0057223 */ /* 0x180fe20000010897 */
[----:B------:R-:W-:Y:S01]  /*1f280*/  FSEL R160, R121, RZ, P3 ;  /* 0x000000ff79a07208 */ /* 0x000fe20001800000 */
[-CC-:B------:R-:W-:Y:S01]  /*1f290*/  FFMA.FTZ R15, R15, R10.reuse, -R151.reuse ;  /* 0x0000000a0f0f7223 */ /* 0x180fe20000010897 */
[----:B------:R-:W-:Y:S01]  /*1f2a0*/  MUFU.EX2 R7, R7 ;  /* 0x0000000700077308 */ /* 0x000fe20000000800 */
[----:B------:R-:W-:-:S01]  /*1f2b0*/  FFMA.FTZ R21, R21, R10, -R151 ;  /* 0x0000000a15157223 */ /* 0x000fc20000010897 */
[----:B------:R-:W-:Y:S01]  /*1f2c0*/  FFMA.FTZ R185, R185, R10, -R151 ;  /* 0x0000000ab9b97223 */ /* 0x000fe20000010897 */
[----:B------:R-:W-:-:S01]  /*1f2d0*/  FADD.FTZ R160, -R160, R4 ;  /* 0x00000004a0a07221 */ /* 0x000fc20000010100 */
[-C--:B------:R-:W-:Y:S01]  /*1f2e0*/  FMUL.FTZ R4, R195, R10.reuse ;  /* 0x0000000ac3047220 */ /* 0x080fe20000410000 */
[----:B------:R-:W-:-:S01]  /*1f2f0*/  FFMA.FTZ R187, R187, R10, -R151 ;  /* 0x0000000abbbb7223 */ /* 0x000fc20000010897 */
[-CC-:B------:R-:W-:Y:S01]  /*1f300*/  FFMA.FTZ R189, R189, R10.reuse, -R151.reuse ;  /* 0x0000000abdbd7223 */ /* 0x180fe20000010897 */
[-C--:B------:R-:W-:Y:S01]  /*1f310*/  FMUL.FTZ R160, R160, R10.reuse ;  /* 0x0000000aa0a07220 */ /* 0x080fe20000410000 */
        /* <DEDUP_REMOVED lines=17> */
[----:B------:R-:W-:-:S01]  /*1f430*/  FFMA.FTZ R164, R164, R10, -R151 ;  /* 0x0000000aa4a47223 */ /* 0x000fc20000010897 */
[-CC-:B------:R-:W-:Y:S01]  /*1f440*/  FFMA.FTZ R166, R166, R10.reuse, -R151.reuse ;  /* 0x0000000aa6a67223 */ /* 0x180fe20000010897 */
[----:B------:R-:W-:-:S01]  /*1f450*/  FFMA.FTZ R136, R136, R10, -R151 ;  /* 0x0000000a88887223 */ /* 0x000fc20000010897 */
[-CC-:B------:R-:W-:Y:S01]  /*1f460*/  FFMA.FTZ R138, R138, R10.reuse, -R151.reuse ;  /* 0x0000000a8a8a7223 */ /* 0x180fe20000010897 */
[----:B------:R-:W-:-:S01]  /*1f470*/  FFMA.FTZ R184, R184, R10, -R151 ;  /* 0x0000000ab8b87223 */ /* 0x000fc20000010897 */
[-CC-:B------:R-:W-:Y:S01]  /*1f480*/  FFMA.FTZ R128, R128, R10.reuse, -R151.reuse ;  /* 0x0000000a80807223 */ /* 0x180fe20000010897 */
[----:B------:R-:W-:-:S01]  /*1f490*/  FFMA.FTZ R143, R143, R10, -R151 ;  /* 0x0000000a8f8f7223 */ /* 0x000fc20000010897 */
[----:B------:R-:W3:Y:S01]  /*1f4a0*/  MUFU.EX2 R15, R15 ;  /* 0x0000000f000f7308 */ /* 0x000ee20000000800 */
[----:B-1----:R-:W-:-:S01]  /*1f4b0*/  FFMA.FTZ R3, R4, R3, R140 ;  /* 0x0000000304037223 */ /* 0x002fc2000001008c */
[-CC-:B------:R-:W-:Y:S01]  /*1f4c0*/  FFMA.FTZ R186, R186, R10.reuse, -R151.reuse ;  /* 0x0000000ababa7223 */ /* 0x180fe20000010897 */
[----:B------:R-:W-:-:S01]  /*1f4d0*/  FFMA.FTZ R147, R147, R10, -R151 ;  /* 0x0000000a93937223 */ /* 0x000fc20000010897 */
[----:B------:R-:W-:Y:S01]  /*1f4e0*/  FFMA.FTZ R150, R150, R10, -R151 ;  /* 0x0000000a96967223 */ /* 0x000fe20000010897 */
[----:B------:R-:W-:-:S01]  /*1f4f0*/  FADD.FTZ R3, R11, R3 ;  /* 0x000000030b037221 */ /* 0x000fc20000010000 */
[-CC-:B------:R-:W-:Y:S01]  /*1f500*/  FFMA.FTZ R188, R188, R10.reuse, -R151.reuse ;  /* 0x0000000abcbc7223 */ /* 0x180fe20000010897 */
[----:B------:R-:W-:-:S01]  /*1f510*/  FFMA.FTZ R123, R123, R10, -R151 ;  /* 0x0000000a7b7b7223 */ /* 0x000fc20000010897 */
[----:B------:R-:W1:Y:S01]  /*1f520*/  MUFU.EX2 R21, R21 ;  /* 0x0000001500157308 */ /* 0x000e620000000800 */
[----:B--2---:R-:W-:-:S01]  /*1f530*/  FFMA.FTZ R0, R160, R0, R7 ;  /* 0x00000000a0007223 */ /* 0x004fc20000010007 */
[----:B------:R-:W-:Y:S01]  /*1f540*/  FADD.FTZ R3, R13, R3 ;  /* 0x000000030d037221 */ /* 0x000fe20000010000 */
[----:B------:R-:W-:-:S01]  /*1f550*/  FFMA.FTZ R126, R126, R10, -R151 ;  /* 0x0000000a7e7e7223 */ /* 0x000fc20000010897 */
[----:B------:R-:W-:Y:S01]  /*1f560*/  FFMA.FTZ R190, R190, R10, -R151 ;  /* 0x0000000abebe7223 */ /* 0x000fe20000010897 */
[----:B------:R-:W-:-:S01]  /*1f570*/  FADD.FTZ R0, R12, R0 ;  /* 0x000000000c007221 */ /* 0x000fc20000010000 */
[----:B------:R-:W-:Y:S01]  /*1f580*/  FADD.FTZ R3, R20, R3 ;  /* 0x0000000314037221 */ /* 0x000fe20000010000 */
        /* <DEDUP_REMOVED lines=8> */
[----:B------:R-:W-:Y:S01]  /*1f610*/  @!P2 IMAD R195, R8, 0x8, R16 ;  /* 0x0000000808c3a824 */ /* 0x000fe200078e0210 */
[----:B------:R-:W3:Y:S01]  /*1f620*/  MUFU.EX2 R187, R187 ;  /* 0x000000bb00bb7308 */ /* 0x000ee20000000800 */
[----:B-1----:R-:W-:-:S01]  /*1f630*/  FADD.FTZ R0, R21, R0 ;  /* 0x0000000015007221 */ /* 0x002fc20000010000 */
[----:B------:R-:W-:Y:S01]  /*1f640*/  FADD.FTZ R3, R122, R3 ;  /* 0x000000037a037221 */ /* 0x000fe20000010000 */
[----:B0-----:R-:W-:-:S02]  /*1f650*/  SHF.R.U32.HI R197, RZ, 0x7, R219 ;  /* 0x00000007ffc57819 */ /* 0x001fc400000116db */
[----:B------:R-:W-:Y:S01]  /*1f660*/  @!P2 IADD3 R195, R195, 0x33440, RZ ;  /* 0x00033440c3c3a810 */ /* 0x000fe20007ffe0ff */
[----:B------:R-:W-:-:S01]  /*1f670*/  FADD.FTZ R3, R127, R3 ;  /* 0x000000037f037221 */ /* 0x000fc20000010000 */
[----:B------:R-:W-:Y:S01]  /*1f680*/  IADD3 R197, -R197, 0xb, RZ ;  /* 0x0000000bc5c57810 */ /* 0x000fe20007ffe1ff */
[----:B------:R-:W0:Y:S01]  /*1f690*/  MUFU.EX2 R189, R189 ;  /* 0x000000bd00bd7308 */ /* 0x000e220000000800 */
[----:B--2---:R-:W-:-:S01]  /*1f6a0*/  FADD.FTZ R0, R185, R0 ;  /* 0x00000000b9007221 */ /* 0x004fc20000010000 */
[----:B------:R-:W-:Y:S01]  /*1f6b0*/  FADD.FTZ R3, R168, R3 ;  /* 0x00000003a8037221 */ /* 0x000fe20000010000 */
[----:B------:R-:W-:Y:S01]  /*1f6c0*/  @!P2 PRMT R195, RZ, 0x654, R195 ;  /* 0x00000654ffc3a816 */ /* 0x000fe200000000c3 */
[----:B------:R1:W-:Y:S06]  /*1f6d0*/  BAR.ARV R197, 0x100 ;  /* 0x000400c50000751d */ /* 0x0003ec0000002000 */
[----:B------:R-:W2:Y:S01]  /*1f6e0*/  MUFU.EX2 R191, R191 ;  /* 0x000000bf00bf7308 */ /* 0x000ea20000000800 */
[----:B---3--:R-:W-:-:S01]  /*1f6f0*/  FADD.FTZ R0, R187, R0 ;  /* 0x00000000bb007221 */ /* 0x008fc20000010000 */
[----:B------:R-:W-:Y:S01]  /*1f700*/  FADD.FTZ R3, R183, R3 ;  /* 0x00000003b7037221 */ /* 0x000fe20000010000 */
[----:B------:R1:W-:Y:S03]  /*1f710*/  @!P2 SYNCS.ARRIVE.TRANS64.RED.A1T0 RZ, [R195+URZ], RZ ;  /* 0x000000ffc3ffa9a7 */ /* 0x0003e6000810043f */
[----:B------:R-:W-:-:S01]  /*1f720*/  FADD.FTZ R3, R171, R3 ;  /* 0x00000003ab037221 */ /* 0x000fc20000010000 */
[----:B0-----:R-:W-:Y:S01]  /*1f730*/  FADD.FTZ R0, R189, R0 ;  /* 0x00000000bd007221 */ /* 0x001fe20000010000 */
[----:B------:R-:W0:Y:S02]  /*1f740*/  MUFU.EX2 R169, R169 ;  /* 0x000000a900a97308 */ /* 0x000e240000000800 */
[----:B------:R-:W-:-:S04]  /*1f750*/  FADD.FTZ R3, R192, R3 ;  /* 0x00000003c0037221 */ /* 0x000fc80000010000 */
[----:B------:R-:W-:Y:S02]  /*1f760*/  FADD.FTZ R3, R174, R3 ;  /* 0x00000003ae037221 */ /* 0x000fe40000010000 */
[----:B------:R-:W3:Y:S01]  /*1f770*/  MUFU.EX2 R170, R170 ;  /* 0x000000aa00aa7308 */ /* 0x000ee20000000800 */
        /* <DEDUP_REMOVED lines=8> */
[----:B---3--:R-:W-:-:S01]  /*1f800*/  FADD.FTZ R0, R170, R0 ;  /* 0x00000000aa007221 */ /* 0x008fc20000010000 */
        /* <DEDUP_REMOVED lines=28> */
[----:B------:R-:W-:-:S06]  /*1f9d0*/  FADD.FTZ R3, R149, R3 ;  /* 0x0000000395037221 */ /* 0x000fcc0000010000 */
[----:B------:R-:W2:Y:S01]  /*1f9e0*/  MUFU.EX2 R158, R158 ;  /* 0x0000009e009e7308 */ /* 0x000ea20000000800 */
[----:B0-----:R-:W-:-:S07]  /*1f9f0*/  FADD.FTZ R0, R154, R0 ;  /* 0x000000009a007221 */ /* 0x001fce0000010000 */
        /* <DEDUP_REMOVED lines=55> */
[----:B---3--:R-:W-:-:S01]  /*1fd70*/  FADD.FTZ R0, R193, R0 ;  /* 0x00000000c1007221 */ /* 0x008fc20000010000 */
[----:B--2---:R-:W-:-:S03]  /*1fd80*/  FADD.FTZ R3, R139, R3 ;  /* 0x000000038b037221 */ /* 0x004fc60000010000 */
[----:B0-----:R-:W-:Y:S01]  /*1fd90*/  FADD.FTZ R0, R135, R0 ;  /* 0x0000000087007221 */ /* 0x001fe20000010000 */
[----:B-1----:R-:W-:Y:S06]  /*1fda0*/  @!P1 BRA `(.L_x_5441) ;  /* 0x0000000000049947 */ /* 0x002fec0003800000 */
[----:B------:R-:W-:Y:S01]  /*1fdb0*/  BPT.TRAP 0x1 ;  /* 0x000000040000795c */ /* 0x000fe20000300000 */
.L_x_5441:
[----:B------:R-:W-:Y:S01]  /*1fdc0*/  IMAD R151, R221, 0x8, R16 ;  /* 0x00000008dd977824 */ /* 0x000fe200078e0210 */
[----:B------:R-:W-:Y:S01]  /*1fdd0*/  ISETP.GT.AND P2, PT, R6, R14, PT ;  /* 0x0000000e0600720c */ /* 0x000fe20003f44270 */
        /* <DEDUP_REMOVED lines=140> */
[----:B------:R-:W-:Y:S01]  /*206a0*/  VIADD R6, R6, 0xffffffff ;  /* 0xffffffff06067836 */ /* 0x000fe20000000000 */
[----:B------:R-:W-:Y:S01]  /*206b0*/  MOV R5, R120 ;  /* 0x0000007800057202 */ /* 0x000fe20000000f00 */
[----:B------:R-:W-:-:S02]  /*206c0*/  IMAD.MOV.U32 R4, RZ, RZ, R121 ;  /* 0x000000ffff047224 */ /* 0x000fc400078e0079 */
[----:B------:R-:W-:Y:S02]  /*206d0*/  IMAD.MOV.U32 R7, RZ, RZ, R222 ;  /* 0x000000ffff077224 */ /* 0x000fe400078e00de */
[----:B------:R-:W-:Y:S01]  /*206e0*/  IMAD.MOV.U32 R221, RZ, RZ, R8 ;  /* 0x000000ffffdd7224 */ /* 0x000fe200078e0008 */
[----:B0-----:R-:W-:Y:S06]  /*206f0*/  @P2 BRA `(.L_x_5442) ;  /* 0xffffffb4009c2947 */ /* 0x001fec000383ffff */
[----:B------:R-:W-:-:S07]  /*20700*/  IMAD.MOV.U32 R221, RZ, RZ, R8 ;  /* 0x000000ffffdd7224 */ /* 0x000fce00078e0008 */
.L_x_5431:
[----:B------:R-:W-:-:S13]  /*20710*/  ISETP.GE.AND P0, PT, R6, RZ, PT ;  /* 0x000000ff0600720c */ /* 0x000fda0003f06270 */
[----:B------:R-:W-:Y:S05]  /*20720*/  @!P0 BRA `(.L_x_5443) ;  /* 0x0000003c00888947 */ /* 0x000fea0003800000 */
[----:B------:R-:W-:Y:S01]  /*20730*/  IMAD.MOV.U32 R4, RZ, RZ, R121 ;  /* 0x000000ffff047224 */ /* 0x000fe200078e0079 */
[----:B------:R-:W-:Y:S01]  /*20740*/  MOV R7, R222 ;  /* 0x000000de00077202 */ /* 0x000fe20000000f00 */
[----:B------:R-:W-:Y:S02]  /*20750*/  IMAD.MOV.U32 R5, RZ, RZ, R120 ;  /* 0x000000ffff057224 */ /* 0x000fe400078e0078 */
[----:B------:R-:W-:-:S07]  /*20760*/  IMAD.MOV.U32 R8, RZ, RZ, R221 ;  /* 0x000000ffff087224 */ /* 0x000fce00078e00dd */
.L_x_5454:
        /* <DEDUP_REMOVED lines=10> */
.L_x_5445:
[----:B------:R-:W-:Y:S01]  /*20810*/  IMAD R10, R221, 0x8, R16 ;  /* 0x00000008dd0a7824 */ /* 0x000fe200078e0210 */
[----:B------:R-:W-:-:S04]  /*20820*/  SHF.L.U32 R11, R222, 0x1f, RZ ;  /* 0x0000001fde0b7819 */ /* 0x000fc800000006ff */
[----:B------:R0:W1:Y:S01]  /*20830*/  SYNCS.PHASECHK.TRANS64.TRYWAIT P0, [R10+URZ+0x33430], R11 ;  /* 0x0334300b0a0075a7 */ /* 0x000062000800017f */
[----:B------:R-:W-:Y:S05]  /*20840*/  @!P1 BRA `(.L_x_5446) ;  /* 0x0000000000049947 */ /* 0x000fea0003800000 */
[----:B------:R-:W-:Y:S01]  /*20850*/  BPT.TRAP 0x1 ;  /* 0x000000040000795c */ /* 0x000fe20000300000 */
.L_x_5446:
[----:B------:R-:W-:Y:S04]  /*20860*/  BSSY B0, `(.L_x_5444) ;  /* 0x0000004000007945 */ /* 0x000fe80003800000 */
[----:B-1----:R-:W-:Y:S05]  /*20870*/  @P0 BRA `(.L_x_5447) ;  /* 0x0000000000080947 */ /* 0x002fea0003800000 */
[----:B------:R-:W1:Y:S02]  /*20880*/  SYNCS.PHASECHK.TRANS64.TRYWAIT P0, [R10+URZ+0x33430], R11 ;  /* 0x0334300b0a0075a7 */ /* 0x000e64000800017f */
[----:B-1----:R-:W-:Y:S05]  /*20890*/  @!P0 BRA `(.L_x_5448) ;  /* 0x0000010400d48947 */ /* 0x002fea0003800000 */
.L_x_5447:
[----:B------:R-:W-:Y:S05]  /*208a0*/  BSYNC B0 ;  /* 0x0000000000007941 */ /* 0x000fea0003800000 */
.L_x_5444:
[----:B01----:R-:W0:Y:S01]  /*208b0*/  S2R R10, SR_TID.X ;  /* 0x00000000000a7919 */ /* 0x003e220000002100 */
[----:B------:R-:W-:Y:S05]  /*208c0*/  WARPSYNC.ALL ;  /* 0x0000000000007948 */ /* 0x000fea0003800000 */
[----:B------:R-:W-:Y:S01]  /*208d0*/  MOV R11, 0x80000020 ;  /* 0x80000020000b7802 */ /* 0x000fe20000000f00 */
[----:B------:R-:W-:Y:S01]  /*208e0*/  UMOV UR48, UR24 ;  /* 0x0000001800307c82 */ /* 0x000fe20008000000 */
[----:B------:R-:W-:Y:S01]  /*208f0*/  UMOV UR49, UR25 ;  /* 0x0000001900317c82 */ /* 0x000fe20008000000 */
[----:B------:R-:W-:Y:S01]  /*20900*/  IMAD.MOV.U32 R21, RZ, RZ, -0x7fffffe0 ;  /* 0x80000020ff157424 */ /* 0x000fe200078e00ff */
[----:B------:R-:W-:Y:S01]  /*20910*/  R2UR UR51, R11 ;  /* 0x000000000b3372ca */ /* 0x000fe200000e0000 */
[----:B------:R-:W-:Y:S01]  /*20920*/  UMOV UR44, UR24 ;  /* 0x00000018002c7c82 */ /* 0x000fe20008000000 */
[----:B------:R-:W-:Y:S01]  /*20930*/  UMOV UR45, UR25 ;  /* 0x00000019002d7c82 */ /* 0x000fe20008000000 */
[----:B------:R-:W-:Y:S01]  /*20940*/  IMAD.MOV.U32 R13, RZ, RZ, -0x7fffffe0 ;  /* 0x80000020ff0d7424 */ /* 0x000fe200078e00ff */
[----:B------:R-:W-:Y:S01]  /*20950*/  R2UR UR47, R21 ;  /* 0x00000000152f72ca */ /* 0x000fe200000e0000 */
[----:B------:R-:W-:Y:S01]  /*20960*/  UMOV UR32, UR24 ;  /* 0x0000001800207c82 */ /* 0x000fe20008000000 */
[----:B------:R-:W-:Y:S01]  /*20970*/  MOV R15, 0x80000020 ;  /* 0x80000020000f7802 */ /* 0x000fe20000000f00 */
        /* <DEDUP_REMOVED lines=25> */
[----:B------:R-:W-:Y:S01]  /*20b10*/  R2UR UR6, R12 ;  /* 0x000000000c0672ca */ /* 0x000fe200000e0000 */
[----:B------:R-:W-:Y:S01]  /*20b20*/  VIADD R12, R10, 0x102 ;  /* 0x000001020a0c7836 */ /* 0x000fe20000000000 */
[----:B------:R-:W-:-:S06]  /*20b30*/  WARPGROUP.ARRIVE ;  /* 0x00000000000079c5 */ /* 0x000fcc0000000000 */
[----:B------:R-:W-:Y:S01]  /*20b40*/  QGMMA.64x32x32.F32.E4M3.E4M3 R184, gdesc[UR48], RZ, !UPT, gsb0 ;  /* 0x0060000030b879f3 */ /* 0x000fe2000c0008ff */
        /* <DEDUP_REMOVED lines=22> */
[----:B0-----:R-:W-:-:S06]  /*20cb0*/  WARPGROUP.ARRIVE ;  /* 0x00000000000079c5 */ /* 0x001fcc0000000000 */
        /* <DEDUP_REMOVED lines=164> */
[----:B------:R-:W-:Y:S01]  /*21700*/  IADD3 R10, R10, 0x702, RZ ;  /* 0x000007020a0a7810 */ /* 0x000fe20007ffe0ff */
        /* <DEDUP_REMOVED lines=31> */
[----:B------:R-:W-:Y:S05]  /*21900*/  @P2 BRA `(.L_x_5449) ;  /* 0x0000000000282947 */ /* 0x000fea0003800000 */
[----:B------:R-:W-:Y:S05]  /*21910*/  @!P1 BRA `(.L_x_5450) ;  /* 0x0000000000049947 */ /* 0x000fea0003800000 */
[----:B------:R-:W-:Y:S01]  /*21920*/  BPT.TRAP 0x1 ;  /* 0x000000040000795c */ /* 0x000fe20000300000 */
.L_x_5450:
[----:B------:R-:W-:Y:S01]  /*21930*/  SHF.L.U32 R7, R7, 0x1f, RZ ;  /* 0x0000001f07077819 */ /* 0x000fe200000006ff */
[----:B------:R-:W-:-:S04]  /*21940*/  IMAD R10, R8, 0x8, R16 ;  /* 0x00000008080a7824 */ /* 0x000fc800078e0210 */
[----:B------:R0:W1:Y:S01]  /*21950*/  SYNCS.PHASECHK.TRANS64.TRYWAIT P0, [R10+URZ+0x33450], R7 ;  /* 0x033450070a0075a7 */ /* 0x000062000800017f */
[----:B------:R-:W-:Y:S05]  /*21960*/  @!P1 BRA `(.L_x_5451) ;  /* 0x0000000000049947 */ /* 0x000fea0003800000 */
[----:B------:R-:W-:Y:S01]  /*21970*/  BPT.TRAP 0x1 ;  /* 0x000000040000795c */ /* 0x000fe20000300000 */
.L_x_5451:
[----:B-1----:R-:W-:Y:S05]  /*21980*/  @P0 BRA `(.L_x_5449) ;  /* 0x0000000000080947 */ /* 0x002fea0003800000 */
[----:B------:R-:W1:Y:S02]  /*21990*/  SYNCS.PHASECHK.TRANS64.TRYWAIT P0, [R10+URZ+0x33450], R7 ;  /* 0x033450070a0075a7 */ /* 0x000e64000800017f */
[----:B-1----:R-:W-:Y:S05]  /*219a0*/  @!P0 BRA `(.L_x_5452) ;  /* 0x000000f400a48947 */ /* 0x002fea0003800000 */
.L_x_5449:
[----:B01----:R-:W-:Y:S01]  /*219b0*/  VIADD R7, R16, 0x200 ;  /* 0x0000020010077836 */ /* 0x003fe20000000000 */
[----:B------:R-:W-:Y:S05]  /*219c0*/  WARPSYNC.ALL ;  /* 0x0000000000007948 */ /* 0x000fea0003800000 */
[----:B------:R-:W-:Y:S01]  /*219d0*/  SHF.R.U32.HI R7, RZ, 0x4, R7 ;  /* 0x00000004ff077819 */ /* 0x000fe20000011607 */
[----:B------:R-:W-:Y:S01]  /*219e0*/  IMAD.MOV.U32 R11, RZ, RZ, -0x3ffffff0 ;  /* 0xc0000010ff0b7424 */ /* 0x000fe200078e00ff */
[----:B------:R-:W-:Y:S01]  /*219f0*/  WARPGROUP.ARRIVE ;  /* 0x00000000000079c5 */ /* 0x000fe20000000000 */
[----:B------:R-:W-:Y:S01]  /*21a00*/  MOV R13, 0xc0000010 ;  /* 0xc0000010000d7802 */ /* 0x000fe20000000f00 */
[C---:B------:R-:W-:Y:S01]  /*21a10*/  FMUL.FTZ R14, R2.reuse, R188 ;  /* 0x000000bc020e7220 */ /* 0x040fe20000410000 */
[----:B------:R-:W-:Y:S01]  /*21a20*/  LOP3.LUT R7, R7, 0x3fff, RZ, 0xc0, !PT ;  /* 0x00003fff07077812 */ /* 0x000fe200078ec0ff */
[C---:B------:R-:W-:Y:S01]  /*21a30*/  FMUL.FTZ R20, R2.reuse, R190 ;  /* 0x000000be02147220 */ /* 0x040fe20000410000 */
[----:B------:R-:W-:Y:S01]  /*21a40*/  R2UR UR7, R11 ;  /* 0x000000000b0772ca */ /* 0x000fe200000e0000 */
[C---:B------:R-:W-:Y:S01]  /*21a50*/  FMUL.FTZ R11, R2.reuse, R185 ;  /* 0x000000b9020b7220 */ /* 0x040fe20000410000 */
        /* <DEDUP_REMOVED lines=37> */
[----:B0-----:R-:W-:Y:S01]  /*21cb0*/  FMNMX.FTZ R193, R7, R5, !PT ;  /* 0x0000000507c17209 */ /* 0x001fe20007810000 */
[C---:B------:R-:W-:Y:S01]  /*21cc0*/  FMUL.FTZ R182, R2.reuse, R182 ;  /* 0x000000b602b67220 */ /* 0x040fe20000410000 */
[C---:B------:R-:W-:Y:S01]  /*21cd0*/  FMUL.FTZ R181, R2.reuse, R181 ;  /* 0x000000b502b57220 */ /* 0x040fe20000410000 */
[C---:B------:R-:W-:Y:S01]  /*21ce0*/  FMUL.FTZ R183, R2.reuse, R183 ;  /* 0x000000b702b77220 */ /* 0x040fe20000410000 */
[----:B------:R-:W-:Y:S01]  /*21cf0*/  FMNMX.FTZ R193, R11, R193, !PT ;  /* 0x000000c10bc17209 */ /* 0x000fe20007810000 */
[C---:B------:R-:W-:Y:S01]  /*21d00*/  FMUL.FTZ R152, R2.reuse, R152 ;  /* 0x0000009802987220 */ /* 0x040fe20000410000 */
[----:B------:R-:W-:Y:S01]  /*21d10*/  FMUL.FTZ R154, R2, R154 ;  /* 0x0000009a029a7220 */ /* 0x000fe20000410000 */
[----:B------:R-:W-:Y:S01]  /*21d20*/  MUFU.TANH R21, R21 ;  /* 0x0000001500157308 */ /* 0x000fe20000002400 */
[----:B------:R-:W-:Y:S01]  /*21d30*/  FMNMX.FTZ R193, R14, R193, !PT ;  /* 0x000000c10ec17209 */ /* 0x000fe20007810000 */
        /* <DEDUP_REMOVED lines=31> */
[----:B-1----:R-:W-:Y:S01]  /*21f30*/  FMNMX.FTZ R193, R185, R193, !PT ;  /* 0x000000c1b9c17209 */ /* 0x002fe20007810000 */
[C---:B------:R-:W-:Y:S01]  /*21f40*/  FMUL.FTZ R147, R2.reuse, R147 ;  /* 0x0000009302937220 */ /* 0x040fe20000410000 */
[C---:B------:R-:W-:Y:S01]  /*21f50*/  FMUL.FTZ R148, R2.reuse, R148 ;  /* 0x0000009402947220 */ /* 0x040fe20000410000 */
[C---:B------:R-:W-:Y:S01]  /*21f60*/  FMUL.FTZ R150, R2.reuse, R150 ;  /* 0x0000009602967220 */ /* 0x040fe20000410000 */
[C---:B------:R-:W-:Y:S01]  /*21f70*/  FMUL.FTZ R149, R2.reuse, R149 ;  /* 0x0000009502957220 */ /* 0x040fe20000410000 */
[C---:B------:R-:W-:Y:S01]  /*21f80*/  FMUL.FTZ R151, R2.reuse, R151 ;  /* 0x0000009702977220 */ /* 0x040fe20000410000 */
[----:B------:R-:W-:Y:S01]  /*21f90*/  FMUL.FTZ R122, R2, R122 ;  /* 0x0000007a027a7220 */ /* 0x000fe20000410000 */
[----:B------:R-:W-:Y:S01]  /*21fa0*/  MUFU.TANH R189, R189 ;  /* 0x000000bd00bd7308 */ /* 0x000fe20000002400 */
[----:B--2---:R-:W-:Y:S01]  /*21fb0*/  FMNMX.FTZ R193, R188, R193, !PT ;  /* 0x000000c1bcc17209 */ /* 0x004fe20007810000 */
        /* <DEDUP_REMOVED lines=35> */
[----:B------:R-:W-:Y:S01]  /*221f0*/  QGMMA.64x192x32.F32.E4M3.E4M3 R24, R212, gdesc[UR4], R24, gsb0 ;  /* 0x02e00004d4187df3 */ /* 0x000fe20008000818 */
[----:B------:R-:W-:Y:S01]  /*22200*/  R2UR UR6, R12 ;  /* 0x000000000c0672ca */ /* 0x000fe200000e0000 */
[----:B------:R-:W-:Y:S01]  /*22210*/  VIADD R12, R10, 0x480 ;  /* 0x000004800a0c7836 */ /* 0x000fe20000000000 */
[----:B------:R-:W-:Y:S01]  /*22220*/  R2UR UR7, R13 ;  /* 0x000000000d0772ca */ /* 0x000fe200000e0000 */
[----:B------:R-:W-:-:S03]  /*22230*/  IMAD.MOV.U32 R13, RZ, RZ, -0x3ffffff0 ;  /* 0xc0000010ff0d7424 */ /* 0x000fc600078e00ff */
[----:B------:R-:W-:Y:S08]  /*22240*/  MUFU.TANH R153, R153 ;  /* 0x0000009900997308 */ /* 0x000ff00000002400 */
[----:B------:R-:W-:Y:S08]  /*22250*/  MUFU.TANH R155, R155 ;  /* 0x0000009b009b7308 */ /* 0x000ff00000002400 */
[----:B------:R-:W-:Y:S01]  /*22260*/  MUFU.TANH R156, R156 ;  /* 0x0000009c009c7308 */ /* 0x000fe20000002400 */
[----:B0-----:R-:W-:-:S07]  /*22270*/  LOP3.LUT R219, R219, 0x7f, RZ, 0xc0, !PT ;  /* 0x0000007fdbdb7812 */ /* 0x001fce00078ec0ff */
[----:B------:R-:W-:Y:S01]  /*22280*/  MUFU.TANH R158, R158 ;  /* 0x0000009e009e7308 */ /* 0x000fe20000002400 */
[----:B------:R-:W-:Y:S02]  /*22290*/  ISETP.NE.AND P0, PT, R219, RZ, PT ;  /* 0x000000ffdb00720c */ /* 0x000fe40003f05270 */
[----:B------:R-:W0:Y:S05]  /*222a0*/  S2R R219, SR_TID.X ;  /* 0x0000000000db7919 */ /* 0x000e2a0000002100 */
        /* <DEDUP_REMOVED lines=33> */
[----:B------:R-:W0:Y:S08]  /*224c0*/  MUFU.TANH R12, R12 ;  /* 0x0000000c000c7308 */ /* 0x000e300000002400 */
[----:B------:R-:W1:Y:S08]  /*224d0*/  MUFU.TANH R13, R13 ;  /* 0x0000000d000d7308 */ /* 0x000e700000002400 */
[----:B------:R-:W2:Y:S01]  /*224e0*/  MUFU.TANH R186, R186 ;  /* 0x000000ba00ba7308 */ /* 0x000ea20000002400 */
[----:B0-----:R-:W-:-:S07]  /*224f0*/  FMNMX.FTZ R194, R12, R4, !PT ;  /* 0x000000040cc27209 */ /* 0x001fce0007810000 */
[----:B------:R-:W0:Y:S01]  /*22500*/  MUFU.TANH R187, R187 ;  /* 0x000000bb00bb7308 */ /* 0x000e220000002400 */
[----:B-1----:R-:W-:-:S04]  /*22510*/  FMNMX.FTZ R194, R13, R194, !PT ;  /* 0x000000c20dc27209 */ /* 0x002fc80007810000 */
[----:B------:R-:W-:-:S03]  /*22520*/  FMNMX.FTZ R194, R20, R194, !PT ;  /* 0x000000c214c27209 */ /* 0x000fc60007810000 */
[----:B------:R-:W-:Y:S01]  /*22530*/  MUFU.TANH R150, R150 ;  /* 0x0000009600967308 */ /* 0x000fe20000002400 */
[----:B------:R-:W-:-:S04]  /*22540*/  FMNMX.FTZ R194, R21, R194, !PT ;  /* 0x000000c215c27209 */ /* 0x000fc80007810000 */
[----:B--2---:R-:W-:Y:S01]  /*22550*/  FMNMX.FTZ R120, R186, R194, !PT ;  /* 0x000000c2ba787209 */ /* 0x004fe20007810000 */
[----:B------:R-:W-:Y:S01]  /*22560*/  FMUL.FTZ R194, R2, R121 ;  /* 0x0000007902c27220 */ /* 0x000fe20000410000 */
[----:B------:R-:W-:Y:S01]  /*22570*/  FMNMX.FTZ R121, R189, R193, !PT ;  /* 0x000000c1bd797209 */ /* 0x000fe20007810000 */
[----:B------:R-:W1:Y:S01]  /*22580*/  MUFU.TANH R149, R149 ;  /* 0x0000009500957308 */ /* 0x000e620000002400 */
[----:B0-----:R-:W-:Y:S02]  /*22590*/  FMNMX.FTZ R120, R187, R120, !PT ;  /* 0x00000078bb787209 */ /* 0x001fe40007810000 */
[----:B------:R-:W-:Y:S02]  /*225a0*/  FMNMX.FTZ R121, R168, R121, !PT ;  /* 0x00000079a8797209 */ /* 0x000fe40007810000 */
[----:B------:R-:W-:Y:S02]  /*225b0*/  FMNMX.FTZ R120, R190, R120, !PT ;  /* 0x00000078be787209 */ /* 0x000fe40007810000 */
[----:B------:R-:W-:Y:S01]  /*225c0*/  FMNMX.FTZ R121, R169, R121, !PT ;  /* 0x00000079a9797209 */ /* 0x000fe20007810000 */
[----:B------:R-:W-:Y:S01]  /*225d0*/  MUFU.TANH R151, R151 ;  /* 0x0000009700977308 */ /* 0x000fe20000002400 */
[----:B------:R-:W-:-:S02]  /*225e0*/  FMNMX.FTZ R120, R191, R120, !PT ;  /* 0x00000078bf787209 */ /* 0x000fc40007810000 */
[----:B------:R-:W-:Y:S02]  /*225f0*/  FMNMX.FTZ R121, R172, R121, !PT ;  /* 0x00000079ac797209 */ /* 0x000fe40007810000 */
[----:B------:R-:W-:Y:S02]  /*22600*/  FMNMX.FTZ R120, R170, R120, !PT ;  /* 0x00000078aa787209 */ /* 0x000fe40007810000 */
[----:B------:R-:W-:Y:S01]  /*22610*/  FMNMX.FTZ R121, R173, R121, !PT ;  /* 0x00000079ad797209 */ /* 0x000fe20007810000 */
[----:B------:R-:W0:Y:S01]  /*22620*/  MUFU.TANH R192, R192 ;  /* 0x000000c000c07308 */ /* 0x000e220000002400 */
[----:B------:R-:W-:Y:S02]  /*22630*/  FMNMX.FTZ R120, R171, R120, !PT ;  /* 0x00000078ab787209 */ /* 0x000fe40007810000 */
[----:B------:R-:W-:Y:S02]  /*22640*/  FMNMX.FTZ R121, R176, R121, !PT ;  /* 0x00000079b0797209 */ /* 0x000fe40007810000 */
[----:B------:R-:W-:-:S02]  /*22650*/  FMNMX.FTZ R120, R174, R120, !PT ;  /* 0x00000078ae787209 */ /* 0x000fc40007810000 */
[----:B------:R-:W-:Y:S01]  /*22660*/  FMNMX.FTZ R121, R177, R121, !PT ;  /* 0x00000079b1797209 */ /* 0x000fe20007810000 */
[----:B------:R-:W-:Y:S01]  /*22670*/  MUFU.TANH R122, R122 ;  /* 0x0000007a007a7308 */ /* 0x000fe20000002400 */
[----:B------:R-:W-:Y:S02]  /*22680*/  FMNMX.FTZ R120, R175, R120, !PT ;  /* 0x00000078af787209 */ /* 0x000fe40007810000 */
[----:B------:R-:W-:Y:S02]  /*22690*/  FMNMX.FTZ R121, R180, R121, !PT ;  /* 0x00000079b4797209 */ /* 0x000fe40007810000 */
[----:B------:R-:W-:Y:S02]  /*226a0*/  FMNMX.FTZ R120, R178, R120, !PT ;  /* 0x00000078b2787209 */ /* 0x000fe40007810000 */
[----:B------:R-:W-:Y:S01]  /*226b0*/  FMNMX.FTZ R121, R181, R121, !PT ;  /* 0x00000079b5797209 */ /* 0x000fe20007810000 */
[----:B------:R-:W2:Y:S01]  /*226c0*/  MUFU.TANH R193, R194 ;  /* 0x000000c200c17308 */ /* 0x000ea20000002400 */
[----:B------:R-:W-:-:S02]  /*226d0*/  FMNMX.FTZ R120, R179, R120, !PT ;  /* 0x00000078b3787209 */ /* 0x000fc40007810000 */
[----:B------:R-:W-:Y:S02]  /*226e0*/  FMNMX.FTZ R121, R152, R121, !PT ;  /* 0x0000007998797209 */ /* 0x000fe40007810000 */
[----:B------:R-:W-:Y:S02]  /*226f0*/  FMNMX.FTZ R120, R182, R120, !PT ;  /* 0x00000078b6787209 */ /* 0x000fe40007810000 */
[----:B------:R-:W-:Y:S01]  /*22700*/  FMNMX.FTZ R121, R153, R121, !PT ;  /* 0x0000007999797209 */ /* 0x000fe20007810000 */
[----:B------:R-:W-:Y:S01]  /*22710*/  MUFU.TANH R123, R123 ;  /* 0x0000007b007b7308 */ /* 0x000fe20000002400 */
[----:B------:R-:W-:Y:S02]  /*22720*/  FMNMX.FTZ R120, R183, R120, !PT ;  /* 0x00000078b7787209 */ /* 0x000fe40007810000 */
[----:B------:R-:W-:Y:S02]  /*22730*/  FMNMX.FTZ R121, R156, R121, !PT ;  /* 0x000000799c797209 */ /* 0x000fe40007810000 */
[----:B------:R-:W-:-:S02]  /*22740*/  FMNMX.FTZ R120, R154, R120, !PT ;  /* 0x000000789a787209 */ /* 0x000fc40007810000 */
[----:B------:R-:W-:Y:S01]  /*22750*/  FMNMX.FTZ R121, R157, R121, !PT ;  /* 0x000000799d797209 */ /* 0x000fe20007810000 */
[----:B------:R-:W3:Y:S01]  /*22760*/  MUFU.TANH R124, R124 ;  /* 0x0000007c007c7308 */ /* 0x000ee20000002400 */
[----:B------:R-:W-:Y:S02]  /*22770*/  FMNMX.FTZ R120, R155, R120, !PT ;  /* 0x000000789b787209 */ /* 0x000fe40007810000 */
        /* <DEDUP_REMOVED lines=8> */
[----:B------:R-:W4:Y:S01]  /*22800*/  MUFU.TANH R125, R125 ;  /* 0x0000007d007d7308 */ /* 0x000f220000002400 */
        /* <DEDUP_REMOVED lines=18> */
[----:B-1----:R-:W-:Y:S01]  /*22930*/  FMNMX.FTZ R121, R149, R121, !PT ;  /* 0x0000007995797209 */ /* 0x002fe20007810000 */
[----:B------:R-:W1:Y:S01]  /*22940*/  MUFU.TANH R129, R129 ;  /* 0x0000008100817308 */ /* 0x000e620000002400 */
[----:B------:R-:W-:Y:S02]  /*22950*/  FMNMX.FTZ R120, R147, R120, !PT ;  /* 0x0000007893787209 */ /* 0x000fe40007810000 */
[----:B0-----:R-:W-:Y:S02]  /*22960*/  FMNMX.FTZ R121, R192, R121, !PT ;  /* 0x00000079c0797209 */ /* 0x001fe40007810000 */
[----:B------:R-:W-:Y:S02]  /*22970*/  FMNMX.FTZ R120, R150, R120, !PT ;  /* 0x0000007896787209 */ /* 0x000fe40007810000 */
[----:B--2---:R-:W-:Y:S01]  /*22980*/  FMNMX.FTZ R121, R193, R121, !PT ;  /* 0x00000079c1797209 */ /* 0x004fe20007810000 */
[----:B------:R-:W0:Y:S01]  /*22990*/  MUFU.TANH R131, R131 ;  /* 0x0000008300837308 */ /* 0x000e220000002400 */
[----:B------:R-:W-:-:S02]  /*229a0*/  FMNMX.FTZ R120, R151, R120, !PT ;  /* 0x0000007897787209 */ /* 0x000fc40007810000 */
[----:B---3--:R-:W-:Y:S02]  /*229b0*/  FMNMX.FTZ R121, R124, R121, !PT ;  /* 0x000000797c797209 */ /* 0x008fe40007810000 */
[----:B------:R-:W-:Y:S02]  /*229c0*/  FMNMX.FTZ R120, R122, R120, !PT ;  /* 0x000000787a787209 */ /* 0x000fe40007810000 */
[----:B----4-:R-:W-:Y:S01]  /*229d0*/  FMNMX.FTZ R121, R125, R121, !PT ;  /* 0x000000797d797209 */ /* 0x010fe20007810000 */
[----:B------:R-:W2:Y:S01]  /*229e0*/  MUFU.TANH R132, R132 ;  /* 0x0000008400847308 */ /* 0x000ea20000002400 */
[----:B------:R-:W-:Y:S02]  /*229f0*/  FMNMX.FTZ R120, R123, R120, !PT ;  /* 0x000000787b787209 */ /* 0x000fe40007810000 */
[----:B-----5:R-:W-:Y:S02]  /*22a00*/  FMNMX.FTZ R121, R128, R121, !PT ;  /* 0x0000007980797209 */ /* 0x020fe40007810000 */
[----:B------:R-:W-:-:S02]  /*22a10*/  FMNMX.FTZ R120, R126, R120, !PT ;  /* 0x000000787e787209 */ /* 0x000fc40007810000 */
[----:B-1----:R-:W-:Y:S01]  /*22a20*/  FMNMX.FTZ R121, R129, R121, !PT ;  /* 0x0000007981797209 */ /* 0x002fe20007810000 */
[----:B------:R-:W1:Y:S01]  /*22a30*/  MUFU.TANH R134, R134 ;  /* 0x0000008600867308 */ /* 0x000e620000002400 */
[----:B------:R-:W-:-:S04]  /*22a40*/  FMNMX.FTZ R120, R127, R120, !PT ;  /* 0x000000787f787209 */ /* 0x000fc80007810000 */
[----:B------:R-:W-:-:S03]  /*22a50*/  FMNMX.FTZ R120, R130, R120, !PT ;  /* 0x0000007882787209 */ /* 0x000fc60007810000 */
[----:B------:R-:W3:Y:S01]  /*22a60*/  MUFU.TANH R133, R133 ;  /* 0x0000008500857308 */ /* 0x000ee20000002400 */
[----:B0-----:R-:W-:Y:S02]  /*22a70*/  FMNMX.FTZ R120, R131, R120, !PT ;  /* 0x0000007883787209 */ /* 0x001fe40007810000 */
[----:B--2---:R-:W-:-:S05]  /*22a80*/  FMNMX.FTZ R121, R132, R121, !PT ;  /* 0x0000007984797209 */ /* 0x004fca0007810000 */
[----:B------:R-:W0:Y:S01]  /*22a90*/  MUFU.TANH R135, R135 ;  /* 0x0000008700877308 */ /* 0x000e220000002400 */
[----:B-1----:R-:W-:Y:S02]  /*22aa0*/  FMNMX.FTZ R120, R134, R120, !PT ;  /* 0x0000007886787209 */ /* 0x002fe40007810000 */
[----:B---3--:R-:W-:-:S05]  /*22ab0*/  FMNMX.FTZ R195, R133, R121, !PT ;  /* 0x0000007985c37209 */ /* 0x008fca0007810000 */
[----:B------:R-:W1:Y:S01]  /*22ac0*/  SHFL.BFLY PT, R121, R195, 0x2, 0x1f ;  /* 0x0c401f00c3797f89 */ /* 0x000e6200000e0000 */
[----:B------:R-:W-:Y:S02]  /*22ad0*/  WARPGROUP.DEPBAR.LE gsb0, 0x0 ;  /* 0x00008000000079c5 */ /* 0x000fe40000010000 */
[----:B------:R-:W-:Y:S01]  /*22ae0*/  WARPGROUP.ARRIVE ;  /* 0x00000000000079c5 */ /* 0x000fe20000000000 */
[----:B0-----:R-:W-:-:S05]  /*22af0*/  FMNMX.FTZ R194, R135, R120, !PT ;  /* 0x0000007887c27209 */ /* 0x001fca0007810000 */
[----:B------:R-:W-:Y:S01]  /*22b00*/  QGMMA.64x192x32.F32.E4M3.E4M3 R24, R204, gdesc[UR4], R24, gsb0 ;  /* 0x02e00004cc187df3 */ /* 0x000fe20008000818 */
[----:B------:R-:W0:Y:S01]  /*22b10*/  SHFL.BFLY PT, R120, R194, 0x2, 0x1f ;  /* 0x0c401f00c2787f89 */ /* 0x000e2200000e0000 */
[----:B-1----:R-:W-:Y:S02]  /*22b20*/  FMNMX.FTZ R195, R195, R121, !PT ;  /* 0x00000079c3c37209 */ /* 0x002fe40007810000 */
[----:B------:R-:W-:-:S03]  /*22b30*/  MOV R121, 0xc0000010 ;  /* 0xc000001000797802 */ /* 0x000fc60000000f00 */
[----:B------:R-:W1:Y:S01]  /*22b40*/  SHFL.BFLY PT, R196, R195, 0x1, 0x1f ;  /* 0x0c201f00c3c47f89 */ /* 0x000e6200000e0000 */
[----:B------:R-:W-:Y:S02]  /*22b50*/  R2UR UR7, R121 ;  /* 0x00000000790772ca */ /* 0x000fe400000e0000 */
[----:B0-----:R-:W-:Y:S01]  /*22b60*/  FMNMX.FTZ R194, R194, R120, !PT ;  /* 0x00000078c2c27209 */ /* 0x001fe20007810000 */
[----:B------:R-:W-:-:S04]  /*22b70*/  VIADD R120, R10, 0x600 ;  /* 0x000006000a787836 */ /* 0x000fc80000000000 */
[----:B------:R-:W0:Y:S01]  /*22b80*/  SHFL.BFLY PT, R10, R194, 0x1, 0x1f ;  /* 0x0c201f00c20a7f89 */ /* 0x000e2200000e0000 */
[----:B------:R-:W-:Y:S02]  /*22b90*/  R2UR UR6, R120 ;  /* 0x00000000780672ca */ /* 0x000fe400000e0000 */
[----:B-1----:R-:W-:Y:S02]  /*22ba0*/  FMNMX.FTZ R120, R195, R196, !PT ;  /* 0x000000c4c3787209 */ /* 0x002fe40007810000 */
[----:B------:R-:W-:-:S03]  /*22bb0*/  IADD3 R196, -R219, 0xb, RZ ;  /* 0x0000000bdbc47810 */ /* 0x000fc60007ffe1ff */
[----:B------:R-:W-:Y:S01]  /*22bc0*/  FADD.FTZ R5, -R120, R5 ;  /* 0x0000000578057221 */ /* 0x000fe20000010100 */
[----:B0-----:R-:W-:Y:S01]  /*22bd0*/  FMNMX.FTZ R121, R194, R10, !PT ;  /* 0x0000000ac2797209 */ /* 0x001fe20007810000 */
[----:B------:R-:W-:Y:S02]  /*22be0*/  IMAD.U32 R10, RZ, RZ, UR56 ;  /* 0x00000038ff0a7e24 */ /* 0x000fe4000f8e00ff */
[----:B------:R-:W-:Y:S02]  /*22bf0*/  @!P0 IMAD R194, R221, 0x8, R16 ;  /* 0x00000008ddc28824 */ /* 0x000fe400078e0210 */
[----:B------:R-:W-:Y:S01]  /*22c00*/  FFMA.FTZ R195, R120, R10, -8 ;  /* 0xc100000078c37423 */ /* 0x000fe2000001000a */
[----:B------:R-:W-:-:S01]  /*22c10*/  FADD.FTZ R4, -R121, R4 ;  /* 0x0000000479047221 */ /* 0x000fc20000010100 */
[-C--:B------:R-:W-:Y:S01]  /*22c20*/  FMUL.FTZ R5, R5, R10.reuse ;  /* 0x0000000a05057220 */ /* 0x080fe20000410000 */
[----:B------:R-:W-:Y:S02]  /*22c30*/  @!P0 VIADD R194, R194, 0x33440 ;  /* 0x00033440c2c28836 */ /* 0x000fe40000000000 */
        /* <DEDUP_REMOVED lines=42> */
[----:B------:R-:W-:Y:S01]  /*22ee0*/  MUFU.EX2 R5, R5 ;  /* 0x0000000500057308 */ /* 0x000fe20000000800 */
[----:B------:R-:W-:Y:S01]  /*22ef0*/  @!P0 PRMT R194, RZ, 0x654, R194 ;  /* 0x00000654ffc28816 */ /* 0x000fe200000000c2 */
        /* <DEDUP_REMOVED lines=209> */
.L_x_5453:
        /* <DEDUP_REMOVED lines=148> */
.L_x_5443:
[----:B------:R-:W-:Y:S05]  /*24550*/  WARPSYNC.ALL ;  /* 0x0000000000007948 */ /* 0x000fea0003800000 */
[----:B------:R-:W-:Y:S06]  /*24560*/  BAR.ARV 0x8, 0x180 ;  /* 0x0206000000007b1d */ /* 0x000fec0000002000 */
[----:B------:R-:W-:Y:S05]  /*24570*/  @!P1 BRA `(.L_x_5455) ;  /* 0x0000000000049947 */ /* 0x000fea0003800000 */
[----:B------:R-:W-:Y:S01]  /*24580*/  BPT.TRAP 0x1 ;  /* 0x000000040000795c */ /* 0x000fe20000300000 */
.L_x_5455:
[----:B------:R-:W-:Y:S02]  /*24590*/  LEA R11, R221, R16, 0x3 ;  /* 0x00000010dd0b7211 */ /* 0x000fe400078e18ff */
[----:B------:R-:W-:-:S04]  /*245a0*/  SHF.L.U32 R2, R222, 0x1f, RZ ;  /* 0x0000001fde027819 */ /* 0x000fc800000006ff */
[----:B------:R0:W1:Y:S01]  /*245b0*/  SYNCS.PHASECHK.TRANS64.TRYWAIT P0, [R11+URZ+0x33450], R2 ;  /* 0x033450020b0075a7 */ /* 0x000062000800017f */
[----:B------:R-:W-:Y:S05]  /*245c0*/  @!P1 BRA `(.L_x_5456) ;  /* 0x0000000000049947 */ /* 0x000fea0003800000 */
[----:B------:R-:W-:Y:S01]  /*245d0*/  BPT.TRAP 0x1 ;  /* 0x000000040000795c */ /* 0x000fe20000300000 */
.L_x_5456:
[----:B------:R-:W-:-:S05]  /*245e0*/  VIADD R16, R16, 0x200 ;  /* 0x0000020010107836 */ /* 0x000fca0000000000 */
[----:B------:R-:W-:-:S04]  /*245f0*/  SHF.R.U32.HI R16, RZ, 0x4, R16 ;  /* 0x00000004ff107819 */ /* 0x000fc80000011610 */
[----:B------:R-:W-:-:S04]  /*24600*/  LOP3.LUT R16, R16, 0x3fff, RZ, 0xc0, !PT ;  /* 0x00003fff10107812 */ /* 0x000fc800078ec0ff */
[----:B------:R-:W-:Y:S01]  /*24610*/  LOP3.LUT R16, R16, 0x10000, RZ, 0xfc, !PT ;  /* 0x0001000010107812 */ /* 0x000fe200078efcff */
[----:B-1----:R-:W-:Y:S06]  /*24620*/  @P0 BRA `(.L_x_5457) ;  /* 0x0000000000080947 */ /* 0x002fec0003800000 */
[----:B------:R-:W1:Y:S02]  /*24630*/  SYNCS.PHASECHK.TRANS64.TRYWAIT P0, [R11+URZ+0x33450], R2 ;  /* 0x033450020b0075a7 */ /* 0x000e64000800017f */
[----:B-1----:R-:W-:Y:S05]  /*24640*/  @!P0 BRA `(.L_x_5458) ;  /* 0x000000c800908947 */ /* 0x002fea0003800000 */
.L_x_5457:
[----:B------:R-:W-:Y:S01]  /*24650*/  IMAD R4, R221, 0x780, R16 ;  /* 0x00000780dd047824 */ /* 0x000fe200078e0210 */
[----:B------:R-:W0:Y:S01]  /*24660*/  LDL R13, [R1+0x40] ;  /* 0x00004000010d7983 */ /* 0x000e220000100800 */
[----:B------:R-:W-:Y:S01]  /*24670*/  IMAD.MOV.U32 R5, RZ, RZ, -0x3ffffff0 ;  /* 0xc0000010ff057424 */ /* 0x000fe200078e00ff */
[----:B------:R-:W-:Y:S05]  /*24680*/  WARPSYNC.ALL ;  /* 0x0000000000007948 */ /* 0x000fea0003800000 */
[C---:B------:R-:W-:Y:S01]  /*24690*/  R2UR UR6, R4.reuse ;  /* 0x00000000040672ca */ /* 0x040fe200000e0000 */
[----:B------:R-:W2:Y:S01]  /*246a0*/  LDL R14, [R1+0x28] ;  /* 0x00002800010e7983 */ /* 0x000ea20000100800 */
[----:B------:R-:W-:Y:S01]  /*246b0*/  R2UR UR7, R5 ;  /* 0x00000000050772ca */ /* 0x000fe200000e0000 */
[----:B------:R-:W-:Y:S01]  /*246c0*/  WARPGROUP.ARRIVE ;  /* 0x00000000000079c5 */ /* 0x000fe20000000000 */
[----:B------:R-:W-:Y:S01]  /*246d0*/  VIADD R6, R4, 0x180 ;  /* 0x0000018004067836 */ /* 0x000fe20000000000 */
[----:B------:R-:W3:Y:S01]  /*246e0*/  LDL.LU R12, [R1+0x8] ;  /* 0x00000800010c7983 */ /* 0x000ee20000300800 */
[----:B------:R-:W-:Y:S01]  /*246f0*/  IMAD.MOV.U32 R7, RZ, RZ, -0x3ffffff0 ;  /* 0xc0000010ff077424 */ /* 0x000fe200078e00ff */
[----:B------:R-:W-:-:S02]  /*24700*/  ULDC.64 UR4, c[0x0][0x9a0] ;  /* 0x0002680000047ab9 */ /* 0x000fc40000000a00 */
[----:B------:R-:W-:-:S04]  /*24710*/  ISETP.NE.U32.AND P0, PT, RZ, UR4, PT ;  /* 0x00000004ff007c0c */ /* 0x000fc8000bf05070 */
[----:B------:R-:W-:Y:S02]  /*24720*/  ISETP.NE.AND.EX P0, PT, RZ, UR5, PT, P0 ;  /* 0x00000005ff007c0c */ /* 0x000fe4000bf05300 */
[----:B------:R-:W-:Y:S01]  /*24730*/  QGMMA.64x192x32.F32.E4M3.E4M3 R24, R216, gdesc[UR4], R24, gsb0 ;  /* 0x02e00004d8187df3 */ /* 0x000fe20008000818 */
[----:B------:R-:W-:Y:S01]  /*24740*/  R2UR UR6, R6 ;  /* 0x00000000060672ca */ /* 0x000fe200000e0000 */
[----:B------:R-:W-:Y:S01]  /*24750*/  VIADD R6, R4, 0x300 ;  /* 0x0000030004067836 */ /* 0x000fe20000000000 */
[----:B------:R-:W-:Y:S02]  /*24760*/  R2UR UR7, R7 ;  /* 0x00000000070772ca */ /* 0x000fe400000e0000 */
[----:B------:R-:W-:-:S06]  /*24770*/  MOV R7, 0xc0000010 ;  /* 0xc000001000077802 */ /* 0x000fcc0000000f00 */
[----:B------:R-:W0:Y:S01]  /*24780*/  @P0 LDC.64 R8, c[0x0][0x9c8] ;  /* 0x00027200ff080b82 */ /* 0x000e220000000a00 */
[----:B------:R-:W-:Y:S02]  /*24790*/  WARPGROUP.DEPBAR.LE gsb0, 0x0 ;  /* 0x00008000000079c5 */ /* 0x000fe40000010000 */
[----:B------:R-:W-:-:S06]  /*247a0*/  WARPGROUP.ARRIVE ;  /* 0x00000000000079c5 */ /* 0x000fcc0000000000 */
[----:B------:R-:W-:Y:S01]  /*247b0*/  QGMMA.64x192x32.F32.E4M3.E4M3 R24, R212, gdesc[UR4], R24, gsb0 ;  /* 0x02e00004d4187df3 */ /* 0x000fe20008000818 */
[----:B------:R-:W-:Y:S02]  /*247c0*/  R2UR UR6, R6 ;  /* 0x00000000060672ca */ /* 0x000fe400000e0000 */
[----:B------:R-:W-:Y:S02]  /*247d0*/  R2UR UR7, R7 ;  /* 0x00000000070772ca */ /* 0x000fe400000e0000 */
[----:B------:R-:W4:Y:S01]  /*247e0*/  @P0 LDC.64 R6, c[0x0][0x9d0] ;  /* 0x00027400ff060b82 */ /* 0x000f220000000a00 */
        /* <DEDUP_REMOVED lines=9> */
[----:B------:R-:W-:Y:S01]  /*24880*/  @P0 LEA R8, P2, R6, UR4, 0x2 ;  /* 0x0000000406080c11 */ /* 0x000fe2000f8410ff */
[----:B------:R-:W-:-:S03]  /*24890*/  IMAD.MOV.U32 R2, RZ, RZ, 0x3f800000 ;  /* 0x3f800000ff027424 */ /* 0x000fc600078e00ff */
        /* <DEDUP_REMOVED lines=9> */
[----:B------:R-:W-:Y:S01]  /*24930*/  IMAD.MOV.U32 R5, RZ, RZ, -0x3ffffff0 ;  /* 0xc0000010ff057424 */ /* 0x000fe200078e00ff */
[----:B------:R-:W-:Y:S01]  /*24940*/  IADD3 R4, R4, 0x600, RZ ;  /* 0x0000060004047810 */ /* 0x000fe20007ffe0ff */
[----:B------:R-:W1:Y:S01]  /*24950*/  SHFL.BFLY PT, R7, R0, 0x2, 0x1f ;  /* 0x0c401f0000077f89 */ /* 0x000e6200000e0000 */
[----:B------:R-:W-:Y:S02]  /*24960*/  WARPGROUP.DEPBAR.LE gsb0, 0x0 ;  /* 0x00008000000079c5 */ /* 0x000fe40000010000 */
[----:B------:R-:W-:-:S07]  /*24970*/  WARPGROUP.ARRIVE ;  /* 0x00000000000079c5 */ /* 0x000fce0000000000 */
[----:B------:R-:W-:Y:S01]  /*24980*/  QGMMA.64x192x32.F32.E4M3.E4M3 R24, R204, gdesc[UR4], R24, gsb0 ;  /* 0x02e00004cc187df3 */ /* 0x000fe20008000818 */
[----:B------:R-:W-:Y:S02]  /*24990*/  R2UR UR6, R4 ;  /* 0x00000000040672ca */ /* 0x000fe400000e0000 */
[----:B------:R-:W-:Y:S01]  /*249a0*/  R2UR UR7, R5 ;  /* 0x00000000050772ca */ /* 0x000fe200000e0000 */
[----:B------:R-:W3:Y:S01]  /*249b0*/  SHFL.BFLY PT, R4, R3, 0x2, 0x1f ;  /* 0x0c401f0003047f89 */ /* 0x000ee200000e0000 */
[----:B-1----:R-:W-:-:S05]  /*249c0*/  FADD.FTZ R7, R7, R0 ;  /* 0x0000000007077221 */ /* 0x002fca0000010000 */
[----:B------:R-:W1:Y:S01]  /*249d0*/  SHFL.BFLY PT, R6, R7, 0x1, 0x1f ;  /* 0x0c201f0007067f89 */ /* 0x000e6200000e0000 */
[----:B---3--:R-:W-:-:S05]  /*249e0*/  FADD.FTZ R4, R4, R3 ;  /* 0x0000000304047221 */ /* 0x008fca0000010000 */
[----:B------:R-:W0:Y:S01]  /*249f0*/  SHFL.BFLY PT, R5, R4, 0x1, 0x1f ;  /* 0x0c201f0004057f89 */ /* 0x000e2200000e0000 */
[----:B-1----:R-:W-:-:S01]  /*24a00*/  FADD.FTZ R6, R7, R6 ;  /* 0x0000000607067221 */ /* 0x002fc20000010000 */
[----:B------:R-:W-:-:S03]  /*24a10*/  IMAD.MOV.U32 R3, RZ, RZ, RZ ;  /* 0x000000ffff037224 */ /* 0x000fc600078e00ff */
[----:B------:R-:W-:Y:S01]  /*24a20*/  FMUL.FTZ R12, R6, 0.00390625 ;  /* 0x3b800000060c7820 */ /* 0x000fe20000410000 */
[----:B0-----:R-:W-:-:S05]  /*24a30*/  FADD.FTZ R8, R4, R5 ;  /* 0x0000000504087221 */ /* 0x001fca0000010000 */
        /* <DEDUP_REMOVED lines=17> */
[----:B--2---:R-:W-:Y:S01]  /*24b50*/  FMUL.FTZ R3, R3, R2 ;  /* 0x0000000203037220 */ /* 0x004fe20000410000 */
[----:B------:R-:W-:Y:S02]  /*24b60*/  IMAD.MOV.U32 R122, RZ, RZ, -0x800000 ;  /* 0xff800000ff7a7424 */ /* 0x000fe400078e00ff */
[----:B-1----:R-:W-:Y:S01]  /*24b70*/  @P3 FMUL.FTZ R4, R4, 0.69314718246459960938 ;  /* 0x3f31721804043820 */ /* 0x002fe20000410000 */
[----:B------:R-:W-:-:S03]  /*24b80*/  @P2 FFMA.FTZ R123, R5, R120, R0 ;  /* 0x00000078057b2223 */ /* 0x000fc60000010000 */
[----:B------:R-:W-:Y:S01]  /*24b90*/  @P3 FFMA.FTZ R122, R13, R121, R4 ;  /* 0x000000790d7a3223 */ /* 0x000fe20000010004 */
[----:B---3--:R-:W-:Y:S01]  /*24ba0*/  FMUL.FTZ R0, R7, R2 ;  /* 0x0000000207007220 */ /* 0x008fe20000410000 */
[----:B------:R-:W-:Y:S02]  /*24bb0*/  WARPGROUP.DEPBAR.LE gsb0, 0x0 ;  /* 0x00008000000079c5 */ /* 0x000fe40000010000 */
[----:B------:R-:W-:Y:S05]  /*24bc0*/  @!P1 BRA `(.L_x_5459) ;  /* 0x0000000000049947 */ /* 0x000fea0003800000 */
[----:B------:R-:W-:Y:S01]  /*24bd0*/  BPT.TRAP 0x1 ;  /* 0x000000040000795c */ /* 0x000fe20000300000 */
.L_x_5459:
[----:B------:R-:W-:Y:S01]  /*24be0*/  IMAD.U32 R5, RZ, RZ, UR42 ;  /* 0x0000002aff057e24 */ /* 0x000fe2000f8e00ff */
[----:B------:R-:W-:Y:S01]  /*24bf0*/  IADD3 R2, R11, 0x33460, RZ ;  /* 0x000334600b027810 */ /* 0x000fe20007ffe0ff */
        /* <DEDUP_REMOVED lines=105> */
.L_x_5391:
        /* <DEDUP_REMOVED lines=12> */
[----:B------:R-:W2:Y:S01]  /*25350*/  LDL R83, [R1+0x70] ;  /* 0x0000700001537983 */ /* 0x000ea20000100800 */
[----:B------:R-:W-:Y:S01]  /*25360*/  ULDC.64 UR4, c[0x4][0x100] ;  /* 0x0100400000047ab9 */ /* 0x000fe20000000a00 */
[----:B------:R-:W1:Y:S02]  /*25370*/  S2R R90, SR_TID.X ;  /* 0x00000000005a7919 */ /* 0x000e640000002100 */
        /* <DEDUP_REMOVED lines=30> */
[----:B------:R-:W-:-:S02]  /*25560*/  LOP3.LUT P0, R2, R90, 0x3, RZ, 0xc0, !PT ;  /* 0x000000035a027812 */ /* 0x000fc4000780c0ff */
[----:B------:R-:W-:Y:S02]  /*25570*/  F2FP.BF16.F32.PACK_AB R56, R13, R56 ;  /* 0x000000380d38723e */ /* 0x000fe400000010ff */
[----:B------:R-:W-:Y:S02]  /*25580*/  ISETP.EQ.OR P0, PT, R2, 0x3, !P0 ;  /* 0x000000030200780c */ /* 0x000fe40004702670 */
        /* <DEDUP_REMOVED lines=36> */
[----:B------:R-:W-:Y:S02]  /*257d0*/  IADD3.X R35, RZ, R11, RZ, P3, !PT ;  /* 0x0000000bff237210 */ /* 0x000fe40001ffe4ff */
        /* <DEDUP_REMOVED lines=49> */
[----:B------:R-:W-:Y:S02]  /*25af0*/  LOP3.LUT R10, R3, R10, RZ, 0x3c, !PT ;  /* 0x0000000a030a7212 */ /* 0x000fe400078e3cff */
        /* <DEDUP_REMOVED lines=12> */
[----:B---3--:R-:W-:Y:S01]  /*25bc0*/  LOP3.LUT R3, R0, 0x2, RZ, 0x3c, !PT ;  /* 0x0000000200037812 */ /* 0x008fe200078e3cff */
[----:B------:R-:W-:Y:S06]  /*25bd0*/  BRA.DIV UR4, `(.L_x_5462) ;  /* 0x000000b604407947 */ /* 0x000fec000b800000 */
[----:B------:R-:W-:Y:S01]  /*25be0*/  SEL R9, R40, R41, P0 ;  /* 0x0000002928097207 */ /* 0x000fe20000000000 */
[----:B------:R-:W-:Y:S01]  /*25bf0*/  SHFL.IDX PT, R6, R13, R0, 0x1c1f ;  /* 0x001c1f000d067589 */ /* 0x000fe200000e0000 */
[----:B------:R-:W-:Y:S02]  /*25c00*/  SEL R20, R41, R40, P0 ;  /* 0x0000002829147207 */ /* 0x000fe40000000000 */
[----:B------:R-:W-:Y:S01]  /*25c10*/  SEL R41, R62, R43, P0 ;  /* 0x0000002b3e297207 */ /* 0x000fe20000000000 */
[----:B------:R1:W2:Y:S01]  /*25c20*/  SHFL.IDX PT, R5, R2, R3, 0x1c1f ;  /* 0x001c1f0302057589 */ /* 0x0002a200000e0000 */
[----:B------:R-:W-:Y:S02]  /*25c30*/  SEL R62, R43, R62, P0 ;  /* 0x0000003e2b3e7207 */ /* 0x000fe40000000000 */
[----:B------:R-:W-:Y:S01]  /*25c40*/  SEL R43, R64, R45, P0 ;  /* 0x0000002d402b7207 */ /* 0x000fe20000000000 */
[----:B------:R-:W-:Y:S01]  /*25c50*/  SHFL.IDX PT, R9, R9, R0, 0x1c1f ;  /* 0x001c1f0009097589 */ /* 0x000fe200000e0000 */
[----:B------:R-:W-:-:S02]  /*25c60*/  SEL R64, R45, R64, P0 ;  /* 0x000000402d407207 */ /* 0x000fc40000000000 */
[----:B------:R-:W-:Y:S01]  /*25c70*/  SEL R45, R66, R47, P0 ;  /* 0x0000002f422d7207 */ /* 0x000fe20000000000 */
[----:B------:R-:W-:Y:S01]  /*25c80*/  SHFL.IDX PT, R20, R20, R3, 0x1c1f ;  /* 0x001c1f0314147589 */ /* 0x000fe200000e0000 */
[----:B------:R-:W-:Y:S01]  /*25c90*/  SEL R66, R47, R66, P0 ;  /* 0x000000422f427207 */ /* 0x000fe20000000000 */
[----:B-1----:R-:W-:Y:S01]  /*25ca0*/  IMAD.MOV.U32 R2, RZ, RZ, RZ ;  /* 0x000000ffff027224 */ /* 0x002fe200078e00ff */
        /* <DEDUP_REMOVED lines=46> */
[----:B------:R-:W3:Y:S01]  /*25f90*/  SHFL.IDX PT, R25, R28, R3, 0x1c1f ;  /* 0x001c1f031c197589 */ /* 0x000ee200000e0000 */
        /* <DEDUP_REMOVED lines=8> */
[----:B------:R-:W0:Y:S01]  /*26020*/  SHFL.IDX PT, R29, R36, R3, 0x1c1f ;  /* 0x001c1f03241d7589 */ /* 0x000e2200000e0000 */
[----:B------:R-:W-:Y:S02]  /*26030*/  SEL R84, R97, R46, P0 ;  /* 0x0000002e61547207 */ /* 0x000fe40000000000 */
[----:B--2---:R-:W-:Y:S01]  /*26040*/  SEL R4, R6, R5, P0 ;  /* 0x0000000506047207 */ /* 0x004fe20000000000 */
[----:B------:R-:W-:Y:S01]  /*26050*/  SHFL.IDX PT, R46, R33, R0, 0x1c1f ;  /* 0x001c1f00212e7589 */ /* 0x000fe200000e0000 */
[----:B-1----:R-:W-:-:S02]  /*26060*/  SEL R8, R10, R7, P0 ;  /* 0x000000070a087207 */ /* 0x002fc40000000000 */
[----:B------:R-:W-:Y:S01]  /*26070*/  SEL R6, R5, R6, P0 ;  /* 0x0000000605067207 */ /* 0x000fe20000000000 */
[----:B------:R-:W1:Y:S01]  /*26080*/  SHFL.IDX PT, R31, R40, R3, 0x1c1f ;  /* 0x001c1f03281f7589 */ /* 0x000e6200000e0000 */
[----:B------:R-:W-:Y:S02]  /*26090*/  SEL R10, R7, R10, P0 ;  /* 0x0000000a070a7207 */ /* 0x000fe40000000000 */
[----:B------:R-:W-:Y:S01]  /*260a0*/  SEL R12, R9, R20, P0 ;  /* 0x00000014090c7207 */ /* 0x000fe20000000000 */
[----:B------:R-:W2:Y:S01]  /*260b0*/  SHFL.IDX PT, R33, R44, R3, 0x1c1f ;  /* 0x001c1f032c217589 */ /* 0x000ea200000e0000 */
[----:B------:R-:W-:Y:S02]  /*260c0*/  SEL R14, R20, R9, P0 ;  /* 0x00000009140e7207 */ /* 0x000fe40000000000 */
[----:B---3--:R-:W-:Y:S01]  /*260d0*/  SEL R28, R30, R25, P0 ;  /* 0x000000191e1c7207 */ /* 0x008fe20000000000 */
[----:B------:R-:W3:Y:S01]  /*260e0*/  SHFL.IDX PT, R35, R48, R3, 0x1c1f ;  /* 0x001c1f0330237589 */ /* 0x000ee200000e0000 */
[----:B------:R-:W-:-:S02]  /*260f0*/  SEL R30, R25, R30, P0 ;  /* 0x0000001e191e7207 */ /* 0x000fc40000000000 */
[----:B------:R-:W-:Y:S01]  /*26100*/  SEL R5, R41, R62, P0 ;  /* 0x0000003e29057207 */ /* 0x000fe20000000000 */
[----:B------:R-:W3:Y:S01]  /*26110*/  SHFL.IDX PT, R37, R52, R3, 0x1c1f ;  /* 0x001c1f0334257589 */ /* 0x000ee200000e0000 */
[----:B----4-:R-:W-:Y:S02]  /*26120*/  SEL R32, R34, R27, P0 ;  /* 0x0000001b22207207 */ /* 0x010fe40000000000 */
[----:B------:R-:W-:Y:S01]  /*26130*/  SEL R34, R27, R34, P0 ;  /* 0x000000221b227207 */ /* 0x000fe20000000000 */
[----:B------:R-:W4:Y:S01]  /*26140*/  SHFL.IDX PT, R39, R56, R3, 0x1c1f ;  /* 0x001c1f0338277589 */ /* 0x000f2200000e0000 */
[----:B0-----:R-:W-:Y:S02]  /*26150*/  SEL R36, R38, R29, P0 ;  /* 0x0000001d26247207 */ /* 0x001fe40000000000 */
[----:B------:R-:W-:Y:S01]  /*26160*/  SEL R38, R29, R38, P0 ;  /* 0x000000261d267207 */ /* 0x000fe20000000000 */
[----:B------:R-:W-:Y:S01]  /*26170*/  SHFL.IDX PT, R26, R21, R0, 0x1c1f ;  /* 0x001c1f00151a7589 */ /* 0x000fe200000e0000 */
[----:B------:R-:W-:-:S02]  /*26180*/  SEL R7, R62, R41, P0 ;  /* 0x000000293e077207 */ /* 0x000fc40000000000 */
        /* <DEDUP_REMOVED lines=11> */
[----:B------:R-:W-:Y:S02]  /*26240*/  SEL R52, R54, R37, P0 ;  /* 0x0000002536347207 */ /* 0x000fe40000000000 */
[----:B------:R-:W-:Y:S01]  /*26250*/  SEL R54, R37, R54, P0 ;  /* 0x0000003625367207 */ /* 0x000fe20000000000 */
[----:B------:R-:W1:Y:S01]  /*26260*/  SHFL.IDX PT, R66, R66, R3, 0x1c1f ;  /* 0x001c1f0342427589 */ /* 0x000e6200000e0000 */
[----:B----4-:R-:W-:Y:S02]  /*26270*/  SEL R56, R58, R39, P0 ;  /* 0x000000273a387207 */ /* 0x010fe40000000000 */
[----:B------:R-:W-:Y:S01]  /*26280*/  SEL R58, R39, R58, P0 ;  /* 0x0000003a273a7207 */ /* 0x000fe20000000000 */
[----:B------:R-:W2:Y:S01]  /*26290*/  SHFL.IDX PT, R68, R68, R3, 0x1c1f ;  /* 0x001c1f0344447589 */ /* 0x000ea200000e0000 */
[----:B------:R-:W-:-:S03]  /*262a0*/  SEL R11, R64, R43, P0 ;  /* 0x0000002b400b7207 */ /* 0x000fc60000000000 */
[----:B------:R-:W3:Y:S04]  /*262b0*/  SHFL.IDX PT, R70, R70, R3, 0x1c1f ;  /* 0x001c1f0346467589 */ /* 0x000ee800000e0000 */
[----:B------:R-:W4:Y:S04]  /*262c0*/  SHFL.IDX PT, R72, R72, R3, 0x1c1f ;  /* 0x001c1f0348487589 */ /* 0x000f2800000e0000 */
[----:B------:R-:W4:Y:S04]  /*262d0*/  SHFL.IDX PT, R74, R74, R3, 0x1c1f ;  /* 0x001c1f034a4a7589 */ /* 0x000f2800000e0000 */
[----:B------:R-:W4:Y:S01]  /*262e0*/  SHFL.IDX PT, R76, R76, R3, 0x1c1f ;  /* 0x001c1f034c4c7589 */ /* 0x000f2200000e0000 */
        /* <DEDUP_REMOVED lines=15> */
[----:B------:R-:W-:Y:S02]  /*263e0*/  SEL R37, R53, R74, P0 ;  /* 0x0000004a35257207 */ /* 0x000fe40000000000 */
[----:B------:R-:W-:Y:S01]  /*263f0*/  SEL R39, R74, R53, P0 ;  /* 0x000000354a277207 */ /* 0x000fe20000000000 */
[----:B------:R-:W2:Y:S01]  /*26400*/  SHFL.IDX PT, R82, R82, R3, 0x1c1f ;  /* 0x001c1f0352527589 */ /* 0x000ea200000e0000 */
[----:B------:R-:W-:-:S02]  /*26410*/  SEL R41, R55, R76, P0 ;  /* 0x0000004c37297207 */ /* 0x000fc40000000000 */
[----:B------:R-:W-:Y:S01]  /*26420*/  SEL R43, R76, R55, P0 ;  /* 0x000000374c2b7207 */ /* 0x000fe20000000000 */
[----:B------:R3:W4:Y:S04]  /*26430*/  SHFL.IDX PT, R65, R65, R0, 0x1c1f ;  /* 0x001c1f0041417589 */ /* 0x00072800000e0000 */
[----:B------:R3:W3:Y:S01]  /*26440*/  SHFL.IDX PT, R84, R84, R3, 0x1c1f ;  /* 0x001c1f0354547589 */ /* 0x0006e200000e0000 */
[----:B0-----:R-:W-:Y:S02]  /*26450*/  SEL R45, R57, R78, P0 ;  /* 0x0000004e392d7207 */ /* 0x001fe40000000000 */
[----:B------:R-:W-:Y:S02]  /*26460*/  SEL R47, R78, R57, P0 ;  /* 0x000000394e2f7207 */ /* 0x000fe40000000000 */
[----:B-1----:R-:W-:-:S02]  /*26470*/  SEL R49, R59, R80, P0 ;  /* 0x000000503b317207 */ /* 0x002fc40000000000 */
[----:B------:R-:W-:Y:S02]  /*26480*/  SEL R51, R80, R59, P0 ;  /* 0x0000003b50337207 */ /* 0x000fe40000000000 */
[----:B--2---:R-:W-:Y:S02]  /*26490*/  SEL R53, R63, R82, P0 ;  /* 0x000000523f357207 */ /* 0x004fe40000000000 */
[----:B------:R-:W-:-:S07]  /*264a0*/  SEL R55, R82, R63, P0 ;  /* 0x0000003f52377207 */ /* 0x000fce0000000000 */
.L_x_5694:
        /* <DEDUP_REMOVED lines=31> */
[----:B---3--:R-:W-:-:S10]  /*266a0*/  IMAD.IADD R8, R62, 0x1, R235 ;  /* 0x000000013e087824 */ /* 0x008fd400078e02eb */
[----:B------:R-:W0:Y:S02]  /*266b0*/  @P2 LDC R3, c[0x0][0xbec] ;  /* 0x0002fb00ff032b82 */ /* 0x000e240000000800 */
[----:B------:R-:W-:Y:S01]  /*266c0*/  @P0 IADD3 R4, P3, R64, UR4, RZ ;  /* 0x0000000440040c10 */ /* 0x000fe2000ff7e0ff */
[----:B------:R-:W-:Y:S02]  /*266d0*/  ULDC UR4, c[0x0][0xa88] ;  /* 0x0002a20000047ab9 */ /* 0x000fe40000000800 */
[----:B------:R-:W-:Y:S02]  /*266e0*/  MOV R7, UR4 ;  /* 0x0000000400077c02 */ /* 0x000fe40008000f00 */
[----:B------:R-:W-:Y:S01]  /*266f0*/  @P0 IADD3.X R5, R63, UR5, RZ, P3, !PT ;  /* 0x000000053f050c10 */ /* 0x000fe20009ffe4ff */
[----:B------:R-:W2:Y:S04]  /*26700*/  @P2 LDC R11, c[0x0][0xbf0] ;  /* 0x0002fc00ff0b2b82 */ /* 0x000ea80000000800 */
[----:B------:R1:W5:Y:S01]  /*26710*/  @P0 LDG.E R7, desc[UR54][R4.64] ;  /* 0x0000003604070981 */ /* 0x000362000c1e1900 */
[----:B------:R-:W-:Y:S05]  /*26720*/  @P0 BRA `(.L_x_5463) ;  /* 0x0000000000100947 */ /* 0x000fea0003800000 */
[----:B------:R-:W-:Y:S05]  /*26730*/  @!P1 BRA `(.L_x_5463) ;  /* 0x00000000000c9947 */ /* 0x000fea0003800000 */
[----:B-1----:R-:W3:Y:S04]  /*26740*/  LDG.E R4, desc[UR54][R20.64] ;  /* 0x0000003614047981 */ /* 0x002ee8000c1e1900 */
[----:B-----5:R-:W3:Y:S02]  /*26750*/  LDG.E R7, desc[UR54][R20.64+0x4] ;  /* 0x0000043614077981 */ /* 0x020ee4000c1e1900 */
[----:B---3--:R-:W-:-:S07]  /*26760*/  IMAD.IADD R7, R7, 0x1, -R4 ;  /* 0x0000000107077824 */ /* 0x008fce00078e0a04 */
.L_x_5463:
        /* <DEDUP_REMOVED lines=8> */
[----:B------:R-:W-:Y:S01]  /*267f0*/  SHF.R.S32.HI R66, RZ, 0x1f, R67 ;  /* 0x0000001fff427819 */ /* 0x000fe20000011443 */
[----:B------:R-:W-:Y:S01]  /*26800*/  IMAD.MOV.U32 R9, RZ, RZ, R8 ;  /* 0x000000ffff097224 */ /* 0x000fe200078e0008 */
[----:B--2---:R-:W-:Y:S01]  /*26810*/  @P2 SHF.R.U32.HI R9, RZ, R11, R4 ;  /* 0x0000000bff092219 */ /* 0x004fe20000011604 */
[----:B------:R-:W0:Y:S01]  /*26820*/  S2R R20, SR_TID.X ;  /* 0x0000000000147919 */ /* 0x000e220000002100 */
[----:B------:R-:W-:Y:S02]  /*26830*/  LEA.HI R66, R66, R67, RZ, 0x3 ;  /* 0x0000004342427211 */ /* 0x000fe400078f18ff */
[----:B------:R-:W-:Y:S02]  /*26840*/  IADD3 R15, -R9, RZ, RZ ;  /* 0x000000ff090f7210 */ /* 0x000fe40007ffe1ff */
[----:B------:R-:W-:-:S05]  /*26850*/  SHF.R.S32.HI R66, RZ, 0x3, R66 ;  /* 0x00000003ff427819 */ /* 0x000fca0000011442 */
[----:B------:R-:W-:-:S04]  /*26860*/  IMAD R13, R66, 0x40, R236 ;  /* 0x00000040420d7824 */ /* 0x000fc800078e02ec */
[----:B------:R-:W-:Y:S01]  /*26870*/  IMAD.WIDE R60, R13, 0x2, R60 ;  /* 0x000000020d3c7825 */ /* 0x000fe200078e023c */
[----:B------:R-:W-:Y:S02]  /*26880*/  SHF.R.S32.HI R13, RZ, 0x1f, R9 ;  /* 0x0000001fff0d7819 */ /* 0x000fe40000011409 */
[----:B------:R-:W-:Y:S01]  /*26890*/  IADD3 R25, P3, R60, 0x3000, RZ ;  /* 0x000030003c197810 */ /* 0x000fe20007f7e0ff */
[----:B0-----:R-:W-:-:S05]  /*268a0*/  VIADD R21, R20, 0xffffff80 ;  /* 0xffffff8014157836 */ /* 0x001fca0000000000 */
        /* <DEDUP_REMOVED lines=16> */
[----:B------:R-:W-:Y:S01]  /*269b0*/  IMAD.X R45, RZ, RZ, R61, P3 ;  /* 0x000000ffff2d7224 */ /* 0x000fe200018e063d */
[----:B------:R-:W-:Y:S02]  /*269c0*/  LOP3.LUT R28, R28, R29, RZ, 0x3c, !PT ;  /* 0x0000001d1c1c7212 */ /* 0x000fe400078e3cff */
[----:B------:R-:W-:Y:S02]  /*269d0*/  IADD3.X R29, RZ, R61, RZ, P5, !PT ;  /* 0x0000003dff1d7210 */ /* 0x000fe40002ffe4ff */
[C---:B------:R-:W-:Y:S02]  /*269e0*/  IADD3 R49, P5, R60.reuse, 0x9000, RZ ;  /* 0x000090003c317810 */ /* 0x040fe40007fbe0ff */
[----:B------:R-:W-:-:S02]  /*269f0*/  LOP3.LUT R7, R60, 0x380, RZ, 0xc0, !PT ;  /* 0x000003803c077812 */ /* 0x000fc400078ec0ff */
[----:B------:R-:W-:Y:S02]  /*26a00*/  LOP3.LUT R48, R49, 0x380, RZ, 0xc0, !PT ;  /* 0x0000038031307812 */ /* 0x000fe400078ec0ff */
[----:B------:R-:W-:Y:S02]  /*26a10*/  SHF.R.U64 R7, R7, 0x3, RZ ;  /* 0x0000000307077819 */ /* 0x000fe400000012ff */
[----:B------:R-:W-:Y:S02]  /*26a20*/  SHF.R.S32.HI R69, RZ, 0x1f, R67 ;  /* 0x0000001fff457819 */ /* 0x000fe40000011443 */
[----:B------:R-:W-:Y:S02]  /*26a30*/  SHF.R.U64 R48, R48, 0x3, RZ ;  /* 0x0000000330307819 */ /* 0x000fe400000012ff */
[----:B------:R-:W-:Y:S02]  /*26a40*/  LEA.HI R69, R69, R67, RZ, 0x3 ;  /* 0x0000004345457211 */ /* 0x000fe400078f18ff */
[----:B------:R-:W-:Y:S01]  /*26a50*/  LOP3.LUT R48, R48, R49, RZ, 0x3c, !PT ;  /* 0x0000003130307212 */ /* 0x000fe200078e3cff */
[----:B------:R-:W-:Y:S01]  /*26a60*/  IMAD.X R49, RZ, RZ, R61, P5 ;  /* 0x000000ffff317224 */ /* 0x000fe200028e063d */
[----:B------:R-:W-:-:S04]  /*26a70*/  LOP3.LUT R69, R69, 0xfffffff8, RZ, 0xc0, !PT ;  /* 0xfffffff845457812 */ /* 0x000fc800078ec0ff */
[----:B------:R-:W-:Y:S02]  /*26a80*/  IADD3 R69, R67, -R69, RZ ;  /* 0x8000004543457210 */ /* 0x000fe40007ffe0ff */
[----:B------:R-:W0:Y:S01]  /*26a90*/  @P2 LDC R67, c[0x0][0xbf0] ;  /* 0x0002fc00ff432b82 */ /* 0x000e220000000800 */
[----:B------:R-:W-:Y:S01]  /*26aa0*/  VIADD R70, R236, 0x40 ;  /* 0x00000040ec467836 */ /* 0x000fe20000000000 */
[----:B------:R-:W-:Y:S01]  /*26ab0*/  BSSY B1, `(.L_x_5464) ;  /* 0x000009e000017945 */ /* 0x000fe20003800000 */
[----:B------:R-:W-:-:S03]  /*26ac0*/  SHF.R.S32.HI R71, RZ, 0x1f, R236 ;  /* 0x0000001fff477819 */ /* 0x000fc600000114ec */
[----:B------:R-:W-:Y:S02]  /*26ad0*/  SHF.R.S32.HI R70, RZ, 0x1f, R70 ;  /* 0x0000001fff467819 */ /* 0x000fe40000011446 */
        /* <DEDUP_REMOVED lines=19> */
[----:B------:R-:W-:-:S03]  /*26c10*/  ULDC.64 UR4, c[0x0][0xb50] ;  /* 0x0002d40000047ab9 */ /* 0x000fc60000000a00 */
[----:B------:R-:W-:Y:S01]  /*26c20*/  IMAD.IADD R5, R5, 0x1, R13 ;  /* 0x0000000105057824 */ /* 0x000fe200078e020d */
[----:B------:R-:W-:Y:S02]  /*26c30*/  IADD3 R13, P1, R60, 0x2000, RZ ;  /* 0x000020003c0d7810 */ /* 0x000fe40007f3e0ff */
[C---:B------:R-:W-:Y:S02]  /*26c40*/  LEA R6, P0, R4.reuse, UR4, 0x2 ;  /* 0x0000000404067c11 */ /* 0x040fe4000f8010ff */
[----:B------:R-:W-:Y:S02]  /*26c50*/  LOP3.LUT R12, R13, 0x380, RZ, 0xc0, !PT ;  /* 0x000003800d0c7812 */ /* 0x000fe400078ec0ff */
[----:B------:R-:W-:Y:S02]  /*26c60*/  LEA.HI.X R10, R4, UR5, R5, 0x2, P0 ;  /* 0x00000005040a7c11 */ /* 0x000fe400080f1405 */
[----:B------:R-:W-:Y:S02]  /*26c70*/  IADD3 R9, P4, R60, 0x1000, RZ ;  /* 0x000010003c097810 */ /* 0x000fe40007f9e0ff */
[----:B------:R-:W-:Y:S01]  /*26c80*/  SHF.R.U64 R12, R12, 0x3, RZ ;  /* 0x000000030c0c7819 */ /* 0x000fe200000012ff */
[----:B------:R-:W-:Y:S01]  /*26c90*/  IMAD.IADD R4, R14, 0x1, R235 ;  /* 0x000000010e047824 */ /* 0x000fe200078e02eb */
[----:B------:R-:W-:Y:S01]  /*26ca0*/  IADD3 R33, P0, R60, 0x5000, RZ ;  /* 0x000050003c217810 */ /* 0x000fe20007f1e0ff */
[----:B------:R-:W-:Y:S01]  /*26cb0*/  SHFL.IDX PT, R54, R6, 0x1, 0x1c1f ;  /* 0x003c1f0006367f89 */ /* 0x000fe200000e0000 */
[----:B------:R-:W-:Y:S01]  /*26cc0*/  LOP3.LUT R8, R9, 0x380, RZ, 0xc0, !PT ;  /* 0x0000038009087812 */ /* 0x000fe200078ec0ff */
[----:B------:R-:W-:Y:S01]  /*26cd0*/  ULDC.64 UR4, c[0x0][0xaa0] ;  /* 0x0002a80000047ab9 */ /* 0x000fe20000000a00 */
[----:B------:R-:W-:-:S02]  /*26ce0*/  LOP3.LUT R32, R33, 0x380, RZ, 0xc0, !PT ;  /* 0x0000038021207812 */ /* 0x000fc400078ec0ff */
[----:B------:R-:W-:Y:S01]  /*26cf0*/  LOP3.LUT R12, R12, R13, RZ, 0x3c, !PT ;  /* 0x0000000d0c0c7212 */ /* 0x000fe200078e3cff */
[--C-:B------:R-:W-:Y:S01]  /*26d00*/  IMAD.X R13, RZ, RZ, R61.reuse, P1 ;  /* 0x000000ffff0d7224 */ /* 0x100fe200008e063d */
[----:B------:R-:W-:Y:S02]  /*26d10*/  IADD3 R41, P1, R60, 0x7000, RZ ;  /* 0x000070003c297810 */ /* 0x000fe40007f3e0ff */
        /* <DEDUP_REMOVED lines=31> */
[--C-:B------:R-:W-:Y:S01]  /*26f10*/  IMAD.X R53, RZ, RZ, R61.reuse, P4 ;  /* 0x000000ffff357224 */ /* 0x100fe200020e063d */
[----:B------:R-:W-:Y:S01]  /*26f20*/  LOP3.LUT R56, R4, R5, RZ, 0x3c, !PT ;  /* 0x0000000504387212 */ /* 0x000fe200078e3cff */
[----:B--2---:R2:W-:Y:S01]  /*26f30*/  @!P0 ST.E desc[UR54][R54.64], R122 ;  /* 0x0000007a36008985 */ /* 0x0045e2000c101936 */
[----:B------:R-:W-:-:S03]  /*26f40*/  IMAD.X R57, RZ, RZ, R61, P3 ;  /* 0x000000ffff397224 */ /* 0x000fc600018e063d */
        /* <DEDUP_REMOVED lines=19> */
[----:B------:R-:W-:-:S03]  /*27080*/  IMAD.IADD R3, R3, 0x1, R21 ;  /* 0x0000000103037824 */ /* 0x000fc600078e0215 */
        /* <DEDUP_REMOVED lines=8> */
[----:B------:R-:W-:Y:S02]  /*27110*/  SHF.R.S32.HI R20, RZ, 0x1f, R21 ;  /* 0x0000001fff147819 */ /* 0x000fe40000011415 */
[----:B--2---:R-:W5:Y:S01]  /*27120*/  LD.E.128 R52, desc[UR54][R52.64] ;  /* 0x0000003634347980 */ /* 0x004f62000c101d00 */
[----:B------:R-:W-:Y:S01]  /*27130*/  IMAD R61, R63, UR5, R60 ;  /* 0x000000053f3d7c24 */ /* 0x000fe2000f8e023c */
[----:B------:R-:W-:Y:S01]  /*27140*/  IADD3 R63, -R21, RZ, RZ ;  /* 0x000000ff153f7210 */ /* 0x000fe20007ffe1ff */
[----:B------:R-:W-:Y:S01]  /*27150*/  ULDC.64 UR4, c[0x0][0xae0] ;  /* 0x0002b80000047ab9 */ /* 0x000fe20000000a00 */
[----:B------:R-:W5:Y:S01]  /*27160*/  LD.E.128 R56, desc[UR54][R56.64] ;  /* 0x0000003638387980 */ /* 0x000f62000c101d00 */
[----:B------:R-:W-:-:S02]  /*27170*/  IMAD.IADD R3, R3, 0x1, R61 ;  /* 0x0000000103037824 */ /* 0x000fc400078e023d */
[----:B------:R-:W-:Y:S01]  /*27180*/  IMAD R61, R0, R63, R64 ;  /* 0x0000003f003d7224 */ /* 0x000fe200078e0240 */
[----:B------:R-:W-:Y:S01]  /*27190*/  @!PT LDS RZ, [RZ] ;  /* 0x00000000fffff984 */ /* 0x000fe20000000800 */
[----:B------:R-:W-:Y:S01]  /*271a0*/  @!PT LDS RZ, [RZ] ;  /* 0x00000000fffff984 */ /* 0x000fe20000000800 */
[----:B------:R-:W-:Y:S01]  /*271b0*/  @!PT LDS RZ, [RZ] ;  /* 0x00000000fffff984 */ /* 0x000fe20000000800 */
[----:B------:R-:W-:Y:S01]  /*271c0*/  @!PT LDS RZ, [RZ] ;  /* 0x00000000fffff984 */ /* 0x000fe20000000800 */
[----:B------:R0:W-:Y:S06]  /*271d0*/  MEMBAR.ALL.CTA ;  /* 0x0000000000007992 */ /* 0x0001ec0000008000 */
[----:B0-----:R-:W0:Y:S01]  /*271e0*/  FENCE.VIEW.ASYNC.S ;  /* 0x00000000000073c6 */ /* 0x001e220000000000 */
[----:B------:R-:W-:Y:S02]  /*271f0*/  IMAD R20, R20, UR4, RZ ;  /* 0x0000000414147c24 */ /* 0x000fe4000f8e02ff */
[----:B------:R-:W-:Y:S01]  /*27200*/  IMAD.WIDE.U32 R2, R21, UR4, R2 ;  /* 0x0000000415027c25 */ /* 0x000fe2000f8e0002 */
[----:B------:R-:W-:-:S03]  /*27210*/  SHF.R.S32.HI R0, RZ, 0x1f, R61 ;  /* 0x0000001fff007819 */ /* 0x000fc6000001143d */
[----:B------:R-:W-:Y:S01]  /*27220*/  IMAD R63, R21, UR5, R20 ;  /* 0x00000005153f7c24 */ /* 0x000fe2000f8e0214 */
[----:B------:R-:W-:Y:S01]  /*27230*/  ULDC.64 UR4, c[0x0][0xad8] ;  /* 0x0002b60000047ab9 */ /* 0x000fe20000000a00 */
[----:B------:R-:W-:Y:S02]  /*27240*/  IMAD.IADD R64, R66, 0x1, R235 ;  /* 0x0000000142407824 */ /* 0x000fe400078e02eb */
[----:B------:R-:W-:Y:S02]  /*27250*/  IMAD.IADD R3, R3, 0x1, R63 ;  /* 0x0000000103037824 */ /* 0x000fe400078e023f */
[----:B------:R-:W-:Y:S02]  /*27260*/  IMAD R20, R0, UR4, RZ ;  /* 0x0000000400147c24 */ /* 0x000fe4000f8e02ff */
[----:B------:R-:W-:Y:S02]  /*27270*/  VIADD R0, R64, 0x20 ;  /* 0x0000002040007836 */ /* 0x000fe40000000000 */
[----:B------:R-:W-:-:S02]  /*27280*/  IMAD R21, R61, UR5, R20 ;  /* 0x000000053d157c24 */ /* 0x000fc4000f8e0214 */
[----:B------:R-:W-:Y:S01]  /*27290*/  IMAD.WIDE.U32 R2, R61, UR4, R2 ;  /* 0x000000043d027c25 */ /* 0x000fe2000f8e0002 */
[-C--:B------:R-:W-:Y:S01]  /*272a0*/  ISETP.GE.AND P2, PT, R64, R65.reuse, PT ;  /* 0x000000414000720c */ /* 0x080fe20003f46270 */
[----:B------:R-:W-:Y:S01]  /*272b0*/  ULDC.64 UR4, c[0x0][0xa80] ;  /* 0x0002a00000047ab9 */ /* 0x000fe20000000a00 */
[----:B------:R-:W-:Y:S01]  /*272c0*/  ISETP.GE.AND P1, PT, R0, R65, PT ;  /* 0x000000410000720c */ /* 0x000fe20003f26270 */
[----:B------:R-:W-:Y:S01]  /*272d0*/  IMAD.IADD R3, R3, 0x1, R21 ;  /* 0x0000000103037824 */ /* 0x000fe200078e0215 */
[----:B------:R-:W-:Y:S01]  /*272e0*/  LEA R62, P3, R2, UR4, 0x1 ;  /* 0x00000004023e7c11 */ /* 0x000fe2000f8608ff */
[----:B------:R-:W-:-:S03]  /*272f0*/  VIADD R0, R16, 0x33420 ;  /* 0x0003342010007836 */ /* 0x000fc60000000000 */
[----:B------:R-:W-:Y:S02]  /*27300*/  LEA.HI.X R63, R2, UR5, R3, 0x1, P3 ;  /* 0x00000005023f7c11 */ /* 0x000fe400098f0c03 */
[----:B------:R-:W-:Y:S01]  /*27310*/  PRMT R0, RZ, 0x654, R0 ;  /* 0x00000654ff007816 */ /* 0x000fe20000000000 */
[----:B------:R-:W-:Y:S01]  /*27320*/  VIADD R68, R236, 0x80 ;  /* 0x00000080ec447836 */ /* 0x000fe20000000000 */
[----:B------:R-:W-:Y:S01]  /*27330*/  IADD3 R20, R64, 0x40, RZ ;  /* 0x0000004040147810 */ /* 0x000fe20007ffe0ff */
[----:B0-----:R0:W1:Y:S01]  /*27340*/  SHFL.IDX PT, R67, R62, RZ, 0x181f ;  /* 0x00181fff3e437589 */ /* 0x00106200000e0000 */
[----:B------:R0:W-:Y:S03]  /*27350*/  SYNCS.ARRIVE.TRANS64.RED.A1T0 RZ, [R0+URZ], RZ ;  /* 0x000000ff00ff79a7 */ /* 0x0001e6000810043f */
[----:B------:R0:W2:Y:S01]  /*27360*/  SHFL.IDX PT, R61, R63, RZ, 0x181f ;  /* 0x00181fff3f3d7589 */ /* 0x0000a200000e0000 */
[----:B------:R-:W-:Y:S01]  /*27370*/  ISETP.GE.AND P0, PT, R20, R65, PT ;  /* 0x000000411400720c */ /* 0x000fe20003f06270 */
[C---:B------:R-:W-:Y:S01]  /*27380*/  VIADD R66, R236.reuse, 0x80 ;  /* 0x00000080ec427836 */ /* 0x040fe20000000000 */
[----:B------:R-:W-:Y:S01]  /*27390*/  SHF.R.S32.HI R68, RZ, 0x1f, R68 ;  /* 0x0000001fff447819 */ /* 0x000fe20000011444 */
[----:B------:R-:W-:Y:S01]  /*273a0*/  VIADD R69, R236, 0x40 ;  /* 0x00000040ec457836 */ /* 0x000fe20000000000 */
[----:B------:R-:W-:Y:S09]  /*273b0*/  @P2 BRA `(.L_x_5465) ;  /* 0x0000000000342947 */ /* 0x000ff20003800000 */
        /* <DEDUP_REMOVED lines=13> */
.L_x_5465:
[----:B------:R-:W-:Y:S05]  /*27490*/  BSYNC B1 ;  /* 0x0000000000017941 */ /* 0x000fea0003800000 */
.L_x_5464:
[----:B---3-5:R3:W4:Y:S01]  /*274a0*/  SHFL.IDX PT, R7, R63, 0x1, 0x181f ;  /* 0x00381f003f077f89 */ /* 0x02872200000e0000 */
[----:B------:R-:W-:Y:S03]  /*274b0*/  BSSY B1, `(.L_x_5466) ;  /* 0x0000010000017945 */ /* 0x000fe60003800000 */
[----:B------:R3:W0:Y:S01]  /*274c0*/  SHFL.IDX PT, R5, R62, 0x1, 0x181f ;  /* 0x00381f003e057f89 */ /* 0x00062200000e0000 */
[----:B------:R-:W-:Y:S05]  /*274d0*/  @P1 BRA `(.L_x_5467) ;  /* 0x0000000000341947 */ /* 0x000fea0003800000 */
[----:B------:R-:W-:Y:S02]  /*274e0*/  ULDC UR4, c[0x0][0xac8] ;  /* 0x0002b20000047ab9 */ /* 0x000fe40000000800 */
[----:B------:R-:W-:Y:S02]  /*274f0*/  ISETP.GE.AND P3, PT, R236, UR4, PT ;  /* 0x00000004ec007c0c */ /* 0x000fe4000bf66270 */
[----:B------:R-:W-:Y:S02]  /*27500*/  ISETP.GE.AND P2, PT, R69, UR4, PT ;  /* 0x0000000445007c0c */ /* 0x000fe4000bf46270 */
[----:B------:R-:W-:-:S09]  /*27510*/  ISETP.GE.AND P1, PT, R66, UR4, PT ;  /* 0x0000000442007c0c */ /* 0x000fd2000bf26270 */
[CC--:B0-----:R-:W-:Y:S02]  /*27520*/  @!P3 LEA R2, P5, R236.reuse, R5.reuse, 0x1 ;  /* 0x00000005ec02b211 */ /* 0x0c1fe400078a08ff */
        /* <DEDUP_REMOVED lines=8> */
.L_x_5467:
[----:B------:R-:W-:Y:S05]  /*275b0*/  BSYNC B1 ;  /* 0x0000000000017941 */ /* 0x000fea0003800000 */
.L_x_5466:
[----:B0---4-:R0:W4:Y:S01]  /*275c0*/  SHFL.IDX PT, R7, R63, 0x2, 0x181f ;  /* 0x00581f003f077f89 */ /* 0x01112200000e0000 */
[----:B------:R-:W-:Y:S03]  /*275d0*/  BSSY B1, `(.L_x_5468) ;  /* 0x0000010000017945 */ /* 0x000fe60003800000 */
[----:B------:R0:W0:Y:S01]  /*275e0*/  SHFL.IDX PT, R3, R62, 0x2, 0x181f ;  /* 0x00581f003e037f89 */ /* 0x00002200000e0000 */
        /* <DEDUP_REMOVED lines=8> */
[-C--:B----4-:R-:W-:Y:S02]  /*27670*/  @!P3 LEA.HI.X R3, R236, R7.reuse, R71, 0x1, P0 ;  /* 0x00000007ec03b211 */ /* 0x090fe400000f0c47 */
[-C--:B------:R-:W-:Y:S02]  /*27680*/  @!P4 LEA.HI.X R5, R69, R7.reuse, R70, 0x1, P1 ;  /* 0x000000074505c211 */ /* 0x080fe400008f0c46 */
[----:B------:R-:W-:Y:S01]  /*27690*/  @!P5 LEA.HI.X R7, R66, R7, R68, 0x1, P2 ;  /* 0x000000074207d211 */ /* 0x000fe200010f0c44 */
[----:B------:R0:W-:Y:S04]  /*276a0*/  @!P3 ST.E.128 desc[UR54][R2.64], R12 ;  /* 0x0000000c0200b985 */ /* 0x0001e8000c101d36 */
[----:B------:R0:W-:Y:S04]  /*276b0*/  @!P4 ST.E.128 desc[UR54][R4.64], R36 ;  /* 0x000000240400c985 */ /* 0x0001e8000c101d36 */
[----:B------:R0:W-:Y:S02]  /*276c0*/  @!P5 ST.E.128 desc[UR54][R6.64], R52 ;  /* 0x000000340600d985 */ /* 0x0001e4000c101d36 */
.L_x_5469:
[----:B------:R-:W-:Y:S05]  /*276d0*/  BSYNC B1 ;  /* 0x0000000000017941 */ /* 0x000fea0003800000 */
.L_x_5468:
[----:B------:R-:W-:Y:S01]  /*276e0*/  IADD3 R0, R64, 0x60, RZ ;  /* 0x0000006040007810 */ /* 0x000fe20007ffe0ff */
[----:B0--3--:R-:W0:Y:S03]  /*276f0*/  SHFL.IDX PT, R63, R63, 0x3, 0x181f ;  /* 0x00781f003f3f7f89 */ /* 0x009e2600000e0000 */
[----:B------:R-:W-:Y:S01]  /*27700*/  ISETP.GE.AND P0, PT, R0, R65, PT ;  /* 0x000000410000720c */ /* 0x000fe20003f06270 */
[----:B----4-:R3:W4:-:S12]  /*27710*/  SHFL.IDX PT, R7, R62, 0x3, 0x181f ;  /* 0x00781f003e077f89 */ /* 0x01071800000e0000 */
        /* <DEDUP_REMOVED lines=16> */
.L_x_5461:
        /* <DEDUP_REMOVED lines=19> */
[----:B-1----:R-:W-:Y:S01]  /*27950*/  ISETP.NE.AND P2, PT, R25, 0x1, PT ;  /* 0x000000011900780c */ /* 0x002fe20003f45270 */
[----:B---3--:R-:W-:-:S12]  /*27960*/  VIADD R24, R7, 0xffffff80 ;  /* 0xffffff8007187836 */ /* 0x008fd80000000000 */
        /* <DEDUP_REMOVED lines=8> */
.L_x_5471:
[----:B------:R-:W2:Y:S04]  /*279f0*/  LDL.LU R3, [R1+0x28] ;  /* 0x0000280001037983 */ /* 0x000ea80000300800 */
[----:B------:R-:W4:Y:S04]  /*27a00*/  LDL.LU R2, [R1+0x40] ;  /* 0x0000400001027983 */ /* 0x000f280000300800 */
[----:B------:R-:W3:Y:S01]  /*27a10*/  LDL R20, [R1+0x34] ;  /* 0x0000340001147983 */ /* 0x000ee20000100800 */
[----:B------:R-:W-:Y:S01]  /*27a20*/  BSSY B1, `(.L_x_5472) ;  /* 0x000002c000017945 */ /* 0x000fe20003800000 */
[----:B-----5:R-:W-:-:S02]  /*27a30*/  SHF.R.S32.HI R11, RZ, 0x1f, R0 ;  /* 0x0000001fff0b7819 */ /* 0x020fc40000011400 */
[----:B--2---:R-:W-:Y:S02]  /*27a40*/  SEL R13, R3, RZ, !P0 ;  /* 0x000000ff030d7207 */ /* 0x004fe40004000000 */
[----:B----4-:R-:W-:Y:S02]  /*27a50*/  SEL R12, R2, RZ, !P0 ;  /* 0x000000ff020c7207 */ /* 0x010fe40004000000 */
[----:B---3--:R-:W-:Y:S01]  /*27a60*/  SHF.R.S32.HI R10, RZ, 0x1f, R20 ;  /* 0x0000001fff0a7819 */ /* 0x008fe20000011414 */
[----:B------:R-:W-:Y:S06]  /*27a70*/  @P3 BRA `(.L_x_5473) ;  /* 0x0000000000983947 */ /* 0x000fec0003800000 */
[----:B------:R-:W2:Y:S01]  /*27a80*/  LDC R9, c[0x0][0xbe8] ;  /* 0x0002fa00ff097b82 */ /* 0x000ea20000000800 */
[----:B------:R-:W-:Y:S01]  /*27a90*/  IADD3 R8, R235, -0x80, R7 ;  /* 0xffffff80eb087810 */ /* 0x000fe20007ffe007 */
[----:B--2---:R-:W-:-:S05]  /*27aa0*/  IMAD R2, R6, R9, RZ ;  /* 0x0000000906027224 */ /* 0x004fca00078e02ff */
        /* <DEDUP_REMOVED lines=9> */
[----:B------:R-:W2:Y:S01]  /*27b40*/  @P0 LDC R15, c[0x0][0xbec] ;  /* 0x0002fb00ff0f0b82 */ /* 0x000ea20000000800 */
[----:B------:R-:W-:Y:S01]  /*27b50*/  IMAD R7, R20, UR5, R7 ;  /* 0x0000000514077c24 */ /* 0x000fe2000f8e0207 */
[----:B------:R-:W-:-:S03]  /*27b60*/  ULDC.64 UR4, c[0x0][0xb98] ;  /* 0x0002e60000047ab9 */ /* 0x000fc60000000a00 */
[----:B------:R-:W-:-:S03]  /*27b70*/  IMAD.IADD R3, R3, 0x1, R7 ;  /* 0x0000000103037824 */ /* 0x000fc600078e0207 */
        /* <DEDUP_REMOVED lines=22> */
.L_x_5473:
[----:B------:R-:W-:Y:S05]  /*27ce0*/  BSYNC B1 ;  /* 0x0000000000017941 */ /* 0x000fea0003800000 */
.L_x_5472:
[--C-:B--2---:R-:W-:Y:S01]  /*27cf0*/  SHF.R.S32.HI R4, RZ, 0x1f, R24.reuse ;  /* 0x0000001fff047819 */ /* 0x104fe20000011418 */
        /* <DEDUP_REMOVED lines=9> */
[----:B------:R-:W-:Y:S01]  /*27d90*/  ULDC.64 UR4, c[0x0][0xae8] ;  /* 0x0002ba0000047ab9 */ /* 0x000fe20000000a00 */
[----:B------:R-:W-:Y:S01]  /*27da0*/  IADD3 R4, R24, -R4, RZ ;  /* 0x8000000418047210 */ /* 0x000fe20007ffe0ff */
[----:B------:R-:W-:-:S04]  /*27db0*/  IMAD.IADD R3, R3, 0x1, R5 ;  /* 0x0000000103037824 */ /* 0x000fc800078e0205 */
[----:B------:R-:W-:Y:S02]  /*27dc0*/  IMAD R0, R4, 0x20, R8 ;  /* 0x0000002004007824 */ /* 0x000fe400078e0208 */
[----:B------:R-:W-:Y:S02]  /*27dd0*/  IMAD R4, R10, UR4, RZ ;  /* 0x000000040a047c24 */ /* 0x000fe4000f8e02ff */
[----:B------:R-:W-:Y:S02]  /*27de0*/  IMAD.IADD R9, R235, 0x1, R0 ;  /* 0x00000001eb097824 */ /* 0x000fe400078e0200 */
[----:B------:R-:W-:Y:S02]  /*27df0*/  IMAD R7, R20, UR5, R4 ;  /* 0x0000000514077c24 */ /* 0x000fe4000f8e0204 */
[----:B-1----:R-:W-:-:S04]  /*27e00*/  @P2 IMAD.HI.U32 R0, R9, R14, RZ ;  /* 0x0000000e09002227 */ /* 0x002fc800078e00ff */
[----:B------:R-:W-:Y:S01]  /*27e10*/  IMAD.WIDE.U32 R2, R20, UR4, R2 ;  /* 0x0000000414027c25 */ /* 0x000fe2000f8e0002 */
[----:B------:R-:W-:-:S03]  /*27e20*/  ULDC.64 UR4, c[0x0][0xaf0] ;  /* 0x0002bc0000047ab9 */ /* 0x000fc60000000a00 */
[----:B------:R-:W-:Y:S01]  /*27e30*/  IMAD.MOV.U32 R5, RZ, RZ, R9 ;  /* 0x000000ffff057224 */ /* 0x000fe200078e0009 */
[----:B------:R-:W-:Y:S01]  /*27e40*/  @P2 SHF.R.U32.HI R5, RZ, R27, R0 ;  /* 0x0000001bff052219 */ /* 0x000fe20000011600 */
[----:B------:R-:W-:Y:S02]  /*27e50*/  IMAD R4, R12, UR4, RZ ;  /* 0x000000040c047c24 */ /* 0x000fe4000f8e02ff */
[----:B------:R-:W-:Y:S01]  /*27e60*/  IMAD.IADD R3, R3, 0x1, R7 ;  /* 0x0000000103037824 */ /* 0x000fe200078e0207 */
[----:B------:R-:W-:Y:S01]  /*27e70*/  SHF.R.S32.HI R0, RZ, 0x1f, R5 ;  /* 0x0000001fff007819 */ /* 0x000fe20000011405 */
[----:B------:R-:W-:Y:S01]  /*27e80*/  IMAD R7, R13, UR5, R4 ;  /* 0x000000050d077c24 */ /* 0x000fe2000f8e0204 */
[----:B------:R-:W-:Y:S01]  /*27e90*/  IADD3 R4, -R5, RZ, RZ ;  /* 0x000000ff05047210 */ /* 0x000fe20007ffe1ff */
[----:B------:R-:W-:Y:S01]  /*27ea0*/  IMAD.WIDE.U32 R2, R13, UR4, R2 ;  /* 0x000000040d027c25 */ /* 0x000fe2000f8e0002 */
[----:B------:R-:W-:-:S03]  /*27eb0*/  ULDC.64 UR4, c[0x0][0xae0] ;  /* 0x0002b80000047ab9 */ /* 0x000fc60000000a00 */
        /* <DEDUP_REMOVED lines=19> */
.L_x_5697:
[----:B------:R-:W-:Y:S01]  /*27ff0*/  IMAD R25, R6, R25, RZ ;  /* 0x0000001906197224 */ /* 0x000fe200078e02ff */
[----:B------:R-:W-:Y:S01]  /*28000*/  BSSY B1, `(.L_x_5475) ;  /* 0x0000018000017945 */ /* 0x000fe20003800000 */
[----:B------:R-:W-:-:S05]  /*28010*/  IMAD.IADD R6, R8, 0x1, R235 ;  /* 0x0000000108067824 */ /* 0x000fca00078e02eb */
[----:B------:R-:W-:-:S13]  /*28020*/  ISETP.GE.AND P0, PT, R6, R25, PT ;  /* 0x000000190600720c */ /* 0x000fda0003f06270 */
[----:B------:R-:W-:Y:S05]  /*28030*/  @P0 BRA `(.L_x_5476) ;  /* 0x0000000000500947 */ /* 0x000fea0003800000 */
[C---:B------:R-:W-:Y:S01]  /*28040*/  VIADD R11, R236.reuse, 0x40 ;  /* 0x00000040ec0b7836 */ /* 0x040fe20000000000 */
[C---:B------:R-:W-:Y:S01]  /*28050*/  IADD3 R7, R236.reuse, 0x80, RZ ;  /* 0x00000080ec077810 */ /* 0x040fe20007ffe0ff */
[----:B------:R-:W-:Y:S01]  /*28060*/  ULDC UR4, c[0x0][0xac8] ;  /* 0x0002b20000047ab9 */ /* 0x000fe20000000800 */
[C---:B------:R-:W-:Y:S01]  /*28070*/  VIADD R12, R236.reuse, 0x40 ;  /* 0x00000040ec0c7836 */ /* 0x040fe20000000000 */
[C---:B------:R-:W-:Y:S01]  /*28080*/  ISETP.GE.AND P3, PT, R236.reuse, UR4, PT ;  /* 0x00000004ec007c0c */ /* 0x040fe2000bf66270 */
[----:B------:R-:W-:Y:S01]  /*28090*/  VIADD R10, R236, 0x80 ;  /* 0x00000080ec0a7836 */ /* 0x000fe20000000000 */
[----:B------:R-:W-:Y:S02]  /*280a0*/  ISETP.GE.AND P4, PT, R11, UR4, PT ;  /* 0x000000040b007c0c */ /* 0x000fe4000bf86270 */
[----:B------:R-:W-:Y:S02]  /*280b0*/  ISETP.GE.AND P5, PT, R7, UR4, PT ;  /* 0x0000000407007c0c */ /* 0x000fe4000bfa6270 */
[----:B------:R-:W-:-:S02]  /*280c0*/  SHF.R.S32.HI R13, RZ, 0x1f, R236 ;  /* 0x0000001fff0d7819 */ /* 0x000fc400000114ec */
[----:B------:R-:W-:Y:S02]  /*280d0*/  SHF.R.S32.HI R12, RZ, 0x1f, R12 ;  /* 0x0000001fff0c7819 */ /* 0x000fe4000001140c */
[----:B------:R-:W-:-:S03]  /*280e0*/  SHF.R.S32.HI R10, RZ, 0x1f, R10 ;  /* 0x0000001fff0a7819 */ /* 0x000fc6000001140a */
[CC--:B---3--:R-:W-:Y:S02]  /*280f0*/  @!P3 LEA R4, P0, R236.reuse, R14.reuse, 0x1 ;  /* 0x0000000eec04b211 */ /* 0x0c8fe400078008ff */
[-C--:B------:R-:W-:Y:S02]  /*28100*/  @!P4 LEA R8, P1, R11, R14.reuse, 0x1 ;  /* 0x0000000e0b08c211 */ /* 0x080fe400078208ff */
[----:B------:R-:W-:Y:S02]  /*28110*/  @!P5 LEA R14, P2, R7, R14, 0x1 ;  /* 0x0000000e070ed211 */ /* 0x000fe400078408ff */
[-C--:B--2---:R-:W-:Y:S02]  /*28120*/  @!P3 LEA.HI.X R5, R236, R3.reuse, R13, 0x1, P0 ;  /* 0x00000003ec05b211 */ /* 0x084fe400000f0c0d */
[-C--:B------:R-:W-:Y:S02]  /*28130*/  @!P4 LEA.HI.X R9, R11, R3.reuse, R12, 0x1, P1 ;  /* 0x000000030b09c211 */ /* 0x080fe400008f0c0c */
[----:B------:R-:W-:Y:S01]  /*28140*/  @!P5 LEA.HI.X R15, R7, R3, R10, 0x1, P2 ;  /* 0x00000003070fd211 */ /* 0x000fe200010f0c0a */
[----:B------:R4:W-:Y:S04]  /*28150*/  @!P3 ST.E.128 desc[UR54][R4.64], RZ ;  /* 0x000000ff0400b985 */ /* 0x0009e8000c101d36 */
[----:B------:R4:W-:Y:S04]  /*28160*/  @!P4 ST.E.128 desc[UR54][R8.64], RZ ;  /* 0x000000ff0800c985 */ /* 0x0009e8000c101d36 */
[----:B------:R4:W-:Y:S02]  /*28170*/  @!P5 ST.E.128 desc[UR54][R14.64], RZ ;  /* 0x000000ff0e00d985 */ /* 0x0009e4000c101d36 */
.L_x_5476:
[----:B------:R-:W-:Y:S05]  /*28180*/  BSYNC B1 ;  /* 0x0000000000017941 */ /* 0x000fea0003800000 */
.L_x_5475:
[----:B------:R-:W-:-:S03]  /*28190*/  UMOV UR4, 0xffffffff ;  /* 0xffffffff00047882 */ /* 0x000fc60000000000 */
[----:B------:R-:W-:Y:S05]  /*281a0*/  BRA.DIV UR4, `(.L_x_5477) ;  /* 0x000000a604fc7947 */ /* 0x000fea000b800000 */
[----:B--2---:R2:W0:Y:S04]  /*281b0*/  SHFL.IDX PT, R3, R2, 0x1, 0x181f ;  /* 0x00381f0002037f89 */ /* 0x00442800000e0000 */
[----:B---34-:R2:W3:Y:S02]  /*281c0*/  SHFL.IDX PT, R14, R0, 0x1, 0x181f ;  /* 0x00381f00000e7f89 */ /* 0x0184e400000e0000 */
.L_x_5701:
[----:B------:R-:W-:Y:S01]  /*281d0*/  VIADD R4, R6, 0x20 ;  /* 0x0000002006047836 */ /* 0x000fe20000000000 */
[----:B------:R-:W-:Y:S04]  /*281e0*/  BSSY B1, `(.L_x_5478) ;  /* 0x0000017000017945 */ /* 0x000fe80003800000 */
[----:B------:R-:W-:-:S13]  /*281f0*/  ISETP.GE.AND P0, PT, R4, R25, PT ;  /* 0x000000190400720c */ /* 0x000fda0003f06270 */
[----:B------:R-:W-:Y:S05]  /*28200*/  @P0 BRA `(.L_x_5479) ;  /* 0x0000000000500947 */ /* 0x000fea0003800000 */
[C---:B------:R-:W-:Y:S01]  /*28210*/  VIADD R11, R236.reuse, 0x40 ;  /* 0x00000040ec0b7836 */ /* 0x040fe20000000000 */
[----:B------:R-:W-:Y:S01]  /*28220*/  ULDC UR4, c[0x0][0xac8] ;  /* 0x0002b20000047ab9 */ /* 0x000fe20000000800 */
[C---:B------:R-:W-:Y:S01]  /*28230*/  VIADD R7, R236.reuse, 0x80 ;  /* 0x00000080ec077836 */ /* 0x040fe20000000000 */
[C---:B------:R-:W-:Y:S01]  /*28240*/  ISETP.GE.AND P3, PT, R236.reuse, UR4, PT ;  /* 0x00000004ec007c0c */ /* 0x040fe2000bf66270 */
[C---:B------:R-:W-:Y:S01]  /*28250*/  VIADD R12, R236.reuse, 0x40 ;  /* 0x00000040ec0c7836 */ /* 0x040fe20000000000 */
[----:B------:R-:W-:Y:S02]  /*28260*/  ISETP.GE.AND P4, PT, R11, UR4, PT ;  /* 0x000000040b007c0c */ /* 0x000fe4000bf86270 */
[----:B------:R-:W-:Y:S02]  /*28270*/  ISETP.GE.AND P5, PT, R7, UR4, PT ;  /* 0x0000000407007c0c */ /* 0x000fe4000bfa6270 */
[----:B------:R-:W-:Y:S02]  /*28280*/  IADD3 R10, R236, 0x80, RZ ;  /* 0x00000080ec0a7810 */ /* 0x000fe40007ffe0ff */
[----:B------:R-:W-:-:S02]  /*28290*/  SHF.R.S32.HI R13, RZ, 0x1f, R236 ;  /* 0x0000001fff0d7819 */ /* 0x000fc400000114ec */
[----:B------:R-:W-:Y:S02]  /*282a0*/  SHF.R.S32.HI R12, RZ, 0x1f, R12 ;  /* 0x0000001fff0c7819 */ /* 0x000fe4000001140c */
[----:B------:R-:W-:Y:S02]  /*282b0*/  SHF.R.S32.HI R10, RZ, 0x1f, R10 ;  /* 0x0000001fff0a7819 */ /* 0x000fe4000001140a */
[CC--:B---3--:R-:W-:Y:S02]  /*282c0*/  @!P3 LEA R4, P0, R236.reuse, R14.reuse, 0x1 ;  /* 0x0000000eec04b211 */ /* 0x0c8fe400078008ff */
[-C--:B------:R-:W-:Y:S02]  /*282d0*/  @!P4 LEA R8, P1, R11, R14.reuse, 0x1 ;  /* 0x0000000e0b08c211 */ /* 0x080fe400078208ff */
[----:B------:R-:W-:Y:S02]  /*282e0*/  @!P5 LEA R14, P2, R7, R14, 0x1 ;  /* 0x0000000e070ed211 */ /* 0x000fe400078408ff */
[----:B0-----:R-:W-:-:S02]  /*282f0*/  @!P3 LEA.HI.X R5, R236, R3, R13, 0x1, P0 ;  /* 0x00000003ec05b211 */ /* 0x001fc400000f0c0d */
[-C--:B------:R-:W-:Y:S02]  /*28300*/  @!P4 LEA.HI.X R9, R11, R3.reuse, R12, 0x1, P1 ;  /* 0x000000030b09c211 */ /* 0x080fe400008f0c0c */
[----:B------:R-:W-:Y:S01]  /*28310*/  @!P5 LEA.HI.X R15, R7, R3, R10, 0x1, P2 ;  /* 0x00000003070fd211 */ /* 0x000fe200010f0c0a */
[----:B------:R4:W-:Y:S04]  /*28320*/  @!P3 ST.E.128 desc[UR54][R4.64], RZ ;  /* 0x000000ff0400b985 */ /* 0x0009e8000c101d36 */
[----:B------:R4:W-:Y:S04]  /*28330*/  @!P4 ST.E.128 desc[UR54][R8.64], RZ ;  /* 0x000000ff0800c985 */ /* 0x0009e8000c101d36 */
[----:B------:R4:W-:Y:S02]  /*28340*/  @!P5 ST.E.128 desc[UR54][R14.64], RZ ;  /* 0x000000ff0e00d985 */ /* 0x0009e4000c101d36 */
.L_x_5479:
[----:B------:R-:W-:Y:S05]  /*28350*/  BSYNC B1 ;  /* 0x0000000000017941 */ /* 0x000fea0003800000 */
.L_x_5478:
[----:B------:R-:W-:-:S03]  /*28360*/  UMOV UR4, 0xffffffff ;  /* 0xffffffff00047882 */ /* 0x000fc60000000000 */
[----:B------:R-:W-:Y:S05]  /*28370*/  BRA.DIV UR4, `(.L_x_5480) ;  /* 0x000000a604d07947 */ /* 0x000fea000b800000 */
[----:B0-----:R0:W0:Y:S04]  /*28380*/  SHFL.IDX PT, R3, R2, 0x2, 0x181f ;  /* 0x00581f0002037f89 */ /* 0x00102800000e0000 */
[----:B---34-:R3:W4:Y:S02]  /*28390*/  SHFL.IDX PT, R14, R0, 0x2, 0x181f ;  /* 0x00581f00000e7f89 */ /* 0x01872400000e0000 */
.L_x_5705:
        /* <DEDUP_REMOVED lines=15> */
[CC--:B----4-:R-:W-:Y:S02]  /*28490*/  @!P3 LEA R4, P0, R236.reuse, R14.reuse, 0x1 ;  /* 0x0000000eec04b211 */ /* 0x0d0fe400078008ff */
        /* <DEDUP_REMOVED lines=8> */
.L_x_5482:
[----:B------:R-:W-:Y:S05]  /*28520*/  BSYNC B1 ;  /* 0x0000000000017941 */ /* 0x000fea0003800000 */
.L_x_5481:
[----:B------:R-:W-:-:S03]  /*28530*/  UMOV UR4, 0xffffffff ;  /* 0xffffffff00047882 */ /* 0x000fc60000000000 */
[----:B------:R-:W-:Y:S05]  /*28540*/  BRA.DIV UR4, `(.L_x_5483) ;  /* 0x000000a604a47947 */ /* 0x000fea000b800000 */
[----:B0-----:R0:W0:Y:S04]  /*28550*/  SHFL.IDX PT, R3, R2, 0x3, 0x181f ;  /* 0x00781f0002037f89 */ /* 0x00102800000e0000 */
[----:B----4-:R4:W0:Y:S02]  /*28560*/  SHFL.IDX PT, R14, R0, 0x3, 0x181f ;  /* 0x00781f00000e7f89 */ /* 0x01082400000e0000 */
.L_x_5709:
[----:B-1234-:R-:W-:-:S05]  /*28570*/  VIADD R0, R6, 0x60 ;  /* 0x0000006006007836 */ /* 0x01efca0000000000 */
[----:B------:R-:W-:-:S13]  /*28580*/  ISETP.GE.AND P0, PT, R0, R25, PT ;  /* 0x000000190000720c */ /* 0x000fda0003f06270 */
[----:B------:R-:W-:Y:S05]  /*28590*/  @P0 BRA `(.L_x_5470) ;  /* 0x0000000000500947 */ /* 0x000fea0003800000 */
[C---:B------:R-:W-:Y:S01]  /*285a0*/  VIADD R9, R236.reuse, 0x40 ;  /* 0x00000040ec097836 */ /* 0x040fe20000000000 */
[----:B------:R-:W-:Y:S01]  /*285b0*/  ULDC UR4, c[0x0][0xac8] ;  /* 0x0002b20000047ab9 */ /* 0x000fe20000000800 */
[C---:B0-----:R-:W-:Y:S01]  /*285c0*/  VIADD R2, R236.reuse, 0x80 ;  /* 0x00000080ec027836 */ /* 0x041fe20000000000 */
[C---:B------:R-:W-:Y:S01]  /*285d0*/  ISETP.GE.AND P3, PT, R236.reuse, UR4, PT ;  /* 0x00000004ec007c0c */ /* 0x040fe2000bf66270 */
[C---:B------:R-:W-:Y:S01]  /*285e0*/  VIADD R10, R236.reuse, 0x40 ;  /* 0x00000040ec0a7836 */ /* 0x040fe20000000000 */
[----:B------:R-:W-:Y:S01]  /*285f0*/  ISETP.GE.AND P4, PT, R9, UR4, PT ;  /* 0x0000000409007c0c */ /* 0x000fe2000bf86270 */
[----:B------:R-:W-:Y:S01]  /*28600*/  VIADD R8, R236, 0x80 ;  /* 0x00000080ec087836 */ /* 0x000fe20000000000 */
[----:B------:R-:W-:Y:S02]  /*28610*/  ISETP.GE.AND P5, PT, R2, UR4, PT ;  /* 0x0000000402007c0c */ /* 0x000fe4000bfa6270 */
[----:B------:R-:W-:Y:S02]  /*28620*/  SHF.R.S32.HI R11, RZ, 0x1f, R236 ;  /* 0x0000001fff0b7819 */ /* 0x000fe400000114ec */
[----:B------:R-:W-:-:S02]  /*28630*/  SHF.R.S32.HI R10, RZ, 0x1f, R10 ;  /* 0x0000001fff0a7819 */ /* 0x000fc4000001140a */
[----:B------:R-:W-:-:S03]  /*28640*/  SHF.R.S32.HI R8, RZ, 0x1f, R8 ;  /* 0x0000001fff087819 */ /* 0x000fc60000011408 */
[-C--:B------:R-:W-:Y:S02]  /*28650*/  @!P3 LEA R4, P0, R236, R14.reuse, 0x1 ;  /* 0x0000000eec04b211 */ /* 0x080fe400078008ff */
        /* <DEDUP_REMOVED lines=8> */
.L_x_5470:
[----:B------:R-:W-:Y:S05]  /*286e0*/  BSYNC B0 ;  /* 0x0000000000007941 */ /* 0x000fea0003800000 */
.L_x_5460:
[----:B------:R-:W5:Y:S01]  /*286f0*/  LDL R0, [R1+0xc] ;  /* 0x00000c0001007983 */ /* 0x000f620000100800 */
[----:B------:R-:W-:Y:S02]  /*28700*/  ULDC UR4, c[0x0][0xc3c] ;  /* 0x00030f0000047ab9 */ /* 0x000fe40000000800 */
[----:B-----5:R-:W-:-:S13]  /*28710*/  ISETP.GE.AND P0, PT, R0, UR4, PT ;  /* 0x0000000400007c0c */ /* 0x020fda000bf06270 */
[----:B------:R-:W-:Y:S05]  /*28720*/  @!P0 BRA `(.L_x_5484) ;  /* 0xfffffd8c00308947 */ /* 0x000fea000383ffff */
[----:B------:R-:W-:Y:S05]  /*28730*/  BRA `(.L_x_5281) ;  /* 0x0000008000547947 */ /* 0x000fea0003800000 */
.L_x_5279:
[----:B------:R-:W-:-:S08]  /*28740*/  NOP ;  /* 0x0000000000007918 */ /* 0x000fd00000000000 */
[----:B------:R-:W0:-:S00]  /*28750*/  USETMAXREG.DEALLOC.CTAPOOL 0x18 ;  /* 0x00000018000079c8 */ /* 0x000e0000080e0500 */
[----:B0-----:R-:W2:Y:S01]  /*28760*/  LDL.LU R2, [R1+0x14] ;  /* 0x0000140001027983 */ /* 0x001ea20000300800 */
[----:B------:R-:W-:Y:S02]  /*28770*/  LOP3.LUT R0, R0, 0x3, RZ, 0xc0, !PT ;  /* 0x0000000300007812 */ /* 0x000fe400078ec0ff */
[----:B------:R-:W-:-:S04]  /*28780*/  MOV R4, RZ ;  /* 0x000000ff00047202 */ /* 0x000fc80000000f00 */
        /* <DEDUP_REMOVED lines=10> */
[----:B------:R-:W2:Y:S01]  /*28830*/  LDS.128 R16, [UR4+0x334d0] ;  /* 0x0334d004ff107984 */ /* 0x000ea20008000c00 */
[----:B------:R-:W-:Y:S06]  /*28840*/  BAR.ARV 0x4, 0x180 ;  /* 0x0106000000007b1d */ /* 0x000fec0000002000 */
[----:B------:R-:W-:Y:S05]  /*28850*/  BRA `(.L_x_5486) ;  /* 0x0000000800847947 */ /* 0x000fea0003800000 */
.L_x_5485:
        /* <DEDUP_REMOVED lines=12> */
[C---:B------:R-:W-:Y:S02]  /*28920*/  ISETP.GE.U32.AND P2, PT, R0.reuse, 0x2, PT ;  /* 0x000000020000780c */ /* 0x040fe40003f46070 */
[C---:B------:R-:W-:Y:S02]  /*28930*/  ISETP.GE.U32.AND P3, PT, R0.reuse, 0x4, PT ;  /* 0x000000040000780c */ /* 0x040fe40003f66070 */
[C---:B------:R-:W-:Y:S02]  /*28940*/  ISETP.GE.U32.AND P4, PT, R0.reuse, 0x8, PT ;  /* 0x000000080000780c */ /* 0x040fe40003f86070 */
[----:B------:R-:W-:Y:S02]  /*28950*/  ISETP.GE.U32.AND P5, PT, R0, 0x10, PT ;  /* 0x000000100000780c */ /* 0x000fe40003fa6070 */
[----:B------:R-:W-:Y:S01]  /*28960*/  MOV R16, RZ ;  /* 0x000000ff00107202 */ /* 0x000fe20000000f00 */
        /* <DEDUP_REMOVED lines=25> */
.L_x_5491:
        /* <DEDUP_REMOVED lines=12> */
.L_x_5490:
[----:B------:R-:W-:Y:S05]  /*28bc0*/  BSYNC B0 ;  /* 0x0000000000007941 */ /* 0x000fea0003800000 */
.L_x_5489:
        /* <DEDUP_REMOVED lines=20> */
[----:B------:R-:W-:-:S07]  /*28d10*/  MOV R5, R9 ;  /* 0x0000000900057202 */ /* 0x000fce0000000f00 */
.L_x_5487:
        /* <DEDUP_REMOVED lines=20> */
.L_x_5492:
[----:B-12---:R-:W-:Y:S01]  /*28e60*/  IMAD.MOV R5, RZ, RZ, -R3 ;  /* 0x000000ffff057224 */ /* 0x006fe200078e0a03 */
[----:B------:R-:W-:Y:S01]  /*28e70*/  MOV R2, RZ ;  /* 0x000000ff00027202 */ /* 0x000fe20000000f00 */
[----:B---3--:R-:W-:Y:S01]  /*28e80*/  IMAD R16, R16, UR5, R6 ;  /* 0x0000000510107c24 */ /* 0x008fe2000f8e0206 */
[----:B------:R-:W-:Y:S01]  /*28e90*/  IABS R6, R8 ;  /* 0x0000000800067213 */ /* 0x000fe20000000000 */
[----:B------:R-:W-:-:S04]  /*28ea0*/  IMAD R5, R5, R10, RZ ;  /* 0x0000000a05057224 */ /* 0x000fc800078e02ff */
[----:B------:R-:W-:Y:S01]  /*28eb0*/  IMAD.HI.U32 R2, R3, R5, R2 ;  /* 0x0000000503027227 */ /* 0x000fe200078e0002 */
[----:B------:R-:W-:-:S03]  /*28ec0*/  IADD3 R5, -R16, UR6, RZ ;  /* 0x0000000610057c10 */ /* 0x000fc6000fffe1ff */
[----:B------:R-:W-:Y:S01]  /*28ed0*/  IMAD.MOV R6, RZ, RZ, -R6 ;  /* 0x000000ffff067224 */ /* 0x000fe200078e0a06 */
        /* <DEDUP_REMOVED lines=36> */
[-C--:B------:R-:W-:Y:S01]  /*29120*/  @!P1 IADD3 R8, R8, -R7.reuse, RZ ;  /* 0x8000000708089210 */ /* 0x080fe20007ffe0ff */
        /* <DEDUP_REMOVED lines=8> */
[----:B------:R-:W-:-:S03]  /*291b0*/  IMAD R18, R2, R9, R5 ;  /* 0x0000000902127224 */ /* 0x000fc600078e0205 */
[----:B------:R-:W-:Y:S01]  /*291c0*/  IADD3 R17, R4, R17, RZ ;  /* 0x0000001104117210 */ /* 0x000fe20007ffe0ff */
[----:B------:R-:W-:Y:S06]  /*291d0*/  BRA `(.L_x_5493) ;  /* 0x00000000000c7947 */ /* 0x000fec0003800000 */
.L_x_5488:
[----:B------:R-:W-:Y:S02]  /*291e0*/  IMAD.MOV.U32 R17, RZ, RZ, RZ ;  /* 0x000000ffff117224 */ /* 0x000fe400078e00ff */
[----:B------:R-:W-:Y:S02]  /*291f0*/  IMAD.U32 R16, RZ, RZ, UR6 ;  /* 0x00000006ff107e24 */ /* 0x000fe4000f8e00ff */
[----:B------:R-:W-:-:S07]  /*29200*/  IMAD.MOV.U32 R18, RZ, RZ, RZ ;  /* 0x000000ffff127224 */ /* 0x000fce00078e00ff */
.L_x_5493:
[----:B------:R-:W-:-:S13]  /*29210*/  ISETP.NE.AND P0, PT, R0, RZ, PT ;  /* 0x000000ff0000720c */ /* 0x000fda0003f05270 */
[----:B------:R-:W1:Y:S01]  /*29220*/  @!P0 S2R R3, SR_CgaCtaId ;  /* 0x0000000000038919 */ /* 0x000e620000008800 */
[----:B------:R-:W-:-:S04]  /*29230*/  @!P0 MOV R0, 0x400 ;  /* 0x0000040000008802 */ /* 0x000fc80000000f00 */
[----:B-1----:R-:W-:-:S05]  /*29240*/  @!P0 LEA R0, R3, R0, 0x18 ;  /* 0x0000000003008211 */ /* 0x002fca00078ec0ff */
[----:B------:R1:W-:Y:S01]  /*29250*/  @!P0 STS.128 [R0+0x334d0], R16 ;  /* 0x0334d01000008388 */ /* 0x0003e20000000c00 */
[----:B------:R-:W-:Y:S06]  /*29260*/  BAR.ARV 0x5, 0x180 ;  /* 0x0146000000007b1d */ /* 0x000fec0000002000 */
.L_x_5486:
[----:B-1----:R-:W-:Y:S01]  /*29270*/  IMAD.MOV.U32 R0, RZ, RZ, 0x1 ;  /* 0x00000001ff007424 */ /* 0x002fe200078e00ff */
[----:B------:R1:W-:Y:S01]  /*29280*/  STL [R1+0x18], RZ ;  /* 0x000018ff01007387 */ /* 0x0003e20000100800 */
[----:B------:R-:W-:Y:S02]  /*29290*/  ULDC UR4, c[0x0][0xc3c] ;  /* 0x00030f0000047ab9 */ /* 0x000fe40000000800 */
[----:B--2---:R-:W-:Y:S01]  /*292a0*/  ISETP.GE.AND P0, PT, R19, UR4, PT ;  /* 0x0000000413007c0c */ /* 0x004fe2000bf06270 */
[----:B------:R1:W-:Y:S04]  /*292b0*/  STL [R1+0x20], R0 ;  /* 0x0000200001007387 */ /* 0x0003e80000100800 */
[----:B------:R1:W-:Y:S08]  /*292c0*/  STL [R1+0x5c], RZ ;  /* 0x00005cff01007387 */ /* 0x0003f00000100800 */
[----:B-1----:R-:W-:Y:S05]  /*292d0*/  @P0 BRA `(.L_x_5494) ;  /* 0x0000007000680947 */ /* 0x002fea0003800000 */
        /* <DEDUP_REMOVED lines=9> */
[C---:B-1----:R-:W-:Y:S01]  /*29370*/  IMAD.SHL.U32 R4, R10.reuse, 0x40, RZ ;  /* 0x000000400a047824 */ /* 0x042fe200078e00ff */
[----:B------:R-:W-:Y:S01]  /*29380*/  SHF.R.U32.HI R0, RZ, 0x1, R10 ;  /* 0x00000001ff007819 */ /* 0x000fe2000001160a */
[C---:B------:R-:W-:Y:S01]  /*29390*/  IMAD.SHL.U32 R5, R10.reuse, 0x2, RZ ;  /* 0x000000020a057824 */ /* 0x040fe200078e00ff */
[----:B------:R-:W-:-:S02]  /*293a0*/  LOP3.LUT R9, R10, 0x7f, RZ, 0xc0, !PT ;  /* 0x0000007f0a097812 */ /* 0x000fc400078ec0ff */
[----:B------:R-:W-:-:S04]  /*293b0*/  LOP3.LUT R3, R4, 0x180, RZ, 0xc0, !PT ;  /* 0x0000018004037812 */ /* 0x000fc800078ec0ff */
[----:B------:R-:W-:Y:S02]  /*293c0*/  LOP3.LUT R3, R3, 0x30, R0, 0xf8, !PT ;  /* 0x0000003003037812 */ /* 0x000fe400078ef800 */
[----:B------:R-:W-:-:S04]  /*293d0*/  SHF.L.U32 R0, R10, 0x4, RZ ;  /* 0x000000040a007819 */ /* 0x000fc800000006ff */
        /* <DEDUP_REMOVED lines=11> */
[----:B------:R0:W-:Y:S03]  /*29490*/  STL [R1+0x10], R5 ;  /* 0x0000100501007387 */ /* 0x0001e60000100800 */
[----:B------:R-:W-:-:S02]  /*294a0*/  LOP3.LUT R6, R3, 0x80, RZ, 0xc0, !PT ;  /* 0x0000008003067812 */ /* 0x000fc400078ec0ff */
[----:B------:R-:W-:Y:S01]  /*294b0*/  LOP3.LUT R8, R7, 0x60, R3, 0xf8, !PT ;  /* 0x0000006007087812 */ /* 0x000fe200078ef803 */
[----:B------:R-:W-:Y:S01]  /*294c0*/  IMAD.SHL.U32 R7, R10, 0x4, RZ ;  /* 0x000000040a077824 */ /* 0x000fe200078e00ff */
[----:B------:R-:W-:Y:S02]  /*294d0*/  LOP3.LUT R6, R6, 0x10, R10, 0xf8, !PT ;  /* 0x0000001006067812 */ /* 0x000fe400078ef80a */
[----:B0-----:R-:W-:Y:S02]  /*294e0*/  SHF.R.U32.HI R5, RZ, 0x2, R9 ;  /* 0x00000002ff057819 */ /* 0x001fe40000011609 */
[----:B------:R-:W-:Y:S02]  /*294f0*/  LOP3.LUT R6, R6, 0x10, R7, 0x78, !PT ;  /* 0x0000001006067812 */ /* 0x000fe400078e7807 */
[--C-:B------:R-:W-:Y:S02]  /*29500*/  LOP3.LUT R7, R8, 0x100, R3.reuse, 0xf8, !PT ;  /* 0x0000010008077812 */ /* 0x100fe400078ef803 */
[----:B------:R-:W-:-:S02]  /*29510*/  LOP3.LUT R5, R5, 0x60, R3, 0xf8, !PT ;  /* 0x0000006005057812 */ /* 0x000fc400078ef803 */
[----:B------:R-:W-:-:S05]  /*29520*/  LOP3.LUT R4, R7, R6, RZ, 0xfc, !PT ;  /* 0x0000000607047212 */ /* 0x000fca00078efcff */
[----:B------:R0:W-:Y:S02]  /*29530*/  STL [R1+0xc], R4 ;  /* 0x00000c0401007387 */ /* 0x0001e40000100800 */
[----:B0-----:R-:W-:-:S05]  /*29540*/  MOV R4, UR4 ;  /* 0x0000000400047c02 */ /* 0x001fca0008000f00 */
[----:B------:R-:W-:Y:S01]  /*29550*/  IMAD.IADD R3, R4, 0x1, R2 ;  /* 0x0000000104037824 */ /* 0x000fe200078e0202 */
[----:B------:R-:W-:Y:S01]  /*29560*/  STL [R1+0x4], R4 ;  /* 0x0000040401007387 */ /* 0x000fe20000100800 */
[----:B------:R-:W-:-:S03]  /*29570*/  IMAD.MOV.U32 R2, RZ, RZ, 0x1 ;  /* 0x00000001ff027424 */ /* 0x000fc600078e00ff */
[----:B------:R0:W-:Y:S04]  /*29580*/  STL [R1+0x3c], R3 ;  /* 0x00003c0301007387 */ /* 0x0001e80000100800 */
[----:B------:R-:W-:Y:S04]  /*29590*/  STL [R1+0x5c], RZ ;  /* 0x00005cff01007387 */ /* 0x000fe80000100800 */
[----:B------:R1:W-:Y:S01]  /*295a0*/  STL [R1+0x24], R2 ;  /* 0x0000240201007387 */ /* 0x0003e20000100800 */
[----:B0-----:R-:W-:-:S03]  /*295b0*/  IMAD.MOV.U32 R3, RZ, RZ, 0x1 ;  /* 0x00000001ff037424 */ /* 0x001fc600078e00ff */
[----:B------:R0:W-:Y:S04]  /*295c0*/  STL [R1+0x1c], RZ ;  /* 0x00001cff01007387 */ /* 0x0001e80000100800 */
[----:B------:R0:W-:Y:S01]  /*295d0*/  STL [R1+0x18], RZ ;  /* 0x000018ff01007387 */ /* 0x0001e20000100800 */
[----:B-1----:R-:W-:-:S03]  /*295e0*/  LOP3.LUT R2, R0, 0x40, RZ, 0xfc, !PT ;  /* 0x0000004000027812 */ /* 0x002fc600078efcff */
[----:B------:R0:W-:Y:S01]  /*295f0*/  STL [R1+0x20], R3 ;  /* 0x0000200301007387 */ /* 0x0001e20000100800 */
[----:B------:R-:W-:-:S07]  /*29600*/  LOP3.LUT R0, R0, 0x80, RZ, 0xfc, !PT ;  /* 0x0000008000007812 */ /* 0x000fce00078efcff */
.L_x_5610:
[----:B0--3--:R-:W0:Y:S02]  /*29610*/  LDC.64 R2, c[0x0][0xc88] ;  /* 0x00032200ff027b82 */ /* 0x009e240000000a00 */
[----:B0-----:R-:W-:-:S05]  /*29620*/  IMAD.WIDE R2, R19, 0x4, R2 ;  /* 0x0000000413027825 */ /* 0x001fca00078e0202 */
[----:B------:R-:W2:Y:S01]  /*29630*/  LDG.E R4, desc[UR54][R2.64] ;  /* 0x0000003602047981 */ /* 0x000ea2000c1e1900 */
[----:B------:R-:W-:Y:S05]  /*29640*/  YIELD ;  /* 0x0000000000007946 */ /* 0x000fea0003800000 */
[----:B------:R-:W-:Y:S01]  /*29650*/  ULDC.64 UR4, c[0x0][0xa28] ;  /* 0x00028a0000047ab9 */ /* 0x000fe20000000a00 */
[----:B------:R-:W-:Y:S01]  /*29660*/  IMAD.MOV.U32 R0, RZ, RZ, RZ ;  /* 0x000000ffff007224 */ /* 0x000fe200078e00ff */
[----:B------:R-:W-:Y:S01]  /*29670*/  ISETP.NE.U32.AND P0, PT, RZ, UR4, PT ;  /* 0x00000004ff007c0c */ /* 0x000fe2000bf05070 */
[----:B------:R-:W-:Y:S01]  /*29680*/  ULDC.64 UR10, c[0x0][0xa18] ;  /* 0x00028600000a7ab9 */ /* 0x000fe20000000a00 */
[----:B------:R-:W-:Y:S01]  /*29690*/  MOV R8, RZ ;  /* 0x000000ff00087202 */ /* 0x000fe20000000f00 */
[----:B------:R-:W-:Y:S01]  /*296a0*/  ULDC.64 UR8, c[0x0][0xa10] ;  /* 0x0002840000087ab9 */ /* 0x000fe20000000a00 */
[----:B------:R-:W-:Y:S01]  /*296b0*/  ISETP.NE.AND.EX P0, PT, RZ, UR5, PT, P0 ;  /* 0x00000005ff007c0c */ /* 0x000fe2000bf05300 */
[----:B------:R-:W-:Y:S01]  /*296c0*/  ULDC.64 UR6, c[0x0][0xa08] ;  /* 0x0002820000067ab9 */ /* 0x000fe20000000a00 */
[----:B--2---:R-:W-:Y:S01]  /*296d0*/  SHF.R.S32.HI R5, RZ, 0x1f, R4 ;  /* 0x0000001fff057819 */ /* 0x004fe20000011404 */
[----:B------:R-:W-:-:S10]  /*296e0*/  IMAD.SHL.U32 R15, R4, 0x4, RZ ;  /* 0x00000004040f7824 */ /* 0x000fd400078e00ff */
[C---:B------:R-:W-:Y:S01]  /*296f0*/  @P0 LEA R2, P1, R4.reuse, UR4, 0x2 ;  /* 0x0000000404020c11 */ /* 0x040fe2000f8210ff */
[----:B------:R0:W-:Y:S03]  /*29700*/  STL [R1+0x34], R4 ;  /* 0x0000340401007387 */ /* 0x0001e60000100800 */
[C-C-:B------:R-:W-:Y:S01]  /*29710*/  @P0 LEA.HI.X R3, R4.reuse, UR5, R5.reuse, 0x2, P1 ;  /* 0x0000000504030c11 */ /* 0x140fe200088f1405 */
[----:B------:R-:W-:Y:S01]  /*29720*/  ULDC.64 UR4, c[0x0][0xa00] ;  /* 0x0002800000047ab9 */ /* 0x000fe20000000a00 */
[----:B------:R-:W-:Y:S01]  /*29730*/  SHF.L.U64.HI R14, R4, 0x2, R5 ;  /* 0x00000002040e7819 */ /* 0x000fe20000010205 */
[----:B-1----:R1:W-:Y:S01]  /*29740*/  STL [R1+0x50], R5 ;  /* 0x0000500501007387 */ /* 0x0023e20000100800 */
        /* <DEDUP_REMOVED lines=10> */
[C---:B--2---:R-:W-:Y:S02]  /*297f0*/  IADD3 R2, P4, R15.reuse, UR4, RZ ;  /* 0x000000040f027c10 */ /* 0x044fe4000ff9e0ff */
[----:B------:R-:W-:Y:S02]  /*29800*/  ISETP.NE.AND.EX P0, PT, RZ, UR7, PT, P0 ;  /* 0x00000007ff007c0c */ /* 0x000fe4000bf05300 */
[C---:B------:R-:W-:Y:S02]  /*29810*/  IADD3.X R3, R14.reuse, UR5, RZ, P4, !PT ;  /* 0x000000050e037c10 */ /* 0x040fe4000a7fe4ff */
[C---:B0-----:R-:W-:Y:S02]  /*29820*/  IADD3 R4, P4, R15.reuse, UR8, RZ ;  /* 0x000000080f047c10 */ /* 0x041fe4000ff9e0ff */
[----:B------:R-:W-:Y:S01]  /*29830*/  ISETP.NE.AND.EX P1, PT, RZ, UR9, PT, P1 ;  /* 0x00000009ff007c0c */ /* 0x000fe2000bf25310 */
[----:B------:R-:W2:Y:S01]  /*29840*/  @P2 LDG.E R8, desc[UR54][R2.64] ;  /* 0x0000003602082981 */ /* 0x000ea2000c1e1900 */
[----:B-1----:R-:W-:Y:S01]  /*29850*/  IADD3.X R5, R14, UR9, RZ, P4, !PT ;  /* 0x000000090e057c10 */ /* 0x002fe2000a7fe4ff */
[----:B------:R-:W-:Y:S01]  /*29860*/  ULDC UR4, c[0x0][0x288] ;  /* 0x0000a20000047ab9 */ /* 0x000fe20000000800 */
[----:B------:R-:W-:Y:S01]  /*29870*/  IADD3 R6, P5, R15, UR6, RZ ;  /* 0x000000060f067c10 */ /* 0x000fe2000ffbe0ff */
[----:B------:R-:W-:Y:S01]  /*29880*/  IMAD.U32 R12, RZ, RZ, UR4 ;  /* 0x00000004ff0c7e24 */ /* 0x000fe2000f8e00ff */
[----:B------:R-:W-:-:S02]  /*29890*/  ULDC.64 UR4, c[0x0][0x418] ;  /* 0x0001060000047ab9 */ /* 0x000fc40000000a00 */
        /* <DEDUP_REMOVED lines=24> */
.L_x_5495:
[----:B------:R-:W2:Y:S01]  /*29a20*/  LDL R12, [R1+0x34] ;  /* 0x00003400010c7983 */ /* 0x000ea20000100800 */
[----:B-----5:R-:W-:Y:S01]  /*29a30*/  IMAD.IADD R2, R11, 0x1, R0 ;  /* 0x000000010b027824 */ /* 0x020fe200078e0200 */
        /* <DEDUP_REMOVED lines=10> */
.L_x_5496:
[----:B------:R-:W-:Y:S05]  /*29ae0*/  @!P0 BRA `(.L_x_5497) ;  /* 0x00000000000c8947 */ /* 0x000fea0003800000 */
[----:B------:R-:W2:Y:S04]  /*29af0*/  LDG.E R9, desc[UR54][R6.64] ;  /* 0x0000003606097981 */ /* 0x000ea8000c1e1900 */
[----:B------:R-:W2:Y:S02]  /*29b00*/  LDG.E R6, desc[UR54][R6.64+0x4] ;  /* 0x0000043606067981 */ /* 0x000ea4000c1e1900 */
[----:B--2---:R-:W-:-:S07]  /*29b10*/  IADD3 R9, -R9, R6, RZ ;  /* 0x0000000609097210 */ /* 0x004fce0007ffe1ff */
.L_x_5497:
[----:B-1----:R-:W2:Y:S01]  /*29b20*/  @P1 LDG.E R2, desc[UR54][R4.64] ;  /* 0x0000003604021981 */ /* 0x002ea2000c1e1900 */
[----:B------:R-:W1:Y:S01]  /*29b30*/  LDC R3, c[0x0][0x448] ;  /* 0x00011200ff037b82 */ /* 0x000e620000000800 */
[----:B-----5:R-:W-:Y:S02]  /*29b40*/  IMAD.IADD R0, R9, 0x1, -R0 ;  /* 0x0000000109007824 */ /* 0x020fe400078e0a00 */
[----:B------:R3:W2:Y:S01]  /*29b50*/  @P1 LDG.E R4, desc[UR54][R4.64+0x4] ;  /* 0x0000043604041981 */ /* 0x0006a2000c1e1900 */
[----:B-1----:R-:W-:-:S13]  /*29b60*/  ISETP.NE.AND P0, PT, R3, 0x1, PT ;  /* 0x000000010300780c */ /* 0x002fda0003f05270 */
[----:B---3--:R-:W1:Y:S01]  /*29b70*/  @P0 LDC R5, c[0x0][0x450] ;  /* 0x00011400ff050b82 */ /* 0x008e620000000800 */
[----:B------:R-:W-:Y:S01]  /*29b80*/  BSSY B0, `(.L_x_5498) ;  /* 0x0000176000007945 */ /* 0x000fe20003800000 */
[----:B--2---:R-:W-:-:S06]  /*29b90*/  @P1 IMAD.IADD R8, R4, 0x1, -R2 ;  /* 0x0000000104081824 */ /* 0x004fcc00078e0a02 */
[----:B------:R-:W2:Y:S01]  /*29ba0*/  @P0 LDC R4, c[0x0][0x44c] ;  /* 0x00011300ff040b82 */ /* 0x000ea20000000800 */
[----:B------:R-:W-:-:S04]  /*29bb0*/  IMAD.SHL.U32 R2, R17, 0x80, RZ ;  /* 0x0000008011027824 */ /* 0x000fc800078e00ff */
[----:B------:R-:W-:-:S04]  /*29bc0*/  VIADD R2, R2, 0x7f ;  /* 0x0000007f02027836 */ /* 0x000fc80000000000 */
[----:B------:R-:W-:Y:S02]  /*29bd0*/  IMAD.MOV.U32 R3, RZ, RZ, R2 ;  /* 0x000000ffff037224 */ /* 0x000fe400078e0002 */
[----:B--2---:R-:W-:Y:S01]  /*29be0*/  @P0 IMAD.HI.U32 R4, R2, R4, RZ ;  /* 0x0000000402040227 */ /* 0x004fe200078e00ff */
[----:B------:R-:W-:-:S04]  /*29bf0*/  IADD3 R2, R0, R8, RZ ;  /* 0x0000000800027210 */ /* 0x000fc80007ffe0ff */
[----:B-1----:R-:W-:Y:S01]  /*29c00*/  @P0 SHF.R.U32.HI R3, RZ, R5, R4 ;  /* 0x00000005ff030219 */ /* 0x002fe20000011604 */
        /* <DEDUP_REMOVED lines=9> */
[----:B------:R-:W-:-:S05]  /*29ca0*/  VIMNMX R2, R20, R2, PT ;  /* 0x0000000214027248 */ /* 0x000fca0003fe0100 */
[--C-:B------:R-:W-:Y:S02]  /*29cb0*/  IMAD R2, R2, 0xa0, -R0.reuse ;  /* 0x000000a002027824 */ /* 0x100fe400078e0a00 */
[----:B------:R-:W-:-:S03]  /*29cc0*/  IMAD.MOV R0, RZ, RZ, -R0 ;  /* 0x000000ffff007224 */ /* 0x000fc600078e0a00 */
[----:B------:R-:W-:Y:S02]  /*29cd0*/  VIMNMX R8, R2, R8, PT ;  /* 0x0000000802087248 */ /* 0x000fe40003fe0100 */
[----:B------:R-:W-:-:S04]  /*29ce0*/  VIMNMX R0, RZ, R0, !PT ;  /* 0x00000000ff007248 */ /* 0x000fc80007fe0100 */
[----:B------:R-:W-:Y:S01]  /*29cf0*/  ISETP.GT.AND P0, PT, R8, R0, PT ;  /* 0x000000000800720c */ /* 0x000fe20003f04270 */
[----:B------:R-:W-:-:S05]  /*29d00*/  IMAD.WIDE.U32 R2, R0, -0x33333333, RZ ;  /* 0xcccccccd00027825 */ /* 0x000fca00078e00ff */
[----:B------:R-:W-:-:S07]  /*29d10*/  SHF.R.U32.HI R2, RZ, 0x7, R3 ;  /* 0x00000007ff027819 */ /* 0x000fce0000011603 */
[----:B------:R-:W-:-:S04]  /*29d20*/  @P0 VIADD R8, R8, 0x9f ;  /* 0x0000009f08080836 */ /* 0x000fc80000000000 */
[----:B------:R-:W-:-:S05]  /*29d30*/  @P0 IMAD.HI R0, R8, 0x66666667, RZ ;  /* 0x6666666708000827 */ /* 0x000fca00078e02ff */
[----:B------:R-:W-:Y:S01]  /*29d40*/  @P0 SHF.R.U32.HI R3, RZ, 0x1f, R0 ;  /* 0x0000001fff030819 */ /* 0x000fe20000011600 */
[----:B------:R-:W-:-:S03]  /*29d50*/  IMAD.MOV.U32 R8, RZ, RZ, R2 ;  /* 0x000000ffff087224 */ /* 0x000fc600078e0002 */
[----:B------:R-:W-:-:S04]  /*29d60*/  @P0 LEA.HI.SX32 R8, R0, R3, 0x1a ;  /* 0x0000000300080211 */ /* 0x000fc800078fd2ff */
        /* <DEDUP_REMOVED lines=10> */
.L_x_5712:
[----:B--2---:R-:W-:Y:S02]  /*29e10*/  ISETP.NE.AND P0, PT, R14, RZ, PT ;  /* 0x000000ff0e00720c */ /* 0x004fe40003f05270 */
[----:B------:R-:W-:-:S11]  /*29e20*/  PLOP3.LUT P6, PT, PT, PT, PT, 0x8, 0x0 ;  /* 0x000000000000781c */ /* 0x000fd60003fce170 */
[----:B------:R-:W-:Y:S05]  /*29e30*/  @P0 BRA `(.L_x_5501) ;  /* 0x00000000000c0947 */ /* 0x000fea0003800000 */
[----:B------:R-:W-:-:S03]  /*29e40*/  UMOV UR4, 0xffffffff ;  /* 0xffffffff00047882 */ /* 0x000fc60000000000 */
[----:B------:R-:W-:Y:S05]  /*29e50*/  BRA.DIV UR4, `(.L_x_5502) ;  /* 0x0000008e04dc7947 */ /* 0x000fea000b800000 */
[----:B------:R-:W-:-:S13]  /*29e60*/  ELECT P6, URZ, PT ;  /* 0x00000000003f782f */ /* 0x000fda00038c0000 */
.L_x_5501:
[----:B-1----:R-:W2:Y:S04]  /*29e70*/  LDL R3, [R1+0x5c] ;  /* 0x00005c0001037983 */ /* 0x002ea80000100800 */
[----:B------:R-:W3:Y:S01]  /*29e80*/  LDL R5, [R1+0x4] ;  /* 0x0000040001057983 */ /* 0x000ee20000100800 */
[----:B------:R-:W-:Y:S01]  /*29e90*/  BSSY B1, `(.L_x_5503) ;  /* 0x0000008000017945 */ /* 0x000fe20003800000 */
[----:B--2---:R-:W-:-:S04]  /*29ea0*/  IADD3 R3, R3, 0x1, RZ ;  /* 0x0000000103037810 */ /* 0x004fc80007ffe0ff */
[----:B------:R-:W-:-:S04]  /*29eb0*/  LEA.HI R4, R3, R3, RZ, 0x1 ;  /* 0x0000000303047211 */ /* 0x000fc800078f08ff */
[----:B------:R-:W-:-:S05]  /*29ec0*/  LOP3.LUT R4, R4, 0xfffffffe, RZ, 0xc0, !PT ;  /* 0xfffffffe04047812 */ /* 0x000fca00078ec0ff */
[----:B------:R-:W-:-:S05]  /*29ed0*/  IMAD.IADD R3, R3, 0x1, -R4 ;  /* 0x0000000103037824 */ /* 0x000fca00078e0a04 */
[----:B------:R-:W-:-:S04]  /*29ee0*/  SHF.L.U32 R3, R3, 0x1f, RZ ;  /* 0x0000001f03037819 */ /* 0x000fc800000006ff */
[----:B---3--:R-:W1:Y:S02]  /*29ef0*/  SYNCS.PHASECHK.TRANS64.TRYWAIT P0, [R5+URZ+0x33420], R3 ;  /* 0x03342003050075a7 */ /* 0x008e64000800017f */
[----:B-1----:R-:W-:Y:S05]  /*29f00*/  @!P0 BRA `(.L_x_5504) ;  /* 0x0000008c00d08947 */ /* 0x002fea0003800000 */
.L_x_5715:
[----:B------:R-:W-:Y:S05]  /*29f10*/  BSYNC B1 ;  /* 0x0000000000017941 */ /* 0x000fea0003800000 */
.L_x_5503:
[----:B------:R-:W-:Y:S04]  /*29f20*/  BSSY B1, `(.L_x_5505) ;  /* 0x0000091000017945 */ /* 0x000fe80003800000 */
[----:B------:R-:W-:Y:S05]  /*29f30*/  @!P6 BRA `(.L_x_5506) ;  /* 0x00000008003ce947 */ /* 0x000fea0003800000 */
[----:B------:R-:W2:Y:S04]  /*29f40*/  LDL R5, [R1+0x4] ;  /* 0x0000040001057983 */ /* 0x000ea80000100800 */
[----:B------:R-:W3:Y:S01]  /*29f50*/  LDL R6, [R1+0x24] ;  /* 0x0000240001067983 */ /* 0x000ee20000100800 */
[----:B-1----:R-:W1:Y:S01]  /*29f60*/  S2R R4, SR_TID.X ;  /* 0x0000000000047919 */ /* 0x002e620000002100 */
[----:B--2---:R-:W-:Y:S02]  /*29f70*/  IMAD.MOV.U32 R7, RZ, RZ, R5 ;  /* 0x000000ffff077224 */ /* 0x004fe400078e0005 */
[----:B------:R-:W2:Y:S01]  /*29f80*/  LDL R5, [R1+0x1c] ;  /* 0x00001c0001057983 */ /* 0x000ea20000100800 */
[----:B---3--:R-:W-:Y:S01]  /*29f90*/  SHF.L.U32 R9, R6, 0x1f, RZ ;  /* 0x0000001f06097819 */ /* 0x008fe200000006ff */
[----:B------:R-:W-:Y:S01]  /*29fa0*/  BSSY B2, `(.L_x_5507) ;  /* 0x0000006000027945 */ /* 0x000fe20003800000 */
[----:B-1----:R-:W-:-:S04]  /*29fb0*/  LOP3.LUT R4, R4, 0x7f, RZ, 0xc0, !PT ;  /* 0x0000007f04047812 */ /* 0x002fc800078ec0ff */
[----:B------:R-:W-:Y:S01]  /*29fc0*/  ISETP.NE.AND P1, PT, R4, RZ, PT ;  /* 0x000000ff0400720c */ /* 0x000fe20003f25270 */
[----:B--2---:R-:W-:-:S04]  /*29fd0*/  IMAD R5, R5, 0x8, R7 ;  /* 0x0000000805057824 */ /* 0x004fc800078e0207 */
[----:B------:R-:W1:Y:S02]  /*29fe0*/  SYNCS.PHASECHK.TRANS64.TRYWAIT P0, [R5+URZ+0x334a0], R9 ;  /* 0x0334a009050075a7 */ /* 0x000e64000800017f */
[----:B-1----:R-:W-:Y:S06]  /*29ff0*/  @!P0 BRA `(.L_x_5508) ;  /* 0x0000008c00ac8947 */ /* 0x002fec0003800000 */
.L_x_5716:
[----:B------:R-:W-:Y:S05]  /*2a000*/  BSYNC B2 ;  /* 0x0000000000027941 */ /* 0x000fea0003800000 */
.L_x_5507:
        /* <DEDUP_REMOVED lines=9> */
.L_x_5510:
[----:B------:R-:W-:Y:S05]  /*2a0a0*/  BSYNC B2 ;  /* 0x0000000000027941 */ /* 0x000fea0003800000 */
.L_x_5509:
        /* <DEDUP_REMOVED lines=14> */
.L_x_5511:
        /* <DEDUP_REMOVED lines=16> */
.L_x_5512:
        /* <DEDUP_REMOVED lines=12> */
[----:B------:R-:W-:Y:S01]  /*2a350*/  UMOV UR6, 0x0 ;  /* 0x0000000000067882 */ /* 0x000fe20000000000 */
[----:B------:R-:W-:Y:S01]  /*2a360*/  IADD3 R6, R7, 0x29200, RZ ;  /* 0x0002920007067810 */ /* 0x000fe20007ffe0ff */
[----:B------:R-:W-:Y:S01]  /*2a370*/  UMOV UR7, 0x12f00000 ;  /* 0x12f0000000077882 */ /* 0x000fe20000000000 */
[----:B------:R-:W-:-:S15]  /*2a380*/  R2UR UR10, R11 ;  /* 0x000000000b0a72ca */ /* 0x000fde00000e0000 */
.L_x_5513:
        /* <DEDUP_REMOVED lines=13> */
.L_x_5717:
[----:B------:R-:W-:Y:S05]  /*2a460*/  BSYNC B2 ;  /* 0x0000000000027941 */ /* 0x000fea0003800000 */
.L_x_5514:
        /* <DEDUP_REMOVED lines=11> */
.L_x_5517:
[----:B------:R-:W-:Y:S05]  /*2a520*/  BSYNC B2 ;  /* 0x0000000000027941 */ /* 0x000fea0003800000 */
.L_x_5516:
        /* <DEDUP_REMOVED lines=8> */
.L_x_5518:
        /* <DEDUP_REMOVED lines=15> */
.L_x_5519:
        /* <DEDUP_REMOVED lines=15> */
.L_x_5520:
        /* <DEDUP_REMOVED lines=10> */
.L_x_5506:
[----:B------:R-:W-:Y:S05]  /*2a830*/  BSYNC B1 ;  /* 0x0000000000017941 */ /* 0x000fea0003800000 */
.L_x_5505:
[----:B-1----:R-:W2:Y:S04]  /*2a840*/  LDL.LU R3, [R1+0x1c] ;  /* 0x00001c0001037983 */ /* 0x002ea80000300800 */
        /* <DEDUP_REMOVED lines=12> */
.L_x_5537:
        /* <DEDUP_REMOVED lines=14> */
.L_x_5718:
[----:B------:R-:W-:Y:S05]  /*2a9f0*/  BSYNC B2 ;  /* 0x0000000000027941 */ /* 0x000fea0003800000 */
.L_x_5523:
        /* <DEDUP_REMOVED lines=9> */
.L_x_5526:
[----:B------:R-:W-:Y:S05]  /*2aa90*/  BSYNC B2 ;  /* 0x0000000000027941 */ /* 0x000fea0003800000 */
.L_x_5525:
        /* <DEDUP_REMOVED lines=9> */
[----:B--2---:R-:W-:-:S02]  /*2ab30*/  IMAD R5, R3, 0x7800, R4 ;  /* 0x0000780003057824 */ /* 0x004fc400078e0204 */
[----:B------:R-:W-:Y:S02]  /*2ab40*/  IMAD R4, R8, 0xa0, R10 ;  /* 0x000000a008047824 */ /* 0x000fe400078e020a */
[----:B------:R-:W-:Y:S02]  /*2ab50*/  VIADD R3, R7, 0x33490 ;  /* 0x0003349007037836 */ /* 0x000fe40000000000 */
[----:B------:R-:W-:-:S07]  /*2ab60*/  VIADD R9, R5, 0x24200 ;  /* 0x0002420005097836 */ /* 0x000fce0000000000 */
.L_x_5527:
        /* <DEDUP_REMOVED lines=16> */
.L_x_5528:
        /* <DEDUP_REMOVED lines=16> */
.L_x_5529:
        /* <DEDUP_REMOVED lines=13> */
.L_x_5719:
[----:B------:R-:W-:Y:S05]  /*2ae40*/  BSYNC B2 ;  /* 0x0000000000027941 */ /* 0x000fea0003800000 */
.L_x_5530:
        /* <DEDUP_REMOVED lines=11> */
.L_x_5533:
[----:B------:R-:W-:Y:S05]  /*2af00*/  BSYNC B2 ;  /* 0x0000000000027941 */ /* 0x000fea0003800000 */
.L_x_5532:
        /* <DEDUP_REMOVED lines=8> */
.L_x_5534:
        /* <DEDUP_REMOVED lines=15> */
.L_x_5535:
        /* <DEDUP_REMOVED lines=15> */
.L_x_5536:
        /* <DEDUP_REMOVED lines=10> */
.L_x_5522:
[----:B------:R-:W-:Y:S05]  /*2b210*/  BSYNC B1 ;  /* 0x0000000000017941 */ /* 0x000fea0003800000 */
.L_x_5521:
        /* <DEDUP_REMOVED lines=12> */
.L_x_5499:
[----:B------:R-:W-:Y:S05]  /*2b2e0*/  BSYNC B0 ;  /* 0x0000000000007941 */ /* 0x000fea0003800000 */
.L_x_5498:
[----:B------:R-:W3:Y:S01]  /*2b2f0*/  LDC R0, c[0x0][0x448] ;  /* 0x00011200ff007b82 */ /* 0x000ee20000000800 */
[----:B------:R-:W-:Y:S07]  /*2b300*/  @!P0 WARPSYNC.ALL ;  /* 0x0000000000008948 */ /* 0x000fee0003800000 */
[----:B------:R-:W-:Y:S01]  /*2b310*/  @!P0 BAR.SYNC.DEFER_BLOCKING 0xc, 0x180 ;  /* 0x0306000000008b1d */ /* 0x000fe20000010000 */
[----:B---3--:R-:W-:Y:S02]  /*2b320*/  ISETP.NE.AND P1, PT, R0, 0x1, PT ;  /* 0x000000010000780c */ /* 0x008fe40003f25270 */
[----:B------:R-:W-:-:S11]  /*2b330*/  LEA R0, R17, 0x7f, 0x7 ;  /* 0x0000007f11007811 */ /* 0x000fd600078e38ff */
[----:B------:R-:W3:Y:S08]  /*2b340*/  @P1 LDC R2, c[0x0][0x44c] ;  /* 0x00011300ff021b82 */ /* 0x000ef00000000800 */
[----:B-12---:R-:W1:Y:S01]  /*2b350*/  @P1 LDC R3, c[0x0][0x450] ;  /* 0x00011400ff031b82 */ /* 0x006e620000000800 */
[----:B---3--:R-:W-:-:S05]  /*2b360*/  @P1 IMAD.HI.U32 R2, R0, R2, RZ ;  /* 0x0000000200021227 */ /* 0x008fca00078e00ff */
[----:B-1----:R-:W-:-:S05]  /*2b370*/  @P1 SHF.R.U32.HI R0, RZ, R3, R2 ;  /* 0x00000003ff001219 */ /* 0x002fca0000011602 */
[----:B------:R-:W-:-:S04]  /*2b380*/  IMAD.IADD R0, R21, 0x1, R0 ;  /* 0x0000000115007824 */ /* 0x000fc800078e0200 */
[----:B------:R-:W-:-:S05]  /*2b390*/  IMAD.HI R0, R0, 0x66666667, RZ ;  /* 0x6666666700007827 */ /* 0x000fca00078e02ff */
[----:B------:R-:W-:-:S04]  /*2b3a0*/  SHF.R.U32.HI R2, RZ, 0x1f, R0 ;  /* 0x0000001fff027819 */ /* 0x000fc80000011600 */
[----:B------:R-:W-:-:S04]  /*2b3b0*/  LEA.HI.SX32 R0, R0, R2, 0x1a ;  /* 0x0000000200007211 */ /* 0x000fc800078fd2ff */
        /* <DEDUP_REMOVED lines=11> */
[----:B------:R-:W1:Y:S08]  /*2b470*/  FLO.U32 R0, UR4 ;  /* 0x0000000400007d00 */ /* 0x000e7000080e0000 */
[----:B------:R-:W2:Y:S01]  /*2b480*/  POPC R2, UR4 ;  /* 0x0000000400027d09 */ /* 0x000ea20008000000 */
[----:B-1----:R-:W-:-:S13]  /*2b490*/  ISETP.EQ.U32.AND P0, PT, R0, R3, PT ;  /* 0x000000030000720c */ /* 0x002fda0003f02070 */
[----:B--2---:R-:W2:Y:S01]  /*2b4a0*/  @P0 ATOMG.E.ADD.STRONG.GPU PT, R5, desc[UR54][R4.64], R2 ;  /* 0x00000002040509a8 */ /* 0x004ea200081ee1f6 */
[----:B------:R-:W1:Y:S02]  /*2b4b0*/  S2R R3, SR_LTMASK ;  /* 0x0000000000037919 */ /* 0x000e640000003900 */
[----:B-1----:R-:W-:-:S06]  /*2b4c0*/  LOP3.LUT R3, R3, UR4, RZ, 0xc0, !PT ;  /* 0x0000000403037c12 */ /* 0x002fcc000f8ec0ff */
[----:B------:R-:W1:Y:S01]  /*2b4d0*/  POPC R3, R3 ;  /* 0x0000000300037309 */ /* 0x000e620000000000 */
[----:B--2---:R-:W1:Y:S02]  /*2b4e0*/  SHFL.IDX PT, R0, R5, R0, 0x1f ;  /* 0x00001f0005007589 */ /* 0x004e6400000e0000 */
[----:B-1----:R-:W-:Y:S01]  /*2b4f0*/  IADD3 R16, R0, UR38, R3 ;  /* 0x0000002600107c10 */ /* 0x002fe2000fffe003 */
[----:B------:R-:W-:Y:S06]  /*2b500*/  BRA `(.L_x_5539) ;  /* 0x0000004000c07947 */ /* 0x000fec0003800000 */
.L_x_5538:
        /* <DEDUP_REMOVED lines=21> */
.L_x_5541:
[----:B------:R-:W-:Y:S05]  /*2b660*/  BSYNC B6 ;  /* 0x0000000000067941 */ /* 0x000fea0003800000 */
.L_x_5540:
        /* <DEDUP_REMOVED lines=25> */
.L_x_5543:
[----:B------:R-:W-:Y:S05]  /*2b800*/  BSYNC B6 ;  /* 0x0000000000067941 */ /* 0x000fea0003800000 */
.L_x_5542:
        /* <DEDUP_REMOVED lines=22> */
.L_x_5545:
[----:B------:R-:W-:Y:S05]  /*2b970*/  BSYNC B6 ;  /* 0x0000000000067941 */ /* 0x000fea0003800000 */
.L_x_5544:
        /* <DEDUP_REMOVED lines=20> */
.L_x_5547:
[----:B------:R-:W-:Y:S05]  /*2bac0*/  BSYNC B6 ;  /* 0x0000000000067941 */ /* 0x000fea0003800000 */
.L_x_5546:
        /* <DEDUP_REMOVED lines=23> */
.L_x_5722:
        /* <DEDUP_REMOVED lines=11> */
.L_x_5725:
[----:B------:R-:W-:Y:S05]  /*2bcf0*/  @!P6 BRA `(.L_x_5549) ;  /* 0x0000000400b8e947 */ /* 0x000fea0003800000 */
[----:B-1----:R-:W3:Y:S01]  /*2bd00*/  LDL R4, [R1+0x38] ;  /* 0x0000380001047983 */ /* 0x002ee20000100800 */
[----:B------:R-:W-:-:S04]  /*2bd10*/  ISETP.NE.U32.AND P0, PT, R2, RZ, PT ;  /* 0x000000ff0200720c */ /* 0x000fc80003f05070 */
[----:B------:R-:W-:Y:S01]  /*2bd20*/  ISETP.NE.AND.EX P0, PT, R3, RZ, PT, P0 ;  /* 0x000000ff0300720c */ /* 0x000fe20003f05300 */
[----:B---3--:R-:W-:-:S12]  /*2bd30*/  VIADD R0, R4, 0xffffffff ;  /* 0xffffffff04007836 */ /* 0x008fd80000000000 */
[----:B------:R-:W-:Y:S05]  /*2bd40*/  @!P0 BRA `(.L_x_5551) ;  /* 0x0000000000488947 */ /* 0x000fea0003800000 */
        /* <DEDUP_REMOVED lines=16> */
[----:B------:R-:W3:Y:S04]  /*2be50*/  LDG.E R2, desc[UR54][R2.64] ;  /* 0x0000003602027981 */ /* 0x000ee8000c1e1900 */
[----:B---3--:R1:W-:Y:S02]  /*2be60*/  STL [R1], R2 ;  /* 0x0000000201007387 */ /* 0x0083e40000100800 */
.L_x_5551:
[----:B--2---:R-:W2:Y:S04]  /*2be70*/  LDL R9, [R1+0x4] ;  /* 0x0000040001097983 */ /* 0x004ea80000100800 */
[----:B-1----:R-:W2:Y:S04]  /*2be80*/  LDL R2, [R1+0x18] ;  /* 0x0000180001027983 */ /* 0x002ea80000100800 */
[----:B------:R-:W3:Y:S01]  /*2be90*/  LDL R3, [R1+0x20] ;  /* 0x0000200001037983 */ /* 0x000ee20000100800 */
[----:B------:R-:W1:Y:S02]  /*2bea0*/  S2R R8, SR_TID.X ;  /* 0x0000000000087919 */ /* 0x000e640000002100 */
[----:B-1----:R-:W-:-:S04]  /*2beb0*/  LOP3.LUT R8, R8, 0x7f, RZ, 0xc0, !PT ;  /* 0x0000007f08087812 */ /* 0x002fc800078ec0ff */
[----:B------:R-:W-:Y:S02]  /*2bec0*/  ISETP.NE.AND P1, PT, R8, RZ, PT ;  /* 0x000000ff0800720c */ /* 0x000fe40003f25270 */
[----:B--2---:R-:W-:Y:S02]  /*2bed0*/  LEA R2, R2, R9, 0x3 ;  /* 0x0000000902027211 */ /* 0x004fe400078e18ff */
[----:B---3--:R-:W-:-:S04]  /*2bee0*/  SHF.L.U32 R4, R3, 0x1f, RZ ;  /* 0x0000001f03047819 */ /* 0x008fc800000006ff */
[----:B------:R-:W1:Y:S02]  /*2bef0*/  SYNCS.PHASECHK.TRANS64.TRYWAIT P0, [R2+URZ+0x33480], R4 ;  /* 0x03348004020075a7 */ /* 0x000e64000800017f */
[----:B-1----:R-:W-:Y:S05]  /*2bf00*/  @!P0 BRA `(.L_x_5552) ;  /* 0x00000070008c8947 */ /* 0x002fea0003800000 */
.L_x_5726:
        /* <DEDUP_REMOVED lines=8> */
.L_x_5553:
        /* <DEDUP_REMOVED lines=31> */
.L_x_5727:
        /* <DEDUP_REMOVED lines=8> */
.L_x_5555:
[----:B------:R-:W3:Y:S04]  /*2c200*/  LDL R5, [R1] ;  /* 0x0000000001057983 */ /* 0x000ee80000100800 */
        /* <DEDUP_REMOVED lines=22> */
[----:B------:R-:W-:Y:S01]  /*2c370*/  UMOV UR10, UR16 ;  /* 0x00000010000a7c82 */ /* 0x000fe20008000000 */
[----:B------:R-:W-:Y:S01]  /*2c380*/  UMOV UR14, 0x80 ;  /* 0x00000080000e7882 */ /* 0x000fe20000000000 */
[----:B------:R1:W-:Y:S02]  /*2c390*/  UTMALDG.4D [UR8], [UR4], desc[UR6] ;  /* 0x00000608040075b4 */ /* 0x0003e40008019000 */
[----:B-1----:R-:W-:Y:S01]  /*2c3a0*/  UMOV UR8, UR15 ;  /* 0x0000000f00087c82 */ /* 0x002fe20008000000 */
[----:B------:R-:W-:Y:S02]  /*2c3b0*/  UMOV UR10, UR14 ;  /* 0x0000000e000a7c82 */ /* 0x000fe40008000000 */
[----:B------:R3:W-:Y:S02]  /*2c3c0*/  UTMALDG.4D [UR8], [UR4], desc[UR6] ;  /* 0x00000608040075b4 */ /* 0x0007e40008019000 */
[----:B---3--:R-:W-:Y:S01]  /*2c3d0*/  NOP ;  /* 0x0000000000007918 */ /* 0x008fe20000000000 */
.L_x_5549:
[----:B------:R-:W3:Y:S04]  /*2c3e0*/  LDL R2, [R1+0x4] ;  /* 0x0000040001027983 */ /* 0x000ee80000100800 */
[----:B------:R-:W4:Y:S04]  /*2c3f0*/  LDL.LU R3, [R1+0x40] ;  /* 0x0000400001037983 */ /* 0x000f280000300800 */
        /* <DEDUP_REMOVED lines=8> */
[----:B------:R-:W-:Y:S01]  /*2c480*/  ISETP.NE.AND.EX P0, PT, RZ, UR7, PT, P0 ;  /* 0x00000007ff007c0c */ /* 0x000fe2000bf05300 */
[----:B---3--:R-:W-:Y:S01]  /*2c490*/  VIADD R2, R2, 0x1e200 ;  /* 0x0001e20002027836 */ /* 0x008fe20000000000 */
[----:B----4-:R-:W-:-:S04]  /*2c4a0*/  SHF.R.S32.HI R0, RZ, 0x1f, R3 ;  /* 0x0000001fff007819 */ /* 0x010fc80000011403 */
        /* <DEDUP_REMOVED lines=30> */
.L_x_5557:
[----:B------:R-:W-:Y:S05]  /*2c690*/  BSYNC B6 ;  /* 0x0000000000067941 */ /* 0x000fea0003800000 */
.L_x_5556:
        /* <DEDUP_REMOVED lines=12> */
[C---:B------:R-:W-:Y:S02]  /*2c760*/  LOP3.LUT R11, R9.reuse, 0x40, RZ, 0xfc, !PT ;  /* 0x00000040090b7812 */ /* 0x040fe400078efcff */
[----:B------:R-:W-:Y:S01]  /*2c770*/  LOP3.LUT R9, R9, 0x80, RZ, 0xfc, !PT ;  /* 0x0000008009097812 */ /* 0x000fe200078efcff */
[----:B--2---:R-:W-:Y:S02]  /*2c780*/  IMAD.MOV.U32 R3, RZ, RZ, R5 ;  /* 0x000000ffff037224 */ /* 0x004fe400078e0005 */
        /* <DEDUP_REMOVED lines=10> */
[----:B------:R-:W-:Y:S01]  /*2c830*/  ULDC.64 UR4, c[0x0][0x2d0] ;  /* 0x0000b40000047ab9 */ /* 0x000fe20000000a00 */
[----:B------:R-:W2:Y:S02]  /*2c840*/  S2R R4, SR_TID.X ;  /* 0x0000000000047919 */ /* 0x000ea40000002100 */
[----:B------:R-:W-:Y:S01]  /*2c850*/  IMAD.IADD R3, R3, 0x1, R0 ;  /* 0x0000000103037824 */ /* 0x000fe200078e0200 */
[----:B0-----:R-:W-:-:S04]  /*2c860*/  LOP3.LUT R5, R5, 0x7f, RZ, 0xc0, !PT ;  /* 0x0000007f05057812 */ /* 0x001fc800078ec0ff */
[----:B------:R-:W-:Y:S01]  /*2c870*/  SHF.R.U32.HI R5, RZ, 0x2, R5 ;  /* 0x00000002ff057819 */ /* 0x000fe20000011605 */
[----:B--2---:R-:W-:-:S05]  /*2c880*/  IMAD.SHL.U32 R4, R4, 0x20, RZ ;  /* 0x0000002004047824 */ /* 0x004fca00078e00ff */
[----:B------:R-:W-:Y:S02]  /*2c890*/  LOP3.LUT R4, R5, 0x60, R4, 0xf8, !PT ;  /* 0x0000006005047812 */ /* 0x000fe400078ef804 */
[----:B------:R-:W0:Y:S02]  /*2c8a0*/  @P0 LDC R5, c[0x0][0x44c] ;  /* 0x00011300ff050b82 */ /* 0x000e240000000800 */
[----:B------:R-:W-:-:S05]  /*2c8b0*/  LEA R4, R17, R4, 0x7 ;  /* 0x0000000411047211 */ /* 0x000fca00078e38ff */
        /* <DEDUP_REMOVED lines=10> */
[----:B------:R-:W0:Y:S02]  /*2c960*/  S2R R5, SR_TID.X ;  /* 0x0000000000057919 */ /* 0x000e240000002100 */
        /* <DEDUP_REMOVED lines=10> */
[----:B------:R-:W-:Y:S01]  /*2ca10*/  IADD3.X R2, R7, UR7, R2, P3, !PT ;  /* 0x0000000707027c10 */ /* 0x000fe20009ffe402 */
[----:B0-----:R-:W-:-:S05]  /*2ca20*/  IMAD.SHL.U32 R10, R5, 0x10, RZ ;  /* 0x00000010050a7824 */ /* 0x001fca00078e00ff */
[----:B------:R-:W-:-:S04]  /*2ca30*/  LOP3.LUT R10, R10, 0x30, RZ, 0xc0, !PT ;  /* 0x000000300a0a7812 */ /* 0x000fc800078ec0ff */
[----:B------:R-:W-:Y:S01]  /*2ca40*/  ISETP.GE.AND P0, PT, R10, UR4, PT ;  /* 0x000000040a007c0c */ /* 0x000fe2000bf06270 */
[----:B------:R-:W-:-:S03]  /*2ca50*/  UMOV UR4, 0xffffffff ;  /* 0xffffffff00047882 */ /* 0x000fc60000000000 */
[----:B-1----:R-:W-:Y:S09]  /*2ca60*/  BRA.DIV UR4, `(.L_x_5558) ;  /* 0x0000006604dc7947 */ /* 0x002ff2000b800000 */
[----:B------:R-:W0:Y:S02]  /*2ca70*/  S2R R5, SR_TID.X ;  /* 0x0000000000057919 */ /* 0x000e240000002100 */
[----:B0-----:R-:W-:Y:S02]  /*2ca80*/  LOP3.LUT R6, R5, 0x7f, RZ, 0xc0, !PT ;  /* 0x0000007f05067812 */ /* 0x001fe400078ec0ff */
[----:B------:R-:W2:Y:S02]  /*2ca90*/  LDL.LU R5, [R1+0x44] ;  /* 0x0000440001057983 */ /* 0x000ea40000300800 */
[----:B------:R-:W-:Y:S02]  /*2caa0*/  SHF.R.U32.HI R6, RZ, 0x2, R6 ;  /* 0x00000002ff067819 */ /* 0x000fe40000011606 */
[----:B------:R-:W-:Y:S02]  /*2cab0*/  SHFL.IDX PT, R4, R2, RZ, 0x1c1f ;  /* 0x001c1fff02047589 */ /* 0x000fe400000e0000 */
[----:B------:R-:W-:-:S02]  /*2cac0*/  LEA R17, R17, R6, 0x7 ;  /* 0x0000000611117211 */ /* 0x000fc400078e38ff */
[----:B------:R-:W-:Y:S01]  /*2cad0*/  SHFL.IDX PT, R6, R2, 0x1, 0x1c1f ;  /* 0x003c1f0002067f89 */ /* 0x000fe200000e0000 */
[----:B--2---:R-:W-:-:S03]  /*2cae0*/  IMAD R0, R5, R8, RZ ;  /* 0x0000000805007224 */ /* 0x004fc600078e02ff */
[----:B------:R-:W0:Y:S02]  /*2caf0*/  SHFL.IDX PT, R5, R3, RZ, 0x1c1f ;  /* 0x001c1fff03057589 */ /* 0x000e2400000e0000 */
[----:B------:R-:W-:-:S13]  /*2cb00*/  ISETP.GE.AND P4, PT, R17, R0, PT ;  /* 0x000000001100720c */ /* 0x000fda0003f86270 */
[----:B0-----:R-:W-:-:S05]  /*2cb10*/  @!P4 IADD3 R5, P3, R10, R5, RZ ;  /* 0x000000050a05c210 */ /* 0x001fca0007f7e0ff */
[----:B------:R-:W-:-:S05]  /*2cb20*/  @!P4 IMAD.X R4, RZ, RZ, R4, P3 ;  /* 0x000000ffff04c224 */ /* 0x000fca00018e0604 */
[----:B------:R-:W-:-:S04]  /*2cb30*/  @!P4 LOP3.LUT R5, R5, R4, RZ, 0x3c, !PT ;  /* 0x000000040505c212 */ /* 0x000fc800078e3cff */
[----:B------:R-:W-:-:S04]  /*2cb40*/  @!P4 LOP3.LUT R4, R5, R4, RZ, 0x3c, !PT ;  /* 0x000000040504c212 */ /* 0x000fc800078e3cff */
[----:B------:R-:W-:-:S05]  /*2cb50*/  @!P4 LOP3.LUT R5, R5, R4, RZ, 0x3c, !PT ;  /* 0x000000040505c212 */ /* 0x000fca00078e3cff */
[----:B-----5:R-:W-:Y:S04]  /*2cb60*/  @!P4 LDGSTS.E.BYPASS.LTC128B.128 [R9+0x1e200], desc[UR54][R4.64], !P0 ;  /* 0x1e2000000409cfae */ /* 0x020fe8000c101d76 */
        /* <DEDUP_REMOVED lines=24> */
[----:B------:R-:W-:Y:S04]  /*2ccf0*/  @!P3 LDGSTS.E.BYPASS.LTC128B.128 [R9+0x21200], desc[UR54][R4.64+0x40], !P1 ;  /* 0x212000400409bfae */ /* 0x000fe8000c901d76 */
[----:B------:R0:W-:Y:S04]  /*2cd00*/  @!P3 LDGSTS.E.BYPASS.LTC128B.128 [R9+0x23200], desc[UR54][R4.64+0x80], !P2 ;  /* 0x232000800409bfae */ /* 0x0001e8000d101d76 */
[----:B01----:R0:W2:Y:S02]  /*2cd10*/  SHFL.IDX PT, R4, R2, 0x3, 0x1c1f ;  /* 0x007c1f0002047f89 */ /* 0x0030a400000e0000 */
.L_x_5736:
[----:B------:R-:W-:Y:S01]  /*2cd20*/  IADD3 R17, R17, 0x60, RZ ;  /* 0x0000006011117810 */ /* 0x000fe20007ffe0ff */
[----:B------:R-:W-:Y:S03]  /*2cd30*/  BSSY B0, `(.L_x_5559) ;  /* 0x000000b000007945 */ /* 0x000fe60003800000 */
        /* <DEDUP_REMOVED lines=10> */
.L_x_5560:
[----:B------:R-:W-:Y:S05]  /*2cde0*/  BSYNC B0 ;  /* 0x0000000000007941 */ /* 0x000fea0003800000 */
.L_x_5559:
[----:B-1----:R1:W5:Y:S01]  /*2cdf0*/  LDL R9, [R1+0x4] ;  /* 0x0000040001097983 */ /* 0x0023620000100800 */
[----:B------:R-:W-:Y:S01]  /*2ce00*/  PLOP3.LUT P0, PT, PT, PT, PT, 0x80, 0x0 ;  /* 0x000000000000781c */ /* 0x000fe20003f0f070 */
[----:B------:R-:W-:-:S12]  /*2ce10*/  NOP ;  /* 0x0000000000007918 */ /* 0x000fd80000000000 */
.L_x_5561:
        /* <DEDUP_REMOVED lines=19> */
.L_x_5737:
[----:B------:R-:W-:Y:S05]  /*2cf50*/  BSYNC B0 ;  /* 0x0000000000007941 */ /* 0x000fea0003800000 */
.L_x_5562:
[----:B0-----:R-:W3:Y:S02]  /*2cf60*/  LDL R2, [R1+0x38] ;  /* 0x0000380001027983 */ /* 0x001ee40000100800 */
[----:B---3--:R-:W-:-:S13]  /*2cf70*/  ISETP.GE.AND P0, PT, R2, 0x2, PT ;  /* 0x000000020200780c */ /* 0x008fda0003f06270 */
[----:B------:R-:W-:Y:S05]  /*2cf80*/  @!P0 BRA `(.L_x_5564) ;  /* 0x0000001800548947 */ /* 0x000fea0003800000 */
[----:B------:R0:W5:Y:S01]  /*2cf90*/  LDL.LU R0, [R1+0x18] ;  /* 0x0000180001007983 */ /* 0x0001620000300800 */
[----:B------:R-:W-:-:S03]  /*2cfa0*/  VIADD R2, R2, 0xfffffffe ;  /* 0xfffffffe02027836 */ /* 0x000fc60000000000 */
[----:B------:R0:W5:Y:S04]  /*2cfb0*/  LDL.LU R8, [R1+0x20] ;  /* 0x0000200001087983 */ /* 0x0001680000300800 */
.L_x_5588:
        /* <DEDUP_REMOVED lines=13> */
[----:B------:R-:W-:Y:S02]  /*2d090*/  MOV R3, R2 ;  /* 0x0000000200037202 */ /* 0x000fe40000000f00 */
        /* <DEDUP_REMOVED lines=23> */
.L_x_5567:
        /* <DEDUP_REMOVED lines=9> */
.L_x_5738:
[----:B------:R-:W-:Y:S05]  /*2d2a0*/  BSYNC B1 ;  /* 0x0000000000017941 */ /* 0x000fea0003800000 */
.L_x_5568:
        /* <DEDUP_REMOVED lines=9> */
.L_x_5571:
[----:B------:R-:W-:Y:S05]  /*2d340*/  BSYNC B1 ;  /* 0x0000000000017941 */ /* 0x000fea0003800000 */
.L_x_5570:
[----:B--2---:R-:W2:Y:S04]  /*2d350*/  LDL R9, [R1+0x4] ;  /* 0x0000040001097983 */ /* 0x004ea80000100800 */
[----:B------:R-:W2:Y:S04]  /*2d360*/  LDL R4, [R1+0x18] ;  /* 0x0000180001047983 */ /* 0x000ea80000100800 */
[----:B------:R-:W4:Y:S01]  /*2d370*/  LDL R7, [R1+0x30] ;  /* 0x0000300001077983 */ /* 0x000f220000100800 */
        /* <DEDUP_REMOVED lines=8> */
[----:B----4-:R-:W-:Y:S02]  /*2d400*/  IMAD R7, R3, 0xa0, R7 ;  /* 0x000000a003077824 */ /* 0x010fe400078e0207 */
[----:B------:R-:W-:Y:S02]  /*2d410*/  VIADD R3, R6, 0x33470 ;  /* 0x0003347006037836 */ /* 0x000fe40000000000 */
[----:B------:R-:W-:-:S07]  /*2d420*/  VIADD R9, R4, 0xf200 ;  /* 0x0000f20004097836 */ /* 0x000fce0000000000 */
.L_x_5572:
        /* <DEDUP_REMOVED lines=17> */
.L_x_5573:
        /* <DEDUP_REMOVED lines=17> */
.L_x_5574:
        /* <DEDUP_REMOVED lines=14> */
.L_x_5739:
[----:B------:R-:W-:Y:S05]  /*2d730*/  BSYNC B1 ;  /* 0x0000000000017941 */ /* 0x000fea0003800000 */
.L_x_5575:
[----:B------:R-:W-:Y:S01]  /*2d740*/  BSSY B1, `(.L_x_5577) ;  /* 0x000000b000017945 */ /* 0x000fe20003800000 */
[----:B------:R-:W-:Y:S02]  /*2d750*/  IMAD.MOV.U32 R10, RZ, RZ, 0x0 ;  /* 0x00000000ff0a7424 */ /* 0x000fe400078e00ff */
[----:B------:R-:W-:Y:S01]  /*2d760*/  IMAD.MOV.U32 R11, RZ, RZ, 0x14f00000 ;  /* 0x14f00000ff0b7424 */ /* 0x000fe200078e00ff */
[----:B------:R-:W-:Y:S06]  /*2d770*/  @P1 BRA `(.L_x_5578) ;  /* 0x00000000001c1947 */ /* 0x000fec0003800000 */
[----:B------:R-:W4:Y:S02]  /*2d780*/  S2R R3, SR_TID.X ;  /* 0x0000000000037919 */ /* 0x000f240000002100 */
[----:B----4-:R-:W-:Y:S01]  /*2d790*/  LOP3.LUT R9, R3, 0x1f, RZ, 0xc0, !PT ;  /* 0x0000001f03097812 */ /* 0x010fe200078ec0ff */
[----:B------:R-:W-:-:S03]  /*2d7a0*/  IMAD.MOV.U32 R3, RZ, RZ, 0x7800 ;  /* 0x00007800ff037424 */ /* 0x000fc600078e00ff */
[----:B------:R-:W-:Y:S01]  /*2d7b0*/  ISETP.NE.AND P0, PT, R9, RZ, PT ;  /* 0x000000ff0900720c */ /* 0x000fe20003f05270 */
[----:B------:R4:W-:-:S12]  /*2d7c0*/  SYNCS.ARRIVE.TRANS64 RZ, [R6+URZ+0x33430], R3 ;  /* 0x0334300306ff79a7 */ /* 0x0009d8000800003f */
[----:B----4-:R-:W-:Y:S05]  /*2d7d0*/  @!P0 BRA `(.L_x_5578) ;  /* 0x0000000000048947 */ /* 0x010fea0003800000 */
[----:B------:R-:W-:Y:S01]  /*2d7e0*/  BPT.TRAP 0x1 ;  /* 0x000000040000795c */ /* 0x000fe20000300000 */
.L_x_5578:
[----:B------:R-:W-:Y:S05]  /*2d7f0*/  BSYNC B1 ;  /* 0x0000000000017941 */ /* 0x000fea0003800000 */
.L_x_5577:
        /* <DEDUP_REMOVED lines=8> */
.L_x_5579:
        /* <DEDUP_REMOVED lines=11> */
[----:B------:R-:W-:Y:S02]  /*2d930*/  R2UR UR10, R13 ;  /* 0x000000000d0a72ca */ /* 0x000fe400000e0000 */
[----:B------:R-:W-:Y:S02]  /*2d940*/  R2UR UR6, R10 ;  /* 0x000000000a0672ca */ /* 0x000fe400000e0000 */
[----:B------:R-:W-:Y:S02]  /*2d950*/  R2UR UR7, R11 ;  /* 0x000000000b0772ca */ /* 0x000fe400000e0000 */
[----:B------:R-:W-:Y:S02]  /*2d960*/  PLOP3.LUT P0, PT, PT, PT, PT, 0x80, 0x0 ;  /* 0x000000000000781c */ /* 0x000fe40003f0f070 */
[----:B------:R-:W-:-:S11]  /*2d970*/  IADD3 R3, R4, 0x26a00, RZ ;  /* 0x00026a0004037810 */ /* 0x000fd60007ffe0ff */
.L_x_5580:
        /* <DEDUP_REMOVED lines=16> */
.L_x_5581:
        /* <DEDUP_REMOVED lines=11> */
.L_x_5566:
[----:B------:R-:W-:Y:S05]  /*2db30*/  BSYNC B0 ;  /* 0x0000000000007941 */ /* 0x000fea0003800000 */
.L_x_5565:
[----:B------:R-:W-:-:S06]  /*2db40*/  UISETP.NE.AND UP0, UPT, UR37, 0x3, UPT ;  /* 0x000000032500788c */ /* 0x000fcc000bf05270 */
[----:B------:R-:W-:-:S13]  /*2db50*/  PLOP3.LUT P0, PT, PT, PT, UP0, 0x80, 0x0 ;  /* 0x000000000000781c */ /* 0x000fda0003f0f008 */
[----:B------:R-:W-:Y:S05]  /*2db60*/  @!P0 BRA `(.L_x_5582) ;  /* 0x0000000000048947 */ /* 0x000fea0003800000 */
[----:B------:R-:W-:Y:S01]  /*2db70*/  BPT.TRAP 0x1 ;  /* 0x000000040000795c */ /* 0x000fe20000300000 */
.L_x_5582:
[----:B------:R-:W3:Y:S01]  /*2db80*/  LDL R5, [R1+0x4] ;  /* 0x0000040001057983 */ /* 0x000ee20000100800 */
[----:B------:R-:W-:Y:S01]  /*2db90*/  IMAD.U32 R3, RZ, RZ, UR39 ;  /* 0x00000027ff037e24 */ /* 0x000fe2000f8e00ff */
[----:B------:R-:W-:Y:S01]  /*2dba0*/  LOP3.LUT R4, R8, 0x1, RZ, 0x3c, !PT ;  /* 0x0000000108047812 */ /* 0x000fe200078e3cff */
[----:B------:R-:W-:Y:S03]  /*2dbb0*/  BSSY B0, `(.L_x_5583) ;  /* 0x0000006000007945 */ /* 0x000fe60003800000 */
[----:B------:R-:W-:Y:S02]  /*2dbc0*/  ISETP.NE.AND P1, PT, R3, 0x3, PT ;  /* 0x000000030300780c */ /* 0x000fe40003f25270 */
[----:B------:R-:W-:Y:S01]  /*2dbd0*/  SHF.L.U32 R4, R4, 0x1f, RZ ;  /* 0x0000001f04047819 */ /* 0x000fe200000006ff */
[----:B---3--:R-:W-:-:S04]  /*2dbe0*/  IMAD R3, R0, 0x8, R5 ;  /* 0x0000000800037824 */ /* 0x008fc800078e0205 */
[----:B------:R-:W3:Y:S02]  /*2dbf0*/  SYNCS.PHASECHK.TRANS64.TRYWAIT P0, [R3+URZ+0x33470], R4 ;  /* 0x03347004030075a7 */ /* 0x000ee4000800017f */
[----:B---3--:R-:W-:Y:S05]  /*2dc00*/  @!P0 BRA `(.L_x_5584) ;  /* 0x0000005c00348947 */ /* 0x008fea0003800000 */
.L_x_5740:
[----:B------:R-:W-:Y:S05]  /*2dc10*/  BSYNC B0 ;  /* 0x0000000000007941 */ /* 0x000fea0003800000 */
.L_x_5583:
[----:B------:R-:W-:Y:S05]  /*2dc20*/  @!P1 BRA `(.L_x_5585) ;  /* 0x0000000000049947 */ /* 0x000fea0003800000 */
[----:B------:R-:W-:Y:S01]  /*2dc30*/  BPT.TRAP 0x1 ;  /* 0x000000040000795c */ /* 0x000fe20000300000 */
.L_x_5585:
[----:B---3--:R-:W-:Y:S01]  /*2dc40*/  SHF.L.U32 R4, R8, 0x1f, RZ ;  /* 0x0000001f08047819 */ /* 0x008fe200000006ff */
[----:B------:R-:W-:-:S03]  /*2dc50*/  IMAD R0, R0, 0x7800, RZ ;  /* 0x0000780000007824 */ /* 0x000fc600078e02ff */
[----:B------:R-:W3:Y:S02]  /*2dc60*/  SYNCS.PHASECHK.TRANS64.TRYWAIT P0, [R3+URZ+0x33460], R4 ;  /* 0x03346004030075a7 */ /* 0x000ee4000800017f */
[----:B---3--:R-:W-:Y:S05]  /*2dc70*/  @!P0 BRA `(.L_x_5586) ;  /* 0x0000005c002c8947 */ /* 0x008fea0003800000 */
.L_x_5741:
[----:B------:R4:W-:Y:S04]  /*2dc80*/  STL [R1+0x80], R18 ;  /* 0x0000801201007387 */ /* 0x0009e80000100800 */
[----:B----4-:R-:W4:Y:S04]  /*2dc90*/  LDL R18, [R1+0x10] ;  /* 0x0000100001127983 */ /* 0x010f280000100800 */
[----:B------:R0:W-:Y:S04]  /*2dca0*/  STL [R1+0x7c], R16 ;  /* 0x00007c1001007387 */ /* 0x0001e80000100800 */
[----:B0-----:R-:W2:Y:S04]  /*2dcb0*/  LDL R16, [R1+0x4] ;  /* 0x0000040001107983 */ /* 0x001ea80000100800 */
[----:B------:R3:W-:Y:S04]  /*2dcc0*/  STL [R1+0x78], R3 ;  /* 0x0000780301007387 */ /* 0x0007e80000100800 */
[----:B---3--:R-:W3:Y:S04]  /*2dcd0*/  LDL R3, [R1+0xc] ;  /* 0x00000c0001037983 */ /* 0x008ee80000100800 */
[----:B------:R0:W-:Y:S04]  /*2dce0*/  STL [R1+0x74], R2 ;  /* 0x0000740201007387 */ /* 0x0001e80000100800 */
[----:B0-----:R-:W3:Y:S01]  /*2dcf0*/  LDL R2, [R1+0x8] ;  /* 0x0000080001027983 */ /* 0x001ee20000100800 */
        /* <DEDUP_REMOVED lines=8> */
[----:B----4-:R-:W-:-:S05]  /*2dd80*/  LOP3.LUT R4, R0, R18, RZ, 0xfc, !PT ;  /* 0x0000001200047212 */ /* 0x010fca00078efcff */
[----:B--2---:R-:W-:-:S06]  /*2dd90*/  IMAD.IADD R4, R16, 0x1, R4 ;  /* 0x0000000110047824 */ /* 0x004fcc00078e0204 */
[----:B------:R-:W0:Y:S02]  /*2dda0*/  LDSM.16.MT88.4 R4, [R4+0xf200] ;  /* 0x00f200000404783b */ /* 0x000e240000004200 */
[C-C-:B0-----:R-:W-:Y:S02]  /*2ddb0*/  PRMT R8, R4.reuse, 0x6420, R5.reuse ;  /* 0x0000642004087816 */ /* 0x141fe40000000005 */
[----:B------:R-:W-:Y:S02]  /*2ddc0*/  PRMT R9, R4, 0x7531, R5 ;  /* 0x0000753104097816 */ /* 0x000fe40000000005 */
[----:B---3--:R-:W-:Y:S02]  /*2ddd0*/  LOP3.LUT R4, R0, R3, RZ, 0xfc, !PT ;  /* 0x0000000300047212 */ /* 0x008fe400078efcff */
        /* <DEDUP_REMOVED lines=59> */
[----:B0-----:R-:W-:Y:S01]  /*2e190*/  IADD3 R4, R16, R13, RZ ;  /* 0x0000000d10047210 */ /* 0x001fe20007ffe0ff */
[----:B------:R-:W-:-:S05]  /*2e1a0*/  VIADD R13, R0, 0x4800 ;  /* 0x00004800000d7836 */ /* 0x000fca0000000000 */
        /* <DEDUP_REMOVED lines=21> */
[----:B------:R-:W-:Y:S02]  /*2e300*/  LOP3.LUT R14, R14, R3, RZ, 0xfc, !PT ;  /* 0x000000030e0e7212 */ /* 0x000fe400078efcff */
[----:B------:R-:W-:Y:S02]  /*2e310*/  IADD3 R4, R16, R4, RZ ;  /* 0x0000000410047210 */ /* 0x000fe40007ffe0ff */
[----:B------:R-:W-:-:S04]  /*2e320*/  IADD3 R14, R2, R14, RZ ;  /* 0x0000000e020e7210 */ /* 0x000fc80007ffe0ff */
        /* <DEDUP_REMOVED lines=56> */
[--C-:B------:R-:W-:Y:S01]  /*2e6b0*/  PRMT R10, R6, 0x6420, R7.reuse ;  /* 0x00006420060a7816 */ /* 0x100fe20000000007 */
[----:B------:R-:W-:Y:S01]  /*2e6c0*/  IMAD.IADD R4, R16, 0x1, R4 ;  /* 0x0000000110047824 */ /* 0x000fe200078e0204 */
[----:B------:R-:W-:Y:S01]  /*2e6d0*/  PRMT R11, R6, 0x7531, R7 ;  /* 0x00007531060b7816 */ /* 0x000fe20000000007 */
[----:B------:R0:W5:Y:S01]  /*2e6e0*/  LDL.LU R16, [R1+0x7c] ;  /* 0x00007c0001107983 */ /* 0x0001620000300800 */
[----:B------:R-:W-:-:S03]  /*2e6f0*/  IMAD.IADD R0, R2, 0x1, R0 ;  /* 0x0000000102007824 */ /* 0x000fc600078e0200 */
[----:B------:R0:W5:Y:S04]  /*2e700*/  LDL.LU R3, [R1+0x78] ;  /* 0x0000780001037983 */ /* 0x0001680000300800 */
[----:B------:R0:W5:Y:S04]  /*2e710*/  LDL.LU R2, [R1+0x74] ;  /* 0x0000740001027983 */ /* 0x0001680000300800 */
[----:B------:R-:W-:Y:S04]  /*2e720*/  STSM.16.M88.4 [R12], R8 ;  /* 0x000000080c007844 */ /* 0x000fe80000000200 */
[----:B------:R-:W2:Y:S02]  /*2e730*/  LDSM.16.MT88.4 R4, [R4+0xf200] ;  /* 0x00f200000404783b */ /* 0x000ea40000004200 */
[----:B--2---:R-:W-:-:S02]  /*2e740*/  PRMT R8, R4, 0x6420, R5 ;  /* 0x0000642004087816 */ /* 0x004fc40000000005 */
        /* <DEDUP_REMOVED lines=12> */
.L_x_5587:
[----:B0-----:R-:W0:Y:S01]  /*2e810*/  S2R R0, SR_TID.X ;  /* 0x0000000000007919 */ /* 0x001e220000002100 */
[----:B--2--5:R2:W-:Y:S01]  /*2e820*/  SYNCS.ARRIVE.TRANS64.A1T0 RZ, [R3+URZ+0x33450], RZ ;  /* 0x033450ff03ff79a7 */ /* 0x0245e2000810003f */
[----:B------:R3:W5:Y:S01]  /*2e830*/  LDL R8, [R1+0x20] ;  /* 0x0000200001087983 */ /* 0x0007620000100800 */
[----:B0-----:R-:W-:Y:S01]  /*2e840*/  LOP3.LUT R0, R0, 0x7f, RZ, 0xc0, !PT ;  /* 0x0000007f00007812 */ /* 0x001fe200078ec0ff */
[----:B------:R-:W-:Y:S03]  /*2e850*/  BAR.SYNC.DEFER_BLOCKING 0x2, 0x80 ;  /* 0x0082000000007b1d */ /* 0x000fe60000010000 */
[----:B------:R-:W-:-:S03]  /*2e860*/  ISETP.NE.AND P0, PT, R0, RZ, PT ;  /* 0x000000ff0000720c */ /* 0x000fc60003f05270 */
[----:B------:R3:W5:Y:S10]  /*2e870*/  LDL R0, [R1+0x18] ;  /* 0x0000180001007983 */ /* 0x0007740000100800 */
[----:B--2---:R-:W-:-:S04]  /*2e880*/  @!P0 IADD3 R3, R3, 0x33480, RZ ;  /* 0x0003348003038810 */ /* 0x004fc80007ffe0ff */
[----:B------:R-:W-:-:S04]  /*2e890*/  @!P0 PRMT R3, RZ, 0x654, R3 ;  /* 0x00000654ff038816 */ /* 0x000fc80000000003 */
[----:B------:R3:W-:Y:S01]  /*2e8a0*/  @!P0 SYNCS.ARRIVE.TRANS64.RED.A1T0 RZ, [R3+URZ], RZ ;  /* 0x000000ff03ff89a7 */ /* 0x0007e2000810043f */
[C---:B------:R-:W-:Y:S01]  /*2e8b0*/  ISETP.GT.AND P0, PT, R2.reuse, RZ, PT ;  /* 0x000000ff0200720c */ /* 0x040fe20003f04270 */
[----:B------:R-:W-:-:S12]  /*2e8c0*/  VIADD R2, R2, 0xffffffff ;  /* 0xffffffff02027836 */ /* 0x000fd80000000000 */
[----:B---3--:R-:W-:Y:S05]  /*2e8d0*/  @P0 BRA `(.L_x_5588) ;  /* 0xffffffe400b80947 */ /* 0x008fea000383ffff */
.L_x_5564:
        /* <DEDUP_REMOVED lines=17> */
.L_x_5590:
[----:B------:R-:W-:Y:S05]  /*2e9f0*/  BSYNC B0 ;  /* 0x0000000000007941 */ /* 0x000fea0003800000 */
.L_x_5589:
[----:B------:R-:W-:-:S06]  /*2ea00*/  UISETP.NE.AND UP0, UPT, UR37, 0x3, UPT ;  /* 0x000000032500788c */ /* 0x000fcc000bf05270 */
[----:B------:R-:W-:-:S13]  /*2ea10*/  PLOP3.LUT P1, PT, PT, PT, UP0, 0x80, 0x0 ;  /* 0x000000000000781c */ /* 0x000fda0003f2f008 */
[----:B------:R-:W-:Y:S05]  /*2ea20*/  @!P1 BRA `(.L_x_5591) ;  /* 0x0000000000049947 */ /* 0x000fea0003800000 */
[----:B------:R-:W-:Y:S01]  /*2ea30*/  BPT.TRAP 0x1 ;  /* 0x000000040000795c */ /* 0x000fe20000300000 */
.L_x_5591:
        /* <DEDUP_REMOVED lines=11> */
.L_x_5742:
[----:B------:R-:W-:Y:S05]  /*2eaf0*/  BSYNC B0 ;  /* 0x0000000000007941 */ /* 0x000fea0003800000 */
.L_x_5592:
[----:B------:R-:W-:Y:S05]  /*2eb00*/  @!P2 BRA `(.L_x_5594) ;  /* 0x000000000004a947 */ /* 0x000fea0003800000 */
[----:B------:R-:W-:Y:S01]  /*2eb10*/  BPT.TRAP 0x1 ;  /* 0x000000040000795c */ /* 0x000fe20000300000 */
.L_x_5594:
[----:B0-----:R-:W2:Y:S02]  /*2eb20*/  LDL R2, [R1+0x20] ;  /* 0x0000200001027983 */ /* 0x001ea40000100800 */
[----:B--2---:R-:W-:-:S04]  /*2eb30*/  SHF.L.U32 R2, R2, 0x1f, RZ ;  /* 0x0000001f02027819 */ /* 0x004fc800000006ff */
[----:B------:R-:W0:Y:S02]  /*2eb40*/  SYNCS.PHASECHK.TRANS64.TRYWAIT P1, [R0+URZ+0x33460], R2 ;  /* 0x03346002000075a7 */ /* 0x000e24000802017f */
[----:B0-----:R-:W-:Y:S05]  /*2eb50*/  @!P1 BRA `(.L_x_5595) ;  /* 0x0000004c009c9947 */ /* 0x001fea0003800000 */
.L_x_5743:
[----:B------:R-:W2:Y:S04]  /*2eb60*/  LDL R3, [R1+0x18] ;  /* 0x0000180001037983 */ /* 0x000ea80000100800 */
[----:B------:R-:W3:Y:S04]  /*2eb70*/  LDL R17, [R1+0x10] ;  /* 0x0000100001117983 */ /* 0x000ee80000100800 */
[----:B------:R4:W-:Y:S04]  /*2eb80*/  STL [R1+0x7c], R19 ;  /* 0x00007c1301007387 */ /* 0x0009e80000100800 */
[----:B----4-:R-:W4:Y:S04]  /*2eb90*/  LDL R19, [R1+0x4] ;  /* 0x0000040001137983 */ /* 0x010f280000100800 */
[----:B------:R0:W-:Y:S04]  /*2eba0*/  STL [R1+0x78], R16 ;  /* 0x0000781001007387 */ /* 0x0001e80000100800 */
[----:B0-----:R-:W4:Y:S04]  /*2ebb0*/  LDL R16, [R1+0xc] ;  /* 0x00000c0001107983 */ /* 0x001f280000100800 */
[----:B------:R0:W-:Y:S04]  /*2ebc0*/  STL [R1+0x74], R0 ;  /* 0x0000740001007387 */ /* 0x0001e80000100800 */
[----:B0-----:R-:W4:Y:S01]  /*2ebd0*/  LDL.LU R0, [R1+0x8] ;  /* 0x0000080001007983 */ /* 0x001f220000300800 */
[----:B------:R-:W-:Y:S05]  /*2ebe0*/  WARPSYNC.ALL ;  /* 0x0000000000007948 */ /* 0x000fea0003800000 */
[----:B--2---:R-:W-:-:S04]  /*2ebf0*/  IMAD R2, R3, 0x7800, RZ ;  /* 0x0000780003027824 */ /* 0x004fc800078e02ff */
[C---:B------:R-:W-:Y:S01]  /*2ec00*/  VIADD R12, R2.reuse, 0x800 ;  /* 0x00000800020c7836 */ /* 0x040fe20000000000 */
[C---:B---3--:R-:W-:Y:S01]  /*2ec10*/  LOP3.LUT R3, R2.reuse, R17, RZ, 0xfc, !PT ;  /* 0x0000001102037212 */ /* 0x048fe200078efcff */
[C---:B------:R-:W-:Y:S01]  /*2ec20*/  VIADD R20, R2.reuse, 0x5000 ;  /* 0x0000500002147836 */ /* 0x040fe20000000000 */
[C---:B------:R-:W-:Y:S01]  /*2ec30*/  IADD3 R14, R2.reuse, 0x2800, RZ ;  /* 0x00002800020e7810 */ /* 0x040fe20007ffe0ff */
[C---:B------:R-:W-:Y:S01]  /*2ec40*/  VIADD R15, R2.reuse, 0x1800 ;  /* 0x00001800020f7836 */ /* 0x040fe20000000000 */
[C---:B------:R-:W-:Y:S01]  /*2ec50*/  IADD3 R13, R2.reuse, 0x1000, RZ ;  /* 0x00001000020d7810 */ /* 0x040fe20007ffe0ff */
[----:B------:R-:W-:Y:S02]  /*2ec60*/  VIADD R18, R2, 0x2000 ;  /* 0x0000200002127836 */ /* 0x000fe40000000000 */
[----:B----4-:R-:W-:-:S05]  /*2ec70*/  IMAD.IADD R3, R19, 0x1, R3 ;  /* 0x0000000113037824 */ /* 0x010fca00078e0203 */
[----:B------:R0:W2:Y:S02]  /*2ec80*/  LDSM.16.MT88.4 R4, [R3+0xf200] ;  /* 0x00f200000304783b */ /* 0x0000a40000004200 */
[----:B0-----:R-:W-:-:S05]  /*2ec90*/  LOP3.LUT R3, R2, R16, RZ, 0xfc, !PT ;  /* 0x0000001002037212 */ /* 0x001fca00078efcff */
[----:B------:R-:W-:Y:S01]  /*2eca0*/  IMAD.IADD R3, R0, 0x1, R3 ;  /* 0x0000000100037824 */ /* 0x000fe200078e0203 */
[C-C-:B--2---:R-:W-:Y:S02]  /*2ecb0*/  PRMT R8, R4.reuse, 0x6420, R5.reuse ;  /* 0x0000642004087816 */ /* 0x144fe40000000005 */
[----:B------:R-:W-:Y:S02]  /*2ecc0*/  PRMT R9, R4, 0x7531, R5 ;  /* 0x0000753104097816 */ /* 0x000fe40000000005 */
[C-C-:B------:R-:W-:Y:S02]  /*2ecd0*/  PRMT R10, R6.reuse, 0x6420, R7.reuse ;  /* 0x00006420060a7816 */ /* 0x140fe40000000007 */
[----:B------:R-:W-:-:S05]  /*2ece0*/  PRMT R11, R6, 0x7531, R7 ;  /* 0x00007531060b7816 */ /* 0x000fca0000000007 */
[----:B------:R0:W-:Y:S02]  /*2ecf0*/  STSM.16.M88.4 [R3], R8 ;  /* 0x0000000803007844 */ /* 0x0001e40000000200 */
[----:B0-----:R-:W-:-:S05]  /*2ed00*/  LOP3.LUT R3, R14, R17, RZ, 0xfc, !PT ;  /* 0x000000110e037212 */ /* 0x001fca00078efcff */
[----:B------:R-:W-:-:S05]  /*2ed10*/  IMAD.IADD R3, R19, 0x1, R3 ;  /* 0x0000000113037824 */ /* 0x000fca00078e0203 */
[----:B------:R0:W2:Y:S02]  /*2ed20*/  LDSM.16.MT88.4 R4, [R3+0xf200] ;  /* 0x00f200000304783b */ /* 0x0000a40000004200 */
[C---:B0-----:R-:W-:Y:S02]  /*2ed30*/  LOP3.LUT R3, R12.reuse, R16, RZ, 0xfc, !PT ;  /* 0x000000100c037212 */ /* 0x041fe400078efcff */
[----:B------:R-:W-:-:S03]  /*2ed40*/  LOP3.LUT R12, R12, R17, RZ, 0xfc, !PT ;  /* 0x000000110c0c7212 */ /* 0x000fc600078efcff */
        /* <DEDUP_REMOVED lines=9> */
[----:B0-----:R-:W-:-:S05]  /*2ede0*/  LOP3.LUT R3, R13, R16, RZ, 0xfc, !PT ;  /* 0x000000100d037212 */ /* 0x001fca00078efcff */
[----:B------:R-:W-:Y:S01]  /*2edf0*/  IMAD.IADD R3, R0, 0x1, R3 ;  /* 0x0000000100037824 */ /* 0x000fe200078e0203 */
[C-C-:B--2---:R-:W-:Y:S02]  /*2ee00*/  PRMT R8, R4.reuse, 0x6420, R5.reuse ;  /* 0x0000642004087816 */ /* 0x144fe40000000005 */
[----:B------:R-:W-:Y:S01]  /*2ee10*/  PRMT R9, R4, 0x7531, R5 ;  /* 0x0000753104097816 */ /* 0x000fe20000000005 */
[----:B------:R-:W-:Y:S01]  /*2ee20*/  IMAD.IADD R4, R19, 0x1, R12 ;  /* 0x0000000113047824 */ /* 0x000fe200078e020c */
[--C-:B------:R-:W-:Y:S01]  /*2ee30*/  PRMT R10, R6, 0x6420, R7.reuse ;  /* 0x00006420060a7816 */ /* 0x100fe20000000007 */
[----:B------:R-:W-:Y:S01]  /*2ee40*/  VIADD R12, R2, 0x3000 ;  /* 0x00003000020c7836 */ /* 0x000fe20000000000 */
[----:B------:R-:W-:-:S05]  /*2ee50*/  PRMT R11, R6, 0x7531, R7 ;  /* 0x00007531060b7816 */ /* 0x000fca0000000007 */
[----:B------:R0:W-:Y:S04]  /*2ee60*/  STSM.16.M88.4 [R3], R8 ;  /* 0x0000000803007844 */ /* 0x0001e80000000200 */
[----:B------:R-:W2:Y:S01]  /*2ee70*/  LDSM.16.MT88.4 R4, [R4+0xf200] ;  /* 0x00f200000404783b */ /* 0x000ea20000004200 */
[----:B0-----:R-:W-:-:S05]  /*2ee80*/  LOP3.LUT R3, R15, R16, RZ, 0xfc, !PT ;  /* 0x000000100f037212 */ /* 0x001fca00078efcff */
[----:B------:R-:W-:Y:S01]  /*2ee90*/  IMAD.IADD R3, R0, 0x1, R3 ;  /* 0x0000000100037824 */ /* 0x000fe200078e0203 */
[C-C-:B--2---:R-:W-:Y:S02]  /*2eea0*/  PRMT R8, R4.reuse, 0x6420, R5.reuse ;  /* 0x0000642004087816 */ /* 0x144fe40000000005 */
[----:B------:R-:W-:Y:S02]  /*2eeb0*/  PRMT R9, R4, 0x7531, R5 ;  /* 0x0000753104097816 */ /* 0x000fe40000000005 */
[C-C-:B------:R-:W-:Y:S02]  /*2eec0*/  PRMT R10, R6.reuse, 0x6420, R7.reuse ;  /* 0x00006420060a7816 */ /* 0x140fe40000000007 */
[----:B------:R-:W-:-:S05]  /*2eed0*/  PRMT R11, R6, 0x7531, R7 ;  /* 0x00007531060b7816 */ /* 0x000fca0000000007 */
[----:B------:R0:W-:Y:S02]  /*2eee0*/  STSM.16.M88.4 [R3], R8 ;  /* 0x0000000803007844 */ /* 0x0001e40000000200 */
[----:B0-----:R-:W-:-:S04]  /*2eef0*/  LOP3.LUT R3, R12, R17, RZ, 0xfc, !PT ;  /* 0x000000110c037212 */ /* 0x001fc800078efcff */
[----:B------:R-:W-:-:S05]  /*2ef00*/  IADD3 R3, R19, R3, RZ ;  /* 0x0000000313037210 */ /* 0x000fca0007ffe0ff */
        /* <DEDUP_REMOVED lines=8> */
[----:B0-----:R-:W-:Y:S02]  /*2ef90*/  IMAD.MOV.U32 R11, RZ, RZ, R17 ;  /* 0x000000ffff0b7224 */ /* 0x001fe400078e0011 */
[----:B------:R-:W-:-:S05]  /*2efa0*/  VIADD R17, R2, 0x5800 ;  /* 0x0000580002117836 */ /* 0x000fca0000000000 */
[----:B------:R-:W-:-:S05]  /*2efb0*/  LOP3.LUT R3, R17, R11, RZ, 0xfc, !PT ;  /* 0x0000000b11037212 */ /* 0x000fca00078efcff */
[----:B------:R-:W-:-:S05]  /*2efc0*/  IMAD.IADD R3, R19, 0x1, R3 ;  /* 0x0000000113037824 */ /* 0x000fca00078e0203 */
[----:B------:R0:W2:Y:S02]  /*2efd0*/  LDSM.16.MT88.4 R4, [R3+0xf200] ;  /* 0x00f200000304783b */ /* 0x0000a40000004200 */
[----:B0-----:R-:W-:Y:S01]  /*2efe0*/  LOP3.LUT R3, R14, R16, RZ, 0xfc, !PT ;  /* 0x000000100e037212 */ /* 0x001fe200078efcff */
[----:B------:R-:W-:-:S04]  /*2eff0*/  VIADD R14, R2, 0x6000 ;  /* 0x00006000020e7836 */ /* 0x000fc80000000000 */
[----:B------:R-:W-:Y:S01]  /*2f000*/  IMAD.IADD R3, R0, 0x1, R3 ;  /* 0x0000000100037824 */ /* 0x000fe200078e0203 */
[C-C-:B--2---:R-:W-:Y:S02]  /*2f010*/  PRMT R8, R4.reuse, 0x6420, R5.reuse ;  /* 0x0000642004087816 */ /* 0x144fe40000000005 */
[----:B------:R-:W-:Y:S02]  /*2f020*/  PRMT R9, R4, 0x7531, R5 ;  /* 0x0000753104097816 */ /* 0x000fe40000000005 */
[----:B------:R-:W-:Y:S02]  /*2f030*/  MOV R5, R11 ;  /* 0x0000000b00057202 */ /* 0x000fe40000000f00 */
[C-C-:B------:R-:W-:Y:S02]  /*2f040*/  PRMT R10, R6.reuse, 0x6420, R7.reuse ;  /* 0x00006420060a7816 */ /* 0x140fe40000000007 */
[----:B------:R-:W-:Y:S02]  /*2f050*/  LOP3.LUT R13, R13, R5, RZ, 0xfc, !PT ;  /* 0x000000050d0d7212 */ /* 0x000fe400078efcff */
[----:B------:R-:W-:-:S03]  /*2f060*/  PRMT R11, R6, 0x7531, R7 ;  /* 0x00007531060b7816 */ /* 0x000fc60000000007 */
[----:B------:R-:W-:Y:S02]  /*2f070*/  IMAD.IADD R4, R19, 0x1, R13 ;  /* 0x0000000113047824 */ /* 0x000fe400078e020d */
[----:B------:R0:W-:Y:S01]  /*2f080*/  STSM.16.M88.4 [R3], R8 ;  /* 0x0000000803007844 */ /* 0x0001e20000000200 */
[----:B------:R-:W-:-:S03]  /*2f090*/  IMAD.MOV.U32 R13, RZ, RZ, R5 ;  /* 0x000000ffff0d7224 */ /* 0x000fc600078e0005 */
[----:B------:R-:W2:Y:S02]  /*2f0a0*/  LDSM.16.MT88.4 R4, [R4+0xf200] ;  /* 0x00f200000404783b */ /* 0x000ea40000004200 */
[----:B------:R-:W-:Y:S02]  /*2f0b0*/  LOP3.LUT R15, R15, R13, RZ, 0xfc, !PT ;  /* 0x0000000d0f0f7212 */ /* 0x000fe400078efcff */
[----:B0-----:R-:W-:Y:S01]  /*2f0c0*/  LOP3.LUT R3, R12, R16, RZ, 0xfc, !PT ;  /* 0x000000100c037212 */ /* 0x001fe200078efcff */
[----:B------:R-:W-:-:S04]  /*2f0d0*/  VIADD R12, R2, 0x4000 ;  /* 0x00004000020c7836 */ /* 0x000fc80000000000 */
[----:B------:R-:W-:Y:S01]  /*2f0e0*/  IMAD.IADD R3, R0, 0x1, R3 ;  /* 0x0000000100037824 */ /* 0x000fe200078e0203 */
[C-C-:B--2---:R-:W-:Y:S02]  /*2f0f0*/  PRMT R8, R4.reuse, 0x6420, R5.reuse ;  /* 0x0000642004087816 */ /* 0x144fe40000000005 */
[----:B------:R-:W-:Y:S02]  /*2f100*/  PRMT R9, R4, 0x7531, R5 ;  /* 0x0000753104097816 */ /* 0x000fe40000000005 */
[C-C-:B------:R-:W-:Y:S02]  /*2f110*/  PRMT R10, R6.reuse, 0x6420, R7.reuse ;  /* 0x00006420060a7816 */ /* 0x140fe40000000007 */
[----:B------:R-:W-:-:S05]  /*2f120*/  PRMT R11, R6, 0x7531, R7 ;  /* 0x00007531060b7816 */ /* 0x000fca0000000007 */
[----:B------:R0:W-:Y:S02]  /*2f130*/  STSM.16.M88.4 [R3], R8 ;  /* 0x0000000803007844 */ /* 0x0001e40000000200 */
[----:B0-----:R-:W-:-:S05]  /*2f140*/  VIADD R3, R2, 0x3800 ;  /* 0x0000380002037836 */ /* 0x001fca0000000000 */
[C---:B------:R-:W-:Y:S02]  /*2f150*/  LOP3.LUT R4, R3.reuse, R13, RZ, 0xfc, !PT ;  /* 0x0000000d03047212 */ /* 0x040fe400078efcff */
[----:B------:R-:W-:Y:S02]  /*2f160*/  LOP3.LUT R3, R3, R16, RZ, 0xfc, !PT ;  /* 0x0000001003037212 */ /* 0x000fe400078efcff */
[----:B------:R-:W-:-:S03]  /*2f170*/  IADD3 R4, R19, R4, RZ ;  /* 0x0000000413047210 */ /* 0x000fc60007ffe0ff */
[----:B------:R-:W-:-:S03]  /*2f180*/  IMAD.IADD R3, R0, 0x1, R3 ;  /* 0x0000000100037824 */ /* 0x000fc600078e0203 */
        /* <DEDUP_REMOVED lines=12> */
[----:B------:R-:W-:Y:S02]  /*2f250*/  PRMT R9, R4, 0x7531, R5 ;  /* 0x0000753104097816 */ /* 0x000fe40000000005 */
[----:B------:R-:W-:Y:S02]  /*2f260*/  IADD3 R4, R19, R15, RZ ;  /* 0x0000000f13047210 */ /* 0x000fe40007ffe0ff */
[----:B------:R-:W2:Y:S01]  /*2f270*/  LDL R15, [R1+0x10] ;  /* 0x00001000010f7983 */ /* 0x000ea20000100800 */
[C-C-:B------:R-:W-:Y:S02]  /*2f280*/  PRMT R10, R6.reuse, 0x6420, R7.reuse ;  /* 0x00006420060a7816 */ /* 0x140fe40000000007 */
[----:B------:R-:W-:-:S05]  /*2f290*/  PRMT R11, R6, 0x7531, R7 ;  /* 0x00007531060b7816 */ /* 0x000fca0000000007 */
[----:B------:R0:W-:Y:S04]  /*2f2a0*/  STSM.16.M88.4 [R3], R8 ;  /* 0x0000000803007844 */ /* 0x0001e80000000200 */
[----:B------:R-:W3:Y:S01]  /*2f2b0*/  LDSM.16.MT88.4 R4, [R4+0xf200] ;  /* 0x00f200000404783b */ /* 0x000ee20000004200 */
[----:B------:R-:W-:-:S05]  /*2f2c0*/  VIADD R13, R2, 0x4800 ;  /* 0x00004800020d7836 */ /* 0x000fca0000000000 */
[----:B0-----:R-:W-:-:S05]  /*2f2d0*/  LOP3.LUT R3, R13, R16, RZ, 0xfc, !PT ;  /* 0x000000100d037212 */ /* 0x001fca00078efcff */
[----:B------:R-:W-:Y:S01]  /*2f2e0*/  IMAD.IADD R3, R0, 0x1, R3 ;  /* 0x0000000100037824 */ /* 0x000fe200078e0203 */
[C-C-:B---3--:R-:W-:Y:S02]  /*2f2f0*/  PRMT R8, R4.reuse, 0x6420, R5.reuse ;  /* 0x0000642004087816 */ /* 0x148fe40000000005 */
        /* <DEDUP_REMOVED lines=15> */
[----:B0-----:R-:W-:-:S04]  /*2f3f0*/  LOP3.LUT R3, R12, R15, RZ, 0xfc, !PT ;  /* 0x0000000f0c037212 */ /* 0x001fc800078efcff */
[----:B------:R-:W-:-:S05]  /*2f400*/  IADD3 R3, R19, R3, RZ ;  /* 0x0000000313037210 */ /* 0x000fca0007ffe0ff */
[----:B------:R0:W2:Y:S01]  /*2f410*/  LDSM.16.MT88.4 R4, [R3+0xf200] ;  /* 0x00f200000304783b */ /* 0x0000a20000004200 */
[----:B------:R-:W-:Y:S02]  /*2f420*/  LOP3.LUT R18, R18, R15, RZ, 0xfc, !PT ;  /* 0x0000000f12127212 */ /* 0x000fe400078efcff */
[----:B0-----:R-:W-:-:S05]  /*2f430*/  LOP3.LUT R3, R17, R16, RZ, 0xfc, !PT ;  /* 0x0000001011037212 */ /* 0x001fca00078efcff */
[----:B------:R-:W-:Y:S01]  /*2f440*/  IMAD.IADD R3, R0, 0x1, R3 ;  /* 0x0000000100037824 */ /* 0x000fe200078e0203 */
[C-C-:B--2---:R-:W-:Y:S02]  /*2f450*/  PRMT R8, R4.reuse, 0x6420, R5.reuse ;  /* 0x0000642004087816 */ /* 0x144fe40000000005 */
[----:B------:R-:W-:Y:S01]  /*2f460*/  PRMT R9, R4, 0x7531, R5 ;  /* 0x0000753104097816 */ /* 0x000fe20000000005 */
[----:B------:R-:W-:Y:S01]  /*2f470*/  IMAD.IADD R4, R19, 0x1, R18 ;  /* 0x0000000113047824 */ /* 0x000fe200078e0212 */
[C-C-:B------:R-:W-:Y:S02]  /*2f480*/  PRMT R10, R6.reuse, 0x6420, R7.reuse ;  /* 0x00006420060a7816 */ /* 0x140fe40000000007 */
[----:B------:R-:W-:-:S05]  /*2f490*/  PRMT R11, R6, 0x7531, R7 ;  /* 0x00007531060b7816 */ /* 0x000fca0000000007 */
[----:B------:R0:W-:Y:S04]  /*2f4a0*/  STSM.16.M88.4 [R3], R8 ;  /* 0x0000000803007844 */ /* 0x0001e80000000200 */
[----:B------:R-:W2:Y:S01]  /*2f4b0*/  LDSM.16.MT88.4 R4, [R4+0xf200] ;  /* 0x00f200000404783b */ /* 0x000ea20000004200 */
        /* <DEDUP_REMOVED lines=10> */
[----:B------:R-:W-:Y:S02]  /*2f560*/  IADD3 R2, R2, 0x7000, RZ ;  /* 0x0000700002027810 */ /* 0x000fe40007ffe0ff */
[----:B0-----:R-:W-:-:S05]  /*2f570*/  LOP3.LUT R3, R12, R16, RZ, 0xfc, !PT ;  /* 0x000000100c037212 */ /* 0x001fca00078efcff */
[----:B------:R-:W-:Y:S01]  /*2f580*/  IMAD.IADD R3, R0, 0x1, R3 ;  /* 0x0000000100037824 */ /* 0x000fe200078e0203 */
[C-C-:B--2---:R-:W-:Y:S02]  /*2f590*/  PRMT R8, R4.reuse, 0x6420, R5.reuse ;  /* 0x0000642004087816 */ /* 0x144fe40000000005 */
        /* <DEDUP_REMOVED lines=25> */
.L_x_5596:
[----:B0-----:R-:W3:Y:S01]  /*2f730*/  LDL.LU R2, [R1+0x18] ;  /* 0x0000180001027983 */ /* 0x001ee20000300800 */
[----:B--2--5:R0:W-:Y:S03]  /*2f740*/  SYNCS.ARRIVE.TRANS64.A1T0 RZ, [R0+URZ+0x33450], RZ ;  /* 0x033450ff00ff79a7 */ /* 0x0241e6000810003f */
[----:B------:R-:W2:Y:S01]  /*2f750*/  LDL.LU R3, [R1+0x20] ;  /* 0x0000200001037983 */ /* 0x000ea20000300800 */
[----:B0-----:R-:W-:-:S05]  /*2f760*/  @!P0 VIADD R0, R0, 0x33480 ;  /* 0x0003348000008836 */ /* 0x001fca0000000000 */
[----:B------:R-:W-:Y:S01]  /*2f770*/  @!P0 PRMT R0, RZ, 0x654, R0 ;  /* 0x00000654ff008816 */ /* 0x000fe20000000000 */
[----:B------:R-:W-:Y:S06]  /*2f780*/  BAR.SYNC.DEFER_BLOCKING 0x2, 0x80 ;  /* 0x0082000000007b1d */ /* 0x000fec0000010000 */
[----:B------:R3:W-:Y:S02]  /*2f790*/  @!P0 SYNCS.ARRIVE.TRANS64.RED.A1T0 RZ, [R0+URZ], RZ ;  /* 0x000000ff00ff89a7 */ /* 0x0007e4000810043f */
[----:B---3--:R-:W-:-:S05]  /*2f7a0*/  VIADD R0, R2, 0x1 ;  /* 0x0000000102007836 */ /* 0x008fca0000000000 */
[----:B------:R-:W-:-:S04]  /*2f7b0*/  ISETP.NE.AND P0, PT, R0, 0x2, PT ;  /* 0x000000020000780c */ /* 0x000fc80003f05270 */
[----:B------:R-:W-:Y:S02]  /*2f7c0*/  SEL R2, RZ, 0x1, P0 ;  /* 0x00000001ff027807 */ /* 0x000fe40000000000 */
[----:B------:R-:W-:Y:S02]  /*2f7d0*/  SEL R0, R0, RZ, P0 ;  /* 0x000000ff00007207 */ /* 0x000fe40000000000 */
[----:B--2---:R-:W-:-:S03]  /*2f7e0*/  LOP3.LUT R3, R3, R2, RZ, 0x3c, !PT ;  /* 0x0000000203037212 */ /* 0x004fc600078e3cff */
[----:B------:R0:W-:Y:S04]  /*2f7f0*/  STL [R1+0x18], R0 ;  /* 0x0000180001007387 */ /* 0x0001e80000100800 */
[----:B------:R0:W-:Y:S02]  /*2f800*/  STL [R1+0x20], R3 ;  /* 0x0000200301007387 */ /* 0x0001e40000100800 */
.L_x_5539:
        /* <DEDUP_REMOVED lines=9> */
[----:B------:R0:W2:Y:S04]  /*2f8a0*/  LDS.128 R16, [R0+0x334d0] ;  /* 0x0334d00000107984 */ /* 0x0000a80000000c00 */
[----:B------:R0:W-:Y:S01]  /*2f8b0*/  STL [R1+0x4], R0 ;  /* 0x0000040001007387 */ /* 0x0001e20000100800 */
[----:B------:R-:W-:Y:S06]  /*2f8c0*/  BAR.ARV 0x4, 0x180 ;  /* 0x0106000000007b1d */ /* 0x000fec0000002000 */
[----:B------:R-:W-:Y:S05]  /*2f8d0*/  BRA `(.L_x_5598) ;  /* 0x0000000800d87947 */ /* 0x000fea0003800000 */
.L_x_5597:
        /* <DEDUP_REMOVED lines=36> */
.L_x_5753:
[----:B------:R-:W-:Y:S02]  /*2fb20*/  ULDC UR4, c[0x0][0xc38] ;  /* 0x00030e0000047ab9 */ /* 0x000fe40000000800 */
[----:B------:R-:W-:-:S04]  /*2fb30*/  IMAD.U32 R4, RZ, RZ, UR4 ;  /* 0x00000004ff047e24 */ /* 0x000fc8000f8e00ff */
[----:B--2---:R-:W-:-:S04]  /*2fb40*/  IMAD R16, R16, R4, RZ ;  /* 0x0000000410107224 */ /* 0x004fc800078e02ff */
[----:B------:R-:W-:-:S05]  /*2fb50*/  IMAD.IADD R5, R5, 0x1, R16 ;  /* 0x0000000105057824 */ /* 0x000fca00078e0210 */
[----:B------:R-:W-:-:S13]  /*2fb60*/  ISETP.GT.AND P6, PT, R5, R0, PT ;  /* 0x000000000500720c */ /* 0x000fda0003fc4270 */
[----:B------:R-:W-:Y:S05]  /*2fb70*/  @P6 BRA `(.L_x_5600) ;  /* 0x00000000009c6947 */ /* 0x000fea0003800000 */
.L_x_5605:
[----:B------:R-:W2:Y:S01]  /*2fb80*/  LDC R2, c[0x0][0xc3c] ;  /* 0x00030f00ff027b82 */ /* 0x000ea20000000800 */
[----:B------:R-:W-:-:S05]  /*2fb90*/  VIADD R19, R19, 0x1f ;  /* 0x0000001f13137836 */ /* 0x000fca0000000000 */
[----:B--2---:R-:W-:-:S13]  /*2fba0*/  ISETP.GE.AND P6, PT, R19, R2, PT ;  /* 0x000000021300720c */ /* 0x004fda0003fc6270 */
[----:B------:R-:W-:Y:S05]  /*2fbb0*/  @P6 BRA `(.L_x_5601) ;  /* 0x0000000400d46947 */ /* 0x000fea0003800000 */
[----:B0-----:R-:W0:Y:S01]  /*2fbc0*/  S2R R3, SR_TID.X ;  /* 0x0000000000037919 */ /* 0x001e220000002100 */
[----:B------:R-:W-:Y:S01]  /*2fbd0*/  BSSY B0, `(.L_x_5602) ;  /* 0x0000009000007945 */ /* 0x000fe20003800000 */
[----:B0-----:R-:W-:-:S05]  /*2fbe0*/  LOP3.LUT R3, R3, 0x1f, RZ, 0xc0, !PT ;  /* 0x0000001f03037812 */ /* 0x001fca00078ec0ff */
[----:B------:R-:W-:-:S05]  /*2fbf0*/  IMAD.IADD R4, R19, 0x1, R3 ;  /* 0x0000000113047824 */ /* 0x000fca00078e0203 */
[----:B------:R-:W-:Y:S02]  /*2fc00*/  ISETP.GE.OR P6, PT, R4, R2, !P0 ;  /* 0x000000020400720c */ /* 0x000fe400047c6670 */
[----:B------:R-:W-:-:S11]  /*2fc10*/  MOV R2, RZ ;  /* 0x000000ff00027202 */ /* 0x000fd60000000f00 */
[----:B------:R-:W-:Y:S05]  /*2fc20*/  @P6 BRA `(.L_x_5603) ;  /* 0x00000000000c6947 */ /* 0x000fea0003800000 */
[----:B------:R-:W0:Y:S02]  /*2fc30*/  LDC.64 R2, c[0x0][0xc80] ;  /* 0x00032000ff027b82 */ /* 0x000e240000000a00 */
[----:B0-----:R-:W-:-:S06]  /*2fc40*/  IMAD.WIDE R2, R4, 0x4, R2 ;  /* 0x0000000404027825 */ /* 0x001fcc00078e0202 */
[----:B------:R0:W5:Y:S02]  /*2fc50*/  LDG.E R2, desc[UR54][R2.64] ;  /* 0x0000003602027981 */ /* 0x000164000c1e1900 */
.L_x_5603:
[----:B------:R-:W-:Y:S05]  /*2fc60*/  BSYNC B0 ;  /* 0x0000000000007941 */ /* 0x000fea0003800000 */
.L_x_5602:
[----:B------:R-:W-:-:S03]  /*2fc70*/  UMOV UR4, 0xffffffff ;  /* 0xffffffff00047882 */ /* 0x000fc60000000000 */
[----:B------:R-:W-:Y:S05]  /*2fc80*/  BRA.DIV UR4, `(.L_x_5604) ;  /* 0x0000004204a07947 */ /* 0x000fea000b800000 */
        /* <DEDUP_REMOVED lines=15> */
[----:B------:R0:W2:Y:S02]  /*2fd80*/  SHFL.IDX PT, R16, R3, 0x1f, 0x1f ;  /* 0x03e01f0003107f89 */ /* 0x0000a400000e0000 */
.L_x_5761:
[----:B------:R-:W-:Y:S02]  /*2fd90*/  ULDC UR4, c[0x0][0xc38] ;  /* 0x00030e0000047ab9 */ /* 0x000fe40000000800 */
[----:B------:R-:W-:-:S05]  /*2fda0*/  MOV R4, UR4 ;  /* 0x0000000400047c02 */ /* 0x000fca0008000f00 */
[----:B--2---:R-:W-:-:S04]  /*2fdb0*/  IMAD R16, R16, R4, RZ ;  /* 0x0000000410107224 */ /* 0x004fc800078e02ff */
[----:B------:R-:W-:-:S05]  /*2fdc0*/  IMAD.IADD R5, R16, 0x1, R5 ;  /* 0x0000000110057824 */ /* 0x000fca00078e0205 */
[----:B------:R-:W-:-:S13]  /*2fdd0*/  ISETP.GT.AND P6, PT, R5, R0, PT ;  /* 0x000000000500720c */ /* 0x000fda0003fc4270 */
[----:B------:R-:W-:Y:S05]  /*2fde0*/  @!P6 BRA `(.L_x_5605) ;  /* 0xfffffffc0064e947 */ /* 0x000fea000383ffff */
.L_x_5600:
[----:B------:R-:W-:Y:S01]  /*2fdf0*/  IMAD.IADD R16, R5, 0x1, -R16 ;  /* 0x0000000105107824 */ /* 0x000fe200078e0a10 */
[----:B------:R-:W-:-:S03]  /*2fe00*/  UMOV UR4, 0xffffffff ;  /* 0xffffffff00047882 */ /* 0x000fc60000000000 */
[----:B------:R-:W-:-:S05]  /*2fe10*/  IMAD R5, R3, R4, R16 ;  /* 0x0000000403057224 */ /* 0x000fca00078e0210 */
[----:B------:R-:W-:Y:S01]  /*2fe20*/  ISETP.GT.AND P6, PT, R5, R0, PT ;  /* 0x000000000500720c */ /* 0x000fe20003fc4270 */
[----:B------:R-:W-:-:S12]  /*2fe30*/  BRA.DIV UR4, `(.L_x_5606) ;  /* 0x00000046040c7947 */ /* 0x000fd8000b800000 */
[----:B------:R-:W-:-:S04]  /*2fe40*/  VOTE.ANY R6, PT, !P6 ;  /* 0x0000000000067806 */ /* 0x000fc800070e0100 */
[----:B------:R-:W2:Y:S02]  /*2fe50*/  POPC R5, R6 ;  /* 0x0000000600057309 */ /* 0x000ea40000000000 */
[----:B--2---:R2:W3:Y:S02]  /*2fe60*/  SHFL.IDX PT, R17, R2, R5, 0x1f ;  /* 0x00001f0502117589 */ /* 0x0044e400000e0000 */
.L_x_5765:
[----:B------:R-:W-:Y:S01]  /*2fe70*/  ISETP.NE.AND P0, PT, R6, RZ, PT ;  /* 0x000000ff0600720c */ /* 0x000fe20003f05270 */
[----:B------:R-:W-:-:S12]  /*2fe80*/  IMAD.MOV.U32 R6, RZ, RZ, RZ ;  /* 0x000000ffff067224 */ /* 0x000fd800078e00ff */
[----:B------:R-:W-:Y:S05]  /*2fe90*/  @!P0 BRA `(.L_x_5607) ;  /* 0x0000000000148947 */ /* 0x000fea0003800000 */
[----:B------:R-:W-:Y:S01]  /*2fea0*/  UMOV UR4, 0xffffffff ;  /* 0xffffffff00047882 */ /* 0x000fe20000000000 */
[----:B------:R-:W-:Y:S02]  /*2feb0*/  VIADD R12, R5, 0xffffffff ;  /* 0xffffffff050c7836 */ /* 0x000fe40000000000 */
[----:B------:R-:W-:Y:S05]  /*2fec0*/  BRA.DIV UR4, `(.L_x_5608) ;  /* 0x0000004604307947 */ /* 0x000fea000b800000 */
[----:B0-----:R0:W4:Y:S02]  /*2fed0*/  SHFL.IDX PT, R3, R3, R12, 0x1f ;  /* 0x00001f0c03037589 */ /* 0x00112400000e0000 */
.L_x_5768:
[----:B----4-:R-:W-:-:S07]  /*2fee0*/  IMAD.MOV.U32 R6, RZ, RZ, R3 ;  /* 0x000000ffff067224 */ /* 0x010fce00078e0003 */
.L_x_5607:
[----:B0-2---:R-:W0:Y:S01]  /*2fef0*/  LDC.64 R2, c[0x0][0xc90] ;  /* 0x00032400ff027b82 */ /* 0x005e220000000a00 */
[----:B------:R-:W-:-:S05]  /*2ff00*/  IADD3 R19, R5, R19, RZ ;  /* 0x0000001305137210 */ /* 0x000fca0007ffe0ff */
[----:B0-----:R-:W-:-:S05]  /*2ff10*/  IMAD.WIDE R2, R19, 0x4, R2 ;  /* 0x0000000413027825 */ /* 0x001fca00078e0202 */
[----:B------:R-:W3:Y:S01]  /*2ff20*/  LDG.E R7, desc[UR54][R2.64] ;  /* 0x0000003602077981 */ /* 0x000ee2000c1e1900 */
[----:B------:R-:W-:-:S04]  /*2ff30*/  IMAD R16, R6, R4, R16 ;  /* 0x0000000406107224 */ /* 0x000fc800078e0210 */
[----:B------:R-:W-:Y:S02]  /*2ff40*/  IMAD.IADD R0, R0, 0x1, -R16 ;  /* 0x0000000100007824 */ /* 0x000fe400078e0a10 */
[----:B---3--:R-:W-:-:S05]  /*2ff50*/  IMAD R5, R17, R7, RZ ;  /* 0x0000000711057224 */ /* 0x008fca00078e02ff */
        /* <DEDUP_REMOVED lines=15> */
[-C--:B------:R-:W-:Y:S01]  /*30050*/  @!P1 IADD3 R3, R3, -R8.reuse, RZ ;  /* 0x8000000803039210 */ /* 0x080fe20007ffe0ff */
        /* <DEDUP_REMOVED lines=8> */
[----:B------:R-:W-:Y:S01]  /*300e0*/  IMAD R6, R7, R2, RZ ;  /* 0x0000000207067224 */ /* 0x000fe200078e02ff */
[----:B------:R-:W-:-:S03]  /*300f0*/  IADD3 R2, -R2, RZ, RZ ;  /* 0x000000ff02027210 */ /* 0x000fc60007ffe1ff */
[----:B------:R-:W-:Y:S02]  /*30100*/  IMAD.MOV R3, RZ, RZ, -R6 ;  /* 0x000000ffff037224 */ /* 0x000fe400078e0a06 */
        /* <DEDUP_REMOVED lines=32> */
.L_x_5601:
[----:B------:R-:W-:Y:S01]  /*30310*/  UMOV UR4, URZ ;  /* 0x0000003f00047c82 */ /* 0x000fe20008000000 */
[----:B------:R-:W-:Y:S01]  /*30320*/  UMOV UR5, URZ ;  /* 0x0000003f00057c82 */ /* 0x000fe20008000000 */
[----:B------:R-:W-:Y:S01]  /*30330*/  ULDC UR6, c[0x0][0xc3c] ;  /* 0x00030f0000067ab9 */ /* 0x000fe20000000800 */
[----:B------:R-:W-:Y:S01]  /*30340*/  IMAD.MOV.U32 R16, RZ, RZ, R0 ;  /* 0x000000ffff107224 */ /* 0x000fe200078e0000 */
[----:B------:R-:W-:Y:S01]  /*30350*/  MOV R17, UR4 ;  /* 0x0000000400117c02 */ /* 0x000fe20008000f00 */
[----:B------:R-:W-:Y:S02]  /*30360*/  IMAD.U32 R18, RZ, RZ, UR5 ;  /* 0x00000005ff127e24 */ /* 0x000fe4000f8e00ff */
[----:B------:R-:W-:-:S07]  /*30370*/  IMAD.U32 R19, RZ, RZ, UR6 ;  /* 0x00000006ff137e24 */ /* 0x000fce000f8e00ff */
.L_x_5609:
[----:B0-----:R3:W2:Y:S01]  /*30380*/  LDL R3, [R1+0x4] ;  /* 0x0000040001037983 */ /* 0x0016a20000100800 */
[----:B------:R-:W0:Y:S01]  /*30390*/  S2R R0, SR_TID.X ;  /* 0x0000000000007919 */ /* 0x000e220000002100 */
[----:B------:R-:W-:Y:S05]  /*303a0*/  WARPSYNC.ALL ;  /* 0x0000000000007948 */ /* 0x000fea0003800000 */
[----:B0-----:R-:W-:Y:S01]  /*303b0*/  LOP3.LUT R0, R0, 0x1f, RZ, 0xc0, !PT ;  /* 0x0000001f00007812 */ /* 0x001fe200078ec0ff */
        /* <DEDUP_REMOVED lines=8> */
.L_x_5598:
[----:B------:R-:W-:Y:S02]  /*30440*/  ULDC UR4, c[0x0][0xc3c] ;  /* 0x00030f0000047ab9 */ /* 0x000fe40000000800 */
[----:B--2---:R-:W-:-:S13]  /*30450*/  ISETP.GE.AND P0, PT, R19, UR4, PT ;  /* 0x0000000413007c0c */ /* 0x004fda000bf06270 */
[----:B------:R-:W-:Y:S05]  /*30460*/  @!P0 BRA `(.L_x_5610) ;  /* 0xffffff9000688947 */ /* 0x000fea000383ffff */
[----:B------:R-:W-:Y:S05]  /*30470*/  BSYNC B7 ;  /* 0x0000000000077941 */ /* 0x000fea0003800000 */
.L_x_5494:
[----:B0-----:R-:W2:Y:S01]  /*30480*/  LDL.LU R0, [R1+0x5c] ;  /* 0x00005c0001007983 */ /* 0x001ea20000300800 */
[----:B------:R-:W-:Y:S01]  /*30490*/  BSSY B0, `(.L_x_5611) ;  /* 0x000000b000007945 */ /* 0x000fe20003800000 */
[----:B------:R-:W0:Y:S01]  /*304a0*/  S2R R5, SR_CgaCtaId ;  /* 0x0000000000057919 */ /* 0x000e220000008800 */
[----:B--2---:R-:W-:-:S05]  /*304b0*/  VIADD R0, R0, 0x1 ;  /* 0x0000000100007836 */ /* 0x004fca0000000000 */
        /* <DEDUP_REMOVED lines=8> */
.L_x_5769:
[----:B------:R-:W-:Y:S05]  /*30540*/  BSYNC B0 ;  /* 0x0000000000007941 */ /* 0x000fea0003800000 */
.L_x_5611:
[----:B------:R-:W-:-:S03]  /*30550*/  UMOV UR4, 0xffffffff ;  /* 0xffffffff00047882 */ /* 0x000fc60000000000 */
[----:B------:R-:W-:Y:S05]  /*30560*/  BRA.DIV UR4, `(.L_x_5613) ;  /* 0x0000003e04c47947 */ /* 0x000fea000b800000 */
[----:B------:R-:W2:Y:S02]  /*30570*/  S2R R2, SR_TID.X ;  /* 0x0000000000027919 */ /* 0x000ea40000002100 */
[----:B--2---:R-:W-:-:S04]  /*30580*/  SHF.R.U32.HI R2, RZ, 0x5, R2 ;  /* 0x00000005ff027819 */ /* 0x004fc80000011602 */
[----:B------:R-:W-:-:S05]  /*30590*/  LOP3.LUT R2, R2, 0x3, RZ, 0xc0, !PT ;  /* 0x0000000302027812 */ /* 0x000fca00078ec0ff */
[----:B------:R2:W3:Y:S02]  /*305a0*/  SHFL.IDX PT, R14, R2, RZ, 0x1f ;  /* 0x00001fff020e7589 */ /* 0x0004e400000e0000 */
.L_x_5772:
[----:B---3--:R-:W-:-:S13]  /*305b0*/  ISETP.NE.AND P0, PT, R14, RZ, PT ;  /* 0x000000ff0e00720c */ /* 0x008fda0003f05270 */
[----:B------:R-:W-:Y:S05]  /*305c0*/  @P0 BRA `(.L_x_5281) ;  /* 0x0000000000b00947 */ /* 0x000fea0003800000 */
[----:B------:R-:W-:-:S03]  /*305d0*/  UMOV UR4, 0xffffffff ;  /* 0xffffffff00047882 */ /* 0x000fc60000000000 */
[----:B------:R-:W-:Y:S05]  /*305e0*/  BRA.DIV UR4, `(.L_x_5614) ;  /* 0x0000003e04d87947 */ /* 0x000fea000b800000 */
[----:B------:R-:W-:-:S13]  /*305f0*/  ELECT P6, URZ, PT ;  /* 0x00000000003f782f */ /* 0x000fda00038c0000 */
.L_x_5775:
[----:B------:R-:W-:Y:S05]  /*30600*/  @!P6 BRA `(.L_x_5281) ;  /* 0x0000000000a0e947 */ /* 0x000fea0003800000 */
[----:B------:R-:W-:-:S06]  /*30610*/  ULOP3.LUT UR4, UR36, 0x2, URZ, 0xfc, !UPT ;  /* 0x0000000224047892 */ /* 0x000fcc000f8efc3f */
[----:B--2---:R-:W-:-:S05]  /*30620*/  IMAD.U32 R2, RZ, RZ, UR4 ;  /* 0x00000004ff027e24 */ /* 0x004fca000f8e00ff */
[----:B------:R-:W-:-:S13]  /*30630*/  ISETP.NE.AND P0, PT, R2, 0x3, PT ;  /* 0x000000030200780c */ /* 0x000fda0003f05270 */
[----:B------:R-:W-:Y:S05]  /*30640*/  @!P0 BRA `(.L_x_5615) ;  /* 0x0000000000048947 */ /* 0x000fea0003800000 */
[----:B------:R-:W-:Y:S01]  /*30650*/  BPT.TRAP 0x1 ;  /* 0x000000040000795c */ /* 0x000fe20000300000 */
.L_x_5615:
        /* <DEDUP_REMOVED lines=14> */
.L_x_5776:
[----:B------:R-:W2:Y:S02]  /*30740*/  SYNCS.PHASECHK.TRANS64.TRYWAIT P1, [R7+URZ], R2 ;  /* 0x00000002070075a7 */ /* 0x000ea4000802017f */
[----:B--2---:R-:W-:Y:S05]  /*30750*/  @!P1 BRA `(.L_x_5617) ;  /* 0x0000003c00b09947 */ /* 0x004fea0003800000 */
.L_x_5777:
[----:B------:R-:W-:Y:S05]  /*30760*/  @!P0 BRA `(.L_x_5618) ;  /* 0x0000000000048947 */ /* 0x000fea0003800000 */
[----:B------:R-:W-:Y:S01]  /*30770*/  BPT.TRAP 0x1 ;  /* 0x000000040000795c */ /* 0x000fe20000300000 */
.L_x_5618:
[----:B------:R-:W3:Y:S02]  /*30780*/  LDL.LU R4, [R1+0x18] ;  /* 0x0000180001047983 */ /* 0x000ee40000300800 */
[----:B---3--:R-:W-:-:S04]  /*30790*/  IMAD R4, R4, 0x8, R0 ;  /* 0x0000000804047824 */ /* 0x008fc800078e0200 */
[----:B------:R-:W3:Y:S02]  /*307a0*/  SYNCS.PHASECHK.TRANS64.TRYWAIT P1, [R4+URZ+0x33460], R5 ;  /* 0x03346005040075a7 */ /* 0x000ee4000802017f */
[----:B---3--:R-:W-:Y:S05]  /*307b0*/  @!P1 BRA `(.L_x_5619) ;  /* 0x0000003c00ac9947 */ /* 0x008fea0003800000 */
.L_x_5778:
[----:B------:R-:W-:Y:S05]  /*307c0*/  @!P0 BRA `(.L_x_5620) ;  /* 0x0000000000048947 */ /* 0x000fea0003800000 */
[----:B------:R-:W-:Y:S01]  /*307d0*/  BPT.TRAP 0x1 ;  /* 0x000000040000795c */ /* 0x000fe20000300000 */
.L_x_5620:
[----:B------:R-:W-:-:S04]  /*307e0*/  IMAD R3, R3, 0x8, R0 ;  /* 0x0000000803037824 */ /* 0x000fc800078e0200 */
[----:B------:R-:W4:Y:S02]  /*307f0*/  SYNCS.PHASECHK.TRANS64.TRYWAIT P1, [R3+URZ+0x33460], R2 ;  /* 0x03346002030075a7 */ /* 0x000f24000802017f */
[----:B----4-:R-:W-:Y:S05]  /*30800*/  @!P1 BRA `(.L_x_5621) ;  /* 0x0000003c00ac9947 */ /* 0x010fea0003800000 */
.L_x_5779:
[----:B------:R-:W-:Y:S05]  /*30810*/  @!P0 BRA `(.L_x_5622) ;  /* 0x0000000000048947 */ /* 0x000fea0003800000 */
[----:B------:R-:W-:Y:S01]  /*30820*/  BPT.TRAP 0x1 ;  /* 0x000000040000795c */ /* 0x000fe20000300000 */
.L_x_5622:
[----:B------:R-:W5:Y:S02]  /*30830*/  SYNCS.PHASECHK.TRANS64.TRYWAIT P0, [R4+URZ+0x33480], R5 ;  /* 0x03348005040075a7 */ /* 0x000f64000800017f */
[----:B-----5:R-:W-:Y:S05]  /*30840*/  @!P0 BRA `(.L_x_5623) ;  /* 0x0000003c00b08947 */ /* 0x020fea0003800000 */
.L_x_5624:
[----:B------:R0:W0:Y:S02]  /*30850*/  SYNCS.PHASECHK.TRANS64.TRYWAIT P0, [R3+URZ+0x33480], R2 ;  /* 0x03348002030075a7 */ /* 0x000024000800017f */
[----:B0-----:R-:W-:Y:S05]  /*30860*/  @!P0 NANOSLEEP.SYNCS 0x989680 ;  /* 0x009896800000895d */ /* 0x001fea0003900000 */
[----:B------:R-:W0:Y:S02]  /*30870*/  @!P0 SYNCS.PHASECHK.TRANS64 P0, [R3+URZ+0x33480], R2 ;  /* 0x03348002030085a7 */ /* 0x000e24000800007f */
[----:B0-----:R-:W-:Y:S05]  /*30880*/  @!P0 BRA `(.L_x_5624) ;  /* 0xfffffffc00f08947 */ /* 0x001fea000383ffff */
.L_x_5281:
[----:B------:R-:W-:Y:S05]  /*30890*/  BSYNC B8 ;  /* 0x0000000000087941 */ /* 0x000fea0003800000 */
.L_x_5278:
[----:B------:R-:W-:Y:S05]  /*308a0*/  EXIT ;  /* 0x000000000000794d */ /* 0x000fea0003800000 */
.L_x_5299:
[----:B-1----:R1:W2:Y:S02]  /*308b0*/  SYNCS.PHASECHK.TRANS64.TRYWAIT P5, [R101+URZ+0x33490], R102 ;  /* 0x03349066650075a7 */ /* 0x0022a400080a017f */
[----:B--2---:R-:W-:Y:S05]  /*308c0*/  @!P5 NANOSLEEP.SYNCS 0x989680 ;  /* 0x009896800000d95d */ /* 0x004fea0003900000 */
[----:B------:R-:W2:Y:S02]  /*308d0*/  @!P5 SYNCS.PHASECHK.TRANS64 P5, [R101+URZ+0x33490], R102 ;  /* 0x033490666500d5a7 */ /* 0x000ea400080a007f */
[----:B--2---:R-:W-:Y:S05]  /*308e0*/  @!P5 BRA `(.L_x_5299) ;  /* 0xfffffffc00f0d947 */ /* 0x004fea000383ffff */
[----:B------:R-:W-:Y:S05]  /*308f0*/  BRA `(.L_x_5625) ;  /* 0xfffffd2c00407947 */ /* 0x000fea000383ffff */
.L_x_5353:
[----:B--2---:R2:W4:Y:S02]  /*30900*/  SYNCS.PHASECHK.TRANS64.TRYWAIT P5, [R101+URZ+0x33490], R102 ;  /* 0x03349066650075a7 */ /* 0x00452400080a017f */
[----:B----4-:R-:W-:Y:S05]  /*30910*/  @!P5 NANOSLEEP.SYNCS 0x989680 ;  /* 0x009896800000d95d */ /* 0x010fea0003900000 */
[----:B------:R-:W4:Y:S02]  /*30920*/  @!P5 SYNCS.PHASECHK.TRANS64 P5, [R101+URZ+0x33490], R102 ;  /* 0x033490666500d5a7 */ /* 0x000f2400080a007f */
[----:B----4-:R-:W-:Y:S05]  /*30930*/  @!P5 BRA `(.L_x_5353) ;  /* 0xfffffffc00f0d947 */ /* 0x010fea000383ffff */
[----:B------:R-:W-:Y:S05]  /*30940*/  BRA `(.L_x_5626) ;  /* 0xfffffd8c002c7947 */ /* 0x000fea000383ffff */
.L_x_5378:
[----:B0-----:R0:W1:Y:S02]  /*30950*/  SYNCS.PHASECHK.TRANS64.TRYWAIT P3, [R101+URZ+0x33490], R102 ;  /* 0x03349066650075a7 */ /* 0x001064000806017f */
[----:B-1----:R-:W-:Y:S05]  /*30960*/  @!P3 NANOSLEEP.SYNCS 0x989680 ;  /* 0x009896800000b95d */ /* 0x002fea0003900000 */
[----:B------:R-:W1:Y:S02]  /*30970*/  @!P3 SYNCS.PHASECHK.TRANS64 P3, [R101+URZ+0x33490], R102 ;  /* 0x033490666500b5a7 */ /* 0x000e64000806007f */
[----:B-1----:R-:W-:Y:S05]  /*30980*/  @!P3 BRA `(.L_x_5378) ;  /* 0xfffffffc00f0b947 */ /* 0x002fea000383ffff */
[----:B------:R-:W-:Y:S05]  /*30990*/  BRA `(.L_x_5627) ;  /* 0xfffffdec006c7947 */ /* 0x000fea000383ffff */
.L_x_5384:
[----:B-1----:R1:W2:Y:S02]  /*309a0*/  SYNCS.PHASECHK.TRANS64.TRYWAIT P2, [R101+URZ+0x334b0], R102 ;  /* 0x0334b066650075a7 */ /* 0x0022a4000804017f */
[----:B--2---:R-:W-:Y:S05]  /*309b0*/  @!P2 NANOSLEEP.SYNCS 0x989680 ;  /* 0x009896800000a95d */ /* 0x004fea0003900000 */
[----:B------:R-:W2:Y:S02]  /*309c0*/  @!P2 SYNCS.PHASECHK.TRANS64 P2, [R101+URZ+0x334b0], R102 ;  /* 0x0334b0666500a5a7 */ /* 0x000ea4000804007f */
[----:B--2---:R-:W-:Y:S05]  /*309d0*/  @!P2 BRA `(.L_x_5384) ;  /* 0xfffffffc00f0a947 */ /* 0x004fea000383ffff */
[----:B------:R-:W-:Y:S05]  /*309e0*/  BRA `(.L_x_5628) ;  /* 0xfffffdf000707947 */ /* 0x000fea000383ffff */
.L_x_5392:
[----:B------:R-:W0:Y:S01]  /*309f0*/  S2R R0, SR_TID.X ;  /* 0x0000000000007919 */ /* 0x000e220000002100 */
[----:B------:R-:W-:Y:S01]  /*30a00*/  BSSY B0, `(.L_x_5629) ;  /* 0x000000c000007945 */ /* 0x000fe20003800000 */
[----:B------:R-:W-:Y:S02]  /*30a10*/  IMAD.MOV.U32 R12, RZ, RZ, RZ ;  /* 0x000000ffff0c7224 */ /* 0x000fe400078e00ff */
[----:B------:R-:W-:Y:S02]  /*30a20*/  IMAD.MOV.U32 R11, RZ, RZ, 0x1f ;  /* 0x0000001fff0b7424 */ /* 0x000fe400078e00ff */
        /* <DEDUP_REMOVED lines=9> */
.L_x_5630:
[----:B------:R-:W-:Y:S05]  /*30ac0*/  BSYNC B0 ;  /* 0x0000000000007941 */ /* 0x000fea0003800000 */
.L_x_5629:
[----:B------:R-:W-:Y:S01]  /*30ad0*/  IMAD.MOV.U32 R229, RZ, RZ, R14 ;  /* 0x000000ffffe57224 */ /* 0x000fe200078e000e */
[----:B------:R-:W-:Y:S06]  /*30ae0*/  BRA `(.L_x_5631) ;  /* 0xfffffdf800d07947 */ /* 0x000fec000383ffff */
.L_x_5402:
[----:B------:R-:W-:Y:S01]  /*30af0*/  BSSY B1, `(.L_x_5632) ;  /* 0x0000007000017945 */ /* 0x000fe20003800000 */
[----:B------:R-:W-:Y:S01]  /*30b00*/  MOV R12, RZ ;  /* 0x000000ff000c7202 */ /* 0x000fe20000000f00 */
[----:B------:R-:W-:Y:S02]  /*30b10*/  IMAD.MOV.U32 R11, RZ, RZ, 0x1e1f ;  /* 0x00001e1fff0b7424 */ /* 0x000fe400078e00ff */
[----:B------:R-:W-:-:S07]  /*30b20*/  IMAD.MOV.U32 R15, RZ, RZ, -0x1 ;  /* 0xffffffffff0f7424 */ /* 0x000fce00078e00ff */
[----:B------:R-:W-:Y:S05]  /*30b30*/  WARPSYNC.COLLECTIVE R15, `(.L_x_5633) ;  /* 0x000000000f087348 */ /* 0x000fea0003c00000 */
[----:B------:R0:W1:Y:S02]  /*30b40*/  SHFL.IDX P6, R14, R13, R12, R11 ;  /* 0x0000000c0d0e7389 */ /* 0x00006400000c000b */
[----:B01----:R-:W-:Y:S01]  /*30b50*/  ENDCOLLECTIVE ;  /* 0x000000000000791b */ /* 0x003fe20003800000 */
.L_x_5633:
[----:B------:R-:W-:Y:S05]  /*30b60*/  BSYNC B1 ;  /* 0x0000000000017941 */ /* 0x000fea0003800000 */
.L_x_5632:
        /* <DEDUP_REMOVED lines=8> */
.L_x_5634:
[----:B------:R-:W-:Y:S02]  /*30bf0*/  IMAD.MOV.U32 R13, RZ, RZ, R4 ;  /* 0x000000ffff0d7224 */ /* 0x000fe400078e0004 */
[----:B------:R-:W-:-:S07]  /*30c00*/  IMAD.MOV.U32 R3, RZ, RZ, R14 ;  /* 0x000000ffff037224 */ /* 0x000fce00078e000e */
[----:B------:R-:W-:Y:S05]  /*30c10*/  WARPSYNC.COLLECTIVE R15, `(.L_x_5635) ;  /* 0x000000000f087348 */ /* 0x000fea0003c00000 */
[----:B------:R0:W1:Y:S02]  /*30c20*/  SHFL.IDX P6, R14, R13, R12, R11 ;  /* 0x0000000c0d0e7389 */ /* 0x00006400000c000b */
[----:B01----:R-:W-:Y:S01]  /*30c30*/  ENDCOLLECTIVE ;  /* 0x000000000000791b */ /* 0x003fe20003800000 */
.L_x_5635:
[----:B------:R-:W-:Y:S02]  /*30c40*/  IMAD.MOV.U32 R13, RZ, RZ, R5 ;  /* 0x000000ffff0d7224 */ /* 0x000fe400078e0005 */
[----:B------:R-:W-:-:S07]  /*30c50*/  IMAD.MOV.U32 R4, RZ, RZ, R14 ;  /* 0x000000ffff047224 */ /* 0x000fce00078e000e */
[----:B------:R-:W-:Y:S05]  /*30c60*/  WARPSYNC.COLLECTIVE R15, `(.L_x_5636) ;  /* 0x000000000f087348 */ /* 0x000fea0003c00000 */
[----:B------:R0:W1:Y:S02]  /*30c70*/  SHFL.IDX P6, R14, R13, R12, R11 ;  /* 0x0000000c0d0e7389 */ /* 0x00006400000c000b */
[----:B01----:R-:W-:Y:S01]  /*30c80*/  ENDCOLLECTIVE ;  /* 0x000000000000791b */ /* 0x003fe20003800000 */
.L_x_5636:
[----:B------:R-:W-:Y:S05]  /*30c90*/  BRA `(.L_x_5637) ;  /* 0xfffffe0000c87947 */ /* 0x000fea000383ffff */
.L_x_5406:
[----:B--2---:R2:W0:Y:S02]  /*30ca0*/  SYNCS.PHASECHK.TRANS64.TRYWAIT P0, [R16+URZ+0x33400], R5 ;  /* 0x03340005100075a7 */ /* 0x004424000800017f */
[----:B0-----:R-:W-:Y:S05]  /*30cb0*/  @!P0 NANOSLEEP.SYNCS 0x989680 ;  /* 0x009896800000895d */ /* 0x001fea0003900000 */
[----:B------:R-:W0:Y:S02]  /*30cc0*/  @!P0 SYNCS.PHASECHK.TRANS64 P0, [R16+URZ+0x33400], R5 ;  /* 0x03340005100085a7 */ /* 0x000e24000800007f */
[----:B0-----:R-:W-:Y:S05]  /*30cd0*/  @!P0 BRA `(.L_x_5406) ;  /* 0xfffffffc00f08947 */ /* 0x001fea000383ffff */
[----:B------:R-:W-:Y:S05]  /*30ce0*/  BRA `(.L_x_5638) ;  /* 0xfffffe0800147947 */ /* 0x000fea000383ffff */
.L_x_5418:
[----:B------:R-:W-:Y:S01]  /*30cf0*/  BSSY B1, `(.L_x_5639) ;  /* 0x0000007000017945 */ /* 0x000fe20003800000 */
[----:B------:R-:W-:Y:S01]  /*30d00*/  MOV R12, RZ ;  /* 0x000000ff000c7202 */ /* 0x000fe20000000f00 */
[----:B------:R-:W-:Y:S02]  /*30d10*/  IMAD.MOV.U32 R11, RZ, RZ, 0x1e1f ;  /* 0x00001e1fff0b7424 */ /* 0x000fe400078e00ff */
[----:B------:R-:W-:-:S07]  /*30d20*/  IMAD.MOV.U32 R15, RZ, RZ, -0x1 ;  /* 0xffffffffff0f7424 */ /* 0x000fce00078e00ff */
[----:B------:R-:W-:Y:S05]  /*30d30*/  WARPSYNC.COLLECTIVE R15, `(.L_x_5640) ;  /* 0x000000000f087348 */ /* 0x000fea0003c00000 */
[----:B------:R0:W1:Y:S02]  /*30d40*/  SHFL.IDX P6, R14, R13, R12, R11 ;  /* 0x0000000c0d0e7389 */ /* 0x00006400000c000b */
[----:B01----:R-:W-:Y:S01]  /*30d50*/  ENDCOLLECTIVE ;  /* 0x000000000000791b */ /* 0x003fe20003800000 */
.L_x_5640:
[----:B------:R-:W-:Y:S05]  /*30d60*/  BSYNC B1 ;  /* 0x0000000000017941 */ /* 0x000fea0003800000 */
.L_x_5639:
        /* <DEDUP_REMOVED lines=8> */
.L_x_5641:
[----:B------:R-:W-:Y:S02]  /*30df0*/  IMAD.MOV.U32 R13, RZ, RZ, R20 ;  /* 0x000000ffff0d7224 */ /* 0x000fe400078e0014 */
[----:B------:R-:W-:-:S07]  /*30e00*/  IMAD.MOV.U32 R3, RZ, RZ, R14 ;  /* 0x000000ffff037224 */ /* 0x000fce00078e000e */
[----:B------:R-:W-:Y:S05]  /*30e10*/  WARPSYNC.COLLECTIVE R15, `(.L_x_5642) ;  /* 0x000000000f087348 */ /* 0x000fea0003c00000 */
[----:B------:R0:W1:Y:S02]  /*30e20*/  SHFL.IDX P6, R14, R13, R12, R11 ;  /* 0x0000000c0d0e7389 */ /* 0x00006400000c000b */
[----:B01----:R-:W-:Y:S01]  /*30e30*/  ENDCOLLECTIVE ;  /* 0x000000000000791b */ /* 0x003fe20003800000 */
.L_x_5642:
[----:B------:R-:W-:Y:S02]  /*30e40*/  IMAD.MOV.U32 R13, RZ, RZ, R21 ;  /* 0x000000ffff0d7224 */ /* 0x000fe400078e0015 */
[----:B------:R-:W-:-:S07]  /*30e50*/  IMAD.MOV.U32 R20, RZ, RZ, R14 ;  /* 0x000000ffff147224 */ /* 0x000fce00078e000e */
[----:B------:R-:W-:Y:S05]  /*30e60*/  WARPSYNC.COLLECTIVE R15, `(.L_x_5643) ;  /* 0x000000000f087348 */ /* 0x000fea0003c00000 */
[----:B------:R0:W1:Y:S02]  /*30e70*/  SHFL.IDX P6, R14, R13, R12, R11 ;  /* 0x0000000c0d0e7389 */ /* 0x00006400000c000b */
[----:B01----:R-:W-:Y:S01]  /*30e80*/  ENDCOLLECTIVE ;  /* 0x000000000000791b */ /* 0x003fe20003800000 */
.L_x_5643:
[----:B------:R-:W-:Y:S01]  /*30e90*/  MOV R21, R14 ;  /* 0x0000000e00157202 */ /* 0x000fe20000000f00 */
[----:B------:R-:W-:Y:S06]  /*30ea0*/  BRA `(.L_x_5644) ;  /* 0xfffffe3400e47947 */ /* 0x000fec000383ffff */
.L_x_5422:
[----:B--2---:R2:W4:Y:S02]  /*30eb0*/  SYNCS.PHASECHK.TRANS64.TRYWAIT P0, [R16+URZ+0x33400], R21 ;  /* 0x03340015100075a7 */ /* 0x004524000800017f */
[----:B----4-:R-:W-:Y:S05]  /*30ec0*/  @!P0 NANOSLEEP.SYNCS 0x989680 ;  /* 0x009896800000895d */ /* 0x010fea0003900000 */
[----:B------:R-:W4:Y:S02]  /*30ed0*/  @!P0 SYNCS.PHASECHK.TRANS64 P0, [R16+URZ+0x33400], R21 ;  /* 0x03340015100085a7 */ /* 0x000f24000800007f */
[----:B----4-:R-:W-:Y:S05]  /*30ee0*/  @!P0 BRA `(.L_x_5422) ;  /* 0xfffffffc00f08947 */ /* 0x010fea000383ffff */
[----:B------:R-:W-:Y:S05]  /*30ef0*/  BRA `(.L_x_5645) ;  /* 0xfffffe3800e87947 */ /* 0x000fea000383ffff */
.L_x_5430:
[----:B-1----:R1:W2:Y:S02]  /*30f00*/  SYNCS.PHASECHK.TRANS64.TRYWAIT P0, [R0+URZ+0x33430], R3 ;  /* 0x03343003000075a7 */ /* 0x0022a4000800017f */
[----:B--2---:R-:W-:Y:S05]  /*30f10*/  @!P0 NANOSLEEP.SYNCS 0x989680 ;  /* 0x009896800000895d */ /* 0x004fea0003900000 */
[----:B------:R-:W2:Y:S02]  /*30f20*/  @!P0 SYNCS.PHASECHK.TRANS64 P0, [R0+URZ+0x33430], R3 ;  /* 0x03343003000085a7 */ /* 0x000ea4000800007f */
[----:B--2---:R-:W-:Y:S05]  /*30f30*/  @!P0 BRA `(.L_x_5430) ;  /* 0xfffffffc00f08947 */ /* 0x004fea000383ffff */
[----:B------:R-:W-:Y:S05]  /*30f40*/  BRA `(.L_x_5429) ;  /* 0xfffffe6c00407947 */ /* 0x000fea000383ffff */
.L_x_5436:
[----:B-1----:R1:W2:Y:S02]  /*30f50*/  SYNCS.PHASECHK.TRANS64.TRYWAIT P3, [R11+URZ+0x33430], R8 ;  /* 0x033430080b0075a7 */ /* 0x0022a4000806017f */
[----:B--2---:R-:W-:Y:S05]  /*30f60*/  @!P3 NANOSLEEP.SYNCS 0x989680 ;  /* 0x009896800000b95d */ /* 0x004fea0003900000 */
[----:B------:R-:W2:Y:S02]  /*30f70*/  @!P3 SYNCS.PHASECHK.TRANS64 P3, [R11+URZ+0x33430], R8 ;  /* 0x033430080b00b5a7 */ /* 0x000ea4000806007f */
[----:B--2---:R-:W-:Y:S05]  /*30f80*/  @!P3 BRA `(.L_x_5436) ;  /* 0xfffffffc00f0b947 */ /* 0x004fea000383ffff */
[----:B------:R-:W-:Y:S05]  /*30f90*/  BRA `(.L_x_5435) ;  /* 0xfffffeac00c47947 */ /* 0x000fea000383ffff */
.L_x_5440:
[----:B-1----:R1:W2:Y:S02]  /*30fa0*/  SYNCS.PHASECHK.TRANS64.TRYWAIT P2, [R10+URZ+0x33450], R7 ;  /* 0x033450070a0075a7 */ /* 0x0022a4000804017f */
[----:B--2---:R-:W-:Y:S05]  /*30fb0*/  @!P2 NANOSLEEP.SYNCS 0x989680 ;  /* 0x009896800000a95d */ /* 0x004fea0003900000 */
[----:B------:R-:W2:Y:S02]  /*30fc0*/  @!P2 SYNCS.PHASECHK.TRANS64 P2, [R10+URZ+0x33450], R7 ;  /* 0x033450070a00a5a7 */ /* 0x000ea4000804007f */
[----:B--2---:R-:W-:Y:S05]  /*30fd0*/  @!P2 BRA `(.L_x_5440) ;  /* 0xfffffffc00f0a947 */ /* 0x004fea000383ffff */
[----:B------:R-:W-:Y:S05]  /*30fe0*/  BRA `(.L_x_5437) ;  /* 0xfffffec000007947 */ /* 0x000fea000383ffff */
.L_x_5448:
[----:B-1----:R1:W2:Y:S02]  /*30ff0*/  SYNCS.PHASECHK.TRANS64.TRYWAIT P0, [R10+URZ+0x33430], R11 ;  /* 0x0334300b0a0075a7 */ /* 0x0022a4000800017f */
[----:B--2---:R-:W-:Y:S05]  /*31000*/  @!P0 NANOSLEEP.SYNCS 0x989680 ;  /* 0x009896800000895d */ /* 0x004fea0003900000 */
[----:B------:R-:W2:Y:S02]  /*31010*/  @!P0 SYNCS.PHASECHK.TRANS64 P0, [R10+URZ+0x33430], R11 ;  /* 0x0334300b0a0085a7 */ /* 0x000ea4000800007f */
[----:B--2---:R-:W-:Y:S05]  /*31020*/  @!P0 BRA `(.L_x_5448) ;  /* 0xfffffffc00f08947 */ /* 0x004fea000383ffff */
[----:B------:R-:W-:Y:S05]  /*31030*/  BRA `(.L_x_5447) ;  /* 0xfffffef800187947 */ /* 0x000fea000383ffff */
.L_x_5452:
[----:B-1----:R1:W2:Y:S02]  /*31040*/  SYNCS.PHASECHK.TRANS64.TRYWAIT P0, [R10+URZ+0x33450], R7 ;  /* 0x033450070a0075a7 */ /* 0x0022a4000800017f */
[----:B--2---:R-:W-:Y:S05]  /*31050*/  @!P0 NANOSLEEP.SYNCS 0x989680 ;  /* 0x009896800000895d */ /* 0x004fea0003900000 */
[----:B------:R-:W2:Y:S02]  /*31060*/  @!P0 SYNCS.PHASECHK.TRANS64 P0, [R10+URZ+0x33450], R7 ;  /* 0x033450070a0085a7 */ /* 0x000ea4000800007f */
[----:B--2---:R-:W-:Y:S05]  /*31070*/  @!P0 BRA `(.L_x_5452) ;  /* 0xfffffffc00f08947 */ /* 0x004fea000383ffff */
[----:B------:R-:W-:Y:S05]  /*31080*/  BRA `(.L_x_5449) ;  /* 0xffffff0800487947 */ /* 0x000fea000383ffff */
.L_x_5458:
[----:B-1----:R1:W2:Y:S02]  /*31090*/  SYNCS.PHASECHK.TRANS64.TRYWAIT P0, [R11+URZ+0x33450], R2 ;  /* 0x033450020b0075a7 */ /* 0x0022a4000800017f */
[----:B--2---:R-:W-:Y:S05]  /*310a0*/  @!P0 NANOSLEEP.SYNCS 0x989680 ;  /* 0x009896800000895d */ /* 0x004fea0003900000 */
[----:B------:R-:W2:Y:S02]  /*310b0*/  @!P0 SYNCS.PHASECHK.TRANS64 P0, [R11+URZ+0x33450], R2 ;  /* 0x033450020b0085a7 */ /* 0x000ea4000800007f */
[----:B--2---:R-:W-:Y:S05]  /*310c0*/  @!P0 BRA `(.L_x_5458) ;  /* 0xfffffffc00f08947 */ /* 0x004fea000383ffff */
[----:B------:R-:W-:Y:S05]  /*310d0*/  BRA `(.L_x_5457) ;  /* 0xffffff34005c7947 */ /* 0x000fea000383ffff */
.L_x_5462:
[----:B------:R-:W-:Y:S01]  /*310e0*/  IMAD.MOV.U32 R12, RZ, RZ, R0 ;  /* 0x000000ffff0c7224 */ /* 0x000fe200078e0000 */
[----:B------:R-:W-:Y:S01]  /*310f0*/  SEL R7, R27, R36, P0 ;  /* 0x000000241b077207 */ /* 0x000fe20000000000 */
[----:B------:R-:W-:Y:S01]  /*31100*/  IMAD.MOV.U32 R11, RZ, RZ, 0x1c1f ;  /* 0x00001c1fff0b7424 */ /* 0x000fe200078e00ff */
[----:B------:R-:W-:Y:S01]  /*31110*/  SEL R8, R36, R27, P0 ;  /* 0x0000001b24087207 */ /* 0x000fe20000000000 */
[----:B------:R-:W-:Y:S01]  /*31120*/  IMAD.MOV.U32 R15, RZ, RZ, -0x1 ;  /* 0xffffffffff0f7424 */ /* 0x000fe200078e00ff */
[----:B------:R-:W-:Y:S02]  /*31130*/  SEL R9, R40, R41, P0 ;  /* 0x0000002928097207 */ /* 0x000fe40000000000 */
[----:B------:R-:W-:-:S07]  /*31140*/  SEL R20, R41, R40, P0 ;  /* 0x0000002829147207 */ /* 0x000fce0000000000 */
[----:B0----5:R-:W-:Y:S05]  /*31150*/  WARPSYNC.COLLECTIVE R15, `(.L_x_5646) ;  /* 0x000000000f087348 */ /* 0x021fea0003c00000 */
[----:B------:R1:W2:Y:S02]  /*31160*/  SHFL.IDX P6, R14, R13, R12, R11 ;  /* 0x0000000c0d0e7389 */ /* 0x0002a400000c000b */
[----:B012--5:R-:W-:Y:S01]  /*31170*/  ENDCOLLECTIVE ;  /* 0x000000000000791b */ /* 0x027fe20003800000 */
.L_x_5646:
        /* <DEDUP_REMOVED lines=8> */
[----:B------:R-:W-:Y:S01]  /*31200*/  MOV R12, R3 ;  /* 0x00000003000c7202 */ /* 0x000fe20000000f00 */
[----:B------:R-:W-:Y:S01]  /*31210*/  IMAD.MOV.U32 R2, RZ, RZ, RZ ;  /* 0x000000ffff027224 */ /* 0x000fe200078e00ff */
        /* <DEDUP_REMOVED lines=9> */
.L_x_5647:
        /* <DEDUP_REMOVED lines=19> */
.L_x_5648:
        /* <DEDUP_REMOVED lines=18> */
.L_x_5649:
[----:B------:R-:W-:Y:S02]  /*31500*/  SEL R74, R57, R74, P0 ;  /* 0x0000004a394a7207 */ /* 0x000fe40000000000 */
[----:B------:R-:W-:Y:S02]  /*31510*/  SEL R57, R78, R63, P0 ;  /* 0x0000003f4e397207 */ /* 0x000fe40000000000 */
[----:B------:R-:W-:Y:S02]  /*31520*/  SEL R78, R63, R78, P0 ;  /* 0x0000004e3f4e7207 */ /* 0x000fe40000000000 */
[----:B------:R-:W-:Y:S02]  /*31530*/  SEL R63, R82, R89, P0 ;  /* 0x00000059523f7207 */ /* 0x000fe40000000000 */
[----:B------:R-:W-:Y:S02]  /*31540*/  SEL R82, R89, R82, P0 ;  /* 0x0000005259527207 */ /* 0x000fe40000000000 */
[----:B------:R-:W-:-:S02]  /*31550*/  SEL R4, R6, R5, P0 ;  /* 0x0000000506047207 */ /* 0x000fc40000000000 */
[----:B------:R-:W-:Y:S01]  /*31560*/  SEL R6, R5, R6, P0 ;  /* 0x0000000605067207 */ /* 0x000fe20000000000 */
[----:B------:R-:W-:Y:S02]  /*31570*/  IMAD.MOV.U32 R13, RZ, RZ, R9 ;  /* 0x000000ffff0d7224 */ /* 0x000fe400078e0009 */
[----:B------:R-:W-:Y:S02]  /*31580*/  IMAD.MOV.U32 R12, RZ, RZ, R0 ;  /* 0x000000ffff0c7224 */ /* 0x000fe400078e0000 */
[----:B------:R-:W-:-:S07]  /*31590*/  IMAD.MOV.U32 R7, RZ, RZ, R14 ;  /* 0x000000ffff077224 */ /* 0x000fce00078e000e */
[----:B------:R-:W-:Y:S05]  /*315a0*/  WARPSYNC.COLLECTIVE R15, `(.L_x_5650) ;  /* 0x000000000f087348 */ /* 0x000fea0003c00000 */
[----:B------:R0:W1:Y:S02]  /*315b0*/  SHFL.IDX P6, R14, R13, R12, R11 ;  /* 0x0000000c0d0e7389 */ /* 0x00006400000c000b */
[----:B01----:R-:W-:Y:S01]  /*315c0*/  ENDCOLLECTIVE ;  /* 0x000000000000791b */ /* 0x003fe20003800000 */
.L_x_5650:
        /* <DEDUP_REMOVED lines=8> */
.L_x_5651:
[----:B------:R-:W-:Y:S02]  /*31650*/  IMAD.MOV.U32 R13, RZ, RZ, R21 ;  /* 0x000000ffff0d7224 */ /* 0x000fe400078e0015 */
[----:B------:R-:W-:Y:S02]  /*31660*/  IMAD.MOV.U32 R12, RZ, RZ, R0 ;  /* 0x000000ffff0c7224 */ /* 0x000fe400078e0000 */
[----:B------:R-:W-:-:S07]  /*31670*/  IMAD.MOV.U32 R20, RZ, RZ, R14 ;  /* 0x000000ffff147224 */ /* 0x000fce00078e000e */
[----:B------:R-:W-:Y:S05]  /*31680*/  WARPSYNC.COLLECTIVE R15, `(.L_x_5652) ;  /* 0x000000000f087348 */ /* 0x000fea0003c00000 */
[----:B------:R0:W1:Y:S02]  /*31690*/  SHFL.IDX P6, R14, R13, R12, R11 ;  /* 0x0000000c0d0e7389 */ /* 0x00006400000c000b */
[----:B01----:R-:W-:Y:S01]  /*316a0*/  ENDCOLLECTIVE ;  /* 0x000000000000791b */ /* 0x003fe20003800000 */
.L_x_5652:
[----:B------:R-:W-:Y:S01]  /*316b0*/  IMAD.MOV.U32 R13, RZ, RZ, R24 ;  /* 0x000000ffff0d7224 */ /* 0x000fe200078e0018 */
[----:B------:R-:W-:Y:S01]  /*316c0*/  MOV R12, R3 ;  /* 0x00000003000c7202 */ /* 0x000fe20000000f00 */
[----:B------:R-:W-:-:S07]  /*316d0*/  IMAD.MOV.U32 R26, RZ, RZ, R14 ;  /* 0x000000ffff1a7224 */ /* 0x000fce00078e000e */
[----:B------:R-:W-:Y:S05]  /*316e0*/  WARPSYNC.COLLECTIVE R15, `(.L_x_5653) ;  /* 0x000000000f087348 */ /* 0x000fea0003c00000 */
[----:B------:R0:W1:Y:S02]  /*316f0*/  SHFL.IDX P6, R14, R13, R12, R11 ;  /* 0x0000000c0d0e7389 */ /* 0x00006400000c000b */
[----:B01----:R-:W-:Y:S01]  /*31700*/  ENDCOLLECTIVE ;  /* 0x000000000000791b */ /* 0x003fe20003800000 */
.L_x_5653:
[----:B------:R-:W-:Y:S02]  /*31710*/  IMAD.MOV.U32 R13, RZ, RZ, R25 ;  /* 0x000000ffff0d7224 */ /* 0x000fe400078e0019 */
[----:B------:R-:W-:Y:S02]  /*31720*/  IMAD.MOV.U32 R12, RZ, RZ, R0 ;  /* 0x000000ffff0c7224 */ /* 0x000fe400078e0000 */
[----:B------:R-:W-:-:S07]  /*31730*/  IMAD.MOV.U32 R21, RZ, RZ, R14 ;  /* 0x000000ffff157224 */ /* 0x000fce00078e000e */
[----:B------:R-:W-:Y:S05]  /*31740*/  WARPSYNC.COLLECTIVE R15, `(.L_x_5654) ;  /* 0x000000000f087348 */ /* 0x000fea0003c00000 */
[----:B------:R0:W1:Y:S02]  /*31750*/  SHFL.IDX P6, R14, R13, R12, R11 ;  /* 0x0000000c0d0e7389 */ /* 0x00006400000c000b */
[----:B01----:R-:W-:Y:S01]  /*31760*/  ENDCOLLECTIVE ;  /* 0x000000000000791b */ /* 0x003fe20003800000 */
.L_x_5654:
        /* <DEDUP_REMOVED lines=8> */
.L_x_5655:
[----:B------:R-:W-:Y:S02]  /*317f0*/  IMAD.MOV.U32 R13, RZ, RZ, R27 ;  /* 0x000000ffff0d7224 */ /* 0x000fe400078e001b */
[----:B------:R-:W-:Y:S02]  /*31800*/  IMAD.MOV.U32 R12, RZ, RZ, R0 ;  /* 0x000000ffff0c7224 */ /* 0x000fe400078e0000 */
[----:B------:R-:W-:-:S07]  /*31810*/  IMAD.MOV.U32 R25, RZ, RZ, R14 ;  /* 0x000000ffff197224 */ /* 0x000fce00078e000e */
[----:B------:R-:W-:Y:S05]  /*31820*/  WARPSYNC.COLLECTIVE R15, `(.L_x_5656) ;  /* 0x000000000f087348 */ /* 0x000fea0003c00000 */
[----:B------:R0:W1:Y:S02]  /*31830*/  SHFL.IDX P6, R14, R13, R12, R11 ;  /* 0x0000000c0d0e7389 */ /* 0x00006400000c000b */
[----:B01----:R-:W-:Y:S01]  /*31840*/  ENDCOLLECTIVE ;  /* 0x000000000000791b */ /* 0x003fe20003800000 */
.L_x_5656:
        /* <DEDUP_REMOVED lines=8> */
.L_x_5657:
[----:B------:R-:W-:Y:S02]  /*318d0*/  IMAD.MOV.U32 R13, RZ, RZ, R29 ;  /* 0x000000ffff0d7224 */ /* 0x000fe400078e001d */
[----:B------:R-:W-:Y:S02]  /*318e0*/  IMAD.MOV.U32 R12, RZ, RZ, R0 ;  /* 0x000000ffff0c7224 */ /* 0x000fe400078e0000 */
[----:B------:R-:W-:-:S07]  /*318f0*/  IMAD.MOV.U32 R27, RZ, RZ, R14 ;  /* 0x000000ffff1b7224 */ /* 0x000fce00078e000e */
[----:B------:R-:W-:Y:S05]  /*31900*/  WARPSYNC.COLLECTIVE R15, `(.L_x_5658) ;  /* 0x000000000f087348 */ /* 0x000fea0003c00000 */
[----:B------:R0:W1:Y:S02]  /*31910*/  SHFL.IDX P6, R14, R13, R12, R11 ;  /* 0x0000000c0d0e7389 */ /* 0x00006400000c000b */
[----:B01----:R-:W-:Y:S01]  /*31920*/  ENDCOLLECTIVE ;  /* 0x000000000000791b */ /* 0x003fe20003800000 */
.L_x_5658:
        /* <DEDUP_REMOVED lines=8> */
.L_x_5659:
[----:B------:R-:W-:Y:S02]  /*319b0*/  IMAD.MOV.U32 R13, RZ, RZ, R31 ;  /* 0x000000ffff0d7224 */ /* 0x000fe400078e001f */
[----:B------:R-:W-:Y:S02]  /*319c0*/  IMAD.MOV.U32 R12, RZ, RZ, R0 ;  /* 0x000000ffff0c7224 */ /* 0x000fe400078e0000 */
[----:B------:R-:W-:-:S07]  /*319d0*/  IMAD.MOV.U32 R29, RZ, RZ, R14 ;  /* 0x000000ffff1d7224 */ /* 0x000fce00078e000e */
[----:B------:R-:W-:Y:S05]  /*319e0*/  WARPSYNC.COLLECTIVE R15, `(.L_x_5660) ;  /* 0x000000000f087348 */ /* 0x000fea0003c00000 */
[----:B------:R0:W1:Y:S02]  /*319f0*/  SHFL.IDX P6, R14, R13, R12, R11 ;  /* 0x0000000c0d0e7389 */ /* 0x00006400000c000b */
[----:B01----:R-:W-:Y:S01]  /*31a00*/  ENDCOLLECTIVE ;  /* 0x000000000000791b */ /* 0x003fe20003800000 */
.L_x_5660:
        /* <DEDUP_REMOVED lines=8> */
.L_x_5661:
[----:B------:R-:W-:Y:S02]  /*31a90*/  IMAD.MOV.U32 R13, RZ, RZ, R33 ;  /* 0x000000ffff0d7224 */ /* 0x000fe400078e0021 */
[----:B------:R-:W-:Y:S02]  /*31aa0*/  IMAD.MOV.U32 R12, RZ, RZ, R0 ;  /* 0x000000ffff0c7224 */ /* 0x000fe400078e0000 */
[----:B------:R-:W-:-:S07]  /*31ab0*/  IMAD.MOV.U32 R31, RZ, RZ, R14 ;  /* 0x000000ffff1f7224 */ /* 0x000fce00078e000e */
[----:B------:R-:W-:Y:S05]  /*31ac0*/  WARPSYNC.COLLECTIVE R15, `(.L_x_5662) ;  /* 0x000000000f087348 */ /* 0x000fea0003c00000 */
[----:B------:R0:W1:Y:S02]  /*31ad0*/  SHFL.IDX P6, R14, R13, R12, R11 ;  /* 0x0000000c0d0e7389 */ /* 0x00006400000c000b */
[----:B01----:R-:W-:Y:S01]  /*31ae0*/  ENDCOLLECTIVE ;  /* 0x000000000000791b */ /* 0x003fe20003800000 */
.L_x_5662:
        /* <DEDUP_REMOVED lines=8> */
.L_x_5663:
[----:B------:R-:W-:Y:S02]  /*31b70*/  IMAD.MOV.U32 R13, RZ, RZ, R35 ;  /* 0x000000ffff0d7224 */ /* 0x000fe400078e0023 */
[----:B------:R-:W-:Y:S02]  /*31b80*/  IMAD.MOV.U32 R12, RZ, RZ, R0 ;  /* 0x000000ffff0c7224 */ /* 0x000fe400078e0000 */
[----:B------:R-:W-:-:S07]  /*31b90*/  IMAD.MOV.U32 R33, RZ, RZ, R14 ;  /* 0x000000ffff217224 */ /* 0x000fce00078e000e */
[----:B------:R-:W-:Y:S05]  /*31ba0*/  WARPSYNC.COLLECTIVE R15, `(.L_x_5664) ;  /* 0x000000000f087348 */ /* 0x000fea0003c00000 */
[----:B------:R0:W1:Y:S02]  /*31bb0*/  SHFL.IDX P6, R14, R13, R12, R11 ;  /* 0x0000000c0d0e7389 */ /* 0x00006400000c000b */
[----:B01----:R-:W-:Y:S01]  /*31bc0*/  ENDCOLLECTIVE ;  /* 0x000000000000791b */ /* 0x003fe20003800000 */
.L_x_5664:
        /* <DEDUP_REMOVED lines=8> */
.L_x_5665:
[----:B------:R-:W-:Y:S02]  /*31c50*/  IMAD.MOV.U32 R13, RZ, RZ, R37 ;  /* 0x000000ffff0d7224 */ /* 0x000fe400078e0025 */
[----:B------:R-:W-:Y:S02]  /*31c60*/  IMAD.MOV.U32 R12, RZ, RZ, R0 ;  /* 0x000000ffff0c7224 */ /* 0x000fe400078e0000 */
[----:B------:R-:W-:-:S07]  /*31c70*/  IMAD.MOV.U32 R35, RZ, RZ, R14 ;  /* 0x000000ffff237224 */ /* 0x000fce00078e000e */
[----:B------:R-:W-:Y:S05]  /*31c80*/  WARPSYNC.COLLECTIVE R15, `(.L_x_5666) ;  /* 0x000000000f087348 */ /* 0x000fea0003c00000 */
[----:B------:R0:W1:Y:S02]  /*31c90*/  SHFL.IDX P6, R14, R13, R12, R11 ;  /* 0x0000000c0d0e7389 */ /* 0x00006400000c000b */
[----:B01----:R-:W-:Y:S01]  /*31ca0*/  ENDCOLLECTIVE ;  /* 0x000000000000791b */ /* 0x003fe20003800000 */
.L_x_5666:
        /* <DEDUP_REMOVED lines=8> */
.L_x_5667:
[----:B------:R-:W-:Y:S02]  /*31d30*/  IMAD.MOV.U32 R13, RZ, RZ, R39 ;  /* 0x000000ffff0d7224 */ /* 0x000fe400078e0027 */
[----:B------:R-:W-:Y:S02]  /*31d40*/  IMAD.MOV.U32 R12, RZ, RZ, R0 ;  /* 0x000000ffff0c7224 */ /* 0x000fe400078e0000 */
[----:B------:R-:W-:-:S07]  /*31d50*/  IMAD.MOV.U32 R37, RZ, RZ, R14 ;  /* 0x000000ffff257224 */ /* 0x000fce00078e000e */
[----:B------:R-:W-:Y:S05]  /*31d60*/  WARPSYNC.COLLECTIVE R15, `(.L_x_5668) ;  /* 0x000000000f087348 */ /* 0x000fea0003c00000 */
[----:B------:R0:W1:Y:S02]  /*31d70*/  SHFL.IDX P6, R14, R13, R12, R11 ;  /* 0x0000000c0d0e7389 */ /* 0x00006400000c000b */
[----:B01----:R-:W-:Y:S01]  /*31d80*/  ENDCOLLECTIVE ;  /* 0x000000000000791b */ /* 0x003fe20003800000 */
.L_x_5668:
        /* <DEDUP_REMOVED lines=8> */
.L_x_5669:
[----:B------:R-:W-:Y:S02]  /*31e10*/  IMAD.MOV.U32 R13, RZ, RZ, R41 ;  /* 0x000000ffff0d7224 */ /* 0x000fe400078e0029 */
[----:B------:R-:W-:Y:S02]  /*31e20*/  IMAD.MOV.U32 R12, RZ, RZ, R0 ;  /* 0x000000ffff0c7224 */ /* 0x000fe400078e0000 */
[----:B------:R-:W-:-:S07]  /*31e30*/  IMAD.MOV.U32 R39, RZ, RZ, R14 ;  /* 0x000000ffff277224 */ /* 0x000fce00078e000e */
[----:B------:R-:W-:Y:S05]  /*31e40*/  WARPSYNC.COLLECTIVE R15, `(.L_x_5670) ;  /* 0x000000000f087348 */ /* 0x000fea0003c00000 */
[----:B------:R0:W1:Y:S02]  /*31e50*/  SHFL.IDX P6, R14, R13, R12, R11 ;  /* 0x0000000c0d0e7389 */ /* 0x00006400000c000b */
[----:B01----:R-:W-:Y:S01]  /*31e60*/  ENDCOLLECTIVE ;  /* 0x000000000000791b */ /* 0x003fe20003800000 */
.L_x_5670:
        /* <DEDUP_REMOVED lines=8> */
.L_x_5671:
[----:B------:R-:W-:Y:S02]  /*31ef0*/  IMAD.MOV.U32 R13, RZ, RZ, R43 ;  /* 0x000000ffff0d7224 */ /* 0x000fe400078e002b */
[----:B------:R-:W-:Y:S02]  /*31f00*/  IMAD.MOV.U32 R12, RZ, RZ, R0 ;  /* 0x000000ffff0c7224 */ /* 0x000fe400078e0000 */
[----:B------:R-:W-:-:S07]  /*31f10*/  IMAD.MOV.U32 R62, RZ, RZ, R14 ;  /* 0x000000ffff3e7224 */ /* 0x000fce00078e000e */
[----:B------:R-:W-:Y:S05]  /*31f20*/  WARPSYNC.COLLECTIVE R15, `(.L_x_5672) ;  /* 0x000000000f087348 */ /* 0x000fea0003c00000 */
[----:B------:R0:W1:Y:S02]  /*31f30*/  SHFL.IDX P6, R14, R13, R12, R11 ;  /* 0x0000000c0d0e7389 */ /* 0x00006400000c000b */
[----:B01----:R-:W-:Y:S01]  /*31f40*/  ENDCOLLECTIVE ;  /* 0x000000000000791b */ /* 0x003fe20003800000 */
.L_x_5672:
        /* <DEDUP_REMOVED lines=8> */
.L_x_5673:
[----:B------:R-:W-:Y:S02]  /*31fd0*/  IMAD.MOV.U32 R13, RZ, RZ, R45 ;  /* 0x000000ffff0d7224 */ /* 0x000fe400078e002d */
[----:B------:R-:W-:Y:S02]  /*31fe0*/  IMAD.MOV.U32 R12, RZ, RZ, R0 ;  /* 0x000000ffff0c7224 */ /* 0x000fe400078e0000 */
[----:B------:R-:W-:-:S07]  /*31ff0*/  IMAD.MOV.U32 R64, RZ, RZ, R14 ;  /* 0x000000ffff407224 */ /* 0x000fce00078e000e */
[----:B------:R-:W-:Y:S05]  /*32000*/  WARPSYNC.COLLECTIVE R15, `(.L_x_5674) ;  /* 0x000000000f087348 */ /* 0x000fea0003c00000 */
[----:B------:R0:W1:Y:S02]  /*32010*/  SHFL.IDX P6, R14, R13, R12, R11 ;  /* 0x0000000c0d0e7389 */ /* 0x00006400000c000b */
[----:B01----:R-:W-:Y:S01]  /*32020*/  ENDCOLLECTIVE ;  /* 0x000000000000791b */ /* 0x003fe20003800000 */
.L_x_5674:
[----:B------:R-:W-:Y:S01]  /*32030*/  IMAD.MOV.U32 R13, RZ, RZ, R66 ;  /* 0x000000ffff0d7224 */ /* 0x000fe200078e0042 */
[----:B------:R-:W-:Y:S01]  /*32040*/  MOV R12, R3 ;  /* 0x00000003000c7202 */ /* 0x000fe20000000f00 */
[----:B------:R-:W-:-:S07]  /*32050*/  IMAD.MOV.U32 R45, RZ, RZ, R14 ;  /* 0x000000ffff2d7224 */ /* 0x000fce00078e000e */
[----:B------:R-:W-:Y:S05]  /*32060*/  WARPSYNC.COLLECTIVE R15, `(.L_x_5675) ;  /* 0x000000000f087348 */ /* 0x000fea0003c00000 */
[----:B------:R0:W1:Y:S02]  /*32070*/  SHFL.IDX P6, R14, R13, R12, R11 ;  /* 0x0000000c0d0e7389 */ /* 0x00006400000c000b */
[----:B01----:R-:W-:Y:S01]  /*32080*/  ENDCOLLECTIVE ;  /* 0x000000000000791b */ /* 0x003fe20003800000 */
.L_x_5675:
[----:B------:R-:W-:Y:S02]  /*32090*/  IMAD.MOV.U32 R13, RZ, RZ, R47 ;  /* 0x000000ffff0d7224 */ /* 0x000fe400078e002f */
[----:B------:R-:W-:Y:S02]  /*320a0*/  IMAD.MOV.U32 R12, RZ, RZ, R0 ;  /* 0x000000ffff0c7224 */ /* 0x000fe400078e0000 */
[----:B------:R-:W-:-:S07]  /*320b0*/  IMAD.MOV.U32 R66, RZ, RZ, R14 ;  /* 0x000000ffff427224 */ /* 0x000fce00078e000e */
[----:B------:R-:W-:Y:S05]  /*320c0*/  WARPSYNC.COLLECTIVE R15, `(.L_x_5676) ;  /* 0x000000000f087348 */ /* 0x000fea0003c00000 */
[----:B------:R0:W1:Y:S02]  /*320d0*/  SHFL.IDX P6, R14, R13, R12, R11 ;  /* 0x0000000c0d0e7389 */ /* 0x00006400000c000b */
[----:B01----:R-:W-:Y:S01]  /*320e0*/  ENDCOLLECTIVE ;  /* 0x000000000000791b */ /* 0x003fe20003800000 */
.L_x_5676:
[----:B------:R-:W-:Y:S01]  /*320f0*/  IMAD.MOV.U32 R13, RZ, RZ, R68 ;  /* 0x000000ffff0d7224 */ /* 0x000fe200078e0044 */
[----:B------:R-:W-:Y:S01]  /*32100*/  MOV R12, R3 ;  /* 0x00000003000c7202 */ /* 0x000fe20000000f00 */
[----:B------:R-:W-:-:S07]  /*32110*/  IMAD.MOV.U32 R47, RZ, RZ, R14 ;  /* 0x000000ffff2f7224 */ /* 0x000fce00078e000e */
[----:B------:R-:W-:Y:S05]  /*32120*/  WARPSYNC.COLLECTIVE R15, `(.L_x_5677) ;  /* 0x000000000f087348 */ /* 0x000fea0003c00000 */
[----:B------:R0:W1:Y:S02]  /*32130*/  SHFL.IDX P6, R14, R13, R12, R11 ;  /* 0x0000000c0d0e7389 */ /* 0x00006400000c000b */
[----:B01----:R-:W-:Y:S01]  /*32140*/  ENDCOLLECTIVE ;  /* 0x000000000000791b */ /* 0x003fe20003800000 */
.L_x_5677:
[----:B------:R-:W-:Y:S02]  /*32150*/  IMAD.MOV.U32 R13, RZ, RZ, R49 ;  /* 0x000000ffff0d7224 */ /* 0x000fe400078e0031 */
[----:B------:R-:W-:Y:S02]  /*32160*/  IMAD.MOV.U32 R12, RZ, RZ, R0 ;  /* 0x000000ffff0c7224 */ /* 0x000fe400078e0000 */
[----:B------:R-:W-:-:S07]  /*32170*/  IMAD.MOV.U32 R68, RZ, RZ, R14 ;  /* 0x000000ffff447224 */ /* 0x000fce00078e000e */
[----:B------:R-:W-:Y:S05]  /*32180*/  WARPSYNC.COLLECTIVE R15, `(.L_x_5678) ;  /* 0x000000000f087348 */ /* 0x000fea0003c00000 */
[----:B------:R0:W1:Y:S02]  /*32190*/  SHFL.IDX P6, R14, R13, R12, R11 ;  /* 0x0000000c0d0e7389 */ /* 0x00006400000c000b */
[----:B01----:R-:W-:Y:S01]  /*321a0*/  ENDCOLLECTIVE ;  /* 0x000000000000791b */ /* 0x003fe20003800000 */
.L_x_5678:
        /* <DEDUP_REMOVED lines=8> */
.L_x_5679:
[----:B------:R-:W-:Y:S02]  /*32230*/  IMAD.MOV.U32 R13, RZ, RZ, R51 ;  /* 0x000000ffff0d7224 */ /* 0x000fe400078e0033 */
[----:B------:R-:W-:Y:S02]  /*32240*/  IMAD.MOV.U32 R12, RZ, RZ, R0 ;  /* 0x000000ffff0c7224 */ /* 0x000fe400078e0000 */
[----:B------:R-:W-:-:S07]  /*32250*/  IMAD.MOV.U32 R70, RZ, RZ, R14 ;  /* 0x000000ffff467224 */ /* 0x000fce00078e000e */
[----:B------:R-:W-:Y:S05]  /*32260*/  WARPSYNC.COLLECTIVE R15, `(.L_x_5680) ;  /* 0x000000000f087348 */ /* 0x000fea0003c00000 */
[----:B------:R0:W1:Y:S02]  /*32270*/  SHFL.IDX P6, R14, R13, R12, R11 ;  /* 0x0000000c0d0e7389 */ /* 0x00006400000c000b */
[----:B01----:R-:W-:Y:S01]  /*32280*/  ENDCOLLECTIVE ;  /* 0x000000000000791b */ /* 0x003fe20003800000 */
.L_x_5680:
        /* <DEDUP_REMOVED lines=8> */
.L_x_5681:
[----:B------:R-:W-:Y:S02]  /*32310*/  IMAD.MOV.U32 R13, RZ, RZ, R53 ;  /* 0x000000ffff0d7224 */ /* 0x000fe400078e0035 */
[----:B------:R-:W-:Y:S02]  /*32320*/  IMAD.MOV.U32 R12, RZ, RZ, R0 ;  /* 0x000000ffff0c7224 */ /* 0x000fe400078e0000 */
[----:B------:R-:W-:-:S07]  /*32330*/  IMAD.MOV.U32 R72, RZ, RZ, R14 ;  /* 0x000000ffff487224 */ /* 0x000fce00078e000e */
[----:B------:R-:W-:Y:S05]  /*32340*/  WARPSYNC.COLLECTIVE R15, `(.L_x_5682) ;  /* 0x000000000f087348 */ /* 0x000fea0003c00000 */
[----:B------:R0:W1:Y:S02]  /*32350*/  SHFL.IDX P6, R14, R13, R12, R11 ;  /* 0x0000000c0d0e7389 */ /* 0x00006400000c000b */
[----:B01----:R-:W-:Y:S01]  /*32360*/  ENDCOLLECTIVE ;  /* 0x000000000000791b */ /* 0x003fe20003800000 */
.L_x_5682:
        /* <DEDUP_REMOVED lines=8> */
.L_x_5683:
[----:B------:R-:W-:Y:S02]  /*323f0*/  IMAD.MOV.U32 R13, RZ, RZ, R55 ;  /* 0x000000ffff0d7224 */ /* 0x000fe400078e0037 */
[----:B------:R-:W-:Y:S02]  /*32400*/  IMAD.MOV.U32 R12, RZ, RZ, R0 ;  /* 0x000000ffff0c7224 */ /* 0x000fe400078e0000 */
[----:B------:R-:W-:-:S07]  /*32410*/  IMAD.MOV.U32 R74, RZ, RZ, R14 ;  /* 0x000000ffff4a7224 */ /* 0x000fce00078e000e */
[----:B------:R-:W-:Y:S05]  /*32420*/  WARPSYNC.COLLECTIVE R15, `(.L_x_5684) ;  /* 0x000000000f087348 */ /* 0x000fea0003c00000 */
[----:B------:R0:W1:Y:S02]  /*32430*/  SHFL.IDX P6, R14, R13, R12, R11 ;  /* 0x0000000c0d0e7389 */ /* 0x00006400000c000b */
[----:B01----:R-:W-:Y:S01]  /*32440*/  ENDCOLLECTIVE ;  /* 0x000000000000791b */ /* 0x003fe20003800000 */
.L_x_5684:
        /* <DEDUP_REMOVED lines=8> */
.L_x_5685:
[----:B------:R-:W-:Y:S02]  /*324d0*/  IMAD.MOV.U32 R13, RZ, RZ, R57 ;  /* 0x000000ffff0d7224 */ /* 0x000fe400078e0039 */
[----:B------:R-:W-:Y:S02]  /*324e0*/  IMAD.MOV.U32 R12, RZ, RZ, R0 ;  /* 0x000000ffff0c7224 */ /* 0x000fe400078e0000 */
[----:B------:R-:W-:-:S07]  /*324f0*/  IMAD.MOV.U32 R76, RZ, RZ, R14 ;  /* 0x000000ffff4c7224 */ /* 0x000fce00078e000e */
[----:B------:R-:W-:Y:S05]  /*32500*/  WARPSYNC.COLLECTIVE R15, `(.L_x_5686) ;  /* 0x000000000f087348 */ /* 0x000fea0003c00000 */
[----:B------:R0:W1:Y:S02]  /*32510*/  SHFL.IDX P6, R14, R13, R12, R11 ;  /* 0x0000000c0d0e7389 */ /* 0x00006400000c000b */
[----:B01----:R-:W-:Y:S01]  /*32520*/  ENDCOLLECTIVE ;  /* 0x000000000000791b */ /* 0x003fe20003800000 */
.L_x_5686:
[----:B------:R-:W-:Y:S01]  /*32530*/  SEL R41, R55, R76, P0 ;  /* 0x0000004c37297207 */ /* 0x000fe20000000000 */
[----:B------:R-:W-:Y:S01]  /*32540*/  IMAD.MOV.U32 R13, RZ, RZ, R78 ;  /* 0x000000ffff0d7224 */ /* 0x000fe200078e004e */
[----:B------:R-:W-:Y:S01]  /*32550*/  MOV R12, R3 ;  /* 0x00000003000c7202 */ /* 0x000fe20000000f00 */
[----:B------:R-:W-:-:S07]  /*32560*/  IMAD.MOV.U32 R57, RZ, RZ, R14 ;  /* 0x000000ffff397224 */ /* 0x000fce00078e000e */
[----:B------:R-:W-:Y:S05]  /*32570*/  WARPSYNC.COLLECTIVE R15, `(.L_x_5687) ;  /* 0x000000000f087348 */ /* 0x000fea0003c00000 */
[----:B------:R0:W1:Y:S02]  /*32580*/  SHFL.IDX P6, R14, R13, R12, R11 ;  /* 0x0000000c0d0e7389 */ /* 0x00006400000c000b */
[----:B01----:R-:W-:Y:S01]  /*32590*/  ENDCOLLECTIVE ;  /* 0x000000000000791b */ /* 0x003fe20003800000 */
.L_x_5687:
[----:B------:R-:W-:Y:S02]  /*325a0*/  IMAD.MOV.U32 R13, RZ, RZ, R59 ;  /* 0x000000ffff0d7224 */ /* 0x000fe400078e003b */
[----:B------:R-:W-:Y:S02]  /*325b0*/  IMAD.MOV.U32 R12, RZ, RZ, R0 ;  /* 0x000000ffff0c7224 */ /* 0x000fe400078e0000 */
[----:B------:R-:W-:-:S07]  /*325c0*/  IMAD.MOV.U32 R78, RZ, RZ, R14 ;  /* 0x000000ffff4e7224 */ /* 0x000fce00078e000e */
[----:B------:R-:W-:Y:S05]  /*325d0*/  WARPSYNC.COLLECTIVE R15, `(.L_x_5688) ;  /* 0x000000000f087348 */ /* 0x000fea0003c00000 */
[----:B------:R0:W1:Y:S02]  /*325e0*/  SHFL.IDX P6, R14, R13, R12, R11 ;  /* 0x0000000c0d0e7389 */ /* 0x00006400000c000b */
[----:B01----:R-:W-:Y:S01]  /*325f0*/  ENDCOLLECTIVE ;  /* 0x000000000000791b */ /* 0x003fe20003800000 */
.L_x_5688:
[----:B------:R-:W-:Y:S01]  /*32600*/  SEL R47, R78, R57, P0 ;  /* 0x000000394e2f7207 */ /* 0x000fe20000000000 */
[----:B------:R-:W-:Y:S01]  /*32610*/  IMAD.MOV.U32 R13, RZ, RZ, R80 ;  /* 0x000000ffff0d7224 */ /* 0x000fe200078e0050 */
[----:B------:R-:W-:Y:S01]  /*32620*/  MOV R12, R3 ;  /* 0x00000003000c7202 */ /* 0x000fe20000000f00 */
[----:B------:R-:W-:-:S07]  /*32630*/  IMAD.MOV.U32 R59, RZ, RZ, R14 ;  /* 0x000000ffff3b7224 */ /* 0x000fce00078e000e */
[----:B------:R-:W-:Y:S05]  /*32640*/  WARPSYNC.COLLECTIVE R15, `(.L_x_5689) ;  /* 0x000000000f087348 */ /* 0x000fea0003c00000 */
[----:B------:R0:W1:Y:S02]  /*32650*/  SHFL.IDX P6, R14, R13, R12, R11 ;  /* 0x0000000c0d0e7389 */ /* 0x00006400000c000b */
[----:B01----:R-:W-:Y:S01]  /*32660*/  ENDCOLLECTIVE ;  /* 0x000000000000791b */ /* 0x003fe20003800000 */
.L_x_5689:
[----:B------:R-:W-:Y:S02]  /*32670*/  IMAD.MOV.U32 R13, RZ, RZ, R63 ;  /* 0x000000ffff0d7224 */ /* 0x000fe400078e003f */
[----:B------:R-:W-:Y:S02]  /*32680*/  IMAD.MOV.U32 R12, RZ, RZ, R0 ;  /* 0x000000ffff0c7224 */ /* 0x000fe400078e0000 */
[----:B------:R-:W-:-:S07]  /*32690*/  IMAD.MOV.U32 R80, RZ, RZ, R14 ;  /* 0x000000ffff507224 */ /* 0x000fce00078e000e */
[----:B------:R-:W-:Y:S05]  /*326a0*/  WARPSYNC.COLLECTIVE R15, `(.L_x_5690) ;  /* 0x000000000f087348 */ /* 0x000fea0003c00000 */
[----:B------:R0:W1:Y:S02]  /*326b0*/  SHFL.IDX P6, R14, R13, R12, R11 ;  /* 0x0000000c0d0e7389 */ /* 0x00006400000c000b */
[----:B01----:R-:W-:Y:S01]  /*326c0*/  ENDCOLLECTIVE ;  /* 0x000000000000791b */ /* 0x003fe20003800000 */
.L_x_5690:
        /* <DEDUP_REMOVED lines=8> */
.L_x_5691:
[----:B------:R-:W-:Y:S02]  /*32750*/  IMAD.MOV.U32 R13, RZ, RZ, R65 ;  /* 0x000000ffff0d7224 */ /* 0x000fe400078e0041 */
[----:B------:R-:W-:Y:S02]  /*32760*/  IMAD.MOV.U32 R12, RZ, RZ, R0 ;  /* 0x000000ffff0c7224 */ /* 0x000fe400078e0000 */
[----:B------:R-:W-:-:S07]  /*32770*/  IMAD.MOV.U32 R82, RZ, RZ, R14 ;  /* 0x000000ffff527224 */ /* 0x000fce00078e000e */
[----:B------:R-:W-:Y:S05]  /*32780*/  WARPSYNC.COLLECTIVE R15, `(.L_x_5692) ;  /* 0x000000000f087348 */ /* 0x000fea0003c00000 */
[----:B------:R0:W1:Y:S02]  /*32790*/  SHFL.IDX P6, R14, R13, R12, R11 ;  /* 0x0000000c0d0e7389 */ /* 0x00006400000c000b */
[----:B01----:R-:W-:Y:S01]  /*327a0*/  ENDCOLLECTIVE ;  /* 0x000000000000791b */ /* 0x003fe20003800000 */
.L_x_5692:
[----:B------:R-:W-:Y:S01]  /*327b0*/  SEL R53, R63, R82, P0 ;  /* 0x000000523f357207 */ /* 0x000fe20000000000 */
[----:B------:R-:W-:Y:S01]  /*327c0*/  IMAD.MOV.U32 R13, RZ, RZ, R84 ;  /* 0x000000ffff0d7224 */ /* 0x000fe200078e0054 */
[----:B------:R-:W-:Y:S01]  /*327d0*/  MOV R12, R3 ;  /* 0x00000003000c7202 */ /* 0x000fe20000000f00 */
[----:B------:R-:W-:-:S07]  /*327e0*/  IMAD.MOV.U32 R65, RZ, RZ, R14 ;  /* 0x000000ffff417224 */ /* 0x000fce00078e000e */
[----:B------:R-:W-:Y:S05]  /*327f0*/  WARPSYNC.COLLECTIVE R15, `(.L_x_5693) ;  /* 0x000000000f087348 */ /* 0x000fea0003c00000 */
[----:B------:R0:W1:Y:S02]  /*32800*/  SHFL.IDX P6, R14, R13, R12, R11 ;  /* 0x0000000c0d0e7389 */ /* 0x00006400000c000b */
[----:B01----:R-:W-:Y:S01]  /*32810*/  ENDCOLLECTIVE ;  /* 0x000000000000791b */ /* 0x003fe20003800000 */
.L_x_5693:
        /* <DEDUP_REMOVED lines=11> */
.L_x_5474:
[----:B------:R-:W-:Y:S01]  /*328d0*/  IMAD.MOV.U32 R13, RZ, RZ, R2 ;  /* 0x000000ffff0d7224 */ /* 0x000fe200078e0002 */
[----:B------:R-:W-:Y:S01]  /*328e0*/  MOV R15, 0xffffffff ;  /* 0xffffffff000f7802 */ /* 0x000fe20000000f00 */
[----:B------:R-:W-:Y:S02]  /*328f0*/  IMAD.MOV.U32 R12, RZ, RZ, RZ ;  /* 0x000000ffff0c7224 */ /* 0x000fe400078e00ff */
[----:B------:R-:W-:-:S07]  /*32900*/  IMAD.MOV.U32 R11, RZ, RZ, 0x181f ;  /* 0x0000181fff0b7424 */ /* 0x000fce00078e00ff */
[----:B0-----:R-:W-:Y:S05]  /*32910*/  WARPSYNC.COLLECTIVE R15, `(.L_x_5695) ;  /* 0x000000000f087348 */ /* 0x001fea0003c00000 */
[----:B------:R1:W2:Y:S02]  /*32920*/  SHFL.IDX P6, R14, R13, R12, R11 ;  /* 0x0000000c0d0e7389 */ /* 0x0002a400000c000b */
[----:B012---:R-:W-:Y:S01]  /*32930*/  ENDCOLLECTIVE ;  /* 0x000000000000791b */ /* 0x007fe20003800000 */
.L_x_5695:
[----:B------:R-:W-:Y:S02]  /*32940*/  IMAD.MOV.U32 R13, RZ, RZ, R0 ;  /* 0x000000ffff0d7224 */ /* 0x000fe400078e0000 */
[----:B------:R-:W-:-:S07]  /*32950*/  IMAD.MOV.U32 R3, RZ, RZ, R14 ;  /* 0x000000ffff037224 */ /* 0x000fce00078e000e */
[----:B------:R-:W-:Y:S05]  /*32960*/  WARPSYNC.COLLECTIVE R15, `(.L_x_5696) ;  /* 0x000000000f087348 */ /* 0x000fea0003c00000 */
[----:B------:R0:W1:Y:S02]  /*32970*/  SHFL.IDX P6, R14, R13, R12, R11 ;  /* 0x0000000c0d0e7389 */ /* 0x00006400000c000b */
[----:B01----:R-:W-:Y:S01]  /*32980*/  ENDCOLLECTIVE ;  /* 0x000000000000791b */ /* 0x003fe20003800000 */
.L_x_5696:
[----:B------:R-:W-:Y:S05]  /*32990*/  BRA `(.L_x_5697) ;  /* 0xffffff5400947947 */ /* 0x000fea000383ffff */
.L_x_5477:
[----:B------:R-:W-:Y:S01]  /*329a0*/  BSSY B1, `(.L_x_5698) ;  /* 0x0000008000017945 */ /* 0x000fe20003800000 */
[----:B------:R-:W-:Y:S01]  /*329b0*/  IMAD.MOV.U32 R13, RZ, RZ, R2 ;  /* 0x000000ffff0d7224 */ /* 0x000fe200078e0002 */
[----:B----4-:R-:W-:Y:S01]  /*329c0*/  MOV R15, 0xffffffff ;  /* 0xffffffff000f7802 */ /* 0x010fe20000000f00 */
[----:B------:R-:W-:Y:S02]  /*329d0*/  IMAD.MOV.U32 R12, RZ, RZ, 0x1 ;  /* 0x00000001ff0c7424 */ /* 0x000fe400078e00ff */
[----:B------:R-:W-:-:S07]  /*329e0*/  IMAD.MOV.U32 R11, RZ, RZ, 0x181f ;  /* 0x0000181fff0b7424 */ /* 0x000fce00078e00ff */
[----:B0123--:R-:W-:Y:S05]  /*329f0*/  WARPSYNC.COLLECTIVE R15, `(.L_x_5699) ;  /* 0x000000000f087348 */ /* 0x00ffea0003c00000 */
[----:B---3--:R3:W4:Y:S02]  /*32a00*/  SHFL.IDX P6, R14, R13, R12, R11 ;  /* 0x0000000c0d0e7389 */ /* 0x00872400000c000b */
[----:B01234-:R-:W-:Y:S01]  /*32a10*/  ENDCOLLECTIVE ;  /* 0x000000000000791b */ /* 0x01ffe20003800000 */
.L_x_5699:
[----:B------:R-:W-:Y:S05]  /*32a20*/  BSYNC B1 ;  /* 0x0000000000017941 */ /* 0x000fea0003800000 */
.L_x_5698:
        /* <DEDUP_REMOVED lines=8> */
.L_x_5700:
[----:B------:R-:W-:Y:S05]  /*32ab0*/  BRA `(.L_x_5701) ;  /* 0xffffff5400c47947 */ /* 0x000fea000383ffff */
.L_x_5480:
[----:B------:R-:W-:Y:S01]  /*32ac0*/  BSSY B1, `(.L_x_5702) ;  /* 0x0000008000017945 */ /* 0x000fe20003800000 */
[----:B------:R-:W-:Y:S01]  /*32ad0*/  MOV R13, R2 ;  /* 0x00000002000d7202 */ /* 0x000fe20000000f00 */
[----:B------:R-:W-:Y:S02]  /*32ae0*/  IMAD.MOV.U32 R12, RZ, RZ, 0x2 ;  /* 0x00000002ff0c7424 */ /* 0x000fe400078e00ff */
[----:B------:R-:W-:Y:S02]  /*32af0*/  IMAD.MOV.U32 R11, RZ, RZ, 0x181f ;  /* 0x0000181fff0b7424 */ /* 0x000fe400078e00ff */
[----:B----4-:R-:W-:-:S07]  /*32b00*/  IMAD.MOV.U32 R15, RZ, RZ, -0x1 ;  /* 0xffffffffff0f7424 */ /* 0x010fce00078e00ff */
[----:B0123--:R-:W-:Y:S05]  /*32b10*/  WARPSYNC.COLLECTIVE R15, `(.L_x_5703) ;  /* 0x000000000f087348 */ /* 0x00ffea0003c00000 */
[----:B---3--:R3:W4:Y:S02]  /*32b20*/  SHFL.IDX P6, R14, R13, R12, R11 ;  /* 0x0000000c0d0e7389 */ /* 0x00872400000c000b */
[----:B01234-:R-:W-:Y:S01]  /*32b30*/  ENDCOLLECTIVE ;  /* 0x000000000000791b */ /* 0x01ffe20003800000 */
.L_x_5703:
[----:B------:R-:W-:Y:S05]  /*32b40*/  BSYNC B1 ;  /* 0x0000000000017941 */ /* 0x000fea0003800000 */
.L_x_5702:
        /* <DEDUP_REMOVED lines=8> */
.L_x_5704:
[----:B------:R-:W-:Y:S05]  /*32bd0*/  BRA `(.L_x_5705) ;  /* 0xffffff5400f07947 */ /* 0x000fea000383ffff */
.L_x_5483:
[----:B------:R-:W-:Y:S01]  /*32be0*/  BSSY B1, `(.L_x_5706) ;  /* 0x0000008000017945 */ /* 0x000fe20003800000 */
[----:B------:R-:W-:Y:S01]  /*32bf0*/  IMAD.MOV.U32 R13, RZ, RZ, R2 ;  /* 0x000000ffff0d7224 */ /* 0x000fe200078e0002 */
[----:B0-----:R-:W-:Y:S01]  /*32c00*/  MOV R15, 0xffffffff ;  /* 0xffffffff000f7802 */ /* 0x001fe20000000f00 */
[----:B------:R-:W-:Y:S02]  /*32c10*/  IMAD.MOV.U32 R12, RZ, RZ, 0x3 ;  /* 0x00000003ff0c7424 */ /* 0x000fe400078e00ff */
[----:B------:R-:W-:-:S07]  /*32c20*/  IMAD.MOV.U32 R11, RZ, RZ, 0x181f ;  /* 0x0000181fff0b7424 */ /* 0x000fce00078e00ff */
[----:B-1234-:R-:W-:Y:S05]  /*32c30*/  WARPSYNC.COLLECTIVE R15, `(.L_x_5707) ;  /* 0x000000000f087348 */ /* 0x01efea0003c00000 */
[----:B----4-:R0:W4:Y:S02]  /*32c40*/  SHFL.IDX P6, R14, R13, R12, R11 ;  /* 0x0000000c0d0e7389 */ /* 0x01012400000c000b */
[----:B01234-:R-:W-:Y:S01]  /*32c50*/  ENDCOLLECTIVE ;  /* 0x000000000000791b */ /* 0x01ffe20003800000 */
.L_x_5707:
[----:B------:R-:W-:Y:S05]  /*32c60*/  BSYNC B1 ;  /* 0x0000000000017941 */ /* 0x000fea0003800000 */
.L_x_5706:
        /* <DEDUP_REMOVED lines=8> */
.L_x_5708:
[----:B------:R-:W-:Y:S05]  /*32cf0*/  BRA `(.L_x_5709) ;  /* 0xffffff58001c7947 */ /* 0x000fea000383ffff */
.L_x_5500:
[----:B------:R-:W1:Y:S01]  /*32d00*/  S2R R6, SR_TID.X ;  /* 0x0000000000067919 */ /* 0x000e620000002100 */
[----:B------:R-:W-:Y:S01]  /*32d10*/  BSSY B1, `(.L_x_5710) ;  /* 0x000000a000017945 */ /* 0x000fe20003800000 */
[----:B------:R-:W-:Y:S02]  /*32d20*/  IMAD.MOV.U32 R12, RZ, RZ, RZ ;  /* 0x000000ffff0c7224 */ /* 0x000fe400078e00ff */
[----:B------:R-:W-:Y:S02]  /*32d30*/  IMAD.MOV.U32 R11, RZ, RZ, 0x1f ;  /* 0x0000001fff0b7424 */ /* 0x000fe400078e00ff */
[----:B------:R-:W-:Y:S01]  /*32d40*/  IMAD.MOV.U32 R15, RZ, RZ, -0x1 ;  /* 0xffffffffff0f7424 */ /* 0x000fe200078e00ff */
[----:B-1----:R-:W-:-:S04]  /*32d50*/  SHF.R.U32.HI R6, RZ, 0x5, R6 ;  /* 0x00000005ff067819 */ /* 0x002fc80000011606 */
[----:B------:R-:W-:-:S04]  /*32d60*/  LOP3.LUT R6, R6, 0x3, RZ, 0xc0, !PT ;  /* 0x0000000306067812 */ /* 0x000fc800078ec0ff */
[----:B0-----:R-:W-:-:S07]  /*32d70*/  MOV R13, R6 ;  /* 0x00000006000d7202 */ /* 0x001fce0000000f00 */
[----:B------:R-:W-:Y:S05]  /*32d80*/  WARPSYNC.COLLECTIVE R15, `(.L_x_5711) ;  /* 0x000000000f087348 */ /* 0x000fea0003c00000 */
[----:B------:R0:W1:Y:S02]  /*32d90*/  SHFL.IDX P6, R14, R13, R12, R11 ;  /* 0x0000000c0d0e7389 */ /* 0x00006400000c000b */
[----:B01----:R-:W-:Y:S01]  /*32da0*/  ENDCOLLECTIVE ;  /* 0x000000000000791b */ /* 0x003fe20003800000 */
.L_x_5711:
[----:B------:R-:W-:Y:S05]  /*32db0*/  BSYNC B1 ;  /* 0x0000000000017941 */ /* 0x000fea0003800000 */
.L_x_5710:
[----:B------:R-:W-:Y:S05]  /*32dc0*/  BRA `(.L_x_5712) ;  /* 0xffffff7000107947 */ /* 0x000fea000383ffff */
.L_x_5502:
[----:B------:R-:W-:Y:S01]  /*32dd0*/  BSSY B1, `(.L_x_5713) ;  /* 0x0000006000017945 */ /* 0x000fe20003800000 */
[----:B------:R-:W-:-:S07]  /*32de0*/  IMAD.MOV.U32 R15, RZ, RZ, -0x1 ;  /* 0xffffffffff0f7424 */ /* 0x000fce00078e00ff */
[----:B01----:R-:W-:Y:S05]  /*32df0*/  WARPSYNC.COLLECTIVE R15, `(.L_x_5714) ;  /* 0x000000000f0c7348 */ /* 0x003fea0003c00000 */
[----:B------:R-:W-:Y:S02]  /*32e00*/  ELECT P6, UR62, PT ;  /* 0x00000000003e782f */ /* 0x000fe400038c0000 */
[----:B------:R-:W-:Y:S01]  /*32e10*/  MOV R14, UR62 ;  /* 0x0000003e000e7c02 */ /* 0x000fe20008000f00 */
[----:B01----:R-:W-:Y:S10]  /*32e20*/  ENDCOLLECTIVE ;  /* 0x000000000000791b */ /* 0x003ff40003800000 */
.L_x_5714:
[----:B------:R-:W-:Y:S05]  /*32e30*/  BSYNC B1 ;  /* 0x0000000000017941 */ /* 0x000fea0003800000 */
.L_x_5713:
[----:B------:R-:W-:Y:S05]  /*32e40*/  BRA `(.L_x_5501) ;  /* 0xffffff7000087947 */ /* 0x000fea000383ffff */
.L_x_5504:
[----:B-1----:R-:W2:Y:S02]  /*32e50*/  LDL R4, [R1+0x4] ;  /* 0x0000040001047983 */ /* 0x002ea40000100800 */
[----:B--2---:R1:W2:Y:S02]  /*32e60*/  SYNCS.PHASECHK.TRANS64.TRYWAIT P0, [R4+URZ+0x33420], R3 ;  /* 0x03342003040075a7 */ /* 0x0042a4000800017f */
[----:B--2---:R-:W-:Y:S05]  /*32e70*/  @!P0 NANOSLEEP.SYNCS 0x989680 ;  /* 0x009896800000895d */ /* 0x004fea0003900000 */
[----:B------:R-:W2:Y:S02]  /*32e80*/  @!P0 SYNCS.PHASECHK.TRANS64 P0, [R4+URZ+0x33420], R3 ;  /* 0x03342003040085a7 */ /* 0x000ea4000800007f */
[----:B--2---:R-:W-:Y:S05]  /*32e90*/  @!P0 BRA `(.L_x_5504) ;  /* 0xfffffffc00ec8947 */ /* 0x004fea000383ffff */
[----:B------:R-:W-:Y:S05]  /*32ea0*/  BRA `(.L_x_5715) ;  /* 0xffffff7000187947 */ /* 0x000fea000383ffff */
.L_x_5508:
[----:B-1----:R1:W2:Y:S02]  /*32eb0*/  SYNCS.PHASECHK.TRANS64.TRYWAIT P0, [R5+URZ+0x334a0], R9 ;  /* 0x0334a009050075a7 */ /* 0x0022a4000800017f */
[----:B--2---:R-:W-:Y:S05]  /*32ec0*/  @!P0 NANOSLEEP.SYNCS 0x989680 ;  /* 0x009896800000895d */ /* 0x004fea0003900000 */
[----:B------:R-:W2:Y:S02]  /*32ed0*/  @!P0 SYNCS.PHASECHK.TRANS64 P0, [R5+URZ+0x334a0], R9 ;  /* 0x0334a009050085a7 */ /* 0x000ea4000800007f */
[----:B--2---:R-:W-:Y:S05]  /*32ee0*/  @!P0 BRA `(.L_x_5508) ;  /* 0xfffffffc00f08947 */ /* 0x004fea000383ffff */
[----:B------:R-:W-:Y:S05]  /*32ef0*/  BRA `(.L_x_5716) ;  /* 0xffffff7000407947 */ /* 0x000fea000383ffff */
.L_x_5515:
[----:B--2---:R2:W3:Y:S02]  /*32f00*/  SYNCS.PHASECHK.TRANS64.TRYWAIT P0, [R5+URZ+0x334c0], R9 ;  /* 0x0334c009050075a7 */ /* 0x0044e4000800017f */
[----:B---3--:R-:W-:Y:S05]  /*32f10*/  @!P0 NANOSLEEP.SYNCS 0x989680 ;  /* 0x009896800000895d */ /* 0x008fea0003900000 */
[----:B------:R-:W3:Y:S02]  /*32f20*/  @!P0 SYNCS.PHASECHK.TRANS64 P0, [R5+URZ+0x334c0], R9 ;  /* 0x0334c009050085a7 */ /* 0x000ee4000800007f */
[----:B---3--:R-:W-:Y:S05]  /*32f30*/  @!P0 BRA `(.L_x_5515) ;  /* 0xfffffffc00f08947 */ /* 0x008fea000383ffff */
[----:B------:R-:W-:Y:S05]  /*32f40*/  BRA `(.L_x_5717) ;  /* 0xffffff7400447947 */ /* 0x000fea000383ffff */
.L_x_5524:
[----:B-1----:R1:W2:Y:S02]  /*32f50*/  SYNCS.PHASECHK.TRANS64.TRYWAIT P1, [R7+URZ+0x334a0], R6 ;  /* 0x0334a006070075a7 */ /* 0x0022a4000802017f */
[----:B--2---:R-:W-:Y:S05]  /*32f60*/  @!P1 NANOSLEEP.SYNCS 0x989680 ;  /* 0x009896800000995d */ /* 0x004fea0003900000 */
[----:B------:R-:W2:Y:S02]  /*32f70*/  @!P1 SYNCS.PHASECHK.TRANS64 P1, [R7+URZ+0x334a0], R6 ;  /* 0x0334a006070095a7 */ /* 0x000ea4000802007f */
[----:B--2---:R-:W-:Y:S05]  /*32f80*/  @!P1 BRA `(.L_x_5524) ;  /* 0xfffffffc00f09947 */ /* 0x004fea000383ffff */
[----:B------:R-:W-:Y:S05]  /*32f90*/  BRA `(.L_x_5718) ;  /* 0xffffff7800947947 */ /* 0x000fea000383ffff */
.L_x_5531:
[----:B--2---:R2:W3:Y:S02]  /*32fa0*/  SYNCS.PHASECHK.TRANS64.TRYWAIT P1, [R7+URZ+0x334c0], R6 ;  /* 0x0334c006070075a7 */ /* 0x0044e4000802017f */
[----:B---3--:R-:W-:Y:S05]  /*32fb0*/  @!P1 NANOSLEEP.SYNCS 0x989680 ;  /* 0x009896800000995d */ /* 0x008fea0003900000 */
[----:B------:R-:W3:Y:S02]  /*32fc0*/  @!P1 SYNCS.PHASECHK.TRANS64 P1, [R7+URZ+0x334c0], R6 ;  /* 0x0334c006070095a7 */ /* 0x000ee4000802007f */
[----:B---3--:R-:W-:Y:S05]  /*32fd0*/  @!P1 BRA `(.L_x_5531) ;  /* 0xfffffffc00f09947 */ /* 0x008fea000383ffff */
[----:B------:R-:W-:Y:S05]  /*32fe0*/  BRA `(.L_x_5719) ;  /* 0xffffff7c00947947 */ /* 0x000fea000383ffff */
.L_x_5548:
[----:B------:R-:W1:Y:S01]  /*32ff0*/  S2R R4, SR_TID.X ;  /* 0x0000000000047919 */ /* 0x000e620000002100 */
[----:B------:R-:W-:Y:S01]  /*33000*/  BSSY B0, `(.L_x_5720) ;  /* 0x000000a000007945 */ /* 0x000fe20003800000 */
[----:B------:R-:W-:Y:S01]  /*33010*/  MOV R12, RZ ;  /* 0x000000ff000c7202 */ /* 0x000fe20000000f00 */
        /* <DEDUP_REMOVED lines=8> */
.L_x_5721:
[----:B------:R-:W-:Y:S05]  /*330a0*/  BSYNC B0 ;  /* 0x0000000000007941 */ /* 0x000fea0003800000 */
.L_x_5720:
[----:B------:R-:W-:Y:S05]  /*330b0*/  BRA `(.L_x_5722) ;  /* 0xffffff8800e07947 */ /* 0x000fea000383ffff */
.L_x_5550:
[----:B------:R-:W-:Y:S01]  /*330c0*/  BSSY B0, `(.L_x_5723) ;  /* 0x0000006000007945 */ /* 0x000fe20003800000 */
[----:B------:R-:W-:-:S07]  /*330d0*/  IMAD.MOV.U32 R15, RZ, RZ, -0x1 ;  /* 0xffffffffff0f7424 */ /* 0x000fce00078e00ff */
[----:B012---:R-:W-:Y:S05]  /*330e0*/  WARPSYNC.COLLECTIVE R15, `(.L_x_5724) ;  /* 0x000000000f0c7348 */ /* 0x007fea0003c00000 */
[----:B------:R-:W-:Y:S02]  /*330f0*/  ELECT P6, UR62, PT ;  /* 0x00000000003e782f */ /* 0x000fe400038c0000 */
[----:B------:R-:W-:Y:S01]  /*33100*/  MOV R14, UR62 ;  /* 0x0000003e000e7c02 */ /* 0x000fe20008000f00 */
[----:B012---:R-:W-:Y:S10]  /*33110*/  ENDCOLLECTIVE ;  /* 0x000000000000791b */ /* 0x007ff40003800000 */
.L_x_5724:
[----:B------:R-:W-:Y:S05]  /*33120*/  BSYNC B0 ;  /* 0x0000000000007941 */ /* 0x000fea0003800000 */
.L_x_5723:
[----:B------:R-:W-:Y:S05]  /*33130*/  BRA `(.L_x_5725) ;  /* 0xffffff8800ec7947 */ /* 0x000fea000383ffff */
.L_x_5552:
[----:B-1----:R1:W2:Y:S02]  /*33140*/  SYNCS.PHASECHK.TRANS64.TRYWAIT P0, [R2+URZ+0x33480], R4 ;  /* 0x03348004020075a7 */ /* 0x0022a4000800017f */
[----:B--2---:R-:W-:Y:S05]  /*33150*/  @!P0 NANOSLEEP.SYNCS 0x989680 ;  /* 0x009896800000895d */ /* 0x004fea0003900000 */
[----:B------:R-:W2:Y:S02]  /*33160*/  @!P0 SYNCS.PHASECHK.TRANS64 P0, [R2+URZ+0x33480], R4 ;  /* 0x03348004020085a7 */ /* 0x000ea4000800007f */
[----:B--2---:R-:W-:Y:S05]  /*33170*/  @!P0 BRA `(.L_x_5552) ;  /* 0xfffffffc00f08947 */ /* 0x004fea000383ffff */
[----:B------:R-:W-:Y:S05]  /*33180*/  BRA `(.L_x_5726) ;  /* 0xffffff8c00607947 */ /* 0x000fea000383ffff */
.L_x_5554:
[----:B--2---:R2:W3:Y:S02]  /*33190*/  SYNCS.PHASECHK.TRANS64.TRYWAIT P0, [R2+URZ+0x33440], R4 ;  /* 0x03344004020075a7 */ /* 0x0044e4000800017f */
[----:B---3--:R-:W-:Y:S05]  /*331a0*/  @!P0 NANOSLEEP.SYNCS 0x989680 ;  /* 0x009896800000895d */ /* 0x008fea0003900000 */
[----:B------:R-:W3:Y:S02]  /*331b0*/  @!P0 SYNCS.PHASECHK.TRANS64 P0, [R2+URZ+0x33440], R4 ;  /* 0x03344004020085a7 */ /* 0x000ee4000800007f */
[----:B---3--:R-:W-:Y:S05]  /*331c0*/  @!P0 BRA `(.L_x_5554) ;  /* 0xfffffffc00f08947 */ /* 0x008fea000383ffff */
[----:B------:R-:W-:Y:S05]  /*331d0*/  BRA `(.L_x_5727) ;  /* 0xffffff8c00e87947 */ /* 0x000fea000383ffff */
.L_x_5558:
        /* <DEDUP_REMOVED lines=8> */
[----:B--2---:R-:W-:Y:S01]  /*33260*/  IMAD R0, R11, R8, RZ ;  /* 0x000000080b007224 */ /* 0x004fe200078e02ff */
[----:B------:R-:W-:-:S04]  /*33270*/  MOV R11, 0x1c1f ;  /* 0x00001c1f000b7802 */ /* 0x000fc80000000f00 */
[----:B------:R-:W-:-:S13]  /*33280*/  ISETP.GE.AND P4, PT, R17, R0, PT ;  /* 0x000000001100720c */ /* 0x000fda0003f86270 */
[----:B-----5:R-:W-:Y:S05]  /*33290*/  WARPSYNC.COLLECTIVE R15, `(.L_x_5728) ;  /* 0x000000000f087348 */ /* 0x020fea0003c00000 */
[----:B------:R0:W1:Y:S02]  /*332a0*/  SHFL.IDX P6, R14, R13, R12, R11 ;  /* 0x0000000c0d0e7389 */ /* 0x00006400000c000b */
[----:B01---5:R-:W-:Y:S01]  /*332b0*/  ENDCOLLECTIVE ;  /* 0x000000000000791b */ /* 0x023fe20003800000 */
.L_x_5728:
[----:B------:R-:W-:Y:S02]  /*332c0*/  IMAD.MOV.U32 R13, RZ, RZ, R3 ;  /* 0x000000ffff0d7224 */ /* 0x000fe400078e0003 */
[----:B------:R-:W-:-:S07]  /*332d0*/  IMAD.MOV.U32 R4, RZ, RZ, R14 ;  /* 0x000000ffff047224 */ /* 0x000fce00078e000e */
[----:B------:R-:W-:Y:S05]  /*332e0*/  WARPSYNC.COLLECTIVE R15, `(.L_x_5729) ;  /* 0x000000000f087348 */ /* 0x000fea0003c00000 */
[----:B------:R0:W1:Y:S02]  /*332f0*/  SHFL.IDX P6, R14, R13, R12, R11 ;  /* 0x0000000c0d0e7389 */ /* 0x00006400000c000b */
[----:B01----:R-:W-:Y:S01]  /*33300*/  ENDCOLLECTIVE ;  /* 0x000000000000791b */ /* 0x003fe20003800000 */
.L_x_5729:
[----:B------:R-:W-:Y:S02]  /*33310*/  IMAD.MOV.U32 R13, RZ, RZ, R2 ;  /* 0x000000ffff0d7224 */ /* 0x000fe400078e0002 */
[----:B------:R-:W-:Y:S02]  /*33320*/  IMAD.MOV.U32 R12, RZ, RZ, 0x1 ;  /* 0x00000001ff0c7424 */ /* 0x000fe400078e00ff */
[----:B------:R-:W-:-:S07]  /*33330*/  IMAD.MOV.U32 R5, RZ, RZ, R14 ;  /* 0x000000ffff057224 */ /* 0x000fce00078e000e */
[----:B------:R-:W-:Y:S05]  /*33340*/  WARPSYNC.COLLECTIVE R15, `(.L_x_5730) ;  /* 0x000000000f087348 */ /* 0x000fea0003c00000 */
[----:B------:R0:W1:Y:S02]  /*33350*/  SHFL.IDX P6, R14, R13, R12, R11 ;  /* 0x0000000c0d0e7389 */ /* 0x00006400000c000b */
[----:B01----:R-:W-:Y:S01]  /*33360*/  ENDCOLLECTIVE ;  /* 0x000000000000791b */ /* 0x003fe20003800000 */
.L_x_5730:
[----:B------:R-:W-:-:S04]  /*33370*/  @!P4 IADD3 R5, P3, R10, R5, RZ ;  /* 0x000000050a05c210 */ /* 0x000fc80007f7e0ff */
[----:B------:R-:W-:Y:S02]  /*33380*/  @!P4 IADD3.X R4, RZ, R4, RZ, P3, !PT ;  /* 0x00000004ff04c210 */ /* 0x000fe40001ffe4ff */
[----:B------:R-:W-:Y:S02]  /*33390*/  ISETP.GE.AND P3, PT, R7, R0, PT ;  /* 0x000000000700720c */ /* 0x000fe40003f66270 */
[----:B------:R-:W-:Y:S01]  /*333a0*/  @!P4 LOP3.LUT R5, R5, R4, RZ, 0x3c, !PT ;  /* 0x000000040505c212 */ /* 0x000fe200078e3cff */
[----:B------:R-:W-:-:S03]  /*333b0*/  IMAD.MOV.U32 R13, RZ, RZ, R3 ;  /* 0x000000ffff0d7224 */ /* 0x000fc600078e0003 */
[----:B------:R-:W-:-:S04]  /*333c0*/  @!P4 LOP3.LUT R4, R5, R4, RZ, 0x3c, !PT ;  /* 0x000000040504c212 */ /* 0x000fc800078e3cff */
[----:B------:R-:W-:Y:S01]  /*333d0*/  @!P4 LOP3.LUT R5, R5, R4, RZ, 0x3c, !PT ;  /* 0x000000040505c212 */ /* 0x000fe200078e3cff */
[----:B------:R-:W-:-:S04]  /*333e0*/  IMAD.MOV.U32 R6, RZ, RZ, R14 ;  /* 0x000000ffff067224 */ /* 0x000fc800078e000e */
[----:B------:R-:W-:Y:S01]  /*333f0*/  @!PT LDS RZ, [RZ] ;  /* 0x00000000fffff984 */ /* 0x000fe20000000800 */
[----:B------:R-:W-:Y:S01]  /*33400*/  @!PT LDS RZ, [RZ] ;  /* 0x00000000fffff984 */ /* 0x000fe20000000800 */
[----:B------:R-:W-:Y:S01]  /*33410*/  @!PT LDS RZ, [RZ] ;  /* 0x00000000fffff984 */ /* 0x000fe20000000800 */
[----:B------:R0:W-:Y:S03]  /*33420*/  @!P4 LDGSTS.E.BYPASS.LTC128B.128 [R9+0x1e200], desc[UR54][R4.64], !P0 ;  /* 0x1e2000000409cfae */ /* 0x0001e6000c101d76 */
[----:B0-----:R-:W-:Y:S05]  /*33430*/  WARPSYNC.COLLECTIVE R15, `(.L_x_5731) ;  /* 0x000000000f087348 */ /* 0x001fea0003c00000 */
[----:B------:R1:W2:Y:S02]  /*33440*/  SHFL.IDX P6, R14, R13, R12, R11 ;  /* 0x0000000c0d0e7389 */ /* 0x0002a400000c000b */
[----:B012---:R-:W-:Y:S01]  /*33450*/  ENDCOLLECTIVE ;  /* 0x000000000000791b */ /* 0x007fe20003800000 */
.L_x_5731:
[----:B------:R-:W-:Y:S01]  /*33460*/  @!PT LDS RZ, [RZ] ;  /* 0x00000000fffff984 */ /* 0x000fe20000000800 */
[----:B------:R-:W-:Y:S01]  /*33470*/  @!PT LDS RZ, [RZ] ;  /* 0x00000000fffff984 */ /* 0x000fe20000000800 */
[----:B------:R-:W-:Y:S01]  /*33480*/  @!PT LDS RZ, [RZ] ;  /* 0x00000000fffff984 */ /* 0x000fe20000000800 */
[----:B------:R-:W-:Y:S04]  /*33490*/  @!P4 LDGSTS.E.BYPASS.LTC128B.128 [R9+0x20200], desc[UR54][R4.64+0x40], !P1 ;  /* 0x202000400409cfae */ /* 0x000fe8000c901d76 */
[----:B------:R0:W-:Y:S01]  /*334a0*/  @!P4 LDGSTS.E.BYPASS.LTC128B.128 [R9+0x22200], desc[UR54][R4.64+0x80], !P2 ;  /* 0x222000800409cfae */ /* 0x0001e2000d101d76 */
[----:B------:R-:W-:Y:S02]  /*334b0*/  IMAD.MOV.U32 R13, RZ, RZ, R2 ;  /* 0x000000ffff0d7224 */ /* 0x000fe400078e0002 */
[----:B------:R-:W-:Y:S01]  /*334c0*/  IMAD.MOV.U32 R12, RZ, RZ, 0x2 ;  /* 0x00000002ff0c7424 */ /* 0x000fe200078e00ff */
[----:B0-----:R-:W-:-:S07]  /*334d0*/  MOV R4, R14 ;  /* 0x0000000e00047202 */ /* 0x001fce0000000f00 */
[----:B------:R-:W-:Y:S05]  /*334e0*/  WARPSYNC.COLLECTIVE R15, `(.L_x_5732) ;  /* 0x000000000f087348 */ /* 0x000fea0003c00000 */
[----:B------:R0:W1:Y:S02]  /*334f0*/  SHFL.IDX P6, R14, R13, R12, R11 ;  /* 0x0000000c0d0e7389 */ /* 0x00006400000c000b */
[----:B01----:R-:W-:Y:S01]  /*33500*/  ENDCOLLECTIVE ;  /* 0x000000000000791b */ /* 0x003fe20003800000 */
.L_x_5732:
[----:B------:R-:W-:-:S05]  /*33510*/  @!P3 IADD3 R5, P4, R10, R4, RZ ;  /* 0x000000040a05b210 */ /* 0x000fca0007f9e0ff */
[----:B------:R-:W-:-:S05]  /*33520*/  @!P3 IMAD.X R4, RZ, RZ, R6, P4 ;  /* 0x000000ffff04b224 */ /* 0x000fca00020e0606 */
[-C--:B------:R-:W-:Y:S02]  /*33530*/  @!P3 LOP3.LUT R5, R5, R4.reuse, RZ, 0x3c, !PT ;  /* 0x000000040505b212 */ /* 0x080fe400078e3cff */
[----:B------:R-:W-:Y:S02]  /*33540*/  MOV R13, R3 ;  /* 0x00000003000d7202 */ /* 0x000fe40000000f00 */
        /* <DEDUP_REMOVED lines=10> */
.L_x_5733:
        /* <DEDUP_REMOVED lines=13> */
.L_x_5734:
        /* <DEDUP_REMOVED lines=16> */
.L_x_5735:
[----:B------:R-:W-:Y:S01]  /*337c0*/  IMAD.MOV.U32 R3, RZ, RZ, R14 ;  /* 0x000000ffff037224 */ /* 0x000fe200078e000e */
[----:B------:R-:W-:Y:S06]  /*337d0*/  BRA `(.L_x_5736) ;  /* 0xffffff9400507947 */ /* 0x000fec000383ffff */
.L_x_5563:
[----:B0-----:R-:W3:Y:S02]  /*337e0*/  LDL R2, [R1+0x4] ;  /* 0x0000040001027983 */ /* 0x001ee40000100800 */
[----:B---3--:R0:W3:Y:S02]  /*337f0*/  SYNCS.PHASECHK.TRANS64.TRYWAIT P0, [R2+URZ+0x33420], R0 ;  /* 0x03342000020075a7 */ /* 0x0080e4000800017f */
[----:B---3--:R-:W-:Y:S05]  /*33800*/  @!P0 NANOSLEEP.SYNCS 0x989680 ;  /* 0x009896800000895d */ /* 0x008fea0003900000 */
[----:B------:R-:W3:Y:S02]  /*33810*/  @!P0 SYNCS.PHASECHK.TRANS64 P0, [R2+URZ+0x33420], R0 ;  /* 0x03342000020085a7 */ /* 0x000ee4000800007f */
[----:B---3--:R-:W-:Y:S05]  /*33820*/  @!P0 BRA `(.L_x_5563) ;  /* 0xfffffffc00ec8947 */ /* 0x008fea000383ffff */
[----:B------:R-:W-:Y:S05]  /*33830*/  BRA `(.L_x_5737) ;  /* 0xffffff9400c47947 */ /* 0x000fea000383ffff */
.L_x_5569:
[----:B---3--:R3:W4:Y:S02]  /*33840*/  SYNCS.PHASECHK.TRANS64.TRYWAIT P0, [R6+URZ+0x33480], R5 ;  /* 0x03348005060075a7 */ /* 0x008724000800017f */
[----:B----4-:R-:W-:Y:S05]  /*33850*/  @!P0 NANOSLEEP.SYNCS 0x989680 ;  /* 0x009896800000895d */ /* 0x010fea0003900000 */
[----:B------:R-:W4:Y:S02]  /*33860*/  @!P0 SYNCS.PHASECHK.TRANS64 P0, [R6+URZ+0x33480], R5 ;  /* 0x03348005060085a7 */ /* 0x000f24000800007f */
[----:B----4-:R-:W-:Y:S05]  /*33870*/  @!P0 BRA `(.L_x_5569) ;  /* 0xfffffffc00f08947 */ /* 0x010fea000383ffff */
[----:B------:R-:W-:Y:S05]  /*33880*/  BRA `(.L_x_5738) ;  /* 0xffffff9800847947 */ /* 0x000fea000383ffff */
.L_x_5576:
[----:B--2---:R2:W4:Y:S02]  /*33890*/  SYNCS.PHASECHK.TRANS64.TRYWAIT P0, [R6+URZ+0x33440], R5 ;  /* 0x03344005060075a7 */ /* 0x004524000800017f */
[----:B----4-:R-:W-:Y:S05]  /*338a0*/  @!P0 NANOSLEEP.SYNCS 0x989680 ;  /* 0x009896800000895d */ /* 0x010fea0003900000 */
[----:B------:R-:W4:Y:S02]  /*338b0*/  @!P0 SYNCS.PHASECHK.TRANS64 P0, [R6+URZ+0x33440], R5 ;  /* 0x03344005060085a7 */ /* 0x000f24000800007f */
[----:B----4-:R-:W-:Y:S05]  /*338c0*/  @!P0 BRA `(.L_x_5576) ;  /* 0xfffffffc00f08947 */ /* 0x010fea000383ffff */
[----:B------:R-:W-:Y:S05]  /*338d0*/  BRA `(.L_x_5739) ;  /* 0xffffff9c00947947 */ /* 0x000fea000383ffff */
.L_x_5584:
[----:B---3--:R3:W4:Y:S02]  /*338e0*/  SYNCS.PHASECHK.TRANS64.TRYWAIT P0, [R3+URZ+0x33470], R4 ;  /* 0x03347004030075a7 */ /* 0x008724000800017f */
[----:B----4-:R-:W-:Y:S05]  /*338f0*/  @!P0 NANOSLEEP.SYNCS 0x989680 ;  /* 0x009896800000895d */ /* 0x010fea0003900000 */
[----:B------:R-:W4:Y:S02]  /*33900*/  @!P0 SYNCS.PHASECHK.TRANS64 P0, [R3+URZ+0x33470], R4 ;  /* 0x03347004030085a7 */ /* 0x000f24000800007f */
[----:B----4-:R-:W-:Y:S05]  /*33910*/  @!P0 BRA `(.L_x_5584) ;  /* 0xfffffffc00f08947 */ /* 0x010fea000383ffff */
[----:B------:R-:W-:Y:S05]  /*33920*/  BRA `(.L_x_5740) ;  /* 0xffffffa000b87947 */ /* 0x000fea000383ffff */
.L_x_5586:
[----:B---3--:R3:W4:Y:S02]  /*33930*/  SYNCS.PHASECHK.TRANS64.TRYWAIT P0, [R3+URZ+0x33460], R4 ;  /* 0x03346004030075a7 */ /* 0x008724000800017f */
[----:B----4-:R-:W-:Y:S05]  /*33940*/  @!P0 NANOSLEEP.SYNCS 0x989680 ;  /* 0x009896800000895d */ /* 0x010fea0003900000 */
[----:B------:R-:W4:Y:S02]  /*33950*/  @!P0 SYNCS.PHASECHK.TRANS64 P0, [R3+URZ+0x33460], R4 ;  /* 0x03346004030085a7 */ /* 0x000f24000800007f */
[----:B----4-:R-:W-:Y:S05]  /*33960*/  @!P0 BRA `(.L_x_5586) ;  /* 0xfffffffc00f08947 */ /* 0x010fea000383ffff */
[----:B------:R-:W-:Y:S05]  /*33970*/  BRA `(.L_x_5741) ;  /* 0xffffffa000c07947 */ /* 0x000fea000383ffff */
.L_x_5593:
[----:B0-----:R0:W2:Y:S02]  /*33980*/  SYNCS.PHASECHK.TRANS64.TRYWAIT P1, [R0+URZ+0x33470], R2 ;  /* 0x03347002000075a7 */ /* 0x0010a4000802017f */
[----:B--2---:R-:W-:Y:S05]  /*33990*/  @!P1 NANOSLEEP.SYNCS 0x989680 ;  /* 0x009896800000995d */ /* 0x004fea0003900000 */
[----:B------:R-:W2:Y:S02]  /*339a0*/  @!P1 SYNCS.PHASECHK.TRANS64 P1, [R0+URZ+0x33470], R2 ;  /* 0x03347002000095a7 */ /* 0x000ea4000802007f */
[----:B--2---:R-:W-:Y:S05]  /*339b0*/  @!P1 BRA `(.L_x_5593) ;  /* 0xfffffffc00f09947 */ /* 0x004fea000383ffff */
[----:B------:R-:W-:Y:S05]  /*339c0*/  BRA `(.L_x_5742) ;  /* 0xffffffb000487947 */ /* 0x000fea000383ffff */
.L_x_5595:
[----:B0-----:R0:W2:Y:S02]  /*339d0*/  SYNCS.PHASECHK.TRANS64.TRYWAIT P1, [R0+URZ+0x33460], R2 ;  /* 0x03346002000075a7 */ /* 0x0010a4000802017f */
[----:B--2---:R-:W-:Y:S05]  /*339e0*/  @!P1 NANOSLEEP.SYNCS 0x989680 ;  /* 0x009896800000995d */ /* 0x004fea0003900000 */
[----:B------:R-:W2:Y:S02]  /*339f0*/  @!P1 SYNCS.PHASECHK.TRANS64 P1, [R0+URZ+0x33460], R2 ;  /* 0x03346002000095a7 */ /* 0x000ea4000802007f */
[----:B--2---:R-:W-:Y:S05]  /*33a00*/  @!P1 BRA `(.L_x_5595) ;  /* 0xfffffffc00f09947 */ /* 0x004fea000383ffff */
[----:B------:R-:W-:Y:S05]  /*33a10*/  BRA `(.L_x_5743) ;  /* 0xffffffb000507947 */ /* 0x000fea000383ffff */
.L_x_5599:
        /* <DEDUP_REMOVED lines=8> */
.L_x_5745:
[----:B------:R-:W-:Y:S05]  /*33aa0*/  BSYNC B0 ;  /* 0x0000000000007941 */ /* 0x000fea0003800000 */
.L_x_5744:
        /* <DEDUP_REMOVED lines=9> */
.L_x_5746:
        /* <DEDUP_REMOVED lines=18> */
.L_x_5747:
        /* <DEDUP_REMOVED lines=8> */
.L_x_5748:
        /* <DEDUP_REMOVED lines=8> */
.L_x_5749:
        /* <DEDUP_REMOVED lines=8> */
.L_x_5750:
        /* <DEDUP_REMOVED lines=8> */
.L_x_5751:
        /* <DEDUP_REMOVED lines=9> */
.L_x_5752:
[----:B------:R-:W-:Y:S01]  /*33ef0*/  IMAD.MOV.U32 R16, RZ, RZ, R14 ;  /* 0x000000ffff107224 */ /* 0x000fe200078e000e */
[----:B------:R-:W-:Y:S06]  /*33f00*/  BRA `(.L_x_5753) ;  /* 0xffffffbc00047947 */ /* 0x000fec000383ffff */
.L_x_5604:
[----:B------:R-:W-:Y:S01]  /*33f10*/  BSSY B0, `(.L_x_5754) ;  /* 0x0000008000007945 */ /* 0x000fe20003800000 */
[----:B-----5:R-:W-:Y:S01]  /*33f20*/  IMAD.MOV.U32 R13, RZ, RZ, R2 ;  /* 0x000000ffff0d7224 */ /* 0x020fe200078e0002 */
[----:B------:R-:W-:Y:S01]  /*33f30*/  MOV R15, 0xffffffff ;  /* 0xffffffff000f7802 */ /* 0x000fe20000000f00 */
[----:B------:R-:W-:Y:S02]  /*33f40*/  IMAD.MOV.U32 R12, RZ, RZ, 0x1 ;  /* 0x00000001ff0c7424 */ /* 0x000fe400078e00ff */
[----:B------:R-:W-:-:S07]  /*33f50*/  IMAD.MOV.U32 R11, RZ, RZ, RZ ;  /* 0x000000ffff0b7224 */ /* 0x000fce00078e00ff */
[----:B01----:R-:W-:Y:S05]  /*33f60*/  WARPSYNC.COLLECTIVE R15, `(.L_x_5755) ;  /* 0x000000000f087348 */ /* 0x003fea0003c00000 */
[----:B------:R2:W3:Y:S02]  /*33f70*/  SHFL.UP P6, R14, R13, R12, R11 ;  /* 0x0400000c0d0e7389 */ /* 0x0004e400000c000b */
[----:B0123--:R-:W-:Y:S01]  /*33f80*/  ENDCOLLECTIVE ;  /* 0x000000000000791b */ /* 0x00ffe20003800000 */
.L_x_5755:
[----:B------:R-:W-:Y:S05]  /*33f90*/  BSYNC B0 ;  /* 0x0000000000007941 */ /* 0x000fea0003800000 */
.L_x_5754:
        /* <DEDUP_REMOVED lines=10> */
.L_x_5756:
        /* <DEDUP_REMOVED lines=8> */
.L_x_5757:
        /* <DEDUP_REMOVED lines=8> */
.L_x_5758:
        /* <DEDUP_REMOVED lines=8> */
.L_x_5759:
        /* <DEDUP_REMOVED lines=9> */
.L_x_5760:
[----:B------:R-:W-:Y:S01]  /*34250*/  MOV R16, R14 ;  /* 0x0000000e00107202 */ /* 0x000fe20000000f00 */
[----:B------:R-:W-:Y:S06]  /*34260*/  BRA `(.L_x_5761) ;  /* 0xffffffb800c87947 */ /* 0x000fec000383ffff */
.L_x_5606:
[----:B------:R-:W-:Y:S01]  /*34270*/  BSSY B0, `(.L_x_5762) ;  /* 0x0000006000007945 */ /* 0x000fe20003800000 */
[----:B------:R-:W-:Y:S01]  /*34280*/  PLOP3.LUT P6, PT, P6, PT, PT, 0x8, 0x0 ;  /* 0x000000000000781c */ /* 0x000fe200037ce170 */
[----:B------:R-:W-:-:S12]  /*34290*/  IMAD.MOV.U32 R15, RZ, RZ, -0x1 ;  /* 0xffffffffff0f7424 */ /* 0x000fd800078e00ff */
[----:B01----:R-:W-:Y:S05]  /*342a0*/  WARPSYNC.COLLECTIVE R15, `(.L_x_5763) ;  /* 0x000000000f087348 */ /* 0x003fea0003c00000 */
[----:B------:R-:W-:Y:S01]  /*342b0*/  VOTE.ANY R14, PT, P6 ;  /* 0x00000000000e7806 */ /* 0x000fe200030e0100 */
[----:B01----:R-:W-:Y:S06]  /*342c0*/  ENDCOLLECTIVE ;  /* 0x000000000000791b */ /* 0x003fec0003800000 */
.L_x_5763:
[----:B------:R-:W-:Y:S05]  /*342d0*/  BSYNC B0 ;  /* 0x0000000000007941 */ /* 0x000fea0003800000 */
.L_x_5762:
        /* <DEDUP_REMOVED lines=9> */
.L_x_5764:
[----:B------:R-:W-:Y:S01]  /*34370*/  IMAD.MOV.U32 R17, RZ, RZ, R14 ;  /* 0x000000ffff117224 */ /* 0x000fe200078e000e */
[----:B------:R-:W-:Y:S06]  /*34380*/  BRA `(.L_x_5765) ;  /* 0xffffffb800b87947 */ /* 0x000fec000383ffff */
.L_x_5608:
[----:B------:R-:W-:Y:S01]  /*34390*/  BSSY B0, `(.L_x_5766) ;  /* 0x0000007000007945 */ /* 0x000fe20003800000 */
[----:B------:R-:W-:Y:S02]  /*343a0*/  IMAD.MOV.U32 R13, RZ, RZ, R3 ;  /* 0x000000ffff0d7224 */ /* 0x000fe400078e0003 */
[----:B------:R-:W-:Y:S02]  /*343b0*/  IMAD.MOV.U32 R11, RZ, RZ, 0x1f ;  /* 0x0000001fff0b7424 */ /* 0x000fe400078e00ff */
[----:B------:R-:W-:-:S07]  /*343c0*/  IMAD.MOV.U32 R15, RZ, RZ, -0x1 ;  /* 0xffffffffff0f7424 */ /* 0x000fce00078e00ff */
[----:B0123--:R-:W-:Y:S05]  /*343d0*/  WARPSYNC.COLLECTIVE R15, `(.L_x_5767) ;  /* 0x000000000f087348 */ /* 0x00ffea0003c00000 */
[----:B------:R4:W0:Y:S02]  /*343e0*/  SHFL.IDX P6, R14, R13, R12, R11 ;  /* 0x0000000c0d0e7389 */ /* 0x00082400000c000b */
[----:B01234-:R-:W-:Y:S01]  /*343f0*/  ENDCOLLECTIVE ;  /* 0x000000000000791b */ /* 0x01ffe20003800000 */
.L_x_5767:
[----:B------:R-:W-:Y:S05]  /*34400*/  BSYNC B0 ;  /* 0x0000000000007941 */ /* 0x000fea0003800000 */
.L_x_5766:
[----:B------:R-:W-:Y:S01]  /*34410*/  IMAD.MOV.U32 R3, RZ, RZ, R14 ;  /* 0x000000ffff037224 */ /* 0x000fe200078e000e */
[----:B------:R-:W-:Y:S06]  /*34420*/  BRA `(.L_x_5768) ;  /* 0xffffffb800ac7947 */ /* 0x000fec000383ffff */
.L_x_5612:
[----:B0-----:R0:W2:Y:S02]  /*34430*/  SYNCS.PHASECHK.TRANS64.TRYWAIT P0, [R0+URZ+0x33420], R3 ;  /* 0x03342003000075a7 */ /* 0x0010a4000800017f */
[----:B--2---:R-:W-:Y:S05]  /*34440*/  @!P0 NANOSLEEP.SYNCS 0x989680 ;  /* 0x009896800000895d */ /* 0x004fea0003900000 */
[----:B------:R-:W2:Y:S02]  /*34450*/  @!P0 SYNCS.PHASECHK.TRANS64 P0, [R0+URZ+0x33420], R3 ;  /* 0x03342003000085a7 */ /* 0x000ea4000800007f */
[----:B--2---:R-:W-:Y:S05]  /*34460*/  @!P0 BRA `(.L_x_5612) ;  /* 0xfffffffc00f08947 */ /* 0x004fea000383ffff */
[----:B------:R-:W-:Y:S05]  /*34470*/  BRA `(.L_x_5769) ;  /* 0xffffffc000307947 */ /* 0x000fea000383ffff */
.L_x_5613:
[----:B------:R-:W2:Y:S01]  /*34480*/  S2R R2, SR_TID.X ;  /* 0x0000000000027919 */ /* 0x000ea20000002100 */
[----:B------:R-:W-:Y:S01]  /*34490*/  BSSY B0, `(.L_x_5770) ;  /* 0x000000a000007945 */ /* 0x000fe20003800000 */
[----:B------:R-:W-:Y:S02]  /*344a0*/  IMAD.MOV.U32 R12, RZ, RZ, RZ ;  /* 0x000000ffff0c7224 */ /* 0x000fe400078e00ff */
        /* <DEDUP_REMOVED lines=8> */
.L_x_5771:
[----:B------:R-:W-:Y:S05]  /*34530*/  BSYNC B0 ;  /* 0x0000000000007941 */ /* 0x000fea0003800000 */
.L_x_5770:
[----:B------:R-:W-:Y:S05]  /*34540*/  BRA `(.L_x_5772) ;  /* 0xffffffc000187947 */ /* 0x000fea000383ffff */
.L_x_5614:
[----:B------:R-:W-:Y:S01]  /*34550*/  BSSY B0, `(.L_x_5773) ;  /* 0x0000006000007945 */ /* 0x000fe20003800000 */
[----:B------:R-:W-:-:S07]  /*34560*/  IMAD.MOV.U32 R15, RZ, RZ, -0x1 ;  /* 0xffffffffff0f7424 */ /* 0x000fce00078e00ff */
[----:B012---:R-:W-:Y:S05]  /*34570*/  WARPSYNC.COLLECTIVE R15, `(.L_x_5774) ;  /* 0x000000000f0c7348 */ /* 0x007fea0003c00000 */
[----:B------:R-:W-:Y:S02]  /*34580*/  ELECT P6, UR62, PT ;  /* 0x00000000003e782f */ /* 0x000fe400038c0000 */
[----:B------:R-:W-:Y:S01]  /*34590*/  MOV R14, UR62 ;  /* 0x0000003e000e7c02 */ /* 0x000fe20008000f00 */
[----:B012---:R-:W-:Y:S10]  /*345a0*/  ENDCOLLECTIVE ;  /* 0x000000000000791b */ /* 0x007ff40003800000 */
.L_x_5774:
[----:B------:R-:W-:Y:S05]  /*345b0*/  BSYNC B0 ;  /* 0x0000000000007941 */ /* 0x000fea0003800000 */
.L_x_5773:
[----:B------:R-:W-:Y:S05]  /*345c0*/  BRA `(.L_x_5775) ;  /* 0xffffffc0000c7947 */ /* 0x000fea000383ffff */
.L_x_5616:
[----:B0-----:R0:W2:Y:S02]  /*345d0*/  SYNCS.PHASECHK.TRANS64.TRYWAIT P1, [R6+URZ], R5 ;  /* 0x00000005060075a7 */ /* 0x0010a4000802017f */
[----:B--2---:R-:W-:Y:S05]  /*345e0*/  @!P1 NANOSLEEP.SYNCS 0x989680 ;  /* 0x009896800000995d */ /* 0x004fea0003900000 */
[----:B------:R-:W2:Y:S02]  /*345f0*/  @!P1 SYNCS.PHASECHK.TRANS64 P1, [R6+URZ], R5 ;  /* 0x00000005060095a7 */ /* 0x000ea4000802007f */
[----:B--2---:R-:W-:Y:S05]  /*34600*/  @!P1 BRA `(.L_x_5616) ;  /* 0xfffffffc00f09947 */ /* 0x004fea000383ffff */
[----:B------:R-:W-:Y:S05]  /*34610*/  BRA `(.L_x_5776) ;  /* 0xffffffc000487947 */ /* 0x000fea000383ffff */
.L_x_5617:
[----:B--2---:R2:W3:Y:S02]  /*34620*/  SYNCS.PHASECHK.TRANS64.TRYWAIT P1, [R7+URZ], R2 ;  /* 0x00000002070075a7 */ /* 0x0044e4000802017f */
[----:B---3--:R-:W-:Y:S05]  /*34630*/  @!P1 NANOSLEEP.SYNCS 0x989680 ;  /* 0x009896800000995d */ /* 0x008fea0003900000 */
[----:B------:R-:W3:Y:S02]  /*34640*/  @!P1 SYNCS.PHASECHK.TRANS64 P1, [R7+URZ], R2 ;  /* 0x00000002070095a7 */ /* 0x000ee4000802007f */
[----:B---3--:R-:W-:Y:S05]  /*34650*/  @!P1 BRA `(.L_x_5617) ;  /* 0xfffffffc00f09947 */ /* 0x008fea000383ffff */
[----:B------:R-:W-:Y:S05]  /*34660*/  BRA `(.L_x_5777) ;  /* 0xffffffc0003c7947 */ /* 0x000fea000383ffff */
.L_x_5619:
[----:B---3--:R3:W4:Y:S02]  /*34670*/  SYNCS.PHASECHK.TRANS64.TRYWAIT P1, [R4+URZ+0x33460], R5 ;  /* 0x03346005040075a7 */ /* 0x008724000802017f */
[----:B----4-:R-:W-:Y:S05]  /*34680*/  @!P1 NANOSLEEP.SYNCS 0x989680 ;  /* 0x009896800000995d */ /* 0x010fea0003900000 */
[----:B------:R-:W4:Y:S02]  /*34690*/  @!P1 SYNCS.PHASECHK.TRANS64 P1, [R4+URZ+0x33460], R5 ;  /* 0x03346005040095a7 */ /* 0x000f24000802007f */
[----:B----4-:R-:W-:Y:S05]  /*346a0*/  @!P1 BRA `(.L_x_5619) ;  /* 0xfffffffc00f09947 */ /* 0x010fea000383ffff */
[----:B------:R-:W-:Y:S05]  /*346b0*/  BRA `(.L_x_5778) ;  /* 0xffffffc000407947 */ /* 0x000fea000383ffff */
.L_x_5621:
[----:B----4-:R4:W0:Y:S02]  /*346c0*/  SYNCS.PHASECHK.TRANS64.TRYWAIT P1, [R3+URZ+0x33460], R2 ;  /* 0x03346002030075a7 */ /* 0x010824000802017f */
[----:B0-----:R-:W-:Y:S05]  /*346d0*/  @!P1 NANOSLEEP.SYNCS 0x989680 ;  /* 0x009896800000995d */ /* 0x001fea0003900000 */
[----:B------:R-:W0:Y:S02]  /*346e0*/  @!P1 SYNCS.PHASECHK.TRANS64 P1, [R3+URZ+0x33460], R2 ;  /* 0x03346002030095a7 */ /* 0x000e24000802007f */
[----:B0-----:R-:W-:Y:S05]  /*346f0*/  @!P1 BRA `(.L_x_5621) ;  /* 0xfffffffc00f09947 */ /* 0x001fea000383ffff */
[----:B------:R-:W-:Y:S05]  /*34700*/  BRA `(.L_x_5779) ;  /* 0xffffffc000407947 */ /* 0x000fea000383ffff */
.L_x_5623:
[----:B------:R0:W0:Y:S02]  /*34710*/  SYNCS.PHASECHK.TRANS64.TRYWAIT P0, [R4+URZ+0x33480], R5 ;  /* 0x03348005040075a7 */ /* 0x000024000800017f */
[----:B0-----:R-:W-:Y:S05]  /*34720*/  @!P0 NANOSLEEP.SYNCS 0x989680 ;  /* 0x009896800000895d */ /* 0x001fea0003900000 */
[----:B------:R-:W0:Y:S02]  /*34730*/  @!P0 SYNCS.PHASECHK.TRANS64 P0, [R4+URZ+0x33480], R5 ;  /* 0x03348005040085a7 */ /* 0x000e24000800007f */
[----:B0-----:R-:W-:Y:S05]  /*34740*/  @!P0 BRA `(.L_x_5623) ;  /* 0xfffffffc00f08947 */ /* 0x001fea000383ffff */
[----:B------:R-:W-:Y:S05]  /*34750*/  BRA `(.L_x_5624) ;  /* 0xffffffc0003c7947 */ /* 0x000fea000383ffff */
.L_x_5780:
        /* <DEDUP_REMOVED lines=10> */
.L_x_12971:


//--------------------- .text._ZN7cutlass13device_kernelIN5flash11enable_sm90INS1_16FlashAttnFwdSm90INS1_25CollectiveMainloopFwdSm90ILi2EN4cute5tupleIJNS5_1CILi1EEES8_S8_EEENS6_IJNS7_ILi128EEENS7_ILi224EEESA_EEELi128ENS_12float_e4m3_tEfNS_4arch4Sm90ELb0ELb0ELb1ELb0ELb0ELb0ELb0ELb1ELb1ELb1ELb0ELb0EEENS1_21CollectiveEpilogueFwdINS6_IJSA_SA_SB_EEES9_NS_10bfloat16_tESF_Li256ELb0ELb1ELb0ELb1EEENS1_29StaticPersistentTileSchedulerILb0EEEEEEEEEvNT_6ParamsE --------------------------
	.section	.text._ZN7cutlass13device_kernelIN5flash11enable_sm90INS1_16FlashAttnFwdSm90INS1_25CollectiveMainloopFwdSm90ILi2EN4cute5tupleIJNS5_1CILi1EEES8_S8_EEENS6_IJNS7_ILi128EEENS7_ILi224EEESA_EEELi128ENS_12float_e4m3_tEfNS_4arch4Sm90ELb0ELb0ELb1ELb0ELb0ELb0ELb0ELb1ELb1ELb1ELb0ELb0EEENS1_21CollectiveEpilogueFwdINS6_IJSA_SA_SB_EEES9_NS_10bfloat16_tESF_Li256ELb0ELb1ELb0ELb1EEENS1_29StaticPersistentTileSchedulerILb0EEEEEEEEEvNT_6ParamsE,"ax",@progbits
	.align	128
.text._ZN7cutlass13device_kernelIN5flash11enable_sm90INS1_16FlashAttnFwdSm90INS1_25CollectiveMainloopFwdSm90ILi2EN4cute5tupleIJNS5_1CILi1EEES8_S8_EEENS6_IJNS7_ILi128EEENS7_ILi224EEESA_EEELi128ENS_12float_e4m3_tEfNS_4arch4Sm90ELb0ELb0ELb1ELb0ELb0ELb0ELb0ELb1ELb1ELb1ELb0ELb0EEENS1_21CollectiveEpilogueFwdINS6_IJSA_SA_SB_EEES9_NS_10bfloat16_tESF_Li256ELb0ELb1ELb0ELb1EEENS1_29StaticPersistentTileSchedulerILb0EEEEEEEEEvNT_6ParamsE:
        .type           _ZN7cutlass13device_kernelIN5flash11enable_sm90INS1_16FlashAttnFwdSm90INS1_25CollectiveMainloopFwdSm90ILi2EN4cute5tupleIJNS5_1CILi1EEES8_S8_EEENS6_IJNS7_ILi128EEENS7_ILi224EEESA_EEELi128ENS_12float_e4m3_tEfNS_4arch4Sm90ELb0ELb0ELb1ELb0ELb0ELb0ELb0ELb1ELb1ELb1ELb0ELb0EEENS1_21CollectiveEpilogueFwdINS6_IJSA_SA_SB_EEES9_NS_10bfloat16_tESF_Li256ELb0ELb1ELb0ELb1EEENS1_29StaticPersistentTileSchedulerILb0EEEEEEEEEvNT_6ParamsE,@function
        .size           _ZN7cutlass13device_kernelIN5flash11enable_sm90INS1_16FlashAttnFwdSm90INS1_25CollectiveMainloopFwdSm90ILi2EN4cute5tupleIJNS5_1CILi1EEES8_S8_EEENS6_IJNS7_ILi128EEENS7_ILi224EEESA_EEELi128ENS_12float_e4m3_tEfNS_4arch4Sm90ELb0ELb0ELb1ELb0ELb0ELb0ELb0ELb1ELb1ELb1ELb0ELb0EEENS1_21CollectiveEpilogueFwdINS6_IJSA_SA_SB_EEES9_NS_10bfloat16_tESF_Li256ELb0ELb1ELb0ELb1EEENS1_29StaticPersistentTileSchedulerILb0EEEEEEEEEvNT_6ParamsE,(.L_x_12972 - _ZN7cutlass13device_kernelIN5flash11enable_sm90INS1_16FlashAttnFwdSm90INS1_25CollectiveMainloopFwdSm90ILi2EN4cute5tupleIJNS5_1CILi1EEES8_S8_EEENS6_IJNS7_ILi128EEENS7_ILi224EEESA_EEELi128ENS_12float_e4m3_tEfNS_4arch4Sm90ELb0ELb0ELb1ELb0ELb0ELb0ELb0ELb1ELb1ELb1ELb0ELb0EEENS1_21CollectiveEpilogueFwdINS6_IJSA_SA_SB_EEES9_NS_10bfloat16_tESF_Li256ELb0ELb1ELb0ELb1EEENS1_29StaticPersistentTileSchedulerILb0EEEEEEEEEvNT_6ParamsE)
        .other          _ZN7cutlass13device_kernelIN5flash11enable_sm90INS1_16FlashAttnFwdSm90INS1_25CollectiveMainloopFwdSm90ILi2EN4cute5tupleIJNS5_1CILi1EEES8_S8_EEENS6_IJNS7_ILi128EEENS7_ILi224EEESA_EEELi128ENS_12float_e4m3_tEfNS_4arch4Sm90ELb0ELb0ELb1ELb0ELb0ELb0ELb0ELb1ELb1ELb1ELb0ELb0EEENS1_21CollectiveEpilogueFwdINS6_IJSA_SA_SB_EEES9_NS_10bfloat16_tESF_Li256ELb0ELb1ELb0ELb1EEENS1_29StaticPersistentTileSchedulerILb0EEEEEEEEEvNT_6ParamsE,@"STO_CUDA_ENTRY STV_DEFAULT"
_ZN7cutlass13device_kernelIN5flash11enable_sm90INS1_16FlashAttnFwdSm90INS1_25CollectiveMainloopFwdSm90ILi2EN4cute5tupleIJNS5_1CILi1EEES8_S8_EEENS6_IJNS7_ILi128EEENS7_ILi224EEESA_EEELi128ENS_12float_e4m3_tEfNS_4arch4Sm90ELb0ELb0ELb1ELb0ELb0ELb0ELb0ELb1ELb1ELb1ELb0ELb0EEENS1_21CollectiveEpilogueFwdINS6_IJSA_SA_SB_EEES9_NS_10bfloat16_tESF_Li256ELb0ELb1ELb0ELb1EEENS1_29StaticPersistentTileSchedulerILb0EEEEEEEEEvNT_6ParamsE:
        /* <DEDUP_REMOVED lines=18> */
.L_x_5782:
[----:B------:R-:W-:Y:S05]  /*0120*/  BSYNC B0 ;  /* 0x0000000000007941 */ /* 0x000fea0003800000 */
.L_x_5781:
        /* <DEDUP_REMOVED lines=41> */
.L_x_5783:
        /* <DEDUP_REMOVED lines=22> */
.L_x_5784:
        /* <DEDUP_REMOVED lines=18> */
.L_x_5785:
        /* <DEDUP_REMOVED lines=22> */
.L_x_5786:
        /* <DEDUP_REMOVED lines=22> */
.L_x_5787:
[----:B------:R-:W-:Y:S01]  /*0900*/  PLOP3.LUT P0, PT, PT, PT, UP0, 0x80, 0x0 ;  /* 0x000000000000781c */ /* 0x000fe20003f0f008 */
[----:B------:R-:W-:Y:S01]  /*0910*/  UMOV UR38, 0x1 ;  /* 0x0000000100267882 */ /* 0x000fe20000000000 */
[----:B------:R-:W-:Y:S01]  /*0920*/  NOP ;  /* 0x0000000000007918 */ /* 0x000fe20000000000 */
[----:B------:R-:W-:Y:S01]  /*0930*/  USEL UR38, UR38, 0x2, !UP0 ;  /* 0x0000000226267887 */ /* 0x000fe2000c000000 */
[----:B------:R-:W-:Y:S01]  /*0940*/  ULDC.64 UR46, c[0x0][0x208] ;  /* 0x00008200002e7ab9 */ /* 0x000fe20000000a00 */
[----:B012-4-:R-:W-:Y:S08]  /*0950*/  BAR.SYNC.DEFER_BLOCKING 0x0 ;  /* 0x0000000000007b1d */ /* 0x017ff00000010000 */
[----:B------:R-:W-:Y:S05]  /*0960*/  @!P0 BRA `(.L_x_5788) ;  /* 0x000000c000208947 */ /* 0x000fea0003800000 */
.L_x_5789:
        /* <DEDUP_REMOVED lines=27> */
[----:B------:R-:W-:-:S02]  /*0b20*/  LOP3.LUT R9, R2, 0x3fffff0, RZ, 0xc0, !PT ;  /* 0x03fffff002097812 */ /* 0x000fc400078ec0ff */
[----:B------:R-:W-:Y:S02]  /*0b30*/  LOP3.LUT R4, R0, 0xfffffc00, RZ, 0xc0, !PT ;  /* 0xfffffc0000047812 */ /* 0x000fe400078ec0ff */
[----:B------:R-:W-:Y:S01]  /*0b40*/  SHF.R.S32.HI R7, RZ, 0x1f, R22 ;  /* 0x0000001fff077819 */ /* 0x000fe20000011416 */
[----:B------:R-:W-:Y:S01]  /*0b50*/  IMAD.IADD R9, R18, 0x1, -R9 ;  /* 0x0000000112097824 */ /* 0x000fe200078e0a09 */
[----:B------:R-:W-:Y:S02]  /*0b60*/  SHF.R.S32.HI R11, RZ, 0x4, R2 ;  /* 0x00000004ff0b7819 */ /* 0x000fe40000011402 */
[----:B------:R-:W-:Y:S01]  /*0b70*/  LEA.HI R0, R7, R22, RZ, 0x2 ;  /* 0x0000001607007211 */ /* 0x000fe200078f10ff */
[----:B------:R-:W-:Y:S01]  /*0b80*/  IMAD R9, R9, 0x40, R4 ;  /* 0x0000004009097824 */ /* 0x000fe200078e0204 */
[----:B------:R-:W-:Y:S02]  /*0b90*/  LEA.HI R2, R2, R11, RZ, 0x1 ;  /* 0x0000000b02027211 */ /* 0x000fe400078f08ff */
[----:B------:R-:W-:-:S02]  /*0ba0*/  SHF.R.S32.HI R4, RZ, 0x2, R0 ;  /* 0x00000002ff047819 */ /* 0x000fc40000011400 */
[----:B------:R-:W-:Y:S02]  /*0bb0*/  SHF.R.S32.HI R13, RZ, 0x1f, R0 ;  /* 0x0000001fff0d7819 */ /* 0x000fe40000011400 */
[----:B------:R-:W-:Y:S02]  /*0bc0*/  LOP3.LUT R2, R2, 0x1ffffffe, RZ, 0xc0, !PT ;  /* 0x1ffffffe02027812 */ /* 0x000fe400078ec0ff */
[----:B------:R-:W-:Y:S02]  /*0bd0*/  LEA.HI R19, R3, R18, RZ, 0x3 ;  /* 0x0000001203137211 */ /* 0x000fe400078f18ff */
[----:B------:R-:W-:Y:S01]  /*0be0*/  LOP3.LUT R3, R6, 0xfffffffc, RZ, 0xc0, !PT ;  /* 0xfffffffc06037812 */ /* 0x000fe200078ec0ff */
[----:B------:R-:W-:Y:S01]  /*0bf0*/  IMAD.IADD R2, R11, 0x1, -R2 ;  /* 0x000000010b027824 */ /* 0x000fe200078e0a02 */
[----:B------:R-:W-:Y:S02]  /*0c00*/  LEA.HI R13, R13, R4, RZ, 0x3 ;  /* 0x000000040d0d7211 */ /* 0x000fe400078f18ff */
[----:B------:R-:W-:Y:S01]  /*0c10*/  SHF.R.S32.HI R228, RZ, 0x7, R5 ;  /* 0x00000007ffe47819 */ /* 0x000fe20000011405 */
[----:B------:R-:W-:Y:S01]  /*0c20*/  IMAD R231, R2, 0x8, R9 ;  /* 0x0000000802e77824 */ /* 0x000fe200078e0209 */
[----:B------:R-:W-:-:S02]  /*0c30*/  LOP3.LUT R15, R19, 0xfffffff8, RZ, 0xc0, !PT ;  /* 0xfffffff8130f7812 */ /* 0x000fc400078ec0ff */
[C---:B------:R-:W-:Y:S02]  /*0c40*/  IADD3 R6, R18.reuse, -R3, RZ ;  /* 0x8000000312067210 */ /* 0x040fe40007ffe0ff */
[----:B------:R-:W-:Y:S01]  /*0c50*/  LOP3.LUT R13, R13, 0xfffffff8, RZ, 0xc0, !PT ;  /* 0xfffffff80d0d7812 */ /* 0x000fe200078ec0ff */
[----:B------:R-:W-:Y:S01]  /*0c60*/  IMAD.IADD R18, R18, 0x1, -R15 ;  /* 0x0000000112127824 */ /* 0x000fe200078e0a0f */
[----:B------:R-:W-:Y:S02]  /*0c70*/  LEA.HI R7, R7, R22, RZ, 0x5 ;  /* 0x0000001607077211 */ /* 0x000fe400078f28ff */
        /* <DEDUP_REMOVED lines=12> */
[----:B------:R-:W-:Y:S01]  /*0d40*/  IMAD.IADD R3, R22, 0x1, -R3 ;  /* 0x0000000116037824 */ /* 0x000fe200078e0a03 */
[----:B------:R-:W-:Y:S01]  /*0d50*/  IADD3 R230, R6, -R9, RZ ;  /* 0x8000000906e67210 */ /* 0x000fe20007ffe0ff */
[----:B------:R-:W-:Y:S01]  /*0d60*/  IMAD R229, R5, 0x40, R4 ;  /* 0x0000004005e57824 */ /* 0x000fe200078e0204 */
[----:B------:R-:W-:Y:S01]  /*0d70*/  SHF.R.S32.HI R233, RZ, 0x1f, R17 ;  /* 0x0000001fffe97819 */ /* 0x000fe20000011411 */
[----:B------:R-:W-:-:S02]  /*0d80*/  IMAD R232, R3, R232, 0xe0 ;  /* 0x000000e003e87424 */ /* 0x000fc400078e02e8 */
[----:B------:R-:W-:-:S07]  /*0d90*/  IMAD R230, R230, 0x8, R229 ;  /* 0x00000008e6e67824 */ /* 0x000fce00078e02e5 */
.L_x_5820:
        /* <DEDUP_REMOVED lines=12> */
[----:B------:R-:W-:Y:S02]  /*0e60*/  USEL UR49, UR49, 0x1, UP0 ;  /* 0x0000000131317887 */ /* 0x000fe40008000000 */
[----:B------:R-:W-:Y:S01]  /*0e70*/  UIMAD.WIDE.U32 UR4, UR41, UR4, URZ ;  /* 0x00000004290472a5 */ /* 0x000fe2000f8e003f */
[----:B------:R-:W-:Y:S01]  /*0e80*/  ULDC UR7, c[0x0][0x2f0] ;  /* 0x0000bc0000077ab9 */ /* 0x000fe20000000800 */
[----:B------:R-:W-:Y:S01]  /*0e90*/  @UP1 ULDC UR11, c[0x0][0xc40] ;  /* 0x00031000000b1ab9 */ /* 0x000fe20000000800 */
[----:B------:R-:W-:Y:S01]  /*0ea0*/  UMOV UR42, UR41 ;  /* 0x00000029002a7c82 */ /* 0x000fe20008000000 */
[----:B------:R-:W-:Y:S01]  /*0eb0*/  UIMAD UR49, UR49, UR7, URZ ;  /* 0x00000007313172a4 */ /* 0x000fe2000f8e023f */
[----:B0-----:R-:W-:Y:S01]  /*0ec0*/  R2UR UR37, R0 ;  /* 0x00000000002572ca */ /* 0x001fe200000e0000 */
[----:B-1----:R-:W-:-:S02]  /*0ed0*/  ULEA UR39, UR36, UR39, 0x18 ;  /* 0x0000002724277291 */ /* 0x002fc4000f8ec03f */
[----:B------:R-:W-:Y:S02]  /*0ee0*/  @UP1 USHF.R.U32.HI UR42, URZ, UR11, UR5 ;  /* 0x0000000b3f2a1299 */ /* 0x000fe40008011605 */
[----:B------:R-:W-:Y:S01]  /*0ef0*/  UIADD3 UR10, UR39, 0x1c400, URZ ;  /* 0x0001c400270a7890 */ /* 0x000fe2000fffe03f */
[----:B------:R-:W-:Y:S01]  /*0f00*/  @UP2 ULDC.64 UR8, c[0x0][0xc48] ;  /* 0x0003120000082ab9 */ /* 0x000fe20000000a00 */
[----:B------:R-:W-:Y:S02]  /*0f10*/  UIADD3 UR5, UR49, 0xdf, URZ ;  /* 0x000000df31057890 */ /* 0x000fe4000fffe03f */
[----:B------:R-:W-:Y:S01]  /*0f20*/  ULOP3.LUT UP0, URZ, UR10, 0x9f, URZ, 0xc0, !UPT ;  /* 0x0000009f0a3f7892 */ /* 0x000fe2000f80c03f */
[----:B------:R-:W-:-:S03]  /*0f30*/  UMOV UR40, UR42 ;  /* 0x0000002a00287c82 */ /* 0x000fc60008000000 */
[----:B------:R-:W-:Y:S02]  /*0f40*/  ULEA.HI UR6, UR37, UR37, URZ, 0x1 ;  /* 0x0000002525067291 */ /* 0x000fe4000f8f083f */
[----:B------:R-:W-:Y:S02]  /*0f50*/  PLOP3.LUT P0, PT, PT, PT, UP0, 0x80, 0x0 ;  /* 0x000000000000781c */ /* 0x000fe40003f0f008 */
[----:B------:R-:W-:-:S04]  /*0f60*/  ULOP3.LUT UR6, UR6, 0x1e, URZ, 0xc0, !UPT ;  /* 0x0000001e06067892 */ /* 0x000fc8000f8ec03f */
[----:B------:R-:W-:Y:S02]  /*0f70*/  UIADD3 UR4, UR37, -UR6, URZ ;  /* 0x8000000625047290 */ /* 0x000fe4000fffe03f */
[----:B------:R-:W-:Y:S02]  /*0f80*/  UIMAD.WIDE.U32 UR6, UR42, UR8, URZ ;  /* 0x000000082a0672a5 */ /* 0x000fe4000f8e003f */
[----:B------:R-:W-:Y:S02]  /*0f90*/  ULEA UR8, UR4, UR10, 0xd ;  /* 0x0000000a04087291 */ /* 0x000fe4000f8e683f */
[----:B------:R-:W-:Y:S01]  /*0fa0*/  @UP2 USHF.R.U32.HI UR40, URZ, UR9, UR7 ;  /* 0x000000093f282299 */ /* 0x000fe20008011607 */
[----:B------:R-:W-:Y:S01]  /*0fb0*/  UMOV UR4, URZ ;  /* 0x0000003f00047c82 */ /* 0x000fe20008000000 */
[----:B------:R-:W-:Y:S02]  /*0fc0*/  USHF.R.U32.HI UR8, URZ, 0x4, UR8 ;  /* 0x000000043f087899 */ /* 0x000fe40008011608 */
[----:B------:R-:W-:-:S02]  /*0fd0*/  UIMAD.WIDE UR4, UR5, -0x6db6db6d, UR4 ;  /* 0x92492493050478a5 */ /* 0x000fc4000f8e0204 */
[----:B------:R-:W-:Y:S02]  /*0fe0*/  ULOP3.LUT UR51, UR8, 0x3fff, URZ, 0xc0, !UPT ;  /* 0x00003fff08337892 */ /* 0x000fe4000f8ec03f */
[----:B------:R-:W-:-:S04]  /*0ff0*/  USHF.R.U32.HI UR48, URZ, 0x1f, UR5 ;  /* 0x0000001f3f307899 */ /* 0x000fc80008011605 */
        /* <DEDUP_REMOVED lines=18> */
.L_x_5790:
        /* <DEDUP_REMOVED lines=43> */
[----:B------:R-:W-:Y:S01]  /*13d0*/  MOV R2, UR4 ;  /* 0x0000000400027c02 */ /* 0x000fe20008000f00 */
        /* <DEDUP_REMOVED lines=16> */
.L_x_5878:
[----:B------:R-:W-:Y:S05]  /*14e0*/  @!P0 BRA `(.L_x_5792) ;  /* 0x0000000000048947 */ /* 0x000fea0003800000 */
[----:B------:R-:W-:Y:S01]  /*14f0*/  BPT.TRAP 0x1 ;  /* 0x000000040000795c */ /* 0x000fe20000300000 */
.L_x_5792:
[----:B0-----:R-:W-:Y:S02]  /*1500*/  IMAD.U32 R3, RZ, RZ, UR50 ;  /* 0x00000032ff037e24 */ /* 0x001fe4000f8e00ff */
[----:B------:R-:W-:-:S03]  /*1510*/  IMAD.U32 R2, RZ, RZ, UR43 ;  /* 0x0000002bff027e24 */ /* 0x000fc6000f8e00ff */
[----:B------:R-:W-:Y:S02]  /*1520*/  LEA R3, R3, UR39, 0x3 ;  /* 0x0000002703037c11 */ /* 0x000fe4000f8e18ff */
[----:B------:R-:W-:-:S04]  /*1530*/  SHF.L.U32 R2, R2, 0x1f, RZ ;  /* 0x0000001f02027819 */ /* 0x000fc800000006ff */
[----:B------:R0:W1:Y:S01]  /*1540*/  SYNCS.PHASECHK.TRANS64.TRYWAIT P1, [R3+URZ+0x2e830], R2 ;  /* 0x02e83002030075a7 */ /* 0x000062000802017f */
[----:B------:R-:W-:Y:S05]  /*1550*/  @!P0 BRA `(.L_x_5793) ;  /* 0x0000000000048947 */ /* 0x000fea0003800000 */
[----:B------:R-:W-:Y:S01]  /*1560*/  BPT.TRAP 0x1 ;  /* 0x000000040000795c */ /* 0x000fe20000300000 */
.L_x_5793:
[----:B-1----:R-:W-:Y:S05]  /*1570*/  @P1 BRA `(.L_x_5794) ;  /* 0x0000000000081947 */ /* 0x002fea0003800000 */
[----:B------:R-:W1:Y:S02]  /*1580*/  SYNCS.PHASECHK.TRANS64.TRYWAIT P1, [R3+URZ+0x2e830], R2 ;  /* 0x02e83002030075a7 */ /* 0x000e64000802017f */
[----:B-1----:R-:W-:Y:S05]  /*1590*/  @!P1 BRA `(.L_x_5795) ;  /* 0x000000ec00509947 */ /* 0x002fea0003800000 */
.L_x_5794:
[----:B------:R-:W2:Y:S01]  /*15a0*/  S2R R152, SR_TID.X ;  /* 0x0000000000987919 */ /* 0x000ea20000002100 */
[----:B------:R-:W-:Y:S01]  /*15b0*/  UIADD3 UR4, UR39, 0x20400, URZ ;  /* 0x0002040027047890 */ /* 0x000fe2000fffe03f */
[----:B------:R-:W-:-:S03]  /*15c0*/  IMAD.MOV.U32 R87, RZ, RZ, RZ ;  /* 0x000000ffff577224 */ /* 0x000fc600078e00ff */
[----:B------:R-:W-:-:S04]  /*15d0*/  USHF.R.U32.HI UR4, URZ, 0x4, UR4 ;  /* 0x000000043f047899 */ /* 0x000fc80008011604 */
[----:B------:R-:W-:-:S06]  /*15e0*/  ULOP3.LUT UR4, UR4, 0x3fff, URZ, 0xc0, !UPT ;  /* 0x00003fff04047892 */ /* 0x000fcc000f8ec03f */
[----:B01----:R-:W-:Y:S01]  /*15f0*/  MOV R2, UR4 ;  /* 0x0000000400027c02 */ /* 0x003fe20008000f00 */
[----:B------:R-:W-:Y:S05]  /*1600*/  WARPSYNC.ALL ;  /* 0x0000000000007948 */ /* 0x000fea0003800000 */
[----:B------:R-:W-:Y:S02]  /*1610*/  LOP3.LUT R2, R2, 0x10000, RZ, 0xfc, !PT ;  /* 0x0001000002027812 */ /* 0x000fe400078efcff */
[----:B--2---:R-:W-:Y:S02]  /*1620*/  LOP3.LUT P1, RZ, R152, 0x7f, RZ, 0xc0, !PT ;  /* 0x0000007f98ff7812 */ /* 0x004fe4000782c0ff */
[----:B------:R-:W-:Y:S01]  /*1630*/  R2UR UR20, R2 ;  /* 0x00000000021472ca */ /* 0x000fe200000e0000 */
[----:B------:R-:W-:Y:S01]  /*1640*/  ULOP3.LUT UR12, UR51, 0x10000, URZ, 0xfc, !UPT ;  /* 0x00010000330c7892 */ /* 0x000fe2000f8efc3f */
[----:B------:R-:W-:Y:S01]  /*1650*/  WARPGROUP.ARRIVE ;  /* 0x00000000000079c5 */ /* 0x000fe20000000000 */
[----:B------:R-:W-:Y:S01]  /*1660*/  UMOV UR17, 0x40000040 ;  /* 0x4000004000117882 */ /* 0x000fe20000000000 */
[----:B------:R-:W-:Y:S01]  /*1670*/  UMOV UR19, 0x40000040 ;  /* 0x4000004000137882 */ /* 0x000fe20000000000 */
[----:B------:R-:W-:Y:S01]  /*1680*/  UIADD3 UR7, UR12, 0x2, URZ ;  /* 0x000000020c077890 */ /* 0x000fe2000fffe03f */
[----:B------:R-:W-:Y:S01]  /*1690*/  VIADD R4, R232, UR49 ;  /* 0x00000031e8047c36 */ /* 0x000fe20008000000 */
[----:B------:R-:W-:-:S02]  /*16a0*/  UIADD3 UR11, UR12, 0x4, URZ ;  /* 0x000000040c0b7890 */ /* 0x000fc4000fffe03f */
[----:B------:R-:W-:Y:S01]  /*16b0*/  UMOV UR16, UR12 ;  /* 0x0000000c00107c82 */ /* 0x000fe20008000000 */
[----:B------:R-:W-:Y:S01]  /*16c0*/  UIADD3 UR14, UR12, 0x6, URZ ;  /* 0x000000060c0e7890 */ /* 0x000fe2000fffe03f */
[----:B------:R-:W-:Y:S02]  /*16d0*/  UMOV UR13, 0x40000040 ;  /* 0x40000040000d7882 */ /* 0x000fe40000000000 */
[----:B------:R-:W-:Y:S01]  /*16e0*/  UIMAD UR20, UR50, 0x700, UR20 ;  /* 0x00000700321478a4 */ /* 0x000fe2000f8e0214 */
[----:B------:R-:W-:Y:S01]  /*16f0*/  UMOV UR15, 0x40000040 ;  /* 0x40000040000f7882 */ /* 0x000fe20000000000 */
[----:B------:R-:W-:Y:S02]  /*1700*/  UISETP.GE.AND UP0, UPT, UR49, 0xe1, UPT ;  /* 0x000000e13100788c */ /* 0x000fe4000bf06270 */
[----:B------:R-:W-:-:S03]  /*1710*/  UIADD3 UR4, UR20, 0x200, URZ ;  /* 0x0000020014047890 */ /* 0x000fc6000fffe03f */
[----:B------:R-:W-:Y:S01]  /*1720*/  UMOV UR18, UR20 ;  /* 0x0000001400127c82 */ /* 0x000fe20008000000 */
[----:B------:R-:W-:Y:S01]  /*1730*/  UIADD3 UR5, UR20, 0x300, URZ ;  /* 0x0000030014057890 */ /* 0x000fe2000fffe03f */
[----:B------:R-:W-:Y:S01]  /*1740*/  QGMMA.64x32x32.F32.E4M3.E4M3 R136, gdesc[UR16], RZ, !UPT, gsb0 ;  /* 0x00600000108879f3 */ /* 0x000fe2000c0008ff */
[----:B------:R-:W-:Y:S01]  /*1750*/  UIADD3 UR18, UR20, 0x100, URZ ;  /* 0x0000010014127890 */ /* 0x000fe2000fffe03f */
[----:B------:R-:W-:Y:S01]  /*1760*/  UMOV UR19, 0x40000040 ;  /* 0x4000004000137882 */ /* 0x000fe20000000000 */
[----:B------:R-:W-:Y:S02]  /*1770*/  UIADD3 UR6, UR20, 0x400, URZ ;  /* 0x0000040014067890 */ /* 0x000fe4000fffe03f */
[----:B------:R-:W-:Y:S02]  /*1780*/  UIADD3 UR8, UR20, 0x202, URZ ;  /* 0x0000020214087890 */ /* 0x000fe4000fffe03f */
[----:B------:R-:W-:Y:S02]  /*1790*/  UIADD3 UR9, UR20, 0x302, URZ ;  /* 0x0000030214097890 */ /* 0x000fe4000fffe03f */
[----:B------:R-:W-:-:S02]  /*17a0*/  UIADD3 UR10, UR20, 0x402, URZ ;  /* 0x00000402140a7890 */ /* 0x000fc4000fffe03f */
[----:B------:R-:W-:Y:S01]  /*17b0*/  UIADD3 UR12, UR20, 0x404, URZ ;  /* 0x00000404140c7890 */ /* 0x000fe2000fffe03f */
        /* <DEDUP_REMOVED lines=23> */
[----:B------:R-:W-:Y:S01]  /*1930*/  UMOV UR4, UR7 ;  /* 0x0000000700047c82 */ /* 0x000fe20008000000 */
[----:B------:R-:W-:Y:S01]  /*1940*/  UMOV UR7, 0x40000040 ;  /* 0x4000004000077882 */ /* 0x000fe20000000000 */
[----:B------:R-:W-:Y:S02]  /*1950*/  WARPGROUP.DEPBAR.LE gsb0, 0x0 ;  /* 0x00008000000079c5 */ /* 0x000fe40000010000 */
[----:B------:R-:W-:-:S06]  /*1960*/  WARPGROUP.ARRIVE ;  /* 0x00000000000079c5 */ /* 0x000fcc0000000000 */
[----:B------:R-:W-:Y:S01]  /*1970*/  QGMMA.64x32x32.F32.E4M3.E4M3 R40, gdesc[UR16], RZ, !UPT, gsb0 ;  /* 0x00600000102879f3 */ /* 0x000fe2000c0008ff */
[----:B------:R-:W-:Y:S01]  /*1980*/  UMOV UR18, UR5 ;  /* 0x0000000500127c82 */ /* 0x000fe20008000000 */
[----:B------:R-:W-:Y:S01]  /*1990*/  UMOV UR19, 0x40000040 ;  /* 0x4000004000137882 */ /* 0x000fe20000000000 */
[----:B------:R-:W-:Y:S01]  /*19a0*/  UMOV UR5, 0x40000040 ;  /* 0x4000004000057882 */ /* 0x000fe20000000000 */
[----:B------:R-:W-:Y:S02]  /*19b0*/  WARPGROUP.DEPBAR.LE gsb0, 0x0 ;  /* 0x00008000000079c5 */ /* 0x000fe40000010000 */
[----:B------:R-:W-:-:S06]  /*19c0*/  WARPGROUP.ARRIVE ;  /* 0x00000000000079c5 */ /* 0x000fcc0000000000 */
[----:B------:R-:W-:Y:S01]  /*19d0*/  QGMMA.64x32x32.F32.E4M3.E4M3 R24, gdesc[UR16], RZ, !UPT, gsb0 ;  /* 0x00600000101879f3 */ /* 0x000fe2000c0008ff */
        /* <DEDUP_REMOVED lines=29> */
[----:B------:R-:W-:Y:S01]  /*1bb0*/  UMOV UR8, UR11 ;  /* 0x0000000b00087c82 */ /* 0x000fe20008000000 */
[----:B------:R-:W-:Y:S01]  /*1bc0*/  UMOV UR11, 0x40000040 ;  /* 0x40000040000b7882 */ /* 0x000fe20000000000 */
[----:B------:R-:W-:Y:S02]  /*1bd0*/  WARPGROUP.DEPBAR.LE gsb0, 0x0 ;  /* 0x00008000000079c5 */ /* 0x000fe40000010000 */
[----:B------:R-:W-:-:S06]  /*1be0*/  WARPGROUP.ARRIVE ;  /* 0x00000000000079c5 */ /* 0x000fcc0000000000 */
[----:B------:R-:W-:Y:S01]  /*1bf0*/  QGMMA.64x32x32.F32.E4M3.E4M3 R40, gdesc[UR4], R40, gsb0 ;  /* 0x00600000042879f3 */ /* 0x000fe20008000828 */
[----:B------:R-:W-:Y:S01]  /*1c00*/  UMOV UR6, UR9 ;  /* 0x0000000900067c82 */ /* 0x000fe20008000000 */
[----:B------:R-:W-:Y:S01]  /*1c10*/  UMOV UR7, 0x40000040 ;  /* 0x4000004000077882 */ /* 0x000fe20000000000 */
[----:B------:R-:W-:Y:S01]  /*1c20*/  UMOV UR9, 0x40000040 ;  /* 0x4000004000097882 */ /* 0x000fe20000000000 */
        /* <DEDUP_REMOVED lines=79> */
[C---:B------:R-:W-:Y:S01]  /*2120*/  FMUL.FTZ R83, R0.reuse, R126 ;  /* 0x0000007e00537220 */ /* 0x040fe20000410000 */
[C---:B------:R-:W-:Y:S01]  /*2130*/  FMUL.FTZ R77, R0.reuse, R125 ;  /* 0x0000007d004d7220 */ /* 0x040fe20000410000 */
[C---:B------:R-:W-:Y:S01]  /*2140*/  FMUL.FTZ R80, R0.reuse, R122 ;  /* 0x0000007a00507220 */ /* 0x040fe20000410000 */
[C---:B------:R-:W-:Y:S01]  /*2150*/  FMUL.FTZ R82, R0.reuse, R129 ;  /* 0x0000008100527220 */ /* 0x040fe20000410000 */
[----:B------:R-:W5:Y:S01]  /*2160*/  MUFU.TANH R11, R11 ;  /* 0x0000000b000b7308 */ /* 0x000f620000002400 */
[----:B------:R-:W-:Y:S01]  /*2170*/  QGMMA.64x32x32.F32.E4M3.E4M3 R104, gdesc[UR12], R104, gsb0 ;  /* 0x006000000c6879f3 */ /* 0x000fe20008000868 */
[----:B------:R-:W-:Y:S01]  /*2180*/  UIADD3 UR14, UR20, 0x306, URZ ;  /* 0x00000306140e7890 */ /* 0x000fe2000fffe03f */
[C---:B------:R-:W-:Y:S01]  /*2190*/  FMUL.FTZ R74, R0.reuse, R121 ;  /* 0x00000079004a7220 */ /* 0x040fe20000410000 */
[----:B------:R-:W-:Y:S01]  /*21a0*/  UMOV UR15, 0x40000040 ;  /* 0x40000040000f7882 */ /* 0x000fe20000000000 */
        /* <DEDUP_REMOVED lines=12> */
[----:B------:R-:W-:-:S07]  /*2270*/  FMUL.FTZ R124, R0, R135 ;  /* 0x00000087007c7220 */ /* 0x000fce0000410000 */
[----:B------:R-:W5:Y:S08]  /*2280*/  MUFU.TANH R20, R20 ;  /* 0x0000001400147308 */ /* 0x000f700000002400 */
[----:B------:R-:W5:Y:S08]  /*2290*/  MUFU.TANH R13, R13 ;  /* 0x0000000d000d7308 */ /* 0x000f700000002400 */
        /* <DEDUP_REMOVED lines=24> */
[----:B------:R-:W-:-:S05]  /*2420*/  FMUL.FTZ R111, R0, R111 ;  /* 0x0000006f006f7220 */ /* 0x000fca0000410000 */
[----:B------:R-:W5:Y:S08]  /*2430*/  MUFU.TANH R74, R74 ;  /* 0x0000004a004a7308 */ /* 0x000f700000002400 */
        /* <DEDUP_REMOVED lines=35> */
[----:B------:R-:W-:Y:S02]  /*2670*/  IMAD.U32 R57, RZ, RZ, UR48 ;  /* 0x00000030ff397e24 */ /* 0x000fe4000f8e00ff */
[C---:B------:R-:W-:Y:S01]  /*2680*/  FMUL.FTZ R103, R0.reuse, R60 ;  /* 0x0000003c00677220 */ /* 0x040fe20000410000 */
[C---:B------:R-:W-:Y:S01]  /*2690*/  FMUL.FTZ R60, R0.reuse, R62 ;  /* 0x0000003e003c7220 */ /* 0x040fe20000410000 */
[C---:B------:R-:W-:Y:S01]  /*26a0*/  FMUL.FTZ R62, R0.reuse, R64 ;  /* 0x00000040003e7220 */ /* 0x040fe20000410000 */
[----:B------:R-:W-:Y:S01]  /*26b0*/  QGMMA.64x32x32.F32.E4M3.E4M3 R40, gdesc[UR12], R40, gsb0 ;  /* 0x006000000c2879f3 */ /* 0x000fe20008000828 */
[----:B------:R-:W-:Y:S02]  /*26c0*/  IMAD R4, R57, -0xe0, R4 ;  /* 0xffffff2039047824 */ /* 0x000fe400078e0204 */
[C---:B------:R-:W-:Y:S01]  /*26d0*/  FMUL.FTZ R64, R0.reuse, R65 ;  /* 0x0000004100407220 */ /* 0x040fe20000410000 */
[C---:B------:R-:W-:Y:S01]  /*26e0*/  FMUL.FTZ R65, R0.reuse, R66 ;  /* 0x0000004200417220 */ /* 0x040fe20000410000 */
[C---:B------:R-:W-:Y:S01]  /*26f0*/  FMUL.FTZ R66, R0.reuse, R67 ;  /* 0x0000004300427220 */ /* 0x040fe20000410000 */
[----:B------:R-:W-:Y:S01]  /*2700*/  FMUL.FTZ R129, R0, R68 ;  /* 0x0000004400817220 */ /* 0x000fe20000410000 */
[----:B------:R-:W-:Y:S01]  /*2710*/  ISETP.GT.AND P5, PT, R4, RZ, PT ;  /* 0x000000ff0400720c */ /* 0x000fe20003fa4270 */
[----:B------:R-:W-:Y:S01]  /*2720*/  FMUL.FTZ R130, R0, R69 ;  /* 0x0000004500827220 */ /* 0x000fe20000410000 */
[----:B------:R-:W-:Y:S01]  /*2730*/  ISETP.GT.AND P1, PT, R4, 0x1, PT ;  /* 0x000000010400780c */ /* 0x000fe20003f24270 */
[----:B------:R-:W-:Y:S01]  /*2740*/  FMUL.FTZ R100, R0, R56 ;  /* 0x0000003800647220 */ /* 0x000fe20000410000 */
[----:B------:R-:W-:Y:S01]  /*2750*/  ISETP.GT.AND P2, PT, R4, 0x8, PT ;  /* 0x000000080400780c */ /* 0x000fe20003f44270 */
[----:B------:R-:W-:Y:S01]  /*2760*/  FMUL.FTZ R131, R0, R70 ;  /* 0x0000004600837220 */ /* 0x000fe20000410000 */
        /* <DEDUP_REMOVED lines=8> */
[----:B------:R-:W-:Y:S01]  /*27f0*/  ISETP.GT.AND P4, PT, R4, 0x10, PT ;  /* 0x000000100400780c */ /* 0x000fe20003f84270 */
[----:B------:R-:W-:Y:S01]  /*2800*/  UIADD3 UR14, UR20, 0x606, URZ ;  /* 0x00000606140e7890 */ /* 0x000fe2000fffe03f */
[----:B---3--:R-:W-:Y:S01]  /*2810*/  FSEL R70, R9, -INF , P3 ;  /* 0xff80000009467808 */ /* 0x008fe20001800000 */
[----:B------:R-:W-:Y:S01]  /*2820*/  UMOV UR15, 0x40000040 ;  /* 0x40000040000f7882 */ /* 0x000fe20000000000 */
[----:B----4-:R-:W-:Y:S01]  /*2830*/  FSEL R5, R5, -INF , P5 ;  /* 0xff80000005057808 */ /* 0x010fe20002800000 */
[----:B------:R-:W-:Y:S01]  /*2840*/  FMUL.FTZ R61, R0, R61 ;  /* 0x0000003d003d7220 */ /* 0x000fe20000410000 */
[----:B------:R-:W-:Y:S01]  /*2850*/  ISETP.GT.AND P5, PT, R4, 0x11, PT ;  /* 0x000000110400780c */ /* 0x000fe20003fa4270 */
[----:B------:R-:W1:Y:S01]  /*2860*/  MUFU.TANH R120, R120 ;  /* 0x0000007800787308 */ /* 0x000e620000002400 */
[----:B-----5:R-:W-:Y:S01]  /*2870*/  FSEL R71, R12, -INF , P4 ;  /* 0xff8000000c477808 */ /* 0x020fe20002000000 */
[----:B------:R-:W-:Y:S01]  /*2880*/  FMUL.FTZ R63, R0, R63 ;  /* 0x0000003f003f7220 */ /* 0x000fe20000410000 */
[----:B------:R-:W-:-:S02]  /*2890*/  FSEL R6, R10, -INF , P1 ;  /* 0xff8000000a067808 */ /* 0x000fc40000800000 */
[----:B------:R-:W-:Y:S02]  /*28a0*/  ISETP.GT.AND P1, PT, R4, 0x18, PT ;  /* 0x000000180400780c */ /* 0x000fe40003f24270 */
[----:B------:R-:W-:Y:S01]  /*28b0*/  FSEL R9, R72, -INF , P4 ;  /* 0xff80000048097808 */ /* 0x000fe20002000000 */
[----:B------:R-:W2:Y:S01]  /*28c0*/  MUFU.TANH R104, R104 ;  /* 0x0000006800687308 */ /* 0x000ea20000002400 */
[----:B------:R-:W-:Y:S02]  /*28d0*/  FSEL R72, R11, -INF , P5 ;  /* 0xff8000000b487808 */ /* 0x000fe40002800000 */
[----:B------:R-:W-:Y:S02]  /*28e0*/  FSEL R7, R14, -INF , P2 ;  /* 0xff8000000e077808 */ /* 0x000fe40001000000 */
[----:B------:R-:W-:Y:S02]  /*28f0*/  ISETP.GT.AND P2, PT, R4, 0x19, PT ;  /* 0x000000190400780c */ /* 0x000fe40003f44270 */
[----:B------:R-:W-:Y:S01]  /*2900*/  FSEL R11, R76, -INF , P1 ;  /* 0xff8000004c0b7808 */ /* 0x000fe20000800000 */
[----:B------:R-:W3:Y:S01]  /*2910*/  MUFU.TANH R123, R123 ;  /* 0x0000007b007b7308 */ /* 0x000ee20000002400 */
[----:B------:R-:W-:-:S02]  /*2920*/  FSEL R76, R20, -INF , P1 ;  /* 0xff800000144c7808 */ /* 0x000fc40000800000 */
[----:B------:R-:W-:Y:S02]  /*2930*/  FSEL R8, R13, -INF , P3 ;  /* 0xff8000000d087808 */ /* 0x000fe40001800000 */
[----:B------:R-:W-:Y:S02]  /*2940*/  FSEL R12, R75, -INF , P2 ;  /* 0xff8000004b0c7808 */ /* 0x000fe40001000000 */
[C---:B------:R-:W-:Y:S01]  /*2950*/  ISETP.GT.AND P3, PT, R4.reuse, 0x20, PT ;  /* 0x000000200400780c */ /* 0x040fe20003f64270 */
[----:B------:R-:W4:Y:S01]  /*2960*/  MUFU.TANH R106, R106 ;  /* 0x0000006a006a7308 */ /* 0x000f220000002400 */
[----:B------:R-:W-:Y:S02]  /*2970*/  FSEL R75, R15, -INF , P2 ;  /* 0xff8000000f4b7808 */ /* 0x000fe40001000000 */
[----:B------:R-:W-:Y:S02]  /*2980*/  ISETP.GT.AND P4, PT, R4, 0x21, PT ;  /* 0x000000210400780c */ /* 0x000fe40003f84270 */
[----:B------:R-:W-:-:S02]  /*2990*/  FSEL R73, R73, -INF , P3 ;  /* 0xff80000049497808 */ /* 0x000fc40001800000 */
[----:B------:R-:W-:Y:S01]  /*29a0*/  FSEL R10, R21, -INF , P5 ;  /* 0xff800000150a7808 */ /* 0x000fe20002800000 */
[----:B------:R-:W5:Y:S01]  /*29b0*/  MUFU.TANH R124, R124 ;  /* 0x0000007c007c7308 */ /* 0x000f620000002400 */
[----:B------:R-:W-:Y:S02]  /*29c0*/  WARPGROUP.DEPBAR.LE gsb0, 0x0 ;  /* 0x00008000000079c5 */ /* 0x000fe40000010000 */
[C---:B------:R-:W-:Y:S01]  /*29d0*/  FMUL.FTZ R57, R0.reuse, R44 ;  /* 0x0000002c00397220 */ /* 0x040fe20000410000 */
[----:B------:R-:W-:Y:S01]  /*29e0*/  FMNMX.FTZ R44, R67, R68, !PT ;  /* 0x00000044432c7209 */ /* 0x000fe20007810000 */
[C---:B------:R-:W-:Y:S01]  /*29f0*/  FMUL.FTZ R56, R0.reuse, R43 ;  /* 0x0000002b00387220 */ /* 0x040fe20000410000 */
[C---:B------:R-:W-:Y:S01]  /*2a00*/  FMUL.FTZ R58, R0.reuse, R45 ;  /* 0x0000002d003a7220 */ /* 0x040fe20000410000 */
[C---:B------:R-:W-:Y:S01]  /*2a10*/  FMUL.FTZ R59, R0.reuse, R46 ;  /* 0x0000002e003b7220 */ /* 0x040fe20000410000 */
[----:B------:R-:W-:Y:S01]  /*2a20*/  FMNMX.FTZ R43, R69, R44, !PT ;  /* 0x0000002c452b7209 */ /* 0x000fe20007810000 */
[----:B------:R-:W-:Y:S01]  /*2a30*/  FMUL.FTZ R136, R0, R47 ;  /* 0x0000002f00887220 */ /* 0x000fe20000410000 */
[----:B------:R-:W-:Y:S01]  /*2a40*/  ISETP.GT.AND P5, PT, R4, 0x28, PT ;  /* 0x000000280400780c */ /* 0x000fe20003fa4270 */
[----:B------:R-:W-:Y:S01]  /*2a50*/  FMUL.FTZ R138, R0, R49 ;  /* 0x00000031008a7220 */ /* 0x000fe20000410000 */
[----:B------:R-:W-:Y:S01]  /*2a60*/  FMNMX.FTZ R44, R70, R43, !PT ;  /* 0x0000002b462c7209 */ /* 0x000fe20007810000 */
[----:B------:R-:W-:Y:S01]  /*2a70*/  FMUL.FTZ R137, R0, R48 ;  /* 0x0000003000897220 */ /* 0x000fe20000410000 */
[----:B------:R-:W-:Y:S01]  /*2a80*/  FSEL R74, R74, -INF , P4 ;  /* 0xff8000004a4a7808 */ /* 0x000fe20002000000 */
[C---:B------:R-:W-:Y:S01]  /*2a90*/  FMUL.FTZ R139, R0.reuse, R50 ;  /* 0x00000032008b7220 */ /* 0x040fe20000410000 */
[----:B------:R-:W-:Y:S01]  /*2aa0*/  FMNMX.FTZ R45, R71, R44, !PT ;  /* 0x0000002c472d7209 */ /* 0x000fe20007810000 */
[----:B------:R-:W-:Y:S01]  /*2ab0*/  FMUL.FTZ R140, R0, R51 ;  /* 0x00000033008c7220 */ /* 0x000fe20000410000 */
[----:B------:R-:W-:Y:S01]  /*2ac0*/  ISETP.GT.AND P1, PT, R4, 0x29, PT ;  /* 0x000000290400780c */ /* 0x000fe20003f24270 */
[----:B------:R-:W5:Y:S01]  /*2ad0*/  MUFU.TANH R105, R105 ;  /* 0x0000006900697308 */ /* 0x000f620000002400 */
[----:B------:R-:W-:Y:S01]  /*2ae0*/  FMNMX.FTZ R45, R72, R45, !PT ;  /* 0x0000002d482d7209 */ /* 0x000fe20007810000 */
[----:B------:R-:W-:Y:S01]  /*2af0*/  FMUL.FTZ R141, R0, R52 ;  /* 0x00000034008d7220 */ /* 0x000fe20000410000 */
[----:B------:R-:W-:Y:S01]  /*2b00*/  FSEL R78, R78, -INF , P5 ;  /* 0xff8000004e4e7808 */ /* 0x000fe20002800000 */
[----:B------:R-:W-:Y:S01]  /*2b10*/  FMUL.FTZ R142, R0, R53 ;  /* 0x00000035008e7220 */ /* 0x000fe20000410000 */
[----:B------:R-:W-:Y:S01]  /*2b20*/  FMNMX.FTZ R46, R76, R45, !PT ;  /* 0x0000002d4c2e7209 */ /* 0x000fe20007810000 */
[----:B------:R-:W-:Y:S01]  /*2b30*/  FMUL.FTZ R133, R0, R40 ;  /* 0x0000002800857220 */ /* 0x000fe20000410000 */
[----:B------:R-:W-:Y:S01]  /*2b40*/  ISETP.GT.AND P2, PT, R4, 0x30, PT ;  /* 0x000000300400780c */ /* 0x000fe20003f44270 */
[----:B------:R-:W5:Y:S01]  /*2b50*/  MUFU.TANH R125, R125 ;  /* 0x0000007d007d7308 */ /* 0x000f620000002400 */
[----:B------:R-:W-:Y:S01]  /*2b60*/  FMNMX.FTZ R46, R75, R46, !PT ;  /* 0x0000002e4b2e7209 */ /* 0x000fe20007810000 */
[C---:B------:R-:W-:Y:S01]  /*2b70*/  FMUL.FTZ R134, R0.reuse, R41 ;  /* 0x0000002900867220 */ /* 0x040fe20000410000 */
[----:B------:R-:W-:Y:S01]  /*2b80*/  FSEL R77, R77, -INF , P1 ;  /* 0xff8000004d4d7808 */ /* 0x000fe20000800000 */
[C---:B------:R-:W-:Y:S01]  /*2b90*/  FMUL.FTZ R42, R0.reuse, R42 ;  /* 0x0000002a002a7220 */ /* 0x040fe20000410000 */
[----:B------:R-:W-:Y:S01]  /*2ba0*/  FMNMX.FTZ R47, R73, R46, !PT ;  /* 0x0000002e492f7209 */ /* 0x000fe20007810000 */
[----:B------:R-:W-:Y:S01]  /*2bb0*/  FMUL.FTZ R135, R0, R55 ;  /* 0x0000003700877220 */ /* 0x000fe20000410000 */
[----:B------:R-:W-:Y:S01]  /*2bc0*/  FSEL R13, R80, -INF , P3 ;  /* 0xff800000500d7808 */ /* 0x000fe20001800000 */
[----:B------:R-:W5:Y:S01]  /*2bd0*/  MUFU.TANH R109, R109 ;  /* 0x0000006d006d7308 */ /* 0x000f620000002400 */
[----:B------:R-:W-:Y:S01]  /*2be0*/  FMNMX.FTZ R49, R74, R47, !PT ;  /* 0x0000002f4a317209 */ /* 0x000fe20007810000 */
[----:B------:R-:W-:Y:S01]  /*2bf0*/  WARPGROUP.ARRIVE ;  /* 0x00000000000079c5 */ /* 0x000fe20000000000 */
[----:B------:R-:W-:Y:S01]  /*2c00*/  ISETP.GT.AND P3, PT, R4, 0x31, PT ;  /* 0x000000310400780c */ /* 0x000fe20003f64270 */
[----:B------:R-:W-:Y:S01]  /*2c10*/  FMUL.FTZ R143, R0, R54 ;  /* 0x00000036008f7220 */ /* 0x000fe20000410000 */
[----:B------:R-:W-:-:S02]  /*2c20*/  FMNMX.FTZ R48, R78, R49, !PT ;  /* 0x000000314e307209 */ /* 0x000fc40007810000 */
[----:B------:R-:W-:Y:S01]  /*2c30*/  FSEL R81, R81, -INF , P2 ;  /* 0xff80000051517808 */ /* 0x000fe20001000000 */
[----:B------:R-:W5:Y:S01]  /*2c40*/  MUFU.TANH R107, R107 ;  /* 0x0000006b006b7308 */ /* 0x000f620000002400 */
[----:B------:R-:W-:Y:S01]  /*2c50*/  FMNMX.FTZ R50, R77, R48, !PT ;  /* 0x000000304d327209 */ /* 0x000fe20007810000 */
[----:B------:R-:W-:Y:S01]  /*2c60*/  QGMMA.64x32x32.F32.E4M3.E4M3 R24, gdesc[UR12], R24, gsb0 ;  /* 0x006000000c1879f3 */ /* 0x000fe20008000818 */
[----:B------:R-:W-:Y:S02]  /*2c70*/  FSEL R14, R79, -INF , P4 ;  /* 0xff8000004f0e7808 */ /* 0x000fe40002000000 */
[----:B------:R-:W-:Y:S02]  /*2c80*/  ISETP.GT.AND P4, PT, R4, 0x38, PT ;  /* 0x000000380400780c */ /* 0x000fe40003f84270 */
[----:B------:R-:W-:Y:S01]  /*2c90*/  FSEL R82, R82, -INF , P3 ;  /* 0xff80000052527808 */ /* 0x000fe20001800000 */
[----:B------:R-:W5:Y:S01]  /*2ca0*/  MUFU.TANH R108, R108 ;  /* 0x0000006c006c7308 */ /* 0x000f620000002400 */
[----:B------:R-:W-:-:S02]  /*2cb0*/  FMNMX.FTZ R49, R81, R50, !PT ;  /* 0x0000003251317209 */ /* 0x000fc40007810000 */
[----:B------:R-:W-:Y:S02]  /*2cc0*/  FSEL R15, R83, -INF , P5 ;  /* 0xff800000530f7808 */ /* 0x000fe40002800000 */
[----:B------:R-:W-:Y:S02]  /*2cd0*/  ISETP.GT.AND P5, PT, R4, 0x39, PT ;  /* 0x000000390400780c */ /* 0x000fe40003fa4270 */
[----:B------:R-:W-:Y:S01]  /*2ce0*/  FSEL R86, R86, -INF , P4 ;  /* 0xff80000056567808 */ /* 0x000fe20002000000 */
[----:B------:R-:W5:Y:S01]  /*2cf0*/  MUFU.TANH R110, R110 ;  /* 0x0000006e006e7308 */ /* 0x000f620000002400 */
[----:B------:R-:W-:Y:S02]  /*2d00*/  FMNMX.FTZ R51, R82, R49, !PT ;  /* 0x0000003152337209 */ /* 0x000fe40007810000 */
[----:B------:R-:W-:Y:S02]  /*2d10*/  FSEL R20, R84, -INF , P1 ;  /* 0xff80000054147808 */ /* 0x000fe40000800000 */
[----:B------:R-:W-:-:S02]  /*2d20*/  ISETP.GT.AND P1, PT, R4, 0x40, PT ;  /* 0x000000400400780c */ /* 0x000fc40003f24270 */
[----:B------:R-:W-:Y:S01]  /*2d30*/  FSEL R85, R85, -INF , P5 ;  /* 0xff80000055557808 */ /* 0x000fe20002800000 */
[----:B------:R-:W5:Y:S01]  /*2d40*/  MUFU.TANH R113, R113 ;  /* 0x0000007100717308 */ /* 0x000f620000002400 */
[----:B------:R-:W-:Y:S02]  /*2d50*/  FMNMX.FTZ R52, R86, R51, !PT ;  /* 0x0000003356347209 */ /* 0x000fe40007810000 */
[----:B------:R-:W-:Y:S02]  /*2d60*/  FSEL R21, R121, -INF , P2 ;  /* 0xff80000079157808 */ /* 0x000fe40001000000 */
[----:B------:R-:W-:Y:S02]  /*2d70*/  ISETP.GT.AND P2, PT, R4, 0x41, PT ;  /* 0x000000410400780c */ /* 0x000fe40003f44270 */
[----:B0-----:R-:W-:Y:S01]  /*2d80*/  FSEL R122, R122, -INF , P1 ;  /* 0xff8000007a7a7808 */ /* 0x001fe20000800000 */
[----:B------:R-:W0:Y:S01]  /*2d90*/  MUFU.TANH R111, R111 ;  /* 0x0000006f006f7308 */ /* 0x000e220000002400 */
[----:B------:R-:W-:-:S02]  /*2da0*/  FMNMX.FTZ R53, R85, R52, !PT ;  /* 0x0000003455357209 */ /* 0x000fc40007810000 */
[----:B-1----:R-:W-:Y:S02]  /*2db0*/  FSEL R40, R120, -INF , P3 ;  /* 0xff80000078287808 */ /* 0x002fe40001800000 */
[----:B------:R-:W-:Y:S02]  /*2dc0*/  ISETP.GT.AND P3, PT, R4, 0x48, PT ;  /* 0x000000480400780c */ /* 0x000fe40003f64270 */
[----:B--2---:R-:W-:Y:S01]  /*2dd0*/  FSEL R104, R104, -INF , P2 ;  /* 0xff80000068687808 */ /* 0x004fe20001000000 */
[----:B------:R5:W-:Y:S01]  /*2de0*/  MUFU.TANH R84, R42 ;  /* 0x0000002a00547308 */ /* 0x000be20000002400 */
[----:B------:R-:W-:Y:S02]  /*2df0*/  FMNMX.FTZ R53, R122, R53, !PT ;  /* 0x000000357a357209 */ /* 0x000fe40007810000 */
[----:B---3--:R-:W-:Y:S02]  /*2e00*/  FSEL R41, R123, -INF , P4 ;  /* 0xff8000007b297808 */ /* 0x008fe40002000000 */
[----:B------:R-:W-:-:S02]  /*2e10*/  ISETP.GT.AND P4, PT, R4, 0x49, PT ;  /* 0x000000490400780c */ /* 0x000fc40003f84270 */
[----:B----4-:R-:W-:Y:S01]  /*2e20*/  FSEL R106, R106, -INF , P3 ;  /* 0xff8000006a6a7808 */ /* 0x010fe20001800000 */
[----:B------:R-:W1:Y:S01]  /*2e30*/  MUFU.TANH R112, R112 ;  /* 0x0000007000707308 */ /* 0x000e620000002400 */
[----:B------:R-:W-:Y:S02]  /*2e40*/  FMNMX.FTZ R55, R104, R53, !PT ;  /* 0x0000003568377209 */ /* 0x000fe40007810000 */
[----:B-----5:R-:W-:Y:S02]  /*2e50*/  FSEL R42, R124, -INF , P5 ;  /* 0xff8000007c2a7808 */ /* 0x020fe40002800000 */
[----:B------:R-:W-:Y:S02]  /*2e60*/  ISETP.GT.AND P5, PT, R4, 0x50, PT ;  /* 0x000000500400780c */ /* 0x000fe40003fa4270 */
[----:B------:R-:W-:Y:S01]  /*2e70*/  FSEL R105, R105, -INF , P4 ;  /* 0xff80000069697808 */ /* 0x000fe20002000000 */
[----:B------:R-:W2:Y:S01]  /*2e80*/  MUFU.TANH R126, R126 ;  /* 0x0000007e007e7308 */ /* 0x000ea20000002400 */
[----:B------:R-:W-:-:S02]  /*2e90*/  FMNMX.FTZ R54, R106, R55, !PT ;  /* 0x000000376a367209 */ /* 0x000fc40007810000 */
[----:B------:R-:W-:Y:S02]  /*2ea0*/  FSEL R43, R125, -INF , P1 ;  /* 0xff8000007d2b7808 */ /* 0x000fe40000800000 */
[----:B------:R-:W-:Y:S01]  /*2eb0*/  ISETP.GT.AND P1, PT, R4, 0x51, PT ;  /* 0x000000510400780c */ /* 0x000fe20003f24270 */
[----:B------:R-:W-:Y:S02]  /*2ec0*/  WARPGROUP.DEPBAR.LE gsb0, 0x0 ;  /* 0x00008000000079c5 */ /* 0x000fe40000010000 */
[----:B------:R-:W3:Y:S01]  /*2ed0*/  MUFU.TANH R115, R115 ;  /* 0x0000007300737308 */ /* 0x000ee20000002400 */
[----:B------:R-:W-:Y:S01]  /*2ee0*/  FSEL R109, R109, -INF , P5 ;  /* 0xff8000006d6d7808 */ /* 0x000fe20002800000 */
[C---:B------:R-:W-:Y:S01]  /*2ef0*/  FMUL.FTZ R83, R0.reuse, R25 ;  /* 0x0000001900537220 */ /* 0x040fe20000410000 */
[----:B------:R-:W-:Y:S01]  /*2f00*/  FSEL R44, R107, -INF , P2 ;  /* 0xff8000006b2c7808 */ /* 0x000fe20001000000 */
[----:B------:R-:W-:Y:S01]  /*2f10*/  FMUL.FTZ R123, R0, R35 ;  /* 0x00000023007b7220 */ /* 0x000fe20000410000 */
[----:B------:R-:W-:Y:S01]  /*2f20*/  ISETP.GT.AND P2, PT, R4, 0x58, PT ;  /* 0x000000580400780c */ /* 0x000fe20003f44270 */
[----:B------:R-:W-:Y:S01]  /*2f30*/  FMUL.FTZ R125, R0, R38 ;  /* 0x00000026007d7220 */ /* 0x000fe20000410000 */
[----:B------:R-:W-:Y:S01]  /*2f40*/  FSEL R108, R108, -INF , P1 ;  /* 0xff8000006c6c7808 */ /* 0x000fe20000800000 */
[----:B------:R4:W-:Y:S01]  /*2f50*/  MUFU.TANH R120, R56 ;  /* 0x0000003800787308 */ /* 0x0009e20000002400 */
[----:B------:R-:W-:-:S02]  /*2f60*/  FSEL R45, R110, -INF , P3 ;  /* 0xff8000006e2d7808 */ /* 0x000fc40001800000 */
[C---:B------:R-:W-:Y:S02]  /*2f70*/  ISETP.GT.AND P3, PT, R4.reuse, 0x59, PT ;  /* 0x000000590400780c */ /* 0x040fe40003f64270 */
[----:B------:R-:W-:Y:S02]  /*2f80*/  FSEL R113, R113, -INF , P2 ;  /* 0xff80000071717808 */ /* 0x000fe40001000000 */
[----:B0-----:R-:W-:Y:S01]  /*2f90*/  FSEL R46, R111, -INF , P4 ;  /* 0xff8000006f2e7808 */ /* 0x001fe20002000000 */
[----:B------:R-:W0:Y:S01]  /*2fa0*/  MUFU.TANH R114, R114 ;  /* 0x0000007200727308 */ /* 0x000e220000002400 */
[----:B----4-:R-:W-:Y:S02]  /*2fb0*/  FMNMX.FTZ R56, R105, R54, !PT ;  /* 0x0000003669387209 */ /* 0x010fe40007810000 */
[----:B------:R-:W-:Y:S02]  /*2fc0*/  ISETP.GT.AND P4, PT, R4, 0x60, PT ;  /* 0x000000600400780c */ /* 0x000fe40003f84270 */
[----:B-1----:R-:W-:-:S02]  /*2fd0*/  FSEL R112, R112, -INF , P3 ;  /* 0xff80000070707808 */ /* 0x002fc40001800000 */
[----:B--2---:R-:W-:Y:S01]  /*2fe0*/  FSEL R47, R126, -INF , P5 ;  /* 0xff8000007e2f7808 */ /* 0x004fe20002800000 */
[----:B------:R-:W1:Y:S01]  /*2ff0*/  MUFU.TANH R88, R88 ;  /* 0x0000005800587308 */ /* 0x000e620000002400 */
[----:B------:R-:W-:Y:S02]  /*3000*/  ISETP.GT.AND P5, PT, R4, 0x61, PT ;  /* 0x000000610400780c */ /* 0x000fe40003fa4270 */
[----:B---3--:R-:W-:-:S05]  /*3010*/  FSEL R115, R115, -INF , P4 ;  /* 0xff80000073737808 */ /* 0x008fca0002000000 */
[----:B------:R2:W-:Y:S01]  /*3020*/  MUFU.TANH R121, R57 ;  /* 0x0000003900797308 */ /* 0x0005e20000002400 */
[----:B0-----:R-:W-:Y:S02]  /*3030*/  FSEL R48, R114, -INF , P1 ;  /* 0xff80000072307808 */ /* 0x001fe40000800000 */
[----:B------:R-:W-:-:S05]  /*3040*/  ISETP.GT.AND P1, PT, R4, 0x68, PT ;  /* 0x000000680400780c */ /* 0x000fca0003f24270 */
[----:B------:R-:W0:Y:S01]  /*3050*/  MUFU.TANH R116, R116 ;  /* 0x0000007400747308 */ /* 0x000e220000002400 */
[----:B--2---:R-:W-:Y:S02]  /*3060*/  FMNMX.FTZ R57, R109, R56, !PT ;  /* 0x000000386d397209 */ /* 0x004fe40007810000 */
[----:B-1----:R-:W-:-:S05]  /*3070*/  FSEL R88, R88, -INF , P5 ;  /* 0xff80000058587808 */ /* 0x002fca0002800000 */
[----:B------:R-:W1:Y:S08]  /*3080*/  MUFU.TANH R89, R89 ;  /* 0x0000005900597308 */ /* 0x000e700000002400 */
        /* <DEDUP_REMOVED lines=8> */
[----:B0-----:R-:W-:Y:S01]  /*3110*/  FSEL R50, R117, -INF , P3 ;  /* 0xff80000075327808 */ /* 0x001fe20001800000 */
[----:B------:R-:W-:Y:S01]  /*3120*/  FMUL.FTZ R117, R0, R33 ;  /* 0x0000002100757220 */ /* 0x000fe20000410000 */
[----:B------:R-:W-:-:S05]  /*3130*/  ISETP.GT.AND P3, PT, R4, 0x70, PT ;  /* 0x000000700400780c */ /* 0x000fca0003f64270 */
[----:B------:R-:W0:Y:S01]  /*3140*/  MUFU.TANH R118, R118 ;  /* 0x0000007600767308 */ /* 0x000e220000002400 */
[----:B--2---:R-:W-:Y:S02]  /*3150*/  FMNMX.FTZ R59, R113, R58, !PT ;  /* 0x0000003a713b7209 */ /* 0x004fe40007810000 */
[----:B-1----:R-:W-:Y:S02]  /*3160*/  FSEL R90, R90, -INF , P2 ;  /* 0xff8000005a5a7808 */ /* 0x002fe40001000000 */
[----:B------:R-:W-:-:S03]  /*3170*/  FMNMX.FTZ R80, R112, R59, !PT ;  /* 0x0000003b70507209 */ /* 0x000fc60007810000 */
[----:B------:R-:W1:Y:S01]  /*3180*/  MUFU.TANH R94, R94 ;  /* 0x0000005e005e7308 */ /* 0x000e620000002400 */
[----:B------:R-:W-:-:S04]  /*3190*/  FMNMX.FTZ R59, R115, R80, !PT ;  /* 0x00000050733b7209 */ /* 0x000fc80007810000 */
[----:B------:R-:W-:-:S03]  /*31a0*/  FMNMX.FTZ R80, R88, R59, !PT ;  /* 0x0000003b58507209 */ /* 0x000fc60007810000 */
[----:B------:R-:W2:Y:S01]  /*31b0*/  MUFU.TANH R93, R93 ;  /* 0x0000005d005d7308 */ /* 0x000ea20000002400 */
[----:B------:R-:W-:Y:S01]  /*31c0*/  FMNMX.FTZ R79, R89, R80, !PT ;  /* 0x00000050594f7209 */ /* 0x000fe20007810000 */
[----:B------:R-:W-:Y:S01]  /*31d0*/  FMUL.FTZ R80, R0, R24 ;  /* 0x0000001800507220 */ /* 0x000fe20000410000 */
[----:B0-----:R-:W-:Y:S02]  /*31e0*/  FSEL R51, R118, -INF , P4 ;  /* 0xff80000076337808 */ /* 0x001fe40002000000 */
[----:B------:R-:W-:-:S03]  /*31f0*/  ISETP.GT.AND P4, PT, R4, 0x71, PT ;  /* 0x000000710400780c */ /* 0x000fc60003f84270 */
[----:B------:R-:W0:Y:S01]  /*3200*/  MUFU.TANH R91, R91 ;  /* 0x0000005b005b7308 */ /* 0x000e220000002400 */
[----:B-1----:R-:W-:Y:S02]  /*3210*/  FSEL R54, R94, -INF , P2 ;  /* 0xff8000005e367808 */ /* 0x002fe40001000000 */
[----:B------:R-:W-:Y:S02]  /*3220*/  FMNMX.FTZ R94, R90, R79, !PT ;  /* 0x0000004f5a5e7209 */ /* 0x000fe40007810000 */
[----:B------:R-:W-:-:S03]  /*3230*/  ISETP.GT.AND P2, PT, R4, 0x80, PT ;  /* 0x000000800400780c */ /* 0x000fc60003f44270 */
[----:B------:R-:W1:Y:S01]  /*3240*/  MUFU.TANH R92, R92 ;  /* 0x0000005c005c7308 */ /* 0x000e620000002400 */
[----:B--2---:R-:W-:-:S04]  /*3250*/  FSEL R93, R93, -INF , P3 ;  /* 0xff8000005d5d7808 */ /* 0x004fc80001800000 */
[----:B------:R-:W-:-:S03]  /*3260*/  FMNMX.FTZ R79, R93, R94, !PT ;  /* 0x0000005e5d4f7209 */ /* 0x000fc60007810000 */
[----:B------:R-:W2:Y:S01]  /*3270*/  MUFU.TANH R95, R95 ;  /* 0x0000005f005f7308 */ /* 0x000ea20000002400 */
[----:B0-----:R-:W-:Y:S02]  /*3280*/  FSEL R52, R91, -INF , P5 ;  /* 0xff8000005b347808 */ /* 0x001fe40002800000 */
[----:B------:R-:W-:-:S05]  /*3290*/  ISETP.GT.AND P5, PT, R4, 0x78, PT ;  /* 0x000000780400780c */ /* 0x000fca0003fa4270 */
[----:B------:R-:W0:Y:S01]  /*32a0*/  MUFU.TANH R102, R102 ;  /* 0x0000006600667308 */ /* 0x000e220000002400 */
[----:B-1----:R-:W-:-:S07]  /*32b0*/  FSEL R92, R92, -INF , P4 ;  /* 0xff8000005c5c7808 */ /* 0x002fce0002000000 */
[----:B------:R-:W1:Y:S01]  /*32c0*/  MUFU.TANH R119, R119 ;  /* 0x0000007700777308 */ /* 0x000e620000002400 */
[----:B--2---:R-:W-:-:S07]  /*32d0*/  FSEL R95, R95, -INF , P5 ;  /* 0xff8000005f5f7808 */ /* 0x004fce0002800000 */
[----:B------:R-:W2:Y:S01]  /*32e0*/  MUFU.TANH R98, R98 ;  /* 0x0000006200627308 */ /* 0x000ea20000002400 */
[----:B0-----:R-:W-:Y:S02]  /*32f0*/  FSEL R57, R102, -INF , P5 ;  /* 0xff80000066397808 */ /* 0x001fe40002800000 */
[----:B------:R-:W-:-:S05]  /*3300*/  ISETP.GT.AND P5, PT, R4, 0x89, PT ;  /* 0x000000890400780c */ /* 0x000fca0003fa4270 */
[----:B------:R-:W0:Y:S01]  /*3310*/  MUFU.TANH R61, R61 ;  /* 0x0000003d003d7308 */ /* 0x000e220000002400 */
[----:B-1----:R-:W-:Y:S02]  /*3320*/  FSEL R53, R119, -INF , P1 ;  /* 0xff80000077357808 */ /* 0x002fe40000800000 */
[----:B------:R-:W-:-:S05]  /*3330*/  ISETP.GT.AND P1, PT, R4, 0x79, PT ;  /* 0x000000790400780c */ /* 0x000fca0003f24270 */
[----:B------:R-:W1:Y:S01]  /*3340*/  MUFU.TANH R96, R96 ;  /* 0x0000006000607308 */ /* 0x000e620000002400 */
[----:B--2---:R-:W-:Y:S02]  /*3350*/  FSEL R56, R98, -INF , P4 ;  /* 0xff80000062387808 */ /* 0x004fe40002000000 */
[----:B------:R-:W-:Y:S02]  /*3360*/  FMNMX.FTZ R98, R92, R79, !PT ;  /* 0x0000004f5c627209 */ /* 0x000fe40007810000 */
[----:B------:R-:W-:-:S03]  /*3370*/  ISETP.GT.AND P4, PT, R4, 0x88, PT ;  /* 0x000000880400780c */ /* 0x000fc60003f84270 */
[----:B------:R-:W2:Y:S01]  /*3380*/  MUFU.TANH R97, R97 ;  /* 0x0000006100617308 */ /* 0x000ea20000002400 */
[----:B0-----:R-:W-:Y:S02]  /*3390*/  FSEL R79, R61, -INF , P5 ;  /* 0xff8000003d4f7808 */ /* 0x001fe40002800000 */
[----:B------:R-:W-:-:S05]  /*33a0*/  FMNMX.FTZ R61, R95, R98, !PT ;  /* 0x000000625f3d7209 */ /* 0x000fca0007810000 */
[----:B------:R-:W0:Y:S01]  /*33b0*/  MUFU.TANH R100, R100 ;  /* 0x0000006400647308 */ /* 0x000e220000002400 */
[----:B-1----:R-:W-:-:S04]  /*33c0*/  FSEL R96, R96, -INF , P1 ;  /* 0xff80000060607808 */ /* 0x002fc80000800000 */
[----:B------:R-:W-:-:S03]  /*33d0*/  FMNMX.FTZ R61, R96, R61, !PT ;  /* 0x0000003d603d7209 */ /* 0x000fc60007810000 */
[----:B------:R-:W1:Y:S01]  /*33e0*/  MUFU.TANH R99, R99 ;  /* 0x0000006300637308 */ /* 0x000e620000002400 */
[----:B--2---:R-:W-:Y:S02]  /*33f0*/  FSEL R55, R97, -INF , P3 ;  /* 0xff80000061377808 */ /* 0x004fe40001800000 */
        /* <DEDUP_REMOVED lines=8> */
[----:B--2---:R-:W-:-:S04]  /*3480*/  FSEL R103, R103, -INF , P4 ;  /* 0xff80000067677808 */ /* 0x004fc80002000000 */
[----:B------:R-:W-:-:S03]  /*3490*/  FMNMX.FTZ R98, R103, R98, !PT ;  /* 0x0000006267627209 */ /* 0x000fc60007810000 */
[----:B------:R-:W-:Y:S01]  /*34a0*/  MUFU.TANH R62, R62 ;  /* 0x0000003e003e7308 */ /* 0x000fe20000002400 */
[----:B0-----:R-:W-:Y:S01]  /*34b0*/  FSEL R58, R101, -INF , P1 ;  /* 0xff800000653a7808 */ /* 0x001fe20000800000 */
[----:B------:R-:W-:Y:S01]  /*34c0*/  FMUL.FTZ R101, R0, R30 ;  /* 0x0000001e00657220 */ /* 0x000fe20000410000 */
[----:B------:R-:W-:Y:S02]  /*34d0*/  ISETP.GT.AND P1, PT, R4, 0x90, PT ;  /* 0x000000900400780c */ /* 0x000fe40003f24270 */
[----:B------:R-:W-:-:S03]  /*34e0*/  FMNMX.FTZ R91, R79, R98, !PT ;  /* 0x000000624f5b7209 */ /* 0x000fc60007810000 */
[----:B------:R-:W0:Y:S01]  /*34f0*/  MUFU.TANH R127, R127 ;  /* 0x0000007f007f7308 */ /* 0x000e220000002400 */
[----:B-1----:R-:W-:Y:S02]  /*3500*/  FSEL R59, R128, -INF , P2 ;  /* 0xff800000803b7808 */ /* 0x002fe40001000000 */
[----:B------:R-:W-:-:S05]  /*3510*/  ISETP.GT.AND P2, PT, R4, 0x91, PT ;  /* 0x000000910400780c */ /* 0x000fca0003f44270 */
[----:B------:R-:W-:Y:S08]  /*3520*/  MUFU.TANH R64, R64 ;  /* 0x0000004000407308 */ /* 0x000ff00000002400 */
[----:B------:R-:W1:Y:S01]  /*3530*/  MUFU.TANH R60, R60 ;  /* 0x0000003c003c7308 */ /* 0x000e620000002400 */
[----:B0-----:R-:W-:Y:S01]  /*3540*/  FSEL R24, R127, -INF , P3 ;  /* 0xff8000007f187808 */ /* 0x001fe20001800000 */
[----:B------:R-:W-:Y:S01]  /*3550*/  FMUL.FTZ R127, R0, R34 ;  /* 0x00000022007f7220 */ /* 0x000fe20000410000 */
[----:B------:R-:W-:-:S05]  /*3560*/  ISETP.GT.AND P3, PT, R4, 0x98, PT ;  /* 0x000000980400780c */ /* 0x000fca0003f64270 */
[----:B------:R-:W0:Y:S08]  /*3570*/  MUFU.TANH R129, R129 ;  /* 0x0000008100817308 */ /* 0x000e300000002400 */
[----:B------:R-:W2:Y:S01]  /*3580*/  MUFU.TANH R63, R63 ;  /* 0x0000003f003f7308 */ /* 0x000ea20000002400 */
[----:B-1----:R-:W-:Y:S02]  /*3590*/  FSEL R60, R60, -INF , P4 ;  /* 0xff8000003c3c7808 */ /* 0x002fe40002000000 */
[----:B------:R-:W-:-:S05]  /*35a0*/  ISETP.GT.AND P4, PT, R4, 0x99, PT ;  /* 0x000000990400780c */ /* 0x000fca0003f84270 */
[----:B------:R-:W1:Y:S01]  /*35b0*/  MUFU.TANH R130, R130 ;  /* 0x0000008200827308 */ /* 0x000e620000002400 */
[----:B0-----:R-:W-:-:S07]  /*35c0*/  FSEL R129, R129, -INF , P3 ;  /* 0xff80000081817808 */ /* 0x001fce0001800000 */
[----:B------:R-:W0:Y:S01]  /*35d0*/  MUFU.TANH R65, R65 ;  /* 0x0000004100417308 */ /* 0x000e220000002400 */
[----:B--2---:R-:W-:Y:S01]  /*35e0*/  FSEL R25, R63, -INF , P5 ;  /* 0xff8000003f197808 */ /* 0x004fe20002800000 */
[----:B------:R-:W-:Y:S01]  /*35f0*/  FMUL.FTZ R63, R0, R26 ;  /* 0x0000001a003f7220 */ /* 0x000fe20000410000 */
[----:B------:R-:W-:-:S05]  /*3600*/  ISETP.GT.AND P5, PT, R4, 0xa0, PT ;  /* 0x000000a00400780c */ /* 0x000fca0003fa4270 */
[----:B------:R-:W2:Y:S01]  /*3610*/  MUFU.TANH R133, R133 ;  /* 0x0000008500857308 */ /* 0x000ea20000002400 */
[----:B-1----:R-:W-:-:S07]  /*3620*/  FSEL R130, R130, -INF , P4 ;  /* 0xff80000082827808 */ /* 0x002fce0002000000 */
[----:B------:R1:W-:Y:S01]  /*3630*/  MUFU.TANH R94, R80 ;  /* 0x00000050005e7308 */ /* 0x0003e20000002400 */
[----:B0-----:R-:W-:-:S07]  /*3640*/  FSEL R26, R65, -INF , P1 ;  /* 0xff800000411a7808 */ /* 0x001fce0000800000 */
[----:B------:R-:W0:Y:S01]  /*3650*/  MUFU.TANH R66, R66 ;  /* 0x0000004200427308 */ /* 0x000e220000002400 */
[----:B-1----:R-:W-:Y:S01]  /*3660*/  FSEL R80, R62, -INF , P1 ;  /* 0xff8000003e507808 */ /* 0x002fe20000800000 */
[----:B------:R-:W-:Y:S01]  /*3670*/  FMUL.FTZ R62, R0, R27 ;  /* 0x0000001b003e7220 */ /* 0x000fe20000410000 */
[----:B------:R-:W-:Y:S02]  /*3680*/  ISETP.GT.AND P1, PT, R4, 0xa1, PT ;  /* 0x000000a10400780c */ /* 0x000fe40003f24270 */
[----:B------:R-:W-:Y:S02]  /*3690*/  FMNMX.FTZ R98, R80, R91, !PT ;  /* 0x0000005b50627209 */ /* 0x000fe40007810000 */
[----:B--2---:R-:W-:Y:S01]  /*36a0*/  FSEL R133, R133, -INF , P5 ;  /* 0xff80000085857808 */ /* 0x004fe20002800000 */
[----:B------:R-:W1:Y:S08]  /*36b0*/  MUFU.TANH R134, R134 ;  /* 0x0000008600867308 */ /* 0x000e700000002400 */
[----:B------:R2:W-:Y:S01]  /*36c0*/  MUFU.TANH R111, R83 ;  /* 0x00000053006f7308 */ /* 0x0005e20000002400 */
[----:B0-----:R-:W-:-:S07]  /*36d0*/  FSEL R27, R66, -INF , P2 ;  /* 0xff800000421b7808 */ /* 0x001fce0001000000 */
[----:B------:R-:W0:Y:S01]  /*36e0*/  MUFU.TANH R131, R131 ;  /* 0x0000008300837308 */ /* 0x000e220000002400 */
[----:B--2---:R-:W-:Y:S01]  /*36f0*/  FSEL R83, R64, -INF , P2 ;  /* 0xff80000040537808 */ /* 0x004fe20001000000 */
[----:B------:R-:W-:Y:S01]  /*3700*/  FMUL.FTZ R64, R0, R29 ;  /* 0x0000001d00407220 */ /* 0x000fe20000410000 */
[----:B------:R-:W-:Y:S02]  /*3710*/  FSEL R29, R84, -INF , P5 ;  /* 0xff800000541d7808 */ /* 0x000fe40002800000 */
[----:B------:R-:W-:Y:S02]  /*3720*/  FMNMX.FTZ R98, R83, R98, !PT ;  /* 0x0000006253627209 */ /* 0x000fe40007810000 */
[----:B------:R-:W-:Y:S01]  /*3730*/  ISETP.GT.AND P2, PT, R4, 0xa8, PT ;  /* 0x000000a80400780c */ /* 0x000fe20003f44270 */
[----:B------:R-:W2:Y:S01]  /*3740*/  MUFU.TANH R132, R132 ;  /* 0x0000008400847308 */ /* 0x000ea20000002400 */
[----:B------:R-:W-:Y:S02]  /*3750*/  FMNMX.FTZ R91, R129, R98, !PT ;  /* 0x00000062815b7209 */ /* 0x000fe40007810000 */
[----:B-1----:R-:W-:-:S02]  /*3760*/  FSEL R84, R134, -INF , P1 ;  /* 0xff80000086547808 */ /* 0x002fc40000800000 */
[----:B------:R-:W-:Y:S02]  /*3770*/  FMNMX.FTZ R98, R130, R91, !PT ;  /* 0x0000005b82627209 */ /* 0x000fe40007810000 */
[----:B------:R-:W-:Y:S01]  /*3780*/  FSEL R91, R121, -INF , P2 ;  /* 0xff800000795b7808 */ /* 0x000fe20001000000 */
[----:B------:R1:W-:Y:S01]  /*3790*/  MUFU.TANH R65, R63 ;  /* 0x0000003f00417308 */ /* 0x0003e20000002400 */
[----:B0-----:R-:W-:Y:S02]  /*37a0*/  FSEL R61, R131, -INF , P3 ;  /* 0xff800000833d7808 */ /* 0x001fe40001800000 */
[C---:B------:R-:W-:Y:S02]  /*37b0*/  ISETP.GT.AND P3, PT, R4.reuse, 0xa9, PT ;  /* 0x000000a90400780c */ /* 0x040fe40003f64270 */
[----:B------:R-:W-:Y:S02]  /*37c0*/  ISETP.GT.AND P5, PT, R4, 0xb1, PT ;  /* 0x000000b10400780c */ /* 0x000fe40003fa4270 */
[----:B------:R-:W-:Y:S01]  /*37d0*/  FSEL R97, R107, -INF , P3 ;  /* 0xff8000006b617808 */ /* 0x000fe20001800000 */
[----:B------:R-:W0:Y:S01]  /*37e0*/  MUFU.TANH R137, R137 ;  /* 0x0000008900897308 */ /* 0x000e220000002400 */
[----:B-1----:R-:W-:Y:S01]  /*37f0*/  FMUL.FTZ R63, R0, R28 ;  /* 0x0000001c003f7220 */ /* 0x002fe20000410000 */
[----:B--2---:R-:W-:-:S02]  /*3800*/  FSEL R28, R132, -INF , P4 ;  /* 0xff800000841c7808 */ /* 0x004fc40002000000 */
[----:B------:R-:W-:Y:S02]  /*3810*/  ISETP.GT.AND P4, PT, R4, 0xb0, PT ;  /* 0x000000b00400780c */ /* 0x000fe40003f84270 */
[----:B------:R-:W-:Y:S01]  /*3820*/  FSEL R30, R110, -INF , P2 ;  /* 0xff8000006e1e7808 */ /* 0x000fe20001000000 */
[----:B------:R-:W-:Y:S01]  /*3830*/  FMUL.FTZ R110, R0, R32 ;  /* 0x00000020006e7220 */ /* 0x000fe20000410000 */
[----:B------:R-:W-:Y:S01]  /*3840*/  MUFU.TANH R138, R138 ;  /* 0x0000008a008a7308 */ /* 0x000fe20000002400 */
[----:B------:R-:W-:-:S07]  /*3850*/  ISETP.GT.AND P2, PT, R4, 0xb9, PT ;  /* 0x000000b90400780c */ /* 0x000fce0003f44270 */
[----:B------:R1:W-:Y:S08]  /*3860*/  MUFU.TANH R114, R63 ;  /* 0x0000003f00727308 */ /* 0x0003f00000002400 */
[----:B------:R-:W-:Y:S01]  /*3870*/  MUFU.TANH R141, R141 ;  /* 0x0000008d008d7308 */ /* 0x000fe20000002400 */
[----:B-1----:R-:W-:Y:S02]  /*3880*/  FMNMX.FTZ R63, R133, R98, !PT ;  /* 0x00000062853f7209 */ /* 0x002fe40007810000 */
[----:B0-----:R-:W-:-:S05]  /*3890*/  FSEL R98, R137, -INF , P4 ;  /* 0xff80000089627808 */ /* 0x001fca0002000000 */
[----:B------:R0:W-:Y:S08]  /*38a0*/  MUFU.TANH R116, R64 ;  /* 0x0000004000747308 */ /* 0x0001f00000002400 */
[----:B------:R-:W1:Y:S01]  /*38b0*/  MUFU.TANH R136, R136 ;  /* 0x0000008800887308 */ /* 0x000e620000002400 */
[----:B0-----:R-:W-:-:S04]  /*38c0*/  FMNMX.FTZ R64, R84, R63, !PT ;  /* 0x0000003f54407209 */ /* 0x001fc80007810000 */
[----:B------:R-:W-:-:S03]  /*38d0*/  FMNMX.FTZ R102, R91, R64, !PT ;  /* 0x000000405b667209 */ /* 0x000fc60007810000 */
[----:B------:R-:W-:Y:S01]  /*38e0*/  MUFU.TANH R142, R142 ;  /* 0x0000008e008e7308 */ /* 0x000fe20000002400 */
[----:B------:R-:W-:-:S07]  /*38f0*/  FMNMX.FTZ R107, R97, R102, !PT ;  /* 0x00000066616b7209 */ /* 0x000fce0007810000 */
[----:B------:R-:W0:Y:S01]  /*3900*/  MUFU.TANH R139, R139 ;  /* 0x0000008b008b7308 */ /* 0x000e220000002400 */
[----:B-1----:R-:W-:Y:S02]  /*3910*/  FSEL R63, R136, -INF , P3 ;  /* 0xff800000883f7808 */ /* 0x002fe40001800000 */
[----:B------:R-:W-:-:S05]  /*3920*/  ISETP.GT.AND P3, PT, R4, 0xc0, PT ;  /* 0x000000c00400780c */ /* 0x000fca0003f64270 */
[----:B------:R-:W1:Y:S08]  /*3930*/  MUFU.TANH R140, R140 ;  /* 0x0000008c008c7308 */ /* 0x000e700000002400 */
[----:B------:R2:W-:Y:S01]  /*3940*/  MUFU.TANH R66, R62 ;  /* 0x0000003e00427308 */ /* 0x0005e20000002400 */
[----:B0-----:R-:W-:Y:S02]  /*3950*/  FSEL R64, R139, -INF , P4 ;  /* 0xff8000008b407808 */ /* 0x001fe40002000000 */
[----:B------:R-:W-:-:S04]  /*3960*/  ISETP.GT.AND P4, PT, R4, 0xc1, PT ;  /* 0x000000c10400780c */ /* 0x000fc80003f84270 */
[----:B------:R-:W-:Y:S01]  /*3970*/  FSEL R111, R111, -INF , P4 ;  /* 0xff8000006f6f7808 */ /* 0x000fe20002000000 */
[----:B------:R0:W-:Y:S01]  /*3980*/  MUFU.TANH R119, R101 ;  /* 0x0000006500777308 */ /* 0x0001e20000002400 */
[----:B--2---:R-:W-:Y:S02]  /*3990*/  FSEL R62, R120, -INF , P1 ;  /* 0xff800000783e7808 */ /* 0x004fe40000800000 */
[----:B------:R-:W-:Y:S02]  /*39a0*/  ISETP.GT.AND P1, PT, R4, 0xb8, PT ;  /* 0x000000b80400780c */ /* 0x000fe40003f24270 */
[----:B------:R-:W-:Y:S02]  /*39b0*/  FMNMX.FTZ R120, R98, R107, !PT ;  /* 0x0000006b62787209 */ /* 0x000fe40007810000 */
[----:B------:R-:W-:Y:S01]  /*39c0*/  FSEL R102, R141, -INF , P1 ;  /* 0xff8000008d667808 */ /* 0x000fe20000800000 */
[----:B------:R-:W2:Y:S01]  /*39d0*/  MUFU.TANH R143, R143 ;  /* 0x0000008f008f7308 */ /* 0x000ea20000002400 */
[----:B0-----:R-:W-:-:S02]  /*39e0*/  FSEL R101, R138, -INF , P5 ;  /* 0xff8000008a657808 */ /* 0x001fc40002800000 */
[----:B------:R-:W-:Y:S02]  /*39f0*/  FSEL R107, R142, -INF , P2 ;  /* 0xff8000008e6b7808 */ /* 0x000fe40001000000 */
[----:B------:R-:W-:Y:S01]  /*3a00*/  FMNMX.FTZ R33, R101, R120, !PT ;  /* 0x0000007865217209 */ /* 0x000fe20007810000 */
[----:B------:R-:W-:Y:S01]  /*3a10*/  FMUL.FTZ R120, R0, R36 ;  /* 0x0000002400787220 */ /* 0x000fe20000410000 */
[----:B-1----:R-:W-:Y:S01]  /*3a20*/  FSEL R32, R140, -INF , P5 ;  /* 0xff8000008c207808 */ /* 0x002fe20002800000 */
[----:B------:R-:W0:Y:S01]  /*3a30*/  MUFU.TANH R135, R135 ;  /* 0x0000008700877308 */ /* 0x000e220000002400 */
[----:B------:R-:W-:Y:S02]  /*3a40*/  FMNMX.FTZ R124, R102, R33, !PT ;  /* 0x00000021667c7209 */ /* 0x000fe40007810000 */
[----:B------:R-:W-:Y:S02]  /*3a50*/  ISETP.GT.AND P5, PT, R4, 0xc8, PT ;  /* 0x000000c80400780c */ /* 0x000fe40003fa4270 */
[----:B------:R-:W-:-:S02]  /*3a60*/  FMNMX.FTZ R121, R107, R124, !PT ;  /* 0x0000007c6b797209 */ /* 0x000fc40007810000 */
[----:B------:R-:W-:Y:S01]  /*3a70*/  FSEL R114, R114, -INF , P5 ;  /* 0xff80000072727808 */ /* 0x000fe20002800000 */
[----:B------:R1:W3:Y:S01]  /*3a80*/  MUFU.TANH R118, R110 ;  /* 0x0000006e00767308 */ /* 0x0002e20000002400 */
[----:B--2---:R-:W-:Y:S02]  /*3a90*/  FSEL R33, R143, -INF , P1 ;  /* 0xff8000008f217808 */ /* 0x004fe40000800000 */
[----:B------:R-:W-:-:S04]  /*3aa0*/  ISETP.GT.AND P1, PT, R4, 0xc9, PT ;  /* 0x000000c90400780c */ /* 0x000fc80003f24270 */
[----:B------:R-:W-:Y:S01]  /*3ab0*/  FSEL R116, R116, -INF , P1 ;  /* 0xff80000074747808 */ /* 0x000fe20000800000 */
[----:B------:R-:W2:Y:S01]  /*3ac0*/  MUFU.TANH R117, R117 ;  /* 0x0000007500757308 */ /* 0x000ea20000002400 */
[----:B-1----:R-:W-:Y:S01]  /*3ad0*/  FSEL R110, R94, -INF , P3 ;  /* 0xff8000005e6e7808 */ /* 0x002fe20001800000 */
[----:B------:R-:W-:Y:S01]  /*3ae0*/  FMUL.FTZ R94, R0, R37 ;  /* 0x00000025005e7220 */ /* 0x000fe20000410000 */
[----:B0-----:R-:W-:Y:S02]  /*3af0*/  FSEL R36, R135, -INF , P2 ;  /* 0xff80000087247808 */ /* 0x001fe40001000000 */
[----:B------:R-:W-:Y:S02]  /*3b00*/  FMNMX.FTZ R124, R110, R121, !PT ;  /* 0x000000796e7c7209 */ /* 0x000fe40007810000 */
[----:B------:R-:W-:Y:S01]  /*3b10*/  ISETP.GT.AND P2, PT, R4, 0xd0, PT ;  /* 0x000000d00400780c */ /* 0x000fe20003f44270 */
[----:B------:R-:W0:Y:S01]  /*3b20*/  MUFU.TANH R120, R120 ;  /* 0x0000007800787308 */ /* 0x000e220000002400 */
[----:B------:R-:W-:-:S02]  /*3b30*/  FMNMX.FTZ R37, R111, R124, !PT ;  /* 0x0000007c6f257209 */ /* 0x000fc40007810000 */
[----:B---3--:R-:W-:Y:S02]  /*3b40*/  FSEL R118, R118, -INF , P2 ;  /* 0xff80000076767808 */ /* 0x008fe40001000000 */
[----:B------:R-:W-:Y:S02]  /*3b50*/  FMNMX.FTZ R121, R114, R37, !PT ;  /* 0x0000002572797209 */ /* 0x000fe40007810000 */
[----:B------:R-:W-:Y:S01]  /*3b60*/  FSEL R37, R65, -INF , P3 ;  /* 0xff80000041257808 */ /* 0x000fe20001800000 */
[----:B------:R-:W1:Y:S01]  /*3b70*/  MUFU.TANH R94, R94 ;  /* 0x0000005e005e7308 */ /* 0x000e620000002400 */
[----:B------:R-:W-:Y:S02]  /*3b80*/  ISETP.GT.AND P3, PT, R4, 0xd1, PT ;  /* 0x000000d10400780c */ /* 0x000fe40003f64270 */
[----:B------:R-:W-:Y:S02]  /*3b90*/  FMNMX.FTZ R121, R116, R121, !PT ;  /* 0x0000007974797209 */ /* 0x000fe40007810000 */
[----:B------:R-:W-:-:S02]  /*3ba0*/  FSEL R65, R66, -INF , P4 ;  /* 0xff80000042417808 */ /* 0x000fc40002000000 */
[----:B------:R-:W-:Y:S01]  /*3bb0*/  ISETP.GT.AND P4, PT, R4, 0xd8, PT ;  /* 0x000000d80400780c */ /* 0x000fe20003f84270 */
[----:B------:R-:W3:Y:S01]  /*3bc0*/  MUFU.TANH R127, R127 ;  /* 0x0000007f007f7308 */ /* 0x000ee20000002400 */
[----:B--2---:R-:W-:Y:S02]  /*3bd0*/  FSEL R117, R117, -INF , P3 ;  /* 0xff80000075757808 */ /* 0x004fe40001800000 */
[----:B------:R-:W-:Y:S02]  /*3be0*/  FMNMX.FTZ R126, R118, R121, !PT ;  /* 0x00000079767e7209 */ /* 0x000fe40007810000 */
[----:B------:R-:W-:Y:S02]  /*3bf0*/  FSEL R66, R119, -INF , P5 ;  /* 0xff80000077427808 */ /* 0x000fe40002800000 */
[----:B------:R-:W-:Y:S01]  /*3c00*/  ISETP.GT.AND P5, PT, R4, 0xd9, PT ;  /* 0x000000d90400780c */ /* 0x000fe20003fa4270 */
[----:B------:R-:W2:Y:S01]  /*3c10*/  MUFU.TANH R123, R123 ;  /* 0x0000007b007b7308 */ /* 0x000ea20000002400 */
[----:B0-----:R-:W-:-:S02]  /*3c20*/  FSEL R124, R120, -INF , P4 ;  /* 0xff800000787c7808 */ /* 0x001fc40002000000 */
[----:B------:R-:W-:Y:S01]  /*3c30*/  FMNMX.FTZ R119, R117, R126, !PT ;  /* 0x0000007e75777209 */ /* 0x000fe20007810000 */
[----:B------:R-:W-:Y:S01]  /*3c40*/  FMUL.FTZ R126, R0, R31 ;  /* 0x0000001f007e7220 */ /* 0x000fe20000410000 */
[----:B-1----:R-:W-:Y:S02]  /*3c50*/  FSEL R120, R94, -INF , P5 ;  /* 0xff8000005e787808 */ /* 0x002fe40002800000 */
[----:B------:R-:W-:Y:S01]  /*3c60*/  FMNMX.FTZ R119, R124, R119, !PT ;  /* 0x000000777c777209 */ /* 0x000fe20007810000 */
[----:B------:R-:W0:Y:S01]  /*3c70*/  MUFU.TANH R125, R125 ;  /* 0x0000007d007d7308 */ /* 0x000e220000002400 */
[----:B---3--:R-:W-:Y:S02]  /*3c80*/  FSEL R127, R127, -INF , P2 ;  /* 0xff8000007f7f7808 */ /* 0x008fe40001000000 */
[----:B------:R-:W-:-:S05]  /*3c90*/  FMNMX.FTZ R4, R120, R119, !PT ;  /* 0x0000007778047209 */ /* 0x000fca0007810000 */
[----:B------:R-:W1:Y:S01]  /*3ca0*/  SHFL.BFLY PT, R119, R4, 0x2, 0x1f ;  /* 0x0c401f0004777f89 */ /* 0x000e6200000e0000 */
[----:B------:R-:W3:Y:S01]  /*3cb0*/  MUFU.TANH R126, R126 ;  /* 0x0000007e007e7308 */ /* 0x000ee20000002400 */
[----:B--2---:R-:W-:Y:S02]  /*3cc0*/  FSEL R123, R123, -INF , P3 ;  /* 0xff8000007b7b7808 */ /* 0x004fe40001800000 */
[----:B0-----:R-:W-:Y:S02]  /*3cd0*/  FSEL R125, R125, -INF , P4 ;  /* 0xff8000007d7d7808 */ /* 0x001fe40002000000 */
[----:B---3--:R-:W-:Y:S02]  /*3ce0*/  FSEL R126, R126, -INF , P1 ;  /* 0xff8000007e7e7808 */ /* 0x008fe40000800000 */
[----:B-1----:R-:W-:Y:S01]  /*3cf0*/  FMNMX.FTZ R121, R4, R119, !PT ;  /* 0x0000007704797209 */ /* 0x002fe20007810000 */
[----:B------:R-:W-:-:S04]  /*3d00*/  IMAD.U32 R119, RZ, RZ, UR10 ;  /* 0x0000000aff777e24 */ /* 0x000fc8000f8e00ff */
[----:B------:R-:W0:Y:S02]  /*3d10*/  SHFL.BFLY PT, R94, R121, 0x1, 0x1f ;  /* 0x0c201f00795e7f89 */ /* 0x000e2400000e0000 */
[----:B0-----:R-:W-:Y:S01]  /*3d20*/  FMNMX.FTZ R94, R121, R94, !PT ;  /* 0x0000005e795e7209 */ /* 0x001fe20007810000 */
[----:B------:R-:W-:-:S03]  /*3d30*/  FMUL.FTZ R121, R0, R39 ;  /* 0x0000002700797220 */ /* 0x000fc60000410000 */
[C---:B------:R-:W-:Y:S01]  /*3d40*/  FSETP.NEU.FTZ.AND P6, PT, R94.reuse, -INF , PT ;  /* 0xff8000005e00780b */ /* 0x040fe20003fdd000 */
[----:B------:R-:W-:-:S02]  /*3d50*/  FFMA.FTZ R119, R94, R119, -8 ;  /* 0xc10000005e777423 */ /* 0x000fc40000010077 */
[----:B------:R-:W0:Y:S03]  /*3d60*/  MUFU.TANH R121, R121 ;  /* 0x0000007900797308 */ /* 0x000e260000002400 */
[----:B------:R-:W-:Y:S02]  /*3d70*/  FSEL R119, R119, RZ, P6 ;  /* 0x000000ff77777208 */ /* 0x000fe40003000000 */
[----:B------:R-:W-:-:S03]  /*3d80*/  LOP3.LUT P6, RZ, R152, 0x7f, RZ, 0xc0, !PT ;  /* 0x0000007f98ff7812 */ /* 0x000fc600078cc0ff */
        /* <DEDUP_REMOVED lines=29> */
[----:B0-----:R-:W-:Y:S01]  /*3f60*/  FSEL R121, R121, -INF , P5 ;  /* 0xff80000079797808 */ /* 0x001fe20002800000 */
[--C-:B------:R-:W-:Y:S01]  /*3f70*/  FFMA.FTZ R88, R88, UR10, -R119.reuse ;  /* 0x0000000a58587c23 */ /* 0x100fe20008010877 */
[----:B------:R-:W-:Y:S01]  /*3f80*/  FMNMX.FTZ R85, R13, R82, !PT ;  /* 0x000000520d557209 */ /* 0x000fe20007810000 */
[----:B------:R0:W-:Y:S01]  /*3f90*/  MUFU.EX2 R76, R122 ;  /* 0x0000007a004c7308 */ /* 0x0001e20000000800 */
[----:B------:R-:W-:-:S01]  /*3fa0*/  FFMA.FTZ R133, R133, UR10, -R119 ;  /* 0x0000000a85857c23 */ /* 0x000fc20008010877 */
[----:B------:R-:W-:Y:S01]  /*3fb0*/  FFMA.FTZ R117, R117, UR10, -R119 ;  /* 0x0000000a75757c23 */ /* 0x000fe20008010877 */
[----:B------:R-:W-:Y:S01]  /*3fc0*/  FMNMX.FTZ R82, R14, R85, !PT ;  /* 0x000000550e527209 */ /* 0x000fe20007810000 */
[----:B------:R-:W-:-:S03]  /*3fd0*/  @!P6 VIADD R3, R3, 0x2e840 ;  /* 0x0002e8400303e836 */ /* 0x000fc60000000000 */
[----:B------:R-:W-:Y:S01]  /*3fe0*/  FMNMX.FTZ R85, R15, R82, !PT ;  /* 0x000000520f557209 */ /* 0x000fe20007810000 */
[----:B------:R-:W-:Y:S01]  /*3ff0*/  MUFU.EX2 R4, R4 ;  /* 0x0000000400047308 */ /* 0x000fe20000000800 */
[----:B0-----:R-:W-:-:S01]  /*4000*/  FFMA.FTZ R122, R99, UR10, -R119 ;  /* 0x0000000a637a7c23 */ /* 0x001fc20008010877 */
[----:B------:R-:W-:Y:S02]  /*4010*/  @!P6 PRMT R3, RZ, 0x654, R3 ;  /* 0x00000654ff03e816 */ /* 0x000fe40000000003 */
[----:B------:R-:W-:Y:S02]  /*4020*/  FMNMX.FTZ R82, R20, R85, !PT ;  /* 0x0000005514527209 */ /* 0x000fe40007810000 */
[----:B------:R0:W-:Y:S02]  /*4030*/  @!P6 SYNCS.ARRIVE.TRANS64.RED.A1T0 RZ, [R3+URZ], RZ ;  /* 0x000000ff03ffe9a7 */ /* 0x0001e4000810043f */
[----:B------:R-:W-:Y:S01]  /*4040*/  FMNMX.FTZ R85, R21, R82, !PT ;  /* 0x0000005215557209 */ /* 0x000fe20007810000 */
[----:B------:R-:W-:Y:S03]  /*4050*/  MUFU.EX2 R31, R31 ;  /* 0x0000001f001f7308 */ /* 0x000fe60000000800 */
[----:B------:R-:W-:Y:S01]  /*4060*/  FMNMX.FTZ R104, R40, R85, !PT ;  /* 0x0000005528687209 */ /* 0x000fe20007810000 */
[--C-:B------:R-:W-:Y:S01]  /*4070*/  FFMA.FTZ R85, R108, UR10, -R119.reuse ;  /* 0x0000000a6c557c23 */ /* 0x100fe20008010877 */
[----:B------:R-:W-:-:S02]  /*4080*/  FFMA.FTZ R108, R113, UR10, -R119 ;  /* 0x0000000a716c7c23 */ /* 0x000fc40008010877 */
[----:B------:R-:W-:Y:S01]  /*4090*/  FMNMX.FTZ R105, R41, R104, !PT ;  /* 0x0000006829697209 */ /* 0x000fe20007810000 */
[----:B------:R-:W-:Y:S03]  /*40a0*/  MUFU.EX2 R82, R109 ;  /* 0x0000006d00527308 */ /* 0x000fe60000000800 */
[----:B------:R-:W-:-:S04]  /*40b0*/  FMNMX.FTZ R104, R42, R105, !PT ;  /* 0x000000692a687209 */ /* 0x000fc80007810000 */
[----:B------:R-:W-:Y:S01]  /*40c0*/  FMNMX.FTZ R105, R43, R104, !PT ;  /* 0x000000682b697209 */ /* 0x000fe20007810000 */
[----:B------:R1:W-:Y:S03]  /*40d0*/  MUFU.EX2 R109, R112 ;  /* 0x00000070006d7308 */ /* 0x0003e60000000800 */
[----:B------:R-:W-:-:S04]  /*40e0*/  FMNMX.FTZ R106, R44, R105, !PT ;  /* 0x000000692c6a7209 */ /* 0x000fc80007810000 */
[----:B------:R-:W-:Y:S01]  /*40f0*/  FMNMX.FTZ R105, R45, R106, !PT ;  /* 0x0000006a2d697209 */ /* 0x000fe20007810000 */
[----:B------:R-:W2:Y:S01]  /*4100*/  MUFU.EX2 R104, R108 ;  /* 0x0000006c00687308 */ /* 0x000ea20000000800 */
[----:B-1----:R-:W-:-:S01]  /*4110*/  FFMA.FTZ R112, R95, UR10, -R119 ;  /* 0x0000000a5f707c23 */ /* 0x002fc20008010877 */
[--C-:B------:R-:W-:Y:S01]  /*4120*/  FFMA.FTZ R95, R96, UR10, -R119.reuse ;  /* 0x0000000a605f7c23 */ /* 0x100fe20008010877 */
[----:B------:R-:W-:Y:S01]  /*4130*/  FMNMX.FTZ R106, R46, R105, !PT ;  /* 0x000000692e6a7209 */ /* 0x000fe20007810000 */
[--C-:B------:R-:W-:Y:S01]  /*4140*/  FFMA.FTZ R105, R115, UR10, -R119.reuse ;  /* 0x0000000a73697c23 */ /* 0x100fe20008010877 */
[----:B------:R-:W-:-:S02]  /*4150*/  FFMA.FTZ R115, R89, UR10, -R119 ;  /* 0x0000000a59737c23 */ /* 0x000fc40008010877 */
[----:B------:R-:W-:Y:S01]  /*4160*/  FMNMX.FTZ R113, R47, R106, !PT ;  /* 0x0000006a2f717209 */ /* 0x000fe20007810000 */
[----:B------:R-:W-:Y:S03]  /*4170*/  MUFU.EX2 R34, R34 ;  /* 0x0000002200227308 */ /* 0x000fe60000000800 */
[----:B------:R-:W-:-:S04]  /*4180*/  FMNMX.FTZ R106, R48, R113, !PT ;  /* 0x00000071306a7209 */ /* 0x000fc80007810000 */
[----:B------:R-:W-:Y:S01]  /*4190*/  FMNMX.FTZ R113, R49, R106, !PT ;  /* 0x0000006a31717209 */ /* 0x000fe20007810000 */
[----:B------:R-:W1:Y:S01]  /*41a0*/  MUFU.EX2 R39, R39 ;  /* 0x0000002700277308 */ /* 0x000e620000000800 */
[----:B--2---:R-:W-:Y:S02]  /*41b0*/  F2FP.SATFINITE.E4M3.F32.PACK_AB_MERGE_C R210, R109, R104, RZ ;  /* 0x000000686dd2723e */ /* 0x004fe400048070ff */
[----:B------:R-:W-:Y:S01]  /*41c0*/  FMNMX.FTZ R106, R50, R113, !PT ;  /* 0x00000071326a7209 */ /* 0x000fe20007810000 */
[----:B------:R-:W-:-:S03]  /*41d0*/  FFMA.FTZ R113, R90, UR10, -R119 ;  /* 0x0000000a5a717c23 */ /* 0x000fc60008010877 */
[----:B------:R-:W-:Y:S01]  /*41e0*/  FMNMX.FTZ R89, R51, R106, !PT ;  /* 0x0000006a33597209 */ /* 0x000fe20007810000 */
[----:B------:R-:W-:Y:S03]  /*41f0*/  MUFU.EX2 R35, R35 ;  /* 0x0000002300237308 */ /* 0x000fe60000000800 */
[----:B------:R-:W-:-:S04]  /*4200*/  FMNMX.FTZ R108, R52, R89, !PT ;  /* 0x00000059346c7209 */ /* 0x000fc80007810000 */
[----:B------:R-:W-:Y:S01]  /*4210*/  FMNMX.FTZ R89, R53, R108, !PT ;  /* 0x0000006c35597209 */ /* 0x000fe20007810000 */
[----:B------:R-:W-:-:S01]  /*4220*/  FFMA.FTZ R108, R92, UR10, -R119 ;  /* 0x0000000a5c6c7c23 */ /* 0x000fc20008010877 */
[----:B------:R2:W-:Y:S01]  /*4230*/  MUFU.EX2 R106, R115 ;  /* 0x00000073006a7308 */ /* 0x0005e20000000800 */
[----:B-1----:R-:W-:Y:S02]  /*4240*/  F2FP.SATFINITE.E4M3.F32.PACK_AB_MERGE_C R200, R39, R34, RZ ;  /* 0x0000002227c8723e */ /* 0x002fe400048070ff */
[----:B------:R-:W-:Y:S01]  /*4250*/  FMNMX.FTZ R90, R54, R89, !PT ;  /* 0x00000059365a7209 */ /* 0x000fe20007810000 */
[----:B------:R-:W-:-:S01]  /*4260*/  FFMA.FTZ R89, R93, UR10, -R119 ;  /* 0x0000000a5d597c23 */ /* 0x000fc20008010877 */
[----:B------:R-:W-:Y:S02]  /*4270*/  F2FP.SATFINITE.E4M3.F32.PACK_AB_MERGE_C R200, R31, R4, R200 ;  /* 0x000000041fc8723e */ /* 0x000fe400048070c8 */
[----:B------:R-:W-:Y:S01]  /*4280*/  FMNMX.FTZ R93, R55, R90, !PT ;  /* 0x0000005a375d7209 */ /* 0x000fe20007810000 */
[----:B------:R-:W-:Y:S01]  /*4290*/  MUFU.EX2 R38, R38 ;  /* 0x0000002600267308 */ /* 0x000fe20000000800 */
[----:B--2---:R-:W-:-:S02]  /*42a0*/  FFMA.FTZ R115, R100, UR10, -R119 ;  /* 0x0000000a64737c23 */ /* 0x004fc40008010877 */
        /* <DEDUP_REMOVED lines=13> */
[----:B------:R-:W-:Y:S01]  /*4380*/  FFMA.FTZ R103, R79, UR10, -R119 ;  /* 0x0000000a4f677c23 */ /* 0x000fe20008010877 */
[----:B------:R-:W-:-:S04]  /*4390*/  FMNMX.FTZ R96, R27, R96, !PT ;  /* 0x000000601b607209 */ /* 0x000fc80007810000 */
[----:B------:R-:W-:Y:S01]  /*43a0*/  FMNMX.FTZ R99, R61, R96, !PT ;  /* 0x000000603d637209 */ /* 0x000fe20007810000 */
[----:B------:R1:W-:Y:S03]  /*43b0*/  MUFU.EX2 R93, R115 ;  /* 0x00000073005d7308 */ /* 0x0003e60000000800 */
[----:B------:R-:W-:-:S04]  /*43c0*/  FMNMX.FTZ R100, R28, R99, !PT ;  /* 0x000000631c647209 */ /* 0x000fc80007810000 */
[----:B------:R-:W-:Y:S01]  /*43d0*/  FMNMX.FTZ R99, R29, R100, !PT ;  /* 0x000000641d637209 */ /* 0x000fe20007810000 */
[----:B------:R3:W-:Y:S01]  /*43e0*/  MUFU.EX2 R96, R122 ;  /* 0x0000007a00607308 */ /* 0x0007e20000000800 */
[----:B-1----:R-:W-:-:S01]  /*43f0*/  FFMA.FTZ R115, R80, UR10, -R119 ;  /* 0x0000000a50737c23 */ /* 0x002fc20008010877 */
[----:B--2---:R-:W-:Y:S02]  /*4400*/  F2FP.SATFINITE.E4M3.F32.PACK_AB_MERGE_C R202, R70, R67, RZ ;  /* 0x0000004346ca723e */ /* 0x004fe400048070ff */
[----:B------:R-:W-:Y:S02]  /*4410*/  FMNMX.FTZ R99, R62, R99, !PT ;  /* 0x000000633e637209 */ /* 0x000fe40007810000 */
[----:B------:R-:W-:Y:S02]  /*4420*/  F2FP.SATFINITE.E4M3.F32.PACK_AB_MERGE_C R202, R38, R35, R202 ;  /* 0x0000002326ca723e */ /* 0x000fe400048070ca */
[----:B------:R-:W-:Y:S01]  /*4430*/  FMNMX.FTZ R108, R30, R99, !PT ;  /* 0x000000631e6c7209 */ /* 0x000fe20007810000 */
[----:B---3--:R-:W-:Y:S01]  /*4440*/  FFMA.FTZ R122, R83, UR10, -R119 ;  /* 0x0000000a537a7c23 */ /* 0x008fe20008010877 */
[----:B------:R-:W-:Y:S02]  /*4450*/  MUFU.EX2 R100, R112 ;  /* 0x0000007000647308 */ /* 0x000fe40000000800 */
[----:B------:R-:W-:-:S04]  /*4460*/  FMNMX.FTZ R79, R63, R108, !PT ;  /* 0x0000006c3f4f7209 */ /* 0x000fc80007810000 */
[----:B------:R-:W-:Y:S02]  /*4470*/  FMNMX.FTZ R99, R64, R79, !PT ;  /* 0x0000004f40637209 */ /* 0x000fe40007810000 */
[----:B------:R1:W-:Y:S02]  /*4480*/  MUFU.EX2 R79, R115 ;  /* 0x00000073004f7308 */ /* 0x0003e40000000800 */
[----:B------:R-:W-:-:S04]  /*4490*/  FMNMX.FTZ R80, R32, R99, !PT ;  /* 0x0000006320507209 */ /* 0x000fc80007810000 */
[----:B------:R-:W-:Y:S02]  /*44a0*/  FMNMX.FTZ R83, R33, R80, !PT ;  /* 0x0000005021537209 */ /* 0x000fe40007810000 */
[----:B------:R2:W-:Y:S01]  /*44b0*/  MUFU.EX2 R80, R122 ;  /* 0x0000007a00507308 */ /* 0x0005e20000000800 */
[----:B-1----:R-:W-:-:S01]  /*44c0*/  FFMA.FTZ R115, R84, UR10, -R119 ;  /* 0x0000000a54737c23 */ /* 0x002fc20008010877 */
        /* <DEDUP_REMOVED lines=20> */
[----:B--2---:R-:W-:Y:S01]  /*4610*/  FMNMX.FTZ R122, R127, R112, !PT ;  /* 0x000000707f7a7209 */ /* 0x004fe20007810000 */
[----:B------:R-:W-:Y:S03]  /*4620*/  MUFU.EX2 R68, R68 ;  /* 0x0000004400447308 */ /* 0x000fe60000000800 */
[----:B------:R-:W-:-:S04]  /*4630*/  FMNMX.FTZ R122, R123, R122, !PT ;  /* 0x0000007a7b7a7209 */ /* 0x000fc80007810000 */
[----:B------:R-:W-:Y:S01]  /*4640*/  FMNMX.FTZ R122, R125, R122, !PT ;  /* 0x0000007a7d7a7209 */ /* 0x000fe20007810000 */
[----:B------:R-:W-:Y:S03]  /*4650*/  MUFU.EX2 R112, R133 ;  /* 0x0000008500707308 */ /* 0x000fe60000000800 */
[----:B------:R-:W-:-:S05]  /*4660*/  FMNMX.FTZ R122, R121, R122, !PT ;  /* 0x0000007a797a7209 */ /* 0x000fca0007810000 */
[----:B------:R-:W1:Y:S01]  /*4670*/  SHFL.BFLY PT, R99, R122, 0x2, 0x1f ;  /* 0x0c401f007a637f89 */ /* 0x000e6200000e0000 */
[----:B------:R-:W-:Y:S08]  /*4680*/  MUFU.EX2 R69, R69 ;  /* 0x0000004500457308 */ /* 0x000ff00000000800 */
[----:B------:R-:W-:Y:S08]  /*4690*/  MUFU.EX2 R72, R72 ;  /* 0x0000004800487308 */ /* 0x000ff00000000800 */
[----:B------:R-:W2:Y:S01]  /*46a0*/  MUFU.EX2 R73, R73 ;  /* 0x0000004900497308 */ /* 0x000ea20000000800 */
[----:B-1----:R-:W-:Y:S01]  /*46b0*/  FMNMX.FTZ R128, R122, R99, !PT ;  /* 0x000000637a807209 */ /* 0x002fe20007810000 */
[----:B------:R-:W-:-:S06]  /*46c0*/  IMAD.U32 R122, RZ, RZ, UR10 ;  /* 0x0000000aff7a7e24 */ /* 0x000fcc000f8e00ff */
[----:B------:R-:W-:Y:S01]  /*46d0*/  MUFU.EX2 R71, R71 ;  /* 0x0000004700477308 */ /* 0x000fe20000000800 */
[----:B------:R-:W1:Y:S07]  /*46e0*/  SHFL.BFLY PT, R99, R128, 0x1, 0x1f ;  /* 0x0c201f0080637f89 */ /* 0x000e6e00000e0000 */
[----:B------:R-:W-:Y:S01]  /*46f0*/  MUFU.EX2 R74, R74 ;  /* 0x0000004a004a7308 */ /* 0x000fe20000000800 */
[----:B--2---:R-:W-:-:S04]  /*4700*/  F2FP.SATFINITE.E4M3.F32.PACK_AB_MERGE_C R204, R73, R72, RZ ;  /* 0x0000004849cc723e */ /* 0x004fc800048070ff */
[----:B------:R-:W-:-:S03]  /*4710*/  F2FP.SATFINITE.E4M3.F32.PACK_AB_MERGE_C R204, R69, R68, R204 ;  /* 0x0000004445cc723e */ /* 0x000fc600048070cc */
[----:B------:R-:W-:Y:S08]  /*4720*/  MUFU.EX2 R75, R75 ;  /* 0x0000004b004b7308 */ /* 0x000ff00000000800 */
[----:B------:R-:W-:Y:S01]  /*4730*/  MUFU.EX2 R78, R78 ;  /* 0x0000004e004e7308 */ /* 0x000fe20000000800 */
[----:B-1----:R-:W-:-:S04]  /*4740*/  FMNMX.FTZ R99, R128, R99, !PT ;  /* 0x0000006380637209 */ /* 0x002fc80007810000 */
        /* <DEDUP_REMOVED lines=23> */
[----:B------:R-:W-:Y:S01]  /*48c0*/  FADD.FTZ R49, R4, R31 ;  /* 0x0000001f04317221 */ /* 0x000fe20000010000 */
[----:B------:R-:W-:-:S01]  /*48d0*/  FFMA.FTZ R9, R13, UR10, -R120 ;  /* 0x0000000a0d097c23 */ /* 0x000fc20008010878 */
[--C-:B------:R-:W-:Y:S01]  /*48e0*/  FFMA.FTZ R40, R41, UR10, -R120.reuse ;  /* 0x0000000a29287c23 */ /* 0x100fe20008010878 */
[----:B------:R-:W-:-:S01]  /*48f0*/  FFMA.FTZ R13, R43, UR10, -R120 ;  /* 0x0000000a2b0d7c23 */ /* 0x000fc20008010878 */
[--C-:B------:R-:W-:Y:S01]  /*4900*/  FFMA.FTZ R41, R51, UR10, -R120.reuse ;  /* 0x0000000a33297c23 */ /* 0x100fe20008010878 */
[----:B------:R-:W-:-:S01]  /*4910*/  FFMA.FTZ R43, R45, UR10, -R120 ;  /* 0x0000000a2d2b7c23 */ /* 0x000fc20008010878 */
[----:B------:R-:W2:Y:S01]  /*4920*/  MUFU.EX2 R122, R122 ;  /* 0x0000007a007a7308 */ /* 0x000ea20000000800 */
[----:B------:R-:W-:-:S01]  /*4930*/  FFMA.FTZ R51, R54, UR10, -R120 ;  /* 0x0000000a36337c23 */ /* 0x000fc20008010878 */
[----:B------:R-:W-:Y:S01]  /*4940*/  FFMA.FTZ R45, R56, UR10, -R120 ;  /* 0x0000000a382d7c23 */ /* 0x000fe20008010878 */
[----:B------:R-:W-:-:S01]  /*4950*/  FADD.FTZ R54, R34, R49 ;  /* 0x0000003122367221 */ /* 0x000fc20000010000 */
[--C-:B------:R-:W-:Y:S01]  /*4960*/  FFMA.FTZ R133, R42, UR10, -R120.reuse ;  /* 0x0000000a2a857c23 */ /* 0x100fe20008010878 */
[----:B------:R-:W-:-:S01]  /*4970*/  FFMA.FTZ R42, R52, UR10, -R120 ;  /* 0x0000000a342a7c23 */ /* 0x000fc20008010878 */
[----:B------:R-:W-:Y:S01]  /*4980*/  FFMA.FTZ R52, R57, UR10, -R120 ;  /* 0x0000000a39347c23 */ /* 0x000fe20008010878 */
[----:B------:R-:W-:-:S01]  /*4990*/  FADD.FTZ R54, R39, R54 ;  /* 0x0000003627367221 */ /* 0x000fc20000010000 */
        /* <DEDUP_REMOVED lines=10> */
[----:B------:R-:W-:Y:S01]  /*4a40*/  FADD.FTZ R55, R35, R54 ;  /* 0x0000003623377221 */ /* 0x000fe20000010000 */
[----:B------:R-:W-:-:S01]  /*4a50*/  FFMA.FTZ R25, R25, UR10, -R120 ;  /* 0x0000000a19197c23 */ /* 0x000fc20008010878 */
[--C-:B0-----:R-:W-:Y:S01]  /*4a60*/  FFMA.FTZ R3, R26, UR10, -R120.reuse ;  /* 0x0000000a1a037c23 */ /* 0x101fe20008010878 */
[----:B------:R-:W-:-:S01]  /*4a70*/  FFMA.FTZ R26, R27, UR10, -R120 ;  /* 0x0000000a1b1a7c23 */ /* 0x000fc20008010878 */
[----:B------:R-:W-:Y:S01]  /*4a80*/  FADD.FTZ R54, R38, R55 ;  /* 0x0000003726367221 */ /* 0x000fe20000010000 */
[----:B------:R-:W-:-:S01]  /*4a90*/  FFMA.FTZ R46, R46, UR10, -R120 ;  /* 0x0000000a2e2e7c23 */ /* 0x000fc20008010878 */
[----:B------:R-:W0:Y:S01]  /*4aa0*/  MUFU.EX2 R8, R8 ;  /* 0x0000000800087308 */ /* 0x000e220000000800 */
[----:B---3--:R-:W-:-:S01]  /*4ab0*/  FADD.FTZ R56, R129, R56 ;  /* 0x0000003881387221 */ /* 0x008fc20000010000 */
[----:B------:R-:W-:Y:S01]  /*4ac0*/  FADD.FTZ R55, R67, R54 ;  /* 0x0000003643377221 */ /* 0x000fe20000010000 */
[----:B------:R-:W-:-:S01]  /*4ad0*/  FFMA.FTZ R49, R59, UR10, -R120 ;  /* 0x0000000a3b317c23 */ /* 0x000fc20008010878 */
[--C-:B------:R-:W-:Y:S01]  /*4ae0*/  FFMA.FTZ R28, R28, UR10, -R120.reuse ;  /* 0x0000000a1c1c7c23 */ /* 0x100fe20008010878 */
[----:B------:R-:W-:-:S01]  /*4af0*/  FFMA.FTZ R29, R29, UR10, -R120 ;  /* 0x0000000a1d1d7c23 */ /* 0x000fc20008010878 */
[----:B------:R-:W-:Y:S01]  /*4b00*/  FADD.FTZ R55, R70, R55 ;  /* 0x0000003746377221 */ /* 0x000fe20000010000 */
[----:B------:R-:W-:-:S01]  /*4b10*/  FFMA.FTZ R24, R24, UR10, -R120 ;  /* 0x0000000a18187c23 */ /* 0x000fc20008010878 */
[----:B------:R-:W2:Y:S01]  /*4b20*/  MUFU.EX2 R124, R124 ;  /* 0x0000007c007c7308 */ /* 0x000ea20000000800 */
[----:B-1----:R-:W-:-:S01]  /*4b30*/  FADD.FTZ R57, R7, R56 ;  /* 0x0000003807397221 */ /* 0x002fc20000010000 */
[----:B------:R-:W-:Y:S01]  /*4b40*/  FADD.FTZ R58, R68, R55 ;  /* 0x00000037443a7221 */ /* 0x000fe20000010000 */
        /* <DEDUP_REMOVED lines=10> */
[----:B------:R-:W-:Y:S01]  /*4bf0*/  F2FP.SATFINITE.E4M3.F32.PACK_AB_MERGE_C R122, R129, R122, RZ ;  /* 0x0000007a817a723e */ /* 0x000fe200048070ff */
[--C-:B------:R-:W-:Y:S01]  /*4c00*/  FFMA.FTZ R65, R65, UR10, -R120.reuse ;  /* 0x0000000a41417c23 */ /* 0x100fe20008010878 */
[----:B------:R-:W-:-:S01]  /*4c10*/  FFMA.FTZ R66, R66, UR10, -R120 ;  /* 0x0000000a42427c23 */ /* 0x000fc20008010878 */
[----:B------:R-:W0:Y:S01]  /*4c20*/  MUFU.EX2 R9, R9 ;  /* 0x0000000900097308 */ /* 0x000e220000000800 */
[----:B--2---:R-:W-:-:S01]  /*4c30*/  FADD.FTZ R56, R124, R57 ;  /* 0x000000397c387221 */ /* 0x004fc20000010000 */
[----:B------:R-:W-:Y:S01]  /*4c40*/  FADD.FTZ R57, R69, R58 ;  /* 0x0000003a45397221 */ /* 0x000fe20000010000 */
[----:B------:R-:W-:Y:S01]  /*4c50*/  F2FP.SATFINITE.E4M3.F32.PACK_AB_MERGE_C R201, R6, R5, R122 ;  /* 0x0000000506c9723e */ /* 0x000fe2000480707a */
[--C-:B------:R-:W-:Y:S01]  /*4c60*/  FFMA.FTZ R126, R126, UR10, -R120.reuse ;  /* 0x0000000a7e7e7c23 */ /* 0x100fe20008010878 */
[----:B------:R-:W-:-:S01]  /*4c70*/  FFMA.FTZ R127, R127, UR10, -R120 ;  /* 0x0000000a7f7f7c23 */ /* 0x000fc20008010878 */
[----:B------:R-:W-:Y:S01]  /*4c80*/  FADD.FTZ R58, R72, R57 ;  /* 0x00000039483a7221 */ /* 0x000fe20000010000 */
[----:B------:R-:W-:-:S01]  /*4c90*/  FFMA.FTZ R123, R123, UR10, -R120 ;  /* 0x0000000a7b7b7c23 */ /* 0x000fc20008010878 */
[----:B------:R-:W2:Y:S01]  /*4ca0*/  MUFU.EX2 R10, R10 ;  /* 0x0000000a000a7308 */ /* 0x000ea20000000800 */
[----:B-1----:R-:W-:-:S01]  /*4cb0*/  FADD.FTZ R56, R131, R56 ;  /* 0x0000003883387221 */ /* 0x002fc20000010000 */
[----:B------:R-:W-:Y:S01]  /*4cc0*/  FADD.FTZ R58, R73, R58 ;  /* 0x0000003a493a7221 */ /* 0x000fe20000010000 */
[----:B------:R-:W-:Y:S01]  /*4cd0*/  F2FP.SATFINITE.E4M3.F32.PACK_AB_MERGE_C R124, R131, R124, RZ ;  /* 0x0000007c837c723e */ /* 0x000fe200048070ff */
[----:B------:R-:W-:Y:S01]  /*4ce0*/  FFMA.FTZ R125, R125, UR10, -R120 ;  /* 0x0000000a7d7d7c23 */ /* 0x000fe20008010878 */
[----:B------:R-:W-:Y:S01]  /*4cf0*/  F2FP.SATFINITE.E4M3.F32.PACK_AB_MERGE_C R206, R78, R75, RZ ;  /* 0x0000004b4ece723e */ /* 0x000fe200048070ff */
[----:B------:R-:W-:Y:S01]  /*4d00*/  FADD.FTZ R57, R71, R58 ;  /* 0x0000003a47397221 */ /* 0x000fe20000010000 */
[----:B------:R-:W-:Y:S01]  /*4d10*/  F2FP.SATFINITE.E4M3.F32.PACK_AB_MERGE_C R203, R8, R7, R124 ;  /* 0x0000000708cb723e */ /* 0x000fe2000480707c */
[----:B------:R-:W1:Y:S01]  /*4d20*/  MUFU.EX2 R15, R15 ;  /* 0x0000000f000f7308 */ /* 0x000e620000000800 */
[----:B0-----:R-:W-:-:S01]  /*4d30*/  FADD.FTZ R55, R9, R56 ;  /* 0x0000003809377221 */ /* 0x001fc20000010000 */
[----:B------:R-:W-:Y:S01]  /*4d40*/  F2FP.SATFINITE.E4M3.F32.PACK_AB_MERGE_C R206, R74, R71, R206 ;  /* 0x000000474ace723e */ /* 0x000fe200048070ce */
[--C-:B------:R-:W-:Y:S01]  /*4d50*/  IMAD.MOV.U32 R73, RZ, RZ, R87.reuse ;  /* 0x000000ffff497224 */ /* 0x100fe200078e0057 */
[----:B------:R-:W-:Y:S01]  /*4d60*/  MOV R69, R87 ;  /* 0x0000005700457202 */ /* 0x000fe20000000f00 */
[----:B------:R-:W-:-:S02]  /*4d70*/  IMAD.MOV.U32 R72, RZ, RZ, R87 ;  /* 0x000000ffff487224 */ /* 0x000fc400078e0057 */
[----:B------:R-:W-:Y:S01]  /*4d80*/  IMAD.MOV.U32 R71, RZ, RZ, R87 ;  /* 0x000000ffff477224 */ /* 0x000fe200078e0057 */
[----:B------:R-:W0:Y:S01]  /*4d90*/  MUFU.EX2 R128, R128 ;  /* 0x0000008000807308 */ /* 0x000e220000000800 */
[----:B--2---:R-:W-:-:S01]  /*4da0*/  FADD.FTZ R56, R10, R55 ;  /* 0x000000370a387221 */ /* 0x004fc20000010000 */
[--C-:B------:R-:W-:Y:S02]  /*4db0*/  IMAD.MOV.U32 R70, RZ, RZ, R87.reuse ;  /* 0x000000ffff467224 */ /* 0x100fe400078e0057 */
[--C-:B------:R-:W-:Y:S02]  /*4dc0*/  IMAD.MOV.U32 R68, RZ, RZ, R87.reuse ;  /* 0x000000ffff447224 */ /* 0x100fe400078e0057 */
[----:B------:R-:W-:Y:S02]  /*4dd0*/  IMAD.MOV.U32 R67, RZ, RZ, R87 ;  /* 0x000000ffff437224 */ /* 0x000fe400078e0057 */
[----:B------:R-:W2:Y:S01]  /*4de0*/  MUFU.EX2 R11, R11 ;  /* 0x0000000b000b7308 */ /* 0x000ea20000000800 */
[----:B-1----:R-:W-:-:S01]  /*4df0*/  FADD.FTZ R55, R15, R56 ;  /* 0x000000380f377221 */ /* 0x002fc20000010000 */
[----:B------:R-:W-:-:S02]  /*4e00*/  IMAD.MOV.U32 R60, RZ, RZ, R87 ;  /* 0x000000ffff3c7224 */ /* 0x000fc400078e0057 */
[----:B------:R-:W-:-:S04]  /*4e10*/  IMAD.MOV.U32 R35, RZ, RZ, R87 ;  /* 0x000000ffff237224 */ /* 0x000fc800078e0057 */
[----:B------:R-:W1:Y:S01]  /*4e20*/  MUFU.EX2 R12, R12 ;  /* 0x0000000c000c7308 */ /* 0x000e620000000800 */
[----:B0-----:R-:W-:-:S01]  /*4e30*/  FADD.FTZ R56, R128, R55 ;  /* 0x0000003780387221 */ /* 0x001fc20000010000 */
[----:B------:R-:W-:Y:S01]  /*4e40*/  FFMA.FTZ R55, R30, UR10, -R120 ;  /* 0x0000000a1e377c23 */ /* 0x000fe20008010878 */
[----:B------:R-:W-:-:S01]  /*4e50*/  FADD.FTZ R30, R74, R57 ;  /* 0x000000394a1e7221 */ /* 0x000fc20000010000 */
[----:B------:R-:W-:Y:S01]  /*4e60*/  F2FP.SATFINITE.E4M3.F32.PACK_AB_MERGE_C R128, R128, R15, RZ ;  /* 0x0000000f8080723e */ /* 0x000fe200048070ff */
[--C-:B------:R-:W-:Y:S02]  /*4e70*/  IMAD.MOV.U32 R74, RZ, RZ, R87.reuse ;  /* 0x000000ffff4a7224 */ /* 0x100fe400078e0057 */
[----:B------:R-:W-:Y:S01]  /*4e80*/  FADD.FTZ R57, R75, R30 ;  /* 0x0000001e4b397221 */ /* 0x000fe20000010000 */
[----:B------:R-:W0:Y:S01]  /*4e90*/  MUFU.EX2 R40, R40 ;  /* 0x0000002800287308 */ /* 0x000e220000000800 */
[----:B------:R-:W-:Y:S01]  /*4ea0*/  F2FP.SATFINITE.E4M3.F32.PACK_AB_MERGE_C R205, R10, R9, R128 ;  /* 0x000000090acd723e */ /* 0x000fe20004807080 */
[----:B------:R-:W-:-:S02]  /*4eb0*/  IMAD.MOV.U32 R75, RZ, RZ, R87 ;  /* 0x000000ffff4b7224 */ /* 0x000fc400078e0057 */
[----:B------:R-:W-:-:S01]  /*4ec0*/  FADD.FTZ R57, R78, R57 ;  /* 0x000000394e397221 */ /* 0x000fc20000010000 */
[----:B------:R-:W-:-:S03]  /*4ed0*/  IMAD.MOV.U32 R78, RZ, RZ, R87 ;  /* 0x000000ffff4e7224 */ /* 0x000fc600078e0057 */
[----:B------:R-:W3:Y:S08]  /*4ee0*/  MUFU.EX2 R133, R133 ;  /* 0x0000008500857308 */ /* 0x000ef00000000800 */
[----:B------:R-:W4:Y:S08]  /*4ef0*/  MUFU.EX2 R13, R13 ;  /* 0x0000000d000d7308 */ /* 0x000f300000000800 */
[----:B------:R2:W-:Y:S08]  /*4f00*/  MUFU.EX2 R27, R25 ;  /* 0x00000019001b7308 */ /* 0x0005f00000000800 */
[----:B------:R-:W5:Y:S01]  /*4f10*/  MUFU.EX2 R14, R14 ;  /* 0x0000000e000e7308 */ /* 0x000f620000000800 */
[----:B--2---:R-:W-:-:S01]  /*4f20*/  FADD.FTZ R25, R11, R56 ;  /* 0x000000380b197221 */ /* 0x004fc20000010000 */
[----:B------:R-:W-:Y:S01]  /*4f30*/  FFMA.FTZ R56, R32, UR10, -R120 ;  /* 0x0000000a20387c23 */ /* 0x000fe20008010878 */
[----:B------:R-:W-:-:S01]  /*4f40*/  FADD.FTZ R32, R76, R57 ;  /* 0x000000394c207221 */ /* 0x000fc20000010000 */
[----:B------:R-:W-:Y:S01]  /*4f50*/  FFMA.FTZ R120, R121, UR10, -R120 ;  /* 0x0000000a79787c23 */ /* 0x000fe20008010878 */
[----:B-1----:R-:W-:-:S02]  /*4f60*/  FADD.FTZ R25, R12, R25 ;  /* 0x000000190c197221 */ /* 0x002fc40000010000 */
[----:B------:R-:W-:Y:S01]  /*4f70*/  FADD.FTZ R32, R77, R32 ;  /* 0x000000204d207221 */ /* 0x000fe20000010000 */
[----:B------:R-:W1:Y:S01]  /*4f80*/  MUFU.EX2 R43, R43 ;  /* 0x0000002b002b7308 */ /* 0x000e620000000800 */
[----:B0-----:R-:W-:-:S04]  /*4f90*/  FADD.FTZ R30, R40, R25 ;  /* 0x00000019281e7221 */ /* 0x001fc80000010000 */
[C---:B---3--:R-:W-:Y:S01]  /*4fa0*/  FADD.FTZ R30, R133.reuse, R30 ;  /* 0x0000001e851e7221 */ /* 0x048fe20000010000 */
[----:B------:R-:W-:Y:S02]  /*4fb0*/  F2FP.SATFINITE.E4M3.F32.PACK_AB_MERGE_C R133, R133, R40, RZ ;  /* 0x000000288585723e */ /* 0x000fe400048070ff */
[----:B------:R-:W0:Y:S01]  /*4fc0*/  MUFU.EX2 R86, R86 ;  /* 0x0000005600567308 */ /* 0x000e220000000800 */
[----:B----4-:R-:W-:-:S01]  /*4fd0*/  FADD.FTZ R25, R13, R30 ;  /* 0x0000001e0d197221 */ /* 0x010fc20000010000 */
[----:B------:R-:W-:-:S03]  /*4fe0*/  F2FP.SATFINITE.E4M3.F32.PACK_AB_MERGE_C R207, R12, R11, R133 ;  /* 0x0000000b0ccf723e */ /* 0x000fc60004807085 */
[----:B-----5:R-:W-:Y:S01]  /*4ff0*/  FADD.FTZ R58, R14, R25 ;  /* 0x000000190e3a7221 */ /* 0x020fe20000010000 */
[----:B------:R-:W-:-:S02]  /*5000*/  FADD.FTZ R25, R81, R32 ;  /* 0x0000002051197221 */ /* 0x000fc40000010000 */
[----:B------:R-:W2:Y:S01]  /*5010*/  MUFU.EX2 R46, R46 ;  /* 0x0000002e002e7308 */ /* 0x000ea20000000800 */
[----:B-1----:R-:W-:-:S07]  /*5020*/  FADD.FTZ R57, R43, R58 ;  /* 0x0000003a2b397221 */ /* 0x002fce0000010000 */
[----:B------:R-:W-:Y:S01]  /*5030*/  MUFU.EX2 R20, R20 ;  /* 0x0000001400147308 */ /* 0x000fe20000000800 */
[----:B0-----:R-:W-:-:S01]  /*5040*/  FADD.FTZ R59, R86, R25 ;  /* 0x00000019563b7221 */ /* 0x001fc20000010000 */
[----:B------:R-:W-:Y:S01]  /*5050*/  F2FP.SATFINITE.E4M3.F32.PACK_AB_MERGE_C R208, R86, R81, RZ ;  /* 0x0000005156d0723e */ /* 0x000fe200048070ff */
[----:B------:R-:W-:Y:S02]  /*5060*/  IMAD.MOV.U32 R86, RZ, RZ, R87 ;  /* 0x000000ffff567224 */ /* 0x000fe400078e0057 */
[----:B------:R-:W-:Y:S01]  /*5070*/  FADD.FTZ R32, R82, R59 ;  /* 0x0000003b52207221 */ /* 0x000fe20000010000 */
[----:B------:R-:W-:Y:S01]  /*5080*/  F2FP.SATFINITE.E4M3.F32.PACK_AB_MERGE_C R208, R77, R76, R208 ;  /* 0x0000004c4dd0723e */ /* 0x000fe200048070d0 */
[----:B------:R-:W-:Y:S01]  /*5090*/  IMAD.MOV.U32 R81, RZ, RZ, R87 ;  /* 0x000000ffff517224 */ /* 0x000fe200078e0057 */
[----:B------:R-:W0:Y:S01]  /*50a0*/  MUFU.EX2 R85, R85 ;  /* 0x0000005500557308 */ /* 0x000e220000000800 */
[----:B--2---:R-:W-:-:S01]  /*50b0*/  FADD.FTZ R57, R46, R57 ;  /* 0x000000392e397221 */ /* 0x004fc20000010000 */
[----:B------:R-:W-:Y:S01]  /*50c0*/  F2FP.SATFINITE.E4M3.F32.PACK_AB_MERGE_C R43, R46, R43, RZ ;  /* 0x0000002b2e2b723e */ /* 0x000fe200048070ff */
[--C-:B------:R-:W-:Y:S01]  /*50d0*/  IMAD.MOV.U32 R76, RZ, RZ, R87.reuse ;  /* 0x000000ffff4c7224 */ /* 0x100fe200078e0057 */
[----:B------:R-:W-:Y:S01]  /*50e0*/  MOV R77, R87 ;  /* 0x00000057004d7202 */ /* 0x000fe20000000f00 */
[----:B------:R-:W-:Y:S01]  /*50f0*/  IMAD.MOV.U32 R59, RZ, RZ, R87 ;  /* 0x000000ffff3b7224 */ /* 0x000fe200078e0057 */
[----:B------:R-:W-:Y:S01]  /*5100*/  F2FP.SATFINITE.E4M3.F32.PACK_AB_MERGE_C R209, R14, R13, R43 ;  /* 0x0000000d0ed1723e */ /* 0x000fe2000480702b */
[--C-:B------:R-:W-:Y:S01]  /*5110*/  IMAD.MOV.U32 R46, RZ, RZ, R87.reuse ;  /* 0x000000ffff2e7224 */ /* 0x100fe200078e0057 */
[----:B------:R-:W1:Y:S01]  /*5120*/  MUFU.EX2 R21, R21 ;  /* 0x0000001500157308 */ /* 0x000e620000000800 */
[----:B------:R-:W-:-:S07]  /*5130*/  IMAD.MOV.U32 R43, RZ, RZ, R87 ;  /* 0x000000ffff2b7224 */ /* 0x000fce00078e0057 */
[----:B------:R-:W2:Y:S01]  /*5140*/  MUFU.EX2 R47, R47 ;  /* 0x0000002f002f7308 */ /* 0x000ea20000000800 */
[----:B0-----:R-:W-:Y:S01]  /*5150*/  F2FP.SATFINITE.E4M3.F32.PACK_AB_MERGE_C R210, R85, R82, R210 ;  /* 0x0000005255d2723e */ /* 0x001fe200048070d2 */
[----:B------:R-:W-:-:S06]  /*5160*/  IMAD.MOV.U32 R82, RZ, RZ, R87 ;  /* 0x000000ffff527224 */ /* 0x000fcc00078e0057 */
[----:B------:R-:W0:Y:S08]  /*5170*/  MUFU.EX2 R48, R48 ;  /* 0x0000003000307308 */ /* 0x000e300000000800 */
[----:B------:R-:W3:Y:S08]  /*5180*/  MUFU.EX2 R105, R105 ;  /* 0x0000006900697308 */ /* 0x000ef00000000800 */
[----:B------:R-:W4:Y:S08]  /*5190*/  MUFU.EX2 R41, R41 ;  /* 0x0000002900297308 */ /* 0x000f300000000800 */
[----:B------:R5:W-:Y:S08]  /*51a0*/  MUFU.EX2 R30, R28 ;  /* 0x0000001c001e7308 */ /* 0x000bf00000000800 */
[----:B------:R-:W4:Y:S01]  /*51b0*/  MUFU.EX2 R88, R88 ;  /* 0x0000005800587308 */ /* 0x000f220000000800 */
[----:B-----5:R-:W-:-:S01]  /*51c0*/  FADD.FTZ R28, R20, R57 ;  /* 0x00000039141c7221 */ /* 0x020fc20000010000 */
[----:B------:R-:W-:Y:S01]  /*51d0*/  FADD.FTZ R57, R85, R32 ;  /* 0x0000002055397221 */ /* 0x000fe20000010000 */
[----:B------:R-:W-:-:S02]  /*51e0*/  MOV R85, R87 ;  /* 0x0000005700557202 */ /* 0x000fc40000000f00 */
[----:B-1----:R-:W-:Y:S01]  /*51f0*/  FADD.FTZ R32, R21, R28 ;  /* 0x0000001c15207221 */ /* 0x002fe20000010000 */
[----:B------:R-:W-:-:S01]  /*5200*/  FADD.FTZ R34, R104, R57 ;  /* 0x0000003968227221 */ /* 0x000fc20000010000 */
[----:B------:R-:W-:Y:S01]  /*5210*/  IMAD.MOV.U32 R57, RZ, RZ, R87 ;  /* 0x000000ffff397224 */ /* 0x000fe200078e0057 */
[----:B------:R-:W1:Y:S02]  /*5220*/  MUFU.EX2 R42, R42 ;  /* 0x0000002a002a7308 */ /* 0x000e640000000800 */
[----:B------:R-:W-:-:S06]  /*5230*/  FADD.FTZ R34, R109, R34 ;  /* 0x000000226d227221 */ /* 0x000fcc0000010000 */
[----:B------:R-:W5:Y:S08]  /*5240*/  MUFU.EX2 R50, R50 ;  /* 0x0000003200327308 */ /* 0x000f700000000800 */
[----:B------:R2:W-:Y:S08]  /*5250*/  MUFU.EX2 R25, R29 ;  /* 0x0000001d00197308 */ /* 0x0005f00000000800 */
[----:B------:R-:W5:Y:S01]  /*5260*/  MUFU.EX2 R113, R113 ;  /* 0x0000007100717308 */ /* 0x000f620000000800 */
[----:B--2---:R-:W-:-:S01]  /*5270*/  FADD.FTZ R29, R47, R32 ;  /* 0x000000202f1d7221 */ /* 0x004fc20000010000 */
[----:B0-----:R-:W-:-:S03]  /*5280*/  F2FP.SATFINITE.E4M3.F32.PACK_AB_MERGE_C R47, R48, R47, RZ ;  /* 0x0000002f302f723e */ /* 0x001fc600048070ff */
[----:B------:R-:W-:Y:S01]  /*5290*/  FADD.FTZ R32, R48, R29 ;  /* 0x0000001d30207221 */ /* 0x000fe20000010000 */
[----:B---3--:R-:W-:-:S01]  /*52a0*/  FADD.FTZ R29, R105, R34 ;  /* 0x00000022691d7221 */ /* 0x008fc20000010000 */
[----:B------:R-:W-:Y:S01]  /*52b0*/  F2FP.SATFINITE.E4M3.F32.PACK_AB_MERGE_C R211, R21, R20, R47 ;  /* 0x0000001415d3723e */ /* 0x000fe2000480702f */
[----:B------:R-:W0:Y:S01]  /*52c0*/  MUFU.EX2 R51, R51 ;  /* 0x0000003300337308 */ /* 0x000e220000000800 */
[----:B----4-:R-:W-:-:S01]  /*52d0*/  FADD.FTZ R39, R41, R32 ;  /* 0x0000002029277221 */ /* 0x010fc20000010000 */
[----:B------:R-:W-:Y:S01]  /*52e0*/  FADD.FTZ R29, R88, R29 ;  /* 0x0000001d581d7221 */ /* 0x000fe20000010000 */
[----:B------:R-:W-:Y:S02]  /*52f0*/  IMAD.MOV.U32 R48, RZ, RZ, R87 ;  /* 0x000000ffff307224 */ /* 0x000fe400078e0057 */
[----:B-1----:R-:W-:Y:S01]  /*5300*/  FADD.FTZ R39, R42, R39 ;  /* 0x000000272a277221 */ /* 0x002fe20000010000 */
[----:B------:R-:W-:-:S01]  /*5310*/  FADD.FTZ R34, R106, R29 ;  /* 0x0000001d6a227221 */ /* 0x000fc20000010000 */
[----:B------:R-:W-:Y:S01]  /*5320*/  IMAD.MOV.U32 R47, RZ, RZ, R87 ;  /* 0x000000ffff2f7224 */ /* 0x000fe200078e0057 */
[----:B------:R-:W1:Y:S01]  /*5330*/  MUFU.EX2 R89, R89 ;  /* 0x0000005900597308 */ /* 0x000e620000000800 */
[----:B-----5:R-:W-:-:S01]  /*5340*/  FADD.FTZ R58, R50, R39 ;  /* 0x00000027323a7221 */ /* 0x020fc20000010000 */
[C---:B------:R-:W-:Y:S01]  /*5350*/  FADD.FTZ R34, R113.reuse, R34 ;  /* 0x0000002271227221 */ /* 0x040fe20000010000 */
[----:B------:R-:W-:-:S04]  /*5360*/  F2FP.SATFINITE.E4M3.F32.PACK_AB_MERGE_C R212, R113, R106, RZ ;  /* 0x0000006a71d4723e */ /* 0x000fc800048070ff */
[----:B------:R-:W-:Y:S01]  /*5370*/  F2FP.SATFINITE.E4M3.F32.PACK_AB_MERGE_C R212, R88, R105, R212 ;  /* 0x0000006958d4723e */ /* 0x000fe200048070d4 */
[----:B------:R-:W2:Y:S01]  /*5380*/  MUFU.EX2 R44, R44 ;  /* 0x0000002c002c7308 */ /* 0x000ea20000000800 */
[----:B0-----:R-:W-:-:S01]  /*5390*/  FADD.FTZ R15, R51, R58 ;  /* 0x0000003a330f7221 */ /* 0x001fc20000010000 */
[----:B------:R-:W-:Y:S01]  /*53a0*/  F2FP.SATFINITE.E4M3.F32.PACK_AB_MERGE_C R50, R51, R50, RZ ;  /* 0x000000323332723e */ /* 0x000fe200048070ff */
[--C-:B------:R-:W-:Y:S02]  /*53b0*/  IMAD.MOV.U32 R58, RZ, RZ, R87.reuse ;  /* 0x000000ffff3a7224 */ /* 0x100fe400078e0057 */
[--C-:B------:R-:W-:Y:S01]  /*53c0*/  IMAD.MOV.U32 R51, RZ, RZ, R87.reuse ;  /* 0x000000ffff337224 */ /* 0x100fe200078e0057 */
[----:B------:R-:W-:Y:S01]  /*53d0*/  F2FP.SATFINITE.E4M3.F32.PACK_AB_MERGE_C R213, R42, R41, R50 ;  /* 0x000000292ad5723e */ /* 0x000fe20004807032 */
[----:B------:R-:W-:Y:S01]  /*53e0*/  IMAD.MOV.U32 R50, RZ, RZ, R87 ;  /* 0x000000ffff327224 */ /* 0x000fe200078e0057 */
[----:B------:R-:W0:Y:S01]  /*53f0*/  MUFU.EX2 R45, R45 ;  /* 0x0000002d002d7308 */ /* 0x000e220000000800 */
[----:B-1----:R-:W-:-:S01]  /*5400*/  FADD.FTZ R29, R89, R34 ;  /* 0x00000022591d7221 */ /* 0x002fc20000010000 */
[----:B------:R-:W-:-:S02]  /*5410*/  IMAD.MOV.U32 R42, RZ, RZ, R87 ;  /* 0x000000ffff2a7224 */ /* 0x000fc400078e0057 */
[----:B------:R-:W-:Y:S02]  /*5420*/  IMAD.MOV.U32 R41, RZ, RZ, R87 ;  /* 0x000000ffff297224 */ /* 0x000fe400078e0057 */
[----:B------:R-:W-:Y:S02]  /*5430*/  FADD.FTZ R29, R90, R29 ;  /* 0x0000001d5a1d7221 */ /* 0x000fe40000010000 */
[----:B------:R-:W1:Y:S01]  /*5440*/  MUFU.EX2 R52, R52 ;  /* 0x0000003400347308 */ /* 0x000e620000000800 */
[----:B--2---:R-:W-:-:S07]  /*5450*/  FADD.FTZ R34, R44, R15 ;  /* 0x0000000f2c227221 */ /* 0x004fce0000010000 */
[----:B------:R-:W2:Y:S01]  /*5460*/  MUFU.EX2 R95, R95 ;  /* 0x0000005f005f7308 */ /* 0x000ea20000000800 */
[----:B0-----:R-:W-:-:S01]  /*5470*/  FADD.FTZ R39, R45, R34 ;  /* 0x000000222d277221 */ /* 0x001fc20000010000 */
[----:B------:R-:W-:-:S06]  /*5480*/  FADD.FTZ R34, R92, R29 ;  /* 0x0000001d5c227221 */ /* 0x000fcc0000010000 */
[----:B------:R-:W0:Y:S01]  /*5490*/  MUFU.EX2 R53, R53 ;  /* 0x0000003500357308 */ /* 0x000e220000000800 */
[----:B-1----:R-:W-:-:S01]  /*54a0*/  FADD.FTZ R40, R52, R39 ;  /* 0x0000002734287221 */ /* 0x002fc20000010000 */
[----:B------:R-:W-:-:S06]  /*54b0*/  IMAD.MOV.U32 R39, RZ, RZ, R87 ;  /* 0x000000ffff277224 */ /* 0x000fcc00078e0057 */
[----:B------:R-:W1:Y:S01]  /*54c0*/  MUFU.EX2 R49, R49 ;  /* 0x0000003100317308 */ /* 0x000e620000000800 */
[----:B--2---:R-:W-:-:S01]  /*54d0*/  FADD.FTZ R34, R95, R34 ;  /* 0x000000225f227221 */ /* 0x004fc20000010000 */
[----:B------:R-:W-:-:S03]  /*54e0*/  F2FP.SATFINITE.E4M3.F32.PACK_AB_MERGE_C R214, R95, R92, RZ ;  /* 0x0000005c5fd6723e */ /* 0x000fc600048070ff */
[----:B------:R-:W-:Y:S01]  /*54f0*/  FADD.FTZ R29, R93, R34 ;  /* 0x000000225d1d7221 */ /* 0x000fe20000010000 */
[----:B------:R-:W-:Y:S02]  /*5500*/  F2FP.SATFINITE.E4M3.F32.PACK_AB_MERGE_C R214, R90, R89, R214 ;  /* 0x000000595ad6723e */ /* 0x000fe400048070d6 */
[----:B------:R-:W2:Y:S01]  /*5510*/  MUFU.EX2 R24, R24 ;  /* 0x0000001800187308 */ /* 0x000ea20000000800 */
[----:B0-----:R-:W-:-:S01]  /*5520*/  FADD.FTZ R40, R53, R40 ;  /* 0x0000002835287221 */ /* 0x001fc20000010000 */
[----:B------:R-:W-:Y:S01]  /*5530*/  FADD.FTZ R29, R96, R29 ;  /* 0x0000001d601d7221 */ /* 0x000fe20000010000 */
[----:B------:R-:W-:Y:S02]  /*5540*/  F2FP.SATFINITE.E4M3.F32.PACK_AB_MERGE_C R52, R53, R52, RZ ;  /* 0x000000343534723e */ /* 0x000fe400048070ff */
[----:B------:R-:W-:Y:S01]  /*5550*/  MOV R53, R87 ;  /* 0x0000005700357202 */ /* 0x000fe20000000f00 */
[----:B------:R-:W-:-:S01]  /*5560*/  FADD.FTZ R4, R100, R29 ;  /* 0x0000001d64047221 */ /* 0x000fc20000010000 */
[----:B------:R-:W-:Y:S01]  /*5570*/  F2FP.SATFINITE.E4M3.F32.PACK_AB_MERGE_C R215, R45, R44, R52 ;  /* 0x0000002c2dd7723e */ /* 0x000fe20004807034 */
[----:B------:R-:W0:Y:S01]  /*5580*/  MUFU.EX2 R54, R54 ;  /* 0x0000003600367308 */ /* 0x000e220000000800 */
[----:B-1----:R-:W-:-:S01]  /*5590*/  FADD.FTZ R31, R49, R40 ;  /* 0x00000028311f7221 */ /* 0x002fc20000010000 */
[--C-:B------:R-:W-:Y:S01]  /*55a0*/  IMAD.MOV.U32 R52, RZ, RZ, R87.reuse ;  /* 0x000000ffff347224 */ /* 0x100fe200078e0057 */
[----:B------:R-:W-:Y:S01]  /*55b0*/  MOV R45, R87 ;  /* 0x00000057002d7202 */ /* 0x000fe20000000f00 */
[----:B------:R-:W-:-:S02]  /*55c0*/  IMAD.MOV.U32 R44, RZ, RZ, R87 ;  /* 0x000000ffff2c7224 */ /* 0x000fc400078e0057 */
        /* <DEDUP_REMOVED lines=11> */
[----:B------:R-:W-:Y:S01]  /*5680*/  F2FP.SATFINITE.E4M3.F32.PACK_AB_MERGE_C R100, R103, R100, RZ ;  /* 0x000000646764723e */ /* 0x000fe200048070ff */
[--C-:B------:R-:W-:Y:S02]  /*5690*/  IMAD.MOV.U32 R49, RZ, RZ, R87.reuse ;  /* 0x000000ffff317224 */ /* 0x100fe400078e0057 */
[----:B------:R-:W-:Y:S01]  /*56a0*/  FADD.FTZ R27, R79, R4 ;  /* 0x000000044f1b7221 */ /* 0x000fe20000010000 */
[----:B------:R-:W-:Y:S01]  /*56b0*/  F2FP.SATFINITE.E4M3.F32.PACK_AB_MERGE_C R216, R96, R93, R100 ;  /* 0x0000005d60d8723e */ /* 0x000fe20004807064 */
[----:B------:R-:W-:Y:S01]  /*56c0*/  IMAD.MOV.U32 R24, RZ, RZ, R87 ;  /* 0x000000ffff187224 */ /* 0x000fe200078e0057 */
        /* <DEDUP_REMOVED lines=9> */
[C---:B------:R-:W-:Y:S01]  /*5760*/  F2FP.SATFINITE.E4M3.F32.PACK_AB_MERGE_C R61, R30.reuse, R61, RZ ;  /* 0x0000003d1e3d723e */ /* 0x040fe200048070ff */
[----:B------:R-:W-:Y:S02]  /*5770*/  IMAD.MOV.U32 R38, RZ, RZ, R87 ;  /* 0x000000ffff267224 */ /* 0x000fe400078e0057 */
[----:B------:R-:W-:Y:S01]  /*5780*/  FADD.FTZ R30, R30, R29 ;  /* 0x0000001d1e1e7221 */ /* 0x000fe20000010000 */
[----:B------:R-:W-:Y:S01]  /*5790*/  F2FP.SATFINITE.E4M3.F32.PACK_AB_MERGE_C R219, R26, R3, R61 ;  /* 0x000000031adb723e */ /* 0x000fe2000480703d */
[----:B------:R-:W-:Y:S01]  /*57a0*/  IMAD.MOV.U32 R26, RZ, RZ, R87 ;  /* 0x000000ffff1a7224 */ /* 0x000fe200078e0057 */
[----:B------:R-:W2:Y:S01]  /*57b0*/  MUFU.EX2 R28, R62 ;  /* 0x0000003e001c7308 */ /* 0x000ea20000000800 */
[----:B0-----:R-:W-:-:S01]  /*57c0*/  FADD.FTZ R27, R108, R27 ;  /* 0x0000001b6c1b7221 */ /* 0x001fc20000010000 */
[----:B------:R-:W-:-:S02]  /*57d0*/  F2FP.SATFINITE.E4M3.F32.PACK_AB_MERGE_C R83, R108, R83, RZ ;  /* 0x000000536c53723e */ /* 0x000fc400048070ff */
[----:B------:R-:W-:Y:S01]  /*57e0*/  MOV R61, R87 ;  /* 0x00000057003d7202 */ /* 0x000fe20000000f00 */
[----:B------:R-:W-:Y:S01]  /*57f0*/  FADD.FTZ R34, R112, R27 ;  /* 0x0000001b70227221 */ /* 0x000fe20000010000 */
[----:B------:R-:W-:-:S01]  /*5800*/  FADD.FTZ R27, R25, R30 ;  /* 0x0000001e191b7221 */ /* 0x000fc20000010000 */
[----:B------:R-:W-:Y:S01]  /*5810*/  F2FP.SATFINITE.E4M3.F32.PACK_AB_MERGE_C R218, R80, R79, R83 ;  /* 0x0000004f50da723e */ /* 0x000fe20004807053 */
[----:B------:R-:W-:Y:S01]  /*5820*/  MUFU.EX2 R84, R84 ;  /* 0x0000005400547308 */ /* 0x000fe20000000800 */
[----:B-1----:R-:W-:-:S01]  /*5830*/  FADD.FTZ R29, R115, R34 ;  /* 0x00000022731d7221 */ /* 0x002fc20000010000 */
[--C-:B------:R-:W-:Y:S02]  /*5840*/  IMAD.MOV.U32 R83, RZ, RZ, R87.reuse ;  /* 0x000000ffff537224 */ /* 0x100fe400078e0057 */
[--C-:B------:R-:W-:Y:S02]  /*5850*/  IMAD.MOV.U32 R80, RZ, RZ, R87.reuse ;  /* 0x000000ffff507224 */ /* 0x100fe400078e0057 */
[----:B------:R-:W-:-:S02]  /*5860*/  IMAD.MOV.U32 R79, RZ, RZ, R87 ;  /* 0x000000ffff4f7224 */ /* 0x000fc400078e0057 */
[----:B------:R-:W0:Y:S01]  /*5870*/  MUFU.EX2 R91, R91 ;  /* 0x0000005b005b7308 */ /* 0x000e220000000800 */
[----:B--2---:R-:W-:-:S01]  /*5880*/  FADD.FTZ R30, R28, R27 ;  /* 0x0000001b1c1e7221 */ /* 0x004fc20000010000 */
[--C-:B------:R-:W-:Y:S02]  /*5890*/  IMAD.MOV.U32 R62, RZ, RZ, R87.reuse ;  /* 0x000000ffff3e7224 */ /* 0x100fe400078e0057 */
[----:B------:R-:W-:-:S04]  /*58a0*/  IMAD.MOV.U32 R34, RZ, RZ, R87 ;  /* 0x000000ffff227224 */ /* 0x000fc800078e0057 */
        /* <DEDUP_REMOVED lines=9> */
[----:B--2---:R-:W-:-:S06]  /*5940*/  IMAD.MOV.U32 R63, RZ, RZ, R87 ;  /* 0x000000ffff3f7224 */ /* 0x004fcc00078e0057 */
[----:B------:R-:W0:Y:S01]  /*5950*/  MUFU.EX2 R102, R102 ;  /* 0x0000006600667308 */ /* 0x000e220000000800 */
[----:B---3--:R-:W-:-:S01]  /*5960*/  FADD.FTZ R29, R32, R29 ;  /* 0x0000001d201d7221 */ /* 0x008fc20000010000 */
[----:B------:R-:W-:Y:S01]  /*5970*/  F2FP.SATFINITE.E4M3.F32.PACK_AB_MERGE_C R55, R32, R55, RZ ;  /* 0x000000372037723e */ /* 0x000fe200048070ff */
[----:B------:R-:W-:-:S03]  /*5980*/  IMAD.MOV.U32 R32, RZ, RZ, R87 ;  /* 0x000000ffff207224 */ /* 0x000fc600078e0057 */
        /* <DEDUP_REMOVED lines=12> */
[----:B------:R-:W-:-:S06]  /*5a50*/  MOV R29, R87 ;  /* 0x00000057001d7202 */ /* 0x000fcc0000000f00 */
[----:B------:R-:W2:Y:S01]  /*5a60*/  MUFU.EX2 R33, R33 ;  /* 0x0000002100217308 */ /* 0x000ea20000000800 */
[C---:B0-----:R-:W-:Y:S01]  /*5a70*/  F2FP.SATFINITE.E4M3.F32.PACK_AB_MERGE_C R222, R98.reuse, R97, R30 ;  /* 0x0000006162de723e */ /* 0x041fe2000480701e */
[----:B------:R-:W-:Y:S01]  /*5a80*/  FADD.FTZ R98, R98, R5 ;  /* 0x0000000562627221 */ /* 0x000fe20000010000 */
[--C-:B-1----:R-:W-:Y:S02]  /*5a90*/  IMAD.MOV.U32 R56, RZ, RZ, R87.reuse ;  /* 0x000000ffff387224 */ /* 0x102fe400078e0057 */
[----:B------:R-:W-:Y:S02]  /*5aa0*/  IMAD.MOV.U32 R30, RZ, RZ, R87 ;  /* 0x000000ffff1e7224 */ /* 0x000fe400078e0057 */
[----:B------:R-:W-:-:S01]  /*5ab0*/  FADD.FTZ R101, R101, R98 ;  /* 0x0000006265657221 */ /* 0x000fc20000010000 */
[----:B------:R-:W0:Y:S01]  /*5ac0*/  MUFU.EX2 R36, R36 ;  /* 0x0000002400247308 */ /* 0x000e220000000800 */
[----:B---3--:R-:W-:-:S02]  /*5ad0*/  FADD.FTZ R8, R15, R6 ;  /* 0x000000060f087221 */ /* 0x008fc40000010000 */
[----:B------:R-:W-:-:S05]  /*5ae0*/  FADD.FTZ R102, R102, R101 ;  /* 0x0000006566667221 */ /* 0x000fca0000010000 */
        /* <DEDUP_REMOVED lines=12> */
[----:B0-----:R-:W-:-:S07]  /*5bb0*/  FADD.FTZ R5, R107, R102 ;  /* 0x000000666b057221 */ /* 0x001fce0000010000 */
[----:B------:R0:W3:Y:S01]  /*5bc0*/  MUFU.EX2 R4, R65 ;  /* 0x0000004100047308 */ /* 0x0000e20000000800 */
[----:B--2---:R-:W-:-:S01]  /*5bd0*/  FADD.FTZ R7, R37, R36 ;  /* 0x0000002425077221 */ /* 0x004fc20000010000 */
[----:B------:R-:W-:-:S06]  /*5be0*/  IMAD.MOV.U32 R36, RZ, RZ, R87 ;  /* 0x000000ffff247224 */ /* 0x000fcc00078e0057 */
[----:B------:R-:W2:Y:S01]  /*5bf0*/  MUFU.EX2 R66, R66 ;  /* 0x0000004200427308 */ /* 0x000ea20000000800 */
[C---:B-1----:R-:W-:Y:S01]  /*5c00*/  F2FP.SATFINITE.E4M3.F32.PACK_AB_MERGE_C R224, R110.reuse, R107, R8 ;  /* 0x0000006b6ee0723e */ /* 0x042fe20004807008 */
[----:B------:R-:W-:Y:S01]  /*5c10*/  FADD.FTZ R110, R110, R5 ;  /* 0x000000056e6e7221 */ /* 0x000fe20000010000 */
[----:B0-----:R-:W-:-:S03]  /*5c20*/  IMAD.MOV.U32 R65, RZ, RZ, R87 ;  /* 0x000000ffff417224 */ /* 0x001fc600078e0057 */
[----:B------:R-:W-:Y:S02]  /*5c30*/  FADD.FTZ R111, R111, R110 ;  /* 0x0000006e6f6f7221 */ /* 0x000fe40000010000 */
[----:B------:R-:W0:Y:S01]  /*5c40*/  MUFU.EX2 R27, R126 ;  /* 0x0000007e001b7308 */ /* 0x000e220000000800 */
[----:B---3--:R-:W-:-:S01]  /*5c50*/  FADD.FTZ R7, R4, R7 ;  /* 0x0000000704077221 */ /* 0x008fc20000010000 */
[----:B------:R-:W-:-:S06]  /*5c60*/  FADD.FTZ R111, R114, R111 ;  /* 0x0000006f726f7221 */ /* 0x000fcc0000010000 */
[----:B------:R-:W-:Y:S01]  /*5c70*/  MUFU.EX2 R118, R118 ;  /* 0x0000007600767308 */ /* 0x000fe20000000800 */
[----:B--2---:R-:W-:-:S07]  /*5c80*/  FADD.FTZ R8, R66, R7 ;  /* 0x0000000742087221 */ /* 0x004fce0000010000 */
[----:B------:R-:W1:Y:S01]  /*5c90*/  MUFU.EX2 R119, R119 ;  /* 0x0000007700777308 */ /* 0x000e620000000800 */
[----:B0-----:R-:W-:-:S01]  /*5ca0*/  FADD.FTZ R8, R27, R8 ;  /* 0x000000081b087221 */ /* 0x001fc20000010000 */
[----:B------:R-:W-:Y:S01]  /*5cb0*/  F2FP.SATFINITE.E4M3.F32.PACK_AB_MERGE_C R66, R27, R66, RZ ;  /* 0x000000421b42723e */ /* 0x000fe200048070ff */
[----:B------:R-:W-:-:S03]  /*5cc0*/  IMAD.MOV.U32 R27, RZ, RZ, R87 ;  /* 0x000000ffff1b7224 */ /* 0x000fc600078e0057 */
[----:B------:R-:W-:Y:S01]  /*5cd0*/  F2FP.SATFINITE.E4M3.F32.PACK_AB_MERGE_C R225, R4, R37, R66 ;  /* 0x0000002504e1723e */ /* 0x000fe20004807042 */
[----:B------:R-:W-:Y:S01]  /*5ce0*/  IMAD.MOV.U32 R66, RZ, RZ, R87 ;  /* 0x000000ffff427224 */ /* 0x000fe200078e0057 */
[----:B------:R-:W0:Y:S01]  /*5cf0*/  MUFU.EX2 R116, R116 ;  /* 0x0000007400747308 */ /* 0x000e220000000800 */
[----:B------:R-:W-:-:S07]  /*5d00*/  MOV R37, R87 ;  /* 0x0000005700257202 */ /* 0x000fce0000000f00 */
[----:B------:R-:W2:Y:S01]  /*5d10*/  MUFU.EX2 R127, R127 ;  /* 0x0000007f007f7308 */ /* 0x000ea20000000800 */
[----:B-1----:R-:W-:-:S07]  /*5d20*/  F2FP.SATFINITE.E4M3.F32.PACK_AB_MERGE_C R5, R119, R118, RZ ;  /* 0x000000767705723e */ /* 0x002fce00048070ff */
[----:B------:R-:W1:Y:S01]  /*5d30*/  MUFU.EX2 R117, R117 ;  /* 0x0000007500757308 */ /* 0x000e620000000800 */
[----:B0-----:R-:W-:-:S07]  /*5d40*/  FADD.FTZ R10, R116, R111 ;  /* 0x0000006f740a7221 */ /* 0x001fce0000010000 */
[----:B------:R-:W0:Y:S01]  /*5d50*/  MUFU.EX2 R6, R123 ;  /* 0x0000007b00067308 */ /* 0x000e220000000800 */
[----:B--2---:R-:W-:-:S07]  /*5d60*/  FADD.FTZ R3, R127, R8 ;  /* 0x000000087f037221 */ /* 0x004fce0000010000 */
[----:B------:R-:W-:Y:S01]  /*5d70*/  MUFU.EX2 R125, R125 ;  /* 0x0000007d007d7308 */ /* 0x000fe20000000800 */
[C---:B-1----:R-:W-:Y:S01]  /*5d80*/  F2FP.SATFINITE.E4M3.F32.PACK_AB_MERGE_C R226, R117.reuse, R116, R5 ;  /* 0x0000007475e2723e */ /* 0x042fe20004807005 */
[----:B------:R-:W-:-:S04]  /*5d90*/  FADD.FTZ R117, R117, R10 ;  /* 0x0000000a75757221 */ /* 0x000fc80000010000 */
[----:B------:R-:W-:Y:S02]  /*5da0*/  FADD.FTZ R118, R118, R117 ;  /* 0x0000007576767221 */ /* 0x000fe40000010000 */
[----:B------:R-:W1:Y:S01]  /*5db0*/  MUFU.EX2 R120, R120 ;  /* 0x0000007800787308 */ /* 0x000e620000000800 */
[----:B0-----:R-:W-:-:S01]  /*5dc0*/  FADD.FTZ R8, R6, R3 ;  /* 0x0000000306087221 */ /* 0x001fc20000010000 */
[----:B------:R-:W-:Y:S01]  /*5dd0*/  FADD.FTZ R5, R119, R118 ;  /* 0x0000007677057221 */ /* 0x000fe20000010000 */
[----:B-1----:R-:W-:Y:S02]  /*5de0*/  F2FP.SATFINITE.E4M3.F32.PACK_AB_MERGE_C R3, R120, R125, RZ ;  /* 0x0000007d7803723e */ /* 0x002fe400048070ff */
[----:B------:R-:W-:Y:S02]  /*5df0*/  FADD.FTZ R125, R125, R8 ;  /* 0x000000087d7d7221 */ /* 0x000fe40000010000 */
[----:B------:R-:W-:Y:S02]  /*5e00*/  F2FP.SATFINITE.E4M3.F32.PACK_AB_MERGE_C R227, R6, R127, R3 ;  /* 0x0000007f06e3723e */ /* 0x000fe40004807003 */
[----:B------:R-:W-:Y:S01]  /*5e10*/  FADD.FTZ R4, R120, R125 ;  /* 0x0000007d78047221 */ /* 0x000fe20000010000 */
[----:B------:R-:W-:Y:S06]  /*5e20*/  @!P1 BRA `(.L_x_5796) ;  /* 0x0000004400989947 */ /* 0x000fec0003800000 */
[----:B------:R-:W-:Y:S01]  /*5e30*/  IMAD.MOV.U32 R6, RZ, RZ, R99 ;  /* 0x000000ffff067224 */ /* 0x000fe200078e0063 */
[----:B------:R-:W-:Y:S02]  /*5e40*/  MOV R3, R94 ;  /* 0x0000005e00037202 */ /* 0x000fe40000000f00 */
        /* <DEDUP_REMOVED lines=32> */
[----:B------:R-:W-:Y:S01]  /*6050*/  UIADD3 UR48, UR48, -0x2, URZ ;  /* 0xfffffffe30307890 */ /* 0x000fe2000fffe03f */
[----:B------:R-:W-:Y:S01]  /*6060*/  UMOV UR52, UR43 ;  /* 0x0000002b00347c82 */ /* 0x000fe20008000000 */
[----:B------:R-:W-:Y:S01]  /*6070*/  UMOV UR51, UR50 ;  /* 0x0000003200337c82 */ /* 0x000fe20008000000 */
[----:B------:R-:W-:-:S09]  /*6080*/  ULDC UR49, c[0x0][0x988] ;  /* 0x0002620000317ab9 */ /* 0x000fd20000000800 */
.L_x_5806:
[----:B------:R-:W-:Y:S01]  /*6090*/  ISETP.NE.AND P2, PT, RZ, UR37, PT ;  /* 0x00000025ff007c0c */ /* 0x000fe2000bf45270 */
[----:B------:R-:W-:-:S04]  /*60a0*/  UISETP.NE.AND UP0, UPT, UR51, 0x1, UPT ;  /* 0x000000013300788c */ /* 0x000fc8000bf05270 */
[----:B------:R-:W-:-:S04]  /*60b0*/  USEL UR43, URZ, 0x1, UP0 ;  /* 0x000000013f2b7887 */ /* 0x000fc80008000000 */
[----:B------:R-:W-:-:S04]  /*60c0*/  ULOP3.LUT UR43, UR52, UR43, URZ, 0x3c, !UPT ;  /* 0x0000002b342b7292 */ /* 0x000fc8000f8e3c3f */
[----:B------:R-:W-:Y:S08]  /*60d0*/  @P2 BRA `(.L_x_5797) ;  /* 0x0000000000382947 */ /* 0x000ff00003800000 */
[----:B------:R-:W-:Y:S05]  /*60e0*/  @!P0 BRA `(.L_x_5798) ;  /* 0x0000000000048947 */ /* 0x000fea0003800000 */
[----:B------:R-:W-:Y:S01]  /*60f0*/  BPT.TRAP 0x1 ;  /* 0x000000040000795c */ /* 0x000fe20000300000 */
.L_x_5798:
        /* <DEDUP_REMOVED lines=9> */
.L_x_5799:
[----:B-1----:R-:W-:Y:S05]  /*6190*/  @P1 BRA `(.L_x_5797) ;  /* 0x0000000000081947 */ /* 0x002fea0003800000 */
[----:B------:R-:W1:Y:S02]  /*61a0*/  SYNCS.PHASECHK.TRANS64.TRYWAIT P1, [UR6+0x2e830], R7 ;  /* 0x02e83007ff0075a7 */ /* 0x000e640008020146 */
[----:B-1----:R-:W-:Y:S05]  /*61b0*/  @!P1 BRA `(.L_x_5800) ;  /* 0x000000a0005c9947 */ /* 0x002fea0003800000 */
.L_x_5797:
[----:B01----:R-:W-:Y:S01]  /*61c0*/  VIADD R7, R23, 0x8 ;  /* 0x0000000817077836 */ /* 0x003fe20000000000 */
[----:B------:R-:W-:Y:S01]  /*61d0*/  R2UR UR53, R2 ;  /* 0x00000000023572ca */ /* 0x000fe200000e0000 */
[----:B------:R-:W-:Y:S01]  /*61e0*/  UIADD3 UR50, UR51, 0x1, URZ ;  /* 0x0000000133327890 */ /* 0x000fe2000fffe03f */
[----:B------:R-:W-:Y:S02]  /*61f0*/  UMOV UR19, 0x40000040 ;  /* 0x4000004000137882 */ /* 0x000fe40000000000 */
[----:B------:R0:W-:Y:S01]  /*6200*/  BAR.SYNC.DEFER_BLOCKING R7, 0x100 ;  /* 0x000400070000751d */ /* 0x0001e20000010000 */
[----:B------:R-:W-:-:S04]  /*6210*/  UISETP.NE.AND UP0, UPT, UR50, 0x2, UPT ;  /* 0x000000023200788c */ /* 0x000fc8000bf05270 */
[----:B------:R-:W-:Y:S01]  /*6220*/  USEL UR50, UR50, URZ, UP0 ;  /* 0x0000003f32327287 */ /* 0x000fe20008000000 */
[----:B------:R-:W-:Y:S01]  /*6230*/  UMOV UR20, UR16 ;  /* 0x0000001000147c82 */ /* 0x000fe20008000000 */
[----:B------:R-:W-:Y:S02]  /*6240*/  UMOV UR21, UR17 ;  /* 0x0000001100157c82 */ /* 0x000fe40008000000 */
[----:B------:R-:W-:Y:S01]  /*6250*/  UIMAD UR53, UR50, 0x700, UR53 ;  /* 0x00000700323578a4 */ /* 0x000fe2000f8e0235 */
[----:B------:R-:W-:Y:S01]  /*6260*/  UMOV UR23, 0x40000040 ;  /* 0x4000004000177882 */ /* 0x000fe20000000000 */
[----:B------:R-:W-:Y:S02]  /*6270*/  UMOV UR24, UR16 ;  /* 0x0000001000187c82 */ /* 0x000fe40008000000 */
[----:B------:R-:W-:Y:S02]  /*6280*/  UIADD3 UR22, UR53, 0x100, URZ ;  /* 0x0000010035167890 */ /* 0x000fe4000fffe03f */
[----:B------:R-:W-:-:S02]  /*6290*/  UIADD3 UR26, UR53, 0x200, URZ ;  /* 0x00000200351a7890 */ /* 0x000fc4000fffe03f */
[----:B------:R-:W-:Y:S01]  /*62a0*/  UMOV UR18, UR53 ;  /* 0x0000003500127c82 */ /* 0x000fe20008000000 */
[----:B------:R-:W-:Y:S01]  /*62b0*/  UMOV UR25, UR17 ;  /* 0x0000001100197c82 */ /* 0x000fe20008000000 */
[----:B------:R-:W-:Y:S01]  /*62c0*/  UMOV UR27, 0x40000040 ;  /* 0x40000040001b7882 */ /* 0x000fe20000000000 */
[----:B------:R-:W-:Y:S01]  /*62d0*/  UIADD3 UR30, UR53, 0x300, URZ ;  /* 0x00000300351e7890 */ /* 0x000fe2000fffe03f */
[----:B------:R-:W-:Y:S01]  /*62e0*/  UMOV UR28, UR16 ;  /* 0x00000010001c7c82 */ /* 0x000fe20008000000 */
[----:B------:R-:W-:Y:S01]  /*62f0*/  UMOV UR29, UR17 ;  /* 0x00000011001d7c82 */ /* 0x000fe20008000000 */
[----:B------:R-:W-:Y:S01]  /*6300*/  WARPGROUP.ARRIVE ;  /* 0x00000000000079c5 */ /* 0x000fe20000000000 */
[----:B------:R-:W-:Y:S01]  /*6310*/  UMOV UR31, 0x40000040 ;  /* 0x40000040001f7882 */ /* 0x000fe20000000000 */
[----:B------:R-:W-:Y:S01]  /*6320*/  UIADD3 UR34, UR53, 0x400, URZ ;  /* 0x0000040035227890 */ /* 0x000fe2000fffe03f */
[----:B------:R-:W-:Y:S01]  /*6330*/  UMOV UR32, UR16 ;  /* 0x0000001000207c82 */ /* 0x000fe20008000000 */
[----:B------:R-:W-:-:S02]  /*6340*/  UMOV UR33, UR17 ;  /* 0x0000001100217c82 */ /* 0x000fc40008000000 */
[----:B------:R-:W-:Y:S01]  /*6350*/  QGMMA.64x32x32.F32.E4M3.E4M3 R184, gdesc[UR16], RZ, !UPT, gsb0 ;  /* 0x0060000010b879f3 */ /* 0x000fe2000c0008ff */
        /* <DEDUP_REMOVED lines=160> */
.L_x_5802:
[----:B------:R-:W-:Y:S01]  /*6d60*/  ULEA UR6, UR51, UR39, 0x3 ;  /* 0x0000002733067291 */ /* 0x000fe2000f8e183f */
[----:B------:R-:W-:-:S05]  /*6d70*/  IMAD.U32 R7, RZ, RZ, UR52 ;  /* 0x00000034ff077e24 */ /* 0x000fca000f8e00ff */
[----:B------:R-:W-:-:S04]  /*6d80*/  SHF.L.U32 R7, R7, 0x1f, RZ ;  /* 0x0000001f07077819 */ /* 0x000fc800000006ff */
[----:B------:R0:W1:Y:S01]  /*6d90*/  SYNCS.PHASECHK.TRANS64.TRYWAIT P1, [UR6+0x2e850], R7 ;  /* 0x02e85007ff0075a7 */ /* 0x0000620008020146 */
[----:B------:R-:W-:Y:S05]  /*6da0*/  @!P0 BRA `(.L_x_5803) ;  /* 0x0000000000048947 */ /* 0x000fea0003800000 */
[----:B------:R-:W-:Y:S01]  /*6db0*/  BPT.TRAP 0x1 ;  /* 0x000000040000795c */ /* 0x000fe20000300000 */
.L_x_5803:
[----:B-1----:R-:W-:Y:S05]  /*6dc0*/  @P1 BRA `(.L_x_5801) ;  /* 0x0000000000081947 */ /* 0x002fea0003800000 */
[----:B------:R-:W1:Y:S02]  /*6dd0*/  SYNCS.PHASECHK.TRANS64.TRYWAIT P1, [UR6+0x2e850], R7 ;  /* 0x02e85007ff0075a7 */ /* 0x000e640008020146 */
[----:B-1----:R-:W-:Y:S05]  /*6de0*/  @!P1 BRA `(.L_x_5804) ;  /* 0x0000009400689947 */ /* 0x002fea0003800000 */
.L_x_5801:
        /* <DEDUP_REMOVED lines=25> */
[----:B------:R-:W-:Y:S01]  /*6f80*/  QGMMA.64x128x32.F32.E4M3.E4M3 R24, R200, gdesc[UR4], R24, gsb0 ;  /* 0x01e00004c8187df3 */ /* 0x000fe20008000818 */
[----:B------:R-:W-:Y:S01]  /*6f90*/  UIADD3 UR6, UR11, 0x100, URZ ;  /* 0x000001000b067890 */ /* 0x000fe2000fffe03f */
[----:B------:R-:W2:Y:S01]  /*6fa0*/  MUFU.TANH R7, R7 ;  /* 0x0000000700077308 */ /* 0x000ea20000002400 */
[----:B------:R-:W-:Y:S01]  /*6fb0*/  UMOV UR7, 0xc0000010 ;  /* 0xc000001000077882 */ /* 0x000fe20000000000 */
[----:B0-----:R-:W-:Y:S01]  /*6fc0*/  FMNMX.FTZ R190, R8, R3, !PT ;  /* 0x0000000308be7209 */ /* 0x001fe20007810000 */
[C---:B------:R-:W-:Y:S01]  /*6fd0*/  FMUL.FTZ R188, R0.reuse, R199 ;  /* 0x000000c700bc7220 */ /* 0x040fe20000410000 */
        /* <DEDUP_REMOVED lines=127> */
[----:B------:R-:W1:Y:S01]  /*77d0*/  S2R R234, SR_TID.X ;  /* 0x0000000000ea7919 */ /* 0x000e620000002100 */
[----:B------:R-:W-:-:S04]  /*77e0*/  IMAD.U32 R195, RZ, RZ, UR50 ;  /* 0x00000032ffc37e24 */ /* 0x000fc8000f8e00ff */
[----:B------:R-:W3:Y:S01]  /*77f0*/  MUFU.TANH R171, R171 ;  /* 0x000000ab00ab7308 */ /* 0x000ee20000002400 */
[----:B--2---:R-:W-:Y:S01]  /*7800*/  FMNMX.FTZ R192, R170, R191, !PT ;  /* 0x000000bfaac07209 */ /* 0x004fe20007810000 */
[----:B------:R-:W-:Y:S02]  /*7810*/  WARPGROUP.DEPBAR.LE gsb0, 0x0 ;  /* 0x00008000000079c5 */ /* 0x000fe40000010000 */
[----:B------:R-:W-:-:S04]  /*7820*/  WARPGROUP.ARRIVE ;  /* 0x00000000000079c5 */ /* 0x000fc80000000000 */
[----:B------:R-:W2:Y:S01]  /*7830*/  MUFU.TANH R172, R172 ;  /* 0x000000ac00ac7308 */ /* 0x000ea20000002400 */
[----:B0-----:R-:W-:Y:S01]  /*7840*/  FMNMX.FTZ R189, R169, R190, !PT ;  /* 0x000000bea9bd7209 */ /* 0x001fe20007810000 */
[----:B------:R-:W-:Y:S01]  /*7850*/  QGMMA.64x128x32.F32.E4M3.E4M3 R24, R204, gdesc[UR4], R24, gsb0 ;  /* 0x01e00004cc187df3 */ /* 0x000fe20008000818 */
[----:B------:R-:W-:Y:S01]  /*7860*/  UIADD3 UR6, UR11, 0x200, URZ ;  /* 0x000002000b067890 */ /* 0x000fe2000fffe03f */
[----:B------:R-:W-:-:S04]  /*7870*/  UMOV UR7, 0xc0000010 ;  /* 0xc000001000077882 */ /* 0x000fc80000000000 */
        /* <DEDUP_REMOVED lines=8> */
[----:B---3--:R-:W-:Y:S02]  /*7900*/  FMNMX.FTZ R189, R173, R190, !PT ;  /* 0x000000beadbd7209 */ /* 0x008fe40007810000 */
[----:B------:R-:W-:-:S05]  /*7910*/  @!P1 LEA R195, R195, UR39, 0x3 ;  /* 0x00000027c3c39c11 */ /* 0x000fca000f8e18ff */
        /* <DEDUP_REMOVED lines=28> */
[----:B------:R-:W-:Y:S02]  /*7ae0*/  WARPGROUP.DEPBAR.LE gsb0, 0x0 ;  /* 0x00008000000079c5 */ /* 0x000fe40000010000 */
[----:B------:R-:W-:-:S04]  /*7af0*/  WARPGROUP.ARRIVE ;  /* 0x00000000000079c5 */ /* 0x000fc80000000000 */
[----:B------:R-:W0:Y:S01]  /*7b00*/  MUFU.TANH R159, R159 ;  /* 0x0000009f009f7308 */ /* 0x000e220000002400 */
[----:B--2---:R-:W-:Y:S01]  /*7b10*/  FMNMX.FTZ R192, R158, R191, !PT ;  /* 0x000000bf9ec07209 */ /* 0x004fe20007810000 */
[----:B------:R-:W-:Y:S01]  /*7b20*/  QGMMA.64x128x32.F32.E4M3.E4M3 R24, R208, gdesc[UR4], R24, gsb0 ;  /* 0x01e00004d0187df3 */ /* 0x000fe20008000818 */
[----:B------:R-:W-:Y:S01]  /*7b30*/  UIADD3 UR6, UR11, 0x300, URZ ;  /* 0x000003000b067890 */ /* 0x000fe2000fffe03f */
[----:B------:R-:W-:-:S04]  /*7b40*/  UMOV UR7, 0xc0000010 ;  /* 0xc000001000077882 */ /* 0x000fc80000000000 */
        /* <DEDUP_REMOVED lines=35> */
[----:B------:R-:W-:Y:S02]  /*7d80*/  WARPGROUP.DEPBAR.LE gsb0, 0x0 ;  /* 0x00008000000079c5 */ /* 0x000fe40000010000 */
[----:B------:R-:W-:Y:S01]  /*7d90*/  WARPGROUP.ARRIVE ;  /* 0x00000000000079c5 */ /* 0x000fe20000000000 */
[----:B--2---:R-:W-:-:S04]  /*7da0*/  FMNMX.FTZ R191, R143, R192, !PT ;  /* 0x000000c08fbf7209 */ /* 0x004fc80007810000 */
[----:B------:R-:W2:Y:S01]  /*7db0*/  MUFU.TANH R145, R145 ;  /* 0x0000009100917308 */ /* 0x000ea20000002400 */
[----:B------:R-:W-:Y:S01]  /*7dc0*/  QGMMA.64x128x32.F32.E4M3.E4M3 R24, R212, gdesc[UR4], R24, gsb0 ;  /* 0x01e00004d4187df3 */ /* 0x000fe20008000818 */
[----:B-1----:R-:W-:Y:S01]  /*7dd0*/  FMNMX.FTZ R190, R144, R189, !PT ;  /* 0x000000bd90be7209 */ /* 0x002fe20007810000 */
        /* <DEDUP_REMOVED lines=37> */
[----:B------:R-:W-:-:S06]  /*8030*/  WARPGROUP.DEPBAR.LE gsb0, 0x0 ;  /* 0x00008000000079c5 */ /* 0x000fcc0000010000 */
[----:B------:R-:W2:Y:S01]  /*8040*/  MUFU.TANH R132, R132 ;  /* 0x0000008400847308 */ /* 0x000ea20000002400 */
[----:B-1----:R-:W-:Y:S01]  /*8050*/  FMNMX.FTZ R191, R129, R94, !PT ;  /* 0x0000005e81bf7209 */ /* 0x002fe20007810000 */
[----:B------:R-:W-:-:S06]  /*8060*/  WARPGROUP.ARRIVE ;  /* 0x00000000000079c5 */ /* 0x000fcc0000000000 */
[----:B------:R-:W1:Y:S01]  /*8070*/  MUFU.TANH R134, R134 ;  /* 0x0000008600867308 */ /* 0x000e620000002400 */
[----:B0-----:R-:W-:Y:S01]  /*8080*/  FMNMX.FTZ R193, R131, R190, !PT ;  /* 0x000000be83c17209 */ /* 0x001fe20007810000 */
[----:B------:R-:W-:Y:S01]  /*8090*/  QGMMA.64x128x32.F32.E4M3.E4M3 R24, R216, gdesc[UR4], R24, gsb0 ;  /* 0x01e00004d8187df3 */ /* 0x000fe20008000818 */
        /* <DEDUP_REMOVED lines=75> */
[----:B--2---:R-:W-:Y:S02]  /*8550*/  FMNMX.FTZ R192, R102, R191, !PT ;  /* 0x000000bf66c07209 */ /* 0x004fe40007810000 */
[----:B-1----:R-:W-:-:S05]  /*8560*/  FMNMX.FTZ R191, R101, R94, !PT ;  /* 0x0000005e65bf7209 */ /* 0x002fca0007810000 */
[----:B------:R-:W1:Y:S01]  /*8570*/  SHFL.BFLY PT, R94, R191, 0x2, 0x1f ;  /* 0x0c401f00bf5e7f89 */ /* 0x000e6200000e0000 */
[----:B0-----:R-:W-:-:S05]  /*8580*/  FMNMX.FTZ R192, R103, R192, !PT ;  /* 0x000000c067c07209 */ /* 0x001fca0007810000 */
[----:B------:R-:W0:Y:S01]  /*8590*/  SHFL.BFLY PT, R99, R192, 0x2, 0x1f ;  /* 0x0c401f00c0637f89 */ /* 0x000e2200000e0000 */
[----:B------:R-:W-:Y:S02]  /*85a0*/  WARPGROUP.DEPBAR.LE gsb0, 0x0 ;  /* 0x00008000000079c5 */ /* 0x000fe40000010000 */
[----:B------:R-:W-:-:S06]  /*85b0*/  WARPGROUP.ARRIVE ;  /* 0x00000000000079c5 */ /* 0x000fcc0000000000 */
[----:B------:R-:W-:Y:S01]  /*85c0*/  QGMMA.64x128x32.F32.E4M3.E4M3 R24, R224, gdesc[UR4], R24, gsb0 ;  /* 0x01e00004e0187df3 */ /* 0x000fe20008000818 */
[----:B-1----:R-:W-:Y:S01]  /*85d0*/  FMNMX.FTZ R193, R191, R94, !PT ;  /* 0x0000005ebfc17209 */ /* 0x002fe20007810000 */
[----:B------:R-:W-:-:S04]  /*85e0*/  IMAD.U32 R191, RZ, RZ, UR10 ;  /* 0x0000000affbf7e24 */ /* 0x000fc8000f8e00ff */
[----:B------:R-:W1:Y:S01]  /*85f0*/  SHFL.BFLY PT, R94, R193, 0x1, 0x1f ;  /* 0x0c201f00c15e7f89 */ /* 0x000e6200000e0000 */
[----:B0-----:R-:W-:-:S05]  /*8600*/  FMNMX.FTZ R194, R192, R99, !PT ;  /* 0x00000063c0c27209 */ /* 0x001fca0007810000 */
[----:B------:R-:W0:Y:S01]  /*8610*/  SHFL.BFLY PT, R99, R194, 0x1, 0x1f ;  /* 0x0c201f00c2637f89 */ /* 0x000e2200000e0000 */
[----:B-1----:R-:W-:-:S05]  /*8620*/  FMNMX.FTZ R94, R193, R94, !PT ;  /* 0x0000005ec15e7209 */ /* 0x002fca0007810000 */
[C---:B------:R-:W-:Y:S01]  /*8630*/  FADD.FTZ R3, -R94.reuse, R3 ;  /* 0x000000035e037221 */ /* 0x040fe20000010100 */
[----:B------:R-:W-:-:S01]  /*8640*/  FFMA.FTZ R191, R94, R191, -8 ;  /* 0xc10000005ebf7423 */ /* 0x000fc200000100bf */
[----:B0-----:R-:W-:Y:S02]  /*8650*/  FMNMX.FTZ R99, R194, R99, !PT ;  /* 0x00000063c2637209 */ /* 0x001fe40007810000 */
[----:B------:R-:W-:Y:S01]  /*8660*/  FMUL.FTZ R192, R3, UR10 ;  /* 0x0000000a03c07c20 */ /* 0x000fe20008410000 */
[--C-:B------:R-:W-:Y:S01]  /*8670*/  FFMA.FTZ R193, R8, UR10, -R191.reuse ;  /* 0x0000000a08c17c23 */ /* 0x100fe200080108bf */
[----:B------:R-:W-:-:S01]  /*8680*/  FFMA.FTZ R8, R7, UR10, -R191 ;  /* 0x0000000a07087c23 */ /* 0x000fc200080108bf */
[----:B------:R-:W-:Y:S01]  /*8690*/  FFMA.FTZ R7, R11, UR10, -R191 ;  /* 0x0000000a0b077c23 */ /* 0x000fe200080108bf */
[----:B------:R-:W-:-:S01]  /*86a0*/  FADD.FTZ R3, -R99, R6 ;  /* 0x0000000663037221 */ /* 0x000fc20000010100 */
[--C-:B------:R-:W-:Y:S01]  /*86b0*/  FFMA.FTZ R11, R15, UR10, -R191.reuse ;  /* 0x0000000a0f0b7c23 */ /* 0x100fe200080108bf */
[----:B------:R0:W-:Y:S01]  /*86c0*/  MUFU.EX2 R6, R192 ;  /* 0x000000c000067308 */ /* 0x0001e20000000800 */
[----:B------:R-:W-:-:S01]  /*86d0*/  FFMA.FTZ R15, R185, UR10, -R191 ;  /* 0x0000000ab90f7c23 */ /* 0x000fc200080108bf */
[----:B------:R-:W-:Y:S01]  /*86e0*/  FMUL.FTZ R3, R3, UR10 ;  /* 0x0000000a03037c20 */ /* 0x000fe20008410000 */
[----:B------:R-:W-:-:S01]  /*86f0*/  FFMA.FTZ R12, R12, UR10, -R191 ;  /* 0x0000000a0c0c7c23 */ /* 0x000fc200080108bf */
[--C-:B------:R-:W-:Y:S01]  /*8700*/  FFMA.FTZ R20, R20, UR10, -R191.reuse ;  /* 0x0000000a14147c23 */ /* 0x100fe200080108bf */
[----:B------:R-:W-:-:S01]  /*8710*/  FFMA.FTZ R186, R186, UR10, -R191 ;  /* 0x0000000ababa7c23 */ /* 0x000fc200080108bf */
[--C-:B------:R-:W-:Y:S01]  /*8720*/  FFMA.FTZ R168, R168, UR10, -R191.reuse ;  /* 0x0000000aa8a87c23 */ /* 0x100fe200080108bf */
[----:B------:R-:W-:-:S01]  /*8730*/  FFMA.FTZ R169, R169, UR10, -R191 ;  /* 0x0000000aa9a97c23 */ /* 0x000fc200080108bf */
[----:B------:R-:W1:Y:S01]  /*8740*/  MUFU.EX2 R193, R193 ;  /* 0x000000c100c17308 */ /* 0x000e620000000800 */
[----:B0-----:R-:W-:-:S02]  /*8750*/  IMAD.U32 R192, RZ, RZ, UR10 ;  /* 0x0000000affc07e24 */ /* 0x001fc4000f8e00ff */
[--C-:B------:R-:W-:Y:S01]  /*8760*/  FFMA.FTZ R172, R172, UR10, -R191.reuse ;  /* 0x0000000aacac7c23 */ /* 0x100fe200080108bf */
[----:B------:R-:W-:-:S01]  /*8770*/  FFMA.FTZ R173, R173, UR10, -R191 ;  /* 0x0000000aadad7c23 */ /* 0x000fc200080108bf */
[----:B------:R-:W-:Y:S01]  /*8780*/  FFMA.FTZ R176, R176, UR10, -R191 ;  /* 0x0000000ab0b07c23 */ /* 0x000fe200080108bf */
[----:B------:R-:W-:-:S01]  /*8790*/  FFMA.FTZ R185, R99, R192, -8 ;  /* 0xc100000063b97423 */ /* 0x000fc200000100c0 */
        /* <DEDUP_REMOVED lines=12> */
[----:B------:R-:W-:Y:S01]  /*8860*/  FFMA.FTZ R187, R188, UR10, -R185 ;  /* 0x0000000abcbb7c23 */ /* 0x000fe200080108b9 */
        /* <DEDUP_REMOVED lines=47> */
[--C-:B------:R-:W-:Y:S01]  /*8b60*/  FFMA.FTZ R97, R97, UR10, -R191.reuse ;  /* 0x0000000a61617c23 */ /* 0x100fe200080108bf */
[----:B------:R-:W-:-:S01]  /*8b70*/  FFMA.FTZ R100, R100, UR10, -R191 ;  /* 0x0000000a64647c23 */ /* 0x000fc200080108bf */
[----:B------:R-:W-:Y:S01]  /*8b80*/  FFMA.FTZ R101, R101, UR10, -R191 ;  /* 0x0000000a65657c23 */ /* 0x000fe200080108bf */
[----:B0-----:R-:W-:-:S01]  /*8b90*/  FADD.FTZ R191, R7, R188 ;  /* 0x000000bc07bf7221 */ /* 0x001fc20000010000 */
[----:B-1----:R-:W-:Y:S01]  /*8ba0*/  FADD.FTZ R4, R10, R5 ;  /* 0x000000050a047221 */ /* 0x002fe20000010000 */
[----:B------:R-:W-:-:S01]  /*8bb0*/  FFMA.FTZ R170, R170, UR10, -R185 ;  /* 0x0000000aaaaa7c23 */ /* 0x000fc200080108b9 */
[----:B------:R-:W0:Y:S01]  /*8bc0*/  MUFU.EX2 R11, R11 ;  /* 0x0000000b000b7308 */ /* 0x000e220000000800 */
[----:B--2---:R-:W-:-:S01]  /*8bd0*/  FADD.FTZ R188, R12, R191 ;  /* 0x000000bf0cbc7221 */ /* 0x004fc20000010000 */
[--C-:B------:R-:W-:Y:S01]  /*8be0*/  FFMA.FTZ R171, R171, UR10, -R185.reuse ;  /* 0x0000000aabab7c23 */ /* 0x100fe200080108b9 */
[----:B------:R-:W-:-:S01]  /*8bf0*/  FFMA.FTZ R174, R174, UR10, -R185 ;  /* 0x0000000aaeae7c23 */ /* 0x000fc200080108b9 */
[--C-:B------:R-:W-:Y:S01]  /*8c00*/  FFMA.FTZ R175, R175, UR10, -R185.reuse ;  /* 0x0000000aafaf7c23 */ /* 0x100fe200080108b9 */
[----:B------:R-:W-:-:S01]  /*8c10*/  FFMA.FTZ R178, R178, UR10, -R185 ;  /* 0x0000000ab2b27c23 */ /* 0x000fc200080108b9 */
[--C-:B------:R-:W-:Y:S01]  /*8c20*/  FFMA.FTZ R179, R179, UR10, -R185.reuse ;  /* 0x0000000ab3b37c23 */ /* 0x100fe200080108b9 */
[----:B------:R-:W-:-:S01]  /*8c30*/  FFMA.FTZ R182, R182, UR10, -R185 ;  /* 0x0000000ab6b67c23 */ /* 0x000fc200080108b9 */
[----:B------:R-:W1:Y:S01]  /*8c40*/  MUFU.EX2 R14, R14 ;  /* 0x0000000e000e7308 */ /* 0x000e620000000800 */
[----:B---3--:R-:W-:-:S01]  /*8c50*/  FADD.FTZ R5, R13, R4 ;  /* 0x000000040d057221 */ /* 0x008fc20000010000 */
        /* <DEDUP_REMOVED lines=50> */
[----:B------:R-:W-:-:S02]  /*8f80*/  WARPGROUP.DEPBAR.LE gsb0, 0x0 ;  /* 0x00008000000079c5 */ /* 0x000fc40000010000 */
        /* <DEDUP_REMOVED lines=148> */
[----:B------:R-:W-:-:S05]  /*98d0*/  IADD3 R4, -R23, 0xb, RZ ;  /* 0x0000000b17047810 */ /* 0x000fca0007ffe1ff */
[----:B------:R0:W-:Y:S06]  /*98e0*/  BAR.ARV R4, 0x100 ;  /* 0x000400040000751d */ /* 0x0001ec0000002000 */
[----:B------:R-:W3:Y:S01]  /*98f0*/  MUFU.EX2 R114, R114 ;  /* 0x0000007200727308 */ /* 0x000ee20000000800 */
[----:B-1----:R-:W-:-:S01]  /*9900*/  FADD.FTZ R189, R111, R194 ;  /* 0x000000c26fbd7221 */ /* 0x002fc20000010000 */
[----:B0-----:R-:W-:Y:S01]  /*9910*/  @!P1 IADD3 R4, R195, 0x2e840, RZ ;  /* 0x0002e840c3049810 */ /* 0x001fe20007ffe0ff */
[----:B--2---:R-:W-:-:S03]  /*9920*/  FADD.FTZ R194, R112, R5 ;  /* 0x0000000570c27221 */ /* 0x004fc60000010000 */
[----:B------:R-:W-:Y:S02]  /*9930*/  @!P1 PRMT R4, RZ, 0x654, R4 ;  /* 0x00000654ff049816 */ /* 0x000fe40000000004 */
[----:B------:R-:W0:Y:S02]  /*9940*/  MUFU.EX2 R113, R113 ;  /* 0x0000007100717308 */ /* 0x000e240000000800 */
[----:B------:R1:W-:Y:S06]  /*9950*/  @!P1 SYNCS.ARRIVE.TRANS64.RED.A1T0 RZ, [R4+URZ], RZ ;  /* 0x000000ff04ff99a7 */ /* 0x0003ec000810043f */
[----:B------:R-:W2:Y:S01]  /*9960*/  MUFU.EX2 R115, R115 ;  /* 0x0000007300737308 */ /* 0x000ea20000000800 */
[----:B---3--:R-:W-:-:S01]  /*9970*/  FADD.FTZ R196, R114, R189 ;  /* 0x000000bd72c47221 */ /* 0x008fc20000010000 */
[----:B------:R-:W-:-:S06]  /*9980*/  FFMA.FTZ R189, R190, UR10, -R185 ;  /* 0x0000000abebd7c23 */ /* 0x000fcc00080108b9 */
        /* <DEDUP_REMOVED lines=40> */
[----:B-1----:R-:W-:-:S03]  /*9c10*/  FADD.FTZ R5, R101, R4 ;  /* 0x0000000465057221 */ /* 0x002fc60000010000 */
[----:B0-----:R-:W-:Y:S01]  /*9c20*/  FADD.FTZ R4, R103, R185 ;  /* 0x000000b967047221 */ /* 0x001fe20000010000 */
[----:B------:R-:W-:Y:S06]  /*9c30*/  @!P0 BRA `(.L_x_5805) ;  /* 0x0000000000048947 */ /* 0x000fec0003800000 */
[----:B------:R-:W-:Y:S01]  /*9c40*/  BPT.TRAP 0x1 ;  /* 0x000000040000795c */ /* 0x000fe20000300000 */
.L_x_5805:
        /* <DEDUP_REMOVED lines=132> */
.L_x_5796:
[----:B------:R-:W-:Y:S06]  /*a490*/  BAR.ARV 0x8, 0x180 ;  /* 0x0206000000007b1d */ /* 0x000fec0000002000 */
[----:B------:R-:W-:Y:S05]  /*a4a0*/  @!P0 BRA `(.L_x_5807) ;  /* 0x0000000000048947 */ /* 0x000fea0003800000 */
[----:B------:R-:W-:Y:S01]  /*a4b0*/  BPT.TRAP 0x1 ;  /* 0x000000040000795c */ /* 0x000fe20000300000 */
.L_x_5807:
[----:B------:R-:W-:Y:S01]  /*a4c0*/  ULEA UR4, UR50, UR39, 0x3 ;  /* 0x0000002732047291 */ /* 0x000fe2000f8e183f */
[----:B------:R-:W-:-:S05]  /*a4d0*/  IMAD.U32 R0, RZ, RZ, UR43 ;  /* 0x0000002bff007e24 */ /* 0x000fca000f8e00ff */
[----:B------:R-:W-:-:S04]  /*a4e0*/  SHF.L.U32 R0, R0, 0x1f, RZ ;  /* 0x0000001f00007819 */ /* 0x000fc800000006ff */
[----:B------:R0:W1:Y:S01]  /*a4f0*/  SYNCS.PHASECHK.TRANS64.TRYWAIT P1, [UR4+0x2e850], R0 ;  /* 0x02e85000ff0075a7 */ /* 0x0000620008020144 */
[----:B------:R-:W-:Y:S05]  /*a500*/  @!P0 BRA `(.L_x_5808) ;  /* 0x0000000000048947 */ /* 0x000fea0003800000 */
[----:B------:R-:W-:Y:S01]  /*a510*/  BPT.TRAP 0x1 ;  /* 0x000000040000795c */ /* 0x000fe20000300000 */
.L_x_5808:
[----:B-1----:R-:W-:Y:S05]  /*a520*/  @P1 BRA `(.L_x_5809) ;  /* 0x0000000000081947 */ /* 0x002fea0003800000 */
[----:B------:R-:W1:Y:S02]  /*a530*/  SYNCS.PHASECHK.TRANS64.TRYWAIT P1, [UR4+0x2e850], R0 ;  /* 0x02e85000ff0075a7 */ /* 0x000e640008020144 */
[----:B-1----:R-:W-:Y:S05]  /*a540*/  @!P1 BRA `(.L_x_5810) ;  /* 0x0000005c00a89947 */ /* 0x002fea0003800000 */
.L_x_5809:
        /* <DEDUP_REMOVED lines=9> */
[----:B------:R-:W-:Y:S01]  /*a5e0*/  QGMMA.64x128x32.F32.E4M3.E4M3 R24, R200, gdesc[UR4], R24, gsb0 ;  /* 0x01e00004c8187df3 */ /* 0x000fe20008000818 */
[----:B------:R-:W-:Y:S01]  /*a5f0*/  UIADD3 UR6, UR5, 0x100, URZ ;  /* 0x0000010005067890 */ /* 0x000fe2000fffe03f */
[----:B------:R-:W-:Y:S01]  /*a600*/  UMOV UR7, 0xc0000010 ;  /* 0xc000001000077882 */ /* 0x000fe20000000000 */
[----:B------:R-:W-:Y:S02]  /*a610*/  WARPGROUP.DEPBAR.LE gsb0, 0x0 ;  /* 0x00008000000079c5 */ /* 0x000fe40000010000 */
[----:B------:R-:W-:-:S07]  /*a620*/  WARPGROUP.ARRIVE ;  /* 0x00000000000079c5 */ /* 0x000fce0000000000 */
        /* <DEDUP_REMOVED lines=11> */
[----:B------:R-:W-:Y:S02]  /*a6e0*/  ULDC.64 UR6, c[0x0][0x9a0] ;  /* 0x0002680000067ab9 */ /* 0x000fe40000000a00 */
[----:B------:R-:W-:-:S04]  /*a6f0*/  UISETP.NE.U32.AND UP0, UPT, UR6, URZ, UPT ;  /* 0x0000003f0600728c */ /* 0x000fc8000bf05070 */
[----:B------:R-:W-:-:S06]  /*a700*/  UISETP.NE.AND.EX UP0, UPT, UR7, URZ, UPT, UP0 ;  /* 0x0000003f0700728c */ /* 0x000fcc000bf05300 */
[----:B------:R-:W-:-:S05]  /*a710*/  PLOP3.LUT P1, PT, PT, PT, UP0, 0x80, 0x0 ;  /* 0x000000000000781c */ /* 0x000fca0003f2f008 */
[----:B------:R-:W-:Y:S01]  /*a720*/  @UP0 USHF.R.S32.HI UR11, URZ, 0x1f, UR40 ;  /* 0x0000001f3f0b0899 */ /* 0x000fe20008011428 */
[----:B------:R-:W-:Y:S01]  /*a730*/  @UP0 ULDC.64 UR12, c[0x0][0x9c8] ;  /* 0x00027200000c0ab9 */ /* 0x000fe20000000a00 */
[----:B------:R-:W-:Y:S02]  /*a740*/  @UP0 UIADD3 UR8, -UR40, URZ, URZ ;  /* 0x0000003f28080290 */ /* 0x000fe4000fffe13f */
[----:B------:R-:W-:Y:S01]  /*a750*/  @UP0 UIMAD UR11, UR11, UR12, URZ ;  /* 0x0000000c0b0b02a4 */ /* 0x000fe2000f8e023f */
[----:B------:R-:W-:Y:S02]  /*a760*/  @UP0 ULDC UR9, c[0x0][0xc44] ;  /* 0x0003110000090ab9 */ /* 0x000fe40000000800 */
[----:B------:R-:W-:Y:S02]  /*a770*/  @UP0 UIMAD UR14, UR9, UR8, UR42 ;  /* 0x00000008090e02a4 */ /* 0x000fe4000f8e022a */
[----:B------:R-:W-:Y:S02]  /*a780*/  @UP0 UIMAD.WIDE.U32 UR8, UR40, UR12, URZ ;  /* 0x0000000c280802a5 */ /* 0x000fe4000f8e003f */
[----:B------:R-:W-:-:S02]  /*a790*/  @UP0 UIMAD UR11, UR40, UR13, UR11 ;  /* 0x0000000d280b02a4 */ /* 0x000fc4000f8e020b */
[----:B------:R-:W-:Y:S02]  /*a7a0*/  @UP0 USHF.R.S32.HI UR15, URZ, 0x1f, UR14 ;  /* 0x0000001f3f0f0899 */ /* 0x000fe4000801140e */
[----:B------:R-:W-:Y:S01]  /*a7b0*/  @UP0 UIADD3 UR9, UR9, UR11, URZ ;  /* 0x0000000b09090290 */ /* 0x000fe2000fffe03f */
[----:B------:R-:W-:Y:S02]  /*a7c0*/  @UP0 ULDC.64 UR12, c[0x0][0x9d0] ;  /* 0x00027400000c0ab9 */ /* 0x000fe40000000a00 */
[----:B------:R-:W-:Y:S02]  /*a7d0*/  @UP0 UIMAD UR11, UR15, UR12, URZ ;  /* 0x0000000c0f0b02a4 */ /* 0x000fe4000f8e023f */
[----:B------:R-:W-:Y:S02]  /*a7e0*/  @UP0 UIMAD.WIDE.U32 UR8, UR14, UR12, UR8 ;  /* 0x0000000c0e0802a5 */ /* 0x000fe4000f8e0008 */
[----:B------:R-:W-:Y:S02]  /*a7f0*/  @UP0 UIMAD UR11, UR14, UR13, UR11 ;  /* 0x0000000d0e0b02a4 */ /* 0x000fe4000f8e020b */
[----:B------:R-:W-:-:S02]  /*a800*/  @UP0 ULEA UR6, UP1, UR8, UR6, 0x2 ;  /* 0x0000000608060291 */ /* 0x000fc4000f82103f */
[----:B------:R-:W-:-:S04]  /*a810*/  @UP0 UIADD3 UR9, UR9, UR11, URZ ;  /* 0x0000000b09090290 */ /* 0x000fc8000fffe03f */
[----:B------:R-:W-:Y:S01]  /*a820*/  IMAD.U32 R2, RZ, RZ, UR6 ;  /* 0x00000006ff027e24 */ /* 0x000fe2000f8e00ff */
[----:B------:R-:W-:Y:S02]  /*a830*/  @UP0 ULEA.HI.X UR7, UR8, UR7, UR9, 0x2, UP1 ;  /* 0x0000000708070291 */ /* 0x000fe400088f1409 */
[----:B------:R-:W-:-:S04]  /*a840*/  UIADD3 UR6, UR5, 0x400, URZ ;  /* 0x0000040005067890 */ /* 0x000fc8000fffe03f */
[----:B-1----:R-:W-:Y:S01]  /*a850*/  IMAD.U32 R3, RZ, RZ, UR7 ;  /* 0x00000007ff037e24 */ /* 0x002fe2000f8e00ff */
[----:B------:R-:W-:-:S04]  /*a860*/  UMOV UR7, 0xc0000010 ;  /* 0xc000001000077882 */ /* 0x000fc80000000000 */
[----:B------:R1:W2:Y:S01]  /*a870*/  @P1 LDG.E R6, desc[UR46][R2.64] ;  /* 0x0000002e02061981 */ /* 0x0002a2000c1e1900 */
[----:B------:R-:W-:Y:S02]  /*a880*/  WARPGROUP.DEPBAR.LE gsb0, 0x0 ;  /* 0x00008000000079c5 */ /* 0x000fe40000010000 */
[----:B------:R-:W-:-:S06]  /*a890*/  WARPGROUP.ARRIVE ;  /* 0x00000000000079c5 */ /* 0x000fcc0000000000 */
[----:B------:R-:W-:Y:S01]  /*a8a0*/  QGMMA.64x128x32.F32.E4M3.E4M3 R24, R216, gdesc[UR4], R24, gsb0 ;  /* 0x01e00004d8187df3 */ /* 0x000fe20008000818 */
[----:B------:R-:W-:Y:S01]  /*a8b0*/  UIADD3 UR6, UR5, 0x500, URZ ;  /* 0x0000050005067890 */ /* 0x000fe2000fffe03f */
[----:B------:R-:W-:Y:S01]  /*a8c0*/  UMOV UR7, 0xc0000010 ;  /* 0xc000001000077882 */ /* 0x000fe20000000000 */
[----:B0-----:R-:W0:Y:S04]  /*a8d0*/  SHFL.BFLY PT, R0, R5, 0x2, 0x1f ;  /* 0x0c401f0005007f89 */ /* 0x001e2800000e0000 */
[----:B------:R-:W3:Y:S01]  /*a8e0*/  SHFL.BFLY PT, R7, R4, 0x2, 0x1f ;  /* 0x0c401f0004077f89 */ /* 0x000ee200000e0000 */
[----:B------:R-:W-:Y:S02]  /*a8f0*/  WARPGROUP.DEPBAR.LE gsb0, 0x0 ;  /* 0x00008000000079c5 */ /* 0x000fe40000010000 */
[----:B------:R-:W-:-:S06]  /*a900*/  WARPGROUP.ARRIVE ;  /* 0x00000000000079c5 */ /* 0x000fcc0000000000 */
[----:B------:R-:W-:Y:S01]  /*a910*/  QGMMA.64x128x32.F32.E4M3.E4M3 R24, R220, gdesc[UR4], R24, gsb0 ;  /* 0x01e00004dc187df3 */ /* 0x000fe20008000818 */
[----:B------:R-:W-:Y:S01]  /*a920*/  UIADD3 UR6, UR5, 0x600, URZ ;  /* 0x0000060005067890 */ /* 0x000fe2000fffe03f */
[----:B------:R-:W-:Y:S01]  /*a930*/  UMOV UR7, 0xc0000010 ;  /* 0xc000001000077882 */ /* 0x000fe20000000000 */
[----:B0-----:R-:W-:-:S01]  /*a940*/  FADD.FTZ R0, R0, R5 ;  /* 0x0000000500007221 */ /* 0x001fc20000010000 */
[----:B---3--:R-:W-:-:S04]  /*a950*/  FADD.FTZ R7, R7, R4 ;  /* 0x0000000407077221 */ /* 0x008fc80000010000 */
[----:B-1----:R-:W0:Y:S04]  /*a960*/  SHFL.BFLY PT, R3, R0, 0x1, 0x1f ;  /* 0x0c201f0000037f89 */ /* 0x002e2800000e0000 */
[----:B------:R-:W1:Y:S01]  /*a970*/  SHFL.BFLY PT, R2, R7, 0x1, 0x1f ;  /* 0x0c201f0007027f89 */ /* 0x000e6200000e0000 */
[----:B0-----:R-:W-:-:S01]  /*a980*/  FADD.FTZ R9, R0, R3 ;  /* 0x0000000300097221 */ /* 0x001fc20000010000 */
[----:B-1----:R-:W-:-:S04]  /*a990*/  FADD.FTZ R10, R7, R2 ;  /* 0x00000002070a7221 */ /* 0x002fc80000010000 */
[C---:B------:R-:W-:Y:S01]  /*a9a0*/  FSETP.NE.FTZ.AND P1, PT, R9.reuse, RZ, PT ;  /* 0x000000ff0900720b */ /* 0x040fe20003f35000 */
[----:B------:R-:W-:Y:S01]  /*a9b0*/  FMUL.FTZ R11, R9, 0.00390625 ;  /* 0x3b800000090b7820 */ /* 0x000fe20000410000 */
[----:B------:R-:W-:Y:S01]  /*a9c0*/  FMUL.FTZ R12, R10, 0.00390625 ;  /* 0x3b8000000a0c7820 */ /* 0x000fe20000410000 */
[----:B------:R-:W-:-:S03]  /*a9d0*/  MOV R3, RZ ;  /* 0x000000ff00037202 */ /* 0x000fc60000000f00 */
[----:B------:R-:W-:Y:S02]  /*a9e0*/  FSETP.NE.FTZ.AND P2, PT, R11, RZ, PT ;  /* 0x000000ff0b00720b */ /* 0x000fe40003f55000 */
[----:B------:R-:W-:-:S05]  /*a9f0*/  FSETP.NE.FTZ.AND P3, PT, R12, RZ, PT ;  /* 0x000000ff0c00720b */ /* 0x000fca0003f75000 */
[----:B------:R-:W-:Y:S01]  /*aa00*/  @P1 MUFU.RCP R3, R9 ;  /* 0x0000000900031308 */ /* 0x000fe20000001000 */
[----:B------:R-:W-:Y:S01]  /*aa10*/  FSETP.NE.FTZ.AND P1, PT, R10, RZ, PT ;  /* 0x000000ff0a00720b */ /* 0x000fe20003f35000 */
[----:B------:R-:W-:Y:S01]  /*aa20*/  IMAD.MOV.U32 R7, RZ, RZ, RZ ;  /* 0x000000ffff077224 */ /* 0x000fe200078e00ff */
[----:B------:R-:W-:Y:S02]  /*aa30*/  WARPGROUP.DEPBAR.LE gsb0, 0x0 ;  /* 0x00008000000079c5 */ /* 0x000fe40000010000 */
[----:B------:R-:W-:-:S06]  /*aa40*/  WARPGROUP.ARRIVE ;  /* 0x00000000000079c5 */ /* 0x000fcc0000000000 */
[----:B------:R-:W-:Y:S01]  /*aa50*/  QGMMA.64x128x32.F32.E4M3.E4M3 R24, R224, gdesc[UR4], R24, gsb0 ;  /* 0x01e00004e0187df3 */ /* 0x000fe20008000818 */
[----:B------:R-:W0:Y:S08]  /*aa60*/  @P2 MUFU.LG2 R4, R11 ;  /* 0x0000000b00042308 */ /* 0x000e300000000c00 */
[----:B------:R-:W1:Y:S08]  /*aa70*/  @P3 MUFU.LG2 R8, R12 ;  /* 0x0000000c00083308 */ /* 0x000e700000000c00 */
[----:B------:R2:W3:Y:S01]  /*aa80*/  @P1 MUFU.RCP R7, R10 ;  /* 0x0000000a00071308 */ /* 0x0004e20000001000 */
        /* <DEDUP_REMOVED lines=15> */
.L_x_5811:
[----:B------:R-:W0:Y:S01]  /*ab80*/  S2R R89, SR_TID.X ;  /* 0x0000000000597919 */ /* 0x000e220000002100 */
[----:B------:R-:W-:Y:S01]  /*ab90*/  ULDC.64 UR6, c[0x4][0xa8] ;  /* 0x01002a0000067ab9 */ /* 0x000fe20000000a00 */
[----:B------:R-:W1:Y:S01]  /*aba0*/  S2UR UR5, SR_SWINHI ;  /* 0x00000000000579c3 */ /* 0x000e620000002f00 */
        /* <DEDUP_REMOVED lines=8> */
[----:B------:R-:W-:Y:S01]  /*ac30*/  FMUL.FTZ R9, R25, R10 ;  /* 0x0000000a19097220 */ /* 0x000fe20000410000 */
[-C--:B------:R-:W-:Y:S01]  /*ac40*/  FMUL.FTZ R14, R38, R88.reuse ;  /* 0x00000058260e7220 */ /* 0x080fe20000410000 */
[-C--:B------:R-:W-:Y:S01]  /*ac50*/  FMUL.FTZ R83, R83, R88.reuse ;  /* 0x0000005853537220 */ /* 0x080fe20000410000 */
[----:B------:R-:W-:Y:S01]  /*ac60*/  FMUL.FTZ R15, R34, R88 ;  /* 0x00000058220f7220 */ /* 0x000fe20000410000 */
[----:B------:R-:W-:Y:S01]  /*ac70*/  ULDC.64 UR8, c[0x0][0xb90] ;  /* 0x0002e40000087ab9 */ /* 0x000fe20000000a00 */
[----:B------:R-:W-:Y:S01]  /*ac80*/  USHF.R.S32.HI UR14, URZ, 0x1f, UR40 ;  /* 0x0000001f3f0e7899 */ /* 0x000fe20008011428 */
[----:B------:R-:W-:Y:S01]  /*ac90*/  ULDC.64 UR10, c[0x0][0xb98] ;  /* 0x0002e600000a7ab9 */ /* 0x000fe20000000a00 */
[----:B0-----:R-:W-:-:S05]  /*aca0*/  IMAD.SHL.U32 R3, R89, 0x4, RZ ;  /* 0x0000000459037824 */ /* 0x001fca00078e00ff */
[----:B------:R-:W-:-:S04]  /*acb0*/  LOP3.LUT R3, R3, 0xc, RZ, 0xc0, !PT ;  /* 0x0000000c03037812 */ /* 0x000fc800078ec0ff */
[----:B------:R-:W-:-:S04]  /*acc0*/  IADD3 R4, P0, R3, UR6, RZ ;  /* 0x0000000603047c10 */ /* 0x000fc8000ff1e0ff */
[----:B------:R-:W-:-:S05]  /*acd0*/  IADD3.X R5, RZ, UR7, RZ, P0, !PT ;  /* 0x00000007ff057c10 */ /* 0x000fca00087fe4ff */
        /* <DEDUP_REMOVED lines=10> */
[-C--:B0-----:R-:W-:Y:S01]  /*ad80*/  FMUL.FTZ R4, R30, R88.reuse ;  /* 0x000000581e047220 */ /* 0x081fe20000410000 */
[----:B------:R-:W-:Y:S01]  /*ad90*/  FMUL.FTZ R5, R26, R88 ;  /* 0x000000581a057220 */ /* 0x000fe20000410000 */
[-C--:B------:R-:W-:Y:S01]  /*ada0*/  FMUL.FTZ R45, R56, R10.reuse ;  /* 0x0000000a382d7220 */ /* 0x080fe20000410000 */
[-C--:B------:R-:W-:Y:S01]  /*adb0*/  FMUL.FTZ R48, R61, R10.reuse ;  /* 0x0000000a3d307220 */ /* 0x080fe20000410000 */
[----:B------:R-:W-:Y:S01]  /*adc0*/  FMUL.FTZ R57, R65, R10 ;  /* 0x0000000a41397220 */ /* 0x000fe20000410000 */
[-C--:B------:R-:W-:Y:S01]  /*add0*/  FMUL.FTZ R26, R46, R88.reuse ;  /* 0x000000582e1a7220 */ /* 0x080fe20000410000 */
[----:B------:R-:W-:Y:S01]  /*ade0*/  F2FP.BF16.F32.PACK_AB R4, R4, R5 ;  /* 0x000000050404723e */ /* 0x000fe200000010ff */
[----:B------:R-:W-:Y:S01]  /*adf0*/  FMUL.FTZ R27, R42, R88 ;  /* 0x000000582a1b7220 */ /* 0x000fe20000410000 */
[----:B------:R-:W-:Y:S01]  /*ae00*/  LOP3.LUT P0, R5, R89, 0x3, RZ, 0xc0, !PT ;  /* 0x0000000359057812 */ /* 0x000fe2000780c0ff */
        /* <DEDUP_REMOVED lines=17> */
[----:B------:R-:W-:Y:S01]  /*af20*/  F2FP.BF16.F32.PACK_AB R28, R28, R29 ;  /* 0x0000001d1c1c723e */ /* 0x000fe200000010ff */
[----:B------:R-:W-:Y:S01]  /*af30*/  UMOV UR6, UR39 ;  /* 0x0000002700067c82 */ /* 0x000fe20008000000 */
[----:B-1----:R-:W-:Y:S01]  /*af40*/  UMOV UR7, UR5 ;  /* 0x0000000500077c82 */ /* 0x002fe20008000000 */
[----:B------:R-:W-:Y:S01]  /*af50*/  F2FP.BF16.F32.PACK_AB R33, R32, R33 ;  /* 0x000000212021723e */ /* 0x000fe200000010ff */
[-C--:B------:R-:W-:Y:S01]  /*af60*/  FMUL.FTZ R30, R47, R88.reuse ;  /* 0x000000582f1e7220 */ /* 0x080fe20000410000 */
[----:B------:R-:W-:Y:S01]  /*af70*/  ISETP.EQ.OR P0, PT, R5, 0x3, !P0 ;  /* 0x000000030500780c */ /* 0x000fe20004702670 */
[-C--:B------:R-:W-:Y:S01]  /*af80*/  FMUL.FTZ R31, R43, R88.reuse ;  /* 0x000000582b1f7220 */ /* 0x080fe20000410000 */
[----:B------:R-:W-:Y:S01]  /*af90*/  F2FP.BF16.F32.PACK_AB R65, R64, R65 ;  /* 0x000000414041723e */ /* 0x000fe200000010ff */
[-C--:B------:R-:W-:Y:S01]  /*afa0*/  FMUL.FTZ R38, R55, R88.reuse ;  /* 0x0000005837267220 */ /* 0x080fe20000410000 */
[----:B------:R-:W-:Y:S01]  /*afb0*/  F2FP.BF16.F32.PACK_AB R63, R62, R63 ;  /* 0x0000003f3e3f723e */ /* 0x000fe200000010ff */
[----:B------:R-:W-:Y:S01]  /*afc0*/  IMAD.U32 R29, RZ, RZ, UR7 ;  /* 0x00000007ff1d7e24 */ /* 0x000fe2000f8e00ff */
[----:B------:R-:W-:Y:S01]  /*afd0*/  F2FP.BF16.F32.PACK_AB R11, R10, R11 ;  /* 0x0000000b0a0b723e */ /* 0x000fe200000010ff */
[-C--:B------:R-:W-:Y:S01]  /*afe0*/  FMUL.FTZ R55, R67, R88.reuse ;  /* 0x0000005843377220 */ /* 0x080fe20000410000 */
[----:B------:R-:W-:Y:S01]  /*aff0*/  SEL R62, R28, R33, P0 ;  /* 0x000000211c3e7207 */ /* 0x000fe20000000000 */
[----:B------:R-:W-:Y:S01]  /*b000*/  FMUL.FTZ R67, R82, R88 ;  /* 0x0000005852437220 */ /* 0x000fe20000410000 */
[----:B------:R-:W-:Y:S01]  /*b010*/  SEL R64, R33, R28, P0 ;  /* 0x0000001c21407207 */ /* 0x000fe20000000000 */
[----:B------:R-:W-:Y:S01]  /*b020*/  IMAD.U32 R28, RZ, RZ, UR6 ;  /* 0x00000006ff1c7e24 */ /* 0x000fe2000f8e00ff */
[----:B------:R-:W-:Y:S01]  /*b030*/  F2FP.BF16.F32.PACK_AB R6, R6, R7 ;  /* 0x000000070606723e */ /* 0x000fe200000010ff */
[----:B------:R-:W-:Y:S01]  /*b040*/  FMUL.FTZ R25, R35, R88 ;  /* 0x0000005823197220 */ /* 0x000fe20000410000 */
[----:B------:R-:W-:Y:S01]  /*b050*/  SEL R82, R4, R11, P0 ;  /* 0x0000000b04527207 */ /* 0x000fe20000000000 */
[----:B------:R-:W-:Y:S01]  /*b060*/  IMAD R7, R19, 0x40, R16 ;  /* 0x0000004013077824 */ /* 0x000fe200078e0210 */
[----:B------:R-:W-:Y:S01]  /*b070*/  SEL R84, R11, R4, P0 ;  /* 0x000000040b547207 */ /* 0x000fe20000000000 */
[----:B------:R-:W-:Y:S01]  /*b080*/  IMAD.WIDE R4, R231, 0x2, R28 ;  /* 0x00000002e7047825 */ /* 0x000fe200078e021c */
[----:B------:R-:W-:-:S03]  /*b090*/  F2FP.BF16.F32.PACK_AB R31, R30, R31 ;  /* 0x0000001f1e1f723e */ /* 0x000fc600000010ff */
[-C--:B------:R-:W-:Y:S01]  /*b0a0*/  FMUL.FTZ R35, R50, R88.reuse ;  /* 0x0000005832237220 */ /* 0x080fe20000410000 */
[----:B------:R-:W0:Y:S01]  /*b0b0*/  LDC R30, c[0x0][0xbe8] ;  /* 0x0002fa00ff1e7b82 */ /* 0x000e220000000800 */
[-C--:B------:R-:W-:Y:S01]  /*b0c0*/  FMUL.FTZ R50, R70, R88.reuse ;  /* 0x0000005846327220 */ /* 0x080fe20000410000 */
[----:B------:R-:W-:Y:S01]  /*b0d0*/  FMUL.FTZ R70, R87, R88 ;  /* 0x0000005857467220 */ /* 0x000fe20000410000 */
[----:B------:R-:W-:-:S04]  /*b0e0*/  IMAD.WIDE R28, R7, 0x2, R28 ;  /* 0x00000002071c7825 */ /* 0x000fc800078e021c */
[-C--:B------:R-:W-:Y:S01]  /*b0f0*/  FMUL.FTZ R24, R39, R88.reuse ;  /* 0x0000005827187220 */ /* 0x080fe20000410000 */
[----:B------:R-:W-:Y:S01]  /*b100*/  F2FP.BF16.F32.PACK_AB R36, R36, R37 ;  /* 0x000000252424723e */ /* 0x000fe200000010ff */
[-C--:B------:R-:W-:Y:S01]  /*b110*/  FMUL.FTZ R39, R51, R88.reuse ;  /* 0x0000005833277220 */ /* 0x080fe20000410000 */
[----:B------:R-:W-:Y:S01]  /*b120*/  F2FP.BF16.F32.PACK_AB R41, R40, R41 ;  /* 0x000000292829723e */ /* 0x000fe200000010ff */
[-C--:B------:R-:W-:Y:S01]  /*b130*/  FMUL.FTZ R34, R54, R88.reuse ;  /* 0x0000005836227220 */ /* 0x080fe20000410000 */
[----:B------:R-:W-:Y:S01]  /*b140*/  IADD3 R7, P2, R4, 0x20, RZ ;  /* 0x0000002004077810 */ /* 0x000fe20007f5e0ff */
        /* <DEDUP_REMOVED lines=8> */
[----:B------:R-:W-:Y:S01]  /*b1d0*/  IMAD.X R41, RZ, RZ, R5, P2 ;  /* 0x000000ffff297224 */ /* 0x000fe200010e0605 */
[----:B------:R-:W-:Y:S01]  /*b1e0*/  F2FP.BF16.F32.PACK_AB R14, R14, R15 ;  /* 0x0000000f0e0e723e */ /* 0x000fe200000010ff */
[-C--:B------:R-:W-:Y:S01]  /*b1f0*/  FMUL.FTZ R58, R78, R88.reuse ;  /* 0x000000584e3a7220 */ /* 0x080fe20000410000 */
[----:B------:R-:W-:Y:S01]  /*b200*/  F2FP.BF16.F32.PACK_AB R25, R24, R25 ;  /* 0x000000191819723e */ /* 0x000fe200000010ff */
[-C--:B------:R-:W-:Y:S01]  /*b210*/  FMUL.FTZ R59, R74, R88.reuse ;  /* 0x000000584a3b7220 */ /* 0x080fe20000410000 */
[----:B------:R-:W-:Y:S01]  /*b220*/  IADD3 R15, P2, R28, 0x2000, RZ ;  /* 0x000020001c0f7810 */ /* 0x000fe20007f5e0ff */
[----:B------:R-:W-:Y:S01]  /*b230*/  FMUL.FTZ R66, R86, R88 ;  /* 0x0000005856427220 */ /* 0x000fe20000410000 */
[----:B------:R-:W-:Y:S01]  /*b240*/  SEL R86, R14, R25, P0 ;  /* 0x000000190e567207 */ /* 0x000fe20000000000 */
[----:B------:R-:W1:Y:S01]  /*b250*/  LDC R81, c[0x0][0xc38] ;  /* 0x00030e00ff517b82 */ /* 0x000e620000000800 */
[----:B------:R-:W-:Y:S01]  /*b260*/  SEL R88, R25, R14, P0 ;  /* 0x0000000e19587207 */ /* 0x000fe20000000000 */
[----:B------:R-:W-:Y:S01]  /*b270*/  UIADD3 UR5, -UR40, URZ, URZ ;  /* 0x0000003f28057290 */ /* 0x000fe2000fffe13f */
[----:B------:R-:W-:Y:S01]  /*b280*/  F2FP.BF16.F32.PACK_AB R26, R26, R27 ;  /* 0x0000001b1a1a723e */ /* 0x000fe200000010ff */
[----:B------:R-:W-:Y:S01]  /*b290*/  ULDC UR6, c[0x0][0xc44] ;  /* 0x0003110000067ab9 */ /* 0x000fe20000000800 */
[----:B------:R-:W-:Y:S01]  /*b2a0*/  LOP3.LUT R14, R15, 0x380, RZ, 0xc0, !PT ;  /* 0x000003800f0e7812 */ /* 0x000fe200078ec0ff */
[----:B------:R-:W-:Y:S01]  /*b2b0*/  UIMAD UR13, UR6, UR5, UR42 ;  /* 0x00000005060d72a4 */ /* 0x000fe2000f8e022a */
[----:B------:R-:W-:Y:S01]  /*b2c0*/  IADD3 R27, P6, R4, 0x4060, RZ ;  /* 0x00004060041b7810 */ /* 0x000fe20007fde0ff */
[----:B------:R-:W-:Y:S01]  /*b2d0*/  UIADD3 UR4, UR4, 0x2e860, URZ ;  /* 0x0002e86004047890 */ /* 0x000fe2000fffe03f */
[----:B------:R-:W-:Y:S01]  /*b2e0*/  SEL R90, R26, R31, P0 ;  /* 0x0000001f1a5a7207 */ /* 0x000fe20000000000 */
[----:B------:R-:W-:Y:S01]  /*b2f0*/  USHF.R.S32.HI UR12, URZ, 0x1f, UR13 ;  /* 0x0000001f3f0c7899 */ /* 0x000fe2000801140d */
[----:B------:R-:W-:Y:S01]  /*b300*/  SEL R92, R31, R26, P0 ;  /* 0x0000001a1f5c7207 */ /* 0x000fe20000000000 */
[----:B------:R-:W-:Y:S01]  /*b310*/  UPRMT UR4, UR36, 0x654, UR4 ;  /* 0x0000065424047896 */ /* 0x000fe20008000004 */
[----:B------:R-:W-:Y:S01]  /*b320*/  SHF.R.U64 R14, R14, 0x3, RZ ;  /* 0x000000030e0e7819 */ /* 0x000fe200000012ff */
[----:B------:R-:W-:Y:S01]  /*b330*/  UIMAD UR5, UR12, UR8, URZ ;  /* 0x000000080c0572a4 */ /* 0x000fe2000f8e023f */
[----:B------:R-:W-:Y:S01]  /*b340*/  LOP3.LUT R26, R27, 0x380, RZ, 0xc0, !PT ;  /* 0x000003801b1a7812 */ /* 0x000fe200078ec0ff */
[----:B------:R-:W-:Y:S01]  /*b350*/  UIMAD.WIDE.U32 UR6, UR13, UR8, URZ ;  /* 0x000000080d0672a5 */ /* 0x000fe2000f8e003f */
[----:B------:R-:W-:Y:S01]  /*b360*/  LOP3.LUT R14, R14, R15, RZ, 0x3c, !PT ;  /* 0x0000000f0e0e7212 */ /* 0x000fe200078e3cff */
[----:B------:R-:W-:Y:S01]  /*b370*/  IMAD.X R15, RZ, RZ, R29, P2 ;  /* 0x000000ffff0f7224 */ /* 0x000fe200010e061d */
[----:B------:R-:W-:Y:S01]  /*b380*/  SHF.R.U64 R26, R26, 0x3, RZ ;  /* 0x000000031a1a7819 */ /* 0x000fe200000012ff */
[----:B------:R-:W-:Y:S01]  /*b390*/  UIMAD UR5, UR13, UR9, UR5 ;  /* 0x000000090d0572a4 */ /* 0x000fe2000f8e0205 */
[----:B------:R-:W-:Y:S01]  /*b3a0*/  F2FP.BF16.F32.PACK_AB R9, R8, R9 ;  /* 0x000000090809723e */ /* 0x000fe200000010ff */
[----:B------:R-:W-:Y:S01]  /*b3b0*/  UIMAD UR8, UR14, UR10, URZ ;  /* 0x0000000a0e0872a4 */ /* 0x000fe2000f8e023f */
[----:B0-----:R-:W-:Y:S01]  /*b3c0*/  ISETP.NE.AND P2, PT, R30, 0x1, PT ;  /* 0x000000011e00780c */ /* 0x001fe20003f45270 */
[----:B------:R-:W-:Y:S01]  /*b3d0*/  SYNCS.ARRIVE.TRANS64.RED.A1T0 RZ, [UR4], RZ ;  /* 0x000000ffffff79a7 */ /* 0x000fe20008100404 */
[----:B------:R-:W-:Y:S01]  /*b3e0*/  F2FP.BF16.F32.PACK_AB R42, R42, R43 ;  /* 0x0000002b2a2a723e */ /* 0x000fe200000010ff */
[----:B------:R-:W-:Y:S01]  /*b3f0*/  UIADD3 UR7, UR7, UR5, URZ ;  /* 0x0000000507077290 */ /* 0x000fe2000fffe03f */
[----:B------:R-:W-:Y:S01]  /*b400*/  LOP3.LUT R43, R4, 0x380, RZ, 0xc0, !PT ;  /* 0x00000380042b7812 */ /* 0x000fe200078ec0ff */
[----:B------:R-:W-:Y:S01]  /*b410*/  UIMAD UR8, UR40, UR11, UR8 ;  /* 0x0000000b280872a4 */ /* 0x000fe2000f8e0208 */
[----:B------:R-:W-:Y:S01]  /*b420*/  F2FP.BF16.F32.PACK_AB R49, R48, R49 ;  /* 0x000000313031723e */ /* 0x000fe200000010ff */
[----:B------:R-:W-:Y:S01]  /*b430*/  UIMAD.WIDE.U32 UR6, UR40, UR10, UR6 ;  /* 0x0000000a280672a5 */ /* 0x000fe2000f8e0006 */
[----:B------:R-:W-:Y:S01]  /*b440*/  F2FP.BF16.F32.PACK_AB R47, R46, R47 ;  /* 0x0000002f2e2f723e */ /* 0x000fe200000010ff */
[----:B------:R-:W-:Y:S01]  /*b450*/  ULDC.64 UR4, c[0x0][0xb50] ;  /* 0x0002d40000047ab9 */ /* 0x000fe20000000a00 */
[----:B------:R-:W-:Y:S01]  /*b460*/  LOP3.LUT R26, R26, R27, RZ, 0x3c, !PT ;  /* 0x0000001b1a1a7212 */ /* 0x000fe200078e3cff */
[----:B------:R-:W-:Y:S01]  /*b470*/  IMAD.X R27, RZ, RZ, R5, P6 ;  /* 0x000000ffff1b7224 */ /* 0x000fe200030e0605 */
[----:B------:R-:W-:-:S02]  /*b480*/  SEL R46, R6, R9, P0 ;  /* 0x00000009062e7207 */ /* 0x000fc40000000000 */
[----:B------:R-:W-:Y:S02]  /*b490*/  SEL R48, R9, R6, P0 ;  /* 0x0000000609307207 */ /* 0x000fe40000000000 */
[----:B------:R-:W-:Y:S02]  /*b4a0*/  F2FP.BF16.F32.PACK_AB R60, R60, R61 ;  /* 0x0000003d3c3c723e */ /* 0x000fe400000010ff */
[----:B------:R-:W-:Y:S02]  /*b4b0*/  IADD3 R9, P6, R4, 0x40, RZ ;  /* 0x0000004004097810 */ /* 0x000fe40007fde0ff */
[----:B------:R-:W-:Y:S02]  /*b4c0*/  F2FP.BF16.F32.PACK_AB R12, R12, R13 ;  /* 0x0000000d0c0c723e */ /* 0x000fe400000010ff */
[----:B------:R-:W-:Y:S01]  /*b4d0*/  F2FP.BF16.F32.PACK_AB R21, R20, R21 ;  /* 0x000000151415723e */ /* 0x000fe200000010ff */
[----:B------:R-:W-:Y:S01]  /*b4e0*/  IMAD.X R25, RZ, RZ, R5, P6 ;  /* 0x000000ffff197224 */ /* 0x000fe200030e0605 */
[----:B------:R-:W-:-:S02]  /*b4f0*/  SHF.R.U64 R43, R43, 0x3, RZ ;  /* 0x000000032b2b7819 */ /* 0x000fc400000012ff */
        /* <DEDUP_REMOVED lines=13> */
[----:B------:R-:W-:Y:S01]  /*b5d0*/  LOP3.LUT R42, R43, R4, RZ, 0x3c, !PT ;  /* 0x000000042b2a7212 */ /* 0x000fe200078e3cff */
[----:B------:R-:W-:Y:S01]  /*b5e0*/  IMAD.MOV.U32 R43, RZ, RZ, R5 ;  /* 0x000000ffff2b7224 */ /* 0x000fe200078e0005 */
[----:B------:R-:W-:Y:S02]  /*b5f0*/  LOP3.LUT R4, R7, 0x380, RZ, 0xc0, !PT ;  /* 0x0000038007047812 */ /* 0x000fe400078ec0ff */
[----:B------:R-:W-:Y:S02]  /*b600*/  IADD3 R21, P6, R28, 0x1000, RZ ;  /* 0x000010001c157810 */ /* 0x000fe40007fde0ff */
[----:B------:R-:W-:Y:S01]  /*b610*/  MOV R65, R26 ;  /* 0x0000001a00417202 */ /* 0x000fe20000000f00 */
[----:B------:R-:W-:Y:S01]  /*b620*/  IMAD R26, RZ, RZ, -UR42 ;  /* 0x8000002aff1a7e24 */ /* 0x000fe2000f8e02ff */
[----:B------:R-:W0:Y:S01]  /*b630*/  @P2 LDC R27, c[0x0][0xbec] ;  /* 0x0002fb00ff1b2b82 */ /* 0x000e220000000800 */
[----:B------:R-:W-:Y:S02]  /*b640*/  SHF.R.U64 R4, R4, 0x3, RZ ;  /* 0x0000000304047819 */ /* 0x000fe400000012ff */
[----:B------:R-:W-:Y:S01]  /*b650*/  LOP3.LUT R20, R21, 0x380, RZ, 0xc0, !PT ;  /* 0x0000038015147812 */ /* 0x000fe200078ec0ff */
[----:B-1----:R-:W-:Y:S01]  /*b660*/  IMAD R81, R81, R26, UR41 ;  /* 0x0000002951517e24 */ /* 0x002fe2000f8e021a */
[----:B------:R-:W-:-:S02]  /*b670*/  LOP3.LUT R40, R4, R7, RZ, 0x3c, !PT ;  /* 0x0000000704287212 */ /* 0x000fc400078e3cff */
[----:B------:R-:W-:Y:S01]  /*b680*/  SHF.R.U64 R20, R20, 0x3, RZ ;  /* 0x0000000314147819 */ /* 0x000fe200000012ff */
[----:B------:R-:W1:Y:S01]  /*b690*/  @P2 LDC R26, c[0x0][0xbf0] ;  /* 0x0002fc00ff1a2b82 */ /* 0x000e620000000800 */
[----:B------:R-:W-:Y:S02]  /*b6a0*/  LOP3.LUT R12, R13, 0x380, RZ, 0xc0, !PT ;  /* 0x000003800d0c7812 */ /* 0x000fe400078ec0ff */
[----:B------:R-:W-:Y:S02]  /*b6b0*/  LOP3.LUT R4, R9, 0x380, RZ, 0xc0, !PT ;  /* 0x0000038009047812 */ /* 0x000fe400078ec0ff */
[----:B------:R-:W-:Y:S01]  /*b6c0*/  F2FP.BF16.F32.PACK_AB R34, R34, R35 ;  /* 0x000000232222723e */ /* 0x000fe200000010ff */
[----:B------:R-:W-:Y:S01]  /*b6d0*/  IMAD.X R35, RZ, RZ, R5, P4 ;  /* 0x000000ffff237224 */ /* 0x000fe200020e0605 */
[----:B------:R-:W-:Y:S02]  /*b6e0*/  F2FP.BF16.F32.PACK_AB R39, R38, R39 ;  /* 0x000000272627723e */ /* 0x000fe400000010ff */
[----:B------:R-:W-:Y:S01]  /*b6f0*/  LOP3.LUT R20, R20, R21, RZ, 0x3c, !PT ;  /* 0x0000001514147212 */ /* 0x000fe200078e3cff */
[----:B------:R-:W-:Y:S01]  /*b700*/  IMAD.X R21, RZ, RZ, R29, P6 ;  /* 0x000000ffff157224 */ /* 0x000fe200030e061d */
[----:B------:R-:W-:-:S02]  /*b710*/  SHF.R.U64 R12, R12, 0x3, RZ ;  /* 0x000000030c0c7819 */ /* 0x000fc400000012ff */
[----:B------:R-:W-:Y:S02]  /*b720*/  SHF.R.U64 R4, R4, 0x3, RZ ;  /* 0x0000000304047819 */ /* 0x000fe400000012ff */
[----:B------:R-:W-:Y:S02]  /*b730*/  IADD3 R31, P6, R28, 0x7000, RZ ;  /* 0x000070001c1f7810 */ /* 0x000fe40007fde0ff */
[----:B------:R-:W-:Y:S02]  /*b740*/  SEL R94, R34, R39, P0 ;  /* 0x00000027225e7207 */ /* 0x000fe40000000000 */
[----:B------:R-:W-:Y:S01]  /*b750*/  SEL R96, R39, R34, P0 ;  /* 0x0000002227607207 */ /* 0x000fe20000000000 */
[----:B------:R-:W-:Y:S01]  /*b760*/  IMAD.X R39, RZ, RZ, R5, P1 ;  /* 0x000000ffff277224 */ /* 0x000fe200008e0605 */
[----:B------:R-:W-:Y:S02]  /*b770*/  IADD3.X R37, RZ, R5, RZ, P3, !PT ;  /* 0x00000005ff257210 */ /* 0x000fe40001ffe4ff */
[----:B------:R-:W-:-:S02]  /*b780*/  LOP3.LUT R32, R12, R13, RZ, 0x3c, !PT ;  /* 0x0000000d0c207212 */ /* 0x000fc400078e3cff */
[----:B------:R-:W-:Y:S02]  /*b790*/  LOP3.LUT R24, R4, R9, RZ, 0x3c, !PT ;  /* 0x0000000904187212 */ /* 0x000fe400078e3cff */
[----:B------:R-:W-:Y:S02]  /*b7a0*/  F2FP.BF16.F32.PACK_AB R58, R58, R59 ;  /* 0x0000003b3a3a723e */ /* 0x000fe400000010ff */
[----:B------:R-:W-:Y:S02]  /*b7b0*/  LOP3.LUT R5, R8, 0x380, RZ, 0xc0, !PT ;  /* 0x0000038008057812 */ /* 0x000fe400078ec0ff */
[----:B------:R-:W-:Y:S02]  /*b7c0*/  LOP3.LUT R4, R31, 0x380, RZ, 0xc0, !PT ;  /* 0x000003801f047812 */ /* 0x000fe400078ec0ff */
[----:B------:R-:W-:Y:S02]  /*b7d0*/  F2FP.BF16.F32.PACK_AB R66, R66, R67 ;  /* 0x000000434242723e */ /* 0x000fe400000010ff */
[----:B------:R-:W-:-:S02]  /*b7e0*/  LOP3.LUT R10, R11, 0x380, RZ, 0xc0, !PT ;  /* 0x000003800b0a7812 */ /* 0x000fc400078ec0ff */
[----:B------:R-:W-:Y:S01]  /*b7f0*/  MOV R67, R32 ;  /* 0x0000002000437202 */ /* 0x000fe20000000f00 */
[----:B------:R-:W-:Y:S01]  /*b800*/  IMAD R32, R81, 0x80, R230 ;  /* 0x0000008051207824 */ /* 0x000fe200078e02e6 */
[----:B------:R-:W-:Y:S02]  /*b810*/  SEL R104, R58, R63, P0 ;  /* 0x0000003f3a687207 */ /* 0x000fe40000000000 */
[----:B------:R-:W-:Y:S02]  /*b820*/  SHF.R.U64 R5, R5, 0x3, RZ ;  /* 0x0000000305057819 */ /* 0x000fe400000012ff */
[----:B------:R-:W-:Y:S02]  /*b830*/  SHF.R.U64 R4, R4, 0x3, RZ ;  /* 0x0000000304047819 */ /* 0x000fe400000012ff */
[----:B------:R-:W-:Y:S02]  /*b840*/  SEL R58, R63, R58, P0 ;  /* 0x0000003a3f3a7207 */ /* 0x000fe40000000000 */
[----:B------:R-:W-:-:S02]  /*b850*/  MOV R63, R42 ;  /* 0x0000002a003f7202 */ /* 0x000fc40000000f00 */
[----:B------:R-:W-:Y:S02]  /*b860*/  SHF.R.U64 R10, R10, 0x3, RZ ;  /* 0x000000030a0a7819 */ /* 0x000fe400000012ff */
[----:B------:R-:W-:Y:S01]  /*b870*/  MOV R42, R24 ;  /* 0x00000018002a7202 */ /* 0x000fe20000000f00 */
[----:B0-----:R-:W-:Y:S01]  /*b880*/  @P2 IMAD.HI.U32 R25, R32, R27, RZ ;  /* 0x0000001b20192227 */ /* 0x001fe200078e00ff */
[----:B------:R-:W-:Y:S02]  /*b890*/  LOP3.LUT R36, R5, R8, RZ, 0x3c, !PT ;  /* 0x0000000805247212 */ /* 0x000fe400078e3cff */
[----:B------:R-:W-:Y:S02]  /*b8a0*/  LOP3.LUT R4, R4, R31, RZ, 0x3c, !PT ;  /* 0x0000001f04047212 */ /* 0x000fe400078e3cff */
[----:B------:R-:W-:Y:S02]  /*b8b0*/  LOP3.LUT R5, R6, 0x380, RZ, 0xc0, !PT ;  /* 0x0000038006057812 */ /* 0x000fe400078ec0ff */
[----:B------:R-:W-:-:S02]  /*b8c0*/  LOP3.LUT R34, R10, R11, RZ, 0x3c, !PT ;  /* 0x0000000b0a227212 */ /* 0x000fc400078e3cff */
[----:B------:R-:W-:Y:S02]  /*b8d0*/  MOV R24, R32 ;  /* 0x0000002000187202 */ /* 0x000fe40000000f00 */
[----:B------:R-:W-:Y:S02]  /*b8e0*/  SHF.R.U64 R5, R5, 0x3, RZ ;  /* 0x0000000305057819 */ /* 0x000fe400000012ff */
[----:B-1----:R-:W-:Y:S02]  /*b8f0*/  @P2 SHF.R.U32.HI R24, RZ, R26, R25 ;  /* 0x0000001aff182219 */ /* 0x002fe40000011619 */
[----:B------:R-:W-:Y:S02]  /*b900*/  MOV R59, R34 ;  /* 0x00000022003b7202 */ /* 0x000fe40000000f00 */
[----:B------:R-:W-:Y:S02]  /*b910*/  F2FP.BF16.F32.PACK_AB R44, R44, R45 ;  /* 0x0000002d2c2c723e */ /* 0x000fe400000010ff */
[----:B------:R-:W-:-:S02]  /*b920*/  F2FP.BF16.F32.PACK_AB R52, R52, R53 ;  /* 0x000000353434723e */ /* 0x000fc400000010ff */
[----:B------:R-:W-:Y:S02]  /*b930*/  F2FP.BF16.F32.PACK_AB R50, R50, R51 ;  /* 0x000000333232723e */ /* 0x000fe400000010ff */
[----:B------:R-:W-:Y:S02]  /*b940*/  F2FP.BF16.F32.PACK_AB R68, R68, R69 ;  /* 0x000000454444723e */ /* 0x000fe400000010ff */
[----:B------:R-:W-:Y:S02]  /*b950*/  LOP3.LUT R38, R5, R6, RZ, 0x3c, !PT ;  /* 0x0000000605267212 */ /* 0x000fe400078e3cff */
[----:B------:R-:W-:Y:S02]  /*b960*/  IADD3 R13, P1, R28, 0x3000, RZ ;  /* 0x000030001c0d7810 */ /* 0x000fe40007f3e0ff */
[----:B------:R-:W-:Y:S02]  /*b970*/  MOV R69, R36 ;  /* 0x0000002400457202 */ /* 0x000fe40000000f00 */
[----:B------:R-:W-:-:S02]  /*b980*/  SEL R74, R44, R49, P0 ;  /* 0x000000312c4a7207 */ /* 0x000fc40000000000 */
[----:B------:R-:W-:Y:S02]  /*b990*/  SEL R76, R52, R57, P0 ;  /* 0x00000039344c7207 */ /* 0x000fe40000000000 */
[----:B------:R-:W-:Y:S02]  /*b9a0*/  SEL R80, R68, R73, P0 ;  /* 0x0000004944507207 */ /* 0x000fe40000000000 */
[----:B------:R-:W-:Y:S02]  /*b9b0*/  SEL R102, R50, R55, P0 ;  /* 0x0000003732667207 */ /* 0x000fe40000000000 */
[----:B------:R-:W-:Y:S02]  /*b9c0*/  SEL R106, R66, R83, P0 ;  /* 0x00000053426a7207 */ /* 0x000fe40000000000 */
[----:B------:R-:W-:Y:S02]  /*b9d0*/  LOP3.LUT R12, R13, 0x380, RZ, 0xc0, !PT ;  /* 0x000003800d0c7812 */ /* 0x000fe400078ec0ff */
[----:B------:R-:W-:-:S02]  /*b9e0*/  MOV R71, R38 ;  /* 0x0000002600477202 */ /* 0x000fc40000000f00 */
[----:B------:R-:W-:Y:S02]  /*b9f0*/  SEL R44, R49, R44, P0 ;  /* 0x0000002c312c7207 */ /* 0x000fe40000000000 */
[----:B------:R-:W-:Y:S01]  /*ba00*/  SEL R52, R57, R52, P0 ;  /* 0x0000003439347207 */ /* 0x000fe20000000000 */
[----:B------:R-:W-:Y:S01]  /*ba10*/  IMAD.MOV R57, RZ, RZ, -R24 ;  /* 0x000000ffff397224 */ /* 0x000fe200078e0a18 */
[----:B------:R-:W-:Y:S02]  /*ba20*/  SEL R68, R73, R68, P0 ;  /* 0x0000004449447207 */ /* 0x000fe40000000000 */
[----:B------:R-:W-:Y:S01]  /*ba30*/  SEL R50, R55, R50, P0 ;  /* 0x0000003237327207 */ /* 0x000fe20000000000 */
[----:B------:R-:W-:Y:S01]  /*ba40*/  IMAD R57, R30, R57, R32 ;  /* 0x000000391e397224 */ /* 0x000fe200078e0220 */
[----:B------:R-:W-:Y:S02]  /*ba50*/  SHF.R.U64 R12, R12, 0x3, RZ ;  /* 0x000000030c0c7819 */ /* 0x000fe400000012ff */
[----:B------:R-:W-:-:S02]  /*ba60*/  SEL R66, R83, R66, P0 ;  /* 0x0000004253427207 */ /* 0x000fc40000000000 */
[----:B------:R-:W-:Y:S02]  /*ba70*/  LOP3.LUT R12, R12, R13, RZ, 0x3c, !PT ;  /* 0x0000000d0c0c7212 */ /* 0x000fe400078e3cff */
[----:B------:R-:W-:Y:S01]  /*ba80*/  MOV R61, R40 ;  /* 0x00000028003d7202 */ /* 0x000fe20000000f00 */
[----:B------:R-:W-:Y:S01]  /*ba90*/  IMAD.U32 R41, RZ, RZ, UR8 ;  /* 0x00000008ff297e24 */ /* 0x000fe2000f8e00ff */
[----:B------:R-:W-:Y:S01]  /*baa0*/  IADD3.X R13, RZ, R29, RZ, P1, !PT ;  /* 0x0000001dff0d7210 */ /* 0x000fe20000ffe4ff */
[----:B------:R-:W-:Y:S01]  /*bab0*/  ULDC.64 UR8, c[0x0][0xae8] ;  /* 0x0002ba0000087ab9 */ /* 0x000fe20000000a00 */
[----:B------:R-:W-:Y:S02]  /*bac0*/  SHF.R.S32.HI R26, RZ, 0x1f, R24 ;  /* 0x0000001fff1a7819 */ /* 0x000fe40000011418 */
[----:B------:R-:W-:Y:S02]  /*bad0*/  IADD3 R40, P1, R24, UR6, RZ ;  /* 0x0000000618287c10 */ /* 0x000fe4000ff3e0ff */
[----:B------:R-:W-:-:S02]  /*bae0*/  IADD3 R9, P4, R28, 0x5000, RZ ;  /* 0x000050001c097810 */ /* 0x000fc40007f9e0ff */
[----:B------:R-:W-:Y:S01]  /*baf0*/  IADD3.X R41, R26, UR7, R41, P1, !PT ;  /* 0x000000071a297c10 */ /* 0x000fe20008ffe429 */
[----:B------:R-:W-:Y:S01]  /*bb00*/  ULDC.64 UR6, c[0x0][0xb88] ;  /* 0x0002e20000067ab9 */ /* 0x000fe20000000a00 */
[----:B------:R-:W-:Y:S02]  /*bb10*/  IADD3 R11, P3, R28, 0x4000, RZ ;  /* 0x000040001c0b7810 */ /* 0x000fe40007f7e0ff */
[----:B--2---:R-:W-:Y:S01]  /*bb20*/  LOP3.LUT R31, R3, 0x2, RZ, 0x3c, !PT ;  /* 0x00000002031f7812 */ /* 0x004fe200078e3cff */
[----:B------:R-:W-:Y:S01]  /*bb30*/  SHFL.IDX PT, R46, R46, R3, 0x1c1f ;  /* 0x001c1f032e2e7589 */ /* 0x000fe200000e0000 */
[----:B------:R-:W-:Y:S01]  /*bb40*/  LOP3.LUT R8, R9, 0x380, RZ, 0xc0, !PT ;  /* 0x0000038009087812 */ /* 0x000fe200078ec0ff */
[----:B------:R-:W-:Y:S01]  /*bb50*/  IMAD.WIDE.U32 R40, R57, UR6, R40 ;  /* 0x0000000639287c25 */ /* 0x000fe2000f8e0028 */
[----:B------:R-:W-:Y:S01]  /*bb60*/  LOP3.LUT R10, R11, 0x380, RZ, 0xc0, !PT ;  /* 0x000003800b0a7812 */ /* 0x000fe200078ec0ff */
[----:B------:R-:W-:Y:S01]  /*bb70*/  SHFL.IDX PT, R54, R54, R3, 0x1c1f ;  /* 0x001c1f0336367589 */ /* 0x000fe200000e0000 */
[----:B------:R-:W-:-:S02]  /*bb80*/  SHF.R.U64 R8, R8, 0x3, RZ ;  /* 0x0000000308087819 */ /* 0x000fc400000012ff */
[----:B------:R-:W-:Y:S01]  /*bb90*/  SHF.R.U64 R10, R10, 0x3, RZ ;  /* 0x000000030a0a7819 */ /* 0x000fe200000012ff */
[----:B------:R-:W0:Y:S01]  /*bba0*/  SHFL.IDX PT, R25, R48, R31, 0x1c1f ;  /* 0x001c1f1f30197589 */ /* 0x000e2200000e0000 */
[----:B------:R-:W-:Y:S01]  /*bbb0*/  LOP3.LUT R8, R8, R9, RZ, 0x3c, !PT ;  /* 0x0000000908087212 */ /* 0x000fe200078e3cff */
[--C-:B------:R-:W-:Y:S01]  /*bbc0*/  IMAD.X R9, RZ, RZ, R29.reuse, P4 ;  /* 0x000000ffff097224 */ /* 0x100fe200020e061d */
[----:B------:R-:W-:Y:S01]  /*bbd0*/  LOP3.LUT P1, RZ, R22, 0x3, RZ, 0xc0, !PT ;  /* 0x0000000316ff7812 */ /* 0x000fe2000782c0ff */
[----:B------:R-:W1:Y:S01]  /*bbe0*/  SHFL.IDX PT, R27, R56, R31, 0x1c1f ;  /* 0x001c1f1f381b7589 */ /* 0x000e6200000e0000 */
[----:B------:R-:W-:Y:S01]  /*bbf0*/  LOP3.LUT R10, R10, R11, RZ, 0x3c, !PT ;  /* 0x0000000b0a0a7212 */ /* 0x000fe200078e3cff */
[----:B------:R-:W-:Y:S01]  /*bc00*/  IMAD.X R11, RZ, RZ, R29, P3 ;  /* 0x000000ffff0b7224 */ /* 0x000fe200018e061d */
[C---:B------:R-:W-:Y:S01]  /*bc10*/  IADD3 R7, P5, R28.reuse, 0x6000, RZ ;  /* 0x000060001c077810 */ /* 0x040fe20007fbe0ff */
[----:B------:R-:W-:Y:S01]  /*bc20*/  SHFL.IDX PT, R82, R82, R3, 0x1c1f ;  /* 0x001c1f0352527589 */ /* 0x000fe200000e0000 */
[----:B------:R-:W-:-:S02]  /*bc30*/  LOP3.LUT R5, R28, 0x380, RZ, 0xc0, !PT ;  /* 0x000003801c057812 */ /* 0x000fc400078ec0ff */
[----:B------:R-:W-:Y:S01]  /*bc40*/  LOP3.LUT R6, R7, 0x380, RZ, 0xc0, !PT ;  /* 0x0000038007067812 */ /* 0x000fe200078ec0ff */
[----:B------:R-:W2:Y:S01]  /*bc50*/  SHFL.IDX PT, R33, R84, R31, 0x1c1f ;  /* 0x001c1f1f54217589 */ /* 0x000ea200000e0000 */
[----:B------:R-:W-:Y:S02]  /*bc60*/  SHF.R.U64 R5, R5, 0x3, RZ ;  /* 0x0000000305057819 */ /* 0x000fe400000012ff */
[----:B------:R-:W-:Y:S01]  /*bc70*/  SHF.R.U64 R6, R6, 0x3, RZ ;  /* 0x0000000306067819 */ /* 0x000fe200000012ff */
[----:B------:R-:W-:Y:S01]  /*bc80*/  SHFL.IDX PT, R86, R86, R3, 0x1c1f ;  /* 0x001c1f0356567589 */ /* 0x000fe200000e0000 */
[----:B------:R-:W-:Y:S01]  /*bc90*/  LOP3.LUT R28, R5, R28, RZ, 0x3c, !PT ;  /* 0x0000001c051c7212 */ /* 0x000fe200078e3cff */
[--C-:B------:R-:W-:Y:S01]  /*bca0*/  IMAD.X R5, RZ, RZ, R29.reuse, P6 ;  /* 0x000000ffff057224 */ /* 0x100fe200030e061d */
[----:B------:R-:W-:Y:S01]  /*bcb0*/  LOP3.LUT R6, R6, R7, RZ, 0x3c, !PT ;  /* 0x0000000706067212 */ /* 0x000fe200078e3cff */
[----:B------:R-:W3:Y:S01]  /*bcc0*/  SHFL.IDX PT, R35, R88, R31, 0x1c1f ;  /* 0x001c1f1f58237589 */ /* 0x000ee200000e0000 */
[----:B------:R-:W-:-:S03]  /*bcd0*/  IMAD.X R7, RZ, RZ, R29, P5 ;  /* 0x000000ffff077224 */ /* 0x000fc600028e061d */
[----:B------:R-:W-:Y:S01]  /*bce0*/  SHFL.IDX PT, R62, R62, R3, 0x1c1f ;  /* 0x001c1f033e3e7589 */ /* 0x000fe200000e0000 */
[----:B0-----:R-:W-:Y:S02]  /*bcf0*/  SEL R24, R46, R25, P0 ;  /* 0x000000192e187207 */ /* 0x001fe40000000000 */
[----:B------:R-:W-:Y:S01]  /*bd00*/  SEL R26, R25, R46, P0 ;  /* 0x0000002e191a7207 */ /* 0x000fe20000000000 */
[----:B------:R-:W0:Y:S01]  /*bd10*/  SHFL.IDX PT, R37, R64, R31, 0x1c1f ;  /* 0x001c1f1f40257589 */ /* 0x000e2200000e0000 */
[----:B-1----:R-:W-:Y:S02]  /*bd20*/  SEL R32, R54, R27, P0 ;  /* 0x0000001b36207207 */ /* 0x002fe40000000000 */
[----:B------:R-:W-:Y:S01]  /*bd30*/  SEL R34, R27, R54, P0 ;  /* 0x000000361b227207 */ /* 0x000fe20000000000 */
[----:B------:R-:W-:Y:S04]  /*bd40*/  SHFL.IDX PT, R90, R90, R3, 0x1c1f ;  /* 0x001c1f035a5a7589 */ /* 0x000fe800000e0000 */
[----:B------:R-:W-:Y:S01]  /*bd50*/  SHFL.IDX PT, R39, R92, R31, 0x1c1f ;  /* 0x001c1f1f5c277589 */ /* 0x000fe200000e0000 */
[----:B--2---:R-:W-:-:S02]  /*bd60*/  SEL R25, R82, R33, P0 ;  /* 0x0000002152197207 */ /* 0x004fc40000000000 */
[----:B------:R-:W-:Y:S01]  /*bd70*/  SEL R27, R33, R82, P0 ;  /* 0x00000052211b7207 */ /* 0x000fe20000000000 */
[----:B------:R-:W-:Y:S01]  /*bd80*/  BAR.SYNC.DEFER_BLOCKING 0x1, 0x100 ;  /* 0x0044000000007b1d */ /* 0x000fe20000010000 */
[----:B---3--:R-:W-:Y:S02]  /*bd90*/  SEL R33, R86, R35, P0 ;  /* 0x0000002356217207 */ /* 0x008fe40000000000 */
[----:B------:R-:W-:-:S03]  /*bda0*/  SEL R35, R35, R86, P0 ;  /* 0x0000005623237207 */ /* 0x000fc60000000000 */
        /* <DEDUP_REMOVED lines=12> */
[----:B------:R0:W1:Y:S04]  /*be70*/  SHFL.IDX PT, R43, R44, R31, 0x1c1f ;  /* 0x001c1f1f2c2b7589 */ /* 0x00006800000e0000 */
[----:B------:R-:W-:Y:S04]  /*be80*/  SHFL.IDX PT, R51, R96, R31, 0x1c1f ;  /* 0x001c1f1f60337589 */ /* 0x000fe800000e0000 */
[----:B------:R-:W-:Y:S01]  /*be90*/  SHFL.IDX PT, R75, R100, R31, 0x1c1f ;  /* 0x001c1f1f644b7589 */ /* 0x000fe200000e0000 */
[----:B0-----:R-:W-:-:S03]  /*bea0*/  IMAD R44, R81, 0x80, R229 ;  /* 0x00000080512c7824 */ /* 0x001fc600078e02e5 */
[----:B------:R-:W0:Y:S04]  /*beb0*/  SHFL.IDX PT, R45, R52, R31, 0x1c1f ;  /* 0x001c1f1f342d7589 */ /* 0x000e2800000e0000 */
[----:B------:R-:W-:Y:S04]  /*bec0*/  SHFL.IDX PT, R49, R68, R31, 0x1c1f ;  /* 0x001c1f1f44317589 */ /* 0x000fe800000e0000 */
[----:B------:R-:W2:Y:S04]  /*bed0*/  SHFL.IDX PT, R47, R60, R31, 0x1c1f ;  /* 0x001c1f1f3c2f7589 */ /* 0x000ea800000e0000 */
[----:B------:R3:W4:Y:S01]  /*bee0*/  SHFL.IDX PT, R53, R50, R31, 0x1c1f ;  /* 0x001c1f1f32357589 */ /* 0x00072200000e0000 */
[----:B-1----:R-:W-:-:S02]  /*bef0*/  SEL R72, R74, R43, P0 ;  /* 0x0000002b4a487207 */ /* 0x002fc40000000000 */
[----:B------:R-:W-:Y:S01]  /*bf00*/  SEL R74, R43, R74, P0 ;  /* 0x0000004a2b4a7207 */ /* 0x000fe20000000000 */
[----:B------:R-:W1:Y:S04]  /*bf10*/  SHFL.IDX PT, R79, R58, R31, 0x1c1f ;  /* 0x001c1f1f3a4f7589 */ /* 0x000e6800000e0000 */
[----:B------:R2:W1:Y:S04]  /*bf20*/  SHFL.IDX PT, R55, R66, R31, 0x1c1f ;  /* 0x001c1f1f42377589 */ /* 0x00046800000e0000 */
[----:B------:R4:W-:Y:S01]  /*bf30*/  STSM.16.M88.4 [R63], R24 ;  /* 0x000000183f007844 */ /* 0x0009e20000000200 */
[----:B0-----:R-:W-:-:S02]  /*bf40*/  SEL R48, R76, R45, P0 ;  /* 0x0000002d4c307207 */ /* 0x001fc40000000000 */
[----:B---3--:R-:W-:Y:S01]  /*bf50*/  SEL R50, R45, R76, P0 ;  /* 0x0000004c2d327207 */ /* 0x008fe20000000000 */
[----:B------:R0:W-:Y:S01]  /*bf60*/  STSM.16.M88.4 [R61], R32 ;  /* 0x000000203d007844 */ /* 0x0001e20000000200 */
[----:B--2---:R-:W-:Y:S02]  /*bf70*/  SHF.R.S32.HI R31, RZ, 0x1f, R57 ;  /* 0x0000001fff1f7819 */ /* 0x004fe40000011439 */
[----:B------:R-:W-:Y:S02]  /*bf80*/  SEL R76, R78, R47, P0 ;  /* 0x0000002f4e4c7207 */ /* 0x000fe40000000000 */
[----:B------:R-:W-:Y:S01]  /*bf90*/  SEL R78, R47, R78, P0 ;  /* 0x0000004e2f4e7207 */ /* 0x000fe20000000000 */
[----:B------:R-:W-:Y:S01]  /*bfa0*/  IMAD R36, R31, UR6, RZ ;  /* 0x000000061f247c24 */ /* 0x000fe2000f8e02ff */
[----:B------:R-:W-:Y:S02]  /*bfb0*/  ULDC UR6, c[0x0][0xa88] ;  /* 0x0002a20000067ab9 */ /* 0x000fe40000000800 */
[----:B------:R-:W-:-:S02]  /*bfc0*/  IMAD R31, R30, UR6, RZ ;  /* 0x000000061e1f7c24 */ /* 0x000fc4000f8e02ff */
[----:B------:R-:W-:Y:S01]  /*bfd0*/  IMAD R73, R57, UR7, R36 ;  /* 0x0000000739497c24 */ /* 0x000fe2000f8e0224 */
[----:B------:R-:W-:Y:S01]  /*bfe0*/  SEL R36, R62, R37, P0 ;  /* 0x000000253e247207 */ /* 0x000fe20000000000 */
[----:B----4-:R-:W-:Y:S01]  /*bff0*/  VIADD R24, R44, 0x8 ;  /* 0x000000082c187836 */ /* 0x010fe20000000000 */
[----:B------:R-:W-:Y:S01]  /*c000*/  SEL R37, R90, R39, P0 ;  /* 0x000000275a257207 */ /* 0x000fe20000000000 */
[----:B------:R-:W-:Y:S01]  /*c010*/  IMAD.IADD R25, R41, 0x1, R73 ;  /* 0x0000000129197824 */ /* 0x000fe200078e0249 */
[----:B------:R-:W-:Y:S02]  /*c020*/  SEL R39, R39, R90, P0 ;  /* 0x0000005a27277207 */ /* 0x000fe40000000000 */
[----:B0-----:R-:W-:Y:S02]  /*c030*/  LEA R32, P4, R40, UR4, 0x2 ;  /* 0x0000000428207c11 */ /* 0x001fe4000f8810ff */
[-C--:B------:R-:W-:Y:S01]  /*c040*/  ISETP.GE.OR P3, PT, R44, R31.reuse, P1 ;  /* 0x0000001f2c00720c */ /* 0x080fe20000f66670 */
[----:B------:R0:W-:Y:S01]  /*c050*/  STSM.16.M88.4 [R42], R36 ;  /* 0x000000242a007844 */ /* 0x0001e20000000200 */
[----:B------:R-:W-:-:S02]  /*c060*/  ISETP.GE.OR P1, PT, R24, R31, P1 ;  /* 0x0000001f1800720c */ /* 0x000fc40000f26670 */
[----:B------:R-:W-:Y:S01]  /*c070*/  LEA.HI.X R40, R40, UR5, R25, 0x2, P4 ;  /* 0x0000000528287c11 */ /* 0x000fe2000a0f1419 */
[----:B------:R-:W-:Y:S01]  /*c080*/  SHFL.IDX PT, R60, R32, RZ, 0x1c1f ;  /* 0x001c1fff203c7589 */ /* 0x000fe200000e0000 */
[----:B------:R-:W-:Y:S02]  /*c090*/  SEL R24, R70, R3, P0 ;  /* 0x0000000346187207 */ /* 0x000fe40000000000 */
[----:B------:R-:W-:Y:S01]  /*c0a0*/  SEL R26, R3, R70, P0 ;  /* 0x00000046031a7207 */ /* 0x000fe20000000000 */
[----:B------:R-:W2:Y:S01]  /*c0b0*/  SHFL.IDX PT, R61, R40, RZ, 0x1c1f ;  /* 0x001c1fff283d7589 */ /* 0x000ea200000e0000 */
[----:B------:R-:W-:Y:S01]  /*c0c0*/  SEL R25, R94, R51, P0 ;  /* 0x000000335e197207 */ /* 0x000fe20000000000 */
[----:B------:R-:W3:Y:S01]  /*c0d0*/  @P2 LDC R3, c[0x0][0xbec] ;  /* 0x0002fb00ff032b82 */ /* 0x000ee20000000800 */
[----:B------:R-:W-:Y:S01]  /*c0e0*/  SEL R27, R51, R94, P0 ;  /* 0x0000005e331b7207 */ /* 0x000fe20000000000 */
[----:B------:R-:W-:Y:S01]  /*c0f0*/  SHFL.IDX PT, R62, R32, 0x1, 0x1c1f ;  /* 0x003c1f00203e7f89 */ /* 0x000fe200000e0000 */
[----:B------:R-:W-:-:S02]  /*c100*/  SEL R73, R98, R75, P0 ;  /* 0x0000004b62497207 */ /* 0x000fc40000000000 */
[----:B------:R-:W-:Y:S01]  /*c110*/  SEL R75, R75, R98, P0 ;  /* 0x000000624b4b7207 */ /* 0x000fe20000000000 */
[----:B------:R-:W-:Y:S01]  /*c120*/  STSM.16.M88.4 [R71], R24 ;  /* 0x0000001847007844 */ /* 0x000fe20000000200 */
[----:B0-----:R-:W-:Y:S02]  /*c130*/  SEL R36, R80, R49, P0 ;  /* 0x0000003150247207 */ /* 0x001fe40000000000 */
[----:B------:R-:W-:Y:S01]  /*c140*/  SEL R38, R49, R80, P0 ;  /* 0x0000005031267207 */ /* 0x000fe20000000000 */
[----:B------:R-:W-:Y:S01]  /*c150*/  STSM.16.M88.4 [R69], R72 ;  /* 0x0000004845007844 */ /* 0x000fe20000000200 */
[----:B------:R-:W-:Y:S02]  /*c160*/  SEL R49, R102, R53, P0 ;  /* 0x0000003566317207 */ /* 0x000fe40000000000 */
[----:B------:R-:W-:Y:S01]  /*c170*/  SEL R51, R53, R102, P0 ;  /* 0x0000006635337207 */ /* 0x000fe20000000000 */
[----:B------:R-:W0:Y:S01]  /*c180*/  SHFL.IDX PT, R63, R40, 0x1, 0x1c1f ;  /* 0x003c1f00283f7f89 */ /* 0x000e2200000e0000 */
[----:B-1----:R-:W-:-:S02]  /*c190*/  SEL R77, R104, R79, P0 ;  /* 0x0000004f684d7207 */ /* 0x002fc40000000000 */
[----:B------:R-:W-:Y:S01]  /*c1a0*/  SEL R79, R79, R104, P0 ;  /* 0x000000684f4f7207 */ /* 0x000fe20000000000 */
[----:B------:R1:W-:Y:S01]  /*c1b0*/  STSM.16.M88.4 [R59], R48 ;  /* 0x000000303b007844 */ /* 0x0003e20000000200 */
[----:B------:R-:W-:Y:S02]  /*c1c0*/  SEL R37, R106, R55, P0 ;  /* 0x000000376a257207 */ /* 0x000fe40000000000 */
[----:B------:R-:W-:Y:S01]  /*c1d0*/  SEL R39, R55, R106, P0 ;  /* 0x0000006a37277207 */ /* 0x000fe20000000000 */
[----:B------:R-:W-:Y:S04]  /*c1e0*/  STSM.16.M88.4 [R67], R76 ;  /* 0x0000004c43007844 */ /* 0x000fe80000000200 */
[----:B------:R-:W-:Y:S01]  /*c1f0*/  STSM.16.M88.4 [R65], R36 ;  /* 0x0000002441007844 */ /* 0x000fe20000000200 */
[----:B------:R-:W-:Y:S01]  /*c200*/  BAR.SYNC.DEFER_BLOCKING 0x1, 0x100 ;  /* 0x0044000000007b1d */ /* 0x000fe20000010000 */
[----:B------:R-:W-:-:S02]  /*c210*/  UIMAD UR6, UR12, UR8, URZ ;  /* 0x000000080c0672a4 */ /* 0x000fc4000f8e023f */
[----:B------:R-:W-:Y:S02]  /*c220*/  UIMAD.WIDE.U32 UR4, UR13, UR8, URZ ;  /* 0x000000080d0472a5 */ /* 0x000fe4000f8e003f */
[----:B------:R-:W-:-:S03]  /*c230*/  UIMAD UR6, UR13, UR9, UR6 ;  /* 0x000000090d0672a4 */ /* 0x000fc6000f8e0206 */
[----:B------:R-:W-:Y:S01]  /*c240*/  ULDC.64 UR8, c[0x0][0xaf0] ;  /* 0x0002bc0000087ab9 */ /* 0x000fe20000000a00 */
[----:B--2---:R2:W-:Y:S04]  /*c250*/  @!P3 ST.E desc[UR46][R60.64], R2 ;  /* 0x000000023c00b985 */ /* 0x0045e8000c10192e */
[----:B0-----:R0:W-:Y:S04]  /*c260*/  @!P1 ST.E desc[UR46][R62.64], R0 ;  /* 0x000000003e009985 */ /* 0x0011e8000c10192e */
[----:B-1----:R1:W5:Y:S01]  /*c270*/  LD.E.128 R48, desc[UR46][R6.64] ;  /* 0x0000002e06307980 */ /* 0x002362000c101d00 */
[----:B--2---:R-:W2:Y:S01]  /*c280*/  @P2 LDC R61, c[0x0][0xbf0] ;  /* 0x0002fc00ff3d2b82 */ /* 0x004ea20000000800 */
[----:B------:R-:W-:-:S02]  /*c290*/  UIMAD UR7, UR14, UR8, URZ ;  /* 0x000000080e0772a4 */ /* 0x000fc4000f8e023f */
[----:B------:R4:W5:Y:S01]  /*c2a0*/  LD.E.128 R36, desc[UR46][R4.64] ;  /* 0x0000002e04247980 */ /* 0x000962000c101d00 */
[----:B0-----:R-:W-:Y:S01]  /*c2b0*/  IMAD R0, R18, 0x20, R19 ;  /* 0x0000002012007824 */ /* 0x001fe200078e0213 */
[----:B------:R-:W-:Y:S02]  /*c2c0*/  UIADD3 UR5, UR5, UR6, URZ ;  /* 0x0000000605057290 */ /* 0x000fe4000fffe03f */
[----:B------:R-:W5:Y:S02]  /*c2d0*/  LD.E.128 R44, desc[UR46][R28.64] ;  /* 0x0000002e1c2c7980 */ /* 0x000f64000c101d00 */
[----:B-1----:R-:W-:Y:S02]  /*c2e0*/  LEA R6, R81, R0, 0x7 ;  /* 0x0000000051067211 */ /* 0x002fe400078e38ff */
[----:B------:R-:W5:Y:S03]  /*c2f0*/  LD.E.128 R40, desc[UR46][R20.64] ;  /* 0x0000002e14287980 */ /* 0x000f66000c101d00 */
[----:B---3--:R-:W-:Y:S01]  /*c300*/  @P2 IMAD.HI.U32 R0, R6, R3, RZ ;  /* 0x0000000306002227 */ /* 0x008fe200078e00ff */
[----:B------:R-:W-:Y:S01]  /*c310*/  UIMAD UR6, UR40, UR9, UR7 ;  /* 0x00000009280672a4 */ /* 0x000fe2000f8e0207 */
[----:B------:R-:W5:Y:S02]  /*c320*/  LD.E.128 R32, desc[UR46][R14.64] ;  /* 0x0000002e0e207980 */ /* 0x000f64000c101d00 */
[----:B----4-:R-:W-:Y:S01]  /*c330*/  IMAD.MOV.U32 R5, RZ, RZ, R6 ;  /* 0x000000ffff057224 */ /* 0x010fe200078e0006 */
[----:B------:R-:W-:Y:S01]  /*c340*/  UIMAD.WIDE.U32 UR4, UR40, UR8, UR4 ;  /* 0x00000008280472a5 */ /* 0x000fe2000f8e0004 */
[----:B------:R-:W5:Y:S02]  /*c350*/  LD.E.128 R24, desc[UR46][R12.64] ;  /* 0x0000002e0c187980 */ /* 0x000f64000c101d00 */
[----:B------:R-:W-:Y:S01]  /*c360*/  ULDC.64 UR8, c[0x0][0xae0] ;  /* 0x0002b80000087ab9 */ /* 0x000fe20000000a00 */
[----:B--2---:R-:W-:Y:S01]  /*c370*/  @P2 SHF.R.U32.HI R5, RZ, R61, R0 ;  /* 0x0000003dff052219 */ /* 0x004fe20000011600 */
[----:B------:R-:W-:Y:S01]  /*c380*/  UIADD3 UR6, UR5, UR6, URZ ;  /* 0x0000000605067290 */ /* 0x000fe2000fffe03f */
[----:B------:R-:W5:Y:S02]  /*c390*/  LD.E.128 R52, desc[UR46][R10.64] ;  /* 0x0000002e0a347980 */ /* 0x000f64000c101d00 */
[--C-:B------:R-:W-:Y:S01]  /*c3a0*/  SHF.R.S32.HI R0, RZ, 0x1f, R5.reuse ;  /* 0x0000001fff007819 */ /* 0x100fe20000011405 */
[----:B------:R-:W-:Y:S01]  /*c3b0*/  IMAD.MOV R7, RZ, RZ, -R5 ;  /* 0x000000ffff077224 */ /* 0x000fe200078e0a05 */
[----:B------:R0:W5:Y:S01]  /*c3c0*/  LD.E.128 R56, desc[UR46][R8.64] ;  /* 0x0000002e08387980 */ /* 0x000162000c101d00 */
[----:B------:R-:W-:-:S02]  /*c3d0*/  IMAD.U32 R3, RZ, RZ, UR5 ;  /* 0x00000005ff037e24 */ /* 0x000fc4000f8e00ff */
[----:B------:R-:W-:Y:S01]  /*c3e0*/  IMAD R0, R0, UR8, RZ ;  /* 0x0000000800007c24 */ /* 0x000fe2000f8e02ff */
[----:B------:R-:W-:Y:S01]  /*c3f0*/  @!PT LDS RZ, [RZ] ;  /* 0x00000000fffff984 */ /* 0x000fe20000000800 */
[----:B------:R-:W-:Y:S01]  /*c400*/  @!PT LDS RZ, [RZ] ;  /* 0x00000000fffff984 */ /* 0x000fe20000000800 */
[----:B------:R-:W-:Y:S01]  /*c410*/  @!PT LDS RZ, [RZ] ;  /* 0x00000000fffff984 */ /* 0x000fe20000000800 */
[----:B------:R-:W-:Y:S01]  /*c420*/  @!PT LDS RZ, [RZ] ;  /* 0x00000000fffff984 */ /* 0x000fe20000000800 */
[----:B------:R1:W-:Y:S06]  /*c430*/  MEMBAR.ALL.CTA ;  /* 0x0000000000007992 */ /* 0x0003ec0000008000 */
[----:B-1----:R-:W1:Y:S01]  /*c440*/  FENCE.VIEW.ASYNC.S ;  /* 0x00000000000073c6 */ /* 0x002e620000000000 */
[----:B------:R-:W-:Y:S02]  /*c450*/  IMAD R7, R30, R7, R6 ;  /* 0x000000071e077224 */ /* 0x000fe400078e0206 */
[----:B------:R-:W-:-:S02]  /*c460*/  IMAD.U32 R2, RZ, RZ, UR4 ;  /* 0x00000004ff027e24 */ /* 0x000fc4000f8e00ff */
[----:B------:R-:W-:Y:S01]  /*c470*/  IMAD.U32 R3, RZ, RZ, UR6 ;  /* 0x00000006ff037e24 */ /* 0x000fe2000f8e00ff */
[----:B------:R-:W-:Y:S01]  /*c480*/  ULDC.64 UR6, c[0x0][0xad8] ;  /* 0x0002b60000067ab9 */ /* 0x000fe20000000a00 */
[C---:B0-----:R-:W-:Y:S01]  /*c490*/  IMAD R9, R5.reuse, UR9, R0 ;  /* 0x0000000905097c24 */ /* 0x041fe2000f8e0200 */
[----:B------:R-:W-:Y:S01]  /*c4a0*/  SHF.R.S32.HI R0, RZ, 0x1f, R7 ;  /* 0x0000001fff007819 */ /* 0x000fe20000011407 */
[----:B------:R-:W-:Y:S01]  /*c4b0*/  IMAD.WIDE.U32 R2, R5, UR8, R2 ;  /* 0x0000000805027c25 */ /* 0x000fe2000f8e0002 */
[----:B------:R-:W-:-:S03]  /*c4c0*/  LEA R10, R81, R19, 0x7 ;  /* 0x00000013510a7211 */ /* 0x000fc600078e38ff */
[----:B------:R-:W-:Y:S02]  /*c4d0*/  IMAD.IADD R3, R3, 0x1, R9 ;  /* 0x0000000103037824 */ /* 0x000fe400078e0209 */
[----:B------:R-:W-:Y:S01]  /*c4e0*/  IMAD R4, R0, UR6, RZ ;  /* 0x0000000600047c24 */ /* 0x000fe2000f8e02ff */
[----:B------:R-:W-:Y:S01]  /*c4f0*/  UIADD3 UR39, UR39, 0x2e820, URZ ;  /* 0x0002e82027277890 */ /* 0x000fe2000fffe03f */
[C---:B------:R-:W-:Y:S01]  /*c500*/  IMAD.WIDE.U32 R2, R7.reuse, UR6, R2 ;  /* 0x0000000607027c25 */ /* 0x040fe2000f8e0002 */
        /* <DEDUP_REMOVED lines=15> */
[----:B-1----:R0:W1:Y:S01]  /*c600*/  SHFL.IDX PT, R6, R8, RZ, 0x181f ;  /* 0x00181fff08067589 */ /* 0x00206200000e0000 */
        /* <DEDUP_REMOVED lines=9> */
[----:B------:R-:W-:-:S11]  /*c6a0*/  ISETP.GE.AND P1, PT, R16, UR4, PT ;  /* 0x0000000410007c0c */ /* 0x000fd6000bf26270 */
[C---:B-1----:R-:W-:Y:S02]  /*c6b0*/  @!P2 LEA R4, P4, R17.reuse, R6, 0x1 ;  /* 0x000000061104a211 */ /* 0x042fe400078808ff */
[----:B--2---:R-:W-:Y:S02]  /*c6c0*/  @!P1 IMAD.WIDE R2, R16, 0x2, R6 ;  /* 0x0000000210029825 */ /* 0x004fe400078e0206 */
[----:B------:R-:W-:-:S03]  /*c6d0*/  @!P2 LEA.HI.X R5, R17, R7, R233, 0x1, P4 ;  /* 0x000000071105a211 */ /* 0x000fc600020f0ce9 */
[----:B-----5:R3:W-:Y:S04]  /*c6e0*/  @!P1 ST.E.128 desc[UR46][R2.64], R44 ;  /* 0x0000002c02009985 */ /* 0x0207e8000c101d2e */
[----:B------:R3:W-:Y:S02]  /*c6f0*/  @!P2 ST.E.128 desc[UR46][R4.64], R52 ;  /* 0x000000340400a985 */ /* 0x0007e4000c101d2e */
.L_x_5813:
[----:B------:R-:W-:Y:S05]  /*c700*/  BSYNC B0 ;  /* 0x0000000000007941 */ /* 0x000fea0003800000 */
.L_x_5812:
[----:B--2---:R2:W4:Y:S01]  /*c710*/  SHFL.IDX PT, R7, R9, 0x1, 0x181f ;  /* 0x00381f0009077f89 */ /* 0x00452200000e0000 */
[----:B------:R-:W-:Y:S03]  /*c720*/  BSSY B0, `(.L_x_5814) ;  /* 0x000000b000007945 */ /* 0x000fe60003800000 */
[----:B-1----:R2:W1:Y:S01]  /*c730*/  SHFL.IDX PT, R6, R8, 0x1, 0x181f ;  /* 0x00381f0008067f89 */ /* 0x00246200000e0000 */
[----:B------:R-:W-:Y:S05]  /*c740*/  @P3 BRA `(.L_x_5815) ;  /* 0x0000000000203947 */ /* 0x000fea0003800000 */
[----:B------:R-:W-:Y:S02]  /*c750*/  ULDC UR4, c[0x0][0xac8] ;  /* 0x0002b20000047ab9 */ /* 0x000fe40000000800 */
[----:B------:R-:W-:Y:S02]  /*c760*/  ISETP.GE.AND P3, PT, R17, UR4, PT ;  /* 0x0000000411007c0c */ /* 0x000fe4000bf66270 */
[----:B------:R-:W-:-:S11]  /*c770*/  ISETP.GE.AND P2, PT, R16, UR4, PT ;  /* 0x0000000410007c0c */ /* 0x000fd6000bf46270 */
[C---:B-1-3--:R-:W-:Y:S02]  /*c780*/  @!P3 LEA R4, P1, R17.reuse, R6, 0x1 ;  /* 0x000000061104b211 */ /* 0x04afe400078208ff */
[----:B----4-:R-:W-:Y:S02]  /*c790*/  @!P2 IMAD.WIDE R2, R16, 0x2, R6 ;  /* 0x000000021002a825 */ /* 0x010fe400078e0206 */
[----:B------:R-:W-:-:S03]  /*c7a0*/  @!P3 LEA.HI.X R5, R17, R7, R233, 0x1, P1 ;  /* 0x000000071105b211 */ /* 0x000fc600008f0ce9 */
[----:B-----5:R1:W-:Y:S04]  /*c7b0*/  @!P2 ST.E.128 desc[UR46][R2.64], R40 ;  /* 0x000000280200a985 */ /* 0x0203e8000c101d2e */
[----:B------:R1:W-:Y:S02]  /*c7c0*/  @!P3 ST.E.128 desc[UR46][R4.64], R56 ;  /* 0x000000380400b985 */ /* 0x0003e4000c101d2e */
.L_x_5815:
[----:B------:R-:W-:Y:S05]  /*c7d0*/  BSYNC B0 ;  /* 0x0000000000007941 */ /* 0x000fea0003800000 */
.L_x_5814:
[----:B----4-:R4:W0:Y:S01]  /*c7e0*/  SHFL.IDX PT, R7, R9, 0x2, 0x181f ;  /* 0x00581f0009077f89 */ /* 0x01082200000e0000 */
[----:B------:R-:W-:Y:S03]  /*c7f0*/  BSSY B0, `(.L_x_5816) ;  /* 0x000000b000007945 */ /* 0x000fe60003800000 */
[----:B-1----:R4:W1:Y:S01]  /*c800*/  SHFL.IDX PT, R6, R8, 0x2, 0x181f ;  /* 0x00581f0008067f89 */ /* 0x00286200000e0000 */
[----:B------:R-:W-:Y:S05]  /*c810*/  @P0 BRA `(.L_x_5817) ;  /* 0x0000000000200947 */ /* 0x000fea0003800000 */
[----:B------:R-:W-:Y:S02]  /*c820*/  ULDC UR4, c[0x0][0xac8] ;  /* 0x0002b20000047ab9 */ /* 0x000fe40000000800 */
[----:B------:R-:W-:Y:S02]  /*c830*/  ISETP.GE.AND P2, PT, R17, UR4, PT ;  /* 0x0000000411007c0c */ /* 0x000fe4000bf46270 */
[----:B------:R-:W-:-:S11]  /*c840*/  ISETP.GE.AND P1, PT, R16, UR4, PT ;  /* 0x0000000410007c0c */ /* 0x000fd6000bf26270 */
[C---:B-1-3--:R-:W-:Y:S02]  /*c850*/  @!P2 LEA R4, P0, R17.reuse, R6, 0x1 ;  /* 0x000000061104a211 */ /* 0x04afe400078008ff */
[----:B0-----:R-:W-:Y:S02]  /*c860*/  @!P1 IMAD.WIDE R2, R16, 0x2, R6 ;  /* 0x0000000210029825 */ /* 0x001fe400078e0206 */
[----:B------:R-:W-:-:S03]  /*c870*/  @!P2 LEA.HI.X R5, R17, R7, R233, 0x1, P0 ;  /* 0x000000071105a211 */ /* 0x000fc600000f0ce9 */
[----:B-----5:R0:W-:Y:S04]  /*c880*/  @!P1 ST.E.128 desc[UR46][R2.64], R32 ;  /* 0x0000002002009985 */ /* 0x0201e8000c101d2e */
[----:B------:R0:W-:Y:S02]  /*c890*/  @!P2 ST.E.128 desc[UR46][R4.64], R48 ;  /* 0x000000300400a985 */ /* 0x0001e4000c101d2e */
.L_x_5817:
[----:B------:R-:W-:Y:S05]  /*c8a0*/  BSYNC B0 ;  /* 0x0000000000007941 */ /* 0x000fea0003800000 */
.L_x_5816:
        /* <DEDUP_REMOVED lines=9> */
[----:B------:R-:W-:-:S11]  /*c940*/  ISETP.GE.AND P1, PT, R16, UR4, PT ;  /* 0x0000000410007c0c */ /* 0x000fd6000bf26270 */
[C---:B0--3--:R-:W-:Y:S02]  /*c950*/  @!P2 LEA R4, P0, R17.reuse, R6, 0x1 ;  /* 0x000000061104a211 */ /* 0x049fe400078008ff */
[----:B------:R-:W-:Y:S02]  /*c960*/  @!P1 IMAD.WIDE R2, R16, 0x2, R6 ;  /* 0x0000000210029825 */ /* 0x000fe400078e0206 */
[----:B------:R-:W-:-:S03]  /*c970*/  @!P2 LEA.HI.X R5, R17, R7, R233, 0x1, P0 ;  /* 0x000000071105a211 */ /* 0x000fc600000f0ce9 */
[----:B-----5:R1:W-:Y:S04]  /*c980*/  @!P1 ST.E.128 desc[UR46][R2.64], R24 ;  /* 0x0000001802009985 */ /* 0x0203e8000c101d2e */
[----:B------:R1:W-:Y:S02]  /*c990*/  @!P2 ST.E.128 desc[UR46][R4.64], R36 ;  /* 0x000000240400a985 */ /* 0x0003e4000c101d2e */
.L_x_5819:
[----:B------:R-:W-:Y:S05]  /*c9a0*/  BSYNC B0 ;  /* 0x0000000000007941 */ /* 0x000fea0003800000 */
.L_x_5818:
[----:B------:R-:W2:Y:S02]  /*c9b0*/  LDC R0, c[0x0][0xc34] ;  /* 0x00030d00ff007b82 */ /* 0x000ea40000000800 */
[----:B--2---:R-:W-:-:S13]  /*c9c0*/  ISETP.LE.AND P0, PT, R0, UR41, PT ;  /* 0x0000002900007c0c */ /* 0x004fda000bf03270 */
[----:B------:R-:W-:Y:S05]  /*c9d0*/  @!P0 BRA `(.L_x_5820) ;  /* 0xffffff4000f08947 */ /* 0x000fea000383ffff */
[----:B------:R-:W-:Y:S05]  /*c9e0*/  EXIT ;  /* 0x000000000000794d */ /* 0x000fea0003800000 */
.L_x_5788:
        /* <DEDUP_REMOVED lines=20> */
[C---:B------:R-:W-:Y:S01]  /*cb30*/  SHF.L.U32 R5, R6.reuse, 0x2, RZ ;  /* 0x0000000206057819 */ /* 0x040fe200000006ff */
[C---:B------:R-:W-:Y:S01]  /*cb40*/  IMAD.SHL.U32 R18, R6.reuse, 0x80, RZ ;  /* 0x0000008006127824 */ /* 0x040fe200078e00ff */
[----:B------:R-:W-:-:S02]  /*cb50*/  LOP3.LUT R4, R6, 0x7f, RZ, 0xc0, !PT ;  /* 0x0000007f06047812 */ /* 0x000fc400078ec0ff */
[C---:B------:R-:W-:Y:S02]  /*cb60*/  LOP3.LUT R0, R2.reuse, 0x80, RZ, 0xc0, !PT ;  /* 0x0000008002007812 */ /* 0x040fe400078ec0ff */
[----:B------:R-:W-:Y:S02]  /*cb70*/  LOP3.LUT R3, R2, 0x60, RZ, 0xc0, !PT ;  /* 0x0000006002037812 */ /* 0x000fe400078ec0ff */
[----:B------:R-:W-:Y:S02]  /*cb80*/  LOP3.LUT R0, R0, 0x10, R6, 0xf8, !PT ;  /* 0x0000001000007812 */ /* 0x000fe400078ef806 */
[----:B------:R-:W-:Y:S02]  /*cb90*/  LOP3.LUT R2, R2, 0x100, RZ, 0xc0, !PT ;  /* 0x0000010002027812 */ /* 0x000fe400078ec0ff */
[----:B------:R-:W-:Y:S02]  /*cba0*/  LOP3.LUT R5, R0, 0x10, R5, 0x78, !PT ;  /* 0x0000001000057812 */ /* 0x000fe400078e7805 */
[----:B------:R-:W-:-:S02]  /*cbb0*/  SHF.R.U32.HI R0, RZ, 0x5, R4 ;  /* 0x00000005ff007819 */ /* 0x000fc40000011604 */
[----:B------:R-:W-:-:S03]  /*cbc0*/  LOP3.LUT P0, RZ, R6, 0x4, RZ, 0xc0, !PT ;  /* 0x0000000406ff7812 */ /* 0x000fc6000780c0ff */
[----:B------:R-:W-:-:S05]  /*cbd0*/  IMAD R3, R0, 0x200, R3 ;  /* 0x0000020000037824 */ /* 0x000fca00078e0203 */
[----:B------:R-:W-:Y:S02]  /*cbe0*/  IADD3 R2, R5, R3, R2 ;  /* 0x0000000305027210 */ /* 0x000fe40007ffe002 */
[----:B------:R-:W-:-:S03]  /*cbf0*/  LOP3.LUT R3, R18, 0x380, RZ, 0xc0, !PT ;  /* 0x0000038012037812 */ /* 0x000fc600078ec0ff */
[----:B------:R0:W-:Y:S02]  /*cc00*/  STL [R1+0x14], R2 ;  /* 0x0000140201007387 */ /* 0x0001e40000100800 */
[----:B------:R-:W-:Y:S02]  /*cc10*/  IMAD R3, R0, 0x10, R3 ;  /* 0x0000001000037824 */ /* 0x000fe400078e0203 */
[----:B------:R-:W-:-:S05]  /*cc20*/  IMAD.SHL.U32 R0, R6, 0x10, RZ ;  /* 0x0000001006007824 */ /* 0x000fca00078e00ff */
[----:B------:R-:W-:Y:S02]  /*cc30*/  LOP3.LUT R3, R3, 0x70, R0, 0x78, !PT ;  /* 0x0000007003037812 */ /* 0x000fe400078e7800 */
[----:B0-----:R-:W-:Y:S02]  /*cc40*/  LOP3.LUT R2, R0, 0x3f0, RZ, 0xc0, !PT ;  /* 0x000003f000027812 */ /* 0x001fe400078ec0ff */
[----:B------:R-:W-:Y:S01]  /*cc50*/  LOP3.LUT R18, R3, 0xc00, R18, 0xf8, !PT ;  /* 0x00000c0003127812 */ /* 0x000fe200078ef812 */
[----:B------:R-:W-:-:S05]  /*cc60*/  IMAD.SHL.U32 R3, R6, 0x2, RZ ;  /* 0x0000000206037824 */ /* 0x000fca00078e00ff */
[----:B------:R-:W-:Y:S01]  /*cc70*/  LOP3.LUT R3, R2, 0x70, R3, 0x78, !PT ;  /* 0x0000007002037812 */ /* 0x000fe200078e7803 */
[----:B------:R-:W-:Y:S01]  /*cc80*/  IMAD.SHL.U32 R2, R4, 0x10, RZ ;  /* 0x0000001004027824 */ /* 0x000fe200078e00ff */
[----:B------:R-:W-:-:S04]  /*cc90*/  SHF.R.U32.HI R4, RZ, 0x3, R4 ;  /* 0x00000003ff047819 */ /* 0x000fc80000011604 */
[----:B------:R-:W-:Y:S02]  /*cca0*/  LOP3.LUT R2, R3, 0x400, R2, 0xf8, !PT ;  /* 0x0000040003027812 */ /* 0x000fe400078ef802 */
[----:B------:R-:W-:Y:S02]  /*ccb0*/  LOP3.LUT R4, R4, 0x70, R0, 0xf8, !PT ;  /* 0x0000007004047812 */ /* 0x000fe400078ef800 */
[----:B------:R-:W-:Y:S01]  /*ccc0*/  MOV R3, 0x40 ;  /* 0x0000004000037802 */ /* 0x000fe20000000f00 */
[----:B------:R-:W-:Y:S02]  /*ccd0*/  VIADD R0, R2, UR41 ;  /* 0x0000002902007c36 */ /* 0x000fe40008000000 */
[----:B------:R-:W-:Y:S01]  /*cce0*/  IMAD.MOV.U32 R2, RZ, RZ, 0x1 ;  /* 0x00000001ff027424 */ /* 0x000fe200078e00ff */
[----:B------:R-:W-:Y:S02]  /*ccf0*/  SEL R3, R3, 0xffffffc0, !P0 ;  /* 0xffffffc003037807 */ /* 0x000fe40004000000 */
[----:B------:R0:W-:Y:S04]  /*cd00*/  STL [R1+0x18], R0 ;  /* 0x0000180001007387 */ /* 0x0001e80000100800 */
[----:B------:R1:W-:Y:S04]  /*cd10*/  STL [R1], RZ ;  /* 0x000000ff01007387 */ /* 0x0003e80000100800 */
[----:B------:R1:W-:Y:S01]  /*cd20*/  STL [R1+0x4], R2 ;  /* 0x0000040201007387 */ /* 0x0003e20000100800 */
[----:B0-----:R-:W-:-:S07]  /*cd30*/  IMAD.IADD R0, R3, 0x1, R18 ;  /* 0x0000000103007824 */ /* 0x001fce00078e0212 */
.L_x_5864:
[----:B------:R-:W-:Y:S01]  /*cd40*/  ULDC UR4, c[0x0][0xc38] ;  /* 0x00030e0000047ab9 */ /* 0x000fe20000000800 */
[----:B------:R-:W-:Y:S01]  /*cd50*/  ULDC UR8, c[0x0][0xc44] ;  /* 0x0003110000087ab9 */ /* 0x000fe20000000800 */
[----:B------:R-:W-:Y:S01]  /*cd60*/  UISETP.NE.AND UP1, UPT, UR4, 0x1, UPT ;  /* 0x000000010400788c */ /* 0x000fe2000bf25270 */
[----:B------:R-:W-:Y:S02]  /*cd70*/  ULDC UR6, c[0x0][0x424] ;  /* 0x0001090000067ab9 */ /* 0x000fe40000000800 */
[----:B------:R-:W-:Y:S01]  /*cd80*/  ULDC.64 UR4, c[0x0][0x418] ;  /* 0x0001060000047ab9 */ /* 0x000fe20000000a00 */
[----:B------:R-:W-:Y:S02]  /*cd90*/  UISETP.NE.AND UP2, UPT, UR8, 0x1, UPT ;  /* 0x000000010800788c */ /* 0x000fe4000bf45270 */
[----:B------:R-:W-:Y:S02]  /*cda0*/  UISETP.NE.U32.AND UP0, UPT, UR4, URZ, UPT ;  /* 0x0000003f0400728c */ /* 0x000fe4000bf05070 */
[----:B------:R-:W-:-:S02]  /*cdb0*/  UIADD3 UR9, UR41, 0x20400, URZ ;  /* 0x0002040029097890 */ /* 0x000fc4000fffe03f */
[----:B------:R-:W-:Y:S01]  /*cdc0*/  UISETP.NE.AND.EX UP0, UPT, UR5, URZ, UPT, UP0 ;  /* 0x0000003f0500728c */ /* 0x000fe2000bf05300 */
[----:B------:R-:W-:Y:S01]  /*cdd0*/  @UP1 ULDC UR4, c[0x0][0xc3c] ;  /* 0x00030f0000041ab9 */ /* 0x000fe20000000800 */
[----:B------:R-:W-:Y:S02]  /*cde0*/  ULDC UR40, c[0x0][0x2f0] ;  /* 0x0000bc0000287ab9 */ /* 0x000fe40000000800 */
[----:B------:R-:W-:Y:S02]  /*cdf0*/  USEL UR6, UR6, 0x1, UP0 ;  /* 0x0000000106067887 */ /* 0x000fe40008000000 */
[----:B------:R-:W-:Y:S02]  /*ce00*/  UIMAD.WIDE.U32 UR4, UR50, UR4, URZ ;  /* 0x00000004320472a5 */ /* 0x000fe4000f8e003f */
[----:B------:R-:W-:Y:S02]  /*ce10*/  UIMAD UR40, UR6, UR40, URZ ;  /* 0x00000028062872a4 */ /* 0x000fe4000f8e023f */
[----:B------:R-:W-:Y:S01]  /*ce20*/  ULOP3.LUT UP0, URZ, UR9, 0x3ff, URZ, 0xc0, !UPT ;  /* 0x000003ff093f7892 */ /* 0x000fe2000f80c03f */
[----:B------:R-:W-:Y:S01]  /*ce30*/  @UP1 ULDC UR6, c[0x0][0xc40] ;  /* 0x0003100000061ab9 */ /* 0x000fe20000000800 */
[----:B------:R-:W-:Y:S01]  /*ce40*/  UMOV UR45, UR50 ;  /* 0x00000032002d7c82 */ /* 0x000fe20008000000 */
[----:B------:R-:W-:Y:S01]  /*ce50*/  @UP1 USHF.R.U32.HI UR45, URZ, UR6, UR5 ;  /* 0x000000063f2d1299 */ /* 0x000fe20008011605 */
[----:B------:R-:W-:Y:S01]  /*ce60*/  @UP2 ULDC.64 UR10, c[0x0][0xc48] ;  /* 0x00031200000a2ab9 */ /* 0x000fe20000000a00 */
[----:B------:R-:W-:Y:S01]  /*ce70*/  UIADD3 UR5, UR40, 0xdf, URZ ;  /* 0x000000df28057890 */ /* 0x000fe2000fffe03f */
[----:B------:R-:W-:Y:S01]  /*ce80*/  PLOP3.LUT P0, PT, PT, PT, UP0, 0x80, 0x0 ;  /* 0x000000000000781c */ /* 0x000fe20003f0f008 */
[----:B------:R-:W-:Y:S01]  /*ce90*/  UIMAD.WIDE.U32 UR6, UR45, UR10, URZ ;  /* 0x0000000a2d0672a5 */ /* 0x000fe2000f8e003f */
[----:B------:R-:W-:-:S02]  /*cea0*/  UMOV UR4, URZ ;  /* 0x0000003f00047c82 */ /* 0x000fc40008000000 */
[----:B------:R-:W-:Y:S01]  /*ceb0*/  UMOV UR44, UR45 ;  /* 0x0000002d002c7c82 */ /* 0x000fe20008000000 */
[----:B------:R-:W-:Y:S02]  /*cec0*/  UIMAD.WIDE UR4, UR5, -0x6db6db6d, UR4 ;  /* 0x92492493050478a5 */ /* 0x000fe4000f8e0204 */
[----:B------:R-:W-:Y:S02]  /*ced0*/  @UP2 USHF.R.U32.HI UR44, URZ, UR11, UR7 ;  /* 0x0000000b3f2c2299 */ /* 0x000fe40008011607 */
[----:B------:R-:W-:Y:S02]  /*cee0*/  USHF.R.U32.HI UR39, URZ, 0x1f, UR5 ;  /* 0x0000001f3f277899 */ /* 0x000fe40008011605 */
[----:B------:R-:W-:Y:S02]  /*cef0*/  UIADD3 UR36, -UR44, URZ, URZ ;  /* 0x0000003f2c247290 */ /* 0x000fe4000fffe13f */
[----:B------:R-:W-:Y:S02]  /*cf00*/  ULEA.HI.SX32 UR39, UR5, UR39, 0x19 ;  /* 0x0000002705277291 */ /* 0x000fe4000f8fca3f */
[----:B------:R-:W-:Y:S01]  /*cf10*/  UIMAD UR36, UR8, UR36, UR45 ;  /* 0x00000024082472a4 */ /* 0x000fe2000f8e022d */
[----:B0-----:R-:W-:Y:S11]  /*cf20*/  @!P0 BRA `(.L_x_5822) ;  /* 0x0000000000408947 */ /* 0x001ff60003800000 */
[----:B-1----:R-:W-:Y:S01]  /*cf30*/  MOV R2, 0x0 ;  /* 0x0000000000027802 */ /* 0x002fe20000000f00 */
        /* <DEDUP_REMOVED lines=10> */
[----:B------:R-:W-:Y:S02]  /*cfe0*/  IMAD.MOV.U32 R8, RZ, RZ, 0x70 ;  /* 0x00000070ff087424 */ /* 0x000fe400078e00ff */
[----:B------:R-:W-:Y:S02]  /*cff0*/  IMAD.MOV.U32 R12, RZ, RZ, 0x1 ;  /* 0x00000001ff0c7424 */ /* 0x000fe400078e00ff */
[----:B------:R-:W-:-:S07]  /*d000*/  IMAD.MOV.U32 R13, RZ, RZ, RZ ;  /* 0x000000ffff0d7224 */ /* 0x000fce00078e00ff */
[----:B------:R-:W-:-:S07]  /*d010*/  LEPC R20, `(.L_x_5822) ;  /* 0x000000001014794e */ /* 0x000fce0000000000 */
[----:B0-----:R-:W-:Y:S05]  /*d020*/  CALL.ABS.NOINC R2 ;  /* 0x0000000002007343 */ /* 0x001fea0003c00000 */
.L_x_5822:
[----:B------:R-:W-:-:S06]  /*d030*/  UIADD3 UR4, UR41, 0xe400, URZ ;  /* 0x0000e40029047890 */ /* 0x000fcc000fffe03f */
[----:B------:R-:W-:-:S05]  /*d040*/  IMAD.U32 R16, RZ, RZ, UR4 ;  /* 0x00000004ff107e24 */ /* 0x000fca000f8e00ff */
[----:B------:R-:W-:-:S13]  /*d050*/  LOP3.LUT P0, RZ, R16, 0x3ff, RZ, 0xc0, !PT ;  /* 0x000003ff10ff7812 */ /* 0x000fda000780c0ff */
[----:B------:R-:W-:Y:S05]  /*d060*/  @!P0 BRA `(.L_x_5823) ;  /* 0x0000000000408947 */ /* 0x000fea0003800000 */
[----:B-1----:R-:W-:Y:S01]  /*d070*/  MOV R2, 0x0 ;  /* 0x0000000000027802 */ /* 0x002fe20000000f00 */
[----:B------:R-:W-:Y:S01]  /*d080*/  ULDC.64 UR6, c[0x4][0x1c8] ;  /* 0x0100720000067ab9 */ /* 0x000fe20000000a00 */
[----:B------:R-:W-:Y:S01]  /*d090*/  ULDC.64 UR8, c[0x4][0x1d0] ;  /* 0x0100740000087ab9 */ /* 0x000fe20000000a00 */
[----:B------:R-:W-:Y:S01]  /*d0a0*/  ULDC.64 UR4, c[0x4][0x80] ;  /* 0x0100200000047ab9 */ /* 0x000fe20000000a00 */
[----:B------:R-:W-:Y:S01]  /*d0b0*/  MOV R4, UR6 ;  /* 0x0000000600047c02 */ /* 0x000fe20008000f00 */
[----:B------:R-:W-:Y:S01]  /*d0c0*/  IMAD.U32 R5, RZ, RZ, UR7 ;  /* 0x00000007ff057e24 */ /* 0x000fe2000f8e00ff */
        /* <DEDUP_REMOVED lines=10> */
.L_x_5823:
[----:B------:R-:W-:-:S04]  /*d170*/  IMAD.U32 R0, RZ, RZ, UR41 ;  /* 0x00000029ff007e24 */ /* 0x000fc8000f8e00ff */
[----:B------:R-:W-:-:S05]  /*d180*/  VIADD R0, R0, 0x400 ;  /* 0x0000040000007836 */ /* 0x000fca0000000000 */
[----:B------:R-:W-:-:S13]  /*d190*/  LOP3.LUT P0, RZ, R0, 0x9f, RZ, 0xc0, !PT ;  /* 0x0000009f00ff7812 */ /* 0x000fda000780c0ff */
[----:B------:R-:W-:Y:S05]  /*d1a0*/  @!P0 BRA `(.L_x_5824) ;  /* 0x0000000000408947 */ /* 0x000fea0003800000 */
        /* <DEDUP_REMOVED lines=16> */
.L_x_5824:
        /* <DEDUP_REMOVED lines=9> */
[----:B------:R-:W-:Y:S01]  /*d340*/  IMAD.U32 R6, RZ, RZ, UR8 ;  /* 0x00000008ff067e24 */ /* 0x000fe2000f8e00ff */
[----:B------:R-:W-:Y:S01]  /*d350*/  MOV R13, RZ ;  /* 0x000000ff000d7202 */ /* 0x000fe20000000f00 */
[----:B------:R-:W-:Y:S02]  /*d360*/  IMAD.U32 R7, RZ, RZ, UR9 ;  /* 0x00000009ff077e24 */ /* 0x000fe4000f8e00ff */
[----:B------:R-:W-:-:S02]  /*d370*/  IMAD.U32 R10, RZ, RZ, UR4 ;  /* 0x00000004ff0a7e24 */ /* 0x000fc4000f8e00ff */
[----:B------:R-:W-:Y:S02]  /*d380*/  IMAD.U32 R11, RZ, RZ, UR5 ;  /* 0x00000005ff0b7e24 */ /* 0x000fe4000f8e00ff */
[----:B------:R-:W-:Y:S02]  /*d390*/  IMAD.MOV.U32 R8, RZ, RZ, 0x70 ;  /* 0x00000070ff087424 */ /* 0x000fe400078e00ff */
[----:B------:R-:W-:-:S07]  /*d3a0*/  IMAD.MOV.U32 R12, RZ, RZ, 0x1 ;  /* 0x00000001ff0c7424 */ /* 0x000fce00078e00ff */
[----:B------:R-:W-:-:S07]  /*d3b0*/  LEPC R20, `(.L_x_5825) ;  /* 0x000000001014794e */ /* 0x000fce0000000000 */
[----:B0-----:R-:W-:Y:S05]  /*d3c0*/  CALL.ABS.NOINC R2 ;  /* 0x0000000002007343 */ /* 0x001fea0003c00000 */
.L_x_5825:
        /* <DEDUP_REMOVED lines=8> */
[----:B-1----:R-:W-:Y:S02]  /*d450*/  IMAD.U32 R2, RZ, RZ, UR4 ;  /* 0x00000004ff027e24 */ /* 0x002fe4000f8e00ff */
        /* <DEDUP_REMOVED lines=18> */
.L_x_5880:
        /* <DEDUP_REMOVED lines=12> */
.L_x_5883:
[----:B------:R-:W-:Y:S05]  /*d640*/  @!P6 BRA `(.L_x_5827) ;  /* 0x000000040044e947 */ /* 0x000fea0003800000 */
[----:B------:R-:W-:Y:S01]  /*d650*/  IMAD.MOV.U32 R16, RZ, RZ, R8 ;  /* 0x000000ffff107224 */ /* 0x000fe200078e0008 */
[----:B------:R-:W-:Y:S06]  /*d660*/  @!P1 BRA `(.L_x_5829) ;  /* 0x0000000000449947 */ /* 0x000fec0003800000 */
[----:B------:R-:W2:Y:S01]  /*d670*/  LDC R7, c[0x0][0x43c] ;  /* 0x00010f00ff077b82 */ /* 0x000ea20000000800 */
[----:B------:R-:W-:Y:S01]  /*d680*/  ULDC.64 UR4, c[0x0][0x428] ;  /* 0x00010a0000047ab9 */ /* 0x000fe20000000a00 */
[----:B--2---:R-:W-:-:S13]  /*d690*/  ISETP.NE.AND P0, PT, R7, 0x1, PT ;  /* 0x000000010700780c */ /* 0x004fda0003f05270 */
[----:B------:R-:W2:Y:S02]  /*d6a0*/  @P0 LDC.64 R4, c[0x0][0x440] ;  /* 0x00011000ff040b82 */ /* 0x000ea40000000a00 */
[----:B--2---:R-:W-:Y:S01]  /*d6b0*/  @P0 IMAD.HI.U32 R6, R0, R4, RZ ;  /* 0x0000000400060227 */ /* 0x004fe200078e00ff */
[----:B------:R-:W-:-:S04]  /*d6c0*/  MOV R4, R0 ;  /* 0x0000000000047202 */ /* 0x000fc80000000f00 */
        /* <DEDUP_REMOVED lines=11> */
.L_x_5829:
[----:B------:R-:W3:Y:S04]  /*d780*/  LDL R4, [R1] ;  /* 0x0000000001047983 */ /* 0x000ee80000100800 */
[----:B--2---:R-:W2:Y:S01]  /*d790*/  LDL R3, [R1+0x4] ;  /* 0x0000040001037983 */ /* 0x004ea20000100800 */
[----:B------:R-:W4:Y:S02]  /*d7a0*/  S2R R2, SR_TID.X ;  /* 0x0000000000027919 */ /* 0x000f240000002100 */
[----:B----4-:R-:W-:-:S04]  /*d7b0*/  LOP3.LUT R2, R2, 0x7f, RZ, 0xc0, !PT ;  /* 0x0000007f02027812 */ /* 0x010fc800078ec0ff */
[----:B------:R-:W-:Y:S02]  /*d7c0*/  ISETP.NE.AND P1, PT, R2, RZ, PT ;  /* 0x000000ff0200720c */ /* 0x000fe40003f25270 */
[----:B---3--:R-:W-:Y:S02]  /*d7d0*/  LEA R4, R4, UR41, 0x3 ;  /* 0x0000002904047c11 */ /* 0x008fe4000f8e18ff */
[----:B--2---:R-:W-:-:S04]  /*d7e0*/  SHF.L.U32 R3, R3, 0x1f, RZ ;  /* 0x0000001f03037819 */ /* 0x004fc800000006ff */
[----:B------:R-:W2:Y:S02]  /*d7f0*/  SYNCS.PHASECHK.TRANS64.TRYWAIT P0, [R4+URZ+0x2e880], R3 ;  /* 0x02e88003040075a7 */ /* 0x000ea4000800017f */
[----:B--2---:R-:W-:Y:S05]  /*d800*/  @!P0 BRA `(.L_x_5830) ;  /* 0x0000002c00508947 */ /* 0x004fea0003800000 */
.L_x_5884:
        /* <DEDUP_REMOVED lines=8> */
.L_x_5831:
[----:B------:R-:W3:Y:S01]  /*d890*/  LDL R2, [R1] ;  /* 0x0000000001027983 */ /* 0x000ee20000100800 */
[----:B------:R-:W-:Y:S01]  /*d8a0*/  IMAD.U32 R5, RZ, RZ, UR41 ;  /* 0x00000029ff057e24 */ /* 0x000fe2000f8e00ff */
[----:B------:R-:W-:Y:S01]  /*d8b0*/  R2UR UR33, R4 ;  /* 0x00000000042172ca */ /* 0x000fe200000e0000 */
[----:B------:R-:W-:Y:S01]  /*d8c0*/  IMAD R0, R0, 0xe0, RZ ;  /* 0x000000e000007824 */ /* 0x000fe200078e02ff */
[----:B-----5:R-:W-:Y:S01]  /*d8d0*/  R2UR UR37, R16 ;  /* 0x00000000102572ca */ /* 0x020fe200000e0000 */
[----:B------:R-:W-:-:S03]  /*d8e0*/  UIADD3 UR4, UP0, UR52, 0x470, URZ ;  /* 0x0000047034047890 */ /* 0x000fc6000ff1e03f */
[----:B------:R-:W-:Y:S01]  /*d8f0*/  R2UR UR35, R0 ;  /* 0x00000000002372ca */ /* 0x000fe200000e0000 */
[----:B------:R-:W-:-:S06]  /*d900*/  UIADD3.X UR5, URZ, UR53, URZ, UP0, !UPT ;  /* 0x000000353f057290 */ /* 0x000fcc00087fe43f */
[----:B------:R-:W-:Y:S01]  /*d910*/  UIADD3 UR33, UR33, 0x2e870, URZ ;  /* 0x0002e87021217890 */ /* 0x000fe2000fffe03f */
[----:B------:R-:W-:Y:S01]  /*d920*/  UMOV UR6, 0x0 ;  /* 0x0000000000067882 */ /* 0x000fe20000000000 */
[----:B------:R-:W-:Y:S01]  /*d930*/  UMOV UR7, 0x14f00000 ;  /* 0x14f0000000077882 */ /* 0x000fe20000000000 */
[----:B------:R-:W-:Y:S01]  /*d940*/  UMOV UR34, URZ ;  /* 0x0000003f00227c82 */ /* 0x000fe20008000000 */
[----:B---3--:R-:W-:-:S05]  /*d950*/  IMAD R2, R2, 0x7000, R5 ;  /* 0x0000700002027824 */ /* 0x008fca00078e0205 */
[----:B------:R-:W-:-:S13]  /*d960*/  R2UR UR32, R2 ;  /* 0x00000000022072ca */ /* 0x000fda00000e0000 */
[----:B------:R-:W-:-:S09]  /*d970*/  UIADD3 UR32, UR32, 0xe400, URZ ;  /* 0x0000e40020207890 */ /* 0x000fd2000fffe03f */
[----:B------:R3:W-:Y:S01]  /*d980*/  UTMALDG.4D [UR32], [UR4], desc[UR6] ;  /* 0x00000620040075b4 */ /* 0x0007e20008019000 */
[----:B------:R-:W4:Y:S02]  /*d990*/  SYNCS.PHASECHK.TRANS64.TRYWAIT P0, [R4+URZ+0x2e840], R3 ;  /* 0x02e84003040075a7 */ /* 0x000f24000800017f */
[----:B---34-:R-:W-:Y:S05]  /*d9a0*/  @!P0 BRA `(.L_x_5832) ;  /* 0x0000002800fc8947 */ /* 0x018fea0003800000 */
.L_x_5885:
        /* <DEDUP_REMOVED lines=8> */
.L_x_5833:
        /* <DEDUP_REMOVED lines=11> */
[----:B------:R-:W-:-:S03]  /*dae0*/  UMOV UR12, UR36 ;  /* 0x00000024000c7c82 */ /* 0x000fc60008000000 */
[----:B------:R-:W-:Y:S02]  /*daf0*/  UIADD3 UR8, UR8, 0x20400, URZ ;  /* 0x0002040008087890 */ /* 0x000fe4000fffe03f */
[----:B------:R-:W-:-:S09]  /*db00*/  UIADD3 UR9, UR9, 0x2e830, URZ ;  /* 0x0002e83009097890 */ /* 0x000fd2000fffe03f */
[----:B------:R3:W-:Y:S01]  /*db10*/  UTMALDG.4D [UR8], [UR4], desc[UR6] ;  /* 0x00000608040075b4 */ /* 0x0007e20008019000 */
[----:B--2---:R-:W-:-:S04]  /*db20*/  LOP3.LUT R3, R3, 0xfffffffd, RZ, 0xc0, !PT ;  /* 0xfffffffd03037812 */ /* 0x004fc800078ec0ff */
[----:B------:R-:W-:-:S05]  /*db30*/  @P0 LOP3.LUT R3, R3, 0x2, RZ, 0xfc, !PT ;  /* 0x0000000203030812 */ /* 0x000fca00078efcff */
[----:B------:R3:W-:Y:S01]  /*db40*/  STL [R1+0x8], R3 ;  /* 0x0000080301007387 */ /* 0x0007e20000100800 */
[----:B------:R-:W-:Y:S01]  /*db50*/  NOP ;  /* 0x0000000000007918 */ /* 0x000fe20000000000 */
.L_x_5827:
        /* <DEDUP_REMOVED lines=10> */
[----:B------:R-:W-:Y:S01]  /*dc00*/  IMAD.U32 R4, RZ, RZ, UR6 ;  /* 0x00000006ff047e24 */ /* 0x000fe2000f8e00ff */
[----:B------:R-:W-:Y:S01]  /*dc10*/  MOV R5, UR7 ;  /* 0x0000000700057c02 */ /* 0x000fe20008000f00 */
[----:B------:R-:W3:Y:S01]  /*dc20*/  LDC.64 R2, c[0x4][R2] ;  /* 0x0100000002027b82 */ /* 0x000ee20000000a00 */
[----:B------:R-:W-:Y:S01]  /*dc30*/  IMAD.U32 R6, RZ, RZ, UR8 ;  /* 0x00000008ff067e24 */ /* 0x000fe2000f8e00ff */
[----:B------:R-:W-:Y:S01]  /*dc40*/  MOV R13, RZ ;  /* 0x000000ff000d7202 */ /* 0x000fe20000000f00 */
[----:B------:R-:W-:Y:S02]  /*dc50*/  IMAD.U32 R7, RZ, RZ, UR9 ;  /* 0x00000009ff077e24 */ /* 0x000fe4000f8e00ff */
[----:B------:R-:W-:-:S02]  /*dc60*/  IMAD.U32 R10, RZ, RZ, UR4 ;  /* 0x00000004ff0a7e24 */ /* 0x000fc4000f8e00ff */
[----:B------:R-:W-:Y:S02]  /*dc70*/  IMAD.U32 R11, RZ, RZ, UR5 ;  /* 0x00000005ff0b7e24 */ /* 0x000fe4000f8e00ff */
[----:B0-----:R-:W-:Y:S02]  /*dc80*/  IMAD.MOV.U32 R8, RZ, RZ, 0x70 ;  /* 0x00000070ff087424 */ /* 0x001fe400078e00ff */
[----:B------:R-:W-:-:S07]  /*dc90*/  IMAD.MOV.U32 R12, RZ, RZ, 0x1 ;  /* 0x00000001ff0c7424 */ /* 0x000fce00078e00ff */
[----:B------:R-:W-:-:S07]  /*dca0*/  LEPC R20, `(.L_x_5834) ;  /* 0x000000001014794e */ /* 0x000fce0000000000 */
[----:B-123--:R-:W-:Y:S05]  /*dcb0*/  CALL.ABS.NOINC R2 ;  /* 0x0000000002007343 */ /* 0x00efea0003c00000 */
.L_x_5834:
[----:B------:R3:W5:Y:S01]  /*dcc0*/  LDL R10, [R1+0x18] ;  /* 0x00001800010a7983 */ /* 0x0007620000100800 */
[----:B------:R-:W4:Y:S01]  /*dcd0*/  LDC R7, c[0x0][0x448] ;  /* 0x00011200ff077b82 */ /* 0x000f220000000800 */
[----:B--2---:R-:W-:Y:S01]  /*dce0*/  IMAD R0, RZ, RZ, -UR45 ;  /* 0x8000002dff007e24 */ /* 0x004fe2000f8e02ff */
[----:B------:R-:W2:Y:S01]  /*dcf0*/  S2R R2, SR_TID.X ;  /* 0x0000000000027919 */ /* 0x000ea20000002100 */
[----:B0-----:R-:W0:Y:S05]  /*dd00*/  S2R R17, SR_TID.X ;  /* 0x0000000000117919 */ /* 0x001e2a0000002100 */
[----:B------:R-:W1:Y:S01]  /*dd10*/  LDC R3, c[0x0][0xc38] ;  /* 0x00030e00ff037b82 */ /* 0x000e620000000800 */
[----:B------:R-:W-:Y:S01]  /*dd20*/  USHF.R.S32.HI UR4, URZ, 0x1f, UR36 ;  /* 0x0000001f3f047899 */ /* 0x000fe20008011424 */
[----:B------:R-:W-:Y:S01]  /*dd30*/  ULDC.64 UR8, c[0x0][0x2d8] ;  /* 0x0000b60000087ab9 */ /* 0x000fe20000000a00 */
[----:B----4-:R-:W-:Y:S01]  /*dd40*/  ISETP.NE.AND P0, PT, R7, 0x1, PT ;  /* 0x000000010700780c */ /* 0x010fe20003f05270 */
[----:B-1----:R-:W-:Y:S01]  /*dd50*/  IMAD R0, R3, R0, UR50 ;  /* 0x0000003203007e24 */ /* 0x002fe2000f8e0200 */
[----:B--2---:R-:W-:-:S03]  /*dd60*/  LOP3.LUT R2, R2, 0x7f, RZ, 0xc0, !PT ;  /* 0x0000007f02027812 */ /* 0x004fc600078ec0ff */
[----:B------:R-:W-:-:S08]  /*dd70*/  IMAD.SHL.U32 R0, R0, 0x80, RZ ;  /* 0x0000008000007824 */ /* 0x000fd000078e00ff */
[----:B------:R-:W1:Y:S01]  /*dd80*/  @P0 LDC R4, c[0x0][0x44c] ;  /* 0x00011300ff040b82 */ /* 0x000e620000000800 */
[----:B------:R-:W-:Y:S01]  /*dd90*/  SHF.R.U32.HI R2, RZ, 0x3, R2 ;  /* 0x00000003ff027819 */ /* 0x000fe20000011602 */
[----:B0-----:R-:W-:-:S05]  /*dda0*/  IMAD.SHL.U32 R17, R17, 0x10, RZ ;  /* 0x0000001011117824 */ /* 0x001fca00078e00ff */
[----:B------:R-:W-:Y:S02]  /*ddb0*/  LOP3.LUT R17, R2, 0x70, R17, 0xf8, !PT ;  /* 0x0000007002117812 */ /* 0x000fe400078ef811 */
[----:B------:R-:W0:Y:S02]  /*ddc0*/  @P0 LDC R2, c[0x0][0x450] ;  /* 0x00011400ff020b82 */ /* 0x000e240000000800 */
[----:B------:R-:W-:-:S05]  /*ddd0*/  LOP3.LUT R3, R17, R0, RZ, 0xfc, !PT ;  /* 0x0000000011037212 */ /* 0x000fca00078efcff */
[----:B------:R-:W-:Y:S02]  /*dde0*/  IMAD.MOV.U32 R6, RZ, RZ, R3 ;  /* 0x000000ffff067224 */ /* 0x000fe400078e0003 */
[----:B-1----:R-:W-:-:S05]  /*ddf0*/  @P0 IMAD.HI.U32 R4, R3, R4, RZ ;  /* 0x0000000403040227 */ /* 0x002fca00078e00ff */
[----:B0-----:R-:W-:-:S05]  /*de00*/  @P0 SHF.R.U32.HI R6, RZ, R2, R4 ;  /* 0x00000002ff060219 */ /* 0x001fca0000011604 */
[----:B------:R-:W-:-:S04]  /*de10*/  IMAD.MOV R4, RZ, RZ, -R6 ;  /* 0x000000ffff047224 */ /* 0x000fc800078e0a06 */
[----:B------:R-:W-:Y:S02]  /*de20*/  IMAD R4, R7, R4, R3 ;  /* 0x0000000407047224 */ /* 0x000fe400078e0203 */
[----:B------:R-:W0:Y:S01]  /*de30*/  LDC.64 R2, c[0x0][0x2d0] ;  /* 0x0000b400ff027b82 */ /* 0x000e220000000a00 */
[----:B------:R-:W-:Y:S01]  /*de40*/  UIMAD UR6, UR4, UR8, URZ ;  /* 0x00000008040672a4 */ /* 0x000fe2000f8e023f */
[----:B------:R-:W1:Y:S01]  /*de50*/  S2R R19, SR_TID.X ;  /* 0x0000000000137919 */ /* 0x000e620000002100 */
[----:B------:R-:W-:Y:S02]  /*de60*/  UIMAD.WIDE.U32 UR4, UR36, UR8, URZ ;  /* 0x00000008240472a5 */ /* 0x000fe4000f8e003f */
[----:B------:R-:W-:Y:S02]  /*de70*/  UIMAD UR6, UR36, UR9, UR6 ;  /* 0x00000009240672a4 */ /* 0x000fe4000f8e0206 */
[----:B------:R-:W-:Y:S01]  /*de80*/  USHF.R.S32.HI UR7, URZ, 0x1f, UR44 ;  /* 0x0000001f3f077899 */ /* 0x000fe2000801142c */
[----:B------:R-:W-:Y:S01]  /*de90*/  ULDC.64 UR8, c[0x0][0x2e0] ;  /* 0x0000b80000087ab9 */ /* 0x000fe20000000a00 */
[----:B------:R-:W-:-:S02]  /*dea0*/  UIADD3 UR5, UR5, UR6, URZ ;  /* 0x0000000605057290 */ /* 0x000fc4000fffe03f */
[----:B------:R-:W-:Y:S01]  /*deb0*/  UIMAD UR6, UR7, UR8, URZ ;  /* 0x00000008070672a4 */ /* 0x000fe2000f8e023f */
[----:B------:R-:W-:Y:S01]  /*dec0*/  SHF.R.S32.HI R5, RZ, 0x1f, R6 ;  /* 0x0000001fff057819 */ /* 0x000fe20000011406 */
[----:B------:R-:W-:Y:S02]  /*ded0*/  UIMAD.WIDE.U32 UR4, UR44, UR8, UR4 ;  /* 0x000000082c0472a5 */ /* 0x000fe4000f8e0004 */
[----:B------:R-:W-:-:S04]  /*dee0*/  UIMAD UR6, UR44, UR9, UR6 ;  /* 0x000000092c0672a4 */ /* 0x000fc8000f8e0206 */
[----:B------:R-:W-:Y:S01]  /*def0*/  UIADD3 UR5, UR5, UR6, URZ ;  /* 0x0000000605057290 */ /* 0x000fe2000fffe03f */
        /* <DEDUP_REMOVED lines=8> */
[----:B-1----:R-:W-:-:S03]  /*df80*/  SHF.L.U32 R17, R19, 0x4, RZ ;  /* 0x0000000413117819 */ /* 0x002fc600000006ff */
[----:B------:R-:W-:Y:S01]  /*df90*/  IMAD R4, R4, UR5, R5 ;  /* 0x0000000504047c24 */ /* 0x000fe2000f8e0205 */
[----:B------:R-:W-:Y:S01]  /*dfa0*/  ULDC.64 UR4, c[0x0][0x280] ;  /* 0x0000a00000047ab9 */ /* 0x000fe20000000a00 */
[----:B------:R-:W-:Y:S02]  /*dfb0*/  LOP3.LUT R17, R17, 0x70, RZ, 0xc0, !PT ;  /* 0x0000007011117812 */ /* 0x000fe400078ec0ff */
[----:B------:R-:W-:Y:S01]  /*dfc0*/  IADD3 R2, P0, R2, UR4, RZ ;  /* 0x0000000402027c10 */ /* 0x000fe2000ff1e0ff */
[----:B------:R-:W-:-:S03]  /*dfd0*/  ULDC UR4, c[0x0][0x2b8] ;  /* 0x0000ae0000047ab9 */ /* 0x000fc60000000800 */
[----:B------:R-:W-:Y:S02]  /*dfe0*/  IADD3.X R4, R3, UR5, R4, P0, !PT ;  /* 0x0000000503047c10 */ /* 0x000fe400087fe404 */
[----:B------:R-:W-:Y:S01]  /*dff0*/  ISETP.GE.AND P0, PT, R17, UR4, PT ;  /* 0x0000000411007c0c */ /* 0x000fe2000bf06270 */
[----:B------:R-:W-:Y:S01]  /*e000*/  UMOV UR4, 0xffffffff ;  /* 0xffffffff00047882 */ /* 0x000fe20000000000 */
[----:B------:R-:W-:-:S04]  /*e010*/  LOP3.LUT R19, R19, 0x7f, RZ, 0xc0, !PT ;  /* 0x0000007f13137812 */ /* 0x000fc800078ec0ff */
[----:B------:R-:W-:Y:S01]  /*e020*/  SHF.R.U32.HI R19, RZ, 0x3, R19 ;  /* 0x00000003ff137819 */ /* 0x000fe20000011613 */
[----:B---3--:R-:W-:Y:S06]  /*e030*/  BRA.DIV UR4, `(.L_x_5835) ;  /* 0x00000026046c7947 */ /* 0x008fec000b800000 */
[----:B------:R-:W-:Y:S01]  /*e040*/  IMAD.IADD R0, R19, 0x1, R0 ;  /* 0x0000000113007824 */ /* 0x000fe200078e0200 */
[----:B------:R-:W-:Y:S01]  /*e050*/  ULDC UR4, c[0x0][0x288] ;  /* 0x0000a20000047ab9 */ /* 0x000fe20000000800 */
[----:B------:R-:W0:Y:S01]  /*e060*/  SHFL.IDX PT, R6, R2, RZ, 0x181f ;  /* 0x00181fff02067589 */ /* 0x000e2200000e0000 */
[----:B------:R-:W-:Y:S02]  /*e070*/  IMAD R3, R7, UR4, RZ ;  /* 0x0000000407037c24 */ /* 0x000fe4000f8e02ff */
[C---:B------:R-:W-:Y:S01]  /*e080*/  VIADD R5, R0.reuse, 0x10 ;  /* 0x0000001000057836 */ /* 0x040fe20000000000 */
[----:B------:R-:W-:Y:S02]  /*e090*/  SHFL.IDX PT, R9, R2, 0x1, 0x181f ;  /* 0x00381f0002097f89 */ /* 0x000fe400000e0000 */
[-C--:B------:R-:W-:Y:S02]  /*e0a0*/  ISETP.GE.AND P1, PT, R0, R3.reuse, PT ;  /* 0x000000030000720c */ /* 0x080fe40003f26270 */
[----:B------:R-:W-:Y:S01]  /*e0b0*/  ISETP.GE.AND P2, PT, R5, R3, PT ;  /* 0x000000030500720c */ /* 0x000fe20003f46270 */
[----:B------:R-:W-:Y:S04]  /*e0c0*/  SHFL.IDX PT, R8, R4, 0x1, 0x181f ;  /* 0x00381f0004087f89 */ /* 0x000fe800000e0000 */
[----:B------:R-:W1:Y:S06]  /*e0d0*/  SHFL.IDX PT, R5, R4, RZ, 0x181f ;  /* 0x00181fff04057589 */ /* 0x000e6c00000e0000 */
[----:B0-----:R-:W-:-:S05]  /*e0e0*/  @!P1 IADD3 R6, P3, R17, R6, RZ ;  /* 0x0000000611069210 */ /* 0x001fca0007f7e0ff */
[----:B-1----:R-:W-:-:S04]  /*e0f0*/  @!P1 IMAD.X R5, RZ, RZ, R5, P3 ;  /* 0x000000ffff059224 */ /* 0x002fc800018e0605 */
[----:B------:R-:W-:Y:S02]  /*e100*/  @!P1 IMAD.MOV.U32 R7, RZ, RZ, R5 ;  /* 0x000000ffff079224 */ /* 0x000fe400078e0005 */
[----:B------:R-:W-:-:S03]  /*e110*/  VIADD R5, R0, 0x20 ;  /* 0x0000002000057836 */ /* 0x000fc60000000000 */
[----:B-----5:R0:W-:Y:S02]  /*e120*/  @!P1 LDGSTS.E.BYPASS.LTC128B.128 [R10+0x1c400], desc[UR46][R6.64], !P0 ;  /* 0x1c400000060a9fae */ /* 0x0201e4000c101d6e */
[----:B0-----:R-:W-:-:S05]  /*e130*/  @!P2 IADD3 R6, P1, R17, R9, RZ ;  /* 0x000000091106a210 */ /* 0x001fca0007f3e0ff */
[----:B------:R-:W-:Y:S01]  /*e140*/  @!P2 IMAD.X R7, RZ, RZ, R8, P1 ;  /* 0x000000ffff07a224 */ /* 0x000fe200008e0608 */
[----:B------:R-:W-:Y:S02]  /*e150*/  ISETP.GE.AND P1, PT, R5, R3, PT ;  /* 0x000000030500720c */ /* 0x000fe40003f26270 */
[----:B------:R-:W-:Y:S04]  /*e160*/  SHFL.IDX PT, R5, R4, 0x2, 0x181f ;  /* 0x00581f0004057f89 */ /* 0x000fe800000e0000 */
[----:B------:R0:W-:Y:S04]  /*e170*/  @!P2 LDGSTS.E.BYPASS.LTC128B.128 [R10+0x1cc00], desc[UR46][R6.64], !P0 ;  /* 0x1cc00000060aafae */ /* 0x0001e8000c101d6e */
[----:B0-----:R-:W0:Y:S03]  /*e180*/  SHFL.IDX PT, R6, R2, 0x2, 0x181f ;  /* 0x00581f0002067f89 */ /* 0x001e2600000e0000 */
[----:B0-----:R-:W-:-:S04]  /*e190*/  @!P1 IADD3 R6, P2, R17, R6, RZ ;  /* 0x0000000611069210 */ /* 0x001fc80007f5e0ff */
[----:B------:R-:W-:-:S05]  /*e1a0*/  @!P1 IADD3.X R5, RZ, R5, RZ, P2, !PT ;  /* 0x00000005ff059210 */ /* 0x000fca00017fe4ff */
[----:B------:R-:W-:Y:S02]  /*e1b0*/  @!P1 IMAD.MOV.U32 R7, RZ, RZ, R5 ;  /* 0x000000ffff079224 */ /* 0x000fe400078e0005 */
[----:B------:R-:W-:-:S03]  /*e1c0*/  VIADD R5, R0, 0x30 ;  /* 0x0000003000057836 */ /* 0x000fc60000000000 */
[----:B------:R0:W-:Y:S02]  /*e1d0*/  @!P1 LDGSTS.E.BYPASS.LTC128B.128 [R10+0x1d400], desc[UR46][R6.64], !P0 ;  /* 0x1d400000060a9fae */ /* 0x0001e4000c101d6e */
[----:B------:R-:W-:Y:S02]  /*e1e0*/  ISETP.GE.AND P1, PT, R5, R3, PT ;  /* 0x000000030500720c */ /* 0x000fe40003f26270 */
[----:B------:R-:W-:Y:S04]  /*e1f0*/  SHFL.IDX PT, R5, R4, 0x3, 0x181f ;  /* 0x00781f0004057f89 */ /* 0x000fe800000e0000 */
[----:B0-----:R-:W0:Y:S07]  /*e200*/  SHFL.IDX PT, R6, R2, 0x3, 0x181f ;  /* 0x00781f0002067f89 */ /* 0x001e2e00000e0000 */
[----:B0-----:R-:W-:-:S05]  /*e210*/  @!P1 IADD3 R6, P2, R17, R6, RZ ;  /* 0x0000000611069210 */ /* 0x001fca0007f5e0ff */
[----:B------:R-:W-:-:S04]  /*e220*/  @!P1 IMAD.X R5, RZ, RZ, R5, P2 ;  /* 0x000000ffff059224 */ /* 0x000fc800010e0605 */
[----:B------:R-:W-:Y:S02]  /*e230*/  @!P1 IMAD.MOV.U32 R7, RZ, RZ, R5 ;  /* 0x000000ffff079224 */ /* 0x000fe400078e0005 */
[----:B------:R-:W-:-:S03]  /*e240*/  VIADD R5, R0, 0x40 ;  /* 0x0000004000057836 */ /* 0x000fc60000000000 */
[----:B------:R0:W-:Y:S02]  /*e250*/  @!P1 LDGSTS.E.BYPASS.LTC128B.128 [R10+0x1dc00], desc[UR46][R6.64], !P0 ;  /* 0x1dc00000060a9fae */ /* 0x0001e4000c101d6e */
[----:B------:R-:W-:Y:S02]  /*e260*/  ISETP.GE.AND P1, PT, R5, R3, PT ;  /* 0x000000030500720c */ /* 0x000fe40003f26270 */
[----:B------:R-:W-:Y:S04]  /*e270*/  SHFL.IDX PT, R5, R4, 0x4, 0x181f ;  /* 0x00981f0004057f89 */ /* 0x000fe800000e0000 */
[----:B0-----:R-:W0:Y:S07]  /*e280*/  SHFL.IDX PT, R6, R2, 0x4, 0x181f ;  /* 0x00981f0002067f89 */ /* 0x001e2e00000e0000 */
[----:B0-----:R-:W-:-:S05]  /*e290*/  @!P1 IADD3 R6, P2, R17, R6, RZ ;  /* 0x0000000611069210 */ /* 0x001fca0007f5e0ff */
[----:B------:R-:W-:-:S05]  /*e2a0*/  @!P1 IMAD.X R5, RZ, RZ, R5, P2 ;  /* 0x000000ffff059224 */ /* 0x000fca00010e0605 */
[----:B------:R-:W-:Y:S01]  /*e2b0*/  @!P1 MOV R7, R5 ;  /* 0x0000000500079202 */ /* 0x000fe20000000f00 */
[----:B------:R-:W-:-:S04]  /*e2c0*/  VIADD R5, R0, 0x50 ;  /* 0x0000005000057836 */ /* 0x000fc80000000000 */
        /* <DEDUP_REMOVED lines=8> */
[----:B------:R0:W-:Y:S02]  /*e350*/  @!P1 LDGSTS.E.BYPASS.LTC128B.128 [R10+0x1ec00], desc[UR46][R6.64], !P0 ;  /* 0x1ec00000060a9fae */ /* 0x0001e4000c101d6e */
[----:B------:R-:W-:Y:S02]  /*e360*/  ISETP.GE.AND P1, PT, R5, R3, PT ;  /* 0x000000030500720c */ /* 0x000fe40003f26270 */
[----:B------:R-:W-:Y:S04]  /*e370*/  SHFL.IDX PT, R5, R4, 0x6, 0x181f ;  /* 0x00d81f0004057f89 */ /* 0x000fe800000e0000 */
[----:B------:R-:W-:Y:S04]  /*e380*/  SHFL.IDX PT, R4, R4, 0x7, 0x181f ;  /* 0x00f81f0004047f89 */ /* 0x000fe800000e0000 */
[----:B0-----:R-:W0:Y:S04]  /*e390*/  SHFL.IDX PT, R6, R2, 0x6, 0x181f ;  /* 0x00d81f0002067f89 */ /* 0x001e2800000e0000 */
[----:B------:R-:W1:Y:S01]  /*e3a0*/  SHFL.IDX PT, R2, R2, 0x7, 0x181f ;  /* 0x00f81f0002027f89 */ /* 0x000e6200000e0000 */
[----:B0-----:R-:W-:-:S05]  /*e3b0*/  @!P1 IADD3 R6, P2, R17, R6, RZ ;  /* 0x0000000611069210 */ /* 0x001fca0007f5e0ff */
[----:B------:R-:W-:-:S04]  /*e3c0*/  @!P1 IMAD.X R5, RZ, RZ, R5, P2 ;  /* 0x000000ffff059224 */ /* 0x000fc800010e0605 */
[----:B------:R-:W-:-:S05]  /*e3d0*/  @!P1 IMAD.MOV.U32 R7, RZ, RZ, R5 ;  /* 0x000000ffff079224 */ /* 0x000fca00078e0005 */
[----:B-1----:R0:W-:Y:S02]  /*e3e0*/  @!P1 LDGSTS.E.BYPASS.LTC128B.128 [R10+0x1f400], desc[UR46][R6.64], !P0 ;  /* 0x1f400000060a9fae */ /* 0x0021e4000c101d6e */
.L_x_5902:
[----:B------:R-:W-:-:S04]  /*e3f0*/  IADD3 R0, R0, 0x70, RZ ;  /* 0x0000007000007810 */ /* 0x000fc80007ffe0ff */
[----:B------:R-:W-:-:S13]  /*e400*/  ISETP.GE.AND P1, PT, R0, R3, PT ;  /* 0x000000030000720c */ /* 0x000fda0003f26270 */
[----:B------:R-:W-:-:S05]  /*e410*/  @!P1 IADD3 R2, P2, R17, R2, RZ ;  /* 0x0000000211029210 */ /* 0x000fca0007f5e0ff */
[----:B------:R-:W-:-:S05]  /*e420*/  @!P1 IMAD.X R3, RZ, RZ, R4, P2 ;  /* 0x000000ffff039224 */ /* 0x000fca00010e0604 */
[----:B------:R-:W-:Y:S01]  /*e430*/  @!PT LDS RZ, [RZ] ;  /* 0x00000000fffff984 */ /* 0x000fe20000000800 */
[----:B------:R-:W-:Y:S01]  /*e440*/  @!PT LDS RZ, [RZ] ;  /* 0x00000000fffff984 */ /* 0x000fe20000000800 */
[----:B------:R-:W-:Y:S01]  /*e450*/  @!PT LDS RZ, [RZ] ;  /* 0x00000000fffff984 */ /* 0x000fe20000000800 */
[----:B------:R1:W-:Y:S01]  /*e460*/  @!P1 LDGSTS.E.BYPASS.LTC128B.128 [R10+0x1fc00], desc[UR46][R2.64], !P0 ;  /* 0x1fc00000020a9fae */ /* 0x0003e2000c101d6e */
[----:B------:R-:W-:Y:S01]  /*e470*/  NOP ;  /* 0x0000000000007918 */ /* 0x000fe20000000000 */
[----:B------:R-:W-:Y:S02]  /*e480*/  SYNCS.ARRIVE.TRANS64.RED.A0T1 RZ, [UR41+0x2e800], RZ ;  /* 0x02e800ffffff79a7 */ /* 0x000fe40008200429 */
[----:B------:R-:W-:Y:S01]  /*e490*/  ARRIVES.LDGSTSBAR.64.TRANSCNT [UR41+0x2e800] ;  /* 0x02e80000ff0079b0 */ /* 0x000fe20008000aa9 */
[----:B------:R-:W-:Y:S01]  /*e4a0*/  NOP ;  /* 0x0000000000007918 */ /* 0x000fe20000000000 */
[----:B------:R-:W-:Y:S01]  /*e4b0*/  ULOP3.LUT UR4, UR48, 0x1, URZ, 0xc, !UPT ;  /* 0x0000000130047892 */ /* 0x000fe2000f8e0c3f */
[----:B------:R-:W-:Y:S05]  /*e4c0*/  SYNCS.ARRIVE.TRANS64.A1T0 RZ, [UR41+0x2e800], RZ ;  /* 0x02e800ffffff79a7 */ /* 0x000fea0008100029 */
[----:B------:R-:W-:-:S05]  /*e4d0*/  IMAD.U32 R0, RZ, RZ, UR4 ;  /* 0x00000004ff007e24 */ /* 0x000fca000f8e00ff */
[----:B------:R-:W-:-:S04]  /*e4e0*/  SHF.L.U32 R0, R0, 0x1f, RZ ;  /* 0x0000001f00007819 */ /* 0x000fc800000006ff */
[----:B------:R-:W2:Y:S02]  /*e4f0*/  SYNCS.PHASECHK.TRANS64.TRYWAIT P0, [UR41+0x2e820], R0 ;  /* 0x02e82000ff0075a7 */ /* 0x000ea40008000169 */
[----:B-12---:R-:W-:Y:S05]  /*e500*/  @!P0 BRA `(.L_x_5836) ;  /* 0x0000002800a48947 */ /* 0x006fea0003800000 */
.L_x_5903:
[----:B------:R-:W-:-:S06]  /*e510*/  UISETP.GE.AND UP0, UPT, UR40, 0xe1, UPT ;  /* 0x000000e12800788c */ /* 0x000fcc000bf06270 */
[----:B------:R-:W-:-:S13]  /*e520*/  PLOP3.LUT P0, PT, PT, PT, UP0, 0x80, 0x0 ;  /* 0x000000000000781c */ /* 0x000fda0003f0f008 */
[----:B------:R-:W-:Y:S05]  /*e530*/  @!P0 BRA `(.L_x_5837) ;  /* 0x00000010001c8947 */ /* 0x000fea0003800000 */
[----:B-1----:R1:W5:Y:S01]  /*e540*/  LDL.LU R0, [R1+0x4] ;  /* 0x0000040001007983 */ /* 0x0023620000300800 */
[----:B------:R-:W-:-:S03]  /*e550*/  UIADD3 UR4, UR39, -0x2, URZ ;  /* 0xfffffffe27047890 */ /* 0x000fc6000fffe03f */
[----:B0-----:R1:W5:Y:S03]  /*e560*/  LDL.LU R6, [R1] ;  /* 0x0000000001067983 */ /* 0x0013660000300800 */
[----:B------:R-:W-:-:S07]  /*e570*/  IMAD.U32 R17, RZ, RZ, UR4 ;  /* 0x00000004ff117e24 */ /* 0x000fce000f8e00ff */
.L_x_5857:
[----:B------:R-:W2:Y:S01]  /*e580*/  LDL R4, [R1+0x8] ;  /* 0x0000080001047983 */ /* 0x000ea20000100800 */
[----:B-----5:R-:W-:Y:S01]  /*e590*/  VIADD R3, R6, 0x1 ;  /* 0x0000000106037836 */ /* 0x020fe20000000000 */
[----:B------:R-:W-:Y:S04]  /*e5a0*/  BSSY B0, `(.L_x_5838) ;  /* 0x000006c000007945 */ /* 0x000fe80003800000 */
[----:B------:R-:W-:-:S04]  /*e5b0*/  ISETP.NE.AND P0, PT, R3, 0x2, PT ;  /* 0x000000020300780c */ /* 0x000fc80003f05270 */
[----:B------:R-:W-:Y:S02]  /*e5c0*/  SEL R2, RZ, 0x1, P0 ;  /* 0x00000001ff027807 */ /* 0x000fe40000000000 */
        /* <DEDUP_REMOVED lines=17> */
[----:B------:R-:W-:-:S04]  /*e6e0*/  @P0 SHF.R.U32.HI R2, RZ, R3, R4 ;  /* 0x00000003ff020219 */ /* 0x000fc80000011604 */
[----:B------:R-:W-:-:S05]  /*e6f0*/  IADD3 R3, -R2, RZ, RZ ;  /* 0x000000ff02037210 */ /* 0x000fca0007ffe1ff */
        /* <DEDUP_REMOVED lines=10> */
.L_x_5840:
[----:B0-----:R-:W-:Y:S01]  /*e7a0*/  LEA R4, R9, UR41, 0x3 ;  /* 0x0000002909047c11 */ /* 0x001fe2000f8e18ff */
[----:B------:R-:W0:Y:S01]  /*e7b0*/  S2R R2, SR_TID.X ;  /* 0x0000000000027919 */ /* 0x000e220000002100 */
[----:B------:R-:W-:Y:S01]  /*e7c0*/  SHF.L.U32 R3, R8, 0x1f, RZ ;  /* 0x0000001f08037819 */ /* 0x000fe200000006ff */
[----:B------:R-:W-:Y:S03]  /*e7d0*/  BSSY B1, `(.L_x_5841) ;  /* 0x0000005000017945 */ /* 0x000fe60003800000 */
[----:B------:R-:W2:Y:S01]  /*e7e0*/  SYNCS.PHASECHK.TRANS64.TRYWAIT P0, [R4+URZ+0x2e880], R3 ;  /* 0x02e88003040075a7 */ /* 0x000ea2000800017f */
[----:B0-----:R-:W-:-:S04]  /*e7f0*/  LOP3.LUT R2, R2, 0x7f, RZ, 0xc0, !PT ;  /* 0x0000007f02027812 */ /* 0x001fc800078ec0ff */
[----:B------:R-:W-:Y:S01]  /*e800*/  ISETP.NE.AND P1, PT, R2, RZ, PT ;  /* 0x000000ff0200720c */ /* 0x000fe20003f25270 */
[----:B--2---:R-:W-:-:S12]  /*e810*/  @!P0 BRA `(.L_x_5842) ;  /* 0x0000002400f88947 */ /* 0x004fd80003800000 */
.L_x_5904:
[----:B------:R-:W-:Y:S05]  /*e820*/  BSYNC B1 ;  /* 0x0000000000017941 */ /* 0x000fea0003800000 */
.L_x_5841:
        /* <DEDUP_REMOVED lines=9> */
.L_x_5844:
[----:B------:R-:W-:Y:S05]  /*e8c0*/  BSYNC B1 ;  /* 0x0000000000017941 */ /* 0x000fea0003800000 */
.L_x_5843:
[----:B------:R-:W2:Y:S01]  /*e8d0*/  LDL R2, [R1] ;  /* 0x0000000001027983 */ /* 0x000ea20000100800 */
[----:B------:R-:W-:Y:S01]  /*e8e0*/  IMAD.MOV.U32 R9, RZ, RZ, RZ ;  /* 0x000000ffff097224 */ /* 0x000fe200078e00ff */
[----:B------:R-:W-:Y:S01]  /*e8f0*/  UIADD3 UR4, UP0, UR52, 0x470, URZ ;  /* 0x0000047034047890 */ /* 0x000fe2000ff1e03f */
[----:B------:R-:W-:Y:S01]  /*e900*/  IMAD.U32 R5, RZ, RZ, UR41 ;  /* 0x00000029ff057e24 */ /* 0x000fe2000f8e00ff */
[----:B------:R-:W-:Y:S01]  /*e910*/  PLOP3.LUT P0, PT, PT, PT, PT, 0x80, 0x0 ;  /* 0x000000000000781c */ /* 0x000fe20003f0f070 */
[----:B------:R-:W-:Y:S01]  /*e920*/  UMOV UR6, 0x0 ;  /* 0x0000000000067882 */ /* 0x000fe20000000000 */
[----:B------:R-:W-:Y:S01]  /*e930*/  R2UR UR10, R9 ;  /* 0x00000000090a72ca */ /* 0x000fe200000e0000 */
[----:B------:R-:W-:Y:S01]  /*e940*/  UIADD3.X UR5, URZ, UR53, URZ, UP0, !UPT ;  /* 0x000000353f057290 */ /* 0x000fe200087fe43f */
[----:B------:R-:W-:Y:S01]  /*e950*/  UMOV UR7, 0x14f00000 ;  /* 0x14f0000000077882 */ /* 0x000fe20000000000 */
[----:B--2---:R-:W-:Y:S02]  /*e960*/  IMAD R2, R2, 0x7000, R5 ;  /* 0x0000700002027824 */ /* 0x004fe400078e0205 */
[----:B------:R-:W-:-:S02]  /*e970*/  IMAD R5, R7, 0xe0, RZ ;  /* 0x000000e007057824 */ /* 0x000fc400078e02ff */
[----:B------:R-:W-:Y:S02]  /*e980*/  VIADD R7, R4, 0x2e870 ;  /* 0x0002e87004077836 */ /* 0x000fe40000000000 */
[----:B------:R-:W-:-:S07]  /*e990*/  VIADD R8, R2, 0xe400 ;  /* 0x0000e40002087836 */ /* 0x000fce0000000000 */
.L_x_5845:
        /* <DEDUP_REMOVED lines=13> */
.L_x_5905:
[----:B------:R-:W-:Y:S05]  /*ea70*/  BSYNC B1 ;  /* 0x0000000000017941 */ /* 0x000fea0003800000 */
.L_x_5846:
[----:B------:R-:W-:Y:S01]  /*ea80*/  BSSY B1, `(.L_x_5848) ;  /* 0x000000b000017945 */ /* 0x000fe20003800000 */
[----:B------:R-:W-:Y:S01]  /*ea90*/  MOV R10, 0x0 ;  /* 0x00000000000a7802 */ /* 0x000fe20000000f00 */
[----:B------:R-:W-:Y:S02]  /*eaa0*/  IMAD.MOV.U32 R11, RZ, RZ, 0x14f00000 ;  /* 0x14f00000ff0b7424 */ /* 0x000fe400078e00ff */
        /* <DEDUP_REMOVED lines=8> */
.L_x_5849:
[----:B------:R-:W-:Y:S05]  /*eb30*/  BSYNC B1 ;  /* 0x0000000000017941 */ /* 0x000fea0003800000 */
.L_x_5848:
[----:B------:R-:W-:Y:S01]  /*eb40*/  R2UR UR10, R9 ;  /* 0x00000000090a72ca */ /* 0x000fe200000e0000 */
[----:B------:R-:W-:Y:S01]  /*eb50*/  UIADD3 UR4, UP0, UR52, 0x370, URZ ;  /* 0x0000037034047890 */ /* 0x000fe2000ff1e03f */
[----:B------:R-:W-:Y:S01]  /*eb60*/  R2UR UR6, R10 ;  /* 0x000000000a0672ca */ /* 0x000fe200000e0000 */
[----:B------:R-:W-:Y:S01]  /*eb70*/  VIADD R2, R2, 0x20400 ;  /* 0x0002040002027836 */ /* 0x000fe20000000000 */
[----:B------:R-:W-:Y:S01]  /*eb80*/  R2UR UR7, R11 ;  /* 0x000000000b0772ca */ /* 0x000fe200000e0000 */
[----:B0-2---:R-:W-:Y:S01]  /*eb90*/  VIADD R4, R4, 0x2e830 ;  /* 0x0002e83004047836 */ /* 0x005fe20000000000 */
[----:B------:R-:W-:Y:S01]  /*eba0*/  PLOP3.LUT P0, PT, PT, PT, PT, 0x80, 0x0 ;  /* 0x000000000000781c */ /* 0x000fe20003f0f070 */
[----:B------:R-:W-:-:S12]  /*ebb0*/  UIADD3.X UR5, URZ, UR53, URZ, UP0, !UPT ;  /* 0x000000353f057290 */ /* 0x000fd800087fe43f */
.L_x_5850:
        /* <DEDUP_REMOVED lines=10> */
.L_x_5839:
[----:B------:R-:W-:Y:S05]  /*ec60*/  BSYNC B0 ;  /* 0x0000000000007941 */ /* 0x000fea0003800000 */
.L_x_5838:
[----:B------:R-:W-:-:S06]  /*ec70*/  UISETP.NE.AND UP0, UPT, UR42, 0x3, UPT ;  /* 0x000000032a00788c */ /* 0x000fcc000bf05270 */
[----:B------:R-:W-:-:S13]  /*ec80*/  PLOP3.LUT P0, PT, PT, PT, UP0, 0x80, 0x0 ;  /* 0x000000000000781c */ /* 0x000fda0003f0f008 */
[----:B------:R-:W-:Y:S05]  /*ec90*/  @!P0 BRA `(.L_x_5851) ;  /* 0x0000000000048947 */ /* 0x000fea0003800000 */
[----:B------:R-:W-:Y:S01]  /*eca0*/  BPT.TRAP 0x1 ;  /* 0x000000040000795c */ /* 0x000fe20000300000 */
.L_x_5851:
        /* <DEDUP_REMOVED lines=8> */
.L_x_5906:
[----:B------:R-:W-:Y:S05]  /*ed30*/  BSYNC B0 ;  /* 0x0000000000007941 */ /* 0x000fea0003800000 */
.L_x_5852:
[----:B------:R-:W-:Y:S05]  /*ed40*/  @!P1 BRA `(.L_x_5854) ;  /* 0x0000000000049947 */ /* 0x000fea0003800000 */
[----:B------:R-:W-:Y:S01]  /*ed50*/  BPT.TRAP 0x1 ;  /* 0x000000040000795c */ /* 0x000fe20000300000 */
.L_x_5854:
[----:B------:R-:W-:Y:S01]  /*ed60*/  SHF.L.U32 R0, R0, 0x1f, RZ ;  /* 0x0000001f00007819 */ /* 0x000fe200000006ff */
[----:B0-----:R-:W-:-:S03]  /*ed70*/  IMAD R2, R6, 0x7000, RZ ;  /* 0x0000700006027824 */ /* 0x001fc600078e02ff */
[----:B------:R-:W0:Y:S02]  /*ed80*/  SYNCS.PHASECHK.TRANS64.TRYWAIT P0, [R19+URZ+0x2e860], R0 ;  /* 0x02e86000130075a7 */ /* 0x000e24000800017f */
[----:B0-----:R-:W-:Y:S05]  /*ed90*/  @!P0 BRA `(.L_x_5855) ;  /* 0x0000002000d48947 */ /* 0x001fea0003800000 */
.L_x_5907:
[----:B------:R-:W0:Y:S01]  /*eda0*/  LDL R13, [R1+0x14] ;  /* 0x00001400010d7983 */ /* 0x000e220000100800 */
[----:B------:R-:W-:Y:S01]  /*edb0*/  LOP3.LUT R4, R2, R18, RZ, 0xfc, !PT ;  /* 0x0000001202047212 */ /* 0x000fe200078efcff */
[----:B------:R-:W-:Y:S05]  /*edc0*/  WARPSYNC.ALL ;  /* 0x0000000000007948 */ /* 0x000fea0003800000 */
[----:B------:R-:W2:Y:S01]  /*edd0*/  S2R R3, SR_TID.X ;  /* 0x0000000000037919 */ /* 0x000ea20000002100 */
[----:B------:R-:W-:Y:S01]  /*ede0*/  IMAD.U32 R12, RZ, RZ, UR41 ;  /* 0x00000029ff0c7e24 */ /* 0x000fe2000f8e00ff */
[----:B------:R-:W3:Y:S03]  /*edf0*/  LDSM.16.MT88.4 R4, [R4+UR41+0xe400] ;  /* 0x00e400290404783b */ /* 0x000ee60008004200 */
[----:B------:R-:W-:Y:S01]  /*ee00*/  VIADD R12, R12, 0x400 ;  /* 0x000004000c0c7836 */ /* 0x000fe20000000000 */
[----:B--2---:R-:W-:Y:S01]  /*ee10*/  LOP3.LUT P0, RZ, R3, 0x4, RZ, 0xc0, !PT ;  /* 0x0000000403ff7812 */ /* 0x004fe2000780c0ff */
[----:B------:R-:W-:-:S05]  /*ee20*/  IMAD.MOV.U32 R3, RZ, RZ, 0x40 ;  /* 0x00000040ff037424 */ /* 0x000fca00078e00ff */
[----:B------:R-:W-:-:S04]  /*ee30*/  SEL R3, R3, 0xffffffc0, !P0 ;  /* 0xffffffc003037807 */ /* 0x000fc80004000000 */
[----:B------:R-:W-:Y:S02]  /*ee40*/  IADD3 R3, R3, R18, RZ ;  /* 0x0000001203037210 */ /* 0x000fe40007ffe0ff */
[C-C-:B---3--:R-:W-:Y:S02]  /*ee50*/  PRMT R8, R4.reuse, 0x6420, R5.reuse ;  /* 0x0000642004087816 */ /* 0x148fe40000000005 */
[----:B------:R-:W-:Y:S02]  /*ee60*/  IADD3 R3, R3, UR41, R2 ;  /* 0x0000002903037c10 */ /* 0x000fe4000fffe002 */
[----:B------:R-:W-:Y:S02]  /*ee70*/  PRMT R9, R4, 0x7531, R5 ;  /* 0x0000753104097816 */ /* 0x000fe40000000005 */
[C-C-:B------:R-:W-:Y:S02]  /*ee80*/  PRMT R10, R6.reuse, 0x6420, R7.reuse ;  /* 0x00006420060a7816 */ /* 0x140fe40000000007 */
[----:B------:R-:W-:-:S02]  /*ee90*/  PRMT R11, R6, 0x7531, R7 ;  /* 0x00007531060b7816 */ /* 0x000fc40000000007 */
[----:B------:R-:W2:Y:S01]  /*eea0*/  LDSM.16.MT88.4 R4, [R3+0xe400] ;  /* 0x00e400000304783b */ /* 0x000ea20000004200 */
[----:B0-----:R-:W-:-:S05]  /*eeb0*/  IADD3 R0, R12, R2, R13 ;  /* 0x000000020c007210 */ /* 0x001fca0007ffe00d */
[----:B------:R2:W-:Y:S02]  /*eec0*/  STSM.16.M88.4 [R0], R8 ;  /* 0x0000000800007844 */ /* 0x0005e40000000200 */
[C-C-:B--2---:R-:W-:Y:S02]  /*eed0*/  PRMT R8, R4.reuse, 0x6420, R5.reuse ;  /* 0x0000642004087816 */ /* 0x144fe40000000005 */
[----:B------:R-:W-:Y:S01]  /*eee0*/  PRMT R9, R4, 0x7531, R5 ;  /* 0x0000753104097816 */ /* 0x000fe20000000005 */
[----:B------:R-:W-:Y:S01]  /*eef0*/  VIADD R4, R2, 0x1000 ;  /* 0x0000100002047836 */ /* 0x000fe20000000000 */
[C-C-:B------:R-:W-:Y:S02]  /*ef00*/  PRMT R10, R6.reuse, 0x6420, R7.reuse ;  /* 0x00006420060a7816 */ /* 0x140fe40000000007 */
[----:B------:R-:W-:Y:S02]  /*ef10*/  PRMT R11, R6, 0x7531, R7 ;  /* 0x00007531060b7816 */ /* 0x000fe40000000007 */
[----:B------:R-:W-:-:S03]  /*ef20*/  LOP3.LUT R4, R4, R18, RZ, 0xfc, !PT ;  /* 0x0000001204047212 */ /* 0x000fc600078efcff */
[----:B------:R-:W-:Y:S04]  /*ef30*/  STSM.16.M88.4 [R0+0x800], R8 ;  /* 0x0008000800007844 */ /* 0x000fe80000000200 */
[----:B------:R-:W0:Y:S02]  /*ef40*/  LDSM.16.MT88.4 R4, [R4+UR41+0xe400] ;  /* 0x00e400290404783b */ /* 0x000e240008004200 */
[C-C-:B0-----:R-:W-:Y:S02]  /*ef50*/  PRMT R12, R4.reuse, 0x6420, R5.reuse ;  /* 0x00006420040c7816 */ /* 0x141fe40000000005 */
[----:B------:R-:W-:Y:S02]  /*ef60*/  PRMT R13, R4, 0x7531, R5 ;  /* 0x00007531040d7816 */ /* 0x000fe40000000005 */
[----:B------:R-:W-:-:S02]  /*ef70*/  PRMT R14, R6, 0x6420, R7 ;  /* 0x00006420060e7816 */ /* 0x000fc40000000007 */
[----:B------:R-:W-:Y:S02]  /*ef80*/  PRMT R15, R6, 0x7531, R7 ;  /* 0x00007531060f7816 */ /* 0x000fe40000000007 */
[----:B------:R-:W0:Y:S04]  /*ef90*/  LDSM.16.MT88.4 R4, [R3+0xf400] ;  /* 0x00f400000304783b */ /* 0x000e280000004200 */
[----:B------:R-:W-:Y:S01]  /*efa0*/  STSM.16.M88.4 [R0+0x1000], R12 ;  /* 0x0010000c00007844 */ /* 0x000fe20000000200 */
[C-C-:B0-----:R-:W-:Y:S02]  /*efb0*/  PRMT R8, R4.reuse, 0x6420, R5.reuse ;  /* 0x0000642004087816 */ /* 0x141fe40000000005 */
[----:B------:R-:W-:Y:S01]  /*efc0*/  PRMT R9, R4, 0x7531, R5 ;  /* 0x0000753104097816 */ /* 0x000fe20000000005 */
[----:B------:R-:W-:Y:S01]  /*efd0*/  VIADD R4, R2, 0x2000 ;  /* 0x0000200002047836 */ /* 0x000fe20000000000 */
[----:B------:R-:W-:-:S02]  /*efe0*/  PRMT R10, R6, 0x6420, R7 ;  /* 0x00006420060a7816 */ /* 0x000fc40000000007 */
        /* <DEDUP_REMOVED lines=39> */
[----:B------:R-:W-:Y:S02]  /*f260*/  PRMT R9, R4, 0x7531, R5 ;  /* 0x0000753104097816 */ /* 0x000fe40000000005 */
[C---:B------:R-:W-:Y:S01]  /*f270*/  IADD3 R4, R2.reuse, 0x5000, RZ ;  /* 0x0000500002047810 */ /* 0x040fe20007ffe0ff */
[----:B------:R-:W-:Y:S01]  /*f280*/  VIADD R2, R2, 0x6000 ;  /* 0x0000600002027836 */ /* 0x000fe20000000000 */
[----:B------:R-:W-:-:S02]  /*f290*/  PRMT R10, R6, 0x6420, R7 ;  /* 0x00006420060a7816 */ /* 0x000fc40000000007 */
[----:B------:R-:W-:Y:S02]  /*f2a0*/  PRMT R11, R6, 0x7531, R7 ;  /* 0x00007531060b7816 */ /* 0x000fe40000000007 */
[-C--:B------:R-:W-:Y:S02]  /*f2b0*/  LOP3.LUT R4, R4, R18.reuse, RZ, 0xfc, !PT ;  /* 0x0000001204047212 */ /* 0x080fe400078efcff */
[----:B------:R-:W-:Y:S01]  /*f2c0*/  LOP3.LUT R2, R2, R18, RZ, 0xfc, !PT ;  /* 0x0000001202027212 */ /* 0x000fe200078efcff */
[----:B------:R-:W-:Y:S04]  /*f2d0*/  STSM.16.M88.4 [R0+0x4800], R8 ;  /* 0x0048000800007844 */ /* 0x000fe80000000200 */
[----:B------:R-:W0:Y:S02]  /*f2e0*/  LDSM.16.MT88.4 R4, [R4+UR41+0xe400] ;  /* 0x00e400290404783b */ /* 0x000e240008004200 */
[----:B0-----:R-:W-:-:S02]  /*f2f0*/  PRMT R12, R4, 0x6420, R5 ;  /* 0x00006420040c7816 */ /* 0x001fc40000000005 */
[----:B------:R-:W-:Y:S02]  /*f300*/  PRMT R13, R4, 0x7531, R5 ;  /* 0x00007531040d7816 */ /* 0x000fe40000000005 */
[C-C-:B------:R-:W-:Y:S02]  /*f310*/  PRMT R14, R6.reuse, 0x6420, R7.reuse ;  /* 0x00006420060e7816 */ /* 0x140fe40000000007 */
[----:B------:R-:W-:Y:S02]  /*f320*/  PRMT R15, R6, 0x7531, R7 ;  /* 0x00007531060f7816 */ /* 0x000fe40000000007 */
[----:B------:R-:W0:Y:S04]  /*f330*/  LDSM.16.MT88.4 R4, [R3+0x13400] ;  /* 0x013400000304783b */ /* 0x000e280000004200 */
[----:B------:R-:W-:Y:S01]  /*f340*/  STSM.16.M88.4 [R0+0x5000], R12 ;  /* 0x0050000c00007844 */ /* 0x000fe20000000200 */
[----:B0-----:R-:W-:-:S02]  /*f350*/  PRMT R8, R4, 0x6420, R5 ;  /* 0x0000642004087816 */ /* 0x001fc40000000005 */
[----:B------:R-:W-:Y:S02]  /*f360*/  PRMT R9, R4, 0x7531, R5 ;  /* 0x0000753104097816 */ /* 0x000fe40000000005 */
[C-C-:B------:R-:W-:Y:S02]  /*f370*/  PRMT R10, R6.reuse, 0x6420, R7.reuse ;  /* 0x00006420060a7816 */ /* 0x140fe40000000007 */
[----:B------:R-:W-:-:S05]  /*f380*/  PRMT R11, R6, 0x7531, R7 ;  /* 0x00007531060b7816 */ /* 0x000fca0000000007 */
[----:B------:R-:W-:Y:S04]  /*f390*/  STSM.16.M88.4 [R0+0x5800], R8 ;  /* 0x0058000800007844 */ /* 0x000fe80000000200 */
[----:B------:R-:W0:Y:S02]  /*f3a0*/  LDSM.16.MT88.4 R4, [R2+UR41+0xe400] ;  /* 0x00e400290204783b */ /* 0x000e240008004200 */
        /* <DEDUP_REMOVED lines=19> */
.L_x_5856:
[----:B--2---:R-:W2:Y:S01]  /*f4e0*/  S2R R0, SR_TID.X ;  /* 0x0000000000007919 */ /* 0x004ea20000002100 */
[----:B0-----:R0:W-:Y:S01]  /*f4f0*/  SYNCS.ARRIVE.TRANS64.A1T0 RZ, [R19+URZ+0x2e850], RZ ;  /* 0x02e850ff13ff79a7 */ /* 0x0011e2000810003f */
[----:B------:R3:W5:Y:S01]  /*f500*/  LDL R6, [R1] ;  /* 0x0000000001067983 */ /* 0x0007620000100800 */
[----:B--2---:R-:W-:Y:S01]  /*f510*/  LOP3.LUT R0, R0, 0x7f, RZ, 0xc0, !PT ;  /* 0x0000007f00007812 */ /* 0x004fe200078ec0ff */
[----:B------:R-:W-:Y:S03]  /*f520*/  BAR.SYNC.DEFER_BLOCKING 0x2, 0x80 ;  /* 0x0082000000007b1d */ /* 0x000fe60000010000 */
[----:B------:R-:W-:-:S03]  /*f530*/  ISETP.NE.AND P0, PT, R0, RZ, PT ;  /* 0x000000ff0000720c */ /* 0x000fc60003f05270 */
[----:B------:R3:W5:Y:S10]  /*f540*/  LDL R0, [R1+0x4] ;  /* 0x0000040001007983 */ /* 0x0007740000100800 */
[----:B0-----:R-:W-:-:S05]  /*f550*/  @!P0 VIADD R19, R19, 0x2e880 ;  /* 0x0002e88013138836 */ /* 0x001fca0000000000 */
[----:B------:R-:W-:-:S04]  /*f560*/  @!P0 PRMT R19, RZ, 0x654, R19 ;  /* 0x00000654ff138816 */ /* 0x000fc80000000013 */
[----:B------:R3:W-:Y:S01]  /*f570*/  @!P0 SYNCS.ARRIVE.TRANS64.RED.A1T0 RZ, [R19+URZ], RZ ;  /* 0x000000ff13ff89a7 */ /* 0x0007e2000810043f */
[C---:B------:R-:W-:Y:S01]  /*f580*/  ISETP.GT.AND P0, PT, R17.reuse, RZ, PT ;  /* 0x000000ff1100720c */ /* 0x040fe20003f04270 */
[----:B------:R-:W-:-:S12]  /*f590*/  VIADD R17, R17, 0xffffffff ;  /* 0xffffffff11117836 */ /* 0x000fd80000000000 */
[----:B---3--:R-:W-:Y:S05]  /*f5a0*/  @P0 BRA `(.L_x_5857) ;  /* 0xffffffec00f40947 */ /* 0x008fea000383ffff */
.L_x_5837:
[----:B------:R-:W-:-:S06]  /*f5b0*/  UISETP.NE.AND UP0, UPT, UR42, 0x3, UPT ;  /* 0x000000032a00788c */ /* 0x000fcc000bf05270 */
[----:B------:R-:W-:-:S13]  /*f5c0*/  PLOP3.LUT P0, PT, PT, PT, UP0, 0x80, 0x0 ;  /* 0x000000000000781c */ /* 0x000fda0003f0f008 */
[----:B------:R-:W-:Y:S05]  /*f5d0*/  @!P0 BRA `(.L_x_5858) ;  /* 0x0000000000048947 */ /* 0x000fea0003800000 */
[----:B------:R-:W-:Y:S01]  /*f5e0*/  BPT.TRAP 0x1 ;  /* 0x000000040000795c */ /* 0x000fe20000300000 */
.L_x_5858:
[----:B-1----:R-:W2:Y:S04]  /*f5f0*/  LDL R2, [R1+0x4] ;  /* 0x0000040001027983 */ /* 0x002ea80000100800 */
[----:B-----5:R-:W3:Y:S01]  /*f600*/  LDL R0, [R1] ;  /* 0x0000000001007983 */ /* 0x020ee20000100800 */
[----:B------:R-:W-:Y:S01]  /*f610*/  BSSY B0, `(.L_x_5859) ;  /* 0x0000008000007945 */ /* 0x000fe20003800000 */
[----:B--2---:R-:W-:-:S04]  /*f620*/  LOP3.LUT R3, R2, 0x1, RZ, 0x3c, !PT ;  /* 0x0000000102037812 */ /* 0x004fc800078e3cff */
[----:B------:R-:W-:Y:S02]  /*f630*/  SHF.L.U32 R3, R3, 0x1f, RZ ;  /* 0x0000001f03037819 */ /* 0x000fe400000006ff */
[----:B---3--:R-:W-:-:S04]  /*f640*/  LEA R16, R0, UR41, 0x3 ;  /* 0x0000002900107c11 */ /* 0x008fc8000f8e18ff */
[----:B------:R-:W1:Y:S01]  /*f650*/  SYNCS.PHASECHK.TRANS64.TRYWAIT P0, [R16+URZ+0x2e870], R3 ;  /* 0x02e87003100075a7 */ /* 0x000e62000800017f */
[----:B------:R-:W-:-:S05]  /*f660*/  IMAD.U32 R0, RZ, RZ, UR49 ;  /* 0x00000031ff007e24 */ /* 0x000fca000f8e00ff */
[----:B------:R-:W-:Y:S01]  /*f670*/  ISETP.NE.AND P1, PT, R0, 0x3, PT ;  /* 0x000000030000780c */ /* 0x000fe20003f25270 */
[----:B-1----:R-:W-:-:S12]  /*f680*/  @!P0 BRA `(.L_x_5860) ;  /* 0x0000001800ac8947 */ /* 0x002fd80003800000 */
.L_x_5908:
[----:B------:R-:W-:Y:S05]  /*f690*/  BSYNC B0 ;  /* 0x0000000000007941 */ /* 0x000fea0003800000 */
.L_x_5859:
[----:B------:R-:W-:Y:S05]  /*f6a0*/  @!P1 BRA `(.L_x_5861) ;  /* 0x0000000000049947 */ /* 0x000fea0003800000 */
[----:B------:R-:W-:Y:S01]  /*f6b0*/  BPT.TRAP 0x1 ;  /* 0x000000040000795c */ /* 0x000fe20000300000 */
.L_x_5861:
[----:B------:R-:W1:Y:S02]  /*f6c0*/  LDL R0, [R1+0x4] ;  /* 0x0000040001007983 */ /* 0x000e640000100800 */
[----:B-1----:R-:W-:-:S04]  /*f6d0*/  SHF.L.U32 R3, R0, 0x1f, RZ ;  /* 0x0000001f00037819 */ /* 0x002fc800000006ff */
[----:B------:R-:W1:Y:S02]  /*f6e0*/  SYNCS.PHASECHK.TRANS64.TRYWAIT P0, [R16+URZ+0x2e860], R3 ;  /* 0x02e86003100075a7 */ /* 0x000e64000800017f */
[----:B-1----:R-:W-:Y:S05]  /*f6f0*/  @!P0 BRA `(.L_x_5862) ;  /* 0x0000001800a48947 */ /* 0x002fea0003800000 */
.L_x_5909:
[----:B------:R-:W2:Y:S04]  /*f700*/  LDL R17, [R1] ;  /* 0x0000000001117983 */ /* 0x000ea80000100800 */
[----:B------:R-:W3:Y:S01]  /*f710*/  LDL R12, [R1+0x14] ;  /* 0x00001400010c7983 */ /* 0x000ee20000100800 */
[----:B------:R-:W-:Y:S05]  /*f720*/  WARPSYNC.ALL ;  /* 0x0000000000007948 */ /* 0x000fea0003800000 */
[----:B------:R-:W4:Y:S01]  /*f730*/  S2R R8, SR_TID.X ;  /* 0x0000000000087919 */ /* 0x000f220000002100 */
[----:B0-----:R-:W-:Y:S01]  /*f740*/  IMAD.MOV.U32 R10, RZ, RZ, 0x40 ;  /* 0x00000040ff0a7424 */ /* 0x001fe200078e00ff */
[----:B----4-:R-:W-:-:S04]  /*f750*/  LOP3.LUT P0, RZ, R8, 0x4, RZ, 0xc0, !PT ;  /* 0x0000000408ff7812 */ /* 0x010fc8000780c0ff */
[----:B------:R-:W-:Y:S01]  /*f760*/  SEL R10, R10, 0xffffffc0, !P0 ;  /* 0xffffffc00a0a7807 */ /* 0x000fe20004000000 */
[----:B--2---:R-:W-:-:S05]  /*f770*/  IMAD R0, R17, 0x7000, RZ ;  /* 0x0000700011007824 */ /* 0x004fca00078e02ff */
[----:B------:R-:W-:-:S05]  /*f780*/  LOP3.LUT R2, R0, R18, RZ, 0xfc, !PT ;  /* 0x0000001200027212 */ /* 0x000fca00078efcff */
[----:B------:R-:W0:Y:S01]  /*f790*/  LDSM.16.MT88.4 R4, [R2+UR41+0xe400] ;  /* 0x00e400290204783b */ /* 0x000e220008004200 */
[----:B-1----:R-:W-:-:S05]  /*f7a0*/  VIADD R3, R2, UR41 ;  /* 0x0000002902037c36 */ /* 0x002fca0008000000 */
[----:B------:R-:W-:Y:S02]  /*f7b0*/  IADD3 R3, R10, R3, RZ ;  /* 0x000000030a037210 */ /* 0x000fe40007ffe0ff */
[C-C-:B0-----:R-:W-:Y:S02]  /*f7c0*/  PRMT R8, R4.reuse, 0x6420, R5.reuse ;  /* 0x0000642004087816 */ /* 0x141fe40000000005 */
[----:B------:R-:W-:Y:S02]  /*f7d0*/  PRMT R9, R4, 0x7531, R5 ;  /* 0x0000753104097816 */ /* 0x000fe40000000005 */
[C-C-:B------:R-:W-:Y:S02]  /*f7e0*/  PRMT R10, R6.reuse, 0x6420, R7.reuse ;  /* 0x00006420060a7816 */ /* 0x140fe40000000007 */
[----:B------:R-:W-:Y:S02]  /*f7f0*/  PRMT R11, R6, 0x7531, R7 ;  /* 0x00007531060b7816 */ /* 0x000fe40000000007 */
[----:B------:R-:W0:Y:S01]  /*f800*/  LDSM.16.MT88.4 R4, [R3+0xe400] ;  /* 0x00e400000304783b */ /* 0x000e220000004200 */
[----:B---3--:R-:W-:-:S05]  /*f810*/  IADD3 R0, R0, UR41, R12 ;  /* 0x0000002900007c10 */ /* 0x008fca000fffe00c */
[----:B------:R0:W-:Y:S02]  /*f820*/  STSM.16.M88.4 [R0+0x400], R8 ;  /* 0x0004000800007844 */ /* 0x0001e40000000200 */
[C-C-:B0-----:R-:W-:Y:S02]  /*f830*/  PRMT R8, R4.reuse, 0x6420, R5.reuse ;  /* 0x0000642004087816 */ /* 0x141fe40000000005 */
        /* <DEDUP_REMOVED lines=13> */
[----:B------:R-:W-:-:S02]  /*f910*/  PRMT R10, R6, 0x6420, R7 ;  /* 0x00006420060a7816 */ /* 0x000fc40000000007 */
        /* <DEDUP_REMOVED lines=70> */
.L_x_5863:
[----:B------:R-:W2:Y:S01]  /*fd80*/  LDL.LU R3, [R1+0x4] ;  /* 0x0000040001037983 */ /* 0x000ea20000300800 */
[----:B0-----:R-:W-:Y:S01]  /*fd90*/  SYNCS.ARRIVE.TRANS64.A1T0 RZ, [R16+URZ+0x2e850], RZ ;  /* 0x02e850ff10ff79a7 */ /* 0x001fe2000810003f */
[----:B-1----:R-:W0:Y:S01]  /*fda0*/  S2R R0, SR_TID.X ;  /* 0x0000000000007919 */ /* 0x002e220000002100 */
[----:B------:R-:W1:Y:S01]  /*fdb0*/  LDC R2, c[0x0][0xc34] ;  /* 0x00030d00ff027b82 */ /* 0x000e620000000800 */
[----:B0-----:R-:W-:-:S07]  /*fdc0*/  LOP3.LUT R0, R0, 0x7f, RZ, 0xc0, !PT ;  /* 0x0000007f00007812 */ /* 0x001fce00078ec0ff */
[----:B------:R-:W-:Y:S01]  /*fdd0*/  BAR.SYNC.DEFER_BLOCKING 0x2, 0x80 ;  /* 0x0082000000007b1d */ /* 0x000fe20000010000 */
[----:B------:R-:W-:Y:S01]  /*fde0*/  ISETP.NE.AND P0, PT, R0, RZ, PT ;  /* 0x000000ff0000720c */ /* 0x000fe20003f05270 */
[----:B------:R-:W-:-:S12]  /*fdf0*/  UIADD3 UR50, UR43, UR50, URZ ;  /* 0x000000322b327290 */ /* 0x000fd8000fffe03f */
[----:B------:R-:W-:-:S05]  /*fe00*/  @!P0 VIADD R0, R16, 0x2e880 ;  /* 0x0002e88010008836 */ /* 0x000fca0000000000 */
[----:B------:R-:W-:-:S04]  /*fe10*/  @!P0 PRMT R0, RZ, 0x654, R0 ;  /* 0x00000654ff008816 */ /* 0x000fc80000000000 */
[----:B------:R0:W-:Y:S02]  /*fe20*/  @!P0 SYNCS.ARRIVE.TRANS64.RED.A1T0 RZ, [R0+URZ], RZ ;  /* 0x000000ff00ff89a7 */ /* 0x0001e4000810043f */
[----:B0-----:R-:W-:Y:S01]  /*fe30*/  VIADD R0, R17, 0x1 ;  /* 0x0000000111007836 */ /* 0x001fe20000000000 */
[----:B-1----:R-:W-:-:S04]  /*fe40*/  ISETP.LE.AND P1, PT, R2, UR50, PT ;  /* 0x0000003202007c0c */ /* 0x002fc8000bf23270 */
[----:B------:R-:W-:-:S04]  /*fe50*/  ISETP.NE.AND P0, PT, R0, 0x2, PT ;  /* 0x000000020000780c */ /* 0x000fc80003f05270 */
[----:B------:R-:W-:Y:S02]  /*fe60*/  SEL R2, RZ, 0x1, P0 ;  /* 0x00000001ff027807 */ /* 0x000fe40000000000 */
[----:B------:R-:W-:-:S05]  /*fe70*/  SEL R0, R0, RZ, P0 ;  /* 0x000000ff00007207 */ /* 0x000fca0000000000 */
[----:B------:R0:W-:Y:S01]  /*fe80*/  STL [R1], R0 ;  /* 0x0000000001007387 */ /* 0x0001e20000100800 */
[----:B------:R-:W-:Y:S01]  /*fe90*/  UIADD3 UR48, UR48, 0x1, URZ ;  /* 0x0000000130307890 */ /* 0x000fe2000fffe03f */
[----:B--2---:R-:W-:-:S05]  /*fea0*/  LOP3.LUT R3, R3, R2, RZ, 0x3c, !PT ;  /* 0x0000000203037212 */ /* 0x004fca00078e3cff */
[----:B------:R0:W-:Y:S01]  /*feb0*/  STL [R1+0x4], R3 ;  /* 0x0000040301007387 */ /* 0x0001e20000100800 */
[----:B------:R-:W-:Y:S05]  /*fec0*/  @!P1 BRA `(.L_x_5864) ;  /* 0xffffffcc009c9947 */ /* 0x000fea000383ffff */
[----:B------:R-:W-:-:S12]  /*fed0*/  ULOP3.LUT UR48, UR48, 0x1, URZ, 0xc, !UPT ;  /* 0x0000000130307892 */ /* 0x000fd8000f8e0c3f */
.L_x_5821:
[----:B0-----:R-:W0:Y:S01]  /*fee0*/  S2R R3, SR_CgaCtaId ;  /* 0x0000000000037919 */ /* 0x001e220000008800 */
[----:B------:R-:W-:-:S04]  /*fef0*/  MOV R0, 0x400 ;  /* 0x0000040000007802 */ /* 0x000fc80000000f00 */
[----:B0-----:R-:W-:Y:S01]  /*ff00*/  LEA R9, R3, R0, 0x18 ;  /* 0x0000000003097211 */ /* 0x001fe200078ec0ff */
[----:B------:R-:W-:-:S05]  /*ff10*/  IMAD.U32 R0, RZ, RZ, UR48 ;  /* 0x00000030ff007e24 */ /* 0x000fca000f8e00ff */
[----:B------:R-:W-:-:S04]  /*ff20*/  SHF.L.U32 R0, R0, 0x1f, RZ ;  /* 0x0000001f00007819 */ /* 0x000fc800000006ff */
[----:B------:R-:W0:Y:S02]  /*ff30*/  SYNCS.PHASECHK.TRANS64.TRYWAIT P0, [R9+URZ+0x2e820], R0 ;  /* 0x02e82000090075a7 */ /* 0x000e24000800017f */
[----:B0-----:R-:W-:Y:S05]  /*ff40*/  @!P0 BRA `(.L_x_5865) ;  /* 0x0000001000a48947 */ /* 0x001fea0003800000 */
.L_x_5910:
        /* <DEDUP_REMOVED lines=14> */
.L_x_5868:
[----:B------:R-:W2:Y:S04]  /*10030*/  LDL R2, [R1] ;  /* 0x0000000001027983 */ /* 0x000ea80000100800 */
[----:B------:R-:W3:Y:S01]  /*10040*/  LDL.LU R6, [R1+0x4] ;  /* 0x0000040001067983 */ /* 0x000ee20000300800 */
[----:B------:R-:W-:-:S04]  /*10050*/  VIADD R0, R9, 0x2e840 ;  /* 0x0002e84009007836 */ /* 0x000fc80000000000 */
[C---:B--2---:R-:W-:Y:S01]  /*10060*/  IMAD R5, R2.reuse, 0x8, R0 ;  /* 0x0000000802057824 */ /* 0x044fe200078e0200 */
[----:B------:R-:W-:Y:S02]  /*10070*/  IADD3 R2, R2, 0x1, RZ ;  /* 0x0000000102027810 */ /* 0x000fe40007ffe0ff */
[----:B---3--:R-:W-:Y:S02]  /*10080*/  SHF.L.U32 R4, R6, 0x1f, RZ ;  /* 0x0000001f06047819 */ /* 0x008fe400000006ff */
[----:B------:R-:W-:Y:S02]  /*10090*/  ISETP.NE.AND P2, PT, R2, 0x2, PT ;  /* 0x000000020200780c */ /* 0x000fe40003f45270 */
[----:B------:R-:W0:Y:S02]  /*100a0*/  SYNCS.PHASECHK.TRANS64.TRYWAIT P1, [R5+URZ], R4 ;  /* 0x00000004050075a7 */ /* 0x000e24000802017f */
[----:B------:R-:W-:-:S04]  /*100b0*/  SEL R3, RZ, 0x1, P2 ;  /* 0x00000001ff037807 */ /* 0x000fc80001000000 */
[----:B------:R-:W-:Y:S02]  /*100c0*/  LOP3.LUT R6, R6, R3, RZ, 0x3c, !PT ;  /* 0x0000000306067212 */ /* 0x000fe400078e3cff */
[----:B------:R-:W-:-:S05]  /*100d0*/  SEL R3, R2, RZ, P2 ;  /* 0x000000ff02037207 */ /* 0x000fca0001000000 */
[----:B------:R-:W-:Y:S01]  /*100e0*/  IMAD R7, R3, 0x8, R0 ;  /* 0x0000000803077824 */ /* 0x000fe200078e0200 */
[----:B------:R-:W-:Y:S01]  /*100f0*/  SHF.L.U32 R0, R6, 0x1f, RZ ;  /* 0x0000001f06007819 */ /* 0x000fe200000006ff */
[----:B0-----:R-:W-:Y:S06]  /*10100*/  @!P1 BRA `(.L_x_5869) ;  /* 0x0000001000489947 */ /* 0x001fec0003800000 */
.L_x_5911:
[----:B------:R-:W1:Y:S02]  /*10110*/  SYNCS.PHASECHK.TRANS64.TRYWAIT P1, [R7+URZ], R0 ;  /* 0x00000000070075a7 */ /* 0x000e64000802017f */
[----:B-1----:R-:W-:Y:S05]  /*10120*/  @!P1 BRA `(.L_x_5870) ;  /* 0x0000001000549947 */ /* 0x002fea0003800000 */
.L_x_5912:
[----:B------:R-:W-:Y:S05]  /*10130*/  @!P0 BRA `(.L_x_5871) ;  /* 0x0000000000048947 */ /* 0x000fea0003800000 */
[----:B------:R-:W-:Y:S01]  /*10140*/  BPT.TRAP 0x1 ;  /* 0x000000040000795c */ /* 0x000fe20000300000 */
.L_x_5871:
[----:B------:R-:W0:Y:S02]  /*10150*/  LDL.LU R2, [R1] ;  /* 0x0000000001027983 */ /* 0x000e240000300800 */
[----:B0-----:R-:W-:-:S04]  /*10160*/  IMAD R5, R2, 0x8, R9 ;  /* 0x0000000802057824 */ /* 0x001fc800078e0209 */
[----:B------:R-:W0:Y:S02]  /*10170*/  SYNCS.PHASECHK.TRANS64.TRYWAIT P1, [R5+URZ+0x2e860], R4 ;  /* 0x02e86004050075a7 */ /* 0x000e24000802017f */
[----:B0-----:R-:W-:Y:S05]  /*10180*/  @!P1 BRA `(.L_x_5872) ;  /* 0x0000001000509947 */ /* 0x001fea0003800000 */
.L_x_5913:
[----:B------:R-:W-:Y:S05]  /*10190*/  @!P0 BRA `(.L_x_5873) ;  /* 0x0000000000048947 */ /* 0x000fea0003800000 */
[----:B------:R-:W-:Y:S01]  /*101a0*/  BPT.TRAP 0x1 ;  /* 0x000000040000795c */ /* 0x000fe20000300000 */
.L_x_5873:
[----:B------:R-:W-:-:S04]  /*101b0*/  IMAD R3, R3, 0x8, R9 ;  /* 0x0000000803037824 */ /* 0x000fc800078e0209 */
[----:B------:R-:W2:Y:S02]  /*101c0*/  SYNCS.PHASECHK.TRANS64.TRYWAIT P1, [R3+URZ+0x2e860], R0 ;  /* 0x02e86000030075a7 */ /* 0x000ea4000802017f */
[----:B--2---:R-:W-:Y:S05]  /*101d0*/  @!P1 BRA `(.L_x_5874) ;  /* 0x0000001000509947 */ /* 0x004fea0003800000 */
.L_x_5914:
[----:B------:R-:W-:Y:S05]  /*101e0*/  @!P0 BRA `(.L_x_5875) ;  /* 0x0000000000048947 */ /* 0x000fea0003800000 */
[----:B------:R-:W-:Y:S01]  /*101f0*/  BPT.TRAP 0x1 ;  /* 0x000000040000795c */ /* 0x000fe20000300000 */
.L_x_5875:
[----:B------:R-:W3:Y:S02]  /*10200*/  SYNCS.PHASECHK.TRANS64.TRYWAIT P0, [R5+URZ+0x2e880], R4 ;  /* 0x02e88004050075a7 */ /* 0x000ee4000800017f */
[----:B---3--:R-:W-:Y:S05]  /*10210*/  @!P0 BRA `(.L_x_5876) ;  /* 0x0000001000548947 */ /* 0x008fea0003800000 */
.L_x_5877:
[----:B----4-:R4:W0:Y:S02]  /*10220*/  SYNCS.PHASECHK.TRANS64.TRYWAIT P0, [R3+URZ+0x2e880], R0 ;  /* 0x02e88000030075a7 */ /* 0x010824000800017f */
[----:B0-----:R-:W-:Y:S05]  /*10230*/  @!P0 NANOSLEEP.SYNCS 0x989680 ;  /* 0x009896800000895d */ /* 0x001fea0003900000 */
[----:B------:R-:W0:Y:S02]  /*10240*/  @!P0 SYNCS.PHASECHK.TRANS64 P0, [R3+URZ+0x2e880], R0 ;  /* 0x02e88000030085a7 */ /* 0x000e24000800007f */
[----:B0-----:R-:W-:Y:S05]  /*10250*/  @!P0 BRA `(.L_x_5877) ;  /* 0xfffffffc00f08947 */ /* 0x001fea000383ffff */
.L_x_5867:
[----:B------:R-:W-:Y:S05]  /*10260*/  BSYNC B0 ;  /* 0x0000000000007941 */ /* 0x000fea0003800000 */
.L_x_5866:
[----:B------:R-:W-:Y:S05]  /*10270*/  EXIT ;  /* 0x000000000000794d */ /* 0x000fea0003800000 */
.L_x_5791:
[----:B0-----:R-:W-:-:S04]  /*10280*/  IMAD.U32 R3, RZ, RZ, UR39 ;  /* 0x00000027ff037e24 */ /* 0x001fc8000f8e00ff */
[----:B------:R0:W1:Y:S03]  /*10290*/  SYNCS.PHASECHK.TRANS64.TRYWAIT P1, [R3+URZ+0x2e800], R6 ;  /* 0x02e80006030075a7 */ /* 0x000066000802017f */
[----:B-1----:R-:W-:Y:S05]  /*102a0*/  @!P1 NANOSLEEP.SYNCS 0x989680 ;  /* 0x009896800000995d */ /* 0x002fea0003900000 */
[----:B------:R-:W1:Y:S02]  /*102b0*/  @!P1 SYNCS.PHASECHK.TRANS64 P1, [R3+URZ+0x2e800], R6 ;  /* 0x02e80006030095a7 */ /* 0x000e64000802007f */
[----:B-1----:R-:W-:Y:S05]  /*102c0*/  @!P1 BRA `(.L_x_5791) ;  /* 0xfffffffc00ec9947 */ /* 0x002fea000383ffff */
[----:B------:R-:W-:Y:S05]  /*102d0*/  BRA `(.L_x_5878) ;  /* 0xffffff1000807947 */ /* 0x000fea000383ffff */
.L_x_5795:
[----:B-1----:R1:W2:Y:S02]  /*102e0*/  SYNCS.PHASECHK.TRANS64.TRYWAIT P1, [R3+URZ+0x2e830], R2 ;  /* 0x02e83002030075a7 */ /* 0x0022a4000802017f */
[----:B--2---:R-:W-:Y:S05]  /*102f0*/  @!P1 NANOSLEEP.SYNCS 0x989680 ;  /* 0x009896800000995d */ /* 0x004fea0003900000 */
[----:B------:R-:W2:Y:S02]  /*10300*/  @!P1 SYNCS.PHASECHK.TRANS64 P1, [R3+URZ+0x2e830], R2 ;  /* 0x02e83002030095a7 */ /* 0x000ea4000802007f */
[----:B--2---:R-:W-:Y:S05]  /*10310*/  @!P1 BRA `(.L_x_5795) ;  /* 0xfffffffc00f09947 */ /* 0x004fea000383ffff */
[----:B------:R-:W-:Y:S05]  /*10320*/  BRA `(.L_x_5794) ;  /* 0xffffff10009c7947 */ /* 0x000fea000383ffff */
.L_x_5800:
[----:B-1----:R-:W-:-:S04]  /*10330*/  IMAD.U32 R8, RZ, RZ, UR6 ;  /* 0x00000006ff087e24 */ /* 0x002fc8000f8e00ff */
[----:B------:R1:W2:Y:S03]  /*10340*/  SYNCS.PHASECHK.TRANS64.TRYWAIT P1, [R8+URZ+0x2e830], R7 ;  /* 0x02e83007080075a7 */ /* 0x0002a6000802017f */
[----:B--2---:R-:W-:Y:S05]  /*10350*/  @!P1 NANOSLEEP.SYNCS 0x989680 ;  /* 0x009896800000995d */ /* 0x004fea0003900000 */
[----:B------:R-:W2:Y:S02]  /*10360*/  @!P1 SYNCS.PHASECHK.TRANS64 P1, [R8+URZ+0x2e830], R7 ;  /* 0x02e83007080095a7 */ /* 0x000ea4000802007f */
[----:B--2---:R-:W-:Y:S05]  /*10370*/  @!P1 BRA `(.L_x_5800) ;  /* 0xfffffffc00ec9947 */ /* 0x004fea000383ffff */
[----:B------:R-:W-:Y:S05]  /*10380*/  BRA `(.L_x_5797) ;  /* 0xffffff5c008c7947 */ /* 0x000fea000383ffff */
.L_x_5804:
[----:B-1----:R-:W-:-:S04]  /*10390*/  IMAD.U32 R8, RZ, RZ, UR6 ;  /* 0x00000006ff087e24 */ /* 0x002fc8000f8e00ff */
[----:B------:R1:W2:Y:S03]  /*103a0*/  SYNCS.PHASECHK.TRANS64.TRYWAIT P1, [R8+URZ+0x2e850], R7 ;  /* 0x02e85007080075a7 */ /* 0x0002a6000802017f */
[----:B--2---:R-:W-:Y:S05]  /*103b0*/  @!P1 NANOSLEEP.SYNCS 0x989680 ;  /* 0x009896800000995d */ /* 0x004fea0003900000 */
[----:B------:R-:W2:Y:S02]  /*103c0*/  @!P1 SYNCS.PHASECHK.TRANS64 P1, [R8+URZ+0x2e850], R7 ;  /* 0x02e85007080095a7 */ /* 0x000ea4000802007f */
[----:B--2---:R-:W-:Y:S05]  /*103d0*/  @!P1 BRA `(.L_x_5804) ;  /* 0xfffffffc00ec9947 */ /* 0x004fea000383ffff */
[----:B------:R-:W-:Y:S05]  /*103e0*/  BRA `(.L_x_5801) ;  /* 0xffffff6800807947 */ /* 0x000fea000383ffff */
.L_x_5810:
[----:B-1----:R-:W-:-:S04]  /*103f0*/  MOV R3, UR4 ;  /* 0x0000000400037c02 */ /* 0x002fc80008000f00 */
[----:B------:R1:W2:Y:S03]  /*10400*/  SYNCS.PHASECHK.TRANS64.TRYWAIT P1, [R3+URZ+0x2e850], R0 ;  /* 0x02e85000030075a7 */ /* 0x0002a6000802017f */
[----:B--2---:R-:W-:Y:S05]  /*10410*/  @!P1 NANOSLEEP.SYNCS 0x989680 ;  /* 0x009896800000995d */ /* 0x004fea0003900000 */
[----:B------:R-:W2:Y:S02]  /*10420*/  @!P1 SYNCS.PHASECHK.TRANS64 P1, [R3+URZ+0x2e850], R0 ;  /* 0x02e85000030095a7 */ /* 0x000ea4000802007f */
[----:B--2---:R-:W-:Y:S05]  /*10430*/  @!P1 BRA `(.L_x_5810) ;  /* 0xfffffffc00ec9947 */ /* 0x004fea000383ffff */
[----:B------:R-:W-:Y:S05]  /*10440*/  BRA `(.L_x_5809) ;  /* 0xffffffa000407947 */ /* 0x000fea000383ffff */
.L_x_5826:
[----:B------:R-:W-:Y:S02]  /*10450*/  IMAD.MOV.U32 R13, RZ, RZ, R19 ;  /* 0x000000ffff0d7224 */ /* 0x000fe400078e0013 */
[----:B------:R-:W-:Y:S02]  /*10460*/  IMAD.MOV.U32 R12, RZ, RZ, RZ ;  /* 0x000000ffff0c7224 */ /* 0x000fe400078e00ff */
[----:B------:R-:W-:Y:S02]  /*10470*/  IMAD.MOV.U32 R11, RZ, RZ, 0x1f ;  /* 0x0000001fff0b7424 */ /* 0x000fe400078e00ff */
[----:B------:R-:W-:-:S07]  /*10480*/  IMAD.MOV.U32 R15, RZ, RZ, -0x1 ;  /* 0xffffffffff0f7424 */ /* 0x000fce00078e00ff */
[----:B0-----:R-:W-:Y:S05]  /*10490*/  WARPSYNC.COLLECTIVE R15, `(.L_x_5879) ;  /* 0x000000000f087348 */ /* 0x001fea0003c00000 */
[----:B------:R1:W2:Y:S02]  /*104a0*/  SHFL.IDX P6, R14, R13, R12, R11 ;  /* 0x0000000c0d0e7389 */ /* 0x0002a400000c000b */
[----:B012---:R-:W-:Y:S01]  /*104b0*/  ENDCOLLECTIVE ;  /* 0x000000000000791b */ /* 0x007fe20003800000 */
.L_x_5879:
[----:B------:R-:W-:Y:S05]  /*104c0*/  BRA `(.L_x_5880) ;  /* 0xffffffd0002c7947 */ /* 0x000fea000383ffff */
.L_x_5828:
[----:B------:R-:W-:Y:S01]  /*104d0*/  BSSY B0, `(.L_x_5881) ;  /* 0x0000006000007945 */ /* 0x000fe20003800000 */
[----:B------:R-:W-:-:S07]  /*104e0*/  IMAD.MOV.U32 R15, RZ, RZ, -0x1 ;  /* 0xffffffffff0f7424 */ /* 0x000fce00078e00ff */
[----:B01----:R-:W-:Y:S05]  /*104f0*/  WARPSYNC.COLLECTIVE R15, `(.L_x_5882) ;  /* 0x000000000f0c7348 */ /* 0x003fea0003c00000 */
[----:B------:R-:W-:Y:S02]  /*10500*/  ELECT P6, UR62, PT ;  /* 0x00000000003e782f */ /* 0x000fe400038c0000 */
[----:B------:R-:W-:Y:S01]  /*10510*/  MOV R14, UR62 ;  /* 0x0000003e000e7c02 */ /* 0x000fe20008000f00 */
[----:B01----:R-:W-:Y:S10]  /*10520*/  ENDCOLLECTIVE ;  /* 0x000000000000791b */ /* 0x003ff40003800000 */
.L_x_5882:
[----:B------:R-:W-:Y:S05]  /*10530*/  BSYNC B0 ;  /* 0x0000000000007941 */ /* 0x000fea0003800000 */
.L_x_5881:
[----:B------:R-:W-:Y:S05]  /*10540*/  BRA `(.L_x_5883) ;  /* 0xffffffd0003c7947 */ /* 0x000fea000383ffff */
.L_x_5830:
[----:B--2---:R2:W3:Y:S02]  /*10550*/  SYNCS.PHASECHK.TRANS64.TRYWAIT P0, [R4+URZ+0x2e880], R3 ;  /* 0x02e88003040075a7 */ /* 0x0044e4000800017f */
[----:B---3--:R-:W-:Y:S05]  /*10560*/  @!P0 NANOSLEEP.SYNCS 0x989680 ;  /* 0x009896800000895d */ /* 0x008fea0003900000 */
[----:B------:R-:W3:Y:S02]  /*10570*/  @!P0 SYNCS.PHASECHK.TRANS64 P0, [R4+URZ+0x2e880], R3 ;  /* 0x02e88003040085a7 */ /* 0x000ee4000800007f */
[----:B---3--:R-:W-:Y:S05]  /*10580*/  @!P0 BRA `(.L_x_5830) ;  /* 0xfffffffc00f08947 */ /* 0x008fea000383ffff */
[----:B------:R-:W-:Y:S05]  /*10590*/  BRA `(.L_x_5884) ;  /* 0xffffffd0009c7947 */ /* 0x000fea000383ffff */
.L_x_5832:
[----:B---3--:R3:W4:Y:S02]  /*105a0*/  SYNCS.PHASECHK.TRANS64.TRYWAIT P0, [R4+URZ+0x2e840], R3 ;  /* 0x02e84003040075a7 */ /* 0x008724000800017f */
[----:B----4-:R-:W-:Y:S05]  /*105b0*/  @!P0 NANOSLEEP.SYNCS 0x989680 ;  /* 0x009896800000895d */ /* 0x010fea0003900000 */
[----:B------:R-:W4:Y:S02]  /*105c0*/  @!P0 SYNCS.PHASECHK.TRANS64 P0, [R4+URZ+0x2e840], R3 ;  /* 0x02e84003040085a7 */ /* 0x000f24000800007f */
[----:B----4-:R-:W-:Y:S05]  /*105d0*/  @!P0 BRA `(.L_x_5832) ;  /* 0xfffffffc00f08947 */ /* 0x010fea000383ffff */
[----:B------:R-:W-:Y:S05]  /*105e0*/  BRA `(.L_x_5885) ;  /* 0xffffffd000f07947 */ /* 0x000fea000383ffff */
.L_x_5835:
[----:B------:R-:W-:Y:S01]  /*105f0*/  IMAD.MOV.U32 R13, RZ, RZ, R4 ;  /* 0x000000ffff0d7224 */ /* 0x000fe200078e0004 */
[----:B------:R-:W-:Y:S01]  /*10600*/  MOV R12, RZ ;  /* 0x000000ff000c7202 */ /* 0x000fe20000000f00 */
[----:B------:R-:W-:Y:S02]  /*10610*/  IMAD.MOV.U32 R11, RZ, RZ, 0x181f ;  /* 0x0000181fff0b7424 */ /* 0x000fe400078e00ff */
[----:B------:R-:W-:Y:S02]  /*10620*/  IMAD.MOV.U32 R15, RZ, RZ, -0x1 ;  /* 0xffffffffff0f7424 */ /* 0x000fe400078e00ff */
[----:B------:R-:W-:-:S07]  /*10630*/  IMAD.IADD R0, R19, 0x1, R0 ;  /* 0x0000000113007824 */ /* 0x000fce00078e0200 */
[----:B-----5:R-:W-:Y:S05]  /*10640*/  WARPSYNC.COLLECTIVE R15, `(.L_x_5886) ;  /* 0x000000000f087348 */ /* 0x020fea0003c00000 */
[----:B------:R0:W1:Y:S02]  /*10650*/  SHFL.IDX P6, R14, R13, R12, R11 ;  /* 0x0000000c0d0e7389 */ /* 0x00006400000c000b */
[----:B01---5:R-:W-:Y:S01]  /*10660*/  ENDCOLLECTIVE ;  /* 0x000000000000791b */ /* 0x023fe20003800000 */
.L_x_5886:
[----:B------:R-:W-:Y:S02]  /*10670*/  IMAD.MOV.U32 R13, RZ, RZ, R2 ;  /* 0x000000ffff0d7224 */ /* 0x000fe400078e0002 */
[----:B------:R-:W-:-:S07]  /*10680*/  IMAD.MOV.U32 R5, RZ, RZ, R14 ;  /* 0x000000ffff057224 */ /* 0x000fce00078e000e */
[----:B------:R-:W-:Y:S05]  /*10690*/  WARPSYNC.COLLECTIVE R15, `(.L_x_5887) ;  /* 0x000000000f087348 */ /* 0x000fea0003c00000 */
[----:B------:R0:W1:Y:S02]  /*106a0*/  SHFL.IDX P6, R14, R13, R12, R11 ;  /* 0x0000000c0d0e7389 */ /* 0x00006400000c000b */
[----:B01----:R-:W-:Y:S01]  /*106b0*/  ENDCOLLECTIVE ;  /* 0x000000000000791b */ /* 0x003fe20003800000 */
.L_x_5887:
        /* <DEDUP_REMOVED lines=9> */
.L_x_5888:
[----:B------:R-:W-:-:S04]  /*10750*/  @!P1 IADD3 R6, P3, R17, R6, RZ ;  /* 0x0000000611069210 */ /* 0x000fc80007f7e0ff */
[----:B------:R-:W-:-:S05]  /*10760*/  @!P1 IADD3.X R5, RZ, R5, RZ, P3, !PT ;  /* 0x00000005ff059210 */ /* 0x000fca0001ffe4ff */
[----:B------:R-:W-:Y:S02]  /*10770*/  @!P1 IMAD.MOV.U32 R7, RZ, RZ, R5 ;  /* 0x000000ffff079224 */ /* 0x000fe400078e0005 */
[----:B------:R-:W-:Y:S02]  /*10780*/  IMAD.MOV.U32 R13, RZ, RZ, R2 ;  /* 0x000000ffff0d7224 */ /* 0x000fe400078e0002 */
[C---:B------:R-:W-:Y:S01]  /*10790*/  VIADD R5, R0.reuse, 0x10 ;  /* 0x0000001000057836 */ /* 0x040fe20000000000 */
[----:B------:R-:W-:Y:S01]  /*107a0*/  @!PT LDS RZ, [RZ] ;  /* 0x00000000fffff984 */ /* 0x000fe20000000800 */
[----:B------:R-:W-:Y:S01]  /*107b0*/  @!PT LDS RZ, [RZ] ;  /* 0x00000000fffff984 */ /* 0x000fe20000000800 */
[----:B------:R-:W-:Y:S01]  /*107c0*/  @!PT LDS RZ, [RZ] ;  /* 0x00000000fffff984 */ /* 0x000fe20000000800 */
[----:B------:R0:W-:Y:S04]  /*107d0*/  @!P1 LDGSTS.E.BYPASS.LTC128B.128 [R10+0x1c400], desc[UR46][R6.64], !P0 ;  /* 0x1c400000060a9fae */ /* 0x0001e8000c101d6e */
[----:B------:R-:W-:Y:S01]  /*107e0*/  ISETP.GE.AND P2, PT, R5, R3, PT ;  /* 0x000000030500720c */ /* 0x000fe20003f46270 */
[----:B------:R-:W-:-:S02]  /*107f0*/  VIADD R5, R0, 0x20 ;  /* 0x0000002000057836 */ /* 0x000fc40000000000 */
[----:B------:R-:W-:-:S10]  /*10800*/  IMAD.MOV.U32 R8, RZ, RZ, R14 ;  /* 0x000000ffff087224 */ /* 0x000fd400078e000e */
[----:B0-----:R-:W-:Y:S05]  /*10810*/  WARPSYNC.COLLECTIVE R15, `(.L_x_5889) ;  /* 0x000000000f087348 */ /* 0x001fea0003c00000 */
[----:B------:R1:W2:Y:S02]  /*10820*/  SHFL.IDX P6, R14, R13, R12, R11 ;  /* 0x0000000c0d0e7389 */ /* 0x0002a400000c000b */
[----:B012---:R-:W-:Y:S01]  /*10830*/  ENDCOLLECTIVE ;  /* 0x000000000000791b */ /* 0x007fe20003800000 */
.L_x_5889:
[----:B------:R-:W-:Y:S02]  /*10840*/  IMAD.MOV.U32 R13, RZ, RZ, R4 ;  /* 0x000000ffff0d7224 */ /* 0x000fe400078e0004 */
[----:B------:R-:W-:Y:S01]  /*10850*/  IMAD.MOV.U32 R12, RZ, RZ, 0x2 ;  /* 0x00000002ff0c7424 */ /* 0x000fe200078e00ff */
[----:B------:R-:W-:-:S07]  /*10860*/  MOV R9, R14 ;  /* 0x0000000e00097202 */ /* 0x000fce0000000f00 */
[----:B------:R-:W-:Y:S05]  /*10870*/  WARPSYNC.COLLECTIVE R15, `(.L_x_5890) ;  /* 0x000000000f087348 */ /* 0x000fea0003c00000 */
[----:B------:R0:W1:Y:S02]  /*10880*/  SHFL.IDX P6, R14, R13, R12, R11 ;  /* 0x0000000c0d0e7389 */ /* 0x00006400000c000b */
[----:B01----:R-:W-:Y:S01]  /*10890*/  ENDCOLLECTIVE ;  /* 0x000000000000791b */ /* 0x003fe20003800000 */
.L_x_5890:
[----:B------:R-:W-:-:S05]  /*108a0*/  @!P2 IADD3 R6, P1, R17, R9, RZ ;  /* 0x000000091106a210 */ /* 0x000fca0007f3e0ff */
[----:B------:R-:W-:Y:S01]  /*108b0*/  @!P2 IMAD.X R7, RZ, RZ, R8, P1 ;  /* 0x000000ffff07a224 */ /* 0x000fe200008e0608 */
[----:B------:R-:W-:Y:S01]  /*108c0*/  ISETP.GE.AND P1, PT, R5, R3, PT ;  /* 0x000000030500720c */ /* 0x000fe20003f26270 */
[----:B------:R-:W-:-:S03]  /*108d0*/  VIADD R8, R0, 0x60 ;  /* 0x0000006000087836 */ /* 0x000fc60000000000 */
[----:B------:R-:W-:Y:S01]  /*108e0*/  @!PT LDS RZ, [RZ] ;  /* 0x00000000fffff984 */ /* 0x000fe20000000800 */
[----:B------:R-:W-:Y:S01]  /*108f0*/  @!PT LDS RZ, [RZ] ;  /* 0x00000000fffff984 */ /* 0x000fe20000000800 */
[----:B------:R-:W-:Y:S01]  /*10900*/  @!PT LDS RZ, [RZ] ;  /* 0x00000000fffff984 */ /* 0x000fe20000000800 */
[----:B------:R0:W-:Y:S01]  /*10910*/  @!P2 LDGSTS.E.BYPASS.LTC128B.128 [R10+0x1cc00], desc[UR46][R6.64], !P0 ;  /* 0x1cc00000060aafae */ /* 0x0001e2000c101d6e */
[----:B------:R-:W-:Y:S02]  /*10920*/  IMAD.MOV.U32 R13, RZ, RZ, R2 ;  /* 0x000000ffff0d7224 */ /* 0x000fe400078e0002 */
[----:B------:R-:W-:-:S07]  /*10930*/  IMAD.MOV.U32 R5, RZ, RZ, R14 ;  /* 0x000000ffff057224 */ /* 0x000fce00078e000e */
[----:B0-----:R-:W-:Y:S05]  /*10940*/  WARPSYNC.COLLECTIVE R15, `(.L_x_5891) ;  /* 0x000000000f087348 */ /* 0x001fea0003c00000 */
[----:B------:R1:W2:Y:S02]  /*10950*/  SHFL.IDX P6, R14, R13, R12, R11 ;  /* 0x0000000c0d0e7389 */ /* 0x0002a400000c000b */
[----:B012---:R-:W-:Y:S01]  /*10960*/  ENDCOLLECTIVE ;  /* 0x000000000000791b */ /* 0x007fe20003800000 */
.L_x_5891:
[----:B------:R-:W-:Y:S02]  /*10970*/  IMAD.MOV.U32 R13, RZ, RZ, R4 ;  /* 0x000000ffff0d7224 */ /* 0x000fe400078e0004 */
[----:B------:R-:W-:Y:S01]  /*10980*/  IMAD.MOV.U32 R12, RZ, RZ, 0x3 ;  /* 0x00000003ff0c7424 */ /* 0x000fe200078e00ff */
[----:B------:R-:W-:-:S07]  /*10990*/  MOV R6, R14 ;  /* 0x0000000e00067202 */ /* 0x000fce0000000f00 */
[----:B------:R-:W-:Y:S05]  /*109a0*/  WARPSYNC.COLLECTIVE R15, `(.L_x_5892) ;  /* 0x000000000f087348 */ /* 0x000fea0003c00000 */
[----:B------:R0:W1:Y:S02]  /*109b0*/  SHFL.IDX P6, R14, R13, R12, R11 ;  /* 0x0000000c0d0e7389 */ /* 0x00006400000c000b */
[----:B01----:R-:W-:Y:S01]  /*109c0*/  ENDCOLLECTIVE ;  /* 0x000000000000791b */ /* 0x003fe20003800000 */
.L_x_5892:
[----:B------:R-:W-:-:S05]  /*109d0*/  @!P1 IADD3 R6, P2, R17, R6, RZ ;  /* 0x0000000611069210 */ /* 0x000fca0007f5e0ff */
[----:B------:R-:W-:-:S04]  /*109e0*/  @!P1 IMAD.X R5, RZ, RZ, R5, P2 ;  /* 0x000000ffff059224 */ /* 0x000fc800010e0605 */
[----:B------:R-:W-:Y:S02]  /*109f0*/  @!P1 IMAD.MOV.U32 R7, RZ, RZ, R5 ;  /* 0x000000ffff079224 */ /* 0x000fe400078e0005 */
[----:B------:R-:W-:Y:S01]  /*10a00*/  VIADD R5, R0, 0x30 ;  /* 0x0000003000057836 */ /* 0x000fe20000000000 */
[----:B------:R-:W-:Y:S02]  /*10a10*/  MOV R13, R2 ;  /* 0x00000002000d7202 */ /* 0x000fe40000000f00 */
[----:B------:R-:W-:Y:S01]  /*10a20*/  @!PT LDS RZ, [RZ] ;  /* 0x00000000fffff984 */ /* 0x000fe20000000800 */
[----:B------:R-:W-:Y:S01]  /*10a30*/  @!PT LDS RZ, [RZ] ;  /* 0x00000000fffff984 */ /* 0x000fe20000000800 */
[----:B------:R-:W-:Y:S01]  /*10a40*/  @!PT LDS RZ, [RZ] ;  /* 0x00000000fffff984 */ /* 0x000fe20000000800 */
[----:B------:R0:W-:Y:S02]  /*10a50*/  @!P1 LDGSTS.E.BYPASS.LTC128B.128 [R10+0x1d400], desc[UR46][R6.64], !P0 ;  /* 0x1d400000060a9fae */ /* 0x0001e4000c101d6e */
[----:B------:R-:W-:Y:S01]  /*10a60*/  ISETP.GE.AND P1, PT, R5, R3, PT ;  /* 0x000000030500720c */ /* 0x000fe20003f26270 */
[----:B------:R-:W-:-:S12]  /*10a70*/  IMAD.MOV.U32 R5, RZ, RZ, R14 ;  /* 0x000000ffff057224 */ /* 0x000fd800078e000e */
[----:B0-----:R-:W-:Y:S05]  /*10a80*/  WARPSYNC.COLLECTIVE R15, `(.L_x_5893) ;  /* 0x000000000f087348 */ /* 0x001fea0003c00000 */
[----:B------:R1:W2:Y:S02]  /*10a90*/  SHFL.IDX P6, R14, R13, R12, R11 ;  /* 0x0000000c0d0e7389 */ /* 0x0002a400000c000b */
[----:B012---:R-:W-:Y:S01]  /*10aa0*/  ENDCOLLECTIVE ;  /* 0x000000000000791b */ /* 0x007fe20003800000 */
.L_x_5893:
[----:B------:R-:W-:Y:S02]  /*10ab0*/  IMAD.MOV.U32 R13, RZ, RZ, R4 ;  /* 0x000000ffff0d7224 */ /* 0x000fe400078e0004 */
[----:B------:R-:W-:Y:S02]  /*10ac0*/  IMAD.MOV.U32 R12, RZ, RZ, 0x4 ;  /* 0x00000004ff0c7424 */ /* 0x000fe400078e00ff */
[----:B------:R-:W-:-:S07]  /*10ad0*/  IMAD.MOV.U32 R6, RZ, RZ, R14 ;  /* 0x000000ffff067224 */ /* 0x000fce00078e000e */
[----:B------:R-:W-:Y:S05]  /*10ae0*/  WARPSYNC.COLLECTIVE R15, `(.L_x_5894) ;  /* 0x000000000f087348 */ /* 0x000fea0003c00000 */
[----:B------:R0:W1:Y:S02]  /*10af0*/  SHFL.IDX P6, R14, R13, R12, R11 ;  /* 0x0000000c0d0e7389 */ /* 0x00006400000c000b */
[----:B01----:R-:W-:Y:S01]  /*10b00*/  ENDCOLLECTIVE ;  /* 0x000000000000791b */ /* 0x003fe20003800000 */
.L_x_5894:
        /* <DEDUP_REMOVED lines=10> */
[----:B------:R-:W-:-:S11]  /*10bb0*/  MOV R5, R14 ;  /* 0x0000000e00057202 */ /* 0x000fd60000000f00 */
[----:B0-----:R-:W-:Y:S05]  /*10bc0*/  WARPSYNC.COLLECTIVE R15, `(.L_x_5895) ;  /* 0x000000000f087348 */ /* 0x001fea0003c00000 */
[----:B------:R1:W2:Y:S02]  /*10bd0*/  SHFL.IDX P6, R14, R13, R12, R11 ;  /* 0x0000000c0d0e7389 */ /* 0x0002a400000c000b */
[----:B012---:R-:W-:Y:S01]  /*10be0*/  ENDCOLLECTIVE ;  /* 0x000000000000791b */ /* 0x007fe20003800000 */
.L_x_5895:
[----:B------:R-:W-:Y:S01]  /*10bf0*/  IMAD.MOV.U32 R13, RZ, RZ, R4 ;  /* 0x000000ffff0d7224 */ /* 0x000fe200078e0004 */
[----:B------:R-:W-:Y:S01]  /*10c00*/  MOV R12, 0x5 ;  /* 0x00000005000c7802 */ /* 0x000fe20000000f00 */
[----:B------:R-:W-:-:S07]  /*10c10*/  IMAD.MOV.U32 R6, RZ, RZ, R14 ;  /* 0x000000ffff067224 */ /* 0x000fce00078e000e */
[----:B------:R-:W-:Y:S05]  /*10c20*/  WARPSYNC.COLLECTIVE R15, `(.L_x_5896) ;  /* 0x000000000f087348 */ /* 0x000fea0003c00000 */
[----:B------:R0:W1:Y:S02]  /*10c30*/  SHFL.IDX P6, R14, R13, R12, R11 ;  /* 0x0000000c0d0e7389 */ /* 0x00006400000c000b */
[----:B01----:R-:W-:Y:S01]  /*10c40*/  ENDCOLLECTIVE ;  /* 0x000000000000791b */ /* 0x003fe20003800000 */
.L_x_5896:
        /* <DEDUP_REMOVED lines=14> */
.L_x_5897:
[----:B------:R-:W-:Y:S01]  /*10d30*/  IMAD.MOV.U32 R13, RZ, RZ, R4 ;  /* 0x000000ffff0d7224 */ /* 0x000fe200078e0004 */
[----:B------:R-:W-:Y:S01]  /*10d40*/  MOV R12, 0x6 ;  /* 0x00000006000c7802 */ /* 0x000fe20000000f00 */
[----:B------:R-:W-:-:S07]  /*10d50*/  IMAD.MOV.U32 R6, RZ, RZ, R14 ;  /* 0x000000ffff067224 */ /* 0x000fce00078e000e */
[----:B------:R-:W-:Y:S05]  /*10d60*/  WARPSYNC.COLLECTIVE R15, `(.L_x_5898) ;  /* 0x000000000f087348 */ /* 0x000fea0003c00000 */
[----:B------:R0:W1:Y:S02]  /*10d70*/  SHFL.IDX P6, R14, R13, R12, R11 ;  /* 0x0000000c0d0e7389 */ /* 0x00006400000c000b */
[----:B01----:R-:W-:Y:S01]  /*10d80*/  ENDCOLLECTIVE ;  /* 0x000000000000791b */ /* 0x003fe20003800000 */
.L_x_5898:
[----:B------:R-:W-:-:S05]  /*10d90*/  @!P1 IADD3 R6, P2, R17, R6, RZ ;  /* 0x0000000611069210 */ /* 0x000fca0007f5e0ff */
[----:B------:R-:W-:-:S04]  /*10da0*/  @!P1 IMAD.X R5, RZ, RZ, R5, P2 ;  /* 0x000000ffff059224 */ /* 0x000fc800010e0605 */
[----:B------:R-:W-:Y:S02]  /*10db0*/  @!P1 IMAD.MOV.U32 R7, RZ, RZ, R5 ;  /* 0x000000ffff079224 */ /* 0x000fe400078e0005 */
[----:B------:R-:W-:-:S03]  /*10dc0*/  IMAD.MOV.U32 R13, RZ, RZ, R2 ;  /* 0x000000ffff0d7224 */ /* 0x000fc600078e0002 */
[----:B------:R-:W-:Y:S01]  /*10dd0*/  @!PT LDS RZ, [RZ] ;  /* 0x00000000fffff984 */ /* 0x000fe20000000800 */
[----:B------:R-:W-:Y:S01]  /*10de0*/  @!PT LDS RZ, [RZ] ;  /* 0x00000000fffff984 */ /* 0x000fe20000000800 */
[----:B------:R-:W-:Y:S01]  /*10df0*/  @!PT LDS RZ, [RZ] ;  /* 0x00000000fffff984 */ /* 0x000fe20000000800 */
[----:B------:R0:W-:Y:S01]  /*10e00*/  @!P1 LDGSTS.E.BYPASS.LTC128B.128 [R10+0x1ec00], desc[UR46][R6.64], !P0 ;  /* 0x1ec00000060a9fae */ /* 0x0001e2000c101d6e */
[----:B------:R-:W-:Y:S01]  /*10e10*/  ISETP.GE.AND P1, PT, R8, R3, PT ;  /* 0x000000030800720c */ /* 0x000fe20003f26270 */
[----:B------:R-:W-:-:S12]  /*10e20*/  IMAD.MOV.U32 R5, RZ, RZ, R14 ;  /* 0x000000ffff057224 */ /* 0x000fd800078e000e */
[----:B0-----:R-:W-:Y:S05]  /*10e30*/  WARPSYNC.COLLECTIVE R15, `(.L_x_5899) ;  /* 0x000000000f087348 */ /* 0x001fea0003c00000 */
[----:B------:R1:W2:Y:S02]  /*10e40*/  SHFL.IDX P6, R14, R13, R12, R11 ;  /* 0x0000000c0d0e7389 */ /* 0x0002a400000c000b */
[----:B012---:R-:W-:Y:S01]  /*10e50*/  ENDCOLLECTIVE ;  /* 0x000000000000791b */ /* 0x007fe20003800000 */
.L_x_5899:
[----:B------:R-:W-:Y:S01]  /*10e60*/  MOV R13, R4 ;  /* 0x00000004000d7202 */ /* 0x000fe20000000f00 */
[----:B------:R-:W-:Y:S02]  /*10e70*/  IMAD.MOV.U32 R12, RZ, RZ, 0x7 ;  /* 0x00000007ff0c7424 */ /* 0x000fe400078e00ff */
[----:B------:R-:W-:-:S07]  /*10e80*/  IMAD.MOV.U32 R6, RZ, RZ, R14 ;  /* 0x000000ffff067224 */ /* 0x000fce00078e000e */
[----:B------:R-:W-:Y:S05]  /*10e90*/  WARPSYNC.COLLECTIVE R15, `(.L_x_5900) ;  /* 0x000000000f087348 */ /* 0x000fea0003c00000 */
[----:B------:R0:W1:Y:S02]  /*10ea0*/  SHFL.IDX P6, R14, R13, R12, R11 ;  /* 0x0000000c0d0e7389 */ /* 0x00006400000c000b */
[----:B01----:R-:W-:Y:S01]  /*10eb0*/  ENDCOLLECTIVE ;  /* 0x000000000000791b */ /* 0x003fe20003800000 */
.L_x_5900:
        /* <DEDUP_REMOVED lines=8> */
[----:B------:R-:W-:-:S07]  /*10f40*/  IMAD.MOV.U32 R4, RZ, RZ, R14 ;  /* 0x000000ffff047224 */ /* 0x000fce00078e000e */
[----:B0-----:R-:W-:Y:S05]  /*10f50*/  WARPSYNC.COLLECTIVE R15, `(.L_x_5901) ;  /* 0x000000000f087348 */ /* 0x001fea0003c00000 */
[----:B------:R1:W2:Y:S02]  /*10f60*/  SHFL.IDX P6, R14, R13, R12, R11 ;  /* 0x0000000c0d0e7389 */ /* 0x0002a400000c000b */
[----:B012---:R-:W-:Y:S01]  /*10f70*/  ENDCOLLECTIVE ;  /* 0x000000000000791b */ /* 0x007fe20003800000 */
.L_x_5901:
[----:B------:R-:W-:Y:S01]  /*10f80*/  IMAD.MOV.U32 R2, RZ, RZ, R14 ;  /* 0x000000ffff027224 */ /* 0x000fe200078e000e */
[----:B------:R-:W-:Y:S06]  /*10f90*/  BRA `(.L_x_5902) ;  /* 0xffffffd400147947 */ /* 0x000fec000383ffff */
.L_x_5836:
[----:B-1----:R-:W-:-:S04]  /*10fa0*/  IMAD.U32 R2, RZ, RZ, UR41 ;  /* 0x00000029ff027e24 */ /* 0x002fc8000f8e00ff */
[----:B------:R1:W2:Y:S03]  /*10fb0*/  SYNCS.PHASECHK.TRANS64.TRYWAIT P0, [R2+URZ+0x2e820], R0 ;  /* 0x02e82000020075a7 */ /* 0x0002a6000800017f */
[----:B--2---:R-:W-:Y:S05]  /*10fc0*/  @!P0 NANOSLEEP.SYNCS 0x989680 ;  /* 0x009896800000895d */ /* 0x004fea0003900000 */
[----:B------:R-:W2:Y:S02]  /*10fd0*/  @!P0 SYNCS.PHASECHK.TRANS64 P0, [R2+URZ+0x2e820], R0 ;  /* 0x02e82000020085a7 */ /* 0x000ea4000800007f */
[----:B--2---:R-:W-:Y:S05]  /*10fe0*/  @!P0 BRA `(.L_x_5836) ;  /* 0xfffffffc00ec8947 */ /* 0x004fea000383ffff */
[----:B------:R-:W-:Y:S05]  /*10ff0*/  BRA `(.L_x_5903) ;  /* 0xffffffd400447947 */ /* 0x000fea000383ffff */
.L_x_5842:
[----:B0-----:R0:W2:Y:S02]  /*11000*/  SYNCS.PHASECHK.TRANS64.TRYWAIT P0, [R4+URZ+0x2e880], R3 ;  /* 0x02e88003040075a7 */ /* 0x0010a4000800017f */
[----:B--2---:R-:W-:Y:S05]  /*11010*/  @!P0 NANOSLEEP.SYNCS 0x989680 ;  /* 0x009896800000895d */ /* 0x004fea0003900000 */
[----:B------:R-:W2:Y:S02]  /*11020*/  @!P0 SYNCS.PHASECHK.TRANS64 P0, [R4+URZ+0x2e880], R3 ;  /* 0x02e88003040085a7 */ /* 0x000ea4000800007f */
[----:B--2---:R-:W-:Y:S05]  /*11030*/  @!P0 BRA `(.L_x_5842) ;  /* 0xfffffffc00f08947 */ /* 0x004fea000383ffff */
[----:B------:R-:W-:Y:S05]  /*11040*/  BRA `(.L_x_5904) ;  /* 0xffffffd400f47947 */ /* 0x000fea000383ffff */
.L_x_5847:
[----:B--2---:R2:W3:Y:S02]  /*11050*/  SYNCS.PHASECHK.TRANS64.TRYWAIT P0, [R4+URZ+0x2e840], R3 ;  /* 0x02e84003040075a7 */ /* 0x0044e4000800017f */
[----:B---3--:R-:W-:Y:S05]  /*11060*/  @!P0 NANOSLEEP.SYNCS 0x989680 ;  /* 0x009896800000895d */ /* 0x008fea0003900000 */
[----:B------:R-:W3:Y:S02]  /*11070*/  @!P0 SYNCS.PHASECHK.TRANS64 P0, [R4+URZ+0x2e840], R3 ;  /* 0x02e84003040085a7 */ /* 0x000ee4000800007f */
[----:B---3--:R-:W-:Y:S05]  /*11080*/  @!P0 BRA `(.L_x_5847) ;  /* 0xfffffffc00f08947 */ /* 0x008fea000383ffff */
[----:B------:R-:W-:Y:S05]  /*11090*/  BRA `(.L_x_5905) ;  /* 0xffffffd800747947 */ /* 0x000fea000383ffff */
.L_x_5853:
[----:B0-----:R0:W2:Y:S02]  /*110a0*/  SYNCS.PHASECHK.TRANS64.TRYWAIT P0, [R19+URZ+0x2e870], R2 ;  /* 0x02e87002130075a7 */ /* 0x0010a4000800017f */
[----:B--2---:R-:W-:Y:S05]  /*110b0*/  @!P0 NANOSLEEP.SYNCS 0x989680 ;  /* 0x009896800000895d */ /* 0x004fea0003900000 */
[----:B------:R-:W2:Y:S02]  /*110c0*/  @!P0 SYNCS.PHASECHK.TRANS64 P0, [R19+URZ+0x2e870], R2 ;  /* 0x02e87002130085a7 */ /* 0x000ea4000800007f */
[----:B--2---:R-:W-:Y:S05]  /*110d0*/  @!P0 BRA `(.L_x_5853) ;  /* 0xfffffffc00f08947 */ /* 0x004fea000383ffff */
[----:B------:R-:W-:Y:S05]  /*110e0*/  BRA `(.L_x_5906) ;  /* 0xffffffdc00107947 */ /* 0x000fea000383ffff */
.L_x_5855:
[----:B0-----:R0:W2:Y:S02]  /*110f0*/  SYNCS.PHASECHK.TRANS64.TRYWAIT P0, [R19+URZ+0x2e860], R0 ;  /* 0x02e86000130075a7 */ /* 0x0010a4000800017f */
[----:B--2---:R-:W-:Y:S05]  /*11100*/  @!P0 NANOSLEEP.SYNCS 0x989680 ;  /* 0x009896800000895d */ /* 0x004fea0003900000 */
[----:B------:R-:W2:Y:S02]  /*11110*/  @!P0 SYNCS.PHASECHK.TRANS64 P0, [R19+URZ+0x2e860], R0 ;  /* 0x02e86000130085a7 */ /* 0x000ea4000800007f */
[----:B--2---:R-:W-:Y:S05]  /*11120*/  @!P0 BRA `(.L_x_5855) ;  /* 0xfffffffc00f08947 */ /* 0x004fea000383ffff */
[----:B------:R-:W-:Y:S05]  /*11130*/  BRA `(.L_x_5907) ;  /* 0xffffffdc00187947 */ /* 0x000fea000383ffff */
.L_x_5860:
[----:B-1----:R1:W2:Y:S02]  /*11140*/  SYNCS.PHASECHK.TRANS64.TRYWAIT P0, [R16+URZ+0x2e870], R3 ;  /* 0x02e87003100075a7 */ /* 0x0022a4000800017f */
[----:B--2---:R-:W-:Y:S05]  /*11150*/  @!P0 NANOSLEEP.SYNCS 0x989680 ;  /* 0x009896800000895d */ /* 0x004fea0003900000 */
[----:B------:R-:W2:Y:S02]  /*11160*/  @!P0 SYNCS.PHASECHK.TRANS64 P0, [R16+URZ+0x2e870], R3 ;  /* 0x02e87003100085a7 */ /* 0x000ea4000800007f */
[----:B--2---:R-:W-:Y:S05]  /*11170*/  @!P0 BRA `(.L_x_5860) ;  /* 0xfffffffc00f08947 */ /* 0x004fea000383ffff */
[----:B------:R-:W-:Y:S05]  /*11180*/  BRA `(.L_x_5908) ;  /* 0xffffffe400407947 */ /* 0x000fea000383ffff */
.L_x_5862:
[----:B-1----:R1:W2:Y:S02]  /*11190*/  SYNCS.PHASECHK.TRANS64.TRYWAIT P0, [R16+URZ+0x2e860], R3 ;  /* 0x02e86003100075a7 */ /* 0x0022a4000800017f */
[----:B--2---:R-:W-:Y:S05]  /*111a0*/  @!P0 NANOSLEEP.SYNCS 0x989680 ;  /* 0x009896800000895d */ /* 0x004fea0003900000 */
[----:B------:R-:W2:Y:S02]  /*111b0*/  @!P0 SYNCS.PHASECHK.TRANS64 P0, [R16+URZ+0x2e860], R3 ;  /* 0x02e86003100085a7 */ /* 0x000ea4000800007f */
[----:B--2---:R-:W-:Y:S05]  /*111c0*/  @!P0 BRA `(.L_x_5862) ;  /* 0xfffffffc00f08947 */ /* 0x004fea000383ffff */
[----:B------:R-:W-:Y:S05]  /*111d0*/  BRA `(.L_x_5909) ;  /* 0xffffffe400487947 */ /* 0x000fea000383ffff */
.L_x_5865:
[----:B0-----:R0:W1:Y:S02]  /*111e0*/  SYNCS.PHASECHK.TRANS64.TRYWAIT P0, [R9+URZ+0x2e820], R0 ;  /* 0x02e82000090075a7 */ /* 0x001064000800017f */
[----:B-1----:R-:W-:Y:S05]  /*111f0*/  @!P0 NANOSLEEP.SYNCS 0x989680 ;  /* 0x009896800000895d */ /* 0x002fea0003900000 */
[----:B------:R-:W1:Y:S02]  /*11200*/  @!P0 SYNCS.PHASECHK.TRANS64 P0, [R9+URZ+0x2e820], R0 ;  /* 0x02e82000090085a7 */ /* 0x000e64000800007f */
[----:B-1----:R-:W-:Y:S05]  /*11210*/  @!P0 BRA `(.L_x_5865) ;  /* 0xfffffffc00f08947 */ /* 0x002fea000383ffff */
[----:B------:R-:W-:Y:S05]  /*11220*/  BRA `(.L_x_5910) ;  /* 0xffffffec00487947 */ /* 0x000fea000383ffff */
.L_x_5869:
[----:B0-----:R0:W1:Y:S02]  /*11230*/  SYNCS.PHASECHK.TRANS64.TRYWAIT P1, [R5+URZ], R4 ;  /* 0x00000004050075a7 */ /* 0x001064000802017f */
[----:B-1----:R-:W-:Y:S05]  /*11240*/  @!P1 NANOSLEEP.SYNCS 0x989680 ;  /* 0x009896800000995d */ /* 0x002fea0003900000 */
[----:B------:R-:W1:Y:S02]  /*11250*/  @!P1 SYNCS.PHASECHK.TRANS64 P1, [R5+URZ], R4 ;  /* 0x00000004050095a7 */ /* 0x000e64000802007f */
[----:B-1----:R-:W-:Y:S05]  /*11260*/  @!P1 BRA `(.L_x_5869) ;  /* 0xfffffffc00f09947 */ /* 0x002fea000383ffff */
[----:B------:R-:W-:Y:S05]  /*11270*/  BRA `(.L_x_5911) ;  /* 0xffffffec00a47947 */ /* 0x000fea000383ffff */
.L_x_5870:
[----:B-1----:R1:W2:Y:S02]  /*11280*/  SYNCS.PHASECHK.TRANS64.TRYWAIT P1, [R7+URZ], R0 ;  /* 0x00000000070075a7 */ /* 0x0022a4000802017f */
[----:B--2---:R-:W-:Y:S05]  /*11290*/  @!P1 NANOSLEEP.SYNCS 0x989680 ;  /* 0x009896800000995d */ /* 0x004fea0003900000 */
[----:B------:R-:W2:Y:S02]  /*112a0*/  @!P1 SYNCS.PHASECHK.TRANS64 P1, [R7+URZ], R0 ;  /* 0x00000000070095a7 */ /* 0x000ea4000802007f */
[----:B--2---:R-:W-:Y:S05]  /*112b0*/  @!P1 BRA `(.L_x_5870) ;  /* 0xfffffffc00f09947 */ /* 0x004fea000383ffff */
[----:B------:R-:W-:Y:S05]  /*112c0*/  BRA `(.L_x_5912) ;  /* 0xffffffec00987947 */ /* 0x000fea000383ffff */
.L_x_5872:
[----:B0-----:R0:W2:Y:S02]  /*112d0*/  SYNCS.PHASECHK.TRANS64.TRYWAIT P1, [R5+URZ+0x2e860], R4 ;  /* 0x02e86004050075a7 */ /* 0x0010a4000802017f */
[----:B--2---:R-:W-:Y:S05]  /*112e0*/  @!P1 NANOSLEEP.SYNCS 0x989680 ;  /* 0x009896800000995d */ /* 0x004fea0003900000 */
[----:B------:R-:W2:Y:S02]  /*112f0*/  @!P1 SYNCS.PHASECHK.TRANS64 P1, [R5+URZ+0x2e860], R4 ;  /* 0x02e86004050095a7 */ /* 0x000ea4000802007f */
[----:B--2---:R-:W-:Y:S05]  /*11300*/  @!P1 BRA `(.L_x_5872) ;  /* 0xfffffffc00f09947 */ /* 0x004fea000383ffff */
[----:B------:R-:W-:Y:S05]  /*11310*/  BRA `(.L_x_5913) ;  /* 0xffffffec009c7947 */ /* 0x000fea000383ffff */
.L_x_5874:
[----:B--2---:R2:W3:Y:S02]  /*11320*/  SYNCS.PHASECHK.TRANS64.TRYWAIT P1, [R3+URZ+0x2e860], R0 ;  /* 0x02e86000030075a7 */ /* 0x0044e4000802017f */
[----:B---3--:R-:W-:Y:S05]  /*11330*/  @!P1 NANOSLEEP.SYNCS 0x989680 ;  /* 0x009896800000995d */ /* 0x008fea0003900000 */
[----:B------:R-:W3:Y:S02]  /*11340*/  @!P1 SYNCS.PHASECHK.TRANS64 P1, [R3+URZ+0x2e860], R0 ;  /* 0x02e86000030095a7 */ /* 0x000ee4000802007f */
[----:B---3--:R-:W-:Y:S05]  /*11350*/  @!P1 BRA `(.L_x_5874) ;  /* 0xfffffffc00f09947 */ /* 0x008fea000383ffff */
[----:B------:R-:W-:Y:S05]  /*11360*/  BRA `(.L_x_5914) ;  /* 0xffffffec009c7947 */ /* 0x000fea000383ffff */
.L_x_5876:
[----:B---3--:R3:W4:Y:S02]  /*11370*/  SYNCS.PHASECHK.TRANS64.TRYWAIT P0, [R5+URZ+0x2e880], R4 ;  /* 0x02e88004050075a7 */ /* 0x008724000800017f */
[----:B----4-:R-:W-:Y:S05]  /*11380*/  @!P0 NANOSLEEP.SYNCS 0x989680 ;  /* 0x009896800000895d */ /* 0x010fea0003900000 */
[----:B------:R-:W4:Y:S02]  /*11390*/  @!P0 SYNCS.PHASECHK.TRANS64 P0, [R5+URZ+0x2e880], R4 ;  /* 0x02e88004050085a7 */ /* 0x000f24000800007f */
[----:B----4-:R-:W-:Y:S05]  /*113a0*/  @!P0 BRA `(.L_x_5876) ;  /* 0xfffffffc00f08947 */ /* 0x010fea000383ffff */
[----:B------:R-:W-:Y:S05]  /*113b0*/  BRA `(.L_x_5877) ;  /* 0xffffffec00987947 */ /* 0x000fea000383ffff */
.L_x_5915:
        /* <DEDUP_REMOVED lines=12> */
.L_x_12972:


//--------------------- .text._ZN7cutlass13device_kernelIN5flash11enable_sm90INS1_16FlashAttnFwdSm90INS1_25CollectiveMainloopFwdSm90ILi2EN4cute5tupleIJNS5_1CILi1EEES8_S8_EEENS6_IJNS7_ILi128EEENS7_ILi224EEESA_EEELi128ENS_12float_e4m3_tEfNS_4arch4Sm90ELb0ELb0ELb1ELb1ELb0ELb0ELb0ELb1ELb1ELb1ELb0ELb0EEENS1_21CollectiveEpilogueFwdINS6_IJSA_SA_SB_EEES9_NS_10bfloat16_tESF_Li256ELb1ELb1ELb0ELb1EEENS1_36VarlenDynamicPersistentTileSchedulerILi128ELi224ELi256ELi128ELb0ELb1ELb1ELb0ELb1ELb1EEEEEEEEEvNT_6ParamsE --------------------------
	.section	.text._ZN7cutlass13device_kernelIN5flash11enable_sm90INS1_16FlashAttnFwdSm90INS1_25CollectiveMainloopFwdSm90ILi2EN4cute5tupleIJNS5_1CILi1EEES8_S8_EEENS6_IJNS7_ILi128EEENS7_ILi224EEESA_EEELi128ENS_12float_e4m3_tEfNS_4arch4Sm90ELb0ELb0ELb1ELb1ELb0ELb0ELb0ELb1ELb1ELb1ELb0ELb0EEENS1_21CollectiveEpilogueFwdINS6_IJSA_SA_SB_EEES9_NS_10bfloat16_tESF_Li256ELb1ELb1ELb0ELb1EEENS1_36VarlenDynamicPersistentTileSchedulerILi128ELi224ELi256ELi128ELb0ELb1ELb1ELb0ELb1ELb1EEEEEEEEEvNT_6ParamsE,"ax",@progbits
	.align	128
.text._ZN7cutlass13device_kernelIN5flash11enable_sm90INS1_16FlashAttnFwdSm90INS1_25CollectiveMainloopFwdSm90ILi2EN4cute5tupleIJNS5_1CILi1EEES8_S8_EEENS6_IJNS7_ILi128EEENS7_ILi224EEESA_EEELi128ENS_12float_e4m3_tEfNS_4arch4Sm90ELb0ELb0ELb1ELb1ELb0ELb0ELb0ELb1ELb1ELb1ELb0ELb0EEENS1_21CollectiveEpilogueFwdINS6_IJSA_SA_SB_EEES9_NS_10bfloat16_tESF_Li256ELb1ELb1ELb0ELb1EEENS1_36VarlenDynamicPersistentTileSchedulerILi128ELi224ELi256ELi128ELb0ELb1ELb1ELb0ELb1ELb1EEEEEEEEEvNT_6ParamsE:
        .type           _ZN7cutlass13device_kernelIN5flash11enable_sm90INS1_16FlashAttnFwdSm90INS1_25CollectiveMainloopFwdSm90ILi2EN4cute5tupleIJNS5_1CILi1EEES8_S8_EEENS6_IJNS7_ILi128EEENS7_ILi224EEESA_EEELi128ENS_12float_e4m3_tEfNS_4arch4Sm90ELb0ELb0ELb1ELb1ELb0ELb0ELb0ELb1ELb1ELb1ELb0ELb0EEENS1_21CollectiveEpilogueFwdINS6_IJSA_SA_SB_EEES9_NS_10bfloat16_tESF_Li256ELb1ELb1ELb0ELb1EEENS1_36VarlenDynamicPersistentTileSchedulerILi128ELi224ELi256ELi128ELb0ELb1ELb1ELb0ELb1ELb1EEEEEEEEEvNT_6ParamsE,@function
        .size           _ZN7cutlass13device_kernelIN5flash11enable_sm90INS1_16FlashAttnFwdSm90INS1_25CollectiveMainloopFwdSm90ILi2EN4cute5tupleIJNS5_1CILi1EEES8_S8_EEENS6_IJNS7_ILi128EEENS7_ILi224EEESA_EEELi128ENS_12float_e4m3_tEfNS_4arch4Sm90ELb0ELb0ELb1ELb1ELb0ELb0ELb0ELb1ELb1ELb1ELb0ELb0EEENS1_21CollectiveEpilogueFwdINS6_IJSA_SA_SB_EEES9_NS_10bfloat16_tESF_Li256ELb1ELb1ELb0ELb1EEENS1_36VarlenDynamicPersistentTileSchedulerILi128ELi224ELi256ELi128ELb0ELb1ELb1ELb0ELb1ELb1EEEEEEEEEvNT_6ParamsE,(.L_x_12973 - _ZN7cutlass13device_kernelIN5flash11enable_sm90INS1_16FlashAttnFwdSm90INS1_25CollectiveMainloopFwdSm90ILi2EN4cute5tupleIJNS5_1CILi1EEES8_S8_EEENS6_IJNS7_ILi128EEENS7_ILi224EEESA_EEELi128ENS_12float_e4m3_tEfNS_4arch4Sm90ELb0ELb0ELb1ELb1ELb0ELb0ELb0ELb1ELb1ELb1ELb0ELb0EEENS1_21CollectiveEpilogueFwdINS6_IJSA_SA_SB_EEES9_NS_10bfloat16_tESF_Li256ELb1ELb1ELb0ELb1EEENS1_36VarlenDynamicPersistentTileSchedulerILi128ELi224ELi256ELi128ELb0ELb1ELb1ELb0ELb1ELb1EEEEEEEEEvNT_6ParamsE)
        .other          _ZN7cutlass13device_kernelIN5flash11enable_sm90INS1_16FlashAttnFwdSm90INS1_25CollectiveMainloopFwdSm90ILi2EN4cute5tupleIJNS5_1CILi1EEES8_S8_EEENS6_IJNS7_ILi128EEENS7_ILi224EEESA_EEELi128ENS_12float_e4m3_tEfNS_4arch4Sm90ELb0ELb0ELb1ELb1ELb0ELb0ELb0ELb1ELb1ELb1ELb0ELb0EEENS1_21CollectiveEpilogueFwdINS6_IJSA_SA_SB_EEES9_NS_10bfloat16_tESF_Li256ELb1ELb1ELb0ELb1EEENS1_36VarlenDynamicPersistentTileSchedulerILi128ELi224ELi256ELi128ELb0ELb1ELb1ELb0ELb1ELb1EEEEEEEEEvNT_6ParamsE,@"STO_CUDA_ENTRY STV_DEFAULT"
_ZN7cutlass13device_kernelIN5flash11enable_sm90INS1_16FlashAttnFwdSm90INS1_25CollectiveMainloopFwdSm90ILi2EN4cute5tupleIJNS5_1CILi1EEES8_S8_EEENS6_IJNS7_ILi128EEENS7_ILi224EEESA_EEELi128ENS_12float_e4m3_tEfNS_4arch4Sm90ELb0ELb0ELb1ELb1ELb0ELb0ELb0ELb1ELb1ELb1ELb0ELb0EEENS1_21CollectiveEpilogueFwdINS6_IJSA_SA_SB_EEES9_NS_10bfloat16_tESF_Li256ELb1ELb1ELb0ELb1EEENS1_36VarlenDynamicPersistentTileSchedulerILi128ELi224ELi256ELi128ELb0ELb1ELb1ELb0ELb1ELb1EEEEEEEEEvNT_6ParamsE:
        /* <DEDUP_REMOVED lines=18> */
.L_x_5917:
[----:B------:R-:W-:Y:S05]  /*0120*/  BSYNC B0 ;  /* 0x0000000000007941 */ /* 0x000fea0003800000 */
.L_x_5916:
        /* <DEDUP_REMOVED lines=41> */
.L_x_5918:
        /* <DEDUP_REMOVED lines=22> */
.L_x_5919:
        /* <DEDUP_REMOVED lines=18> */
.L_x_5920:
        /* <DEDUP_REMOVED lines=22> */
.L_x_5921:
        /* <DEDUP_REMOVED lines=22> */
.L_x_5922:
[----:B------:R-:W-:Y:S01]  /*0900*/  PLOP3.LUT P0, PT, PT, PT, UP0, 0x80, 0x0 ;  /* 0x000000000000781c */ /* 0x000fe20003f0f008 */
[----:B------:R-:W-:Y:S01]  /*0910*/  UMOV UR38, 0x1 ;  /* 0x0000000100267882 */ /* 0x000fe20000000000 */
[----:B------:R-:W-:Y:S01]  /*0920*/  NOP ;  /* 0x0000000000007918 */ /* 0x000fe20000000000 */
[----:B------:R-:W-:Y:S01]  /*0930*/  USEL UR38, UR38, 0x2, !UP0 ;  /* 0x0000000226267887 */ /* 0x000fe2000c000000 */
[----:B------:R-:W-:Y:S01]  /*0940*/  ULDC.64 UR46, c[0x0][0x208] ;  /* 0x00008200002e7ab9 */ /* 0x000fe20000000a00 */
[----:B012-4-:R-:W-:Y:S08]  /*0950*/  BAR.SYNC.DEFER_BLOCKING 0x0 ;  /* 0x0000000000007b1d */ /* 0x017ff00000010000 */
[----:B------:R-:W-:Y:S05]  /*0960*/  @!P0 BRA `(.L_x_5923) ;  /* 0x000000d4004c8947 */ /* 0x000fea0003800000 */
.L_x_5924:
        /* <DEDUP_REMOVED lines=30> */
[----:B------:R-:W-:Y:S01]  /*0b50*/  LEA.HI R2, R0, R235, RZ, 0x4 ;  /* 0x000000eb00027211 */ /* 0x000fe200078f20ff */
[----:B------:R-:W-:Y:S01]  /*0b60*/  IMAD.SHL.U32 R6, R4, 0x20, RZ ;  /* 0x0000002004067824 */ /* 0x000fe200078e00ff */
[----:B------:R-:W-:Y:S01]  /*0b70*/  SHF.R.S32.HI R228, RZ, 0x7, R3 ;  /* 0x00000007ffe47819 */ /* 0x000fe20000011403 */
[C---:B------:R-:W-:Y:S01]  /*0b80*/  IMAD.IADD R22, R235.reuse, 0x1, -R22 ;  /* 0x00000001eb167824 */ /* 0x040fe200078e0a16 */
        /* <DEDUP_REMOVED lines=19> */
[----:B------:R-:W-:Y:S02]  /*0cc0*/  LOP3.LUT R11, R11, 0xfffffff8, RZ, 0xc0, !PT ;  /* 0xfffffff80b0b7812 */ /* 0x000fe400078ec0ff */
        /* <DEDUP_REMOVED lines=19> */
[----:B------:R-:W-:Y:S02]  /*0e00*/  IMAD R230, R7, R230, 0xe0 ;  /* 0x000000e007e67424 */ /* 0x000fe400078e02e6 */
[----:B------:R-:W-:-:S07]  /*0e10*/  IMAD R231, R4, 0x8, R229 ;  /* 0x0000000804e77824 */ /* 0x000fce00078e02e5 */
.L_x_5968:
        /* <DEDUP_REMOVED lines=18> */
[----:B------:R-:W-:Y:S01]  /*0f40*/  MOV R2, UR6 ;  /* 0x0000000600027c02 */ /* 0x000fe20008000f00 */
        /* <DEDUP_REMOVED lines=36> */
[----:B------:R-:W-:Y:S01]  /*1190*/  CS2R R90, SRZ ;  /* 0x00000000005a7805 */ /* 0x000fe2000001ff00 */
[----:B------:R-:W-:Y:S01]  /*11a0*/  IMAD.MOV.U32 R60, RZ, RZ, RZ ;  /* 0x000000ffff3c7224 */ /* 0x000fe200078e00ff */
[----:B--2---:R-:W-:Y:S01]  /*11b0*/  @P0 R2UR UR49, R2 ;  /* 0x00000000023102ca */ /* 0x004fe200000e0000 */
[----:B------:R-:W-:Y:S01]  /*11c0*/  IMAD.MOV.U32 R2, RZ, RZ, RZ ;  /* 0x000000ffff027224 */ /* 0x000fe200078e00ff */
[----:B------:R-:W-:Y:S02]  /*11d0*/  PLOP3.LUT P0, PT, PT, PT, PT, 0x80, 0x0 ;  /* 0x000000000000781c */ /* 0x000fe40003f0f070 */
        /* <DEDUP_REMOVED lines=15> */
.L_x_5925:
[----:B------:R-:W-:Y:S01]  /*12d0*/  UIADD3 UR49, -UR49, UR4, URZ ;  /* 0x0000000431317290 */ /* 0x000fe2000fffe13f */
[----:B------:R-:W-:Y:S01]  /*12e0*/  IMAD.MOV.U32 R61, RZ, RZ, RZ ;  /* 0x000000ffff3d7224 */ /* 0x000fe200078e00ff */
[----:B------:R-:W-:Y:S01]  /*12f0*/  UMOV UR40, UR45 ;  /* 0x0000002d00287c82 */ /* 0x000fe20008000000 */
[----:B------:R-:W-:Y:S01]  /*1300*/  UMOV UR4, URZ ;  /* 0x0000003f00047c82 */ /* 0x000fe20008000000 */
[----:B------:R-:W-:Y:S01]  /*1310*/  UISETP.GE.AND UP0, UPT, UR49, 0x1, UPT ;  /* 0x000000013100788c */ /* 0x000fe2000bf06270 */
[----:B------:R-:W-:Y:S01]  /*1320*/  CS2R R92, SRZ ;  /* 0x00000000005c7805 */ /* 0x000fe2000001ff00 */
[----:B------:R-:W-:Y:S01]  /*1330*/  UIADD3 UR5, UR49, 0xdf, URZ ;  /* 0x000000df31057890 */ /* 0x000fe2000fffe03f */
[----:B------:R-:W-:Y:S02]  /*1340*/  CS2R R64, SRZ ;  /* 0x0000000000407805 */ /* 0x000fe4000001ff00 */
[----:B------:R-:W-:Y:S02]  /*1350*/  CS2R R94, SRZ ;  /* 0x00000000005e7805 */ /* 0x000fe4000001ff00 */
[----:B------:R-:W-:-:S02]  /*1360*/  CS2R R68, SRZ ;  /* 0x0000000000447805 */ /* 0x000fc4000001ff00 */
[----:B------:R-:W-:Y:S01]  /*1370*/  PLOP3.LUT P1, PT, PT, PT, UP0, 0x80, 0x0 ;  /* 0x000000000000781c */ /* 0x000fe20003f2f008 */
[----:B------:R-:W-:Y:S01]  /*1380*/  UIMAD.WIDE UR4, UR5, -0x6db6db6d, UR4 ;  /* 0x92492493050478a5 */ /* 0x000fe2000f8e0204 */
[----:B------:R-:W-:Y:S02]  /*1390*/  CS2R R96, SRZ ;  /* 0x0000000000607805 */ /* 0x000fe4000001ff00 */
[----:B------:R-:W-:Y:S02]  /*13a0*/  CS2R R72, SRZ ;  /* 0x0000000000487805 */ /* 0x000fe4000001ff00 */
[----:B------:R-:W-:Y:S01]  /*13b0*/  CS2R R98, SRZ ;  /* 0x0000000000627805 */ /* 0x000fe2000001ff00 */
[----:B------:R-:W-:Y:S01]  /*13c0*/  USHF.R.U32.HI UR48, URZ, 0x1f, UR5 ;  /* 0x0000001f3f307899 */ /* 0x000fe20008011605 */
[----:B------:R-:W-:Y:S02]  /*13d0*/  CS2R R76, SRZ ;  /* 0x00000000004c7805 */ /* 0x000fe4000001ff00 */
[----:B------:R-:W-:Y:S01]  /*13e0*/  CS2R R100, SRZ ;  /* 0x0000000000647805 */ /* 0x000fe2000001ff00 */
[----:B------:R-:W-:-:S02]  /*13f0*/  ULEA.HI.SX32 UR48, UR5, UR48, 0x19 ;  /* 0x0000003005307291 */ /* 0x000fc4000f8fca3f */
[----:B------:R-:W-:Y:S10]  /*1400*/  @!P1 BRA `(.L_x_5926) ;  /* 0x000000a000989947 */ /* 0x000ff40003800000 */
        /* <DEDUP_REMOVED lines=31> */
.L_x_5927:
[----:B------:R-:W-:Y:S01]  /*1600*/  ULDC.64 UR6, c[0x0][0x990] ;  /* 0x0002640000067ab9 */ /* 0x000fe20000000a00 */
[----:B------:R-:W-:Y:S01]  /*1610*/  ULDC.64 UR4, c[0x0][0x998] ;  /* 0x0002660000047ab9 */ /* 0x000fe20000000a00 */
[----:B------:R-:W-:Y:S01]  /*1620*/  UISETP.NE.U32.AND UP0, UPT, UR6, URZ, UPT ;  /* 0x0000003f0600728c */ /* 0x000fe2000bf05070 */
[----:B------:R-:W-:Y:S01]  /*1630*/  MOV R9, 0x3f800000 ;  /* 0x3f80000000097802 */ /* 0x000fe20000000f00 */
        /* <DEDUP_REMOVED lines=54> */
.L_x_6062:
[----:B------:R-:W-:Y:S05]  /*19a0*/  @!P0 BRA `(.L_x_5929) ;  /* 0x0000000000048947 */ /* 0x000fea0003800000 */
[----:B------:R-:W-:Y:S01]  /*19b0*/  BPT.TRAP 0x1 ;  /* 0x000000040000795c */ /* 0x000fe20000300000 */
.L_x_5929:
[----:B------:R-:W-:Y:S02]  /*19c0*/  IMAD.U32 R6, RZ, RZ, UR42 ;  /* 0x0000002aff067e24 */ /* 0x000fe4000f8e00ff */
[----:B------:R-:W-:-:S03]  /*19d0*/  IMAD.U32 R5, RZ, RZ, UR50 ;  /* 0x00000032ff057e24 */ /* 0x000fc6000f8e00ff */
[----:B------:R-:W-:Y:S01]  /*19e0*/  SHF.L.U32 R6, R6, 0x1f, RZ ;  /* 0x0000001f06067819 */ /* 0x000fe200000006ff */
[----:B------:R-:W-:-:S04]  /*19f0*/  IMAD R5, R5, 0x8, R2 ;  /* 0x0000000805057824 */ /* 0x000fc800078e0202 */
[----:B------:R1:W2:Y:S01]  /*1a00*/  SYNCS.PHASECHK.TRANS64.TRYWAIT P1, [R5+URZ+0x2e830], R6 ;  /* 0x02e83006050075a7 */ /* 0x0002a2000802017f */
[----:B------:R-:W-:Y:S05]  /*1a10*/  @!P0 BRA `(.L_x_5930) ;  /* 0x0000000000048947 */ /* 0x000fea0003800000 */
[----:B------:R-:W-:Y:S01]  /*1a20*/  BPT.TRAP 0x1 ;  /* 0x000000040000795c */ /* 0x000fe20000300000 */
.L_x_5930:
[----:B------:R-:W3:Y:S01]  /*1a30*/  S2R R7, SR_TID.X ;  /* 0x0000000000077919 */ /* 0x000ee20000002100 */
[----:B------:R-:W-:-:S05]  /*1a40*/  VIADD R4, R2, 0x20400 ;  /* 0x0002040002047836 */ /* 0x000fca0000000000 */
[----:B------:R-:W-:-:S04]  /*1a50*/  SHF.R.U32.HI R4, RZ, 0x4, R4 ;  /* 0x00000004ff047819 */ /* 0x000fc80000011604 */
[----:B------:R-:W-:Y:S02]  /*1a60*/  LOP3.LUT R4, R4, 0x3fff, RZ, 0xc0, !PT ;  /* 0x00003fff04047812 */ /* 0x000fe400078ec0ff */
[----:B---3--:R-:W-:Y:S01]  /*1a70*/  LOP3.LUT P2, RZ, R7, 0x7f, RZ, 0xc0, !PT ;  /* 0x0000007f07ff7812 */ /* 0x008fe2000784c0ff */
[----:B--2---:R-:W-:-:S12]  /*1a80*/  @P1 BRA `(.L_x_5931) ;  /* 0x0000000000081947 */ /* 0x004fd80003800000 */
[----:B------:R-:W2:Y:S02]  /*1a90*/  SYNCS.PHASECHK.TRANS64.TRYWAIT P1, [R5+URZ+0x2e830], R6 ;  /* 0x02e83006050075a7 */ /* 0x000ea4000802017f */
[----:B--2---:R-:W-:Y:S05]  /*1aa0*/  @!P1 BRA `(.L_x_5932) ;  /* 0x0000011800789947 */ /* 0x004fea0003800000 */
.L_x_5931:
[----:B------:R-:W-:Y:S05]  /*1ab0*/  WARPSYNC.ALL ;  /* 0x0000000000007948 */ /* 0x000fea0003800000 */
[----:B------:R-:W-:Y:S01]  /*1ac0*/  IMAD.MOV.U32 R87, RZ, RZ, RZ ;  /* 0x000000ffff577224 */ /* 0x000fe200078e00ff */
[----:B------:R-:W-:-:S04]  /*1ad0*/  LOP3.LUT R4, R4, 0x10000, RZ, 0xfc, !PT ;  /* 0x0001000004047812 */ /* 0x000fc800078efcff */
[----:B------:R-:W-:Y:S01]  /*1ae0*/  R2UR UR20, R4 ;  /* 0x00000000041472ca */ /* 0x000fe200000e0000 */
[----:B------:R-:W-:Y:S01]  /*1af0*/  ULOP3.LUT UR12, UR51, 0x10000, URZ, 0xfc, !UPT ;  /* 0x00010000330c7892 */ /* 0x000fe2000f8efc3f */
[----:B------:R-:W-:Y:S01]  /*1b00*/  WARPGROUP.ARRIVE ;  /* 0x00000000000079c5 */ /* 0x000fe20000000000 */
[----:B------:R-:W-:Y:S01]  /*1b10*/  UMOV UR17, 0x40000040 ;  /* 0x4000004000117882 */ /* 0x000fe20000000000 */
[----:B------:R-:W-:Y:S01]  /*1b20*/  UMOV UR19, 0x40000040 ;  /* 0x4000004000137882 */ /* 0x000fe20000000000 */
[----:B------:R-:W-:Y:S01]  /*1b30*/  UIADD3 UR7, UR12, 0x2, URZ ;  /* 0x000000020c077890 */ /* 0x000fe2000fffe03f */
[----:B-12---:R-:W-:Y:S01]  /*1b40*/  VIADD R6, R230, UR49 ;  /* 0x00000031e6067c36 */ /* 0x006fe20008000000 */
[----:B------:R-:W-:Y:S01]  /*1b50*/  UIADD3 UR11, UR12, 0x4, URZ ;  /* 0x000000040c0b7890 */ /* 0x000fe2000fffe03f */
[----:B------:R-:W1:Y:S01]  /*1b60*/  S2R R152, SR_TID.X ;  /* 0x0000000000987919 */ /* 0x000e620000002100 */
[----:B------:R-:W-:Y:S01]  /*1b70*/  UMOV UR16, UR12 ;  /* 0x0000000c00107c82 */ /* 0x000fe20008000000 */
[----:B------:R-:W-:Y:S01]  /*1b80*/  UIADD3 UR14, UR12, 0x6, URZ ;  /* 0x000000060c0e7890 */ /* 0x000fe2000fffe03f */
[----:B------:R-:W-:-:S02]  /*1b90*/  UMOV UR13, 0x40000040 ;  /* 0x40000040000d7882 */ /* 0x000fc40000000000 */
        /* <DEDUP_REMOVED lines=138> */
[C---:B0-----:R-:W-:Y:S01]  /*2440*/  FMUL.FTZ R11, R0.reuse, R141 ;  /* 0x0000008d000b7220 */ /* 0x041fe20000410000 */
        /* <DEDUP_REMOVED lines=21> */
[----:B------:R-:W1:Y:S08]  /*25a0*/  MUFU.TANH R14, R14 ;  /* 0x0000000e000e7308 */ /* 0x000e700000002400 */
[----:B------:R-:W-:Y:S01]  /*25b0*/  MUFU.TANH R12, R12 ;  /* 0x0000000c000c7308 */ /* 0x000fe20000002400 */
        /* <DEDUP_REMOVED lines=23> */
[----:B------:R-:W1:Y:S08]  /*2730*/  MUFU.TANH R20, R20 ;  /* 0x0000001400147308 */ /* 0x000e700000002400 */
[----:B------:R-:W-:Y:S08]  /*2740*/  MUFU.TANH R72, R72 ;  /* 0x0000004800487308 */ /* 0x000ff00000002400 */
[----:B------:R-:W1:Y:S08]  /*2750*/  MUFU.TANH R15, R15 ;  /* 0x0000000f000f7308 */ /* 0x000e700000002400 */
[----:B------:R-:W1:Y:S08]  /*2760*/  MUFU.TANH R77, R77 ;  /* 0x0000004d004d7308 */ /* 0x000e700000002400 */
[----:B------:R-:W1:Y:S08]  /*2770*/  MUFU.TANH R21, R21 ;  /* 0x0000001500157308 */ /* 0x000e700000002400 */
        /* <DEDUP_REMOVED lines=51> */
[----:B------:R-:W1:Y:S08]  /*2ab0*/  MUFU.TANH R85, R85 ;  /* 0x0000005500557308 */ /* 0x000e700000002400 */
[----:B------:R-:W1:Y:S08]  /*2ac0*/  MUFU.TANH R121, R121 ;  /* 0x0000007900797308 */ /* 0x000e700000002400 */
[----:B------:R-:W1:Y:S08]  /*2ad0*/  MUFU.TANH R86, R86 ;  /* 0x0000005600567308 */ /* 0x000e700000002400 */
[----:B------:R-:W1:Y:S08]  /*2ae0*/  MUFU.TANH R120, R120 ;  /* 0x0000007800787308 */ /* 0x000e700000002400 */
[----:B------:R-:W1:Y:S08]  /*2af0*/  MUFU.TANH R123, R123 ;  /* 0x0000007b007b7308 */ /* 0x000e700000002400 */
[----:B------:R-:W1:Y:S01]  /*2b00*/  MUFU.TANH R124, R124 ;  /* 0x0000007c007c7308 */ /* 0x000e620000002400 */
        /* <DEDUP_REMOVED lines=13> */
[C---:B------:R-:W-:Y:S01]  /*2be0*/  ISETP.GT.AND P5, PT, R6.reuse, RZ, PT ;  /* 0x000000ff0600720c */ /* 0x040fe20003fa4270 */
[----:B------:R-:W1:Y:S01]  /*2bf0*/  MUFU.TANH R122, R122 ;  /* 0x0000007a007a7308 */ /* 0x000e620000002400 */
[----:B------:R-:W-:Y:S01]  /*2c00*/  ISETP.GT.AND P1, PT, R6, 0x1, PT ;  /* 0x000000010600780c */ /* 0x000fe20003f24270 */
[----:B------:R-:W-:Y:S01]  /*2c10*/  FMUL.FTZ R133, R0, R63 ;  /* 0x0000003f00857220 */ /* 0x000fe20000410000 */
[----:B------:R-:W-:Y:S01]  /*2c20*/  ISETP.GT.AND P2, PT, R6, 0x8, PT ;  /* 0x000000080600780c */ /* 0x000fe20003f44270 */
[----:B------:R-:W-:Y:S01]  /*2c30*/  UIADD3 UR14, UR20, 0x606, URZ ;  /* 0x00000606140e7890 */ /* 0x000fe2000fffe03f */
[----:B0-----:R-:W-:Y:S01]  /*2c40*/  FSEL R70, R9, -INF , P1 ;  /* 0xff80000009467808 */ /* 0x001fe20000800000 */
[----:B------:R-:W-:Y:S01]  /*2c50*/  FMUL.FTZ R100, R0, R56 ;  /* 0x0000003800647220 */ /* 0x000fe20000410000 */
[----:B------:R-:W-:Y:S01]  /*2c60*/  ISETP.GT.AND P3, PT, R6, 0x9, PT ;  /* 0x000000090600780c */ /* 0x000fe20003f64270 */
[----:B------:R-:W0:Y:S01]  /*2c70*/  MUFU.TANH R104, R104 ;  /* 0x0000006800687308 */ /* 0x000e220000002400 */
[----:B--2---:R-:W-:Y:S01]  /*2c80*/  FSEL R71, R10, -INF , P2 ;  /* 0xff8000000a477808 */ /* 0x004fe20001000000 */
[----:B------:R-:W-:Y:S01]  /*2c90*/  UMOV UR15, 0x40000040 ;  /* 0x40000040000f7882 */ /* 0x000fe20000000000 */
[----:B------:R-:W-:Y:S01]  /*2ca0*/  ISETP.GT.AND P4, PT, R6, 0x10, PT ;  /* 0x000000100600780c */ /* 0x000fe20003f84270 */
[C---:B------:R-:W-:Y:S01]  /*2cb0*/  FMUL.FTZ R64, R0.reuse, R64 ;  /* 0x0000004000407220 */ /* 0x040fe20000410000 */
[----:B---3--:R-:W-:Y:S01]  /*2cc0*/  FSEL R103, R11, -INF , P3 ;  /* 0xff8000000b677808 */ /* 0x008fe20001800000 */
[----:B------:R-:W-:Y:S01]  /*2cd0*/  FMUL.FTZ R65, R0, R65 ;  /* 0x0000004100417220 */ /* 0x000fe20000410000 */
[----:B----4-:R-:W-:Y:S01]  /*2ce0*/  FSEL R7, R7, -INF , P5 ;  /* 0xff80000007077808 */ /* 0x010fe20002800000 */
[----:B------:R-:W2:Y:S01]  /*2cf0*/  MUFU.TANH R125, R125 ;  /* 0x0000007d007d7308 */ /* 0x000ea20000002400 */
[----:B-----5:R-:W-:Y:S01]  /*2d00*/  FSEL R11, R74, -INF , P4 ;  /* 0xff8000004a0b7808 */ /* 0x020fe20002000000 */
[----:B------:R-:W-:Y:S01]  /*2d10*/  FMUL.FTZ R68, R0, R68 ;  /* 0x0000004400447220 */ /* 0x000fe20000410000 */
[----:B-1----:R-:W-:Y:S01]  /*2d20*/  FSEL R74, R14, -INF , P4 ;  /* 0xff8000000e4a7808 */ /* 0x002fe20002000000 */
[----:B------:R-:W-:Y:S01]  /*2d30*/  FMUL.FTZ R66, R0, R66 ;  /* 0x0000004200427220 */ /* 0x000fe20000410000 */
[----:B------:R-:W-:Y:S01]  /*2d40*/  FSEL R9, R20, -INF , P2 ;  /* 0xff80000014097808 */ /* 0x000fe20001000000 */
[----:B------:R-:W-:Y:S01]  /*2d50*/  FMUL.FTZ R69, R0, R69 ;  /* 0x0000004500457220 */ /* 0x000fe20000410000 */
[----:B------:R-:W-:Y:S01]  /*2d60*/  ISETP.GT.AND P2, PT, R6, 0x19, PT ;  /* 0x000000190600780c */ /* 0x000fe20003f44270 */
[----:B------:R-:W1:Y:S01]  /*2d70*/  MUFU.TANH R106, R106 ;  /* 0x0000006a006a7308 */ /* 0x000e620000002400 */
[----:B------:R-:W-:Y:S01]  /*2d80*/  FSEL R10, R15, -INF , P3 ;  /* 0xff8000000f0a7808 */ /* 0x000fe20001800000 */
[----:B------:R-:W-:Y:S01]  /*2d90*/  FMUL.FTZ R67, R0, R67 ;  /* 0x0000004300437220 */ /* 0x000fe20000410000 */
[----:B------:R-:W-:-:S02]  /*2da0*/  FSEL R14, R77, -INF , P2 ;  /* 0xff8000004d0e7808 */ /* 0x000fc40001000000 */
[C---:B------:R-:W-:Y:S02]  /*2db0*/  ISETP.GT.AND P3, PT, R6.reuse, 0x20, PT ;  /* 0x000000200600780c */ /* 0x040fe40003f64270 */
[----:B------:R-:W-:Y:S01]  /*2dc0*/  FSEL R77, R21, -INF , P2 ;  /* 0xff800000154d7808 */ /* 0x000fe20001000000 */
[----:B------:R-:W3:Y:S01]  /*2dd0*/  MUFU.TANH R126, R126 ;  /* 0x0000007e007e7308 */ /* 0x000ee20000002400 */
[----:B------:R-:W-:Y:S02]  /*2de0*/  ISETP.GT.AND P4, PT, R6, 0x21, PT ;  /* 0x000000210600780c */ /* 0x000fe40003f84270 */
[----:B------:R-:W-:Y:S02]  /*2df0*/  FSEL R75, R75, -INF , P3 ;  /* 0xff8000004b4b7808 */ /* 0x000fe40001800000 */
[----:B------:R-:W-:Y:S02]  /*2e00*/  FSEL R76, R76, -INF , P4 ;  /* 0xff8000004c4c7808 */ /* 0x000fe40002000000 */
[----:B------:R-:W-:Y:S01]  /*2e10*/  ISETP.GT.AND P2, PT, R6, 0x30, PT ;  /* 0x000000300600780c */ /* 0x000fe20003f44270 */
[----:B------:R-:W4:Y:S01]  /*2e20*/  MUFU.TANH R105, R105 ;  /* 0x0000006900697308 */ /* 0x000f220000002400 */
[----:B------:R-:W-:-:S02]  /*2e30*/  FSEL R15, R82, -INF , P3 ;  /* 0xff800000520f7808 */ /* 0x000fc40001800000 */
[C---:B------:R-:W-:Y:S02]  /*2e40*/  ISETP.GT.AND P3, PT, R6.reuse, 0x31, PT ;  /* 0x000000310600780c */ /* 0x040fe40003f64270 */
[----:B------:R-:W-:Y:S02]  /*2e50*/  FSEL R83, R83, -INF , P2 ;  /* 0xff80000053537808 */ /* 0x000fe40001000000 */
[----:B------:R-:W-:Y:S01]  /*2e60*/  FSEL R20, R81, -INF , P4 ;  /* 0xff80000051147808 */ /* 0x000fe20002000000 */
[----:B------:R-:W5:Y:S01]  /*2e70*/  MUFU.TANH R127, R127 ;  /* 0x0000007f007f7308 */ /* 0x000f620000002400 */
[----:B------:R-:W-:Y:S02]  /*2e80*/  ISETP.GT.AND P4, PT, R6, 0x38, PT ;  /* 0x000000380600780c */ /* 0x000fe40003f84270 */
[----:B------:R-:W-:Y:S01]  /*2e90*/  FSEL R84, R84, -INF , P3 ;  /* 0xff80000054547808 */ /* 0x000fe20001800000 */
[----:B------:R-:W-:Y:S02]  /*2ea0*/  WARPGROUP.DEPBAR.LE gsb0, 0x0 ;  /* 0x00008000000079c5 */ /* 0x000fe40000010000 */
[----:B------:R-:W-:Y:S01]  /*2eb0*/  FMUL.FTZ R61, R0, R47 ;  /* 0x0000002f003d7220 */ /* 0x000fe20000410000 */
[----:B------:R-:W-:Y:S01]  /*2ec0*/  FSEL R47, R8, -INF , P5 ;  /* 0xff800000082f7808 */ /* 0x000fe20002800000 */
[C---:B------:R-:W-:Y:S01]  /*2ed0*/  FMUL.FTZ R58, R0.reuse, R44 ;  /* 0x0000002c003a7220 */ /* 0x040fe20000410000 */
[----:B------:R-:W-:Y:S01]  /*2ee0*/  FMUL.FTZ R59, R0, R45 ;  /* 0x0000002d003b7220 */ /* 0x000fe20000410000 */
[----:B------:R-:W-:Y:S01]  /*2ef0*/  ISETP.GT.AND P5, PT, R6, 0x11, PT ;  /* 0x000000110600780c */ /* 0x000fe20003fa4270 */
[C---:B------:R-:W-:Y:S01]  /*2f00*/  FMUL.FTZ R60, R0.reuse, R46 ;  /* 0x0000002e003c7220 */ /* 0x040fe20000410000 */
[----:B------:R-:W-:Y:S01]  /*2f10*/  FMNMX.FTZ R44, R47, R70, !PT ;  /* 0x000000462f2c7209 */ /* 0x000fe20007810000 */
[----:B------:R-:W-:Y:S01]  /*2f20*/  FMUL.FTZ R140, R0, R49 ;  /* 0x00000031008c7220 */ /* 0x000fe20000410000 */
[----:B------:R-:W-:Y:S01]  /*2f30*/  FSEL R8, R12, -INF , P1 ;  /* 0xff8000000c087808 */ /* 0x000fe20000800000 */
[C---:B------:R-:W-:Y:S01]  /*2f40*/  FMUL.FTZ R62, R0.reuse, R48 ;  /* 0x00000030003e7220 */ /* 0x040fe20000410000 */
[----:B------:R-:W-:Y:S01]  /*2f50*/  FMNMX.FTZ R44, R71, R44, !PT ;  /* 0x0000002c472c7209 */ /* 0x000fe20007810000 */
[C---:B------:R-:W-:Y:S01]  /*2f60*/  FMUL.FTZ R141, R0.reuse, R50 ;  /* 0x00000032008d7220 */ /* 0x040fe20000410000 */
[----:B------:R-:W-:Y:S01]  /*2f70*/  FSEL R12, R73, -INF , P5 ;  /* 0xff800000490c7808 */ /* 0x000fe20002800000 */
[C---:B------:R-:W-:Y:S01]  /*2f80*/  FMUL.FTZ R142, R0.reuse, R51 ;  /* 0x00000033008e7220 */ /* 0x040fe20000410000 */
[----:B------:R-:W-:Y:S01]  /*2f90*/  FMNMX.FTZ R45, R103, R44, !PT ;  /* 0x0000002c672d7209 */ /* 0x000fe20007810000 */
[----:B------:R-:W-:Y:S01]  /*2fa0*/  FMUL.FTZ R143, R0, R52 ;  /* 0x00000034008f7220 */ /* 0x000fe20000410000 */
[----:B------:R-:W-:Y:S01]  /*2fb0*/  ISETP.GT.AND P1, PT, R6, 0x18, PT ;  /* 0x000000180600780c */ /* 0x000fe20003f24270 */
[C---:B------:R-:W-:Y:S01]  /*2fc0*/  FMUL.FTZ R144, R0.reuse, R53 ;  /* 0x0000003500907220 */ /* 0x040fe20000410000 */
[----:B------:R-:W-:Y:S01]  /*2fd0*/  FSEL R73, R13, -INF , P5 ;  /* 0xff8000000d497808 */ /* 0x000fe20002800000 */
[----:B------:R-:W-:Y:S01]  /*2fe0*/  FMUL.FTZ R63, R0, R54 ;  /* 0x00000036003f7220 */ /* 0x000fe20000410000 */
[----:B------:R-:W-:Y:S01]  /*2ff0*/  FMNMX.FTZ R46, R74, R45, !PT ;  /* 0x0000002d4a2e7209 */ /* 0x000fe20007810000 */
[----:B------:R-:W-:Y:S01]  /*3000*/  FMUL.FTZ R137, R0, R40 ;  /* 0x0000002800897220 */ /* 0x000fe20000410000 */
[----:B------:R-:W-:Y:S01]  /*3010*/  FSEL R72, R72, -INF , P1 ;  /* 0xff80000048487808 */ /* 0x000fe20000800000 */
[----:B------:R-:W-:Y:S01]  /*3020*/  FMUL.FTZ R139, R0, R55 ;  /* 0x00000037008b7220 */ /* 0x000fe20000410000 */
[----:B------:R-:W-:Y:S01]  /*3030*/  FMNMX.FTZ R49, R73, R46, !PT ;  /* 0x0000002e49317209 */ /* 0x000fe20007810000 */
[----:B------:R-:W-:Y:S01]  /*3040*/  WARPGROUP.ARRIVE ;  /* 0x00000000000079c5 */ /* 0x000fe20000000000 */
[----:B------:R-:W-:Y:S01]  /*3050*/  ISETP.GT.AND P5, PT, R6, 0x28, PT ;  /* 0x000000280600780c */ /* 0x000fe20003fa4270 */
[----:B------:R-:W-:Y:S01]  /*3060*/  FMUL.FTZ R138, R0, R41 ;  /* 0x00000029008a7220 */ /* 0x000fe20000410000 */
[----:B------:R-:W-:Y:S01]  /*3070*/  FMNMX.FTZ R48, R72, R49, !PT ;  /* 0x0000003148307209 */ /* 0x000fe20007810000 */
[----:B------:R-:W5:Y:S01]  /*3080*/  MUFU.TANH R109, R109 ;  /* 0x0000006d006d7308 */ /* 0x000f620000002400 */
[----:B------:R-:W-:Y:S01]  /*3090*/  FSEL R13, R78, -INF , P1 ;  /* 0xff8000004e0d7808 */ /* 0x000fe20000800000 */
[C---:B------:R-:W-:Y:S01]  /*30a0*/  FMUL.FTZ R57, R0.reuse, R43 ;  /* 0x0000002b00397220 */ /* 0x040fe20000410000 */
[----:B------:R-:W-:Y:S01]  /*30b0*/  FMNMX.FTZ R50, R77, R48, !PT ;  /* 0x000000304d327209 */ /* 0x000fe20007810000 */
[----:B------:R-:W-:Y:S01]  /*30c0*/  FMUL.FTZ R56, R0, R42 ;  /* 0x0000002a00387220 */ /* 0x000fe20000410000 */
[----:B------:R-:W-:Y:S01]  /*30d0*/  ISETP.GT.AND P1, PT, R6, 0x29, PT ;  /* 0x000000290600780c */ /* 0x000fe20003f24270 */
[----:B------:R-:W-:Y:S01]  /*30e0*/  QGMMA.64x32x32.F32.E4M3.E4M3 R24, gdesc[UR12], R24, gsb0 ;  /* 0x006000000c1879f3 */ /* 0x000fe20008000818 */
[----:B------:R-:W-:Y:S01]  /*30f0*/  FMNMX.FTZ R51, R75, R50, !PT ;  /* 0x000000324b337209 */ /* 0x000fe20007810000 */
[----:B------:R-:W5:Y:S01]  /*3100*/  MUFU.TANH R107, R107 ;  /* 0x0000006b006b7308 */ /* 0x000f620000002400 */
[----:B------:R-:W-:-:S02]  /*3110*/  FSEL R80, R80, -INF , P5 ;  /* 0xff80000050507808 */ /* 0x000fc40002800000 */
[----:B------:R-:W-:Y:S02]  /*3120*/  FMNMX.FTZ R51, R76, R51, !PT ;  /* 0x000000334c337209 */ /* 0x000fe40007810000 */
[----:B------:R-:W-:Y:S02]  /*3130*/  FSEL R79, R79, -INF , P1 ;  /* 0xff8000004f4f7808 */ /* 0x000fe40000800000 */
[----:B------:R-:W-:Y:S01]  /*3140*/  FMNMX.FTZ R52, R80, R51, !PT ;  /* 0x0000003350347209 */ /* 0x000fe20007810000 */
[----:B------:R-:W5:Y:S01]  /*3150*/  MUFU.TANH R108, R108 ;  /* 0x0000006c006c7308 */ /* 0x000f620000002400 */
[----:B------:R-:W-:Y:S02]  /*3160*/  FSEL R21, R85, -INF , P5 ;  /* 0xff80000055157808 */ /* 0x000fe40002800000 */
[----:B------:R-:W-:Y:S02]  /*3170*/  FMNMX.FTZ R52, R79, R52, !PT ;  /* 0x000000344f347209 */ /* 0x000fe40007810000 */
[----:B------:R-:W-:-:S02]  /*3180*/  ISETP.GT.AND P5, PT, R6, 0x39, PT ;  /* 0x000000390600780c */ /* 0x000fc40003fa4270 */
[----:B------:R-:W-:Y:S01]  /*3190*/  FMNMX.FTZ R53, R83, R52, !PT ;  /* 0x0000003453357209 */ /* 0x000fe20007810000 */
[----:B------:R-:W5:Y:S01]  /*31a0*/  MUFU.TANH R110, R110 ;  /* 0x0000006e006e7308 */ /* 0x000f620000002400 */
[----:B------:R-:W-:Y:S02]  /*31b0*/  FSEL R121, R121, -INF , P4 ;  /* 0xff80000079797808 */ /* 0x000fe40002000000 */
[----:B------:R-:W-:Y:S02]  /*31c0*/  FMNMX.FTZ R54, R84, R53, !PT ;  /* 0x0000003554367209 */ /* 0x000fe40007810000 */
[----:B------:R-:W-:Y:S02]  /*31d0*/  FSEL R40, R86, -INF , P1 ;  /* 0xff80000056287808 */ /* 0x000fe40000800000 */
[----:B------:R-:W-:Y:S01]  /*31e0*/  ISETP.GT.AND P1, PT, R6, 0x40, PT ;  /* 0x000000400600780c */ /* 0x000fe20003f24270 */
[----:B------:R-:W5:Y:S01]  /*31f0*/  MUFU.TANH R113, R113 ;  /* 0x0000007100717308 */ /* 0x000f620000002400 */
[----:B------:R-:W-:-:S02]  /*3200*/  FSEL R120, R120, -INF , P5 ;  /* 0xff80000078787808 */ /* 0x000fc40002800000 */
[----:B------:R-:W-:Y:S02]  /*3210*/  FMNMX.FTZ R55, R121, R54, !PT ;  /* 0x0000003679377209 */ /* 0x000fe40007810000 */
[----:B------:R-:W-:Y:S02]  /*3220*/  FSEL R41, R123, -INF , P2 ;  /* 0xff8000007b297808 */ /* 0x000fe40001000000 */
[----:B------:R-:W-:Y:S01]  /*3230*/  ISETP.GT.AND P2, PT, R6, 0x41, PT ;  /* 0x000000410600780c */ /* 0x000fe20003f44270 */
[----:B------:R-:W5:Y:S01]  /*3240*/  MUFU.TANH R111, R111 ;  /* 0x0000006f006f7308 */ /* 0x000f620000002400 */
[----:B------:R-:W-:Y:S02]  /*3250*/  FSEL R124, R124, -INF , P1 ;  /* 0xff8000007c7c7808 */ /* 0x000fe40000800000 */
[----:B------:R-:W-:Y:S02]  /*3260*/  FMNMX.FTZ R55, R120, R55, !PT ;  /* 0x0000003778377209 */ /* 0x000fe40007810000 */
[----:B------:R-:W-:-:S02]  /*3270*/  FSEL R42, R122, -INF , P3 ;  /* 0xff8000007a2a7808 */ /* 0x000fc40001800000 */
[----:B------:R-:W-:Y:S01]  /*3280*/  ISETP.GT.AND P3, PT, R6, 0x48, PT ;  /* 0x000000480600780c */ /* 0x000fe20003f64270 */
[----:B------:R3:W-:Y:S01]  /*3290*/  MUFU.TANH R122, R57 ;  /* 0x00000039007a7308 */ /* 0x0007e20000002400 */
[----:B0-----:R-:W-:Y:S02]  /*32a0*/  FSEL R104, R104, -INF , P2 ;  /* 0xff80000068687808 */ /* 0x001fe40001000000 */
[----:B--2---:R-:W-:Y:S02]  /*32b0*/  FSEL R43, R125, -INF , P4 ;  /* 0xff8000007d2b7808 */ /* 0x004fe40002000000 */
[----:B------:R-:W-:Y:S02]  /*32c0*/  ISETP.GT.AND P4, PT, R6, 0x49, PT ;  /* 0x000000490600780c */ /* 0x000fe40003f84270 */
[----:B-1----:R-:W-:Y:S01]  /*32d0*/  FSEL R106, R106, -INF , P3 ;  /* 0xff8000006a6a7808 */ /* 0x002fe20001800000 */
[----:B------:R-:W0:Y:S01]  /*32e0*/  MUFU.TANH R112, R112 ;  /* 0x0000007000707308 */ /* 0x000e220000002400 */
[----:B---3--:R-:W-:-:S02]  /*32f0*/  FMNMX.FTZ R57, R124, R55, !PT ;  /* 0x000000377c397209 */ /* 0x008fc40007810000 */
[----:B------:R-:W-:Y:S02]  /*3300*/  FSEL R44, R126, -INF , P5 ;  /* 0xff8000007e2c7808 */ /* 0x000fe40002800000 */
[----:B------:R-:W-:Y:S02]  /*3310*/  FMNMX.FTZ R57, R104, R57, !PT ;  /* 0x0000003968397209 */ /* 0x000fe40007810000 */
[C---:B------:R-:W-:Y:S01]  /*3320*/  ISETP.GT.AND P5, PT, R6.reuse, 0x50, PT ;  /* 0x000000500600780c */ /* 0x040fe20003fa4270 */
[----:B------:R1:W-:Y:S01]  /*3330*/  MUFU.TANH R125, R58 ;  /* 0x0000003a007d7308 */ /* 0x0003e20000002400 */
[----:B----4-:R-:W-:Y:S01]  /*3340*/  FSEL R105, R105, -INF , P4 ;  /* 0xff80000069697808 */ /* 0x010fe20002000000 */
[----:B------:R-:W-:Y:S02]  /*3350*/  WARPGROUP.DEPBAR.LE gsb0, 0x0 ;  /* 0x00008000000079c5 */ /* 0x000fe40000010000 */
[----:B-----5:R-:W-:Y:S02]  /*3360*/  FSEL R45, R127, -INF , P1 ;  /* 0xff8000007f2d7808 */ /* 0x020fe40000800000 */
[----:B------:R-:W-:-:S02]  /*3370*/  ISETP.GT.AND P1, PT, R6, 0x51, PT ;  /* 0x000000510600780c */ /* 0x000fc40003f24270 */
[----:B------:R-:W2:Y:S01]  /*3380*/  MUFU.TANH R114, R114 ;  /* 0x0000007200727308 */ /* 0x000ea20000002400 */
[----:B-1----:R-:W-:Y:S02]  /*3390*/  FMNMX.FTZ R58, R106, R57, !PT ;  /* 0x000000396a3a7209 */ /* 0x002fe40007810000 */
[----:B------:R-:W-:Y:S02]  /*33a0*/  FSEL R109, R109, -INF , P5 ;  /* 0xff8000006d6d7808 */ /* 0x000fe40002800000 */
[----:B------:R-:W-:Y:S02]  /*33b0*/  FMNMX.FTZ R58, R105, R58, !PT ;  /* 0x0000003a693a7209 */ /* 0x000fe40007810000 */
[----:B------:R-:W-:Y:S01]  /*33c0*/  FSEL R46, R107, -INF , P2 ;  /* 0xff8000006b2e7808 */ /* 0x000fe20001000000 */
[----:B------:R-:W1:Y:S01]  /*33d0*/  MUFU.TANH R128, R128 ;  /* 0x0000008000807308 */ /* 0x000e620000002400 */
[----:B------:R-:W-:Y:S02]  /*33e0*/  ISETP.GT.AND P2, PT, R6, 0x58, PT ;  /* 0x000000580600780c */ /* 0x000fe40003f44270 */
[----:B------:R-:W-:-:S02]  /*33f0*/  FSEL R108, R108, -INF , P1 ;  /* 0xff8000006c6c7808 */ /* 0x000fc40000800000 */
[----:B------:R-:W-:Y:S02]  /*3400*/  FSEL R48, R110, -INF , P3 ;  /* 0xff8000006e307808 */ /* 0x000fe40001800000 */
[C---:B------:R-:W-:Y:S01]  /*3410*/  ISETP.GT.AND P3, PT, R6.reuse, 0x59, PT ;  /* 0x000000590600780c */ /* 0x040fe20003f64270 */
[----:B------:R-:W3:Y:S01]  /*3420*/  MUFU.TANH R115, R115 ;  /* 0x0000007300737308 */ /* 0x000ee20000002400 */
[----:B------:R-:W-:Y:S02]  /*3430*/  FSEL R113, R113, -INF , P2 ;  /* 0xff80000071717808 */ /* 0x000fe40001000000 */
[----:B------:R-:W-:Y:S02]  /*3440*/  FSEL R49, R111, -INF , P4 ;  /* 0xff8000006f317808 */ /* 0x000fe40002000000 */
[----:B------:R-:W-:Y:S02]  /*3450*/  ISETP.GT.AND P4, PT, R6, 0x60, PT ;  /* 0x000000600600780c */ /* 0x000fe40003f84270 */
[----:B0-----:R-:W-:Y:S01]  /*3460*/  FSEL R112, R112, -INF , P3 ;  /* 0xff80000070707808 */ /* 0x001fe20001800000 */
[----:B------:R-:W0:Y:S01]  /*3470*/  MUFU.TANH R88, R88 ;  /* 0x0000005800587308 */ /* 0x000e220000002400 */
[----:B--2---:R-:W-:-:S02]  /*3480*/  FSEL R51, R114, -INF , P1 ;  /* 0xff80000072337808 */ /* 0x004fc40000800000 */
[----:B-1----:R-:W-:Y:S02]  /*3490*/  FSEL R50, R128, -INF , P5 ;  /* 0xff80000080327808 */ /* 0x002fe40002800000 */
[C---:B------:R-:W-:Y:S02]  /*34a0*/  ISETP.GT.AND P5, PT, R6.reuse, 0x61, PT ;  /* 0x000000610600780c */ /* 0x040fe40003fa4270 */
[----:B------:R-:W-:Y:S01]  /*34b0*/  ISETP.GT.AND P1, PT, R6, 0x68, PT ;  /* 0x000000680600780c */ /* 0x000fe20003f24270 */
[----:B------:R1:W-:Y:S01]  /*34c0*/  MUFU.TANH R107, R59 ;  /* 0x0000003b006b7308 */ /* 0x0003e20000002400 */
[----:B---3--:R-:W-:-:S07]  /*34d0*/  FSEL R115, R115, -INF , P4 ;  /* 0xff80000073737808 */ /* 0x008fce0002000000 */
[----:B------:R-:W2:Y:S01]  /*34e0*/  MUFU.TANH R116, R116 ;  /* 0x0000007400747308 */ /* 0x000ea20000002400 */
[----:B-1----:R-:W-:Y:S02]  /*34f0*/  FMNMX.FTZ R59, R109, R58, !PT ;  /* 0x0000003a6d3b7209 */ /* 0x002fe40007810000 */
[----:B0-----:R-:W-:-:S05]  /*3500*/  FSEL R88, R88, -INF , P5 ;  /* 0xff80000058587808 */ /* 0x001fca0002800000 */
[----:B------:R-:W0:Y:S08]  /*3510*/  MUFU.TANH R89, R89 ;  /* 0x0000005900597308 */ /* 0x000e300000002400 */
[----:B------:R1:W-:Y:S01]  /*3520*/  MUFU.TANH R110, R60 ;  /* 0x0000003c006e7308 */ /* 0x0003e20000002400 */
[----:B--2---:R-:W-:Y:S02]  /*3530*/  FSEL R52, R116, -INF , P2 ;  /* 0xff80000074347808 */ /* 0x004fe40001000000 */
[----:B------:R-:W-:-:S05]  /*3540*/  ISETP.GT.AND P2, PT, R6, 0x69, PT ;  /* 0x000000690600780c */ /* 0x000fca0003f44270 */
        /* <DEDUP_REMOVED lines=16> */
[----:B0-----:R-:W-:Y:S02]  /*3650*/  FSEL R93, R93, -INF , P3 ;  /* 0xff8000005d5d7808 */ /* 0x001fe40001800000 */
[----:B------:R-:W-:-:S03]  /*3660*/  FMNMX.FTZ R81, R115, R62, !PT ;  /* 0x0000003e73517209 */ /* 0x000fc60007810000 */
[----:B------:R-:W0:Y:S01]  /*3670*/  MUFU.TANH R92, R92 ;  /* 0x0000005c005c7308 */ /* 0x000e220000002400 */
[----:B------:R-:W-:Y:S01]  /*3680*/  FMNMX.FTZ R82, R88, R81, !PT ;  /* 0x0000005158527209 */ /* 0x000fe20007810000 */
[----:B------:R-:W-:-:S03]  /*3690*/  FMUL.FTZ R81, R0, R24 ;  /* 0x0000001800517220 */ /* 0x000fc60000410000 */
[----:B------:R-:W-:-:S03]  /*36a0*/  FMNMX.FTZ R85, R89, R82, !PT ;  /* 0x0000005259557209 */ /* 0x000fc60007810000 */
[----:B------:R-:W-:Y:S01]  /*36b0*/  MUFU.TANH R119, R119 ;  /* 0x0000007700777308 */ /* 0x000fe20000002400 */
[----:B------:R-:W-:Y:S02]  /*36c0*/  FMNMX.FTZ R82, R78, R85, !PT ;  /* 0x000000554e527209 */ /* 0x000fe40007810000 */
[----:B--2---:R-:W-:Y:S02]  /*36d0*/  FSEL R55, R91, -INF , P5 ;  /* 0xff8000005b377808 */ /* 0x004fe40002800000 */
[----:B------:R-:W-:Y:S02]  /*36e0*/  ISETP.GT.AND P5, PT, R6, 0x78, PT ;  /* 0x000000780600780c */ /* 0x000fe40003fa4270 */
[----:B------:R-:W-:Y:S01]  /*36f0*/  FMNMX.FTZ R85, R93, R82, !PT ;  /* 0x000000525d557209 */ /* 0x000fe20007810000 */
[----:B------:R-:W1:Y:S01]  /*3700*/  MUFU.TANH R95, R95 ;  /* 0x0000005f005f7308 */ /* 0x000e620000002400 */
[----:B0-----:R-:W-:Y:S01]  /*3710*/  FSEL R92, R92, -INF , P4 ;  /* 0xff8000005c5c7808 */ /* 0x001fe20002000000 */
[----:B------:R-:W-:-:S03]  /*3720*/  FMUL.FTZ R82, R0, R25 ;  /* 0x0000001900527220 */ /* 0x000fc60000410000 */
[----:B------:R-:W-:-:S03]  /*3730*/  FMNMX.FTZ R86, R92, R85, !PT ;  /* 0x000000555c567209 */ /* 0x000fc60007810000 */
[----:B------:R-:W0:Y:S08]  /*3740*/  MUFU.TANH R94, R94 ;  /* 0x0000005e005e7308 */ /* 0x000e300000002400 */
[----:B------:R-:W-:Y:S01]  /*3750*/  MUFU.TANH R96, R96 ;  /* 0x0000006000607308 */ /* 0x000fe20000002400 */
[----:B-1----:R-:W-:-:S04]  /*3760*/  FSEL R95, R95, -INF , P5 ;  /* 0xff8000005f5f7808 */ /* 0x002fc80002800000 */
[----:B------:R-:W-:Y:S01]  /*3770*/  FMNMX.FTZ R85, R95, R86, !PT ;  /* 0x000000565f557209 */ /* 0x000fe20007810000 */
[----:B------:R-:W-:Y:S02]  /*3780*/  FMUL.FTZ R86, R0, R26 ;  /* 0x0000001a00567220 */ /* 0x000fe40000410000 */
[----:B------:R-:W-:Y:S01]  /*3790*/  MUFU.TANH R101, R101 ;  /* 0x0000006500657308 */ /* 0x000fe20000002400 */
[----:B0-----:R-:W-:Y:S02]  /*37a0*/  FSEL R57, R94, -INF , P2 ;  /* 0xff8000005e397808 */ /* 0x001fe40001000000 */
[----:B------:R-:W-:-:S05]  /*37b0*/  ISETP.GT.AND P2, PT, R6, 0x80, PT ;  /* 0x000000800600780c */ /* 0x000fca0003f44270 */
[----:B------:R-:W0:Y:S08]  /*37c0*/  MUFU.TANH R97, R97 ;  /* 0x0000006100617308 */ /* 0x000e300000002400 */
[----:B------:R-:W1:Y:S08]  /*37d0*/  MUFU.TANH R100, R100 ;  /* 0x0000006400647308 */ /* 0x000e700000002400 */
[----:B------:R-:W2:Y:S01]  /*37e0*/  MUFU.TANH R98, R98 ;  /* 0x0000006200627308 */ /* 0x000ea20000002400 */
[----:B0-----:R-:W-:-:S02]  /*37f0*/  FSEL R58, R97, -INF , P3 ;  /* 0xff800000613a7808 */ /* 0x001fc40001800000 */
[----:B------:R-:W-:-:S05]  /*3800*/  ISETP.GT.AND P3, PT, R6, 0x81, PT ;  /* 0x000000810600780c */ /* 0x000fca0003f64270 */
[----:B------:R-:W-:Y:S01]  /*3810*/  MUFU.TANH R64, R64 ;  /* 0x0000004000407308 */ /* 0x000fe20000002400 */
[----:B-1----:R-:W-:-:S07]  /*3820*/  FSEL R100, R100, -INF , P2 ;  /* 0xff80000064647808 */ /* 0x002fce0001000000 */
[----:B------:R-:W0:Y:S01]  /*3830*/  MUFU.TANH R99, R99 ;  /* 0x0000006300637308 */ /* 0x000e220000002400 */
[----:B--2---:R-:W-:Y:S02]  /*3840*/  FSEL R59, R98, -INF , P4 ;  /* 0xff800000623b7808 */ /* 0x004fe40002000000 */
[----:B------:R-:W-:-:S05]  /*3850*/  ISETP.GT.AND P4, PT, R6, 0x88, PT ;  /* 0x000000880600780c */ /* 0x000fca0003f84270 */
[----:B------:R-:W1:Y:S08]  /*3860*/  MUFU.TANH R132, R132 ;  /* 0x0000008400847308 */ /* 0x000e700000002400 */
[----:B------:R-:W2:Y:S01]  /*3870*/  MUFU.TANH R102, R102 ;  /* 0x0000006600667308 */ /* 0x000ea20000002400 */
[----:B0-----:R-:W-:-:S07]  /*3880*/  FSEL R99, R99, -INF , P3 ;  /* 0xff80000063637808 */ /* 0x001fce0001800000 */
[----:B------:R0:W-:Y:S01]  /*3890*/  MUFU.TANH R123, R56 ;  /* 0x00000038007b7308 */ /* 0x0001e20000002400 */
[----:B-1----:R-:W-:Y:S02]  /*38a0*/  FSEL R62, R132, -INF , P2 ;  /* 0xff800000843e7808 */ /* 0x002fe40001000000 */
[----:B------:R-:W-:-:S05]  /*38b0*/  ISETP.GT.AND P2, PT, R6, 0x91, PT ;  /* 0x000000910600780c */ /* 0x000fca0003f44270 */
[----:B------:R-:W1:Y:S01]  /*38c0*/  MUFU.TANH R129, R129 ;  /* 0x0000008100817308 */ /* 0x000e620000002400 */
[----:B0-----:R-:W-:Y:S02]  /*38d0*/  FSEL R56, R119, -INF , P1 ;  /* 0xff80000077387808 */ /* 0x001fe40000800000 */
[----:B------:R-:W-:Y:S02]  /*38e0*/  ISETP.GT.AND P1, PT, R6, 0x79, PT ;  /* 0x000000790600780c */ /* 0x000fe40003f24270 */
[----:B--2---:R-:W-:Y:S02]  /*38f0*/  FSEL R60, R102, -INF , P5 ;  /* 0xff800000663c7808 */ /* 0x004fe40002800000 */
[----:B------:R-:W-:Y:S01]  /*3900*/  FSEL R96, R96, -INF , P1 ;  /* 0xff80000060607808 */ /* 0x000fe20000800000 */
[----:B------:R-:W0:Y:S01]  /*3910*/  MUFU.TANH R131, R131 ;  /* 0x0000008300837308 */ /* 0x000e220000002400 */
[----:B------:R-:W-:Y:S01]  /*3920*/  FSEL R61, R101, -INF , P1 ;  /* 0xff800000653d7808 */ /* 0x000fe20000800000 */
[----:B------:R-:W-:Y:S01]  /*3930*/  FMUL.FTZ R101, R0, R30 ;  /* 0x0000001e00657220 */ /* 0x000fe20000410000 */
[----:B------:R-:W-:-:S02]  /*3940*/  ISETP.GT.AND P1, PT, R6, 0x90, PT ;  /* 0x000000900600780c */ /* 0x000fc40003f24270 */
[----:B------:R-:W-:Y:S02]  /*3950*/  FMNMX.FTZ R85, R96, R85, !PT ;  /* 0x0000005560557209 */ /* 0x000fe40007810000 */
[----:B------:R-:W-:Y:S01]  /*3960*/  ISETP.GT.AND P5, PT, R6, 0x89, PT ;  /* 0x000000890600780c */ /* 0x000fe20003fa4270 */
[----:B------:R-:W-:Y:S01]  /*3970*/  MUFU.TANH R65, R65 ;  /* 0x0000004100417308 */ /* 0x000fe20000002400 */
[----:B-1----:R-:W-:-:S07]  /*3980*/  FSEL R129, R129, -INF , P4 ;  /* 0xff80000081817808 */ /* 0x002fce0002000000 */
[----:B------:R-:W1:Y:S01]  /*3990*/  MUFU.TANH R130, R130 ;  /* 0x0000008200827308 */ /* 0x000e620000002400 */
[----:B0-----:R-:W-:Y:S01]  /*39a0*/  FSEL R24, R131, -INF , P3 ;  /* 0xff80000083187808 */ /* 0x001fe20001800000 */
[----:B------:R-:W-:Y:S01]  /*39b0*/  FMUL.FTZ R131, R0, R34 ;  /* 0x0000002200837220 */ /* 0x000fe20000410000 */
[----:B------:R-:W-:-:S05]  /*39c0*/  ISETP.GT.AND P3, PT, R6, 0x98, PT ;  /* 0x000000980600780c */ /* 0x000fca0003f64270 */
[----:B------:R-:W0:Y:S08]  /*39d0*/  MUFU.TANH R68, R68 ;  /* 0x0000004400447308 */ /* 0x000e300000002400 */
[----:B------:R-:W2:Y:S01]  /*39e0*/  MUFU.TANH R66, R66 ;  /* 0x0000004200427308 */ /* 0x000ea20000002400 */
[----:B-1----:R-:W-:-:S07]  /*39f0*/  FSEL R130, R130, -INF , P5 ;  /* 0xff80000082827808 */ /* 0x002fce0002800000 */
[----:B------:R1:W-:Y:S08]  /*3a00*/  MUFU.TANH R116, R81 ;  /* 0x0000005100747308 */ /* 0x0003f00000002400 */
[----:B------:R-:W-:Y:S01]  /*3a10*/  MUFU.TANH R134, R134 ;  /* 0x0000008600867308 */ /* 0x000fe20000002400 */
[----:B-1----:R-:W-:Y:S02]  /*3a20*/  FSEL R81, R64, -INF , P1 ;  /* 0xff80000040517808 */ /* 0x002fe40000800000 */
[----:B------:R-:W-:-:S02]  /*3a30*/  FMNMX.FTZ R64, R100, R85, !PT ;  /* 0x0000005564407209 */ /* 0x000fc40007810000 */
[----:B0-----:R-:W-:Y:S02]  /*3a40*/  FSEL R85, R68, -INF , P3 ;  /* 0xff80000044557808 */ /* 0x001fe40001800000 */
[----:B------:R-:W-:Y:S01]  /*3a50*/  FMNMX.FTZ R94, R99, R64, !PT ;  /* 0x00000040635e7209 */ /* 0x000fe20007810000 */
[----:B------:R-:W0:Y:S01]  /*3a60*/  MUFU.TANH R133, R133 ;  /* 0x0000008500857308 */ /* 0x000e220000002400 */
[----:B--2---:R-:W-:Y:S01]  /*3a70*/  FSEL R26, R66, -INF , P1 ;  /* 0xff800000421a7808 */ /* 0x004fe20000800000 */
[----:B------:R-:W-:Y:S01]  /*3a80*/  FMUL.FTZ R66, R0, R27 ;  /* 0x0000001b00427220 */ /* 0x000fe20000410000 */
[----:B------:R-:W-:-:S05]  /*3a90*/  ISETP.GT.AND P1, PT, R6, 0xa1, PT ;  /* 0x000000a10600780c */ /* 0x000fca0003f24270 */
[----:B------:R1:W-:Y:S08]  /*3aa0*/  MUFU.TANH R117, R82 ;  /* 0x0000005200757308 */ /* 0x0003f00000002400 */
[----:B------:R-:W-:Y:S01]  /*3ab0*/  MUFU.TANH R69, R69 ;  /* 0x0000004500457308 */ /* 0x000fe20000002400 */
[----:B-1----:R-:W-:Y:S02]  /*3ac0*/  FSEL R82, R65, -INF , P2 ;  /* 0xff80000041527808 */ /* 0x002fe40001000000 */
[----:B------:R-:W-:-:S02]  /*3ad0*/  FMNMX.FTZ R65, R129, R94, !PT ;  /* 0x0000005e81417209 */ /* 0x000fc40007810000 */
[----:B0-----:R-:W-:Y:S02]  /*3ae0*/  FSEL R25, R133, -INF , P5 ;  /* 0xff80000085197808 */ /* 0x001fe40002800000 */
[----:B------:R-:W-:Y:S01]  /*3af0*/  FMNMX.FTZ R68, R130, R65, !PT ;  /* 0x0000004182447209 */ /* 0x000fe20007810000 */
[----:B------:R-:W0:Y:S01]  /*3b00*/  MUFU.TANH R137, R137 ;  /* 0x0000008900897308 */ /* 0x000e220000002400 */
[----:B------:R-:W-:Y:S02]  /*3b10*/  ISETP.GT.AND P5, PT, R6, 0xa0, PT ;  /* 0x000000a00600780c */ /* 0x000fe40003fa4270 */
[----:B------:R-:W-:-:S05]  /*3b20*/  FMNMX.FTZ R65, R81, R68, !PT ;  /* 0x0000004451417209 */ /* 0x000fca0007810000 */
[----:B------:R-:W1:Y:S08]  /*3b30*/  MUFU.TANH R67, R67 ;  /* 0x0000004300437308 */ /* 0x000e700000002400 */
[----:B------:R-:W2:Y:S01]  /*3b40*/  MUFU.TANH R138, R138 ;  /* 0x0000008a008a7308 */ /* 0x000ea20000002400 */
[----:B0-----:R-:W-:-:S07]  /*3b50*/  FSEL R137, R137, -INF , P5 ;  /* 0xff80000089897808 */ /* 0x001fce0002800000 */
[----:B------:R-:W0:Y:S01]  /*3b60*/  MUFU.TANH R135, R135 ;  /* 0x0000008700877308 */ /* 0x000e220000002400 */
[----:B-1----:R-:W-:Y:S01]  /*3b70*/  FSEL R27, R67, -INF , P2 ;  /* 0xff800000431b7808 */ /* 0x002fe20001000000 */
[----:B------:R-:W-:Y:S01]  /*3b80*/  FMUL.FTZ R67, R0, R28 ;  /* 0x0000001c00437220 */ /* 0x000fe20000410000 */
[----:B------:R-:W-:-:S04]  /*3b90*/  ISETP.GT.AND P2, PT, R6, 0xa8, PT ;  /* 0x000000a80600780c */ /* 0x000fc80003f44270 */
[----:B------:R-:W-:Y:S01]  /*3ba0*/  FSEL R94, R125, -INF , P2 ;  /* 0xff8000007d5e7808 */ /* 0x000fe20001000000 */
[----:B------:R1:W-:Y:S01]  /*3bb0*/  MUFU.TANH R90, R63 ;  /* 0x0000003f005a7308 */ /* 0x0003e20000002400 */
[----:B--2---:R-:W-:Y:S02]  /*3bc0*/  FSEL R91, R138, -INF , P1 ;  /* 0xff8000008a5b7808 */ /* 0x004fe40000800000 */
[----:B------:R-:W-:Y:S01]  /*3bd0*/  FSEL R30, R110, -INF , P2 ;  /* 0xff8000006e1e7808 */ /* 0x000fe20001000000 */
[----:B------:R-:W-:Y:S01]  /*3be0*/  FMUL.FTZ R110, R0, R32 ;  /* 0x00000020006e7220 */ /* 0x000fe20000410000 */
[----:B------:R-:W-:-:S03]  /*3bf0*/  ISETP.GT.AND P2, PT, R6, 0xb9, PT ;  /* 0x000000b90600780c */ /* 0x000fc60003f44270 */
[----:B------:R2:W-:Y:S01]  /*3c00*/  MUFU.TANH R119, R66 ;  /* 0x0000004200777308 */ /* 0x0005e20000002400 */
[----:B-1----:R-:W-:Y:S02]  /*3c10*/  FSEL R63, R134, -INF , P4 ;  /* 0xff800000863f7808 */ /* 0x002fe40002000000 */
[C---:B------:R-:W-:Y:S02]  /*3c20*/  ISETP.GT.AND P4, PT, R6.reuse, 0x99, PT ;  /* 0x000000990600780c */ /* 0x040fe40003f84270 */
[----:B0-----:R-:W-:Y:S02]  /*3c30*/  FSEL R64, R135, -INF , P3 ;  /* 0xff80000087407808 */ /* 0x001fe40001800000 */
[----:B------:R-:W-:Y:S01]  /*3c40*/  ISETP.GT.AND P3, PT, R6, 0xa9, PT ;  /* 0x000000a90600780c */ /* 0x000fe20003f64270 */
[----:B------:R-:W0:Y:S01]  /*3c50*/  MUFU.TANH R136, R136 ;  /* 0x0000008800887308 */ /* 0x000e220000002400 */
[----:B--2---:R-:W-:Y:S02]  /*3c60*/  FMNMX.FTZ R66, R82, R65, !PT ;  /* 0x0000004152427209 */ /* 0x004fe40007810000 */
[----:B------:R-:W-:-:S02]  /*3c70*/  FSEL R65, R122, -INF , P1 ;  /* 0xff8000007a417808 */ /* 0x000fc40000800000 */
[----:B------:R-:W-:Y:S02]  /*3c80*/  FMNMX.FTZ R97, R85, R66, !PT ;  /* 0x0000004255617209 */ /* 0x000fe40007810000 */
[----:B------:R-:W-:Y:S01]  /*3c90*/  ISETP.GT.AND P1, PT, R6, 0xb8, PT ;  /* 0x000000b80600780c */ /* 0x000fe20003f24270 */
[----:B------:R1:W-:Y:S08]  /*3ca0*/  MUFU.TANH R118, R86 ;  /* 0x0000005600767308 */ /* 0x0003f00000002400 */
[----:B------:R-:W-:Y:S01]  /*3cb0*/  MUFU.TANH R140, R140 ;  /* 0x0000008c008c7308 */ /* 0x000fe20000002400 */
[----:B-1----:R-:W-:Y:S01]  /*3cc0*/  FSEL R86, R69, -INF , P4 ;  /* 0xff80000045567808 */ /* 0x002fe20002000000 */
[----:B------:R-:W-:Y:S01]  /*3cd0*/  FMUL.FTZ R69, R0, R29 ;  /* 0x0000001d00457220 */ /* 0x000fe20000410000 */
[----:B0-----:R-:W-:-:S02]  /*3ce0*/  FSEL R28, R136, -INF , P4 ;  /* 0xff800000881c7808 */ /* 0x001fc40002000000 */
[----:B------:R-:W-:Y:S02]  /*3cf0*/  FMNMX.FTZ R66, R86, R97, !PT ;  /* 0x0000006156427209 */ /* 0x000fe40007810000 */
[C---:B------:R-:W-:Y:S01]  /*3d00*/  ISETP.GT.AND P4, PT, R6.reuse, 0xb0, PT ;  /* 0x000000b00600780c */ /* 0x040fe20003f84270 */
[----:B------:R-:W0:Y:S01]  /*3d10*/  MUFU.TANH R143, R143 ;  /* 0x0000008f008f7308 */ /* 0x000e220000002400 */
[----:B------:R-:W-:Y:S02]  /*3d20*/  FMNMX.FTZ R66, R137, R66, !PT ;  /* 0x0000004289427209 */ /* 0x000fe40007810000 */
[----:B------:R-:W-:Y:S02]  /*3d30*/  FSEL R97, R107, -INF , P3 ;  /* 0xff8000006b617808 */ /* 0x000fe40001800000 */
[----:B------:R-:W-:Y:S02]  /*3d40*/  FSEL R29, R123, -INF , P5 ;  /* 0xff8000007b1d7808 */ /* 0x000fe40002800000 */
[----:B------:R-:W-:Y:S01]  /*3d50*/  ISETP.GT.AND P5, PT, R6, 0xb1, PT ;  /* 0x000000b10600780c */ /* 0x000fe20003fa4270 */
[----:B------:R1:W-:Y:S01]  /*3d60*/  MUFU.TANH R68, R67 ;  /* 0x0000004300447308 */ /* 0x0003e20000002400 */
[----:B------:R-:W-:Y:S01]  /*3d70*/  FSEL R98, R114, -INF , P4 ;  /* 0xff80000072627808 */ /* 0x000fe20002000000 */
[----:B------:R-:W-:-:S06]  /*3d80*/  FMUL.FTZ R114, R0, R33 ;  /* 0x0000002100727220 */ /* 0x000fcc0000410000 */
[----:B------:R-:W2:Y:S01]  /*3d90*/  MUFU.TANH R144, R144 ;  /* 0x0000009000907308 */ /* 0x000ea20000002400 */
[----:B-1----:R-:W-:Y:S02]  /*3da0*/  FMNMX.FTZ R67, R91, R66, !PT ;  /* 0x000000425b437209 */ /* 0x002fe40007810000 */
[----:B------:R-:W-:Y:S02]  /*3db0*/  FSEL R66, R111, -INF , P3 ;  /* 0xff8000006f427808 */ /* 0x000fe40001800000 */
[----:B------:R-:W-:Y:S02]  /*3dc0*/  FMNMX.FTZ R102, R94, R67, !PT ;  /* 0x000000435e667209 */ /* 0x000fe40007810000 */
[----:B------:R-:W-:Y:S01]  /*3dd0*/  ISETP.GT.AND P3, PT, R6, 0xc0, PT ;  /* 0x000000c00600780c */ /* 0x000fe20003f64270 */
[----:B------:R-:W1:Y:S01]  /*3de0*/  MUFU.TANH R141, R141 ;  /* 0x0000008d008d7308 */ /* 0x000e620000002400 */
[----:B------:R-:W-:Y:S02]  /*3df0*/  FMNMX.FTZ R107, R97, R102, !PT ;  /* 0x00000066616b7209 */ /* 0x000fe40007810000 */
[----:B0-----:R-:W-:-:S02]  /*3e00*/  FSEL R102, R143, -INF , P1 ;  /* 0xff8000008f667808 */ /* 0x001fc40000800000 */
[----:B------:R-:W-:-:S03]  /*3e10*/  FMNMX.FTZ R126, R98, R107, !PT ;  /* 0x0000006b627e7209 */ /* 0x000fc60007810000 */
[----:B------:R-:W0:Y:S01]  /*3e20*/  MUFU.TANH R142, R142 ;  /* 0x0000008e008e7308 */ /* 0x000e220000002400 */
[----:B--2---:R-:W-:-:S07]  /*3e30*/  FSEL R107, R144, -INF , P2 ;  /* 0xff800000906b7808 */ /* 0x004fce0001000000 */
[----:B------:R2:W-:Y:S01]  /*3e40*/  MUFU.TANH R122, R101 ;  /* 0x00000065007a7308 */ /* 0x0005e20000002400 */
[----:B-1----:R-:W-:Y:S02]  /*3e50*/  FSEL R67, R141, -INF , P4 ;  /* 0xff8000008d437808 */ /* 0x002fe40002000000 */
[----:B------:R-:W-:-:S04]  /*3e60*/  ISETP.GT.AND P4, PT, R6, 0xc1, PT ;  /* 0x000000c10600780c */ /* 0x000fc80003f84270 */
[----:B------:R-:W-:Y:S01]  /*3e70*/  FSEL R111, R117, -INF , P4 ;  /* 0xff800000756f7808 */ /* 0x000fe20002000000 */
[----:B------:R-:W1:Y:S01]  /*3e80*/  MUFU.TANH R139, R139 ;  /* 0x0000008b008b7308 */ /* 0x000e620000002400 */
[----:B--2---:R-:W-:Y:S02]  /*3e90*/  FSEL R101, R140, -INF , P5 ;  /* 0xff8000008c657808 */ /* 0x004fe40002800000 */
[----:B0-----:R-:W-:Y:S02]  /*3ea0*/  FSEL R32, R142, -INF , P5 ;  /* 0xff8000008e207808 */ /* 0x001fe40002800000 */
[----:B------:R-:W-:Y:S01]  /*3eb0*/  FMNMX.FTZ R33, R101, R126, !PT ;  /* 0x0000007e65217209 */ /* 0x000fe20007810000 */
[----:B------:R-:W-:Y:S01]  /*3ec0*/  FMUL.FTZ R126, R0, R36 ;  /* 0x00000024007e7220 */ /* 0x000fe20000410000 */
[----:B------:R-:W-:Y:S01]  /*3ed0*/  ISETP.GT.AND P5, PT, R6, 0xc8, PT ;  /* 0x000000c80600780c */ /* 0x000fe20003fa4270 */
[----:B------:R-:W0:Y:S01]  /*3ee0*/  MUFU.TANH R69, R69 ;  /* 0x0000004500457308 */ /* 0x000e220000002400 */
[----:B------:R-:W-:-:S02]  /*3ef0*/  FMNMX.FTZ R128, R102, R33, !PT ;  /* 0x0000002166807209 */ /* 0x000fc40007810000 */
[----:B------:R-:W-:Y:S01]  /*3f00*/  FSEL R33, R90, -INF , P1 ;  /* 0xff8000005a217808 */ /* 0x000fe20000800000 */
[----:B------:R-:W-:Y:S01]  /*3f10*/  FMUL.FTZ R90, R0, R37 ;  /* 0x00000025005a7220 */ /* 0x000fe20000410000 */
[----:B------:R-:W-:Y:S02]  /*3f20*/  FMNMX.FTZ R127, R107, R128, !PT ;  /* 0x000000806b7f7209 */ /* 0x000fe40007810000 */
[C---:B------:R-:W-:Y:S01]  /*3f30*/  ISETP.GT.AND P1, PT, R6.reuse, 0xc9, PT ;  /* 0x000000c90600780c */ /* 0x040fe20003f24270 */
[----:B------:R2:W3:Y:S01]  /*3f40*/  MUFU.TANH R123, R110 ;  /* 0x0000006e007b7308 */ /* 0x0004e20000002400 */
[----:B-1----:R-:W-:Y:S02]  /*3f50*/  FSEL R36, R139, -INF , P2 ;  /* 0xff8000008b247808 */ /* 0x002fe40001000000 */
[----:B------:R-:W-:-:S05]  /*3f60*/  ISETP.GT.AND P2, PT, R6, 0xd0, PT ;  /* 0x000000d00600780c */ /* 0x000fca0003f44270 */
[----:B------:R1:W4:Y:S01]  /*3f70*/  MUFU.TANH R125, R114 ;  /* 0x00000072007d7308 */ /* 0x0003220000002400 */
[----:B--2---:R-:W-:-:S04]  /*3f80*/  FSEL R110, R116, -INF , P3 ;  /* 0xff800000746e7808 */ /* 0x004fc80001800000 */
[----:B------:R-:W-:Y:S01]  /*3f90*/  FMNMX.FTZ R116, R110, R127, !PT ;  /* 0x0000007f6e747209 */ /* 0x000fe20007810000 */
[----:B------:R-:W-:Y:S02]  /*3fa0*/  FMUL.FTZ R127, R0, R38 ;  /* 0x00000026007f7220 */ /* 0x000fe40000410000 */
[----:B------:R-:W2:Y:S01]  /*3fb0*/  MUFU.TANH R126, R126 ;  /* 0x0000007e007e7308 */ /* 0x000ea20000002400 */
[----:B-1----:R-:W-:Y:S02]  /*3fc0*/  FSEL R114, R68, -INF , P5 ;  /* 0xff80000044727808 */ /* 0x002fe40002800000 */
[----:B------:R-:W-:Y:S02]  /*3fd0*/  FMNMX.FTZ R37, R111, R116, !PT ;  /* 0x000000746f257209 */ /* 0x000fe40007810000 */
[----:B0-----:R-:W-:Y:S02]  /*3fe0*/  FSEL R116, R69, -INF , P1 ;  /* 0xff80000045747808 */ /* 0x001fe40000800000 */
[----:B------:R-:W-:Y:S01]  /*3ff0*/  FMNMX.FTZ R69, R114, R37, !PT ;  /* 0x0000002572457209 */ /* 0x000fe20007810000 */
[----:B------:R-:W0:Y:S01]  /*4000*/  MUFU.TANH R90, R90 ;  /* 0x0000005a005a7308 */ /* 0x000e220000002400 */
[----:B------:R-:W-:-:S02]  /*4010*/  FSEL R37, R118, -INF , P3 ;  /* 0xff80000076257808 */ /* 0x000fc40001800000 */
[----:B------:R-:W-:Y:S02]  /*4020*/  ISETP.GT.AND P3, PT, R6, 0xd1, PT ;  /* 0x000000d10600780c */ /* 0x000fe40003f64270 */
[----:B---3--:R-:W-:Y:S02]  /*4030*/  FSEL R118, R123, -INF , P2 ;  /* 0xff8000007b767808 */ /* 0x008fe40001000000 */
[----:B------:R-:W-:Y:S01]  /*4040*/  FMNMX.FTZ R69, R116, R69, !PT ;  /* 0x0000004574457209 */ /* 0x000fe20007810000 */
[----:B------:R-:W1:Y:S01]  /*4050*/  MUFU.TANH R131, R131 ;  /* 0x0000008300837308 */ /* 0x000e620000002400 */
[----:B------:R-:W-:Y:S02]  /*4060*/  FSEL R68, R119, -INF , P4 ;  /* 0xff80000077447808 */ /* 0x000fe40002000000 */
[----:B------:R-:W-:Y:S02]  /*4070*/  ISETP.GT.AND P4, PT, R6, 0xd8, PT ;  /* 0x000000d80600780c */ /* 0x000fe40003f84270 */
[----:B----4-:R-:W-:Y:S01]  /*4080*/  FSEL R117, R125, -INF , P3 ;  /* 0xff8000007d757808 */ /* 0x010fe20001800000 */
[----:B------:R-:W-:Y:S01]  /*4090*/  FMUL.FTZ R125, R0, R35 ;  /* 0x00000023007d7220 */ /* 0x000fe20000410000 */
[----:B------:R-:W-:Y:S01]  /*40a0*/  FMNMX.FTZ R128, R118, R69, !PT ;  /* 0x0000004576807209 */ /* 0x000fe20007810000 */
[----:B------:R-:W3:Y:S01]  /*40b0*/  MUFU.TANH R127, R127 ;  /* 0x0000007f007f7308 */ /* 0x000ee20000002400 */
[----:B------:R-:W-:-:S02]  /*40c0*/  FSEL R69, R122, -INF , P5 ;  /* 0xff8000007a457808 */ /* 0x000fc40002800000 */
[----:B------:R-:W-:Y:S02]  /*40d0*/  ISETP.GT.AND P5, PT, R6, 0xd9, PT ;  /* 0x000000d90600780c */ /* 0x000fe40003fa4270 */
[----:B--2---:R-:W-:Y:S02]  /*40e0*/  FSEL R126, R126, -INF , P4 ;  /* 0xff8000007e7e7808 */ /* 0x004fe40002000000 */
[----:B------:R-:W-:Y:S01]  /*40f0*/  FMNMX.FTZ R119, R117, R128, !PT ;  /* 0x0000008075777209 */ /* 0x000fe20007810000 */
[----:B------:R-:W-:Y:S01]  /*4100*/  FMUL.FTZ R128, R0, R31 ;  /* 0x0000001f00807220 */ /* 0x000fe20000410000 */
[----:B0-----:R-:W-:Y:S01]  /*4110*/  FSEL R122, R90, -INF , P5 ;  /* 0xff8000005a7a7808 */ /* 0x001fe20002800000 */
[----:B------:R-:W0:Y:S01]  /*4120*/  MUFU.TANH R125, R125 ;  /* 0x0000007d007d7308 */ /* 0x000e220000002400 */
[----:B------:R-:W-:Y:S02]  /*4130*/  FMNMX.FTZ R119, R126, R119, !PT ;  /* 0x000000777e777209 */ /* 0x000fe40007810000 */
[----:B-1----:R-:W-:-:S02]  /*4140*/  FSEL R131, R131, -INF , P2 ;  /* 0xff80000083837808 */ /* 0x002fc40001000000 */
[----:B------:R-:W-:Y:S02]  /*4150*/  FMNMX.FTZ R6, R122, R119, !PT ;  /* 0x000000777a067209 */ /* 0x000fe40007810000 */
[----:B---3--:R-:W-:Y:S01]  /*4160*/  FSEL R127, R127, -INF , P4 ;  /* 0xff8000007f7f7808 */ /* 0x008fe20002000000 */
[----:B------:R-:W1:Y:S02]  /*4170*/  MUFU.TANH R128, R128 ;  /* 0x0000008000807308 */ /* 0x000e640000002400 */
[----:B------:R-:W2:Y:S01]  /*4180*/  SHFL.BFLY PT, R119, R6, 0x2, 0x1f ;  /* 0x0c401f0006777f89 */ /* 0x000ea200000e0000 */
[----:B0-----:R-:W-:Y:S02]  /*4190*/  FSEL R125, R125, -INF , P3 ;  /* 0xff8000007d7d7808 */ /* 0x001fe40001800000 */
[----:B-1----:R-:W-:Y:S02]  /*41a0*/  FSEL R128, R128, -INF , P1 ;  /* 0xff80000080807808 */ /* 0x002fe40000800000 */
[----:B--2---:R-:W-:Y:S01]  /*41b0*/  FMNMX.FTZ R123, R6, R119, !PT ;  /* 0x00000077067b7209 */ /* 0x004fe20007810000 */
        /* <DEDUP_REMOVED lines=33> */
[----:B------:R1:W-:Y:S01]  /*43d0*/  MUFU.EX2 R84, R121 ;  /* 0x0000007900547308 */ /* 0x0003e20000000800 */
        /* <DEDUP_REMOVED lines=8> */
[----:B-1----:R-:W-:-:S01]  /*4460*/  FFMA.FTZ R121, R108, UR10, -R119 ;  /* 0x0000000a6c797c23 */ /* 0x002fc20008010877 */
[--C-:B------:R-:W-:Y:S01]  /*4470*/  FFMA.FTZ R99, R99, UR10, -R119.reuse ;  /* 0x0000000a63637c23 */ /* 0x100fe20008010877 */
[----:B------:R-:W-:Y:S01]  /*4480*/  FMNMX.FTZ R104, R20, R103, !PT ;  /* 0x0000006714687209 */ /* 0x000fe20007810000 */
[--C-:B------:R-:W-:Y:S01]  /*4490*/  FFMA.FTZ R81, R81, UR10, -R119.reuse ;  /* 0x0000000a51517c23 */ /* 0x100fe20008010877 */
[----:B------:R-:W-:-:S01]  /*44a0*/  FFMA.FTZ R82, R82, UR10, -R119 ;  /* 0x0000000a52527c23 */ /* 0x000fc20008010877 */
[--C-:B------:R-:W-:Y:S01]  /*44b0*/  FFMA.FTZ R85, R85, UR10, -R119.reuse ;  /* 0x0000000a55557c23 */ /* 0x100fe20008010877 */
[----:B------:R-:W-:Y:S01]  /*44c0*/  FMNMX.FTZ R103, R21, R104, !PT ;  /* 0x0000006815677209 */ /* 0x000fe20007810000 */
[--C-:B------:R-:W-:Y:S01]  /*44d0*/  FFMA.FTZ R86, R86, UR10, -R119.reuse ;  /* 0x0000000a56567c23 */ /* 0x100fe20008010877 */
[----:B0-----:R-:W-:-:S01]  /*44e0*/  FFMA.FTZ R120, R105, UR10, -R119 ;  /* 0x0000000a69787c23 */ /* 0x001fc20008010877 */
        /* <DEDUP_REMOVED lines=16> */
[----:B------:R-:W-:-:S01]  /*45f0*/  FFMA.FTZ R111, R111, UR10, -R119 ;  /* 0x0000000a6f6f7c23 */ /* 0x000fc20008010877 */
[----:B------:R-:W-:Y:S01]  /*4600*/  FMNMX.FTZ R108, R44, R105, !PT ;  /* 0x000000692c6c7209 */ /* 0x000fe20007810000 */
[----:B------:R-:W-:-:S01]  /*4610*/  FFMA.FTZ R105, R113, UR10, -R119 ;  /* 0x0000000a71697c23 */ /* 0x000fc20008010877 */
[--C-:B------:R-:W-:Y:S01]  /*4620*/  FFMA.FTZ R114, R114, UR10, -R119.reuse ;  /* 0x0000000a72727c23 */ /* 0x100fe20008010877 */
[----:B------:R-:W-:-:S01]  /*4630*/  FFMA.FTZ R117, R117, UR10, -R119 ;  /* 0x0000000a75757c23 */ /* 0x000fc20008010877 */
[----:B------:R-:W-:Y:S01]  /*4640*/  FMNMX.FTZ R109, R45, R108, !PT ;  /* 0x0000006c2d6d7209 */ /* 0x000fe20007810000 */
[----:B------:R-:W-:Y:S01]  /*4650*/  @!P6 VIADD R5, R5, 0x2e840 ;  /* 0x0002e8400505e836 */ /* 0x000fe20000000000 */
[----:B------:R-:W-:Y:S01]  /*4660*/  MUFU.EX2 R6, R6 ;  /* 0x0000000600067308 */ /* 0x000fe20000000800 */
[----:B0-----:R-:W-:-:S01]  /*4670*/  FFMA.FTZ R121, R116, UR10, -R119 ;  /* 0x0000000a74797c23 */ /* 0x001fc20008010877 */
[----:B------:R-:W-:Y:S01]  /*4680*/  FMNMX.FTZ R109, R46, R109, !PT ;  /* 0x0000006d2e6d7209 */ /* 0x000fe20007810000 */
[----:B------:R-:W-:-:S01]  /*4690*/  FFMA.FTZ R116, R118, UR10, -R119 ;  /* 0x0000000a76747c23 */ /* 0x000fc20008010877 */
[----:B------:R-:W-:-:S02]  /*46a0*/  FFMA.FTZ R118, R126, UR10, -R119 ;  /* 0x0000000a7e767c23 */ /* 0x000fc40008010877 */
[----:B------:R-:W-:Y:S02]  /*46b0*/  FMNMX.FTZ R108, R48, R109, !PT ;  /* 0x0000006d306c7209 */ /* 0x000fe40007810000 */
[----:B------:R-:W-:Y:S02]  /*46c0*/  MUFU.EX2 R31, R31 ;  /* 0x0000001f001f7308 */ /* 0x000fe40000000800 */
[----:B------:R-:W-:Y:S01]  /*46d0*/  FMNMX.FTZ R109, R49, R108, !PT ;  /* 0x0000006c316d7209 */ /* 0x000fe20007810000 */
[--C-:B------:R-:W-:Y:S01]  /*46e0*/  FFMA.FTZ R108, R115, UR10, -R119.reuse ;  /* 0x0000000a736c7c23 */ /* 0x100fe20008010877 */
[----:B------:R-:W-:-:S02]  /*46f0*/  FFMA.FTZ R115, R88, UR10, -R119 ;  /* 0x0000000a58737c23 */ /* 0x000fc40008010877 */
[----:B------:R-:W-:Y:S02]  /*4700*/  FMNMX.FTZ R120, R50, R109, !PT ;  /* 0x0000006d32787209 */ /* 0x000fe40007810000 */
[----:B------:R-:W-:Y:S02]  /*4710*/  MUFU.EX2 R34, R34 ;  /* 0x0000002200227308 */ /* 0x000fe40000000800 */
[----:B------:R-:W-:-:S04]  /*4720*/  FMNMX.FTZ R109, R51, R120, !PT ;  /* 0x00000078336d7209 */ /* 0x000fc80007810000 */
[----:B------:R-:W-:Y:S02]  /*4730*/  FMNMX.FTZ R88, R52, R109, !PT ;  /* 0x0000006d34587209 */ /* 0x000fe40007810000 */
[----:B------:R0:W-:Y:S02]  /*4740*/  MUFU.EX2 R109, R115 ;  /* 0x00000073006d7308 */ /* 0x0001e40000000800 */
[----:B------:R-:W-:Y:S01]  /*4750*/  FMNMX.FTZ R113, R53, R88, !PT ;  /* 0x0000005835717209 */ /* 0x000fe20007810000 */
[----:B------:R-:W-:-:S03]  /*4760*/  FFMA.FTZ R88, R89, UR10, -R119 ;  /* 0x0000000a59587c23 */ /* 0x000fc60008010877 */
[----:B------:R-:W-:Y:S01]  /*4770*/  FMNMX.FTZ R120, R54, R113, !PT ;  /* 0x0000007136787209 */ /* 0x000fe20007810000 */
[----:B------:R-:W-:-:S01]  /*4780*/  FFMA.FTZ R113, R78, UR10, -R119 ;  /* 0x0000000a4e717c23 */ /* 0x000fc20008010877 */
[----:B------:R-:W1:Y:S01]  /*4790*/  MUFU.EX2 R39, R39 ;  /* 0x0000002700277308 */ /* 0x000e620000000800 */
[----:B0-----:R-:W-:-:S01]  /*47a0*/  FFMA.FTZ R115, R92, UR10, -R119 ;  /* 0x0000000a5c737c23 */ /* 0x001fc20008010877 */
[----:B------:R-:W-:-:S04]  /*47b0*/  FMNMX.FTZ R89, R55, R120, !PT ;  /* 0x0000007837597209 */ /* 0x000fc80007810000 */
[----:B------:R-:W-:Y:S02]  /*47c0*/  FMNMX.FTZ R78, R56, R89, !PT ;  /* 0x00000059384e7209 */ /* 0x000fe40007810000 */
[----:B------:R-:W-:Y:S02]  /*47d0*/  MUFU.EX2 R35, R35 ;  /* 0x0000002300237308 */ /* 0x000fe40000000800 */
[----:B------:R-:W-:Y:S01]  /*47e0*/  FMNMX.FTZ R89, R57, R78, !PT ;  /* 0x0000004e39597209 */ /* 0x000fe20007810000 */
[----:B------:R-:W-:-:S03]  /*47f0*/  FFMA.FTZ R78, R93, UR10, -R119 ;  /* 0x0000000a5d4e7c23 */ /* 0x000fc60008010877 */
[----:B------:R-:W-:Y:S02]  /*4800*/  FMNMX.FTZ R120, R58, R89, !PT ;  /* 0x000000593a787209 */ /* 0x000fe40007810000 */
[----:B------:R-:W-:Y:S01]  /*4810*/  MUFU.EX2 R38, R38 ;  /* 0x0000002600267308 */ /* 0x000fe20000000800 */
[----:B-1----:R-:W-:Y:S02]  /*4820*/  F2FP.SATFINITE.E4M3.F32.PACK_AB_MERGE_C R200, R39, R34, RZ ;  /* 0x0000002227c8723e */ /* 0x002fe400048070ff */
[----:B------:R-:W-:Y:S01]  /*4830*/  FMNMX.FTZ R89, R59, R120, !PT ;  /* 0x000000783b597209 */ /* 0x000fe20007810000 */
[----:B------:R-:W-:-:S01]  /*4840*/  FFMA.FTZ R120, R95, UR10, -R119 ;  /* 0x0000000a5f787c23 */ /* 0x000fc20008010877 */
[----:B------:R-:W-:Y:S02]  /*4850*/  F2FP.SATFINITE.E4M3.F32.PACK_AB_MERGE_C R200, R31, R6, R200 ;  /* 0x000000061fc8723e */ /* 0x000fe400048070c8 */
[----:B------:R-:W-:Y:S01]  /*4860*/  FMNMX.FTZ R92, R60, R89, !PT ;  /* 0x000000593c5c7209 */ /* 0x000fe20007810000 */
[----:B------:R-:W-:Y:S03]  /*4870*/  MUFU.EX2 R47, R47 ;  /* 0x0000002f002f7308 */ /* 0x000fe60000000800 */
[----:B------:R-:W-:-:S04]  /*4880*/  FMNMX.FTZ R93, R61, R92, !PT ;  /* 0x0000005c3d5d7209 */ /* 0x000fc80007810000 */
[----:B------:R-:W-:Y:S01]  /*4890*/  FMNMX.FTZ R95, R62, R93, !PT ;  /* 0x0000005d3e5f7209 */ /* 0x000fe20007810000 */
[----:B------:R0:W-:Y:S03]  /*48a0*/  MUFU.EX2 R89, R115 ;  /* 0x0000007300597308 */ /* 0x0001e60000000800 */
[----:B------:R-:W-:-:S04]  /*48b0*/  FMNMX.FTZ R92, R24, R95, !PT ;  /* 0x0000005f185c7209 */ /* 0x000fc80007810000 */
[----:B------:R-:W-:Y:S01]  /*48c0*/  FMNMX.FTZ R92, R63, R92, !PT ;  /* 0x0000005c3f5c7209 */ /* 0x000fe20007810000 */
[----:B------:R1:W-:Y:S01]  /*48d0*/  MUFU.EX2 R93, R120 ;  /* 0x00000078005d7308 */ /* 0x0003e20000000800 */
[----:B0-----:R-:W-:-:S02]  /*48e0*/  FFMA.FTZ R115, R130, UR10, -R119 ;  /* 0x0000000a82737c23 */ /* 0x001fc40008010877 */
[----:B------:R-:W-:Y:S01]  /*48f0*/  FMNMX.FTZ R95, R25, R92, !PT ;  /* 0x0000005c195f7209 */ /* 0x000fe20007810000 */
[----:B------:R-:W-:-:S01]  /*4900*/  FFMA.FTZ R92, R100, UR10, -R119 ;  /* 0x0000000a645c7c23 */ /* 0x000fc20008010877 */
[----:B------:R-:W-:Y:S02]  /*4910*/  FFMA.FTZ R119, R122, UR10, -R119 ;  /* 0x0000000a7a777c23 */ /* 0x000fe40008010877 */
[----:B------:R-:W-:Y:S01]  /*4920*/  FMNMX.FTZ R100, R26, R95, !PT ;  /* 0x0000005f1a647209 */ /* 0x000fe20007810000 */
[----:B------:R-:W0:Y:S03]  /*4930*/  MUFU.EX2 R72, R72 ;  /* 0x0000004800487308 */ /* 0x000e260000000800 */
[----:B------:R-:W-:-:S04]  /*4940*/  FMNMX.FTZ R95, R27, R100, !PT ;  /* 0x000000641b5f7209 */ /* 0x000fc80007810000 */
[----:B------:R-:W-:Y:S01]  /*4950*/  FMNMX.FTZ R95, R64, R95, !PT ;  /* 0x0000005f405f7209 */ /* 0x000fe20007810000 */
[----:B------:R-:W-:Y:S03]  /*4960*/  MUFU.EX2 R70, R70 ;  /* 0x0000004600467308 */ /* 0x000fe60000000800 */
[----:B------:R-:W-:-:S04]  /*4970*/  FMNMX.FTZ R100, R28, R95, !PT ;  /* 0x0000005f1c647209 */ /* 0x000fc80007810000 */
[----:B-1----:R-:W-:Y:S01]  /*4980*/  FMNMX.FTZ R120, R29, R100, !PT ;  /* 0x000000641d787209 */ /* 0x002fe20007810000 */
[----:B------:R-:W-:Y:S01]  /*4990*/  MUFU.EX2 R71, R71 ;  /* 0x0000004700477308 */ /* 0x000fe20000000800 */
[----:B0-----:R-:W-:Y:S02]  /*49a0*/  F2FP.SATFINITE.E4M3.F32.PACK_AB_MERGE_C R202, R72, R47, RZ ;  /* 0x0000002f48ca723e */ /* 0x001fe400048070ff */
[----:B------:R-:W-:Y:S02]  /*49b0*/  FMNMX.FTZ R95, R65, R120, !PT ;  /* 0x00000078415f7209 */ /* 0x000fe40007810000 */
[----:B------:R-:W-:Y:S02]  /*49c0*/  F2FP.SATFINITE.E4M3.F32.PACK_AB_MERGE_C R202, R38, R35, R202 ;  /* 0x0000002326ca723e */ /* 0x000fe400048070ca */
[----:B------:R-:W-:Y:S01]  /*49d0*/  FMNMX.FTZ R95, R30, R95, !PT ;  /* 0x0000005f1e5f7209 */ /* 0x000fe20007810000 */
[----:B------:R-:W-:Y:S03]  /*49e0*/  MUFU.EX2 R100, R129 ;  /* 0x0000008100647308 */ /* 0x000fe60000000800 */
[----:B------:R-:W-:-:S04]  /*49f0*/  FMNMX.FTZ R120, R66, R95, !PT ;  /* 0x0000005f42787209 */ /* 0x000fc80007810000 */
[----:B------:R-:W-:Y:S01]  /*4a00*/  FMNMX.FTZ R95, R67, R120, !PT ;  /* 0x00000078435f7209 */ /* 0x000fe20007810000 */
[----:B------:R-:W-:Y:S03]  /*4a10*/  MUFU.EX2 R74, R74 ;  /* 0x0000004a004a7308 */ /* 0x000fe60000000800 */
[----:B------:R-:W-:-:S04]  /*4a20*/  FMNMX.FTZ R120, R32, R95, !PT ;  /* 0x0000005f20787209 */ /* 0x000fc80007810000 */
[----:B------:R-:W-:Y:S01]  /*4a30*/  FMNMX.FTZ R95, R33, R120, !PT ;  /* 0x00000078215f7209 */ /* 0x000fe20007810000 */
[----:B------:R-:W0:Y:S03]  /*4a40*/  MUFU.EX2 R75, R75 ;  /* 0x0000004b004b7308 */ /* 0x000e260000000800 */
[----:B------:R-:W-:-:S04]  /*4a50*/  FMNMX.FTZ R120, R36, R95, !PT ;  /* 0x0000005f24787209 */ /* 0x000fc80007810000 */
[----:B------:R-:W-:Y:S01]  /*4a60*/  FMNMX.FTZ R95, R37, R120, !PT ;  /* 0x00000078255f7209 */ /* 0x000fe20007810000 */
[----:B------:R-:W-:Y:S03]  /*4a70*/  MUFU.EX2 R73, R73 ;  /* 0x0000004900497308 */ /* 0x000fe60000000800 */
[----:B------:R-:W-:-:S04]  /*4a80*/  FMNMX.FTZ R120, R68, R95, !PT ;  /* 0x0000005f44787209 */ /* 0x000fc80007810000 */
[----:B------:R-:W-:Y:S01]  /*4a90*/  FMNMX.FTZ R95, R69, R120, !PT ;  /* 0x00000078455f7209 */ /* 0x000fe20007810000 */
[----:B------:R-:W-:Y:S01]  /*4aa0*/  MUFU.EX2 R76, R76 ;  /* 0x0000004c004c7308 */ /* 0x000fe20000000800 */
[----:B0-----:R-:W-:Y:S02]  /*4ab0*/  F2FP.SATFINITE.E4M3.F32.PACK_AB_MERGE_C R204, R75, R74, RZ ;  /* 0x0000004a4bcc723e */ /* 0x001fe400048070ff */
[----:B------:R-:W-:Y:S02]  /*4ac0*/  FMNMX.FTZ R120, R128, R95, !PT ;  /* 0x0000005f80787209 */ /* 0x000fe40007810000 */
[----:B------:R-:W-:Y:S02]  /*4ad0*/  F2FP.SATFINITE.E4M3.F32.PACK_AB_MERGE_C R204, R71, R70, R204 ;  /* 0x0000004647cc723e */ /* 0x000fe400048070cc */
[----:B------:R-:W-:Y:S01]  /*4ae0*/  FMNMX.FTZ R124, R131, R120, !PT ;  /* 0x00000078837c7209 */ /* 0x000fe20007810000 */
[----:B------:R-:W0:Y:S03]  /*4af0*/  MUFU.EX2 R77, R77 ;  /* 0x0000004d004d7308 */ /* 0x000e260000000800 */
[----:B------:R-:W-:-:S04]  /*4b00*/  FMNMX.FTZ R124, R125, R124, !PT ;  /* 0x0000007c7d7c7209 */ /* 0x000fc80007810000 */
[----:B------:R-:W-:Y:S01]  /*4b10*/  FMNMX.FTZ R124, R127, R124, !PT ;  /* 0x0000007c7f7c7209 */ /* 0x000fe20007810000 */
[----:B------:R-:W-:Y:S03]  /*4b20*/  MUFU.EX2 R79, R79 ;  /* 0x0000004f004f7308 */ /* 0x000fe60000000800 */
[----:B------:R-:W-:-:S05]  /*4b30*/  FMNMX.FTZ R124, R123, R124, !PT ;  /* 0x0000007c7b7c7209 */ /* 0x000fca0007810000 */
[----:B------:R-:W1:Y:S01]  /*4b40*/  SHFL.BFLY PT, R95, R124, 0x2, 0x1f ;  /* 0x0c401f007c5f7f89 */ /* 0x000e6200000e0000 */
[----:B------:R-:W2:Y:S01]  /*4b50*/  MUFU.EX2 R83, R83 ;  /* 0x0000005300537308 */ /* 0x000ea20000000800 */
[----:B0-----:R-:W-:-:S04]  /*4b60*/  F2FP.SATFINITE.E4M3.F32.PACK_AB_MERGE_C R206, R80, R77, RZ ;  /* 0x0000004d50ce723e */ /* 0x001fc800048070ff */
[----:B------:R-:W-:-:S03]  /*4b70*/  F2FP.SATFINITE.E4M3.F32.PACK_AB_MERGE_C R206, R76, R73, R206 ;  /* 0x000000494cce723e */ /* 0x000fc600048070ce */
[----:B------:R-:W-:Y:S08]  /*4b80*/  MUFU.EX2 R103, R103 ;  /* 0x0000006700677308 */ /* 0x000ff00000000800 */
[----:B------:R-:W-:Y:S01]  /*4b90*/  MUFU.EX2 R105, R105 ;  /* 0x0000006900697308 */ /* 0x000fe20000000800 */
[----:B--2---:R-:W-:-:S04]  /*4ba0*/  F2FP.SATFINITE.E4M3.F32.PACK_AB_MERGE_C R208, R104, R83, RZ ;  /* 0x0000005368d0723e */ /* 0x004fc800048070ff */
[----:B------:R-:W-:Y:S02]  /*4bb0*/  F2FP.SATFINITE.E4M3.F32.PACK_AB_MERGE_C R208, R84, R79, R208 ;  /* 0x0000004f54d0723e */ /* 0x000fe400048070d0 */
[----:B-1----:R-:W-:Y:S01]  /*4bc0*/  FMNMX.FTZ R129, R124, R95, !PT ;  /* 0x0000005f7c817209 */ /* 0x002fe20007810000 */
        /* <DEDUP_REMOVED lines=40> */
[----:B------:R-:W-:Y:S01]  /*4e50*/  FFMA.FTZ R44, R55, UR10, -R122 ;  /* 0x0000000a372c7c23 */ /* 0x000fe2000801087a */
[----:B------:R-:W-:-:S01]  /*4e60*/  FADD.FTZ R58, R34, R57 ;  /* 0x00000039223a7221 */ /* 0x000fc20000010000 */
[--C-:B------:R-:W-:Y:S01]  /*4e70*/  FFMA.FTZ R55, R60, UR10, -R122.reuse ;  /* 0x0000000a3c377c23 */ /* 0x100fe2000801087a */
[----:B------:R-:W-:-:S01]  /*4e80*/  FFMA.FTZ R21, R21, UR10, -R122 ;  /* 0x0000000a15157c23 */ /* 0x000fc2000801087a */
[----:B------:R-:W-:Y:S01]  /*4e90*/  FFMA.FTZ R13, R41, UR10, -R122 ;  /* 0x0000000a290d7c23 */ /* 0x000fe2000801087a */
[----:B------:R-:W-:-:S01]  /*4ea0*/  FADD.FTZ R58, R39, R58 ;  /* 0x0000003a273a7221 */ /* 0x000fc20000010000 */
[----:B------:R-:W2:Y:S01]  /*4eb0*/  MUFU.EX2 R129, R129 ;  /* 0x0000008100817308 */ /* 0x000ea20000000800 */
[----:B0-----:R-:W-:-:S01]  /*4ec0*/  FADD.FTZ R59, R7, R8 ;  /* 0x00000008073b7221 */ /* 0x001fc20000010000 */
[----:B------:R-:W-:Y:S01]  /*4ed0*/  FFMA.FTZ R41, R51, UR10, -R122 ;  /* 0x0000000a33297c23 */ /* 0x000fe2000801087a */
[----:B------:R-:W-:-:S01]  /*4ee0*/  FADD.FTZ R57, R35, R58 ;  /* 0x0000003a23397221 */ /* 0x000fc20000010000 */
[--C-:B------:R-:W-:Y:S01]  /*4ef0*/  FFMA.FTZ R58, R24, UR10, -R122.reuse ;  /* 0x0000000a183a7c23 */ /* 0x100fe2000801087a */
[----:B------:R-:W-:-:S01]  /*4f00*/  FFMA.FTZ R51, R53, UR10, -R122 ;  /* 0x0000000a35337c23 */ /* 0x000fc2000801087a */
[----:B------:R-:W-:Y:S01]  /*4f10*/  @!P6 PRMT R24, RZ, 0x654, R5 ;  /* 0x00000654ff18e816 */ /* 0x000fe20000000005 */
[----:B------:R-:W-:-:S01]  /*4f20*/  FFMA.FTZ R53, R56, UR10, -R122 ;  /* 0x0000000a38357c23 */ /* 0x000fc2000801087a */
[----:B------:R-:W0:Y:S01]  /*4f30*/  MUFU.EX2 R9, R9 ;  /* 0x0000000900097308 */ /* 0x000e220000000800 */
[----:B-1----:R-:W-:-:S01]  /*4f40*/  FADD.FTZ R60, R124, R59 ;  /* 0x0000003b7c3c7221 */ /* 0x002fc20000010000 */
[--C-:B------:R-:W-:Y:S01]  /*4f50*/  FFMA.FTZ R130, R40, UR10, -R122.reuse ;  /* 0x0000000a28827c23 */ /* 0x100fe2000801087a */
[----:B------:R-:W-:-:S01]  /*4f60*/  FFMA.FTZ R56, R61, UR10, -R122 ;  /* 0x0000000a3d387c23 */ /* 0x000fc2000801087a */
[----:B------:R1:W-:Y:S01]  /*4f70*/  @!P6 SYNCS.ARRIVE.TRANS64.RED.A1T0 RZ, [R24+URZ], RZ ;  /* 0x000000ff18ffe9a7 */ /* 0x0003e2000810043f */
[----:B------:R-:W-:-:S01]  /*4f80*/  FFMA.FTZ R40, R50, UR10, -R122 ;  /* 0x0000000a32287c23 */ /* 0x000fc2000801087a */
[--C-:B------:R-:W-:Y:S01]  /*4f90*/  FFMA.FTZ R50, R52, UR10, -R122.reuse ;  /* 0x0000000a34327c23 */ /* 0x100fe2000801087a */
[----:B------:R-:W-:-:S01]  /*4fa0*/  FFMA.FTZ R52, R62, UR10, -R122 ;  /* 0x0000000a3e347c23 */ /* 0x000fc2000801087a */
[----:B------:R-:W3:Y:S01]  /*4fb0*/  MUFU.EX2 R10, R10 ;  /* 0x0000000a000a7308 */ /* 0x000ee20000000800 */
[----:B--2---:R-:W-:-:S01]  /*4fc0*/  FADD.FTZ R60, R129, R60 ;  /* 0x0000003c813c7221 */ /* 0x004fc20000010000 */
[--C-:B------:R-:W-:Y:S01]  /*4fd0*/  FFMA.FTZ R25, R25, UR10, -R122.reuse ;  /* 0x0000000a19197c23 */ /* 0x100fe2000801087a */
[----:B------:R-:W-:-:S01]  /*4fe0*/  FFMA.FTZ R27, R27, UR10, -R122 ;  /* 0x0000000a1b1b7c23 */ /* 0x000fc2000801087a */
[--C-:B------:R-:W-:Y:S01]  /*4ff0*/  FFMA.FTZ R28, R28, UR10, -R122.reuse ;  /* 0x0000000a1c1c7c23 */ /* 0x100fe2000801087a */
[----:B------:R-:W-:Y:S01]  /*5000*/  F2FP.SATFINITE.E4M3.F32.PACK_AB_MERGE_C R212, R113, R88, RZ ;  /* 0x0000005871d4723e */ /* 0x000fe200048070ff */
[--C-:B------:R-:W-:Y:S01]  /*5010*/  FFMA.FTZ R64, R64, UR10, -R122.reuse ;  /* 0x0000000a40407c23 */ /* 0x100fe2000801087a */
[----:B------:R-:W-:-:S01]  /*5020*/  FFMA.FTZ R65, R65, UR10, -R122 ;  /* 0x0000000a41417c23 */ /* 0x000fc2000801087a */
[----:B------:R-:W1:Y:S01]  /*5030*/  MUFU.EX2 R126, R126 ;  /* 0x0000007e007e7308 */ /* 0x000e620000000800 */
[----:B0-----:R-:W-:-:S01]  /*5040*/  FADD.FTZ R59, R9, R60 ;  /* 0x0000003c093b7221 */ /* 0x001fc20000010000 */
[----:B------:R-:W-:Y:S01]  /*5050*/  FADD.FTZ R60, R38, R57 ;  /* 0x00000039263c7221 */ /* 0x000fe20000010000 */
[----:B------:R-:W-:-:S01]  /*5060*/  FFMA.FTZ R57, R63, UR10, -R122 ;  /* 0x0000000a3f397c23 */ /* 0x000fc2000801087a */
[--C-:B------:R-:W-:Y:S01]  /*5070*/  FFMA.FTZ R30, R30, UR10, -R122.reuse ;  /* 0x0000000a1e1e7c23 */ /* 0x100fe2000801087a */
        /* <DEDUP_REMOVED lines=10> */
[----:B------:R-:W-:Y:S01]  /*5120*/  F2FP.SATFINITE.E4M3.F32.PACK_AB_MERGE_C R124, R129, R124, RZ ;  /* 0x0000007c817c723e */ /* 0x000fe200048070ff */
[----:B------:R-:W2:Y:S01]  /*5130*/  MUFU.EX2 R11, R11 ;  /* 0x0000000b000b7308 */ /* 0x000ea20000000800 */
[----:B-1----:R-:W-:-:S01]  /*5140*/  FADD.FTZ R24, R126, R59 ;  /* 0x0000003b7e187221 */ /* 0x002fc20000010000 */
[----:B------:R-:W-:Y:S01]  /*5150*/  FADD.FTZ R61, R71, R62 ;  /* 0x0000003e473d7221 */ /* 0x000fe20000010000 */
[----:B------:R-:W-:-:S01]  /*5160*/  FFMA.FTZ R68, R68, UR10, -R122 ;  /* 0x0000000a44447c23 */ /* 0x000fc2000801087a */
[----:B------:R-:W-:Y:S01]  /*5170*/  F2FP.SATFINITE.E4M3.F32.PACK_AB_MERGE_C R201, R8, R7, R124 ;  /* 0x0000000708c9723e */ /* 0x000fe2000480707c */
[----:B------:R-:W-:-:S01]  /*5180*/  FFMA.FTZ R69, R69, UR10, -R122 ;  /* 0x0000000a45457c23 */ /* 0x000fc2000801087a */
[--C-:B------:R-:W-:Y:S01]  /*5190*/  FFMA.FTZ R128, R128, UR10, -R122.reuse ;  /* 0x0000000a80807c23 */ /* 0x100fe2000801087a */
[----:B------:R-:W-:-:S01]  /*51a0*/  FFMA.FTZ R131, R131, UR10, -R122 ;  /* 0x0000000a83837c23 */ /* 0x000fc2000801087a */
[----:B------:R-:W1:Y:S01]  /*51b0*/  MUFU.EX2 R12, R12 ;  /* 0x0000000c000c7308 */ /* 0x000e620000000800 */
[----:B0-----:R-:W-:-:S01]  /*51c0*/  FADD.FTZ R60, R133, R24 ;  /* 0x00000018853c7221 */ /* 0x001fc20000010000 */
[--C-:B------:R-:W-:Y:S01]  /*51d0*/  FFMA.FTZ R24, R26, UR10, -R122.reuse ;  /* 0x0000000a1a187c23 */ /* 0x100fe2000801087a */
[----:B------:R-:W-:Y:S01]  /*51e0*/  F2FP.SATFINITE.E4M3.F32.PACK_AB_MERGE_C R126, R133, R126, RZ ;  /* 0x0000007e857e723e */ /* 0x000fe200048070ff */
[--C-:B------:R-:W-:Y:S01]  /*51f0*/  FFMA.FTZ R125, R125, UR10, -R122.reuse ;  /* 0x0000000a7d7d7c23 */ /* 0x100fe2000801087a */
[----:B------:R-:W-:-:S01]  /*5200*/  FFMA.FTZ R127, R127, UR10, -R122 ;  /* 0x0000000a7f7f7c23 */ /* 0x000fc2000801087a */
[----:B------:R-:W-:Y:S01]  /*5210*/  F2FP.SATFINITE.E4M3.F32.PACK_AB_MERGE_C R214, R96, R93, RZ ;  /* 0x0000005d60d6723e */ /* 0x000fe200048070ff */
[----:B------:R-:W-:Y:S01]  /*5220*/  IMAD.MOV.U32 R72, RZ, RZ, R87 ;  /* 0x000000ffff487224 */ /* 0x000fe200078e0057 */
[----:B------:R-:W0:Y:S01]  /*5230*/  MUFU.EX2 R21, R21 ;  /* 0x0000001500157308 */ /* 0x000e220000000800 */
[----:B--2---:R-:W-:-:S01]  /*5240*/  FADD.FTZ R59, R11, R60 ;  /* 0x0000003c0b3b7221 */ /* 0x004fc20000010000 */
[----:B------:R-:W-:Y:S01]  /*5250*/  FADD.FTZ R60, R74, R61 ;  /* 0x0000003d4a3c7221 */ /* 0x000fe20000010000 */
[----:B------:R-:W-:Y:S01]  /*5260*/  F2FP.SATFINITE.E4M3.F32.PACK_AB_MERGE_C R203, R10, R9, R126 ;  /* 0x000000090acb723e */ /* 0x000fe2000480707e */
[----:B------:R-:W-:Y:S01]  /*5270*/  IMAD.MOV.U32 R74, RZ, RZ, R87 ;  /* 0x000000ffff4a7224 */ /* 0x000fe200078e0057 */
[----:B------:R-:W-:Y:S01]  /*5280*/  F2FP.SATFINITE.E4M3.F32.PACK_AB_MERGE_C R214, R89, R78, R214 ;  /* 0x0000004e59d6723e */ /* 0x000fe200048070d6 */
[----:B------:R-:W-:Y:S01]  /*5290*/  FADD.FTZ R60, R75, R60 ;  /* 0x0000003c4b3c7221 */ /* 0x000fe20000010000 */
[----:B------:R-:W-:Y:S01]  /*52a0*/  F2FP.SATFINITE.E4M3.F32.PACK_AB_MERGE_C R212, R109, R108, R212 ;  /* 0x0000006c6dd4723e */ /* 0x000fe200048070d4 */
[----:B------:R-:W2:Y:S01]  /*52b0*/  MUFU.EX2 R130, R130 ;  /* 0x0000008200827308 */ /* 0x000ea20000000800 */
[----:B-1----:R-:W-:-:S01]  /*52c0*/  FADD.FTZ R26, R12, R59 ;  /* 0x0000003b0c1a7221 */ /* 0x002fc20000010000 */
[--C-:B------:R-:W-:Y:S01]  /*52d0*/  IMAD.MOV.U32 R75, RZ, RZ, R87.reuse ;  /* 0x000000ffff4b7224 */ /* 0x100fe200078e0057 */
[----:B------:R-:W-:Y:S01]  /*52e0*/  MOV R63, R87 ;  /* 0x00000057003f7202 */ /* 0x000fe20000000f00 */
[----:B------:R-:W-:-:S02]  /*52f0*/  IMAD.MOV.U32 R71, RZ, RZ, R87 ;  /* 0x000000ffff477224 */ /* 0x000fc400078e0057 */
[----:B------:R-:W-:Y:S02]  /*5300*/  IMAD.MOV.U32 R70, RZ, RZ, R87 ;  /* 0x000000ffff467224 */ /* 0x000fe400078e0057 */
[----:B------:R-:W1:Y:S01]  /*5310*/  MUFU.EX2 R13, R13 ;  /* 0x0000000d000d7308 */ /* 0x000e620000000800 */
[----:B0-----:R-:W-:-:S01]  /*5320*/  FADD.FTZ R59, R21, R26 ;  /* 0x0000001a153b7221 */ /* 0x001fc20000010000 */
[----:B------:R-:W-:Y:S01]  /*5330*/  FFMA.FTZ R26, R29, UR10, -R122 ;  /* 0x0000000a1d1a7c23 */ /* 0x000fe2000801087a */
[----:B------:R-:W-:-:S01]  /*5340*/  FADD.FTZ R29, R73, R60 ;  /* 0x0000003c491d7221 */ /* 0x000fc20000010000 */
[--C-:B------:R-:W-:Y:S02]  /*5350*/  IMAD.MOV.U32 R73, RZ, RZ, R87.reuse ;  /* 0x000000ffff497224 */ /* 0x100fe400078e0057 */
[----:B------:R-:W-:Y:S02]  /*5360*/  IMAD.MOV.U32 R47, RZ, RZ, R87 ;  /* 0x000000ffff2f7224 */ /* 0x000fe400078e0057 */
[----:B------:R-:W-:Y:S01]  /*5370*/  FADD.FTZ R60, R76, R29 ;  /* 0x0000001d4c3c7221 */ /* 0x000fe20000010000 */
[----:B------:R-:W0:Y:S01]  /*5380*/  MUFU.EX2 R14, R14 ;  /* 0x0000000e000e7308 */ /* 0x000e220000000800 */
[----:B--2---:R-:W-:-:S01]  /*5390*/  FADD.FTZ R62, R130, R59 ;  /* 0x0000003b823e7221 */ /* 0x004fc20000010000 */
[----:B------:R-:W-:Y:S01]  /*53a0*/  FFMA.FTZ R59, R33, UR10, -R122 ;  /* 0x0000000a213b7c23 */ /* 0x000fe2000801087a */
[----:B------:R-:W-:-:S01]  /*53b0*/  FADD.FTZ R61, R77, R60 ;  /* 0x0000003c4d3d7221 */ /* 0x000fc20000010000 */
[----:B------:R-:W-:Y:S01]  /*53c0*/  F2FP.SATFINITE.E4M3.F32.PACK_AB_MERGE_C R130, R130, R21, RZ ;  /* 0x000000158282723e */ /* 0x000fe200048070ff */
[----:B------:R-:W-:-:S01]  /*53d0*/  FFMA.FTZ R122, R123, UR10, -R122 ;  /* 0x0000000a7b7a7c23 */ /* 0x000fc2000801087a */
[----:B------:R-:W-:-:S02]  /*53e0*/  IMAD.MOV.U32 R77, RZ, RZ, R87 ;  /* 0x000000ffff4d7224 */ /* 0x000fc400078e0057 */
[----:B------:R-:W2:Y:S01]  /*53f0*/  MUFU.EX2 R42, R42 ;  /* 0x0000002a002a7308 */ /* 0x000ea20000000800 */
[----:B------:R-:W-:Y:S01]  /*5400*/  F2FP.SATFINITE.E4M3.F32.PACK_AB_MERGE_C R205, R12, R11, R130 ;  /* 0x0000000b0ccd723e */ /* 0x000fe20004807082 */
[--C-:B------:R-:W-:Y:S02]  /*5410*/  IMAD.MOV.U32 R76, RZ, RZ, R87.reuse ;  /* 0x000000ffff4c7224 */ /* 0x100fe400078e0057 */
[--C-:B------:R-:W-:Y:S02]  /*5420*/  IMAD.MOV.U32 R38, RZ, RZ, R87.reuse ;  /* 0x000000ffff267224 */ /* 0x100fe400078e0057 */
[----:B------:R-:W-:Y:S02]  /*5430*/  IMAD.MOV.U32 R35, RZ, RZ, R87 ;  /* 0x000000ffff237224 */ /* 0x000fe400078e0057 */
[----:B------:R-:W3:Y:S08]  /*5440*/  MUFU.EX2 R135, R135 ;  /* 0x0000008700877308 */ /* 0x000ef00000000800 */
[----:B------:R-:W-:Y:S08]  /*5450*/  MUFU.EX2 R5, R58 ;  /* 0x0000003a00057308 */ /* 0x000ff00000000800 */
[----:B------:R-:W4:Y:S08]  /*5460*/  MUFU.EX2 R15, R15 ;  /* 0x0000000f000f7308 */ /* 0x000f300000000800 */
[----:B------:R1:W-:Y:S08]  /*5470*/  MUFU.EX2 R58, R25 ;  /* 0x00000019003a7308 */ /* 0x0003f00000000800 */
[----:B------:R-:W5:Y:S01]  /*5480*/  MUFU.EX2 R20, R20 ;  /* 0x0000001400147308 */ /* 0x000f620000000800 */
[----:B-1----:R-:W-:-:S01]  /*5490*/  FADD.FTZ R25, R13, R62 ;  /* 0x0000003e0d197221 */ /* 0x002fc20000010000 */
[----:B------:R-:W-:Y:S01]  /*54a0*/  FADD.FTZ R62, R80, R61 ;  /* 0x0000003d503e7221 */ /* 0x000fe20000010000 */
[----:B------:R-:W-:-:S02]  /*54b0*/  IMAD.MOV.U32 R80, RZ, RZ, R87 ;  /* 0x000000ffff507224 */ /* 0x000fc400078e0057 */
[----:B0-----:R-:W-:Y:S01]  /*54c0*/  FADD.FTZ R29, R14, R25 ;  /* 0x000000190e1d7221 */ /* 0x001fe20000010000 */
[----:B------:R-:W-:Y:S02]  /*54d0*/  IMAD.MOV.U32 R61, RZ, RZ, R87 ;  /* 0x000000ffff3d7224 */ /* 0x000fe400078e0057 */
[----:B------:R-:W0:Y:S01]  /*54e0*/  MUFU.EX2 R45, R45 ;  /* 0x0000002d002d7308 */ /* 0x000e220000000800 */
[----:B--2---:R-:W-:-:S01]  /*54f0*/  FADD.FTZ R60, R42, R29 ;  /* 0x0000001d2a3c7221 */ /* 0x004fc20000010000 */
[----:B------:R-:W-:Y:S01]  /*5500*/  FADD.FTZ R29, R79, R62 ;  /* 0x0000003e4f1d7221 */ /* 0x000fe20000010000 */
[C---:B---3--:R-:W-:Y:S01]  /*5510*/  F2FP.SATFINITE.E4M3.F32.PACK_AB_MERGE_C R42, R135.reuse, R42, RZ ;  /* 0x0000002a872a723e */ /* 0x048fe200048070ff */
[----:B------:R-:W-:Y:S02]  /*5520*/  IMAD.MOV.U32 R79, RZ, RZ, R87 ;  /* 0x000000ffff4f7224 */ /* 0x000fe400078e0057 */
[----:B------:R-:W-:-:S01]  /*5530*/  FADD.FTZ R60, R135, R60 ;  /* 0x0000003c873c7221 */ /* 0x000fc20000010000 */
[----:B------:R-:W-:Y:S01]  /*5540*/  F2FP.SATFINITE.E4M3.F32.PACK_AB_MERGE_C R207, R14, R13, R42 ;  /* 0x0000000d0ecf723e */ /* 0x000fe2000480702a */
[----:B------:R-:W1:Y:S01]  /*5550*/  MUFU.EX2 R48, R48 ;  /* 0x0000003000307308 */ /* 0x000e620000000800 */
[----:B------:R-:W-:-:S07]  /*5560*/  IMAD.MOV.U32 R42, RZ, RZ, R87 ;  /* 0x000000ffff2a7224 */ /* 0x000fce00078e0057 */
[----:B------:R-:W2:Y:S08]  /*5570*/  MUFU.EX2 R40, R40 ;  /* 0x0000002800287308 */ /* 0x000eb00000000800 */
[----:B------:R4:W-:Y:S08]  /*5580*/  MUFU.EX2 R25, R27 ;  /* 0x0000001b00197308 */ /* 0x0009f00000000800 */
[----:B------:R-:W3:Y:S01]  /*5590*/  MUFU.EX2 R41, R41 ;  /* 0x0000002900297308 */ /* 0x000ee20000000800 */
[----:B----4-:R-:W-:-:S01]  /*55a0*/  FADD.FTZ R27, R15, R60 ;  /* 0x0000003c0f1b7221 */ /* 0x010fc20000010000 */
[----:B------:R-:W-:Y:S01]  /*55b0*/  FADD.FTZ R60, R84, R29 ;  /* 0x0000001d543c7221 */ /* 0x000fe20000010000 */
[----:B------:R-:W-:-:S02]  /*55c0*/  MOV R84, R87 ;  /* 0x0000005700547202 */ /* 0x000fc40000000f00 */
[----:B-----5:R-:W-:Y:S01]  /*55d0*/  FADD.FTZ R62, R20, R27 ;  /* 0x0000001b143e7221 */ /* 0x020fe20000010000 */
[----:B------:R-:W-:-:S01]  /*55e0*/  FADD.FTZ R27, R83, R60 ;  /* 0x0000003c531b7221 */ /* 0x000fc20000010000 */
[----:B------:R-:W-:Y:S01]  /*55f0*/  IMAD.MOV.U32 R83, RZ, RZ, R87 ;  /* 0x000000ffff537224 */ /* 0x000fe200078e0057 */
[----:B------:R-:W4:Y:S01]  /*5600*/  MUFU.EX2 R50, R50 ;  /* 0x0000003200327308 */ /* 0x000f220000000800 */
[----:B0-----:R-:W-:-:S01]  /*5610*/  FADD.FTZ R33, R45, R62 ;  /* 0x0000003e2d217221 */ /* 0x001fc20000010000 */
[----:B------:R-:W-:Y:S01]  /*5620*/  FADD.FTZ R60, R104, R27 ;  /* 0x0000001b683c7221 */ /* 0x000fe20000010000 */
[C---:B-1----:R-:W-:Y:S01]  /*5630*/  F2FP.SATFINITE.E4M3.F32.PACK_AB_MERGE_C R45, R48.reuse, R45, RZ ;  /* 0x0000002d302d723e */ /* 0x042fe200048070ff */
[----:B------:R-:W-:Y:S02]  /*5640*/  IMAD.MOV.U32 R62, RZ, RZ, R87 ;  /* 0x000000ffff3e7224 */ /* 0x000fe400078e0057 */
[----:B------:R-:W-:-:S01]  /*5650*/  FADD.FTZ R33, R48, R33 ;  /* 0x0000002130217221 */ /* 0x000fc20000010000 */
[----:B------:R-:W-:Y:S01]  /*5660*/  FADD.FTZ R27, R103, R60 ;  /* 0x0000003c671b7221 */ /* 0x000fe20000010000 */
[----:B------:R-:W-:Y:S01]  /*5670*/  F2FP.SATFINITE.E4M3.F32.PACK_AB_MERGE_C R209, R20, R15, R45 ;  /* 0x0000000f14d1723e */ /* 0x000fe2000480702d */
[----:B------:R-:W0:Y:S01]  /*5680*/  MUFU.EX2 R51, R51 ;  /* 0x0000003300337308 */ /* 0x000e220000000800 */
[----:B------:R-:W-:-:S02]  /*5690*/  IMAD.MOV.U32 R48, RZ, RZ, R87 ;  /* 0x000000ffff307224 */ /* 0x000fc400078e0057 */
[----:B------:R-:W-:Y:S01]  /*56a0*/  FADD.FTZ R60, R106, R27 ;  /* 0x0000001b6a3c7221 */ /* 0x000fe20000010000 */
[----:B------:R-:W-:-:S03]  /*56b0*/  IMAD.MOV.U32 R45, RZ, RZ, R87 ;  /* 0x000000ffff2d7224 */ /* 0x000fc600078e0057 */
[----:B------:R-:W-:Y:S01]  /*56c0*/  FADD.FTZ R39, R105, R60 ;  /* 0x0000003c69277221 */ /* 0x000fe20000010000 */
[----:B------:R-:W-:Y:S01]  /*56d0*/  IMAD.MOV.U32 R60, RZ, RZ, R87 ;  /* 0x000000ffff3c7224 */ /* 0x000fe200078e0057 */
[----:B------:R-:W1:Y:S02]  /*56e0*/  MUFU.EX2 R43, R43 ;  /* 0x0000002b002b7308 */ /* 0x000e640000000800 */
[----:B------:R-:W-:-:S04]  /*56f0*/  FADD.FTZ R39, R112, R39 ;  /* 0x0000002770277221 */ /* 0x000fc80000010000 */
[----:B------:R-:W-:Y:S02]  /*5700*/  FADD.FTZ R34, R108, R39 ;  /* 0x000000276c227221 */ /* 0x000fe40000010000 */
[----:B------:R2:W-:Y:S02]  /*5710*/  MUFU.EX2 R29, R28 ;  /* 0x0000001c001d7308 */ /* 0x0005e40000000800 */
[----:B------:R-:W-:-:S04]  /*5720*/  FADD.FTZ R39, R109, R34 ;  /* 0x000000226d277221 */ /* 0x000fc80000010000 */
[----:B------:R-:W-:Y:S02]  /*5730*/  FADD.FTZ R34, R88, R39 ;  /* 0x0000002758227221 */ /* 0x000fe40000010000 */
[----:B------:R-:W5:Y:S01]  /*5740*/  MUFU.EX2 R44, R44 ;  /* 0x0000002c002c7308 */ /* 0x000f620000000800 */
[----:B--2---:R-:W-:-:S01]  /*5750*/  FADD.FTZ R28, R40, R33 ;  /* 0x00000021281c7221 */ /* 0x004fc20000010000 */
[----:B------:R-:W-:-:S03]  /*5760*/  FADD.FTZ R113, R113, R34 ;  /* 0x0000002271717221 */ /* 0x000fc60000010000 */
[----:B---3--:R-:W-:-:S03]  /*5770*/  FADD.FTZ R33, R41, R28 ;  /* 0x0000001c29217221 */ /* 0x008fc60000010000 */
[----:B------:R-:W2:Y:S01]  /*5780*/  MUFU.EX2 R53, R53 ;  /* 0x0000003500357308 */ /* 0x000ea20000000800 */
[----:B----4-:R-:W-:-:S01]  /*5790*/  FADD.FTZ R28, R50, R33 ;  /* 0x00000021321c7221 */ /* 0x010fc20000010000 */
[----:B0-----:R-:W-:-:S03]  /*57a0*/  F2FP.SATFINITE.E4M3.F32.PACK_AB_MERGE_C R50, R51, R50, RZ ;  /* 0x000000323332723e */ /* 0x001fc600048070ff */
[----:B------:R-:W-:Y:S01]  /*57b0*/  FADD.FTZ R28, R51, R28 ;  /* 0x0000001c331c7221 */ /* 0x000fe20000010000 */
[----:B------:R-:W-:Y:S01]  /*57c0*/  F2FP.SATFINITE.E4M3.F32.PACK_AB_MERGE_C R211, R41, R40, R50 ;  /* 0x0000002829d3723e */ /* 0x000fe20004807032 */
[----:B------:R-:W-:Y:S01]  /*57d0*/  IMAD.MOV.U32 R51, RZ, RZ, R87 ;  /* 0x000000ffff337224 */ /* 0x000fe200078e0057 */
[----:B------:R-:W0:Y:S01]  /*57e0*/  MUFU.EX2 R54, R54 ;  /* 0x0000003600367308 */ /* 0x000e220000000800 */
[----:B-1----:R-:W-:-:S01]  /*57f0*/  FADD.FTZ R33, R43, R28 ;  /* 0x0000001c2b217221 */ /* 0x002fc20000010000 */
[--C-:B------:R-:W-:Y:S02]  /*5800*/  IMAD.MOV.U32 R50, RZ, RZ, R87.reuse ;  /* 0x000000ffff327224 */ /* 0x100fe400078e0057 */
[----:B------:R-:W-:Y:S02]  /*5810*/  IMAD.MOV.U32 R41, RZ, RZ, R87 ;  /* 0x000000ffff297224 */ /* 0x000fe400078e0057 */
[----:B-----5:R-:W-:Y:S01]  /*5820*/  FADD.FTZ R28, R44, R33 ;  /* 0x000000212c1c7221 */ /* 0x020fe20000010000 */
[----:B------:R-:W-:Y:S01]  /*5830*/  IMAD.MOV.U32 R40, RZ, RZ, R87 ;  /* 0x000000ffff287224 */ /* 0x000fe200078e0057 */
[----:B------:R-:W1:Y:S02]  /*5840*/  MUFU.EX2 R46, R46 ;  /* 0x0000002e002e7308 */ /* 0x000e640000000800 */
[----:B--2---:R-:W-:-:S01]  /*5850*/  FADD.FTZ R39, R53, R28 ;  /* 0x0000001c35277221 */ /* 0x004fc20000010000 */
[----:B------:R-:W-:Y:S01]  /*5860*/  FADD.FTZ R28, R78, R113 ;  /* 0x000000714e1c7221 */ /* 0x000fe20000010000 */
[----:B------:R-:W-:-:S03]  /*5870*/  IMAD.MOV.U32 R78, RZ, RZ, R87 ;  /* 0x000000ffff4e7224 */ /* 0x000fc600078e0057 */
[----:B------:R-:W-:Y:S01]  /*5880*/  FADD.FTZ R28, R89, R28 ;  /* 0x0000001c591c7221 */ /* 0x000fe20000010000 */
[----:B------:R-:W2:Y:S01]  /*5890*/  MUFU.EX2 R49, R49 ;  /* 0x0000003100317308 */ /* 0x000ea20000000800 */
[----:B0-----:R-:W-:-:S02]  /*58a0*/  FADD.FTZ R39, R54, R39 ;  /* 0x0000002736277221 */ /* 0x001fc40000010000 */
[----:B------:R-:W-:Y:S01]  /*58b0*/  FADD.FTZ R21, R93, R28 ;  /* 0x0000001c5d157221 */ /* 0x000fe20000010000 */
[----:B------:R-:W-:Y:S01]  /*58c0*/  F2FP.SATFINITE.E4M3.F32.PACK_AB_MERGE_C R53, R54, R53, RZ ;  /* 0x000000353635723e */ /* 0x000fe200048070ff */
[----:B------:R-:W-:Y:S02]  /*58d0*/  IMAD.MOV.U32 R54, RZ, RZ, R87 ;  /* 0x000000ffff367224 */ /* 0x000fe400078e0057 */
[----:B------:R-:W-:-:S01]  /*58e0*/  FADD.FTZ R21, R96, R21 ;  /* 0x0000001560157221 */ /* 0x000fc20000010000 */
[----:B------:R-:W-:Y:S01]  /*58f0*/  F2FP.SATFINITE.E4M3.F32.PACK_AB_MERGE_C R213, R44, R43, R53 ;  /* 0x0000002b2cd5723e */ /* 0x000fe20004807035 */
[----:B------:R-:W0:Y:S01]  /*5900*/  MUFU.EX2 R55, R55 ;  /* 0x0000003700377308 */ /* 0x000e220000000800 */
[----:B-1----:R-:W-:-:S01]  /*5910*/  FADD.FTZ R34, R46, R39 ;  /* 0x000000272e227221 */ /* 0x002fc20000010000 */
[--C-:B------:R-:W-:Y:S01]  /*5920*/  IMAD.MOV.U32 R53, RZ, RZ, R87.reuse ;  /* 0x000000ffff357224 */ /* 0x100fe200078e0057 */
[----:B------:R-:W-:Y:S01]  /*5930*/  MOV R43, R87 ;  /* 0x00000057002b7202 */ /* 0x000fe20000000f00 */
[----:B------:R-:W-:-:S04]  /*5940*/  IMAD.MOV.U32 R44, RZ, RZ, R87 ;  /* 0x000000ffff2c7224 */ /* 0x000fc800078e0057 */
[----:B------:R-:W1:Y:S01]  /*5950*/  MUFU.EX2 R56, R56 ;  /* 0x0000003800387308 */ /* 0x000e620000000800 */
[----:B--2---:R-:W-:-:S07]  /*5960*/  FADD.FTZ R34, R49, R34 ;  /* 0x0000002231227221 */ /* 0x004fce0000010000 */
[----:B------:R-:W2:Y:S01]  /*5970*/  MUFU.EX2 R92, R92 ;  /* 0x0000005c005c7308 */ /* 0x000ea20000000800 */
[----:B0-----:R-:W-:-:S01]  /*5980*/  FADD.FTZ R39, R55, R34 ;  /* 0x0000002237277221 */ /* 0x001fc20000010000 */
[----:B------:R-:W-:-:S06]  /*5990*/  IMAD.MOV.U32 R34, RZ, RZ, R87 ;  /* 0x000000ffff227224 */ /* 0x000fcc00078e0057 */
[----:B------:R-:W0:Y:S01]  /*59a0*/  MUFU.EX2 R52, R52 ;  /* 0x0000003400347308 */ /* 0x000e220000000800 */
[----:B-1----:R-:W-:-:S01]  /*59b0*/  FADD.FTZ R39, R56, R39 ;  /* 0x0000002738277221 */ /* 0x002fc20000010000 */
[----:B------:R-:W-:Y:S01]  /*59c0*/  F2FP.SATFINITE.E4M3.F32.PACK_AB_MERGE_C R55, R56, R55, RZ ;  /* 0x000000373837723e */ /* 0x000fe200048070ff */
[----:B------:R-:W-:-:S03]  /*59d0*/  IMAD.MOV.U32 R56, RZ, RZ, R87 ;  /* 0x000000ffff387224 */ /* 0x000fc600078e0057 */
[----:B------:R-:W-:Y:S01]  /*59e0*/  F2FP.SATFINITE.E4M3.F32.PACK_AB_MERGE_C R215, R49, R46, R55 ;  /* 0x0000002e31d7723e */ /* 0x000fe20004807037 */
[----:B------:R-:W-:Y:S01]  /*59f0*/  IMAD.MOV.U32 R55, RZ, RZ, R87 ;  /* 0x000000ffff377224 */ /* 0x000fe200078e0057 */
[----:B------:R-:W1:Y:S01]  /*5a00*/  MUFU.EX2 R99, R99 ;  /* 0x0000006300637308 */ /* 0x000e620000000800 */
[----:B--2---:R-:W-:-:S01]  /*5a10*/  FADD.FTZ R28, R92, R21 ;  /* 0x000000155c1c7221 */ /* 0x004fc20000010000 */
[--C-:B------:R-:W-:Y:S02]  /*5a20*/  IMAD.MOV.U32 R49, RZ, RZ, R87.reuse ;  /* 0x000000ffff317224 */ /* 0x100fe400078e0057 */
[----:B------:R-:W-:-:S04]  /*5a30*/  IMAD.MOV.U32 R46, RZ, RZ, R87 ;  /* 0x000000ffff2e7224 */ /* 0x000fc800078e0057 */
[----:B------:R-:W2:Y:S01]  /*5a40*/  MUFU.EX2 R57, R57 ;  /* 0x0000003900397308 */ /* 0x000ea20000000800 */
[----:B0-----:R-:W-:-:S01]  /*5a50*/  FADD.FTZ R6, R52, R39 ;  /* 0x0000002734067221 */ /* 0x001fc20000010000 */
[----:B------:R-:W-:-:S03]  /*5a60*/  IMAD.MOV.U32 R39, RZ, RZ, R87 ;  /* 0x000000ffff277224 */ /* 0x000fc600078e0057 */
[----:B------:R-:W-:-:S03]  /*5a70*/  FADD.FTZ R6, R5, R6 ;  /* 0x0000000605067221 */ /* 0x000fc60000010000 */
[----:B------:R-:W0:Y:S01]  /*5a80*/  MUFU.EX2 R115, R115 ;  /* 0x0000007300737308 */ /* 0x000e220000000800 */
[----:B-1----:R-:W-:-:S04]  /*5a90*/  FADD.FTZ R21, R99, R28 ;  /* 0x0000001c63157221 */ /* 0x002fc80000010000 */
[----:B------:R-:W-:-:S03]  /*5aa0*/  FADD.FTZ R28, R100, R21 ;  /* 0x00000015641c7221 */ /* 0x000fc60000010000 */
[----:B------:R-:W1:Y:S01]  /*5ab0*/  MUFU.EX2 R81, R81 ;  /* 0x0000005100517308 */ /* 0x000e620000000800 */
[----:B--2---:R-:W-:-:S01]  /*5ac0*/  FADD.FTZ R21, R57, R6 ;  /* 0x0000000639157221 */ /* 0x004fc20000010000 */
[----:B------:R-:W-:-:S03]  /*5ad0*/  F2FP.SATFINITE.E4M3.F32.PACK_AB_MERGE_C R57, R58, R57, RZ ;  /* 0x000000393a39723e */ /* 0x000fc600048070ff */
[----:B------:R-:W-:Y:S01]  /*5ae0*/  FADD.FTZ R21, R58, R21 ;  /* 0x000000153a157221 */ /* 0x000fe20000010000 */
[----:B------:R-:W-:Y:S01]  /*5af0*/  F2FP.SATFINITE.E4M3.F32.PACK_AB_MERGE_C R217, R5, R52, R57 ;  /* 0x0000003405d9723e */ /* 0x000fe20004807039 */
[----:B------:R-:W-:Y:S01]  /*5b00*/  IMAD.MOV.U32 R58, RZ, RZ, R87 ;  /* 0x000000ffff3a7224 */ /* 0x000fe200078e0057 */
[----:B------:R-:W2:Y:S01]  /*5b10*/  MUFU.EX2 R24, R24 ;  /* 0x0000001800187308 */ /* 0x000ea20000000800 */
[----:B0-----:R-:W-:-:S01]  /*5b20*/  FADD.FTZ R28, R115, R28 ;  /* 0x0000001c731c7221 */ /* 0x001fc20000010000 */
[----:B------:R-:W-:Y:S01]  /*5b30*/  F2FP.SATFINITE.E4M3.F32.PACK_AB_MERGE_C R100, R115, R100, RZ ;  /* 0x000000647364723e */ /* 0x000fe200048070ff */
[--C-:B------:R-:W-:Y:S02]  /*5b40*/  IMAD.MOV.U32 R57, RZ, RZ, R87.reuse ;  /* 0x000000ffff397224 */ /* 0x100fe400078e0057 */
[----:B------:R-:W-:Y:S01]  /*5b50*/  IMAD.MOV.U32 R52, RZ, RZ, R87 ;  /* 0x000000ffff347224 */ /* 0x000fe200078e0057 */
[----:B------:R-:W-:Y:S02]  /*5b60*/  F2FP.SATFINITE.E4M3.F32.PACK_AB_MERGE_C R216, R99, R92, R100 ;  /* 0x0000005c63d8723e */ /* 0x000fe40004807064 */
        /* <DEDUP_REMOVED lines=20> */
[----:B------:R-:W-:Y:S01]  /*5cb0*/  F2FP.SATFINITE.E4M3.F32.PACK_AB_MERGE_C R218, R82, R81, R85 ;  /* 0x0000005152da723e */ /* 0x000fe20004807055 */
[----:B------:R-:W-:Y:S01]  /*5cc0*/  IMAD.MOV.U32 R85, RZ, RZ, R87 ;  /* 0x000000ffff557224 */ /* 0x000fe200078e0057 */
[----:B------:R-:W0:Y:S01]  /*5cd0*/  MUFU.EX2 R91, R91 ;  /* 0x0000005b005b7308 */ /* 0x000e220000000800 */
[----:B-1----:R-:W-:-:S01]  /*5ce0*/  FADD.FTZ R6, R120, R31 ;  /* 0x0000001f78067221 */ /* 0x002fc20000010000 */
[----:B------:R-:W-:-:S02]  /*5cf0*/  IMAD.MOV.U32 R82, RZ, RZ, R87 ;  /* 0x000000ffff527224 */ /* 0x000fc400078e0057 */
[--C-:B------:R-:W-:Y:S02]  /*5d00*/  IMAD.MOV.U32 R81, RZ, RZ, R87.reuse ;  /* 0x000000ffff517224 */ /* 0x100fe400078e0057 */
[----:B------:R-:W-:Y:S02]  /*5d10*/  IMAD.MOV.U32 R31, RZ, RZ, R87 ;  /* 0x000000ffff1f7224 */ /* 0x000fe400078e0057 */
[----:B------:R-:W-:Y:S01]  /*5d20*/  MUFU.EX2 R94, R94 ;  /* 0x0000005e005e7308 */ /* 0x000fe20000000800 */
[----:B--2---:R-:W-:-:S01]  /*5d30*/  FADD.FTZ R28, R26, R29 ;  /* 0x0000001d1a1c7221 */ /* 0x004fc20000010000 */
[----:B------:R-:W-:-:S06]  /*5d40*/  IMAD.MOV.U32 R24, RZ, RZ, R87 ;  /* 0x000000ffff187224 */ /* 0x000fcc00078e0057 */
[----:B------:R-:W1:Y:S01]  /*5d50*/  MUFU.EX2 R97, R97 ;  /* 0x0000006100617308 */ /* 0x000e620000000800 */
[----:B0-----:R-:W-:-:S07]  /*5d60*/  FADD.FTZ R21, R91, R6 ;  /* 0x000000065b157221 */ /* 0x001fce0000010000 */
[----:B------:R0:W2:Y:S08]  /*5d70*/  MUFU.EX2 R27, R65 ;  /* 0x00000041001b7308 */ /* 0x0000b00000000800 */
[----:B------:R-:W3:Y:S01]  /*5d80*/  MUFU.EX2 R30, R30 ;  /* 0x0000001e001e7308 */ /* 0x000ee20000000800 */
[----:B-1----:R-:W-:Y:S01]  /*5d90*/  F2FP.SATFINITE.E4M3.F32.PACK_AB_MERGE_C R6, R97, R94, RZ ;  /* 0x0000005e6106723e */ /* 0x002fe200048070ff */
[----:B------:R-:W-:Y:S01]  /*5da0*/  FADD.FTZ R94, R94, R21 ;  /* 0x000000155e5e7221 */ /* 0x000fe20000010000 */
[----:B0-----:R-:W-:-:S02]  /*5db0*/  IMAD.MOV.U32 R65, RZ, RZ, R87 ;  /* 0x000000ffff417224 */ /* 0x001fc400078e0057 */
[----:B------:R-:W-:Y:S01]  /*5dc0*/  F2FP.SATFINITE.E4M3.F32.PACK_AB_MERGE_C R220, R91, R120, R6 ;  /* 0x000000785bdc723e */ /* 0x000fe20004807006 */
[----:B------:R-:W-:-:S02]  /*5dd0*/  FADD.FTZ R97, R97, R94 ;  /* 0x0000005e61617221 */ /* 0x000fc40000010000 */
[----:B------:R0:W1:Y:S01]  /*5de0*/  MUFU.EX2 R33, R66 ;  /* 0x0000004200217308 */ /* 0x0000620000000800 */
[----:B--2---:R-:W-:-:S01]  /*5df0*/  FADD.FTZ R29, R27, R28 ;  /* 0x0000001c1b1d7221 */ /* 0x004fc20000010000 */
[----:B------:R-:W-:-:S06]  /*5e00*/  IMAD.MOV.U32 R28, RZ, RZ, R87 ;  /* 0x000000ffff1c7224 */ /* 0x000fcc00078e0057 */
[----:B------:R-:W-:Y:S01]  /*5e10*/  MUFU.EX2 R102, R102 ;  /* 0x0000006600667308 */ /* 0x000fe20000000800 */
[----:B---3--:R-:W-:-:S01]  /*5e20*/  FADD.FTZ R6, R30, R29 ;  /* 0x0000001d1e067221 */ /* 0x008fc20000010000 */
[--C-:B0-----:R-:W-:Y:S02]  /*5e30*/  IMAD.MOV.U32 R66, RZ, RZ, R87.reuse ;  /* 0x000000ffff427224 */ /* 0x101fe400078e0057 */
[----:B------:R-:W-:-:S04]  /*5e40*/  IMAD.MOV.U32 R29, RZ, RZ, R87 ;  /* 0x000000ffff1d7224 */ /* 0x000fc800078e0057 */
[----:B------:R-:W0:Y:S01]  /*5e50*/  MUFU.EX2 R107, R107 ;  /* 0x0000006b006b7308 */ /* 0x000e220000000800 */
[----:B-1----:R-:W-:-:S01]  /*5e60*/  FADD.FTZ R6, R33, R6 ;  /* 0x0000000621067221 */ /* 0x002fc20000010000 */
        /* <DEDUP_REMOVED lines=15> */
[----:B------:R-:W-:-:S04]  /*5f60*/  FADD.FTZ R101, R101, R8 ;  /* 0x0000000865657221 */ /* 0x000fc80000010000 */
[----:B------:R-:W-:Y:S02]  /*5f70*/  FADD.FTZ R102, R102, R101 ;  /* 0x0000006566667221 */ /* 0x000fe40000010000 */
[----:B------:R-:W0:Y:S01]  /*5f80*/  MUFU.EX2 R36, R36 ;  /* 0x0000002400247308 */ /* 0x000e220000000800 */
[----:B-1----:R-:W-:-:S01]  /*5f90*/  FADD.FTZ R8, R32, R7 ;  /* 0x0000000720087221 */ /* 0x002fc20000010000 */
[----:B------:R-:W-:-:S06]  /*5fa0*/  FADD.FTZ R107, R107, R102 ;  /* 0x000000666b6b7221 */ /* 0x000fcc0000010000 */
        /* <DEDUP_REMOVED lines=13> */
[----:B0-----:R-:W-:-:S07]  /*6080*/  FADD.FTZ R8, R110, R107 ;  /* 0x0000006b6e087221 */ /* 0x001fce0000010000 */
[----:B------:R-:W0:Y:S01]  /*6090*/  MUFU.EX2 R68, R68 ;  /* 0x0000004400447308 */ /* 0x000e220000000800 */
[----:B--2---:R-:W-:-:S01]  /*60a0*/  FADD.FTZ R7, R37, R36 ;  /* 0x0000002425077221 */ /* 0x004fc20000010000 */
[----:B------:R-:W-:-:S06]  /*60b0*/  IMAD.MOV.U32 R36, RZ, RZ, R87 ;  /* 0x000000ffff247224 */ /* 0x000fcc00078e0057 */
[----:B------:R-:W2:Y:S01]  /*60c0*/  MUFU.EX2 R69, R69 ;  /* 0x0000004500457308 */ /* 0x000ea20000000800 */
[C---:B-1----:R-:W-:Y:S01]  /*60d0*/  F2FP.SATFINITE.E4M3.F32.PACK_AB_MERGE_C R224, R111.reuse, R110, R9 ;  /* 0x0000006e6fe0723e */ /* 0x042fe20004807009 */
[----:B------:R-:W-:-:S04]  /*60e0*/  FADD.FTZ R111, R111, R8 ;  /* 0x000000086f6f7221 */ /* 0x000fc80000010000 */
[----:B------:R-:W-:Y:S02]  /*60f0*/  FADD.FTZ R114, R114, R111 ;  /* 0x0000006f72727221 */ /* 0x000fe40000010000 */
[----:B------:R-:W1:Y:S01]  /*6100*/  MUFU.EX2 R128, R128 ;  /* 0x0000008000807308 */ /* 0x000e620000000800 */
[----:B0-----:R-:W-:-:S01]  /*6110*/  FADD.FTZ R8, R68, R7 ;  /* 0x0000000744087221 */ /* 0x001fc20000010000 */
[----:B------:R-:W-:-:S06]  /*6120*/  FADD.FTZ R121, R121, R114 ;  /* 0x0000007279797221 */ /* 0x000fcc0000010000 */
[----:B------:R-:W-:Y:S01]  /*6130*/  MUFU.EX2 R118, R118 ;  /* 0x0000007600767308 */ /* 0x000fe20000000800 */
[----:B--2---:R-:W-:-:S07]  /*6140*/  FADD.FTZ R7, R69, R8 ;  /* 0x0000000845077221 */ /* 0x004fce0000010000 */
[----:B------:R-:W0:Y:S01]  /*6150*/  MUFU.EX2 R119, R119 ;  /* 0x0000007700777308 */ /* 0x000e220000000800 */
[C---:B-1----:R-:W-:Y:S01]  /*6160*/  F2FP.SATFINITE.E4M3.F32.PACK_AB_MERGE_C R69, R128.reuse, R69, RZ ;  /* 0x000000458045723e */ /* 0x042fe200048070ff */
        /* <DEDUP_REMOVED lines=12> */
[----:B------:R-:W-:Y:S01]  /*6230*/  MUFU.EX2 R127, R127 ;  /* 0x0000007f007f7308 */ /* 0x000fe20000000800 */
[C---:B0-----:R-:W-:Y:S01]  /*6240*/  F2FP.SATFINITE.E4M3.F32.PACK_AB_MERGE_C R226, R117.reuse, R116, R7 ;  /* 0x0000007475e2723e */ /* 0x041fe20004807007 */
[----:B------:R-:W-:-:S04]  /*6250*/  FADD.FTZ R117, R117, R8 ;  /* 0x0000000875757221 */ /* 0x000fc80000010000 */
[----:B------:R-:W-:Y:S02]  /*6260*/  FADD.FTZ R118, R118, R117 ;  /* 0x0000007576767221 */ /* 0x000fe40000010000 */
[----:B------:R-:W0:Y:S01]  /*6270*/  MUFU.EX2 R122, R122 ;  /* 0x0000007a007a7308 */ /* 0x000e220000000800 */
[----:B-1----:R-:W-:-:S01]  /*6280*/  FADD.FTZ R8, R6, R5 ;  /* 0x0000000506087221 */ /* 0x002fc20000010000 */
[----:B------:R-:W-:Y:S01]  /*6290*/  FADD.FTZ R7, R119, R118 ;  /* 0x0000007677077221 */ /* 0x000fe20000010000 */
[----:B0-----:R-:W-:Y:S02]  /*62a0*/  F2FP.SATFINITE.E4M3.F32.PACK_AB_MERGE_C R5, R122, R127, RZ ;  /* 0x0000007f7a05723e */ /* 0x001fe400048070ff */
[----:B------:R-:W-:Y:S02]  /*62b0*/  FADD.FTZ R127, R127, R8 ;  /* 0x000000087f7f7221 */ /* 0x000fe40000010000 */
[----:B------:R-:W-:Y:S02]  /*62c0*/  F2FP.SATFINITE.E4M3.F32.PACK_AB_MERGE_C R227, R6, R131, R5 ;  /* 0x0000008306e3723e */ /* 0x000fe40004807005 */
[----:B------:R-:W-:Y:S01]  /*62d0*/  FADD.FTZ R6, R122, R127 ;  /* 0x0000007f7a067221 */ /* 0x000fe20000010000 */
[----:B------:R-:W-:Y:S06]  /*62e0*/  @!P1 BRA `(.L_x_5933) ;  /* 0x0000004400c89947 */ /* 0x000fec0003800000 */
[----:B------:R-:W-:Y:S01]  /*62f0*/  MOV R8, R95 ;  /* 0x0000005f00087202 */ /* 0x000fe20000000f00 */
        /* <DEDUP_REMOVED lines=37> */
.L_x_5943:
[----:B------:R-:W-:Y:S01]  /*6550*/  ISETP.NE.AND P2, PT, RZ, UR41, PT ;  /* 0x00000029ff007c0c */ /* 0x000fe2000bf45270 */
[----:B------:R-:W-:-:S04]  /*6560*/  UISETP.NE.AND UP0, UPT, UR51, 0x1, UPT ;  /* 0x000000013300788c */ /* 0x000fc8000bf05270 */
[----:B------:R-:W-:-:S04]  /*6570*/  USEL UR42, URZ, 0x1, UP0 ;  /* 0x000000013f2a7887 */ /* 0x000fc80008000000 */
[----:B------:R-:W-:-:S04]  /*6580*/  ULOP3.LUT UR42, UR52, UR42, URZ, 0x3c, !UPT ;  /* 0x0000002a342a7292 */ /* 0x000fc8000f8e3c3f */
[----:B------:R-:W-:Y:S08]  /*6590*/  @P2 BRA `(.L_x_5934) ;  /* 0x0000000000442947 */ /* 0x000ff00003800000 */
[----:B------:R-:W-:Y:S05]  /*65a0*/  @!P0 BRA `(.L_x_5935) ;  /* 0x0000000000048947 */ /* 0x000fea0003800000 */
[----:B------:R-:W-:Y:S01]  /*65b0*/  BPT.TRAP 0x1 ;  /* 0x000000040000795c */ /* 0x000fe20000300000 */
.L_x_5935:
        /* <DEDUP_REMOVED lines=12> */
.L_x_5936:
[----:B-1----:R-:W-:Y:S05]  /*6680*/  @P1 BRA `(.L_x_5934) ;  /* 0x0000000000081947 */ /* 0x002fea0003800000 */
[----:B------:R-:W1:Y:S02]  /*6690*/  SYNCS.PHASECHK.TRANS64.TRYWAIT P1, [UR6+0x2e830], R2 ;  /* 0x02e83002ff0075a7 */ /* 0x000e640008020146 */
[----:B-1----:R-:W-:Y:S05]  /*66a0*/  @!P1 BRA `(.L_x_5937) ;  /* 0x000000cc008c9947 */ /* 0x002fea0003800000 */
.L_x_5934:
        /* <DEDUP_REMOVED lines=186> */
.L_x_5939:
        /* <DEDUP_REMOVED lines=9> */
.L_x_5940:
[----:B-1----:R-:W-:Y:S05]  /*72e0*/  @P1 BRA `(.L_x_5938) ;  /* 0x0000000000081947 */ /* 0x002fea0003800000 */
[----:B------:R-:W1:Y:S02]  /*72f0*/  SYNCS.PHASECHK.TRANS64.TRYWAIT P1, [UR6+0x2e850], R2 ;  /* 0x02e85002ff0075a7 */ /* 0x000e640008020146 */
[----:B-1----:R-:W-:Y:S05]  /*7300*/  @!P1 BRA `(.L_x_5941) ;  /* 0x000000c0008c9947 */ /* 0x002fea0003800000 */
.L_x_5938:
        /* <DEDUP_REMOVED lines=25> */
[----:B------:R-:W-:Y:S01]  /*74a0*/  FMUL.FTZ R169, R0, R169 ;  /* 0x000000a900a97220 */ /* 0x000fe20000410000 */
        /* <DEDUP_REMOVED lines=31> */
[C---:B------:R-:W-:Y:S01]  /*76a0*/  FMUL.FTZ R158, R0.reuse, R158 ;  /* 0x0000009e009e7220 */ /* 0x040fe20000410000 */
[----:B------:R-:W-:Y:S01]  /*76b0*/  ULOP3.LUT UR6, UR6, 0x10000, URZ, 0xfc, !UPT ;  /* 0x0001000006067892 */ /* 0x000fe2000f8efc3f */
[----:B------:R-:W0:Y:S01]  /*76c0*/  MUFU.TANH R14, R14 ;  /* 0x0000000e000e7308 */ /* 0x000e220000002400 */
[----:B-1----:R-:W-:Y:S01]  /*76d0*/  FMNMX.FTZ R191, R13, R192, !PT ;  /* 0x000000c00dbf7209 */ /* 0x002fe20007810000 */
[C---:B------:R-:W-:Y:S01]  /*76e0*/  FMUL.FTZ R157, R0.reuse, R157 ;  /* 0x0000009d009d7220 */ /* 0x040fe20000410000 */
[----:B------:R-:W-:Y:S01]  /*76f0*/  UIMAD UR11, UR51, 0x700, UR6 ;  /* 0x00000700330b78a4 */ /* 0x000fe2000f8e0206 */
[C---:B------:R-:W-:Y:S01]  /*7700*/  FMUL.FTZ R159, R0.reuse, R159 ;  /* 0x0000009f009f7220 */ /* 0x040fe20000410000 */
[C---:B------:R-:W-:Y:S01]  /*7710*/  FMUL.FTZ R160, R0.reuse, R160 ;  /* 0x000000a000a07220 */ /* 0x040fe20000410000 */
[C---:B------:R-:W-:Y:S01]  /*7720*/  FMUL.FTZ R162, R0.reuse, R162 ;  /* 0x000000a200a27220 */ /* 0x040fe20000410000 */
[C---:B------:R-:W-:Y:S01]  /*7730*/  FMUL.FTZ R161, R0.reuse, R161 ;  /* 0x000000a100a17220 */ /* 0x040fe20000410000 */
[----:B------:R-:W1:Y:S01]  /*7740*/  MUFU.TANH R20, R20 ;  /* 0x0000001400147308 */ /* 0x000e620000002400 */
[----:B--2---:R-:W-:Y:S01]  /*7750*/  FMNMX.FTZ R193, R15, R194, !PT ;  /* 0x000000c20fc17209 */ /* 0x004fe20007810000 */
[----:B------:R-:W-:Y:S01]  /*7760*/  UMOV UR6, UR11 ;  /* 0x0000000b00067c82 */ /* 0x000fe20008000000 */
[C---:B------:R-:W-:Y:S01]  /*7770*/  FMUL.FTZ R163, R0.reuse, R163 ;  /* 0x000000a300a37220 */ /* 0x040fe20000410000 */
[----:B------:R-:W-:Y:S01]  /*7780*/  QGMMA.64x128x32.F32.E4M3.E4M3 R24, R200, gdesc[UR4], R24, gsb0 ;  /* 0x01e00004c8187df3 */ /* 0x000fe20008000818 */
[----:B------:R-:W-:Y:S01]  /*7790*/  UIADD3 UR6, UR11, 0x100, URZ ;  /* 0x000001000b067890 */ /* 0x000fe2000fffe03f */
[----:B------:R-:W-:Y:S01]  /*77a0*/  FMUL.FTZ R164, R0, R164 ;  /* 0x000000a400a47220 */ /* 0x000fe20000410000 */
        /* <DEDUP_REMOVED lines=91> */
[----:B------:R-:W-:-:S06]  /*7d60*/  IMAD.U32 R197, RZ, RZ, UR50 ;  /* 0x00000032ffc57e24 */ /* 0x000fcc000f8e00ff */
        /* <DEDUP_REMOVED lines=12> */
[----:B------:R-:W-:Y:S02]  /*7e30*/  WARPGROUP.DEPBAR.LE gsb0, 0x0 ;  /* 0x00008000000079c5 */ /* 0x000fe40000010000 */
[----:B------:R-:W-:-:S06]  /*7e40*/  WARPGROUP.ARRIVE ;  /* 0x00000000000079c5 */ /* 0x000fcc0000000000 */
[----:B------:R-:W2:Y:S01]  /*7e50*/  S2R R203, SR_TID.X ;  /* 0x0000000000cb7919 */ /* 0x000ea20000002100 */
[----:B------:R-:W3:Y:S01]  /*7e60*/  MUFU.TANH R177, R177 ;  /* 0x000000b100b17308 */ /* 0x000ee20000002400 */
[----:B0-----:R-:W-:Y:S01]  /*7e70*/  FMNMX.FTZ R192, R176, R191, !PT ;  /* 0x000000bfb0c07209 */ /* 0x001fe20007810000 */
[----:B------:R-:W-:Y:S01]  /*7e80*/  QGMMA.64x128x32.F32.E4M3.E4M3 R24, R204, gdesc[UR4], R24, gsb0 ;  /* 0x01e00004cc187df3 */ /* 0x000fe20008000818 */
[----:B------:R-:W-:Y:S01]  /*7e90*/  UIADD3 UR6, UR11, 0x200, URZ ;  /* 0x000002000b067890 */ /* 0x000fe2000fffe03f */
[----:B------:R-:W-:-:S04]  /*7ea0*/  UMOV UR7, 0xc0000010 ;  /* 0xc000001000077882 */ /* 0x000fc80000000000 */
[----:B------:R-:W0:Y:S01]  /*7eb0*/  MUFU.TANH R179, R179 ;  /* 0x000000b300b37308 */ /* 0x000e220000002400 */
[----:B-1----:R-:W-:-:S07]  /*7ec0*/  FMNMX.FTZ R194, R178, R193, !PT ;  /* 0x000000c1b2c27209 */ /* 0x002fce0007810000 */
[----:B------:R-:W1:Y:S01]  /*7ed0*/  MUFU.TANH R180, R180 ;  /* 0x000000b400b47308 */ /* 0x000e620000002400 */
[----:B---3--:R-:W-:-:S07]  /*7ee0*/  FMNMX.FTZ R191, R177, R192, !PT ;  /* 0x000000c0b1bf7209 */ /* 0x008fce0007810000 */
[----:B------:R-:W3:Y:S01]  /*7ef0*/  MUFU.TANH R182, R182 ;  /* 0x000000b600b67308 */ /* 0x000ee20000002400 */
[----:B0-----:R-:W-:Y:S02]  /*7f00*/  FMNMX.FTZ R193, R179, R194, !PT ;  /* 0x000000c2b3c17209 */ /* 0x001fe40007810000 */
[----:B--2---:R-:W-:-:S05]  /*7f10*/  LOP3.LUT P1, RZ, R203, 0x7f, RZ, 0xc0, !PT ;  /* 0x0000007fcbff7812 */ /* 0x004fca000782c0ff */
[----:B------:R-:W0:Y:S01]  /*7f20*/  MUFU.TANH R181, R181 ;  /* 0x000000b500b57308 */ /* 0x000e220000002400 */
[----:B-1----:R-:W-:-:S07]  /*7f30*/  FMNMX.FTZ R192, R180, R191, !PT ;  /* 0x000000bfb4c07209 */ /* 0x002fce0007810000 */
[----:B------:R-:W1:Y:S01]  /*7f40*/  MUFU.TANH R183, R183 ;  /* 0x000000b700b77308 */ /* 0x000e620000002400 */
[----:B---3--:R-:W-:Y:S01]  /*7f50*/  FMNMX.FTZ R194, R182, R193, !PT ;  /* 0x000000c1b6c27209 */ /* 0x008fe20007810000 */
[----:B------:R-:W-:-:S06]  /*7f60*/  @!P1 IMAD R197, R197, 0x8, R2 ;  /* 0x00000008c5c59824 */ /* 0x000fcc00078e0202 */
        /* <DEDUP_REMOVED lines=25> */
[----:B------:R-:W-:-:S04]  /*8100*/  WARPGROUP.ARRIVE ;  /* 0x00000000000079c5 */ /* 0x000fc80000000000 */
[----:B------:R-:W2:Y:S01]  /*8110*/  MUFU.TANH R164, R164 ;  /* 0x000000a400a47308 */ /* 0x000ea20000002400 */
[----:B0-----:R-:W-:Y:S01]  /*8120*/  FMNMX.FTZ R191, R161, R192, !PT ;  /* 0x000000c0a1bf7209 */ /* 0x001fe20007810000 */
[----:B------:R-:W-:Y:S01]  /*8130*/  QGMMA.64x128x32.F32.E4M3.E4M3 R24, R208, gdesc[UR4], R24, gsb0 ;  /* 0x01e00004d0187df3 */ /* 0x000fe20008000818 */
[----:B-1----:R-:W-:Y:S01]  /*8140*/  FMNMX.FTZ R193, R163, R194, !PT ;  /* 0x000000c2a3c17209 */ /* 0x002fe20007810000 */
[----:B------:R-:W-:-:S04]  /*8150*/  UIADD3 UR6, UR11, 0x300, URZ ;  /* 0x000003000b067890 */ /* 0x000fc8000fffe03f */
[----:B------:R-:W0:Y:S01]  /*8160*/  MUFU.TANH R166, R166 ;  /* 0x000000a600a67308 */ /* 0x000e220000002400 */
[----:B------:R-:W-:-:S07]  /*8170*/  UMOV UR7, 0xc0000010 ;  /* 0xc000001000077882 */ /* 0x000fce0000000000 */
        /* <DEDUP_REMOVED lines=39> */
[----:B------:R-:W-:Y:S01]  /*83f0*/  QGMMA.64x128x32.F32.E4M3.E4M3 R24, R212, gdesc[UR4], R24, gsb0 ;  /* 0x01e00004d4187df3 */ /* 0x000fe20008000818 */
[----:B------:R-:W-:Y:S01]  /*8400*/  UIADD3 UR6, UR11, 0x400, URZ ;  /* 0x000004000b067890 */ /* 0x000fe2000fffe03f */
[----:B------:R-:W-:-:S04]  /*8410*/  UMOV UR7, 0xc0000010 ;  /* 0xc000001000077882 */ /* 0x000fc80000000000 */
        /* <DEDUP_REMOVED lines=41> */
[----:B------:R-:W-:Y:S01]  /*86b0*/  QGMMA.64x128x32.F32.E4M3.E4M3 R24, R216, gdesc[UR4], R24, gsb0 ;  /* 0x01e00004d8187df3 */ /* 0x000fe20008000818 */
        /* <DEDUP_REMOVED lines=64> */
[----:B-1----:R-:W-:Y:S02]  /*8ac0*/  FMNMX.FTZ R194, R102, R193, !PT ;  /* 0x000000c166c27209 */ /* 0x002fe40007810000 */
[----:B--2---:R-:W-:-:S05]  /*8ad0*/  FMNMX.FTZ R193, R101, R90, !PT ;  /* 0x0000005a65c17209 */ /* 0x004fca0007810000 */
[----:B------:R-:W1:Y:S01]  /*8ae0*/  SHFL.BFLY PT, R90, R193, 0x2, 0x1f ;  /* 0x0c401f00c15a7f89 */ /* 0x000e6200000e0000 */
[----:B0-----:R-:W-:-:S05]  /*8af0*/  FMNMX.FTZ R194, R103, R194, !PT ;  /* 0x000000c267c27209 */ /* 0x001fca0007810000 */
[----:B------:R-:W0:Y:S01]  /*8b00*/  SHFL.BFLY PT, R95, R194, 0x2, 0x1f ;  /* 0x0c401f00c25f7f89 */ /* 0x000e2200000e0000 */
[----:B-1----:R-:W-:Y:S01]  /*8b10*/  FMNMX.FTZ R195, R193, R90, !PT ;  /* 0x0000005ac1c37209 */ /* 0x002fe20007810000 */
[----:B------:R-:W-:-:S04]  /*8b20*/  IMAD.U32 R193, RZ, RZ, UR10 ;  /* 0x0000000affc17e24 */ /* 0x000fc8000f8e00ff */
[----:B------:R-:W1:Y:S01]  /*8b30*/  SHFL.BFLY PT, R90, R195, 0x1, 0x1f ;  /* 0x0c201f00c35a7f89 */ /* 0x000e6200000e0000 */
[----:B0-----:R-:W-:-:S05]  /*8b40*/  FMNMX.FTZ R196, R194, R95, !PT ;  /* 0x0000005fc2c47209 */ /* 0x001fca0007810000 */
[----:B------:R-:W0:Y:S01]  /*8b50*/  SHFL.BFLY PT, R95, R196, 0x1, 0x1f ;  /* 0x0c201f00c45f7f89 */ /* 0x000e2200000e0000 */
[----:B------:R-:W-:Y:S02]  /*8b60*/  WARPGROUP.DEPBAR.LE gsb0, 0x0 ;  /* 0x00008000000079c5 */ /* 0x000fe40000010000 */
[----:B------:R-:W-:Y:S01]  /*8b70*/  WARPGROUP.ARRIVE ;  /* 0x00000000000079c5 */ /* 0x000fe20000000000 */
[----:B-1----:R-:W-:-:S05]  /*8b80*/  FMNMX.FTZ R90, R195, R90, !PT ;  /* 0x0000005ac35a7209 */ /* 0x002fca0007810000 */
[C---:B------:R-:W-:Y:S01]  /*8b90*/  FADD.FTZ R5, -R90.reuse, R5 ;  /* 0x000000055a057221 */ /* 0x040fe20000010100 */
[----:B------:R-:W-:-:S01]  /*8ba0*/  FFMA.FTZ R193, R90, R193, -8 ;  /* 0xc10000005ac17423 */ /* 0x000fc200000100c1 */
[----:B------:R-:W-:Y:S01]  /*8bb0*/  QGMMA.64x128x32.F32.E4M3.E4M3 R24, R224, gdesc[UR4], R24, gsb0 ;  /* 0x01e00004e0187df3 */ /* 0x000fe20008000818 */
[----:B0-----:R-:W-:Y:S01]  /*8bc0*/  FMNMX.FTZ R95, R196, R95, !PT ;  /* 0x0000005fc45f7209 */ /* 0x001fe20007810000 */
[----:B------:R-:W-:Y:S01]  /*8bd0*/  FMUL.FTZ R194, R5, UR10 ;  /* 0x0000000a05c27c20 */ /* 0x000fe20008410000 */
[----:B------:R-:W-:-:S01]  /*8be0*/  FFMA.FTZ R195, R10, UR10, -R193 ;  /* 0x0000000a0ac37c23 */ /* 0x000fc200080108c1 */
[--C-:B------:R-:W-:Y:S01]  /*8bf0*/  FFMA.FTZ R10, R9, UR10, -R193.reuse ;  /* 0x0000000a090a7c23 */ /* 0x100fe200080108c1 */
[----:B------:R-:W-:-:S01]  /*8c00*/  FFMA.FTZ R9, R13, UR10, -R193 ;  /* 0x0000000a0d097c23 */ /* 0x000fc200080108c1 */
[----:B------:R-:W-:Y:S01]  /*8c10*/  FADD.FTZ R5, -R95, R8 ;  /* 0x000000085f057221 */ /* 0x000fe20000010100 */
[----:B------:R-:W-:-:S01]  /*8c20*/  FFMA.FTZ R13, R21, UR10, -R193 ;  /* 0x0000000a150d7c23 */ /* 0x000fc200080108c1 */
        /* <DEDUP_REMOVED lines=294> */
[----:B0-----:R-:W-:Y:S02]  /*9e90*/  @!P1 VIADD R6, R197, 0x2e840 ;  /* 0x0002e840c5069836 */ /* 0x001fe40000000000 */
[----:B--2---:R-:W-:-:S03]  /*9ea0*/  FADD.FTZ R192, R112, R7 ;  /* 0x0000000770c07221 */ /* 0x004fc60000010000 */
        /* <DEDUP_REMOVED lines=49> */
.L_x_5942:
        /* <DEDUP_REMOVED lines=133> */
.L_x_5933:
[----:B------:R-:W-:Y:S06]  /*aa10*/  BAR.ARV 0x8, 0x180 ;  /* 0x0206000000007b1d */ /* 0x000fec0000002000 */
[----:B------:R-:W-:Y:S05]  /*aa20*/  @!P0 BRA `(.L_x_5944) ;  /* 0x0000000000048947 */ /* 0x000fea0003800000 */
[----:B------:R-:W-:Y:S01]  /*aa30*/  BPT.TRAP 0x1 ;  /* 0x000000040000795c */ /* 0x000fe20000300000 */
.L_x_5944:
[----:B------:R-:W-:Y:S02]  /*aa40*/  IMAD.U32 R0, RZ, RZ, UR42 ;  /* 0x0000002aff007e24 */ /* 0x000fe4000f8e00ff */
[----:B------:R-:W-:-:S03]  /*aa50*/  IMAD.U32 R13, RZ, RZ, UR50 ;  /* 0x00000032ff0d7e24 */ /* 0x000fc6000f8e00ff */
[----:B------:R-:W-:Y:S01]  /*aa60*/  SHF.L.U32 R0, R0, 0x1f, RZ ;  /* 0x0000001f00007819 */ /* 0x000fe200000006ff */
[----:B------:R-:W-:-:S04]  /*aa70*/  IMAD R13, R13, 0x8, R2 ;  /* 0x000000080d0d7824 */ /* 0x000fc800078e0202 */
[----:B------:R0:W1:Y:S01]  /*aa80*/  SYNCS.PHASECHK.TRANS64.TRYWAIT P1, [R13+URZ+0x2e850], R0 ;  /* 0x02e850000d0075a7 */ /* 0x000062000802017f */
[----:B------:R-:W-:Y:S05]  /*aa90*/  @!P0 BRA `(.L_x_5945) ;  /* 0x0000000000048947 */ /* 0x000fea0003800000 */
[----:B------:R-:W-:Y:S01]  /*aaa0*/  BPT.TRAP 0x1 ;  /* 0x000000040000795c */ /* 0x000fe20000300000 */
.L_x_5945:
[----:B------:R-:W-:Y:S01]  /*aab0*/  VIADD R2, R2, 0x400 ;  /* 0x0000040002027836 */ /* 0x000fe20000000000 */
[----:B------:R-:W-:-:S04]  /*aac0*/  MOV R5, UR50 ;  /* 0x0000003200057c02 */ /* 0x000fc80008000f00 */
[----:B------:R-:W-:-:S04]  /*aad0*/  SHF.R.U32.HI R2, RZ, 0x4, R2 ;  /* 0x00000004ff027819 */ /* 0x000fc80000011602 */
[----:B------:R-:W-:-:S04]  /*aae0*/  LOP3.LUT R2, R2, 0x3fff, RZ, 0xc0, !PT ;  /* 0x00003fff02027812 */ /* 0x000fc800078ec0ff */
[----:B------:R-:W-:Y:S01]  /*aaf0*/  LOP3.LUT R2, R2, 0x10000, RZ, 0xfc, !PT ;  /* 0x0001000002027812 */ /* 0x000fe200078efcff */
[----:B-1----:R-:W-:Y:S06]  /*ab00*/  @P1 BRA `(.L_x_5946) ;  /* 0x0000000000081947 */ /* 0x002fec0003800000 */
[----:B------:R-:W1:Y:S02]  /*ab10*/  SYNCS.PHASECHK.TRANS64.TRYWAIT P1, [R13+URZ+0x2e850], R0 ;  /* 0x02e850000d0075a7 */ /* 0x000e64000802017f */
[----:B-1----:R-:W-:Y:S05]  /*ab20*/  @!P1 BRA `(.L_x_5947) ;  /* 0x00000088009c9947 */ /* 0x002fea0003800000 */
.L_x_5946:
        /* <DEDUP_REMOVED lines=13> */
[----:B------:R-:W-:Y:S01]  /*ac00*/  QGMMA.64x128x32.F32.E4M3.E4M3 R24, R200, gdesc[UR4], R24, gsb0 ;  /* 0x01e00004c8187df3 */ /* 0x000fe20008000818 */
[----:B------:R-:W-:Y:S01]  /*ac10*/  R2UR UR6, R8 ;  /* 0x00000000080672ca */ /* 0x000fe200000e0000 */
[----:B------:R-:W-:Y:S01]  /*ac20*/  VIADD R8, R4, 0x200 ;  /* 0x0000020004087836 */ /* 0x000fe20000000000 */
[----:B------:R-:W-:Y:S01]  /*ac30*/  R2UR UR7, R9 ;  /* 0x00000000090772ca */ /* 0x000fe200000e0000 */
[----:B------:R-:W-:Y:S01]  /*ac40*/  IMAD.MOV.U32 R9, RZ, RZ, -0x3ffffff0 ;  /* 0xc0000010ff097424 */ /* 0x000fe200078e00ff */
[----:B------:R-:W-:Y:S02]  /*ac50*/  @UP0 ULDC.64 UR12, c[0x0][0x9c8] ;  /* 0x00027200000c0ab9 */ /* 0x000fe40000000a00 */
[----:B------:R-:W-:Y:S01]  /*ac60*/  @UP0 UIMAD.WIDE.U32 UR4, UR36, UR12, URZ ;  /* 0x0000000c240402a5 */ /* 0x000fe2000f8e003f */
[----:B------:R-:W-:Y:S02]  /*ac70*/  WARPGROUP.DEPBAR.LE gsb0, 0x0 ;  /* 0x00008000000079c5 */ /* 0x000fe40000010000 */
[----:B------:R-:W-:-:S06]  /*ac80*/  WARPGROUP.ARRIVE ;  /* 0x00000000000079c5 */ /* 0x000fcc0000000000 */
[----:B------:R-:W-:Y:S01]  /*ac90*/  QGMMA.64x128x32.F32.E4M3.E4M3 R24, R204, gdesc[UR4], R24, gsb0 ;  /* 0x01e00004cc187df3 */ /* 0x000fe20008000818 */
[----:B------:R-:W-:Y:S01]  /*aca0*/  R2UR UR6, R8 ;  /* 0x00000000080672ca */ /* 0x000fe200000e0000 */
[----:B------:R-:W-:Y:S01]  /*acb0*/  VIADD R8, R4, 0x300 ;  /* 0x0000030004087836 */ /* 0x000fe20000000000 */
[----:B------:R-:W-:Y:S01]  /*acc0*/  R2UR UR7, R9 ;  /* 0x00000000090772ca */ /* 0x000fe200000e0000 */
[----:B------:R-:W-:Y:S01]  /*acd0*/  IMAD.MOV.U32 R9, RZ, RZ, -0x3ffffff0 ;  /* 0xc0000010ff097424 */ /* 0x000fe200078e00ff */
[----:B------:R-:W-:Y:S02]  /*ace0*/  WARPGROUP.DEPBAR.LE gsb0, 0x0 ;  /* 0x00008000000079c5 */ /* 0x000fe40000010000 */
[----:B------:R-:W-:-:S09]  /*acf0*/  WARPGROUP.ARRIVE ;  /* 0x00000000000079c5 */ /* 0x000fd20000000000 */
        /* <DEDUP_REMOVED lines=17> */
[----:B------:R-:W-:Y:S01]  /*ae10*/  @UP0 ULEA UR6, UP1, UR4, UR8, 0x2 ;  /* 0x0000000804060291 */ /* 0x000fe2000f82103f */
[----:B------:R-:W-:-:S03]  /*ae20*/  R2UR UR7, R9 ;  /* 0x00000000090772ca */ /* 0x000fc600000e0000 */
[----:B------:R-:W-:-:S03]  /*ae30*/  @UP0 ULEA.HI.X UR5, UR4, UR9, UR5, 0x2, UP1 ;  /* 0x0000000904050291 */ /* 0x000fc600088f1405 */
[----:B------:R-:W-:Y:S01]  /*ae40*/  @UP0 UMOV UR4, UR6 ;  /* 0x0000000600040c82 */ /* 0x000fe20008000000 */
[----:B------:R-:W-:Y:S01]  /*ae50*/  R2UR UR6, R8 ;  /* 0x00000000080672ca */ /* 0x000fe200000e0000 */
[----:B------:R-:W-:Y:S02]  /*ae60*/  IMAD.U32 R10, RZ, RZ, UR4 ;  /* 0x00000004ff0a7e24 */ /* 0x000fe4000f8e00ff */
[----:B------:R-:W-:-:S05]  /*ae70*/  IMAD.U32 R11, RZ, RZ, UR5 ;  /* 0x00000005ff0b7e24 */ /* 0x000fca000f8e00ff */
[----:B------:R2:W3:Y:S01]  /*ae80*/  @P1 LDG.E R12, desc[UR46][R10.64] ;  /* 0x0000002e0a0c1981 */ /* 0x0004e2000c1e1900 */
[----:B------:R-:W-:Y:S02]  /*ae90*/  VIADD R8, R4, 0x500 ;  /* 0x0000050004087836 */ /* 0x000fe40000000000 */
[----:B------:R-:W-:Y:S01]  /*aea0*/  IMAD.MOV.U32 R9, RZ, RZ, -0x3ffffff0 ;  /* 0xc0000010ff097424 */ /* 0x000fe200078e00ff */
[----:B------:R-:W-:Y:S02]  /*aeb0*/  WARPGROUP.DEPBAR.LE gsb0, 0x0 ;  /* 0x00008000000079c5 */ /* 0x000fe40000010000 */
[----:B------:R-:W-:-:S06]  /*aec0*/  WARPGROUP.ARRIVE ;  /* 0x00000000000079c5 */ /* 0x000fcc0000000000 */
[----:B------:R-:W-:Y:S01]  /*aed0*/  QGMMA.64x128x32.F32.E4M3.E4M3 R24, R216, gdesc[UR4], R24, gsb0 ;  /* 0x01e00004d8187df3 */ /* 0x000fe20008000818 */
[----:B------:R-:W-:Y:S02]  /*aee0*/  R2UR UR6, R8 ;  /* 0x00000000080672ca */ /* 0x000fe400000e0000 */
[----:B------:R-:W-:Y:S01]  /*aef0*/  R2UR UR7, R9 ;  /* 0x00000000090772ca */ /* 0x000fe200000e0000 */
[----:B------:R-:W-:Y:S02]  /*af00*/  VIADD R4, R4, 0x600 ;  /* 0x0000060004047836 */ /* 0x000fe40000000000 */
[----:B------:R-:W-:Y:S01]  /*af10*/  IMAD.MOV.U32 R5, RZ, RZ, -0x3ffffff0 ;  /* 0xc0000010ff057424 */ /* 0x000fe200078e00ff */
[----:B01----:R-:W0:Y:S04]  /*af20*/  SHFL.BFLY PT, R0, R7, 0x2, 0x1f ;  /* 0x0c401f0007007f89 */ /* 0x003e2800000e0000 */
[----:B------:R-:W1:Y:S01]  /*af30*/  SHFL.BFLY PT, R9, R6, 0x2, 0x1f ;  /* 0x0c401f0006097f89 */ /* 0x000e6200000e0000 */
[----:B------:R-:W-:-:S02]  /*af40*/  WARPGROUP.DEPBAR.LE gsb0, 0x0 ;  /* 0x00008000000079c5 */ /* 0x000fc40000010000 */
[----:B------:R-:W-:-:S06]  /*af50*/  WARPGROUP.ARRIVE ;  /* 0x00000000000079c5 */ /* 0x000fcc0000000000 */
[----:B------:R-:W-:Y:S01]  /*af60*/  QGMMA.64x128x32.F32.E4M3.E4M3 R24, R220, gdesc[UR4], R24, gsb0 ;  /* 0x01e00004dc187df3 */ /* 0x000fe20008000818 */
[----:B------:R-:W-:Y:S02]  /*af70*/  R2UR UR6, R4 ;  /* 0x00000000040672ca */ /* 0x000fe400000e0000 */
[----:B------:R-:W-:Y:S01]  /*af80*/  R2UR UR7, R5 ;  /* 0x00000000050772ca */ /* 0x000fe200000e0000 */
[----:B0-----:R-:W-:-:S01]  /*af90*/  FADD.FTZ R0, R0, R7 ;  /* 0x0000000700007221 */ /* 0x001fc20000010000 */
[----:B-1----:R-:W-:-:S04]  /*afa0*/  FADD.FTZ R9, R9, R6 ;  /* 0x0000000609097221 */ /* 0x002fc80000010000 */
[----:B------:R-:W0:Y:S04]  /*afb0*/  SHFL.BFLY PT, R5, R0, 0x1, 0x1f ;  /* 0x0c201f0000057f89 */ /* 0x000e2800000e0000 */
[----:B------:R-:W2:Y:S01]  /*afc0*/  SHFL.BFLY PT, R2, R9, 0x1, 0x1f ;  /* 0x0c201f0009027f89 */ /* 0x000ea200000e0000 */
[----:B0-----:R-:W-:-:S01]  /*afd0*/  FADD.FTZ R8, R0, R5 ;  /* 0x0000000500087221 */ /* 0x001fc20000010000 */
[----:B--2---:R-:W-:-:S04]  /*afe0*/  FADD.FTZ R10, R9, R2 ;  /* 0x00000002090a7221 */ /* 0x004fc80000010000 */
        /* <DEDUP_REMOVED lines=14> */
[----:B------:R-:W2:Y:S01]  /*b0d0*/  @P1 MUFU.RCP R9, R10 ;  /* 0x0000000a00091308 */ /* 0x000ea20000001000 */
[----:B------:R-:W-:Y:S01]  /*b0e0*/  MOV R15, UR10 ;  /* 0x0000000a000f7c02 */ /* 0x000fe20008000f00 */
[----:B------:R-:W-:-:S02]  /*b0f0*/  IMAD.U32 R7, RZ, RZ, UR10 ;  /* 0x0000000aff077e24 */ /* 0x000fc4000f8e00ff */
[----:B0-----:R-:W-:Y:S02]  /*b100*/  @P2 FMUL.FTZ R4, R4, 0.69314718246459960938 ;  /* 0x3f31721804042820 */ /* 0x001fe40000410000 */
        /* <DEDUP_REMOVED lines=12> */
.L_x_5948:
        /* <DEDUP_REMOVED lines=74> */
.L_x_5926:
        /* <DEDUP_REMOVED lines=47> */
[----:B------:R-:W-:Y:S02]  /*b960*/  SEL R77, R30, R27, P0 ;  /* 0x0000001b1e4d7207 */ /* 0x000fe40000000000 */
[----:B------:R-:W-:Y:S02]  /*b970*/  SEL R79, R27, R30, P0 ;  /* 0x0000001e1b4f7207 */ /* 0x000fe40000000000 */
[----:B------:R-:W-:-:S02]  /*b980*/  IADD3 R93, P1, R6, 0x40, RZ ;  /* 0x00000040065d7810 */ /* 0x000fc40007f3e0ff */
[C---:B------:R-:W-:Y:S02]  /*b990*/  IADD3 R89, P6, R6.reuse, 0x20, RZ ;  /* 0x0000002006597810 */ /* 0x040fe40007fde0ff */
[----:B------:R-:W-:Y:S02]  /*b9a0*/  LOP3.LUT R10, R93, 0x380, RZ, 0xc0, !PT ;  /* 0x000003805d0a7812 */ /* 0x000fe400078ec0ff */
[----:B------:R-:W-:Y:S01]  /*b9b0*/  LOP3.LUT R8, R89, 0x380, RZ, 0xc0, !PT ;  /* 0x0000038059087812 */ /* 0x000fe200078ec0ff */
[----:B------:R-:W-:Y:S01]  /*b9c0*/  IMAD.X R27, RZ, RZ, R7, P6 ;  /* 0x000000ffff1b7224 */ /* 0x000fe200030e0607 */
[----:B------:R-:W-:Y:S02]  /*b9d0*/  IADD3 R97, P2, R6, 0x60, RZ ;  /* 0x0000006006617810 */ /* 0x000fe40007f5e0ff */
[----:B------:R-:W-:Y:S02]  /*b9e0*/  SHF.R.U64 R10, R10, 0x3, RZ ;  /* 0x000000030a0a7819 */ /* 0x000fe400000012ff */
[----:B------:R-:W-:-:S02]  /*b9f0*/  IADD3 R103, P4, R6, 0x4020, RZ ;  /* 0x0000402006677810 */ /* 0x000fc40007f9e0ff */
[C---:B------:R-:W-:Y:S02]  /*ba00*/  LOP3.LUT R9, R6.reuse, 0x380, RZ, 0xc0, !PT ;  /* 0x0000038006097812 */ /* 0x040fe400078ec0ff */
[----:B------:R-:W-:Y:S02]  /*ba10*/  IADD3 R105, P5, R6, 0x4040, RZ ;  /* 0x0000404006697810 */ /* 0x000fe40007fbe0ff */
[----:B------:R-:W-:Y:S02]  /*ba20*/  SHF.R.U64 R8, R8, 0x3, RZ ;  /* 0x0000000308087819 */ /* 0x000fe400000012ff */
[----:B------:R-:W-:Y:S01]  /*ba30*/  IADD3 R101, P3, R6, 0x4000, RZ ;  /* 0x0000400006657810 */ /* 0x000fe20007f7e0ff */
[--C-:B------:R-:W-:Y:S01]  /*ba40*/  IMAD.X R11, RZ, RZ, R7.reuse, P5 ;  /* 0x000000ffff0b7224 */ /* 0x100fe200028e0607 */
[----:B------:R-:W-:Y:S02]  /*ba50*/  LOP3.LUT R12, R97, 0x380, RZ, 0xc0, !PT ;  /* 0x00000380610c7812 */ /* 0x000fe400078ec0ff */
[----:B------:R-:W-:Y:S01]  /*ba60*/  LOP3.LUT R24, R10, R93, RZ, 0x3c, !PT ;  /* 0x0000005d0a187212 */ /* 0x000fe200078e3cff */
[----:B------:R-:W-:Y:S01]  /*ba70*/  IMAD.X R15, RZ, RZ, R7, P3 ;  /* 0x000000ffff0f7224 */ /* 0x000fe200018e0607 */
[----:B------:R-:W-:-:S02]  /*ba80*/  LOP3.LUT R10, R103, 0x380, RZ, 0xc0, !PT ;  /* 0x00000380670a7812 */ /* 0x000fc400078ec0ff */
[----:B------:R-:W-:Y:S02]  /*ba90*/  SHF.R.U64 R9, R9, 0x3, RZ ;  /* 0x0000000309097819 */ /* 0x000fe400000012ff */
[----:B------:R-:W-:Y:S02]  /*baa0*/  LOP3.LUT R28, R105, 0x380, RZ, 0xc0, !PT ;  /* 0x00000380691c7812 */ /* 0x000fe400078ec0ff */
[----:B------:R-:W-:Y:S02]  /*bab0*/  LOP3.LUT R26, R8, R89, RZ, 0x3c, !PT ;  /* 0x00000059081a7212 */ /* 0x000fe400078e3cff */
[----:B------:R-:W-:Y:S02]  /*bac0*/  F2FP.BF16.F32.PACK_AB R50, R50, R53 ;  /* 0x000000353232723e */ /* 0x000fe400000010ff */
[----:B------:R-:W-:Y:S02]  /*bad0*/  F2FP.BF16.F32.PACK_AB R43, R42, R43 ;  /* 0x0000002b2a2b723e */ /* 0x000fe400000010ff */
[----:B------:R-:W-:-:S02]  /*bae0*/  SHF.R.U64 R12, R12, 0x3, RZ ;  /* 0x000000030c0c7819 */ /* 0x000fc400000012ff */
[----:B------:R-:W-:Y:S02]  /*baf0*/  LOP3.LUT R8, R101, 0x380, RZ, 0xc0, !PT ;  /* 0x0000038065087812 */ /* 0x000fe400078ec0ff */
[----:B------:R-:W-:Y:S02]  /*bb00*/  IADD3 R107, P6, R6, 0x4060, RZ ;  /* 0x00004060066b7810 */ /* 0x000fe40007fde0ff */
[----:B------:R-:W-:Y:S02]  /*bb10*/  SHF.R.U64 R10, R10, 0x3, RZ ;  /* 0x000000030a0a7819 */ /* 0x000fe400000012ff */
[----:B------:R-:W-:Y:S02]  /*bb20*/  F2FP.BF16.F32.PACK_AB R99, R98, R99 ;  /* 0x000000636263723e */ /* 0x000fe400000010ff */
[----:B------:R-:W-:Y:S01]  /*bb30*/  LOP3.LUT R6, R9, R6, RZ, 0x3c, !PT ;  /* 0x0000000609067212 */ /* 0x000fe200078e3cff */
[----:B------:R-:W-:Y:S01]  /*bb40*/  IMAD.X R9, RZ, RZ, R7, P6 ;  /* 0x000000ffff097224 */ /* 0x000fe200030e0607 */
[----:B------:R-:W-:-:S02]  /*bb50*/  SHF.R.U64 R28, R28, 0x3, RZ ;  /* 0x000000031c1c7819 */ /* 0x000fc400000012ff */
[----:B------:R-:W-:Y:S02]  /*bb60*/  F2FP.BF16.F32.PACK_AB R73, R72, R73 ;  /* 0x000000494849723e */ /* 0x000fe400000010ff */
[----:B------:R-:W-:Y:S01]  /*bb70*/  F2FP.BF16.F32.PACK_AB R14, R13, R14 ;  /* 0x0000000e0d0e723e */ /* 0x000fe200000010ff */
[--C-:B------:R-:W-:Y:S01]  /*bb80*/  IMAD.X R13, RZ, RZ, R7.reuse, P4 ;  /* 0x000000ffff0d7224 */ /* 0x100fe200020e0607 */
[----:B------:R-:W-:Y:S02]  /*bb90*/  SEL R53, R25, R20, P0 ;  /* 0x0000001419357207 */ /* 0x000fe40000000000 */
[----:B------:R-:W-:Y:S01]  /*bba0*/  SEL R55, R20, R25, P0 ;  /* 0x0000001914377207 */ /* 0x000fe20000000000 */
[----:B------:R-:W-:Y:S01]  /*bbb0*/  IMAD.X R25, RZ, RZ, R7, P1 ;  /* 0x000000ffff197224 */ /* 0x000fe200008e0607 */
[----:B------:R-:W-:Y:S02]  /*bbc0*/  F2FP.BF16.F32.PACK_AB R95, R94, R95 ;  /* 0x0000005f5e5f723e */ /* 0x000fe400000010ff */
[----:B------:R-:W-:-:S02]  /*bbd0*/  SEL R71, R50, R43, P0 ;  /* 0x0000002b32477207 */ /* 0x000fc40000000000 */
[----:B------:R-:W-:Y:S02]  /*bbe0*/  LOP3.LUT R20, R12, R97, RZ, 0x3c, !PT ;  /* 0x000000610c147212 */ /* 0x000fe400078e3cff */
[----:B------:R-:W-:Y:S02]  /*bbf0*/  SHF.R.U64 R8, R8, 0x3, RZ ;  /* 0x0000000308087819 */ /* 0x000fe400000012ff */
[----:B------:R-:W-:Y:S02]  /*bc00*/  F2FP.BF16.F32.PACK_AB R68, R68, R69 ;  /* 0x000000454444723e */ /* 0x000fe400000010ff */
[----:B------:R-:W-:Y:S02]  /*bc10*/  F2FP.BF16.F32.PACK_AB R65, R64, R65 ;  /* 0x000000414041723e */ /* 0x000fe400000010ff */
[----:B------:R-:W-:Y:S02]  /*bc20*/  F2FP.BF16.F32.PACK_AB R91, R90, R91 ;  /* 0x0000005b5a5b723e */ /* 0x000fe400000010ff */
[----:B------:R-:W-:-:S02]  /*bc30*/  F2FP.BF16.F32.PACK_AB R57, R56, R57 ;  /* 0x000000393839723e */ /* 0x000fc400000010ff */
[----:B------:R-:W-:Y:S02]  /*bc40*/  F2FP.BF16.F32.PACK_AB R32, R29, R32 ;  /* 0x000000201d20723e */ /* 0x000fe400000010ff */
[----:B------:R-:W-:Y:S02]  /*bc50*/  SEL R43, R43, R50, P0 ;  /* 0x000000322b2b7207 */ /* 0x000fe40000000000 */
[----:B------:R-:W-:Y:S02]  /*bc60*/  LOP3.LUT R12, R10, R103, RZ, 0x3c, !PT ;  /* 0x000000670a0c7212 */ /* 0x000fe400078e3cff */
[----:B------:R-:W-:Y:S02]  /*bc70*/  SEL R29, R100, R99, P0 ;  /* 0x00000063641d7207 */ /* 0x000fe40000000000 */
[----:B------:R-:W-:Y:S02]  /*bc80*/  LOP3.LUT R10, R28, R105, RZ, 0x3c, !PT ;  /* 0x000000691c0a7212 */ /* 0x000fe400078e3cff */
[----:B------:R-:W-:-:S02]  /*bc90*/  MOV R50, R6 ;  /* 0x0000000600327202 */ /* 0x000fc40000000f00 */
[----:B------:R-:W-:Y:S02]  /*bca0*/  F2FP.BF16.F32.PACK_AB R49, R49, R88 ;  /* 0x000000583131723e */ /* 0x000fe400000010ff */
[----:B------:R-:W-:Y:S02]  /*bcb0*/  F2FP.BF16.F32.PACK_AB R41, R41, R48 ;  /* 0x000000302929723e */ /* 0x000fe400000010ff */
[----:B------:R-:W-:Y:S02]  /*bcc0*/  F2FP.BF16.F32.PACK_AB R40, R37, R40 ;  /* 0x000000282528723e */ /* 0x000fe400000010ff */
[----:B------:R-:W-:Y:S02]  /*bcd0*/  SEL R99, R99, R100, P0 ;  /* 0x0000006463637207 */ /* 0x000fe40000000000 */
[----:B------:R-:W-:Y:S02]  /*bce0*/  SEL R63, R76, R73, P0 ;  /* 0x000000494c3f7207 */ /* 0x000fe40000000000 */
[----:B------:R-:W-:-:S02]  /*bcf0*/  SEL R81, R21, R14, P0 ;  /* 0x0000000e15517207 */ /* 0x000fc40000000000 */
[----:B------:R-:W-:Y:S01]  /*bd00*/  SEL R83, R14, R21, P0 ;  /* 0x000000150e537207 */ /* 0x000fe20000000000 */
[----:B------:R-:W-:Y:S01]  /*bd10*/  IMAD.X R21, RZ, RZ, R7, P2 ;  /* 0x000000ffff157224 */ /* 0x000fe200010e0607 */
[----:B------:R-:W-:Y:S02]  /*bd20*/  F2FP.BF16.F32.PACK_AB R38, R38, R39 ;  /* 0x000000272626723e */ /* 0x000fe400000010ff */
[----:B------:R-:W-:Y:S02]  /*bd30*/  F2FP.BF16.F32.PACK_AB R35, R34, R35 ;  /* 0x000000232223723e */ /* 0x000fe400000010ff */
[----:B------:R-:W-:Y:S02]  /*bd40*/  F2FP.BF16.F32.PACK_AB R33, R33, R36 ;  /* 0x000000242121723e */ /* 0x000fe400000010ff */
[----:B------:R-:W-:Y:S02]  /*bd50*/  SEL R31, R96, R95, P0 ;  /* 0x0000005f601f7207 */ /* 0x000fe40000000000 */
[----:B------:R-:W-:-:S02]  /*bd60*/  SEL R73, R73, R76, P0 ;  /* 0x0000004c49497207 */ /* 0x000fc40000000000 */
[----:B------:R-:W-:Y:S02]  /*bd70*/  LOP3.LUT R14, R8, R101, RZ, 0x3c, !PT ;  /* 0x00000065080e7212 */ /* 0x000fe400078e3cff */
        /* <DEDUP_REMOVED lines=9> */
[----:B------:R-:W-:Y:S02]  /*be10*/  MOV R60, R10 ;  /* 0x0000000a003c7202 */ /* 0x000fe40000000f00 */
[----:B------:R-:W-:-:S02]  /*be20*/  SEL R49, R49, R52, P0 ;  /* 0x0000003431317207 */ /* 0x000fc40000000000 */
[----:B------:R-:W-:Y:S02]  /*be30*/  SEL R41, R40, R41, P0 ;  /* 0x0000002928297207 */ /* 0x000fe40000000000 */
[----:B------:R-:W-:Y:S02]  /*be40*/  SEL R51, R33, R32, P0 ;  /* 0x0000002021337207 */ /* 0x000fe40000000000 */
[----:B------:R-:W-:Y:S02]  /*be50*/  SEL R75, R38, R35, P0 ;  /* 0x00000023264b7207 */ /* 0x000fe40000000000 */
[----:B------:R-:W-:Y:S02]  /*be60*/  SEL R33, R32, R33, P0 ;  /* 0x0000002120217207 */ /* 0x000fe40000000000 */
[----:B------:R-:W-:Y:S02]  /*be70*/  SEL R35, R35, R38, P0 ;  /* 0x0000002623237207 */ /* 0x000fe40000000000 */
[----:B------:R-:W-:-:S02]  /*be80*/  MOV R64, R14 ;  /* 0x0000000e00407202 */ /* 0x000fc40000000f00 */
[----:B------:R-:W-:Y:S02]  /*be90*/  MOV R68, R26 ;  /* 0x0000001a00447202 */ /* 0x000fe40000000f00 */
[----:B------:R-:W-:Y:S02]  /*bea0*/  MOV R7, R20 ;  /* 0x0000001400077202 */ /* 0x000fe40000000f00 */
[----:B------:R-:W-:Y:S02]  /*beb0*/  LOP3.LUT R30, R107, 0x380, RZ, 0xc0, !PT ;  /* 0x000003806b1e7812 */ /* 0x000fe400078ec0ff */
[----:B------:R-:W-:Y:S02]  /*bec0*/  MOV R62, R12 ;  /* 0x0000000c003e7202 */ /* 0x000fe40000000f00 */
[----:B------:R-:W-:Y:S02]  /*bed0*/  SHF.R.U64 R30, R30, 0x3, RZ ;  /* 0x000000031e1e7819 */ /* 0x000fe400000012ff */
[----:B------:R-:W-:-:S02]  /*bee0*/  MOV R66, R24 ;  /* 0x0000001800427202 */ /* 0x000fc40000000f00 */
[----:B------:R-:W-:Y:S02]  /*bef0*/  LOP3.LUT R8, R30, R107, RZ, 0x3c, !PT ;  /* 0x0000006b1e087212 */ /* 0x000fe400078e3cff */
[----:B------:R-:W-:Y:S02]  /*bf00*/  PLOP3.LUT P2, PT, PT, PT, UP0, 0x80, 0x0 ;  /* 0x000000000000781c */ /* 0x000fe40003f4f008 */
[----:B------:R-:W-:Y:S01]  /*bf10*/  MOV R21, R8 ;  /* 0x0000000800157202 */ /* 0x000fe20000000f00 */
[----:B------:R-:W-:Y:S01]  /*bf20*/  ULDC UR8, c[0x0][0xa88] ;  /* 0x0002a20000087ab9 */ /* 0x000fe20000000800 */
[----:B--2---:R-:W-:Y:S01]  /*bf30*/  LOP3.LUT R6, R44, 0x2, RZ, 0x3c, !PT ;  /* 0x000000022c067812 */ /* 0x004fe200078e3cff */
[----:B------:R-:W-:Y:S04]  /*bf40*/  SHFL.IDX PT, R29, R29, R44, 0x1c1f ;  /* 0x001c1f2c1d1d7589 */ /* 0x000fe800000e0000 */
[----:B------:R-:W0:Y:S04]  /*bf50*/  SHFL.IDX PT, R10, R99, R6, 0x1c1f ;  /* 0x001c1f06630a7589 */ /* 0x000e2800000e0000 */
[----:B------:R-:W-:Y:S04]  /*bf60*/  SHFL.IDX PT, R63, R63, R44, 0x1c1f ;  /* 0x001c1f2c3f3f7589 */ /* 0x000fe800000e0000 */
[----:B------:R-:W1:Y:S04]  /*bf70*/  SHFL.IDX PT, R36, R73, R6, 0x1c1f ;  /* 0x001c1f0649247589 */ /* 0x000e6800000e0000 */
[----:B------:R-:W-:Y:S04]  /*bf80*/  SHFL.IDX PT, R31, R31, R44, 0x1c1f ;  /* 0x001c1f2c1f1f7589 */ /* 0x000fe800000e0000 */
[----:B------:R-:W2:Y:S04]  /*bf90*/  SHFL.IDX PT, R14, R95, R6, 0x1c1f ;  /* 0x001c1f065f0e7589 */ /* 0x000ea800000e0000 */
[----:B------:R-:W-:Y:S04]  /*bfa0*/  SHFL.IDX PT, R37, R37, R44, 0x1c1f ;  /* 0x001c1f2c25257589 */ /* 0x000fe800000e0000 */
[----:B------:R-:W-:Y:S01]  /*bfb0*/  SHFL.IDX PT, R67, R67, R44, 0x1c1f ;  /* 0x001c1f2c43437589 */ /* 0x000fe200000e0000 */
[----:B0-----:R-:W-:-:S02]  /*bfc0*/  SEL R8, R29, R10, P0 ;  /* 0x0000000a1d087207 */ /* 0x001fc40000000000 */
[----:B------:R-:W-:Y:S01]  /*bfd0*/  SEL R10, R10, R29, P0 ;  /* 0x0000001d0a0a7207 */ /* 0x000fe20000000000 */
[----:B------:R-:W0:Y:S04]  /*bfe0*/  SHFL.IDX PT, R26, R91, R6, 0x1c1f ;  /* 0x001c1f065b1a7589 */ /* 0x000e2800000e0000 */
[----:B------:R-:W3:Y:S01]  /*bff0*/  SHFL.IDX PT, R38, R65, R6, 0x1c1f ;  /* 0x001c1f0641267589 */ /* 0x000ee200000e0000 */
[----:B-1----:R-:W-:Y:S02]  /*c000*/  SEL R9, R63, R36, P0 ;  /* 0x000000243f097207 */ /* 0x002fe40000000000 */
[----:B------:R-:W-:Y:S01]  /*c010*/  SEL R11, R36, R63, P0 ;  /* 0x0000003f240b7207 */ /* 0x000fe20000000000 */
[----:B------:R-:W-:Y:S04]  /*c020*/  SHFL.IDX PT, R69, R69, R44, 0x1c1f ;  /* 0x001c1f2c45457589 */ /* 0x000fe800000e0000 */
[----:B------:R-:W1:Y:S01]  /*c030*/  SHFL.IDX PT, R46, R57, R6, 0x1c1f ;  /* 0x001c1f06392e7589 */ /* 0x000e6200000e0000 */
[----:B--2---:R-:W-:-:S02]  /*c040*/  SEL R12, R31, R14, P0 ;  /* 0x0000000e1f0c7207 */ /* 0x004fc40000000000 */
[----:B------:R-:W-:Y:S01]  /*c050*/  SEL R14, R14, R31, P0 ;  /* 0x0000001f0e0e7207 */ /* 0x000fe20000000000 */
[----:B------:R-:W-:Y:S04]  /*c060*/  SHFL.IDX PT, R39, R39, R44, 0x1c1f ;  /* 0x001c1f2c27277589 */ /* 0x000fe800000e0000 */
[----:B------:R-:W-:Y:S04]  /*c070*/  SHFL.IDX PT, R45, R45, R44, 0x1c1f ;  /* 0x001c1f2c2d2d7589 */ /* 0x000fe800000e0000 */
[----:B------:R-:W2:Y:S01]  /*c080*/  SHFL.IDX PT, R20, R49, R6, 0x1c1f ;  /* 0x001c1f0631147589 */ /* 0x000ea200000e0000 */
[----:B0-----:R-:W-:-:S02]  /*c090*/  SEL R24, R37, R26, P0 ;  /* 0x0000001a25187207 */ /* 0x001fc40000000000 */
[----:B------:R-:W-:Y:S01]  /*c0a0*/  SEL R26, R26, R37, P0 ;  /* 0x000000251a1a7207 */ /* 0x000fe20000000000 */
[----:B------:R-:W-:Y:S01]  /*c0b0*/  SHFL.IDX PT, R71, R71, R44, 0x1c1f ;  /* 0x001c1f2c47477589 */ /* 0x000fe200000e0000 */
[----:B---3--:R-:W-:Y:S02]  /*c0c0*/  SEL R13, R67, R38, P0 ;  /* 0x00000026430d7207 */ /* 0x008fe40000000000 */
[----:B------:R-:W-:Y:S01]  /*c0d0*/  SEL R15, R38, R67, P0 ;  /* 0x00000043260f7207 */ /* 0x000fe20000000000 */
[----:B------:R-:W0:Y:S04]  /*c0e0*/  SHFL.IDX PT, R48, R43, R6, 0x1c1f ;  /* 0x001c1f062b307589 */ /* 0x000e2800000e0000 */
[----:B------:R-:W3:Y:S01]  /*c0f0*/  SHFL.IDX PT, R32, R41, R6, 0x1c1f ;  /* 0x001c1f0629207589 */ /* 0x000ee200000e0000 */
[----:B-1----:R-:W-:-:S02]  /*c100*/  SEL R25, R69, R46, P0 ;  /* 0x0000002e45197207 */ /* 0x002fc40000000000 */
[----:B------:R-:W-:Y:S01]  /*c110*/  SEL R27, R46, R69, P0 ;  /* 0x000000452e1b7207 */ /* 0x000fe20000000000 */
[----:B------:R-:W-:Y:S01]  /*c120*/  SHFL.IDX PT, R51, R51, R44, 0x1c1f ;  /* 0x001c1f2c33337589 */ /* 0x000fe200000e0000 */
[----:B------:R-:W1:Y:S03]  /*c130*/  LDC R46, c[0x0][0xbe8] ;  /* 0x0002fa00ff2e7b82 */ /* 0x000e660000000800 */
[----:B------:R-:W-:Y:S04]  /*c140*/  SHFL.IDX PT, R75, R75, R44, 0x1c1f ;  /* 0x001c1f2c4b4b7589 */ /* 0x000fe800000e0000 */
[----:B------:R-:W4:Y:S01]  /*c150*/  SHFL.IDX PT, R34, R33, R6, 0x1c1f ;  /* 0x001c1f0621227589 */ /* 0x000f2200000e0000 */
[----:B--2---:R-:W-:-:S02]  /*c160*/  SEL R28, R39, R20, P0 ;  /* 0x00000014271c7207 */ /* 0x004fc40000000000 */
[----:B------:R-:W-:Y:S01]  /*c170*/  SEL R30, R20, R39, P0 ;  /* 0x00000027141e7207 */ /* 0x000fe20000000000 */
[----:B------:R-:W2:Y:S01]  /*c180*/  SHFL.IDX PT, R52, R35, R6, 0x1c1f ;  /* 0x001c1f0623347589 */ /* 0x000ea200000e0000 */
[----:B------:R-:W-:Y:S01]  /*c190*/  BAR.SYNC.DEFER_BLOCKING 0x1, 0x100 ;  /* 0x0044000000007b1d */ /* 0x000fe20000010000 */
[----:B0-----:R-:W-:Y:S02]  /*c1a0*/  SEL R29, R71, R48, P0 ;  /* 0x00000030471d7207 */ /* 0x001fe40000000000 */
[----:B------:R-:W-:Y:S02]  /*c1b0*/  SEL R31, R48, R71, P0 ;  /* 0x00000047301f7207 */ /* 0x000fe40000000000 */
[----:B---3--:R-:W-:Y:S02]  /*c1c0*/  SEL R36, R45, R32, P0 ;  /* 0x000000202d247207 */ /* 0x008fe40000000000 */
[----:B------:R-:W-:Y:S01]  /*c1d0*/  SEL R38, R32, R45, P0 ;  /* 0x0000002d20267207 */ /* 0x000fe20000000000 */
[----:B------:R-:W-:Y:S04]  /*c1e0*/  SHFL.IDX PT, R53, R53, R44, 0x1c1f ;  /* 0x001c1f2c35357589 */ /* 0x000fe800000e0000 */
[----:B------:R-:W-:Y:S04]  /*c1f0*/  SHFL.IDX PT, R77, R77, R44, 0x1c1f ;  /* 0x001c1f2c4d4d7589 */ /* 0x000fe800000e0000 */
[----:B------:R-:W0:Y:S01]  /*c200*/  SHFL.IDX PT, R40, R55, R6, 0x1c1f ;  /* 0x001c1f0637287589 */ /* 0x000e2200000e0000 */
[----:B----4-:R-:W-:-:S02]  /*c210*/  SEL R32, R51, R34, P0 ;  /* 0x0000002233207207 */ /* 0x010fc40000000000 */
[----:B------:R-:W-:Y:S01]  /*c220*/  SEL R34, R34, R51, P0 ;  /* 0x0000003322227207 */ /* 0x000fe20000000000 */
[----:B------:R-:W3:Y:S01]  /*c230*/  SHFL.IDX PT, R54, R79, R6, 0x1c1f ;  /* 0x001c1f064f367589 */ /* 0x000ee200000e0000 */
[----:B--2---:R-:W-:Y:S02]  /*c240*/  SEL R37, R75, R52, P0 ;  /* 0x000000344b257207 */ /* 0x004fe40000000000 */
[----:B------:R-:W-:Y:S01]  /*c250*/  SEL R39, R52, R75, P0 ;  /* 0x0000004b34277207 */ /* 0x000fe20000000000 */
[----:B------:R-:W-:Y:S04]  /*c260*/  SHFL.IDX PT, R59, R59, R44, 0x1c1f ;  /* 0x001c1f2c3b3b7589 */ /* 0x000fe800000e0000 */
[----:B------:R-:W-:Y:S04]  /*c270*/  SHFL.IDX PT, R81, R81, R44, 0x1c1f ;  /* 0x001c1f2c51517589 */ /* 0x000fe800000e0000 */
[----:B------:R-:W-:Y:S04]  /*c280*/  SHFL.IDX PT, R42, R61, R6, 0x1c1f ;  /* 0x001c1f063d2a7589 */ /* 0x000fe800000e0000 */
[----:B------:R-:W2:Y:S04]  /*c290*/  SHFL.IDX PT, R56, R83, R6, 0x1c1f ;  /* 0x001c1f0653387589 */ /* 0x000ea800000e0000 */
[----:B------:R-:W-:Y:S01]  /*c2a0*/  SHFL.IDX PT, R85, R85, R44, 0x1c1f ;  /* 0x001c1f2c55557589 */ /* 0x000fe200000e0000 */
[----:B0-----:R-:W-:-:S03]  /*c2b0*/  SEL R48, R53, R40, P0 ;  /* 0x0000002835307207 */ /* 0x001fc60000000000 */
[----:B------:R0:W4:Y:S01]  /*c2c0*/  SHFL.IDX PT, R58, R87, R6, 0x1c1f ;  /* 0x001c1f06573a7589 */ /* 0x00012200000e0000 */
[----:B---3--:R-:W-:Y:S02]  /*c2d0*/  SEL R33, R77, R54, P0 ;  /* 0x000000364d217207 */ /* 0x008fe40000000000 */
[----:B------:R-:W-:Y:S01]  /*c2e0*/  SEL R35, R54, R77, P0 ;  /* 0x0000004d36237207 */ /* 0x000fe20000000000 */
[----:B------:R3:W-:Y:S04]  /*c2f0*/  STSM.16.M88.4 [R50], R8 ;  /* 0x0000000832007844 */ /* 0x0007e80000000200 */
[----:B------:R-:W-:Y:S01]  /*c300*/  STSM.16.M88.4 [R68], R12 ;  /* 0x0000000c44007844 */ /* 0x000fe20000000200 */
[----:B0-----:R-:W-:-:S03]  /*c310*/  IMAD.U32 R6, RZ, RZ, UR6 ;  /* 0x00000006ff067e24 */ /* 0x001fc6000f8e00ff */
[----:B------:R-:W-:Y:S01]  /*c320*/  STSM.16.M88.4 [R66], R24 ;  /* 0x0000001842007844 */ /* 0x000fe20000000200 */
[----:B--2---:R-:W-:-:S03]  /*c330*/  SEL R49, R81, R56, P0 ;  /* 0x0000003851317207 */ /* 0x004fc60000000000 */
[----:B------:R0:W-:Y:S01]  /*c340*/  STSM.16.M88.4 [R7], R28 ;  /* 0x0000001c07007844 */ /* 0x0001e20000000200 */
[----:B------:R-:W-:Y:S02]  /*c350*/  SEL R51, R56, R81, P0 ;  /* 0x0000005138337207 */ /* 0x000fe40000000000 */
[----:B---3--:R-:W-:Y:S01]  /*c360*/  SEL R50, R40, R53, P0 ;  /* 0x0000003528327207 */ /* 0x008fe20000000000 */
[----:B------:R-:W-:Y:S01]  /*c370*/  STSM.16.M88.4 [R64], R36 ;  /* 0x0000002440007844 */ /* 0x000fe20000000200 */
[----:B------:R-:W-:Y:S02]  /*c380*/  SEL R40, R59, R42, P0 ;  /* 0x0000002a3b287207 */ /* 0x000fe40000000000 */
[----:B------:R-:W-:Y:S01]  /*c390*/  SEL R42, R42, R59, P0 ;  /* 0x0000003b2a2a7207 */ /* 0x000fe20000000000 */
[----:B------:R-:W-:Y:S01]  /*c3a0*/  STSM.16.M88.4 [R62], R32 ;  /* 0x000000203e007844 */ /* 0x000fe20000000200 */
[----:B----4-:R-:W-:Y:S02]  /*c3b0*/  SEL R41, R85, R58, P0 ;  /* 0x0000003a55297207 */ /* 0x010fe40000000000 */
[----:B------:R-:W-:Y:S01]  /*c3c0*/  SEL R43, R58, R85, P0 ;  /* 0x000000553a2b7207 */ /* 0x000fe20000000000 */
[----:B------:R-:W-:Y:S01]  /*c3d0*/  STSM.16.M88.4 [R60], R48 ;  /* 0x000000303c007844 */ /* 0x000fe20000000200 */
[----:B0-----:R-:W-:-:S03]  /*c3e0*/  IMAD.U32 R7, RZ, RZ, UR7 ;  /* 0x00000007ff077e24 */ /* 0x001fc6000f8e00ff */
[----:B------:R0:W-:Y:S01]  /*c3f0*/  STSM.16.M88.4 [R21], R40 ;  /* 0x0000002815007844 */ /* 0x0001e20000000200 */
[----:B------:R-:W-:Y:S02]  /*c400*/  ULDC.64 UR6, c[0x0][0xc08] ;  /* 0x0003020000067ab9 */ /* 0x000fe40000000a00 */
[----:B------:R-:W-:Y:S01]  /*c410*/  UISETP.NE.U32.AND UP1, UPT, UR6, URZ, UPT ;  /* 0x0000003f0600728c */ /* 0x000fe2000bf25070 */
[----:B------:R-:W-:Y:S03]  /*c420*/  BAR.SYNC.DEFER_BLOCKING 0x1, 0x100 ;  /* 0x0044000000007b1d */ /* 0x000fe60000010000 */
[----:B------:R-:W-:-:S06]  /*c430*/  UISETP.NE.AND.EX UP1, UPT, UR7, URZ, UPT, UP1 ;  /* 0x0000003f0700728c */ /* 0x000fcc000bf25310 */
[----:B------:R-:W-:-:S05]  /*c440*/  PLOP3.LUT P0, PT, PT, PT, UP1, 0x80, 0x0 ;  /* 0x000000000000781c */ /* 0x000fca0003f0f018 */
[----:B------:R-:W-:-:S04]  /*c450*/  @UP1 ULEA UR6, UP2, UR36, UR6, 0x2 ;  /* 0x0000000624061291 */ /* 0x000fc8000f84103f */
[----:B------:R-:W-:Y:S01]  /*c460*/  @UP1 ULEA.HI.X UR7, UR36, UR7, UR37, 0x2, UP2 ;  /* 0x0000000724071291 */ /* 0x000fe200090f1425 */
[----:B------:R-:W-:Y:S02]  /*c470*/  IMAD.U32 R9, RZ, RZ, UR8 ;  /* 0x00000008ff097e24 */ /* 0x000fe4000f8e00ff */
[----:B------:R-:W-:Y:S01]  /*c480*/  IMAD.U32 R20, RZ, RZ, UR6 ;  /* 0x00000006ff147e24 */ /* 0x000fe2000f8e00ff */
[----:B------:R-:W2:Y:S02]  /*c490*/  @P2 LDG.E R8, desc[UR46][R6.64] ;  /* 0x0000002e06082981 */ /* 0x000ea4000c1e1900 */
[----:B0-----:R-:W-:Y:S01]  /*c4a0*/  IMAD.U32 R21, RZ, RZ, UR7 ;  /* 0x00000007ff157e24 */ /* 0x001fe2000f8e00ff */
[----:B-1----:R-:W-:Y:S01]  /*c4b0*/  ISETP.NE.AND P1, PT, R46, 0x1, PT ;  /* 0x000000012e00780c */ /* 0x002fe20003f25270 */
[----:B------:R-:W-:Y:S01]  /*c4c0*/  UMOV UR4, URZ ;  /* 0x0000003f00047c82 */ /* 0x000fe20008000000 */
[----:B------:R-:W-:Y:S02]  /*c4d0*/  IMAD.U32 R14, RZ, RZ, UR39 ;  /* 0x00000027ff0e7e24 */ /* 0x000fe4000f8e00ff */
[----:B------:R0:W5:Y:S09]  /*c4e0*/  @P0 LDG.E R9, desc[UR46][R20.64] ;  /* 0x0000002e14090981 */ /* 0x000172000c1e1900 */
[----:B------:R-:W1:Y:S08]  /*c4f0*/  @P1 LDC R10, c[0x0][0xbec] ;  /* 0x0002fb00ff0a1b82 */ /* 0x000e700000000800 */
[----:B------:R-:W3:Y:S01]  /*c500*/  @P1 LDC R12, c[0x0][0xbf0] ;  /* 0x0002fc00ff0c1b82 */ /* 0x000ee20000000800 */
[----:B--2---:R-:W-:Y:S01]  /*c510*/  @P2 R2UR UR4, R8 ;  /* 0x00000000080422ca */ /* 0x004fe200000e0000 */
[----:B01-3--:R-:W-:-:S14]  /*c520*/  @P0 BRA `(.L_x_5951) ;  /* 0x0000000000100947 */ /* 0x00bfdc0003800000 */
[----:B------:R-:W-:Y:S05]  /*c530*/  @!P2 BRA `(.L_x_5951) ;  /* 0x00000000000ca947 */ /* 0x000fea0003800000 */
[----:B------:R-:W2:Y:S04]  /*c540*/  LDG.E R8, desc[UR46][R6.64] ;  /* 0x0000002e06087981 */ /* 0x000ea8000c1e1900 */
[----:B-----5:R-:W2:Y:S02]  /*c550*/  LDG.E R9, desc[UR46][R6.64+0x4] ;  /* 0x0000042e06097981 */ /* 0x020ea4000c1e1900 */
[----:B--2---:R-:W-:-:S07]  /*c560*/  IMAD.IADD R9, R9, 0x1, -R8 ;  /* 0x0000000109097824 */ /* 0x004fce00078e0a08 */
.L_x_5951:
[----:B------:R-:W-:Y:S01]  /*c570*/  USHF.R.S32.HI UR14, URZ, 0x1f, UR40 ;  /* 0x0000001f3f0e7899 */ /* 0x000fe20008011428 */
[----:B------:R-:W-:Y:S01]  /*c580*/  LEA R13, R14, R231, 0x7 ;  /* 0x000000e70e0d7211 */ /* 0x000fe200078e38ff */
        /* <DEDUP_REMOVED lines=27> */
[----:B------:R-:W-:Y:S01]  /*c740*/  LOP3.LUT R10, R13, 0x380, RZ, 0xc0, !PT ;  /* 0x000003800d0a7812 */ /* 0x000fe200078ec0ff */
[----:B------:R-:W-:Y:S01]  /*c750*/  IMAD.X R9, RZ, RZ, R5, P3 ;  /* 0x000000ffff097224 */ /* 0x000fe200018e0605 */
[----:B------:R-:W-:Y:S02]  /*c760*/  IADD3 R15, P0, R4, 0x1000, RZ ;  /* 0x00001000040f7810 */ /* 0x000fe40007f1e0ff */
[----:B------:R-:W-:Y:S01]  /*c770*/  IADD3.X R7, R7, UR7, R8, P2, !PT ;  /* 0x0000000707077c10 */ /* 0x000fe200097fe408 */
[----:B------:R-:W-:Y:S01]  /*c780*/  ULDC.64 UR6, c[0x0][0xb88] ;  /* 0x0002e20000067ab9 */ /* 0x000fe20000000a00 */
[----:B------:R-:W-:Y:S02]  /*c790*/  SHF.R.S32.HI R8, RZ, 0x1f, R11 ;  /* 0x0000001fff087819 */ /* 0x000fe4000001140b */
[----:B------:R-:W-:Y:S01]  /*c7a0*/  SHF.R.U64 R10, R10, 0x3, RZ ;  /* 0x000000030a0a7819 */ /* 0x000fe200000012ff */
[----:B------:R-:W-:Y:S01]  /*c7b0*/  IMAD.WIDE.U32 R6, R11, UR6, R6 ;  /* 0x000000060b067c25 */ /* 0x000fe2000f8e0006 */
[----:B------:R-:W-:-:S02]  /*c7c0*/  IADD3 R21, P2, R4, 0x3000, RZ ;  /* 0x0000300004157810 */ /* 0x000fc40007f5e0ff */
[----:B------:R-:W-:Y:S01]  /*c7d0*/  LOP3.LUT R29, R4, 0x380, RZ, 0xc0, !PT ;  /* 0x00000380041d7812 */ /* 0x000fe200078ec0ff */
[----:B------:R-:W-:Y:S01]  /*c7e0*/  IMAD R14, R8, UR6, RZ ;  /* 0x00000006080e7c24 */ /* 0x000fe2000f8e02ff */
[----:B------:R-:W-:Y:S02]  /*c7f0*/  LOP3.LUT R8, R10, R13, RZ, 0x3c, !PT ;  /* 0x0000000d0a087212 */ /* 0x000fe400078e3cff */
[----:B------:R-:W-:Y:S01]  /*c800*/  LOP3.LUT R20, R21, 0x380, RZ, 0xc0, !PT ;  /* 0x0000038015147812 */ /* 0x000fe200078ec0ff */
[----:B------:R-:W-:Y:S01]  /*c810*/  IMAD R13, R11, UR7, R14 ;  /* 0x000000070b0d7c24 */ /* 0x000fe2000f8e020e */
[----:B------:R-:W-:Y:S01]  /*c820*/  ULDC.64 UR6, c[0x0][0xb50] ;  /* 0x0002d40000067ab9 */ /* 0x000fe20000000a00 */
[----:B------:R-:W-:Y:S01]  /*c830*/  IMAD.U32 R14, RZ, RZ, UR39 ;  /* 0x00000027ff0e7e24 */ /* 0x000fe2000f8e00ff */
[----:B------:R-:W-:Y:S01]  /*c840*/  LEA R10, P4, R6, UR6, 0x2 ;  /* 0x00000006060a7c11 */ /* 0x000fe2000f8810ff */
[----:B------:R-:W-:Y:S01]  /*c850*/  IMAD.IADD R7, R7, 0x1, R13 ;  /* 0x0000000107077824 */ /* 0x000fe200078e020d */
[----:B------:R-:W-:Y:S01]  /*c860*/  SHF.R.U64 R20, R20, 0x3, RZ ;  /* 0x0000000314147819 */ /* 0x000fe200000012ff */
[----:B------:R-:W-:Y:S01]  /*c870*/  IMAD R14, R14, 0x80, R229 ;  /* 0x000000800e0e7824 */ /* 0x000fe200078e02e5 */
[----:B------:R-:W-:Y:S01]  /*c880*/  IADD3 R41, P6, R4, 0x4000, RZ ;  /* 0x0000400004297810 */ /* 0x000fe20007fde0ff */
[----:B------:R-:W-:Y:S01]  /*c890*/  SHFL.IDX PT, R44, R10, RZ, 0x1c1f ;  /* 0x001c1fff0a2c7589 */ /* 0x000fe200000e0000 */
[----:B------:R-:W-:Y:S01]  /*c8a0*/  LEA.HI.X R11, R6, UR7, R7, 0x2, P4 ;  /* 0x00000007060b7c11 */ /* 0x000fe2000a0f1407 */
[--C-:B------:R-:W-:Y:S01]  /*c8b0*/  IMAD.X R13, RZ, RZ, R5.reuse, P0 ;  /* 0x000000ffff0d7224 */ /* 0x100fe200000e0605 */
[----:B------:R-:W-:Y:S01]  /*c8c0*/  LOP3.LUT P0, RZ, R22, 0x3, RZ, 0xc0, !PT ;  /* 0x0000000316ff7812 */ /* 0x000fe2000780c0ff */
[----:B------:R-:W-:Y:S01]  /*c8d0*/  SHFL.IDX PT, R48, R10, 0x1, 0x1c1f ;  /* 0x003c1f000a307f89 */ /* 0x000fe200000e0000 */
[----:B------:R-:W-:Y:S01]  /*c8e0*/  VIADD R6, R14, 0x8 ;  /* 0x000000080e067836 */ /* 0x000fe20000000000 */
[----:B------:R-:W-:Y:S01]  /*c8f0*/  LOP3.LUT R20, R20, R21, RZ, 0x3c, !PT ;  /* 0x0000001514147212 */ /* 0x000fe200078e3cff */
[----:B------:R-:W-:Y:S01]  /*c900*/  IMAD.X R21, RZ, RZ, R5, P2 ;  /* 0x000000ffff157224 */ /* 0x000fe200010e0605 */
[----:B------:R-:W1:Y:S01]  /*c910*/  SHFL.IDX PT, R45, R11, RZ, 0x1c1f ;  /* 0x001c1fff0b2d7589 */ /* 0x000e6200000e0000 */
[----:B------:R-:W-:-:S02]  /*c920*/  ISETP.GE.OR P2, PT, R14, R53, P0 ;  /* 0x000000350e00720c */ /* 0x000fc40000746670 */
[----:B------:R-:W-:Y:S01]  /*c930*/  ISETP.GE.OR P0, PT, R6, R53, P0 ;  /* 0x000000350600720c */ /* 0x000fe20000706670 */
[----:B------:R-:W2:Y:S01]  /*c940*/  SHFL.IDX PT, R49, R11, 0x1, 0x1c1f ;  /* 0x003c1f000b317f89 */ /* 0x000ea200000e0000 */
[C---:B------:R-:W-:Y:S02]  /*c950*/  IADD3 R37, P5, R4.reuse, 0x5000, RZ ;  /* 0x0000500004257810 */ /* 0x040fe40007fbe0ff */
[C---:B------:R-:W-:Y:S02]  /*c960*/  IADD3 R33, P4, R4.reuse, 0x6000, RZ ;  /* 0x0000600004217810 */ /* 0x040fe40007f9e0ff */
[----:B------:R-:W-:Y:S02]  /*c970*/  IADD3 R7, P3, R4, 0x7000, RZ ;  /* 0x0000700004077810 */ /* 0x000fe40007f7e0ff */
[----:B------:R-:W-:Y:S02]  /*c980*/  SHF.R.U64 R29, R29, 0x3, RZ ;  /* 0x000000031d1d7819 */ /* 0x000fe400000012ff */
[----:B------:R-:W-:Y:S01]  /*c990*/  LOP3.LUT R40, R41, 0x380, RZ, 0xc0, !PT ;  /* 0x0000038029287812 */ /* 0x000fe200078ec0ff */
[----:B------:R-:W-:Y:S01]  /*c9a0*/  UIMAD UR8, UR9, UR10, URZ ;  /* 0x0000000a090872a4 */ /* 0x000fe2000f8e023f */
[----:B------:R-:W-:Y:S01]  /*c9b0*/  LOP3.LUT R36, R37, 0x380, RZ, 0xc0, !PT ;  /* 0x0000038025247812 */ /* 0x000fe200078ec0ff */
[----:B------:R-:W-:Y:S01]  /*c9c0*/  UIMAD.WIDE.U32 UR6, UR4, UR10, URZ ;  /* 0x0000000a040672a5 */ /* 0x000fe2000f8e003f */
[----:B------:R-:W-:Y:S01]  /*c9d0*/  LOP3.LUT R32, R33, 0x380, RZ, 0xc0, !PT ;  /* 0x0000038021207812 */ /* 0x000fe200078ec0ff */
[----:B------:R-:W-:Y:S01]  /*c9e0*/  IMAD.X R25, RZ, RZ, R5, P3 ;  /* 0x000000ffff197224 */ /* 0x000fe200018e0605 */
[----:B------:R-:W-:-:S02]  /*c9f0*/  LOP3.LUT R6, R7, 0x380, RZ, 0xc0, !PT ;  /* 0x0000038007067812 */ /* 0x000fc400078ec0ff */
[----:B------:R-:W-:Y:S02]  /*ca00*/  LOP3.LUT R28, R29, R4, RZ, 0x3c, !PT ;  /* 0x000000041d1c7212 */ /* 0x000fe400078e3cff */
[----:B------:R-:W-:Y:S01]  /*ca10*/  SHF.R.U64 R40, R40, 0x3, RZ ;  /* 0x0000000328287819 */ /* 0x000fe200000012ff */
[----:B-1----:R-:W-:Y:S01]  /*ca20*/  @!P2 ST.E desc[UR46][R44.64], R2 ;  /* 0x000000022c00a985 */ /* 0x002fe2000c10192e */
[----:B------:R-:W-:Y:S01]  /*ca30*/  SHF.R.U64 R36, R36, 0x3, RZ ;  /* 0x0000000324247819 */ /* 0x000fe200000012ff */
[----:B------:R-:W-:Y:S01]  /*ca40*/  UIMAD UR8, UR4, UR11, UR8 ;  /* 0x0000000b040872a4 */ /* 0x000fe2000f8e0208 */
[----:B------:R-:W-:Y:S01]  /*ca50*/  SHF.R.U64 R32, R32, 0x3, RZ ;  /* 0x0000000320207819 */ /* 0x000fe200000012ff */
[----:B--2---:R1:W-:Y:S01]  /*ca60*/  @!P0 ST.E desc[UR46][R48.64], R0 ;  /* 0x0000000030008985 */ /* 0x0043e2000c10192e */
[----:B------:R-:W-:Y:S01]  /*ca70*/  SHF.R.U64 R4, R6, 0x3, RZ ;  /* 0x0000000306047819 */ /* 0x000fe200000012ff */
        /* <DEDUP_REMOVED lines=9> */
[----:B------:R2:W5:Y:S01]  /*cb10*/  LD.E.128 R4, desc[UR46][R20.64] ;  /* 0x0000002e14047980 */ /* 0x000562000c101d00 */
[----:B-1----:R-:W1:Y:S01]  /*cb20*/  @P1 LDC R49, c[0x0][0xbf0] ;  /* 0x0002fc00ff311b82 */ /* 0x002e620000000800 */
[----:B------:R-:W-:Y:S01]  /*cb30*/  IMAD R0, R18, 0x20, R19 ;  /* 0x0000002012007824 */ /* 0x000fe200078e0213 */
[----:B------:R-:W-:Y:S01]  /*cb40*/  UIADD3 UR7, UR7, UR8, URZ ;  /* 0x0000000807077290 */ /* 0x000fe2000fffe03f */
[----:B------:R-:W-:Y:S01]  /*cb50*/  LOP3.LUT R12, R15, 0x380, RZ, 0xc0, !PT ;  /* 0x000003800f0c7812 */ /* 0x000fe200078ec0ff */
[----:B------:R-:W-:Y:S01]  /*cb60*/  UIMAD UR4, UR14, UR10, URZ ;  /* 0x0000000a0e0472a4 */ /* 0x000fe2000f8e023f */
[----:B------:R-:W5:Y:S01]  /*cb70*/  LD.E.128 R28, desc[UR46][R28.64] ;  /* 0x0000002e1c1c7980 */ /* 0x000f62000c101d00 */
[----:B--2---:R-:W-:-:S02]  /*cb80*/  IMAD.U32 R21, RZ, RZ, UR39 ;  /* 0x00000027ff157e24 */ /* 0x004fc4000f8e00ff */
[----:B------:R-:W-:Y:S01]  /*cb90*/  UIMAD UR4, UR40, UR11, UR4 ;  /* 0x0000000b280472a4 */ /* 0x000fe2000f8e0204 */
[----:B------:R-:W-:Y:S01]  /*cba0*/  SHF.R.U64 R12, R12, 0x3, RZ ;  /* 0x000000030c0c7819 */ /* 0x000fe200000012ff */
[----:B------:R-:W-:Y:S01]  /*cbb0*/  UIMAD.WIDE.U32 UR6, UR40, UR10, UR6 ;  /* 0x0000000a280672a5 */ /* 0x000fe2000f8e0006 */
[----:B------:R-:W-:Y:S01]  /*cbc0*/  IMAD R2, R21, 0x80, R0 ;  /* 0x0000008015027824 */ /* 0x000fe200078e0200 */
[----:B------:R-:W-:Y:S01]  /*cbd0*/  ULDC.64 UR8, c[0x0][0xaf0] ;  /* 0x0002bc0000087ab9 */ /* 0x000fe20000000a00 */
[----:B------:R-:W-:Y:S01]  /*cbe0*/  LOP3.LUT R12, R12, R15, RZ, 0x3c, !PT ;  /* 0x0000000f0c0c7212 */ /* 0x000fe200078e3cff */
[----:B------:R-:W-:Y:S01]  /*cbf0*/  UIADD3 UR7, UR7, UR4, URZ ;  /* 0x0000000407077290 */ /* 0x000fe2000fffe03f */
[----:B0-----:R-:W-:Y:S01]  /*cc00*/  @P1 IMAD.HI.U32 R0, R2, R51, RZ ;  /* 0x0000003302001227 */ /* 0x001fe200078e00ff */
[----:B------:R-:W-:Y:S01]  /*cc10*/  UIMAD UR4, UR37, UR8, URZ ;  /* 0x00000008250472a4 */ /* 0x000fe2000f8e023f */
[----:B------:R-:W-:Y:S01]  /*cc20*/  MOV R45, R2 ;  /* 0x00000002002d7202 */ /* 0x000fe20000000f00 */
[----:B------:R-:W-:Y:S01]  /*cc30*/  UIMAD.WIDE.U32 UR6, UR36, UR8, UR6 ;  /* 0x00000008240672a5 */ /* 0x000fe2000f8e0006 */
[----:B------:R-:W5:Y:S01]  /*cc40*/  LD.E.128 R12, desc[UR46][R12.64] ;  /* 0x0000002e0c0c7980 */ /* 0x000f62000c101d00 */
[----:B------:R-:W-:Y:S01]  /*cc50*/  UIMAD UR4, UR36, UR9, UR4 ;  /* 0x00000009240472a4 */ /* 0x000fe2000f8e0204 */
[----:B-1----:R-:W-:-:S02]  /*cc60*/  @P1 SHF.R.U32.HI R45, RZ, R49, R0 ;  /* 0x00000031ff2d1219 */ /* 0x002fc40000011600 */
[----:B------:R-:W5:Y:S01]  /*cc70*/  LD.E.128 R8, desc[UR46][R8.64] ;  /* 0x0000002e08087980 */ /* 0x000f62000c101d00 */
[----:B------:R-:W-:Y:S01]  /*cc80*/  UIADD3 UR4, UR7, UR4, URZ ;  /* 0x0000000407047290 */ /* 0x000fe2000fffe03f */
[--C-:B------:R-:W-:Y:S01]  /*cc90*/  SHF.R.S32.HI R0, RZ, 0x1f, R45.reuse ;  /* 0x0000001fff007819 */ /* 0x100fe2000001142d */
[----:B------:R-:W-:Y:S01]  /*cca0*/  IMAD.MOV R49, RZ, RZ, -R45 ;  /* 0x000000ffff317224 */ /* 0x000fe200078e0a2d */
[----:B------:R-:W5:Y:S01]  /*ccb0*/  LD.E.128 R40, desc[UR46][R40.64] ;  /* 0x0000002e28287980 */ /* 0x000f62000c101d00 */
[----:B------:R-:W-:Y:S02]  /*ccc0*/  IMAD.U32 R20, RZ, RZ, UR6 ;  /* 0x00000006ff147e24 */ /* 0x000fe4000f8e00ff */
        /* <DEDUP_REMOVED lines=11> */
[----:B------:R-:W-:Y:S01]  /*cd80*/  ULDC.64 UR6, c[0x0][0xad8] ;  /* 0x0002b60000067ab9 */ /* 0x000fe20000000a00 */
[----:B------:R-:W-:Y:S01]  /*cd90*/  @!PT LDS RZ, [RZ] ;  /* 0x00000000fffff984 */ /* 0x000fe20000000800 */
[----:B------:R-:W-:Y:S01]  /*cda0*/  @!PT LDS RZ, [RZ] ;  /* 0x00000000fffff984 */ /* 0x000fe20000000800 */
[----:B------:R-:W-:Y:S01]  /*cdb0*/  @!PT LDS RZ, [RZ] ;  /* 0x00000000fffff984 */ /* 0x000fe20000000800 */
[----:B------:R-:W-:Y:S01]  /*cdc0*/  @!PT LDS RZ, [RZ] ;  /* 0x00000000fffff984 */ /* 0x000fe20000000800 */
[----:B------:R0:W-:Y:S06]  /*cdd0*/  MEMBAR.ALL.CTA ;  /* 0x0000000000007992 */ /* 0x0001ec0000008000 */
[----:B0-----:R-:W0:Y:S01]  /*cde0*/  FENCE.VIEW.ASYNC.S ;  /* 0x00000000000073c6 */ /* 0x001e220000000000 */
[----:B------:R-:W-:-:S02]  /*cdf0*/  IMAD.U32 R46, RZ, RZ, UR39 ;  /* 0x00000027ff2e7e24 */ /* 0x000fc4000f8e00ff */
        /* <DEDUP_REMOVED lines=23> */
[----:B------:R-:W-:-:S11]  /*cf70*/  ISETP.GE.AND P3, PT, R17, UR4, PT ;  /* 0x0000000411007c0c */ /* 0x000fd6000bf66270 */
[CC--:B-1----:R-:W-:Y:S02]  /*cf80*/  @!P2 LEA R2, P4, R16.reuse, R20.reuse, 0x1 ;  /* 0x000000141002a211 */ /* 0x0c2fe400078808ff */
[C---:B------:R-:W-:Y:S02]  /*cf90*/  @!P3 LEA R20, P5, R17.reuse, R20, 0x1 ;  /* 0x000000141114b211 */ /* 0x040fe400078a08ff */
[-C--:B0-2---:R-:W-:Y:S02]  /*cfa0*/  @!P2 LEA.HI.X R3, R16, R0.reuse, R234, 0x1, P4 ;  /* 0x000000001003a211 */ /* 0x085fe400020f0cea */
[----:B------:R-:W-:-:S03]  /*cfb0*/  @!P3 LEA.HI.X R21, R17, R0, R233, 0x1, P5 ;  /* 0x000000001115b211 */ /* 0x000fc600028f0ce9 */
[----:B-----5:R3:W-:Y:S04]  /*cfc0*/  @!P2 ST.E.128 desc[UR46][R2.64], R28 ;  /* 0x0000001c0200a985 */ /* 0x0207e8000c101d2e */
[----:B------:R3:W-:Y:S02]  /*cfd0*/  @!P3 ST.E.128 desc[UR46][R20.64], R40 ;  /* 0x000000281400b985 */ /* 0x0007e4000c101d2e */
.L_x_5953:
[----:B------:R-:W-:Y:S05]  /*cfe0*/  BSYNC B1 ;  /* 0x0000000000017941 */ /* 0x000fea0003800000 */
.L_x_5952:
[----:B--2---:R2:W4:Y:S01]  /*cff0*/  SHFL.IDX PT, R0, R45, 0x1, 0x181f ;  /* 0x00381f002d007f89 */ /* 0x00452200000e0000 */
[----:B------:R-:W-:Y:S03]  /*d000*/  BSSY B1, `(.L_x_5954) ;  /* 0x000000c000017945 */ /* 0x000fe60003800000 */
[----:B-1-3--:R2:W1:Y:S01]  /*d010*/  SHFL.IDX PT, R20, R44, 0x1, 0x181f ;  /* 0x00381f002c147f89 */ /* 0x00a46200000e0000 */
[----:B------:R-:W-:Y:S05]  /*d020*/  @P0 BRA `(.L_x_5955) ;  /* 0x0000000000240947 */ /* 0x000fea0003800000 */
[----:B------:R-:W-:Y:S02]  /*d030*/  ULDC UR4, c[0x0][0xac8] ;  /* 0x0002b20000047ab9 */ /* 0x000fe40000000800 */
[----:B------:R-:W-:Y:S02]  /*d040*/  ISETP.GE.AND P3, PT, R16, UR4, PT ;  /* 0x0000000410007c0c */ /* 0x000fe4000bf66270 */
[----:B------:R-:W-:-:S11]  /*d050*/  ISETP.GE.AND P4, PT, R17, UR4, PT ;  /* 0x0000000411007c0c */ /* 0x000fd6000bf86270 */
[CC--:B-1----:R-:W-:Y:S02]  /*d060*/  @!P3 LEA R2, P0, R16.reuse, R20.reuse, 0x1 ;  /* 0x000000141002b211 */ /* 0x0c2fe400078008ff */
[C---:B------:R-:W-:Y:S02]  /*d070*/  @!P4 LEA R20, P2, R17.reuse, R20, 0x1 ;  /* 0x000000141114c211 */ /* 0x040fe400078408ff */
[-C--:B0---4-:R-:W-:Y:S02]  /*d080*/  @!P3 LEA.HI.X R3, R16, R0.reuse, R234, 0x1, P0 ;  /* 0x000000001003b211 */ /* 0x091fe400000f0cea */
[----:B------:R-:W-:-:S03]  /*d090*/  @!P4 LEA.HI.X R21, R17, R0, R233, 0x1, P2 ;  /* 0x000000001115c211 */ /* 0x000fc600010f0ce9 */
[----:B-----5:R3:W-:Y:S04]  /*d0a0*/  @!P3 ST.E.128 desc[UR46][R2.64], R12 ;  /* 0x0000000c0200b985 */ /* 0x0207e8000c101d2e */
[----:B------:R3:W-:Y:S02]  /*d0b0*/  @!P4 ST.E.128 desc[UR46][R20.64], R36 ;  /* 0x000000241400c985 */ /* 0x0007e4000c101d2e */
.L_x_5955:
[----:B------:R-:W-:Y:S05]  /*d0c0*/  BSYNC B1 ;  /* 0x0000000000017941 */ /* 0x000fea0003800000 */
.L_x_5954:
[----:B----4-:R4:W0:Y:S01]  /*d0d0*/  SHFL.IDX PT, R0, R45, 0x2, 0x181f ;  /* 0x00581f002d007f89 */ /* 0x01082200000e0000 */
[----:B------:R-:W-:Y:S03]  /*d0e0*/  BSSY B1, `(.L_x_5956) ;  /* 0x000000c000017945 */ /* 0x000fe60003800000 */
[----:B---3-5:R4:W3:Y:S01]  /*d0f0*/  SHFL.IDX PT, R12, R44, 0x2, 0x181f ;  /* 0x00581f002c0c7f89 */ /* 0x0288e200000e0000 */
[----:B------:R-:W-:Y:S05]  /*d100*/  @P1 BRA `(.L_x_5957) ;  /* 0x0000000000241947 */ /* 0x000fea0003800000 */
[----:B------:R-:W-:Y:S02]  /*d110*/  ULDC UR4, c[0x0][0xac8] ;  /* 0x0002b20000047ab9 */ /* 0x000fe40000000800 */
[----:B------:R-:W-:Y:S02]  /*d120*/  ISETP.GE.AND P2, PT, R16, UR4, PT ;  /* 0x0000000410007c0c */ /* 0x000fe4000bf46270 */
[----:B------:R-:W-:-:S11]  /*d130*/  ISETP.GE.AND P3, PT, R17, UR4, PT ;  /* 0x0000000411007c0c */ /* 0x000fd6000bf66270 */
[CC--:B---3--:R-:W-:Y:S02]  /*d140*/  @!P2 LEA R2, P0, R16.reuse, R12.reuse, 0x1 ;  /* 0x0000000c1002a211 */ /* 0x0c8fe400078008ff */
[C---:B------:R-:W-:Y:S02]  /*d150*/  @!P3 LEA R12, P1, R17.reuse, R12, 0x1 ;  /* 0x0000000c110cb211 */ /* 0x040fe400078208ff */
[-C--:B0-----:R-:W-:Y:S02]  /*d160*/  @!P2 LEA.HI.X R3, R16, R0.reuse, R234, 0x1, P0 ;  /* 0x000000001003a211 */ /* 0x081fe400000f0cea */
[----:B------:R-:W-:-:S03]  /*d170*/  @!P3 LEA.HI.X R13, R17, R0, R233, 0x1, P1 ;  /* 0x00000000110db211 */ /* 0x000fc600008f0ce9 */
[----:B------:R0:W-:Y:S04]  /*d180*/  @!P2 ST.E.128 desc[UR46][R2.64], R8 ;  /* 0x000000080200a985 */ /* 0x0001e8000c101d2e */
[----:B------:R0:W-:Y:S02]  /*d190*/  @!P3 ST.E.128 desc[UR46][R12.64], R32 ;  /* 0x000000200c00b985 */ /* 0x0001e4000c101d2e */
.L_x_5957:
[----:B------:R-:W-:Y:S05]  /*d1a0*/  BSYNC B1 ;  /* 0x0000000000017941 */ /* 0x000fea0003800000 */
.L_x_5956:
[----:B0-----:R-:W-:Y:S01]  /*d1b0*/  VIADD R0, R46, 0x60 ;  /* 0x000000602e007836 */ /* 0x001fe20000000000 */
[----:B--2-4-:R-:W4:Y:S04]  /*d1c0*/  SHFL.IDX PT, R45, R45, 0x3, 0x181f ;  /* 0x00781f002d2d7f89 */ /* 0x014f2800000e0000 */
[----:B------:R-:W-:Y:S01]  /*d1d0*/  ISETP.GE.AND P0, PT, R0, R53, PT ;  /* 0x000000350000720c */ /* 0x000fe20003f06270 */
[----:B------:R-:W0:-:S12]  /*d1e0*/  SHFL.IDX PT, R44, R44, 0x3, 0x181f ;  /* 0x00781f002c2c7f89 */ /* 0x000e1800000e0000 */
[----:B------:R-:W-:Y:S05]  /*d1f0*/  @P0 BRA `(.L_x_5958) ;  /* 0x0000000c00140947 */ /* 0x000fea0003800000 */
[----:B------:R-:W-:Y:S02]  /*d200*/  ULDC UR4, c[0x0][0xac8] ;  /* 0x0002b20000047ab9 */ /* 0x000fe40000000800 */
[----:B------:R-:W-:-:S13]  /*d210*/  ISETP.GE.AND P1, PT, R16, UR4, PT ;  /* 0x0000000410007c0c */ /* 0x000fda000bf26270 */
[----:B0-----:R-:W-:-:S04]  /*d220*/  @!P1 LEA R2, P0, R16, R44, 0x1 ;  /* 0x0000002c10029211 */ /* 0x001fc800078008ff */
[----:B----4-:R-:W-:Y:S02]  /*d230*/  @!P1 LEA.HI.X R3, R16, R45, R234, 0x1, P0 ;  /* 0x0000002d10039211 */ /* 0x010fe400000f0cea */
[----:B------:R-:W-:-:S03]  /*d240*/  ISETP.GE.AND P0, PT, R17, UR4, PT ;  /* 0x0000000411007c0c */ /* 0x000fc6000bf06270 */
[----:B------:R0:W-:Y:S10]  /*d250*/  @!P1 ST.E.128 desc[UR46][R2.64], R4 ;  /* 0x0000000402009985 */ /* 0x0001f4000c101d2e */
[----:B------:R-:W-:Y:S05]  /*d260*/  @P0 BRA `(.L_x_5958) ;  /* 0x0000000800f80947 */ /* 0x000fea0003800000 */
[----:B0-----:R-:W-:-:S04]  /*d270*/  LEA R2, P0, R17, R44, 0x1 ;  /* 0x0000002c11027211 */ /* 0x001fc800078008ff */
[----:B------:R-:W-:-:S05]  /*d280*/  LEA.HI.X R3, R17, R45, R233, 0x1, P0 ;  /* 0x0000002d11037211 */ /* 0x000fca00000f0ce9 */
[----:B------:R0:W-:Y:S01]  /*d290*/  ST.E.128 desc[UR46][R2.64], R24 ;  /* 0x0000001802007985 */ /* 0x0001e2000c101d2e */
[----:B------:R-:W-:Y:S05]  /*d2a0*/  BRA `(.L_x_5958) ;  /* 0x0000000800e87947 */ /* 0x000fea0003800000 */
.L_x_5950:
        /* <DEDUP_REMOVED lines=33> */
.L_x_5959:
[----:B------:R-:W-:Y:S01]  /*d4c0*/  USEL UR36, UR36, URZ, !UP0 ;  /* 0x0000003f24247287 */ /* 0x000fe2000c000000 */
[----:B------:R-:W-:Y:S01]  /*d4d0*/  BSSY B1, `(.L_x_5960) ;  /* 0x000002d000017945 */ /* 0x000fe20003800000 */
[----:B------:R-:W-:-:S03]  /*d4e0*/  USEL UR37, UR37, URZ, !UP0 ;  /* 0x0000003f25257287 */ /* 0x000fc6000c000000 */
[----:B------:R-:W-:Y:S09]  /*d4f0*/  @P1 BRA `(.L_x_5961) ;  /* 0x0000000000a81947 */ /* 0x000ff20003800000 */
[----:B------:R-:W0:Y:S01]  /*d500*/  S2R R3, SR_TID.X ;  /* 0x0000000000037919 */ /* 0x000e220000002100 */
[----:B------:R-:W1:Y:S01]  /*d510*/  LDC R7, c[0x0][0xbe8] ;  /* 0x0002fa00ff077b82 */ /* 0x000e620000000800 */
[----:B------:R-:W-:-:S05]  /*d520*/  IMAD.U32 R2, RZ, RZ, UR39 ;  /* 0x00000027ff027e24 */ /* 0x000fca000f8e00ff */
[----:B0-----:R-:W-:Y:S01]  /*d530*/  LEA R2, R2, R3, 0x7 ;  /* 0x0000000302027211 */ /* 0x001fe200078e38ff */
[----:B-1---5:R-:W-:-:S04]  /*d540*/  IMAD R3, R0, R7, RZ ;  /* 0x0000000700037224 */ /* 0x022fc800078e02ff */
        /* <DEDUP_REMOVED lines=37> */
.L_x_5961:
[----:B------:R-:W-:Y:S05]  /*d7a0*/  BSYNC B1 ;  /* 0x0000000000017941 */ /* 0x000fea0003800000 */
.L_x_5960:
        /* <DEDUP_REMOVED lines=45> */
[----:B------:R-:W-:Y:S02]  /*da80*/  IADD3 R3, R3, R5, RZ ;  /* 0x0000000503037210 */ /* 0x000fe40007ffe0ff */
[----:B------:R-:W-:Y:S02]  /*da90*/  LEA R4, P3, R2, UR6, 0x1 ;  /* 0x0000000602047c11 */ /* 0x000fe4000f8608ff */
[----:B------:R-:W-:Y:S01]  /*daa0*/  ISETP.GE.AND P1, PT, R0, R11, PT ;  /* 0x0000000b0000720c */ /* 0x000fe20003f26270 */
[----:B------:R-:W-:Y:S01]  /*dab0*/  VIADD R0, R6, 0x40 ;  /* 0x0000004006007836 */ /* 0x000fe20000000000 */
[----:B------:R-:W-:-:S02]  /*dac0*/  LEA.HI.X R5, R2, UR7, R3, 0x1, P3 ;  /* 0x0000000702057c11 */ /* 0x000fc400098f0c03 */
[----:B------:R0:W1:Y:S02]  /*dad0*/  SHFL.IDX PT, R2, R4, RZ, 0x181f ;  /* 0x00181fff04027589 */ /* 0x00006400000e0000 */
[----:B------:R-:W-:Y:S02]  /*dae0*/  ISETP.GE.AND P0, PT, R0, R11, PT ;  /* 0x0000000b0000720c */ /* 0x000fe40003f06270 */
[----:B------:R0:W2:Y:S01]  /*daf0*/  SHFL.IDX PT, R0, R5, RZ, 0x181f ;  /* 0x00181fff05007589 */ /* 0x0000a200000e0000 */
[----:B------:R-:W-:Y:S10]  /*db00*/  @P2 BRA `(.L_x_5963) ;  /* 0x0000000000242947 */ /* 0x000ff40003800000 */
[----:B------:R-:W-:Y:S02]  /*db10*/  ULDC UR4, c[0x0][0xac8] ;  /* 0x0002b20000047ab9 */ /* 0x000fe40000000800 */
[----:B------:R-:W-:Y:S02]  /*db20*/  ISETP.GE.AND P4, PT, R16, UR4, PT ;  /* 0x0000000410007c0c */ /* 0x000fe4000bf86270 */
[----:B------:R-:W-:-:S11]  /*db30*/  ISETP.GE.AND P5, PT, R17, UR4, PT ;  /* 0x0000000411007c0c */ /* 0x000fd6000bfa6270 */
[CC--:B-1----:R-:W-:Y:S02]  /*db40*/  @!P4 LEA R8, P2, R16.reuse, R2.reuse, 0x1 ;  /* 0x000000021008c211 */ /* 0x0c2fe400078408ff */
[C---:B------:R-:W-:Y:S02]  /*db50*/  @!P5 LEA R2, P3, R17.reuse, R2, 0x1 ;  /* 0x000000021102d211 */ /* 0x040fe400078608ff */
[-C--:B--2---:R-:W-:Y:S02]  /*db60*/  @!P4 LEA.HI.X R9, R16, R0.reuse, R234, 0x1, P2 ;  /* 0x000000001009c211 */ /* 0x084fe400010f0cea */
[----:B------:R-:W-:-:S03]  /*db70*/  @!P5 LEA.HI.X R3, R17, R0, R233, 0x1, P3 ;  /* 0x000000001103d211 */ /* 0x000fc600018f0ce9 */
[----:B------:R3:W-:Y:S04]  /*db80*/  @!P4 ST.E.128 desc[UR46][R8.64], RZ ;  /* 0x000000ff0800c985 */ /* 0x0007e8000c101d2e */
[----:B------:R3:W-:Y:S02]  /*db90*/  @!P5 ST.E.128 desc[UR46][R2.64], RZ ;  /* 0x000000ff0200d985 */ /* 0x0007e4000c101d2e */
.L_x_5963:
[----:B------:R-:W-:Y:S05]  /*dba0*/  BSYNC B1 ;  /* 0x0000000000017941 */ /* 0x000fea0003800000 */
.L_x_5962:
        /* <DEDUP_REMOVED lines=9> */
[-C--:B----4-:R-:W-:Y:S02]  /*dc40*/  @!P3 LEA.HI.X R9, R16, R0.reuse, R234, 0x1, P1 ;  /* 0x000000001009b211 */ /* 0x090fe400008f0cea */
[----:B------:R-:W-:-:S03]  /*dc50*/  @!P4 LEA.HI.X R3, R17, R0, R233, 0x1, P2 ;  /* 0x000000001103c211 */ /* 0x000fc600010f0ce9 */
[----:B------:R3:W-:Y:S04]  /*dc60*/  @!P3 ST.E.128 desc[UR46][R8.64], RZ ;  /* 0x000000ff0800b985 */ /* 0x0007e8000c101d2e */
[----:B------:R3:W-:Y:S02]  /*dc70*/  @!P4 ST.E.128 desc[UR46][R2.64], RZ ;  /* 0x000000ff0200c985 */ /* 0x0007e4000c101d2e */
.L_x_5965:
[----:B------:R-:W-:Y:S05]  /*dc80*/  BSYNC B1 ;  /* 0x0000000000017941 */ /* 0x000fea0003800000 */
.L_x_5964:
[----:B----4-:R4:W0:Y:S01]  /*dc90*/  SHFL.IDX PT, R0, R5, 0x2, 0x181f ;  /* 0x00581f0005007f89 */ /* 0x01082200000e0000 */
        /* <DEDUP_REMOVED lines=8> */
[-C--:B0-----:R-:W-:Y:S02]  /*dd20*/  @!P2 LEA.HI.X R9, R16, R0.reuse, R234, 0x1, P0 ;  /* 0x000000001009a211 */ /* 0x081fe400000f0cea */
[----:B------:R-:W-:-:S03]  /*dd30*/  @!P3 LEA.HI.X R3, R17, R0, R233, 0x1, P1 ;  /* 0x000000001103b211 */ /* 0x000fc600008f0ce9 */
[----:B------:R3:W-:Y:S04]  /*dd40*/  @!P2 ST.E.128 desc[UR46][R8.64], RZ ;  /* 0x000000ff0800a985 */ /* 0x0007e8000c101d2e */
[----:B------:R3:W-:Y:S02]  /*dd50*/  @!P3 ST.E.128 desc[UR46][R2.64], RZ ;  /* 0x000000ff0200b985 */ /* 0x0007e4000c101d2e */
.L_x_5967:
[----:B------:R-:W-:Y:S05]  /*dd60*/  BSYNC B1 ;  /* 0x0000000000017941 */ /* 0x000fea0003800000 */
.L_x_5966:
        /* <DEDUP_REMOVED lines=11> */
[----:B------:R-:W-:-:S03]  /*de20*/  @!P3 LEA.HI.X R3, R17, R5, R233, 0x1, P1 ;  /* 0x000000051103b211 */ /* 0x000fc600008f0ce9 */
[----:B------:R1:W-:Y:S04]  /*de30*/  @!P2 ST.E.128 desc[UR46][R6.64], RZ ;  /* 0x000000ff0600a985 */ /* 0x0003e8000c101d2e */
[----:B------:R1:W-:Y:S02]  /*de40*/  @!P3 ST.E.128 desc[UR46][R2.64], RZ ;  /* 0x000000ff0200b985 */ /* 0x0003e4000c101d2e */
.L_x_5958:
[----:B------:R-:W-:Y:S05]  /*de50*/  BSYNC B0 ;  /* 0x0000000000007941 */ /* 0x000fea0003800000 */
.L_x_5949:
[----:B------:R-:W-:Y:S02]  /*de60*/  ULDC UR4, c[0x0][0xc3c] ;  /* 0x00030f0000047ab9 */ /* 0x000fe40000000800 */
[----:B------:R-:W-:-:S13]  /*de70*/  ISETP.GE.AND P0, PT, R47, UR4, PT ;  /* 0x000000042f007c0c */ /* 0x000fda000bf06270 */
[----:B------:R-:W-:Y:S05]  /*de80*/  @!P0 BRA `(.L_x_5968) ;  /* 0xffffff2c00e48947 */ /* 0x000fea000383ffff */
[----:B------:R-:W-:Y:S05]  /*de90*/  EXIT ;  /* 0x000000000000794d */ /* 0x000fea0003800000 */
.L_x_5923:
        /* <DEDUP_REMOVED lines=22> */
.L_x_5969:
        /* <DEDUP_REMOVED lines=41> */
.L_x_5975:
        /* <DEDUP_REMOVED lines=14> */
.L_x_5974:
[----:B------:R-:W-:Y:S05]  /*e370*/  BSYNC B0 ;  /* 0x0000000000007941 */ /* 0x000fea0003800000 */
.L_x_5973:
        /* <DEDUP_REMOVED lines=22> */
.L_x_5971:
[----:B------:R-:W-:-:S05]  /*e4e0*/  IADD3 R8, -R10, R7, RZ ;  /* 0x000000070a087210 */ /* 0x000fca0007ffe1ff */
        /* <DEDUP_REMOVED lines=16> */
.L_x_5976:
        /* <DEDUP_REMOVED lines=28> */
.L_x_5972:
[----:B------:R0:W-:Y:S01]  /*e7b0*/  STL [R1+0x10], R4 ;  /* 0x0000100401007387 */ /* 0x0001e20000100800 */
[----:B------:R-:W-:-:S03]  /*e7c0*/  UMOV UR36, URZ ;  /* 0x0000003f00247c82 */ /* 0x000fc60008000000 */
[----:B------:R0:W-:Y:S02]  /*e7d0*/  STL [R1+0x14], RZ ;  /* 0x000014ff01007387 */ /* 0x0001e40000100800 */
.L_x_5977:
        /* <DEDUP_REMOVED lines=11> */
.L_x_5970:
[----:B--2---:R-:W-:Y:S01]  /*e890*/  IMAD.MOV.U32 R0, RZ, RZ, 0x1 ;  /* 0x00000001ff007424 */ /* 0x004fe200078e00ff */
[----:B------:R-:W-:Y:S01]  /*e8a0*/  ULDC UR4, c[0x0][0xc3c] ;  /* 0x00030f0000047ab9 */ /* 0x000fe20000000800 */
[----:B------:R2:W-:Y:S01]  /*e8b0*/  STL [R1+0x28], RZ ;  /* 0x000028ff01007387 */ /* 0x0005e20000100800 */
[----:B------:R-:W-:-:S03]  /*e8c0*/  UISETP.GE.AND UP0, UPT, UR45, UR4, UPT ;  /* 0x000000042d00728c */ /* 0x000fc6000bf06270 */
[----:B------:R2:W-:Y:S03]  /*e8d0*/  STL [R1+0x4], R0 ;  /* 0x0000040001007387 */ /* 0x0005e60000100800 */
[----:B------:R-:W-:Y:S01]  /*e8e0*/  PLOP3.LUT P0, PT, PT, PT, UP0, 0x80, 0x0 ;  /* 0x000000000000781c */ /* 0x000fe20003f0f008 */
[----:B------:R2:W-:-:S12]  /*e8f0*/  STL [R1], RZ ;  /* 0x000000ff01007387 */ /* 0x0005d80000100800 */
[----:B--2---:R-:W-:Y:S05]  /*e900*/  @P0 BRA `(.L_x_5978) ;  /* 0x0000004400bc0947 */ /* 0x004fea0003800000 */
        /* <DEDUP_REMOVED lines=11> */
[C---:B------:R-:W-:Y:S01]  /*e9c0*/  SHF.L.U32 R19, R6.reuse, 0x7, RZ ;  /* 0x0000000706137819 */ /* 0x040fe200000006ff */
[----:B------:R-:W-:Y:S01]  /*e9d0*/  IMAD.SHL.U32 R5, R6, 0x4, RZ ;  /* 0x0000000406057824 */ /* 0x000fe200078e00ff */
[----:B------:R-:W-:Y:S02]  /*e9e0*/  SHF.R.U32.HI R3, RZ, 0x5, R4 ;  /* 0x00000005ff037819 */ /* 0x000fe40000011604 */
[----:B0-----:R-:W-:Y:S02]  /*e9f0*/  LOP3.LUT R2, R0, 0x80, RZ, 0xc0, !PT ;  /* 0x0000008000027812 */ /* 0x001fe400078ec0ff */
[----:B------:R-:W-:Y:S02]  /*ea00*/  LOP3.LUT P0, RZ, R6, 0x4, RZ, 0xc0, !PT ;  /* 0x0000000406ff7812 */ /* 0x000fe4000780c0ff */
[----:B------:R-:W-:-:S04]  /*ea10*/  LOP3.LUT R2, R2, 0x10, R6, 0xf8, !PT ;  /* 0x0000001002027812 */ /* 0x000fc800078ef806 */
[----:B------:R-:W-:Y:S02]  /*ea20*/  LOP3.LUT R5, R2, 0x10, R5, 0x78, !PT ;  /* 0x0000001002057812 */ /* 0x000fe400078e7805 */
[C---:B------:R-:W-:Y:S02]  /*ea30*/  LOP3.LUT R2, R0.reuse, 0x60, RZ, 0xc0, !PT ;  /* 0x0000006000027812 */ /* 0x040fe400078ec0ff */
[----:B------:R-:W-:-:S03]  /*ea40*/  LOP3.LUT R0, R0, 0x100, RZ, 0xc0, !PT ;  /* 0x0000010000007812 */ /* 0x000fc600078ec0ff */
[----:B------:R-:W-:-:S05]  /*ea50*/  IMAD R2, R3, 0x200, R2 ;  /* 0x0000020003027824 */ /* 0x000fca00078e0202 */
[----:B------:R-:W-:Y:S02]  /*ea60*/  IADD3 R2, R5, R2, R0 ;  /* 0x0000000205027210 */ /* 0x000fe40007ffe000 */
[----:B------:R-:W-:-:S03]  /*ea70*/  LOP3.LUT R0, R19, 0x380, RZ, 0xc0, !PT ;  /* 0x0000038013007812 */ /* 0x000fc600078ec0ff */
[----:B------:R0:W-:Y:S02]  /*ea80*/  STL [R1+0x20], R2 ;  /* 0x0000200201007387 */ /* 0x0001e40000100800 */
[----:B------:R-:W-:Y:S02]  /*ea90*/  IMAD R3, R3, 0x10, R0 ;  /* 0x0000001003037824 */ /* 0x000fe400078e0200 */
[----:B------:R-:W-:-:S05]  /*eaa0*/  IMAD.SHL.U32 R0, R6, 0x10, RZ ;  /* 0x0000001006007824 */ /* 0x000fca00078e00ff */
[----:B0-----:R-:W-:Y:S01]  /*eab0*/  LOP3.LUT R2, R3, 0x70, R0, 0x78, !PT ;  /* 0x0000007003027812 */ /* 0x001fe200078e7800 */
[----:B------:R-:W-:-:S03]  /*eac0*/  IMAD.SHL.U32 R3, R6, 0x2, RZ ;  /* 0x0000000206037824 */ /* 0x000fc600078e00ff */
[----:B------:R-:W-:Y:S02]  /*ead0*/  LOP3.LUT R19, R2, 0xc00, R19, 0xf8, !PT ;  /* 0x00000c0002137812 */ /* 0x000fe400078ef813 */
[----:B------:R-:W-:-:S04]  /*eae0*/  LOP3.LUT R2, R0, 0x3f0, RZ, 0xc0, !PT ;  /* 0x000003f000027812 */ /* 0x000fc800078ec0ff */
[----:B------:R-:W-:Y:S01]  /*eaf0*/  LOP3.LUT R3, R2, 0x70, R3, 0x78, !PT ;  /* 0x0000007002037812 */ /* 0x000fe200078e7803 */
[----:B------:R-:W-:Y:S01]  /*eb00*/  IMAD.SHL.U32 R2, R4, 0x10, RZ ;  /* 0x0000001004027824 */ /* 0x000fe200078e00ff */
[----:B------:R-:W-:-:S04]  /*eb10*/  SHF.R.U32.HI R4, RZ, 0x3, R4 ;  /* 0x00000003ff047819 */ /* 0x000fc80000011604 */
[----:B------:R-:W-:Y:S01]  /*eb20*/  LOP3.LUT R2, R3, 0x400, R2, 0xf8, !PT ;  /* 0x0000040003027812 */ /* 0x000fe200078ef802 */
[----:B------:R-:W-:Y:S01]  /*eb30*/  IMAD.MOV.U32 R3, RZ, RZ, 0x40 ;  /* 0x00000040ff037424 */ /* 0x000fe200078e00ff */
[----:B------:R-:W-:Y:S01]  /*eb40*/  LOP3.LUT R4, R4, 0x70, R0, 0xf8, !PT ;  /* 0x0000007004047812 */ /* 0x000fe200078ef800 */
[----:B------:R-:W-:Y:S02]  /*eb50*/  IMAD.MOV.U32 R0, RZ, RZ, 0x1 ;  /* 0x00000001ff007424 */ /* 0x000fe400078e00ff */
[----:B------:R-:W-:Y:S01]  /*eb60*/  IMAD.IADD R2, R17, 0x1, R2 ;  /* 0x0000000111027824 */ /* 0x000fe200078e0202 */
[----:B------:R-:W-:-:S04]  /*eb70*/  SEL R3, R3, 0xffffffc0, !P0 ;  /* 0xffffffc003037807 */ /* 0x000fc80004000000 */
[----:B------:R-:W-:Y:S04]  /*eb80*/  STL [R1+0x24], R2 ;  /* 0x0000240201007387 */ /* 0x000fe80000100800 */
[----:B------:R-:W-:Y:S04]  /*eb90*/  STL [R1], RZ ;  /* 0x000000ff01007387 */ /* 0x000fe80000100800 */
[----:B------:R0:W-:Y:S04]  /*eba0*/  STL [R1+0x4], R0 ;  /* 0x0000040001007387 */ /* 0x0001e80000100800 */
[----:B------:R1:W-:Y:S01]  /*ebb0*/  STL [R1+0x28], RZ ;  /* 0x000028ff01007387 */ /* 0x0003e20000100800 */
[----:B0-----:R-:W-:-:S07]  /*ebc0*/  IMAD.IADD R0, R3, 0x1, R19 ;  /* 0x0000000103007824 */ /* 0x001fce00078e0213 */
.L_x_6045:
[----:B------:R-:W-:Y:S01]  /*ebd0*/  ULDC.64 UR4, c[0x0][0xc88] ;  /* 0x0003220000047ab9 */ /* 0x000fe20000000a00 */
[----:B------:R-:W-:Y:S01]  /*ebe0*/  ULDC.64 UR6, c[0x0][0xa18] ;  /* 0x0002860000067ab9 */ /* 0x000fe20000000a00 */
[----:B------:R-:W-:-:S06]  /*ebf0*/  UIMAD.WIDE UR4, UR45, 0x4, UR4 ;  /* 0x000000042d0478a5 */ /* 0x000fcc000f8e0204 */
[----:B------:R-:W-:Y:S02]  /*ec00*/  IMAD.U32 R2, RZ, RZ, UR4 ;  /* 0x00000004ff027e24 */ /* 0x000fe4000f8e00ff */
[----:B------:R-:W-:Y:S01]  /*ec10*/  IMAD.U32 R3, RZ, RZ, UR5 ;  /* 0x00000005ff037e24 */ /* 0x000fe2000f8e00ff */
[----:B------:R-:W-:Y:S01]  /*ec20*/  UISETP.NE.U32.AND UP0, UPT, UR6, URZ, UPT ;  /* 0x0000003f0600728c */ /* 0x000fe2000bf05070 */
[----:B------:R-:W-:-:S03]  /*ec30*/  ULDC.64 UR4, c[0x0][0xa28] ;  /* 0x00028a0000047ab9 */ /* 0x000fc60000000a00 */
[----:B--2---:R-:W2:Y:S01]  /*ec40*/  LDG.E R2, desc[UR46][R2.64] ;  /* 0x0000002e02027981 */ /* 0x004ea2000c1e1900 */
        /* <DEDUP_REMOVED lines=27> */
[----:B------:R0:W2:Y:S01]  /*ee00*/  @P2 LDG.E R7, desc[UR46][R2.64] ;  /* 0x0000002e02072981 */ /* 0x0000a2000c1e1900 */
[----:B------:R-:W-:Y:S01]  /*ee10*/  ISETP.NE.AND.EX P0, PT, RZ, UR5, PT, P0 ;  /* 0x00000005ff007c0c */ /* 0x000fe2000bf05300 */
[----:B------:R-:W-:Y:S01]  /*ee20*/  UIADD3.X UR5, UR51, UR5, URZ, UP0, !UPT ;  /* 0x0000000533057290 */ /* 0x000fe200087fe43f */
[----:B------:R-:W-:Y:S01]  /*ee30*/  IMAD.U32 R4, RZ, RZ, UR6 ;  /* 0x00000006ff047e24 */ /* 0x000fe2000f8e00ff */
[----:B------:R-:W-:Y:S01]  /*ee40*/  UIADD3.X UR7, UR51, UR7, URZ, UP1, !UPT ;  /* 0x0000000733077290 */ /* 0x000fe20008ffe43f */
[----:B0-----:R-:W-:-:S05]  /*ee50*/  IMAD.U32 R2, RZ, RZ, UR4 ;  /* 0x00000004ff027e24 */ /* 0x001fca000f8e00ff */
[----:B------:R-:W-:Y:S01]  /*ee60*/  MOV R5, UR7 ;  /* 0x0000000700057c02 */ /* 0x000fe20008000f00 */
[----:B------:R-:W-:-:S04]  /*ee70*/  IMAD.U32 R3, RZ, RZ, UR5 ;  /* 0x00000005ff037e24 */ /* 0x000fc8000f8e00ff */
        /* <DEDUP_REMOVED lines=9> */
.L_x_5979:
        /* <DEDUP_REMOVED lines=25> */
.L_x_5980:
[----:B------:R-:W-:Y:S05]  /*f0a0*/  @!P1 BRA `(.L_x_5981) ;  /* 0x0000000000149947 */ /* 0x000fea0003800000 */
[----:B------:R-:W2:Y:S04]  /*f0b0*/  LDG.E R0, desc[UR46][R4.64] ;  /* 0x0000002e04007981 */ /* 0x000ea8000c1e1900 */
[----:B------:R-:W3:Y:S01]  /*f0c0*/  LDG.E R4, desc[UR46][R4.64+0x4] ;  /* 0x0000042e04047981 */ /* 0x000ee2000c1e1900 */
[----:B--2---:R-:W-:Y:S02]  /*f0d0*/  R2UR UR5, R0 ;  /* 0x00000000000572ca */ /* 0x004fe400000e0000 */
[----:B---3--:R-:W-:-:S13]  /*f0e0*/  R2UR UR4, R4 ;  /* 0x00000000040472ca */ /* 0x008fda00000e0000 */
[----:B------:R-:W-:-:S12]  /*f0f0*/  UIADD3 UR4, -UR5, UR4, URZ ;  /* 0x0000000405047290 */ /* 0x000fd8000fffe13f */
.L_x_5981:
[----:B------:R-:W-:Y:S01]  /*f100*/  UIADD3 UR41, -UR41, UR4, URZ ;  /* 0x0000000429297290 */ /* 0x000fe2000fffe13f */
[----:B------:R-:W-:Y:S02]  /*f110*/  BSSY B7, `(.L_x_5982) ;  /* 0x000034c000077945 */ /* 0x000fe40003800000 */
[----:B------:R-:W-:Y:S01]  /*f120*/  UMOV UR4, URZ ;  /* 0x0000003f00047c82 */ /* 0x000fe20008000000 */
[----:B------:R-:W-:Y:S02]  /*f130*/  UIADD3 UR5, UR41, 0xdf, URZ ;  /* 0x000000df29057890 */ /* 0x000fe4000fffe03f */
[----:B------:R-:W-:Y:S02]  /*f140*/  ISETP.LT.AND P0, PT, RZ, UR41, PT ;  /* 0x00000029ff007c0c */ /* 0x000fe4000bf01270 */
[----:B------:R-:W-:-:S04]  /*f150*/  UIMAD.WIDE UR4, UR5, -0x6db6db6d, UR4 ;  /* 0x92492493050478a5 */ /* 0x000fc8000f8e0204 */
[----:B------:R-:W-:-:S04]  /*f160*/  USHF.R.U32.HI UR40, URZ, 0x1f, UR5 ;  /* 0x0000001f3f287899 */ /* 0x000fc80008011605 */
[----:B------:R-:W-:-:S03]  /*f170*/  ULEA.HI.SX32 UR40, UR5, UR40, 0x19 ;  /* 0x0000002805287291 */ /* 0x000fc6000f8fca3f */
[----:B------:R-:W-:Y:S09]  /*f180*/  @P0 BRA `(.L_x_5983) ;  /* 0x0000000000480947 */ /* 0x000ff20003800000 */
        /* <DEDUP_REMOVED lines=18> */
.L_x_5983:
        /* <DEDUP_REMOVED lines=20> */
.L_x_5986:
[----:B------:R-:W-:Y:S05]  /*f3f0*/  BSYNC B6 ;  /* 0x0000000000067941 */ /* 0x000fea0003800000 */
.L_x_5985:
        /* <DEDUP_REMOVED lines=23> */
[----:B012---:R-:W-:Y:S05]  /*f570*/  CALL.ABS.NOINC R2 ;  /* 0x0000000002007343 */ /* 0x007fea0003c00000 */
.L_x_5988:
[----:B------:R-:W-:Y:S05]  /*f580*/  BSYNC B6 ;  /* 0x0000000000067941 */ /* 0x000fea0003800000 */
.L_x_5987:
[----:B------:R-:W-:Y:S01]  /*f590*/  VIADD R0, R17, 0x400 ;  /* 0x0000040011007836 */ /* 0x000fe20000000000 */
[----:B------:R-:W-:Y:S04]  /*f5a0*/  BSSY B6, `(.L_x_5989) ;  /* 0x0000014000067945 */ /* 0x000fe80003800000 */
        /* <DEDUP_REMOVED lines=18> */
[----:B012---:R-:W-:Y:S05]  /*f6d0*/  CALL.ABS.NOINC R2 ;  /* 0x0000000002007343 */ /* 0x007fea0003c00000 */
.L_x_5990:
[----:B------:R-:W-:Y:S05]  /*f6e0*/  BSYNC B6 ;  /* 0x0000000000067941 */ /* 0x000fea0003800000 */
.L_x_5989:
[----:B------:R-:W-:Y:S01]  /*f6f0*/  LOP3.LUT P6, RZ, R16, 0x1, RZ, 0xc0, !PT ;  /* 0x0000000110ff7812 */ /* 0x000fe200078cc0ff */
[----:B------:R-:W-:-:S12]  /*f700*/  BSSY B6, `(.L_x_5991) ;  /* 0x0000012000067945 */ /* 0x000fd80003800000 */
        /* <DEDUP_REMOVED lines=17> */
.L_x_5992:
[----:B------:R-:W-:Y:S05]  /*f820*/  BSYNC B6 ;  /* 0x0000000000067941 */ /* 0x000fea0003800000 */
.L_x_5991:
        /* <DEDUP_REMOVED lines=9> */
[----:B------:R-:W3:Y:S01]  /*f8c0*/  S2R R0, SR_TID.X ;  /* 0x0000000000007919 */ /* 0x000ee20000002100 */
[----:B------:R-:W-:-:S03]  /*f8d0*/  ULDC.64 UR4, c[0x0][0xa08] ;  /* 0x0002820000047ab9 */ /* 0x000fc60000000a00 */
[----:B--2---:R2:W4:Y:S01]  /*f8e0*/  @P0 LDG.E R8, desc[UR46][R2.64] ;  /* 0x0000002e02080981 */ /* 0x004522000c1e1900 */
[----:B---3--:R-:W-:-:S04]  /*f8f0*/  SHF.R.U32.HI R0, RZ, 0x5, R0 ;  /* 0x00000005ff007819 */ /* 0x008fc80000011600 */
[----:B------:R-:W-:Y:S01]  /*f900*/  LOP3.LUT R0, R0, 0x3, RZ, 0xc0, !PT ;  /* 0x0000000300007812 */ /* 0x000fe200078ec0ff */
[----:B--2---:R-:W2:Y:S01]  /*f910*/  LDC.64 R2, c[0x0][0x418] ;  /* 0x00010600ff027b82 */ /* 0x004ea20000000a00 */
[----:B----4-:R-:W-:Y:S01]  /*f920*/  SHF.R.S32.HI R9, RZ, 0x1f, R8 ;  /* 0x0000001fff097819 */ /* 0x010fe20000011408 */
[----:B------:R3:W-:Y:S01]  /*f930*/  @P0 STL [R1+0x8], R8 ;  /* 0x0000080801000387 */ /* 0x0007e20000100800 */
[----:B--2---:R-:W-:Y:S01]  /*f940*/  LOP3.LUT P0, RZ, R2, UR4, RZ, 0xfc, !PT ;  /* 0x0000000402ff7c12 */ /* 0x004fe2000f80fcff */
[----:B------:R-:W-:Y:S02]  /*f950*/  UMOV UR4, 0xffffffff ;  /* 0xffffffff00047882 */ /* 0x000fe40000000000 */
[----:B------:R3:W-:Y:S01]  /*f960*/  STL [R1+0x18], R9 ;  /* 0x0000180901007387 */ /* 0x0007e20000100800 */
[----:B------:R-:W-:-:S04]  /*f970*/  LOP3.LUT P0, RZ, R3, UR5, RZ, 0xfc, P0 ;  /* 0x0000000503ff7c12 */ /* 0x000fc8000800fcff */
[----:B0-----:R-:W-:Y:S01]  /*f980*/  SEL R16, R8, RZ, !P0 ;  /* 0x000000ff08107207 */ /* 0x001fe20004000000 */
[----:B------:R-:W-:Y:S08]  /*f990*/  BRA.DIV UR4, `(.L_x_5993) ;  /* 0x0000003e04147947 */ /* 0x000ff0000b800000 */
[----:B------:R0:W2:Y:S02]  /*f9a0*/  SHFL.IDX PT, R14, R0, RZ, 0x1f ;  /* 0x00001fff000e7589 */ /* 0x0000a400000e0000 */
.L_x_6064:
[----:B0-----:R-:W4:Y:S01]  /*f9b0*/  LDL.LU R0, [R1+0xc] ;  /* 0x00000c0001007983 */ /* 0x001f220000300800 */
[----:B------:R-:W-:Y:S02]  /*f9c0*/  PLOP3.LUT P1, PT, PT, PT, PT, 0x8, 0x0 ;  /* 0x000000000000781c */ /* 0x000fe40003f2e170 */
[----:B--2---:R-:W-:Y:S02]  /*f9d0*/  ISETP.NE.AND P0, PT, R14, RZ, PT ;  /* 0x000000ff0e00720c */ /* 0x004fe40003f05270 */
[----:B----4-:R-:W-:-:S09]  /*f9e0*/  LOP3.LUT R0, R0, 0xfffffffe, RZ, 0xc0, !PT ;  /* 0xfffffffe00007812 */ /* 0x010fd200078ec0ff */
        /* <DEDUP_REMOVED lines=8> */
.L_x_6067:
        /* <DEDUP_REMOVED lines=21> */
.L_x_5996:
[----:B0-----:R-:W2:Y:S04]  /*fbc0*/  LDL R3, [R1] ;  /* 0x0000000001037983 */ /* 0x001ea80000100800 */
[----:B------:R-:W4:Y:S01]  /*fbd0*/  LDL R2, [R1+0x4] ;  /* 0x0000040001027983 */ /* 0x000f220000100800 */
[----:B---3--:R-:W0:Y:S02]  /*fbe0*/  S2R R8, SR_TID.X ;  /* 0x0000000000087919 */ /* 0x008e240000002100 */
[----:B0-----:R-:W-:-:S04]  /*fbf0*/  LOP3.LUT R8, R8, 0x7f, RZ, 0xc0, !PT ;  /* 0x0000007f08087812 */ /* 0x001fc800078ec0ff */
[----:B------:R-:W-:Y:S01]  /*fc00*/  ISETP.NE.AND P1, PT, R8, RZ, PT ;  /* 0x000000ff0800720c */ /* 0x000fe20003f25270 */
[----:B--2---:R-:W-:Y:S01]  /*fc10*/  IMAD R3, R3, 0x8, R17 ;  /* 0x0000000803037824 */ /* 0x004fe200078e0211 */
[----:B----4-:R-:W-:-:S04]  /*fc20*/  SHF.L.U32 R2, R2, 0x1f, RZ ;  /* 0x0000001f02027819 */ /* 0x010fc800000006ff */
[----:B------:R-:W0:Y:S02]  /*fc30*/  SYNCS.PHASECHK.TRANS64.TRYWAIT P0, [R3+URZ+0x2e880], R2 ;  /* 0x02e88002030075a7 */ /* 0x000e24000800017f */
[----:B0-----:R-:W-:Y:S05]  /*fc40*/  @!P0 BRA `(.L_x_5997) ;  /* 0x0000003800a88947 */ /* 0x001fea0003800000 */
.L_x_6068:
        /* <DEDUP_REMOVED lines=8> */
.L_x_5998:
[----:B------:R-:W2:Y:S01]  /*fcd0*/  LDL R5, [R1] ;  /* 0x0000000001057983 */ /* 0x000ea20000100800 */
        /* <DEDUP_REMOVED lines=9> */
[----:B------:R-:W-:-:S04]  /*fd70*/  UMOV UR34, URZ ;  /* 0x0000003f00227c82 */ /* 0x000fc80008000000 */
[----:B------:R-:W-:Y:S01]  /*fd80*/  UIADD3 UR33, UR33, 0x2e870, URZ ;  /* 0x0002e87021217890 */ /* 0x000fe2000fffe03f */
[----:B--2---:R-:W-:-:S05]  /*fd90*/  IMAD R4, R5, 0x7000, R17 ;  /* 0x0000700005047824 */ /* 0x004fca00078e0211 */
[----:B------:R-:W-:-:S13]  /*fda0*/  R2UR UR32, R4 ;  /* 0x00000000042072ca */ /* 0x000fda00000e0000 */
[----:B------:R-:W-:-:S09]  /*fdb0*/  UIADD3 UR32, UR32, 0xe400, URZ ;  /* 0x0000e40020207890 */ /* 0x000fd2000fffe03f */
[----:B------:R2:W-:Y:S01]  /*fdc0*/  UTMALDG.4D [UR32], [UR4], desc[UR6] ;  /* 0x00000620040075b4 */ /* 0x0005e20008019000 */
[----:B------:R-:W3:Y:S02]  /*fdd0*/  SYNCS.PHASECHK.TRANS64.TRYWAIT P0, [R3+URZ+0x2e840], R2 ;  /* 0x02e84002030075a7 */ /* 0x000ee4000800017f */
[----:B--23--:R-:W-:Y:S05]  /*fde0*/  @!P0 BRA `(.L_x_5999) ;  /* 0x0000003800548947 */ /* 0x00cfea0003800000 */
.L_x_6069:
        /* <DEDUP_REMOVED lines=8> */
.L_x_6000:
        /* <DEDUP_REMOVED lines=19> */
.L_x_5994:
[----:B------:R-:W-:Y:S05]  /*ffa0*/  WARPSYNC.ALL ;  /* 0x0000000000007948 */ /* 0x000fea0003800000 */
[----:B0-----:R-:W-:Y:S01]  /*ffb0*/  VIADD R0, R17, 0x1c400 ;  /* 0x0001c40011007836 */ /* 0x001fe20000000000 */
[----:B----4-:R-:W-:Y:S01]  /*ffc0*/  USHF.R.S32.HI UR4, URZ, 0x1f, UR54 ;  /* 0x0000001f3f047899 */ /* 0x010fe20008011436 */
        /* <DEDUP_REMOVED lines=26> */
[----:B---3--:R-:W-:Y:S02]  /*10170*/  IMAD.MOV.U32 R8, RZ, RZ, 0x70 ;  /* 0x00000070ff087424 */ /* 0x008fe400078e00ff */
[----:B------:R-:W-:Y:S02]  /*10180*/  IMAD.MOV.U32 R12, RZ, RZ, 0x1 ;  /* 0x00000001ff0c7424 */ /* 0x000fe400078e00ff */
[----:B------:R-:W-:-:S07]  /*10190*/  IMAD.MOV.U32 R13, RZ, RZ, RZ ;  /* 0x000000ffff0d7224 */ /* 0x000fce00078e00ff */
[----:B------:R-:W-:-:S07]  /*101a0*/  LEPC R20, `(.L_x_6002) ;  /* 0x000000001014794e */ /* 0x000fce0000000000 */
[----:B01----:R-:W-:Y:S05]  /*101b0*/  CALL.ABS.NOINC R2 ;  /* 0x0000000002007343 */ /* 0x003fea0003c00000 */
.L_x_6002:
[----:B------:R-:W-:Y:S05]  /*101c0*/  BSYNC B6 ;  /* 0x0000000000067941 */ /* 0x000fea0003800000 */
.L_x_6001:
[----:B------:R-:W2:Y:S01]  /*101d0*/  LDL.LU R4, [R1+0x14] ;  /* 0x0000140001047983 */ /* 0x000ea20000300800 */
[----:B------:R-:W0:Y:S01]  /*101e0*/  LDC R6, c[0x0][0x448] ;  /* 0x00011200ff067b82 */ /* 0x000e220000000800 */
[----:B------:R-:W-:Y:S02]  /*101f0*/  ULDC.64 UR8, c[0x0][0x2d8] ;  /* 0x0000b60000087ab9 */ /* 0x000fe40000000a00 */
[----:B---3--:R3:W5:Y:S01]  /*10200*/  LDL R8, [R1+0x24] ;  /* 0x0000240001087983 */ /* 0x0087620000100800 */
[----:B------:R-:W4:Y:S01]  /*10210*/  S2R R2, SR_TID.X ;  /* 0x0000000000027919 */ /* 0x000f220000002100 */
[----:B------:R-:W1:Y:S01]  /*10220*/  S2R R0, SR_TID.X ;  /* 0x0000000000007919 */ /* 0x000e620000002100 */
[----:B0-----:R-:W-:Y:S02]  /*10230*/  ISETP.NE.AND P0, PT, R6, 0x1, PT ;  /* 0x000000010600780c */ /* 0x001fe40003f05270 */
[----:B----4-:R-:W-:-:S04]  /*10240*/  LOP3.LUT R2, R2, 0x7f, RZ, 0xc0, !PT ;  /* 0x0000007f02027812 */ /* 0x010fc800078ec0ff */
[----:B------:R-:W-:Y:S01]  /*10250*/  SHF.R.U32.HI R2, RZ, 0x3, R2 ;  /* 0x00000003ff027819 */ /* 0x000fe20000011602 */
[----:B-1----:R-:W-:-:S06]  /*10260*/  IMAD.SHL.U32 R3, R0, 0x10, RZ ;  /* 0x0000001000037824 */ /* 0x002fcc00078e00ff */
[----:B------:R-:W0:Y:S01]  /*10270*/  @P0 LDC R0, c[0x0][0x450] ;  /* 0x00011400ff000b82 */ /* 0x000e220000000800 */
[----:B------:R-:W-:-:S07]  /*10280*/  LOP3.LUT R3, R2, 0x70, R3, 0xf8, !PT ;  /* 0x0000007002037812 */ /* 0x000fce00078ef803 */
[----:B------:R-:W1:Y:S01]  /*10290*/  @P0 LDC R2, c[0x0][0x44c] ;  /* 0x00011300ff020b82 */ /* 0x000e620000000800 */
[----:B------:R-:W-:Y:S01]  /*102a0*/  UIMAD UR6, UR37, UR8, URZ ;  /* 0x00000008250672a4 */ /* 0x000fe2000f8e023f */
[----:B------:R-:W-:Y:S01]  /*102b0*/  UMOV UR50, UR56 ;  /* 0x0000003800327c82 */ /* 0x000fe20008000000 */
[----:B------:R-:W4:Y:S01]  /*102c0*/  S2R R7, SR_TID.X ;  /* 0x0000000000077919 */ /* 0x000f220000002100 */
        /* <DEDUP_REMOVED lines=9> */
[----:B----4-:R-:W-:-:S05]  /*10360*/  IMAD.SHL.U32 R9, R7, 0x10, RZ ;  /* 0x0000001007097824 */ /* 0x010fca00078e00ff */
[----:B------:R-:W-:Y:S02]  /*10370*/  LOP3.LUT R9, R9, 0x70, RZ, 0xc0, !PT ;  /* 0x0000007009097812 */ /* 0x000fe400078ec0ff */
[----:B------:R-:W-:-:S04]  /*10380*/  LOP3.LUT R7, R7, 0x7f, RZ, 0xc0, !PT ;  /* 0x0000007f07077812 */ /* 0x000fc800078ec0ff */
[----:B------:R-:W-:Y:S01]  /*10390*/  SHF.R.U32.HI R10, RZ, 0x3, R7 ;  /* 0x00000003ff0a7819 */ /* 0x000fe20000011607 */
[----:B--2---:R-:W-:-:S05]  /*103a0*/  IMAD.SHL.U32 R5, R4, 0x80, RZ ;  /* 0x0000008004057824 */ /* 0x004fca00078e00ff */
[----:B------:R-:W-:-:S05]  /*103b0*/  LOP3.LUT R3, R3, R5, RZ, 0xfc, !PT ;  /* 0x0000000503037212 */ /* 0x000fca00078efcff */
[----:B-1----:R-:W-:-:S04]  /*103c0*/  @P0 IMAD.HI.U32 R4, R3, R2, RZ ;  /* 0x0000000203040227 */ /* 0x002fc800078e00ff */
        /* <DEDUP_REMOVED lines=17> */
[----:B------:R-:W-:-:S03]  /*104e0*/  ULDC UR4, c[0x0][0x2b8] ;  /* 0x0000ae0000047ab9 */ /* 0x000fc60000000800 */
[----:B------:R-:W-:Y:S02]  /*104f0*/  IADD3.X R2, R3, UR5, R4, P0, !PT ;  /* 0x0000000503027c10 */ /* 0x000fe400087fe404 */
[----:B------:R-:W-:Y:S01]  /*10500*/  ISETP.GE.AND P0, PT, R9, UR4, PT ;  /* 0x0000000409007c0c */ /* 0x000fe2000bf06270 */
[----:B------:R-:W-:-:S03]  /*10510*/  UMOV UR4, 0xffffffff ;  /* 0xffffffff00047882 */ /* 0x000fc60000000000 */
[----:B---3--:R-:W-:Y:S09]  /*10520*/  BRA.DIV UR4, `(.L_x_6003) ;  /* 0x0000003204987947 */ /* 0x008ff2000b800000 */
[----:B------:R-:W0:Y:S01]  /*10530*/  SHFL.IDX PT, R7, R0, RZ, 0x181f ;  /* 0x00181fff00077589 */ /* 0x000e2200000e0000 */
[----:B------:R-:W-:Y:S02]  /*10540*/  IMAD R4, R18, R6, RZ ;  /* 0x0000000612047224 */ /* 0x000fe400078e02ff */
[----:B------:R-:W-:Y:S01]  /*10550*/  IMAD.IADD R3, R10, 0x1, R5 ;  /* 0x000000010a037824 */ /* 0x000fe200078e0205 */
[----:B------:R-:W1:Y:S03]  /*10560*/  SHFL.IDX PT, R6, R2, RZ, 0x181f ;  /* 0x00181fff02067589 */ /* 0x000e6600000e0000 */
[C---:B------:R-:W-:Y:S01]  /*10570*/  VIADD R5, R3.reuse, 0x10 ;  /* 0x0000001003057836 */ /* 0x040fe20000000000 */
[----:B------:R-:W-:-:S13]  /*10580*/  ISETP.GE.AND P1, PT, R3, R4, PT ;  /* 0x000000040300720c */ /* 0x000fda0003f26270 */
[----:B0-----:R-:W-:-:S05]  /*10590*/  @!P1 IADD3 R7, P2, R9, R7, RZ ;  /* 0x0000000709079210 */ /* 0x001fca0007f5e0ff */
[----:B-1----:R-:W-:-:S05]  /*105a0*/  @!P1 IMAD.X R6, RZ, RZ, R6, P2 ;  /* 0x000000ffff069224 */ /* 0x002fca00010e0606 */
[----:B------:R-:W-:-:S04]  /*105b0*/  @!P1 LOP3.LUT R7, R7, R6, RZ, 0x3c, !PT ;  /* 0x0000000607079212 */ /* 0x000fc800078e3cff */
[----:B------:R-:W-:-:S04]  /*105c0*/  @!P1 LOP3.LUT R6, R7, R6, RZ, 0x3c, !PT ;  /* 0x0000000607069212 */ /* 0x000fc800078e3cff */
[----:B------:R-:W-:-:S05]  /*105d0*/  @!P1 LOP3.LUT R7, R7, R6, RZ, 0x3c, !PT ;  /* 0x0000000607079212 */ /* 0x000fca00078e3cff */
[----:B------:R-:W-:Y:S01]  /*105e0*/  @!PT LDS RZ, [RZ] ;  /* 0x00000000fffff984 */ /* 0x000fe20000000800 */
[----:B-----5:R0:W-:Y:S01]  /*105f0*/  @!P1 LDGSTS.E.BYPASS.LTC128B.128 [R8+0x1c400], desc[UR46][R6.64], !P0 ;  /* 0x1c40000006089fae */ /* 0x0201e2000c101d6e */
        /* <DEDUP_REMOVED lines=42> */
[----:B0-----:R-:W0:Y:S04]  /*108a0*/  SHFL.IDX PT, R6, R0, 0x6, 0x181f ;  /* 0x00d81f0000067f89 */ /* 0x001e2800000e0000 */
[----:B------:R-:W1:Y:S03]  /*108b0*/  SHFL.IDX PT, R0, R0, 0x7, 0x181f ;  /* 0x00f81f0000007f89 */ /* 0x000e6600000e0000 */
[----:B0-----:R-:W-:-:S05]  /*108c0*/  @!P1 IADD3 R6, P2, R9, R6, RZ ;  /* 0x0000000609069210 */ /* 0x001fca0007f5e0ff */
[----:B------:R-:W-:-:S04]  /*108d0*/  @!P1 IMAD.X R5, RZ, RZ, R5, P2 ;  /* 0x000000ffff059224 */ /* 0x000fc800010e0605 */
[----:B------:R-:W-:Y:S02]  /*108e0*/  @!P1 IMAD.MOV.U32 R7, RZ, RZ, R5 ;  /* 0x000000ffff079224 */ /* 0x000fe400078e0005 */
[----:B------:R0:W2:Y:S04]  /*108f0*/  SHFL.IDX PT, R5, R2, 0x7, 0x181f ;  /* 0x00f81f0002057f89 */ /* 0x0000a800000e0000 */
[----:B-1----:R0:W-:Y:S02]  /*10900*/  @!P1 LDGSTS.E.BYPASS.LTC128B.128 [R8+0x1f400], desc[UR46][R6.64], !P0 ;  /* 0x1f40000006089fae */ /* 0x0021e4000c101d6e */
.L_x_6086:
[----:B------:R-:W-:-:S05]  /*10910*/  VIADD R3, R3, 0x70 ;  /* 0x0000007003037836 */ /* 0x000fca0000000000 */
[----:B------:R-:W-:-:S13]  /*10920*/  ISETP.GE.AND P1, PT, R3, R4, PT ;  /* 0x000000040300720c */ /* 0x000fda0003f26270 */
[----:B0-----:R-:W-:-:S05]  /*10930*/  @!P1 IADD3 R2, P2, R9, R0, RZ ;  /* 0x0000000009029210 */ /* 0x001fca0007f5e0ff */
[----:B--2---:R-:W-:-:S05]  /*10940*/  @!P1 IMAD.X R3, RZ, RZ, R5, P2 ;  /* 0x000000ffff039224 */ /* 0x004fca00010e0605 */
[----:B------:R-:W-:Y:S01]  /*10950*/  @!PT LDS RZ, [RZ] ;  /* 0x00000000fffff984 */ /* 0x000fe20000000800 */
[----:B------:R-:W-:Y:S01]  /*10960*/  @!PT LDS RZ, [RZ] ;  /* 0x00000000fffff984 */ /* 0x000fe20000000800 */
[----:B------:R-:W-:Y:S01]  /*10970*/  @!PT LDS RZ, [RZ] ;  /* 0x00000000fffff984 */ /* 0x000fe20000000800 */
[----:B------:R0:W-:Y:S01]  /*10980*/  @!P1 LDGSTS.E.BYPASS.LTC128B.128 [R8+0x1fc00], desc[UR46][R2.64], !P0 ;  /* 0x1fc0000002089fae */ /* 0x0001e2000c101d6e */
[----:B------:R-:W-:Y:S01]  /*10990*/  PLOP3.LUT P0, PT, PT, PT, PT, 0x80, 0x0 ;  /* 0x000000000000781c */ /* 0x000fe20003f0f070 */
[----:B------:R-:W-:-:S12]  /*109a0*/  NOP ;  /* 0x0000000000007918 */ /* 0x000fd80000000000 */
.L_x_6004:
[----:B------:R-:W-:Y:S02]  /*109b0*/  PLOP3.LUT P1, PT, P1, P0, PT, 0xa2, 0x0 ;  /* 0x000000000000781c */ /* 0x000fe40000f21472 */
[----:B------:R-:W-:-:S08]  /*109c0*/  @P0 R2UR P1, UR4, R17 ;  /* 0x00000000110402ca */ /* 0x000fd00000020000 */
[----:B------:R-:W-:-:S05]  /*109d0*/  @P0 PLOP3.LUT P0, PT, P1, PT, PT, 0x80, 0x0 ;  /* 0x000000000000081c */ /* 0x000fca0000f0f070 */
[----:B------:R-:W-:Y:S01]  /*109e0*/  @!P1 SYNCS.ARRIVE.TRANS64.RED.A0T1 RZ, [UR4+0x2e800], RZ ;  /* 0x02e800ffffff99a7 */ /* 0x000fe20008200404 */
[----:B------:R-:W-:Y:S07]  /*109f0*/  @!P1 ARRIVES.LDGSTSBAR.64.TRANSCNT [UR4+0x2e800] ;  /* 0x02e80000ff0099b0 */ /* 0x000fee0008000a84 */
[----:B------:R-:W-:Y:S05]  /*10a00*/  @P0 BRA.U.ANY `(.L_x_6004) ;  /* 0xfffffffd00e80947 */ /* 0x000fea000393ffff */
[----:B0-----:R-:W2:Y:S02]  /*10a10*/  LDL.LU R2, [R1+0x28] ;  /* 0x0000280001027983 */ /* 0x001ea40000300800 */
        /* <DEDUP_REMOVED lines=11> */
.L_x_6087:
[----:B------:R-:W-:Y:S05]  /*10ad0*/  BSYNC B0 ;  /* 0x0000000000007941 */ /* 0x000fea0003800000 */
.L_x_6005:
[----:B------:R-:W-:-:S06]  /*10ae0*/  UISETP.GE.AND UP0, UPT, UR41, 0xe1, UPT ;  /* 0x000000e12900788c */ /* 0x000fcc000bf06270 */
[----:B------:R-:W-:-:S13]  /*10af0*/  PLOP3.LUT P0, PT, PT, PT, UP0, 0x80, 0x0 ;  /* 0x000000000000781c */ /* 0x000fda0003f0f008 */
[----:B------:R-:W-:Y:S05]  /*10b00*/  @!P0 BRA `(.L_x_6007) ;  /* 0x00000010003c8947 */ /* 0x000fea0003800000 */
[----:B0-----:R0:W5:Y:S01]  /*10b10*/  LDL.LU R0, [R1+0x4] ;  /* 0x0000040001007983 */ /* 0x0011620000300800 */
[----:B------:R-:W-:-:S03]  /*10b20*/  UIADD3 UR4, UR40, -0x2, URZ ;  /* 0xfffffffe28047890 */ /* 0x000fc6000fffe03f */
[----:B------:R0:W5:Y:S03]  /*10b30*/  LDL.LU R6, [R1] ;  /* 0x0000000001067983 */ /* 0x0001660000300800 */
[----:B------:R-:W-:-:S07]  /*10b40*/  IMAD.U32 R18, RZ, RZ, UR4 ;  /* 0x00000004ff127e24 */ /* 0x000fce000f8e00ff */
.L_x_6027:
[----:B------:R-:W2:Y:S01]  /*10b50*/  LDL R2, [R1+0xc] ;  /* 0x00000c0001027983 */ /* 0x000ea20000100800 */
[----:B-----5:R-:W-:Y:S01]  /*10b60*/  VIADD R3, R6, 0x1 ;  /* 0x0000000106037836 */ /* 0x020fe20000000000 */
[----:B------:R-:W-:Y:S05]  /*10b70*/  YIELD ;  /* 0x0000000000007946 */ /* 0x000fea0003800000 */
[C---:B------:R-:W-:Y:S01]  /*10b80*/  ISETP.NE.AND P0, PT, R3.reuse, 0x2, PT ;  /* 0x000000020300780c */ /* 0x040fe20003f05270 */
[----:B------:R-:W-:Y:S03]  /*10b90*/  BSSY B0, `(.L_x_6008) ;  /* 0x000006c000007945 */ /* 0x000fe60003800000 */
[----:B------:R-:W-:-:S02]  /*10ba0*/  SEL R9, R3, RZ, P0 ;  /* 0x000000ff03097207 */ /* 0x000fc40000000000 */
[----:B--2---:R-:W-:Y:S02]  /*10bb0*/  LOP3.LUT P1, RZ, R2, 0x1, RZ, 0xc0, !PT ;  /* 0x0000000102ff7812 */ /* 0x004fe4000782c0ff */
[----:B------:R-:W-:-:S04]  /*10bc0*/  SEL R2, RZ, 0x1, P0 ;  /* 0x00000001ff027807 */ /* 0x000fc80000000000 */
[----:B------:R-:W-:-:S05]  /*10bd0*/  LOP3.LUT R8, R0, R2, RZ, 0x3c, !PT ;  /* 0x0000000200087212 */ /* 0x000fca00078e3cff */
        /* <DEDUP_REMOVED lines=22> */
[----:B------:R-:W-:-:S05]  /*10d40*/  IMAD.WIDE.U32 R2, R5, UR6, R2 ;  /* 0x0000000605027c25 */ /* 0x000fca000f8e0002 */
[----:B------:R-:W-:Y:S02]  /*10d50*/  IADD3 R3, R4, R3, RZ ;  /* 0x0000000304037210 */ /* 0x000fe40007ffe0ff */
[----:B------:R-:W-:-:S04]  /*10d60*/  LEA R4, P0, R2, UR4, 0x2 ;  /* 0x0000000402047c11 */ /* 0x000fc8000f8010ff */
[----:B------:R-:W-:-:S05]  /*10d70*/  LEA.HI.X R5, R2, UR5, R3, 0x2, P0 ;  /* 0x0000000502057c11 */ /* 0x000fca00080f1403 */
[----:B------:R2:W5:Y:S04]  /*10d80*/  LDG.E R16, desc[UR46][R4.64] ;  /* 0x0000002e04107981 */ /* 0x000568000c1e1900 */
.L_x_6010:
[----:B------:R-:W2:Y:S01]  /*10d90*/  S2R R2, SR_TID.X ;  /* 0x0000000000027919 */ /* 0x000ea20000002100 */
[----:B------:R-:W-:Y:S01]  /*10da0*/  IMAD R3, R9, 0x8, R17 ;  /* 0x0000000809037824 */ /* 0x000fe200078e0211 */
[----:B------:R-:W-:Y:S01]  /*10db0*/  BSSY B1, `(.L_x_6011) ;  /* 0x0000006000017945 */ /* 0x000fe20003800000 */
[----:B--2---:R-:W-:Y:S02]  /*10dc0*/  LOP3.LUT R4, R2, 0x7f, RZ, 0xc0, !PT ;  /* 0x0000007f02047812 */ /* 0x004fe400078ec0ff */
[----:B------:R-:W-:Y:S02]  /*10dd0*/  SHF.L.U32 R2, R8, 0x1f, RZ ;  /* 0x0000001f08027819 */ /* 0x000fe400000006ff */
[----:B------:R-:W-:Y:S02]  /*10de0*/  ISETP.NE.AND P1, PT, R4, RZ, PT ;  /* 0x000000ff0400720c */ /* 0x000fe40003f25270 */
[----:B------:R-:W2:Y:S02]  /*10df0*/  SYNCS.PHASECHK.TRANS64.TRYWAIT P0, [R3+URZ+0x2e880], R2 ;  /* 0x02e88002030075a7 */ /* 0x000ea4000800017f */
[----:B--2---:R-:W-:Y:S09]  /*10e00*/  @!P0 BRA `(.L_x_6012) ;  /* 0x0000003000e88947 */ /* 0x004ff20003800000 */
.L_x_6088:
[----:B------:R-:W-:Y:S05]  /*10e10*/  BSYNC B1 ;  /* 0x0000000000017941 */ /* 0x000fea0003800000 */
.L_x_6011:
        /* <DEDUP_REMOVED lines=9> */
.L_x_6014:
[----:B------:R-:W-:Y:S05]  /*10eb0*/  BSYNC B1 ;  /* 0x0000000000017941 */ /* 0x000fea0003800000 */
.L_x_6013:
[----:B------:R-:W3:Y:S01]  /*10ec0*/  LDL R5, [R1] ;  /* 0x0000000001057983 */ /* 0x000ee20000100800 */
        /* <DEDUP_REMOVED lines=8> */
[----:B------:R-:W-:Y:S01]  /*10f50*/  VIADD R7, R3, 0x2e870 ;  /* 0x0002e87003077836 */ /* 0x000fe20000000000 */
[----:B------:R-:W-:Y:S01]  /*10f60*/  UMOV UR7, 0x14f00000 ;  /* 0x14f0000000077882 */ /* 0x000fe20000000000 */
[----:B---3--:R-:W-:-:S04]  /*10f70*/  IMAD R5, R5, 0x7000, R17 ;  /* 0x0000700005057824 */ /* 0x008fc800078e0211 */
[----:B------:R-:W-:-:S07]  /*10f80*/  VIADD R8, R5, 0xe400 ;  /* 0x0000e40005087836 */ /* 0x000fce0000000000 */
.L_x_6015:
        /* <DEDUP_REMOVED lines=13> */
.L_x_6089:
[----:B------:R-:W-:Y:S05]  /*11060*/  BSYNC B1 ;  /* 0x0000000000017941 */ /* 0x000fea0003800000 */
.L_x_6016:
        /* <DEDUP_REMOVED lines=11> */
.L_x_6019:
[----:B------:R-:W-:Y:S05]  /*11120*/  BSYNC B1 ;  /* 0x0000000000017941 */ /* 0x000fea0003800000 */
.L_x_6018:
[----:B------:R-:W-:Y:S01]  /*11130*/  R2UR UR10, R9 ;  /* 0x00000000090a72ca */ /* 0x000fe200000e0000 */
[----:B------:R-:W-:Y:S01]  /*11140*/  UIADD3 UR4, UP0, UR52, 0x370, URZ ;  /* 0x0000037034047890 */ /* 0x000fe2000ff1e03f */
[----:B------:R-:W-:Y:S01]  /*11150*/  R2UR UR6, R10 ;  /* 0x000000000a0672ca */ /* 0x000fe200000e0000 */
[----:B------:R-:W-:Y:S01]  /*11160*/  VIADD R5, R5, 0x20400 ;  /* 0x0002040005057836 */ /* 0x000fe20000000000 */
[----:B------:R-:W-:Y:S01]  /*11170*/  R2UR UR7, R11 ;  /* 0x000000000b0772ca */ /* 0x000fe200000e0000 */
[----:B-12---:R-:W-:Y:S01]  /*11180*/  VIADD R3, R3, 0x2e830 ;  /* 0x0002e83003037836 */ /* 0x006fe20000000000 */
[----:B------:R-:W-:Y:S01]  /*11190*/  PLOP3.LUT P0, PT, PT, PT, PT, 0x80, 0x0 ;  /* 0x000000000000781c */ /* 0x000fe20003f0f070 */
[----:B------:R-:W-:-:S12]  /*111a0*/  UIADD3.X UR5, URZ, UR53, URZ, UP0, !UPT ;  /* 0x000000353f057290 */ /* 0x000fd800087fe43f */
.L_x_6020:
        /* <DEDUP_REMOVED lines=10> */
.L_x_6009:
[----:B------:R-:W-:Y:S05]  /*11250*/  BSYNC B0 ;  /* 0x0000000000007941 */ /* 0x000fea0003800000 */
.L_x_6008:
[----:B------:R-:W-:-:S06]  /*11260*/  UISETP.NE.AND UP0, UPT, UR39, 0x3, UPT ;  /* 0x000000032700788c */ /* 0x000fcc000bf05270 */
[----:B------:R-:W-:-:S13]  /*11270*/  PLOP3.LUT P0, PT, PT, PT, UP0, 0x80, 0x0 ;  /* 0x000000000000781c */ /* 0x000fda0003f0f008 */
[----:B------:R-:W-:Y:S05]  /*11280*/  @!P0 BRA `(.L_x_6021) ;  /* 0x0000000000048947 */ /* 0x000fea0003800000 */
[----:B------:R-:W-:Y:S01]  /*11290*/  BPT.TRAP 0x1 ;  /* 0x000000040000795c */ /* 0x000fe20000300000 */
.L_x_6021:
        /* <DEDUP_REMOVED lines=8> */
.L_x_6090:
[----:B------:R-:W-:Y:S05]  /*11320*/  BSYNC B0 ;  /* 0x0000000000007941 */ /* 0x000fea0003800000 */
.L_x_6022:
[----:B------:R-:W-:Y:S05]  /*11330*/  @!P1 BRA `(.L_x_6024) ;  /* 0x0000000000049947 */ /* 0x000fea0003800000 */
[----:B------:R-:W-:Y:S01]  /*11340*/  BPT.TRAP 0x1 ;  /* 0x000000040000795c */ /* 0x000fe20000300000 */
.L_x_6024:
[----:B------:R-:W-:Y:S01]  /*11350*/  SHF.L.U32 R0, R0, 0x1f, RZ ;  /* 0x0000001f00007819 */ /* 0x000fe200000006ff */
[----:B--2---:R-:W-:-:S03]  /*11360*/  IMAD R2, R6, 0x7000, RZ ;  /* 0x0000700006027824 */ /* 0x004fc600078e02ff */
[----:B------:R-:W2:Y:S02]  /*11370*/  SYNCS.PHASECHK.TRANS64.TRYWAIT P0, [R20+URZ+0x2e860], R0 ;  /* 0x02e86000140075a7 */ /* 0x000ea4000800017f */
[----:B--2---:R-:W-:Y:S05]  /*11380*/  @!P0 BRA `(.L_x_6025) ;  /* 0x0000002c00c48947 */ /* 0x004fea0003800000 */
.L_x_6091:
[----:B------:R-:W3:Y:S04]  /*11390*/  LDL R13, [R1+0x20] ;  /* 0x00002000010d7983 */ /* 0x000ee80000100800 */
[----:B------:R-:W3:Y:S01]  /*113a0*/  LDL R12, [R1+0x1c] ;  /* 0x00001c00010c7983 */ /* 0x000ee20000100800 */
[----:B--2---:R-:W-:Y:S01]  /*113b0*/  LOP3.LUT R0, R2, R19, RZ, 0xfc, !PT ;  /* 0x0000001302007212 */ /* 0x004fe200078efcff */
[----:B------:R-:W-:Y:S05]  /*113c0*/  WARPSYNC.ALL ;  /* 0x0000000000007948 */ /* 0x000fea0003800000 */
[----:B------:R-:W2:Y:S01]  /*113d0*/  S2R R3, SR_TID.X ;  /* 0x0000000000037919 */ /* 0x000ea20000002100 */
[----:B------:R-:W-:-:S05]  /*113e0*/  IMAD.IADD R0, R17, 0x1, R0 ;  /* 0x0000000111007824 */ /* 0x000fca00078e0200 */
[----:B------:R-:W1:Y:S01]  /*113f0*/  LDSM.16.MT88.4 R4, [R0+0xe400] ;  /* 0x00e400000004783b */ /* 0x000e620000004200 */
[----:B--2---:R-:W-:Y:S01]  /*11400*/  LOP3.LUT P0, RZ, R3, 0x4, RZ, 0xc0, !PT ;  /* 0x0000000403ff7812 */ /* 0x004fe2000780c0ff */
[----:B------:R-:W-:-:S05]  /*11410*/  IMAD.MOV.U32 R3, RZ, RZ, 0x40 ;  /* 0x00000040ff037424 */ /* 0x000fca00078e00ff */
[----:B------:R-:W-:-:S05]  /*11420*/  SEL R3, R3, 0xffffffc0, !P0 ;  /* 0xffffffc003037807 */ /* 0x000fca0004000000 */
[----:B------:R-:W-:Y:S01]  /*11430*/  IMAD.IADD R3, R3, 0x1, R19 ;  /* 0x0000000103037824 */ /* 0x000fe200078e0213 */
[----:B-1----:R-:W-:-:S04]  /*11440*/  PRMT R8, R4, 0x6420, R5 ;  /* 0x0000642004087816 */ /* 0x002fc80000000005 */
[----:B------:R-:W-:Y:S02]  /*11450*/  IADD3 R3, R17, R3, R2 ;  /* 0x0000000311037210 */ /* 0x000fe40007ffe002 */
[----:B------:R-:W-:Y:S02]  /*11460*/  PRMT R9, R4, 0x7531, R5 ;  /* 0x0000753104097816 */ /* 0x000fe40000000005 */
[C-C-:B------:R-:W-:Y:S02]  /*11470*/  PRMT R10, R6.reuse, 0x6420, R7.reuse ;  /* 0x00006420060a7816 */ /* 0x140fe40000000007 */
[----:B------:R-:W-:Y:S02]  /*11480*/  PRMT R11, R6, 0x7531, R7 ;  /* 0x00007531060b7816 */ /* 0x000fe40000000007 */
[----:B------:R-:W1:Y:S02]  /*11490*/  LDSM.16.MT88.4 R4, [R3+0xe400] ;  /* 0x00e400000304783b */ /* 0x000e640000004200 */
[----:B-1----:R-:W-:-:S02]  /*114a0*/  PRMT R14, R6, 0x6420, R7 ;  /* 0x00006420060e7816 */ /* 0x002fc40000000007 */
[----:B------:R-:W-:Y:S02]  /*114b0*/  PRMT R15, R6, 0x7531, R7 ;  /* 0x00007531060f7816 */ /* 0x000fe40000000007 */
[----:B---3--:R-:W-:Y:S02]  /*114c0*/  IADD3 R0, R12, R2, R13 ;  /* 0x000000020c007210 */ /* 0x008fe40007ffe00d */
[C-C-:B------:R-:W-:Y:S02]  /*114d0*/  PRMT R12, R4.reuse, 0x6420, R5.reuse ;  /* 0x00006420040c7816 */ /* 0x140fe40000000005 */
[----:B------:R-:W-:Y:S01]  /*114e0*/  PRMT R13, R4, 0x7531, R5 ;  /* 0x00007531040d7816 */ /* 0x000fe20000000005 */
[----:B------:R-:W-:Y:S01]  /*114f0*/  VIADD R4, R2, 0x1000 ;  /* 0x0000100002047836 */ /* 0x000fe20000000000 */
[----:B------:R-:W-:Y:S04]  /*11500*/  STSM.16.M88.4 [R0], R8 ;  /* 0x0000000800007844 */ /* 0x000fe80000000200 */
[----:B------:R-:W-:Y:S01]  /*11510*/  LOP3.LUT R4, R4, R19, RZ, 0xfc, !PT ;  /* 0x0000001304047212 */ /* 0x000fe200078efcff */
[----:B------:R-:W-:Y:S04]  /*11520*/  STSM.16.M88.4 [R0+0x800], R12 ;  /* 0x0008000c00007844 */ /* 0x000fe80000000200 */
[----:B------:R-:W-:-:S05]  /*11530*/  IMAD.IADD R4, R17, 0x1, R4 ;  /* 0x0000000111047824 */ /* 0x000fca00078e0204 */
[----:B------:R-:W1:Y:S02]  /*11540*/  LDSM.16.MT88.4 R8, [R4+0xe400] ;  /* 0x00e400000408783b */ /* 0x000e640000004200 */
[C-C-:B-1----:R-:W-:Y:S02]  /*11550*/  PRMT R4, R8.reuse, 0x6420, R9.reuse ;  /* 0x0000642008047816 */ /* 0x142fe40000000009 */
[----:B------:R-:W-:Y:S02]  /*11560*/  PRMT R5, R8, 0x7531, R9 ;  /* 0x0000753108057816 */ /* 0x000fe40000000009 */
[C-C-:B------:R-:W-:Y:S02]  /*11570*/  PRMT R6, R10.reuse, 0x6420, R11.reuse ;  /* 0x000064200a067816 */ /* 0x140fe4000000000b */
[----:B------:R-:W-:Y:S02]  /*11580*/  PRMT R7, R10, 0x7531, R11 ;  /* 0x000075310a077816 */ /* 0x000fe4000000000b */
[----:B------:R-:W1:Y:S04]  /*11590*/  LDSM.16.MT88.4 R8, [R3+0xf400] ;  /* 0x00f400000308783b */ /* 0x000e680000004200 */
[----:B------:R2:W-:Y:S02]  /*115a0*/  STSM.16.M88.4 [R0+0x1000], R4 ;  /* 0x0010000400007844 */ /* 0x0005e40000000200 */
[----:B--2---:R-:W-:-:S05]  /*115b0*/  VIADD R4, R2, 0x2000 ;  /* 0x0000200002047836 */ /* 0x004fca0000000000 */
[----:B------:R-:W-:-:S04]  /*115c0*/  LOP3.LUT R4, R4, R19, RZ, 0xfc, !PT ;  /* 0x0000001304047212 */ /* 0x000fc800078efcff */
[----:B------:R-:W-:Y:S02]  /*115d0*/  IADD3 R4, R17, R4, RZ ;  /* 0x0000000411047210 */ /* 0x000fe40007ffe0ff */
        /* <DEDUP_REMOVED lines=12> */
[----:B--2---:R-:W-:-:S05]  /*116a0*/  VIADD R4, R2, 0x3000 ;  /* 0x0000300002047836 */ /* 0x004fca0000000000 */
[----:B------:R-:W-:-:S05]  /*116b0*/  LOP3.LUT R4, R4, R19, RZ, 0xfc, !PT ;  /* 0x0000001304047212 */ /* 0x000fca00078efcff */
        /* <DEDUP_REMOVED lines=28> */
[C---:B--2---:R-:W-:Y:S02]  /*11880*/  VIADD R4, R2.reuse, 0x5000 ;  /* 0x0000500002047836 */ /* 0x044fe40000000000 */
[----:B------:R-:W-:-:S03]  /*11890*/  VIADD R2, R2, 0x6000 ;  /* 0x0000600002027836 */ /* 0x000fc60000000000 */
[-C--:B------:R-:W-:Y:S02]  /*118a0*/  LOP3.LUT R4, R4, R19.reuse, RZ, 0xfc, !PT ;  /* 0x0000001304047212 */ /* 0x080fe400078efcff */
[----:B------:R-:W-:-:S03]  /*118b0*/  LOP3.LUT R2, R2, R19, RZ, 0xfc, !PT ;  /* 0x0000001302027212 */ /* 0x000fc600078efcff */
[C---:B------:R-:W-:Y:S02]  /*118c0*/  IMAD.IADD R4, R17.reuse, 0x1, R4 ;  /* 0x0000000111047824 */ /* 0x040fe400078e0204 */
        /* <DEDUP_REMOVED lines=12> */
[----:B------:R-:W-:Y:S01]  /*11990*/  STSM.16.M88.4 [R0+0x5000], R4 ;  /* 0x0050000400007844 */ /* 0x000fe20000000200 */
[C-C-:B-1----:R-:W-:Y:S02]  /*119a0*/  PRMT R12, R8.reuse, 0x6420, R9.reuse ;  /* 0x00006420080c7816 */ /* 0x142fe40000000009 */
[----:B------:R-:W-:Y:S02]  /*119b0*/  PRMT R13, R8, 0x7531, R9 ;  /* 0x00007531080d7816 */ /* 0x000fe40000000009 */
[----:B------:R-:W-:-:S02]  /*119c0*/  PRMT R14, R10, 0x6420, R11 ;  /* 0x000064200a0e7816 */ /* 0x000fc4000000000b */
        /* <DEDUP_REMOVED lines=22> */
.L_x_6026:
[----:B-1----:R-:W1:Y:S01]  /*11b30*/  S2R R0, SR_TID.X ;  /* 0x0000000000007919 */ /* 0x002e620000002100 */
[----:B--2---:R2:W-:Y:S01]  /*11b40*/  SYNCS.ARRIVE.TRANS64.A1T0 RZ, [R20+URZ+0x2e850], RZ ;  /* 0x02e850ff14ff79a7 */ /* 0x0045e2000810003f */
[----:B------:R3:W5:Y:S01]  /*11b50*/  LDL R6, [R1] ;  /* 0x0000000001067983 */ /* 0x0007620000100800 */
[----:B-1----:R-:W-:Y:S01]  /*11b60*/  LOP3.LUT R0, R0, 0x7f, RZ, 0xc0, !PT ;  /* 0x0000007f00007812 */ /* 0x002fe200078ec0ff */
        /* <DEDUP_REMOVED lines=8> */
[----:B---3--:R-:W-:Y:S05]  /*11bf0*/  @P0 BRA `(.L_x_6027) ;  /* 0xffffffec00d40947 */ /* 0x008fea000383ffff */
.L_x_6007:
[----:B------:R-:W1:Y:S01]  /*11c00*/  S2R R2, SR_TID.X ;  /* 0x0000000000027919 */ /* 0x000e620000002100 */
[----:B------:R-:W-:Y:S01]  /*11c10*/  BSSY B0, `(.L_x_6028) ;  /* 0x0000011000007945 */ /* 0x000fe20003800000 */
[----:B-1----:R-:W-:-:S04]  /*11c20*/  LOP3.LUT R2, R2, 0x7f, RZ, 0xc0, !PT ;  /* 0x0000007f02027812 */ /* 0x002fc800078ec0ff */
[----:B------:R-:W-:-:S13]  /*11c30*/  ISETP.NE.AND P0, PT, R2, RZ, PT ;  /* 0x000000ff0200720c */ /* 0x000fda0003f05270 */
[----:B------:R-:W-:Y:S05]  /*11c40*/  @P0 BRA `(.L_x_6029) ;  /* 0x0000000000340947 */ /* 0x000fea0003800000 */
[----:B------:R-:W1:Y:S01]  /*11c50*/  S2R R3, SR_LANEID ;  /* 0x0000000000037919 */ /* 0x000e620000000000 */
[----:B------:R-:W-:Y:S02]  /*11c60*/  VOTEU.ANY UR4, UPT, PT ;  /* 0x0000000000047886 */ /* 0x000fe400038e0100 */
[----:B0----5:R-:W1:Y:S08]  /*11c70*/  FLO.U32 R0, UR4 ;  /* 0x0000000400007d00 */ /* 0x021e7000080e0000 */
[----:B------:R-:W0:Y:S01]  /*11c80*/  POPC R5, UR4 ;  /* 0x0000000400057d09 */ /* 0x000e220008000000 */
        /* <DEDUP_REMOVED lines=9> */
.L_x_6029:
[----:B------:R-:W-:Y:S05]  /*11d20*/  BSYNC B0 ;  /* 0x0000000000007941 */ /* 0x000fea0003800000 */
.L_x_6028:
[----:B------:R-:W-:-:S06]  /*11d30*/  UISETP.NE.AND UP0, UPT, UR39, 0x3, UPT ;  /* 0x000000032700788c */ /* 0x000fcc000bf05270 */
[----:B------:R-:W-:-:S13]  /*11d40*/  PLOP3.LUT P1, PT, PT, PT, UP0, 0x80, 0x0 ;  /* 0x000000000000781c */ /* 0x000fda0003f2f008 */
[----:B------:R-:W-:Y:S05]  /*11d50*/  @!P1 BRA `(.L_x_6030) ;  /* 0x0000000000049947 */ /* 0x000fea0003800000 */
[----:B------:R-:W-:Y:S01]  /*11d60*/  BPT.TRAP 0x1 ;  /* 0x000000040000795c */ /* 0x000fe20000300000 */
.L_x_6030:
[----:B------:R-:W2:Y:S04]  /*11d70*/  LDL R3, [R1+0x4] ;  /* 0x0000040001037983 */ /* 0x000ea80000100800 */
[----:B------:R-:W3:Y:S01]  /*11d80*/  LDL R2, [R1] ;  /* 0x0000000001027983 */ /* 0x000ee20000100800 */
[----:B01---5:R-:W-:Y:S01]  /*11d90*/  IMAD.U32 R0, RZ, RZ, UR44 ;  /* 0x0000002cff007e24 */ /* 0x023fe2000f8e00ff */
[----:B------:R-:W-:Y:S04]  /*11da0*/  BSSY B0, `(.L_x_6031) ;  /* 0x0000007000007945 */ /* 0x000fe80003800000 */
[----:B------:R-:W-:-:S02]  /*11db0*/  ISETP.NE.AND P2, PT, R0, 0x3, PT ;  /* 0x000000030000780c */ /* 0x000fc40003f45270 */
[----:B--2---:R-:W-:-:S04]  /*11dc0*/  LOP3.LUT R3, R3, 0x1, RZ, 0x3c, !PT ;  /* 0x0000000103037812 */ /* 0x004fc800078e3cff */
[----:B------:R-:W-:Y:S01]  /*11dd0*/  SHF.L.U32 R3, R3, 0x1f, RZ ;  /* 0x0000001f03037819 */ /* 0x000fe200000006ff */
[----:B---3--:R-:W-:-:S04]  /*11de0*/  IMAD R16, R2, 0x8, R17 ;  /* 0x0000000802107824 */ /* 0x008fc800078e0211 */
[----:B------:R-:W0:Y:S02]  /*11df0*/  SYNCS.PHASECHK.TRANS64.TRYWAIT P1, [R16+URZ+0x2e870], R3 ;  /* 0x02e87003100075a7 */ /* 0x000e24000802017f */
[----:B0-----:R-:W-:Y:S05]  /*11e00*/  @!P1 BRA `(.L_x_6032) ;  /* 0x0000002400389947 */ /* 0x001fea0003800000 */
.L_x_6092:
[----:B------:R-:W-:Y:S05]  /*11e10*/  BSYNC B0 ;  /* 0x0000000000007941 */ /* 0x000fea0003800000 */
.L_x_6031:
[----:B------:R-:W-:Y:S05]  /*11e20*/  @!P2 BRA `(.L_x_6033) ;  /* 0x000000000004a947 */ /* 0x000fea0003800000 */
[----:B------:R-:W-:Y:S01]  /*11e30*/  BPT.TRAP 0x1 ;  /* 0x000000040000795c */ /* 0x000fe20000300000 */
.L_x_6033:
[----:B------:R-:W0:Y:S02]  /*11e40*/  LDL R0, [R1+0x4] ;  /* 0x0000040001007983 */ /* 0x000e240000100800 */
[----:B0-----:R-:W-:-:S04]  /*11e50*/  SHF.L.U32 R3, R0, 0x1f, RZ ;  /* 0x0000001f00037819 */ /* 0x001fc800000006ff */
[----:B------:R-:W0:Y:S02]  /*11e60*/  SYNCS.PHASECHK.TRANS64.TRYWAIT P1, [R16+URZ+0x2e860], R3 ;  /* 0x02e86003100075a7 */ /* 0x000e24000802017f */
[----:B0-----:R-:W-:Y:S05]  /*11e70*/  @!P1 BRA `(.L_x_6034) ;  /* 0x0000002400309947 */ /* 0x001fea0003800000 */
.L_x_6093:
[----:B------:R-:W2:Y:S04]  /*11e80*/  LDL R18, [R1] ;  /* 0x0000000001127983 */ /* 0x000ea80000100800 */
[----:B------:R-:W3:Y:S01]  /*11e90*/  LDL R12, [R1+0x20] ;  /* 0x00002000010c7983 */ /* 0x000ee20000100800 */
[----:B------:R-:W1:Y:S01]  /*11ea0*/  S2R R9, SR_TID.X ;  /* 0x0000000000097919 */ /* 0x000e620000002100 */
[----:B------:R-:W-:Y:S05]  /*11eb0*/  WARPSYNC.ALL ;  /* 0x0000000000007948 */ /* 0x000fea0003800000 */
[----:B------:R-:W-:Y:S01]  /*11ec0*/  IMAD.MOV.U32 R13, RZ, RZ, 0x40 ;  /* 0x00000040ff0d7424 */ /* 0x000fe200078e00ff */
[----:B-1----:R-:W-:-:S04]  /*11ed0*/  LOP3.LUT P1, RZ, R9, 0x4, RZ, 0xc0, !PT ;  /* 0x0000000409ff7812 */ /* 0x002fc8000782c0ff */
[----:B------:R-:W-:Y:S01]  /*11ee0*/  SEL R13, R13, 0xffffffc0, !P1 ;  /* 0xffffffc00d0d7807 */ /* 0x000fe20004800000 */
[----:B--2---:R-:W-:-:S05]  /*11ef0*/  IMAD R0, R18, 0x7000, RZ ;  /* 0x0000700012007824 */ /* 0x004fca00078e02ff */
[----:B------:R-:W-:-:S05]  /*11f00*/  LOP3.LUT R2, R0, R19, RZ, 0xfc, !PT ;  /* 0x0000001300027212 */ /* 0x000fca00078efcff */
[----:B------:R-:W-:-:S05]  /*11f10*/  IMAD.IADD R2, R17, 0x1, R2 ;  /* 0x0000000111027824 */ /* 0x000fca00078e0202 */
[----:B------:R-:W1:Y:S01]  /*11f20*/  LDSM.16.MT88.4 R4, [R2+0xe400] ;  /* 0x00e400000204783b */ /* 0x000e620000004200 */
[----:B0-----:R-:W-:Y:S01]  /*11f30*/  IMAD.IADD R3, R13, 0x1, R2 ;  /* 0x000000010d037824 */ /* 0x001fe200078e0202 */
[----:B---3--:R-:W-:Y:S02]  /*11f40*/  IADD3 R0, R17, R0, R12 ;  /* 0x0000000011007210 */ /* 0x008fe40007ffe00c */
[C-C-:B-1----:R-:W-:Y:S02]  /*11f50*/  PRMT R8, R4.reuse, 0x6420, R5.reuse ;  /* 0x0000642004087816 */ /* 0x142fe40000000005 */
[----:B------:R-:W-:Y:S02]  /*11f60*/  PRMT R9, R4, 0x7531, R5 ;  /* 0x0000753104097816 */ /* 0x000fe40000000005 */
[C-C-:B------:R-:W-:Y:S02]  /*11f70*/  PRMT R10, R6.reuse, 0x6420, R7.reuse ;  /* 0x00006420060a7816 */ /* 0x140fe40000000007 */
[----:B------:R-:W-:-:S02]  /*11f80*/  PRMT R11, R6, 0x7531, R7 ;  /* 0x00007531060b7816 */ /* 0x000fc40000000007 */
[----:B------:R-:W0:Y:S04]  /*11f90*/  LDSM.16.MT88.4 R4, [R3+0xe400] ;  /* 0x00e400000304783b */ /* 0x000e280000004200 */
[----:B------:R0:W-:Y:S02]  /*11fa0*/  STSM.16.M88.4 [R0+0x400], R8 ;  /* 0x0004000800007844 */ /* 0x0001e40000000200 */
[C-C-:B0-----:R-:W-:Y:S02]  /*11fb0*/  PRMT R8, R4.reuse, 0x6420, R5.reuse ;  /* 0x0000642004087816 */ /* 0x141fe40000000005 */
[----:B------:R-:W-:Y:S02]  /*11fc0*/  PRMT R9, R4, 0x7531, R5 ;  /* 0x0000753104097816 */ /* 0x000fe40000000005 */
[----:B------:R-:W-:-:S02]  /*11fd0*/  PRMT R10, R6, 0x6420, R7 ;  /* 0x00006420060a7816 */ /* 0x000fc40000000007 */
        /* <DEDUP_REMOVED lines=82> */
.L_x_6035:
[----:B------:R-:W2:Y:S01]  /*12500*/  LDL.LU R3, [R1+0x4] ;  /* 0x0000040001037983 */ /* 0x000ea20000300800 */
[----:B0-----:R-:W-:Y:S01]  /*12510*/  SYNCS.ARRIVE.TRANS64.A1T0 RZ, [R16+URZ+0x2e850], RZ ;  /* 0x02e850ff10ff79a7 */ /* 0x001fe2000810003f */
[----:B-1----:R-:W-:-:S05]  /*12520*/  @!P0 VIADD R0, R16, 0x2e880 ;  /* 0x0002e88010008836 */ /* 0x002fca0000000000 */
[----:B------:R-:W-:Y:S01]  /*12530*/  @!P0 PRMT R0, RZ, 0x654, R0 ;  /* 0x00000654ff008816 */ /* 0x000fe20000000000 */
[----:B------:R-:W-:Y:S06]  /*12540*/  BAR.SYNC.DEFER_BLOCKING 0x2, 0x80 ;  /* 0x0082000000007b1d */ /* 0x000fec0000010000 */
[----:B------:R0:W-:Y:S02]  /*12550*/  @!P0 SYNCS.ARRIVE.TRANS64.RED.A1T0 RZ, [R0+URZ], RZ ;  /* 0x000000ff00ff89a7 */ /* 0x0001e4000810043f */
[----:B0-----:R-:W-:-:S05]  /*12560*/  VIADD R0, R18, 0x1 ;  /* 0x0000000112007836 */ /* 0x001fca0000000000 */
[----:B------:R-:W-:-:S04]  /*12570*/  ISETP.NE.AND P0, PT, R0, 0x2, PT ;  /* 0x000000020000780c */ /* 0x000fc80003f05270 */
[----:B------:R-:W-:Y:S02]  /*12580*/  SEL R2, RZ, 0x1, P0 ;  /* 0x00000001ff027807 */ /* 0x000fe40000000000 */
[----:B------:R-:W-:-:S05]  /*12590*/  SEL R0, R0, RZ, P0 ;  /* 0x000000ff00007207 */ /* 0x000fca0000000000 */
[----:B------:R3:W-:Y:S01]  /*125a0*/  STL [R1], R0 ;  /* 0x0000000001007387 */ /* 0x0007e20000100800 */
[----:B--2---:R-:W-:-:S05]  /*125b0*/  LOP3.LUT R3, R3, R2, RZ, 0x3c, !PT ;  /* 0x0000000203037212 */ /* 0x004fca00078e3cff */
[----:B------:R3:W-:Y:S02]  /*125c0*/  STL [R1+0x4], R3 ;  /* 0x0000040301007387 */ /* 0x0007e40000100800 */
.L_x_5984:
[----:B------:R-:W-:Y:S05]  /*125d0*/  BSYNC B7 ;  /* 0x0000000000077941 */ /* 0x000fea0003800000 */
.L_x_5982:
[----:B0--3--:R-:W2:Y:S02]  /*125e0*/  LDL R0, [R1+0xc] ;  /* 0x00000c0001007983 */ /* 0x009ea40000100800 */
        /* <DEDUP_REMOVED lines=9> */
[----:B------:R-:W-:Y:S01]  /*12680*/  IMAD.MOV.U32 R2, RZ, RZ, R7 ;  /* 0x000000ffff027224 */ /* 0x000fe200078e0007 */
[----:B------:R-:W-:-:S04]  /*12690*/  MOV R0, R6 ;  /* 0x0000000600007202 */ /* 0x000fc80000000f00 */
[----:B------:R-:W-:Y:S02]  /*126a0*/  R2UR UR45, R2 ;  /* 0x00000000022d72ca */ /* 0x000fe400000e0000 */
[----:B------:R-:W-:Y:S01]  /*126b0*/  R2UR UR36, R0 ;  /* 0x00000000002472ca */ /* 0x000fe200000e0000 */
[----:B------:R-:W-:Y:S06]  /*126c0*/  BAR.ARV 0x4, 0x180 ;  /* 0x0106000000007b1d */ /* 0x000fec0000002000 */
[----:B------:R-:W-:Y:S08]  /*126d0*/  BRA `(.L_x_6037) ;  /* 0x0000000800387947 */ /* 0x000ff00003800000 */
.L_x_6036:
        /* <DEDUP_REMOVED lines=31> */
[----:B------:R-:W2:Y:S04]  /*128d0*/  SHFL.UP PT, R0, R9, 0x10, RZ ;  /* 0x0600000009007989 */ /* 0x000ea800000e00ff */
[----:B------:R-:W-:Y:S01]  /*128e0*/  SHFL.IDX PT, R4, R10, 0x1, 0x1f ;  /* 0x00201f000a047f89 */ /* 0x000fe200000e0000 */
[----:B--2---:R-:W-:-:S05]  /*128f0*/  SEL R0, R0, RZ, P5 ;  /* 0x000000ff00007207 */ /* 0x004fca0002800000 */
[----:B------:R-:W-:-:S05]  /*12900*/  IMAD.IADD R2, R9, 0x1, R0 ;  /* 0x0000000109027824 */ /* 0x000fca00078e0200 */
[----:B------:R-:W0:Y:S04]  /*12910*/  SHFL.IDX PT, R6, R2, 0x1f, 0x1f ;  /* 0x03e01f0002067f89 */ /* 0x000e2800000e0000 */
[----:B------:R-:W2:Y:S01]  /*12920*/  SHFL.IDX PT, R0, R10, RZ, 0x1f ;  /* 0x00001fff0a007589 */ /* 0x000ea200000e0000 */
[----:B0-----:R-:W-:-:S04]  /*12930*/  IMAD R6, R6, R3, RZ ;  /* 0x0000000306067224 */ /* 0x001fc800078e02ff */
[----:B------:R-:W-:-:S05]  /*12940*/  IMAD.IADD R4, R4, 0x1, R6 ;  /* 0x0000000104047824 */ /* 0x000fca00078e0206 */
[----:B--2---:R-:W-:-:S13]  /*12950*/  ISETP.GT.AND P6, PT, R4, R0, PT ;  /* 0x000000000400720c */ /* 0x004fda0003fc4270 */
[----:B------:R-:W-:Y:S05]  /*12960*/  @P6 BRA `(.L_x_6038) ;  /* 0x0000000000906947 */ /* 0x000fea0003800000 */
.L_x_6042:
        /* <DEDUP_REMOVED lines=14> */
.L_x_6041:
[----:B------:R-:W-:Y:S05]  /*12a50*/  BSYNC B0 ;  /* 0x0000000000007941 */ /* 0x000fea0003800000 */
.L_x_6040:
        /* <DEDUP_REMOVED lines=21> */
.L_x_6038:
[----:B------:R-:W-:-:S04]  /*12bb0*/  IMAD.IADD R6, R4, 0x1, -R6 ;  /* 0x0000000104067824 */ /* 0x000fc800078e0a06 */
[----:B------:R-:W-:-:S05]  /*12bc0*/  IMAD R4, R2, R3, R6 ;  /* 0x0000000302047224 */ /* 0x000fca00078e0206 */
[----:B------:R-:W-:-:S13]  /*12bd0*/  ISETP.GT.AND P0, PT, R4, R0, PT ;  /* 0x000000000400720c */ /* 0x000fda0003f04270 */
[----:B------:R-:W-:Y:S02]  /*12be0*/  VOTEU.ANY UR5, UPT, !P0 ;  /* 0x0000000000057886 */ /* 0x000fe400040e0100 */
[----:B------:R-:W-:Y:S02]  /*12bf0*/  UPOPC UR4, UR5 ;  /* 0x00000005000472bf */ /* 0x000fe40008000000 */
[----:B------:R-:W-:-:S04]  /*12c00*/  ISETP.NE.AND P0, PT, RZ, UR5, PT ;  /* 0x00000005ff007c0c */ /* 0x000fc8000bf05270 */
[----:B------:R-:W-:-:S06]  /*12c10*/  IMAD.U32 R4, RZ, RZ, UR4 ;  /* 0x00000004ff047e24 */ /* 0x000fcc000f8e00ff */
[----:B------:R0:W2:Y:S02]  /*12c20*/  SHFL.IDX PT, R4, R5, R4, 0x1f ;  /* 0x00001f0405047589 */ /* 0x0000a400000e0000 */
[----:B0-----:R-:W-:Y:S01]  /*12c30*/  MOV R5, RZ ;  /* 0x000000ff00057202 */ /* 0x001fe20000000f00 */
[----:B------:R-:W-:Y:S06]  /*12c40*/  @!P0 BRA `(.L_x_6043) ;  /* 0x00000000000c8947 */ /* 0x000fec0003800000 */
[----:B------:R-:W-:-:S06]  /*12c50*/  UIADD3 UR5, UR4, -0x1, URZ ;  /* 0xffffffff04057890 */ /* 0x000fcc000fffe03f */
[----:B------:R-:W-:-:S06]  /*12c60*/  IMAD.U32 R5, RZ, RZ, UR5 ;  /* 0x00000005ff057e24 */ /* 0x000fcc000f8e00ff */
[----:B------:R0:W3:Y:S02]  /*12c70*/  SHFL.IDX PT, R5, R2, R5, 0x1f ;  /* 0x00001f0502057589 */ /* 0x0000e400000e0000 */
.L_x_6043:
[----:B---3--:R-:W-:Y:S01]  /*12c80*/  IMAD R9, R5, R3, R6 ;  /* 0x0000000305097224 */ /* 0x008fe200078e0206 */
[----:B--2---:R-:W-:Y:S01]  /*12c90*/  IABS R5, R4 ;  /* 0x0000000400057213 */ /* 0x004fe20000000000 */
[----:B------:R-:W-:Y:S02]  /*12ca0*/  UIADD3 UR45, UR4, UR45, URZ ;  /* 0x0000002d042d7290 */ /* 0x000fe4000fffe03f */
[----:B------:R-:W-:Y:S01]  /*12cb0*/  IMAD.IADD R0, R0, 0x1, -R9 ;  /* 0x0000000100007824 */ /* 0x000fe200078e0a09 */
[----:B------:R-:W2:Y:S01]  /*12cc0*/  I2F.RP R7, R5 ;  /* 0x0000000500077306 */ /* 0x000ea20000209400 */
[----:B------:R3:W-:Y:S07]  /*12cd0*/  STL [R1+0x10], R9 ;  /* 0x0000100901007387 */ /* 0x0007ee0000100800 */
[----:B--2---:R-:W2:Y:S02]  /*12ce0*/  MUFU.RCP R7, R7 ;  /* 0x0000000700077308 */ /* 0x004ea40000001000 */
[----:B--2---:R-:W-:-:S06]  /*12cf0*/  VIADD R8, R7, 0xffffffe ;  /* 0x0ffffffe07087836 */ /* 0x004fcc0000000000 */
        /* <DEDUP_REMOVED lines=25> */
.L_x_6039:
[----:B------:R0:W-:Y:S01]  /*12e90*/  STL [R1+0x10], R0 ;  /* 0x0000100001007387 */ /* 0x0001e20000100800 */
[----:B------:R-:W-:Y:S01]  /*12ea0*/  ULDC UR45, c[0x0][0xc3c] ;  /* 0x00030f00002d7ab9 */ /* 0x000fe20000000800 */
[----:B------:R-:W-:Y:S02]  /*12eb0*/  UMOV UR36, URZ ;  /* 0x0000003f00247c82 */ /* 0x000fe40008000000 */
[----:B------:R0:W-:Y:S03]  /*12ec0*/  STL [R1+0x14], RZ ;  /* 0x000014ff01007387 */ /* 0x0001e60000100800 */
.L_x_6044:
[----:B------:R-:W2:Y:S04]  /*12ed0*/  LDL R3, [R1+0x10] ;  /* 0x0000100001037983 */ /* 0x000ea80000100800 */
[----:B------:R-:W4:Y:S01]  /*12ee0*/  LDL R2, [R1+0x14] ;  /* 0x0000140001027983 */ /* 0x000f220000100800 */
[----:B------:R-:W-:Y:S02]  /*12ef0*/  IMAD.U32 R6, RZ, RZ, UR36 ;  /* 0x00000024ff067e24 */ /* 0x000fe4000f8e00ff */
[----:B------:R-:W-:Y:S01]  /*12f00*/  IMAD.U32 R7, RZ, RZ, UR45 ;  /* 0x0000002dff077e24 */ /* 0x000fe2000f8e00ff */
[----:B0--3--:R-:W0:Y:S02]  /*12f10*/  S2R R0, SR_TID.X ;  /* 0x0000000000007919 */ /* 0x009e240000002100 */
[----:B0-----:R-:W-:Y:S01]  /*12f20*/  LOP3.LUT R0, R0, 0x1f, RZ, 0xc0, !PT ;  /* 0x0000001f00007812 */ /* 0x001fe200078ec0ff */
[----:B------:R-:W-:Y:S03]  /*12f30*/  BAR.SYNC.DEFER_BLOCKING 0x4, 0x180 ;  /* 0x0106000000007b1d */ /* 0x000fe60000010000 */
[----:B------:R-:W-:-:S13]  /*12f40*/  ISETP.NE.AND P0, PT, R0, RZ, PT ;  /* 0x000000ff0000720c */ /* 0x000fda0003f05270 */
[----:B------:R-:W-:Y:S01]  /*12f50*/  @!P0 MOV R0, 0x400 ;  /* 0x0000040000008802 */ /* 0x000fe20000000f00 */
[----:B--2---:R-:W-:Y:S02]  /*12f60*/  IMAD.MOV.U32 R4, RZ, RZ, R3 ;  /* 0x000000ffff047224 */ /* 0x004fe400078e0003 */
[----:B------:R-:W0:Y:S01]  /*12f70*/  @!P0 S2R R3, SR_CgaCtaId ;  /* 0x0000000000038919 */ /* 0x000e220000008800 */
[----:B----4-:R-:W-:Y:S01]  /*12f80*/  IMAD.MOV.U32 R5, RZ, RZ, R2 ;  /* 0x000000ffff057224 */ /* 0x010fe200078e0002 */
[----:B0-----:R-:W-:-:S05]  /*12f90*/  @!P0 LEA R17, R3, R0, 0x18 ;  /* 0x0000000003118211 */ /* 0x001fca00078ec0ff */
[----:B------:R2:W-:Y:S01]  /*12fa0*/  @!P0 STS.128 [R17+0x2e8d0], R4 ;  /* 0x02e8d00411008388 */ /* 0x0005e20000000c00 */
[----:B------:R-:W-:Y:S06]  /*12fb0*/  BAR.ARV 0x5, 0x180 ;  /* 0x0146000000007b1d */ /* 0x000fec0000002000 */
.L_x_6037:
[----:B------:R-:W-:Y:S02]  /*12fc0*/  ULDC UR4, c[0x0][0xc3c] ;  /* 0x00030f0000047ab9 */ /* 0x000fe40000000800 */
[----:B------:R-:W-:-:S06]  /*12fd0*/  UISETP.GE.AND UP0, UPT, UR45, UR4, UPT ;  /* 0x000000042d00728c */ /* 0x000fcc000bf06270 */
[----:B------:R-:W-:-:S13]  /*12fe0*/  PLOP3.LUT P0, PT, PT, PT, UP0, 0x80, 0x0 ;  /* 0x000000000000781c */ /* 0x000fda0003f0f008 */
[----:B------:R-:W-:Y:S05]  /*12ff0*/  @!P0 BRA `(.L_x_6045) ;  /* 0xffffffb800f48947 */ /* 0x000fea000383ffff */
.L_x_5978:
        /* <DEDUP_REMOVED lines=12> */
.L_x_6094:
[----:B------:R-:W-:Y:S05]  /*130c0*/  BSYNC B0 ;  /* 0x0000000000007941 */ /* 0x000fea0003800000 */
.L_x_6046:
[----:B------:R-:W-:-:S03]  /*130d0*/  UMOV UR4, 0xffffffff ;  /* 0xffffffff00047882 */ /* 0x000fc60000000000 */
[----:B------:R-:W-:Y:S05]  /*130e0*/  BRA.DIV UR4, `(.L_x_6048) ;  /* 0x0000001204bc7947 */ /* 0x000fea000b800000 */
[----:B------:R-:W1:Y:S02]  /*130f0*/  S2R R2, SR_TID.X ;  /* 0x0000000000027919 */ /* 0x000e640000002100 */
[----:B-1----:R-:W-:-:S04]  /*13100*/  SHF.R.U32.HI R2, RZ, 0x5, R2 ;  /* 0x00000005ff027819 */ /* 0x002fc80000011602 */
[----:B------:R-:W-:-:S05]  /*13110*/  LOP3.LUT R2, R2, 0x3, RZ, 0xc0, !PT ;  /* 0x0000000302027812 */ /* 0x000fca00078ec0ff */
[----:B------:R1:W2:Y:S02]  /*13120*/  SHFL.IDX PT, R14, R2, RZ, 0x1f ;  /* 0x00001fff020e7589 */ /* 0x0002a400000e0000 */
.L_x_6097:
[----:B--2---:R-:W-:Y:S01]  /*13130*/  ISETP.NE.AND P0, PT, R14, RZ, PT ;  /* 0x000000ff0e00720c */ /* 0x004fe20003f05270 */
[----:B------:R-:W-:-:S12]  /*13140*/  BSSY B0, `(.L_x_6049) ;  /* 0x000002e000007945 */ /* 0x000fd80003800000 */
[----:B------:R-:W-:Y:S05]  /*13150*/  @P0 BRA `(.L_x_6050) ;  /* 0x0000000000b00947 */ /* 0x000fea0003800000 */
[----:B------:R-:W-:-:S03]  /*13160*/  UMOV UR4, 0xffffffff ;  /* 0xffffffff00047882 */ /* 0x000fc60000000000 */
[----:B------:R-:W-:Y:S05]  /*13170*/  BRA.DIV UR4, `(.L_x_6051) ;  /* 0x0000001204cc7947 */ /* 0x000fea000b800000 */
[----:B------:R-:W-:-:S13]  /*13180*/  ELECT P6, URZ, PT ;  /* 0x00000000003f782f */ /* 0x000fda00038c0000 */
.L_x_6100:
[----:B------:R-:W-:Y:S05]  /*13190*/  @!P6 BRA `(.L_x_6050) ;  /* 0x0000000000a0e947 */ /* 0x000fea0003800000 */
[----:B------:R-:W-:-:S06]  /*131a0*/  ULOP3.LUT UR4, UR38, 0x2, URZ, 0xfc, !UPT ;  /* 0x0000000226047892 */ /* 0x000fcc000f8efc3f */
[----:B-1----:R-:W-:-:S05]  /*131b0*/  IMAD.U32 R2, RZ, RZ, UR4 ;  /* 0x00000004ff027e24 */ /* 0x002fca000f8e00ff */
[----:B------:R-:W-:-:S13]  /*131c0*/  ISETP.NE.AND P0, PT, R2, 0x3, PT ;  /* 0x000000030200780c */ /* 0x000fda0003f05270 */
[----:B------:R-:W-:Y:S05]  /*131d0*/  @!P0 BRA `(.L_x_6052) ;  /* 0x0000000000048947 */ /* 0x000fea0003800000 */
[----:B------:R-:W-:Y:S01]  /*131e0*/  BPT.TRAP 0x1 ;  /* 0x000000040000795c */ /* 0x000fe20000300000 */
.L_x_6052:
[----:B0-----:R-:W2:Y:S04]  /*131f0*/  LDL R3, [R1] ;  /* 0x0000000001037983 */ /* 0x001ea80000100800 */
[----:B------:R-:W3:Y:S01]  /*13200*/  LDL.LU R7, [R1+0x4] ;  /* 0x0000040001077983 */ /* 0x000ee20000300800 */
[----:B------:R-:W-:-:S05]  /*13210*/  VIADD R2, R0, 0x2e840 ;  /* 0x0002e84000027836 */ /* 0x000fca0000000000 */
[C---:B--2---:R-:W-:Y:S01]  /*13220*/  LEA R6, R3.reuse, R2, 0x3 ;  /* 0x0000000203067211 */ /* 0x044fe200078e18ff */
        /* <DEDUP_REMOVED lines=10> */
.L_x_6101:
[----:B------:R-:W1:Y:S02]  /*132d0*/  SYNCS.PHASECHK.TRANS64.TRYWAIT P1, [R7+URZ], R2 ;  /* 0x00000002070075a7 */ /* 0x000e64000802017f */
[----:B-1----:R-:W-:Y:S05]  /*132e0*/  @!P1 BRA `(.L_x_6054) ;  /* 0x0000001000a49947 */ /* 0x002fea0003800000 */
.L_x_6102:
[----:B------:R-:W-:Y:S05]  /*132f0*/  @!P0 BRA `(.L_x_6055) ;  /* 0x0000000000048947 */ /* 0x000fea0003800000 */
[----:B------:R-:W-:Y:S01]  /*13300*/  BPT.TRAP 0x1 ;  /* 0x000000040000795c */ /* 0x000fe20000300000 */
.L_x_6055:
[----:B------:R-:W2:Y:S02]  /*13310*/  LDL.LU R4, [R1] ;  /* 0x0000000001047983 */ /* 0x000ea40000300800 */
[----:B--2---:R-:W-:-:S04]  /*13320*/  IMAD R4, R4, 0x8, R0 ;  /* 0x0000000804047824 */ /* 0x004fc800078e0200 */
[----:B------:R-:W2:Y:S02]  /*13330*/  SYNCS.PHASECHK.TRANS64.TRYWAIT P1, [R4+URZ+0x2e860], R5 ;  /* 0x02e86005040075a7 */ /* 0x000ea4000802017f */
[----:B--2---:R-:W-:Y:S05]  /*13340*/  @!P1 BRA `(.L_x_6056) ;  /* 0x0000001000a09947 */ /* 0x004fea0003800000 */
.L_x_6103:
[----:B------:R-:W-:Y:S05]  /*13350*/  @!P0 BRA `(.L_x_6057) ;  /* 0x0000000000048947 */ /* 0x000fea0003800000 */
[----:B------:R-:W-:Y:S01]  /*13360*/  BPT.TRAP 0x1 ;  /* 0x000000040000795c */ /* 0x000fe20000300000 */
.L_x_6057:
[----:B------:R-:W-:-:S04]  /*13370*/  IMAD R3, R3, 0x8, R0 ;  /* 0x0000000803037824 */ /* 0x000fc800078e0200 */
[----:B------:R-:W3:Y:S02]  /*13380*/  SYNCS.PHASECHK.TRANS64.TRYWAIT P1, [R3+URZ+0x2e860], R2 ;  /* 0x02e86002030075a7 */ /* 0x000ee4000802017f */
[----:B---3--:R-:W-:Y:S05]  /*13390*/  @!P1 BRA `(.L_x_6058) ;  /* 0x0000001000a09947 */ /* 0x008fea0003800000 */
.L_x_6104:
[----:B------:R-:W-:Y:S05]  /*133a0*/  @!P0 BRA `(.L_x_6059) ;  /* 0x0000000000048947 */ /* 0x000fea0003800000 */
[----:B------:R-:W-:Y:S01]  /*133b0*/  BPT.TRAP 0x1 ;  /* 0x000000040000795c */ /* 0x000fe20000300000 */
.L_x_6059:
[----:B------:R-:W4:Y:S02]  /*133c0*/  SYNCS.PHASECHK.TRANS64.TRYWAIT P0, [R4+URZ+0x2e880], R5 ;  /* 0x02e88005040075a7 */ /* 0x000f24000800017f */
[----:B----4-:R-:W-:Y:S05]  /*133d0*/  @!P0 BRA `(.L_x_6060) ;  /* 0x0000001000a48947 */ /* 0x010fea0003800000 */
.L_x_6061:
[----:B------:R0:W0:Y:S02]  /*133e0*/  SYNCS.PHASECHK.TRANS64.TRYWAIT P0, [R3+URZ+0x2e880], R2 ;  /* 0x02e88002030075a7 */ /* 0x000024000800017f */
[----:B0-----:R-:W-:Y:S05]  /*133f0*/  @!P0 NANOSLEEP.SYNCS 0x989680 ;  /* 0x009896800000895d */ /* 0x001fea0003900000 */
[----:B------:R-:W0:Y:S02]  /*13400*/  @!P0 SYNCS.PHASECHK.TRANS64 P0, [R3+URZ+0x2e880], R2 ;  /* 0x02e88002030085a7 */ /* 0x000e24000800007f */
[----:B0-----:R-:W-:Y:S05]  /*13410*/  @!P0 BRA `(.L_x_6061) ;  /* 0xfffffffc00f08947 */ /* 0x001fea000383ffff */
.L_x_6050:
[----:B------:R-:W-:Y:S05]  /*13420*/  BSYNC B0 ;  /* 0x0000000000007941 */ /* 0x000fea0003800000 */
.L_x_6049:
[----:B------:R-:W-:Y:S05]  /*13430*/  EXIT ;  /* 0x000000000000794d */ /* 0x000fea0003800000 */
.L_x_5928:
[----:B0-----:R0:W1:Y:S02]  /*13440*/  SYNCS.PHASECHK.TRANS64.TRYWAIT P1, [R2+URZ+0x2e800], R11 ;  /* 0x02e8000b020075a7 */ /* 0x001064000802017f */
[----:B-1----:R-:W-:Y:S05]  /*13450*/  @!P1 NANOSLEEP.SYNCS 0x989680 ;  /* 0x009896800000995d */ /* 0x002fea0003900000 */
[----:B------:R-:W1:Y:S02]  /*13460*/  @!P1 SYNCS.PHASECHK.TRANS64 P1, [R2+URZ+0x2e800], R11 ;  /* 0x02e8000b020095a7 */ /* 0x000e64000802007f */
[----:B-1----:R-:W-:Y:S05]  /*13470*/  @!P1 BRA `(.L_x_5928) ;  /* 0xfffffffc00f09947 */ /* 0x002fea000383ffff */
[----:B------:R-:W-:Y:S05]  /*13480*/  BRA `(.L_x_6062) ;  /* 0xfffffee400447947 */ /* 0x000fea000383ffff */
.L_x_5932:
[----:B--2---:R2:W3:Y:S02]  /*13490*/  SYNCS.PHASECHK.TRANS64.TRYWAIT P1, [R5+URZ+0x2e830], R6 ;  /* 0x02e83006050075a7 */ /* 0x0044e4000802017f */
[----:B---3--:R-:W-:Y:S05]  /*134a0*/  @!P1 NANOSLEEP.SYNCS 0x989680 ;  /* 0x009896800000995d */ /* 0x008fea0003900000 */
[----:B------:R-:W3:Y:S02]  /*134b0*/  @!P1 SYNCS.PHASECHK.TRANS64 P1, [R5+URZ+0x2e830], R6 ;  /* 0x02e83006050095a7 */ /* 0x000ee4000802007f */
[----:B---3--:R-:W-:Y:S05]  /*134c0*/  @!P1 BRA `(.L_x_5932) ;  /* 0xfffffffc00f09947 */ /* 0x008fea000383ffff */
[----:B------:R-:W-:Y:S05]  /*134d0*/  BRA `(.L_x_5931) ;  /* 0xfffffee400747947 */ /* 0x000fea000383ffff */
.L_x_5937:
[----:B-1----:R-:W-:-:S04]  /*134e0*/  IMAD.U32 R3, RZ, RZ, UR6 ;  /* 0x00000006ff037e24 */ /* 0x002fc8000f8e00ff */
[----:B------:R1:W2:Y:S03]  /*134f0*/  SYNCS.PHASECHK.TRANS64.TRYWAIT P1, [R3+URZ+0x2e830], R2 ;  /* 0x02e83002030075a7 */ /* 0x0002a6000802017f */
[----:B--2---:R-:W-:Y:S05]  /*13500*/  @!P1 NANOSLEEP.SYNCS 0x989680 ;  /* 0x009896800000995d */ /* 0x004fea0003900000 */
[----:B------:R-:W2:Y:S02]  /*13510*/  @!P1 SYNCS.PHASECHK.TRANS64 P1, [R3+URZ+0x2e830], R2 ;  /* 0x02e83002030095a7 */ /* 0x000ea4000802007f */
[----:B--2---:R-:W-:Y:S05]  /*13520*/  @!P1 BRA `(.L_x_5937) ;  /* 0xfffffffc00ec9947 */ /* 0x004fea000383ffff */
[----:B------:R-:W-:Y:S05]  /*13530*/  BRA `(.L_x_5934) ;  /* 0xffffff30005c7947 */ /* 0x000fea000383ffff */
.L_x_5941:
[----:B-1----:R-:W-:-:S04]  /*13540*/  IMAD.U32 R3, RZ, RZ, UR6 ;  /* 0x00000006ff037e24 */ /* 0x002fc8000f8e00ff */
[----:B------:R1:W2:Y:S03]  /*13550*/  SYNCS.PHASECHK.TRANS64.TRYWAIT P1, [R3+URZ+0x2e850], R2 ;  /* 0x02e85002030075a7 */ /* 0x0002a6000802017f */
[----:B--2---:R-:W-:Y:S05]  /*13560*/  @!P1 NANOSLEEP.SYNCS 0x989680 ;  /* 0x009896800000995d */ /* 0x004fea0003900000 */
[----:B------:R-:W2:Y:S02]  /*13570*/  @!P1 SYNCS.PHASECHK.TRANS64 P1, [R3+URZ+0x2e850], R2 ;  /* 0x02e85002030095a7 */ /* 0x000ea4000802007f */
[----:B--2---:R-:W-:Y:S05]  /*13580*/  @!P1 BRA `(.L_x_5941) ;  /* 0xfffffffc00ec9947 */ /* 0x004fea000383ffff */
[----:B------:R-:W-:Y:S05]  /*13590*/  BRA `(.L_x_5938) ;  /* 0xffffff3c005c7947 */ /* 0x000fea000383ffff */
.L_x_5947:
[----:B-1----:R1:W2:Y:S02]  /*135a0*/  SYNCS.PHASECHK.TRANS64.TRYWAIT P1, [R13+URZ+0x2e850], R0 ;  /* 0x02e850000d0075a7 */ /* 0x0022a4000802017f */
[----:B--2---:R-:W-:Y:S05]  /*135b0*/  @!P1 NANOSLEEP.SYNCS 0x989680 ;  /* 0x009896800000995d */ /* 0x004fea0003900000 */
[----:B------:R-:W2:Y:S02]  /*135c0*/  @!P1 SYNCS.PHASECHK.TRANS64 P1, [R13+URZ+0x2e850], R0 ;  /* 0x02e850000d0095a7 */ /* 0x000ea4000802007f */
[----:B--2---:R-:W-:Y:S05]  /*135d0*/  @!P1 BRA `(.L_x_5947) ;  /* 0xfffffffc00f09947 */ /* 0x004fea000383ffff */
[----:B------:R-:W-:Y:S05]  /*135e0*/  BRA `(.L_x_5946) ;  /* 0xffffff7400507947 */ /* 0x000fea000383ffff */
.L_x_5993:
[----:B------:R-:W-:Y:S02]  /*135f0*/  IMAD.MOV.U32 R13, RZ, RZ, R0 ;  /* 0x000000ffff0d7224 */ /* 0x000fe400078e0000 */
[----:B------:R-:W-:Y:S02]  /*13600*/  IMAD.MOV.U32 R12, RZ, RZ, RZ ;  /* 0x000000ffff0c7224 */ /* 0x000fe400078e00ff */
[----:B------:R-:W-:Y:S02]  /*13610*/  IMAD.MOV.U32 R11, RZ, RZ, 0x1f ;  /* 0x0000001fff0b7424 */ /* 0x000fe400078e00ff */
[----:B------:R-:W-:-:S07]  /*13620*/  IMAD.MOV.U32 R15, RZ, RZ, -0x1 ;  /* 0xffffffffff0f7424 */ /* 0x000fce00078e00ff */
[----:B-1-3--:R-:W-:Y:S05]  /*13630*/  WARPSYNC.COLLECTIVE R15, `(.L_x_6063) ;  /* 0x000000000f087348 */ /* 0x00afea0003c00000 */
[----:B------:R0:W2:Y:S02]  /*13640*/  SHFL.IDX P6, R14, R13, R12, R11 ;  /* 0x0000000c0d0e7389 */ /* 0x0000a400000c000b */
[----:B0123--:R-:W-:Y:S01]  /*13650*/  ENDCOLLECTIVE ;  /* 0x000000000000791b */ /* 0x00ffe20003800000 */
.L_x_6063:
[----:B------:R-:W-:Y:S05]  /*13660*/  BRA `(.L_x_6064) ;  /* 0xffffffc000d07947 */ /* 0x000fea000383ffff */
.L_x_5995:
[----:B------:R-:W-:Y:S01]  /*13670*/  BSSY B0, `(.L_x_6065) ;  /* 0x0000006000007945 */ /* 0x000fe20003800000 */
[----:B------:R-:W-:-:S07]  /*13680*/  IMAD.MOV.U32 R15, RZ, RZ, -0x1 ;  /* 0xffffffffff0f7424 */ /* 0x000fce00078e00ff */
[----:B-1-3--:R-:W-:Y:S05]  /*13690*/  WARPSYNC.COLLECTIVE R15, `(.L_x_6066) ;  /* 0x000000000f0c7348 */ /* 0x00afea0003c00000 */
[----:B------:R-:W-:Y:S02]  /*136a0*/  ELECT P6, UR62, PT ;  /* 0x00000000003e782f */ /* 0x000fe400038c0000 */
[----:B------:R-:W-:Y:S01]  /*136b0*/  MOV R14, UR62 ;  /* 0x0000003e000e7c02 */ /* 0x000fe20008000f00 */
[----:B-1-3--:R-:W-:Y:S10]  /*136c0*/  ENDCOLLECTIVE ;  /* 0x000000000000791b */ /* 0x00aff40003800000 */
.L_x_6066:
[----:B------:R-:W-:Y:S05]  /*136d0*/  BSYNC B0 ;  /* 0x0000000000007941 */ /* 0x000fea0003800000 */
.L_x_6065:
[----:B------:R-:W-:Y:S05]  /*136e0*/  BRA `(.L_x_6067) ;  /* 0xffffffc000e07947 */ /* 0x000fea000383ffff */
.L_x_5997:
[----:B0-----:R0:W2:Y:S02]  /*136f0*/  SYNCS.PHASECHK.TRANS64.TRYWAIT P0, [R3+URZ+0x2e880], R2 ;  /* 0x02e88002030075a7 */ /* 0x0010a4000800017f */
[----:B--2---:R-:W-:Y:S05]  /*13700*/  @!P0 NANOSLEEP.SYNCS 0x989680 ;  /* 0x009896800000895d */ /* 0x004fea0003900000 */
[----:B------:R-:W2:Y:S02]  /*13710*/  @!P0 SYNCS.PHASECHK.TRANS64 P0, [R3+URZ+0x2e880], R2 ;  /* 0x02e88002030085a7 */ /* 0x000ea4000800007f */
[----:B--2---:R-:W-:Y:S05]  /*13720*/  @!P0 BRA `(.L_x_5997) ;  /* 0xfffffffc00f08947 */ /* 0x004fea000383ffff */
[----:B------:R-:W-:Y:S05]  /*13730*/  BRA `(.L_x_6068) ;  /* 0xffffffc400447947 */ /* 0x000fea000383ffff */
.L_x_5999:
[----:B--2---:R2:W3:Y:S02]  /*13740*/  SYNCS.PHASECHK.TRANS64.TRYWAIT P0, [R3+URZ+0x2e840], R2 ;  /* 0x02e84002030075a7 */ /* 0x0044e4000800017f */
[----:B---3--:R-:W-:Y:S05]  /*13750*/  @!P0 NANOSLEEP.SYNCS 0x989680 ;  /* 0x009896800000895d */ /* 0x008fea0003900000 */
[----:B------:R-:W3:Y:S02]  /*13760*/  @!P0 SYNCS.PHASECHK.TRANS64 P0, [R3+URZ+0x2e840], R2 ;  /* 0x02e84002030085a7 */ /* 0x000ee4000800007f */
[----:B---3--:R-:W-:Y:S05]  /*13770*/  @!P0 BRA `(.L_x_5999) ;  /* 0xfffffffc00f08947 */ /* 0x008fea000383ffff */
[----:B------:R-:W-:Y:S05]  /*13780*/  BRA `(.L_x_6069) ;  /* 0xffffffc400987947 */ /* 0x000fea000383ffff */
.L_x_6003:
[----:B------:R-:W-:Y:S02]  /*13790*/  IMAD.MOV.U32 R13, RZ, RZ, R2 ;  /* 0x000000ffff0d7224 */ /* 0x000fe400078e0002 */
[----:B------:R-:W-:Y:S02]  /*137a0*/  IMAD.MOV.U32 R12, RZ, RZ, RZ ;  /* 0x000000ffff0c7224 */ /* 0x000fe400078e00ff */
[----:B------:R-:W-:Y:S02]  /*137b0*/  IMAD.MOV.U32 R11, RZ, RZ, 0x181f ;  /* 0x0000181fff0b7424 */ /* 0x000fe400078e00ff */
[----:B------:R-:W-:Y:S02]  /*137c0*/  IMAD.MOV.U32 R15, RZ, RZ, -0x1 ;  /* 0xffffffffff0f7424 */ /* 0x000fe400078e00ff */
[----:B------:R-:W-:Y:S02]  /*137d0*/  IMAD R4, R18, R6, RZ ;  /* 0x0000000612047224 */ /* 0x000fe400078e02ff */
[----:B------:R-:W-:-:S07]  /*137e0*/  IMAD.IADD R3, R10, 0x1, R5 ;  /* 0x000000010a037824 */ /* 0x000fce00078e0205 */
[----:B-----5:R-:W-:Y:S05]  /*137f0*/  WARPSYNC.COLLECTIVE R15, `(.L_x_6070) ;  /* 0x000000000f087348 */ /* 0x020fea0003c00000 */
[----:B------:R0:W1:Y:S02]  /*13800*/  SHFL.IDX P6, R14, R13, R12, R11 ;  /* 0x0000000c0d0e7389 */ /* 0x00006400000c000b */
[----:B01---5:R-:W-:Y:S01]  /*13810*/  ENDCOLLECTIVE ;  /* 0x000000000000791b */ /* 0x023fe20003800000 */
.L_x_6070:
[C---:B------:R-:W-:Y:S01]  /*13820*/  VIADD R5, R3.reuse, 0x10 ;  /* 0x0000001003057836 */ /* 0x040fe20000000000 */
[----:B------:R-:W-:Y:S01]  /*13830*/  ISETP.GE.AND P1, PT, R3, R4, PT ;  /* 0x000000040300720c */ /* 0x000fe20003f26270 */
[----:B------:R-:W-:Y:S02]  /*13840*/  IMAD.MOV.U32 R13, RZ, RZ, R0 ;  /* 0x000000ffff0d7224 */ /* 0x000fe400078e0000 */
[----:B------:R-:W-:-:S10]  /*13850*/  IMAD.MOV.U32 R6, RZ, RZ, R14 ;  /* 0x000000ffff067224 */ /* 0x000fd400078e000e */
[----:B------:R-:W-:Y:S05]  /*13860*/  WARPSYNC.COLLECTIVE R15, `(.L_x_6071) ;  /* 0x000000000f087348 */ /* 0x000fea0003c00000 */
[----:B------:R0:W1:Y:S02]  /*13870*/  SHFL.IDX P6, R14, R13, R12, R11 ;  /* 0x0000000c0d0e7389 */ /* 0x00006400000c000b */
[----:B01----:R-:W-:Y:S01]  /*13880*/  ENDCOLLECTIVE ;  /* 0x000000000000791b */ /* 0x003fe20003800000 */
.L_x_6071:
[----:B------:R-:W-:Y:S02]  /*13890*/  IMAD.MOV.U32 R13, RZ, RZ, R2 ;  /* 0x000000ffff0d7224 */ /* 0x000fe400078e0002 */
[----:B------:R-:W-:Y:S02]  /*138a0*/  IMAD.MOV.U32 R12, RZ, RZ, 0x1 ;  /* 0x00000001ff0c7424 */ /* 0x000fe400078e00ff */
[----:B------:R-:W-:-:S07]  /*138b0*/  IMAD.MOV.U32 R7, RZ, RZ, R14 ;  /* 0x000000ffff077224 */ /* 0x000fce00078e000e */
[----:B------:R-:W-:Y:S05]  /*138c0*/  WARPSYNC.COLLECTIVE R15, `(.L_x_6072) ;  /* 0x000000000f087348 */ /* 0x000fea0003c00000 */
[----:B------:R0:W1:Y:S02]  /*138d0*/  SHFL.IDX P6, R14, R13, R12, R11 ;  /* 0x0000000c0d0e7389 */ /* 0x00006400000c000b */
[----:B01----:R-:W-:Y:S01]  /*138e0*/  ENDCOLLECTIVE ;  /* 0x000000000000791b */ /* 0x003fe20003800000 */
.L_x_6072:
[----:B------:R-:W-:-:S04]  /*138f0*/  @!P1 IADD3 R7, P2, R9, R7, RZ ;  /* 0x0000000709079210 */ /* 0x000fc80007f5e0ff */
[----:B------:R-:W-:-:S04]  /*13900*/  @!P1 IADD3.X R6, RZ, R6, RZ, P2, !PT ;  /* 0x00000006ff069210 */ /* 0x000fc800017fe4ff */
[----:B------:R-:W-:Y:S01]  /*13910*/  @!P1 LOP3.LUT R7, R7, R6, RZ, 0x3c, !PT ;  /* 0x0000000607079212 */ /* 0x000fe200078e3cff */
[----:B------:R-:W-:-:S03]  /*13920*/  IMAD.MOV.U32 R13, RZ, RZ, R0 ;  /* 0x000000ffff0d7224 */ /* 0x000fc600078e0000 */
[----:B------:R-:W-:-:S04]  /*13930*/  @!P1 LOP3.LUT R6, R7, R6, RZ, 0x3c, !PT ;  /* 0x0000000607069212 */ /* 0x000fc800078e3cff */
[----:B------:R-:W-:-:S05]  /*13940*/  @!P1 LOP3.LUT R7, R7, R6, RZ, 0x3c, !PT ;  /* 0x0000000607079212 */ /* 0x000fca00078e3cff */
        /* <DEDUP_REMOVED lines=9> */
.L_x_6073:
[----:B------:R-:W-:Y:S02]  /*139e0*/  IMAD.MOV.U32 R13, RZ, RZ, R2 ;  /* 0x000000ffff0d7224 */ /* 0x000fe400078e0002 */
[----:B------:R-:W-:Y:S02]  /*139f0*/  IMAD.MOV.U32 R12, RZ, RZ, 0x2 ;  /* 0x00000002ff0c7424 */ /* 0x000fe400078e00ff */
[----:B------:R-:W-:-:S07]  /*13a00*/  IMAD.MOV.U32 R6, RZ, RZ, R14 ;  /* 0x000000ffff067224 */ /* 0x000fce00078e000e */
[----:B------:R-:W-:Y:S05]  /*13a10*/  WARPSYNC.COLLECTIVE R15, `(.L_x_6074) ;  /* 0x000000000f087348 */ /* 0x000fea0003c00000 */
[----:B------:R0:W1:Y:S02]  /*13a20*/  SHFL.IDX P6, R14, R13, R12, R11 ;  /* 0x0000000c0d0e7389 */ /* 0x00006400000c000b */
[----:B01----:R-:W-:Y:S01]  /*13a30*/  ENDCOLLECTIVE ;  /* 0x000000000000791b */ /* 0x003fe20003800000 */
.L_x_6074:
        /* <DEDUP_REMOVED lines=14> */
.L_x_6075:
[----:B------:R-:W-:Y:S02]  /*13b20*/  IMAD.MOV.U32 R13, RZ, RZ, R2 ;  /* 0x000000ffff0d7224 */ /* 0x000fe400078e0002 */
[----:B------:R-:W-:Y:S02]  /*13b30*/  IMAD.MOV.U32 R12, RZ, RZ, 0x3 ;  /* 0x00000003ff0c7424 */ /* 0x000fe400078e00ff */
[----:B------:R-:W-:-:S07]  /*13b40*/  IMAD.MOV.U32 R6, RZ, RZ, R14 ;  /* 0x000000ffff067224 */ /* 0x000fce00078e000e */
[----:B------:R-:W-:Y:S05]  /*13b50*/  WARPSYNC.COLLECTIVE R15, `(.L_x_6076) ;  /* 0x000000000f087348 */ /* 0x000fea0003c00000 */
[----:B------:R0:W1:Y:S02]  /*13b60*/  SHFL.IDX P6, R14, R13, R12, R11 ;  /* 0x0000000c0d0e7389 */ /* 0x00006400000c000b */
[----:B01----:R-:W-:Y:S01]  /*13b70*/  ENDCOLLECTIVE ;  /* 0x000000000000791b */ /* 0x003fe20003800000 */
.L_x_6076:
        /* <DEDUP_REMOVED lines=14> */
.L_x_6077:
[----:B------:R-:W-:Y:S02]  /*13c60*/  IMAD.MOV.U32 R13, RZ, RZ, R2 ;  /* 0x000000ffff0d7224 */ /* 0x000fe400078e0002 */
[----:B------:R-:W-:Y:S02]  /*13c70*/  IMAD.MOV.U32 R12, RZ, RZ, 0x4 ;  /* 0x00000004ff0c7424 */ /* 0x000fe400078e00ff */
[----:B------:R-:W-:-:S07]  /*13c80*/  IMAD.MOV.U32 R6, RZ, RZ, R14 ;  /* 0x000000ffff067224 */ /* 0x000fce00078e000e */
[----:B------:R-:W-:Y:S05]  /*13c90*/  WARPSYNC.COLLECTIVE R15, `(.L_x_6078) ;  /* 0x000000000f087348 */ /* 0x000fea0003c00000 */
[----:B------:R0:W1:Y:S02]  /*13ca0*/  SHFL.IDX P6, R14, R13, R12, R11 ;  /* 0x0000000c0d0e7389 */ /* 0x00006400000c000b */
[----:B01----:R-:W-:Y:S01]  /*13cb0*/  ENDCOLLECTIVE ;  /* 0x000000000000791b */ /* 0x003fe20003800000 */
.L_x_6078:
        /* <DEDUP_REMOVED lines=14> */
.L_x_6079:
[----:B------:R-:W-:Y:S02]  /*13da0*/  IMAD.MOV.U32 R13, RZ, RZ, R2 ;  /* 0x000000ffff0d7224 */ /* 0x000fe400078e0002 */
[----:B------:R-:W-:Y:S02]  /*13db0*/  IMAD.MOV.U32 R12, RZ, RZ, 0x5 ;  /* 0x00000005ff0c7424 */ /* 0x000fe400078e00ff */
[----:B------:R-:W-:-:S07]  /*13dc0*/  IMAD.MOV.U32 R6, RZ, RZ, R14 ;  /* 0x000000ffff067224 */ /* 0x000fce00078e000e */
[----:B------:R-:W-:Y:S05]  /*13dd0*/  WARPSYNC.COLLECTIVE R15, `(.L_x_6080) ;  /* 0x000000000f087348 */ /* 0x000fea0003c00000 */
[----:B------:R0:W1:Y:S02]  /*13de0*/  SHFL.IDX P6, R14, R13, R12, R11 ;  /* 0x0000000c0d0e7389 */ /* 0x00006400000c000b */
[----:B01----:R-:W-:Y:S01]  /*13df0*/  ENDCOLLECTIVE ;  /* 0x000000000000791b */ /* 0x003fe20003800000 */
.L_x_6080:
        /* <DEDUP_REMOVED lines=14> */
.L_x_6081:
[----:B------:R-:W-:Y:S02]  /*13ee0*/  IMAD.MOV.U32 R13, RZ, RZ, R2 ;  /* 0x000000ffff0d7224 */ /* 0x000fe400078e0002 */
[----:B------:R-:W-:Y:S02]  /*13ef0*/  IMAD.MOV.U32 R12, RZ, RZ, 0x6 ;  /* 0x00000006ff0c7424 */ /* 0x000fe400078e00ff */
[----:B------:R-:W-:-:S07]  /*13f00*/  IMAD.MOV.U32 R6, RZ, RZ, R14 ;  /* 0x000000ffff067224 */ /* 0x000fce00078e000e */
[----:B------:R-:W-:Y:S05]  /*13f10*/  WARPSYNC.COLLECTIVE R15, `(.L_x_6082) ;  /* 0x000000000f087348 */ /* 0x000fea0003c00000 */
[----:B------:R0:W1:Y:S02]  /*13f20*/  SHFL.IDX P6, R14, R13, R12, R11 ;  /* 0x0000000c0d0e7389 */ /* 0x00006400000c000b */
[----:B01----:R-:W-:Y:S01]  /*13f30*/  ENDCOLLECTIVE ;  /* 0x000000000000791b */ /* 0x003fe20003800000 */
.L_x_6082:
[----:B------:R-:W-:-:S05]  /*13f40*/  @!P1 IADD3 R6, P2, R9, R6, RZ ;  /* 0x0000000609069210 */ /* 0x000fca0007f5e0ff */
[----:B------:R-:W-:-:S05]  /*13f50*/  @!P1 IMAD.X R5, RZ, RZ, R5, P2 ;  /* 0x000000ffff059224 */ /* 0x000fca00010e0605 */
[----:B------:R-:W-:Y:S01]  /*13f60*/  @!P1 MOV R7, R5 ;  /* 0x0000000500079202 */ /* 0x000fe20000000f00 */
[----:B------:R-:W-:-:S04]  /*13f70*/  IMAD.MOV.U32 R13, RZ, RZ, R0 ;  /* 0x000000ffff0d7224 */ /* 0x000fc800078e0000 */
        /* <DEDUP_REMOVED lines=8> */
.L_x_6083:
        /* <DEDUP_REMOVED lines=8> */
.L_x_6084:
        /* <DEDUP_REMOVED lines=12> */
.L_x_6085:
[----:B------:R-:W-:Y:S01]  /*14140*/  IMAD.MOV.U32 R0, RZ, RZ, R14 ;  /* 0x000000ffff007224 */ /* 0x000fe200078e000e */
[----:B------:R-:W-:Y:S06]  /*14150*/  BRA `(.L_x_6086) ;  /* 0xffffffc400ec7947 */ /* 0x000fec000383ffff */
.L_x_6006:
[----:B0-----:R0:W1:Y:S02]  /*14160*/  SYNCS.PHASECHK.TRANS64.TRYWAIT P0, [R17+URZ+0x2e820], R0 ;  /* 0x02e82000110075a7 */ /* 0x001064000800017f */
[----:B-1----:R-:W-:Y:S05]  /*14170*/  @!P0 NANOSLEEP.SYNCS 0x989680 ;  /* 0x009896800000895d */ /* 0x002fea0003900000 */
[----:B------:R-:W1:Y:S02]  /*14180*/  @!P0 SYNCS.PHASECHK.TRANS64 P0, [R17+URZ+0x2e820], R0 ;  /* 0x02e82000110085a7 */ /* 0x000e64000800007f */
[----:B-1----:R-:W-:Y:S05]  /*14190*/  @!P0 BRA `(.L_x_6006) ;  /* 0xfffffffc00f08947 */ /* 0x002fea000383ffff */
[----:B------:R-:W-:Y:S05]  /*141a0*/  BRA `(.L_x_6087) ;  /* 0xffffffc800487947 */ /* 0x000fea000383ffff */
.L_x_6012:
[----:B--2---:R2:W3:Y:S02]  /*141b0*/  SYNCS.PHASECHK.TRANS64.TRYWAIT P0, [R3+URZ+0x2e880], R2 ;  /* 0x02e88002030075a7 */ /* 0x0044e4000800017f */
[----:B---3--:R-:W-:Y:S05]  /*141c0*/  @!P0 NANOSLEEP.SYNCS 0x989680 ;  /* 0x009896800000895d */ /* 0x008fea0003900000 */
[----:B------:R-:W3:Y:S02]  /*141d0*/  @!P0 SYNCS.PHASECHK.TRANS64 P0, [R3+URZ+0x2e880], R2 ;  /* 0x02e88002030085a7 */ /* 0x000ee4000800007f */
[----:B---3--:R-:W-:Y:S05]  /*141e0*/  @!P0 BRA `(.L_x_6012) ;  /* 0xfffffffc00f08947 */ /* 0x008fea000383ffff */
[----:B------:R-:W-:Y:S05]  /*141f0*/  BRA `(.L_x_6088) ;  /* 0xffffffcc00047947 */ /* 0x000fea000383ffff */
.L_x_6017:
[----:B-1----:R1:W3:Y:S02]  /*14200*/  SYNCS.PHASECHK.TRANS64.TRYWAIT P0, [R3+URZ+0x2e840], R2 ;  /* 0x02e84002030075a7 */ /* 0x0022e4000800017f */
[----:B---3--:R-:W-:Y:S05]  /*14210*/  @!P0 NANOSLEEP.SYNCS 0x989680 ;  /* 0x009896800000895d */ /* 0x008fea0003900000 */
[----:B------:R-:W3:Y:S02]  /*14220*/  @!P0 SYNCS.PHASECHK.TRANS64 P0, [R3+URZ+0x2e840], R2 ;  /* 0x02e84002030085a7 */ /* 0x000ee4000800007f */
[----:B---3--:R-:W-:Y:S05]  /*14230*/  @!P0 BRA `(.L_x_6017) ;  /* 0xfffffffc00f08947 */ /* 0x008fea000383ffff */
[----:B------:R-:W-:Y:S05]  /*14240*/  BRA `(.L_x_6089) ;  /* 0xffffffcc00847947 */ /* 0x000fea000383ffff */
.L_x_6023:
[----:B--2---:R2:W3:Y:S02]  /*14250*/  SYNCS.PHASECHK.TRANS64.TRYWAIT P0, [R20+URZ+0x2e870], R2 ;  /* 0x02e87002140075a7 */ /* 0x0044e4000800017f */
[----:B---3--:R-:W-:Y:S05]  /*14260*/  @!P0 NANOSLEEP.SYNCS 0x989680 ;  /* 0x009896800000895d */ /* 0x008fea0003900000 */
[----:B------:R-:W3:Y:S02]  /*14270*/  @!P0 SYNCS.PHASECHK.TRANS64 P0, [R20+URZ+0x2e870], R2 ;  /* 0x02e87002140085a7 */ /* 0x000ee4000800007f */
[----:B---3--:R-:W-:Y:S05]  /*14280*/  @!P0 BRA `(.L_x_6023) ;  /* 0xfffffffc00f08947 */ /* 0x008fea000383ffff */
[----:B------:R-:W-:Y:S05]  /*14290*/  BRA `(.L_x_6090) ;  /* 0xffffffd000207947 */ /* 0x000fea000383ffff */
.L_x_6025:
[----:B--2---:R2:W3:Y:S02]  /*142a0*/  SYNCS.PHASECHK.TRANS64.TRYWAIT P0, [R20+URZ+0x2e860], R0 ;  /* 0x02e86000140075a7 */ /* 0x0044e4000800017f */
[----:B---3--:R-:W-:Y:S05]  /*142b0*/  @!P0 NANOSLEEP.SYNCS 0x989680 ;  /* 0x009896800000895d */ /* 0x008fea0003900000 */
[----:B------:R-:W3:Y:S02]  /*142c0*/  @!P0 SYNCS.PHASECHK.TRANS64 P0, [R20+URZ+0x2e860], R0 ;  /* 0x02e86000140085a7 */ /* 0x000ee4000800007f */
[----:B---3--:R-:W-:Y:S05]  /*142d0*/  @!P0 BRA `(.L_x_6025) ;  /* 0xfffffffc00f08947 */ /* 0x008fea000383ffff */
[----:B------:R-:W-:Y:S05]  /*142e0*/  BRA `(.L_x_6091) ;  /* 0xffffffd000287947 */ /* 0x000fea000383ffff */
.L_x_6032:
[----:B0-----:R0:W1:Y:S02]  /*142f0*/  SYNCS.PHASECHK.TRANS64.TRYWAIT P1, [R16+URZ+0x2e870], R3 ;  /* 0x02e87003100075a7 */ /* 0x001064000802017f */
[----:B-1----:R-:W-:Y:S05]  /*14300*/  @!P1 NANOSLEEP.SYNCS 0x989680 ;  /* 0x009896800000995d */ /* 0x002fea0003900000 */
[----:B------:R-:W1:Y:S02]  /*14310*/  @!P1 SYNCS.PHASECHK.TRANS64 P1, [R16+URZ+0x2e870], R3 ;  /* 0x02e87003100095a7 */ /* 0x000e64000802007f */
[----:B-1----:R-:W-:Y:S05]  /*14320*/  @!P1 BRA `(.L_x_6032) ;  /* 0xfffffffc00f09947 */ /* 0x002fea000383ffff */
[----:B------:R-:W-:Y:S05]  /*14330*/  BRA `(.L_x_6092) ;  /* 0xffffffd800b47947 */ /* 0x000fea000383ffff */
.L_x_6034:
[----:B0-----:R0:W1:Y:S02]  /*14340*/  SYNCS.PHASECHK.TRANS64.TRYWAIT P1, [R16+URZ+0x2e860], R3 ;  /* 0x02e86003100075a7 */ /* 0x001064000802017f */
[----:B-1----:R-:W-:Y:S05]  /*14350*/  @!P1 NANOSLEEP.SYNCS 0x989680 ;  /* 0x009896800000995d */ /* 0x002fea0003900000 */
[----:B------:R-:W1:Y:S02]  /*14360*/  @!P1 SYNCS.PHASECHK.TRANS64 P1, [R16+URZ+0x2e860], R3 ;  /* 0x02e86003100095a7 */ /* 0x000e64000802007f */
[----:B-1----:R-:W-:Y:S05]  /*14370*/  @!P1 BRA `(.L_x_6034) ;  /* 0xfffffffc00f09947 */ /* 0x002fea000383ffff */
[----:B------:R-:W-:Y:S05]  /*14380*/  BRA `(.L_x_6093) ;  /* 0xffffffd800bc7947 */ /* 0x000fea000383ffff */
.L_x_6047:
[----:B0-----:R0:W1:Y:S02]  /*14390*/  SYNCS.PHASECHK.TRANS64.TRYWAIT P0, [R0+URZ+0x2e820], R3 ;  /* 0x02e82003000075a7 */ /* 0x001064000800017f */
[----:B-1----:R-:W-:Y:S05]  /*143a0*/  @!P0 NANOSLEEP.SYNCS 0x989680 ;  /* 0x009896800000895d */ /* 0x002fea0003900000 */
[----:B------:R-:W1:Y:S02]  /*143b0*/  @!P0 SYNCS.PHASECHK.TRANS64 P0, [R0+URZ+0x2e820], R3 ;  /* 0x02e82003000085a7 */ /* 0x000e64000800007f */
[----:B-1----:R-:W-:Y:S05]  /*143c0*/  @!P0 BRA `(.L_x_6047) ;  /* 0xfffffffc00f08947 */ /* 0x002fea000383ffff */
[----:B------:R-:W-:Y:S05]  /*143d0*/  BRA `(.L_x_6094) ;  /* 0xffffffec00387947 */ /* 0x000fea000383ffff */
.L_x_6048:
        /* <DEDUP_REMOVED lines=11> */
.L_x_6096:
[----:B------:R-:W-:Y:S05]  /*14490*/  BSYNC B0 ;  /* 0x0000000000007941 */ /* 0x000fea0003800000 */
.L_x_6095:
[----:B------:R-:W-:Y:S05]  /*144a0*/  BRA `(.L_x_6097) ;  /* 0xffffffec00207947 */ /* 0x000fea000383ffff */
.L_x_6051:
[----:B------:R-:W-:Y:S01]  /*144b0*/  BSSY B1, `(.L_x_6098) ;  /* 0x0000006000017945 */ /* 0x000fe20003800000 */
[----:B------:R-:W-:-:S07]  /*144c0*/  IMAD.MOV.U32 R15, RZ, RZ, -0x1 ;  /* 0xffffffffff0f7424 */ /* 0x000fce00078e00ff */
[----:B01----:R-:W-:Y:S05]  /*144d0*/  WARPSYNC.COLLECTIVE R15, `(.L_x_6099) ;  /* 0x000000000f0c7348 */ /* 0x003fea0003c00000 */
[----:B------:R-:W-:Y:S02]  /*144e0*/  ELECT P6, UR62, PT ;  /* 0x00000000003e782f */ /* 0x000fe400038c0000 */
[----:B------:R-:W-:Y:S01]  /*144f0*/  MOV R14, UR62 ;  /* 0x0000003e000e7c02 */ /* 0x000fe20008000f00 */
[----:B01----:R-:W-:Y:S10]  /*14500*/  ENDCOLLECTIVE ;  /* 0x000000000000791b */ /* 0x003ff40003800000 */
.L_x_6099:
[----:B------:R-:W-:Y:S05]  /*14510*/  BSYNC B1 ;  /* 0x0000000000017941 */ /* 0x000fea0003800000 */
.L_x_6098:
[----:B------:R-:W-:Y:S05]  /*14520*/  BRA `(.L_x_6100) ;  /* 0xffffffec00187947 */ /* 0x000fea000383ffff */
.L_x_6053:
[----:B0-----:R0:W1:Y:S02]  /*14530*/  SYNCS.PHASECHK.TRANS64.TRYWAIT P1, [R6+URZ], R5 ;  /* 0x00000005060075a7 */ /* 0x001064000802017f */
[----:B-1----:R-:W-:Y:S05]  /*14540*/  @!P1 NANOSLEEP.SYNCS 0x989680 ;  /* 0x009896800000995d */ /* 0x002fea0003900000 */
[----:B------:R-:W1:Y:S02]  /*14550*/  @!P1 SYNCS.PHASECHK.TRANS64 P1, [R6+URZ], R5 ;  /* 0x00000005060095a7 */ /* 0x000e64000802007f */
[----:B-1----:R-:W-:Y:S05]  /*14560*/  @!P1 BRA `(.L_x_6053) ;  /* 0xfffffffc00f09947 */ /* 0x002fea000383ffff */
[----:B------:R-:W-:Y:S05]  /*14570*/  BRA `(.L_x_6101) ;  /* 0xffffffec00547947 */ /* 0x000fea000383ffff */
.L_x_6054:
[----:B-1----:R1:W2:Y:S02]  /*14580*/  SYNCS.PHASECHK.TRANS64.TRYWAIT P1, [R7+URZ], R2 ;  /* 0x00000002070075a7 */ /* 0x0022a4000802017f */
[----:B--2---:R-:W-:Y:S05]  /*14590*/  @!P1 NANOSLEEP.SYNCS 0x989680 ;  /* 0x009896800000995d */ /* 0x004fea0003900000 */
[----:B------:R-:W2:Y:S02]  /*145a0*/  @!P1 SYNCS.PHASECHK.TRANS64 P1, [R7+URZ], R2 ;  /* 0x00000002070095a7 */ /* 0x000ea4000802007f */
[----:B--2---:R-:W-:Y:S05]  /*145b0*/  @!P1 BRA `(.L_x_6054) ;  /* 0xfffffffc00f09947 */ /* 0x004fea000383ffff */
[----:B------:R-:W-:Y:S05]  /*145c0*/  BRA `(.L_x_6102) ;  /* 0xffffffec00487947 */ /* 0x000fea000383ffff */
.L_x_6056:
[----:B--2---:R2:W3:Y:S02]  /*145d0*/  SYNCS.PHASECHK.TRANS64.TRYWAIT P1, [R4+URZ+0x2e860], R5 ;  /* 0x02e86005040075a7 */ /* 0x0044e4000802017f */
[----:B---3--:R-:W-:Y:S05]  /*145e0*/  @!P1 NANOSLEEP.SYNCS 0x989680 ;  /* 0x009896800000995d */ /* 0x008fea0003900000 */
[----:B------:R-:W3:Y:S02]  /*145f0*/  @!P1 SYNCS.PHASECHK.TRANS64 P1, [R4+URZ+0x2e860], R5 ;  /* 0x02e86005040095a7 */ /* 0x000ee4000802007f */
[----:B---3--:R-:W-:Y:S05]  /*14600*/  @!P1 BRA `(.L_x_6056) ;  /* 0xfffffffc00f09947 */ /* 0x008fea000383ffff */
[----:B------:R-:W-:Y:S05]  /*14610*/  BRA `(.L_x_6103) ;  /* 0xffffffec004c7947 */ /* 0x000fea000383ffff */
.L_x_6058:
[----:B---3--:R3:W4:Y:S02]  /*14620*/  SYNCS.PHASECHK.TRANS64.TRYWAIT P1, [R3+URZ+0x2e860], R2 ;  /* 0x02e86002030075a7 */ /* 0x008724000802017f */
[----:B----4-:R-:W-:Y:S05]  /*14630*/  @!P1 NANOSLEEP.SYNCS 0x989680 ;  /* 0x009896800000995d */ /* 0x010fea0003900000 */
[----:B------:R-:W4:Y:S02]  /*14640*/  @!P1 SYNCS.PHASECHK.TRANS64 P1, [R3+URZ+0x2e860], R2 ;  /* 0x02e86002030095a7 */ /* 0x000f24000802007f */
[----:B----4-:R-:W-:Y:S05]  /*14650*/  @!P1 BRA `(.L_x_6058) ;  /* 0xfffffffc00f09947 */ /* 0x010fea000383ffff */
[----:B------:R-:W-:Y:S05]  /*14660*/  BRA `(.L_x_6104) ;  /* 0xffffffec004c7947 */ /* 0x000fea000383ffff */
.L_x_6060:
[----:B----4-:R4:W0:Y:S02]  /*14670*/  SYNCS.PHASECHK.TRANS64.TRYWAIT P0, [R4+URZ+0x2e880], R5 ;  /* 0x02e88005040075a7 */ /* 0x010824000800017f */
[----:B0-----:R-:W-:Y:S05]  /*14680*/  @!P0 NANOSLEEP.SYNCS 0x989680 ;  /* 0x009896800000895d */ /* 0x001fea0003900000 */
[----:B------:R-:W0:Y:S02]  /*14690*/  @!P0 SYNCS.PHASECHK.TRANS64 P0, [R4+URZ+0x2e880], R5 ;  /* 0x02e88005040085a7 */ /* 0x000e24000800007f */
[----:B0-----:R-:W-:Y:S05]  /*146a0*/  @!P0 BRA `(.L_x_6060) ;  /* 0xfffffffc00f08947 */ /* 0x001fea000383ffff */
[----:B------:R-:W-:Y:S05]  /*146b0*/  BRA `(.L_x_6061) ;  /* 0xffffffec00487947 */ /* 0x000fea000383ffff */
.L_x_6105:
        /* <DEDUP_REMOVED lines=12> */
.L_x_12973:


//--------------------- .text._ZN7cutlass13device_kernelIN5flash11enable_sm90INS1_16FlashAttnFwdSm90INS1_25CollectiveMainloopFwdSm90ILi2EN4cute5tupleIJNS5_1CILi1EEES8_S8_EEENS6_IJNS7_ILi128EEENS7_ILi224EEESA_EEELi128ENS_12float_e4m3_tEfNS_4arch4Sm90ELb0ELb0ELb1ELb1ELb0ELb1ELb0ELb1ELb1ELb1ELb0ELb0EEENS1_21CollectiveEpilogueFwdINS6_IJSA_SA_SB_EEES9_NS_10bfloat16_tESF_Li256ELb1ELb1ELb0ELb1EEENS1_36VarlenDynamicPersistentTileSchedulerILi128ELi224ELi256ELi128ELb0ELb1ELb1ELb0ELb1ELb1EEEEEEEEEvNT_6ParamsE --------------------------
	.section	.text._ZN7cutlass13device_kernelIN5flash11enable_sm90INS1_16FlashAttnFwdSm90INS1_25CollectiveMainloopFwdSm90ILi2EN4cute5tupleIJNS5_1CILi1EEES8_S8_EEENS6_IJNS7_ILi128EEENS7_ILi224EEESA_EEELi128ENS_12float_e4m3_tEfNS_4arch4Sm90ELb0ELb0ELb1ELb1ELb0ELb1ELb0ELb1ELb1ELb1ELb0ELb0EEENS1_21CollectiveEpilogueFwdINS6_IJSA_SA_SB_EEES9_NS_10bfloat16_tESF_Li256ELb1ELb1ELb0ELb1EEENS1_36VarlenDynamicPersistentTileSchedulerILi128ELi224ELi256ELi128ELb0ELb1ELb1ELb0ELb1ELb1EEEEEEEEEvNT_6ParamsE,"ax",@progbits
	.align	128
.text._ZN7cutlass13device_kernelIN5flash11enable_sm90INS1_16FlashAttnFwdSm90INS1_25CollectiveMainloopFwdSm90ILi2EN4cute5tupleIJNS5_1CILi1EEES8_S8_EEENS6_IJNS7_ILi128EEENS7_ILi224EEESA_EEELi128ENS_12float_e4m3_tEfNS_4arch4Sm90ELb0ELb0ELb1ELb1ELb0ELb1ELb0ELb1ELb1ELb1ELb0ELb0EEENS1_21CollectiveEpilogueFwdINS6_IJSA_SA_SB_EEES9_NS_10bfloat16_tESF_Li256ELb1ELb1ELb0ELb1EEENS1_36VarlenDynamicPersistentTileSchedulerILi128ELi224ELi256ELi128ELb0ELb1ELb1ELb0ELb1ELb1EEEEEEEEEvNT_6ParamsE:
        .type           _ZN7cutlass13device_kernelIN5flash11enable_sm90INS1_16FlashAttnFwdSm90INS1_25CollectiveMainloopFwdSm90ILi2EN4cute5tupleIJNS5_1CILi1EEES8_S8_EEENS6_IJNS7_ILi128EEENS7_ILi224EEESA_EEELi128ENS_12float_e4m3_tEfNS_4arch4Sm90ELb0ELb0ELb1ELb1ELb0ELb1ELb0ELb1ELb1ELb1ELb0ELb0EEENS1_21CollectiveEpilogueFwdINS6_IJSA_SA_SB_EEES9_NS_10bfloat16_tESF_Li256ELb1ELb1ELb0ELb1EEENS1_36VarlenDynamicPersistentTileSchedulerILi128ELi224ELi256ELi128ELb0ELb1ELb1ELb0ELb1ELb1EEEEEEEEEvNT_6ParamsE,@function
        .size           _ZN7cutlass13device_kernelIN5flash11enable_sm90INS1_16FlashAttnFwdSm90INS1_25CollectiveMainloopFwdSm90ILi2EN4cute5tupleIJNS5_1CILi1EEES8_S8_EEENS6_IJNS7_ILi128EEENS7_ILi224EEESA_EEELi128ENS_12float_e4m3_tEfNS_4arch4Sm90ELb0ELb0ELb1ELb1ELb0ELb1ELb0ELb1ELb1ELb1ELb0ELb0EEENS1_21CollectiveEpilogueFwdINS6_IJSA_SA_SB_EEES9_NS_10bfloat16_tESF_Li256ELb1ELb1ELb0ELb1EEENS1_36VarlenDynamicPersistentTileSchedulerILi128ELi224ELi256ELi128ELb0ELb1ELb1ELb0ELb1ELb1EEEEEEEEEvNT_6ParamsE,(.L_x_12974 - _ZN7cutlass13device_kernelIN5flash11enable_sm90INS1_16FlashAttnFwdSm90INS1_25CollectiveMainloopFwdSm90ILi2EN4cute5tupleIJNS5_1CILi1EEES8_S8_EEENS6_IJNS7_ILi128EEENS7_ILi224EEESA_EEELi128ENS_12float_e4m3_tEfNS_4arch4Sm90ELb0ELb0ELb1ELb1ELb0ELb1ELb0ELb1ELb1ELb1ELb0ELb0EEENS1_21CollectiveEpilogueFwdINS6_IJSA_SA_SB_EEES9_NS_10bfloat16_tESF_Li256ELb1ELb1ELb0ELb1EEENS1_36VarlenDynamicPersistentTileSchedulerILi128ELi224ELi256ELi128ELb0ELb1ELb1ELb0ELb1ELb1EEEEEEEEEvNT_6ParamsE)
        .other          _ZN7cutlass13device_kernelIN5flash11enable_sm90INS1_16FlashAttnFwdSm90INS1_25CollectiveMainloopFwdSm90ILi2EN4cute5tupleIJNS5_1CILi1EEES8_S8_EEENS6_IJNS7_ILi128EEENS7_ILi224EEESA_EEELi128ENS_12float_e4m3_tEfNS_4arch4Sm90ELb0ELb0ELb1ELb1ELb0ELb1ELb0ELb1ELb1ELb1ELb0ELb0EEENS1_21CollectiveEpilogueFwdINS6_IJSA_SA_SB_EEES9_NS_10bfloat16_tESF_Li256ELb1ELb1ELb0ELb1EEENS1_36VarlenDynamicPersistentTileSchedulerILi128ELi224ELi256ELi128ELb0ELb1ELb1ELb0ELb1ELb1EEEEEEEEEvNT_6ParamsE,@"STO_CUDA_ENTRY STV_DEFAULT"
_ZN7cutlass13device_kernelIN5flash11enable_sm90INS1_16FlashAttnFwdSm90INS1_25CollectiveMainloopFwdSm90ILi2EN4cute5tupleIJNS5_1CILi1EEES8_S8_EEENS6_IJNS7_ILi128EEENS7_ILi224EEESA_EEELi128ENS_12float_e4m3_tEfNS_4arch4Sm90ELb0ELb0ELb1ELb1ELb0ELb1ELb0ELb1ELb1ELb1ELb0ELb0EEENS1_21CollectiveEpilogueFwdINS6_IJSA_SA_SB_EEES9_NS_10bfloat16_tESF_Li256ELb1ELb1ELb0ELb1EEENS1_36VarlenDynamicPersistentTileSchedulerILi128ELi224ELi256ELi128ELb0ELb1ELb1ELb0ELb1ELb1EEEEEEEEEvNT_6ParamsE:
        /* <DEDUP_REMOVED lines=24> */
.L_x_6107:
[----:B------:R-:W-:Y:S05]  /*0180*/  BSYNC B0 ;  /* 0x0000000000007941 */ /* 0x000fea0003800000 */
.L_x_6106:
        /* <DEDUP_REMOVED lines=41> */
.L_x_6108:
        /* <DEDUP_REMOVED lines=22> */
.L_x_6109:
        /* <DEDUP_REMOVED lines=18> */
.L_x_6110:
        /* <DEDUP_REMOVED lines=22> */
.L_x_6111:
        /* <DEDUP_REMOVED lines=22> */
.L_x_6112:
[----:B0-----:R-:W-:Y:S01]  /*0960*/  UMOV UR4, 0x1 ;  /* 0x0000000100047882 */ /* 0x001fe20000000000 */
[----:B------:R-:W-:Y:S01]  /*0970*/  PLOP3.LUT P0, PT, PT, PT, UP0, 0x80, 0x0 ;  /* 0x000000000000781c */ /* 0x000fe20003f0f008 */
[----:B------:R-:W-:Y:S01]  /*0980*/  USEL UR4, UR4, 0x2, !UP0 ;  /* 0x0000000204047887 */ /* 0x000fe2000c000000 */
[----:B------:R-:W-:Y:S01]  /*0990*/  NOP ;  /* 0x0000000000007918 */ /* 0x000fe20000000000 */
[----:B------:R-:W-:Y:S01]  /*09a0*/  ULDC.64 UR60, c[0x0][0x208] ;  /* 0x00008200003c7ab9 */ /* 0x000fe20000000a00 */
[----:B------:R-:W-:Y:S03]  /*09b0*/  BSSY B8, `(.L_x_6113) ;  /* 0x00024dd000087945 */ /* 0x000fe60003800000 */
[----:B------:R-:W-:-:S05]  /*09c0*/  IMAD.U32 R2, RZ, RZ, UR4 ;  /* 0x00000004ff027e24 */ /* 0x000fca000f8e00ff */
[----:B------:R0:W-:Y:S01]  /*09d0*/  STL [R1+0xc4], R2 ;  /* 0x0000c40201007387 */ /* 0x0001e20000100800 */
[----:B-12-4-:R-:W-:Y:S06]  /*09e0*/  BAR.SYNC.DEFER_BLOCKING 0x0 ;  /* 0x0000000000007b1d */ /* 0x016fec0000010000 */
[----:B------:R-:W-:Y:S05]  /*09f0*/  @!P0 BRA `(.L_x_6114) ;  /* 0x000001e000188947 */ /* 0x000fea0003800000 */
.L_x_6115:
[----:B------:R-:W-:-:S08]  /*0a00*/  NOP ;  /* 0x0000000000007918 */ /* 0x000fd00000000000 */
[----:B------:R-:W1:Y:S02]  /*0a10*/  USETMAXREG.TRY_ALLOC.CTAPOOL UP0, 0xf0 ;  /* 0x000000f0000079c8 */ /* 0x000e640008000600 */
[----:B-1----:R-:W-:-:S13]  /*0a20*/  PLOP3.LUT P0, PT, PT, PT, UP0, 0x80, 0x0 ;  /* 0x000000000000781c */ /* 0x002fda0003f0f008 */
[----:B------:R-:W-:Y:S05]  /*0a30*/  @!P0 BRA `(.L_x_6115) ;  /* 0xfffffffc00f08947 */ /* 0x000fea000383ffff */
[----:B------:R-:W1:Y:S01]  /*0a40*/  S2R R0, SR_TID.X ;  /* 0x0000000000007919 */ /* 0x000e620000002100 */
[----:B------:R-:W2:Y:S01]  /*0a50*/  S2UR UR5, SR_CgaCtaId ;  /* 0x00000000000579c3 */ /* 0x000ea20000008800 */
[----:B------:R-:W-:-:S07]  /*0a60*/  UMOV UR4, 0x400 ;  /* 0x0000040000047882 */ /* 0x000fce0000000000 */
[----:B------:R-:W-:Y:S06]  /*0a70*/  BAR.ARV 0x8, 0x180 ;  /* 0x0206000000007b1d */ /* 0x000fec0000002000 */
[----:B--2---:R-:W-:-:S06]  /*0a80*/  ULEA UR4, UR5, UR4, 0x18 ;  /* 0x0000000405047291 */ /* 0x004fcc000f8ec03f */
[----:B------:R-:W-:Y:S01]  /*0a90*/  IMAD.U32 R16, RZ, RZ, UR4 ;  /* 0x00000004ff107e24 */ /* 0x000fe2000f8e00ff */
[----:B-1----:R-:W-:Y:S01]  /*0aa0*/  SHF.R.U32.HI R0, RZ, 0x7, R0 ;  /* 0x00000007ff007819 */ /* 0x002fe20000011600 */
[----:B------:R-:W-:-:S03]  /*0ab0*/  ULDC UR4, c[0x0][0xc3c] ;  /* 0x00030f0000047ab9 */ /* 0x000fc60000000800 */
[----:B------:R-:W-:Y:S01]  /*0ac0*/  ISETP.NE.AND P0, PT, R0, 0x1, PT ;  /* 0x000000010000780c */ /* 0x000fe20003f05270 */
[----:B------:R-:W-:-:S05]  /*0ad0*/  IMAD.U32 R0, RZ, RZ, UR5 ;  /* 0x00000005ff007e24 */ /* 0x000fca000f8e00ff */
[----:B------:R-:W-:Y:S07]  /*0ae0*/  STL [R1+0x80], R0 ;  /* 0x0000800001007387 */ /* 0x000fee0000100800 */
[----:B------:R-:W-:Y:S08]  /*0af0*/  @!P0 BAR.ARV 0x9, 0x100 ;  /* 0x0244000000008b1d */ /* 0x000ff00000002000 */
[----:B------:R-:W-:Y:S06]  /*0b00*/  BAR.SYNC.DEFER_BLOCKING 0x5, 0x180 ;  /* 0x0146000000007b1d */ /* 0x000fec0000010000 */
[----:B------:R-:W1:Y:S02]  /*0b10*/  LDS.128 R12, [R16+0x2e8d0] ;  /* 0x02e8d000100c7984 */ /* 0x000e640000000c00 */
[----:B------:R-:W-:Y:S06]  /*0b20*/  BAR.ARV 0x4, 0x180 ;  /* 0x0106000000007b1d */ /* 0x000fec0000002000 */
[----:B-1----:R-:W-:-:S13]  /*0b30*/  ISETP.GE.AND P0, PT, R15, UR4, PT ;  /* 0x000000040f007c0c */ /* 0x002fda000bf06270 */
[----:B------:R-:W-:Y:S05]  /*0b40*/  @P0 BRA `(.L_x_6116) ;  /* 0x0000024c000c0947 */ /* 0x000fea0003800000 */
[----:B0-----:R-:W2:Y:S01]  /*0b50*/  LDL R2, [R1+0xc4] ;  /* 0x0000c40001027983 */ /* 0x001ea20000100800 */
[----:B------:R-:W-:Y:S02]  /*0b60*/  IMAD.MOV.U32 R231, RZ, RZ, RZ ;  /* 0x000000ffffe77224 */ /* 0x000fe400078e00ff */
[----:B------:R-:W-:Y:S01]  /*0b70*/  IMAD.MOV.U32 R235, RZ, RZ, RZ ;  /* 0x000000ffffeb7224 */ /* 0x000fe200078e00ff */
[----:B------:R-:W0:Y:S01]  /*0b80*/  S2R R0, SR_TID.X ;  /* 0x0000000000007919 */ /* 0x000e220000002100 */
[----:B------:R-:W-:Y:S01]  /*0b90*/  IMAD.MOV.U32 R232, RZ, RZ, RZ ;  /* 0x000000ffffe87224 */ /* 0x000fe200078e00ff */
[----:B0-----:R-:W-:-:S04]  /*0ba0*/  IADD3 R11, R0, -0x80, RZ ;  /* 0xffffff80000b7810 */ /* 0x001fc80007ffe0ff */
[----:B------:R-:W-:Y:S02]  /*0bb0*/  SHF.R.S32.HI R0, RZ, 0x1f, R11 ;  /* 0x0000001fff007819 */ /* 0x000fe4000001140b */
[----:B--2---:R-:W-:Y:S02]  /*0bc0*/  R2UR UR4, R2 ;  /* 0x00000000020472ca */ /* 0x004fe400000e0000 */
[----:B------:R-:W-:-:S04]  /*0bd0*/  LEA.HI R2, R0, R11, RZ, 0x7 ;  /* 0x0000000b00027211 */ /* 0x000fc800078f38ff */
[----:B------:R-:W-:Y:S02]  /*0be0*/  LOP3.LUT R3, R2, 0xffffff80, RZ, 0xc0, !PT ;  /* 0xffffff8002037812 */ /* 0x000fe400078ec0ff */
[----:B------:R-:W-:-:S03]  /*0bf0*/  SHF.R.S32.HI R12, RZ, 0x7, R2 ;  /* 0x00000007ff0c7819 */ /* 0x000fc60000011402 */
[----:B------:R-:W-:Y:S01]  /*0c00*/  IMAD.IADD R17, R11, 0x1, -R3 ;  /* 0x000000010b117824 */ /* 0x000fe200078e0a03 */
[----:B------:R-:W-:Y:S01]  /*0c10*/  LEA.HI R3, R0, R11, RZ, 0x4 ;  /* 0x0000000b00037211 */ /* 0x000fe200078f20ff */
[----:B------:R-:W-:Y:S01]  /*0c20*/  ULOP3.LUT UR4, UR4, 0x1, URZ, 0xfc, !UPT ;  /* 0x0000000104047892 */ /* 0x000fe2000f8efc3f */
[----:B------:R-:W-:Y:S02]  /*0c30*/  LEA.HI R2, R2, R12, RZ, 0x1 ;  /* 0x0000000c02027211 */ /* 0x000fe400078f08ff */
[----:B------:R-:W-:Y:S02]  /*0c40*/  SHF.R.S32.HI R6, RZ, 0x4, R3 ;  /* 0x00000004ff067819 */ /* 0x000fe40000011403 */
[----:B------:R-:W-:Y:S02]  /*0c50*/  SHF.R.S32.HI R7, RZ, 0x1f, R17 ;  /* 0x0000001fff077819 */ /* 0x000fe40000011411 */
[----:B------:R-:W-:Y:S02]  /*0c60*/  LEA.HI R4, R3, R6, RZ, 0x1 ;  /* 0x0000000603047211 */ /* 0x000fe400078f08ff */
[----:B------:R-:W-:-:S02]  /*0c70*/  LEA.HI R8, R7, R17, RZ, 0x2 ;  /* 0x0000001107087211 */ /* 0x000fc400078f10ff */
[----:B------:R-:W-:Y:S02]  /*0c80*/  LOP3.LUT R5, R4, 0x1ffffffe, RZ, 0xc0, !PT ;  /* 0x1ffffffe04057812 */ /* 0x000fe400078ec0ff */
[----:B------:R-:W-:Y:S02]  /*0c90*/  LEA.HI R4, R0, R11, RZ, 0x5 ;  /* 0x0000000b00047211 */ /* 0x000fe400078f28ff */
[--C-:B------:R-:W-:Y:S01]  /*0ca0*/  SHF.R.S32.HI R9, RZ, 0x2, R8.reuse ;  /* 0x00000002ff097819 */ /* 0x100fe20000011408 */
[----:B------:R-:W-:Y:S01]  /*0cb0*/  IMAD.IADD R5, R6, 0x1, -R5 ;  /* 0x0000000106057824 */ /* 0x000fe200078e0a05 */
[----:B------:R-:W-:Y:S02]  /*0cc0*/  SHF.R.S32.HI R10, RZ, 0x1f, R8 ;  /* 0x0000001fff0a7819 */ /* 0x000fe40000011408 */
[----:B------:R-:W-:Y:S02]  /*0cd0*/  LOP3.LUT R3, R3, 0x3fffff0, RZ, 0xc0, !PT ;  /* 0x03fffff003037812 */ /* 0x000fe400078ec0ff */
[----:B------:R-:W-:-:S02]  /*0ce0*/  SHF.L.U32 R4, R4, 0x5, RZ ;  /* 0x0000000504047819 */ /* 0x000fc400000006ff */
[----:B------:R-:W-:Y:S01]  /*0cf0*/  LEA.HI R10, R10, R9, RZ, 0x3 ;  /* 0x000000090a0a7211 */ /* 0x000fe200078f18ff */
[----:B------:R-:W-:Y:S01]  /*0d00*/  IMAD.IADD R3, R11, 0x1, -R3 ;  /* 0x000000010b037824 */ /* 0x000fe200078e0a03 */
[----:B------:R-:W-:Y:S02]  /*0d10*/  LOP3.LUT R18, R4, 0xfffffc00, RZ, 0xc0, !PT ;  /* 0xfffffc0004127812 */ /* 0x000fe400078ec0ff */
[----:B------:R-:W-:Y:S02]  /*0d20*/  LOP3.LUT R10, R10, 0xfffffff8, RZ, 0xc0, !PT ;  /* 0xfffffff80a0a7812 */ /* 0x000fe400078ec0ff */
[----:B------:R-:W-:Y:S02]  /*0d30*/  LOP3.LUT R8, R8, 0x7ffffffc, RZ, 0xc0, !PT ;  /* 0x7ffffffc08087812 */ /* 0x000fe400078ec0ff */
[----:B------:R-:W-:Y:S01]  /*0d40*/  LEA.HI R7, R7, R17, RZ, 0x5 ;  /* 0x0000001107077211 */ /* 0x000fe200078f28ff */
[----:B------:R-:W-:Y:S01]  /*0d50*/  IMAD.IADD R10, R9, 0x1, -R10 ;  /* 0x00000001090a7824 */ /* 0x000fe200078e0a0a */
[----:B------:R-:W-:Y:S01]  /*0d60*/  LOP3.LUT R4, R2, 0x3fffffe, RZ, 0xc0, !PT ;  /* 0x03fffffe02047812 */ /* 0x000fe200078ec0ff */
[----:B------:R-:W-:Y:S01]  /*0d70*/  IMAD R2, R3, 0x40, R18 ;  /* 0x0000004003027824 */ /* 0x000fe200078e0212 */
[----:B------:R-:W-:Y:S01]  /*0d80*/  SHF.R.S32.HI R7, RZ, 0x5, R7 ;  /* 0x00000005ff077819 */ /* 0x000fe20000011407 */
[----:B------:R-:W-:Y:S01]  /*0d90*/  IMAD.MOV.U32 R9, RZ, RZ, -0x2 ;  /* 0xfffffffeff097424 */ /* 0x000fe200078e00ff */
[----:B------:R-:W-:Y:S01]  /*0da0*/  IADD3 R4, R12, -R4, RZ ;  /* 0x800000040c047210 */ /* 0x000fe20007ffe0ff */
[----:B------:R-:W-:-:S02]  /*0db0*/  IMAD.IADD R8, R17, 0x1, -R8 ;  /* 0x0000000111087824 */ /* 0x000fc400078e0a08 */
[----:B------:R-:W-:Y:S02]  /*0dc0*/  IMAD R3, R5, 0x8, R2 ;  /* 0x0000000805037824 */ /* 0x000fe400078e0202 */
[----:B------:R-:W-:Y:S02]  /*0dd0*/  IMAD R2, R8, R9, 0xe0 ;  /* 0x000000e008027424 */ /* 0x000fe400078e0209 */
[----:B------:R-:W-:Y:S01]  /*0de0*/  IMAD R7, R7, 0x10, R10 ;  /* 0x0000001007077824 */ /* 0x000fe200078e020a */
[----:B------:R0:W-:Y:S01]  /*0df0*/  STL [R1+0xb8], R3 ;  /* 0x0000b80301007387 */ /* 0x0001e20000100800 */
[----:B------:R-:W-:Y:S02]  /*0e00*/  IMAD.MOV.U32 R17, RZ, RZ, RZ ;  /* 0x000000ffff117224 */ /* 0x000fe400078e00ff */
[----:B------:R-:W-:Y:S01]  /*0e10*/  IMAD R10, R4, 0x40, R7 ;  /* 0x00000040040a7824 */ /* 0x000fe200078e0207 */
[----:B------:R1:W-:Y:S04]  /*0e20*/  STL [R1+0xb0], R2 ;  /* 0x0000b00201007387 */ /* 0x0003e80000100800 */
[----:B------:R2:W-:Y:S01]  /*0e30*/  STL [R1+0x54], R13 ;  /* 0x0000540d01007387 */ /* 0x0005e20000100800 */
[----:B0-----:R-:W-:-:S03]  /*0e40*/  LEA.HI R3, R0, R11, RZ, 0x2 ;  /* 0x0000000b00037211 */ /* 0x001fc600078f10ff */
[----:B------:R-:W-:Y:S01]  /*0e50*/  STL [R1+0x58], R14 ;  /* 0x0000580e01007387 */ /* 0x000fe20000100800 */
[----:B------:R-:W-:Y:S02]  /*0e60*/  LEA.HI R0, R0, R11, RZ, 0x3 ;  /* 0x0000000b00007211 */ /* 0x000fe400078f18ff */
[----:B-1----:R-:W-:Y:S01]  /*0e70*/  MOV R2, UR4 ;  /* 0x0000000400027c02 */ /* 0x002fe20008000f00 */
[----:B------:R-:W-:Y:S01]  /*0e80*/  STL [R1+0x5c], R15 ;  /* 0x00005c0f01007387 */ /* 0x000fe20000100800 */
[----:B------:R-:W-:Y:S01]  /*0e90*/  LOP3.LUT R4, R3, 0xfffffffc, RZ, 0xc0, !PT ;  /* 0xfffffffc03047812 */ /* 0x000fe200078ec0ff */
[----:B------:R-:W-:Y:S01]  /*0ea0*/  UMOV UR4, URZ ;  /* 0x0000003f00047c82 */ /* 0x000fe20008000000 */
[--C-:B------:R-:W-:Y:S01]  /*0eb0*/  SHF.R.S32.HI R228, RZ, 0x2, R3.reuse ;  /* 0x00000002ffe47819 */ /* 0x100fe20000011403 */
[----:B------:R-:W-:Y:S01]  /*0ec0*/  STL [R1+0xac], R10 ;  /* 0x0000ac0a01007387 */ /* 0x000fe20000100800 */
[----:B------:R-:W-:Y:S01]  /*0ed0*/  SHF.R.S32.HI R3, RZ, 0x1f, R3 ;  /* 0x0000001fff037819 */ /* 0x000fe20000011403 */
[----:B------:R-:W-:Y:S01]  /*0ee0*/  IMAD.IADD R4, R11, 0x1, -R4 ;  /* 0x000000010b047824 */ /* 0x000fe200078e0a04 */
[C---:B--2---:R-:W-:Y:S01]  /*0ef0*/  IADD3 R13, R228.reuse, 0x40, RZ ;  /* 0x00000040e40d7810 */ /* 0x044fe20007ffe0ff */
[----:B------:R0:W-:Y:S01]  /*0f00*/  STL [R1+0x44], R2 ;  /* 0x0000440201007387 */ /* 0x0001e20000100800 */
[----:B------:R-:W-:Y:S01]  /*0f10*/  LEA.HI R3, R3, R228, RZ, 0x3 ;  /* 0x000000e403037211 */ /* 0x000fe200078f18ff */
[----:B------:R-:W-:Y:S01]  /*0f20*/  VIADD R12, R228, 0x80 ;  /* 0x00000080e40c7836 */ /* 0x000fe20000000000 */
[C---:B------:R-:W-:Y:S01]  /*0f30*/  SHF.L.U32 R22, R4.reuse, 0x3, RZ ;  /* 0x0000000304167819 */ /* 0x040fe200000006ff */
[----:B------:R-:W-:Y:S01]  /*0f40*/  IMAD.SHL.U32 R18, R4, 0x10, RZ ;  /* 0x0000001004127824 */ /* 0x000fe200078e00ff */
[----:B------:R-:W-:-:S02]  /*0f50*/  LOP3.LUT R3, R3, 0xfffffff8, RZ, 0xc0, !PT ;  /* 0xfffffff803037812 */ /* 0x000fc400078ec0ff */
[----:B------:R-:W-:Y:S01]  /*0f60*/  SHF.R.S32.HI R6, RZ, 0x1f, R12 ;  /* 0x0000001fff067819 */ /* 0x000fe2000001140c */
[----:B------:R-:W-:Y:S01]  /*0f70*/  VIADD R230, R22, 0x20 ;  /* 0x0000002016e67836 */ /* 0x000fe20000000000 */
[----:B------:R-:W-:Y:S02]  /*0f80*/  IADD3 R229, R228, -R3, RZ ;  /* 0x80000003e4e57210 */ /* 0x000fe40007ffe0ff */
[----:B0-----:R-:W-:Y:S02]  /*0f90*/  LOP3.LUT R2, R0, 0xfffffff8, RZ, 0xc0, !PT ;  /* 0xfffffff800027812 */ /* 0x001fe400078ec0ff */
[----:B------:R-:W-:Y:S02]  /*0fa0*/  SHF.R.S32.HI R0, RZ, 0x3, R0 ;  /* 0x00000003ff007819 */ /* 0x000fe40000011400 */
[----:B------:R-:W-:Y:S01]  /*0fb0*/  LEA.HI R0, R4, R4, RZ, 0x1 ;  /* 0x0000000404007211 */ /* 0x000fe200078f08ff */
[----:B------:R-:W-:Y:S01]  /*0fc0*/  IMAD.IADD R9, R11, 0x1, -R2 ;  /* 0x000000010b097824 */ /* 0x000fe200078e0a02 */
[----:B------:R-:W-:Y:S01]  /*0fd0*/  SHF.R.S32.HI R2, RZ, 0x1f, R13 ;  /* 0x0000001fff027819 */ /* 0x000fe2000001140d */
[----:B------:R-:W-:Y:S01]  /*0fe0*/  VIADD R11, R228, 0xc0 ;  /* 0x000000c0e40b7836 */ /* 0x000fe20000000000 */
[----:B------:R-:W-:Y:S01]  /*0ff0*/  LOP3.LUT R5, R0, 0x1ffffffe, RZ, 0xc0, !PT ;  /* 0x1ffffffe00057812 */ /* 0x000fe200078ec0ff */
[----:B------:R-:W-:Y:S01]  /*1000*/  IMAD.SHL.U32 R9, R9, 0x8, RZ ;  /* 0x0000000809097824 */ /* 0x000fe200078e00ff */
[----:B------:R-:W-:Y:S01]  /*1010*/  SHF.R.S32.HI R0, RZ, 0x1f, R228 ;  /* 0x0000001fff007819 */ /* 0x000fe200000114e4 */
[----:B------:R-:W-:Y:S01]  /*1020*/  IMAD.SHL.U32 R7, R11, 0x80, RZ ;  /* 0x000000800b077824 */ /* 0x000fe200078e00ff */
[----:B------:R-:W-:Y:S01]  /*1030*/  LEA.HI R2, R2, R13, RZ, 0x3 ;  /* 0x0000000d02027211 */ /* 0x000fe200078f18ff */
[----:B------:R-:W-:Y:S01]  /*1040*/  IMAD.SHL.U32 R0, R13, 0x80, RZ ;  /* 0x000000800d007824 */ /* 0x000fe200078e00ff */
[----:B------:R-:W-:Y:S01]  /*1050*/  STL [R1+0x6c], R9 ;  /* 0x00006c0901007387 */ /* 0x000fe20000100800 */
[----:B------:R-:W-:Y:S01]  /*1060*/  IMAD.IADD R5, R4, 0x1, -R5 ;  /* 0x0000000104057824 */ /* 0x000fe200078e0a05 */
[----:B------:R-:W-:Y:S01]  /*1070*/  LOP3.LUT R3, R7, 0x380, RZ, 0xc0, !PT ;  /* 0x0000038007037812 */ /* 0x000fe200078ec0ff */
[----:B------:R-:W-:Y:S01]  /*1080*/  IMAD.SHL.U32 R4, R12, 0x80, RZ ;  /* 0x000000800c047824 */ /* 0x000fe200078e00ff */
[----:B------:R-:W-:Y:S01]  /*1090*/  SHF.R.S32.HI R3, RZ, 0x1f, R9 ;  /* 0x0000001fff037819 */ /* 0x000fe20000011409 */
[----:B------:R-:W-:Y:S01]  /*10a0*/  IMAD.SHL.U32 R2, R2, 0x80, RZ ;  /* 0x0000008002027824 */ /* 0x000fe200078e00ff */
[----:B------:R-:W-:-:S02]  /*10b0*/  LOP3.LUT R0, R0, 0x380, RZ, 0xc0, !PT ;  /* 0x0000038000007812 */ /* 0x000fc400078ec0ff */
[----:B------:R-:W-:Y:S01]  /*10c0*/  LOP3.LUT R4, R4, 0x380, RZ, 0xc0, !PT ;  /* 0x0000038004047812 */ /* 0x000fe200078ec0ff */
[----:B------:R-:W-:Y:S01]  /*10d0*/  VIADD R4, R9, 0x40 ;  /* 0x0000004009047836 */ /* 0x000fe20000000000 */
[----:B------:R-:W-:Y:S01]  /*10e0*/  SHF.R.S32.HI R8, RZ, 0x1f, R11 ;  /* 0x0000001fff087819 */ /* 0x000fe2000001140b */
[----:B------:R0:W-:Y:S01]  /*10f0*/  STL [R1+0xc0], R3 ;  /* 0x0000c00301007387 */ /* 0x0001e20000100800 */
[----:B------:R-:W-:Y:S02]  /*1100*/  LEA.HI R6, R6, R12, RZ, 0x3 ;  /* 0x0000000c06067211 */ /* 0x000fe400078f18ff */
[----:B------:R-:W-:Y:S01]  /*1110*/  LOP3.LUT R2, R2, 0xfffffc00, RZ, 0xc0, !PT ;  /* 0xfffffc0002027812 */ /* 0x000fe200078ec0ff */
[----:B------:R1:W-:Y:S01]  /*1120*/  STL [R1+0x88], R4 ;  /* 0x0000880401007387 */ /* 0x0003e20000100800 */
[----:B------:R-:W-:Y:S01]  /*1130*/  LEA.HI R8, R8, R11, RZ, 0x3 ;  /* 0x0000000b08087211 */ /* 0x000fe200078f18ff */
[----:B------:R-:W-:Y:S01]  /*1140*/  IMAD.SHL.U32 R6, R6, 0x80, RZ ;  /* 0x0000008006067824 */ /* 0x000fe200078e00ff */
[----:B------:R-:W-:Y:S01]  /*1150*/  SHF.R.S32.HI R19, RZ, 0x1f, R18 ;  /* 0x0000001fff137819 */ /* 0x000fe20000011412 */
[----:B------:R2:W-:Y:S01]  /*1160*/  STL [R1+0x74], R2 ;  /* 0x0000740201007387 */ /* 0x0005e20000100800 */
[----:B------:R-:W-:-:S02]  /*1170*/  SHF.L.U32 R8, R8, 0x7, RZ ;  /* 0x0000000708087819 */ /* 0x000fc400000006ff */
[----:B0-----:R-:W-:Y:S02]  /*1180*/  SHF.R.U32.HI R3, RZ, 0x3, R0 ;  /* 0x00000003ff037819 */ /* 0x001fe40000011600 */
[----:B------:R-:W-:Y:S02]  /*1190*/  LOP3.LUT R0, R0, 0x70, R18, 0xf8, !PT ;  /* 0x0000007000007812 */ /* 0x000fe400078ef812 */
[----:B-1----:R-:W-:Y:S02]  /*11a0*/  SHF.R.S32.HI R4, RZ, 0x1f, R4 ;  /* 0x0000001fff047819 */ /* 0x002fe40000011404 */
[----:B------:R-:W-:Y:S02]  /*11b0*/  LOP3.LUT R3, R2, R0, R3, 0xf6, !PT ;  /* 0x0000000002037212 */ /* 0x000fe400078ef603 */
[----:B------:R-:W-:Y:S01]  /*11c0*/  SHF.R.S32.HI R0, RZ, 0x1f, R230 ;  /* 0x0000001fff007819 */ /* 0x000fe200000114e6 */
[----:B------:R0:W-:Y:S01]  /*11d0*/  STL [R1+0xbc], R4 ;  /* 0x0000bc0401007387 */ /* 0x0001e20000100800 */
[----:B--2---:R-:W-:-:S02]  /*11e0*/  LOP3.LUT R2, R6, 0xfffffc00, RZ, 0xc0, !PT ;  /* 0xfffffc0006027812 */ /* 0x004fc400078ec0ff */
[----:B------:R-:W-:Y:S01]  /*11f0*/  SHF.R.S32.HI R23, RZ, 0x1f, R22 ;  /* 0x0000001fff177819 */ /* 0x000fe20000011416 */
[----:B------:R1:W-:Y:S04]  /*1200*/  STL [R1+0xa4], R0 ;  /* 0x0000a40001007387 */ /* 0x0003e80000100800 */
[----:B------:R2:W-:Y:S01]  /*1210*/  STL [R1+0x7c], R2 ;  /* 0x00007c0201007387 */ /* 0x0005e20000100800 */
[----:B0-----:R-:W-:Y:S01]  /*1220*/  LOP3.LUT R4, R8, 0xfffffc00, RZ, 0xc0, !PT ;  /* 0xfffffc0008047812 */ /* 0x001fe200078ec0ff */
[----:B-1----:R-:W-:-:S04]  /*1230*/  IMAD.IADD R0, R16, 0x1, R3 ;  /* 0x0000000110007824 */ /* 0x002fc800078e0203 */
[----:B------:R-:W-:Y:S01]  /*1240*/  STL [R1+0x78], R4 ;  /* 0x0000780401007387 */ /* 0x000fe20000100800 */
[----:B--2---:R-:W-:-:S03]  /*1250*/  IMAD R2, R5, 0x8, R10 ;  /* 0x0000000805027824 */ /* 0x004fc600078e020a */
[----:B------:R0:W-:Y:S04]  /*1260*/  STL [R1+0xa8], R0 ;  /* 0x0000a80001007387 */ /* 0x0001e80000100800 */
[----:B------:R1:W-:Y:S01]  /*1270*/  STL [R1+0xb4], R2 ;  /* 0x0000b40201007387 */ /* 0x0003e20000100800 */
[----:B0-----:R-:W-:-:S05]  /*1280*/  IMAD.U32 R0, RZ, RZ, UR4 ;  /* 0x00000004ff007e24 */ /* 0x001fca000f8e00ff */
[----:B------:R1:W-:Y:S02]  /*1290*/  STL [R1+0xa0], R0 ;  /* 0x0000a00001007387 */ /* 0x0003e40000100800 */
.L_x_6287:
[----:B-12---:R-:W2:Y:S01]  /*12a0*/  LDL.LU R0, [R1+0x5c] ;  /* 0x00005c0001007983 */ /* 0x006ea20000300800 */
[----:B------:R-:W2:Y:S01]  /*12b0*/  LDC.64 R2, c[0x0][0xc88] ;  /* 0x00032200ff027b82 */ /* 0x000ea20000000a00 */
        /* <DEDUP_REMOVED lines=10> */
[----:B------:R-:W-:Y:S02]  /*1360*/  ISETP.NE.AND.EX P0, PT, RZ, UR7, PT, P0 ;  /* 0x00000007ff007c0c */ /* 0x000fe4000bf05300 */
[----:B0-----:R-:W-:Y:S02]  /*1370*/  MOV R3, RZ ;  /* 0x000000ff00037202 */ /* 0x001fe40000000f00 */
[----:B--2---:R-:W-:Y:S01]  /*1380*/  SHF.R.S32.HI R6, RZ, 0x1f, R0 ;  /* 0x0000001fff067819 */ /* 0x004fe20000011400 */
[C---:B------:R-:W-:Y:S02]  /*1390*/  IMAD.SHL.U32 R31, R0.reuse, 0x4, RZ ;  /* 0x00000004001f7824 */ /* 0x040fe400078e00ff */
[C---:B---3--:R-:W-:Y:S01]  /*13a0*/  @P1 LEA R4, P2, R0.reuse, UR4, 0x2 ;  /* 0x0000000400041c11 */ /* 0x048fe2000f8410ff */
[----:B------:R-:W-:Y:S01]  /*13b0*/  STL [R1+0x84], R0 ;  /* 0x0000840001007387 */ /* 0x000fe20000100800 */
[C-C-:B------:R-:W-:Y:S02]  /*13c0*/  SHF.L.U64.HI R30, R0.reuse, 0x2, R6.reuse ;  /* 0x00000002001e7819 */ /* 0x140fe40000010206 */
[----:B------:R-:W-:Y:S01]  /*13d0*/  @P1 LEA.HI.X R5, R0, UR5, R6, 0x2, P2 ;  /* 0x0000000500051c11 */ /* 0x000fe200090f1406 */
[----:B------:R0:W-:Y:S01]  /*13e0*/  STL [R1+0x98], R6 ;  /* 0x0000980601007387 */ /* 0x0001e20000100800 */
[----:B------:R-:W-:Y:S01]  /*13f0*/  ISETP.NE.U32.AND P2, PT, RZ, UR8, PT ;  /* 0x00000008ff007c0c */ /* 0x000fe2000bf45070 */
[----:B------:R-:W-:Y:S01]  /*1400*/  ULDC UR4, c[0x0][0x288] ;  /* 0x0000a20000047ab9 */ /* 0x000fe20000000800 */
[C---:B------:R-:W-:Y:S01]  /*1410*/  IADD3 R8, P3, R31.reuse, UR6, RZ ;  /* 0x000000061f087c10 */ /* 0x040fe2000ff7e0ff */
[----:B------:R1:W5:Y:S01]  /*1420*/  @P1 LDG.E R3, desc[UR60][R4.64] ;  /* 0x0000003c04031981 */ /* 0x000362000c1e1900 */
        /* <DEDUP_REMOVED lines=30> */
.L_x_6117:
        /* <DEDUP_REMOVED lines=12> */
.L_x_6118:
[----:B------:R-:W-:Y:S05]  /*16d0*/  @!P0 BRA `(.L_x_6119) ;  /* 0x00000000000c8947 */ /* 0x000fea0003800000 */
[----:B------:R-:W2:Y:S04]  /*16e0*/  LDG.E R5, desc[UR60][R8.64] ;  /* 0x0000003c08057981 */ /* 0x000ea8000c1e1900 */
[----:B------:R-:W2:Y:S02]  /*16f0*/  LDG.E R26, desc[UR60][R8.64+0x4] ;  /* 0x0000043c081a7981 */ /* 0x000ea4000c1e1900 */
[----:B--2---:R-:W-:-:S07]  /*1700*/  IMAD.IADD R26, R26, 0x1, -R5 ;  /* 0x000000011a1a7824 */ /* 0x004fce00078e0a05 */
.L_x_6119:
        /* <DEDUP_REMOVED lines=8> */
[----:B------:R0:W2:Y:S01]  /*1790*/  @P0 LDG.E R9, desc[UR60][R4.64+0x4] ;  /* 0x0000043c04090981 */ /* 0x0000a2000c1e1900 */
[----:B------:R-:W-:Y:S01]  /*17a0*/  ISETP.NE.U32.AND P1, PT, RZ, UR4, PT ;  /* 0x00000004ff007c0c */ /* 0x000fe2000bf25070 */
[----:B------:R-:W-:-:S03]  /*17b0*/  IMAD.MOV.U32 R121, RZ, RZ, R26 ;  /* 0x000000ffff797224 */ /* 0x000fc600078e001a */
[----:B------:R-:W-:Y:S01]  /*17c0*/  ISETP.NE.AND.EX P1, PT, RZ, UR5, PT, P1 ;  /* 0x00000005ff007c0c */ /* 0x000fe2000bf25310 */
[----:B0-----:R-:W-:-:S12]  /*17d0*/  IMAD.MOV.U32 R4, RZ, RZ, RZ ;  /* 0x000000ffff047224 */ /* 0x001fd800078e00ff */
[----:B------:R-:W-:-:S04]  /*17e0*/  @P1 IADD3 R6, P2, R31, UR4, RZ ;  /* 0x000000041f061c10 */ /* 0x000fc8000ff5e0ff */
[----:B------:R-:W-:-:S05]  /*17f0*/  @P1 IADD3.X R7, R30, UR5, RZ, P2, !PT ;  /* 0x000000051e071c10 */ /* 0x000fca00097fe4ff */
[----:B------:R0:W5:Y:S01]  /*1800*/  @P1 LDG.E R121, desc[UR60][R6.64] ;  /* 0x0000003c06791981 */ /* 0x000162000c1e1900 */
[----:B--2---:R-:W-:Y:S01]  /*1810*/  @P0 IADD3 R2, -R0, R9, RZ ;  /* 0x0000000900020210 */ /* 0x004fe20007ffe1ff */
[----:B------:R-:W-:-:S04]  /*1820*/  IMAD.MOV R0, RZ, RZ, -R3 ;  /* 0x000000ffff007224 */ /* 0x000fc800078e0a03 */
[----:B------:R-:W-:Y:S01]  /*1830*/  IMAD.IADD R138, R3, 0x1, R2 ;  /* 0x00000001038a7824 */ /* 0x000fe200078e0202 */
[----:B------:R-:W-:-:S03]  /*1840*/  VIMNMX R0, RZ, R0, !PT ;  /* 0x00000000ff007248 */ /* 0x000fc60007fe0100 */
[----:B------:R-:W-:Y:S01]  /*1850*/  VIADD R5, R138, 0xdf ;  /* 0x000000df8a057836 */ /* 0x000fe20000000000 */
[----:B------:R-:W-:-:S03]  /*1860*/  SHF.R.U32.HI R24, RZ, 0x5, R0 ;  /* 0x00000005ff187819 */ /* 0x000fc60000011600 */
[----:B------:R-:W-:-:S04]  /*1870*/  IMAD.HI R4, R5, -0x6db6db6d, R4 ;  /* 0x9249249305047827 */ /* 0x000fc800078e0204 */
[----:B------:R-:W-:Y:S01]  /*1880*/  IMAD.WIDE.U32 R24, R24, 0x24924925, RZ ;  /* 0x2492492518187825 */ /* 0x000fe200078e00ff */
[----:B------:R-:W-:-:S03]  /*1890*/  SHF.R.U32.HI R139, RZ, 0x1f, R4 ;  /* 0x0000001fff8b7819 */ /* 0x000fc60000011604 */
[----:B------:R-:W-:Y:S01]  /*18a0*/  IMAD.MOV.U32 R24, RZ, RZ, R25 ;  /* 0x000000ffff187224 */ /* 0x000fe200078e0019 */
[----:B------:R-:W-:-:S03]  /*18b0*/  LEA.HI.SX32 R139, R4, R139, 0x19 ;  /* 0x0000008b048b7211 */ /* 0x000fc600078fcaff */
[----:B------:R-:W-:Y:S02]  /*18c0*/  IMAD.MOV.U32 R25, RZ, RZ, R24 ;  /* 0x000000ffff197224 */ /* 0x000fe400078e0018 */
[----:B------:R-:W-:-:S05]  /*18d0*/  IMAD R3, R139, 0xe0, -R3 ;  /* 0x000000e08b037824 */ /* 0x000fca00078e0a03 */
[----:B------:R-:W-:-:S04]  /*18e0*/  VIMNMX R3, R3, R2, PT ;  /* 0x0000000203037248 */ /* 0x000fc80003fe0100 */
[----:B------:R-:W-:-:S13]  /*18f0*/  ISETP.GT.AND P0, PT, R3, R0, PT ;  /* 0x000000000300720c */ /* 0x000fda0003f04270 */
[----:B------:R-:W-:Y:S01]  /*1900*/  @P0 IADD3 R5, R3, 0xdf, RZ ;  /* 0x000000df03050810 */ /* 0x000fe20007ffe0ff */
[----:B------:R-:W-:-:S04]  /*1910*/  @P0 IMAD.MOV.U32 R4, RZ, RZ, RZ ;  /* 0x000000ffff040224 */ /* 0x000fc800078e00ff */
[----:B------:R-:W-:-:S05]  /*1920*/  @P0 IMAD.HI R4, R5, -0x6db6db6d, R4 ;  /* 0x9249249305040827 */ /* 0x000fca00078e0204 */
        /* <DEDUP_REMOVED lines=25> */
.L_x_6122:
[----:B------:R-:W-:Y:S05]  /*1ac0*/  BSYNC B6 ;  /* 0x0000000000067941 */ /* 0x000fea0003800000 */
.L_x_6121:
        /* <DEDUP_REMOVED lines=20> */
.L_x_6124:
[----:B------:R-:W-:Y:S05]  /*1c10*/  BSYNC B6 ;  /* 0x0000000000067941 */ /* 0x000fea0003800000 */
.L_x_6123:
[----:B------:R-:W-:Y:S01]  /*1c20*/  ULDC.64 UR4, c[0x0][0x9f8] ;  /* 0x00027e0000047ab9 */ /* 0x000fe20000000a00 */
[----:B------:R-:W2:Y:S01]  /*1c30*/  LDL R56, [R1+0x74] ;  /* 0x0000740001387983 */ /* 0x000ea20000100800 */
[----:B------:R-:W-:Y:S01]  /*1c40*/  ISETP.NE.U32.AND P0, PT, RZ, UR4, PT ;  /* 0x00000004ff007c0c */ /* 0x000fe2000bf05070 */
[----:B------:R-:W0:Y:S01]  /*1c50*/  LDC.64 R44, c[0x0][0x300] ;  /* 0x0000c000ff2c7b82 */ /* 0x000e220000000a00 */
[----:B------:R-:W-:Y:S01]  /*1c60*/  IMAD.IADD R103, R29, 0x1, R26 ;  /* 0x000000011d677824 */ /* 0x000fe200078e021a */
[----:B------:R-:W3:Y:S01]  /*1c70*/  LDL R54, [R1+0x7c] ;  /* 0x00007c0001367983 */ /* 0x000ee20000100800 */
[----:B------:R-:W-:Y:S01]  /*1c80*/  ISETP.NE.AND.EX P0, PT, RZ, UR5, PT, P0 ;  /* 0x00000005ff007c0c */ /* 0x000fe2000bf05300 */
[----:B------:R-:W-:Y:S02]  /*1c90*/  ULDC.64 UR6, c[0x0][0xa08] ;  /* 0x0002820000067ab9 */ /* 0x000fe40000000a00 */
[----:B------:R-:W4:Y:S01]  /*1ca0*/  LDL R52, [R1+0x78] ;  /* 0x0000780001347983 */ /* 0x000f220000100800 */
[----:B------:R-:W-:Y:S01]  /*1cb0*/  SHF.R.S32.HI R8, RZ, 0x1f, R28 ;  /* 0x0000001fff087819 */ /* 0x000fe2000001141c */
[----:B------:R-:W1:Y:S08]  /*1cc0*/  LDC.64 R38, c[0x0][0x3f8] ;  /* 0x0000fe00ff267b82 */ /* 0x000e700000000a00 */
[----:B------:R-:W-:-:S04]  /*1cd0*/  @P0 IADD3 R4, P1, R31, UR4, RZ ;  /* 0x000000041f040c10 */ /* 0x000fc8000ff3e0ff */
[----:B------:R-:W-:Y:S01]  /*1ce0*/  @P0 IADD3.X R5, R30, UR5, RZ, P1, !PT ;  /* 0x000000051e050c10 */ /* 0x000fe20008ffe4ff */
[----:B------:R-:W1:Y:S01]  /*1cf0*/  S2R R20, SR_TID.X ;  /* 0x0000000000147919 */ /* 0x000e620000002100 */
[----:B------:R-:W-:Y:S01]  /*1d00*/  SHF.R.S32.HI R33, RZ, 0x1f, R103 ;  /* 0x0000001fff217819 */ /* 0x000fe20000011467 */
[----:B------:R-:W-:Y:S02]  /*1d10*/  ULDC.64 UR4, c[0x0][0x308] ;  /* 0x0000c20000047ab9 */ /* 0x000fe40000000a00 */
[----:B------:R1:W2:Y:S01]  /*1d20*/  @P0 LDG.E R27, desc[UR60][R4.64] ;  /* 0x0000003c041b0981 */ /* 0x0002a2000c1e1900 */
[-C--:B0-----:R-:W-:Y:S01]  /*1d30*/  IMAD.WIDE.U32 R6, R103, R44.reuse, RZ ;  /* 0x0000002c67067225 */ /* 0x081fe200078e00ff */
[----:B------:R-:W-:Y:S02]  /*1d40*/  ISETP.NE.U32.AND P0, PT, RZ, UR6, PT ;  /* 0x00000006ff007c0c */ /* 0x000fe4000bf05070 */
[----:B------:R-:W-:Y:S01]  /*1d50*/  SHF.L.U64.HI R107, R44, 0x6, R45 ;  /* 0x000000062c6b7819 */ /* 0x000fe2000001022d */
[----:B------:R-:W-:Y:S01]  /*1d60*/  IMAD R0, R33, R44, RZ ;  /* 0x0000002c21007224 */ /* 0x000fe200078e02ff */
[----:B------:R-:W-:Y:S01]  /*1d70*/  ISETP.NE.AND.EX P0, PT, RZ, UR7, PT, P0 ;  /* 0x00000007ff007c0c */ /* 0x000fe2000bf05300 */
[C---:B------:R-:W-:Y:S01]  /*1d80*/  VIADD R15, R228.reuse, 0x80 ;  /* 0x00000080e40f7836 */ /* 0x040fe20000000000 */
[----:B------:R-:W-:Y:S01]  /*1d90*/  IADD3 R58, R228, 0x40, RZ ;  /* 0x00000040e43a7810 */ /* 0x000fe20007ffe0ff */
[----:B------:R-:W-:Y:S01]  /*1da0*/  IMAD R3, R103, R45, R0 ;  /* 0x0000002d67037224 */ /* 0x000fe200078e0200 */
[----:B-1----:R-:W-:Y:S01]  /*1db0*/  SHF.L.U64.HI R12, R38, 0x6, R39 ;  /* 0x00000006260c7819 */ /* 0x002fe20000010227 */
[----:B------:R-:W-:Y:S01]  /*1dc0*/  IMAD R0, R8, UR4, RZ ;  /* 0x0000000408007c24 */ /* 0x000fe2000f8e02ff */
[----:B------:R-:W-:Y:S01]  /*1dd0*/  SHF.R.S32.HI R123, RZ, 0x1f, R15 ;  /* 0x0000001fff7b7819 */ /* 0x000fe2000001140f */
[----:B------:R-:W-:Y:S01]  /*1de0*/  IMAD.SHL.U32 R106, R44, 0x40, RZ ;  /* 0x000000402c6a7824 */ /* 0x000fe200078e00ff */
[----:B------:R-:W-:Y:S01]  /*1df0*/  IADD3 R7, R7, R3, RZ ;  /* 0x0000000307077210 */ /* 0x000fe20007ffe0ff */
[----:B------:R-:W-:-:S02]  /*1e00*/  IMAD R3, R28, UR5, R0 ;  /* 0x000000051c037c24 */ /* 0x000fc4000f8e0200 */
[----:B------:R-:W-:-:S04]  /*1e10*/  IMAD.WIDE.U32 R132, R228, R44, R106 ;  /* 0x0000002ce4847225 */ /* 0x000fc800078e006a */
[----:B------:R-:W-:Y:S01]  /*1e20*/  IMAD.WIDE.U32 R4, R28, UR4, R6 ;  /* 0x000000041c047c25 */ /* 0x000fe2000f8e0006 */
[----:B------:R-:W-:-:S03]  /*1e30*/  ULDC.64 UR4, c[0x0][0x310] ;  /* 0x0000c40000047ab9 */ /* 0x000fc60000000a00 */
[----:B------:R-:W-:Y:S02]  /*1e40*/  IMAD.IADD R5, R5, 0x1, R3 ;  /* 0x0000000105057824 */ /* 0x000fe400078e0203 */
[C---:B------:R-:W-:Y:S01]  /*1e50*/  VIADD R59, R228.reuse, 0xc0 ;  /* 0x000000c0e43b7836 */ /* 0x040fe20000000000 */
[----:B------:R-:W-:Y:S01]  /*1e60*/  SHF.R.U32.HI R30, RZ, 0x7, R20 ;  /* 0x00000007ff1e7819 */ /* 0x000fe20000011614 */
[C---:B------:R-:W-:Y:S01]  /*1e70*/  VIADD R26, R228.reuse, 0x80 ;  /* 0x00000080e41a7836 */ /* 0x040fe20000000000 */
[----:B------:R-:W0:Y:S01]  /*1e80*/  LDC.64 R20, c[0x0][0x408] ;  /* 0x00010200ff147b82 */ /* 0x000e220000000a00 */
[----:B------:R-:W-:Y:S01]  /*1e90*/  VIADD R13, R228, 0xc0 ;  /* 0x000000c0e40d7836 */ /* 0x000fe20000000000 */
[C---:B------:R-:W-:Y:S01]  /*1ea0*/  ISETP.NE.AND P6, PT, R30.reuse, 0x1, PT ;  /* 0x000000011e00780c */ /* 0x040fe20003fc5270 */
[----:B------:R-:W-:Y:S01]  /*1eb0*/  IMAD.SHL.U32 R59, R59, 0x80, RZ ;  /* 0x000000803b3b7824 */ /* 0x000fe200078e00ff */
[----:B------:R-:W-:Y:S01]  /*1ec0*/  IADD3 R135, R30, 0x8, RZ ;  /* 0x000000081e877810 */ /* 0x000fe20007ffe0ff */
[----:B------:R-:W-:Y:S01]  /*1ed0*/  IMAD.SHL.U32 R26, R26, 0x80, RZ ;  /* 0x000000801a1a7824 */ /* 0x000fe200078e00ff */
[----:B------:R-:W-:Y:S01]  /*1ee0*/  SHF.R.S32.HI R122, RZ, 0x1f, R13 ;  /* 0x0000001fff7a7819 */ /* 0x000fe2000001140d */
[----:B------:R-:W-:Y:S01]  /*1ef0*/  IMAD.SHL.U32 R58, R58, 0x80, RZ ;  /* 0x000000803a3a7824 */ /* 0x000fe200078e00ff */
[----:B------:R-:W-:Y:S01]  /*1f00*/  LOP3.LUT R59, R59, 0x380, RZ, 0xc0, !PT ;  /* 0x000003803b3b7812 */ /* 0x000fe200078ec0ff */
[----:B------:R-:W-:Y:S01]  /*1f10*/  IMAD.WIDE.U32 R94, R38, 0xe0, RZ ;  /* 0x000000e0265e7825 */ /* 0x000fe200078e00ff */
[----:B------:R-:W-:-:S03]  /*1f20*/  LOP3.LUT R26, R26, 0x380, RZ, 0xc0, !PT ;  /* 0x000003801a1a7812 */ /* 0x000fc600078ec0ff */
[----:B------:R-:W-:-:S04]  /*1f30*/  IMAD.WIDE.U32 R104, R228, R44, R18 ;  /* 0x0000002ce4687225 */ /* 0x000fc800078e0012 */
[----:B------:R-:W-:-:S04]  /*1f40*/  IMAD.WIDE.U32 R126, R44, 0xe0, RZ ;  /* 0x000000e02c7e7825 */ /* 0x000fc800078e00ff */
[C---:B------:R-:W-:Y:S02]  /*1f50*/  VIADD R32, R228.reuse, 0x40 ;  /* 0x00000040e4207836 */ /* 0x040fe40000000000 */
[----:B------:R-:W-:Y:S02]  /*1f60*/  IMAD R13, R45, 0xe0, RZ ;  /* 0x000000e02d0d7824 */ /* 0x000fe400078e02ff */
[----:B0-----:R-:W-:-:S04]  /*1f70*/  IMAD.WIDE.U32 R10, R228, R20, R18 ;  /* 0x00000014e40a7225 */ /* 0x001fc800078e0012 */
[----:B------:R-:W-:Y:S01]  /*1f80*/  IMAD.WIDE.U32 R100, R20, 0xe0, RZ ;  /* 0x000000e014647825 */ /* 0x000fe200078e00ff */
[----:B------:R-:W-:Y:S02]  /*1f90*/  LOP3.LUT R58, R58, 0x380, RZ, 0xc0, !PT ;  /* 0x000003803a3a7812 */ /* 0x000fe400078ec0ff */
[----:B------:R-:W-:Y:S01]  /*1fa0*/  SHF.R.U32.HI R141, RZ, 0x3, R26 ;  /* 0x00000003ff8d7819 */ /* 0x000fe2000001161a */
[----:B------:R-:W-:Y:S01]  /*1fb0*/  IMAD.MOV.U32 R98, RZ, RZ, R10 ;  /* 0x000000ffff627224 */ /* 0x000fe200078e000a */
[----:B------:R-:W-:Y:S01]  /*1fc0*/  SHF.R.U32.HI R140, RZ, 0x3, R59 ;  /* 0x00000003ff8c7819 */ /* 0x000fe2000001163b */
[----:B------:R-:W-:Y:S01]  /*1fd0*/  IMAD.SHL.U32 R10, R38, 0x40, RZ ;  /* 0x00000040260a7824 */ /* 0x000fe200078e00ff */
[----:B------:R-:W-:Y:S02]  /*1fe0*/  IADD3 R40, R127, R13, RZ ;  /* 0x0000000d7f287210 */ /* 0x000fe40007ffe0ff */
[----:B------:R-:W-:Y:S02]  /*1ff0*/  SHF.R.U32.HI R58, RZ, 0x3, R58 ;  /* 0x00000003ff3a7819 */ /* 0x000fe4000001163a */
[----:B------:R-:W-:-:S02]  /*2000*/  SHF.R.S32.HI R124, RZ, 0x1f, R32 ;  /* 0x0000001fff7c7819 */ /* 0x000fc40000011420 */
[----:B--2---:R-:W-:Y:S02]  /*2010*/  SHF.R.S32.HI R0, RZ, 0x1f, R27 ;  /* 0x0000001fff007819 */ /* 0x004fe4000001141b */
[----:B------:R-:W-:Y:S02]  /*2020*/  SEL R7, R27, RZ, !P0 ;  /* 0x000000ff1b077207 */ /* 0x000fe40004000000 */
[----:B------:R-:W-:Y:S01]  /*2030*/  SEL R6, R0, RZ, !P0 ;  /* 0x000000ff00067207 */ /* 0x000fe20004000000 */
[----:B------:R-:W0:Y:S01]  /*2040*/  LDC R27, c[0x0][0x3f4] ;  /* 0x0000fd00ff1b7b82 */ /* 0x000e220000000800 */
[----:B------:R-:W-:Y:S01]  /*2050*/  IADD3 R102, P0, R228, R103, RZ ;  /* 0x00000067e4667210 */ /* 0x000fe20007f1e0ff */
        /* <DEDUP_REMOVED lines=8> */
[----:B------:R-:W-:Y:S01]  /*20e0*/  SHF.R.S32.HI R28, RZ, 0x1f, R228 ;  /* 0x0000001fff1c7819 */ /* 0x000fe200000114e4 */
[----:B------:R-:W-:Y:S01]  /*20f0*/  ULDC.64 UR4, c[0x0][0x338] ;  /* 0x0000ce0000047ab9 */ /* 0x000fe20000000a00 */
[----:B0-----:R-:W-:Y:S01]  /*2100*/  ISETP.GE.AND P2, PT, R18, R27, PT ;  /* 0x0000001b1200720c */ /* 0x001fe20003f46270 */
[----:B------:R-:W-:Y:S02]  /*2110*/  IMAD R3, R6, UR4, RZ ;  /* 0x0000000406037c24 */ /* 0x000fe4000f8e02ff */
[C---:B------:R-:W-:Y:S02]  /*2120*/  IMAD R0, R28.reuse, R38, RZ ;  /* 0x000000261c007224 */ /* 0x040fe400078e02ff */
[----:B------:R-:W-:Y:S02]  /*2130*/  IMAD R15, R28, R44, RZ ;  /* 0x0000002c1c0f7224 */ /* 0x000fe400078e02ff */
[----:B------:R-:W-:-:S02]  /*2140*/  IMAD R93, R228, R39, R0 ;  /* 0x00000027e45d7224 */ /* 0x000fc400078e0200 */
[C---:B------:R-:W-:Y:S02]  /*2150*/  IMAD R0, R28.reuse, R20, RZ ;  /* 0x000000141c007224 */ /* 0x040fe400078e02ff */
[----:B------:R-:W-:Y:S02]  /*2160*/  IMAD.X R103, R28, 0x1, R33, P0 ;  /* 0x000000011c677824 */ /* 0x000fe400000e0621 */
[----:B------:R-:W0:Y:S01]  /*2170*/  S2R R28, SR_TID.X ;  /* 0x00000000001c7919 */ /* 0x000e220000002100 */
[----:B------:R-:W-:Y:S02]  /*2180*/  IMAD.IADD R49, R5, 0x1, R49 ;  /* 0x0000000105317824 */ /* 0x000fe400078e0231 */
[----:B------:R-:W-:Y:S02]  /*2190*/  IMAD.MOV.U32 R48, RZ, RZ, R4 ;  /* 0x000000ffff307224 */ /* 0x000fe400078e0004 */
[----:B------:R-:W-:Y:S01]  /*21a0*/  IMAD R55, R7, UR5, R3 ;  /* 0x0000000507377c24 */ /* 0x000fe2000f8e0203 */
[----:B------:R-:W-:Y:S01]  /*21b0*/  SEL R3, R27, RZ, P2 ;  /* 0x000000ff1b037207 */ /* 0x000fe20001000000 */
[----:B------:R-:W-:-:S04]  /*21c0*/  IMAD.WIDE.U32 R48, R7, UR4, R48 ;  /* 0x0000000407307c25 */ /* 0x000fc8000f8e0030 */
[C---:B------:R-:W-:Y:S02]  /*21d0*/  IMAD R99, R228.reuse, R21, R0 ;  /* 0x00000015e4637224 */ /* 0x040fe400078e0200 */
[----:B------:R-:W-:Y:S01]  /*21e0*/  IMAD.WIDE.U32 R8, R228, R38, R18 ;  /* 0x00000026e4087225 */ /* 0x000fe200078e0012 */
[----:B------:R-:W-:Y:S01]  /*21f0*/  IADD3 R41, P0, R106, R132, RZ ;  /* 0x000000846a297210 */ /* 0x000fe20007f1e0ff */
[----:B------:R-:W-:Y:S01]  /*2200*/  ULDC UR4, c[0x0][0x2f4] ;  /* 0x0000bd0000047ab9 */ /* 0x000fe20000000800 */
[----:B------:R-:W-:Y:S01]  /*2210*/  P2R R0, PR, RZ, 0x4 ;  /* 0x00000004ff007803 */ /* 0x000fe20000000000 */
[----:B------:R-:W-:-:S04]  /*2220*/  IMAD.WIDE.U32 R6, R228, R20, R22 ;  /* 0x00000014e4067225 */ /* 0x000fc800078e0016 */
[----:B------:R-:W-:Y:S01]  /*2230*/  IMAD.IADD R3, R18, 0x1, R3 ;  /* 0x0000000112037824 */ /* 0x000fe200078e0203 */
[----:B------:R-:W-:Y:S01]  /*2240*/  MOV R96, R6 ;  /* 0x0000000600607202 */ /* 0x000fe20000000f00 */
[----:B------:R-:W-:Y:S01]  /*2250*/  IMAD.IADD R97, R7, 0x1, R99 ;  /* 0x0000000107617824 */ /* 0x000fe200078e0263 */
[----:B-----5:R-:W-:Y:S01]  /*2260*/  SHF.R.S32.HI R7, RZ, 0x1f, R121 ;  /* 0x0000001fff077819 */ /* 0x020fe20000011479 */
[----:B------:R-:W-:Y:S01]  /*2270*/  IMAD.MOV.U32 R92, RZ, RZ, R8 ;  /* 0x000000ffff5c7224 */ /* 0x000fe200078e0008 */
[----:B------:R-:W-:Y:S01]  /*2280*/  SHF.R.S32.HI R8, RZ, 0x1f, R3 ;  /* 0x0000001fff087819 */ /* 0x000fe20000011403 */
[----:B------:R-:W-:-:S03]  /*2290*/  IMAD.WIDE.U32 R4, R228, R38, R22 ;  /* 0x00000026e4047225 */ /* 0x000fc600078e0016 */
[----:B------:R-:W-:Y:S01]  /*22a0*/  LEA.HI R14, R8, R3, RZ, 0x4 ;  /* 0x00000003080e7211 */ /* 0x000fe200078f20ff */
[----:B------:R-:W-:Y:S01]  /*22b0*/  IMAD R6, R7, R38, RZ ;  /* 0x0000002607067224 */ /* 0x000fe200078e02ff */
[----:B------:R-:W-:Y:S01]  /*22c0*/  SHF.L.U32 R3, R229, 0x7, RZ ;  /* 0x00000007e5037819 */ /* 0x000fe200000006ff */
[----:B0-----:R-:W-:Y:S01]  /*22d0*/  VIADD R28, R28, 0xffffff80 ;  /* 0xffffff801c1c7836 */ /* 0x001fe20000000000 */
[C---:B------:R-:W-:Y:S01]  /*22e0*/  SHF.L.U64.HI R8, R20.reuse, 0x6, R21 ;  /* 0x0000000614087819 */ /* 0x040fe20000010215 */
[----:B------:R-:W-:Y:S01]  /*22f0*/  IMAD R31, R121, R39, R6 ;  /* 0x00000027791f7224 */ /* 0x000fe200078e0206 */
[----:B------:R-:W-:Y:S01]  /*2300*/  LOP3.LUT R3, R3, 0x380, RZ, 0xc0, !PT ;  /* 0x0000038003037812 */ /* 0x000fe200078ec0ff */
[----:B------:R-:W-:Y:S01]  /*2310*/  IMAD.IADD R5, R5, 0x1, R93 ;  /* 0x0000000105057824 */ /* 0x000fe200078e025d */
[----:B------:R-:W-:Y:S01]  /*2320*/  SHF.R.S32.HI R57, RZ, 0x1f, R28 ;  /* 0x0000001fff397819 */ /* 0x000fe2000001141c */
[----:B------:R-:W-:Y:S01]  /*2330*/  IMAD R6, R7, R20, RZ ;  /* 0x0000001407067224 */ /* 0x000fe200078e02ff */
[C---:B------:R-:W-:Y:S01]  /*2340*/  SHF.L.U64.HI R7, R20.reuse, 0x7, R21 ;  /* 0x0000000714077819 */ /* 0x040fe20000010215 */
[----:B------:R-:W-:Y:S01]  /*2350*/  IMAD.IADD R99, R99, 0x1, R11 ;  /* 0x0000000163637824 */ /* 0x000fe200078e020b */
[----:B------:R-:W-:Y:S01]  /*2360*/  LEA.HI R57, R57, R28, RZ, 0x5 ;  /* 0x0000001c39397211 */ /* 0x000fe200078f28ff */
[----:B------:R-:W-:Y:S01]  /*2370*/  IMAD.WIDE.U32 R50, R121, R38, R4 ;  /* 0x0000002679327225 */ /* 0x000fe200078e0004 */
[----:B------:R-:W-:-:S02]  /*2380*/  SHF.L.U32 R5, R20, 0x7, RZ ;  /* 0x0000000714057819 */ /* 0x000fc400000006ff */
[----:B------:R-:W-:Y:S01]  /*2390*/  SHF.R.U32.HI R43, RZ, 0x3, R3 ;  /* 0x00000003ff2b7819 */ /* 0x000fe20000011603 */
[----:B------:R-:W-:Y:S01]  /*23a0*/  IMAD R29, R121, R21, R6 ;  /* 0x00000015791d7224 */ /* 0x000fe200078e0206 */
[----:B------:R-:W-:Y:S01]  /*23b0*/  IADD3 R93, R93, R9, RZ ;  /* 0x000000095d5d7210 */ /* 0x000fe20007ffe0ff */
[----:B------:R-:W-:Y:S01]  /*23c0*/  IMAD.SHL.U32 R6, R20, 0x40, RZ ;  /* 0x0000004014067824 */ /* 0x000fe200078e00ff */
[----:B------:R-:W-:Y:S01]  /*23d0*/  SHF.L.U64.HI R11, R38, 0x7, R39 ;  /* 0x00000007260b7819 */ /* 0x000fe20000010227 */
[----:B------:R-:W-:-:S04]  /*23e0*/  IMAD.WIDE.U32 R96, R121, R20, R96 ;  /* 0x0000001479607225 */ /* 0x000fc800078e0060 */
[----:B------:R-:W-:Y:S01]  /*23f0*/  IMAD.WIDE.U32 R98, R121, R20, R98 ;  /* 0x0000001479627225 */ /* 0x000fe200078e0062 */
[----:B------:R-:W-:-:S03]  /*2400*/  LOP3.LUT R20, R3, 0x30, R18, 0xf8, !PT ;  /* 0x0000003003147812 */ /* 0x000fc600078ef812 */
[----:B------:R-:W-:Y:S01]  /*2410*/  IMAD.SHL.U32 R57, R57, 0x20, RZ ;  /* 0x0000002039397824 */ /* 0x000fe200078e00ff */
[----:B------:R-:W-:Y:S01]  /*2420*/  LOP3.LUT R20, R20, R43, RZ, 0x3c, !PT ;  /* 0x0000002b14147212 */ /* 0x000fe200078e3cff */
[----:B------:R-:W-:Y:S01]  /*2430*/  IMAD R15, R228, R45, R15 ;  /* 0x0000002de40f7224 */ /* 0x000fe200078e020f */
[----:B------:R-:W-:Y:S01]  /*2440*/  LOP3.LUT R26, R26, 0x70, R14, 0xf8, !PT ;  /* 0x000000701a1a7812 */ /* 0x000fe200078ef80e */
[----:B------:R-:W-:Y:S01]  /*2450*/  VIADD R28, R228, 0x40 ;  /* 0x00000040e41c7836 */ /* 0x000fe20000000000 */
[----:B------:R-:W-:Y:S01]  /*2460*/  LOP3.LUT R57, R57, 0xfffffc00, RZ, 0xc0, !PT ;  /* 0xfffffc0039397812 */ /* 0x000fe200078ec0ff */
[----:B------:R-:W-:Y:S01]  /*2470*/  IMAD.IADD R42, R15, 0x1, R133 ;  /* 0x000000010f2a7824 */ /* 0x000fe200078e0285 */
[----:B------:R-:W-:Y:S01]  /*2480*/  SHF.L.U64.HI R45, R44, 0x7, R45 ;  /* 0x000000072c2d7819 */ /* 0x000fe2000001022d */
[----:B------:R-:W-:Y:S02]  /*2490*/  IMAD.SHL.U32 R28, R28, 0x80, RZ ;  /* 0x000000801c1c7824 */ /* 0x000fe400078e00ff */
[----:B------:R-:W-:Y:S01]  /*24a0*/  IMAD.IADD R34, R57, 0x1, R20 ;  /* 0x0000000139227824 */ /* 0x000fe200078e0214 */
[----:B------:R-:W-:Y:S01]  /*24b0*/  LOP3.LUT R20, R3, 0x70, R14, 0xf8, !PT ;  /* 0x0000007003147812 */ /* 0x000fe200078ef80e */
[----:B------:R-:W-:-:S02]  /*24c0*/  IMAD.SHL.U32 R9, R38, 0x80, RZ ;  /* 0x0000008026097824 */ /* 0x000fc400078e00ff */
[----:B------:R-:W-:Y:S01]  /*24d0*/  IMAD.WIDE.U32 R92, R121, R38, R92 ;  /* 0x00000026795c7225 */ /* 0x000fe200078e005c */
[----:B------:R-:W-:-:S03]  /*24e0*/  LOP3.LUT R20, R20, R43, RZ, 0x3c, !PT ;  /* 0x0000002b14147212 */ /* 0x000fc600078e3cff */
[----:B------:R-:W-:Y:S01]  /*24f0*/  IMAD.X R38, R42, 0x1, R107, P0 ;  /* 0x000000012a267824 */ /* 0x000fe200000e066b */
[----:B------:R-:W-:Y:S01]  /*2500*/  IADD3 R37, P0, R41, R106, RZ ;  /* 0x0000006a29257210 */ /* 0x000fe20007f1e0ff */
[----:B------:R-:W-:Y:S01]  /*2510*/  IMAD R21, R21, 0xe0, RZ ;  /* 0x000000e015157824 */ /* 0x000fe200078e02ff */
[----:B------:R-:W-:Y:S01]  /*2520*/  LOP3.LUT R28, R28, 0x380, RZ, 0xc0, !PT ;  /* 0x000003801c1c7812 */ /* 0x000fe200078ec0ff */
[----:B------:R-:W-:Y:S01]  /*2530*/  IMAD.IADD R35, R105, 0x1, R15 ;  /* 0x0000000169237824 */ /* 0x000fe200078e020f */
[----:B------:R-:W-:Y:S01]  /*2540*/  LOP3.LUT R15, R59, 0x70, R14, 0xf8, !PT ;  /* 0x000000703b0f7812 */ /* 0x000fe200078ef80e */
[----:B------:R-:W-:Y:S01]  /*2550*/  IMAD.X R33, R38, 0x1, R107, P0 ;  /* 0x0000000126217824 */ /* 0x000fe200000e066b */
[----:B------:R-:W-:Y:S01]  /*2560*/  IADD3 R36, R101, R21, RZ ;  /* 0x0000001565247210 */ /* 0x000fe20007ffe0ff */
[----:B------:R-:W-:Y:S01]  /*2570*/  IMAD.IADD R116, R57, 0x1, R20 ;  /* 0x0000000139747824 */ /* 0x000fe200078e0214 */
[--C-:B------:R-:W-:Y:S01]  /*2580*/  LOP3.LUT R13, R28, 0x70, R14.reuse, 0xf8, !PT ;  /* 0x000000701c0d7812 */ /* 0x100fe200078ef80e */
[----:B------:R-:W-:Y:S01]  /*2590*/  IMAD.IADD R20, R47, 0x1, R53 ;  /* 0x000000012f147824 */ /* 0x000fe200078e0235 */
[----:B------:R-:W-:Y:S01]  /*25a0*/  IADD3 R21, P0, R46, R104, RZ ;  /* 0x000000682e157210 */ /* 0x000fe20007f1e0ff */
[----:B------:R-:W-:Y:S01]  /*25b0*/  IMAD.SHL.U32 R120, R27, 0x2, RZ ;  /* 0x000000021b787824 */ /* 0x000fe200078e00ff */
[----:B------:R-:W-:Y:S01]  /*25c0*/  SHF.R.S32.HI R28, RZ, 0x4, R14 ;  /* 0x00000004ff1c7819 */ /* 0x000fe2000001140e */
[----:B------:R-:W-:Y:S01]  /*25d0*/  VIADD R4, R18, 0x40 ;  /* 0x0000004012047836 */ /* 0x000fe20000000000 */
[----:B------:R-:W-:Y:S01]  /*25e0*/  LOP3.LUT R27, R14, 0xfffffff0, RZ, 0xc0, !PT ;  /* 0xfffffff00e1b7812 */ /* 0x000fe200078ec0ff */
[----:B------:R-:W-:Y:S01]  /*25f0*/  IMAD R39, R39, 0xe0, RZ ;  /* 0x000000e027277824 */ /* 0x000fe200078e02ff */
[----:B------:R-:W-:-:S02]  /*2600*/  LOP3.LUT R113, R15, R140, RZ, 0x3c, !PT ;  /* 0x0000008c0f717212 */ /* 0x000fc400078e3cff */
[----:B------:R-:W-:Y:S01]  /*2610*/  LOP3.LUT R115, R13, R58, RZ, 0x3c, !PT ;  /* 0x0000003a0d737212 */ /* 0x000fe200078e3cff */
[----:B------:R-:W-:Y:S01]  /*2620*/  IMAD.X R13, R35, 0x1, R20, P0 ;  /* 0x00000001230d7824 */ /* 0x000fe200000e0614 */
[----:B------:R-:W-:Y:S02]  /*2630*/  LOP3.LUT R114, R26, R141, RZ, 0x3c, !PT ;  /* 0x0000008d1a727212 */ /* 0x000fe400078e3cff */
[----:B------:R-:W-:Y:S02]  /*2640*/  IADD3 R15, P3, R46, 0x40, RZ ;  /* 0x000000402e0f7810 */ /* 0x000fe40007f7e0ff */
[----:B------:R-:W-:Y:S01]  /*2650*/  IADD3 R14, P2, R21, 0x40, RZ ;  /* 0x00000040150e7810 */ /* 0x000fe20007f5e0ff */
[----:B------:R-:W-:Y:S01]  /*2660*/  IMAD.IADD R32, R51, 0x1, R31 ;  /* 0x0000000133207824 */ /* 0x000fe200078e021f */
[----:B------:R-:W-:Y:S01]  /*2670*/  IADD3 R31, R31, R93, RZ ;  /* 0x0000005d1f1f7210 */ /* 0x000fe20007ffe0ff */
[----:B------:R-:W-:Y:S01]  /*2680*/  IMAD.IADD R30, R97, 0x1, R29 ;  /* 0x00000001611e7824 */ /* 0x000fe200078e021d */
[----:B------:R-:W-:Y:S01]  /*2690*/  SHF.R.S32.HI R26, RZ, 0x1f, R27 ;  /* 0x0000001fff1a7819 */ /* 0x000fe2000001141b */
[----:B------:R-:W-:Y:S01]  /*26a0*/  IMAD.IADD R39, R95, 0x1, R39 ;  /* 0x000000015f277824 */ /* 0x000fe200078e0227 */
[----:B------:R-:W-:Y:S01]  /*26b0*/  ISETP.GE.AND P0, PT, R18, UR4, PT ;  /* 0x0000000412007c0c */ /* 0x000fe2000bf06270 */
[----:B------:R-:W-:Y:S01]  /*26c0*/  IMAD.IADD R29, R29, 0x1, R99 ;  /* 0x000000011d1d7824 */ /* 0x000fe200078e0263 */
[----:B------:R-:W-:Y:S01]  /*26d0*/  @!P6 BAR.SYNC.DEFER_BLOCKING 0x9, 0x100 ;  /* 0x024400000000eb1d */ /* 0x000fe20000010000 */
[----:B------:R-:W-:Y:S01]  /*26e0*/  ISETP.GE.AND P1, PT, R4, UR4, PT ;  /* 0x0000000404007c0c */ /* 0x000fe2000bf26270 */
[----:B---3--:R-:W-:Y:S01]  /*26f0*/  IMAD.IADD R114, R54, 0x1, R114 ;  /* 0x0000000136727824 */ /* 0x008fe200078e0272 */
[----:B------:R-:W-:Y:S01]  /*2700*/  IADD3 R115, R56, R115, RZ ;  /* 0x0000007338737210 */ /* 0x000fe20007ffe0ff */
[----:B----4-:R-:W-:Y:S01]  /*2710*/  IMAD.IADD R113, R52, 0x1, R113 ;  /* 0x0000000134717824 */ /* 0x010fe200078e0271 */
[----:B------:R-:W-:Y:S01]  /*2720*/  IADD3 R110, R49, R55, RZ ;  /* 0x00000037316e7210 */ /* 0x000fe20007ffe0ff */
[----:B------:R-:W-:-:S02]  /*2730*/  IMAD.X R108, RZ, RZ, R20, P3 ;  /* 0x000000ffff6c7224 */ /* 0x000fc400018e0614 */
[----:B------:R-:W-:-:S07]  /*2740*/  IMAD.X R109, RZ, RZ, R13, P2 ;  /* 0x000000ffff6d7224 */ /* 0x000fce00010e060d */
.L_x_6208:
[----:B------:R-:W0:Y:S01]  /*2750*/  LDC R130, c[0x0][0x3f4] ;  /* 0x0000fd00ff827b82 */ /* 0x000e220000000800 */
[----:B------:R-:W-:Y:S01]  /*2760*/  VIADD R25, R25, 0xffffffff ;  /* 0xffffffff19197836 */ /* 0x000fe20000000000 */
[----:B------:R-:W-:Y:S05]  /*2770*/  YIELD ;  /* 0x0000000000007946 */ /* 0x000fea0003800000 */
[----:B------:R-:W-:Y:S01]  /*2780*/  IMAD R117, R17, 0x7000, R34 ;  /* 0x0000700011757824 */ /* 0x000fe200078e0222 */
[----:B------:R-:W-:Y:S01]  /*2790*/  ISETP.GT.AND P3, PT, R25, R24, PT ;  /* 0x000000181900720c */ /* 0x000fe20003f64270 */
[----:B------:R-:W-:Y:S02]  /*27a0*/  BSSY B0, `(.L_x_6125) ;  /* 0x000097a000007945 */ /* 0x000fe40003800000 */
[----:B------:R-:W-:Y:S01]  /*27b0*/  IMAD.IADD R118, R16, 0x1, R117 ;  /* 0x0000000110767824 */ /* 0x000fe200078e0275 */
[----:B------:R-:W-:-:S02]  /*27c0*/  P2R R112, PR, RZ, 0x8 ;  /* 0x00000008ff707803 */ /* 0x000fc40000000000 */
[----:B0-----:R-:W-:-:S13]  /*27d0*/  ISETP.GE.AND P2, PT, R130, 0x1, PT ;  /* 0x000000018200780c */ /* 0x001fda0003f46270 */
        /* <DEDUP_REMOVED lines=13> */
[----:B------:R-:W-:Y:S01]  /*28b0*/  IMAD.WIDE.U32 R128, R126, R25, RZ ;  /* 0x000000197e807225 */ /* 0x000fe200078e00ff */
[----:B------:R-:W-:-:S03]  /*28c0*/  IADD3 R111, R55, R111, RZ ;  /* 0x0000006f376f7210 */ /* 0x000fc60007ffe0ff */
        /* <DEDUP_REMOVED lines=28> */
.L_x_6129:
[----:B------:R-:W-:Y:S05]  /*2a90*/  BSYNC B1 ;  /* 0x0000000000017941 */ /* 0x000fea0003800000 */
.L_x_6128:
        /* <DEDUP_REMOVED lines=37> */
.L_x_6131:
[----:B------:R-:W-:Y:S05]  /*2cf0*/  BSYNC B1 ;  /* 0x0000000000017941 */ /* 0x000fea0003800000 */
.L_x_6130:
        /* <DEDUP_REMOVED lines=25> */
.L_x_6133:
[----:B------:R-:W-:Y:S05]  /*2e90*/  BSYNC B1 ;  /* 0x0000000000017941 */ /* 0x000fea0003800000 */
.L_x_6132:
        /* <DEDUP_REMOVED lines=10> */
[----:B0-----:R-:W-:Y:S02]  /*2f40*/  IMAD R57, R57, 0xc0, RZ ;  /* 0x000000c039397824 */ /* 0x001fe400078e02ff */
[----:B------:R-:W-:-:S04]  /*2f50*/  IMAD.WIDE.U32 R52, R56, 0xc0, R52 ;  /* 0x000000c038347825 */ /* 0x000fc800078e0034 */
[----:B------:R-:W-:Y:S01]  /*2f60*/  IMAD.IADD R53, R53, 0x1, R57 ;  /* 0x0000000135357824 */ /* 0x000fe200078e0239 */
[----:B------:R-:W-:Y:S01]  /*2f70*/  IADD3 R52, P5, P6, R50, UR4, R52 ;  /* 0x0000000432347c10 */ /* 0x000fe2000febe034 */
[----:B------:R-:W0:Y:S03]  /*2f80*/  LDC.64 R56, c[0x0][0x408] ;  /* 0x00010200ff387b82 */ /* 0x000e260000000a00 */
[----:B------:R-:W-:Y:S01]  /*2f90*/  IADD3.X R53, R32, UR5, R53, P5, P6 ;  /* 0x0000000520357c10 */ /* 0x000fe2000afec435 */
[----:B------:R-:W-:Y:S01]  /*2fa0*/  ULDC.64 UR4, c[0x0][0x400] ;  /* 0x0001000000047ab9 */ /* 0x000fe20000000a00 */
[----:B0-----:R-:W-:-:S04]  /*2fb0*/  IMAD.WIDE.U32 R54, R56, 0xc0, R54 ;  /* 0x000000c038367825 */ /* 0x001fc800078e0036 */
[----:B------:R-:W-:Y:S01]  /*2fc0*/  IMAD R57, R57, 0xc0, RZ ;  /* 0x000000c039397824 */ /* 0x000fe200078e02ff */
[----:B------:R-:W-:-:S03]  /*2fd0*/  IADD3 R54, P5, P6, R96, UR4, R54 ;  /* 0x0000000460367c10 */ /* 0x000fc6000febe036 */
[----:B------:R-:W-:-:S05]  /*2fe0*/  IMAD.IADD R55, R55, 0x1, R57 ;  /* 0x0000000137377824 */ /* 0x000fca00078e0239 */
        /* <DEDUP_REMOVED lines=9> */
.L_x_6135:
[----:B------:R-:W-:Y:S05]  /*3080*/  BSYNC B1 ;  /* 0x0000000000017941 */ /* 0x000fea0003800000 */
.L_x_6134:
[----:B0-----:R-:W2:Y:S01]  /*3090*/  LDL R52, [R1+0x44] ;  /* 0x0000440001347983 */ /* 0x001ea20000100800 */
[----:B------:R-:W-:Y:S01]  /*30a0*/  MOV R154, R82 ;  /* 0x00000052009a7202 */ /* 0x000fe20000000f00 */
[----:B------:R-:W-:Y:S01]  /*30b0*/  IMAD.MOV.U32 R155, RZ, RZ, R86 ;  /* 0x000000ffff9b7224 */ /* 0x000fe200078e0056 */
[----:B-----5:R-:W-:Y:S01]  /*30c0*/  MOV R148, R78 ;  /* 0x0000004e00947202 */ /* 0x020fe20000000f00 */
[----:B------:R-:W-:Y:S01]  /*30d0*/  IMAD.MOV.U32 R146, RZ, RZ, R72 ;  /* 0x000000ffff927224 */ /* 0x000fe200078e0048 */
[----:B------:R-:W-:Y:S01]  /*30e0*/  MOV R88, R56 ;  /* 0x0000003800587202 */ /* 0x000fe20000000f00 */
        /* <DEDUP_REMOVED lines=9> */
[----:B--2---:R-:W-:-:S13]  /*3180*/  R2UR UR4, R52 ;  /* 0x00000000340472ca */ /* 0x004fda00000e0000 */
[----:B------:R-:W-:-:S06]  /*3190*/  UISETP.NE.AND UP0, UPT, UR4, 0x3, UPT ;  /* 0x000000030400788c */ /* 0x000fcc000bf05270 */
[----:B------:R-:W-:-:S13]  /*31a0*/  PLOP3.LUT P5, PT, PT, PT, UP0, 0x80, 0x0 ;  /* 0x000000000000781c */ /* 0x000fda0003faf008 */
[----:B------:R-:W-:Y:S05]  /*31b0*/  @!P5 BRA `(.L_x_6136) ;  /* 0x000000000004d947 */ /* 0x000fea0003800000 */
[----:B------:R-:W-:Y:S01]  /*31c0*/  BPT.TRAP 0x1 ;  /* 0x000000040000795c */ /* 0x000fe20000300000 */
.L_x_6136:
[----:B------:R-:W-:Y:S01]  /*31d0*/  IMAD R111, R17, 0x8, R16 ;  /* 0x00000008116f7824 */ /* 0x000fe200078e0210 */
[----:B------:R-:W-:Y:S01]  /*31e0*/  SHF.L.U32 R125, R231, 0x1f, RZ ;  /* 0x0000001fe77d7819 */ /* 0x000fe200000006ff */
[----:B------:R-:W-:Y:S03]  /*31f0*/  BSSY B1, `(.L_x_6137) ;  /* 0x0000003000017945 */ /* 0x000fe60003800000 */
[----:B------:R-:W0:Y:S02]  /*3200*/  SYNCS.PHASECHK.TRANS64.TRYWAIT P6, [R111+URZ+0x2e890], R125 ;  /* 0x02e8907d6f0075a7 */ /* 0x000e2400080c017f */
[----:B0-----:R-:W-:Y:S05]  /*3210*/  @!P6 BRA `(.L_x_6138) ;  /* 0x000002240060e947 */ /* 0x001fea0003800000 */
.L_x_6414:
[----:B------:R-:W-:Y:S05]  /*3220*/  BSYNC B1 ;  /* 0x0000000000017941 */ /* 0x000fea0003800000 */
.L_x_6137:
[----:B------:R-:W-:Y:S01]  /*3230*/  BSSY B1, `(.L_x_6139) ;  /* 0x00000f5000017945 */ /* 0x000fe20003800000 */
[----:B------:R-:W-:-:S03]  /*3240*/  IMAD R151, R17, 0x7000, R34 ;  /* 0x0000700011977824 */ /* 0x000fc600078e0222 */
[----:B------:R-:W-:Y:S05]  /*3250*/  @P2 BRA `(.L_x_6140) ;  /* 0x0000000c00c82947 */ /* 0x000fea0003800000 */
[----:B------:R-:W-:Y:S01]  /*3260*/  IADD3 R152, P2, R104, R128, RZ ;  /* 0x0000008068987210 */ /* 0x000fe20007f5e0ff */
[----:B------:R-:W-:Y:S03]  /*3270*/  BSSY B2, `(.L_x_6141) ;  /* 0x0000077000027945 */ /* 0x000fe60003800000 */
[----:B------:R-:W-:Y:S01]  /*3280*/  IADD3.X R153, R131, R35, RZ, P2, !PT ;  /* 0x0000002383997210 */ /* 0x000fe200017fe4ff */
[----:B------:R-:W-:Y:S08]  /*3290*/  @P0 BRA `(.L_x_6142) ;  /* 0x0000000400d00947 */ /* 0x000ff00003800000 */
[----:B------:R1:W2:Y:S01]  /*32a0*/  LDS.128 R52, [R118+0x20400] ;  /* 0x0204000076347984 */ /* 0x0002a20000000c00 */
[----:B------:R-:W-:Y:S01]  /*32b0*/  ISETP.GE.AND P2, PT, R22, R130, PT ;  /* 0x000000821600720c */ /* 0x000fe20003f46270 */
[----:B------:R-:W-:-:S12]  /*32c0*/  BSSY B3, `(.L_x_6143) ;  /* 0x000006d000037945 */ /* 0x000fd80003800000 */
[----:B-1----:R-:W-:Y:S05]  /*32d0*/  @P2 BRA `(.L_x_6144) ;  /* 0x0000000400ac2947 */ /* 0x002fea0003800000 */
        /* <DEDUP_REMOVED lines=27> */
[-C--:B------:R-:W-:Y:S01]  /*3490*/  FMUL.FTZ R163, R87, R160.reuse ;  /* 0x000000a057a37220 */ /* 0x080fe20000410000 */
[--C-:B------:R-:W-:Y:S02]  /*34a0*/  HADD2.F32 R159, -RZ, R158.reuse.H0_H0 ;  /* 0x2000009eff9f7230 */ /* 0x100fe40000004100 */
[C---:B------:R-:W-:Y:S01]  /*34b0*/  FMUL.FTZ R160, R52.reuse, R160 ;  /* 0x000000a034a07220 */ /* 0x040fe20000410000 */
[--C-:B------:R-:W-:Y:S01]  /*34c0*/  HADD2.F32 R157, -RZ, R53.reuse.H1_H1 ;  /* 0x30000035ff9d7230 */ /* 0x100fe20000004100 */
[----:B------:R-:W-:Y:S01]  /*34d0*/  F2FP.F16.E4M3.UNPACK_B R155, R155 ;  /* 0x0000009bff9b723e */ /* 0x000fe200020006ff */
[----:B------:R-:W-:Y:S02]  /*34e0*/  HADD2.F32 R156, -RZ, R53.H0_H0 ;  /* 0x20000035ff9c7230 */ /* 0x000fe40000004100 */
[----:B------:R-:W-:Y:S01]  /*34f0*/  FFMA.FTZ R52, R52, R159, -R163 ;  /* 0x0000009f34347223 */ /* 0x000fe200000108a3 */
[----:B------:R-:W-:Y:S02]  /*3500*/  HADD2.F32 R158, -RZ, R158.H1_H1 ;  /* 0x3000009eff9e7230 */ /* 0x000fe40000004100 */
[----:B------:R-:W-:Y:S01]  /*3510*/  FMUL.FTZ R163, R157, R161 ;  /* 0x000000a19da37220 */ /* 0x000fe20000410000 */
[----:B------:R-:W-:Y:S01]  /*3520*/  FFMA.FTZ R53, R87, R159, R160 ;  /* 0x0000009f57357223 */ /* 0x000fe200000100a0 */
[C---:B------:R-:W-:Y:S01]  /*3530*/  FMUL.FTZ R162, R156.reuse, R161 ;  /* 0x000000a19ca27220 */ /* 0x040fe20000410000 */
[----:B------:R-:W-:Y:S01]  /*3540*/  F2FP.F16.E4M3.UNPACK_B R87, R86.H1 ;  /* 0x00000056ff57723e */ /* 0x000fe200030006ff */
[----:B------:R-:W-:Y:S01]  /*3550*/  FFMA.FTZ R163, R156, R158, -R163 ;  /* 0x0000009e9ca37223 */ /* 0x000fe200000108a3 */
[----:B------:R-:W-:Y:S01]  /*3560*/  F2FP.F16.E4M3.UNPACK_B R86, R86 ;  /* 0x00000056ff56723e */ /* 0x000fe200020006ff */
[----:B------:R-:W-:Y:S01]  /*3570*/  FFMA.FTZ R164, R157, R158, R162 ;  /* 0x0000009e9da47223 */ /* 0x000fe200000100a2 */
[--C-:B------:R-:W-:Y:S01]  /*3580*/  HADD2.F32 R159, -RZ, R155.reuse.H1_H1 ;  /* 0x3000009bff9f7230 */ /* 0x100fe20000004100 */
[----:B------:R-:W-:Y:S01]  /*3590*/  F2FP.F16.E4M3.UNPACK_B R157, R150 ;  /* 0x00000096ff9d723e */ /* 0x000fe200020006ff */
[----:B------:R-:W-:-:S02]  /*35a0*/  HADD2.F32 R158, -RZ, R155.H0_H0 ;  /* 0x2000009bff9e7230 */ /* 0x000fc40000004100 */
[--C-:B------:R-:W-:Y:S02]  /*35b0*/  HADD2.F32 R155, -RZ, R87.reuse.H0_H0 ;  /* 0x20000057ff9b7230 */ /* 0x100fe40000004100 */
[----:B------:R-:W-:Y:S02]  /*35c0*/  HADD2.F32 R156, -RZ, R87.H1_H1 ;  /* 0x30000057ff9c7230 */ /* 0x000fe40000004100 */
[--C-:B------:R-:W-:Y:S02]  /*35d0*/  HADD2.F32 R150, -RZ, R86.reuse.H1_H1 ;  /* 0x30000056ff967230 */ /* 0x100fe40000004100 */
[-C--:B------:R-:W-:Y:S01]  /*35e0*/  FMUL.FTZ R161, R155, R159.reuse ;  /* 0x0000009f9ba17220 */ /* 0x080fe20000410000 */
[----:B------:R-:W-:Y:S02]  /*35f0*/  HADD2.F32 R87, -RZ, R86.H0_H0 ;  /* 0x20000056ff577230 */ /* 0x000fe40000004100 */
[----:B------:R-:W-:Y:S01]  /*3600*/  FMUL.FTZ R162, R156, R159 ;  /* 0x0000009f9ca27220 */ /* 0x000fe20000410000 */
        /* <DEDUP_REMOVED lines=10> */
[----:B------:R-:W-:Y:S01]  /*36b0*/  F2FP.SATFINITE.E4M3.F32.PACK_AB_MERGE_C R155, R156, R155, RZ ;  /* 0x0000009b9c9b723e */ /* 0x000fe200048070ff */
[--C-:B------:R-:W-:Y:S01]  /*36c0*/  HADD2.F32 R158, -RZ, R157.reuse.H0_H0 ;  /* 0x2000009dff9e7230 */ /* 0x100fe20000004100 */
[-C--:B------:R-:W-:Y:S01]  /*36d0*/  F2FP.F16.E4M3.UNPACK_B R163, R85.reuse.H1 ;  /* 0x00000055ffa3723e */ /* 0x080fe200030006ff */
[----:B------:R-:W-:Y:S01]  /*36e0*/  HADD2.F32 R157, -RZ, R157.H1_H1 ;  /* 0x3000009dff9d7230 */ /* 0x000fe20000004100 */
[----:B------:R-:W-:Y:S02]  /*36f0*/  F2FP.F16.E4M3.UNPACK_B R156, R54.H1 ;  /* 0x00000036ff9c723e */ /* 0x000fe400030006ff */
        /* <DEDUP_REMOVED lines=25> */
[----:B------:R-:W-:Y:S01]  /*3890*/  HADD2.F32 R54, -RZ, R54.H1_H1 ;  /* 0x30000036ff367230 */ /* 0x000fe20000004100 */
[----:B------:R-:W-:Y:S01]  /*38a0*/  F2FP.SATFINITE.E4M3.F32.PACK_AB_MERGE_C R52, R87, R86, R155 ;  /* 0x000000565734723e */ /* 0x000fe2000480709b */
[----:B------:R-:W-:-:S02]  /*38b0*/  HADD2.F32 R162, -RZ, R162.H0_H0 ;  /* 0x200000a2ffa27230 */ /* 0x000fc40000004100 */
        /* <DEDUP_REMOVED lines=13> */
.L_x_6144:
[----:B------:R-:W-:Y:S05]  /*3990*/  BSYNC B3 ;  /* 0x0000000000037941 */ /* 0x000fea0003800000 */
.L_x_6143:
[----:B------:R-:W-:Y:S02]  /*39a0*/  ULDC.64 UR4, c[0x0][0x2e8] ;  /* 0x0000ba0000047ab9 */ /* 0x000fe40000000a00 */
[----:B------:R-:W-:-:S04]  /*39b0*/  IADD3 R84, P2, P6, R152, UR4, R46 ;  /* 0x0000000498547c10 */ /* 0x000fc8000fe5e02e */
[----:B------:R-:W-:-:S05]  /*39c0*/  IADD3.X R85, R153, UR5, R20, P2, P6 ;  /* 0x0000000599557c10 */ /* 0x000fca00097ec414 */
[----:B--2---:R1:W-:Y:S04]  /*39d0*/  STG.E.128 desc[UR60][R84.64], R52 ;  /* 0x0000003454007986 */ /* 0x0043e8000c101d3c */
.L_x_6142:
[----:B------:R-:W-:Y:S05]  /*39e0*/  BSYNC B2 ;  /* 0x0000000000027941 */ /* 0x000fea0003800000 */
.L_x_6141:
[----:B------:R-:W-:Y:S05]  /*39f0*/  @P1 BRA `(.L_x_6140) ;  /* 0x0000000400e01947 */ /* 0x000fea0003800000 */
[----:B------:R-:W-:Y:S01]  /*3a00*/  LOP3.LUT P2, RZ, R229, 0x4, RZ, 0xc0, !PT ;  /* 0x00000004e5ff7812 */ /* 0x000fe2000784c0ff */
[C---:B-1----:R-:W-:Y:S01]  /*3a10*/  VIADD R53, R151.reuse, 0x40 ;  /* 0x0000004097357836 */ /* 0x042fe20000000000 */
[----:B------:R-:W-:Y:S11]  /*3a20*/  BSSY B2, `(.L_x_6145) ;  /* 0x0000071000027945 */ /* 0x000ff60003800000 */
[----:B------:R-:W-:Y:S01]  /*3a30*/  @P2 VIADD R53, R151, 0xffffffc0 ;  /* 0xffffffc097352836 */ /* 0x000fe20000000000 */
[----:B------:R-:W-:-:S03]  /*3a40*/  ISETP.GE.AND P2, PT, R230, R130, PT ;  /* 0x00000082e600720c */ /* 0x000fc60003f46270 */
[----:B------:R-:W-:-:S06]  /*3a50*/  IMAD.IADD R53, R16, 0x1, R53 ;  /* 0x0000000110357824 */ /* 0x000fcc00078e0235 */
[----:B------:R-:W1:Y:S04]  /*3a60*/  LDS.128 R52, [R53+0x20400] ;  /* 0x0204000035347984 */ /* 0x000e680000000c00 */
        /* <DEDUP_REMOVED lines=12> */
[----:B-1----:R-:W-:Y:S01]  /*3b30*/  IMAD.MOV.U32 R82, RZ, RZ, R52 ;  /* 0x000000ffff527224 */ /* 0x002fe200078e0034 */
        /* <DEDUP_REMOVED lines=43> */
[----:B------:R-:W-:Y:S01]  /*3df0*/  F2FP.F16.E4M3.UNPACK_B R154, R80.H1 ;  /* 0x00000050ff9a723e */ /* 0x000fe200030006ff */
[-C--:B------:R-:W-:Y:S01]  /*3e00*/  FFMA.FTZ R85, R85, R82.reuse, -R156 ;  /* 0x0000005255557223 */ /* 0x080fe2000001089c */
[----:B------:R-:W-:Y:S01]  /*3e10*/  FFMA.FTZ R86, R86, R82, R155 ;  /* 0x0000005256567223 */ /* 0x000fe2000001009b */
[-C--:B------:R-:W-:Y:S01]  /*3e20*/  FFMA.FTZ R82, R83, R136.reuse, -R150 ;  /* 0x0000008853527223 */ /* 0x080fe20000010896 */
[----:B------:R-:W-:Y:S01]  /*3e30*/  FFMA.FTZ R83, R84, R136, R87 ;  /* 0x0000008854537223 */ /* 0x000fe20000010057 */
[----:B------:R-:W-:Y:S01]  /*3e40*/  F2FP.F16.E4M3.UNPACK_B R87, R55.H1 ;  /* 0x00000037ff57723e */ /* 0x000fe200030006ff */
[--C-:B------:R-:W-:Y:S01]  /*3e50*/  HADD2.F32 R155, -RZ, R154.reuse.H1_H1 ;  /* 0x3000009aff9b7230 */ /* 0x100fe20000004100 */
[----:B------:R-:W-:Y:S01]  /*3e60*/  F2FP.SATFINITE.E4M3.F32.PACK_AB_MERGE_C R84, R158, R157, RZ ;  /* 0x0000009d9e54723e */ /* 0x000fe200048070ff */
[----:B------:R-:W-:Y:S01]  /*3e70*/  HADD2.F32 R154, -RZ, R154.H0_H0 ;  /* 0x2000009aff9a7230 */ /* 0x000fe20000004100 */
        /* <DEDUP_REMOVED lines=8> */
[----:B------:R-:W-:Y:S01]  /*3f00*/  HADD2.F32 R81, -RZ, R86.H1_H1 ;  /* 0x30000056ff517230 */ /* 0x000fe20000004100 */
[----:B------:R-:W-:Y:S01]  /*3f10*/  F2FP.F16.E4M3.UNPACK_B R55, R55 ;  /* 0x00000037ff37723e */ /* 0x000fe200020006ff */
[----:B------:R-:W-:Y:S02]  /*3f20*/  HADD2.F32 R158, -RZ, R156.H1_H1 ;  /* 0x3000009cff9e7230 */ /* 0x000fe40000004100 */
[-C--:B------:R-:W-:Y:S01]  /*3f30*/  FMUL.FTZ R161, R87, R159.reuse ;  /* 0x0000009f57a17220 */ /* 0x080fe20000410000 */
[----:B------:R-:W-:Y:S02]  /*3f40*/  HADD2.F32 R86, -RZ, R86.H0_H0 ;  /* 0x20000056ff567230 */ /* 0x000fe40000004100 */
[----:B------:R-:W-:Y:S01]  /*3f50*/  FMUL.FTZ R160, R136, R159 ;  /* 0x0000009f88a07220 */ /* 0x000fe20000410000 */
[----:B------:R-:W-:-:S02]  /*3f60*/  HADD2.F32 R80, -RZ, R150.H1_H1 ;  /* 0x30000096ff507230 */ /* 0x000fc40000004100 */
[C---:B------:R-:W-:Y:S01]  /*3f70*/  FMUL.FTZ R159, R81.reuse, R158 ;  /* 0x0000009e519f7220 */ /* 0x040fe20000410000 */
[----:B------:R-:W-:Y:S01]  /*3f80*/  F2FP.F16.E4M3.UNPACK_B R54, R54 ;  /* 0x00000036ff36723e */ /* 0x000fe200020006ff */
[C---:B------:R-:W-:Y:S01]  /*3f90*/  FMUL.FTZ R158, R86.reuse, R158 ;  /* 0x0000009e569e7220 */ /* 0x040fe20000410000 */
[----:B------:R-:W-:Y:S02]  /*3fa0*/  HADD2.F32 R157, -RZ, R157.H0_H0 ;  /* 0x2000009dff9d7230 */ /* 0x000fe40000004100 */
[-C--:B------:R-:W-:Y:S01]  /*3fb0*/  FFMA.FTZ R159, R86, R80.reuse, -R159 ;  /* 0x00000050569f7223 */ /* 0x080fe2000001089f */
[----:B------:R-:W-:Y:S02]  /*3fc0*/  HADD2.F32 R156, -RZ, R156.H0_H0 ;  /* 0x2000009cff9c7230 */ /* 0x000fe40000004100 */
[----:B------:R-:W-:Y:S01]  /*3fd0*/  FFMA.FTZ R158, R81, R80, R158 ;  /* 0x00000050519e7223 */ /* 0x000fe2000001009e */
[--C-:B------:R-:W-:Y:S02]  /*3fe0*/  HADD2.F32 R80, -RZ, R55.reuse.H0_H0 ;  /* 0x20000037ff507230 */ /* 0x100fe40000004100 */
[----:B------:R-:W-:Y:S01]  /*3ff0*/  FFMA.FTZ R161, R136, R155, -R161 ;  /* 0x0000009b88a17223 */ /* 0x000fe200000108a1 */
[----:B------:R-:W-:-:S02]  /*4000*/  HADD2.F32 R81, -RZ, R55.H1_H1 ;  /* 0x30000037ff517230 */ /* 0x000fc40000004100 */
[----:B------:R-:W-:Y:S01]  /*4010*/  FFMA.FTZ R160, R87, R155, R160 ;  /* 0x0000009b57a07223 */ /* 0x000fe200000100a0 */
[--C-:B------:R-:W-:Y:S02]  /*4020*/  HADD2.F32 R55, -RZ, R54.reuse.H0_H0 ;  /* 0x20000036ff377230 */ /* 0x100fe40000004100 */
[-C--:B------:R-:W-:Y:S01]  /*4030*/  FMUL.FTZ R136, R80, R157.reuse ;  /* 0x0000009d50887220 */ /* 0x080fe20000410000 */
[----:B------:R-:W-:Y:S02]  /*4040*/  HADD2.F32 R54, -RZ, R54.H1_H1 ;  /* 0x30000036ff367230 */ /* 0x000fe40000004100 */
[----:B------:R-:W-:Y:S01]  /*4050*/  FMUL.FTZ R155, R81, R157 ;  /* 0x0000009d519b7220 */ /* 0x000fe20000410000 */
[----:B------:R-:W-:Y:S02]  /*4060*/  HADD2.F32 R150, -RZ, R150.H0_H0 ;  /* 0x20000096ff967230 */ /* 0x000fe40000004100 */
[----:B------:R-:W-:Y:S01]  /*4070*/  FMUL.FTZ R87, R55, R156 ;  /* 0x0000009c37577220 */ /* 0x000fe20000410000 */
[----:B------:R-:W-:Y:S01]  /*4080*/  FFMA.FTZ R136, R81, R154, R136 ;  /* 0x0000009a51887223 */ /* 0x000fe20000010088 */
[----:B------:R-:W-:Y:S01]  /*4090*/  FMUL.FTZ R86, R54, R156 ;  /* 0x0000009c36567220 */ /* 0x000fe20000410000 */
[----:B------:R-:W-:Y:S01]  /*40a0*/  FFMA.FTZ R155, R80, R154, -R155 ;  /* 0x0000009a509b7223 */ /* 0x000fe2000001089b */
[-C--:B------:R-:W-:Y:S01]  /*40b0*/  FFMA.FTZ R87, R54, R150.reuse, R87 ;  /* 0x0000009636577223 */ /* 0x080fe20000010057 */
[----:B------:R-:W-:Y:S01]  /*40c0*/  F2FP.SATFINITE.E4M3.F32.PACK_AB_MERGE_C R158, R158, R159, RZ ;  /* 0x0000009f9e9e723e */ /* 0x000fe200048070ff */
[----:B------:R-:W-:Y:S01]  /*40d0*/  FFMA.FTZ R86, R55, R150, -R86 ;  /* 0x0000009637567223 */ /* 0x000fe20000010856 */
[----:B------:R-:W-:-:S02]  /*40e0*/  F2FP.SATFINITE.E4M3.F32.PACK_AB_MERGE_C R160, R160, R161, RZ ;  /* 0x000000a1a0a0723e */ /* 0x000fc400048070ff */
[----:B------:R-:W-:Y:S02]  /*40f0*/  F2FP.SATFINITE.E4M3.F32.PACK_AB_MERGE_C R53, R53, R52, R84 ;  /* 0x000000343535723e */ /* 0x000fe40004807054 */
[----:B------:R-:W-:Y:S02]  /*4100*/  F2FP.SATFINITE.E4M3.F32.PACK_AB_MERGE_C R52, R83, R82, R85 ;  /* 0x000000525334723e */ /* 0x000fe40004807055 */
[----:B------:R-:W-:Y:S02]  /*4110*/  F2FP.SATFINITE.E4M3.F32.PACK_AB_MERGE_C R54, R87, R86, R158 ;  /* 0x000000565736723e */ /* 0x000fe4000480709e */
[----:B------:R-:W-:-:S07]  /*4120*/  F2FP.SATFINITE.E4M3.F32.PACK_AB_MERGE_C R55, R136, R155, R160 ;  /* 0x0000009b8837723e */ /* 0x000fce00048070a0 */
.L_x_6146:
[----:B------:R-:W-:Y:S05]  /*4130*/  BSYNC B2 ;  /* 0x0000000000027941 */ /* 0x000fea0003800000 */
.L_x_6145:
[----:B------:R-:W-:Y:S02]  /*4140*/  ULDC.64 UR4, c[0x0][0x2e8] ;  /* 0x0000ba0000047ab9 */ /* 0x000fe40000000a00 */
[----:B------:R-:W-:-:S04]  /*4150*/  IADD3 R80, P2, P6, R15, UR4, R152 ;  /* 0x000000040f507c10 */ /* 0x000fc8000fe5e098 */
[----:B------:R-:W-:-:S05]  /*4160*/  IADD3.X R81, R108, UR5, R153, P2, P6 ;  /* 0x000000056c517c10 */ /* 0x000fca00097ec499 */
[----:B-1----:R2:W-:Y:S04]  /*4170*/  STG.E.128 desc[UR60][R80.64], R52 ;  /* 0x0000003450007986 */ /* 0x0025e8000c101d3c */
.L_x_6140:
[----:B------:R-:W-:Y:S05]  /*4180*/  BSYNC B1 ;  /* 0x0000000000017941 */ /* 0x000fea0003800000 */
.L_x_6139:
[----:B------:R-:W-:Y:S04]  /*4190*/  BSSY B1, `(.L_x_6147) ;  /* 0x00000f5000017945 */ /* 0x000fe80003800000 */
[----:B------:R-:W-:Y:S05]  /*41a0*/  @P3 BRA `(.L_x_6148) ;  /* 0x0000000c00cc3947 */ /* 0x000fea0003800000 */
[----:B--2---:R-:W-:Y:S01]  /*41b0*/  IADD3 R80, P2, P3, R132, R128, R18 ;  /* 0x0000008084507210 */ /* 0x004fe20007b5e012 */
[----:B------:R-:W-:Y:S03]  /*41c0*/  BSSY B2, `(.L_x_6149) ;  /* 0x0000078000027945 */ /* 0x000fe60003800000 */
[----:B------:R-:W-:Y:S01]  /*41d0*/  IADD3.X R81, R42, R131, R19, P2, P3 ;  /* 0x000000832a517210 */ /* 0x000fe200017e6413 */
[----:B------:R-:W-:Y:S08]  /*41e0*/  @P0 BRA `(.L_x_6150) ;  /* 0x0000000400d40947 */ /* 0x000ff00003800000 */
[----:B-1----:R1:W2:Y:S01]  /*41f0*/  LDS.128 R52, [R118+0x22400] ;  /* 0x0224000076347984 */ /* 0x0022a20000000c00 */
[----:B------:R-:W-:Y:S01]  /*4200*/  ISETP.GE.AND P2, PT, R22, R130, PT ;  /* 0x000000821600720c */ /* 0x000fe20003f46270 */
[----:B------:R-:W-:-:S12]  /*4210*/  BSSY B3, `(.L_x_6151) ;  /* 0x000006e000037945 */ /* 0x000fd80003800000 */
[----:B-1----:R-:W-:Y:S05]  /*4220*/  @P2 BRA `(.L_x_6152) ;  /* 0x0000000400b02947 */ /* 0x002fea0003800000 */
        /* <DEDUP_REMOVED lines=9> */
[----:B------:R-:W-:Y:S01]  /*42c0*/  PRMT R76, R87, 0x654, R76 ;  /* 0x00000654574c7816 */ /* 0x000fe2000000004c */
[----:B--2---:R-:W-:Y:S01]  /*42d0*/  IMAD.MOV.U32 R78, RZ, RZ, R52 ;  /* 0x000000ffff4e7224 */ /* 0x004fe200078e0034 */
[----:B------:R-:W-:Y:S01]  /*42e0*/  PRMT R82, R82, 0x654, R77 ;  /* 0x0000065452527816 */ /* 0x000fe2000000004d */
[----:B------:R-:W-:Y:S01]  /*42f0*/  IMAD.MOV.U32 R77, RZ, RZ, R53 ;  /* 0x000000ffff4d7224 */ /* 0x000fe200078e0035 */
[----:B------:R-:W-:Y:S01]  /*4300*/  SHF.L.U32 R83, R83, 0x8, RZ ;  /* 0x0000000853537819 */ /* 0x000fe200000006ff */
[----:B------:R-:W-:Y:S01]  /*4310*/  IMAD.U32 R84, R84, 0x10000, RZ ;  /* 0x0001000054547824 */ /* 0x000fe200078e00ff */
        /* <DEDUP_REMOVED lines=37> */
[----:B------:R-:W-:Y:S02]  /*4570*/  HADD2.F32 R78, -RZ, R149.H1_H1 ;  /* 0x30000095ff4e7230 */ /* 0x000fe40000004100 */
[----:B------:R-:W-:-:S02]  /*4580*/  HADD2.F32 R148, -RZ, R148.H0_H0 ;  /* 0x20000094ff947230 */ /* 0x000fc40000004100 */
[----:B------:R-:W-:Y:S02]  /*4590*/  HADD2.F32 R149, -RZ, R149.H0_H0 ;  /* 0x20000095ff957230 */ /* 0x000fe40000004100 */
[-C--:B------:R-:W-:Y:S01]  /*45a0*/  FFMA.FTZ R136, R83, R78.reuse, -R136 ;  /* 0x0000004e53887223 */ /* 0x080fe20000010888 */
[----:B------:R-:W-:Y:S01]  /*45b0*/  FFMA.FTZ R87, R84, R78, R87 ;  /* 0x0000004e54577223 */ /* 0x000fe20000010057 */
[CC--:B------:R-:W-:Y:S01]  /*45c0*/  FMUL.FTZ R86, R82.reuse, R148.reuse ;  /* 0x0000009452567220 */ /* 0x0c0fe20000410000 */
[C---:B------:R-:W-:Y:S01]  /*45d0*/  FMUL.FTZ R85, R79.reuse, R148 ;  /* 0x000000944f557220 */ /* 0x040fe20000410000 */
[----:B------:R-:W-:Y:S02]  /*45e0*/  F2FP.F16.E4M3.UNPACK_B R83, R55.H1 ;  /* 0x00000037ff53723e */ /* 0x000fe400030006ff */
[----:B------:R-:W-:Y:S01]  /*45f0*/  F2FP.F16.E4M3.UNPACK_B R148, R76.H1 ;  /* 0x0000004cff94723e */ /* 0x000fe200030006ff */
[-C--:B------:R-:W-:Y:S01]  /*4600*/  FFMA.FTZ R78, R79, R149.reuse, -R86 ;  /* 0x000000954f4e7223 */ /* 0x080fe20000010856 */
[----:B------:R-:W-:Y:S01]  /*4610*/  FFMA.FTZ R79, R82, R149, R85 ;  /* 0x00000095524f7223 */ /* 0x000fe20000010055 */
[----:B------:R-:W-:Y:S01]  /*4620*/  F2FP.SATFINITE.E4M3.F32.PACK_AB_MERGE_C R154, R87, R136, RZ ;  /* 0x00000088579a723e */ /* 0x000fe200048070ff */
[--C-:B------:R-:W-:Y:S01]  /*4630*/  HADD2.F32 R84, -RZ, R83.reuse.H0_H0 ;  /* 0x20000053ff547230 */ /* 0x100fe20000004100 */
[-C--:B------:R-:W-:Y:S01]  /*4640*/  F2FP.F16.E4M3.UNPACK_B R86, R53.reuse.H1 ;  /* 0x00000035ff56723e */ /* 0x080fe200030006ff */
[----:B------:R-:W-:Y:S01]  /*4650*/  HADD2.F32 R83, -RZ, R83.H1_H1 ;  /* 0x30000053ff537230 */ /* 0x000fe20000004100 */
        /* <DEDUP_REMOVED lines=41> */
.L_x_6152:
[----:B------:R-:W-:Y:S05]  /*48f0*/  BSYNC B3 ;  /* 0x0000000000037941 */ /* 0x000fea0003800000 */
.L_x_6151:
[----:B------:R-:W-:Y:S02]  /*4900*/  ULDC.64 UR4, c[0x0][0x2e8] ;  /* 0x0000ba0000047ab9 */ /* 0x000fe40000000a00 */
[----:B------:R-:W-:-:S04]  /*4910*/  IADD3 R76, P2, P3, R80, UR4, R46 ;  /* 0x00000004504c7c10 */ /* 0x000fc8000fb5e02e */
[----:B------:R-:W-:-:S05]  /*4920*/  IADD3.X R77, R81, UR5, R20, P2, P3 ;  /* 0x00000005514d7c10 */ /* 0x000fca00097e6414 */
[----:B--2---:R2:W-:Y:S04]  /*4930*/  STG.E.128 desc[UR60][R76.64], R52 ;  /* 0x000000344c007986 */ /* 0x0045e8000c101d3c */
.L_x_6150:
[----:B------:R-:W-:Y:S05]  /*4940*/  BSYNC B2 ;  /* 0x0000000000027941 */ /* 0x000fea0003800000 */
.L_x_6149:
[----:B------:R-:W-:Y:S05]  /*4950*/  @P1 BRA `(.L_x_6148) ;  /* 0x0000000400e01947 */ /* 0x000fea0003800000 */
[----:B------:R-:W-:Y:S01]  /*4960*/  LOP3.LUT P2, RZ, R229, 0x4, RZ, 0xc0, !PT ;  /* 0x00000004e5ff7812 */ /* 0x000fe2000784c0ff */
[----:B------:R-:W-:Y:S01]  /*4970*/  BSSY B2, `(.L_x_6153) ;  /* 0x0000072000027945 */ /* 0x000fe20003800000 */
[----:B-12---:R-:W-:-:S11]  /*4980*/  IADD3 R53, R151, 0x40, RZ ;  /* 0x0000004097357810 */ /* 0x006fd60007ffe0ff */
[----:B------:R-:W-:Y:S01]  /*4990*/  @P2 VIADD R53, R151, 0xffffffc0 ;  /* 0xffffffc097352836 */ /* 0x000fe20000000000 */
[----:B------:R-:W-:-:S03]  /*49a0*/  ISETP.GE.AND P2, PT, R230, R130, PT ;  /* 0x00000082e600720c */ /* 0x000fc60003f46270 */
[----:B------:R-:W-:-:S06]  /*49b0*/  IMAD.IADD R53, R16, 0x1, R53 ;  /* 0x0000000110357824 */ /* 0x000fcc00078e0235 */
[----:B------:R-:W1:Y:S04]  /*49c0*/  LDS.128 R52, [R53+0x22400] ;  /* 0x0224000035347984 */ /* 0x000e680000000c00 */
[----:B------:R-:W-:Y:S05]  /*49d0*/  @P2 BRA `(.L_x_6154) ;  /* 0x0000000400ac2947 */ /* 0x000fea0003800000 */
        /* <DEDUP_REMOVED lines=10> */
[----:B------:R-:W-:Y:S01]  /*4a80*/  IMAD.SHL.U32 R73, R82, 0x100, RZ ;  /* 0x0000010052497824 */ /* 0x000fe200078e00ff */
[----:B------:R-:W-:Y:S02]  /*4a90*/  PRMT R74, R79, 0x654, R72 ;  /* 0x000006544f4a7816 */ /* 0x000fe40000000048 */
[----:B------:R-:W-:Y:S01]  /*4aa0*/  LOP3.LUT R77, R76, 0xff00, R75, 0xf8, !PT ;  /* 0x0000ff004c4d7812 */ /* 0x000fe200078ef84b */
[----:B------:R-:W-:Y:S01]  /*4ab0*/  IMAD.U32 R76, R78, 0x10000, RZ ;  /* 0x000100004e4c7824 */ /* 0x000fe200078e00ff */
[----:B------:R-:W-:Y:S01]  /*4ac0*/  LOP3.LUT R74, R74, 0xff00, R73, 0xf8, !PT ;  /* 0x0000ff004a4a7812 */ /* 0x000fe200078ef849 */
[----:B------:R-:W-:Y:S01]  /*4ad0*/  IMAD.U32 R73, R83, 0x10000, RZ ;  /* 0x0001000053497824 */ /* 0x000fe200078e00ff */
[----:B-1----:R-:W-:-:S02]  /*4ae0*/  MOV R72, R52 ;  /* 0x0000003400487202 */ /* 0x002fc40000000f00 */
        /* <DEDUP_REMOVED lines=27> */
[--C-:B------:R-:W-:Y:S02]  /*4ca0*/  HADD2.F32 R74, -RZ, R73.reuse.H0_H0 ;  /* 0x20000049ff4a7230 */ /* 0x100fe40000004100 */
[----:B------:R-:W-:Y:S02]  /*4cb0*/  HADD2.F32 R75, -RZ, R73.H1_H1 ;  /* 0x30000049ff4b7230 */ /* 0x000fe40000004100 */
[----:B------:R-:W-:Y:S02]  /*4cc0*/  HADD2.F32 R73, -RZ, R72.H0_H0 ;  /* 0x20000048ff497230 */ /* 0x000fe40000004100 */
[-C--:B------:R-:W-:Y:S01]  /*4cd0*/  FMUL.FTZ R84, R74, R77.reuse ;  /* 0x0000004d4a547220 */ /* 0x080fe20000410000 */
[----:B------:R-:W-:Y:S02]  /*4ce0*/  HADD2.F32 R76, -RZ, R146.H1_H1 ;  /* 0x30000092ff4c7230 */ /* 0x000fe40000004100 */
[----:B------:R-:W-:Y:S01]  /*4cf0*/  FMUL.FTZ R79, R75, R77 ;  /* 0x0000004d4b4f7220 */ /* 0x000fe20000410000 */
[----:B------:R-:W-:-:S02]  /*4d00*/  HADD2.F32 R147, -RZ, R147.H0_H0 ;  /* 0x20000093ff937230 */ /* 0x000fc40000004100 */
[----:B------:R-:W-:Y:S02]  /*4d10*/  HADD2.F32 R72, -RZ, R72.H1_H1 ;  /* 0x30000048ff487230 */ /* 0x000fe40000004100 */
        /* <DEDUP_REMOVED lines=18> */
[----:B------:R-:W-:Y:S01]  /*4e40*/  F2FP.SATFINITE.E4M3.F32.PACK_AB_MERGE_C R147, R87, R86, RZ ;  /* 0x000000565793723e */ /* 0x000fe200048070ff */
        /* <DEDUP_REMOVED lines=25> */
[-C--:B------:R-:W-:Y:S01]  /*4fe0*/  FMUL.FTZ R74, R54, R83.reuse ;  /* 0x00000053364a7220 */ /* 0x080fe20000410000 */
[----:B------:R-:W-:Y:S01]  /*4ff0*/  FMUL.FTZ R83, R55, R83 ;  /* 0x0000005337537220 */ /* 0x000fe20000410000 */
[-C--:B------:R-:W-:Y:S01]  /*5000*/  FMUL.FTZ R75, R73, R79.reuse ;  /* 0x0000004f494b7220 */ /* 0x080fe20000410000 */
[----:B------:R-:W-:Y:S01]  /*5010*/  FMUL.FTZ R84, R72, R79 ;  /* 0x0000004f48547220 */ /* 0x000fe20000410000 */
[-C--:B------:R-:W-:Y:S01]  /*5020*/  FFMA.FTZ R74, R55, R78.reuse, -R74 ;  /* 0x0000004e374a7223 */ /* 0x080fe2000001084a */
[----:B------:R-:W-:Y:S01]  /*5030*/  FFMA.FTZ R83, R54, R78, R83 ;  /* 0x0000004e36537223 */ /* 0x000fe20000010053 */
[-C--:B------:R-:W-:Y:S01]  /*5040*/  FFMA.FTZ R75, R72, R76.reuse, -R75 ;  /* 0x0000004c484b7223 */ /* 0x080fe2000001084b */
[----:B------:R-:W-:Y:S01]  /*5050*/  FFMA.FTZ R84, R73, R76, R84 ;  /* 0x0000004c49547223 */ /* 0x000fe20000010054 */
[----:B------:R-:W-:Y:S02]  /*5060*/  F2FP.SATFINITE.E4M3.F32.PACK_AB_MERGE_C R52, R146, R85, R136 ;  /* 0x000000559234723e */ /* 0x000fe40004807088 */
[----:B------:R-:W-:-:S02]  /*5070*/  F2FP.SATFINITE.E4M3.F32.PACK_AB_MERGE_C R54, R83, R74, R82 ;  /* 0x0000004a5336723e */ /* 0x000fc40004807052 */
[----:B------:R-:W-:-:S07]  /*5080*/  F2FP.SATFINITE.E4M3.F32.PACK_AB_MERGE_C R55, R84, R75, R77 ;  /* 0x0000004b5437723e */ /* 0x000fce000480704d */
.L_x_6154:
[----:B------:R-:W-:Y:S05]  /*5090*/  BSYNC B2 ;  /* 0x0000000000027941 */ /* 0x000fea0003800000 */
.L_x_6153:
[----:B------:R-:W-:Y:S02]  /*50a0*/  ULDC.64 UR4, c[0x0][0x2e8] ;  /* 0x0000ba0000047ab9 */ /* 0x000fe40000000a00 */
[----:B------:R-:W-:-:S04]  /*50b0*/  IADD3 R72, P2, P3, R15, UR4, R80 ;  /* 0x000000040f487c10 */ /* 0x000fc8000fb5e050 */
[----:B------:R-:W-:-:S05]  /*50c0*/  IADD3.X R73, R108, UR5, R81, P2, P3 ;  /* 0x000000056c497c10 */ /* 0x000fca00097e6451 */
[----:B-1----:R3:W-:Y:S04]  /*50d0*/  STG.E.128 desc[UR60][R72.64], R52 ;  /* 0x0000003448007986 */ /* 0x0027e8000c101d3c */
.L_x_6148:
[----:B------:R-:W-:Y:S05]  /*50e0*/  BSYNC B1 ;  /* 0x0000000000017941 */ /* 0x000fea0003800000 */
.L_x_6147:
[----:B------:R-:W-:Y:S01]  /*50f0*/  ISETP.NE.AND P2, PT, R145, RZ, PT ;  /* 0x000000ff9100720c */ /* 0x000fe20003f45270 */
[----:B------:R-:W-:-:S12]  /*5100*/  BSSY B1, `(.L_x_6155) ;  /* 0x00000f4000017945 */ /* 0x000fd80003800000 */
[----:B------:R-:W-:Y:S05]  /*5110*/  @P2 BRA `(.L_x_6156) ;  /* 0x0000000c00c82947 */ /* 0x000fea0003800000 */
[----:B---3--:R-:W-:Y:S01]  /*5120*/  IADD3 R72, P2, P3, R41, R128, R18 ;  /* 0x0000008029487210 */ /* 0x008fe20007b5e012 */
[----:B------:R-:W-:Y:S03]  /*5130*/  BSSY B2, `(.L_x_6157) ;  /* 0x0000077000027945 */ /* 0x000fe60003800000 */
[----:B------:R-:W-:Y:S01]  /*5140*/  IADD3.X R73, R38, R131, R19, P2, P3 ;  /* 0x0000008326497210 */ /* 0x000fe200017e6413 */
[----:B------:R-:W-:Y:S08]  /*5150*/  @P0 BRA `(.L_x_6158) ;  /* 0x0000000400d00947 */ /* 0x000ff00003800000 */
[----:B-12---:R1:W2:Y:S01]  /*5160*/  LDS.128 R52, [R118+0x24400] ;  /* 0x0244000076347984 */ /* 0x0062a20000000c00 */
        /* <DEDUP_REMOVED lines=110> */
.L_x_6160:
[----:B------:R-:W-:Y:S05]  /*5850*/  BSYNC B3 ;  /* 0x0000000000037941 */ /* 0x000fea0003800000 */
.L_x_6159:
[----:B------:R-:W-:Y:S02]  /*5860*/  ULDC.64 UR4, c[0x0][0x2e8] ;  /* 0x0000ba0000047ab9 */ /* 0x000fe40000000a00 */
[----:B------:R-:W-:-:S04]  /*5870*/  IADD3 R68, P2, P3, R72, UR4, R46 ;  /* 0x0000000448447c10 */ /* 0x000fc8000fb5e02e */
[----:B------:R-:W-:-:S05]  /*5880*/  IADD3.X R69, R73, UR5, R20, P2, P3 ;  /* 0x0000000549457c10 */ /* 0x000fca00097e6414 */
[----:B--2---:R3:W-:Y:S04]  /*5890*/  STG.E.128 desc[UR60][R68.64], R52 ;  /* 0x0000003444007986 */ /* 0x0047e8000c101d3c */
.L_x_6158:
[----:B------:R-:W-:Y:S05]  /*58a0*/  BSYNC B2 ;  /* 0x0000000000027941 */ /* 0x000fea0003800000 */
.L_x_6157:
[----:B------:R-:W-:Y:S05]  /*58b0*/  @P1 BRA `(.L_x_6156) ;  /* 0x0000000400e01947 */ /* 0x000fea0003800000 */
[----:B------:R-:W-:Y:S01]  /*58c0*/  LOP3.LUT P2, RZ, R229, 0x4, RZ, 0xc0, !PT ;  /* 0x00000004e5ff7812 */ /* 0x000fe2000784c0ff */
[C---:B-123--:R-:W-:Y:S01]  /*58d0*/  VIADD R53, R151.reuse, 0x40 ;  /* 0x0000004097357836 */ /* 0x04efe20000000000 */
[----:B------:R-:W-:Y:S11]  /*58e0*/  BSSY B2, `(.L_x_6161) ;  /* 0x0000071000027945 */ /* 0x000ff60003800000 */
[----:B------:R-:W-:Y:S01]  /*58f0*/  @P2 VIADD R53, R151, 0xffffffc0 ;  /* 0xffffffc097352836 */ /* 0x000fe20000000000 */
[----:B------:R-:W-:-:S04]  /*5900*/  ISETP.GE.AND P2, PT, R230, R130, PT ;  /* 0x00000082e600720c */ /* 0x000fc80003f46270 */
[----:B------:R-:W-:-:S06]  /*5910*/  IADD3 R53, R16, R53, RZ ;  /* 0x0000003510357210 */ /* 0x000fcc0007ffe0ff */
[----:B------:R-:W1:Y:S03]  /*5920*/  LDS.128 R52, [R53+0x24400] ;  /* 0x0244000035347984 */ /* 0x000e660000000c00 */
[----:B------:R-:W-:Y:S05]  /*5930*/  @P2 BRA `(.L_x_6162) ;  /* 0x0000000400ac2947 */ /* 0x000fea0003800000 */
        /* <DEDUP_REMOVED lines=12> */
[----:B-1----:R-:W-:Y:S01]  /*5a00*/  IMAD.MOV.U32 R64, RZ, RZ, R52 ;  /* 0x000000ffff407224 */ /* 0x002fe200078e0034 */
        /* <DEDUP_REMOVED lines=94> */
.L_x_6162:
[----:B------:R-:W-:Y:S05]  /*5ff0*/  BSYNC B2 ;  /* 0x0000000000027941 */ /* 0x000fea0003800000 */
.L_x_6161:
[----:B------:R-:W-:Y:S02]  /*6000*/  ULDC.64 UR4, c[0x0][0x2e8] ;  /* 0x0000ba0000047ab9 */ /* 0x000fe40000000a00 */
[----:B------:R-:W-:-:S04]  /*6010*/  IADD3 R64, P2, P3, R15, UR4, R72 ;  /* 0x000000040f407c10 */ /* 0x000fc8000fb5e048 */
[----:B------:R-:W-:-:S05]  /*6020*/  IADD3.X R65, R108, UR5, R73, P2, P3 ;  /* 0x000000056c417c10 */ /* 0x000fca00097e6449 */
[----:B-1----:R4:W-:Y:S04]  /*6030*/  STG.E.128 desc[UR60][R64.64], R52 ;  /* 0x0000003440007986 */ /* 0x0029e8000c101d3c */
.L_x_6156:
[----:B------:R-:W-:Y:S05]  /*6040*/  BSYNC B1 ;  /* 0x0000000000017941 */ /* 0x000fea0003800000 */
.L_x_6155:
[----:B------:R-:W-:Y:S05]  /*6050*/  @P4 BRA `(.L_x_6163) ;  /* 0x0000005c00b84947 */ /* 0x000fea0003800000 */
[----:B------:R-:W-:Y:S01]  /*6060*/  IADD3 R128, P2, P3, R37, R128, R18 ;  /* 0x0000008025807210 */ /* 0x000fe20007b5e012 */
[----:B------:R-:W-:Y:S03]  /*6070*/  BSSY B1, `(.L_x_6164) ;  /* 0x0000077000017945 */ /* 0x000fe60003800000 */
[----:B------:R-:W-:Y:S01]  /*6080*/  IADD3.X R131, R33, R131, R19, P2, P3 ;  /* 0x0000008321837210 */ /* 0x000fe200017e6413 */
[----:B------:R-:W-:Y:S08]  /*6090*/  @P0 BRA `(.L_x_6165) ;  /* 0x0000000400d00947 */ /* 0x000ff00003800000 */
[----:B-1234-:R1:W2:Y:S01]  /*60a0*/  LDS.128 R52, [R118+0x26400] ;  /* 0x0264000076347984 */ /* 0x01e2a20000000c00 */
[----:B------:R-:W-:Y:S01]  /*60b0*/  ISETP.GE.AND P2, PT, R22, R130, PT ;  /* 0x000000821600720c */ /* 0x000fe20003f46270 */
[----:B------:R-:W-:-:S12]  /*60c0*/  BSSY B2, `(.L_x_6166) ;  /* 0x000006d000027945 */ /* 0x000fd80003800000 */
[----:B-1----:R-:W-:Y:S05]  /*60d0*/  @P2 BRA `(.L_x_6167) ;  /* 0x0000000400ac2947 */ /* 0x002fea0003800000 */
[----:B------:R-:W-:Y:S02]  /*60e0*/  SHF.R.U32.HI R68, RZ, 0x8, R61 ;  /* 0x00000008ff447819 */ /* 0x000fe4000001163d */
[--C-:B------:R-:W-:Y:S02]  /*60f0*/  SHF.R.U32.HI R65, RZ, 0x18, R63.reuse ;  /* 0x00000018ff417819 */ /* 0x100fe4000001163f */
[----:B------:R-:W-:Y:S02]  /*6100*/  LOP3.LUT R62, R63, 0xff, RZ, 0xc0, !PT ;  /* 0x000000ff3f3e7812 */ /* 0x000fe400078ec0ff */
[----:B------:R-:W-:Y:S02]  /*6110*/  SHF.R.U32.HI R64, RZ, 0x8, R63 ;  /* 0x00000008ff407819 */ /* 0x000fe4000001163f */
[----:B------:R-:W-:Y:S02]  /*6120*/  SHF.R.U32.HI R69, RZ, 0x18, R61 ;  /* 0x00000018ff457819 */ /* 0x000fe4000001163d */
[----:B------:R-:W-:Y:S01]  /*6130*/  LOP3.LUT R60, R61, 0xff, RZ, 0xc0, !PT ;  /* 0x000000ff3d3c7812 */ /* 0x000fe200078ec0ff */
[----:B------:R-:W-:Y:S01]  /*6140*/  IMAD.SHL.U32 R64, R64, 0x100, RZ ;  /* 0x0000010040407824 */ /* 0x000fe200078e00ff */
[----:B------:R-:W-:-:S02]  /*6150*/  SHF.R.U32.HI R66, RZ, 0x10, R63 ;  /* 0x00000010ff427819 */ /* 0x000fc4000001163f */
[----:B------:R-:W-:Y:S01]  /*6160*/  PRMT R63, R65, 0x654, R62 ;  /* 0x00000654413f7816 */ /* 0x000fe2000000003e */
[----:B------:R-:W-:Y:S01]  /*6170*/  IMAD.SHL.U32 R62, R68, 0x100, RZ ;  /* 0x00000100443e7824 */ /* 0x000fe200078e00ff */
[----:B------:R-:W-:Y:S02]  /*6180*/  SHF.R.U32.HI R67, RZ, 0x10, R61 ;  /* 0x00000010ff437819 */ /* 0x000fe4000001163d */
[----:B------:R-:W-:Y:S01]  /*6190*/  PRMT R61, R69, 0x654, R60 ;  /* 0x00000654453d7816 */ /* 0x000fe2000000003c */
[----:B--2---:R-:W-:Y:S01]  /*61a0*/  IMAD.MOV.U32 R60, RZ, RZ, R52 ;  /* 0x000000ffff3c7224 */ /* 0x004fe200078e0034 */
[----:B------:R-:W-:Y:S02]  /*61b0*/  LOP3.LUT R63, R63, 0xff00, R64, 0xf8, !PT ;  /* 0x0000ff003f3f7812 */ /* 0x000fe400078ef840 */
[----:B------:R-:W-:Y:S01]  /*61c0*/  LOP3.LUT R61, R61, 0xff00, R62, 0xf8, !PT ;  /* 0x0000ff003d3d7812 */ /* 0x000fe200078ef83e */
[----:B------:R-:W-:Y:S01]  /*61d0*/  IMAD.U32 R62, R67, 0x10000, RZ ;  /* 0x00010000433e7824 */ /* 0x000fe200078e00ff */
[----:B------:R-:W-:-:S02]  /*61e0*/  SHF.L.U32 R66, R66, 0x10, RZ ;  /* 0x0000001042427819 */ /* 0x000fc400000006ff */
        /* <DEDUP_REMOVED lines=90> */
.L_x_6167:
[----:B------:R-:W-:Y:S05]  /*6790*/  BSYNC B2 ;  /* 0x0000000000027941 */ /* 0x000fea0003800000 */
.L_x_6166:
[----:B------:R-:W-:Y:S02]  /*67a0*/  ULDC.64 UR4, c[0x0][0x2e8] ;  /* 0x0000ba0000047ab9 */ /* 0x000fe40000000a00 */
[----:B------:R-:W-:-:S04]  /*67b0*/  IADD3 R60, P2, P3, R128, UR4, R46 ;  /* 0x00000004803c7c10 */ /* 0x000fc8000fb5e02e */
[----:B------:R-:W-:-:S05]  /*67c0*/  IADD3.X R61, R131, UR5, R20, P2, P3 ;  /* 0x00000005833d7c10 */ /* 0x000fca00097e6414 */
[----:B--2---:R1:W-:Y:S04]  /*67d0*/  STG.E.128 desc[UR60][R60.64], R52 ;  /* 0x000000343c007986 */ /* 0x0043e8000c101d3c */
.L_x_6165:
[----:B------:R-:W-:Y:S05]  /*67e0*/  BSYNC B1 ;  /* 0x0000000000017941 */ /* 0x000fea0003800000 */
.L_x_6164:
[----:B------:R-:W-:Y:S05]  /*67f0*/  @P1 BRA `(.L_x_6163) ;  /* 0x0000005400d01947 */ /* 0x000fea0003800000 */
[----:B------:R-:W-:Y:S01]  /*6800*/  LOP3.LUT P2, RZ, R229, 0x4, RZ, 0xc0, !PT ;  /* 0x00000004e5ff7812 */ /* 0x000fe2000784c0ff */
[C---:B-1234-:R-:W-:Y:S01]  /*6810*/  VIADD R53, R151.reuse, 0x40 ;  /* 0x0000004097357836 */ /* 0x05efe20000000000 */
[----:B------:R-:W-:Y:S11]  /*6820*/  BSSY B1, `(.L_x_6168) ;  /* 0x0000071000017945 */ /* 0x000ff60003800000 */
[----:B------:R-:W-:Y:S01]  /*6830*/  @P2 VIADD R53, R151, 0xffffffc0 ;  /* 0xffffffc097352836 */ /* 0x000fe20000000000 */
[----:B------:R-:W-:-:S03]  /*6840*/  ISETP.GE.AND P2, PT, R230, R130, PT ;  /* 0x00000082e600720c */ /* 0x000fc60003f46270 */
[----:B------:R-:W-:-:S06]  /*6850*/  IMAD.IADD R53, R16, 0x1, R53 ;  /* 0x0000000110357824 */ /* 0x000fcc00078e0235 */
[----:B------:R-:W1:Y:S04]  /*6860*/  LDS.128 R52, [R53+0x26400] ;  /* 0x0264000035347984 */ /* 0x000e680000000c00 */
[----:B------:R-:W-:Y:S05]  /*6870*/  @P2 BRA `(.L_x_6169) ;  /* 0x0000000400ac2947 */ /* 0x000fea0003800000 */
[----:B------:R-:W-:Y:S01]  /*6880*/  SHF.R.U32.HI R61, RZ, 0x8, R59 ;  /* 0x00000008ff3d7819 */ /* 0x000fe2000001163b */
[----:B-1----:R-:W-:Y:S01]  /*6890*/  IMAD.MOV.U32 R58, RZ, RZ, R55 ;  /* 0x000000ffff3a7224 */ /* 0x002fe200078e0037 */
[--C-:B------:R-:W-:Y:S02]  /*68a0*/  SHF.R.U32.HI R62, RZ, 0x8, R57.reuse ;  /* 0x00000008ff3e7819 */ /* 0x100fe40000011639 */
        /* <DEDUP_REMOVED lines=102> */
[----:B------:R-:W-:Y:S02]  /*6f10*/  F2FP.SATFINITE.E4M3.F32.PACK_AB_MERGE_C R52, R88, R65, R70 ;  /* 0x000000415834723e */ /* 0x000fe40004807046 */
[----:B------:R-:W-:-:S07]  /*6f20*/  MOV R54, R62 ;  /* 0x0000003e00367202 */ /* 0x000fce0000000f00 */
.L_x_6169:
[----:B------:R-:W-:Y:S05]  /*6f30*/  BSYNC B1 ;  /* 0x0000000000017941 */ /* 0x000fea0003800000 */
.L_x_6168:
[----:B------:R-:W-:Y:S02]  /*6f40*/  ULDC.64 UR4, c[0x0][0x2e8] ;  /* 0x0000ba0000047ab9 */ /* 0x000fe40000000a00 */
[----:B------:R-:W-:-:S04]  /*6f50*/  IADD3 R56, P2, P3, R15, UR4, R128 ;  /* 0x000000040f387c10 */ /* 0x000fc8000fb5e080 */
[----:B------:R-:W-:-:S05]  /*6f60*/  IADD3.X R57, R108, UR5, R131, P2, P3 ;  /* 0x000000056c397c10 */ /* 0x000fca00097e6483 */
[----:B-1----:R1:W-:Y:S01]  /*6f70*/  STG.E.128 desc[UR60][R56.64], R52 ;  /* 0x0000003438007986 */ /* 0x0023e2000c101d3c */
[----:B------:R-:W-:Y:S05]  /*6f80*/  BRA `(.L_x_6163) ;  /* 0x0000004c00ec7947 */ /* 0x000fea0003800000 */
.L_x_6127:
[----:B------:R-:W2:Y:S01]  /*6f90*/  LDL R56, [R1+0x44] ;  /* 0x0000440001387983 */ /* 0x000ea20000100800 */
        /* <DEDUP_REMOVED lines=9> */
[----:B------:R-:W-:Y:S02]  /*7030*/  CS2R R74, SRZ ;  /* 0x00000000004a7805 */ /* 0x000fe4000001ff00 */
[----:B------:R-:W-:Y:S02]  /*7040*/  CS2R R78, SRZ ;  /* 0x00000000004e7805 */ /* 0x000fe4000001ff00 */
[----:B------:R-:W-:Y:S02]  /*7050*/  CS2R R76, SRZ ;  /* 0x00000000004c7805 */ /* 0x000fe4000001ff00 */
[----:B------:R-:W-:Y:S02]  /*7060*/  CS2R R82, SRZ ;  /* 0x0000000000527805 */ /* 0x000fe4000001ff00 */
[----:B------:R-:W-:-:S02]  /*7070*/  CS2R R80, SRZ ;  /* 0x0000000000507805 */ /* 0x000fc4000001ff00 */
[----:B--2---:R-:W-:Y:S01]  /*7080*/  R2UR UR4, R56 ;  /* 0x00000000380472ca */ /* 0x004fe200000e0000 */
[----:B------:R-:W-:-:S05]  /*7090*/  VIADD R56, R228, 0xc0 ;  /* 0x000000c0e4387836 */ /* 0x000fca0000000000 */
        /* <DEDUP_REMOVED lines=12> */
[----:B------:R-:W0:Y:S03]  /*7160*/  @!P2 LDC.64 R56, c[0x0][0x408] ;  /* 0x00010200ff38ab82 */ /* 0x000e260000000a00 */
[----:B------:R-:W2:Y:S01]  /*7170*/  @!P2 LDG.E.128 R76, desc[UR60][R84.64] ;  /* 0x0000003c544ca981 */ /* 0x000ea2000c1e1d00 */
[----:B0-----:R-:W-:-:S04]  /*7180*/  @!P2 IMAD.WIDE.U32 R58, R56, 0xc0, R54 ;  /* 0x000000c0383aa825 */ /* 0x001fc800078e0036 */
[----:B------:R-:W-:Y:S01]  /*7190*/  @!P2 IMAD R57, R57, 0xc0, RZ ;  /* 0x000000c03939a824 */ /* 0x000fe200078e02ff */
[----:B---3--:R-:W-:-:S04]  /*71a0*/  @!P2 IADD3 R86, P3, P4, R98, R86, R58 ;  /* 0x000000566256a210 */ /* 0x008fc80007c7e03a */
[----:B------:R-:W-:-:S04]  /*71b0*/  @!P2 IADD3 R56, R59, R57, RZ ;  /* 0x000000393b38a210 */ /* 0x000fc80007ffe0ff */
[----:B------:R-:W-:Y:S02]  /*71c0*/  @!P2 IADD3.X R87, R29, R87, R56, P3, P4 ;  /* 0x000000571d57a210 */ /* 0x000fe40001fe8438 */
[----:B-1----:R-:W-:-:S03]  /*71d0*/  @!P5 IADD3 R62, P3, P4, R98, R62, R54 ;  /* 0x0000003e623ed210 */ /* 0x002fc60007c7e036 */
[----:B------:R-:W3:Y:S01]  /*71e0*/  @!P2 LDG.E.128 R80, desc[UR60][R86.64] ;  /* 0x0000003c5650a981 */ /* 0x000ee2000c1e1d00 */
[----:B------:R-:W-:Y:S02]  /*71f0*/  @!P5 IADD3.X R63, R29, R63, R111, P3, P4 ;  /* 0x0000003f1d3fd210 */ /* 0x000fe40001fe846f */
[----:B------:R-:W-:-:S04]  /*7200*/  ISETP.GE.AND P4, PT, R64, R119, PT ;  /* 0x000000774000720c */ /* 0x000fc80003f86270 */
        /* <DEDUP_REMOVED lines=8> */
[----:B------:R-:W4:Y:S03]  /*7290*/  @!P3 LDC.64 R72, c[0x0][0x3e8] ;  /* 0x0000fa00ff48bb82 */ /* 0x000f260000000a00 */
[----:B------:R-:W-:Y:S02]  /*72a0*/  @!P3 IADD3.X R56, R31, R11, R125, P0, P6 ;  /* 0x0000000b1f38b210 */ /* 0x000fe400007ec47d */
[----:B------:R-:W-:-:S03]  /*72b0*/  @!P4 IADD3 R57, P0, P6, R98, R54, R6 ;  /* 0x000000366239c210 */ /* 0x000fc60007e1e006 */
[----:B------:R-:W5:Y:S01]  /*72c0*/  @!P3 LDC.64 R88, c[0x0][0x400] ;  /* 0x00010000ff58bb82 */ /* 0x000f620000000a00 */
[----:B------:R-:W-:Y:S02]  /*72d0*/  @!P4 IADD3.X R58, R29, R111, R8, P0, P6 ;  /* 0x0000006f1d3ac210 */ /* 0x000fe400007ec408 */
[----:B------:R-:W-:-:S04]  /*72e0*/  @!P3 IADD3 R55, P0, P6, R98, R5, R54 ;  /* 0x000000056237b210 */ /* 0x000fc80007e1e036 */
[----:B------:R-:W-:Y:S02]  /*72f0*/  @!P3 IADD3.X R52, R29, R7, R111, P0, P6 ;  /* 0x000000071d34b210 */ /* 0x000fe400007ec46f */
[----:B0-----:R-:W-:Y:S02]  /*7300*/  @!P4 IADD3 R68, P6, R59, R68, RZ ;  /* 0x000000443b44c210 */ /* 0x001fe40007fde0ff */
[----:B------:R-:W-:Y:S02]  /*7310*/  CS2R R66, SRZ ;  /* 0x0000000000427805 */ /* 0x000fe4000001ff00 */
[----:B------:R-:W-:Y:S01]  /*7320*/  ISETP.NE.AND P0, PT, R65, RZ, PT ;  /* 0x000000ff4100720c */ /* 0x000fe20003f05270 */
[----:B------:R-:W-:Y:S01]  /*7330*/  @!P4 IMAD.X R69, R64, 0x1, R69, P6 ;  /* 0x000000014045c824 */ /* 0x000fe200030e0645 */
[----:B-1----:R-:W-:-:S05]  /*7340*/  @!P4 IADD3 R70, P6, R57, R70, RZ ;  /* 0x000000463946c210 */ /* 0x002fca0007fde0ff */
[----:B------:R-:W-:Y:S01]  /*7350*/  @!P4 IMAD.X R71, R58, 0x1, R71, P6 ;  /* 0x000000013a47c824 */ /* 0x000fe200030e0647 */
[----:B----4-:R-:W-:Y:S02]  /*7360*/  @!P3 IADD3 R72, P6, R53, R72, RZ ;  /* 0x000000483548b210 */ /* 0x010fe40007fde0ff */
[----:B------:R-:W-:Y:S02]  /*7370*/  CS2R R58, SRZ ;  /* 0x00000000003a7805 */ /* 0x000fe4000001ff00 */
[----:B------:R-:W-:Y:S02]  /*7380*/  @!P3 IADD3.X R73, R56, R73, RZ, P6, !PT ;  /* 0x000000493849b210 */ /* 0x000fe400037fe4ff */
[----:B------:R-:W-:Y:S02]  /*7390*/  CS2R R56, SRZ ;  /* 0x0000000000387805 */ /* 0x000fe4000001ff00 */
[----:B-----5:R-:W-:Y:S02]  /*73a0*/  @!P3 IADD3 R88, P6, R55, R88, RZ ;  /* 0x000000583758b210 */ /* 0x020fe40007fde0ff */
[----:B------:R-:W-:-:S03]  /*73b0*/  CS2R R54, SRZ ;  /* 0x0000000000367805 */ /* 0x000fc6000001ff00 */
[----:B------:R-:W-:Y:S01]  /*73c0*/  @!P3 IMAD.X R89, R52, 0x1, R89, P6 ;  /* 0x000000013459b824 */ /* 0x000fe200030e0659 */
[----:B------:R-:W-:Y:S01]  /*73d0*/  CS2R R52, SRZ ;  /* 0x0000000000347805 */ /* 0x000fe2000001ff00 */
[----:B------:R0:W4:Y:S01]  /*73e0*/  @!P5 LDG.E.128 R56, desc[UR60][R62.64] ;  /* 0x0000003c3e38d981 */ /* 0x000122000c1e1d00 */
[----:B------:R-:W-:-:S04]  /*73f0*/  CS2R R64, SRZ ;  /* 0x0000000000407805 */ /* 0x000fc8000001ff00 */
[----:B------:R1:W5:Y:S04]  /*7400*/  @!P5 LDG.E.128 R52, desc[UR60][R60.64] ;  /* 0x0000003c3c34d981 */ /* 0x000368000c1e1d00 */
[----:B------:R1:W5:Y:S01]  /*7410*/  @!P4 LDG.E.128 R64, desc[UR60][R70.64] ;  /* 0x0000003c4640c981 */ /* 0x000362000c1e1d00 */
[----:B0-----:R-:W-:Y:S02]  /*7420*/  CS2R R62, SRZ ;  /* 0x00000000003e7805 */ /* 0x001fe4000001ff00 */
[----:B-1----:R-:W-:Y:S02]  /*7430*/  CS2R R60, SRZ ;  /* 0x00000000003c7805 */ /* 0x002fe4000001ff00 */
[----:B------:R-:W-:-:S04]  /*7440*/  CS2R R70, SRZ ;  /* 0x0000000000467805 */ /* 0x000fc8000001ff00 */
[----:B------:R0:W5:Y:S02]  /*7450*/  @!P4 LDG.E.128 R60, desc[UR60][R68.64] ;  /* 0x0000003c443cc981 */ /* 0x000164000c1e1d00 */
[----:B0-----:R-:W-:-:S06]  /*7460*/  CS2R R68, SRZ ;  /* 0x0000000000447805 */ /* 0x001fcc000001ff00 */
[----:B------:R0:W5:Y:S02]  /*7470*/  @!P3 LDG.E.128 R68, desc[UR60][R72.64] ;  /* 0x0000003c4844b981 */ /* 0x000164000c1e1d00 */
[----:B0-----:R-:W-:-:S06]  /*7480*/  CS2R R72, SRZ ;  /* 0x0000000000487805 */ /* 0x001fcc000001ff00 */
[----:B------:R-:W5:Y:S01]  /*7490*/  @!P3 LDG.E.128 R72, desc[UR60][R88.64] ;  /* 0x0000003c5848b981 */ /* 0x000f62000c1e1d00 */
[----:B------:R-:W-:-:S06]  /*74a0*/  UISETP.NE.AND UP0, UPT, UR4, 0x3, UPT ;  /* 0x000000030400788c */ /* 0x000fcc000bf05270 */
[----:B------:R-:W-:Y:S02]  /*74b0*/  PLOP3.LUT P5, PT, PT, PT, UP0, 0x80, 0x0 ;  /* 0x000000000000781c */ /* 0x000fe40003faf008 */
[----:B------:R-:W-:Y:S01]  /*74c0*/  ISETP.GE.AND P2, PT, R18, R130, PT ;  /* 0x000000821200720c */ /* 0x000fe20003f46270 */
[----:B--2---:R-:W-:Y:S01]  /*74d0*/  IMAD.MOV.U32 R142, RZ, RZ, R78 ;  /* 0x000000ffff8e7224 */ /* 0x004fe200078e004e */
[----:B------:R-:W-:Y:S01]  /*74e0*/  MOV R143, R76 ;  /* 0x0000004c008f7202 */ /* 0x000fe20000000f00 */
[----:B---3--:R-:W-:Y:S02]  /*74f0*/  IMAD.MOV.U32 R144, RZ, RZ, R82 ;  /* 0x000000ffff907224 */ /* 0x008fe400078e0052 */
[----:B------:R-:W-:Y:S02]  /*7500*/  IMAD.MOV.U32 R145, RZ, RZ, R80 ;  /* 0x000000ffff917224 */ /* 0x000fe400078e0050 */
[----:B----4-:R-:W-:Y:S01]  /*7510*/  IMAD.MOV.U32 R158, RZ, RZ, R58 ;  /* 0x000000ffff9e7224 */ /* 0x010fe200078e003a */
[----:B------:R-:W-:Y:S01]  /*7520*/  MOV R162, R56 ;  /* 0x0000003800a27202 */ /* 0x000fe20000000f00 */
[----:B-----5:R-:W-:-:S02]  /*7530*/  IMAD.MOV.U32 R160, RZ, RZ, R54 ;  /* 0x000000ffffa07224 */ /* 0x020fc400078e0036 */
[----:B------:R-:W-:Y:S02]  /*7540*/  IMAD.MOV.U32 R161, RZ, RZ, R52 ;  /* 0x000000ffffa17224 */ /* 0x000fe400078e0034 */
[----:B------:R-:W-:Y:S02]  /*7550*/  IMAD.MOV.U32 R154, RZ, RZ, R66 ;  /* 0x000000ffff9a7224 */ /* 0x000fe400078e0042 */
[----:B------:R-:W-:Y:S02]  /*7560*/  IMAD.MOV.U32 R155, RZ, RZ, R64 ;  /* 0x000000ffff9b7224 */ /* 0x000fe400078e0040 */
[----:B------:R-:W-:Y:S02]  /*7570*/  IMAD.MOV.U32 R152, RZ, RZ, R62 ;  /* 0x000000ffff987224 */ /* 0x000fe400078e003e */
[----:B------:R-:W-:Y:S01]  /*7580*/  IMAD.MOV.U32 R153, RZ, RZ, R60 ;  /* 0x000000ffff997224 */ /* 0x000fe200078e003c */
[----:B------:R-:W-:Y:S01]  /*7590*/  MOV R148, R70 ;  /* 0x0000004600947202 */ /* 0x000fe20000000f00 */
[----:B------:R-:W-:-:S02]  /*75a0*/  IMAD.MOV.U32 R149, RZ, RZ, R68 ;  /* 0x000000ffff957224 */ /* 0x000fc400078e0044 */
[----:B------:R-:W-:Y:S02]  /*75b0*/  IMAD.MOV.U32 R150, RZ, RZ, R74 ;  /* 0x000000ffff967224 */ /* 0x000fe400078e004a */
[----:B------:R-:W-:Y:S01]  /*75c0*/  IMAD.MOV.U32 R151, RZ, RZ, R72 ;  /* 0x000000ffff977224 */ /* 0x000fe200078e0048 */
[----:B------:R-:W-:Y:S06]  /*75d0*/  @!P5 BRA `(.L_x_6170) ;  /* 0x000000000004d947 */ /* 0x000fec0003800000 */
[----:B------:R-:W-:Y:S01]  /*75e0*/  BPT.TRAP 0x1 ;  /* 0x000000040000795c */ /* 0x000fe20000300000 */
.L_x_6170:
[----:B------:R-:W-:Y:S01]  /*75f0*/  IMAD R111, R17, 0x8, R16 ;  /* 0x00000008116f7824 */ /* 0x000fe200078e0210 */
[----:B------:R-:W-:Y:S01]  /*7600*/  SHF.L.U32 R125, R231, 0x1f, RZ ;  /* 0x0000001fe77d7819 */ /* 0x000fe200000006ff */
[----:B------:R-:W0:Y:S01]  /*7610*/  LDC R146, c[0x0][0x2f4] ;  /* 0x0000bd00ff927b82 */ /* 0x000e220000000800 */
[----:B------:R-:W-:Y:S01]  /*7620*/  IMAD.MOV.U32 R129, RZ, RZ, R131 ;  /* 0x000000ffff817224 */ /* 0x000fe200078e0083 */
[----:B------:R-:W-:Y:S01]  /*7630*/  BSSY B1, `(.L_x_6171) ;  /* 0x0000005000017945 */ /* 0x000fe20003800000 */
[----:B------:R-:W1:Y:S05]  /*7640*/  SYNCS.PHASECHK.TRANS64.TRYWAIT P3, [R111+URZ+0x2e890], R125 ;  /* 0x02e8907d6f0075a7 */ /* 0x000e6a000806017f */
[----:B------:R-:W2:Y:S01]  /*7650*/  LDC.64 R130, c[0x0][0x300] ;  /* 0x0000c000ff827b82 */ /* 0x000ea20000000a00 */
[----:B0-----:R-:W-:Y:S01]  /*7660*/  IADD3 R147, -R120, R146, RZ ;  /* 0x0000009278937210 */ /* 0x001fe20007ffe1ff */
[----:B-1----:R-:W-:Y:S06]  /*7670*/  @!P3 BRA `(.L_x_6172) ;  /* 0x000001e0005cb947 */ /* 0x002fec0003800000 */
.L_x_6415:
[----:B------:R-:W-:Y:S05]  /*7680*/  BSYNC B1 ;  /* 0x0000000000017941 */ /* 0x000fea0003800000 */
.L_x_6171:
[----:B------:R-:W-:Y:S01]  /*7690*/  ISETP.GE.OR P3, PT, R228, R119, P0 ;  /* 0x00000077e400720c */ /* 0x000fe20000766670 */
[----:B------:R-:W-:-:S12]  /*76a0*/  BSSY B1, `(.L_x_6173) ;  /* 0x0000100000017945 */ /* 0x000fd80003800000 */
[----:B------:R-:W-:Y:S05]  /*76b0*/  @P3 BRA `(.L_x_6174) ;  /* 0x0000000c00f83947 */ /* 0x000fea0003800000 */
[----:B------:R-:W1:Y:S01]  /*76c0*/  S2R R85, SR_TID.X ;  /* 0x0000000000557919 */ /* 0x000e620000002100 */
[----:B------:R-:W-:Y:S01]  /*76d0*/  SHF.R.S32.HI R84, RZ, 0x1f, R228 ;  /* 0x0000001fff547819 */ /* 0x000fe200000114e4 */
[-C--:B--2---:R-:W-:Y:S01]  /*76e0*/  IMAD.WIDE.U32 R136, R228, R130.reuse, R128 ;  /* 0x00000082e4887225 */ /* 0x084fe200078e0080 */
[----:B------:R-:W-:Y:S01]  /*76f0*/  ISETP.NE.AND P6, PT, R0, RZ, PT ;  /* 0x000000ff0000720c */ /* 0x000fe20003fc5270 */
[----:B------:R-:W-:Y:S02]  /*7700*/  BSSY B2, `(.L_x_6175) ;  /* 0x00000ee000027945 */ /* 0x000fe40003800000 */
[----:B------:R-:W-:Y:S01]  /*7710*/  IMAD R84, R84, R130, RZ ;  /* 0x0000008254547224 */ /* 0x000fe200078e02ff */
[----:B------:R-:W-:-:S03]  /*7720*/  IADD3 R156, P3, P4, R46, R136, R27 ;  /* 0x000000882e9c7210 */ /* 0x000fc60007c7e01b */
[----:B------:R-:W-:Y:S01]  /*7730*/  IMAD R157, R228, R131, R84 ;  /* 0x00000083e49d7224 */ /* 0x000fe200078e0254 */
[----:B------:R-:W-:-:S03]  /*7740*/  SEL R84, R120, R147, !P6 ;  /* 0x0000009378547207 */ /* 0x000fc60007000000 */
[----:B------:R-:W-:-:S05]  /*7750*/  IMAD.IADD R157, R157, 0x1, R137 ;  /* 0x000000019d9d7824 */ /* 0x000fca00078e0289 */
[----:B------:R-:W-:Y:S01]  /*7760*/  IADD3.X R163, R20, R157, R26, P3, P4 ;  /* 0x0000009d14a37210 */ /* 0x000fe20001fe841a */
[----:B-1----:R-:W-:Y:S01]  /*7770*/  VIADD R87, R85, 0xffffff80 ;  /* 0xffffff8055577836 */ /* 0x002fe20000000000 */
[----:B------:R-:W-:-:S04]  /*7780*/  SHF.R.S32.HI R85, RZ, 0x1f, R84 ;  /* 0x0000001fff557819 */ /* 0x000fc80000011454 */
[----:B------:R-:W-:Y:S02]  /*7790*/  LEA.HI R85, R85, R84, RZ, 0x5 ;  /* 0x0000005455557211 */ /* 0x000fe400078f28ff */
[----:B------:R-:W-:Y:S02]  /*77a0*/  SHF.R.S32.HI R86, RZ, 0x1f, R87 ;  /* 0x0000001fff567819 */ /* 0x000fe40000011457 */
[----:B------:R-:W-:Y:S02]  /*77b0*/  LEA.HI.SX32 R85, R85, R28, 0x1b ;  /* 0x0000001c55557211 */ /* 0x000fe400078fdaff */
[----:B------:R-:W-:-:S03]  /*77c0*/  LEA.HI R86, R86, R87, RZ, 0x5 ;  /* 0x0000005756567211 */ /* 0x000fc600078f28ff */
[----:B------:R-:W-:Y:S02]  /*77d0*/  IMAD.SHL.U32 R159, R85, 0x10, RZ ;  /* 0x00000010559f7824 */ /* 0x000fe400078e00ff */
[----:B------:R-:W-:Y:S02]  /*77e0*/  IMAD.SHL.U32 R86, R86, 0x20, RZ ;  /* 0x0000002056567824 */ /* 0x000fe400078e00ff */
[----:B------:R-:W-:Y:S01]  /*77f0*/  IMAD R85, R17, 0x7000, R116 ;  /* 0x0000700011557824 */ /* 0x000fe200078e0274 */
[----:B------:R-:W-:Y:S02]  /*7800*/  LOP3.LUT R84, R3, 0x70, R159, 0xf8, !PT ;  /* 0x0000007003547812 */ /* 0x000fe400078ef89f */
[----:B------:R-:W-:Y:S01]  /*7810*/  LOP3.LUT R86, R86, 0xfffffc00, RZ, 0xc0, !PT ;  /* 0xfffffc0056567812 */ /* 0x000fe200078ec0ff */
[----:B------:R-:W-:Y:S01]  /*7820*/  IMAD.IADD R85, R16, 0x1, R85 ;  /* 0x0000000110557824 */ /* 0x000fe200078e0255 */
[----:B------:R-:W-:-:S04]  /*7830*/  LOP3.LUT R84, R84, R43, RZ, 0x3c, !PT ;  /* 0x0000002b54547212 */ /* 0x000fc800078e3cff */
[----:B------:R-:W-:-:S05]  /*7840*/  IADD3 R84, R86, R84, RZ ;  /* 0x0000005456547210 */ /* 0x000fca0007ffe0ff */
[----:B------:R-:W-:-:S04]  /*7850*/  IMAD R87, R17, 0x7000, R84 ;  /* 0x0000700011577824 */ /* 0x000fc800078e0254 */
[----:B------:R-:W-:Y:S02]  /*7860*/  IMAD.IADD R88, R16, 0x1, R87 ;  /* 0x0000000110587824 */ /* 0x000fe400078e0257 */
[----:B------:R-:W1:Y:S04]  /*7870*/  LDS.128 R84, [R85+0x20400] ;  /* 0x0204000055547984 */ /* 0x000e680000000c00 */
[----:B------:R-:W2:Y:S01]  /*7880*/  LDS.128 R88, [R88+0x20400] ;  /* 0x0204000058587984 */ /* 0x000ea20000000c00 */
[----:B------:R-:W-:Y:S05]  /*7890*/  @P2 BRA `(.L_x_6176) ;  /* 0x0000000c00502947 */ /* 0x000fea0003800000 */
[--C-:B------:R-:W-:Y:S02]  /*78a0*/  SHF.R.U32.HI R171, RZ, 0x8, R53.reuse ;  /* 0x00000008ffab7819 */ /* 0x100fe40000011635 */
[--C-:B------:R-:W-:Y:S02]  /*78b0*/  SHF.R.U32.HI R173, RZ, 0x18, R53.reuse ;  /* 0x00000018ffad7819 */ /* 0x100fe40000011635 */
[----:B------:R-:W-:Y:S02]  /*78c0*/  LOP3.LUT R164, R53, 0xff, RZ, 0xc0, !PT ;  /* 0x000000ff35a47812 */ /* 0x000fe400078ec0ff */
[----:B------:R-:W-:Y:S02]  /*78d0*/  SHF.R.U32.HI R54, RZ, 0x10, R53 ;  /* 0x00000010ff367819 */ /* 0x000fe40000011635 */
[--C-:B------:R-:W-:Y:S02]  /*78e0*/  SHF.R.U32.HI R169, RZ, 0x18, R57.reuse ;  /* 0x00000018ffa97819 */ /* 0x100fe40000011639 */
[----:B------:R-:W-:Y:S01]  /*78f0*/  LOP3.LUT R166, R57, 0xff, RZ, 0xc0, !PT ;  /* 0x000000ff39a67812 */ /* 0x000fe200078ec0ff */
[----:B------:R-:W-:Y:S01]  /*7900*/  IMAD.U32 R54, R54, 0x10000, RZ ;  /* 0x0001000036367824 */ /* 0x000fe200078e00ff */
[----:B------:R-:W-:-:S02]  /*7910*/  SHF.R.U32.HI R58, RZ, 0x8, R57 ;  /* 0x00000008ff3a7819 */ /* 0x000fc40000011639 */
[----:B------:R-:W-:Y:S01]  /*7920*/  SHF.R.U32.HI R53, RZ, 0x10, R57 ;  /* 0x00000010ff357819 */ /* 0x000fe20000011639 */
[----:B------:R-:W-:Y:S01]  /*7930*/  IMAD.SHL.U32 R57, R171, 0x100, RZ ;  /* 0x00000100ab397824 */ /* 0x000fe200078e00ff */
[----:B------:R-:W-:Y:S02]  /*7940*/  SHF.R.U32.HI R56, RZ, 0x8, R55 ;  /* 0x00000008ff387819 */ /* 0x000fe40000011637 */
[----:B------:R-:W-:Y:S01]  /*7950*/  SHF.R.U32.HI R168, RZ, 0x8, R59 ;  /* 0x00000008ffa87819 */ /* 0x000fe2000001163b */
[----:B------:R-:W-:Y:S01]  /*7960*/  IMAD.U32 R53, R53, 0x10000, RZ ;  /* 0x0001000035357824 */ /* 0x000fe200078e00ff */
[----:B------:R-:W-:Y:S01]  /*7970*/  PRMT R164, R173, 0x654, R164 ;  /* 0x00000654ada47816 */ /* 0x000fe200000000a4 */
[----:B------:R-:W-:Y:S01]  /*7980*/  IMAD.SHL.U32 R56, R56, 0x100, RZ ;  /* 0x0000010038387824 */ /* 0x000fe200078e00ff */
[----:B------:R-:W-:Y:S02]  /*7990*/  SHF.R.U32.HI R172, RZ, 0x18, R55 ;  /* 0x00000018ffac7819 */ /* 0x000fe40000011637 */
[----:B------:R-:W-:-:S02]  /*79a0*/  LOP3.LUT R165, R55, 0xff, RZ, 0xc0, !PT ;  /* 0x000000ff37a57812 */ /* 0x000fc400078ec0ff */
[----:B------:R-:W-:Y:S02]  /*79b0*/  SHF.R.U32.HI R52, RZ, 0x10, R55 ;  /* 0x00000010ff347819 */ /* 0x000fe40000011637 */
[--C-:B------:R-:W-:Y:S02]  /*79c0*/  SHF.R.U32.HI R170, RZ, 0x18, R59.reuse ;  /* 0x00000018ffaa7819 */ /* 0x100fe4000001163b */
[----:B------:R-:W-:Y:S02]  /*79d0*/  LOP3.LUT R167, R59, 0xff, RZ, 0xc0, !PT ;  /* 0x000000ff3ba77812 */ /* 0x000fe400078ec0ff */
[----:B------:R-:W-:Y:S02]  /*79e0*/  SHF.R.U32.HI R55, RZ, 0x10, R59 ;  /* 0x00000010ff377819 */ /* 0x000fe4000001163b */
[----:B------:R-:W-:Y:S02]  /*79f0*/  LOP3.LUT R57, R164, 0xff00, R57, 0xf8, !PT ;  /* 0x0000ff00a4397812 */ /* 0x000fe400078ef839 */
[----:B------:R-:W-:Y:S01]  /*7a00*/  SHF.L.U32 R59, R58, 0x8, RZ ;  /* 0x000000083a3b7819 */ /* 0x000fe200000006ff */
[----:B------:R-:W-:Y:S01]  /*7a10*/  IMAD.SHL.U32 R58, R168, 0x100, RZ ;  /* 0x00000100a83a7824 */ /* 0x000fe200078e00ff */
[----:B------:R-:W-:-:S02]  /*7a20*/  PRMT R166, R169, 0x654, R166 ;  /* 0x00000654a9a67816 */ /* 0x000fc400000000a6 */
[----:B------:R-:W-:Y:S02]  /*7a30*/  PRMT R165, R172, 0x654, R165 ;  /* 0x00000654aca57816 */ /* 0x000fe400000000a5 */
[----:B------:R-:W-:Y:S02]  /*7a40*/  PRMT R167, R170, 0x654, R167 ;  /* 0x00000654aaa77816 */ /* 0x000fe400000000a7 */
[----:B------:R-:W-:Y:S01]  /*7a50*/  LOP3.LUT R54, R57, 0xff0000, R54, 0xf8, !PT ;  /* 0x00ff000039367812 */ /* 0x000fe200078ef836 */
[----:B------:R-:W-:Y:S01]  /*7a60*/  IMAD.U32 R57, R52, 0x10000, RZ ;  /* 0x0001000034397824 */ /* 0x000fe200078e00ff */
[----:B------:R-:W-:Y:S02]  /*7a70*/  LOP3.LUT R168, R166, 0xff00, R59, 0xf8, !PT ;  /* 0x0000ff00a6a87812 */ /* 0x000fe400078ef83b */
[----:B------:R-:W-:Y:S02]  /*7a80*/  LOP3.LUT R56, R165, 0xff00, R56, 0xf8, !PT ;  /* 0x0000ff00a5387812 */ /* 0x000fe400078ef838 */
        /* <DEDUP_REMOVED lines=9> */
[----:B------:R-:W-:Y:S01]  /*7b20*/  SHF.L.U32 R170, R55, 0x10, RZ ;  /* 0x0000001037aa7819 */ /* 0x000fe200000006ff */
[----:B------:R-:W-:-:S02]  /*7b30*/  HADD2.F32 R58, -RZ, R58.H1_H1 ;  /* 0x3000003aff3a7230 */ /* 0x000fc40000004100 */
[CC--:B------:R-:W-:Y:S01]  /*7b40*/  FMUL.FTZ R171, R57.reuse, R167.reuse ;  /* 0x000000a739ab7220 */ /* 0x0c0fe20000410000 */
[--C-:B------:R-:W-:Y:S02]  /*7b50*/  HADD2.F32 R165, -RZ, R164.reuse.H0_H0 ;  /* 0x200000a4ffa57230 */ /* 0x100fe40000004100 */
[C---:B------:R-:W-:Y:S01]  /*7b60*/  FMUL.FTZ R172, R56.reuse, R167 ;  /* 0x000000a738ac7220 */ /* 0x040fe20000410000 */
[----:B------:R-:W-:Y:S01]  /*7b70*/  HADD2.F32 R167, -RZ, R164.H1_H1 ;  /* 0x300000a4ffa77230 */ /* 0x000fe20000004100 */
[----:B------:R-:W-:Y:S01]  /*7b80*/  F2FP.F16.E4M3.UNPACK_B R88, R88 ;  /* 0x00000058ff58723e */ /* 0x000fe200020006ff */
[----:B------:R-:W-:Y:S02]  /*7b90*/  HADD2.F32 R164, -RZ, R59.H1_H1 ;  /* 0x3000003bffa47230 */ /* 0x000fe40000004100 */
[-C--:B------:R-:W-:Y:S01]  /*7ba0*/  FFMA.FTZ R56, R56, R165.reuse, -R171 ;  /* 0x000000a538387223 */ /* 0x080fe200000108ab */
[----:B------:R-:W-:Y:S01]  /*7bb0*/  FFMA.FTZ R57, R57, R165, R172 ;  /* 0x000000a539397223 */ /* 0x000fe200000100ac */
[----:B------:R-:W-:Y:S01]  /*7bc0*/  HADD2.F32 R171, -RZ, R166.H1_H1 ;  /* 0x300000a6ffab7230 */ /* 0x000fe20000004100 */
[----:B------:R-:W-:Y:S01]  /*7bd0*/  F2FP.F16.E4M3.UNPACK_B R166, R162 ;  /* 0x000000a2ffa6723e */ /* 0x000fe200020006ff */
[----:B------:R-:W-:Y:S01]  /*7be0*/  HADD2.F32 R162, -RZ, R88.H0_H0 ;  /* 0x20000058ffa27230 */ /* 0x000fe20000004100 */
[----:B------:R-:W-:-:S02]  /*7bf0*/  F2FP.F16.E4M3.UNPACK_B R165, R161 ;  /* 0x000000a1ffa5723e */ /* 0x000fc400020006ff */
[----:B------:R-:W-:Y:S01]  /*7c00*/  F2FP.F16.E4M3.UNPACK_B R161, R84 ;  /* 0x00000054ffa1723e */ /* 0x000fe200020006ff */
[-C--:B------:R-:W-:Y:S01]  /*7c10*/  FMUL.FTZ R59, R164, R171.reuse ;  /* 0x000000aba43b7220 */ /* 0x080fe20000410000 */
[----:B------:R-:W-:Y:S01]  /*7c20*/  LOP3.LUT R55, R168, 0xff0000, R53, 0xf8, !PT ;  /* 0x00ff0000a8377812 */ /* 0x000fe200078ef835 */
[C---:B------:R-:W-:Y:S01]  /*7c30*/  FMUL.FTZ R171, R58.reuse, R171 ;  /* 0x000000ab3aab7220 */ /* 0x040fe20000410000 */
[----:B------:R-:W-:Y:S01]  /*7c40*/  LOP3.LUT R53, R169, 0xff0000, R170, 0xf8, !PT ;  /* 0x00ff0000a9357812 */ /* 0x000fe200078ef8aa */
        /* <DEDUP_REMOVED lines=13> */
[C---:B------:R-:W-:Y:S01]  /*7d20*/  FMUL.FTZ R162, R164.reuse, R168 ;  /* 0x000000a8a4a27220 */ /* 0x040fe20000410000 */
[----:B------:R-:W-:Y:S01]  /*7d30*/  F2FP.F16.E4M3.UNPACK_B R170, R158.H1 ;  /* 0x0000009effaa723e */ /* 0x000fe200030006ff */
[C---:B------:R-:W-:Y:S01]  /*7d40*/  FMUL.FTZ R171, R161.reuse, R168 ;  /* 0x000000a8a1ab7220 */ /* 0x040fe20000410000 */
[----:B------:R-:W-:Y:S01]  /*7d50*/  F2FP.F16.E4M3.UNPACK_B R166, R90.H1 ;  /* 0x0000005affa6723e */ /* 0x000fe200030006ff */
[-C--:B------:R-:W-:Y:S01]  /*7d60*/  FFMA.FTZ R165, R161, R167.reuse, -R162 ;  /* 0x000000a7a1a57223 */ /* 0x080fe200000108a2 */
[----:B------:R-:W-:Y:S01]  /*7d70*/  F2FP.F16.E4M3.UNPACK_B R162, R86.H1 ;  /* 0x00000056ffa2723e */ /* 0x000fe200030006ff */
[----:B------:R-:W-:Y:S01]  /*7d80*/  HADD2.F32 R173, -RZ, R170.H0_H0 ;  /* 0x200000aaffad7230 */ /* 0x000fe20000004100 */
[----:B------:R-:W-:Y:S01]  /*7d90*/  F2FP.F16.E4M3.UNPACK_B R169, R160.H1 ;  /* 0x000000a0ffa9723e */ /* 0x000fe200030006ff */
[----:B------:R-:W-:Y:S02]  /*7da0*/  HADD2.F32 R168, -RZ, R166.H0_H0 ;  /* 0x200000a6ffa87230 */ /* 0x000fe40000004100 */
[----:B------:R-:W-:Y:S01]  /*7db0*/  FFMA.FTZ R161, R164, R167, R171 ;  /* 0x000000a7a4a17223 */ /* 0x000fe200000100ab */
[----:B------:R-:W-:Y:S01]  /*7dc0*/  HADD2.F32 R164, -RZ, R162.H0_H0 ;  /* 0x200000a2ffa47230 */ /* 0x000fe20000004100 */
[----:B------:R-:W-:Y:S01]  /*7dd0*/  F2FP.F16.E4M3.UNPACK_B R86, R86 ;  /* 0x00000056ff56723e */ /* 0x000fe200020006ff */
        /* <DEDUP_REMOVED lines=10> */
[----:B------:R-:W-:Y:S01]  /*7e80*/  F2FP.F16.E4M3.UNPACK_B R168, R158 ;  /* 0x0000009effa8723e */ /* 0x000fe200020006ff */
[C---:B------:R-:W-:Y:S01]  /*7e90*/  FMUL.FTZ R172, R166.reuse, R170 ;  /* 0x000000aaa6ac7220 */ /* 0x040fe20000410000 */
[----:B------:R-:W-:Y:S01]  /*7ea0*/  F2FP.F16.E4M3.UNPACK_B R158, R90 ;  /* 0x0000005aff9e723e */ /* 0x000fe200020006ff */
[----:B------:R-:W-:Y:S01]  /*7eb0*/  FFMA.FTZ R181, R166, R169, R175 ;  /* 0x000000a9a6b57223 */ /* 0x000fe200000100af */
[----:B------:R-:W-:Y:S01]  /*7ec0*/  F2FP.F16.E4M3.UNPACK_B R166, R160 ;  /* 0x000000a0ffa6723e */ /* 0x000fe200020006ff */
[----:B------:R-:W-:Y:S01]  /*7ed0*/  HADD2.F32 R173, -RZ, R168.H0_H0 ;  /* 0x200000a8ffad7230 */ /* 0x000fe20000004100 */
[----:B------:R-:W-:Y:S01]  /*7ee0*/  F2FP.SATFINITE.E4M3.F32.PACK_AB_MERGE_C R57, R58, R57, RZ ;  /* 0x000000393a39723e */ /* 0x000fe200048070ff */
[----:B------:R-:W-:Y:S02]  /*7ef0*/  HADD2.F32 R160, -RZ, R158.H0_H0 ;  /* 0x2000009effa07230 */ /* 0x000fe40000004100 */
[----:B------:R-:W-:Y:S01]  /*7f00*/  FFMA.FTZ R167, R167, R169, -R172 ;  /* 0x000000a9a7a77223 */ /* 0x000fe200000108ac */
[----:B------:R-:W-:Y:S01]  /*7f10*/  HADD2.F32 R175, -RZ, R168.H1_H1 ;  /* 0x300000a8ffaf7230 */ /* 0x000fe20000004100 */
[----:B------:R-:W-:Y:S01]  /*7f20*/  F2FP.SATFINITE.E4M3.F32.PACK_AB_MERGE_C R56, R59, R56, RZ ;  /* 0x000000383b38723e */ /* 0x000fe200048070ff */
[----:B------:R-:W-:-:S02]  /*7f30*/  HADD2.F32 R90, -RZ, R86.H0_H0 ;  /* 0x20000056ff5a7230 */ /* 0x000fc40000004100 */
[----:B------:R-:W-:Y:S01]  /*7f40*/  FMUL.FTZ R177, R160, R173 ;  /* 0x000000ada0b17220 */ /* 0x000fe20000410000 */
[----:B------:R-:W-:Y:S01]  /*7f50*/  HADD2.F32 R158, -RZ, R158.H1_H1 ;  /* 0x3000009eff9e7230 */ /* 0x000fe20000004100 */
[----:B------:R-:W-:Y:S01]  /*7f60*/  F2FP.F16.E4M3.UNPACK_B R58, R89 ;  /* 0x00000059ff3a723e */ /* 0x000fe200020006ff */
[----:B------:R-:W-:Y:S02]  /*7f70*/  HADD2.F32 R86, -RZ, R86.H1_H1 ;  /* 0x30000056ff567230 */ /* 0x000fe40000004100 */
[----:B------:R-:W-:Y:S01]  /*7f80*/  FMUL.FTZ R173, R90, R173 ;  /* 0x000000ad5aad7220 */ /* 0x000fe20000410000 */
[--C-:B------:R-:W-:Y:S02]  /*7f90*/  HADD2.F32 R169, -RZ, R166.reuse.H0_H0 ;  /* 0x200000a6ffa97230 */ /* 0x100fe40000004100 */
[-C--:B------:R-:W-:Y:S01]  /*7fa0*/  FMUL.FTZ R179, R158, R175.reuse ;  /* 0x000000af9eb37220 */ /* 0x080fe20000410000 */
[----:B------:R-:W-:Y:S02]  /*7fb0*/  HADD2.F32 R171, -RZ, R166.H1_H1 ;  /* 0x300000a6ffab7230 */ /* 0x000fe40000004100 */
[----:B------:R-:W-:Y:S01]  /*7fc0*/  FMUL.FTZ R175, R86, R175 ;  /* 0x000000af56af7220 */ /* 0x000fe20000410000 */
[----:B------:R-:W-:Y:S01]  /*7fd0*/  F2FP.F16.E4M3.UNPACK_B R59, R55 ;  /* 0x00000037ff3b723e */ /* 0x000fe200020006ff */
[-C--:B------:R-:W-:Y:S01]  /*7fe0*/  FFMA.FTZ R177, R90, R169.reuse, -R177 ;  /* 0x000000a95ab17223 */ /* 0x080fe200000108b1 */
[----:B------:R-:W-:Y:S01]  /*7ff0*/  F2FP.SATFINITE.E4M3.F32.PACK_AB_MERGE_C R88, R161, R88, R57 ;  /* 0x00000058a158723e */ /* 0x000fe20004807039 */
[----:B------:R-:W-:Y:S01]  /*8000*/  FFMA.FTZ R90, R160, R169, R173 ;  /* 0x000000a9a05a7223 */ /* 0x000fe200000100ad */
[----:B------:R-:W-:Y:S01]  /*8010*/  F2FP.F16.E4M3.UNPACK_B R57, R85 ;  /* 0x00000055ff39723e */ /* 0x000fe200020006ff */
[-C--:B------:R-:W-:Y:S01]  /*8020*/  FFMA.FTZ R175, R158, R171.reuse, R175 ;  /* 0x000000ab9eaf7223 */ /* 0x080fe200000100af */
[----:B------:R-:W-:Y:S01]  /*8030*/  F2FP.SATFINITE.E4M3.F32.PACK_AB_MERGE_C R84, R165, R84, R56 ;  /* 0x00000054a554723e */ /* 0x000fe20004807038 */
[----:B------:R-:W-:Y:S01]  /*8040*/  FFMA.FTZ R86, R86, R171, -R179 ;  /* 0x000000ab56567223 */ /* 0x000fe200000108b3 */
[----:B------:R-:W-:Y:S01]  /*8050*/  HADD2.F32 R158, -RZ, R58.H0_H0 ;  /* 0x2000003aff9e7230 */ /* 0x000fe20000004100 */
[----:B------:R-:W-:Y:S01]  /*8060*/  F2FP.F16.E4M3.UNPACK_B R160, R54 ;  /* 0x00000036ffa0723e */ /* 0x000fe200020006ff */
[----:B------:R-:W-:Y:S01]  /*8070*/  HADD2.F32 R165, -RZ, R59.H0_H0 ;  /* 0x2000003bffa57230 */ /* 0x000fe20000004100 */
[----:B------:R-:W-:Y:S01]  /*8080*/  F2FP.SATFINITE.E4M3.F32.PACK_AB_MERGE_C R162, R167, R162, RZ ;  /* 0x000000a2a7a2723e */ /* 0x000fe200048070ff */
[----:B------:R-:W-:Y:S01]  /*8090*/  HADD2.F32 R56, -RZ, R57.H0_H0 ;  /* 0x20000039ff387230 */ /* 0x000fe20000004100 */
[----:B------:R-:W-:Y:S01]  /*80a0*/  F2FP.F16.E4M3.UNPACK_B R89, R89.H1 ;  /* 0x00000059ff59723e */ /* 0x000fe200030006ff */
        /* <DEDUP_REMOVED lines=17> */
[----:B------:R-:W-:Y:S01]  /*81c0*/  F2FP.SATFINITE.E4M3.F32.PACK_AB_MERGE_C R164, R181, R164, RZ ;  /* 0x000000a4b5a4723e */ /* 0x000fe200048070ff */
[----:B------:R-:W-:-:S02]  /*81d0*/  HADD2.F32 R162, -RZ, R161.H0_H0 ;  /* 0x200000a1ffa27230 */ /* 0x000fc40000004100 */
[----:B------:R-:W-:Y:S01]  /*81e0*/  FFMA.FTZ R58, R58, R160, R165 ;  /* 0x000000a03a3a7223 */ /* 0x000fe200000100a5 */
[----:B------:R-:W-:Y:S01]  /*81f0*/  HADD2.F32 R55, -RZ, R85.H0_H0 ;  /* 0x20000055ff377230 */ /* 0x000fe20000004100 */
[----:B------:R-:W-:Y:S01]  /*8200*/  F2FP.SATFINITE.E4M3.F32.PACK_AB_MERGE_C R90, R175, R90, R164 ;  /* 0x0000005aaf5a723e */ /* 0x000fe200048070a4 */
[----:B------:R-:W-:Y:S02]  /*8210*/  HADD2.F32 R160, -RZ, R89.H1_H1 ;  /* 0x30000059ffa07230 */ /* 0x000fe40000004100 */
[-C--:B------:R-:W-:Y:S01]  /*8220*/  FMUL.FTZ R164, R158, R162.reuse ;  /* 0x000000a29ea47220 */ /* 0x080fe20000410000 */
[--C-:B------:R-:W-:Y:S02]  /*8230*/  HADD2.F32 R89, -RZ, R54.reuse.H0_H0 ;  /* 0x20000036ff597230 */ /* 0x100fe40000004100 */
[----:B------:R-:W-:Y:S01]  /*8240*/  FMUL.FTZ R165, R55, R162 ;  /* 0x000000a237a57220 */ /* 0x000fe20000410000 */
[----:B------:R-:W-:Y:S01]  /*8250*/  HADD2.F32 R85, -RZ, R85.H1_H1 ;  /* 0x30000055ff557230 */ /* 0x000fe20000004100 */
[-C--:B------:R-:W-:Y:S01]  /*8260*/  F2FP.F16.E4M3.UNPACK_B R170, R53.reuse.H1 ;  /* 0x00000035ffaa723e */ /* 0x080fe200030006ff */
[----:B------:R-:W-:Y:S01]  /*8270*/  HADD2.F32 R161, -RZ, R161.H1_H1 ;  /* 0x300000a1ffa17230 */ /* 0x000fe20000004100 */
[----:B------:R-:W-:Y:S01]  /*8280*/  F2FP.F16.E4M3.UNPACK_B R169, R53 ;  /* 0x00000035ffa9723e */ /* 0x000fe200020006ff */
[----:B------:R-:W-:-:S02]  /*8290*/  HADD2.F32 R162, -RZ, R54.H1_H1 ;  /* 0x30000036ffa27230 */ /* 0x000fc40000004100 */
[-C--:B------:R-:W-:Y:S01]  /*82a0*/  FFMA.FTZ R54, R55, R89.reuse, -R164 ;  /* 0x0000005937367223 */ /* 0x080fe200000108a4 */
[----:B------:R-:W-:Y:S01]  /*82b0*/  FFMA.FTZ R55, R158, R89, R165 ;  /* 0x000000599e377223 */ /* 0x000fe200000100a5 */
[CC--:B------:R-:W-:Y:S01]  /*82c0*/  FMUL.FTZ R166, R160.reuse, R161.reuse ;  /* 0x000000a1a0a67220 */ /* 0x0c0fe20000410000 */
[C---:B------:R-:W-:Y:S01]  /*82d0*/  FMUL.FTZ R165, R85.reuse, R161 ;  /* 0x000000a155a57220 */ /* 0x040fe20000410000 */
[----:B------:R-:W-:Y:S01]  /*82e0*/  F2FP.F16.E4M3.UNPACK_B R89, R87 ;  /* 0x00000057ff59723e */ /* 0x000fe200020006ff */
[--C-:B------:R-:W-:Y:S02]  /*82f0*/  HADD2.F32 R171, -RZ, R170.reuse.H0_H0 ;  /* 0x200000aaffab7230 */ /* 0x100fe40000004100 */
[-C--:B------:R-:W-:Y:S01]  /*8300*/  FFMA.FTZ R85, R85, R162.reuse, -R166 ;  /* 0x000000a255557223 */ /* 0x080fe200000108a6 */
[----:B------:R-:W-:Y:S01]  /*8310*/  FFMA.FTZ R158, R160, R162, R165 ;  /* 0x000000a2a09e7223 */ /* 0x000fe200000100a5 */
[----:B------:R-:W-:Y:S01]  /*8320*/  F2FP.F16.E4M3.UNPACK_B R162, R91.H1 ;  /* 0x0000005bffa2723e */ /* 0x000fe200030006ff */
[----:B------:R-:W-:Y:S01]  /*8330*/  HADD2.F32 R170, -RZ, R170.H1_H1 ;  /* 0x300000aaffaa7230 */ /* 0x000fe20000004100 */
[----:B------:R-:W-:-:S02]  /*8340*/  F2FP.F16.E4M3.UNPACK_B R87, R87.H1 ;  /* 0x00000057ff57723e */ /* 0x000fc400030006ff */
[----:B------:R-:W-:Y:S01]  /*8350*/  F2FP.F16.E4M3.UNPACK_B R161, R91 ;  /* 0x0000005bffa1723e */ /* 0x000fe200020006ff */
[----:B------:R-:W-:Y:S01]  /*8360*/  HADD2.F32 R165, -RZ, R162.H0_H0 ;  /* 0x200000a2ffa57230 */ /* 0x000fe20000004100 */
[-C--:B------:R-:W-:Y:S01]  /*8370*/  F2FP.F16.E4M3.UNPACK_B R167, R52.reuse.H1 ;  /* 0x00000034ffa7723e */ /* 0x080fe200030006ff */
[----:B------:R-:W-:Y:S01]  /*8380*/  HADD2.F32 R160, -RZ, R87.H0_H0 ;  /* 0x20000057ffa07230 */ /* 0x000fe20000004100 */
[----:B------:R-:W-:Y:S01]  /*8390*/  F2FP.F16.E4M3.UNPACK_B R166, R52 ;  /* 0x00000034ffa6723e */ /* 0x000fe200020006ff */
[----:B------:R-:W-:Y:S02]  /*83a0*/  HADD2.F32 R164, -RZ, R161.H0_H0 ;  /* 0x200000a1ffa47230 */ /* 0x000fe40000004100 */
[-C--:B------:R-:W-:Y:S01]  /*83b0*/  FMUL.FTZ R175, R165, R171.reuse ;  /* 0x000000aba5af7220 */ /* 0x080fe20000410000 */
[----:B------:R-:W-:Y:S02]  /*83c0*/  HADD2.F32 R52, -RZ, R169.H0_H0 ;  /* 0x200000a9ff347230 */ /* 0x000fe40000004100 */
[----:B------:R-:W-:Y:S01]  /*83d0*/  FMUL.FTZ R174, R160, R171 ;  /* 0x000000aba0ae7220 */ /* 0x000fe20000410000 */
[----:B------:R-:W-:Y:S01]  /*83e0*/  HADD2.F32 R168, -RZ, R167.H0_H0 ;  /* 0x200000a7ffa87230 */ /* 0x000fe20000004100 */
[----:B------:R-:W-:Y:S01]  /*83f0*/  F2FP.SATFINITE.E4M3.F32.PACK_AB_MERGE_C R54, R85, R54, RZ ;  /* 0x000000365536723e */ /* 0x000fe200048070ff */
[----:B------:R-:W-:-:S02]  /*8400*/  HADD2.F32 R91, -RZ, R89.H0_H0 ;  /* 0x20000059ff5b7230 */ /* 0x000fc40000004100 */
[----:B------:R-:W-:Y:S01]  /*8410*/  FMUL.FTZ R172, R164, R52 ;  /* 0x00000034a4ac7220 */ /* 0x000fe20000410000 */
[----:B------:R-:W-:Y:S02]  /*8420*/  HADD2.F32 R53, -RZ, R166.H0_H0 ;  /* 0x200000a6ff357230 */ /* 0x000fe40000004100 */
[----:B------:R-:W-:Y:S01]  /*8430*/  FFMA.FTZ R175, R160, R168, -R175 ;  /* 0x000000a8a0af7223 */ /* 0x000fe200000108af */
[----:B------:R-:W-:Y:S02]  /*8440*/  HADD2.F32 R162, -RZ, R162.H1_H1 ;  /* 0x300000a2ffa27230 */ /* 0x000fe40000004100 */
[----:B------:R-:W-:Y:S01]  /*8450*/  FMUL.FTZ R173, R91, R52 ;  /* 0x000000345bad7220 */ /* 0x000fe20000410000 */
[----:B------:R-:W-:Y:S02]  /*8460*/  HADD2.F32 R87, -RZ, R87.H1_H1 ;  /* 0x30000057ff577230 */ /* 0x000fe40000004100 */
[----:B------:R-:W-:Y:S01]  /*8470*/  FFMA.FTZ R174, R165, R168, R174 ;  /* 0x000000a8a5ae7223 */ /* 0x000fe200000100ae */
[----:B------:R-:W-:-:S02]  /*8480*/  HADD2.F32 R161, -RZ, R161.H1_H1 ;  /* 0x300000a1ffa17230 */ /* 0x000fc40000004100 */
[-C--:B------:R-:W-:Y:S01]  /*8490*/  FFMA.FTZ R52, R91, R53.reuse, -R172 ;  /* 0x000000355b347223 */ /* 0x080fe200000108ac */
[----:B------:R-:W-:Y:S02]  /*84a0*/  HADD2.F32 R160, -RZ, R169.H1_H1 ;  /* 0x300000a9ffa07230 */ /* 0x000fe40000004100 */
[-C--:B------:R-:W-:Y:S01]  /*84b0*/  FMUL.FTZ R168, R162, R170.reuse ;  /* 0x000000aaa2a87220 */ /* 0x080fe20000410000 */
[----:B------:R-:W-:Y:S02]  /*84c0*/  HADD2.F32 R167, -RZ, R167.H1_H1 ;  /* 0x300000a7ffa77230 */ /* 0x000fe40000004100 */
[----:B------:R-:W-:Y:S01]  /*84d0*/  FMUL.FTZ R91, R87, R170 ;  /* 0x000000aa575b7220 */ /* 0x000fe20000410000 */
[----:B------:R-:W-:Y:S02]  /*84e0*/  HADD2.F32 R89, -RZ, R89.H1_H1 ;  /* 0x30000059ff597230 */ /* 0x000fe40000004100 */
[----:B------:R-:W-:Y:S01]  /*84f0*/  FFMA.FTZ R53, R164, R53, R173 ;  /* 0x00000035a4357223 */ /* 0x000fe200000100ad */
[----:B------:R-:W-:-:S02]  /*8500*/  HADD2.F32 R166, -RZ, R166.H1_H1 ;  /* 0x300000a6ffa67230 */ /* 0x000fc40000004100 */
[-C--:B------:R-:W-:Y:S01]  /*8510*/  FMUL.FTZ R164, R161, R160.reuse ;  /* 0x000000a0a1a47220 */ /* 0x080fe20000410000 */
[-C--:B------:R-:W-:Y:S01]  /*8520*/  FFMA.FTZ R168, R87, R167.reuse, -R168 ;  /* 0x000000a757a87223 */ /* 0x080fe200000108a8 */
[C---:B------:R-:W-:Y:S01]  /*8530*/  FMUL.FTZ R160, R89.reuse, R160 ;  /* 0x000000a059a07220 */ /* 0x040fe20000410000 */
[----:B------:R-:W-:Y:S01]  /*8540*/  FFMA.FTZ R91, R162, R167, R91 ;  /* 0x000000a7a25b7223 */ /* 0x000fe2000001005b */
[-C--:B------:R-:W-:Y:S01]  /*8550*/  FFMA.FTZ R89, R89, R166.reuse, -R164 ;  /* 0x000000a659597223 */ /* 0x080fe200000108a4 */
[----:B------:R-:W-:Y:S01]  /*8560*/  F2FP.SATFINITE.E4M3.F32.PACK_AB_MERGE_C R55, R158, R55, RZ ;  /* 0x000000379e37723e */ /* 0x000fe200048070ff */
[----:B------:R-:W-:Y:S01]  /*8570*/  FFMA.FTZ R160, R161, R166, R160 ;  /* 0x000000a6a1a07223 */ /* 0x000fe200000100a0 */
[----:B------:R-:W-:Y:S02]  /*8580*/  F2FP.SATFINITE.E4M3.F32.PACK_AB_MERGE_C R168, R168, R175, RZ ;  /* 0x000000afa8a8723e */ /* 0x000fe400048070ff */
[----:B------:R-:W-:Y:S02]  /*8590*/  F2FP.SATFINITE.E4M3.F32.PACK_AB_MERGE_C R91, R91, R174, RZ ;  /* 0x000000ae5b5b723e */ /* 0x000fe400048070ff */
[----:B------:R-:W-:-:S02]  /*85a0*/  F2FP.SATFINITE.E4M3.F32.PACK_AB_MERGE_C R87, R89, R52, R168 ;  /* 0x000000345957723e */ /* 0x000fc400048070a8 */
[----:B------:R-:W-:Y:S02]  /*85b0*/  F2FP.SATFINITE.E4M3.F32.PACK_AB_MERGE_C R85, R59, R56, R54 ;  /* 0x000000383b55723e */ /* 0x000fe40004807036 */
[----:B------:R-:W-:Y:S02]  /*85c0*/  F2FP.SATFINITE.E4M3.F32.PACK_AB_MERGE_C R89, R58, R57, R55 ;  /* 0x000000393a59723e */ /* 0x000fe40004807037 */
[----:B------:R-:W-:-:S07]  /*85d0*/  F2FP.SATFINITE.E4M3.F32.PACK_AB_MERGE_C R91, R160, R53, R91 ;  /* 0x00000035a05b723e */ /* 0x000fce000480705b */
.L_x_6176:
[----:B------:R-:W-:Y:S05]  /*85e0*/  BSYNC B2 ;  /* 0x0000000000027941 */ /* 0x000fea0003800000 */
.L_x_6175:
        /* <DEDUP_REMOVED lines=11> */
.L_x_6174:
[----:B------:R-:W-:Y:S05]  /*86a0*/  BSYNC B1 ;  /* 0x0000000000017941 */ /* 0x000fea0003800000 */
.L_x_6173:
        /* <DEDUP_REMOVED lines=8> */
[----:B------:R-:W-:Y:S01]  /*8730*/  IADD3 R56, R228, 0x40, RZ ;  /* 0x00000040e4387810 */ /* 0x000fe20007ffe0ff */
[----:B------:R-:W-:Y:S02]  /*8740*/  BSSY B2, `(.L_x_6179) ;  /* 0x00000f7000027945 */ /* 0x000fe40003800000 */
[----:B------:R-:W-:Y:S01]  /*8750*/  IMAD R87, R53, R131, R52 ;  /* 0x0000008335577224 */ /* 0x000fe200078e0234 */
[----:B------:R-:W-:Y:S01]  /*8760*/  SEL R52, R120, R147, !P6 ;  /* 0x0000009378347207 */ /* 0x000fe20007000000 */
[----:B------:R-:W-:Y:S01]  /*8770*/  VIADD R55, R228, 0x40 ;  /* 0x00000040e4377836 */ /* 0x000fe20000000000 */
[----:B------:R-:W-:Y:S01]  /*8780*/  IADD3 R86, P3, P4, R46, R84, R27 ;  /* 0x000000542e567210 */ /* 0x000fe20007c7e01b */
[----:B------:R-:W-:Y:S01]  /*8790*/  IMAD.SHL.U32 R56, R56, 0x80, RZ ;  /* 0x0000008038387824 */ /* 0x000fe200078e00ff */
[----:B------:R-:W-:Y:S01]  /*87a0*/  SHF.R.S32.HI R53, RZ, 0x1f, R52 ;  /* 0x0000001fff357819 */ /* 0x000fe20000011434 */
[----:B------:R-:W-:-:S02]  /*87b0*/  IMAD.SHL.U32 R55, R55, 0x80, RZ ;  /* 0x0000008037377824 */ /* 0x000fc400078e00ff */
[----:B------:R-:W-:Y:S01]  /*87c0*/  IMAD.IADD R87, R85, 0x1, R87 ;  /* 0x0000000155577824 */ /* 0x000fe200078e0257 */
[----:B------:R-:W-:Y:S02]  /*87d0*/  LEA.HI R53, R53, R52, RZ, 0x5 ;  /* 0x0000003435357211 */ /* 0x000fe400078f28ff */
[----:B------:R-:W-:Y:S02]  /*87e0*/  LOP3.LUT R55, R55, 0x380, RZ, 0xc0, !PT ;  /* 0x0000038037377812 */ /* 0x000fe400078ec0ff */
[----:B------:R-:W-:Y:S02]  /*87f0*/  LEA.HI.SX32 R53, R53, R28, 0x1b ;  /* 0x0000001c35357211 */ /* 0x000fe400078fdaff */
[----:B------:R-:W-:Y:S02]  /*8800*/  LOP3.LUT R56, R56, 0x380, RZ, 0xc0, !PT ;  /* 0x0000038038387812 */ /* 0x000fe400078ec0ff */
[----:B------:R-:W-:Y:S01]  /*8810*/  SHF.R.U32.HI R55, RZ, 0x3, R55 ;  /* 0x00000003ff377819 */ /* 0x000fe20000011637 */
[----:B------:R-:W-:Y:S01]  /*8820*/  IMAD.SHL.U32 R89, R53, 0x10, RZ ;  /* 0x0000001035597824 */ /* 0x000fe200078e00ff */
[----:B------:R-:W-:Y:S01]  /*8830*/  IADD3.X R90, R20, R87, R26, P3, P4 ;  /* 0x00000057145a7210 */ /* 0x000fe20001fe841a */
[----:B------:R-:W-:-:S03]  /*8840*/  IMAD R53, R17, 0x7000, R115 ;  /* 0x0000700011357824 */ /* 0x000fc600078e0273 */
[----:B------:R-:W-:Y:S01]  /*8850*/  LOP3.LUT R52, R56, 0x70, R89, 0xf8, !PT ;  /* 0x0000007038347812 */ /* 0x000fe200078ef859 */
[----:B------:R-:W-:-:S03]  /*8860*/  IMAD.IADD R53, R16, 0x1, R53 ;  /* 0x0000000110357824 */ /* 0x000fc600078e0235 */
[----:B------:R-:W-:-:S05]  /*8870*/  LOP3.LUT R52, R52, R55, RZ, 0x3c, !PT ;  /* 0x0000003734347212 */ /* 0x000fca00078e3cff */
[----:B---3--:R-:W-:-:S04]  /*8880*/  IMAD.IADD R52, R54, 0x1, R52 ;  /* 0x0000000136347824 */ /* 0x008fc800078e0234 */
[----:B------:R-:W-:-:S05]  /*8890*/  IMAD R55, R17, 0x7000, R52 ;  /* 0x0000700011377824 */ /* 0x000fca00078e0234 */
[----:B------:R-:W-:Y:S02]  /*88a0*/  IADD3 R56, R16, R55, RZ ;  /* 0x0000003710387210 */ /* 0x000fe40007ffe0ff */
        /* <DEDUP_REMOVED lines=8> */
[----:B------:R-:W-:Y:S01]  /*8930*/  IMAD.SHL.U32 R52, R164, 0x100, RZ ;  /* 0x00000100a4347824 */ /* 0x000fe200078e00ff */
[----:B------:R-:W-:Y:S02]  /*8940*/  SHF.R.U32.HI R161, RZ, 0x8, R63 ;  /* 0x00000008ffa17819 */ /* 0x000fe4000001163f */
[----:B------:R-:W-:Y:S02]  /*8950*/  PRMT R53, R163, 0x654, R88 ;  /* 0x00000654a3357816 */ /* 0x000fe40000000058 */
[----:B------:R-:W-:-:S02]  /*8960*/  SHF.R.U32.HI R157, RZ, 0x8, R67 ;  /* 0x00000008ff9d7819 */ /* 0x000fc40000011643 */
[----:B------:R-:W-:Y:S02]  /*8970*/  LOP3.LUT R91, R63, 0xff, RZ, 0xc0, !PT ;  /* 0x000000ff3f5b7812 */ /* 0x000fe400078ec0ff */
[----:B------:R-:W-:Y:S02]  /*8980*/  SHF.R.U32.HI R160, RZ, 0x18, R63 ;  /* 0x00000018ffa07819 */ /* 0x000fe4000001163f */
[----:B------:R-:W-:Y:S02]  /*8990*/  SHF.R.U32.HI R158, RZ, 0x8, R65 ;  /* 0x00000008ff9e7819 */ /* 0x000fe40000011641 */
[----:B------:R-:W-:Y:S02]  /*89a0*/  LOP3.LUT R137, R67, 0xff, RZ, 0xc0, !PT ;  /* 0x000000ff43897812 */ /* 0x000fe400078ec0ff */
[----:B------:R-:W-:Y:S02]  /*89b0*/  SHF.R.U32.HI R156, RZ, 0x18, R67 ;  /* 0x00000018ff9c7819 */ /* 0x000fe40000011643 */
[----:B------:R-:W-:-:S02]  /*89c0*/  SHF.R.U32.HI R162, RZ, 0x10, R63 ;  /* 0x00000010ffa27819 */ /* 0x000fc4000001163f */
[----:B------:R-:W-:Y:S02]  /*89d0*/  LOP3.LUT R136, R65, 0xff, RZ, 0xc0, !PT ;  /* 0x000000ff41887812 */ /* 0x000fe400078ec0ff */
[--C-:B------:R-:W-:Y:S02]  /*89e0*/  SHF.R.U32.HI R159, RZ, 0x18, R65.reuse ;  /* 0x00000018ff9f7819 */ /* 0x100fe40000011641 */
[----:B------:R-:W-:Y:S01]  /*89f0*/  LOP3.LUT R53, R53, 0xff00, R52, 0xf8, !PT ;  /* 0x0000ff0035357812 */ /* 0x000fe200078ef834 */
[----:B------:R-:W-:Y:S01]  /*8a00*/  IMAD.SHL.U32 R52, R161, 0x100, RZ ;  /* 0x00000100a1347824 */ /* 0x000fe200078e00ff */
[----:B------:R-:W-:Y:S01]  /*8a10*/  SHF.R.U32.HI R63, RZ, 0x10, R65 ;  /* 0x00000010ff3f7819 */ /* 0x000fe20000011641 */
[----:B--2---:R-:W-:Y:S01]  /*8a20*/  IMAD.MOV.U32 R65, RZ, RZ, R56 ;  /* 0x000000ffff417224 */ /* 0x004fe200078e0038 */
[----:B------:R-:W-:Y:S01]  /*8a30*/  MOV R62, R58 ;  /* 0x0000003a003e7202 */ /* 0x000fe20000000f00 */
[----:B------:R-:W-:Y:S01]  /*8a40*/  IMAD.SHL.U32 R58, R157, 0x100, RZ ;  /* 0x000001009d3a7824 */ /* 0x000fe200078e00ff */
[----:B------:R-:W-:Y:S01]  /*8a50*/  PRMT R91, R160, 0x654, R91 ;  /* 0x00000654a05b7816 */ /* 0x000fe2000000005b */
[----:B------:R-:W-:Y:S01]  /*8a60*/  IMAD.SHL.U32 R56, R158, 0x100, RZ ;  /* 0x000001009e387824 */ /* 0x000fe200078e00ff */
[----:B------:R-:W-:-:S02]  /*8a70*/  SHF.R.U32.HI R66, RZ, 0x10, R67 ;  /* 0x00000010ff427819 */ /* 0x000fc40000011643 */
[----:B------:R-:W-:Y:S02]  /*8a80*/  PRMT R137, R156, 0x654, R137 ;  /* 0x000006549c897816 */ /* 0x000fe40000000089 */
[----:B------:R-:W-:Y:S01]  /*8a90*/  SHF.R.U32.HI R165, RZ, 0x10, R61 ;  /* 0x00000010ffa57819 */ /* 0x000fe2000001163d */
[----:B------:R-:W-:Y:S01]  /*8aa0*/  IMAD.MOV.U32 R61, RZ, RZ, R54 ;  /* 0x000000ffff3d7224 */ /* 0x000fe200078e0036 */
[----:B------:R-:W-:Y:S01]  /*8ab0*/  PRMT R67, R159, 0x654, R136 ;  /* 0x000006549f437816 */ /* 0x000fe20000000088 */
[----:B------:R-:W-:Y:S01]  /*8ac0*/  IMAD.U32 R66, R66, 0x10000, RZ ;  /* 0x0001000042427824 */ /* 0x000fe200078e00ff */
[----:B------:R-:W-:Y:S01]  /*8ad0*/  LOP3.LUT R91, R91, 0xff00, R52, 0xf8, !PT ;  /* 0x0000ff005b5b7812 */ /* 0x000fe200078ef834 */
[----:B------:R-:W-:Y:S01]  /*8ae0*/  IMAD.U32 R52, R162, 0x10000, RZ ;  /* 0x00010000a2347824 */ /* 0x000fe200078e00ff */
[----:B------:R-:W-:Y:S02]  /*8af0*/  LOP3.LUT R159, R137, 0xff00, R58, 0xf8, !PT ;  /* 0x0000ff00899f7812 */ /* 0x000fe400078ef83a */
[----:B------:R-:W-:-:S02]  /*8b00*/  SHF.L.U32 R54, R165, 0x10, RZ ;  /* 0x00000010a5367819 */ /* 0x000fc400000006ff */
[----:B------:R-:W-:Y:S01]  /*8b10*/  LOP3.LUT R157, R67, 0xff00, R56, 0xf8, !PT ;  /* 0x0000ff00439d7812 */ /* 0x000fe200078ef838 */
[----:B------:R-:W-:Y:S01]  /*8b20*/  IMAD.U32 R56, R63, 0x10000, RZ ;  /* 0x000100003f387824 */ /* 0x000fe200078e00ff */
        /* <DEDUP_REMOVED lines=8> */
[--C-:B------:R-:W-:Y:S01]  /*8bb0*/  HADD2.F32 R58, -RZ, R67.reuse.H0_H0 ;  /* 0x20000043ff3a7230 */ /* 0x100fe20000004100 */
[----:B------:R-:W-:Y:S01]  /*8bc0*/  F2FP.F16.E4M3.UNPACK_B R155, R155 ;  /* 0x0000009bff9b723e */ /* 0x000fe200020006ff */
[----:B------:R-:W-:-:S02]  /*8bd0*/  HADD2.F32 R67, -RZ, R67.H1_H1 ;  /* 0x30000043ff437230 */ /* 0x000fc40000004100 */
        /* <DEDUP_REMOVED lines=12> */
[----:B------:R-:W-:Y:S01]  /*8ca0*/  HADD2.F32 R157, -RZ, R155.H0_H0 ;  /* 0x2000009bff9d7230 */ /* 0x000fe20000004100 */
[----:B------:R-:W-:Y:S01]  /*8cb0*/  F2FP.F16.E4M3.UNPACK_B R153, R153 ;  /* 0x00000099ff99723e */ /* 0x000fe200020006ff */
[-C--:B------:R-:W-:Y:S01]  /*8cc0*/  FMUL.FTZ R64, R137, R66.reuse ;  /* 0x0000004289407220 */ /* 0x080fe20000410000 */
[----:B------:R-:W-:Y:S01]  /*8cd0*/  FMUL.FTZ R158, R67, R66 ;  /* 0x00000042439e7220 */ /* 0x000fe20000410000 */
[----:B------:R-:W-:-:S02]  /*8ce0*/  HADD2.F32 R136, -RZ, R91.H0_H0 ;  /* 0x2000005bff887230 */ /* 0x000fc40000004100 */
[--C-:B------:R-:W-:Y:S02]  /*8cf0*/  HADD2.F32 R66, -RZ, R88.reuse.H0_H0 ;  /* 0x20000058ff427230 */ /* 0x100fe40000004100 */
[-C--:B------:R-:W-:Y:S01]  /*8d00*/  FFMA.FTZ R65, R67, R156.reuse, -R64 ;  /* 0x0000009c43417223 */ /* 0x080fe20000010840 */
[----:B------:R-:W-:Y:S01]  /*8d10*/  FFMA.FTZ R64, R137, R156, R158 ;  /* 0x0000009c89407223 */ /* 0x000fe2000001009e */
[----:B------:R-:W-:Y:S02]  /*8d20*/  HADD2.F32 R67, -RZ, R153.H0_H0 ;  /* 0x20000099ff437230 */ /* 0x000fe40000004100 */
[-C--:B------:R-:W-:Y:S01]  /*8d30*/  FMUL.FTZ R159, R136, R157.reuse ;  /* 0x0000009d889f7220 */ /* 0x080fe20000410000 */
[----:B------:R-:W-:Y:S02]  /*8d40*/  HADD2.F32 R155, -RZ, R155.H1_H1 ;  /* 0x3000009bff9b7230 */ /* 0x000fe40000004100 */
[----:B------:R-:W-:Y:S01]  /*8d50*/  FMUL.FTZ R157, R66, R157 ;  /* 0x0000009d429d7220 */ /* 0x000fe20000410000 */
[----:B------:R-:W-:Y:S01]  /*8d60*/  HADD2.F32 R137, -RZ, R91.H1_H1 ;  /* 0x3000005bff897230 */ /* 0x000fe20000004100 */
[----:B------:R-:W-:Y:S01]  /*8d70*/  F2FP.F16.E4M3.UNPACK_B R158, R154.H1 ;  /* 0x0000009aff9e723e */ /* 0x000fe200030006ff */
[----:B------:R-:W-:-:S02]  /*8d80*/  HADD2.F32 R88, -RZ, R88.H1_H1 ;  /* 0x30000058ff587230 */ /* 0x000fc40000004100 */
[-C--:B------:R-:W-:Y:S01]  /*8d90*/  FFMA.FTZ R66, R66, R67.reuse, -R159 ;  /* 0x0000004342427223 */ /* 0x080fe2000001089f */
[----:B------:R-:W-:Y:S01]  /*8da0*/  HADD2.F32 R156, -RZ, R153.H1_H1 ;  /* 0x30000099ff9c7230 */ /* 0x000fe20000004100 */
[----:B------:R-:W-:Y:S01]  /*8db0*/  F2FP.F16.E4M3.UNPACK_B R153, R62.H1 ;  /* 0x0000003eff99723e */ /* 0x000fe200030006ff */
[----:B------:R-:W-:Y:S01]  /*8dc0*/  FFMA.FTZ R67, R136, R67, R157 ;  /* 0x0000004388437223 */ /* 0x000fe2000001009d */
[CC--:B------:R-:W-:Y:S01]  /*8dd0*/  FMUL.FTZ R91, R137.reuse, R155.reuse ;  /* 0x0000009b895b7220 */ /* 0x0c0fe20000410000 */
[C---:B------:R-:W-:Y:S01]  /*8de0*/  FMUL.FTZ R162, R88.reuse, R155 ;  /* 0x0000009b58a27220 */ /* 0x040fe20000410000 */
[----:B------:R-:W-:Y:S01]  /*8df0*/  F2FP.F16.E4M3.UNPACK_B R157, R152.H1 ;  /* 0x00000098ff9d723e */ /* 0x000fe200030006ff */
[----:B------:R-:W-:Y:S01]  /*8e00*/  HADD2.F32 R160, -RZ, R158.H0_H0 ;  /* 0x2000009effa07230 */ /* 0x000fe20000004100 */
[----:B------:R-:W-:Y:S01]  /*8e10*/  F2FP.F16.E4M3.UNPACK_B R136, R61.H1 ;  /* 0x0000003dff88723e */ /* 0x000fe200030006ff */
[----:B------:R-:W-:Y:S02]  /*8e20*/  HADD2.F32 R155, -RZ, R153.H0_H0 ;  /* 0x20000099ff9b7230 */ /* 0x000fe40000004100 */
[-C--:B------:R-:W-:Y:S01]  /*8e30*/  FFMA.FTZ R91, R88, R156.reuse, -R91 ;  /* 0x0000009c585b7223 */ /* 0x080fe2000001085b */
[----:B------:R-:W-:Y:S01]  /*8e40*/  FFMA.FTZ R88, R137, R156, R162 ;  /* 0x0000009c89587223 */ /* 0x000fe200000100a2 */
[----:B------:R-:W-:Y:S01]  /*8e50*/  HADD2.F32 R156, -RZ, R157.H0_H0 ;  /* 0x2000009dff9c7230 */ /* 0x000fe20000004100 */
[----:B------:R-:W-:Y:S01]  /*8e60*/  F2FP.F16.E4M3.UNPACK_B R154, R154 ;  /* 0x0000009aff9a723e */ /* 0x000fe200020006ff */
[----:B------:R-:W-:-:S02]  /*8e70*/  HADD2.F32 R137, -RZ, R136.H0_H0 ;  /* 0x20000088ff897230 */ /* 0x000fc40000004100 */
[-C--:B------:R-:W-:Y:S01]  /*8e80*/  FMUL.FTZ R162, R155, R160.reuse ;  /* 0x000000a09ba27220 */ /* 0x080fe20000410000 */
[----:B------:R-:W-:Y:S01]  /*8e90*/  HADD2.F32 R158, -RZ, R158.H1_H1 ;  /* 0x3000009eff9e7230 */ /* 0x000fe20000004100 */
        /* <DEDUP_REMOVED lines=14> */
[--C-:B------:R-:W-:Y:S01]  /*8f80*/  HADD2.F32 R62, -RZ, R61.reuse.H0_H0 ;  /* 0x2000003dff3e7230 */ /* 0x100fe20000004100 */
[----:B------:R-:W-:Y:S01]  /*8f90*/  F2FP.SATFINITE.E4M3.F32.PACK_AB_MERGE_C R58, R65, R58, RZ ;  /* 0x0000003a413a723e */ /* 0x000fe200048070ff */
[----:B------:R-:W-:Y:S01]  /*8fa0*/  HADD2.F32 R137, -RZ, R136.H0_H0 ;  /* 0x20000088ff897230 */ /* 0x000fe20000004100 */
[-C--:B------:R-:W-:Y:S01]  /*8fb0*/  F2FP.F16.E4M3.UNPACK_B R65, R60.reuse ;  /* 0x0000003cff41723e */ /* 0x080fe200020006ff */
[----:B------:R-:W-:Y:S02]  /*8fc0*/  HADD2.F32 R154, -RZ, R154.H1_H1 ;  /* 0x3000009aff9a7230 */ /* 0x000fe40000004100 */
[-C--:B------:R-:W-:Y:S01]  /*8fd0*/  FMUL.FTZ R156, R62, R155.reuse ;  /* 0x0000009b3e9c7220 */ /* 0x080fe20000410000 */
[----:B------:R-:W-:Y:S02]  /*8fe0*/  HADD2.F32 R61, -RZ, R61.H1_H1 ;  /* 0x3000003dff3d7230 */ /* 0x000fe40000004100 */
[----:B------:R-:W-:Y:S01]  /*8ff0*/  FMUL.FTZ R157, R137, R155 ;  /* 0x0000009b899d7220 */ /* 0x000fe20000410000 */
[----:B------:R-:W-:Y:S01]  /*9000*/  HADD2.F32 R153, -RZ, R152.H0_H0 ;  /* 0x20000098ff997230 */ /* 0x000fe20000004100 */
[----:B------:R-:W-:Y:S01]  /*9010*/  F2FP.F16.E4M3.UNPACK_B R60, R60.H1 ;  /* 0x0000003cff3c723e */ /* 0x000fe200030006ff */
[----:B------:R-:W-:-:S02]  /*9020*/  HADD2.F32 R136, -RZ, R136.H1_H1 ;  /* 0x30000088ff887230 */ /* 0x000fc40000004100 */
[-C--:B------:R-:W-:Y:S01]  /*9030*/  FMUL.FTZ R155, R61, R154.reuse ;  /* 0x0000009a3d9b7220 */ /* 0x080fe20000410000 */
[----:B------:R-:W-:Y:S02]  /*9040*/  HADD2.F32 R152, -RZ, R152.H1_H1 ;  /* 0x30000098ff987230 */ /* 0x000fe40000004100 */
[----:B------:R-:W-:Y:S01]  /*9050*/  FFMA.FTZ R157, R62, R153, -R157 ;  /* 0x000000993e9d7223 */ /* 0x000fe2000001089d */
[----:B------:R-:W-:Y:S01]  /*9060*/  F2FP.SATFINITE.E4M3.F32.PACK_AB_MERGE_C R62, R64, R63, RZ ;  /* 0x0000003f403e723e */ /* 0x000fe200048070ff */
[C---:B------:R-:W-:Y:S01]  /*9070*/  FMUL.FTZ R158, R136.reuse, R154 ;  /* 0x0000009a889e7220 */ /* 0x040fe20000410000 */
[----:B------:R-:W-:Y:S01]  /*9080*/  F2FP.SATFINITE.E4M3.F32.PACK_AB_MERGE_C R63, R91, R66, R58 ;  /* 0x000000425b3f723e */ /* 0x000fe2000480703a */
[----:B------:R-:W-:Y:S01]  /*9090*/  FFMA.FTZ R155, R136, R152, R155 ;  /* 0x00000098889b7223 */ /* 0x000fe2000001009b */
[----:B------:R-:W-:Y:S01]  /*90a0*/  F2FP.F16.E4M3.UNPACK_B R136, R57 ;  /* 0x00000039ff88723e */ /* 0x000fe200020006ff */
[----:B------:R-:W-:Y:S01]  /*90b0*/  FFMA.FTZ R156, R137, R153, R156 ;  /* 0x00000099899c7223 */ /* 0x000fe2000001009c */
[----:B------:R-:W-:Y:S01]  /*90c0*/  F2FP.F16.E4M3.UNPACK_B R66, R56 ;  /* 0x00000038ff42723e */ /* 0x000fe200020006ff */
[----:B------:R-:W-:Y:S01]  /*90d0*/  HADD2.F32 R64, -RZ, R65.H0_H0 ;  /* 0x20000041ff407230 */ /* 0x000fe20000004100 */
[----:B------:R-:W-:Y:S01]  /*90e0*/  F2FP.SATFINITE.E4M3.F32.PACK_AB_MERGE_C R62, R88, R67, R62 ;  /* 0x00000043583e723e */ /* 0x000fe2000480703e */
[----:B------:R-:W-:Y:S01]  /*90f0*/  HADD2.F32 R67, -RZ, R136.H0_H0 ;  /* 0x20000088ff437230 */ /* 0x000fe20000004100 */
[----:B------:R-:W-:Y:S01]  /*9100*/  F2FP.F16.E4M3.UNPACK_B R88, R54 ;  /* 0x00000036ff58723e */ /* 0x000fe200020006ff */
[----:B------:R-:W-:-:S02]  /*9110*/  HADD2.F32 R137, -RZ, R66.H0_H0 ;  /* 0x20000042ff897230 */ /* 0x000fc40000004100 */
[----:B------:R-:W-:Y:S01]  /*9120*/  FFMA.FTZ R158, R61, R152, -R158 ;  /* 0x000000983d9e7223 */ /* 0x000fe2000001089e */
[----:B------:R-:W-:Y:S01]  /*9130*/  HADD2.F32 R136, -RZ, R136.H1_H1 ;  /* 0x30000088ff887230 */ /* 0x000fe20000004100 */
[----:B------:R-:W-:Y:S01]  /*9140*/  F2FP.F16.E4M3.UNPACK_B R54, R54.H1 ;  /* 0x00000036ff36723e */ /* 0x000fe200030006ff */
[----:B------:R-:W-:Y:S02]  /*9150*/  HADD2.F32 R91, -RZ, R88.H0_H0 ;  /* 0x20000058ff5b7230 */ /* 0x000fe40000004100 */
[-C--:B------:R-:W-:Y:S01]  /*9160*/  FMUL.FTZ R153, R67, R137.reuse ;  /* 0x0000008943997220 */ /* 0x080fe20000410000 */
[C---:B------:R-:W-:Y:S01]  /*9170*/  FMUL.FTZ R152, R64.reuse, R137 ;  /* 0x0000008940987220 */ /* 0x040fe20000410000 */
[----:B------:R-:W-:Y:S01]  /*9180*/  HADD2.F32 R137, -RZ, R66.H1_H1 ;  /* 0x30000042ff897230 */ /* 0x000fe20000004100 */
[----:B------:R-:W-:Y:S01]  /*9190*/  F2FP.SATFINITE.E4M3.F32.PACK_AB_MERGE_C R160, R161, R160, RZ ;  /* 0x000000a0a1a0723e */ /* 0x000fe200048070ff */
        /* <DEDUP_REMOVED lines=9> */
[----:B------:R-:W-:Y:S01]  /*9230*/  FFMA.FTZ R56, R136, R67, R153 ;  /* 0x0000004388387223 */ /* 0x000fe20000010099 */
[----:B------:R-:W-:Y:S01]  /*9240*/  HADD2.F32 R66, -RZ, R60.H0_H0 ;  /* 0x2000003cff427230 */ /* 0x000fe20000004100 */
[----:B------:R-:W-:Y:S01]  /*9250*/  F2FP.SATFINITE.E4M3.F32.PACK_AB_MERGE_C R61, R159, R162, RZ ;  /* 0x000000a29f3d723e */ /* 0x000fe200048070ff */
[--C-:B------:R-:W-:Y:S01]  /*9260*/  HADD2.F32 R91, -RZ, R88.reuse.H0_H0 ;  /* 0x20000058ff5b7230 */ /* 0x100fe20000004100 */
[----:B------:R-:W-:Y:S01]  /*9270*/  F2FP.SATFINITE.E4M3.F32.PACK_AB_MERGE_C R58, R155, R156, R160 ;  /* 0x0000009c9b3a723e */ /* 0x000fe200048070a0 */
[--C-:B------:R-:W-:Y:S01]  /*9280*/  HADD2.F32 R136, -RZ, R137.reuse.H0_H0 ;  /* 0x20000089ff887230 */ /* 0x100fe20000004100 */
[-C--:B------:R-:W-:Y:S01]  /*9290*/  F2FP.F16.E4M3.UNPACK_B R155, R53.reuse ;  /* 0x00000035ff9b723e */ /* 0x080fe200020006ff */
[----:B------:R-:W-:Y:S01]  /*92a0*/  HADD2.F32 R88, -RZ, R88.H1_H1 ;  /* 0x30000058ff587230 */ /* 0x000fe20000004100 */
[----:B------:R-:W-:Y:S01]  /*92b0*/  F2FP.F16.E4M3.UNPACK_B R156, R53.H1 ;  /* 0x00000035ff9c723e */ /* 0x000fe200030006ff */
        /* <DEDUP_REMOVED lines=13> */
[-C--:B------:R-:W-:Y:S01]  /*9390*/  F2FP.F16.E4M3.UNPACK_B R91, R59.reuse ;  /* 0x0000003bff5b723e */ /* 0x080fe200020006ff */
[----:B------:R-:W-:Y:S01]  /*93a0*/  HADD2.F32 R158, -RZ, R155.H0_H0 ;  /* 0x2000009bff9e7230 */ /* 0x000fe20000004100 */
[----:B------:R-:W-:Y:S01]  /*93b0*/  F2FP.F16.E4M3.UNPACK_B R136, R59.H1 ;  /* 0x0000003bff88723e */ /* 0x000fe200030006ff */
[--C-:B------:R-:W-:Y:S01]  /*93c0*/  HADD2.F32 R157, -RZ, R156.reuse.H0_H0 ;  /* 0x2000009cff9d7230 */ /* 0x100fe20000004100 */
[-C--:B------:R-:W-:Y:S01]  /*93d0*/  F2FP.F16.E4M3.UNPACK_B R66, R55.reuse ;  /* 0x00000037ff42723e */ /* 0x080fe200020006ff */
[----:B------:R-:W-:Y:S01]  /*93e0*/  HADD2.F32 R137, -RZ, R91.H0_H0 ;  /* 0x2000005bff897230 */ /* 0x000fe20000004100 */
[----:B------:R-:W-:Y:S01]  /*93f0*/  F2FP.F16.E4M3.UNPACK_B R55, R55.H1 ;  /* 0x00000037ff37723e */ /* 0x000fe200030006ff */
[----:B------:R-:W-:Y:S01]  /*9400*/  HADD2.F32 R156, -RZ, R156.H1_H1 ;  /* 0x3000009cff9c7230 */ /* 0x000fe20000004100 */
        /* <DEDUP_REMOVED lines=25> */
[-C--:B------:R-:W-:Y:S01]  /*95a0*/  FFMA.FTZ R88, R55, R152.reuse, -R88 ;  /* 0x0000009837587223 */ /* 0x080fe20000010858 */
[----:B------:R-:W-:Y:S01]  /*95b0*/  FMUL.FTZ R52, R66, R155 ;  /* 0x0000009b42347220 */ /* 0x000fe20000410000 */
[----:B------:R-:W-:Y:S01]  /*95c0*/  FFMA.FTZ R136, R136, R152, R137 ;  /* 0x0000009888887223 */ /* 0x000fe20000010089 */
[----:B------:R-:W-:Y:S01]  /*95d0*/  F2FP.SATFINITE.E4M3.F32.PACK_AB_MERGE_C R54, R67, R54, RZ ;  /* 0x000000364336723e */ /* 0x000fe200048070ff */
[-C--:B------:R-:W-:Y:S01]  /*95e0*/  FFMA.FTZ R59, R66, R53.reuse, -R59 ;  /* 0x00000035423b7223 */ /* 0x080fe2000001083b */
[----:B------:R-:W-:Y:S01]  /*95f0*/  FFMA.FTZ R53, R91, R53, R52 ;  /* 0x000000355b357223 */ /* 0x000fe20000010034 */
[----:B------:R-:W-:Y:S01]  /*9600*/  F2FP.SATFINITE.E4M3.F32.PACK_AB_MERGE_C R88, R88, R161, RZ ;  /* 0x000000a15858723e */ /* 0x000fe200048070ff */
[----:B------:R-:W-:Y:S01]  /*9610*/  IMAD.MOV.U32 R52, RZ, RZ, R63 ;  /* 0x000000ffff347224 */ /* 0x000fe200078e003f */
[----:B------:R-:W-:-:S02]  /*9620*/  F2FP.SATFINITE.E4M3.F32.PACK_AB_MERGE_C R136, R136, R157, RZ ;  /* 0x0000009d8888723e */ /* 0x000fc400048070ff */
[----:B------:R-:W-:Y:S02]  /*9630*/  F2FP.SATFINITE.E4M3.F32.PACK_AB_MERGE_C R60, R159, R60, RZ ;  /* 0x0000003c9f3c723e */ /* 0x000fe400048070ff */
[----:B------:R-:W-:Y:S02]  /*9640*/  F2FP.SATFINITE.E4M3.F32.PACK_AB_MERGE_C R54, R57, R64, R54 ;  /* 0x000000403936723e */ /* 0x000fe40004807036 */
[----:B------:R-:W-:Y:S02]  /*9650*/  F2FP.SATFINITE.E4M3.F32.PACK_AB_MERGE_C R55, R59, R160, R88 ;  /* 0x000000a03b37723e */ /* 0x000fe40004807058 */
[----:B------:R-:W-:Y:S02]  /*9660*/  F2FP.SATFINITE.E4M3.F32.PACK_AB_MERGE_C R59, R53, R158, R136 ;  /* 0x0000009e353b723e */ /* 0x000fe40004807088 */
[----:B------:R-:W-:Y:S01]  /*9670*/  F2FP.SATFINITE.E4M3.F32.PACK_AB_MERGE_C R57, R56, R65, R60 ;  /* 0x000000413839723e */ /* 0x000fe2000480703c */
[----:B------:R-:W-:Y:S01]  /*9680*/  IMAD.MOV.U32 R56, RZ, RZ, R62 ;  /* 0x000000ffff387224 */ /* 0x000fe200078e003e */
[----:B------:R-:W-:Y:S01]  /*9690*/  MOV R53, R54 ;  /* 0x0000003600357202 */ /* 0x000fe20000000f00 */
[----:B------:R-:W-:-:S07]  /*96a0*/  IMAD.MOV.U32 R54, RZ, RZ, R61 ;  /* 0x000000ffff367224 */ /* 0x000fce00078e003d */
.L_x_6180:
[----:B------:R-:W-:Y:S05]  /*96b0*/  BSYNC B2 ;  /* 0x0000000000027941 */ /* 0x000fea0003800000 */
.L_x_6179:
        /* <DEDUP_REMOVED lines=11> */
.L_x_6178:
[----:B------:R-:W-:Y:S05]  /*9770*/  BSYNC B1 ;  /* 0x0000000000017941 */ /* 0x000fea0003800000 */
.L_x_6177:
        /* <DEDUP_REMOVED lines=12> */
[----:B------:R-:W-:Y:S01]  /*9840*/  IMAD.SHL.U32 R55, R55, 0x80, RZ ;  /* 0x0000008037377824 */ /* 0x000fe200078e00ff */
[----:B------:R-:W-:Y:S01]  /*9850*/  IADD3 R62, P3, P4, R46, R60, R27 ;  /* 0x0000003c2e3e7210 */ /* 0x000fe20007c7e01b */
[----:B------:R-:W-:Y:S01]  /*9860*/  IMAD.IADD R63, R61, 0x1, R63 ;  /* 0x000000013d3f7824 */ /* 0x000fe200078e023f */
[----:B------:R-:W-:-:S02]  /*9870*/  SHF.R.S32.HI R53, RZ, 0x1f, R52 ;  /* 0x0000001fff357819 */ /* 0x000fc40000011434 */
[----:B------:R-:W-:Y:S02]  /*9880*/  LOP3.LUT R55, R55, 0x380, RZ, 0xc0, !PT ;  /* 0x0000038037377812 */ /* 0x000fe400078ec0ff */
[----:B------:R-:W-:Y:S02]  /*9890*/  LEA.HI R53, R53, R52, RZ, 0x5 ;  /* 0x0000003435357211 */ /* 0x000fe400078f28ff */
[----:B------:R-:W-:Y:S02]  /*98a0*/  IADD3.X R84, R20, R63, R26, P3, P4 ;  /* 0x0000003f14547210 */ /* 0x000fe40001fe841a */
[----:B------:R-:W-:-:S05]  /*98b0*/  LEA.HI.SX32 R53, R53, R28, 0x1b ;  /* 0x0000001c35357211 */ /* 0x000fca00078fdaff */
[----:B------:R-:W-:Y:S02]  /*98c0*/  IMAD.SHL.U32 R65, R53, 0x10, RZ ;  /* 0x0000001035417824 */ /* 0x000fe400078e00ff */
        /* <DEDUP_REMOVED lines=14> */
[--C-:B------:R-:W-:Y:S02]  /*99b0*/  SHF.R.U32.HI R137, RZ, 0x8, R69.reuse ;  /* 0x00000008ff897819 */ /* 0x100fe40000011645 */
[----:B------:R-:W-:Y:S01]  /*99c0*/  SHF.R.U32.HI R136, RZ, 0x10, R69 ;  /* 0x00000010ff887819 */ /* 0x000fe20000011645 */
[----:B------:R-:W-:Y:S01]  /*99d0*/  IMAD.MOV.U32 R69, RZ, RZ, R52 ;  /* 0x000000ffff457224 */ /* 0x000fe200078e0034 */
[--C-:B------:R-:W-:Y:S02]  /*99e0*/  SHF.R.U32.HI R89, RZ, 0x18, R73.reuse ;  /* 0x00000018ff597819 */ /* 0x100fe40000011649 */
[----:B------:R-:W-:Y:S01]  /*99f0*/  LOP3.LUT R70, R73, 0xff, RZ, 0xc0, !PT ;  /* 0x000000ff49467812 */ /* 0x000fe200078ec0ff */
[----:B------:R-:W-:Y:S01]  /*9a00*/  IMAD.U32 R53, R136, 0x10000, RZ ;  /* 0x0001000088357824 */ /* 0x000fe200078e00ff */
[----:B------:R-:W-:-:S02]  /*9a10*/  SHF.R.U32.HI R86, RZ, 0x8, R73 ;  /* 0x00000008ff567819 */ /* 0x000fc40000011649 */
[----:B------:R-:W-:Y:S02]  /*9a20*/  SHF.R.U32.HI R85, RZ, 0x10, R73 ;  /* 0x00000010ff557819 */ /* 0x000fe40000011649 */
[--C-:B------:R-:W-:Y:S02]  /*9a30*/  SHF.R.U32.HI R73, RZ, 0x18, R75.reuse ;  /* 0x00000018ff497819 */ /* 0x100fe4000001164b */
[----:B------:R-:W-:Y:S01]  /*9a40*/  LOP3.LUT R72, R75, 0xff, RZ, 0xc0, !PT ;  /* 0x000000ff4b487812 */ /* 0x000fe200078ec0ff */
[----:B------:R-:W-:Y:S01]  /*9a50*/  IMAD.U32 R85, R85, 0x10000, RZ ;  /* 0x0001000055557824 */ /* 0x000fe200078e00ff */
[----:B------:R-:W-:Y:S02]  /*9a60*/  SHF.R.U32.HI R74, RZ, 0x8, R75 ;  /* 0x00000008ff4a7819 */ /* 0x000fe4000001164b */
[----:B------:R-:W-:Y:S02]  /*9a70*/  SHF.R.U32.HI R90, RZ, 0x8, R71 ;  /* 0x00000008ff5a7819 */ /* 0x000fe40000011647 */
[----:B------:R-:W-:-:S02]  /*9a80*/  PRMT R67, R152, 0x654, R67 ;  /* 0x0000065498437816 */ /* 0x000fc40000000043 */
[----:B------:R-:W-:Y:S02]  /*9a90*/  SHF.L.U32 R52, R137, 0x8, RZ ;  /* 0x0000000889347819 */ /* 0x000fe400000006ff */
[----:B------:R-:W-:Y:S02]  /*9aa0*/  SHF.R.U32.HI R91, RZ, 0x18, R71 ;  /* 0x00000018ff5b7819 */ /* 0x000fe40000011647 */
[----:B------:R-:W-:Y:S02]  /*9ab0*/  LOP3.LUT R68, R71, 0xff, RZ, 0xc0, !PT ;  /* 0x000000ff47447812 */ /* 0x000fe400078ec0ff */
[----:B------:R-:W-:Y:S01]  /*9ac0*/  SHF.R.U32.HI R87, RZ, 0x10, R75 ;  /* 0x00000010ff577819 */ /* 0x000fe2000001164b */
[----:B------:R-:W-:Y:S01]  /*9ad0*/  IMAD.SHL.U32 R75, R74, 0x100, RZ ;  /* 0x000001004a4b7824 */ /* 0x000fe200078e00ff */
[----:B------:R-:W-:Y:S01]  /*9ae0*/  PRMT R72, R73, 0x654, R72 ;  /* 0x0000065449487816 */ /* 0x000fe20000000048 */
[----:B------:R-:W-:Y:S01]  /*9af0*/  IMAD.SHL.U32 R73, R86, 0x100, RZ ;  /* 0x0000010056497824 */ /* 0x000fe200078e00ff */
[----:B------:R-:W-:Y:S01]  /*9b00*/  SHF.R.U32.HI R88, RZ, 0x10, R71 ;  /* 0x00000010ff587819 */ /* 0x000fe20000011647 */
[----:B--2---:R-:W-:Y:S01]  /*9b10*/  IMAD.MOV.U32 R71, RZ, RZ, R56 ;  /* 0x000000ffff477224 */ /* 0x004fe200078e0038 */
[----:B------:R-:W-:Y:S01]  /*9b20*/  LOP3.LUT R52, R67, 0xff00, R52, 0xf8, !PT ;  /* 0x0000ff0043347812 */ /* 0x000fe200078ef834 */
[----:B------:R-:W-:Y:S01]  /*9b30*/  IMAD.SHL.U32 R67, R90, 0x100, RZ ;  /* 0x000001005a437824 */ /* 0x000fe200078e00ff */
[----:B------:R-:W-:Y:S01]  /*9b40*/  PRMT R70, R89, 0x654, R70 ;  /* 0x0000065459467816 */ /* 0x000fe20000000046 */
[----:B------:R-:W-:Y:S01]  /*9b50*/  IMAD.U32 R87, R87, 0x10000, RZ ;  /* 0x0001000057577824 */ /* 0x000fe200078e00ff */
[----:B------:R-:W-:-:S02]  /*9b60*/  PRMT R68, R91, 0x654, R68 ;  /* 0x000006545b447816 */ /* 0x000fc40000000044 */
[----:B------:R-:W-:Y:S02]  /*9b70*/  LOP3.LUT R56, R70, 0xff00, R73, 0xf8, !PT ;  /* 0x0000ff0046387812 */ /* 0x000fe400078ef849 */
[----:B------:R-:W-:Y:S02]  /*9b80*/  LOP3.LUT R86, R72, 0xff00, R75, 0xf8, !PT ;  /* 0x0000ff0048567812 */ /* 0x000fe400078ef84b */
[----:B------:R-:W-:Y:S02]  /*9b90*/  LOP3.LUT R54, R52, 0xff0000, R53, 0xf8, !PT ;  /* 0x00ff000034367812 */ /* 0x000fe400078ef835 */
[----:B------:R-:W-:Y:S02]  /*9ba0*/  LOP3.LUT R67, R68, 0xff00, R67, 0xf8, !PT ;  /* 0x0000ff0044437812 */ /* 0x000fe400078ef843 */
[----:B------:R-:W-:Y:S02]  /*9bb0*/  SHF.L.U32 R52, R88, 0x10, RZ ;  /* 0x0000001058347819 */ /* 0x000fe400000006ff */
[----:B------:R-:W-:-:S02]  /*9bc0*/  F2FP.F16.E4M3.UNPACK_B R75, R151.H1 ;  /* 0x00000097ff4b723e */ /* 0x000fc400030006ff */
[----:B------:R-:W-:Y:S02]  /*9bd0*/  F2FP.F16.E4M3.UNPACK_B R72, R71.H1 ;  /* 0x00000047ff48723e */ /* 0x000fe400030006ff */
[----:B------:R-:W-:Y:S01]  /*9be0*/  F2FP.F16.E4M3.UNPACK_B R70, R69.H1 ;  /* 0x00000045ff46723e */ /* 0x000fe200030006ff */
[----:B------:R-:W-:Y:S01]  /*9bf0*/  HADD2.F32 R53, -RZ, R75.H0_H0 ;  /* 0x2000004bff357230 */ /* 0x000fe20000004100 */
[----:B------:R-:W-:Y:S01]  /*9c00*/  LOP3.LUT R52, R67, 0xff0000, R52, 0xf8, !PT ;  /* 0x00ff000043347812 */ /* 0x000fe200078ef834 */
[----:B------:R-:W-:Y:S01]  /*9c10*/  HADD2.F32 R68, -RZ, R72.H0_H0 ;  /* 0x20000048ff447230 */ /* 0x000fe20000004100 */
[----:B------:R-:W-:Y:S01]  /*9c20*/  F2FP.F16.E4M3.UNPACK_B R73, R149.H1 ;  /* 0x00000095ff49723e */ /* 0x000fe200030006ff */
[--C-:B------:R-:W-:Y:S01]  /*9c30*/  HADD2.F32 R67, -RZ, R70.reuse.H0_H0 ;  /* 0x20000046ff437230 */ /* 0x100fe20000004100 */
[----:B------:R-:W-:Y:S01]  /*9c40*/  LOP3.LUT R56, R56, 0xff0000, R85, 0xf8, !PT ;  /* 0x00ff000038387812 */ /* 0x000fe200078ef855 */
[----:B------:R-:W-:Y:S02]  /*9c50*/  HADD2.F32 R70, -RZ, R70.H1_H1 ;  /* 0x30000046ff467230 */ /* 0x000fe40000004100 */
[----:B------:R-:W-:Y:S01]  /*9c60*/  FMUL.FTZ R88, R68, R53 ;  /* 0x0000003544587220 */ /* 0x000fe20000410000 */
[----:B------:R-:W-:-:S02]  /*9c70*/  HADD2.F32 R74, -RZ, R73.H0_H0 ;  /* 0x20000049ff4a7230 */ /* 0x000fc40000004100 */
[C---:B------:R-:W-:Y:S01]  /*9c80*/  FMUL.FTZ R89, R67.reuse, R53 ;  /* 0x0000003543597220 */ /* 0x040fe20000410000 */
[----:B------:R-:W-:Y:S01]  /*9c90*/  HADD2.F32 R85, -RZ, R73.H1_H1 ;  /* 0x30000049ff557230 */ /* 0x000fe20000004100 */
[----:B------:R-:W-:Y:S01]  /*9ca0*/  F2FP.F16.E4M3.UNPACK_B R151, R151 ;  /* 0x00000097ff97723e */ /* 0x000fe200020006ff */
[-C--:B------:R-:W-:Y:S01]  /*9cb0*/  FFMA.FTZ R67, R67, R74.reuse, -R88 ;  /* 0x0000004a43437223 */ /* 0x080fe20000010858 */
[----:B------:R-:W-:Y:S01]  /*9cc0*/  FFMA.FTZ R68, R68, R74, R89 ;  /* 0x0000004a44447223 */ /* 0x000fe20000010059 */
[----:B------:R-:W-:Y:S01]  /*9cd0*/  HADD2.F32 R74, -RZ, R75.H1_H1 ;  /* 0x3000004bff4a7230 */ /* 0x000fe20000004100 */
[----:B------:R-:W-:Y:S01]  /*9ce0*/  F2FP.F16.E4M3.UNPACK_B R73, R69 ;  /* 0x00000045ff49723e */ /* 0x000fe200020006ff */
[----:B------:R-:W-:Y:S01]  /*9cf0*/  HADD2.F32 R75, -RZ, R72.H1_H1 ;  /* 0x30000048ff4b7230 */ /* 0x000fe20000004100 */
[----:B------:R-:W-:Y:S02]  /*9d00*/  F2FP.F16.E4M3.UNPACK_B R72, R71 ;  /* 0x00000047ff48723e */ /* 0x000fe400020006ff */
[----:B------:R-:W-:Y:S01]  /*9d10*/  LOP3.LUT R53, R86, 0xff0000, R87, 0xf8, !PT ;  /* 0x00ff000056357812 */ /* 0x000fe200078ef857 */
[-C--:B------:R-:W-:Y:S01]  /*9d20*/  FMUL.FTZ R88, R70, R74.reuse ;  /* 0x0000004a46587220 */ /* 0x080fe20000410000 */
[----:B------:R-:W-:Y:S01]  /*9d30*/  FMUL.FTZ R69, R75, R74 ;  /* 0x0000004a4b457220 */ /* 0x000fe20000410000 */
[----:B------:R-:W-:Y:S01]  /*9d40*/  F2FP.F16.E4M3.UNPACK_B R149, R149 ;  /* 0x00000095ff95723e */ /* 0x000fe200020006ff */
[----:B------:R-:W-:-:S02]  /*9d50*/  HADD2.F32 R86, -RZ, R151.H0_H0 ;  /* 0x20000097ff567230 */ /* 0x000fc40000004100 */
[--C-:B------:R-:W-:Y:S02]  /*9d60*/  HADD2.F32 R74, -RZ, R72.reuse.H0_H0 ;  /* 0x20000048ff4a7230 */ /* 0x100fe40000004100 */
        /* <DEDUP_REMOVED lines=25> */
[-C--:B------:R-:W-:Y:S01]  /*9f00*/  FMUL.FTZ R137, R86, R89.reuse ;  /* 0x0000005956897220 */ /* 0x080fe20000410000 */
        /* <DEDUP_REMOVED lines=11> */
[----:B------:R-:W-:Y:S02]  /*9fc0*/  HADD2.F32 R75, -RZ, R148.H0_H0 ;  /* 0x20000094ff4b7230 */ /* 0x000fe40000004100 */
[----:B------:R-:W-:Y:S01]  /*9fd0*/  FFMA.FTZ R136, R73, R74, -R136 ;  /* 0x0000004a49887223 */ /* 0x000fe20000010888 */
[----:B------:R-:W-:Y:S01]  /*9fe0*/  F2FP.F16.E4M3.UNPACK_B R73, R58 ;  /* 0x0000003aff49723e */ /* 0x000fe200020006ff */
[----:B------:R-:W-:Y:S01]  /*9ff0*/  FFMA.FTZ R149, R85, R74, R88 ;  /* 0x0000004a55957223 */ /* 0x000fe20000010058 */
[--C-:B------:R-:W-:Y:S01]  /*a000*/  HADD2.F32 R85, -RZ, R150.reuse.H0_H0 ;  /* 0x20000096ff557230 */ /* 0x100fe20000004100 */
[----:B------:R-:W-:Y:S01]  /*a010*/  F2FP.SATFINITE.E4M3.F32.PACK_AB_MERGE_C R67, R70, R67, RZ ;  /* 0x000000434643723e */ /* 0x000fe200048070ff */
[----:B------:R-:W-:Y:S01]  /*a020*/  HADD2.F32 R150, -RZ, R150.H1_H1 ;  /* 0x30000096ff967230 */ /* 0x000fe20000004100 */
[----:B------:R-:W-:Y:S01]  /*a030*/  F2FP.SATFINITE.E4M3.F32.PACK_AB_MERGE_C R69, R69, R68, RZ ;  /* 0x000000444545723e */ /* 0x000fe200048070ff */
[--C-:B------:R-:W-:Y:S01]  /*a040*/  HADD2.F32 R74, -RZ, R73.reuse.H0_H0 ;  /* 0x20000049ff4a7230 */ /* 0x100fe20000004100 */
[----:B------:R-:W-:Y:S01]  /*a050*/  F2FP.F16.E4M3.UNPACK_B R70, R64 ;  /* 0x00000040ff46723e */ /* 0x000fe200020006ff */
[----:B------:R-:W-:Y:S01]  /*a060*/  HADD2.F32 R58, -RZ, R66.H0_H0 ;  /* 0x20000042ff3a7230 */ /* 0x000fe20000004100 */
[----:B------:R-:W-:Y:S01]  /*a070*/  F2FP.SATFINITE.E4M3.F32.PACK_AB_MERGE_C R68, R90, R71, R67 ;  /* 0x000000475a44723e */ /* 0x000fe20004807043 */
[----:B------:R-:W-:-:S02]  /*a080*/  HADD2.F32 R73, -RZ, R73.H1_H1 ;  /* 0x30000049ff497230 */ /* 0x000fc40000004100 */
[-C--:B------:R-:W-:Y:S01]  /*a090*/  FMUL.FTZ R87, R74, R85.reuse ;  /* 0x000000554a577220 */ /* 0x080fe20000410000 */
[----:B------:R-:W-:Y:S02]  /*a0a0*/  HADD2.F32 R66, -RZ, R66.H1_H1 ;  /* 0x30000042ff427230 */ /* 0x000fe40000004100 */
[C---:B------:R-:W-:Y:S01]  /*a0b0*/  FMUL.FTZ R85, R58.reuse, R85 ;  /* 0x000000553a557220 */ /* 0x040fe20000410000 */
[----:B------:R-:W-:Y:S02]  /*a0c0*/  HADD2.F32 R148, -RZ, R148.H1_H1 ;  /* 0x30000094ff947230 */ /* 0x000fe40000004100 */
[CC--:B------:R-:W-:Y:S01]  /*a0d0*/  FMUL.FTZ R89, R73.reuse, R150.reuse ;  /* 0x0000009649597220 */ /* 0x0c0fe20000410000 */
[-C--:B------:R-:W-:Y:S01]  /*a0e0*/  FFMA.FTZ R87, R58, R75.reuse, -R87 ;  /* 0x0000004b3a577223 */ /* 0x080fe20000010857 */
[----:B------:R-:W-:Y:S01]  /*a0f0*/  FMUL.FTZ R150, R66, R150 ;  /* 0x0000009642967220 */ /* 0x000fe20000410000 */
[----:B------:R-:W-:Y:S01]  /*a100*/  FFMA.FTZ R58, R74, R75, R85 ;  /* 0x0000004b4a3a7223 */ /* 0x000fe20000010055 */
[----:B------:R-:W-:Y:S01]  /*a110*/  FFMA.FTZ R66, R66, R148, -R89 ;  /* 0x0000009442427223 */ /* 0x000fe20000010859 */
[----:B------:R-:W-:Y:S01]  /*a120*/  F2FP.F16.E4M3.UNPACK_B R85, R56 ;  /* 0x00000038ff55723e */ /* 0x000fe200020006ff */
[----:B------:R-:W-:Y:S01]  /*a130*/  FFMA.FTZ R89, R73, R148, R150 ;  /* 0x0000009449597223 */ /* 0x000fe20000010096 */
[----:B------:R-:W-:-:S02]  /*a140*/  F2FP.F16.E4M3.UNPACK_B R73, R57 ;  /* 0x00000039ff49723e */ /* 0x000fc400020006ff */
[----:B------:R-:W-:Y:S01]  /*a150*/  F2FP.SATFINITE.E4M3.F32.PACK_AB_MERGE_C R67, R91, R72, R69 ;  /* 0x000000485b43723e */ /* 0x000fe20004807045 */
[----:B------:R-:W-:Y:S01]  /*a160*/  HADD2.F32 R72, -RZ, R85.H0_H0 ;  /* 0x20000055ff487230 */ /* 0x000fe20000004100 */
[----:B------:R-:W-:Y:S01]  /*a170*/  F2FP.SATFINITE.E4M3.F32.PACK_AB_MERGE_C R86, R149, R86, RZ ;  /* 0x000000569556723e */ /* 0x000fe200048070ff */
[--C-:B------:R-:W-:Y:S01]  /*a180*/  HADD2.F32 R71, -RZ, R73.reuse.H0_H0 ;  /* 0x20000049ff477230 */ /* 0x100fe20000004100 */
[----:B------:R-:W-:Y:S01]  /*a190*/  F2FP.F16.E4M3.UNPACK_B R75, R54 ;  /* 0x00000036ff4b723e */ /* 0x000fe200020006ff */
[--C-:B------:R-:W-:Y:S01]  /*a1a0*/  HADD2.F32 R69, -RZ, R70.reuse.H0_H0 ;  /* 0x20000046ff457230 */ /* 0x100fe20000004100 */
[----:B------:R-:W-:Y:S01]  /*a1b0*/  F2FP.SATFINITE.E4M3.F32.PACK_AB_MERGE_C R136, R136, R137, RZ ;  /* 0x000000898888723e */ /* 0x000fe200048070ff */
[----:B------:R-:W-:Y:S02]  /*a1c0*/  HADD2.F32 R74, -RZ, R73.H1_H1 ;  /* 0x30000049ff4a7230 */ /* 0x000fe40000004100 */
[----:B------:R-:W-:Y:S01]  /*a1d0*/  FMUL.FTZ R88, R71, R72 ;  /* 0x0000004847587220 */ /* 0x000fe20000410000 */
[----:B------:R-:W-:Y:S01]  /*a1e0*/  F2FP.SATFINITE.E4M3.F32.PACK_AB_MERGE_C R58, R89, R58, R86 ;  /* 0x0000003a593a723e */ /* 0x000fe20004807056 */
[----:B------:R-:W-:Y:S01]  /*a1f0*/  FMUL.FTZ R90, R69, R72 ;  /* 0x00000048455a7220 */ /* 0x000fe20000410000 */
[----:B------:R-:W-:Y:S01]  /*a200*/  HADD2.F32 R85, -RZ, R85.H1_H1 ;  /* 0x30000055ff557230 */ /* 0x000fe20000004100 */
[----:B------:R-:W-:Y:S01]  /*a210*/  F2FP.SATFINITE.E4M3.F32.PACK_AB_MERGE_C R66, R66, R87, R136 ;  /* 0x000000574242723e */ /* 0x000fe20004807088 */
[----:B------:R-:W-:Y:S01]  /*a220*/  HADD2.F32 R72, -RZ, R70.H1_H1 ;  /* 0x30000046ff487230 */ /* 0x000fe20000004100 */
[----:B------:R-:W-:Y:S01]  /*a230*/  F2FP.F16.E4M3.UNPACK_B R73, R57.H1 ;  /* 0x00000039ff49723e */ /* 0x000fe200030006ff */
[----:B------:R-:W-:-:S02]  /*a240*/  HADD2.F32 R86, -RZ, R75.H0_H0 ;  /* 0x2000004bff567230 */ /* 0x000fc40000004100 */
[-C--:B------:R-:W-:Y:S01]  /*a250*/  FMUL.FTZ R87, R74, R85.reuse ;  /* 0x000000554a577220 */ /* 0x080fe20000410000 */
[----:B------:R-:W-:Y:S02]  /*a260*/  HADD2.F32 R75, -RZ, R75.H1_H1 ;  /* 0x3000004bff4b7230 */ /* 0x000fe40000004100 */
[C---:B------:R-:W-:Y:S01]  /*a270*/  FMUL.FTZ R89, R72.reuse, R85 ;  /* 0x0000005548597220 */ /* 0x040fe20000410000 */
[----:B------:R-:W-:Y:S01]  /*a280*/  F2FP.F16.E4M3.UNPACK_B R85, R56.H1 ;  /* 0x00000038ff55723e */ /* 0x000fe200030006ff */
[----:B------:R-:W-:Y:S01]  /*a290*/  FFMA.FTZ R70, R71, R86, R90 ;  /* 0x0000005647467223 */ /* 0x000fe2000001005a */
[----:B------:R-:W-:Y:S01]  /*a2a0*/  F2FP.F16.E4M3.UNPACK_B R71, R64.H1 ;  /* 0x00000040ff47723e */ /* 0x000fe200030006ff */
[----:B------:R-:W-:Y:S01]  /*a2b0*/  FFMA.FTZ R64, R72, R75, -R87 ;  /* 0x0000004b48407223 */ /* 0x000fe20000010857 */
[----:B------:R-:W-:Y:S01]  /*a2c0*/  FFMA.FTZ R69, R69, R86, -R88 ;  /* 0x0000005645457223 */ /* 0x000fe20000010858 */
[----:B------:R-:W-:Y:S01]  /*a2d0*/  HADD2.F32 R72, -RZ, R73.H0_H0 ;  /* 0x20000049ff487230 */ /* 0x000fe20000004100 */
[----:B------:R-:W-:Y:S01]  /*a2e0*/  F2FP.F16.E4M3.UNPACK_B R54, R54.H1 ;  /* 0x00000036ff36723e */ /* 0x000fe200030006ff */
[----:B------:R-:W-:-:S02]  /*a2f0*/  HADD2.F32 R87, -RZ, R85.H0_H0 ;  /* 0x20000055ff577230 */ /* 0x000fc40000004100 */
[----:B------:R-:W-:Y:S01]  /*a300*/  FFMA.FTZ R57, R74, R75, R89 ;  /* 0x0000004b4a397223 */ /* 0x000fe20000010059 */
[----:B------:R-:W-:Y:S02]  /*a310*/  HADD2.F32 R56, -RZ, R71.H0_H0 ;  /* 0x20000047ff387230 */ /* 0x000fe40000004100 */
        /* <DEDUP_REMOVED lines=8> */
[C---:B------:R-:W-:Y:S01]  /*a3a0*/  FMUL.FTZ R86, R71.reuse, R86 ;  /* 0x0000005647567220 */ /* 0x040fe20000410000 */
[----:B------:R-:W-:Y:S01]  /*a3b0*/  FFMA.FTZ R91, R72, R75, R87 ;  /* 0x0000004b485b7223 */ /* 0x000fe20000010057 */
[----:B------:R-:W-:Y:S01]  /*a3c0*/  F2FP.F16.E4M3.UNPACK_B R72, R59.H1 ;  /* 0x0000003bff48723e */ /* 0x000fe200030006ff */
[-C--:B------:R-:W-:Y:S01]  /*a3d0*/  FFMA.FTZ R137, R71, R74.reuse, -R54 ;  /* 0x0000004a47897223 */ /* 0x080fe20000010836 */
[----:B------:R-:W-:Y:S01]  /*a3e0*/  F2FP.F16.E4M3.UNPACK_B R54, R55 ;  /* 0x00000037ff36723e */ /* 0x000fe200020006ff */
[----:B------:R-:W-:Y:S01]  /*a3f0*/  FFMA.FTZ R136, R73, R74, R86 ;  /* 0x0000004a49887223 */ /* 0x000fe20000010056 */
[----:B------:R-:W-:Y:S01]  /*a400*/  F2FP.F16.E4M3.UNPACK_B R87, R53.H1 ;  /* 0x00000035ff57723e */ /* 0x000fe200030006ff */
[----:B------:R-:W-:Y:S01]  /*a410*/  FFMA.FTZ R90, R56, R75, -R85 ;  /* 0x0000004b385a7223 */ /* 0x000fe20000010855 */
[----:B------:R-:W-:Y:S01]  /*a420*/  F2FP.F16.E4M3.UNPACK_B R55, R55.H1 ;  /* 0x00000037ff37723e */ /* 0x000fe200030006ff */
[----:B------:R-:W-:Y:S01]  /*a430*/  HADD2.F32 R56, -RZ, R54.H0_H0 ;  /* 0x20000036ff387230 */ /* 0x000fe20000004100 */
[----:B------:R-:W-:Y:S01]  /*a440*/  F2FP.F16.E4M3.UNPACK_B R86, R53 ;  /* 0x00000035ff56723e */ /* 0x000fe200020006ff */
[--C-:B------:R-:W-:Y:S01]  /*a450*/  HADD2.F32 R89, -RZ, R87.reuse.H0_H0 ;  /* 0x20000057ff597230 */ /* 0x100fe20000004100 */
[-C--:B------:R-:W-:Y:S01]  /*a460*/  F2FP.F16.E4M3.UNPACK_B R53, R52.reuse ;  /* 0x00000034ff35723e */ /* 0x080fe200020006ff */
[----:B------:R-:W-:Y:S01]  /*a470*/  HADD2.F32 R87, -RZ, R87.H1_H1 ;  /* 0x30000057ff577230 */ /* 0x000fe20000004100 */
[----:B------:R-:W-:Y:S01]  /*a480*/  F2FP.F16.E4M3.UNPACK_B R74, R52.H1 ;  /* 0x00000034ff4a723e */ /* 0x000fe200030006ff */
[----:B------:R-:W-:Y:S01]  /*a490*/  HADD2.F32 R52, -RZ, R72.H0_H0 ;  /* 0x20000048ff347230 */ /* 0x000fe20000004100 */
[----:B------:R-:W-:Y:S01]  /*a4a0*/  F2FP.F16.E4M3.UNPACK_B R71, R59 ;  /* 0x0000003bff47723e */ /* 0x000fe200020006ff */
        /* <DEDUP_REMOVED lines=8> */
[----:B------:R-:W-:Y:S02]  /*a530*/  HADD2.F32 R73, -RZ, R71.H0_H0 ;  /* 0x20000047ff497230 */ /* 0x000fe40000004100 */
[----:B------:R-:W-:Y:S01]  /*a540*/  FFMA.FTZ R89, R52, R85, R89 ;  /* 0x0000005534597223 */ /* 0x000fe20000010059 */
[----:B------:R-:W-:-:S02]  /*a550*/  HADD2.F32 R88, -RZ, R86.H0_H0 ;  /* 0x20000056ff587230 */ /* 0x000fc40000004100 */
[-C--:B------:R-:W-:Y:S01]  /*a560*/  FMUL.FTZ R52, R72, R87.reuse ;  /* 0x0000005748347220 */ /* 0x080fe20000410000 */
[----:B------:R-:W-:Y:S02]  /*a570*/  HADD2.F32 R71, -RZ, R71.H1_H1 ;  /* 0x30000047ff477230 */ /* 0x000fe40000004100 */
[----:B------:R-:W-:Y:S01]  /*a580*/  FMUL.FTZ R87, R55, R87 ;  /* 0x0000005737577220 */ /* 0x000fe20000410000 */
[----:B------:R-:W-:Y:S02]  /*a590*/  HADD2.F32 R86, -RZ, R86.H1_H1 ;  /* 0x30000056ff567230 */ /* 0x000fe40000004100 */
[-C--:B------:R-:W-:Y:S01]  /*a5a0*/  FMUL.FTZ R149, R73, R88.reuse ;  /* 0x0000005849957220 */ /* 0x080fe20000410000 */
[----:B------:R-:W-:Y:S02]  /*a5b0*/  HADD2.F32 R54, -RZ, R54.H1_H1 ;  /* 0x30000036ff367230 */ /* 0x000fe40000004100 */
[----:B------:R-:W-:Y:S01]  /*a5c0*/  FMUL.FTZ R88, R56, R88 ;  /* 0x0000005838587220 */ /* 0x000fe20000410000 */
[----:B------:R-:W-:-:S02]  /*a5d0*/  HADD2.F32 R74, -RZ, R74.H1_H1 ;  /* 0x3000004aff4a7230 */ /* 0x000fc40000004100 */
[-C--:B------:R-:W-:Y:S01]  /*a5e0*/  FMUL.FTZ R59, R71, R86.reuse ;  /* 0x00000056473b7220 */ /* 0x080fe20000410000 */
[--C-:B------:R-:W-:Y:S02]  /*a5f0*/  HADD2.F32 R75, -RZ, R53.reuse.H0_H0 ;  /* 0x20000035ff4b7230 */ /* 0x100fe40000004100 */
[----:B------:R-:W-:Y:S01]  /*a600*/  FMUL.FTZ R86, R54, R86 ;  /* 0x0000005636567220 */ /* 0x000fe20000410000 */
[----:B------:R-:W-:Y:S02]  /*a610*/  HADD2.F32 R53, -RZ, R53.H1_H1 ;  /* 0x30000035ff357230 */ /* 0x000fe40000004100 */
[-C--:B------:R-:W-:Y:S01]  /*a620*/  FFMA.FTZ R55, R55, R74.reuse, -R52 ;  /* 0x0000004a37377223 */ /* 0x080fe20000010834 */
[----:B------:R-:W-:Y:S01]  /*a630*/  FFMA.FTZ R72, R72, R74, R87 ;  /* 0x0000004a48487223 */ /* 0x000fe20000010057 */
[-C--:B------:R-:W-:Y:S01]  /*a640*/  FFMA.FTZ R149, R56, R75.reuse, -R149 ;  /* 0x0000004b38957223 */ /* 0x080fe20000010895 */
[----:B------:R-:W-:Y:S01]  /*a650*/  FFMA.FTZ R88, R73, R75, R88 ;  /* 0x0000004b49587223 */ /* 0x000fe20000010058 */
[-C--:B------:R-:W-:Y:S01]  /*a660*/  FFMA.FTZ R54, R54, R53.reuse, -R59 ;  /* 0x0000003536367223 */ /* 0x080fe2000001083b */
[----:B------:R-:W-:Y:S01]  /*a670*/  FFMA.FTZ R53, R71, R53, R86 ;  /* 0x0000003547357223 */ /* 0x000fe20000010056 */
[----:B------:R-:W-:Y:S01]  /*a680*/  F2FP.SATFINITE.E4M3.F32.PACK_AB_MERGE_C R55, R55, R148, RZ ;  /* 0x000000943737723e */ /* 0x000fe200048070ff */
[----:B------:R-:W-:Y:S01]  /*a690*/  IMAD.MOV.U32 R52, RZ, RZ, R68 ;  /* 0x000000ffff347224 */ /* 0x000fe200078e0044 */
[----:B------:R-:W-:-:S02]  /*a6a0*/  F2FP.SATFINITE.E4M3.F32.PACK_AB_MERGE_C R72, R72, R89, RZ ;  /* 0x000000594848723e */ /* 0x000fc400048070ff */
[----:B------:R-:W-:Y:S02]  /*a6b0*/  F2FP.SATFINITE.E4M3.F32.PACK_AB_MERGE_C R69, R64, R69, R90 ;  /* 0x000000454045723e */ /* 0x000fe4000480705a */
[----:B------:R-:W-:Y:S02]  /*a6c0*/  F2FP.SATFINITE.E4M3.F32.PACK_AB_MERGE_C R91, R136, R91, RZ ;  /* 0x0000005b885b723e */ /* 0x000fe400048070ff */
[----:B------:R-:W-:Y:S01]  /*a6d0*/  F2FP.SATFINITE.E4M3.F32.PACK_AB_MERGE_C R55, R54, R149, R55 ;  /* 0x000000953637723e */ /* 0x000fe20004807037 */
[----:B------:R-:W-:Y:S01]  /*a6e0*/  IMAD.MOV.U32 R54, RZ, RZ, R66 ;  /* 0x000000ffff367224 */ /* 0x000fe200078e0042 */
[----:B------:R-:W-:Y:S01]  /*a6f0*/  F2FP.SATFINITE.E4M3.F32.PACK_AB_MERGE_C R59, R53, R88, R72 ;  /* 0x00000058353b723e */ /* 0x000fe20004807048 */
[----:B------:R-:W-:Y:S01]  /*a700*/  IMAD.MOV.U32 R53, RZ, RZ, R69 ;  /* 0x000000ffff357224 */ /* 0x000fe200078e0045 */
[----:B------:R-:W-:Y:S02]  /*a710*/  F2FP.SATFINITE.E4M3.F32.PACK_AB_MERGE_C R57, R57, R70, R91 ;  /* 0x000000463939723e */ /* 0x000fe4000480705b */
[----:B------:R-:W-:-:S07]  /*a720*/  MOV R56, R67 ;  /* 0x0000004300387202 */ /* 0x000fce0000000f00 */
.L_x_6184:
[----:B------:R-:W-:Y:S05]  /*a730*/  BSYNC B2 ;  /* 0x0000000000027941 */ /* 0x000fea0003800000 */
.L_x_6183:
        /* <DEDUP_REMOVED lines=11> */
.L_x_6182:
[----:B------:R-:W-:Y:S05]  /*a7f0*/  BSYNC B1 ;  /* 0x0000000000017941 */ /* 0x000fea0003800000 */
.L_x_6181:
        /* <DEDUP_REMOVED lines=10> */
[----:B------:R-:W-:Y:S01]  /*a8a0*/  BSSY B1, `(.L_x_6185) ;  /* 0x00000f1000017945 */ /* 0x000fe20003800000 */
[----:B------:R-:W-:Y:S02]  /*a8b0*/  ISETP.NE.AND P6, PT, R0, RZ, PT ;  /* 0x000000ff0000720c */ /* 0x000fe40003fc5270 */
[----:B------:R-:W-:Y:S02]  /*a8c0*/  IADD3.X R52, R20, R65, R26, P3, P4 ;  /* 0x0000004114347210 */ /* 0x000fe40001fe841a */
[----:B------:R-:W-:Y:S02]  /*a8d0*/  SEL R147, R120, R147, !P6 ;  /* 0x0000009378937207 */ /* 0x000fe40007000000 */
[----:B------:R-:W-:-:S05]  /*a8e0*/  IADD3 R53, R228, 0xc0, RZ ;  /* 0x000000c0e4357810 */ /* 0x000fca0007ffe0ff */
[----:B------:R-:W-:-:S05]  /*a8f0*/  IMAD.SHL.U32 R53, R53, 0x80, RZ ;  /* 0x0000008035357824 */ /* 0x000fca00078e00ff */
[----:B------:R-:W-:Y:S02]  /*a900*/  LOP3.LUT R53, R53, 0x380, RZ, 0xc0, !PT ;  /* 0x0000038035357812 */ /* 0x000fe400078ec0ff */
[----:B-1----:R-:W-:-:S05]  /*a910*/  IADD3 R62, P3, R63, R60, RZ ;  /* 0x0000003c3f3e7210 */ /* 0x002fca0007f7e0ff */
[----:B------:R-:W-:Y:S01]  /*a920*/  IMAD.X R63, R52, 0x1, R61, P3 ;  /* 0x00000001343f7824 */ /* 0x000fe200018e063d */
[----:B------:R-:W-:-:S04]  /*a930*/  SHF.R.S32.HI R52, RZ, 0x1f, R147 ;  /* 0x0000001fff347819 */ /* 0x000fc80000011493 */
[----:B------:R-:W-:-:S04]  /*a940*/  LEA.HI R147, R52, R147, RZ, 0x5 ;  /* 0x0000009334937211 */ /* 0x000fc800078f28ff */
[----:B------:R-:W-:-:S05]  /*a950*/  LEA.HI.SX32 R67, R147, R28, 0x1b ;  /* 0x0000001c93437211 */ /* 0x000fca00078fdaff */
[----:B------:R-:W-:-:S05]  /*a960*/  IMAD.SHL.U32 R67, R67, 0x10, RZ ;  /* 0x0000001043437824 */ /* 0x000fca00078e00ff */
[----:B------:R-:W-:-:S04]  /*a970*/  LOP3.LUT R53, R53, 0x70, R67, 0xf8, !PT ;  /* 0x0000007035357812 */ /* 0x000fc800078ef843 */
[----:B------:R-:W-:-:S05]  /*a980*/  LOP3.LUT R53, R53, R140, RZ, 0x3c, !PT ;  /* 0x0000008c35357212 */ /* 0x000fca00078e3cff */
[----:B--2---:R-:W-:Y:S02]  /*a990*/  IMAD.IADD R52, R54, 0x1, R53 ;  /* 0x0000000136347824 */ /* 0x004fe400078e0235 */
[C---:B------:R-:W-:Y:S02]  /*a9a0*/  IMAD R53, R17.reuse, 0x7000, R113 ;  /* 0x0000700011357824 */ /* 0x040fe400078e0271 */
        /* <DEDUP_REMOVED lines=9> */
[----:B------:R-:W-:Y:S01]  /*aa40*/  IMAD.MOV.U32 R64, RZ, RZ, R54 ;  /* 0x000000ffff407224 */ /* 0x000fe200078e0036 */
[----:B------:R-:W-:Y:S01]  /*aa50*/  SHF.R.U32.HI R69, RZ, 0x18, R77 ;  /* 0x00000018ff457819 */ /* 0x000fe2000001164d */
[----:B------:R-:W-:Y:S01]  /*aa60*/  IMAD.SHL.U32 R52, R84, 0x100, RZ ;  /* 0x0000010054347824 */ /* 0x000fe200078e00ff */
[----:B------:R-:W-:Y:S01]  /*aa70*/  SHF.R.U32.HI R80, RZ, 0x8, R79 ;  /* 0x00000008ff507819 */ /* 0x000fe2000001164f */
[----:B--2---:R-:W-:Y:S01]  /*aa80*/  IMAD.MOV.U32 R73, RZ, RZ, R56 ;  /* 0x000000ffff497224 */ /* 0x004fe200078e0038 */
[----:B------:R-:W-:Y:S02]  /*aa90*/  SHF.R.U32.HI R75, RZ, 0x8, R81 ;  /* 0x00000008ff4b7819 */ /* 0x000fe40000011651 */
[----:B------:R-:W-:-:S02]  /*aaa0*/  PRMT R69, R69, 0x654, R66 ;  /* 0x0000065445457816 */ /* 0x000fc40000000042 */
[----:B------:R-:W-:Y:S01]  /*aab0*/  SHF.R.U32.HI R85, RZ, 0x10, R77 ;  /* 0x00000010ff557819 */ /* 0x000fe2000001164d */
[----:B------:R-:W-:Y:S01]  /*aac0*/  IMAD.SHL.U32 R54, R75, 0x100, RZ ;  /* 0x000001004b367824 */ /* 0x000fe200078e00ff */
[----:B------:R-:W-:Y:S02]  /*aad0*/  LOP3.LUT R68, R79, 0xff, RZ, 0xc0, !PT ;  /* 0x000000ff4f447812 */ /* 0x000fe400078ec0ff */
[----:B------:R-:W-:Y:S01]  /*aae0*/  SHF.R.U32.HI R71, RZ, 0x18, R79 ;  /* 0x00000018ff477819 */ /* 0x000fe2000001164f */
[----:B------:R-:W-:Y:S01]  /*aaf0*/  IMAD.U32 R56, R85, 0x10000, RZ ;  /* 0x0001000055387824 */ /* 0x000fe200078e00ff */
[----:B------:R-:W-:Y:S02]  /*ab00*/  LOP3.LUT R72, R81, 0xff, RZ, 0xc0, !PT ;  /* 0x000000ff51487812 */ /* 0x000fe400078ec0ff */
[----:B------:R-:W-:Y:S02]  /*ab10*/  SHF.R.U32.HI R77, RZ, 0x18, R81 ;  /* 0x00000018ff4d7819 */ /* 0x000fe40000011651 */
[----:B------:R-:W-:Y:S01]  /*ab20*/  LOP3.LUT R69, R69, 0xff00, R52, 0xf8, !PT ;  /* 0x0000ff0045457812 */ /* 0x000fe200078ef834 */
[----:B------:R-:W-:Y:S01]  /*ab30*/  IMAD.SHL.U32 R52, R80, 0x100, RZ ;  /* 0x0000010050347824 */ /* 0x000fe200078e00ff */
[----:B------:R-:W-:-:S02]  /*ab40*/  SHF.R.U32.HI R74, RZ, 0x8, R83 ;  /* 0x00000008ff4a7819 */ /* 0x000fc40000011653 */
[----:B------:R-:W-:Y:S02]  /*ab50*/  PRMT R71, R71, 0x654, R68 ;  /* 0x0000065447477816 */ /* 0x000fe40000000044 */
[----:B------:R-:W-:Y:S02]  /*ab60*/  PRMT R77, R77, 0x654, R72 ;  /* 0x000006544d4d7816 */ /* 0x000fe40000000048 */
[----:B------:R-:W-:Y:S02]  /*ab70*/  SHF.R.U32.HI R82, RZ, 0x10, R79 ;  /* 0x00000010ff527819 */ /* 0x000fe4000001164f */
[----:B------:R-:W-:Y:S01]  /*ab80*/  MOV R66, R58 ;  /* 0x0000003a00427202 */ /* 0x000fe20000000f00 */
[----:B------:R-:W-:Y:S01]  /*ab90*/  IMAD.SHL.U32 R58, R74, 0x100, RZ ;  /* 0x000001004a3a7824 */ /* 0x000fe200078e00ff */
[----:B------:R-:W-:Y:S02]  /*aba0*/  LOP3.LUT R75, R71, 0xff00, R52, 0xf8, !PT ;  /* 0x0000ff00474b7812 */ /* 0x000fe400078ef834 */
[----:B------:R-:W-:-:S02]  /*abb0*/  LOP3.LUT R79, R77, 0xff00, R54, 0xf8, !PT ;  /* 0x0000ff004d4f7812 */ /* 0x000fc400078ef836 */
[----:B------:R-:W-:Y:S02]  /*abc0*/  F2FP.F16.E4M3.UNPACK_B R77, R145.H1 ;  /* 0x00000091ff4d723e */ /* 0x000fe400030006ff */
[----:B------:R-:W-:Y:S02]  /*abd0*/  F2FP.F16.E4M3.UNPACK_B R74, R73.H1 ;  /* 0x00000049ff4a723e */ /* 0x000fe400030006ff */
[----:B------:R-:W-:Y:S01]  /*abe0*/  F2FP.F16.E4M3.UNPACK_B R71, R70.H1 ;  /* 0x00000046ff47723e */ /* 0x000fe200030006ff */
[----:B------:R-:W-:Y:S01]  /*abf0*/  HADD2.F32 R54, -RZ, R77.H0_H0 ;  /* 0x2000004dff367230 */ /* 0x000fe20000004100 */
[----:B------:R-:W-:Y:S02]  /*ac00*/  SHF.R.U32.HI R78, RZ, 0x10, R81 ;  /* 0x00000010ff4e7819 */ /* 0x000fe40000011651 */
[----:B------:R-:W-:Y:S01]  /*ac10*/  SHF.R.U32.HI R76, RZ, 0x10, R83 ;  /* 0x00000010ff4c7819 */ /* 0x000fe20000011653 */
[----:B------:R-:W-:Y:S01]  /*ac20*/  HADD2.F32 R68, -RZ, R71.H0_H0 ;  /* 0x20000047ff447230 */ /* 0x000fe20000004100 */
[----:B------:R-:W-:-:S02]  /*ac30*/  LOP3.LUT R81, R83, 0xff0000ff, RZ, 0xc0, !PT ;  /* 0xff0000ff53517812 */ /* 0x000fc400078ec0ff */
[----:B------:R-:W-:Y:S01]  /*ac40*/  LOP3.LUT R56, R69, 0xff0000, R56, 0xf8, !PT ;  /* 0x00ff000045387812 */ /* 0x000fe200078ef838 */
[----:B------:R-:W-:Y:S01]  /*ac50*/  HADD2.F32 R69, -RZ, R74.H0_H0 ;  /* 0x2000004aff457230 */ /* 0x000fe20000004100 */
[----:B------:R-:W-:Y:S01]  /*ac60*/  SHF.L.U32 R52, R82, 0x10, RZ ;  /* 0x0000001052347819 */ /* 0x000fe200000006ff */
[----:B------:R-:W-:Y:S01]  /*ac70*/  IMAD.U32 R76, R76, 0x10000, RZ ;  /* 0x000100004c4c7824 */ /* 0x000fe200078e00ff */
[----:B------:R-:W-:Y:S02]  /*ac80*/  F2FP.F16.E4M3.UNPACK_B R72, R143.H1 ;  /* 0x0000008fff48723e */ /* 0x000fe400030006ff */
[----:B------:R-:W-:Y:S01]  /*ac90*/  LOP3.LUT R81, R81, 0xff00, R58, 0xf8, !PT ;  /* 0x0000ff0051517812 */ /* 0x000fe200078ef83a */
[----:B------:R-:W-:Y:S01]  /*aca0*/  IMAD.U32 R58, R78, 0x10000, RZ ;  /* 0x000100004e3a7824 */ /* 0x000fe200078e00ff */
[----:B------:R-:W-:Y:S01]  /*acb0*/  LOP3.LUT R52, R75, 0xff0000, R52, 0xf8, !PT ;  /* 0x00ff00004b347812 */ /* 0x000fe200078ef834 */
[--C-:B------:R-:W-:Y:S02]  /*acc0*/  HADD2.F32 R75, -RZ, R72.reuse.H0_H0 ;  /* 0x20000048ff4b7230 */ /* 0x100fe40000004100 */
[-C--:B------:R-:W-:Y:S01]  /*acd0*/  FMUL.FTZ R83, R69, R54.reuse ;  /* 0x0000003645537220 */ /* 0x080fe20000410000 */
[----:B------:R-:W-:Y:S01]  /*ace0*/  FMUL.FTZ R78, R68, R54 ;  /* 0x00000036444e7220 */ /* 0x000fe20000410000 */
[----:B------:R-:W-:Y:S01]  /*acf0*/  LOP3.LUT R54, R81, 0xff0000, R76, 0xf8, !PT ;  /* 0x00ff000051367812 */ /* 0x000fe200078ef84c */
[----:B------:R-:W-:-:S02]  /*ad00*/  HADD2.F32 R76, -RZ, R72.H1_H1 ;  /* 0x30000048ff4c7230 */ /* 0x000fc40000004100 */
        /* <DEDUP_REMOVED lines=170> */
.L_x_6186:
[----:B------:R-:W-:Y:S05]  /*b7b0*/  BSYNC B1 ;  /* 0x0000000000017941 */ /* 0x000fea0003800000 */
.L_x_6185:
        /* <DEDUP_REMOVED lines=10> */
.L_x_6126:
[----:B------:R-:W2:Y:S02]  /*b860*/  LDL R52, [R1+0x44] ;  /* 0x0000440001347983 */ /* 0x000ea40000100800 */
[----:B--2---:R-:W-:-:S13]  /*b870*/  R2UR UR4, R52 ;  /* 0x00000000340472ca */ /* 0x004fda00000e0000 */
[----:B------:R-:W-:-:S06]  /*b880*/  UISETP.NE.AND UP0, UPT, UR4, 0x3, UPT ;  /* 0x000000030400788c */ /* 0x000fcc000bf05270 */
[----:B------:R-:W-:-:S13]  /*b890*/  PLOP3.LUT P5, PT, PT, PT, UP0, 0x80, 0x0 ;  /* 0x000000000000781c */ /* 0x000fda0003faf008 */
[----:B------:R-:W-:Y:S05]  /*b8a0*/  @!P5 BRA `(.L_x_6187) ;  /* 0x000000000004d947 */ /* 0x000fea0003800000 */
[----:B------:R-:W-:Y:S01]  /*b8b0*/  BPT.TRAP 0x1 ;  /* 0x000000040000795c */ /* 0x000fe20000300000 */
.L_x_6187:
        /* <DEDUP_REMOVED lines=9> */
.L_x_6416:
[----:B------:R-:W-:Y:S05]  /*b950*/  BSYNC B1 ;  /* 0x0000000000017941 */ /* 0x000fea0003800000 */
.L_x_6188:
[----:B------:R-:W-:Y:S01]  /*b960*/  ISETP.GE.AND P2, PT, R228, R119, PT ;  /* 0x00000077e400720c */ /* 0x000fe20003f46270 */
[----:B------:R-:W-:Y:S01]  /*b970*/  IMAD R53, R53, R126, R52 ;  /* 0x0000007e35357224 */ /* 0x000fe200078e0234 */
[----:B------:R-:W-:Y:S01]  /*b980*/  BSSY B1, `(.L_x_6190) ;  /* 0x0000014000017945 */ /* 0x000fe20003800000 */
[----:B------:R-:W-:-:S04]  /*b990*/  IMAD.WIDE.U32 R56, R126, R25, RZ ;  /* 0x000000197e387225 */ /* 0x000fc800078e00ff */
[----:B------:R-:W-:-:S06]  /*b9a0*/  IMAD.IADD R60, R53, 0x1, R57 ;  /* 0x00000001353c7824 */ /* 0x000fcc00078e0239 */
[----:B------:R-:W-:Y:S05]  /*b9b0*/  @P2 BRA `(.L_x_6191) ;  /* 0x0000000000402947 */ /* 0x000fea0003800000 */
[----:B------:R-:W1:Y:S01]  /*b9c0*/  @!P0 LDS.128 R52, [R118+0x20400] ;  /* 0x0204000076348984 */ /* 0x000e620000000c00 */
[----:B------:R-:W2:Y:S02]  /*b9d0*/  @!P0 LDC.64 R58, c[0x0][0x2e8] ;  /* 0x0000ba00ff3a8b82 */ /* 0x000ea40000000a00 */
[----:B--2---:R-:W-:-:S04]  /*b9e0*/  @!P0 IADD3 R58, P2, P3, R56, R58, R21 ;  /* 0x0000003a383a8210 */ /* 0x004fc80007b5e015 */
[----:B------:R-:W-:-:S05]  /*b9f0*/  @!P0 IADD3.X R59, R60, R59, R13, P2, P3 ;  /* 0x0000003b3c3b8210 */ /* 0x000fca00017e640d */
[----:B-1----:R1:W-:Y:S01]  /*ba00*/  @!P0 STG.E.128 desc[UR60][R58.64], R52 ;  /* 0x000000343a008986 */ /* 0x0023e2000c101d3c */
[----:B------:R-:W-:Y:S05]  /*ba10*/  @P1 BRA `(.L_x_6191) ;  /* 0x0000000000281947 */ /* 0x000fea0003800000 */
[----:B------:R-:W-:Y:S01]  /*ba20*/  ULDC.64 UR4, c[0x0][0x2e8] ;  /* 0x0000ba0000047ab9 */ /* 0x000fe20000000a00 */
[----:B-1----:R-:W-:Y:S02]  /*ba30*/  IADD3 R52, R34, 0x40, RZ ;  /* 0x0000004022347810 */ /* 0x002fe40007ffe0ff */
[----:B------:R-:W-:-:S04]  /*ba40*/  IADD3 R58, P2, P3, R14, UR4, R56 ;  /* 0x000000040e3a7c10 */ /* 0x000fc8000fb5e038 */
[----:B------:R-:W-:Y:S02]  /*ba50*/  IADD3.X R59, R109, UR5, R60, P2, P3 ;  /* 0x000000056d3b7c10 */ /* 0x000fe400097e643c */
[----:B------:R-:W-:-:S13]  /*ba60*/  LOP3.LUT P2, RZ, R229, 0x4, RZ, 0xc0, !PT ;  /* 0x00000004e5ff7812 */ /* 0x000fda000784c0ff */
[----:B------:R-:W-:-:S04]  /*ba70*/  @P2 VIADD R52, R34, 0xffffffc0 ;  /* 0xffffffc022342836 */ /* 0x000fc80000000000 */
[----:B------:R-:W-:-:S04]  /*ba80*/  IMAD R53, R17, 0x7000, R52 ;  /* 0x0000700011357824 */ /* 0x000fc800078e0234 */
[----:B------:R-:W-:-:S06]  /*ba90*/  IMAD.IADD R53, R16, 0x1, R53 ;  /* 0x0000000110357824 */ /* 0x000fcc00078e0235 */
[----:B------:R-:W1:Y:S04]  /*baa0*/  LDS.128 R52, [R53+0x20400] ;  /* 0x0204000035347984 */ /* 0x000e680000000c00 */
[----:B-1----:R2:W-:Y:S02]  /*bab0*/  STG.E.128 desc[UR60][R58.64], R52 ;  /* 0x000000343a007986 */ /* 0x0025e4000c101d3c */
.L_x_6191:
[----:B------:R-:W-:Y:S05]  /*bac0*/  BSYNC B1 ;  /* 0x0000000000017941 */ /* 0x000fea0003800000 */
.L_x_6190:
[----:B-12---:R-:W-:Y:S01]  /*bad0*/  VIADD R52, R228, 0x40 ;  /* 0x00000040e4347836 */ /* 0x006fe20000000000 */
[----:B------:R-:W-:Y:S04]  /*bae0*/  BSSY B1, `(.L_x_6192) ;  /* 0x0000015000017945 */ /* 0x000fe80003800000 */
[----:B------:R-:W-:-:S13]  /*baf0*/  ISETP.GE.AND P2, PT, R52, R119, PT ;  /* 0x000000773400720c */ /* 0x000fda0003f46270 */
[----:B------:R-:W-:Y:S05]  /*bb00*/  @P2 BRA `(.L_x_6193) ;  /* 0x0000000000482947 */ /* 0x000fea0003800000 */
[----:B------:R-:W1:Y:S01]  /*bb10*/  @!P0 LDS.128 R52, [R118+0x22400] ;  /* 0x0224000076348984 */ /* 0x000e620000000c00 */
[----:B------:R-:W2:Y:S01]  /*bb20*/  @!P0 LDC.64 R58, c[0x0][0x2e8] ;  /* 0x0000ba00ff3a8b82 */ /* 0x000ea20000000a00 */
[----:B------:R-:W-:-:S05]  /*bb30*/  IADD3 R61, P2, R106, R56, RZ ;  /* 0x000000386a3d7210 */ /* 0x000fca0007f5e0ff */
[----:B------:R-:W-:Y:S01]  /*bb40*/  IMAD.X R62, R60, 0x1, R107, P2 ;  /* 0x000000013c3e7824 */ /* 0x000fe200010e066b */
        /* <DEDUP_REMOVED lines=14> */
.L_x_6193:
[----:B------:R-:W-:Y:S05]  /*bc30*/  BSYNC B1 ;  /* 0x0000000000017941 */ /* 0x000fea0003800000 */
.L_x_6192:
[----:B-12---:R-:W-:Y:S01]  /*bc40*/  VIADD R52, R228, 0x80 ;  /* 0x00000080e4347836 */ /* 0x006fe20000000000 */
[----:B------:R-:W-:Y:S04]  /*bc50*/  BSSY B1, `(.L_x_6194) ;  /* 0x0000015000017945 */ /* 0x000fe80003800000 */
[----:B------:R-:W-:-:S13]  /*bc60*/  ISETP.GE.AND P2, PT, R52, R119, PT ;  /* 0x000000773400720c */ /* 0x000fda0003f46270 */
[----:B------:R-:W-:Y:S05]  /*bc70*/  @P2 BRA `(.L_x_6195) ;  /* 0x0000000000482947 */ /* 0x000fea0003800000 */
[----:B------:R-:W1:Y:S01]  /*bc80*/  @!P0 LDS.128 R52, [R118+0x24400] ;  /* 0x0244000076348984 */ /* 0x000e620000000c00 */
[----:B------:R-:W2:Y:S01]  /*bc90*/  @!P0 LDC.64 R58, c[0x0][0x2e8] ;  /* 0x0000ba00ff3a8b82 */ /* 0x000ea20000000a00 */
[----:B------:R-:W-:-:S05]  /*bca0*/  LEA R61, P2, R44, R56, 0x7 ;  /* 0x000000382c3d7211 */ /* 0x000fca00078438ff */
        /* <DEDUP_REMOVED lines=15> */
.L_x_6195:
[----:B------:R-:W-:Y:S05]  /*bda0*/  BSYNC B1 ;  /* 0x0000000000017941 */ /* 0x000fea0003800000 */
.L_x_6194:
[----:B-12---:R-:W-:-:S05]  /*bdb0*/  VIADD R52, R228, 0xc0 ;  /* 0x000000c0e4347836 */ /* 0x006fca0000000000 */
[----:B------:R-:W-:-:S13]  /*bdc0*/  ISETP.GE.AND P2, PT, R52, R119, PT ;  /* 0x000000773400720c */ /* 0x000fda0003f46270 */
[----:B------:R-:W-:Y:S05]  /*bdd0*/  @P2 BRA `(.L_x_6163) ;  /* 0x0000000000582947 */ /* 0x000fea0003800000 */
[----:B------:R-:W1:Y:S01]  /*bde0*/  LDC.64 R54, c[0x0][0x300] ;  /* 0x0000c000ff367b82 */ /* 0x000e620000000a00 */
[----:B------:R-:W-:Y:S01]  /*bdf0*/  MOV R59, R60 ;  /* 0x0000003c003b7202 */ /* 0x000fe20000000f00 */
[----:B------:R-:W-:-:S06]  /*be00*/  IMAD.MOV.U32 R58, RZ, RZ, R56 ;  /* 0x000000ffff3a7224 */ /* 0x000fcc00078e0038 */
[----:B------:R-:W2:Y:S01]  /*be10*/  @!P0 LDC.64 R52, c[0x0][0x2e8] ;  /* 0x0000ba00ff348b82 */ /* 0x000ea20000000a00 */
[----:B-1----:R-:W-:-:S04]  /*be20*/  IMAD.WIDE.U32 R58, R54, 0xc0, R58 ;  /* 0x000000c0363a7825 */ /* 0x002fc800078e003a */
[----:B------:R-:W-:-:S04]  /*be30*/  IMAD R55, R55, 0xc0, RZ ;  /* 0x000000c037377824 */ /* 0x000fc800078e02ff */
[----:B------:R-:W-:Y:S01]  /*be40*/  IMAD.IADD R60, R59, 0x1, R55 ;  /* 0x000000013b3c7824 */ /* 0x000fe200078e0237 */
[----:B--2---:R-:W-:-:S04]  /*be50*/  @!P0 IADD3 R56, P2, P3, R58, R52, R21 ;  /* 0x000000343a388210 */ /* 0x004fc80007b5e015 */
[----:B------:R-:W-:Y:S02]  /*be60*/  @!P0 IADD3.X R57, R60, R53, R13, P2, P3 ;  /* 0x000000353c398210 */ /* 0x000fe400017e640d */
[----:B------:R-:W1:Y:S04]  /*be70*/  @!P0 LDS.128 R52, [R118+0x26400] ;  /* 0x0264000076348984 */ /* 0x000e680000000c00 */
[----:B-1----:R1:W-:Y:S01]  /*be80*/  @!P0 STG.E.128 desc[UR60][R56.64], R52 ;  /* 0x0000003438008986 */ /* 0x0023e2000c101d3c */
[----:B------:R-:W-:Y:S05]  /*be90*/  @P1 BRA `(.L_x_6163) ;  /* 0x0000000000281947 */ /* 0x000fea0003800000 */
[----:B------:R-:W-:Y:S01]  /*bea0*/  ULDC.64 UR4, c[0x0][0x2e8] ;  /* 0x0000ba0000047ab9 */ /* 0x000fe20000000a00 */
[----:B-1----:R-:W-:Y:S01]  /*beb0*/  VIADD R52, R34, 0x40 ;  /* 0x0000004022347836 */ /* 0x002fe20000000000 */
        /* <DEDUP_REMOVED lines=8> */
.L_x_6163:
[----:B------:R-:W-:Y:S05]  /*bf40*/  BSYNC B0 ;  /* 0x0000000000007941 */ /* 0x000fea0003800000 */
.L_x_6125:
        /* <DEDUP_REMOVED lines=12> */
[----:B------:R-:W-:-:S04]  /*c010*/  @!P2 IADD3 R52, R111, 0x2e8a0, RZ ;  /* 0x0002e8a06f34a810 */ /* 0x000fc80007ffe0ff */
[----:B------:R-:W-:-:S04]  /*c020*/  @!P2 PRMT R52, RZ, 0x654, R52 ;  /* 0x00000654ff34a816 */ /* 0x000fc80000000034 */
[----:B------:R1:W-:Y:S01]  /*c030*/  @!P2 SYNCS.ARRIVE.TRANS64.RED.A1T0 RZ, [R52+URZ], RZ ;  /* 0x000000ff34ffa9a7 */ /* 0x0003e2000810043f */
[----:B------:R-:W-:Y:S05]  /*c040*/  @!P5 BRA `(.L_x_6197) ;  /* 0x000000000004d947 */ /* 0x000fea0003800000 */
[----:B------:R-:W-:Y:S01]  /*c050*/  BPT.TRAP 0x1 ;  /* 0x000000040000795c */ /* 0x000fe20000300000 */
.L_x_6197:
[----:B------:R-:W-:Y:S05]  /*c060*/  BSYNC B0 ;  /* 0x0000000000007941 */ /* 0x000fea0003800000 */
.L_x_6196:
[----:B------:R-:W2:Y:S01]  /*c070*/  SYNCS.PHASECHK.TRANS64.TRYWAIT P3, [R111+URZ+0x2e8b0], R125 ;  /* 0x02e8b07d6f0075a7 */ /* 0x000ea2000806017f */
[----:B------:R-:W-:Y:S01]  /*c080*/  ULDC.64 UR38, c[0x0][0x328] ;  /* 0x0000ca0000267ab9 */ /* 0x000fe20000000a00 */
[----:B------:R-:W-:Y:S01]  /*c090*/  ULDC.64 UR36, c[0x0][0x318] ;  /* 0x0000c60000247ab9 */ /* 0x000fe20000000a00 */
[----:B------:R-:W-:Y:S04]  /*c0a0*/  BSSY B0, `(.L_x_6198) ;  /* 0x0000002000007945 */ /* 0x000fe80003800000 */
[----:B--2---:R-:W-:Y:S05]  /*c0b0*/  @!P3 BRA `(.L_x_6199) ;  /* 0x0000019400f4b947 */ /* 0x004fea0003800000 */
.L_x_6417:
[----:B------:R-:W-:Y:S05]  /*c0c0*/  BSYNC B0 ;  /* 0x0000000000007941 */ /* 0x000fea0003800000 */
.L_x_6198:
[----:B------:R-:W-:Y:S01]  /*c0d0*/  ISETP.GE.AND P3, PT, R228, R119, PT ;  /* 0x00000077e400720c */ /* 0x000fe20003f66270 */
[----:B------:R-:W-:Y:S01]  /*c0e0*/  BSSY B0, `(.L_x_6200) ;  /* 0x0000017000007945 */ /* 0x000fe20003800000 */
[----:B------:R-:W-:-:S11]  /*c0f0*/  IMAD.WIDE R56, R25, 0xe0, R102 ;  /* 0x000000e019387825 */ /* 0x000fd600078e0266 */
[----:B------:R-:W-:Y:S05]  /*c100*/  @P3 BRA `(.L_x_6201) ;  /* 0x0000000000503947 */ /* 0x000fea0003800000 */
[----:B------:R-:W-:Y:S01]  /*c110*/  ULDC UR4, c[0x0][0x2f4] ;  /* 0x0000bd0000047ab9 */ /* 0x000fe20000000800 */
[----:B------:R-:W-:Y:S01]  /*c120*/  PLOP3.LUT P4, PT, PT, PT, PT, 0x8, 0x0 ;  /* 0x000000000000781c */ /* 0x000fe20003f8e170 */
[----:B-1----:R-:W-:Y:S01]  /*c130*/  IMAD.MOV.U32 R52, RZ, RZ, R48 ;  /* 0x000000ffff347224 */ /* 0x002fe200078e0030 */
[----:B------:R-:W-:Y:S01]  /*c140*/  ISETP.GE.AND P3, PT, R4, UR4, PT ;  /* 0x0000000404007c0c */ /* 0x000fe2000bf66270 */
[----:B------:R-:W-:Y:S02]  /*c150*/  IMAD.MOV.U32 R53, RZ, RZ, R110 ;  /* 0x000000ffff357224 */ /* 0x000fe400078e006e */
[----:B------:R-:W-:Y:S02]  /*c160*/  IMAD R55, R57, UR38, RZ ;  /* 0x0000002639377c24 */ /* 0x000fe4000f8e02ff */
[----:B------:R-:W-:-:S04]  /*c170*/  IMAD.WIDE.U32 R52, R56, UR38, R52 ;  /* 0x0000002638347c25 */ /* 0x000fc8000f8e0034 */
[----:B------:R-:W-:-:S04]  /*c180*/  IMAD R55, R56, UR39, R55 ;  /* 0x0000002738377c24 */ /* 0x000fc8000f8e0237 */
[----:B------:R-:W-:Y:S01]  /*c190*/  @!P3 LOP3.LUT P5, RZ, R229, 0x4, RZ, 0xc0, !PT ;  /* 0x00000004e5ffb812 */ /* 0x000fe200078ac0ff */
[----:B------:R-:W-:-:S03]  /*c1a0*/  @!P3 VIADD R60, R117, 0x40 ;  /* 0x00000040753cb836 */ /* 0x000fc60000000000 */
[----:B------:R-:W-:Y:S02]  /*c1b0*/  @!P3 PLOP3.LUT P4, PT, P5, PT, PT, 0x80, 0x0 ;  /* 0x000000000000b81c */ /* 0x000fe40002f8f070 */
[----:B------:R-:W-:-:S04]  /*c1c0*/  IADD3 R58, P5, R52, UR36, RZ ;  /* 0x00000024343a7c10 */ /* 0x000fc8000ffbe0ff */
[----:B------:R-:W-:-:S07]  /*c1d0*/  IADD3.X R59, R53, UR37, R55, P5, !PT ;  /* 0x00000025353b7c10 */ /* 0x000fce000affe437 */
[----:B------:R-:W-:Y:S01]  /*c1e0*/  @P4 VIADD R60, R117, 0xffffffc0 ;  /* 0xffffffc0753c4836 */ /* 0x000fe20000000000 */
[----:B------:R-:W-:-:S04]  /*c1f0*/  ISETP.GE.AND P4, PT, R18, UR4, PT ;  /* 0x0000000412007c0c */ /* 0x000fc8000bf86270 */
[----:B------:R-:W-:-:S09]  /*c200*/  @!P3 IADD3 R60, R16, R60, RZ ;  /* 0x0000003c103cb210 */ /* 0x000fd20007ffe0ff */
[----:B------:R-:W1:Y:S04]  /*c210*/  @!P4 LDS.128 R52, [R118+0xe400] ;  /* 0x00e400007634c984 */ /* 0x000e680000000c00 */
[----:B-1----:R-:W-:Y:S04]  /*c220*/  @!P4 STG.E.128 desc[UR60][R58.64], R52 ;  /* 0x000000343a00c986 */ /* 0x002fe8000c101d3c */
[----:B------:R-:W1:Y:S04]  /*c230*/  @!P3 LDS.128 R52, [R60+0xe400] ;  /* 0x00e400003c34b984 */ /* 0x000e680000000c00 */
[----:B-1----:R3:W-:Y:S02]  /*c240*/  @!P3 STG.E.128 desc[UR60][R58.64+0x40], R52 ;  /* 0x000040343a00b986 */ /* 0x0027e4000c101d3c */
.L_x_6201:
[----:B------:R-:W-:Y:S05]  /*c250*/  BSYNC B0 ;  /* 0x0000000000007941 */ /* 0x000fea0003800000 */
.L_x_6200:
[----:B-1-3--:R-:W-:Y:S01]  /*c260*/  VIADD R52, R228, 0x40 ;  /* 0x00000040e4347836 */ /* 0x00afe20000000000 */
[----:B------:R-:W-:Y:S04]  /*c270*/  BSSY B0, `(.L_x_6202) ;  /* 0x0000019000007945 */ /* 0x000fe80003800000 */
[----:B------:R-:W-:-:S13]  /*c280*/  ISETP.GE.AND P3, PT, R52, R119, PT ;  /* 0x000000773400720c */ /* 0x000fda0003f66270 */
[----:B------:R-:W-:Y:S05]  /*c290*/  @P3 BRA `(.L_x_6203) ;  /* 0x0000000000583947 */ /* 0x000fea0003800000 */
[----:B------:R-:W-:Y:S01]  /*c2a0*/  ULDC UR4, c[0x0][0x2f4] ;  /* 0x0000bd0000047ab9 */ /* 0x000fe20000000800 */
[----:B------:R-:W-:Y:S01]  /*c2b0*/  PLOP3.LUT P4, PT, PT, PT, PT, 0x8, 0x0 ;  /* 0x000000000000781c */ /* 0x000fe20003f8e170 */
[----:B------:R-:W-:Y:S01]  /*c2c0*/  IMAD.MOV.U32 R53, RZ, RZ, R110 ;  /* 0x000000ffff357224 */ /* 0x000fe200078e006e */
[----:B------:R-:W-:Y:S02]  /*c2d0*/  ISETP.GE.AND P3, PT, R4, UR4, PT ;  /* 0x0000000404007c0c */ /* 0x000fe4000bf66270 */
[----:B------:R-:W-:-:S11]  /*c2e0*/  MOV R52, R48 ;  /* 0x0000003000347202 */ /* 0x000fd60000000f00 */
[----:B------:R-:W-:Y:S01]  /*c2f0*/  @!P3 LOP3.LUT P5, RZ, R229, 0x4, RZ, 0xc0, !PT ;  /* 0x00000004e5ffb812 */ /* 0x000fe200078ac0ff */
[----:B------:R-:W-:-:S03]  /*c300*/  @!P3 VIADD R60, R117, 0x40 ;  /* 0x00000040753cb836 */ /* 0x000fc60000000000 */
[----:B------:R-:W-:Y:S02]  /*c310*/  @!P3 PLOP3.LUT P4, PT, P5, PT, PT, 0x80, 0x0 ;  /* 0x000000000000b81c */ /* 0x000fe40002f8f070 */
[----:B------:R-:W-:-:S05]  /*c320*/  IADD3 R55, P5, R56, 0x40, RZ ;  /* 0x0000004038377810 */ /* 0x000fca0007fbe0ff */
[----:B------:R-:W-:Y:S02]  /*c330*/  IMAD.X R54, RZ, RZ, R57, P5 ;  /* 0x000000ffff367224 */ /* 0x000fe400028e0639 */
[----:B------:R-:W-:-:S04]  /*c340*/  IMAD.WIDE.U32 R52, R55, UR38, R52 ;  /* 0x0000002637347c25 */ /* 0x000fc8000f8e0034 */
[----:B------:R-:W-:Y:S02]  /*c350*/  IMAD R54, R54, UR38, RZ ;  /* 0x0000002636367c24 */ /* 0x000fe4000f8e02ff */
[----:B------:R-:W-:Y:S01]  /*c360*/  @P4 VIADD R60, R117, 0xffffffc0 ;  /* 0xffffffc0753c4836 */ /* 0x000fe20000000000 */
[----:B------:R-:W-:Y:S01]  /*c370*/  IADD3 R58, P4, R52, UR36, RZ ;  /* 0x00000024343a7c10 */ /* 0x000fe2000ff9e0ff */
[----:B------:R-:W-:Y:S02]  /*c380*/  IMAD R55, R55, UR39, R54 ;  /* 0x0000002737377c24 */ /* 0x000fe4000f8e0236 */
[----:B------:R-:W-:-:S03]  /*c390*/  @!P3 IMAD.IADD R60, R16, 0x1, R60 ;  /* 0x00000001103cb824 */ /* 0x000fc600078e023c */
[----:B------:R-:W-:Y:S02]  /*c3a0*/  IADD3.X R59, R53, UR37, R55, P4, !PT ;  /* 0x00000025353b7c10 */ /* 0x000fe4000a7fe437 */
[----:B------:R-:W-:-:S13]  /*c3b0*/  ISETP.GE.AND P4, PT, R18, UR4, PT ;  /* 0x0000000412007c0c */ /* 0x000fda000bf86270 */
[----:B------:R-:W1:Y:S04]  /*c3c0*/  @!P4 LDS.128 R52, [R118+0x10400] ;  /* 0x010400007634c984 */ /* 0x000e680000000c00 */
[----:B-1----:R-:W-:Y:S04]  /*c3d0*/  @!P4 STG.E.128 desc[UR60][R58.64], R52 ;  /* 0x000000343a00c986 */ /* 0x002fe8000c101d3c */
[----:B------:R-:W1:Y:S04]  /*c3e0*/  @!P3 LDS.128 R52, [R60+0x10400] ;  /* 0x010400003c34b984 */ /* 0x000e680000000c00 */
[----:B-1----:R1:W-:Y:S02]  /*c3f0*/  @!P3 STG.E.128 desc[UR60][R58.64+0x40], R52 ;  /* 0x000040343a00b986 */ /* 0x0023e4000c101d3c */
.L_x_6203:
[----:B------:R-:W-:Y:S05]  /*c400*/  BSYNC B0 ;  /* 0x0000000000007941 */ /* 0x000fea0003800000 */
.L_x_6202:
[----:B-1----:R-:W-:Y:S01]  /*c410*/  VIADD R52, R228, 0x80 ;  /* 0x00000080e4347836 */ /* 0x002fe20000000000 */
[----:B------:R-:W-:Y:S04]  /*c420*/  BSSY B0, `(.L_x_6204) ;  /* 0x0000019000007945 */ /* 0x000fe80003800000 */
[----:B------:R-:W-:-:S13]  /*c430*/  ISETP.GE.AND P3, PT, R52, R119, PT ;  /* 0x000000773400720c */ /* 0x000fda0003f66270 */
[----:B------:R-:W-:Y:S05]  /*c440*/  @P3 BRA `(.L_x_6205) ;  /* 0x0000000000583947 */ /* 0x000fea0003800000 */
[----:B------:R-:W-:Y:S01]  /*c450*/  ULDC UR4, c[0x0][0x2f4] ;  /* 0x0000bd0000047ab9 */ /* 0x000fe20000000800 */
[----:B------:R-:W-:Y:S01]  /*c460*/  PLOP3.LUT P4, PT, PT, PT, PT, 0x8, 0x0 ;  /* 0x000000000000781c */ /* 0x000fe20003f8e170 */
[----:B------:R-:W-:Y:S01]  /*c470*/  IMAD.MOV.U32 R52, RZ, RZ, R48 ;  /* 0x000000ffff347224 */ /* 0x000fe200078e0030 */
[----:B------:R-:W-:Y:S01]  /*c480*/  ISETP.GE.AND P3, PT, R4, UR4, PT ;  /* 0x0000000404007c0c */ /* 0x000fe2000bf66270 */
[----:B------:R-:W-:-:S12]  /*c490*/  IMAD.MOV.U32 R53, RZ, RZ, R110 ;  /* 0x000000ffff357224 */ /* 0x000fd800078e006e */
[----:B------:R-:W-:Y:S02]  /*c4a0*/  @!P3 LOP3.LUT P5, RZ, R229, 0x4, RZ, 0xc0, !PT ;  /* 0x00000004e5ffb812 */ /* 0x000fe400078ac0ff */
[----:B------:R-:W-:Y:S02]  /*c4b0*/  @!P3 IADD3 R60, R117, 0x40, RZ ;  /* 0x00000040753cb810 */ /* 0x000fe40007ffe0ff */
        /* <DEDUP_REMOVED lines=15> */
.L_x_6205:
[----:B------:R-:W-:Y:S05]  /*c5b0*/  BSYNC B0 ;  /* 0x0000000000007941 */ /* 0x000fea0003800000 */
.L_x_6204:
[----:B-1----:R-:W-:Y:S01]  /*c5c0*/  IADD3 R52, R228, 0xc0, RZ ;  /* 0x000000c0e4347810 */ /* 0x002fe20007ffe0ff */
[----:B------:R-:W-:Y:S03]  /*c5d0*/  BSSY B0, `(.L_x_6206) ;  /* 0x0000019000007945 */ /* 0x000fe60003800000 */
        /* <DEDUP_REMOVED lines=14> */
[----:B------:R-:W-:Y:S02]  /*c6c0*/  @P4 VIADD R58, R117, 0xffffffc0 ;  /* 0xffffffc0753a4836 */ /* 0x000fe40000000000 */
[----:B------:R-:W-:Y:S01]  /*c6d0*/  IMAD R55, R55, UR39, R56 ;  /* 0x0000002737377c24 */ /* 0x000fe2000f8e0238 */
[----:B------:R-:W-:Y:S01]  /*c6e0*/  IADD3 R56, P4, R52, UR36, RZ ;  /* 0x0000002434387c10 */ /* 0x000fe2000ff9e0ff */
[----:B------:R-:W-:-:S03]  /*c6f0*/  @!P3 IMAD.IADD R58, R16, 0x1, R58 ;  /* 0x00000001103ab824 */ /* 0x000fc600078e023a */
[----:B------:R-:W-:Y:S02]  /*c700*/  IADD3.X R57, R53, UR37, R55, P4, !PT ;  /* 0x0000002535397c10 */ /* 0x000fe4000a7fe437 */
[----:B------:R-:W-:-:S13]  /*c710*/  ISETP.GE.AND P4, PT, R18, UR4, PT ;  /* 0x0000000412007c0c */ /* 0x000fda000bf86270 */
[----:B------:R-:W1:Y:S04]  /*c720*/  @!P4 LDS.128 R52, [R118+0x14400] ;  /* 0x014400007634c984 */ /* 0x000e680000000c00 */
[----:B-1----:R-:W-:Y:S04]  /*c730*/  @!P4 STG.E.128 desc[UR60][R56.64], R52 ;  /* 0x000000343800c986 */ /* 0x002fe8000c101d3c */
[----:B------:R-:W1:Y:S04]  /*c740*/  @!P3 LDS.128 R52, [R58+0x14400] ;  /* 0x014400003a34b984 */ /* 0x000e680000000c00 */
[----:B-1----:R1:W-:Y:S02]  /*c750*/  @!P3 STG.E.128 desc[UR60][R56.64+0x40], R52 ;  /* 0x000040343800b986 */ /* 0x0023e4000c101d3c */
.L_x_6207:
[----:B------:R-:W-:Y:S05]  /*c760*/  BSYNC B0 ;  /* 0x0000000000007941 */ /* 0x000fea0003800000 */
.L_x_6206:
[----:B------:R-:W-:Y:S01]  /*c770*/  @!PT LDS RZ, [RZ] ;  /* 0x00000000fffff984 */ /* 0x000fe20000000800 */
[----:B------:R-:W-:Y:S01]  /*c780*/  @!PT LDS RZ, [RZ] ;  /* 0x00000000fffff984 */ /* 0x000fe20000000800 */
[----:B------:R-:W-:Y:S01]  /*c790*/  @!PT LDS RZ, [RZ] ;  /* 0x00000000fffff984 */ /* 0x000fe20000000800 */
[----:B------:R-:W-:Y:S01]  /*c7a0*/  @!PT LDS RZ, [RZ] ;  /* 0x00000000fffff984 */ /* 0x000fe20000000800 */
[----:B------:R3:W-:Y:S06]  /*c7b0*/  MEMBAR.ALL.CTA ;  /* 0x0000000000007992 */ /* 0x0007ec0000008000 */
[----:B---3--:R-:W3:Y:S01]  /*c7c0*/  FENCE.VIEW.ASYNC.S ;  /* 0x00000000000073c6 */ /* 0x008ee20000000000 */
[----:B0-2---:R-:W-:Y:S01]  /*c7d0*/  @!P2 VIADD R111, R111, 0x2e8c0 ;  /* 0x0002e8c06f6fa836 */ /* 0x005fe20000000000 */
[----:B---3--:R0:W-:Y:S01]  /*c7e0*/  BAR.SYNC.DEFER_BLOCKING R135, 0x80 ;  /* 0x000200870000751d */ /* 0x0081e20000010000 */
[----:B------:R-:W-:Y:S01]  /*c7f0*/  ISETP.NE.AND P3, PT, R112, RZ, PT ;  /* 0x000000ff7000720c */ /* 0x000fe20003f65270 */
[----:B------:R-:W-:-:S02]  /*c800*/  VIADD R17, R17, 0x1 ;  /* 0x0000000111117836 */ /* 0x000fc40000000000 */
[----:B------:R-:W-:-:S04]  /*c810*/  @!P2 PRMT R111, RZ, 0x654, R111 ;  /* 0x00000654ff6fa816 */ /* 0x000fc8000000006f */
[----:B------:R0:W-:Y:S01]  /*c820*/  @!P2 SYNCS.ARRIVE.TRANS64.RED.A1T0 RZ, [R111+URZ], RZ ;  /* 0x000000ff6fffa9a7 */ /* 0x0001e2000810043f */
[----:B------:R-:W-:-:S04]  /*c830*/  ISETP.NE.AND P2, PT, R17, 0x2, PT ;  /* 0x000000021100780c */ /* 0x000fc80003f45270 */
[----:B-1----:R-:W-:Y:S02]  /*c840*/  SEL R52, RZ, 0x1, P2 ;  /* 0x00000001ff347807 */ /* 0x002fe40001000000 */
[----:B------:R-:W-:Y:S02]  /*c850*/  SEL R17, R17, RZ, P2 ;  /* 0x000000ff11117207 */ /* 0x000fe40001000000 */
[----:B------:R-:W-:Y:S01]  /*c860*/  LOP3.LUT R231, R231, R52, RZ, 0x3c, !PT ;  /* 0x00000034e7e77212 */ /* 0x000fe200078e3cff */
[----:B0-----:R-:W-:Y:S06]  /*c870*/  @P3 BRA `(.L_x_6208) ;  /* 0xffffff5c00b43947 */ /* 0x001fec000383ffff */
[----:B------:R-:W0:Y:S01]  /*c880*/  S2R R53, SR_TID.X ;  /* 0x0000000000357919 */ /* 0x000e220000002100 */
[----:B------:R-:W-:Y:S02]  /*c890*/  PLOP3.LUT P0, PT, PT, PT, PT, 0x8, 0x0 ;  /* 0x000000000000781c */ /* 0x000fe40003f0e170 */
[----:B0-----:R-:W-:-:S04]  /*c8a0*/  SHF.R.U32.HI R53, RZ, 0x7, R53 ;  /* 0x00000007ff357819 */ /* 0x001fc80000011635 */
[----:B------:R-:W-:-:S13]  /*c8b0*/  ISETP.NE.AND P3, PT, R53, 0x1, PT ;  /* 0x000000013500780c */ /* 0x000fda0003f65270 */
[----:B------:R-:W-:Y:S06]  /*c8c0*/  @!P3 BAR.ARV 0x9, 0x100 ;  /* 0x024400000000bb1d */ /* 0x000fec0000002000 */
.L_x_6120:
[----:B------:R-:W-:Y:S02]  /*c8d0*/  ISETP.GE.AND P2, PT, R138, 0x1, PT ;  /* 0x000000018a00780c */ /* 0x000fe40003f46270 */
[----:B------:R-:W-:Y:S02]  /*c8e0*/  CS2R R92, SRZ ;  /* 0x00000000005c7805 */ /* 0x000fe4000001ff00 */
[----:B------:R-:W-:Y:S02]  /*c8f0*/  PLOP3.LUT P1, PT, PT, PT, PT, 0x80, 0x0 ;  /* 0x000000000000781c */ /* 0x000fe40003f2f070 */
        /* <DEDUP_REMOVED lines=30> */
[----:B------:R-:W-:Y:S01]  /*cae0*/  MOV R68, RZ ;  /* 0x000000ff00447202 */ /* 0x000fe20000000f00 */
[----:B------:R-:W-:Y:S02]  /*caf0*/  IMAD.MOV.U32 R101, RZ, RZ, RZ ;  /* 0x000000ffff657224 */ /* 0x000fe400078e00ff */
[----:B------:R-:W-:Y:S01]  /*cb00*/  IMAD.MOV.U32 R72, RZ, RZ, RZ ;  /* 0x000000ffff487224 */ /* 0x000fe200078e00ff */
[----:B------:R-:W-:Y:S06]  /*cb10*/  @P0 BRA `(.L_x_6209) ;  /* 0x00000000000c0947 */ /* 0x000fec0003800000 */
[----:B------:R-:W0:Y:S01]  /*cb20*/  FENCE.VIEW.ASYNC.G ;  /* 0x00000000000073c6 */ /* 0x000e220000000100 */
[----:B------:R-:W-:Y:S05]  /*cb30*/  WARPSYNC.ALL ;  /* 0x0000000000007948 */ /* 0x000fea0003800000 */
[----:B0-----:R-:W-:Y:S06]  /*cb40*/  BAR.ARV 0xc, 0x180 ;  /* 0x0306000000007b1d */ /* 0x001fec0000002000 */
.L_x_6209:
        /* <DEDUP_REMOVED lines=9> */
[----:B------:R-:W-:-:S06]  /*cbe0*/  SHF.R.S32.HI R0, RZ, 0x7, R0 ;  /* 0x00000007ff007819 */ /* 0x000fcc0000011400 */
[----:B------:R-:W0:Y:S04]  /*cbf0*/  SHFL.IDX PT, R0, R0, RZ, 0x1f ;  /* 0x00001fff00007589 */ /* 0x000e2800000e0000 */
[----:B0-----:R0:W-:Y:S02]  /*cc00*/  STL [R1+0x48], R0 ;  /* 0x0000480001007387 */ /* 0x0011e40000100800 */
.L_x_6420:
[----:B------:R-:W0:Y:S01]  /*cc10*/  LDL R2, [R1+0x48] ;  /* 0x0000480001027983 */ /* 0x000e220000100800 */
[----:B------:R-:W-:Y:S01]  /*cc20*/  VIADD R27, R16, 0x1c400 ;  /* 0x0001c400101b7836 */ /* 0x000fe20000000000 */
[----:B------:R-:W-:Y:S04]  /*cc30*/  BSSY B6, `(.L_x_6212) ;  /* 0x0000019000067945 */ /* 0x000fe80003800000 */
[----:B------:R-:W-:Y:S02]  /*cc40*/  LOP3.LUT P0, RZ, R27, 0x9f, RZ, 0xc0, !PT ;  /* 0x0000009f1bff7812 */ /* 0x000fe4000780c0ff */
[----:B0-----:R-:W-:-:S04]  /*cc50*/  LEA.HI R0, R2, R2, RZ, 0x1 ;  /* 0x0000000202007211 */ /* 0x001fc800078f08ff */
[----:B------:R-:W-:-:S05]  /*cc60*/  LOP3.LUT R0, R0, 0x1e, RZ, 0xc0, !PT ;  /* 0x0000001e00007812 */ /* 0x000fca00078ec0ff */
[----:B------:R-:W-:-:S04]  /*cc70*/  IMAD.IADD R0, R2, 0x1, -R0 ;  /* 0x0000000102007824 */ /* 0x000fc800078e0a00 */
[----:B------:R-:W-:-:S05]  /*cc80*/  IMAD R0, R0, 0x2000, R27 ;  /* 0x0000200000007824 */ /* 0x000fca00078e021b */
        /* <DEDUP_REMOVED lines=18> */
[----:B-12--5:R-:W-:Y:S05]  /*cdb0*/  CALL.ABS.NOINC R2 ;  /* 0x0000000002007343 */ /* 0x026fea0003c00000 */
.L_x_6213:
[----:B------:R-:W-:Y:S05]  /*cdc0*/  BSYNC B6 ;  /* 0x0000000000067941 */ /* 0x000fea0003800000 */
.L_x_6212:
        /* <DEDUP_REMOVED lines=45> */
[----:B------:R-:W2:Y:S02]  /*d0a0*/  LDL R14, [R1+0xa0] ;  /* 0x0000a000010e7983 */ /* 0x000ea40000100800 */
[----:B--2---:R-:W-:-:S13]  /*d0b0*/  R2UR UR5, R14 ;  /* 0x000000000e0572ca */ /* 0x004fda00000e0000 */
        /* <DEDUP_REMOVED lines=10> */
.L_x_6217:
[----:B-1----:R1:W2:Y:S02]  /*d160*/  SYNCS.PHASECHK.TRANS64.TRYWAIT P0, [R16+URZ+0x2e800], R3 ;  /* 0x02e80003100075a7 */ /* 0x0022a4000800017f */
[----:B--2---:R-:W-:Y:S05]  /*d170*/  @!P0 NANOSLEEP.SYNCS 0x989680 ;  /* 0x009896800000895d */ /* 0x004fea0003900000 */
[----:B------:R-:W2:Y:S02]  /*d180*/  @!P0 SYNCS.PHASECHK.TRANS64 P0, [R16+URZ+0x2e800], R3 ;  /* 0x02e80003100085a7 */ /* 0x000ea4000800007f */
[----:B--2---:R-:W-:Y:S05]  /*d190*/  @!P0 BRA `(.L_x_6217) ;  /* 0xfffffffc00f08947 */ /* 0x004fea000383ffff */
.L_x_6216:
[----:B------:R-:W-:Y:S05]  /*d1a0*/  BSYNC B0 ;  /* 0x0000000000007941 */ /* 0x000fea0003800000 */
.L_x_6215:
[----:B------:R-:W-:Y:S05]  /*d1b0*/  BRA `(.L_x_6218) ;  /* 0x00000040004c7947 */ /* 0x000fea0003800000 */
.L_x_6214:
[----:B------:R-:W0:Y:S01]  /*d1c0*/  LDC.64 R24, c[0x0][0x3e8] ;  /* 0x0000fa00ff187b82 */ /* 0x000e220000000a00 */
[----:B------:R-:W-:Y:S01]  /*d1d0*/  LOP3.LUT P0, RZ, R27, 0x3ff, RZ, 0xc0, !PT ;  /* 0x000003ff1bff7812 */ /* 0x000fe2000780c0ff */
[----:B------:R-:W-:Y:S01]  /*d1e0*/  ULDC.64 UR4, c[0x0][0x3f8] ;  /* 0x0000fe0000047ab9 */ /* 0x000fe20000000a00 */
[----:B-----5:R-:W-:Y:S01]  /*d1f0*/  SHF.R.S32.HI R0, RZ, 0x1f, R121 ;  /* 0x0000001fff007819 */ /* 0x020fe20000011479 */
[----:B------:R-:W-:Y:S01]  /*d200*/  ULDC.64 UR6, c[0x0][0x408] ;  /* 0x0001020000067ab9 */ /* 0x000fe20000000a00 */
[----:B------:R-:W-:Y:S03]  /*d210*/  BSSY B6, `(.L_x_6219) ;  /* 0x000001b000067945 */ /* 0x000fe60003800000 */
[----:B------:R-:W1:Y:S01]  /*d220*/  LDC.64 R28, c[0x0][0x400] ;  /* 0x00010000ff1c7b82 */ /* 0x000e620000000a00 */
[C---:B------:R-:W-:Y:S02]  /*d230*/  IMAD R4, R0.reuse, UR4, RZ ;  /* 0x0000000400047c24 */ /* 0x040fe4000f8e02ff */
[----:B------:R-:W-:-:S02]  /*d240*/  IMAD R0, R0, UR6, RZ ;  /* 0x0000000600007c24 */ /* 0x000fc4000f8e02ff */
        /* <DEDUP_REMOVED lines=23> */
.L_x_6220:
[----:B------:R-:W-:Y:S05]  /*d3c0*/  BSYNC B6 ;  /* 0x0000000000067941 */ /* 0x000fea0003800000 */
.L_x_6219:
        /* <DEDUP_REMOVED lines=12> */
.L_x_6426:
[----:B------:R-:W5:Y:S01]  /*d490*/  S2R R6, SR_TID.X ;  /* 0x0000000000067919 */ /* 0x000f620000002100 */
[----:B------:R-:W-:Y:S01]  /*d4a0*/  ULDC UR4, c[0x0][0x448] ;  /* 0x0001120000047ab9 */ /* 0x000fe20000000800 */
[C---:B------:R-:W-:Y:S01]  /*d4b0*/  IMAD.SHL.U32 R4, R229.reuse, 0x80, RZ ;  /* 0x00000080e5047824 */ /* 0x040fe200078e00ff */
[----:B------:R-:W-:Y:S01]  /*d4c0*/  BSSY B1, `(.L_x_6224) ;  /* 0x0000026000017945 */ /* 0x000fe20003800000 */
[----:B------:R-:W-:Y:S01]  /*d4d0*/  IMAD R9, R134, UR4, RZ ;  /* 0x0000000486097c24 */ /* 0x000fe2000f8e02ff */
[----:B------:R-:W-:Y:S02]  /*d4e0*/  LOP3.LUT P0, RZ, R229, 0x4, RZ, 0xc0, !PT ;  /* 0x00000004e5ff7812 */ /* 0x000fe4000780c0ff */
[----:B0-----:R-:W-:Y:S02]  /*d4f0*/  CS2R R26, SRZ ;  /* 0x00000000001a7805 */ /* 0x001fe4000001ff00 */
[----:B------:R-:W-:Y:S01]  /*d500*/  LOP3.LUT R11, R4, 0x380, RZ, 0xc0, !PT ;  /* 0x00000380040b7812 */ /* 0x000fe200078ec0ff */
[----:B------:R-:W-:Y:S01]  /*d510*/  IMAD R28, R20, -0x80, R9 ;  /* 0xffffff80141c7824 */ /* 0x000fe200078e0209 */
[----:B------:R-:W-:-:S02]  /*d520*/  ISETP.GE.AND P1, PT, R0, R9, PT ;  /* 0x000000090000720c */ /* 0x000fc40003f26270 */
[----:B------:R-:W-:Y:S02]  /*d530*/  CS2R R12, SRZ ;  /* 0x00000000000c7805 */ /* 0x000fe4000001ff00 */
[----:B------:R-:W-:Y:S02]  /*d540*/  LOP3.LUT R4, R11, 0x30, R18, 0xf8, !PT ;  /* 0x000000300b047812 */ /* 0x000fe400078ef812 */
[----:B------:R-:W-:Y:S02]  /*d550*/  CS2R R24, SRZ ;  /* 0x0000000000187805 */ /* 0x000fe4000001ff00 */
[----:B------:R-:W-:Y:S02]  /*d560*/  SHF.R.U32.HI R11, RZ, 0x3, R11 ;  /* 0x00000003ff0b7819 */ /* 0x000fe4000001160b */
[----:B------:R-:W-:Y:S02]  /*d570*/  CS2R R20, SRZ ;  /* 0x0000000000147805 */ /* 0x000fe4000001ff00 */
[----:B------:R-:W-:Y:S01]  /*d580*/  LOP3.LUT R11, R4, R11, RZ, 0x3c, !PT ;  /* 0x0000000b040b7212 */ /* 0x000fe200078e3cff */
[----:B-----5:R-:W-:-:S05]  /*d590*/  VIADD R8, R6, 0xffffff80 ;  /* 0xffffff8006087836 */ /* 0x020fca0000000000 */
[----:B------:R-:W-:-:S04]  /*d5a0*/  SHF.R.S32.HI R6, RZ, 0x1f, R8 ;  /* 0x0000001fff067819 */ /* 0x000fc80000011408 */
[----:B------:R-:W-:-:S05]  /*d5b0*/  LEA.HI R6, R6, R8, RZ, 0x5 ;  /* 0x0000000806067211 */ /* 0x000fca00078f28ff */
[----:B------:R-:W-:-:S05]  /*d5c0*/  IMAD.SHL.U32 R6, R6, 0x20, RZ ;  /* 0x0000002006067824 */ /* 0x000fca00078e00ff */
[----:B------:R-:W-:-:S04]  /*d5d0*/  LOP3.LUT R6, R6, 0xfffffc00, RZ, 0xc0, !PT ;  /* 0xfffffc0006067812 */ /* 0x000fc800078ec0ff */
[----:B------:R-:W-:Y:S01]  /*d5e0*/  IADD3 R0, R16, R11, R6 ;  /* 0x0000000b10007210 */ /* 0x000fe20007ffe006 */
[----:B------:R-:W-:Y:S06]  /*d5f0*/  @P1 BRA `(.L_x_6225) ;  /* 0x0000000000481947 */ /* 0x000fec0003800000 */
[----:B------:R-:W4:Y:S01]  /*d600*/  LDL R6, [R1+0xa4] ;  /* 0x0000a40001067983 */ /* 0x000f220000100800 */
[----:B------:R-:W-:Y:S02]  /*d610*/  ULDC UR4, c[0x0][0x3f4] ;  /* 0x0000fd0000047ab9 */ /* 0x000fe40000000800 */
[----:B------:R-:W-:Y:S02]  /*d620*/  ISETP.GE.AND P2, PT, R22, UR4, PT ;  /* 0x0000000416007c0c */ /* 0x000fe4000bf46270 */
[----:B------:R-:W-:Y:S02]  /*d630*/  ISETP.GE.AND P1, PT, R230, UR4, PT ;  /* 0x00000004e6007c0c */ /* 0x000fe4000bf26270 */
[----:B------:R-:W-:-:S09]  /*d640*/  CS2R R26, SRZ ;  /* 0x00000000001a7805 */ /* 0x000fd2000001ff00 */
[-C--:B-1----:R-:W-:Y:S02]  /*d650*/  @!P2 IADD3 R8, P3, R22, R5.reuse, RZ ;  /* 0x000000051608a210 */ /* 0x082fe40007f7e0ff */
[----:B------:R-:W-:Y:S02]  /*d660*/  @!P1 IADD3 R10, P4, R230, R5, RZ ;  /* 0x00000005e60a9210 */ /* 0x000fe40007f9e0ff */
[----:B---3--:R-:W-:Y:S02]  /*d670*/  @!P2 IADD3.X R9, R3, R23, RZ, P3, !PT ;  /* 0x000000170309a210 */ /* 0x008fe40001ffe4ff */
[-C--:B--2---:R-:W-:Y:S02]  /*d680*/  @!P2 IADD3 R4, P3, R22, R14.reuse, RZ ;  /* 0x0000000e1604a210 */ /* 0x084fe40007f7e0ff */
[----:B------:R-:W-:Y:S02]  /*d690*/  @!P1 IADD3 R14, P5, R230, R14, RZ ;  /* 0x0000000ee60e9210 */ /* 0x000fe40007fbe0ff */
[----:B------:R-:W-:Y:S01]  /*d6a0*/  CS2R R24, SRZ ;  /* 0x0000000000187805 */ /* 0x000fe2000001ff00 */
[----:B------:R0:W5:Y:S01]  /*d6b0*/  @!P2 LD.E.64 R12, desc[UR60][R8.64] ;  /* 0x0000003c080ca980 */ /* 0x000162000c101b00 */
[----:B----4-:R-:W-:-:S05]  /*d6c0*/  @!P2 IMAD.X R5, R7, 0x1, R23, P3 ;  /* 0x000000010705a824 */ /* 0x010fca00018e0617 */
[----:B------:R0:W5:Y:S01]  /*d6d0*/  @!P2 LD.E.64 R20, desc[UR60][R4.64] ;  /* 0x0000003c0414a980 */ /* 0x000162000c101b00 */
[--C-:B------:R-:W-:Y:S02]  /*d6e0*/  @!P1 IMAD.X R11, R3, 0x1, R6.reuse, P4 ;  /* 0x00000001030b9824 */ /* 0x100fe400020e0606 */
[----:B------:R-:W-:-:S03]  /*d6f0*/  @!P1 IMAD.X R15, R7, 0x1, R6, P5 ;  /* 0x00000001070f9824 */ /* 0x000fc600028e0606 */
[----:B------:R0:W5:Y:S04]  /*d700*/  @!P1 LD.E.64 R26, desc[UR60][R10.64] ;  /* 0x0000003c0a1a9980 */ /* 0x000168000c101b00 */
[----:B------:R0:W5:Y:S02]  /*d710*/  @!P1 LD.E.64 R24, desc[UR60][R14.64] ;  /* 0x0000003c0e189980 */ /* 0x000164000c101b00 */
.L_x_6225:
[----:B------:R-:W-:Y:S05]  /*d720*/  BSYNC B1 ;  /* 0x0000000000017941 */ /* 0x000fea0003800000 */
.L_x_6224:
[----:B---3--:R-:W3:Y:S01]  /*d730*/  LDL R3, [R1+0xa0] ;  /* 0x0000a00001037983 */ /* 0x008ee20000100800 */
[----:B----4-:R-:W-:Y:S01]  /*d740*/  VIADD R7, R0, 0x1c400 ;  /* 0x0001c40000077836 */ /* 0x010fe20000000000 */
[----:B0----5:R-:W-:Y:S01]  /*d750*/  SHF.R.U32.HI R4, RZ, 0x8, R12 ;  /* 0x00000008ff047819 */ /* 0x021fe2000001160c */
[----:B------:R-:W-:Y:S01]  /*d760*/  BSSY B1, `(.L_x_6226) ;  /* 0x0000042000017945 */ /* 0x000fe20003800000 */
[----:B------:R-:W-:Y:S02]  /*d770*/  SHF.R.U32.HI R9, RZ, 0x8, R13 ;  /* 0x00000008ff097819 */ /* 0x000fe4000001160d */
[----:B-1----:R-:W-:Y:S02]  /*d780*/  LOP3.LUT R5, R12, 0xff, RZ, 0xc0, !PT ;  /* 0x000000ff0c057812 */ /* 0x002fe400078ec0ff */
[----:B------:R-:W-:Y:S02]  /*d790*/  LOP3.LUT R4, R4, 0xff, RZ, 0xc0, !PT ;  /* 0x000000ff04047812 */ /* 0x000fe400078ec0ff */
[----:B------:R-:W-:-:S02]  /*d7a0*/  LOP3.LUT R6, R13, 0xff, RZ, 0xc0, !PT ;  /* 0x000000ff0d067812 */ /* 0x000fc400078ec0ff */
[----:B------:R-:W-:Y:S02]  /*d7b0*/  LOP3.LUT R9, R9, 0xff, RZ, 0xc0, !PT ;  /* 0x000000ff09097812 */ /* 0x000fe400078ec0ff */
[----:B------:R-:W-:Y:S02]  /*d7c0*/  SHF.R.U32.HI R15, RZ, 0x8, R27 ;  /* 0x00000008ff0f7819 */ /* 0x000fe4000001161b */
[----:B------:R-:W-:Y:S02]  /*d7d0*/  PRMT R6, R9, 0x7604, R6 ;  /* 0x0000760409067816 */ /* 0x000fe40000000006 */
[----:B------:R-:W-:Y:S02]  /*d7e0*/  LOP3.LUT R8, R26, 0xff, RZ, 0xc0, !PT ;  /* 0x000000ff1a087812 */ /* 0x000fe400078ec0ff */
[----:B------:R-:W-:Y:S02]  /*d7f0*/  LOP3.LUT R10, R27, 0xff, RZ, 0xc0, !PT ;  /* 0x000000ff1b0a7812 */ /* 0x000fe400078ec0ff */
[----:B------:R-:W-:-:S02]  /*d800*/  LOP3.LUT R15, R15, 0xff, RZ, 0xc0, !PT ;  /* 0x000000ff0f0f7812 */ /* 0x000fc400078ec0ff */
[----:B--2---:R-:W-:Y:S02]  /*d810*/  LOP3.LUT R14, R20, 0xff, RZ, 0xc0, !PT ;  /* 0x000000ff140e7812 */ /* 0x004fe400078ec0ff */
[----:B------:R-:W-:Y:S02]  /*d820*/  PRMT R10, R15, 0x7604, R10 ;  /* 0x000076040f0a7816 */ /* 0x000fe4000000000a */
[--C-:B------:R-:W-:Y:S02]  /*d830*/  SHF.R.U32.HI R15, RZ, 0x8, R25.reuse ;  /* 0x00000008ff0f7819 */ /* 0x100fe40000011619 */
[----:B------:R-:W-:Y:S02]  /*d840*/  SHF.R.U32.HI R37, RZ, 0x10, R25 ;  /* 0x00000010ff257819 */ /* 0x000fe40000011619 */
[----:B------:R-:W-:-:S03]  /*d850*/  LOP3.LUT R15, R15, 0xff, RZ, 0xc0, !PT ;  /* 0x000000ff0f0f7812 */ /* 0x000fc600078ec0ff */
[----:B------:R-:W-:Y:S01]  /*d860*/  IMAD.U32 R37, R37, 0x10000, RZ ;  /* 0x0001000025257824 */ /* 0x000fe200078e00ff */
[----:B---3--:R-:W-:Y:S02]  /*d870*/  R2UR UR5, R3 ;  /* 0x00000000030572ca */ /* 0x008fe400000e0000 */
[----:B------:R-:W-:Y:S01]  /*d880*/  IADD3 R3, R0, 0x1c440, RZ ;  /* 0x0001c44000037810 */ /* 0x000fe20007ffe0ff */
[----:B------:R-:W-:Y:S01]  /*d890*/  @P0 VIADD R3, R7, 0xffffffc0 ;  /* 0xffffffc007030836 */ /* 0x000fe20000000000 */
[----:B------:R-:W-:Y:S02]  /*d8a0*/  PRMT R7, R4, 0x7604, R5 ;  /* 0x0000760404077816 */ /* 0x000fe40000000005 */
[----:B------:R-:W-:Y:S02]  /*d8b0*/  SHF.R.U32.HI R4, RZ, 0x8, R26 ;  /* 0x00000008ff047819 */ /* 0x000fe4000001161a */
[----:B------:R-:W-:Y:S02]  /*d8c0*/  SHF.R.U32.HI R5, RZ, 0x8, R20 ;  /* 0x00000008ff057819 */ /* 0x000fe40000011614 */
[----:B------:R-:W-:-:S02]  /*d8d0*/  LOP3.LUT R9, R4, 0xff, RZ, 0xc0, !PT ;  /* 0x000000ff04097812 */ /* 0x000fc400078ec0ff */
[----:B------:R-:W-:Y:S01]  /*d8e0*/  LOP3.LUT R5, R5, 0xff, RZ, 0xc0, !PT ;  /* 0x000000ff05057812 */ /* 0x000fe200078ec0ff */
[----:B------:R-:W-:Y:S01]  /*d8f0*/  ULEA.HI UR4, UR5, UR5, URZ, 0x1 ;  /* 0x0000000505047291 */ /* 0x000fe2000f8f083f */
[----:B------:R-:W-:Y:S02]  /*d900*/  PRMT R11, R9, 0x7604, R8 ;  /* 0x00007604090b7816 */ /* 0x000fe40000000008 */
[----:B------:R-:W-:Y:S01]  /*d910*/  SHF.R.U32.HI R8, RZ, 0x8, R21 ;  /* 0x00000008ff087819 */ /* 0x000fe20000011615 */
[----:B------:R-:W-:Y:S01]  /*d920*/  ULOP3.LUT UR4, UR4, 0xfffffffe, URZ, 0xc0, !UPT ;  /* 0xfffffffe04047892 */ /* 0x000fe2000f8ec03f */
[----:B------:R-:W-:Y:S02]  /*d930*/  SHF.R.U32.HI R4, RZ, 0x8, R24 ;  /* 0x00000008ff047819 */ /* 0x000fe40000011618 */
[----:B------:R-:W-:Y:S01]  /*d940*/  PRMT R31, R5, 0x7604, R14 ;  /* 0x00007604051f7816 */ /* 0x000fe2000000000e */
[----:B------:R-:W-:Y:S01]  /*d950*/  UIADD3 UR4, UR5, -UR4, URZ ;  /* 0x8000000405047290 */ /* 0x000fe2000fffe03f */
[----:B------:R-:W-:-:S02]  /*d960*/  LOP3.LUT R5, R21, 0xff, RZ, 0xc0, !PT ;  /* 0x000000ff15057812 */ /* 0x000fc400078ec0ff */
[----:B------:R-:W-:Y:S02]  /*d970*/  LOP3.LUT R9, R24, 0xff, RZ, 0xc0, !PT ;  /* 0x000000ff18097812 */ /* 0x000fe400078ec0ff */
[----:B------:R-:W-:Y:S01]  /*d980*/  LOP3.LUT R8, R8, 0xff, RZ, 0xc0, !PT ;  /* 0x000000ff08087812 */ /* 0x000fe200078ec0ff */
[----:B------:R-:W-:Y:S01]  /*d990*/  IMAD.U32 R39, RZ, RZ, UR4 ;  /* 0x00000004ff277e24 */ /* 0x000fe2000f8e00ff */
[----:B------:R-:W-:Y:S02]  /*d9a0*/  LOP3.LUT R4, R4, 0xff, RZ, 0xc0, !PT ;  /* 0x000000ff04047812 */ /* 0x000fe400078ec0ff */
[----:B------:R-:W-:Y:S02]  /*d9b0*/  LOP3.LUT R14, R25, 0xff, RZ, 0xc0, !PT ;  /* 0x000000ff190e7812 */ /* 0x000fe400078ec0ff */
[----:B------:R-:W-:Y:S02]  /*d9c0*/  SHF.L.U32 R39, R39, 0x1f, RZ ;  /* 0x0000001f27277819 */ /* 0x000fe400000006ff */
[----:B------:R-:W-:-:S02]  /*d9d0*/  PRMT R8, R8, 0x7604, R5 ;  /* 0x0000760408087816 */ /* 0x000fc40000000005 */
[----:B------:R-:W0:Y:S01]  /*d9e0*/  SYNCS.PHASECHK.TRANS64.TRYWAIT P0, [R16+URZ+0x2e800], R39 ;  /* 0x02e80027100075a7 */ /* 0x000e22000800017f */
[----:B------:R-:W-:Y:S02]  /*d9f0*/  PRMT R35, R4, 0x7604, R9 ;  /* 0x0000760404237816 */ /* 0x000fe40000000009 */
[----:B------:R-:W-:Y:S02]  /*da00*/  SHF.R.U32.HI R5, RZ, 0x10, R13 ;  /* 0x00000010ff057819 */ /* 0x000fe4000001160d */
[----:B------:R-:W-:Y:S02]  /*da10*/  SHF.R.U32.HI R9, RZ, 0x10, R27 ;  /* 0x00000010ff097819 */ /* 0x000fe4000001161b */
[----:B------:R-:W-:Y:S01]  /*da20*/  PRMT R14, R15, 0x7604, R14 ;  /* 0x000076040f0e7816 */ /* 0x000fe2000000000e */
[----:B------:R-:W-:Y:S01]  /*da30*/  IMAD.U32 R5, R5, 0x10000, RZ ;  /* 0x0001000005057824 */ /* 0x000fe200078e00ff */
[----:B------:R-:W-:Y:S01]  /*da40*/  SHF.R.U32.HI R15, RZ, 0x10, R21 ;  /* 0x00000010ff0f7819 */ /* 0x000fe20000011615 */
[----:B------:R-:W-:Y:S01]  /*da50*/  IMAD.U32 R9, R9, 0x10000, RZ ;  /* 0x0001000009097824 */ /* 0x000fe200078e00ff */
[----:B------:R-:W-:-:S02]  /*da60*/  LOP3.LUT R7, R7, 0xff0000, R12, 0xf8, !PT ;  /* 0x00ff000007077812 */ /* 0x000fc400078ef80c */
[----:B------:R-:W-:Y:S02]  /*da70*/  SHF.L.U32 R15, R15, 0x10, RZ ;  /* 0x000000100f0f7819 */ /* 0x000fe400000006ff */
[----:B------:R-:W-:Y:S02]  /*da80*/  LOP3.LUT R5, R6, 0xff0000, R5, 0xf8, !PT ;  /* 0x00ff000006057812 */ /* 0x000fe400078ef805 */
        /* <DEDUP_REMOVED lines=9> */
[----:B------:R-:W-:-:S02]  /*db20*/  ISETP.GE.AND P1, PT, R228, R9, PT ;  /* 0x00000009e400720c */ /* 0x000fc40003f26270 */
[----:B------:R-:W-:Y:S02]  /*db30*/  LOP3.LUT R8, R15, 0xff000000, R26, 0xf8, !PT ;  /* 0xff0000000f087812 */ /* 0x000fe400078ef81a */
[----:B------:R-:W-:Y:S02]  /*db40*/  LOP3.LUT R10, R29, 0xff000000, R27, 0xf8, !PT ;  /* 0xff0000001d0a7812 */ /* 0x000fe400078ef81b */
[----:B------:R-:W-:Y:S02]  /*db50*/  LOP3.LUT R20, R33, 0xff000000, R21, 0xf8, !PT ;  /* 0xff00000021147812 */ /* 0x000fe400078ef815 */
[----:B------:R-:W-:Y:S01]  /*db60*/  LOP3.LUT R13, R35, 0xff0000, R24, 0xf8, !PT ;  /* 0x00ff0000230d7812 */ /* 0x000fe200078ef818 */
[----:B0-----:R-:W-:Y:S06]  /*db70*/  @!P0 BRA `(.L_x_6227) ;  /* 0x0000018000088947 */ /* 0x001fec0003800000 */
.L_x_6427:
[----:B------:R-:W-:Y:S05]  /*db80*/  BSYNC B1 ;  /* 0x0000000000017941 */ /* 0x000fea0003800000 */
.L_x_6226:
[----:B------:R-:W-:Y:S01]  /*db90*/  BSSY B1, `(.L_x_6228) ;  /* 0x00000bf000017945 */ /* 0x000fe20003800000 */
[----:B------:R-:W-:Y:S02]  /*dba0*/  LOP3.LUT R13, R13, 0xff000000, R24, 0xf8, !PT ;  /* 0xff0000000d0d7812 */ /* 0x000fe400078ef818 */
[----:B------:R-:W-:Y:S01]  /*dbb0*/  LOP3.LUT R15, R37, 0xff000000, R25, 0xf8, !PT ;  /* 0xff000000250f7812 */ /* 0x000fe200078ef819 */
[----:B------:R-:W-:Y:S06]  /*dbc0*/  @P1 BRA `(.L_x_6229) ;  /* 0x0000000800ec1947 */ /* 0x000fec0003800000 */
[----:B------:R-:W1:Y:S01]  /*dbd0*/  LDC R5, c[0x0][0x3f4] ;  /* 0x0000fd00ff057b82 */ /* 0x000e620000000800 */
[----:B------:R-:W-:Y:S01]  /*dbe0*/  BSSY B2, `(.L_x_6230) ;  /* 0x000005e000027945 */ /* 0x000fe20003800000 */
[-C--:B-1----:R-:W-:Y:S02]  /*dbf0*/  ISETP.GE.AND P0, PT, R22, R5.reuse, PT ;  /* 0x000000051600720c */ /* 0x082fe40003f06270 */
[----:B------:R-:W-:-:S11]  /*dc00*/  ISETP.GE.AND P1, PT, R230, R5, PT ;  /* 0x00000005e600720c */ /* 0x000fd60003f26270 */
[----:B------:R-:W-:Y:S05]  /*dc10*/  @P0 BRA `(.L_x_6231) ;  /* 0x0000000400680947 */ /* 0x000fea0003800000 */
[----:B------:R-:W1:Y:S01]  /*dc20*/  LDS.128 R4, [R0+0x1c400] ;  /* 0x01c4000000047984 */ /* 0x000e620000000c00 */
        /* <DEDUP_REMOVED lines=36> */
[C---:B------:R-:W-:Y:S01]  /*de70*/  FFMA.FTZ R37, R26.reuse, R28, -R31 ;  /* 0x0000001c1a257223 */ /* 0x040fe2000001081f */
        /* <DEDUP_REMOVED lines=18> */
[----:B0-----:R-:W-:Y:S01]  /*dfa0*/  FFMA.FTZ R39, R6, R24, -R25 ;  /* 0x0000001806277223 */ /* 0x001fe20000010819 */
        /* <DEDUP_REMOVED lines=33> */
.L_x_6231:
[----:B------:R-:W-:Y:S05]  /*e1c0*/  BSYNC B2 ;  /* 0x0000000000027941 */ /* 0x000fea0003800000 */
.L_x_6230:
[----:B------:R-:W-:Y:S05]  /*e1d0*/  @P1 BRA `(.L_x_6229) ;  /* 0x0000000400681947 */ /* 0x000fea0003800000 */
[----:B-1----:R-:W1:Y:S01]  /*e1e0*/  LDS.128 R4, [R3] ;  /* 0x0000000003047984 */ /* 0x002e620000000c00 */
        /* <DEDUP_REMOVED lines=88> */
[----:B------:R2:W-:Y:S02]  /*e770*/  STS.128 [R3], R4 ;  /* 0x0000000403007388 */ /* 0x0005e40000000c00 */
.L_x_6229:
[----:B------:R-:W-:Y:S05]  /*e780*/  BSYNC B1 ;  /* 0x0000000000017941 */ /* 0x000fea0003800000 */
.L_x_6228:
[----:B-12---:R-:W-:-:S05]  /*e790*/  VIADD R4, R228, 0x40 ;  /* 0x00000040e4047836 */ /* 0x006fca0000000000 */
[----:B------:R-:W-:-:S13]  /*e7a0*/  ISETP.GE.AND P0, PT, R4, R9, PT ;  /* 0x000000090400720c */ /* 0x000fda0003f06270 */
[----:B------:R-:W-:Y:S05]  /*e7b0*/  @P0 BRA `(.L_x_6232) ;  /* 0x0000002800a80947 */ /* 0x000fea0003800000 */
[----:B------:R-:W1:Y:S01]  /*e7c0*/  LDC R5, c[0x0][0x3f4] ;  /* 0x0000fd00ff057b82 */ /* 0x000e620000000800 */
[----:B------:R-:W-:Y:S01]  /*e7d0*/  BSSY B1, `(.L_x_6233) ;  /* 0x000005e000017945 */ /* 0x000fe20003800000 */
[-C--:B-1----:R-:W-:Y:S02]  /*e7e0*/  ISETP.GE.AND P0, PT, R22, R5.reuse, PT ;  /* 0x000000051600720c */ /* 0x082fe40003f06270 */
[----:B------:R-:W-:-:S11]  /*e7f0*/  ISETP.GE.AND P1, PT, R230, R5, PT ;  /* 0x00000005e600720c */ /* 0x000fd60003f26270 */
[----:B------:R-:W-:Y:S05]  /*e800*/  @P0 BRA `(.L_x_6234) ;  /* 0x0000000400680947 */ /* 0x000fea0003800000 */
[----:B------:R-:W1:Y:S01]  /*e810*/  LDS.128 R4, [R0+0x1e400] ;  /* 0x01e4000000047984 */ /* 0x000e620000000c00 */
[----:B------:R-:W-:Y:S02]  /*e820*/  F2FP.F16.E4M3.UNPACK_B R31, R14 ;  /* 0x0000000eff1f723e */ /* 0x000fe400020006ff */
[----:B------:R-:W-:Y:S02]  /*e830*/  F2FP.F16.E4M3.UNPACK_B R29, R11 ;  /* 0x0000000bff1d723e */ /* 0x000fe400020006ff */
[-C--:B------:R-:W-:Y:S01]  /*e840*/  F2FP.F16.E4M3.UNPACK_B R35, R20.reuse ;  /* 0x00000014ff23723e */ /* 0x080fe200020006ff */
[----:B------:R-:W-:Y:S01]  /*e850*/  HADD2.F32 R33, -RZ, R31.H1_H1 ;  /* 0x3000001fff217230 */ /* 0x000fe20000004100 */
[----:B------:R-:W-:Y:S01]  /*e860*/  F2FP.F16.E4M3.UNPACK_B R20, R20.H1 ;  /* 0x00000014ff14723e */ /* 0x000fe200030006ff */
[----:B------:R-:W-:Y:S02]  /*e870*/  HADD2.F32 R27, -RZ, R29.H1_H1 ;  /* 0x3000001dff1b7230 */ /* 0x000fe40000004100 */
[----:B------:R-:W-:Y:S01]  /*e880*/  HADD2.F32 R34, -RZ, R31.H0_H0 ;  /* 0x2000001fff227230 */ /* 0x000fe20000004100 */
[----:B------:R-:W-:Y:S01]  /*e890*/  F2FP.F16.E4M3.UNPACK_B R31, R14.H1 ;  /* 0x0000000eff1f723e */ /* 0x000fe200030006ff */
[----:B------:R-:W-:-:S02]  /*e8a0*/  HADD2.F32 R40, -RZ, R35.H1_H1 ;  /* 0x30000023ff287230 */ /* 0x000fc40000004100 */
[--C-:B0-----:R-:W-:Y:S02]  /*e8b0*/  HADD2.F32 R39, -RZ, R20.reuse.H1_H1 ;  /* 0x30000014ff277230 */ /* 0x101fe40000004100 */
[----:B------:R-:W-:Y:S02]  /*e8c0*/  HADD2.F32 R38, -RZ, R31.H0_H0 ;  /* 0x2000001fff267230 */ /* 0x000fe40000004100 */
[----:B------:R-:W-:Y:S01]  /*e8d0*/  HADD2.F32 R37, -RZ, R20.H0_H0 ;  /* 0x20000014ff257230 */ /* 0x000fe20000004100 */
[-C--:B-1----:R-:W-:Y:S02]  /*e8e0*/  F2FP.F16.E4M3.UNPACK_B R9, R4.reuse.H1 ;  /* 0x00000004ff09723e */ /* 0x082fe400030006ff */
[----:B------:R-:W-:Y:S02]  /*e8f0*/  F2FP.F16.E4M3.UNPACK_B R4, R4 ;  /* 0x00000004ff04723e */ /* 0x000fe400020006ff */
[-C--:B------:R-:W-:Y:S01]  /*e900*/  F2FP.F16.E4M3.UNPACK_B R24, R5.reuse ;  /* 0x00000005ff18723e */ /* 0x080fe200020006ff */
[--C-:B------:R-:W-:Y:S01]  /*e910*/  HADD2.F32 R21, -RZ, R9.reuse.H0_H0 ;  /* 0x20000009ff157230 */ /* 0x100fe20000004100 */
[----:B------:R-:W-:Y:S01]  /*e920*/  F2FP.F16.E4M3.UNPACK_B R25, R5.H1 ;  /* 0x00000005ff19723e */ /* 0x000fe200030006ff */
[----:B------:R-:W-:Y:S01]  /*e930*/  HADD2.F32 R9, -RZ, R9.H1_H1 ;  /* 0x30000009ff097230 */ /* 0x000fe20000004100 */
[-C--:B------:R-:W-:Y:S01]  /*e940*/  F2FP.F16.E4M3.UNPACK_B R26, R6.reuse ;  /* 0x00000006ff1a723e */ /* 0x080fe200020006ff */
[--C-:B------:R-:W-:Y:S01]  /*e950*/  HADD2.F32 R5, -RZ, R4.reuse.H1_H1 ;  /* 0x30000004ff057230 */ /* 0x100fe20000004100 */
[----:B------:R-:W-:Y:S01]  /*e960*/  F2FP.F16.E4M3.UNPACK_B R6, R6.H1 ;  /* 0x00000006ff06723e */ /* 0x000fe200030006ff */
[----:B------:R-:W-:-:S02]  /*e970*/  HADD2.F32 R4, -RZ, R4.H0_H0 ;  /* 0x20000004ff047230 */ /* 0x000fc40000004100 */
[-C--:B------:R-:W-:Y:S01]  /*e980*/  FMUL.FTZ R28, R33, R9.reuse ;  /* 0x00000009211c7220 */ /* 0x080fe20000410000 */
[C---:B------:R-:W-:Y:S01]  /*e990*/  FMUL.FTZ R32, R27.reuse, R9 ;  /* 0x000000091b207220 */ /* 0x040fe20000410000 */
[----:B------:R-:W-:Y:S02]  /*e9a0*/  F2FP.F16.E4M3.UNPACK_B R9, R7 ;  /* 0x00000007ff09723e */ /* 0x000fe400020006ff */
[-C--:B------:R-:W-:Y:S01]  /*e9b0*/  FFMA.FTZ R28, R27, R21.reuse, -R28 ;  /* 0x000000151b1c7223 */ /* 0x080fe2000001081c */
[----:B------:R-:W-:Y:S01]  /*e9c0*/  FFMA.FTZ R27, R33, R21, R32 ;  /* 0x00000015211b7223 */ /* 0x000fe20000010020 */
[----:B------:R-:W-:Y:S01]  /*e9d0*/  HADD2.F32 R32, -RZ, R29.H0_H0 ;  /* 0x2000001dff207230 */ /* 0x000fe20000004100 */
[----:B------:R-:W-:Y:S01]  /*e9e0*/  F2FP.F16.E4M3.UNPACK_B R29, R11.H1 ;  /* 0x0000000bff1d723e */ /* 0x000fe200030006ff */
[-C--:B------:R-:W-:Y:S01]  /*e9f0*/  FMUL.FTZ R11, R34, R5.reuse ;  /* 0x00000005220b7220 */ /* 0x080fe20000410000 */
[----:B------:R-:W-:Y:S01]  /*ea00*/  HADD2.F32 R33, -RZ, R31.H1_H1 ;  /* 0x3000001fff217230 */ /* 0x000fe20000004100 */
[----:B------:R-:W-:Y:S01]  /*ea10*/  F2FP.F16.E4M3.UNPACK_B R31, R12 ;  /* 0x0000000cff1f723e */ /* 0x000fe200020006ff */
[----:B------:R-:W-:Y:S01]  /*ea20*/  FMUL.FTZ R21, R32, R5 ;  /* 0x0000000520157220 */ /* 0x000fe20000410000 */
[----:B------:R-:W-:-:S02]  /*ea30*/  HADD2.F32 R5, -RZ, R25.H1_H1 ;  /* 0x30000019ff057230 */ /* 0x000fc40000004100 */
[-C--:B------:R-:W-:Y:S01]  /*ea40*/  FFMA.FTZ R11, R32, R4.reuse, -R11 ;  /* 0x00000004200b7223 */ /* 0x080fe2000001080b */
[----:B------:R-:W-:Y:S02]  /*ea50*/  HADD2.F32 R25, -RZ, R25.H0_H0 ;  /* 0x20000019ff197230 */ /* 0x000fe40000004100 */
[----:B------:R-:W-:Y:S01]  /*ea60*/  FFMA.FTZ R14, R34, R4, R21 ;  /* 0x00000004220e7223 */ /* 0x000fe20000010015 */
[--C-:B------:R-:W-:Y:S02]  /*ea70*/  HADD2.F32 R21, -RZ, R29.reuse.H1_H1 ;  /* 0x3000001dff157230 */ /* 0x100fe40000004100 */
[----:B------:R-:W-:Y:S01]  /*ea80*/  FMUL.FTZ R32, R33, R5 ;  /* 0x0000000521207220 */ /* 0x000fe20000410000 */
[--C-:B------:R-:W-:Y:S01]  /*ea90*/  HADD2.F32 R4, -RZ, R24.reuse.H1_H1 ;  /* 0x30000018ff047230 */ /* 0x100fe20000004100 */
[----:B------:R-:W-:Y:S01]  /*eaa0*/  F2FP.F16.E4M3.UNPACK_B R7, R7.H1 ;  /* 0x00000007ff07723e */ /* 0x000fe200030006ff */
[----:B------:R-:W-:Y:S02]  /*eab0*/  HADD2.F32 R36, -RZ, R29.H0_H0 ;  /* 0x2000001dff247230 */ /* 0x000fe40000004100 */
[----:B------:R-:W-:Y:S01]  /*eac0*/  FMUL.FTZ R34, R21, R5 ;  /* 0x0000000515227220 */ /* 0x000fe20000410000 */
[----:B------:R-:W-:-:S02]  /*ead0*/  HADD2.F32 R24, -RZ, R24.H0_H0 ;  /* 0x20000018ff187230 */ /* 0x000fc40000004100 */
[-C--:B------:R-:W-:Y:S01]  /*eae0*/  FMUL.FTZ R5, R38, R4.reuse ;  /* 0x0000000426057220 */ /* 0x080fe20000410000 */
[-C--:B------:R-:W-:Y:S01]  /*eaf0*/  FFMA.FTZ R32, R21, R25.reuse, -R32 ;  /* 0x0000001915207223 */ /* 0x080fe20000010820 */
[----:B------:R-:W-:Y:S01]  /*eb00*/  FFMA.FTZ R29, R33, R25, R34 ;  /* 0x00000019211d7223 */ /* 0x000fe20000010022 */
[C---:B------:R-:W-:Y:S01]  /*eb10*/  FMUL.FTZ R25, R36.reuse, R4 ;  /* 0x0000000424197220 */ /* 0x040fe20000410000 */
[-C--:B------:R-:W-:Y:S01]  /*eb20*/  FFMA.FTZ R21, R36, R24.reuse, -R5 ;  /* 0x0000001824157223 */ /* 0x080fe20000010805 */
[--C-:B------:R-:W-:Y:S02]  /*eb30*/  HADD2.F32 R5, -RZ, R6.reuse.H1_H1 ;  /* 0x30000006ff057230 */ /* 0x100fe40000004100 */
[----:B------:R-:W-:Y:S01]  /*eb40*/  FFMA.FTZ R24, R38, R24, R25 ;  /* 0x0000001826187223 */ /* 0x000fe20000010019 */
[----:B------:R-:W-:Y:S01]  /*eb50*/  HADD2.F32 R34, -RZ, R31.H1_H1 ;  /* 0x3000001fff227230 */ /* 0x000fe20000004100 */
[----:B------:R-:W-:Y:S01]  /*eb60*/  F2FP.SATFINITE.E4M3.F32.PACK_AB_MERGE_C R29, R29, R32, RZ ;  /* 0x000000201d1d723e */ /* 0x000fe200048070ff */
[----:B------:R-:W-:-:S02]  /*eb70*/  HADD2.F32 R6, -RZ, R6.H0_H0 ;  /* 0x20000006ff067230 */ /* 0x000fc40000004100 */
[-C--:B------:R-:W-:Y:S01]  /*eb80*/  FMUL.FTZ R25, R40, R5.reuse ;  /* 0x0000000528197220 */ /* 0x080fe20000410000 */
[----:B------:R-:W-:Y:S02]  /*eb90*/  HADD2.F32 R38, -RZ, R35.H0_H0 ;  /* 0x20000023ff267230 */ /* 0x000fe40000004100 */
[C---:B------:R-:W-:Y:S01]  /*eba0*/  FMUL.FTZ R33, R34.reuse, R5 ;  /* 0x0000000522217220 */ /* 0x040fe20000410000 */
[--C-:B------:R-:W-:Y:S02]  /*ebb0*/  HADD2.F32 R4, -RZ, R26.reuse.H1_H1 ;  /* 0x3000001aff047230 */ /* 0x100fe40000004100 */
[----:B------:R-:W-:Y:S02]  /*ebc0*/  HADD2.F32 R36, -RZ, R31.H0_H0 ;  /* 0x2000001fff247230 */ /* 0x000fe40000004100 */
[----:B------:R-:W-:Y:S01]  /*ebd0*/  FFMA.FTZ R31, R34, R6, -R25 ;  /* 0x00000006221f7223 */ /* 0x000fe20000010819 */
[----:B------:R-:W-:Y:S01]  /*ebe0*/  HADD2.F32 R26, -RZ, R26.H0_H0 ;  /* 0x2000001aff1a7230 */ /* 0x000fe20000004100 */
[----:B------:R-:W-:Y:S01]  /*ebf0*/  F2FP.F16.E4M3.UNPACK_B R34, R12.H1 ;  /* 0x0000000cff22723e */ /* 0x000fe200030006ff */
[----:B------:R-:W-:Y:S01]  /*ec00*/  FMUL.FTZ R5, R38, R4 ;  /* 0x0000000426057220 */ /* 0x000fe20000410000 */
[----:B------:R-:W-:Y:S01]  /*ec10*/  FFMA.FTZ R12, R40, R6, R33 ;  /* 0x00000006280c7223 */ /* 0x000fe20000010021 */
[----:B------:R-:W-:Y:S01]  /*ec20*/  FMUL.FTZ R25, R36, R4 ;  /* 0x0000000424197220 */ /* 0x000fe20000410000 */
[----:B------:R-:W-:-:S02]  /*ec30*/  HADD2.F32 R4, -RZ, R9.H1_H1 ;  /* 0x30000009ff047230 */ /* 0x000fc40000004100 */
[-C--:B------:R-:W-:Y:S01]  /*ec40*/  FFMA.FTZ R6, R36, R26.reuse, -R5 ;  /* 0x0000001a24067223 */ /* 0x080fe20000010805 */
[--C-:B------:R-:W-:Y:S02]  /*ec50*/  HADD2.F32 R35, -RZ, R34.reuse.H1_H1 ;  /* 0x30000022ff237230 */ /* 0x100fe40000004100 */
[----:B------:R-:W-:Y:S01]  /*ec60*/  FFMA.FTZ R25, R38, R26, R25 ;  /* 0x0000001a26197223 */ /* 0x000fe20000010019 */
[--C-:B------:R-:W-:Y:S02]  /*ec70*/  HADD2.F32 R5, -RZ, R7.reuse.H1_H1 ;  /* 0x30000007ff057230 */ /* 0x100fe40000004100 */
[----:B------:R-:W-:Y:S01]  /*ec80*/  FMUL.FTZ R20, R37, R4 ;  /* 0x0000000425147220 */ /* 0x000fe20000410000 */
[----:B------:R-:W-:Y:S01]  /*ec90*/  HADD2.F32 R33, -RZ, R34.H0_H0 ;  /* 0x20000022ff217230 */ /* 0x000fe20000004100 */
[----:B------:R-:W-:Y:S01]  /*eca0*/  F2FP.SATFINITE.E4M3.F32.PACK_AB_MERGE_C R12, R12, R31, RZ ;  /* 0x0000001f0c0c723e */ /* 0x000fe200048070ff */
[----:B------:R-:W-:Y:S02]  /*ecb0*/  HADD2.F32 R7, -RZ, R7.H0_H0 ;  /* 0x20000007ff077230 */ /* 0x000fe40000004100 */
[-C--:B------:R-:W-:Y:S01]  /*ecc0*/  FMUL.FTZ R26, R39, R5.reuse ;  /* 0x00000005271a7220 */ /* 0x080fe20000410000 */
[----:B------:R-:W-:Y:S01]  /*ecd0*/  FMUL.FTZ R34, R35, R5 ;  /* 0x0000000523227220 */ /* 0x000fe20000410000 */
[----:B------:R-:W-:-:S02]  /*ece0*/  HADD2.F32 R9, -RZ, R9.H0_H0 ;  /* 0x20000009ff097230 */ /* 0x000fc40000004100 */
[----:B------:R-:W-:Y:S01]  /*ecf0*/  FMUL.FTZ R4, R33, R4 ;  /* 0x0000000421047220 */ /* 0x000fe20000410000 */
[-C--:B------:R-:W-:Y:S01]  /*ed00*/  FFMA.FTZ R26, R35, R7.reuse, -R26 ;  /* 0x00000007231a7223 */ /* 0x080fe2000001081a */
[----:B------:R-:W-:Y:S01]  /*ed10*/  FFMA.FTZ R5, R39, R7, R34 ;  /* 0x0000000727057223 */ /* 0x000fe20000010022 */
[----:B------:R-:W-:Y:S01]  /*ed20*/  F2FP.SATFINITE.E4M3.F32.PACK_AB_MERGE_C R6, R25, R6, R12 ;  /* 0x000000061906723e */ /* 0x000fe2000480700c */
[-C--:B------:R-:W-:Y:S01]  /*ed30*/  FFMA.FTZ R7, R33, R9.reuse, -R20 ;  /* 0x0000000921077223 */ /* 0x080fe20000010814 */
[----:B------:R-:W-:Y:S01]  /*ed40*/  FFMA.FTZ R20, R37, R9, R4 ;  /* 0x0000000925147223 */ /* 0x000fe20000010004 */
[----:B------:R-:W-:Y:S02]  /*ed50*/  F2FP.SATFINITE.E4M3.F32.PACK_AB_MERGE_C R4, R27, R28, RZ ;  /* 0x0000001c1b04723e */ /* 0x000fe400048070ff */
[----:B------:R-:W-:Y:S02]  /*ed60*/  F2FP.SATFINITE.E4M3.F32.PACK_AB_MERGE_C R26, R5, R26, RZ ;  /* 0x0000001a051a723e */ /* 0x000fe400048070ff */
[----:B------:R-:W-:-:S02]  /*ed70*/  F2FP.SATFINITE.E4M3.F32.PACK_AB_MERGE_C R4, R14, R11, R4 ;  /* 0x0000000b0e04723e */ /* 0x000fc40004807004 */
[----:B------:R-:W-:Y:S02]  /*ed80*/  F2FP.SATFINITE.E4M3.F32.PACK_AB_MERGE_C R5, R24, R21, R29 ;  /* 0x000000151805723e */ /* 0x000fe4000480701d */
[----:B------:R-:W-:-:S05]  /*ed90*/  F2FP.SATFINITE.E4M3.F32.PACK_AB_MERGE_C R7, R20, R7, R26 ;  /* 0x000000071407723e */ /* 0x000fca000480701a */
[----:B------:R1:W-:Y:S02]  /*eda0*/  STS.128 [R0+0x1e400], R4 ;  /* 0x01e4000400007388 */ /* 0x0003e40000000c00 */
.L_x_6234:
[----:B------:R-:W-:Y:S05]  /*edb0*/  BSYNC B1 ;  /* 0x0000000000017941 */ /* 0x000fea0003800000 */
.L_x_6233:
[----:B------:R-:W-:Y:S05]  /*edc0*/  @P1 BRA `(.L_x_6232) ;  /* 0x0000002400241947 */ /* 0x000fea0003800000 */
[----:B-1----:R-:W1:Y:S01]  /*edd0*/  LDS.128 R4, [R3+0x2000] ;  /* 0x0020000003047984 */ /* 0x002e620000000c00 */
        /* <DEDUP_REMOVED lines=10> */
[----:B------:R-:W-:Y:S01]  /*ee80*/  HADD2.F32 R34, -RZ, R33.H0_H0 ;  /* 0x20000021ff227230 */ /* 0x000fe20000004100 */
        /* <DEDUP_REMOVED lines=28> */
[----:B------:R-:W-:Y:S02]  /*f050*/  HADD2.F32 R0, -RZ, R11.H1_H1 ;  /* 0x3000000bff007230 */ /* 0x000fe40000004100 */
[-C--:B------:R-:W-:Y:S01]  /*f060*/  FFMA.FTZ R13, R13, R5.reuse, -R4 ;  /* 0x000000050d0d7223 */ /* 0x080fe20000010804 */
[----:B------:R-:W-:Y:S01]  /*f070*/  HADD2.F32 R25, -RZ, R25.H0_H0 ;  /* 0x20000019ff197230 */ /* 0x000fe20000004100 */
[----:B------:R-:W-:Y:S01]  /*f080*/  F2FP.F16.E4M3.UNPACK_B R27, R10 ;  /* 0x0000000aff1b723e */ /* 0x000fe200020006ff */
[----:B------:R-:W-:Y:S02]  /*f090*/  HADD2.F32 R11, -RZ, R11.H0_H0 ;  /* 0x2000000bff0b7230 */ /* 0x000fe40000004100 */
        /* <DEDUP_REMOVED lines=8> */
[----:B------:R-:W-:Y:S01]  /*f120*/  F2FP.F16.E4M3.UNPACK_B R10, R10.H1 ;  /* 0x0000000aff0a723e */ /* 0x000fe200030006ff */
[--C-:B------:R-:W-:Y:S02]  /*f130*/  HADD2.F32 R0, -RZ, R12.reuse.H1_H1 ;  /* 0x3000000cff007230 */ /* 0x100fe40000004100 */
[-C--:B------:R-:W-:Y:S01]  /*f140*/  FMUL.FTZ R11, R36, R4.reuse ;  /* 0x00000004240b7220 */ /* 0x080fe20000410000 */
[----:B------:R-:W-:Y:S01]  /*f150*/  FMUL.FTZ R29, R32, R4 ;  /* 0x00000004201d7220 */ /* 0x000fe20000410000 */
[----:B------:R-:W-:Y:S01]  /*f160*/  HADD2.F32 R28, -RZ, R27.H0_H0 ;  /* 0x2000001bff1c7230 */ /* 0x000fe20000004100 */
[----:B------:R-:W-:Y:S01]  /*f170*/  F2FP.SATFINITE.E4M3.F32.PACK_AB_MERGE_C R13, R26, R13, RZ ;  /* 0x0000000d1a0d723e */ /* 0x000fe200048070ff */
[----:B------:R-:W-:Y:S01]  /*f180*/  FFMA.FTZ R27, R32, R14, -R11 ;  /* 0x0000000e201b7223 */ /* 0x000fe2000001080b */
[----:B------:R-:W-:-:S02]  /*f190*/  HADD2.F32 R12, -RZ, R12.H0_H0 ;  /* 0x2000000cff0c7230 */ /* 0x000fc40000004100 */
[----:B------:R-:W-:Y:S01]  /*f1a0*/  FMUL.FTZ R11, R34, R0 ;  /* 0x00000000220b7220 */ /* 0x000fe20000410000 */
[----:B------:R-:W-:Y:S01]  /*f1b0*/  FFMA.FTZ R14, R36, R14, R29 ;  /* 0x0000000e240e7223 */ /* 0x000fe2000001001d */
[----:B------:R-:W-:Y:S02]  /*f1c0*/  HADD2.F32 R31, -RZ, R15.H1_H1 ;  /* 0x3000000fff1f7230 */ /* 0x000fe40000004100 */
[C---:B------:R-:W-:Y:S01]  /*f1d0*/  FMUL.FTZ R25, R28.reuse, R0 ;  /* 0x000000001c197220 */ /* 0x040fe20000410000 */
[----:B------:R-:W-:Y:S02]  /*f1e0*/  HADD2.F32 R4, -RZ, R7.H1_H1 ;  /* 0x30000007ff047230 */ /* 0x000fe40000004100 */
[-C--:B------:R-:W-:Y:S01]  /*f1f0*/  FFMA.FTZ R11, R28, R12.reuse, -R11 ;  /* 0x0000000c1c0b7223 */ /* 0x080fe2000001080b */
[--C-:B------:R-:W-:Y:S02]  /*f200*/  HADD2.F32 R29, -RZ, R10.reuse.H1_H1 ;  /* 0x3000000aff1d7230 */ /* 0x100fe40000004100 */
[----:B------:R-:W-:Y:S01]  /*f210*/  FFMA.FTZ R12, R34, R12, R25 ;  /* 0x0000000c220c7223 */ /* 0x000fe20000010019 */
[----:B------:R-:W-:-:S02]  /*f220*/  HADD2.F32 R28, -RZ, R10.H0_H0 ;  /* 0x2000000aff1c7230 */ /* 0x000fc40000004100 */
[-C--:B------:R-:W-:Y:S01]  /*f230*/  FMUL.FTZ R10, R31, R4.reuse ;  /* 0x000000041f0a7220 */ /* 0x080fe20000410000 */
[----:B------:R-:W-:Y:S02]  /*f240*/  HADD2.F32 R32, -RZ, R15.H0_H0 ;  /* 0x2000000fff207230 */ /* 0x000fe40000004100 */
[C---:B------:R-:W-:Y:S01]  /*f250*/  FMUL.FTZ R4, R29.reuse, R4 ;  /* 0x000000041d047220 */ /* 0x040fe20000410000 */
[--C-:B------:R-:W-:Y:S01]  /*f260*/  HADD2.F32 R0, -RZ, R20.reuse.H1_H1 ;  /* 0x30000014ff007230 */ /* 0x100fe20000004100 */
[----:B------:R-:W-:Y:S01]  /*f270*/  F2FP.SATFINITE.E4M3.F32.PACK_AB_MERGE_C R14, R14, R27, RZ ;  /* 0x0000001b0e0e723e */ /* 0x000fe200048070ff */
[----:B------:R-:W-:Y:S01]  /*f280*/  HADD2.F32 R7, -RZ, R7.H0_H0 ;  /* 0x20000007ff077230 */ /* 0x000fe20000004100 */
[----:B------:R-:W-:Y:S01]  /*f290*/  F2FP.SATFINITE.E4M3.F32.PACK_AB_MERGE_C R5, R6, R5, R13 ;  /* 0x000000050605723e */ /* 0x000fe2000480700d */
        /* <DEDUP_REMOVED lines=11> */
[----:B------:R-:W-:-:S05]  /*f350*/  F2FP.SATFINITE.E4M3.F32.PACK_AB_MERGE_C R7, R20, R7, R10 ;  /* 0x000000071407723e */ /* 0x000fca000480700a */
[----:B------:R2:W-:Y:S01]  /*f360*/  STS.128 [R3+0x2000], R4 ;  /* 0x0020000403007388 */ /* 0x0005e20000000c00 */
[----:B------:R-:W-:Y:S05]  /*f370*/  BRA `(.L_x_6232) ;  /* 0x0000001c00b87947 */ /* 0x000fea0003800000 */
.L_x_6222:
[----:B------:R-:W-:-:S03]  /*f380*/  UMOV UR4, 0xffffffff ;  /* 0xffffffff00047882 */ /* 0x000fc60000000000 */
[----:B------:R-:W-:Y:S05]  /*f390*/  BRA.DIV UR4, `(.L_x_6235) ;  /* 0x0000016a04147947 */ /* 0x000fea000b800000 */
[----:B------:R0:W1:Y:S04]  /*f3a0*/  SHFL.IDX PT, R21, R24, RZ, 0x1c1f ;  /* 0x001c1fff18157589 */ /* 0x00006800000e0000 */
[----:B------:R0:W2:Y:S04]  /*f3b0*/  SHFL.IDX PT, R14, R28, RZ, 0x1c1f ;  /* 0x001c1fff1c0e7589 */ /* 0x0000a800000e0000 */
[----:B------:R0:W3:Y:S04]  /*f3c0*/  SHFL.IDX PT, R3, R26, RZ, 0x1c1f ;  /* 0x001c1fff1a037589 */ /* 0x0000e800000e0000 */
[----:B------:R0:W4:Y:S02]  /*f3d0*/  SHFL.IDX PT, R25, R27, RZ, 0x1c1f ;  /* 0x001c1fff1b197589 */ /* 0x00012400000e0000 */
.L_x_6433:
[----:B------:R-:W-:Y:S01]  /*f3e0*/  ULDC UR4, c[0x0][0x448] ;  /* 0x0001120000047ab9 */ /* 0x000fe20000000800 */
[----:B------:R-:W-:Y:S01]  /*f3f0*/  BSSY B1, `(.L_x_6236) ;  /* 0x0000012000017945 */ /* 0x000fe20003800000 */
[----:B0-----:R-:W-:Y:S01]  /*f400*/  IMAD R27, R134, UR4, RZ ;  /* 0x00000004861b7c24 */ /* 0x001fe2000f8e02ff */
[----:B------:R-:W-:Y:S02]  /*f410*/  CS2R R4, SRZ ;  /* 0x0000000000047805 */ /* 0x000fe4000001ff00 */
        /* <DEDUP_REMOVED lines=15> */
.L_x_6237:
[----:B------:R-:W-:Y:S05]  /*f510*/  BSYNC B1 ;  /* 0x0000000000017941 */ /* 0x000fea0003800000 */
.L_x_6236:
[----:B------:R-:W2:Y:S04]  /*f520*/  LDL R0, [R1+0xa0] ;  /* 0x0000a00001007983 */ /* 0x000ea80000100800 */
[----:B0-----:R-:W2:Y:S01]  /*f530*/  LDL.LU R12, [R1+0x54] ;  /* 0x00005400010c7983 */ /* 0x001ea20000300800 */
[----:B---3-5:R-:W-:Y:S01]  /*f540*/  LOP3.LUT R3, R4, 0xff, RZ, 0xc0, !PT ;  /* 0x000000ff04037812 */ /* 0x028fe200078ec0ff */
[----:B------:R-:W-:Y:S01]  /*f550*/  BSSY B1, `(.L_x_6238) ;  /* 0x0000047000017945 */ /* 0x000fe20003800000 */
[----:B------:R-:W-:Y:S02]  /*f560*/  SHF.R.U32.HI R15, RZ, 0x8, R5 ;  /* 0x00000008ff0f7819 */ /* 0x000fe40000011605 */
[----:B------:R-:W-:Y:S02]  /*f570*/  LOP3.LUT R24, R8, 0xff, RZ, 0xc0, !PT ;  /* 0x000000ff08187812 */ /* 0x000fe400078ec0ff */
[----:B----4-:R-:W-:-:S02]  /*f580*/  SHF.R.U32.HI R25, RZ, 0x8, R7 ;  /* 0x00000008ff197819 */ /* 0x010fc40000011607 */
[----:B------:R-:W-:Y:S02]  /*f590*/  LOP3.LUT R15, R15, 0xff, RZ, 0xc0, !PT ;  /* 0x000000ff0f0f7812 */ /* 0x000fe400078ec0ff */
[----:B--2---:R-:W-:Y:S02]  /*f5a0*/  LOP3.LUT R14, R6, 0xff, RZ, 0xc0, !PT ;  /* 0x000000ff060e7812 */ /* 0x004fe400078ec0ff */
[----:B------:R-:W-:Y:S02]  /*f5b0*/  LOP3.LUT R20, R7, 0xff, RZ, 0xc0, !PT ;  /* 0x000000ff07147812 */ /* 0x000fe400078ec0ff */
[----:B------:R-:W-:Y:S02]  /*f5c0*/  LOP3.LUT R25, R25, 0xff, RZ, 0xc0, !PT ;  /* 0x000000ff19197812 */ /* 0x000fe400078ec0ff */
[----:B------:R-:W-:Y:S02]  /*f5d0*/  SHF.R.U32.HI R28, RZ, 0x8, R11 ;  /* 0x00000008ff1c7819 */ /* 0x000fe4000001160b */
[----:B------:R-:W-:-:S02]  /*f5e0*/  PRMT R20, R25, 0x7604, R20 ;  /* 0x0000760419147816 */ /* 0x000fc40000000014 */
[----:B------:R-:W-:Y:S02]  /*f5f0*/  SHF.R.U32.HI R33, RZ, 0x10, R11 ;  /* 0x00000010ff217819 */ /* 0x000fe4000001160b */
[----:B------:R-:W-:Y:S02]  /*f600*/  SHF.R.U32.HI R29, RZ, 0x10, R9 ;  /* 0x00000010ff1d7819 */ /* 0x000fe40000011609 */
[----:B------:R-:W-:Y:S01]  /*f610*/  IADD3 R32, R228, 0x40, RZ ;  /* 0x00000040e4207810 */ /* 0x000fe20007ffe0ff */
[----:B------:R-:W-:Y:S02]  /*f620*/  IMAD.U32 R33, R33, 0x10000, RZ ;  /* 0x0001000021217824 */ /* 0x000fe400078e00ff */
[----:B------:R-:W-:Y:S01]  /*f630*/  IMAD.U32 R29, R29, 0x10000, RZ ;  /* 0x000100001d1d7824 */ /* 0x000fe200078e00ff */
[----:B------:R-:W-:Y:S02]  /*f640*/  R2UR UR5, R0 ;  /* 0x00000000000572ca */ /* 0x000fe400000e0000 */
[----:B------:R-:W-:Y:S01]  /*f650*/  SHF.R.U32.HI R0, RZ, 0x8, R4 ;  /* 0x00000008ff007819 */ /* 0x000fe20000011604 */
[----:B------:R-:W-:Y:S01]  /*f660*/  IMAD R26, R12, -0x80, R27 ;  /* 0xffffff800c1a7824 */ /* 0x000fe200078e021b */
[----:B------:R-:W-:-:S02]  /*f670*/  LOP3.LUT R12, R5, 0xff, RZ, 0xc0, !PT ;  /* 0x000000ff050c7812 */ /* 0x000fc400078ec0ff */
[----:B------:R-:W-:Y:S02]  /*f680*/  LOP3.LUT R0, R0, 0xff, RZ, 0xc0, !PT ;  /* 0x000000ff00007812 */ /* 0x000fe400078ec0ff */
[----:B------:R-:W-:Y:S02]  /*f690*/  PRMT R12, R15, 0x7604, R12 ;  /* 0x000076040f0c7816 */ /* 0x000fe4000000000c */
[----:B------:R-:W-:-:S03]  /*f6a0*/  PRMT R13, R0, 0x7604, R3 ;  /* 0x00007604000d7816 */ /* 0x000fc60000000003 */
[----:B------:R-:W-:Y:S01]  /*f6b0*/  ULEA.HI UR4, UR5, UR5, URZ, 0x1 ;  /* 0x0000000505047291 */ /* 0x000fe2000f8f083f */
[----:B------:R-:W-:Y:S02]  /*f6c0*/  SHF.R.U32.HI R3, RZ, 0x8, R8 ;  /* 0x00000008ff037819 */ /* 0x000fe40000011608 */
[----:B------:R-:W-:Y:S01]  /*f6d0*/  SHF.R.U32.HI R0, RZ, 0x8, R6 ;  /* 0x00000008ff007819 */ /* 0x000fe20000011606 */
[----:B------:R-:W-:Y:S01]  /*f6e0*/  ULOP3.LUT UR4, UR4, 0xfffffffe, URZ, 0xc0, !UPT ;  /* 0xfffffffe04047892 */ /* 0x000fe2000f8ec03f */
[----:B------:R-:W-:Y:S02]  /*f6f0*/  LOP3.LUT R3, R3, 0xff, RZ, 0xc0, !PT ;  /* 0x000000ff03037812 */ /* 0x000fe400078ec0ff */
[----:B-1----:R-:W-:Y:S01]  /*f700*/  LOP3.LUT R21, R0, 0xff, RZ, 0xc0, !PT ;  /* 0x000000ff00157812 */ /* 0x002fe200078ec0ff */
[----:B------:R-:W-:Y:S01]  /*f710*/  UIADD3 UR4, UR5, -UR4, URZ ;  /* 0x8000000405047290 */ /* 0x000fe2000fffe03f */
[----:B------:R-:W-:Y:S02]  /*f720*/  PRMT R27, R3, 0x7604, R24 ;  /* 0x00007604031b7816 */ /* 0x000fe40000000018 */
[----:B------:R-:W0:Y:S01]  /*f730*/  LDC R3, c[0x0][0x3f4] ;  /* 0x0000fd00ff037b82 */ /* 0x000e220000000800 */
[----:B------:R-:W-:-:S02]  /*f740*/  SHF.R.U32.HI R15, RZ, 0x8, R9 ;  /* 0x00000008ff0f7819 */ /* 0x000fc40000011609 */
[----:B------:R-:W-:Y:S02]  /*f750*/  MOV R35, UR4 ;  /* 0x0000000400237c02 */ /* 0x000fe40008000f00 */
[----:B------:R-:W-:Y:S02]  /*f760*/  SHF.R.U32.HI R0, RZ, 0x8, R10 ;  /* 0x00000008ff007819 */ /* 0x000fe4000001160a */
[----:B------:R-:W-:Y:S02]  /*f770*/  SHF.L.U32 R35, R35, 0x1f, RZ ;  /* 0x0000001f23237819 */ /* 0x000fe400000006ff */
[----:B------:R-:W-:Y:S02]  /*f780*/  PRMT R21, R21, 0x7604, R14 ;  /* 0x0000760415157816 */ /* 0x000fe4000000000e */
[----:B------:R-:W1:Y:S01]  /*f790*/  SYNCS.PHASECHK.TRANS64.TRYWAIT P1, [R16+URZ+0x2e800], R35 ;  /* 0x02e80023100075a7 */ /* 0x000e62000802017f */
[----:B------:R-:W-:Y:S02]  /*f7a0*/  LOP3.LUT R14, R9, 0xff, RZ, 0xc0, !PT ;  /* 0x000000ff090e7812 */ /* 0x000fe400078ec0ff */
[----:B------:R-:W-:-:S02]  /*f7b0*/  LOP3.LUT R24, R10, 0xff, RZ, 0xc0, !PT ;  /* 0x000000ff0a187812 */ /* 0x000fc400078ec0ff */
[----:B------:R-:W-:Y:S02]  /*f7c0*/  LOP3.LUT R15, R15, 0xff, RZ, 0xc0, !PT ;  /* 0x000000ff0f0f7812 */ /* 0x000fe400078ec0ff */
[----:B------:R-:W-:Y:S02]  /*f7d0*/  LOP3.LUT R25, R0, 0xff, RZ, 0xc0, !PT ;  /* 0x000000ff00197812 */ /* 0x000fe400078ec0ff */
[----:B------:R-:W-:Y:S02]  /*f7e0*/  PRMT R14, R15, 0x7604, R14 ;  /* 0x000076040f0e7816 */ /* 0x000fe4000000000e */
[----:B------:R-:W-:Y:S02]  /*f7f0*/  PRMT R31, R25, 0x7604, R24 ;  /* 0x00007604191f7816 */ /* 0x000fe40000000018 */
[----:B------:R-:W-:Y:S02]  /*f800*/  LOP3.LUT R0, R11, 0xff, RZ, 0xc0, !PT ;  /* 0x000000ff0b007812 */ /* 0x000fe400078ec0ff */
[----:B------:R-:W-:-:S02]  /*f810*/  LOP3.LUT R15, R28, 0xff, RZ, 0xc0, !PT ;  /* 0x000000ff1c0f7812 */ /* 0x000fc400078ec0ff */
[----:B------:R-:W-:Y:S02]  /*f820*/  SHF.R.U32.HI R24, RZ, 0x10, R5 ;  /* 0x00000010ff187819 */ /* 0x000fe40000011605 */
[----:B------:R-:W-:Y:S02]  /*f830*/  PRMT R0, R15, 0x7604, R0 ;  /* 0x000076040f007816 */ /* 0x000fe40000000000 */
[----:B------:R-:W-:Y:S01]  /*f840*/  SHF.R.U32.HI R25, RZ, 0x10, R7 ;  /* 0x00000010ff197819 */ /* 0x000fe20000011607 */
[----:B------:R-:W-:Y:S01]  /*f850*/  IMAD.U32 R15, R24, 0x10000, RZ ;  /* 0x00010000180f7824 */ /* 0x000fe200078e00ff */
[----:B------:R-:W-:Y:S02]  /*f860*/  LOP3.LUT R13, R13, 0xff0000, R4, 0xf8, !PT ;  /* 0x00ff00000d0d7812 */ /* 0x000fe400078ef804 */
[----:B------:R-:W-:Y:S01]  /*f870*/  LOP3.LUT R33, R0, 0xff0000, R33, 0xf8, !PT ;  /* 0x00ff000000217812 */ /* 0x000fe200078ef821 */
[----:B------:R-:W-:Y:S01]  /*f880*/  IMAD.U32 R25, R25, 0x10000, RZ ;  /* 0x0001000019197824 */ /* 0x000fe200078e00ff */
[----:B------:R-:W-:-:S02]  /*f890*/  LOP3.LUT R15, R12, 0xff0000, R15, 0xf8, !PT ;  /* 0x00ff00000c0f7812 */ /* 0x000fc400078ef80f */
[----:B------:R-:W-:Y:S02]  /*f8a0*/  LOP3.LUT R0, R13, 0xff000000, R4, 0xf8, !PT ;  /* 0xff0000000d007812 */ /* 0x000fe400078ef804 */
[----:B0-----:R-:W-:Y:S02]  /*f8b0*/  ISETP.GE.AND P0, PT, R18, R3, PT ;  /* 0x000000031200720c */ /* 0x001fe40003f06270 */
[----:B------:R-:W-:Y:S02]  /*f8c0*/  VIMNMX R37, R26, 0x80, PT ;  /* 0x000000801a257848 */ /* 0x000fe40003fe0100 */
[----:B------:R-:W-:Y:S02]  /*f8d0*/  LOP3.LUT R12, R15, 0xff000000, R5, 0xf8, !PT ;  /* 0xff0000000f0c7812 */ /* 0x000fe400078ef805 */
[----:B------:R-:W-:Y:S02]  /*f8e0*/  LOP3.LUT R13, R21, 0xff0000, R6, 0xf8, !PT ;  /* 0x00ff0000150d7812 */ /* 0x000fe400078ef806 */
[----:B------:R-:W-:-:S02]  /*f8f0*/  LOP3.LUT R25, R20, 0xff0000, R25, 0xf8, !PT ;  /* 0x00ff000014197812 */ /* 0x000fc400078ef819 */
[----:B------:R-:W-:Y:S02]  /*f900*/  LOP3.LUT R29, R14, 0xff0000, R29, 0xf8, !PT ;  /* 0x00ff00000e1d7812 */ /* 0x000fe400078ef81d */
[----:B------:R-:W-:Y:S02]  /*f910*/  LOP3.LUT R15, R27, 0xff0000, R8, 0xf8, !PT ;  /* 0x00ff00001b0f7812 */ /* 0x000fe400078ef808 */
[----:B------:R-:W-:Y:S02]  /*f920*/  LOP3.LUT R21, R31, 0xff0000, R10, 0xf8, !PT ;  /* 0x00ff00001f157812 */ /* 0x000fe400078ef80a */
[-C--:B------:R-:W-:Y:S02]  /*f930*/  ISETP.GE.OR P2, PT, R228, R37.reuse, P0 ;  /* 0x00000025e400720c */ /* 0x080fe40000746670 */
[----:B------:R-:W-:Y:S02]  /*f940*/  ISETP.GE.OR P0, PT, R32, R37, P0 ;  /* 0x000000252000720c */ /* 0x000fe40000706670 */
[----:B------:R-:W-:-:S02]  /*f950*/  LOP3.LUT R13, R13, 0xff000000, R6, 0xf8, !PT ;  /* 0xff0000000d0d7812 */ /* 0x000fc400078ef806 */
[----:B------:R-:W-:Y:S02]  /*f960*/  LOP3.LUT R14, R25, 0xff000000, R7, 0xf8, !PT ;  /* 0xff000000190e7812 */ /* 0x000fe400078ef807 */
[----:B------:R-:W-:Y:S02]  /*f970*/  LOP3.LUT R15, R15, 0xff000000, R8, 0xf8, !PT ;  /* 0xff0000000f0f7812 */ /* 0x000fe400078ef808 */
[----:B------:R-:W-:Y:S02]  /*f980*/  LOP3.LUT R20, R29, 0xff000000, R9, 0xf8, !PT ;  /* 0xff0000001d147812 */ /* 0x000fe400078ef809 */
[----:B------:R-:W-:Y:S02]  /*f990*/  LOP3.LUT R21, R21, 0xff000000, R10, 0xf8, !PT ;  /* 0xff00000015157812 */ /* 0x000fe400078ef80a */
[----:B------:R-:W-:Y:S01]  /*f9a0*/  LOP3.LUT R24, R33, 0xff000000, R11, 0xf8, !PT ;  /* 0xff00000021187812 */ /* 0x000fe200078ef80b */
[----:B-1----:R-:W-:Y:S06]  /*f9b0*/  @!P1 BRA `(.L_x_6239) ;  /* 0x0000016000fc9947 */ /* 0x002fec0003800000 */
.L_x_6434:
[----:B------:R-:W-:Y:S05]  /*f9c0*/  BSYNC B1 ;  /* 0x0000000000017941 */ /* 0x000fea0003800000 */
.L_x_6238:
[----:B------:R-:W-:Y:S04]  /*f9d0*/  BSSY B1, `(.L_x_6240) ;  /* 0x00000c6000017945 */ /* 0x000fe80003800000 */
[----:B------:R-:W-:Y:S05]  /*f9e0*/  @P2 BRA `(.L_x_6241) ;  /* 0x0000000c00102947 */ /* 0x000fea0003800000 */
[----:B------:R-:W1:Y:S01]  /*f9f0*/  S2R R5, SR_TID.X ;  /* 0x0000000000057919 */ /* 0x000e620000002100 */
[----:B------:R-:W-:Y:S01]  /*fa00*/  IMAD.SHL.U32 R4, R229, 0x80, RZ ;  /* 0x00000080e5047824 */ /* 0x000fe200078e00ff */
[----:B------:R-:W-:Y:S02]  /*fa10*/  F2FP.F16.E4M3.UNPACK_B R38, R0.H1 ;  /* 0x00000000ff26723e */ /* 0x000fe400030006ff */
[-C--:B------:R-:W-:Y:S02]  /*fa20*/  F2FP.F16.E4M3.UNPACK_B R42, R15.reuse.H1 ;  /* 0x0000000fff2a723e */ /* 0x080fe400030006ff */
[----:B------:R-:W-:Y:S01]  /*fa30*/  LOP3.LUT R6, R4, 0x380, RZ, 0xc0, !PT ;  /* 0x0000038004067812 */ /* 0x000fe200078ec0ff */
[----:B------:R-:W-:Y:S01]  /*fa40*/  HADD2.F32 R39, -RZ, R38.H0_H0 ;  /* 0x20000026ff277230 */ /* 0x000fe20000004100 */
[----:B------:R-:W-:Y:S01]  /*fa50*/  F2FP.F16.E4M3.UNPACK_B R41, R15 ;  /* 0x0000000fff29723e */ /* 0x000fe200020006ff */
[----:B------:R-:W-:Y:S01]  /*fa60*/  HADD2.F32 R40, -RZ, R42.H0_H0 ;  /* 0x2000002aff287230 */ /* 0x000fe20000004100 */
[----:B------:R-:W-:-:S02]  /*fa70*/  LOP3.LUT R4, R6, 0x70, R18, 0xf8, !PT ;  /* 0x0000007006047812 */ /* 0x000fc400078ef812 */
[----:B------:R-:W-:-:S04]  /*fa80*/  SHF.R.U32.HI R9, RZ, 0x3, R6 ;  /* 0x00000003ff097819 */ /* 0x000fc80000011606 */
[----:B------:R-:W-:Y:S01]  /*fa90*/  LOP3.LUT R25, R4, R9, RZ, 0x3c, !PT ;  /* 0x0000000904197212 */ /* 0x000fe200078e3cff */
[----:B-1----:R-:W-:-:S05]  /*faa0*/  VIADD R5, R5, 0xffffff80 ;  /* 0xffffff8005057836 */ /* 0x002fca0000000000 */
[----:B------:R-:W-:-:S04]  /*fab0*/  SHF.R.S32.HI R8, RZ, 0x1f, R5 ;  /* 0x0000001fff087819 */ /* 0x000fc80000011405 */
[----:B------:R-:W-:Y:S01]  /*fac0*/  LEA.HI R8, R8, R5, RZ, 0x5 ;  /* 0x0000000508087211 */ /* 0x000fe200078f28ff */
[----:B------:R-:W-:-:S04]  /*fad0*/  IMAD.IADD R5, R18, 0x1, R3 ;  /* 0x0000000112057824 */ /* 0x000fc800078e0203 */
[----:B------:R-:W-:Y:S01]  /*fae0*/  IMAD.SHL.U32 R8, R8, 0x20, RZ ;  /* 0x0000002008087824 */ /* 0x000fe200078e00ff */
[----:B------:R-:W-:-:S04]  /*faf0*/  LOP3.LUT R5, R6, 0x70, R5, 0xf8, !PT ;  /* 0x0000007006057812 */ /* 0x000fc800078ef805 */
[----:B------:R-:W-:Y:S02]  /*fb00*/  LOP3.LUT R8, R8, 0xfffffc00, RZ, 0xc0, !PT ;  /* 0xfffffc0008087812 */ /* 0x000fe400078ec0ff */
[----:B------:R-:W-:Y:S02]  /*fb10*/  LOP3.LUT R9, R5, R9, RZ, 0x3c, !PT ;  /* 0x0000000905097212 */ /* 0x000fe400078e3cff */
[C-C-:B------:R-:W-:Y:S02]  /*fb20*/  IADD3 R25, R16.reuse, R25, R8.reuse ;  /* 0x0000001910197210 */ /* 0x140fe40007ffe008 */
[----:B------:R-:W-:-:S03]  /*fb30*/  IADD3 R26, R16, R9, R8 ;  /* 0x00000009101a7210 */ /* 0x000fc60007ffe008 */
[----:B------:R-:W1:Y:S04]  /*fb40*/  LDS.128 R4, [R25+0x1c400] ;  /* 0x01c4000019047984 */ /* 0x000e680000000c00 */
[----:B------:R-:W2:Y:S01]  /*fb50*/  LDS.128 R8, [R26+0x1c400] ;  /* 0x01c400001a087984 */ /* 0x000ea20000000c00 */
[-C--:B-1----:R-:W-:Y:S02]  /*fb60*/  F2FP.F16.E4M3.UNPACK_B R27, R4.reuse ;  /* 0x00000004ff1b723e */ /* 0x082fe400020006ff */
[----:B------:R-:W-:Y:S02]  /*fb70*/  F2FP.F16.E4M3.UNPACK_B R4, R4.H1 ;  /* 0x00000004ff04723e */ /* 0x000fe400030006ff */
[----:B--2---:R-:W-:Y:S02]  /*fb80*/  F2FP.F16.E4M3.UNPACK_B R33, R8.H1 ;  /* 0x00000008ff21723e */ /* 0x004fe400030006ff */
[----:B------:R-:W-:-:S02]  /*fb90*/  F2FP.F16.E4M3.UNPACK_B R28, R5 ;  /* 0x00000005ff1c723e */ /* 0x000fc400020006ff */
[----:B------:R-:W-:Y:S01]  /*fba0*/  F2FP.F16.E4M3.UNPACK_B R29, R5.H1 ;  /* 0x00000005ff1d723e */ /* 0x000fe200030006ff */
[--C-:B------:R-:W-:Y:S01]  /*fbb0*/  HADD2.F32 R34, -RZ, R33.reuse.H0_H0 ;  /* 0x20000021ff227230 */ /* 0x100fe20000004100 */
[-C--:B0-----:R-:W-:Y:S01]  /*fbc0*/  F2FP.F16.E4M3.UNPACK_B R35, R9.reuse ;  /* 0x00000009ff23723e */ /* 0x081fe200020006ff */
[----:B------:R-:W-:Y:S01]  /*fbd0*/  HADD2.F32 R5, -RZ, R4.H0_H0 ;  /* 0x20000004ff057230 */ /* 0x000fe20000004100 */
[----:B------:R-:W-:Y:S01]  /*fbe0*/  F2FP.F16.E4M3.UNPACK_B R36, R9.H1 ;  /* 0x00000009ff24723e */ /* 0x000fe200030006ff */
[----:B------:R-:W-:Y:S02]  /*fbf0*/  HADD2.F32 R33, -RZ, R33.H1_H1 ;  /* 0x30000021ff217230 */ /* 0x000fe40000004100 */
[CC--:B------:R-:W-:Y:S01]  /*fc00*/  FMUL.FTZ R9, R34.reuse, R39.reuse ;  /* 0x0000002722097220 */ /* 0x0c0fe20000410000 */
[----:B------:R-:W-:Y:S01]  /*fc10*/  FMUL.FTZ R44, R34, R40 ;  /* 0x00000028222c7220 */ /* 0x000fe20000410000 */
[----:B------:R-:W-:Y:S02]  /*fc20*/  F2FP.F16.E4M3.UNPACK_B R8, R8 ;  /* 0x00000008ff08723e */ /* 0x000fe400020006ff */
[C---:B------:R-:W-:Y:S01]  /*fc30*/  FFMA.FTZ R46, R5.reuse, R40, R9 ;  /* 0x00000028052e7223 */ /* 0x040fe20000010009 */
[----:B------:R-:W-:Y:S01]  /*fc40*/  FFMA.FTZ R45, R5, R39, -R44 ;  /* 0x00000027052d7223 */ /* 0x000fe2000001082c */
[----:B------:R-:W-:Y:S01]  /*fc50*/  HADD2.F32 R40, -RZ, R38.H1_H1 ;  /* 0x30000026ff287230 */ /* 0x000fe20000004100 */
[----:B------:R-:W-:Y:S01]  /*fc60*/  F2FP.F16.E4M3.UNPACK_B R38, R0 ;  /* 0x00000000ff26723e */ /* 0x000fe200020006ff */
[----:B------:R-:W-:Y:S01]  /*fc70*/  HADD2.F32 R44, -RZ, R42.H1_H1 ;  /* 0x3000002aff2c7230 */ /* 0x000fe20000004100 */
[----:B------:R-:W-:Y:S01]  /*fc80*/  F2FP.F16.E4M3.UNPACK_B R37, R10 ;  /* 0x0000000aff25723e */ /* 0x000fe200020006ff */
[----:B------:R-:W-:-:S02]  /*fc90*/  HADD2.F32 R42, -RZ, R41.H0_H0 ;  /* 0x20000029ff2a7230 */ /* 0x000fc40000004100 */
[C---:B------:R-:W-:Y:S01]  /*fca0*/  FMUL.FTZ R43, R33.reuse, R40 ;  /* 0x00000028212b7220 */ /* 0x040fe20000410000 */
[----:B------:R-:W-:Y:S02]  /*fcb0*/  HADD2.F32 R9, -RZ, R8.H0_H0 ;  /* 0x20000008ff097230 */ /* 0x000fe40000004100 */
        /* <DEDUP_REMOVED lines=9> */
[----:B------:R-:W-:-:S02]  /*fd50*/  HADD2.F32 R5, -RZ, R36.H0_H0 ;  /* 0x20000024ff057230 */ /* 0x000fc40000004100 */
[C---:B------:R-:W-:Y:S01]  /*fd60*/  FFMA.FTZ R43, R4.reuse, R39, -R33 ;  /* 0x00000027042b7223 */ /* 0x040fe20000010821 */
[----:B------:R-:W-:Y:S01]  /*fd70*/  F2FP.F16.E4M3.UNPACK_B R39, R20.H1 ;  /* 0x00000014ff27723e */ /* 0x000fe200030006ff */
[----:B------:R-:W-:Y:S01]  /*fd80*/  FFMA.FTZ R42, R4, R42, R9 ;  /* 0x0000002a042a7223 */ /* 0x000fe20000010009 */
[----:B------:R-:W-:Y:S01]  /*fd90*/  F2FP.F16.E4M3.UNPACK_B R9, R12.H1 ;  /* 0x0000000cff09723e */ /* 0x000fe200030006ff */
[----:B------:R-:W-:Y:S01]  /*fda0*/  HADD2.F32 R41, -RZ, R41.H1_H1 ;  /* 0x30000029ff297230 */ /* 0x000fe20000004100 */
[-C--:B------:R-:W-:Y:S01]  /*fdb0*/  F2FP.F16.E4M3.UNPACK_B R31, R6.reuse ;  /* 0x00000006ff1f723e */ /* 0x080fe200020006ff */
[----:B------:R-:W-:Y:S01]  /*fdc0*/  HADD2.F32 R40, -RZ, R39.H0_H0 ;  /* 0x20000027ff287230 */ /* 0x000fe20000004100 */
[----:B------:R-:W-:Y:S01]  /*fdd0*/  F2FP.F16.E4M3.UNPACK_B R6, R6.H1 ;  /* 0x00000006ff06723e */ /* 0x000fe200030006ff */
[----:B------:R-:W-:Y:S01]  /*fde0*/  HADD2.F32 R8, -RZ, R8.H1_H1 ;  /* 0x30000008ff087230 */ /* 0x000fe20000004100 */
[----:B------:R-:W-:Y:S01]  /*fdf0*/  F2FP.F16.E4M3.UNPACK_B R34, R11 ;  /* 0x0000000bff22723e */ /* 0x000fe200020006ff */
        /* <DEDUP_REMOVED lines=10> */
[----:B------:R-:W-:Y:S01]  /*fea0*/  F2FP.F16.E4M3.UNPACK_B R33, R20 ;  /* 0x00000014ff21723e */ /* 0x000fe200020006ff */
[C---:B------:R-:W-:Y:S01]  /*feb0*/  FFMA.FTZ R44, R27.reuse, R38, -R44 ;  /* 0x000000261b2c7223 */ /* 0x040fe2000001082c */
[----:B------:R-:W-:Y:S01]  /*fec0*/  FFMA.FTZ R41, R27, R41, R8 ;  /* 0x000000291b297223 */ /* 0x000fe20000010008 */
[----:B------:R-:W-:Y:S01]  /*fed0*/  HADD2.F32 R36, -RZ, R36.H1_H1 ;  /* 0x30000024ff247230 */ /* 0x000fe20000004100 */
[----:B------:R-:W-:Y:S01]  /*fee0*/  F2FP.F16.E4M3.UNPACK_B R8, R12 ;  /* 0x0000000cff08723e */ /* 0x000fe200020006ff */
[----:B------:R-:W-:Y:S02]  /*fef0*/  HADD2.F32 R27, -RZ, R9.H1_H1 ;  /* 0x30000009ff1b7230 */ /* 0x000fe40000004100 */
[----:B------:R-:W-:Y:S01]  /*ff00*/  FFMA.FTZ R52, R4, R40, R5 ;  /* 0x0000002804347223 */ /* 0x000fe20000010005 */
[----:B------:R-:W-:Y:S02]  /*ff10*/  HADD2.F32 R38, -RZ, R33.H0_H0 ;  /* 0x20000021ff267230 */ /* 0x000fe40000004100 */
[----:B------:R-:W-:Y:S01]  /*ff20*/  FMUL.FTZ R40, R36, R39 ;  /* 0x0000002724287220 */ /* 0x000fe20000410000 */
[----:B------:R-:W-:-:S02]  /*ff30*/  HADD2.F32 R5, -RZ, R35.H0_H0 ;  /* 0x20000023ff057230 */ /* 0x000fc40000004100 */
[----:B------:R-:W-:Y:S01]  /*ff40*/  FMUL.FTZ R36, R36, R27 ;  /* 0x0000001b24247220 */ /* 0x000fe20000410000 */
[----:B------:R-:W-:Y:S01]  /*ff50*/  HADD2.F32 R29, -RZ, R29.H1_H1 ;  /* 0x3000001dff1d7230 */ /* 0x000fe20000004100 */
[----:B------:R-:W-:Y:S01]  /*ff60*/  F2FP.F16.E4M3.UNPACK_B R11, R11.H1 ;  /* 0x0000000bff0b723e */ /* 0x000fe200030006ff */
[----:B------:R-:W-:Y:S02]  /*ff70*/  HADD2.F32 R9, -RZ, R8.H0_H0 ;  /* 0x20000008ff097230 */ /* 0x000fe40000004100 */
[-C--:B------:R-:W-:Y:S01]  /*ff80*/  FMUL.FTZ R49, R5, R38.reuse ;  /* 0x0000002605317220 */ /* 0x080fe20000410000 */
[----:B------:R-:W-:Y:S02]  /*ff90*/  HADD2.F32 R4, -RZ, R28.H0_H0 ;  /* 0x2000001cff047230 */ /* 0x000fe40000004100 */
[C---:B------:R-:W-:Y:S01]  /*ffa0*/  FFMA.FTZ R54, R29.reuse, R27, -R40 ;  /* 0x0000001b1d367223 */ /* 0x040fe20000010828 */
[----:B------:R-:W-:Y:S01]  /*ffb0*/  FFMA.FTZ R53, R29, R39, R36 ;  /* 0x000000271d357223 */ /* 0x000fe20000010024 */
[----:B------:R-:W-:Y:S01]  /*ffc0*/  FMUL.FTZ R5, R5, R9 ;  /* 0x0000000905057220 */ /* 0x000fe20000410000 */
[----:B------:R-:W-:Y:S01]  /*ffd0*/  F2FP.F16.E4M3.UNPACK_B R29, R21.H1 ;  /* 0x00000015ff1d723e */ /* 0x000fe200030006ff */
[C---:B------:R-:W-:Y:S01]  /*ffe0*/  FFMA.FTZ R49, R4.reuse, R9, -R49 ;  /* 0x0000000904317223 */ /* 0x040fe20000010831 */
[----:B------:R-:W-:Y:S01]  /*fff0*/  F2FP.F16.E4M3.UNPACK_B R9, R13.H1 ;  /* 0x0000000dff09723e */ /* 0x000fe200030006ff */
[----:B------:R-:W-:Y:S01]  /*10000*/  FFMA.FTZ R38, R4, R38, R5 ;  /* 0x0000002604267223 */ /* 0x000fe20000010005 */
[----:B------:R-:W-:Y:S01]  /*10010*/  HADD2.F32 R8, -RZ, R8.H1_H1 ;  /* 0x30000008ff087230 */ /* 0x000fe20000004100 */
[-C--:B------:R-:W-:Y:S01]  /*10020*/  F2FP.F16.E4M3.UNPACK_B R32, R7.reuse ;  /* 0x00000007ff20723e */ /* 0x080fe200020006ff */
[----:B------:R-:W-:Y:S01]  /*10030*/  HADD2.F32 R33, -RZ, R33.H1_H1 ;  /* 0x30000021ff217230 */ /* 0x000fe20000004100 */
[----:B------:R-:W-:Y:S01]  /*10040*/  F2FP.F16.E4M3.UNPACK_B R7, R7.H1 ;  /* 0x00000007ff07723e */ /* 0x000fe200030006ff */
[----:B------:R-:W-:-:S02]  /*10050*/  HADD2.F32 R35, -RZ, R35.H1_H1 ;  /* 0x30000023ff237230 */ /* 0x000fc40000004100 */
[----:B------:R-:W-:Y:S02]  /*10060*/  HADD2.F32 R36, -RZ, R29.H0_H0 ;  /* 0x2000001dff247230 */ /* 0x000fe40000004100 */
[----:B------:R-:W-:Y:S02]  /*10070*/  HADD2.F32 R5, -RZ, R10.H0_H0 ;  /* 0x2000000aff057230 */ /* 0x000fe40000004100 */
[C---:B------:R-:W-:Y:S01]  /*10080*/  FMUL.FTZ R39, R35.reuse, R33 ;  /* 0x0000002123277220 */ /* 0x040fe20000410000 */
[----:B------:R-:W-:Y:S02]  /*10090*/  HADD2.F32 R27, -RZ, R9.H0_H0 ;  /* 0x20000009ff1b7230 */ /* 0x000fe40000004100 */
[----:B------:R-:W-:Y:S01]  /*100a0*/  FMUL.FTZ R50, R35, R8 ;  /* 0x0000000823327220 */ /* 0x000fe20000410000 */
[----:B------:R-:W-:Y:S02]  /*100b0*/  HADD2.F32 R4, -RZ, R6.H0_H0 ;  /* 0x20000006ff047230 */ /* 0x000fe40000004100 */
[----:B------:R-:W-:Y:S01]  /*100c0*/  FMUL.FTZ R35, R5, R36 ;  /* 0x0000002405237220 */ /* 0x000fe20000410000 */
[----:B------:R-:W-:-:S02]  /*100d0*/  HADD2.F32 R28, -RZ, R28.H1_H1 ;  /* 0x3000001cff1c7230 */ /* 0x000fc40000004100 */
[-C--:B------:R-:W-:Y:S01]  /*100e0*/  FMUL.FTZ R5, R5, R27.reuse ;  /* 0x0000001b05057220 */ /* 0x080fe20000410000 */
[----:B------:R-:W-:Y:S02]  /*100f0*/  HADD2.F32 R29, -RZ, R29.H1_H1 ;  /* 0x3000001dff1d7230 */ /* 0x000fe40000004100 */
[----:B------:R-:W-:Y:S01]  /*10100*/  FFMA.FTZ R35, R4, R27, -R35 ;  /* 0x0000001b04237223 */ /* 0x000fe20000010823 */
[----:B------:R-:W-:Y:S02]  /*10110*/  HADD2.F32 R10, -RZ, R10.H1_H1 ;  /* 0x3000000aff0a7230 */ /* 0x000fe40000004100 */
[----:B------:R-:W-:Y:S01]  /*10120*/  FFMA.FTZ R40, R28, R8, -R39 ;  /* 0x000000081c287223 */ /* 0x000fe20000010827 */
[----:B------:R-:W-:Y:S01]  /*10130*/  HADD2.F32 R9, -RZ, R9.H1_H1 ;  /* 0x30000009ff097230 */ /* 0x000fe20000004100 */
[----:B------:R-:W-:Y:S01]  /*10140*/  F2FP.F16.E4M3.UNPACK_B R27, R21 ;  /* 0x00000015ff1b723e */ /* 0x000fe200020006ff */
[----:B------:R-:W-:Y:S01]  /*10150*/  FFMA.FTZ R39, R4, R36, R5 ;  /* 0x0000002404277223 */ /* 0x000fe20000010005 */
[----:B------:R-:W-:Y:S01]  /*10160*/  HADD2.F32 R6, -RZ, R6.H1_H1 ;  /* 0x30000006ff067230 */ /* 0x000fe20000004100 */
[----:B------:R-:W-:Y:S01]  /*10170*/  F2FP.F16.E4M3.UNPACK_B R8, R13 ;  /* 0x0000000dff08723e */ /* 0x000fe200020006ff */
[C---:B------:R-:W-:Y:S01]  /*10180*/  FMUL.FTZ R55, R10.reuse, R29 ;  /* 0x0000001d0a377220 */ /* 0x040fe20000410000 */
[----:B------:R-:W-:Y:S01]  /*10190*/  FMUL.FTZ R4, R10, R9 ;  /* 0x000000090a047220 */ /* 0x000fe20000410000 */
[----:B------:R-:W-:-:S02]  /*101a0*/  HADD2.F32 R10, -RZ, R27.H0_H0 ;  /* 0x2000001bff0a7230 */ /* 0x000fc40000004100 */
[----:B------:R-:W-:Y:S01]  /*101b0*/  FFMA.FTZ R33, R28, R33, R50 ;  /* 0x000000211c217223 */ /* 0x000fe20000010032 */
[----:B------:R-:W-:Y:S02]  /*101c0*/  HADD2.F32 R5, -RZ, R37.H0_H0 ;  /* 0x20000025ff057230 */ /* 0x000fe40000004100 */
[C---:B------:R-:W-:Y:S01]  /*101d0*/  FFMA.FTZ R56, R6.reuse, R9, -R55 ;  /* 0x0000000906387223 */ /* 0x040fe20000010837 */
[----:B------:R-:W-:Y:S01]  /*101e0*/  FFMA.FTZ R58, R6, R29, R4 ;  /* 0x0000001d063a7223 */ /* 0x000fe20000010004 */
[----:B------:R-:W-:Y:S02]  /*101f0*/  HADD2.F32 R6, -RZ, R8.H0_H0 ;  /* 0x20000008ff067230 */ /* 0x000fe40000004100 */
[----:B------:R-:W-:Y:S02]  /*10200*/  HADD2.F32 R4, -RZ, R31.H0_H0 ;  /* 0x2000001fff047230 */ /* 0x000fe40000004100 */
[----:B------:R-:W-:Y:S01]  /*10210*/  FMUL.FTZ R9, R5, R10 ;  /* 0x0000000a05097220 */ /* 0x000fe20000410000 */
[----:B------:R-:W-:-:S02]  /*10220*/  HADD2.F32 R28, -RZ, R27.H1_H1 ;  /* 0x3000001bff1c7230 */ /* 0x000fc40000004100 */
[-C--:B------:R-:W-:Y:S01]  /*10230*/  FMUL.FTZ R5, R5, R6.reuse ;  /* 0x0000000605057220 */ /* 0x080fe20000410000 */
[----:B------:R-:W-:Y:S02]  /*10240*/  HADD2.F32 R37, -RZ, R37.H1_H1 ;  /* 0x30000025ff257230 */ /* 0x000fe40000004100 */
[C---:B------:R-:W-:Y:S01]  /*10250*/  FFMA.FTZ R27, R4.reuse, R6, -R9 ;  /* 0x00000006041b7223 */ /* 0x040fe20000010809 */
[----:B------:R-:W-:Y:S01]  /*10260*/  HADD2.F32 R8, -RZ, R8.H1_H1 ;  /* 0x30000008ff087230 */ /* 0x000fe20000004100 */
[----:B------:R-:W-:Y:S01]  /*10270*/  F2FP.F16.E4M3.UNPACK_B R9, R24.H1 ;  /* 0x00000018ff09723e */ /* 0x000fe200030006ff */
[----:B------:R-:W-:Y:S02]  /*10280*/  HADD2.F32 R31, -RZ, R31.H1_H1 ;  /* 0x3000001fff1f7230 */ /* 0x000fe40000004100 */
[----:B------:R-:W-:Y:S01]  /*10290*/  FFMA.FTZ R29, R4, R10, R5 ;  /* 0x0000000a041d7223 */ /* 0x000fe20000010005 */
[C---:B------:R-:W-:Y:S01]  /*102a0*/  FMUL.FTZ R6, R37.reuse, R28 ;  /* 0x0000001c25067220 */ /* 0x040fe20000410000 */
[----:B------:R-:W-:Y:S01]  /*102b0*/  F2FP.F16.E4M3.UNPACK_B R4, R14.H1 ;  /* 0x0000000eff04723e */ /* 0x000fe200030006ff */
[----:B------:R-:W-:Y:S01]  /*102c0*/  FMUL.FTZ R37, R37, R8 ;  /* 0x0000000825257220 */ /* 0x000fe20000410000 */
[----:B------:R-:W-:-:S02]  /*102d0*/  HADD2.F32 R10, -RZ, R9.H0_H0 ;  /* 0x20000009ff0a7230 */ /* 0x000fc40000004100 */
[C---:B------:R-:W-:Y:S01]  /*102e0*/  FFMA.FTZ R36, R31.reuse, R8, -R6 ;  /* 0x000000081f247223 */ /* 0x040fe20000010806 */
[----:B------:R-:W-:Y:S02]  /*102f0*/  HADD2.F32 R5, -RZ, R11.H0_H0 ;  /* 0x2000000bff057230 */ /* 0x000fe40000004100 */
[----:B------:R-:W-:Y:S01]  /*10300*/  FFMA.FTZ R50, R31, R28, R37 ;  /* 0x0000001c1f327223 */ /* 0x000fe20000010025 */
[--C-:B------:R-:W-:Y:S02]  /*10310*/  HADD2.F32 R6, -RZ, R4.reuse.H0_H0 ;  /* 0x20000004ff067230 */ /* 0x100fe40000004100 */
[----:B------:R-:W-:Y:S02]  /*10320*/  HADD2.F32 R8, -RZ, R4.H1_H1 ;  /* 0x30000004ff087230 */ /* 0x000fe40000004100 */
[----:B------:R-:W-:Y:S01]  /*10330*/  FMUL.FTZ R31, R5, R10 ;  /* 0x0000000a051f7220 */ /* 0x000fe20000410000 */
[----:B------:R-:W-:Y:S02]  /*10340*/  HADD2.F32 R4, -RZ, R7.H0_H0 ;  /* 0x20000007ff047230 */ /* 0x000fe40000004100 */
[----:B------:R-:W-:-:S02]  /*10350*/  HADD2.F32 R28, -RZ, R9.H1_H1 ;  /* 0x30000009ff1c7230 */ /* 0x000fc40000004100 */
[-C--:B------:R-:W-:Y:S01]  /*10360*/  FMUL.FTZ R9, R5, R6.reuse ;  /* 0x0000000605097220 */ /* 0x080fe20000410000 */
[----:B------:R-:W-:Y:S02]  /*10370*/  HADD2.F32 R11, -RZ, R11.H1_H1 ;  /* 0x3000000bff0b7230 */ /* 0x000fe40000004100 */
[C---:B------:R-:W-:Y:S01]  /*10380*/  FFMA.FTZ R37, R4.reuse, R6, -R31 ;  /* 0x0000000604257223 */ /* 0x040fe2000001081f */
[----:B------:R-:W-:Y:S01]  /*10390*/  HADD2.F32 R7, -RZ, R7.H1_H1 ;  /* 0x30000007ff077230 */ /* 0x000fe20000004100 */
[----:B------:R-:W-:Y:S01]  /*103a0*/  F2FP.F16.E4M3.UNPACK_B R5, R14 ;  /* 0x0000000eff05723e */ /* 0x000fe200020006ff */
[----:B------:R-:W-:Y:S01]  /*103b0*/  FFMA.FTZ R55, R4, R10, R9 ;  /* 0x0000000a04377223 */ /* 0x000fe20000010009 */
[C---:B------:R-:W-:Y:S01]  /*103c0*/  FMUL.FTZ R6, R11.reuse, R28 ;  /* 0x0000001c0b067220 */ /* 0x040fe20000410000 */
[----:B------:R-:W-:Y:S01]  /*103d0*/  FMUL.FTZ R11, R11, R8 ;  /* 0x000000080b0b7220 */ /* 0x000fe20000410000 */
[----:B------:R-:W-:Y:S02]  /*103e0*/  F2FP.F16.E4M3.UNPACK_B R4, R24 ;  /* 0x00000018ff04723e */ /* 0x000fe400020006ff */
[C---:B------:R-:W-:Y:S01]  /*103f0*/  FFMA.FTZ R60, R7.reuse, R8, -R6 ;  /* 0x00000008073c7223 */ /* 0x040fe20000010806 */
[----:B------:R-:W-:Y:S01]  /*10400*/  FFMA.FTZ R62, R7, R28, R11 ;  /* 0x0000001c073e7223 */ /* 0x000fe2000001000b */
[----:B------:R-:W-:-:S02]  /*10410*/  HADD2.F32 R6, -RZ, R5.H0_H0 ;  /* 0x20000005ff067230 */ /* 0x000fc40000004100 */
[----:B------:R-:W-:Y:S02]  /*10420*/  HADD2.F32 R7, -RZ, R5.H1_H1 ;  /* 0x30000005ff077230 */ /* 0x000fe40000004100 */
[----:B------:R-:W-:Y:S01]  /*10430*/  HADD2.F32 R8, -RZ, R4.H0_H0 ;  /* 0x20000004ff087230 */ /* 0x000fe20000004100 */
[----:B------:R-:W-:Y:S01]  /*10440*/  F2FP.SATFINITE.E4M3.F32.PACK_AB_MERGE_C R55, R62, R55, RZ ;  /* 0x000000373e37723e */ /* 0x000fe200048070ff */
[----:B------:R-:W-:Y:S02]  /*10450*/  HADD2.F32 R5, -RZ, R34.H0_H0 ;  /* 0x20000022ff057230 */ /* 0x000fe40000004100 */
[----:B------:R-:W-:Y:S02]  /*10460*/  HADD2.F32 R9, -RZ, R4.H1_H1 ;  /* 0x30000004ff097230 */ /* 0x000fe40000004100 */
[----:B------:R-:W-:Y:S02]  /*10470*/  HADD2.F32 R34, -RZ, R34.H1_H1 ;  /* 0x30000022ff227230 */ /* 0x000fe40000004100 */
[----:B------:R-:W-:Y:S01]  /*10480*/  FMUL.FTZ R11, R5, R8 ;  /* 0x00000008050b7220 */ /* 0x000fe20000410000 */
[----:B------:R-:W-:-:S02]  /*10490*/  HADD2.F32 R4, -RZ, R32.H0_H0 ;  /* 0x20000020ff047230 */ /* 0x000fc40000004100 */
[-C--:B------:R-:W-:Y:S01]  /*104a0*/  FMUL.FTZ R5, R5, R6.reuse ;  /* 0x0000000605057220 */ /* 0x080fe20000410000 */
[----:B------:R-:W-:Y:S02]  /*104b0*/  HADD2.F32 R32, -RZ, R32.H1_H1 ;  /* 0x30000020ff207230 */ /* 0x000fe40000004100 */
[C---:B------:R-:W-:Y:S01]  /*104c0*/  FMUL.FTZ R31, R34.reuse, R9 ;  /* 0x00000009221f7220 */ /* 0x040fe20000410000 */
        /* <DEDUP_REMOVED lines=22> */
.L_x_6241:
[----:B------:R-:W-:Y:S05]  /*10630*/  BSYNC B1 ;  /* 0x0000000000017941 */ /* 0x000fea0003800000 */
.L_x_6240:
[----:B------:R-:W-:Y:S05]  /*10640*/  @P0 BRA `(.L_x_6232) ;  /* 0x0000000c00040947 */ /* 0x000fea0003800000 */
[----:B-1----:R-:W2:Y:S01]  /*10650*/  LDL R8, [R1+0x74] ;  /* 0x0000740001087983 */ /* 0x002ea20000100800 */
[C---:B------:R-:W-:Y:S01]  /*10660*/  IADD3 R4, R228.reuse, 0x40, RZ ;  /* 0x00000040e4047810 */ /* 0x040fe20007ffe0ff */
[----:B------:R-:W-:Y:S02]  /*10670*/  VIADD R5, R228, 0x40 ;  /* 0x00000040e4057836 */ /* 0x000fe40000000000 */
[----:B------:R-:W3:Y:S02]  /*10680*/  LDL R49, [R1+0xa8] ;  /* 0x0000a80001317983 */ /* 0x000ee40000100800 */
[----:B------:R-:W-:Y:S02]  /*10690*/  IMAD.SHL.U32 R4, R4, 0x80, RZ ;  /* 0x0000008004047824 */ /* 0x000fe400078e00ff */
[----:B------:R-:W-:Y:S02]  /*106a0*/  IMAD.SHL.U32 R5, R5, 0x80, RZ ;  /* 0x0000008005057824 */ /* 0x000fe400078e00ff */
[----:B------:R-:W-:Y:S01]  /*106b0*/  IMAD.IADD R3, R18, 0x1, R3 ;  /* 0x0000000112037824 */ /* 0x000fe200078e0203 */
[----:B------:R-:W-:-:S02]  /*106c0*/  LOP3.LUT R4, R4, 0x380, RZ, 0xc0, !PT ;  /* 0x0000038004047812 */ /* 0x000fc400078ec0ff */
[----:B------:R-:W-:Y:S02]  /*106d0*/  LOP3.LUT R5, R5, 0x380, RZ, 0xc0, !PT ;  /* 0x0000038005057812 */ /* 0x000fe400078ec0ff */
[----:B------:R-:W-:Y:S02]  /*106e0*/  SHF.R.U32.HI R4, RZ, 0x3, R4 ;  /* 0x00000003ff047819 */ /* 0x000fe40000011604 */
[----:B------:R-:W-:-:S04]  /*106f0*/  LOP3.LUT R3, R5, 0x70, R3, 0xf8, !PT ;  /* 0x0000007005037812 */ /* 0x000fc800078ef803 */
        /* <DEDUP_REMOVED lines=8> */
[----:B--2---:R-:W-:Y:S01]  /*10780*/  IADD3 R3, R16, R3, R8 ;  /* 0x0000000310037210 */ /* 0x004fe20007ffe008 */
[----:B---3--:R-:W0:Y:S04]  /*10790*/  LDS.128 R4, [R49+0x1c400] ;  /* 0x01c4000031047984 */ /* 0x008e280000000c00 */
[----:B------:R-:W1:Y:S01]  /*107a0*/  LDS.128 R8, [R3+0x1c400] ;  /* 0x01c4000003087984 */ /* 0x000e620000000c00 */
[----:B0-----:R-:W-:-:S02]  /*107b0*/  F2FP.F16.E4M3.UNPACK_B R25, R4 ;  /* 0x00000004ff19723e */ /* 0x001fc400020006ff */
[----:B-1----:R-:W-:Y:S02]  /*107c0*/  F2FP.F16.E4M3.UNPACK_B R31, R8.H1 ;  /* 0x00000008ff1f723e */ /* 0x002fe400030006ff */
[----:B------:R-:W-:-:S03]  /*107d0*/  F2FP.F16.E4M3.UNPACK_B R4, R4.H1 ;  /* 0x00000004ff04723e */ /* 0x000fc600030006ff */
[--C-:B------:R-:W-:Y:S01]  /*107e0*/  HADD2.F32 R32, -RZ, R31.reuse.H0_H0 ;  /* 0x2000001fff207230 */ /* 0x100fe20000004100 */
[-C--:B------:R-:W-:Y:S02]  /*107f0*/  F2FP.F16.E4M3.UNPACK_B R26, R5.reuse ;  /* 0x00000005ff1a723e */ /* 0x080fe400020006ff */
[----:B------:R-:W-:Y:S01]  /*10800*/  F2FP.F16.E4M3.UNPACK_B R27, R5.H1 ;  /* 0x00000005ff1b723e */ /* 0x000fe200030006ff */
[----:B------:R-:W-:Y:S02]  /*10810*/  HADD2.F32 R5, -RZ, R4.H0_H0 ;  /* 0x20000004ff057230 */ /* 0x000fe40000004100 */
[-C--:B------:R-:W-:Y:S01]  /*10820*/  FMUL.FTZ R38, R35, R32.reuse ;  /* 0x0000002023267220 */ /* 0x080fe20000410000 */
[C---:B------:R-:W-:Y:S01]  /*10830*/  FMUL.FTZ R36, R39.reuse, R32 ;  /* 0x0000002027247220 */ /* 0x040fe20000410000 */
[----:B------:R-:W-:Y:S02]  /*10840*/  F2FP.F16.E4M3.UNPACK_B R8, R8 ;  /* 0x00000008ff08723e */ /* 0x000fe400020006ff */
[----:B------:R-:W-:Y:S01]  /*10850*/  FFMA.FTZ R38, R39, R5, R38 ;  /* 0x0000000527267223 */ /* 0x000fe20000010026 */
[----:B------:R-:W-:Y:S01]  /*10860*/  F2FP.F16.E4M3.UNPACK_B R39, R15 ;  /* 0x0000000fff27723e */ /* 0x000fe200020006ff */
[----:B------:R-:W-:Y:S01]  /*10870*/  FFMA.FTZ R35, R35, R5, -R36 ;  /* 0x0000000523237223 */ /* 0x000fe20000010824 */
[----:B------:R-:W-:Y:S01]  /*10880*/  F2FP.F16.E4M3.UNPACK_B R36, R0 ;  /* 0x00000000ff24723e */ /* 0x000fe200020006ff */
[----:B------:R-:W-:-:S02]  /*10890*/  HADD2.F32 R31, -RZ, R31.H1_H1 ;  /* 0x3000001fff1f7230 */ /* 0x000fc40000004100 */
[----:B------:R-:W-:Y:S02]  /*108a0*/  HADD2.F32 R44, -RZ, R39.H0_H0 ;  /* 0x20000027ff2c7230 */ /* 0x000fe40000004100 */
[----:B------:R-:W-:Y:S02]  /*108b0*/  HADD2.F32 R5, -RZ, R8.H0_H0 ;  /* 0x20000008ff057230 */ /* 0x000fe40000004100 */
[-C--:B------:R-:W-:Y:S01]  /*108c0*/  FMUL.FTZ R37, R46, R31.reuse ;  /* 0x0000001f2e257220 */ /* 0x080fe20000410000 */
[----:B------:R-:W-:Y:S02]  /*108d0*/  HADD2.F32 R4, -RZ, R4.H1_H1 ;  /* 0x30000004ff047230 */ /* 0x000fe40000004100 */
[----:B------:R-:W-:Y:S01]  /*108e0*/  FMUL.FTZ R31, R40, R31 ;  /* 0x0000001f281f7220 */ /* 0x000fe20000410000 */
[----:B------:R-:W-:Y:S02]  /*108f0*/  HADD2.F32 R42, -RZ, R36.H0_H0 ;  /* 0x20000024ff2a7230 */ /* 0x000fe40000004100 */
[----:B------:R-:W-:Y:S01]  /*10900*/  FMUL.FTZ R15, R44, R5 ;  /* 0x000000052c0f7220 */ /* 0x000fe20000410000 */
[----:B------:R-:W-:-:S02]  /*10910*/  HADD2.F32 R0, -RZ, R25.H0_H0 ;  /* 0x20000019ff007230 */ /* 0x000fc40000004100 */
[----:B------:R-:W-:Y:S02]  /*10920*/  HADD2.F32 R43, -RZ, R39.H1_H1 ;  /* 0x30000027ff2b7230 */ /* 0x000fe40000004100 */
[----:B------:R-:W-:Y:S02]  /*10930*/  HADD2.F32 R8, -RZ, R8.H1_H1 ;  /* 0x30000008ff087230 */ /* 0x000fe40000004100 */
[----:B------:R-:W-:Y:S01]  /*10940*/  HADD2.F32 R41, -RZ, R36.H1_H1 ;  /* 0x30000024ff297230 */ /* 0x000fe20000004100 */
[----:B------:R-:W-:Y:S01]  /*10950*/  F2FP.F16.E4M3.UNPACK_B R33, R9 ;  /* 0x00000009ff21723e */ /* 0x000fe200020006ff */
[----:B------:R-:W-:Y:S01]  /*10960*/  FMUL.FTZ R5, R42, R5 ;  /* 0x000000052a057220 */ /* 0x000fe20000410000 */
[----:B------:R-:W-:Y:S01]  /*10970*/  FFMA.FTZ R31, R46, R4, R31 ;  /* 0x000000042e1f7223 */ /* 0x000fe2000001001f */
[----:B------:R-:W-:Y:S01]  /*10980*/  FFMA.FTZ R15, R42, R0, -R15 ;  /* 0x000000002a0f7223 */ /* 0x000fe2000001080f */
[----:B------:R-:W-:Y:S01]  /*10990*/  F2FP.F16.E4M3.UNPACK_B R9, R9.H1 ;  /* 0x00000009ff09723e */ /* 0x000fe200030006ff */
[----:B------:R-:W-:Y:S01]  /*109a0*/  HADD2.F32 R25, -RZ, R25.H1_H1 ;  /* 0x30000019ff197230 */ /* 0x000fe20000004100 */
[----:B------:R-:W-:Y:S01]  /*109b0*/  F2FP.F16.E4M3.UNPACK_B R46, R20.H1 ;  /* 0x00000014ff2e723e */ /* 0x000fe200030006ff */
[----:B------:R-:W-:Y:S01]  /*109c0*/  FMUL.FTZ R36, R43, R8 ;  /* 0x000000082b247220 */ /* 0x000fe20000410000 */
[----:B------:R-:W-:Y:S01]  /*109d0*/  F2FP.F16.E4M3.UNPACK_B R42, R12.H1 ;  /* 0x0000000cff2a723e */ /* 0x000fe200030006ff */
[----:B------:R-:W-:Y:S01]  /*109e0*/  FMUL.FTZ R8, R41, R8 ;  /* 0x0000000829087220 */ /* 0x000fe20000410000 */
[----:B------:R-:W-:Y:S01]  /*109f0*/  FFMA.FTZ R40, R40, R4, -R37 ;  /* 0x0000000428287223 */ /* 0x000fe20000010825 */
[----:B------:R-:W-:Y:S01]  /*10a00*/  FFMA.FTZ R5, R44, R0, R5 ;  /* 0x000000002c057223 */ /* 0x000fe20000010005 */
[----:B------:R-:W-:-:S02]  /*10a10*/  HADD2.F32 R48, -RZ, R46.H0_H0 ;  /* 0x2000002eff307230 */ /* 0x000fc40000004100 */
[-C--:B------:R-:W-:Y:S01]  /*10a20*/  FFMA.FTZ R8, R43, R25.reuse, R8 ;  /* 0x000000192b087223 */ /* 0x080fe20000010008 */
[--C-:B------:R-:W-:Y:S02]  /*10a30*/  HADD2.F32 R4, -RZ, R9.reuse.H0_H0 ;  /* 0x20000009ff047230 */ /* 0x100fe40000004100 */
[--C-:B------:R-:W-:Y:S02]  /*10a40*/  HADD2.F32 R44, -RZ, R42.reuse.H0_H0 ;  /* 0x2000002aff2c7230 */ /* 0x100fe40000004100 */
[----:B------:R-:W-:Y:S02]  /*10a50*/  HADD2.F32 R43, -RZ, R42.H1_H1 ;  /* 0x3000002aff2b7230 */ /* 0x000fe40000004100 */
[----:B------:R-:W-:Y:S02]  /*10a60*/  HADD2.F32 R9, -RZ, R9.H1_H1 ;  /* 0x30000009ff097230 */ /* 0x000fe40000004100 */
[----:B------:R-:W-:Y:S01]  /*10a70*/  FFMA.FTZ R36, R41, R25, -R36 ;  /* 0x0000001929247223 */ /* 0x000fe20000010824 */
[----:B------:R-:W-:-:S02]  /*10a80*/  HADD2.F32 R0, -RZ, R27.H0_H0 ;  /* 0x2000001bff007230 */ /* 0x000fc40000004100 */
[-C--:B------:R-:W-:Y:S01]  /*10a90*/  FMUL.FTZ R37, R48, R4.reuse ;  /* 0x0000000430257220 */ /* 0x080fe20000410000 */
[C---:B------:R-:W-:Y:S01]  /*10aa0*/  FMUL.FTZ R39, R44.reuse, R4 ;  /* 0x000000042c277220 */ /* 0x040fe20000410000 */
[----:B------:R-:W-:Y:S01]  /*10ab0*/  HADD2.F32 R47, -RZ, R46.H1_H1 ;  /* 0x3000002eff2f7230 */ /* 0x000fe20000004100 */
[----:B------:R-:W-:Y:S01]  /*10ac0*/  F2FP.F16.E4M3.UNPACK_B R41, R12 ;  /* 0x0000000cff29723e */ /* 0x000fe200020006ff */
[----:B------:R-:W-:Y:S02]  /*10ad0*/  HADD2.F32 R27, -RZ, R27.H1_H1 ;  /* 0x3000001bff1b7230 */ /* 0x000fe40000004100 */
[----:B------:R-:W-:Y:S01]  /*10ae0*/  FMUL.FTZ R42, R43, R9 ;  /* 0x000000092b2a7220 */ /* 0x000fe20000410000 */
[----:B------:R-:W-:Y:S02]  /*10af0*/  HADD2.F32 R46, -RZ, R45.H0_H0 ;  /* 0x2000002dff2e7230 */ /* 0x000fe40000004100 */
[----:B------:R-:W-:Y:S02]  /*10b00*/  HADD2.F32 R4, -RZ, R33.H0_H0 ;  /* 0x20000021ff047230 */ /* 0x000fe40000004100 */
[-C--:B------:R-:W-:Y:S01]  /*10b10*/  FFMA.FTZ R37, R44, R0.reuse, -R37 ;  /* 0x000000002c257223 */ /* 0x080fe20000010825 */
[----:B------:R-:W-:Y:S01]  /*10b20*/  FFMA.FTZ R39, R48, R0, R39 ;  /* 0x0000000030277223 */ /* 0x000fe20000010027 */
[----:B------:R-:W-:-:S02]  /*10b30*/  HADD2.F32 R44, -RZ, R41.H0_H0 ;  /* 0x20000029ff2c7230 */ /* 0x000fc40000004100 */
[C---:B------:R-:W-:Y:S01]  /*10b40*/  FMUL.FTZ R12, R47.reuse, R9 ;  /* 0x000000092f0c7220 */ /* 0x040fe20000410000 */
[----:B------:R-:W-:Y:S01]  /*10b50*/  HADD2.F32 R0, -RZ, R26.H0_H0 ;  /* 0x2000001aff007230 */ /* 0x000fe20000004100 */
[----:B------:R-:W-:Y:S01]  /*10b60*/  F2FP.F16.E4M3.UNPACK_B R34, R10 ;  /* 0x0000000aff22723e */ /* 0x000fe200020006ff */
[----:B------:R-:W-:Y:S01]  /*10b70*/  FMUL.FTZ R9, R46, R4 ;  /* 0x000000042e097220 */ /* 0x000fe20000410000 */
[----:B------:R-:W-:Y:S01]  /*10b80*/  FFMA.FTZ R42, R47, R27, R42 ;  /* 0x0000001b2f2a7223 */ /* 0x000fe2000001002a */
[----:B------:R-:W-:Y:S02]  /*10b90*/  F2FP.F16.E4M3.UNPACK_B R10, R10.H1 ;  /* 0x0000000aff0a723e */ /* 0x000fe400030006ff */
[----:B------:R-:W-:Y:S01]  /*10ba0*/  F2FP.F16.E4M3.UNPACK_B R47, R21.H1 ;  /* 0x00000015ff2f723e */ /* 0x000fe200030006ff */
[C---:B------:R-:W-:Y:S01]  /*10bb0*/  FMUL.FTZ R25, R44.reuse, R4 ;  /* 0x000000042c197220 */ /* 0x040fe20000410000 */
[----:B------:R-:W-:Y:S01]  /*10bc0*/  F2FP.F16.E4M3.UNPACK_B R28, R6 ;  /* 0x00000006ff1c723e */ /* 0x000fe200020006ff */
[----:B------:R-:W-:Y:S01]  /*10bd0*/  FFMA.FTZ R9, R44, R0, -R9 ;  /* 0x000000002c097223 */ /* 0x000fe20000010809 */
[----:B------:R-:W-:Y:S01]  /*10be0*/  F2FP.F16.E4M3.UNPACK_B R6, R6.H1 ;  /* 0x00000006ff06723e */ /* 0x000fe200030006ff */
[----:B------:R-:W-:Y:S01]  /*10bf0*/  HADD2.F32 R50, -RZ, R47.H0_H0 ;  /* 0x2000002fff327230 */ /* 0x000fe20000004100 */
[----:B------:R-:W-:Y:S01]  /*10c00*/  F2FP.F16.E4M3.UNPACK_B R44, R13.H1 ;  /* 0x0000000dff2c723e */ /* 0x000fe200030006ff */
[----:B------:R-:W-:-:S02]  /*10c10*/  HADD2.F32 R4, -RZ, R10.H0_H0 ;  /* 0x2000000aff047230 */ /* 0x000fc40000004100 */
[----:B------:R-:W-:Y:S01]  /*10c20*/  FFMA.FTZ R20, R43, R27, -R12 ;  /* 0x0000001b2b147223 */ /* 0x000fe2000001080c */
[----:B------:R-:W-:Y:S01]  /*10c30*/  FFMA.FTZ R25, R46, R0, R25 ;  /* 0x000000002e197223 */ /* 0x000fe20000010019 */
[----:B------:R-:W-:Y:S02]  /*10c40*/  HADD2.F32 R48, -RZ, R45.H1_H1 ;  /* 0x3000002dff307230 */ /* 0x000fe40000004100 */
[----:B------:R-:W-:Y:S02]  /*10c50*/  HADD2.F32 R33, -RZ, R33.H1_H1 ;  /* 0x30000021ff217230 */ /* 0x000fe40000004100 */
[----:B------:R-:W-:Y:S02]  /*10c60*/  HADD2.F32 R12, -RZ, R41.H1_H1 ;  /* 0x30000029ff0c7230 */ /* 0x000fe40000004100 */
[----:B------:R-:W-:Y:S01]  /*10c70*/  FMUL.FTZ R41, R50, R4 ;  /* 0x0000000432297220 */ /* 0x000fe20000410000 */
[----:B------:R-:W-:Y:S02]  /*10c80*/  HADD2.F32 R46, -RZ, R44.H0_H0 ;  /* 0x2000002cff2e7230 */ /* 0x000fe40000004100 */
[----:B------:R-:W-:-:S02]  /*10c90*/  HADD2.F32 R0, -RZ, R6.H0_H0 ;  /* 0x20000006ff007230 */ /* 0x000fc40000004100 */
[-C--:B------:R-:W-:Y:S01]  /*10ca0*/  FMUL.FTZ R27, R48, R33.reuse ;  /* 0x00000021301b7220 */ /* 0x080fe20000410000 */
[----:B------:R-:W-:Y:S02]  /*10cb0*/  HADD2.F32 R26, -RZ, R26.H1_H1 ;  /* 0x3000001aff1a7230 */ /* 0x000fe40000004100 */
[----:B------:R-:W-:Y:S01]  /*10cc0*/  FMUL.FTZ R33, R12, R33 ;  /* 0x000000210c217220 */ /* 0x000fe20000410000 */
[C---:B------:R-:W-:Y:S01]  /*10cd0*/  FMUL.FTZ R43, R46.reuse, R4 ;  /* 0x000000042e2b7220 */ /* 0x040fe20000410000 */
[----:B------:R-:W-:Y:S01]  /*10ce0*/  FFMA.FTZ R41, R46, R0, -R41 ;  /* 0x000000002e297223 */ /* 0x000fe20000010829 */
        /* <DEDUP_REMOVED lines=15> */
[----:B------:R-:W-:Y:S01]  /*10de0*/  FFMA.FTZ R43, R50, R0, R43 ;  /* 0x00000000322b7223 */ /* 0x000fe2000001002b */
[----:B------:R-:W-:Y:S02]  /*10df0*/  HADD2.F32 R0, -RZ, R28.H0_H0 ;  /* 0x2000001cff007230 */ /* 0x000fe40000004100 */
[-C--:B------:R-:W-:Y:S01]  /*10e00*/  FMUL.FTZ R13, R10, R4.reuse ;  /* 0x000000040a0d7220 */ /* 0x080fe20000410000 */
[----:B------:R-:W-:Y:S02]  /*10e10*/  HADD2.F32 R48, -RZ, R33.H1_H1 ;  /* 0x30000021ff307230 */ /* 0x000fe40000004100 */
[C---:B------:R-:W-:Y:S01]  /*10e20*/  FMUL.FTZ R21, R6.reuse, R4 ;  /* 0x0000000406157220 */ /* 0x040fe20000410000 */
[----:B------:R-:W-:Y:S02]  /*10e30*/  HADD2.F32 R34, -RZ, R34.H1_H1 ;  /* 0x30000022ff227230 */ /* 0x000fe40000004100 */
[----:B------:R-:W-:Y:S01]  /*10e40*/  HADD2.F32 R4, -RZ, R27.H1_H1 ;  /* 0x3000001bff047230 */ /* 0x000fe20000004100 */
[----:B------:R-:W-:Y:S01]  /*10e50*/  F2FP.F16.E4M3.UNPACK_B R32, R11 ;  /* 0x0000000bff20723e */ /* 0x000fe200020006ff */
[----:B------:R-:W-:Y:S01]  /*10e60*/  FFMA.FTZ R6, R6, R0, -R13 ;  /* 0x0000000006067223 */ /* 0x000fe2000001080d */
[----:B------:R-:W-:-:S02]  /*10e70*/  HADD2.F32 R28, -RZ, R28.H1_H1 ;  /* 0x3000001cff1c7230 */ /* 0x000fc40000004100 */
[----:B------:R-:W-:Y:S01]  /*10e80*/  FFMA.FTZ R10, R10, R0, R21 ;  /* 0x000000000a0a7223 */ /* 0x000fe20000010015 */
[----:B------:R-:W-:Y:S01]  /*10e90*/  F2FP.F16.E4M3.UNPACK_B R11, R11.H1 ;  /* 0x0000000bff0b723e */ /* 0x000fe200030006ff */
[----:B------:R-:W-:Y:S01]  /*10ea0*/  FMUL.FTZ R13, R48, R34 ;  /* 0x00000022300d7220 */ /* 0x000fe20000410000 */
[----:B------:R-:W-:Y:S01]  /*10eb0*/  F2FP.F16.E4M3.UNPACK_B R33, R24.H1 ;  /* 0x00000018ff21723e */ /* 0x000fe200030006ff */
[C---:B------:R-:W-:Y:S01]  /*10ec0*/  FMUL.FTZ R21, R4.reuse, R34 ;  /* 0x0000002204157220 */ /* 0x040fe20000410000 */
[----:B------:R-:W-:Y:S01]  /*10ed0*/  F2FP.F16.E4M3.UNPACK_B R0, R14.H1 ;  /* 0x0000000eff00723e */ /* 0x000fe200030006ff */
[-C--:B------:R-:W-:Y:S01]  /*10ee0*/  FFMA.FTZ R13, R4, R28.reuse, -R13 ;  /* 0x0000001c040d7223 */ /* 0x080fe2000001080d */
[-C--:B------:R-:W-:Y:S01]  /*10ef0*/  F2FP.F16.E4M3.UNPACK_B R29, R7.reuse ;  /* 0x00000007ff1d723e */ /* 0x080fe200020006ff */
[----:B------:R-:W-:Y:S01]  /*10f00*/  FFMA.FTZ R21, R48, R28, R21 ;  /* 0x0000001c30157223 */ /* 0x000fe20000010015 */
[----:B------:R-:W-:Y:S01]  /*10f10*/  F2FP.F16.E4M3.UNPACK_B R7, R7.H1 ;  /* 0x00000007ff07723e */ /* 0x000fe200030006ff */
[----:B------:R-:W-:-:S02]  /*10f20*/  HADD2.F32 R50, -RZ, R33.H0_H0 ;  /* 0x20000021ff327230 */ /* 0x000fc40000004100 */
[----:B------:R-:W-:Y:S02]  /*10f30*/  HADD2.F32 R4, -RZ, R11.H0_H0 ;  /* 0x2000000bff047230 */ /* 0x000fe40000004100 */
[--C-:B------:R-:W-:Y:S02]  /*10f40*/  HADD2.F32 R28, -RZ, R0.reuse.H0_H0 ;  /* 0x20000000ff1c7230 */ /* 0x100fe40000004100 */
[----:B------:R-:W-:Y:S02]  /*10f50*/  HADD2.F32 R45, -RZ, R0.H1_H1 ;  /* 0x30000000ff2d7230 */ /* 0x000fe40000004100 */
[-C--:B------:R-:W-:Y:S01]  /*10f60*/  FMUL.FTZ R27, R50, R4.reuse ;  /* 0x00000004321b7220 */ /* 0x080fe20000410000 */
[----:B------:R-:W-:Y:S02]  /*10f70*/  HADD2.F32 R0, -RZ, R7.H0_H0 ;  /* 0x20000007ff007230 */ /* 0x000fe40000004100 */
[----:B------:R-:W-:Y:S02]  /*10f80*/  HADD2.F32 R47, -RZ, R33.H1_H1 ;  /* 0x30000021ff2f7230 */ /* 0x000fe40000004100 */
[----:B------:R-:W-:Y:S01]  /*10f90*/  FMUL.FTZ R33, R28, R4 ;  /* 0x000000041c217220 */ /* 0x000fe20000410000 */
[----:B------:R-:W-:-:S02]  /*10fa0*/  HADD2.F32 R11, -RZ, R11.H1_H1 ;  /* 0x3000000bff0b7230 */ /* 0x000fc40000004100 */
[----:B------:R-:W-:Y:S01]  /*10fb0*/  FFMA.FTZ R27, R28, R0, -R27 ;  /* 0x000000001c1b7223 */ /* 0x000fe2000001081b */
[----:B------:R-:W-:Y:S01]  /*10fc0*/  HADD2.F32 R7, -RZ, R7.H1_H1 ;  /* 0x30000007ff077230 */ /* 0x000fe20000004100 */
[----:B------:R-:W-:Y:S01]  /*10fd0*/  F2FP.F16.E4M3.UNPACK_B R34, R14 ;  /* 0x0000000eff22723e */ /* 0x000fe200020006ff */
[----:B------:R-:W-:Y:S01]  /*10fe0*/  FFMA.FTZ R33, R50, R0, R33 ;  /* 0x0000000032217223 */ /* 0x000fe20000010021 */
[-C--:B------:R-:W-:Y:S01]  /*10ff0*/  FMUL.FTZ R4, R47, R11.reuse ;  /* 0x0000000b2f047220 */ /* 0x080fe20000410000 */
[----:B------:R-:W-:Y:S01]  /*11000*/  F2FP.F16.E4M3.UNPACK_B R0, R24 ;  /* 0x00000018ff00723e */ /* 0x000fe200020006ff */
[C---:B------:R-:W-:Y:S01]  /*11010*/  FMUL.FTZ R28, R45.reuse, R11 ;  /* 0x0000000b2d1c7220 */ /* 0x040fe20000410000 */
[--C-:B------:R-:W-:Y:S02]  /*11020*/  HADD2.F32 R24, -RZ, R34.reuse.H0_H0 ;  /* 0x20000022ff187230 */ /* 0x100fe40000004100 */
[----:B------:R-:W-:Y:S01]  /*11030*/  FFMA.FTZ R14, R45, R7, -R4 ;  /* 0x000000072d0e7223 */ /* 0x000fe20000010804 */
[----:B------:R-:W-:-:S02]  /*11040*/  HADD2.F32 R45, -RZ, R34.H1_H1 ;  /* 0x30000022ff2d7230 */ /* 0x000fc40000004100 */
[----:B------:R-:W-:Y:S01]  /*11050*/  FFMA.FTZ R28, R47, R7, R28 ;  /* 0x000000072f1c7223 */ /* 0x000fe2000001001c */
[----:B------:R-:W-:Y:S02]  /*11060*/  HADD2.F32 R34, -RZ, R0.H0_H0 ;  /* 0x20000000ff227230 */ /* 0x000fe40000004100 */
[----:B------:R-:W-:Y:S02]  /*11070*/  HADD2.F32 R4, -RZ, R32.H0_H0 ;  /* 0x20000020ff047230 */ /* 0x000fe40000004100 */
[----:B------:R-:W-:Y:S02]  /*11080*/  HADD2.F32 R47, -RZ, R0.H1_H1 ;  /* 0x30000000ff2f7230 */ /* 0x000fe40000004100 */
[----:B------:R-:W-:Y:S02]  /*11090*/  HADD2.F32 R32, -RZ, R32.H1_H1 ;  /* 0x30000020ff207230 */ /* 0x000fe40000004100 */
[----:B------:R-:W-:Y:S01]  /*110a0*/  FMUL.FTZ R7, R34, R4 ;  /* 0x0000000422077220 */ /* 0x000fe20000410000 */
[----:B------:R-:W-:-:S02]  /*110b0*/  HADD2.F32 R0, -RZ, R29.H0_H0 ;  /* 0x2000001dff007230 */ /* 0x000fc40000004100 */
[C---:B------:R-:W-:Y:S01]  /*110c0*/  FMUL.FTZ R11, R24.reuse, R4 ;  /* 0x00000004180b7220 */ /* 0x040fe20000410000 */
[----:B------:R-:W-:Y:S02]  /*110d0*/  HADD2.F32 R29, -RZ, R29.H1_H1 ;  /* 0x3000001dff1d7230 */ /* 0x000fe40000004100 */
[-C--:B------:R-:W-:Y:S01]  /*110e0*/  FMUL.FTZ R4, R47, R32.reuse ;  /* 0x000000202f047220 */ /* 0x080fe20000410000 */
[C---:B------:R-:W-:Y:S01]  /*110f0*/  FMUL.FTZ R32, R45.reuse, R32 ;  /* 0x000000202d207220 */ /* 0x040fe20000410000 */
[-C--:B------:R-:W-:Y:S01]  /*11100*/  FFMA.FTZ R7, R24, R0.reuse, -R7 ;  /* 0x0000000018077223 */ /* 0x080fe20000010807 */
[----:B------:R-:W-:Y:S01]  /*11110*/  FFMA.FTZ R11, R34, R0, R11 ;  /* 0x00000000220b7223 */ /* 0x000fe2000001000b */
[-C--:B------:R-:W-:Y:S01]  /*11120*/  FFMA.FTZ R0, R45, R29.reuse, -R4 ;  /* 0x0000001d2d007223 */ /* 0x080fe20000010804 */
        /* <DEDUP_REMOVED lines=19> */
.L_x_6232:
[----:B------:R-:W-:Y:S05]  /*11260*/  BSYNC B0 ;  /* 0x0000000000007941 */ /* 0x000fea0003800000 */
.L_x_6221:
[----:B------:R-:W-:Y:S01]  /*11270*/  @!PT LDS RZ, [RZ] ;  /* 0x00000000fffff984 */ /* 0x000fe20000000800 */
[----:B------:R-:W-:Y:S01]  /*11280*/  @!PT LDS RZ, [RZ] ;  /* 0x00000000fffff984 */ /* 0x000fe20000000800 */
[----:B------:R-:W-:Y:S01]  /*11290*/  @!PT LDS RZ, [RZ] ;  /* 0x00000000fffff984 */ /* 0x000fe20000000800 */
[----:B------:R-:W-:Y:S01]  /*112a0*/  @!PT LDS RZ, [RZ] ;  /* 0x00000000fffff984 */ /* 0x000fe20000000800 */
[----:B------:R4:W-:Y:S06]  /*112b0*/  MEMBAR.ALL.CTA ;  /* 0x0000000000007992 */ /* 0x0009ec0000008000 */
[----:B----4-:R-:W4:Y:S01]  /*112c0*/  FENCE.VIEW.ASYNC.S ;  /* 0x00000000000073c6 */ /* 0x010f220000000000 */
[----:B------:R-:W-:Y:S05]  /*112d0*/  WARPSYNC.ALL ;  /* 0x0000000000007948 */ /* 0x000fea0003800000 */
[----:B----4-:R-:W-:Y:S06]  /*112e0*/  BAR.SYNC.DEFER_BLOCKING 0xd, 0x100 ;  /* 0x0344000000007b1d */ /* 0x010fec0000010000 */
.L_x_6218:
[----:B-1----:R-:W4:Y:S02]  /*112f0*/  LDL R0, [R1+0x44] ;  /* 0x0000440001007983 */ /* 0x002f240000100800 */
[----:B----4-:R-:W-:-:S13]  /*11300*/  R2UR UR4, R0 ;  /* 0x00000000000472ca */ /* 0x010fda00000e0000 */
[----:B------:R-:W-:-:S04]  /*11310*/  MOV R0, UR4 ;  /* 0x0000000400007c02 */ /* 0x000fc80008000f00 */
[----:B------:R-:W-:-:S13]  /*11320*/  ISETP.NE.AND P0, PT, R0, 0x3, PT ;  /* 0x000000030000780c */ /* 0x000fda0003f05270 */
[----:B------:R-:W-:Y:S05]  /*11330*/  @!P0 BRA `(.L_x_6242) ;  /* 0x0000000000048947 */ /* 0x000fea0003800000 */
[----:B------:R-:W-:Y:S01]  /*11340*/  BPT.TRAP 0x1 ;  /* 0x000000040000795c */ /* 0x000fe20000300000 */
.L_x_6242:
[----:B------:R-:W-:Y:S01]  /*11350*/  IMAD R0, R232, 0x8, R16 ;  /* 0x00000008e8007824 */ /* 0x000fe200078e0210 */
[----:B--23--:R-:W-:-:S04]  /*11360*/  SHF.L.U32 R7, R235, 0x1f, RZ ;  /* 0x0000001feb077819 */ /* 0x00cfc800000006ff */
[----:B------:R1:W2:Y:S01]  /*11370*/  SYNCS.PHASECHK.TRANS64.TRYWAIT P1, [R0+URZ+0x2e830], R7 ;  /* 0x02e83007000075a7 */ /* 0x0002a2000802017f */
[----:B------:R-:W-:Y:S05]  /*11380*/  @!P0 BRA `(.L_x_6243) ;  /* 0x0000000000048947 */ /* 0x000fea0003800000 */
[----:B------:R-:W-:Y:S01]  /*11390*/  BPT.TRAP 0x1 ;  /* 0x000000040000795c */ /* 0x000fe20000300000 */
.L_x_6243:
[----:B0-----:R-:W-:Y:S01]  /*113a0*/  VIADD R3, R16, 0x20400 ;  /* 0x0002040010037836 */ /* 0x001fe20000000000 */
[----:B------:R-:W-:Y:S01]  /*113b0*/  LOP3.LUT R4, R30, 0x10000, RZ, 0xfc, !PT ;  /* 0x000100001e047812 */ /* 0x000fe200078efcff */
[----:B------:R-:W-:-:S03]  /*113c0*/  IMAD.MOV.U32 R5, RZ, RZ, 0x40000040 ;  /* 0x40000040ff057424 */ /* 0x000fc600078e00ff */
[----:B------:R-:W-:-:S04]  /*113d0*/  SHF.R.U32.HI R3, RZ, 0x4, R3 ;  /* 0x00000004ff037819 */ /* 0x000fc80000011603 */
[----:B------:R-:W-:-:S04]  /*113e0*/  LOP3.LUT R3, R3, 0x3fff, RZ, 0xc0, !PT ;  /* 0x00003fff03037812 */ /* 0x000fc800078ec0ff */
[----:B------:R-:W-:-:S05]  /*113f0*/  LOP3.LUT R3, R3, 0x10000, RZ, 0xfc, !PT ;  /* 0x0001000003037812 */ /* 0x000fca00078efcff */
[----:B------:R0:W-:Y:S01]  /*11400*/  STL [R1+0x4c], R3 ;  /* 0x00004c0301007387 */ /* 0x0001e20000100800 */
[----:B--2---:R-:W-:Y:S05]  /*11410*/  @P1 BRA `(.L_x_6244) ;  /* 0x0000000000081947 */ /* 0x004fea0003800000 */
[----:B------:R-:W2:Y:S02]  /*11420*/  SYNCS.PHASECHK.TRANS64.TRYWAIT P1, [R0+URZ+0x2e830], R7 ;  /* 0x02e83007000075a7 */ /* 0x000ea4000802017f */
[----:B--2---:R-:W-:Y:S05]  /*11430*/  @!P1 BRA `(.L_x_6245) ;  /* 0x0000014800709947 */ /* 0x004fea0003800000 */
.L_x_6244:
[----:B0-----:R-:W3:Y:S01]  /*11440*/  LDL R3, [R1+0x4c] ;  /* 0x00004c0001037983 */ /* 0x001ee20000100800 */
[----:B------:R-:W-:Y:S01]  /*11450*/  IMAD.MOV.U32 R13, RZ, RZ, 0x40000040 ;  /* 0x40000040ff0d7424 */ /* 0x000fe200078e00ff */
[----:B------:R-:W-:Y:S05]  /*11460*/  WARPSYNC.ALL ;  /* 0x0000000000007948 */ /* 0x000fea0003800000 */
[----:B------:R-:W-:Y:S01]  /*11470*/  R2UR UR4, R4 ;  /* 0x00000000040472ca */ /* 0x000fe200000e0000 */
[----:B------:R-:W4:Y:S01]  /*11480*/  LDL R136, [R1+0xb0] ;  /* 0x0000b00001887983 */ /* 0x000f220000100800 */
[----:B------:R-:W-:Y:S02]  /*11490*/  R2UR UR5, R5 ;  /* 0x00000000050572ca */ /* 0x000fe400000e0000 */
[----:B------:R-:W-:Y:S01]  /*114a0*/  R2UR UR7, R13 ;  /* 0x000000000d0772ca */ /* 0x000fe200000e0000 */
[----:B-----5:R-:W-:Y:S01]  /*114b0*/  WARPGROUP.ARRIVE ;  /* 0x00000000000079c5 */ /* 0x020fe20000000000 */
[----:B-12---:R-:W-:Y:S01]  /*114c0*/  IMAD.MOV.U32 R7, RZ, RZ, 0x40000040 ;  /* 0x40000040ff077424 */ /* 0x006fe200078e00ff */
[----:B------:R-:W-:-:S02]  /*114d0*/  MOV R9, 0x40000040 ;  /* 0x4000004000097802 */ /* 0x000fc40000000f00 */
[C---:B------:R-:W-:Y:S02]  /*114e0*/  R2UR UR8, R4.reuse ;  /* 0x00000000040872ca */ /* 0x040fe400000e0000 */
[----:B------:R-:W-:Y:S02]  /*114f0*/  R2UR UR11, R9 ;  /* 0x00000000090b72ca */ /* 0x000fe400000e0000 */
[C---:B------:R-:W-:Y:S01]  /*11500*/  R2UR UR9, R5.reuse ;  /* 0x00000000050972ca */ /* 0x040fe200000e0000 */
[----:B------:R-:W-:Y:S01]  /*11510*/  IMAD.MOV.U32 R11, RZ, RZ, 0x40000040 ;  /* 0x40000040ff0b7424 */ /* 0x000fe200078e00ff */
[----:B------:R-:W-:Y:S02]  /*11520*/  R2UR UR12, R4 ;  /* 0x00000000040c72ca */ /* 0x000fe400000e0000 */
[----:B------:R-:W-:Y:S02]  /*11530*/  R2UR UR13, R5 ;  /* 0x00000000050d72ca */ /* 0x000fe400000e0000 */
[----:B------:R-:W-:Y:S01]  /*11540*/  R2UR UR15, R11 ;  /* 0x000000000b0f72ca */ /* 0x000fe200000e0000 */
[----:B---3--:R-:W-:-:S05]  /*11550*/  IMAD R12, R232, 0x700, R3 ;  /* 0x00000700e80c7824 */ /* 0x008fca00078e0203 */
[----:B------:R-:W-:-:S13]  /*11560*/  R2UR UR6, R12 ;  /* 0x000000000c0672ca */ /* 0x000fda00000e0000 */
[----:B------:R-:W-:Y:S01]  /*11570*/  QGMMA.64x32x32.F32.E4M3.E4M3 R120, gdesc[UR4], RZ, !UPT, gsb0 ;  /* 0x00600000047879f3 */ /* 0x000fe2000c0008ff */
[----:B------:R-:W-:Y:S02]  /*11580*/  IADD3 R6, R12, 0x100, RZ ;  /* 0x000001000c067810 */ /* 0x000fe40007ffe0ff */
[----:B------:R-:W-:Y:S02]  /*11590*/  R2UR UR7, R7 ;  /* 0x00000000070772ca */ /* 0x000fe400000e0000 */
[----:B------:R-:W-:Y:S02]  /*115a0*/  R2UR UR6, R6 ;  /* 0x00000000060672ca */ /* 0x000fe400000e0000 */
[----:B------:R-:W-:Y:S02]  /*115b0*/  R2UR UR4, R4 ;  /* 0x00000000040472ca */ /* 0x000fe400000e0000 */
[----:B------:R-:W-:Y:S01]  /*115c0*/  R2UR UR5, R5 ;  /* 0x00000000050572ca */ /* 0x000fe200000e0000 */
[----:B------:R-:W-:-:S02]  /*115d0*/  WARPGROUP.DEPBAR.LE gsb0, 0x0 ;  /* 0x00008000000079c5 */ /* 0x000fc40000010000 */
[----:B------:R-:W-:-:S10]  /*115e0*/  WARPGROUP.ARRIVE ;  /* 0x00000000000079c5 */ /* 0x000fd40000000000 */
[----:B------:R-:W-:Y:S01]  /*115f0*/  QGMMA.64x32x32.F32.E4M3.E4M3 R104, gdesc[UR4], RZ, !UPT, gsb0 ;  /* 0x00600000046879f3 */ /* 0x000fe2000c0008ff */
[----:B------:R-:W-:-:S05]  /*11600*/  VIADD R8, R12, 0x200 ;  /* 0x000002000c087836 */ /* 0x000fca0000000000 */
[----:B------:R-:W-:Y:S01]  /*11610*/  R2UR UR10, R8 ;  /* 0x00000000080a72ca */ /* 0x000fe200000e0000 */
[----:B------:R-:W-:Y:S02]  /*11620*/  WARPGROUP.DEPBAR.LE gsb0, 0x0 ;  /* 0x00008000000079c5 */ /* 0x000fe40000010000 */
[----:B------:R-:W-:-:S10]  /*11630*/  WARPGROUP.ARRIVE ;  /* 0x00000000000079c5 */ /* 0x000fd40000000000 */
[----:B------:R-:W-:Y:S01]  /*11640*/  QGMMA.64x32x32.F32.E4M3.E4M3 R88, gdesc[UR8], RZ, !UPT, gsb0 ;  /* 0x00600000085879f3 */ /* 0x000fe2000c0008ff */
[----:B------:R-:W-:-:S05]  /*11650*/  VIADD R10, R12, 0x300 ;  /* 0x000003000c0a7836 */ /* 0x000fca0000000000 */
[----:B------:R-:W-:Y:S01]  /*11660*/  R2UR UR14, R10 ;  /* 0x000000000a0e72ca */ /* 0x000fe200000e0000 */
[----:B------:R-:W-:Y:S02]  /*11670*/  WARPGROUP.DEPBAR.LE gsb0, 0x0 ;  /* 0x00008000000079c5 */ /* 0x000fe40000010000 */
[----:B------:R-:W-:-:S10]  /*11680*/  WARPGROUP.ARRIVE ;  /* 0x00000000000079c5 */ /* 0x000fd40000000000 */
[----:B------:R-:W-:Y:S01]  /*11690*/  QGMMA.64x32x32.F32.E4M3.E4M3 R72, gdesc[UR12], RZ, !UPT, gsb0 ;  /* 0x006000000c4879f3 */ /* 0x000fe2000c0008ff */
[----:B------:R-:W-:Y:S02]  /*116a0*/  VIADD R6, R12, 0x400 ;  /* 0x000004000c067836 */ /* 0x000fe40000000000 */
[----:B------:R-:W-:Y:S01]  /*116b0*/  IMAD.MOV.U32 R7, RZ, RZ, 0x40000040 ;  /* 0x40000040ff077424 */ /* 0x000fe200078e00ff */
[----:B------:R-:W-:Y:S02]  /*116c0*/  R2UR UR16, R4 ;  /* 0x00000000041072ca */ /* 0x000fe400000e0000 */
[----:B------:R-:W-:Y:S02]  /*116d0*/  R2UR UR18, R6 ;  /* 0x00000000061272ca */ /* 0x000fe400000e0000 */
[----:B------:R-:W-:Y:S02]  /*116e0*/  R2UR UR19, R7 ;  /* 0x00000000071372ca */ /* 0x000fe400000e0000 */
[----:B------:R-:W-:Y:S01]  /*116f0*/  R2UR UR17, R5 ;  /* 0x00000000051172ca */ /* 0x000fe200000e0000 */
[----:B------:R-:W-:-:S02]  /*11700*/  WARPGROUP.DEPBAR.LE gsb0, 0x0 ;  /* 0x00008000000079c5 */ /* 0x000fc40000010000 */
        /* <DEDUP_REMOVED lines=20> */
[----:B------:R-:W-:Y:S01]  /*11850*/  VIADD R10, R4, 0x2 ;  /* 0x00000002040a7836 */ /* 0x000fe20000000000 */
[----:B------:R-:W-:Y:S01]  /*11860*/  IADD3 R14, R12, 0x2, RZ ;  /* 0x000000020c0e7810 */ /* 0x000fe20007ffe0ff */
[----:B------:R-:W-:Y:S01]  /*11870*/  IMAD.MOV.U32 R15, RZ, RZ, 0x40000040 ;  /* 0x40000040ff0f7424 */ /* 0x000fe200078e00ff */
[----:B------:R-:W-:Y:S02]  /*11880*/  MOV R11, 0x40000040 ;  /* 0x40000040000b7802 */ /* 0x000fe40000000f00 */
[----:B------:R-:W-:Y:S02]  /*11890*/  R2UR UR30, R14 ;  /* 0x000000000e1e72ca */ /* 0x000fe400000e0000 */
[----:B------:R-:W-:Y:S02]  /*118a0*/  R2UR UR31, R15 ;  /* 0x000000000f1f72ca */ /* 0x000fe400000e0000 */
[----:B------:R-:W-:-:S02]  /*118b0*/  R2UR UR28, R10 ;  /* 0x000000000a1c72ca */ /* 0x000fc400000e0000 */
[----:B------:R-:W-:Y:S01]  /*118c0*/  R2UR UR29, R11 ;  /* 0x000000000b1d72ca */ /* 0x000fe200000e0000 */
[----:B------:R-:W-:Y:S02]  /*118d0*/  WARPGROUP.DEPBAR.LE gsb0, 0x0 ;  /* 0x00008000000079c5 */ /* 0x000fe40000010000 */
[----:B------:R-:W-:-:S10]  /*118e0*/  WARPGROUP.ARRIVE ;  /* 0x00000000000079c5 */ /* 0x000fd40000000000 */
[----:B------:R-:W-:Y:S01]  /*118f0*/  QGMMA.64x32x32.F32.E4M3.E4M3 R120, gdesc[UR28], R120, gsb0 ;  /* 0x006000001c7879f3 */ /* 0x000fe20008000878 */
        /* <DEDUP_REMOVED lines=27> */
[----:B------:R-:W-:Y:S02]  /*11ab0*/  IADD3 R6, R12, 0x402, RZ ;  /* 0x000004020c067810 */ /* 0x000fe40007ffe0ff */
[----:B------:R-:W-:Y:S02]  /*11ac0*/  MOV R7, 0x40000040 ;  /* 0x4000004000077802 */ /* 0x000fe40000000f00 */
        /* <DEDUP_REMOVED lines=25> */
[----:B------:R-:W-:Y:S01]  /*11c60*/  VIADD R14, R12, 0x4 ;  /* 0x000000040c0e7836 */ /* 0x000fe20000000000 */
[----:B------:R-:W-:Y:S01]  /*11c70*/  IADD3 R8, R4, 0x4, RZ ;  /* 0x0000000404087810 */ /* 0x000fe20007ffe0ff */
[----:B------:R-:W-:Y:S02]  /*11c80*/  IMAD.MOV.U32 R15, RZ, RZ, 0x40000040 ;  /* 0x40000040ff0f7424 */ /* 0x000fe400078e00ff */
[----:B------:R-:W-:Y:S01]  /*11c90*/  IMAD.MOV.U32 R9, RZ, RZ, 0x40000040 ;  /* 0x40000040ff097424 */ /* 0x000fe200078e00ff */
[----:B------:R-:W-:Y:S02]  /*11ca0*/  R2UR UR30, R14 ;  /* 0x000000000e1e72ca */ /* 0x000fe400000e0000 */
[----:B------:R-:W-:Y:S02]  /*11cb0*/  R2UR UR31, R15 ;  /* 0x000000000f1f72ca */ /* 0x000fe400000e0000 */
[----:B------:R-:W-:-:S02]  /*11cc0*/  R2UR UR28, R8 ;  /* 0x00000000081c72ca */ /* 0x000fc400000e0000 */
[----:B------:R-:W-:Y:S01]  /*11cd0*/  R2UR UR29, R9 ;  /* 0x00000000091d72ca */ /* 0x000fe200000e0000 */
[----:B------:R-:W-:Y:S02]  /*11ce0*/  WARPGROUP.DEPBAR.LE gsb0, 0x0 ;  /* 0x00008000000079c5 */ /* 0x000fe40000010000 */
[----:B------:R-:W-:-:S10]  /*11cf0*/  WARPGROUP.ARRIVE ;  /* 0x00000000000079c5 */ /* 0x000fd40000000000 */
[----:B------:R-:W-:Y:S01]  /*11d00*/  QGMMA.64x32x32.F32.E4M3.E4M3 R120, gdesc[UR28], R120, gsb0 ;  /* 0x006000001c7879f3 */ /* 0x000fe20008000878 */
[----:B------:R-:W-:Y:S01]  /*11d10*/  IMAD.MOV.U32 R15, RZ, RZ, 0x40000040 ;  /* 0x40000040ff0f7424 */ /* 0x000fe200078e00ff */
[----:B------:R-:W-:Y:S02]  /*11d20*/  IADD3 R14, R12, 0x104, RZ ;  /* 0x000001040c0e7810 */ /* 0x000fe40007ffe0ff */
        /* <DEDUP_REMOVED lines=105> */
[----:B------:R-:W-:Y:S01]  /*123c0*/  FMUL.FTZ R20, R2, R121 ;  /* 0x0000007902147220 */ /* 0x000fe20000410000 */
[----:B------:R-:W-:-:S02]  /*123d0*/  WARPGROUP.DEPBAR.LE gsb0, 0x0 ;  /* 0x00008000000079c5 */ /* 0x000fc40000010000 */
[----:B------:R-:W-:-:S09]  /*123e0*/  WARPGROUP.ARRIVE ;  /* 0x00000000000079c5 */ /* 0x000fd20000000000 */
[----:B------:R-:W-:Y:S01]  /*123f0*/  QGMMA.64x32x32.F32.E4M3.E4M3 R40, gdesc[UR4], R40, gsb0 ;  /* 0x00600000042879f3 */ /* 0x000fe20008000828 */
        /* <DEDUP_REMOVED lines=8> */
[----:B------:R-:W-:Y:S01]  /*12480*/  FMUL.FTZ R120, R2, R123 ;  /* 0x0000007b02787220 */ /* 0x000fe20000410000 */
[----:B----4-:R-:W-:-:S05]  /*12490*/  IMAD.IADD R86, R136, 0x1, R138 ;  /* 0x0000000188567824 */ /* 0x010fca00078e028a */
[----:B------:R-:W0:Y:S01]  /*124a0*/  MUFU.TANH R122, R122 ;  /* 0x0000007a007a7308 */ /* 0x000e220000002400 */
[C---:B------:R-:W-:Y:S01]  /*124b0*/  FMUL.FTZ R123, R2.reuse, R126 ;  /* 0x0000007e027b7220 */ /* 0x040fe20000410000 */
[----:B------:R-:W-:-:S06]  /*124c0*/  FMUL.FTZ R125, R2, R128 ;  /* 0x00000080027d7220 */ /* 0x000fcc0000410000 */
[----:B------:R-:W1:Y:S01]  /*124d0*/  MUFU.TANH R124, R124 ;  /* 0x0000007c007c7308 */ /* 0x000e620000002400 */
[C---:B------:R-:W-:Y:S01]  /*124e0*/  FMUL.FTZ R126, R2.reuse, R129 ;  /* 0x00000081027e7220 */ /* 0x040fe20000410000 */
[C---:B------:R-:W-:Y:S01]  /*124f0*/  FMUL.FTZ R128, R2.reuse, R131 ;  /* 0x0000008302807220 */ /* 0x040fe20000410000 */
[----:B------:R-:W-:-:S05]  /*12500*/  FMUL.FTZ R13, R2, R66 ;  /* 0x00000042020d7220 */ /* 0x000fca0000410000 */
[----:B------:R-:W2:Y:S01]  /*12510*/  MUFU.TANH R3, R3 ;  /* 0x0000000300037308 */ /* 0x000ea20000002400 */
[C---:B------:R-:W-:Y:S01]  /*12520*/  FMUL.FTZ R129, R2.reuse, R132 ;  /* 0x0000008402817220 */ /* 0x040fe20000410000 */
[----:B------:R-:W-:Y:S02]  /*12530*/  IMAD R66, R139, -0xe0, R86 ;  /* 0xffffff208b427824 */ /* 0x000fe400078e0256 */
[----:B------:R-:W-:-:S04]  /*12540*/  FMUL.FTZ R132, R2, R135 ;  /* 0x0000008702847220 */ /* 0x000fc80000410000 */
[----:B------:R-:W3:Y:S01]  /*12550*/  MUFU.TANH R106, R106 ;  /* 0x0000006a006a7308 */ /* 0x000ee20000002400 */
[----:B------:R-:W-:-:S07]  /*12560*/  FMUL.FTZ R108, R2, R108 ;  /* 0x0000006c026c7220 */ /* 0x000fce0000410000 */
[----:B------:R-:W4:Y:S01]  /*12570*/  MUFU.TANH R121, R121 ;  /* 0x0000007900797308 */ /* 0x000f220000002400 */
[----:B------:R-:W-:-:S07]  /*12580*/  ISETP.GT.AND P3, PT, R66, 0x9, PT ;  /* 0x000000094200780c */ /* 0x000fce0003f64270 */
[----:B------:R-:W4:Y:S01]  /*12590*/  MUFU.TANH R21, R21 ;  /* 0x0000001500157308 */ /* 0x000f220000002400 */
[----:B------:R-:W-:Y:S02]  /*125a0*/  WARPGROUP.DEPBAR.LE gsb0, 0x0 ;  /* 0x00008000000079c5 */ /* 0x000fe40000010000 */
[----:B------:R-:W-:-:S05]  /*125b0*/  FMUL.FTZ R135, R2, R40 ;  /* 0x0000002802877220 */ /* 0x000fca0000410000 */
[----:B------:R-:W-:Y:S01]  /*125c0*/  MUFU.TANH R126, R126 ;  /* 0x0000007e007e7308 */ /* 0x000fe20000002400 */
[----:B------:R-:W-:Y:S01]  /*125d0*/  ISETP.GT.AND P5, PT, R66, RZ, PT ;  /* 0x000000ff4200720c */ /* 0x000fe20003fa4270 */
[----:B------:R-:W-:Y:S01]  /*125e0*/  FMUL.FTZ R185, R2, R43 ;  /* 0x0000002b02b97220 */ /* 0x000fe20000410000 */
[----:B------:R-:W-:-:S05]  /*125f0*/  ISETP.GT.AND P1, PT, R66, 0x1, PT ;  /* 0x000000014200780c */ /* 0x000fca0003f24270 */
[----:B------:R1:W-:Y:S01]  /*12600*/  MUFU.TANH R40, R13 ;  /* 0x0000000d00287308 */ /* 0x0003e20000002400 */
[----:B0-----:R-:W-:-:S07]  /*12610*/  FSEL R43, R122, -INF , P3 ;  /* 0xff8000007a2b7808 */ /* 0x001fce0001800000 */
[----:B------:R-:W0:Y:S01]  /*12620*/  MUFU.TANH R128, R128 ;  /* 0x0000008000807308 */ /* 0x000e220000002400 */
[----:B-1----:R-:W-:Y:S01]  /*12630*/  MOV R13, 0x40000040 ;  /* 0x40000040000d7802 */ /* 0x002fe20000000f00 */
[----:B------:R-:W-:-:S03]  /*12640*/  FMUL.FTZ R127, R2, R130 ;  /* 0x00000082027f7220 */ /* 0x000fc60000410000 */
[----:B------:R-:W-:-:S03]  /*12650*/  R2UR UR7, R13 ;  /* 0x000000000d0772ca */ /* 0x000fc600000e0000 */
[----:B------:R-:W1:Y:S01]  /*12660*/  MUFU.TANH R125, R125 ;  /* 0x0000007d007d7308 */ /* 0x000e620000002400 */
[----:B------:R-:W-:Y:S02]  /*12670*/  FSEL R13, R124, -INF , P3 ;  /* 0xff8000007c0d7808 */ /* 0x000fe40001800000 */
[----:B------:R-:W-:Y:S01]  /*12680*/  ISETP.GT.AND P3, PT, R66, 0x20, PT ;  /* 0x000000204200780c */ /* 0x000fe20003f64270 */
[----:B------:R-:W-:Y:S01]  /*12690*/  FMUL.FTZ R130, R2, R133 ;  /* 0x0000008502827220 */ /* 0x000fe20000410000 */
[----:B------:R-:W-:-:S03]  /*126a0*/  ISETP.GT.AND P2, PT, R66, 0x8, PT ;  /* 0x000000084200780c */ /* 0x000fc60003f44270 */
[----:B------:R-:W1:Y:S01]  /*126b0*/  MUFU.TANH R120, R120 ;  /* 0x0000007800787308 */ /* 0x000e620000002400 */
[----:B--2---:R-:W-:Y:S01]  /*126c0*/  FSEL R3, R3, -INF , P5 ;  /* 0xff80000003037808 */ /* 0x004fe20002800000 */
[----:B------:R-:W-:Y:S01]  /*126d0*/  FMUL.FTZ R86, R2, R50 ;  /* 0x0000003202567220 */ /* 0x000fe20000410000 */
[----:B------:R-:W-:Y:S01]  /*126e0*/  FSEL R20, R20, -INF , P1 ;  /* 0xff80000014147808 */ /* 0x000fe20000800000 */
[----:B------:R-:W-:-:S04]  /*126f0*/  FMUL.FTZ R50, R2, R53 ;  /* 0x0000003502327220 */ /* 0x000fc80000410000 */
[----:B------:R-:W-:Y:S01]  /*12700*/  MUFU.TANH R108, R108 ;  /* 0x0000006c006c7308 */ /* 0x000fe20000002400 */
[----:B---3--:R-:W-:Y:S01]  /*12710*/  FSEL R53, R106, -INF , P3 ;  /* 0xff8000006a357808 */ /* 0x008fe20001800000 */
[----:B------:R-:W-:Y:S01]  /*12720*/  FMUL.FTZ R104, R2, R104 ;  /* 0x0000006802687220 */ /* 0x000fe20000410000 */
[----:B----4-:R-:W-:Y:S02]  /*12730*/  FSEL R121, R121, -INF , P2 ;  /* 0xff80000079797808 */ /* 0x010fe40001000000 */
[----:B------:R-:W-:-:S03]  /*12740*/  FMNMX.FTZ R106, R3, R20, !PT ;  /* 0x00000014036a7209 */ /* 0x000fc60007810000 */
[----:B------:R-:W2:Y:S01]  /*12750*/  MUFU.TANH R123, R123 ;  /* 0x0000007b007b7308 */ /* 0x000ea20000002400 */
[----:B------:R-:W-:Y:S02]  /*12760*/  FSEL R21, R21, -INF , P5 ;  /* 0xff80000015157808 */ /* 0x000fe40002800000 */
[----:B------:R-:W-:-:S05]  /*12770*/  ISETP.GT.AND P5, PT, R66, 0x11, PT ;  /* 0x000000114200780c */ /* 0x000fca0003fa4270 */
[----:B------:R-:W3:Y:S01]  /*12780*/  MUFU.TANH R129, R129 ;  /* 0x0000008100817308 */ /* 0x000ee20000002400 */
[----:B------:R-:W-:Y:S01]  /*12790*/  ISETP.GT.AND P4, PT, R66, 0x10, PT ;  /* 0x000000104200780c */ /* 0x000fe20003f84270 */
[C---:B------:R-:W-:Y:S01]  /*127a0*/  FMUL.FTZ R105, R2.reuse, R105 ;  /* 0x0000006902697220 */ /* 0x040fe20000410000 */
[----:B------:R-:W-:Y:S01]  /*127b0*/  FMNMX.FTZ R106, R121, R106, !PT ;  /* 0x0000006a796a7209 */ /* 0x000fe20007810000 */
[C---:B------:R-:W-:Y:S01]  /*127c0*/  FMUL.FTZ R142, R2.reuse, R45 ;  /* 0x0000002d028e7220 */ /* 0x040fe20000410000 */
[----:B------:R-:W-:-:S03]  /*127d0*/  FMUL.FTZ R140, R2, R47 ;  /* 0x0000002f028c7220 */ /* 0x000fc60000410000 */
[----:B------:R-:W4:Y:S01]  /*127e0*/  MUFU.TANH R130, R130 ;  /* 0x0000008200827308 */ /* 0x000f220000002400 */
[----:B------:R-:W-:Y:S01]  /*127f0*/  FMUL.FTZ R71, R2, R71 ;  /* 0x0000004702477220 */ /* 0x000fe20000410000 */
[----:B0-----:R-:W-:Y:S02]  /*12800*/  FSEL R45, R128, -INF , P5 ;  /* 0xff800000802d7808 */ /* 0x001fe40002800000 */
[----:B------:R-:W-:Y:S01]  /*12810*/  FSEL R47, R126, -INF , P5 ;  /* 0xff8000007e2f7808 */ /* 0x000fe20002800000 */
[----:B------:R-:W-:Y:S01]  /*12820*/  FMUL.FTZ R131, R2, R134 ;  /* 0x0000008602837220 */ /* 0x000fe20000410000 */
[----:B------:R-:W-:Y:S02]  /*12830*/  ISETP.GT.AND P5, PT, R66, 0x28, PT ;  /* 0x000000284200780c */ /* 0x000fe40003fa4270 */
[----:B------:R-:W0:Y:S01]  /*12840*/  MUFU.TANH R127, R127 ;  /* 0x0000007f007f7308 */ /* 0x000e220000002400 */
[----:B-1----:R-:W-:Y:S01]  /*12850*/  FSEL R125, R125, -INF , P4 ;  /* 0xff8000007d7d7808 */ /* 0x002fe20002000000 */
[----:B------:R-:W-:Y:S01]  /*12860*/  FMUL.FTZ R187, R2, R46 ;  /* 0x0000002e02bb7220 */ /* 0x000fe20000410000 */
[----:B------:R-:W-:-:S05]  /*12870*/  FMNMX.FTZ R106, R43, R106, !PT ;  /* 0x0000006a2b6a7209 */ /* 0x000fca0007810000 */
[----:B------:R-:W-:Y:S01]  /*12880*/  MUFU.TANH R104, R104 ;  /* 0x0000006800687308 */ /* 0x000fe20000002400 */
[----:B------:R-:W-:Y:S01]  /*12890*/  FSEL R120, R120, -INF , P1 ;  /* 0xff80000078787808 */ /* 0x000fe20000800000 */
[----:B------:R-:W-:Y:S01]  /*128a0*/  FMUL.FTZ R109, R2, R109 ;  /* 0x0000006d026d7220 */ /* 0x000fe20000410000 */
[----:B------:R-:W-:-:S05]  /*128b0*/  ISETP.GT.AND P1, PT, R66, 0x18, PT ;  /* 0x000000184200780c */ /* 0x000fca0003f24270 */
[----:B------:R1:W-:Y:S01]  /*128c0*/  MUFU.TANH R46, R71 ;  /* 0x00000047002e7308 */ /* 0x0003e20000002400 */
[----:B--2---:R-:W-:Y:S01]  /*128d0*/  FSEL R123, R123, -INF , P2 ;  /* 0xff8000007b7b7808 */ /* 0x004fe20001000000 */
[----:B------:R-:W-:Y:S01]  /*128e0*/  FMUL.FTZ R112, R2, R112 ;  /* 0x0000007002707220 */ /* 0x000fe20000410000 */
[----:B------:R-:W-:-:S05]  /*128f0*/  ISETP.GT.AND P2, PT, R66, 0x19, PT ;  /* 0x000000194200780c */ /* 0x000fca0003f44270 */
[----:B------:R-:W2:Y:S01]  /*12900*/  MUFU.TANH R105, R105 ;  /* 0x0000006900697308 */ /* 0x000ea20000002400 */
[----:B-1----:R-:W-:Y:S02]  /*12910*/  FSEL R71, R108, -INF , P5 ;  /* 0xff8000006c477808 */ /* 0x002fe40002800000 */
[----:B------:R-:W-:Y:S02]  /*12920*/  FMNMX.FTZ R108, R125, R106, !PT ;  /* 0x0000006a7d6c7209 */ /* 0x000fe40007810000 */
[----:B---3--:R-:W-:-:S03]  /*12930*/  FSEL R129, R129, -INF , P1 ;  /* 0xff80000081817808 */ /* 0x008fc60000800000 */
[----:B------:R-:W1:Y:S01]  /*12940*/  MUFU.TANH R131, R131 ;  /* 0x0000008300837308 */ /* 0x000e620000002400 */
[----:B------:R-:W-:Y:S01]  /*12950*/  FMNMX.FTZ R108, R47, R108, !PT ;  /* 0x0000006c2f6c7209 */ /* 0x000fe20007810000 */
[C---:B------:R-:W-:Y:S01]  /*12960*/  FMUL.FTZ R133, R2.reuse, R70 ;  /* 0x0000004602857220 */ /* 0x040fe20000410000 */
[C---:B------:R-:W-:Y:S01]  /*12970*/  FMUL.FTZ R67, R2.reuse, R67 ;  /* 0x0000004302437220 */ /* 0x040fe20000410000 */
[C---:B------:R-:W-:Y:S01]  /*12980*/  FMUL.FTZ R70, R2.reuse, R51 ;  /* 0x0000003302467220 */ /* 0x040fe20000410000 */
[----:B------:R-:W-:Y:S01]  /*12990*/  FMUL.FTZ R107, R2, R107 ;  /* 0x0000006b026b7220 */ /* 0x000fe20000410000 */
[----:B----4-:R-:W-:Y:S02]  /*129a0*/  FSEL R51, R130, -INF , P2 ;  /* 0xff80000082337808 */ /* 0x010fe40001000000 */
[----:B------:R-:W3:Y:S01]  /*129b0*/  MUFU.TANH R132, R132 ;  /* 0x0000008400847308 */ /* 0x000ee20000002400 */
[----:B------:R-:W-:Y:S01]  /*129c0*/  FMNMX.FTZ R108, R129, R108, !PT ;  /* 0x0000006c816c7209 */ /* 0x000fe20007810000 */
[C---:B------:R-:W-:Y:S01]  /*129d0*/  FMUL.FTZ R113, R2.reuse, R113 ;  /* 0x0000007102717220 */ /* 0x040fe20000410000 */
[----:B------:R-:W-:Y:S01]  /*129e0*/  FMUL.FTZ R137, R2, R41 ;  /* 0x0000002902897220 */ /* 0x000fe20000410000 */
[----:B0-----:R-:W-:-:S04]  /*129f0*/  FSEL R127, R127, -INF , P4 ;  /* 0xff8000007f7f7808 */ /* 0x001fc80002000000 */
[----:B------:R-:W0:Y:S01]  /*12a00*/  MUFU.TANH R109, R109 ;  /* 0x0000006d006d7308 */ /* 0x000e220000002400 */
[----:B------:R-:W-:Y:S01]  /*12a10*/  FMUL.FTZ R110, R2, R110 ;  /* 0x0000006e026e7220 */ /* 0x000fe20000410000 */
[----:B------:R-:W-:Y:S01]  /*12a20*/  ISETP.GT.AND P4, PT, R66, 0x21, PT ;  /* 0x000000214200780c */ /* 0x000fe20003f84270 */
[----:B------:R-:W-:Y:S01]  /*12a30*/  FMUL.FTZ R116, R2, R116 ;  /* 0x0000007402747220 */ /* 0x000fe20000410000 */
[----:B------:R-:W-:-:S04]  /*12a40*/  FMNMX.FTZ R108, R51, R108, !PT ;  /* 0x0000006c336c7209 */ /* 0x000fc80007810000 */
[----:B------:R-:W-:Y:S01]  /*12a50*/  MUFU.TANH R112, R112 ;  /* 0x0000007000707308 */ /* 0x000fe20000002400 */
[----:B------:R-:W-:Y:S01]  /*12a60*/  FMUL.FTZ R111, R2, R111 ;  /* 0x0000006f026f7220 */ /* 0x000fe20000410000 */
[----:B--2---:R-:W-:-:S06]  /*12a70*/  FSEL R105, R105, -INF , P4 ;  /* 0xff80000069697808 */ /* 0x004fcc0002000000 */
[----:B------:R2:W-:Y:S01]  /*12a80*/  MUFU.TANH R41, R67 ;  /* 0x0000004300297308 */ /* 0x0005e20000002400 */
[----:B------:R-:W-:Y:S01]  /*12a90*/  FMUL.FTZ R117, R2, R117 ;  /* 0x0000007502757220 */ /* 0x000fe20000410000 */
[----:B-1----:R-:W-:Y:S02]  /*12aa0*/  FSEL R131, R131, -INF , P1 ;  /* 0xff80000083837808 */ /* 0x002fe40000800000 */
[----:B--2---:R-:W-:-:S04]  /*12ab0*/  FSEL R67, R104, -INF , P3 ;  /* 0xff80000068437808 */ /* 0x004fc80001800000 */
[----:B------:R-:W1:Y:S01]  /*12ac0*/  MUFU.TANH R107, R107 ;  /* 0x0000006b006b7308 */ /* 0x000e620000002400 */
[----:B------:R-:W-:-:S07]  /*12ad0*/  FMNMX.FTZ R108, R67, R108, !PT ;  /* 0x0000006c436c7209 */ /* 0x000fce0007810000 */
[----:B------:R-:W-:Y:S01]  /*12ae0*/  MUFU.TANH R113, R113 ;  /* 0x0000007100717308 */ /* 0x000fe20000002400 */
[----:B------:R-:W-:Y:S01]  /*12af0*/  FMUL.FTZ R114, R2, R114 ;  /* 0x0000007202727220 */ /* 0x000fe20000410000 */
[----:B------:R-:W-:Y:S01]  /*12b00*/  ISETP.GT.AND P1, PT, R66, 0x29, PT ;  /* 0x000000294200780c */ /* 0x000fe20003f24270 */
[----:B------:R-:W-:Y:S01]  /*12b10*/  FMUL.FTZ R88, R2, R88 ;  /* 0x0000005802587220 */ /* 0x000fe20000410000 */
[----:B------:R-:W-:-:S04]  /*12b20*/  FMNMX.FTZ R108, R105, R108, !PT ;  /* 0x0000006c696c7209 */ /* 0x000fc80007810000 */
[----:B------:R-:W-:Y:S01]  /*12b30*/  MUFU.TANH R110, R110 ;  /* 0x0000006e006e7308 */ /* 0x000fe20000002400 */
[----:B------:R-:W-:Y:S01]  /*12b40*/  FMUL.FTZ R134, R2, R49 ;  /* 0x0000003102867220 */ /* 0x000fe20000410000 */
[----:B---3--:R-:W-:Y:S01]  /*12b50*/  FSEL R49, R132, -INF , P2 ;  /* 0xff80000084317808 */ /* 0x008fe20001000000 */
[----:B------:R-:W-:-:S05]  /*12b60*/  FMUL.FTZ R115, R2, R115 ;  /* 0x0000007302737220 */ /* 0x000fca0000410000 */
[----:B------:R-:W-:Y:S01]  /*12b70*/  MUFU.TANH R116, R116 ;  /* 0x0000007400747308 */ /* 0x000fe20000002400 */
[----:B------:R-:W-:Y:S01]  /*12b80*/  ISETP.GT.AND P2, PT, R66, 0x30, PT ;  /* 0x000000304200780c */ /* 0x000fe20003f44270 */
[----:B------:R-:W-:Y:S01]  /*12b90*/  FMUL.FTZ R89, R2, R89 ;  /* 0x0000005902597220 */ /* 0x000fe20000410000 */
[----:B0-----:R-:W-:Y:S02]  /*12ba0*/  FSEL R109, R109, -INF , P1 ;  /* 0xff8000006d6d7808 */ /* 0x001fe40000800000 */
[----:B------:R-:W-:-:S03]  /*12bb0*/  FMNMX.FTZ R108, R71, R108, !PT ;  /* 0x0000006c476c7209 */ /* 0x000fc60007810000 */
[----:B------:R-:W0:Y:S01]  /*12bc0*/  MUFU.TANH R111, R111 ;  /* 0x0000006f006f7308 */ /* 0x000e220000002400 */
[C---:B------:R-:W-:Y:S01]  /*12bd0*/  FMUL.FTZ R144, R2.reuse, R44 ;  /* 0x0000002c02907220 */ /* 0x040fe20000410000 */
[----:B------:R-:W-:Y:S01]  /*12be0*/  FMUL.FTZ R118, R2, R118 ;  /* 0x0000007602767220 */ /* 0x000fe20000410000 */
[----:B------:R-:W-:-:S05]  /*12bf0*/  VIADD R12, R12, 0x606 ;  /* 0x000006060c0c7836 */ /* 0x000fca0000000000 */
[----:B------:R-:W2:Y:S01]  /*12c00*/  MUFU.TANH R117, R117 ;  /* 0x0000007500757308 */ /* 0x000ea20000002400 */
[----:B------:R-:W-:Y:S01]  /*12c10*/  ISETP.GT.AND P3, PT, R66, 0x31, PT ;  /* 0x000000314200780c */ /* 0x000fe20003f64270 */
[C---:B------:R-:W-:Y:S01]  /*12c20*/  FMUL.FTZ R92, R2.reuse, R92 ;  /* 0x0000005c025c7220 */ /* 0x040fe20000410000 */
[----:B------:R-:W-:Y:S01]  /*12c30*/  FMNMX.FTZ R108, R109, R108, !PT ;  /* 0x0000006c6d6c7209 */ /* 0x000fe20007810000 */
[----:B------:R-:W-:-:S04]  /*12c40*/  FMUL.FTZ R69, R2, R69 ;  /* 0x0000004502457220 */ /* 0x000fc80000410000 */
[----:B------:R-:W-:Y:S01]  /*12c50*/  MUFU.TANH R114, R114 ;  /* 0x0000007200727308 */ /* 0x000fe20000002400 */
[C---:B------:R-:W-:Y:S01]  /*12c60*/  FMUL.FTZ R136, R2.reuse, R48 ;  /* 0x0000003002887220 */ /* 0x040fe20000410000 */
[----:B------:R-:W-:Y:S01]  /*12c70*/  FMUL.FTZ R14, R2, R85 ;  /* 0x00000055020e7220 */ /* 0x000fe20000410000 */
[----:B-1----:R-:W-:-:S05]  /*12c80*/  FSEL R107, R107, -INF , P4 ;  /* 0xff8000006b6b7808 */ /* 0x002fca0002000000 */
[----:B------:R-:W1:Y:S01]  /*12c90*/  MUFU.TANH R88, R88 ;  /* 0x0000005800587308 */ /* 0x000e620000002400 */
[C---:B------:R-:W-:Y:S01]  /*12ca0*/  FMUL.FTZ R119, R2.reuse, R119 ;  /* 0x0000007702777220 */ /* 0x040fe20000410000 */
[----:B------:R-:W-:Y:S01]  /*12cb0*/  FMUL.FTZ R85, R2, R87 ;  /* 0x0000005702557220 */ /* 0x000fe20000410000 */
[----:B------:R-:W-:-:S05]  /*12cc0*/  ISETP.GT.AND P4, PT, R66, 0x38, PT ;  /* 0x000000384200780c */ /* 0x000fca0003f84270 */
[----:B------:R3:W-:Y:S01]  /*12cd0*/  MUFU.TANH R44, R133 ;  /* 0x00000085002c7308 */ /* 0x0007e20000002400 */
[C---:B------:R-:W-:Y:S01]  /*12ce0*/  FMUL.FTZ R93, R2.reuse, R93 ;  /* 0x0000005d025d7220 */ /* 0x040fe20000410000 */
[----:B------:R-:W-:Y:S01]  /*12cf0*/  FMUL.FTZ R87, R2, R68 ;  /* 0x0000004402577220 */ /* 0x000fe20000410000 */
[----:B------:R-:W-:Y:S02]  /*12d00*/  R2UR UR6, R12 ;  /* 0x000000000c0672ca */ /* 0x000fe400000e0000 */
[----:B---3--:R-:W-:-:S03]  /*12d10*/  FSEL R133, R112, -INF , P2 ;  /* 0xff80000070857808 */ /* 0x008fc60001000000 */
[----:B------:R-:W3:Y:S01]  /*12d20*/  MUFU.TANH R115, R115 ;  /* 0x0000007300737308 */ /* 0x000ee20000002400 */
[----:B------:R-:W-:Y:S01]  /*12d30*/  FMUL.FTZ R68, R2, R52 ;  /* 0x0000003402447220 */ /* 0x000fe20000410000 */
[----:B------:R-:W-:-:S06]  /*12d40*/  FMNMX.FTZ R108, R133, R108, !PT ;  /* 0x0000006c856c7209 */ /* 0x000fcc0007810000 */
[----:B------:R-:W4:Y:S01]  /*12d50*/  MUFU.TANH R89, R89 ;  /* 0x0000005900597308 */ /* 0x000f220000002400 */
[C---:B------:R-:W-:Y:S01]  /*12d60*/  FMUL.FTZ R90, R2.reuse, R90 ;  /* 0x0000005a025a7220 */ /* 0x040fe20000410000 */
[----:B------:R-:W-:-:S06]  /*12d70*/  FMUL.FTZ R96, R2, R96 ;  /* 0x0000006002607220 */ /* 0x000fcc0000410000 */
[----:B------:R2:W-:Y:S01]  /*12d80*/  MUFU.TANH R48, R135 ;  /* 0x0000008700307308 */ /* 0x0005e20000002400 */
[----:B0-----:R-:W-:Y:S02]  /*12d90*/  FSEL R111, R111, -INF , P1 ;  /* 0xff8000006f6f7808 */ /* 0x001fe40000800000 */
[----:B--2---:R-:W-:-:S05]  /*12da0*/  FSEL R135, R113, -INF , P3 ;  /* 0xff80000071877808 */ /* 0x004fca0001800000 */
[----:B------:R-:W0:Y:S01]  /*12db0*/  MUFU.TANH R118, R118 ;  /* 0x0000007600767308 */ /* 0x000e220000002400 */
[----:B------:R-:W-:-:S07]  /*12dc0*/  FMNMX.FTZ R108, R135, R108, !PT ;  /* 0x0000006c876c7209 */ /* 0x000fce0007810000 */
[----:B------:R2:W-:Y:S01]  /*12dd0*/  MUFU.TANH R12, R69 ;  /* 0x00000045000c7308 */ /* 0x0005e20000002400 */
[----:B------:R-:W-:Y:S01]  /*12de0*/  FMUL.FTZ R91, R2, R91 ;  /* 0x0000005b025b7220 */ /* 0x000fe20000410000 */
[----:B------:R-:W-:-:S06]  /*12df0*/  ISETP.GT.AND P1, PT, R66, 0x40, PT ;  /* 0x000000404200780c */ /* 0x000fcc0003f24270 */
[----:B------:R-:W0:Y:S01]  /*12e00*/  MUFU.TANH R92, R92 ;  /* 0x0000005c005c7308 */ /* 0x000e220000002400 */
[----:B--2---:R-:W-:Y:S02]  /*12e10*/  FSEL R69, R110, -INF , P5 ;  /* 0xff8000006e457808 */ /* 0x004fe40002800000 */
[----:B------:R-:W-:-:S05]  /*12e20*/  ISETP.GT.AND P5, PT, R66, 0x39, PT ;  /* 0x000000394200780c */ /* 0x000fca0003fa4270 */
[----:B------:R2:W-:Y:S01]  /*12e30*/  MUFU.TANH R52, R137 ;  /* 0x0000008900347308 */ /* 0x0005e20000002400 */
[----:B------:R-:W-:Y:S01]  /*12e40*/  FSEL R117, R117, -INF , P5 ;  /* 0xff80000075757808 */ /* 0x000fe20002800000 */
[C---:B------:R-:W-:Y:S01]  /*12e50*/  FMUL.FTZ R97, R2.reuse, R97 ;  /* 0x0000006102617220 */ /* 0x040fe20000410000 */
[----:B------:R-:W-:Y:S01]  /*12e60*/  FMUL.FTZ R141, R2, R42 ;  /* 0x0000002a028d7220 */ /* 0x000fe20000410000 */
[----:B--2---:R-:W-:-:S04]  /*12e70*/  FSEL R137, R116, -INF , P4 ;  /* 0xff80000074897808 */ /* 0x004fc80002000000 */
[----:B------:R-:W2:Y:S01]  /*12e80*/  MUFU.TANH R119, R119 ;  /* 0x0000007700777308 */ /* 0x000ea20000002400 */
[----:B------:R-:W-:-:S07]  /*12e90*/  FMNMX.FTZ R108, R137, R108, !PT ;  /* 0x0000006c896c7209 */ /* 0x000fce0007810000 */
[----:B------:R-:W2:Y:S01]  /*12ea0*/  MUFU.TANH R93, R93 ;  /* 0x0000005d005d7308 */ /* 0x000ea20000002400 */
[----:B------:R-:W-:Y:S01]  /*12eb0*/  FMUL.FTZ R94, R2, R94 ;  /* 0x0000005e025e7220 */ /* 0x000fe20000410000 */
[----:B-1----:R-:W-:Y:S01]  /*12ec0*/  FSEL R143, R88, -INF , P1 ;  /* 0xff800000588f7808 */ /* 0x002fe20000800000 */
[----:B------:R-:W-:Y:S01]  /*12ed0*/  FMUL.FTZ R100, R2, R100 ;  /* 0x0000006402647220 */ /* 0x000fe20000410000 */
[----:B------:R-:W-:-:S04]  /*12ee0*/  FMNMX.FTZ R108, R117, R108, !PT ;  /* 0x0000006c756c7209 */ /* 0x000fc80007810000 */
[----:B------:R-:W-:Y:S01]  /*12ef0*/  MUFU.TANH R90, R90 ;  /* 0x0000005a005a7308 */ /* 0x000fe20000002400 */
[----:B---3--:R-:W-:Y:S01]  /*12f00*/  FSEL R115, R115, -INF , P3 ;  /* 0xff80000073737808 */ /* 0x008fe20001800000 */
[----:B------:R-:W-:-:S06]  /*12f10*/  FMUL.FTZ R95, R2, R95 ;  /* 0x0000005f025f7220 */ /* 0x000fcc0000410000 */
[----:B------:R1:W-:Y:S01]  /*12f20*/  MUFU.TANH R42, R87 ;  /* 0x00000057002a7308 */ /* 0x0003e20000002400 */
[----:B------:R-:W-:Y:S01]  /*12f30*/  ISETP.GT.AND P3, PT, R66, 0x48, PT ;  /* 0x000000484200780c */ /* 0x000fe20003f64270 */
[----:B------:R-:W-:Y:S01]  /*12f40*/  FMUL.FTZ R101, R2, R101 ;  /* 0x0000006502657220 */ /* 0x000fe20000410000 */
[----:B------:R-:W-:-:S05]  /*12f50*/  FMNMX.FTZ R108, R143, R108, !PT ;  /* 0x0000006c8f6c7209 */ /* 0x000fca0007810000 */
[----:B------:R-:W3:Y:S01]  /*12f60*/  MUFU.TANH R96, R96 ;  /* 0x0000006000607308 */ /* 0x000ee20000002400 */
[----:B-1----:R-:W-:Y:S02]  /*12f70*/  FSEL R87, R114, -INF , P2 ;  /* 0xff80000072577808 */ /* 0x002fe40001000000 */
[----:B------:R-:W-:-:S05]  /*12f80*/  ISETP.GT.AND P2, PT, R66, 0x41, PT ;  /* 0x000000414200780c */ /* 0x000fca0003f44270 */
[----:B------:R-:W1:Y:S01]  /*12f90*/  MUFU.TANH R91, R91 ;  /* 0x0000005b005b7308 */ /* 0x000e620000002400 */
[----:B----4-:R-:W-:Y:S01]  /*12fa0*/  FSEL R147, R89, -INF , P2 ;  /* 0xff80000059937808 */ /* 0x010fe20001000000 */
[----:B------:R-:W-:Y:S01]  /*12fb0*/  FMUL.FTZ R98, R2, R98 ;  /* 0x0000006202627220 */ /* 0x000fe20000410000 */
[----:B0-----:R-:W-:-:S05]  /*12fc0*/  FSEL R113, R118, -INF , P4 ;  /* 0xff80000076717808 */ /* 0x001fca0002000000 */
[----:B------:R-:W0:Y:S01]  /*12fd0*/  MUFU.TANH R97, R97 ;  /* 0x0000006100617308 */ /* 0x000e220000002400 */
[----:B------:R-:W-:Y:S01]  /*12fe0*/  ISETP.GT.AND P4, PT, R66, 0x49, PT ;  /* 0x000000494200780c */ /* 0x000fe20003f84270 */
[----:B------:R-:W-:Y:S01]  /*12ff0*/  FMUL.FTZ R72, R2, R72 ;  /* 0x0000004802487220 */ /* 0x000fe20000410000 */
[----:B------:R-:W-:Y:S02]  /*13000*/  FSEL R149, R92, -INF , P3 ;  /* 0xff8000005c957808 */ /* 0x000fe40001800000 */
[----:B------:R-:W-:-:S03]  /*13010*/  FMNMX.FTZ R108, R147, R108, !PT ;  /* 0x0000006c936c7209 */ /* 0x000fc60007810000 */
[----:B------:R-:W4:Y:S01]  /*13020*/  MUFU.TANH R94, R94 ;  /* 0x0000005e005e7308 */ /* 0x000f220000002400 */
[----:B--2---:R-:W-:Y:S01]  /*13030*/  FSEL R119, R119, -INF , P5 ;  /* 0xff80000077777808 */ /* 0x004fe20002800000 */
[----:B------:R-:W-:Y:S01]  /*13040*/  FMUL.FTZ R99, R2, R99 ;  /* 0x0000006302637220 */ /* 0x000fe20000410000 */
[----:B------:R-:W-:-:S05]  /*13050*/  ISETP.GT.AND P5, PT, R66, 0x50, PT ;  /* 0x000000504200780c */ /* 0x000fca0003fa4270 */
[----:B------:R-:W2:Y:S01]  /*13060*/  MUFU.TANH R100, R100 ;  /* 0x0000006400647308 */ /* 0x000ea20000002400 */
[----:B------:R-:W-:Y:S01]  /*13070*/  FSEL R151, R93, -INF , P4 ;  /* 0xff8000005d977808 */ /* 0x000fe20002000000 */
[----:B------:R-:W-:Y:S01]  /*13080*/  FMUL.FTZ R73, R2, R73 ;  /* 0x0000004902497220 */ /* 0x000fe20000410000 */
[----:B------:R-:W-:-:S05]  /*13090*/  FMNMX.FTZ R108, R149, R108, !PT ;  /* 0x0000006c956c7209 */ /* 0x000fca0007810000 */
[----:B------:R-:W2:Y:S01]  /*130a0*/  MUFU.TANH R95, R95 ;  /* 0x0000005f005f7308 */ /* 0x000ea20000002400 */
[----:B------:R-:W-:Y:S01]  /*130b0*/  FMUL.FTZ R102, R2, R102 ;  /* 0x0000006602667220 */ /* 0x000fe20000410000 */
[----:B---3--:R-:W-:-:S06]  /*130c0*/  FSEL R153, R96, -INF , P5 ;  /* 0xff80000060997808 */ /* 0x008fcc0002800000 */
[----:B------:R-:W3:Y:S01]  /*130d0*/  MUFU.TANH R101, R101 ;  /* 0x0000006500657308 */ /* 0x000ee20000002400 */
[----:B------:R-:W-:Y:S01]  /*130e0*/  FMNMX.FTZ R108, R151, R108, !PT ;  /* 0x0000006c976c7209 */ /* 0x000fe20007810000 */
[----:B------:R-:W-:Y:S01]  /*130f0*/  FMUL.FTZ R76, R2, R76 ;  /* 0x0000004c024c7220 */ /* 0x000fe20000410000 */
[----:B-1----:R-:W-:-:S05]  /*13100*/  FSEL R91, R91, -INF , P2 ;  /* 0xff8000005b5b7808 */ /* 0x002fca0001000000 */
[----:B------:R-:W1:Y:S01]  /*13110*/  MUFU.TANH R98, R98 ;  /* 0x0000006200627308 */ /* 0x000e620000002400 */
[----:B------:R-:W-:Y:S01]  /*13120*/  FMUL.FTZ R103, R2, R103 ;  /* 0x0000006702677220 */ /* 0x000fe20000410000 */
[----:B------:R-:W-:-:S06]  /*13130*/  ISETP.GT.AND P2, PT, R66, 0x58, PT ;  /* 0x000000584200780c */ /* 0x000fcc0003f44270 */
[----:B------:R0:W-:Y:S01]  /*13140*/  MUFU.TANH R104, R141 ;  /* 0x0000008d00687308 */ /* 0x0001e20000002400 */
[----:B------:R-:W-:Y:S01]  /*13150*/  FMNMX.FTZ R108, R153, R108, !PT ;  /* 0x0000006c996c7209 */ /* 0x000fe20007810000 */
[----:B------:R-:W-:-:S06]  /*13160*/  FMUL.FTZ R77, R2, R77 ;  /* 0x0000004d024d7220 */ /* 0x000fcc0000410000 */
[----:B------:R-:W1:Y:S01]  /*13170*/  MUFU.TANH R72, R72 ;  /* 0x0000004800487308 */ /* 0x000e620000002400 */
[----:B0-----:R-:W-:Y:S02]  /*13180*/  FSEL R141, R90, -INF , P1 ;  /* 0xff8000005a8d7808 */ /* 0x001fe40000800000 */
[----:B------:R-:W-:Y:S02]  /*13190*/  ISETP.GT.AND P1, PT, R66, 0x51, PT ;  /* 0x000000514200780c */ /* 0x000fe40003f24270 */
[----:B------:R-:W-:-:S03]  /*131a0*/  R2UR UR4, R6 ;  /* 0x00000000060472ca */ /* 0x000fc600000e0000 */
[----:B------:R-:W0:Y:S01]  /*131b0*/  MUFU.TANH R99, R99 ;  /* 0x0000006300637308 */ /* 0x000e220000002400 */
[----:B------:R-:W-:Y:S02]  /*131c0*/  FSEL R155, R97, -INF , P1 ;  /* 0xff800000619b7808 */ /* 0x000fe40000800000 */
[----:B------:R-:W-:-:S05]  /*131d0*/  R2UR UR5, R7 ;  /* 0x00000000070572ca */ /* 0x000fca00000e0000 */
[----:B------:R-:W0:Y:S01]  /*131e0*/  MUFU.TANH R73, R73 ;  /* 0x0000004900497308 */ /* 0x000e220000002400 */
[----:B----4-:R-:W-:Y:S01]  /*131f0*/  FSEL R145, R94, -INF , P3 ;  /* 0xff8000005e917808 */ /* 0x010fe20001800000 */
[----:B------:R-:W-:Y:S01]  /*13200*/  FMUL.FTZ R74, R2, R74 ;  /* 0x0000004a024a7220 */ /* 0x000fe20000410000 */
[----:B------:R-:W-:Y:S01]  /*13210*/  ISETP.GT.AND P3, PT, R66, 0x59, PT ;  /* 0x000000594200780c */ /* 0x000fe20003f64270 */
[----:B------:R-:W-:Y:S01]  /*13220*/  FMUL.FTZ R80, R2, R80 ;  /* 0x0000005002507220 */ /* 0x000fe20000410000 */
[----:B--2---:R-:W-:-:S03]  /*13230*/  FSEL R157, R100, -INF , P2 ;  /* 0xff800000649d7808 */ /* 0x004fc60001000000 */
[----:B------:R-:W2:Y:S01]  /*13240*/  MUFU.TANH R102, R102 ;  /* 0x0000006600667308 */ /* 0x000ea20000002400 */
[----:B------:R-:W-:Y:S01]  /*13250*/  FMNMX.FTZ R108, R155, R108, !PT ;  /* 0x0000006c9b6c7209 */ /* 0x000fe20007810000 */
[----:B------:R-:W-:Y:S01]  /*13260*/  FMUL.FTZ R75, R2, R75 ;  /* 0x0000004b024b7220 */ /* 0x000fe20000410000 */
[----:B------:R-:W-:-:S05]  /*13270*/  FSEL R95, R95, -INF , P4 ;  /* 0xff8000005f5f7808 */ /* 0x000fca0002000000 */
[----:B------:R-:W4:Y:S01]  /*13280*/  MUFU.TANH R76, R76 ;  /* 0x0000004c004c7308 */ /* 0x000f220000002400 */
[----:B------:R-:W-:Y:S01]  /*13290*/  ISETP.GT.AND P4, PT, R66, 0x60, PT ;  /* 0x000000604200780c */ /* 0x000fe20003f84270 */
[----:B------:R-:W-:Y:S01]  /*132a0*/  WARPGROUP.ARRIVE ;  /* 0x00000000000079c5 */ /* 0x000fe20000000000 */
[----:B---3--:R-:W-:Y:S01]  /*132b0*/  FSEL R159, R101, -INF , P3 ;  /* 0xff800000659f7808 */ /* 0x008fe20001800000 */
[----:B------:R-:W-:Y:S01]  /*132c0*/  FMUL.FTZ R81, R2, R81 ;  /* 0x0000005102517220 */ /* 0x000fe20000410000 */
[----:B------:R-:W-:-:S03]  /*132d0*/  FMNMX.FTZ R108, R157, R108, !PT ;  /* 0x0000006c9d6c7209 */ /* 0x000fc60007810000 */
[----:B------:R-:W3:Y:S01]  /*132e0*/  MUFU.TANH R103, R103 ;  /* 0x0000006700677308 */ /* 0x000ee20000002400 */
[----:B-1----:R-:W-:Y:S01]  /*132f0*/  FSEL R93, R98, -INF , P5 ;  /* 0xff800000625d7808 */ /* 0x002fe20002800000 */
[----:B------:R-:W-:Y:S01]  /*13300*/  FMUL.FTZ R78, R2, R78 ;  /* 0x0000004e024e7220 */ /* 0x000fe20000410000 */
[----:B------:R-:W-:Y:S01]  /*13310*/  ISETP.GT.AND P5, PT, R66, 0x61, PT ;  /* 0x000000614200780c */ /* 0x000fe20003fa4270 */
[----:B------:R-:W-:-:S04]  /*13320*/  FMUL.FTZ R84, R2, R84 ;  /* 0x0000005402547220 */ /* 0x000fc80000410000 */
[----:B------:R-:W1:Y:S01]  /*13330*/  MUFU.TANH R77, R77 ;  /* 0x0000004d004d7308 */ /* 0x000e620000002400 */
[----:B------:R-:W-:Y:S01]  /*13340*/  FSEL R161, R72, -INF , P4 ;  /* 0xff80000048a17808 */ /* 0x000fe20002000000 */
[----:B------:R-:W-:Y:S01]  /*13350*/  QGMMA.64x32x32.F32.E4M3.E4M3 R24, gdesc[UR4], R24, gsb0 ;  /* 0x00600000041879f3 */ /* 0x000fe20008000818 */
[----:B------:R-:W-:Y:S01]  /*13360*/  FMNMX.FTZ R108, R159, R108, !PT ;  /* 0x0000006c9f6c7209 */ /* 0x000fe20007810000 */
[----:B------:R-:W-:-:S04]  /*13370*/  FMUL.FTZ R79, R2, R79 ;  /* 0x0000004f024f7220 */ /* 0x000fc80000410000 */
[----:B------:R-:W1:Y:S01]  /*13380*/  MUFU.TANH R74, R74 ;  /* 0x0000004a004a7308 */ /* 0x000e620000002400 */
[----:B0-----:R-:W-:Y:S01]  /*13390*/  FSEL R99, R99, -INF , P1 ;  /* 0xff80000063637808 */ /* 0x001fe20000800000 */
[----:B------:R-:W-:Y:S01]  /*133a0*/  FMUL.FTZ R82, R2, R82 ;  /* 0x0000005202527220 */ /* 0x000fe20000410000 */
[----:B------:R-:W-:Y:S01]  /*133b0*/  ISETP.GT.AND P1, PT, R66, 0x68, PT ;  /* 0x000000684200780c */ /* 0x000fe20003f24270 */
[----:B------:R-:W-:-:S04]  /*133c0*/  FMUL.FTZ R56, R2, R56 ;  /* 0x0000003802387220 */ /* 0x000fc80000410000 */
[----:B------:R-:W0:Y:S01]  /*133d0*/  MUFU.TANH R80, R80 ;  /* 0x0000005000507308 */ /* 0x000e220000002400 */
[----:B------:R-:W-:Y:S01]  /*133e0*/  FSEL R163, R73, -INF , P5 ;  /* 0xff80000049a37808 */ /* 0x000fe20002800000 */
[C---:B------:R-:W-:Y:S01]  /*133f0*/  FMUL.FTZ R83, R2.reuse, R83 ;  /* 0x0000005302537220 */ /* 0x040fe20000410000 */
[----:B------:R-:W-:Y:S01]  /*13400*/  FMNMX.FTZ R108, R161, R108, !PT ;  /* 0x0000006ca16c7209 */ /* 0x000fe20007810000 */
[----:B------:R-:W-:-:S04]  /*13410*/  FMUL.FTZ R57, R2, R57 ;  /* 0x0000003902397220 */ /* 0x000fc80000410000 */
[----:B------:R-:W0:Y:S01]  /*13420*/  MUFU.TANH R75, R75 ;  /* 0x0000004b004b7308 */ /* 0x000e220000002400 */
[----:B--2---:R-:W-:Y:S01]  /*13430*/  FSEL R97, R102, -INF , P2 ;  /* 0xff80000066617808 */ /* 0x004fe20001000000 */
[----:B------:R-:W-:Y:S01]  /*13440*/  FMUL.FTZ R60, R2, R60 ;  /* 0x0000003c023c7220 */ /* 0x000fe20000410000 */
[----:B------:R-:W-:Y:S01]  /*13450*/  ISETP.GT.AND P2, PT, R66, 0x69, PT ;  /* 0x000000694200780c */ /* 0x000fe20003f44270 */
[----:B------:R-:W-:-:S04]  /*13460*/  FMUL.FTZ R61, R2, R61 ;  /* 0x0000003d023d7220 */ /* 0x000fc80000410000 */
[----:B------:R-:W2:Y:S01]  /*13470*/  MUFU.TANH R81, R81 ;  /* 0x0000005100517308 */ /* 0x000ea20000002400 */
[----:B----4-:R-:W-:Y:S01]  /*13480*/  FSEL R165, R76, -INF , P1 ;  /* 0xff8000004ca57808 */ /* 0x010fe20000800000 */
[C---:B------:R-:W-:Y:S01]  /*13490*/  FMUL.FTZ R58, R2.reuse, R58 ;  /* 0x0000003a023a7220 */ /* 0x040fe20000410000 */
[----:B------:R-:W-:Y:S01]  /*134a0*/  FMNMX.FTZ R108, R163, R108, !PT ;  /* 0x0000006ca36c7209 */ /* 0x000fe20007810000 */
[----:B------:R-:W-:-:S04]  /*134b0*/  FMUL.FTZ R64, R2, R64 ;  /* 0x0000004002407220 */ /* 0x000fc80000410000 */
[----:B------:R-:W4:Y:S01]  /*134c0*/  MUFU.TANH R78, R78 ;  /* 0x0000004e004e7308 */ /* 0x000f220000002400 */
[----:B---3--:R-:W-:Y:S01]  /*134d0*/  FSEL R103, R103, -INF , P3 ;  /* 0xff80000067677808 */ /* 0x008fe20001800000 */
[----:B------:R-:W-:Y:S01]  /*134e0*/  FMUL.FTZ R59, R2, R59 ;  /* 0x0000003b023b7220 */ /* 0x000fe20000410000 */
[----:B------:R-:W-:-:S05]  /*134f0*/  ISETP.GT.AND P3, PT, R66, 0x70, PT ;  /* 0x000000704200780c */ /* 0x000fca0003f64270 */
[----:B------:R-:W-:Y:S01]  /*13500*/  MUFU.TANH R15, R15 ;  /* 0x0000000f000f7308 */ /* 0x000fe20000002400 */
[----:B-1----:R-:W-:Y:S01]  /*13510*/  FSEL R77, R77, -INF , P2 ;  /* 0xff8000004d4d7808 */ /* 0x002fe20001000000 */
[C---:B------:R-:W-:Y:S01]  /*13520*/  FMUL.FTZ R65, R2.reuse, R65 ;  /* 0x0000004102417220 */ /* 0x040fe20000410000 */
[----:B------:R-:W-:Y:S01]  /*13530*/  FMNMX.FTZ R108, R165, R108, !PT ;  /* 0x0000006ca56c7209 */ /* 0x000fe20007810000 */
[C---:B------:R-:W-:Y:S01]  /*13540*/  FMUL.FTZ R62, R2.reuse, R62 ;  /* 0x0000003e023e7220 */ /* 0x040fe20000410000 */
[C---:B------:R-:W-:Y:S01]  /*13550*/  FMUL.FTZ R63, R2.reuse, R63 ;  /* 0x0000003f023f7220 */ /* 0x040fe20000410000 */
[C---:B------:R-:W-:Y:S01]  /*13560*/  FMUL.FTZ R55, R2.reuse, R55 ;  /* 0x0000003702377220 */ /* 0x040fe20000410000 */
[----:B------:R-:W-:Y:S01]  /*13570*/  FMUL.FTZ R54, R2, R54 ;  /* 0x0000003602367220 */ /* 0x000fe20000410000 */
[----:B------:R-:W1:Y:S01]  /*13580*/  MUFU.TANH R84, R84 ;  /* 0x0000005400547308 */ /* 0x000e620000002400 */
[----:B------:R-:W-:Y:S01]  /*13590*/  FSEL R101, R74, -INF , P4 ;  /* 0xff8000004a657808 */ /* 0x000fe20002000000 */
[----:B------:R-:W-:-:S06]  /*135a0*/  ULDC UR4, c[0x0][0x988] ;  /* 0x0002620000047ab9 */ /* 0x000fcc0000000800 */
[----:B------:R-:W3:Y:S01]  /*135b0*/  MUFU.TANH R79, R79 ;  /* 0x0000004f004f7308 */ /* 0x000ee20000002400 */
[----:B------:R-:W-:Y:S02]  /*135c0*/  ISETP.GT.AND P4, PT, R66, 0x71, PT ;  /* 0x000000714200780c */ /* 0x000fe40003f84270 */
[----:B0-----:R-:W-:-:S05]  /*135d0*/  FSEL R169, R80, -INF , P3 ;  /* 0xff80000050a97808 */ /* 0x001fca0001800000 */
[----:B------:R-:W0:Y:S01]  /*135e0*/  MUFU.TANH R14, R14 ;  /* 0x0000000e000e7308 */ /* 0x000e220000002400 */
[----:B------:R-:W-:Y:S02]  /*135f0*/  FMNMX.FTZ R108, R77, R108, !PT ;  /* 0x0000006c4d6c7209 */ /* 0x000fe40007810000 */
[----:B------:R-:W-:-:S05]  /*13600*/  FSEL R75, R75, -INF , P5 ;  /* 0xff8000004b4b7808 */ /* 0x000fca0002800000 */
[----:B------:R-:W0:Y:S01]  /*13610*/  MUFU.TANH R82, R82 ;  /* 0x0000005200527308 */ /* 0x000e220000002400 */
[----:B------:R-:W-:Y:S02]  /*13620*/  ISETP.GT.AND P5, PT, R66, 0x78, PT ;  /* 0x000000784200780c */ /* 0x000fe40003fa4270 */
[----:B--2---:R-:W-:-:S05]  /*13630*/  FSEL R81, R81, -INF , P4 ;  /* 0xff80000051517808 */ /* 0x004fca0002000000 */
[----:B------:R-:W2:Y:S01]  /*13640*/  MUFU.TANH R56, R56 ;  /* 0x0000003800387308 */ /* 0x000ea20000002400 */
[----:B------:R-:W-:Y:S02]  /*13650*/  FMNMX.FTZ R108, R169, R108, !PT ;  /* 0x0000006ca96c7209 */ /* 0x000fe40007810000 */
[----:B----4-:R-:W-:-:S05]  /*13660*/  FSEL R73, R78, -INF , P1 ;  /* 0xff8000004e497808 */ /* 0x010fca0000800000 */
[----:B------:R-:W4:Y:S01]  /*13670*/  MUFU.TANH R83, R83 ;  /* 0x0000005300537308 */ /* 0x000f220000002400 */
[----:B------:R-:W-:Y:S02]  /*13680*/  ISETP.GT.AND P1, PT, R66, 0x79, PT ;  /* 0x000000794200780c */ /* 0x000fe40003f24270 */
[----:B-1----:R-:W-:-:S05]  /*13690*/  FSEL R171, R84, -INF , P5 ;  /* 0xff80000054ab7808 */ /* 0x002fca0002800000 */
[----:B------:R-:W1:Y:S01]  /*136a0*/  MUFU.TANH R57, R57 ;  /* 0x0000003900397308 */ /* 0x000e620000002400 */
[----:B------:R-:W-:Y:S02]  /*136b0*/  FMNMX.FTZ R108, R81, R108, !PT ;  /* 0x0000006c516c7209 */ /* 0x000fe40007810000 */
[----:B---3--:R-:W-:-:S05]  /*136c0*/  FSEL R79, R79, -INF , P2 ;  /* 0xff8000004f4f7808 */ /* 0x008fca0001000000 */
[----:B------:R-:W3:Y:S01]  /*136d0*/  MUFU.TANH R60, R60 ;  /* 0x0000003c003c7308 */ /* 0x000ee20000002400 */
[----:B------:R-:W-:Y:S02]  /*136e0*/  ISETP.GT.AND P2, PT, R66, 0x80, PT ;  /* 0x000000804200780c */ /* 0x000fe40003f44270 */
[----:B0-----:R-:W-:Y:S02]  /*136f0*/  FSEL R175, R14, -INF , P1 ;  /* 0xff8000000eaf7808 */ /* 0x001fe40000800000 */
[----:B------:R-:W-:-:S03]  /*13700*/  FMNMX.FTZ R108, R171, R108, !PT ;  /* 0x0000006cab6c7209 */ /* 0x000fc60007810000 */
[----:B------:R-:W0:Y:S01]  /*13710*/  MUFU.TANH R85, R85 ;  /* 0x0000005500557308 */ /* 0x000e220000002400 */
[----:B------:R-:W-:Y:S02]  /*13720*/  FSEL R167, R82, -INF , P3 ;  /* 0xff80000052a77808 */ /* 0x000fe40001800000 */
[----:B------:R-:W-:-:S05]  /*13730*/  ISETP.GT.AND P3, PT, R66, 0x81, PT ;  /* 0x000000814200780c */ /* 0x000fca0003f64270 */
[----:B------:R-:W0:Y:S01]  /*13740*/  MUFU.TANH R61, R61 ;  /* 0x0000003d003d7308 */ /* 0x000e220000002400 */
[----:B--2---:R-:W-:Y:S02]  /*13750*/  FSEL R177, R56, -INF , P2 ;  /* 0xff80000038b17808 */ /* 0x004fe40001000000 */
[----:B------:R-:W-:-:S05]  /*13760*/  FMNMX.FTZ R108, R175, R108, !PT ;  /* 0x0000006caf6c7209 */ /* 0x000fca0007810000 */
[----:B------:R-:W2:Y:S01]  /*13770*/  MUFU.TANH R58, R58 ;  /* 0x0000003a003a7308 */ /* 0x000ea20000002400 */
[----:B----4-:R-:W-:Y:S02]  /*13780*/  FSEL R83, R83, -INF , P4 ;  /* 0xff80000053537808 */ /* 0x010fe40002000000 */
[----:B------:R-:W-:-:S05]  /*13790*/  ISETP.GT.AND P4, PT, R66, 0x88, PT ;  /* 0x000000884200780c */ /* 0x000fca0003f84270 */
[----:B------:R-:W-:Y:S01]  /*137a0*/  MUFU.TANH R64, R64 ;  /* 0x0000004000407308 */ /* 0x000fe20000002400 */
[----:B-1----:R-:W-:Y:S02]  /*137b0*/  FSEL R179, R57, -INF , P3 ;  /* 0xff80000039b37808 */ /* 0x002fe40001800000 */
[----:B------:R-:W-:-:S05]  /*137c0*/  FMNMX.FTZ R108, R177, R108, !PT ;  /* 0x0000006cb16c7209 */ /* 0x000fca0007810000 */
[----:B------:R-:W1:Y:S01]  /*137d0*/  MUFU.TANH R59, R59 ;  /* 0x0000003b003b7308 */ /* 0x000e620000002400 */
[----:B------:R-:W-:Y:S02]  /*137e0*/  FSEL R15, R15, -INF , P5 ;  /* 0xff8000000f0f7808 */ /* 0x000fe40002800000 */
[----:B------:R-:W-:-:S05]  /*137f0*/  ISETP.GT.AND P5, PT, R66, 0x89, PT ;  /* 0x000000894200780c */ /* 0x000fca0003fa4270 */
[----:B------:R-:W4:Y:S01]  /*13800*/  MUFU.TANH R65, R65 ;  /* 0x0000004100417308 */ /* 0x000f220000002400 */
[----:B---3--:R-:W-:Y:S02]  /*13810*/  FSEL R181, R60, -INF , P4 ;  /* 0xff8000003cb57808 */ /* 0x008fe40002000000 */
[----:B------:R-:W-:-:S05]  /*13820*/  FMNMX.FTZ R108, R179, R108, !PT ;  /* 0x0000006cb36c7209 */ /* 0x000fca0007810000 */
[----:B------:R-:W3:Y:S01]  /*13830*/  MUFU.TANH R62, R62 ;  /* 0x0000003e003e7308 */ /* 0x000ee20000002400 */
[----:B0-----:R-:W-:Y:S02]  /*13840*/  FSEL R85, R85, -INF , P1 ;  /* 0xff80000055557808 */ /* 0x001fe40000800000 */
[----:B------:R-:W-:Y:S02]  /*13850*/  ISETP.GT.AND P1, PT, R66, 0x90, PT ;  /* 0x000000904200780c */ /* 0x000fe40003f24270 */
[----:B------:R-:W-:-:S03]  /*13860*/  FSEL R61, R61, -INF , P5 ;  /* 0xff8000003d3d7808 */ /* 0x000fc60002800000 */
[----:B------:R-:W0:Y:S01]  /*13870*/  MUFU.TANH R63, R63 ;  /* 0x0000003f003f7308 */ /* 0x000e220000002400 */
[----:B------:R-:W-:Y:S02]  /*13880*/  FMNMX.FTZ R108, R181, R108, !PT ;  /* 0x0000006cb56c7209 */ /* 0x000fe40007810000 */
[----:B--2---:R-:W-:Y:S02]  /*13890*/  FSEL R173, R58, -INF , P2 ;  /* 0xff8000003aad7808 */ /* 0x004fe40001000000 */
[C---:B------:R-:W-:Y:S02]  /*138a0*/  ISETP.GT.AND P2, PT, R66.reuse, 0x91, PT ;  /* 0x000000914200780c */ /* 0x040fe40003f44270 */
[----:B------:R-:W-:Y:S01]  /*138b0*/  FMNMX.FTZ R108, R61, R108, !PT ;  /* 0x0000006c3d6c7209 */ /* 0x000fe20007810000 */
[----:B------:R2:W-:Y:S01]  /*138c0*/  MUFU.TANH R197, R55 ;  /* 0x0000003700c57308 */ /* 0x0005e20000002400 */
[----:B-1----:R-:W-:Y:S02]  /*138d0*/  FSEL R59, R59, -INF , P3 ;  /* 0xff8000003b3b7808 */ /* 0x002fe40001800000 */
[----:B------:R-:W-:-:S02]  /*138e0*/  ISETP.GT.AND P3, PT, R66, 0x98, PT ;  /* 0x000000984200780c */ /* 0x000fc40003f64270 */
[----:B----4-:R-:W-:Y:S02]  /*138f0*/  FSEL R65, R65, -INF , P2 ;  /* 0xff80000041417808 */ /* 0x010fe40001000000 */
[----:B--2---:R-:W-:Y:S01]  /*13900*/  FSEL R55, R64, -INF , P1 ;  /* 0xff80000040377808 */ /* 0x004fe20000800000 */
[----:B------:R-:W1:Y:S03]  /*13910*/  MUFU.TANH R106, R144 ;  /* 0x00000090006a7308 */ /* 0x000e660000002400 */
[----:B------:R-:W-:Y:S02]  /*13920*/  FMNMX.FTZ R108, R55, R108, !PT ;  /* 0x0000006c376c7209 */ /* 0x000fe40007810000 */
[----:B---3--:R-:W-:Y:S02]  /*13930*/  FSEL R57, R62, -INF , P4 ;  /* 0xff8000003e397808 */ /* 0x008fe40002000000 */
[----:B------:R-:W-:-:S02]  /*13940*/  ISETP.GT.AND P4, PT, R66, 0x99, PT ;  /* 0x000000994200780c */ /* 0x000fc40003f84270 */
[----:B------:R-:W-:Y:S02]  /*13950*/  FSEL R215, R42, -INF , P3 ;  /* 0xff8000002ad77808 */ /* 0x000fe40001800000 */
[----:B------:R-:W-:Y:S01]  /*13960*/  FMNMX.FTZ R108, R65, R108, !PT ;  /* 0x0000006c416c7209 */ /* 0x000fe20007810000 */
[----:B------:R-:W2:Y:S01]  /*13970*/  MUFU.TANH R88, R142 ;  /* 0x0000008e00587308 */ /* 0x000ea20000002400 */
[----:B0-----:R-:W-:Y:S02]  /*13980*/  FSEL R63, R63, -INF , P5 ;  /* 0xff8000003f3f7808 */ /* 0x001fe40002800000 */
[----:B------:R-:W-:Y:S02]  /*13990*/  ISETP.GT.AND P5, PT, R66, 0xa0, PT ;  /* 0x000000a04200780c */ /* 0x000fe40003fa4270 */
[----:B------:R-:W-:Y:S02]  /*139a0*/  FSEL R219, R12, -INF , P4 ;  /* 0xff8000000cdb7808 */ /* 0x000fe40002000000 */
[----:B------:R-:W-:Y:S01]  /*139b0*/  FMNMX.FTZ R108, R215, R108, !PT ;  /* 0x0000006cd76c7209 */ /* 0x000fe20007810000 */
[----:B------:R-:W-:-:S02]  /*139c0*/  WARPGROUP.DEPBAR.LE gsb0, 0x0 ;  /* 0x00008000000079c5 */ /* 0x000fc40000010000 */
[----:B------:R-:W-:Y:S01]  /*139d0*/  FMUL.FTZ R195, R2, R25 ;  /* 0x0000001902c37220 */ /* 0x000fe20000410000 */
[----:B------:R-:W0:Y:S01]  /*139e0*/  MUFU.TANH R136, R136 ;  /* 0x0000008800887308 */ /* 0x000e220000002400 */
[----:B------:R-:W-:Y:S02]  /*139f0*/  FSEL R25, R40, -INF , P1 ;  /* 0xff80000028197808 */ /* 0x000fe40000800000 */
[----:B------:R-:W-:Y:S02]  /*13a00*/  ISETP.GT.AND P1, PT, R66, 0xa1, PT ;  /* 0x000000a14200780c */ /* 0x000fe40003f24270 */
[----:B------:R-:W-:Y:S02]  /*13a10*/  FSEL R221, R48, -INF , P5 ;  /* 0xff80000030dd7808 */ /* 0x000fe40002800000 */
[----:B------:R-:W-:Y:S01]  /*13a20*/  FMNMX.FTZ R108, R219, R108, !PT ;  /* 0x0000006cdb6c7209 */ /* 0x000fe20007810000 */
[----:B------:R-:W3:Y:S01]  /*13a30*/  MUFU.TANH R185, R185 ;  /* 0x000000b900b97308 */ /* 0x000ee20000002400 */
[----:B------:R-:W-:Y:S01]  /*13a40*/  FSEL R41, R41, -INF , P2 ;  /* 0xff80000029297808 */ /* 0x000fe20001000000 */
[----:B------:R-:W-:Y:S01]  /*13a50*/  FMUL.FTZ R227, R2, R24 ;  /* 0x0000001802e37220 */ /* 0x000fe20000410000 */
[----:B------:R-:W-:-:S02]  /*13a60*/  ISETP.GT.AND P2, PT, R66, 0xa8, PT ;  /* 0x000000a84200780c */ /* 0x000fc40003f44270 */
[----:B------:R-:W-:Y:S02]  /*13a70*/  FSEL R217, R52, -INF , P1 ;  /* 0xff80000034d97808 */ /* 0x000fe40000800000 */
[----:B------:R-:W-:Y:S01]  /*13a80*/  FMNMX.FTZ R108, R221, R108, !PT ;  /* 0x0000006cdd6c7209 */ /* 0x000fe20007810000 */
[----:B------:R-:W4:Y:S01]  /*13a90*/  MUFU.TANH R134, R134 ;  /* 0x0000008600867308 */ /* 0x000f220000002400 */
[----:B------:R-:W-:Y:S01]  /*13aa0*/  FMUL.FTZ R24, R2, R27 ;  /* 0x0000001b02187220 */ /* 0x000fe20000410000 */
[----:B------:R-:W-:Y:S02]  /*13ab0*/  FSEL R27, R44, -INF , P3 ;  /* 0xff8000002c1b7808 */ /* 0x000fe40001800000 */
[----:B------:R-:W-:Y:S02]  /*13ac0*/  ISETP.GT.AND P3, PT, R66, 0xa9, PT ;  /* 0x000000a94200780c */ /* 0x000fe40003f64270 */
[----:B-1----:R-:W-:Y:S02]  /*13ad0*/  FSEL R223, R106, -INF , P2 ;  /* 0xff8000006adf7808 */ /* 0x002fe40001000000 */
[----:B------:R-:W1:Y:S01]  /*13ae0*/  MUFU.TANH R187, R187 ;  /* 0x000000bb00bb7308 */ /* 0x000e620000002400 */
[----:B------:R-:W-:-:S02]  /*13af0*/  FMNMX.FTZ R108, R217, R108, !PT ;  /* 0x0000006cd96c7209 */ /* 0x000fc40007810000 */
[----:B------:R-:W-:-:S05]  /*13b00*/  FSEL R183, R46, -INF , P4 ;  /* 0xff8000002eb77808 */ /* 0x000fca0002000000 */
[----:B------:R-:W1:Y:S01]  /*13b10*/  MUFU.TANH R68, R68 ;  /* 0x0000004400447308 */ /* 0x000e620000002400 */
[----:B------:R-:W-:Y:S02]  /*13b20*/  ISETP.GT.AND P4, PT, R66, 0xb0, PT ;  /* 0x000000b04200780c */ /* 0x000fe40003f84270 */
[----:B--2---:R-:W-:Y:S02]  /*13b30*/  FSEL R225, R88, -INF , P3 ;  /* 0xff80000058e17808 */ /* 0x004fe40001800000 */
[----:B------:R-:W-:-:S03]  /*13b40*/  FMNMX.FTZ R108, R223, R108, !PT ;  /* 0x0000006cdf6c7209 */ /* 0x000fc60007810000 */
[----:B------:R-:W2:Y:S01]  /*13b50*/  MUFU.TANH R140, R140 ;  /* 0x0000008c008c7308 */ /* 0x000ea20000002400 */
[----:B------:R-:W-:Y:S01]  /*13b60*/  FMUL.FTZ R12, R2, R29 ;  /* 0x0000001d020c7220 */ /* 0x000fe20000410000 */
[----:B------:R-:W-:-:S06]  /*13b70*/  FSEL R29, R104, -INF , P5 ;  /* 0xff800000681d7808 */ /* 0x000fcc0002800000 */
[----:B------:R-:W2:Y:S01]  /*13b80*/  MUFU.TANH R50, R50 ;  /* 0x0000003200327308 */ /* 0x000ea20000002400 */
[----:B------:R-:W-:Y:S01]  /*13b90*/  ISETP.GT.AND P5, PT, R66, 0xb1, PT ;  /* 0x000000b14200780c */ /* 0x000fe20003fa4270 */
[----:B------:R-:W-:Y:S01]  /*13ba0*/  FMUL.FTZ R28, R2, R28 ;  /* 0x0000001c021c7220 */ /* 0x000fe20000410000 */
[----:B0-----:R-:W-:Y:S02]  /*13bb0*/  FSEL R42, R136, -INF , P4 ;  /* 0xff800000882a7808 */ /* 0x001fe40002000000 */
[----:B------:R-:W-:-:S03]  /*13bc0*/  FMNMX.FTZ R89, R225, R108, !PT ;  /* 0x0000006ce1597209 */ /* 0x000fc60007810000 */
[----:B------:R-:W0:Y:S01]  /*13bd0*/  MUFU.TANH R86, R86 ;  /* 0x0000005600567308 */ /* 0x000e220000002400 */
[----:B---3--:R-:W-:Y:S02]  /*13be0*/  FSEL R185, R185, -INF , P1 ;  /* 0xff800000b9b97808 */ /* 0x008fe40000800000 */
[----:B------:R-:W-:-:S05]  /*13bf0*/  ISETP.GT.AND P1, PT, R66, 0xb8, PT ;  /* 0x000000b84200780c */ /* 0x000fca0003f24270 */
[----:B------:R-:W3:Y:S01]  /*13c00*/  MUFU.TANH R227, R227 ;  /* 0x000000e300e37308 */ /* 0x000ee20000002400 */
[----:B----4-:R-:W-:Y:S02]  /*13c10*/  FSEL R40, R134, -INF , P5 ;  /* 0xff80000086287808 */ /* 0x010fe40002800000 */
[----:B------:R-:W-:-:S05]  /*13c20*/  FMNMX.FTZ R89, R42, R89, !PT ;  /* 0x000000592a597209 */ /* 0x000fca0007810000 */
[----:B------:R-:W4:Y:S01]  /*13c30*/  MUFU.TANH R70, R70 ;  /* 0x0000004600467308 */ /* 0x000f220000002400 */
[----:B-1----:R-:W-:Y:S01]  /*13c40*/  FSEL R187, R187, -INF , P2 ;  /* 0xff800000bbbb7808 */ /* 0x002fe20001000000 */
[----:B------:R-:W-:Y:S01]  /*13c50*/  FMUL.FTZ R14, R2, R26 ;  /* 0x0000001a020e7220 */ /* 0x000fe20000410000 */
[----:B------:R-:W-:-:S05]  /*13c60*/  ISETP.GT.AND P2, PT, R66, 0xb9, PT ;  /* 0x000000b94200780c */ /* 0x000fca0003f44270 */
[----:B------:R-:W1:Y:S01]  /*13c70*/  MUFU.TANH R195, R195 ;  /* 0x000000c300c37308 */ /* 0x000e620000002400 */
[----:B------:R-:W-:Y:S01]  /*13c80*/  FSEL R237, R68, -INF , P1 ;  /* 0xff80000044ed7808 */ /* 0x000fe20000800000 */
[----:B------:R-:W-:Y:S01]  /*13c90*/  FMUL.FTZ R32, R2, R32 ;  /* 0x0000002002207220 */ /* 0x000fe20000410000 */
[----:B------:R-:W-:-:S05]  /*13ca0*/  FMNMX.FTZ R44, R40, R89, !PT ;  /* 0x00000059282c7209 */ /* 0x000fca0007810000 */
[----:B------:R-:W1:Y:S01]  /*13cb0*/  MUFU.TANH R54, R54 ;  /* 0x0000003600367308 */ /* 0x000e620000002400 */
[----:B--2---:R-:W-:Y:S01]  /*13cc0*/  FSEL R189, R140, -INF , P3 ;  /* 0xff8000008cbd7808 */ /* 0x004fe20001800000 */
[----:B------:R-:W-:Y:S01]  /*13cd0*/  FMUL.FTZ R26, R2, R33 ;  /* 0x00000021021a7220 */ /* 0x000fe20000410000 */
[----:B------:R-:W-:-:S05]  /*13ce0*/  ISETP.GT.AND P3, PT, R66, 0xc0, PT ;  /* 0x000000c04200780c */ /* 0x000fca0003f64270 */
[----:B------:R-:W2:Y:S01]  /*13cf0*/  MUFU.TANH R28, R28 ;  /* 0x0000001c001c7308 */ /* 0x000ea20000002400 */
[----:B------:R-:W-:Y:S02]  /*13d00*/  FSEL R233, R50, -INF , P2 ;  /* 0xff80000032e97808 */ /* 0x000fe40001000000 */
[----:B------:R-:W-:Y:S01]  /*13d10*/  FMNMX.FTZ R44, R237, R44, !PT ;  /* 0x0000002ced2c7209 */ /* 0x000fe20007810000 */
[----:B------:R-:W-:-:S04]  /*13d20*/  FMUL.FTZ R36, R2, R36 ;  /* 0x0000002402247220 */ /* 0x000fc80000410000 */
[----:B------:R-:W2:Y:S01]  /*13d30*/  MUFU.TANH R12, R12 ;  /* 0x0000000c000c7308 */ /* 0x000ea20000002400 */
[----:B0-----:R-:W-:Y:S01]  /*13d40*/  FSEL R191, R86, -INF , P4 ;  /* 0xff80000056bf7808 */ /* 0x001fe20002000000 */
[----:B------:R-:W-:Y:S01]  /*13d50*/  FMUL.FTZ R30, R2, R30 ;  /* 0x0000001e021e7220 */ /* 0x000fe20000410000 */
[----:B------:R-:W-:Y:S02]  /*13d60*/  ISETP.GT.AND P4, PT, R66, 0xc1, PT ;  /* 0x000000c14200780c */ /* 0x000fe40003f84270 */
[----:B---3--:R-:W-:-:S03]  /*13d70*/  FSEL R227, R227, -INF , P3 ;  /* 0xff800000e3e37808 */ /* 0x008fc60001800000 */
[----:B------:R-:W0:Y:S01]  /*13d80*/  MUFU.TANH R14, R14 ;  /* 0x0000000e000e7308 */ /* 0x000e220000002400 */
[----:B------:R-:W-:Y:S02]  /*13d90*/  FMNMX.FTZ R44, R233, R44, !PT ;  /* 0x0000002ce92c7209 */ /* 0x000fe40007810000 */
[----:B----4-:R-:W-:-:S05]  /*13da0*/  FSEL R193, R70, -INF , P5 ;  /* 0xff80000046c17808 */ /* 0x010fca0002800000 */
[----:B------:R-:W-:Y:S01]  /*13db0*/  MUFU.TANH R24, R24 ;  /* 0x0000001800187308 */ /* 0x000fe20000002400 */
[----:B------:R-:W-:Y:S02]  /*13dc0*/  ISETP.GT.AND P5, PT, R66, 0xc8, PT ;  /* 0x000000c84200780c */ /* 0x000fe40003fa4270 */
[----:B-1----:R-:W-:-:S05]  /*13dd0*/  FSEL R195, R195, -INF , P4 ;  /* 0xff800000c3c37808 */ /* 0x002fca0002000000 */
[----:B------:R-:W1:Y:S01]  /*13de0*/  MUFU.TANH R32, R32 ;  /* 0x0000002000207308 */ /* 0x000e620000002400 */
[----:B------:R-:W-:Y:S01]  /*13df0*/  FMNMX.FTZ R46, R227, R44, !PT ;  /* 0x0000002ce32e7209 */ /* 0x000fe20007810000 */
[----:B------:R-:W-:Y:S01]  /*13e00*/  FMUL.FTZ R44, R2, R37 ;  /* 0x00000025022c7220 */ /* 0x000fe20000410000 */
[----:B------:R-:W-:-:S05]  /*13e10*/  FSEL R33, R54, -INF , P1 ;  /* 0xff80000036217808 */ /* 0x000fca0000800000 */
[----:B------:R-:W3:Y:S01]  /*13e20*/  MUFU.TANH R26, R26 ;  /* 0x0000001a001a7308 */ /* 0x000ee20000002400 */
[----:B------:R-:W-:Y:S02]  /*13e30*/  ISETP.GT.AND P1, PT, R66, 0xc9, PT ;  /* 0x000000c94200780c */ /* 0x000fe40003f24270 */
[----:B--2---:R-:W-:-:S05]  /*13e40*/  FSEL R213, R28, -INF , P5 ;  /* 0xff8000001cd57808 */ /* 0x004fca0002800000 */
[----:B------:R-:W2:Y:S01]  /*13e50*/  MUFU.TANH R36, R36 ;  /* 0x0000002400247308 */ /* 0x000ea20000002400 */
[----:B------:R-:W-:Y:S02]  /*13e60*/  FMNMX.FTZ R46, R195, R46, !PT ;  /* 0x0000002ec32e7209 */ /* 0x000fe40007810000 */
[----:B------:R-:W-:-:S05]  /*13e70*/  FSEL R197, R197, -INF , P2 ;  /* 0xff800000c5c57808 */ /* 0x000fca0001000000 */
[----:B------:R-:W4:Y:S01]  /*13e80*/  MUFU.TANH R30, R30 ;  /* 0x0000001e001e7308 */ /* 0x000f220000002400 */
[----:B------:R-:W-:Y:S02]  /*13e90*/  ISETP.GT.AND P2, PT, R66, 0xd0, PT ;  /* 0x000000d04200780c */ /* 0x000fe40003f44270 */
[----:B------:R-:W-:Y:S02]  /*13ea0*/  FSEL R211, R12, -INF , P1 ;  /* 0xff8000000cd37808 */ /* 0x000fe40000800000 */
[----:B------:R-:W-:-:S03]  /*13eb0*/  FMNMX.FTZ R46, R213, R46, !PT ;  /* 0x0000002ed52e7209 */ /* 0x000fc60007810000 */
[----:B------:R-:W4:Y:S01]  /*13ec0*/  MUFU.TANH R44, R44 ;  /* 0x0000002c002c7308 */ /* 0x000f220000002400 */
[----:B0-----:R-:W-:Y:S02]  /*13ed0*/  FSEL R37, R14, -INF , P3 ;  /* 0xff8000000e257808 */ /* 0x001fe40001800000 */
[----:B------:R-:W-:Y:S02]  /*13ee0*/  ISETP.GT.AND P3, PT, R66, 0xd1, PT ;  /* 0x000000d14200780c */ /* 0x000fe40003f64270 */
[----:B-1----:R-:W-:Y:S02]  /*13ef0*/  FSEL R209, R32, -INF , P2 ;  /* 0xff80000020d17808 */ /* 0x002fe40001000000 */
[----:B------:R-:W-:Y:S02]  /*13f00*/  FMNMX.FTZ R46, R211, R46, !PT ;  /* 0x0000002ed32e7209 */ /* 0x000fe40007810000 */
[----:B------:R-:W-:Y:S02]  /*13f10*/  FSEL R201, R24, -INF , P4 ;  /* 0xff80000018c97808 */ /* 0x000fe40002000000 */
[----:B------:R-:W-:-:S02]  /*13f20*/  ISETP.GT.AND P4, PT, R66, 0xd8, PT ;  /* 0x000000d84200780c */ /* 0x000fc40003f84270 */
[----:B---3--:R-:W-:Y:S02]  /*13f30*/  FSEL R207, R26, -INF , P3 ;  /* 0xff8000001acf7808 */ /* 0x008fe40001800000 */
[----:B------:R-:W-:Y:S02]  /*13f40*/  FMNMX.FTZ R46, R209, R46, !PT ;  /* 0x0000002ed12e7209 */ /* 0x000fe40007810000 */
[----:B--2---:R-:W-:Y:S02]  /*13f50*/  FSEL R205, R36, -INF , P4 ;  /* 0xff80000024cd7808 */ /* 0x004fe40002000000 */
[----:B------:R-:W-:Y:S02]  /*13f60*/  FMNMX.FTZ R36, R21, R120, !PT ;  /* 0x0000007815247209 */ /* 0x000fe40007810000 */
[----:B----4-:R-:W-:Y:S02]  /*13f70*/  FSEL R199, R30, -INF , P5 ;  /* 0xff8000001ec77808 */ /* 0x010fe40002800000 */
[----:B------:R-:W-:-:S02]  /*13f80*/  ISETP.GT.AND P5, PT, R66, 0xd9, PT ;  /* 0x000000d94200780c */ /* 0x000fc40003fa4270 */
[----:B------:R-:W-:Y:S02]  /*13f90*/  FMNMX.FTZ R46, R207, R46, !PT ;  /* 0x0000002ecf2e7209 */ /* 0x000fe40007810000 */
[----:B------:R-:W-:Y:S01]  /*13fa0*/  FMNMX.FTZ R36, R123, R36, !PT ;  /* 0x000000247b247209 */ /* 0x000fe20007810000 */
[----:B------:R-:W-:Y:S01]  /*13fb0*/  FMUL.FTZ R70, R2, R38 ;  /* 0x0000002602467220 */ /* 0x000fe20000410000 */
[----:B------:R-:W-:Y:S02]  /*13fc0*/  FSEL R203, R44, -INF , P5 ;  /* 0xff8000002ccb7808 */ /* 0x000fe40002800000 */
[----:B------:R-:W-:Y:S02]  /*13fd0*/  FMNMX.FTZ R46, R205, R46, !PT ;  /* 0x0000002ecd2e7209 */ /* 0x000fe40007810000 */
[----:B------:R-:W-:Y:S02]  /*13fe0*/  FMNMX.FTZ R38, R13, R36, !PT ;  /* 0x000000240d267209 */ /* 0x000fe40007810000 */
[----:B------:R-:W-:-:S02]  /*13ff0*/  FMNMX.FTZ R46, R203, R46, !PT ;  /* 0x0000002ecb2e7209 */ /* 0x000fc40007810000 */
[----:B------:R-:W-:-:S03]  /*14000*/  FMNMX.FTZ R38, R127, R38, !PT ;  /* 0x000000267f267209 */ /* 0x000fc60007810000 */
[----:B------:R-:W0:Y:S01]  /*14010*/  SHFL.BFLY PT, R89, R46, 0x2, 0x1f ;  /* 0x0c401f002e597f89 */ /* 0x000e2200000e0000 */
[----:B------:R-:W-:-:S04]  /*14020*/  FMNMX.FTZ R38, R45, R38, !PT ;  /* 0x000000262d267209 */ /* 0x000fc80007810000 */
[----:B------:R-:W-:-:S04]  /*14030*/  FMNMX.FTZ R38, R131, R38, !PT ;  /* 0x0000002683267209 */ /* 0x000fc80007810000 */
[----:B------:R-:W-:-:S04]  /*14040*/  FMNMX.FTZ R44, R49, R38, !PT ;  /* 0x00000026312c7209 */ /* 0x000fc80007810000 */
[----:B------:R-:W-:-:S04]  /*14050*/  FMNMX.FTZ R44, R53, R44, !PT ;  /* 0x0000002c352c7209 */ /* 0x000fc80007810000 */
[----:B------:R-:W-:-:S04]  /*14060*/  FMNMX.FTZ R44, R107, R44, !PT ;  /* 0x0000002c6b2c7209 */ /* 0x000fc80007810000 */
[----:B------:R-:W-:Y:S02]  /*14070*/  FMNMX.FTZ R44, R69, R44, !PT ;  /* 0x0000002c452c7209 */ /* 0x000fe40007810000 */
[----:B0-----:R-:W-:Y:S02]  /*14080*/  FMNMX.FTZ R14, R46, R89, !PT ;  /* 0x000000592e0e7209 */ /* 0x001fe40007810000 */
        /* <DEDUP_REMOVED lines=28> */
[----:B------:R-:W-:Y:S01]  /*14250*/  FMNMX.FTZ R60, R183, R58, !PT ;  /* 0x0000003ab73c7209 */ /* 0x000fe20007810000 */
[----:B------:R-:W0:Y:S03]  /*14260*/  SHFL.BFLY PT, R89, R14, 0x1, 0x1f ;  /* 0x0c201f000e597f89 */ /* 0x000e2600000e0000 */
[----:B------:R-:W-:-:S04]  /*14270*/  FMNMX.FTZ R60, R29, R60, !PT ;  /* 0x0000003c1d3c7209 */ /* 0x000fc80007810000 */
[----:B------:R-:W-:-:S04]  /*14280*/  FMNMX.FTZ R60, R185, R60, !PT ;  /* 0x0000003cb93c7209 */ /* 0x000fc80007810000 */
[----:B------:R-:W-:-:S04]  /*14290*/  FMNMX.FTZ R60, R187, R60, !PT ;  /* 0x0000003cbb3c7209 */ /* 0x000fc80007810000 */
[----:B------:R-:W-:Y:S01]  /*142a0*/  FMNMX.FTZ R60, R189, R60, !PT ;  /* 0x0000003cbd3c7209 */ /* 0x000fe20007810000 */
[----:B------:R-:W-:-:S03]  /*142b0*/  FMUL.FTZ R66, R2, R31 ;  /* 0x0000001f02427220 */ /* 0x000fc60000410000 */
[----:B------:R-:W-:Y:S01]  /*142c0*/  FMNMX.FTZ R60, R191, R60, !PT ;  /* 0x0000003cbf3c7209 */ /* 0x000fe20007810000 */
[----:B------:R-:W-:-:S03]  /*142d0*/  FMUL.FTZ R64, R2, R34 ;  /* 0x0000002202407220 */ /* 0x000fc60000410000 */
[----:B------:R-:W-:Y:S01]  /*142e0*/  FMNMX.FTZ R62, R193, R60, !PT ;  /* 0x0000003cc13e7209 */ /* 0x000fe20007810000 */
[----:B------:R-:W1:Y:S01]  /*142f0*/  MUFU.TANH R66, R66 ;  /* 0x0000004200427308 */ /* 0x000e620000002400 */
[----:B0-----:R-:W-:Y:S01]  /*14300*/  FMNMX.FTZ R89, R14, R89, !PT ;  /* 0x000000590e597209 */ /* 0x001fe20007810000 */
[----:B------:R-:W-:Y:S01]  /*14310*/  IMAD.U32 R88, RZ, RZ, UR4 ;  /* 0x00000004ff587e24 */ /* 0x000fe2000f8e00ff */
[----:B------:R-:W-:Y:S01]  /*14320*/  FMNMX.FTZ R62, R33, R62, !PT ;  /* 0x0000003e213e7209 */ /* 0x000fe20007810000 */
[----:B------:R-:W-:Y:S01]  /*14330*/  FMUL.FTZ R68, R2, R35 ;  /* 0x0000002302447220 */ /* 0x000fe20000410000 */
[C---:B------:R-:W-:Y:S01]  /*14340*/  FSETP.NEU.FTZ.AND P6, PT, R89.reuse, -INF , PT ;  /* 0xff8000005900780b */ /* 0x040fe20003fdd000 */
[----:B------:R-:W-:-:S01]  /*14350*/  FFMA.FTZ R12, R89, R88, -8 ;  /* 0xc1000000590c7423 */ /* 0x000fc20000010058 */
[----:B------:R-:W-:Y:S01]  /*14360*/  FMNMX.FTZ R74, R197, R62, !PT ;  /* 0x0000003ec54a7209 */ /* 0x000fe20007810000 */
[----:B------:R-:W0:Y:S01]  /*14370*/  MUFU.TANH R64, R64 ;  /* 0x0000004000407308 */ /* 0x000e220000002400 */
[----:B------:R-:W-:-:S02]  /*14380*/  FMUL.FTZ R72, R2, R39 ;  /* 0x0000002702487220 */ /* 0x000fc40000410000 */
[----:B------:R-:W-:Y:S02]  /*14390*/  FMNMX.FTZ R74, R37, R74, !PT ;  /* 0x0000004a254a7209 */ /* 0x000fe40007810000 */
[----:B------:R-:W-:-:S03]  /*143a0*/  FSEL R12, R12, RZ, P6 ;  /* 0x000000ff0c0c7208 */ /* 0x000fc60003000000 */
[----:B------:R-:W2:Y:S01]  /*143b0*/  MUFU.TANH R68, R68 ;  /* 0x0000004400447308 */ /* 0x000ea20000002400 */
[----:B------:R-:W-:Y:S01]  /*143c0*/  FMNMX.FTZ R74, R201, R74, !PT ;  /* 0x0000004ac94a7209 */ /* 0x000fe20007810000 */
[----:B------:R-:W-:Y:S01]  /*143d0*/  FFMA.FTZ R32, R133, R88, -R12 ;  /* 0x0000005885207223 */ /* 0x000fe2000001080c */
[----:B-1----:R-:W-:-:S05]  /*143e0*/  FSEL R133, R66, -INF , P1 ;  /* 0xff80000042857808 */ /* 0x002fca0000800000 */
[----:B------:R-:W1:Y:S01]  /*143f0*/  MUFU.TANH R70, R70 ;  /* 0x0000004600467308 */ /* 0x000e620000002400 */
[----:B------:R-:W-:Y:S01]  /*14400*/  FMNMX.FTZ R74, R199, R74, !PT ;  /* 0x0000004ac74a7209 */ /* 0x000fe20007810000 */
[-CC-:B------:R-:W-:Y:S01]  /*14410*/  FFMA.FTZ R39, R51, R88.reuse, -R12.reuse ;  /* 0x0000005833277223 */ /* 0x180fe2000001080c */
[----:B------:R-:W-:-:S01]  /*14420*/  FFMA.FTZ R51, R135, R88, -R12 ;  /* 0x0000005887337223 */ /* 0x000fc2000001080c */
[----:B------:R-:W-:-:S04]  /*14430*/  FFMA.FTZ R143, R143, R88, -R12 ;  /* 0x000000588f8f7223 */ /* 0x000fc8000001080c */
[----:B------:R-:W3:Y:S01]  /*14440*/  MUFU.TANH R72, R72 ;  /* 0x0000004800487308 */ /* 0x000ee20000002400 */
[----:B0-----:R-:W-:Y:S02]  /*14450*/  FSEL R135, R64, -INF , P2 ;  /* 0xff80000040877808 */ /* 0x001fe40001000000 */
[----:B------:R-:W-:Y:S01]  /*14460*/  FMNMX.FTZ R74, R133, R74, !PT ;  /* 0x0000004a854a7209 */ /* 0x000fe20007810000 */
[----:B------:R-:W-:-:S03]  /*14470*/  FFMA.FTZ R149, R149, R88, -R12 ;  /* 0x0000005895957223 */ /* 0x000fc6000001080c */
[----:B------:R-:W-:Y:S01]  /*14480*/  FMNMX.FTZ R74, R135, R74, !PT ;  /* 0x0000004a874a7209 */ /* 0x000fe20007810000 */
[----:B------:R2:W-:Y:S01]  /*14490*/  MUFU.EX2 R36, R143 ;  /* 0x0000008f00247308 */ /* 0x0005e20000000800 */
[----:B------:R-:W-:-:S01]  /*144a0*/  FFMA.FTZ R153, R153, R88, -R12 ;  /* 0x0000005899997223 */ /* 0x000fc2000001080c */
[----:B--2---:R-:W-:-:S06]  /*144b0*/  FSEL R143, R68, -INF , P3 ;  /* 0xff800000448f7808 */ /* 0x004fcc0001800000 */
[----:B------:R1:W-:Y:S01]  /*144c0*/  MUFU.EX2 R38, R149 ;  /* 0x0000009500267308 */ /* 0x0003e20000000800 */
[----:B------:R-:W-:Y:S02]  /*144d0*/  FMNMX.FTZ R74, R143, R74, !PT ;  /* 0x0000004a8f4a7209 */ /* 0x000fe40007810000 */
[----:B-1----:R-:W-:-:S05]  /*144e0*/  FSEL R149, R70, -INF , P4 ;  /* 0xff80000046957808 */ /* 0x002fca0002000000 */
[----:B------:R3:W-:Y:S01]  /*144f0*/  MUFU.EX2 R44, R153 ;  /* 0x00000099002c7308 */ /* 0x0007e20000000800 */
[----:B------:R-:W-:Y:S01]  /*14500*/  FMNMX.FTZ R74, R149, R74, !PT ;  /* 0x0000004a954a7209 */ /* 0x000fe20007810000 */
[----:B------:R-:W-:Y:S01]  /*14510*/  FFMA.FTZ R157, R157, R88, -R12 ;  /* 0x000000589d9d7223 */ /* 0x000fe2000001080c */
[----:B---3--:R-:W-:-:S04]  /*14520*/  FSEL R153, R72, -INF , P5 ;  /* 0xff80000048997808 */ /* 0x008fc80002800000 */
[----:B------:R-:W-:Y:S01]  /*14530*/  FMNMX.FTZ R74, R153, R74, !PT ;  /* 0x0000004a994a7209 */ /* 0x000fe20007810000 */
[----:B------:R0:W-:Y:S04]  /*14540*/  MUFU.EX2 R46, R157 ;  /* 0x0000009d002e7308 */ /* 0x0001e80000000800 */
[----:B0-----:R-:W0:Y:S01]  /*14550*/  SHFL.BFLY PT, R157, R74, 0x2, 0x1f ;  /* 0x0c401f004a9d7f89 */ /* 0x001e2200000e0000 */
[----:B------:R-:W-:-:S01]  /*14560*/  FFMA.FTZ R76, R65, R88, -R12 ;  /* 0x00000058414c7223 */ /* 0x000fc2000001080c */
[----:B------:R-:W-:-:S03]  /*14570*/  FFMA.FTZ R161, R161, R88, -R12 ;  /* 0x00000058a1a17223 */ /* 0x000fc6000001080c */
[----:B------:R0:W-:Y:S08]  /*14580*/  MUFU.EX2 R60, R76 ;  /* 0x0000004c003c7308 */ /* 0x0001f00000000800 */
[----:B------:R1:W-:Y:S01]  /*14590*/  MUFU.EX2 R48, R161 ;  /* 0x000000a100307308 */ /* 0x0003e20000000800 */
[----:B0-----:R-:W-:-:S05]  /*145a0*/  FMNMX.FTZ R76, R74, R157, !PT ;  /* 0x0000009d4a4c7209 */ /* 0x001fca0007810000 */
[----:B-1----:R-:W0:Y:S01]  /*145b0*/  SHFL.BFLY PT, R161, R76, 0x1, 0x1f ;  /* 0x0c201f004ca17f89 */ /* 0x002e2200000e0000 */
[----:B------:R-:W-:-:S01]  /*145c0*/  FFMA.FTZ R31, R43, R88, -R12 ;  /* 0x000000582b1f7223 */ /* 0x000fc2000001080c */
[----:B------:R-:W1:Y:S01]  /*145d0*/  S2R R146, SR_TID.X ;  /* 0x0000000000927919 */ /* 0x000e620000002100 */
[----:B------:R-:W-:-:S01]  /*145e0*/  FFMA.FTZ R14, R20, R88, -R12 ;  /* 0x00000058140e7223 */ /* 0x000fc2000001080c */
[-CC-:B------:R-:W-:Y:S01]  /*145f0*/  FFMA.FTZ R35, R47, R88.reuse, -R12.reuse ;  /* 0x000000582f237223 */ /* 0x180fe2000001080c */
[----:B------:R-:W-:-:S01]  /*14600*/  FFMA.FTZ R28, R67, R88, -R12 ;  /* 0x00000058431c7223 */ /* 0x000fc2000001080c */
[-CC-:B------:R-:W-:Y:S01]  /*14610*/  FFMA.FTZ R43, R105, R88.reuse, -R12.reuse ;  /* 0x00000058692b7223 */ /* 0x180fe2000001080c */
[----:B------:R-:W-:-:S01]  /*14620*/  FFMA.FTZ R20, R121, R88, -R12 ;  /* 0x0000005879147223 */ /* 0x000fc2000001080c */
[-CC-:B------:R-:W-:Y:S01]  /*14630*/  FFMA.FTZ R30, R71, R88.reuse, -R12.reuse ;  /* 0x00000058471e7223 */ /* 0x180fe2000001080c */
[----:B------:R-:W-:-:S01]  /*14640*/  FFMA.FTZ R47, R109, R88, -R12 ;  /* 0x000000586d2f7223 */ /* 0x000fc2000001080c */
[----:B------:R-:W-:Y:S01]  /*14650*/  FFMA.FTZ R67, R117, R88, -R12 ;  /* 0x0000005875437223 */ /* 0x000fe2000001080c */
[----:B0-----:R-:W-:-:S04]  /*14660*/  FMNMX.FTZ R90, R76, R161, !PT ;  /* 0x000000a14c5a7209 */ /* 0x001fc80007810000 */
[C---:B------:R-:W-:Y:S01]  /*14670*/  FSETP.NEU.FTZ.AND P1, PT, R90.reuse, -INF , PT ;  /* 0xff8000005a00780b */ /* 0x040fe20003f3d000 */
[----:B------:R-:W-:-:S01]  /*14680*/  FFMA.FTZ R94, R90, R88, -8 ;  /* 0xc10000005a5e7423 */ /* 0x000fc20000010058 */
[-CC-:B------:R-:W-:Y:S01]  /*14690*/  FFMA.FTZ R105, R151, R88.reuse, -R12.reuse ;  /* 0x0000005897697223 */ /* 0x180fe2000001080c */
[----:B------:R-:W-:-:S03]  /*146a0*/  FFMA.FTZ R24, R125, R88, -R12 ;  /* 0x000000587d187223 */ /* 0x000fc6000001080c */
[----:B------:R-:W-:Y:S01]  /*146b0*/  FSEL R94, R94, RZ, P1 ;  /* 0x000000ff5e5e7208 */ /* 0x000fe20000800000 */
        /* <DEDUP_REMOVED lines=35> */
[-C--:B------:R-:W-:Y:S01]  /*148f0*/  FFMA.FTZ R163, R203, R88.reuse, -R12 ;  /* 0x00000058cba37223 */ /* 0x080fe2000001080c */
[----:B------:R-:W-:-:S01]  /*14900*/  FFMA.FTZ R12, R21, R88, -R94 ;  /* 0x00000058150c7223 */ /* 0x000fc2000001085e */
[-CC-:B------:R-:W-:Y:S01]  /*14910*/  FFMA.FTZ R21, R120, R88.reuse, -R94.reuse ;  /* 0x0000005878157223 */ /* 0x180fe2000001085e */
[----:B------:R-:W-:Y:S01]  /*14920*/  MUFU.EX2 R3, R3 ;  /* 0x0000000300037308 */ /* 0x000fe20000000800 */
[----:B------:R-:W-:-:S01]  /*14930*/  FFMA.FTZ R96, R123, R88, -R94 ;  /* 0x000000587b607223 */ /* 0x000fc2000001085e */
[----:B------:R-:W-:-:S06]  /*14940*/  FFMA.FTZ R123, R13, R88, -R94 ;  /* 0x000000580d7b7223 */ /* 0x000fcc000001085e */
[----:B------:R-:W0:Y:S01]  /*14950*/  MUFU.EX2 R14, R14 ;  /* 0x0000000e000e7308 */ /* 0x000e220000000800 */
[----:B------:R-:W-:-:S07]  /*14960*/  FFMA.FTZ R13, R127, R88, -R94 ;  /* 0x000000587f0d7223 */ /* 0x000fce000001085e */
[----:B------:R-:W-:Y:S08]  /*14970*/  MUFU.EX2 R12, R12 ;  /* 0x0000000c000c7308 */ /* 0x000ff00000000800 */
[----:B------:R-:W2:Y:S08]  /*14980*/  MUFU.EX2 R21, R21 ;  /* 0x0000001500157308 */ /* 0x000eb00000000800 */
[----:B------:R-:W3:Y:S01]  /*14990*/  MUFU.EX2 R20, R20 ;  /* 0x0000001400147308 */ /* 0x000ee20000000800 */
[----:B------:R-:W-:-:S07]  /*149a0*/  FFMA.FTZ R76, R45, R88, -R94 ;  /* 0x000000582d4c7223 */ /* 0x000fce000001085e */
[----:B------:R-:W4:Y:S01]  /*149b0*/  MUFU.EX2 R96, R96 ;  /* 0x0000006000607308 */ /* 0x000f220000000800 */
[----:B------:R-:W-:-:S07]  /*149c0*/  FFMA.FTZ R108, R79, R88, -R94 ;  /* 0x000000584f6c7223 */ /* 0x000fce000001085e */
[----:B------:R-:W4:Y:S01]  /*149d0*/  MUFU.EX2 R31, R31 ;  /* 0x0000001f001f7308 */ /* 0x000f220000000800 */
[----:B------:R-:W-:-:S01]  /*149e0*/  FFMA.FTZ R98, R131, R88, -R94 ;  /* 0x0000005883627223 */ /* 0x000fc2000001085e */
[----:B------:R-:W-:-:S06]  /*149f0*/  FFMA.FTZ R79, R15, R88, -R94 ;  /* 0x000000580f4f7223 */ /* 0x000fcc000001085e */
[----:B------:R-:W4:Y:S01]  /*14a00*/  MUFU.EX2 R123, R123 ;  /* 0x0000007b007b7308 */ /* 0x000f220000000800 */
[----:B0-----:R-:W-:-:S01]  /*14a10*/  FADD.FTZ R15, R3, R14 ;  /* 0x0000000e030f7221 */ /* 0x001fc20000010000 */
[----:B------:R-:W-:-:S06]  /*14a20*/  FFMA.FTZ R92, R83, R88, -R94 ;  /* 0x00000058535c7223 */ /* 0x000fcc000001085e */
[----:B------:R-:W0:Y:S01]  /*14a30*/  MUFU.EX2 R24, R24 ;  /* 0x0000001800187308 */ /* 0x000e220000000800 */
[----:B--2---:R-:W-:-:S01]  /*14a40*/  FADD.FTZ R83, R12, R21 ;  /* 0x000000150c537221 */ /* 0x004fc20000010000 */
[----:B------:R-:W-:-:S06]  /*14a50*/  FFMA.FTZ R127, R49, R88, -R94 ;  /* 0x00000058317f7223 */ /* 0x000fcc000001085e */
[----:B------:R-:W2:Y:S01]  /*14a60*/  MUFU.EX2 R13, R13 ;  /* 0x0000000d000d7308 */ /* 0x000ea20000000800 */
[----:B-1----:R-:W-:Y:S01]  /*14a70*/  LOP3.LUT R146, R146, 0x7f, RZ, 0xc0, !PT ;  /* 0x0000007f92927812 */ /* 0x002fe200078ec0ff */
[----:B---3--:R-:W-:-:S06]  /*14a80*/  FADD.FTZ R112, R20, R15 ;  /* 0x0000000f14707221 */ /* 0x008fcc0000010000 */
[----:B------:R-:W1:Y:S01]  /*14a90*/  MUFU.EX2 R35, R35 ;  /* 0x0000002300237308 */ /* 0x000e620000000800 */
[----:B----4-:R-:W-:-:S01]  /*14aa0*/  FADD.FTZ R114, R96, R83 ;  /* 0x0000005360727221 */ /* 0x010fc20000010000 */
[----:B------:R-:W-:-:S06]  /*14ab0*/  FFMA.FTZ R45, R53, R88, -R94 ;  /* 0x00000058352d7223 */ /* 0x000fcc000001085e */
[----:B------:R-:W3:Y:S01]  /*14ac0*/  MUFU.EX2 R76, R76 ;  /* 0x0000004c004c7308 */ /* 0x000ee20000000800 */
[----:B------:R-:W-:Y:S01]  /*14ad0*/  ISETP.NE.AND P2, PT, R146, RZ, PT ;  /* 0x000000ff9200720c */ /* 0x000fe20003f45270 */
[----:B------:R-:W-:-:S06]  /*14ae0*/  FADD.FTZ R83, R31, R112 ;  /* 0x000000701f537221 */ /* 0x000fcc0000010000 */
[----:B------:R-:W4:Y:S01]  /*14af0*/  MUFU.EX2 R26, R26 ;  /* 0x0000001a001a7308 */ /* 0x000f220000000800 */
[----:B------:R-:W-:-:S01]  /*14b00*/  FADD.FTZ R114, R123, R114 ;  /* 0x000000727b727221 */ /* 0x000fc20000010000 */
[----:B------:R-:W-:-:S06]  /*14b10*/  FFMA.FTZ R78, R107, R88, -R94 ;  /* 0x000000586b4e7223 */ /* 0x000fcc000001085e */
[----:B------:R-:W4:Y:S01]  /*14b20*/  MUFU.EX2 R98, R98 ;  /* 0x0000006200627308 */ /* 0x000f220000000800 */
[----:B0-----:R-:W-:-:S07]  /*14b30*/  FADD.FTZ R112, R24, R83 ;  /* 0x0000005318707221 */ /* 0x001fce0000010000 */
[----:B------:R-:W0:Y:S01]  /*14b40*/  MUFU.EX2 R39, R39 ;  /* 0x0000002700277308 */ /* 0x000e220000000800 */
[----:B--2---:R-:W-:-:S01]  /*14b50*/  FADD.FTZ R83, R13, R114 ;  /* 0x000000720d537221 */ /* 0x004fc20000010000 */
[----:B------:R-:W-:-:S06]  /*14b60*/  FFMA.FTZ R100, R69, R88, -R94 ;  /* 0x0000005845647223 */ /* 0x000fcc000001085e */
[----:B------:R-:W2:Y:S01]  /*14b70*/  MUFU.EX2 R127, R127 ;  /* 0x0000007f007f7308 */ /* 0x000ea20000000800 */
[----:B------:R-:W-:-:S01]  /*14b80*/  FFMA.FTZ R110, R85, R88, -R94 ;  /* 0x00000058556e7223 */ /* 0x000fc2000001085e */
[----:B-1----:R-:W-:-:S06]  /*14b90*/  FADD.FTZ R85, R35, R112 ;  /* 0x0000007023557221 */ /* 0x002fcc0000010000 */
[----:B------:R-:W1:Y:S01]  /*14ba0*/  MUFU.EX2 R28, R28 ;  /* 0x0000001c001c7308 */ /* 0x000e620000000800 */
[----:B---3--:R-:W-:-:S01]  /*14bb0*/  FADD.FTZ R83, R76, R83 ;  /* 0x000000534c537221 */ /* 0x008fc20000010000 */
[----:B------:R-:W-:-:S06]  /*14bc0*/  FFMA.FTZ R107, R111, R88, -R94 ;  /* 0x000000586f6b7223 */ /* 0x000fcc000001085e */
[----:B------:R-:W3:Y:S01]  /*14bd0*/  MUFU.EX2 R45, R45 ;  /* 0x0000002d002d7308 */ /* 0x000ee20000000800 */
[----:B------:R-:W-:Y:S02]  /*14be0*/  @!P2 VIADD R15, R0, 0x2e840 ;  /* 0x0002e840000fa836 */ /* 0x000fe40000000000 */
[----:B----4-:R-:W-:-:S05]  /*14bf0*/  FADD.FTZ R112, R26, R85 ;  /* 0x000000551a707221 */ /* 0x010fca0000010000 */
[----:B------:R-:W-:Y:S01]  /*14c00*/  MUFU.EX2 R43, R43 ;  /* 0x0000002b002b7308 */ /* 0x000fe20000000800 */
[----:B------:R-:W-:-:S01]  /*14c10*/  FADD.FTZ R116, R98, R83 ;  /* 0x0000005362747221 */ /* 0x000fc20000010000 */
[----:B------:R-:W-:-:S06]  /*14c20*/  FFMA.FTZ R49, R87, R88, -R94 ;  /* 0x0000005857317223 */ /* 0x000fcc000001085e */
[----:B------:R-:W4:Y:S01]  /*14c30*/  MUFU.EX2 R78, R78 ;  /* 0x0000004e004e7308 */ /* 0x000f220000000800 */
[----:B------:R-:W-:-:S01]  /*14c40*/  FFMA.FTZ R114, R63, R88, -R94 ;  /* 0x000000583f727223 */ /* 0x000fc2000001085e */
[----:B0-----:R-:W-:-:S06]  /*14c50*/  FADD.FTZ R63, R39, R112 ;  /* 0x00000070273f7221 */ /* 0x001fcc0000010000 */
[----:B------:R-:W-:Y:S01]  /*14c60*/  MUFU.EX2 R30, R30 ;  /* 0x0000001e001e7308 */ /* 0x000fe20000000800 */
[----:B------:R-:W-:Y:S01]  /*14c70*/  @!P2 PRMT R15, RZ, 0x654, R15 ;  /* 0x00000654ff0fa816 */ /* 0x000fe2000000000f */
[----:B--2---:R-:W-:-:S06]  /*14c80*/  FADD.FTZ R116, R127, R116 ;  /* 0x000000747f747221 */ /* 0x004fcc0000010000 */
[----:B------:R-:W0:Y:S01]  /*14c90*/  MUFU.EX2 R100, R100 ;  /* 0x0000006400647308 */ /* 0x000e220000000800 */
[----:B------:R-:W-:-:S01]  /*14ca0*/  FFMA.FTZ R80, R115, R88, -R94 ;  /* 0x0000005873507223 */ /* 0x000fc2000001085e */
[----:B------:R-:W-:Y:S01]  /*14cb0*/  FFMA.FTZ R59, R59, R88, -R94 ;  /* 0x000000583b3b7223 */ /* 0x000fe2000001085e */
[----:B-1----:R-:W-:-:S05]  /*14cc0*/  FADD.FTZ R118, R28, R63 ;  /* 0x0000003f1c767221 */ /* 0x002fca0000010000 */
[----:B------:R-:W1:Y:S01]  /*14cd0*/  MUFU.EX2 R47, R47 ;  /* 0x0000002f002f7308 */ /* 0x000e620000000800 */
[----:B------:R-:W-:-:S01]  /*14ce0*/  FFMA.FTZ R112, R41, R88, -R94 ;  /* 0x0000005829707223 */ /* 0x000fc2000001085e */
[----:B------:R2:W-:Y:S01]  /*14cf0*/  @!P2 SYNCS.ARRIVE.TRANS64.RED.A1T0 RZ, [R15+URZ], RZ ;  /* 0x000000ff0fffa9a7 */ /* 0x0005e2000810043f */
[----:B---3--:R-:W-:-:S05]  /*14d00*/  FADD.FTZ R41, R45, R116 ;  /* 0x000000742d297221 */ /* 0x008fca0000010000 */
[----:B------:R-:W3:Y:S01]  /*14d10*/  MUFU.EX2 R107, R107 ;  /* 0x0000006b006b7308 */ /* 0x000ee20000000800 */
[----:B------:R-:W-:-:S07]  /*14d20*/  FFMA.FTZ R87, R113, R88, -R94 ;  /* 0x0000005871577223 */ /* 0x000fce000001085e */
[----:B------:R-:W3:Y:S01]  /*14d30*/  MUFU.EX2 R32, R32 ;  /* 0x0000002000207308 */ /* 0x000ee20000000800 */
[----:B----4-:R-:W-:-:S01]  /*14d40*/  FADD.FTZ R41, R78, R41 ;  /* 0x000000294e297221 */ /* 0x010fc20000010000 */
[----:B------:R-:W-:-:S06]  /*14d50*/  FFMA.FTZ R102, R119, R88, -R94 ;  /* 0x0000005877667223 */ /* 0x000fcc000001085e */
[----:B------:R-:W4:Y:S01]  /*14d60*/  MUFU.EX2 R49, R49 ;  /* 0x0000003100317308 */ /* 0x000f220000000800 */
[----:B0-----:R-:W-:-:S07]  /*14d70*/  FADD.FTZ R120, R100, R41 ;  /* 0x0000002964787221 */ /* 0x001fce0000010000 */
[----:B------:R-:W0:Y:S08]  /*14d80*/  MUFU.EX2 R51, R51 ;  /* 0x0000003300337308 */ /* 0x000e300000000800 */
[----:B--2---:R2:W-:Y:S01]  /*14d90*/  MUFU.EX2 R15, R59 ;  /* 0x0000003b000f7308 */ /* 0x0045e20000000800 */
[----:B------:R-:W-:-:S07]  /*14da0*/  FFMA.FTZ R53, R141, R88, -R94 ;  /* 0x000000588d357223 */ /* 0x000fce000001085e */
[----:B------:R-:W0:Y:S01]  /*14db0*/  MUFU.EX2 R80, R80 ;  /* 0x0000005000507308 */ /* 0x000e220000000800 */
[----:B--2---:R-:W-:-:S04]  /*14dc0*/  FADD.FTZ R59, R43, R118 ;  /* 0x000000762b3b7221 */ /* 0x004fc80000010000 */
[----:B------:R-:W-:-:S03]  /*14dd0*/  FADD.FTZ R118, R30, R59 ;  /* 0x0000003b1e767221 */ /* 0x000fc60000010000 */
[----:B------:R-:W2:Y:S01]  /*14de0*/  MUFU.EX2 R34, R34 ;  /* 0x0000002200227308 */ /* 0x000ea20000000800 */
[----:B-1----:R-:W-:-:S01]  /*14df0*/  FADD.FTZ R41, R47, R118 ;  /* 0x000000762f297221 */ /* 0x002fc20000010000 */
[----:B---3--:R-:W-:-:S06]  /*14e00*/  FADD.FTZ R120, R107, R120 ;  /* 0x000000786b787221 */ /* 0x008fcc0000010000 */
[----:B------:R-:W1:Y:S01]  /*14e10*/  MUFU.EX2 R87, R87 ;  /* 0x0000005700577308 */ /* 0x000e620000000800 */
[----:B------:R-:W-:-:S01]  /*14e20*/  FFMA.FTZ R82, R91, R88, -R94 ;  /* 0x000000585b527223 */ /* 0x000fc2000001085e */
[----:B------:R-:W-:-:S06]  /*14e30*/  FADD.FTZ R118, R32, R41 ;  /* 0x0000002920767221 */ /* 0x000fcc0000010000 */
[----:B------:R-:W3:Y:S01]  /*14e40*/  MUFU.EX2 R67, R67 ;  /* 0x0000004300437308 */ /* 0x000ee20000000800 */
[----:B----4-:R-:W-:-:S01]  /*14e50*/  FADD.FTZ R41, R49, R120 ;  /* 0x0000007831297221 */ /* 0x010fc20000010000 */
[----:B------:R-:W-:-:S06]  /*14e60*/  FFMA.FTZ R91, R145, R88, -R94 ;  /* 0x00000058915b7223 */ /* 0x000fcc000001085e */
[----:B------:R-:W4:Y:S01]  /*14e70*/  MUFU.EX2 R102, R102 ;  /* 0x0000006600667308 */ /* 0x000f220000000800 */
[----:B0-----:R-:W-:-:S01]  /*14e80*/  FADD.FTZ R59, R51, R118 ;  /* 0x00000076333b7221 */ /* 0x001fc20000010000 */
[----:B------:R-:W-:-:S06]  /*14e90*/  FADD.FTZ R118, R80, R41 ;  /* 0x0000002950767221 */ /* 0x000fcc0000010000 */
[----:B------:R-:W0:Y:S01]  /*14ea0*/  MUFU.EX2 R53, R53 ;  /* 0x0000003500357308 */ /* 0x000e220000000800 */
[----:B------:R-:W-:-:S01]  /*14eb0*/  FFMA.FTZ R104, R95, R88, -R94 ;  /* 0x000000585f687223 */ /* 0x000fc2000001085e */
[----:B--2---:R-:W-:-:S06]  /*14ec0*/  FADD.FTZ R120, R34, R59 ;  /* 0x0000003b22787221 */ /* 0x004fcc0000010000 */
[----:B------:R-:W2:Y:S01]  /*14ed0*/  MUFU.EX2 R71, R71 ;  /* 0x0000004700477308 */ /* 0x000ea20000000800 */
[----:B-1----:R-:W-:-:S01]  /*14ee0*/  FADD.FTZ R41, R87, R118 ;  /* 0x0000007657297221 */ /* 0x002fc20000010000 */
[----:B------:R-:W-:-:S06]  /*14ef0*/  FFMA.FTZ R69, R93, R88, -R94 ;  /* 0x000000585d457223 */ /* 0x000fcc000001085e */
[----:B------:R-:W1:Y:S01]  /*14f00*/  MUFU.EX2 R82, R82 ;  /* 0x0000005200527308 */ /* 0x000e620000000800 */
[----:B---3--:R-:W-:-:S01]  /*14f10*/  FADD.FTZ R59, R67, R120 ;  /* 0x00000078433b7221 */ /* 0x008fc20000010000 */
[----:B----4-:R-:W-:-:S06]  /*14f20*/  FADD.FTZ R118, R102, R41 ;  /* 0x0000002966767221 */ /* 0x010fcc0000010000 */
[----:B------:R-:W3:Y:S01]  /*14f30*/  MUFU.EX2 R91, R91 ;  /* 0x0000005b005b7308 */ /* 0x000ee20000000800 */
[----:B------:R-:W-:-:S01]  /*14f40*/  FFMA.FTZ R84, R99, R88, -R94 ;  /* 0x0000005863547223 */ /* 0x000fc2000001085e */
[----:B------:R-:W-:-:S06]  /*14f50*/  FADD.FTZ R120, R36, R59 ;  /* 0x0000003b24787221 */ /* 0x000fcc0000010000 */
[----:B------:R-:W4:Y:S01]  /*14f60*/  MUFU.EX2 R105, R105 ;  /* 0x0000006900697308 */ /* 0x000f220000000800 */
[----:B0-----:R-:W-:-:S01]  /*14f70*/  FADD.FTZ R41, R53, R118 ;  /* 0x0000007635297221 */ /* 0x001fc20000010000 */
[----:B------:R-:W-:-:S06]  /*14f80*/  FFMA.FTZ R93, R97, R88, -R94 ;  /* 0x00000058615d7223 */ /* 0x000fcc000001085e */
[----:B------:R-:W0:Y:S01]  /*14f90*/  MUFU.EX2 R104, R104 ;  /* 0x0000006800687308 */ /* 0x000e220000000800 */
[----:B--2---:R-:W-:-:S01]  /*14fa0*/  FADD.FTZ R59, R71, R120 ;  /* 0x00000078473b7221 */ /* 0x004fc20000010000 */
[----:B-1----:R-:W-:-:S06]  /*14fb0*/  FADD.FTZ R118, R82, R41 ;  /* 0x0000002952767221 */ /* 0x002fcc0000010000 */
[----:B------:R-:W1:Y:S01]  /*14fc0*/  MUFU.EX2 R69, R69 ;  /* 0x0000004500457308 */ /* 0x000e620000000800 */
[----:B------:R-:W-:-:S01]  /*14fd0*/  FFMA.FTZ R106, R103, R88, -R94 ;  /* 0x00000058676a7223 */ /* 0x000fc2000001085e */
[----:B------:R-:W-:-:S06]  /*14fe0*/  FADD.FTZ R120, R38, R59 ;  /* 0x0000003b26787221 */ /* 0x000fcc0000010000 */
[----:B------:R-:W2:Y:S01]  /*14ff0*/  MUFU.EX2 R109, R109 ;  /* 0x0000006d006d7308 */ /* 0x000ea20000000800 */
[----:B---3--:R-:W-:-:S01]  /*15000*/  FADD.FTZ R41, R91, R118 ;  /* 0x000000765b297221 */ /* 0x008fc20000010000 */
[----:B------:R-:W-:-:S06]  /*15010*/  FFMA.FTZ R86, R101, R88, -R94 ;  /* 0x0000005865567223 */ /* 0x000fcc000001085e */
[----:B------:R-:W3:Y:S01]  /*15020*/  MUFU.EX2 R84, R84 ;  /* 0x0000005400547308 */ /* 0x000ee20000000800 */
[----:B----4-:R-:W-:-:S01]  /*15030*/  FADD.FTZ R59, R105, R120 ;  /* 0x00000078693b7221 */ /* 0x010fc20000010000 */
[----:B0-----:R-:W-:-:S06]  /*15040*/  FADD.FTZ R118, R104, R41 ;  /* 0x0000002968767221 */ /* 0x001fcc0000010000 */
[----:B------:R-:W0:Y:S01]  /*15050*/  MUFU.EX2 R93, R93 ;  /* 0x0000005d005d7308 */ /* 0x000e220000000800 */
[----:B------:R-:W-:-:S01]  /*15060*/  FFMA.FTZ R75, R75, R88, -R94 ;  /* 0x000000584b4b7223 */ /* 0x000fc2000001085e */
[----:B------:R-:W-:-:S06]  /*15070*/  FADD.FTZ R120, R44, R59 ;  /* 0x0000003b2c787221 */ /* 0x000fcc0000010000 */
[----:B------:R-:W4:Y:S01]  /*15080*/  MUFU.EX2 R117, R117 ;  /* 0x0000007500757308 */ /* 0x000f220000000800 */
[----:B-1----:R-:W-:-:S01]  /*15090*/  FADD.FTZ R41, R69, R118 ;  /* 0x0000007645297221 */ /* 0x002fc20000010000 */
[----:B------:R-:W-:-:S06]  /*150a0*/  FFMA.FTZ R95, R73, R88, -R94 ;  /* 0x00000058495f7223 */ /* 0x000fcc000001085e */
[----:B------:R-:W1:Y:S01]  /*150b0*/  MUFU.EX2 R106, R106 ;  /* 0x0000006a006a7308 */ /* 0x000e620000000800 */
[----:B------:R-:W-:Y:S01]  /*150c0*/  F2FP.SATFINITE.E4M3.F32.PACK_AB_MERGE_C R224, R31, R20, RZ ;  /* 0x000000141fe0723e */ /* 0x000fe200048070ff */
[----:B--2---:R-:W-:Y:S01]  /*150d0*/  FADD.FTZ R31, R109, R120 ;  /* 0x000000786d1f7221 */ /* 0x004fe20000010000 */
[----:B------:R-:W-:-:S05]  /*150e0*/  F2FP.SATFINITE.E4M3.F32.PACK_AB_MERGE_C R226, R39, R26, RZ ;  /* 0x0000001a27e2723e */ /* 0x000fca00048070ff */
[----:B------:R-:W2:Y:S01]  /*150f0*/  MUFU.EX2 R86, R86 ;  /* 0x0000005600567308 */ /* 0x000ea20000000800 */
[----:B---3--:R-:W-:-:S01]  /*15100*/  FADD.FTZ R26, R84, R41 ;  /* 0x00000029541a7221 */ /* 0x008fc20000010000 */
[----:B------:R-:W-:-:S06]  /*15110*/  FADD.FTZ R118, R46, R31 ;  /* 0x0000001f2e767221 */ /* 0x000fcc0000010000 */
[----:B------:R-:W3:Y:S01]  /*15120*/  MUFU.EX2 R121, R121 ;  /* 0x0000007900797308 */ /* 0x000ee20000000800 */
[----:B0-----:R-:W-:-:S01]  /*15130*/  FADD.FTZ R31, R93, R26 ;  /* 0x0000001a5d1f7221 */ /* 0x001fc20000010000 */
[----:B------:R-:W-:-:S06]  /*15140*/  FFMA.FTZ R73, R167, R88, -R94 ;  /* 0x00000058a7497223 */ /* 0x000fcc000001085e */
[----:B------:R-:W0:Y:S01]  /*15150*/  MUFU.EX2 R75, R75 ;  /* 0x0000004b004b7308 */ /* 0x000e220000000800 */
[----:B----4-:R-:W-:-:S07]  /*15160*/  FADD.FTZ R39, R117, R118 ;  /* 0x0000007675277221 */ /* 0x010fce0000010000 */
[----:B------:R-:W4:Y:S01]  /*15170*/  MUFU.EX2 R50, R165 ;  /* 0x000000a500327308 */ /* 0x000f220000000800 */
[----:B-1----:R-:W-:-:S01]  /*15180*/  FADD.FTZ R31, R106, R31 ;  /* 0x0000001f6a1f7221 */ /* 0x002fc20000010000 */
[----:B------:R-:W-:-:S06]  /*15190*/  F2FP.SATFINITE.E4M3.F32.PACK_AB_MERGE_C R220, R47, R30, RZ ;  /* 0x0000001e2fdc723e */ /* 0x000fcc00048070ff */
[----:B------:R-:W1:Y:S01]  /*151a0*/  MUFU.EX2 R95, R95 ;  /* 0x0000005f005f7308 */ /* 0x000e620000000800 */
[----:B------:R-:W-:-:S07]  /*151b0*/  FADD.FTZ R30, R48, R39 ;  /* 0x00000027301e7221 */ /* 0x000fce0000010000 */
[----:B------:R-:W1:Y:S01]  /*151c0*/  MUFU.EX2 R77, R77 ;  /* 0x0000004d004d7308 */ /* 0x000e620000000800 */
[----:B------:R-:W-:Y:S01]  /*151d0*/  F2FP.SATFINITE.E4M3.F32.PACK_AB_MERGE_C R222, R67, R34, RZ ;  /* 0x0000002243de723e */ /* 0x000fe200048070ff */
[----:B--2---:R-:W-:-:S06]  /*151e0*/  FADD.FTZ R34, R86, R31 ;  /* 0x0000001f56227221 */ /* 0x004fcc0000010000 */
[----:B------:R-:W2:Y:S01]  /*151f0*/  MUFU.EX2 R108, R108 ;  /* 0x0000006c006c7308 */ /* 0x000ea20000000800 */
[----:B---3--:R-:W-:-:S07]  /*15200*/  FADD.FTZ R39, R121, R30 ;  /* 0x0000001e79277221 */ /* 0x008fce0000010000 */
[----:B------:R-:W3:Y:S01]  /*15210*/  MUFU.EX2 R52, R169 ;  /* 0x000000a900347308 */ /* 0x000ee20000000800 */
[----:B0-----:R-:W-:-:S07]  /*15220*/  FADD.FTZ R34, R75, R34 ;  /* 0x000000224b227221 */ /* 0x001fce0000010000 */
[----:B------:R-:W0:Y:S01]  /*15230*/  MUFU.EX2 R73, R73 ;  /* 0x0000004900497308 */ /* 0x000e220000000800 */
[----:B----4-:R-:W-:-:S07]  /*15240*/  FADD.FTZ R30, R50, R39 ;  /* 0x00000027321e7221 */ /* 0x010fce0000010000 */
[----:B------:R-:W4:Y:S01]  /*15250*/  MUFU.EX2 R81, R81 ;  /* 0x0000005100517308 */ /* 0x000f220000000800 */
[----:B-1----:R-:W-:-:S01]  /*15260*/  FADD.FTZ R39, R95, R34 ;  /* 0x000000225f277221 */ /* 0x002fc20000010000 */
[----:B------:R-:W-:-:S06]  /*15270*/  F2FP.SATFINITE.E4M3.F32.PACK_AB_MERGE_C R204, R77, R50, RZ ;  /* 0x000000324dcc723e */ /* 0x000fcc00048070ff */
[----:B------:R-:W1:Y:S01]  /*15280*/  MUFU.EX2 R92, R92 ;  /* 0x0000005c005c7308 */ /* 0x000e620000000800 */
[----:B------:R-:W-:-:S01]  /*15290*/  FADD.FTZ R77, R77, R30 ;  /* 0x0000001e4d4d7221 */ /* 0x000fc20000010000 */
[----:B------:R-:W-:-:S06]  /*152a0*/  FFMA.FTZ R173, R173, R88, -R94 ;  /* 0x00000058adad7223 */ /* 0x000fcc000001085e */
[----:B------:R-:W1:Y:S01]  /*152b0*/  MUFU.EX2 R54, R171 ;  /* 0x000000ab00367308 */ /* 0x000e620000000800 */
[----:B--2---:R-:W-:-:S01]  /*152c0*/  FADD.FTZ R34, R108, R39 ;  /* 0x000000276c227221 */ /* 0x004fc20000010000 */
[----:B------:R-:W-:-:S06]  /*152d0*/  F2FP.SATFINITE.E4M3.F32.PACK_AB_MERGE_C R200, R105, R38, RZ ;  /* 0x0000002669c8723e */ /* 0x000fcc00048070ff */
[----:B------:R-:W2:Y:S01]  /*152e0*/  MUFU.EX2 R79, R79 ;  /* 0x0000004f004f7308 */ /* 0x000ea20000000800 */
[----:B---3--:R-:W-:-:S07]  /*152f0*/  FADD.FTZ R38, R52, R77 ;  /* 0x0000004d34267221 */ /* 0x008fce0000010000 */
[----:B------:R-:W3:Y:S01]  /*15300*/  MUFU.EX2 R125, R125 ;  /* 0x0000007d007d7308 */ /* 0x000ee20000000800 */
[----:B0-----:R-:W-:-:S01]  /*15310*/  FADD.FTZ R39, R73, R34 ;  /* 0x0000002249277221 */ /* 0x001fc20000010000 */
[----:B------:R-:W-:-:S06]  /*15320*/  FFMA.FTZ R57, R57, R88, -R94 ;  /* 0x0000005839397223 */ /* 0x000fcc000001085e */
[----:B------:R-:W0:Y:S01]  /*15330*/  MUFU.EX2 R110, R110 ;  /* 0x0000006e006e7308 */ /* 0x000e220000000800 */
[----:B----4-:R-:W-:-:S07]  /*15340*/  FADD.FTZ R41, R81, R38 ;  /* 0x0000002651297221 */ /* 0x010fce0000010000 */
[----:B------:R-:W4:Y:S01]  /*15350*/  MUFU.EX2 R56, R177 ;  /* 0x000000b100387308 */ /* 0x000f220000000800 */
[----:B-1----:R-:W-:-:S07]  /*15360*/  FADD.FTZ R34, R92, R39 ;  /* 0x000000275c227221 */ /* 0x002fce0000010000 */
[----:B------:R-:W1:Y:S01]  /*15370*/  MUFU.EX2 R0, R173 ;  /* 0x000000ad00007308 */ /* 0x000e620000000800 */
[----:B------:R-:W-:-:S01]  /*15380*/  FADD.FTZ R38, R54, R41 ;  /* 0x0000002936267221 */ /* 0x000fc20000010000 */
[----:B------:R-:W-:-:S06]  /*15390*/  F2FP.SATFINITE.E4M3.F32.PACK_AB_MERGE_C R224, R14, R3, R224 ;  /* 0x000000030ee0723e */ /* 0x000fcc00048070e0 */
[----:B------:R-:W1:Y:S01]  /*153a0*/  MUFU.EX2 R129, R129 ;  /* 0x0000008100817308 */ /* 0x000e620000000800 */
[----:B--2---:R-:W-:-:S01]  /*153b0*/  FADD.FTZ R3, R79, R34 ;  /* 0x000000224f037221 */ /* 0x004fc20000010000 */
[----:B------:R-:W-:Y:S01]  /*153c0*/  FFMA.FTZ R25, R25, R88, -R94 ;  /* 0x0000005819197223 */ /* 0x000fe2000001085e */
[----:B---3--:R-:W-:-:S05]  /*153d0*/  F2FP.SATFINITE.E4M3.F32.PACK_AB_MERGE_C R206, R125, R54, RZ ;  /* 0x000000367dce723e */ /* 0x008fca00048070ff */
[----:B------:R-:W2:Y:S01]  /*153e0*/  MUFU.EX2 R58, R181 ;  /* 0x000000b5003a7308 */ /* 0x000ea20000000800 */
[----:B------:R-:W-:-:S01]  /*153f0*/  FADD.FTZ R125, R125, R38 ;  /* 0x000000267d7d7221 */ /* 0x000fc20000010000 */
[----:B0-----:R-:W-:-:S06]  /*15400*/  FADD.FTZ R3, R110, R3 ;  /* 0x000000036e037221 */ /* 0x001fcc0000010000 */
[----:B------:R-:W0:Y:S01]  /*15410*/  MUFU.EX2 R57, R57 ;  /* 0x0000003900397308 */ /* 0x000e220000000800 */
[----:B----4-:R-:W-:-:S01]  /*15420*/  FADD.FTZ R14, R56, R125 ;  /* 0x0000007d380e7221 */ /* 0x010fc20000010000 */
[----:B------:R-:W-:-:S06]  /*15430*/  F2FP.SATFINITE.E4M3.F32.PACK_AB_MERGE_C R226, R35, R24, R226 ;  /* 0x0000001823e2723e */ /* 0x000fcc00048070e2 */
[----:B------:R-:W3:Y:S01]  /*15440*/  MUFU.EX2 R61, R61 ;  /* 0x0000003d003d7308 */ /* 0x000ee20000000800 */
[----:B-1----:R-:W-:-:S07]  /*15450*/  FADD.FTZ R24, R0, R3 ;  /* 0x0000000300187221 */ /* 0x002fce0000010000 */
[----:B------:R-:W1:Y:S01]  /*15460*/  MUFU.EX2 R114, R114 ;  /* 0x0000007200727308 */ /* 0x000e620000000800 */
[----:B------:R-:W-:-:S01]  /*15470*/  FFMA.FTZ R27, R27, R88, -R94 ;  /* 0x000000581b1b7223 */ /* 0x000fc2000001085e */
[----:B------:R-:W-:-:S06]  /*15480*/  FADD.FTZ R3, R129, R14 ;  /* 0x0000000e81037221 */ /* 0x000fcc0000010000 */
[----:B------:R-:W4:Y:S01]  /*15490*/  MUFU.EX2 R55, R55 ;  /* 0x0000003700377308 */ /* 0x000f220000000800 */
[----:B------:R-:W-:-:S01]  /*154a0*/  FFMA.FTZ R116, R183, R88, -R94 ;  /* 0x00000058b7747223 */ /* 0x000fc2000001085e */
[----:B------:R-:W-:-:S06]  /*154b0*/  FADD.FTZ R24, R15, R24 ;  /* 0x000000180f187221 */ /* 0x000fcc0000010000 */
[----:B------:R-:W4:Y:S01]  /*154c0*/  MUFU.EX2 R25, R25 ;  /* 0x0000001900197308 */ /* 0x000f220000000800 */
[----:B------:R-:W-:Y:S01]  /*154d0*/  F2FP.SATFINITE.E4M3.F32.PACK_AB_MERGE_C R220, R43, R28, R220 ;  /* 0x0000001c2bdc723e */ /* 0x000fe200048070dc */
[----:B--2---:R-:W-:Y:S01]  /*154e0*/  FADD.FTZ R28, R58, R3 ;  /* 0x000000033a1c7221 */ /* 0x004fe20000010000 */
[----:B0-----:R-:W-:-:S05]  /*154f0*/  FADD.FTZ R3, R57, R24 ;  /* 0x0000001839037221 */ /* 0x001fca0000010000 */
[----:B------:R-:W0:Y:S01]  /*15500*/  MUFU.EX2 R112, R112 ;  /* 0x0000007000707308 */ /* 0x000e220000000800 */
[----:B------:R-:W-:-:S01]  /*15510*/  FFMA.FTZ R29, R29, R88, -R94 ;  /* 0x000000581d1d7223 */ /* 0x000fc2000001085e */
[----:B---3--:R-:W-:-:S06]  /*15520*/  FADD.FTZ R28, R61, R28 ;  /* 0x0000001c3d1c7221 */ /* 0x008fcc0000010000 */
[----:B------:R-:W2:Y:S01]  /*15530*/  MUFU.EX2 R62, R215 ;  /* 0x000000d7003e7308 */ /* 0x000ea20000000800 */
[C---:B-1----:R-:W-:Y:S01]  /*15540*/  F2FP.SATFINITE.E4M3.F32.PACK_AB_MERGE_C R57, R114.reuse, R57, RZ ;  /* 0x000000397239723e */ /* 0x042fe200048070ff */
[----:B------:R-:W-:-:S06]  /*15550*/  FADD.FTZ R114, R114, R3 ;  /* 0x0000000372727221 */ /* 0x000fcc0000010000 */
[----:B------:R-:W1:Y:S01]  /*15560*/  MUFU.EX2 R27, R27 ;  /* 0x0000001b001b7308 */ /* 0x000e620000000800 */
[----:B----4-:R-:W-:-:S07]  /*15570*/  FADD.FTZ R3, R55, R28 ;  /* 0x0000001c37037221 */ /* 0x010fce0000010000 */
[----:B------:R-:W3:Y:S01]  /*15580*/  MUFU.EX2 R65, R65 ;  /* 0x0000004100417308 */ /* 0x000ee20000000800 */
[----:B------:R-:W-:-:S01]  /*15590*/  FFMA.FTZ R185, R185, R88, -R94 ;  /* 0x00000058b9b97223 */ /* 0x000fc2000001085e */
[----:B------:R-:W-:-:S06]  /*155a0*/  FADD.FTZ R35, R25, R114 ;  /* 0x0000007219237221 */ /* 0x000fcc0000010000 */
[----:B------:R-:W4:Y:S01]  /*155b0*/  MUFU.EX2 R116, R116 ;  /* 0x0000007400747308 */ /* 0x000f220000000800 */
[----:B------:R-:W-:-:S01]  /*155c0*/  FADD.FTZ R3, R60, R3 ;  /* 0x000000033c037221 */ /* 0x000fc20000010000 */
[----:B------:R-:W-:-:S06]  /*155d0*/  FFMA.FTZ R187, R187, R88, -R94 ;  /* 0x00000058bbbb7223 */ /* 0x000fcc000001085e */
[----:B------:R-:W4:Y:S01]  /*155e0*/  MUFU.EX2 R64, R64 ;  /* 0x0000004000407308 */ /* 0x000f220000000800 */
[----:B0-----:R-:W-:-:S01]  /*155f0*/  FADD.FTZ R28, R112, R35 ;  /* 0x00000023701c7221 */ /* 0x001fc20000010000 */
[----:B------:R-:W-:-:S06]  /*15600*/  F2FP.SATFINITE.E4M3.F32.PACK_AB_MERGE_C R222, R51, R32, R222 ;  /* 0x0000002033de723e */ /* 0x000fcc00048070de */
[----:B------:R-:W0:Y:S01]  /*15610*/  MUFU.EX2 R29, R29 ;  /* 0x0000001d001d7308 */ /* 0x000e220000000800 */
[----:B------:R-:W-:-:S01]  /*15620*/  FFMA.FTZ R189, R189, R88, -R94 ;  /* 0x00000058bdbd7223 */ /* 0x000fc2000001085e */
[----:B--2---:R-:W-:-:S06]  /*15630*/  FADD.FTZ R32, R62, R3 ;  /* 0x000000033e207221 */ /* 0x004fcc0000010000 */
[----:B------:R-:W2:Y:S01]  /*15640*/  MUFU.EX2 R137, R137 ;  /* 0x0000008900897308 */ /* 0x000ea20000000800 */
[----:B-1----:R-:W-:-:S01]  /*15650*/  FADD.FTZ R3, R27, R28 ;  /* 0x0000001c1b037221 */ /* 0x002fc20000010000 */
[----:B---3--:R-:W-:-:S06]  /*15660*/  F2FP.SATFINITE.E4M3.F32.PACK_AB_MERGE_C R210, R65, R62, RZ ;  /* 0x0000003e41d2723e */ /* 0x008fcc00048070ff */
[----:B------:R-:W1:Y:S01]  /*15670*/  MUFU.EX2 R20, R185 ;  /* 0x000000b900147308 */ /* 0x000e620000000800 */
[----:B------:R-:W-:-:S01]  /*15680*/  FADD.FTZ R65, R65, R32 ;  /* 0x0000002041417221 */ /* 0x000fc20000010000 */
[----:B------:R-:W-:-:S06]  /*15690*/  FFMA.FTZ R191, R191, R88, -R94 ;  /* 0x00000058bfbf7223 */ /* 0x000fcc000001085e */
[----:B------:R-:W-:Y:S01]  /*156a0*/  MUFU.EX2 R66, R66 ;  /* 0x0000004200427308 */ /* 0x000fe20000000800 */
[----:B----4-:R-:W-:-:S07]  /*156b0*/  F2FP.SATFINITE.E4M3.F32.PACK_AB_MERGE_C R32, R116, R27, RZ ;  /* 0x0000001b7420723e */ /* 0x010fce00048070ff */
[----:B------:R-:W3:Y:S01]  /*156c0*/  MUFU.EX2 R147, R147 ;  /* 0x0000009300937308 */ /* 0x000ee20000000800 */
[----:B------:R-:W-:-:S01]  /*156d0*/  FADD.FTZ R116, R116, R3 ;  /* 0x0000000374747221 */ /* 0x000fc20000010000 */
[----:B------:R-:W-:-:S06]  /*156e0*/  FFMA.FTZ R193, R193, R88, -R94 ;  /* 0x00000058c1c17223 */ /* 0x000fcc000001085e */
[----:B------:R-:W4:Y:S01]  /*156f0*/  MUFU.EX2 R26, R187 ;  /* 0x000000bb001a7308 */ /* 0x000f220000000800 */
[----:B------:R-:W-:-:S01]  /*15700*/  FADD.FTZ R28, R64, R65 ;  /* 0x00000041401c7221 */ /* 0x000fc20000010000 */
[----:B0-----:R-:W-:-:S06]  /*15710*/  FADD.FTZ R3, R29, R116 ;  /* 0x000000741d037221 */ /* 0x001fcc0000010000 */
[----:B------:R-:W0:Y:S01]  /*15720*/  MUFU.EX2 R31, R189 ;  /* 0x000000bd001f7308 */ /* 0x000e220000000800 */
[----:B------:R-:W-:-:S01]  /*15730*/  FFMA.FTZ R33, R33, R88, -R94 ;  /* 0x0000005821217223 */ /* 0x000fc2000001085e */
[----:B------:R-:W-:-:S06]  /*15740*/  F2FP.SATFINITE.E4M3.F32.PACK_AB_MERGE_C R225, R123, R96, RZ ;  /* 0x000000607be1723e */ /* 0x000fcc00048070ff */
[----:B------:R-:W-:Y:S01]  /*15750*/  MUFU.EX2 R40, R40 ;  /* 0x0000002800287308 */ /* 0x000fe20000000800 */
[----:B--2---:R-:W-:-:S07]  /*15760*/  FADD.FTZ R27, R137, R28 ;  /* 0x0000001c891b7221 */ /* 0x004fce0000010000 */
[----:B------:R-:W2:Y:S01]  /*15770*/  MUFU.EX2 R155, R155 ;  /* 0x0000009b009b7308 */ /* 0x000ea20000000800 */
[----:B-1----:R-:W-:-:S07]  /*15780*/  FADD.FTZ R3, R20, R3 ;  /* 0x0000000314037221 */ /* 0x002fce0000010000 */
[----:B------:R-:W1:Y:S01]  /*15790*/  MUFU.EX2 R42, R42 ;  /* 0x0000002a002a7308 */ /* 0x000e620000000800 */
[----:B------:R-:W-:-:S07]  /*157a0*/  FFMA.FTZ R197, R197, R88, -R94 ;  /* 0x00000058c5c57223 */ /* 0x000fce000001085e */
[----:B------:R-:W1:Y:S01]  /*157b0*/  MUFU.EX2 R30, R191 ;  /* 0x000000bf001e7308 */ /* 0x000e620000000800 */
[----:B------:R-:W-:Y:S02]  /*157c0*/  F2FP.SATFINITE.E4M3.F32.PACK_AB_MERGE_C R227, R127, R98, RZ ;  /* 0x000000627fe3723e */ /* 0x000fe400048070ff */
[----:B---3--:R-:W-:-:S05]  /*157d0*/  F2FP.SATFINITE.E4M3.F32.PACK_AB_MERGE_C R212, R147, R66, RZ ;  /* 0x0000004293d4723e */ /* 0x008fca00048070ff */
[----:B------:R-:W3:Y:S01]  /*157e0*/  MUFU.EX2 R151, R151 ;  /* 0x0000009700977308 */ /* 0x000ee20000000800 */
[----:B------:R-:W-:-:S01]  /*157f0*/  FADD.FTZ R66, R66, R27 ;  /* 0x0000001b42427221 */ /* 0x000fc20000010000 */
[----:B------:R-:W-:Y:S01]  /*15800*/  F2FP.SATFINITE.E4M3.F32.PACK_AB_MERGE_C R225, R21, R12, R225 ;  /* 0x0000000c15e1723e */ /* 0x000fe200048070e1 */
[----:B----4-:R-:W-:-:S05]  /*15810*/  FADD.FTZ R12, R26, R3 ;  /* 0x000000031a0c7221 */ /* 0x010fca0000010000 */
[----:B------:R-:W4:Y:S01]  /*15820*/  MUFU.EX2 R193, R193 ;  /* 0x000000c100c17308 */ /* 0x000f220000000800 */
[----:B------:R-:W-:-:S01]  /*15830*/  FFMA.FTZ R37, R37, R88, -R94 ;  /* 0x0000005825257223 */ /* 0x000fc2000001085e */
[----:B------:R-:W-:Y:S01]  /*15840*/  F2FP.SATFINITE.E4M3.F32.PACK_AB_MERGE_C R227, R76, R13, R227 ;  /* 0x0000000d4ce3723e */ /* 0x000fe200048070e3 */
[----:B------:R-:W-:-:S01]  /*15850*/  FADD.FTZ R147, R147, R66 ;  /* 0x0000004293937221 */ /* 0x000fc20000010000 */
[----:B0-----:R-:W-:-:S04]  /*15860*/  F2FP.SATFINITE.E4M3.F32.PACK_AB_MERGE_C R13, R31, R26, RZ ;  /* 0x0000001a1f0d723e */ /* 0x001fc800048070ff */
[----:B------:R-:W0:Y:S01]  /*15870*/  MUFU.EX2 R33, R33 ;  /* 0x0000002100217308 */ /* 0x000e220000000800 */
[----:B------:R-:W-:-:S01]  /*15880*/  FADD.FTZ R31, R31, R12 ;  /* 0x0000000c1f1f7221 */ /* 0x000fc20000010000 */
[----:B--2---:R-:W-:Y:S01]  /*15890*/  F2FP.SATFINITE.E4M3.F32.PACK_AB_MERGE_C R214, R155, R40, RZ ;  /* 0x000000289bd6723e */ /* 0x004fe200048070ff */
[----:B------:R-:W-:-:S05]  /*158a0*/  FFMA.FTZ R201, R201, R88, -R94 ;  /* 0x00000058c9c97223 */ /* 0x000fca000001085e */
[----:B------:R-:W2:Y:S01]  /*158b0*/  MUFU.EX2 R14, R197 ;  /* 0x000000c5000e7308 */ /* 0x000ea20000000800 */
[----:B-1----:R-:W-:-:S01]  /*158c0*/  FADD.FTZ R12, R42, R147 ;  /* 0x000000932a0c7221 */ /* 0x002fc20000010000 */
[----:B------:R-:W-:Y:S01]  /*158d0*/  FADD.FTZ R26, R30, R31 ;  /* 0x0000001f1e1a7221 */ /* 0x000fe20000010000 */
[----:B------:R-:W-:-:S05]  /*158e0*/  FFMA.FTZ R199, R199, R88, -R94 ;  /* 0x00000058c7c77223 */ /* 0x000fca000001085e */
[----:B------:R-:W-:Y:S01]  /*158f0*/  MUFU.EX2 R70, R70 ;  /* 0x0000004600467308 */ /* 0x000fe20000000800 */
[C---:B---3--:R-:W-:Y:S01]  /*15900*/  F2FP.SATFINITE.E4M3.F32.PACK_AB_MERGE_C R214, R151.reuse, R42, R214 ;  /* 0x0000002a97d6723e */ /* 0x048fe200048070d6 */
[----:B------:R-:W-:-:S06]  /*15910*/  FADD.FTZ R151, R151, R12 ;  /* 0x0000000c97977221 */ /* 0x000fcc0000010000 */
[----:B------:R-:W1:Y:S01]  /*15920*/  MUFU.EX2 R159, R159 ;  /* 0x0000009f009f7308 */ /* 0x000e620000000800 */
[----:B----4-:R-:W-:-:S07]  /*15930*/  FADD.FTZ R26, R193, R26 ;  /* 0x0000001ac11a7221 */ /* 0x010fce0000010000 */
[----:B------:R-:W3:Y:S01]  /*15940*/  MUFU.EX2 R68, R68 ;  /* 0x0000004400447308 */ /* 0x000ee20000000800 */
[----:B------:R-:W-:-:S07]  /*15950*/  FFMA.FTZ R133, R133, R88, -R94 ;  /* 0x0000005885857223 */ /* 0x000fce000001085e */
[----:B------:R-:W4:Y:S01]  /*15960*/  MUFU.EX2 R37, R37 ;  /* 0x0000002500257308 */ /* 0x000f220000000800 */
[----:B------:R-:W-:-:S07]  /*15970*/  FADD.FTZ R40, R40, R151 ;  /* 0x0000009728287221 */ /* 0x000fce0000010000 */
[----:B------:R-:W4:Y:S01]  /*15980*/  MUFU.EX2 R157, R157 ;  /* 0x0000009d009d7308 */ /* 0x000f220000000800 */
[----:B0-----:R-:W-:-:S01]  /*15990*/  FADD.FTZ R3, R33, R26 ;  /* 0x0000001a21037221 */ /* 0x001fc20000010000 */
[----:B------:R-:W-:-:S06]  /*159a0*/  FFMA.FTZ R135, R135, R88, -R94 ;  /* 0x0000005887877223 */ /* 0x000fcc000001085e */
[----:B------:R-:W0:Y:S01]  /*159b0*/  MUFU.EX2 R24, R201 ;  /* 0x000000c900187308 */ /* 0x000e220000000800 */
[----:B------:R-:W-:-:S01]  /*159c0*/  FADD.FTZ R155, R155, R40 ;  /* 0x000000289b9b7221 */ /* 0x000fc20000010000 */
[C---:B--2---:R-:W-:Y:S01]  /*159d0*/  F2FP.SATFINITE.E4M3.F32.PACK_AB_MERGE_C R33, R14.reuse, R33, RZ ;  /* 0x000000210e21723e */ /* 0x044fe200048070ff */
[----:B------:R-:W-:-:S05]  /*159e0*/  FADD.FTZ R14, R14, R3 ;  /* 0x000000030e0e7221 */ /* 0x000fca0000010000 */
[----:B------:R-:W2:Y:S01]  /*159f0*/  MUFU.EX2 R199, R199 ;  /* 0x000000c700c77308 */ /* 0x000ea20000000800 */
[----:B------:R-:W-:-:S01]  /*15a00*/  FFMA.FTZ R143, R143, R88, -R94 ;  /* 0x000000588f8f7223 */ /* 0x000fc2000001085e */
[----:B------:R-:W-:Y:S01]  /*15a10*/  FFMA.FTZ R149, R149, R88, -R94 ;  /* 0x0000005895957223 */ /* 0x000fe2000001085e */
[----:B-1----:R-:W-:-:S05]  /*15a20*/  F2FP.SATFINITE.E4M3.F32.PACK_AB_MERGE_C R21, R159, R70, RZ ;  /* 0x000000469f15723e */ /* 0x002fca00048070ff */
[----:B------:R-:W1:Y:S01]  /*15a30*/  MUFU.EX2 R28, R133 ;  /* 0x00000085001c7308 */ /* 0x000e620000000800 */
[----:B------:R-:W-:-:S01]  /*15a40*/  FFMA.FTZ R94, R153, R88, -R94 ;  /* 0x00000058995e7223 */ /* 0x000fc2000001085e */
[----:B---3--:R-:W-:Y:S01]  /*15a50*/  FADD.FTZ R26, R68, R155 ;  /* 0x0000009b441a7221 */ /* 0x008fe20000010000 */
[----:B----4-:R-:W-:-:S05]  /*15a60*/  FADD.FTZ R3, R37, R14 ;  /* 0x0000000e25037221 */ /* 0x010fca0000010000 */
[----:B------:R-:W-:Y:S01]  /*15a70*/  MUFU.EX2 R74, R74 ;  /* 0x0000004a004a7308 */ /* 0x000fe20000000800 */
[C---:B------:R-:W-:Y:S01]  /*15a80*/  F2FP.SATFINITE.E4M3.F32.PACK_AB_MERGE_C R216, R157.reuse, R68, R21 ;  /* 0x000000449dd8723e */ /* 0x040fe20004807015 */
[----:B------:R-:W-:-:S06]  /*15a90*/  FADD.FTZ R157, R157, R26 ;  /* 0x0000001a9d9d7221 */ /* 0x000fcc0000010000 */
[----:B------:R-:W-:Y:S01]  /*15aa0*/  MUFU.EX2 R163, R163 ;  /* 0x000000a300a37308 */ /* 0x000fe20000000800 */
[----:B0-----:R-:W-:-:S07]  /*15ab0*/  FADD.FTZ R14, R24, R3 ;  /* 0x00000003180e7221 */ /* 0x001fce0000010000 */
[----:B------:R-:W0:Y:S08]  /*15ac0*/  MUFU.EX2 R72, R72 ;  /* 0x0000004800487308 */ /* 0x000e300000000800 */
[----:B------:R-:W3:Y:S01]  /*15ad0*/  MUFU.EX2 R135, R135 ;  /* 0x0000008700877308 */ /* 0x000ee20000000800 */
[----:B------:R-:W-:-:S07]  /*15ae0*/  FADD.FTZ R70, R70, R157 ;  /* 0x0000009d46467221 */ /* 0x000fce0000010000 */
[----:B------:R-:W4:Y:S01]  /*15af0*/  MUFU.EX2 R161, R207 ;  /* 0x000000cf00a17308 */ /* 0x000f220000000800 */
[----:B--2---:R-:W-:-:S07]  /*15b00*/  FADD.FTZ R3, R199, R14 ;  /* 0x0000000ec7037221 */ /* 0x004fce0000010000 */
[----:B------:R-:W2:Y:S01]  /*15b10*/  MUFU.EX2 R12, R143 ;  /* 0x0000008f000c7308 */ /* 0x000ea20000000800 */
[----:B------:R-:W-:-:S01]  /*15b20*/  FADD.FTZ R159, R159, R70 ;  /* 0x000000469f9f7221 */ /* 0x000fc20000010000 */
[----:B-1----:R-:W-:-:S06]  /*15b30*/  F2FP.SATFINITE.E4M3.F32.PACK_AB_MERGE_C R199, R28, R199, RZ ;  /* 0x000000c71cc7723e */ /* 0x002fcc00048070ff */
[----:B------:R-:W-:Y:S01]  /*15b40*/  MUFU.EX2 R149, R149 ;  /* 0x0000009500957308 */ /* 0x000fe20000000800 */
[----:B------:R-:W-:-:S07]  /*15b50*/  FADD.FTZ R28, R28, R3 ;  /* 0x000000031c1c7221 */ /* 0x000fce0000010000 */
[----:B------:R-:W1:Y:S01]  /*15b60*/  MUFU.EX2 R94, R94 ;  /* 0x0000005e005e7308 */ /* 0x000e620000000800 */
[----:B------:R-:W-:Y:S02]  /*15b70*/  ISETP.GE.AND P1, PT, R138, 0xe1, PT ;  /* 0x000000e18a00780c */ /* 0x000fe40003f26270 */
[----:B------:R-:W-:Y:S02]  /*15b80*/  F2FP.SATFINITE.E4M3.F32.PACK_AB_MERGE_C R213, R20, R29, R13 ;  /* 0x0000001d14d5723e */ /* 0x000fe4000480700d */
[----:B------:R-:W-:Y:S01]  /*15b90*/  F2FP.SATFINITE.E4M3.F32.PACK_AB_MERGE_C R209, R15, R0, R57 ;  /* 0x000000000fd1723e */ /* 0x000fe20004807039 */
[----:B0-----:R-:W-:Y:S01]  /*15ba0*/  FADD.FTZ R0, R72, R159 ;  /* 0x0000009f48007221 */ /* 0x001fe20000010000 */
[----:B------:R-:W-:Y:S01]  /*15bb0*/  F2FP.SATFINITE.E4M3.F32.PACK_AB_MERGE_C R13, R163, R74, RZ ;  /* 0x0000004aa30d723e */ /* 0x000fe200048070ff */
[----:B---3--:R-:W-:Y:S01]  /*15bc0*/  FADD.FTZ R3, R135, R28 ;  /* 0x0000001c87037221 */ /* 0x008fe20000010000 */
[----:B------:R-:W-:Y:S02]  /*15bd0*/  F2FP.SATFINITE.E4M3.F32.PACK_AB_MERGE_C R87, R102, R87, RZ ;  /* 0x000000576657723e */ /* 0x000fe400048070ff */
[C---:B----4-:R-:W-:Y:S01]  /*15be0*/  F2FP.SATFINITE.E4M3.F32.PACK_AB_MERGE_C R218, R161.reuse, R72, R13 ;  /* 0x00000048a1da723e */ /* 0x050fe2000480700d */
[----:B------:R-:W-:-:S01]  /*15bf0*/  FADD.FTZ R161, R161, R0 ;  /* 0x00000000a1a17221 */ /* 0x000fc20000010000 */
[----:B--2---:R-:W-:Y:S01]  /*15c00*/  FADD.FTZ R0, R12, R3 ;  /* 0x000000030c007221 */ /* 0x004fe20000010000 */
[----:B------:R-:W-:Y:S01]  /*15c10*/  F2FP.SATFINITE.E4M3.F32.PACK_AB_MERGE_C R223, R80, R49, R87 ;  /* 0x0000003150df723e */ /* 0x000fe20004807057 */
[----:B------:R-:W-:Y:S01]  /*15c20*/  IMAD.MOV.U32 R87, RZ, RZ, RZ ;  /* 0x000000ffff577224 */ /* 0x000fe200078e00ff */
[----:B------:R-:W-:Y:S01]  /*15c30*/  F2FP.SATFINITE.E4M3.F32.PACK_AB_MERGE_C R202, R117, R46, RZ ;  /* 0x0000002e75ca723e */ /* 0x000fe200048070ff */
[----:B------:R-:W-:Y:S01]  /*15c40*/  FADD.FTZ R74, R74, R161 ;  /* 0x000000a14a4a7221 */ /* 0x000fe20000010000 */
[----:B-1----:R-:W-:Y:S01]  /*15c50*/  F2FP.SATFINITE.E4M3.F32.PACK_AB_MERGE_C R3, R94, R149, RZ ;  /* 0x000000955e03723e */ /* 0x002fe200048070ff */
[----:B------:R-:W-:Y:S01]  /*15c60*/  FADD.FTZ R149, R149, R0 ;  /* 0x0000000095957221 */ /* 0x000fe20000010000 */
[----:B------:R-:W-:-:S02]  /*15c70*/  F2FP.SATFINITE.E4M3.F32.PACK_AB_MERGE_C R221, R107, R100, RZ ;  /* 0x000000646bdd723e */ /* 0x000fc400048070ff */
[----:B------:R-:W-:Y:S02]  /*15c80*/  F2FP.SATFINITE.E4M3.F32.PACK_AB_MERGE_C R91, R104, R91, RZ ;  /* 0x0000005b685b723e */ /* 0x000fe400048070ff */
[----:B------:R-:W-:Y:S02]  /*15c90*/  F2FP.SATFINITE.E4M3.F32.PACK_AB_MERGE_C R93, R106, R93, RZ ;  /* 0x0000005d6a5d723e */ /* 0x000fe400048070ff */
[----:B------:R-:W-:Y:S02]  /*15ca0*/  F2FP.SATFINITE.E4M3.F32.PACK_AB_MERGE_C R95, R108, R95, RZ ;  /* 0x0000005f6c5f723e */ /* 0x000fe400048070ff */
[----:B------:R-:W-:Y:S02]  /*15cb0*/  F2FP.SATFINITE.E4M3.F32.PACK_AB_MERGE_C R79, R110, R79, RZ ;  /* 0x0000004f6e4f723e */ /* 0x000fe400048070ff */
[----:B------:R-:W-:Y:S02]  /*15cc0*/  F2FP.SATFINITE.E4M3.F32.PACK_AB_MERGE_C R208, R61, R58, RZ ;  /* 0x0000003a3dd0723e */ /* 0x000fe400048070ff */
[----:B------:R-:W-:Y:S01]  /*15cd0*/  F2FP.SATFINITE.E4M3.F32.PACK_AB_MERGE_C R219, R12, R135, R3 ;  /* 0x000000870cdb723e */ /* 0x000fe20004807003 */
[----:B------:R-:W-:Y:S01]  /*15ce0*/  FADD.FTZ R3, R163, R74 ;  /* 0x0000004aa3037221 */ /* 0x000fe20000010000 */
[----:B------:R-:W-:Y:S01]  /*15cf0*/  F2FP.SATFINITE.E4M3.F32.PACK_AB_MERGE_C R200, R71, R36, R200 ;  /* 0x0000002447c8723e */ /* 0x000fe200048070c8 */
[----:B------:R-:W-:Y:S01]  /*15d00*/  FADD.FTZ R14, R94, R149 ;  /* 0x000000955e0e7221 */ /* 0x000fe20000010000 */
[----:B------:R-:W-:Y:S01]  /*15d10*/  F2FP.SATFINITE.E4M3.F32.PACK_AB_MERGE_C R202, R109, R44, R202 ;  /* 0x0000002c6dca723e */ /* 0x000fe200048070ca */
[--C-:B------:R-:W-:Y:S01]  /*15d20*/  IMAD.MOV.U32 R85, RZ, RZ, R87.reuse ;  /* 0x000000ffff557224 */ /* 0x100fe200078e0057 */
        /* <DEDUP_REMOVED lines=19> */
[--C-:B------:R-:W-:Y:S01]  /*15e60*/  IMAD.MOV.U32 R79, RZ, RZ, R87.reuse ;  /* 0x000000ffff4f7224 */ /* 0x100fe200078e0057 */
[----:B------:R-:W-:Y:S01]  /*15e70*/  F2FP.SATFINITE.E4M3.F32.PACK_AB_MERGE_C R211, R112, R25, R32 ;  /* 0x0000001970d3723e */ /* 0x000fe20004807020 */
[----:B------:R-:W-:Y:S01]  /*15e80*/  IMAD.MOV.U32 R73, RZ, RZ, R87 ;  /* 0x000000ffff497224 */ /* 0x000fe200078e0057 */
[----:B------:R-:W-:Y:S01]  /*15e90*/  F2FP.SATFINITE.E4M3.F32.PACK_AB_MERGE_C R215, R193, R30, R33 ;  /* 0x0000001ec1d7723e */ /* 0x000fe20004807021 */
[----:B------:R-:W-:Y:S01]  /*15ea0*/  IMAD.MOV.U32 R69, RZ, RZ, R87 ;  /* 0x000000ffff457224 */ /* 0x000fe200078e0057 */
[----:B------:R-:W-:Y:S01]  /*15eb0*/  F2FP.SATFINITE.E4M3.F32.PACK_AB_MERGE_C R217, R24, R37, R199 ;  /* 0x0000002518d9723e */ /* 0x000fe200048070c7 */
[--C-:B------:R-:W-:Y:S01]  /*15ec0*/  IMAD.MOV.U32 R68, RZ, RZ, R87.reuse ;  /* 0x000000ffff447224 */ /* 0x100fe200078e0057 */
[-C--:B------:R-:W-:Y:S01]  /*15ed0*/  MOV R86, R87.reuse ;  /* 0x0000005700567202 */ /* 0x080fe20000000f00 */
        /* <DEDUP_REMOVED lines=84> */
[----:B------:R-:W-:-:S07]  /*16420*/  CS2R R24, SRZ ;  /* 0x0000000000187805 */ /* 0x000fce000001ff00 */
.L_x_6257:
[----:B------:R-:W2:Y:S01]  /*16430*/  LDL R13, [R1+0x48] ;  /* 0x00004800010d7983 */ /* 0x000ea20000100800 */
[----:B------:R-:W-:Y:S01]  /*16440*/  ISETP.NE.AND P1, PT, R232, 0x1, PT ;  /* 0x00000001e800780c */ /* 0x000fe20003f25270 */
[----:B------:R-:W-:Y:S05]  /*16450*/  YIELD ;  /* 0x0000000000007946 */ /* 0x000fea0003800000 */
[----:B------:R-:W-:-:S04]  /*16460*/  SEL R235, RZ, 0x1, P1 ;  /* 0x00000001ffeb7807 */ /* 0x000fc80000800000 */
[----:B------:R-:W-:Y:S02]  /*16470*/  LOP3.LUT R235, R12, R235, RZ, 0x3c, !PT ;  /* 0x000000eb0ceb7212 */ /* 0x000fe400078e3cff */
[----:B--2---:R-:W-:-:S13]  /*16480*/  ISETP.NE.AND P1, PT, R13, RZ, PT ;  /* 0x000000ff0d00720c */ /* 0x004fda0003f25270 */
[----:B------:R-:W-:Y:S05]  /*16490*/  @P1 BRA `(.L_x_6247) ;  /* 0x00000000003c1947 */ /* 0x000fea0003800000 */
[----:B------:R-:W-:Y:S05]  /*164a0*/  @!P0 BRA `(.L_x_6248) ;  /* 0x0000000000048947 */ /* 0x000fea0003800000 */
[----:B------:R-:W-:Y:S01]  /*164b0*/  BPT.TRAP 0x1 ;  /* 0x000000040000795c */ /* 0x000fe20000300000 */
.L_x_6248:
        /* <DEDUP_REMOVED lines=8> */
.L_x_6249:
[----:B------:R-:W-:Y:S04]  /*16540*/  BSSY B0, `(.L_x_6247) ;  /* 0x0000004000007945 */ /* 0x000fe80003800000 */
[----:B-1----:R-:W-:Y:S05]  /*16550*/  @P2 BRA `(.L_x_6250) ;  /* 0x0000000000082947 */ /* 0x002fea0003800000 */
[----:B------:R-:W1:Y:S02]  /*16560*/  SYNCS.PHASECHK.TRANS64.TRYWAIT P2, [R13+URZ+0x2e830], R20 ;  /* 0x02e830140d0075a7 */ /* 0x000e64000804017f */
[----:B-1----:R-:W-:Y:S05]  /*16570*/  @!P2 BRA `(.L_x_6251) ;  /* 0x000000f80034a947 */ /* 0x002fea0003800000 */
.L_x_6250:
[----:B------:R-:W-:Y:S05]  /*16580*/  BSYNC B0 ;  /* 0x0000000000007941 */ /* 0x000fea0003800000 */
.L_x_6247:
[----:B01----:R-:W2:Y:S01]  /*16590*/  LDL R13, [R1+0x4c] ;  /* 0x00004c00010d7983 */ /* 0x003ea20000100800 */
[----:B------:R-:W-:Y:S01]  /*165a0*/  VIADD R233, R232, 0x1 ;  /* 0x00000001e8e97836 */ /* 0x000fe20000000000 */
[----:B------:R-:W-:Y:S05]  /*165b0*/  WARPSYNC.ALL ;  /* 0x0000000000007948 */ /* 0x000fea0003800000 */
[----:B------:R-:W0:Y:S01]  /*165c0*/  S2R R20, SR_TID.X ;  /* 0x0000000000147919 */ /* 0x000e220000002100 */
[C---:B------:R-:W-:Y:S01]  /*165d0*/  ISETP.NE.AND P2, PT, R233.reuse, 0x2, PT ;  /* 0x00000002e900780c */ /* 0x040fe20003f45270 */
[----:B------:R-:W-:Y:S01]  /*165e0*/  IMAD.MOV.U32 R89, RZ, RZ, 0x40000040 ;  /* 0x40000040ff597424 */ /* 0x000fe200078e00ff */
[----:B------:R-:W-:Y:S01]  /*165f0*/  MOV R21, 0x40000040 ;  /* 0x4000004000157802 */ /* 0x000fe20000000f00 */
[----:B------:R-:W-:Y:S01]  /*16600*/  IMAD.MOV.U32 R93, RZ, RZ, 0x40000040 ;  /* 0x40000040ff5d7424 */ /* 0x000fe200078e00ff */
[----:B------:R-:W-:Y:S01]  /*16610*/  SEL R233, R233, RZ, P2 ;  /* 0x000000ffe9e97207 */ /* 0x000fe20001000000 */
[----:B------:R-:W-:Y:S01]  /*16620*/  STL [R1+0x100], R27 ;  /* 0x0001001b01007387 */ /* 0x000fe20000100800 */
[----:B------:R-:W-:Y:S01]  /*16630*/  R2UR UR35, R89 ;  /* 0x00000000592372ca */ /* 0x000fe200000e0000 */
[----:B------:R-:W-:Y:S01]  /*16640*/  IMAD.MOV.U32 R91, RZ, RZ, 0x40000040 ;  /* 0x40000040ff5b7424 */ /* 0x000fe200078e00ff */
[----:B------:R-:W-:Y:S01]  /*16650*/  R2UR UR17, R93 ;  /* 0x000000005d1172ca */ /* 0x000fe200000e0000 */
[----:B------:R-:W-:Y:S01]  /*16660*/  STL [R1+0xfc], R26 ;  /* 0x0000fc1a01007387 */ /* 0x000fe20000100800 */
[----:B------:R-:W-:-:S02]  /*16670*/  R2UR UR19, R21 ;  /* 0x00000000151372ca */ /* 0x000fc400000e0000 */
[----:B------:R-:W-:Y:S01]  /*16680*/  R2UR UR43, R91 ;  /* 0x000000005b2b72ca */ /* 0x000fe200000e0000 */
[----:B------:R-:W-:Y:S01]  /*16690*/  STL [R1+0xf8], R25 ;  /* 0x0000f81901007387 */ /* 0x000fe20000100800 */
[----:B------:R-:W-:Y:S02]  /*166a0*/  R2UR UR25, R89 ;  /* 0x00000000591972ca */ /* 0x000fe400000e0000 */
[C---:B------:R-:W-:Y:S01]  /*166b0*/  R2UR UR5, R91.reuse ;  /* 0x000000005b0572ca */ /* 0x040fe200000e0000 */
[----:B------:R-:W-:Y:S01]  /*166c0*/  STL [R1+0xf4], R24 ;  /* 0x0000f41801007387 */ /* 0x000fe20000100800 */
[----:B------:R-:W-:Y:S02]  /*166d0*/  R2UR UR7, R91 ;  /* 0x000000005b0772ca */ /* 0x000fe400000e0000 */
[----:B------:R-:W-:Y:S01]  /*166e0*/  R2UR UR9, R93 ;  /* 0x000000005d0972ca */ /* 0x000fe200000e0000 */
[----:B------:R-:W-:Y:S01]  /*166f0*/  STL [R1+0xf0], R23 ;  /* 0x0000f01701007387 */ /* 0x000fe20000100800 */
[----:B------:R-:W-:-:S02]  /*16700*/  R2UR UR11, R89 ;  /* 0x00000000590b72ca */ /* 0x000fc400000e0000 */
[C---:B------:R-:W-:Y:S01]  /*16710*/  R2UR UR59, R91.reuse ;  /* 0x000000005b3b72ca */ /* 0x040fe200000e0000 */
[----:B------:R-:W-:Y:S01]  /*16720*/  STL [R1+0xec], R22 ;  /* 0x0000ec1601007387 */ /* 0x000fe20000100800 */
[----:B------:R-:W-:Y:S02]  /*16730*/  R2UR UR29, R91 ;  /* 0x000000005b1d72ca */ /* 0x000fe400000e0000 */
[----:B------:R-:W-:Y:S01]  /*16740*/  R2UR UR13, R89 ;  /* 0x00000000590d72ca */ /* 0x000fe200000e0000 */
[----:B------:R1:W-:Y:S01]  /*16750*/  STL [R1+0xe8], R19 ;  /* 0x0000e81301007387 */ /* 0x0003e20000100800 */
[----:B------:R-:W-:Y:S02]  /*16760*/  R2UR UR15, R93 ;  /* 0x000000005d0f72ca */ /* 0x000fe400000e0000 */
[----:B0-----:R-:W-:Y:S01]  /*16770*/  SHF.R.U32.HI R20, RZ, 0x7, R20 ;  /* 0x00000007ff147819 */ /* 0x001fe20000011614 */
[----:B------:R-:W-:Y:S01]  /*16780*/  STL [R1+0xe4], R18 ;  /* 0x0000e41201007387 */ /* 0x000fe20000100800 */
[----:B------:R-:W-:-:S02]  /*16790*/  MOV R237, UR38 ;  /* 0x0000002600ed7c02 */ /* 0x000fc40008000f00 */
[----:B------:R-:W-:Y:S01]  /*167a0*/  R2UR UR31, R89 ;  /* 0x00000000591f72ca */ /* 0x000fe200000e0000 */
[----:B------:R-:W-:Y:S01]  /*167b0*/  VIADD R94, R20, 0x8 ;  /* 0x00000008145e7836 */ /* 0x000fe20000000000 */
[----:B------:R0:W-:Y:S01]  /*167c0*/  STL [R1+0xe0], R17 ;  /* 0x0000e01101007387 */ /* 0x0001e20000100800 */
[----:B-1----:R-:W-:Y:S01]  /*167d0*/  MOV R19, UR43 ;  /* 0x0000002b00137c02 */ /* 0x002fe20008000f00 */
[----:B------:R-:W-:Y:S01]  /*167e0*/  UMOV UR43, UR25 ;  /* 0x00000019002b7c82 */ /* 0x000fe20008000000 */
[C---:B------:R-:W-:Y:S01]  /*167f0*/  R2UR UR21, R91.reuse ;  /* 0x000000005b1572ca */ /* 0x040fe200000e0000 */
[----:B------:R1:W-:Y:S01]  /*16800*/  BAR.SYNC.DEFER_BLOCKING R94, 0x100 ;  /* 0x0004005e0000751d */ /* 0x0003e20000010000 */
[----:B------:R-:W-:Y:S02]  /*16810*/  MOV R96, UR43 ;  /* 0x0000002b00607c02 */ /* 0x000fe40008000f00 */
[----:B------:R-:W-:Y:S02]  /*16820*/  R2UR UR23, R91 ;  /* 0x000000005b1772ca */ /* 0x000fe400000e0000 */
[----:B------:R-:W-:Y:S01]  /*16830*/  R2UR UR27, R89 ;  /* 0x00000000591b72ca */ /* 0x000fe200000e0000 */
[----:B------:R-:W-:Y:S01]  /*16840*/  UMOV UR43, UR5 ;  /* 0x00000005002b7c82 */ /* 0x000fe20008000000 */
[----:B0-----:R-:W-:Y:S01]  /*16850*/  MOV R17, UR35 ;  /* 0x0000002300117c02 */ /* 0x001fe20008000f00 */
[----:B------:R-:W-:Y:S01]  /*16860*/  STL [R1+0xdc], R16 ;  /* 0x0000dc1001007387 */ /* 0x000fe20000100800 */
[----:B------:R-:W-:Y:S01]  /*16870*/  UMOV UR35, UR17 ;  /* 0x0000001100237c82 */ /* 0x000fe20008000000 */
[----:B------:R-:W-:-:S02]  /*16880*/  R2UR UR17, R5 ;  /* 0x00000000051172ca */ /* 0x000fc400000e0000 */
[C---:B------:R-:W-:Y:S01]  /*16890*/  R2UR UR5, R5.reuse ;  /* 0x00000000050572ca */ /* 0x040fe200000e0000 */
[----:B------:R0:W-:Y:S01]  /*168a0*/  STL [R1+0xd8], R15 ;  /* 0x0000d80f01007387 */ /* 0x0001e20000100800 */
[----:B------:R-:W-:Y:S01]  /*168b0*/  MOV R27, UR35 ;  /* 0x00000023001b7c02 */ /* 0x000fe20008000f00 */
[----:B------:R-:W-:Y:S01]  /*168c0*/  UMOV UR35, UR9 ;  /* 0x0000000900237c82 */ /* 0x000fe20008000000 */
[C---:B------:R-:W-:Y:S01]  /*168d0*/  R2UR UR9, R5.reuse ;  /* 0x00000000050972ca */ /* 0x040fe200000e0000 */
[----:B------:R-:W-:Y:S01]  /*168e0*/  STL [R1+0xd4], R14 ;  /* 0x0000d40e01007387 */ /* 0x000fe20000100800 */
[----:B------:R-:W-:Y:S02]  /*168f0*/  R2UR UR25, R5 ;  /* 0x00000000051972ca */ /* 0x000fe400000e0000 */
[----:B------:R-:W-:Y:S01]  /*16900*/  R2UR UR47, R89 ;  /* 0x00000000592f72ca */ /* 0x000fe200000e0000 */
[----:B------:R-:W-:Y:S01]  /*16910*/  STL [R1+0xd0], R12 ;  /* 0x0000d00c01007387 */ /* 0x000fe20000100800 */
[----:B------:R-:W-:Y:S01]  /*16920*/  R2UR UR51, R91 ;  /* 0x000000005b3372ca */ /* 0x000fe200000e0000 */
[----:B------:R-:W-:Y:S01]  /*16930*/  IMAD.MOV.U32 R91, RZ, RZ, 0x40000040 ;  /* 0x40000040ff5b7424 */ /* 0x000fe200078e00ff */
[----:B------:R-:W-:Y:S01]  /*16940*/  WARPGROUP.ARRIVE ;  /* 0x00000000000079c5 */ /* 0x000fe20000000000 */
[----:B0-----:R-:W-:Y:S01]  /*16950*/  MOV R15, UR59 ;  /* 0x0000003b000f7c02 */ /* 0x001fe20008000f00 */
[----:B------:R-:W-:Y:S01]  /*16960*/  UMOV UR59, UR29 ;  /* 0x0000001d003b7c82 */ /* 0x000fe20008000000 */
[----:B------:R-:W-:Y:S01]  /*16970*/  STL [R1+0xcc], R3 ;  /* 0x0000cc0301007387 */ /* 0x000fe20000100800 */
[----:B------:R-:W-:Y:S01]  /*16980*/  MOV R25, UR59 ;  /* 0x0000003b00197c02 */ /* 0x000fe20008000f00 */
[----:B------:R-:W-:Y:S01]  /*16990*/  UMOV UR59, UR13 ;  /* 0x0000000d003b7c82 */ /* 0x000fe20008000000 */
[----:B------:R-:W-:Y:S01]  /*169a0*/  R2UR UR13, R5 ;  /* 0x00000000050d72ca */ /* 0x000fe200000e0000 */
[----:B------:R0:W-:Y:S01]  /*169b0*/  STL [R1+0xc8], R2 ;  /* 0x0000c80201007387 */ /* 0x0001e20000100800 */
[----:B------:R-:W-:Y:S01]  /*169c0*/  R2UR UR55, R89 ;  /* 0x00000000593772ca */ /* 0x000fe200000e0000 */
[----:B------:R-:W-:Y:S01]  /*169d0*/  IMAD.MOV.U32 R89, RZ, RZ, 0x40000040 ;  /* 0x40000040ff597424 */ /* 0x000fe200078e00ff */
[----:B------:R-:W-:-:S02]  /*169e0*/  R2UR UR40, R4 ;  /* 0x00000000042872ca */ /* 0x000fc400000e0000 */
[----:B------:R-:W-:Y:S02]  /*169f0*/  R2UR UR41, R5 ;  /* 0x00000000052972ca */ /* 0x000fe400000e0000 */
[----:B------:R-:W-:Y:S02]  /*16a00*/  MOV R21, 0x40000040 ;  /* 0x4000004000157802 */ /* 0x000fe40000000f00 */
[----:B------:R-:W-:Y:S02]  /*16a10*/  R2UR UR32, R10 ;  /* 0x000000000a2072ca */ /* 0x000fe400000e0000 */
[----:B0-----:R-:W-:Y:S02]  /*16a20*/  MOV R2, UR39 ;  /* 0x0000002700027c02 */ /* 0x001fe40008000f00 */
[----:B------:R-:W-:Y:S02]  /*16a30*/  R2UR UR39, R93 ;  /* 0x000000005d2772ca */ /* 0x000fe400000e0000 */
[----:B------:R-:W-:-:S02]  /*16a40*/  R2UR UR33, R11 ;  /* 0x000000000b2172ca */ /* 0x000fc400000e0000 */
[----:B------:R-:W-:Y:S02]  /*16a50*/  R2UR UR56, R10 ;  /* 0x000000000a3872ca */ /* 0x000fe400000e0000 */
[----:B------:R-:W-:Y:S02]  /*16a60*/  R2UR UR57, R11 ;  /* 0x000000000b3972ca */ /* 0x000fe400000e0000 */
[----:B------:R-:W-:-:S05]  /*16a70*/  MOV R236, UR37 ;  /* 0x0000002500ec7c02 */ /* 0x000fca0008000f00 */
[----:B------:R-:W-:Y:S01]  /*16a80*/  MOV R12, UR39 ;  /* 0x00000027000c7c02 */ /* 0x000fe20008000f00 */
[----:B------:R-:W-:Y:S01]  /*16a90*/  UMOV UR39, UR31 ;  /* 0x0000001f00277c82 */ /* 0x000fe20008000000 */
[----:B------:R-:W-:Y:S02]  /*16aa0*/  R2UR UR31, R21 ;  /* 0x00000000151f72ca */ /* 0x000fe400000e0000 */
[----:B------:R-:W-:Y:S01]  /*16ab0*/  MOV R23, UR39 ;  /* 0x0000002700177c02 */ /* 0x000fe20008000f00 */
[----:B------:R-:W-:Y:S01]  /*16ac0*/  UMOV UR39, UR21 ;  /* 0x0000001500277c82 */ /* 0x000fe20008000000 */
[----:B------:R-:W-:Y:S01]  /*16ad0*/  R2UR UR21, R5 ;  /* 0x00000000051572ca */ /* 0x000fe200000e0000 */
[----:B--2---:R-:W-:Y:S01]  /*16ae0*/  IMAD R20, R233, 0x700, R13 ;  /* 0x00000700e9147824 */ /* 0x004fe200078e020d */
[----:B------:R-:W-:-:S03]  /*16af0*/  MOV R13, UR36 ;  /* 0x00000024000d7c02 */ /* 0x000fc60008000f00 */
        /* <DEDUP_REMOVED lines=8> */
[----:B------:R-:W-:Y:S02]  /*16b80*/  R2UR UR6, R90 ;  /* 0x000000005a0672ca */ /* 0x000fe400000e0000 */
[----:B------:R-:W-:Y:S01]  /*16b90*/  R2UR UR26, R88 ;  /* 0x00000000581a72ca */ /* 0x000fe200000e0000 */
[----:B------:R-:W-:Y:S01]  /*16ba0*/  VIADD R88, R20, 0x102 ;  /* 0x0000010214587836 */ /* 0x000fe20000000000 */
[----:B------:R-:W-:Y:S01]  /*16bb0*/  R2UR UR8, R92 ;  /* 0x000000005c0872ca */ /* 0x000fe200000e0000 */
[C---:B------:R-:W-:Y:S01]  /*16bc0*/  VIADD R92, R20.reuse, 0x402 ;  /* 0x00000402145c7836 */ /* 0x040fe20000000000 */
[----:B------:R-:W-:-:S02]  /*16bd0*/  IADD3 R90, R20, 0x400, RZ ;  /* 0x00000400145a7810 */ /* 0x000fc40007ffe0ff */
[----:B------:R-:W-:Y:S02]  /*16be0*/  R2UR UR12, R88 ;  /* 0x00000000580c72ca */ /* 0x000fe400000e0000 */
[----:B------:R-:W-:Y:S02]  /*16bf0*/  IADD3 R88, R20, 0x302, RZ ;  /* 0x0000030214587810 */ /* 0x000fe40007ffe0ff */
[----:B------:R-:W-:Y:S02]  /*16c00*/  R2UR UR16, R92 ;  /* 0x000000005c1072ca */ /* 0x000fe400000e0000 */
[----:B------:R-:W-:Y:S01]  /*16c10*/  R2UR UR24, R88 ;  /* 0x00000000581872ca */ /* 0x000fe200000e0000 */
[----:B------:R-:W-:Y:S01]  /*16c20*/  VIADD R88, R20, 0x602 ;  /* 0x0000060214587836 */ /* 0x000fe20000000000 */
[----:B------:R-:W-:Y:S02]  /*16c30*/  R2UR UR22, R90 ;  /* 0x000000005a1672ca */ /* 0x000fe400000e0000 */
[----:B------:R-:W-:-:S02]  /*16c40*/  IADD3 R90, R20, 0x600, RZ ;  /* 0x00000600145a7810 */ /* 0x000fc40007ffe0ff */
[----:B------:R-:W-:Y:S01]  /*16c50*/  R2UR UR30, R88 ;  /* 0x00000000581e72ca */ /* 0x000fe200000e0000 */
[----:B------:R-:W-:Y:S01]  /*16c60*/  VIADD R88, R20, 0x204 ;  /* 0x0000020414587836 */ /* 0x000fe20000000000 */
[----:B------:R-:W-:Y:S01]  /*16c70*/  R2UR UR4, R90 ;  /* 0x000000005a0472ca */ /* 0x000fe200000e0000 */
[C---:B------:R-:W-:Y:S01]  /*16c80*/  VIADD R90, R20.reuse, 0x202 ;  /* 0x00000202145a7836 */ /* 0x040fe20000000000 */
[----:B------:R-:W-:Y:S02]  /*16c90*/  IADD3 R92, R20, 0x4, RZ ;  /* 0x00000004145c7810 */ /* 0x000fe40007ffe0ff */
[----:B------:R-:W-:Y:S02]  /*16ca0*/  R2UR UR34, R88 ;  /* 0x00000000582272ca */ /* 0x000fe400000e0000 */
[----:B------:R-:W-:Y:S01]  /*16cb0*/  R2UR UR20, R90 ;  /* 0x000000005a1472ca */ /* 0x000fe200000e0000 */
[----:B------:R-:W-:Y:S01]  /*16cc0*/  VIADD R90, R20, 0x502 ;  /* 0x00000502145a7836 */ /* 0x000fe20000000000 */
[----:B------:R-:W-:-:S02]  /*16cd0*/  R2UR UR38, R92 ;  /* 0x000000005c2672ca */ /* 0x000fc400000e0000 */
[----:B------:R-:W-:Y:S02]  /*16ce0*/  IADD3 R88, R20, 0x404, RZ ;  /* 0x0000040414587810 */ /* 0x000fe40007ffe0ff */
[----:B------:R-:W-:Y:S01]  /*16cf0*/  R2UR UR28, R90 ;  /* 0x000000005a1c72ca */ /* 0x000fe200000e0000 */
[----:B------:R-:W-:Y:S01]  /*16d00*/  VIADD R90, R20, 0x104 ;  /* 0x00000104145a7836 */ /* 0x000fe20000000000 */
[----:B------:R-:W-:Y:S01]  /*16d10*/  R2UR UR46, R88 ;  /* 0x00000000582e72ca */ /* 0x000fe200000e0000 */
[----:B------:R-:W-:Y:S02]  /*16d20*/  VIADD R88, R20, 0x604 ;  /* 0x0000060414587836 */ /* 0x000fe40000000000 */
[----:B------:R-:W-:Y:S01]  /*16d30*/  MOV R16, UR34 ;  /* 0x0000002200107c02 */ /* 0x000fe20008000f00 */
[----:B------:R-:W-:Y:S01]  /*16d40*/  UMOV UR34, UR16 ;  /* 0x0000001000227c82 */ /* 0x000fe20008000000 */
[----:B------:R-:W-:Y:S02]  /*16d50*/  R2UR UR16, R4 ;  /* 0x00000000041072ca */ /* 0x000fe400000e0000 */
[----:B------:R-:W-:Y:S01]  /*16d60*/  R2UR UR58, R90 ;  /* 0x000000005a3a72ca */ /* 0x000fe200000e0000 */
[----:B------:R-:W-:Y:S01]  /*16d70*/  VIADD R90, R20, 0x304 ;  /* 0x00000304145a7836 */ /* 0x000fe20000000000 */
[----:B------:R-:W-:Y:S01]  /*16d80*/  MOV R26, UR34 ;  /* 0x00000022001a7c02 */ /* 0x000fe20008000f00 */
[----:B------:R-:W-:Y:S01]  /*16d90*/  UMOV UR34, UR8 ;  /* 0x0000000800227c82 */ /* 0x000fe20008000000 */
[----:B------:R-:W-:-:S02]  /*16da0*/  R2UR UR8, R4 ;  /* 0x00000000040872ca */ /* 0x000fc400000e0000 */
[----:B------:R-:W-:Y:S01]  /*16db0*/  R2UR UR42, R90 ;  /* 0x000000005a2a72ca */ /* 0x000fe200000e0000 */
[----:B------:R-:W-:Y:S01]  /*16dc0*/  VIADD R90, R20, 0x504 ;  /* 0x00000504145a7836 */ /* 0x000fe20000000000 */
[----:B------:R-:W-:Y:S01]  /*16dd0*/  MOV R3, UR38 ;  /* 0x0000002600037c02 */ /* 0x000fe20008000f00 */
[----:B------:R-:W-:Y:S01]  /*16de0*/  UMOV UR38, UR30 ;  /* 0x0000001e00267c82 */ /* 0x000fe20008000000 */
[----:B------:R-:W-:Y:S01]  /*16df0*/  R2UR UR54, R88 ;  /* 0x00000000583672ca */ /* 0x000fe200000e0000 */
[----:B------:R-:W-:Y:S01]  /*16e00*/  QGMMA.64x32x32.F32.E4M3.E4M3 R184, gdesc[UR16], RZ, !UPT, gsb0 ;  /* 0x0060000010b879f3 */ /* 0x000fe2000c0008ff */
[----:B------:R-:W-:Y:S01]  /*16e10*/  MOV R22, UR38 ;  /* 0x0000002600167c02 */ /* 0x000fe20008000f00 */
[----:B------:R-:W-:Y:S01]  /*16e20*/  UMOV UR38, UR20 ;  /* 0x0000001400267c82 */ /* 0x000fe20008000000 */
[----:B------:R-:W-:Y:S01]  /*16e30*/  MOV R14, UR58 ;  /* 0x0000003a000e7c02 */ /* 0x000fe20008000f00 */
[----:B------:R-:W-:Y:S01]  /*16e40*/  UMOV UR58, UR28 ;  /* 0x0000001c003a7c82 */ /* 0x000fe20008000000 */
[----:B------:R-:W-:-:S02]  /*16e50*/  R2UR UR20, R4 ;  /* 0x00000000041472ca */ /* 0x000fc400000e0000 */
[----:B------:R-:W-:Y:S01]  /*16e60*/  MOV R24, UR58 ;  /* 0x0000003a00187c02 */ /* 0x000fe20008000f00 */
[----:B------:R-:W-:Y:S01]  /*16e70*/  UMOV UR58, UR12 ;  /* 0x0000000c003a7c82 */ /* 0x000fe20008000000 */
[----:B------:R-:W-:Y:S01]  /*16e80*/  MOV R18, UR42 ;  /* 0x0000002a00127c02 */ /* 0x000fe20008000f00 */
[----:B------:R-:W-:Y:S01]  /*16e90*/  UMOV UR42, UR24 ;  /* 0x00000018002a7c82 */ /* 0x000fe20008000000 */
[C---:B------:R-:W-:Y:S02]  /*16ea0*/  R2UR UR12, R4.reuse ;  /* 0x00000000040c72ca */ /* 0x040fe400000e0000 */
[----:B------:R-:W-:Y:S01]  /*16eb0*/  MOV R95, UR42 ;  /* 0x0000002a005f7c02 */ /* 0x000fe20008000f00 */
[----:B------:R-:W-:Y:S01]  /*16ec0*/  UMOV UR42, UR4 ;  /* 0x00000004002a7c82 */ /* 0x000fe20008000000 */
[C---:B------:R-:W-:Y:S02]  /*16ed0*/  R2UR UR4, R4.reuse ;  /* 0x00000000040472ca */ /* 0x040fe400000e0000 */
[----:B------:R-:W-:Y:S01]  /*16ee0*/  R2UR UR24, R4 ;  /* 0x00000000041872ca */ /* 0x000fe200000e0000 */
[----:B------:R-:W-:Y:S01]  /*16ef0*/  IMAD.MOV.U32 R21, RZ, RZ, R95 ;  /* 0x000000ffff157224 */ /* 0x000fe200078e005f */
[----:B------:R-:W-:Y:S01]  /*16f00*/  R2UR UR50, R90 ;  /* 0x000000005a3272ca */ /* 0x000fe200000e0000 */
[C---:B------:R-:W-:Y:S01]  /*16f10*/  VIADD R90, R20.reuse, 0x6 ;  /* 0x00000006145a7836 */ /* 0x040fe20000000000 */
[----:B------:R-:W-:Y:S01]  /*16f20*/  IADD3 R88, R20, 0x106, RZ ;  /* 0x0000010614587810 */ /* 0x000fe20007ffe0ff */
[----:B------:R-:W-:-:S02]  /*16f30*/  WARPGROUP.DEPBAR.LE gsb0, 0x0 ;  /* 0x00008000000079c5 */ /* 0x000fc40000010000 */
[----:B------:R-:W-:-:S06]  /*16f40*/  WARPGROUP.ARRIVE ;  /* 0x00000000000079c5 */ /* 0x000fcc0000000000 */
[----:B------:R-:W-:Y:S01]  /*16f50*/  QGMMA.64x32x32.F32.E4M3.E4M3 R168, gdesc[UR4], RZ, !UPT, gsb0 ;  /* 0x0060000004a879f3 */ /* 0x000fe2000c0008ff */
[----:B------:R-:W-:Y:S01]  /*16f60*/  R2UR UR6, R90 ;  /* 0x000000005a0672ca */ /* 0x000fe200000e0000 */
[----:B------:R-:W-:Y:S01]  /*16f70*/  VIADD R90, R20, 0x206 ;  /* 0x00000206145a7836 */ /* 0x000fe20000000000 */
[----:B------:R-:W-:Y:S01]  /*16f80*/  R2UR UR7, R91 ;  /* 0x000000005b0772ca */ /* 0x000fe200000e0000 */
[----:B------:R-:W-:Y:S01]  /*16f90*/  IMAD.MOV.U32 R91, RZ, RZ, 0x40000040 ;  /* 0x40000040ff5b7424 */ /* 0x000fe200078e00ff */
[----:B------:R-:W-:Y:S02]  /*16fa0*/  WARPGROUP.DEPBAR.LE gsb0, 0x0 ;  /* 0x00008000000079c5 */ /* 0x000fe40000010000 */
[----:B------:R-:W-:-:S06]  /*16fb0*/  WARPGROUP.ARRIVE ;  /* 0x00000000000079c5 */ /* 0x000fcc0000000000 */
[----:B------:R-:W-:Y:S01]  /*16fc0*/  QGMMA.64x32x32.F32.E4M3.E4M3 R152, gdesc[UR8], RZ, !UPT, gsb0 ;  /* 0x00600000089879f3 */ /* 0x000fe2000c0008ff */
[----:B------:R-:W-:Y:S02]  /*16fd0*/  R2UR UR10, R88 ;  /* 0x00000000580a72ca */ /* 0x000fe400000e0000 */
[----:B------:R-:W-:Y:S01]  /*16fe0*/  R2UR UR11, R89 ;  /* 0x00000000590b72ca */ /* 0x000fe200000e0000 */
[----:B------:R-:W-:Y:S01]  /*16ff0*/  IMAD.MOV.U32 R89, RZ, RZ, 0x40000040 ;  /* 0x40000040ff597424 */ /* 0x000fe200078e00ff */
[----:B------:R-:W-:-:S04]  /*17000*/  IADD3 R88, R20, 0x306, RZ ;  /* 0x0000030614587810 */ /* 0x000fc80007ffe0ff */
[----:B------:R-:W-:Y:S02]  /*17010*/  R2UR UR18, R88 ;  /* 0x00000000581272ca */ /* 0x000fe400000e0000 */
[----:B------:R-:W-:Y:S02]  /*17020*/  IADD3 R88, R20, 0x506, RZ ;  /* 0x0000050614587810 */ /* 0x000fe40007ffe0ff */
[----:B------:R-:W-:Y:S01]  /*17030*/  R2UR UR19, R89 ;  /* 0x00000000591372ca */ /* 0x000fe200000e0000 */
[----:B------:R-:W-:Y:S01]  /*17040*/  IMAD.MOV.U32 R89, RZ, RZ, 0x40000040 ;  /* 0x40000040ff597424 */ /* 0x000fe200078e00ff */
[----:B------:R-:W-:Y:S02]  /*17050*/  WARPGROUP.DEPBAR.LE gsb0, 0x0 ;  /* 0x00008000000079c5 */ /* 0x000fe40000010000 */
[----:B------:R-:W-:-:S06]  /*17060*/  WARPGROUP.ARRIVE ;  /* 0x00000000000079c5 */ /* 0x000fcc0000000000 */
[----:B------:R-:W-:Y:S01]  /*17070*/  QGMMA.64x32x32.F32.E4M3.E4M3 R136, gdesc[UR12], RZ, !UPT, gsb0 ;  /* 0x006000000c8879f3 */ /* 0x000fe2000c0008ff */
[----:B------:R-:W-:Y:S01]  /*17080*/  R2UR UR14, R90 ;  /* 0x000000005a0e72ca */ /* 0x000fe200000e0000 */
[C---:B------:R-:W-:Y:S01]  /*17090*/  VIADD R90, R20.reuse, 0x406 ;  /* 0x00000406145a7836 */ /* 0x040fe20000000000 */
[----:B------:R-:W-:Y:S01]  /*170a0*/  R2UR UR15, R91 ;  /* 0x000000005b0f72ca */ /* 0x000fe200000e0000 */
[----:B------:R-:W-:Y:S02]  /*170b0*/  VIADD R20, R20, 0x606 ;  /* 0x0000060614147836 */ /* 0x000fe40000000000 */
[----:B------:R-:W-:-:S03]  /*170c0*/  IMAD.MOV.U32 R91, RZ, RZ, 0x40000040 ;  /* 0x40000040ff5b7424 */ /* 0x000fc600078e00ff */
[----:B------:R-:W-:Y:S01]  /*170d0*/  R2UR UR30, R20 ;  /* 0x00000000141e72ca */ /* 0x000fe200000e0000 */
[----:B------:R-:W-:Y:S01]  /*170e0*/  IMAD.MOV.U32 R20, RZ, RZ, R96 ;  /* 0x000000ffff147224 */ /* 0x000fe200078e0060 */
[----:B------:R-:W-:Y:S02]  /*170f0*/  WARPGROUP.DEPBAR.LE gsb0, 0x0 ;  /* 0x00008000000079c5 */ /* 0x000fe40000010000 */
[----:B------:R-:W-:-:S06]  /*17100*/  WARPGROUP.ARRIVE ;  /* 0x00000000000079c5 */ /* 0x000fcc0000000000 */
[----:B------:R-:W-:Y:S01]  /*17110*/  QGMMA.64x32x32.F32.E4M3.E4M3 R120, gdesc[UR20], RZ, !UPT, gsb0 ;  /* 0x00600000147879f3 */ /* 0x000fe2000c0008ff */
[----:B------:R-:W-:Y:S02]  /*17120*/  R2UR UR22, R90 ;  /* 0x000000005a1672ca */ /* 0x000fe400000e0000 */
[----:B------:R-:W-:Y:S01]  /*17130*/  R2UR UR23, R91 ;  /* 0x000000005b1772ca */ /* 0x000fe200000e0000 */
[----:B------:R-:W-:Y:S02]  /*17140*/  WARPGROUP.DEPBAR.LE gsb0, 0x0 ;  /* 0x00008000000079c5 */ /* 0x000fe40000010000 */
[----:B------:R-:W-:-:S06]  /*17150*/  WARPGROUP.ARRIVE ;  /* 0x00000000000079c5 */ /* 0x000fcc0000000000 */
[----:B------:R-:W-:Y:S01]  /*17160*/  QGMMA.64x32x32.F32.E4M3.E4M3 R104, gdesc[UR24], RZ, !UPT, gsb0 ;  /* 0x00600000186879f3 */ /* 0x000fe2000c0008ff */
[----:B------:R-:W-:Y:S02]  /*17170*/  R2UR UR26, R88 ;  /* 0x00000000581a72ca */ /* 0x000fe400000e0000 */
[----:B------:R-:W-:Y:S01]  /*17180*/  R2UR UR27, R89 ;  /* 0x00000000591b72ca */ /* 0x000fe200000e0000 */
[----:B------:R-:W-:Y:S02]  /*17190*/  WARPGROUP.DEPBAR.LE gsb0, 0x0 ;  /* 0x00008000000079c5 */ /* 0x000fe40000010000 */
[----:B-1----:R-:W-:-:S06]  /*171a0*/  WARPGROUP.ARRIVE ;  /* 0x00000000000079c5 */ /* 0x002fcc0000000000 */
[----:B------:R-:W-:Y:S01]  /*171b0*/  QGMMA.64x32x32.F32.E4M3.E4M3 R88, gdesc[UR40], RZ, !UPT, gsb0 ;  /* 0x00600000285879f3 */ /* 0x000fe2000c0008ff */
[----:B------:R-:W-:Y:S02]  /*171c0*/  R2UR UR36, R10 ;  /* 0x000000000a2472ca */ /* 0x000fe400000e0000 */
[----:B------:R-:W-:Y:S02]  /*171d0*/  R2UR UR37, R11 ;  /* 0x000000000b2572ca */ /* 0x000fe400000e0000 */
[----:B------:R-:W-:Y:S02]  /*171e0*/  R2UR UR43, R20 ;  /* 0x00000000142b72ca */ /* 0x000fe400000e0000 */
[----:B------:R-:W-:Y:S01]  /*171f0*/  R2UR UR42, R21 ;  /* 0x00000000152a72ca */ /* 0x000fe200000e0000 */
[----:B------:R-:W-:Y:S02]  /*17200*/  WARPGROUP.DEPBAR.LE gsb0, 0x0 ;  /* 0x00008000000079c5 */ /* 0x000fe40000010000 */
[----:B------:R-:W-:-:S06]  /*17210*/  WARPGROUP.ARRIVE ;  /* 0x00000000000079c5 */ /* 0x000fcc0000000000 */
[----:B------:R-:W-:Y:S01]  /*17220*/  QGMMA.64x32x32.F32.E4M3.E4M3 R184, gdesc[UR32], R184, gsb0 ;  /* 0x0060000020b879f3 */ /* 0x000fe200080008b8 */
[----:B------:R-:W-:Y:S02]  /*17230*/  R2UR UR40, R10 ;  /* 0x000000000a2872ca */ /* 0x000fe400000e0000 */
[----:B------:R-:W-:Y:S02]  /*17240*/  R2UR UR41, R11 ;  /* 0x000000000b2972ca */ /* 0x000fe400000e0000 */
[----:B------:R-:W-:Y:S02]  /*17250*/  R2UR UR35, R27 ;  /* 0x000000001b2372ca */ /* 0x000fe400000e0000 */
[----:B------:R-:W-:Y:S01]  /*17260*/  R2UR UR34, R26 ;  /* 0x000000001a2272ca */ /* 0x000fe200000e0000 */
[----:B------:R0:W5:Y:S01]  /*17270*/  LDL.LU R27, [R1+0x100] ;  /* 0x00010000011b7983 */ /* 0x0001620000300800 */
[----:B------:R-:W-:Y:S02]  /*17280*/  R2UR UR32, R10 ;  /* 0x000000000a2072ca */ /* 0x000fe400000e0000 */
[----:B------:R-:W-:Y:S01]  /*17290*/  R2UR UR33, R11 ;  /* 0x000000000b2172ca */ /* 0x000fe200000e0000 */
[----:B------:R0:W5:Y:S01]  /*172a0*/  LDL.LU R26, [R1+0xfc] ;  /* 0x0000fc00011a7983 */ /* 0x0001620000300800 */
[----:B------:R-:W-:-:S02]  /*172b0*/  WARPGROUP.DEPBAR.LE gsb0, 0x0 ;  /* 0x00008000000079c5 */ /* 0x000fc40000010000 */
        /* <DEDUP_REMOVED lines=11> */
[----:B------:R-:W-:Y:S02]  /*17370*/  R2UR UR59, R25 ;  /* 0x00000000193b72ca */ /* 0x000fe400000e0000 */
[----:B------:R-:W-:Y:S01]  /*17380*/  R2UR UR58, R24 ;  /* 0x00000000183a72ca */ /* 0x000fe200000e0000 */
[----:B------:R0:W5:Y:S01]  /*17390*/  LDL.LU R25, [R1+0xf8] ;  /* 0x0000f80001197983 */ /* 0x0001620000300800 */
[----:B------:R-:W-:Y:S02]  /*173a0*/  R2UR UR56, R10 ;  /* 0x000000000a3872ca */ /* 0x000fe400000e0000 */
[----:B------:R-:W-:Y:S01]  /*173b0*/  R2UR UR57, R11 ;  /* 0x000000000b3972ca */ /* 0x000fe200000e0000 */
[----:B------:R0:W5:Y:S01]  /*173c0*/  LDL.LU R24, [R1+0xf4] ;  /* 0x0000f40001187983 */ /* 0x0001620000300800 */
[----:B------:R-:W-:Y:S02]  /*173d0*/  WARPGROUP.DEPBAR.LE gsb0, 0x0 ;  /* 0x00008000000079c5 */ /* 0x000fe40000010000 */
[----:B------:R-:W-:-:S09]  /*173e0*/  WARPGROUP.ARRIVE ;  /* 0x00000000000079c5 */ /* 0x000fd20000000000 */
        /* <DEDUP_REMOVED lines=11> */
[----:B------:R-:W-:Y:S02]  /*174a0*/  R2UR UR38, R3 ;  /* 0x00000000032672ca */ /* 0x000fe400000e0000 */
[----:B------:R-:W-:Y:S02]  /*174b0*/  R2UR UR36, R8 ;  /* 0x00000000082472ca */ /* 0x000fe400000e0000 */
[----:B------:R-:W-:Y:S01]  /*174c0*/  R2UR UR37, R9 ;  /* 0x00000000092572ca */ /* 0x000fe200000e0000 */
[----:B------:R-:W-:Y:S02]  /*174d0*/  WARPGROUP.DEPBAR.LE gsb0, 0x0 ;  /* 0x00008000000079c5 */ /* 0x000fe40000010000 */
[----:B------:R-:W-:-:S10]  /*174e0*/  WARPGROUP.ARRIVE ;  /* 0x00000000000079c5 */ /* 0x000fd40000000000 */
        /* <DEDUP_REMOVED lines=16> */
[----:B------:R-:W-:Y:S01]  /*175f0*/  R2UR UR42, R18 ;  /* 0x00000000122a72ca */ /* 0x000fe200000e0000 */
[----:B------:R0:W5:Y:S01]  /*17600*/  LDL.LU R19, [R1+0xe8] ;  /* 0x0000e80001137983 */ /* 0x0001620000300800 */
[C---:B------:R-:W-:Y:S02]  /*17610*/  R2UR UR40, R8.reuse ;  /* 0x00000000082872ca */ /* 0x040fe400000e0000 */
[C---:B------:R-:W-:Y:S01]  /*17620*/  R2UR UR41, R9.reuse ;  /* 0x00000000092972ca */ /* 0x040fe200000e0000 */
[----:B------:R0:W5:Y:S01]  /*17630*/  LDL.LU R18, [R1+0xe4] ;  /* 0x0000e40001127983 */ /* 0x0001620000300800 */
[C---:B------:R-:W-:Y:S02]  /*17640*/  R2UR UR44, R8.reuse ;  /* 0x00000000082c72ca */ /* 0x040fe400000e0000 */
[----:B------:R-:W-:Y:S01]  /*17650*/  R2UR UR45, R9 ;  /* 0x00000000092d72ca */ /* 0x000fe200000e0000 */
[----:B------:R0:W5:Y:S01]  /*17660*/  LDL.LU R17, [R1+0xe0] ;  /* 0x0000e00001117983 */ /* 0x0001620000300800 */
[----:B------:R-:W-:-:S02]  /*17670*/  R2UR UR48, R8 ;  /* 0x00000000083072ca */ /* 0x000fc400000e0000 */
[C---:B------:R-:W-:Y:S01]  /*17680*/  R2UR UR49, R9.reuse ;  /* 0x00000000093172ca */ /* 0x040fe200000e0000 */
[----:B------:R0:W5:Y:S01]  /*17690*/  LDL.LU R16, [R1+0xdc] ;  /* 0x0000dc0001107983 */ /* 0x0001620000300800 */
[----:B------:R-:W-:Y:S02]  /*176a0*/  R2UR UR52, R8 ;  /* 0x00000000083472ca */ /* 0x000fe400000e0000 */
[----:B------:R-:W-:Y:S01]  /*176b0*/  R2UR UR53, R9 ;  /* 0x00000000093572ca */ /* 0x000fe200000e0000 */
        /* <DEDUP_REMOVED lines=29> */
[----:B------:R0:W5:Y:S01]  /*17890*/  LDL.LU R2, [R1+0xc8] ;  /* 0x0000c80001027983 */ /* 0x0001620000300800 */
[----:B------:R-:W-:Y:S02]  /*178a0*/  WARPGROUP.DEPBAR.LE gsb0, 0x0 ;  /* 0x00008000000079c5 */ /* 0x000fe40000010000 */
[----:B------:R-:W-:-:S06]  /*178b0*/  WARPGROUP.ARRIVE ;  /* 0x00000000000079c5 */ /* 0x000fcc0000000000 */
[----:B------:R-:W-:Y:S01]  /*178c0*/  QGMMA.64x32x32.F32.E4M3.E4M3 R152, gdesc[UR12], R152, gsb0 ;  /* 0x006000000c9879f3 */ /* 0x000fe20008000898 */
        /* <DEDUP_REMOVED lines=21> */
[----:B------:R-:W-:Y:S02]  /*17a20*/  R2UR UR37, R236 ;  /* 0x00000000ec2572ca */ /* 0x000fe400000e0000 */
[----:B------:R-:W-:Y:S01]  /*17a30*/  R2UR UR36, R13 ;  /* 0x000000000d2472ca */ /* 0x000fe200000e0000 */
[----:B------:R-:W-:Y:S02]  /*17a40*/  WARPGROUP.DEPBAR.LE gsb0, 0x0 ;  /* 0x00008000000079c5 */ /* 0x000fe40000010000 */
[----:B0-----:R-:W-:-:S12]  /*17a50*/  @P1 BRA `(.L_x_6252) ;  /* 0x0000000000281947 */ /* 0x001fd80003800000 */
[----:B------:R-:W-:Y:S05]  /*17a60*/  @!P0 BRA `(.L_x_6253) ;  /* 0x0000000000048947 */ /* 0x000fea0003800000 */
[----:B------:R-:W-:Y:S01]  /*17a70*/  BPT.TRAP 0x1 ;  /* 0x000000040000795c */ /* 0x000fe20000300000 */
.L_x_6253:
[----:B-----5:R-:W-:Y:S01]  /*17a80*/  SHF.L.U32 R12, R12, 0x1f, RZ ;  /* 0x0000001f0c0c7819 */ /* 0x020fe200000006ff */
[----:B------:R-:W-:-:S04]  /*17a90*/  IMAD R13, R232, 0x8, R16 ;  /* 0x00000008e80d7824 */ /* 0x000fc800078e0210 */
[----:B------:R0:W1:Y:S01]  /*17aa0*/  SYNCS.PHASECHK.TRANS64.TRYWAIT P1, [R13+URZ+0x2e850], R12 ;  /* 0x02e8500c0d0075a7 */ /* 0x000062000802017f */
[----:B------:R-:W-:Y:S05]  /*17ab0*/  @!P0 BRA `(.L_x_6254) ;  /* 0x0000000000048947 */ /* 0x000fea0003800000 */
[----:B------:R-:W-:Y:S01]  /*17ac0*/  BPT.TRAP 0x1 ;  /* 0x000000040000795c */ /* 0x000fe20000300000 */
.L_x_6254:
[----:B-1----:R-:W-:Y:S05]  /*17ad0*/  @P1 BRA `(.L_x_6252) ;  /* 0x0000000000081947 */ /* 0x002fea0003800000 */
[----:B------:R-:W1:Y:S02]  /*17ae0*/  SYNCS.PHASECHK.TRANS64.TRYWAIT P1, [R13+URZ+0x2e850], R12 ;  /* 0x02e8500c0d0075a7 */ /* 0x000e64000802017f */
[----:B-1----:R-:W-:Y:S05]  /*17af0*/  @!P1 BRA `(.L_x_6255) ;  /* 0x000000e000e89947 */ /* 0x002fea0003800000 */
.L_x_6252:
[----:B01---5:R-:W-:Y:S01]  /*17b00*/  IADD3 R12, R16, 0x400, RZ ;  /* 0x00000400100c7810 */ /* 0x023fe20007ffe0ff */
[----:B------:R-:W-:Y:S01]  /*17b10*/  IMAD.MOV.U32 R13, RZ, RZ, -0x3ffffff0 ;  /* 0xc0000010ff0d7424 */ /* 0x000fe200078e00ff */
        /* <DEDUP_REMOVED lines=32> */
[----:B------:R-:W-:Y:S01]  /*17d20*/  QGMMA.64x128x32.F32.E4M3.E4M3 R24, R224, gdesc[UR4], R24, gsb0 ;  /* 0x01e00004e0187df3 */ /* 0x000fe20008000818 */
[----:B------:R-:W-:Y:S01]  /*17d30*/  R2UR UR6, R20 ;  /* 0x00000000140672ca */ /* 0x000fe200000e0000 */
[----:B------:R-:W-:Y:S01]  /*17d40*/  FMUL.FTZ R182, R2, R182 ;  /* 0x000000b602b67220 */ /* 0x000fe20000410000 */
[----:B------:R-:W-:Y:S01]  /*17d50*/  R2UR UR7, R21 ;  /* 0x00000000150772ca */ /* 0x000fe200000e0000 */
[----:B------:R-:W-:Y:S01]  /*17d60*/  IMAD.MOV.U32 R21, RZ, RZ, -0x3ffffff0 ;  /* 0xc0000010ff157424 */ /* 0x000fe200078e00ff */
[----:B------:R-:W-:Y:S01]  /*17d70*/  IADD3 R20, R12, 0x200, RZ ;  /* 0x000002000c147810 */ /* 0x000fe20007ffe0ff */
        /* <DEDUP_REMOVED lines=91> */
[----:B------:R-:W-:-:S05]  /*18330*/  ULDC UR4, c[0x0][0x988] ;  /* 0x0002620000047ab9 */ /* 0x000fca0000000800 */
        /* <DEDUP_REMOVED lines=8> */
[----:B------:R-:W1:Y:S01]  /*183c0*/  S2R R227, SR_TID.X ;  /* 0x0000000000e37919 */ /* 0x000e620000002100 */
[----:B------:R-:W-:Y:S01]  /*183d0*/  QGMMA.64x128x32.F32.E4M3.E4M3 R24, R220, gdesc[UR4], R24, gsb0 ;  /* 0x01e00004dc187df3 */ /* 0x000fe20008000818 */
[----:B------:R-:W-:Y:S01]  /*183e0*/  R2UR UR6, R20 ;  /* 0x00000000140672ca */ /* 0x000fe200000e0000 */
[----:B------:R-:W-:Y:S01]  /*183f0*/  VIADD R20, R12, 0x300 ;  /* 0x000003000c147836 */ /* 0x000fe20000000000 */
[----:B------:R-:W-:Y:S01]  /*18400*/  R2UR UR7, R21 ;  /* 0x00000000150772ca */ /* 0x000fe200000e0000 */
[----:B------:R-:W-:Y:S02]  /*18410*/  IMAD.MOV.U32 R21, RZ, RZ, -0x3ffffff0 ;  /* 0xc0000010ff157424 */ /* 0x000fe400078e00ff */
[----:B------:R-:W-:Y:S08]  /*18420*/  MUFU.TANH R183, R183 ;  /* 0x000000b700b77308 */ /* 0x000ff00000002400 */
[----:B------:R-:W-:Y:S08]  /*18430*/  MUFU.TANH R152, R152 ;  /* 0x0000009800987308 */ /* 0x000ff00000002400 */
[----:B------:R-:W-:Y:S01]  /*18440*/  MUFU.TANH R154, R154 ;  /* 0x0000009a009a7308 */ /* 0x000fe20000002400 */
[----:B-1----:R-:W-:-:S07]  /*18450*/  LOP3.LUT R227, R227, 0x7f, RZ, 0xc0, !PT ;  /* 0x0000007fe3e37812 */ /* 0x002fce00078ec0ff */
[----:B------:R-:W-:Y:S01]  /*18460*/  MUFU.TANH R153, R153 ;  /* 0x0000009900997308 */ /* 0x000fe20000002400 */
[----:B------:R-:W-:Y:S02]  /*18470*/  ISETP.NE.AND P1, PT, R227, RZ, PT ;  /* 0x000000ffe300720c */ /* 0x000fe40003f25270 */
[----:B------:R-:W1:Y:S05]  /*18480*/  S2R R227, SR_TID.X ;  /* 0x0000000000e37919 */ /* 0x000e6a0000002100 */
[----:B------:R-:W-:Y:S08]  /*18490*/  MUFU.TANH R155, R155 ;  /* 0x0000009b009b7308 */ /* 0x000ff00000002400 */
[----:B------:R-:W-:Y:S08]  /*184a0*/  MUFU.TANH R156, R156 ;  /* 0x0000009c009c7308 */ /* 0x000ff00000002400 */
[----:B------:R-:W-:Y:S08]  /*184b0*/  MUFU.TANH R158, R158 ;  /* 0x0000009e009e7308 */ /* 0x000ff00000002400 */
[----:B------:R-:W-:Y:S01]  /*184c0*/  MUFU.TANH R157, R157 ;  /* 0x0000009d009d7308 */ /* 0x000fe20000002400 */
[----:B-1----:R-:W-:-:S07]  /*184d0*/  SHF.R.U32.HI R227, RZ, 0x7, R227 ;  /* 0x00000007ffe37819 */ /* 0x002fce00000116e3 */
        /* <DEDUP_REMOVED lines=13> */
[----:B------:R-:W-:Y:S01]  /*185b0*/  QGMMA.64x128x32.F32.E4M3.E4M3 R24, R200, gdesc[UR4], R24, gsb0 ;  /* 0x01e00004c8187df3 */ /* 0x000fe20008000818 */
[----:B------:R-:W-:Y:S02]  /*185c0*/  R2UR UR6, R20 ;  /* 0x00000000140672ca */ /* 0x000fe400000e0000 */
[----:B------:R-:W-:Y:S01]  /*185d0*/  R2UR UR7, R21 ;  /* 0x00000000150772ca */ /* 0x000fe200000e0000 */
[----:B------:R-:W-:Y:S01]  /*185e0*/  IMAD.MOV.U32 R21, RZ, RZ, -0x3ffffff0 ;  /* 0xc0000010ff157424 */ /* 0x000fe200078e00ff */
[----:B------:R-:W-:Y:S02]  /*185f0*/  IADD3 R20, R12, 0x400, RZ ;  /* 0x000004000c147810 */ /* 0x000fe40007ffe0ff */
        /* <DEDUP_REMOVED lines=21> */
[----:B------:R-:W-:Y:S01]  /*18750*/  R2UR UR7, R21 ;  /* 0x00000000150772ca */ /* 0x000fe200000e0000 */
[----:B------:R-:W-:Y:S01]  /*18760*/  FMUL.FTZ R21, R2, R186 ;  /* 0x000000ba02157220 */ /* 0x000fe20000410000 */
        /* <DEDUP_REMOVED lines=10> */
[----:B0-----:R-:W-:Y:S01]  /*18810*/  FMNMX.FTZ R197, R13, R0, !PT ;  /* 0x000000000dc57209 */ /* 0x001fe20007810000 */
[C---:B------:R-:W-:Y:S01]  /*18820*/  FMUL.FTZ R195, R2.reuse, R198 ;  /* 0x000000c602c37220 */ /* 0x040fe20000410000 */
[----:B------:R-:W-:Y:S01]  /*18830*/  FMUL.FTZ R198, R2, R88 ;  /* 0x0000005802c67220 */ /* 0x000fe20000410000 */
[----:B------:R-:W0:Y:S08]  /*18840*/  MUFU.TANH R20, R20 ;  /* 0x0000001400147308 */ /* 0x000e300000002400 */
[----:B------:R-:W2:Y:S01]  /*18850*/  MUFU.TANH R185, R185 ;  /* 0x000000b900b97308 */ /* 0x000ea20000002400 */
[----:B-1----:R-:W-:-:S04]  /*18860*/  FMNMX.FTZ R199, R21, R234, !PT ;  /* 0x000000ea15c77209 */ /* 0x002fc80007810000 */
[----:B------:R-:W-:-:S03]  /*18870*/  FMNMX.FTZ R199, R184, R199, !PT ;  /* 0x000000c7b8c77209 */ /* 0x000fc60007810000 */
[----:B------:R-:W1:Y:S01]  /*18880*/  MUFU.TANH R186, R186 ;  /* 0x000000ba00ba7308 */ /* 0x000e620000002400 */
[----:B0-----:R-:W-:Y:S02]  /*18890*/  FMNMX.FTZ R197, R20, R197, !PT ;  /* 0x000000c514c57209 */ /* 0x001fe40007810000 */
[----:B------:R-:W-:-:S05]  /*188a0*/  FMNMX.FTZ R199, R187, R199, !PT ;  /* 0x000000c7bbc77209 */ /* 0x000fca0007810000 */
[----:B------:R-:W0:Y:S01]  /*188b0*/  MUFU.TANH R188, R188 ;  /* 0x000000bc00bc7308 */ /* 0x000e220000002400 */
[----:B--2---:R-:W-:-:S07]  /*188c0*/  FMNMX.FTZ R197, R185, R197, !PT ;  /* 0x000000c5b9c57209 */ /* 0x004fce0007810000 */
[----:B------:R-:W2:Y:S01]  /*188d0*/  MUFU.TANH R189, R189 ;  /* 0x000000bd00bd7308 */ /* 0x000ea20000002400 */
[----:B-1----:R-:W-:-:S07]  /*188e0*/  FMNMX.FTZ R197, R186, R197, !PT ;  /* 0x000000c5bac57209 */ /* 0x002fce0007810000 */
[----:B------:R-:W1:Y:S01]  /*188f0*/  MUFU.TANH R191, R191 ;  /* 0x000000bf00bf7308 */ /* 0x000e620000002400 */
[----:B0-----:R-:W-:-:S07]  /*18900*/  FMNMX.FTZ R199, R188, R199, !PT ;  /* 0x000000c7bcc77209 */ /* 0x001fce0007810000 */
[----:B------:R-:W0:Y:S01]  /*18910*/  MUFU.TANH R192, R192 ;  /* 0x000000c000c07308 */ /* 0x000e220000002400 */
[----:B--2---:R-:W-:-:S04]  /*18920*/  FMNMX.FTZ R197, R189, R197, !PT ;  /* 0x000000c5bdc57209 */ /* 0x004fc80007810000 */
[----:B------:R-:W-:-:S03]  /*18930*/  FMNMX.FTZ R197, R190, R197, !PT ;  /* 0x000000c5bec57209 */ /* 0x000fc60007810000 */
[----:B------:R-:W2:Y:S01]  /*18940*/  MUFU.TANH R195, R195 ;  /* 0x000000c300c37308 */ /* 0x000ea20000002400 */
[----:B-1----:R-:W-:Y:S02]  /*18950*/  FMNMX.FTZ R199, R191, R199, !PT ;  /* 0x000000c7bfc77209 */ /* 0x002fe40007810000 */
[----:B------:R-:W-:-:S05]  /*18960*/  FMNMX.FTZ R197, R193, R197, !PT ;  /* 0x000000c5c1c57209 */ /* 0x000fca0007810000 */
[----:B------:R-:W1:Y:S01]  /*18970*/  MUFU.TANH R194, R194 ;  /* 0x000000c200c27308 */ /* 0x000e620000002400 */
[----:B0-----:R-:W-:-:S07]  /*18980*/  FMNMX.FTZ R199, R192, R199, !PT ;  /* 0x000000c7c0c77209 */ /* 0x001fce0007810000 */
[----:B------:R-:W0:Y:S01]  /*18990*/  MUFU.TANH R124, R124 ;  /* 0x0000007c007c7308 */ /* 0x000e220000002400 */
[----:B--2---:R-:W-:-:S04]  /*189a0*/  FMNMX.FTZ R199, R195, R199, !PT ;  /* 0x000000c7c3c77209 */ /* 0x004fc80007810000 */
[----:B------:R-:W-:-:S03]  /*189b0*/  FMNMX.FTZ R199, R196, R199, !PT ;  /* 0x000000c7c4c77209 */ /* 0x000fc60007810000 */
[----:B------:R-:W-:Y:S01]  /*189c0*/  MUFU.TANH R126, R126 ;  /* 0x0000007e007e7308 */ /* 0x000fe20000002400 */
[----:B-1----:R-:W-:Y:S02]  /*189d0*/  FMNMX.FTZ R197, R194, R197, !PT ;  /* 0x000000c5c2c57209 */ /* 0x002fe40007810000 */
[----:B------:R-:W-:Y:S02]  /*189e0*/  FMNMX.FTZ R199, R170, R199, !PT ;  /* 0x000000c7aac77209 */ /* 0x000fe40007810000 */
[----:B------:R-:W-:Y:S02]  /*189f0*/  FMNMX.FTZ R197, R168, R197, !PT ;  /* 0x000000c5a8c57209 */ /* 0x000fe40007810000 */
[----:B------:R-:W-:Y:S01]  /*18a00*/  FMNMX.FTZ R199, R171, R199, !PT ;  /* 0x000000c7abc77209 */ /* 0x000fe20007810000 */
[----:B------:R-:W1:Y:S01]  /*18a10*/  MUFU.TANH R125, R125 ;  /* 0x0000007d007d7308 */ /* 0x000e620000002400 */
[----:B------:R-:W-:Y:S02]  /*18a20*/  FMNMX.FTZ R197, R169, R197, !PT ;  /* 0x000000c5a9c57209 */ /* 0x000fe40007810000 */
[----:B------:R-:W-:-:S02]  /*18a30*/  FMNMX.FTZ R199, R174, R199, !PT ;  /* 0x000000c7aec77209 */ /* 0x000fc40007810000 */
[----:B------:R-:W-:Y:S02]  /*18a40*/  FMNMX.FTZ R197, R172, R197, !PT ;  /* 0x000000c5acc57209 */ /* 0x000fe40007810000 */
        /* <DEDUP_REMOVED lines=19> */
[----:B------:R-:W-:Y:S01]  /*18b80*/  FMNMX.FTZ R197, R156, R197, !PT ;  /* 0x000000c59cc57209 */ /* 0x000fe20007810000 */
[----:B------:R-:W-:Y:S02]  /*18b90*/  WARPGROUP.DEPBAR.LE gsb0, 0x0 ;  /* 0x00008000000079c5 */ /* 0x000fe40000010000 */
[----:B------:R-:W-:Y:S01]  /*18ba0*/  FMNMX.FTZ R199, R159, R199, !PT ;  /* 0x000000c79fc77209 */ /* 0x000fe20007810000 */
[----:B------:R-:W-:Y:S01]  /*18bb0*/  MUFU.TANH R131, R131 ;  /* 0x0000008300837308 */ /* 0x000fe20000002400 */
[----:B------:R-:W-:Y:S01]  /*18bc0*/  FMNMX.FTZ R197, R157, R197, !PT ;  /* 0x000000c59dc57209 */ /* 0x000fe20007810000 */
[----:B------:R-:W-:Y:S01]  /*18bd0*/  WARPGROUP.ARRIVE ;  /* 0x00000000000079c5 */ /* 0x000fe20000000000 */
[----:B------:R-:W-:-:S02]  /*18be0*/  FMNMX.FTZ R199, R162, R199, !PT ;  /* 0x000000c7a2c77209 */ /* 0x000fc40007810000 */
[----:B------:R-:W-:Y:S02]  /*18bf0*/  FMNMX.FTZ R197, R160, R197, !PT ;  /* 0x000000c5a0c57209 */ /* 0x000fe40007810000 */
[----:B------:R-:W-:Y:S01]  /*18c00*/  FMNMX.FTZ R199, R163, R199, !PT ;  /* 0x000000c7a3c77209 */ /* 0x000fe20007810000 */
[----:B------:R-:W4:Y:S01]  /*18c10*/  MUFU.TANH R132, R132 ;  /* 0x0000008400847308 */ /* 0x000f220000002400 */
[----:B------:R-:W-:Y:S01]  /*18c20*/  FMNMX.FTZ R88, R161, R197, !PT ;  /* 0x000000c5a1587209 */ /* 0x000fe20007810000 */
[----:B------:R-:W-:Y:S03]  /*18c30*/  QGMMA.64x128x32.F32.E4M3.E4M3 R24, R208, gdesc[UR4], R24, gsb0 ;  /* 0x01e00004d0187df3 */ /* 0x000fe60008000818 */
[----:B------:R-:W-:-:S03]  /*18c40*/  FMNMX.FTZ R88, R164, R88, !PT ;  /* 0x00000058a4587209 */ /* 0x000fc60007810000 */
[----:B------:R0:W-:Y:S01]  /*18c50*/  MUFU.TANH R197, R198 ;  /* 0x000000c600c57308 */ /* 0x0001e20000002400 */
[----:B------:R-:W-:-:S04]  /*18c60*/  FMNMX.FTZ R88, R165, R88, !PT ;  /* 0x00000058a5587209 */ /* 0x000fc80007810000 */
[----:B------:R-:W-:-:S03]  /*18c70*/  FMNMX.FTZ R88, R136, R88, !PT ;  /* 0x0000005888587209 */ /* 0x000fc60007810000 */
[----:B------:R-:W-:Y:S01]  /*18c80*/  MUFU.TANH R134, R134 ;  /* 0x0000008600867308 */ /* 0x000fe20000002400 */
[----:B0-----:R-:W-:Y:S01]  /*18c90*/  FMUL.FTZ R198, R2, R89 ;  /* 0x0000005902c67220 */ /* 0x001fe20000410000 */
[----:B------:R-:W-:Y:S01]  /*18ca0*/  FMNMX.FTZ R89, R166, R199, !PT ;  /* 0x000000c7a6597209 */ /* 0x000fe20007810000 */
[----:B------:R-:W-:Y:S01]  /*18cb0*/  FMUL.FTZ R199, R2, R90 ;  /* 0x0000005a02c77220 */ /* 0x000fe20000410000 */
        /* <DEDUP_REMOVED lines=13> */
[----:B------:R-:W0:Y:S01]  /*18d90*/  MUFU.TANH R104, R104 ;  /* 0x0000006800687308 */ /* 0x000e220000002400 */
        /* <DEDUP_REMOVED lines=11> */
[----:B-1----:R-:W-:Y:S02]  /*18e50*/  FMNMX.FTZ R88, R125, R88, !PT ;  /* 0x000000587d587209 */ /* 0x002fe40007810000 */
[----:B------:R-:W-:-:S02]  /*18e60*/  FMNMX.FTZ R89, R123, R89, !PT ;  /* 0x000000597b597209 */ /* 0x000fc40007810000 */
[----:B--2---:R-:W-:Y:S01]  /*18e70*/  FMNMX.FTZ R88, R128, R88, !PT ;  /* 0x0000005880587209 */ /* 0x004fe20007810000 */
[----:B------:R-:W-:Y:S01]  /*18e80*/  MUFU.TANH R107, R107 ;  /* 0x0000006b006b7308 */ /* 0x000fe20000002400 */
[----:B------:R-:W-:Y:S02]  /*18e90*/  FMNMX.FTZ R89, R126, R89, !PT ;  /* 0x000000597e597209 */ /* 0x000fe40007810000 */
[----:B---3--:R-:W-:Y:S02]  /*18ea0*/  FMNMX.FTZ R88, R129, R88, !PT ;  /* 0x0000005881587209 */ /* 0x008fe40007810000 */
[----:B------:R-:W-:Y:S02]  /*18eb0*/  FMNMX.FTZ R89, R127, R89, !PT ;  /* 0x000000597f597209 */ /* 0x000fe40007810000 */
[----:B----4-:R-:W-:Y:S01]  /*18ec0*/  FMNMX.FTZ R88, R132, R88, !PT ;  /* 0x0000005884587209 */ /* 0x010fe20007810000 */
[----:B------:R-:W1:Y:S01]  /*18ed0*/  MUFU.TANH R108, R108 ;  /* 0x0000006c006c7308 */ /* 0x000e620000002400 */
[----:B------:R-:W-:-:S02]  /*18ee0*/  FMNMX.FTZ R89, R130, R89, !PT ;  /* 0x0000005982597209 */ /* 0x000fc40007810000 */
[----:B0-----:R-:W-:Y:S02]  /*18ef0*/  FMNMX.FTZ R88, R133, R88, !PT ;  /* 0x0000005885587209 */ /* 0x001fe40007810000 */
[----:B------:R-:W-:Y:S02]  /*18f00*/  FMNMX.FTZ R89, R131, R89, !PT ;  /* 0x0000005983597209 */ /* 0x000fe40007810000 */
[----:B------:R-:W-:Y:S01]  /*18f10*/  FMNMX.FTZ R88, R104, R88, !PT ;  /* 0x0000005868587209 */ /* 0x000fe20007810000 */
[----:B------:R-:W0:Y:S01]  /*18f20*/  MUFU.TANH R110, R110 ;  /* 0x0000006e006e7308 */ /* 0x000e220000002400 */
[----:B------:R-:W-:Y:S02]  /*18f30*/  FMNMX.FTZ R89, R134, R89, !PT ;  /* 0x0000005986597209 */ /* 0x000fe40007810000 */
[----:B------:R-:W-:Y:S02]  /*18f40*/  FMNMX.FTZ R88, R105, R88, !PT ;  /* 0x0000005869587209 */ /* 0x000fe40007810000 */
[----:B------:R-:W-:-:S03]  /*18f50*/  FMNMX.FTZ R89, R135, R89, !PT ;  /* 0x0000005987597209 */ /* 0x000fc60007810000 */
[----:B------:R-:W2:Y:S01]  /*18f60*/  MUFU.TANH R109, R109 ;  /* 0x0000006d006d7308 */ /* 0x000ea20000002400 */
[----:B------:R-:W-:Y:S02]  /*18f70*/  FMNMX.FTZ R89, R106, R89, !PT ;  /* 0x000000596a597209 */ /* 0x000fe40007810000 */
[----:B-1----:R-:W-:Y:S02]  /*18f80*/  FMNMX.FTZ R88, R108, R88, !PT ;  /* 0x000000586c587209 */ /* 0x002fe40007810000 */
[----:B------:R-:W-:-:S03]  /*18f90*/  FMNMX.FTZ R89, R107, R89, !PT ;  /* 0x000000596b597209 */ /* 0x000fc60007810000 */
        /* <DEDUP_REMOVED lines=12> */
[----:B------:R-:W-:-:S06]  /*19060*/  WARPGROUP.DEPBAR.LE gsb0, 0x0 ;  /* 0x00008000000079c5 */ /* 0x000fcc0000010000 */
[----:B------:R-:W1:Y:S01]  /*19070*/  MUFU.TANH R118, R118 ;  /* 0x0000007600767308 */ /* 0x000e620000002400 */
[----:B0-----:R-:W-:Y:S01]  /*19080*/  FMNMX.FTZ R89, R115, R89, !PT ;  /* 0x0000005973597209 */ /* 0x001fe20007810000 */
[----:B------:R-:W-:-:S06]  /*19090*/  WARPGROUP.ARRIVE ;  /* 0x00000000000079c5 */ /* 0x000fcc0000000000 */
[----:B------:R-:W0:Y:S01]  /*190a0*/  MUFU.TANH R117, R117 ;  /* 0x0000007500757308 */ /* 0x000e220000002400 */
[----:B--2---:R-:W-:-:S07]  /*190b0*/  FMNMX.FTZ R88, R116, R88, !PT ;  /* 0x0000005874587209 */ /* 0x004fce0007810000 */
        /* <DEDUP_REMOVED lines=33> */
[----:B0-----:R-:W-:Y:S02]  /*192d0*/  FMNMX.FTZ R201, R101, R88, !PT ;  /* 0x0000005865c97209 */ /* 0x001fe40007810000 */
[----:B--2---:R-:W-:-:S03]  /*192e0*/  FMNMX.FTZ R90, R103, R89, !PT ;  /* 0x00000059675a7209 */ /* 0x004fc60007810000 */
[----:B------:R-:W0:Y:S04]  /*192f0*/  SHFL.BFLY PT, R89, R201, 0x2, 0x1f ;  /* 0x0c401f00c9597f89 */ /* 0x000e2800000e0000 */
[----:B------:R-:W1:Y:S01]  /*19300*/  SHFL.BFLY PT, R88, R90, 0x2, 0x1f ;  /* 0x0c401f005a587f89 */ /* 0x000e6200000e0000 */
[----:B0-----:R-:W-:Y:S01]  /*19310*/  FMNMX.FTZ R201, R201, R89, !PT ;  /* 0x00000059c9c97209 */ /* 0x001fe20007810000 */
[----:B------:R-:W-:Y:S01]  /*19320*/  IMAD.MOV.U32 R89, RZ, RZ, -0x3ffffff0 ;  /* 0xc0000010ff597424 */ /* 0x000fe200078e00ff */
[----:B-1----:R-:W-:-:S03]  /*19330*/  FMNMX.FTZ R90, R90, R88, !PT ;  /* 0x000000585a5a7209 */ /* 0x002fc60007810000 */
[----:B------:R-:W0:Y:S01]  /*19340*/  SHFL.BFLY PT, R202, R201, 0x1, 0x1f ;  /* 0x0c201f00c9ca7f89 */ /* 0x000e2200000e0000 */
[----:B------:R-:W-:Y:S01]  /*19350*/  VIADD R88, R12, 0x500 ;  /* 0x000005000c587836 */ /* 0x000fe20000000000 */
[----:B------:R-:W-:Y:S02]  /*19360*/  R2UR UR7, R89 ;  /* 0x00000000590772ca */ /* 0x000fe400000e0000 */
[----:B------:R-:W1:Y:S02]  /*19370*/  SHFL.BFLY PT, R200, R90, 0x1, 0x1f ;  /* 0x0c201f005ac87f89 */ /* 0x000e6400000e0000 */
[----:B------:R-:W-:Y:S02]  /*19380*/  R2UR UR6, R88 ;  /* 0x00000000580672ca */ /* 0x000fe400000e0000 */
[----:B------:R-:W-:-:S11]  /*19390*/  MOV R88, UR4 ;  /* 0x0000000400587c02 */ /* 0x000fd60008000f00 */
[----:B------:R-:W-:Y:S01]  /*193a0*/  QGMMA.64x128x32.F32.E4M3.E4M3 R24, R212, gdesc[UR4], R24, gsb0 ;  /* 0x01e00004d4187df3 */ /* 0x000fe20008000818 */
[----:B0-----:R-:W-:Y:S02]  /*193b0*/  FMNMX.FTZ R89, R201, R202, !PT ;  /* 0x000000cac9597209 */ /* 0x001fe40007810000 */
[----:B-1----:R-:W-:-:S03]  /*193c0*/  FMNMX.FTZ R90, R90, R200, !PT ;  /* 0x000000c85a5a7209 */ /* 0x002fc60007810000 */
[C---:B------:R-:W-:Y:S01]  /*193d0*/  FFMA.FTZ R203, R89.reuse, R88, -8 ;  /* 0xc100000059cb7423 */ /* 0x040fe20000010058 */
[----:B------:R-:W-:-:S03]  /*193e0*/  FADD.FTZ R201, -R89, R0 ;  /* 0x0000000059c97221 */ /* 0x000fc60000010100 */
        /* <DEDUP_REMOVED lines=56> */
[C---:B------:R-:W-:Y:S01]  /*19770*/  FADD.FTZ R200, -R90.reuse, R234 ;  /* 0x000000ea5ac87221 */ /* 0x040fe20000010100 */
[----:B------:R-:W-:-:S01]  /*19780*/  FFMA.FTZ R203, R90, R88, -8 ;  /* 0xc10000005acb7423 */ /* 0x000fc20000010058 */
[-C--:B------:R-:W-:Y:S01]  /*19790*/  FMUL.FTZ R201, R201, R88.reuse ;  /* 0x00000058c9c97220 */ /* 0x080fe20000410000 */
[----:B------:R-:W-:Y:S01]  /*197a0*/  MUFU.EX2 R13, R13 ;  /* 0x0000000d000d7308 */ /* 0x000fe20000000800 */
[-C--:B------:R-:W-:Y:S01]  /*197b0*/  FMUL.FTZ R200, R200, R88.reuse ;  /* 0x00000058c8c87220 */ /* 0x080fe20000410000 */
        /* <DEDUP_REMOVED lines=36> */
[----:B------:R-:W-:-:S02]  /*19a00*/  VIADD R92, R12, 0x600 ;  /* 0x000006000c5c7836 */ /* 0x000fc40000000000 */
[----:B------:R-:W-:-:S01]  /*19a10*/  FFMA.FTZ R151, R151, R88, -R203 ;  /* 0x0000005897977223 */ /* 0x000fc200000108cb */
[----:B------:R-:W2:Y:S01]  /*19a20*/  MUFU.EX2 R184, R184 ;  /* 0x000000b800b87308 */ /* 0x000ea20000000800 */
[----:B-1----:R-:W-:-:S01]  /*19a30*/  FFMA.FTZ R14, R200, R14, R21 ;  /* 0x0000000ec80e7223 */ /* 0x002fc20000010015 */
[----:B------:R-:W-:Y:S01]  /*19a40*/  IMAD.MOV.U32 R93, RZ, RZ, -0x3ffffff0 ;  /* 0xc0000010ff5d7424 */ /* 0x000fe200078e00ff */
[----:B------:R-:W-:Y:S01]  /*19a50*/  R2UR UR6, R92 ;  /* 0x000000005c0672ca */ /* 0x000fe200000e0000 */
[-CC-:B------:R-:W-:Y:S01]  /*19a60*/  FFMA.FTZ R122, R122, R88.reuse, -R203.reuse ;  /* 0x000000587a7a7223 */ /* 0x180fe200000108cb */
[----:B------:R-:W-:-:S01]  /*19a70*/  FFMA.FTZ R123, R123, R88, -R203 ;  /* 0x000000587b7b7223 */ /* 0x000fc200000108cb */
[----:B------:R-:W-:Y:S01]  /*19a80*/  FFMA.FTZ R126, R126, R88, -R203 ;  /* 0x000000587e7e7223 */ /* 0x000fe200000108cb */
[----:B------:R-:W-:Y:S01]  /*19a90*/  R2UR UR7, R93 ;  /* 0x000000005d0772ca */ /* 0x000fe200000e0000 */
[----:B------:R-:W1:Y:S01]  /*19aa0*/  MUFU.EX2 R185, R185 ;  /* 0x000000b900b97308 */ /* 0x000e620000000800 */
[----:B0-----:R-:W-:-:S01]  /*19ab0*/  FADD.FTZ R3, R20, R3 ;  /* 0x0000000314037221 */ /* 0x001fc20000010000 */
[-CC-:B------:R-:W-:Y:S01]  /*19ac0*/  FFMA.FTZ R127, R127, R88.reuse, -R203.reuse ;  /* 0x000000587f7f7223 */ /* 0x180fe200000108cb */
[----:B------:R-:W-:-:S01]  /*19ad0*/  FFMA.FTZ R130, R130, R88, -R203 ;  /* 0x0000005882827223 */ /* 0x000fc200000108cb */
[-CC-:B------:R-:W-:Y:S01]  /*19ae0*/  FFMA.FTZ R131, R131, R88.reuse, -R203.reuse ;  /* 0x0000005883837223 */ /* 0x180fe200000108cb */
[----:B------:R-:W-:-:S01]  /*19af0*/  FFMA.FTZ R134, R134, R88, -R203 ;  /* 0x0000005886867223 */ /* 0x000fc200000108cb */
[-CC-:B------:R-:W-:Y:S01]  /*19b00*/  FFMA.FTZ R135, R135, R88.reuse, -R203.reuse ;  /* 0x0000005887877223 */ /* 0x180fe200000108cb */
[----:B------:R-:W-:-:S01]  /*19b10*/  FFMA.FTZ R106, R106, R88, -R203 ;  /* 0x000000586a6a7223 */ /* 0x000fc200000108cb */
[----:B------:R-:W0:Y:S01]  /*19b20*/  MUFU.EX2 R187, R187 ;  /* 0x000000bb00bb7308 */ /* 0x000e220000000800 */
[----:B--2---:R-:W-:-:S01]  /*19b30*/  FADD.FTZ R14, R184, R14 ;  /* 0x0000000eb80e7221 */ /* 0x004fc20000010000 */
[-CC-:B------:R-:W-:Y:S01]  /*19b40*/  FFMA.FTZ R107, R107, R88.reuse, -R203.reuse ;  /* 0x000000586b6b7223 */ /* 0x180fe200000108cb */
[----:B------:R-:W-:-:S01]  /*19b50*/  FFMA.FTZ R110, R110, R88, -R203 ;  /* 0x000000586e6e7223 */ /* 0x000fc200000108cb */
[-CC-:B------:R-:W-:Y:S01]  /*19b60*/  FFMA.FTZ R111, R111, R88.reuse, -R203.reuse ;  /* 0x000000586f6f7223 */ /* 0x180fe200000108cb */
[----:B------:R-:W-:-:S01]  /*19b70*/  FFMA.FTZ R12, R114, R88, -R203 ;  /* 0x00000058720c7223 */ /* 0x000fc200000108cb */
[-CC-:B------:R-:W-:Y:S01]  /*19b80*/  FFMA.FTZ R115, R115, R88.reuse, -R203.reuse ;  /* 0x0000005873737223 */ /* 0x180fe200000108cb */
[----:B------:R-:W-:-:S01]  /*19b90*/  FFMA.FTZ R92, R118, R88, -R203 ;  /* 0x00000058765c7223 */ /* 0x000fc200000108cb */
[----:B------:R-:W2:Y:S01]  /*19ba0*/  MUFU.EX2 R186, R186 ;  /* 0x000000ba00ba7308 */ /* 0x000ea20000000800 */
[----:B-1----:R-:W-:-:S01]  /*19bb0*/  FADD.FTZ R3, R185, R3 ;  /* 0x00000003b9037221 */ /* 0x002fc20000010000 */
[-CC-:B------:R-:W-:Y:S01]  /*19bc0*/  FFMA.FTZ R119, R119, R88.reuse, -R203.reuse ;  /* 0x0000005877777223 */ /* 0x180fe200000108cb */
[----:B------:R-:W-:-:S01]  /*19bd0*/  FFMA.FTZ R93, R199, R88, -R203 ;  /* 0x00000058c75d7223 */ /* 0x000fc200000108cb */
[----:B------:R-:W-:Y:S01]  /*19be0*/  FFMA.FTZ R91, R91, R88, -R203 ;  /* 0x000000585b5b7223 */ /* 0x000fe200000108cb */
[----:B------:R-:W-:-:S02]  /*19bf0*/  WARPGROUP.DEPBAR.LE gsb0, 0x0 ;  /* 0x00008000000079c5 */ /* 0x000fc40000010000 */
[----:B------:R-:W-:Y:S01]  /*19c00*/  WARPGROUP.ARRIVE ;  /* 0x00000000000079c5 */ /* 0x000fe20000000000 */
[----:B------:R-:W1:Y:S01]  /*19c10*/  MUFU.EX2 R188, R188 ;  /* 0x000000bc00bc7308 */ /* 0x000e620000000800 */
[----:B0-----:R-:W-:-:S01]  /*19c20*/  FADD.FTZ R14, R187, R14 ;  /* 0x0000000ebb0e7221 */ /* 0x001fc20000010000 */
[-CC-:B------:R-:W-:Y:S01]  /*19c30*/  FFMA.FTZ R94, R94, R88.reuse, -R203.reuse ;  /* 0x000000585e5e7223 */ /* 0x180fe200000108cb */
[----:B------:R-:W-:-:S01]  /*19c40*/  FFMA.FTZ R95, R95, R88, -R203 ;  /* 0x000000585f5f7223 */ /* 0x000fc200000108cb */
[-CC-:B------:R-:W-:Y:S01]  /*19c50*/  FFMA.FTZ R98, R98, R88.reuse, -R203.reuse ;  /* 0x0000005862627223 */ /* 0x180fe200000108cb */
[----:B------:R-:W-:Y:S01]  /*19c60*/  QGMMA.64x128x32.F32.E4M3.E4M3 R24, R216, gdesc[UR4], R24, gsb0 ;  /* 0x01e00004d8187df3 */ /* 0x000fe20008000818 */
[----:B------:R-:W-:-:S01]  /*19c70*/  FFMA.FTZ R99, R99, R88, -R203 ;  /* 0x0000005863637223 */ /* 0x000fc200000108cb */
[----:B------:R-:W-:Y:S01]  /*19c80*/  FFMA.FTZ R102, R102, R88, -R203 ;  /* 0x0000005866667223 */ /* 0x000fe200000108cb */
[----:B------:R-:W0:Y:S01]  /*19c90*/  MUFU.EX2 R189, R189 ;  /* 0x000000bd00bd7308 */ /* 0x000e220000000800 */
[----:B--2---:R-:W-:-:S01]  /*19ca0*/  FADD.FTZ R3, R186, R3 ;  /* 0x00000003ba037221 */ /* 0x004fc20000010000 */
[----:B------:R-:W-:Y:S01]  /*19cb0*/  FFMA.FTZ R103, R103, R88, -R203 ;  /* 0x0000005867677223 */ /* 0x000fe200000108cb */
[----:B------:R-:W-:-:S05]  /*19cc0*/  @!P1 IMAD R118, R233, 0x8, R16 ;  /* 0x00000008e9769824 */ /* 0x000fca00078e0210 */
[----:B------:R-:W2:Y:S01]  /*19cd0*/  MUFU.EX2 R191, R191 ;  /* 0x000000bf00bf7308 */ /* 0x000ea20000000800 */
[----:B-1----:R-:W-:-:S01]  /*19ce0*/  FADD.FTZ R14, R188, R14 ;  /* 0x0000000ebc0e7221 */ /* 0x002fc20000010000 */
[----:B------:R-:W-:-:S04]  /*19cf0*/  @!P1 IADD3 R118, R118, 0x2e840, RZ ;  /* 0x0002e84076769810 */ /* 0x000fc80007ffe0ff */
[----:B------:R-:W-:Y:S02]  /*19d00*/  @!P1 PRMT R118, RZ, 0x654, R118 ;  /* 0x00000654ff769816 */ /* 0x000fe40000000076 */
        /* <DEDUP_REMOVED lines=187> */
[----:B------:R-:W-:-:S05]  /*1a8c0*/  IADD3 R3, -R227, 0xb, RZ ;  /* 0x0000000be3037810 */ /* 0x000fca0007ffe1ff */
[----:B------:R1:W-:Y:S06]  /*1a8d0*/  BAR.ARV R3, 0x100 ;  /* 0x000400030000751d */ /* 0x0003ec0000002000 */
[----:B------:R-:W3:Y:S01]  /*1a8e0*/  MUFU.EX2 R95, R95 ;  /* 0x0000005f005f7308 */ /* 0x000ee20000000800 */
[----:B0-----:R-:W-:-:S01]  /*1a8f0*/  FADD.FTZ R114, R94, R114 ;  /* 0x000000725e727221 */ /* 0x001fc20000010000 */
[----:B------:R0:W-:Y:S01]  /*1a900*/  @!P1 SYNCS.ARRIVE.TRANS64.RED.A1T0 RZ, [R118+URZ], RZ ;  /* 0x000000ff76ff99a7 */ /* 0x0001e2000810043f */
[----:B--2---:R-:W-:-:S05]  /*1a910*/  FADD.FTZ R14, R204, R14 ;  /* 0x0000000ecc0e7221 */ /* 0x004fca0000010000 */
[----:B------:R-:W2:Y:S08]  /*1a920*/  MUFU.EX2 R96, R96 ;  /* 0x0000006000607308 */ /* 0x000eb00000000800 */
[----:B------:R-:W4:Y:S01]  /*1a930*/  MUFU.EX2 R98, R98 ;  /* 0x0000006200627308 */ /* 0x000f220000000800 */
[----:B---3--:R-:W-:-:S07]  /*1a940*/  FADD.FTZ R114, R95, R114 ;  /* 0x000000725f727221 */ /* 0x008fce0000010000 */
[----:B------:R-:W3:Y:S01]  /*1a950*/  MUFU.EX2 R97, R97 ;  /* 0x0000006100617308 */ /* 0x000ee20000000800 */
[----:B--2---:R-:W-:-:S07]  /*1a960*/  FADD.FTZ R14, R96, R14 ;  /* 0x0000000e600e7221 */ /* 0x004fce0000010000 */
[----:B------:R-:W2:Y:S01]  /*1a970*/  MUFU.EX2 R99, R99 ;  /* 0x0000006300637308 */ /* 0x000ea20000000800 */
[----:B----4-:R-:W-:-:S07]  /*1a980*/  FADD.FTZ R114, R98, R114 ;  /* 0x0000007262727221 */ /* 0x010fce0000010000 */
[----:B------:R-:W4:Y:S01]  /*1a990*/  MUFU.EX2 R100, R100 ;  /* 0x0000006400647308 */ /* 0x000f220000000800 */
[----:B---3--:R-:W-:-:S07]  /*1a9a0*/  FADD.FTZ R14, R97, R14 ;  /* 0x0000000e610e7221 */ /* 0x008fce0000010000 */
[----:B------:R-:W3:Y:S01]  /*1a9b0*/  MUFU.EX2 R102, R102 ;  /* 0x0000006600667308 */ /* 0x000ee20000000800 */
[----:B--2---:R-:W-:-:S07]  /*1a9c0*/  FADD.FTZ R114, R99, R114 ;  /* 0x0000007263727221 */ /* 0x004fce0000010000 */
[----:B------:R-:W1:Y:S01]  /*1a9d0*/  MUFU.EX2 R101, R101 ;  /* 0x0000006500657308 */ /* 0x000e620000000800 */
[----:B----4-:R-:W-:-:S07]  /*1a9e0*/  FADD.FTZ R14, R100, R14 ;  /* 0x0000000e640e7221 */ /* 0x010fce0000010000 */
[----:B------:R-:W2:Y:S01]  /*1a9f0*/  MUFU.EX2 R103, R103 ;  /* 0x0000006700677308 */ /* 0x000ea20000000800 */
[----:B---3--:R-:W-:-:S01]  /*1aa00*/  FADD.FTZ R114, R102, R114 ;  /* 0x0000007266727221 */ /* 0x008fc20000010000 */
[----:B-1----:R-:W-:-:S03]  /*1aa10*/  FADD.FTZ R3, R101, R14 ;  /* 0x0000000e65037221 */ /* 0x002fc60000010000 */
[----:B--2---:R-:W-:Y:S01]  /*1aa20*/  FADD.FTZ R14, R103, R114 ;  /* 0x00000072670e7221 */ /* 0x004fe20000010000 */
[----:B0-----:R-:W-:Y:S06]  /*1aa30*/  @!P0 BRA `(.L_x_6256) ;  /* 0x0000000000048947 */ /* 0x001fec0003800000 */
[----:B------:R-:W-:Y:S01]  /*1aa40*/  BPT.TRAP 0x1 ;  /* 0x000000040000795c */ /* 0x000fe20000300000 */
.L_x_6256:
[----:B------:R-:W2:Y:S01]  /*1aa50*/  LDL R0, [R1+0x80] ;  /* 0x0000800001007983 */ /* 0x000ea20000100800 */
[----:B------:R-:W-:Y:S01]  /*1aa60*/  ISETP.GT.AND P1, PT, R15, RZ, PT ;  /* 0x000000ff0f00720c */ /* 0x000fe20003f24270 */
        /* <DEDUP_REMOVED lines=15> */
[----:B------:R-:W-:Y:S01]  /*1ab60*/  F2FP.SATFINITE.E4M3.F32.PACK_AB_MERGE_C R164, R161, R160, R164 ;  /* 0x000000a0a1a4723e */ /* 0x000fe200048070a4 */
        /* <DEDUP_REMOVED lines=109> */
[----:B------:R-:W-:-:S02]  /*1b240*/  IADD3 R15, R15, -0x1, RZ ;  /* 0xffffffff0f0f7810 */ /* 0x000fc40007ffe0ff */
[----:B--2---:R-:W-:Y:S01]  /*1b250*/  R2UR UR4, R0 ;  /* 0x00000000000472ca */ /* 0x004fe200000e0000 */
[----:B------:R-:W-:Y:S01]  /*1b260*/  IMAD R0, R232, 0x8, R16 ;  /* 0x00000008e8007824 */ /* 0x000fe200078e0210 */
[----:B------:R-:W-:-:S03]  /*1b270*/  MOV R232, R233 ;  /* 0x000000e900e87202 */ /* 0x000fc60000000f00 */
[----:B------:R-:W-:-:S08]  /*1b280*/  VIADD R0, R0, 0x2e860 ;  /* 0x0002e86000007836 */ /* 0x000fd00000000000 */
[----:B------:R-:W-:-:S05]  /*1b290*/  IMAD.U32 R114, RZ, RZ, UR4 ;  /* 0x00000004ff727e24 */ /* 0x000fca000f8e00ff */
[----:B------:R-:W-:-:S04]  /*1b2a0*/  PRMT R0, R114, 0x654, R0 ;  /* 0x0000065472007816 */ /* 0x000fc80000000000 */
[----:B------:R0:W-:Y:S02]  /*1b2b0*/  SYNCS.ARRIVE.TRANS64.RED.A1T0 RZ, [R0+URZ], RZ ;  /* 0x000000ff00ff79a7 */ /* 0x0001e4000810043f */
[----:B0-----:R-:W-:Y:S01]  /*1b2c0*/  IMAD.MOV.U32 R0, RZ, RZ, R89 ;  /* 0x000000ffff007224 */ /* 0x001fe200078e0059 */
[----:B------:R-:W-:Y:S06]  /*1b2d0*/  @P1 BRA `(.L_x_6257) ;  /* 0xffffffb000541947 */ /* 0x000fec000383ffff */
[----:B------:R-:W-:-:S07]  /*1b2e0*/  MOV R232, R233 ;  /* 0x000000e900e87202 */ /* 0x000fce0000000f00 */
.L_x_6246:
[----:B------:R-:W-:Y:S05]  /*1b2f0*/  WARPSYNC.ALL ;  /* 0x0000000000007948 */ /* 0x000fea0003800000 */
[----:B------:R-:W-:Y:S06]  /*1b300*/  BAR.ARV 0x8, 0x180 ;  /* 0x0206000000007b1d */ /* 0x000fec0000002000 */
[----:B------:R-:W-:Y:S05]  /*1b310*/  @!P0 BRA `(.L_x_6258) ;  /* 0x0000000000048947 */ /* 0x000fea0003800000 */
[----:B------:R-:W-:Y:S01]  /*1b320*/  BPT.TRAP 0x1 ;  /* 0x000000040000795c */ /* 0x000fe20000300000 */
.L_x_6258:
[----:B------:R-:W-:Y:S01]  /*1b330*/  IMAD R11, R232, 0x8, R16 ;  /* 0x00000008e80b7824 */ /* 0x000fe200078e0210 */
[----:B------:R-:W-:-:S04]  /*1b340*/  SHF.L.U32 R0, R235, 0x1f, RZ ;  /* 0x0000001feb007819 */ /* 0x000fc800000006ff */
[----:B------:R0:W1:Y:S01]  /*1b350*/  SYNCS.PHASECHK.TRANS64.TRYWAIT P1, [R11+URZ+0x2e850], R0 ;  /* 0x02e850000b0075a7 */ /* 0x000062000802017f */
[----:B------:R-:W-:Y:S05]  /*1b360*/  @!P0 BRA `(.L_x_6259) ;  /* 0x0000000000048947 */ /* 0x000fea0003800000 */
[----:B------:R-:W-:Y:S01]  /*1b370*/  BPT.TRAP 0x1 ;  /* 0x000000040000795c */ /* 0x000fe20000300000 */
.L_x_6259:
[----:B------:R-:W-:-:S05]  /*1b380*/  VIADD R16, R16, 0x400 ;  /* 0x0000040010107836 */ /* 0x000fca0000000000 */
[----:B------:R-:W-:-:S04]  /*1b390*/  SHF.R.U32.HI R16, RZ, 0x4, R16 ;  /* 0x00000004ff107819 */ /* 0x000fc80000011610 */
[----:B------:R-:W-:-:S04]  /*1b3a0*/  LOP3.LUT R16, R16, 0x3fff, RZ, 0xc0, !PT ;  /* 0x00003fff10107812 */ /* 0x000fc800078ec0ff */
[----:B------:R-:W-:Y:S01]  /*1b3b0*/  LOP3.LUT R5, R16, 0x10000, RZ, 0xfc, !PT ;  /* 0x0001000010057812 */ /* 0x000fe200078efcff */
[----:B-1----:R-:W-:Y:S06]  /*1b3c0*/  @P1 BRA `(.L_x_6260) ;  /* 0x0000000000081947 */ /* 0x002fec0003800000 */
[----:B------:R-:W1:Y:S02]  /*1b3d0*/  SYNCS.PHASECHK.TRANS64.TRYWAIT P1, [R11+URZ+0x2e850], R0 ;  /* 0x02e850000b0075a7 */ /* 0x000e64000802017f */
[----:B-1----:R-:W-:Y:S05]  /*1b3e0*/  @!P1 BRA `(.L_x_6261) ;  /* 0x000000a800c09947 */ /* 0x002fea0003800000 */
.L_x_6260:
[----:B------:R-:W-:Y:S01]  /*1b3f0*/  IMAD R4, R232, 0x700, R5 ;  /* 0x00000700e8047824 */ /* 0x000fe200078e0205 */
[----:B------:R-:W0:Y:S01]  /*1b400*/  LDL R12, [R1+0x98] ;  /* 0x00009800010c7983 */ /* 0x000e220000100800 */
[----:B------:R-:W-:Y:S01]  /*1b410*/  IMAD.MOV.U32 R5, RZ, RZ, -0x3ffffff0 ;  /* 0xc0000010ff057424 */ /* 0x000fe200078e00ff */
[----:B------:R-:W-:Y:S05]  /*1b420*/  WARPSYNC.ALL ;  /* 0x0000000000007948 */ /* 0x000fea0003800000 */
[C---:B------:R-:W-:Y:S01]  /*1b430*/  R2UR UR6, R4.reuse ;  /* 0x00000000040672ca */ /* 0x040fe200000e0000 */
[----:B------:R-:W-:Y:S01]  /*1b440*/  IMAD.MOV.U32 R7, RZ, RZ, -0x3ffffff0 ;  /* 0xc0000010ff077424 */ /* 0x000fe200078e00ff */
[----:B------:R-:W-:Y:S01]  /*1b450*/  R2UR UR7, R5 ;  /* 0x00000000050772ca */ /* 0x000fe200000e0000 */
[----:B------:R-:W-:Y:S01]  /*1b460*/  WARPGROUP.ARRIVE ;  /* 0x00000000000079c5 */ /* 0x000fe20000000000 */
[----:B------:R-:W-:Y:S01]  /*1b470*/  IADD3 R6, R4, 0x100, RZ ;  /* 0x0000010004067810 */ /* 0x000fe20007ffe0ff */
[----:B------:R-:W2:Y:S01]  /*1b480*/  LDL R10, [R1+0x84] ;  /* 0x00008400010a7983 */ /* 0x000ea20000100800 */
[----:B------:R-:W-:-:S03]  /*1b490*/  ULDC.64 UR4, c[0x0][0x9a0] ;  /* 0x0002680000047ab9 */ /* 0x000fc60000000a00 */
[----:B------:R-:W3:Y:S01]  /*1b4a0*/  LDL.LU R2, [R1+0x58] ;  /* 0x0000580001027983 */ /* 0x000ee20000300800 */
[----:B------:R-:W-:-:S04]  /*1b4b0*/  ISETP.NE.U32.AND P1, PT, RZ, UR4, PT ;  /* 0x00000004ff007c0c */ /* 0x000fc8000bf25070 */
[----:B------:R-:W-:Y:S01]  /*1b4c0*/  ISETP.NE.AND.EX P1, PT, RZ, UR5, PT, P1 ;  /* 0x00000005ff007c0c */ /* 0x000fe2000bf25310 */
[----:B------:R-:W-:Y:S01]  /*1b4d0*/  QGMMA.64x128x32.F32.E4M3.E4M3 R24, R224, gdesc[UR4], R24, gsb0 ;  /* 0x01e00004e0187df3 */ /* 0x000fe20008000818 */
[----:B------:R-:W-:Y:S01]  /*1b4e0*/  R2UR UR6, R6 ;  /* 0x00000000060672ca */ /* 0x000fe200000e0000 */
[----:B------:R-:W-:Y:S01]  /*1b4f0*/  VIADD R6, R4, 0x200 ;  /* 0x0000020004067836 */ /* 0x000fe20000000000 */
[----:B------:R-:W-:Y:S01]  /*1b500*/  R2UR UR7, R7 ;  /* 0x00000000070772ca */ /* 0x000fe200000e0000 */
[----:B------:R-:W-:-:S08]  /*1b510*/  IMAD.MOV.U32 R7, RZ, RZ, -0x3ffffff0 ;  /* 0xc0000010ff077424 */ /* 0x000fd000078e00ff */
[----:B------:R-:W4:Y:S01]  /*1b520*/  @P1 LDC.64 R8, c[0x0][0x9d0] ;  /* 0x00027400ff081b82 */ /* 0x000f220000000a00 */
[----:B------:R-:W-:Y:S02]  /*1b530*/  WARPGROUP.DEPBAR.LE gsb0, 0x0 ;  /* 0x00008000000079c5 */ /* 0x000fe40000010000 */
[----:B------:R-:W-:-:S06]  /*1b540*/  WARPGROUP.ARRIVE ;  /* 0x00000000000079c5 */ /* 0x000fcc0000000000 */
[----:B------:R-:W-:Y:S01]  /*1b550*/  QGMMA.64x128x32.F32.E4M3.E4M3 R24, R220, gdesc[UR4], R24, gsb0 ;  /* 0x01e00004dc187df3 */ /* 0x000fe20008000818 */
[----:B------:R-:W-:Y:S02]  /*1b560*/  R2UR UR6, R6 ;  /* 0x00000000060672ca */ /* 0x000fe400000e0000 */
[----:B------:R-:W-:Y:S01]  /*1b570*/  R2UR UR7, R7 ;  /* 0x00000000070772ca */ /* 0x000fe200000e0000 */
[----:B------:R-:W-:Y:S01]  /*1b580*/  IMAD.MOV.U32 R7, RZ, RZ, -0x3ffffff0 ;  /* 0xc0000010ff077424 */ /* 0x000fe200078e00ff */
[----:B------:R-:W-:Y:S01]  /*1b590*/  IADD3 R6, R4, 0x300, RZ ;  /* 0x0000030004067810 */ /* 0x000fe20007ffe0ff */
[----:B------:R-:W-:Y:S02]  /*1b5a0*/  WARPGROUP.DEPBAR.LE gsb0, 0x0 ;  /* 0x00008000000079c5 */ /* 0x000fe40000010000 */
[----:B------:R-:W-:Y:S01]  /*1b5b0*/  WARPGROUP.ARRIVE ;  /* 0x00000000000079c5 */ /* 0x000fe20000000000 */
[----:B---3--:R-:W-:-:S07]  /*1b5c0*/  @P1 SHF.R.S32.HI R13, RZ, 0x1f, R2 ;  /* 0x0000001fff0d1819 */ /* 0x008fce0000011402 */
[----:B------:R-:W-:Y:S01]  /*1b5d0*/  QGMMA.64x128x32.F32.E4M3.E4M3 R24, R200, gdesc[UR4], R24, gsb0 ;  /* 0x01e00004c8187df3 */ /* 0x000fe20008000818 */
[----:B------:R-:W-:Y:S02]  /*1b5e0*/  R2UR UR6, R6 ;  /* 0x00000000060672ca */ /* 0x000fe400000e0000 */
[----:B------:R-:W-:Y:S02]  /*1b5f0*/  R2UR UR7, R7 ;  /* 0x00000000070772ca */ /* 0x000fe400000e0000 */
[----:B------:R-:W0:Y:S02]  /*1b600*/  @P1 LDC.64 R6, c[0x0][0x9c8] ;  /* 0x00027200ff061b82 */ /* 0x000e240000000a00 */
[----:B01----:R-:W-:Y:S01]  /*1b610*/  @P1 IMAD R0, R12, R6, RZ ;  /* 0x000000060c001224 */ /* 0x003fe200078e02ff */
[----:B------:R-:W-:-:S03]  /*1b620*/  IADD3 R12, R4, 0x400, RZ ;  /* 0x00000400040c7810 */ /* 0x000fc60007ffe0ff */
[C---:B--2---:R-:W-:Y:S02]  /*1b630*/  @P1 IMAD R5, R10.reuse, R7, R0 ;  /* 0x000000070a051224 */ /* 0x044fe400078e0200 */
[----:B----4-:R-:W-:Y:S02]  /*1b640*/  @P1 IMAD R0, R13, R8, RZ ;  /* 0x000000080d001224 */ /* 0x010fe400078e02ff */
[----:B------:R-:W-:Y:S02]  /*1b650*/  IMAD.MOV.U32 R13, RZ, RZ, -0x3ffffff0 ;  /* 0xc0000010ff0d7424 */ /* 0x000fe400078e00ff */
[----:B------:R-:W-:-:S04]  /*1b660*/  @P1 IMAD.WIDE.U32 R6, R10, R6, RZ ;  /* 0x000000060a061225 */ /* 0x000fc800078e00ff */
        /* <DEDUP_REMOVED lines=10> */
[----:B------:R-:W-:Y:S01]  /*1b710*/  QGMMA.64x128x32.F32.E4M3.E4M3 R24, R204, gdesc[UR4], R24, gsb0 ;  /* 0x01e00004cc187df3 */ /* 0x000fe20008000818 */
[----:B------:R-:W-:Y:S02]  /*1b720*/  R2UR UR6, R12 ;  /* 0x000000000c0672ca */ /* 0x000fe400000e0000 */
[----:B------:R-:W-:Y:S01]  /*1b730*/  R2UR UR7, R13 ;  /* 0x000000000d0772ca */ /* 0x000fe200000e0000 */
[----:B------:R-:W-:Y:S01]  /*1b740*/  VIADD R6, R4, 0x500 ;  /* 0x0000050004067836 */ /* 0x000fe20000000000 */
[----:B------:R-:W-:Y:S01]  /*1b750*/  MOV R7, 0xc0000010 ;  /* 0xc000001000077802 */ /* 0x000fe20000000f00 */
[----:B------:R-:W-:Y:S02]  /*1b760*/  WARPGROUP.DEPBAR.LE gsb0, 0x0 ;  /* 0x00008000000079c5 */ /* 0x000fe40000010000 */
[----:B------:R-:W-:-:S08]  /*1b770*/  WARPGROUP.ARRIVE ;  /* 0x00000000000079c5 */ /* 0x000fd00000000000 */
[----:B------:R-:W-:Y:S01]  /*1b780*/  QGMMA.64x128x32.F32.E4M3.E4M3 R24, R208, gdesc[UR4], R24, gsb0 ;  /* 0x01e00004d0187df3 */ /* 0x000fe20008000818 */
[----:B------:R-:W-:Y:S02]  /*1b790*/  R2UR UR6, R6 ;  /* 0x00000000060672ca */ /* 0x000fe400000e0000 */
[----:B------:R-:W-:Y:S01]  /*1b7a0*/  R2UR UR7, R7 ;  /* 0x00000000070772ca */ /* 0x000fe200000e0000 */
[----:B------:R-:W-:Y:S02]  /*1b7b0*/  VIADD R4, R4, 0x600 ;  /* 0x0000060004047836 */ /* 0x000fe40000000000 */
[----:B------:R-:W-:Y:S01]  /*1b7c0*/  IMAD.MOV.U32 R5, RZ, RZ, -0x3ffffff0 ;  /* 0xc0000010ff057424 */ /* 0x000fe200078e00ff */
[----:B------:R-:W1:Y:S04]  /*1b7d0*/  SHFL.BFLY PT, R2, R3, 0x2, 0x1f ;  /* 0x0c401f0003027f89 */ /* 0x000e6800000e0000 */
[----:B------:R-:W3:Y:S01]  /*1b7e0*/  SHFL.BFLY PT, R7, R14, 0x2, 0x1f ;  /* 0x0c401f000e077f89 */ /* 0x000ee200000e0000 */
[----:B------:R-:W-:-:S02]  /*1b7f0*/  WARPGROUP.DEPBAR.LE gsb0, 0x0 ;  /* 0x00008000000079c5 */ /* 0x000fc40000010000 */
[----:B------:R-:W-:-:S06]  /*1b800*/  WARPGROUP.ARRIVE ;  /* 0x00000000000079c5 */ /* 0x000fcc0000000000 */
[----:B------:R-:W-:Y:S01]  /*1b810*/  QGMMA.64x128x32.F32.E4M3.E4M3 R24, R212, gdesc[UR4], R24, gsb0 ;  /* 0x01e00004d4187df3 */ /* 0x000fe20008000818 */
[----:B------:R-:W-:Y:S02]  /*1b820*/  R2UR UR6, R4 ;  /* 0x00000000040672ca */ /* 0x000fe400000e0000 */
[----:B------:R-:W-:Y:S01]  /*1b830*/  R2UR UR7, R5 ;  /* 0x00000000050772ca */ /* 0x000fe200000e0000 */
[----:B-1----:R-:W-:-:S01]  /*1b840*/  FADD.FTZ R2, R2, R3 ;  /* 0x0000000302027221 */ /* 0x002fc20000010000 */
[----:B---3--:R-:W-:-:S04]  /*1b850*/  FADD.FTZ R7, R7, R14 ;  /* 0x0000000e07077221 */ /* 0x008fc80000010000 */
[----:B------:R-:W1:Y:S04]  /*1b860*/  SHFL.BFLY PT, R5, R2, 0x1, 0x1f ;  /* 0x0c201f0002057f89 */ /* 0x000e6800000e0000 */
[----:B------:R-:W0:Y:S01]  /*1b870*/  SHFL.BFLY PT, R4, R7, 0x1, 0x1f ;  /* 0x0c201f0007047f89 */ /* 0x000e2200000e0000 */
[----:B------:R-:W-:Y:S02]  /*1b880*/  IMAD.MOV.U32 R3, RZ, RZ, RZ ;  /* 0x000000ffff037224 */ /* 0x000fe400078e00ff */
[----:B-1----:R-:W-:Y:S01]  /*1b890*/  FADD.FTZ R5, R2, R5 ;  /* 0x0000000502057221 */ /* 0x002fe20000010000 */
[----:B0-----:R-:W-:-:S04]  /*1b8a0*/  FADD.FTZ R8, R7, R4 ;  /* 0x0000000407087221 */ /* 0x001fc80000010000 */
[C---:B------:R-:W-:Y:S01]  /*1b8b0*/  FSETP.NE.FTZ.AND P1, PT, R5.reuse, RZ, PT ;  /* 0x000000ff0500720b */ /* 0x040fe20003f35000 */
[----:B------:R-:W-:Y:S01]  /*1b8c0*/  FMUL.FTZ R10, R5, 0.00390625 ;  /* 0x3b800000050a7820 */ /* 0x000fe20000410000 */
[----:B------:R-:W-:-:S04]  /*1b8d0*/  FMUL.FTZ R6, R8, 0.00390625 ;  /* 0x3b80000008067820 */ /* 0x000fc80000410000 */
[----:B------:R-:W-:Y:S02]  /*1b8e0*/  FSETP.NE.FTZ.AND P2, PT, R10, RZ, PT ;  /* 0x000000ff0a00720b */ /* 0x000fe40003f55000 */
[----:B------:R-:W-:-:S05]  /*1b8f0*/  FSETP.NE.FTZ.AND P3, PT, R6, RZ, PT ;  /* 0x000000ff0600720b */ /* 0x000fca0003f75000 */
[----:B------:R-:W-:Y:S01]  /*1b900*/  @P1 MUFU.RCP R3, R5 ;  /* 0x0000000500031308 */ /* 0x000fe20000001000 */
[----:B------:R-:W-:Y:S02]  /*1b910*/  FSETP.NE.FTZ.AND P1, PT, R8, RZ, PT ;  /* 0x000000ff0800720b */ /* 0x000fe40003f35000 */
[----:B------:R-:W-:Y:S01]  /*1b920*/  MOV R7, RZ ;  /* 0x000000ff00077202 */ /* 0x000fe20000000f00 */
[----:B------:R-:W-:Y:S02]  /*1b930*/  WARPGROUP.DEPBAR.LE gsb0, 0x0 ;  /* 0x00008000000079c5 */ /* 0x000fe40000010000 */
[----:B------:R-:W-:-:S06]  /*1b940*/  WARPGROUP.ARRIVE ;  /* 0x00000000000079c5 */ /* 0x000fcc0000000000 */
[----:B------:R-:W-:Y:S01]  /*1b950*/  QGMMA.64x128x32.F32.E4M3.E4M3 R24, R216, gdesc[UR4], R24, gsb0 ;  /* 0x01e00004d8187df3 */ /* 0x000fe20008000818 */
[----:B------:R-:W0:Y:S08]  /*1b960*/  @P2 MUFU.LG2 R4, R10 ;  /* 0x0000000a00042308 */ /* 0x000e300000000c00 */
        /* <DEDUP_REMOVED lines=15> */
.L_x_6262:
[----:B------:R-:W2:Y:S04]  /*1ba60*/  LDL R0, [R1+0x80] ;  /* 0x0000800001007983 */ /* 0x000ea80000100800 */
[----:B------:R-:W3:Y:S01]  /*1ba70*/  LDL.LU R4, [R1+0xa0] ;  /* 0x0000a00001047983 */ /* 0x000ee20000300800 */
        /* <DEDUP_REMOVED lines=64> */
[----:B------:R-:W-:-:S02]  /*1be80*/  SEL R232, R232, RZ, P0 ;  /* 0x000000ffe8e87207 */ /* 0x000fc40000000000 */
[----:B--2---:R-:W-:Y:S01]  /*1be90*/  R2UR UR4, R0 ;  /* 0x00000000000472ca */ /* 0x004fe200000e0000 */
[----:B------:R-:W-:Y:S02]  /*1bea0*/  VIADD R0, R11, 0x2e860 ;  /* 0x0002e8600b007836 */ /* 0x000fe40000000000 */
[----:B------:R-:W-:-:S10]  /*1beb0*/  FMUL.FTZ R11, R79, R2 ;  /* 0x000000024f0b7220 */ /* 0x000fd40000410000 */
[----:B------:R-:W-:Y:S02]  /*1bec0*/  MOV R5, UR4 ;  /* 0x0000000400057c02 */ /* 0x000fe40008000f00 */
[----:B---3--:R-:W-:Y:S01]  /*1bed0*/  R2UR UR4, R4 ;  /* 0x00000000040472ca */ /* 0x008fe200000e0000 */
[-C--:B------:R-:W-:Y:S01]  /*1bee0*/  FMUL.FTZ R4, R84, R3.reuse ;  /* 0x0000000354047220 */ /* 0x080fe20000410000 */
[----:B------:R-:W-:Y:S01]  /*1bef0*/  PRMT R0, R5, 0x654, R0 ;  /* 0x0000065405007816 */ /* 0x000fe20000000000 */
[----:B------:R-:W-:-:S03]  /*1bf00*/  FMUL.FTZ R5, R80, R3 ;  /* 0x0000000350057220 */ /* 0x000fc60000410000 */
[----:B------:R0:W-:Y:S07]  /*1bf10*/  SYNCS.ARRIVE.TRANS64.RED.A1T0 RZ, [R0+URZ], RZ ;  /* 0x000000ff00ff79a7 */ /* 0x0001ee000810043f */
[----:B------:R-:W-:Y:S01]  /*1bf20*/  UIADD3 UR4, UR4, 0x1, URZ ;  /* 0x0000000104047890 */ /* 0x000fe2000fffe03f */
[----:B0-----:R-:W-:-:S04]  /*1bf30*/  SEL R0, RZ, 0x1, P0 ;  /* 0x00000001ff007807 */ /* 0x001fc80000000000 */
[----:B------:R-:W-:Y:S01]  /*1bf40*/  LOP3.LUT R235, R235, R0, RZ, 0x3c, !PT ;  /* 0x00000000ebeb7212 */ /* 0x000fe200078e3cff */
[----:B------:R-:W-:-:S05]  /*1bf50*/  IMAD.U32 R3, RZ, RZ, UR4 ;  /* 0x00000004ff037e24 */ /* 0x000fca000f8e00ff */
[----:B------:R0:W-:Y:S02]  /*1bf60*/  STL [R1+0xa0], R3 ;  /* 0x0000a00301007387 */ /* 0x0001e40000100800 */
.L_x_6210:
[----:B------:R-:W-:Y:S05]  /*1bf70*/  WARPSYNC.ALL ;  /* 0x0000000000007948 */ /* 0x000fea0003800000 */
[----:B------:R-:W1:Y:S08]  /*1bf80*/  S2UR UR5, SR_CgaCtaId ;  /* 0x00000000000579c3 */ /* 0x000e700000008800 */
[----:B------:R-:W-:Y:S06]  /*1bf90*/  BAR.SYNC.DEFER_BLOCKING 0x5, 0x180 ;  /* 0x0146000000007b1d */ /* 0x000fec0000010000 */
[----:B------:R-:W-:Y:S01]  /*1bfa0*/  UMOV UR4, 0x400 ;  /* 0x0000040000047882 */ /* 0x000fe20000000000 */
[----:B------:R-:W-:Y:S01]  /*1bfb0*/  BSSY B0, `(.L_x_6263) ;  /* 0x00002a5000007945 */ /* 0x000fe20003800000 */
[----:B-1----:R-:W-:-:S02]  /*1bfc0*/  ULEA UR4, UR5, UR4, 0x18 ;  /* 0x0000000405047291 */ /* 0x002fc4000f8ec03f */
[----:B------:R-:W-:-:S04]  /*1bfd0*/  IMAD.U32 R0, RZ, RZ, UR5 ;  /* 0x00000005ff007e24 */ /* 0x000fc8000f8e00ff */
[----:B------:R-:W-:Y:S01]  /*1bfe0*/  MOV R16, UR4 ;  /* 0x0000000400107c02 */ /* 0x000fe20008000f00 */
[----:B------:R-:W-:Y:S04]  /*1bff0*/  STL [R1+0x80], R0 ;  /* 0x0000800001007387 */ /* 0x000fe80000100800 */
[----:B------:R-:W1:Y:S04]  /*1c000*/  LDS.128 R76, [R16+0x2e8d0] ;  /* 0x02e8d000104c7984 */ /* 0x000e680000000c00 */
[----:B-1----:R1:W-:Y:S04]  /*1c010*/  STL.64 [R1+0x50], R76 ;  /* 0x0000504c01007387 */ /* 0x0023e80000100a00 */
[----:B------:R1:W-:Y:S01]  /*1c020*/  STL.64 [R1+0x58], R78 ;  /* 0x0000584e01007387 */ /* 0x0003e20000100a00 */
[----:B------:R-:W-:Y:S06]  /*1c030*/  BAR.ARV 0x4, 0x180 ;  /* 0x0106000000007b1d */ /* 0x000fec0000002000 */
[----:B------:R-:W-:Y:S05]  /*1c040*/  @P1 BRA `(.L_x_6264) ;  /* 0x0000001c00241947 */ /* 0x000fea0003800000 */
[----:B------:R-:W2:Y:S01]  /*1c050*/  S2R R54, SR_TID.X ;  /* 0x0000000000367919 */ /* 0x000ea20000002100 */
[----:B------:R-:W-:Y:S01]  /*1c060*/  ULDC.64 UR4, c[0x4][0xa8] ;  /* 0x01002a0000047ab9 */ /* 0x000fe20000000a00 */
[----:B------:R-:W3:Y:S01]  /*1c070*/  LDL R50, [R1+0xb8] ;  /* 0x0000b80001327983 */ /* 0x000ee20000100800 */
[----:B--2---:R-:W-:-:S05]  /*1c080*/  IMAD.SHL.U32 R0, R54, 0x4, RZ ;  /* 0x0000000436007824 */ /* 0x004fca00078e00ff */
[----:B------:R-:W-:-:S04]  /*1c090*/  LOP3.LUT R0, R0, 0xc, RZ, 0xc0, !PT ;  /* 0x0000000c00007812 */ /* 0x000fc800078ec0ff */
[----:B------:R-:W-:-:S05]  /*1c0a0*/  IADD3 R2, P0, R0, UR4, RZ ;  /* 0x0000000400027c10 */ /* 0x000fca000ff1e0ff */
[----:B0-----:R-:W-:-:S05]  /*1c0b0*/  IMAD.X R3, RZ, RZ, UR5, P0 ;  /* 0x00000005ff037e24 */ /* 0x001fca00080e06ff */
[----:B------:R0:W2:Y:S01]  /*1c0c0*/  LDG.E.CONSTANT R0, desc[UR60][R2.64] ;  /* 0x0000003c02007981 */ /* 0x0000a2000c1e9900 */
[----:B------:R-:W-:Y:S01]  /*1c0d0*/  F2FP.BF16.F32.PACK_AB R51, R57, R64 ;  /* 0x000000403933723e */ /* 0x000fe200000010ff */
[----:B------:R-:W-:Y:S01]  /*1c0e0*/  UMOV UR4, 0xffffffff ;  /* 0xffffffff00047882 */ /* 0x000fe20000000000 */
[----:B------:R-:W-:Y:S01]  /*1c0f0*/  F2FP.BF16.F32.PACK_AB R55, R49, R56 ;  /* 0x000000383137723e */ /* 0x000fe200000010ff */
[----:B------:R-:W4:Y:S01]  /*1c100*/  S2R R59, SR_SWINHI ;  /* 0x00000000003b7919 */ /* 0x000f220000002f00 */
[----:B------:R-:W-:Y:S02]  /*1c110*/  F2FP.BF16.F32.PACK_AB R46, R43, R46 ;  /* 0x0000002e2b2e723e */ /* 0x000fe400000010ff */
[----:B------:R-:W-:Y:S02]  /*1c120*/  F2FP.BF16.F32.PACK_AB R43, R4, R5 ;  /* 0x00000005042b723e */ /* 0x000fe400000010ff */
[----:B------:R-:W-:Y:S02]  /*1c130*/  F2FP.BF16.F32.PACK_AB R37, R36, R37 ;  /* 0x000000252425723e */ /* 0x000fe400000010ff */
[----:B-1----:R-:W-:-:S02]  /*1c140*/  F2FP.BF16.F32.PACK_AB R77, R9, R10 ;  /* 0x0000000a094d723e */ /* 0x002fc400000010ff */
        /* <DEDUP_REMOVED lines=13> */
[----:B----4-:R-:W-:Y:S02]  /*1c220*/  MOV R57, R59 ;  /* 0x0000003b00397202 */ /* 0x010fe40000000f00 */
[----:B------:R-:W-:Y:S02]  /*1c230*/  F2FP.BF16.F32.PACK_AB R69, R25, R26 ;  /* 0x0000001a1945723e */ /* 0x000fe400000010ff */
[----:B0-----:R-:W-:Y:S02]  /*1c240*/  LOP3.LUT P0, R2, R54, 0x3, RZ, 0xc0, !PT ;  /* 0x0000000336027812 */ /* 0x001fe4000780c0ff */
[----:B------:R-:W-:Y:S02]  /*1c250*/  F2FP.BF16.F32.PACK_AB R100, R100, R103 ;  /* 0x000000676464723e */ /* 0x000fe400000010ff */
[----:B------:R-:W-:-:S02]  /*1c260*/  F2FP.BF16.F32.PACK_AB R101, R98, R101 ;  /* 0x000000656265723e */ /* 0x000fc400000010ff */
[----:B------:R-:W-:Y:S02]  /*1c270*/  ISETP.EQ.OR P0, PT, R2, 0x3, !P0 ;  /* 0x000000030200780c */ /* 0x000fe40004702670 */
        /* <DEDUP_REMOVED lines=12> */
[----:B------:R-:W-:Y:S01]  /*1c340*/  SEL R3, R101, R100, P0 ;  /* 0x0000006465037207 */ /* 0x000fe20000000000 */
[----:B---3--:R-:W-:-:S03]  /*1c350*/  IMAD.WIDE R4, R50, 0x2, R56 ;  /* 0x0000000232047825 */ /* 0x008fc600078e0238 */
[C---:B------:R-:W-:Y:S02]  /*1c360*/  IADD3 R9, P1, R4.reuse, 0x4040, RZ ;  /* 0x0000404004097810 */ /* 0x040fe40007f3e0ff */
[C---:B------:R-:W-:Y:S02]  /*1c370*/  IADD3 R7, P5, R4.reuse, 0x4060, RZ ;  /* 0x0000406004077810 */ /* 0x040fe40007fbe0ff */
[----:B------:R-:W-:Y:S02]  /*1c380*/  LOP3.LUT R8, R9, 0x380, RZ, 0xc0, !PT ;  /* 0x0000038009087812 */ /* 0x000fe400078ec0ff */
[----:B------:R-:W-:Y:S02]  /*1c390*/  LOP3.LUT R6, R7, 0x380, RZ, 0xc0, !PT ;  /* 0x0000038007067812 */ /* 0x000fe400078ec0ff */
[----:B------:R-:W-:Y:S02]  /*1c3a0*/  IADD3 R15, P3, R4, 0x4000, RZ ;  /* 0x00004000040f7810 */ /* 0x000fe40007f7e0ff */
[----:B------:R-:W-:-:S02]  /*1c3b0*/  SHF.R.U64 R8, R8, 0x3, RZ ;  /* 0x0000000308087819 */ /* 0x000fc400000012ff */
[----:B------:R-:W-:Y:S02]  /*1c3c0*/  SHF.R.U64 R6, R6, 0x3, RZ ;  /* 0x0000000306067819 */ /* 0x000fe400000012ff */
[----:B------:R-:W-:Y:S02]  /*1c3d0*/  LOP3.LUT R14, R15, 0x380, RZ, 0xc0, !PT ;  /* 0x000003800f0e7812 */ /* 0x000fe400078ec0ff */
[----:B------:R-:W-:Y:S02]  /*1c3e0*/  LOP3.LUT R8, R8, R9, RZ, 0x3c, !PT ;  /* 0x0000000908087212 */ /* 0x000fe400078e3cff */
[----:B------:R-:W-:Y:S01]  /*1c3f0*/  LOP3.LUT R6, R6, R7, RZ, 0x3c, !PT ;  /* 0x0000000706067212 */ /* 0x000fe200078e3cff */
[----:B------:R-:W-:Y:S01]  /*1c400*/  IMAD.X R7, RZ, RZ, R5, P5 ;  /* 0x000000ffff077224 */ /* 0x000fe200028e0605 */
[----:B------:R-:W-:Y:S02]  /*1c410*/  SHF.R.U64 R14, R14, 0x3, RZ ;  /* 0x000000030e0e7819 */ /* 0x000fe400000012ff */
[----:B------:R-:W-:-:S02]  /*1c420*/  IADD3.X R9, RZ, R5, RZ, P1, !PT ;  /* 0x00000005ff097210 */ /* 0x000fc40000ffe4ff */
[C---:B------:R-:W-:Y:S02]  /*1c430*/  IADD3 R11, P2, R4.reuse, 0x4020, RZ ;  /* 0x00004020040b7810 */ /* 0x040fe40007f5e0ff */
[C---:B------:R-:W-:Y:S02]  /*1c440*/  IADD3 R21, P4, R4.reuse, 0x60, RZ ;  /* 0x0000006004157810 */ /* 0x040fe40007f9e0ff */
[C---:B------:R-:W-:Y:S02]  /*1c450*/  IADD3 R27, P1, R4.reuse, 0x20, RZ ;  /* 0x00000020041b7810 */ /* 0x040fe40007f3e0ff */
[----:B------:R-:W-:Y:S02]  /*1c460*/  IADD3 R25, P5, R4, 0x40, RZ ;  /* 0x0000004004197810 */ /* 0x000fe40007fbe0ff */
[----:B------:R-:W-:Y:S02]  /*1c470*/  LOP3.LUT R14, R14, R15, RZ, 0x3c, !PT ;  /* 0x0000000f0e0e7212 */ /* 0x000fe400078e3cff */
        /* <DEDUP_REMOVED lines=19> */
[-C--:B------:R-:W-:Y:S02]  /*1c5b0*/  IADD3.X R25, RZ, R5.reuse, RZ, P5, !PT ;  /* 0x00000005ff197210 */ /* 0x080fe40002ffe4ff */
        /* <DEDUP_REMOVED lines=8> */
[----:B--2---:R-:W-:Y:S01]  /*1c640*/  LOP3.LUT R2, R0, 0x2, RZ, 0x3c, !PT ;  /* 0x0000000200027812 */ /* 0x004fe200078e3cff */
        /* <DEDUP_REMOVED lines=46> */
[----:B0-----:R-:W-:Y:S01]  /*1c930*/  SEL R8, R10, R7, P0 ;  /* 0x000000070a087207 */ /* 0x001fe20000000000 */
[----:B------:R-:W0:Y:S01]  /*1c940*/  SHFL.IDX PT, R34, R33, R0, 0x1c1f ;  /* 0x001c1f0021227589 */ /* 0x000e2200000e0000 */
[----:B------:R-:W-:Y:S02]  /*1c950*/  SEL R24, R26, R27, P0 ;  /* 0x0000001b1a187207 */ /* 0x000fe40000000000 */
[----:B-1----:R-:W-:Y:S01]  /*1c960*/  SEL R36, R38, R39, P0 ;  /* 0x0000002726247207 */ /* 0x002fe20000000000 */
[----:B------:R-:W1:Y:S01]  /*1c970*/  SHFL.IDX PT, R42, R41, R0, 0x1c1f ;  /* 0x001c1f00292a7589 */ /* 0x000e6200000e0000 */
[----:B------:R-:W-:Y:S02]  /*1c980*/  SEL R4, R6, R3, P0 ;  /* 0x0000000306047207 */ /* 0x000fe40000000000 */
[----:B------:R-:W-:Y:S01]  /*1c990*/  SEL R10, R7, R10, P0 ;  /* 0x0000000a070a7207 */ /* 0x000fe20000000000 */
[----:B------:R-:W-:Y:S01]  /*1c9a0*/  SHFL.IDX PT, R49, R49, R0, 0x1c1f ;  /* 0x001c1f0031317589 */ /* 0x000fe200000e0000 */
[----:B--2---:R-:W-:-:S02]  /*1c9b0*/  SEL R12, R9, R20, P0 ;  /* 0x00000014090c7207 */ /* 0x004fc40000000000 */
[----:B------:R-:W-:Y:S01]  /*1c9c0*/  SEL R14, R20, R9, P0 ;  /* 0x00000009140e7207 */ /* 0x000fe20000000000 */
[----:B------:R-:W-:Y:S01]  /*1c9d0*/  SHFL.IDX PT, R53, R53, R0, 0x1c1f ;  /* 0x001c1f0035357589 */ /* 0x000fe200000e0000 */
[----:B------:R-:W-:Y:S02]  /*1c9e0*/  SEL R26, R27, R26, P0 ;  /* 0x0000001a1b1a7207 */ /* 0x000fe40000000000 */
[----:B------:R-:W-:Y:S01]  /*1c9f0*/  SEL R38, R39, R38, P0 ;  /* 0x0000002627267207 */ /* 0x000fe20000000000 */
[----:B------:R-:W-:Y:S01]  /*1ca00*/  SHFL.IDX PT, R59, R59, R0, 0x1c1f ;  /* 0x001c1f003b3b7589 */ /* 0x000fe200000e0000 */
[----:B------:R-:W-:-:S03]  /*1ca10*/  SEL R6, R3, R6, P0 ;  /* 0x0000000603067207 */ /* 0x000fc60000000000 */
[----:B------:R-:W-:Y:S01]  /*1ca20*/  SHFL.IDX PT, R63, R63, R0, 0x1c1f ;  /* 0x001c1f003f3f7589 */ /* 0x000fe200000e0000 */
[----:B---3--:R-:W-:Y:S02]  /*1ca30*/  SEL R28, R30, R31, P0 ;  /* 0x0000001f1e1c7207 */ /* 0x008fe40000000000 */
[----:B------:R-:W-:Y:S01]  /*1ca40*/  SEL R30, R31, R30, P0 ;  /* 0x0000001e1f1e7207 */ /* 0x000fe20000000000 */
[----:B------:R-:W-:Y:S01]  /*1ca50*/  SHFL.IDX PT, R67, R67, R0, 0x1c1f ;  /* 0x001c1f0043437589 */ /* 0x000fe200000e0000 */
[----:B0-----:R-:W-:Y:S02]  /*1ca60*/  SEL R32, R34, R35, P0 ;  /* 0x0000002322207207 */ /* 0x001fe40000000000 */
[----:B------:R-:W-:Y:S01]  /*1ca70*/  SEL R34, R35, R34, P0 ;  /* 0x0000002223227207 */ /* 0x000fe20000000000 */
[----:B------:R-:W-:Y:S01]  /*1ca80*/  SHFL.IDX PT, R71, R71, R0, 0x1c1f ;  /* 0x001c1f0047477589 */ /* 0x000fe200000e0000 */
[----:B-1----:R-:W-:Y:S02]  /*1ca90*/  SEL R40, R42, R43, P0 ;  /* 0x0000002b2a287207 */ /* 0x002fe40000000000 */
[----:B------:R-:W-:Y:S01]  /*1caa0*/  SEL R42, R43, R42, P0 ;  /* 0x0000002a2b2a7207 */ /* 0x000fe20000000000 */
[----:B------:R0:W1:Y:S04]  /*1cab0*/  SHFL.IDX PT, R44, R47, R2, 0x1c1f ;  /* 0x001c1f022f2c7589 */ /* 0x00006800000e0000 */
[----:B------:R-:W2:Y:S04]  /*1cac0*/  SHFL.IDX PT, R46, R51, R2, 0x1c1f ;  /* 0x001c1f02332e7589 */ /* 0x000ea800000e0000 */
[----:B------:R-:W3:Y:S01]  /*1cad0*/  SHFL.IDX PT, R48, R55, R2, 0x1c1f ;  /* 0x001c1f0237307589 */ /* 0x000ee200000e0000 */
[----:B0-----:R-:W-:-:S03]  /*1cae0*/  IMAD.MOV.U32 R47, RZ, RZ, RZ ;  /* 0x000000ffff2f7224 */ /* 0x001fc600078e00ff */
[----:B------:R-:W0:Y:S04]  /*1caf0*/  SHFL.IDX PT, R50, R61, R2, 0x1c1f ;  /* 0x001c1f023d327589 */ /* 0x000e2800000e0000 */
[----:B------:R-:W4:Y:S04]  /*1cb00*/  SHFL.IDX PT, R52, R65, R2, 0x1c1f ;  /* 0x001c1f0241347589 */ /* 0x000f2800000e0000 */
[----:B------:R-:W4:Y:S04]  /*1cb10*/  SHFL.IDX PT, R54, R69, R2, 0x1c1f ;  /* 0x001c1f0245367589 */ /* 0x000f2800000e0000 */
[----:B------:R-:W4:Y:S01]  /*1cb20*/  SHFL.IDX PT, R58, R73, R2, 0x1c1f ;  /* 0x001c1f02493a7589 */ /* 0x000f2200000e0000 */
[----:B-1----:R-:W-:-:S02]  /*1cb30*/  SEL R5, R45, R44, P0 ;  /* 0x0000002c2d057207 */ /* 0x002fc40000000000 */
[----:B------:R-:W-:Y:S01]  /*1cb40*/  SEL R7, R44, R45, P0 ;  /* 0x0000002d2c077207 */ /* 0x000fe20000000000 */
[----:B------:R1:W1:Y:S01]  /*1cb50*/  SHFL.IDX PT, R75, R75, R0, 0x1c1f ;  /* 0x001c1f004b4b7589 */ /* 0x00026200000e0000 */
[----:B--2---:R-:W-:Y:S02]  /*1cb60*/  SEL R9, R49, R46, P0 ;  /* 0x0000002e31097207 */ /* 0x004fe40000000000 */
[----:B------:R-:W-:Y:S01]  /*1cb70*/  SEL R11, R46, R49, P0 ;  /* 0x000000312e0b7207 */ /* 0x000fe20000000000 */
[----:B------:R2:W1:Y:S01]  /*1cb80*/  SHFL.IDX PT, R60, R77, R2, 0x1c1f ;  /* 0x001c1f024d3c7589 */ /* 0x00046200000e0000 */
[----:B---3--:R-:W-:Y:S02]  /*1cb90*/  SEL R13, R53, R48, P0 ;  /* 0x00000030350d7207 */ /* 0x008fe40000000000 */
[----:B------:R-:W-:Y:S02]  /*1cba0*/  SEL R15, R48, R53, P0 ;  /* 0x00000035300f7207 */ /* 0x000fe40000000000 */
[----:B0-----:R-:W-:-:S02]  /*1cbb0*/  SEL R25, R59, R50, P0 ;  /* 0x000000323b197207 */ /* 0x001fc40000000000 */
[----:B------:R-:W-:Y:S02]  /*1cbc0*/  SEL R27, R50, R59, P0 ;  /* 0x0000003b321b7207 */ /* 0x000fe40000000000 */
[----:B----4-:R-:W-:Y:S02]  /*1cbd0*/  SEL R29, R63, R52, P0 ;  /* 0x000000343f1d7207 */ /* 0x010fe40000000000 */
[----:B------:R-:W-:Y:S02]  /*1cbe0*/  SEL R31, R52, R63, P0 ;  /* 0x0000003f341f7207 */ /* 0x000fe40000000000 */
[----:B------:R-:W-:Y:S02]  /*1cbf0*/  SEL R33, R67, R54, P0 ;  /* 0x0000003643217207 */ /* 0x000fe40000000000 */
[----:B------:R-:W-:Y:S02]  /*1cc00*/  SEL R35, R54, R67, P0 ;  /* 0x0000004336237207 */ /* 0x000fe40000000000 */
[----:B------:R-:W-:-:S02]  /*1cc10*/  SEL R37, R71, R58, P0 ;  /* 0x0000003a47257207 */ /* 0x000fc40000000000 */
[----:B--2---:R-:W-:-:S07]  /*1cc20*/  SEL R39, R58, R71, P0 ;  /* 0x000000473a277207 */ /* 0x004fce0000000000 */
.L_x_6467:
[----:B------:R-:W2:Y:S01]  /*1cc30*/  LDL.LU R2, [R1+0x90] ;  /* 0x0000900001027983 */ /* 0x000ea20000300800 */
[----:B------:R-:W-:Y:S05]  /*1cc40*/  WARPSYNC.ALL ;  /* 0x0000000000007948 */ /* 0x000fea0003800000 */
[----:B-1----:R-:W3:Y:S01]  /*1cc50*/  LDL.LU R0, [R1+0x94] ;  /* 0x0000940001007983 */ /* 0x002ee20000300800 */
[----:B------:R-:W-:Y:S01]  /*1cc60*/  ULDC.64 UR4, c[0x0][0xc00] ;  /* 0x0003000000047ab9 */ /* 0x000fe20000000a00 */
[----:B------:R-:W-:Y:S01]  /*1cc70*/  SEL R41, R75, R60, P0 ;  /* 0x0000003c4b297207 */ /* 0x000fe20000000000 */
[----:B------:R-:W0:Y:S08]  /*1cc80*/  LDC R49, c[0x0][0xbe8] ;  /* 0x0002fa00ff317b82 */ /* 0x000e300000000800 */
[----:B------:R-:W-:Y:S01]  /*1cc90*/  BAR.SYNC.DEFER_BLOCKING 0x1, 0x100 ;  /* 0x0044000000007b1d */ /* 0x000fe20000010000 */
[----:B------:R-:W-:-:S02]  /*1cca0*/  ISETP.NE.U32.AND P1, PT, RZ, UR4, PT ;  /* 0x00000004ff007c0c */ /* 0x000fc4000bf25070 */
[----:B------:R-:W-:Y:S02]  /*1ccb0*/  SEL R43, R60, R75, P0 ;  /* 0x0000004b3c2b7207 */ /* 0x000fe40000000000 */
[----:B------:R-:W-:Y:S01]  /*1ccc0*/  ISETP.NE.AND.EX P1, PT, RZ, UR5, PT, P1 ;  /* 0x00000005ff007c0c */ /* 0x000fe2000bf25310 */
[----:B------:R-:W4:Y:S04]  /*1ccd0*/  LDL R44, [R1+0xb4] ;  /* 0x0000b400012c7983 */ /* 0x000f280000100800 */
[----:B------:R-:W4:Y:S04]  /*1cce0*/  LDL R52, [R1+0x9c] ;  /* 0x00009c0001347983 */ /* 0x000f280000100800 */
[----:B------:R-:W-:Y:S04]  /*1ccf0*/  STSM.16.M88.4 [R78], R4 ;  /* 0x000000044e007844 */ /* 0x000fe80000000200 */
[----:B------:R-:W-:Y:S04]  /*1cd00*/  STSM.16.M88.4 [R76], R8 ;  /* 0x000000084c007844 */ /* 0x000fe80000000200 */
        /* <DEDUP_REMOVED lines=8> */
[----:B---3--:R-:W-:Y:S01]  /*1cd90*/  IADD3.X R21, R0, UR5, RZ, P2, !PT ;  /* 0x0000000500157c10 */ /* 0x008fe200097fe4ff */
[----:B------:R-:W-:Y:S02]  /*1cda0*/  ULDC.64 UR4, c[0x0][0xc08] ;  /* 0x0003020000047ab9 */ /* 0x000fe40000000a00 */
[----:B------:R-:W-:Y:S02]  /*1cdb0*/  ISETP.NE.U32.AND P0, PT, RZ, UR4, PT ;  /* 0x00000004ff007c0c */ /* 0x000fe4000bf05070 */
[----:B------:R1:W5:Y:S01]  /*1cdc0*/  @P1 LDG.E R47, desc[UR60][R20.64] ;  /* 0x0000003c142f1981 */ /* 0x000362000c1e1900 */
[----:B0-----:R-:W-:Y:S02]  /*1cdd0*/  ISETP.NE.AND P2, PT, R49, 0x1, PT ;  /* 0x000000013100780c */ /* 0x001fe40003f45270 */
[----:B------:R-:W-:Y:S02]  /*1cde0*/  ISETP.NE.AND.EX P0, PT, RZ, UR5, PT, P0 ;  /* 0x00000005ff007c0c */ /* 0x000fe4000bf05300 */
[----:B----4-:R-:W-:-:S09]  /*1cdf0*/  LEA R13, R52, R44, 0x7 ;  /* 0x0000002c340d7211 */ /* 0x010fd200078e38ff */
[----:B------:R-:W0:Y:S02]  /*1ce00*/  @P2 LDC R4, c[0x0][0xbec] ;  /* 0x0002fb00ff042b82 */ /* 0x000e240000000800 */
[----:B------:R-:W-:Y:S01]  /*1ce10*/  @P0 IADD3 R2, P3, R2, UR4, RZ ;  /* 0x0000000402020c10 */ /* 0x000fe2000ff7e0ff */
[----:B------:R-:W-:-:S03]  /*1ce20*/  ULDC UR4, c[0x0][0xa88] ;  /* 0x0002a20000047ab9 */ /* 0x000fc60000000800 */
[----:B------:R-:W-:Y:S01]  /*1ce30*/  @P0 IADD3.X R3, R0, UR5, RZ, P3, !PT ;  /* 0x0000000500030c10 */ /* 0x000fe20009ffe4ff */
[----:B------:R-:W-:Y:S01]  /*1ce40*/  IMAD.U32 R0, RZ, RZ, UR4 ;  /* 0x00000004ff007e24 */ /* 0x000fe2000f8e00ff */
[----:B------:R-:W2:Y:S05]  /*1ce50*/  @P2 LDC R5, c[0x0][0xbf0] ;  /* 0x0002fc00ff052b82 */ /* 0x000eaa0000000800 */
[----:B------:R1:W5:Y:S01]  /*1ce60*/  @P0 LDG.E R0, desc[UR60][R2.64] ;  /* 0x0000003c02000981 */ /* 0x000362000c1e1900 */
[----:B------:R-:W-:Y:S05]  /*1ce70*/  @P0 BRA `(.L_x_6266) ;  /* 0x0000000000100947 */ /* 0x000fea0003800000 */
[----:B------:R-:W-:Y:S05]  /*1ce80*/  @!P1 BRA `(.L_x_6266) ;  /* 0x00000000000c9947 */ /* 0x000fea0003800000 */
[----:B-1----:R-:W3:Y:S04]  /*1ce90*/  LDG.E R3, desc[UR60][R20.64] ;  /* 0x0000003c14037981 */ /* 0x002ee8000c1e1900 */
[----:B-----5:R-:W3:Y:S02]  /*1cea0*/  LDG.E R0, desc[UR60][R20.64+0x4] ;  /* 0x0000043c14007981 */ /* 0x020ee4000c1e1900 */
[----:B---3--:R-:W-:-:S07]  /*1ceb0*/  IMAD.IADD R0, R0, 0x1, -R3 ;  /* 0x0000000100007824 */ /* 0x008fce00078e0a03 */
.L_x_6266:
[----:B------:R-:W3:Y:S01]  /*1cec0*/  LDL.LU R10, [R1+0x98] ;  /* 0x00009800010a7983 */ /* 0x000ee20000300800 */
[----:B------:R-:W4:Y:S01]  /*1ced0*/  S2R R6, SR_TID.X ;  /* 0x0000000000067919 */ /* 0x000f220000002100 */
[----:B01----:R-:W-:Y:S01]  /*1cee0*/  @P2 IMAD.HI.U32 R2, R13, R4, RZ ;  /* 0x000000040d022227 */ /* 0x003fe200078e00ff */
[----:B------:R-:W-:Y:S01]  /*1cef0*/  ULDC.64 UR4, c[0x0][0xb90] ;  /* 0x0002e40000047ab9 */ /* 0x000fe20000000a00 */
[----:B-----5:R-:W-:Y:S01]  /*1cf00*/  SHF.R.S32.HI R3, RZ, 0x1f, R47 ;  /* 0x0000001fff037819 */ /* 0x020fe2000001142f */
[----:B------:R-:W3:Y:S01]  /*1cf10*/  LDL.LU R8, [R1+0x84] ;  /* 0x0000840001087983 */ /* 0x000ee20000300800 */
[----:B------:R-:W0:Y:S01]  /*1cf20*/  S2R R14, SR_TID.X ;  /* 0x00000000000e7919 */ /* 0x000e220000002100 */
[----:B------:R-:W-:Y:S01]  /*1cf30*/  IMAD.MOV.U32 R7, RZ, RZ, R13 ;  /* 0x000000ffff077224 */ /* 0x000fe200078e000d */
[----:B------:R-:W1:Y:S01]  /*1cf40*/  @P2 LDC R55, c[0x0][0xbec] ;  /* 0x0002fb00ff372b82 */ /* 0x000e620000000800 */
[----:B------:R-:W3:Y:S04]  /*1cf50*/  LDL.LU R58, [R1+0x8c] ;  /* 0x00008c00013a7983 */ /* 0x000ee80000300800 */
[----:B------:R-:W3:Y:S01]  /*1cf60*/  LDL R50, [R1+0x6c] ;  /* 0x00006c0001327983 */ /* 0x000ee20000100800 */
[----:B--2---:R-:W-:-:S02]  /*1cf70*/  @P2 SHF.R.U32.HI R7, RZ, R5, R2 ;  /* 0x00000005ff072219 */ /* 0x004fc40000011602 */
[----:B------:R-:W-:Y:S01]  /*1cf80*/  MOV R2, R47 ;  /* 0x0000002f00027202 */ /* 0x000fe20000000f00 */
[----:B----4-:R-:W-:-:S05]  /*1cf90*/  VIADD R60, R6, 0xffffff80 ;  /* 0xffffff80063c7836 */ /* 0x010fca0000000000 */
[----:B------:R-:W-:-:S04]  /*1cfa0*/  SHF.R.S32.HI R54, RZ, 0x1f, R60 ;  /* 0x0000001fff367819 */ /* 0x000fc8000001143c */
[----:B------:R-:W-:-:S04]  /*1cfb0*/  LEA.HI R54, R54, R60, RZ, 0x3 ;  /* 0x0000003c36367211 */ /* 0x000fc800078f18ff */
[----:B------:R-:W-:Y:S02]  /*1cfc0*/  SHF.R.S32.HI R54, RZ, 0x3, R54 ;  /* 0x00000003ff367819 */ /* 0x000fe40000011436 */
[----:B---3--:R-:W-:Y:S02]  /*1cfd0*/  SEL R46, R10, RZ, !P1 ;  /* 0x000000ff0a2e7207 */ /* 0x008fe40004800000 */
[----:B------:R-:W2:Y:S01]  /*1cfe0*/  LDL R10, [R1+0xac] ;  /* 0x0000ac00010a7983 */ /* 0x000ea20000100800 */
[----:B------:R-:W-:Y:S02]  /*1cff0*/  SEL R51, R8, RZ, !P1 ;  /* 0x000000ff08337207 */ /* 0x000fe40004800000 */
[----:B------:R-:W-:Y:S01]  /*1d000*/  SHF.R.S32.HI R48, RZ, 0x1f, R58 ;  /* 0x0000001fff307819 */ /* 0x000fe2000001143a */
[----:B------:R-:W-:-:S04]  /*1d010*/  IMAD.WIDE.U32 R4, R58, UR4, R2 ;  /* 0x000000043a047c25 */ /* 0x000fc8000f8e0002 */
[----:B------:R-:W-:Y:S02]  /*1d020*/  IMAD R6, R48, UR4, RZ ;  /* 0x0000000430067c24 */ /* 0x000fe4000f8e02ff */
[----:B------:R-:W-:Y:S02]  /*1d030*/  IMAD.MOV R2, RZ, RZ, -R7 ;  /* 0x000000ffff027224 */ /* 0x000fe400078e0a07 */
[----:B------:R-:W-:Y:S01]  /*1d040*/  IMAD R9, R58, UR5, R6 ;  /* 0x000000053a097c24 */ /* 0x000fe2000f8e0206 */
[----:B------:R-:W-:Y:S01]  /*1d050*/  ULDC.64 UR4, c[0x0][0xb98] ;  /* 0x0002e60000047ab9 */ /* 0x000fe20000000a00 */
[----:B------:R-:W-:Y:S02]  /*1d060*/  IMAD R11, R54, 0x40, R50 ;  /* 0x00000040360b7824 */ /* 0x000fe400078e0232 */
[----:B------:R-:W-:Y:S02]  /*1d070*/  IMAD.IADD R5, R5, 0x1, R9 ;  /* 0x0000000105057824 */ /* 0x000fe400078e0209 */
[----:B------:R-:W-:-:S02]  /*1d080*/  IMAD R9, R49, R2, R13 ;  /* 0x0000000231097224 */ /* 0x000fc400078e020d */
[----:B------:R-:W-:Y:S02]  /*1d090*/  IMAD R2, R46, UR4, RZ ;  /* 0x000000042e027c24 */ /* 0x000fe4000f8e02ff */
[----:B------:R-:W-:-:S04]  /*1d0a0*/  IMAD.WIDE.U32 R4, R51, UR4, R4 ;  /* 0x0000000433047c25 */ /* 0x000fc8000f8e0004 */
[----:B------:R-:W-:Y:S01]  /*1d0b0*/  IMAD.WIDE R56, R11, 0x2, R56 ;  /* 0x000000020b387825 */ /* 0x000fe200078e0238 */
[----:B------:R-:W-:Y:S02]  /*1d0c0*/  SHF.R.S32.HI R11, RZ, 0x1f, R7 ;  /* 0x0000001fff0b7819 */ /* 0x000fe40000011407 */
[----:B------:R-:W-:Y:S01]  /*1d0d0*/  IADD3 R4, P1, R7, R4, RZ ;  /* 0x0000000407047210 */ /* 0x000fe20007f3e0ff */
[----:B------:R-:W-:Y:S01]  /*1d0e0*/  IMAD R6, R51, UR5, R2 ;  /* 0x0000000533067c24 */ /* 0x000fe2000f8e0202 */
[----:B------:R-:W-:Y:S01]  /*1d0f0*/  SHF.R.S32.HI R2, RZ, 0x1f, R9 ;  /* 0x0000001fff027819 */ /* 0x000fe20000011409 */
[----:B------:R-:W-:-:S03]  /*1d100*/  ULDC.64 UR4, c[0x0][0xb88] ;  /* 0x0002e20000047ab9 */ /* 0x000fc60000000a00 */
[----:B------:R-:W-:Y:S01]  /*1d110*/  IADD3.X R5, R11, R5, R6, P1, !PT ;  /* 0x000000050b057210 */ /* 0x000fe20000ffe406 */
[----:B------:R-:W-:Y:S02]  /*1d120*/  IMAD R2, R2, UR4, RZ ;  /* 0x0000000402027c24 */ /* 0x000fe4000f8e02ff */
[----:B0-----:R-:W-:Y:S02]  /*1d130*/  VIADD R15, R14, 0xffffff80 ;  /* 0xffffff800e0f7836 */ /* 0x001fe40000000000 */
[C---:B------:R-:W-:Y:S02]  /*1d140*/  IMAD R11, R9.reuse, UR5, R2 ;  /* 0x00000005090b7c24 */ /* 0x040fe4000f8e0202 */
[----:B------:R-:W-:Y:S01]  /*1d150*/  IMAD.WIDE.U32 R4, R9, UR4, R4 ;  /* 0x0000000409047c25 */ /* 0x000fe2000f8e0004 */
[----:B------:R-:W-:Y:S01]  /*1d160*/  ULDC.64 UR4, c[0x0][0xb50] ;  /* 0x0002d40000047ab9 */ /* 0x000fe20000000a00 */
[----:B------:R-:W-:-:S03]  /*1d170*/  SHF.R.S32.HI R14, RZ, 0x1f, R15 ;  /* 0x0000001fff0e7819 */ /* 0x000fc6000001140f */
[----:B------:R-:W-:Y:S02]  /*1d180*/  IADD3 R5, R5, R11, RZ ;  /* 0x0000000b05057210 */ /* 0x000fe40007ffe0ff */
[----:B------:R-:W-:Y:S02]  /*1d190*/  LEA R2, P1, R4, UR4, 0x2 ;  /* 0x0000000404027c11 */ /* 0x000fe4000f8210ff */
[----:B------:R-:W-:Y:S02]  /*1d1a0*/  LEA.HI R14, R14, R15, RZ, 0x7 ;  /* 0x0000000f0e0e7211 */ /* 0x000fe400078f38ff */
[----:B------:R-:W-:Y:S01]  /*1d1b0*/  LEA.HI.X R4, R4, UR5, R5, 0x2, P1 ;  /* 0x0000000504047c11 */ /* 0x000fe200088f1405 */
[----:B------:R-:W-:Y:S01]  /*1d1c0*/  SHFL.IDX PT, R20, R2, RZ, 0x1c1f ;  /* 0x001c1fff02147589 */ /* 0x000fe200000e0000 */
[----:B------:R-:W-:Y:S01]  /*1d1d0*/  IADD3 R25, P1, R56, 0x3000, RZ ;  /* 0x0000300038197810 */ /* 0x000fe20007f3e0ff */
[----:B------:R-:W-:Y:S01]  /*1d1e0*/  IMAD R53, R0, R49, RZ ;  /* 0x0000003100357224 */ /* 0x000fe200078e02ff */
[----:B------:R-:W-:Y:S01]  /*1d1f0*/  LOP3.LUT R14, R14, 0xffffff80, RZ, 0xc0, !PT ;  /* 0xffffff800e0e7812 */ /* 0x000fe200078ec0ff */
[----:B------:R-:W0:Y:S01]  /*1d200*/  SHFL.IDX PT, R21, R4, RZ, 0x1c1f ;  /* 0x001c1fff04157589 */ /* 0x000e2200000e0000 */
[----:B------:R-:W-:Y:S01]  /*1d210*/  IADD3 R7, P0, R56, 0x1000, RZ ;  /* 0x0000100038077810 */ /* 0x000fe20007f1e0ff */
[----:B------:R-:W-:Y:S01]  /*1d220*/  ULDC.64 UR4, c[0x0][0xaa0] ;  /* 0x0002a80000047ab9 */ /* 0x000fe20000000a00 */
[----:B------:R-:W-:Y:S01]  /*1d230*/  LOP3.LUT R24, R25, 0x380, RZ, 0xc0, !PT ;  /* 0x0000038019187812 */ /* 0x000fe200078ec0ff */
[----:B------:R-:W-:Y:S01]  /*1d240*/  SHFL.IDX PT, R44, R2, 0x1, 0x1c1f ;  /* 0x003c1f00022c7f89 */ /* 0x000fe200000e0000 */
[----:B------:R-:W-:-:S03]  /*1d250*/  IMAD.IADD R14, R15, 0x1, -R14 ;  /* 0x000000010f0e7824 */ /* 0x000fc600078e0a0e */
[----:B------:R-:W3:Y:S01]  /*1d260*/  SHFL.IDX PT, R45, R4, 0x1, 0x1c1f ;  /* 0x003c1f00042d7f89 */ /* 0x000ee200000e0000 */
[----:B------:R-:W-:Y:S01]  /*1d270*/  IADD3 R29, P3, R56, 0x4000, RZ ;  /* 0x00004000381d7810 */ /* 0x000fe20007f7e0ff */
[--C-:B------:R-:W-:Y:S01]  /*1d280*/  IMAD.X R9, RZ, RZ, R57.reuse, P0 ;  /* 0x000000ffff097224 */ /* 0x100fe200000e0639 */
[----:B------:R-:W-:Y:S02]  /*1d290*/  SHF.R.U64 R24, R24, 0x3, RZ ;  /* 0x0000000318187819 */ /* 0x000fe400000012ff */
[----:B------:R-:W-:Y:S02]  /*1d2a0*/  LOP3.LUT P0, RZ, R14, 0x3, RZ, 0xc0, !PT ;  /* 0x000000030eff7812 */ /* 0x000fe4000780c0ff */
[----:B------:R-:W-:Y:S02]  /*1d2b0*/  LOP3.LUT R28, R29, 0x380, RZ, 0xc0, !PT ;  /* 0x000003801d1c7812 */ /* 0x000fe400078ec0ff */
[----:B------:R-:W-:Y:S01]  /*1d2c0*/  LOP3.LUT R24, R24, R25, RZ, 0x3c, !PT ;  /* 0x0000001918187212 */ /* 0x000fe200078e3cff */
[----:B------:R-:W-:Y:S01]  /*1d2d0*/  IMAD.X R25, RZ, RZ, R57, P1 ;  /* 0x000000ffff197224 */ /* 0x000fe200008e0639 */
[----:B------:R-:W-:-:S04]  /*1d2e0*/  SHF.R.U64 R28, R28, 0x3, RZ ;  /* 0x000000031c1c7819 */ /* 0x000fc800000012ff */
[----:B------:R-:W-:Y:S02]  /*1d2f0*/  LOP3.LUT R28, R28, R29, RZ, 0x3c, !PT ;  /* 0x0000001d1c1c7212 */ /* 0x000fe400078e3cff */
[----:B------:R-:W-:Y:S02]  /*1d300*/  IADD3.X R29, RZ, R57, RZ, P3, !PT ;  /* 0x00000039ff1d7210 */ /* 0x000fe40001ffe4ff */
[----:B------:R-:W-:Y:S02]  /*1d310*/  IADD3 R5, P3, R56, 0x7000, RZ ;  /* 0x0000700038057810 */ /* 0x000fe40007f7e0ff */
[----:B------:R-:W-:-:S04]  /*1d320*/  SHF.R.S32.HI R59, RZ, 0x1f, R60 ;  /* 0x0000001fff3b7819 */ /* 0x000fc8000001143c */
[----:B------:R-:W-:-:S04]  /*1d330*/  LEA.HI R59, R59, R60, RZ, 0x3 ;  /* 0x0000003c3b3b7211 */ /* 0x000fc800078f18ff */
[----:B------:R-:W-:-:S04]  /*1d340*/  LOP3.LUT R59, R59, 0xfffffff8, RZ, 0xc0, !PT ;  /* 0xfffffff83b3b7812 */ /* 0x000fc800078ec0ff */
[----:B------:R-:W-:Y:S02]  /*1d350*/  IADD3 R59, R60, -R59, RZ ;  /* 0x8000003b3c3b7210 */ /* 0x000fe40007ffe0ff */
[----:B--2---:R-:W-:-:S05]  /*1d360*/  LEA R6, R52, R10, 0x7 ;  /* 0x0000000a34067211 */ /* 0x004fca00078e38ff */
[C---:B------:R-:W-:Y:S01]  /*1d370*/  VIADD R0, R6.reuse, 0x8 ;  /* 0x0000000806007836 */ /* 0x040fe20000000000 */
[----:B------:R-:W-:-:S04]  /*1d380*/  ISETP.GE.OR P1, PT, R6, R53, P0 ;  /* 0x000000350600720c */ /* 0x000fc80000726670 */
[----:B------:R-:W-:Y:S02]  /*1d390*/  ISETP.GE.OR P0, PT, R0, R53, P0 ;  /* 0x000000350000720c */ /* 0x000fe40000706670 */
[----:B------:R-:W-:-:S04]  /*1d3a0*/  LOP3.LUT R0, R5, 0x380, RZ, 0xc0, !PT ;  /* 0x0000038005007812 */ /* 0x000fc800078ec0ff */
[----:B------:R-:W-:-:S03]  /*1d3b0*/  SHF.R.U64 R0, R0, 0x3, RZ ;  /* 0x0000000300007819 */ /* 0x000fc600000012ff */
[----:B0-----:R-:W-:Y:S04]  /*1d3c0*/  @!P1 ST.E desc[UR60][R20.64], R91 ;  /* 0x0000005b14009985 */ /* 0x001fe8000c10193c */
[----:B---3--:R0:W-:Y:S01]  /*1d3d0*/  @!P0 ST.E desc[UR60][R44.64], R92 ;  /* 0x0000005c2c008985 */ /* 0x0081e2000c10193c */
[----:B------:R-:W-:Y:S01]  /*1d3e0*/  LOP3.LUT R40, R0, R5, RZ, 0x3c, !PT ;  /* 0x0000000500287212 */ /* 0x000fe200078e3cff */
[----:B------:R-:W-:Y:S01]  /*1d3f0*/  IMAD R0, R3, UR4, RZ ;  /* 0x0000000403007c24 */ /* 0x000fe2000f8e02ff */
[----:B0-----:R-:W0:Y:S03]  /*1d400*/  @P2 LDC R45, c[0x0][0xbf0] ;  /* 0x0002fc00ff2d2b82 */ /* 0x001e260000000800 */
[C---:B------:R-:W-:Y:S01]  /*1d410*/  IMAD R21, R47.reuse, UR5, R0 ;  /* 0x000000052f157c24 */ /* 0x040fe2000f8e0200 */
[----:B------:R-:W-:Y:S01]  /*1d420*/  IADD3 R13, P4, R56, 0x2000, RZ ;  /* 0x00002000380d7810 */ /* 0x000fe20007f9e0ff */
[----:B------:R-:W-:Y:S01]  /*1d430*/  IMAD.WIDE.U32 R2, R47, UR4, RZ ;  /* 0x000000042f027c25 */ /* 0x000fe2000f8e00ff */
[----:B------:R-:W-:Y:S01]  /*1d440*/  ULDC.64 UR4, c[0x0][0xae8] ;  /* 0x0002ba0000047ab9 */ /* 0x000fe20000000a00 */
[----:B------:R-:W-:Y:S01]  /*1d450*/  LOP3.LUT R8, R7, 0x380, RZ, 0xc0, !PT ;  /* 0x0000038007087812 */ /* 0x000fe200078ec0ff */
[----:B------:R-:W5:Y:S01]  /*1d460*/  LD.E.128 R24, desc[UR60][R24.64] ;  /* 0x0000003c18187980 */ /* 0x000f62000c101d00 */
[----:B------:R-:W-:-:S02]  /*1d470*/  IMAD R0, R59, 0x20, R54 ;  /* 0x000000203b007824 */ /* 0x000fc400078e0236 */
[----:B------:R-:W-:Y:S01]  /*1d480*/  IMAD.IADD R3, R3, 0x1, R21 ;  /* 0x0000000103037824 */ /* 0x000fe200078e0215 */
[----:B------:R-:W-:Y:S01]  /*1d490*/  IADD3 R33, P5, R56, 0x5000, RZ ;  /* 0x0000500038217810 */ /* 0x000fe20007fbe0ff */
[----:B------:R-:W-:Y:S01]  /*1d4a0*/  IMAD R20, R48, UR4, RZ ;  /* 0x0000000430147c24 */ /* 0x000fe2000f8e02ff */
[----:B------:R-:W5:Y:S01]  /*1d4b0*/  LD.E.128 R28, desc[UR60][R28.64] ;  /* 0x0000003c1c1c7980 */ /* 0x000f62000c101d00 */
[----:B------:R-:W-:Y:S02]  /*1d4c0*/  IMAD R44, R52, 0x80, R0 ;  /* 0x00000080342c7824 */ /* 0x000fe400078e0200 */
[C---:B------:R-:W-:Y:S01]  /*1d4d0*/  IMAD R21, R58.reuse, UR5, R20 ;  /* 0x000000053a157c24 */ /* 0x040fe2000f8e0214 */
[----:B------:R2:W5:Y:S01]  /*1d4e0*/  LDL R48, [R1+0x88] ;  /* 0x0000880001307983 */ /* 0x0005620000100800 */
[----:B------:R-:W-:Y:S01]  /*1d4f0*/  IMAD.WIDE.U32 R2, R58, UR4, R2 ;  /* 0x000000043a027c25 */ /* 0x000fe2000f8e0002 */
[----:B------:R-:W-:-:S03]  /*1d500*/  ULDC.64 UR4, c[0x0][0xaf0] ;  /* 0x0002bc0000047ab9 */ /* 0x000fc60000000a00 */
[----:B-1----:R-:W-:Y:S01]  /*1d510*/  @P2 IMAD.HI.U32 R0, R44, R55, RZ ;  /* 0x000000372c002227 */ /* 0x002fe200078e00ff */
[----:B------:R-:W-:-:S03]  /*1d520*/  IADD3 R3, R3, R21, RZ ;  /* 0x0000001503037210 */ /* 0x000fc60007ffe0ff */
[----:B------:R-:W-:Y:S01]  /*1d530*/  IMAD.MOV.U32 R21, RZ, RZ, R44 ;  /* 0x000000ffff157224 */ /* 0x000fe200078e002c */
[----:B0-----:R-:W-:Y:S01]  /*1d540*/  @P2 SHF.R.U32.HI R21, RZ, R45, R0 ;  /* 0x0000002dff152219 */ /* 0x001fe20000011600 */
[----:B------:R-:W-:Y:S02]  /*1d550*/  IMAD R20, R46, UR4, RZ ;  /* 0x000000042e147c24 */ /* 0x000fe4000f8e02ff */
[----:B------:R-:W-:-:S04]  /*1d560*/  IMAD.WIDE.U32 R2, R51, UR4, R2 ;  /* 0x0000000433027c25 */ /* 0x000fc8000f8e0002 */
[----:B------:R-:W-:Y:S01]  /*1d570*/  IMAD R45, R51, UR5, R20 ;  /* 0x00000005332d7c24 */ /* 0x000fe2000f8e0214 */
[----:B------:R-:W-:Y:S01]  /*1d580*/  LOP3.LUT R12, R13, 0x380, RZ, 0xc0, !PT ;  /* 0x000003800d0c7812 */ /* 0x000fe200078ec0ff */
[----:B------:R-:W-:Y:S01]  /*1d590*/  IMAD.MOV R20, RZ, RZ, -R21 ;  /* 0x000000ffff147224 */ /* 0x000fe200078e0a15 */
[----:B------:R2:W5:Y:S01]  /*1d5a0*/  LDL R51, [R1+0xc0] ;  /* 0x0000c00001337983 */ /* 0x0005620000100800 */
[----:B------:R-:W-:Y:S01]  /*1d5b0*/  IMAD.IADD R3, R3, 0x1, R45 ;  /* 0x0000000103037824 */ /* 0x000fe200078e022d */
[----:B------:R-:W-:Y:S01]  /*1d5c0*/  SHF.R.U64 R8, R8, 0x3, RZ ;  /* 0x0000000308087819 */ /* 0x000fe200000012ff */
[----:B------:R-:W-:Y:S01]  /*1d5d0*/  IMAD R45, R49, R20, R44 ;  /* 0x00000014312d7224 */ /* 0x000fe200078e022c */
[----:B------:R-:W-:Y:S01]  /*1d5e0*/  LOP3.LUT R32, R33, 0x380, RZ, 0xc0, !PT ;  /* 0x0000038021207812 */ /* 0x000fe200078ec0ff */
[----:B------:R2:W5:Y:S01]  /*1d5f0*/  LDL R49, [R1+0xbc] ;  /* 0x0000bc0001317983 */ /* 0x0005620000100800 */
[----:B------:R-:W-:Y:S01]  /*1d600*/  SHF.R.U64 R12, R12, 0x3, RZ ;  /* 0x000000030c0c7819 */ /* 0x000fe200000012ff */
[----:B------:R-:W-:Y:S01]  /*1d610*/  IMAD.X R41, RZ, RZ, R57, P3 ;  /* 0x000000ffff297224 */ /* 0x000fe200018e0639 */
[----:B------:R-:W-:Y:S01]  /*1d620*/  SHF.R.S32.HI R0, RZ, 0x1f, R21 ;  /* 0x0000001fff007819 */ /* 0x000fe20000011415 */
[----:B------:R-:W-:Y:S01]  /*1d630*/  ULDC.64 UR4, c[0x0][0xae0] ;  /* 0x0002b80000047ab9 */ /* 0x000fe20000000a00 */
[----:B------:R-:W-:Y:S01]  /*1d640*/  LOP3.LUT R12, R12, R13, RZ, 0x3c, !PT ;  /* 0x0000000d0c0c7212 */ /* 0x000fe200078e3cff */
[----:B------:R-:W-:Y:S01]  /*1d650*/  IMAD.X R13, RZ, RZ, R57, P4 ;  /* 0x000000ffff0d7224 */ /* 0x000fe200020e0639 */
[----:B------:R-:W-:Y:S01]  /*1d660*/  IADD3 R37, P4, R56, 0x6000, RZ ;  /* 0x0000600038257810 */ /* 0x000fe20007f9e0ff */
[----:B------:R-:W5:Y:S01]  /*1d670*/  LD.E.128 R40, desc[UR60][R40.64] ;  /* 0x0000003c28287980 */ /* 0x000f62000c101d00 */
[----:B------:R-:W-:-:S02]  /*1d680*/  LOP3.LUT R8, R8, R7, RZ, 0x3c, !PT ;  /* 0x0000000708087212 */ /* 0x000fc400078e3cff */
[----:B------:R-:W-:Y:S02]  /*1d690*/  LOP3.LUT R36, R37, 0x380, RZ, 0xc0, !PT ;  /* 0x0000038025247812 */ /* 0x000fe400078ec0ff */
[----:B------:R-:W-:Y:S01]  /*1d6a0*/  SHF.R.U64 R32, R32, 0x3, RZ ;  /* 0x0000000320207819 */ /* 0x000fe200000012ff */
[----:B------:R-:W-:Y:S01]  /*1d6b0*/  IMAD R0, R0, UR4, RZ ;  /* 0x0000000400007c24 */ /* 0x000fe2000f8e02ff */
[----:B------:R-:W-:Y:S01]  /*1d6c0*/  LOP3.LUT R7, R56, 0x380, RZ, 0xc0, !PT ;  /* 0x0000038038077812 */ /* 0x000fe200078ec0ff */
[----:B------:R-:W5:Y:S01]  /*1d6d0*/  LD.E.128 R8, desc[UR60][R8.64] ;  /* 0x0000003c08087980 */ /* 0x000f62000c101d00 */
[----:B------:R-:W-:Y:S02]  /*1d6e0*/  SHF.R.U64 R36, R36, 0x3, RZ ;  /* 0x0000000324247819 */ /* 0x000fe400000012ff */
[----:B------:R-:W-:Y:S01]  /*1d6f0*/  SHF.R.U64 R7, R7, 0x3, RZ ;  /* 0x0000000307077819 */ /* 0x000fe200000012ff */
[----:B------:R-:W5:Y:S01]  /*1d700*/  LD.E.128 R12, desc[UR60][R12.64] ;  /* 0x0000003c0c0c7980 */ /* 0x000f62000c101d00 */
[----:B------:R-:W-:Y:S01]  /*1d710*/  LOP3.LUT R32, R32, R33, RZ, 0x3c, !PT ;  /* 0x0000002120207212 */ /* 0x000fe200078e3cff */
[--C-:B------:R-:W-:Y:S01]  /*1d720*/  IMAD.X R33, RZ, RZ, R57.reuse, P5 ;  /* 0x000000ffff217224 */ /* 0x100fe200028e0639 */
[----:B------:R-:W-:Y:S01]  /*1d730*/  LOP3.LUT R36, R36, R37, RZ, 0x3c, !PT ;  /* 0x0000002524247212 */ /* 0x000fe200078e3cff */
[----:B------:R-:W-:Y:S01]  /*1d740*/  IMAD.X R37, RZ, RZ, R57, P4 ;  /* 0x000000ffff257224 */ /* 0x000fe200020e0639 */
[----:B------:R-:W-:Y:S01]  /*1d750*/  LOP3.LUT R56, R7, R56, RZ, 0x3c, !PT ;  /* 0x0000003807387212 */ /* 0x000fe200078e3cff */
[----:B------:R-:W-:-:S02]  /*1d760*/  IMAD R47, R21, UR5, R0 ;  /* 0x00000005152f7c24 */ /* 0x000fc4000f8e0200 */
[----:B------:R-:W5:Y:S01]  /*1d770*/  LD.E.128 R32, desc[UR60][R32.64] ;  /* 0x0000003c20207980 */ /* 0x000f62000c101d00 */
[----:B------:R-:W-:-:S03]  /*1d780*/  SHF.R.S32.HI R0, RZ, 0x1f, R45 ;  /* 0x0000001fff007819 */ /* 0x000fc6000001142d */
[----:B------:R2:W5:Y:S04]  /*1d790*/  LD.E.128 R4, desc[UR60][R56.64] ;  /* 0x0000003c38047980 */ /* 0x000568000c101d00 */
[----:B------:R-:W5:Y:S01]  /*1d7a0*/  LD.E.128 R36, desc[UR60][R36.64] ;  /* 0x0000003c24247980 */ /* 0x000f62000c101d00 */
[----:B------:R-:W-:Y:S01]  /*1d7b0*/  IMAD.WIDE.U32 R2, R21, UR4, R2 ;  /* 0x0000000415027c25 */ /* 0x000fe2000f8e0002 */
[----:B------:R-:W-:Y:S01]  /*1d7c0*/  LEA R46, R52, R54, 0x7 ;  /* 0x00000036342e7211 */ /* 0x000fe200078e38ff */
[----:B------:R-:W-:Y:S01]  /*1d7d0*/  ULDC.64 UR4, c[0x0][0xad8] ;  /* 0x0002b60000047ab9 */ /* 0x000fe20000000a00 */
        /* <DEDUP_REMOVED lines=8> */
[----:B------:R-:W-:Y:S02]  /*1d860*/  VIADD R0, R46, 0x20 ;  /* 0x000000202e007836 */ /* 0x000fe40000000000 */
[C---:B------:R-:W-:Y:S02]  /*1d870*/  IMAD R21, R45.reuse, UR5, R20 ;  /* 0x000000052d157c24 */ /* 0x040fe4000f8e0214 */
[----:B------:R-:W-:Y:S01]  /*1d880*/  IMAD.WIDE.U32 R2, R45, UR4, R2 ;  /* 0x000000042d027c25 */ /* 0x000fe2000f8e0002 */
[-C--:B------:R-:W-:Y:S01]  /*1d890*/  ISETP.GE.AND P0, PT, R0, R53.reuse, PT ;  /* 0x000000350000720c */ /* 0x080fe20003f06270 */
[----:B------:R-:W-:Y:S01]  /*1d8a0*/  ULDC.64 UR4, c[0x0][0xa80] ;  /* 0x0002a00000047ab9 */ /* 0x000fe20000000a00 */
[----:B------:R-:W-:Y:S01]  /*1d8b0*/  ISETP.GE.AND P2, PT, R46, R53, PT ;  /* 0x000000352e00720c */ /* 0x000fe20003f46270 */
[----:B------:R-:W-:Y:S01]  /*1d8c0*/  VIADD R0, R16, 0x2e820 ;  /* 0x0002e82010007836 */ /* 0x000fe20000000000 */
[----:B------:R-:W-:Y:S01]  /*1d8d0*/  LEA R44, P3, R2, UR4, 0x1 ;  /* 0x00000004022c7c11 */ /* 0x000fe2000f8608ff */
[----:B------:R-:W-:Y:S01]  /*1d8e0*/  IMAD.IADD R3, R3, 0x1, R21 ;  /* 0x0000000103037824 */ /* 0x000fe200078e0215 */
[----:B------:R-:W-:-:S02]  /*1d8f0*/  IADD3 R20, R46, 0x40, RZ ;  /* 0x000000402e147810 */ /* 0x000fc40007ffe0ff */
[----:B------:R-:W-:Y:S02]  /*1d900*/  PRMT R0, RZ, 0x654, R0 ;  /* 0x00000654ff007816 */ /* 0x000fe40000000000 */
[----:B------:R-:W-:Y:S01]  /*1d910*/  LEA.HI.X R45, R2, UR5, R3, 0x1, P3 ;  /* 0x00000005022d7c11 */ /* 0x000fe200098f0c03 */
[----:B------:R-:W-:Y:S01]  /*1d920*/  BSSY B1, `(.L_x_6267) ;  /* 0x000000f000017945 */ /* 0x000fe20003800000 */
[----:B------:R-:W-:Y:S01]  /*1d930*/  ISETP.GE.AND P1, PT, R20, R53, PT ;  /* 0x000000351400720c */ /* 0x000fe20003f26270 */
[----:B0-----:R0:W-:Y:S01]  /*1d940*/  SYNCS.ARRIVE.TRANS64.RED.A1T0 RZ, [R0+URZ], RZ ;  /* 0x000000ff00ff79a7 */ /* 0x0011e2000810043f */
[----:B------:R2:W1:Y:S04]  /*1d950*/  SHFL.IDX PT, R20, R44, RZ, 0x181f ;  /* 0x00181fff2c147589 */ /* 0x00046800000e0000 */
[----:B0-----:R2:W0:Y:S01]  /*1d960*/  SHFL.IDX PT, R0, R45, RZ, 0x181f ;  /* 0x00181fff2d007589 */ /* 0x00142200000e0000 */
[----:B------:R-:W-:Y:S06]  /*1d970*/  @P2 BRA `(.L_x_6268) ;  /* 0x0000000000242947 */ /* 0x000fec0003800000 */
[----:B------:R-:W-:Y:S02]  /*1d980*/  ULDC UR4, c[0x0][0xac8] ;  /* 0x0002b20000047ab9 */ /* 0x000fe40000000800 */
[----:B------:R-:W-:Y:S02]  /*1d990*/  ISETP.GE.AND P2, PT, R50, UR4, PT ;  /* 0x0000000432007c0c */ /* 0x000fe4000bf46270 */
[----:B-----5:R-:W-:-:S11]  /*1d9a0*/  ISETP.GE.AND P3, PT, R48, UR4, PT ;  /* 0x0000000430007c0c */ /* 0x020fd6000bf66270 */
[-C--:B-1----:R-:W-:Y:S02]  /*1d9b0*/  @!P2 LEA R2, P4, R50, R20.reuse, 0x1 ;  /* 0x000000143202a211 */ /* 0x082fe400078808ff */
[----:B------:R-:W-:Y:S02]  /*1d9c0*/  @!P3 LEA R20, P5, R48, R20, 0x1 ;  /* 0x000000143014b211 */ /* 0x000fe400078a08ff */
[-C--:B0-----:R-:W-:Y:S02]  /*1d9d0*/  @!P2 LEA.HI.X R3, R50, R0.reuse, R51, 0x1, P4 ;  /* 0x000000003203a211 */ /* 0x081fe400020f0c33 */
[----:B------:R-:W-:-:S03]  /*1d9e0*/  @!P3 LEA.HI.X R21, R48, R0, R49, 0x1, P5 ;  /* 0x000000003015b211 */ /* 0x000fc600028f0c31 */
[----:B------:R3:W-:Y:S04]  /*1d9f0*/  @!P2 ST.E.128 desc[UR60][R2.64], R4 ;  /* 0x000000040200a985 */ /* 0x0007e8000c101d3c */
[----:B------:R3:W-:Y:S02]  /*1da00*/  @!P3 ST.E.128 desc[UR60][R20.64], R28 ;  /* 0x0000001c1400b985 */ /* 0x0007e4000c101d3c */
.L_x_6268:
[----:B------:R-:W-:Y:S05]  /*1da10*/  BSYNC B1 ;  /* 0x0000000000017941 */ /* 0x000fea0003800000 */
.L_x_6267:
[----:B0-----:R0:W4:Y:S01]  /*1da20*/  SHFL.IDX PT, R0, R45, 0x1, 0x181f ;  /* 0x00381f002d007f89 */ /* 0x00112200000e0000 */
[----:B------:R-:W-:Y:S03]  /*1da30*/  BSSY B1, `(.L_x_6269) ;  /* 0x000000c000017945 */ /* 0x000fe60003800000 */
[----:B---3-5:R0:W3:Y:S01]  /*1da40*/  SHFL.IDX PT, R4, R44, 0x1, 0x181f ;  /* 0x00381f002c047f89 */ /* 0x0280e200000e0000 */
[----:B------:R-:W-:Y:S05]  /*1da50*/  @P0 BRA `(.L_x_6270) ;  /* 0x0000000000240947 */ /* 0x000fea0003800000 */
[----:B------:R-:W-:Y:S02]  /*1da60*/  ULDC UR4, c[0x0][0xac8] ;  /* 0x0002b20000047ab9 */ /* 0x000fe40000000800 */
[----:B------:R-:W-:Y:S02]  /*1da70*/  ISETP.GE.AND P3, PT, R50, UR4, PT ;  /* 0x0000000432007c0c */ /* 0x000fe4000bf66270 */
[----:B------:R-:W-:-:S11]  /*1da80*/  ISETP.GE.AND P4, PT, R48, UR4, PT ;  /* 0x0000000430007c0c */ /* 0x000fd6000bf86270 */
[-C--:B---3--:R-:W-:Y:S02]  /*1da90*/  @!P3 LEA R2, P0, R50, R4.reuse, 0x1 ;  /* 0x000000043202b211 */ /* 0x088fe400078008ff */
[----:B------:R-:W-:Y:S02]  /*1daa0*/  @!P4 LEA R4, P2, R48, R4, 0x1 ;  /* 0x000000043004c211 */ /* 0x000fe400078408ff */
[-C--:B----4-:R-:W-:Y:S02]  /*1dab0*/  @!P3 LEA.HI.X R3, R50, R0.reuse, R51, 0x1, P0 ;  /* 0x000000003203b211 */ /* 0x090fe400000f0c33 */
[----:B------:R-:W-:-:S03]  /*1dac0*/  @!P4 LEA.HI.X R5, R48, R0, R49, 0x1, P2 ;  /* 0x000000003005c211 */ /* 0x000fc600010f0c31 */
[----:B------:R3:W-:Y:S04]  /*1dad0*/  @!P3 ST.E.128 desc[UR60][R2.64], R8 ;  /* 0x000000080200b985 */ /* 0x0007e8000c101d3c */
[----:B------:R3:W-:Y:S02]  /*1dae0*/  @!P4 ST.E.128 desc[UR60][R4.64], R32 ;  /* 0x000000200400c985 */ /* 0x0007e4000c101d3c */
.L_x_6270:
[----:B------:R-:W-:Y:S05]  /*1daf0*/  BSYNC B1 ;  /* 0x0000000000017941 */ /* 0x000fea0003800000 */
.L_x_6269:
[----:B----4-:R4:W0:Y:S01]  /*1db00*/  SHFL.IDX PT, R0, R45, 0x2, 0x181f ;  /* 0x00581f002d007f89 */ /* 0x01082200000e0000 */
[----:B------:R-:W-:Y:S03]  /*1db10*/  BSSY B1, `(.L_x_6271) ;  /* 0x000000c000017945 */ /* 0x000fe60003800000 */
[----:B---3--:R4:W3:Y:S01]  /*1db20*/  SHFL.IDX PT, R4, R44, 0x2, 0x181f ;  /* 0x00581f002c047f89 */ /* 0x0088e200000e0000 */
[----:B------:R-:W-:Y:S05]  /*1db30*/  @P1 BRA `(.L_x_6272) ;  /* 0x0000000000241947 */ /* 0x000fea0003800000 */
[----:B------:R-:W-:Y:S02]  /*1db40*/  ULDC UR4, c[0x0][0xac8] ;  /* 0x0002b20000047ab9 */ /* 0x000fe40000000800 */
[----:B------:R-:W-:Y:S02]  /*1db50*/  ISETP.GE.AND P2, PT, R50, UR4, PT ;  /* 0x0000000432007c0c */ /* 0x000fe4000bf46270 */
[----:B------:R-:W-:-:S11]  /*1db60*/  ISETP.GE.AND P3, PT, R48, UR4, PT ;  /* 0x0000000430007c0c */ /* 0x000fd6000bf66270 */
[-C--:B---3--:R-:W-:Y:S02]  /*1db70*/  @!P2 LEA R2, P0, R50, R4.reuse, 0x1 ;  /* 0x000000043202a211 */ /* 0x088fe400078008ff */
[----:B------:R-:W-:Y:S02]  /*1db80*/  @!P3 LEA R4, P1, R48, R4, 0x1 ;  /* 0x000000043004b211 */ /* 0x000fe400078208ff */
[-C--:B0-----:R-:W-:Y:S02]  /*1db90*/  @!P2 LEA.HI.X R3, R50, R0.reuse, R51, 0x1, P0 ;  /* 0x000000003203a211 */ /* 0x081fe400000f0c33 */
[----:B------:R-:W-:-:S03]  /*1dba0*/  @!P3 LEA.HI.X R5, R48, R0, R49, 0x1, P1 ;  /* 0x000000003005b211 */ /* 0x000fc600008f0c31 */
[----:B------:R0:W-:Y:S04]  /*1dbb0*/  @!P2 ST.E.128 desc[UR60][R2.64], R12 ;  /* 0x0000000c0200a985 */ /* 0x0001e8000c101d3c */
[----:B------:R0:W-:Y:S02]  /*1dbc0*/  @!P3 ST.E.128 desc[UR60][R4.64], R36 ;  /* 0x000000240400b985 */ /* 0x0001e4000c101d3c */
.L_x_6272:
[----:B------:R-:W-:Y:S05]  /*1dbd0*/  BSYNC B1 ;  /* 0x0000000000017941 */ /* 0x000fea0003800000 */
.L_x_6271:
        /* <DEDUP_REMOVED lines=16> */
.L_x_6264:
[----:B------:R-:W2:Y:S01]  /*1dce0*/  LDL.LU R4, [R1+0x90] ;  /* 0x0000900001047983 */ /* 0x000ea20000300800 */
[----:B------:R-:W-:Y:S01]  /*1dcf0*/  ULDC.64 UR4, c[0x0][0xc00] ;  /* 0x0003000000047ab9 */ /* 0x000fe20000000a00 */
[----:B------:R-:W-:Y:S01]  /*1dd00*/  IMAD.MOV.U32 R0, RZ, RZ, RZ ;  /* 0x000000ffff007224 */ /* 0x000fe200078e00ff */
[----:B------:R-:W3:Y:S01]  /*1dd10*/  LDC R25, c[0x0][0xbe8] ;  /* 0x0002fa00ff197b82 */ /* 0x000ee20000000800 */
[----:B------:R-:W0:Y:S01]  /*1dd20*/  LDL.LU R6, [R1+0x94] ;  /* 0x0000940001067983 */ /* 0x000e220000300800 */
[----:B------:R-:W-:-:S04]  /*1dd30*/  ISETP.NE.U32.AND P0, PT, RZ, UR4, PT ;  /* 0x00000004ff007c0c */ /* 0x000fc8000bf05070 */
[----:B------:R-:W-:Y:S02]  /*1dd40*/  ISETP.NE.AND.EX P0, PT, RZ, UR5, PT, P0 ;  /* 0x00000005ff007c0c */ /* 0x000fe4000bf05300 */
[----:B--2---:R-:W-:-:S04]  /*1dd50*/  IADD3 R2, P1, R4, UR4, RZ ;  /* 0x0000000404027c10 */ /* 0x004fc8000ff3e0ff */
[----:B0-----:R-:W-:Y:S01]  /*1dd60*/  IADD3.X R3, R6, UR5, RZ, P1, !PT ;  /* 0x0000000506037c10 */ /* 0x001fe20008ffe4ff */
[----:B------:R-:W-:Y:S02]  /*1dd70*/  ULDC.64 UR4, c[0x0][0xc08] ;  /* 0x0003020000047ab9 */ /* 0x000fe40000000a00 */
[----:B------:R-:W-:-:S04]  /*1dd80*/  ISETP.NE.U32.AND P1, PT, RZ, UR4, PT ;  /* 0x00000004ff007c0c */ /* 0x000fc8000bf25070 */
[----:B------:R0:W5:Y:S01]  /*1dd90*/  @P0 LDG.E R0, desc[UR60][R2.64] ;  /* 0x0000003c02000981 */ /* 0x000162000c1e1900 */
[----:B------:R-:W-:Y:S01]  /*1dda0*/  ISETP.NE.AND.EX P1, PT, RZ, UR5, PT, P1 ;  /* 0x00000005ff007c0c */ /* 0x000fe2000bf25310 */
[----:B------:R-:W2:-:S12]  /*1ddb0*/  S2R R7, SR_TID.X ;  /* 0x0000000000077919 */ /* 0x000e980000002100 */
[----:B------:R-:W-:Y:S01]  /*1ddc0*/  @P1 IADD3 R4, P2, R4, UR4, RZ ;  /* 0x0000000404041c10 */ /* 0x000fe2000ff5e0ff */
[----:B------:R-:W-:-:S03]  /*1ddd0*/  ULDC UR4, c[0x0][0xa88] ;  /* 0x0002a20000047ab9 */ /* 0x000fc60000000800 */
[----:B------:R-:W-:Y:S02]  /*1dde0*/  @P1 IADD3.X R5, R6, UR5, RZ, P2, !PT ;  /* 0x0000000506051c10 */ /* 0x000fe400097fe4ff */
[----:B------:R-:W-:-:S06]  /*1ddf0*/  MOV R6, UR4 ;  /* 0x0000000400067c02 */ /* 0x000fcc0008000f00 */
[----:B------:R0:W5:Y:S01]  /*1de00*/  @P1 LDG.E R6, desc[UR60][R4.64] ;  /* 0x0000003c04061981 */ /* 0x000162000c1e1900 */
[----:B---3--:R-:W-:Y:S01]  /*1de10*/  ISETP.NE.AND P2, PT, R25, 0x1, PT ;  /* 0x000000011900780c */ /* 0x008fe20003f45270 */
[----:B--2---:R-:W-:-:S12]  /*1de20*/  VIADD R26, R7, 0xffffff80 ;  /* 0xffffff80071a7836 */ /* 0x004fd80000000000 */
[----:B------:R-:W2:Y:S01]  /*1de30*/  @P2 LDC R14, c[0x0][0xbec] ;  /* 0x0002fb00ff0e2b82 */ /* 0x000ea20000000800 */
[----:B------:R-:W-:-:S07]  /*1de40*/  ISETP.GE.AND P3, PT, R26, 0x80, PT ;  /* 0x000000801a00780c */ /* 0x000fce0003f66270 */
[----:B------:R-:W3:Y:S01]  /*1de50*/  @P2 LDC R27, c[0x0][0xbf0] ;  /* 0x0002fc00ff1b2b82 */ /* 0x000ee20000000800 */
[----:B0-----:R-:W-:Y:S05]  /*1de60*/  @P1 BRA `(.L_x_6274) ;  /* 0x0000000000101947 */ /* 0x001fea0003800000 */
[----:B------:R-:W-:Y:S05]  /*1de70*/  @!P0 BRA `(.L_x_6274) ;  /* 0x00000000000c8947 */ /* 0x000fea0003800000 */
[----:B------:R-:W4:Y:S04]  /*1de80*/  LDG.E R5, desc[UR60][R2.64] ;  /* 0x0000003c02057981 */ /* 0x000f28000c1e1900 */
[----:B-----5:R-:W4:Y:S02]  /*1de90*/  LDG.E R6, desc[UR60][R2.64+0x4] ;  /* 0x0000043c02067981 */ /* 0x020f24000c1e1900 */
[----:B----4-:R-:W-:-:S07]  /*1dea0*/  IMAD.IADD R6, R6, 0x1, -R5 ;  /* 0x0000000106067824 */ /* 0x010fce00078e0a05 */
.L_x_6274:
[----:B------:R-:W4:Y:S04]  /*1deb0*/  LDL.LU R3, [R1+0x84] ;  /* 0x0000840001037983 */ /* 0x000f280000300800 */
[----:B------:R-:W2:Y:S04]  /*1dec0*/  LDL.LU R2, [R1+0x98] ;  /* 0x0000980001027983 */ /* 0x000ea80000300800 */
[----:B------:R-:W3:Y:S04]  /*1ded0*/  LDL R24, [R1+0x8c] ;  /* 0x00008c0001187983 */ /* 0x000ee80000100800 */
[----:B------:R0:W5:Y:S01]  /*1dee0*/  LDL R20, [R1+0x9c] ;  /* 0x00009c0001147983 */ /* 0x0001620000100800 */
[----:B------:R-:W-:Y:S01]  /*1def0*/  BSSY B1, `(.L_x_6275) ;  /* 0x000002d000017945 */ /* 0x000fe20003800000 */
[----:B-----5:R-:W-:-:S02]  /*1df00*/  SHF.R.S32.HI R11, RZ, 0x1f, R0 ;  /* 0x0000001fff0b7819 */ /* 0x020fc40000011400 */
[----:B----4-:R-:W-:Y:S02]  /*1df10*/  SEL R13, R3, RZ, !P0 ;  /* 0x000000ff030d7207 */ /* 0x010fe40004000000 */
[----:B--2---:R-:W-:Y:S02]  /*1df20*/  SEL R12, R2, RZ, !P0 ;  /* 0x000000ff020c7207 */ /* 0x004fe40004000000 */
[----:B---3--:R-:W-:Y:S01]  /*1df30*/  SHF.R.S32.HI R10, RZ, 0x1f, R24 ;  /* 0x0000001fff0a7819 */ /* 0x008fe20000011418 */
[----:B0-----:R-:W-:Y:S06]  /*1df40*/  @P3 BRA `(.L_x_6276) ;  /* 0x00000000009c3947 */ /* 0x001fec0003800000 */
[----:B------:R-:W0:Y:S01]  /*1df50*/  LDC R9, c[0x0][0xbe8] ;  /* 0x0002fa00ff097b82 */ /* 0x000e220000000800 */
[----:B------:R-:W-:-:S05]  /*1df60*/  IMAD R2, R20, 0x80, R7 ;  /* 0x0000008014027824 */ /* 0x000fca00078e0207 */
[----:B------:R-:W-:Y:S01]  /*1df70*/  IADD3 R8, R2, -0x80, RZ ;  /* 0xffffff8002087810 */ /* 0x000fe20007ffe0ff */
[----:B0-----:R-:W-:-:S05]  /*1df80*/  IMAD R3, R6, R9, RZ ;  /* 0x0000000906037224 */ /* 0x001fca00078e02ff */
        /* <DEDUP_REMOVED lines=9> */
[----:B------:R-:W0:Y:S01]  /*1e020*/  @P0 LDC R15, c[0x0][0xbec] ;  /* 0x0002fb00ff0f0b82 */ /* 0x000e220000000800 */
[----:B------:R-:W-:Y:S01]  /*1e030*/  IMAD R7, R24, UR5, R7 ;  /* 0x0000000518077c24 */ /* 0x000fe2000f8e0207 */
[----:B------:R-:W-:-:S04]  /*1e040*/  ULDC.64 UR4, c[0x0][0xb98] ;  /* 0x0002e60000047ab9 */ /* 0x000fc80000000a00 */
[----:B------:R-:W-:Y:S02]  /*1e050*/  IADD3 R3, R3, R7, RZ ;  /* 0x0000000703037210 */ /* 0x000fe40007ffe0ff */
        /* <DEDUP_REMOVED lines=22> */
.L_x_6276:
[----:B------:R-:W-:Y:S05]  /*1e1c0*/  BSYNC B1 ;  /* 0x0000000000017941 */ /* 0x000fea0003800000 */
.L_x_6275:
        /* <DEDUP_REMOVED lines=15> */
[----:B------:R-:W-:Y:S02]  /*1e2c0*/  IMAD R9, R20, 0x80, R0 ;  /* 0x0000008014097824 */ /* 0x000fe400078e0200 */
[----:B------:R-:W-:Y:S02]  /*1e2d0*/  IMAD R7, R24, UR5, R4 ;  /* 0x0000000518077c24 */ /* 0x000fe4000f8e0204 */
[----:B------:R-:W-:Y:S01]  /*1e2e0*/  @P2 IMAD.HI.U32 R0, R9, R14, RZ ;  /* 0x0000000e09002227 */ /* 0x000fe200078e00ff */
        /* <DEDUP_REMOVED lines=11> */
[----:B------:R-:W-:Y:S02]  /*1e3a0*/  IMAD R0, R0, UR4, RZ ;  /* 0x0000000400007c24 */ /* 0x000fe4000f8e02ff */
[----:B------:R-:W-:Y:S02]  /*1e3b0*/  IMAD.IADD R3, R3, 0x1, R7 ;  /* 0x0000000103037824 */ /* 0x000fe400078e0207 */
[----:B------:R-:W-:Y:S02]  /*1e3c0*/  IMAD R7, R25, R4, R9 ;  /* 0x0000000419077224 */ /* 0x000fe400078e0209 */
[C---:B------:R-:W-:Y:S02]  /*1e3d0*/  IMAD R9, R5.reuse, UR5, R0 ;  /* 0x0000000505097c24 */ /* 0x040fe4000f8e0200 */
[----:B------:R-:W-:Y:S01]  /*1e3e0*/  IMAD.WIDE.U32 R2, R5, UR4, R2 ;  /* 0x0000000405027c25 */ /* 0x000fe2000f8e0002 */
[----:B------:R-:W-:Y:S01]  /*1e3f0*/  SHF.R.S32.HI R0, RZ, 0x1f, R7 ;  /* 0x0000001fff007819 */ /* 0x000fe20000011407 */
[----:B------:R-:W-:-:S03]  /*1e400*/  ULDC.64 UR4, c[0x0][0xad8] ;  /* 0x0002b60000047ab9 */ /* 0x000fc60000000a00 */
[----:B------:R-:W-:Y:S01]  /*1e410*/  IADD3 R3, R3, R9, RZ ;  /* 0x0000000903037210 */ /* 0x000fe20007ffe0ff */
        /* <DEDUP_REMOVED lines=11> */
.L_x_6470:
[----:B------:R-:W-:Y:S01]  /*1e4d0*/  IMAD R25, R6, R25, RZ ;  /* 0x0000001906197224 */ /* 0x000fe200078e02ff */
[----:B------:R-:W-:Y:S01]  /*1e4e0*/  BSSY B1, `(.L_x_6278) ;  /* 0x0000011000017945 */ /* 0x000fe20003800000 */
[----:B------:R-:W-:-:S05]  /*1e4f0*/  IMAD R6, R20, 0x80, R8 ;  /* 0x0000008014067824 */ /* 0x000fca00078e0208 */
[----:B------:R-:W-:-:S13]  /*1e500*/  ISETP.GE.AND P0, PT, R6, R25, PT ;  /* 0x000000190600720c */ /* 0x000fda0003f06270 */
[----:B------:R-:W-:Y:S05]  /*1e510*/  @P0 BRA `(.L_x_6279) ;  /* 0x0000000000340947 */ /* 0x000fea0003800000 */
[----:B------:R-:W4:Y:S01]  /*1e520*/  LDL R9, [R1+0x6c] ;  /* 0x00006c0001097983 */ /* 0x000f220000100800 */
[----:B------:R-:W-:-:S03]  /*1e530*/  ULDC UR4, c[0x0][0xac8] ;  /* 0x0002b20000047ab9 */ /* 0x000fc60000000800 */
[----:B------:R-:W5:Y:S04]  /*1e540*/  LDL R7, [R1+0x88] ;  /* 0x0000880001077983 */ /* 0x000f680000100800 */
[----:B------:R-:W2:Y:S04]  /*1e550*/  LDL R10, [R1+0xc0] ;  /* 0x0000c000010a7983 */ /* 0x000ea80000100800 */
[----:B------:R-:W2:Y:S01]  /*1e560*/  LDL R8, [R1+0xbc] ;  /* 0x0000bc0001087983 */ /* 0x000ea20000100800 */
[----:B----4-:R-:W-:Y:S02]  /*1e570*/  ISETP.GE.AND P2, PT, R9, UR4, PT ;  /* 0x0000000409007c0c */ /* 0x010fe4000bf46270 */
[----:B-----5:R-:W-:-:S11]  /*1e580*/  ISETP.GE.AND P3, PT, R7, UR4, PT ;  /* 0x0000000407007c0c */ /* 0x020fd6000bf66270 */
[-C--:B---3--:R-:W-:Y:S02]  /*1e590*/  @!P2 LEA R4, P0, R9, R14.reuse, 0x1 ;  /* 0x0000000e0904a211 */ /* 0x088fe400078008ff */
[----:B------:R-:W-:Y:S02]  /*1e5a0*/  @!P3 LEA R14, P1, R7, R14, 0x1 ;  /* 0x0000000e070eb211 */ /* 0x000fe400078208ff */
[-C--:B--2---:R-:W-:Y:S02]  /*1e5b0*/  @!P2 LEA.HI.X R5, R9, R0.reuse, R10, 0x1, P0 ;  /* 0x000000000905a211 */ /* 0x084fe400000f0c0a */
[----:B------:R-:W-:-:S03]  /*1e5c0*/  @!P3 LEA.HI.X R15, R7, R0, R8, 0x1, P1 ;  /* 0x00000000070fb211 */ /* 0x000fc600008f0c08 */
[----:B------:R4:W-:Y:S04]  /*1e5d0*/  @!P2 ST.E.128 desc[UR60][R4.64], RZ ;  /* 0x000000ff0400a985 */ /* 0x0009e8000c101d3c */
[----:B------:R4:W-:Y:S02]  /*1e5e0*/  @!P3 ST.E.128 desc[UR60][R14.64], RZ ;  /* 0x000000ff0e00b985 */ /* 0x0009e4000c101d3c */
.L_x_6279:
[----:B------:R-:W-:Y:S05]  /*1e5f0*/  BSYNC B1 ;  /* 0x0000000000017941 */ /* 0x000fea0003800000 */
.L_x_6278:
[----:B------:R-:W-:-:S03]  /*1e600*/  UMOV UR4, 0xffffffff ;  /* 0xffffffff00047882 */ /* 0x000fc60000000000 */
[----:B------:R-:W-:Y:S05]  /*1e610*/  BRA.DIV UR4, `(.L_x_6280) ;  /* 0x0000008a04787947 */ /* 0x000fea000b800000 */
[----:B--2---:R2:W0:Y:S04]  /*1e620*/  SHFL.IDX PT, R0, R3, 0x1, 0x181f ;  /* 0x00381f0003007f89 */ /* 0x00442800000e0000 */
[----:B---34-:R2:W3:Y:S02]  /*1e630*/  SHFL.IDX PT, R14, R2, 0x1, 0x181f ;  /* 0x00381f00020e7f89 */ /* 0x0184e400000e0000 */
.L_x_6474:
[----:B------:R-:W-:Y:S01]  /*1e640*/  VIADD R4, R6, 0x20 ;  /* 0x0000002006047836 */ /* 0x000fe20000000000 */
[----:B------:R-:W-:Y:S04]  /*1e650*/  BSSY B1, `(.L_x_6281) ;  /* 0x0000010000017945 */ /* 0x000fe80003800000 */
[----:B------:R-:W-:-:S13]  /*1e660*/  ISETP.GE.AND P0, PT, R4, R25, PT ;  /* 0x000000190400720c */ /* 0x000fda0003f06270 */
[----:B------:R-:W-:Y:S05]  /*1e670*/  @P0 BRA `(.L_x_6282) ;  /* 0x0000000000340947 */ /* 0x000fea0003800000 */
[----:B------:R-:W4:Y:S01]  /*1e680*/  LDL R9, [R1+0x6c] ;  /* 0x00006c0001097983 */ /* 0x000f220000100800 */
[----:B------:R-:W-:-:S03]  /*1e690*/  ULDC UR4, c[0x0][0xac8] ;  /* 0x0002b20000047ab9 */ /* 0x000fc60000000800 */
[----:B------:R-:W5:Y:S04]  /*1e6a0*/  LDL R7, [R1+0x88] ;  /* 0x0000880001077983 */ /* 0x000f680000100800 */
[----:B------:R-:W0:Y:S04]  /*1e6b0*/  LDL R10, [R1+0xc0] ;  /* 0x0000c000010a7983 */ /* 0x000e280000100800 */
[----:B------:R-:W2:Y:S01]  /*1e6c0*/  LDL R8, [R1+0xbc] ;  /* 0x0000bc0001087983 */ /* 0x000ea20000100800 */
[----:B----4-:R-:W-:Y:S02]  /*1e6d0*/  ISETP.GE.AND P2, PT, R9, UR4, PT ;  /* 0x0000000409007c0c */ /* 0x010fe4000bf46270 */
[----:B-----5:R-:W-:-:S11]  /*1e6e0*/  ISETP.GE.AND P3, PT, R7, UR4, PT ;  /* 0x0000000407007c0c */ /* 0x020fd6000bf66270 */
[-C--:B---3--:R-:W-:Y:S02]  /*1e6f0*/  @!P2 LEA R4, P0, R9, R14.reuse, 0x1 ;  /* 0x0000000e0904a211 */ /* 0x088fe400078008ff */
[----:B------:R-:W-:Y:S02]  /*1e700*/  @!P3 LEA R14, P1, R7, R14, 0x1 ;  /* 0x0000000e070eb211 */ /* 0x000fe400078208ff */
[-C--:B0-----:R-:W-:Y:S02]  /*1e710*/  @!P2 LEA.HI.X R5, R9, R0.reuse, R10, 0x1, P0 ;  /* 0x000000000905a211 */ /* 0x081fe400000f0c0a */
[----:B--2---:R-:W-:-:S03]  /*1e720*/  @!P3 LEA.HI.X R15, R7, R0, R8, 0x1, P1 ;  /* 0x00000000070fb211 */ /* 0x004fc600008f0c08 */
[----:B------:R4:W-:Y:S04]  /*1e730*/  @!P2 ST.E.128 desc[UR60][R4.64], RZ ;  /* 0x000000ff0400a985 */ /* 0x0009e8000c101d3c */
[----:B------:R4:W-:Y:S02]  /*1e740*/  @!P3 ST.E.128 desc[UR60][R14.64], RZ ;  /* 0x000000ff0e00b985 */ /* 0x0009e4000c101d3c */
.L_x_6282:
[----:B------:R-:W-:Y:S05]  /*1e750*/  BSYNC B1 ;  /* 0x0000000000017941 */ /* 0x000fea0003800000 */
.L_x_6281:
[----:B------:R-:W-:-:S03]  /*1e760*/  UMOV UR4, 0xffffffff ;  /* 0xffffffff00047882 */ /* 0x000fc60000000000 */
[----:B------:R-:W-:Y:S05]  /*1e770*/  BRA.DIV UR4, `(.L_x_6283) ;  /* 0x0000008a04687947 */ /* 0x000fea000b800000 */
[----:B0-----:R0:W0:Y:S04]  /*1e780*/  SHFL.IDX PT, R0, R3, 0x2, 0x181f ;  /* 0x00581f0003007f89 */ /* 0x00102800000e0000 */
[----:B---34-:R3:W4:Y:S02]  /*1e790*/  SHFL.IDX PT, R14, R2, 0x2, 0x181f ;  /* 0x00581f00020e7f89 */ /* 0x01872400000e0000 */
.L_x_6478:
[----:B------:R-:W-:Y:S01]  /*1e7a0*/  IADD3 R4, R6, 0x40, RZ ;  /* 0x0000004006047810 */ /* 0x000fe20007ffe0ff */
[----:B------:R-:W-:Y:S03]  /*1e7b0*/  BSSY B1, `(.L_x_6284) ;  /* 0x0000010000017945 */ /* 0x000fe60003800000 */
[----:B------:R-:W-:-:S13]  /*1e7c0*/  ISETP.GE.AND P0, PT, R4, R25, PT ;  /* 0x000000190400720c */ /* 0x000fda0003f06270 */
[----:B------:R-:W-:Y:S05]  /*1e7d0*/  @P0 BRA `(.L_x_6285) ;  /* 0x0000000000340947 */ /* 0x000fea0003800000 */
[----:B------:R-:W5:Y:S01]  /*1e7e0*/  LDL R9, [R1+0x6c] ;  /* 0x00006c0001097983 */ /* 0x000f620000100800 */
[----:B------:R-:W-:-:S03]  /*1e7f0*/  ULDC UR4, c[0x0][0xac8] ;  /* 0x0002b20000047ab9 */ /* 0x000fc60000000800 */
[----:B------:R-:W2:Y:S04]  /*1e800*/  LDL R7, [R1+0x88] ;  /* 0x0000880001077983 */ /* 0x000ea80000100800 */
[----:B------:R-:W0:Y:S04]  /*1e810*/  LDL R10, [R1+0xc0] ;  /* 0x0000c000010a7983 */ /* 0x000e280000100800 */
[----:B------:R-:W3:Y:S01]  /*1e820*/  LDL R8, [R1+0xbc] ;  /* 0x0000bc0001087983 */ /* 0x000ee20000100800 */
[----:B-----5:R-:W-:Y:S02]  /*1e830*/  ISETP.GE.AND P2, PT, R9, UR4, PT ;  /* 0x0000000409007c0c */ /* 0x020fe4000bf46270 */
[----:B--2---:R-:W-:-:S11]  /*1e840*/  ISETP.GE.AND P3, PT, R7, UR4, PT ;  /* 0x0000000407007c0c */ /* 0x004fd6000bf66270 */
[-C--:B----4-:R-:W-:Y:S02]  /*1e850*/  @!P2 LEA R4, P0, R9, R14.reuse, 0x1 ;  /* 0x0000000e0904a211 */ /* 0x090fe400078008ff */
[----:B------:R-:W-:Y:S02]  /*1e860*/  @!P3 LEA R14, P1, R7, R14, 0x1 ;  /* 0x0000000e070eb211 */ /* 0x000fe400078208ff */
[-C--:B0-----:R-:W-:Y:S02]  /*1e870*/  @!P2 LEA.HI.X R5, R9, R0.reuse, R10, 0x1, P0 ;  /* 0x000000000905a211 */ /* 0x081fe400000f0c0a */
[----:B---3--:R-:W-:-:S03]  /*1e880*/  @!P3 LEA.HI.X R15, R7, R0, R8, 0x1, P1 ;  /* 0x00000000070fb211 */ /* 0x008fc600008f0c08 */
[----:B------:R0:W-:Y:S04]  /*1e890*/  @!P2 ST.E.128 desc[UR60][R4.64], RZ ;  /* 0x000000ff0400a985 */ /* 0x0001e8000c101d3c */
[----:B------:R0:W-:Y:S02]  /*1e8a0*/  @!P3 ST.E.128 desc[UR60][R14.64], RZ ;  /* 0x000000ff0e00b985 */ /* 0x0001e4000c101d3c */
.L_x_6285:
[----:B------:R-:W-:Y:S05]  /*1e8b0*/  BSYNC B1 ;  /* 0x0000000000017941 */ /* 0x000fea0003800000 */
.L_x_6284:
[----:B------:R-:W-:-:S03]  /*1e8c0*/  UMOV UR4, 0xffffffff ;  /* 0xffffffff00047882 */ /* 0x000fc60000000000 */
[----:B------:R-:W-:Y:S05]  /*1e8d0*/  BRA.DIV UR4, `(.L_x_6286) ;  /* 0x0000008a04587947 */ /* 0x000fea000b800000 */
[----:B0-----:R0:W0:Y:S04]  /*1e8e0*/  SHFL.IDX PT, R0, R3, 0x3, 0x181f ;  /* 0x00781f0003007f89 */ /* 0x00102800000e0000 */
[----:B----4-:R4:W0:Y:S02]  /*1e8f0*/  SHFL.IDX PT, R14, R2, 0x3, 0x181f ;  /* 0x00781f00020e7f89 */ /* 0x01082400000e0000 */
.L_x_6482:
[----:B--234-:R-:W-:-:S05]  /*1e900*/  VIADD R2, R6, 0x60 ;  /* 0x0000006006027836 */ /* 0x01cfca0000000000 */
[----:B------:R-:W-:-:S13]  /*1e910*/  ISETP.GE.AND P0, PT, R2, R25, PT ;  /* 0x000000190200720c */ /* 0x000fda0003f06270 */
[----:B------:R-:W-:Y:S05]  /*1e920*/  @P0 BRA `(.L_x_6273) ;  /* 0x0000000000340947 */ /* 0x000fea0003800000 */
[----:B------:R-:W2:Y:S01]  /*1e930*/  LDL R7, [R1+0x6c] ;  /* 0x00006c0001077983 */ /* 0x000ea20000100800 */
[----:B------:R-:W-:-:S03]  /*1e940*/  ULDC UR4, c[0x0][0xac8] ;  /* 0x0002b20000047ab9 */ /* 0x000fc60000000800 */
[----:B------:R-:W3:Y:S04]  /*1e950*/  LDL R4, [R1+0x88] ;  /* 0x0000880001047983 */ /* 0x000ee80000100800 */
[----:B------:R-:W4:Y:S04]  /*1e960*/  LDL R8, [R1+0xc0] ;  /* 0x0000c00001087983 */ /* 0x000f280000100800 */
[----:B------:R-:W5:Y:S01]  /*1e970*/  LDL R5, [R1+0xbc] ;  /* 0x0000bc0001057983 */ /* 0x000f620000100800 */
[----:B--2---:R-:W-:Y:S02]  /*1e980*/  ISETP.GE.AND P2, PT, R7, UR4, PT ;  /* 0x0000000407007c0c */ /* 0x004fe4000bf46270 */
[----:B---3--:R-:W-:-:S11]  /*1e990*/  ISETP.GE.AND P3, PT, R4, UR4, PT ;  /* 0x0000000404007c0c */ /* 0x008fd6000bf66270 */
[CC--:B0-----:R-:W-:Y:S02]  /*1e9a0*/  @!P2 LEA R2, P0, R7.reuse, R14.reuse, 0x1 ;  /* 0x0000000e0702a211 */ /* 0x0c1fe400078008ff */
[C---:B------:R-:W-:Y:S02]  /*1e9b0*/  @!P3 LEA R14, P1, R4.reuse, R14, 0x1 ;  /* 0x0000000e040eb211 */ /* 0x040fe400078208ff */
[-C--:B----4-:R-:W-:Y:S02]  /*1e9c0*/  @!P2 LEA.HI.X R3, R7, R0.reuse, R8, 0x1, P0 ;  /* 0x000000000703a211 */ /* 0x090fe400000f0c08 */
[----:B-----5:R-:W-:-:S03]  /*1e9d0*/  @!P3 LEA.HI.X R15, R4, R0, R5, 0x1, P1 ;  /* 0x00000000040fb211 */ /* 0x020fc600008f0c05 */
[----:B------:R2:W-:Y:S04]  /*1e9e0*/  @!P2 ST.E.128 desc[UR60][R2.64], RZ ;  /* 0x000000ff0200a985 */ /* 0x0005e8000c101d3c */
[----:B------:R2:W-:Y:S02]  /*1e9f0*/  @!P3 ST.E.128 desc[UR60][R14.64], RZ ;  /* 0x000000ff0e00b985 */ /* 0x0005e4000c101d3c */
.L_x_6273:
[----:B------:R-:W-:Y:S05]  /*1ea00*/  BSYNC B0 ;  /* 0x0000000000007941 */ /* 0x000fea0003800000 */
.L_x_6263:
[----:B0-----:R-:W5:Y:S01]  /*1ea10*/  LDL R0, [R1+0x5c] ;  /* 0x00005c0001007983 */ /* 0x001f620000100800 */
[----:B------:R-:W-:Y:S02]  /*1ea20*/  ULDC UR4, c[0x0][0xc3c] ;  /* 0x00030f0000047ab9 */ /* 0x000fe40000000800 */
[----:B-----5:R-:W-:-:S13]  /*1ea30*/  ISETP.GE.AND P0, PT, R0, UR4, PT ;  /* 0x0000000400007c0c */ /* 0x020fda000bf06270 */
[----:B------:R-:W-:Y:S05]  /*1ea40*/  @!P0 BRA `(.L_x_6287) ;  /* 0xfffffe2800148947 */ /* 0x000fea000383ffff */
[----:B------:R-:W-:Y:S05]  /*1ea50*/  BRA `(.L_x_6116) ;  /* 0x0000006c00487947 */ /* 0x000fea0003800000 */
.L_x_6114:
[----:B------:R-:W-:-:S08]  /*1ea60*/  NOP ;  /* 0x0000000000007918 */ /* 0x000fd00000000000 */
[----:B0-----:R-:W0:-:S00]  /*1ea70*/  USETMAXREG.DEALLOC.CTAPOOL 0x18 ;  /* 0x00000018000079c8 */ /* 0x001e0000080e0500 */
        /* <DEDUP_REMOVED lines=16> */
.L_x_6288:
        /* <DEDUP_REMOVED lines=15> */
[----:B------:R-:W-:Y:S02]  /*1ec70*/  ISETP.GE.U32.AND P5, PT, R5, 0x10, PT ;  /* 0x000000100500780c */ /* 0x000fe40003fa6070 */
[----:B------:R-:W-:Y:S01]  /*1ec80*/  MOV R16, RZ ;  /* 0x000000ff00107202 */ /* 0x000fe20000000f00 */
        /* <DEDUP_REMOVED lines=21> */
[----:B------:R-:W-:Y:S01]  /*1ede0*/  IMAD.MOV.U32 R4, RZ, RZ, R7 ;  /* 0x000000ffff047224 */ /* 0x000fe200078e0007 */
[----:B------:R-:W-:Y:S01]  /*1edf0*/  UMOV UR4, URZ ;  /* 0x0000003f00047c82 */ /* 0x000fe20008000000 */
[----:B------:R-:W-:Y:S01]  /*1ee00*/  ULDC UR7, c[0x0][0xc3c] ;  /* 0x00030f0000077ab9 */ /* 0x000fe20000000800 */
[----:B------:R-:W-:-:S05]  /*1ee10*/  ULDC UR5, c[0x0][0xc38] ;  /* 0x00030e0000057ab9 */ /* 0x000fca0000000800 */
.L_x_6294:
[----:B------:R-:W-:Y:S01]  /*1ee20*/  UIADD3 UR4, UR4, 0x1f, URZ ;  /* 0x0000001f04047890 */ /* 0x000fe2000fffe03f */
[----:B------:R-:W-:-:S05]  /*1ee30*/  IMAD.U32 R19, RZ, RZ, UR7 ;  /* 0x00000007ff137e24 */ /* 0x000fca000f8e00ff */
[----:B0-----:R-:W-:-:S13]  /*1ee40*/  ISETP.LE.AND P6, PT, R6, UR4, PT ;  /* 0x0000000406007c0c */ /* 0x001fda000bfc3270 */
[----:B------:R-:W-:Y:S05]  /*1ee50*/  @P6 BRA `(.L_x_6291) ;  /* 0x0000000400206947 */ /* 0x000fea0003800000 */
[----:B------:R-:W-:Y:S01]  /*1ee60*/  IADD3 R7, R5, UR4, RZ ;  /* 0x0000000405077c10 */ /* 0x000fe2000fffe0ff */
[----:B------:R-:W-:Y:S01]  /*1ee70*/  BSSY B0, `(.L_x_6292) ;  /* 0x0000007000007945 */ /* 0x000fe20003800000 */
[----:B------:R-:W-:Y:S02]  /*1ee80*/  IMAD.MOV.U32 R0, RZ, RZ, RZ ;  /* 0x000000ffff007224 */ /* 0x000fe400078e00ff */
[----:B------:R-:W-:-:S13]  /*1ee90*/  ISETP.GE.OR P6, PT, R7, R6, !P0 ;  /* 0x000000060700720c */ /* 0x000fda00047c6670 */
[----:B------:R-:W-:Y:S05]  /*1eea0*/  @P6 BRA `(.L_x_6293) ;  /* 0x00000000000c6947 */ /* 0x000fea0003800000 */
[----:B------:R-:W0:Y:S02]  /*1eeb0*/  LDC.64 R2, c[0x0][0xc80] ;  /* 0x00032000ff027b82 */ /* 0x000e240000000a00 */
[----:B0-----:R-:W-:-:S05]  /*1eec0*/  IMAD.WIDE R2, R7, 0x4, R2 ;  /* 0x0000000407027825 */ /* 0x001fca00078e0202 */
[----:B------:R0:W5:Y:S02]  /*1eed0*/  LDG.E R0, desc[UR60][R2.64] ;  /* 0x0000003c02007981 */ /* 0x000164000c1e1900 */
.L_x_6293:
[----:B------:R-:W-:Y:S05]  /*1eee0*/  BSYNC B0 ;  /* 0x0000000000007941 */ /* 0x000fea0003800000 */
.L_x_6292:
[----:B0----5:R-:W0:Y:S02]  /*1eef0*/  SHFL.UP PT, R2, R0, 0x1, RZ ;  /* 0x0420000000027989 */ /* 0x021e2400000e00ff */
        /* <DEDUP_REMOVED lines=19> */
[----:B------:R-:W-:Y:S01]  /*1f030*/  MOV R2, R9 ;  /* 0x0000000900027202 */ /* 0x000fe20000000f00 */
[----:B------:R-:W-:-:S07]  /*1f040*/  IMAD.MOV.U32 R7, RZ, RZ, R3 ;  /* 0x000000ffff077224 */ /* 0x000fce00078e0003 */
.L_x_6290:
        /* <DEDUP_REMOVED lines=16> */
.L_x_6295:
[----:B-1----:R-:W-:Y:S01]  /*1f150*/  IMAD R16, R16, UR5, R7 ;  /* 0x0000000510107c24 */ /* 0x002fe2000f8e0207 */
[----:B------:R-:W-:Y:S01]  /*1f160*/  IABS R6, R0 ;  /* 0x0000000000067213 */ /* 0x000fe20000000000 */
[----:B------:R-:W-:Y:S02]  /*1f170*/  IMAD R7, R11, R4, RZ ;  /* 0x000000040b077224 */ /* 0x000fe400078e02ff */
[----:B0-----:R-:W-:Y:S01]  /*1f180*/  IMAD.MOV.U32 R2, RZ, RZ, RZ ;  /* 0x000000ffff027224 */ /* 0x001fe200078e00ff */
[----:B------:R-:W-:Y:S01]  /*1f190*/  IADD3 R17, -R16, UR6, RZ ;  /* 0x0000000610117c10 */ /* 0x000fe2000fffe1ff */
[----:B------:R-:W-:Y:S02]  /*1f1a0*/  IMAD.MOV R6, RZ, RZ, -R6 ;  /* 0x000000ffff067224 */ /* 0x000fe400078e0a06 */
[----:B------:R-:W-:Y:S01]  /*1f1b0*/  IMAD.HI.U32 R2, R3, R7, R2 ;  /* 0x0000000703027227 */ /* 0x000fe200078e0002 */
[----:B------:R-:W-:-:S03]  /*1f1c0*/  IABS R3, R17 ;  /* 0x0000001100037213 */ /* 0x000fc60000000000 */
[----:B------:R-:W-:Y:S02]  /*1f1d0*/  VIADD R19, R19, UR4 ;  /* 0x0000000413137c36 */ /* 0x000fe40008000000 */
[----:B------:R-:W-:-:S04]  /*1f1e0*/  IMAD.HI.U32 R2, R2, R3, RZ ;  /* 0x0000000302027227 */ /* 0x000fc800078e00ff */
        /* <DEDUP_REMOVED lines=15> */
.L_x_6291:
[----:B------:R-:W-:Y:S01]  /*1f2e0*/  IMAD.MOV.U32 R17, RZ, RZ, RZ ;  /* 0x000000ffff117224 */ /* 0x000fe200078e00ff */
[----:B------:R-:W-:Y:S01]  /*1f2f0*/  MOV R16, UR6 ;  /* 0x0000000600107c02 */ /* 0x000fe20008000f00 */
[----:B------:R-:W-:-:S07]  /*1f300*/  IMAD.MOV.U32 R18, RZ, RZ, RZ ;  /* 0x000000ffff127224 */ /* 0x000fce00078e00ff */
.L_x_6296:
[----:B------:R-:W-:-:S13]  /*1f310*/  ISETP.NE.AND P0, PT, R5, RZ, PT ;  /* 0x000000ff0500720c */ /* 0x000fda0003f05270 */
[----:B------:R-:W0:Y:S01]  /*1f320*/  @!P0 S2R R3, SR_CgaCtaId ;  /* 0x0000000000038919 */ /* 0x000e220000008800 */
[----:B------:R-:W-:-:S04]  /*1f330*/  @!P0 MOV R0, 0x400 ;  /* 0x0000040000008802 */ /* 0x000fc80000000f00 */
[----:B0-----:R-:W-:-:S05]  /*1f340*/  @!P0 LEA R0, R3, R0, 0x18 ;  /* 0x0000000003008211 */ /* 0x001fca00078ec0ff */
[----:B------:R2:W-:Y:S01]  /*1f350*/  @!P0 STS.128 [R0+0x2e8d0], R16 ;  /* 0x02e8d01000008388 */ /* 0x0005e20000000c00 */
[----:B------:R-:W-:Y:S06]  /*1f360*/  BAR.ARV 0x5, 0x180 ;  /* 0x0146000000007b1d */ /* 0x000fec0000002000 */
.L_x_6289:
[----:B--2---:R-:W-:Y:S01]  /*1f370*/  IMAD.MOV.U32 R0, RZ, RZ, 0x1 ;  /* 0x00000001ff007424 */ /* 0x004fe200078e00ff */
[----:B------:R2:W-:Y:S01]  /*1f380*/  STL [R1+0x14], RZ ;  /* 0x000014ff01007387 */ /* 0x0005e20000100800 */
[----:B------:R-:W-:Y:S02]  /*1f390*/  ULDC UR4, c[0x0][0xc3c] ;  /* 0x00030f0000047ab9 */ /* 0x000fe40000000800 */
[----:B-1----:R-:W-:Y:S01]  /*1f3a0*/  ISETP.GE.AND P0, PT, R19, UR4, PT ;  /* 0x0000000413007c0c */ /* 0x002fe2000bf06270 */
[----:B------:R2:W-:Y:S04]  /*1f3b0*/  STL [R1+0x1c], R0 ;  /* 0x00001c0001007387 */ /* 0x0005e80000100800 */
[----:B------:R2:W-:Y:S08]  /*1f3c0*/  STL [R1+0x7c], RZ ;  /* 0x00007cff01007387 */ /* 0x0005f00000100800 */
[----:B--2---:R-:W-:Y:S05]  /*1f3d0*/  @P0 BRA `(.L_x_6297) ;  /* 0x0000005c00dc0947 */ /* 0x004fea0003800000 */
[----:B------:R-:W2:Y:S01]  /*1f3e0*/  LDL R0, [R1+0xc4] ;  /* 0x0000c40001007983 */ /* 0x000ea20000100800 */
[----:B------:R-:W1:Y:S01]  /*1f3f0*/  S2UR UR5, SR_CgaCtaId ;  /* 0x00000000000579c3 */ /* 0x000e620000008800 */
[----:B------:R-:W-:Y:S01]  /*1f400*/  UMOV UR4, 0x400 ;  /* 0x0000040000047882 */ /* 0x000fe20000000000 */
[----:B------:R-:W-:Y:S01]  /*1f410*/  BSSY B7, `(.L_x_6297) ;  /* 0x00005f3000077945 */ /* 0x000fe20003800000 */
[----:B------:R-:W0:Y:S01]  /*1f420*/  S2R R11, SR_TID.X ;  /* 0x00000000000b7919 */ /* 0x000e220000002100 */
[----:B------:R-:W-:Y:S01]  /*1f430*/  ULDC.64 UR36, c[0x0][0x198] ;  /* 0x0000660000247ab9 */ /* 0x000fe20000000a00 */
[----:B------:R-:W-:Y:S01]  /*1f440*/  ULDC UR40, c[0x0][0xc] ;  /* 0x0000030000287ab9 */ /* 0x000fe20000000800 */
[----:B-1----:R-:W-:Y:S01]  /*1f450*/  ULEA UR4, UR5, UR4, 0x18 ;  /* 0x0000000405047291 */ /* 0x002fe2000f8ec03f */
[C---:B0-----:R-:W-:Y:S01]  /*1f460*/  IMAD.SHL.U32 R2, R11.reuse, 0x10, RZ ;  /* 0x000000100b027824 */ /* 0x041fe200078e00ff */
[C---:B------:R-:W-:Y:S01]  /*1f470*/  LOP3.LUT R10, R11.reuse, 0x7f, RZ, 0xc0, !PT ;  /* 0x0000007f0b0a7812 */ /* 0x040fe200078ec0ff */
[C---:B------:R-:W-:Y:S01]  /*1f480*/  IMAD.SHL.U32 R5, R11.reuse, 0x20, RZ ;  /* 0x000000200b057824 */ /* 0x040fe200078e00ff */
[----:B------:R-:W-:-:S02]  /*1f490*/  SHF.L.U32 R3, R11, 0x1, RZ ;  /* 0x000000010b037819 */ /* 0x000fc400000006ff */
[--C-:B------:R-:W-:Y:S02]  /*1f4a0*/  SHF.R.U32.HI R6, RZ, 0x1, R11.reuse ;  /* 0x00000001ff067819 */ /* 0x100fe4000001160b */
[----:B------:R-:W-:Y:S02]  /*1f4b0*/  LOP3.LUT R7, R5, 0x80, RZ, 0xc0, !PT ;  /* 0x0000008005077812 */ /* 0x000fe400078ec0ff */
[----:B------:R-:W-:Y:S02]  /*1f4c0*/  LOP3.LUT P0, RZ, R11, 0x4, RZ, 0xc0, !PT ;  /* 0x000000040bff7812 */ /* 0x000fe4000780c0ff */
[----:B------:R-:W-:Y:S02]  /*1f4d0*/  LOP3.LUT R7, R7, 0x10, R11, 0xf8, !PT ;  /* 0x0000001007077812 */ /* 0x000fe400078ef80b */
[----:B--2---:R-:W-:Y:S02]  /*1f4e0*/  R2UR UR6, R0 ;  /* 0x00000000000672ca */ /* 0x004fe400000e0000 */
[----:B------:R-:W-:-:S04]  /*1f4f0*/  LOP3.LUT R0, R2, 0x3f0, RZ, 0xc0, !PT ;  /* 0x000003f002007812 */ /* 0x000fc800078ec0ff */
[----:B------:R-:W-:Y:S01]  /*1f500*/  LOP3.LUT R0, R0, 0x70, R3, 0x78, !PT ;  /* 0x0000007000007812 */ /* 0x000fe200078e7803 */
[----:B------:R-:W-:-:S05]  /*1f510*/  IMAD.SHL.U32 R3, R10, 0x10, RZ ;  /* 0x000000100a037824 */ /* 0x000fca00078e00ff */
[----:B------:R-:W-:Y:S01]  /*1f520*/  LOP3.LUT R4, R3, 0x600, RZ, 0xc0, !PT ;  /* 0x0000060003047812 */ /* 0x000fe200078ec0ff */
[----:B------:R-:W-:Y:S01]  /*1f530*/  ULOP3.LUT UR38, UR6, 0x1, URZ, 0xfc, !UPT ;  /* 0x0000000106267892 */ /* 0x000fe2000f8efc3f */
[----:B------:R-:W-:Y:S01]  /*1f540*/  LOP3.LUT R0, R0, 0x400, R3, 0xf8, !PT ;  /* 0x0000040000007812 */ /* 0x000fe200078ef803 */
[----:B------:R-:W-:Y:S01]  /*1f550*/  IMAD.SHL.U32 R3, R11, 0x80, RZ ;  /* 0x000000800b037824 */ /* 0x000fe200078e00ff */
[----:B------:R-:W-:Y:S01]  /*1f560*/  LOP3.LUT R4, R4, 0x60, R5, 0xf8, !PT ;  /* 0x0000006004047812 */ /* 0x000fe200078ef805 */
[----:B------:R-:W-:-:S03]  /*1f570*/  ULOP3.LUT UR39, UR6, 0x2, URZ, 0xfc, !UPT ;  /* 0x0000000206277892 */ /* 0x000fc6000f8efc3f */
[----:B------:R-:W-:Y:S02]  /*1f580*/  LOP3.LUT R4, R4, 0x100, R5, 0xf8, !PT ;  /* 0x0000010004047812 */ /* 0x000fe400078ef805 */
[----:B------:R-:W-:-:S04]  /*1f590*/  LOP3.LUT R5, R3, 0x380, RZ, 0xc0, !PT ;  /* 0x0000038003057812 */ /* 0x000fc800078ec0ff */
[----:B------:R-:W-:Y:S02]  /*1f5a0*/  LOP3.LUT R5, R5, 0x30, R6, 0xf8, !PT ;  /* 0x0000003005057812 */ /* 0x000fe400078ef806 */
[----:B------:R-:W-:-:S04]  /*1f5b0*/  SHF.L.U32 R6, R11, 0x2, RZ ;  /* 0x000000020b067819 */ /* 0x000fc800000006ff */
[----:B------:R-:W-:Y:S02]  /*1f5c0*/  LOP3.LUT R7, R7, 0x10, R6, 0x78, !PT ;  /* 0x0000001007077812 */ /* 0x000fe400078e7806 */
[----:B------:R-:W-:Y:S02]  /*1f5d0*/  LOP3.LUT R6, R5, 0x70, R2, 0x78, !PT ;  /* 0x0000007005067812 */ /* 0x000fe400078e7802 */
[----:B------:R-:W-:Y:S01]  /*1f5e0*/  LOP3.LUT R8, R4, R7, RZ, 0xfc, !PT ;  /* 0x0000000704087212 */ /* 0x000fe200078efcff */
[----:B------:R-:W-:Y:S01]  /*1f5f0*/  IMAD.U32 R4, RZ, RZ, UR4 ;  /* 0x00000004ff047e24 */ /* 0x000fe2000f8e00ff */
[----:B------:R-:W-:Y:S02]  /*1f600*/  SHF.R.U32.HI R5, RZ, 0x3, R10 ;  /* 0x00000003ff057819 */ /* 0x000fe4000001160a */
[----:B------:R-:W-:Y:S01]  /*1f610*/  LOP3.LUT R9, R6, 0xc00, R3, 0xf8, !PT ;  /* 0x00000c0006097812 */ /* 0x000fe200078ef803 */
[----:B------:R-:W-:Y:S01]  /*1f620*/  STL [R1+0xc], R8 ;  /* 0x00000c0801007387 */ /* 0x000fe20000100800 */
[----:B------:R-:W-:Y:S01]  /*1f630*/  LOP3.LUT R5, R5, 0x70, R2, 0xf8, !PT ;  /* 0x0000007005057812 */ /* 0x000fe200078ef802 */
[----:B------:R-:W-:-:S02]  /*1f640*/  IMAD.IADD R2, R4, 0x1, R0 ;  /* 0x0000000104027824 */ /* 0x000fc400078e0200 */
[C---:B------:R-:W-:Y:S01]  /*1f650*/  VIADD R3, R9.reuse, 0x40 ;  /* 0x0000004009037836 */ /* 0x040fe20000000000 */
[----:B------:R-:W-:Y:S01]  /*1f660*/  @P0 IADD3 R3, R9, -0x40, RZ ;  /* 0xffffffc009030810 */ /* 0x000fe20007ffe0ff */
[----:B------:R-:W-:Y:S01]  /*1f670*/  STL [R1+0x10], R9 ;  /* 0x0000100901007387 */ /* 0x000fe20000100800 */
[----:B------:R-:W-:-:S03]  /*1f680*/  IMAD.MOV.U32 R0, RZ, RZ, 0x1 ;  /* 0x00000001ff007424 */ /* 0x000fc600078e00ff */
[----:B------:R-:W-:Y:S04]  /*1f690*/  STL [R1+0x4], R4 ;  /* 0x0000040401007387 */ /* 0x000fe80000100800 */
[----:B------:R0:W-:Y:S04]  /*1f6a0*/  STL [R1+0x6c], R2 ;  /* 0x00006c0201007387 */ /* 0x0001e80000100800 */
[----:B------:R-:W-:Y:S04]  /*1f6b0*/  STL [R1+0x7c], RZ ;  /* 0x00007cff01007387 */ /* 0x000fe80000100800 */
[----:B------:R1:W-:Y:S01]  /*1f6c0*/  STL [R1+0x34], R3 ;  /* 0x0000340301007387 */ /* 0x0003e20000100800 */
[----:B0-----:R-:W-:-:S03]  /*1f6d0*/  LOP3.LUT R2, R8, 0x2800, RZ, 0xfc, !PT ;  /* 0x0000280008027812 */ /* 0x001fc600078efcff */
[----:B------:R-:W-:Y:S04]  /*1f6e0*/  STL [R1+0x20], R0 ;  /* 0x0000200001007387 */ /* 0x000fe80000100800 */
[----:B------:R-:W-:Y:S01]  /*1f6f0*/  STL [R1+0x18], RZ ;  /* 0x000018ff01007387 */ /* 0x000fe20000100800 */
[----:B-1----:R-:W-:-:S03]  /*1f700*/  LOP3.LUT R3, R8, 0x1800, RZ, 0xfc, !PT ;  /* 0x0000180008037812 */ /* 0x002fc600078efcff */
[----:B------:R-:W-:Y:S04]  /*1f710*/  STL [R1+0x14], RZ ;  /* 0x000014ff01007387 */ /* 0x000fe80000100800 */
[----:B------:R0:W-:Y:S04]  /*1f720*/  STL [R1+0x1c], R0 ;  /* 0x00001c0001007387 */ /* 0x0001e80000100800 */
[----:B------:R1:W-:Y:S04]  /*1f730*/  STL [R1+0x4c], R3 ;  /* 0x00004c0301007387 */ /* 0x0003e80000100800 */
[----:B------:R2:W-:Y:S01]  /*1f740*/  STL [R1+0x48], R2 ;  /* 0x0000480201007387 */ /* 0x0005e20000100800 */
[----:B0-----:R-:W-:-:S02]  /*1f750*/  LOP3.LUT R0, R8, 0x3800, RZ, 0xfc, !PT ;  /* 0x0000380008007812 */ /* 0x001fc400078efcff */
[----:B-1----:R-:W-:-:S03]  /*1f760*/  LOP3.LUT R3, R8, 0x4800, RZ, 0xfc, !PT ;  /* 0x0000480008037812 */ /* 0x002fc600078efcff */
[----:B------:R0:W-:Y:S01]  /*1f770*/  STL [R1+0x44], R0 ;  /* 0x0000440001007387 */ /* 0x0001e20000100800 */
[----:B--2---:R-:W-:-:S03]  /*1f780*/  LOP3.LUT R2, R8, 0x5800, RZ, 0xfc, !PT ;  /* 0x0000580008027812 */ /* 0x004fc600078efcff */
[----:B------:R1:W-:Y:S04]  /*1f790*/  STL [R1+0x40], R3 ;  /* 0x0000400301007387 */ /* 0x0003e80000100800 */
[----:B------:R1:W-:Y:S01]  /*1f7a0*/  STL [R1+0x3c], R2 ;  /* 0x00003c0201007387 */ /* 0x0003e20000100800 */
[----:B0-----:R-:W-:-:S05]  /*1f7b0*/  LOP3.LUT R0, R8, 0x6800, RZ, 0xfc, !PT ;  /* 0x0000680008007812 */ /* 0x001fca00078efcff */
[----:B------:R1:W-:Y:S02]  /*1f7c0*/  STL [R1+0x38], R0 ;  /* 0x0000380001007387 */ /* 0x0003e40000100800 */
.L_x_6399:
[----:B01-3--:R-:W0:Y:S02]  /*1f7d0*/  LDC.64 R2, c[0x0][0xc88] ;  /* 0x00032200ff027b82 */ /* 0x00be240000000a00 */
        /* <DEDUP_REMOVED lines=54> */
[----:B0-----:R-:W-:Y:S02]  /*1fb40*/  IMAD.U32 R9, RZ, RZ, UR5 ;  /* 0x00000005ff097e24 */ /* 0x001fe4000f8e00ff */
[----:B------:R-:W-:Y:S01]  /*1fb50*/  IMAD.U32 R8, RZ, RZ, UR4 ;  /* 0x00000004ff087e24 */ /* 0x000fe2000f8e00ff */
[----:B--2---:R0:W-:Y:S01]  /*1fb60*/  STL [R1+0x70], R12 ;  /* 0x0000700c01007387 */ /* 0x0041e20000100800 */
[----:B------:R-:W-:Y:S05]  /*1fb70*/  @P3 BRA `(.L_x_6298) ;  /* 0x0000000000143947 */ /* 0x000fea0003800000 */
[----:B------:R-:W-:Y:S05]  /*1fb80*/  @!P2 BRA `(.L_x_6298) ;  /* 0x000000000010a947 */ /* 0x000fea0003800000 */
[----:B0-----:R-:W2:Y:S04]  /*1fb90*/  LDG.E R12, desc[UR60][R2.64] ;  /* 0x0000003c020c7981 */ /* 0x001ea8000c1e1900 */
[----:B------:R-:W2:Y:S02]  /*1fba0*/  LDG.E R2, desc[UR60][R2.64+0x4] ;  /* 0x0000043c02027981 */ /* 0x000ea4000c1e1900 */
[----:B--2---:R-:W-:-:S05]  /*1fbb0*/  IADD3 R2, -R12, R2, RZ ;  /* 0x000000020c027210 */ /* 0x004fca0007ffe1ff */
[----:B------:R1:W-:Y:S02]  /*1fbc0*/  STL [R1+0x70], R2 ;  /* 0x0000700201007387 */ /* 0x0003e40000100800 */
.L_x_6298:
        /* <DEDUP_REMOVED lines=12> */
.L_x_6299:
[----:B------:R-:W-:Y:S05]  /*1fc90*/  @!P0 BRA `(.L_x_6300) ;  /* 0x00000000000c8947 */ /* 0x000fea0003800000 */
[----:B------:R-:W2:Y:S04]  /*1fca0*/  LDG.E R8, desc[UR60][R6.64] ;  /* 0x0000003c06087981 */ /* 0x000ea8000c1e1900 */
[----:B------:R-:W2:Y:S02]  /*1fcb0*/  LDG.E R6, desc[UR60][R6.64+0x4] ;  /* 0x0000043c06067981 */ /* 0x000ea4000c1e1900 */
[----:B--2---:R-:W-:-:S07]  /*1fcc0*/  IMAD.IADD R8, R6, 0x1, -R8 ;  /* 0x0000000106087824 */ /* 0x004fce00078e0a08 */
.L_x_6300:
[----:B0-----:R-:W2:Y:S01]  /*1fcd0*/  @P1 LDG.E R2, desc[UR60][R4.64] ;  /* 0x0000003c04021981 */ /* 0x001ea2000c1e1900 */
[----:B-----5:R-:W-:-:S03]  /*1fce0*/  IADD3 R0, -R0, R8, RZ ;  /* 0x0000000800007210 */ /* 0x020fc60007ffe1ff */
[----:B------:R-:W2:Y:S01]  /*1fcf0*/  @P1 LDG.E R4, desc[UR60][R4.64+0x4] ;  /* 0x0000043c04041981 */ /* 0x000ea2000c1e1900 */
[----:B------:R-:W-:Y:S01]  /*1fd00*/  BSSY B0, `(.L_x_6301) ;  /* 0x00000f3000007945 */ /* 0x000fe20003800000 */
[----:B--2---:R-:W-:-:S04]  /*1fd10*/  @P1 IMAD.IADD R9, R4, 0x1, -R2 ;  /* 0x0000000104091824 */ /* 0x004fc800078e0a02 */
[----:B------:R-:W-:Y:S01]  /*1fd20*/  IMAD.IADD R3, R0, 0x1, R9 ;  /* 0x0000000100037824 */ /* 0x000fe200078e0209 */
[----:B------:R-:W-:-:S04]  /*1fd30*/  MOV R2, RZ ;  /* 0x000000ff00027202 */ /* 0x000fc80000000f00 */
[----:B------:R0:W-:Y:S02]  /*1fd40*/  STL [R1+0x5c], R3 ;  /* 0x00005c0301007387 */ /* 0x0001e40000100800 */
[----:B0-----:R-:W-:-:S04]  /*1fd50*/  VIADD R3, R3, 0xdf ;  /* 0x000000df03037836 */ /* 0x001fc80000000000 */
[----:B------:R-:W-:-:S05]  /*1fd60*/  IMAD.HI R2, R3, -0x6db6db6d, R2 ;  /* 0x9249249303027827 */ /* 0x000fca00078e0202 */
[----:B------:R-:W-:-:S04]  /*1fd70*/  SHF.R.U32.HI R3, RZ, 0x1f, R2 ;  /* 0x0000001fff037819 */ /* 0x000fc80000011602 */
[----:B------:R-:W-:-:S05]  /*1fd80*/  LEA.HI.SX32 R4, R2, R3, 0x19 ;  /* 0x0000000302047211 */ /* 0x000fca00078fcaff */
[----:B------:R0:W-:Y:S02]  /*1fd90*/  STL [R1+0x68], R4 ;  /* 0x0000680401007387 */ /* 0x0001e40000100800 */
[--C-:B0-----:R-:W-:Y:S02]  /*1fda0*/  IMAD R4, R4, 0xe0, -R0.reuse ;  /* 0x000000e004047824 */ /* 0x101fe400078e0a00 */
[----:B------:R-:W-:-:S03]  /*1fdb0*/  IMAD.MOV R0, RZ, RZ, -R0 ;  /* 0x000000ffff007224 */ /* 0x000fc600078e0a00 */
[----:B------:R-:W-:Y:S02]  /*1fdc0*/  VIMNMX R4, R4, R9, PT ;  /* 0x0000000904047248 */ /* 0x000fe40003fe0100 */
[----:B------:R-:W-:-:S04]  /*1fdd0*/  VIMNMX R0, RZ, R0, !PT ;  /* 0x00000000ff007248 */ /* 0x000fc80007fe0100 */
[----:B------:R-:W-:Y:S02]  /*1fde0*/  ISETP.GT.AND P0, PT, R4, R0, PT ;  /* 0x000000000400720c */ /* 0x000fe40003f04270 */
[----:B------:R-:W-:-:S05]  /*1fdf0*/  SHF.R.U32.HI R2, RZ, 0x5, R0 ;  /* 0x00000005ff027819 */ /* 0x000fca0000011600 */
[----:B------:R-:W-:-:S06]  /*1fe00*/  IMAD.WIDE.U32 R2, R2, 0x24924925, RZ ;  /* 0x2492492502027825 */ /* 0x000fcc00078e00ff */
[----:B------:R-:W-:Y:S01]  /*1fe10*/  @P0 VIADD R5, R4, 0xdf ;  /* 0x000000df04050836 */ /* 0x000fe20000000000 */
[----:B------:R-:W-:Y:S01]  /*1fe20*/  @P0 MOV R4, RZ ;  /* 0x000000ff00040202 */ /* 0x000fe20000000f00 */
[----:B------:R-:W-:-:S04]  /*1fe30*/  IMAD.MOV.U32 R2, RZ, RZ, R3 ;  /* 0x000000ffff027224 */ /* 0x000fc800078e0003 */
[----:B------:R-:W-:-:S05]  /*1fe40*/  @P0 IMAD.HI R4, R5, -0x6db6db6d, R4 ;  /* 0x9249249305040827 */ /* 0x000fca00078e0204 */
        /* <DEDUP_REMOVED lines=9> */
[----:B------:R-:W0:Y:S02]  /*1fee0*/  S2R R3, SR_TID.X ;  /* 0x0000000000037919 */ /* 0x000e240000002100 */
[----:B0-----:R-:W-:-:S04]  /*1fef0*/  SHF.R.U32.HI R3, RZ, 0x5, R3 ;  /* 0x00000005ff037819 */ /* 0x001fc80000011603 */
[----:B------:R-:W-:-:S05]  /*1ff00*/  LOP3.LUT R3, R3, 0x3, RZ, 0xc0, !PT ;  /* 0x0000000303037812 */ /* 0x000fca00078ec0ff */
[----:B------:R0:W1:Y:S02]  /*1ff10*/  SHFL.IDX PT, R14, R3, RZ, 0x1f ;  /* 0x00001fff030e7589 */ /* 0x00006400000e0000 */
.L_x_6485:
[----:B-1----:R-:W-:Y:S02]  /*1ff20*/  ISETP.NE.AND P0, PT, R14, RZ, PT ;  /* 0x000000ff0e00720c */ /* 0x002fe40003f05270 */
[----:B------:R-:W-:-:S11]  /*1ff30*/  PLOP3.LUT P6, PT, PT, PT, PT, 0x8, 0x0 ;  /* 0x000000000000781c */ /* 0x000fd60003fce170 */
[----:B------:R-:W-:Y:S05]  /*1ff40*/  @P0 BRA `(.L_x_6304) ;  /* 0x00000000000c0947 */ /* 0x000fea0003800000 */
[----:B------:R-:W-:-:S03]  /*1ff50*/  UMOV UR4, 0xffffffff ;  /* 0xffffffff00047882 */ /* 0x000fc60000000000 */
[----:B------:R-:W-:Y:S05]  /*1ff60*/  BRA.DIV UR4, `(.L_x_6305) ;  /* 0x0000007604307947 */ /* 0x000fea000b800000 */
[----:B------:R-:W-:-:S13]  /*1ff70*/  ELECT P6, URZ, PT ;  /* 0x00000000003f782f */ /* 0x000fda00038c0000 */
.L_x_6304:
        /* <DEDUP_REMOVED lines=10> */
.L_x_6488:
[----:B------:R-:W-:Y:S05]  /*20020*/  BSYNC B1 ;  /* 0x0000000000017941 */ /* 0x000fea0003800000 */
.L_x_6306:
        /* <DEDUP_REMOVED lines=14> */
.L_x_6489:
[----:B------:R-:W-:Y:S05]  /*20110*/  BSYNC B2 ;  /* 0x0000000000027941 */ /* 0x000fea0003800000 */
.L_x_6310:
        /* <DEDUP_REMOVED lines=9> */
.L_x_6313:
[----:B------:R-:W-:Y:S05]  /*201b0*/  BSYNC B2 ;  /* 0x0000000000027941 */ /* 0x000fea0003800000 */
.L_x_6312:
        /* <DEDUP_REMOVED lines=14> */
.L_x_6314:
        /* <DEDUP_REMOVED lines=13> */
.L_x_6490:
[----:B------:R-:W-:Y:S05]  /*20370*/  BSYNC B2 ;  /* 0x0000000000027941 */ /* 0x000fea0003800000 */
.L_x_6315:
[----:B------:R-:W-:Y:S01]  /*20380*/  BSSY B2, `(.L_x_6317) ;  /* 0x000000b000027945 */ /* 0x000fe20003800000 */
[----:B------:R-:W-:Y:S01]  /*20390*/  IMAD.MOV.U32 R4, RZ, RZ, 0x0 ;  /* 0x00000000ff047424 */ /* 0x000fe200078e00ff */
[----:B------:R-:W-:Y:S02]  /*203a0*/  MOV R5, 0x12f00000 ;  /* 0x12f0000000057802 */ /* 0x000fe40000000f00 */
        /* <DEDUP_REMOVED lines=8> */
.L_x_6318:
[----:B------:R-:W-:Y:S05]  /*20430*/  BSYNC B2 ;  /* 0x0000000000027941 */ /* 0x000fea0003800000 */
.L_x_6317:
        /* <DEDUP_REMOVED lines=8> */
.L_x_6319:
        /* <DEDUP_REMOVED lines=10> */
.L_x_6309:
[----:B------:R-:W-:Y:S05]  /*20560*/  BSYNC B1 ;  /* 0x0000000000017941 */ /* 0x000fea0003800000 */
.L_x_6308:
[----:B------:R-:W2:Y:S04]  /*20570*/  LDL.LU R5, [R1+0x18] ;  /* 0x0000180001057983 */ /* 0x000ea80000300800 */
[----:B------:R-:W3:Y:S01]  /*20580*/  LDL.LU R8, [R1+0x20] ;  /* 0x0000200001087983 */ /* 0x000ee20000300800 */
[----:B0-----:R-:W-:Y:S01]  /*20590*/  VIADD R3, R7, 0xfffffffe ;  /* 0xfffffffe07037836 */ /* 0x001fe20000000000 */
[----:B------:R-:W-:-:S04]  /*205a0*/  PLOP3.LUT P0, PT, PT, PT, PT, 0x8, 0x0 ;  /* 0x000000000000781c */ /* 0x000fc80003f0e170 */
[----:B------:R-:W-:Y:S02]  /*205b0*/  ISETP.GE.AND P2, PT, R3, R2, PT ;  /* 0x000000020300720c */ /* 0x000fe40003f46270 */
[----:B--2---:R-:W-:-:S04]  /*205c0*/  IADD3 R4, R5, 0x1, RZ ;  /* 0x0000000105047810 */ /* 0x004fc80007ffe0ff */
[----:B------:R-:W-:-:S04]  /*205d0*/  ISETP.NE.AND P1, PT, R4, 0x2, PT ;  /* 0x000000020400780c */ /* 0x000fc80003f25270 */
[----:B------:R-:W-:Y:S02]  /*205e0*/  SEL R5, RZ, 0x1, P1 ;  /* 0x00000001ff057807 */ /* 0x000fe40000800000 */
[----:B------:R-:W-:Y:S02]  /*205f0*/  SEL R4, R4, RZ, P1 ;  /* 0x000000ff04047207 */ /* 0x000fe40000800000 */
[----:B---3--:R-:W-:-:S03]  /*20600*/  LOP3.LUT R8, R8, R5, RZ, 0x3c, !PT ;  /* 0x0000000508087212 */ /* 0x008fc600078e3cff */
[----:B------:R0:W-:Y:S04]  /*20610*/  STL [R1+0x18], R4 ;  /* 0x0000180401007387 */ /* 0x0001e80000100800 */
[----:B------:R0:W-:Y:S01]  /*20620*/  STL [R1+0x20], R8 ;  /* 0x0000200801007387 */ /* 0x0001e20000100800 */
[----:B------:R-:W-:Y:S05]  /*20630*/  @!P2 BRA `(.L_x_6302) ;  /* 0x00000004007ca947 */ /* 0x000fea0003800000 */
.L_x_6332:
[----:B------:R-:W-:Y:S05]  /*20640*/  YIELD ;  /* 0x0000000000007946 */ /* 0x000fea0003800000 */
[----:B------:R-:W-:Y:S04]  /*20650*/  BSSY B1, `(.L_x_6320) ;  /* 0x0000051000017945 */ /* 0x000fe80003800000 */
[----:B-1----:R-:W-:Y:S05]  /*20660*/  @!P6 BRA `(.L_x_6321) ;  /* 0x00000004003ce947 */ /* 0x002fea0003800000 */
[----:B------:R-:W2:Y:S04]  /*20670*/  LDL R7, [R1+0x4] ;  /* 0x0000040001077983 */ /* 0x000ea80000100800 */
[----:B0-----:R-:W2:Y:S04]  /*20680*/  LDL R4, [R1+0x18] ;  /* 0x0000180001047983 */ /* 0x001ea80000100800 */
        /* <DEDUP_REMOVED lines=9> */
.L_x_6491:
[----:B------:R-:W-:Y:S05]  /*20720*/  BSYNC B2 ;  /* 0x0000000000027941 */ /* 0x000fea0003800000 */
.L_x_6322:
        /* <DEDUP_REMOVED lines=9> */
.L_x_6325:
[----:B------:R-:W-:Y:S05]  /*207c0*/  BSYNC B2 ;  /* 0x0000000000027941 */ /* 0x000fea0003800000 */
.L_x_6324:
[----:B------:R-:W2:Y:S04]  /*207d0*/  LDL R7, [R1+0x4] ;  /* 0x0000040001077983 */ /* 0x000ea80000100800 */
[----:B------:R-:W2:Y:S01]  /*207e0*/  LDL R6, [R1+0x18] ;  /* 0x0000180001067983 */ /* 0x000ea20000100800 */
[----:B------:R-:W-:Y:S01]  /*207f0*/  MOV R11, RZ ;  /* 0x000000ff000b7202 */ /* 0x000fe20000000f00 */
[----:B------:R-:W-:Y:S01]  /*20800*/  UIADD3 UR4, UP0, UR36, 0x570, URZ ;  /* 0x0000057024047890 */ /* 0x000fe2000ff1e03f */
[----:B------:R-:W-:Y:S01]  /*20810*/  PLOP3.LUT P1, PT, PT, PT, PT, 0x80, 0x0 ;  /* 0x000000000000781c */ /* 0x000fe20003f2f070 */
[----:B------:R-:W-:Y:S01]  /*20820*/  VIADD R8, R4, 0x2e890 ;  /* 0x0002e89004087836 */ /* 0x000fe20000000000 */
[----:B------:R-:W-:Y:S01]  /*20830*/  R2UR UR10, R11 ;  /* 0x000000000b0a72ca */ /* 0x000fe200000e0000 */
[----:B------:R-:W-:Y:S01]  /*20840*/  UIADD3.X UR5, URZ, UR37, URZ, UP0, !UPT ;  /* 0x000000253f057290 */ /* 0x000fe200087fe43f */
[----:B------:R-:W-:Y:S01]  /*20850*/  UMOV UR6, 0x0 ;  /* 0x0000000000067882 */ /* 0x000fe20000000000 */
[----:B------:R-:W-:Y:S01]  /*20860*/  UMOV UR7, 0x12f00000 ;  /* 0x12f0000000077882 */ /* 0x000fe20000000000 */
[----:B--2---:R-:W-:-:S02]  /*20870*/  IMAD R6, R6, 0x7000, R7 ;  /* 0x0000700006067824 */ /* 0x004fc400078e0207 */
[----:B------:R-:W-:Y:S02]  /*20880*/  IMAD R7, R3, 0xe0, R10 ;  /* 0x000000e003077824 */ /* 0x000fe400078e020a */
[----:B------:R-:W-:-:S07]  /*20890*/  VIADD R9, R6, 0x20400 ;  /* 0x0002040006097836 */ /* 0x000fce0000000000 */
.L_x_6326:
        /* <DEDUP_REMOVED lines=13> */
.L_x_6492:
[----:B------:R-:W-:Y:S05]  /*20970*/  BSYNC B2 ;  /* 0x0000000000027941 */ /* 0x000fea0003800000 */
.L_x_6327:
        /* <DEDUP_REMOVED lines=11> */
.L_x_6330:
[----:B------:R-:W-:Y:S05]  /*20a30*/  BSYNC B2 ;  /* 0x0000000000027941 */ /* 0x000fea0003800000 */
.L_x_6329:
[----:B------:R-:W-:Y:S01]  /*20a40*/  R2UR UR10, R11 ;  /* 0x000000000b0a72ca */ /* 0x000fe200000e0000 */
[----:B------:R-:W-:Y:S01]  /*20a50*/  UIADD3 UR4, UP0, UR36, 0x670, URZ ;  /* 0x0000067024047890 */ /* 0x000fe2000ff1e03f */
[----:B------:R-:W-:Y:S01]  /*20a60*/  R2UR UR6, R8 ;  /* 0x00000000080672ca */ /* 0x000fe200000e0000 */
[----:B------:R-:W-:Y:S01]  /*20a70*/  VIADD R6, R6, 0xe400 ;  /* 0x0000e40006067836 */ /* 0x000fe20000000000 */
[----:B------:R-:W-:Y:S01]  /*20a80*/  R2UR UR7, R9 ;  /* 0x00000000090772ca */ /* 0x000fe200000e0000 */
[----:B01----:R-:W-:Y:S01]  /*20a90*/  VIADD R4, R4, 0x2e8b0 ;  /* 0x0002e8b004047836 */ /* 0x003fe20000000000 */
[----:B------:R-:W-:Y:S01]  /*20aa0*/  PLOP3.LUT P1, PT, PT, PT, PT, 0x80, 0x0 ;  /* 0x000000000000781c */ /* 0x000fe20003f2f070 */
[----:B------:R-:W-:-:S12]  /*20ab0*/  UIADD3.X UR5, URZ, UR37, URZ, UP0, !UPT ;  /* 0x000000253f057290 */ /* 0x000fd800087fe43f */
.L_x_6331:
        /* <DEDUP_REMOVED lines=10> */
.L_x_6321:
[----:B------:R-:W-:Y:S05]  /*20b60*/  BSYNC B1 ;  /* 0x0000000000017941 */ /* 0x000fea0003800000 */
.L_x_6320:
[----:B------:R-:W2:Y:S04]  /*20b70*/  LDL.LU R5, [R1+0x18] ;  /* 0x0000180001057983 */ /* 0x000ea80000300800 */
[----:B0-----:R-:W3:Y:S01]  /*20b80*/  LDL.LU R8, [R1+0x20] ;  /* 0x0000200001087983 */ /* 0x001ee20000300800 */
[C---:B------:R-:W-:Y:S01]  /*20b90*/  ISETP.GT.AND P2, PT, R3.reuse, R2, PT ;  /* 0x000000020300720c */ /* 0x040fe20003f44270 */
[----:B------:R-:W-:Y:S01]  /*20ba0*/  VIADD R3, R3, 0xffffffff ;  /* 0xffffffff03037836 */ /* 0x000fe20000000000 */
[----:B--2---:R-:W-:-:S04]  /*20bb0*/  IADD3 R4, R5, 0x1, RZ ;  /* 0x0000000105047810 */ /* 0x004fc80007ffe0ff */
[----:B------:R-:W-:-:S04]  /*20bc0*/  ISETP.NE.AND P1, PT, R4, 0x2, PT ;  /* 0x000000020400780c */ /* 0x000fc80003f25270 */
[----:B------:R-:W-:Y:S02]  /*20bd0*/  SEL R5, RZ, 0x1, P1 ;  /* 0x00000001ff057807 */ /* 0x000fe40000800000 */
[----:B------:R-:W-:Y:S02]  /*20be0*/  SEL R4, R4, RZ, P1 ;  /* 0x000000ff04047207 */ /* 0x000fe40000800000 */
[----:B---3--:R-:W-:-:S05]  /*20bf0*/  LOP3.LUT R8, R8, R5, RZ, 0x3c, !PT ;  /* 0x0000000508087212 */ /* 0x008fca00078e3cff */
[----:B------:R1:W-:Y:S04]  /*20c00*/  STL [R1+0x20], R8 ;  /* 0x0000200801007387 */ /* 0x0003e80000100800 */
[----:B------:R1:W-:Y:S01]  /*20c10*/  STL [R1+0x18], R4 ;  /* 0x0000180401007387 */ /* 0x0003e20000100800 */
[----:B------:R-:W-:Y:S05]  /*20c20*/  @P2 BRA `(.L_x_6332) ;  /* 0xfffffff800842947 */ /* 0x000fea000383ffff */
.L_x_6302:
[----:B------:R-:W-:Y:S05]  /*20c30*/  BSYNC B0 ;  /* 0x0000000000007941 */ /* 0x000fea0003800000 */
.L_x_6301:
        /* <DEDUP_REMOVED lines=22> */
.L_x_6333:
        /* <DEDUP_REMOVED lines=14> */
[----:B------:R-:W-:Y:S02]  /*20e80*/  IMAD.U32 R7, RZ, RZ, UR9 ;  /* 0x00000009ff077e24 */ /* 0x000fe4000f8e00ff */
[----:B------:R-:W-:-:S02]  /*20e90*/  IMAD.U32 R10, RZ, RZ, UR4 ;  /* 0x00000004ff0a7e24 */ /* 0x000fc4000f8e00ff */
[----:B------:R-:W-:Y:S02]  /*20ea0*/  IMAD.MOV.U32 R8, RZ, RZ, 0x70 ;  /* 0x00000070ff087424 */ /* 0x000fe400078e00ff */
[----:B------:R-:W-:Y:S02]  /*20eb0*/  IMAD.MOV.U32 R12, RZ, RZ, 0x1 ;  /* 0x00000001ff0c7424 */ /* 0x000fe400078e00ff */
[----:B------:R-:W-:-:S07]  /*20ec0*/  IMAD.MOV.U32 R13, RZ, RZ, RZ ;  /* 0x000000ffff0d7224 */ /* 0x000fce00078e00ff */
[----:B------:R-:W-:-:S07]  /*20ed0*/  LEPC R20, `(.L_x_6336) ;  /* 0x000000001014794e */ /* 0x000fce0000000000 */
[----:B0-----:R-:W-:Y:S05]  /*20ee0*/  CALL.ABS.NOINC R2 ;  /* 0x0000000002007343 */ /* 0x001fea0003c00000 */
.L_x_6336:
[----:B------:R-:W-:Y:S05]  /*20ef0*/  BSYNC B6 ;  /* 0x0000000000067941 */ /* 0x000fea0003800000 */
.L_x_6335:
[----:B------:R-:W2:Y:S04]  /*20f00*/  LDL R0, [R1+0x4] ;  /* 0x0000040001007983 */ /* 0x000ea80000100800 */
[----:B------:R-:W3:Y:S01]  /*20f10*/  LDL.LU R2, [R1+0x28] ;  /* 0x0000280001027983 */ /* 0x000ee20000300800 */
[----:B------:R-:W-:Y:S01]  /*20f20*/  BSSY B6, `(.L_x_6337) ;  /* 0x0000017000067945 */ /* 0x000fe20003800000 */
[----:B--2---:R-:W-:-:S04]  /*20f30*/  IADD3 R0, R0, 0xe400, RZ ;  /* 0x0000e40000007810 */ /* 0x004fc80007ffe0ff */
[----:B------:R-:W-:Y:S02]  /*20f40*/  LOP3.LUT P0, RZ, R0, 0x3ff, RZ, 0xc0, !PT ;  /* 0x000003ff00ff7812 */ /* 0x000fe4000780c0ff */
[----:B---3--:R-:W-:-:S11]  /*20f50*/  LOP3.LUT R2, R2, 0xfffffffe, RZ, 0xc0, !PT ;  /* 0xfffffffe02027812 */ /* 0x008fd600078ec0ff */
        /* <DEDUP_REMOVED lines=19> */
.L_x_6338:
[----:B------:R-:W-:Y:S05]  /*21090*/  BSYNC B6 ;  /* 0x0000000000067941 */ /* 0x000fea0003800000 */
.L_x_6337:
        /* <DEDUP_REMOVED lines=22> */
.L_x_6340:
[----:B------:R-:W-:Y:S05]  /*21200*/  BSYNC B6 ;  /* 0x0000000000067941 */ /* 0x000fea0003800000 */
.L_x_6339:
        /* <DEDUP_REMOVED lines=20> */
.L_x_6342:
[----:B------:R-:W-:Y:S05]  /*21350*/  BSYNC B6 ;  /* 0x0000000000067941 */ /* 0x000fea0003800000 */
.L_x_6341:
        /* <DEDUP_REMOVED lines=23> */
.L_x_6495:
        /* <DEDUP_REMOVED lines=11> */
.L_x_6498:
[----:B------:R-:W-:Y:S05]  /*21580*/  @!P6 BRA `(.L_x_6344) ;  /* 0x00000004006ce947 */ /* 0x000fea0003800000 */
[----:B0-----:R-:W2:Y:S01]  /*21590*/  LDL R0, [R1+0x68] ;  /* 0x0000680001007983 */ /* 0x001ea20000100800 */
[----:B------:R-:W-:-:S04]  /*215a0*/  ISETP.NE.U32.AND P0, PT, R2, RZ, PT ;  /* 0x000000ff0200720c */ /* 0x000fc80003f05070 */
[----:B------:R-:W-:Y:S01]  /*215b0*/  ISETP.NE.AND.EX P0, PT, R3, RZ, PT, P0 ;  /* 0x000000ff0300720c */ /* 0x000fe20003f05300 */
[----:B--2---:R-:W-:-:S12]  /*215c0*/  VIADD R4, R0, 0xffffffff ;  /* 0xffffffff00047836 */ /* 0x004fd80000000000 */
[----:B------:R-:W-:Y:S05]  /*215d0*/  @!P0 BRA `(.L_x_6346) ;  /* 0x00000000004c8947 */ /* 0x000fea0003800000 */
[----:B------:R-:W0:Y:S01]  /*215e0*/  LDC R8, c[0x0][0x43c] ;  /* 0x00010f00ff087b82 */ /* 0x000e220000000800 */
[----:B------:R-:W-:Y:S01]  /*215f0*/  IMAD.MOV.U32 R0, RZ, RZ, R4 ;  /* 0x000000ffff007224 */ /* 0x000fe200078e0004 */
[----:B------:R-:W-:Y:S01]  /*21600*/  ULDC.64 UR4, c[0x0][0x428] ;  /* 0x00010a0000047ab9 */ /* 0x000fe20000000a00 */
[----:B0-----:R-:W-:-:S13]  /*21610*/  ISETP.NE.AND P0, PT, R8, 0x1, PT ;  /* 0x000000010800780c */ /* 0x001fda0003f05270 */
[----:B------:R-:W0:Y:S02]  /*21620*/  @P0 LDC.64 R6, c[0x0][0x440] ;  /* 0x00011000ff060b82 */ /* 0x000e240000000a00 */
[----:B0-----:R-:W-:-:S05]  /*21630*/  @P0 IMAD.HI.U32 R6, R4, R6, RZ ;  /* 0x0000000604060227 */ /* 0x001fca00078e00ff */
[----:B------:R-:W-:-:S04]  /*21640*/  @P0 SHF.R.U32.HI R0, RZ, R7, R6 ;  /* 0x00000007ff000219 */ /* 0x000fc80000011606 */
[--C-:B------:R-:W-:Y:S01]  /*21650*/  SHF.R.S32.HI R7, RZ, 0x1f, R0.reuse ;  /* 0x0000001fff077819 */ /* 0x100fe20000011400 */
[----:B------:R-:W-:Y:S01]  /*21660*/  IMAD.MOV R5, RZ, RZ, -R0 ;  /* 0x000000ffff057224 */ /* 0x000fe200078e0a00 */
[----:B------:R-:W-:-:S03]  /*21670*/  MOV R6, R0 ;  /* 0x0000000000067202 */ /* 0x000fc60000000f00 */
[----:B------:R-:W-:Y:S02]  /*21680*/  IMAD R4, R8, R5, R4 ;  /* 0x0000000508047224 */ /* 0x000fe400078e0204 */
[----:B------:R-:W-:Y:S02]  /*21690*/  IMAD R5, R10, UR4, RZ ;  /* 0x000000040a057c24 */ /* 0x000fe4000f8e02ff */
[----:B------:R-:W-:-:S04]  /*216a0*/  IMAD.WIDE.U32 R6, R9, UR4, R6 ;  /* 0x0000000409067c25 */ /* 0x000fc8000f8e0006 */
[----:B------:R-:W-:Y:S01]  /*216b0*/  IMAD R0, R9, UR5, R5 ;  /* 0x0000000509007c24 */ /* 0x000fe2000f8e0205 */
[----:B------:R-:W-:-:S03]  /*216c0*/  LEA R2, P0, R6, R2, 0x2 ;  /* 0x0000000206027211 */ /* 0x000fc600078010ff */
[----:B------:R-:W-:-:S05]  /*216d0*/  IMAD.IADD R0, R7, 0x1, R0 ;  /* 0x0000000107007824 */ /* 0x000fca00078e0200 */
[----:B------:R-:W-:-:S05]  /*216e0*/  LEA.HI.X R3, R6, R3, R0, 0x2, P0 ;  /* 0x0000000306037211 */ /* 0x000fca00000f1400 */
[----:B------:R-:W2:Y:S04]  /*216f0*/  LDG.E R0, desc[UR60][R2.64] ;  /* 0x0000003c02007981 */ /* 0x000ea8000c1e1900 */
[----:B--2---:R0:W-:Y:S02]  /*21700*/  STL [R1], R0 ;  /* 0x0000000001007387 */ /* 0x0041e40000100800 */
.L_x_6346:
        /* <DEDUP_REMOVED lines=10> */
.L_x_6499:
        /* <DEDUP_REMOVED lines=8> */
.L_x_6348:
[----:B------:R-:W2:Y:S04]  /*21830*/  LDL R7, [R1+0x4] ;  /* 0x0000040001077983 */ /* 0x000ea80000100800 */
[----:B------:R-:W2:Y:S04]  /*21840*/  LDL R2, [R1+0x14] ;  /* 0x0000140001027983 */ /* 0x000ea80000100800 */
[----:B------:R-:W3:Y:S04]  /*21850*/  LDL R6, [R1+0x30] ;  /* 0x0000300001067983 */ /* 0x000ee80000100800 */
[----:B------:R-:W4:Y:S01]  /*21860*/  LDL R5, [R1] ;  /* 0x0000000001057983 */ /* 0x000f220000100800 */
[----:B------:R-:W-:Y:S01]  /*21870*/  R2UR UR9, R0 ;  /* 0x00000000000972ca */ /* 0x000fe200000e0000 */
[----:B------:R-:W-:Y:S01]  /*21880*/  UIADD3 UR4, UP0, UR36, 0x470, URZ ;  /* 0x0000047024047890 */ /* 0x000fe2000ff1e03f */
[----:B------:R-:W-:Y:S01]  /*21890*/  R2UR UR12, R18 ;  /* 0x00000000120c72ca */ /* 0x000fe200000e0000 */
[----:B------:R-:W-:Y:S01]  /*218a0*/  UMOV UR6, 0x0 ;  /* 0x0000000000067882 */ /* 0x000fe20000000000 */
[----:B------:R-:W-:Y:S01]  /*218b0*/  UMOV UR7, 0x14f00000 ;  /* 0x14f0000000077882 */ /* 0x000fe20000000000 */
[----:B------:R-:W-:Y:S01]  /*218c0*/  UIADD3.X UR5, URZ, UR37, URZ, UP0, !UPT ;  /* 0x000000253f057290 */ /* 0x000fe200087fe43f */
[----:B------:R-:W-:-:S07]  /*218d0*/  UMOV UR10, URZ ;  /* 0x0000003f000a7c82 */ /* 0x000fce0008000000 */
[----:B------:R-:W-:Y:S01]  /*218e0*/  UIADD3 UR9, UR9, 0x2e870, URZ ;  /* 0x0002e87009097890 */ /* 0x000fe2000fffe03f */
[----:B--2---:R-:W-:Y:S02]  /*218f0*/  IMAD R2, R2, 0x7000, R7 ;  /* 0x0000700002027824 */ /* 0x004fe400078e0207 */
[----:B---3--:R-:W-:-:S03]  /*21900*/  IMAD R4, R4, 0xe0, R6 ;  /* 0x000000e004047824 */ /* 0x008fc600078e0206 */
[----:B------:R-:W-:Y:S02]  /*21910*/  R2UR UR8, R2 ;  /* 0x00000000020872ca */ /* 0x000fe400000e0000 */
[----:B----4-:R-:W-:Y:S02]  /*21920*/  R2UR UR13, R5 ;  /* 0x00000000050d72ca */ /* 0x010fe400000e0000 */
[----:B------:R-:W-:-:S09]  /*21930*/  R2UR UR11, R4 ;  /* 0x00000000040b72ca */ /* 0x000fd200000e0000 */
[----:B------:R-:W-:-:S09]  /*21940*/  UIADD3 UR8, UR8, 0xe400, URZ ;  /* 0x0000e40008087890 */ /* 0x000fd2000fffe03f */
[----:B------:R1:W-:Y:S01]  /*21950*/  UTMALDG.4D [UR8], [UR4], desc[UR6] ;  /* 0x00000608040075b4 */ /* 0x0003e20008019000 */
[----:B------:R-:W2:Y:S02]  /*21960*/  SYNCS.PHASECHK.TRANS64.TRYWAIT P0, [R0+URZ+0x2e840], R3 ;  /* 0x02e84003000075a7 */ /* 0x000ea4000800017f */
[----:B-12---:R-:W-:Y:S05]  /*21970*/  @!P0 BRA `(.L_x_6349) ;  /* 0x0000005c009c8947 */ /* 0x006fea0003800000 */
.L_x_6500:
[----:B------:R-:W-:Y:S05]  /*21980*/  @P1 BRA `(.L_x_6350) ;  /* 0x00000000001c1947 */ /* 0x000fea0003800000 */
[----:B------:R-:W2:Y:S01]  /*21990*/  S2R R5, SR_TID.X ;  /* 0x0000000000057919 */ /* 0x000ea20000002100 */
[----:B01----:R-:W-:-:S04]  /*219a0*/  MOV R3, 0x7000 ;  /* 0x0000700000037802 */ /* 0x003fc80000000f00 */
[----:B------:R3:W-:Y:S01]  /*219b0*/  SYNCS.ARRIVE.TRANS64 RZ, [R0+URZ+0x2e830], R3 ;  /* 0x02e8300300ff79a7 */ /* 0x0007e2000800003f */
[----:B--2---:R-:W-:-:S04]  /*219c0*/  LOP3.LUT R5, R5, 0x1f, RZ, 0xc0, !PT ;  /* 0x0000001f05057812 */ /* 0x004fc800078ec0ff */
[----:B------:R-:W-:-:S13]  /*219d0*/  ISETP.NE.AND P0, PT, R5, RZ, PT ;  /* 0x000000ff0500720c */ /* 0x000fda0003f05270 */
[----:B---3--:R-:W-:Y:S05]  /*219e0*/  @!P0 BRA `(.L_x_6350) ;  /* 0x0000000000048947 */ /* 0x008fea0003800000 */
[----:B------:R-:W-:Y:S01]  /*219f0*/  BPT.TRAP 0x1 ;  /* 0x000000040000795c */ /* 0x000fe20000300000 */
.L_x_6350:
[----:B------:R-:W2:Y:S04]  /*21a00*/  LDL R5, [R1] ;  /* 0x0000000001057983 */ /* 0x000ea80000100800 */
[----:B01----:R-:W3:Y:S01]  /*21a10*/  LDL.LU R3, [R1+0x28] ;  /* 0x0000280001037983 */ /* 0x003ee20000300800 */
        /* <DEDUP_REMOVED lines=9> */
[----:B------:R-:W-:-:S04]  /*21ab0*/  UMOV UR10, URZ ;  /* 0x0000003f000a7c82 */ /* 0x000fc80008000000 */
[----:B------:R-:W-:Y:S02]  /*21ac0*/  UIADD3 UR8, UR8, 0x20400, URZ ;  /* 0x0002040008087890 */ /* 0x000fe4000fffe03f */
[----:B------:R-:W-:Y:S01]  /*21ad0*/  UIADD3 UR9, UR9, 0x2e830, URZ ;  /* 0x0002e83009097890 */ /* 0x000fe2000fffe03f */
[----:B--2---:R-:W-:Y:S02]  /*21ae0*/  R2UR UR13, R5 ;  /* 0x00000000050d72ca */ /* 0x004fe400000e0000 */
[----:B---3--:R-:W-:-:S04]  /*21af0*/  LOP3.LUT R3, R3, 0xfffffffe, RZ, 0xc0, !PT ;  /* 0xfffffffe03037812 */ /* 0x008fc800078ec0ff */
[----:B------:R-:W-:-:S07]  /*21b00*/  @P0 LOP3.LUT R3, R3, 0x1, RZ, 0xfc, !PT ;  /* 0x0000000103030812 */ /* 0x000fce00078efcff */
[----:B------:R2:W-:Y:S01]  /*21b10*/  UTMALDG.4D [UR8], [UR4], desc[UR6] ;  /* 0x00000608040075b4 */ /* 0x0005e20008019000 */
[----:B------:R2:W-:Y:S01]  /*21b20*/  STL [R1+0x28], R3 ;  /* 0x0000280301007387 */ /* 0x0005e20000100800 */
[----:B------:R-:W-:Y:S01]  /*21b30*/  NOP ;  /* 0x0000000000007918 */ /* 0x000fe20000000000 */
.L_x_6344:
        /* <DEDUP_REMOVED lines=12> */
[----:B--2---:R-:W-:-:S04]  /*21c00*/  SHF.R.S32.HI R0, RZ, 0x1f, R3 ;  /* 0x0000001fff007819 */ /* 0x004fc80000011403 */
        /* <DEDUP_REMOVED lines=24> */
[----:B-1----:R-:W-:-:S02]  /*21d90*/  IMAD.U32 R10, RZ, RZ, UR8 ;  /* 0x00000008ff0a7e24 */ /* 0x002fc4000f8e00ff */
[----:B------:R-:W-:Y:S02]  /*21da0*/  IMAD.MOV.U32 R8, RZ, RZ, 0x70 ;  /* 0x00000070ff087424 */ /* 0x000fe400078e00ff */
[----:B------:R-:W-:Y:S02]  /*21db0*/  IMAD.MOV.U32 R12, RZ, RZ, 0x1 ;  /* 0x00000001ff0c7424 */ /* 0x000fe400078e00ff */
[----:B------:R-:W-:-:S07]  /*21dc0*/  IMAD.MOV.U32 R13, RZ, RZ, RZ ;  /* 0x000000ffff0d7224 */ /* 0x000fce00078e00ff */
[----:B------:R-:W-:-:S07]  /*21dd0*/  LEPC R20, `(.L_x_6352) ;  /* 0x000000001014794e */ /* 0x000fce0000000000 */
[----:B0-----:R-:W-:Y:S05]  /*21de0*/  CALL.ABS.NOINC R2 ;  /* 0x0000000002007343 */ /* 0x001fea0003c00000 */
.L_x_6352:
[----:B------:R-:W-:Y:S05]  /*21df0*/  BSYNC B6 ;  /* 0x0000000000067941 */ /* 0x000fea0003800000 */
.L_x_6351:
[----:B--2---:R-:W2:Y:S01]  /*21e00*/  LDL.LU R4, [R1+0x54] ;  /* 0x0000540001047983 */ /* 0x004ea20000300800 */
[----:B------:R-:W0:Y:S01]  /*21e10*/  LDC R7, c[0x0][0x448] ;  /* 0x00011200ff077b82 */ /* 0x000e220000000800 */
[----:B------:R-:W-:Y:S01]  /*21e20*/  ULDC.64 UR4, c[0x0][0x2d8] ;  /* 0x0000b60000047ab9 */ /* 0x000fe20000000a00 */
[----:B------:R-:W-:Y:S01]  /*21e30*/  SHF.L.U32 R17, R17, 0x7, RZ ;  /* 0x0000000711117819 */ /* 0x000fe200000006ff */
[----:B------:R-:W2:Y:S01]  /*21e40*/  LDL.LU.64 R2, [R1+0x60] ;  /* 0x0000600001027983 */ /* 0x000ea20000300a00 */
[----:B------:R-:W-:-:S03]  /*21e50*/  ULDC UR6, c[0x0][0x2b8] ;  /* 0x0000ae0000067ab9 */ /* 0x000fc60000000800 */
[----:B------:R-:W3:Y:S04]  /*21e60*/  LDL.LU R0, [R1+0x58] ;  /* 0x0000580001007983 */ /* 0x000ee80000300800 */
[----:B------:R-:W4:Y:S04]  /*21e70*/  LDL.LU R6, [R1+0x78] ;  /* 0x0000780001067983 */ /* 0x000f280000300800 */
[----:B------:R-:W4:Y:S04]  /*21e80*/  LDL.LU R5, [R1+0x50] ;  /* 0x0000500001057983 */ /* 0x000f280000300800 */
[----:B-1----:R1:W5:Y:S01]  /*21e90*/  LDL R9, [R1+0x6c] ;  /* 0x00006c0001097983 */ /* 0x0023620000100800 */
[----:B0-----:R-:W-:Y:S01]  /*21ea0*/  ISETP.NE.AND P0, PT, R7, 0x1, PT ;  /* 0x000000010700780c */ /* 0x001fe20003f05270 */
[----:B------:R-:W0:Y:S02]  /*21eb0*/  S2R R8, SR_TID.X ;  /* 0x0000000000087919 */ /* 0x000e240000002100 */
[----:B0-----:R-:W-:-:S04]  /*21ec0*/  SHF.L.U32 R10, R8, 0x4, RZ ;  /* 0x00000004080a7819 */ /* 0x001fc800000006ff */
[----:B------:R-:W-:Y:S02]  /*21ed0*/  LOP3.LUT R10, R10, 0x70, RZ, 0xc0, !PT ;  /* 0x000000700a0a7812 */ /* 0x000fe400078ec0ff */
[----:B------:R-:W-:-:S04]  /*21ee0*/  LOP3.LUT R8, R8, 0x7f, RZ, 0xc0, !PT ;  /* 0x0000007f08087812 */ /* 0x000fc800078ec0ff */
[----:B------:R-:W-:Y:S02]  /*21ef0*/  SHF.R.U32.HI R8, RZ, 0x3, R8 ;  /* 0x00000003ff087819 */ /* 0x000fe40000011608 */
        /* <DEDUP_REMOVED lines=9> */
[----:B------:R-:W2:Y:S03]  /*21f90*/  @P0 LDC R6, c[0x0][0x450] ;  /* 0x00011400ff060b82 */ /* 0x000ea60000000800 */
        /* <DEDUP_REMOVED lines=11> */
[----:B--2---:R-:W-:-:S05]  /*22050*/  @P0 SHF.R.U32.HI R0, RZ, R6, R5 ;  /* 0x00000006ff000219 */ /* 0x004fca0000011605 */
        /* <DEDUP_REMOVED lines=14> */
[----:B------:R-:W-:Y:S01]  /*22140*/  UMOV UR4, 0xffffffff ;  /* 0xffffffff00047882 */ /* 0x000fe20000000000 */
[----:B------:R-:W-:Y:S02]  /*22150*/  ISETP.GE.AND P0, PT, R10, UR6, PT ;  /* 0x000000060a007c0c */ /* 0x000fe4000bf06270 */
[----:B------:R-:W-:Y:S01]  /*22160*/  IADD3.X R3, R3, UR5, R0, P1, !PT ;  /* 0x0000000503037c10 */ /* 0x000fe20008ffe400 */
[----:B-1----:R-:W-:Y:S10]  /*22170*/  BRA.DIV UR4, `(.L_x_6353) ;  /* 0x0000005604b07947 */ /* 0x002ff4000b800000 */
[----:B------:R-:W2:Y:S01]  /*22180*/  LDL.LU R6, [R1+0x70] ;  /* 0x0000700001067983 */ /* 0x000ea20000300800 */
[----:B------:R-:W-:-:S04]  /*22190*/  IMAD.IADD R0, R8, 0x1, R17 ;  /* 0x0000000108007824 */ /* 0x000fc800078e0211 */
[----:B------:R-:W-:Y:S02]  /*221a0*/  VIADD R5, R0, 0x10 ;  /* 0x0000001000057836 */ /* 0x000fe40000000000 */
[----:B--2---:R-:W-:Y:S02]  /*221b0*/  IMAD R2, R6, R7, RZ ;  /* 0x0000000706027224 */ /* 0x004fe400078e02ff */
[----:B------:R-:W0:Y:S03]  /*221c0*/  SHFL.IDX PT, R7, R4, RZ, 0x181f ;  /* 0x00181fff04077589 */ /* 0x000e2600000e0000 */
[----:B------:R-:W-:Y:S01]  /*221d0*/  ISETP.GE.AND P1, PT, R0, R2, PT ;  /* 0x000000020000720c */ /* 0x000fe20003f26270 */
[----:B------:R-:W1:-:S12]  /*221e0*/  SHFL.IDX PT, R6, R3, RZ, 0x181f ;  /* 0x00181fff03067589 */ /* 0x000e5800000e0000 */
        /* <DEDUP_REMOVED lines=15> */
[----:B------:R0:W-:Y:S02]  /*222e0*/  @!P1 LDGSTS.E.BYPASS.LTC128B.128 [R9+0x1cc00], desc[UR60][R6.64], !P0 ;  /* 0x1cc0000006099fae */ /* 0x0001e4000c101d7c */
[----:B------:R-:W-:Y:S02]  /*222f0*/  ISETP.GE.AND P1, PT, R5, R2, PT ;  /* 0x000000020500720c */ /* 0x000fe40003f26270 */
[----:B------:R-:W1:Y:S04]  /*22300*/  SHFL.IDX PT, R5, R4, 0x2, 0x181f ;  /* 0x00581f0004057f89 */ /* 0x000e6800000e0000 */
[----:B0-----:R-:W0:Y:S07]  /*22310*/  SHFL.IDX PT, R6, R3, 0x2, 0x181f ;  /* 0x00581f0003067f89 */ /* 0x001e2e00000e0000 */
        /* <DEDUP_REMOVED lines=40> */
[----:B------:R0:W1:Y:S04]  /*225a0*/  SHFL.IDX PT, R5, R3, 0x7, 0x181f ;  /* 0x00f81f0003057f89 */ /* 0x00006800000e0000 */
[----:B------:R0:W-:Y:S04]  /*225b0*/  @!P1 LDGSTS.E.BYPASS.LTC128B.128 [R9+0x1f400], desc[UR60][R6.64], !P0 ;  /* 0x1f40000006099fae */ /* 0x0001e8000c101d7c */
[----:B------:R0:W2:Y:S02]  /*225c0*/  SHFL.IDX PT, R3, R4, 0x7, 0x181f ;  /* 0x00f81f0004037f89 */ /* 0x0000a400000e0000 */
.L_x_6517:
[----:B------:R3:W5:Y:S01]  /*225d0*/  LDL R8, [R1+0x4] ;  /* 0x0000040001087983 */ /* 0x0007620000100800 */
[----:B------:R-:W-:-:S05]  /*225e0*/  VIADD R0, R0, 0x70 ;  /* 0x0000007000007836 */ /* 0x000fca0000000000 */
[----:B------:R-:W-:-:S13]  /*225f0*/  ISETP.GE.AND P1, PT, R0, R2, PT ;  /* 0x000000020000720c */ /* 0x000fda0003f26270 */
[----:B--2---:R-:W-:-:S04]  /*22600*/  @!P1 IADD3 R2, P2, R10, R3, RZ ;  /* 0x000000030a029210 */ /* 0x004fc80007f5e0ff */
[----:B01----:R-:W-:-:S05]  /*22610*/  @!P1 IADD3.X R3, RZ, R5, RZ, P2, !PT ;  /* 0x00000005ff039210 */ /* 0x003fca00017fe4ff */
[----:B------:R-:W-:Y:S01]  /*22620*/  @!PT LDS RZ, [RZ] ;  /* 0x00000000fffff984 */ /* 0x000fe20000000800 */
[----:B------:R-:W-:Y:S01]  /*22630*/  @!PT LDS RZ, [RZ] ;  /* 0x00000000fffff984 */ /* 0x000fe20000000800 */
[----:B------:R-:W-:Y:S01]  /*22640*/  @!PT LDS RZ, [RZ] ;  /* 0x00000000fffff984 */ /* 0x000fe20000000800 */
[----:B------:R3:W-:Y:S01]  /*22650*/  @!P1 LDGSTS.E.BYPASS.LTC128B.128 [R9+0x1fc00], desc[UR60][R2.64], !P0 ;  /* 0x1fc0000002099fae */ /* 0x0007e2000c101d7c */
[----:B------:R-:W-:Y:S01]  /*22660*/  PLOP3.LUT P0, PT, PT, PT, PT, 0x80, 0x0 ;  /* 0x000000000000781c */ /* 0x000fe20003f0f070 */
[----:B------:R-:W-:-:S12]  /*22670*/  NOP ;  /* 0x0000000000007918 */ /* 0x000fd80000000000 */
.L_x_6354:
[----:B---3--:R-:W2:Y:S01]  /*22680*/  LDL R2, [R1+0x4] ;  /* 0x0000040001027983 */ /* 0x008ea20000100800 */
[----:B------:R-:W-:Y:S02]  /*22690*/  PLOP3.LUT P1, PT, P1, P0, PT, 0xa2, 0x0 ;  /* 0x000000000000781c */ /* 0x000fe40000f21472 */
[----:B--2---:R-:W-:-:S08]  /*226a0*/  @P0 R2UR P1, UR4, R2 ;  /* 0x00000000020402ca */ /* 0x004fd00000020000 */
[----:B------:R-:W-:-:S05]  /*226b0*/  @P0 PLOP3.LUT P0, PT, P1, PT, PT, 0x80, 0x0 ;  /* 0x000000000000081c */ /* 0x000fca0000f0f070 */
[----:B------:R-:W-:Y:S01]  /*226c0*/  @!P1 SYNCS.ARRIVE.TRANS64.RED.A0T1 RZ, [UR4+0x2e800], RZ ;  /* 0x02e800ffffff99a7 */ /* 0x000fe20008200404 */
[----:B------:R-:W-:Y:S07]  /*226d0*/  @!P1 ARRIVES.LDGSTSBAR.64.TRANSCNT [UR4+0x2e800] ;  /* 0x02e80000ff0099b0 */ /* 0x000fee0008000a84 */
[----:B------:R-:W-:Y:S05]  /*226e0*/  @P0 BRA.U.ANY `(.L_x_6354) ;  /* 0xfffffffd00e40947 */ /* 0x000fea000393ffff */
[----:B------:R-:W2:Y:S02]  /*226f0*/  LDL.LU R3, [R1+0x7c] ;  /* 0x00007c0001037983 */ /* 0x000ea40000300800 */
        /* <DEDUP_REMOVED lines=11> */
.L_x_6518:
[----:B------:R-:W-:Y:S05]  /*227b0*/  BSYNC B0 ;  /* 0x0000000000007941 */ /* 0x000fea0003800000 */
.L_x_6355:
[----:B0-----:R-:W2:Y:S02]  /*227c0*/  LDL.LU R2, [R1+0x5c] ;  /* 0x00005c0001027983 */ /* 0x001ea40000300800 */
[----:B--2---:R-:W-:-:S13]  /*227d0*/  ISETP.GE.AND P0, PT, R2, 0xe1, PT ;  /* 0x000000e10200780c */ /* 0x004fda0003f06270 */
[----:B------:R-:W-:Y:S05]  /*227e0*/  @!P0 BRA `(.L_x_6357) ;  /* 0x0000001400008947 */ /* 0x000fea0003800000 */
[----:B------:R-:W2:Y:S04]  /*227f0*/  LDL.LU R2, [R1+0x68] ;  /* 0x0000680001027983 */ /* 0x000ea80000300800 */
[----:B------:R0:W5:Y:S04]  /*22800*/  LDL.LU R0, [R1+0x14] ;  /* 0x0000140001007983 */ /* 0x0001680000300800 */
[----:B-----5:R0:W5:Y:S02]  /*22810*/  LDL.LU R8, [R1+0x1c] ;  /* 0x00001c0001087983 */ /* 0x0201640000300800 */
[----:B0-2---:R-:W-:-:S07]  /*22820*/  VIADD R2, R2, 0xfffffffe ;  /* 0xfffffffe02027836 */ /* 0x005fce0000000000 */
.L_x_6377:
[----:B------:R-:W2:Y:S01]  /*22830*/  LDL R3, [R1+0x28] ;  /* 0x0000280001037983 */ /* 0x000ea20000100800 */
[----:B-----5:R-:W-:Y:S01]  /*22840*/  IADD3 R4, R0, 0x1, RZ ;  /* 0x0000000100047810 */ /* 0x020fe20007ffe0ff */
[----:B------:R-:W-:Y:S05]  /*22850*/  YIELD ;  /* 0x0000000000007946 */ /* 0x000fea0003800000 */
[C---:B------:R-:W-:Y:S01]  /*22860*/  ISETP.NE.AND P0, PT, R4.reuse, 0x2, PT ;  /* 0x000000020400780c */ /* 0x040fe20003f05270 */
[----:B------:R-:W-:Y:S03]  /*22870*/  BSSY B0, `(.L_x_6358) ;  /* 0x0000071000007945 */ /* 0x000fe60003800000 */
[----:B------:R-:W-:-:S02]  /*22880*/  SEL R10, R4, RZ, P0 ;  /* 0x000000ff040a7207 */ /* 0x000fc40000000000 */
[----:B--2---:R-:W-:Y:S02]  /*22890*/  LOP3.LUT P1, RZ, R3, 0x1, RZ, 0xc0, !PT ;  /* 0x0000000103ff7812 */ /* 0x004fe4000782c0ff */
        /* <DEDUP_REMOVED lines=24> */
[----:B------:R-:W-:-:S05]  /*22a20*/  IMAD.WIDE.U32 R4, R7, UR6, R4 ;  /* 0x0000000607047c25 */ /* 0x000fca000f8e0004 */
[----:B------:R-:W-:Y:S02]  /*22a30*/  IADD3 R5, R6, R5, RZ ;  /* 0x0000000506057210 */ /* 0x000fe40007ffe0ff */
[----:B------:R-:W-:-:S04]  /*22a40*/  LEA R6, P0, R4, UR4, 0x2 ;  /* 0x0000000404067c11 */ /* 0x000fc8000f8010ff */
[----:B------:R-:W-:-:S05]  /*22a50*/  LEA.HI.X R7, R4, UR5, R5, 0x2, P0 ;  /* 0x0000000504077c11 */ /* 0x000fca00080f1405 */
[----:B------:R-:W2:Y:S04]  /*22a60*/  LDG.E R4, desc[UR60][R6.64] ;  /* 0x0000003c06047981 */ /* 0x000ea8000c1e1900 */
[----:B--2---:R1:W-:Y:S02]  /*22a70*/  STL [R1], R4 ;  /* 0x0000000401007387 */ /* 0x0043e40000100800 */
.L_x_6360:
[----:B------:R-:W2:Y:S01]  /*22a80*/  LDL R5, [R1+0x4] ;  /* 0x0000040001057983 */ /* 0x000ea20000100800 */
[----:B-1----:R-:W1:Y:S01]  /*22a90*/  S2R R4, SR_TID.X ;  /* 0x0000000000047919 */ /* 0x002e620000002100 */
[----:B------:R-:W-:Y:S01]  /*22aa0*/  BSSY B1, `(.L_x_6361) ;  /* 0x0000007000017945 */ /* 0x000fe20003800000 */
[----:B-1----:R-:W-:-:S04]  /*22ab0*/  LOP3.LUT R4, R4, 0x7f, RZ, 0xc0, !PT ;  /* 0x0000007f04047812 */ /* 0x002fc800078ec0ff */
[----:B------:R-:W-:Y:S01]  /*22ac0*/  ISETP.NE.AND P1, PT, R4, RZ, PT ;  /* 0x000000ff0400720c */ /* 0x000fe20003f25270 */
[----:B--2---:R-:W-:Y:S01]  /*22ad0*/  IMAD R6, R10, 0x8, R5 ;  /* 0x000000080a067824 */ /* 0x004fe200078e0205 */
[----:B------:R-:W-:-:S04]  /*22ae0*/  SHF.L.U32 R5, R9, 0x1f, RZ ;  /* 0x0000001f09057819 */ /* 0x000fc800000006ff */
[----:B------:R-:W1:Y:S02]  /*22af0*/  SYNCS.PHASECHK.TRANS64.TRYWAIT P0, [R6+URZ+0x2e880], R5 ;  /* 0x02e88005060075a7 */ /* 0x000e64000800017f */
[----:B-1----:R-:W-:Y:S05]  /*22b00*/  @!P0 BRA `(.L_x_6362) ;  /* 0x0000005400f48947 */ /* 0x002fea0003800000 */
.L_x_6519:
[----:B------:R-:W-:Y:S05]  /*22b10*/  BSYNC B1 ;  /* 0x0000000000017941 */ /* 0x000fea0003800000 */
.L_x_6361:
        /* <DEDUP_REMOVED lines=9> */
.L_x_6364:
[----:B------:R-:W-:Y:S05]  /*22bb0*/  BSYNC B1 ;  /* 0x0000000000017941 */ /* 0x000fea0003800000 */
.L_x_6363:
[----:B0-----:R-:W2:Y:S04]  /*22bc0*/  LDL R9, [R1+0x4] ;  /* 0x0000040001097983 */ /* 0x001ea80000100800 */
[----:B------:R-:W2:Y:S04]  /*22bd0*/  LDL R4, [R1+0x14] ;  /* 0x0000140001047983 */ /* 0x000ea80000100800 */
        /* <DEDUP_REMOVED lines=9> */
[----:B---3--:R-:W-:Y:S01]  /*22c70*/  IMAD R3, R3, 0xe0, R7 ;  /* 0x000000e003037824 */ /* 0x008fe200078e0207 */
[----:B------:R-:W-:Y:S01]  /*22c80*/  IADD3 R7, R6, 0x2e870, RZ ;  /* 0x0002e87006077810 */ /* 0x000fe20007ffe0ff */
[----:B------:R-:W-:-:S09]  /*22c90*/  VIADD R9, R4, 0xe400 ;  /* 0x0000e40004097836 */ /* 0x000fd20000000000 */
.L_x_6365:
        /* <DEDUP_REMOVED lines=10> */
[----:B0-----:R-:W-:Y:S05]  /*22d40*/  @P0 BRA.U.ANY `(.L_x_6365) ;  /* 0xfffffffd00d40947 */ /* 0x001fea000393ffff */
[----:B------:R-:W0:Y:S01]  /*22d50*/  SYNCS.PHASECHK.TRANS64.TRYWAIT P0, [R6+URZ+0x2e840], R5 ;  /* 0x02e84005060075a7 */ /* 0x000e22000800017f */
[----:B------:R-:W-:Y:S04]  /*22d60*/  BSSY B1, `(.L_x_6366) ;  /* 0x0000002000017945 */ /* 0x000fe80003800000 */
[----:B0-----:R-:W-:Y:S05]  /*22d70*/  @!P0 BRA `(.L_x_6367) ;  /* 0x00000054006c8947 */ /* 0x001fea0003800000 */
.L_x_6520:
[----:B------:R-:W-:Y:S05]  /*22d80*/  BSYNC B1 ;  /* 0x0000000000017941 */ /* 0x000fea0003800000 */
.L_x_6366:
[----:B------:R-:W-:Y:S01]  /*22d90*/  BSSY B1, `(.L_x_6368) ;  /* 0x000000b000017945 */ /* 0x000fe20003800000 */
[----:B------:R-:W-:Y:S02]  /*22da0*/  IMAD.MOV.U32 R12, RZ, RZ, 0x0 ;  /* 0x00000000ff0c7424 */ /* 0x000fe400078e00ff */
[----:B------:R-:W-:Y:S01]  /*22db0*/  IMAD.MOV.U32 R13, RZ, RZ, 0x14f00000 ;  /* 0x14f00000ff0d7424 */ /* 0x000fe200078e00ff */
[----:B------:R-:W-:Y:S06]  /*22dc0*/  @P1 BRA `(.L_x_6369) ;  /* 0x00000000001c1947 */ /* 0x000fec0003800000 */
[----:B------:R-:W2:Y:S01]  /*22dd0*/  S2R R7, SR_TID.X ;  /* 0x0000000000077919 */ /* 0x000ea20000002100 */
[----:B01----:R-:W-:-:S04]  /*22de0*/  MOV R5, 0x7000 ;  /* 0x0000700000057802 */ /* 0x003fc80000000f00 */
[----:B------:R3:W-:Y:S01]  /*22df0*/  SYNCS.ARRIVE.TRANS64 RZ, [R6+URZ+0x2e830], R5 ;  /* 0x02e8300506ff79a7 */ /* 0x0007e2000800003f */
[----:B--2---:R-:W-:-:S04]  /*22e00*/  LOP3.LUT R7, R7, 0x1f, RZ, 0xc0, !PT ;  /* 0x0000001f07077812 */ /* 0x004fc800078ec0ff */
[----:B------:R-:W-:-:S13]  /*22e10*/  ISETP.NE.AND P0, PT, R7, RZ, PT ;  /* 0x000000ff0700720c */ /* 0x000fda0003f05270 */
[----:B---3--:R-:W-:Y:S05]  /*22e20*/  @!P0 BRA `(.L_x_6369) ;  /* 0x0000000000048947 */ /* 0x008fea0003800000 */
[----:B------:R-:W-:Y:S01]  /*22e30*/  BPT.TRAP 0x1 ;  /* 0x000000040000795c */ /* 0x000fe20000300000 */
.L_x_6369:
[----:B------:R-:W-:Y:S05]  /*22e40*/  BSYNC B1 ;  /* 0x0000000000017941 */ /* 0x000fea0003800000 */
.L_x_6368:
        /* <DEDUP_REMOVED lines=8> */
.L_x_6370:
        /* <DEDUP_REMOVED lines=11> */
.L_x_6359:
[----:B------:R-:W-:Y:S05]  /*22f80*/  BSYNC B0 ;  /* 0x0000000000007941 */ /* 0x000fea0003800000 */
.L_x_6358:
[----:B------:R-:W-:-:S06]  /*22f90*/  UISETP.NE.AND UP0, UPT, UR38, 0x3, UPT ;  /* 0x000000032600788c */ /* 0x000fcc000bf05270 */
[----:B------:R-:W-:-:S13]  /*22fa0*/  PLOP3.LUT P0, PT, PT, PT, UP0, 0x80, 0x0 ;  /* 0x000000000000781c */ /* 0x000fda0003f0f008 */
[----:B------:R-:W-:Y:S05]  /*22fb0*/  @!P0 BRA `(.L_x_6371) ;  /* 0x0000000000048947 */ /* 0x000fea0003800000 */
[----:B------:R-:W-:Y:S01]  /*22fc0*/  BPT.TRAP 0x1 ;  /* 0x000000040000795c */ /* 0x000fe20000300000 */
.L_x_6371:
[----:B------:R-:W2:Y:S01]  /*22fd0*/  LDL R5, [R1+0x4] ;  /* 0x0000040001057983 */ /* 0x000ea20000100800 */
[----:B------:R-:W-:Y:S01]  /*22fe0*/  IMAD.U32 R3, RZ, RZ, UR39 ;  /* 0x00000027ff037e24 */ /* 0x000fe2000f8e00ff */
[----:B------:R-:W-:Y:S01]  /*22ff0*/  LOP3.LUT R4, R8, 0x1, RZ, 0x3c, !PT ;  /* 0x0000000108047812 */ /* 0x000fe200078e3cff */
[----:B------:R-:W-:Y:S03]  /*23000*/  BSSY B0, `(.L_x_6372) ;  /* 0x0000006000007945 */ /* 0x000fe60003800000 */
[----:B------:R-:W-:Y:S02]  /*23010*/  ISETP.NE.AND P1, PT, R3, 0x3, PT ;  /* 0x000000030300780c */ /* 0x000fe40003f25270 */
[----:B------:R-:W-:Y:S02]  /*23020*/  SHF.L.U32 R4, R4, 0x1f, RZ ;  /* 0x0000001f04047819 */ /* 0x000fe400000006ff */
[----:B--2---:R-:W-:-:S04]  /*23030*/  LEA R3, R0, R5, 0x3 ;  /* 0x0000000500037211 */ /* 0x004fc800078e18ff */
[----:B------:R-:W1:Y:S02]  /*23040*/  SYNCS.PHASECHK.TRANS64.TRYWAIT P0, [R3+URZ+0x2e870], R4 ;  /* 0x02e87004030075a7 */ /* 0x000e64000800017f */
[----:B-1----:R-:W-:Y:S05]  /*23050*/  @!P0 BRA `(.L_x_6373) ;  /* 0x0000005000c88947 */ /* 0x002fea0003800000 */
.L_x_6521:
[----:B------:R-:W-:Y:S05]  /*23060*/  BSYNC B0 ;  /* 0x0000000000007941 */ /* 0x000fea0003800000 */
.L_x_6372:
[----:B------:R-:W-:Y:S05]  /*23070*/  @!P1 BRA `(.L_x_6374) ;  /* 0x0000000000049947 */ /* 0x000fea0003800000 */
[----:B------:R-:W-:Y:S01]  /*23080*/  BPT.TRAP 0x1 ;  /* 0x000000040000795c */ /* 0x000fe20000300000 */
.L_x_6374:
[----:B-1----:R-:W-:Y:S01]  /*23090*/  SHF.L.U32 R4, R8, 0x1f, RZ ;  /* 0x0000001f08047819 */ /* 0x002fe200000006ff */
[----:B------:R-:W-:-:S03]  /*230a0*/  IMAD R0, R0, 0x7000, RZ ;  /* 0x0000700000007824 */ /* 0x000fc600078e02ff */
[----:B------:R-:W1:Y:S02]  /*230b0*/  SYNCS.PHASECHK.TRANS64.TRYWAIT P0, [R3+URZ+0x2e860], R4 ;  /* 0x02e86004030075a7 */ /* 0x000e64000800017f */
[----:B-1----:R-:W-:Y:S05]  /*230c0*/  @!P0 BRA `(.L_x_6375) ;  /* 0x0000005000c08947 */ /* 0x002fea0003800000 */
.L_x_6522:
[----:B------:R-:W2:Y:S04]  /*230d0*/  LDL R12, [R1+0x34] ;  /* 0x00003400010c7983 */ /* 0x000ea80000100800 */
[----:B------:R-:W3:Y:S04]  /*230e0*/  LDL R13, [R1+0x8] ;  /* 0x00000800010d7983 */ /* 0x000ee80000100800 */
[----:B------:R4:W-:Y:S04]  /*230f0*/  STL [R1+0xd0], R16 ;  /* 0x0000d01001007387 */ /* 0x0009e80000100800 */
[----:B----4-:R-:W4:Y:S04]  /*23100*/  LDL R16, [R1+0x10] ;  /* 0x0000100001107983 */ /* 0x010f280000100800 */
[----:B------:R1:W-:Y:S04]  /*23110*/  STL [R1+0xcc], R3 ;  /* 0x0000cc0301007387 */ /* 0x0003e80000100800 */
[----:B-1----:R-:W2:Y:S04]  /*23120*/  LDL R3, [R1+0x4] ;  /* 0x0000040001037983 */ /* 0x002ea80000100800 */
[----:B------:R1:W-:Y:S04]  /*23130*/  STL [R1+0xc8], R2 ;  /* 0x0000c80201007387 */ /* 0x0003e80000100800 */
[----:B-1----:R-:W3:Y:S01]  /*23140*/  LDL R2, [R1+0xc] ;  /* 0x00000c0001027983 */ /* 0x002ee20000100800 */
[----:B------:R-:W-:Y:S05]  /*23150*/  WARPSYNC.ALL ;  /* 0x0000000000007948 */ /* 0x000fea0003800000 */
[----:B----4-:R-:W-:-:S05]  /*23160*/  LOP3.LUT R4, R0, R16, RZ, 0xfc, !PT ;  /* 0x0000001000047212 */ /* 0x010fca00078efcff */
[C---:B--2---:R-:W-:Y:S01]  /*23170*/  IMAD.IADD R4, R3.reuse, 0x1, R4 ;  /* 0x0000000103047824 */ /* 0x044fe200078e0204 */
[----:B------:R-:W-:-:S05]  /*23180*/  IADD3 R17, R3, R12, R0 ;  /* 0x0000000c03117210 */ /* 0x000fca0007ffe000 */
[----:B------:R-:W1:Y:S01]  /*23190*/  LDSM.16.MT88.4 R4, [R4+0xe400] ;  /* 0x00e400000404783b */ /* 0x000e620000004200 */
[----:B---3--:R-:W-:-:S05]  /*231a0*/  LOP3.LUT R12, R0, R2, RZ, 0xfc, !PT ;  /* 0x00000002000c7212 */ /* 0x008fca00078efcff */
[----:B------:R-:W-:Y:S01]  /*231b0*/  IMAD.IADD R12, R13, 0x1, R12 ;  /* 0x000000010d0c7824 */ /* 0x000fe200078e020c */
[C-C-:B-1----:R-:W-:Y:S02]  /*231c0*/  PRMT R8, R4.reuse, 0x6420, R5.reuse ;  /* 0x0000642004087816 */ /* 0x142fe40000000005 */
[----:B0-----:R-:W-:Y:S02]  /*231d0*/  PRMT R9, R4, 0x7531, R5 ;  /* 0x0000753104097816 */ /* 0x001fe40000000005 */
[C-C-:B------:R-:W-:Y:S02]  /*231e0*/  PRMT R10, R6.reuse, 0x6420, R7.reuse ;  /* 0x00006420060a7816 */ /* 0x140fe40000000007 */
[----:B------:R-:W-:Y:S02]  /*231f0*/  PRMT R11, R6, 0x7531, R7 ;  /* 0x00007531060b7816 */ /* 0x000fe40000000007 */
[----:B------:R-:W0:Y:S04]  /*23200*/  LDSM.16.MT88.4 R4, [R17+0xe400] ;  /* 0x00e400001104783b */ /* 0x000e280000004200 */
[----:B------:R0:W-:Y:S02]  /*23210*/  STSM.16.M88.4 [R12], R8 ;  /* 0x000000080c007844 */ /* 0x0001e40000000200 */
[----:B0-----:R-:W-:-:S02]  /*23220*/  PRMT R8, R4, 0x6420, R5 ;  /* 0x0000642004087816 */ /* 0x001fc40000000005 */
[----:B------:R-:W-:Y:S02]  /*23230*/  PRMT R9, R4, 0x7531, R5 ;  /* 0x0000753104097816 */ /* 0x000fe40000000005 */
[----:B------:R-:W-:Y:S02]  /*23240*/  LOP3.LUT R4, R0, 0x800, R2, 0xfe, !PT ;  /* 0x0000080000047812 */ /* 0x000fe400078efe02 */
[C-C-:B------:R-:W-:Y:S02]  /*23250*/  PRMT R10, R6.reuse, 0x6420, R7.reuse ;  /* 0x00006420060a7816 */ /* 0x140fe40000000007 */
[----:B------:R-:W-:Y:S01]  /*23260*/  PRMT R11, R6, 0x7531, R7 ;  /* 0x00007531060b7816 */ /* 0x000fe20000000007 */
[----:B------:R-:W-:-:S05]  /*23270*/  IMAD.IADD R4, R13, 0x1, R4 ;  /* 0x000000010d047824 */ /* 0x000fca00078e0204 */
[----:B------:R0:W-:Y:S02]  /*23280*/  STSM.16.M88.4 [R4], R8 ;  /* 0x0000000804007844 */ /* 0x0001e40000000200 */
[----:B0-----:R-:W-:Y:S01]  /*23290*/  VIADD R8, R0, 0x1000 ;  /* 0x0000100000087836 */ /* 0x001fe20000000000 */
[----:B------:R-:W-:-:S04]  /*232a0*/  MOV R11, R13 ;  /* 0x0000000d000b7202 */ /* 0x000fc80000000f00 */
        /* <DEDUP_REMOVED lines=8> */
[----:B------:R-:W-:Y:S02]  /*23330*/  PRMT R15, R6, 0x7531, R7 ;  /* 0x00007531060f7816 */ /* 0x000fe40000000007 */
[----:B------:R-:W0:Y:S04]  /*23340*/  LDSM.16.MT88.4 R4, [R17+0xf400] ;  /* 0x00f400001104783b */ /* 0x000e280000004200 */
[----:B------:R1:W-:Y:S04]  /*23350*/  STSM.16.M88.4 [R8], R12 ;  /* 0x0000000c08007844 */ /* 0x0003e80000000200 */
[----:B-1----:R-:W2:Y:S01]  /*23360*/  LDL R14, [R1+0x4c] ;  /* 0x00004c00010e7983 */ /* 0x002ea20000100800 */
[----:B------:R-:W-:-:S02]  /*23370*/  MOV R15, R11 ;  /* 0x0000000b000f7202 */ /* 0x000fc40000000f00 */
[C-C-:B0-----:R-:W-:Y:S02]  /*23380*/  PRMT R8, R4.reuse, 0x6420, R5.reuse ;  /* 0x0000642004087816 */ /* 0x141fe40000000005 */
[----:B------:R-:W-:Y:S02]  /*23390*/  PRMT R9, R4, 0x7531, R5 ;  /* 0x0000753104097816 */ /* 0x000fe40000000005 */
[C-C-:B------:R-:W-:Y:S02]  /*233a0*/  PRMT R10, R6.reuse, 0x6420, R7.reuse ;  /* 0x00006420060a7816 */ /* 0x140fe40000000007 */
[----:B------:R-:W-:Y:S02]  /*233b0*/  PRMT R11, R6, 0x7531, R7 ;  /* 0x00007531060b7816 */ /* 0x000fe40000000007 */
[----:B--2---:R-:W-:-:S05]  /*233c0*/  IADD3 R4, R15, R14, R0 ;  /* 0x0000000e0f047210 */ /* 0x004fca0007ffe000 */
[----:B------:R0:W-:Y:S02]  /*233d0*/  STSM.16.M88.4 [R4], R8 ;  /* 0x0000000804007844 */ /* 0x0001e40000000200 */
[----:B0-----:R-:W-:Y:S02]  /*233e0*/  VIADD R8, R0, 0x2000 ;  /* 0x0000200000087836 */ /* 0x001fe40000000000 */
[----:B------:R-:W-:-:S03]  /*233f0*/  IMAD.MOV.U32 R11, RZ, RZ, R15 ;  /* 0x000000ffff0b7224 */ /* 0x000fc600078e000f */
[C---:B------:R-:W-:Y:S02]  /*23400*/  LOP3.LUT R4, R8.reuse, R16, RZ, 0xfc, !PT ;  /* 0x0000001008047212 */ /* 0x040fe400078efcff */
[----:B------:R-:W-:-:S03]  /*23410*/  LOP3.LUT R8, R8, R2, RZ, 0xfc, !PT ;  /* 0x0000000208087212 */ /* 0x000fc600078efcff */
[----:B------:R-:W-:Y:S01]  /*23420*/  IMAD.IADD R4, R3, 0x1, R4 ;  /* 0x0000000103047824 */ /* 0x000fe200078e0204 */
[----:B------:R-:W-:-:S05]  /*23430*/  IADD3 R8, R11, R8, RZ ;  /* 0x000000080b087210 */ /* 0x000fca0007ffe0ff */
        /* <DEDUP_REMOVED lines=8> */
[----:B------:R-:W-:Y:S01]  /*234c0*/  IMAD.MOV.U32 R15, RZ, RZ, R11 ;  /* 0x000000ffff0f7224 */ /* 0x000fe200078e000b */
[----:B0-----:R-:W-:-:S02]  /*234d0*/  PRMT R8, R4, 0x6420, R5 ;  /* 0x0000642004087816 */ /* 0x001fc40000000005 */
        /* <DEDUP_REMOVED lines=26> */
[----:B0-----:R-:W-:Y:S01]  /*23680*/  IADD3 R8, R0, 0x4000, RZ ;  /* 0x0000400000087810 */ /* 0x001fe20007ffe0ff */
[----:B------:R-:W-:-:S03]  /*23690*/  IMAD.MOV.U32 R11, RZ, RZ, R15 ;  /* 0x000000ffff0b7224 */ /* 0x000fc600078e000f */
        /* <DEDUP_REMOVED lines=43> */
[----:B------:R-:W-:Y:S01]  /*23950*/  LOP3.LUT R8, R8, R2, RZ, 0xfc, !PT ;  /* 0x0000000208087212 */ /* 0x000fe200078efcff */
[----:B------:R0:W5:Y:S02]  /*23960*/  LDL.LU R16, [R1+0xd0] ;  /* 0x0000d00001107983 */ /* 0x0001640000300800 */
[----:B------:R-:W-:Y:S02]  /*23970*/  IMAD.IADD R4, R3, 0x1, R4 ;  /* 0x0000000103047824 */ /* 0x000fe400078e0204 */
[----:B------:R0:W5:Y:S04]  /*23980*/  LDL.LU R3, [R1+0xcc] ;  /* 0x0000cc0001037983 */ /* 0x0001680000300800 */
[----:B------:R-:W1:Y:S04]  /*23990*/  LDSM.16.MT88.4 R4, [R4+0xe400] ;  /* 0x00e400000404783b */ /* 0x000e680000004200 */
[----:B------:R0:W5:Y:S01]  /*239a0*/  LDL.LU R2, [R1+0xc8] ;  /* 0x0000c80001027983 */ /* 0x0001620000300800 */
[----:B-1----:R-:W-:-:S02]  /*239b0*/  PRMT R12, R4, 0x6420, R5 ;  /* 0x00006420040c7816 */ /* 0x002fc40000000005 */
[----:B------:R-:W-:Y:S02]  /*239c0*/  PRMT R13, R4, 0x7531, R5 ;  /* 0x00007531040d7816 */ /* 0x000fe40000000005 */
[C-C-:B------:R-:W-:Y:S02]  /*239d0*/  PRMT R14, R6.reuse, 0x6420, R7.reuse ;  /* 0x00006420060e7816 */ /* 0x140fe40000000007 */
[----:B------:R-:W-:Y:S02]  /*239e0*/  PRMT R15, R6, 0x7531, R7 ;  /* 0x00007531060f7816 */ /* 0x000fe40000000007 */
[----:B------:R1:W2:Y:S02]  /*239f0*/  LDSM.16.MT88.4 R4, [R17+0x14400] ;  /* 0x014400001104783b */ /* 0x0002a40000004200 */
[----:B-1----:R-:W-:-:S05]  /*23a00*/  MOV R17, R11 ;  /* 0x0000000b00117202 */ /* 0x002fca0000000f00 */
[----:B------:R-:W-:-:S05]  /*23a10*/  IMAD.IADD R8, R17, 0x1, R8 ;  /* 0x0000000111087824 */ /* 0x000fca00078e0208 */
[----:B------:R1:W-:Y:S04]  /*23a20*/  STSM.16.M88.4 [R8], R12 ;  /* 0x0000000c08007844 */ /* 0x0003e80000000200 */
[----:B-1----:R-:W3:Y:S01]  /*23a30*/  LDL R15, [R1+0x38] ;  /* 0x00003800010f7983 */ /* 0x002ee20000100800 */
[C-C-:B--2---:R-:W-:Y:S02]  /*23a40*/  PRMT R8, R4.reuse, 0x6420, R5.reuse ;  /* 0x0000642004087816 */ /* 0x144fe40000000005 */
[----:B------:R-:W-:Y:S02]  /*23a50*/  PRMT R9, R4, 0x7531, R5 ;  /* 0x0000753104097816 */ /* 0x000fe40000000005 */
[C-C-:B------:R-:W-:Y:S02]  /*23a60*/  PRMT R10, R6.reuse, 0x6420, R7.reuse ;  /* 0x00006420060a7816 */ /* 0x140fe40000000007 */
[----:B------:R-:W-:-:S02]  /*23a70*/  PRMT R11, R6, 0x7531, R7 ;  /* 0x00007531060b7816 */ /* 0x000fc40000000007 */
[----:B---3--:R-:W-:-:S05]  /*23a80*/  IADD3 R0, R17, R15, R0 ;  /* 0x0000000f11007210 */ /* 0x008fca0007ffe000 */
        /* <DEDUP_REMOVED lines=9> */
.L_x_6376:
        /* <DEDUP_REMOVED lines=12> */
[----:B--2---:R-:W-:Y:S05]  /*23be0*/  @P0 BRA `(.L_x_6377) ;  /* 0xffffffec00100947 */ /* 0x004fea000383ffff */
.L_x_6357:
[----:B------:R-:W0:Y:S01]  /*23bf0*/  S2R R3, SR_TID.X ;  /* 0x0000000000037919 */ /* 0x000e220000002100 */
[----:B------:R-:W-:Y:S01]  /*23c00*/  BSSY B0, `(.L_x_6378) ;  /* 0x0000010000007945 */ /* 0x000fe20003800000 */
[----:B0-----:R-:W-:-:S04]  /*23c10*/  LOP3.LUT R3, R3, 0x7f, RZ, 0xc0, !PT ;  /* 0x0000007f03037812 */ /* 0x001fc800078ec0ff */
[----:B------:R-:W-:-:S13]  /*23c20*/  ISETP.NE.AND P0, PT, R3, RZ, PT ;  /* 0x000000ff0300720c */ /* 0x000fda0003f05270 */
[----:B------:R-:W-:Y:S05]  /*23c30*/  @P0 BRA `(.L_x_6379) ;  /* 0x0000000000300947 */ /* 0x000fea0003800000 */
[----:B------:R-:W0:Y:S01]  /*23c40*/  S2R R2, SR_LANEID ;  /* 0x0000000000027919 */ /* 0x000e220000000000 */
[----:B------:R-:W-:Y:S02]  /*23c50*/  VOTEU.ANY UR4, UPT, PT ;  /* 0x0000000000047886 */ /* 0x000fe400038e0100 */
[----:B-----5:R-:W0:Y:S08]  /*23c60*/  FLO.U32 R0, UR4 ;  /* 0x0000000400007d00 */ /* 0x020e3000080e0000 */
[----:B------:R-:W1:Y:S01]  /*23c70*/  POPC R16, UR4 ;  /* 0x0000000400107d09 */ /* 0x000e620008000000 */
[----:B0-----:R-:W-:-:S02]  /*23c80*/  ISETP.EQ.U32.AND P1, PT, R0, R2, PT ;  /* 0x000000020000720c */ /* 0x001fc40003f22070 */
[----:B------:R-:W1:Y:S11]  /*23c90*/  LDC.64 R2, c[0x0][0xc60] ;  /* 0x00031800ff027b82 */ /* 0x000e760000000a00 */
[----:B-1----:R-:W2:Y:S04]  /*23ca0*/  @P1 ATOMG.E.ADD.STRONG.GPU PT, R16, desc[UR60][R2.64], R16 ;  /* 0x00000010021019a8 */ /* 0x002ea800081ee1fc */
[----:B--2---:R0:W1:Y:S02]  /*23cb0*/  SHFL.IDX PT, R16, R16, R0, 0x1f ;  /* 0x00001f0010107589 */ /* 0x00406400000e0000 */
[----:B0-----:R-:W0:Y:S02]  /*23cc0*/  S2R R0, SR_LTMASK ;  /* 0x0000000000007919 */ /* 0x001e240000003900 */
[----:B0-----:R-:W-:-:S06]  /*23cd0*/  LOP3.LUT R0, R0, UR4, RZ, 0xc0, !PT ;  /* 0x0000000400007c12 */ /* 0x001fcc000f8ec0ff */
[----:B------:R-:W1:Y:S02]  /*23ce0*/  POPC R0, R0 ;  /* 0x0000000000007309 */ /* 0x000e640000000000 */
[----:B-1----:R-:W-:-:S07]  /*23cf0*/  IADD3 R16, R16, UR40, R0 ;  /* 0x0000002810107c10 */ /* 0x002fce000fffe000 */
.L_x_6379:
[----:B------:R-:W-:Y:S05]  /*23d00*/  BSYNC B0 ;  /* 0x0000000000007941 */ /* 0x000fea0003800000 */
.L_x_6378:
[----:B------:R-:W-:-:S06]  /*23d10*/  UISETP.NE.AND UP0, UPT, UR38, 0x3, UPT ;  /* 0x000000032600788c */ /* 0x000fcc000bf05270 */
[----:B------:R-:W-:-:S13]  /*23d20*/  PLOP3.LUT P1, PT, PT, PT, UP0, 0x80, 0x0 ;  /* 0x000000000000781c */ /* 0x000fda0003f2f008 */
[----:B------:R-:W-:Y:S05]  /*23d30*/  @!P1 BRA `(.L_x_6380) ;  /* 0x0000000000049947 */ /* 0x000fea0003800000 */
[----:B------:R-:W-:Y:S01]  /*23d40*/  BPT.TRAP 0x1 ;  /* 0x000000040000795c */ /* 0x000fe20000300000 */
.L_x_6380:
[----:B------:R-:W2:Y:S04]  /*23d50*/  LDL R2, [R1+0x1c] ;  /* 0x00001c0001027983 */ /* 0x000ea80000100800 */
[----:B------:R-:W3:Y:S04]  /*23d60*/  LDL R4, [R1+0x4] ;  /* 0x0000040001047983 */ /* 0x000ee80000100800 */
[----:B------:R-:W3:Y:S01]  /*23d70*/  LDL R3, [R1+0x14] ;  /* 0x0000140001037983 */ /* 0x000ee20000100800 */
[----:B-----5:R-:W-:Y:S01]  /*23d80*/  MOV R0, UR39 ;  /* 0x0000002700007c02 */ /* 0x020fe20008000f00 */
[----:B------:R-:W-:Y:S03]  /*23d90*/  BSSY B0, `(.L_x_6381) ;  /* 0x0000007000007945 */ /* 0x000fe60003800000 */
[----:B------:R-:W-:-:S02]  /*23da0*/  ISETP.NE.AND P2, PT, R0, 0x3, PT ;  /* 0x000000030000780c */ /* 0x000fc40003f45270 */
[----:B--2---:R-:W-:-:S04]  /*23db0*/  LOP3.LUT R2, R2, 0x1, RZ, 0x3c, !PT ;  /* 0x0000000102027812 */ /* 0x004fc800078e3cff */
[----:B------:R-:W-:Y:S01]  /*23dc0*/  SHF.L.U32 R2, R2, 0x1f, RZ ;  /* 0x0000001f02027819 */ /* 0x000fe200000006ff */
[----:B---3--:R-:W-:-:S04]  /*23dd0*/  IMAD R0, R3, 0x8, R4 ;  /* 0x0000000803007824 */ /* 0x008fc800078e0204 */
[----:B------:R-:W0:Y:S02]  /*23de0*/  SYNCS.PHASECHK.TRANS64.TRYWAIT P1, [R0+URZ+0x2e870], R2 ;  /* 0x02e87002000075a7 */ /* 0x000e24000802017f */
[----:B0-----:R-:W-:Y:S05]  /*23df0*/  @!P1 BRA `(.L_x_6382) ;  /* 0x0000004400889947 */ /* 0x001fea0003800000 */
.L_x_6523:
[----:B------:R-:W-:Y:S05]  /*23e00*/  BSYNC B0 ;  /* 0x0000000000007941 */ /* 0x000fea0003800000 */
.L_x_6381:
[----:B------:R-:W-:Y:S05]  /*23e10*/  @!P2 BRA `(.L_x_6383) ;  /* 0x000000000004a947 */ /* 0x000fea0003800000 */
[----:B------:R-:W-:Y:S01]  /*23e20*/  BPT.TRAP 0x1 ;  /* 0x000000040000795c */ /* 0x000fe20000300000 */
.L_x_6383:
[----:B0-----:R-:W2:Y:S02]  /*23e30*/  LDL R2, [R1+0x1c] ;  /* 0x00001c0001027983 */ /* 0x001ea40000100800 */
[----:B--2---:R-:W-:-:S04]  /*23e40*/  SHF.L.U32 R2, R2, 0x1f, RZ ;  /* 0x0000001f02027819 */ /* 0x004fc800000006ff */
[----:B------:R-:W0:Y:S02]  /*23e50*/  SYNCS.PHASECHK.TRANS64.TRYWAIT P1, [R0+URZ+0x2e860], R2 ;  /* 0x02e86002000075a7 */ /* 0x000e24000802017f */
[----:B0-----:R-:W-:Y:S05]  /*23e60*/  @!P1 BRA `(.L_x_6384) ;  /* 0x0000004400809947 */ /* 0x001fea0003800000 */
.L_x_6524:
[----:B------:R-:W2:Y:S04]  /*23e70*/  LDL R12, [R1+0x34] ;  /* 0x00003400010c7983 */ /* 0x000ea80000100800 */
[----:B------:R1:W-:Y:S04]  /*23e80*/  STL [R1+0xd0], R19 ;  /* 0x0000d01301007387 */ /* 0x0003e80000100800 */
[----:B-1----:R-:W3:Y:S04]  /*23e90*/  LDL R19, [R1+0x10] ;  /* 0x0000100001137983 */ /* 0x002ee80000100800 */
[----:B------:R1:W-:Y:S04]  /*23ea0*/  STL [R1+0xcc], R16 ;  /* 0x0000cc1001007387 */ /* 0x0003e80000100800 */
[----:B-1----:R-:W2:Y:S04]  /*23eb0*/  LDL R16, [R1+0x4] ;  /* 0x0000040001107983 */ /* 0x002ea80000100800 */
[----:B------:R0:W-:Y:S04]  /*23ec0*/  STL [R1+0xc8], R0 ;  /* 0x0000c80001007387 */ /* 0x0001e80000100800 */
[----:B0-----:R-:W4:Y:S04]  /*23ed0*/  LDL R0, [R1+0xc] ;  /* 0x00000c0001007983 */ /* 0x001f280000100800 */
[----:B------:R-:W4:Y:S04]  /*23ee0*/  LDL.LU R18, [R1+0x8] ;  /* 0x0000080001127983 */ /* 0x000f280000300800 */
[----:B------:R-:W3:Y:S01]  /*23ef0*/  LDL R17, [R1+0x14] ;  /* 0x0000140001117983 */ /* 0x000ee20000100800 */
[----:B------:R-:W-:Y:S05]  /*23f00*/  WARPSYNC.ALL ;  /* 0x0000000000007948 */ /* 0x000fea0003800000 */
[----:B---3--:R-:W-:-:S05]  /*23f10*/  IMAD R3, R17, 0x7000, RZ ;  /* 0x0000700011037824 */ /* 0x008fca00078e02ff */
[C---:B------:R-:W-:Y:S02]  /*23f20*/  LOP3.LUT R4, R3.reuse, R19, RZ, 0xfc, !PT ;  /* 0x0000001303047212 */ /* 0x040fe400078efcff */
[C---:B--2---:R-:W-:Y:S02]  /*23f30*/  IADD3 R2, R16.reuse, R12, R3 ;  /* 0x0000000c10027210 */ /* 0x044fe40007ffe003 */
[----:B----4-:R-:W-:Y:S01]  /*23f40*/  LOP3.LUT R12, R3, R0, RZ, 0xfc, !PT ;  /* 0x00000000030c7212 */ /* 0x010fe200078efcff */
[----:B------:R-:W-:-:S04]  /*23f50*/  IMAD.IADD R4, R16, 0x1, R4 ;  /* 0x0000000110047824 */ /* 0x000fc800078e0204 */
[----:B------:R-:W-:Y:S02]  /*23f60*/  IMAD.IADD R12, R18, 0x1, R12 ;  /* 0x00000001120c7824 */ /* 0x000fe400078e020c */
[----:B------:R-:W0:Y:S02]  /*23f70*/  LDSM.16.MT88.4 R4, [R4+0xe400] ;  /* 0x00e400000404783b */ /* 0x000e240000004200 */
[C-C-:B0-----:R-:W-:Y:S02]  /*23f80*/  PRMT R8, R4.reuse, 0x6420, R5.reuse ;  /* 0x0000642004087816 */ /* 0x141fe40000000005 */
[----:B------:R-:W-:Y:S02]  /*23f90*/  PRMT R9, R4, 0x7531, R5 ;  /* 0x0000753104097816 */ /* 0x000fe40000000005 */
[C-C-:B------:R-:W-:Y:S02]  /*23fa0*/  PRMT R10, R6.reuse, 0x6420, R7.reuse ;  /* 0x00006420060a7816 */ /* 0x140fe40000000007 */
[----:B------:R-:W-:-:S02]  /*23fb0*/  PRMT R11, R6, 0x7531, R7 ;  /* 0x00007531060b7816 */ /* 0x000fc40000000007 */
[----:B------:R-:W0:Y:S04]  /*23fc0*/  LDSM.16.MT88.4 R4, [R2+0xe400] ;  /* 0x00e400000204783b */ /* 0x000e280000004200 */
[----:B------:R0:W-:Y:S02]  /*23fd0*/  STSM.16.M88.4 [R12], R8 ;  /* 0x000000080c007844 */ /* 0x0001e40000000200 */
[C-C-:B0-----:R-:W-:Y:S02]  /*23fe0*/  PRMT R8, R4.reuse, 0x6420, R5.reuse ;  /* 0x0000642004087816 */ /* 0x141fe40000000005 */
[----:B------:R-:W-:Y:S02]  /*23ff0*/  PRMT R9, R4, 0x7531, R5 ;  /* 0x0000753104097816 */ /* 0x000fe40000000005 */
[----:B------:R-:W-:-:S02]  /*24000*/  LOP3.LUT R4, R3, 0x800, R0, 0xfe, !PT ;  /* 0x0000080003047812 */ /* 0x000fc400078efe00 */
[C-C-:B------:R-:W-:Y:S02]  /*24010*/  PRMT R10, R6.reuse, 0x6420, R7.reuse ;  /* 0x00006420060a7816 */ /* 0x140fe40000000007 */
[----:B------:R-:W-:Y:S02]  /*24020*/  PRMT R11, R6, 0x7531, R7 ;  /* 0x00007531060b7816 */ /* 0x000fe40000000007 */
[----:B------:R-:W-:-:S05]  /*24030*/  IADD3 R4, R18, R4, RZ ;  /* 0x0000000412047210 */ /* 0x000fca0007ffe0ff */
        /* <DEDUP_REMOVED lines=14> */
[----:B0-----:R-:W-:-:S02]  /*24120*/  PRMT R8, R4, 0x6420, R5 ;  /* 0x0000642004087816 */ /* 0x001fc40000000005 */
[----:B------:R-:W-:Y:S02]  /*24130*/  PRMT R9, R4, 0x7531, R5 ;  /* 0x0000753104097816 */ /* 0x000fe40000000005 */
[C-C-:B------:R-:W-:Y:S02]  /*24140*/  PRMT R10, R6.reuse, 0x6420, R7.reuse ;  /* 0x00006420060a7816 */ /* 0x140fe40000000007 */
[----:B------:R-:W-:Y:S02]  /*24150*/  PRMT R11, R6, 0x7531, R7 ;  /* 0x00007531060b7816 */ /* 0x000fe40000000007 */
[----:B--2---:R-:W-:-:S05]  /*24160*/  IADD3 R4, R18, R15, R3 ;  /* 0x0000000f12047210 */ /* 0x004fca0007ffe003 */
[----:B------:R0:W-:Y:S02]  /*24170*/  STSM.16.M88.4 [R4], R8 ;  /* 0x0000000804007844 */ /* 0x0001e40000000200 */
[----:B0-----:R-:W-:-:S04]  /*24180*/  IADD3 R8, R3, 0x2000, RZ ;  /* 0x0000200003087810 */ /* 0x001fc80007ffe0ff */
        /* <DEDUP_REMOVED lines=78> */
[----:B------:R0:W5:Y:S01]  /*24670*/  LDL.LU R19, [R1+0xd0] ;  /* 0x0000d00001137983 */ /* 0x0001620000300800 */
[----:B------:R-:W-:Y:S02]  /*24680*/  LOP3.LUT R8, R8, R0, RZ, 0xfc, !PT ;  /* 0x0000000008087212 */ /* 0x000fe400078efcff */
[----:B------:R-:W-:Y:S02]  /*24690*/  IMAD.IADD R4, R16, 0x1, R4 ;  /* 0x0000000110047824 */ /* 0x000fe400078e0204 */
[----:B------:R0:W5:Y:S04]  /*246a0*/  LDL.LU R16, [R1+0xcc] ;  /* 0x0000cc0001107983 */ /* 0x0001680000300800 */
[----:B------:R0:W5:Y:S04]  /*246b0*/  LDL.LU R0, [R1+0xc8] ;  /* 0x0000c80001007983 */ /* 0x0001680000300800 */
[----:B------:R-:W1:Y:S01]  /*246c0*/  LDSM.16.MT88.4 R4, [R4+0xe400] ;  /* 0x00e400000404783b */ /* 0x000e620000004200 */
[C---:B---3--:R-:W-:Y:S01]  /*246d0*/  IADD3 R12, R18.reuse, R15, R3 ;  /* 0x0000000f120c7210 */ /* 0x048fe20007ffe003 */
[----:B------:R-:W-:Y:S01]  /*246e0*/  IMAD.IADD R3, R18, 0x1, R8 ;  /* 0x0000000112037824 */ /* 0x000fe200078e0208 */
[----:B-1----:R-:W-:-:S02]  /*246f0*/  PRMT R8, R4, 0x6420, R5 ;  /* 0x0000642004087816 */ /* 0x002fc40000000005 */
[----:B------:R-:W-:Y:S02]  /*24700*/  PRMT R9, R4, 0x7531, R5 ;  /* 0x0000753104097816 */ /* 0x000fe40000000005 */
[C-C-:B------:R-:W-:Y:S02]  /*24710*/  PRMT R10, R6.reuse, 0x6420, R7.reuse ;  /* 0x00006420060a7816 */ /* 0x140fe40000000007 */
[----:B------:R-:W-:Y:S02]  /*24720*/  PRMT R11, R6, 0x7531, R7 ;  /* 0x00007531060b7816 */ /* 0x000fe40000000007 */
[----:B------:R-:W1:Y:S04]  /*24730*/  LDSM.16.MT88.4 R4, [R2+0x14400] ;  /* 0x014400000204783b */ /* 0x000e680000004200 */
[----:B------:R1:W-:Y:S02]  /*24740*/  STSM.16.M88.4 [R3], R8 ;  /* 0x0000000803007844 */ /* 0x0003e40000000200 */
        /* <DEDUP_REMOVED lines=13> */
.L_x_6385:
[----:B------:R-:W2:Y:S01]  /*24820*/  LDL.LU R3, [R1+0x1c] ;  /* 0x00001c0001037983 */ /* 0x000ea20000300800 */
[----:B-1---5:R1:W-:Y:S02]  /*24830*/  SYNCS.ARRIVE.TRANS64.A1T0 RZ, [R0+URZ+0x2e850], RZ ;  /* 0x02e850ff00ff79a7 */ /* 0x0223e4000810003f */
[----:B-1----:R-:W-:-:S05]  /*24840*/  @!P0 VIADD R0, R0, 0x2e880 ;  /* 0x0002e88000008836 */ /* 0x002fca0000000000 */
[----:B------:R-:W-:Y:S01]  /*24850*/  @!P0 PRMT R0, RZ, 0x654, R0 ;  /* 0x00000654ff008816 */ /* 0x000fe20000000000 */
[----:B------:R-:W-:Y:S06]  /*24860*/  BAR.SYNC.DEFER_BLOCKING 0x2, 0x80 ;  /* 0x0082000000007b1d */ /* 0x000fec0000010000 */
[----:B------:R1:W-:Y:S02]  /*24870*/  @!P0 SYNCS.ARRIVE.TRANS64.RED.A1T0 RZ, [R0+URZ], RZ ;  /* 0x000000ff00ff89a7 */ /* 0x0003e4000810043f */
[----:B-1----:R-:W-:-:S04]  /*24880*/  IADD3 R0, R17, 0x1, RZ ;  /* 0x0000000111007810 */ /* 0x002fc80007ffe0ff */
[----:B------:R-:W-:-:S04]  /*24890*/  ISETP.NE.AND P0, PT, R0, 0x2, PT ;  /* 0x000000020000780c */ /* 0x000fc80003f05270 */
[----:B------:R-:W-:Y:S02]  /*248a0*/  SEL R2, RZ, 0x1, P0 ;  /* 0x00000001ff027807 */ /* 0x000fe40000000000 */
[----:B------:R-:W-:-:S05]  /*248b0*/  SEL R0, R0, RZ, P0 ;  /* 0x000000ff00007207 */ /* 0x000fca0000000000 */
[----:B------:R1:W-:Y:S01]  /*248c0*/  STL [R1+0x14], R0 ;  /* 0x0000140001007387 */ /* 0x0003e20000100800 */
[----:B--2---:R-:W-:-:S05]  /*248d0*/  LOP3.LUT R3, R3, R2, RZ, 0x3c, !PT ;  /* 0x0000000203037212 */ /* 0x004fca00078e3cff */
[----:B------:R1:W-:Y:S02]  /*248e0*/  STL [R1+0x1c], R3 ;  /* 0x00001c0301007387 */ /* 0x0003e40000100800 */
.L_x_6334:
[----:B-1----:R-:W2:Y:S02]  /*248f0*/  LDL R0, [R1+0x28] ;  /* 0x0000280001007983 */ /* 0x002ea40000100800 */
[----:B--2---:R-:W-:-:S13]  /*24900*/  LOP3.LUT P0, RZ, R0, 0x2, RZ, 0xc0, !PT ;  /* 0x0000000200ff7812 */ /* 0x004fda000780c0ff */
[----:B------:R-:W-:Y:S05]  /*24910*/  @!P0 BRA `(.L_x_6386) ;  /* 0x0000000000288947 */ /* 0x000fea0003800000 */
[----:B------:R-:W-:Y:S05]  /*24920*/  WARPSYNC.ALL ;  /* 0x0000000000007948 */ /* 0x000fea0003800000 */
[----:B------:R-:W1:Y:S08]  /*24930*/  S2UR UR5, SR_CgaCtaId ;  /* 0x00000000000579c3 */ /* 0x000e700000008800 */
[----:B------:R-:W-:Y:S06]  /*24940*/  BAR.SYNC.DEFER_BLOCKING 0x5, 0x180 ;  /* 0x0146000000007b1d */ /* 0x000fec0000010000 */
[----:B------:R-:W-:-:S02]  /*24950*/  UMOV UR4, 0x400 ;  /* 0x0000040000047882 */ /* 0x000fc40000000000 */
[----:B-1----:R-:W-:-:S06]  /*24960*/  ULEA UR4, UR5, UR4, 0x18 ;  /* 0x0000000405047291 */ /* 0x002fcc000f8ec03f */
[----:B------:R-:W-:-:S05]  /*24970*/  IMAD.U32 R0, RZ, RZ, UR4 ;  /* 0x00000004ff007e24 */ /* 0x000fca000f8e00ff */
[----:B------:R1:W2:Y:S04]  /*24980*/  LDS.128 R16, [R0+0x2e8d0] ;  /* 0x02e8d00000107984 */ /* 0x0002a80000000c00 */
[----:B------:R1:W-:Y:S01]  /*24990*/  STL [R1+0x4], R0 ;  /* 0x0000040001007387 */ /* 0x0003e20000100800 */
[----:B------:R-:W-:Y:S06]  /*249a0*/  BAR.ARV 0x4, 0x180 ;  /* 0x0106000000007b1d */ /* 0x000fec0000002000 */
[----:B------:R-:W-:Y:S05]  /*249b0*/  BRA `(.L_x_6387) ;  /* 0x0000000800547947 */ /* 0x000fea0003800000 */
.L_x_6386:
[----:B------:R-:W1:Y:S01]  /*249c0*/  S2R R0, SR_TID.X ;  /* 0x0000000000007919 */ /* 0x000e620000002100 */
[----:B------:R-:W-:Y:S01]  /*249d0*/  UMOV UR4, 0xffffffff ;  /* 0xffffffff00047882 */ /* 0x000fe20000000000 */
[----:B-1----:R-:W-:-:S04]  /*249e0*/  LOP3.LUT R7, R0, 0x1f, RZ, 0xc0, !PT ;  /* 0x0000001f00077812 */ /* 0x002fc800078ec0ff */
[----:B------:R-:W-:Y:S01]  /*249f0*/  ISETP.NE.AND P0, PT, R7, 0x1f, PT ;  /* 0x0000001f0700780c */ /* 0x000fe20003f05270 */
[----:B------:R-:W-:-:S12]  /*24a00*/  BRA.DIV UR4, `(.L_x_6388) ;  /* 0x0000003a04ac7947 */ /* 0x000fd8000b800000 */
[----:B------:R-:W-:Y:S01]  /*24a10*/  IMAD.IADD R0, R19, 0x1, R7 ;  /* 0x0000000113007824 */ /* 0x000fe200078e0207 */
[----:B------:R-:W-:-:S04]  /*24a20*/  ULDC UR4, c[0x0][0xc3c] ;  /* 0x00030f0000047ab9 */ /* 0x000fc80000000800 */
[----:B------:R-:W-:-:S13]  /*24a30*/  ISETP.GE.OR P1, PT, R0, UR4, !P0 ;  /* 0x0000000400007c0c */ /* 0x000fda000c726670 */
[----:B------:R-:W1:Y:S02]  /*24a40*/  @!P1 LDC.64 R2, c[0x0][0xc80] ;  /* 0x00032000ff029b82 */ /* 0x000e640000000a00 */
[----:B-1----:R-:W-:-:S06]  /*24a50*/  @!P1 IMAD.WIDE R2, R0, 0x4, R2 ;  /* 0x0000000400029825 */ /* 0x002fcc00078e0202 */
[----:B------:R1:W2:Y:S01]  /*24a60*/  @!P1 LDG.E R3, desc[UR60][R2.64] ;  /* 0x0000003c02039981 */ /* 0x0002a2000c1e1900 */
[C---:B------:R-:W-:Y:S02]  /*24a70*/  ISETP.GE.U32.AND P2, PT, R7.reuse, 0x2, PT ;  /* 0x000000020700780c */ /* 0x040fe40003f46070 */
[C---:B------:R-:W-:Y:S01]  /*24a80*/  ISETP.GE.U32.AND P3, PT, R7.reuse, 0x4, PT ;  /* 0x000000040700780c */ /* 0x040fe20003f66070 */
[----:B------:R-:W-:Y:S01]  /*24a90*/  SHFL.IDX PT, R0, R16, RZ, 0x1f ;  /* 0x00001fff10007589 */ /* 0x000fe200000e0000 */
[C---:B------:R-:W-:Y:S02]  /*24aa0*/  ISETP.GE.U32.AND P4, PT, R7.reuse, 0x8, PT ;  /* 0x000000080700780c */ /* 0x040fe40003f86070 */
[----:B------:R-:W-:Y:S01]  /*24ab0*/  ISETP.GE.U32.AND P5, PT, R7, 0x10, PT ;  /* 0x000000100700780c */ /* 0x000fe20003fa6070 */
[----:B------:R-:W-:Y:S01]  /*24ac0*/  SHFL.IDX PT, R6, R16, 0x1, 0x1f ;  /* 0x00201f0010067f89 */ /* 0x000fe200000e0000 */
[----:B-1----:R-:W-:Y:S01]  /*24ad0*/  IMAD.MOV.U32 R2, RZ, RZ, RZ ;  /* 0x000000ffff027224 */ /* 0x002fe200078e00ff */
[----:B--2---:R-:W-:-:S02]  /*24ae0*/  @!P1 MOV R2, R3 ;  /* 0x0000000300029202 */ /* 0x004fc40000000f00 */
[----:B------:R-:W-:-:S03]  /*24af0*/  ISETP.NE.AND P1, PT, R7, RZ, PT ;  /* 0x000000ff0700720c */ /* 0x000fc60003f25270 */
        /* <DEDUP_REMOVED lines=10> */
[----:B-1----:R-:W-:-:S04]  /*24ba0*/  SEL R4, R4, RZ, P4 ;  /* 0x000000ff04047207 */ /* 0x002fc80002000000 */
[----:B------:R-:W-:-:S05]  /*24bb0*/  IADD3 R3, R3, R4, RZ ;  /* 0x0000000403037210 */ /* 0x000fca0007ffe0ff */
[----:B------:R-:W1:Y:S02]  /*24bc0*/  SHFL.UP PT, R4, R3, 0x10, RZ ;  /* 0x0600000003047989 */ /* 0x000e6400000e00ff */
[----:B-1----:R-:W-:-:S05]  /*24bd0*/  SEL R4, R4, RZ, P5 ;  /* 0x000000ff04047207 */ /* 0x002fca0002800000 */
[----:B------:R-:W-:-:S05]  /*24be0*/  IMAD.IADD R3, R3, 0x1, R4 ;  /* 0x0000000103037824 */ /* 0x000fca00078e0204 */
[----:B------:R1:W2:Y:S02]  /*24bf0*/  SHFL.IDX PT, R5, R3, 0x1f, 0x1f ;  /* 0x03e01f0003057f89 */ /* 0x0002a400000e0000 */
.L_x_6534:
[----:B------:R-:W-:Y:S02]  /*24c00*/  ULDC UR4, c[0x0][0xc38] ;  /* 0x00030e0000047ab9 */ /* 0x000fe40000000800 */
[----:B------:R-:W-:-:S04]  /*24c10*/  IMAD.U32 R16, RZ, RZ, UR4 ;  /* 0x00000004ff107e24 */ /* 0x000fc8000f8e00ff */
[----:B--2---:R-:W-:-:S04]  /*24c20*/  IMAD R5, R5, R16, RZ ;  /* 0x0000001005057224 */ /* 0x004fc800078e02ff */
[----:B------:R-:W-:Y:S01]  /*24c30*/  IMAD.IADD R4, R6, 0x1, R5 ;  /* 0x0000000106047824 */ /* 0x000fe200078e0205 */
[----:B------:R-:W-:-:S04]  /*24c40*/  MOV R6, R3 ;  /* 0x0000000300067202 */ /* 0x000fc80000000f00 */
[----:B------:R-:W-:-:S13]  /*24c50*/  ISETP.GT.AND P6, PT, R4, R0, PT ;  /* 0x000000000400720c */ /* 0x000fda0003fc4270 */
[----:B------:R-:W-:Y:S05]  /*24c60*/  @P6 BRA `(.L_x_6389) ;  /* 0x0000000000a06947 */ /* 0x000fea0003800000 */
.L_x_6394:
[----:B------:R-:W2:Y:S01]  /*24c70*/  LDC R2, c[0x0][0xc3c] ;  /* 0x00030f00ff027b82 */ /* 0x000ea20000000800 */
[----:B------:R-:W-:-:S05]  /*24c80*/  VIADD R19, R19, 0x1f ;  /* 0x0000001f13137836 */ /* 0x000fca0000000000 */
[----:B--2---:R-:W-:-:S13]  /*24c90*/  ISETP.GE.AND P6, PT, R19, R2, PT ;  /* 0x000000021300720c */ /* 0x004fda0003fc6270 */
[----:B------:R-:W-:Y:S05]  /*24ca0*/  @P6 BRA `(.L_x_6390) ;  /* 0x00000004004c6947 */ /* 0x000fea0003800000 */
[----:B-1----:R-:W1:Y:S01]  /*24cb0*/  S2R R3, SR_TID.X ;  /* 0x0000000000037919 */ /* 0x002e620000002100 */
        /* <DEDUP_REMOVED lines=9> */
.L_x_6392:
[----:B------:R-:W-:Y:S05]  /*24d50*/  BSYNC B0 ;  /* 0x0000000000007941 */ /* 0x000fea0003800000 */
.L_x_6391:
[----:B------:R-:W-:-:S03]  /*24d60*/  UMOV UR4, 0xffffffff ;  /* 0xffffffff00047882 */ /* 0x000fc60000000000 */
[----:B------:R-:W-:Y:S05]  /*24d70*/  BRA.DIV UR4, `(.L_x_6393) ;  /* 0x0000003e040c7947 */ /* 0x000fea000b800000 */
[----:B-1---5:R-:W1:Y:S02]  /*24d80*/  SHFL.UP PT, R3, R2, 0x1, RZ ;  /* 0x0420000002037989 */ /* 0x022e6400000e00ff */
[----:B-1----:R-:W-:-:S04]  /*24d90*/  SEL R3, R3, RZ, P1 ;  /* 0x000000ff03037207 */ /* 0x002fc80000800000 */
[----:B------:R-:W-:-:S05]  /*24da0*/  IADD3 R3, R2, R3, RZ ;  /* 0x0000000302037210 */ /* 0x000fca0007ffe0ff */
        /* <DEDUP_REMOVED lines=12> */
[----:B------:R1:W2:Y:S02]  /*24e70*/  SHFL.IDX PT, R5, R3, 0x1f, 0x1f ;  /* 0x03e01f0003057f89 */ /* 0x0002a400000e0000 */
.L_x_6542:
[----:B------:R-:W-:Y:S02]  /*24e80*/  ULDC UR4, c[0x0][0xc38] ;  /* 0x00030e0000047ab9 */ /* 0x000fe40000000800 */
[----:B------:R-:W-:-:S04]  /*24e90*/  IMAD.U32 R16, RZ, RZ, UR4 ;  /* 0x00000004ff107e24 */ /* 0x000fc8000f8e00ff */
[----:B--2---:R-:W-:-:S04]  /*24ea0*/  IMAD R5, R5, R16, RZ ;  /* 0x0000001005057224 */ /* 0x004fc800078e02ff */
[----:B------:R-:W-:-:S05]  /*24eb0*/  IMAD.IADD R4, R5, 0x1, R4 ;  /* 0x0000000105047824 */ /* 0x000fca00078e0204 */
[----:B------:R-:W-:-:S13]  /*24ec0*/  ISETP.GT.AND P6, PT, R4, R0, PT ;  /* 0x000000000400720c */ /* 0x000fda0003fc4270 */
[----:B------:R-:W-:Y:S05]  /*24ed0*/  @!P6 BRA `(.L_x_6394) ;  /* 0xfffffffc0064e947 */ /* 0x000fea000383ffff */
[----:B------:R-:W-:-:S07]  /*24ee0*/  IMAD.MOV.U32 R6, RZ, RZ, R3 ;  /* 0x000000ffff067224 */ /* 0x000fce00078e0003 */
.L_x_6389:
[----:B------:R-:W-:Y:S01]  /*24ef0*/  IADD3 R5, -R5, R4, RZ ;  /* 0x0000000405057210 */ /* 0x000fe20007ffe1ff */
[----:B------:R-:W-:-:S04]  /*24f00*/  UMOV UR4, 0xffffffff ;  /* 0xffffffff00047882 */ /* 0x000fc80000000000 */
[----:B-1----:R-:W-:-:S05]  /*24f10*/  IMAD R3, R6, R16, R5 ;  /* 0x0000001006037224 */ /* 0x002fca00078e0205 */
[----:B------:R-:W-:Y:S01]  /*24f20*/  ISETP.GT.AND P6, PT, R3, R0, PT ;  /* 0x000000000300720c */ /* 0x000fe20003fc4270 */
[----:B------:R-:W-:-:S12]  /*24f30*/  BRA.DIV UR4, `(.L_x_6395) ;  /* 0x0000003e04747947 */ /* 0x000fd8000b800000 */
[----:B------:R-:W-:-:S04]  /*24f40*/  VOTE.ANY R4, PT, !P6 ;  /* 0x0000000000047806 */ /* 0x000fc800070e0100 */
[----:B------:R-:W1:Y:S02]  /*24f50*/  POPC R3, R4 ;  /* 0x0000000400037309 */ /* 0x000e640000000000 */
[----:B-1----:R1:W2:Y:S02]  /*24f60*/  SHFL.IDX PT, R2, R2, R3, 0x1f ;  /* 0x00001f0302027589 */ /* 0x0022a400000e0000 */
.L_x_6546:
[----:B------:R-:W-:Y:S01]  /*24f70*/  ISETP.NE.AND P0, PT, R4, RZ, PT ;  /* 0x000000ff0400720c */ /* 0x000fe20003f05270 */
[----:B------:R-:W-:-:S12]  /*24f80*/  IMAD.MOV.U32 R4, RZ, RZ, RZ ;  /* 0x000000ffff047224 */ /* 0x000fd800078e00ff */
[----:B------:R-:W-:Y:S05]  /*24f90*/  @!P0 BRA `(.L_x_6396) ;  /* 0x0000000000108947 */ /* 0x000fea0003800000 */
[----:B------:R-:W-:Y:S01]  /*24fa0*/  UMOV UR4, 0xffffffff ;  /* 0xffffffff00047882 */ /* 0x000fe20000000000 */
[----:B------:R-:W-:Y:S02]  /*24fb0*/  VIADD R4, R3, 0xffffffff ;  /* 0xffffffff03047836 */ /* 0x000fe40000000000 */
[----:B------:R-:W-:Y:S05]  /*24fc0*/  BRA.DIV UR4, `(.L_x_6397) ;  /* 0x0000003e04987947 */ /* 0x000fea000b800000 */
[----:B------:R3:W4:Y:S02]  /*24fd0*/  SHFL.IDX PT, R4, R6, R4, 0x1f ;  /* 0x00001f0406047589 */ /* 0x00072400000e0000 */
.L_x_6396:
[----:B----4-:R-:W-:Y:S01]  /*24fe0*/  IMAD R16, R4, R16, R5 ;  /* 0x0000001004107224 */ /* 0x010fe200078e0205 */
[-C--:B--2---:R-:W-:Y:S01]  /*24ff0*/  IABS R4, R2.reuse ;  /* 0x0000000200047213 */ /* 0x084fe20000000000 */
[----:B------:R-:W-:Y:S02]  /*25000*/  IMAD.IADD R19, R3, 0x1, R19 ;  /* 0x0000000103137824 */ /* 0x000fe400078e0213 */
[----:B------:R-:W-:Y:S01]  /*25010*/  IMAD.IADD R17, R0, 0x1, -R16 ;  /* 0x0000000100117824 */ /* 0x000fe200078e0a10 */
[----:B---3--:R-:W2:Y:S01]  /*25020*/  I2F.RP R6, R4 ;  /* 0x0000000400067306 */ /* 0x008ea20000209400 */
[----:B------:R-:W-:-:S05]  /*25030*/  IABS R0, R2 ;  /* 0x0000000200007213 */ /* 0x000fca0000000000 */
[----:B------:R-:W-:Y:S02]  /*25040*/  IMAD.MOV R0, RZ, RZ, -R0 ;  /* 0x000000ffff007224 */ /* 0x000fe400078e0a00 */
[----:B--2---:R-:W2:Y:S02]  /*25050*/  MUFU.RCP R6, R6 ;  /* 0x0000000600067308 */ /* 0x004ea40000001000 */
[----:B--2---:R-:W-:-:S06]  /*25060*/  VIADD R6, R6, 0xffffffe ;  /* 0x0ffffffe06067836 */ /* 0x004fcc0000000000 */
[----:B------:R2:W3:Y:S02]  /*25070*/  F2I.FTZ.U32.TRUNC.NTZ R7, R6 ;  /* 0x0000000600077305 */ /* 0x0004e4000021f000 */
[----:B--2---:R-:W-:Y:S01]  /*25080*/  IMAD.MOV.U32 R6, RZ, RZ, RZ ;  /* 0x000000ffff067224 */ /* 0x004fe200078e00ff */
[----:B---3--:R-:W-:-:S05]  /*25090*/  IADD3 R5, RZ, -R7, RZ ;  /* 0x80000007ff057210 */ /* 0x008fca0007ffe0ff */
        /* <DEDUP_REMOVED lines=14> */
[----:B------:R-:W-:Y:S02]  /*25180*/  @!P2 IADD3 R0, -R0, RZ, RZ ;  /* 0x000000ff0000a210 */ /* 0x000fe40007ffe1ff */
[----:B------:R-:W-:-:S05]  /*25190*/  @!P1 LOP3.LUT R0, RZ, R2, RZ, 0x33, !PT ;  /* 0x00000002ff009212 */ /* 0x000fca00078e33ff */
[--C-:B------:R-:W-:Y:S02]  /*251a0*/  IMAD.MOV R4, RZ, RZ, -R0.reuse ;  /* 0x000000ffff047224 */ /* 0x100fe400078e0a00 */
[----:B------:R-:W-:Y:S02]  /*251b0*/  IMAD.MOV.U32 R18, RZ, RZ, R0 ;  /* 0x000000ffff127224 */ /* 0x000fe400078e0000 */
[----:B------:R-:W-:Y:S01]  /*251c0*/  IMAD R17, R2, R4, R17 ;  /* 0x0000000402117224 */ /* 0x000fe200078e0211 */
[----:B------:R-:W-:Y:S06]  /*251d0*/  BRA `(.L_x_6398) ;  /* 0x00000000001c7947 */ /* 0x000fec0003800000 */
.L_x_6390:
[----:B------:R-:W-:Y:S01]  /*251e0*/  UMOV UR4, URZ ;  /* 0x0000003f00047c82 */ /* 0x000fe20008000000 */
[----:B------:R-:W-:Y:S01]  /*251f0*/  UMOV UR5, URZ ;  /* 0x0000003f00057c82 */ /* 0x000fe20008000000 */
[----:B------:R-:W-:Y:S01]  /*25200*/  ULDC UR6, c[0x0][0xc3c] ;  /* 0x00030f0000067ab9 */ /* 0x000fe20000000800 */
[----:B------:R-:W-:Y:S01]  /*25210*/  MOV R16, R0 ;  /* 0x0000000000107202 */ /* 0x000fe20000000f00 */
[----:B------:R-:W-:Y:S02]  /*25220*/  IMAD.U32 R17, RZ, RZ, UR4 ;  /* 0x00000004ff117e24 */ /* 0x000fe4000f8e00ff */
[----:B------:R-:W-:Y:S02]  /*25230*/  IMAD.U32 R18, RZ, RZ, UR5 ;  /* 0x00000005ff127e24 */ /* 0x000fe4000f8e00ff */
[----:B------:R-:W-:-:S07]  /*25240*/  IMAD.U32 R19, RZ, RZ, UR6 ;  /* 0x00000006ff137e24 */ /* 0x000fce000f8e00ff */
.L_x_6398:
[----:B-1----:R3:W2:Y:S01]  /*25250*/  LDL R3, [R1+0x4] ;  /* 0x0000040001037983 */ /* 0x0026a20000100800 */
[----:B------:R-:W1:Y:S01]  /*25260*/  S2R R0, SR_TID.X ;  /* 0x0000000000007919 */ /* 0x000e620000002100 */
[----:B------:R-:W-:Y:S05]  /*25270*/  WARPSYNC.ALL ;  /* 0x0000000000007948 */ /* 0x000fea0003800000 */
[----:B-1----:R-:W-:Y:S01]  /*25280*/  LOP3.LUT R0, R0, 0x1f, RZ, 0xc0, !PT ;  /* 0x0000001f00007812 */ /* 0x002fe200078ec0ff */
        /* <DEDUP_REMOVED lines=8> */
.L_x_6387:
[----:B------:R-:W-:Y:S02]  /*25310*/  ULDC UR4, c[0x0][0xc3c] ;  /* 0x00030f0000047ab9 */ /* 0x000fe40000000800 */
[----:B--2---:R-:W-:-:S13]  /*25320*/  ISETP.GE.AND P0, PT, R19, UR4, PT ;  /* 0x0000000413007c0c */ /* 0x004fda000bf06270 */
[----:B------:R-:W-:Y:S05]  /*25330*/  @!P0 BRA `(.L_x_6399) ;  /* 0xffffffa400248947 */ /* 0x000fea000383ffff */
[----:B------:R-:W-:Y:S05]  /*25340*/  BSYNC B7 ;  /* 0x0000000000077941 */ /* 0x000fea0003800000 */
.L_x_6297:
[----:B-1----:R-:W2:Y:S01]  /*25350*/  LDL.LU R0, [R1+0x7c] ;  /* 0x00007c0001007983 */ /* 0x002ea20000300800 */
[----:B------:R-:W-:Y:S01]  /*25360*/  BSSY B0, `(.L_x_6400) ;  /* 0x000000b000007945 */ /* 0x000fe20003800000 */
[----:B------:R-:W1:Y:S01]  /*25370*/  S2R R5, SR_CgaCtaId ;  /* 0x0000000000057919 */ /* 0x000e620000008800 */
[----:B--2---:R-:W-:-:S04]  /*25380*/  IADD3 R0, R0, 0x1, RZ ;  /* 0x0000000100007810 */ /* 0x004fc80007ffe0ff */
[----:B0-----:R-:W-:-:S04]  /*25390*/  LEA.HI R2, R0, R0, RZ, 0x1 ;  /* 0x0000000000027211 */ /* 0x001fc800078f08ff */
[----:B---3--:R-:W-:-:S05]  /*253a0*/  LOP3.LUT R3, R2, 0xfffffffe, RZ, 0xc0, !PT ;  /* 0xfffffffe02037812 */ /* 0x008fca00078ec0ff */
[----:B------:R-:W-:Y:S01]  /*253b0*/  IMAD.IADD R3, R0, 0x1, -R3 ;  /* 0x0000000100037824 */ /* 0x000fe200078e0a03 */
[----:B------:R-:W-:-:S04]  /*253c0*/  MOV R0, 0x400 ;  /* 0x0000040000007802 */ /* 0x000fc80000000f00 */
[----:B-1----:R-:W-:Y:S02]  /*253d0*/  LEA R0, R5, R0, 0x18 ;  /* 0x0000000005007211 */ /* 0x002fe400078ec0ff */
[----:B------:R-:W-:-:S04]  /*253e0*/  SHF.L.U32 R3, R3, 0x1f, RZ ;  /* 0x0000001f03037819 */ /* 0x000fc800000006ff */
[----:B------:R-:W0:Y:S02]  /*253f0*/  SYNCS.PHASECHK.TRANS64.TRYWAIT P0, [R0+URZ+0x2e820], R3 ;  /* 0x02e82003000075a7 */ /* 0x000e24000800017f */
[----:B0-----:R-:W-:Y:S05]  /*25400*/  @!P0 BRA `(.L_x_6401) ;  /* 0x0000003800b48947 */ /* 0x001fea0003800000 */
.L_x_6549:
[----:B------:R-:W-:Y:S05]  /*25410*/  BSYNC B0 ;  /* 0x0000000000007941 */ /* 0x000fea0003800000 */
.L_x_6400:
[----:B------:R-:W-:-:S03]  /*25420*/  UMOV UR4, 0xffffffff ;  /* 0xffffffff00047882 */ /* 0x000fc60000000000 */
[----:B------:R-:W-:Y:S05]  /*25430*/  BRA.DIV UR4, `(.L_x_6402) ;  /* 0x0000003a04bc7947 */ /* 0x000fea000b800000 */
[----:B------:R-:W1:Y:S02]  /*25440*/  S2R R2, SR_TID.X ;  /* 0x0000000000027919 */ /* 0x000e640000002100 */
[----:B-1----:R-:W-:-:S04]  /*25450*/  SHF.R.U32.HI R2, RZ, 0x5, R2 ;  /* 0x00000005ff027819 */ /* 0x002fc80000011602 */
[----:B------:R-:W-:-:S05]  /*25460*/  LOP3.LUT R2, R2, 0x3, RZ, 0xc0, !PT ;  /* 0x0000000302027812 */ /* 0x000fca00078ec0ff */
[----:B------:R1:W2:Y:S02]  /*25470*/  SHFL.IDX PT, R14, R2, RZ, 0x1f ;  /* 0x00001fff020e7589 */ /* 0x0002a400000e0000 */
.L_x_6552:
[----:B--2---:R-:W-:-:S13]  /*25480*/  ISETP.NE.AND P0, PT, R14, RZ, PT ;  /* 0x000000ff0e00720c */ /* 0x004fda0003f05270 */
[----:B------:R-:W-:Y:S05]  /*25490*/  @P0 BRA `(.L_x_6116) ;  /* 0x0000000000b80947 */ /* 0x000fea0003800000 */
[----:B------:R-:W-:-:S03]  /*254a0*/  UMOV UR4, 0xffffffff ;  /* 0xffffffff00047882 */ /* 0x000fc60000000000 */
[----:B------:R-:W-:Y:S05]  /*254b0*/  BRA.DIV UR4, `(.L_x_6403) ;  /* 0x0000003a04d07947 */ /* 0x000fea000b800000 */
[----:B------:R-:W-:-:S13]  /*254c0*/  ELECT P6, URZ, PT ;  /* 0x00000000003f782f */ /* 0x000fda00038c0000 */
.L_x_6555:
[----:B------:R-:W-:Y:S05]  /*254d0*/  @!P6 BRA `(.L_x_6116) ;  /* 0x0000000000a8e947 */ /* 0x000fea0003800000 */
[----:B-1----:R-:W2:Y:S02]  /*254e0*/  LDL R2, [R1+0xc4] ;  /* 0x0000c40001027983 */ /* 0x002ea40000100800 */
[----:B--2---:R-:W-:-:S13]  /*254f0*/  R2UR UR4, R2 ;  /* 0x00000000020472ca */ /* 0x004fda00000e0000 */
[----:B------:R-:W-:-:S06]  /*25500*/  ULOP3.LUT UR4, UR4, 0x2, URZ, 0xfc, !UPT ;  /* 0x0000000204047892 */ /* 0x000fcc000f8efc3f */
[----:B------:R-:W-:-:S05]  /*25510*/  IMAD.U32 R2, RZ, RZ, UR4 ;  /* 0x00000004ff027e24 */ /* 0x000fca000f8e00ff */
[----:B------:R-:W-:-:S13]  /*25520*/  ISETP.NE.AND P0, PT, R2, 0x3, PT ;  /* 0x000000030200780c */ /* 0x000fda0003f05270 */
[----:B------:R-:W-:Y:S05]  /*25530*/  @!P0 BRA `(.L_x_6404) ;  /* 0x0000000000048947 */ /* 0x000fea0003800000 */
[----:B------:R-:W-:Y:S01]  /*25540*/  BPT.TRAP 0x1 ;  /* 0x000000040000795c */ /* 0x000fe20000300000 */
.L_x_6404:
[----:B0-----:R-:W2:Y:S04]  /*25550*/  LDL R3, [R1+0x14] ;  /* 0x0000140001037983 */ /* 0x001ea80000100800 */
        /* <DEDUP_REMOVED lines=13> */
.L_x_6556:
[----:B------:R-:W1:Y:S02]  /*25630*/  SYNCS.PHASECHK.TRANS64.TRYWAIT P1, [R7+URZ], R2 ;  /* 0x00000002070075a7 */ /* 0x000e64000802017f */
[----:B-1----:R-:W-:Y:S05]  /*25640*/  @!P1 BRA `(.L_x_6406) ;  /* 0x0000003800a09947 */ /* 0x002fea0003800000 */
.L_x_6557:
[----:B------:R-:W-:Y:S05]  /*25650*/  @!P0 BRA `(.L_x_6407) ;  /* 0x0000000000048947 */ /* 0x000fea0003800000 */
[----:B------:R-:W-:Y:S01]  /*25660*/  BPT.TRAP 0x1 ;  /* 0x000000040000795c */ /* 0x000fe20000300000 */
.L_x_6407:
[----:B------:R-:W2:Y:S02]  /*25670*/  LDL.LU R4, [R1+0x14] ;  /* 0x0000140001047983 */ /* 0x000ea40000300800 */
[----:B--2---:R-:W-:-:S04]  /*25680*/  IMAD R4, R4, 0x8, R0 ;  /* 0x0000000804047824 */ /* 0x004fc800078e0200 */
[----:B------:R-:W2:Y:S02]  /*25690*/  SYNCS.PHASECHK.TRANS64.TRYWAIT P1, [R4+URZ+0x2e860], R5 ;  /* 0x02e86005040075a7 */ /* 0x000ea4000802017f */
[----:B--2---:R-:W-:Y:S05]  /*256a0*/  @!P1 BRA `(.L_x_6408) ;  /* 0x00000038009c9947 */ /* 0x004fea0003800000 */
.L_x_6558:
[----:B------:R-:W-:Y:S05]  /*256b0*/  @!P0 BRA `(.L_x_6409) ;  /* 0x0000000000048947 */ /* 0x000fea0003800000 */
[----:B------:R-:W-:Y:S01]  /*256c0*/  BPT.TRAP 0x1 ;  /* 0x000000040000795c */ /* 0x000fe20000300000 */
.L_x_6409:
[----:B------:R-:W-:-:S04]  /*256d0*/  LEA R3, R3, R0, 0x3 ;  /* 0x0000000003037211 */ /* 0x000fc800078e18ff */
[----:B------:R-:W3:Y:S02]  /*256e0*/  SYNCS.PHASECHK.TRANS64.TRYWAIT P1, [R3+URZ+0x2e860], R2 ;  /* 0x02e86002030075a7 */ /* 0x000ee4000802017f */
[----:B---3--:R-:W-:Y:S05]  /*256f0*/  @!P1 BRA `(.L_x_6410) ;  /* 0x00000038009c9947 */ /* 0x008fea0003800000 */
.L_x_6559:
[----:B------:R-:W-:Y:S05]  /*25700*/  @!P0 BRA `(.L_x_6411) ;  /* 0x0000000000048947 */ /* 0x000fea0003800000 */
[----:B------:R-:W-:Y:S01]  /*25710*/  BPT.TRAP 0x1 ;  /* 0x000000040000795c */ /* 0x000fe20000300000 */
.L_x_6411:
[----:B------:R-:W4:Y:S02]  /*25720*/  SYNCS.PHASECHK.TRANS64.TRYWAIT P0, [R4+URZ+0x2e880], R5 ;  /* 0x02e88005040075a7 */ /* 0x000f24000800017f */
[----:B----4-:R-:W-:Y:S05]  /*25730*/  @!P0 BRA `(.L_x_6412) ;  /* 0x0000003800a08947 */ /* 0x010fea0003800000 */
.L_x_6413:
[----:B------:R0:W0:Y:S02]  /*25740*/  SYNCS.PHASECHK.TRANS64.TRYWAIT P0, [R3+URZ+0x2e880], R2 ;  /* 0x02e88002030075a7 */ /* 0x000024000800017f */
[----:B0-----:R-:W-:Y:S05]  /*25750*/  @!P0 NANOSLEEP.SYNCS 0x989680 ;  /* 0x009896800000895d */ /* 0x001fea0003900000 */
[----:B------:R-:W0:Y:S02]  /*25760*/  @!P0 SYNCS.PHASECHK.TRANS64 P0, [R3+URZ+0x2e880], R2 ;  /* 0x02e88002030085a7 */ /* 0x000e24000800007f */
[----:B0-----:R-:W-:Y:S05]  /*25770*/  @!P0 BRA `(.L_x_6413) ;  /* 0xfffffffc00f08947 */ /* 0x001fea000383ffff */
.L_x_6116:
[----:B------:R-:W-:Y:S05]  /*25780*/  BSYNC B8 ;  /* 0x0000000000087941 */ /* 0x000fea0003800000 */
.L_x_6113:
[----:B------:R-:W-:Y:S05]  /*25790*/  EXIT ;  /* 0x000000000000794d */ /* 0x000fea0003800000 */
.L_x_6138:
[----:B0-----:R0:W1:Y:S02]  /*257a0*/  SYNCS.PHASECHK.TRANS64.TRYWAIT P6, [R111+URZ+0x2e890], R125 ;  /* 0x02e8907d6f0075a7 */ /* 0x00106400080c017f */
[----:B-1----:R-:W-:Y:S05]  /*257b0*/  @!P6 NANOSLEEP.SYNCS 0x989680 ;  /* 0x009896800000e95d */ /* 0x002fea0003900000 */
[----:B------:R-:W1:Y:S02]  /*257c0*/  @!P6 SYNCS.PHASECHK.TRANS64 P6, [R111+URZ+0x2e890], R125 ;  /* 0x02e8907d6f00e5a7 */ /* 0x000e6400080c007f */
[----:B-1----:R-:W-:Y:S05]  /*257d0*/  @!P6 BRA `(.L_x_6138) ;  /* 0xfffffffc00f0e947 */ /* 0x002fea000383ffff */
[----:B------:R-:W-:Y:S05]  /*257e0*/  BRA `(.L_x_6414) ;  /* 0xfffffdd8008c7947 */ /* 0x000fea000383ffff */
.L_x_6172:
[----:B0-----:R0:W1:Y:S02]  /*257f0*/  SYNCS.PHASECHK.TRANS64.TRYWAIT P3, [R111+URZ+0x2e890], R125 ;  /* 0x02e8907d6f0075a7 */ /* 0x001064000806017f */
[----:B-1----:R-:W-:Y:S05]  /*25800*/  @!P3 NANOSLEEP.SYNCS 0x989680 ;  /* 0x009896800000b95d */ /* 0x002fea0003900000 */
[----:B------:R-:W1:Y:S02]  /*25810*/  @!P3 SYNCS.PHASECHK.TRANS64 P3, [R111+URZ+0x2e890], R125 ;  /* 0x02e8907d6f00b5a7 */ /* 0x000e64000806007f */
[----:B-1----:R-:W-:Y:S05]  /*25820*/  @!P3 BRA `(.L_x_6172) ;  /* 0xfffffffc00f0b947 */ /* 0x002fea000383ffff */
[----:B------:R-:W-:Y:S05]  /*25830*/  BRA `(.L_x_6415) ;  /* 0xfffffe1c00907947 */ /* 0x000fea000383ffff */
.L_x_6189:
[----:B0-----:R0:W1:Y:S02]  /*25840*/  SYNCS.PHASECHK.TRANS64.TRYWAIT P2, [R111+URZ+0x2e890], R125 ;  /* 0x02e8907d6f0075a7 */ /* 0x001064000804017f */
[----:B-1----:R-:W-:Y:S05]  /*25850*/  @!P2 NANOSLEEP.SYNCS 0x989680 ;  /* 0x009896800000a95d */ /* 0x002fea0003900000 */
[----:B------:R-:W1:Y:S02]  /*25860*/  @!P2 SYNCS.PHASECHK.TRANS64 P2, [R111+URZ+0x2e890], R125 ;  /* 0x02e8907d6f00a5a7 */ /* 0x000e64000804007f */
[----:B-1----:R-:W-:Y:S05]  /*25870*/  @!P2 BRA `(.L_x_6189) ;  /* 0xfffffffc00f0a947 */ /* 0x002fea000383ffff */
[----:B------:R-:W-:Y:S05]  /*25880*/  BRA `(.L_x_6416) ;  /* 0xfffffe6000307947 */ /* 0x000fea000383ffff */
.L_x_6199:
[----:B--2---:R2:W3:Y:S02]  /*25890*/  SYNCS.PHASECHK.TRANS64.TRYWAIT P3, [R111+URZ+0x2e8b0], R125 ;  /* 0x02e8b07d6f0075a7 */ /* 0x0044e4000806017f */
[----:B---3--:R-:W-:Y:S05]  /*258a0*/  @!P3 NANOSLEEP.SYNCS 0x989680 ;  /* 0x009896800000b95d */ /* 0x008fea0003900000 */
[----:B------:R-:W3:Y:S02]  /*258b0*/  @!P3 SYNCS.PHASECHK.TRANS64 P3, [R111+URZ+0x2e8b0], R125 ;  /* 0x02e8b07d6f00b5a7 */ /* 0x000ee4000806007f */
[----:B---3--:R-:W-:Y:S05]  /*258c0*/  @!P3 BRA `(.L_x_6199) ;  /* 0xfffffffc00f0b947 */ /* 0x008fea000383ffff */
[----:B------:R-:W-:Y:S05]  /*258d0*/  BRA `(.L_x_6417) ;  /* 0xfffffe6400f87947 */ /* 0x000fea000383ffff */
.L_x_6211:
[----:B------:R-:W0:Y:S01]  /*258e0*/  S2R R2, SR_TID.X ;  /* 0x0000000000027919 */ /* 0x000e220000002100 */
[----:B------:R-:W-:Y:S01]  /*258f0*/  BSSY B0, `(.L_x_6418) ;  /* 0x000000c000007945 */ /* 0x000fe20003800000 */
[----:B------:R-:W-:Y:S01]  /*25900*/  IMAD.MOV.U32 R12, RZ, RZ, RZ ;  /* 0x000000ffff0c7224 */ /* 0x000fe200078e00ff */
[----:B------:R-:W-:Y:S01]  /*25910*/  MOV R11, 0x1f ;  /* 0x0000001f000b7802 */ /* 0x000fe20000000f00 */
        /* <DEDUP_REMOVED lines=9> */
.L_x_6419:
[----:B------:R-:W-:Y:S05]  /*259b0*/  BSYNC B0 ;  /* 0x0000000000007941 */ /* 0x000fea0003800000 */
.L_x_6418:
[----:B------:R1:W-:Y:S01]  /*259c0*/  STL [R1+0x48], R14 ;  /* 0x0000480e01007387 */ /* 0x0003e20000100800 */
[----:B------:R-:W-:Y:S05]  /*259d0*/  BRA `(.L_x_6420) ;  /* 0xfffffe70008c7947 */ /* 0x000fea000383ffff */
.L_x_6223:
        /* <DEDUP_REMOVED lines=8> */
.L_x_6422:
[----:B------:R-:W-:Y:S05]  /*25a60*/  BSYNC B1 ;  /* 0x0000000000017941 */ /* 0x000fea0003800000 */
.L_x_6421:
        /* <DEDUP_REMOVED lines=8> */
.L_x_6423:
[----:B------:R-:W-:Y:S01]  /*25af0*/  MOV R13, R27 ;  /* 0x0000001b000d7202 */ /* 0x000fe20000000f00 */
[----:B------:R-:W-:-:S07]  /*25b00*/  IMAD.MOV.U32 R5, RZ, RZ, R14 ;  /* 0x000000ffff057224 */ /* 0x000fce00078e000e */
[----:B------:R-:W-:Y:S05]  /*25b10*/  WARPSYNC.COLLECTIVE R15, `(.L_x_6424) ;  /* 0x000000000f087348 */ /* 0x000fea0003c00000 */
[----:B------:R0:W1:Y:S02]  /*25b20*/  SHFL.IDX P6, R14, R13, R12, R11 ;  /* 0x0000000c0d0e7389 */ /* 0x00006400000c000b */
[----:B01----:R-:W-:Y:S01]  /*25b30*/  ENDCOLLECTIVE ;  /* 0x000000000000791b */ /* 0x003fe20003800000 */
.L_x_6424:
[----:B------:R-:W-:Y:S02]  /*25b40*/  IMAD.MOV.U32 R13, RZ, RZ, R28 ;  /* 0x000000ffff0d7224 */ /* 0x000fe400078e001c */
[----:B------:R-:W-:-:S07]  /*25b50*/  IMAD.MOV.U32 R7, RZ, RZ, R14 ;  /* 0x000000ffff077224 */ /* 0x000fce00078e000e */
[----:B------:R-:W-:Y:S05]  /*25b60*/  WARPSYNC.COLLECTIVE R15, `(.L_x_6425) ;  /* 0x000000000f087348 */ /* 0x000fea0003c00000 */
[----:B------:R0:W1:Y:S02]  /*25b70*/  SHFL.IDX P6, R14, R13, R12, R11 ;  /* 0x0000000c0d0e7389 */ /* 0x00006400000c000b */
[----:B01----:R-:W-:Y:S01]  /*25b80*/  ENDCOLLECTIVE ;  /* 0x000000000000791b */ /* 0x003fe20003800000 */
.L_x_6425:
[----:B------:R-:W-:Y:S05]  /*25b90*/  BRA `(.L_x_6426) ;  /* 0xfffffe78003c7947 */ /* 0x000fea000383ffff */
.L_x_6227:
[----:B0-----:R0:W1:Y:S02]  /*25ba0*/  SYNCS.PHASECHK.TRANS64.TRYWAIT P0, [R16+URZ+0x2e800], R39 ;  /* 0x02e80027100075a7 */ /* 0x001064000800017f */
[----:B-1----:R-:W-:Y:S05]  /*25bb0*/  @!P0 NANOSLEEP.SYNCS 0x989680 ;  /* 0x009896800000895d */ /* 0x002fea0003900000 */
[----:B------:R-:W1:Y:S02]  /*25bc0*/  @!P0 SYNCS.PHASECHK.TRANS64 P0, [R16+URZ+0x2e800], R39 ;  /* 0x02e80027100085a7 */ /* 0x000e64000800007f */
[----:B-1----:R-:W-:Y:S05]  /*25bd0*/  @!P0 BRA `(.L_x_6227) ;  /* 0xfffffffc00f08947 */ /* 0x002fea000383ffff */
[----:B------:R-:W-:Y:S05]  /*25be0*/  BRA `(.L_x_6427) ;  /* 0xfffffe7c00e47947 */ /* 0x000fea000383ffff */
.L_x_6235:
[----:B------:R-:W-:Y:S01]  /*25bf0*/  BSSY B1, `(.L_x_6428) ;  /* 0x0000008000017945 */ /* 0x000fe20003800000 */
[----:B------:R-:W-:Y:S01]  /*25c00*/  IMAD.MOV.U32 R13, RZ, RZ, R26 ;  /* 0x000000ffff0d7224 */ /* 0x000fe200078e001a */
[----:B------:R-:W-:Y:S01]  /*25c10*/  MOV R12, RZ ;  /* 0x000000ff000c7202 */ /* 0x000fe20000000f00 */
[----:B------:R-:W-:Y:S02]  /*25c20*/  IMAD.MOV.U32 R11, RZ, RZ, 0x1c1f ;  /* 0x00001c1fff0b7424 */ /* 0x000fe400078e00ff */
[----:B------:R-:W-:-:S07]  /*25c30*/  IMAD.MOV.U32 R15, RZ, RZ, -0x1 ;  /* 0xffffffffff0f7424 */ /* 0x000fce00078e00ff */
[----:B------:R-:W-:Y:S05]  /*25c40*/  WARPSYNC.COLLECTIVE R15, `(.L_x_6429) ;  /* 0x000000000f087348 */ /* 0x000fea0003c00000 */
[----:B------:R0:W1:Y:S02]  /*25c50*/  SHFL.IDX P6, R14, R13, R12, R11 ;  /* 0x0000000c0d0e7389 */ /* 0x00006400000c000b */
[----:B01----:R-:W-:Y:S01]  /*25c60*/  ENDCOLLECTIVE ;  /* 0x000000000000791b */ /* 0x003fe20003800000 */
.L_x_6429:
[----:B------:R-:W-:Y:S05]  /*25c70*/  BSYNC B1 ;  /* 0x0000000000017941 */ /* 0x000fea0003800000 */
.L_x_6428:
        /* <DEDUP_REMOVED lines=8> */
.L_x_6430:
[----:B------:R-:W-:Y:S01]  /*25d00*/  IMAD.MOV.U32 R13, RZ, RZ, R27 ;  /* 0x000000ffff0d7224 */ /* 0x000fe200078e001b */
[----:B------:R-:W-:-:S07]  /*25d10*/  MOV R21, R14 ;  /* 0x0000000e00157202 */ /* 0x000fce0000000f00 */
[----:B------:R-:W-:Y:S05]  /*25d20*/  WARPSYNC.COLLECTIVE R15, `(.L_x_6431) ;  /* 0x000000000f087348 */ /* 0x000fea0003c00000 */
[----:B------:R0:W1:Y:S02]  /*25d30*/  SHFL.IDX P6, R14, R13, R12, R11 ;  /* 0x0000000c0d0e7389 */ /* 0x00006400000c000b */
[----:B01----:R-:W-:Y:S01]  /*25d40*/  ENDCOLLECTIVE ;  /* 0x000000000000791b */ /* 0x003fe20003800000 */
.L_x_6431:
[----:B------:R-:W-:Y:S02]  /*25d50*/  IMAD.MOV.U32 R13, RZ, RZ, R28 ;  /* 0x000000ffff0d7224 */ /* 0x000fe400078e001c */
[----:B------:R-:W-:-:S07]  /*25d60*/  IMAD.MOV.U32 R25, RZ, RZ, R14 ;  /* 0x000000ffff197224 */ /* 0x000fce00078e000e */
[----:B------:R-:W-:Y:S05]  /*25d70*/  WARPSYNC.COLLECTIVE R15, `(.L_x_6432) ;  /* 0x000000000f087348 */ /* 0x000fea0003c00000 */
[----:B------:R0:W1:Y:S02]  /*25d80*/  SHFL.IDX P6, R14, R13, R12, R11 ;  /* 0x0000000c0d0e7389 */ /* 0x00006400000c000b */
[----:B01----:R-:W-:Y:S01]  /*25d90*/  ENDCOLLECTIVE ;  /* 0x000000000000791b */ /* 0x003fe20003800000 */
.L_x_6432:
[----:B------:R-:W-:Y:S05]  /*25da0*/  BRA `(.L_x_6433) ;  /* 0xfffffe94008c7947 */ /* 0x000fea000383ffff */
.L_x_6239:
[----:B0-----:R0:W1:Y:S02]  /*25db0*/  SYNCS.PHASECHK.TRANS64.TRYWAIT P1, [R16+URZ+0x2e800], R35 ;  /* 0x02e80023100075a7 */ /* 0x001064000802017f */
[----:B-1----:R-:W-:Y:S05]  /*25dc0*/  @!P1 NANOSLEEP.SYNCS 0x989680 ;  /* 0x009896800000995d */ /* 0x002fea0003900000 */
[----:B------:R-:W1:Y:S02]  /*25dd0*/  @!P1 SYNCS.PHASECHK.TRANS64 P1, [R16+URZ+0x2e800], R35 ;  /* 0x02e80023100095a7 */ /* 0x000e64000802007f */
[----:B-1----:R-:W-:Y:S05]  /*25de0*/  @!P1 BRA `(.L_x_6239) ;  /* 0xfffffffc00f09947 */ /* 0x002fea000383ffff */
[----:B------:R-:W-:Y:S05]  /*25df0*/  BRA `(.L_x_6434) ;  /* 0xfffffe9800f07947 */ /* 0x000fea000383ffff */
.L_x_6245:
[----:B--2---:R2:W3:Y:S02]  /*25e00*/  SYNCS.PHASECHK.TRANS64.TRYWAIT P1, [R0+URZ+0x2e830], R7 ;  /* 0x02e83007000075a7 */ /* 0x0044e4000802017f */
[----:B---3--:R-:W-:Y:S05]  /*25e10*/  @!P1 NANOSLEEP.SYNCS 0x989680 ;  /* 0x009896800000995d */ /* 0x008fea0003900000 */
[----:B------:R-:W3:Y:S02]  /*25e20*/  @!P1 SYNCS.PHASECHK.TRANS64 P1, [R0+URZ+0x2e830], R7 ;  /* 0x02e83007000095a7 */ /* 0x000ee4000802007f */
[----:B---3--:R-:W-:Y:S05]  /*25e30*/  @!P1 BRA `(.L_x_6245) ;  /* 0xfffffffc00f09947 */ /* 0x008fea000383ffff */
[----:B------:R-:W-:Y:S05]  /*25e40*/  BRA `(.L_x_6244) ;  /* 0xfffffeb4007c7947 */ /* 0x000fea000383ffff */
.L_x_6251:
[----:B-1----:R1:W2:Y:S02]  /*25e50*/  SYNCS.PHASECHK.TRANS64.TRYWAIT P2, [R13+URZ+0x2e830], R20 ;  /* 0x02e830140d0075a7 */ /* 0x0022a4000804017f */
[----:B--2---:R-:W-:Y:S05]  /*25e60*/  @!P2 NANOSLEEP.SYNCS 0x989680 ;  /* 0x009896800000a95d */ /* 0x004fea0003900000 */
[----:B------:R-:W2:Y:S02]  /*25e70*/  @!P2 SYNCS.PHASECHK.TRANS64 P2, [R13+URZ+0x2e830], R20 ;  /* 0x02e830140d00a5a7 */ /* 0x000ea4000804007f */
[----:B--2---:R-:W-:Y:S05]  /*25e80*/  @!P2 BRA `(.L_x_6251) ;  /* 0xfffffffc00f0a947 */ /* 0x004fea000383ffff */
[----:B------:R-:W-:Y:S05]  /*25e90*/  BRA `(.L_x_6250) ;  /* 0xffffff0400b87947 */ /* 0x000fea000383ffff */
.L_x_6255:
[----:B-1----:R1:W2:Y:S02]  /*25ea0*/  SYNCS.PHASECHK.TRANS64.TRYWAIT P1, [R13+URZ+0x2e850], R12 ;  /* 0x02e8500c0d0075a7 */ /* 0x0022a4000802017f */
[----:B--2---:R-:W-:Y:S05]  /*25eb0*/  @!P1 NANOSLEEP.SYNCS 0x989680 ;  /* 0x009896800000995d */ /* 0x004fea0003900000 */
[----:B------:R-:W2:Y:S02]  /*25ec0*/  @!P1 SYNCS.PHASECHK.TRANS64 P1, [R13+URZ+0x2e850], R12 ;  /* 0x02e8500c0d0095a7 */ /* 0x000ea4000802007f */
[----:B--2---:R-:W-:Y:S05]  /*25ed0*/  @!P1 BRA `(.L_x_6255) ;  /* 0xfffffffc00f09947 */ /* 0x004fea000383ffff */
[----:B------:R-:W-:Y:S05]  /*25ee0*/  BRA `(.L_x_6252) ;  /* 0xffffff1c00047947 */ /* 0x000fea000383ffff */
.L_x_6261:
[----:B-1----:R1:W2:Y:S02]  /*25ef0*/  SYNCS.PHASECHK.TRANS64.TRYWAIT P1, [R11+URZ+0x2e850], R0 ;  /* 0x02e850000b0075a7 */ /* 0x0022a4000802017f */
[----:B--2---:R-:W-:Y:S05]  /*25f00*/  @!P1 NANOSLEEP.SYNCS 0x989680 ;  /* 0x009896800000995d */ /* 0x004fea0003900000 */
[----:B------:R-:W2:Y:S02]  /*25f10*/  @!P1 SYNCS.PHASECHK.TRANS64 P1, [R11+URZ+0x2e850], R0 ;  /* 0x02e850000b0095a7 */ /* 0x000ea4000802007f */
[----:B--2---:R-:W-:Y:S05]  /*25f20*/  @!P1 BRA `(.L_x_6261) ;  /* 0xfffffffc00f09947 */ /* 0x004fea000383ffff */
[----:B------:R-:W-:Y:S05]  /*25f30*/  BRA `(.L_x_6260) ;  /* 0xffffff54002c7947 */ /* 0x000fea000383ffff */
.L_x_6265:
[----:B------:R-:W-:Y:S01]  /*25f40*/  MOV R12, R0 ;  /* 0x00000000000c7202 */ /* 0x000fe20000000f00 */
[----:B------:R-:W-:Y:S01]  /*25f50*/  IMAD.MOV.U32 R11, RZ, RZ, 0x1c1f ;  /* 0x00001c1fff0b7424 */ /* 0x000fe200078e00ff */
[----:B------:R-:W-:Y:S01]  /*25f60*/  SEL R5, R96, R97, P0 ;  /* 0x0000006160057207 */ /* 0x000fe20000000000 */
[----:B------:R-:W-:Y:S01]  /*25f70*/  IMAD.MOV.U32 R15, RZ, RZ, -0x1 ;  /* 0xffffffffff0f7424 */ /* 0x000fe200078e00ff */
[----:B------:R-:W-:Y:S02]  /*25f80*/  SEL R7, R97, R96, P0 ;  /* 0x0000006061077207 */ /* 0x000fe40000000000 */
[----:B------:R-:W-:-:S07]  /*25f90*/  SEL R9, R90, R93, P0 ;  /* 0x0000005d5a097207 */ /* 0x000fce0000000000 */
[----:B-----5:R-:W-:Y:S05]  /*25fa0*/  WARPSYNC.COLLECTIVE R15, `(.L_x_6435) ;  /* 0x000000000f087348 */ /* 0x020fea0003c00000 */
[----:B------:R0:W1:Y:S02]  /*25fb0*/  SHFL.IDX P6, R14, R13, R12, R11 ;  /* 0x0000000c0d0e7389 */ /* 0x00006400000c000b */
[----:B01---5:R-:W-:Y:S01]  /*25fc0*/  ENDCOLLECTIVE ;  /* 0x000000000000791b */ /* 0x023fe20003800000 */
.L_x_6435:
        /* <DEDUP_REMOVED lines=18> */
.L_x_6436:
        /* <DEDUP_REMOVED lines=18> */
.L_x_6437:
[----:B------:R-:W-:Y:S02]  /*26210*/  SEL R59, R46, R61, P0 ;  /* 0x0000003d2e3b7207 */ /* 0x000fe40000000000 */
[----:B------:R-:W-:Y:S02]  /*26220*/  SEL R61, R61, R46, P0 ;  /* 0x0000002e3d3d7207 */ /* 0x000fe40000000000 */
[----:B------:R-:W-:Y:S02]  /*26230*/  SEL R55, R52, R55, P0 ;  /* 0x0000003734377207 */ /* 0x000fe40000000000 */
[----:B------:R-:W-:Y:S02]  /*26240*/  SEL R4, R6, R3, P0 ;  /* 0x0000000306047207 */ /* 0x000fe40000000000 */
[----:B------:R-:W-:Y:S01]  /*26250*/  SEL R6, R3, R6, P0 ;  /* 0x0000000603067207 */ /* 0x000fe20000000000 */
[----:B------:R-:W-:Y:S02]  /*26260*/  IMAD.MOV.U32 R13, RZ, RZ, R7 ;  /* 0x000000ffff0d7224 */ /* 0x000fe400078e0007 */
[----:B------:R-:W-:-:S02]  /*26270*/  IMAD.MOV.U32 R12, RZ, RZ, R2 ;  /* 0x000000ffff0c7224 */ /* 0x000fc400078e0002 */
[----:B------:R-:W-:-:S07]  /*26280*/  IMAD.MOV.U32 R10, RZ, RZ, R14 ;  /* 0x000000ffff0a7224 */ /* 0x000fce00078e000e */
[----:B------:R-:W-:Y:S05]  /*26290*/  WARPSYNC.COLLECTIVE R15, `(.L_x_6438) ;  /* 0x000000000f087348 */ /* 0x000fea0003c00000 */
[----:B------:R0:W1:Y:S02]  /*262a0*/  SHFL.IDX P6, R14, R13, R12, R11 ;  /* 0x0000000c0d0e7389 */ /* 0x00006400000c000b */
[----:B01----:R-:W-:Y:S01]  /*262b0*/  ENDCOLLECTIVE ;  /* 0x000000000000791b */ /* 0x003fe20003800000 */
.L_x_6438:
[----:B------:R-:W-:Y:S02]  /*262c0*/  IMAD.MOV.U32 R13, RZ, RZ, R9 ;  /* 0x000000ffff0d7224 */ /* 0x000fe400078e0009 */
[----:B------:R-:W-:Y:S01]  /*262d0*/  IMAD.MOV.U32 R12, RZ, RZ, R0 ;  /* 0x000000ffff0c7224 */ /* 0x000fe200078e0000 */
[----:B------:R-:W-:-:S07]  /*262e0*/  MOV R7, R14 ;  /* 0x0000000e00077202 */ /* 0x000fce0000000f00 */
[----:B------:R-:W-:Y:S05]  /*262f0*/  WARPSYNC.COLLECTIVE R15, `(.L_x_6439) ;  /* 0x000000000f087348 */ /* 0x000fea0003c00000 */
[----:B------:R0:W1:Y:S02]  /*26300*/  SHFL.IDX P6, R14, R13, R12, R11 ;  /* 0x0000000c0d0e7389 */ /* 0x00006400000c000b */
[----:B01----:R-:W-:Y:S01]  /*26310*/  ENDCOLLECTIVE ;  /* 0x000000000000791b */ /* 0x003fe20003800000 */
.L_x_6439:
        /* <DEDUP_REMOVED lines=8> */
.L_x_6440:
[----:B------:R-:W-:Y:S01]  /*263a0*/  IMAD.MOV.U32 R13, RZ, RZ, R25 ;  /* 0x000000ffff0d7224 */ /* 0x000fe200078e0019 */
[----:B------:R-:W-:Y:S01]  /*263b0*/  MOV R12, R0 ;  /* 0x00000000000c7202 */ /* 0x000fe20000000f00 */
[----:B------:R-:W-:-:S07]  /*263c0*/  IMAD.MOV.U32 R20, RZ, RZ, R14 ;  /* 0x000000ffff147224 */ /* 0x000fce00078e000e */
[----:B------:R-:W-:Y:S05]  /*263d0*/  WARPSYNC.COLLECTIVE R15, `(.L_x_6441) ;  /* 0x000000000f087348 */ /* 0x000fea0003c00000 */
[----:B------:R0:W1:Y:S02]  /*263e0*/  SHFL.IDX P6, R14, R13, R12, R11 ;  /* 0x0000000c0d0e7389 */ /* 0x00006400000c000b */
[----:B01----:R-:W-:Y:S01]  /*263f0*/  ENDCOLLECTIVE ;  /* 0x000000000000791b */ /* 0x003fe20003800000 */
.L_x_6441:
[----:B------:R-:W-:Y:S02]  /*26400*/  IMAD.MOV.U32 R13, RZ, RZ, R27 ;  /* 0x000000ffff0d7224 */ /* 0x000fe400078e001b */
[----:B------:R-:W-:Y:S02]  /*26410*/  IMAD.MOV.U32 R12, RZ, RZ, R2 ;  /* 0x000000ffff0c7224 */ /* 0x000fe400078e0002 */
[----:B------:R-:W-:-:S07]  /*26420*/  IMAD.MOV.U32 R26, RZ, RZ, R14 ;  /* 0x000000ffff1a7224 */ /* 0x000fce00078e000e */
[----:B------:R-:W-:Y:S05]  /*26430*/  WARPSYNC.COLLECTIVE R15, `(.L_x_6442) ;  /* 0x000000000f087348 */ /* 0x000fea0003c00000 */
[----:B------:R0:W1:Y:S02]  /*26440*/  SHFL.IDX P6, R14, R13, R12, R11 ;  /* 0x0000000c0d0e7389 */ /* 0x00006400000c000b */
[----:B01----:R-:W-:Y:S01]  /*26450*/  ENDCOLLECTIVE ;  /* 0x000000000000791b */ /* 0x003fe20003800000 */
.L_x_6442:
[----:B------:R-:W-:Y:S02]  /*26460*/  IMAD.MOV.U32 R13, RZ, RZ, R29 ;  /* 0x000000ffff0d7224 */ /* 0x000fe400078e001d */
[----:B------:R-:W-:Y:S01]  /*26470*/  IMAD.MOV.U32 R12, RZ, RZ, R0 ;  /* 0x000000ffff0c7224 */ /* 0x000fe200078e0000 */
[----:B------:R-:W-:-:S07]  /*26480*/  MOV R27, R14 ;  /* 0x0000000e001b7202 */ /* 0x000fce0000000f00 */
[----:B------:R-:W-:Y:S05]  /*26490*/  WARPSYNC.COLLECTIVE R15, `(.L_x_6443) ;  /* 0x000000000f087348 */ /* 0x000fea0003c00000 */
[----:B------:R0:W1:Y:S02]  /*264a0*/  SHFL.IDX P6, R14, R13, R12, R11 ;  /* 0x0000000c0d0e7389 */ /* 0x00006400000c000b */
[----:B01----:R-:W-:Y:S01]  /*264b0*/  ENDCOLLECTIVE ;  /* 0x000000000000791b */ /* 0x003fe20003800000 */
.L_x_6443:
        /* <DEDUP_REMOVED lines=8> */
.L_x_6444:
[----:B------:R-:W-:Y:S01]  /*26540*/  IMAD.MOV.U32 R13, RZ, RZ, R33 ;  /* 0x000000ffff0d7224 */ /* 0x000fe200078e0021 */
[----:B------:R-:W-:Y:S01]  /*26550*/  MOV R12, R0 ;  /* 0x00000000000c7202 */ /* 0x000fe20000000f00 */
[----:B------:R-:W-:-:S07]  /*26560*/  IMAD.MOV.U32 R31, RZ, RZ, R14 ;  /* 0x000000ffff1f7224 */ /* 0x000fce00078e000e */
[----:B------:R-:W-:Y:S05]  /*26570*/  WARPSYNC.COLLECTIVE R15, `(.L_x_6445) ;  /* 0x000000000f087348 */ /* 0x000fea0003c00000 */
[----:B------:R0:W1:Y:S02]  /*26580*/  SHFL.IDX P6, R14, R13, R12, R11 ;  /* 0x0000000c0d0e7389 */ /* 0x00006400000c000b */
[----:B01----:R-:W-:Y:S01]  /*26590*/  ENDCOLLECTIVE ;  /* 0x000000000000791b */ /* 0x003fe20003800000 */
.L_x_6445:
        /* <DEDUP_REMOVED lines=8> */
.L_x_6446:
[----:B------:R-:W-:Y:S02]  /*26620*/  IMAD.MOV.U32 R13, RZ, RZ, R37 ;  /* 0x000000ffff0d7224 */ /* 0x000fe400078e0025 */
[----:B------:R-:W-:Y:S01]  /*26630*/  IMAD.MOV.U32 R12, RZ, RZ, R0 ;  /* 0x000000ffff0c7224 */ /* 0x000fe200078e0000 */
[----:B------:R-:W-:-:S07]  /*26640*/  MOV R35, R14 ;  /* 0x0000000e00237202 */ /* 0x000fce0000000f00 */
[----:B------:R-:W-:Y:S05]  /*26650*/  WARPSYNC.COLLECTIVE R15, `(.L_x_6447) ;  /* 0x000000000f087348 */ /* 0x000fea0003c00000 */
[----:B------:R0:W1:Y:S02]  /*26660*/  SHFL.IDX P6, R14, R13, R12, R11 ;  /* 0x0000000c0d0e7389 */ /* 0x00006400000c000b */
[----:B01----:R-:W-:Y:S01]  /*26670*/  ENDCOLLECTIVE ;  /* 0x000000000000791b */ /* 0x003fe20003800000 */
.L_x_6447:
        /* <DEDUP_REMOVED lines=8> */
.L_x_6448:
[----:B------:R-:W-:Y:S01]  /*26700*/  IMAD.MOV.U32 R13, RZ, RZ, R41 ;  /* 0x000000ffff0d7224 */ /* 0x000fe200078e0029 */
[----:B------:R-:W-:Y:S01]  /*26710*/  MOV R12, R0 ;  /* 0x00000000000c7202 */ /* 0x000fe20000000f00 */
[----:B------:R-:W-:-:S07]  /*26720*/  IMAD.MOV.U32 R39, RZ, RZ, R14 ;  /* 0x000000ffff277224 */ /* 0x000fce00078e000e */
[----:B------:R-:W-:Y:S05]  /*26730*/  WARPSYNC.COLLECTIVE R15, `(.L_x_6449) ;  /* 0x000000000f087348 */ /* 0x000fea0003c00000 */
[----:B------:R0:W1:Y:S02]  /*26740*/  SHFL.IDX P6, R14, R13, R12, R11 ;  /* 0x0000000c0d0e7389 */ /* 0x00006400000c000b */
[----:B01----:R-:W-:Y:S01]  /*26750*/  ENDCOLLECTIVE ;  /* 0x000000000000791b */ /* 0x003fe20003800000 */
.L_x_6449:
        /* <DEDUP_REMOVED lines=8> */
.L_x_6450:
[----:B------:R-:W-:Y:S02]  /*267e0*/  IMAD.MOV.U32 R13, RZ, RZ, R45 ;  /* 0x000000ffff0d7224 */ /* 0x000fe400078e002d */
[----:B------:R-:W-:Y:S01]  /*267f0*/  IMAD.MOV.U32 R12, RZ, RZ, R0 ;  /* 0x000000ffff0c7224 */ /* 0x000fe200078e0000 */
[----:B------:R-:W-:-:S07]  /*26800*/  MOV R43, R14 ;  /* 0x0000000e002b7202 */ /* 0x000fce0000000f00 */
[----:B------:R-:W-:Y:S05]  /*26810*/  WARPSYNC.COLLECTIVE R15, `(.L_x_6451) ;  /* 0x000000000f087348 */ /* 0x000fea0003c00000 */
[----:B------:R0:W1:Y:S02]  /*26820*/  SHFL.IDX P6, R14, R13, R12, R11 ;  /* 0x0000000c0d0e7389 */ /* 0x00006400000c000b */
[----:B01----:R-:W-:Y:S01]  /*26830*/  ENDCOLLECTIVE ;  /* 0x000000000000791b */ /* 0x003fe20003800000 */
.L_x_6451:
[----:B------:R-:W-:Y:S02]  /*26840*/  SEL R40, R42, R43, P0 ;  /* 0x0000002b2a287207 */ /* 0x000fe40000000000 */
[----:B------:R-:W-:Y:S02]  /*26850*/  SEL R42, R43, R42, P0 ;  /* 0x0000002a2b2a7207 */ /* 0x000fe40000000000 */
[----:B------:R-:W-:Y:S01]  /*26860*/  MOV R13, R47 ;  /* 0x0000002f000d7202 */ /* 0x000fe20000000f00 */
[----:B------:R-:W-:Y:S02]  /*26870*/  IMAD.MOV.U32 R12, RZ, RZ, R2 ;  /* 0x000000ffff0c7224 */ /* 0x000fe400078e0002 */
[----:B------:R-:W-:Y:S02]  /*26880*/  IMAD.MOV.U32 R47, RZ, RZ, RZ ;  /* 0x000000ffff2f7224 */ /* 0x000fe400078e00ff */
[----:B------:R-:W-:-:S07]  /*26890*/  IMAD.MOV.U32 R45, RZ, RZ, R14 ;  /* 0x000000ffff2d7224 */ /* 0x000fce00078e000e */
[----:B------:R-:W-:Y:S05]  /*268a0*/  WARPSYNC.COLLECTIVE R15, `(.L_x_6452) ;  /* 0x000000000f087348 */ /* 0x000fea0003c00000 */
[----:B------:R0:W1:Y:S02]  /*268b0*/  SHFL.IDX P6, R14, R13, R12, R11 ;  /* 0x0000000c0d0e7389 */ /* 0x00006400000c000b */
[----:B01----:R-:W-:Y:S01]  /*268c0*/  ENDCOLLECTIVE ;  /* 0x000000000000791b */ /* 0x003fe20003800000 */
.L_x_6452:
[----:B------:R-:W-:Y:S01]  /*268d0*/  IMAD.MOV.U32 R13, RZ, RZ, R49 ;  /* 0x000000ffff0d7224 */ /* 0x000fe200078e0031 */
[----:B------:R-:W-:Y:S01]  /*268e0*/  MOV R12, R0 ;  /* 0x00000000000c7202 */ /* 0x000fe20000000f00 */
[----:B------:R-:W-:-:S07]  /*268f0*/  IMAD.MOV.U32 R44, RZ, RZ, R14 ;  /* 0x000000ffff2c7224 */ /* 0x000fce00078e000e */
[----:B------:R-:W-:Y:S05]  /*26900*/  WARPSYNC.COLLECTIVE R15, `(.L_x_6453) ;  /* 0x000000000f087348 */ /* 0x000fea0003c00000 */
[----:B------:R0:W1:Y:S02]  /*26910*/  SHFL.IDX P6, R14, R13, R12, R11 ;  /* 0x0000000c0d0e7389 */ /* 0x00006400000c000b */
[----:B01----:R-:W-:Y:S01]  /*26920*/  ENDCOLLECTIVE ;  /* 0x000000000000791b */ /* 0x003fe20003800000 */
.L_x_6453:
        /* <DEDUP_REMOVED lines=8> */
.L_x_6454:
[----:B------:R-:W-:Y:S02]  /*269b0*/  IMAD.MOV.U32 R13, RZ, RZ, R53 ;  /* 0x000000ffff0d7224 */ /* 0x000fe400078e0035 */
[----:B------:R-:W-:Y:S01]  /*269c0*/  IMAD.MOV.U32 R12, RZ, RZ, R0 ;  /* 0x000000ffff0c7224 */ /* 0x000fe200078e0000 */
[----:B------:R-:W-:-:S07]  /*269d0*/  MOV R46, R14 ;  /* 0x0000000e002e7202 */ /* 0x000fce0000000f00 */
[----:B------:R-:W-:Y:S05]  /*269e0*/  WARPSYNC.COLLECTIVE R15, `(.L_x_6455) ;  /* 0x000000000f087348 */ /* 0x000fea0003c00000 */
[----:B------:R0:W1:Y:S02]  /*269f0*/  SHFL.IDX P6, R14, R13, R12, R11 ;  /* 0x0000000c0d0e7389 */ /* 0x00006400000c000b */
[----:B01----:R-:W-:Y:S01]  /*26a00*/  ENDCOLLECTIVE ;  /* 0x000000000000791b */ /* 0x003fe20003800000 */
.L_x_6455:
[----:B------:R-:W-:Y:S01]  /*26a10*/  MOV R13, R55 ;  /* 0x00000037000d7202 */ /* 0x000fe20000000f00 */
[----:B------:R-:W-:Y:S02]  /*26a20*/  IMAD.MOV.U32 R12, RZ, RZ, R2 ;  /* 0x000000ffff0c7224 */ /* 0x000fe400078e0002 */
[----:B------:R-:W-:-:S07]  /*26a30*/  IMAD.MOV.U32 R53, RZ, RZ, R14 ;  /* 0x000000ffff357224 */ /* 0x000fce00078e000e */
[----:B------:R-:W-:Y:S05]  /*26a40*/  WARPSYNC.COLLECTIVE R15, `(.L_x_6456) ;  /* 0x000000000f087348 */ /* 0x000fea0003c00000 */
[----:B------:R0:W1:Y:S02]  /*26a50*/  SHFL.IDX P6, R14, R13, R12, R11 ;  /* 0x0000000c0d0e7389 */ /* 0x00006400000c000b */
[----:B01----:R-:W-:Y:S01]  /*26a60*/  ENDCOLLECTIVE ;  /* 0x000000000000791b */ /* 0x003fe20003800000 */
.L_x_6456:
[----:B------:R-:W-:Y:S01]  /*26a70*/  IMAD.MOV.U32 R13, RZ, RZ, R59 ;  /* 0x000000ffff0d7224 */ /* 0x000fe200078e003b */
[----:B------:R-:W-:Y:S01]  /*26a80*/  MOV R12, R0 ;  /* 0x00000000000c7202 */ /* 0x000fe20000000f00 */
[----:B------:R-:W-:-:S07]  /*26a90*/  IMAD.MOV.U32 R48, RZ, RZ, R14 ;  /* 0x000000ffff307224 */ /* 0x000fce00078e000e */
[----:B------:R-:W-:Y:S05]  /*26aa0*/  WARPSYNC.COLLECTIVE R15, `(.L_x_6457) ;  /* 0x000000000f087348 */ /* 0x000fea0003c00000 */
[----:B------:R0:W1:Y:S02]  /*26ab0*/  SHFL.IDX P6, R14, R13, R12, R11 ;  /* 0x0000000c0d0e7389 */ /* 0x00006400000c000b */
[----:B01----:R-:W-:Y:S01]  /*26ac0*/  ENDCOLLECTIVE ;  /* 0x000000000000791b */ /* 0x003fe20003800000 */
.L_x_6457:
[----:B------:R-:W-:Y:S02]  /*26ad0*/  IMAD.MOV.U32 R13, RZ, RZ, R61 ;  /* 0x000000ffff0d7224 */ /* 0x000fe400078e003d */
[----:B------:R-:W-:Y:S02]  /*26ae0*/  IMAD.MOV.U32 R12, RZ, RZ, R2 ;  /* 0x000000ffff0c7224 */ /* 0x000fe400078e0002 */
[----:B------:R-:W-:-:S07]  /*26af0*/  IMAD.MOV.U32 R59, RZ, RZ, R14 ;  /* 0x000000ffff3b7224 */ /* 0x000fce00078e000e */
[----:B------:R-:W-:Y:S05]  /*26b00*/  WARPSYNC.COLLECTIVE R15, `(.L_x_6458) ;  /* 0x000000000f087348 */ /* 0x000fea0003c00000 */
[----:B------:R0:W1:Y:S02]  /*26b10*/  SHFL.IDX P6, R14, R13, R12, R11 ;  /* 0x0000000c0d0e7389 */ /* 0x00006400000c000b */
[----:B01----:R-:W-:Y:S01]  /*26b20*/  ENDCOLLECTIVE ;  /* 0x000000000000791b */ /* 0x003fe20003800000 */
.L_x_6458:
[----:B------:R-:W-:Y:S02]  /*26b30*/  IMAD.MOV.U32 R13, RZ, RZ, R63 ;  /* 0x000000ffff0d7224 */ /* 0x000fe400078e003f */
[----:B------:R-:W-:Y:S01]  /*26b40*/  IMAD.MOV.U32 R12, RZ, RZ, R0 ;  /* 0x000000ffff0c7224 */ /* 0x000fe200078e0000 */
[----:B------:R-:W-:-:S07]  /*26b50*/  MOV R50, R14 ;  /* 0x0000000e00327202 */ /* 0x000fce0000000f00 */
[----:B------:R-:W-:Y:S05]  /*26b60*/  WARPSYNC.COLLECTIVE R15, `(.L_x_6459) ;  /* 0x000000000f087348 */ /* 0x000fea0003c00000 */
[----:B------:R0:W1:Y:S02]  /*26b70*/  SHFL.IDX P6, R14, R13, R12, R11 ;  /* 0x0000000c0d0e7389 */ /* 0x00006400000c000b */
[----:B01----:R-:W-:Y:S01]  /*26b80*/  ENDCOLLECTIVE ;  /* 0x000000000000791b */ /* 0x003fe20003800000 */
.L_x_6459:
        /* <DEDUP_REMOVED lines=8> */
.L_x_6460:
[----:B------:R-:W-:Y:S01]  /*26c10*/  IMAD.MOV.U32 R13, RZ, RZ, R67 ;  /* 0x000000ffff0d7224 */ /* 0x000fe200078e0043 */
[----:B------:R-:W-:Y:S01]  /*26c20*/  MOV R12, R0 ;  /* 0x00000000000c7202 */ /* 0x000fe20000000f00 */
[----:B------:R-:W-:-:S07]  /*26c30*/  IMAD.MOV.U32 R52, RZ, RZ, R14 ;  /* 0x000000ffff347224 */ /* 0x000fce00078e000e */
[----:B------:R-:W-:Y:S05]  /*26c40*/  WARPSYNC.COLLECTIVE R15, `(.L_x_6461) ;  /* 0x000000000f087348 */ /* 0x000fea0003c00000 */
[----:B------:R0:W1:Y:S02]  /*26c50*/  SHFL.IDX P6, R14, R13, R12, R11 ;  /* 0x0000000c0d0e7389 */ /* 0x00006400000c000b */
[----:B01----:R-:W-:Y:S01]  /*26c60*/  ENDCOLLECTIVE ;  /* 0x000000000000791b */ /* 0x003fe20003800000 */
.L_x_6461:
        /* <DEDUP_REMOVED lines=8> */
.L_x_6462:
[----:B------:R-:W-:Y:S02]  /*26cf0*/  IMAD.MOV.U32 R13, RZ, RZ, R71 ;  /* 0x000000ffff0d7224 */ /* 0x000fe400078e0047 */
[----:B------:R-:W-:Y:S01]  /*26d00*/  IMAD.MOV.U32 R12, RZ, RZ, R0 ;  /* 0x000000ffff0c7224 */ /* 0x000fe200078e0000 */
[----:B------:R-:W-:-:S07]  /*26d10*/  MOV R54, R14 ;  /* 0x0000000e00367202 */ /* 0x000fce0000000f00 */
[----:B------:R-:W-:Y:S05]  /*26d20*/  WARPSYNC.COLLECTIVE R15, `(.L_x_6463) ;  /* 0x000000000f087348 */ /* 0x000fea0003c00000 */
[----:B------:R0:W1:Y:S02]  /*26d30*/  SHFL.IDX P6, R14, R13, R12, R11 ;  /* 0x0000000c0d0e7389 */ /* 0x00006400000c000b */
[----:B01----:R-:W-:Y:S01]  /*26d40*/  ENDCOLLECTIVE ;  /* 0x000000000000791b */ /* 0x003fe20003800000 */
.L_x_6463:
        /* <DEDUP_REMOVED lines=8> */
.L_x_6464:
[----:B------:R-:W-:Y:S01]  /*26dd0*/  IMAD.MOV.U32 R13, RZ, RZ, R75 ;  /* 0x000000ffff0d7224 */ /* 0x000fe200078e004b */
[----:B------:R-:W-:Y:S01]  /*26de0*/  MOV R12, R0 ;  /* 0x00000000000c7202 */ /* 0x000fe20000000f00 */
[----:B------:R-:W-:-:S07]  /*26df0*/  IMAD.MOV.U32 R58, RZ, RZ, R14 ;  /* 0x000000ffff3a7224 */ /* 0x000fce00078e000e */
[----:B------:R-:W-:Y:S05]  /*26e00*/  WARPSYNC.COLLECTIVE R15, `(.L_x_6465) ;  /* 0x000000000f087348 */ /* 0x000fea0003c00000 */
[----:B------:R0:W1:Y:S02]  /*26e10*/  SHFL.IDX P6, R14, R13, R12, R11 ;  /* 0x0000000c0d0e7389 */ /* 0x00006400000c000b */
[----:B01----:R-:W-:Y:S01]  /*26e20*/  ENDCOLLECTIVE ;  /* 0x000000000000791b */ /* 0x003fe20003800000 */
.L_x_6465:
        /* <DEDUP_REMOVED lines=8> */
.L_x_6466:
[----:B------:R-:W-:Y:S02]  /*26eb0*/  SEL R12, R9, R20, P0 ;  /* 0x00000014090c7207 */ /* 0x000fe40000000000 */
[----:B------:R-:W-:Y:S02]  /*26ec0*/  SEL R11, R46, R49, P0 ;  /* 0x000000312e0b7207 */ /* 0x000fe40000000000 */
[----:B------:R-:W-:Y:S02]  /*26ed0*/  SEL R13, R53, R48, P0 ;  /* 0x00000030350d7207 */ /* 0x000fe40000000000 */
[----:B------:R-:W-:Y:S02]  /*26ee0*/  SEL R15, R48, R53, P0 ;  /* 0x00000035300f7207 */ /* 0x000fe40000000000 */
[----:B------:R-:W-:Y:S02]  /*26ef0*/  MOV R60, R14 ;  /* 0x0000000e003c7202 */ /* 0x000fe40000000f00 */
[----:B------:R-:W-:-:S02]  /*26f00*/  SEL R14, R20, R9, P0 ;  /* 0x00000009140e7207 */ /* 0x000fc40000000000 */
[----:B------:R-:W-:Y:S01]  /*26f10*/  SEL R9, R49, R46, P0 ;  /* 0x0000002e31097207 */ /* 0x000fe20000000000 */
[----:B------:R-:W-:Y:S06]  /*26f20*/  BRA `(.L_x_6467) ;  /* 0xffffff5c00407947 */ /* 0x000fec000383ffff */
.L_x_6277:
[----:B------:R-:W-:Y:S01]  /*26f30*/  IMAD.MOV.U32 R13, RZ, RZ, R3 ;  /* 0x000000ffff0d7224 */ /* 0x000fe200078e0003 */
[----:B------:R-:W-:Y:S01]  /*26f40*/  MOV R11, 0x181f ;  /* 0x0000181f000b7802 */ /* 0x000fe20000000f00 */
[----:B------:R-:W-:Y:S02]  /*26f50*/  IMAD.MOV.U32 R12, RZ, RZ, RZ ;  /* 0x000000ffff0c7224 */ /* 0x000fe400078e00ff */
[----:B------:R-:W-:-:S07]  /*26f60*/  IMAD.MOV.U32 R15, RZ, RZ, -0x1 ;  /* 0xffffffffff0f7424 */ /* 0x000fce00078e00ff */
[----:B-1----:R-:W-:Y:S05]  /*26f70*/  WARPSYNC.COLLECTIVE R15, `(.L_x_6468) ;  /* 0x000000000f087348 */ /* 0x002fea0003c00000 */
[----:B------:R0:W2:Y:S02]  /*26f80*/  SHFL.IDX P6, R14, R13, R12, R11 ;  /* 0x0000000c0d0e7389 */ /* 0x0000a400000c000b */
[----:B012---:R-:W-:Y:S01]  /*26f90*/  ENDCOLLECTIVE ;  /* 0x000000000000791b */ /* 0x007fe20003800000 */
.L_x_6468:
[----:B------:R-:W-:Y:S02]  /*26fa0*/  IMAD.MOV.U32 R13, RZ, RZ, R2 ;  /* 0x000000ffff0d7224 */ /* 0x000fe400078e0002 */
[----:B------:R-:W-:-:S07]  /*26fb0*/  IMAD.MOV.U32 R0, RZ, RZ, R14 ;  /* 0x000000ffff007224 */ /* 0x000fce00078e000e */
[----:B------:R-:W-:Y:S05]  /*26fc0*/  WARPSYNC.COLLECTIVE R15, `(.L_x_6469) ;  /* 0x000000000f087348 */ /* 0x000fea0003c00000 */
[----:B------:R0:W1:Y:S02]  /*26fd0*/  SHFL.IDX P6, R14, R13, R12, R11 ;  /* 0x0000000c0d0e7389 */ /* 0x00006400000c000b */
[----:B01----:R-:W-:Y:S01]  /*26fe0*/  ENDCOLLECTIVE ;  /* 0x000000000000791b */ /* 0x003fe20003800000 */
.L_x_6469:
[----:B------:R-:W-:Y:S05]  /*26ff0*/  BRA `(.L_x_6470) ;  /* 0xffffff7400347947 */ /* 0x000fea000383ffff */
.L_x_6280:
        /* <DEDUP_REMOVED lines=8> */
.L_x_6472:
[----:B------:R-:W-:Y:S05]  /*27080*/  BSYNC B1 ;  /* 0x0000000000017941 */ /* 0x000fea0003800000 */
.L_x_6471:
[----:B------:R-:W-:Y:S01]  /*27090*/  IMAD.MOV.U32 R13, RZ, RZ, R2 ;  /* 0x000000ffff0d7224 */ /* 0x000fe200078e0002 */
[----:B------:R-:W-:Y:S01]  /*270a0*/  MOV R15, 0xffffffff ;  /* 0xffffffff000f7802 */ /* 0x000fe20000000f00 */
[----:B------:R-:W-:Y:S01]  /*270b0*/  IMAD.MOV.U32 R12, RZ, RZ, 0x1 ;  /* 0x00000001ff0c7424 */ /* 0x000fe200078e00ff */
[----:B------:R-:W-:Y:S01]  /*270c0*/  MOV R0, R14 ;  /* 0x0000000e00007202 */ /* 0x000fe20000000f00 */
[----:B------:R-:W-:-:S07]  /*270d0*/  IMAD.MOV.U32 R11, RZ, RZ, 0x181f ;  /* 0x0000181fff0b7424 */ /* 0x000fce00078e00ff */
[----:B------:R-:W-:Y:S05]  /*270e0*/  WARPSYNC.COLLECTIVE R15, `(.L_x_6473) ;  /* 0x000000000f087348 */ /* 0x000fea0003c00000 */
[----:B------:R0:W1:Y:S02]  /*270f0*/  SHFL.IDX P6, R14, R13, R12, R11 ;  /* 0x0000000c0d0e7389 */ /* 0x00006400000c000b */
[----:B01----:R-:W-:Y:S01]  /*27100*/  ENDCOLLECTIVE ;  /* 0x000000000000791b */ /* 0x003fe20003800000 */
.L_x_6473:
[----:B------:R-:W-:Y:S05]  /*27110*/  BRA `(.L_x_6474) ;  /* 0xffffff7400487947 */ /* 0x000fea000383ffff */
.L_x_6283:
        /* <DEDUP_REMOVED lines=8> */
.L_x_6476:
[----:B------:R-:W-:Y:S05]  /*271a0*/  BSYNC B1 ;  /* 0x0000000000017941 */ /* 0x000fea0003800000 */
.L_x_6475:
        /* <DEDUP_REMOVED lines=8> */
.L_x_6477:
[----:B------:R-:W-:Y:S05]  /*27230*/  BRA `(.L_x_6478) ;  /* 0xffffff7400587947 */ /* 0x000fea000383ffff */
.L_x_6286:
[----:B------:R-:W-:Y:S01]  /*27240*/  BSSY B1, `(.L_x_6479) ;  /* 0x0000008000017945 */ /* 0x000fe20003800000 */
[----:B------:R-:W-:Y:S01]  /*27250*/  IMAD.MOV.U32 R13, RZ, RZ, R3 ;  /* 0x000000ffff0d7224 */ /* 0x000fe200078e0003 */
[----:B------:R-:W-:Y:S01]  /*27260*/  MOV R11, 0x181f ;  /* 0x0000181f000b7802 */ /* 0x000fe20000000f00 */
[----:B------:R-:W-:Y:S02]  /*27270*/  IMAD.MOV.U32 R12, RZ, RZ, 0x3 ;  /* 0x00000003ff0c7424 */ /* 0x000fe400078e00ff */
[----:B0-----:R-:W-:-:S07]  /*27280*/  IMAD.MOV.U32 R15, RZ, RZ, -0x1 ;  /* 0xffffffffff0f7424 */ /* 0x001fce00078e00ff */
[----:B-1234-:R-:W-:Y:S05]  /*27290*/  WARPSYNC.COLLECTIVE R15, `(.L_x_6480) ;  /* 0x000000000f087348 */ /* 0x01efea0003c00000 */
[----:B----4-:R0:W4:Y:S02]  /*272a0*/  SHFL.IDX P6, R14, R13, R12, R11 ;  /* 0x0000000c0d0e7389 */ /* 0x01012400000c000b */
[----:B01234-:R-:W-:Y:S01]  /*272b0*/  ENDCOLLECTIVE ;  /* 0x000000000000791b */ /* 0x01ffe20003800000 */
.L_x_6480:
[----:B------:R-:W-:Y:S05]  /*272c0*/  BSYNC B1 ;  /* 0x0000000000017941 */ /* 0x000fea0003800000 */
.L_x_6479:
        /* <DEDUP_REMOVED lines=8> */
.L_x_6481:
[----:B------:R-:W-:Y:S05]  /*27350*/  BRA `(.L_x_6482) ;  /* 0xffffff7400687947 */ /* 0x000fea000383ffff */
.L_x_6303:
[----:B------:R-:W0:Y:S01]  /*27360*/  S2R R6, SR_TID.X ;  /* 0x0000000000067919 */ /* 0x000e220000002100 */
[----:B------:R-:W-:Y:S01]  /*27370*/  BSSY B1, `(.L_x_6483) ;  /* 0x000000a000017945 */ /* 0x000fe20003800000 */
[----:B------:R-:W-:Y:S01]  /*27380*/  MOV R12, RZ ;  /* 0x000000ff000c7202 */ /* 0x000fe20000000f00 */
        /* <DEDUP_REMOVED lines=8> */
.L_x_6484:
[----:B------:R-:W-:Y:S05]  /*27410*/  BSYNC B1 ;  /* 0x0000000000017941 */ /* 0x000fea0003800000 */
.L_x_6483:
[----:B------:R-:W-:Y:S05]  /*27420*/  BRA `(.L_x_6485) ;  /* 0xffffff8800bc7947 */ /* 0x000fea000383ffff */
.L_x_6305:
[----:B------:R-:W-:Y:S01]  /*27430*/  BSSY B1, `(.L_x_6486) ;  /* 0x0000006000017945 */ /* 0x000fe20003800000 */
[----:B------:R-:W-:-:S07]  /*27440*/  IMAD.MOV.U32 R15, RZ, RZ, -0x1 ;  /* 0xffffffffff0f7424 */ /* 0x000fce00078e00ff */
[----:B0-----:R-:W-:Y:S05]  /*27450*/  WARPSYNC.COLLECTIVE R15, `(.L_x_6487) ;  /* 0x000000000f0c7348 */ /* 0x001fea0003c00000 */
[----:B------:R-:W-:Y:S02]  /*27460*/  ELECT P6, UR62, PT ;  /* 0x00000000003e782f */ /* 0x000fe400038c0000 */
[----:B------:R-:W-:Y:S01]  /*27470*/  MOV R14, UR62 ;  /* 0x0000003e000e7c02 */ /* 0x000fe20008000f00 */
[----:B0-----:R-:W-:Y:S10]  /*27480*/  ENDCOLLECTIVE ;  /* 0x000000000000791b */ /* 0x001ff40003800000 */
.L_x_6487:
[----:B------:R-:W-:Y:S05]  /*27490*/  BSYNC B1 ;  /* 0x0000000000017941 */ /* 0x000fea0003800000 */
.L_x_6486:
[----:B------:R-:W-:Y:S05]  /*274a0*/  BRA `(.L_x_6304) ;  /* 0xffffff8800b47947 */ /* 0x000fea000383ffff */
.L_x_6307:
[----:B0-----:R-:W2:Y:S02]  /*274b0*/  LDL R4, [R1+0x4] ;  /* 0x0000040001047983 */ /* 0x001ea40000100800 */
[----:B--2---:R0:W1:Y:S02]  /*274c0*/  SYNCS.PHASECHK.TRANS64.TRYWAIT P0, [R4+URZ+0x2e820], R3 ;  /* 0x02e82003040075a7 */ /* 0x004064000800017f */
[----:B-1----:R-:W-:Y:S05]  /*274d0*/  @!P0 NANOSLEEP.SYNCS 0x989680 ;  /* 0x009896800000895d */ /* 0x002fea0003900000 */
[----:B------:R-:W1:Y:S02]  /*274e0*/  @!P0 SYNCS.PHASECHK.TRANS64 P0, [R4+URZ+0x2e820], R3 ;  /* 0x02e82003040085a7 */ /* 0x000e64000800007f */
[----:B-1----:R-:W-:Y:S05]  /*274f0*/  @!P0 BRA `(.L_x_6307) ;  /* 0xfffffffc00ec8947 */ /* 0x002fea000383ffff */
[----:B------:R-:W-:Y:S05]  /*27500*/  BRA `(.L_x_6488) ;  /* 0xffffff8800c47947 */ /* 0x000fea000383ffff */
.L_x_6311:
[----:B0-----:R0:W1:Y:S02]  /*27510*/  SYNCS.PHASECHK.TRANS64.TRYWAIT P0, [R6+URZ+0x2e8a0], R8 ;  /* 0x02e8a008060075a7 */ /* 0x001064000800017f */
[----:B-1----:R-:W-:Y:S05]  /*27520*/  @!P0 NANOSLEEP.SYNCS 0x989680 ;  /* 0x009896800000895d */ /* 0x002fea0003900000 */
[----:B------:R-:W1:Y:S02]  /*27530*/  @!P0 SYNCS.PHASECHK.TRANS64 P0, [R6+URZ+0x2e8a0], R8 ;  /* 0x02e8a008060085a7 */ /* 0x000e64000800007f */
[----:B-1----:R-:W-:Y:S05]  /*27540*/  @!P0 BRA `(.L_x_6311) ;  /* 0xfffffffc00f08947 */ /* 0x002fea000383ffff */
[----:B------:R-:W-:Y:S05]  /*27550*/  BRA `(.L_x_6489) ;  /* 0xffffff8800ec7947 */ /* 0x000fea000383ffff */
.L_x_6316:
[----:B-1----:R1:W2:Y:S02]  /*27560*/  SYNCS.PHASECHK.TRANS64.TRYWAIT P0, [R6+URZ+0x2e8c0], R8 ;  /* 0x02e8c008060075a7 */ /* 0x0022a4000800017f */
[----:B--2---:R-:W-:Y:S05]  /*27570*/  @!P0 NANOSLEEP.SYNCS 0x989680 ;  /* 0x009896800000895d */ /* 0x004fea0003900000 */
[----:B------:R-:W2:Y:S02]  /*27580*/  @!P0 SYNCS.PHASECHK.TRANS64 P0, [R6+URZ+0x2e8c0], R8 ;  /* 0x02e8c008060085a7 */ /* 0x000ea4000800007f */
[----:B--2---:R-:W-:Y:S05]  /*27590*/  @!P0 BRA `(.L_x_6316) ;  /* 0xfffffffc00f08947 */ /* 0x004fea000383ffff */
[----:B------:R-:W-:Y:S05]  /*275a0*/  BRA `(.L_x_6490) ;  /* 0xffffff8c00707947 */ /* 0x000fea000383ffff */
.L_x_6323:
[----:B0-----:R0:W1:Y:S02]  /*275b0*/  SYNCS.PHASECHK.TRANS64.TRYWAIT P1, [R4+URZ+0x2e8a0], R5 ;  /* 0x02e8a005040075a7 */ /* 0x001064000802017f */
[----:B-1----:R-:W-:Y:S05]  /*275c0*/  @!P1 NANOSLEEP.SYNCS 0x989680 ;  /* 0x009896800000995d */ /* 0x002fea0003900000 */
[----:B------:R-:W1:Y:S02]  /*275d0*/  @!P1 SYNCS.PHASECHK.TRANS64 P1, [R4+URZ+0x2e8a0], R5 ;  /* 0x02e8a005040095a7 */ /* 0x000e64000802007f */
[----:B-1----:R-:W-:Y:S05]  /*275e0*/  @!P1 BRA `(.L_x_6323) ;  /* 0xfffffffc00f09947 */ /* 0x002fea000383ffff */
[----:B------:R-:W-:Y:S05]  /*275f0*/  BRA `(.L_x_6491) ;  /* 0xffffff9000487947 */ /* 0x000fea000383ffff */
.L_x_6328:
[----:B-1----:R1:W2:Y:S02]  /*27600*/  SYNCS.PHASECHK.TRANS64.TRYWAIT P1, [R4+URZ+0x2e8c0], R5 ;  /* 0x02e8c005040075a7 */ /* 0x0022a4000802017f */
[----:B--2---:R-:W-:Y:S05]  /*27610*/  @!P1 NANOSLEEP.SYNCS 0x989680 ;  /* 0x009896800000995d */ /* 0x004fea0003900000 */
[----:B------:R-:W2:Y:S02]  /*27620*/  @!P1 SYNCS.PHASECHK.TRANS64 P1, [R4+URZ+0x2e8c0], R5 ;  /* 0x02e8c005040095a7 */ /* 0x000ea4000802007f */
[----:B--2---:R-:W-:Y:S05]  /*27630*/  @!P1 BRA `(.L_x_6328) ;  /* 0xfffffffc00f09947 */ /* 0x004fea000383ffff */
[----:B------:R-:W-:Y:S05]  /*27640*/  BRA `(.L_x_6492) ;  /* 0xffffff9000c87947 */ /* 0x000fea000383ffff */
.L_x_6343:
[----:B------:R-:W0:Y:S01]  /*27650*/  S2R R4, SR_TID.X ;  /* 0x0000000000047919 */ /* 0x000e220000002100 */
[----:B------:R-:W-:Y:S01]  /*27660*/  BSSY B0, `(.L_x_6493) ;  /* 0x000000a000007945 */ /* 0x000fe20003800000 */
[----:B------:R-:W-:Y:S02]  /*27670*/  IMAD.MOV.U32 R12, RZ, RZ, RZ ;  /* 0x000000ffff0c7224 */ /* 0x000fe400078e00ff */
[----:B------:R-:W-:Y:S02]  /*27680*/  IMAD.MOV.U32 R11, RZ, RZ, 0x1f ;  /* 0x0000001fff0b7424 */ /* 0x000fe400078e00ff */
[----:B------:R-:W-:Y:S01]  /*27690*/  IMAD.MOV.U32 R15, RZ, RZ, -0x1 ;  /* 0xffffffffff0f7424 */ /* 0x000fe200078e00ff */
[----:B0-----:R-:W-:-:S04]  /*276a0*/  SHF.R.U32.HI R4, RZ, 0x5, R4 ;  /* 0x00000005ff047819 */ /* 0x001fc80000011604 */
[----:B------:R-:W-:-:S04]  /*276b0*/  LOP3.LUT R4, R4, 0x3, RZ, 0xc0, !PT ;  /* 0x0000000304047812 */ /* 0x000fc800078ec0ff */
[----:B------:R-:W-:-:S07]  /*276c0*/  MOV R13, R4 ;  /* 0x00000004000d7202 */ /* 0x000fce0000000f00 */
[----:B-1----:R-:W-:Y:S05]  /*276d0*/  WARPSYNC.COLLECTIVE R15, `(.L_x_6494) ;  /* 0x000000000f087348 */ /* 0x002fea0003c00000 */
[----:B------:R0:W2:Y:S02]  /*276e0*/  SHFL.IDX P6, R14, R13, R12, R11 ;  /* 0x0000000c0d0e7389 */ /* 0x0000a400000c000b */
[----:B012---:R-:W-:Y:S01]  /*276f0*/  ENDCOLLECTIVE ;  /* 0x000000000000791b */ /* 0x007fe20003800000 */
.L_x_6494:
[----:B------:R-:W-:Y:S05]  /*27700*/  BSYNC B0 ;  /* 0x0000000000007941 */ /* 0x000fea0003800000 */
.L_x_6493:
[----:B------:R-:W-:Y:S05]  /*27710*/  BRA `(.L_x_6495) ;  /* 0xffffff9c006c7947 */ /* 0x000fea000383ffff */
.L_x_6345:
[----:B------:R-:W-:Y:S01]  /*27720*/  BSSY B0, `(.L_x_6496) ;  /* 0x0000006000007945 */ /* 0x000fe20003800000 */
[----:B------:R-:W-:-:S07]  /*27730*/  MOV R15, 0xffffffff ;  /* 0xffffffff000f7802 */ /* 0x000fce0000000f00 */
[----:B01----:R-:W-:Y:S05]  /*27740*/  WARPSYNC.COLLECTIVE R15, `(.L_x_6497) ;  /* 0x000000000f0c7348 */ /* 0x003fea0003c00000 */
[----:B------:R-:W-:Y:S02]  /*27750*/  ELECT P6, UR62, PT ;  /* 0x00000000003e782f */ /* 0x000fe400038c0000 */
[----:B------:R-:W-:Y:S01]  /*27760*/  MOV R14, UR62 ;  /* 0x0000003e000e7c02 */ /* 0x000fe20008000f00 */
[----:B01----:R-:W-:Y:S10]  /*27770*/  ENDCOLLECTIVE ;  /* 0x000000000000791b */ /* 0x003ff40003800000 */
.L_x_6497:
[----:B------:R-:W-:Y:S05]  /*27780*/  BSYNC B0 ;  /* 0x0000000000007941 */ /* 0x000fea0003800000 */
.L_x_6496:
[----:B------:R-:W-:Y:S05]  /*27790*/  BRA `(.L_x_6498) ;  /* 0xffffff9c00787947 */ /* 0x000fea000383ffff */
.L_x_6347:
[----:B0-----:R0:W1:Y:S02]  /*277a0*/  SYNCS.PHASECHK.TRANS64.TRYWAIT P0, [R0+URZ+0x2e880], R3 ;  /* 0x02e88003000075a7 */ /* 0x001064000800017f */
[----:B-1----:R-:W-:Y:S05]  /*277b0*/  @!P0 NANOSLEEP.SYNCS 0x989680 ;  /* 0x009896800000895d */ /* 0x002fea0003900000 */
[----:B------:R-:W1:Y:S02]  /*277c0*/  @!P0 SYNCS.PHASECHK.TRANS64 P0, [R0+URZ+0x2e880], R3 ;  /* 0x02e88003000085a7 */ /* 0x000e64000800007f */
[----:B-1----:R-:W-:Y:S05]  /*277d0*/  @!P0 BRA `(.L_x_6347) ;  /* 0xfffffffc00f08947 */ /* 0x002fea000383ffff */
[----:B------:R-:W-:Y:S05]  /*277e0*/  BRA `(.L_x_6499) ;  /* 0xffffff9c00f07947 */ /* 0x000fea000383ffff */
.L_x_6349:
[----:B-1----:R1:W2:Y:S02]  /*277f0*/  SYNCS.PHASECHK.TRANS64.TRYWAIT P0, [R0+URZ+0x2e840], R3 ;  /* 0x02e84003000075a7 */ /* 0x0022a4000800017f */
[----:B--2---:R-:W-:Y:S05]  /*27800*/  @!P0 NANOSLEEP.SYNCS 0x989680 ;  /* 0x009896800000895d */ /* 0x004fea0003900000 */
[----:B------:R-:W2:Y:S02]  /*27810*/  @!P0 SYNCS.PHASECHK.TRANS64 P0, [R0+URZ+0x2e840], R3 ;  /* 0x02e84003000085a7 */ /* 0x000ea4000800007f */
[----:B--2---:R-:W-:Y:S05]  /*27820*/  @!P0 BRA `(.L_x_6349) ;  /* 0xfffffffc00f08947 */ /* 0x004fea000383ffff */
[----:B------:R-:W-:Y:S05]  /*27830*/  BRA `(.L_x_6500) ;  /* 0xffffffa000507947 */ /* 0x000fea000383ffff */
.L_x_6353:
[----:B------:R-:W2:Y:S01]  /*27840*/  LDL.LU R11, [R1+0x70] ;  /* 0x00007000010b7983 */ /* 0x000ea20000300800 */
[----:B------:R-:W-:Y:S01]  /*27850*/  IMAD.MOV.U32 R13, RZ, RZ, R3 ;  /* 0x000000ffff0d7224 */ /* 0x000fe200078e0003 */
[----:B------:R-:W-:Y:S01]  /*27860*/  MOV R15, 0xffffffff ;  /* 0xffffffff000f7802 */ /* 0x000fe20000000f00 */
[----:B------:R-:W-:Y:S01]  /*27870*/  IMAD.MOV.U32 R12, RZ, RZ, RZ ;  /* 0x000000ffff0c7224 */ /* 0x000fe200078e00ff */
[----:B------:R-:W-:-:S05]  /*27880*/  IADD3 R0, R8, R17, RZ ;  /* 0x0000001108007210 */ /* 0x000fca0007ffe0ff */
[----:B------:R-:W-:Y:S02]  /*27890*/  VIADD R5, R0, 0x10 ;  /* 0x0000001000057836 */ /* 0x000fe40000000000 */
[----:B--2---:R-:W-:Y:S02]  /*278a0*/  IMAD R2, R11, R7, RZ ;  /* 0x000000070b027224 */ /* 0x004fe400078e02ff */
[----:B------:R-:W-:-:S03]  /*278b0*/  IMAD.MOV.U32 R11, RZ, RZ, 0x181f ;  /* 0x0000181fff0b7424 */ /* 0x000fc600078e00ff */
[----:B------:R-:W-:-:S13]  /*278c0*/  ISETP.GE.AND P1, PT, R0, R2, PT ;  /* 0x000000020000720c */ /* 0x000fda0003f26270 */
[----:B-----5:R-:W-:Y:S05]  /*278d0*/  WARPSYNC.COLLECTIVE R15, `(.L_x_6501) ;  /* 0x000000000f087348 */ /* 0x020fea0003c00000 */
[----:B------:R0:W1:Y:S02]  /*278e0*/  SHFL.IDX P6, R14, R13, R12, R11 ;  /* 0x0000000c0d0e7389 */ /* 0x00006400000c000b */
[----:B01---5:R-:W-:Y:S01]  /*278f0*/  ENDCOLLECTIVE ;  /* 0x000000000000791b */ /* 0x023fe20003800000 */
.L_x_6501:
[----:B------:R-:W-:Y:S02]  /*27900*/  IMAD.MOV.U32 R13, RZ, RZ, R4 ;  /* 0x000000ffff0d7224 */ /* 0x000fe400078e0004 */
[----:B------:R-:W-:-:S07]  /*27910*/  IMAD.MOV.U32 R6, RZ, RZ, R14 ;  /* 0x000000ffff067224 */ /* 0x000fce00078e000e */
[----:B------:R-:W-:Y:S05]  /*27920*/  WARPSYNC.COLLECTIVE R15, `(.L_x_6502) ;  /* 0x000000000f087348 */ /* 0x000fea0003c00000 */
[----:B------:R0:W1:Y:S02]  /*27930*/  SHFL.IDX P6, R14, R13, R12, R11 ;  /* 0x0000000c0d0e7389 */ /* 0x00006400000c000b */
[----:B01----:R-:W-:Y:S01]  /*27940*/  ENDCOLLECTIVE ;  /* 0x000000000000791b */ /* 0x003fe20003800000 */
.L_x_6502:
[----:B------:R-:W-:Y:S01]  /*27950*/  IMAD.MOV.U32 R13, RZ, RZ, R3 ;  /* 0x000000ffff0d7224 */ /* 0x000fe200078e0003 */
[----:B------:R-:W-:Y:S01]  /*27960*/  MOV R12, 0x1 ;  /* 0x00000001000c7802 */ /* 0x000fe20000000f00 */
[----:B------:R-:W-:-:S07]  /*27970*/  IMAD.MOV.U32 R7, RZ, RZ, R14 ;  /* 0x000000ffff077224 */ /* 0x000fce00078e000e */
[----:B------:R-:W-:Y:S05]  /*27980*/  WARPSYNC.COLLECTIVE R15, `(.L_x_6503) ;  /* 0x000000000f087348 */ /* 0x000fea0003c00000 */
[----:B------:R0:W1:Y:S02]  /*27990*/  SHFL.IDX P6, R14, R13, R12, R11 ;  /* 0x0000000c0d0e7389 */ /* 0x00006400000c000b */
[----:B01----:R-:W-:Y:S01]  /*279a0*/  ENDCOLLECTIVE ;  /* 0x000000000000791b */ /* 0x003fe20003800000 */
.L_x_6503:
        /* <DEDUP_REMOVED lines=11> */
[----:B0-----:R-:W-:-:S12]  /*27a60*/  IMAD.MOV.U32 R6, RZ, RZ, R14 ;  /* 0x000000ffff067224 */ /* 0x001fd800078e000e */
[----:B------:R-:W-:Y:S05]  /*27a70*/  WARPSYNC.COLLECTIVE R15, `(.L_x_6504) ;  /* 0x000000000f087348 */ /* 0x000fea0003c00000 */
[----:B------:R0:W1:Y:S02]  /*27a80*/  SHFL.IDX P6, R14, R13, R12, R11 ;  /* 0x0000000c0d0e7389 */ /* 0x00006400000c000b */
[----:B01----:R-:W-:Y:S01]  /*27a90*/  ENDCOLLECTIVE ;  /* 0x000000000000791b */ /* 0x003fe20003800000 */
.L_x_6504:
[----:B------:R-:W-:Y:S01]  /*27aa0*/  MOV R13, R3 ;  /* 0x00000003000d7202 */ /* 0x000fe20000000f00 */
[----:B------:R-:W-:Y:S02]  /*27ab0*/  IMAD.MOV.U32 R12, RZ, RZ, 0x2 ;  /* 0x00000002ff0c7424 */ /* 0x000fe400078e00ff */
[----:B------:R-:W-:-:S07]  /*27ac0*/  IMAD.MOV.U32 R5, RZ, RZ, R14 ;  /* 0x000000ffff057224 */ /* 0x000fce00078e000e */
[----:B------:R-:W-:Y:S05]  /*27ad0*/  WARPSYNC.COLLECTIVE R15, `(.L_x_6505) ;  /* 0x000000000f087348 */ /* 0x000fea0003c00000 */
[----:B------:R0:W1:Y:S02]  /*27ae0*/  SHFL.IDX P6, R14, R13, R12, R11 ;  /* 0x0000000c0d0e7389 */ /* 0x00006400000c000b */
[----:B01----:R-:W-:Y:S01]  /*27af0*/  ENDCOLLECTIVE ;  /* 0x000000000000791b */ /* 0x003fe20003800000 */
.L_x_6505:
[----:B------:R-:W-:-:S04]  /*27b00*/  @!P1 IADD3 R5, P2, R10, R5, RZ ;  /* 0x000000050a059210 */ /* 0x000fc80007f5e0ff */
[----:B------:R-:W-:-:S05]  /*27b10*/  @!P1 IADD3.X R6, RZ, R6, RZ, P2, !PT ;  /* 0x00000006ff069210 */ /* 0x000fca00017fe4ff */
[----:B------:R-:W-:Y:S02]  /*27b20*/  @!P1 IMAD.MOV.U32 R7, RZ, RZ, R6 ;  /* 0x000000ffff079224 */ /* 0x000fe400078e0006 */
[----:B------:R-:W-:Y:S02]  /*27b30*/  @!P1 IMAD.MOV.U32 R6, RZ, RZ, R5 ;  /* 0x000000ffff069224 */ /* 0x000fe400078e0005 */
[----:B------:R-:W-:Y:S02]  /*27b40*/  IMAD.MOV.U32 R13, RZ, RZ, R4 ;  /* 0x000000ffff0d7224 */ /* 0x000fe400078e0004 */
[----:B------:R-:W-:Y:S01]  /*27b50*/  VIADD R5, R0, 0x20 ;  /* 0x0000002000057836 */ /* 0x000fe20000000000 */
[----:B------:R-:W-:Y:S01]  /*27b60*/  @!PT LDS RZ, [RZ] ;  /* 0x00000000fffff984 */ /* 0x000fe20000000800 */
[----:B------:R-:W-:Y:S01]  /*27b70*/  @!PT LDS RZ, [RZ] ;  /* 0x00000000fffff984 */ /* 0x000fe20000000800 */
[----:B------:R-:W-:Y:S01]  /*27b80*/  @!PT LDS RZ, [RZ] ;  /* 0x00000000fffff984 */ /* 0x000fe20000000800 */
[----:B------:R0:W-:Y:S04]  /*27b90*/  @!P1 LDGSTS.E.BYPASS.LTC128B.128 [R9+0x1cc00], desc[UR60][R6.64], !P0 ;  /* 0x1cc0000006099fae */ /* 0x0001e8000c101d7c */
[----:B------:R-:W-:Y:S01]  /*27ba0*/  ISETP.GE.AND P1, PT, R5, R2, PT ;  /* 0x000000020500720c */ /* 0x000fe20003f26270 */
[----:B0-----:R-:W-:-:S12]  /*27bb0*/  IMAD.MOV.U32 R6, RZ, RZ, R14 ;  /* 0x000000ffff067224 */ /* 0x001fd800078e000e */
[----:B------:R-:W-:Y:S05]  /*27bc0*/  WARPSYNC.COLLECTIVE R15, `(.L_x_6506) ;  /* 0x000000000f087348 */ /* 0x000fea0003c00000 */
[----:B------:R0:W1:Y:S02]  /*27bd0*/  SHFL.IDX P6, R14, R13, R12, R11 ;  /* 0x0000000c0d0e7389 */ /* 0x00006400000c000b */
[----:B01----:R-:W-:Y:S01]  /*27be0*/  ENDCOLLECTIVE ;  /* 0x000000000000791b */ /* 0x003fe20003800000 */
.L_x_6506:
[----:B------:R-:W-:Y:S02]  /*27bf0*/  IMAD.MOV.U32 R13, RZ, RZ, R3 ;  /* 0x000000ffff0d7224 */ /* 0x000fe400078e0003 */
[----:B------:R-:W-:Y:S01]  /*27c00*/  IMAD.MOV.U32 R12, RZ, RZ, 0x3 ;  /* 0x00000003ff0c7424 */ /* 0x000fe200078e00ff */
[----:B------:R-:W-:-:S07]  /*27c10*/  MOV R5, R14 ;  /* 0x0000000e00057202 */ /* 0x000fce0000000f00 */
[----:B------:R-:W-:Y:S05]  /*27c20*/  WARPSYNC.COLLECTIVE R15, `(.L_x_6507) ;  /* 0x000000000f087348 */ /* 0x000fea0003c00000 */
[----:B------:R0:W1:Y:S02]  /*27c30*/  SHFL.IDX P6, R14, R13, R12, R11 ;  /* 0x0000000c0d0e7389 */ /* 0x00006400000c000b */
[----:B01----:R-:W-:Y:S01]  /*27c40*/  ENDCOLLECTIVE ;  /* 0x000000000000791b */ /* 0x003fe20003800000 */
.L_x_6507:
[----:B------:R-:W-:-:S05]  /*27c50*/  @!P1 IADD3 R5, P2, R10, R5, RZ ;  /* 0x000000050a059210 */ /* 0x000fca0007f5e0ff */
[----:B------:R-:W-:-:S04]  /*27c60*/  @!P1 IMAD.X R6, RZ, RZ, R6, P2 ;  /* 0x000000ffff069224 */ /* 0x000fc800010e0606 */
[----:B------:R-:W-:Y:S02]  /*27c70*/  @!P1 IMAD.MOV.U32 R7, RZ, RZ, R6 ;  /* 0x000000ffff079224 */ /* 0x000fe400078e0006 */
[----:B------:R-:W-:Y:S01]  /*27c80*/  @!P1 IMAD.MOV.U32 R6, RZ, RZ, R5 ;  /* 0x000000ffff069224 */ /* 0x000fe200078e0005 */
[----:B------:R-:W-:Y:S02]  /*27c90*/  MOV R13, R4 ;  /* 0x00000004000d7202 */ /* 0x000fe40000000f00 */
[----:B------:R-:W-:Y:S02]  /*27ca0*/  IADD3 R5, R0, 0x30, RZ ;  /* 0x0000003000057810 */ /* 0x000fe40007ffe0ff */
[----:B------:R-:W-:Y:S01]  /*27cb0*/  @!PT LDS RZ, [RZ] ;  /* 0x00000000fffff984 */ /* 0x000fe20000000800 */
[----:B------:R-:W-:Y:S01]  /*27cc0*/  @!PT LDS RZ, [RZ] ;  /* 0x00000000fffff984 */ /* 0x000fe20000000800 */
[----:B------:R-:W-:Y:S01]  /*27cd0*/  @!PT LDS RZ, [RZ] ;  /* 0x00000000fffff984 */ /* 0x000fe20000000800 */
[----:B------:R0:W-:Y:S02]  /*27ce0*/  @!P1 LDGSTS.E.BYPASS.LTC128B.128 [R9+0x1d400], desc[UR60][R6.64], !P0 ;  /* 0x1d40000006099fae */ /* 0x0001e4000c101d7c */
[----:B------:R-:W-:Y:S01]  /*27cf0*/  ISETP.GE.AND P1, PT, R5, R2, PT ;  /* 0x000000020500720c */ /* 0x000fe20003f26270 */
[----:B0-----:R-:W-:-:S12]  /*27d00*/  IMAD.MOV.U32 R6, RZ, RZ, R14 ;  /* 0x000000ffff067224 */ /* 0x001fd800078e000e */
[----:B------:R-:W-:Y:S05]  /*27d10*/  WARPSYNC.COLLECTIVE R15, `(.L_x_6508) ;  /* 0x000000000f087348 */ /* 0x000fea0003c00000 */
[----:B------:R0:W1:Y:S02]  /*27d20*/  SHFL.IDX P6, R14, R13, R12, R11 ;  /* 0x0000000c0d0e7389 */ /* 0x00006400000c000b */
[----:B01----:R-:W-:Y:S01]  /*27d30*/  ENDCOLLECTIVE ;  /* 0x000000000000791b */ /* 0x003fe20003800000 */
.L_x_6508:
[----:B------:R-:W-:Y:S02]  /*27d40*/  IMAD.MOV.U32 R13, RZ, RZ, R3 ;  /* 0x000000ffff0d7224 */ /* 0x000fe400078e0003 */
[----:B------:R-:W-:Y:S02]  /*27d50*/  IMAD.MOV.U32 R12, RZ, RZ, 0x4 ;  /* 0x00000004ff0c7424 */ /* 0x000fe400078e00ff */
[----:B------:R-:W-:-:S07]  /*27d60*/  IMAD.MOV.U32 R5, RZ, RZ, R14 ;  /* 0x000000ffff057224 */ /* 0x000fce00078e000e */
[----:B------:R-:W-:Y:S05]  /*27d70*/  WARPSYNC.COLLECTIVE R15, `(.L_x_6509) ;  /* 0x000000000f087348 */ /* 0x000fea0003c00000 */
[----:B------:R0:W1:Y:S02]  /*27d80*/  SHFL.IDX P6, R14, R13, R12, R11 ;  /* 0x0000000c0d0e7389 */ /* 0x00006400000c000b */
[----:B01----:R-:W-:Y:S01]  /*27d90*/  ENDCOLLECTIVE ;  /* 0x000000000000791b */ /* 0x003fe20003800000 */
.L_x_6509:
[----:B------:R-:W-:-:S05]  /*27da0*/  @!P1 IADD3 R5, P2, R10, R5, RZ ;  /* 0x000000050a059210 */ /* 0x000fca0007f5e0ff */
[----:B------:R-:W-:-:S04]  /*27db0*/  @!P1 IMAD.X R6, RZ, RZ, R6, P2 ;  /* 0x000000ffff069224 */ /* 0x000fc800010e0606 */
[----:B------:R-:W-:Y:S01]  /*27dc0*/  @!P1 IMAD.MOV.U32 R7, RZ, RZ, R6 ;  /* 0x000000ffff079224 */ /* 0x000fe200078e0006 */
[----:B------:R-:W-:Y:S01]  /*27dd0*/  @!P1 MOV R6, R5 ;  /* 0x0000000500069202 */ /* 0x000fe20000000f00 */
[----:B------:R-:W-:Y:S02]  /*27de0*/  IMAD.MOV.U32 R13, RZ, RZ, R4 ;  /* 0x000000ffff0d7224 */ /* 0x000fe400078e0004 */
[----:B------:R-:W-:Y:S02]  /*27df0*/  VIADD R5, R0, 0x40 ;  /* 0x0000004000057836 */ /* 0x000fe40000000000 */
[----:B------:R-:W-:Y:S01]  /*27e00*/  @!PT LDS RZ, [RZ] ;  /* 0x00000000fffff984 */ /* 0x000fe20000000800 */
[----:B------:R-:W-:Y:S01]  /*27e10*/  @!PT LDS RZ, [RZ] ;  /* 0x00000000fffff984 */ /* 0x000fe20000000800 */
[----:B------:R-:W-:Y:S01]  /*27e20*/  @!PT LDS RZ, [RZ] ;  /* 0x00000000fffff984 */ /* 0x000fe20000000800 */
[----:B------:R0:W-:Y:S03]  /*27e30*/  @!P1 LDGSTS.E.BYPASS.LTC128B.128 [R9+0x1dc00], desc[UR60][R6.64], !P0 ;  /* 0x1dc0000006099fae */ /* 0x0001e6000c101d7c */
[----:B------:R-:W-:Y:S02]  /*27e40*/  ISETP.GE.AND P1, PT, R5, R2, PT ;  /* 0x000000020500720c */ /* 0x000fe40003f26270 */
[----:B0-----:R-:W-:-:S11]  /*27e50*/  MOV R6, R14 ;  /* 0x0000000e00067202 */ /* 0x001fd60000000f00 */
[----:B------:R-:W-:Y:S05]  /*27e60*/  WARPSYNC.COLLECTIVE R15, `(.L_x_6510) ;  /* 0x000000000f087348 */ /* 0x000fea0003c00000 */
[----:B------:R0:W1:Y:S02]  /*27e70*/  SHFL.IDX P6, R14, R13, R12, R11 ;  /* 0x0000000c0d0e7389 */ /* 0x00006400000c000b */
[----:B01----:R-:W-:Y:S01]  /*27e80*/  ENDCOLLECTIVE ;  /* 0x000000000000791b */ /* 0x003fe20003800000 */
.L_x_6510:
[----:B------:R-:W-:Y:S01]  /*27e90*/  IMAD.MOV.U32 R13, RZ, RZ, R3 ;  /* 0x000000ffff0d7224 */ /* 0x000fe200078e0003 */
[----:B------:R-:W-:Y:S01]  /*27ea0*/  MOV R12, 0x5 ;  /* 0x00000005000c7802 */ /* 0x000fe20000000f00 */
[----:B------:R-:W-:-:S07]  /*27eb0*/  IMAD.MOV.U32 R5, RZ, RZ, R14 ;  /* 0x000000ffff057224 */ /* 0x000fce00078e000e */
[----:B------:R-:W-:Y:S05]  /*27ec0*/  WARPSYNC.COLLECTIVE R15, `(.L_x_6511) ;  /* 0x000000000f087348 */ /* 0x000fea0003c00000 */
[----:B------:R0:W1:Y:S02]  /*27ed0*/  SHFL.IDX P6, R14, R13, R12, R11 ;  /* 0x0000000c0d0e7389 */ /* 0x00006400000c000b */
[----:B01----:R-:W-:Y:S01]  /*27ee0*/  ENDCOLLECTIVE ;  /* 0x000000000000791b */ /* 0x003fe20003800000 */
.L_x_6511:
        /* <DEDUP_REMOVED lines=15> */
.L_x_6512:
[----:B------:R-:W-:Y:S01]  /*27fe0*/  IMAD.MOV.U32 R13, RZ, RZ, R3 ;  /* 0x000000ffff0d7224 */ /* 0x000fe200078e0003 */
[----:B------:R-:W-:Y:S01]  /*27ff0*/  MOV R12, 0x6 ;  /* 0x00000006000c7802 */ /* 0x000fe20000000f00 */
[----:B------:R-:W-:-:S07]  /*28000*/  IMAD.MOV.U32 R5, RZ, RZ, R14 ;  /* 0x000000ffff057224 */ /* 0x000fce00078e000e */
[----:B------:R-:W-:Y:S05]  /*28010*/  WARPSYNC.COLLECTIVE R15, `(.L_x_6513) ;  /* 0x000000000f087348 */ /* 0x000fea0003c00000 */
[----:B------:R0:W1:Y:S02]  /*28020*/  SHFL.IDX P6, R14, R13, R12, R11 ;  /* 0x0000000c0d0e7389 */ /* 0x00006400000c000b */
[----:B01----:R-:W-:Y:S01]  /*28030*/  ENDCOLLECTIVE ;  /* 0x000000000000791b */ /* 0x003fe20003800000 */
.L_x_6513:
[----:B------:R-:W-:-:S04]  /*28040*/  @!P1 IADD3 R5, P2, R10, R5, RZ ;  /* 0x000000050a059210 */ /* 0x000fc80007f5e0ff */
[----:B------:R-:W-:-:S05]  /*28050*/  @!P1 IADD3.X R6, RZ, R6, RZ, P2, !PT ;  /* 0x00000006ff069210 */ /* 0x000fca00017fe4ff */
[----:B------:R-:W-:Y:S02]  /*28060*/  @!P1 IMAD.MOV.U32 R7, RZ, RZ, R6 ;  /* 0x000000ffff079224 */ /* 0x000fe400078e0006 */
[----:B------:R-:W-:Y:S02]  /*28070*/  @!P1 IMAD.MOV.U32 R6, RZ, RZ, R5 ;  /* 0x000000ffff069224 */ /* 0x000fe400078e0005 */
[----:B------:R-:W-:-:S03]  /*28080*/  IMAD.MOV.U32 R13, RZ, RZ, R4 ;  /* 0x000000ffff0d7224 */ /* 0x000fc600078e0004 */
[----:B------:R-:W-:Y:S01]  /*28090*/  @!PT LDS RZ, [RZ] ;  /* 0x00000000fffff984 */ /* 0x000fe20000000800 */
[----:B------:R-:W-:Y:S01]  /*280a0*/  @!PT LDS RZ, [RZ] ;  /* 0x00000000fffff984 */ /* 0x000fe20000000800 */
[----:B------:R-:W-:Y:S01]  /*280b0*/  @!PT LDS RZ, [RZ] ;  /* 0x00000000fffff984 */ /* 0x000fe20000000800 */
[----:B------:R0:W-:Y:S02]  /*280c0*/  @!P1 LDGSTS.E.BYPASS.LTC128B.128 [R9+0x1ec00], desc[UR60][R6.64], !P0 ;  /* 0x1ec0000006099fae */ /* 0x0001e4000c101d7c */
[----:B0-----:R-:W-:Y:S01]  /*280d0*/  IMAD.MOV.U32 R6, RZ, RZ, R14 ;  /* 0x000000ffff067224 */ /* 0x001fe200078e000e */
[----:B------:R-:W-:-:S07]  /*280e0*/  IADD3 R7, R0, 0x60, RZ ;  /* 0x0000006000077810 */ /* 0x000fce0007ffe0ff */
[----:B------:R-:W-:Y:S05]  /*280f0*/  WARPSYNC.COLLECTIVE R15, `(.L_x_6514) ;  /* 0x000000000f087348 */ /* 0x000fea0003c00000 */
[----:B------:R0:W1:Y:S02]  /*28100*/  SHFL.IDX P6, R14, R13, R12, R11 ;  /* 0x0000000c0d0e7389 */ /* 0x00006400000c000b */
[----:B01----:R-:W-:Y:S01]  /*28110*/  ENDCOLLECTIVE ;  /* 0x000000000000791b */ /* 0x003fe20003800000 */
.L_x_6514:
[----:B------:R-:W-:Y:S02]  /*28120*/  ISETP.GE.AND P1, PT, R7, R2, PT ;  /* 0x000000020700720c */ /* 0x000fe40003f26270 */
[----:B------:R-:W-:Y:S01]  /*28130*/  MOV R13, R3 ;  /* 0x00000003000d7202 */ /* 0x000fe20000000f00 */
[----:B------:R-:W-:Y:S02]  /*28140*/  IMAD.MOV.U32 R12, RZ, RZ, 0x7 ;  /* 0x00000007ff0c7424 */ /* 0x000fe400078e00ff */
[----:B------:R-:W-:-:S08]  /*28150*/  IMAD.MOV.U32 R5, RZ, RZ, R14 ;  /* 0x000000ffff057224 */ /* 0x000fd000078e000e */
[----:B------:R-:W-:Y:S05]  /*28160*/  WARPSYNC.COLLECTIVE R15, `(.L_x_6515) ;  /* 0x000000000f087348 */ /* 0x000fea0003c00000 */
[----:B------:R0:W1:Y:S02]  /*28170*/  SHFL.IDX P6, R14, R13, R12, R11 ;  /* 0x0000000c0d0e7389 */ /* 0x00006400000c000b */
[----:B01----:R-:W-:Y:S01]  /*28180*/  ENDCOLLECTIVE ;  /* 0x000000000000791b */ /* 0x003fe20003800000 */
.L_x_6515:
        /* <DEDUP_REMOVED lines=13> */
.L_x_6516:
[----:B------:R-:W-:Y:S01]  /*28260*/  MOV R3, R14 ;  /* 0x0000000e00037202 */ /* 0x000fe20000000f00 */
[----:B------:R-:W-:Y:S06]  /*28270*/  BRA `(.L_x_6517) ;  /* 0xffffffa000d47947 */ /* 0x000fec000383ffff */
.L_x_6356:
[----:B0-----:R-:W2:Y:S02]  /*28280*/  LDL R2, [R1+0x4] ;  /* 0x0000040001027983 */ /* 0x001ea40000100800 */
[----:B--2---:R0:W1:Y:S02]  /*28290*/  SYNCS.PHASECHK.TRANS64.TRYWAIT P0, [R2+URZ+0x2e820], R0 ;  /* 0x02e82000020075a7 */ /* 0x004064000800017f */
[----:B-1----:R-:W-:Y:S05]  /*282a0*/  @!P0 NANOSLEEP.SYNCS 0x989680 ;  /* 0x009896800000895d */ /* 0x002fea0003900000 */
[----:B------:R-:W1:Y:S02]  /*282b0*/  @!P0 SYNCS.PHASECHK.TRANS64 P0, [R2+URZ+0x2e820], R0 ;  /* 0x02e82000020085a7 */ /* 0x000e64000800007f */
[----:B-1----:R-:W-:Y:S05]  /*282c0*/  @!P0 BRA `(.L_x_6356) ;  /* 0xfffffffc00ec8947 */ /* 0x002fea000383ffff */
[----:B------:R-:W-:Y:S05]  /*282d0*/  BRA `(.L_x_6518) ;  /* 0xffffffa400347947 */ /* 0x000fea000383ffff */
.L_x_6362:
[----:B-1----:R1:W2:Y:S02]  /*282e0*/  SYNCS.PHASECHK.TRANS64.TRYWAIT P0, [R6+URZ+0x2e880], R5 ;  /* 0x02e88005060075a7 */ /* 0x0022a4000800017f */
[----:B--2---:R-:W-:Y:S05]  /*282f0*/  @!P0 NANOSLEEP.SYNCS 0x989680 ;  /* 0x009896800000895d */ /* 0x004fea0003900000 */
[----:B------:R-:W2:Y:S02]  /*28300*/  @!P0 SYNCS.PHASECHK.TRANS64 P0, [R6+URZ+0x2e880], R5 ;  /* 0x02e88005060085a7 */ /* 0x000ea4000800007f */
[----:B--2---:R-:W-:Y:S05]  /*28310*/  @!P0 BRA `(.L_x_6362) ;  /* 0xfffffffc00f08947 */ /* 0x004fea000383ffff */
[----:B------:R-:W-:Y:S05]  /*28320*/  BRA `(.L_x_6519) ;  /* 0xffffffa400f87947 */ /* 0x000fea000383ffff */
.L_x_6367:
[----:B0-----:R0:W2:Y:S02]  /*28330*/  SYNCS.PHASECHK.TRANS64.TRYWAIT P0, [R6+URZ+0x2e840], R5 ;  /* 0x02e84005060075a7 */ /* 0x0010a4000800017f */
[----:B--2---:R-:W-:Y:S05]  /*28340*/  @!P0 NANOSLEEP.SYNCS 0x989680 ;  /* 0x009896800000895d */ /* 0x004fea0003900000 */
[----:B------:R-:W2:Y:S02]  /*28350*/  @!P0 SYNCS.PHASECHK.TRANS64 P0, [R6+URZ+0x2e840], R5 ;  /* 0x02e84005060085a7 */ /* 0x000ea4000800007f */
[----:B--2---:R-:W-:Y:S05]  /*28360*/  @!P0 BRA `(.L_x_6367) ;  /* 0xfffffffc00f08947 */ /* 0x004fea000383ffff */
[----:B------:R-:W-:Y:S05]  /*28370*/  BRA `(.L_x_6520) ;  /* 0xffffffa800807947 */ /* 0x000fea000383ffff */
.L_x_6373:
[----:B-1----:R1:W2:Y:S02]  /*28380*/  SYNCS.PHASECHK.TRANS64.TRYWAIT P0, [R3+URZ+0x2e870], R4 ;  /* 0x02e87004030075a7 */ /* 0x0022a4000800017f */
[----:B--2---:R-:W-:Y:S05]  /*28390*/  @!P0 NANOSLEEP.SYNCS 0x989680 ;  /* 0x009896800000895d */ /* 0x004fea0003900000 */
[----:B------:R-:W2:Y:S02]  /*283a0*/  @!P0 SYNCS.PHASECHK.TRANS64 P0, [R3+URZ+0x2e870], R4 ;  /* 0x02e87004030085a7 */ /* 0x000ea4000800007f */
[----:B--2---:R-:W-:Y:S05]  /*283b0*/  @!P0 BRA `(.L_x_6373) ;  /* 0xfffffffc00f08947 */ /* 0x004fea000383ffff */
[----:B------:R-:W-:Y:S05]  /*283c0*/  BRA `(.L_x_6521) ;  /* 0xffffffac00247947 */ /* 0x000fea000383ffff */
.L_x_6375:
[----:B-1----:R1:W2:Y:S02]  /*283d0*/  SYNCS.PHASECHK.TRANS64.TRYWAIT P0, [R3+URZ+0x2e860], R4 ;  /* 0x02e86004030075a7 */ /* 0x0022a4000800017f */
[----:B--2---:R-:W-:Y:S05]  /*283e0*/  @!P0 NANOSLEEP.SYNCS 0x989680 ;  /* 0x009896800000895d */ /* 0x004fea0003900000 */
[----:B------:R-:W2:Y:S02]  /*283f0*/  @!P0 SYNCS.PHASECHK.TRANS64 P0, [R3+URZ+0x2e860], R4 ;  /* 0x02e86004030085a7 */ /* 0x000ea4000800007f */
[----:B--2---:R-:W-:Y:S05]  /*28400*/  @!P0 BRA `(.L_x_6375) ;  /* 0xfffffffc00f08947 */ /* 0x004fea000383ffff */
[----:B------:R-:W-:Y:S05]  /*28410*/  BRA `(.L_x_6522) ;  /* 0xffffffac002c7947 */ /* 0x000fea000383ffff */
.L_x_6382:
[----:B0-----:R0:W1:Y:S02]  /*28420*/  SYNCS.PHASECHK.TRANS64.TRYWAIT P1, [R0+URZ+0x2e870], R2 ;  /* 0x02e87002000075a7 */ /* 0x001064000802017f */
[----:B-1----:R-:W-:Y:S05]  /*28430*/  @!P1 NANOSLEEP.SYNCS 0x989680 ;  /* 0x009896800000995d */ /* 0x002fea0003900000 */
[----:B------:R-:W1:Y:S02]  /*28440*/  @!P1 SYNCS.PHASECHK.TRANS64 P1, [R0+URZ+0x2e870], R2 ;  /* 0x02e87002000095a7 */ /* 0x000e64000802007f */
[----:B-1----:R-:W-:Y:S05]  /*28450*/  @!P1 BRA `(.L_x_6382) ;  /* 0xfffffffc00f09947 */ /* 0x002fea000383ffff */
[----:B------:R-:W-:Y:S05]  /*28460*/  BRA `(.L_x_6523) ;  /* 0xffffffb800647947 */ /* 0x000fea000383ffff */
.L_x_6384:
[----:B0-----:R0:W1:Y:S02]  /*28470*/  SYNCS.PHASECHK.TRANS64.TRYWAIT P1, [R0+URZ+0x2e860], R2 ;  /* 0x02e86002000075a7 */ /* 0x001064000802017f */
[----:B-1----:R-:W-:Y:S05]  /*28480*/  @!P1 NANOSLEEP.SYNCS 0x989680 ;  /* 0x009896800000995d */ /* 0x002fea0003900000 */
[----:B------:R-:W1:Y:S02]  /*28490*/  @!P1 SYNCS.PHASECHK.TRANS64 P1, [R0+URZ+0x2e860], R2 ;  /* 0x02e86002000095a7 */ /* 0x000e64000802007f */
[----:B-1----:R-:W-:Y:S05]  /*284a0*/  @!P1 BRA `(.L_x_6384) ;  /* 0xfffffffc00f09947 */ /* 0x002fea000383ffff */
[----:B------:R-:W-:Y:S05]  /*284b0*/  BRA `(.L_x_6524) ;  /* 0xffffffb8006c7947 */ /* 0x000fea000383ffff */
.L_x_6388:
[----:B------:R-:W-:Y:S01]  /*284c0*/  BSSY B0, `(.L_x_6525) ;  /* 0x0000008000007945 */ /* 0x000fe20003800000 */
[----:B------:R-:W-:Y:S01]  /*284d0*/  IMAD.MOV.U32 R13, RZ, RZ, R16 ;  /* 0x000000ffff0d7224 */ /* 0x000fe200078e0010 */
[----:B------:R-:W-:Y:S01]  /*284e0*/  MOV R15, 0xffffffff ;  /* 0xffffffff000f7802 */ /* 0x000fe20000000f00 */
[----:B0-----:R-:W-:Y:S02]  /*284f0*/  IMAD.MOV.U32 R12, RZ, RZ, RZ ;  /* 0x000000ffff0c7224 */ /* 0x001fe400078e00ff */
[----:B------:R-:W-:-:S07]  /*28500*/  IMAD.MOV.U32 R11, RZ, RZ, 0x1f ;  /* 0x0000001fff0b7424 */ /* 0x000fce00078e00ff */
[----:B------:R-:W-:Y:S05]  /*28510*/  WARPSYNC.COLLECTIVE R15, `(.L_x_6526) ;  /* 0x000000000f087348 */ /* 0x000fea0003c00000 */
[----:B------:R0:W1:Y:S02]  /*28520*/  SHFL.IDX P6, R14, R13, R12, R11 ;  /* 0x0000000c0d0e7389 */ /* 0x00006400000c000b */
[----:B01----:R-:W-:Y:S01]  /*28530*/  ENDCOLLECTIVE ;  /* 0x000000000000791b */ /* 0x003fe20003800000 */
.L_x_6526:
[----:B------:R-:W-:Y:S05]  /*28540*/  BSYNC B0 ;  /* 0x0000000000007941 */ /* 0x000fea0003800000 */
.L_x_6525:
        /* <DEDUP_REMOVED lines=9> */
.L_x_6527:
        /* <DEDUP_REMOVED lines=18> */
.L_x_6528:
        /* <DEDUP_REMOVED lines=8> */
.L_x_6529:
        /* <DEDUP_REMOVED lines=8> */
.L_x_6530:
        /* <DEDUP_REMOVED lines=8> */
.L_x_6531:
        /* <DEDUP_REMOVED lines=8> */
.L_x_6532:
[----:B------:R-:W-:Y:S01]  /*28900*/  IMAD.MOV.U32 R12, RZ, RZ, 0x1f ;  /* 0x0000001fff0c7424 */ /* 0x000fe200078e00ff */
[----:B------:R-:W-:Y:S02]  /*28910*/  MOV R11, 0x1f ;  /* 0x0000001f000b7802 */ /* 0x000fe40000000f00 */
[----:B------:R-:W-:-:S04]  /*28920*/  MOV R4, R14 ;  /* 0x0000000e00047202 */ /* 0x000fc80000000f00 */
[----:B------:R-:W-:-:S05]  /*28930*/  SEL R4, R4, RZ, P5 ;  /* 0x000000ff04047207 */ /* 0x000fca0002800000 */
[----:B------:R-:W-:-:S04]  /*28940*/  IMAD.IADD R3, R3, 0x1, R4 ;  /* 0x0000000103037824 */ /* 0x000fc800078e0204 */
[----:B------:R-:W-:-:S07]  /*28950*/  IMAD.MOV.U32 R13, RZ, RZ, R3 ;  /* 0x000000ffff0d7224 */ /* 0x000fce00078e0003 */
[----:B------:R-:W-:Y:S05]  /*28960*/  WARPSYNC.COLLECTIVE R15, `(.L_x_6533) ;  /* 0x000000000f087348 */ /* 0x000fea0003c00000 */
[----:B------:R0:W1:Y:S02]  /*28970*/  SHFL.IDX P6, R14, R13, R12, R11 ;  /* 0x0000000c0d0e7389 */ /* 0x00006400000c000b */
[----:B01----:R-:W-:Y:S01]  /*28980*/  ENDCOLLECTIVE ;  /* 0x000000000000791b */ /* 0x003fe20003800000 */
.L_x_6533:
[----:B------:R-:W-:Y:S01]  /*28990*/  IMAD.MOV.U32 R5, RZ, RZ, R14 ;  /* 0x000000ffff057224 */ /* 0x000fe200078e000e */
[----:B------:R-:W-:Y:S06]  /*289a0*/  BRA `(.L_x_6534) ;  /* 0xffffffc000947947 */ /* 0x000fec000383ffff */
.L_x_6393:
[----:B------:R-:W-:Y:S01]  /*289b0*/  BSSY B0, `(.L_x_6535) ;  /* 0x0000008000007945 */ /* 0x000fe20003800000 */
[----:B-----5:R-:W-:Y:S01]  /*289c0*/  IMAD.MOV.U32 R13, RZ, RZ, R2 ;  /* 0x000000ffff0d7224 */ /* 0x020fe200078e0002 */
[----:B0-----:R-:W-:Y:S01]  /*289d0*/  MOV R11, RZ ;  /* 0x000000ff000b7202 */ /* 0x001fe20000000f00 */
[----:B------:R-:W-:Y:S02]  /*289e0*/  IMAD.MOV.U32 R12, RZ, RZ, 0x1 ;  /* 0x00000001ff0c7424 */ /* 0x000fe400078e00ff */
[----:B------:R-:W-:-:S07]  /*289f0*/  IMAD.MOV.U32 R15, RZ, RZ, -0x1 ;  /* 0xffffffffff0f7424 */ /* 0x000fce00078e00ff */
[----:B-1----:R-:W-:Y:S05]  /*28a00*/  WARPSYNC.COLLECTIVE R15, `(.L_x_6536) ;  /* 0x000000000f087348 */ /* 0x002fea0003c00000 */
[----:B------:R0:W2:Y:S02]  /*28a10*/  SHFL.UP P6, R14, R13, R12, R11 ;  /* 0x0400000c0d0e7389 */ /* 0x0000a400000c000b */
[----:B012---:R-:W-:Y:S01]  /*28a20*/  ENDCOLLECTIVE ;  /* 0x000000000000791b */ /* 0x007fe20003800000 */
.L_x_6536:
[----:B------:R-:W-:Y:S05]  /*28a30*/  BSYNC B0 ;  /* 0x0000000000007941 */ /* 0x000fea0003800000 */
.L_x_6535:
[----:B------:R-:W-:Y:S02]  /*28a40*/  IMAD.MOV.U32 R3, RZ, RZ, R14 ;  /* 0x000000ffff037224 */ /* 0x000fe400078e000e */
[----:B------:R-:W-:Y:S02]  /*28a50*/  IMAD.MOV.U32 R12, RZ, RZ, 0x2 ;  /* 0x00000002ff0c7424 */ /* 0x000fe400078e00ff */
[----:B------:R-:W-:Y:S01]  /*28a60*/  IMAD.MOV.U32 R11, RZ, RZ, RZ ;  /* 0x000000ffff0b7224 */ /* 0x000fe200078e00ff */
[----:B------:R-:W-:Y:S01]  /*28a70*/  SEL R3, R3, RZ, P1 ;  /* 0x000000ff03037207 */ /* 0x000fe20000800000 */
[----:B------:R-:W-:-:S04]  /*28a80*/  IMAD.MOV.U32 R15, RZ, RZ, -0x1 ;  /* 0xffffffffff0f7424 */ /* 0x000fc800078e00ff */
[----:B------:R-:W-:-:S05]  /*28a90*/  IMAD.IADD R3, R2, 0x1, R3 ;  /* 0x0000000102037824 */ /* 0x000fca00078e0203 */
[----:B------:R-:W-:-:S07]  /*28aa0*/  MOV R13, R3 ;  /* 0x00000003000d7202 */ /* 0x000fce0000000f00 */
[----:B------:R-:W-:Y:S05]  /*28ab0*/  WARPSYNC.COLLECTIVE R15, `(.L_x_6537) ;  /* 0x000000000f087348 */ /* 0x000fea0003c00000 */
[----:B------:R0:W1:Y:S02]  /*28ac0*/  SHFL.UP P6, R14, R13, R12, R11 ;  /* 0x0400000c0d0e7389 */ /* 0x00006400000c000b */
[----:B01----:R-:W-:Y:S01]  /*28ad0*/  ENDCOLLECTIVE ;  /* 0x000000000000791b */ /* 0x003fe20003800000 */
.L_x_6537:
        /* <DEDUP_REMOVED lines=8> */
.L_x_6538:
        /* <DEDUP_REMOVED lines=8> */
.L_x_6539:
        /* <DEDUP_REMOVED lines=8> */
.L_x_6540:
        /* <DEDUP_REMOVED lines=9> */
.L_x_6541:
[----:B------:R-:W-:Y:S01]  /*28cf0*/  IMAD.MOV.U32 R5, RZ, RZ, R14 ;  /* 0x000000ffff057224 */ /* 0x000fe200078e000e */
[----:B------:R-:W-:Y:S06]  /*28d00*/  BRA `(.L_x_6542) ;  /* 0xffffffc0005c7947 */ /* 0x000fec000383ffff */
.L_x_6395:
[----:B------:R-:W-:Y:S01]  /*28d10*/  BSSY B0, `(.L_x_6543) ;  /* 0x0000006000007945 */ /* 0x000fe20003800000 */
[----:B------:R-:W-:Y:S01]  /*28d20*/  PLOP3.LUT P6, PT, P6, PT, PT, 0x8, 0x0 ;  /* 0x000000000000781c */ /* 0x000fe200037ce170 */
[----:B------:R-:W-:-:S12]  /*28d30*/  IMAD.MOV.U32 R15, RZ, RZ, -0x1 ;  /* 0xffffffffff0f7424 */ /* 0x000fd800078e00ff */
[----:B0-----:R-:W-:Y:S05]  /*28d40*/  WARPSYNC.COLLECTIVE R15, `(.L_x_6544) ;  /* 0x000000000f087348 */ /* 0x001fea0003c00000 */
[----:B------:R-:W-:Y:S01]  /*28d50*/  VOTE.ANY R14, PT, P6 ;  /* 0x00000000000e7806 */ /* 0x000fe200030e0100 */
[----:B0-----:R-:W-:Y:S06]  /*28d60*/  ENDCOLLECTIVE ;  /* 0x000000000000791b */ /* 0x001fec0003800000 */
.L_x_6544:
[----:B------:R-:W-:Y:S05]  /*28d70*/  BSYNC B0 ;  /* 0x0000000000007941 */ /* 0x000fea0003800000 */
.L_x_6543:
        /* <DEDUP_REMOVED lines=9> */
.L_x_6545:
[----:B------:R-:W-:Y:S01]  /*28e10*/  MOV R2, R14 ;  /* 0x0000000e00027202 */ /* 0x000fe20000000f00 */
[----:B------:R-:W-:Y:S06]  /*28e20*/  BRA `(.L_x_6546) ;  /* 0xffffffc000507947 */ /* 0x000fec000383ffff */
.L_x_6397:
[----:B------:R-:W-:Y:S01]  /*28e30*/  BSSY B0, `(.L_x_6547) ;  /* 0x0000008000007945 */ /* 0x000fe20003800000 */
[----:B------:R-:W-:Y:S01]  /*28e40*/  IMAD.MOV.U32 R13, RZ, RZ, R6 ;  /* 0x000000ffff0d7224 */ /* 0x000fe200078e0006 */
[----:B------:R-:W-:Y:S01]  /*28e50*/  MOV R15, 0xffffffff ;  /* 0xffffffff000f7802 */ /* 0x000fe20000000f00 */
[----:B0-----:R-:W-:Y:S02]  /*28e60*/  IMAD.MOV.U32 R12, RZ, RZ, R4 ;  /* 0x000000ffff0c7224 */ /* 0x001fe400078e0004 */
[----:B------:R-:W-:-:S07]  /*28e70*/  IMAD.MOV.U32 R11, RZ, RZ, 0x1f ;  /* 0x0000001fff0b7424 */ /* 0x000fce00078e00ff */
[----:B-12---:R-:W-:Y:S05]  /*28e80*/  WARPSYNC.COLLECTIVE R15, `(.L_x_6548) ;  /* 0x000000000f087348 */ /* 0x006fea0003c00000 */
[----:B------:R0:W3:Y:S02]  /*28e90*/  SHFL.IDX P6, R14, R13, R12, R11 ;  /* 0x0000000c0d0e7389 */ /* 0x0000e400000c000b */
[----:B0123--:R-:W-:Y:S01]  /*28ea0*/  ENDCOLLECTIVE ;  /* 0x000000000000791b */ /* 0x00ffe20003800000 */
.L_x_6548:
[----:B------:R-:W-:Y:S05]  /*28eb0*/  BSYNC B0 ;  /* 0x0000000000007941 */ /* 0x000fea0003800000 */
.L_x_6547:
[----:B------:R-:W-:Y:S01]  /*28ec0*/  IMAD.MOV.U32 R4, RZ, RZ, R14 ;  /* 0x000000ffff047224 */ /* 0x000fe200078e000e */
[----:B------:R-:W-:Y:S06]  /*28ed0*/  BRA `(.L_x_6396) ;  /* 0xffffffc000407947 */ /* 0x000fec000383ffff */
.L_x_6401:
[----:B0-----:R0:W1:Y:S02]  /*28ee0*/  SYNCS.PHASECHK.TRANS64.TRYWAIT P0, [R0+URZ+0x2e820], R3 ;  /* 0x02e82003000075a7 */ /* 0x001064000800017f */
[----:B-1----:R-:W-:Y:S05]  /*28ef0*/  @!P0 NANOSLEEP.SYNCS 0x989680 ;  /* 0x009896800000895d */ /* 0x002fea0003900000 */
[----:B------:R-:W1:Y:S02]  /*28f00*/  @!P0 SYNCS.PHASECHK.TRANS64 P0, [R0+URZ+0x2e820], R3 ;  /* 0x02e82003000085a7 */ /* 0x000e64000800007f */
[----:B-1----:R-:W-:Y:S05]  /*28f10*/  @!P0 BRA `(.L_x_6401) ;  /* 0xfffffffc00f08947 */ /* 0x002fea000383ffff */
[----:B------:R-:W-:Y:S05]  /*28f20*/  BRA `(.L_x_6549) ;  /* 0xffffffc400387947 */ /* 0x000fea000383ffff */
.L_x_6402:
[----:B------:R-:W1:Y:S01]  /*28f30*/  S2R R2, SR_TID.X ;  /* 0x0000000000027919 */ /* 0x000e620000002100 */
[----:B------:R-:W-:Y:S01]  /*28f40*/  BSSY B0, `(.L_x_6550) ;  /* 0x000000a000007945 */ /* 0x000fe20003800000 */
[----:B------:R-:W-:Y:S01]  /*28f50*/  IMAD.MOV.U32 R12, RZ, RZ, RZ ;  /* 0x000000ffff0c7224 */ /* 0x000fe200078e00ff */
[----:B------:R-:W-:Y:S01]  /*28f60*/  MOV R11, 0x1f ;  /* 0x0000001f000b7802 */ /* 0x000fe20000000f00 */
[----:B------:R-:W-:Y:S01]  /*28f70*/  IMAD.MOV.U32 R15, RZ, RZ, -0x1 ;  /* 0xffffffffff0f7424 */ /* 0x000fe200078e00ff */
[----:B-1----:R-:W-:-:S04]  /*28f80*/  SHF.R.U32.HI R2, RZ, 0x5, R2 ;  /* 0x00000005ff027819 */ /* 0x002fc80000011602 */
[----:B------:R-:W-:-:S05]  /*28f90*/  LOP3.LUT R2, R2, 0x3, RZ, 0xc0, !PT ;  /* 0x0000000302027812 */ /* 0x000fca00078ec0ff */
[----:B------:R-:W-:-:S07]  /*28fa0*/  IMAD.MOV.U32 R13, RZ, RZ, R2 ;  /* 0x000000ffff0d7224 */ /* 0x000fce00078e0002 */
[----:B0-----:R-:W-:Y:S05]  /*28fb0*/  WARPSYNC.COLLECTIVE R15, `(.L_x_6551) ;  /* 0x000000000f087348 */ /* 0x001fea0003c00000 */
[----:B------:R1:W2:Y:S02]  /*28fc0*/  SHFL.IDX P6, R14, R13, R12, R11 ;  /* 0x0000000c0d0e7389 */ /* 0x0002a400000c000b */
[----:B012---:R-:W-:Y:S01]  /*28fd0*/  ENDCOLLECTIVE ;  /* 0x000000000000791b */ /* 0x007fe20003800000 */
.L_x_6551:
[----:B------:R-:W-:Y:S05]  /*28fe0*/  BSYNC B0 ;  /* 0x0000000000007941 */ /* 0x000fea0003800000 */
.L_x_6550:
[----:B------:R-:W-:Y:S05]  /*28ff0*/  BRA `(.L_x_6552) ;  /* 0xffffffc400207947 */ /* 0x000fea000383ffff */
.L_x_6403:
[----:B------:R-:W-:Y:S01]  /*29000*/  BSSY B0, `(.L_x_6553) ;  /* 0x0000006000007945 */ /* 0x000fe20003800000 */
[----:B------:R-:W-:-:S07]  /*29010*/  IMAD.MOV.U32 R15, RZ, RZ, -0x1 ;  /* 0xffffffffff0f7424 */ /* 0x000fce00078e00ff */
[----:B01----:R-:W-:Y:S05]  /*29020*/  WARPSYNC.COLLECTIVE R15, `(.L_x_6554) ;  /* 0x000000000f0c7348 */ /* 0x003fea0003c00000 */
[----:B------:R-:W-:Y:S02]  /*29030*/  ELECT P6, UR62, PT ;  /* 0x00000000003e782f */ /* 0x000fe400038c0000 */
[----:B------:R-:W-:Y:S01]  /*29040*/  MOV R14, UR62 ;  /* 0x0000003e000e7c02 */ /* 0x000fe20008000f00 */
[----:B01----:R-:W-:Y:S10]  /*29050*/  ENDCOLLECTIVE ;  /* 0x000000000000791b */ /* 0x003ff40003800000 */
.L_x_6554:
[----:B------:R-:W-:Y:S05]  /*29060*/  BSYNC B0 ;  /* 0x0000000000007941 */ /* 0x000fea0003800000 */
.L_x_6553:
[----:B------:R-:W-:Y:S05]  /*29070*/  BRA `(.L_x_6555) ;  /* 0xffffffc400147947 */ /* 0x000fea000383ffff */
.L_x_6405:
[----:B0-----:R0:W1:Y:S02]  /*29080*/  SYNCS.PHASECHK.TRANS64.TRYWAIT P1, [R6+URZ], R5 ;  /* 0x00000005060075a7 */ /* 0x001064000802017f */
[----:B-1----:R-:W-:Y:S05]  /*29090*/  @!P1 NANOSLEEP.SYNCS 0x989680 ;  /* 0x009896800000995d */ /* 0x002fea0003900000 */
[----:B------:R-:W1:Y:S02]  /*290a0*/  @!P1 SYNCS.PHASECHK.TRANS64 P1, [R6+URZ], R5 ;  /* 0x00000005060095a7 */ /* 0x000e64000802007f */
[----:B-1----:R-:W-:Y:S05]  /*290b0*/  @!P1 BRA `(.L_x_6405) ;  /* 0xfffffffc00f09947 */ /* 0x002fea000383ffff */
[----:B------:R-:W-:Y:S05]  /*290c0*/  BRA `(.L_x_6556) ;  /* 0xffffffc400587947 */ /* 0x000fea000383ffff */
.L_x_6406:
[----:B-1----:R1:W2:Y:S02]  /*290d0*/  SYNCS.PHASECHK.TRANS64.TRYWAIT P1, [R7+URZ], R2 ;  /* 0x00000002070075a7 */ /* 0x0022a4000802017f */
[----:B--2---:R-:W-:Y:S05]  /*290e0*/  @!P1 NANOSLEEP.SYNCS 0x989680 ;  /* 0x009896800000995d */ /* 0x004fea0003900000 */
[----:B------:R-:W2:Y:S02]  /*290f0*/  @!P1 SYNCS.PHASECHK.TRANS64 P1, [R7+URZ], R2 ;  /* 0x00000002070095a7 */ /* 0x000ea4000802007f */
[----:B--2---:R-:W-:Y:S05]  /*29100*/  @!P1 BRA `(.L_x_6406) ;  /* 0xfffffffc00f09947 */ /* 0x004fea000383ffff */
[----:B------:R-:W-:Y:S05]  /*29110*/  BRA `(.L_x_6557) ;  /* 0xffffffc4004c7947 */ /* 0x000fea000383ffff */
.L_x_6408:
[----:B--2---:R2:W3:Y:S02]  /*29120*/  SYNCS.PHASECHK.TRANS64.TRYWAIT P1, [R4+URZ+0x2e860], R5 ;  /* 0x02e86005040075a7 */ /* 0x0044e4000802017f */
[----:B---3--:R-:W-:Y:S05]  /*29130*/  @!P1 NANOSLEEP.SYNCS 0x989680 ;  /* 0x009896800000995d */ /* 0x008fea0003900000 */
[----:B------:R-:W3:Y:S02]  /*29140*/  @!P1 SYNCS.PHASECHK.TRANS64 P1, [R4+URZ+0x2e860], R5 ;  /* 0x02e86005040095a7 */ /* 0x000ee4000802007f */
[----:B---3--:R-:W-:Y:S05]  /*29150*/  @!P1 BRA `(.L_x_6408) ;  /* 0xfffffffc00f09947 */ /* 0x008fea000383ffff */
[----:B------:R-:W-:Y:S05]  /*29160*/  BRA `(.L_x_6558) ;  /* 0xffffffc400507947 */ /* 0x000fea000383ffff */
.L_x_6410:
[----:B---3--:R3:W4:Y:S02]  /*29170*/  SYNCS.PHASECHK.TRANS64.TRYWAIT P1, [R3+URZ+0x2e860], R2 ;  /* 0x02e86002030075a7 */ /* 0x008724000802017f */
[----:B----4-:R-:W-:Y:S05]  /*29180*/  @!P1 NANOSLEEP.SYNCS 0x989680 ;  /* 0x009896800000995d */ /* 0x010fea0003900000 */
[----:B------:R-:W4:Y:S02]  /*29190*/  @!P1 SYNCS.PHASECHK.TRANS64 P1, [R3+URZ+0x2e860], R2 ;  /* 0x02e86002030095a7 */ /* 0x000f24000802007f */
[----:B----4-:R-:W-:Y:S05]  /*291a0*/  @!P1 BRA `(.L_x_6410) ;  /* 0xfffffffc00f09947 */ /* 0x010fea000383ffff */
[----:B------:R-:W-:Y:S05]  /*291b0*/  BRA `(.L_x_6559) ;  /* 0xffffffc400507947 */ /* 0x000fea000383ffff */
.L_x_6412:
[----:B----4-:R4:W0:Y:S02]  /*291c0*/  SYNCS.PHASECHK.TRANS64.TRYWAIT P0, [R4+URZ+0x2e880], R5 ;  /* 0x02e88005040075a7 */ /* 0x010824000800017f */
[----:B0-----:R-:W-:Y:S05]  /*291d0*/  @!P0 NANOSLEEP.SYNCS 0x989680 ;  /* 0x009896800000895d */ /* 0x001fea0003900000 */
[----:B------:R-:W0:Y:S02]  /*291e0*/  @!P0 SYNCS.PHASECHK.TRANS64 P0, [R4+URZ+0x2e880], R5 ;  /* 0x02e88005040085a7 */ /* 0x000e24000800007f */
[----:B0-----:R-:W-:Y:S05]  /*291f0*/  @!P0 BRA `(.L_x_6412) ;  /* 0xfffffffc00f08947 */ /* 0x001fea000383ffff */
[----:B------:R-:W-:Y:S05]  /*29200*/  BRA `(.L_x_6413) ;  /* 0xffffffc4004c7947 */ /* 0x000fea000383ffff */
.L_x_6560:
        /* <DEDUP_REMOVED lines=15> */
.L_x_12974:


//--------------------- .text._ZN7cutlass13device_kernelIN5flash11enable_sm90INS1_16FlashAttnFwdSm90INS1_25CollectiveMainloopFwdSm90ILi2EN4cute5tupleIJNS5_1CILi1EEES8_S8_EEENS6_IJNS7_ILi128EEENS7_ILi192EEESA_EEELi128ENS_12float_e4m3_tEfNS_4arch4Sm90ELb0ELb1ELb1ELb0ELb0ELb0ELb0ELb1ELb1ELb1ELb0ELb0EEENS1_21CollectiveEpilogueFwdINS6_IJSA_SA_SB_EEES9_NS_10bfloat16_tESF_Li256ELb0ELb1ELb0ELb1EEENS1_30DynamicPersistentTileSchedulerILi256ELi128ELb0ELb1ELb1EEEEEEEEEvNT_6ParamsE --------------------------
	.section	.text._ZN7cutlass13device_kernelIN5flash11enable_sm90INS1_16FlashAttnFwdSm90INS1_25CollectiveMainloopFwdSm90ILi2EN4cute5tupleIJNS5_1CILi1EEES8_S8_EEENS6_IJNS7_ILi128EEENS7_ILi192EEESA_EEELi128ENS_12float_e4m3_tEfNS_4arch4Sm90ELb0ELb1ELb1ELb0ELb0ELb0ELb0ELb1ELb1ELb1ELb0ELb0EEENS1_21CollectiveEpilogueFwdINS6_IJSA_SA_SB_EEES9_NS_10bfloat16_tESF_Li256ELb0ELb1ELb0ELb1EEENS1_30DynamicPersistentTileSchedulerILi256ELi128ELb0ELb1ELb1EEEEEEEEEvNT_6ParamsE,"ax",@progbits
	.align	128
.text._ZN7cutlass13device_kernelIN5flash11enable_sm90INS1_16FlashAttnFwdSm90INS1_25CollectiveMainloopFwdSm90ILi2EN4cute5tupleIJNS5_1CILi1EEES8_S8_EEENS6_IJNS7_ILi128EEENS7_ILi192EEESA_EEELi128ENS_12float_e4m3_tEfNS_4arch4Sm90ELb0ELb1ELb1ELb0ELb0ELb0ELb0ELb1ELb1ELb1ELb0ELb0EEENS1_21CollectiveEpilogueFwdINS6_IJSA_SA_SB_EEES9_NS_10bfloat16_tESF_Li256ELb0ELb1ELb0ELb1EEENS1_30DynamicPersistentTileSchedulerILi256ELi128ELb0ELb1ELb1EEEEEEEEEvNT_6ParamsE:
        .type           _ZN7cutlass13device_kernelIN5flash11enable_sm90INS1_16FlashAttnFwdSm90INS1_25CollectiveMainloopFwdSm90ILi2EN4cute5tupleIJNS5_1CILi1EEES8_S8_EEENS6_IJNS7_ILi128EEENS7_ILi192EEESA_EEELi128ENS_12float_e4m3_tEfNS_4arch4Sm90ELb0ELb1ELb1ELb0ELb0ELb0ELb0ELb1ELb1ELb1ELb0ELb0EEENS1_21CollectiveEpilogueFwdINS6_IJSA_SA_SB_EEES9_NS_10bfloat16_tESF_Li256ELb0ELb1ELb0ELb1EEENS1_30DynamicPersistentTileSchedulerILi256ELi128ELb0ELb1ELb1EEEEEEEEEvNT_6ParamsE,@function
        .size           _ZN7cutlass13device_kernelIN5flash11enable_sm90INS1_16FlashAttnFwdSm90INS1_25CollectiveMainloopFwdSm90ILi2EN4cute5tupleIJNS5_1CILi1EEES8_S8_EEENS6_IJNS7_ILi128EEENS7_ILi192EEESA_EEELi128ENS_12float_e4m3_tEfNS_4arch4Sm90ELb0ELb1ELb1ELb0ELb0ELb0ELb0ELb1ELb1ELb1ELb0ELb0EEENS1_21CollectiveEpilogueFwdINS6_IJSA_SA_SB_EEES9_NS_10bfloat16_tESF_Li256ELb0ELb1ELb0ELb1EEENS1_30DynamicPersistentTileSchedulerILi256ELi128ELb0ELb1ELb1EEEEEEEEEvNT_6ParamsE,(.L_x_12975 - _ZN7cutlass13device_kernelIN5flash11enable_sm90INS1_16FlashAttnFwdSm90INS1_25CollectiveMainloopFwdSm90ILi2EN4cute5tupleIJNS5_1CILi1EEES8_S8_EEENS6_IJNS7_ILi128EEENS7_ILi192EEESA_EEELi128ENS_12float_e4m3_tEfNS_4arch4Sm90ELb0ELb1ELb1ELb0ELb0ELb0ELb0ELb1ELb1ELb1ELb0ELb0EEENS1_21CollectiveEpilogueFwdINS6_IJSA_SA_SB_EEES9_NS_10bfloat16_tESF_Li256ELb0ELb1ELb0ELb1EEENS1_30DynamicPersistentTileSchedulerILi256ELi128ELb0ELb1ELb1EEEEEEEEEvNT_6ParamsE)
        .other          _ZN7cutlass13device_kernelIN5flash11enable_sm90INS1_16FlashAttnFwdSm90INS1_25CollectiveMainloopFwdSm90ILi2EN4cute5tupleIJNS5_1CILi1EEES8_S8_EEENS6_IJNS7_ILi128EEENS7_ILi192EEESA_EEELi128ENS_12float_e4m3_tEfNS_4arch4Sm90ELb0ELb1ELb1ELb0ELb0ELb0ELb0ELb1ELb1ELb1ELb0ELb0EEENS1_21CollectiveEpilogueFwdINS6_IJSA_SA_SB_EEES9_NS_10bfloat16_tESF_Li256ELb0ELb1ELb0ELb1EEENS1_30DynamicPersistentTileSchedulerILi256ELi128ELb0ELb1ELb1EEEEEEEEEvNT_6ParamsE,@"STO_CUDA_ENTRY STV_DEFAULT"
_ZN7cutlass13device_kernelIN5flash11enable_sm90INS1_16FlashAttnFwdSm90INS1_25CollectiveMainloopFwdSm90ILi2EN4cute5tupleIJNS5_1CILi1EEES8_S8_EEENS6_IJNS7_ILi128EEENS7_ILi192EEESA_EEELi128ENS_12float_e4m3_tEfNS_4arch4Sm90ELb0ELb1ELb1ELb0ELb0ELb0ELb0ELb1ELb1ELb1ELb0ELb0EEENS1_21CollectiveEpilogueFwdINS6_IJSA_SA_SB_EEES9_NS_10bfloat16_tESF_Li256ELb0ELb1ELb0ELb1EEENS1_30DynamicPersistentTileSchedulerILi256ELi128ELb0ELb1ELb1EEEEEEEEEvNT_6ParamsE:
        /* <DEDUP_REMOVED lines=18> */
.L_x_6562:
[----:B------:R-:W-:Y:S05]  /*0120*/  BSYNC B0 ;  /* 0x0000000000007941 */ /* 0x000fea0003800000 */
.L_x_6561:
        /* <DEDUP_REMOVED lines=41> */
.L_x_6563:
        /* <DEDUP_REMOVED lines=22> */
.L_x_6564:
        /* <DEDUP_REMOVED lines=18> */
.L_x_6565:
        /* <DEDUP_REMOVED lines=22> */
.L_x_6566:
        /* <DEDUP_REMOVED lines=22> */
.L_x_6567:
[----:B------:R-:W-:Y:S01]  /*0900*/  PLOP3.LUT P0, PT, PT, PT, UP0, 0x80, 0x0 ;  /* 0x000000000000781c */ /* 0x000fe20003f0f008 */
[----:B------:R-:W-:Y:S01]  /*0910*/  UMOV UR38, 0x1 ;  /* 0x0000000100267882 */ /* 0x000fe20000000000 */
[----:B------:R-:W-:Y:S01]  /*0920*/  NOP ;  /* 0x0000000000007918 */ /* 0x000fe20000000000 */
[----:B------:R-:W-:Y:S01]  /*0930*/  USEL UR38, UR38, 0x2, !UP0 ;  /* 0x0000000226267887 */ /* 0x000fe2000c000000 */
[----:B------:R-:W-:Y:S01]  /*0940*/  ULDC.64 UR48, c[0x0][0x208] ;  /* 0x0000820000307ab9 */ /* 0x000fe20000000a00 */
[----:B012-4-:R-:W-:Y:S08]  /*0950*/  BAR.SYNC.DEFER_BLOCKING 0x0 ;  /* 0x0000000000007b1d */ /* 0x017ff00000010000 */
[----:B------:R-:W-:Y:S05]  /*0960*/  @!P0 BRA `(.L_x_6568) ;  /* 0x0000017000a88947 */ /* 0x000fea0003800000 */
.L_x_6569:
        /* <DEDUP_REMOVED lines=21> */
[CC--:B------:R-:W-:Y:S02]  /*0ac0*/  LEA.HI R4, R3.reuse, R216.reuse, RZ, 0x5 ;  /* 0x000000d803047211 */ /* 0x0c0fe400078f28ff */
[----:B------:R-:W-:Y:S02]  /*0ad0*/  LOP3.LUT R5, R0, 0xffffff80, RZ, 0xc0, !PT ;  /* 0xffffff8000057812 */ /* 0x000fe400078ec0ff */
[----:B------:R-:W-:Y:S01]  /*0ae0*/  LEA.HI R2, R3, R216, RZ, 0x4 ;  /* 0x000000d803027211 */ /* 0x000fe200078f20ff */
[----:B------:R-:W-:Y:S01]  /*0af0*/  IMAD.SHL.U32 R4, R4, 0x20, RZ ;  /* 0x0000002004047824 */ /* 0x000fe200078e00ff */
[----:B------:R-:W-:Y:S01]  /*0b00*/  SHF.R.S32.HI R211, RZ, 0x7, R0 ;  /* 0x00000007ffd37819 */ /* 0x000fe20000011400 */
        /* <DEDUP_REMOVED lines=8> */
[----:B------:R-:W-:Y:S01]  /*0b90*/  IMAD R5, R5, 0x40, R4 ;  /* 0x0000004005057824 */ /* 0x000fe200078e0204 */
[----:B------:R-:W-:-:S02]  /*0ba0*/  LOP3.LUT R2, R2, 0x1ffffffe, RZ, 0xc0, !PT ;  /* 0x1ffffffe02027812 */ /* 0x000fc400078ec0ff */
[-C--:B------:R-:W-:Y:S02]  /*0bb0*/  LEA.HI R4, R3, R216.reuse, RZ, 0x2 ;  /* 0x000000d803047211 */ /* 0x080fe400078f10ff */
[----:B------:R-:W-:Y:S01]  /*0bc0*/  SHF.R.S32.HI R8, RZ, 0x2, R6 ;  /* 0x00000002ff087819 */ /* 0x000fe20000011406 */
[----:B------:R-:W-:Y:S01]  /*0bd0*/  IMAD.IADD R2, R7, 0x1, -R2 ;  /* 0x0000000107027824 */ /* 0x000fe200078e0a02 */
[----:B------:R-:W-:Y:S02]  /*0be0*/  SHF.R.S32.HI R11, RZ, 0x1f, R6 ;  /* 0x0000001fff0b7819 */ /* 0x000fe40000011406 */
[----:B------:R-:W-:Y:S01]  /*0bf0*/  LOP3.LUT R7, R4, 0xfffffffc, RZ, 0xc0, !PT ;  /* 0xfffffffc04077812 */ /* 0x000fe200078ec0ff */
[----:B------:R-:W-:Y:S01]  /*0c00*/  IMAD R213, R2, 0x8, R5 ;  /* 0x0000000802d57824 */ /* 0x000fe200078e0205 */
[----:B------:R-:W-:Y:S02]  /*0c10*/  LEA.HI R3, R3, R216, RZ, 0x3 ;  /* 0x000000d803037211 */ /* 0x000fe400078f18ff */
[----:B------:R-:W-:Y:S01]  /*0c20*/  LEA.HI R11, R11, R8, RZ, 0x3 ;  /* 0x000000080b0b7211 */ /* 0x000fe200078f18ff */
[----:B------:R-:W-:Y:S01]  /*0c30*/  IMAD.IADD R7, R216, 0x1, -R7 ;  /* 0x00000001d8077824 */ /* 0x000fe200078e0a07 */
[----:B------:R-:W-:-:S02]  /*0c40*/  LOP3.LUT R5, R3, 0xfffffff8, RZ, 0xc0, !PT ;  /* 0xfffffff803057812 */ /* 0x000fc400078ec0ff */
[----:B------:R-:W-:Y:S02]  /*0c50*/  LOP3.LUT R11, R11, 0xfffffff8, RZ, 0xc0, !PT ;  /* 0xfffffff80b0b7812 */ /* 0x000fe400078ec0ff */
[----:B------:R-:W-:Y:S01]  /*0c60*/  LEA.HI R9, R9, R210, RZ, 0x5 ;  /* 0x000000d209097211 */ /* 0x000fe200078f28ff */
[----:B------:R-:W-:Y:S01]  /*0c70*/  IMAD.IADD R208, R216, 0x1, -R5 ;  /* 0x00000001d8d07824 */ /* 0x000fe200078e0a05 */
[----:B------:R-:W-:Y:S01]  /*0c80*/  LEA.HI R0, R0, R211, RZ, 0x1 ;  /* 0x000000d300007211 */ /* 0x000fe200078f08ff */
[----:B------:R-:W-:Y:S01]  /*0c90*/  IMAD.IADD R8, R8, 0x1, -R11 ;  /* 0x0000000108087824 */ /* 0x000fe200078e0a0b */
[----:B------:R-:W-:Y:S01]  /*0ca0*/  LEA.HI R2, R7, R7, RZ, 0x1 ;  /* 0x0000000707027211 */ /* 0x000fe200078f08ff */
[----:B------:R-:W-:Y:S01]  /*0cb0*/  IMAD.SHL.U32 R22, R208, 0x8, RZ ;  /* 0x00000008d0167824 */ /* 0x000fe200078e00ff */
[----:B------:R-:W-:Y:S02]  /*0cc0*/  SHF.R.S32.HI R9, RZ, 0x5, R9 ;  /* 0x00000005ff097819 */ /* 0x000fe40000011409 */
        /* <DEDUP_REMOVED lines=9> */
[----:B------:R-:W-:Y:S01]  /*0d60*/  IMAD R212, R0, 0x40, R9 ;  /* 0x0000004000d47824 */ /* 0x000fe200078e0209 */
[----:B------:R-:W-:Y:S01]  /*0d70*/  SHF.R.S32.HI R214, RZ, 0x1f, R23 ;  /* 0x0000001fffd67819 */ /* 0x000fe20000011417 */
[----:B------:R-:W-:-:S02]  /*0d80*/  IMAD.IADD R18, R210, 0x1, -R5 ;  /* 0x00000001d2127824 */ /* 0x000fc400078e0a05 */
[----:B------:R-:W-:-:S07]  /*0d90*/  IMAD R19, R19, 0x8, R212 ;  /* 0x0000000813137824 */ /* 0x000fce00078e02d4 */
.L_x_6670:
        /* <DEDUP_REMOVED lines=21> */
.L_x_6570:
[----:B------:R-:W-:Y:S01]  /*0ef0*/  ULDC UR7, c[0x0][0xc54] ;  /* 0x0003150000077ab9 */ /* 0x000fe20000000800 */
[----:B------:R-:W-:Y:S01]  /*0f00*/  UMOV UR6, UR9 ;  /* 0x0000000900067c82 */ /* 0x000fe20008000000 */
[----:B------:R-:W-:-:S11]  /*0f10*/  UISETP.NE.AND UP0, UPT, UR7, 0x1, UPT ;  /* 0x000000010700788c */ /* 0x000fd6000bf05270 */
[----:B------:R-:W-:Y:S02]  /*0f20*/  @UP0 ULDC.64 UR10, c[0x0][0xc58] ;  /* 0x00031600000a0ab9 */ /* 0x000fe40000000a00 */
[----:B------:R-:W-:-:S04]  /*0f30*/  UIMAD.WIDE.U32 UR4, UR9, UR10, URZ ;  /* 0x0000000a090472a5 */ /* 0x000fc8000f8e003f */
[----:B------:R-:W-:-:S04]  /*0f40*/  @UP0 USHF.R.U32.HI UR6, URZ, UR11, UR5 ;  /* 0x0000000b3f060299 */ /* 0x000fc80008011605 */
[----:B------:R-:W-:-:S12]  /*0f50*/  UIMAD UR4, UR6, UR7, URZ ;  /* 0x00000007060472a4 */ /* 0x000fd8000f8e023f */
.L_x_6571:
[----:B------:R-:W0:Y:S01]  /*0f60*/  LDC R0, c[0x0][0x448] ;  /* 0x00011200ff007b82 */ /* 0x000e220000000800 */
[----:B------:R-:W-:Y:S01]  /*0f70*/  ULOP3.LUT UR6, URZ, UR6, URZ, 0x33, !UPT ;  /* 0x000000063f067292 */ /* 0x000fe2000f8e333f */
[----:B------:R-:W-:Y:S01]  /*0f80*/  ULDC UR41, c[0x0][0xc48] ;  /* 0x0003120000297ab9 */ /* 0x000fe20000000800 */
[----:B------:R-:W-:Y:S01]  /*0f90*/  ULDC UR5, c[0x0][0xc3c] ;  /* 0x00030f0000057ab9 */ /* 0x000fe20000000800 */
[----:B------:R-:W-:Y:S02]  /*0fa0*/  UISETP.NE.AND UP0, UPT, UR41, 0x1, UPT ;  /* 0x000000012900788c */ /* 0x000fe4000bf05270 */
[----:B------:R-:W-:Y:S02]  /*0fb0*/  UIADD3 UR6, UR6, UR5, URZ ;  /* 0x0000000506067290 */ /* 0x000fe4000fffe03f */
[----:B------:R-:W1:Y:S01]  /*0fc0*/  LDC.64 R10, c[0x0][0x9e0] ;  /* 0x00027800ff0a7b82 */ /* 0x000e620000000a00 */
[----:B------:R-:W-:Y:S02]  /*0fd0*/  UIADD3 UR4, UR9, -UR4, URZ ;  /* 0x8000000409047290 */ /* 0x000fe4000fffe03f */
[----:B------:R-:W-:Y:S01]  /*0fe0*/  USHF.L.U32 UR39, UR6, 0x7, URZ ;  /* 0x0000000706277899 */ /* 0x000fe2000800063f */
[----:B------:R-:W-:Y:S01]  /*0ff0*/  ULDC.64 UR10, c[0x0][0x418] ;  /* 0x00010600000a7ab9 */ /* 0x000fe20000000a00 */
[----:B------:R-:W-:Y:S01]  /*1000*/  ULDC UR7, c[0x0][0xc54] ;  /* 0x0003150000077ab9 */ /* 0x000fe20000000800 */
[----:B------:R-:W-:-:S02]  /*1010*/  ISETP.NE.U32.AND P0, PT, RZ, UR10, PT ;  /* 0x0000000aff007c0c */ /* 0x000fc4000bf05070 */
[----:B------:R-:W2:Y:S01]  /*1020*/  LDC R121, c[0x0][0x288] ;  /* 0x0000a200ff797b82 */ /* 0x000ea20000000800 */
[----:B------:R-:W-:Y:S02]  /*1030*/  UIADD3 UR6, UR39, 0x7f, URZ ;  /* 0x0000007f27067890 */ /* 0x000fe4000fffe03f */
[----:B------:R-:W-:Y:S01]  /*1040*/  UIMAD UR8, UR8, UR7, UR4 ;  /* 0x00000007080872a4 */ /* 0x000fe2000f8e0204 */
[----:B------:R-:W-:Y:S02]  /*1050*/  ISETP.NE.AND.EX P0, PT, RZ, UR11, PT, P0 ;  /* 0x0000000bff007c0c */ /* 0x000fe4000bf05300 */
[----:B------:R-:W-:Y:S01]  /*1060*/  @UP0 ULDC UR4, c[0x0][0xc4c] ;  /* 0x0003130000040ab9 */ /* 0x000fe20000000800 */
[----:B------:R-:W-:Y:S01]  /*1070*/  @UP0 ULDC UR7, c[0x0][0xc50] ;  /* 0x0003140000070ab9 */ /* 0x000fe20000000800 */
[----:B0-----:R-:W-:Y:S01]  /*1080*/  ISETP.NE.AND P1, PT, R0, 0x1, PT ;  /* 0x000000010000780c */ /* 0x001fe20003f25270 */
[----:B------:R-:W0:Y:S01]  /*1090*/  LDC R7, c[0x0][0x2f0] ;  /* 0x0000bc00ff077b82 */ /* 0x000e220000000800 */
[----:B------:R-:W-:Y:S01]  /*10a0*/  UIMAD.WIDE.U32 UR4, UR8, UR4, URZ ;  /* 0x00000004080472a5 */ /* 0x000fe2000f8e003f */
[----:B------:R-:W-:Y:S01]  /*10b0*/  IMAD.U32 R3, RZ, RZ, UR6 ;  /* 0x00000006ff037e24 */ /* 0x000fe2000f8e00ff */
[----:B------:R-:W-:-:S02]  /*10c0*/  UMOV UR40, UR8 ;  /* 0x0000000800287c82 */ /* 0x000fc40008000000 */
[----:B------:R-:W-:Y:S01]  /*10d0*/  @UP0 USHF.R.U32.HI UR40, URZ, UR7, UR5 ;  /* 0x000000073f280299 */ /* 0x000fe20008011605 */
[----:B-1----:R-:W-:Y:S02]  /*10e0*/  ISETP.GE.AND P2, PT, R11, 0x1, PT ;  /* 0x000000010b00780c */ /* 0x002fe40003f46270 */
[----:B------:R-:W1:Y:S01]  /*10f0*/  LDC R0, c[0x0][0x424] ;  /* 0x00010900ff007b82 */ /* 0x000e620000000800 */
[----:B------:R-:W-:-:S04]  /*1100*/  UIADD3 UR4, -UR40, URZ, URZ ;  /* 0x0000003f28047290 */ /* 0x000fc8000fffe13f */
[----:B------:R-:W-:Y:S01]  /*1110*/  UIMAD UR41, UR41, UR4, UR8 ;  /* 0x00000004292972a4 */ /* 0x000fe2000f8e0208 */
[----:B--2---:R-:W-:Y:S02]  /*1120*/  IADD3 R5, -R121, 0x1, RZ ;  /* 0x0000000179057810 */ /* 0x004fe40007ffe1ff */
[----:B------:R-:W2:Y:S08]  /*1130*/  @P1 LDC R4, c[0x0][0x44c] ;  /* 0x00011300ff041b82 */ /* 0x000eb00000000800 */
[----:B------:R-:W3:Y:S01]  /*1140*/  @P1 LDC R9, c[0x0][0x450] ;  /* 0x00011400ff091b82 */ /* 0x000ee20000000800 */
[----:B-1----:R-:W-:-:S05]  /*1150*/  SEL R0, R0, 0x1, P0 ;  /* 0x0000000100007807 */ /* 0x002fca0000000000 */
[CC--:B0-----:R-:W-:Y:S02]  /*1160*/  IMAD R6, R0.reuse, R7.reuse, R5 ;  /* 0x0000000700067224 */ /* 0x0c1fe400078e0205 */
[----:B------:R-:W-:Y:S02]  /*1170*/  IMAD R17, R0, R7, RZ ;  /* 0x0000000700117224 */ /* 0x000fe400078e02ff */
[----:B--2---:R-:W-:-:S05]  /*1180*/  @P1 IMAD.HI.U32 R4, R4, UR6, RZ ;  /* 0x0000000604041c27 */ /* 0x004fca000f8e00ff */
[----:B---3--:R-:W-:-:S05]  /*1190*/  @P1 SHF.R.U32.HI R3, RZ, R9, R4 ;  /* 0x00000009ff031219 */ /* 0x008fca0000011604 */
[----:B------:R-:W-:-:S04]  /*11a0*/  IMAD.IADD R5, R6, 0x1, R3 ;  /* 0x0000000106057824 */ /* 0x000fc800078e0203 */
[----:B------:R-:W-:Y:S01]  /*11b0*/  IMAD.IADD R3, R5, 0x1, R10 ;  /* 0x0000000105037824 */ /* 0x000fe200078e020a */
[----:B------:R-:W-:Y:S06]  /*11c0*/  @!P2 BRA `(.L_x_6572) ;  /* 0x000000000040a947 */ /* 0x000fec0003800000 */
[C---:B------:R-:W-:Y:S01]  /*11d0*/  ISETP.GT.AND P0, PT, R5.reuse, RZ, PT ;  /* 0x000000ff0500720c */ /* 0x040fe20003f04270 */
[----:B------:R-:W-:-:S12]  /*11e0*/  VIADD R4, R5, 0xffffffff ;  /* 0xffffffff05047836 */ /* 0x000fd80000000000 */
        /* <DEDUP_REMOVED lines=8> */
.L_x_6573:
[----:B------:R-:W-:-:S13]  /*1270*/  ISETP.NE.AND P0, PT, R11, 0x1, PT ;  /* 0x000000010b00780c */ /* 0x000fda0003f05270 */
[----:B------:R-:W0:Y:S02]  /*1280*/  @P0 LDC.64 R8, c[0x0][0x9e8] ;  /* 0x00027a00ff080b82 */ /* 0x000e240000000a00 */
[----:B0-----:R-:W-:-:S05]  /*1290*/  @P0 IMAD.HI.U32 R6, R4, R8, RZ ;  /* 0x0000000804060227 */ /* 0x001fca00078e00ff */
[----:B------:R-:W-:-:S07]  /*12a0*/  @P0 SHF.R.U32.HI R4, RZ, R9, R6 ;  /* 0x00000009ff040219 */ /* 0x000fce0000011606 */
.L_x_6574:
[----:B------:R-:W-:-:S05]  /*12b0*/  IMAD R4, R4, R11, R11 ;  /* 0x0000000b04047224 */ /* 0x000fca00078e020b */
[----:B------:R-:W-:-:S07]  /*12c0*/  VIMNMX R3, R3, R4, PT ;  /* 0x0000000403037248 */ /* 0x000fce0003fe0100 */
.L_x_6572:
[----:B------:R-:W0:Y:S01]  /*12d0*/  @P1 LDC R5, c[0x0][0x44c] ;  /* 0x00011300ff051b82 */ /* 0x000e220000000800 */
[----:B------:R-:W-:Y:S01]  /*12e0*/  IMAD.U32 R4, RZ, RZ, UR39 ;  /* 0x00000027ff047e24 */ /* 0x000fe2000f8e00ff */
[----:B------:R-:W-:Y:S01]  /*12f0*/  ULDC UR4, c[0x0][0x9dc] ;  /* 0x0002770000047ab9 */ /* 0x000fe20000000800 */
[CC--:B------:R-:W-:Y:S02]  /*1300*/  IMAD R121, R0.reuse, R7.reuse, -R121 ;  /* 0x0000000700797224 */ /* 0x0c0fe400078e0a79 */
[----:B------:R-:W-:Y:S02]  /*1310*/  VIADD R3, R3, 0xbf ;  /* 0x000000bf03037836 */ /* 0x000fe40000000000 */
[----:B------:R-:W-:Y:S01]  /*1320*/  IMAD R0, R0, R7, 0xbf ;  /* 0x000000bf00007424 */ /* 0x000fe200078e0207 */
[----:B------:R-:W1:Y:S03]  /*1330*/  @P1 LDC R6, c[0x0][0x450] ;  /* 0x00011400ff061b82 */ /* 0x000e660000000800 */
[----:B------:R-:W-:-:S04]  /*1340*/  IMAD.HI R0, R0, 0x2aaaaaab, RZ ;  /* 0x2aaaaaab00007827 */ /* 0x000fc800078e02ff */
[----:B0-----:R-:W-:-:S05]  /*1350*/  @P1 IMAD.HI.U32 R5, R5, UR39, RZ ;  /* 0x0000002705051c27 */ /* 0x001fca000f8e00ff */
[----:B-1----:R-:W-:-:S05]  /*1360*/  @P1 SHF.R.U32.HI R4, RZ, R6, R5 ;  /* 0x00000006ff041219 */ /* 0x002fca0000011605 */
[----:B------:R-:W-:Y:S02]  /*1370*/  IMAD.IADD R6, R121, 0x1, R4 ;  /* 0x0000000179067824 */ /* 0x000fe400078e0204 */
[----:B------:R-:W-:Y:S01]  /*1380*/  IMAD.HI R4, R3, 0x2aaaaaab, RZ ;  /* 0x2aaaaaab03047827 */ /* 0x000fe200078e02ff */
[----:B------:R-:W-:-:S03]  /*1390*/  SHF.R.U32.HI R3, RZ, 0x1f, R0 ;  /* 0x0000001fff037819 */ /* 0x000fc60000011600 */
[----:B------:R-:W-:Y:S01]  /*13a0*/  VIADD R7, R6, -UR4 ;  /* 0x8000000406077c36 */ /* 0x000fe20008000000 */
[----:B------:R-:W-:Y:S02]  /*13b0*/  SHF.R.U32.HI R5, RZ, 0x1f, R4 ;  /* 0x0000001fff057819 */ /* 0x000fe40000011604 */
[----:B------:R-:W-:Y:S02]  /*13c0*/  LEA.HI.SX32 R3, R0, R3, 0x1b ;  /* 0x0000000300037211 */ /* 0x000fe400078fdaff */
[----:B------:R-:W-:Y:S02]  /*13d0*/  LEA.HI.SX32 R120, R4, R5, 0x1b ;  /* 0x0000000504787211 */ /* 0x000fe400078fdaff */
[----:B------:R-:W-:Y:S02]  /*13e0*/  R2UR UR4, R7 ;  /* 0x00000000070472ca */ /* 0x000fe400000e0000 */
[----:B------:R-:W-:Y:S01]  /*13f0*/  VIMNMX R120, R3, R120, PT ;  /* 0x0000007803787248 */ /* 0x000fe20003fe0100 */
[----:B------:R-:W-:-:S12]  /*1400*/  @!P2 BRA `(.L_x_6575) ;  /* 0x000000000044a947 */ /* 0x000fd80003800000 */
        /* <DEDUP_REMOVED lines=9> */
.L_x_6576:
[----:B------:R-:W-:-:S13]  /*14a0*/  ISETP.NE.AND P0, PT, R11, 0x1, PT ;  /* 0x000000010b00780c */ /* 0x000fda0003f05270 */
[----:B------:R-:W0:Y:S02]  /*14b0*/  @P0 LDC.64 R4, c[0x0][0x9e8] ;  /* 0x00027a00ff040b82 */ /* 0x000e240000000a00 */
[----:B0-----:R-:W-:-:S05]  /*14c0*/  @P0 IMAD.HI.U32 R0, R6, R4, RZ ;  /* 0x0000000406000227 */ /* 0x001fca00078e00ff */
[----:B------:R-:W-:-:S07]  /*14d0*/  @P0 SHF.R.U32.HI R6, RZ, R5, R0 ;  /* 0x00000005ff060219 */ /* 0x000fce0000011600 */
.L_x_6577:
[----:B------:R-:W-:-:S05]  /*14e0*/  IMAD R6, R6, R11, RZ ;  /* 0x0000000b06067224 */ /* 0x000fca00078e02ff */
[----:B------:R-:W-:-:S13]  /*14f0*/  R2UR UR5, R6 ;  /* 0x00000000060572ca */ /* 0x000fda00000e0000 */
[----:B------:R-:W-:-:S04]  /*1500*/  UISETP.LT.AND UP0, UPT, UR4, UR5, UPT ;  /* 0x000000050400728c */ /* 0x000fc8000bf01270 */
[----:B------:R-:W-:-:S12]  /*1510*/  USEL UR4, UR4, UR5, !UP0 ;  /* 0x0000000504047287 */ /* 0x000fd8000c000000 */
.L_x_6575:
[----:B------:R-:W-:Y:S01]  /*1520*/  UIMAD.WIDE UR4, UR4, 0x2aaaaaab, URZ ;  /* 0x2aaaaaab040478a5 */ /* 0x000fe2000f8e023f */
[----:B------:R-:W-:Y:S01]  /*1530*/  PLOP3.LUT P0, PT, PT, PT, PT, 0x80, 0x0 ;  /* 0x000000000000781c */ /* 0x000fe20003f0f070 */
[----:B------:R-:W-:Y:S01]  /*1540*/  IMAD.MOV.U32 R0, RZ, RZ, RZ ;  /* 0x000000ffff007224 */ /* 0x000fe200078e00ff */
[----:B------:R-:W-:Y:S01]  /*1550*/  CS2R R182, SRZ ;  /* 0x0000000000b67805 */ /* 0x000fe2000001ff00 */
[----:B------:R-:W-:Y:S01]  /*1560*/  USHF.R.U32.HI UR4, URZ, 0x1f, UR5 ;  /* 0x0000001f3f047899 */ /* 0x000fe20008011605 */
[----:B------:R-:W-:Y:S01]  /*1570*/  IMAD.MOV.U32 R3, RZ, RZ, RZ ;  /* 0x000000ffff037224 */ /* 0x000fe200078e00ff */
[----:B------:R-:W-:Y:S02]  /*1580*/  CS2R R8, SRZ ;  /* 0x0000000000087805 */ /* 0x000fe4000001ff00 */
[----:B------:R-:W-:Y:S01]  /*1590*/  CS2R R180, SRZ ;  /* 0x0000000000b47805 */ /* 0x000fe2000001ff00 */
[----:B------:R-:W-:Y:S01]  /*15a0*/  ULEA.HI.SX32 UR4, UR5, UR4, 0x1b ;  /* 0x0000000405047291 */ /* 0x000fe2000f8fda3f */
        /* <DEDUP_REMOVED lines=64> */
.L_x_6579:
        /* <DEDUP_REMOVED lines=16> */
[----:B------:R-:W-:Y:S02]  /*1ab0*/  @UP0 UIMAD UR15, UR40, UR15, UR8 ;  /* 0x0000000f280f02a4 */ /* 0x000fe4000f8e0208 */
[----:B------:R-:W-:-:S02]  /*1ac0*/  @UP1 UIMAD.WIDE.U32 UR8, UR40, UR16, URZ ;  /* 0x00000010280812a5 */ /* 0x000fc4000f8e003f */
[----:B------:R-:W-:Y:S02]  /*1ad0*/  @UP0 UIMAD.WIDE.U32 UR10, UR40, UR14, URZ ;  /* 0x0000000e280a02a5 */ /* 0x000fe4000f8e003f */
[----:B------:R-:W-:Y:S02]  /*1ae0*/  @UP1 UIMAD UR16, UR40, UR17, UR12 ;  /* 0x00000011281012a4 */ /* 0x000fe4000f8e020c */
[----:B------:R-:W-:Y:S02]  /*1af0*/  @UP1 USHF.R.S32.HI UR17, URZ, 0x1f, UR41 ;  /* 0x0000001f3f111899 */ /* 0x000fe40008011429 */
[----:B------:R-:W-:Y:S01]  /*1b00*/  @UP0 USHF.R.S32.HI UR14, URZ, 0x1f, UR41 ;  /* 0x0000001f3f0e0899 */ /* 0x000fe20008011429 */
[----:B------:R-:W-:Y:S01]  /*1b10*/  @UP1 ULDC.64 UR12, c[0x0][0x9c0] ;  /* 0x00027000000c1ab9 */ /* 0x000fe20000000a00 */
[----:B------:R-:W-:Y:S01]  /*1b20*/  @UP0 ULDC.64 UR18, c[0x0][0x9b0] ;  /* 0x00026c0000120ab9 */ /* 0x000fe20000000a00 */
[----:B------:R-:W-:Y:S02]  /*1b30*/  @UP0 UIADD3 UR11, UR11, UR15, URZ ;  /* 0x0000000f0b0b0290 */ /* 0x000fe4000fffe03f */
        /* <DEDUP_REMOVED lines=31> */
.L_x_6753:
[----:B------:R-:W-:Y:S05]  /*1d30*/  @!P0 BRA `(.L_x_6581) ;  /* 0x0000000000048947 */ /* 0x000fea0003800000 */
[----:B------:R-:W-:Y:S01]  /*1d40*/  BPT.TRAP 0x1 ;  /* 0x000000040000795c */ /* 0x000fe20000300000 */
.L_x_6581:
[----:B------:R-:W-:Y:S02]  /*1d50*/  IMAD.U32 R123, RZ, RZ, UR47 ;  /* 0x0000002fff7b7e24 */ /* 0x000fe4000f8e00ff */
[----:B------:R-:W-:-:S03]  /*1d60*/  IMAD.U32 R4, RZ, RZ, UR37 ;  /* 0x00000025ff047e24 */ /* 0x000fc6000f8e00ff */
[----:B------:R-:W-:Y:S02]  /*1d70*/  LEA R123, R123, UR45, 0x3 ;  /* 0x0000002d7b7b7c11 */ /* 0x000fe4000f8e18ff */
[----:B------:R-:W-:-:S04]  /*1d80*/  SHF.L.U32 R4, R4, 0x1f, RZ ;  /* 0x0000001f04047819 */ /* 0x000fc800000006ff */
[----:B------:R1:W2:Y:S01]  /*1d90*/  SYNCS.PHASECHK.TRANS64.TRYWAIT P1, [R123+URZ+0x28830], R4 ;  /* 0x028830047b0075a7 */ /* 0x0002a2000802017f */
[----:B------:R-:W-:Y:S05]  /*1da0*/  @!P0 BRA `(.L_x_6582) ;  /* 0x0000000000048947 */ /* 0x000fea0003800000 */
[----:B------:R-:W-:Y:S01]  /*1db0*/  BPT.TRAP 0x1 ;  /* 0x000000040000795c */ /* 0x000fe20000300000 */
.L_x_6582:
[----:B0-----:R-:W0:Y:S01]  /*1dc0*/  S2R R3, SR_TID.X ;  /* 0x0000000000037919 */ /* 0x001e220000002100 */
[----:B------:R-:W-:Y:S02]  /*1dd0*/  LOP3.LUT R2, R2, 0xfffff7ff, RZ, 0xc0, !PT ;  /* 0xfffff7ff02027812 */ /* 0x000fe400078ec0ff */
[----:B0-----:R-:W-:-:S13]  /*1de0*/  LOP3.LUT P2, RZ, R3, 0x7f, RZ, 0xc0, !PT ;  /* 0x0000007f03ff7812 */ /* 0x001fda000784c0ff */
[----:B------:R-:W-:Y:S01]  /*1df0*/  @P2 LOP3.LUT R2, R2, 0x800, RZ, 0xfc, !PT ;  /* 0x0000080002022812 */ /* 0x000fe200078efcff */
[----:B--2---:R-:W-:Y:S06]  /*1e00*/  @P1 BRA `(.L_x_6583) ;  /* 0x0000000000081947 */ /* 0x004fec0003800000 */
[----:B------:R-:W0:Y:S02]  /*1e10*/  SYNCS.PHASECHK.TRANS64.TRYWAIT P1, [R123+URZ+0x28830], R4 ;  /* 0x028830047b0075a7 */ /* 0x000e24000802017f */
[----:B0-----:R-:W-:Y:S05]  /*1e20*/  @!P1 BRA `(.L_x_6584) ;  /* 0x000001a000c49947 */ /* 0x001fea0003800000 */
.L_x_6583:
[----:B------:R-:W-:Y:S05]  /*1e30*/  WARPSYNC.ALL ;  /* 0x0000000000007948 */ /* 0x000fea0003800000 */
[----:B------:R-:W-:Y:S01]  /*1e40*/  UIADD3 UR4, UR45, 0x1c400, URZ ;  /* 0x0001c4002d047890 */ /* 0x000fe2000fffe03f */
[----:B------:R-:W-:Y:S01]  /*1e50*/  WARPGROUP.ARRIVE ;  /* 0x00000000000079c5 */ /* 0x000fe20000000000 */
[----:B------:R-:W-:-:S05]  /*1e60*/  ULOP3.LUT UR16, UR50, 0x10000, URZ, 0xfc, !UPT ;  /* 0x0001000032107892 */ /* 0x000fca000f8efc3f */
[----:B------:R-:W2:Y:S01]  /*1e70*/  S2R R139, SR_TID.X ;  /* 0x00000000008b7919 */ /* 0x000ea20000002100 */
[----:B------:R-:W-:Y:S01]  /*1e80*/  USHF.R.U32.HI UR4, URZ, 0x4, UR4 ;  /* 0x000000043f047899 */ /* 0x000fe20008011604 */
[----:B------:R-:W-:Y:S01]  /*1e90*/  UMOV UR17, 0x40000040 ;  /* 0x4000004000117882 */ /* 0x000fe20000000000 */
[----:B------:R-:W-:Y:S02]  /*1ea0*/  UMOV UR19, 0x40000040 ;  /* 0x4000004000137882 */ /* 0x000fe40000000000 */
[----:B------:R-:W-:Y:S01]  /*1eb0*/  ULOP3.LUT UR4, UR4, 0x3fff, URZ, 0xc0, !UPT ;  /* 0x00003fff04047892 */ /* 0x000fe2000f8ec03f */
[----:B------:R-:W-:Y:S01]  /*1ec0*/  UMOV UR5, 0x40000040 ;  /* 0x4000004000057882 */ /* 0x000fe20000000000 */
[----:B------:R-:W-:Y:S02]  /*1ed0*/  UMOV UR7, 0x40000040 ;  /* 0x4000004000077882 */ /* 0x000fe40000000000 */
[----:B------:R-:W-:Y:S02]  /*1ee0*/  ULOP3.LUT UR20, UR4, 0x10000, URZ, 0xfc, !UPT ;  /* 0x0001000004147892 */ /* 0x000fe4000f8efc3f */
[----:B------:R-:W-:-:S02]  /*1ef0*/  UIADD3 UR4, UR16, 0x2, URZ ;  /* 0x0000000210047890 */ /* 0x000fc4000fffe03f */
[----:B------:R-:W-:Y:S02]  /*1f00*/  UIMAD UR18, UR47, 0x600, UR20 ;  /* 0x000006002f1278a4 */ /* 0x000fe4000f8e0214 */
[----:B------:R-:W-:Y:S02]  /*1f10*/  UIADD3 UR8, UR16, 0x4, URZ ;  /* 0x0000000410087890 */ /* 0x000fe4000fffe03f */
[----:B------:R-:W-:Y:S02]  /*1f20*/  UIADD3 UR6, UR18, 0x2, URZ ;  /* 0x0000000212067890 */ /* 0x000fe4000fffe03f */
[----:B------:R-:W-:Y:S01]  /*1f30*/  UIADD3 UR10, UR18, 0x4, URZ ;  /* 0x00000004120a7890 */ /* 0x000fe2000fffe03f */
[----:B------:R-:W-:Y:S02]  /*1f40*/  UMOV UR9, 0x40000040 ;  /* 0x4000004000097882 */ /* 0x000fe40000000000 */
[----:B------:R-:W-:Y:S01]  /*1f50*/  QGMMA.64x192x32.F32.E4M3.E4M3 R24, gdesc[UR16], RZ, !UPT, gsb0 ;  /* 0x02e00000101879f3 */ /* 0x000fe2000c0008ff */
[----:B------:R-:W-:Y:S01]  /*1f60*/  UMOV UR11, 0x40000040 ;  /* 0x40000040000b7882 */ /* 0x000fe20000000000 */
[----:B------:R-:W-:-:S02]  /*1f70*/  UIADD3 UR12, UR16, 0x6, URZ ;  /* 0x00000006100c7890 */ /* 0x000fc4000fffe03f */
[----:B------:R-:W-:Y:S01]  /*1f80*/  UIADD3 UR14, UR18, 0x6, URZ ;  /* 0x00000006120e7890 */ /* 0x000fe2000fffe03f */
[----:B------:R-:W-:Y:S01]  /*1f90*/  UMOV UR13, 0x40000040 ;  /* 0x40000040000d7882 */ /* 0x000fe20000000000 */
[----:B------:R-:W-:Y:S01]  /*1fa0*/  UMOV UR15, 0x40000040 ;  /* 0x40000040000f7882 */ /* 0x000fe20000000000 */
[----:B------:R-:W-:Y:S01]  /*1fb0*/  ULDC UR21, c[0x0][0x9dc] ;  /* 0x0002770000157ab9 */ /* 0x000fe20000000800 */
[----:B--2---:R-:W-:Y:S01]  /*1fc0*/  LOP3.LUT P3, RZ, R139, 0x7f, RZ, 0xc0, !PT ;  /* 0x0000007f8bff7812 */ /* 0x004fe2000786c0ff */
[----:B------:R-:W-:-:S12]  /*1fd0*/  ULOP3.LUT UR21, URZ, UR21, URZ, 0x33, !UPT ;  /* 0x000000153f157292 */ /* 0x000fd8000f8e333f */
[----:B01----:R-:W-:-:S05]  /*1fe0*/  @!P3 VIADD R123, R123, 0x28840 ;  /* 0x000288407b7bb836 */ /* 0x003fca0000000000 */
[----:B------:R-:W-:Y:S01]  /*1ff0*/  @!P3 PRMT R123, RZ, 0x654, R123 ;  /* 0x00000654ff7bb816 */ /* 0x000fe2000000007b */
[----:B------:R-:W-:Y:S02]  /*2000*/  WARPGROUP.DEPBAR.LE gsb0, 0x0 ;  /* 0x00008000000079c5 */ /* 0x000fe40000010000 */
[----:B------:R-:W-:-:S06]  /*2010*/  WARPGROUP.ARRIVE ;  /* 0x00000000000079c5 */ /* 0x000fcc0000000000 */
[----:B------:R-:W-:Y:S01]  /*2020*/  QGMMA.64x192x32.F32.E4M3.E4M3 R24, gdesc[UR4], R24, gsb0 ;  /* 0x02e00000041879f3 */ /* 0x000fe20008000818 */
[----:B------:R-:W-:Y:S02]  /*2030*/  ULDC UR6, c[0x0][0x448] ;  /* 0x0001120000067ab9 */ /* 0x000fe40000000800 */
[----:B------:R-:W-:-:S06]  /*2040*/  UISETP.NE.AND UP0, UPT, UR6, 0x1, UPT ;  /* 0x000000010600788c */ /* 0x000fcc000bf05270 */
[----:B------:R-:W-:Y:S02]  /*2050*/  PLOP3.LUT P1, PT, PT, PT, UP0, 0x80, 0x0 ;  /* 0x000000000000781c */ /* 0x000fe40003f2f008 */
[----:B------:R-:W-:-:S03]  /*2060*/  PLOP3.LUT P2, PT, PT, PT, UP0, 0x80, 0x0 ;  /* 0x000000000000781c */ /* 0x000fc60003f4f008 */
[----:B------:R-:W-:Y:S01]  /*2070*/  @UP0 ULDC UR6, c[0x0][0x44c] ;  /* 0x0001130000060ab9 */ /* 0x000fe20000000800 */
[----:B------:R-:W-:Y:S02]  /*2080*/  WARPGROUP.DEPBAR.LE gsb0, 0x0 ;  /* 0x00008000000079c5 */ /* 0x000fe40000010000 */
[----:B------:R-:W-:-:S06]  /*2090*/  WARPGROUP.ARRIVE ;  /* 0x00000000000079c5 */ /* 0x000fcc0000000000 */
[----:B------:R-:W-:Y:S03]  /*20a0*/  QGMMA.64x192x32.F32.E4M3.E4M3 R24, gdesc[UR8], R24, gsb0 ;  /* 0x02e00000081879f3 */ /* 0x000fe60008000818 */
[----:B------:R-:W-:Y:S02]  /*20b0*/  WARPGROUP.DEPBAR.LE gsb0, 0x0 ;  /* 0x00008000000079c5 */ /* 0x000fe40000010000 */
[----:B------:R-:W-:-:S15]  /*20c0*/  WARPGROUP.ARRIVE ;  /* 0x00000000000079c5 */ /* 0x000fde0000000000 */
[----:B------:R-:W-:Y:S03]  /*20d0*/  QGMMA.64x192x32.F32.E4M3.E4M3 R24, gdesc[UR12], R24, gsb0 ;  /* 0x02e000000c1879f3 */ /* 0x000fe60008000818 */
[----:B------:R-:W-:Y:S02]  /*20e0*/  WARPGROUP.DEPBAR.LE gsb0, 0x0 ;  /* 0x00008000000079c5 */ /* 0x000fe40000010000 */
[C---:B------:R-:W-:Y:S01]  /*20f0*/  FMUL.FTZ R129, R0.reuse, R37 ;  /* 0x0000002500817220 */ /* 0x040fe20000410000 */
[C---:B------:R-:W-:Y:S01]  /*2100*/  FMUL.FTZ R37, R0.reuse, R71 ;  /* 0x0000004700257220 */ /* 0x040fe20000410000 */
[C---:B------:R-:W-:Y:S01]  /*2110*/  FMUL.FTZ R71, R0.reuse, R73 ;  /* 0x0000004900477220 */ /* 0x040fe20000410000 */
[C---:B------:R-:W-:Y:S01]  /*2120*/  FMUL.FTZ R73, R0.reuse, R107 ;  /* 0x0000006b00497220 */ /* 0x040fe20000410000 */
[----:B------:R-:W-:Y:S01]  /*2130*/  FMUL.FTZ R4, R0, R27 ;  /* 0x0000001b00047220 */ /* 0x000fe20000410000 */
[----:B------:R-:W-:-:S02]  /*2140*/  VIADD R107, R19, UR39 ;  /* 0x00000027136b7c36 */ /* 0x000fc40008000000 */
[C---:B------:R-:W-:Y:S01]  /*2150*/  FMUL.FTZ R27, R0.reuse, R50 ;  /* 0x00000032001b7220 */ /* 0x040fe20000410000 */
[C---:B------:R-:W-:Y:S01]  /*2160*/  FMUL.FTZ R50, R0.reuse, R52 ;  /* 0x0000003400327220 */ /* 0x040fe20000410000 */
[C---:B------:R-:W-:Y:S01]  /*2170*/  FMUL.FTZ R122, R0.reuse, R25 ;  /* 0x00000019007a7220 */ /* 0x040fe20000410000 */
[C---:B------:R-:W-:Y:S01]  /*2180*/  FMUL.FTZ R52, R0.reuse, R86 ;  /* 0x0000005600347220 */ /* 0x040fe20000410000 */
[----:B------:R-:W-:Y:S01]  /*2190*/  @P1 IMAD.HI.U32 R25, R107, UR6, RZ ;  /* 0x000000066b191c27 */ /* 0x000fe2000f8e00ff */
[----:B------:R-:W0:Y:S01]  /*21a0*/  LDC R86, c[0x0][0x288] ;  /* 0x0000a200ff567b82 */ /* 0x000e220000000800 */
[----:B------:R-:W-:Y:S02]  /*21b0*/  @UP0 ULDC UR6, c[0x0][0x450] ;  /* 0x0001140000060ab9 */ /* 0x000fe40000000800 */
[C---:B------:R-:W-:Y:S01]  /*21c0*/  FMUL.FTZ R5, R0.reuse, R24 ;  /* 0x0000001800057220 */ /* 0x040fe20000410000 */
[C---:B------:R-:W-:Y:S01]  /*21d0*/  FMUL.FTZ R24, R0.reuse, R46 ;  /* 0x0000002e00187220 */ /* 0x040fe20000410000 */
[----:B------:R-:W-:Y:S01]  /*21e0*/  @P2 SHF.R.U32.HI R107, RZ, UR6, R25 ;  /* 0x00000006ff6b2c19 */ /* 0x000fe20008011619 */
[C---:B------:R-:W-:Y:S01]  /*21f0*/  FMUL.FTZ R14, R0.reuse, R43 ;  /* 0x0000002b000e7220 */ /* 0x040fe20000410000 */
[C---:B------:R-:W-:Y:S01]  /*2200*/  FMUL.FTZ R46, R0.reuse, R48 ;  /* 0x00000030002e7220 */ /* 0x040fe20000410000 */
[C---:B------:R-:W-:Y:S01]  /*2210*/  FMUL.FTZ R43, R0.reuse, R45 ;  /* 0x0000002d002b7220 */ /* 0x040fe20000410000 */
[C---:B------:R-:W-:Y:S01]  /*2220*/  FMUL.FTZ R48, R0.reuse, R82 ;  /* 0x0000005200307220 */ /* 0x040fe20000410000 */
[C---:B------:R-:W-:Y:S01]  /*2230*/  FMUL.FTZ R8, R0.reuse, R35 ;  /* 0x0000002300087220 */ /* 0x040fe20000410000 */
[C---:B------:R-:W-:Y:S01]  /*2240*/  FMUL.FTZ R45, R0.reuse, R79 ;  /* 0x0000004f002d7220 */ /* 0x040fe20000410000 */
[----:B------:R-:W1:Y:S01]  /*2250*/  SHFL.IDX PT, R82, R107, RZ, 0x1c1f ;  /* 0x001c1fff6b527589 */ /* 0x000e6200000e0000 */
[C---:B------:R-:W-:Y:S01]  /*2260*/  FMUL.FTZ R126, R0.reuse, R32 ;  /* 0x00000020007e7220 */ /* 0x040fe20000410000 */
[C---:B------:R-:W-:Y:S01]  /*2270*/  FMUL.FTZ R128, R0.reuse, R36 ;  /* 0x0000002400807220 */ /* 0x040fe20000410000 */
[C---:B------:R-:W-:Y:S01]  /*2280*/  FMUL.FTZ R35, R0.reuse, R67 ;  /* 0x0000004300237220 */ /* 0x040fe20000410000 */
[----:B------:R-:W-:Y:S01]  /*2290*/  IMAD.MOV.U32 R79, RZ, RZ, -0xc0 ;  /* 0xffffff40ff4f7424 */ /* 0x000fe200078e00ff */
[----:B------:R-:W-:Y:S01]  /*22a0*/  ULDC.64 UR6, c[0x0][0x9e0] ;  /* 0x0002780000067ab9 */ /* 0x000fe20000000a00 */
        /* <DEDUP_REMOVED lines=15> */
[----:B------:R-:W-:Y:S01]  /*23a0*/  UISETP.GE.AND UP1, UPT, UR7, 0x1, UPT ;  /* 0x000000010700788c */ /* 0x000fe2000bf26270 */
        /* <DEDUP_REMOVED lines=63> */
[----:B------:R-:W-:Y:S01]  /*27a0*/  PLOP3.LUT P1, PT, PT, PT, UP1, 0x40, 0x0 ;  /* 0x000000000000781c */ /* 0x000fe20003f2e818 */
[--C-:B------:R-:W-:Y:S01]  /*27b0*/  IMAD R77, R120, -0xc0, R17.reuse ;  /* 0xffffff40784d7824 */ /* 0x100fe200078e0211 */
[----:B------:R-:W2:Y:S01]  /*27c0*/  MUFU.TANH R5, R5 ;  /* 0x0000000500057308 */ /* 0x000ea20000002400 */
[----:B------:R3:W-:Y:S01]  /*27d0*/  @!P3 SYNCS.ARRIVE.TRANS64.RED.A1T0 RZ, [R123+URZ], RZ ;  /* 0x000000ff7bffb9a7 */ /* 0x0007e2000810043f */
[----:B0-----:R-:W-:Y:S01]  /*27e0*/  IADD3 R81, R78, -R86, R17 ;  /* 0x800000564e517210 */ /* 0x001fe20007ffe011 */
[----:B------:R-:W-:-:S02]  /*27f0*/  VIADD R77, R77, 0xc0 ;  /* 0x000000c04d4d7836 */ /* 0x000fc40000000000 */
[----:B------:R-:W-:Y:S02]  /*2800*/  VIADD R114, R79, 0xffffffff ;  /* 0xffffffff4f727836 */ /* 0x000fe40000000000 */
[----:B------:R-:W-:Y:S01]  /*2810*/  IMAD R111, R18, -0x2, R77 ;  /* 0xfffffffe126f7824 */ /* 0x000fe200078e024d */
[----:B------:R-:W0:Y:S01]  /*2820*/  MUFU.TANH R122, R122 ;  /* 0x0000007a007a7308 */ /* 0x000e220000002400 */
[C---:B------:R-:W-:Y:S02]  /*2830*/  VIADD R112, R81.reuse, UR6 ;  /* 0x0000000651707c36 */ /* 0x040fe40008000000 */
[----:B------:R-:W-:Y:S02]  /*2840*/  VIADD R113, R81, UR21 ;  /* 0x0000001551717c36 */ /* 0x000fe40008000000 */
[----:B------:R-:W-:Y:S01]  /*2850*/  VIADD R118, R78, 0xffffffff ;  /* 0xffffffff4e767836 */ /* 0x000fe20000000000 */
[----:B-1----:R-:W-:Y:S01]  /*2860*/  VIADDMNMX R109, R82, R112, R111, PT ;  /* 0x00000070526d7246 */ /* 0x002fe2000380016f */
[----:B------:R-:W-:Y:S01]  /*2870*/  IMAD.IADD R110, R113, 0x1, R82 ;  /* 0x00000001716e7824 */ /* 0x000fe200078e0252 */
[----:B------:R-:W1:Y:S08]  /*2880*/  MUFU.TANH R3, R3 ;  /* 0x0000000300037308 */ /* 0x000e700000002400 */
        /* <DEDUP_REMOVED lines=93> */
[----:B-1234-:R-:W-:Y:S05]  /*2e60*/  @P1 BRA `(.L_x_6585) ;  /* 0x0000000000541947 */ /* 0x01efea0003800000 */
[----:B------:R-:W-:Y:S01]  /*2e70*/  IADD3 R77, R17, -R86, R82 ;  /* 0x80000056114d7210 */ /* 0x000fe20007ffe052 */
[----:B------:R-:W-:Y:S03]  /*2e80*/  BSSY B0, `(.L_x_6586) ;  /* 0x0000010000007945 */ /* 0x000fe60003800000 */
        /* <DEDUP_REMOVED lines=10> */
.L_x_6587:
[----:B------:R-:W-:-:S06]  /*2f30*/  UISETP.NE.AND UP2, UPT, UR7, 0x1, UPT ;  /* 0x000000010700788c */ /* 0x000fcc000bf45270 */
[----:B------:R-:W-:-:S05]  /*2f40*/  PLOP3.LUT P1, PT, PT, PT, UP2, 0x80, 0x0 ;  /* 0x000000000000781c */ /* 0x000fca0003f2f028 */
[----:B------:R-:W-:-:S08]  /*2f50*/  @UP2 ULDC.64 UR10, c[0x0][0x9e8] ;  /* 0x00027a00000a2ab9 */ /* 0x000fd00000000a00 */
[----:B------:R-:W-:-:S05]  /*2f60*/  @P1 IMAD.HI.U32 R78, R77, UR10, RZ ;  /* 0x0000000a4d4e1c27 */ /* 0x000fca000f8e00ff */
[----:B------:R-:W-:-:S07]  /*2f70*/  @P1 SHF.R.U32.HI R77, RZ, UR11, R78 ;  /* 0x0000000bff4d1c19 */ /* 0x000fce000801164e */
.L_x_6588:
[----:B------:R-:W-:Y:S05]  /*2f80*/  BSYNC B0 ;  /* 0x0000000000007941 */ /* 0x000fea0003800000 */
.L_x_6586:
[----:B------:R-:W-:-:S05]  /*2f90*/  IMAD R77, R77, UR7, R118 ;  /* 0x000000074d4d7c24 */ /* 0x000fca000f8e0276 */
[----:B------:R-:W-:Y:S02]  /*2fa0*/  VIMNMX R110, R110, R77, !PT ;  /* 0x0000004d6e6e7248 */ /* 0x000fe40007fe0100 */
[----:B------:R-:W-:-:S07]  /*2fb0*/  VIADDMNMX R109, R77, UR7, R109, PT ;  /* 0x000000074d6d7c46 */ /* 0x000fce000b80016d */
.L_x_6585:
[C---:B------:R-:W-:Y:S02]  /*2fc0*/  ISETP.GE.AND P1, PT, R114.reuse, 0x2, PT ;  /* 0x000000027200780c */ /* 0x040fe40003f26270 */
[----:B------:R-:W-:Y:S02]  /*2fd0*/  ISETP.GE.AND P5, PT, R114, 0x9, PT ;  /* 0x000000097200780c */ /* 0x000fe40003fa6270 */
[----:B------:R-:W-:Y:S02]  /*2fe0*/  ISETP.GT.AND P2, PT, R110, 0x1, !P1 ;  /* 0x000000016e00780c */ /* 0x000fe40004f44270 */
[----:B------:R-:W-:Y:S02]  /*2ff0*/  ISETP.GE.AND P4, PT, R114, 0xa, PT ;  /* 0x0000000a7200780c */ /* 0x000fe40003f86270 */
[----:B------:R-:W-:Y:S02]  /*3000*/  ISETP.LT.OR P3, PT, R109, 0x2, P2 ;  /* 0x000000026d00780c */ /* 0x000fe40001761670 */
[----:B------:R-:W-:-:S02]  /*3010*/  ISETP.GT.AND P2, PT, R110, 0x8, !P5 ;  /* 0x000000086e00780c */ /* 0x000fc40006f44270 */
[----:B0-----:R-:W-:Y:S02]  /*3020*/  FSEL R122, R122, -INF , !P3 ;  /* 0xff8000007a7a7808 */ /* 0x001fe40005800000 */
[----:B------:R-:W-:Y:S02]  /*3030*/  ISETP.GT.AND P3, PT, R110, 0x9, !P4 ;  /* 0x000000096e00780c */ /* 0x000fe40006764270 */
[C---:B------:R-:W-:Y:S02]  /*3040*/  ISETP.LT.OR P2, PT, R109.reuse, 0x9, P2 ;  /* 0x000000096d00780c */ /* 0x040fe40001741670 */
[----:B------:R-:W-:Y:S02]  /*3050*/  ISETP.LT.OR P3, PT, R109, 0xa, P3 ;  /* 0x0000000a6d00780c */ /* 0x000fe40001f61670 */
[----:B------:R-:W-:Y:S02]  /*3060*/  FSEL R124, R124, -INF , !P2 ;  /* 0xff8000007c7c7808 */ /* 0x000fe40005000000 */
        /* <DEDUP_REMOVED lines=107> */
[----:B------:R-:W-:Y:S01]  /*3720*/  ISETP.GT.AND P3, PT, R110, 0x61, !P4 ;  /* 0x000000616e00780c */ /* 0x000fe20006764270 */
[----:B------:R-:W0:Y:S01]  /*3730*/  SHFL.IDX PT, R70, R107, 0x1, 0x1c1f ;  /* 0x003c1f006b467f89 */ /* 0x000e2200000e0000 */
        /* <DEDUP_REMOVED lines=63> */
[----:B------:R-:W-:Y:S01]  /*3b30*/  FSEL R62, R96, -INF , !P3 ;  /* 0xff800000603e7808 */ /* 0x000fe20005800000 */
[----:B0-----:R-:W-:Y:S01]  /*3b40*/  IMAD.IADD R96, R113, 0x1, R70 ;  /* 0x0000000171607824 */ /* 0x001fe200078e0246 */
        /* <DEDUP_REMOVED lines=28> */
[----:B------:R-:W-:Y:S02]  /*3d10*/  P2R R115, PR, RZ, 0x20 ;  /* 0x00000020ff737803 */ /* 0x000fe40000000000 */
[----:B------:R-:W-:Y:S02]  /*3d20*/  FSEL R51, R104, -INF , !P3 ;  /* 0xff80000068337808 */ /* 0x000fe40005800000 */
[----:B------:R-:W-:Y:S02]  /*3d30*/  ISETP.GE.AND P3, PT, R114, 0xb1, PT ;  /* 0x000000b17200780c */ /* 0x000fe40003f66270 */
[----:B------:R-:W-:Y:S02]  /*3d40*/  VIADDMNMX R94, R70, R112, R111, PT ;  /* 0x00000070465e7246 */ /* 0x000fe4000380016f */
        /* <DEDUP_REMOVED lines=19> */
[----:B------:R-:W-:-:S04]  /*3e80*/  ISETP.LT.OR P6, PT, R109, 0xba, P6 ;  /* 0x000000ba6d00780c */ /* 0x000fc800037c1670 */
[----:B------:R-:W-:Y:S02]  /*3e90*/  FSEL R5, R117, -INF , !P6 ;  /* 0xff80000075057808 */ /* 0x000fe40007000000 */
[----:B------:R-:W-:-:S13]  /*3ea0*/  PLOP3.LUT P6, PT, PT, PT, UP1, 0x40, 0x0 ;  /* 0x000000000000781c */ /* 0x000fda0003fce818 */
[----:B------:R-:W-:Y:S05]  /*3eb0*/  @P6 BRA `(.L_x_6589) ;  /* 0x00000000005c6947 */ /* 0x000fea0003800000 */
        /* <DEDUP_REMOVED lines=13> */
.L_x_6591:
[----:B------:R-:W-:-:S06]  /*3f90*/  UISETP.NE.AND UP2, UPT, UR7, 0x1, UPT ;  /* 0x000000010700788c */ /* 0x000fcc000bf45270 */
[----:B------:R-:W-:-:S05]  /*3fa0*/  PLOP3.LUT P6, PT, PT, PT, UP2, 0x80, 0x0 ;  /* 0x000000000000781c */ /* 0x000fca0003fcf028 */
[----:B------:R-:W-:-:S08]  /*3fb0*/  @UP2 ULDC.64 UR10, c[0x0][0x9e8] ;  /* 0x00027a00000a2ab9 */ /* 0x000fd00000000a00 */
[----:B------:R-:W-:Y:S01]  /*3fc0*/  @P6 IMAD.HI.U32 R70, R67, UR10, RZ ;  /* 0x0000000a43466c27 */ /* 0x000fe2000f8e00ff */
[----:B------:R-:W-:-:S13]  /*3fd0*/  PLOP3.LUT P6, PT, PT, PT, UP2, 0x80, 0x0 ;  /* 0x000000000000781c */ /* 0x000fda0003fcf028 */
[----:B------:R-:W-:-:S07]  /*3fe0*/  @P6 SHF.R.U32.HI R67, RZ, UR11, R70 ;  /* 0x0000000bff436c19 */ /* 0x000fce0008011646 */
.L_x_6592:
[----:B------:R-:W-:Y:S05]  /*3ff0*/  BSYNC B0 ;  /* 0x0000000000007941 */ /* 0x000fea0003800000 */
.L_x_6590:
[----:B------:R-:W-:-:S05]  /*4000*/  IMAD R67, R67, UR7, R118 ;  /* 0x0000000743437c24 */ /* 0x000fca000f8e0276 */
[----:B------:R-:W-:Y:S02]  /*4010*/  VIMNMX R96, R96, R67, !PT ;  /* 0x0000004360607248 */ /* 0x000fe40007fe0100 */
[----:B------:R-:W-:-:S07]  /*4020*/  VIADDMNMX R94, R67, UR7, R94, PT ;  /* 0x00000007435e7c46 */ /* 0x000fce000b80015e */
.L_x_6589:
[C---:B------:R-:W-:Y:S01]  /*4030*/  ISETP.GT.AND P1, PT, R96.reuse, 0x1, !P1 ;  /* 0x000000016000780c */ /* 0x040fe20004f24270 */
[----:B------:R-:W-:Y:S01]  /*4040*/  ULDC UR10, c[0x0][0x988] ;  /* 0x00026200000a7ab9 */ /* 0x000fe20000000800 */
[----:B------:R-:W-:Y:S01]  /*4050*/  ISETP.GT.AND P2, PT, R96, 0x10, !P2 ;  /* 0x000000106000780c */ /* 0x000fe20005744270 */
[----:B------:R-:W-:Y:S01]  /*4060*/  @UP0 ULDC UR14, c[0x0][0x44c] ;  /* 0x00011300000e0ab9 */ /* 0x000fe20000000800 */
[C---:B------:R-:W-:Y:S01]  /*4070*/  ISETP.LT.OR P1, PT, R94.reuse, 0x2, P1 ;  /* 0x000000025e00780c */ /* 0x040fe20000f21670 */
[----:B------:R-:W-:Y:S01]  /*4080*/  UIMAD.WIDE.U32 UR14, UR39, UR14, URZ ;  /* 0x0000000e270e72a5 */ /* 0x000fe2000f8e003f */
[----:B------:R-:W-:Y:S01]  /*4090*/  ISETP.LT.OR P2, PT, R94, 0x11, P2 ;  /* 0x000000115e00780c */ /* 0x000fe20001741670 */
[----:B------:R-:W-:Y:S01]  /*40a0*/  @UP0 ULDC UR19, c[0x0][0x450] ;  /* 0x0001140000130ab9 */ /* 0x000fe20000000800 */
[----:B------:R-:W-:Y:S01]  /*40b0*/  FSEL R70, R4, -INF , !P1 ;  /* 0xff80000004467808 */ /* 0x000fe20004800000 */
[----:B------:R-:W-:Y:S01]  /*40c0*/  UMOV UR11, UR39 ;  /* 0x00000027000b7c82 */ /* 0x000fe20008000000 */
[----:B------:R-:W-:Y:S01]  /*40d0*/  ISETP.NE.AND P1, PT, R115, RZ, PT ;  /* 0x000000ff7300720c */ /* 0x000fe20003f25270 */
[----:B------:R-:W-:Y:S01]  /*40e0*/  @UP0 USHF.R.U32.HI UR11, URZ, UR19, UR15 ;  /* 0x000000133f0b0299 */ /* 0x000fe2000801160f */
[----:B------:R-:W-:-:S02]  /*40f0*/  FSEL R9, R9, -INF , !P2 ;  /* 0xff80000009097808 */ /* 0x000fc40005000000 */
[----:B------:R-:W-:Y:S02]  /*4100*/  ISETP.GT.AND P1, PT, R96, 0x8, !P1 ;  /* 0x000000086000780c */ /* 0x000fe40004f24270 */
[----:B------:R-:W-:Y:S02]  /*4110*/  ISETP.NE.AND P2, PT, R141, RZ, PT ;  /* 0x000000ff8d00720c */ /* 0x000fe40003f45270 */
[----:B------:R-:W-:Y:S02]  /*4120*/  ISETP.LT.OR P1, PT, R94, 0x9, P1 ;  /* 0x000000095e00780c */ /* 0x000fe40000f21670 */
[----:B------:R-:W-:Y:S02]  /*4130*/  ISETP.NE.AND P6, PT, R142, RZ, PT ;  /* 0x000000ff8e00720c */ /* 0x000fe40003fc5270 */
[----:B------:R-:W-:Y:S02]  /*4140*/  FSEL R67, R7, -INF , !P1 ;  /* 0xff80000007437808 */ /* 0x000fe40004800000 */
[----:B------:R-:W-:-:S02]  /*4150*/  ISETP.NE.AND P1, PT, R119, RZ, PT ;  /* 0x000000ff7700720c */ /* 0x000fc40003f25270 */
[----:B------:R-:W-:Y:S02]  /*4160*/  FMNMX.FTZ R7, R101, R122, !PT ;  /* 0x0000007a65077209 */ /* 0x000fe40007810000 */
[C---:B------:R-:W-:Y:S02]  /*4170*/  ISETP.GT.AND P1, PT, R96.reuse, 0x9, !P1 ;  /* 0x000000096000780c */ /* 0x040fe40004f24270 */
[----:B------:R-:W-:Y:S02]  /*4180*/  ISETP.GT.AND P3, PT, R96, 0xb0, !P3 ;  /* 0x000000b06000780c */ /* 0x000fe40005f64270 */
[----:B------:R-:W-:Y:S02]  /*4190*/  ISETP.LT.OR P1, PT, R94, 0xa, P1 ;  /* 0x0000000a5e00780c */ /* 0x000fe40000f21670 */
[----:B------:R-:W-:Y:S02]  /*41a0*/  ISETP.GT.AND P4, PT, R96, 0xb1, !P4 ;  /* 0x000000b16000780c */ /* 0x000fe40006784270 */
        /* <DEDUP_REMOVED lines=23> */
[----:B------:R-:W-:Y:S02]  /*4320*/  ISETP.NE.AND P2, PT, R152, RZ, PT ;  /* 0x000000ff9800720c */ /* 0x000fe40003f45270 */
[----:B------:R-:W-:-:S02]  /*4330*/  ISETP.LT.OR P1, PT, R94, 0x21, P1 ;  /* 0x000000215e00780c */ /* 0x000fc40000f21670 */
[----:B------:R-:W-:Y:S02]  /*4340*/  FMNMX.FTZ R6, R98, R7, !PT ;  /* 0x0000000762067209 */ /* 0x000fe40007810000 */
[----:B------:R-:W-:Y:S02]  /*4350*/  FSEL R15, R15, -INF , !P1 ;  /* 0xff8000000f0f7808 */ /* 0x000fe40004800000 */
[----:B------:R-:W-:Y:S02]  /*4360*/  ISETP.GT.AND P1, PT, R96, 0x21, !P6 ;  /* 0x000000216000780c */ /* 0x000fe40007724270 */
[----:B------:R-:W-:Y:S02]  /*4370*/  ISETP.NE.AND P6, PT, R153, RZ, PT ;  /* 0x000000ff9900720c */ /* 0x000fe40003fc5270 */
        /* <DEDUP_REMOVED lines=91> */
[----:B------:R-:W0:Y:S01]  /*4930*/  SHFL.BFLY PT, R6, R7, 0x2, 0x1f ;  /* 0x0c401f0007067f89 */ /* 0x000e2200000e0000 */
[----:B------:R-:W-:-:S02]  /*4940*/  ISETP.LT.OR P3, PT, R94, 0xb1, P3 ;  /* 0x000000b15e00780c */ /* 0x000fc40001f61670 */
[C---:B------:R-:W-:Y:S02]  /*4950*/  ISETP.GT.AND P1, PT, R96.reuse, 0x59, !P1 ;  /* 0x000000596000780c */ /* 0x040fe40004f24270 */
[----:B------:R-:W-:Y:S02]  /*4960*/  ISETP.GT.AND P5, PT, R96, 0xb8, !P5 ;  /* 0x000000b86000780c */ /* 0x000fe40006fa4270 */
[C---:B------:R-:W-:Y:S02]  /*4970*/  ISETP.LT.OR P1, PT, R94.reuse, 0x5a, P1 ;  /* 0x0000005a5e00780c */ /* 0x040fe40000f21670 */
[----:B------:R-:W-:Y:S02]  /*4980*/  ISETP.LT.OR P4, PT, R94, 0xb2, P4 ;  /* 0x000000b25e00780c */ /* 0x000fe40002781670 */
[----:B------:R-:W-:Y:S02]  /*4990*/  FSEL R37, R37, -INF , !P1 ;  /* 0xff80000025257808 */ /* 0x000fe40004800000 */
[----:B------:R-:W-:-:S02]  /*49a0*/  ISETP.NE.AND P1, PT, R157, RZ, PT ;  /* 0x000000ff9d00720c */ /* 0x000fc40003f25270 */
[----:B------:R-:W-:Y:S02]  /*49b0*/  FSEL R20, R20, -INF , !P3 ;  /* 0xff80000014147808 */ /* 0x000fe40005800000 */
[----:B------:R-:W-:Y:S02]  /*49c0*/  ISETP.GT.AND P1, PT, R96, 0x60, !P1 ;  /* 0x000000606000780c */ /* 0x000fe40004f24270 */
[C---:B------:R-:W-:Y:S02]  /*49d0*/  ISETP.LT.OR P5, PT, R94.reuse, 0xb9, P5 ;  /* 0x000000b95e00780c */ /* 0x040fe40002fa1670 */
[----:B------:R-:W-:Y:S02]  /*49e0*/  ISETP.LT.OR P1, PT, R94, 0x61, P1 ;  /* 0x000000615e00780c */ /* 0x000fe40000f21670 */
[----:B------:R-:W-:Y:S02]  /*49f0*/  FSEL R13, R13, -INF , !P4 ;  /* 0xff8000000d0d7808 */ /* 0x000fe40006000000 */
[----:B------:R-:W-:-:S02]  /*4a00*/  FSEL R39, R39, -INF , !P1 ;  /* 0xff80000027277808 */ /* 0x000fc40004800000 */
[----:B------:R-:W-:Y:S02]  /*4a10*/  ISETP.NE.AND P1, PT, R158, RZ, PT ;  /* 0x000000ff9e00720c */ /* 0x000fe40003f25270 */
[----:B------:R-:W-:Y:S02]  /*4a20*/  FSEL R28, R28, -INF , !P5 ;  /* 0xff8000001c1c7808 */ /* 0x000fe40006800000 */
[----:B------:R-:W-:Y:S02]  /*4a30*/  ISETP.GT.AND P1, PT, R96, 0x61, !P1 ;  /* 0x000000616000780c */ /* 0x000fe40004f24270 */
[----:B------:R-:W-:Y:S02]  /*4a40*/  R2UR UR18, R121 ;  /* 0x00000000791272ca */ /* 0x000fe400000e0000 */
[----:B------:R-:W-:-:S04]  /*4a50*/  ISETP.LT.OR P1, PT, R94, 0x62, P1 ;  /* 0x000000625e00780c */ /* 0x000fc80000f21670 */
[----:B------:R-:W-:Y:S02]  /*4a60*/  FSEL R40, R40, -INF , !P1 ;  /* 0xff80000028287808 */ /* 0x000fe40004800000 */
[----:B------:R-:W-:-:S04]  /*4a70*/  ISETP.NE.AND P1, PT, R159, RZ, PT ;  /* 0x000000ff9f00720c */ /* 0x000fc80003f25270 */
[----:B------:R-:W-:Y:S01]  /*4a80*/  ISETP.GT.AND P1, PT, R96, 0x68, !P1 ;  /* 0x000000686000780c */ /* 0x000fe20004f24270 */
[----:B------:R-:W-:-:S03]  /*4a90*/  UIADD3 UR14, UR18, UR11, URZ ;  /* 0x0000000b120e7290 */ /* 0x000fc6000fffe03f */
[----:B------:R-:W-:Y:S01]  /*4aa0*/  ISETP.LT.OR P1, PT, R94, 0x69, P1 ;  /* 0x000000695e00780c */ /* 0x000fe20000f21670 */
[----:B------:R-:W-:-:S03]  /*4ab0*/  UIADD3 UR6, UR14, UR6, URZ ;  /* 0x000000060e067290 */ /* 0x000fc6000fffe03f */
        /* <DEDUP_REMOVED lines=17> */
[----:B------:R-:W-:Y:S02]  /*4bd0*/  ISETP.GT.AND P1, PT, R96, 0x79, !P6 ;  /* 0x000000796000780c */ /* 0x000fe40007724270 */
[----:B------:R-:W-:Y:S02]  /*4be0*/  ISETP.NE.AND P6, PT, R103, RZ, PT ;  /* 0x000000ff6700720c */ /* 0x000fe40003fc5270 */
        /* <DEDUP_REMOVED lines=44> */
[----:B0-----:R-:W-:Y:S02]  /*4eb0*/  FMNMX.FTZ R102, R7, R6, !PT ;  /* 0x0000000607667209 */ /* 0x001fe40007810000 */
[----:B------:R-:W-:-:S03]  /*4ec0*/  ISETP.LT.OR P1, PT, R94, 0xa9, P1 ;  /* 0x000000a95e00780c */ /* 0x000fc60000f21670 */
[----:B------:R-:W0:Y:S01]  /*4ed0*/  SHFL.BFLY PT, R103, R102, 0x1, 0x1f ;  /* 0x0c201f0066677f89 */ /* 0x000e2200000e0000 */
[----:B------:R-:W-:Y:S02]  /*4ee0*/  FSEL R76, R76, -INF , !P1 ;  /* 0xff8000004c4c7808 */ /* 0x000fe40004800000 */
[----:B0-----:R-:W-:Y:S01]  /*4ef0*/  FMNMX.FTZ R6, R102, R103, !PT ;  /* 0x0000006766067209 */ /* 0x001fe20007810000 */
[----:B------:R-:W-:-:S03]  /*4f00*/  IMAD.U32 R103, RZ, RZ, UR10 ;  /* 0x0000000aff677e24 */ /* 0x000fc6000f8e00ff */
[C---:B------:R-:W-:Y:S01]  /*4f10*/  FSETP.NEU.FTZ.AND P1, PT, R6.reuse, -INF , PT ;  /* 0xff8000000600780b */ /* 0x040fe20003f3d000 */
[----:B------:R-:W-:-:S05]  /*4f20*/  FFMA.FTZ R112, R6, R103, -8 ;  /* 0xc100000006707423 */ /* 0x000fca0000010067 */
        /* <DEDUP_REMOVED lines=21> */
[----:B------:R-:W-:Y:S01]  /*5080*/  MUFU.EX2 R3, R3 ;  /* 0x0000000300037308 */ /* 0x000fe20000000800 */
[----:B------:R-:W-:Y:S01]  /*5090*/  ISETP.GT.AND P2, PT, R96, 0xb9, !P6 ;  /* 0x000000b96000780c */ /* 0x000fe20007744270 */
[--C-:B------:R-:W-:Y:S01]  /*50a0*/  FFMA.FTZ R107, R130, UR10, -R112.reuse ;  /* 0x0000000a826b7c23 */ /* 0x100fe20008010870 */
[----:B------:R-:W-:Y:S01]  /*50b0*/  FMNMX.FTZ R7, R9, R110, !PT ;  /* 0x0000006e09077209 */ /* 0x000fe20007810000 */
[--C-:B------:R-:W-:Y:S01]  /*50c0*/  FFMA.FTZ R100, R100, UR10, -R112.reuse ;  /* 0x0000000a64647c23 */ /* 0x100fe20008010870 */
[----:B------:R-:W-:Y:S01]  /*50d0*/  ISETP.LT.OR P2, PT, R94, 0xba, P2 ;  /* 0x000000ba5e00780c */ /* 0x000fe20001741670 */
[--C-:B------:R-:W-:Y:S01]  /*50e0*/  FFMA.FTZ R99, R99, UR10, -R112.reuse ;  /* 0x0000000a63637c23 */ /* 0x100fe20008010870 */
[----:B------:R-:W-:Y:S01]  /*50f0*/  FMNMX.FTZ R114, R8, R7, !PT ;  /* 0x0000000708727209 */ /* 0x000fe20007810000 */
[----:B------:R-:W-:Y:S01]  /*5100*/  MUFU.EX2 R101, R101 ;  /* 0x0000006500657308 */ /* 0x000fe20000000800 */
[----:B------:R-:W-:Y:S01]  /*5110*/  FSEL R25, R25, -INF , !P2 ;  /* 0xff80000019197808 */ /* 0x000fe20005000000 */
[--C-:B------:R-:W-:Y:S01]  /*5120*/  FFMA.FTZ R98, R98, UR10, -R112.reuse ;  /* 0x0000000a62627c23 */ /* 0x100fe20008010870 */
[----:B------:R-:W-:Y:S01]  /*5130*/  FMNMX.FTZ R7, R11, R114, !PT ;  /* 0x000000720b077209 */ /* 0x000fe20007810000 */
[--C-:B------:R-:W-:Y:S01]  /*5140*/  FFMA.FTZ R97, R97, UR10, -R112.reuse ;  /* 0x0000000a61617c23 */ /* 0x100fe20008010870 */
[----:B------:R-:W-:-:S01]  /*5150*/  FFMA.FTZ R93, R93, UR10, -R112 ;  /* 0x0000000a5d5d7c23 */ /* 0x000fc20008010870 */
        /* <DEDUP_REMOVED lines=9> */
[----:B------:R-:W-:Y:S01]  /*51f0*/  FMNMX.FTZ R7, R14, R7, !PT ;  /* 0x000000070e077209 */ /* 0x000fe20007810000 */
[----:B------:R-:W-:Y:S01]  /*5200*/  MUFU.EX2 R103, R103 ;  /* 0x0000006700677308 */ /* 0x000fe20000000800 */
        /* <DEDUP_REMOVED lines=8> */
[----:B0-----:R-:W-:Y:S01]  /*5290*/  F2FP.SATFINITE.E4M3.F32.PACK_AB_MERGE_C R204, R104, R101, RZ ;  /* 0x0000006568cc723e */ /* 0x001fe200048070ff */
[--C-:B------:R-:W-:Y:S01]  /*52a0*/  FFMA.FTZ R80, R80, UR10, -R112.reuse ;  /* 0x0000000a50507c23 */ /* 0x100fe20008010870 */
[----:B------:R-:W-:Y:S01]  /*52b0*/  FMNMX.FTZ R7, R27, R114, !PT ;  /* 0x000000721b077209 */ /* 0x000fe20007810000 */
[----:B------:R-:W-:Y:S01]  /*52c0*/  FFMA.FTZ R63, R63, UR10, -R112 ;  /* 0x0000000a3f3f7c23 */ /* 0x000fe20008010870 */
[----:B------:R-:W-:Y:S01]  /*52d0*/  F2FP.SATFINITE.E4M3.F32.PACK_AB_MERGE_C R204, R102, R3, R204 ;  /* 0x0000000366cc723e */ /* 0x000fe200048070cc */
        /* <DEDUP_REMOVED lines=22> */
[----:B------:R-:W0:Y:S01]  /*5440*/  MUFU.EX2 R108, R108 ;  /* 0x0000006c006c7308 */ /* 0x000e220000000800 */
[----:B------:R-:W-:-:S02]  /*5450*/  FFMA.FTZ R47, R47, UR10, -R112 ;  /* 0x0000000a2f2f7c23 */ /* 0x000fc40008010870 */
[----:B------:R-:W-:Y:S01]  /*5460*/  FMNMX.FTZ R7, R33, R116, !PT ;  /* 0x0000007421077209 */ /* 0x000fe20007810000 */
[----:B------:R-:W-:-:S01]  /*5470*/  FFMA.FTZ R116, R85, UR10, -R112 ;  /* 0x0000000a55747c23 */ /* 0x000fc20008010870 */
[----:B------:R-:W-:Y:S02]  /*5480*/  FFMA.FTZ R85, R84, UR10, -R112 ;  /* 0x0000000a54557c23 */ /* 0x000fe40008010870 */
        /* <DEDUP_REMOVED lines=12> */
[----:B------:R-:W0:Y:S03]  /*5550*/  MUFU.EX2 R98, R98 ;  /* 0x0000006200627308 */ /* 0x000e260000000800 */
[----:B------:R-:W-:Y:S01]  /*5560*/  FMNMX.FTZ R7, R45, R84, !PT ;  /* 0x000000542d077209 */ /* 0x000fe20007810000 */
[--C-:B------:R-:W-:Y:S01]  /*5570*/  FFMA.FTZ R84, R83, UR10, -R112.reuse ;  /* 0x0000000a53547c23 */ /* 0x100fe20008010870 */
[----:B------:R-:W-:-:S02]  /*5580*/  FFMA.FTZ R83, R90, UR10, -R112 ;  /* 0x0000000a5a537c23 */ /* 0x000fc40008010870 */
        /* <DEDUP_REMOVED lines=33> */
[----:B------:R-:W-:-:S05]  /*57a0*/  FMNMX.FTZ R90, R25, R90, !PT ;  /* 0x0000005a195a7209 */ /* 0x000fca0007810000 */
[----:B------:R-:W0:Y:S01]  /*57b0*/  SHFL.BFLY PT, R7, R90, 0x2, 0x1f ;  /* 0x0c401f005a077f89 */ /* 0x000e2200000e0000 */
[----:B------:R-:W1:Y:S08]  /*57c0*/  MUFU.EX2 R114, R114 ;  /* 0x0000007200727308 */ /* 0x000e700000000800 */
[----:B------:R-:W-:Y:S08]  /*57d0*/  MUFU.EX2 R79, R79 ;  /* 0x0000004f004f7308 */ /* 0x000ff00000000800 */
[----:B------:R-:W-:Y:S01]  /*57e0*/  MUFU.EX2 R84, R84 ;  /* 0x0000005400547308 */ /* 0x000fe20000000800 */
[----:B-1----:R-:W-:-:S04]  /*57f0*/  F2FP.SATFINITE.E4M3.F32.PACK_AB_MERGE_C R196, R114, R77, RZ ;  /* 0x0000004d72c4723e */ /* 0x002fc800048070ff */
[----:B------:R-:W-:Y:S02]  /*5800*/  F2FP.SATFINITE.E4M3.F32.PACK_AB_MERGE_C R196, R88, R91, R196 ;  /* 0x0000005b58c4723e */ /* 0x000fe400048070c4 */
[----:B0-----:R-:W-:Y:S01]  /*5810*/  FMNMX.FTZ R94, R90, R7, !PT ;  /* 0x000000075a5e7209 */ /* 0x001fe20007810000 */
[----:B------:R-:W-:Y:S01]  /*5820*/  IMAD.U32 R90, RZ, RZ, UR10 ;  /* 0x0000000aff5a7e24 */ /* 0x000fe2000f8e00ff */
[----:B------:R-:W-:Y:S03]  /*5830*/  MUFU.EX2 R82, R82 ;  /* 0x0000005200527308 */ /* 0x000fe60000000800 */
[----:B------:R-:W0:Y:S05]  /*5840*/  SHFL.BFLY PT, R7, R94, 0x1, 0x1f ;  /* 0x0c201f005e077f89 */ /* 0x000e2a00000e0000 */
[----:B------:R-:W-:Y:S08]  /*5850*/  MUFU.EX2 R75, R75 ;  /* 0x0000004b004b7308 */ /* 0x000ff00000000800 */
[----:B------:R-:W-:Y:S08]  /*5860*/  MUFU.EX2 R74, R74 ;  /* 0x0000004a004a7308 */ /* 0x000ff00000000800 */
[----:B------:R-:W-:Y:S01]  /*5870*/  MUFU.EX2 R83, R83 ;  /* 0x0000005300537308 */ /* 0x000fe20000000800 */
[----:B0-----:R-:W-:-:S04]  /*5880*/  FMNMX.FTZ R7, R94, R7, !PT ;  /* 0x000000075e077209 */ /* 0x001fc80007810000 */
[C---:B------:R-:W-:Y:S01]  /*5890*/  FSETP.NEU.FTZ.AND P1, PT, R7.reuse, -INF , PT ;  /* 0xff8000000700780b */ /* 0x040fe20003f3d000 */
[----:B------:R-:W-:-:S01]  /*58a0*/  FFMA.FTZ R55, R7, R90, -8 ;  /* 0xc100000007377423 */ /* 0x000fc2000001005a */
[----:B------:R-:W-:Y:S01]  /*58b0*/  FFMA.FTZ R90, R5, UR10, -R112 ;  /* 0x0000000a055a7c23 */ /* 0x000fe20008010870 */
        /* <DEDUP_REMOVED lines=12> */
[----:B------:R-:W-:-:S01]  /*5980*/  FADD.FTZ R34, R3, R102 ;  /* 0x0000006603227221 */ /* 0x000fc20000010000 */
        /* <DEDUP_REMOVED lines=14> */
[----:B------:R-:W-:Y:S01]  /*5a70*/  MUFU.EX2 R5, R5 ;  /* 0x0000000500057308 */ /* 0x000fe20000000800 */
[----:B------:R-:W-:-:S01]  /*5a80*/  FADD.FTZ R38, R104, R35 ;  /* 0x0000002368267221 */ /* 0x000fc20000010000 */
        /* <DEDUP_REMOVED lines=18> */
[----:B------:R-:W-:Y:S01]  /*5bb0*/  FFMA.FTZ R61, R61, UR10, -R55 ;  /* 0x0000000a3d3d7c23 */ /* 0x000fe20008010837 */
[----:B------:R-:W-:-:S01]  /*5bc0*/  FADD.FTZ R113, R107, R44 ;  /* 0x0000002c6b717221 */ /* 0x000fc20000010000 */
        /* <DEDUP_REMOVED lines=20> */
[----:B------:R-:W-:Y:S01]  /*5d10*/  FADD.FTZ R48, R98, R113 ;  /* 0x0000007162307221 */ /* 0x000fe20000010000 */
[----:B------:R-:W-:Y:S01]  /*5d20*/  F2FP.SATFINITE.E4M3.F32.PACK_AB_MERGE_C R67, R94, R67, RZ ;  /* 0x000000435e43723e */ /* 0x000fe200048070ff */
[----:B------:R-:W-:-:S02]  /*5d30*/  FFMA.FTZ R25, R25, UR10, -R55 ;  /* 0x0000000a19197c23 */ /* 0x000fc40008010837 */
[----:B------:R-:W-:-:S01]  /*5d40*/  FADD.FTZ R49, R97, R48 ;  /* 0x0000003061317221 */ /* 0x000fc20000010000 */
[----:B------:R-:W-:Y:S01]  /*5d50*/  F2FP.SATFINITE.E4M3.F32.PACK_AB_MERGE_C R205, R70, R5, R67 ;  /* 0x0000000546cd723e */ /* 0x000fe20004807043 */
[----:B------:R-:W2:Y:S01]  /*5d60*/  MUFU.EX2 R8, R8 ;  /* 0x0000000800087308 */ /* 0x000ea20000000800 */
[----:B0-----:R-:W-:-:S01]  /*5d70*/  FADD.FTZ R44, R4, R111 ;  /* 0x0000006f042c7221 */ /* 0x001fc20000010000 */
[----:B------:R-:W-:-:S04]  /*5d80*/  FADD.FTZ R48, R110, R49 ;  /* 0x000000316e307221 */ /* 0x000fc80000010000 */
[----:B------:R-:W-:Y:S01]  /*5d90*/  FADD.FTZ R49, R93, R48 ;  /* 0x000000305d317221 */ /* 0x000fe20000010000 */
[----:B------:R-:W-:Y:S01]  /*5da0*/  F2FP.SATFINITE.E4M3.F32.PACK_AB_MERGE_C R48, R75, R82, RZ ;  /* 0x000000524b30723e */ /* 0x000fe200048070ff */
[----:B------:R-:W0:Y:S02]  /*5db0*/  MUFU.EX2 R95, R95 ;  /* 0x0000005f005f7308 */ /* 0x000e240000000800 */
[----:B------:R-:W-:-:S01]  /*5dc0*/  FADD.FTZ R92, R92, R49 ;  /* 0x000000315c5c7221 */ /* 0x000fc20000010000 */
[----:B------:R-:W-:-:S05]  /*5dd0*/  F2FP.SATFINITE.E4M3.F32.PACK_AB_MERGE_C R192, R84, R79, R48 ;  /* 0x0000004f54c0723e */ /* 0x000fca0004807030 */
[----:B------:R-:W3:Y:S08]  /*5de0*/  MUFU.EX2 R10, R10 ;  /* 0x0000000a000a7308 */ /* 0x000ef00000000800 */
[----:B------:R-:W4:Y:S08]  /*5df0*/  MUFU.EX2 R11, R11 ;  /* 0x0000000b000b7308 */ /* 0x000f300000000800 */
[----:B------:R1:W-:Y:S08]  /*5e00*/  MUFU.EX2 R40, R45 ;  /* 0x0000002d00287308 */ /* 0x0003f00000000800 */
[----:B------:R-:W5:Y:S01]  /*5e10*/  MUFU.EX2 R15, R15 ;  /* 0x0000000f000f7308 */ /* 0x000f620000000800 */
[----:B-1----:R-:W-:-:S04]  /*5e20*/  FADD.FTZ R45, R9, R44 ;  /* 0x0000002c092d7221 */ /* 0x002fc80000010000 */
[----:B--2---:R-:W-:-:S03]  /*5e30*/  FADD.FTZ R44, R8, R45 ;  /* 0x0000002d082c7221 */ /* 0x004fc60000010000 */
[----:B------:R-:W1:Y:S01]  /*5e40*/  MUFU.EX2 R24, R24 ;  /* 0x0000001800187308 */ /* 0x000e620000000800 */
[----:B0-----:R-:W-:-:S01]  /*5e50*/  FADD.FTZ R45, R95, R44 ;  /* 0x0000002c5f2d7221 */ /* 0x001fc20000010000 */
[----:B------:R-:W-:-:S03]  /*5e60*/  F2FP.SATFINITE.E4M3.F32.PACK_AB_MERGE_C R95, R95, R8, RZ ;  /* 0x000000085f5f723e */ /* 0x000fc600048070ff */
[----:B---3--:R-:W-:Y:S01]  /*5e70*/  FADD.FTZ R44, R10, R45 ;  /* 0x0000002d0a2c7221 */ /* 0x008fe20000010000 */
[----:B------:R-:W-:-:S01]  /*5e80*/  FADD.FTZ R45, R91, R92 ;  /* 0x0000005c5b2d7221 */ /* 0x000fc20000010000 */
[----:B------:R-:W-:Y:S01]  /*5e90*/  F2FP.SATFINITE.E4M3.F32.PACK_AB_MERGE_C R207, R9, R4, R95 ;  /* 0x0000000409cf723e */ /* 0x000fe2000480705f */
[----:B------:R-:W0:Y:S01]  /*5ea0*/  MUFU.EX2 R14, R14 ;  /* 0x0000000e000e7308 */ /* 0x000e220000000800 */
[----:B----4-:R-:W-:-:S04]  /*5eb0*/  FADD.FTZ R44, R11, R44 ;  /* 0x0000002c0b2c7221 */ /* 0x010fc80000010000 */
[----:B-----5:R-:W-:Y:S01]  /*5ec0*/  FADD.FTZ R3, R15, R44 ;  /* 0x0000002c0f037221 */ /* 0x020fe20000010000 */
[----:B------:R-:W-:-:S02]  /*5ed0*/  FADD.FTZ R44, R88, R45 ;  /* 0x0000002d582c7221 */ /* 0x000fc40000010000 */
[----:B------:R-:W2:Y:S01]  /*5ee0*/  MUFU.EX2 R21, R21 ;  /* 0x0000001500157308 */ /* 0x000ea20000000800 */
[----:B-1----:R-:W-:-:S01]  /*5ef0*/  FADD.FTZ R3, R24, R3 ;  /* 0x0000000318037221 */ /* 0x002fc20000010000 */
[----:B------:R-:W-:Y:S01]  /*5f00*/  FADD.FTZ R45, R77, R44 ;  /* 0x0000002c4d2d7221 */ /* 0x000fe20000010000 */
[----:B------:R-:W-:-:S03]  /*5f10*/  F2FP.SATFINITE.E4M3.F32.PACK_AB_MERGE_C R15, R24, R15, RZ ;  /* 0x0000000f180f723e */ /* 0x000fc600048070ff */
[----:B------:R-:W-:Y:S01]  /*5f20*/  FADD.FTZ R114, R114, R45 ;  /* 0x0000002d72727221 */ /* 0x000fe20000010000 */
[----:B------:R-:W-:Y:S01]  /*5f30*/  F2FP.SATFINITE.E4M3.F32.PACK_AB_MERGE_C R201, R11, R10, R15 ;  /* 0x0000000a0bc9723e */ /* 0x000fe2000480700f */
        /* <DEDUP_REMOVED lines=8> */
[----:B------:R-:W-:Y:S01]  /*5fc0*/  F2FP.SATFINITE.E4M3.F32.PACK_AB_MERGE_C R44, R85, R78, RZ ;  /* 0x0000004e552c723e */ /* 0x000fe200048070ff */
[----:B------:R-:W-:-:S03]  /*5fd0*/  FADD.FTZ R78, R78, R45 ;  /* 0x0000002d4e4e7221 */ /* 0x000fc60000010000 */
[----:B------:R-:W-:Y:S01]  /*5fe0*/  F2FP.SATFINITE.E4M3.F32.PACK_AB_MERGE_C R198, R116, R87, R44 ;  /* 0x0000005774c6723e */ /* 0x000fe2000480702c */
[----:B------:R-:W-:-:S01]  /*5ff0*/  FADD.FTZ R78, R85, R78 ;  /* 0x0000004e554e7221 */ /* 0x000fc20000010000 */
[----:B------:R-:W1:Y:S01]  /*6000*/  MUFU.EX2 R29, R29 ;  /* 0x0000001d001d7308 */ /* 0x000e620000000800 */
[----:B0-----:R-:W-:-:S01]  /*6010*/  FADD.FTZ R3, R30, R3 ;  /* 0x000000031e037221 */ /* 0x001fc20000010000 */
[----:B------:R-:W-:Y:S01]  /*6020*/  F2FP.SATFINITE.E4M3.F32.PACK_AB_MERGE_C R27, R30, R27, RZ ;  /* 0x0000001b1e1b723e */ /* 0x000fe200048070ff */
[----:B------:R-:W-:-:S03]  /*6030*/  FADD.FTZ R45, R79, R78 ;  /* 0x0000004e4f2d7221 */ /* 0x000fc60000010000 */
[----:B------:R-:W-:Y:S01]  /*6040*/  F2FP.SATFINITE.E4M3.F32.PACK_AB_MERGE_C R203, R21, R14, R27 ;  /* 0x0000000e15cb723e */ /* 0x000fe2000480701b */
[----:B------:R-:W-:-:S01]  /*6050*/  FADD.FTZ R45, R84, R45 ;  /* 0x0000002d542d7221 */ /* 0x000fc20000010000 */
[----:B------:R-:W0:Y:S01]  /*6060*/  MUFU.EX2 R96, R96 ;  /* 0x0000006000607308 */ /* 0x000e220000000800 */
[----:B--2---:R-:W-:-:S02]  /*6070*/  FADD.FTZ R44, R26, R3 ;  /* 0x000000031a2c7221 */ /* 0x004fc40000010000 */
[----:B------:R-:W-:Y:S01]  /*6080*/  FADD.FTZ R82, R82, R45 ;  /* 0x0000002d52527221 */ /* 0x000fe20000010000 */
[----:B------:R-:W-:-:S03]  /*6090*/  F2FP.SATFINITE.E4M3.F32.PACK_AB_MERGE_C R45, R83, R74, RZ ;  /* 0x0000004a532d723e */ /* 0x000fc600048070ff */
[----:B------:R-:W-:Y:S01]  /*60a0*/  FADD.FTZ R82, R75, R82 ;  /* 0x000000524b527221 */ /* 0x000fe20000010000 */
[----:B------:R-:W2:Y:S01]  /*60b0*/  MUFU.EX2 R109, R109 ;  /* 0x0000006d006d7308 */ /* 0x000ea20000000800 */
[----:B-1----:R-:W-:-:S07]  /*60c0*/  FADD.FTZ R3, R29, R44 ;  /* 0x0000002c1d037221 */ /* 0x002fce0000010000 */
[----:B------:R-:W1:Y:S01]  /*60d0*/  MUFU.EX2 R31, R31 ;  /* 0x0000001f001f7308 */ /* 0x000e620000000800 */
[----:B0-----:R-:W-:-:S07]  /*60e0*/  FADD.FTZ R44, R96, R3 ;  /* 0x00000003602c7221 */ /* 0x001fce0000010000 */
[----:B------:R-:W0:Y:S01]  /*60f0*/  MUFU.EX2 R32, R32 ;  /* 0x0000002000207308 */ /* 0x000e220000000800 */
[----:B--2---:R-:W-:-:S01]  /*6100*/  FADD.FTZ R44, R109, R44 ;  /* 0x0000002c6d2c7221 */ /* 0x004fc20000010000 */
[----:B------:R-:W-:-:S04]  /*6110*/  F2FP.SATFINITE.E4M3.F32.PACK_AB_MERGE_C R96, R109, R96, RZ ;  /* 0x000000606d60723e */ /* 0x000fc800048070ff */
[----:B------:R-:W-:Y:S02]  /*6120*/  F2FP.SATFINITE.E4M3.F32.PACK_AB_MERGE_C R197, R29, R26, R96 ;  /* 0x0000001a1dc5723e */ /* 0x000fe40004807060 */
        /* <DEDUP_REMOVED lines=8> */
[----:B------:R-:W-:-:S04]  /*61b0*/  F2FP.SATFINITE.E4M3.F32.PACK_AB_MERGE_C R36, R37, R36, RZ ;  /* 0x000000242524723e */ /* 0x000fc800048070ff */
[----:B------:R-:W-:Y:S02]  /*61c0*/  F2FP.SATFINITE.E4M3.F32.PACK_AB_MERGE_C R199, R32, R31, R36 ;  /* 0x0000001f20c7723e */ /* 0x000fe40004807024 */
[----:B------:R-:W1:Y:S01]  /*61d0*/  MUFU.EX2 R39, R39 ;  /* 0x0000002700277308 */ /* 0x000e620000000800 */
[----:B0-----:R-:W-:-:S07]  /*61e0*/  FADD.FTZ R3, R33, R44 ;  /* 0x0000002c21037221 */ /* 0x001fce0000010000 */
[----:B------:R-:W0:Y:S01]  /*61f0*/  MUFU.EX2 R80, R80 ;  /* 0x0000005000507308 */ /* 0x000e220000000800 */
[----:B--2---:R-:W-:-:S07]  /*6200*/  FADD.FTZ R44, R34, R3 ;  /* 0x00000003222c7221 */ /* 0x004fce0000010000 */
[----:B------:R-:W2:Y:S01]  /*6210*/  MUFU.EX2 R35, R35 ;  /* 0x0000002300237308 */ /* 0x000ea20000000800 */
[----:B-1----:R-:W-:-:S01]  /*6220*/  FADD.FTZ R3, R39, R44 ;  /* 0x0000002c27037221 */ /* 0x002fc20000010000 */
[----:B------:R-:W-:-:S03]  /*6230*/  F2FP.SATFINITE.E4M3.F32.PACK_AB_MERGE_C R39, R40, R39, RZ ;  /* 0x000000272827723e */ /* 0x000fc600048070ff */
[----:B------:R-:W-:Y:S01]  /*6240*/  FADD.FTZ R8, R40, R3 ;  /* 0x0000000328087221 */ /* 0x000fe20000010000 */
[----:B------:R-:W-:Y:S02]  /*6250*/  F2FP.SATFINITE.E4M3.F32.PACK_AB_MERGE_C R193, R34, R33, R39 ;  /* 0x0000002122c1723e */ /* 0x000fe40004807027 */
[----:B------:R-:W1:Y:S01]  /*6260*/  MUFU.EX2 R38, R38 ;  /* 0x0000002600267308 */ /* 0x000e620000000800 */
[----:B0-----:R-:W-:Y:S01]  /*6270*/  F2FP.SATFINITE.E4M3.F32.PACK_AB_MERGE_C R194, R80, R81, R45 ;  /* 0x0000005150c2723e */ /* 0x001fe2000480702d */
[----:B------:R-:W-:-:S04]  /*6280*/  FADD.FTZ R81, R81, R82 ;  /* 0x0000005251517221 */ /* 0x000fc80000010000 */
[----:B------:R-:W-:Y:S02]  /*6290*/  FADD.FTZ R81, R80, R81 ;  /* 0x0000005150517221 */ /* 0x000fe40000010000 */
[----:B------:R-:W0:Y:S01]  /*62a0*/  MUFU.EX2 R52, R52 ;  /* 0x0000003400347308 */ /* 0x000e220000000800 */
[----:B--2---:R-:W-:-:S01]  /*62b0*/  FADD.FTZ R3, R35, R8 ;  /* 0x0000000823037221 */ /* 0x004fc20000010000 */
[----:B------:R-:W-:-:S04]  /*62c0*/  FADD.FTZ R74, R74, R81 ;  /* 0x000000514a4a7221 */ /* 0x000fc80000010000 */
[----:B------:R-:W-:Y:S02]  /*62d0*/  FADD.FTZ R74, R83, R74 ;  /* 0x0000004a534a7221 */ /* 0x000fe40000010000 */
[----:B------:R-:W-:Y:S01]  /*62e0*/  MUFU.EX2 R63, R63 ;  /* 0x0000003f003f7308 */ /* 0x000fe20000000800 */
[----:B-1----:R-:W-:-:S07]  /*62f0*/  FADD.FTZ R3, R38, R3 ;  /* 0x0000000326037221 */ /* 0x002fce0000010000 */
[----:B------:R-:W1:Y:S01]  /*6300*/  MUFU.EX2 R42, R42 ;  /* 0x0000002a002a7308 */ /* 0x000e620000000800 */
[----:B0-----:R-:W-:-:S07]  /*6310*/  FADD.FTZ R8, R52, R3 ;  /* 0x0000000334087221 */ /* 0x001fce0000010000 */
[----:B------:R-:W0:Y:S08]  /*6320*/  MUFU.EX2 R53, R53 ;  /* 0x0000003500357308 */ /* 0x000e300000000800 */
[----:B------:R-:W-:Y:S01]  /*6330*/  MUFU.EX2 R71, R71 ;  /* 0x0000004700477308 */ /* 0x000fe20000000800 */
[----:B-1----:R-:W-:-:S07]  /*6340*/  F2FP.SATFINITE.E4M3.F32.PACK_AB_MERGE_C R24, R42, R63, RZ ;  /* 0x0000003f2a18723e */ /* 0x002fce00048070ff */
[----:B------:R-:W1:Y:S01]  /*6350*/  MUFU.EX2 R66, R66 ;  /* 0x0000004200427308 */ /* 0x000e620000000800 */
[C---:B0-----:R-:W-:Y:S01]  /*6360*/  F2FP.SATFINITE.E4M3.F32.PACK_AB_MERGE_C R52, R53.reuse, R52, RZ ;  /* 0x000000343534723e */ /* 0x041fe200048070ff */
[----:B------:R-:W-:-:S03]  /*6370*/  FADD.FTZ R53, R53, R8 ;  /* 0x0000000835357221 */ /* 0x000fc60000010000 */
[----:B------:R-:W-:-:S03]  /*6380*/  F2FP.SATFINITE.E4M3.F32.PACK_AB_MERGE_C R195, R38, R35, R52 ;  /* 0x0000002326c3723e */ /* 0x000fc60004807034 */
[----:B------:R-:W-:Y:S08]  /*6390*/  MUFU.EX2 R59, R59 ;  /* 0x0000003b003b7308 */ /* 0x000ff00000000800 */
[----:B------:R-:W0:Y:S01]  /*63a0*/  MUFU.EX2 R58, R58 ;  /* 0x0000003a003a7308 */ /* 0x000e220000000800 */
[----:B-1----:R-:W-:Y:S01]  /*63b0*/  F2FP.SATFINITE.E4M3.F32.PACK_AB_MERGE_C R188, R66, R71, R24 ;  /* 0x0000004742bc723e */ /* 0x002fe20004807018 */
[----:B------:R-:W-:-:S04]  /*63c0*/  FADD.FTZ R71, R71, R74 ;  /* 0x0000004a47477221 */ /* 0x000fc80000010000 */
[----:B------:R-:W-:Y:S02]  /*63d0*/  FADD.FTZ R66, R66, R71 ;  /* 0x0000004742427221 */ /* 0x000fe40000010000 */
[----:B------:R-:W1:Y:S02]  /*63e0*/  MUFU.EX2 R56, R56 ;  /* 0x0000003800387308 */ /* 0x000e640000000800 */
[----:B------:R-:W-:-:S04]  /*63f0*/  FADD.FTZ R63, R63, R66 ;  /* 0x000000423f3f7221 */ /* 0x000fc80000010000 */
[----:B------:R-:W-:Y:S02]  /*6400*/  FADD.FTZ R63, R42, R63 ;  /* 0x0000003f2a3f7221 */ /* 0x000fe40000010000 */
        /* <DEDUP_REMOVED lines=16> */
[C---:B0-----:R-:W-:Y:S01]  /*6510*/  F2FP.SATFINITE.E4M3.F32.PACK_AB_MERGE_C R60, R61.reuse, R60, RZ ;  /* 0x0000003c3d3c723e */ /* 0x041fe200048070ff */
[----:B------:R-:W-:-:S03]  /*6520*/  FADD.FTZ R61, R61, R4 ;  /* 0x000000043d3d7221 */ /* 0x000fc60000010000 */
[----:B------:R-:W-:-:S03]  /*6530*/  F2FP.SATFINITE.E4M3.F32.PACK_AB_MERGE_C R189, R57, R56, R60 ;  /* 0x0000003839bd723e */ /* 0x000fc6000480703c */
[----:B------:R-:W0:Y:S08]  /*6540*/  MUFU.EX2 R64, R64 ;  /* 0x0000004000407308 */ /* 0x000e300000000800 */
[----:B------:R-:W-:Y:S01]  /*6550*/  MUFU.EX2 R43, R43 ;  /* 0x0000002b002b7308 */ /* 0x000fe20000000800 */
[----:B-1----:R-:W-:-:S07]  /*6560*/  F2FP.SATFINITE.E4M3.F32.PACK_AB_MERGE_C R5, R51, R54, RZ ;  /* 0x000000363305723e */ /* 0x002fce00048070ff */
[----:B------:R-:W1:Y:S01]  /*6570*/  MUFU.EX2 R62, R62 ;  /* 0x0000003e003e7308 */ /* 0x000e620000000800 */
[----:B0-----:R-:W-:-:S07]  /*6580*/  FADD.FTZ R4, R64, R61 ;  /* 0x0000003d40047221 */ /* 0x001fce0000010000 */
[----:B------:R-:W0:Y:S08]  /*6590*/  MUFU.EX2 R65, R65 ;  /* 0x0000004100417308 */ /* 0x000e300000000800 */
[----:B------:R-:W2:Y:S01]  /*65a0*/  MUFU.EX2 R68, R68 ;  /* 0x0000004400447308 */ /* 0x000ea20000000800 */
[----:B-1----:R-:W-:Y:S01]  /*65b0*/  F2FP.SATFINITE.E4M3.F32.PACK_AB_MERGE_C R184, R62, R43, R5 ;  /* 0x0000002b3eb8723e */ /* 0x002fe20004807005 */
        /* <DEDUP_REMOVED lines=9> */
[C---:B-1----:R-:W-:Y:S01]  /*6650*/  F2FP.SATFINITE.E4M3.F32.PACK_AB_MERGE_C R68, R69.reuse, R68, RZ ;  /* 0x000000444544723e */ /* 0x042fe200048070ff */
[----:B------:R-:W-:-:S03]  /*6660*/  FADD.FTZ R69, R69, R4 ;  /* 0x0000000445457221 */ /* 0x000fc60000010000 */
[----:B------:R-:W-:-:S03]  /*6670*/  F2FP.SATFINITE.E4M3.F32.PACK_AB_MERGE_C R191, R65, R64, R68 ;  /* 0x0000004041bf723e */ /* 0x000fc60004807044 */
[----:B------:R-:W1:Y:S01]  /*6680*/  MUFU.EX2 R76, R76 ;  /* 0x0000004c004c7308 */ /* 0x000e620000000800 */
[----:B0-----:R-:W-:-:S07]  /*6690*/  FADD.FTZ R4, R72, R69 ;  /* 0x0000004548047221 */ /* 0x001fce0000010000 */
[----:B------:R-:W-:Y:S01]  /*66a0*/  MUFU.EX2 R41, R41 ;  /* 0x0000002900297308 */ /* 0x000fe20000000800 */
[----:B--2---:R-:W-:-:S07]  /*66b0*/  FADD.FTZ R5, R73, R4 ;  /* 0x0000000449057221 */ /* 0x004fce0000010000 */
[----:B------:R-:W0:Y:S01]  /*66c0*/  MUFU.EX2 R90, R90 ;  /* 0x0000005a005a7308 */ /* 0x000e220000000800 */
[----:B-1----:R-:W-:-:S07]  /*66d0*/  FADD.FTZ R4, R76, R5 ;  /* 0x000000054c047221 */ /* 0x002fce0000010000 */
[----:B------:R-:W1:Y:S08]  /*66e0*/  MUFU.EX2 R3, R12 ;  /* 0x0000000c00037308 */ /* 0x000e700000000800 */
[----:B------:R-:W-:Y:S01]  /*66f0*/  MUFU.EX2 R50, R50 ;  /* 0x0000003200327308 */ /* 0x000fe20000000800 */
[----:B0-----:R-:W-:-:S07]  /*6700*/  F2FP.SATFINITE.E4M3.F32.PACK_AB_MERGE_C R8, R90, R41, RZ ;  /* 0x000000295a08723e */ /* 0x001fce00048070ff */
[----:B------:R-:W0:Y:S01]  /*6710*/  MUFU.EX2 R47, R47 ;  /* 0x0000002f002f7308 */ /* 0x000e220000000800 */
[C---:B-1----:R-:W-:Y:S01]  /*6720*/  F2FP.SATFINITE.E4M3.F32.PACK_AB_MERGE_C R76, R3.reuse, R76, RZ ;  /* 0x0000004c034c723e */ /* 0x042fe200048070ff */
[----:B------:R-:W-:-:S03]  /*6730*/  FADD.FTZ R3, R3, R4 ;  /* 0x0000000403037221 */ /* 0x000fc60000010000 */
[----:B------:R-:W-:-:S03]  /*6740*/  F2FP.SATFINITE.E4M3.F32.PACK_AB_MERGE_C R185, R73, R72, R76 ;  /* 0x0000004849b9723e */ /* 0x000fc6000480704c */
        /* <DEDUP_REMOVED lines=10> */
[----:B--2---:R-:W-:-:S04]  /*67f0*/  FADD.FTZ R3, R13, R4 ;  /* 0x000000040d037221 */ /* 0x004fc80000010000 */
[----:B0-----:R-:W-:Y:S01]  /*6800*/  FADD.FTZ R4, R28, R3 ;  /* 0x000000031c047221 */ /* 0x001fe20000010000 */
[----:B------:R-:W-:Y:S01]  /*6810*/  VIADD R3, R120, 0xfffffffe ;  /* 0xfffffffe78037836 */ /* 0x000fe20000000000 */
[C---:B-1----:R-:W-:Y:S02]  /*6820*/  F2FP.SATFINITE.E4M3.F32.PACK_AB_MERGE_C R8, R25.reuse, R28, RZ ;  /* 0x0000001c1908723e */ /* 0x042fe400048070ff */
[----:B------:R-:W-:-:S02]  /*6830*/  FADD.FTZ R4, R25, R4 ;  /* 0x0000000419047221 */ /* 0x000fc40000010000 */
[----:B------:R-:W-:Y:S01]  /*6840*/  F2FP.SATFINITE.E4M3.F32.PACK_AB_MERGE_C R187, R13, R20, R8 ;  /* 0x000000140dbb723e */ /* 0x000fe20004807008 */
        /* <DEDUP_REMOVED lines=11> */
.L_x_6594:
[----:B------:R-:W-:-:S11]  /*6900*/  UISETP.NE.AND UP2, UPT, UR7, 0x1, UPT ;  /* 0x000000010700788c */ /* 0x000fd6000bf45270 */
[----:B------:R-:W-:Y:S02]  /*6910*/  @UP2 ULDC.64 UR18, c[0x0][0x9e8] ;  /* 0x00027a0000122ab9 */ /* 0x000fe40000000a00 */
[----:B------:R-:W-:-:S04]  /*6920*/  UIMAD.WIDE.U32 UR14, UR11, UR18, URZ ;  /* 0x000000120b0e72a5 */ /* 0x000fc8000f8e003f */
[----:B------:R-:W-:-:S12]  /*6930*/  @UP2 USHF.R.U32.HI UR11, URZ, UR19, UR15 ;  /* 0x000000133f0b2299 */ /* 0x000fd8000801160f */
.L_x_6595:
[----:B------:R-:W-:-:S04]  /*6940*/  UIMAD UR7, UR11, UR7, UR7 ;  /* 0x000000070b0772a4 */ /* 0x000fc8000f8e0207 */
[----:B------:R-:W-:-:S04]  /*6950*/  UISETP.LT.AND UP2, UPT, UR6, UR7, UPT ;  /* 0x000000070600728c */ /* 0x000fc8000bf41270 */
[----:B------:R-:W-:-:S12]  /*6960*/  USEL UR6, UR6, UR7, UP2 ;  /* 0x0000000706067287 */ /* 0x000fd80009000000 */
.L_x_6593:
[----:B------:R-:W-:Y:S01]  /*6970*/  UIMAD.WIDE UR6, UR6, 0x2aaaaaab, URZ ;  /* 0x2aaaaaab060678a5 */ /* 0x000fe2000f8e023f */
[----:B------:R-:W-:Y:S02]  /*6980*/  CS2R R182, SRZ ;  /* 0x0000000000b67805 */ /* 0x000fe4000001ff00 */
[----:B------:R-:W-:Y:S02]  /*6990*/  CS2R R180, SRZ ;  /* 0x0000000000b47805 */ /* 0x000fe4000001ff00 */
[----:B------:R-:W-:Y:S01]  /*69a0*/  CS2R R178, SRZ ;  /* 0x0000000000b27805 */ /* 0x000fe2000001ff00 */
[----:B------:R-:W-:Y:S01]  /*69b0*/  USHF.R.U32.HI UR6, URZ, 0x1f, UR7 ;  /* 0x0000001f3f067899 */ /* 0x000fe20008011607 */
[----:B------:R-:W-:Y:S02]  /*69c0*/  CS2R R176, SRZ ;  /* 0x0000000000b07805 */ /* 0x000fe4000001ff00 */
[----:B------:R-:W-:Y:S02]  /*69d0*/  CS2R R174, SRZ ;  /* 0x0000000000ae7805 */ /* 0x000fe4000001ff00 */
[----:B------:R-:W-:Y:S01]  /*69e0*/  CS2R R172, SRZ ;  /* 0x0000000000ac7805 */ /* 0x000fe2000001ff00 */
[----:B------:R-:W-:Y:S01]  /*69f0*/  ULEA.HI.SX32 UR6, UR7, UR6, 0x1b ;  /* 0x0000000607067291 */ /* 0x000fe2000f8fda3f */
        /* <DEDUP_REMOVED lines=29> */
[----:B------:R-:W-:Y:S06]  /*6bd0*/  @!P1 BRA `(.L_x_6596) ;  /* 0x0000005400549947 */ /* 0x000fec0003800000 */
[----:B------:R-:W-:Y:S01]  /*6be0*/  IMAD.MOV.U32 R183, RZ, RZ, RZ ;  /* 0x000000ffffb77224 */ /* 0x000fe200078e00ff */
[----:B------:R-:W-:Y:S01]  /*6bf0*/  ULDC UR25, c[0x0][0x9e4] ;  /* 0x0002790000197ab9 */ /* 0x000fe20000000800 */
[----:B------:R-:W-:Y:S01]  /*6c00*/  ULDC UR27, c[0x0][0x988] ;  /* 0x00026200001b7ab9 */ /* 0x000fe20000000800 */
[----:B------:R-:W-:-:S05]  /*6c10*/  ULDC UR26, c[0x0][0x9e0] ;  /* 0x00027800001a7ab9 */ /* 0x000fca0000000800 */
.L_x_6614:
        /* <DEDUP_REMOVED lines=9> */
.L_x_6598:
[----:B------:R-:W-:Y:S01]  /*6cb0*/  ULEA UR6, UR23, UR45, 0x3 ;  /* 0x0000002d17067291 */ /* 0x000fe2000f8e183f */
[----:B------:R-:W-:-:S05]  /*6cc0*/  IMAD.U32 R8, RZ, RZ, UR24 ;  /* 0x00000018ff087e24 */ /* 0x000fca000f8e00ff */
[----:B------:R-:W-:-:S04]  /*6cd0*/  SHF.L.U32 R8, R8, 0x1f, RZ ;  /* 0x0000001f08087819 */ /* 0x000fc800000006ff */
[----:B------:R0:W1:Y:S01]  /*6ce0*/  SYNCS.PHASECHK.TRANS64.TRYWAIT P1, [UR6+0x28830], R8 ;  /* 0x02883008ff0075a7 */ /* 0x0000620008020146 */
[----:B------:R-:W-:Y:S05]  /*6cf0*/  @!P0 BRA `(.L_x_6599) ;  /* 0x0000000000048947 */ /* 0x000fea0003800000 */
[----:B------:R-:W-:Y:S01]  /*6d00*/  BPT.TRAP 0x1 ;  /* 0x000000040000795c */ /* 0x000fe20000300000 */
.L_x_6599:
[----:B-1----:R-:W-:Y:S05]  /*6d10*/  @P1 BRA `(.L_x_6597) ;  /* 0x0000000000081947 */ /* 0x002fea0003800000 */
[----:B------:R-:W1:Y:S02]  /*6d20*/  SYNCS.PHASECHK.TRANS64.TRYWAIT P1, [UR6+0x28830], R8 ;  /* 0x02883008ff0075a7 */ /* 0x000e640008020146 */
[----:B-1----:R-:W-:Y:S05]  /*6d30*/  @!P1 BRA `(.L_x_6600) ;  /* 0x0000015400149947 */ /* 0x002fea0003800000 */
.L_x_6597:
        /* <DEDUP_REMOVED lines=13> */
[----:B------:R-:W-:Y:S03]  /*6e10*/  QGMMA.64x192x32.F32.E4M3.E4M3 R24, gdesc[UR16], RZ, !UPT, gsb0 ;  /* 0x02e00000101879f3 */ /* 0x000fe6000c0008ff */
[----:B------:R-:W-:Y:S02]  /*6e20*/  WARPGROUP.DEPBAR.LE gsb0, 0x0 ;  /* 0x00008000000079c5 */ /* 0x000fe40000010000 */
[----:B------:R-:W-:-:S15]  /*6e30*/  WARPGROUP.ARRIVE ;  /* 0x00000000000079c5 */ /* 0x000fde0000000000 */
[----:B------:R-:W-:Y:S03]  /*6e40*/  QGMMA.64x192x32.F32.E4M3.E4M3 R24, gdesc[UR4], R24, gsb0 ;  /* 0x02e00000041879f3 */ /* 0x000fe60008000818 */
[----:B------:R-:W-:Y:S02]  /*6e50*/  WARPGROUP.DEPBAR.LE gsb0, 0x0 ;  /* 0x00008000000079c5 */ /* 0x000fe40000010000 */
[----:B------:R-:W-:-:S15]  /*6e60*/  WARPGROUP.ARRIVE ;  /* 0x00000000000079c5 */ /* 0x000fde0000000000 */
[----:B------:R-:W-:Y:S03]  /*6e70*/  QGMMA.64x192x32.F32.E4M3.E4M3 R24, gdesc[UR8], R24, gsb0 ;  /* 0x02e00000081879f3 */ /* 0x000fe60008000818 */
[----:B------:R-:W-:Y:S02]  /*6e80*/  WARPGROUP.DEPBAR.LE gsb0, 0x0 ;  /* 0x00008000000079c5 */ /* 0x000fe40000010000 */
[----:B------:R-:W-:-:S15]  /*6e90*/  WARPGROUP.ARRIVE ;  /* 0x00000000000079c5 */ /* 0x000fde0000000000 */
[----:B------:R-:W-:Y:S03]  /*6ea0*/  QGMMA.64x192x32.F32.E4M3.E4M3 R24, gdesc[UR12], R24, gsb0 ;  /* 0x02e000000c1879f3 */ /* 0x000fe60008000818 */
[----:B------:R-:W-:Y:S02]  /*6eb0*/  WARPGROUP.DEPBAR.LE gsb0, 0x0 ;  /* 0x00008000000079c5 */ /* 0x000fe40000010000 */
[----:B0-----:R-:W-:Y:S05]  /*6ec0*/  @P2 BRA `(.L_x_6601) ;  /* 0x00000000002c2947 */ /* 0x001fea0003800000 */
[----:B------:R-:W-:Y:S05]  /*6ed0*/  @!P0 BRA `(.L_x_6602) ;  /* 0x0000000000048947 */ /* 0x000fea0003800000 */
[----:B------:R-:W-:Y:S01]  /*6ee0*/  BPT.TRAP 0x1 ;  /* 0x000000040000795c */ /* 0x000fe20000300000 */
.L_x_6602:
[----:B------:R-:W-:Y:S01]  /*6ef0*/  ULEA UR6, UR47, UR45, 0x3 ;  /* 0x0000002d2f067291 */ /* 0x000fe2000f8e183f */
[----:B------:R-:W-:-:S05]  /*6f00*/  IMAD.U32 R8, RZ, RZ, UR37 ;  /* 0x00000025ff087e24 */ /* 0x000fca000f8e00ff */
[----:B------:R-:W-:-:S04]  /*6f10*/  SHF.L.U32 R8, R8, 0x1f, RZ ;  /* 0x0000001f08087819 */ /* 0x000fc800000006ff */
[----:B------:R0:W1:Y:S01]  /*6f20*/  SYNCS.PHASECHK.TRANS64.TRYWAIT P1, [UR6+0x28850], R8 ;  /* 0x02885008ff0075a7 */ /* 0x0000620008020146 */
[----:B------:R-:W-:Y:S05]  /*6f30*/  @!P0 BRA `(.L_x_6603) ;  /* 0x0000000000048947 */ /* 0x000fea0003800000 */
[----:B------:R-:W-:Y:S01]  /*6f40*/  BPT.TRAP 0x1 ;  /* 0x000000040000795c */ /* 0x000fe20000300000 */
.L_x_6603:
[----:B-1----:R-:W-:Y:S05]  /*6f50*/  @P1 BRA `(.L_x_6601) ;  /* 0x0000000000081947 */ /* 0x002fea0003800000 */
[----:B------:R-:W1:Y:S02]  /*6f60*/  SYNCS.PHASECHK.TRANS64.TRYWAIT P1, [UR6+0x28850], R8 ;  /* 0x02885008ff0075a7 */ /* 0x000e640008020146 */
[----:B-1----:R-:W-:Y:S05]  /*6f70*/  @!P1 BRA `(.L_x_6604) ;  /* 0x00000150009c9947 */ /* 0x002fea0003800000 */
.L_x_6601:
[----:B------:R-:W-:Y:S01]  /*6f80*/  UIADD3 UR6, UR45, 0x400, URZ ;  /* 0x000004002d067890 */ /* 0x000fe2000fffe03f */
[----:B------:R-:W-:Y:S01]  /*6f90*/  WARPGROUP.ARRIVE ;  /* 0x00000000000079c5 */ /* 0x000fe20000000000 */
[----:B------:R-:W-:-:S05]  /*6fa0*/  UMOV UR7, 0x80000020 ;  /* 0x8000002000077882 */ /* 0x000fca0000000000 */
[----:B------:R-:W2:Y:S01]  /*6fb0*/  S2R R217, SR_TID.X ;  /* 0x0000000000d97919 */ /* 0x000ea20000002100 */
[----:B------:R-:W-:Y:S01]  /*6fc0*/  USHF.R.U32.HI UR6, URZ, 0x4, UR6 ;  /* 0x000000043f067899 */ /* 0x000fe20008011606 */
[C---:B------:R-:W-:Y:S01]  /*6fd0*/  FMUL.FTZ R10, R0.reuse, R26 ;  /* 0x0000001a000a7220 */ /* 0x040fe20000410000 */
[C---:B------:R-:W-:Y:S01]  /*6fe0*/  FMUL.FTZ R26, R0.reuse, R36 ;  /* 0x00000024001a7220 */ /* 0x040fe20000410000 */
[C---:B------:R-:W-:Y:S01]  /*6ff0*/  FMUL.FTZ R36, R0.reuse, R46 ;  /* 0x0000002e00247220 */ /* 0x040fe20000410000 */
[----:B------:R-:W-:Y:S01]  /*7000*/  ULOP3.LUT UR6, UR6, 0x3fff, URZ, 0xc0, !UPT ;  /* 0x00003fff06067892 */ /* 0x000fe2000f8ec03f */
[C---:B------:R-:W-:Y:S01]  /*7010*/  FMUL.FTZ R46, R0.reuse, R54 ;  /* 0x00000036002e7220 */ /* 0x040fe20000410000 */
[----:B------:R-:W-:Y:S01]  /*7020*/  PLOP3.LUT P1, PT, PT, PT, UP0, 0x80, 0x0 ;  /* 0x000000000000781c */ /* 0x000fe20003f2f008 */
[C---:B------:R-:W-:Y:S01]  /*7030*/  FMUL.FTZ R54, R0.reuse, R60 ;  /* 0x0000003c00367220 */ /* 0x040fe20000410000 */
[----:B------:R-:W-:Y:S01]  /*7040*/  ULOP3.LUT UR6, UR6, 0x10000, URZ, 0xfc, !UPT ;  /* 0x0001000006067892 */ /* 0x000fe2000f8efc3f */
[C---:B------:R-:W-:Y:S01]  /*7050*/  FMUL.FTZ R60, R0.reuse, R68 ;  /* 0x00000044003c7220 */ /* 0x040fe20000410000 */
[C---:B------:R-:W-:Y:S01]  /*7060*/  FMUL.FTZ R68, R0.reuse, R78 ;  /* 0x0000004e00447220 */ /* 0x040fe20000410000 */
[C---:B------:R-:W-:Y:S01]  /*7070*/  FMUL.FTZ R78, R0.reuse, R84 ;  /* 0x00000054004e7220 */ /* 0x040fe20000410000 */
[----:B------:R-:W-:Y:S01]  /*7080*/  UIMAD UR10, UR47, 0x600, UR6 ;  /* 0x000006002f0a78a4 */ /* 0x000fe2000f8e0206 */
[C---:B------:R-:W-:Y:S01]  /*7090*/  FMUL.FTZ R11, R0.reuse, R27 ;  /* 0x0000001b000b7220 */ /* 0x040fe20000410000 */
[C---:B------:R-:W-:Y:S01]  /*70a0*/  FMUL.FTZ R84, R0.reuse, R94 ;  /* 0x0000005e00547220 */ /* 0x040fe20000410000 */
[----:B------:R-:W-:Y:S01]  /*70b0*/  PLOP3.LUT P2, PT, PT, PT, UP0, 0x80, 0x0 ;  /* 0x000000000000781c */ /* 0x000fe20003f4f008 */
[C---:B------:R-:W-:Y:S01]  /*70c0*/  FMUL.FTZ R27, R0.reuse, R37 ;  /* 0x00000025001b7220 */ /* 0x040fe20000410000 */
[C---:B------:R-:W-:Y:S01]  /*70d0*/  FMUL.FTZ R94, R0.reuse, R103 ;  /* 0x00000067005e7220 */ /* 0x040fe20000410000 */
[C---:B------:R-:W-:Y:S01]  /*70e0*/  FMUL.FTZ R37, R0.reuse, R47 ;  /* 0x0000002f00257220 */ /* 0x040fe20000410000 */
[----:B------:R-:W-:Y:S01]  /*70f0*/  UMOV UR6, UR10 ;  /* 0x0000000a00067c82 */ /* 0x000fe20008000000 */
[C---:B------:R-:W-:Y:S01]  /*7100*/  FMUL.FTZ R103, R0.reuse, R108 ;  /* 0x0000006c00677220 */ /* 0x040fe20000410000 */
[----:B------:R-:W-:Y:S01]  /*7110*/  QGMMA.64x128x32.F32.E4M3.E4M3 R120, R204, gdesc[UR4], R120, gsb0 ;  /* 0x01e00004cc787df3 */ /* 0x000fe20008000878 */
[----:B------:R-:W-:Y:S01]  /*7120*/  UIADD3 UR6, UR10, 0x2, URZ ;  /* 0x000000020a067890 */ /* 0x000fe2000fffe03f */
[C---:B------:R-:W-:Y:S01]  /*7130*/  FMUL.FTZ R47, R0.reuse, R55 ;  /* 0x00000037002f7220 */ /* 0x040fe20000410000 */
[----:B------:R-:W-:Y:S01]  /*7140*/  UMOV UR7, 0x80000020 ;  /* 0x8000002000077882 */ /* 0x000fe20000000000 */
[C---:B------:R-:W-:Y:S01]  /*7150*/  FMUL.FTZ R108, R0.reuse, R113 ;  /* 0x00000071006c7220 */ /* 0x040fe20000410000 */
[----:B------:R-:W-:Y:S01]  /*7160*/  FMUL.FTZ R55, R0, R61 ;  /* 0x0000003d00377220 */ /* 0x000fe20000410000 */
[----:B------:R-:W-:-:S02]  /*7170*/  VIADD R113, R19, UR39 ;  /* 0x0000002713717c36 */ /* 0x000fc40008000000 */
[C---:B------:R-:W-:Y:S01]  /*7180*/  FMUL.FTZ R61, R0.reuse, R70 ;  /* 0x00000046003d7220 */ /* 0x040fe20000410000 */
[C---:B------:R-:W-:Y:S01]  /*7190*/  FMUL.FTZ R14, R0.reuse, R30 ;  /* 0x0000001e000e7220 */ /* 0x040fe20000410000 */
[C---:B------:R-:W-:Y:S01]  /*71a0*/  FMUL.FTZ R70, R0.reuse, R76 ;  /* 0x0000004c00467220 */ /* 0x040fe20000410000 */
[C---:B01----:R-:W-:Y:S01]  /*71b0*/  FMUL.FTZ R8, R0.reuse, R24 ;  /* 0x0000001800087220 */ /* 0x043fe20000410000 */
[C---:B------:R-:W-:Y:S01]  /*71c0*/  FMUL.FTZ R30, R0.reuse, R40 ;  /* 0x00000028001e7220 */ /* 0x040fe20000410000 */
[C---:B------:R-:W-:Y:S01]  /*71d0*/  FMUL.FTZ R76, R0.reuse, R86 ;  /* 0x00000056004c7220 */ /* 0x040fe20000410000 */
[C---:B------:R-:W-:Y:S01]  /*71e0*/  FMUL.FTZ R24, R0.reuse, R34 ;  /* 0x0000002200187220 */ /* 0x040fe20000410000 */
[----:B------:R-:W0:Y:S01]  /*71f0*/  LDC R86, c[0x0][0x288] ;  /* 0x0000a200ff567b82 */ /* 0x000e220000000800 */
[C---:B------:R-:W-:Y:S01]  /*7200*/  FMUL.FTZ R34, R0.reuse, R44 ;  /* 0x0000002c00227220 */ /* 0x040fe20000410000 */
[C---:B------:R-:W-:Y:S01]  /*7210*/  FMUL.FTZ R44, R0.reuse, R52 ;  /* 0x00000034002c7220 */ /* 0x040fe20000410000 */
[C---:B------:R-:W-:Y:S01]  /*7220*/  FMUL.FTZ R20, R0.reuse, R32 ;  /* 0x0000002000147220 */ /* 0x040fe20000410000 */
[C---:B------:R-:W-:Y:S01]  /*7230*/  FMUL.FTZ R52, R0.reuse, R62 ;  /* 0x0000003e00347220 */ /* 0x040fe20000410000 */
[C---:B------:R-:W-:Y:S01]  /*7240*/  FMUL.FTZ R9, R0.reuse, R25 ;  /* 0x0000001900097220 */ /* 0x040fe20000410000 */
[C---:B------:R-:W-:Y:S01]  /*7250*/  FMUL.FTZ R32, R0.reuse, R42 ;  /* 0x0000002a00207220 */ /* 0x040fe20000410000 */
[C---:B------:R-:W-:Y:S01]  /*7260*/  FMUL.FTZ R62, R0.reuse, R71 ;  /* 0x00000047003e7220 */ /* 0x040fe20000410000 */
[----:B--2---:R-:W-:Y:S01]  /*7270*/  LOP3.LUT P3, RZ, R217, 0x7f, RZ, 0xc0, !PT ;  /* 0x0000007fd9ff7812 */ /* 0x004fe2000786c0ff */
        /* <DEDUP_REMOVED lines=42> */
[----:B------:R-:W-:-:S02]  /*7520*/  IMAD R115, R3, -0xc0, RZ ;  /* 0xffffff4003737824 */ /* 0x000fc400078e02ff */
[C---:B------:R-:W-:Y:S01]  /*7530*/  FMUL.FTZ R75, R0.reuse, R81 ;  /* 0x00000051004b7220 */ /* 0x040fe20000410000 */
[C---:B------:R-:W-:Y:S01]  /*7540*/  FMUL.FTZ R82, R0.reuse, R88 ;  /* 0x0000005800527220 */ /* 0x040fe20000410000 */
[C---:B------:R-:W-:Y:S01]  /*7550*/  FMUL.FTZ R83, R0.reuse, R89 ;  /* 0x0000005900537220 */ /* 0x040fe20000410000 */
[C---:B------:R-:W-:Y:S01]  /*7560*/  FMUL.FTZ R85, R0.reuse, R95 ;  /* 0x0000005f00557220 */ /* 0x040fe20000410000 */
[C---:B------:R-:W-:Y:S01]  /*7570*/  FMUL.FTZ R99, R0.reuse, R105 ;  /* 0x0000006900637220 */ /* 0x040fe20000410000 */
[----:B------:R-:W-:Y:S02]  /*7580*/  IMAD.U32 R41, RZ, RZ, UR23 ;  /* 0x00000017ff297e24 */ /* 0x000fe4000f8e00ff */
        /* <DEDUP_REMOVED lines=18> */
[----:B------:R-:W-:Y:S01]  /*76b0*/  FMUL.FTZ R111, R0, R119 ;  /* 0x00000077006f7220 */ /* 0x000fe20000410000 */
[----:B------:R-:W-:Y:S01]  /*76c0*/  @!P3 LEA R41, R41, UR45, 0x3 ;  /* 0x0000002d2929bc11 */ /* 0x000fe2000f8e18ff */
[----:B------:R-:W-:Y:S01]  /*76d0*/  IMAD R117, R18, -0x2, R117 ;  /* 0xfffffffe12757824 */ /* 0x000fe200078e0275 */
[----:B------:R-:W-:Y:S01]  /*76e0*/  SHF.R.U32.HI R217, RZ, 0x7, R217 ;  /* 0x00000007ffd97819 */ /* 0x000fe200000116d9 */
[----:B------:R-:W1:Y:S02]  /*76f0*/  MUFU.TANH R8, R8 ;  /* 0x0000000800087308 */ /* 0x000e640000002400 */
[----:B------:R-:W-:Y:S01]  /*7700*/  @!P3 VIADD R41, R41, 0x28840 ;  /* 0x000288402929b836 */ /* 0x000fe20000000000 */
[C---:B0-----:R-:W-:Y:S01]  /*7710*/  IADD3 R118, R117.reuse, -R86, R17 ;  /* 0x8000005675767210 */ /* 0x041fe20007ffe011 */
[----:B------:R-:W-:-:S03]  /*7720*/  VIADD R110, R117, 0xffffffff ;  /* 0xffffffff756e7836 */ /* 0x000fc60000000000 */
[----:B------:R-:W-:Y:S01]  /*7730*/  @!P3 PRMT R41, RZ, 0x654, R41 ;  /* 0x00000654ff29b816 */ /* 0x000fe20000000029 */
[----:B------:R-:W0:Y:S01]  /*7740*/  MUFU.TANH R9, R9 ;  /* 0x0000000900097308 */ /* 0x000e220000002400 */
[C---:B------:R-:W-:Y:S02]  /*7750*/  VIADD R119, R118.reuse, UR26 ;  /* 0x0000001a76777c36 */ /* 0x040fe40008000000 */
[----:B------:R-:W-:-:S05]  /*7760*/  VIADD R118, R118, UR21 ;  /* 0x0000001576767c36 */ /* 0x000fca0008000000 */
[----:B------:R-:W2:Y:S08]  /*7770*/  MUFU.TANH R10, R10 ;  /* 0x0000000a000a7308 */ /* 0x000eb00000002400 */
[----:B------:R-:W3:Y:S08]  /*7780*/  MUFU.TANH R11, R11 ;  /* 0x0000000b000b7308 */ /* 0x000ef00000002400 */
[----:B------:R-:W4:Y:S08]  /*7790*/  MUFU.TANH R12, R12 ;  /* 0x0000000c000c7308 */ /* 0x000f300000002400 */
[----:B------:R-:W0:Y:S01]  /*77a0*/  MUFU.TANH R13, R13 ;  /* 0x0000000d000d7308 */ /* 0x000e220000002400 */
[----:B------:R-:W-:-:S02]  /*77b0*/  WARPGROUP.DEPBAR.LE gsb0, 0x0 ;  /* 0x00008000000079c5 */ /* 0x000fc40000010000 */
[----:B------:R-:W-:-:S05]  /*77c0*/  WARPGROUP.ARRIVE ;  /* 0x00000000000079c5 */ /* 0x000fca0000000000 */
[----:B------:R-:W0:Y:S01]  /*77d0*/  MUFU.TANH R14, R14 ;  /* 0x0000000e000e7308 */ /* 0x000e220000002400 */
[----:B------:R-:W-:Y:S01]  /*77e0*/  QGMMA.64x128x32.F32.E4M3.E4M3 R120, R200, gdesc[UR4], R120, gsb0 ;  /* 0x01e00004c8787df3 */ /* 0x000fe20008000878 */
        /* <DEDUP_REMOVED lines=94> */
[----:B------:R-:W-:Y:S02]  /*7dd0*/  @UP0 ULDC UR6, c[0x0][0x44c] ;  /* 0x0001130000060ab9 */ /* 0x000fe40000000800 */
[----:B------:R-:W-:Y:S01]  /*7de0*/  @P1 IMAD.HI.U32 R40, R113, UR6, RZ ;  /* 0x0000000671281c27 */ /* 0x000fe2000f8e00ff */
[----:B------:R-:W-:Y:S01]  /*7df0*/  @UP0 ULDC UR6, c[0x0][0x450] ;  /* 0x0001140000060ab9 */ /* 0x000fe20000000800 */
[----:B------:R-:W-:Y:S02]  /*7e00*/  PLOP3.LUT P1, PT, PT, PT, UP1, 0x40, 0x0 ;  /* 0x000000000000781c */ /* 0x000fe40003f2e818 */
[----:B------:R-:W0:Y:S01]  /*7e10*/  MUFU.TANH R99, R99 ;  /* 0x0000006300637308 */ /* 0x000e220000002400 */
[----:B------:R-:W-:Y:S02]  /*7e20*/  @P2 SHF.R.U32.HI R113, RZ, UR6, R40 ;  /* 0x00000006ff712c19 */ /* 0x000fe40008011628 */
[----:B------:R-:W-:-:S05]  /*7e30*/  IADD3 R40, -R217, 0xb, RZ ;  /* 0x0000000bd9287810 */ /* 0x000fca0007ffe1ff */
        /* <DEDUP_REMOVED lines=15> */
[----:B------:R-:W5:Y:S01]  /*7f30*/  SHFL.IDX PT, R185, R113, RZ, 0x1c1f ;  /* 0x001c1fff71b97589 */ /* 0x000f6200000e0000 */
[----:B------:R0:W-:Y:S06]  /*7f40*/  BAR.ARV R40, 0x100 ;  /* 0x000400280000751d */ /* 0x0001ec0000002000 */
[----:B------:R0:W-:Y:S01]  /*7f50*/  @!P3 SYNCS.ARRIVE.TRANS64.RED.A1T0 RZ, [R41+URZ], RZ ;  /* 0x000000ff29ffb9a7 */ /* 0x0001e2000810043f */
[--C-:B-----5:R-:W-:Y:S02]  /*7f60*/  IMAD.IADD R117, R119, 0x1, R185.reuse ;  /* 0x0000000177757824 */ /* 0x120fe400078e02b9 */
[----:B------:R-:W-:Y:S01]  /*7f70*/  IMAD.IADD R116, R118, 0x1, R185 ;  /* 0x0000000176747824 */ /* 0x000fe200078e02b9 */
[----:B01234-:R-:W-:Y:S06]  /*7f80*/  @P1 BRA `(.L_x_6605) ;  /* 0x0000000000541947 */ /* 0x01ffec0003800000 */
[----:B------:R-:W-:Y:S01]  /*7f90*/  IADD3 R185, R17, -R86, R185 ;  /* 0x8000005611b97210 */ /* 0x000fe20007ffe0b9 */
        /* <DEDUP_REMOVED lines=11> */
.L_x_6607:
[----:B------:R-:W-:-:S05]  /*8050*/  IMAD.U32 R184, RZ, RZ, UR25 ;  /* 0x00000019ffb87e24 */ /* 0x000fca000f8e00ff */
[----:B------:R-:W-:-:S13]  /*8060*/  ISETP.NE.AND P1, PT, R184, 0x1, PT ;  /* 0x00000001b800780c */ /* 0x000fda0003f25270 */
[----:B------:R-:W0:Y:S02]  /*8070*/  @P1 LDC.64 R40, c[0x0][0x9e8] ;  /* 0x00027a00ff281b82 */ /* 0x000e240000000a00 */
[----:B0-----:R-:W-:-:S05]  /*8080*/  @P1 IMAD.HI.U32 R40, R185, R40, RZ ;  /* 0x00000028b9281227 */ /* 0x001fca00078e00ff */
[----:B------:R-:W-:-:S07]  /*8090*/  @P1 SHF.R.U32.HI R185, RZ, R41, R40 ;  /* 0x00000029ffb91219 */ /* 0x000fce0000011628 */
.L_x_6608:
[----:B------:R-:W-:Y:S05]  /*80a0*/  BSYNC B0 ;  /* 0x0000000000007941 */ /* 0x000fea0003800000 */
.L_x_6606:
[----:B------:R-:W-:-:S05]  /*80b0*/  IMAD R185, R185, R184, R110 ;  /* 0x000000b8b9b97224 */ /* 0x000fca00078e026e */
[----:B------:R-:W-:Y:S02]  /*80c0*/  VIADDMNMX R117, R185, R184, R117, PT ;  /* 0x000000b8b9757246 */ /* 0x000fe40003800175 */
[----:B------:R-:W-:-:S07]  /*80d0*/  VIMNMX R116, R116, R185, !PT ;  /* 0x000000b974747248 */ /* 0x000fce0007fe0100 */
.L_x_6605:
[C---:B------:R-:W-:Y:S01]  /*80e0*/  ISETP.GE.AND P3, PT, R115.reuse, 0x9, PT ;  /* 0x000000097300780c */ /* 0x040fe20003f66270 */
[----:B------:R-:W0:Y:S01]  /*80f0*/  SHFL.IDX PT, R113, R113, 0x1, 0x1c1f ;  /* 0x003c1f0071717f89 */ /* 0x000e2200000e0000 */
[C---:B------:R-:W-:Y:S02]  /*8100*/  ISETP.GE.AND P1, PT, R115.reuse, 0x2, PT ;  /* 0x000000027300780c */ /* 0x040fe40003f26270 */
[----:B------:R-:W-:Y:S02]  /*8110*/  ISETP.GE.AND P4, PT, R115, 0xa, PT ;  /* 0x0000000a7300780c */ /* 0x000fe40003f86270 */
[----:B------:R-:W-:Y:S02]  /*8120*/  LOP3.LUT R16, R16, 0xfffffffd, RZ, 0xc0, !PT ;  /* 0xfffffffd10107812 */ /* 0x000fe400078ec0ff */
[----:B------:R-:W-:Y:S02]  /*8130*/  ISETP.GT.AND P2, PT, R116, 0x1, !P1 ;  /* 0x000000017400780c */ /* 0x000fe40004f44270 */
[----:B------:R-:W-:-:S02]  /*8140*/  LOP3.LUT R2, R2, 0xfffffdff, RZ, 0xc0, !PT ;  /* 0xfffffdff02027812 */ /* 0x000fc400078ec0ff */
[----:B------:R-:W-:Y:S02]  /*8150*/  ISETP.LT.OR P2, PT, R117, 0x2, P2 ;  /* 0x000000027500780c */ /* 0x000fe40001741670 */
[----:B------:R-:W-:Y:S02]  /*8160*/  @P3 LOP3.LUT R16, R16, 0x2, RZ, 0xfc, !PT ;  /* 0x0000000210103812 */ /* 0x000fe400078efcff */
[----:B------:R-:W-:Y:S02]  /*8170*/  FSEL R40, R9, -INF , !P2 ;  /* 0xff80000009287808 */ /* 0x000fe40005000000 */
[----:B------:R-:W-:Y:S02]  /*8180*/  LOP3.LUT R16, R16, 0xfffffffb, RZ, 0xc0, !PT ;  /* 0xfffffffb10107812 */ /* 0x000fe400078ec0ff */
[----:B------:R-:W-:Y:S02]  /*8190*/  ISETP.GT.AND P3, PT, R116, 0x8, !P3 ;  /* 0x000000087400780c */ /* 0x000fe40005f64270 */
[----:B------:R-:W-:-:S02]  /*81a0*/  @P4 LOP3.LUT R16, R16, 0x4, RZ, 0xfc, !PT ;  /* 0x0000000410104812 */ /* 0x000fc400078efcff */
[----:B------:R-:W-:Y:S01]  /*81b0*/  ISETP.GT.AND P2, PT, R116, 0x9, !P4 ;  /* 0x000000097400780c */ /* 0x000fe20006744270 */
[--C-:B0-----:R-:W-:Y:S01]  /*81c0*/  IMAD.IADD R119, R119, 0x1, R113.reuse ;  /* 0x0000000177777824 */ /* 0x101fe200078e0271 */
[----:B------:R-:W-:Y:S01]  /*81d0*/  ISETP.GE.AND P4, PT, R115, 0x11, PT ;  /* 0x000000117300780c */ /* 0x000fe20003f86270 */
[----:B------:R-:W-:Y:S01]  /*81e0*/  IMAD.IADD R118, R118, 0x1, R113 ;  /* 0x0000000176767824 */ /* 0x000fe200078e0271 */
[C---:B------:R-:W-:Y:S02]  /*81f0*/  ISETP.LT.OR P3, PT, R117.reuse, 0x9, P3 ;  /* 0x000000097500780c */ /* 0x040fe40001f61670 */
[----:B------:R-:W-:Y:S02]  /*8200*/  ISETP.LT.OR P2, PT, R117, 0xa, P2 ;  /* 0x0000000a7500780c */ /* 0x000fe40001741670 */
[----:B------:R-:W-:Y:S02]  /*8210*/  FSEL R12, R12, -INF , !P3 ;  /* 0xff8000000c0c7808 */ /* 0x000fe40005800000 */
[----:B------:R-:W-:-:S02]  /*8220*/  ISETP.GE.AND P3, PT, R115, 0x12, PT ;  /* 0x000000127300780c */ /* 0x000fc40003f66270 */
[----:B------:R-:W-:Y:S02]  /*8230*/  LOP3.LUT R16, R16, 0xfffffff7, RZ, 0xc0, !PT ;  /* 0xfffffff710107812 */ /* 0x000fe400078ec0ff */
[----:B------:R-:W-:Y:S02]  /*8240*/  FSEL R13, R13, -INF , !P2 ;  /* 0xff8000000d0d7808 */ /* 0x000fe40005000000 */
[----:B------:R-:W-:Y:S02]  /*8250*/  ISETP.GT.AND P2, PT, R116, 0x10, !P4 ;  /* 0x000000107400780c */ /* 0x000fe40006744270 */
[----:B------:R-:W-:Y:S02]  /*8260*/  @P4 LOP3.LUT R16, R16, 0x8, RZ, 0xfc, !PT ;  /* 0x0000000810104812 */ /* 0x000fe400078efcff */
[----:B------:R-:W-:Y:S02]  /*8270*/  ISETP.LT.OR P2, PT, R117, 0x11, P2 ;  /* 0x000000117500780c */ /* 0x000fe40001741670 */
[----:B------:R-:W-:-:S02]  /*8280*/  LOP3.LUT R16, R16, 0xffffffef, RZ, 0xc0, !PT ;  /* 0xffffffef10107812 */ /* 0x000fc400078ec0ff */
[----:B------:R-:W-:Y:S02]  /*8290*/  FSEL R20, R20, -INF , !P2 ;  /* 0xff80000014147808 */ /* 0x000fe40005000000 */
[----:B------:R-:W-:Y:S02]  /*82a0*/  @P3 LOP3.LUT R16, R16, 0x10, RZ, 0xfc, !PT ;  /* 0x0000001010103812 */ /* 0x000fe400078efcff */
[----:B------:R-:W-:Y:S02]  /*82b0*/  ISETP.GT.AND P2, PT, R116, 0x11, !P3 ;  /* 0x000000117400780c */ /* 0x000fe40005f44270 */
[----:B------:R-:W-:Y:S02]  /*82c0*/  ISETP.GE.AND P3, PT, R115, 0x19, PT ;  /* 0x000000197300780c */ /* 0x000fe40003f66270 */
[----:B------:R-:W-:Y:S02]  /*82d0*/  ISETP.LT.OR P2, PT, R117, 0x12, P2 ;  /* 0x000000127500780c */ /* 0x000fe40001741670 */
[----:B------:R-:W-:-:S02]  /*82e0*/  LOP3.LUT R16, R16, 0x7fffffff, RZ, 0xc0, !PT ;  /* 0x7fffffff10107812 */ /* 0x000fc400078ec0ff */
[----:B------:R-:W-:Y:S02]  /*82f0*/  FSEL R21, R21, -INF , !P2 ;  /* 0xff80000015157808 */ /* 0x000fe40005000000 */
[----:B------:R-:W-:-:S04]  /*8300*/  ISETP.GT.AND P2, PT, R116, 0x18, !P3 ;  /* 0x000000187400780c */ /* 0x000fc80005f44270 */
[----:B------:R-:W-:Y:S02]  /*8310*/  ISETP.LT.OR P2, PT, R117, 0x19, P2 ;  /* 0x000000197500780c */ /* 0x000fe40001741670 */
[----:B------:R-:W-:Y:S02]  /*8320*/  @P3 LOP3.LUT R2, R2, 0x200, RZ, 0xfc, !PT ;  /* 0x0000020002023812 */ /* 0x000fe400078efcff */
[----:B------:R-:W-:Y:S02]  /*8330*/  ISETP.GE.AND P3, PT, R115, 0x1a, PT ;  /* 0x0000001a7300780c */ /* 0x000fe40003f66270 */
[----:B------:R-:W-:Y:S02]  /*8340*/  LOP3.LUT R2, R2, 0xfffffeff, RZ, 0xc0, !PT ;  /* 0xfffffeff02027812 */ /* 0x000fe400078ec0ff */
[----:B------:R-:W-:Y:S02]  /*8350*/  FSEL R26, R26, -INF , !P2 ;  /* 0xff8000001a1a7808 */ /* 0x000fe40005000000 */
[----:B------:R-:W-:-:S04]  /*8360*/  ISETP.GT.AND P2, PT, R116, 0x19, !P3 ;  /* 0x000000197400780c */ /* 0x000fc80005f44270 */
[----:B------:R-:W-:-:S03]  /*8370*/  ISETP.LT.OR P2, PT, R117, 0x1a, P2 ;  /* 0x0000001a7500780c */ /* 0x000fc60001741670 */
        /* <DEDUP_REMOVED lines=50> */
[----:B------:R-:W-:Y:S02]  /*86a0*/  FSEL R45, R45, -INF , !P2 ;  /* 0xff8000002d2d7808 */ /* 0x000fe40005000000 */
[----:B------:R-:W-:Y:S02]  /*86b0*/  ISETP.GT.AND P2, PT, R116, 0x40, !P3 ;  /* 0x000000407400780c */ /* 0x000fe40005f44270 */
[----:B------:R-:W-:Y:S02]  /*86c0*/  LOP3.LUT R2, R2, 0xfffffbff, RZ, 0xc0, !PT ;  /* 0xfffffbff02027812 */ /* 0x000fe400078ec0ff */
[----:B------:R-:W-:-:S04]  /*86d0*/  ISETP.LT.OR P2, PT, R117, 0x41, P2 ;  /* 0x000000417500780c */ /* 0x000fc80001741670 */
[----:B------:R-:W-:Y:S02]  /*86e0*/  FSEL R48, R48, -INF , !P2 ;  /* 0xff80000030307808 */ /* 0x000fe40005000000 */
[----:B------:R-:W-:Y:S02]  /*86f0*/  @P3 LOP3.LUT R16, R16, 0x80000000, RZ, 0xfc, !PT ;  /* 0x8000000010103812 */ /* 0x000fe400078efcff */
[----:B------:R-:W-:Y:S02]  /*8700*/  ISETP.GE.AND P3, PT, R115, 0x42, PT ;  /* 0x000000427300780c */ /* 0x000fe40003f66270 */
[----:B------:R-:W-:Y:S02]  /*8710*/  LOP3.LUT R16, R16, 0xbfffffff, RZ, 0xc0, !PT ;  /* 0xbfffffff10107812 */ /* 0x000fe400078ec0ff */
[----:B------:R-:W-:-:S04]  /*8720*/  ISETP.GT.AND P2, PT, R116, 0x41, !P3 ;  /* 0x000000417400780c */ /* 0x000fc80005f44270 */
        /* <DEDUP_REMOVED lines=152> */
[----:B------:R-:W-:Y:S02]  /*90b0*/  ISETP.GE.AND P2, PT, R115, 0xaa, PT ;  /* 0x000000aa7300780c */ /* 0x000fe40003f46270 */
[----:B------:R-:W-:Y:S02]  /*90c0*/  @P3 LOP3.LUT R16, R16, 0x20, RZ, 0xfc, !PT ;  /* 0x0000002010103812 */ /* 0x000fe400078efcff */
[----:B------:R-:W-:Y:S02]  /*90d0*/  ISETP.GT.AND P3, PT, R116, 0xa9, !P2 ;  /* 0x000000a97400780c */ /* 0x000fe40005764270 */
[----:B------:R-:W-:Y:S02]  /*90e0*/  LOP3.LUT R16, R16, 0xfffffffe, RZ, 0xc0, !PT ;  /* 0xfffffffe10107812 */ /* 0x000fe400078ec0ff */
        /* <DEDUP_REMOVED lines=14> */
[----:B------:R-:W-:-:S13]  /*91d0*/  ISETP.GE.AND P6, PT, R115, 0x1, PT ;  /* 0x000000017300780c */ /* 0x000fda0003fc6270 */
[----:B------:R-:W-:Y:S02]  /*91e0*/  @P6 LOP3.LUT R16, R16, 0x1, RZ, 0xfc, !PT ;  /* 0x0000000110106812 */ /* 0x000fe400078efcff */
[----:B------:R-:W-:-:S04]  /*91f0*/  ISETP.GT.AND P6, PT, R116, RZ, !P6 ;  /* 0x000000ff7400720c */ /* 0x000fc800077c4270 */
[----:B------:R-:W-:-:S04]  /*9200*/  ISETP.LT.OR P6, PT, R117, 0x1, P6 ;  /* 0x000000017500780c */ /* 0x000fc800037c1670 */
[----:B------:R-:W-:Y:S02]  /*9210*/  FSEL R41, R8, -INF , !P6 ;  /* 0xff80000008297808 */ /* 0x000fe40007000000 */
[----:B------:R-:W-:-:S13]  /*9220*/  ISETP.GE.AND P6, PT, R115, 0xba, PT ;  /* 0x000000ba7300780c */ /* 0x000fda0003fc6270 */
[----:B------:R-:W-:Y:S02]  /*9230*/  @P6 LOP3.LUT R2, R2, 0x400, RZ, 0xfc, !PT ;  /* 0x0000040002026812 */ /* 0x000fe400078efcff */
        /* <DEDUP_REMOVED lines=17> */
.L_x_6611:
[----:B------:R-:W-:-:S05]  /*9350*/  IMAD.U32 R115, RZ, RZ, UR25 ;  /* 0x00000019ff737e24 */ /* 0x000fca000f8e00ff */
[----:B------:R-:W-:-:S13]  /*9360*/  ISETP.NE.AND P6, PT, R115, 0x1, PT ;  /* 0x000000017300780c */ /* 0x000fda0003fc5270 */
[----:B------:R-:W0:Y:S02]  /*9370*/  @P6 LDC.64 R8, c[0x0][0x9e8] ;  /* 0x00027a00ff086b82 */ /* 0x000e240000000a00 */
[----:B0-----:R-:W-:-:S05]  /*9380*/  @P6 IMAD.HI.U32 R8, R113, R8, RZ ;  /* 0x0000000871086227 */ /* 0x001fca00078e00ff */
[----:B------:R-:W-:-:S07]  /*9390*/  @P6 SHF.R.U32.HI R113, RZ, R9, R8 ;  /* 0x00000009ff716219 */ /* 0x000fce0000011608 */
.L_x_6612:
[----:B------:R-:W-:Y:S05]  /*93a0*/  BSYNC B0 ;  /* 0x0000000000007941 */ /* 0x000fea0003800000 */
.L_x_6610:
[----:B------:R-:W-:-:S05]  /*93b0*/  IMAD R110, R113, R115, R110 ;  /* 0x00000073716e7224 */ /* 0x000fca00078e026e */
[----:B------:R-:W-:Y:S02]  /*93c0*/  VIADDMNMX R119, R110, R115, R119, PT ;  /* 0x000000736e777246 */ /* 0x000fe40003800177 */
[----:B------:R-:W-:-:S07]  /*93d0*/  VIMNMX R118, R118, R110, !PT ;  /* 0x0000006e76767248 */ /* 0x000fce0007fe0100 */
.L_x_6609:
[----:B------:R-:W-:Y:S01]  /*93e0*/  ISETP.GT.AND P1, PT, R118, 0x1, !P1 ;  /* 0x000000017600780c */ /* 0x000fe20004f24270 */
[----:B------:R-:W-:Y:S01]  /*93f0*/  UMOV UR10, UR27 ;  /* 0x0000001b000a7c82 */ /* 0x000fe20008000000 */
[----:B------:R-:W-:Y:S02]  /*9400*/  LOP3.LUT P6, RZ, R2, 0x40, RZ, 0xc0, !PT ;  /* 0x0000004002ff7812 */ /* 0x000fe400078cc0ff */
[----:B------:R-:W-:Y:S02]  /*9410*/  ISETP.LT.OR P1, PT, R119, 0x2, P1 ;  /* 0x000000027700780c */ /* 0x000fe40000f21670 */
[----:B------:R-:W-:Y:S02]  /*9420*/  FMNMX.FTZ R9, R41, R6, !PT ;  /* 0x0000000629097209 */ /* 0x000fe40007810000 */
[----:B------:R-:W-:Y:S02]  /*9430*/  FSEL R11, R11, -INF , !P1 ;  /* 0xff8000000b0b7808 */ /* 0x000fe40004800000 */
[----:B------:R-:W-:-:S02]  /*9440*/  LOP3.LUT P1, RZ, R16, 0x2, RZ, 0xc0, !PT ;  /* 0x0000000210ff7812 */ /* 0x000fc4000782c0ff */
[----:B------:R-:W-:Y:S02]  /*9450*/  FMNMX.FTZ R9, R40, R9, !PT ;  /* 0x0000000928097209 */ /* 0x000fe40007810000 */
[----:B------:R-:W-:Y:S02]  /*9460*/  ISETP.GT.AND P1, PT, R118, 0x8, !P1 ;  /* 0x000000087600780c */ /* 0x000fe40004f24270 */
[----:B------:R-:W-:Y:S02]  /*9470*/  FMNMX.FTZ R8, R12, R9, !PT ;  /* 0x000000090c087209 */ /* 0x000fe40007810000 */
[----:B------:R-:W-:Y:S02]  /*9480*/  ISETP.LT.OR P1, PT, R119, 0x9, P1 ;  /* 0x000000097700780c */ /* 0x000fe40000f21670 */
[----:B------:R-:W-:Y:S02]  /*9490*/  FMNMX.FTZ R9, R13, R8, !PT ;  /* 0x000000080d097209 */ /* 0x000fe40007810000 */
[----:B------:R-:W-:-:S02]  /*94a0*/  FSEL R14, R14, -INF , !P1 ;  /* 0xff8000000e0e7808 */ /* 0x000fc40004800000 */
[----:B------:R-:W-:Y:S02]  /*94b0*/  LOP3.LUT P1, RZ, R16, 0x4, RZ, 0xc0, !PT ;  /* 0x0000000410ff7812 */ /* 0x000fe4000782c0ff */
[----:B------:R-:W-:Y:S02]  /*94c0*/  FMNMX.FTZ R8, R20, R9, !PT ;  /* 0x0000000914087209 */ /* 0x000fe40007810000 */
[----:B------:R-:W-:Y:S02]  /*94d0*/  ISETP.GT.AND P1, PT, R118, 0x9, !P1 ;  /* 0x000000097600780c */ /* 0x000fe40004f24270 */
[----:B------:R-:W-:Y:S02]  /*94e0*/  FMNMX.FTZ R9, R21, R8, !PT ;  /* 0x0000000815097209 */ /* 0x000fe40007810000 */
[----:B------:R-:W-:Y:S02]  /*94f0*/  ISETP.LT.OR P1, PT, R119, 0xa, P1 ;  /* 0x0000000a7700780c */ /* 0x000fe40000f21670 */
[----:B------:R-:W-:-:S02]  /*9500*/  FMNMX.FTZ R8, R26, R9, !PT ;  /* 0x000000091a087209 */ /* 0x000fc40007810000 */
[----:B------:R-:W-:Y:S02]  /*9510*/  FSEL R15, R15, -INF , !P1 ;  /* 0xff8000000f0f7808 */ /* 0x000fe40004800000 */
[----:B------:R-:W-:Y:S02]  /*9520*/  LOP3.LUT P1, RZ, R16, 0x8, RZ, 0xc0, !PT ;  /* 0x0000000810ff7812 */ /* 0x000fe4000782c0ff */
[----:B------:R-:W-:Y:S02]  /*9530*/  FMNMX.FTZ R9, R27, R8, !PT ;  /* 0x000000081b097209 */ /* 0x000fe40007810000 */
[----:B------:R-:W-:Y:S02]  /*9540*/  ISETP.GT.AND P1, PT, R118, 0x10, !P1 ;  /* 0x000000107600780c */ /* 0x000fe40004f24270 */
[----:B------:R-:W-:Y:S02]  /*9550*/  FMNMX.FTZ R8, R30, R9, !PT ;  /* 0x000000091e087209 */ /* 0x000fe40007810000 */
[----:B------:R-:W-:-:S02]  /*9560*/  ISETP.LT.OR P1, PT, R119, 0x11, P1 ;  /* 0x000000117700780c */ /* 0x000fc40000f21670 */
[----:B------:R-:W-:Y:S02]  /*9570*/  FMNMX.FTZ R9, R31, R8, !PT ;  /* 0x000000081f097209 */ /* 0x000fe40007810000 */
[----:B------:R-:W-:Y:S02]  /*9580*/  FSEL R24, R24, -INF , !P1 ;  /* 0xff80000018187808 */ /* 0x000fe40004800000 */
[----:B------:R-:W-:Y:S02]  /*9590*/  LOP3.LUT P1, RZ, R16, 0x10, RZ, 0xc0, !PT ;  /* 0x0000001010ff7812 */ /* 0x000fe4000782c0ff */
[----:B------:R-:W-:Y:S02]  /*95a0*/  FMNMX.FTZ R8, R34, R9, !PT ;  /* 0x0000000922087209 */ /* 0x000fe40007810000 */
[----:B------:R-:W-:Y:S02]  /*95b0*/  ISETP.GT.AND P1, PT, R118, 0x11, !P1 ;  /* 0x000000117600780c */ /* 0x000fe40004f24270 */
[----:B------:R-:W-:-:S02]  /*95c0*/  FMNMX.FTZ R9, R35, R8, !PT ;  /* 0x0000000823097209 */ /* 0x000fc40007810000 */
[----:B------:R-:W-:Y:S02]  /*95d0*/  ISETP.LT.OR P1, PT, R119, 0x12, P1 ;  /* 0x000000127700780c */ /* 0x000fe40000f21670 */
[----:B------:R-:W-:Y:S02]  /*95e0*/  FMNMX.FTZ R8, R38, R9, !PT ;  /* 0x0000000926087209 */ /* 0x000fe40007810000 */
[----:B------:R-:W-:Y:S02]  /*95f0*/  FSEL R25, R25, -INF , !P1 ;  /* 0xff80000019197808 */ /* 0x000fe40004800000 */
[----:B------:R-:W-:Y:S02]  /*9600*/  LOP3.LUT P1, RZ, R2, 0x200, RZ, 0xc0, !PT ;  /* 0x0000020002ff7812 */ /* 0x000fe4000782c0ff */
[----:B------:R-:W-:Y:S02]  /*9610*/  FMNMX.FTZ R9, R39, R8, !PT ;  /* 0x0000000827097209 */ /* 0x000fe40007810000 */
[----:B------:R-:W-:-:S02]  /*9620*/  ISETP.GT.AND P1, PT, R118, 0x18, !P1 ;  /* 0x000000187600780c */ /* 0x000fc40004f24270 */
[----:B------:R-:W-:Y:S02]  /*9630*/  FMNMX.FTZ R8, R44, R9, !PT ;  /* 0x000000092c087209 */ /* 0x000fe40007810000 */
[----:B------:R-:W-:Y:S02]  /*9640*/  ISETP.LT.OR P1, PT, R119, 0x19, P1 ;  /* 0x000000197700780c */ /* 0x000fe40000f21670 */
[----:B------:R-:W-:Y:S02]  /*9650*/  FMNMX.FTZ R9, R45, R8, !PT ;  /* 0x000000082d097209 */ /* 0x000fe40007810000 */
[----:B------:R-:W-:Y:S02]  /*9660*/  FSEL R28, R28, -INF , !P1 ;  /* 0xff8000001c1c7808 */ /* 0x000fe40004800000 */
[----:B------:R-:W-:Y:S02]  /*9670*/  LOP3.LUT P1, RZ, R2, 0x100, RZ, 0xc0, !PT ;  /* 0x0000010002ff7812 */ /* 0x000fe4000782c0ff */
[----:B------:R-:W-:-:S02]  /*9680*/  FMNMX.FTZ R8, R48, R9, !PT ;  /* 0x0000000930087209 */ /* 0x000fc40007810000 */
[----:B------:R-:W-:Y:S02]  /*9690*/  ISETP.GT.AND P1, PT, R118, 0x19, !P1 ;  /* 0x000000197600780c */ /* 0x000fe40004f24270 */
[----:B------:R-:W-:Y:S02]  /*96a0*/  FMNMX.FTZ R9, R49, R8, !PT ;  /* 0x0000000831097209 */ /* 0x000fe40007810000 */
        /* <DEDUP_REMOVED lines=10> */
[----:B------:R-:W-:Y:S02]  /*9750*/  ISETP.GT.AND P1, PT, R118, 0x21, !P6 ;  /* 0x000000217600780c */ /* 0x000fe40007724270 */
        /* <DEDUP_REMOVED lines=62> */
[C---:B------:R-:W-:Y:S02]  /*9b40*/  ISETP.GT.AND P1, PT, R118.reuse, 0x48, !P1 ;  /* 0x000000487600780c */ /* 0x040fe40004f24270 */
[----:B------:R-:W-:Y:S01]  /*9b50*/  ISETP.GT.AND P2, PT, R118, 0xa9, !P2 ;  /* 0x000000a97600780c */ /* 0x000fe20005744270 */
[----:B------:R-:W0:Y:S01]  /*9b60*/  SHFL.BFLY PT, R8, R9, 0x2, 0x1f ;  /* 0x0c401f0009087f89 */ /* 0x000e2200000e0000 */
[----:B------:R-:W-:-:S02]  /*9b70*/  ISETP.LT.OR P1, PT, R119, 0x49, P1 ;  /* 0x000000497700780c */ /* 0x000fc40000f21670 */
[----:B------:R-:W-:Y:S02]  /*9b80*/  ISETP.LT.OR P2, PT, R119, 0xaa, P2 ;  /* 0x000000aa7700780c */ /* 0x000fe40001741670 */
[----:B------:R-:W-:Y:S02]  /*9b90*/  FSEL R52, R52, -INF , !P1 ;  /* 0xff80000034347808 */ /* 0x000fe40004800000 */
[----:B------:R-:W-:Y:S02]  /*9ba0*/  LOP3.LUT P1, RZ, R16, 0x10000000, RZ, 0xc0, !PT ;  /* 0x1000000010ff7812 */ /* 0x000fe4000782c0ff */
[C---:B------:R-:W-:Y:S02]  /*9bb0*/  ISETP.GT.AND P3, PT, R118.reuse, 0xb0, !P3 ;  /* 0x000000b07600780c */ /* 0x040fe40005f64270 */
[----:B------:R-:W-:Y:S02]  /*9bc0*/  ISETP.GT.AND P1, PT, R118, 0x49, !P1 ;  /* 0x000000497600780c */ /* 0x000fe40004f24270 */
[----:B------:R-:W-:-:S02]  /*9bd0*/  FSEL R102, R102, -INF , !P2 ;  /* 0xff80000066667808 */ /* 0x000fc40005000000 */
[----:B------:R-:W-:Y:S02]  /*9be0*/  ISETP.LT.OR P1, PT, R119, 0x4a, P1 ;  /* 0x0000004a7700780c */ /* 0x000fe40000f21670 */
[C---:B------:R-:W-:Y:S02]  /*9bf0*/  ISETP.GT.AND P4, PT, R118.reuse, 0xb1, !P4 ;  /* 0x000000b17600780c */ /* 0x040fe40006784270 */
[----:B------:R-:W-:Y:S02]  /*9c00*/  FSEL R53, R53, -INF , !P1 ;  /* 0xff80000035357808 */ /* 0x000fe40004800000 */
[----:B------:R-:W-:Y:S02]  /*9c10*/  ISETP.GT.AND P1, PT, R118, 0x50, !P6 ;  /* 0x000000507600780c */ /* 0x000fe40007724270 */
[----:B------:R-:W-:Y:S02]  /*9c20*/  LOP3.LUT P6, RZ, R16, 0x10000, RZ, 0xc0, !PT ;  /* 0x0001000010ff7812 */ /* 0x000fe400078cc0ff */
[----:B------:R-:W-:-:S02]  /*9c30*/  ISETP.LT.OR P1, PT, R119, 0x51, P1 ;  /* 0x000000517700780c */ /* 0x000fc40000f21670 */
[----:B0-----:R-:W-:Y:S02]  /*9c40*/  FMNMX.FTZ R110, R9, R8, !PT ;  /* 0x00000008096e7209 */ /* 0x001fe40007810000 */
[----:B------:R-:W-:Y:S02]  /*9c50*/  FSEL R56, R56, -INF , !P1 ;  /* 0xff80000038387808 */ /* 0x000fe40004800000 */
[----:B------:R-:W-:Y:S01]  /*9c60*/  LOP3.LUT P1, RZ, R16, 0x4000000, RZ, 0xc0, !PT ;  /* 0x0400000010ff7812 */ /* 0x000fe2000782c0ff */
[----:B------:R-:W0:Y:S01]  /*9c70*/  SHFL.BFLY PT, R113, R110, 0x1, 0x1f ;  /* 0x0c201f006e717f89 */ /* 0x000e2200000e0000 */
[----:B------:R-:W-:Y:S02]  /*9c80*/  ISETP.LT.OR P3, PT, R119, 0xb1, P3 ;  /* 0x000000b17700780c */ /* 0x000fe40001f61670 */
[C---:B------:R-:W-:Y:S02]  /*9c90*/  ISETP.GT.AND P1, PT, R118.reuse, 0x51, !P1 ;  /* 0x000000517600780c */ /* 0x040fe40004f24270 */
[----:B------:R-:W-:-:S02]  /*9ca0*/  ISETP.GT.AND P5, PT, R118, 0xb8, !P5 ;  /* 0x000000b87600780c */ /* 0x000fc40006fa4270 */
[C---:B------:R-:W-:Y:S02]  /*9cb0*/  ISETP.LT.OR P1, PT, R119.reuse, 0x52, P1 ;  /* 0x000000527700780c */ /* 0x040fe40000f21670 */
[----:B------:R-:W-:Y:S02]  /*9cc0*/  ISETP.LT.OR P4, PT, R119, 0xb2, P4 ;  /* 0x000000b27700780c */ /* 0x000fe40002781670 */
[----:B------:R-:W-:Y:S02]  /*9cd0*/  FSEL R57, R57, -INF , !P1 ;  /* 0xff80000039397808 */ /* 0x000fe40004800000 */
[----:B------:R-:W-:Y:S02]  /*9ce0*/  LOP3.LUT P1, RZ, R16, 0x2000000, RZ, 0xc0, !PT ;  /* 0x0200000010ff7812 */ /* 0x000fe4000782c0ff */
[----:B------:R-:W-:Y:S02]  /*9cf0*/  FSEL R105, R105, -INF , !P3 ;  /* 0xff80000069697808 */ /* 0x000fe40005800000 */
[----:B------:R-:W-:-:S02]  /*9d00*/  ISETP.GT.AND P1, PT, R118, 0x58, !P1 ;  /* 0x000000587600780c */ /* 0x000fc40004f24270 */
[C---:B------:R-:W-:Y:S02]  /*9d10*/  ISETP.LT.OR P5, PT, R119.reuse, 0xb9, P5 ;  /* 0x000000b97700780c */ /* 0x040fe40002fa1670 */
[----:B------:R-:W-:Y:S02]  /*9d20*/  ISETP.LT.OR P1, PT, R119, 0x59, P1 ;  /* 0x000000597700780c */ /* 0x000fe40000f21670 */
[----:B------:R-:W-:Y:S02]  /*9d30*/  FSEL R106, R106, -INF , !P4 ;  /* 0xff8000006a6a7808 */ /* 0x000fe40006000000 */
[----:B------:R-:W-:Y:S02]  /*9d40*/  FSEL R61, R61, -INF , !P1 ;  /* 0xff8000003d3d7808 */ /* 0x000fe40004800000 */
[----:B------:R-:W-:Y:S02]  /*9d50*/  LOP3.LUT P1, RZ, R16, 0x1000000, RZ, 0xc0, !PT ;  /* 0x0100000010ff7812 */ /* 0x000fe4000782c0ff */
[----:B0-----:R-:W-:Y:S01]  /*9d60*/  FMNMX.FTZ R8, R110, R113, !PT ;  /* 0x000000716e087209 */ /* 0x001fe20007810000 */
[----:B------:R-:W-:Y:S01]  /*9d70*/  IMAD.U32 R113, RZ, RZ, UR10 ;  /* 0x0000000aff717e24 */ /* 0x000fe2000f8e00ff */
[----:B------:R-:W-:-:S02]  /*9d80*/  ISETP.GT.AND P1, PT, R118, 0x59, !P1 ;  /* 0x000000597600780c */ /* 0x000fc40004f24270 */
[----:B------:R-:W-:Y:S01]  /*9d90*/  FSEL R109, R109, -INF , !P5 ;  /* 0xff8000006d6d7808 */ /* 0x000fe20006800000 */
[----:B------:R-:W-:-:S01]  /*9da0*/  FFMA.FTZ R113, R8, R113, -8 ;  /* 0xc100000008717423 */ /* 0x000fc20000010071 */
[----:B------:R-:W-:-:S04]  /*9db0*/  ISETP.LT.OR P1, PT, R119, 0x5a, P1 ;  /* 0x0000005a7700780c */ /* 0x000fc80000f21670 */
[----:B------:R-:W-:Y:S02]  /*9dc0*/  FSEL R62, R62, -INF , !P1 ;  /* 0xff8000003e3e7808 */ /* 0x000fe40004800000 */
[----:B------:R-:W-:-:S04]  /*9dd0*/  LOP3.LUT P1, RZ, R16, 0x800000, RZ, 0xc0, !PT ;  /* 0x0080000010ff7812 */ /* 0x000fc8000782c0ff */
[----:B------:R-:W-:-:S04]  /*9de0*/  ISETP.GT.AND P1, PT, R118, 0x60, !P1 ;  /* 0x000000607600780c */ /* 0x000fc80004f24270 */
        /* <DEDUP_REMOVED lines=26> */
[----:B------:R-:W-:Y:S02]  /*9f90*/  ISETP.GT.AND P1, PT, R118, 0x79, !P6 ;  /* 0x000000797600780c */ /* 0x000fe40007724270 */
[----:B------:R-:W-:Y:S02]  /*9fa0*/  LOP3.LUT P6, RZ, R16, 0x20, RZ, 0xc0, !PT ;  /* 0x0000002010ff7812 */ /* 0x000fe400078cc0ff */
        /* <DEDUP_REMOVED lines=46> */
[----:B------:R-:W-:Y:S02]  /*a290*/  ISETP.GT.AND P1, PT, R118, RZ, !P6 ;  /* 0x000000ff7600720c */ /* 0x000fe40007724270 */
[----:B------:R-:W-:Y:S02]  /*a2a0*/  LOP3.LUT P6, RZ, R2, 0x400, RZ, 0xc0, !PT ;  /* 0x0000040002ff7812 */ /* 0x000fe400078cc0ff */
[----:B------:R-:W-:Y:S02]  /*a2b0*/  ISETP.LT.OR P1, PT, R119, 0x1, P1 ;  /* 0x000000017700780c */ /* 0x000fe40000f21670 */
[----:B------:R-:W-:Y:S02]  /*a2c0*/  ISETP.GT.AND P2, PT, R118, 0xb9, !P6 ;  /* 0x000000b97600780c */ /* 0x000fe40007744270 */
[----:B------:R-:W-:-:S02]  /*a2d0*/  FSEL R10, R10, -INF , !P1 ;  /* 0xff8000000a0a7808 */ /* 0x000fc40004800000 */
[----:B------:R-:W-:Y:S02]  /*a2e0*/  FSETP.NEU.FTZ.AND P1, PT, R8, -INF , PT ;  /* 0xff8000000800780b */ /* 0x000fe40003f3d000 */
[----:B------:R-:W-:Y:S02]  /*a2f0*/  ISETP.LT.OR P2, PT, R119, 0xba, P2 ;  /* 0x000000ba7700780c */ /* 0x000fe40001741670 */
[----:B------:R-:W-:Y:S02]  /*a300*/  FSEL R9, R113, RZ, P1 ;  /* 0x000000ff71097208 */ /* 0x000fe40000800000 */
[----:B------:R-:W-:-:S03]  /*a310*/  FSEL R111, R111, -INF , !P2 ;  /* 0xff8000006f6f7808 */ /* 0x000fc60005000000 */
[--C-:B------:R-:W-:Y:S01]  /*a320*/  FFMA.FTZ R113, R41, UR10, -R9.reuse ;  /* 0x0000000a29717c23 */ /* 0x100fe20008010809 */
[----:B------:R-:W-:-:S01]  /*a330*/  FFMA.FTZ R41, R40, UR10, -R9 ;  /* 0x0000000a28297c23 */ /* 0x000fc20008010809 */
[----:B------:R-:W-:Y:S01]  /*a340*/  FMNMX.FTZ R40, R10, R7, !PT ;  /* 0x000000070a287209 */ /* 0x000fe20007810000 */
        /* <DEDUP_REMOVED lines=53> */
[----:B------:R-:W-:Y:S01]  /*a6a0*/  IMAD.U32 R112, RZ, RZ, UR10 ;  /* 0x0000000aff707e24 */ /* 0x000fe2000f8e00ff */
[----:B------:R-:W-:-:S04]  /*a6b0*/  FMNMX.FTZ R54, R42, R113, !PT ;  /* 0x000000712a367209 */ /* 0x000fc80007810000 */
[----:B------:R-:W-:Y:S02]  /*a6c0*/  FMNMX.FTZ R113, R43, R54, !PT ;  /* 0x000000362b717209 */ /* 0x000fe40007810000 */
[----:B------:R-:W-:Y:S01]  /*a6d0*/  MUFU.EX2 R41, R41 ;  /* 0x0000002900297308 */ /* 0x000fe20000000800 */
[----:B0-----:R-:W-:-:S01]  /*a6e0*/  FFMA.FTZ R115, R60, UR10, -R9 ;  /* 0x0000000a3c737c23 */ /* 0x001fc20008010809 */
[----:B------:R-:W-:-:S04]  /*a6f0*/  FMNMX.FTZ R54, R46, R113, !PT ;  /* 0x000000712e367209 */ /* 0x000fc80007810000 */
[----:B------:R-:W-:Y:S02]  /*a700*/  FMNMX.FTZ R113, R47, R54, !PT ;  /* 0x000000362f717209 */ /* 0x000fe40007810000 */
[----:B------:R0:W-:Y:S02]  /*a710*/  MUFU.EX2 R54, R116 ;  /* 0x0000007400367308 */ /* 0x0001e40000000800 */
        /* <DEDUP_REMOVED lines=11> */
[----:B------:R-:W-:Y:S01]  /*a7d0*/  FMNMX.FTZ R113, R61, R60, !PT ;  /* 0x0000003c3d717209 */ /* 0x000fe20007810000 */
[----:B------:R-:W-:-:S03]  /*a7e0*/  FFMA.FTZ R60, R66, UR10, -R9 ;  /* 0x0000000a423c7c23 */ /* 0x000fc60008010809 */
[----:B------:R-:W-:Y:S02]  /*a7f0*/  FMNMX.FTZ R113, R62, R113, !PT ;  /* 0x000000713e717209 */ /* 0x000fe40007810000 */
[----:B------:R-:W-:Y:S02]  /*a800*/  MUFU.EX2 R20, R20 ;  /* 0x0000001400147308 */ /* 0x000fe40000000800 */
[----:B------:R-:W-:-:S04]  /*a810*/  FMNMX.FTZ R66, R64, R113, !PT ;  /* 0x0000007140427209 */ /* 0x000fc80007810000 */
[----:B------:R-:W-:Y:S02]  /*a820*/  FMNMX.FTZ R113, R65, R66, !PT ;  /* 0x0000004241717209 */ /* 0x000fe40007810000 */
[----:B------:R-:W-:Y:S02]  /*a830*/  MUFU.EX2 R21, R21 ;  /* 0x0000001500157308 */ /* 0x000fe40000000800 */
        /* <DEDUP_REMOVED lines=27> */
[----:B------:R-:W-:Y:S01]  /*a9f0*/  FMNMX.FTZ R113, R101, R82, !PT ;  /* 0x0000005265717209 */ /* 0x000fe20007810000 */
[----:B------:R-:W-:-:S03]  /*aa00*/  FFMA.FTZ R82, R87, UR10, -R9 ;  /* 0x0000000a57527c23 */ /* 0x000fc60008010809 */
[----:B------:R-:W-:Y:S02]  /*aa10*/  FMNMX.FTZ R116, R102, R113, !PT ;  /* 0x0000007166747209 */ /* 0x000fe40007810000 */
[----:B------:R-:W-:Y:S02]  /*aa20*/  MUFU.EX2 R35, R35 ;  /* 0x0000002300237308 */ /* 0x000fe40000000800 */
[----:B------:R-:W-:-:S04]  /*aa30*/  FMNMX.FTZ R87, R105, R116, !PT ;  /* 0x0000007469577209 */ /* 0x000fc80007810000 */
[----:B------:R-:W-:Y:S02]  /*aa40*/  FMNMX.FTZ R88, R106, R87, !PT ;  /* 0x000000576a587209 */ /* 0x000fe40007810000 */
[----:B------:R0:W-:Y:S02]  /*aa50*/  MUFU.EX2 R87, R115 ;  /* 0x0000007300577308 */ /* 0x0001e40000000800 */
[----:B------:R-:W-:-:S04]  /*aa60*/  FMNMX.FTZ R88, R109, R88, !PT ;  /* 0x000000586d587209 */ /* 0x000fc80007810000 */
[----:B------:R-:W-:Y:S02]  /*aa70*/  FMNMX.FTZ R113, R111, R88, !PT ;  /* 0x000000586f717209 */ /* 0x000fe40007810000 */
[----:B------:R1:W-:Y:S01]  /*aa80*/  MUFU.EX2 R88, R117 ;  /* 0x0000007500587308 */ /* 0x0003e20000000800 */
[----:B0-----:R-:W-:Y:S02]  /*aa90*/  FSEL R115, R8, RZ, P1 ;  /* 0x000000ff08737208 */ /* 0x001fe40000800000 */
[----:B------:R-:W0:Y:S03]  /*aaa0*/  SHFL.BFLY PT, R116, R113, 0x2, 0x1f ;  /* 0x0c401f0071747f89 */ /* 0x000e2600000e0000 */
[----:B------:R-:W-:-:S02]  /*aab0*/  FADD.FTZ R115, -R115, R6 ;  /* 0x0000000673737221 */ /* 0x000fc40000010100 */
[----:B------:R-:W-:Y:S02]  /*aac0*/  MUFU.EX2 R38, R38 ;  /* 0x0000002600267308 */ /* 0x000fe40000000800 */
[----:B------:R-:W-:-:S06]  /*aad0*/  FMUL.FTZ R115, R115, UR10 ;  /* 0x0000000a73737c20 */ /* 0x000fcc0008410000 */
[----:B------:R-:W2:Y:S08]  /*aae0*/  MUFU.EX2 R115, R115 ;  /* 0x0000007300737308 */ /* 0x000eb00000000800 */
[----:B------:R-:W-:Y:S01]  /*aaf0*/  MUFU.EX2 R39, R39 ;  /* 0x0000002700277308 */ /* 0x000fe20000000800 */
        /* <DEDUP_REMOVED lines=8> */
[----:B------:R-:W-:-:S03]  /*ab80*/  FFMA.FTZ R6, R9, R112, -8 ;  /* 0xc100000009067423 */ /* 0x000fc60000010070 */
[----:B------:R-:W-:-:S03]  /*ab90*/  FSEL R112, R9, RZ, P1 ;  /* 0x000000ff09707208 */ /* 0x000fc60000800000 */
[----:B------:R-:W-:Y:S01]  /*aba0*/  MUFU.EX2 R113, R114 ;  /* 0x0000007200717308 */ /* 0x000fe20000000800 */
[----:B------:R-:W-:Y:S01]  /*abb0*/  FSEL R6, R6, RZ, P1 ;  /* 0x000000ff06067208 */ /* 0x000fe20000800000 */
[----:B------:R-:W-:-:S04]  /*abc0*/  FADD.FTZ R112, -R112, R7 ;  /* 0x0000000770707221 */ /* 0x000fc80000010100 */
[--C-:B-1----:R-:W-:Y:S01]  /*abd0*/  FFMA.FTZ R117, R10, UR10, -R6.reuse ;  /* 0x0000000a0a757c23 */ /* 0x102fe20008010806 */
[----:B------:R-:W-:-:S01]  /*abe0*/  FFMA.FTZ R10, R11, UR10, -R6 ;  /* 0x0000000a0b0a7c23 */ /* 0x000fc20008010806 */
[--C-:B------:R-:W-:Y:S01]  /*abf0*/  FFMA.FTZ R11, R14, UR10, -R6.reuse ;  /* 0x0000000a0e0b7c23 */ /* 0x100fe20008010806 */
        /* <DEDUP_REMOVED lines=25> */
[----:B------:R-:W-:Y:S01]  /*ad90*/  FFMA.FTZ R65, R68, UR10, -R6 ;  /* 0x0000000a44417c23 */ /* 0x000fe20008010806 */
[----:B--2---:R-:W-:-:S01]  /*ada0*/  FFMA.FTZ R68, R115, R5, R110 ;  /* 0x0000000573447223 */ /* 0x004fc2000001006e */
[--C-:B------:R-:W-:Y:S01]  /*adb0*/  FFMA.FTZ R61, R61, UR10, -R6.reuse ;  /* 0x0000000a3d3d7c23 */ /* 0x100fe20008010806 */
[----:B------:R-:W-:-:S01]  /*adc0*/  FFMA.FTZ R62, R62, UR10, -R6 ;  /* 0x0000000a3e3e7c23 */ /* 0x000fc20008010806 */
[----:B------:R-:W-:Y:S01]  /*add0*/  FFMA.FTZ R90, R90, UR10, -R6 ;  /* 0x0000000a5a5a7c23 */ /* 0x000fe20008010806 */
[----:B------:R-:W-:-:S01]  /*ade0*/  FADD.FTZ R119, R41, R68 ;  /* 0x0000004429777221 */ /* 0x000fc20000010000 */
[----:B------:R-:W2:Y:S01]  /*adf0*/  MUFU.EX2 R11, R11 ;  /* 0x0000000b000b7308 */ /* 0x000ea20000000800 */
[----:B0-----:R-:W-:-:S01]  /*ae00*/  FFMA.FTZ R5, R112, R4, R117 ;  /* 0x0000000470057223 */ /* 0x001fc20000010075 */
[----:B------:R-:W-:Y:S01]  /*ae10*/  FFMA.FTZ R68, R69, UR10, -R6 ;  /* 0x0000000a45447c23 */ /* 0x000fe20008010806 */
[----:B------:R-:W-:-:S01]  /*ae20*/  FADD.FTZ R114, R12, R119 ;  /* 0x000000770c727221 */ /* 0x000fc20000010000 */
[--C-:B------:R-:W-:Y:S01]  /*ae30*/  FFMA.FTZ R94, R94, UR10, -R6.reuse ;  /* 0x0000000a5e5e7c23 */ /* 0x100fe20008010806 */
[----:B------:R-:W-:-:S01]  /*ae40*/  FFMA.FTZ R100, R100, UR10, -R6 ;  /* 0x0000000a64647c23 */ /* 0x000fc20008010806 */
[----:B------:R-:W-:Y:S01]  /*ae50*/  FFMA.FTZ R109, R109, UR10, -R6 ;  /* 0x0000000a6d6d7c23 */ /* 0x000fe20008010806 */
[----:B------:R-:W-:-:S01]  /*ae60*/  FADD.FTZ R69, R13, R114 ;  /* 0x000000720d457221 */ /* 0x000fc20000010000 */
[----:B------:R-:W0:Y:S01]  /*ae70*/  MUFU.EX2 R14, R14 ;  /* 0x0000000e000e7308 */ /* 0x000e220000000800 */
[----:B-1----:R-:W-:-:S07]  /*ae80*/  FADD.FTZ R4, R10, R5 ;  /* 0x000000050a047221 */ /* 0x002fce0000010000 */
[----:B------:R-:W1:Y:S01]  /*ae90*/  MUFU.EX2 R15, R15 ;  /* 0x0000000f000f7308 */ /* 0x000e620000000800 */
[----:B--2---:R-:W-:-:S01]  /*aea0*/  FADD.FTZ R5, R11, R4 ;  /* 0x000000040b057221 */ /* 0x004fc20000010000 */
[----:B------:R-:W-:Y:S01]  /*aeb0*/  FFMA.FTZ R4, R72, UR10, -R6 ;  /* 0x0000000a48047c23 */ /* 0x000fe20008010806 */
[----:B------:R-:W-:-:S04]  /*aec0*/  FADD.FTZ R72, R20, R69 ;  /* 0x0000004514487221 */ /* 0x000fc80000010000 */
[----:B------:R-:W-:Y:S01]  /*aed0*/  FADD.FTZ R69, R21, R72 ;  /* 0x0000004815457221 */ /* 0x000fe20000010000 */
[----:B------:R-:W2:Y:S01]  /*aee0*/  MUFU.EX2 R24, R24 ;  /* 0x0000001800187308 */ /* 0x000ea20000000800 */
[----:B0-----:R-:W-:-:S01]  /*aef0*/  FADD.FTZ R114, R14, R5 ;  /* 0x000000050e727221 */ /* 0x001fc20000010000 */
[----:B------:R-:W-:Y:S01]  /*af00*/  FFMA.FTZ R72, R73, UR10, -R6 ;  /* 0x0000000a49487c23 */ /* 0x000fe20008010806 */
[----:B------:R-:W-:-:S01]  /*af10*/  FADD.FTZ R116, R26, R69 ;  /* 0x000000451a747221 */ /* 0x000fc20000010000 */
[----:B------:R-:W-:-:S03]  /*af20*/  FFMA.FTZ R69, R76, UR10, -R6 ;  /* 0x0000000a4c457c23 */ /* 0x000fc60008010806 */
[----:B------:R-:W-:Y:S01]  /*af30*/  FADD.FTZ R73, R27, R116 ;  /* 0x000000741b497221 */ /* 0x000fe20000010000 */
[----:B------:R-:W0:Y:S01]  /*af40*/  MUFU.EX2 R25, R25 ;  /* 0x0000001900197308 */ /* 0x000e220000000800 */
[----:B-1----:R-:W-:-:S02]  /*af50*/  FADD.FTZ R5, R15, R114 ;  /* 0x000000720f057221 */ /* 0x002fc40000010000 */
[----:B------:R-:W-:-:S04]  /*af60*/  FADD.FTZ R76, R30, R73 ;  /* 0x000000491e4c7221 */ /* 0x000fc80000010000 */
[----:B------:R-:W-:Y:S01]  /*af70*/  FADD.FTZ R73, R31, R76 ;  /* 0x0000004c1f497221 */ /* 0x000fe20000010000 */
        /* <DEDUP_REMOVED lines=9> */
[----:B------:R-:W-:Y:S01]  /*b010*/  FADD.FTZ R114, R34, R73 ;  /* 0x0000004922727221 */ /* 0x000fe20000010000 */
[----:B------:R-:W-:-:S03]  /*b020*/  FFMA.FTZ R73, R80, UR10, -R6 ;  /* 0x0000000a50497c23 */ /* 0x000fc60008010806 */
[----:B------:R-:W-:Y:S02]  /*b030*/  FADD.FTZ R77, R35, R114 ;  /* 0x00000072234d7221 */ /* 0x000fe40000010000 */
[----:B------:R-:W2:Y:S02]  /*b040*/  MUFU.EX2 R36, R36 ;  /* 0x0000002400247308 */ /* 0x000ea40000000800 */
[----:B------:R-:W-:-:S04]  /*b050*/  FADD.FTZ R80, R38, R77 ;  /* 0x0000004d26507221 */ /* 0x000fc80000010000 */
[----:B------:R-:W-:Y:S01]  /*b060*/  FADD.FTZ R77, R39, R80 ;  /* 0x00000050274d7221 */ /* 0x000fe20000010000 */
[----:B------:R-:W-:-:S01]  /*b070*/  FFMA.FTZ R80, R81, UR10, -R6 ;  /* 0x0000000a51507c23 */ /* 0x000fc20008010806 */
[----:B------:R-:W3:Y:S02]  /*b080*/  MUFU.EX2 R37, R37 ;  /* 0x0000002500257308 */ /* 0x000ee40000000800 */
[----:B------:R-:W-:-:S01]  /*b090*/  FADD.FTZ R114, R40, R77 ;  /* 0x0000004d28727221 */ /* 0x000fc20000010000 */
[----:B------:R-:W-:-:S03]  /*b0a0*/  FFMA.FTZ R77, R84, UR10, -R6 ;  /* 0x0000000a544d7c23 */ /* 0x000fc60008010806 */
[----:B------:R-:W-:Y:S02]  /*b0b0*/  FADD.FTZ R81, R45, R114 ;  /* 0x000000722d517221 */ /* 0x000fe40000010000 */
[----:B------:R-:W-:Y:S02]  /*b0c0*/  MUFU.EX2 R7, R61 ;  /* 0x0000003d00077308 */ /* 0x000fe40000000800 */
[----:B------:R-:W-:-:S04]  /*b0d0*/  FADD.FTZ R84, R44, R81 ;  /* 0x000000512c547221 */ /* 0x000fc80000010000 */
[----:B------:R-:W-:Y:S01]  /*b0e0*/  FADD.FTZ R81, R49, R84 ;  /* 0x0000005431517221 */ /* 0x000fe20000010000 */
[----:B------:R-:W-:-:S01]  /*b0f0*/  FFMA.FTZ R84, R85, UR10, -R6 ;  /* 0x0000000a55547c23 */ /* 0x000fc20008010806 */
[----:B------:R-:W-:Y:S02]  /*b100*/  MUFU.EX2 R61, R65 ;  /* 0x00000041003d7308 */ /* 0x000fe40000000800 */
[----:B------:R-:W-:-:S01]  /*b110*/  FADD.FTZ R114, R48, R81 ;  /* 0x0000005130727221 */ /* 0x000fc20000010000 */
[----:B------:R-:W-:-:S03]  /*b120*/  FFMA.FTZ R81, R89, UR10, -R6 ;  /* 0x0000000a59517c23 */ /* 0x000fc60008010806 */
[----:B------:R-:W-:Y:S02]  /*b130*/  FADD.FTZ R85, R55, R114 ;  /* 0x0000007237557221 */ /* 0x000fe40000010000 */
[----:B------:R-:W4:Y:S02]  /*b140*/  MUFU.EX2 R42, R42 ;  /* 0x0000002a002a7308 */ /* 0x000f240000000800 */
[----:B------:R-:W-:-:S04]  /*b150*/  FADD.FTZ R114, R54, R85 ;  /* 0x0000005536727221 */ /* 0x000fc80000010000 */
[----:B------:R-:W-:Y:S02]  /*b160*/  FADD.FTZ R85, R59, R114 ;  /* 0x000000723b557221 */ /* 0x000fe40000010000 */
[----:B------:R0:W-:Y:S02]  /*b170*/  MUFU.EX2 R65, R4 ;  /* 0x0000000400417308 */ /* 0x0001e40000000800 */
[----:B------:R-:W-:-:S01]  /*b180*/  FADD.FTZ R114, R58, R85 ;  /* 0x000000553a727221 */ /* 0x000fc20000010000 */
[----:B------:R-:W-:-:S05]  /*b190*/  FFMA.FTZ R85, R93, UR10, -R6 ;  /* 0x0000000a5d557c23 */ /* 0x000fca0008010806 */
[----:B------:R-:W5:Y:S01]  /*b1a0*/  MUFU.EX2 R43, R43 ;  /* 0x0000002b002b7308 */ /* 0x000f620000000800 */
[----:B0-----:R-:W-:-:S04]  /*b1b0*/  FADD.FTZ R4, R32, R5 ;  /* 0x0000000520047221 */ /* 0x001fc80000010000 */
[----:B-1----:R-:W-:-:S03]  /*b1c0*/  FADD.FTZ R5, R33, R4 ;  /* 0x0000000421057221 */ /* 0x002fc60000010000 */
[----:B------:R-:W0:Y:S01]  /*b1d0*/  MUFU.EX2 R46, R46 ;  /* 0x0000002e002e7308 */ /* 0x000e220000000800 */
[----:B--2---:R-:W-:-:S04]  /*b1e0*/  FADD.FTZ R4, R36, R5 ;  /* 0x0000000524047221 */ /* 0x004fc80000010000 */
[----:B---3--:R-:W-:-:S03]  /*b1f0*/  FADD.FTZ R5, R37, R4 ;  /* 0x0000000425057221 */ /* 0x008fc60000010000 */
[----:B------:R-:W1:Y:S01]  /*b200*/  MUFU.EX2 R47, R47 ;  /* 0x0000002f002f7308 */ /* 0x000e620000000800 */
[----:B----4-:R-:W-:-:S04]  /*b210*/  FADD.FTZ R4, R42, R5 ;  /* 0x000000052a047221 */ /* 0x010fc80000010000 */
[----:B-----5:R-:W-:-:S03]  /*b220*/  FADD.FTZ R5, R43, R4 ;  /* 0x000000042b057221 */ /* 0x020fc60000010000 */
        /* <DEDUP_REMOVED lines=25> */
[----:B------:R-:W-:Y:S01]  /*b3c0*/  FADD.FTZ R114, R66, R89 ;  /* 0x0000005942727221 */ /* 0x000fe20000010000 */
[----:B------:R-:W-:-:S02]  /*b3d0*/  FFMA.FTZ R89, R97, UR10, -R6 ;  /* 0x0000000a61597c23 */ /* 0x000fc40008010806 */
[----:B------:R-:W2:Y:S01]  /*b3e0*/  MUFU.EX2 R68, R68 ;  /* 0x0000004400447308 */ /* 0x000ea20000000800 */
[----:B0-----:R-:W-:-:S04]  /*b3f0*/  FADD.FTZ R4, R64, R5 ;  /* 0x0000000540047221 */ /* 0x001fc80000010000 */
[----:B------:R-:W-:-:S03]  /*b400*/  FADD.FTZ R5, R61, R4 ;  /* 0x000000043d057221 */ /* 0x000fc60000010000 */
[----:B------:R-:W0:Y:S01]  /*b410*/  MUFU.EX2 R75, R75 ;  /* 0x0000004b004b7308 */ /* 0x000e220000000800 */
[----:B-1----:R-:W-:-:S04]  /*b420*/  FADD.FTZ R93, R71, R114 ;  /* 0x00000072475d7221 */ /* 0x002fc80000010000 */
[----:B------:R-:W-:-:S03]  /*b430*/  FADD.FTZ R114, R70, R93 ;  /* 0x0000005d46727221 */ /* 0x000fc60000010000 */
[----:B------:R-:W1:Y:S01]  /*b440*/  MUFU.EX2 R72, R72 ;  /* 0x0000004800487308 */ /* 0x000e620000000800 */
[----:B--2---:R-:W-:-:S04]  /*b450*/  FADD.FTZ R4, R68, R5 ;  /* 0x0000000544047221 */ /* 0x004fc80000010000 */
[----:B------:R-:W-:-:S03]  /*b460*/  FADD.FTZ R5, R65, R4 ;  /* 0x0000000441057221 */ /* 0x000fc60000010000 */
[----:B------:R-:W2:Y:S01]  /*b470*/  MUFU.EX2 R69, R69 ;  /* 0x0000004500457308 */ /* 0x000ea20000000800 */
[----:B0-----:R-:W-:-:S04]  /*b480*/  FADD.FTZ R93, R75, R114 ;  /* 0x000000724b5d7221 */ /* 0x001fc80000010000 */
[----:B------:R-:W-:Y:S01]  /*b490*/  FADD.FTZ R114, R74, R93 ;  /* 0x0000005d4a727221 */ /* 0x000fe20000010000 */
[----:B------:R-:W-:-:S02]  /*b4a0*/  FFMA.FTZ R93, R101, UR10, -R6 ;  /* 0x0000000a655d7c23 */ /* 0x000fc40008010806 */
        /* <DEDUP_REMOVED lines=18> */
[----:B0-----:R-:W-:-:S01]  /*b5d0*/  FADD.FTZ R102, R82, R97 ;  /* 0x0000006152667221 */ /* 0x001fc20000010000 */
[----:B------:R-:W-:-:S03]  /*b5e0*/  FFMA.FTZ R97, R105, UR10, -R6 ;  /* 0x0000000a69617c23 */ /* 0x000fc60008010806 */
[----:B------:R-:W-:-:S03]  /*b5f0*/  FADD.FTZ R101, R87, R102 ;  /* 0x0000006657657221 */ /* 0x000fc60000010000 */
        /* <DEDUP_REMOVED lines=52> */
.L_x_6613:
        /* <DEDUP_REMOVED lines=127> */
.L_x_6596:
[----:B------:R-:W-:Y:S01]  /*c130*/  ULDC UR6, c[0x0][0x448] ;  /* 0x0001120000067ab9 */ /* 0x000fe20000000800 */
[----:B------:R-:W-:Y:S01]  /*c140*/  IADD3 R86, R17, 0x1, -R86 ;  /* 0x0000000111567810 */ /* 0x000fe20007ffe856 */
[----:B------:R-:W-:Y:S01]  /*c150*/  UISETP.NE.AND UP0, UPT, UR6, 0x1, UPT ;  /* 0x000000010600788c */ /* 0x000fe2000bf05270 */
[----:B------:R-:W-:Y:S02]  /*c160*/  ULDC UR15, c[0x0][0x9e4] ;  /* 0x00027900000f7ab9 */ /* 0x000fe40000000800 */
[----:B------:R-:W-:Y:S01]  /*c170*/  R2UR UR14, R86 ;  /* 0x00000000560e72ca */ /* 0x000fe200000e0000 */
[----:B------:R-:W-:Y:S02]  /*c180*/  UISETP.GE.AND UP1, UPT, UR15, 0x1, UPT ;  /* 0x000000010f00788c */ /* 0x000fe4000bf26270 */
[----:B------:R-:W-:-:S04]  /*c190*/  UIADD3 UR11, UR39, 0x7f, URZ ;  /* 0x0000007f270b7890 */ /* 0x000fc8000fffe03f */
[----:B------:R-:W-:Y:S01]  /*c1a0*/  PLOP3.LUT P1, PT, PT, PT, UP1, 0x40, 0x0 ;  /* 0x000000000000781c */ /* 0x000fe20003f2e818 */
[----:B------:R-:W-:Y:S01]  /*c1b0*/  @UP0 ULDC UR6, c[0x0][0x44c] ;  /* 0x0001130000060ab9 */ /* 0x000fe20000000800 */
[----:B------:R-:W-:Y:S01]  /*c1c0*/  @UP0 ULDC UR18, c[0x0][0x450] ;  /* 0x0001140000120ab9 */ /* 0x000fe20000000800 */
[----:B------:R-:W-:-:S04]  /*c1d0*/  UIMAD.WIDE.U32 UR6, UR11, UR6, URZ ;  /* 0x000000060b0672a5 */ /* 0x000fc8000f8e003f */
[----:B------:R-:W-:-:S04]  /*c1e0*/  @UP0 USHF.R.U32.HI UR11, URZ, UR18, UR7 ;  /* 0x000000123f0b0299 */ /* 0x000fc80008011607 */
[----:B------:R-:W-:-:S03]  /*c1f0*/  UIADD3 UR11, UR14, UR11, URZ ;  /* 0x0000000b0e0b7290 */ /* 0x000fc6000fffe03f */
[----:B------:R-:W-:Y:S02]  /*c200*/  ULDC UR14, c[0x0][0x9dc] ;  /* 0x00027700000e7ab9 */ /* 0x000fe40000000800 */
[----:B------:R-:W-:Y:S01]  /*c210*/  UIADD3 UR14, UR11, -UR14, URZ ;  /* 0x8000000e0b0e7290 */ /* 0x000fe2000fffe03f */
[----:B------:R-:W-:Y:S11]  /*c220*/  @P1 BRA `(.L_x_6615) ;  /* 0x0000000000441947 */ /* 0x000ff60003800000 */
        /* <DEDUP_REMOVED lines=10> */
.L_x_6616:
[----:B------:R-:W-:-:S11]  /*c2d0*/  UISETP.NE.AND UP2, UPT, UR15, 0x1, UPT ;  /* 0x000000010f00788c */ /* 0x000fd6000bf45270 */
[----:B------:R-:W-:Y:S02]  /*c2e0*/  @UP2 ULDC.64 UR18, c[0x0][0x9e8] ;  /* 0x00027a0000122ab9 */ /* 0x000fe40000000a00 */
[----:B------:R-:W-:-:S04]  /*c2f0*/  UIMAD.WIDE.U32 UR6, UR11, UR18, URZ ;  /* 0x000000120b0672a5 */ /* 0x000fc8000f8e003f */
[----:B------:R-:W-:-:S12]  /*c300*/  @UP2 USHF.R.U32.HI UR11, URZ, UR19, UR7 ;  /* 0x000000133f0b2299 */ /* 0x000fd80008011607 */
.L_x_6617:
[----:B------:R-:W-:-:S04]  /*c310*/  UIMAD UR11, UR11, UR15, URZ ;  /* 0x0000000f0b0b72a4 */ /* 0x000fc8000f8e023f */
[----:B------:R-:W-:-:S04]  /*c320*/  UISETP.LT.AND UP2, UPT, UR14, UR11, UPT ;  /* 0x0000000b0e00728c */ /* 0x000fc8000bf41270 */
[----:B------:R-:W-:-:S12]  /*c330*/  USEL UR14, UR14, UR11, !UP2 ;  /* 0x0000000b0e0e7287 */ /* 0x000fd8000d000000 */
.L_x_6615:
[----:B------:R-:W-:-:S04]  /*c340*/  UIADD3 UR6, UR14, 0xbf, URZ ;  /* 0x000000bf0e067890 */ /* 0x000fc8000fffe03f */
[----:B------:R-:W-:-:S04]  /*c350*/  UIMAD.WIDE UR6, UR6, 0x2aaaaaab, URZ ;  /* 0x2aaaaaab060678a5 */ /* 0x000fc8000f8e023f */
[----:B------:R-:W-:-:S04]  /*c360*/  USHF.R.U32.HI UR6, URZ, 0x1f, UR7 ;  /* 0x0000001f3f067899 */ /* 0x000fc80008011607 */
[----:B------:R-:W-:-:S04]  /*c370*/  ULEA.HI.SX32 UR6, UR7, UR6, 0x1b ;  /* 0x0000000607067291 */ /* 0x000fc8000f8fda3f */
[----:B------:R-:W-:-:S04]  /*c380*/  UISETP.LT.AND UP2, UPT, UR42, UR6, UPT ;  /* 0x000000062a00728c */ /* 0x000fc8000bf41270 */
[----:B------:R-:W-:-:S06]  /*c390*/  USEL UR22, UR42, UR6, !UP2 ;  /* 0x000000062a167287 */ /* 0x000fcc000d000000 */
[----:B------:R-:W-:-:S13]  /*c3a0*/  ISETP.GE.AND P1, PT, R3, UR22, PT ;  /* 0x0000001603007c0c */ /* 0x000fda000bf26270 */
[----:B------:R-:W-:Y:S05]  /*c3b0*/  @!P1 BRA `(.L_x_6618) ;  /* 0x0000003000f49947 */ /* 0x000fea0003800000 */
[----:B------:R-:W-:Y:S01]  /*c3c0*/  IMAD.MOV.U32 R8, RZ, RZ, R7 ;  /* 0x000000ffff087224 */ /* 0x000fe200078e0007 */
[----:B------:R-:W-:Y:S01]  /*c3d0*/  UMOV UR25, UR37 ;  /* 0x0000002500197c82 */ /* 0x000fe20008000000 */
[----:B------:R-:W-:Y:S01]  /*c3e0*/  IMAD.MOV.U32 R9, RZ, RZ, R6 ;  /* 0x000000ffff097224 */ /* 0x000fe200078e0006 */
[----:B------:R-:W-:-:S06]  /*c3f0*/  ULDC UR23, c[0x0][0x988] ;  /* 0x0002620000177ab9 */ /* 0x000fcc0000000800 */
.L_x_6628:
[----:B------:R-:W-:Y:S01]  /*c400*/  ISETP.NE.AND P2, PT, RZ, UR44, PT ;  /* 0x0000002cff007c0c */ /* 0x000fe2000bf45270 */
[----:B------:R-:W-:-:S04]  /*c410*/  UISETP.NE.AND UP2, UPT, UR47, 0x1, UPT ;  /* 0x000000012f00788c */ /* 0x000fc8000bf45270 */
[----:B------:R-:W-:-:S04]  /*c420*/  USEL UR37, URZ, 0x1, UP2 ;  /* 0x000000013f257887 */ /* 0x000fc80009000000 */
[----:B------:R-:W-:-:S04]  /*c430*/  ULOP3.LUT UR37, UR25, UR37, URZ, 0x3c, !UPT ;  /* 0x0000002519257292 */ /* 0x000fc8000f8e3c3f */
[----:B------:R-:W-:Y:S08]  /*c440*/  @P2 BRA `(.L_x_6619) ;  /* 0x0000000000382947 */ /* 0x000ff00003800000 */
[----:B------:R-:W-:Y:S05]  /*c450*/  @!P0 BRA `(.L_x_6620) ;  /* 0x0000000000048947 */ /* 0x000fea0003800000 */
[----:B------:R-:W-:Y:S01]  /*c460*/  BPT.TRAP 0x1 ;  /* 0x000000040000795c */ /* 0x000fe20000300000 */
.L_x_6620:
        /* <DEDUP_REMOVED lines=9> */
.L_x_6621:
[----:B-1----:R-:W-:Y:S05]  /*c500*/  @P1 BRA `(.L_x_6619) ;  /* 0x0000000000081947 */ /* 0x002fea0003800000 */
[----:B------:R-:W1:Y:S02]  /*c510*/  SYNCS.PHASECHK.TRANS64.TRYWAIT P1, [UR6+0x28830], R6 ;  /* 0x02883006ff0075a7 */ /* 0x000e640008020146 */
[----:B-1----:R-:W-:Y:S05]  /*c520*/  @!P1 BRA `(.L_x_6622) ;  /* 0x000000fc00489947 */ /* 0x002fea0003800000 */
.L_x_6619:
[----:B-1----:R-:W1:Y:S01]  /*c530*/  S2R R7, SR_TID.X ;  /* 0x0000000000077919 */ /* 0x002e620000002100 */
[----:B------:R-:W-:Y:S01]  /*c540*/  UIADD3 UR24, UR47, 0x1, URZ ;  /* 0x000000012f187890 */ /* 0x000fe2000fffe03f */
[----:B------:R-:W-:Y:S01]  /*c550*/  UMOV UR19, 0x40000040 ;  /* 0x4000004000137882 */ /* 0x000fe20000000000 */
[----:B------:R-:W-:Y:S02]  /*c560*/  UMOV UR7, 0x40000040 ;  /* 0x4000004000077882 */ /* 0x000fe40000000000 */
[----:B------:R-:W-:Y:S01]  /*c570*/  UISETP.NE.AND UP2, UPT, UR24, 0x2, UPT ;  /* 0x000000021800788c */ /* 0x000fe2000bf45270 */
[----:B------:R-:W-:Y:S01]  /*c580*/  UMOV UR11, 0x40000040 ;  /* 0x40000040000b7882 */ /* 0x000fe20000000000 */
[----:B------:R-:W-:Y:S02]  /*c590*/  UMOV UR15, 0x40000040 ;  /* 0x40000040000f7882 */ /* 0x000fe40000000000 */
[----:B------:R-:W-:-:S04]  /*c5a0*/  USEL UR24, UR24, URZ, UP2 ;  /* 0x0000003f18187287 */ /* 0x000fc80009000000 */
[----:B------:R-:W-:-:S04]  /*c5b0*/  UIMAD UR18, UR24, 0x600, UR20 ;  /* 0x00000600181278a4 */ /* 0x000fc8000f8e0214 */
[----:B------:R-:W-:Y:S02]  /*c5c0*/  UIADD3 UR6, UR18, 0x2, URZ ;  /* 0x0000000212067890 */ /* 0x000fe4000fffe03f */
[----:B------:R-:W-:Y:S02]  /*c5d0*/  UIADD3 UR10, UR18, 0x4, URZ ;  /* 0x00000004120a7890 */ /* 0x000fe4000fffe03f */
[----:B------:R-:W-:Y:S01]  /*c5e0*/  UIADD3 UR14, UR18, 0x6, URZ ;  /* 0x00000006120e7890 */ /* 0x000fe2000fffe03f */
        /* <DEDUP_REMOVED lines=18> */
.L_x_6624:
[----:B------:R-:W-:Y:S01]  /*c710*/  ULEA UR6, UR47, UR45, 0x3 ;  /* 0x0000002d2f067291 */ /* 0x000fe2000f8e183f */
[----:B------:R-:W-:-:S05]  /*c720*/  IMAD.U32 R6, RZ, RZ, UR25 ;  /* 0x00000019ff067e24 */ /* 0x000fca000f8e00ff */
[----:B------:R-:W-:-:S04]  /*c730*/  SHF.L.U32 R6, R6, 0x1f, RZ ;  /* 0x0000001f06067819 */ /* 0x000fc800000006ff */
[----:B------:R0:W1:Y:S01]  /*c740*/  SYNCS.PHASECHK.TRANS64.TRYWAIT P1, [UR6+0x28850], R6 ;  /* 0x02885006ff0075a7 */ /* 0x0000620008020146 */
[----:B------:R-:W-:Y:S05]  /*c750*/  @!P0 BRA `(.L_x_6625) ;  /* 0x0000000000048947 */ /* 0x000fea0003800000 */
[----:B------:R-:W-:Y:S01]  /*c760*/  BPT.TRAP 0x1 ;  /* 0x000000040000795c */ /* 0x000fe20000300000 */
.L_x_6625:
[----:B-1----:R-:W-:Y:S05]  /*c770*/  @P1 BRA `(.L_x_6623) ;  /* 0x0000000000081947 */ /* 0x002fea0003800000 */
[----:B------:R-:W1:Y:S02]  /*c780*/  SYNCS.PHASECHK.TRANS64.TRYWAIT P1, [UR6+0x28850], R6 ;  /* 0x02885006ff0075a7 */ /* 0x000e640008020146 */
[----:B-1----:R-:W-:Y:S05]  /*c790*/  @!P1 BRA `(.L_x_6626) ;  /* 0x000000f800c49947 */ /* 0x002fea0003800000 */
.L_x_6623:
        /* <DEDUP_REMOVED lines=27> */
[----:B------:R-:W3:Y:S01]  /*c950*/  MUFU.TANH R14, R14 ;  /* 0x0000000e000e7308 */ /* 0x000ee20000002400 */
[----:B------:R-:W-:Y:S01]  /*c960*/  UMOV UR7, 0x80000020 ;  /* 0x8000002000077882 */ /* 0x000fe20000000000 */
[----:B01----:R-:W-:Y:S01]  /*c970*/  FMNMX.FTZ R6, R10, R9, !PT ;  /* 0x000000090a067209 */ /* 0x003fe20007810000 */
[C---:B------:R-:W-:Y:S01]  /*c980*/  FMUL.FTZ R83, R0.reuse, R91 ;  /* 0x0000005b00537220 */ /* 0x040fe20000410000 */
[C---:B------:R-:W-:Y:S01]  /*c990*/  FMUL.FTZ R29, R0.reuse, R37 ;  /* 0x00000025001d7220 */ /* 0x040fe20000410000 */
[C---:B------:R-:W-:Y:S01]  /*c9a0*/  FMUL.FTZ R37, R0.reuse, R45 ;  /* 0x0000002d00257220 */ /* 0x040fe20000410000 */
[C---:B------:R-:W-:Y:S01]  /*c9b0*/  FMUL.FTZ R45, R0.reuse, R53 ;  /* 0x00000035002d7220 */ /* 0x040fe20000410000 */
        /* <DEDUP_REMOVED lines=79> */
[----:B------:R-:W-:Y:S01]  /*ceb0*/  UMOV UR10, UR23 ;  /* 0x00000017000a7c82 */ /* 0x000fe20008000000 */
[----:B------:R-:W1:Y:S01]  /*cec0*/  S2R R217, SR_TID.X ;  /* 0x0000000000d97919 */ /* 0x000e620000002100 */
[----:B------:R-:W3:Y:S01]  /*ced0*/  MUFU.TANH R36, R36 ;  /* 0x0000002400247308 */ /* 0x000ee20000002400 */
[----:B--2---:R-:W-:Y:S01]  /*cee0*/  FMNMX.FTZ R95, R33, R94, !PT ;  /* 0x0000005e215f7209 */ /* 0x004fe20007810000 */
[----:B------:R-:W-:-:S06]  /*cef0*/  FMUL.FTZ R94, R0, R102 ;  /* 0x00000066005e7220 */ /* 0x000fcc0000410000 */
        /* <DEDUP_REMOVED lines=9> */
[----:B0-----:R-:W-:-:S07]  /*cf90*/  FMNMX.FTZ R97, R37, R96, !PT ;  /* 0x0000006025617209 */ /* 0x001fce0007810000 */
[----:B------:R-:W0:Y:S01]  /*cfa0*/  MUFU.TANH R27, R27 ;  /* 0x0000001b001b7308 */ /* 0x000e220000002400 */
[----:B---3--:R-:W-:-:S07]  /*cfb0*/  FMNMX.FTZ R6, R26, R7, !PT ;  /* 0x000000071a067209 */ /* 0x008fce0007810000 */
[----:B------:R-:W2:Y:S01]  /*cfc0*/  MUFU.TANH R41, R41 ;  /* 0x0000002900297308 */ /* 0x000ea20000002400 */
[----:B-1----:R-:W-:Y:S01]  /*cfd0*/  FMNMX.FTZ R96, R40, R97, !PT ;  /* 0x0000006128607209 */ /* 0x002fe20007810000 */
[----:B------:R-:W-:Y:S02]  /*cfe0*/  WARPGROUP.DEPBAR.LE gsb0, 0x0 ;  /* 0x00008000000079c5 */ /* 0x000fe40000010000 */
[----:B------:R-:W-:-:S04]  /*cff0*/  WARPGROUP.ARRIVE ;  /* 0x00000000000079c5 */ /* 0x000fc80000000000 */
[----:B------:R-:W1:Y:S01]  /*d000*/  MUFU.TANH R30, R30 ;  /* 0x0000001e001e7308 */ /* 0x000e620000002400 */
[----:B0-----:R-:W-:Y:S01]  /*d010*/  FMNMX.FTZ R7, R27, R6, !PT ;  /* 0x000000061b077209 */ /* 0x001fe20007810000 */
[----:B------:R-:W-:Y:S01]  /*d020*/  QGMMA.64x128x32.F32.E4M3.E4M3 R120, R200, gdesc[UR4], R120, gsb0 ;  /* 0x01e00004c8787df3 */ /* 0x000fe20008000878 */
[----:B------:R-:W-:Y:S01]  /*d030*/  UIADD3 UR6, UR11, 0x200, URZ ;  /* 0x000002000b067890 */ /* 0x000fe2000fffe03f */
[----:B------:R-:W-:-:S04]  /*d040*/  UMOV UR7, 0x80000020 ;  /* 0x8000002000077882 */ /* 0x000fc80000000000 */
[----:B------:R-:W0:Y:S01]  /*d050*/  MUFU.TANH R44, R44 ;  /* 0x0000002c002c7308 */ /* 0x000e220000002400 */
[----:B--2---:R-:W-:Y:S01]  /*d060*/  FMNMX.FTZ R97, R41, R96, !PT ;  /* 0x0000006029617209 */ /* 0x004fe20007810000 */
[----:B------:R-:W-:-:S06]  /*d070*/  FMUL.FTZ R96, R0, R104 ;  /* 0x0000006800607220 */ /* 0x000fcc0000410000 */
[----:B------:R-:W2:Y:S01]  /*d080*/  MUFU.TANH R31, R31 ;  /* 0x0000001f001f7308 */ /* 0x000ea20000002400 */
[----:B-1----:R-:W-:-:S07]  /*d090*/  FMNMX.FTZ R6, R30, R7, !PT ;  /* 0x000000071e067209 */ /* 0x002fce0007810000 */
[----:B------:R-:W1:Y:S01]  /*d0a0*/  MUFU.TANH R45, R45 ;  /* 0x0000002d002d7308 */ /* 0x000e620000002400 */
[----:B0-----:R-:W-:Y:S01]  /*d0b0*/  FMNMX.FTZ R98, R44, R97, !PT ;  /* 0x000000612c627209 */ /* 0x001fe20007810000 */
[----:B------:R-:W-:-:S06]  /*d0c0*/  FMUL.FTZ R97, R0, R105 ;  /* 0x0000006900617220 */ /* 0x000fcc0000410000 */
        /* <DEDUP_REMOVED lines=32> */
[----:B0-----:R-:W-:Y:S01]  /*d2d0*/  FMNMX.FTZ R6, R46, R7, !PT ;  /* 0x000000072e067209 */ /* 0x001fe20007810000 */
[----:B------:R-:W-:Y:S02]  /*d2e0*/  WARPGROUP.DEPBAR.LE gsb0, 0x0 ;  /* 0x00008000000079c5 */ /* 0x000fe40000010000 */
[----:B------:R-:W-:-:S04]  /*d2f0*/  WARPGROUP.ARRIVE ;  /* 0x00000000000079c5 */ /* 0x000fc80000000000 */
[----:B------:R-:W0:Y:S01]  /*d300*/  MUFU.TANH R61, R61 ;  /* 0x0000003d003d7308 */ /* 0x000e220000002400 */
[----:B--2---:R-:W-:Y:S01]  /*d310*/  FMNMX.FTZ R102, R60, R101, !PT ;  /* 0x000000653c667209 */ /* 0x004fe20007810000 */
[----:B------:R-:W-:Y:S01]  /*d320*/  QGMMA.64x128x32.F32.E4M3.E4M3 R120, R196, gdesc[UR4], R120, gsb0 ;  /* 0x01e00004c4787df3 */ /* 0x000fe20008000878 */
[----:B------:R-:W-:Y:S01]  /*d330*/  FMUL.FTZ R101, R0, R109 ;  /* 0x0000006d00657220 */ /* 0x000fe20000410000 */
[----:B------:R-:W-:Y:S01]  /*d340*/  UIADD3 UR6, UR11, 0x202, URZ ;  /* 0x000002020b067890 */ /* 0x000fe2000fffe03f */
[----:B------:R-:W-:-:S03]  /*d350*/  UMOV UR7, 0x80000020 ;  /* 0x8000002000077882 */ /* 0x000fc60000000000 */
        /* <DEDUP_REMOVED lines=44> */
[----:B------:R-:W-:Y:S01]  /*d620*/  QGMMA.64x128x32.F32.E4M3.E4M3 R120, R192, gdesc[UR4], R120, gsb0 ;  /* 0x01e00004c0787df3 */ /* 0x000fe20008000878 */
        /* <DEDUP_REMOVED lines=26> */
[----:B------:R-:W-:Y:S01]  /*d7d0*/  FMUL.FTZ R108, R0, R116 ;  /* 0x00000074006c7220 */ /* 0x000fe20000410000 */
[----:B------:R-:W-:-:S05]  /*d7e0*/  IMAD.U32 R116, RZ, RZ, UR24 ;  /* 0x00000018ff747e24 */ /* 0x000fca000f8e00ff */
        /* <DEDUP_REMOVED lines=15> */
[----:B------:R-:W-:Y:S02]  /*d8e0*/  WARPGROUP.DEPBAR.LE gsb0, 0x0 ;  /* 0x00008000000079c5 */ /* 0x000fe40000010000 */
[----:B------:R-:W-:-:S04]  /*d8f0*/  WARPGROUP.ARRIVE ;  /* 0x00000000000079c5 */ /* 0x000fc80000000000 */
[----:B------:R-:W1:Y:S01]  /*d900*/  MUFU.TANH R100, R100 ;  /* 0x0000006400647308 */ /* 0x000e620000002400 */
[----:B0-----:R-:W-:Y:S01]  /*d910*/  FMNMX.FTZ R111, R97, R110, !PT ;  /* 0x0000006e616f7209 */ /* 0x001fe20007810000 */
[----:B------:R-:W-:Y:S01]  /*d920*/  FMUL.FTZ R110, R0, R118 ;  /* 0x00000076006e7220 */ /* 0x000fe20000410000 */
[----:B------:R-:W-:Y:S01]  /*d930*/  QGMMA.64x128x32.F32.E4M3.E4M3 R120, R188, gdesc[UR4], R120, gsb0 ;  /* 0x01e00004bc787df3 */ /* 0x000fe20008000878 */
[----:B------:R-:W-:Y:S01]  /*d940*/  UIADD3 UR6, UR11, 0x402, URZ ;  /* 0x000004020b067890 */ /* 0x000fe2000fffe03f */
[----:B------:R-:W-:-:S03]  /*d950*/  UMOV UR7, 0x80000020 ;  /* 0x8000002000077882 */ /* 0x000fc60000000000 */
        /* <DEDUP_REMOVED lines=25> */
[----:B------:R-:W0:Y:S02]  /*daf0*/  SHFL.BFLY PT, R113, R112, 0x2, 0x1f ;  /* 0x0c401f0070717f89 */ /* 0x000e2400000e0000 */
[----:B------:R-:W3:Y:S01]  /*db00*/  MUFU.TANH R102, R102 ;  /* 0x0000006600667308 */ /* 0x000ee20000002400 */
[----:B--2---:R-:W-:-:S07]  /*db10*/  FMNMX.FTZ R6, R98, R7, !PT ;  /* 0x0000000762067209 */ /* 0x004fce0007810000 */
[----:B------:R-:W2:Y:S01]  /*db20*/  MUFU.TANH R103, R103 ;  /* 0x0000006700677308 */ /* 0x000ea20000002400 */
[----:B-1----:R-:W-:-:S07]  /*db30*/  FMNMX.FTZ R7, R99, R6, !PT ;  /* 0x0000000663077209 */ /* 0x002fce0007810000 */
[----:B------:R-:W1:Y:S01]  /*db40*/  MUFU.TANH R106, R106 ;  /* 0x0000006a006a7308 */ /* 0x000e620000002400 */
[----:B---3--:R-:W-:Y:S02]  /*db50*/  FMNMX.FTZ R6, R102, R7, !PT ;  /* 0x0000000766067209 */ /* 0x008fe40007810000 */
[----:B0-----:R-:W-:-:S05]  /*db60*/  FMNMX.FTZ R113, R112, R113, !PT ;  /* 0x0000007170717209 */ /* 0x001fca0007810000 */
[----:B------:R-:W0:Y:S01]  /*db70*/  MUFU.TANH R107, R107 ;  /* 0x0000006b006b7308 */ /* 0x000e220000002400 */
[----:B--2---:R-:W-:-:S07]  /*db80*/  FMNMX.FTZ R7, R103, R6, !PT ;  /* 0x0000000667077209 */ /* 0x004fce0007810000 */
[----:B------:R-:W2:Y:S01]  /*db90*/  MUFU.TANH R110, R110 ;  /* 0x0000006e006e7308 */ /* 0x000ea20000002400 */
[----:B-1----:R-:W-:-:S07]  /*dba0*/  FMNMX.FTZ R6, R106, R7, !PT ;  /* 0x000000076a067209 */ /* 0x002fce0007810000 */
[----:B------:R-:W1:Y:S01]  /*dbb0*/  MUFU.TANH R111, R111 ;  /* 0x0000006f006f7308 */ /* 0x000e620000002400 */
[----:B0-----:R-:W-:Y:S01]  /*dbc0*/  FMNMX.FTZ R7, R107, R6, !PT ;  /* 0x000000066b077209 */ /* 0x001fe20007810000 */
[----:B------:R-:W-:Y:S02]  /*dbd0*/  WARPGROUP.DEPBAR.LE gsb0, 0x0 ;  /* 0x00008000000079c5 */ /* 0x000fe40000010000 */
[----:B------:R-:W-:Y:S01]  /*dbe0*/  WARPGROUP.ARRIVE ;  /* 0x00000000000079c5 */ /* 0x000fe20000000000 */
[----:B--2---:R-:W-:-:S05]  /*dbf0*/  FMNMX.FTZ R6, R110, R7, !PT ;  /* 0x000000076e067209 */ /* 0x004fca0007810000 */
[----:B------:R-:W-:Y:S01]  /*dc00*/  QGMMA.64x128x32.F32.E4M3.E4M3 R120, R184, gdesc[UR4], R120, gsb0 ;  /* 0x01e00004b8787df3 */ /* 0x000fe20008000878 */
[----:B-1----:R-:W-:Y:S02]  /*dc10*/  FMNMX.FTZ R7, R111, R6, !PT ;  /* 0x000000066f077209 */ /* 0x002fe40007810000 */
[----:B------:R-:W0:Y:S04]  /*dc20*/  SHFL.BFLY PT, R6, R113, 0x1, 0x1f ;  /* 0x0c201f0071067f89 */ /* 0x000e2800000e0000 */
[----:B------:R-:W1:Y:S01]  /*dc30*/  SHFL.BFLY PT, R114, R7, 0x2, 0x1f ;  /* 0x0c401f0007727f89 */ /* 0x000e6200000e0000 */
[----:B0-----:R-:W-:Y:S01]  /*dc40*/  FMNMX.FTZ R6, R113, R6, !PT ;  /* 0x0000000671067209 */ /* 0x001fe20007810000 */
[----:B------:R-:W-:Y:S01]  /*dc50*/  IMAD.U32 R113, RZ, RZ, UR10 ;  /* 0x0000000aff717e24 */ /* 0x000fe2000f8e00ff */
[----:B-1----:R-:W-:-:S03]  /*dc60*/  FMNMX.FTZ R114, R7, R114, !PT ;  /* 0x0000007207727209 */ /* 0x002fc60007810000 */
[C---:B------:R-:W-:Y:S01]  /*dc70*/  FFMA.FTZ R112, R6.reuse, R113, -8 ;  /* 0xc100000006707423 */ /* 0x040fe20000010071 */
[----:B------:R-:W-:-:S03]  /*dc80*/  FADD.FTZ R9, -R6, R9 ;  /* 0x0000000906097221 */ /* 0x000fc60000010100 */
        /* <DEDUP_REMOVED lines=16> */
[----:B------:R-:W0:Y:S01]  /*dd90*/  SHFL.BFLY PT, R115, R114, 0x1, 0x1f ;  /* 0x0c201f0072737f89 */ /* 0x000e2200000e0000 */
        /* <DEDUP_REMOVED lines=27> */
[----:B------:R-:W-:Y:S01]  /*df50*/  FMUL.FTZ R115, R9, UR10 ;  /* 0x0000000a09737c20 */ /* 0x000fe20008410000 */
[----:B------:R-:W-:-:S01]  /*df60*/  FFMA.FTZ R97, R100, UR10, -R112 ;  /* 0x0000000a64617c23 */ /* 0x000fc20008010870 */
[--C-:B------:R-:W-:Y:S01]  /*df70*/  FFMA.FTZ R100, R101, UR10, -R112.reuse ;  /* 0x0000000a65647c23 */ /* 0x100fe20008010870 */
[----:B------:R-:W-:-:S01]  /*df80*/  FFMA.FTZ R101, R104, UR10, -R112 ;  /* 0x0000000a68657c23 */ /* 0x000fc20008010870 */
[----:B------:R-:W-:-:S02]  /*df90*/  IMAD.U32 R114, RZ, RZ, UR10 ;  /* 0x0000000aff727e24 */ /* 0x000fc4000f8e00ff */
[----:B------:R-:W-:-:S01]  /*dfa0*/  FADD.FTZ R9, -R7, R8 ;  /* 0x0000000807097221 */ /* 0x000fc20000010100 */
[--C-:B------:R-:W-:Y:S01]  /*dfb0*/  FFMA.FTZ R104, R105, UR10, -R112.reuse ;  /* 0x0000000a69687c23 */ /* 0x100fe20008010870 */
[----:B------:R-:W-:Y:S01]  /*dfc0*/  MUFU.EX2 R8, R115 ;  /* 0x0000007300087308 */ /* 0x000fe20000000800 */
[----:B------:R-:W-:-:S01]  /*dfd0*/  FFMA.FTZ R105, R108, UR10, -R112 ;  /* 0x0000000a6c697c23 */ /* 0x000fc20008010870 */
[----:B------:R-:W-:Y:S01]  /*dfe0*/  FFMA.FTZ R108, R109, UR10, -R112 ;  /* 0x0000000a6d6c7c23 */ /* 0x000fe20008010870 */
[----:B------:R-:W-:-:S01]  /*dff0*/  FFMA.FTZ R109, R7, R114, -8 ;  /* 0xc1000000076d7423 */ /* 0x000fc20000010072 */
[----:B------:R-:W-:-:S03]  /*e000*/  FMUL.FTZ R9, R9, UR10 ;  /* 0x0000000a09097c20 */ /* 0x000fc60008410000 */
[--C-:B------:R-:W-:Y:S01]  /*e010*/  FFMA.FTZ R112, R13, UR10, -R109.reuse ;  /* 0x0000000a0d707c23 */ /* 0x100fe2000801086d */
        /* <DEDUP_REMOVED lines=44> */
[----:B------:R-:W-:Y:S01]  /*e2e0*/  FFMA.FTZ R99, R99, UR10, -R109 ;  /* 0x0000000a63637c23 */ /* 0x000fe2000801086d */
[----:B------:R-:W-:-:S02]  /*e2f0*/  WARPGROUP.DEPBAR.LE gsb0, 0x0 ;  /* 0x00008000000079c5 */ /* 0x000fc40000010000 */
[----:B------:R-:W-:Y:S01]  /*e300*/  FFMA.FTZ R110, R110, UR10, -R109 ;  /* 0x0000000a6e6e7c23 */ /* 0x000fe2000801086d */
[----:B------:R-:W0:Y:S01]  /*e310*/  MUFU.EX2 R25, R25 ;  /* 0x0000001900197308 */ /* 0x000e220000000800 */
[----:B-1----:R-:W-:-:S07]  /*e320*/  FADD.FTZ R115, R15, R114 ;  /* 0x000000720f737221 */ /* 0x002fce0000010000 */
[----:B------:R-:W1:Y:S01]  /*e330*/  MUFU.EX2 R28, R28 ;  /* 0x0000001c001c7308 */ /* 0x000e620000000800 */
[----:B--2---:R-:W-:-:S07]  /*e340*/  FADD.FTZ R74, R24, R115 ;  /* 0x00000073184a7221 */ /* 0x004fce0000010000 */
[----:B------:R-:W2:Y:S01]  /*e350*/  MUFU.EX2 R29, R29 ;  /* 0x0000001d001d7308 */ /* 0x000ea20000000800 */
[----:B0-----:R-:W-:-:S01]  /*e360*/  FADD.FTZ R115, R25, R74 ;  /* 0x0000004a19737221 */ /* 0x001fc20000010000 */
[----:B------:R-:W-:-:S06]  /*e370*/  FFMA.FTZ R74, R78, UR10, -R109 ;  /* 0x0000000a4e4a7c23 */ /* 0x000fcc000801086d */
[----:B------:R-:W-:Y:S01]  /*e380*/  MUFU.EX2 R9, R9 ;  /* 0x0000000900097308 */ /* 0x000fe20000000800 */
[----:B-1----:R-:W-:-:S07]  /*e390*/  FADD.FTZ R114, R28, R115 ;  /* 0x000000731c727221 */ /* 0x002fce0000010000 */
[----:B------:R-:W0:Y:S01]  /*e3a0*/  MUFU.EX2 R112, R112 ;  /* 0x0000007000707308 */ /* 0x000e220000000800 */
[----:B--2---:R-:W-:-:S07]  /*e3b0*/  FADD.FTZ R115, R29, R114 ;  /* 0x000000721d737221 */ /* 0x004fce0000010000 */
        /* <DEDUP_REMOVED lines=121> */
[----:B------:R-:W-:Y:S02]  /*eb50*/  IADD3 R114, -R217, 0xb, RZ ;  /* 0x0000000bd9727810 */ /* 0x000fe40007ffe1ff */
[----:B------:R-:W1:Y:S04]  /*eb60*/  S2R R217, SR_TID.X ;  /* 0x0000000000d97919 */ /* 0x000e680000002100 */
        /* <DEDUP_REMOVED lines=8> */
[----:B-1----:R-:W-:-:S06]  /*ebf0*/  LOP3.LUT P1, RZ, R217, 0x7f, RZ, 0xc0, !PT ;  /* 0x0000007fd9ff7812 */ /* 0x002fcc000782c0ff */
[----:B------:R-:W1:Y:S01]  /*ec00*/  MUFU.EX2 R82, R82 ;  /* 0x0000005200527308 */ /* 0x000e620000000800 */
[----:B0-----:R-:W-:-:S07]  /*ec10*/  FADD.FTZ R4, R78, R5 ;  /* 0x000000054e047221 */ /* 0x001fce0000010000 */
[----:B------:R-:W0:Y:S01]  /*ec20*/  MUFU.EX2 R87, R87 ;  /* 0x0000005700577308 */ /* 0x000e220000000800 */
[----:B---3--:R-:W-:-:S07]  /*ec30*/  FADD.FTZ R5, R83, R4 ;  /* 0x0000000453057221 */ /* 0x008fce0000010000 */
        /* <DEDUP_REMOVED lines=20> */
[----:B------:R-:W-:-:S05]  /*ed80*/  @!P1 LEA R4, R116, UR45, 0x3 ;  /* 0x0000002d74049c11 */ /* 0x000fca000f8e18ff */
[----:B------:R-:W-:Y:S01]  /*ed90*/  @!P1 VIADD R4, R4, 0x28840 ;  /* 0x0002884004049836 */ /* 0x000fe20000000000 */
[----:B------:R-:W2:Y:S01]  /*eda0*/  MUFU.EX2 R96, R96 ;  /* 0x0000006000607308 */ /* 0x000ea20000000800 */
[----:B-1----:R-:W-:-:S01]  /*edb0*/  FADD.FTZ R107, R93, R106 ;  /* 0x0000006a5d6b7221 */ /* 0x002fc20000010000 */
[----:B------:R2:W-:Y:S06]  /*edc0*/  BAR.ARV R114, 0x100 ;  /* 0x000400720000751d */ /* 0x0005ec0000002000 */
[----:B------:R-:W1:Y:S01]  /*edd0*/  MUFU.EX2 R99, R99 ;  /* 0x0000006300637308 */ /* 0x000e620000000800 */
[----:B0-----:R-:W-:-:S01]  /*ede0*/  FADD.FTZ R106, R94, R5 ;  /* 0x000000055e6a7221 */ /* 0x001fc20000010000 */
[----:B------:R-:W-:-:S04]  /*edf0*/  @!P1 PRMT R4, RZ, 0x654, R4 ;  /* 0x00000654ff049816 */ /* 0x000fc80000000004 */
[----:B------:R0:W-:Y:S02]  /*ee00*/  @!P1 SYNCS.ARRIVE.TRANS64.RED.A1T0 RZ, [R4+URZ], RZ ;  /* 0x000000ff04ff99a7 */ /* 0x0001e4000810043f */
[----:B------:R-:W3:Y:S01]  /*ee10*/  MUFU.EX2 R97, R97 ;  /* 0x0000006100617308 */ /* 0x000ee20000000800 */
[----:B--2---:R-:W-:-:S07]  /*ee20*/  FADD.FTZ R114, R96, R107 ;  /* 0x0000006b60727221 */ /* 0x004fce0000010000 */
[----:B------:R-:W2:Y:S01]  /*ee30*/  MUFU.EX2 R98, R98 ;  /* 0x0000006200627308 */ /* 0x000ea20000000800 */
[----:B-1----:R-:W-:-:S07]  /*ee40*/  FADD.FTZ R5, R99, R106 ;  /* 0x0000006a63057221 */ /* 0x002fce0000010000 */
[----:B------:R-:W0:Y:S01]  /*ee50*/  MUFU.EX2 R100, R100 ;  /* 0x0000006400647308 */ /* 0x000e220000000800 */
[----:B---3--:R-:W-:-:S07]  /*ee60*/  FADD.FTZ R107, R97, R114 ;  /* 0x00000072616b7221 */ /* 0x008fce0000010000 */
        /* <DEDUP_REMOVED lines=22> */
.L_x_6627:
        /* <DEDUP_REMOVED lines=123> */
[----:B------:R-:W-:-:S05]  /*f780*/  UMOV UR47, UR24 ;  /* 0x00000018002f7c82 */ /* 0x000fca0008000000 */
.L_x_6618:
[----:B------:R-:W-:-:S13]  /*f790*/  ISETP.GE.AND P1, PT, R3, UR42, PT ;  /* 0x0000002a03007c0c */ /* 0x000fda000bf26270 */
[----:B------:R-:W-:Y:S05]  /*f7a0*/  @!P1 BRA `(.L_x_6629) ;  /* 0x0000005400609947 */ /* 0x000fea0003800000 */
[----:B------:R-:W-:Y:S01]  /*f7b0*/  IMAD.MOV.U32 R8, RZ, RZ, R7 ;  /* 0x000000ffff087224 */ /* 0x000fe200078e0007 */
[----:B------:R-:W-:Y:S01]  /*f7c0*/  UMOV UR27, UR37 ;  /* 0x00000025001b7c82 */ /* 0x000fe20008000000 */
[----:B------:R-:W-:Y:S01]  /*f7d0*/  IMAD.MOV.U32 R9, RZ, RZ, R6 ;  /* 0x000000ffff097224 */ /* 0x000fe200078e0006 */
[----:B------:R-:W-:Y:S01]  /*f7e0*/  ULDC UR24, c[0x0][0x9e4] ;  /* 0x0002790000187ab9 */ /* 0x000fe20000000800 */
[----:B------:R-:W-:Y:S01]  /*f7f0*/  ULDC UR25, c[0x0][0x288] ;  /* 0x0000a20000197ab9 */ /* 0x000fe20000000800 */
[----:B------:R-:W-:Y:S01]  /*f800*/  ULDC UR23, c[0x0][0x988] ;  /* 0x0002620000177ab9 */ /* 0x000fe20000000800 */
[----:B------:R-:W-:-:S05]  /*f810*/  ULDC UR26, c[0x0][0x9e0] ;  /* 0x00027800001a7ab9 */ /* 0x000fca0000000800 */
.L_x_6647:
[----:B------:R-:W-:Y:S01]  /*f820*/  ISETP.NE.AND P2, PT, RZ, UR44, PT ;  /* 0x0000002cff007c0c */ /* 0x000fe2000bf45270 */
[----:B------:R-:W-:-:S04]  /*f830*/  UISETP.NE.AND UP2, UPT, UR47, 0x1, UPT ;  /* 0x000000012f00788c */ /* 0x000fc8000bf45270 */
[----:B------:R-:W-:-:S04]  /*f840*/  USEL UR37, URZ, 0x1, UP2 ;  /* 0x000000013f257887 */ /* 0x000fc80009000000 */
[----:B------:R-:W-:-:S04]  /*f850*/  ULOP3.LUT UR37, UR27, UR37, URZ, 0x3c, !UPT ;  /* 0x000000251b257292 */ /* 0x000fc8000f8e3c3f */
[----:B------:R-:W-:Y:S08]  /*f860*/  @P2 BRA `(.L_x_6630) ;  /* 0x0000000000382947 */ /* 0x000ff00003800000 */
[----:B------:R-:W-:Y:S05]  /*f870*/  @!P0 BRA `(.L_x_6631) ;  /* 0x0000000000048947 */ /* 0x000fea0003800000 */
[----:B------:R-:W-:Y:S01]  /*f880*/  BPT.TRAP 0x1 ;  /* 0x000000040000795c */ /* 0x000fe20000300000 */
.L_x_6631:
        /* <DEDUP_REMOVED lines=9> */
.L_x_6632:
[----:B-1----:R-:W-:Y:S05]  /*f920*/  @P1 BRA `(.L_x_6630) ;  /* 0x0000000000081947 */ /* 0x002fea0003800000 */
[----:B------:R-:W1:Y:S02]  /*f930*/  SYNCS.PHASECHK.TRANS64.TRYWAIT P1, [UR6+0x28830], R6 ;  /* 0x02883006ff0075a7 */ /* 0x000e640008020146 */
[----:B-1----:R-:W-:Y:S05]  /*f940*/  @!P1 BRA `(.L_x_6633) ;  /* 0x000000c800709947 */ /* 0x002fea0003800000 */
.L_x_6630:
        /* <DEDUP_REMOVED lines=30> */
.L_x_6635:
[----:B------:R-:W-:Y:S01]  /*fb30*/  ULEA UR6, UR47, UR45, 0x3 ;  /* 0x0000002d2f067291 */ /* 0x000fe2000f8e183f */
[----:B------:R-:W-:-:S05]  /*fb40*/  IMAD.U32 R6, RZ, RZ, UR27 ;  /* 0x0000001bff067e24 */ /* 0x000fca000f8e00ff */
[----:B------:R-:W-:-:S04]  /*fb50*/  SHF.L.U32 R6, R6, 0x1f, RZ ;  /* 0x0000001f06067819 */ /* 0x000fc800000006ff */
[----:B------:R0:W1:Y:S01]  /*fb60*/  SYNCS.PHASECHK.TRANS64.TRYWAIT P1, [UR6+0x28850], R6 ;  /* 0x02885006ff0075a7 */ /* 0x0000620008020146 */
[----:B------:R-:W-:Y:S05]  /*fb70*/  @!P0 BRA `(.L_x_6636) ;  /* 0x0000000000048947 */ /* 0x000fea0003800000 */
[----:B------:R-:W-:Y:S01]  /*fb80*/  BPT.TRAP 0x1 ;  /* 0x000000040000795c */ /* 0x000fe20000300000 */
.L_x_6636:
[----:B-1----:R-:W-:Y:S05]  /*fb90*/  @P1 BRA `(.L_x_6634) ;  /* 0x0000000000081947 */ /* 0x002fea0003800000 */
[----:B------:R-:W1:Y:S02]  /*fba0*/  SYNCS.PHASECHK.TRANS64.TRYWAIT P1, [UR6+0x28850], R6 ;  /* 0x02885006ff0075a7 */ /* 0x000e640008020146 */
[----:B-1----:R-:W-:Y:S05]  /*fbb0*/  @!P1 BRA `(.L_x_6637) ;  /* 0x000000c400ec9947 */ /* 0x002fea0003800000 */
.L_x_6634:
        /* <DEDUP_REMOVED lines=9> */
[----:B------:R-:W-:Y:S01]  /*fc50*/  PLOP3.LUT P1, PT, PT, PT, UP0, 0x80, 0x0 ;  /* 0x000000000000781c */ /* 0x000fe20003f2f008 */
[C---:B------:R-:W-:Y:S01]  /*fc60*/  FMUL.FTZ R50, R0.reuse, R58 ;  /* 0x0000003a00327220 */ /* 0x040fe20000410000 */
[C---:B------:R-:W-:Y:S01]  /*fc70*/  FMUL.FTZ R58, R0.reuse, R64 ;  /* 0x00000040003a7220 */ /* 0x040fe20000410000 */
[----:B------:R-:W-:Y:S01]  /*fc80*/  ULOP3.LUT UR6, UR6, 0x10000, URZ, 0xfc, !UPT ;  /* 0x0001000006067892 */ /* 0x000fe2000f8efc3f */
[C---:B------:R-:W-:Y:S01]  /*fc90*/  FMUL.FTZ R64, R0.reuse, R74 ;  /* 0x0000004a00407220 */ /* 0x040fe20000410000 */
[C---:B------:R-:W-:Y:S01]  /*fca0*/  FMUL.FTZ R74, R0.reuse, R80 ;  /* 0x00000050004a7220 */ /* 0x040fe20000410000 */
[C---:B------:R-:W-:Y:S01]  /*fcb0*/  FMUL.FTZ R80, R0.reuse, R90 ;  /* 0x0000005a00507220 */ /* 0x040fe20000410000 */
[----:B------:R-:W-:Y:S01]  /*fcc0*/  UIMAD UR10, UR47, 0x600, UR6 ;  /* 0x000006002f0a78a4 */ /* 0x000fe2000f8e0206 */
[----:B------:R-:W-:Y:S01]  /*fcd0*/  PLOP3.LUT P2, PT, PT, PT, UP0, 0x80, 0x0 ;  /* 0x000000000000781c */ /* 0x000fe20003f4f008 */
[C---:B------:R-:W-:Y:S01]  /*fce0*/  FMUL.FTZ R90, R0.reuse, R96 ;  /* 0x00000060005a7220 */ /* 0x040fe20000410000 */
[C---:B------:R-:W-:Y:S01]  /*fcf0*/  FMUL.FTZ R96, R0.reuse, R106 ;  /* 0x0000006a00607220 */ /* 0x040fe20000410000 */
[----:B------:R-:W-:Y:S01]  /*fd00*/  FMUL.FTZ R106, R0, R112 ;  /* 0x00000070006a7220 */ /* 0x000fe20000410000 */
[----:B------:R-:W-:-:S02]  /*fd10*/  VIADD R112, R19, UR39 ;  /* 0x0000002713707c36 */ /* 0x000fc40008000000 */
[C---:B------:R-:W-:Y:S01]  /*fd20*/  FMUL.FTZ R15, R0.reuse, R31 ;  /* 0x0000001f000f7220 */ /* 0x040fe20000410000 */
[----:B------:R-:W-:Y:S01]  /*fd30*/  UMOV UR6, UR10 ;  /* 0x0000000a00067c82 */ /* 0x000fe20008000000 */
[C---:B------:R-:W-:Y:S01]  /*fd40*/  FMUL.FTZ R31, R0.reuse, R41 ;  /* 0x00000029001f7220 */ /* 0x040fe20000410000 */
[----:B------:R-:W-:Y:S01]  /*fd50*/  QGMMA.64x128x32.F32.E4M3.E4M3 R120, R204, gdesc[UR4], R120, gsb0 ;  /* 0x01e00004cc787df3 */ /* 0x000fe20008000878 */
[----:B------:R-:W-:Y:S01]  /*fd60*/  UIADD3 UR6, UR10, 0x2, URZ ;  /* 0x000000020a067890 */ /* 0x000fe2000fffe03f */
[C---:B01----:R-:W-:Y:S01]  /*fd70*/  FMUL.FTZ R6, R0.reuse, R24 ;  /* 0x0000001800067220 */ /* 0x043fe20000410000 */
[----:B------:R-:W-:Y:S01]  /*fd80*/  UMOV UR7, 0x80000020 ;  /* 0x8000002000077882 */ /* 0x000fe20000000000 */
        /* <DEDUP_REMOVED lines=87> */
[----:B------:R-:W-:-:S03]  /*10300*/  SHF.R.U32.HI R217, RZ, 0x7, R217 ;  /* 0x00000007ffd97819 */ /* 0x000fc600000116d9 */
[----:B------:R-:W-:Y:S01]  /*10310*/  @!P3 VIADD R40, R40, 0x28840 ;  /* 0x000288402828b836 */ /* 0x000fe20000000000 */
[----:B------:R-:W-:-:S03]  /*10320*/  IADD3 R115, -R217, 0xb, RZ ;  /* 0x0000000bd9737810 */ /* 0x000fc60007ffe1ff */
[----:B------:R-:W1:Y:S01]  /*10330*/  MUFU.TANH R10, R10 ;  /* 0x0000000a000a7308 */ /* 0x000e620000002400 */
[----:B------:R-:W-:-:S07]  /*10340*/  @!P3 PRMT R40, RZ, 0x654, R40 ;  /* 0x00000654ff28b816 */ /* 0x000fce0000000028 */
[----:B------:R-:W2:Y:S08]  /*10350*/  MUFU.TANH R7, R7 ;  /* 0x0000000700077308 */ /* 0x000eb00000002400 */
[----:B------:R-:W3:Y:S08]  /*10360*/  MUFU.TANH R11, R11 ;  /* 0x0000000b000b7308 */ /* 0x000ef00000002400 */
[----:B------:R-:W4:Y:S08]  /*10370*/  MUFU.TANH R12, R12 ;  /* 0x0000000c000c7308 */ /* 0x000f300000002400 */
        /* <DEDUP_REMOVED lines=105> */
[----:B------:R-:W-:Y:S01]  /*10a10*/  @P2 SHF.R.U32.HI R112, RZ, UR6, R41 ;  /* 0x00000006ff702c19 */ /* 0x000fe20008011629 */
[----:B------:R-:W-:-:S04]  /*10a20*/  VIADD R41, R114, 0x1 ;  /* 0x0000000172297836 */ /* 0x000fc80000000000 */
[----:B------:R-:W-:Y:S02]  /*10a30*/  IMAD R110, R18, -0x2, R41 ;  /* 0xfffffffe126e7824 */ /* 0x000fe400078e0229 */
[----:B------:R-:W0:Y:S03]  /*10a40*/  MUFU.TANH R99, R99 ;  /* 0x0000006300637308 */ /* 0x000e260000002400 */
[C---:B------:R-:W-:Y:S01]  /*10a50*/  IADD3 R117, R110.reuse, -UR25, R17 ;  /* 0x800000196e757c10 */ /* 0x040fe2000fffe011 */
[----:B------:R-:W-:-:S04]  /*10a60*/  VIADD R110, R110, 0xffffffff ;  /* 0xffffffff6e6e7836 */ /* 0x000fc80000000000 */
[----:B------:R-:W0:Y:S01]  /*10a70*/  MUFU.TANH R102, R102 ;  /* 0x0000006600667308 */ /* 0x000e220000002400 */
        /* <DEDUP_REMOVED lines=18> */
[----:B-1----:R-:W-:Y:S01]  /*10ba0*/  IMAD.IADD R115, R117, 0x1, R184 ;  /* 0x0000000175737824 */ /* 0x002fe200078e02b8 */
[----:B0-234-:R-:W-:Y:S06]  /*10bb0*/  @P1 BRA `(.L_x_6638) ;  /* 0x0000000000541947 */ /* 0x01dfec0003800000 */
[----:B------:R-:W-:Y:S01]  /*10bc0*/  IADD3 R119, R17, -UR25, R184 ;  /* 0x8000001911777c10 */ /* 0x000fe2000fffe0b8 */
        /* <DEDUP_REMOVED lines=11> */
.L_x_6640:
[----:B------:R-:W-:-:S05]  /*10c80*/  IMAD.U32 R184, RZ, RZ, UR24 ;  /* 0x00000018ffb87e24 */ /* 0x000fca000f8e00ff */
[----:B------:R-:W-:-:S13]  /*10c90*/  ISETP.NE.AND P1, PT, R184, 0x1, PT ;  /* 0x00000001b800780c */ /* 0x000fda0003f25270 */
[----:B------:R-:W0:Y:S02]  /*10ca0*/  @P1 LDC.64 R40, c[0x0][0x9e8] ;  /* 0x00027a00ff281b82 */ /* 0x000e240000000a00 */
[----:B0-----:R-:W-:-:S05]  /*10cb0*/  @P1 IMAD.HI.U32 R40, R119, R40, RZ ;  /* 0x0000002877281227 */ /* 0x001fca00078e00ff */
[----:B------:R-:W-:-:S07]  /*10cc0*/  @P1 SHF.R.U32.HI R119, RZ, R41, R40 ;  /* 0x00000029ff771219 */ /* 0x000fce0000011628 */
.L_x_6641:
[----:B------:R-:W-:Y:S05]  /*10cd0*/  BSYNC B0 ;  /* 0x0000000000007941 */ /* 0x000fea0003800000 */
.L_x_6639:
[----:B------:R-:W-:-:S05]  /*10ce0*/  IMAD R119, R119, R184, R110 ;  /* 0x000000b877777224 */ /* 0x000fca00078e026e */
[----:B------:R-:W-:Y:S02]  /*10cf0*/  VIADDMNMX R116, R119, R184, R116, PT ;  /* 0x000000b877747246 */ /* 0x000fe40003800174 */
[----:B------:R-:W-:-:S07]  /*10d00*/  VIMNMX R115, R115, R119, !PT ;  /* 0x0000007773737248 */ /* 0x000fce0007fe0100 */
.L_x_6638:
        /* <DEDUP_REMOVED lines=295> */
.L_x_6644:
[----:B------:R-:W-:-:S05]  /*11f80*/  IMAD.U32 R119, RZ, RZ, UR24 ;  /* 0x00000018ff777e24 */ /* 0x000fca000f8e00ff */
[----:B------:R-:W-:-:S13]  /*11f90*/  ISETP.NE.AND P6, PT, R119, 0x1, PT ;  /* 0x000000017700780c */ /* 0x000fda0003fc5270 */
[----:B------:R-:W0:Y:S02]  /*11fa0*/  @P6 LDC.64 R12, c[0x0][0x9e8] ;  /* 0x00027a00ff0c6b82 */ /* 0x000e240000000a00 */
[----:B0-----:R-:W-:-:S05]  /*11fb0*/  @P6 IMAD.HI.U32 R12, R115, R12, RZ ;  /* 0x0000000c730c6227 */ /* 0x001fca00078e00ff */
[----:B------:R-:W-:-:S07]  /*11fc0*/  @P6 SHF.R.U32.HI R115, RZ, R13, R12 ;  /* 0x0000000dff736219 */ /* 0x000fce000001160c */
.L_x_6645:
[----:B------:R-:W-:Y:S05]  /*11fd0*/  BSYNC B0 ;  /* 0x0000000000007941 */ /* 0x000fea0003800000 */
.L_x_6643:
[----:B------:R-:W-:-:S05]  /*11fe0*/  IMAD R110, R115, R119, R110 ;  /* 0x00000077736e7224 */ /* 0x000fca00078e026e */
[----:B------:R-:W-:Y:S02]  /*11ff0*/  VIADDMNMX R118, R110, R119, R118, PT ;  /* 0x000000776e767246 */ /* 0x000fe40003800176 */
[----:B------:R-:W-:-:S07]  /*12000*/  VIMNMX R117, R117, R110, !PT ;  /* 0x0000006e75757248 */ /* 0x000fce0007fe0100 */
.L_x_6642:
[----:B------:R-:W-:Y:S01]  /*12010*/  ISETP.GT.AND P1, PT, R117, 0x1, !P1 ;  /* 0x000000017500780c */ /* 0x000fe20004f24270 */
[----:B------:R-:W-:Y:S01]  /*12020*/  UMOV UR10, UR23 ;  /* 0x00000017000a7c82 */ /* 0x000fe20008000000 */
[----:B------:R-:W-:Y:S01]  /*12030*/  LOP3.LUT P6, RZ, R2, 0x40, RZ, 0xc0, !PT ;  /* 0x0000004002ff7812 */ /* 0x000fe200078cc0ff */
[----:B------:R-:W-:Y:S01]  /*12040*/  IMAD.U32 R115, RZ, RZ, UR10 ;  /* 0x0000000aff737e24 */ /* 0x000fe2000f8e00ff */
        /* <DEDUP_REMOVED lines=126> */
[----:B------:R-:W-:Y:S02]  /*12830*/  ISETP.GT.AND P4, PT, R117, 0xb1, !P4 ;  /* 0x000000b17500780c */ /* 0x000fe40006784270 */
        /* <DEDUP_REMOVED lines=22> */
[----:B0-----:R-:W-:-:S02]  /*129a0*/  FMNMX.FTZ R6, R110, R13, !PT ;  /* 0x0000000d6e067209 */ /* 0x001fc40007810000 */
[----:B------:R-:W-:Y:S02]  /*129b0*/  ISETP.GT.AND P1, PT, R117, 0x59, !P1 ;  /* 0x000000597500780c */ /* 0x000fe40004f24270 */
[----:B------:R-:W-:Y:S02]  /*129c0*/  FSEL R107, R107, -INF , !P5 ;  /* 0xff8000006b6b7808 */ /* 0x000fe40006800000 */
        /* <DEDUP_REMOVED lines=78> */
[C---:B------:R-:W-:Y:S02]  /*12eb0*/  ISETP.GT.AND P1, PT, R117.reuse, RZ, !P6 ;  /* 0x000000ff7500720c */ /* 0x040fe40007724270 */
[----:B------:R-:W-:Y:S02]  /*12ec0*/  LOP3.LUT P6, RZ, R2, 0x400, RZ, 0xc0, !PT ;  /* 0x0000040002ff7812 */ /* 0x000fe400078cc0ff */
[----:B------:R-:W-:Y:S02]  /*12ed0*/  ISETP.LT.OR P1, PT, R118, 0x1, P1 ;  /* 0x000000017600780c */ /* 0x000fe40000f21670 */
[----:B------:R-:W-:Y:S02]  /*12ee0*/  ISETP.GT.AND P2, PT, R117, 0xb9, !P6 ;  /* 0x000000b97500780c */ /* 0x000fe40007744270 */
[----:B------:R-:W-:Y:S01]  /*12ef0*/  FSEL R13, R7, -INF , !P1 ;  /* 0xff800000070d7808 */ /* 0x000fe20004800000 */
[----:B------:R-:W-:-:S01]  /*12f00*/  FFMA.FTZ R7, R6, R115, -8 ;  /* 0xc100000006077423 */ /* 0x000fc20000010073 */
[----:B------:R-:W-:-:S02]  /*12f10*/  FSETP.NEU.FTZ.AND P1, PT, R6, -INF , PT ;  /* 0xff8000000600780b */ /* 0x000fc40003f3d000 */
[----:B------:R-:W-:Y:S02]  /*12f20*/  ISETP.LT.OR P2, PT, R118, 0xba, P2 ;  /* 0x000000ba7600780c */ /* 0x000fe40001741670 */
[----:B------:R-:W-:Y:S02]  /*12f30*/  FSEL R7, R7, RZ, P1 ;  /* 0x000000ff07077208 */ /* 0x000fe40000800000 */
[----:B------:R-:W-:-:S03]  /*12f40*/  FSEL R109, R109, -INF , !P2 ;  /* 0xff8000006d6d7808 */ /* 0x000fc60005000000 */
        /* <DEDUP_REMOVED lines=54> */
[----:B------:R-:W-:-:S02]  /*132b0*/  FMNMX.FTZ R119, R43, R54, !PT ;  /* 0x000000362b777209 */ /* 0x000fc40007810000 */
[----:B------:R-:W-:Y:S01]  /*132c0*/  FSEL R106, R6, RZ, P1 ;  /* 0x000000ff066a7208 */ /* 0x000fe20000800000 */
[----:B0-----:R-:W-:Y:S01]  /*132d0*/  FFMA.FTZ R110, R60, UR10, -R7 ;  /* 0x0000000a3c6e7c23 */ /* 0x001fe20008010807 */
[----:B------:R-:W-:Y:S01]  /*132e0*/  FMNMX.FTZ R54, R46, R119, !PT ;  /* 0x000000772e367209 */ /* 0x000fe20007810000 */
[----:B------:R-:W-:Y:S02]  /*132f0*/  MUFU.EX2 R12, R12 ;  /* 0x0000000c000c7308 */ /* 0x000fe40000000800 */
[----:B------:R-:W-:-:S01]  /*13300*/  FADD.FTZ R106, -R106, R9 ;  /* 0x000000096a6a7221 */ /* 0x000fc20000010100 */
[----:B------:R-:W-:-:S04]  /*13310*/  FMNMX.FTZ R119, R47, R54, !PT ;  /* 0x000000362f777209 */ /* 0x000fc80007810000 */
[----:B------:R-:W-:Y:S01]  /*13320*/  FMNMX.FTZ R58, R50, R119, !PT ;  /* 0x00000077323a7209 */ /* 0x000fe20007810000 */
[----:B------:R0:W-:Y:S03]  /*13330*/  MUFU.EX2 R54, R112 ;  /* 0x0000007000367308 */ /* 0x0001e60000000800 */
[----:B------:R-:W-:-:S04]  /*13340*/  FMNMX.FTZ R119, R51, R58, !PT ;  /* 0x0000003a33777209 */ /* 0x000fc80007810000 */
[----:B------:R-:W-:Y:S01]  /*13350*/  FMNMX.FTZ R58, R52, R119, !PT ;  /* 0x00000077343a7209 */ /* 0x000fe20007810000 */
[----:B------:R-:W-:Y:S01]  /*13360*/  MUFU.EX2 R115, R115 ;  /* 0x0000007300737308 */ /* 0x000fe20000000800 */
[----:B0-----:R-:W-:-:S02]  /*13370*/  FFMA.FTZ R112, R74, UR10, -R7 ;  /* 0x0000000a4a707c23 */ /* 0x001fc40008010807 */
[----:B------:R-:W-:-:S04]  /*13380*/  FMNMX.FTZ R119, R53, R58, !PT ;  /* 0x0000003a35777209 */ /* 0x000fc80007810000 */
[----:B------:R-:W-:Y:S01]  /*13390*/  FMNMX.FTZ R60, R56, R119, !PT ;  /* 0x00000077383c7209 */ /* 0x000fe20007810000 */
[----:B------:R0:W-:Y:S03]  /*133a0*/  MUFU.EX2 R58, R110 ;  /* 0x0000006e003a7308 */ /* 0x0001e60000000800 */
[----:B------:R-:W-:-:S04]  /*133b0*/  FMNMX.FTZ R60, R57, R60, !PT ;  /* 0x0000003c393c7209 */ /* 0x000fc80007810000 */
[----:B------:R-:W-:Y:S01]  /*133c0*/  FMNMX.FTZ R119, R61, R60, !PT ;  /* 0x0000003c3d777209 */ /* 0x000fe20007810000 */
[----:B------:R-:W-:-:S01]  /*133d0*/  FFMA.FTZ R60, R66, UR10, -R7 ;  /* 0x0000000a423c7c23 */ /* 0x000fc20008010807 */
[----:B0-----:R-:W-:Y:S01]  /*133e0*/  FFMA.FTZ R110, R70, UR10, -R7 ;  /* 0x0000000a466e7c23 */ /* 0x001fe20008010807 */
        /* <DEDUP_REMOVED lines=9> */
[----:B------:R0:W-:Y:S01]  /*13480*/  MUFU.EX2 R66, R110 ;  /* 0x0000006e00427308 */ /* 0x0001e20000000800 */
[----:B------:R-:W-:-:S04]  /*13490*/  FMNMX.FTZ R119, R73, R70, !PT ;  /* 0x0000004649777209 */ /* 0x000fc80007810000 */
[----:B------:R-:W-:-:S03]  /*134a0*/  FMNMX.FTZ R70, R76, R119, !PT ;  /* 0x000000774c467209 */ /* 0x000fc60007810000 */
[----:B------:R-:W-:Y:S01]  /*134b0*/  MUFU.EX2 R21, R21 ;  /* 0x0000001500157308 */ /* 0x000fe20000000800 */
[----:B------:R-:W-:Y:S01]  /*134c0*/  FMNMX.FTZ R119, R77, R70, !PT ;  /* 0x000000464d777209 */ /* 0x000fe20007810000 */
[----:B0-----:R-:W-:-:S03]  /*134d0*/  FFMA.FTZ R110, R78, UR10, -R7 ;  /* 0x0000000a4e6e7c23 */ /* 0x001fc60008010807 */
        /* <DEDUP_REMOVED lines=18> */
[----:B------:R-:W-:Y:S01]  /*13600*/  IMAD.U32 R108, RZ, RZ, UR10 ;  /* 0x0000000aff6c7e24 */ /* 0x000fe2000f8e00ff */
[----:B------:R-:W-:Y:S01]  /*13610*/  MUFU.EX2 R27, R27 ;  /* 0x0000001b001b7308 */ /* 0x000fe20000000800 */
[----:B0-----:R-:W-:-:S01]  /*13620*/  FFMA.FTZ R112, R86, UR10, -R7 ;  /* 0x0000000a56707c23 */ /* 0x001fc20008010807 */
[----:B------:R-:W-:-:S04]  /*13630*/  FMNMX.FTZ R86, R101, R82, !PT ;  /* 0x0000005265567209 */ /* 0x000fc80007810000 */
[----:B------:R-:W-:Y:S02]  /*13640*/  FMNMX.FTZ R86, R103, R86, !PT ;  /* 0x0000005667567209 */ /* 0x000fe40007810000 */
[----:B------:R0:W-:Y:S02]  /*13650*/  MUFU.EX2 R82, R112 ;  /* 0x0000007000527308 */ /* 0x0001e40000000800 */
[----:B------:R-:W-:-:S04]  /*13660*/  FMNMX.FTZ R86, R105, R86, !PT ;  /* 0x0000005669567209 */ /* 0x000fc80007810000 */
[----:B------:R-:W-:Y:S02]  /*13670*/  FMNMX.FTZ R86, R107, R86, !PT ;  /* 0x000000566b567209 */ /* 0x000fe40007810000 */
[----:B------:R-:W-:Y:S02]  /*13680*/  MUFU.EX2 R30, R30 ;  /* 0x0000001e001e7308 */ /* 0x000fe40000000800 */
[----:B------:R-:W-:-:S05]  /*13690*/  FMNMX.FTZ R110, R109, R86, !PT ;  /* 0x000000566d6e7209 */ /* 0x000fca0007810000 */
[----:B------:R-:W0:Y:S01]  /*136a0*/  SHFL.BFLY PT, R117, R110, 0x2, 0x1f ;  /* 0x0c401f006e757f89 */ /* 0x000e2200000e0000 */
[----:B------:R-:W-:Y:S08]  /*136b0*/  MUFU.EX2 R31, R31 ;  /* 0x0000001f001f7308 */ /* 0x000ff00000000800 */
[----:B------:R-:W-:Y:S08]  /*136c0*/  MUFU.EX2 R34, R34 ;  /* 0x0000002200227308 */ /* 0x000ff00000000800 */
[----:B------:R-:W-:Y:S01]  /*136d0*/  MUFU.EX2 R35, R35 ;  /* 0x0000002300237308 */ /* 0x000fe20000000800 */
[----:B0-----:R-:W-:Y:S01]  /*136e0*/  FMNMX.FTZ R112, R110, R117, !PT ;  /* 0x000000756e707209 */ /* 0x001fe20007810000 */
[--C-:B------:R-:W-:Y:S01]  /*136f0*/  FFMA.FTZ R117, R104, UR10, -R7.reuse ;  /* 0x0000000a68757c23 */ /* 0x100fe20008010807 */
[----:B------:R-:W-:-:S01]  /*13700*/  FFMA.FTZ R104, R111, UR10, -R7 ;  /* 0x0000000a6f687c23 */ /* 0x000fc20008010807 */
[----:B------:R-:W-:-:S04]  /*13710*/  FMUL.FTZ R111, R106, UR10 ;  /* 0x0000000a6a6f7c20 */ /* 0x000fc80008410000 */
[----:B------:R-:W-:Y:S01]  /*13720*/  MUFU.EX2 R38, R38 ;  /* 0x0000002600267308 */ /* 0x000fe20000000800 */
[----:B------:R-:W0:Y:S07]  /*13730*/  SHFL.BFLY PT, R185, R112, 0x1, 0x1f ;  /* 0x0c201f0070b97f89 */ /* 0x000e2e00000e0000 */
[----:B------:R-:W1:Y:S08]  /*13740*/  MUFU.EX2 R111, R111 ;  /* 0x0000006f006f7308 */ /* 0x000e700000000800 */
[----:B------:R-:W-:Y:S08]  /*13750*/  MUFU.EX2 R39, R39 ;  /* 0x0000002700277308 */ /* 0x000ff00000000800 */
[----:B------:R-:W-:Y:S01]  /*13760*/  MUFU.EX2 R45, R45 ;  /* 0x0000002d002d7308 */ /* 0x000fe20000000800 */
[----:B0-----:R-:W-:-:S04]  /*13770*/  FMNMX.FTZ R7, R112, R185, !PT ;  /* 0x000000b970077209 */ /* 0x001fc80007810000 */
        /* <DEDUP_REMOVED lines=31> */
[----:B------:R-:W-:Y:S01]  /*13970*/  FFMA.FTZ R64, R68, UR10, -R106 ;  /* 0x0000000a44407c23 */ /* 0x000fe2000801086a */
[----:B-1----:R-:W-:-:S01]  /*13980*/  FFMA.FTZ R68, R111, R5, R12 ;  /* 0x000000056f447223 */ /* 0x002fc2000001000c */
[----:B------:R-:W-:Y:S01]  /*13990*/  FFMA.FTZ R101, R101, UR10, -R106 ;  /* 0x0000000a65657c23 */ /* 0x000fe2000801086a */
[----:B------:R-:W-:Y:S01]  /*139a0*/  FMUL.FTZ R110, R57, UR10 ;  /* 0x0000000a396e7c20 */ /* 0x000fe20008410000 */
[----:B------:R-:W-:Y:S01]  /*139b0*/  MUFU.EX2 R13, R13 ;  /* 0x0000000d000d7308 */ /* 0x000fe20000000800 */
[----:B------:R-:W-:-:S01]  /*139c0*/  FADD.FTZ R113, R115, R68 ;  /* 0x0000004473717221 */ /* 0x000fc20000010000 */
[--C-:B------:R-:W-:Y:S01]  /*139d0*/  FFMA.FTZ R57, R62, UR10, -R106.reuse ;  /* 0x0000000a3e397c23 */ /* 0x100fe2000801086a */
[----:B------:R-:W-:-:S01]  /*139e0*/  FFMA.FTZ R62, R65, UR10, -R106 ;  /* 0x0000000a413e7c23 */ /* 0x000fc2000801086a */
[----:B------:R-:W-:Y:S01]  /*139f0*/  FFMA.FTZ R65, R69, UR10, -R106 ;  /* 0x0000000a45417c23 */ /* 0x000fe2000801086a */
[----:B------:R-:W-:-:S01]  /*13a00*/  FADD.FTZ R68, R10, R113 ;  /* 0x000000710a447221 */ /* 0x000fc20000010000 */
[----:B------:R-:W-:-:S02]  /*13a10*/  FFMA.FTZ R107, R107, UR10, -R106 ;  /* 0x0000000a6b6b7c23 */ /* 0x000fc4000801086a */
[----:B------:R-:W0:Y:S01]  /*13a20*/  MUFU.EX2 R110, R110 ;  /* 0x0000006e006e7308 */ /* 0x000e220000000800 */
[----:B------:R-:W-:-:S01]  /*13a30*/  FADD.FTZ R69, R41, R68 ;  /* 0x0000004429457221 */ /* 0x000fc20000010000 */
[----:B------:R-:W-:-:S03]  /*13a40*/  FFMA.FTZ R68, R72, UR10, -R106 ;  /* 0x0000000a48447c23 */ /* 0x000fc6000801086a */
[----:B------:R-:W-:Y:S01]  /*13a50*/  FADD.FTZ R72, R20, R69 ;  /* 0x0000004514487221 */ /* 0x000fe20000010000 */
[----:B------:R-:W-:-:S02]  /*13a60*/  FFMA.FTZ R69, R73, UR10, -R106 ;  /* 0x0000000a49457c23 */ /* 0x000fc4000801086a */
[----:B------:R-:W1:Y:S01]  /*13a70*/  MUFU.EX2 R11, R11 ;  /* 0x0000000b000b7308 */ /* 0x000e620000000800 */
[----:B------:R-:W-:-:S04]  /*13a80*/  FADD.FTZ R113, R21, R72 ;  /* 0x0000004815717221 */ /* 0x000fc80000010000 */
[----:B------:R-:W-:-:S03]  /*13a90*/  FADD.FTZ R72, R26, R113 ;  /* 0x000000711a487221 */ /* 0x000fc60000010000 */
[----:B------:R-:W2:Y:S01]  /*13aa0*/  MUFU.EX2 R14, R14 ;  /* 0x0000000e000e7308 */ /* 0x000ea20000000800 */
[----:B0-----:R-:W-:-:S01]  /*13ab0*/  FFMA.FTZ R5, R110, R4, R13 ;  /* 0x000000046e057223 */ /* 0x001fc2000001000d */
[----:B------:R-:W-:Y:S01]  /*13ac0*/  FADD.FTZ R73, R27, R72 ;  /* 0x000000481b497221 */ /* 0x000fe20000010000 */
[----:B------:R-:W-:-:S02]  /*13ad0*/  FFMA.FTZ R72, R76, UR10, -R106 ;  /* 0x0000000a4c487c23 */ /* 0x000fc4000801086a */
[----:B------:R-:W-:Y:S01]  /*13ae0*/  FADD.FTZ R4, R108, R5 ;  /* 0x000000056c047221 */ /* 0x000fe20000010000 */
[----:B------:R-:W-:-:S01]  /*13af0*/  FADD.FTZ R76, R30, R73 ;  /* 0x000000491e4c7221 */ /* 0x000fc20000010000 */
[----:B------:R-:W-:Y:S01]  /*13b00*/  FFMA.FTZ R73, R77, UR10, -R106 ;  /* 0x0000000a4d497c23 */ /* 0x000fe2000801086a */
[----:B------:R-:W0:Y:S01]  /*13b10*/  MUFU.EX2 R15, R15 ;  /* 0x0000000f000f7308 */ /* 0x000e220000000800 */
[----:B-1----:R-:W-:-:S01]  /*13b20*/  FADD.FTZ R5, R11, R4 ;  /* 0x000000040b057221 */ /* 0x002fc20000010000 */
[----:B------:R-:W-:-:S04]  /*13b30*/  FADD.FTZ R113, R31, R76 ;  /* 0x0000004c1f717221 */ /* 0x000fc80000010000 */
[----:B------:R-:W-:Y:S02]  /*13b40*/  FADD.FTZ R76, R34, R113 ;  /* 0x00000071224c7221 */ /* 0x000fe40000010000 */
[----:B------:R-:W1:Y:S01]  /*13b50*/  MUFU.EX2 R24, R24 ;  /* 0x0000001800187308 */ /* 0x000e620000000800 */
[----:B--2---:R-:W-:-:S01]  /*13b60*/  FADD.FTZ R4, R14, R5 ;  /* 0x000000050e047221 */ /* 0x004fc20000010000 */
[----:B------:R-:W-:Y:S01]  /*13b70*/  FADD.FTZ R77, R35, R76 ;  /* 0x0000004c234d7221 */ /* 0x000fe20000010000 */
[----:B------:R-:W-:-:S03]  /*13b80*/  FFMA.FTZ R76, R80, UR10, -R106 ;  /* 0x0000000a504c7c23 */ /* 0x000fc6000801086a */
[----:B------:R-:W-:Y:S01]  /*13b90*/  FADD.FTZ R80, R38, R77 ;  /* 0x0000004d26507221 */ /* 0x000fe20000010000 */
[----:B------:R-:W-:-:S01]  /*13ba0*/  FFMA.FTZ R77, R81, UR10, -R106 ;  /* 0x0000000a514d7c23 */ /* 0x000fc2000801086a */
[----:B------:R-:W2:Y:S01]  /*13bb0*/  MUFU.EX2 R25, R25 ;  /* 0x0000001900197308 */ /* 0x000ea20000000800 */
[----:B0-----:R-:W-:-:S01]  /*13bc0*/  FADD.FTZ R5, R15, R4 ;  /* 0x000000040f057221 */ /* 0x001fc20000010000 */
[----:B------:R-:W-:-:S04]  /*13bd0*/  FADD.FTZ R113, R39, R80 ;  /* 0x0000005027717221 */ /* 0x000fc80000010000 */
[----:B------:R-:W-:Y:S02]  /*13be0*/  FADD.FTZ R80, R40, R113 ;  /* 0x0000007128507221 */ /* 0x000fe40000010000 */
[----:B------:R-:W0:Y:S01]  /*13bf0*/  MUFU.EX2 R28, R28 ;  /* 0x0000001c001c7308 */ /* 0x000e220000000800 */
[----:B-1----:R-:W-:-:S01]  /*13c00*/  FADD.FTZ R4, R24, R5 ;  /* 0x0000000518047221 */ /* 0x002fc20000010000 */
[----:B------:R-:W-:Y:S01]  /*13c10*/  FADD.FTZ R81, R45, R80 ;  /* 0x000000502d517221 */ /* 0x000fe20000010000 */
[----:B------:R-:W-:-:S03]  /*13c20*/  FFMA.FTZ R80, R84, UR10, -R106 ;  /* 0x0000000a54507c23 */ /* 0x000fc6000801086a */
[----:B------:R-:W-:Y:S01]  /*13c30*/  FADD.FTZ R84, R44, R81 ;  /* 0x000000512c547221 */ /* 0x000fe20000010000 */
[----:B------:R-:W-:-:S01]  /*13c40*/  FFMA.FTZ R81, R85, UR10, -R106 ;  /* 0x0000000a55517c23 */ /* 0x000fc2000801086a */
[----:B------:R-:W1:Y:S01]  /*13c50*/  MUFU.EX2 R29, R29 ;  /* 0x0000001d001d7308 */ /* 0x000e620000000800 */
[----:B--2---:R-:W-:-:S01]  /*13c60*/  FADD.FTZ R5, R25, R4 ;  /* 0x0000000419057221 */ /* 0x004fc20000010000 */
[----:B------:R-:W-:-:S04]  /*13c70*/  FADD.FTZ R113, R49, R84 ;  /* 0x0000005431717221 */ /* 0x000fc80000010000 */
[----:B------:R-:W-:Y:S02]  /*13c80*/  FADD.FTZ R84, R48, R113 ;  /* 0x0000007130547221 */ /* 0x000fe40000010000 */
        /* <DEDUP_REMOVED lines=26> */
[----:B------:R-:W-:-:S03]  /*13e30*/  FFMA.FTZ R84, R88, UR10, -R106 ;  /* 0x0000000a58547c23 */ /* 0x000fc6000801086a */
[----:B------:R-:W-:Y:S01]  /*13e40*/  FADD.FTZ R88, R54, R85 ;  /* 0x0000005536587221 */ /* 0x000fe20000010000 */
[----:B------:R-:W-:-:S01]  /*13e50*/  FFMA.FTZ R85, R89, UR10, -R106 ;  /* 0x0000000a59557c23 */ /* 0x000fc2000801086a */
[----:B------:R-:W-:Y:S01]  /*13e60*/  FFMA.FTZ R89, R93, UR10, -R106 ;  /* 0x0000000a5d597c23 */ /* 0x000fe2000801086a */
        /* <DEDUP_REMOVED lines=21> */
[----:B-1----:R-:W-:-:S04]  /*13fc0*/  FADD.FTZ R113, R67, R92 ;  /* 0x0000005c43717221 */ /* 0x002fc80000010000 */
[----:B------:R-:W-:-:S03]  /*13fd0*/  FADD.FTZ R4, R66, R113 ;  /* 0x0000007142047221 */ /* 0x000fc60000010000 */
        /* <DEDUP_REMOVED lines=8> */
[----:B--2---:R-:W-:-:S01]  /*14060*/  FADD.FTZ R93, R65, R92 ;  /* 0x0000005c415d7221 */ /* 0x004fc20000010000 */
[----:B------:R-:W-:-:S06]  /*14070*/  FFMA.FTZ R92, R96, UR10, -R106 ;  /* 0x0000000a605c7c23 */ /* 0x000fcc000801086a */
[----:B------:R-:W2:Y:S01]  /*14080*/  MUFU.EX2 R69, R69 ;  /* 0x0000004500457308 */ /* 0x000ea20000000800 */
[----:B0-----:R-:W-:-:S01]  /*14090*/  FADD.FTZ R96, R68, R93 ;  /* 0x0000005d44607221 */ /* 0x001fc20000010000 */
[----:B------:R-:W-:-:S06]  /*140a0*/  FFMA.FTZ R93, R99, UR10, -R106 ;  /* 0x0000000a635d7c23 */ /* 0x000fcc000801086a */
        /* <DEDUP_REMOVED lines=35> */
[--C-:B------:R-:W-:Y:S01]  /*142e0*/  FFMA.FTZ R100, R105, UR10, -R106.reuse ;  /* 0x0000000a69647c23 */ /* 0x100fe2000801086a */
[----:B------:R-:W-:-:S05]  /*142f0*/  FFMA.FTZ R106, R109, UR10, -R106 ;  /* 0x0000000a6d6a7c23 */ /* 0x000fca000801086a */
        /* <DEDUP_REMOVED lines=35> */
[----:B------:R-:W-:Y:S01]  /*14530*/  FADD.FTZ R5, R9, R4 ;  /* 0x0000000409057221 */ /* 0x000fe20000010000 */
[----:B-1----:R-:W-:-:S01]  /*14540*/  FADD.FTZ R4, R106, R103 ;  /* 0x000000676a047221 */ /* 0x002fc20000010000 */
[----:B------:R-:W-:Y:S06]  /*14550*/  @!P0 BRA `(.L_x_6646) ;  /* 0x0000000000048947 */ /* 0x000fec0003800000 */
[----:B------:R-:W-:Y:S01]  /*14560*/  BPT.TRAP 0x1 ;  /* 0x000000040000795c */ /* 0x000fe20000300000 */
.L_x_6646:
        /* <DEDUP_REMOVED lines=124> */
.L_x_6629:
[----:B------:R-:W-:Y:S06]  /*14d30*/  BAR.ARV 0x8, 0x180 ;  /* 0x0206000000007b1d */ /* 0x000fec0000002000 */
[----:B------:R-:W-:Y:S05]  /*14d40*/  @!P0 BRA `(.L_x_6648) ;  /* 0x0000000000048947 */ /* 0x000fea0003800000 */
[----:B------:R-:W-:Y:S01]  /*14d50*/  BPT.TRAP 0x1 ;  /* 0x000000040000795c */ /* 0x000fe20000300000 */
.L_x_6648:
[----:B------:R-:W-:Y:S01]  /*14d60*/  ULEA UR9, UR47, UR45, 0x3 ;  /* 0x0000002d2f097291 */ /* 0x000fe2000f8e183f */
[----:B------:R-:W-:-:S05]  /*14d70*/  IMAD.U32 R0, RZ, RZ, UR37 ;  /* 0x00000025ff007e24 */ /* 0x000fca000f8e00ff */
[----:B------:R-:W-:-:S04]  /*14d80*/  SHF.L.U32 R0, R0, 0x1f, RZ ;  /* 0x0000001f00007819 */ /* 0x000fc800000006ff */
[----:B------:R0:W1:Y:S01]  /*14d90*/  SYNCS.PHASECHK.TRANS64.TRYWAIT P1, [UR9+0x28850], R0 ;  /* 0x02885000ff0075a7 */ /* 0x0000620008020149 */
[----:B------:R-:W-:Y:S05]  /*14da0*/  @!P0 BRA `(.L_x_6649) ;  /* 0x0000000000048947 */ /* 0x000fea0003800000 */
[----:B------:R-:W-:Y:S01]  /*14db0*/  BPT.TRAP 0x1 ;  /* 0x000000040000795c */ /* 0x000fe20000300000 */
.L_x_6649:
[----:B-1----:R-:W-:Y:S05]  /*14dc0*/  @P1 BRA `(.L_x_6650) ;  /* 0x0000000000081947 */ /* 0x002fea0003800000 */
[----:B------:R-:W1:Y:S02]  /*14dd0*/  SYNCS.PHASECHK.TRANS64.TRYWAIT P1, [UR9+0x28850], R0 ;  /* 0x02885000ff0075a7 */ /* 0x000e640008020149 */
[----:B-1----:R-:W-:Y:S05]  /*14de0*/  @!P1 BRA `(.L_x_6651) ;  /* 0x0000007400789947 */ /* 0x002fea0003800000 */
.L_x_6650:
        /* <DEDUP_REMOVED lines=15> */
[----:B------:R-:W-:Y:S01]  /*14ee0*/  QGMMA.64x128x32.F32.E4M3.E4M3 R120, R204, gdesc[UR4], R120, gsb0 ;  /* 0x01e00004cc787df3 */ /* 0x000fe20008000878 */
[----:B------:R-:W-:Y:S01]  /*14ef0*/  UMOV UR7, 0x80000020 ;  /* 0x8000002000077882 */ /* 0x000fe20000000000 */
[----:B------:R-:W-:Y:S01]  /*14f00*/  UMOV UR6, UR4 ;  /* 0x0000000400067c82 */ /* 0x000fe20008000000 */
[----:B------:R-:W-:Y:S01]  /*14f10*/  UIADD3 UR4, UR8, 0x200, URZ ;  /* 0x0000020008047890 */ /* 0x000fe2000fffe03f */
[----:B------:R-:W-:Y:S02]  /*14f20*/  WARPGROUP.DEPBAR.LE gsb0, 0x0 ;  /* 0x00008000000079c5 */ /* 0x000fe40000010000 */
[----:B------:R-:W-:-:S06]  /*14f30*/  WARPGROUP.ARRIVE ;  /* 0x00000000000079c5 */ /* 0x000fcc0000000000 */
[----:B------:R-:W-:Y:S01]  /*14f40*/  QGMMA.64x128x32.F32.E4M3.E4M3 R120, R200, gdesc[UR4], R120, gsb0 ;  /* 0x01e00004c8787df3 */ /* 0x000fe20008000878 */
[----:B------:R-:W-:Y:S01]  /*14f50*/  UMOV UR6, UR4 ;  /* 0x0000000400067c82 */ /* 0x000fe20008000000 */
[----:B------:R-:W-:Y:S01]  /*14f60*/  UMOV UR7, 0x80000020 ;  /* 0x8000002000077882 */ /* 0x000fe20000000000 */
[----:B------:R-:W-:Y:S01]  /*14f70*/  @UP0 UIMAD.WIDE.U32 UR4, UR40, UR14, URZ ;  /* 0x0000000e280402a5 */ /* 0x000fe2000f8e003f */
[----:B------:R-:W-:Y:S02]  /*14f80*/  WARPGROUP.DEPBAR.LE gsb0, 0x0 ;  /* 0x00008000000079c5 */ /* 0x000fe40000010000 */
[----:B------:R-:W-:-:S06]  /*14f90*/  WARPGROUP.ARRIVE ;  /* 0x00000000000079c5 */ /* 0x000fcc0000000000 */
[----:B------:R-:W-:Y:S01]  /*14fa0*/  QGMMA.64x128x32.F32.E4M3.E4M3 R120, R196, gdesc[UR4], R120, gsb0 ;  /* 0x01e00004c4787df3 */ /* 0x000fe20008000878 */
        /* <DEDUP_REMOVED lines=12> */
[----:B------:R-:W-:Y:S01]  /*15070*/  UIADD3 UR4, UR8, 0x202, URZ ;  /* 0x0000020208047890 */ /* 0x000fe2000fffe03f */
[----:B------:R-:W-:-:S03]  /*15080*/  IMAD.U32 R8, RZ, RZ, UR6 ;  /* 0x00000006ff087e24 */ /* 0x000fc6000f8e00ff */
[----:B------:R-:W-:Y:S01]  /*15090*/  IMAD.U32 R9, RZ, RZ, UR7 ;  /* 0x00000007ff097e24 */ /* 0x000fe2000f8e00ff */
[----:B------:R-:W-:Y:S02]  /*150a0*/  UMOV UR7, 0x80000020 ;  /* 0x8000002000077882 */ /* 0x000fe40000000000 */
[----:B------:R-:W-:Y:S02]  /*150b0*/  UMOV UR6, UR4 ;  /* 0x0000000400067c82 */ /* 0x000fe40008000000 */
[----:B------:R2:W3:Y:S01]  /*150c0*/  @P1 LDG.E R10, desc[UR48][R8.64] ;  /* 0x00000030080a1981 */ /* 0x0004e2000c1e1900 */
[----:B------:R-:W-:Y:S02]  /*150d0*/  WARPGROUP.DEPBAR.LE gsb0, 0x0 ;  /* 0x00008000000079c5 */ /* 0x000fe40000010000 */
[----:B------:R-:W-:-:S06]  /*150e0*/  WARPGROUP.ARRIVE ;  /* 0x00000000000079c5 */ /* 0x000fcc0000000000 */
[----:B------:R-:W-:Y:S01]  /*150f0*/  QGMMA.64x128x32.F32.E4M3.E4M3 R120, R192, gdesc[UR4], R120, gsb0 ;  /* 0x01e00004c0787df3 */ /* 0x000fe20008000878 */
[----:B------:R-:W-:Y:S01]  /*15100*/  UIADD3 UR4, UR8, 0x400, URZ ;  /* 0x0000040008047890 */ /* 0x000fe2000fffe03f */
[----:B------:R-:W-:-:S06]  /*15110*/  UMOV UR7, 0x80000020 ;  /* 0x8000002000077882 */ /* 0x000fcc0000000000 */
[----:B------:R-:W-:Y:S01]  /*15120*/  UMOV UR6, UR4 ;  /* 0x0000000400067c82 */ /* 0x000fe20008000000 */
[----:B------:R-:W-:Y:S01]  /*15130*/  UIADD3 UR8, UR8, 0x402, URZ ;  /* 0x0000040208087890 */ /* 0x000fe2000fffe03f */
[----:B01----:R-:W0:Y:S04]  /*15140*/  SHFL.BFLY PT, R0, R5, 0x2, 0x1f ;  /* 0x0c401f0005007f89 */ /* 0x003e2800000e0000 */
[----:B------:R-:W1:Y:S01]  /*15150*/  SHFL.BFLY PT, R11, R4, 0x2, 0x1f ;  /* 0x0c401f00040b7f89 */ /* 0x000e6200000e0000 */
[----:B------:R-:W-:Y:S02]  /*15160*/  WARPGROUP.DEPBAR.LE gsb0, 0x0 ;  /* 0x00008000000079c5 */ /* 0x000fe40000010000 */
[----:B------:R-:W-:-:S06]  /*15170*/  WARPGROUP.ARRIVE ;  /* 0x00000000000079c5 */ /* 0x000fcc0000000000 */
[----:B------:R-:W-:Y:S01]  /*15180*/  QGMMA.64x128x32.F32.E4M3.E4M3 R120, R188, gdesc[UR4], R120, gsb0 ;  /* 0x01e00004bc787df3 */ /* 0x000fe20008000878 */
[----:B------:R-:W-:Y:S01]  /*15190*/  UMOV UR6, UR8 ;  /* 0x0000000800067c82 */ /* 0x000fe20008000000 */
[----:B------:R-:W-:Y:S01]  /*151a0*/  UMOV UR7, 0x80000020 ;  /* 0x8000002000077882 */ /* 0x000fe20000000000 */
[----:B0-----:R-:W-:-:S01]  /*151b0*/  FADD.FTZ R0, R0, R5 ;  /* 0x0000000500007221 */ /* 0x001fc20000010000 */
[----:B-1----:R-:W-:-:S04]  /*151c0*/  FADD.FTZ R11, R11, R4 ;  /* 0x000000040b0b7221 */ /* 0x002fc80000010000 */
[----:B------:R-:W0:Y:S04]  /*151d0*/  SHFL.BFLY PT, R3, R0, 0x1, 0x1f ;  /* 0x0c201f0000037f89 */ /* 0x000e2800000e0000 */
        /* <DEDUP_REMOVED lines=33> */
.L_x_6652:
        /* <DEDUP_REMOVED lines=13> */
[----:B------:R-:W-:Y:S01]  /*154c0*/  SYNCS.ARRIVE.TRANS64.RED.A1T0 RZ, [UR4], RZ ;  /* 0x000000ffffff79a7 */ /* 0x000fe20008100404 */
        /* <DEDUP_REMOVED lines=60> */
.L_x_6578:
        /* <DEDUP_REMOVED lines=26> */
[----:B0-----:R-:W-:Y:S01]  /*15a30*/  IMAD.SHL.U32 R5, R46, 0x4, RZ ;  /* 0x000000042e057824 */ /* 0x001fe200078e00ff */
        /* <DEDUP_REMOVED lines=12> */
[----:B------:R-:W-:Y:S01]  /*15b00*/  VIADD R59, R19, UR39 ;  /* 0x00000027133b7c36 */ /* 0x000fe20008000000 */
[----:B------:R-:W-:Y:S02]  /*15b10*/  LOP3.LUT R5, R5, 0xc, RZ, 0xc0, !PT ;  /* 0x0000000c05057812 */ /* 0x000fe400078ec0ff */
[----:B------:R-:W-:Y:S02]  /*15b20*/  F2FP.BF16.F32.PACK_AB R45, R124, R45 ;  /* 0x0000002d7c2d723e */ /* 0x000fe400000010ff */
[----:B------:R-:W-:-:S02]  /*15b30*/  F2FP.BF16.F32.PACK_AB R44, R125, R44 ;  /* 0x0000002c7d2c723e */ /* 0x000fc400000010ff */
[----:B------:R-:W-:Y:S02]  /*15b40*/  F2FP.BF16.F32.PACK_AB R39, R134, R39 ;  /* 0x000000278627723e */ /* 0x000fe400000010ff */
[----:B------:R-:W-:Y:S02]  /*15b50*/  F2FP.BF16.F32.PACK_AB R38, R135, R38 ;  /* 0x000000268726723e */ /* 0x000fe400000010ff */
[----:B------:R-:W-:Y:S02]  /*15b60*/  F2FP.BF16.F32.PACK_AB R37, R140, R37 ;  /* 0x000000258c25723e */ /* 0x000fe400000010ff */
[----:B------:R-:W-:Y:S01]  /*15b70*/  F2FP.BF16.F32.PACK_AB R36, R141, R36 ;  /* 0x000000248d24723e */ /* 0x000fe200000010ff */
[----:B------:R-:W-:Y:S01]  /*15b80*/  USHF.R.S32.HI UR12, URZ, 0x1f, UR41 ;  /* 0x0000001f3f0c7899 */ /* 0x000fe20008011429 */
[----:B------:R-:W-:Y:S01]  /*15b90*/  BAR.SYNC.DEFER_BLOCKING 0x1, 0x100 ;  /* 0x0044000000007b1d */ /* 0x000fe20000010000 */
[----:B------:R-:W-:-:S05]  /*15ba0*/  IADD3 R6, P0, R5, UR6, RZ ;  /* 0x0000000605067c10 */ /* 0x000fca000ff1e0ff */
[----:B------:R-:W-:Y:S01]  /*15bb0*/  IMAD.X R7, RZ, RZ, UR7, P0 ;  /* 0x00000007ff077e24 */ /* 0x000fe200080e06ff */
[----:B------:R-:W-:Y:S01]  /*15bc0*/  ULDC.64 UR8, c[0x0][0xb90] ;  /* 0x0002e40000087ab9 */ /* 0x000fe20000000a00 */
[----:B------:R-:W-:Y:S01]  /*15bd0*/  USHF.R.S32.HI UR13, URZ, 0x1f, UR40 ;  /* 0x0000001f3f0d7899 */ /* 0x000fe20008011428 */
[----:B------:R-:W-:Y:S02]  /*15be0*/  ULDC.64 UR10, c[0x0][0xb98] ;  /* 0x0002e600000a7ab9 */ /* 0x000fe40000000a00 */
[----:B------:R0:W2:Y:S01]  /*15bf0*/  LDG.E.CONSTANT R5, desc[UR48][R6.64] ;  /* 0x0000003006057981 */ /* 0x0000a2000c1e9900 */
[----:B------:R-:W-:Y:S02]  /*15c00*/  UIMAD UR5, UR12, UR8, URZ ;  /* 0x000000080c0572a4 */ /* 0x000fe4000f8e023f */
[----:B------:R-:W-:Y:S02]  /*15c10*/  UIMAD.WIDE.U32 UR6, UR41, UR8, URZ ;  /* 0x00000008290672a5 */ /* 0x000fe4000f8e003f */
[----:B------:R-:W-:-:S02]  /*15c20*/  UIMAD UR5, UR41, UR9, UR5 ;  /* 0x00000009290572a4 */ /* 0x000fc4000f8e0205 */
[----:B------:R-:W-:Y:S02]  /*15c30*/  UIMAD UR8, UR13, UR10, URZ ;  /* 0x0000000a0d0872a4 */ /* 0x000fe4000f8e023f */
[----:B------:R-:W-:Y:S01]  /*15c40*/  UIADD3 UR7, UR7, UR5, URZ ;  /* 0x0000000507077290 */ /* 0x000fe2000fffe03f */
[----:B0-----:R-:W-:Y:S01]  /*15c50*/  LOP3.LUT P0, R6, R46, 0x3, RZ, 0xc0, !PT ;  /* 0x000000032e067812 */ /* 0x001fe2000780c0ff */
[----:B------:R-:W-:Y:S02]  /*15c60*/  UIMAD UR8, UR40, UR11, UR8 ;  /* 0x0000000b280872a4 */ /* 0x000fe4000f8e0208 */
[----:B------:R-:W-:Y:S01]  /*15c70*/  UIMAD.WIDE.U32 UR6, UR40, UR10, UR6 ;  /* 0x0000000a280672a5 */ /* 0x000fe2000f8e0006 */
[----:B------:R-:W-:Y:S01]  /*15c80*/  ISETP.EQ.OR P0, PT, R6, 0x3, !P0 ;  /* 0x000000030600780c */ /* 0x000fe20004702670 */
[----:B------:R-:W-:Y:S01]  /*15c90*/  ULDC UR5, c[0x0][0xa88] ;  /* 0x0002a20000057ab9 */ /* 0x000fe20000000800 */
[----:B------:R-:W-:Y:S02]  /*15ca0*/  MOV R6, R4 ;  /* 0x0000000400067202 */ /* 0x000fe40000000f00 */
[----:B-1----:R-:W-:Y:S01]  /*15cb0*/  MOV R7, R17 ;  /* 0x0000001100077202 */ /* 0x002fe20000000f00 */
[----:B------:R-:W-:Y:S01]  /*15cc0*/  ULDC.64 UR10, c[0x0][0xaf0] ;  /* 0x0002bc00000a7ab9 */ /* 0x000fe20000000a00 */
[----:B------:R-:W-:Y:S01]  /*15cd0*/  SEL R88, R31, R30, P0 ;  /* 0x0000001e1f587207 */ /* 0x000fe20000000000 */
[----:B------:R-:W0:Y:S01]  /*15ce0*/  LDC R17, c[0x0][0xbe8] ;  /* 0x0002fa00ff117b82 */ /* 0x000e220000000800 */
[----:B------:R-:W-:Y:S01]  /*15cf0*/  SEL R90, R30, R31, P0 ;  /* 0x0000001f1e5a7207 */ /* 0x000fe20000000000 */
[----:B------:R-:W-:Y:S01]  /*15d00*/  IMAD.WIDE R8, R213, 0x2, R6 ;  /* 0x00000002d5087825 */ /* 0x000fe200078e0206 */
[----:B------:R-:W-:-:S02]  /*15d10*/  SEL R84, R35, R34, P0 ;  /* 0x0000002223547207 */ /* 0x000fc40000000000 */
[----:B------:R-:W-:Y:S01]  /*15d20*/  SEL R86, R34, R35, P0 ;  /* 0x0000002322567207 */ /* 0x000fe20000000000 */
[----:B------:R-:W-:Y:S01]  /*15d30*/  IMAD R31, R209, 0x40, R22 ;  /* 0x00000040d11f7824 */ /* 0x000fe200078e0216 */
[C---:B------:R-:W-:Y:S02]  /*15d40*/  IADD3 R35, P6, R8.reuse, 0x4060, RZ ;  /* 0x0000406008237810 */ /* 0x040fe40007fde0ff */
[----:B------:R-:W-:Y:S01]  /*15d50*/  SEL R56, R33, R32, P0 ;  /* 0x0000002021387207 */ /* 0x000fe20000000000 */
[----:B------:R-:W-:Y:S01]  /*15d60*/  IMAD.WIDE R30, R31, 0x2, R6 ;  /* 0x000000021f1e7825 */ /* 0x000fe200078e0206 */
[----:B------:R-:W-:Y:S02]  /*15d70*/  IADD3 R7, P2, R8, 0x20, RZ ;  /* 0x0000002008077810 */ /* 0x000fe40007f5e0ff */
[----:B------:R-:W-:Y:S02]  /*15d80*/  SEL R58, R32, R33, P0 ;  /* 0x00000021203a7207 */ /* 0x000fe40000000000 */
[----:B------:R-:W-:Y:S01]  /*15d90*/  LOP3.LUT R34, R35, 0x380, RZ, 0xc0, !PT ;  /* 0x0000038023227812 */ /* 0x000fe200078ec0ff */
[----:B------:R-:W-:Y:S01]  /*15da0*/  IMAD.X R33, RZ, RZ, R9, P2 ;  /* 0x000000ffff217224 */ /* 0x000fe200010e0609 */
[----:B------:R-:W-:-:S02]  /*15db0*/  SEL R76, R43, R42, P0 ;  /* 0x0000002a2b4c7207 */ /* 0x000fc40000000000 */
[----:B------:R-:W-:Y:S02]  /*15dc0*/  SEL R78, R42, R43, P0 ;  /* 0x0000002b2a4e7207 */ /* 0x000fe40000000000 */
[----:B------:R-:W-:Y:S02]  /*15dd0*/  SEL R96, R21, R20, P0 ;  /* 0x0000001415607207 */ /* 0x000fe40000000000 */
[----:B------:R-:W-:Y:S01]  /*15de0*/  SEL R98, R20, R21, P0 ;  /* 0x0000001514627207 */ /* 0x000fe20000000000 */
[----:B0-----:R-:W-:Y:S01]  /*15df0*/  IMAD R73, R17, UR5, RZ ;  /* 0x0000000511497c24 */ /* 0x001fe2000f8e02ff */
[----:B------:R-:W-:Y:S02]  /*15e00*/  LOP3.LUT R43, R8, 0x380, RZ, 0xc0, !PT ;  /* 0x00000380082b7812 */ /* 0x000fe400078ec0ff */
[----:B------:R-:W-:Y:S02]  /*15e10*/  IADD3 R21, P2, R30, 0x2000, RZ ;  /* 0x000020001e157810 */ /* 0x000fe40007f5e0ff */
        /* <DEDUP_REMOVED lines=8> */
[----:B------:R-:W-:-:S02]  /*15ea0*/  SEL R68, R15, R14, P0 ;  /* 0x0000000e0f447207 */ /* 0x000fc40000000000 */
[----:B------:R-:W-:Y:S02]  /*15eb0*/  SEL R70, R14, R15, P0 ;  /* 0x0000000f0e467207 */ /* 0x000fe40000000000 */
[----:B------:R-:W-:Y:S02]  /*15ec0*/  SEL R72, R11, R10, P0 ;  /* 0x0000000a0b487207 */ /* 0x000fe40000000000 */
[----:B------:R-:W-:Y:S02]  /*15ed0*/  SEL R74, R10, R11, P0 ;  /* 0x0000000b0a4a7207 */ /* 0x000fe40000000000 */
[C---:B------:R-:W-:Y:S02]  /*15ee0*/  IADD3 R15, P5, R8.reuse, 0x4040, RZ ;  /* 0x00004040080f7810 */ /* 0x040fe40007fbe0ff */
[C---:B------:R-:W-:Y:S02]  /*15ef0*/  IADD3 R12, P4, R8.reuse, 0x4020, RZ ;  /* 0x00004020080c7810 */ /* 0x040fe40007f9e0ff */
[----:B------:R-:W-:-:S02]  /*15f00*/  IADD3 R10, P1, R8, 0x60, RZ ;  /* 0x00000060080a7810 */ /* 0x000fc40007f3e0ff */
[----:B------:R-:W-:Y:S02]  /*15f10*/  IADD3 R11, P6, R8, 0x40, RZ ;  /* 0x00000040080b7810 */ /* 0x000fe40007fde0ff */
[----:B------:R-:W-:Y:S01]  /*15f20*/  LOP3.LUT R42, R43, R8, RZ, 0x3c, !PT ;  /* 0x000000082b2a7212 */ /* 0x000fe200078e3cff */
[----:B------:R-:W-:Y:S01]  /*15f30*/  IMAD.MOV.U32 R43, RZ, RZ, R9 ;  /* 0x000000ffff2b7224 */ /* 0x000fe200078e0009 */
[----:B------:R-:W-:Y:S02]  /*15f40*/  SHF.R.U64 R20, R20, 0x3, RZ ;  /* 0x0000000314147819 */ /* 0x000fe400000012ff */
[----:B------:R-:W-:Y:S02]  /*15f50*/  LOP3.LUT R8, R13, 0x380, RZ, 0xc0, !PT ;  /* 0x000003800d087812 */ /* 0x000fe400078ec0ff */
[----:B------:R-:W-:Y:S01]  /*15f60*/  LOP3.LUT R20, R20, R21, RZ, 0x3c, !PT ;  /* 0x0000001514147212 */ /* 0x000fe200078e3cff */
[----:B------:R-:W-:Y:S01]  /*15f70*/  IMAD.X R21, RZ, RZ, R31, P2 ;  /* 0x000000ffff157224 */ /* 0x000fe200010e061f */
[----:B------:R-:W-:-:S02]  /*15f80*/  LOP3.LUT R6, R7, 0x380, RZ, 0xc0, !PT ;  /* 0x0000038007067812 */ /* 0x000fc400078ec0ff */
[----:B------:R-:W-:Y:S02]  /*15f90*/  SHF.R.U64 R8, R8, 0x3, RZ ;  /* 0x0000000308087819 */ /* 0x000fe400000012ff */
[----:B------:R-:W-:Y:S02]  /*15fa0*/  ISETP.NE.AND P2, PT, R17, 0x1, PT ;  /* 0x000000011100780c */ /* 0x000fe40003f45270 */
[----:B------:R-:W-:Y:S02]  /*15fb0*/  SEL R48, R41, R40, P0 ;  /* 0x0000002829307207 */ /* 0x000fe40000000000 */
[----:B------:R-:W-:Y:S01]  /*15fc0*/  SEL R50, R40, R41, P0 ;  /* 0x0000002928327207 */ /* 0x000fe20000000000 */
[----:B------:R-:W-:Y:S01]  /*15fd0*/  IMAD.X R41, RZ, RZ, R9, P3 ;  /* 0x000000ffff297224 */ /* 0x000fe200018e0609 */
[----:B------:R-:W-:Y:S02]  /*15fe0*/  SHF.R.U64 R6, R6, 0x3, RZ ;  /* 0x0000000306067819 */ /* 0x000fe400000012ff */
[----:B------:R-:W-:-:S02]  /*15ff0*/  LOP3.LUT R40, R8, R13, RZ, 0x3c, !PT ;  /* 0x0000000d08287212 */ /* 0x000fc400078e3cff */
[----:B------:R-:W-:Y:S02]  /*16000*/  LOP3.LUT R8, R10, 0x380, RZ, 0xc0, !PT ;  /* 0x000003800a087812 */ /* 0x000fe400078ec0ff */
[----:B------:R-:W-:Y:S02]  /*16010*/  LOP3.LUT R32, R6, R7, RZ, 0x3c, !PT ;  /* 0x0000000706207212 */ /* 0x000fe400078e3cff */
[----:B------:R-:W-:Y:S02]  /*16020*/  SHF.R.U64 R7, R8, 0x3, RZ ;  /* 0x0000000308077819 */ /* 0x000fe400000012ff */
[----:B------:R-:W-:Y:S02]  /*16030*/  SEL R92, R27, R26, P0 ;  /* 0x0000001a1b5c7207 */ /* 0x000fe40000000000 */
[----:B------:R-:W-:Y:S01]  /*16040*/  SEL R94, R26, R27, P0 ;  /* 0x0000001b1a5e7207 */ /* 0x000fe20000000000 */
[----:B------:R-:W-:Y:S01]  /*16050*/  IMAD.X R27, RZ, RZ, R9, P1 ;  /* 0x000000ffff1b7224 */ /* 0x000fe200008e0609 */
[----:B------:R-:W-:-:S02]  /*16060*/  LOP3.LUT R26, R7, R10, RZ, 0x3c, !PT ;  /* 0x0000000a071a7212 */ /* 0x000fc400078e3cff */
[----:B------:R-:W-:Y:S02]  /*16070*/  MOV R75, R34 ;  /* 0x00000022004b7202 */ /* 0x000fe40000000f00 */
[----:B------:R-:W0:Y:S01]  /*16080*/  @P2 LDC R34, c[0x0][0xbec] ;  /* 0x0002fb00ff222b82 */ /* 0x000e220000000800 */
[----:B------:R-:W-:Y:S02]  /*16090*/  MOV R83, R26 ;  /* 0x0000001a00537202 */ /* 0x000fe40000000f00 */
[----:B------:R-:W-:Y:S02]  /*160a0*/  LOP3.LUT R6, R11, 0x380, RZ, 0xc0, !PT ;  /* 0x000003800b067812 */ /* 0x000fe400078ec0ff */
[----:B------:R-:W-:Y:S02]  /*160b0*/  SEL R64, R25, R24, P0 ;  /* 0x0000001819407207 */ /* 0x000fe40000000000 */
[----:B------:R-:W-:Y:S01]  /*160c0*/  SEL R66, R24, R25, P0 ;  /* 0x0000001918427207 */ /* 0x000fe20000000000 */
[----:B------:R-:W1:Y:S01]  /*160d0*/  @P2 LDC R26, c[0x0][0xbf0] ;  /* 0x0002fc00ff1a2b82 */ /* 0x000e620000000800 */
[----:B------:R-:W-:Y:S01]  /*160e0*/  SHF.R.U64 R6, R6, 0x3, RZ ;  /* 0x0000000306067819 */ /* 0x000fe200000012ff */
[----:B------:R-:W-:Y:S01]  /*160f0*/  IMAD.X R25, RZ, RZ, R9, P6 ;  /* 0x000000ffff197224 */ /* 0x000fe200030e0609 */
[----:B------:R-:W-:-:S02]  /*16100*/  SEL R60, R29, R28, P0 ;  /* 0x0000001c1d3c7207 */ /* 0x000fc40000000000 */
[----:B------:R-:W-:Y:S02]  /*16110*/  SEL R62, R28, R29, P0 ;  /* 0x0000001d1c3e7207 */ /* 0x000fe40000000000 */
[----:B------:R-:W-:Y:S02]  /*16120*/  IADD3 R29, P6, R30, 0x1000, RZ ;  /* 0x000010001e1d7810 */ /* 0x000fe40007fde0ff */
[----:B------:R-:W-:Y:S02]  /*16130*/  LOP3.LUT R24, R6, R11, RZ, 0x3c, !PT ;  /* 0x0000000b06187212 */ /* 0x000fe400078e3cff */
[----:B------:R-:W-:Y:S02]  /*16140*/  LOP3.LUT R28, R29, 0x380, RZ, 0xc0, !PT ;  /* 0x000003801d1c7812 */ /* 0x000fe400078ec0ff */
[----:B------:R-:W-:Y:S02]  /*16150*/  MOV R63, R42 ;  /* 0x0000002a003f7202 */ /* 0x000fe40000000f00 */
[----:B------:R-:W-:Y:S01]  /*16160*/  MOV R42, R24 ;  /* 0x00000018002a7202 */ /* 0x000fe20000000f00 */
[----:B0-----:R-:W-:Y:S01]  /*16170*/  @P2 IMAD.HI.U32 R25, R59, R34, RZ ;  /* 0x000000223b192227 */ /* 0x001fe200078e00ff */
[----:B------:R-:W-:-:S02]  /*16180*/  SEL R46, R45, R44, P0 ;  /* 0x0000002c2d2e7207 */ /* 0x000fc40000000000 */
[----:B------:R-:W-:Y:S01]  /*16190*/  SEL R44, R44, R45, P0 ;  /* 0x0000002d2c2c7207 */ /* 0x000fe20000000000 */
[----:B------:R-:W-:Y:S01]  /*161a0*/  IMAD.MOV.U32 R24, RZ, RZ, R59 ;  /* 0x000000ffff187224 */ /* 0x000fe200078e003b */
[----:B------:R-:W-:Y:S02]  /*161b0*/  LOP3.LUT R14, R15, 0x380, RZ, 0xc0, !PT ;  /* 0x000003800f0e7812 */ /* 0x000fe400078ec0ff */
[----:B------:R-:W-:Y:S02]  /*161c0*/  SHF.R.U64 R28, R28, 0x3, RZ ;  /* 0x000000031c1c7819 */ /* 0x000fe400000012ff */
[----:B------:R-:W-:Y:S02]  /*161d0*/  SEL R52, R37, R36, P0 ;  /* 0x0000002425347207 */ /* 0x000fe40000000000 */
[----:B------:R-:W-:Y:S01]  /*161e0*/  SEL R54, R36, R37, P0 ;  /* 0x0000002524367207 */ /* 0x000fe20000000000 */
[----:B------:R-:W-:Y:S01]  /*161f0*/  IMAD.X R37, RZ, RZ, R9, P5 ;  /* 0x000000ffff257224 */ /* 0x000fe200028e0609 */
[----:B------:R-:W-:-:S02]  /*16200*/  SEL R80, R39, R38, P0 ;  /* 0x0000002627507207 */ /* 0x000fc40000000000 */
[----:B------:R-:W-:Y:S01]  /*16210*/  SEL R82, R38, R39, P0 ;  /* 0x0000002726527207 */ /* 0x000fe20000000000 */
[----:B------:R-:W-:Y:S01]  /*16220*/  IMAD.X R39, RZ, RZ, R9, P4 ;  /* 0x000000ffff277224 */ /* 0x000fe200020e0609 */
[----:B------:R-:W-:Y:S02]  /*16230*/  LOP3.LUT R9, R12, 0x380, RZ, 0xc0, !PT ;  /* 0x000003800c097812 */ /* 0x000fe400078ec0ff */
[----:B------:R-:W-:Y:S02]  /*16240*/  SHF.R.U64 R14, R14, 0x3, RZ ;  /* 0x000000030e0e7819 */ /* 0x000fe400000012ff */
[----:B------:R-:W-:Y:S01]  /*16250*/  LOP3.LUT R28, R28, R29, RZ, 0x3c, !PT ;  /* 0x0000001d1c1c7212 */ /* 0x000fe200078e3cff */
[----:B------:R-:W-:Y:S01]  /*16260*/  IMAD.X R29, RZ, RZ, R31, P6 ;  /* 0x000000ffff1d7224 */ /* 0x000fe200030e061f */
[----:B-1----:R-:W-:Y:S02]  /*16270*/  @P2 SHF.R.U32.HI R24, RZ, R26, R25 ;  /* 0x0000001aff182219 */ /* 0x002fe40000011619 */
[----:B------:R-:W-:-:S02]  /*16280*/  MOV R61, R32 ;  /* 0x00000020003d7202 */ /* 0x000fc40000000f00 */
[----:B------:R-:W-:Y:S01]  /*16290*/  IADD3 R45, P6, R30, 0x7000, RZ ;  /* 0x000070001e2d7810 */ /* 0x000fe20007fde0ff */
[----:B------:R-:W-:Y:S01]  /*162a0*/  IMAD.MOV R32, RZ, RZ, -R24 ;  /* 0x000000ffff207224 */ /* 0x000fe200078e0a18 */
[----:B------:R-:W-:Y:S02]  /*162b0*/  SHF.R.U64 R9, R9, 0x3, RZ ;  /* 0x0000000309097819 */ /* 0x000fe400000012ff */
[----:B------:R-:W-:Y:S01]  /*162c0*/  LOP3.LUT R36, R14, R15, RZ, 0x3c, !PT ;  /* 0x0000000f0e247212 */ /* 0x000fe200078e3cff */
[----:B------:R-:W-:Y:S01]  /*162d0*/  IMAD R59, R17, R32, R59 ;  /* 0x00000020113b7224 */ /* 0x000fe200078e023b */
[----:B------:R-:W-:Y:S02]  /*162e0*/  SEL R104, R182, R183, P0 ;  /* 0x000000b7b6687207 */ /* 0x000fe40000000000 */
[----:B------:R-:W-:Y:S02]  /*162f0*/  IADD3 R15, P1, R30, 0x3000, RZ ;  /* 0x000030001e0f7810 */ /* 0x000fe40007f3e0ff */
[----:B------:R-:W-:-:S02]  /*16300*/  LOP3.LUT R6, R45, 0x380, RZ, 0xc0, !PT ;  /* 0x000003802d067812 */ /* 0x000fc400078ec0ff */
[----:B------:R-:W-:Y:S02]  /*16310*/  LOP3.LUT R38, R9, R12, RZ, 0x3c, !PT ;  /* 0x0000000c09267212 */ /* 0x000fe400078e3cff */
[----:B------:R-:W-:Y:S02]  /*16320*/  MOV R77, R36 ;  /* 0x00000024004d7202 */ /* 0x000fe40000000f00 */
[----:B------:R-:W-:Y:S02]  /*16330*/  LOP3.LUT R14, R15, 0x380, RZ, 0xc0, !PT ;  /* 0x000003800f0e7812 */ /* 0x000fe400078ec0ff */
[----:B------:R-:W-:Y:S02]  /*16340*/  SHF.R.U64 R6, R6, 0x3, RZ ;  /* 0x0000000306067819 */ /* 0x000fe400000012ff */
[----:B------:R-:W-:Y:S02]  /*16350*/  MOV R79, R38 ;  /* 0x00000026004f7202 */ /* 0x000fe40000000f00 */
[----:B------:R-:W-:-:S02]  /*16360*/  SEL R182, R183, R182, P0 ;  /* 0x000000b6b7b67207 */ /* 0x000fc40000000000 */
[----:B------:R-:W-:Y:S02]  /*16370*/  SHF.R.U64 R14, R14, 0x3, RZ ;  /* 0x000000030e0e7819 */ /* 0x000fe400000012ff */
[----:B------:R-:W-:Y:S02]  /*16380*/  LOP3.LUT R6, R6, R45, RZ, 0x3c, !PT ;  /* 0x0000002d06067212 */ /* 0x000fe400078e3cff */
[----:B------:R-:W-:Y:S01]  /*16390*/  LOP3.LUT R14, R14, R15, RZ, 0x3c, !PT ;  /* 0x0000000f0e0e7212 */ /* 0x000fe200078e3cff */
[----:B------:R-:W-:Y:S01]  /*163a0*/  IMAD.X R15, RZ, RZ, R31, P1 ;  /* 0x000000ffff0f7224 */ /* 0x000fe200008e061f */
[----:B------:R-:W-:Y:S01]  /*163b0*/  MOV R81, R40 ;  /* 0x0000002800517202 */ /* 0x000fe20000000f00 */
[----:B------:R-:W-:Y:S01]  /*163c0*/  IMAD.U32 R41, RZ, RZ, UR8 ;  /* 0x00000008ff297e24 */ /* 0x000fe2000f8e00ff */
[----:B------:R-:W-:Y:S01]  /*163d0*/  SHF.R.S32.HI R26, RZ, 0x1f, R24 ;  /* 0x0000001fff1a7819 */ /* 0x000fe20000011418 */
[----:B------:R-:W-:Y:S01]  /*163e0*/  ULDC.64 UR8, c[0x0][0xae8] ;  /* 0x0002ba0000087ab9 */ /* 0x000fe20000000a00 */
[----:B------:R-:W-:-:S02]  /*163f0*/  IADD3 R40, P1, R24, UR6, RZ ;  /* 0x0000000618287c10 */ /* 0x000fc4000ff3e0ff */
[----:B------:R-:W-:Y:S02]  /*16400*/  IADD3 R13, P3, R30, 0x4000, RZ ;  /* 0x000040001e0d7810 */ /* 0x000fe40007f7e0ff */
[----:B------:R-:W-:Y:S01]  /*16410*/  IADD3.X R41, R26, UR7, R41, P1, !PT ;  /* 0x000000071a297c10 */ /* 0x000fe20008ffe429 */
[----:B------:R-:W-:Y:S01]  /*16420*/  ULDC.64 UR6, c[0x0][0xb88] ;  /* 0x0002e20000067ab9 */ /* 0x000fe20000000a00 */
[----:B------:R-:W-:Y:S02]  /*16430*/  IADD3 R11, P4, R30, 0x5000, RZ ;  /* 0x000050001e0b7810 */ /* 0x000fe40007f9e0ff */
[----:B------:R-:W-:Y:S01]  /*16440*/  SHF.R.S32.HI R36, RZ, 0x1f, R59 ;  /* 0x0000001fff247819 */ /* 0x000fe2000001143b */
[----:B------:R-:W-:Y:S01]  /*16450*/  IMAD.WIDE.U32 R40, R59, UR6, R40 ;  /* 0x000000063b287c25 */ /* 0x000fe2000f8e0028 */
[----:B------:R-:W-:Y:S02]  /*16460*/  LOP3.LUT R12, R13, 0x380, RZ, 0xc0, !PT ;  /* 0x000003800d0c7812 */ /* 0x000fe400078ec0ff */
[----:B------:R-:W-:Y:S01]  /*16470*/  LOP3.LUT R10, R11, 0x380, RZ, 0xc0, !PT ;  /* 0x000003800b0a7812 */ /* 0x000fe200078ec0ff */
[----:B------:R-:W-:Y:S01]  /*16480*/  IMAD R36, R36, UR6, RZ ;  /* 0x0000000624247c24 */ /* 0x000fe2000f8e02ff */
[----:B------:R-:W-:-:S02]  /*16490*/  SHF.R.U64 R12, R12, 0x3, RZ ;  /* 0x000000030c0c7819 */ /* 0x000fc400000012ff */
[----:B------:R-:W-:Y:S01]  /*164a0*/  LOP3.LUT P1, RZ, R210, 0x3, RZ, 0xc0, !PT ;  /* 0x00000003d2ff7812 */ /* 0x000fe2000782c0ff */
[----:B------:R-:W-:Y:S01]  /*164b0*/  IMAD R59, R59, UR7, R36 ;  /* 0x000000073b3b7c24 */ /* 0x000fe2000f8e0224 */
[----:B------:R-:W-:Y:S01]  /*164c0*/  SHF.R.U64 R10, R10, 0x3, RZ ;  /* 0x000000030a0a7819 */ /* 0x000fe200000012ff */
[----:B------:R-:W-:Y:S01]  /*164d0*/  ULDC.64 UR6, c[0x0][0xb50] ;  /* 0x0002d40000067ab9 */ /* 0x000fe20000000a00 */
[----:B------:R-:W-:Y:S01]  /*164e0*/  LOP3.LUT R12, R12, R13, RZ, 0x3c, !PT ;  /* 0x0000000d0c0c7212 */ /* 0x000fe200078e3cff */
[--C-:B------:R-:W-:Y:S01]  /*164f0*/  IMAD.X R13, RZ, RZ, R31.reuse, P3 ;  /* 0x000000ffff0d7224 */ /* 0x100fe200018e061f */
[----:B------:R-:W-:Y:S01]  /*16500*/  LOP3.LUT R10, R10, R11, RZ, 0x3c, !PT ;  /* 0x0000000b0a0a7212 */ /* 0x000fe200078e3cff */
[----:B------:R-:W-:Y:S01]  /*16510*/  IMAD.X R11, RZ, RZ, R31, P4 ;  /* 0x000000ffff0b7224 */ /* 0x000fe200020e061f */
[C---:B------:R-:W-:Y:S02]  /*16520*/  IADD3 R9, P5, R30.reuse, 0x6000, RZ ;  /* 0x000060001e097810 */ /* 0x040fe40007fbe0ff */
[----:B------:R-:W-:-:S02]  /*16530*/  LOP3.LUT R7, R30, 0x380, RZ, 0xc0, !PT ;  /* 0x000003801e077812 */ /* 0x000fc400078ec0ff */
[----:B--2---:R-:W-:Y:S01]  /*16540*/  LOP3.LUT R35, R5, 0x2, RZ, 0x3c, !PT ;  /* 0x0000000205237812 */ /* 0x004fe200078e3cff */
        /* <DEDUP_REMOVED lines=16> */
[----:B------:R-:W-:Y:S01]  /*16650*/  UIMAD UR5, UR12, UR8, URZ ;  /* 0x000000080c0572a4 */ /* 0x000fe2000f8e023f */
[----:B------:R-:W-:-:S02]  /*16660*/  LOP3.LUT R8, R9, 0x380, RZ, 0xc0, !PT ;  /* 0x0000038009087812 */ /* 0x000fc400078ec0ff */
[----:B------:R0:W1:Y:S01]  /*16670*/  SHFL.IDX PT, R25, R44, R35, 0x1c1f ;  /* 0x001c1f232c197589 */ /* 0x00006200000e0000 */
[----:B------:R-:W-:-:S03]  /*16680*/  SHF.R.U64 R7, R7, 0x3, RZ ;  /* 0x0000000307077819 */ /* 0x000fc600000012ff */
[----:B------:R-:W2:Y:S04]  /*16690*/  SHFL.IDX PT, R27, R50, R35, 0x1c1f ;  /* 0x001c1f23321b7589 */ /* 0x000ea800000e0000 */
[----:B------:R-:W3:Y:S04]  /*166a0*/  SHFL.IDX PT, R33, R78, R35, 0x1c1f ;  /* 0x001c1f234e217589 */ /* 0x000ee800000e0000 */
[----:B------:R-:W4:Y:S01]  /*166b0*/  SHFL.IDX PT, R37, R82, R35, 0x1c1f ;  /* 0x001c1f2352257589 */ /* 0x000f2200000e0000 */
[----:B0-----:R-:W-:-:S03]  /*166c0*/  VIADD R44, R212, UR39 ;  /* 0x00000027d42c7c36 */ /* 0x001fc60008000000 */
[----:B------:R-:W-:Y:S04]  /*166d0*/  SHFL.IDX PT, R39, R86, R35, 0x1c1f ;  /* 0x001c1f2356277589 */ /* 0x000fe800000e0000 */
[----:B------:R-:W0:Y:S01]  /*166e0*/  SHFL.IDX PT, R5, R54, R35, 0x1c1f ;  /* 0x001c1f2336057589 */ /* 0x000e2200000e0000 */
[----:B------:R-:W-:-:S03]  /*166f0*/  ISETP.GE.OR P3, PT, R44, R73, P1 ;  /* 0x000000492c00720c */ /* 0x000fc60000f66670 */
[----:B------:R-:W-:Y:S01]  /*16700*/  SHFL.IDX PT, R43, R58, R35, 0x1c1f ;  /* 0x001c1f233a2b7589 */ /* 0x000fe200000e0000 */
[----:B-1----:R-:W-:Y:S02]  /*16710*/  SEL R24, R46, R25, P0 ;  /* 0x000000192e187207 */ /* 0x002fe40000000000 */
[----:B------:R-:W-:Y:S01]  /*16720*/  SEL R26, R25, R46, P0 ;  /* 0x0000002e191a7207 */ /* 0x000fe20000000000 */
[----:B------:R-:W-:Y:S01]  /*16730*/  SHFL.IDX PT, R53, R90, R35, 0x1c1f ;  /* 0x001c1f235a357589 */ /* 0x000fe200000e0000 */
[----:B--2---:R-:W-:Y:S02]  /*16740*/  SEL R32, R48, R27, P0 ;  /* 0x0000001b30207207 */ /* 0x004fe40000000000 */
[----:B------:R-:W-:Y:S01]  /*16750*/  SEL R34, R27, R48, P0 ;  /* 0x000000301b227207 */ /* 0x000fe20000000000 */
[----:B------:R-:W-:Y:S01]  /*16760*/  SHFL.IDX PT, R45, R62, R35, 0x1c1f ;  /* 0x001c1f233e2d7589 */ /* 0x000fe200000e0000 */
[----:B---3--:R-:W-:Y:S02]  /*16770*/  SEL R25, R76, R33, P0 ;  /* 0x000000214c197207 */ /* 0x008fe40000000000 */
[----:B------:R-:W-:Y:S01]  /*16780*/  SEL R27, R33, R76, P0 ;  /* 0x0000004c211b7207 */ /* 0x000fe20000000000 */
[----:B------:R-:W1:Y:S01]  /*16790*/  SHFL.IDX PT, R47, R66, R35, 0x1c1f ;  /* 0x001c1f23422f7589 */ /* 0x000e6200000e0000 */
[----:B----4-:R-:W-:-:S03]  /*167a0*/  SEL R33, R80, R37, P0 ;  /* 0x0000002550217207 */ /* 0x010fc60000000000 */
[----:B------:R-:W-:Y:S04]  /*167b0*/  SHFL.IDX PT, R55, R94, R35, 0x1c1f ;  /* 0x001c1f235e377589 */ /* 0x000fe800000e0000 */
[----:B------:R-:W-:Y:S01]  /*167c0*/  SHFL.IDX PT, R57, R98, R35, 0x1c1f ;  /* 0x001c1f2362397589 */ /* 0x000fe200000e0000 */
[----:B0-----:R-:W-:Y:S02]  /*167d0*/  SEL R36, R52, R5, P0 ;  /* 0x0000000534247207 */ /* 0x001fe40000000000 */
[----:B------:R-:W-:Y:S01]  /*167e0*/  SEL R38, R5, R52, P0 ;  /* 0x0000003405267207 */ /* 0x000fe20000000000 */
[----:B------:R-:W0:Y:S01]  /*167f0*/  SHFL.IDX PT, R67, R102, R35, 0x1c1f ;  /* 0x001c1f2366437589 */ /* 0x000e2200000e0000 */
[----:B------:R-:W-:Y:S01]  /*16800*/  IMAD.IADD R5, R41, 0x1, R59 ;  /* 0x0000000129057824 */ /* 0x000fe200078e023b */
[----:B------:R-:W-:-:S02]  /*16810*/  LEA R41, P4, R40, UR6, 0x2 ;  /* 0x0000000628297c11 */ /* 0x000fc4000f8810ff */
[----:B------:R-:W2:Y:S04]  /*16820*/  SHFL.IDX PT, R49, R70, R35, 0x1c1f ;  /* 0x001c1f2346317589 */ /* 0x000ea800000e0000 */
[----:B------:R-:W3:Y:S01]  /*16830*/  SHFL.IDX PT, R71, R182, R35, 0x1c1f ;  /* 0x001c1f23b6477589 */ /* 0x000ee200000e0000 */
[----:B------:R-:W-:-:S03]  /*16840*/  LEA.HI.X R5, R40, UR7, R5, 0x2, P4 ;  /* 0x0000000728057c11 */ /* 0x000fc6000a0f1405 */
[----:B------:R4:W3:Y:S01]  /*16850*/  SHFL.IDX PT, R51, R74, R35, 0x1c1f ;  /* 0x001c1f234a337589 */ /* 0x0008e200000e0000 */
[----:B-1----:R-:W-:Y:S01]  /*16860*/  SEL R46, R47, R64, P0 ;  /* 0x000000402f2e7207 */ /* 0x002fe20000000000 */
[----:B------:R-:W-:Y:S01]  /*16870*/  UIMAD UR5, UR41, UR9, UR5 ;  /* 0x00000009290572a4 */ /* 0x000fe2000f8e0205 */
[----:B------:R-:W-:Y:S01]  /*16880*/  SHF.R.U64 R8, R8, 0x3, RZ ;  /* 0x0000000308087819 */ /* 0x000fe200000012ff */
[----:B------:R1:W-:Y:S01]  /*16890*/  STSM.16.M88.4 [R63], R24 ;  /* 0x000000183f007844 */ /* 0x0003e20000000200 */
[----:B------:R-:W-:-:S03]  /*168a0*/  LOP3.LUT R30, R7, R30, RZ, 0x3c, !PT ;  /* 0x0000001e071e7212 */ /* 0x000fc600078e3cff */
[----:B------:R-:W-:Y:S01]  /*168b0*/  SHFL.IDX PT, R62, R41, 0x1, 0x1c1f ;  /* 0x003c1f00293e7f89 */ /* 0x000fe200000e0000 */
[----:B0-----:R-:W-:-:S03]  /*168c0*/  SEL R65, R100, R67, P0 ;  /* 0x0000004364417207 */ /* 0x001fc60000000000 */
[----:B------:R-:W-:Y:S01]  /*168d0*/  SHFL.IDX PT, R63, R5, 0x1, 0x1c1f ;  /* 0x003c1f00053f7f89 */ /* 0x000fe200000e0000 */
[----:B----4-:R-:W-:Y:S02]  /*168e0*/  SEL R35, R37, R80, P0 ;  /* 0x0000005025237207 */ /* 0x010fe40000000000 */
[----:B--2---:R-:W-:Y:S02]  /*168f0*/  SEL R66, R49, R68, P0 ;  /* 0x0000004431427207 */ /* 0x004fe40000000000 */
[----:B---3--:R-:W-:Y:S01]  /*16900*/  SEL R69, R104, R71, P0 ;  /* 0x0000004768457207 */ /* 0x008fe20000000000 */
[----:B-1----:R-:W-:Y:S01]  /*16910*/  VIADD R24, R44, 0x8 ;  /* 0x000000082c187836 */ /* 0x002fe20000000000 */
[----:B------:R-:W-:Y:S01]  /*16920*/  SEL R37, R84, R39, P0 ;  /* 0x0000002754257207 */ /* 0x000fe20000000000 */
[----:B------:R0:W-:Y:S01]  /*16930*/  STSM.16.M88.4 [R61], R32 ;  /* 0x000000203d007844 */ /* 0x0001e20000000200 */
[----:B------:R-:W-:Y:S01]  /*16940*/  SEL R39, R39, R84, P0 ;  /* 0x0000005427277207 */ /* 0x000fe20000000000 */
[----:B------:R-:W-:Y:S01]  /*16950*/  UIMAD.WIDE.U32 UR6, UR41, UR8, URZ ;  /* 0x00000008290672a5 */ /* 0x000fe2000f8e003f */
[----:B------:R-:W-:Y:S01]  /*16960*/  ISETP.GE.OR P1, PT, R24, R73, P1 ;  /* 0x000000491800720c */ /* 0x000fe20000f26670 */
[----:B------:R-:W-:Y:S01]  /*16970*/  SHFL.IDX PT, R61, R5, RZ, 0x1c1f ;  /* 0x001c1fff053d7589 */ /* 0x000fe200000e0000 */
[----:B------:R-:W-:Y:S01]  /*16980*/  SEL R24, R56, R43, P0 ;  /* 0x0000002b38187207 */ /* 0x000fe20000000000 */
[----:B------:R-:W-:Y:S01]  /*16990*/  IMAD.X R7, RZ, RZ, R31, P6 ;  /* 0x000000ffff077224 */ /* 0x000fe200030e061f */
[----:B------:R-:W-:Y:S01]  /*169a0*/  SEL R26, R43, R56, P0 ;  /* 0x000000382b1a7207 */ /* 0x000fe20000000000 */
[----:B------:R-:W-:Y:S01]  /*169b0*/  STSM.16.M88.4 [R42], R36 ;  /* 0x000000242a007844 */ /* 0x000fe20000000200 */
[----:B------:R-:W-:-:S02]  /*169c0*/  SEL R25, R88, R53, P0 ;  /* 0x0000003558197207 */ /* 0x000fc40000000000 */
[----:B------:R-:W-:Y:S02]  /*169d0*/  SEL R27, R53, R88, P0 ;  /* 0x00000058351b7207 */ /* 0x000fe40000000000 */
[----:B------:R-:W-:Y:S02]  /*169e0*/  SEL R44, R64, R47, P0 ;  /* 0x0000002f402c7207 */ /* 0x000fe40000000000 */
[----:B------:R-:W-:Y:S01]  /*169f0*/  SEL R47, R57, R96, P0 ;  /* 0x00000060392f7207 */ /* 0x000fe20000000000 */
[----:B------:R-:W-:Y:S01]  /*16a00*/  STSM.16.M88.4 [R83], R24 ;  /* 0x0000001853007844 */ /* 0x000fe20000000200 */
[----:B0-----:R-:W-:Y:S02]  /*16a10*/  SEL R32, R60, R45, P0 ;  /* 0x0000002d3c207207 */ /* 0x001fe40000000000 */
[----:B------:R-:W-:Y:S02]  /*16a20*/  SEL R34, R45, R60, P0 ;  /* 0x0000003c2d227207 */ /* 0x000fe40000000000 */
[----:B------:R-:W-:Y:S01]  /*16a30*/  SEL R33, R92, R55, P0 ;  /* 0x000000375c217207 */ /* 0x000fe20000000000 */
[----:B------:R-:W0:Y:S01]  /*16a40*/  SHFL.IDX PT, R60, R41, RZ, 0x1c1f ;  /* 0x001c1fff293c7589 */ /* 0x000e2200000e0000 */
[----:B------:R-:W-:-:S02]  /*16a50*/  SEL R35, R55, R92, P0 ;  /* 0x0000005c37237207 */ /* 0x000fc40000000000 */
[----:B------:R-:W-:Y:S02]  /*16a60*/  SEL R45, R96, R57, P0 ;  /* 0x00000039602d7207 */ /* 0x000fe40000000000 */
        /* <DEDUP_REMOVED lines=8> */
[----:B------:R-:W-:Y:S01]  /*16af0*/  LOP3.LUT R8, R8, R9, RZ, 0x3c, !PT ;  /* 0x0000000908087212 */ /* 0x000fe200078e3cff */
[----:B------:R-:W-:Y:S01]  /*16b00*/  UIMAD UR8, UR13, UR10, URZ ;  /* 0x0000000a0d0872a4 */ /* 0x000fe2000f8e023f */
[----:B------:R-:W-:Y:S01]  /*16b10*/  IMAD.X R9, RZ, RZ, R31, P5 ;  /* 0x000000ffff097224 */ /* 0x000fe200028e061f */
[----:B------:R-:W-:Y:S01]  /*16b20*/  STSM.16.M88.4 [R75], R68 ;  /* 0x000000444b007844 */ /* 0x000fe20000000200 */
[----:B------:R-:W-:Y:S08]  /*16b30*/  BAR.SYNC.DEFER_BLOCKING 0x1, 0x100 ;  /* 0x0044000000007b1d */ /* 0x000ff00000010000 */
[----:B-1----:R-:W1:Y:S01]  /*16b40*/  @P2 LDC R64, c[0x0][0xbec] ;  /* 0x0002fb00ff402b82 */ /* 0x002e620000000800 */
[----:B0-----:R0:W-:Y:S04]  /*16b50*/  @!P3 ST.E desc[UR48][R60.64], R3 ;  /* 0x000000033c00b985 */ /* 0x0011e8000c101930 */
[----:B------:R2:W-:Y:S01]  /*16b60*/  @!P1 ST.E desc[UR48][R62.64], R0 ;  /* 0x000000003e009985 */ /* 0x0005e2000c101930 */
[----:B------:R-:W-:-:S02]  /*16b70*/  UIADD3 UR7, UR7, UR5, URZ ;  /* 0x0000000507077290 */ /* 0x000fc4000fffe03f */
[----:B0-----:R-:W0:Y:S01]  /*16b80*/  @P2 LDC R61, c[0x0][0xbf0] ;  /* 0x0002fc00ff3d2b82 */ /* 0x001e220000000800 */
[----:B--2---:R-:W-:Y:S01]  /*16b90*/  IMAD R0, R208, 0x20, R209 ;  /* 0x00000020d0007824 */ /* 0x004fe200078e02d1 */
[----:B------:R2:W5:Y:S03]  /*16ba0*/  LD.E.128 R44, desc[UR48][R8.64] ;  /* 0x00000030082c7980 */ /* 0x000566000c101d00 */
[----:B------:R-:W-:Y:S01]  /*16bb0*/  VIADD R5, R0, UR39 ;  /* 0x0000002700057c36 */ /* 0x000fe20008000000 */
[----:B------:R3:W5:Y:S03]  /*16bc0*/  LD.E.128 R32, desc[UR48][R6.64] ;  /* 0x0000003006207980 */ /* 0x000766000c101d00 */
[----:B-1----:R-:W-:Y:S01]  /*16bd0*/  @P2 IMAD.HI.U32 R0, R5, R64, RZ ;  /* 0x0000004005002227 */ /* 0x002fe200078e00ff */
[----:B------:R-:W-:Y:S01]  /*16be0*/  UIMAD UR5, UR40, UR11, UR8 ;  /* 0x0000000b280572a4 */ /* 0x000fe2000f8e0208 */
[----:B------:R-:W5:Y:S02]  /*16bf0*/  LD.E.128 R48, desc[UR48][R30.64] ;  /* 0x000000301e307980 */ /* 0x000f64000c101d00 */
[----:B------:R-:W-:Y:S01]  /*16c00*/  IMAD.MOV.U32 R3, RZ, RZ, R5 ;  /* 0x000000ffff037224 */ /* 0x000fe200078e0005 */
[----:B------:R-:W-:Y:S01]  /*16c10*/  UIMAD.WIDE.U32 UR40, UR40, UR10, UR6 ;  /* 0x0000000a282872a5 */ /* 0x000fe2000f8e0006 */
[----:B------:R-:W5:Y:S02]  /*16c20*/  LD.E.128 R40, desc[UR48][R28.64] ;  /* 0x000000301c287980 */ /* 0x000f64000c101d00 */
[----:B------:R-:W-:-:S02]  /*16c30*/  ULDC.64 UR6, c[0x0][0xae0] ;  /* 0x0002b80000067ab9 */ /* 0x000fc40000000a00 */
[----:B------:R-:W5:Y:S01]  /*16c40*/  LD.E.128 R36, desc[UR48][R20.64] ;  /* 0x0000003014247980 */ /* 0x000f62000c101d00 */
[----:B0-----:R-:W-:Y:S01]  /*16c50*/  @P2 SHF.R.U32.HI R3, RZ, R61, R0 ;  /* 0x0000003dff032219 */ /* 0x001fe20000011600 */
[----:B------:R-:W-:Y:S02]  /*16c60*/  UIADD3 UR5, UR41, UR5, URZ ;  /* 0x0000000529057290 */ /* 0x000fe4000fffe03f */
[----:B------:R-:W5:Y:S01]  /*16c70*/  LD.E.128 R24, desc[UR48][R14.64] ;  /* 0x000000300e187980 */ /* 0x000f62000c101d00 */
[--C-:B------:R-:W-:Y:S01]  /*16c80*/  SHF.R.S32.HI R0, RZ, 0x1f, R3.reuse ;  /* 0x0000001fff007819 */ /* 0x100fe20000011403 */
[----:B--2---:R-:W-:Y:S02]  /*16c90*/  IMAD.MOV R8, RZ, RZ, -R3 ;  /* 0x000000ffff087224 */ /* 0x004fe400078e0a03 */
[----:B------:R-:W5:Y:S01]  /*16ca0*/  LD.E.128 R56, desc[UR48][R12.64] ;  /* 0x000000300c387980 */ /* 0x000f62000c101d00 */
[----:B---3--:R-:W-:Y:S02]  /*16cb0*/  IMAD.U32 R7, RZ, RZ, UR41 ;  /* 0x00000029ff077e24 */ /* 0x008fe4000f8e00ff */
[----:B------:R-:W-:Y:S01]  /*16cc0*/  IMAD R0, R0, UR6, RZ ;  /* 0x0000000600007c24 */ /* 0x000fe2000f8e02ff */
[----:B------:R0:W5:Y:S01]  /*16cd0*/  LD.E.128 R52, desc[UR48][R10.64] ;  /* 0x000000300a347980 */ /* 0x000162000c101d00 */
[----:B------:R-:W-:-:S02]  /*16ce0*/  IMAD R17, R17, R8, R5 ;  /* 0x0000000811117224 */ /* 0x000fc400078e0205 */
[----:B------:R-:W-:Y:S01]  /*16cf0*/  IMAD.U32 R6, RZ, RZ, UR40 ;  /* 0x00000028ff067e24 */ /* 0x000fe2000f8e00ff */
[----:B------:R-:W-:Y:S01]  /*16d00*/  @!PT LDS RZ, [RZ] ;  /* 0x00000000fffff984 */ /* 0x000fe20000000800 */
[----:B------:R-:W-:Y:S01]  /*16d10*/  @!PT LDS RZ, [RZ] ;  /* 0x00000000fffff984 */ /* 0x000fe20000000800 */
[----:B------:R-:W-:Y:S01]  /*16d20*/  @!PT LDS RZ, [RZ] ;  /* 0x00000000fffff984 */ /* 0x000fe20000000800 */
[----:B------:R-:W-:Y:S01]  /*16d30*/  @!PT LDS RZ, [RZ] ;  /* 0x00000000fffff984 */ /* 0x000fe20000000800 */
[----:B------:R1:W-:Y:S06]  /*16d40*/  MEMBAR.ALL.CTA ;  /* 0x0000000000007992 */ /* 0x0003ec0000008000 */
[----:B-1----:R-:W1:Y:S01]  /*16d50*/  FENCE.VIEW.ASYNC.S ;  /* 0x00000000000073c6 */ /* 0x002e620000000000 */
[----:B------:R-:W-:Y:S02]  /*16d60*/  IMAD.U32 R7, RZ, RZ, UR5 ;  /* 0x00000005ff077e24 */ /* 0x000fe4000f8e00ff */
[C---:B------:R-:W-:Y:S01]  /*16d70*/  IMAD R5, R3.reuse, UR7, R0 ;  /* 0x0000000703057c24 */ /* 0x040fe2000f8e0200 */
[----:B------:R-:W-:Y:S01]  /*16d80*/  SHF.R.S32.HI R0, RZ, 0x1f, R17 ;  /* 0x0000001fff007819 */ /* 0x000fe20000011411 */
[----:B------:R-:W-:Y:S01]  /*16d90*/  IMAD.WIDE.U32 R6, R3, UR6, R6 ;  /* 0x0000000603067c25 */ /* 0x000fe2000f8e0006 */
[----:B------:R-:W-:-:S03]  /*16da0*/  ULDC.64 UR6, c[0x0][0xad8] ;  /* 0x0002b60000067ab9 */ /* 0x000fc60000000a00 */
[----:B------:R-:W-:Y:S02]  /*16db0*/  IMAD.IADD R7, R7, 0x1, R5 ;  /* 0x0000000107077824 */ /* 0x000fe400078e0205 */
[----:B------:R-:W-:Y:S02]  /*16dc0*/  IMAD R8, R0, UR6, RZ ;  /* 0x0000000600087c24 */ /* 0x000fe4000f8e02ff */
[----:B0-----:R-:W-:Y:S02]  /*16dd0*/  VIADD R10, R209, UR39 ;  /* 0x00000027d10a7c36 */ /* 0x001fe40008000000 */
        /* <DEDUP_REMOVED lines=21> */
[CC--:B01----:R-:W-:Y:S02]  /*16f30*/  @!P2 LEA R4, P4, R22.reuse, R6.reuse, 0x1 ;  /* 0x000000061604a211 */ /* 0x0c3fe400078808ff */
[C---:B------:R-:W-:Y:S02]  /*16f40*/  @!P3 LEA R6, P5, R23.reuse, R6, 0x1 ;  /* 0x000000061706b211 */ /* 0x040fe400078a08ff */
[-C--:B--2---:R-:W-:Y:S02]  /*16f50*/  @!P2 LEA.HI.X R5, R22, R0.reuse, R215, 0x1, P4 ;  /* 0x000000001605a211 */ /* 0x084fe400020f0cd7 */
[----:B------:R-:W-:-:S03]  /*16f60*/  @!P3 LEA.HI.X R7, R23, R0, R214, 0x1, P5 ;  /* 0x000000001707b211 */ /* 0x000fc600028f0cd6 */
[----:B-----5:R3:W-:Y:S04]  /*16f70*/  @!P2 ST.E.128 desc[UR48][R4.64], R48 ;  /* 0x000000300400a985 */ /* 0x0207e8000c101d30 */
[----:B------:R3:W-:Y:S02]  /*16f80*/  @!P3 ST.E.128 desc[UR48][R6.64], R56 ;  /* 0x000000380600b985 */ /* 0x0007e4000c101d30 */
.L_x_6656:
[----:B------:R-:W-:Y:S05]  /*16f90*/  BSYNC B1 ;  /* 0x0000000000017941 */ /* 0x000fea0003800000 */
.L_x_6655:
[----:B--2---:R2:W4:Y:S01]  /*16fa0*/  SHFL.IDX PT, R0, R3, 0x1, 0x181f ;  /* 0x00381f0003007f89 */ /* 0x00452200000e0000 */
[----:B------:R-:W-:Y:S03]  /*16fb0*/  BSSY B1, `(.L_x_6657) ;  /* 0x000000c000017945 */ /* 0x000fe60003800000 */
[----:B-1-3--:R2:W1:Y:S01]  /*16fc0*/  SHFL.IDX PT, R6, R8, 0x1, 0x181f ;  /* 0x00381f0008067f89 */ /* 0x00a46200000e0000 */
[----:B------:R-:W-:Y:S05]  /*16fd0*/  @P0 BRA `(.L_x_6658) ;  /* 0x0000000000240947 */ /* 0x000fea0003800000 */
[----:B------:R-:W-:Y:S02]  /*16fe0*/  ULDC UR5, c[0x0][0xac8] ;  /* 0x0002b20000057ab9 */ /* 0x000fe40000000800 */
[----:B------:R-:W-:Y:S02]  /*16ff0*/  ISETP.GE.AND P3, PT, R22, UR5, PT ;  /* 0x0000000516007c0c */ /* 0x000fe4000bf66270 */
[----:B------:R-:W-:-:S11]  /*17000*/  ISETP.GE.AND P4, PT, R23, UR5, PT ;  /* 0x0000000517007c0c */ /* 0x000fd6000bf86270 */
[CC--:B01----:R-:W-:Y:S02]  /*17010*/  @!P3 LEA R4, P0, R22.reuse, R6.reuse, 0x1 ;  /* 0x000000061604b211 */ /* 0x0c3fe400078008ff */
[C---:B------:R-:W-:Y:S02]  /*17020*/  @!P4 LEA R6, P2, R23.reuse, R6, 0x1 ;  /* 0x000000061706c211 */ /* 0x040fe400078408ff */
[-C--:B----4-:R-:W-:Y:S02]  /*17030*/  @!P3 LEA.HI.X R5, R22, R0.reuse, R215, 0x1, P0 ;  /* 0x000000001605b211 */ /* 0x090fe400000f0cd7 */
[----:B------:R-:W-:-:S03]  /*17040*/  @!P4 LEA.HI.X R7, R23, R0, R214, 0x1, P2 ;  /* 0x000000001707c211 */ /* 0x000fc600010f0cd6 */
[----:B-----5:R3:W-:Y:S04]  /*17050*/  @!P3 ST.E.128 desc[UR48][R4.64], R40 ;  /* 0x000000280400b985 */ /* 0x0207e8000c101d30 */
[----:B------:R3:W-:Y:S02]  /*17060*/  @!P4 ST.E.128 desc[UR48][R6.64], R52 ;  /* 0x000000340600c985 */ /* 0x0007e4000c101d30 */
.L_x_6658:
[----:B------:R-:W-:Y:S05]  /*17070*/  BSYNC B1 ;  /* 0x0000000000017941 */ /* 0x000fea0003800000 */
.L_x_6657:
[----:B----4-:R4:W0:Y:S01]  /*17080*/  SHFL.IDX PT, R0, R3, 0x2, 0x181f ;  /* 0x00581f0003007f89 */ /* 0x01082200000e0000 */
        /* <DEDUP_REMOVED lines=8> */
[-C--:B------:R-:W-:Y:S02]  /*17110*/  @!P2 LEA.HI.X R5, R22, R0.reuse, R215, 0x1, P0 ;  /* 0x000000001605a211 */ /* 0x080fe400000f0cd7 */
[----:B------:R-:W-:-:S03]  /*17120*/  @!P3 LEA.HI.X R7, R23, R0, R214, 0x1, P1 ;  /* 0x000000001707b211 */ /* 0x000fc600008f0cd6 */
[----:B-----5:R3:W-:Y:S04]  /*17130*/  @!P2 ST.E.128 desc[UR48][R4.64], R36 ;  /* 0x000000240400a985 */ /* 0x0207e8000c101d30 */
[----:B------:R3:W-:Y:S02]  /*17140*/  @!P3 ST.E.128 desc[UR48][R6.64], R44 ;  /* 0x0000002c0600b985 */ /* 0x0007e4000c101d30 */
.L_x_6660:
[----:B------:R-:W-:Y:S05]  /*17150*/  BSYNC B1 ;  /* 0x0000000000017941 */ /* 0x000fea0003800000 */
.L_x_6659:
[----:B0-----:R-:W-:Y:S01]  /*17160*/  VIADD R0, R10, 0x60 ;  /* 0x000000600a007836 */ /* 0x001fe20000000000 */
[----:B--2-4-:R-:W0:Y:S04]  /*17170*/  SHFL.IDX PT, R3, R3, 0x3, 0x181f ;  /* 0x00781f0003037f89 */ /* 0x014e2800000e0000 */
[----:B------:R-:W-:Y:S01]  /*17180*/  ISETP.GE.AND P0, PT, R0, R73, PT ;  /* 0x000000490000720c */ /* 0x000fe20003f06270 */
[----:B------:R-:W2:-:S12]  /*17190*/  SHFL.IDX PT, R8, R8, 0x3, 0x181f ;  /* 0x00781f0008087f89 */ /* 0x000e9800000e0000 */
[----:B------:R-:W-:Y:S05]  /*171a0*/  @P0 BRA `(.L_x_6661) ;  /* 0x0000000800800947 */ /* 0x000fea0003800000 */
[----:B------:R-:W-:Y:S02]  /*171b0*/  ULDC UR5, c[0x0][0xac8] ;  /* 0x0002b20000057ab9 */ /* 0x000fe40000000800 */
[----:B------:R-:W-:-:S13]  /*171c0*/  ISETP.GE.AND P1, PT, R22, UR5, PT ;  /* 0x0000000516007c0c */ /* 0x000fda000bf26270 */
[----:B--23--:R-:W-:-:S04]  /*171d0*/  @!P1 LEA R4, P0, R22, R8, 0x1 ;  /* 0x0000000816049211 */ /* 0x00cfc800078008ff */
[----:B0-----:R-:W-:Y:S02]  /*171e0*/  @!P1 LEA.HI.X R5, R22, R3, R215, 0x1, P0 ;  /* 0x0000000316059211 */ /* 0x001fe400000f0cd7 */
[----:B------:R-:W-:-:S03]  /*171f0*/  ISETP.GE.AND P0, PT, R23, UR5, PT ;  /* 0x0000000517007c0c */ /* 0x000fc6000bf06270 */
[----:B-----5:R0:W-:Y:S10]  /*17200*/  @!P1 ST.E.128 desc[UR48][R4.64], R24 ;  /* 0x0000001804009985 */ /* 0x0201f4000c101d30 */
[----:B------:R-:W-:Y:S05]  /*17210*/  @P0 BRA `(.L_x_6661) ;  /* 0x0000000800640947 */ /* 0x000fea0003800000 */
[----:B0-----:R-:W-:-:S04]  /*17220*/  LEA R4, P0, R23, R8, 0x1 ;  /* 0x0000000817047211 */ /* 0x001fc800078008ff */
[----:B------:R-:W-:-:S05]  /*17230*/  LEA.HI.X R5, R23, R3, R214, 0x1, P0 ;  /* 0x0000000317057211 */ /* 0x000fca00000f0cd6 */
[----:B------:R0:W-:Y:S01]  /*17240*/  ST.E.128 desc[UR48][R4.64], R32 ;  /* 0x0000002004007985 */ /* 0x0001e2000c101d30 */
[----:B------:R-:W-:Y:S05]  /*17250*/  BRA `(.L_x_6661) ;  /* 0x0000000800547947 */ /* 0x000fea0003800000 */
.L_x_6654:
        /* <DEDUP_REMOVED lines=50> */
.L_x_6663:
[----:B------:R-:W-:Y:S05]  /*17580*/  BSYNC B1 ;  /* 0x0000000000017941 */ /* 0x000fea0003800000 */
.L_x_6662:
        /* <DEDUP_REMOVED lines=11> */
[----:B-1----:R-:W-:-:S03]  /*17640*/  @P1 SHF.R.U32.HI R3, RZ, R11, R0 ;  /* 0x0000000bff031219 */ /* 0x002fc60000011600 */
[----:B------:R-:W-:Y:S01]  /*17650*/  UIMAD UR5, UR40, UR11, UR5 ;  /* 0x0000000b280572a4 */ /* 0x000fe2000f8e0205 */
[--C-:B------:R-:W-:Y:S01]  /*17660*/  SHF.R.S32.HI R0, RZ, 0x1f, R3.reuse ;  /* 0x0000001fff007819 */ /* 0x100fe20000011403 */
[----:B------:R-:W-:Y:S01]  /*17670*/  UIMAD.WIDE.U32 UR40, UR40, UR10, UR6 ;  /* 0x0000000a282872a5 */ /* 0x000fe2000f8e0006 */
[----:B------:R-:W-:Y:S02]  /*17680*/  IMAD.MOV R7, RZ, RZ, -R3 ;  /* 0x000000ffff077224 */ /* 0x000fe400078e0a03 */
[----:B------:R-:W-:Y:S01]  /*17690*/  ULDC.64 UR6, c[0x0][0xae0] ;  /* 0x0002b80000067ab9 */ /* 0x000fe20000000a00 */
[----:B------:R-:W-:Y:S01]  /*176a0*/  UIADD3 UR5, UR41, UR5, URZ ;  /* 0x0000000529057290 */ /* 0x000fe2000fffe03f */
[----:B------:R-:W-:Y:S02]  /*176b0*/  IMAD R0, R0, UR6, RZ ;  /* 0x0000000600007c24 */ /* 0x000fe4000f8e02ff */
[----:B------:R-:W-:Y:S02]  /*176c0*/  IMAD R7, R10, R7, R8 ;  /* 0x000000070a077224 */ /* 0x000fe400078e0208 */
[----:B------:R-:W-:-:S02]  /*176d0*/  IMAD.U32 R5, RZ, RZ, UR41 ;  /* 0x00000029ff057e24 */ /* 0x000fc4000f8e00ff */
[----:B------:R-:W-:Y:S02]  /*176e0*/  IMAD.U32 R4, RZ, RZ, UR40 ;  /* 0x00000028ff047e24 */ /* 0x000fe4000f8e00ff */
[----:B------:R-:W-:Y:S01]  /*176f0*/  IMAD.U32 R5, RZ, RZ, UR5 ;  /* 0x00000005ff057e24 */ /* 0x000fe2000f8e00ff */
[----:B------:R-:W-:Y:S01]  /*17700*/  ULDC UR5, c[0x0][0xa88] ;  /* 0x0002a20000057ab9 */ /* 0x000fe20000000800 */
[C---:B------:R-:W-:Y:S01]  /*17710*/  IMAD R9, R3.reuse, UR7, R0 ;  /* 0x0000000703097c24 */ /* 0x040fe2000f8e0200 */
[----:B------:R-:W-:Y:S01]  /*17720*/  SHF.R.S32.HI R0, RZ, 0x1f, R7 ;  /* 0x0000001fff007819 */ /* 0x000fe20000011407 */
[----:B------:R-:W-:Y:S01]  /*17730*/  IMAD.WIDE.U32 R4, R3, UR6, R4 ;  /* 0x0000000603047c25 */ /* 0x000fe2000f8e0004 */
[----:B------:R-:W-:-:S03]  /*17740*/  ULDC.64 UR6, c[0x0][0xad8] ;  /* 0x0002b60000067ab9 */ /* 0x000fc60000000a00 */
        /* <DEDUP_REMOVED lines=27> */
.L_x_6665:
[----:B------:R-:W-:Y:S05]  /*17900*/  BSYNC B1 ;  /* 0x0000000000017941 */ /* 0x000fea0003800000 */
.L_x_6664:
        /* <DEDUP_REMOVED lines=13> */
.L_x_6667:
[----:B------:R-:W-:Y:S05]  /*179e0*/  BSYNC B1 ;  /* 0x0000000000017941 */ /* 0x000fea0003800000 */
.L_x_6666:
        /* <DEDUP_REMOVED lines=13> */
.L_x_6669:
[----:B------:R-:W-:Y:S05]  /*17ac0*/  BSYNC B1 ;  /* 0x0000000000017941 */ /* 0x000fea0003800000 */
.L_x_6668:
[----:B------:R-:W-:Y:S01]  /*17ad0*/  VIADD R3, R8, 0x60 ;  /* 0x0000006008037836 */ /* 0x000fe20000000000 */
[----:B0-----:R0:W0:Y:S04]  /*17ae0*/  SHFL.IDX PT, R0, R7, 0x3, 0x181f ;  /* 0x00781f0007007f89 */ /* 0x00102800000e0000 */
[----:B------:R-:W-:Y:S01]  /*17af0*/  ISETP.GE.AND P0, PT, R3, R9, PT ;  /* 0x000000090300720c */ /* 0x000fe20003f06270 */
[----:B-1-3--:R1:W3:-:S12]  /*17b00*/  SHFL.IDX PT, R4, R6, 0x3, 0x181f ;  /* 0x00781f0006047f89 */ /* 0x00a2d800000e0000 */
[----:B-1----:R-:W-:Y:S05]  /*17b10*/  @P0 BRA `(.L_x_6661) ;  /* 0x0000000000240947 */ /* 0x002fea0003800000 */
[----:B------:R-:W-:Y:S02]  /*17b20*/  ULDC UR5, c[0x0][0xac8] ;  /* 0x0002b20000057ab9 */ /* 0x000fe40000000800 */
[----:B------:R-:W-:Y:S02]  /*17b30*/  ISETP.GE.AND P2, PT, R22, UR5, PT ;  /* 0x0000000516007c0c */ /* 0x000fe4000bf46270 */
[----:B------:R-:W-:-:S11]  /*17b40*/  ISETP.GE.AND P3, PT, R23, UR5, PT ;  /* 0x0000000517007c0c */ /* 0x000fd6000bf66270 */
[CC--:B--234-:R-:W-:Y:S02]  /*17b50*/  @!P2 LEA R6, P0, R22.reuse, R4.reuse, 0x1 ;  /* 0x000000041606a211 */ /* 0x0dcfe400078008ff */
[C---:B------:R-:W-:Y:S02]  /*17b60*/  @!P3 LEA R4, P1, R23.reuse, R4, 0x1 ;  /* 0x000000041704b211 */ /* 0x040fe400078208ff */
[-C--:B0-----:R-:W-:Y:S02]  /*17b70*/  @!P2 LEA.HI.X R7, R22, R0.reuse, R215, 0x1, P0 ;  /* 0x000000001607a211 */ /* 0x081fe400000f0cd7 */
[----:B------:R-:W-:-:S03]  /*17b80*/  @!P3 LEA.HI.X R5, R23, R0, R214, 0x1, P1 ;  /* 0x000000001705b211 */ /* 0x000fc600008f0cd6 */
[----:B------:R1:W-:Y:S04]  /*17b90*/  @!P2 ST.E.128 desc[UR48][R6.64], RZ ;  /* 0x000000ff0600a985 */ /* 0x0003e8000c101d30 */
[----:B------:R1:W-:Y:S02]  /*17ba0*/  @!P3 ST.E.128 desc[UR48][R4.64], RZ ;  /* 0x000000ff0400b985 */ /* 0x0003e4000c101d30 */
.L_x_6661:
[----:B------:R-:W-:Y:S05]  /*17bb0*/  BSYNC B0 ;  /* 0x0000000000007941 */ /* 0x000fea0003800000 */
.L_x_6653:
[----:B------:R-:W-:Y:S02]  /*17bc0*/  ULDC UR5, c[0x0][0xc38] ;  /* 0x00030e0000057ab9 */ /* 0x000fe40000000800 */
[----:B------:R-:W-:-:S06]  /*17bd0*/  UISETP.GE.AND UP0, UPT, UR4, UR5, UPT ;  /* 0x000000050400728c */ /* 0x000fcc000bf06270 */
[----:B------:R-:W-:-:S13]  /*17be0*/  PLOP3.LUT P0, PT, PT, PT, UP0, 0x80, 0x0 ;  /* 0x000000000000781c */ /* 0x000fda0003f0f008 */
[----:B------:R-:W-:Y:S05]  /*17bf0*/  @!P0 BRA `(.L_x_6670) ;  /* 0xfffffe9000688947 */ /* 0x000fea000383ffff */
[----:B------:R-:W-:Y:S05]  /*17c00*/  EXIT ;  /* 0x000000000000794d */ /* 0x000fea0003800000 */
.L_x_6568:
[----:B------:R-:W-:-:S08]  /*17c10*/  NOP ;  /* 0x0000000000007918 */ /* 0x000fd00000000000 */
[----:B------:R-:W0:-:S00]  /*17c20*/  USETMAXREG.DEALLOC.CTAPOOL 0x18 ;  /* 0x00000018000079c8 */ /* 0x000e0000080e0500 */
[----:B0-----:R-:W-:-:S06]  /*17c30*/  LOP3.LUT R0, R0, 0x3, RZ, 0xc0, !PT ;  /* 0x0000000300007812 */ /* 0x001fcc00078ec0ff */
[----:B------:R-:W0:Y:S01]  /*17c40*/  S2UR UR6, SR_CTAID.X ;  /* 0x00000000000679c3 */ /* 0x000e220000002500 */
[----:B------:R-:W-:Y:S01]  /*17c50*/  LOP3.LUT R16, R16, 0xfffffffb, RZ, 0xc0, !PT ;  /* 0xfffffffb10107812 */ /* 0x000fe200078ec0ff */
[----:B------:R-:W-:Y:S04]  /*17c60*/  STL [R1+0x4], RZ ;  /* 0x000004ff01007387 */ /* 0x000fe80000100800 */
[----:B------:R-:W1:Y:S04]  /*17c70*/  SHFL.IDX PT, R0, R0, RZ, 0x1f ;  /* 0x00001fff00007589 */ /* 0x000e6800000e0000 */
[----:B------:R2:W-:Y:S01]  /*17c80*/  STL [R1+0x28], RZ ;  /* 0x000028ff01007387 */ /* 0x0005e20000100800 */
[----:B-1----:R-:W-:-:S02]  /*17c90*/  ISETP.NE.AND P0, PT, R0, RZ, PT ;  /* 0x000000ff0000720c */ /* 0x002fc40003f05270 */
[----:B------:R-:W0:Y:S11]  /*17ca0*/  LDC R0, c[0x0][0xc38] ;  /* 0x00030e00ff007b82 */ /* 0x000e360000000800 */
[----:B------:R-:W-:Y:S01]  /*17cb0*/  @P0 LOP3.LUT R16, R16, 0x4, RZ, 0xfc, !PT ;  /* 0x0000000410100812 */ /* 0x000fe200078efcff */
[----:B------:R-:W-:Y:S06]  /*17cc0*/  @P0 BAR.ARV 0x4, 0x180 ;  /* 0x0106000000000b1d */ /* 0x000fec0000002000 */
[----:B0-----:R-:W-:Y:S01]  /*17cd0*/  ISETP.LE.AND P0, PT, R0, UR6, PT ;  /* 0x0000000600007c0c */ /* 0x001fe2000bf03270 */
[----:B------:R-:W-:-:S05]  /*17ce0*/  IMAD.MOV.U32 R0, RZ, RZ, 0x1 ;  /* 0x00000001ff007424 */ /* 0x000fca00078e00ff */
[----:B------:R2:W-:Y:S07]  /*17cf0*/  STL [R1+0x8], R0 ;  /* 0x0000080001007387 */ /* 0x0005ee0000100800 */
        /* <DEDUP_REMOVED lines=11> */
[C---:B--2---:R-:W-:Y:S01]  /*17db0*/  IMAD.SHL.U32 R0, R4.reuse, 0x40, RZ ;  /* 0x0000004004007824 */ /* 0x044fe200078e00ff */
        /* <DEDUP_REMOVED lines=19> */
[----:B------:R-:W-:Y:S01]  /*17ef0*/  LOP3.LUT R2, R0, 0x3f0, RZ, 0xc0, !PT ;  /* 0x000003f000027812 */ /* 0x000fe200078ec0ff */
[----:B------:R-:W-:Y:S02]  /*17f00*/  IMAD.MOV.U32 R4, RZ, RZ, 0x20 ;  /* 0x00000020ff047424 */ /* 0x000fe400078e00ff */
[----:B------:R-:W-:Y:S01]  /*17f10*/  STL [R1], R6 ;  /* 0x0000000601007387 */ /* 0x000fe20000100800 */
[----:B------:R-:W-:Y:S01]  /*17f20*/  LOP3.LUT R3, R2, 0x70, R3, 0x78, !PT ;  /* 0x0000007002037812 */ /* 0x000fe200078e7803 */
[----:B------:R-:W-:Y:S01]  /*17f30*/  IMAD.SHL.U32 R2, R7, 0x10, RZ ;  /* 0x0000001007027824 */ /* 0x000fe200078e00ff */
[----:B------:R-:W-:Y:S02]  /*17f40*/  SEL R4, R4, 0xffffffe0, !P0 ;  /* 0xffffffe004047807 */ /* 0x000fe40004000000 */
[----:B------:R-:W-:Y:S01]  /*17f50*/  LOP3.LUT R4, R5, 0x70, R0, 0xf8, !PT ;  /* 0x0000007005047812 */ /* 0x000fe200078ef800 */
[----:B------:R-:W-:Y:S01]  /*17f60*/  IMAD.U32 R0, RZ, RZ, UR6 ;  /* 0x00000006ff007e24 */ /* 0x000fe2000f8e00ff */
[----:B------:R-:W-:Y:S01]  /*17f70*/  LOP3.LUT R3, R3, 0x400, R2, 0xf8, !PT ;  /* 0x0000040003037812 */ /* 0x000fe200078ef802 */
[----:B------:R-:W-:-:S04]  /*17f80*/  IMAD.MOV.U32 R2, RZ, RZ, 0x40 ;  /* 0x00000040ff027424 */ /* 0x000fc800078e00ff */
[----:B------:R-:W-:Y:S01]  /*17f90*/  IMAD.IADD R3, R18, 0x1, R3 ;  /* 0x0000000112037824 */ /* 0x000fe200078e0203 */
[----:B------:R-:W-:-:S04]  /*17fa0*/  SEL R2, R2, 0xffffffc0, !P0 ;  /* 0xffffffc002027807 */ /* 0x000fc80004000000 */
[----:B------:R-:W-:Y:S04]  /*17fb0*/  STL [R1+0x24], R3 ;  /* 0x0000240301007387 */ /* 0x000fe80000100800 */
[----:B------:R-:W-:Y:S04]  /*17fc0*/  STL [R1+0x28], RZ ;  /* 0x000028ff01007387 */ /* 0x000fe80000100800 */
[----:B------:R0:W-:Y:S04]  /*17fd0*/  STL [R1+0x20], R0 ;  /* 0x0000200001007387 */ /* 0x0001e80000100800 */
[----:B------:R-:W-:Y:S01]  /*17fe0*/  STL [R1+0x4], RZ ;  /* 0x000004ff01007387 */ /* 0x000fe20000100800 */
[----:B0-----:R-:W-:-:S05]  /*17ff0*/  IMAD.MOV.U32 R0, RZ, RZ, 0x1 ;  /* 0x00000001ff007424 */ /* 0x001fca00078e00ff */
[----:B------:R0:W-:Y:S02]  /*18000*/  STL [R1+0x8], R0 ;  /* 0x0000080001007387 */ /* 0x0001e40000100800 */
[----:B0-----:R-:W-:-:S05]  /*18010*/  IMAD.IADD R0, R2, 0x1, R6 ;  /* 0x0000000102007824 */ /* 0x001fca00078e0206 */
[----:B------:R0:W-:Y:S02]  /*18020*/  STL [R1+0x1c], R0 ;  /* 0x00001c0001007387 */ /* 0x0001e40000100800 */
.L_x_6736:
[----:B0-2---:R-:W2:Y:S01]  /*18030*/  LDL R0, [R1+0x20] ;  /* 0x0000200001007983 */ /* 0x005ea20000100800 */
        /* <DEDUP_REMOVED lines=13> */
[----:B------:R-:W-:Y:S05]  /*18110*/  @!P0 BRA `(.L_x_6672) ;  /* 0x0000000000208947 */ /* 0x000fea0003800000 */
        /* <DEDUP_REMOVED lines=8> */
.L_x_6672:
[----:B------:R-:W-:Y:S01]  /*181a0*/  ULDC UR9, c[0x0][0xc54] ;  /* 0x0003150000097ab9 */ /* 0x000fe20000000800 */
[----:B------:R-:W-:Y:S01]  /*181b0*/  UMOV UR6, UR8 ;  /* 0x0000000800067c82 */ /* 0x000fe20008000000 */
[----:B------:R-:W-:-:S11]  /*181c0*/  UISETP.NE.AND UP0, UPT, UR9, 0x1, UPT ;  /* 0x000000010900788c */ /* 0x000fd6000bf05270 */
[----:B------:R-:W-:Y:S02]  /*181d0*/  @UP0 ULDC.64 UR10, c[0x0][0xc58] ;  /* 0x00031600000a0ab9 */ /* 0x000fe40000000a00 */
[----:B------:R-:W-:-:S04]  /*181e0*/  UIMAD.WIDE.U32 UR4, UR8, UR10, URZ ;  /* 0x0000000a080472a5 */ /* 0x000fc8000f8e003f */
[----:B------:R-:W-:-:S04]  /*181f0*/  @UP0 USHF.R.U32.HI UR6, URZ, UR11, UR5 ;  /* 0x0000000b3f060299 */ /* 0x000fc80008011605 */
[----:B------:R-:W-:-:S12]  /*18200*/  UIMAD UR4, UR6, UR9, URZ ;  /* 0x00000009060472a4 */ /* 0x000fd8000f8e023f */
.L_x_6673:
        /* <DEDUP_REMOVED lines=48> */
.L_x_6675:
[----:B------:R-:W-:-:S11]  /*18510*/  UISETP.NE.AND UP0, UPT, UR5, 0x1, UPT ;  /* 0x000000010500788c */ /* 0x000fd6000bf05270 */
[----:B------:R-:W-:Y:S02]  /*18520*/  @UP0 ULDC.64 UR12, c[0x0][0x9e8] ;  /* 0x00027a00000c0ab9 */ /* 0x000fe40000000a00 */
[----:B------:R-:W-:-:S04]  /*18530*/  UIMAD.WIDE.U32 UR8, UR10, UR12, URZ ;  /* 0x0000000c0a0872a5 */ /* 0x000fc8000f8e003f */
[----:B------:R-:W-:-:S12]  /*18540*/  @UP0 USHF.R.U32.HI UR10, URZ, UR13, UR9 ;  /* 0x0000000d3f0a0299 */ /* 0x000fd80008011609 */
.L_x_6676:
[----:B------:R-:W-:-:S04]  /*18550*/  UIMAD UR10, UR10, UR5, UR5 ;  /* 0x000000050a0a72a4 */ /* 0x000fc8000f8e0205 */
[----:B------:R-:W-:-:S04]  /*18560*/  UISETP.LT.AND UP0, UPT, UR4, UR10, UPT ;  /* 0x0000000a0400728c */ /* 0x000fc8000bf01270 */
[----:B------:R-:W-:-:S12]  /*18570*/  USEL UR4, UR4, UR10, UP0 ;  /* 0x0000000a04047287 */ /* 0x000fd80008000000 */
.L_x_6674:
[----:B------:R-:W-:Y:S02]  /*18580*/  UIMAD UR8, UR15, UR7, 0xbf ;  /* 0x000000bf0f0874a4 */ /* 0x000fe4000f8e0207 */
[----:B------:R-:W-:Y:S02]  /*18590*/  UIADD3 UR10, UR4, 0xbf, URZ ;  /* 0x000000bf040a7890 */ /* 0x000fe4000fffe03f */
[----:B------:R-:W-:Y:S02]  /*185a0*/  UIMAD.WIDE UR8, UR8, 0x2aaaaaab, URZ ;  /* 0x2aaaaaab080878a5 */ /* 0x000fe4000f8e023f */
[----:B------:R-:W-:Y:S01]  /*185b0*/  UIMAD.WIDE UR10, UR10, 0x2aaaaaab, URZ ;  /* 0x2aaaaaab0a0a78a5 */ /* 0x000fe2000f8e023f */
[----:B------:R-:W-:Y:S01]  /*185c0*/  @UP1 ULDC UR12, c[0x0][0x44c] ;  /* 0x00011300000c1ab9 */ /* 0x000fe20000000800 */
[----:B------:R-:W-:Y:S02]  /*185d0*/  UIMAD UR7, UR15, UR7, -UR6 ;  /* 0x000000070f0772a4 */ /* 0x000fe4000f8e0a06 */
[----:B------:R-:W-:-:S02]  /*185e0*/  UIMAD.WIDE.U32 UR12, UR42, UR12, URZ ;  /* 0x0000000c2a0c72a5 */ /* 0x000fc4000f8e003f */
[----:B------:R-:W-:Y:S02]  /*185f0*/  USHF.R.U32.HI UR6, URZ, 0x1f, UR9 ;  /* 0x0000001f3f067899 */ /* 0x000fe40008011609 */
[----:B------:R-:W-:Y:S01]  /*18600*/  USHF.R.U32.HI UR4, URZ, 0x1f, UR11 ;  /* 0x0000001f3f047899 */ /* 0x000fe2000801160b */
[----:B------:R-:W-:Y:S01]  /*18610*/  @UP1 ULDC UR16, c[0x0][0x450] ;  /* 0x0001140000101ab9 */ /* 0x000fe20000000800 */
[----:B------:R-:W-:Y:S01]  /*18620*/  UMOV UR14, UR42 ;  /* 0x0000002a000e7c82 */ /* 0x000fe20008000000 */
[----:B------:R-:W-:Y:S02]  /*18630*/  @UP1 USHF.R.U32.HI UR14, URZ, UR16, UR13 ;  /* 0x000000103f0e1299 */ /* 0x000fe4000801160d */
[----:B------:R-:W-:Y:S02]  /*18640*/  ULEA.HI.SX32 UR9, UR9, UR6, 0x1b ;  /* 0x0000000609097291 */ /* 0x000fe4000f8fda3f */
[----:B------:R-:W-:Y:S02]  /*18650*/  ULEA.HI.SX32 UR4, UR11, UR4, 0x1b ;  /* 0x000000040b047291 */ /* 0x000fe4000f8fda3f */
[----:B------:R-:W-:-:S02]  /*18660*/  UIADD3 UR6, UR7, UR14, URZ ;  /* 0x0000000e07067290 */ /* 0x000fc4000fffe03f */
[----:B------:R-:W-:Y:S01]  /*18670*/  UISETP.LT.AND UP0, UPT, UR9, UR4, UPT ;  /* 0x000000040900728c */ /* 0x000fe2000bf01270 */
[----:B------:R-:W-:Y:S02]  /*18680*/  ULDC UR8, c[0x0][0x9dc] ;  /* 0x0002770000087ab9 */ /* 0x000fe40000000800 */
[----:B------:R-:W-:Y:S02]  /*18690*/  UIADD3 UR8, UR6, -UR8, URZ ;  /* 0x8000000806087290 */ /* 0x000fe4000fffe03f */
[----:B------:R-:W-:Y:S01]  /*186a0*/  USEL UR41, UR9, UR4, UP0 ;  /* 0x0000000409297287 */ /* 0x000fe20008000000 */
        /* <DEDUP_REMOVED lines=12> */
.L_x_6678:
[----:B------:R-:W-:-:S11]  /*18770*/  UISETP.NE.AND UP0, UPT, UR5, 0x1, UPT ;  /* 0x000000010500788c */ /* 0x000fd6000bf05270 */
[----:B------:R-:W-:Y:S02]  /*18780*/  @UP0 ULDC.64 UR10, c[0x0][0x9e8] ;  /* 0x00027a00000a0ab9 */ /* 0x000fe40000000a00 */
[----:B------:R-:W-:-:S04]  /*18790*/  UIMAD.WIDE.U32 UR6, UR4, UR10, URZ ;  /* 0x0000000a040672a5 */ /* 0x000fc8000f8e003f */
[----:B------:R-:W-:-:S12]  /*187a0*/  @UP0 USHF.R.U32.HI UR4, URZ, UR11, UR7 ;  /* 0x0000000b3f040299 */ /* 0x000fd80008011607 */
.L_x_6679:
[----:B------:R-:W-:-:S04]  /*187b0*/  UIMAD UR4, UR4, UR5, URZ ;  /* 0x00000005040472a4 */ /* 0x000fc8000f8e023f */
[----:B------:R-:W-:-:S04]  /*187c0*/  UISETP.LT.AND UP0, UPT, UR8, UR4, UPT ;  /* 0x000000040800728c */ /* 0x000fc8000bf01270 */
[----:B------:R-:W-:-:S12]  /*187d0*/  USEL UR8, UR8, UR4, !UP0 ;  /* 0x0000000408087287 */ /* 0x000fd8000c000000 */
.L_x_6677:
[----:B------:R-:W-:Y:S01]  /*187e0*/  UIMAD.WIDE UR4, UR8, 0x2aaaaaab, URZ ;  /* 0x2aaaaaab080478a5 */ /* 0x000fe2000f8e023f */
[----:B------:R-:W-:Y:S03]  /*187f0*/  BSSY B7, `(.L_x_6680) ;  /* 0x0000332000077945 */ /* 0x000fe60003800000 */
[----:B------:R-:W-:-:S04]  /*18800*/  USHF.R.U32.HI UR4, URZ, 0x1f, UR5 ;  /* 0x0000001f3f047899 */ /* 0x000fc80008011605 */
[----:B------:R-:W-:-:S04]  /*18810*/  ULEA.HI.SX32 UR4, UR5, UR4, 0x1b ;  /* 0x0000000405047291 */ /* 0x000fc8000f8fda3f */
        /* <DEDUP_REMOVED lines=23> */
.L_x_6681:
        /* <DEDUP_REMOVED lines=20> */
.L_x_6684:
[----:B------:R-:W-:Y:S05]  /*18ad0*/  BSYNC B6 ;  /* 0x0000000000067941 */ /* 0x000fea0003800000 */
.L_x_6683:
[----:B------:R-:W-:Y:S01]  /*18ae0*/  VIADD R0, R18, 0xc400 ;  /* 0x0000c40012007836 */ /* 0x000fe20000000000 */
[----:B------:R-:W-:Y:S01]  /*18af0*/  LOP3.LUT R16, R16, 0xfffffffe, RZ, 0xc0, !PT ;  /* 0xfffffffe10107812 */ /* 0x000fe200078ec0ff */
[----:B------:R-:W-:Y:S03]  /*18b00*/  BSSY B6, `(.L_x_6685) ;  /* 0x0000014000067945 */ /* 0x000fe60003800000 */
[----:B------:R-:W-:-:S13]  /*18b10*/  LOP3.LUT P0, RZ, R0, 0x3ff, RZ, 0xc0, !PT ;  /* 0x000003ff00ff7812 */ /* 0x000fda000780c0ff */
[----:B------:R-:W-:Y:S01]  /*18b20*/  @P0 LOP3.LUT R16, R16, 0x1, RZ, 0xfc, !PT ;  /* 0x0000000110100812 */ /* 0x000fe200078efcff */
[----:B------:R-:W-:Y:S06]  /*18b30*/  @!P0 BRA `(.L_x_6686) ;  /* 0x0000000000408947 */ /* 0x000fec0003800000 */
        /* <DEDUP_REMOVED lines=16> */
.L_x_6686:
[----:B------:R-:W-:Y:S05]  /*18c40*/  BSYNC B6 ;  /* 0x0000000000067941 */ /* 0x000fea0003800000 */
.L_x_6685:
[----:B------:R-:W-:Y:S01]  /*18c50*/  VIADD R0, R18, 0x400 ;  /* 0x0000040012007836 */ /* 0x000fe20000000000 */
[----:B------:R-:W-:Y:S04]  /*18c60*/  BSSY B6, `(.L_x_6687) ;  /* 0x0000014000067945 */ /* 0x000fe80003800000 */
[----:B------:R0:W-:Y:S01]  /*18c70*/  STL [R1+0x10], R0 ;  /* 0x0000100001007387 */ /* 0x0001e20000100800 */
        /* <DEDUP_REMOVED lines=18> */
.L_x_6688:
[----:B------:R-:W-:Y:S05]  /*18da0*/  BSYNC B6 ;  /* 0x0000000000067941 */ /* 0x000fea0003800000 */
.L_x_6687:
        /* <DEDUP_REMOVED lines=19> */
.L_x_6690:
[----:B------:R-:W-:Y:S05]  /*18ee0*/  BSYNC B6 ;  /* 0x0000000000067941 */ /* 0x000fea0003800000 */
.L_x_6689:
        /* <DEDUP_REMOVED lines=10> */
[----:B------:R-:W-:Y:S01]  /*18f90*/  UMOV UR4, 0xffffffff ;  /* 0xffffffff00047882 */ /* 0x000fe20000000000 */
[----:B------:R-:W-:Y:S01]  /*18fa0*/  LOP3.LUT R16, R16, 0xfffffffe, RZ, 0xc0, !PT ;  /* 0xfffffffe10107812 */ /* 0x000fe200078ec0ff */
[----:B------:R-:W1:Y:S01]  /*18fb0*/  S2R R19, SR_TID.X ;  /* 0x0000000000137919 */ /* 0x000e620000002100 */
[----:B0-----:R-:W0:Y:S02]  /*18fc0*/  LDC.64 R2, c[0x0][0x418] ;  /* 0x00010600ff027b82 */ /* 0x001e240000000a00 */
[----:B0-----:R-:W-:Y:S02]  /*18fd0*/  ISETP.NE.U32.AND P0, PT, R2, RZ, PT ;  /* 0x000000ff0200720c */ /* 0x001fe40003f05070 */
[----:B-1----:R-:W-:Y:S02]  /*18fe0*/  SHF.R.U32.HI R19, RZ, 0x5, R19 ;  /* 0x00000005ff137819 */ /* 0x002fe40000011613 */
[----:B------:R-:W-:-:S02]  /*18ff0*/  ISETP.NE.AND.EX P1, PT, R3, RZ, PT, P0 ;  /* 0x000000ff0300720c */ /* 0x000fc40003f25300 */
[----:B------:R-:W-:-:S11]  /*19000*/  LOP3.LUT R19, R19, 0x3, RZ, 0xc0, !PT ;  /* 0x0000000313137812 */ /* 0x000fd600078ec0ff */
[----:B------:R-:W-:Y:S02]  /*19010*/  @P1 LOP3.LUT R16, R16, 0x1, RZ, 0xfc, !PT ;  /* 0x0000000110101812 */ /* 0x000fe400078efcff */
[----:B--2---:R-:W-:Y:S01]  /*19020*/  SHF.R.S32.HI R9, RZ, 0x1f, R8 ;  /* 0x0000001fff097819 */ /* 0x004fe20000011408 */
[----:B------:R0:W-:Y:S01]  /*19030*/  STL [R1+0xc], R8 ;  /* 0x00000c0801007387 */ /* 0x0001e20000100800 */
[----:B------:R-:W-:-:S03]  /*19040*/  SEL R17, R8, RZ, !P1 ;  /* 0x000000ff08117207 */ /* 0x000fc60004800000 */
[----:B------:R0:W-:Y:S01]  /*19050*/  STL [R1+0x18], R9 ;  /* 0x0000180901007387 */ /* 0x0001e20000100800 */
[----:B------:R-:W-:Y:S05]  /*19060*/  BRA.DIV UR4, `(.L_x_6691) ;  /* 0x0000003204f07947 */ /* 0x000fea000b800000 */
[----:B------:R1:W2:Y:S02]  /*19070*/  SHFL.IDX PT, R14, R19, RZ, 0x1f ;  /* 0x00001fff130e7589 */ /* 0x0002a400000e0000 */
.L_x_6755:
[----:B--2---:R-:W-:Y:S02]  /*19080*/  ISETP.NE.AND P0, PT, R14, RZ, PT ;  /* 0x000000ff0e00720c */ /* 0x004fe40003f05270 */
[----:B------:R-:W-:Y:S02]  /*19090*/  PLOP3.LUT P2, PT, PT, PT, PT, 0x8, 0x0 ;  /* 0x000000000000781c */ /* 0x000fe40003f4e170 */
[----:B------:R-:W-:-:S11]  /*190a0*/  LOP3.LUT R16, R16, 0xfffffffd, RZ, 0xc0, !PT ;  /* 0xfffffffd10107812 */ /* 0x000fd600078ec0ff */
[----:B------:R-:W-:Y:S01]  /*190b0*/  @P2 LOP3.LUT R16, R16, 0x2, RZ, 0xfc, !PT ;  /* 0x0000000210102812 */ /* 0x000fe200078efcff */
[----:B------:R-:W-:Y:S06]  /*190c0*/  @P0 BRA `(.L_x_6692) ;  /* 0x0000000400500947 */ /* 0x000fec0003800000 */
[----:B------:R-:W-:-:S06]  /*190d0*/  UIADD3 UR4, UR41, -0x1, URZ ;  /* 0xffffffff29047890 */ /* 0x000fcc000fffe03f */
[----:B------:R-:W-:Y:S01]  /*190e0*/  IMAD.U32 R0, RZ, RZ, UR4 ;  /* 0x00000004ff007e24 */ /* 0x000fe2000f8e00ff */
[----:B------:R-:W-:-:S03]  /*190f0*/  UMOV UR4, 0xffffffff ;  /* 0xffffffff00047882 */ /* 0x000fc60000000000 */
[----:B------:R-:W-:Y:S05]  /*19100*/  BRA.DIV UR4, `(.L_x_6693) ;  /* 0x0000003204e87947 */ /* 0x000fea000b800000 */
[----:B------:R-:W-:-:S13]  /*19110*/  ELECT P6, URZ, PT ;  /* 0x00000000003f782f */ /* 0x000fda00038c0000 */
.L_x_6758:
        /* <DEDUP_REMOVED lines=20> */
.L_x_6694:
[----:B------:R-:W3:Y:S04]  /*19260*/  LDL R4, [R1+0x4] ;  /* 0x0000040001047983 */ /* 0x000ee80000100800 */
        /* <DEDUP_REMOVED lines=8> */
.L_x_6759:
        /* <DEDUP_REMOVED lines=8> */
.L_x_6696:
[----:B------:R-:W3:Y:S01]  /*19370*/  LDL R2, [R1+0x4] ;  /* 0x0000040001027983 */ /* 0x000ee20000100800 */
        /* <DEDUP_REMOVED lines=8> */
[----:B------:R-:W-:-:S04]  /*19400*/  UMOV UR34, URZ ;  /* 0x0000003f00227c82 */ /* 0x000fc80008000000 */
[----:B------:R-:W-:Y:S01]  /*19410*/  UIADD3 UR33, UR33, 0x28870, URZ ;  /* 0x0002887021217890 */ /* 0x000fe2000fffe03f */
[----:B---3--:R-:W-:-:S05]  /*19420*/  IMAD R2, R2, 0x6000, R18 ;  /* 0x0000600002027824 */ /* 0x008fca00078e0212 */
[----:B------:R-:W-:-:S13]  /*19430*/  R2UR UR32, R2 ;  /* 0x00000000022072ca */ /* 0x000fda00000e0000 */
[----:B------:R-:W-:-:S09]  /*19440*/  UIADD3 UR32, UR32, 0xc400, URZ ;  /* 0x0000c40020207890 */ /* 0x000fd2000fffe03f */
[----:B------:R3:W-:Y:S01]  /*19450*/  UTMALDG.4D [UR32], [UR4], desc[UR6] ;  /* 0x00000620040075b4 */ /* 0x0007e20008019000 */
[----:B------:R-:W4:Y:S02]  /*19460*/  SYNCS.PHASECHK.TRANS64.TRYWAIT P1, [R4+URZ+0x28840], R3 ;  /* 0x02884003040075a7 */ /* 0x000f24000802017f */
[----:B---34-:R-:W-:Y:S05]  /*19470*/  @!P1 BRA `(.L_x_6697) ;  /* 0x0000003000409947 */ /* 0x018fea0003800000 */
.L_x_6760:
        /* <DEDUP_REMOVED lines=8> */
.L_x_6698:
        /* <DEDUP_REMOVED lines=8> */
[----:B------:R-:W-:Y:S01]  /*19580*/  UMOV UR10, URZ ;  /* 0x0000003f000a7c82 */ /* 0x000fe20008000000 */
[----:B------:R-:W-:Y:S01]  /*19590*/  UMOV UR12, UR36 ;  /* 0x00000024000c7c82 */ /* 0x000fe20008000000 */
[----:B------:R-:W-:-:S02]  /*195a0*/  PLOP3.LUT P0, PT, PT, PT, PT, 0x80, 0x0 ;  /* 0x000000000000781c */ /* 0x000fc40003f0f070 */
[----:B------:R-:W-:Y:S01]  /*195b0*/  LOP3.LUT R16, R16, 0xfffffffd, RZ, 0xc0, !PT ;  /* 0xfffffffd10107812 */ /* 0x000fe200078ec0ff */
[----:B------:R-:W-:Y:S02]  /*195c0*/  UIADD3 UR8, UR8, 0x1c400, URZ ;  /* 0x0001c40008087890 */ /* 0x000fe4000fffe03f */
[----:B------:R-:W-:-:S08]  /*195d0*/  UIADD3 UR9, UR9, 0x28830, URZ ;  /* 0x0002883009097890 */ /* 0x000fd0000fffe03f */
[----:B------:R-:W-:Y:S01]  /*195e0*/  @P0 LOP3.LUT R16, R16, 0x2, RZ, 0xfc, !PT ;  /* 0x0000000210100812 */ /* 0x000fe200078efcff */
[----:B------:R4:W-:Y:S02]  /*195f0*/  UTMALDG.4D [UR8], [UR4], desc[UR6] ;  /* 0x00000608040075b4 */ /* 0x0009e40008019000 */
[----:B----4-:R-:W-:-:S04]  /*19600*/  NOP ;  /* 0x0000000000007918 */ /* 0x010fc80000000000 */
.L_x_6692:
[----:B------:R-:W-:Y:S01]  /*19610*/  VIADD R0, R18, 0x18400 ;  /* 0x0001840012007836 */ /* 0x000fe20000000000 */
[----:B------:R-:W-:Y:S05]  /*19620*/  WARPSYNC.ALL ;  /* 0x0000000000007948 */ /* 0x000fea0003800000 */
[----:B------:R-:W-:Y:S01]  /*19630*/  BAR.SYNC.DEFER_BLOCKING 0x8, 0x180 ;  /* 0x0206000000007b1d */ /* 0x000fe20000010000 */
[----:B------:R-:W-:-:S05]  /*19640*/  LOP3.LUT P0, RZ, R0, 0x3ff, RZ, 0xc0, !PT ;  /* 0x000003ff00ff7812 */ /* 0x000fca000780c0ff */
[----:B------:R-:W-:Y:S08]  /*19650*/  BSSY B6, `(.L_x_6699) ;  /* 0x0000012000067945 */ /* 0x000ff00003800000 */
[----:B------:R-:W-:Y:S05]  /*19660*/  @!P0 BRA `(.L_x_6700) ;  /* 0x0000000000408947 */ /* 0x000fea0003800000 */
[----:B------:R-:W-:Y:S01]  /*19670*/  MOV R2, 0x0 ;  /* 0x0000000000027802 */ /* 0x000fe20000000f00 */
[----:B------:R-:W-:Y:S01]  /*19680*/  ULDC.64 UR6, c[0x4][0x1c8] ;  /* 0x0100720000067ab9 */ /* 0x000fe20000000a00 */
[----:B------:R-:W-:Y:S01]  /*19690*/  ULDC.64 UR8, c[0x4][0x1d0] ;  /* 0x0100740000087ab9 */ /* 0x000fe20000000a00 */
[----:B------:R-:W-:Y:S01]  /*196a0*/  ULDC.64 UR4, c[0x4][0x98] ;  /* 0x0100260000047ab9 */ /* 0x000fe20000000a00 */
[----:B--23--:R-:W-:Y:S02]  /*196b0*/  IMAD.U32 R4, RZ, RZ, UR6 ;  /* 0x00000006ff047e24 */ /* 0x00cfe4000f8e00ff */
        /* <DEDUP_REMOVED lines=11> */
.L_x_6700:
[----:B------:R-:W-:Y:S05]  /*19770*/  BSYNC B6 ;  /* 0x0000000000067941 */ /* 0x000fea0003800000 */
.L_x_6699:
[----:B0-----:R0:W5:Y:S01]  /*19780*/  LDL R9, [R1+0x24] ;  /* 0x0000240001097983 */ /* 0x0011620000100800 */
[----:B------:R-:W4:Y:S01]  /*19790*/  LDC R8, c[0x0][0x448] ;  /* 0x00011200ff087b82 */ /* 0x000f220000000800 */
[----:B------:R-:W1:Y:S01]  /*197a0*/  S2R R2, SR_TID.X ;  /* 0x0000000000027919 */ /* 0x000e620000002100 */
[----:B------:R-:W-:Y:S01]  /*197b0*/  USHF.R.S32.HI UR4, URZ, 0x1f, UR36 ;  /* 0x0000001f3f047899 */ /* 0x000fe20008011424 */
[----:B------:R-:W-:Y:S01]  /*197c0*/  ULDC.64 UR8, c[0x0][0x2d8] ;  /* 0x0000b60000087ab9 */ /* 0x000fe20000000a00 */
[----:B----4-:R-:W-:Y:S02]  /*197d0*/  ISETP.NE.AND P0, PT, R8, 0x1, PT ;  /* 0x000000010800780c */ /* 0x010fe40003f05270 */
[C---:B-1----:R-:W-:Y:S01]  /*197e0*/  LOP3.LUT R19, R2.reuse, 0x7f, RZ, 0xc0, !PT ;  /* 0x0000007f02137812 */ /* 0x042fe200078ec0ff */
[----:B------:R-:W-:-:S10]  /*197f0*/  IMAD.SHL.U32 R2, R2, 0x10, RZ ;  /* 0x0000001002027824 */ /* 0x000fd400078e00ff */
[----:B--23--:R-:W1:Y:S01]  /*19800*/  @P0 LDC R3, c[0x0][0x44c] ;  /* 0x00011300ff030b82 */ /* 0x00ce620000000800 */
[----:B------:R-:W-:Y:S01]  /*19810*/  SHF.R.U32.HI R19, RZ, 0x3, R19 ;  /* 0x00000003ff137819 */ /* 0x000fe20000011613 */
[----:B------:R-:W-:-:S03]  /*19820*/  UIMAD UR6, UR4, UR8, URZ ;  /* 0x00000008040672a4 */ /* 0x000fc6000f8e023f */
[----:B------:R-:W-:-:S03]  /*19830*/  LOP3.LUT R2, R19, 0x70, R2, 0xf8, !PT ;  /* 0x0000007013027812 */ /* 0x000fc600078ef802 */
[----:B------:R-:W2:Y:S01]  /*19840*/  @P0 LDC R0, c[0x0][0x450] ;  /* 0x00011400ff000b82 */ /* 0x000ea20000000800 */
[----:B------:R-:W3:Y:S01]  /*19850*/  S2R R19, SR_TID.X ;  /* 0x0000000000137919 */ /* 0x000ee20000002100 */
[----:B------:R-:W-:Y:S01]  /*19860*/  UIMAD.WIDE.U32 UR4, UR36, UR8, URZ ;  /* 0x00000008240472a5 */ /* 0x000fe2000f8e003f */
[----:B------:R-:W-:Y:S01]  /*19870*/  VIADD R2, R2, UR42 ;  /* 0x0000002a02027c36 */ /* 0x000fe20008000000 */
[----:B------:R-:W-:Y:S02]  /*19880*/  UIMAD UR6, UR36, UR9, UR6 ;  /* 0x00000009240672a4 */ /* 0x000fe4000f8e0206 */
[----:B------:R-:W-:Y:S01]  /*19890*/  USHF.R.S32.HI UR7, URZ, 0x1f, UR44 ;  /* 0x0000001f3f077899 */ /* 0x000fe2000801142c */
[----:B------:R-:W-:Y:S01]  /*198a0*/  ULDC.64 UR8, c[0x0][0x2e0] ;  /* 0x0000b80000087ab9 */ /* 0x000fe20000000a00 */
[----:B------:R-:W-:Y:S02]  /*198b0*/  UIADD3 UR5, UR5, UR6, URZ ;  /* 0x0000000605057290 */ /* 0x000fe4000fffe03f */
[----:B------:R-:W-:Y:S01]  /*198c0*/  UIMAD UR6, UR7, UR8, URZ ;  /* 0x00000008070672a4 */ /* 0x000fe2000f8e023f */
[----:B------:R-:W-:-:S02]  /*198d0*/  IMAD.MOV.U32 R4, RZ, RZ, R2 ;  /* 0x000000ffff047224 */ /* 0x000fc400078e0002 */
[----:B-1----:R-:W-:Y:S01]  /*198e0*/  @P0 IMAD.HI.U32 R3, R2, R3, RZ ;  /* 0x0000000302030227 */ /* 0x002fe200078e00ff */
[----:B------:R-:W-:Y:S02]  /*198f0*/  UIMAD UR6, UR44, UR9, UR6 ;  /* 0x000000092c0672a4 */ /* 0x000fe4000f8e0206 */
[----:B------:R-:W-:Y:S02]  /*19900*/  UIMAD.WIDE.U32 UR4, UR44, UR8, UR4 ;  /* 0x000000082c0472a5 */ /* 0x000fe4000f8e0004 */
[----:B--2---:R-:W-:Y:S02]  /*19910*/  @P0 SHF.R.U32.HI R4, RZ, R0, R3 ;  /* 0x00000000ff040219 */ /* 0x004fe40000011603 */
[----:B------:R-:W-:Y:S02]  /*19920*/  UIADD3 UR6, UR5, UR6, URZ ;  /* 0x0000000605067290 */ /* 0x000fe4000fffe03f */
[----:B------:R-:W-:Y:S01]  /*19930*/  IMAD.U32 R6, RZ, RZ, UR4 ;  /* 0x00000004ff067e24 */ /* 0x000fe2000f8e00ff */
[--C-:B------:R-:W-:Y:S01]  /*19940*/  SHF.R.S32.HI R5, RZ, 0x1f, R4.reuse ;  /* 0x0000001fff057819 */ /* 0x100fe20000011404 */
[----:B------:R-:W-:-:S02]  /*19950*/  IMAD.MOV R0, RZ, RZ, -R4 ;  /* 0x000000ffff007224 */ /* 0x000fc400078e0a04 */
[----:B------:R-:W-:Y:S01]  /*19960*/  IMAD.U32 R7, RZ, RZ, UR5 ;  /* 0x00000005ff077e24 */ /* 0x000fe2000f8e00ff */
[----:B------:R-:W-:Y:S01]  /*19970*/  ULDC.64 UR4, c[0x0][0x2d0] ;  /* 0x0000b40000047ab9 */ /* 0x000fe20000000a00 */
[----:B------:R-:W-:Y:S02]  /*19980*/  IMAD R0, R8, R0, R2 ;  /* 0x0000000008007224 */ /* 0x000fe400078e0202 */
[----:B------:R-:W-:Y:S01]  /*19990*/  IMAD.U32 R3, RZ, RZ, UR6 ;  /* 0x00000006ff037e24 */ /* 0x000fe2000f8e00ff */
[----:B------:R-:W-:Y:S01]  /*199a0*/  ULDC UR6, c[0x0][0x2b8] ;  /* 0x0000ae0000067ab9 */ /* 0x000fe20000000800 */
        /* <DEDUP_REMOVED lines=9> */
[C---:B---3--:R-:W-:Y:S02]  /*19a40*/  IMAD.SHL.U32 R10, R19.reuse, 0x10, RZ ;  /* 0x00000010130a7824 */ /* 0x048fe400078e00ff */
[----:B------:R-:W-:Y:S01]  /*19a50*/  IMAD R4, R0, UR5, R4 ;  /* 0x0000000500047c24 */ /* 0x000fe2000f8e0204 */
[----:B------:R-:W-:Y:S02]  /*19a60*/  ULDC.64 UR4, c[0x0][0x280] ;  /* 0x0000a00000047ab9 */ /* 0x000fe40000000a00 */
[----:B------:R-:W-:Y:S02]  /*19a70*/  LOP3.LUT R10, R10, 0x70, RZ, 0xc0, !PT ;  /* 0x000000700a0a7812 */ /* 0x000fe400078ec0ff */
[----:B------:R-:W-:Y:S01]  /*19a80*/  IADD3 R0, P1, R2, UR4, RZ ;  /* 0x0000000402007c10 */ /* 0x000fe2000ff3e0ff */
[----:B------:R-:W-:Y:S01]  /*19a90*/  UMOV UR4, 0xffffffff ;  /* 0xffffffff00047882 */ /* 0x000fe20000000000 */
[----:B------:R-:W-:Y:S02]  /*19aa0*/  LOP3.LUT R19, R19, 0x7f, RZ, 0xc0, !PT ;  /* 0x0000007f13137812 */ /* 0x000fe400078ec0ff */
[----:B------:R-:W-:-:S02]  /*19ab0*/  ISETP.GE.AND P0, PT, R10, UR6, PT ;  /* 0x000000060a007c0c */ /* 0x000fc4000bf06270 */
[----:B------:R-:W-:Y:S02]  /*19ac0*/  IADD3.X R2, R3, UR5, R4, P1, !PT ;  /* 0x0000000503027c10 */ /* 0x000fe40008ffe404 */
[----:B------:R-:W-:Y:S01]  /*19ad0*/  SHF.R.U32.HI R19, RZ, 0x3, R19 ;  /* 0x00000003ff137819 */ /* 0x000fe20000011613 */
[----:B0-----:R-:W-:Y:S08]  /*19ae0*/  BRA.DIV UR4, `(.L_x_6701) ;  /* 0x0000002a04b87947 */ /* 0x001ff0000b800000 */
        /* <DEDUP_REMOVED lines=15> */
[----:B------:R-:W-:-:S05]  /*19be0*/  @!P3 LOP3.LUT R7, R7, R6, RZ, 0x3c, !PT ;  /* 0x000000060707b212 */ /* 0x000fca00078e3cff */
[----:B-----5:R0:W-:Y:S02]  /*19bf0*/  @!P3 LDGSTS.E.BYPASS.LTC128B.128 [R9+0x18400], desc[UR48][R6.64], !P0 ;  /* 0x184000000609bfae */ /* 0x0201e4000c101d70 */
[----:B0-----:R-:W-:-:S04]  /*19c00*/  @!P1 IMAD.X R6, RZ, RZ, R8, P2 ;  /* 0x000000ffff069224 */ /* 0x001fc800010e0608 */
[----:B------:R-:W-:Y:S02]  /*19c10*/  @!P1 IMAD.MOV.U32 R7, RZ, RZ, R6 ;  /* 0x000000ffff079224 */ /* 0x000fe400078e0006 */
        /* <DEDUP_REMOVED lines=44> */
.L_x_6777:
        /* <DEDUP_REMOVED lines=10> */
.L_x_6702:
        /* <DEDUP_REMOVED lines=18> */
.L_x_6778:
[----:B------:R-:W-:Y:S05]  /*1a0a0*/  BSYNC B0 ;  /* 0x0000000000007941 */ /* 0x000fea0003800000 */
.L_x_6703:
[----:B------:R-:W-:-:S04]  /*1a0b0*/  UIADD3 UR4, UR41, -0x2, URZ ;  /* 0xfffffffe29047890 */ /* 0x000fc8000fffe03f */
[----:B------:R-:W-:-:S06]  /*1a0c0*/  UISETP.GE.AND UP0, UPT, UR4, UR40, UPT ;  /* 0x000000280400728c */ /* 0x000fcc000bf06270 */
[----:B------:R-:W-:-:S13]  /*1a0d0*/  PLOP3.LUT P0, PT, PT, PT, UP0, 0x80, 0x0 ;  /* 0x000000000000781c */ /* 0x000fda0003f0f008 */
[----:B------:R-:W-:Y:S05]  /*1a0e0*/  @!P0 BRA `(.L_x_6705) ;  /* 0x0000001000288947 */ /* 0x000fea0003800000 */
[----:B0-----:R0:W5:Y:S04]  /*1a0f0*/  LDL.LU R0, [R1+0x4] ;  /* 0x0000040001007983 */ /* 0x0011680000300800 */
[----:B------:R0:W5:Y:S01]  /*1a100*/  LDL.LU R6, [R1+0x8] ;  /* 0x0000080001067983 */ /* 0x0001620000300800 */
[----:B------:R-:W-:-:S07]  /*1a110*/  IMAD.U32 R20, RZ, RZ, UR4 ;  /* 0x00000004ff147e24 */ /* 0x000fce000f8e00ff */
.L_x_6725:
[----:B-----5:R-:W-:Y:S01]  /*1a120*/  VIADD R3, R0, 0x1 ;  /* 0x0000000100037836 */ /* 0x020fe20000000000 */
[----:B------:R-:W-:Y:S01]  /*1a130*/  LOP3.LUT P1, RZ, R16, 0x2, RZ, 0xc0, !PT ;  /* 0x0000000210ff7812 */ /* 0x000fe2000782c0ff */
[----:B------:R-:W-:Y:S05]  /*1a140*/  YIELD ;  /* 0x0000000000007946 */ /* 0x000fea0003800000 */
[----:B------:R-:W-:Y:S01]  /*1a150*/  ISETP.NE.AND P0, PT, R3, 0x2, PT ;  /* 0x000000020300780c */ /* 0x000fe20003f05270 */
[----:B------:R-:W-:Y:S03]  /*1a160*/  BSSY B0, `(.L_x_6706) ;  /* 0x0000069000007945 */ /* 0x000fe60003800000 */
[----:B-1----:R-:W-:-:S02]  /*1a170*/  SEL R2, RZ, 0x1, P0 ;  /* 0x00000001ff027807 */ /* 0x002fc40000000000 */
[----:B------:R-:W-:Y:S02]  /*1a180*/  SEL R9, R3, RZ, P0 ;  /* 0x000000ff03097207 */ /* 0x000fe40000000000 */
[----:B------:R-:W-:-:S05]  /*1a190*/  LOP3.LUT R8, R6, R2, RZ, 0x3c, !PT ;  /* 0x0000000206087212 */ /* 0x000fca00078e3cff */
[----:B------:R1:W-:Y:S04]  /*1a1a0*/  STL [R1+0x8], R8 ;  /* 0x0000080801007387 */ /* 0x0003e80000100800 */
[----:B------:R1:W-:Y:S01]  /*1a1b0*/  STL [R1+0x4], R9 ;  /* 0x0000040901007387 */ /* 0x0003e20000100800 */
[----:B------:R-:W-:Y:S05]  /*1a1c0*/  @!P1 BRA `(.L_x_6707) ;  /* 0x0000000400889947 */ /* 0x000fea0003800000 */
[----:B------:R-:W-:Y:S01]  /*1a1d0*/  LOP3.LUT P1, RZ, R16, 0x1, RZ, 0xc0, !PT ;  /* 0x0000000110ff7812 */ /* 0x000fe2000782c0ff */
[----:B------:R-:W-:-:S12]  /*1a1e0*/  IMAD.MOV.U32 R7, RZ, RZ, R20 ;  /* 0x000000ffff077224 */ /* 0x000fd800078e0014 */
        /* <DEDUP_REMOVED lines=21> */
.L_x_6708:
        /* <DEDUP_REMOVED lines=8> */
.L_x_6779:
[----:B------:R-:W-:Y:S05]  /*1a3c0*/  BSYNC B1 ;  /* 0x0000000000017941 */ /* 0x000fea0003800000 */
.L_x_6709:
        /* <DEDUP_REMOVED lines=9> */
.L_x_6712:
[----:B------:R-:W-:Y:S05]  /*1a460*/  BSYNC B1 ;  /* 0x0000000000017941 */ /* 0x000fea0003800000 */
.L_x_6711:
[----:B------:R-:W3:Y:S01]  /*1a470*/  LDL R2, [R1+0x4] ;  /* 0x0000040001027983 */ /* 0x000ee20000100800 */
[----:B-1----:R-:W-:Y:S01]  /*1a480*/  IMAD.MOV.U32 R9, RZ, RZ, RZ ;  /* 0x000000ffff097224 */ /* 0x002fe200078e00ff */
        /* <DEDUP_REMOVED lines=8> */
[----:B---3--:R-:W-:-:S04]  /*1a510*/  IMAD R2, R2, 0x6000, R18 ;  /* 0x0000600002027824 */ /* 0x008fc800078e0212 */
[----:B------:R-:W-:-:S07]  /*1a520*/  VIADD R8, R2, 0xc400 ;  /* 0x0000c40002087836 */ /* 0x000fce0000000000 */
.L_x_6713:
        /* <DEDUP_REMOVED lines=13> */
.L_x_6780:
[----:B------:R-:W-:Y:S05]  /*1a600*/  BSYNC B1 ;  /* 0x0000000000017941 */ /* 0x000fea0003800000 */
.L_x_6714:
        /* <DEDUP_REMOVED lines=11> */
.L_x_6717:
[----:B------:R-:W-:Y:S05]  /*1a6c0*/  BSYNC B1 ;  /* 0x0000000000017941 */ /* 0x000fea0003800000 */
.L_x_6716:
        /* <DEDUP_REMOVED lines=8> */
.L_x_6718:
        /* <DEDUP_REMOVED lines=10> */
.L_x_6707:
[----:B------:R-:W-:Y:S05]  /*1a7f0*/  BSYNC B0 ;  /* 0x0000000000007941 */ /* 0x000fea0003800000 */
.L_x_6706:
[----:B------:R-:W-:-:S06]  /*1a800*/  UISETP.NE.AND UP0, UPT, UR39, 0x3, UPT ;  /* 0x000000032700788c */ /* 0x000fcc000bf05270 */
[----:B------:R-:W-:-:S13]  /*1a810*/  PLOP3.LUT P0, PT, PT, PT, UP0, 0x80, 0x0 ;  /* 0x000000000000781c */ /* 0x000fda0003f0f008 */
[----:B------:R-:W-:Y:S05]  /*1a820*/  @!P0 BRA `(.L_x_6719) ;  /* 0x0000000000048947 */ /* 0x000fea0003800000 */
[----:B------:R-:W-:Y:S01]  /*1a830*/  BPT.TRAP 0x1 ;  /* 0x000000040000795c */ /* 0x000fe20000300000 */
.L_x_6719:
        /* <DEDUP_REMOVED lines=8> */
.L_x_6781:
[----:B------:R-:W-:Y:S05]  /*1a8c0*/  BSYNC B0 ;  /* 0x0000000000007941 */ /* 0x000fea0003800000 */
.L_x_6720:
[----:B------:R-:W-:Y:S05]  /*1a8d0*/  @!P0 BRA `(.L_x_6722) ;  /* 0x0000000000048947 */ /* 0x000fea0003800000 */
[----:B------:R-:W-:Y:S01]  /*1a8e0*/  BPT.TRAP 0x1 ;  /* 0x000000040000795c */ /* 0x000fe20000300000 */
.L_x_6722:
[----:B--2---:R-:W-:Y:S01]  /*1a8f0*/  SHF.L.U32 R2, R6, 0x1f, RZ ;  /* 0x0000001f06027819 */ /* 0x004fe200000006ff */
[----:B------:R-:W-:-:S03]  /*1a900*/  IMAD R0, R0, 0x6000, RZ ;  /* 0x0000600000007824 */ /* 0x000fc600078e02ff */
[----:B------:R-:W2:Y:S02]  /*1a910*/  SYNCS.PHASECHK.TRANS64.TRYWAIT P1, [R21+URZ+0x28860], R2 ;  /* 0x02886002150075a7 */ /* 0x000ea4000802017f */
[----:B--2---:R-:W-:Y:S05]  /*1a920*/  @!P1 BRA `(.L_x_6723) ;  /* 0x0000002400f49947 */ /* 0x004fea0003800000 */
.L_x_6782:
[----:B------:R-:W2:Y:S04]  /*1a930*/  LDL R12, [R1] ;  /* 0x00000000010c7983 */ /* 0x000ea80000100800 */
[----:B------:R-:W3:Y:S04]  /*1a940*/  LDL R3, [R1+0x1c] ;  /* 0x00001c0001037983 */ /* 0x000ee80000100800 */
[----:B------:R-:W4:Y:S04]  /*1a950*/  LDL R13, [R1+0x14] ;  /* 0x00001400010d7983 */ /* 0x000f280000100800 */
[----:B------:R0:W-:Y:S04]  /*1a960*/  STL [R1+0x2c], R16 ;  /* 0x00002c1001007387 */ /* 0x0001e80000100800 */
[----:B0-----:R-:W4:Y:S01]  /*1a970*/  LDL R16, [R1+0x10] ;  /* 0x0000100001107983 */ /* 0x001f220000100800 */
[----:B------:R-:W-:Y:S05]  /*1a980*/  WARPSYNC.ALL ;  /* 0x0000000000007948 */ /* 0x000fea0003800000 */
[----:B------:R-:W0:Y:S02]  /*1a990*/  S2R R14, SR_TID.X ;  /* 0x00000000000e7919 */ /* 0x000e240000002100 */
[----:B0-----:R-:W-:-:S02]  /*1a9a0*/  LOP3.LUT P1, RZ, R14, 0x4, RZ, 0xc0, !PT ;  /* 0x000000040eff7812 */ /* 0x001fc4000782c0ff */
[----:B--2---:R-:W-:-:S05]  /*1a9b0*/  LOP3.LUT R2, R0, R12, RZ, 0xfc, !PT ;  /* 0x0000000c00027212 */ /* 0x004fca00078efcff */
[----:B------:R-:W-:-:S05]  /*1a9c0*/  IMAD.IADD R2, R18, 0x1, R2 ;  /* 0x0000000112027824 */ /* 0x000fca00078e0202 */
[----:B------:R-:W1:Y:S01]  /*1a9d0*/  LDSM.16.MT88.4 R4, [R2+0xc400] ;  /* 0x00c400000204783b */ /* 0x000e620000004200 */
[----:B---3--:R-:W-:Y:S02]  /*1a9e0*/  IADD3 R19, R18, R3, R0 ;  /* 0x0000000312137210 */ /* 0x008fe40007ffe000 */
[C-C-:B-1----:R-:W-:Y:S02]  /*1a9f0*/  PRMT R8, R4.reuse, 0x6420, R5.reuse ;  /* 0x0000642004087816 */ /* 0x142fe40000000005 */
[----:B------:R-:W-:Y:S02]  /*1aa00*/  PRMT R9, R4, 0x7531, R5 ;  /* 0x0000753104097816 */ /* 0x000fe40000000005 */
[C-C-:B------:R-:W-:Y:S02]  /*1aa10*/  PRMT R10, R6.reuse, 0x6420, R7.reuse ;  /* 0x00006420060a7816 */ /* 0x140fe40000000007 */
[----:B------:R-:W-:Y:S02]  /*1aa20*/  PRMT R11, R6, 0x7531, R7 ;  /* 0x00007531060b7816 */ /* 0x000fe40000000007 */
[----:B------:R-:W0:Y:S01]  /*1aa30*/  LDSM.16.MT88.4 R4, [R19+0xc400] ;  /* 0x00c400001304783b */ /* 0x000e220000004200 */
[----:B----4-:R-:W-:-:S05]  /*1aa40*/  IADD3 R3, R16, R0, R13 ;  /* 0x0000000010037210 */ /* 0x010fca0007ffe00d */
[----:B------:R0:W-:Y:S01]  /*1aa50*/  STSM.16.M88.4 [R3], R8 ;  /* 0x0000000803007844 */ /* 0x0001e20000000200 */
[----:B------:R-:W-:Y:S01]  /*1aa60*/  VIADD R2, R0, 0x1000 ;  /* 0x0000100000027836 */ /* 0x000fe20000000000 */
[C-C-:B0-----:R-:W-:Y:S02]  /*1aa70*/  PRMT R8, R4.reuse, 0x6420, R5.reuse ;  /* 0x0000642004087816 */ /* 0x141fe40000000005 */
[----:B------:R-:W-:Y:S02]  /*1aa80*/  PRMT R9, R4, 0x7531, R5 ;  /* 0x0000753104097816 */ /* 0x000fe40000000005 */
[C-C-:B------:R-:W-:Y:S02]  /*1aa90*/  PRMT R10, R6.reuse, 0x6420, R7.reuse ;  /* 0x00006420060a7816 */ /* 0x140fe40000000007 */
[----:B------:R-:W-:-:S05]  /*1aaa0*/  PRMT R11, R6, 0x7531, R7 ;  /* 0x00007531060b7816 */ /* 0x000fca0000000007 */
[----:B------:R0:W-:Y:S02]  /*1aab0*/  STSM.16.M88.4 [R3+0x1000], R8 ;  /* 0x0010000803007844 */ /* 0x0001e40000000200 */
[----:B0-----:R-:W-:-:S05]  /*1aac0*/  IMAD.MOV.U32 R11, RZ, RZ, R12 ;  /* 0x000000ffff0b7224 */ /* 0x001fca00078e000c */
[----:B------:R-:W-:-:S05]  /*1aad0*/  LOP3.LUT R2, R2, R11, RZ, 0xfc, !PT ;  /* 0x0000000b02027212 */ /* 0x000fca00078efcff */
[----:B------:R-:W-:-:S05]  /*1aae0*/  IMAD.IADD R2, R18, 0x1, R2 ;  /* 0x0000000112027824 */ /* 0x000fca00078e0202 */
[----:B------:R-:W0:Y:S01]  /*1aaf0*/  LDSM.16.MT88.4 R4, [R2+0xc400] ;  /* 0x00c400000204783b */ /* 0x000e220000004200 */
[----:B------:R-:W-:Y:S02]  /*1ab00*/  IMAD.MOV.U32 R10, RZ, RZ, R13 ;  /* 0x000000ffff0a7224 */ /* 0x000fe400078e000d */
[----:B------:R-:W-:-:S05]  /*1ab10*/  IMAD.MOV.U32 R9, RZ, RZ, 0x20 ;  /* 0x00000020ff097424 */ /* 0x000fca00078e00ff */
[----:B------:R-:W-:Y:S02]  /*1ab20*/  SEL R9, R9, 0xffffffe0, !P1 ;  /* 0xffffffe009097807 */ /* 0x000fe40004800000 */
[C-C-:B0-----:R-:W-:Y:S02]  /*1ab30*/  PRMT R12, R4.reuse, 0x6420, R5.reuse ;  /* 0x00006420040c7816 */ /* 0x141fe40000000005 */
[----:B------:R-:W-:Y:S02]  /*1ab40*/  PRMT R13, R4, 0x7531, R5 ;  /* 0x00007531040d7816 */ /* 0x000fe40000000005 */
[C-C-:B------:R-:W-:Y:S02]  /*1ab50*/  PRMT R14, R6.reuse, 0x6420, R7.reuse ;  /* 0x00006420060e7816 */ /* 0x140fe40000000007 */
[----:B------:R-:W-:Y:S02]  /*1ab60*/  PRMT R15, R6, 0x7531, R7 ;  /* 0x00007531060f7816 */ /* 0x000fe40000000007 */
[----:B------:R-:W0:Y:S01]  /*1ab70*/  LDSM.16.MT88.4 R4, [R19+0xd400] ;  /* 0x00d400001304783b */ /* 0x000e220000004200 */
[----:B------:R-:W-:-:S05]  /*1ab80*/  IADD3 R2, R10, R0, R9 ;  /* 0x000000000a027210 */ /* 0x000fca0007ffe009 */
[----:B------:R-:W-:Y:S02]  /*1ab90*/  IMAD.IADD R2, R16, 0x1, R2 ;  /* 0x0000000110027824 */ /* 0x000fe400078e0202 */
[----:B------:R1:W5:Y:S04]  /*1aba0*/  LDL.LU R16, [R1+0x2c] ;  /* 0x00002c0001107983 */ /* 0x0003680000300800 */
[----:B------:R2:W-:Y:S02]  /*1abb0*/  STSM.16.M88.4 [R2], R12 ;  /* 0x0000000c02007844 */ /* 0x0005e40000000200 */
[----:B--2---:R-:W-:Y:S01]  /*1abc0*/  IMAD.MOV.U32 R15, RZ, RZ, R11 ;  /* 0x000000ffff0f7224 */ /* 0x004fe200078e000b */
[C-C-:B0-----:R-:W-:Y:S02]  /*1abd0*/  PRMT R8, R4.reuse, 0x6420, R5.reuse ;  /* 0x0000642004087816 */ /* 0x141fe40000000005 */
[----:B------:R-:W-:-:S02]  /*1abe0*/  PRMT R9, R4, 0x7531, R5 ;  /* 0x0000753104097816 */ /* 0x000fc40000000005 */
[C-C-:B------:R-:W-:Y:S02]  /*1abf0*/  PRMT R10, R6.reuse, 0x6420, R7.reuse ;  /* 0x00006420060a7816 */ /* 0x140fe40000000007 */
[----:B------:R-:W-:Y:S01]  /*1ac00*/  PRMT R11, R6, 0x7531, R7 ;  /* 0x00007531060b7816 */ /* 0x000fe20000000007 */
[----:B------:R-:W-:-:S04]  /*1ac10*/  VIADD R4, R0, 0x2000 ;  /* 0x0000200000047836 */ /* 0x000fc80000000000 */
[----:B------:R0:W-:Y:S02]  /*1ac20*/  STSM.16.M88.4 [R2+0x1000], R8 ;  /* 0x0010000802007844 */ /* 0x0001e40000000200 */
[----:B0-----:R-:W-:-:S05]  /*1ac30*/  IMAD.MOV.U32 R11, RZ, RZ, R15 ;  /* 0x000000ffff0b7224 */ /* 0x001fca00078e000f */
        /* <DEDUP_REMOVED lines=8> */
[----:B------:R2:W-:Y:S02]  /*1acc0*/  STSM.16.M88.4 [R3+0x2000], R12 ;  /* 0x0020000c03007844 */ /* 0x0005e40000000200 */
[----:B--2---:R-:W-:Y:S01]  /*1acd0*/  IMAD.MOV.U32 R15, RZ, RZ, R11 ;  /* 0x000000ffff0f7224 */ /* 0x004fe200078e000b */
[----:B0-----:R-:W-:-:S02]  /*1ace0*/  PRMT R8, R4, 0x6420, R5 ;  /* 0x0000642004087816 */ /* 0x001fc40000000005 */
[----:B------:R-:W-:Y:S02]  /*1acf0*/  PRMT R9, R4, 0x7531, R5 ;  /* 0x0000753104097816 */ /* 0x000fe40000000005 */
        /* <DEDUP_REMOVED lines=24> */
[----:B------:R-:W0:Y:S01]  /*1ae80*/  LDSM.16.MT88.4 R4, [R4+0xc400] ;  /* 0x00c400000404783b */ /* 0x000e220000004200 */
[----:B------:R-:W-:Y:S01]  /*1ae90*/  VIADD R0, R0, 0x5000 ;  /* 0x0000500000007836 */ /* 0x000fe20000000000 */
[C-C-:B0-----:R-:W-:Y:S02]  /*1aea0*/  PRMT R12, R4.reuse, 0x6420, R5.reuse ;  /* 0x00006420040c7816 */ /* 0x141fe40000000005 */
[----:B------:R-:W-:Y:S02]  /*1aeb0*/  PRMT R13, R4, 0x7531, R5 ;  /* 0x00007531040d7816 */ /* 0x000fe40000000005 */
[C-C-:B------:R-:W-:Y:S02]  /*1aec0*/  PRMT R14, R6.reuse, 0x6420, R7.reuse ;  /* 0x00006420060e7816 */ /* 0x140fe40000000007 */
[----:B------:R-:W-:Y:S02]  /*1aed0*/  PRMT R15, R6, 0x7531, R7 ;  /* 0x00007531060f7816 */ /* 0x000fe40000000007 */
[----:B------:R-:W0:Y:S04]  /*1aee0*/  LDSM.16.MT88.4 R4, [R19+0x10400] ;  /* 0x010400001304783b */ /* 0x000e280000004200 */
[----:B------:R2:W-:Y:S02]  /*1aef0*/  STSM.16.M88.4 [R3+0x4000], R12 ;  /* 0x0040000c03007844 */ /* 0x0005e40000000200 */
[----:B--2---:R-:W-:-:S05]  /*1af00*/  IMAD.MOV.U32 R15, RZ, RZ, R11 ;  /* 0x000000ffff0f7224 */ /* 0x004fca00078e000b */
[----:B------:R-:W-:-:S05]  /*1af10*/  LOP3.LUT R0, R0, R15, RZ, 0xfc, !PT ;  /* 0x0000000f00007212 */ /* 0x000fca00078efcff */
        /* <DEDUP_REMOVED lines=26> */
.L_x_6724:
[----:B------:R-:W2:Y:S01]  /*1b0c0*/  S2R R0, SR_TID.X ;  /* 0x0000000000007919 */ /* 0x000ea20000002100 */
[----:B0-----:R0:W-:Y:S01]  /*1b0d0*/  SYNCS.ARRIVE.TRANS64.A1T0 RZ, [R21+URZ+0x28850], RZ ;  /* 0x028850ff15ff79a7 */ /* 0x0011e2000810003f */
[----:B------:R3:W5:Y:S01]  /*1b0e0*/  LDL R6, [R1+0x8] ;  /* 0x0000080001067983 */ /* 0x0007620000100800 */
[----:B--2---:R-:W-:Y:S01]  /*1b0f0*/  LOP3.LUT R0, R0, 0x7f, RZ, 0xc0, !PT ;  /* 0x0000007f00007812 */ /* 0x004fe200078ec0ff */
[----:B------:R-:W-:Y:S03]  /*1b100*/  BAR.SYNC.DEFER_BLOCKING 0x2, 0x80 ;  /* 0x0082000000007b1d */ /* 0x000fe60000010000 */
[----:B------:R-:W-:-:S03]  /*1b110*/  ISETP.NE.AND P0, PT, R0, RZ, PT ;  /* 0x000000ff0000720c */ /* 0x000fc60003f05270 */
[----:B------:R3:W5:Y:S10]  /*1b120*/  LDL R0, [R1+0x4] ;  /* 0x0000040001007983 */ /* 0x0007740000100800 */
[----:B0-----:R-:W-:-:S05]  /*1b130*/  @!P0 VIADD R21, R21, 0x28880 ;  /* 0x0002888015158836 */ /* 0x001fca0000000000 */
[----:B------:R-:W-:-:S04]  /*1b140*/  @!P0 PRMT R21, RZ, 0x654, R21 ;  /* 0x00000654ff158816 */ /* 0x000fc80000000015 */
[----:B------:R3:W-:Y:S01]  /*1b150*/  @!P0 SYNCS.ARRIVE.TRANS64.RED.A1T0 RZ, [R21+URZ], RZ ;  /* 0x000000ff15ff89a7 */ /* 0x0007e2000810043f */
[C---:B------:R-:W-:Y:S01]  /*1b160*/  ISETP.GT.AND P0, PT, R20.reuse, UR40, PT ;  /* 0x0000002814007c0c */ /* 0x040fe2000bf04270 */
[----:B------:R-:W-:-:S12]  /*1b170*/  VIADD R20, R20, 0xffffffff ;  /* 0xffffffff14147836 */ /* 0x000fd80000000000 */
[----:B---3--:R-:W-:Y:S05]  /*1b180*/  @P0 BRA `(.L_x_6725) ;  /* 0xffffffec00e40947 */ /* 0x008fea000383ffff */
.L_x_6705:
[----:B-1----:R-:W1:Y:S01]  /*1b190*/  S2R R2, SR_TID.X ;  /* 0x0000000000027919 */ /* 0x002e620000002100 */
        /* <DEDUP_REMOVED lines=17> */
.L_x_6727:
[----:B------:R-:W-:Y:S05]  /*1b2b0*/  BSYNC B0 ;  /* 0x0000000000007941 */ /* 0x000fea0003800000 */
.L_x_6726:
[----:B------:R-:W-:-:S06]  /*1b2c0*/  UISETP.NE.AND UP0, UPT, UR39, 0x3, UPT ;  /* 0x000000032700788c */ /* 0x000fcc000bf05270 */
[----:B------:R-:W-:-:S13]  /*1b2d0*/  PLOP3.LUT P1, PT, PT, PT, UP0, 0x80, 0x0 ;  /* 0x000000000000781c */ /* 0x000fda0003f2f008 */
[----:B------:R-:W-:Y:S05]  /*1b2e0*/  @!P1 BRA `(.L_x_6728) ;  /* 0x0000000000049947 */ /* 0x000fea0003800000 */
[----:B------:R-:W-:Y:S01]  /*1b2f0*/  BPT.TRAP 0x1 ;  /* 0x000000040000795c */ /* 0x000fe20000300000 */
.L_x_6728:
[----:B------:R-:W2:Y:S04]  /*1b300*/  LDL R3, [R1+0x8] ;  /* 0x0000080001037983 */ /* 0x000ea80000100800 */
[----:B------:R-:W3:Y:S01]  /*1b310*/  LDL R2, [R1+0x4] ;  /* 0x0000040001027983 */ /* 0x000ee20000100800 */
        /* <DEDUP_REMOVED lines=8> */
.L_x_6783:
[----:B------:R-:W-:Y:S05]  /*1b3a0*/  BSYNC B0 ;  /* 0x0000000000007941 */ /* 0x000fea0003800000 */
.L_x_6729:
[----:B------:R-:W-:Y:S05]  /*1b3b0*/  @!P2 BRA `(.L_x_6731) ;  /* 0x000000000004a947 */ /* 0x000fea0003800000 */
[----:B------:R-:W-:Y:S01]  /*1b3c0*/  BPT.TRAP 0x1 ;  /* 0x000000040000795c */ /* 0x000fe20000300000 */
.L_x_6731:
[----:B0-----:R-:W2:Y:S02]  /*1b3d0*/  LDL R0, [R1+0x8] ;  /* 0x0000080001007983 */ /* 0x001ea40000100800 */
[----:B--2---:R-:W-:-:S04]  /*1b3e0*/  SHF.L.U32 R0, R0, 0x1f, RZ ;  /* 0x0000001f00007819 */ /* 0x004fc800000006ff */
[----:B------:R-:W0:Y:S02]  /*1b3f0*/  SYNCS.PHASECHK.TRANS64.TRYWAIT P1, [R19+URZ+0x28860], R0 ;  /* 0x02886000130075a7 */ /* 0x000e24000802017f */
[----:B0-----:R-:W-:Y:S05]  /*1b400*/  @!P1 BRA `(.L_x_6732) ;  /* 0x0000001c00649947 */ /* 0x001fea0003800000 */
.L_x_6784:
[----:B------:R-:W0:Y:S04]  /*1b410*/  LDL R3, [R1+0x4] ;  /* 0x0000040001037983 */ /* 0x000e280000100800 */
[----:B------:R-:W2:Y:S04]  /*1b420*/  LDL R2, [R1] ;  /* 0x0000000001027983 */ /* 0x000ea80000100800 */
[----:B------:R-:W3:Y:S01]  /*1b430*/  LDL R12, [R1+0x14] ;  /* 0x00001400010c7983 */ /* 0x000ee20000100800 */
[----:B------:R-:W-:Y:S05]  /*1b440*/  WARPSYNC.ALL ;  /* 0x0000000000007948 */ /* 0x000fea0003800000 */
[----:B------:R-:W1:Y:S01]  /*1b450*/  S2R R9, SR_TID.X ;  /* 0x0000000000097919 */ /* 0x000e620000002100 */
[----:B------:R-:W-:Y:S01]  /*1b460*/  IMAD.MOV.U32 R13, RZ, RZ, 0x40 ;  /* 0x00000040ff0d7424 */ /* 0x000fe200078e00ff */
[----:B------:R-:W4:Y:S01]  /*1b470*/  S2R R14, SR_TID.X ;  /* 0x00000000000e7919 */ /* 0x000f220000002100 */
[----:B-1----:R-:W-:-:S04]  /*1b480*/  LOP3.LUT P1, RZ, R9, 0x4, RZ, 0xc0, !PT ;  /* 0x0000000409ff7812 */ /* 0x002fc8000782c0ff */
[----:B------:R-:W-:Y:S02]  /*1b490*/  SEL R13, R13, 0xffffffc0, !P1 ;  /* 0xffffffc00d0d7807 */ /* 0x000fe40004800000 */
[----:B----4-:R-:W-:Y:S01]  /*1b4a0*/  LOP3.LUT P1, RZ, R14, 0x4, RZ, 0xc0, !PT ;  /* 0x000000040eff7812 */ /* 0x010fe2000782c0ff */
[----:B0-----:R-:W-:-:S05]  /*1b4b0*/  IMAD R0, R3, 0x6000, RZ ;  /* 0x0000600003007824 */ /* 0x001fca00078e02ff */
[----:B--2---:R-:W-:Y:S02]  /*1b4c0*/  LOP3.LUT R3, R0, R2, RZ, 0xfc, !PT ;  /* 0x0000000200037212 */ /* 0x004fe400078efcff */
[----:B---3--:R-:W-:-:S03]  /*1b4d0*/  IADD3 R0, R18, R0, R12 ;  /* 0x0000000012007210 */ /* 0x008fc60007ffe00c */
[----:B------:R-:W-:Y:S02]  /*1b4e0*/  IMAD.IADD R2, R18, 0x1, R3 ;  /* 0x0000000112027824 */ /* 0x000fe400078e0203 */
[----:B------:R-:W-:Y:S02]  /*1b4f0*/  IMAD.MOV.U32 R3, RZ, RZ, 0x20 ;  /* 0x00000020ff037424 */ /* 0x000fe400078e00ff */
[----:B------:R-:W-:Y:S01]  /*1b500*/  IMAD.IADD R17, R13, 0x1, R2 ;  /* 0x000000010d117824 */ /* 0x000fe200078e0202 */
[----:B------:R-:W0:Y:S02]  /*1b510*/  LDSM.16.MT88.4 R4, [R2+0xc400] ;  /* 0x00c400000204783b */ /* 0x000e240000004200 */
[----:B------:R-:W-:-:S04]  /*1b520*/  SEL R3, R3, 0xffffffe0, !P1 ;  /* 0xffffffe003037807 */ /* 0x000fc80004800000 */
[----:B------:R-:W-:Y:S02]  /*1b530*/  IADD3 R3, R3, 0x400, R0 ;  /* 0x0000040003037810 */ /* 0x000fe40007ffe000 */
[C-C-:B0-----:R-:W-:Y:S02]  /*1b540*/  PRMT R8, R4.reuse, 0x6420, R5.reuse ;  /* 0x0000642004087816 */ /* 0x141fe40000000005 */
        /* <DEDUP_REMOVED lines=16> */
[----:B------:R-:W-:Y:S01]  /*1b650*/  STSM.16.M88.4 [R3], R12 ;  /* 0x0000000c03007844 */ /* 0x000fe20000000200 */
        /* <DEDUP_REMOVED lines=61> */
.L_x_6733:
[----:B------:R-:W2:Y:S01]  /*1ba30*/  LDL.LU R0, [R1+0x4] ;  /* 0x0000040001007983 */ /* 0x000ea20000300800 */
[----:B0-----:R0:W-:Y:S03]  /*1ba40*/  SYNCS.ARRIVE.TRANS64.A1T0 RZ, [R19+URZ+0x28850], RZ ;  /* 0x028850ff13ff79a7 */ /* 0x0011e6000810003f */
[----:B-1----:R-:W3:Y:S01]  /*1ba50*/  LDL.LU R3, [R1+0x8] ;  /* 0x0000080001037983 */ /* 0x002ee20000300800 */
[----:B0-----:R-:W-:-:S05]  /*1ba60*/  @!P0 VIADD R19, R19, 0x28880 ;  /* 0x0002888013138836 */ /* 0x001fca0000000000 */
[----:B------:R-:W-:Y:S01]  /*1ba70*/  @!P0 PRMT R19, RZ, 0x654, R19 ;  /* 0x00000654ff138816 */ /* 0x000fe20000000013 */
[----:B------:R-:W-:Y:S06]  /*1ba80*/  BAR.SYNC.DEFER_BLOCKING 0x2, 0x80 ;  /* 0x0082000000007b1d */ /* 0x000fec0000010000 */
[----:B------:R0:W-:Y:S01]  /*1ba90*/  @!P0 SYNCS.ARRIVE.TRANS64.RED.A1T0 RZ, [R19+URZ], RZ ;  /* 0x000000ff13ff89a7 */ /* 0x0001e2000810043f */
[----:B--2---:R-:W-:-:S05]  /*1baa0*/  VIADD R0, R0, 0x1 ;  /* 0x0000000100007836 */ /* 0x004fca0000000000 */
[----:B------:R-:W-:-:S04]  /*1bab0*/  ISETP.NE.AND P1, PT, R0, 0x2, PT ;  /* 0x000000020000780c */ /* 0x000fc80003f25270 */
[----:B------:R-:W-:Y:S02]  /*1bac0*/  SEL R2, RZ, 0x1, P1 ;  /* 0x00000001ff027807 */ /* 0x000fe40000800000 */
[----:B------:R-:W-:Y:S02]  /*1bad0*/  SEL R0, R0, RZ, P1 ;  /* 0x000000ff00007207 */ /* 0x000fe40000800000 */
[----:B---3--:R-:W-:-:S03]  /*1bae0*/  LOP3.LUT R3, R3, R2, RZ, 0x3c, !PT ;  /* 0x0000000203037212 */ /* 0x008fc600078e3cff */
[----:B------:R0:W-:Y:S04]  /*1baf0*/  STL [R1+0x4], R0 ;  /* 0x0000040001007387 */ /* 0x0001e80000100800 */
[----:B------:R0:W-:Y:S02]  /*1bb00*/  STL [R1+0x8], R3 ;  /* 0x0000080301007387 */ /* 0x0001e40000100800 */
.L_x_6682:
[----:B------:R-:W-:Y:S05]  /*1bb10*/  BSYNC B7 ;  /* 0x0000000000077941 */ /* 0x000fea0003800000 */
.L_x_6680:
[----:B------:R2:W5:Y:S01]  /*1bb20*/  LDL R2, [R1+0x20] ;  /* 0x0000200001027983 */ /* 0x0005620000100800 */
[----:B------:R-:W-:-:S13]  /*1bb30*/  LOP3.LUT P1, RZ, R16, 0x4, RZ, 0xc0, !PT ;  /* 0x0000000410ff7812 */ /* 0x000fda000782c0ff */
[----:B--2---:R-:W-:Y:S05]  /*1bb40*/  @!P1 BRA `(.L_x_6734) ;  /* 0x0000000000249947 */ /* 0x004fea0003800000 */
[----:B------:R-:W2:Y:S08]  /*1bb50*/  S2UR UR5, SR_CgaCtaId ;  /* 0x00000000000579c3 */ /* 0x000eb00000008800 */
[----:B------:R-:W-:Y:S06]  /*1bb60*/  BAR.SYNC.DEFER_BLOCKING 0x5, 0x180 ;  /* 0x0146000000007b1d */ /* 0x000fec0000010000 */
[----:B------:R-:W-:-:S02]  /*1bb70*/  UMOV UR4, 0x400 ;  /* 0x0000040000047882 */ /* 0x000fc40000000000 */
[----:B--2---:R-:W-:-:S06]  /*1bb80*/  ULEA UR4, UR5, UR4, 0x18 ;  /* 0x0000000405047291 */ /* 0x004fcc000f8ec03f */
[----:B------:R-:W-:-:S05]  /*1bb90*/  IMAD.U32 R18, RZ, RZ, UR4 ;  /* 0x00000004ff127e24 */ /* 0x000fca000f8e00ff */
[----:B-----5:R-:W2:Y:S04]  /*1bba0*/  LDS R2, [R18+0x288d0] ;  /* 0x0288d00012027984 */ /* 0x020ea80000000800 */
[----:B--2---:R2:W-:Y:S01]  /*1bbb0*/  STL [R1+0x20], R2 ;  /* 0x0000200201007387 */ /* 0x0045e20000100800 */
[----:B------:R-:W-:Y:S06]  /*1bbc0*/  BAR.ARV 0x4, 0x180 ;  /* 0x0106000000007b1d */ /* 0x000fec0000002000 */
[----:B------:R-:W-:Y:S05]  /*1bbd0*/  BRA `(.L_x_6735) ;  /* 0x0000000000207947 */ /* 0x000fea0003800000 */
.L_x_6734:
[----:B0-----:R-:W0:Y:S01]  /*1bbe0*/  @!P0 S2R R3, SR_CgaCtaId ;  /* 0x0000000000038919 */ /* 0x001e220000008800 */
[----:B-1----:R-:W-:Y:S01]  /*1bbf0*/  @!P0 MOV R0, 0x400 ;  /* 0x0000040000008802 */ /* 0x002fe20000000f00 */
[----:B------:R-:W-:Y:S03]  /*1bc00*/  BAR.SYNC.DEFER_BLOCKING 0x4, 0x180 ;  /* 0x0106000000007b1d */ /* 0x000fe60000010000 */
[----:B0-----:R-:W-:-:S03]  /*1bc10*/  @!P0 LEA R18, R3, R0, 0x18 ;  /* 0x0000000003128211 */ /* 0x001fc600078ec0ff */
[----:B-----5:R-:W0:Y:S04]  /*1bc20*/  SHFL.IDX PT, R0, R2, RZ, 0x1f ;  /* 0x00001fff02007589 */ /* 0x020e2800000e0000 */
[----:B------:R3:W-:Y:S04]  /*1bc30*/  @!P0 STS [R18+0x288d0], R2 ;  /* 0x0288d00212008388 */ /* 0x0007e80000000800 */
[----:B0-----:R3:W-:Y:S01]  /*1bc40*/  STL [R1+0x20], R0 ;  /* 0x0000200001007387 */ /* 0x0017e20000100800 */
[----:B------:R-:W-:Y:S06]  /*1bc50*/  BAR.ARV 0x5, 0x180 ;  /* 0x0146000000007b1d */ /* 0x000fec0000002000 */
.L_x_6735:
[----:B01-3--:R-:W3:Y:S01]  /*1bc60*/  LDL R0, [R1+0x20] ;  /* 0x0000200001007983 */ /* 0x00bee20000100800 */
[----:B------:R-:W-:Y:S02]  /*1bc70*/  ULDC UR4, c[0x0][0xc38] ;  /* 0x00030e0000047ab9 */ /* 0x000fe40000000800 */
[----:B---3--:R-:W-:-:S13]  /*1bc80*/  ISETP.GE.AND P0, PT, R0, UR4, PT ;  /* 0x0000000400007c0c */ /* 0x008fda000bf06270 */
[----:B------:R-:W-:Y:S05]  /*1bc90*/  @!P0 BRA `(.L_x_6736) ;  /* 0xffffffc000e48947 */ /* 0x000fea000383ffff */
.L_x_6671:
[----:B--2---:R-:W2:Y:S01]  /*1bca0*/  LDL.LU R0, [R1+0x28] ;  /* 0x0000280001007983 */ /* 0x004ea20000300800 */
        /* <DEDUP_REMOVED lines=11> */
.L_x_6785:
[----:B------:R-:W-:Y:S05]  /*1bd60*/  BSYNC B0 ;  /* 0x0000000000007941 */ /* 0x000fea0003800000 */
.L_x_6737:
[----:B------:R-:W-:-:S03]  /*1bd70*/  UMOV UR4, 0xffffffff ;  /* 0xffffffff00047882 */ /* 0x000fc60000000000 */
[----:B------:R-:W-:Y:S05]  /*1bd80*/  BRA.DIV UR4, `(.L_x_6739) ;  /* 0x00000016042c7947 */ /* 0x000fea000b800000 */
[----:B------:R-:W1:Y:S02]  /*1bd90*/  S2R R2, SR_TID.X ;  /* 0x0000000000027919 */ /* 0x000e640000002100 */
[----:B-1----:R-:W-:-:S04]  /*1bda0*/  SHF.R.U32.HI R2, RZ, 0x5, R2 ;  /* 0x00000005ff027819 */ /* 0x002fc80000011602 */
[----:B------:R-:W-:-:S05]  /*1bdb0*/  LOP3.LUT R2, R2, 0x3, RZ, 0xc0, !PT ;  /* 0x0000000302027812 */ /* 0x000fca00078ec0ff */
[----:B------:R1:W2:Y:S02]  /*1bdc0*/  SHFL.IDX PT, R14, R2, RZ, 0x1f ;  /* 0x00001fff020e7589 */ /* 0x0002a400000e0000 */
.L_x_6788:
[----:B--2---:R-:W-:Y:S01]  /*1bdd0*/  ISETP.NE.AND P0, PT, R14, RZ, PT ;  /* 0x000000ff0e00720c */ /* 0x004fe20003f05270 */
[----:B------:R-:W-:-:S12]  /*1bde0*/  BSSY B0, `(.L_x_6740) ;  /* 0x000002e000007945 */ /* 0x000fd80003800000 */
[----:B------:R-:W-:Y:S05]  /*1bdf0*/  @P0 BRA `(.L_x_6741) ;  /* 0x0000000000b00947 */ /* 0x000fea0003800000 */
[----:B------:R-:W-:-:S03]  /*1be00*/  UMOV UR4, 0xffffffff ;  /* 0xffffffff00047882 */ /* 0x000fc60000000000 */
[----:B------:R-:W-:Y:S05]  /*1be10*/  BRA.DIV UR4, `(.L_x_6742) ;  /* 0x00000016043c7947 */ /* 0x000fea000b800000 */
[----:B------:R-:W-:-:S13]  /*1be20*/  ELECT P6, URZ, PT ;  /* 0x00000000003f782f */ /* 0x000fda00038c0000 */
.L_x_6791:
[----:B------:R-:W-:Y:S05]  /*1be30*/  @!P6 BRA `(.L_x_6741) ;  /* 0x0000000000a0e947 */ /* 0x000fea0003800000 */
[----:B------:R-:W-:-:S06]  /*1be40*/  ULOP3.LUT UR4, UR38, 0x2, URZ, 0xfc, !UPT ;  /* 0x0000000226047892 */ /* 0x000fcc000f8efc3f */
[----:B-1----:R-:W-:-:S05]  /*1be50*/  IMAD.U32 R2, RZ, RZ, UR4 ;  /* 0x00000004ff027e24 */ /* 0x002fca000f8e00ff */
[----:B------:R-:W-:-:S13]  /*1be60*/  ISETP.NE.AND P0, PT, R2, 0x3, PT ;  /* 0x000000030200780c */ /* 0x000fda0003f05270 */
[----:B------:R-:W-:Y:S05]  /*1be70*/  @!P0 BRA `(.L_x_6743) ;  /* 0x0000000000048947 */ /* 0x000fea0003800000 */
[----:B------:R-:W-:Y:S01]  /*1be80*/  BPT.TRAP 0x1 ;  /* 0x000000040000795c */ /* 0x000fe20000300000 */
.L_x_6743:
        /* <DEDUP_REMOVED lines=14> */
.L_x_6792:
[----:B------:R-:W1:Y:S02]  /*1bf70*/  SYNCS.PHASECHK.TRANS64.TRYWAIT P1, [R7+URZ], R2 ;  /* 0x00000002070075a7 */ /* 0x000e64000802017f */
[----:B-1----:R-:W-:Y:S05]  /*1bf80*/  @!P1 BRA `(.L_x_6745) ;  /* 0x0000001400149947 */ /* 0x002fea0003800000 */
.L_x_6793:
[----:B------:R-:W-:Y:S05]  /*1bf90*/  @!P0 BRA `(.L_x_6746) ;  /* 0x0000000000048947 */ /* 0x000fea0003800000 */
[----:B------:R-:W-:Y:S01]  /*1bfa0*/  BPT.TRAP 0x1 ;  /* 0x000000040000795c */ /* 0x000fe20000300000 */
.L_x_6746:
[----:B------:R-:W2:Y:S02]  /*1bfb0*/  LDL.LU R4, [R1+0x4] ;  /* 0x0000040001047983 */ /* 0x000ea40000300800 */
[----:B--2---:R-:W-:-:S04]  /*1bfc0*/  IMAD R4, R4, 0x8, R0 ;  /* 0x0000000804047824 */ /* 0x004fc800078e0200 */
[----:B------:R-:W2:Y:S02]  /*1bfd0*/  SYNCS.PHASECHK.TRANS64.TRYWAIT P1, [R4+URZ+0x28860], R5 ;  /* 0x02886005040075a7 */ /* 0x000ea4000802017f */
[----:B--2---:R-:W-:Y:S05]  /*1bfe0*/  @!P1 BRA `(.L_x_6747) ;  /* 0x0000001400109947 */ /* 0x004fea0003800000 */
.L_x_6794:
[----:B------:R-:W-:Y:S05]  /*1bff0*/  @!P0 BRA `(.L_x_6748) ;  /* 0x0000000000048947 */ /* 0x000fea0003800000 */
[----:B------:R-:W-:Y:S01]  /*1c000*/  BPT.TRAP 0x1 ;  /* 0x000000040000795c */ /* 0x000fe20000300000 */
.L_x_6748:
[----:B------:R-:W-:-:S04]  /*1c010*/  IMAD R3, R3, 0x8, R0 ;  /* 0x0000000803037824 */ /* 0x000fc800078e0200 */
[----:B------:R-:W3:Y:S02]  /*1c020*/  SYNCS.PHASECHK.TRANS64.TRYWAIT P1, [R3+URZ+0x28860], R2 ;  /* 0x02886002030075a7 */ /* 0x000ee4000802017f */
[----:B---3--:R-:W-:Y:S05]  /*1c030*/  @!P1 BRA `(.L_x_6749) ;  /* 0x0000001400109947 */ /* 0x008fea0003800000 */
.L_x_6795:
[----:B------:R-:W-:Y:S05]  /*1c040*/  @!P0 BRA `(.L_x_6750) ;  /* 0x0000000000048947 */ /* 0x000fea0003800000 */
[----:B------:R-:W-:Y:S01]  /*1c050*/  BPT.TRAP 0x1 ;  /* 0x000000040000795c */ /* 0x000fe20000300000 */
.L_x_6750:
[----:B------:R-:W4:Y:S02]  /*1c060*/  SYNCS.PHASECHK.TRANS64.TRYWAIT P0, [R4+URZ+0x28880], R5 ;  /* 0x02888005040075a7 */ /* 0x000f24000800017f */
[----:B----4-:R-:W-:Y:S05]  /*1c070*/  @!P0 BRA `(.L_x_6751) ;  /* 0x0000001400148947 */ /* 0x010fea0003800000 */
.L_x_6752:
[----:B------:R0:W0:Y:S02]  /*1c080*/  SYNCS.PHASECHK.TRANS64.TRYWAIT P0, [R3+URZ+0x28880], R2 ;  /* 0x02888002030075a7 */ /* 0x000024000800017f */
[----:B0-----:R-:W-:Y:S05]  /*1c090*/  @!P0 NANOSLEEP.SYNCS 0x989680 ;  /* 0x009896800000895d */ /* 0x001fea0003900000 */
[----:B------:R-:W0:Y:S02]  /*1c0a0*/  @!P0 SYNCS.PHASECHK.TRANS64 P0, [R3+URZ+0x28880], R2 ;  /* 0x02888002030085a7 */ /* 0x000e24000800007f */
[----:B0-----:R-:W-:Y:S05]  /*1c0b0*/  @!P0 BRA `(.L_x_6752) ;  /* 0xfffffffc00f08947 */ /* 0x001fea000383ffff */
.L_x_6741:
[----:B------:R-:W-:Y:S05]  /*1c0c0*/  BSYNC B0 ;  /* 0x0000000000007941 */ /* 0x000fea0003800000 */
.L_x_6740:
[----:B------:R-:W-:Y:S05]  /*1c0d0*/  EXIT ;  /* 0x000000000000794d */ /* 0x000fea0003800000 */
.L_x_6580:
[----:B0-----:R-:W-:-:S04]  /*1c0e0*/  IMAD.U32 R3, RZ, RZ, UR45 ;  /* 0x0000002dff037e24 */ /* 0x001fc8000f8e00ff */
[----:B------:R0:W1:Y:S03]  /*1c0f0*/  SYNCS.PHASECHK.TRANS64.TRYWAIT P1, [R3+URZ+0x28800], R8 ;  /* 0x02880008030075a7 */ /* 0x000066000802017f */
[----:B-1----:R-:W-:Y:S05]  /*1c100*/  @!P1 NANOSLEEP.SYNCS 0x989680 ;  /* 0x009896800000995d */ /* 0x002fea0003900000 */
[----:B------:R-:W1:Y:S02]  /*1c110*/  @!P1 SYNCS.PHASECHK.TRANS64 P1, [R3+URZ+0x28800], R8 ;  /* 0x02880008030095a7 */ /* 0x000e64000802007f */
[----:B-1----:R-:W-:Y:S05]  /*1c120*/  @!P1 BRA `(.L_x_6580) ;  /* 0xfffffffc00ec9947 */ /* 0x002fea000383ffff */
[----:B------:R-:W-:Y:S05]  /*1c130*/  BRA `(.L_x_6753) ;  /* 0xfffffe5800fc7947 */ /* 0x000fea000383ffff */
.L_x_6584:
[----:B0-----:R0:W2:Y:S02]  /*1c140*/  SYNCS.PHASECHK.TRANS64.TRYWAIT P1, [R123+URZ+0x28830], R4 ;  /* 0x028830047b0075a7 */ /* 0x0010a4000802017f */
[----:B--2---:R-:W-:Y:S05]  /*1c150*/  @!P1 NANOSLEEP.SYNCS 0x989680 ;  /* 0x009896800000995d */ /* 0x004fea0003900000 */
[----:B------:R-:W2:Y:S02]  /*1c160*/  @!P1 SYNCS.PHASECHK.TRANS64 P1, [R123+URZ+0x28830], R4 ;  /* 0x028830047b0095a7 */ /* 0x000ea4000802007f */
[----:B--2---:R-:W-:Y:S05]  /*1c170*/  @!P1 BRA `(.L_x_6584) ;  /* 0xfffffffc00f09947 */ /* 0x004fea000383ffff */
[----:B------:R-:W-:Y:S05]  /*1c180*/  BRA `(.L_x_6583) ;  /* 0xfffffe5c00287947 */ /* 0x000fea000383ffff */
.L_x_6600:
[----:B-1----:R-:W-:-:S04]  /*1c190*/  IMAD.U32 R9, RZ, RZ, UR6 ;  /* 0x00000006ff097e24 */ /* 0x002fc8000f8e00ff */
[----:B------:R1:W2:Y:S03]  /*1c1a0*/  SYNCS.PHASECHK.TRANS64.TRYWAIT P1, [R9+URZ+0x28830], R8 ;  /* 0x02883008090075a7 */ /* 0x0002a6000802017f */
[----:B--2---:R-:W-:Y:S05]  /*1c1b0*/  @!P1 NANOSLEEP.SYNCS 0x989680 ;  /* 0x009896800000995d */ /* 0x004fea0003900000 */
[----:B------:R-:W2:Y:S02]  /*1c1c0*/  @!P1 SYNCS.PHASECHK.TRANS64 P1, [R9+URZ+0x28830], R8 ;  /* 0x02883008090095a7 */ /* 0x000ea4000802007f */
[----:B--2---:R-:W-:Y:S05]  /*1c1d0*/  @!P1 BRA `(.L_x_6600) ;  /* 0xfffffffc00ec9947 */ /* 0x004fea000383ffff */
[----:B------:R-:W-:Y:S05]  /*1c1e0*/  BRA `(.L_x_6597) ;  /* 0xfffffea800d47947 */ /* 0x000fea000383ffff */
.L_x_6604:
[----:B-1----:R-:W-:-:S04]  /*1c1f0*/  IMAD.U32 R9, RZ, RZ, UR6 ;  /* 0x00000006ff097e24 */ /* 0x002fc8000f8e00ff */
[----:B------:R1:W2:Y:S03]  /*1c200*/  SYNCS.PHASECHK.TRANS64.TRYWAIT P1, [R9+URZ+0x28850], R8 ;  /* 0x02885008090075a7 */ /* 0x0002a6000802017f */
[----:B--2---:R-:W-:Y:S05]  /*1c210*/  @!P1 NANOSLEEP.SYNCS 0x989680 ;  /* 0x009896800000995d */ /* 0x004fea0003900000 */
[----:B------:R-:W2:Y:S02]  /*1c220*/  @!P1 SYNCS.PHASECHK.TRANS64 P1, [R9+URZ+0x28850], R8 ;  /* 0x02885008090095a7 */ /* 0x000ea4000802007f */
[----:B--2---:R-:W-:Y:S05]  /*1c230*/  @!P1 BRA `(.L_x_6604) ;  /* 0xfffffffc00ec9947 */ /* 0x004fea000383ffff */
[----:B------:R-:W-:Y:S05]  /*1c240*/  BRA `(.L_x_6601) ;  /* 0xfffffeac004c7947 */ /* 0x000fea000383ffff */
.L_x_6622:
[----:B-1----:R-:W-:-:S04]  /*1c250*/  IMAD.U32 R7, RZ, RZ, UR6 ;  /* 0x00000006ff077e24 */ /* 0x002fc8000f8e00ff */
[----:B------:R1:W2:Y:S03]  /*1c260*/  SYNCS.PHASECHK.TRANS64.TRYWAIT P1, [R7+URZ+0x28830], R6 ;  /* 0x02883006070075a7 */ /* 0x0002a6000802017f */
[----:B--2---:R-:W-:Y:S05]  /*1c270*/  @!P1 NANOSLEEP.SYNCS 0x989680 ;  /* 0x009896800000995d */ /* 0x004fea0003900000 */
[----:B------:R-:W2:Y:S02]  /*1c280*/  @!P1 SYNCS.PHASECHK.TRANS64 P1, [R7+URZ+0x28830], R6 ;  /* 0x02883006070095a7 */ /* 0x000ea4000802007f */
[----:B--2---:R-:W-:Y:S05]  /*1c290*/  @!P1 BRA `(.L_x_6622) ;  /* 0xfffffffc00ec9947 */ /* 0x004fea000383ffff */
[----:B------:R-:W-:Y:S05]  /*1c2a0*/  BRA `(.L_x_6619) ;  /* 0xffffff0000a07947 */ /* 0x000fea000383ffff */
.L_x_6626:
[----:B-1----:R-:W-:-:S04]  /*1c2b0*/  IMAD.U32 R7, RZ, RZ, UR6 ;  /* 0x00000006ff077e24 */ /* 0x002fc8000f8e00ff */
[----:B------:R1:W2:Y:S03]  /*1c2c0*/  SYNCS.PHASECHK.TRANS64.TRYWAIT P1, [R7+URZ+0x28850], R6 ;  /* 0x02885006070075a7 */ /* 0x0002a6000802017f */
[----:B--2---:R-:W-:Y:S05]  /*1c2d0*/  @!P1 NANOSLEEP.SYNCS 0x989680 ;  /* 0x009896800000995d */ /* 0x004fea0003900000 */
[----:B------:R-:W2:Y:S02]  /*1c2e0*/  @!P1 SYNCS.PHASECHK.TRANS64 P1, [R7+URZ+0x28850], R6 ;  /* 0x02885006070095a7 */ /* 0x000ea4000802007f */
[----:B--2---:R-:W-:Y:S05]  /*1c2f0*/  @!P1 BRA `(.L_x_6626) ;  /* 0xfffffffc00ec9947 */ /* 0x004fea000383ffff */
[----:B------:R-:W-:Y:S05]  /*1c300*/  BRA `(.L_x_6623) ;  /* 0xffffff0400247947 */ /* 0x000fea000383ffff */
.L_x_6633:
[----:B-1----:R-:W-:-:S04]  /*1c310*/  IMAD.U32 R7, RZ, RZ, UR6 ;  /* 0x00000006ff077e24 */ /* 0x002fc8000f8e00ff */
[----:B------:R1:W2:Y:S03]  /*1c320*/  SYNCS.PHASECHK.TRANS64.TRYWAIT P1, [R7+URZ+0x28830], R6 ;  /* 0x02883006070075a7 */ /* 0x0002a6000802017f */
[----:B--2---:R-:W-:Y:S05]  /*1c330*/  @!P1 NANOSLEEP.SYNCS 0x989680 ;  /* 0x009896800000995d */ /* 0x004fea0003900000 */
[----:B------:R-:W2:Y:S02]  /*1c340*/  @!P1 SYNCS.PHASECHK.TRANS64 P1, [R7+URZ+0x28830], R6 ;  /* 0x02883006070095a7 */ /* 0x000ea4000802007f */
[----:B--2---:R-:W-:Y:S05]  /*1c350*/  @!P1 BRA `(.L_x_6633) ;  /* 0xfffffffc00ec9947 */ /* 0x004fea000383ffff */
[----:B------:R-:W-:Y:S05]  /*1c360*/  BRA `(.L_x_6630) ;  /* 0xffffff3400787947 */ /* 0x000fea000383ffff */
.L_x_6637:
[----:B-1----:R-:W-:-:S04]  /*1c370*/  IMAD.U32 R7, RZ, RZ, UR6 ;  /* 0x00000006ff077e24 */ /* 0x002fc8000f8e00ff */
[----:B------:R1:W2:Y:S03]  /*1c380*/  SYNCS.PHASECHK.TRANS64.TRYWAIT P1, [R7+URZ+0x28850], R6 ;  /* 0x02885006070075a7 */ /* 0x0002a6000802017f */
[----:B--2---:R-:W-:Y:S05]  /*1c390*/  @!P1 NANOSLEEP.SYNCS 0x989680 ;  /* 0x009896800000995d */ /* 0x004fea0003900000 */
[----:B------:R-:W2:Y:S02]  /*1c3a0*/  @!P1 SYNCS.PHASECHK.TRANS64 P1, [R7+URZ+0x28850], R6 ;  /* 0x02885006070095a7 */ /* 0x000ea4000802007f */
[----:B--2---:R-:W-:Y:S05]  /*1c3b0*/  @!P1 BRA `(.L_x_6637) ;  /* 0xfffffffc00ec9947 */ /* 0x004fea000383ffff */
[----:B------:R-:W-:Y:S05]  /*1c3c0*/  BRA `(.L_x_6634) ;  /* 0xffffff3400fc7947 */ /* 0x000fea000383ffff */
.L_x_6651:
[----:B-1----:R-:W-:-:S04]  /*1c3d0*/  IMAD.U32 R3, RZ, RZ, UR9 ;  /* 0x00000009ff037e24 */ /* 0x002fc8000f8e00ff */
[----:B------:R1:W2:Y:S03]  /*1c3e0*/  SYNCS.PHASECHK.TRANS64.TRYWAIT P1, [R3+URZ+0x28850], R0 ;  /* 0x02885000030075a7 */ /* 0x0002a6000802017f */
[----:B--2---:R-:W-:Y:S05]  /*1c3f0*/  @!P1 NANOSLEEP.SYNCS 0x989680 ;  /* 0x009896800000995d */ /* 0x004fea0003900000 */
[----:B------:R-:W2:Y:S02]  /*1c400*/  @!P1 SYNCS.PHASECHK.TRANS64 P1, [R3+URZ+0x28850], R0 ;  /* 0x02885000030095a7 */ /* 0x000ea4000802007f */
[----:B--2---:R-:W-:Y:S05]  /*1c410*/  @!P1 BRA `(.L_x_6651) ;  /* 0xfffffffc00ec9947 */ /* 0x004fea000383ffff */
[----:B------:R-:W-:Y:S05]  /*1c420*/  BRA `(.L_x_6650) ;  /* 0xffffff8800707947 */ /* 0x000fea000383ffff */
.L_x_6691:
[----:B------:R-:W-:Y:S02]  /*1c430*/  IMAD.MOV.U32 R13, RZ, RZ, R19 ;  /* 0x000000ffff0d7224 */ /* 0x000fe400078e0013 */
[----:B------:R-:W-:Y:S02]  /*1c440*/  IMAD.MOV.U32 R12, RZ, RZ, RZ ;  /* 0x000000ffff0c7224 */ /* 0x000fe400078e00ff */
[----:B------:R-:W-:Y:S02]  /*1c450*/  IMAD.MOV.U32 R11, RZ, RZ, 0x1f ;  /* 0x0000001fff0b7424 */ /* 0x000fe400078e00ff */
[----:B------:R-:W-:-:S07]  /*1c460*/  IMAD.MOV.U32 R15, RZ, RZ, -0x1 ;  /* 0xffffffffff0f7424 */ /* 0x000fce00078e00ff */
[----:B0-----:R-:W-:Y:S05]  /*1c470*/  WARPSYNC.COLLECTIVE R15, `(.L_x_6754) ;  /* 0x000000000f087348 */ /* 0x001fea0003c00000 */
[----:B------:R1:W2:Y:S02]  /*1c480*/  SHFL.IDX P6, R14, R13, R12, R11 ;  /* 0x0000000c0d0e7389 */ /* 0x0002a400000c000b */
[----:B012---:R-:W-:Y:S01]  /*1c490*/  ENDCOLLECTIVE ;  /* 0x000000000000791b */ /* 0x007fe20003800000 */
.L_x_6754:
[----:B------:R-:W-:Y:S05]  /*1c4a0*/  BRA `(.L_x_6755) ;  /* 0xffffffc800f47947 */ /* 0x000fea000383ffff */
.L_x_6693:
[----:B------:R-:W-:Y:S01]  /*1c4b0*/  BSSY B0, `(.L_x_6756) ;  /* 0x0000006000007945 */ /* 0x000fe20003800000 */
[----:B------:R-:W-:-:S07]  /*1c4c0*/  IMAD.MOV.U32 R15, RZ, RZ, -0x1 ;  /* 0xffffffffff0f7424 */ /* 0x000fce00078e00ff */
[----:B01----:R-:W-:Y:S05]  /*1c4d0*/  WARPSYNC.COLLECTIVE R15, `(.L_x_6757) ;  /* 0x000000000f0c7348 */ /* 0x003fea0003c00000 */
[----:B------:R-:W-:Y:S02]  /*1c4e0*/  ELECT P6, UR62, PT ;  /* 0x00000000003e782f */ /* 0x000fe400038c0000 */
[----:B------:R-:W-:Y:S01]  /*1c4f0*/  MOV R14, UR62 ;  /* 0x0000003e000e7c02 */ /* 0x000fe20008000f00 */
[----:B01----:R-:W-:Y:S10]  /*1c500*/  ENDCOLLECTIVE ;  /* 0x000000000000791b */ /* 0x003ff40003800000 */
.L_x_6757:
[----:B------:R-:W-:Y:S05]  /*1c510*/  BSYNC B0 ;  /* 0x0000000000007941 */ /* 0x000fea0003800000 */
.L_x_6756:
[----:B------:R-:W-:Y:S05]  /*1c520*/  BRA `(.L_x_6758) ;  /* 0xffffffc800fc7947 */ /* 0x000fea000383ffff */
.L_x_6695:
[----:B--2---:R2:W3:Y:S02]  /*1c530*/  SYNCS.PHASECHK.TRANS64.TRYWAIT P1, [R4+URZ+0x28880], R3 ;  /* 0x02888003040075a7 */ /* 0x0044e4000802017f */
[----:B---3--:R-:W-:Y:S05]  /*1c540*/  @!P1 NANOSLEEP.SYNCS 0x989680 ;  /* 0x009896800000995d */ /* 0x008fea0003900000 */
[----:B------:R-:W3:Y:S02]  /*1c550*/  @!P1 SYNCS.PHASECHK.TRANS64 P1, [R4+URZ+0x28880], R3 ;  /* 0x02888003040095a7 */ /* 0x000ee4000802007f */
[----:B---3--:R-:W-:Y:S05]  /*1c560*/  @!P1 BRA `(.L_x_6695) ;  /* 0xfffffffc00f09947 */ /* 0x008fea000383ffff */
[----:B------:R-:W-:Y:S05]  /*1c570*/  BRA `(.L_x_6759) ;  /* 0xffffffcc005c7947 */ /* 0x000fea000383ffff */
.L_x_6697:
[----:B---3--:R3:W4:Y:S02]  /*1c580*/  SYNCS.PHASECHK.TRANS64.TRYWAIT P1, [R4+URZ+0x28840], R3 ;  /* 0x02884003040075a7 */ /* 0x008724000802017f */
[----:B----4-:R-:W-:Y:S05]  /*1c590*/  @!P1 NANOSLEEP.SYNCS 0x989680 ;  /* 0x009896800000995d */ /* 0x010fea0003900000 */
[----:B------:R-:W4:Y:S02]  /*1c5a0*/  @!P1 SYNCS.PHASECHK.TRANS64 P1, [R4+URZ+0x28840], R3 ;  /* 0x02884003040095a7 */ /* 0x000f24000802007f */
[----:B----4-:R-:W-:Y:S05]  /*1c5b0*/  @!P1 BRA `(.L_x_6697) ;  /* 0xfffffffc00f09947 */ /* 0x010fea000383ffff */
[----:B------:R-:W-:Y:S05]  /*1c5c0*/  BRA `(.L_x_6760) ;  /* 0xffffffcc00ac7947 */ /* 0x000fea000383ffff */
.L_x_6701:
        /* <DEDUP_REMOVED lines=8> */
.L_x_6761:
[----:B------:R-:W-:Y:S02]  /*1c650*/  VIADD R5, R4, 0x10 ;  /* 0x0000001004057836 */ /* 0x000fe40000000000 */
[----:B------:R-:W-:Y:S02]  /*1c660*/  IMAD.MOV.U32 R13, RZ, RZ, R0 ;  /* 0x000000ffff0d7224 */ /* 0x000fe400078e0000 */
[----:B------:R-:W-:-:S07]  /*1c670*/  IMAD.MOV.U32 R6, RZ, RZ, R14 ;  /* 0x000000ffff067224 */ /* 0x000fce00078e000e */
[----:B------:R-:W-:Y:S05]  /*1c680*/  WARPSYNC.COLLECTIVE R15, `(.L_x_6762) ;  /* 0x000000000f087348 */ /* 0x000fea0003c00000 */
[----:B------:R0:W1:Y:S02]  /*1c690*/  SHFL.IDX P6, R14, R13, R12, R11 ;  /* 0x0000000c0d0e7389 */ /* 0x00006400000c000b */
[----:B01----:R-:W-:Y:S01]  /*1c6a0*/  ENDCOLLECTIVE ;  /* 0x000000000000791b */ /* 0x003fe20003800000 */
.L_x_6762:
        /* <DEDUP_REMOVED lines=9> */
.L_x_6763:
        /* <DEDUP_REMOVED lines=10> */
.L_x_6764:
[----:B------:R-:W-:Y:S01]  /*1c7e0*/  @!PT LDS RZ, [RZ] ;  /* 0x00000000fffff984 */ /* 0x000fe20000000800 */
[----:B------:R-:W-:Y:S01]  /*1c7f0*/  @!PT LDS RZ, [RZ] ;  /* 0x00000000fffff984 */ /* 0x000fe20000000800 */
[----:B------:R-:W-:Y:S01]  /*1c800*/  @!PT LDS RZ, [RZ] ;  /* 0x00000000fffff984 */ /* 0x000fe20000000800 */
        /* <DEDUP_REMOVED lines=8> */
.L_x_6765:
        /* <DEDUP_REMOVED lines=16> */
.L_x_6766:
[----:B------:R-:W-:Y:S02]  /*1c990*/  IMAD.MOV.U32 R13, RZ, RZ, R2 ;  /* 0x000000ffff0d7224 */ /* 0x000fe400078e0002 */
[----:B------:R-:W-:Y:S02]  /*1c9a0*/  IMAD.MOV.U32 R12, RZ, RZ, 0x3 ;  /* 0x00000003ff0c7424 */ /* 0x000fe400078e00ff */
[----:B------:R-:W-:-:S07]  /*1c9b0*/  IMAD.MOV.U32 R6, RZ, RZ, R14 ;  /* 0x000000ffff067224 */ /* 0x000fce00078e000e */
[----:B------:R-:W-:Y:S05]  /*1c9c0*/  WARPSYNC.COLLECTIVE R15, `(.L_x_6767) ;  /* 0x000000000f087348 */ /* 0x000fea0003c00000 */
[----:B------:R0:W1:Y:S02]  /*1c9d0*/  SHFL.IDX P6, R14, R13, R12, R11 ;  /* 0x0000000c0d0e7389 */ /* 0x00006400000c000b */
[----:B01----:R-:W-:Y:S01]  /*1c9e0*/  ENDCOLLECTIVE ;  /* 0x000000000000791b */ /* 0x003fe20003800000 */
.L_x_6767:
        /* <DEDUP_REMOVED lines=14> */
.L_x_6768:
[----:B------:R-:W-:Y:S02]  /*1cad0*/  IMAD.MOV.U32 R13, RZ, RZ, R2 ;  /* 0x000000ffff0d7224 */ /* 0x000fe400078e0002 */
[----:B------:R-:W-:Y:S02]  /*1cae0*/  IMAD.MOV.U32 R12, RZ, RZ, 0x4 ;  /* 0x00000004ff0c7424 */ /* 0x000fe400078e00ff */
[----:B------:R-:W-:-:S07]  /*1caf0*/  IMAD.MOV.U32 R6, RZ, RZ, R14 ;  /* 0x000000ffff067224 */ /* 0x000fce00078e000e */
[----:B------:R-:W-:Y:S05]  /*1cb00*/  WARPSYNC.COLLECTIVE R15, `(.L_x_6769) ;  /* 0x000000000f087348 */ /* 0x000fea0003c00000 */
[----:B------:R0:W1:Y:S02]  /*1cb10*/  SHFL.IDX P6, R14, R13, R12, R11 ;  /* 0x0000000c0d0e7389 */ /* 0x00006400000c000b */
[----:B01----:R-:W-:Y:S01]  /*1cb20*/  ENDCOLLECTIVE ;  /* 0x000000000000791b */ /* 0x003fe20003800000 */
.L_x_6769:
        /* <DEDUP_REMOVED lines=14> */
.L_x_6770:
[----:B------:R-:W-:Y:S02]  /*1cc10*/  IMAD.MOV.U32 R13, RZ, RZ, R2 ;  /* 0x000000ffff0d7224 */ /* 0x000fe400078e0002 */
[----:B------:R-:W-:Y:S02]  /*1cc20*/  IMAD.MOV.U32 R12, RZ, RZ, 0x5 ;  /* 0x00000005ff0c7424 */ /* 0x000fe400078e00ff */
[----:B------:R-:W-:-:S07]  /*1cc30*/  IMAD.MOV.U32 R6, RZ, RZ, R14 ;  /* 0x000000ffff067224 */ /* 0x000fce00078e000e */
[----:B------:R-:W-:Y:S05]  /*1cc40*/  WARPSYNC.COLLECTIVE R15, `(.L_x_6771) ;  /* 0x000000000f087348 */ /* 0x000fea0003c00000 */
[----:B------:R0:W1:Y:S02]  /*1cc50*/  SHFL.IDX P6, R14, R13, R12, R11 ;  /* 0x0000000c0d0e7389 */ /* 0x00006400000c000b */
[----:B01----:R-:W-:Y:S01]  /*1cc60*/  ENDCOLLECTIVE ;  /* 0x000000000000791b */ /* 0x003fe20003800000 */
.L_x_6771:
        /* <DEDUP_REMOVED lines=14> */
.L_x_6772:
[----:B------:R-:W-:Y:S02]  /*1cd50*/  IMAD.MOV.U32 R13, RZ, RZ, R2 ;  /* 0x000000ffff0d7224 */ /* 0x000fe400078e0002 */
[----:B------:R-:W-:Y:S02]  /*1cd60*/  IMAD.MOV.U32 R12, RZ, RZ, 0x6 ;  /* 0x00000006ff0c7424 */ /* 0x000fe400078e00ff */
[----:B------:R-:W-:-:S07]  /*1cd70*/  IMAD.MOV.U32 R6, RZ, RZ, R14 ;  /* 0x000000ffff067224 */ /* 0x000fce00078e000e */
[----:B------:R-:W-:Y:S05]  /*1cd80*/  WARPSYNC.COLLECTIVE R15, `(.L_x_6773) ;  /* 0x000000000f087348 */ /* 0x000fea0003c00000 */
[----:B------:R0:W1:Y:S02]  /*1cd90*/  SHFL.IDX P6, R14, R13, R12, R11 ;  /* 0x0000000c0d0e7389 */ /* 0x00006400000c000b */
[----:B01----:R-:W-:Y:S01]  /*1cda0*/  ENDCOLLECTIVE ;  /* 0x000000000000791b */ /* 0x003fe20003800000 */
.L_x_6773:
        /* <DEDUP_REMOVED lines=13> */
.L_x_6774:
[----:B------:R-:W-:Y:S02]  /*1ce80*/  IMAD.MOV.U32 R13, RZ, RZ, R2 ;  /* 0x000000ffff0d7224 */ /* 0x000fe400078e0002 */
[----:B------:R-:W-:Y:S02]  /*1ce90*/  IMAD.MOV.U32 R12, RZ, RZ, 0x7 ;  /* 0x00000007ff0c7424 */ /* 0x000fe400078e00ff */
[----:B------:R-:W-:-:S07]  /*1cea0*/  IMAD.MOV.U32 R6, RZ, RZ, R14 ;  /* 0x000000ffff067224 */ /* 0x000fce00078e000e */
[----:B------:R-:W-:Y:S05]  /*1ceb0*/  WARPSYNC.COLLECTIVE R15, `(.L_x_6775) ;  /* 0x000000000f087348 */ /* 0x000fea0003c00000 */
[----:B------:R0:W1:Y:S02]  /*1cec0*/  SHFL.IDX P6, R14, R13, R12, R11 ;  /* 0x0000000c0d0e7389 */ /* 0x00006400000c000b */
[----:B01----:R-:W-:Y:S01]  /*1ced0*/  ENDCOLLECTIVE ;  /* 0x000000000000791b */ /* 0x003fe20003800000 */
.L_x_6775:
        /* <DEDUP_REMOVED lines=12> */
.L_x_6776:
[----:B------:R-:W-:Y:S01]  /*1cfa0*/  IMAD.MOV.U32 R0, RZ, RZ, R14 ;  /* 0x000000ffff007224 */ /* 0x000fe200078e000e */
[----:B------:R-:W-:Y:S06]  /*1cfb0*/  BRA `(.L_x_6777) ;  /* 0xffffffcc00c87947 */ /* 0x000fec000383ffff */
.L_x_6704:
[----:B0-----:R0:W1:Y:S02]  /*1cfc0*/  SYNCS.PHASECHK.TRANS64.TRYWAIT P0, [R18+URZ+0x28820], R0 ;  /* 0x02882000120075a7 */ /* 0x001064000800017f */
[----:B-1----:R-:W-:Y:S05]  /*1cfd0*/  @!P0 NANOSLEEP.SYNCS 0x989680 ;  /* 0x009896800000895d */ /* 0x002fea0003900000 */
[----:B------:R-:W1:Y:S02]  /*1cfe0*/  @!P0 SYNCS.PHASECHK.TRANS64 P0, [R18+URZ+0x28820], R0 ;  /* 0x02882000120085a7 */ /* 0x000e64000800007f */
[----:B-1----:R-:W-:Y:S05]  /*1cff0*/  @!P0 BRA `(.L_x_6704) ;  /* 0xfffffffc00f08947 */ /* 0x002fea000383ffff */
[----:B------:R-:W-:Y:S05]  /*1d000*/  BRA `(.L_x_6778) ;  /* 0xffffffd000247947 */ /* 0x000fea000383ffff */
.L_x_6710:
[----:B--2---:R2:W3:Y:S02]  /*1d010*/  SYNCS.PHASECHK.TRANS64.TRYWAIT P0, [R4+URZ+0x28880], R3 ;  /* 0x02888003040075a7 */ /* 0x0044e4000800017f */
[----:B---3--:R-:W-:Y:S05]  /*1d020*/  @!P0 NANOSLEEP.SYNCS 0x989680 ;  /* 0x009896800000895d */ /* 0x008fea0003900000 */
[----:B------:R-:W3:Y:S02]  /*1d030*/  @!P0 SYNCS.PHASECHK.TRANS64 P0, [R4+URZ+0x28880], R3 ;  /* 0x02888003040085a7 */ /* 0x000ee4000800007f */
[----:B---3--:R-:W-:Y:S05]  /*1d040*/  @!P0 BRA `(.L_x_6710) ;  /* 0xfffffffc00f08947 */ /* 0x008fea000383ffff */
[----:B------:R-:W-:Y:S05]  /*1d050*/  BRA `(.L_x_6779) ;  /* 0xffffffd000d87947 */ /* 0x000fea000383ffff */
.L_x_6715:
[----:B-1----:R1:W3:Y:S02]  /*1d060*/  SYNCS.PHASECHK.TRANS64.TRYWAIT P0, [R4+URZ+0x28840], R3 ;  /* 0x02884003040075a7 */ /* 0x0022e4000800017f */
[----:B---3--:R-:W-:Y:S05]  /*1d070*/  @!P0 NANOSLEEP.SYNCS 0x989680 ;  /* 0x009896800000895d */ /* 0x008fea0003900000 */
[----:B------:R-:W3:Y:S02]  /*1d080*/  @!P0 SYNCS.PHASECHK.TRANS64 P0, [R4+URZ+0x28840], R3 ;  /* 0x02884003040085a7 */ /* 0x000ee4000800007f */
[----:B---3--:R-:W-:Y:S05]  /*1d090*/  @!P0 BRA `(.L_x_6715) ;  /* 0xfffffffc00f08947 */ /* 0x008fea000383ffff */
[----:B------:R-:W-:Y:S05]  /*1d0a0*/  BRA `(.L_x_6780) ;  /* 0xffffffd400547947 */ /* 0x000fea000383ffff */
.L_x_6721:
[----:B--2---:R2:W3:Y:S02]  /*1d0b0*/  SYNCS.PHASECHK.TRANS64.TRYWAIT P1, [R21+URZ+0x28870], R2 ;  /* 0x02887002150075a7 */ /* 0x0044e4000802017f */
[----:B---3--:R-:W-:Y:S05]  /*1d0c0*/  @!P1 NANOSLEEP.SYNCS 0x989680 ;  /* 0x009896800000995d */ /* 0x008fea0003900000 */
[----:B------:R-:W3:Y:S02]  /*1d0d0*/  @!P1 SYNCS.PHASECHK.TRANS64 P1, [R21+URZ+0x28870], R2 ;  /* 0x02887002150095a7 */ /* 0x000ee4000802007f */
[----:B---3--:R-:W-:Y:S05]  /*1d0e0*/  @!P1 BRA `(.L_x_6721) ;  /* 0xfffffffc00f09947 */ /* 0x008fea000383ffff */
[----:B------:R-:W-:Y:S05]  /*1d0f0*/  BRA `(.L_x_6781) ;  /* 0xffffffd400f07947 */ /* 0x000fea000383ffff */
.L_x_6723:
[----:B--2---:R2:W3:Y:S02]  /*1d100*/  SYNCS.PHASECHK.TRANS64.TRYWAIT P1, [R21+URZ+0x28860], R2 ;  /* 0x02886002150075a7 */ /* 0x0044e4000802017f */
[----:B---3--:R-:W-:Y:S05]  /*1d110*/  @!P1 NANOSLEEP.SYNCS 0x989680 ;  /* 0x009896800000995d */ /* 0x008fea0003900000 */
[----:B------:R-:W3:Y:S02]  /*1d120*/  @!P1 SYNCS.PHASECHK.TRANS64 P1, [R21+URZ+0x28860], R2 ;  /* 0x02886002150095a7 */ /* 0x000ee4000802007f */
[----:B---3--:R-:W-:Y:S05]  /*1d130*/  @!P1 BRA `(.L_x_6723) ;  /* 0xfffffffc00f09947 */ /* 0x008fea000383ffff */
[----:B------:R-:W-:Y:S05]  /*1d140*/  BRA `(.L_x_6782) ;  /* 0xffffffd400f87947 */ /* 0x000fea000383ffff */
.L_x_6730:
[----:B0-----:R0:W1:Y:S02]  /*1d150*/  SYNCS.PHASECHK.TRANS64.TRYWAIT P1, [R19+URZ+0x28870], R0 ;  /* 0x02887000130075a7 */ /* 0x001064000802017f */
[----:B-1----:R-:W-:Y:S05]  /*1d160*/  @!P1 NANOSLEEP.SYNCS 0x989680 ;  /* 0x009896800000995d */ /* 0x002fea0003900000 */
[----:B------:R-:W1:Y:S02]  /*1d170*/  @!P1 SYNCS.PHASECHK.TRANS64 P1, [R19+URZ+0x28870], R0 ;  /* 0x02887000130095a7 */ /* 0x000e64000802007f */
[----:B-1----:R-:W-:Y:S05]  /*1d180*/  @!P1 BRA `(.L_x_6730) ;  /* 0xfffffffc00f09947 */ /* 0x002fea000383ffff */
[----:B------:R-:W-:Y:S05]  /*1d190*/  BRA `(.L_x_6783) ;  /* 0xffffffe000807947 */ /* 0x000fea000383ffff */
.L_x_6732:
[----:B0-----:R0:W1:Y:S02]  /*1d1a0*/  SYNCS.PHASECHK.TRANS64.TRYWAIT P1, [R19+URZ+0x28860], R0 ;  /* 0x02886000130075a7 */ /* 0x001064000802017f */
[----:B-1----:R-:W-:Y:S05]  /*1d1b0*/  @!P1 NANOSLEEP.SYNCS 0x989680 ;  /* 0x009896800000995d */ /* 0x002fea0003900000 */
[----:B------:R-:W1:Y:S02]  /*1d1c0*/  @!P1 SYNCS.PHASECHK.TRANS64 P1, [R19+URZ+0x28860], R0 ;  /* 0x02886000130095a7 */ /* 0x000e64000802007f */
[----:B-1----:R-:W-:Y:S05]  /*1d1d0*/  @!P1 BRA `(.L_x_6732) ;  /* 0xfffffffc00f09947 */ /* 0x002fea000383ffff */
[----:B------:R-:W-:Y:S05]  /*1d1e0*/  BRA `(.L_x_6784) ;  /* 0xffffffe000887947 */ /* 0x000fea000383ffff */
.L_x_6738:
[----:B0-----:R0:W1:Y:S02]  /*1d1f0*/  SYNCS.PHASECHK.TRANS64.TRYWAIT P0, [R0+URZ+0x28820], R3 ;  /* 0x02882003000075a7 */ /* 0x001064000800017f */
[----:B-1----:R-:W-:Y:S05]  /*1d200*/  @!P0 NANOSLEEP.SYNCS 0x989680 ;  /* 0x009896800000895d */ /* 0x002fea0003900000 */
[----:B------:R-:W1:Y:S02]  /*1d210*/  @!P0 SYNCS.PHASECHK.TRANS64 P0, [R0+URZ+0x28820], R3 ;  /* 0x02882003000085a7 */ /* 0x000e64000800007f */
[----:B-1----:R-:W-:Y:S05]  /*1d220*/  @!P0 BRA `(.L_x_6738) ;  /* 0xfffffffc00f08947 */ /* 0x002fea000383ffff */
[----:B------:R-:W-:Y:S05]  /*1d230*/  BRA `(.L_x_6785) ;  /* 0xffffffe800c87947 */ /* 0x000fea000383ffff */
.L_x_6739:
        /* <DEDUP_REMOVED lines=11> */
.L_x_6787:
[----:B------:R-:W-:Y:S05]  /*1d2f0*/  BSYNC B0 ;  /* 0x0000000000007941 */ /* 0x000fea0003800000 */
.L_x_6786:
[----:B------:R-:W-:Y:S05]  /*1d300*/  BRA `(.L_x_6788) ;  /* 0xffffffe800b07947 */ /* 0x000fea000383ffff */
.L_x_6742:
[----:B------:R-:W-:Y:S01]  /*1d310*/  BSSY B1, `(.L_x_6789) ;  /* 0x0000006000017945 */ /* 0x000fe20003800000 */
[----:B------:R-:W-:-:S07]  /*1d320*/  IMAD.MOV.U32 R15, RZ, RZ, -0x1 ;  /* 0xffffffffff0f7424 */ /* 0x000fce00078e00ff */
[----:B01----:R-:W-:Y:S05]  /*1d330*/  WARPSYNC.COLLECTIVE R15, `(.L_x_6790) ;  /* 0x000000000f0c7348 */ /* 0x003fea0003c00000 */
[----:B------:R-:W-:Y:S02]  /*1d340*/  ELECT P6, UR62, PT ;  /* 0x00000000003e782f */ /* 0x000fe400038c0000 */
[----:B------:R-:W-:Y:S01]  /*1d350*/  MOV R14, UR62 ;  /* 0x0000003e000e7c02 */ /* 0x000fe20008000f00 */
[----:B01----:R-:W-:Y:S10]  /*1d360*/  ENDCOLLECTIVE ;  /* 0x000000000000791b */ /* 0x003ff40003800000 */
.L_x_6790:
[----:B------:R-:W-:Y:S05]  /*1d370*/  BSYNC B1 ;  /* 0x0000000000017941 */ /* 0x000fea0003800000 */
.L_x_6789:
[----:B------:R-:W-:Y:S05]  /*1d380*/  BRA `(.L_x_6791) ;  /* 0xffffffe800a87947 */ /* 0x000fea000383ffff */
.L_x_6744:
[----:B0-----:R0:W1:Y:S02]  /*1d390*/  SYNCS.PHASECHK.TRANS64.TRYWAIT P1, [R6+URZ], R5 ;  /* 0x00000005060075a7 */ /* 0x001064000802017f */
[----:B-1----:R-:W-:Y:S05]  /*1d3a0*/  @!P1 NANOSLEEP.SYNCS 0x989680 ;  /* 0x009896800000995d */ /* 0x002fea0003900000 */
[----:B------:R-:W1:Y:S02]  /*1d3b0*/  @!P1 SYNCS.PHASECHK.TRANS64 P1, [R6+URZ], R5 ;  /* 0x00000005060095a7 */ /* 0x000e64000802007f */
[----:B-1----:R-:W-:Y:S05]  /*1d3c0*/  @!P1 BRA `(.L_x_6744) ;  /* 0xfffffffc00f09947 */ /* 0x002fea000383ffff */
[----:B------:R-:W-:Y:S05]  /*1d3d0*/  BRA `(.L_x_6792) ;  /* 0xffffffe800e47947 */ /* 0x000fea000383ffff */
.L_x_6745:
[----:B-1----:R1:W2:Y:S02]  /*1d3e0*/  SYNCS.PHASECHK.TRANS64.TRYWAIT P1, [R7+URZ], R2 ;  /* 0x00000002070075a7 */ /* 0x0022a4000802017f */
[----:B--2---:R-:W-:Y:S05]  /*1d3f0*/  @!P1 NANOSLEEP.SYNCS 0x989680 ;  /* 0x009896800000995d */ /* 0x004fea0003900000 */
[----:B------:R-:W2:Y:S02]  /*1d400*/  @!P1 SYNCS.PHASECHK.TRANS64 P1, [R7+URZ], R2 ;  /* 0x00000002070095a7 */ /* 0x000ea4000802007f */
[----:B--2---:R-:W-:Y:S05]  /*1d410*/  @!P1 BRA `(.L_x_6745) ;  /* 0xfffffffc00f09947 */ /* 0x004fea000383ffff */
[----:B------:R-:W-:Y:S05]  /*1d420*/  BRA `(.L_x_6793) ;  /* 0xffffffe800d87947 */ /* 0x000fea000383ffff */
.L_x_6747:
[----:B--2---:R2:W3:Y:S02]  /*1d430*/  SYNCS.PHASECHK.TRANS64.TRYWAIT P1, [R4+URZ+0x28860], R5 ;  /* 0x02886005040075a7 */ /* 0x0044e4000802017f */
[----:B---3--:R-:W-:Y:S05]  /*1d440*/  @!P1 NANOSLEEP.SYNCS 0x989680 ;  /* 0x009896800000995d */ /* 0x008fea0003900000 */
[----:B------:R-:W3:Y:S02]  /*1d450*/  @!P1 SYNCS.PHASECHK.TRANS64 P1, [R4+URZ+0x28860], R5 ;  /* 0x02886005040095a7 */ /* 0x000ee4000802007f */
[----:B---3--:R-:W-:Y:S05]  /*1d460*/  @!P1 BRA `(.L_x_6747) ;  /* 0xfffffffc00f09947 */ /* 0x008fea000383ffff */
[----:B------:R-:W-:Y:S05]  /*1d470*/  BRA `(.L_x_6794) ;  /* 0xffffffe800dc7947 */ /* 0x000fea000383ffff */
.L_x_6749:
[----:B---3--:R3:W4:Y:S02]  /*1d480*/  SYNCS.PHASECHK.TRANS64.TRYWAIT P1, [R3+URZ+0x28860], R2 ;  /* 0x02886002030075a7 */ /* 0x008724000802017f */
[----:B----4-:R-:W-:Y:S05]  /*1d490*/  @!P1 NANOSLEEP.SYNCS 0x989680 ;  /* 0x009896800000995d */ /* 0x010fea0003900000 */
[----:B------:R-:W4:Y:S02]  /*1d4a0*/  @!P1 SYNCS.PHASECHK.TRANS64 P1, [R3+URZ+0x28860], R2 ;  /* 0x02886002030095a7 */ /* 0x000f24000802007f */
[----:B----4-:R-:W-:Y:S05]  /*1d4b0*/  @!P1 BRA `(.L_x_6749) ;  /* 0xfffffffc00f09947 */ /* 0x010fea000383ffff */
[----:B------:R-:W-:Y:S05]  /*1d4c0*/  BRA `(.L_x_6795) ;  /* 0xffffffe800dc7947 */ /* 0x000fea000383ffff */
.L_x_6751:
[----:B----4-:R4:W0:Y:S02]  /*1d4d0*/  SYNCS.PHASECHK.TRANS64.TRYWAIT P0, [R4+URZ+0x28880], R5 ;  /* 0x02888005040075a7 */ /* 0x010824000800017f */
[----:B0-----:R-:W-:Y:S05]  /*1d4e0*/  @!P0 NANOSLEEP.SYNCS 0x989680 ;  /* 0x009896800000895d */ /* 0x001fea0003900000 */
[----:B------:R-:W0:Y:S02]  /*1d4f0*/  @!P0 SYNCS.PHASECHK.TRANS64 P0, [R4+URZ+0x28880], R5 ;  /* 0x02888005040085a7 */ /* 0x000e24000800007f */
[----:B0-----:R-:W-:Y:S05]  /*1d500*/  @!P0 BRA `(.L_x_6751) ;  /* 0xfffffffc00f08947 */ /* 0x001fea000383ffff */
[----:B------:R-:W-:Y:S05]  /*1d510*/  BRA `(.L_x_6752) ;  /* 0xffffffe800d87947 */ /* 0x000fea000383ffff */
.L_x_6796:
        /* <DEDUP_REMOVED lines=14> */
.L_x_12975:


//--------------------- .text._ZN7cutlass13device_kernelIN5flash11enable_sm90INS1_16FlashAttnFwdSm90INS1_25CollectiveMainloopFwdSm90ILi2EN4cute5tupleIJNS5_1CILi1EEES8_S8_EEENS6_IJNS7_ILi128EEENS7_ILi192EEESA_EEELi128ENS_12float_e4m3_tEfNS_4arch4Sm90ELb0ELb1ELb1ELb1ELb0ELb0ELb0ELb1ELb1ELb1ELb0ELb0EEENS1_21CollectiveEpilogueFwdINS6_IJSA_SA_SB_EEES9_NS_10bfloat16_tESF_Li256ELb1ELb1ELb0ELb1EEENS1_36VarlenDynamicPersistentTileSchedulerILi128ELi192ELi256ELi128ELb0ELb1ELb1ELb1ELb0ELb1EEEEEEEEEvNT_6ParamsE --------------------------
	.section	.text._ZN7cutlass13device_kernelIN5flash11enable_sm90INS1_16FlashAttnFwdSm90INS1_25CollectiveMainloopFwdSm90ILi2EN4cute5tupleIJNS5_1CILi1EEES8_S8_EEENS6_IJNS7_ILi128EEENS7_ILi192EEESA_EEELi128ENS_12float_e4m3_tEfNS_4arch4Sm90ELb0ELb1ELb1ELb1ELb0ELb0ELb0ELb1ELb1ELb1ELb0ELb0EEENS1_21CollectiveEpilogueFwdINS6_IJSA_SA_SB_EEES9_NS_10bfloat16_tESF_Li256ELb1ELb1ELb0ELb1EEENS1_36VarlenDynamicPersistentTileSchedulerILi128ELi192ELi256ELi128ELb0ELb1ELb1ELb1ELb0ELb1EEEEEEEEEvNT_6ParamsE,"ax",@progbits
	.align	128
.text._ZN7cutlass13device_kernelIN5flash11enable_sm90INS1_16FlashAttnFwdSm90INS1_25CollectiveMainloopFwdSm90ILi2EN4cute5tupleIJNS5_1CILi1EEES8_S8_EEENS6_IJNS7_ILi128EEENS7_ILi192EEESA_EEELi128ENS_12float_e4m3_tEfNS_4arch4Sm90ELb0ELb1ELb1ELb1ELb0ELb0ELb0ELb1ELb1ELb1ELb0ELb0EEENS1_21CollectiveEpilogueFwdINS6_IJSA_SA_SB_EEES9_NS_10bfloat16_tESF_Li256ELb1ELb1ELb0ELb1EEENS1_36VarlenDynamicPersistentTileSchedulerILi128ELi192ELi256ELi128ELb0ELb1ELb1ELb1ELb0ELb1EEEEEEEEEvNT_6ParamsE:
        .type           _ZN7cutlass13device_kernelIN5flash11enable_sm90INS1_16FlashAttnFwdSm90INS1_25CollectiveMainloopFwdSm90ILi2EN4cute5tupleIJNS5_1CILi1EEES8_S8_EEENS6_IJNS7_ILi128EEENS7_ILi192EEESA_EEELi128ENS_12float_e4m3_tEfNS_4arch4Sm90ELb0ELb1ELb1ELb1ELb0ELb0ELb0ELb1ELb1ELb1ELb0ELb0EEENS1_21CollectiveEpilogueFwdINS6_IJSA_SA_SB_EEES9_NS_10bfloat16_tESF_Li256ELb1ELb1ELb0ELb1EEENS1_36VarlenDynamicPersistentTileSchedulerILi128ELi192ELi256ELi128ELb0ELb1ELb1ELb1ELb0ELb1EEEEEEEEEvNT_6ParamsE,@function
        .size           _ZN7cutlass13device_kernelIN5flash11enable_sm90INS1_16FlashAttnFwdSm90INS1_25CollectiveMainloopFwdSm90ILi2EN4cute5tupleIJNS5_1CILi1EEES8_S8_EEENS6_IJNS7_ILi128EEENS7_ILi192EEESA_EEELi128ENS_12float_e4m3_tEfNS_4arch4Sm90ELb0ELb1ELb1ELb1ELb0ELb0ELb0ELb1ELb1ELb1ELb0ELb0EEENS1_21CollectiveEpilogueFwdINS6_IJSA_SA_SB_EEES9_NS_10bfloat16_tESF_Li256ELb1ELb1ELb0ELb1EEENS1_36VarlenDynamicPersistentTileSchedulerILi128ELi192ELi256ELi128ELb0ELb1ELb1ELb1ELb0ELb1EEEEEEEEEvNT_6ParamsE,(.L_x_12976 - _ZN7cutlass13device_kernelIN5flash11enable_sm90INS1_16FlashAttnFwdSm90INS1_25CollectiveMainloopFwdSm90ILi2EN4cute5tupleIJNS5_1CILi1EEES8_S8_EEENS6_IJNS7_ILi128EEENS7_ILi192EEESA_EEELi128ENS_12float_e4m3_tEfNS_4arch4Sm90ELb0ELb1ELb1ELb1ELb0ELb0ELb0ELb1ELb1ELb1ELb0ELb0EEENS1_21CollectiveEpilogueFwdINS6_IJSA_SA_SB_EEES9_NS_10bfloat16_tESF_Li256ELb1ELb1ELb0ELb1EEENS1_36VarlenDynamicPersistentTileSchedulerILi128ELi192ELi256ELi128ELb0ELb1ELb1ELb1ELb0ELb1EEEEEEEEEvNT_6ParamsE)
        .other          _ZN7cutlass13device_kernelIN5flash11enable_sm90INS1_16FlashAttnFwdSm90INS1_25CollectiveMainloopFwdSm90ILi2EN4cute5tupleIJNS5_1CILi1EEES8_S8_EEENS6_IJNS7_ILi128EEENS7_ILi192EEESA_EEELi128ENS_12float_e4m3_tEfNS_4arch4Sm90ELb0ELb1ELb1ELb1ELb0ELb0ELb0ELb1ELb1ELb1ELb0ELb0EEENS1_21CollectiveEpilogueFwdINS6_IJSA_SA_SB_EEES9_NS_10bfloat16_tESF_Li256ELb1ELb1ELb0ELb1EEENS1_36VarlenDynamicPersistentTileSchedulerILi128ELi192ELi256ELi128ELb0ELb1ELb1ELb1ELb0ELb1EEEEEEEEEvNT_6ParamsE,@"STO_CUDA_ENTRY STV_DEFAULT"
_ZN7cutlass13device_kernelIN5flash11enable_sm90INS1_16FlashAttnFwdSm90INS1_25CollectiveMainloopFwdSm90ILi2EN4cute5tupleIJNS5_1CILi1EEES8_S8_EEENS6_IJNS7_ILi128EEENS7_ILi192EEESA_EEELi128ENS_12float_e4m3_tEfNS_4arch4Sm90ELb0ELb1ELb1ELb1ELb0ELb0ELb0ELb1ELb1ELb1ELb0ELb0EEENS1_21CollectiveEpilogueFwdINS6_IJSA_SA_SB_EEES9_NS_10bfloat16_tESF_Li256ELb1ELb1ELb0ELb1EEENS1_36VarlenDynamicPersistentTileSchedulerILi128ELi192ELi256ELi128ELb0ELb1ELb1ELb1ELb0ELb1EEEEEEEEEvNT_6ParamsE:
        /* <DEDUP_REMOVED lines=18> */
.L_x_6798:
[----:B------:R-:W-:Y:S05]  /*0120*/  BSYNC B0 ;  /* 0x0000000000007941 */ /* 0x000fea0003800000 */
.L_x_6797:
        /* <DEDUP_REMOVED lines=41> */
.L_x_6799:
        /* <DEDUP_REMOVED lines=22> */
.L_x_6800:
        /* <DEDUP_REMOVED lines=18> */
.L_x_6801:
        /* <DEDUP_REMOVED lines=22> */
.L_x_6802:
        /* <DEDUP_REMOVED lines=22> */
.L_x_6803:
[----:B------:R-:W-:Y:S01]  /*0900*/  PLOP3.LUT P0, PT, PT, PT, UP0, 0x80, 0x0 ;  /* 0x000000000000781c */ /* 0x000fe20003f0f008 */
[----:B------:R-:W-:Y:S01]  /*0910*/  UMOV UR38, 0x1 ;  /* 0x0000000100267882 */ /* 0x000fe20000000000 */
[----:B------:R-:W-:Y:S01]  /*0920*/  NOP ;  /* 0x0000000000007918 */ /* 0x000fe20000000000 */
[----:B------:R-:W-:Y:S01]  /*0930*/  USEL UR38, UR38, 0x2, !UP0 ;  /* 0x0000000226267887 */ /* 0x000fe2000c000000 */
[----:B------:R-:W-:Y:S01]  /*0940*/  ULDC.64 UR50, c[0x0][0x208] ;  /* 0x0000820000327ab9 */ /* 0x000fe20000000a00 */
[----:B012-4-:R-:W-:Y:S08]  /*0950*/  BAR.SYNC.DEFER_BLOCKING 0x0 ;  /* 0x0000000000007b1d */ /* 0x017ff00000010000 */
[----:B------:R-:W-:Y:S05]  /*0960*/  @!P0 BRA `(.L_x_6804) ;  /* 0x0000017400ec8947 */ /* 0x000fea0003800000 */
.L_x_6805:
        /* <DEDUP_REMOVED lines=74> */
.L_x_6909:
[----:B------:R-:W-:Y:S01]  /*0e10*/  ULDC.64 UR6, c[0x0][0xa28] ;  /* 0x00028a0000067ab9 */ /* 0x000fe20000000a00 */
[----:B------:R-:W-:Y:S01]  /*0e20*/  IMAD.MOV.U32 R0, RZ, RZ, RZ ;  /* 0x000000ffff007224 */ /* 0x000fe200078e00ff */
        /* <DEDUP_REMOVED lines=10> */
[----:B0-234-:R-:W-:Y:S02]  /*0ed0*/  IMAD.U32 R4, RZ, RZ, UR6 ;  /* 0x00000006ff047e24 */ /* 0x01dfe4000f8e00ff */
[----:B------:R-:W-:Y:S01]  /*0ee0*/  IMAD.U32 R5, RZ, RZ, UR7 ;  /* 0x00000007ff057e24 */ /* 0x000fe2000f8e00ff */
[----:B------:R-:W-:Y:S01]  /*0ef0*/  @UP1 UIMAD.WIDE UR6, UR47, 0x4, UR8 ;  /* 0x000000042f0618a5 */ /* 0x000fe2000f8e0208 */
[----:B------:R-:W-:Y:S02]  /*0f00*/  ULDC UR4, c[0x0][0x288] ;  /* 0x0000a20000047ab9 */ /* 0x000fe40000000800 */
[----:B------:R-:W-:Y:S01]  /*0f10*/  IMAD.U32 R18, RZ, RZ, UR4 ;  /* 0x00000004ff127e24 */ /* 0x000fe2000f8e00ff */
[----:B-----5:R0:W5:Y:S02]  /*0f20*/  @P0 LDG.E R0, desc[UR50][R4.64] ;  /* 0x0000003204000981 */ /* 0x020164000c1e1900 */
[----:B-1----:R-:W-:Y:S01]  /*0f30*/  IMAD.U32 R6, RZ, RZ, UR6 ;  /* 0x00000006ff067e24 */ /* 0x002fe2000f8e00ff */
[----:B------:R-:W-:Y:S01]  /*0f40*/  ULDC UR4, c[0x0][0x424] ;  /* 0x0001090000047ab9 */ /* 0x000fe20000000800 */
[----:B------:R-:W-:Y:S01]  /*0f50*/  IMAD.U32 R7, RZ, RZ, UR7 ;  /* 0x00000007ff077e24 */ /* 0x000fe2000f8e00ff */
[----:B------:R-:W-:-:S04]  /*0f60*/  ULDC.64 UR6, c[0x0][0x418] ;  /* 0x0001060000067ab9 */ /* 0x000fc80000000a00 */
[----:B------:R0:W5:Y:S01]  /*0f70*/  @P2 LDG.E R18, desc[UR50][R6.64] ;  /* 0x0000003206122981 */ /* 0x000162000c1e1900 */
[----:B------:R-:W-:-:S04]  /*0f80*/  UISETP.NE.U32.AND UP0, UPT, UR6, URZ, UPT ;  /* 0x0000003f0600728c */ /* 0x000fc8000bf05070 */
[----:B------:R-:W-:-:S03]  /*0f90*/  UISETP.NE.AND.EX UP0, UPT, UR7, URZ, UPT, UP0 ;  /* 0x0000003f0700728c */ /* 0x000fc6000bf05300 */
[----:B------:R-:W-:Y:S01]  /*0fa0*/  ULDC.64 UR6, c[0x0][0xa20] ;  /* 0x0002880000067ab9 */ /* 0x000fe20000000a00 */
[----:B------:R-:W-:Y:S01]  /*0fb0*/  USEL UR4, UR4, 0x1, UP0 ;  /* 0x0000000104047887 */ /* 0x000fe20008000000 */
[----:B------:R-:W-:Y:S01]  /*0fc0*/  ISETP.NE.U32.AND P1, PT, RZ, UR6, PT ;  /* 0x00000006ff007c0c */ /* 0x000fe2000bf25070 */
[----:B------:R-:W-:Y:S02]  /*0fd0*/  ULDC UR6, c[0x0][0x2f0] ;  /* 0x0000bc0000067ab9 */ /* 0x000fe40000000800 */
[----:B------:R-:W-:Y:S01]  /*0fe0*/  UIMAD UR4, UR4, UR6, URZ ;  /* 0x00000006040472a4 */ /* 0x000fe2000f8e023f */
[----:B------:R-:W-:Y:S01]  /*0ff0*/  ISETP.NE.AND.EX P1, PT, RZ, UR7, PT, P1 ;  /* 0x00000007ff007c0c */ /* 0x000fe2000bf25310 */
[----:B0-----:R-:W-:-:S12]  /*1000*/  @P2 BRA `(.L_x_6806) ;  /* 0x00000000002c2947 */ /* 0x001fd80003800000 */
        /* <DEDUP_REMOVED lines=8> */
[----:B-----5:R-:W2:Y:S04]  /*1090*/  LDG.E R18, desc[UR50][R4.64] ;  /* 0x0000003204127981 */ /* 0x020ea8000c1e1900 */
[----:B------:R-:W2:Y:S02]  /*10a0*/  LDG.E R3, desc[UR50][R4.64+0x4] ;  /* 0x0000043204037981 */ /* 0x000ea4000c1e1900 */
[----:B--2---:R-:W-:-:S07]  /*10b0*/  IMAD.IADD R18, R3, 0x1, -R18 ;  /* 0x0000000103127824 */ /* 0x004fce00078e0a12 */
.L_x_6806:
[----:B------:R-:W-:Y:S01]  /*10c0*/  IMAD.U32 R17, RZ, RZ, UR4 ;  /* 0x00000004ff117e24 */ /* 0x000fe2000f8e00ff */
[----:B------:R-:W-:Y:S01]  /*10d0*/  UMOV UR39, UR48 ;  /* 0x0000003000277c82 */ /* 0x000fe20008000000 */
[----:B------:R-:W-:Y:S01]  /*10e0*/  UMOV UR40, UR47 ;  /* 0x0000002f00287c82 */ /* 0x000fe20008000000 */
[----:B------:R-:W-:Y:S05]  /*10f0*/  @!P1 BRA `(.L_x_6807) ;  /* 0x0000000000189947 */ /* 0x000fea0003800000 */
[----:B------:R-:W-:Y:S02]  /*1100*/  ULDC.64 UR6, c[0x0][0xa20] ;  /* 0x0002880000067ab9 */ /* 0x000fe40000000a00 */
[----:B------:R-:W-:-:S06]  /*1110*/  UIMAD.WIDE UR6, UR47, 0x4, UR6 ;  /* 0x000000042f0678a5 */ /* 0x000fcc000f8e0206 */
[----:B------:R-:W-:Y:S02]  /*1120*/  IMAD.U32 R4, RZ, RZ, UR6 ;  /* 0x00000006ff047e24 */ /* 0x000fe4000f8e00ff */
[----:B------:R-:W-:-:S05]  /*1130*/  IMAD.U32 R5, RZ, RZ, UR7 ;  /* 0x00000007ff057e24 */ /* 0x000fca000f8e00ff */
[----:B------:R0:W5:Y:S01]  /*1140*/  LDG.E R17, desc[UR50][R4.64] ;  /* 0x0000003204117981 */ /* 0x000162000c1e1900 */
[----:B------:R-:W-:Y:S05]  /*1150*/  BRA `(.L_x_6808) ;  /* 0x00000000002c7947 */ /* 0x000fea0003800000 */
.L_x_6807:
        /* <DEDUP_REMOVED lines=9> */
[----:B------:R-:W2:Y:S02]  /*11f0*/  LDG.E R6, desc[UR50][R4.64+0x4] ;  /* 0x0000043204067981 */ /* 0x000ea4000c1e1900 */
[----:B--2---:R-:W-:-:S07]  /*1200*/  IMAD.IADD R17, R6, 0x1, -R17 ;  /* 0x0000000106117824 */ /* 0x004fce00078e0a11 */
.L_x_6808:
[----:B------:R-:W1:Y:S01]  /*1210*/  LDC R3, c[0x0][0x448] ;  /* 0x00011200ff037b82 */ /* 0x000e620000000800 */
[----:B------:R-:W-:Y:S01]  /*1220*/  USHF.L.U32 UR41, UR5, 0x7, URZ ;  /* 0x0000000705297899 */ /* 0x000fe2000800063f */
[----:B-----5:R-:W-:-:S03]  /*1230*/  IMAD.IADD R17, R17, 0x1, -R0 ;  /* 0x0000000111117824 */ /* 0x020fc600078e0a00 */
[----:B------:R-:W-:Y:S02]  /*1240*/  UIADD3 UR4, UR41, 0x7f, URZ ;  /* 0x0000007f29047890 */ /* 0x000fe4000fffe03f */
[----:B0-----:R-:W-:Y:S01]  /*1250*/  IADD3 R5, R17, 0x1, -R18 ;  /* 0x0000000111057810 */ /* 0x001fe20007ffe812 */
[----:B------:R-:W0:Y:S03]  /*1260*/  LDC.64 R6, c[0x0][0x9e0] ;  /* 0x00027800ff067b82 */ /* 0x000e260000000a00 */
[----:B------:R-:W-:Y:S01]  /*1270*/  IMAD.U32 R0, RZ, RZ, UR4 ;  /* 0x00000004ff007e24 */ /* 0x000fe2000f8e00ff */
[----:B-1----:R-:W-:Y:S02]  /*1280*/  ISETP.NE.AND P1, PT, R3, 0x1, PT ;  /* 0x000000010300780c */ /* 0x002fe40003f25270 */
[----:B0-----:R-:W-:-:S11]  /*1290*/  ISETP.GE.AND P2, PT, R7, 0x1, PT ;  /* 0x000000010700780c */ /* 0x001fd60003f46270 */
[----:B------:R-:W0:Y:S08]  /*12a0*/  @P1 LDC R3, c[0x0][0x44c] ;  /* 0x00011300ff031b82 */ /* 0x000e300000000800 */
[----:B------:R-:W1:Y:S01]  /*12b0*/  @P1 LDC R4, c[0x0][0x450] ;  /* 0x00011400ff041b82 */ /* 0x000e620000000800 */
[----:B0-----:R-:W-:-:S05]  /*12c0*/  @P1 IMAD.HI.U32 R3, R3, UR4, RZ ;  /* 0x0000000403031c27 */ /* 0x001fca000f8e00ff */
[----:B-1----:R-:W-:-:S05]  /*12d0*/  @P1 SHF.R.U32.HI R0, RZ, R4, R3 ;  /* 0x00000004ff001219 */ /* 0x002fca0000011603 */
        /* <DEDUP_REMOVED lines=13> */
.L_x_6810:
[----:B------:R-:W-:-:S13]  /*13b0*/  ISETP.NE.AND P0, PT, R7, 0x1, PT ;  /* 0x000000010700780c */ /* 0x000fda0003f05270 */
[----:B------:R-:W0:Y:S02]  /*13c0*/  @P0 LDC.64 R4, c[0x0][0x9e8] ;  /* 0x00027a00ff040b82 */ /* 0x000e240000000a00 */
[----:B0-----:R-:W-:-:S05]  /*13d0*/  @P0 IMAD.HI.U32 R4, R3, R4, RZ ;  /* 0x0000000403040227 */ /* 0x001fca00078e00ff */
[----:B------:R-:W-:-:S07]  /*13e0*/  @P0 SHF.R.U32.HI R3, RZ, R5, R4 ;  /* 0x00000005ff030219 */ /* 0x000fce0000011604 */
.L_x_6811:
[----:B------:R-:W-:-:S05]  /*13f0*/  IMAD R3, R3, R7, R7 ;  /* 0x0000000703037224 */ /* 0x000fca00078e0207 */
[----:B------:R-:W-:-:S07]  /*1400*/  VIMNMX R0, R0, R3, PT ;  /* 0x0000000300007248 */ /* 0x000fce0003fe0100 */
.L_x_6809:
[----:B------:R-:W0:Y:S01]  /*1410*/  @P1 LDC R5, c[0x0][0x44c] ;  /* 0x00011300ff051b82 */ /* 0x000e220000000800 */
[----:B------:R-:W-:Y:S01]  /*1420*/  IMAD.U32 R4, RZ, RZ, UR41 ;  /* 0x00000029ff047e24 */ /* 0x000fe2000f8e00ff */
[----:B------:R-:W-:Y:S01]  /*1430*/  ULDC UR4, c[0x0][0x9dc] ;  /* 0x0002770000047ab9 */ /* 0x000fe20000000800 */
[----:B------:R-:W-:Y:S02]  /*1440*/  VIADD R3, R0, 0xbf ;  /* 0x000000bf00037836 */ /* 0x000fe40000000000 */
[C---:B------:R-:W-:Y:S02]  /*1450*/  IMAD.IADD R121, R17.reuse, 0x1, -R18 ;  /* 0x0000000111797824 */ /* 0x040fe400078e0a12 */
[----:B------:R-:W-:Y:S01]  /*1460*/  VIADD R0, R17, 0xbf ;  /* 0x000000bf11007836 */ /* 0x000fe20000000000 */
        /* <DEDUP_REMOVED lines=23> */
.L_x_6813:
[----:B------:R-:W-:-:S13]  /*15e0*/  ISETP.NE.AND P0, PT, R7, 0x1, PT ;  /* 0x000000010700780c */ /* 0x000fda0003f05270 */
[----:B------:R-:W0:Y:S02]  /*15f0*/  @P0 LDC.64 R4, c[0x0][0x9e8] ;  /* 0x00027a00ff040b82 */ /* 0x000e240000000a00 */
[----:B0-----:R-:W-:-:S05]  /*1600*/  @P0 IMAD.HI.U32 R0, R6, R4, RZ ;  /* 0x0000000406000227 */ /* 0x001fca00078e00ff */
[----:B------:R-:W-:-:S07]  /*1610*/  @P0 SHF.R.U32.HI R6, RZ, R5, R0 ;  /* 0x00000005ff060219 */ /* 0x000fce0000011600 */
.L_x_6814:
[----:B------:R-:W-:-:S05]  /*1620*/  IMAD R6, R6, R7, RZ ;  /* 0x0000000706067224 */ /* 0x000fca00078e02ff */
[----:B------:R-:W-:-:S13]  /*1630*/  R2UR UR5, R6 ;  /* 0x00000000060572ca */ /* 0x000fda00000e0000 */
[----:B------:R-:W-:-:S04]  /*1640*/  UISETP.LT.AND UP0, UPT, UR4, UR5, UPT ;  /* 0x000000050400728c */ /* 0x000fc8000bf01270 */
[----:B------:R-:W-:-:S12]  /*1650*/  USEL UR4, UR4, UR5, !UP0 ;  /* 0x0000000504047287 */ /* 0x000fd8000c000000 */
.L_x_6812:
        /* <DEDUP_REMOVED lines=9> */
[----:B------:R-:W-:Y:S01]  /*16f0*/  CS2R R10, SRZ ;  /* 0x00000000000a7805 */ /* 0x000fe2000001ff00 */
[----:B------:R-:W-:Y:S01]  /*1700*/  IMAD.MOV.U32 R5, RZ, RZ, RZ ;  /* 0x000000ffff057224 */ /* 0x000fe200078e00ff */
[----:B------:R-:W-:Y:S01]  /*1710*/  CS2R R174, SRZ ;  /* 0x0000000000ae7805 */ /* 0x000fe2000001ff00 */
[----:B------:R-:W-:Y:S01]  /*1720*/  UISETP.LT.AND UP0, UPT, URZ, UR4, UPT ;  /* 0x000000043f00728c */ /* 0x000fe2000bf01270 */
[----:B------:R-:W-:-:S02]  /*1730*/  CS2R R12, SRZ ;  /* 0x00000000000c7805 */ /* 0x000fc4000001ff00 */
[----:B------:R-:W-:Y:S02]  /*1740*/  CS2R R172, SRZ ;  /* 0x0000000000ac7805 */ /* 0x000fe4000001ff00 */
[----:B------:R-:W-:Y:S01]  /*1750*/  CS2R R14, SRZ ;  /* 0x00000000000e7805 */ /* 0x000fe2000001ff00 */
[----:B------:R-:W-:Y:S01]  /*1760*/  USEL UR42, URZ, UR4, !UP0 ;  /* 0x000000043f2a7287 */ /* 0x000fe2000c000000 */
[----:B------:R-:W-:Y:S02]  /*1770*/  CS2R R166, SRZ ;  /* 0x0000000000a67805 */ /* 0x000fe4000001ff00 */
[----:B------:R-:W-:Y:S02]  /*1780*/  CS2R R20, SRZ ;  /* 0x0000000000147805 */ /* 0x000fe4000001ff00 */
[----:B------:R-:W-:Y:S02]  /*1790*/  CS2R R164, SRZ ;  /* 0x0000000000a47805 */ /* 0x000fe4000001ff00 */
[----:B------:R-:W-:-:S02]  /*17a0*/  CS2R R24, SRZ ;  /* 0x0000000000187805 */ /* 0x000fc4000001ff00 */
[----:B------:R-:W-:Y:S02]  /*17b0*/  CS2R R158, SRZ ;  /* 0x00000000009e7805 */ /* 0x000fe4000001ff00 */
[----:B------:R-:W-:Y:S02]  /*17c0*/  ISETP.GT.AND P1, PT, R120, UR42, PT ;  /* 0x0000002a78007c0c */ /* 0x000fe4000bf24270 */
        /* <DEDUP_REMOVED lines=51> */
.L_x_6816:
        /* <DEDUP_REMOVED lines=56> */
.L_x_7009:
[----:B------:R-:W-:Y:S05]  /*1e80*/  @!P0 BRA `(.L_x_6818) ;  /* 0x0000000000048947 */ /* 0x000fea0003800000 */
[----:B------:R-:W-:Y:S01]  /*1e90*/  BPT.TRAP 0x1 ;  /* 0x000000040000795c */ /* 0x000fe20000300000 */
.L_x_6818:
[----:B------:R-:W-:Y:S02]  /*1ea0*/  IMAD.U32 R123, RZ, RZ, UR49 ;  /* 0x00000031ff7b7e24 */ /* 0x000fe4000f8e00ff */
[----:B------:R-:W-:-:S03]  /*1eb0*/  IMAD.U32 R4, RZ, RZ, UR37 ;  /* 0x00000025ff047e24 */ /* 0x000fc6000f8e00ff */
[----:B------:R-:W-:Y:S02]  /*1ec0*/  LEA R123, R123, UR45, 0x3 ;  /* 0x0000002d7b7b7c11 */ /* 0x000fe4000f8e18ff */
[----:B------:R-:W-:-:S04]  /*1ed0*/  SHF.L.U32 R4, R4, 0x1f, RZ ;  /* 0x0000001f04047819 */ /* 0x000fc800000006ff */
[----:B------:R1:W2:Y:S01]  /*1ee0*/  SYNCS.PHASECHK.TRANS64.TRYWAIT P1, [R123+URZ+0x28830], R4 ;  /* 0x028830047b0075a7 */ /* 0x0002a2000802017f */
[----:B------:R-:W-:Y:S05]  /*1ef0*/  @!P0 BRA `(.L_x_6819) ;  /* 0x0000000000048947 */ /* 0x000fea0003800000 */
[----:B------:R-:W-:Y:S01]  /*1f00*/  BPT.TRAP 0x1 ;  /* 0x000000040000795c */ /* 0x000fe20000300000 */
.L_x_6819:
[----:B0-----:R-:W0:Y:S01]  /*1f10*/  S2R R3, SR_TID.X ;  /* 0x0000000000037919 */ /* 0x001e220000002100 */
[----:B------:R-:W-:Y:S02]  /*1f20*/  LOP3.LUT R2, R2, 0xfffff7ff, RZ, 0xc0, !PT ;  /* 0xfffff7ff02027812 */ /* 0x000fe400078ec0ff */
[----:B0-----:R-:W-:-:S13]  /*1f30*/  LOP3.LUT P2, RZ, R3, 0x7f, RZ, 0xc0, !PT ;  /* 0x0000007f03ff7812 */ /* 0x001fda000784c0ff */
[----:B------:R-:W-:Y:S01]  /*1f40*/  @P2 LOP3.LUT R2, R2, 0x800, RZ, 0xfc, !PT ;  /* 0x0000080002022812 */ /* 0x000fe200078efcff */
[----:B--2---:R-:W-:Y:S06]  /*1f50*/  @P1 BRA `(.L_x_6820) ;  /* 0x0000000000081947 */ /* 0x004fec0003800000 */
[----:B------:R-:W0:Y:S02]  /*1f60*/  SYNCS.PHASECHK.TRANS64.TRYWAIT P1, [R123+URZ+0x28830], R4 ;  /* 0x028830047b0075a7 */ /* 0x000e24000802017f */
[----:B0-----:R-:W-:Y:S05]  /*1f70*/  @!P1 BRA `(.L_x_6821) ;  /* 0x000001c000409947 */ /* 0x001fea0003800000 */
.L_x_6820:
        /* <DEDUP_REMOVED lines=47> */
[----:B------:R-:W-:Y:S01]  /*2270*/  FMUL.FTZ R73, R0, R107 ;  /* 0x0000006b00497220 */ /* 0x000fe20000410000 */
[----:B------:R-:W-:Y:S02]  /*2280*/  VIADD R107, R22, UR41 ;  /* 0x00000029166b7c36 */ /* 0x000fe40008000000 */
[C---:B------:R-:W-:Y:S01]  /*2290*/  FMUL.FTZ R122, R0.reuse, R25 ;  /* 0x00000019007a7220 */ /* 0x040fe20000410000 */
[C---:B------:R-:W-:Y:S01]  /*22a0*/  FMUL.FTZ R130, R0.reuse, R40 ;  /* 0x0000002800827220 */ /* 0x040fe20000410000 */
[----:B------:R-:W-:Y:S01]  /*22b0*/  FMUL.FTZ R40, R0, R75 ;  /* 0x0000004b00287220 */ /* 0x000fe20000410000 */
[----:B------:R-:W-:Y:S01]  /*22c0*/  @P1 IMAD.HI.U32 R25, R107, UR6, RZ ;  /* 0x000000066b191c27 */ /* 0x000fe2000f8e00ff */
[----:B------:R-:W-:-:S03]  /*22d0*/  @UP0 ULDC UR6, c[0x0][0x450] ;  /* 0x0001140000060ab9 */ /* 0x000fc60000000800 */
[C---:B------:R-:W-:Y:S01]  /*22e0*/  FMUL.FTZ R132, R0.reuse, R84 ;  /* 0x0000005400847220 */ /* 0x040fe20000410000 */
[C---:B------:R-:W-:Y:S01]  /*22f0*/  FMUL.FTZ R8, R0.reuse, R35 ;  /* 0x0000002300087220 */ /* 0x040fe20000410000 */
[C---:B------:R-:W-:Y:S01]  /*2300*/  FMUL.FTZ R75, R0.reuse, R77 ;  /* 0x0000004d004b7220 */ /* 0x040fe20000410000 */
[----:B------:R-:W-:Y:S01]  /*2310*/  @P2 SHF.R.U32.HI R107, RZ, UR6, R25 ;  /* 0x00000006ff6b2c19 */ /* 0x000fe20008011619 */
[C---:B------:R-:W-:Y:S01]  /*2320*/  FMUL.FTZ R5, R0.reuse, R24 ;  /* 0x0000001800057220 */ /* 0x040fe20000410000 */
[C---:B------:R-:W-:Y:S01]  /*2330*/  FMUL.FTZ R128, R0.reuse, R36 ;  /* 0x0000002400807220 */ /* 0x040fe20000410000 */
[C---:B------:R-:W-:Y:S01]  /*2340*/  FMUL.FTZ R35, R0.reuse, R67 ;  /* 0x0000004300237220 */ /* 0x040fe20000410000 */
[----:B------:R-:W-:Y:S01]  /*2350*/  IMAD.MOV.U32 R77, RZ, RZ, -0xc0 ;  /* 0xffffff40ff4d7424 */ /* 0x000fe200078e00ff */
[----:B------:R-:W0:Y:S01]  /*2360*/  SHFL.IDX PT, R84, R107, RZ, 0x1c1f ;  /* 0x001c1fff6b547589 */ /* 0x000e2200000e0000 */
        /* <DEDUP_REMOVED lines=86> */
[--C-:B------:R-:W-:Y:S01]  /*28d0*/  IMAD R77, R120, -0xc0, R17.reuse ;  /* 0xffffff40784d7824 */ /* 0x100fe200078e0211 */
[----:B------:R-:W-:Y:S01]  /*28e0*/  PLOP3.LUT P1, PT, PT, PT, UP1, 0x40, 0x0 ;  /* 0x000000000000781c */ /* 0x000fe20003f2e818 */
[----:B------:R-:W-:Y:S01]  /*28f0*/  IMAD R79, R19, -0x2, R82 ;  /* 0xfffffffe134f7824 */ /* 0x000fe200078e0252 */
[----:B------:R-:W1:Y:S01]  /*2900*/  MUFU.TANH R5, R5 ;  /* 0x0000000500057308 */ /* 0x000e620000002400 */
[----:B------:R-:W-:Y:S01]  /*2910*/  VIADD R78, R77, 0xc0 ;  /* 0x000000c04d4e7836 */ /* 0x000fe20000000000 */
[----:B------:R2:W-:Y:S01]  /*2920*/  @!P3 SYNCS.ARRIVE.TRANS64.RED.A1T0 RZ, [R123+URZ], RZ ;  /* 0x000000ff7bffb9a7 */ /* 0x0005e2000810043f */
[----:B------:R-:W-:Y:S01]  /*2930*/  VIADD R114, R82, 0xffffffff ;  /* 0xffffffff52727836 */ /* 0x000fe20000000000 */
[----:B------:R-:W-:Y:S01]  /*2940*/  IADD3 R77, -R18, R79, R17 ;  /* 0x0000004f124d7210 */ /* 0x000fe20007ffe111 */
[----:B------:R-:W-:-:S02]  /*2950*/  IMAD R111, R19, -0x2, R78 ;  /* 0xfffffffe136f7824 */ /* 0x000fc400078e024e */
[----:B------:R-:W-:Y:S01]  /*2960*/  VIADD R118, R79, 0xffffffff ;  /* 0xffffffff4f767836 */ /* 0x000fe20000000000 */
[----:B------:R-:W3:Y:S01]  /*2970*/  MUFU.TANH R122, R122 ;  /* 0x0000007a007a7308 */ /* 0x000ee20000002400 */
[C---:B------:R-:W-:Y:S02]  /*2980*/  VIADD R112, R77.reuse, UR6 ;  /* 0x000000064d707c36 */ /* 0x040fe40008000000 */
[----:B------:R-:W-:-:S03]  /*2990*/  VIADD R113, R77, UR21 ;  /* 0x000000154d717c36 */ /* 0x000fc60008000000 */
[----:B0-----:R-:W-:Y:S01]  /*29a0*/  VIADDMNMX R109, R84, R112, R111, PT ;  /* 0x00000070546d7246 */ /* 0x001fe2000380016f */
[----:B------:R-:W-:Y:S01]  /*29b0*/  IMAD.IADD R110, R113, 0x1, R84 ;  /* 0x00000001716e7824 */ /* 0x000fe200078e0254 */
[----:B------:R-:W0:Y:S08]  /*29c0*/  MUFU.TANH R3, R3 ;  /* 0x0000000300037308 */ /* 0x000e300000002400 */
        /* <DEDUP_REMOVED lines=94> */
[----:B------:R-:W-:Y:S01]  /*2fb0*/  IADD3 R77, -R18, R17, R84 ;  /* 0x00000011124d7210 */ /* 0x000fe20007ffe154 */
        /* <DEDUP_REMOVED lines=11> */
.L_x_6824:
[----:B------:R-:W-:-:S06]  /*3070*/  UISETP.NE.AND UP2, UPT, UR7, 0x1, UPT ;  /* 0x000000010700788c */ /* 0x000fcc000bf45270 */
[----:B------:R-:W-:-:S05]  /*3080*/  PLOP3.LUT P1, PT, PT, PT, UP2, 0x80, 0x0 ;  /* 0x000000000000781c */ /* 0x000fca0003f2f028 */
[----:B------:R-:W-:-:S08]  /*3090*/  @UP2 ULDC.64 UR10, c[0x0][0x9e8] ;  /* 0x00027a00000a2ab9 */ /* 0x000fd00000000a00 */
[----:B------:R-:W-:-:S05]  /*30a0*/  @P1 IMAD.HI.U32 R78, R77, UR10, RZ ;  /* 0x0000000a4d4e1c27 */ /* 0x000fca000f8e00ff */
[----:B------:R-:W-:-:S07]  /*30b0*/  @P1 SHF.R.U32.HI R77, RZ, UR11, R78 ;  /* 0x0000000bff4d1c19 */ /* 0x000fce000801164e */
.L_x_6825:
[----:B------:R-:W-:Y:S05]  /*30c0*/  BSYNC B0 ;  /* 0x0000000000007941 */ /* 0x000fea0003800000 */
.L_x_6823:
[----:B------:R-:W-:-:S05]  /*30d0*/  IMAD R77, R77, UR7, R118 ;  /* 0x000000074d4d7c24 */ /* 0x000fca000f8e0276 */
[----:B------:R-:W-:Y:S02]  /*30e0*/  VIMNMX R110, R110, R77, !PT ;  /* 0x0000004d6e6e7248 */ /* 0x000fe40007fe0100 */
[----:B------:R-:W-:-:S07]  /*30f0*/  VIADDMNMX R109, R77, UR7, R109, PT ;  /* 0x000000074d6d7c46 */ /* 0x000fce000b80016d */
.L_x_6822:
[C---:B------:R-:W-:Y:S02]  /*3100*/  ISETP.GE.AND P1, PT, R114.reuse, 0x2, PT ;  /* 0x000000027200780c */ /* 0x040fe40003f26270 */
[----:B------:R-:W-:Y:S02]  /*3110*/  ISETP.GE.AND P5, PT, R114, 0x9, PT ;  /* 0x000000097200780c */ /* 0x000fe40003fa6270 */
[----:B------:R-:W-:Y:S02]  /*3120*/  ISETP.GT.AND P2, PT, R110, 0x1, !P1 ;  /* 0x000000016e00780c */ /* 0x000fe40004f44270 */
[----:B------:R-:W-:Y:S02]  /*3130*/  ISETP.GE.AND P4, PT, R114, 0xa, PT ;  /* 0x0000000a7200780c */ /* 0x000fe40003f86270 */
[----:B------:R-:W-:Y:S02]  /*3140*/  ISETP.LT.OR P3, PT, R109, 0x2, P2 ;  /* 0x000000026d00780c */ /* 0x000fe40001761670 */
[----:B------:R-:W-:-:S02]  /*3150*/  ISETP.GT.AND P2, PT, R110, 0x8, !P5 ;  /* 0x000000086e00780c */ /* 0x000fc40006f44270 */
[----:B------:R-:W-:Y:S02]  /*3160*/  FSEL R122, R122, -INF , !P3 ;  /* 0xff8000007a7a7808 */ /* 0x000fe40005800000 */
[----:B------:R-:W-:Y:S02]  /*3170*/  ISETP.GT.AND P3, PT, R110, 0x9, !P4 ;  /* 0x000000096e00780c */ /* 0x000fe40006764270 */
[C---:B------:R-:W-:Y:S02]  /*3180*/  ISETP.LT.OR P2, PT, R109.reuse, 0x9, P2 ;  /* 0x000000096d00780c */ /* 0x040fe40001741670 */
[----:B------:R-:W-:Y:S02]  /*3190*/  ISETP.LT.OR P3, PT, R109, 0xa, P3 ;  /* 0x0000000a6d00780c */ /* 0x000fe40001f61670 */
[----:B0-----:R-:W-:Y:S02]  /*31a0*/  FSEL R124, R124, -INF , !P2 ;  /* 0xff8000007c7c7808 */ /* 0x001fe40005000000 */
        /* <DEDUP_REMOVED lines=167> */
[----:B------:R-:W-:Y:S01]  /*3c20*/  FSEL R46, R95, -INF , !P3 ;  /* 0xff8000005f2e7808 */ /* 0x000fe20005800000 */
[----:B0-----:R-:W-:Y:S01]  /*3c30*/  IMAD.IADD R95, R113, 0x1, R70 ;  /* 0x00000001715f7824 */ /* 0x001fe200078e0246 */
        /* <DEDUP_REMOVED lines=73> */
.L_x_6828:
[----:B------:R-:W-:-:S06]  /*40d0*/  UISETP.NE.AND UP2, UPT, UR7, 0x1, UPT ;  /* 0x000000010700788c */ /* 0x000fcc000bf45270 */
[----:B------:R-:W-:-:S05]  /*40e0*/  PLOP3.LUT P6, PT, PT, PT, UP2, 0x80, 0x0 ;  /* 0x000000000000781c */ /* 0x000fca0003fcf028 */
[----:B------:R-:W-:-:S08]  /*40f0*/  @UP2 ULDC.64 UR10, c[0x0][0x9e8] ;  /* 0x00027a00000a2ab9 */ /* 0x000fd00000000a00 */
[----:B------:R-:W-:Y:S01]  /*4100*/  @P6 IMAD.HI.U32 R70, R67, UR10, RZ ;  /* 0x0000000a43466c27 */ /* 0x000fe2000f8e00ff */
[----:B------:R-:W-:-:S13]  /*4110*/  PLOP3.LUT P6, PT, PT, PT, UP2, 0x80, 0x0 ;  /* 0x000000000000781c */ /* 0x000fda0003fcf028 */
[----:B------:R-:W-:-:S07]  /*4120*/  @P6 SHF.R.U32.HI R67, RZ, UR11, R70 ;  /* 0x0000000bff436c19 */ /* 0x000fce0008011646 */
.L_x_6829:
[----:B------:R-:W-:Y:S05]  /*4130*/  BSYNC B0 ;  /* 0x0000000000007941 */ /* 0x000fea0003800000 */
.L_x_6827:
[----:B------:R-:W-:-:S05]  /*4140*/  IMAD R70, R67, UR7, R118 ;  /* 0x0000000743467c24 */ /* 0x000fca000f8e0276 */
[----:B------:R-:W-:Y:S02]  /*4150*/  VIMNMX R95, R95, R70, !PT ;  /* 0x000000465f5f7248 */ /* 0x000fe40007fe0100 */
[----:B------:R-:W-:-:S07]  /*4160*/  VIADDMNMX R93, R70, UR7, R93, PT ;  /* 0x00000007465d7c46 */ /* 0x000fce000b80015d */
.L_x_6826:
[C---:B------:R-:W-:Y:S01]  /*4170*/  ISETP.GT.AND P1, PT, R95.reuse, 0x1, !P1 ;  /* 0x000000015f00780c */ /* 0x040fe20004f24270 */
[----:B------:R-:W-:Y:S01]  /*4180*/  ULDC UR23, c[0x0][0x988] ;  /* 0x0002620000177ab9 */ /* 0x000fe20000000800 */
[----:B------:R-:W-:Y:S01]  /*4190*/  ISETP.GT.AND P2, PT, R95, 0x10, !P2 ;  /* 0x000000105f00780c */ /* 0x000fe20005744270 */
[----:B------:R-:W-:Y:S01]  /*41a0*/  IMAD.U32 R111, RZ, RZ, UR23 ;  /* 0x00000017ff6f7e24 */ /* 0x000fe2000f8e00ff */
[C---:B------:R-:W-:Y:S01]  /*41b0*/  ISETP.LT.OR P1, PT, R93.reuse, 0x2, P1 ;  /* 0x000000025d00780c */ /* 0x040fe20000f21670 */
[----:B------:R-:W-:Y:S01]  /*41c0*/  @UP0 ULDC UR10, c[0x0][0x44c] ;  /* 0x00011300000a0ab9 */ /* 0x000fe20000000800 */
[----:B------:R-:W-:Y:S01]  /*41d0*/  ISETP.LT.OR P2, PT, R93, 0x11, P2 ;  /* 0x000000115d00780c */ /* 0x000fe20001741670 */
[----:B------:R-:W-:Y:S01]  /*41e0*/  UIMAD.WIDE.U32 UR10, UR41, UR10, URZ ;  /* 0x0000000a290a72a5 */ /* 0x000fe2000f8e003f */
[----:B------:R-:W-:Y:S01]  /*41f0*/  FSEL R70, R4, -INF , !P1 ;  /* 0xff80000004467808 */ /* 0x000fe20004800000 */
[----:B------:R-:W-:Y:S01]  /*4200*/  @UP0 ULDC UR18, c[0x0][0x450] ;  /* 0x0001140000120ab9 */ /* 0x000fe20000000800 */
[----:B------:R-:W-:Y:S01]  /*4210*/  ISETP.NE.AND P1, PT, R115, RZ, PT ;  /* 0x000000ff7300720c */ /* 0x000fe20003f25270 */
[----:B------:R-:W-:Y:S01]  /*4220*/  UMOV UR14, UR41 ;  /* 0x00000029000e7c82 */ /* 0x000fe20008000000 */
[----:B------:R-:W-:Y:S01]  /*4230*/  FSEL R9, R9, -INF , !P2 ;  /* 0xff80000009097808 */ /* 0x000fe20005000000 */
[----:B------:R-:W-:Y:S01]  /*4240*/  @UP0 USHF.R.U32.HI UR14, URZ, UR18, UR11 ;  /* 0x000000123f0e0299 */ /* 0x000fe2000801160b */
[----:B------:R-:W-:-:S02]  /*4250*/  ISETP.GT.AND P1, PT, R95, 0x8, !P1 ;  /* 0x000000085f00780c */ /* 0x000fc40004f24270 */
[----:B------:R-:W-:Y:S02]  /*4260*/  ISETP.NE.AND P2, PT, R140, RZ, PT ;  /* 0x000000ff8c00720c */ /* 0x000fe40003f45270 */
[----:B------:R-:W-:Y:S02]  /*4270*/  ISETP.LT.OR P1, PT, R93, 0x9, P1 ;  /* 0x000000095d00780c */ /* 0x000fe40000f21670 */
[----:B------:R-:W-:Y:S02]  /*4280*/  ISETP.NE.AND P6, PT, R141, RZ, PT ;  /* 0x000000ff8d00720c */ /* 0x000fe40003fc5270 */
[----:B------:R-:W-:Y:S02]  /*4290*/  FSEL R67, R7, -INF , !P1 ;  /* 0xff80000007437808 */ /* 0x000fe40004800000 */
[----:B------:R-:W-:Y:S02]  /*42a0*/  ISETP.NE.AND P1, PT, R119, RZ, PT ;  /* 0x000000ff7700720c */ /* 0x000fe40003f25270 */
[----:B------:R-:W-:-:S02]  /*42b0*/  FMNMX.FTZ R7, R100, R122, !PT ;  /* 0x0000007a64077209 */ /* 0x000fc40007810000 */
[C---:B------:R-:W-:Y:S02]  /*42c0*/  ISETP.GT.AND P1, PT, R95.reuse, 0x9, !P1 ;  /* 0x000000095f00780c */ /* 0x040fe40004f24270 */
[----:B------:R-:W-:Y:S02]  /*42d0*/  ISETP.GT.AND P3, PT, R95, 0xb0, !P3 ;  /* 0x000000b05f00780c */ /* 0x000fe40005f64270 */
[----:B------:R-:W-:Y:S02]  /*42e0*/  ISETP.LT.OR P1, PT, R93, 0xa, P1 ;  /* 0x0000000a5d00780c */ /* 0x000fe40000f21670 */
[----:B------:R-:W-:Y:S02]  /*42f0*/  ISETP.GT.AND P4, PT, R95, 0xb1, !P4 ;  /* 0x000000b15f00780c */ /* 0x000fe40006784270 */
        /* <DEDUP_REMOVED lines=121> */
[----:B------:R-:W-:Y:S02]  /*4a90*/  ISETP.LT.OR P3, PT, R93, 0xb1, P3 ;  /* 0x000000b15d00780c */ /* 0x000fe40001f61670 */
[----:B------:R-:W-:-:S02]  /*4aa0*/  ISETP.GT.AND P1, PT, R95, 0x59, !P1 ;  /* 0x000000595f00780c */ /* 0x000fc40004f24270 */
[----:B------:R-:W-:Y:S02]  /*4ab0*/  ISETP.GT.AND P5, PT, R95, 0xb8, !P5 ;  /* 0x000000b85f00780c */ /* 0x000fe40006fa4270 */
[C---:B------:R-:W-:Y:S02]  /*4ac0*/  ISETP.LT.OR P1, PT, R93.reuse, 0x5a, P1 ;  /* 0x0000005a5d00780c */ /* 0x040fe40000f21670 */
[----:B------:R-:W-:Y:S02]  /*4ad0*/  ISETP.LT.OR P4, PT, R93, 0xb2, P4 ;  /* 0x000000b25d00780c */ /* 0x000fe40002781670 */
[----:B------:R-:W-:Y:S02]  /*4ae0*/  FSEL R37, R37, -INF , !P1 ;  /* 0xff80000025257808 */ /* 0x000fe40004800000 */
[----:B------:R-:W-:Y:S02]  /*4af0*/  ISETP.NE.AND P1, PT, R156, RZ, PT ;  /* 0x000000ff9c00720c */ /* 0x000fe40003f25270 */
[----:B------:R-:W-:-:S02]  /*4b00*/  FSEL R20, R20, -INF , !P3 ;  /* 0xff80000014147808 */ /* 0x000fc40005800000 */
[----:B------:R-:W-:Y:S02]  /*4b10*/  ISETP.GT.AND P1, PT, R95, 0x60, !P1 ;  /* 0x000000605f00780c */ /* 0x000fe40004f24270 */
[C---:B------:R-:W-:Y:S02]  /*4b20*/  ISETP.LT.OR P5, PT, R93.reuse, 0xb9, P5 ;  /* 0x000000b95d00780c */ /* 0x040fe40002fa1670 */
[----:B------:R-:W-:Y:S02]  /*4b30*/  ISETP.LT.OR P1, PT, R93, 0x61, P1 ;  /* 0x000000615d00780c */ /* 0x000fe40000f21670 */
[----:B------:R-:W-:Y:S02]  /*4b40*/  FSEL R13, R13, -INF , !P4 ;  /* 0xff8000000d0d7808 */ /* 0x000fe40006000000 */
[----:B------:R-:W-:Y:S02]  /*4b50*/  FSEL R39, R39, -INF , !P1 ;  /* 0xff80000027277808 */ /* 0x000fe40004800000 */
[----:B------:R-:W-:-:S02]  /*4b60*/  ISETP.NE.AND P1, PT, R157, RZ, PT ;  /* 0x000000ff9d00720c */ /* 0x000fc40003f25270 */
        /* <DEDUP_REMOVED lines=77> */
[----:B0-----:R-:W-:-:S04]  /*5040*/  FMNMX.FTZ R6, R101, R6, !PT ;  /* 0x0000000665067209 */ /* 0x001fc80007810000 */
        /* <DEDUP_REMOVED lines=81> */
[----:B------:R-:W-:Y:S01]  /*5560*/  FFMA.FTZ R41, R41, UR23, -R111 ;  /* 0x0000001729297c23 */ /* 0x000fe2000801086f */
[----:B------:R-:W-:-:S02]  /*5570*/  FMNMX.FTZ R94, R34, R7, !PT ;  /* 0x00000007225e7209 */ /* 0x000fc40007810000 */
[----:B0-----:R-:W-:Y:S02]  /*5580*/  F2FP.SATFINITE.E4M3.F32.PACK_AB_MERGE_C R204, R102, R101, RZ ;  /* 0x0000006566cc723e */ /* 0x001fe400048070ff */
[----:B------:R-:W-:Y:S01]  /*5590*/  FMNMX.FTZ R7, R33, R94, !PT ;  /* 0x0000005e21077209 */ /* 0x000fe20007810000 */
[----:B------:R-:W-:Y:S01]  /*55a0*/  MUFU.EX2 R99, R99 ;  /* 0x0000006300637308 */ /* 0x000fe20000000800 */
[----:B------:R-:W-:Y:S02]  /*55b0*/  F2FP.SATFINITE.E4M3.F32.PACK_AB_MERGE_C R204, R100, R3, R204 ;  /* 0x0000000364cc723e */ /* 0x000fe400048070cc */
[----:B------:R-:W-:Y:S02]  /*55c0*/  FMNMX.FTZ R94, R36, R7, !PT ;  /* 0x00000007245e7209 */ /* 0x000fe40007810000 */
[----:B-1----:R-:W-:Y:S02]  /*55d0*/  F2FP.SATFINITE.E4M3.F32.PACK_AB_MERGE_C R206, R108, R105, RZ ;  /* 0x000000696cce723e */ /* 0x002fe400048070ff */
[----:B------:R-:W-:Y:S01]  /*55e0*/  FMNMX.FTZ R7, R35, R94, !PT ;  /* 0x0000005e23077209 */ /* 0x000fe20007810000 */
[----:B------:R-:W-:Y:S01]  /*55f0*/  MUFU.EX2 R98, R98 ;  /* 0x0000006200627308 */ /* 0x000fe20000000800 */
[----:B------:R-:W-:-:S02]  /*5600*/  F2FP.SATFINITE.E4M3.F32.PACK_AB_MERGE_C R206, R104, R103, R206 ;  /* 0x0000006768ce723e */ /* 0x000fc400048070ce */
        /* <DEDUP_REMOVED lines=8> */
[----:B------:R-:W-:-:S01]  /*5690*/  FFMA.FTZ R84, R83, UR23, -R111 ;  /* 0x0000001753547c23 */ /* 0x000fc2000801086f */
[--C-:B------:R-:W-:Y:S01]  /*56a0*/  FFMA.FTZ R83, R89, UR23, -R111.reuse ;  /* 0x0000001759537c23 */ /* 0x100fe2000801086f */
[----:B------:R-:W-:-:S01]  /*56b0*/  FFMA.FTZ R89, R62, UR23, -R111 ;  /* 0x000000173e597c23 */ /* 0x000fc2000801086f */
[----:B------:R-:W-:Y:S01]  /*56c0*/  FMNMX.FTZ R94, R48, R7, !PT ;  /* 0x00000007305e7209 */ /* 0x000fe20007810000 */
[----:B------:R-:W-:-:S01]  /*56d0*/  FFMA.FTZ R62, R55, UR23, -R111 ;  /* 0x00000017373e7c23 */ /* 0x000fc2000801086f */
[----:B------:R-:W-:Y:S01]  /*56e0*/  MUFU.EX2 R107, R107 ;  /* 0x0000006b006b7308 */ /* 0x000fe20000000800 */
[----:B0-----:R-:W-:Y:S02]  /*56f0*/  F2FP.SATFINITE.E4M3.F32.PACK_AB_MERGE_C R200, R97, R98, RZ ;  /* 0x0000006261c8723e */ /* 0x001fe400048070ff */
[----:B------:R-:W-:Y:S02]  /*5700*/  FMNMX.FTZ R7, R49, R94, !PT ;  /* 0x0000005e31077209 */ /* 0x000fe40007810000 */
[----:B------:R-:W-:-:S02]  /*5710*/  F2FP.SATFINITE.E4M3.F32.PACK_AB_MERGE_C R200, R99, R106, R200 ;  /* 0x0000006a63c8723e */ /* 0x000fc400048070c8 */
        /* <DEDUP_REMOVED lines=36> */
[----:B------:R-:W1:Y:S08]  /*5960*/  MUFU.EX2 R88, R88 ;  /* 0x0000005800587308 */ /* 0x000e700000000800 */
[----:B------:R-:W-:Y:S08]  /*5970*/  MUFU.EX2 R74, R74 ;  /* 0x0000004a004a7308 */ /* 0x000ff00000000800 */
[----:B------:R-:W-:Y:S01]  /*5980*/  MUFU.EX2 R83, R83 ;  /* 0x0000005300537308 */ /* 0x000fe20000000800 */
[----:B-1----:R-:W-:-:S02]  /*5990*/  F2FP.SATFINITE.E4M3.F32.PACK_AB_MERGE_C R196, R88, R77, RZ ;  /* 0x0000004d58c4723e */ /* 0x002fc400048070ff */
[----:B0-----:R-:W-:Y:S01]  /*59a0*/  FMNMX.FTZ R7, R93, R94, !PT ;  /* 0x0000005e5d077209 */ /* 0x001fe20007810000 */
[----:B------:R-:W-:Y:S01]  /*59b0*/  IMAD.U32 R94, RZ, RZ, UR23 ;  /* 0x00000017ff5e7e24 */ /* 0x000fe2000f8e00ff */
[----:B------:R-:W-:Y:S02]  /*59c0*/  F2FP.SATFINITE.E4M3.F32.PACK_AB_MERGE_C R196, R87, R90, R196 ;  /* 0x0000005a57c4723e */ /* 0x000fe400048070c4 */
[C---:B------:R-:W-:Y:S01]  /*59d0*/  FSETP.NEU.FTZ.AND P1, PT, R7.reuse, -INF , PT ;  /* 0xff8000000700780b */ /* 0x040fe20003f3d000 */
[----:B------:R-:W-:Y:S01]  /*59e0*/  FFMA.FTZ R55, R7, R94, -8 ;  /* 0xc100000007377423 */ /* 0x000fe2000001005e */
[----:B------:R-:W-:-:S01]  /*59f0*/  FFMA.FTZ R94, R5, UR23, -R111 ;  /* 0x00000017055e7c23 */ /* 0x000fc2000801086f */
[----:B------:R-:W-:Y:S03]  /*5a00*/  MUFU.EX2 R81, R81 ;  /* 0x0000005100517308 */ /* 0x000fe60000000800 */
[----:B------:R-:W-:-:S02]  /*5a10*/  FSEL R55, R55, RZ, P1 ;  /* 0x000000ff37377208 */ /* 0x000fc40000800000 */
        /* <DEDUP_REMOVED lines=64> */
[--C-:B------:R-:W-:Y:S01]  /*5e20*/  FFMA.FTZ R73, R73, UR23, -R55.reuse ;  /* 0x0000001749497c23 */ /* 0x100fe20008010837 */
[----:B------:R-:W-:-:S01]  /*5e30*/  FFMA.FTZ R76, R76, UR23, -R55 ;  /* 0x000000174c4c7c23 */ /* 0x000fc20008010837 */
[----:B------:R-:W-:Y:S01]  /*5e40*/  FADD.FTZ R49, R107, R48 ;  /* 0x000000306b317221 */ /* 0x000fe20000010000 */
[----:B------:R-:W-:Y:S01]  /*5e50*/  F2FP.SATFINITE.E4M3.F32.PACK_AB_MERGE_C R205, R70, R5, R67 ;  /* 0x0000000546cd723e */ /* 0x000fe20004807043 */
        /* <DEDUP_REMOVED lines=10> */
[----:B------:R-:W-:-:S04]  /*5f00*/  FADD.FTZ R48, R90, R91 ;  /* 0x0000005b5a307221 */ /* 0x000fc80000010000 */
[----:B------:R-:W-:Y:S02]  /*5f10*/  FADD.FTZ R48, R87, R48 ;  /* 0x0000003057307221 */ /* 0x000fe40000010000 */
        /* <DEDUP_REMOVED lines=13> */
[----:B----4-:R-:W-:-:S01]  /*5ff0*/  FADD.FTZ R44, R11, R44 ;  /* 0x0000002c0b2c7221 */ /* 0x010fc20000010000 */
[----:B------:R-:W-:-:S03]  /*6000*/  FADD.FTZ R45, R88, R45 ;  /* 0x0000002d582d7221 */ /* 0x000fc60000010000 */
[----:B-----5:R-:W-:Y:S01]  /*6010*/  FADD.FTZ R3, R15, R44 ;  /* 0x0000002c0f037221 */ /* 0x020fe20000010000 */
[----:B------:R-:W-:-:S02]  /*6020*/  FADD.FTZ R48, R86, R45 ;  /* 0x0000002d56307221 */ /* 0x000fc40000010000 */
[----:B------:R-:W2:Y:S01]  /*6030*/  MUFU.EX2 R21, R21 ;  /* 0x0000001500157308 */ /* 0x000ea20000000800 */
[----:B-1----:R-:W-:-:S01]  /*6040*/  FADD.FTZ R3, R24, R3 ;  /* 0x0000000318037221 */ /* 0x002fc20000010000 */
[----:B------:R-:W-:Y:S01]  /*6050*/  FADD.FTZ R45, R85, R48 ;  /* 0x00000030552d7221 */ /* 0x000fe20000010000 */
[----:B------:R-:W-:-:S04]  /*6060*/  F2FP.SATFINITE.E4M3.F32.PACK_AB_MERGE_C R15, R24, R15, RZ ;  /* 0x0000000f180f723e */ /* 0x000fc800048070ff */
[----:B------:R-:W-:Y:S01]  /*6070*/  F2FP.SATFINITE.E4M3.F32.PACK_AB_MERGE_C R201, R11, R10, R15 ;  /* 0x0000000a0bc9723e */ /* 0x000fe2000480700f */
[----:B------:R-:W1:Y:S01]  /*6080*/  MUFU.EX2 R27, R27 ;  /* 0x0000001b001b7308 */ /* 0x000e620000000800 */
[----:B0-----:R-:W-:-:S07]  /*6090*/  FADD.FTZ R44, R14, R3 ;  /* 0x000000030e2c7221 */ /* 0x001fce0000010000 */
        /* <DEDUP_REMOVED lines=15> */
[----:B--2---:R-:W-:-:S01]  /*6190*/  FADD.FTZ R44, R26, R3 ;  /* 0x000000031a2c7221 */ /* 0x004fc20000010000 */
[----:B------:R-:W-:Y:S01]  /*61a0*/  F2FP.SATFINITE.E4M3.F32.PACK_AB_MERGE_C R3, R75, R82, RZ ;  /* 0x000000524b03723e */ /* 0x000fe200048070ff */
[----:B------:R-:W-:-:S01]  /*61b0*/  FADD.FTZ R82, R82, R45 ;  /* 0x0000002d52527221 */ /* 0x000fc20000010000 */
[----:B------:R-:W-:Y:S02]  /*61c0*/  F2FP.SATFINITE.E4M3.F32.PACK_AB_MERGE_C R45, R83, R74, RZ ;  /* 0x0000004a532d723e */ /* 0x000fe400048070ff */
[----:B------:R-:W-:Y:S01]  /*61d0*/  F2FP.SATFINITE.E4M3.F32.PACK_AB_MERGE_C R192, R84, R79, R3 ;  /* 0x0000004f54c0723e */ /* 0x000fe20004807003 */
        /* <DEDUP_REMOVED lines=134> */
.L_x_6831:
[----:B------:R-:W-:-:S11]  /*6a40*/  UISETP.NE.AND UP2, UPT, UR7, 0x1, UPT ;  /* 0x000000010700788c */ /* 0x000fd6000bf45270 */
[----:B------:R-:W-:Y:S02]  /*6a50*/  @UP2 ULDC.64 UR18, c[0x0][0x9e8] ;  /* 0x00027a0000122ab9 */ /* 0x000fe40000000a00 */
[----:B------:R-:W-:-:S04]  /*6a60*/  UIMAD.WIDE.U32 UR10, UR14, UR18, URZ ;  /* 0x000000120e0a72a5 */ /* 0x000fc8000f8e003f */
[----:B------:R-:W-:-:S12]  /*6a70*/  @UP2 USHF.R.U32.HI UR14, URZ, UR19, UR11 ;  /* 0x000000133f0e2299 */ /* 0x000fd8000801160b */
.L_x_6832:
[----:B------:R-:W-:-:S04]  /*6a80*/  UIMAD UR7, UR14, UR7, UR7 ;  /* 0x000000070e0772a4 */ /* 0x000fc8000f8e0207 */
[----:B------:R-:W-:-:S04]  /*6a90*/  UISETP.LT.AND UP2, UPT, UR6, UR7, UPT ;  /* 0x000000070600728c */ /* 0x000fc8000bf41270 */
[----:B------:R-:W-:-:S12]  /*6aa0*/  USEL UR6, UR6, UR7, UP2 ;  /* 0x0000000706067287 */ /* 0x000fd80009000000 */
.L_x_6830:
        /* <DEDUP_REMOVED lines=43> */
.L_x_6851:
        /* <DEDUP_REMOVED lines=9> */
.L_x_6835:
[----:B------:R-:W-:Y:S01]  /*6df0*/  ULEA UR6, UR26, UR45, 0x3 ;  /* 0x0000002d1a067291 */ /* 0x000fe2000f8e183f */
[----:B------:R-:W-:-:S05]  /*6e00*/  IMAD.U32 R8, RZ, RZ, UR25 ;  /* 0x00000019ff087e24 */ /* 0x000fca000f8e00ff */
[----:B------:R-:W-:-:S04]  /*6e10*/  SHF.L.U32 R8, R8, 0x1f, RZ ;  /* 0x0000001f08087819 */ /* 0x000fc800000006ff */
[----:B------:R0:W1:Y:S01]  /*6e20*/  SYNCS.PHASECHK.TRANS64.TRYWAIT P1, [UR6+0x28830], R8 ;  /* 0x02883008ff0075a7 */ /* 0x0000620008020146 */
[----:B------:R-:W-:Y:S05]  /*6e30*/  @!P0 BRA `(.L_x_6836) ;  /* 0x0000000000048947 */ /* 0x000fea0003800000 */
[----:B------:R-:W-:Y:S01]  /*6e40*/  BPT.TRAP 0x1 ;  /* 0x000000040000795c */ /* 0x000fe20000300000 */
.L_x_6836:
[----:B-1----:R-:W-:Y:S05]  /*6e50*/  @P1 BRA `(.L_x_6834) ;  /* 0x0000000000081947 */ /* 0x002fea0003800000 */
[----:B------:R-:W1:Y:S02]  /*6e60*/  SYNCS.PHASECHK.TRANS64.TRYWAIT P1, [UR6+0x28830], R8 ;  /* 0x02883008ff0075a7 */ /* 0x000e640008020146 */
[----:B-1----:R-:W-:Y:S05]  /*6e70*/  @!P1 BRA `(.L_x_6837) ;  /* 0x0000017000949947 */ /* 0x002fea0003800000 */
.L_x_6834:
        /* <DEDUP_REMOVED lines=27> */
.L_x_6839:
[----:B------:R-:W-:Y:S01]  /*7030*/  ULEA UR6, UR49, UR45, 0x3 ;  /* 0x0000002d31067291 */ /* 0x000fe2000f8e183f */
[----:B------:R-:W-:-:S05]  /*7040*/  IMAD.U32 R8, RZ, RZ, UR37 ;  /* 0x00000025ff087e24 */ /* 0x000fca000f8e00ff */
[----:B------:R-:W-:-:S04]  /*7050*/  SHF.L.U32 R8, R8, 0x1f, RZ ;  /* 0x0000001f08087819 */ /* 0x000fc800000006ff */
[----:B------:R0:W1:Y:S01]  /*7060*/  SYNCS.PHASECHK.TRANS64.TRYWAIT P1, [UR6+0x28850], R8 ;  /* 0x02885008ff0075a7 */ /* 0x0000620008020146 */
[----:B------:R-:W-:Y:S05]  /*7070*/  @!P0 BRA `(.L_x_6840) ;  /* 0x0000000000048947 */ /* 0x000fea0003800000 */
[----:B------:R-:W-:Y:S01]  /*7080*/  BPT.TRAP 0x1 ;  /* 0x000000040000795c */ /* 0x000fe20000300000 */
.L_x_6840:
[----:B-1----:R-:W-:Y:S05]  /*7090*/  @P1 BRA `(.L_x_6838) ;  /* 0x0000000000081947 */ /* 0x002fea0003800000 */
[----:B------:R-:W1:Y:S02]  /*70a0*/  SYNCS.PHASECHK.TRANS64.TRYWAIT P1, [UR6+0x28850], R8 ;  /* 0x02885008ff0075a7 */ /* 0x000e640008020146 */
[----:B-1----:R-:W-:Y:S05]  /*70b0*/  @!P1 BRA `(.L_x_6841) ;  /* 0x00000170001c9947 */ /* 0x002fea0003800000 */
.L_x_6838:
        /* <DEDUP_REMOVED lines=30> */
[C---:B------:R-:W-:Y:S01]  /*72a0*/  FMUL.FTZ R43, R0.reuse, R51 ;  /* 0x00000033002b7220 */ /* 0x040fe20000410000 */
[C---:B-1----:R-:W-:Y:S01]  /*72b0*/  FMUL.FTZ R9, R0.reuse, R25 ;  /* 0x0000001900097220 */ /* 0x042fe20000410000 */
[C---:B------:R-:W-:Y:S01]  /*72c0*/  FMUL.FTZ R51, R0.reuse, R59 ;  /* 0x0000003b00337220 */ /* 0x040fe20000410000 */
[C---:B------:R-:W-:Y:S01]  /*72d0*/  FMUL.FTZ R25, R0.reuse, R35 ;  /* 0x0000002300197220 */ /* 0x040fe20000410000 */
[----:B------:R-:W-:Y:S01]  /*72e0*/  FMUL.FTZ R59, R0, R65 ;  /* 0x00000041003b7220 */ /* 0x000fe20000410000 */
[----:B--2---:R-:W-:Y:S01]  /*72f0*/  LOP3.LUT P3, RZ, R218, 0x7f, RZ, 0xc0, !PT ;  /* 0x0000007fdaff7812 */ /* 0x004fe2000786c0ff */
[C---:B------:R-:W-:Y:S01]  /*7300*/  FMUL.FTZ R10, R0.reuse, R26 ;  /* 0x0000001a000a7220 */ /* 0x040fe20000410000 */
[C---:B------:R-:W-:Y:S01]  /*7310*/  FMUL.FTZ R11, R0.reuse, R27 ;  /* 0x0000001b000b7220 */ /* 0x040fe20000410000 */
[C---:B------:R-:W-:Y:S01]  /*7320*/  FMUL.FTZ R13, R0.reuse, R29 ;  /* 0x0000001d000d7220 */ /* 0x040fe20000410000 */
[C---:B------:R-:W-:Y:S01]  /*7330*/  FMUL.FTZ R35, R0.reuse, R45 ;  /* 0x0000002d00237220 */ /* 0x040fe20000410000 */
[C---:B------:R-:W-:Y:S01]  /*7340*/  FMUL.FTZ R65, R0.reuse, R75 ;  /* 0x0000004b00417220 */ /* 0x040fe20000410000 */
[C---:B0-----:R-:W-:Y:S01]  /*7350*/  FMUL.FTZ R8, R0.reuse, R24 ;  /* 0x0000001800087220 */ /* 0x041fe20000410000 */
        /* <DEDUP_REMOVED lines=72> */
[----:B------:R-:W-:Y:S01]  /*77e0*/  FMUL.FTZ R110, R0, R119 ;  /* 0x00000077006e7220 */ /* 0x000fe20000410000 */
[----:B------:R-:W-:Y:S01]  /*77f0*/  @!P3 LEA R41, R41, UR45, 0x3 ;  /* 0x0000002d2929bc11 */ /* 0x000fe2000f8e18ff */
[----:B------:R-:W-:Y:S01]  /*7800*/  IMAD R116, R19, -0x2, R116 ;  /* 0xfffffffe13747824 */ /* 0x000fe200078e0274 */
[----:B------:R-:W-:Y:S01]  /*7810*/  SHF.R.U32.HI R218, RZ, 0x7, R218 ;  /* 0x00000007ffda7819 */ /* 0x000fe200000116da */
[----:B------:R-:W0:Y:S02]  /*7820*/  MUFU.TANH R8, R8 ;  /* 0x0000000800087308 */ /* 0x000e240000002400 */
[----:B------:R-:W-:Y:S01]  /*7830*/  @!P3 VIADD R41, R41, 0x28840 ;  /* 0x000288402929b836 */ /* 0x000fe20000000000 */
[----:B------:R-:W-:Y:S01]  /*7840*/  IADD3 R117, -R18, R116, R17 ;  /* 0x0000007412757210 */ /* 0x000fe20007ffe111 */
[----:B------:R-:W-:-:S03]  /*7850*/  VIADD R109, R116, 0xffffffff ;  /* 0xffffffff746d7836 */ /* 0x000fc60000000000 */
[----:B------:R-:W-:Y:S01]  /*7860*/  @!P3 PRMT R41, RZ, 0x654, R41 ;  /* 0x00000654ff29b816 */ /* 0x000fe20000000029 */
[----:B------:R-:W1:Y:S01]  /*7870*/  MUFU.TANH R9, R9 ;  /* 0x0000000900097308 */ /* 0x000e620000002400 */
[C---:B------:R-:W-:Y:S02]  /*7880*/  VIADD R118, R117.reuse, UR22 ;  /* 0x0000001675767c36 */ /* 0x040fe40008000000 */
[----:B------:R-:W-:-:S05]  /*7890*/  VIADD R117, R117, UR21 ;  /* 0x0000001575757c36 */ /* 0x000fca0008000000 */
        /* <DEDUP_REMOVED lines=142> */
.L_x_6844:
[----:B------:R-:W-:-:S05]  /*8180*/  IMAD.U32 R184, RZ, RZ, UR24 ;  /* 0x00000018ffb87e24 */ /* 0x000fca000f8e00ff */
[----:B------:R-:W-:-:S13]  /*8190*/  ISETP.NE.AND P1, PT, R184, 0x1, PT ;  /* 0x00000001b800780c */ /* 0x000fda0003f25270 */
[----:B------:R-:W0:Y:S02]  /*81a0*/  @P1 LDC.64 R40, c[0x0][0x9e8] ;  /* 0x00027a00ff281b82 */ /* 0x000e240000000a00 */
[----:B0-----:R-:W-:-:S05]  /*81b0*/  @P1 IMAD.HI.U32 R40, R119, R40, RZ ;  /* 0x0000002877281227 */ /* 0x001fca00078e00ff */
[----:B------:R-:W-:-:S07]  /*81c0*/  @P1 SHF.R.U32.HI R119, RZ, R41, R40 ;  /* 0x00000029ff771219 */ /* 0x000fce0000011628 */
.L_x_6845:
[----:B------:R-:W-:Y:S05]  /*81d0*/  BSYNC B0 ;  /* 0x0000000000007941 */ /* 0x000fea0003800000 */
.L_x_6843:
[----:B------:R-:W-:-:S05]  /*81e0*/  IMAD R119, R119, R184, R109 ;  /* 0x000000b877777224 */ /* 0x000fca00078e026d */
[----:B------:R-:W-:Y:S02]  /*81f0*/  VIADDMNMX R116, R119, R184, R116, PT ;  /* 0x000000b877747246 */ /* 0x000fe40003800174 */
[----:B------:R-:W-:-:S07]  /*8200*/  VIMNMX R115, R115, R119, !PT ;  /* 0x0000007773737248 */ /* 0x000fce0007fe0100 */
.L_x_6842:
        /* <DEDUP_REMOVED lines=295> */
.L_x_6848:
[----:B------:R-:W-:-:S05]  /*9480*/  IMAD.U32 R114, RZ, RZ, UR24 ;  /* 0x00000018ff727e24 */ /* 0x000fca000f8e00ff */
[----:B------:R-:W-:-:S13]  /*9490*/  ISETP.NE.AND P6, PT, R114, 0x1, PT ;  /* 0x000000017200780c */ /* 0x000fda0003fc5270 */
[----:B------:R-:W0:Y:S02]  /*94a0*/  @P6 LDC.64 R8, c[0x0][0x9e8] ;  /* 0x00027a00ff086b82 */ /* 0x000e240000000a00 */
[----:B0-----:R-:W-:-:S05]  /*94b0*/  @P6 IMAD.HI.U32 R8, R112, R8, RZ ;  /* 0x0000000870086227 */ /* 0x001fca00078e00ff */
[----:B------:R-:W-:-:S07]  /*94c0*/  @P6 SHF.R.U32.HI R112, RZ, R9, R8 ;  /* 0x00000009ff706219 */ /* 0x000fce0000011608 */
.L_x_6849:
[----:B------:R-:W-:Y:S05]  /*94d0*/  BSYNC B0 ;  /* 0x0000000000007941 */ /* 0x000fea0003800000 */
.L_x_6847:
[----:B------:R-:W-:-:S05]  /*94e0*/  IMAD R109, R112, R114, R109 ;  /* 0x00000072706d7224 */ /* 0x000fca00078e026d */
[----:B------:R-:W-:Y:S02]  /*94f0*/  VIADDMNMX R118, R109, R114, R118, PT ;  /* 0x000000726d767246 */ /* 0x000fe40003800176 */
[----:B------:R-:W-:-:S07]  /*9500*/  VIMNMX R117, R117, R109, !PT ;  /* 0x0000006d75757248 */ /* 0x000fce0007fe0100 */
.L_x_6846:
[----:B------:R-:W-:Y:S01]  /*9510*/  ISETP.GT.AND P1, PT, R117, 0x1, !P1 ;  /* 0x000000017500780c */ /* 0x000fe20004f24270 */
[----:B------:R-:W-:Y:S01]  /*9520*/  IMAD.U32 R115, RZ, RZ, UR23 ;  /* 0x00000017ff737e24 */ /* 0x000fe2000f8e00ff */
        /* <DEDUP_REMOVED lines=268> */
[----:B------:R-:W-:Y:S02]  /*a5f0*/  MUFU.EX2 R112, R112 ;  /* 0x0000007000707308 */ /* 0x000fe40000000800 */
[----:B------:R-:W-:-:S04]  /*a600*/  FMNMX.FTZ R45, R29, R44, !PT ;  /* 0x0000002c1d2d7209 */ /* 0x000fc80007810000 */
[----:B------:R-:W-:Y:S01]  /*a610*/  FMNMX.FTZ R48, R32, R45, !PT ;  /* 0x0000002d20307209 */ /* 0x000fe20007810000 */
[----:B------:R-:W-:-:S01]  /*a620*/  FFMA.FTZ R45, R49, UR23, -R114 ;  /* 0x00000017312d7c23 */ /* 0x000fc20008010872 */
[----:B------:R0:W-:Y:S02]  /*a630*/  MUFU.EX2 R44, R115 ;  /* 0x00000073002c7308 */ /* 0x0001e40000000800 */
[----:B------:R-:W-:-:S04]  /*a640*/  FMNMX.FTZ R49, R33, R48, !PT ;  /* 0x0000003021317209 */ /* 0x000fc80007810000 */
[----:B------:R-:W-:Y:S02]  /*a650*/  FMNMX.FTZ R48, R36, R49, !PT ;  /* 0x0000003124307209 */ /* 0x000fe40007810000 */
[----:B------:R-:W-:Y:S01]  /*a660*/  MUFU.EX2 R9, R9 ;  /* 0x0000000900097308 */ /* 0x000fe20000000800 */
[----:B0-----:R-:W-:-:S01]  /*a670*/  FFMA.FTZ R115, R58, UR23, -R114 ;  /* 0x000000173a737c23 */ /* 0x001fc20008010872 */
        /* <DEDUP_REMOVED lines=21> */
[----:B------:R-:W-:Y:S01]  /*a7d0*/  FMNMX.FTZ R63, R61, R60, !PT ;  /* 0x0000003c3d3f7209 */ /* 0x000fe20007810000 */
[----:B------:R-:W-:-:S01]  /*a7e0*/  FFMA.FTZ R60, R66, UR23, -R114 ;  /* 0x00000017423c7c23 */ /* 0x000fc20008010872 */
[----:B------:R-:W-:Y:S01]  /*a7f0*/  MUFU.EX2 R20, R20 ;  /* 0x0000001400147308 */ /* 0x000fe20000000800 */
[----:B0-----:R-:W-:-:S01]  /*a800*/  FFMA.FTZ R109, R70, UR23, -R114 ;  /* 0x00000017466d7c23 */ /* 0x001fc20008010872 */
        /* <DEDUP_REMOVED lines=17> */
[----:B------:R0:W-:Y:S02]  /*a920*/  MUFU.EX2 R70, R115 ;  /* 0x0000007300467308 */ /* 0x0001e40000000800 */
[----:B------:R-:W-:-:S04]  /*a930*/  FMNMX.FTZ R75, R81, R74, !PT ;  /* 0x0000004a514b7209 */ /* 0x000fc80007810000 */
        /* <DEDUP_REMOVED lines=19> */
[----:B------:R-:W-:Y:S01]  /*aa70*/  FSEL R111, R8, RZ, P1 ;  /* 0x000000ff086f7208 */ /* 0x000fe20000800000 */
[----:B------:R-:W-:Y:S01]  /*aa80*/  MUFU.EX2 R30, R30 ;  /* 0x0000001e001e7308 */ /* 0x000fe20000000800 */
[----:B------:R-:W-:-:S03]  /*aa90*/  FMNMX.FTZ R109, R93, R74, !PT ;  /* 0x0000004a5d6d7209 */ /* 0x000fc60007810000 */
[----:B------:R-:W-:Y:S01]  /*aaa0*/  FADD.FTZ R111, -R111, R6 ;  /* 0x000000066f6f7221 */ /* 0x000fe20000010100 */
[----:B------:R-:W-:-:S03]  /*aab0*/  FMNMX.FTZ R74, R96, R109, !PT ;  /* 0x0000006d604a7209 */ /* 0x000fc60007810000 */
[----:B------:R-:W-:Y:S01]  /*aac0*/  FMUL.FTZ R111, R111, UR23 ;  /* 0x000000176f6f7c20 */ /* 0x000fe20008410000 */
[----:B------:R-:W-:Y:S01]  /*aad0*/  FMNMX.FTZ R83, R99, R74, !PT ;  /* 0x0000004a63537209 */ /* 0x000fe20007810000 */
[----:B------:R-:W-:Y:S03]  /*aae0*/  MUFU.EX2 R31, R31 ;  /* 0x0000001f001f7308 */ /* 0x000fe60000000800 */
[----:B------:R-:W-:Y:S01]  /*aaf0*/  FMNMX.FTZ R74, R100, R83, !PT ;  /* 0x00000053644a7209 */ /* 0x000fe20007810000 */
[--C-:B------:R-:W-:Y:S01]  /*ab00*/  FFMA.FTZ R83, R86, UR23, -R114.reuse ;  /* 0x0000001756537c23 */ /* 0x100fe20008010872 */
[----:B------:R-:W-:-:S01]  /*ab10*/  FFMA.FTZ R86, R87, UR23, -R114 ;  /* 0x0000001757567c23 */ /* 0x000fc20008010872 */
[----:B------:R-:W-:Y:S01]  /*ab20*/  FFMA.FTZ R114, R113, UR23, -R114 ;  /* 0x0000001771727c23 */ /* 0x000fe20008010872 */
[----:B------:R-:W-:Y:S01]  /*ab30*/  FMNMX.FTZ R109, R101, R74, !PT ;  /* 0x0000004a656d7209 */ /* 0x000fe20007810000 */
[----:B------:R-:W0:Y:S03]  /*ab40*/  MUFU.EX2 R111, R111 ;  /* 0x0000006f006f7308 */ /* 0x000e260000000800 */
[----:B------:R-:W-:-:S04]  /*ab50*/  FMNMX.FTZ R74, R104, R109, !PT ;  /* 0x0000006d684a7209 */ /* 0x000fc80007810000 */
[----:B------:R-:W-:Y:S01]  /*ab60*/  FMNMX.FTZ R87, R105, R74, !PT ;  /* 0x0000004a69577209 */ /* 0x000fe20007810000 */
[----:B------:R1:W-:Y:S03]  /*ab70*/  MUFU.EX2 R6, R114 ;  /* 0x0000007200067308 */ /* 0x0003e60000000800 */
[----:B------:R-:W-:-:S04]  /*ab80*/  FMNMX.FTZ R87, R108, R87, !PT ;  /* 0x000000576c577209 */ /* 0x000fc80007810000 */
[----:B------:R-:W-:Y:S01]  /*ab90*/  FMNMX.FTZ R74, R110, R87, !PT ;  /* 0x000000576e4a7209 */ /* 0x000fe20007810000 */
[----:B------:R-:W-:Y:S04]  /*aba0*/  MUFU.EX2 R34, R34 ;  /* 0x0000002200227308 */ /* 0x000fe80000000800 */
[----:B------:R-:W2:Y:S04]  /*abb0*/  SHFL.BFLY PT, R109, R74, 0x2, 0x1f ;  /* 0x0c401f004a6d7f89 */ /* 0x000ea800000e0000 */
[----:B------:R3:W-:Y:S08]  /*abc0*/  MUFU.EX2 R87, R115 ;  /* 0x0000007300577308 */ /* 0x0007f00000000800 */
[----:B------:R-:W-:Y:S08]  /*abd0*/  MUFU.EX2 R35, R35 ;  /* 0x0000002300237308 */ /* 0x000ff00000000800 */
[----:B------:R-:W-:Y:S01]  /*abe0*/  MUFU.EX2 R38, R38 ;  /* 0x0000002600267308 */ /* 0x000fe20000000800 */
[----:B--2---:R-:W-:-:S07]  /*abf0*/  FMNMX.FTZ R109, R74, R109, !PT ;  /* 0x0000006d4a6d7209 */ /* 0x004fce0007810000 */
[----:B------:R-:W-:Y:S01]  /*ac00*/  MUFU.EX2 R39, R39 ;  /* 0x0000002700277308 */ /* 0x000fe20000000800 */
[----:B------:R-:W2:Y:S07]  /*ac10*/  SHFL.BFLY PT, R74, R109, 0x1, 0x1f ;  /* 0x0c201f006d4a7f89 */ /* 0x000eae00000e0000 */
[----:B------:R-:W-:Y:S08]  /*ac20*/  MUFU.EX2 R41, R41 ;  /* 0x0000002900297308 */ /* 0x000ff00000000800 */
[----:B------:R-:W-:Y:S08]  /*ac30*/  MUFU.EX2 R45, R45 ;  /* 0x0000002d002d7308 */ /* 0x000ff00000000800 */
[----:B------:R-:W-:Y:S01]  /*ac40*/  MUFU.EX2 R49, R49 ;  /* 0x0000003100317308 */ /* 0x000fe20000000800 */
[----:B--2---:R-:W-:Y:S01]  /*ac50*/  FMNMX.FTZ R74, R109, R74, !PT ;  /* 0x0000004a6d4a7209 */ /* 0x004fe20007810000 */
[----:B------:R-:W-:-:S03]  /*ac60*/  IMAD.U32 R109, RZ, RZ, UR23 ;  /* 0x00000017ff6d7e24 */ /* 0x000fc6000f8e00ff */
[C---:B------:R-:W-:Y:S01]  /*ac70*/  FSETP.NEU.FTZ.AND P1, PT, R74.reuse, -INF , PT ;  /* 0xff8000004a00780b */ /* 0x040fe20003f3d000 */
[----:B------:R-:W-:-:S02]  /*ac80*/  FFMA.FTZ R109, R74, R109, -8 ;  /* 0xc10000004a6d7423 */ /* 0x000fc4000001006d */
[----:B------:R-:W-:Y:S01]  /*ac90*/  MUFU.EX2 R55, R55 ;  /* 0x0000003700377308 */ /* 0x000fe20000000800 */
[----:B-1----:R-:W-:Y:S02]  /*aca0*/  FSEL R114, R74, RZ, P1 ;  /* 0x000000ff4a727208 */ /* 0x002fe40000800000 */
[----:B------:R-:W-:-:S03]  /*acb0*/  FSEL R109, R109, RZ, P1 ;  /* 0x000000ff6d6d7208 */ /* 0x000fc60000800000 */
[----:B------:R-:W-:Y:S02]  /*acc0*/  FADD.FTZ R114, -R114, R7 ;  /* 0x0000000772727221 */ /* 0x000fe40000010100 */
[----:B------:R-:W-:-:S01]  /*acd0*/  FFMA.FTZ R113, R10, UR23, -R109 ;  /* 0x000000170a717c23 */ /* 0x000fc2000801086d */
[--C-:B------:R-:W-:Y:S01]  /*ace0*/  FFMA.FTZ R10, R11, UR23, -R109.reuse ;  /* 0x000000170b0a7c23 */ /* 0x100fe2000801086d */
[----:B------:R-:W-:-:S01]  /*acf0*/  FFMA.FTZ R11, R14, UR23, -R109 ;  /* 0x000000170e0b7c23 */ /* 0x000fc2000801086d */
[--C-:B------:R-:W-:Y:S01]  /*ad00*/  FFMA.FTZ R14, R15, UR23, -R109.reuse ;  /* 0x000000170f0e7c23 */ /* 0x100fe2000801086d */
[----:B------:R-:W-:Y:S01]  /*ad10*/  FMUL.FTZ R114, R114, UR23 ;  /* 0x0000001772727c20 */ /* 0x000fe20008410000 */
        /* <DEDUP_REMOVED lines=24> */
[----:B0-----:R-:W-:-:S01]  /*aea0*/  FFMA.FTZ R68, R111, R5, R112 ;  /* 0x000000056f447223 */ /* 0x001fc20000010070 */
[--C-:B------:R-:W-:Y:S01]  /*aeb0*/  FFMA.FTZ R61, R61, UR23, -R109.reuse ;  /* 0x000000173d3d7c23 */ /* 0x100fe2000801086d */
[----:B------:R-:W-:-:S01]  /*aec0*/  FFMA.FTZ R62, R62, UR23, -R109 ;  /* 0x000000173e3e7c23 */ /* 0x000fc2000801086d */
[----:B------:R-:W-:Y:S01]  /*aed0*/  FFMA.FTZ R108, R108, UR23, -R109 ;  /* 0x000000176c6c7c23 */ /* 0x000fe2000801086d */
[----:B---3--:R-:W-:-:S01]  /*aee0*/  FADD.FTZ R115, R9, R68 ;  /* 0x0000004409737221 */ /* 0x008fc20000010000 */
[----:B------:R-:W0:Y:S01]  /*aef0*/  MUFU.EX2 R11, R11 ;  /* 0x0000000b000b7308 */ /* 0x000e220000000800 */
[----:B-1----:R-:W-:-:S01]  /*af00*/  FFMA.FTZ R5, R114, R4, R113 ;  /* 0x0000000472057223 */ /* 0x002fc20000010071 */
[----:B------:R-:W-:Y:S01]  /*af10*/  FFMA.FTZ R68, R69, UR23, -R109 ;  /* 0x0000001745447c23 */ /* 0x000fe2000801086d */
[----:B------:R-:W-:-:S04]  /*af20*/  FADD.FTZ R116, R12, R115 ;  /* 0x000000730c747221 */ /* 0x000fc80000010000 */
[----:B------:R-:W-:Y:S01]  /*af30*/  FADD.FTZ R69, R13, R116 ;  /* 0x000000740d457221 */ /* 0x000fe20000010000 */
[----:B------:R-:W1:Y:S01]  /*af40*/  MUFU.EX2 R14, R14 ;  /* 0x0000000e000e7308 */ /* 0x000e620000000800 */
[----:B--2---:R-:W-:-:S07]  /*af50*/  FADD.FTZ R4, R10, R5 ;  /* 0x000000050a047221 */ /* 0x004fce0000010000 */
[----:B------:R-:W2:Y:S01]  /*af60*/  MUFU.EX2 R15, R15 ;  /* 0x0000000f000f7308 */ /* 0x000ea20000000800 */
[----:B0-----:R-:W-:-:S01]  /*af70*/  FADD.FTZ R5, R11, R4 ;  /* 0x000000040b057221 */ /* 0x001fc20000010000 */
[----:B------:R-:W-:Y:S01]  /*af80*/  FFMA.FTZ R4, R72, UR23, -R109 ;  /* 0x0000001748047c23 */ /* 0x000fe2000801086d */
[----:B------:R-:W-:-:S04]  /*af90*/  FADD.FTZ R72, R20, R69 ;  /* 0x0000004514487221 */ /* 0x000fc80000010000 */
[----:B------:R-:W-:Y:S01]  /*afa0*/  FADD.FTZ R69, R21, R72 ;  /* 0x0000004815457221 */ /* 0x000fe20000010000 */
[----:B------:R-:W0:Y:S01]  /*afb0*/  MUFU.EX2 R24, R24 ;  /* 0x0000001800187308 */ /* 0x000e220000000800 */
[----:B-1----:R-:W-:-:S01]  /*afc0*/  FADD.FTZ R116, R14, R5 ;  /* 0x000000050e747221 */ /* 0x002fc20000010000 */
[----:B------:R-:W-:Y:S01]  /*afd0*/  FFMA.FTZ R72, R73, UR23, -R109 ;  /* 0x0000001749487c23 */ /* 0x000fe2000801086d */
[----:B------:R-:W-:-:S01]  /*afe0*/  FADD.FTZ R118, R26, R69 ;  /* 0x000000451a767221 */ /* 0x000fc20000010000 */
[----:B------:R-:W-:-:S03]  /*aff0*/  FFMA.FTZ R69, R76, UR23, -R109 ;  /* 0x000000174c457c23 */ /* 0x000fc6000801086d */
[----:B------:R-:W-:Y:S01]  /*b000*/  FADD.FTZ R73, R27, R118 ;  /* 0x000000761b497221 */ /* 0x000fe20000010000 */
[----:B------:R-:W1:Y:S01]  /*b010*/  MUFU.EX2 R25, R25 ;  /* 0x0000001900197308 */ /* 0x000e620000000800 */
[----:B--2---:R-:W-:-:S02]  /*b020*/  FADD.FTZ R5, R15, R116 ;  /* 0x000000740f057221 */ /* 0x004fc40000010000 */
[----:B------:R-:W-:-:S04]  /*b030*/  FADD.FTZ R76, R30, R73 ;  /* 0x000000491e4c7221 */ /* 0x000fc80000010000 */
[----:B------:R-:W-:Y:S01]  /*b040*/  FADD.FTZ R73, R31, R76 ;  /* 0x0000004c1f497221 */ /* 0x000fe20000010000 */
        /* <DEDUP_REMOVED lines=8> */
[----:B0-----:R-:W-:-:S01]  /*b0d0*/  FADD.FTZ R5, R29, R116 ;  /* 0x000000741d057221 */ /* 0x001fc20000010000 */
[----:B------:R-:W-:Y:S01]  /*b0e0*/  FADD.FTZ R116, R34, R73 ;  /* 0x0000004922747221 */ /* 0x000fe20000010000 */
[----:B------:R-:W-:-:S03]  /*b0f0*/  FFMA.FTZ R73, R80, UR23, -R109 ;  /* 0x0000001750497c23 */ /* 0x000fc6000801086d */
[----:B------:R-:W-:Y:S02]  /*b100*/  FADD.FTZ R77, R35, R116 ;  /* 0x00000074234d7221 */ /* 0x000fe40000010000 */
[----:B------:R-:W0:Y:S02]  /*b110*/  MUFU.EX2 R36, R36 ;  /* 0x0000002400247308 */ /* 0x000e240000000800 */
        /* <DEDUP_REMOVED lines=17> */
[----:B------:R-:W-:Y:S01]  /*b230*/  FADD.FTZ R85, R55, R88 ;  /* 0x0000005837557221 */ /* 0x000fe20000010000 */
[----:B------:R-:W-:-:S01]  /*b240*/  FFMA.FTZ R88, R89, UR23, -R109 ;  /* 0x0000001759587c23 */ /* 0x000fc2000801086d */
[----:B------:R1:W-:Y:S02]  /*b250*/  MUFU.EX2 R65, R4 ;  /* 0x0000000400417308 */ /* 0x0003e40000000800 */
[----:B------:R-:W-:-:S01]  /*b260*/  FADD.FTZ R116, R58, R85 ;  /* 0x000000553a747221 */ /* 0x000fc20000010000 */
[----:B------:R-:W-:-:S05]  /*b270*/  FFMA.FTZ R85, R92, UR23, -R109 ;  /* 0x000000175c557c23 */ /* 0x000fca000801086d */
[----:B------:R-:W5:Y:S01]  /*b280*/  MUFU.EX2 R43, R43 ;  /* 0x0000002b002b7308 */ /* 0x000f620000000800 */
[----:B-1----:R-:W-:-:S04]  /*b290*/  FADD.FTZ R4, R32, R5 ;  /* 0x0000000520047221 */ /* 0x002fc80000010000 */
[----:B--2---:R-:W-:-:S03]  /*b2a0*/  FADD.FTZ R5, R33, R4 ;  /* 0x0000000421057221 */ /* 0x004fc60000010000 */
[----:B------:R-:W1:Y:S01]  /*b2b0*/  MUFU.EX2 R46, R46 ;  /* 0x0000002e002e7308 */ /* 0x000e620000000800 */
[----:B0-----:R-:W-:-:S04]  /*b2c0*/  FADD.FTZ R4, R36, R5 ;  /* 0x0000000524047221 */ /* 0x001fc80000010000 */
[----:B---3--:R-:W-:-:S03]  /*b2d0*/  FADD.FTZ R5, R37, R4 ;  /* 0x0000000425057221 */ /* 0x008fc60000010000 */
[----:B------:R-:W0:Y:S01]  /*b2e0*/  MUFU.EX2 R47, R47 ;  /* 0x0000002f002f7308 */ /* 0x000e220000000800 */
[----:B----4-:R-:W-:-:S04]  /*b2f0*/  FADD.FTZ R4, R42, R5 ;  /* 0x000000052a047221 */ /* 0x010fc80000010000 */
[----:B-----5:R-:W-:-:S03]  /*b300*/  FADD.FTZ R5, R43, R4 ;  /* 0x000000042b057221 */ /* 0x020fc60000010000 */
        /* <DEDUP_REMOVED lines=25> */
[----:B------:R-:W-:-:S03]  /*b4a0*/  FFMA.FTZ R92, R93, UR23, -R109 ;  /* 0x000000175d5c7c23 */ /* 0x000fc6000801086d */
[----:B------:R-:W-:Y:S01]  /*b4b0*/  FADD.FTZ R116, R66, R89 ;  /* 0x0000005942747221 */ /* 0x000fe20000010000 */
[----:B------:R-:W-:-:S02]  /*b4c0*/  FFMA.FTZ R89, R96, UR23, -R109 ;  /* 0x0000001760597c23 */ /* 0x000fc4000801086d */
[----:B------:R-:W2:Y:S01]  /*b4d0*/  MUFU.EX2 R68, R68 ;  /* 0x0000004400447308 */ /* 0x000ea20000000800 */
[----:B-1----:R-:W-:-:S04]  /*b4e0*/  FADD.FTZ R4, R64, R5 ;  /* 0x0000000540047221 */ /* 0x002fc80000010000 */
[----:B------:R-:W-:-:S03]  /*b4f0*/  FADD.FTZ R5, R61, R4 ;  /* 0x000000043d057221 */ /* 0x000fc60000010000 */
[----:B------:R-:W1:Y:S01]  /*b500*/  MUFU.EX2 R71, R71 ;  /* 0x0000004700477308 */ /* 0x000e620000000800 */
[----:B0-----:R-:W-:-:S04]  /*b510*/  FADD.FTZ R93, R67, R116 ;  /* 0x00000074435d7221 */ /* 0x001fc80000010000 */
[----:B------:R-:W-:-:S03]  /*b520*/  FADD.FTZ R96, R70, R93 ;  /* 0x0000005d46607221 */ /* 0x000fc60000010000 */
[----:B------:R-:W0:Y:S01]  /*b530*/  MUFU.EX2 R72, R72 ;  /* 0x0000004800487308 */ /* 0x000e220000000800 */
[----:B--2---:R-:W-:-:S04]  /*b540*/  FADD.FTZ R4, R68, R5 ;  /* 0x0000000544047221 */ /* 0x004fc80000010000 */
[----:B------:R-:W-:-:S03]  /*b550*/  FADD.FTZ R5, R65, R4 ;  /* 0x0000000441057221 */ /* 0x000fc60000010000 */
        /* <DEDUP_REMOVED lines=31> */
[----:B0-----:R-:W-:-:S01]  /*b750*/  FADD.FTZ R100, R84, R99 ;  /* 0x0000006354647221 */ /* 0x001fc20000010000 */
[----:B------:R-:W-:-:S06]  /*b760*/  FFMA.FTZ R99, R104, UR23, -R109 ;  /* 0x0000001768637c23 */ /* 0x000fcc000801086d */
        /* <DEDUP_REMOVED lines=42> */
[----:B------:R-:W-:Y:S01]  /*ba10*/  FADD.FTZ R5, R6, R5 ;  /* 0x0000000506057221 */ /* 0x000fe20000010000 */
[----:B0-----:R-:W-:-:S04]  /*ba20*/  FADD.FTZ R101, R108, R101 ;  /* 0x000000656c657221 */ /* 0x001fc80000010000 */
[----:B--2---:R-:W-:Y:S01]  /*ba30*/  FADD.FTZ R4, R109, R101 ;  /* 0x000000656d047221 */ /* 0x004fe20000010000 */
[----:B------:R-:W-:Y:S06]  /*ba40*/  @!P0 BRA `(.L_x_6850) ;  /* 0x0000000000048947 */ /* 0x000fec0003800000 */
[----:B------:R-:W-:Y:S01]  /*ba50*/  BPT.TRAP 0x1 ;  /* 0x000000040000795c */ /* 0x000fe20000300000 */
.L_x_6850:
        /* <DEDUP_REMOVED lines=127> */
.L_x_6833:
        /* <DEDUP_REMOVED lines=26> */
.L_x_6853:
[----:B------:R-:W-:-:S11]  /*c3f0*/  UISETP.NE.AND UP2, UPT, UR14, 0x1, UPT ;  /* 0x000000010e00788c */ /* 0x000fd6000bf45270 */
[----:B------:R-:W-:Y:S02]  /*c400*/  @UP2 ULDC.64 UR18, c[0x0][0x9e8] ;  /* 0x00027a0000122ab9 */ /* 0x000fe40000000a00 */
[----:B------:R-:W-:-:S04]  /*c410*/  UIMAD.WIDE.U32 UR6, UR10, UR18, URZ ;  /* 0x000000120a0672a5 */ /* 0x000fc8000f8e003f */
[----:B------:R-:W-:-:S12]  /*c420*/  @UP2 USHF.R.U32.HI UR10, URZ, UR19, UR7 ;  /* 0x000000133f0a2299 */ /* 0x000fd80008011607 */
.L_x_6854:
[----:B------:R-:W-:-:S04]  /*c430*/  UIMAD UR10, UR10, UR14, URZ ;  /* 0x0000000e0a0a72a4 */ /* 0x000fc8000f8e023f */
[----:B------:R-:W-:-:S04]  /*c440*/  UISETP.LT.AND UP2, UPT, UR11, UR10, UPT ;  /* 0x0000000a0b00728c */ /* 0x000fc8000bf41270 */
[----:B------:R-:W-:-:S12]  /*c450*/  USEL UR11, UR11, UR10, !UP2 ;  /* 0x0000000a0b0b7287 */ /* 0x000fd8000d000000 */
.L_x_6852:
        /* <DEDUP_REMOVED lines=12> */
.L_x_6865:
[----:B------:R-:W-:Y:S01]  /*c520*/  ISETP.NE.AND P2, PT, RZ, UR44, PT ;  /* 0x0000002cff007c0c */ /* 0x000fe2000bf45270 */
[----:B------:R-:W-:-:S04]  /*c530*/  UISETP.NE.AND UP2, UPT, UR49, 0x1, UPT ;  /* 0x000000013100788c */ /* 0x000fc8000bf45270 */
[----:B------:R-:W-:-:S04]  /*c540*/  USEL UR37, URZ, 0x1, UP2 ;  /* 0x000000013f257887 */ /* 0x000fc80009000000 */
[----:B------:R-:W-:-:S04]  /*c550*/  ULOP3.LUT UR37, UR25, UR37, URZ, 0x3c, !UPT ;  /* 0x0000002519257292 */ /* 0x000fc8000f8e3c3f */
[----:B------:R-:W-:Y:S08]  /*c560*/  @P2 BRA `(.L_x_6856) ;  /* 0x0000000000382947 */ /* 0x000ff00003800000 */
[----:B------:R-:W-:Y:S05]  /*c570*/  @!P0 BRA `(.L_x_6857) ;  /* 0x0000000000048947 */ /* 0x000fea0003800000 */
[----:B------:R-:W-:Y:S01]  /*c580*/  BPT.TRAP 0x1 ;  /* 0x000000040000795c */ /* 0x000fe20000300000 */
.L_x_6857:
        /* <DEDUP_REMOVED lines=9> */
.L_x_6858:
[----:B-1----:R-:W-:Y:S05]  /*c620*/  @P1 BRA `(.L_x_6856) ;  /* 0x0000000000081947 */ /* 0x002fea0003800000 */
[----:B------:R-:W1:Y:S02]  /*c630*/  SYNCS.PHASECHK.TRANS64.TRYWAIT P1, [UR6+0x28830], R6 ;  /* 0x02883006ff0075a7 */ /* 0x000e640008020146 */
[----:B-1----:R-:W-:Y:S05]  /*c640*/  @!P1 BRA `(.L_x_6859) ;  /* 0x0000011800d09947 */ /* 0x002fea0003800000 */
.L_x_6856:
        /* <DEDUP_REMOVED lines=30> */
.L_x_6861:
[----:B------:R-:W-:Y:S01]  /*c830*/  ULEA UR6, UR49, UR45, 0x3 ;  /* 0x0000002d31067291 */ /* 0x000fe2000f8e183f */
[----:B------:R-:W-:-:S05]  /*c840*/  IMAD.U32 R6, RZ, RZ, UR25 ;  /* 0x00000019ff067e24 */ /* 0x000fca000f8e00ff */
[----:B------:R-:W-:-:S04]  /*c850*/  SHF.L.U32 R6, R6, 0x1f, RZ ;  /* 0x0000001f06067819 */ /* 0x000fc800000006ff */
[----:B------:R0:W1:Y:S01]  /*c860*/  SYNCS.PHASECHK.TRANS64.TRYWAIT P1, [UR6+0x28850], R6 ;  /* 0x02885006ff0075a7 */ /* 0x0000620008020146 */
[----:B------:R-:W-:Y:S05]  /*c870*/  @!P0 BRA `(.L_x_6862) ;  /* 0x0000000000048947 */ /* 0x000fea0003800000 */
[----:B------:R-:W-:Y:S01]  /*c880*/  BPT.TRAP 0x1 ;  /* 0x000000040000795c */ /* 0x000fe20000300000 */
.L_x_6862:
[----:B-1----:R-:W-:Y:S05]  /*c890*/  @P1 BRA `(.L_x_6860) ;  /* 0x0000000000081947 */ /* 0x002fea0003800000 */
[----:B------:R-:W1:Y:S02]  /*c8a0*/  SYNCS.PHASECHK.TRANS64.TRYWAIT P1, [UR6+0x28850], R6 ;  /* 0x02885006ff0075a7 */ /* 0x000e640008020146 */
[----:B-1----:R-:W-:Y:S05]  /*c8b0*/  @!P1 BRA `(.L_x_6863) ;  /* 0x00000118004c9947 */ /* 0x002fea0003800000 */
.L_x_6860:
        /* <DEDUP_REMOVED lines=113> */
[----:B------:R-:W1:Y:S02]  /*cfd0*/  S2R R218, SR_TID.X ;  /* 0x0000000000da7919 */ /* 0x000e640000002100 */
        /* <DEDUP_REMOVED lines=528> */
.L_x_6864:
        /* <DEDUP_REMOVED lines=124> */
.L_x_6855:
[----:B------:R-:W-:-:S13]  /*f8a0*/  ISETP.GE.AND P1, PT, R3, UR42, PT ;  /* 0x0000002a03007c0c */ /* 0x000fda000bf26270 */
[----:B------:R-:W-:Y:S05]  /*f8b0*/  @!P1 BRA `(.L_x_6866) ;  /* 0x0000005400589947 */ /* 0x000fea0003800000 */
[----:B------:R-:W-:Y:S01]  /*f8c0*/  IMAD.MOV.U32 R8, RZ, RZ, R7 ;  /* 0x000000ffff087224 */ /* 0x000fe200078e0007 */
[----:B------:R-:W-:Y:S01]  /*f8d0*/  UMOV UR26, UR37 ;  /* 0x00000025001a7c82 */ /* 0x000fe20008000000 */
[----:B------:R-:W-:Y:S01]  /*f8e0*/  IMAD.MOV.U32 R9, RZ, RZ, R6 ;  /* 0x000000ffff097224 */ /* 0x000fe200078e0006 */
[----:B------:R-:W-:Y:S01]  /*f8f0*/  ULDC UR24, c[0x0][0x9e4] ;  /* 0x0002790000187ab9 */ /* 0x000fe20000000800 */
[----:B------:R-:W-:Y:S01]  /*f900*/  ULDC UR23, c[0x0][0x988] ;  /* 0x0002620000177ab9 */ /* 0x000fe20000000800 */
[----:B------:R-:W-:-:S05]  /*f910*/  ULDC UR25, c[0x0][0x9e0] ;  /* 0x0002780000197ab9 */ /* 0x000fca0000000800 */
.L_x_6884:
[----:B------:R-:W-:Y:S01]  /*f920*/  ISETP.NE.AND P2, PT, RZ, UR44, PT ;  /* 0x0000002cff007c0c */ /* 0x000fe2000bf45270 */
[----:B------:R-:W-:-:S04]  /*f930*/  UISETP.NE.AND UP2, UPT, UR49, 0x1, UPT ;  /* 0x000000013100788c */ /* 0x000fc8000bf45270 */
[----:B------:R-:W-:-:S04]  /*f940*/  USEL UR37, URZ, 0x1, UP2 ;  /* 0x000000013f257887 */ /* 0x000fc80009000000 */
[----:B------:R-:W-:-:S04]  /*f950*/  ULOP3.LUT UR37, UR26, UR37, URZ, 0x3c, !UPT ;  /* 0x000000251a257292 */ /* 0x000fc8000f8e3c3f */
[----:B------:R-:W-:Y:S08]  /*f960*/  @P2 BRA `(.L_x_6867) ;  /* 0x0000000000382947 */ /* 0x000ff00003800000 */
[----:B------:R-:W-:Y:S05]  /*f970*/  @!P0 BRA `(.L_x_6868) ;  /* 0x0000000000048947 */ /* 0x000fea0003800000 */
[----:B------:R-:W-:Y:S01]  /*f980*/  BPT.TRAP 0x1 ;  /* 0x000000040000795c */ /* 0x000fe20000300000 */
.L_x_6868:
        /* <DEDUP_REMOVED lines=9> */
.L_x_6869:
[----:B-1----:R-:W-:Y:S05]  /*fa20*/  @P1 BRA `(.L_x_6867) ;  /* 0x0000000000081947 */ /* 0x002fea0003800000 */
[----:B------:R-:W1:Y:S02]  /*fa30*/  SYNCS.PHASECHK.TRANS64.TRYWAIT P1, [UR6+0x28830], R6 ;  /* 0x02883006ff0075a7 */ /* 0x000e640008020146 */
[----:B-1----:R-:W-:Y:S05]  /*fa40*/  @!P1 BRA `(.L_x_6870) ;  /* 0x000000e800009947 */ /* 0x002fea0003800000 */
.L_x_6867:
        /* <DEDUP_REMOVED lines=30> */
.L_x_6872:
[----:B------:R-:W-:Y:S01]  /*fc30*/  ULEA UR6, UR49, UR45, 0x3 ;  /* 0x0000002d31067291 */ /* 0x000fe2000f8e183f */
[----:B------:R-:W-:-:S05]  /*fc40*/  IMAD.U32 R6, RZ, RZ, UR26 ;  /* 0x0000001aff067e24 */ /* 0x000fca000f8e00ff */
[----:B------:R-:W-:-:S04]  /*fc50*/  SHF.L.U32 R6, R6, 0x1f, RZ ;  /* 0x0000001f06067819 */ /* 0x000fc800000006ff */
[----:B------:R0:W1:Y:S01]  /*fc60*/  SYNCS.PHASECHK.TRANS64.TRYWAIT P1, [UR6+0x28850], R6 ;  /* 0x02885006ff0075a7 */ /* 0x0000620008020146 */
[----:B------:R-:W-:Y:S05]  /*fc70*/  @!P0 BRA `(.L_x_6873) ;  /* 0x0000000000048947 */ /* 0x000fea0003800000 */
[----:B------:R-:W-:Y:S01]  /*fc80*/  BPT.TRAP 0x1 ;  /* 0x000000040000795c */ /* 0x000fe20000300000 */
.L_x_6873:
[----:B-1----:R-:W-:Y:S05]  /*fc90*/  @P1 BRA `(.L_x_6871) ;  /* 0x0000000000081947 */ /* 0x002fea0003800000 */
[----:B------:R-:W1:Y:S02]  /*fca0*/  SYNCS.PHASECHK.TRANS64.TRYWAIT P1, [UR6+0x28850], R6 ;  /* 0x02885006ff0075a7 */ /* 0x000e640008020146 */
[----:B-1----:R-:W-:Y:S05]  /*fcb0*/  @!P1 BRA `(.L_x_6874) ;  /* 0x000000e4007c9947 */ /* 0x002fea0003800000 */
.L_x_6871:
        /* <DEDUP_REMOVED lines=121> */
[----:B------:R-:W-:Y:S01]  /*10450*/  VIADD R110, R110, 0xffffffff ;  /* 0xffffffff6e6e7836 */ /* 0x000fe20000000000 */
[----:B------:R-:W-:-:S02]  /*10460*/  IADD3 R115, -R218, 0xb, RZ ;  /* 0x0000000bda737810 */ /* 0x000fc40007ffe1ff */
        /* <DEDUP_REMOVED lines=112> */
[----:B------:R-:W-:-:S05]  /*10b70*/  @P2 SHF.R.U32.HI R112, RZ, UR6, R41 ;  /* 0x00000006ff702c19 */ /* 0x000fca0008011629 */
[----:B------:R-:W5:Y:S02]  /*10b80*/  SHFL.IDX PT, R41, R112, RZ, 0x1c1f ;  /* 0x001c1fff70297589 */ /* 0x000f6400000e0000 */
[----:B------:R-:W0:Y:S08]  /*10b90*/  MUFU.TANH R99, R99 ;  /* 0x0000006300637308 */ /* 0x000e300000002400 */
[----:B------:R-:W0:Y:S08]  /*10ba0*/  MUFU.TANH R102, R102 ;  /* 0x0000006600667308 */ /* 0x000e300000002400 */
[----:B------:R-:W0:Y:S01]  /*10bb0*/  MUFU.TANH R104, R104 ;  /* 0x0000006800687308 */ /* 0x000e220000002400 */
[----:B-----5:R-:W-:-:S07]  /*10bc0*/  IMAD.IADD R116, R118, 0x1, R41 ;  /* 0x0000000176747824 */ /* 0x020fce00078e0229 */
        /* <DEDUP_REMOVED lines=13> */
[----:B-----5:R-:W-:Y:S01]  /*10ca0*/  IMAD.IADD R115, R117, 0x1, R41 ;  /* 0x0000000175737824 */ /* 0x020fe200078e0229 */
[----:B-1234-:R-:W-:Y:S06]  /*10cb0*/  @P1 BRA `(.L_x_6875) ;  /* 0x0000000000541947 */ /* 0x01efec0003800000 */
        /* <DEDUP_REMOVED lines=12> */
.L_x_6877:
[----:B------:R-:W-:-:S05]  /*10d80*/  IMAD.U32 R184, RZ, RZ, UR24 ;  /* 0x00000018ffb87e24 */ /* 0x000fca000f8e00ff */
[----:B------:R-:W-:-:S13]  /*10d90*/  ISETP.NE.AND P1, PT, R184, 0x1, PT ;  /* 0x00000001b800780c */ /* 0x000fda0003f25270 */
[----:B0-----:R-:W0:Y:S02]  /*10da0*/  @P1 LDC.64 R40, c[0x0][0x9e8] ;  /* 0x00027a00ff281b82 */ /* 0x001e240000000a00 */
[----:B0-----:R-:W-:-:S05]  /*10db0*/  @P1 IMAD.HI.U32 R40, R119, R40, RZ ;  /* 0x0000002877281227 */ /* 0x001fca00078e00ff */
[----:B------:R-:W-:-:S07]  /*10dc0*/  @P1 SHF.R.U32.HI R119, RZ, R41, R40 ;  /* 0x00000029ff771219 */ /* 0x000fce0000011628 */
.L_x_6878:
[----:B------:R-:W-:Y:S05]  /*10dd0*/  BSYNC B0 ;  /* 0x0000000000007941 */ /* 0x000fea0003800000 */
.L_x_6876:
[----:B------:R-:W-:-:S05]  /*10de0*/  IMAD R119, R119, R184, R110 ;  /* 0x000000b877777224 */ /* 0x000fca00078e026e */
[----:B------:R-:W-:Y:S02]  /*10df0*/  VIADDMNMX R116, R119, R184, R116, PT ;  /* 0x000000b877747246 */ /* 0x000fe40003800174 */
[----:B------:R-:W-:-:S07]  /*10e00*/  VIMNMX R115, R115, R119, !PT ;  /* 0x0000007773737248 */ /* 0x000fce0007fe0100 */
.L_x_6875:
[C---:B------:R-:W-:Y:S01]  /*10e10*/  ISETP.GE.AND P3, PT, R114.reuse, 0x9, PT ;  /* 0x000000097200780c */ /* 0x040fe20003f66270 */
[----:B------:R-:W1:Y:S01]  /*10e20*/  SHFL.IDX PT, R112, R112, 0x1, 0x1c1f ;  /* 0x003c1f0070707f89 */ /* 0x000e6200000e0000 */
        /* <DEDUP_REMOVED lines=12> */
[--C-:B-1----:R-:W-:Y:S01]  /*10ef0*/  IMAD.IADD R118, R118, 0x1, R112.reuse ;  /* 0x0000000176767824 */ /* 0x102fe200078e0270 */
[----:B------:R-:W-:Y:S01]  /*10f00*/  ISETP.GE.AND P4, PT, R114, 0x11, PT ;  /* 0x000000117200780c */ /* 0x000fe20003f86270 */
[----:B------:R-:W-:Y:S01]  /*10f10*/  IMAD.IADD R117, R117, 0x1, R112 ;  /* 0x0000000175757824 */ /* 0x000fe200078e0270 */
[C---:B------:R-:W-:Y:S02]  /*10f20*/  ISETP.LT.OR P3, PT, R116.reuse, 0x9, P3 ;  /* 0x000000097400780c */ /* 0x040fe40001f61670 */
[----:B------:R-:W-:Y:S02]  /*10f30*/  ISETP.LT.OR P2, PT, R116, 0xa, P2 ;  /* 0x0000000a7400780c */ /* 0x000fe40001741670 */
[----:B0-----:R-:W-:Y:S02]  /*10f40*/  FSEL R40, R12, -INF , !P3 ;  /* 0xff8000000c287808 */ /* 0x001fe40005800000 */
        /* <DEDUP_REMOVED lines=275> */
.L_x_6881:
[----:B------:R-:W-:-:S05]  /*12080*/  IMAD.U32 R119, RZ, RZ, UR24 ;  /* 0x00000018ff777e24 */ /* 0x000fca000f8e00ff */
[----:B------:R-:W-:-:S13]  /*12090*/  ISETP.NE.AND P6, PT, R119, 0x1, PT ;  /* 0x000000017700780c */ /* 0x000fda0003fc5270 */
[----:B------:R-:W0:Y:S02]  /*120a0*/  @P6 LDC.64 R12, c[0x0][0x9e8] ;  /* 0x00027a00ff0c6b82 */ /* 0x000e240000000a00 */
[----:B0-----:R-:W-:-:S05]  /*120b0*/  @P6 IMAD.HI.U32 R12, R115, R12, RZ ;  /* 0x0000000c730c6227 */ /* 0x001fca00078e00ff */
[----:B------:R-:W-:-:S07]  /*120c0*/  @P6 SHF.R.U32.HI R115, RZ, R13, R12 ;  /* 0x0000000dff736219 */ /* 0x000fce000001160c */
.L_x_6882:
[----:B------:R-:W-:Y:S05]  /*120d0*/  BSYNC B0 ;  /* 0x0000000000007941 */ /* 0x000fea0003800000 */
.L_x_6880:
[----:B------:R-:W-:-:S05]  /*120e0*/  IMAD R110, R115, R119, R110 ;  /* 0x00000077736e7224 */ /* 0x000fca00078e026e */
[----:B------:R-:W-:Y:S02]  /*120f0*/  VIADDMNMX R118, R110, R119, R118, PT ;  /* 0x000000776e767246 */ /* 0x000fe40003800176 */
[----:B------:R-:W-:-:S07]  /*12100*/  VIMNMX R117, R117, R110, !PT ;  /* 0x0000006e75757248 */ /* 0x000fce0007fe0100 */
.L_x_6879:
        /* <DEDUP_REMOVED lines=597> */
.L_x_6883:
        /* <DEDUP_REMOVED lines=124> */
.L_x_6866:
[----:B------:R-:W-:Y:S06]  /*14e20*/  BAR.ARV 0x8, 0x180 ;  /* 0x0206000000007b1d */ /* 0x000fec0000002000 */
[----:B------:R-:W-:Y:S05]  /*14e30*/  @!P0 BRA `(.L_x_6885) ;  /* 0x0000000000048947 */ /* 0x000fea0003800000 */
[----:B------:R-:W-:Y:S01]  /*14e40*/  BPT.TRAP 0x1 ;  /* 0x000000040000795c */ /* 0x000fe20000300000 */
.L_x_6885:
[----:B------:R-:W-:Y:S01]  /*14e50*/  ULEA UR4, UR49, UR45, 0x3 ;  /* 0x0000002d31047291 */ /* 0x000fe2000f8e183f */
[----:B------:R-:W-:-:S05]  /*14e60*/  IMAD.U32 R0, RZ, RZ, UR37 ;  /* 0x00000025ff007e24 */ /* 0x000fca000f8e00ff */
[----:B------:R-:W-:-:S04]  /*14e70*/  SHF.L.U32 R0, R0, 0x1f, RZ ;  /* 0x0000001f00007819 */ /* 0x000fc800000006ff */
[----:B------:R0:W1:Y:S01]  /*14e80*/  SYNCS.PHASECHK.TRANS64.TRYWAIT P1, [UR4+0x28850], R0 ;  /* 0x02885000ff0075a7 */ /* 0x0000620008020144 */
[----:B------:R-:W-:Y:S05]  /*14e90*/  @!P0 BRA `(.L_x_6886) ;  /* 0x0000000000048947 */ /* 0x000fea0003800000 */
[----:B------:R-:W-:Y:S01]  /*14ea0*/  BPT.TRAP 0x1 ;  /* 0x000000040000795c */ /* 0x000fe20000300000 */
.L_x_6886:
[----:B-1----:R-:W-:Y:S05]  /*14eb0*/  @P1 BRA `(.L_x_6887) ;  /* 0x0000000000081947 */ /* 0x002fea0003800000 */
[----:B------:R-:W1:Y:S02]  /*14ec0*/  SYNCS.PHASECHK.TRANS64.TRYWAIT P1, [UR4+0x28850], R0 ;  /* 0x02885000ff0075a7 */ /* 0x000e640008020144 */
[----:B-1----:R-:W-:Y:S05]  /*14ed0*/  @!P1 BRA `(.L_x_6888) ;  /* 0x00000094000c9947 */ /* 0x002fea0003800000 */
.L_x_6887:
        /* <DEDUP_REMOVED lines=15> */
[----:B------:R-:W-:Y:S01]  /*14fd0*/  QGMMA.64x128x32.F32.E4M3.E4M3 R120, R204, gdesc[UR4], R120, gsb0 ;  /* 0x01e00004cc787df3 */ /* 0x000fe20008000878 */
[----:B------:R-:W-:Y:S01]  /*14fe0*/  UIADD3 UR6, UR5, 0x2, URZ ;  /* 0x0000000205067890 */ /* 0x000fe2000fffe03f */
[----:B------:R-:W-:Y:S01]  /*14ff0*/  UMOV UR7, 0x80000020 ;  /* 0x8000002000077882 */ /* 0x000fe20000000000 */
[----:B------:R-:W-:Y:S02]  /*15000*/  @UP0 UIMAD UR8, UR8, UR12, URZ ;  /* 0x0000000c080802a4 */ /* 0x000fe4000f8e023f */
[----:B------:R-:W-:Y:S02]  /*15010*/  @UP0 USHF.R.S32.HI UR9, URZ, 0x1f, UR48 ;  /* 0x0000001f3f090899 */ /* 0x000fe40008011430 */
[----:B------:R-:W-:Y:S01]  /*15020*/  @UP0 UIMAD UR8, UR47, UR13, UR8 ;  /* 0x0000000d2f0802a4 */ /* 0x000fe2000f8e0208 */
[----:B------:R-:W-:-:S02]  /*15030*/  WARPGROUP.DEPBAR.LE gsb0, 0x0 ;  /* 0x00008000000079c5 */ /* 0x000fc40000010000 */
[----:B------:R-:W-:-:S06]  /*15040*/  WARPGROUP.ARRIVE ;  /* 0x00000000000079c5 */ /* 0x000fcc0000000000 */
[----:B------:R-:W-:Y:S01]  /*15050*/  QGMMA.64x128x32.F32.E4M3.E4M3 R120, R200, gdesc[UR4], R120, gsb0 ;  /* 0x01e00004c8787df3 */ /* 0x000fe20008000878 */
[----:B------:R-:W-:Y:S01]  /*15060*/  UIADD3 UR6, UR5, 0x200, URZ ;  /* 0x0000020005067890 */ /* 0x000fe2000fffe03f */
[----:B------:R-:W-:Y:S01]  /*15070*/  UMOV UR7, 0x80000020 ;  /* 0x8000002000077882 */ /* 0x000fe20000000000 */
[----:B------:R-:W-:Y:S02]  /*15080*/  WARPGROUP.DEPBAR.LE gsb0, 0x0 ;  /* 0x00008000000079c5 */ /* 0x000fe40000010000 */
[----:B------:R-:W-:-:S07]  /*15090*/  WARPGROUP.ARRIVE ;  /* 0x00000000000079c5 */ /* 0x000fce0000000000 */
[----:B------:R-:W-:Y:S01]  /*150a0*/  QGMMA.64x128x32.F32.E4M3.E4M3 R120, R196, gdesc[UR4], R120, gsb0 ;  /* 0x01e00004c4787df3 */ /* 0x000fe20008000878 */
[----:B------:R-:W-:-:S03]  /*150b0*/  @UP0 UIMAD.WIDE.U32 UR6, UR47, UR12, URZ ;  /* 0x0000000c2f0602a5 */ /* 0x000fc6000f8e003f */
        /* <DEDUP_REMOVED lines=9> */
[----:B------:R-:W-:Y:S01]  /*15150*/  IMAD.U32 R8, RZ, RZ, UR8 ;  /* 0x00000008ff087e24 */ /* 0x000fe2000f8e00ff */
[----:B------:R-:W-:Y:S02]  /*15160*/  UMOV UR7, 0x80000020 ;  /* 0x8000002000077882 */ /* 0x000fe40000000000 */
[----:B------:R-:W-:-:S05]  /*15170*/  IMAD.U32 R9, RZ, RZ, UR9 ;  /* 0x00000009ff097e24 */ /* 0x000fca000f8e00ff */
[----:B------:R2:W3:Y:S01]  /*15180*/  @P1 LDG.E R10, desc[UR50][R8.64] ;  /* 0x00000032080a1981 */ /* 0x0004e2000c1e1900 */
[----:B------:R-:W-:Y:S02]  /*15190*/  WARPGROUP.DEPBAR.LE gsb0, 0x0 ;  /* 0x00008000000079c5 */ /* 0x000fe40000010000 */
[----:B------:R-:W-:-:S06]  /*151a0*/  WARPGROUP.ARRIVE ;  /* 0x00000000000079c5 */ /* 0x000fcc0000000000 */
[----:B------:R-:W-:Y:S01]  /*151b0*/  QGMMA.64x128x32.F32.E4M3.E4M3 R120, R192, gdesc[UR4], R120, gsb0 ;  /* 0x01e00004c0787df3 */ /* 0x000fe20008000878 */
[----:B------:R-:W-:Y:S01]  /*151c0*/  UIADD3 UR6, UR5, 0x400, URZ ;  /* 0x0000040005067890 */ /* 0x000fe2000fffe03f */
[----:B------:R-:W-:Y:S01]  /*151d0*/  UMOV UR7, 0x80000020 ;  /* 0x8000002000077882 */ /* 0x000fe20000000000 */
[----:B01----:R-:W0:Y:S04]  /*151e0*/  SHFL.BFLY PT, R0, R5, 0x2, 0x1f ;  /* 0x0c401f0005007f89 */ /* 0x003e2800000e0000 */
[----:B------:R-:W1:Y:S01]  /*151f0*/  SHFL.BFLY PT, R11, R4, 0x2, 0x1f ;  /* 0x0c401f00040b7f89 */ /* 0x000e6200000e0000 */
[----:B------:R-:W-:Y:S02]  /*15200*/  WARPGROUP.DEPBAR.LE gsb0, 0x0 ;  /* 0x00008000000079c5 */ /* 0x000fe40000010000 */
[----:B------:R-:W-:-:S06]  /*15210*/  WARPGROUP.ARRIVE ;  /* 0x00000000000079c5 */ /* 0x000fcc0000000000 */
[----:B------:R-:W-:Y:S01]  /*15220*/  QGMMA.64x128x32.F32.E4M3.E4M3 R120, R188, gdesc[UR4], R120, gsb0 ;  /* 0x01e00004bc787df3 */ /* 0x000fe20008000878 */
[----:B------:R-:W-:Y:S01]  /*15230*/  UIADD3 UR6, UR5, 0x402, URZ ;  /* 0x0000040205067890 */ /* 0x000fe2000fffe03f */
        /* <DEDUP_REMOVED lines=37> */
.L_x_6889:
        /* <DEDUP_REMOVED lines=74> */
.L_x_6815:
        /* <DEDUP_REMOVED lines=34> */
[----:B------:R-:W-:-:S02]  /*15b50*/  SEL R66, R9, R10, P0 ;  /* 0x0000000a09427207 */ /* 0x000fc40000000000 */
[----:B------:R-:W-:Y:S02]  /*15b60*/  SEL R68, R10, R9, P0 ;  /* 0x000000090a447207 */ /* 0x000fe40000000000 */
[----:B------:R-:W-:Y:S02]  /*15b70*/  SEL R90, R5, R18, P0 ;  /* 0x00000012055a7207 */ /* 0x000fe40000000000 */
[----:B------:R-:W-:Y:S02]  /*15b80*/  SEL R18, R18, R5, P0 ;  /* 0x0000000512127207 */ /* 0x000fe40000000000 */
        /* <DEDUP_REMOVED lines=8> */
[----:B------:R-:W-:Y:S02]  /*15c10*/  LOP3.LUT R5, R8, 0x380, RZ, 0xc0, !PT ;  /* 0x0000038008057812 */ /* 0x000fe400078ec0ff */
[----:B------:R-:W-:-:S02]  /*15c20*/  F2FP.BF16.F32.PACK_AB R35, R140, R35 ;  /* 0x000000238c23723e */ /* 0x000fc400000010ff */
[----:B------:R-:W-:Y:S02]  /*15c30*/  F2FP.BF16.F32.PACK_AB R33, R142, R33 ;  /* 0x000000218e21723e */ /* 0x000fe400000010ff */
[----:B------:R-:W-:Y:S02]  /*15c40*/  F2FP.BF16.F32.PACK_AB R40, R141, R40 ;  /* 0x000000288d28723e */ /* 0x000fe400000010ff */
[----:B------:R-:W-:Y:S02]  /*15c50*/  F2FP.BF16.F32.PACK_AB R34, R143, R34 ;  /* 0x000000228f22723e */ /* 0x000fe400000010ff */
[----:B------:R-:W-:Y:S02]  /*15c60*/  F2FP.BF16.F32.PACK_AB R13, R172, R13 ;  /* 0x0000000dac0d723e */ /* 0x000fe400000010ff */
[----:B------:R-:W-:Y:S02]  /*15c70*/  F2FP.BF16.F32.PACK_AB R14, R173, R14 ;  /* 0x0000000ead0e723e */ /* 0x000fe400000010ff */
[----:B------:R-:W-:-:S02]  /*15c80*/  SEL R32, R32, R31, P0 ;  /* 0x0000001f20207207 */ /* 0x000fc40000000000 */
[C---:B------:R-:W-:Y:S02]  /*15c90*/  IADD3 R12, P6, R8.reuse, 0x20, RZ ;  /* 0x00000020080c7810 */ /* 0x040fe40007fde0ff */
[----:B------:R-:W-:Y:S02]  /*15ca0*/  IADD3 R31, P1, R8, 0x40, RZ ;  /* 0x00000040081f7810 */ /* 0x000fe40007f3e0ff */
[----:B------:R-:W-:Y:S02]  /*15cb0*/  SEL R76, R29, R30, P0 ;  /* 0x0000001e1d4c7207 */ /* 0x000fe40000000000 */
[----:B------:R-:W-:Y:S02]  /*15cc0*/  SHF.R.U64 R5, R5, 0x3, RZ ;  /* 0x0000000305057819 */ /* 0x000fe400000012ff */
[----:B------:R-:W-:Y:S02]  /*15cd0*/  SEL R50, R35, R40, P0 ;  /* 0x0000002823327207 */ /* 0x000fe40000000000 */
[----:B------:R-:W-:-:S02]  /*15ce0*/  SEL R62, R13, R14, P0 ;  /* 0x0000000e0d3e7207 */ /* 0x000fc40000000000 */
[----:B------:R-:W-:Y:S02]  /*15cf0*/  SEL R64, R14, R13, P0 ;  /* 0x0000000d0e407207 */ /* 0x000fe40000000000 */
[----:B------:R-:W-:Y:S02]  /*15d00*/  SEL R74, R33, R34, P0 ;  /* 0x00000022214a7207 */ /* 0x000fe40000000000 */
[----:B------:R-:W-:Y:S01]  /*15d10*/  SEL R30, R30, R29, P0 ;  /* 0x0000001d1e1e7207 */ /* 0x000fe20000000000 */
[----:B------:R-:W-:Y:S01]  /*15d20*/  IMAD.X R29, RZ, RZ, R9, P6 ;  /* 0x000000ffff1d7224 */ /* 0x000fe200030e0609 */
[----:B------:R-:W-:Y:S02]  /*15d30*/  LOP3.LUT R10, R12, 0x380, RZ, 0xc0, !PT ;  /* 0x000003800c0a7812 */ /* 0x000fe400078ec0ff */
[----:B------:R-:W-:Y:S02]  /*15d40*/  SEL R40, R40, R35, P0 ;  /* 0x0000002328287207 */ /* 0x000fe40000000000 */
[----:B------:R-:W-:-:S02]  /*15d50*/  SEL R34, R34, R33, P0 ;  /* 0x0000002122227207 */ /* 0x000fc40000000000 */
[----:B------:R-:W-:Y:S02]  /*15d60*/  LOP3.LUT R14, R31, 0x380, RZ, 0xc0, !PT ;  /* 0x000003801f0e7812 */ /* 0x000fe400078ec0ff */
[C---:B------:R-:W-:Y:S02]  /*15d70*/  IADD3 R33, P2, R8.reuse, 0x60, RZ ;  /* 0x0000006008217810 */ /* 0x040fe40007f5e0ff */
[C---:B------:R-:W-:Y:S02]  /*15d80*/  IADD3 R92, P3, R8.reuse, 0x4000, RZ ;  /* 0x00004000085c7810 */ /* 0x040fe40007f7e0ff */
[C---:B------:R-:W-:Y:S02]  /*15d90*/  IADD3 R35, P4, R8.reuse, 0x4020, RZ ;  /* 0x0000402008237810 */ /* 0x040fe40007f9e0ff */
[C---:B------:R-:W-:Y:S02]  /*15da0*/  IADD3 R37, P5, R8.reuse, 0x4040, RZ ;  /* 0x0000404008257810 */ /* 0x040fe40007fbe0ff */
[----:B------:R-:W-:-:S02]  /*15db0*/  IADD3 R94, P6, R8, 0x4060, RZ ;  /* 0x00004060085e7810 */ /* 0x000fc40007fde0ff */
[----:B------:R-:W-:Y:S01]  /*15dc0*/  LOP3.LUT R8, R5, R8, RZ, 0x3c, !PT ;  /* 0x0000000805087212 */ /* 0x000fe200078e3cff */
[--C-:B------:R-:W-:Y:S01]  /*15dd0*/  IMAD.X R13, RZ, RZ, R9.reuse, P5 ;  /* 0x000000ffff0d7224 */ /* 0x100fe200028e0609 */
[----:B------:R-:W-:Y:S01]  /*15de0*/  F2FP.BF16.F32.PACK_AB R27, R156, R27 ;  /* 0x0000001b9c1b723e */ /* 0x000fe200000010ff */
[----:B------:R-:W-:Y:S01]  /*15df0*/  IMAD.X R11, RZ, RZ, R9, P6 ;  /* 0x000000ffff0b7224 */ /* 0x000fe200030e0609 */
[----:B------:R-:W-:Y:S02]  /*15e00*/  F2FP.BF16.F32.PACK_AB R25, R158, R25 ;  /* 0x000000199e19723e */ /* 0x000fe400000010ff */
[----:B------:R-:W-:Y:S02]  /*15e10*/  F2FP.BF16.F32.PACK_AB R28, R157, R28 ;  /* 0x0000001c9d1c723e */ /* 0x000fe400000010ff */
[----:B------:R-:W-:Y:S02]  /*15e20*/  F2FP.BF16.F32.PACK_AB R26, R159, R26 ;  /* 0x0000001a9f1a723e */ /* 0x000fe400000010ff */
[----:B------:R-:W-:-:S02]  /*15e30*/  F2FP.BF16.F32.PACK_AB R15, R166, R15 ;  /* 0x0000000fa60f723e */ /* 0x000fc400000010ff */
[----:B------:R-:W-:Y:S02]  /*15e40*/  F2FP.BF16.F32.PACK_AB R20, R167, R20 ;  /* 0x00000014a714723e */ /* 0x000fe400000010ff */
[----:B------:R-:W-:Y:S02]  /*15e50*/  SHF.R.U64 R5, R10, 0x3, RZ ;  /* 0x000000030a057819 */ /* 0x000fe400000012ff */
        /* <DEDUP_REMOVED lines=11> */
[----:B------:R-:W-:Y:S02]  /*15f10*/  LOP3.LUT R28, R5, R12, RZ, 0x3c, !PT ;  /* 0x0000000c051c7212 */ /* 0x000fe400078e3cff */
[----:B------:R-:W-:-:S02]  /*15f20*/  LOP3.LUT R26, R10, R31, RZ, 0x3c, !PT ;  /* 0x0000001f0a1a7212 */ /* 0x000fc400078e3cff */
[----:B------:R-:W-:Y:S02]  /*15f30*/  LOP3.LUT R5, R92, 0x380, RZ, 0xc0, !PT ;  /* 0x000003805c057812 */ /* 0x000fe400078ec0ff */
[----:B------:R-:W-:Y:S02]  /*15f40*/  LOP3.LUT R10, R35, 0x380, RZ, 0xc0, !PT ;  /* 0x00000380230a7812 */ /* 0x000fe400078ec0ff */
[----:B------:R-:W-:Y:S02]  /*15f50*/  LOP3.LUT R12, R37, 0x380, RZ, 0xc0, !PT ;  /* 0x00000380250c7812 */ /* 0x000fe400078ec0ff */
[----:B------:R-:W-:Y:S02]  /*15f60*/  LOP3.LUT R31, R94, 0x380, RZ, 0xc0, !PT ;  /* 0x000003805e1f7812 */ /* 0x000fe400078ec0ff */
[----:B------:R-:W-:Y:S02]  /*15f70*/  F2FP.BF16.F32.PACK_AB R21, R164, R21 ;  /* 0x00000015a415723e */ /* 0x000fe400000010ff */
[----:B------:R-:W-:-:S02]  /*15f80*/  F2FP.BF16.F32.PACK_AB R24, R165, R24 ;  /* 0x00000018a518723e */ /* 0x000fc400000010ff */
[----:B------:R-:W-:Y:S02]  /*15f90*/  SHF.R.U64 R14, R20, 0x3, RZ ;  /* 0x00000003140e7819 */ /* 0x000fe400000012ff */
[----:B------:R-:W-:Y:S02]  /*15fa0*/  F2FP.BF16.F32.PACK_AB R47, R124, R47 ;  /* 0x0000002f7c2f723e */ /* 0x000fe400000010ff */
[----:B------:R-:W-:Y:S02]  /*15fb0*/  F2FP.BF16.F32.PACK_AB R48, R125, R48 ;  /* 0x000000307d30723e */ /* 0x000fe400000010ff */
[----:B------:R-:W-:Y:S02]  /*15fc0*/  F2FP.BF16.F32.PACK_AB R43, R132, R43 ;  /* 0x0000002b842b723e */ /* 0x000fe400000010ff */
[----:B------:R-:W-:Y:S02]  /*15fd0*/  F2FP.BF16.F32.PACK_AB R44, R133, R44 ;  /* 0x0000002c852c723e */ /* 0x000fe400000010ff */
[----:B------:R-:W-:-:S02]  /*15fe0*/  SHF.R.U64 R5, R5, 0x3, RZ ;  /* 0x0000000305057819 */ /* 0x000fc400000012ff */
[----:B------:R-:W-:Y:S02]  /*15ff0*/  SHF.R.U64 R10, R10, 0x3, RZ ;  /* 0x000000030a0a7819 */ /* 0x000fe400000012ff */
[----:B------:R-:W-:Y:S02]  /*16000*/  F2FP.BF16.F32.PACK_AB R45, R126, R45 ;  /* 0x0000002d7e2d723e */ /* 0x000fe400000010ff */
[----:B------:R-:W-:Y:S02]  /*16010*/  F2FP.BF16.F32.PACK_AB R46, R127, R46 ;  /* 0x0000002e7f2e723e */ /* 0x000fe400000010ff */
[----:B------:R-:W-:Y:S02]  /*16020*/  F2FP.BF16.F32.PACK_AB R41, R134, R41 ;  /* 0x000000298629723e */ /* 0x000fe400000010ff */
[----:B------:R-:W-:Y:S02]  /*16030*/  F2FP.BF16.F32.PACK_AB R42, R135, R42 ;  /* 0x0000002a872a723e */ /* 0x000fe400000010ff */
[----:B------:R-:W-:-:S02]  /*16040*/  SHF.R.U64 R12, R12, 0x3, RZ ;  /* 0x000000030c0c7819 */ /* 0x000fc400000012ff */
[----:B------:R-:W-:Y:S02]  /*16050*/  SHF.R.U64 R31, R31, 0x3, RZ ;  /* 0x000000031f1f7819 */ /* 0x000fe400000012ff */
[----:B------:R-:W-:Y:S02]  /*16060*/  SEL R58, R21, R24, P0 ;  /* 0x00000018153a7207 */ /* 0x000fe40000000000 */
[----:B------:R-:W-:Y:S01]  /*16070*/  SEL R60, R24, R21, P0 ;  /* 0x00000015183c7207 */ /* 0x000fe20000000000 */
[----:B------:R-:W-:Y:S01]  /*16080*/  IMAD.X R21, RZ, RZ, R9, P3 ;  /* 0x000000ffff157224 */ /* 0x000fe200018e0609 */
[----:B------:R-:W-:Y:S02]  /*16090*/  LOP3.LUT R24, R14, R33, RZ, 0x3c, !PT ;  /* 0x000000210e187212 */ /* 0x000fe400078e3cff */
[----:B------:R-:W-:Y:S02]  /*160a0*/  SEL R36, R47, R48, P0 ;  /* 0x000000302f247207 */ /* 0x000fe40000000000 */
[----:B------:R-:W-:-:S02]  /*160b0*/  SEL R38, R43, R44, P0 ;  /* 0x0000002c2b267207 */ /* 0x000fc40000000000 */
[----:B------:R-:W-:Y:S02]  /*160c0*/  LOP3.LUT R20, R5, R92, RZ, 0x3c, !PT ;  /* 0x0000005c05147212 */ /* 0x000fe400078e3cff */
[----:B------:R-:W-:Y:S02]  /*160d0*/  LOP3.LUT R14, R10, R35, RZ, 0x3c, !PT ;  /* 0x000000230a0e7212 */ /* 0x000fe400078e3cff */
[----:B------:R-:W-:Y:S02]  /*160e0*/  SEL R48, R48, R47, P0 ;  /* 0x0000002f30307207 */ /* 0x000fe40000000000 */
[----:B------:R-:W-:Y:S02]  /*160f0*/  SEL R44, R44, R43, P0 ;  /* 0x0000002b2c2c7207 */ /* 0x000fe40000000000 */
[----:B------:R-:W-:Y:S02]  /*16100*/  SEL R70, R45, R46, P0 ;  /* 0x0000002e2d467207 */ /* 0x000fe40000000000 */
[----:B------:R-:W-:-:S02]  /*16110*/  SEL R72, R41, R42, P0 ;  /* 0x0000002a29487207 */ /* 0x000fc40000000000 */
[----:B------:R-:W-:Y:S02]  /*16120*/  LOP3.LUT R12, R12, R37, RZ, 0x3c, !PT ;  /* 0x000000250c0c7212 */ /* 0x000fe400078e3cff */
[----:B------:R-:W-:Y:S02]  /*16130*/  LOP3.LUT R10, R31, R94, RZ, 0x3c, !PT ;  /* 0x0000005e1f0a7212 */ /* 0x000fe400078e3cff */
[----:B------:R-:W-:Y:S02]  /*16140*/  SEL R46, R46, R45, P0 ;  /* 0x0000002d2e2e7207 */ /* 0x000fe40000000000 */
[----:B------:R-:W-:Y:S02]  /*16150*/  SEL R42, R42, R41, P0 ;  /* 0x000000292a2a7207 */ /* 0x000fe40000000000 */
        /* <DEDUP_REMOVED lines=8> */
[----:B------:R-:W-:Y:S02]  /*161e0*/  PLOP3.LUT P2, PT, PT, PT, UP0, 0x80, 0x0 ;  /* 0x000000000000781c */ /* 0x000fe40003f4f008 */
[----:B--2---:R-:W-:Y:S01]  /*161f0*/  LOP3.LUT R5, R17, 0x2, RZ, 0x3c, !PT ;  /* 0x0000000211057812 */ /* 0x004fe200078e3cff */
[----:B------:R-:W-:Y:S04]  /*16200*/  SHFL.IDX PT, R36, R36, R17, 0x1c1f ;  /* 0x001c1f1124247589 */ /* 0x000fe800000e0000 */
[----:B------:R-:W-:Y:S04]  /*16210*/  SHFL.IDX PT, R38, R38, R17, 0x1c1f ;  /* 0x001c1f1126267589 */ /* 0x000fe800000e0000 */
[----:B------:R-:W-:Y:S04]  /*16220*/  SHFL.IDX PT, R50, R50, R17, 0x1c1f ;  /* 0x001c1f1132327589 */ /* 0x000fe800000e0000 */
[----:B------:R-:W-:Y:S04]  /*16230*/  SHFL.IDX PT, R52, R52, R17, 0x1c1f ;  /* 0x001c1f1134347589 */ /* 0x000fe800000e0000 */
[----:B------:R-:W0:Y:S04]  /*16240*/  SHFL.IDX PT, R9, R48, R5, 0x1c1f ;  /* 0x001c1f0530097589 */ /* 0x000e2800000e0000 */
        /* <DEDUP_REMOVED lines=14> */
[----:B------:R-:W1:Y:S01]  /*16330*/  SHFL.IDX PT, R29, R34, R5, 0x1c1f ;  /* 0x001c1f05221d7589 */ /* 0x000e6200000e0000 */
[----:B---3--:R-:W-:-:S03]  /*16340*/  SEL R28, R52, R15, P0 ;  /* 0x0000000f341c7207 */ /* 0x008fc60000000000 */
[----:B------:R-:W-:Y:S04]  /*16350*/  SHFL.IDX PT, R76, R76, R17, 0x1c1f ;  /* 0x001c1f114c4c7589 */ /* 0x000fe800000e0000 */
[----:B------:R2:W3:Y:S04]  /*16360*/  SHFL.IDX PT, R31, R30, R5, 0x1c1f ;  /* 0x001c1f051e1f7589 */ /* 0x0004e800000e0000 */
[----:B------:R-:W-:Y:S01]  /*16370*/  SHFL.IDX PT, R54, R54, R17, 0x1c1f ;  /* 0x001c1f1136367589 */ /* 0x000fe200000e0000 */
[----:B----4-:R-:W-:Y:S02]  /*16380*/  SEL R9, R70, R25, P0 ;  /* 0x0000001946097207 */ /* 0x010fe40000000000 */
[----:B------:R-:W-:Y:S01]  /*16390*/  SEL R11, R25, R70, P0 ;  /* 0x00000046190b7207 */ /* 0x000fe20000000000 */
[----:B------:R-:W-:Y:S01]  /*163a0*/  SHFL.IDX PT, R78, R78, R17, 0x1c1f ;  /* 0x001c1f114e4e7589 */ /* 0x000fe200000e0000 */
[----:B0-----:R-:W-:-:S02]  /*163b0*/  SEL R13, R72, R27, P0 ;  /* 0x0000001b480d7207 */ /* 0x001fc40000000000 */
[----:B--2---:R-:W-:Y:S01]  /*163c0*/  SEL R30, R15, R52, P0 ;  /* 0x000000340f1e7207 */ /* 0x004fe20000000000 */
[----:B------:R-:W0:Y:S01]  /*163d0*/  SHFL.IDX PT, R21, R56, R5, 0x1c1f ;  /* 0x001c1f0538157589 */ /* 0x000e2200000e0000 */
[----:B------:R-:W-:-:S03]  /*163e0*/  SEL R15, R27, R72, P0 ;  /* 0x000000481b0f7207 */ /* 0x000fc60000000000 */
[----:B------:R-:W2:Y:S01]  /*163f0*/  SHFL.IDX PT, R55, R80, R5, 0x1c1f ;  /* 0x001c1f0550377589 */ /* 0x000ea200000e0000 */
[----:B-1----:R-:W-:Y:S02]  /*16400*/  SEL R25, R74, R29, P0 ;  /* 0x0000001d4a197207 */ /* 0x002fe40000000000 */
[----:B------:R-:W-:Y:S01]  /*16410*/  SEL R27, R29, R74, P0 ;  /* 0x0000004a1d1b7207 */ /* 0x000fe20000000000 */
[----:B------:R-:W-:Y:S04]  /*16420*/  SHFL.IDX PT, R58, R58, R17, 0x1c1f ;  /* 0x001c1f113a3a7589 */ /* 0x000fe800000e0000 */
[----:B------:R-:W-:Y:S01]  /*16430*/  SHFL.IDX PT, R82, R82, R17, 0x1c1f ;  /* 0x001c1f1152527589 */ /* 0x000fe200000e0000 */
[----:B---3--:R-:W-:Y:S02]  /*16440*/  SEL R29, R76, R31, P0 ;  /* 0x0000001f4c1d7207 */ /* 0x008fe40000000000 */
[----:B------:R-:W-:Y:S01]  /*16450*/  SEL R31, R31, R76, P0 ;  /* 0x0000004c1f1f7207 */ /* 0x000fe20000000000 */
[----:B------:R-:W1:Y:S04]  /*16460*/  SHFL.IDX PT, R33, R60, R5, 0x1c1f ;  /* 0x001c1f053c217589 */ /* 0x000e6800000e0000 */
[----:B------:R-:W3:Y:S04]  /*16470*/  SHFL.IDX PT, R59, R84, R5, 0x1c1f ;  /* 0x001c1f05543b7589 */ /* 0x000ee800000e0000 */
[----:B------:R-:W-:Y:S01]  /*16480*/  SHFL.IDX PT, R62, R62, R17, 0x1c1f ;  /* 0x001c1f113e3e7589 */ /* 0x000fe200000e0000 */
[----:B0-----:R-:W-:-:S02]  /*16490*/  SEL R52, R54, R21, P0 ;  /* 0x0000001536347207 */ /* 0x001fc40000000000 */
[----:B------:R-:W-:Y:S01]  /*164a0*/  SEL R54, R21, R54, P0 ;  /* 0x0000003615367207 */ /* 0x000fe20000000000 */
[----:B------:R-:W-:Y:S01]  /*164b0*/  SHFL.IDX PT, R86, R86, R17, 0x1c1f ;  /* 0x001c1f1156567589 */ /* 0x000fe200000e0000 */
[----:B--2---:R-:W-:Y:S02]  /*164c0*/  SEL R53, R78, R55, P0 ;  /* 0x000000374e357207 */ /* 0x004fe40000000000 */
[----:B------:R-:W-:Y:S01]  /*164d0*/  SEL R55, R55, R78, P0 ;  /* 0x0000004e37377207 */ /* 0x000fe20000000000 */
[----:B------:R-:W0:Y:S04]  /*164e0*/  SHFL.IDX PT, R35, R64, R5, 0x1c1f ;  /* 0x001c1f0540237589 */ /* 0x000e2800000e0000 */
[----:B------:R-:W2:Y:S01]  /*164f0*/  SHFL.IDX PT, R63, R88, R5, 0x1c1f ;  /* 0x001c1f05583f7589 */ /* 0x000ea200000e0000 */
[----:B------:R-:W-:Y:S01]  /*16500*/  BAR.SYNC.DEFER_BLOCKING 0x1, 0x100 ;  /* 0x0044000000007b1d */ /* 0x000fe20000010000 */
[----:B-1----:R-:W-:-:S02]  /*16510*/  SEL R56, R58, R33, P0 ;  /* 0x000000213a387207 */ /* 0x002fc40000000000 */
[----:B------:R-:W-:Y:S02]  /*16520*/  SEL R58, R33, R58, P0 ;  /* 0x0000003a213a7207 */ /* 0x000fe40000000000 */
[----:B---3--:R-:W-:Y:S02]  /*16530*/  SEL R57, R82, R59, P0 ;  /* 0x0000003b52397207 */ /* 0x008fe40000000000 */
[----:B------:R-:W-:Y:S01]  /*16540*/  SEL R59, R59, R82, P0 ;  /* 0x000000523b3b7207 */ /* 0x000fe20000000000 */
[----:B------:R-:W-:Y:S04]  /*16550*/  SHFL.IDX PT, R66, R66, R17, 0x1c1f ;  /* 0x001c1f1142427589 */ /* 0x000fe800000e0000 */
[----:B------:R-:W-:Y:S04]  /*16560*/  SHFL.IDX PT, R90, R90, R17, 0x1c1f ;  /* 0x001c1f115a5a7589 */ /* 0x000fe800000e0000 */
[----:B------:R-:W1:Y:S01]  /*16570*/  SHFL.IDX PT, R37, R68, R5, 0x1c1f ;  /* 0x001c1f0544257589 */ /* 0x000e6200000e0000 */
[----:B0-----:R-:W-:-:S02]  /*16580*/  SEL R60, R62, R35, P0 ;  /* 0x000000233e3c7207 */ /* 0x001fc40000000000 */
[----:B------:R-:W-:Y:S01]  /*16590*/  SEL R62, R35, R62, P0 ;  /* 0x0000003e233e7207 */ /* 0x000fe20000000000 */
[----:B------:R0:W3:Y:S01]  /*165a0*/  SHFL.IDX PT, R67, R18, R5, 0x1c1f ;  /* 0x001c1f0512437589 */ /* 0x0000e200000e0000 */
[----:B--2---:R-:W-:Y:S02]  /*165b0*/  SEL R61, R86, R63, P0 ;  /* 0x0000003f563d7207 */ /* 0x004fe40000000000 */
[----:B------:R-:W-:Y:S01]  /*165c0*/  SEL R63, R63, R86, P0 ;  /* 0x000000563f3f7207 */ /* 0x000fe20000000000 */
[----:B------:R2:W-:Y:S04]  /*165d0*/  STSM.16.M88.4 [R51], R8 ;  /* 0x0000000833007844 */ /* 0x0005e80000000200 */
[----:B------:R4:W-:Y:S01]  /*165e0*/  STSM.16.M88.4 [R49], R12 ;  /* 0x0000000c31007844 */ /* 0x0009e20000000200 */
[----:B------:R-:W-:Y:S01]  /*165f0*/  UMOV UR4, URZ ;  /* 0x0000003f00047c82 */ /* 0x000fe20008000000 */
[----:B------:R-:W-:Y:S01]  /*16600*/  ULDC UR8, c[0x0][0xa88] ;  /* 0x0002a20000087ab9 */ /* 0x000fe20000000800 */
[----:B0-----:R-:W0:Y:S01]  /*16610*/  LDC R18, c[0x0][0xbe8] ;  /* 0x0002fa00ff127b82 */ /* 0x001e220000000800 */
[----:B------:R0:W-:Y:S04]  /*16620*/  STSM.16.M88.4 [R47], R24 ;  /* 0x000000182f007844 */ /* 0x0001e80000000200 */
[----:B------:R0:W-:Y:S01]  /*16630*/  STSM.16.M88.4 [R45], R28 ;  /* 0x0000001c2d007844 */ /* 0x0001e20000000200 */
[----:B-1----:R-:W-:-:S03]  /*16640*/  SEL R64, R66, R37, P0 ;  /* 0x0000002542407207 */ /* 0x002fc60000000000 */
[----:B------:R1:W-:Y:S01]  /*16650*/  STSM.16.M88.4 [R43], R52 ;  /* 0x000000342b007844 */ /* 0x0003e20000000200 */
[----:B------:R-:W-:Y:S01]  /*16660*/  SEL R66, R37, R66, P0 ;  /* 0x0000004225427207 */ /* 0x000fe20000000000 */
[----:B--2---:R-:W-:Y:S01]  /*16670*/  IMAD.U32 R8, RZ, RZ, UR6 ;  /* 0x00000006ff087e24 */ /* 0x004fe2000f8e00ff */
[----:B---3--:R-:W-:Y:S01]  /*16680*/  SEL R65, R90, R67, P0 ;  /* 0x000000435a417207 */ /* 0x008fe20000000000 */
[----:B------:R1:W-:Y:S01]  /*16690*/  STSM.16.M88.4 [R41], R56 ;  /* 0x0000003829007844 */ /* 0x0003e20000000200 */
[----:B------:R-:W-:Y:S01]  /*166a0*/  SEL R67, R67, R90, P0 ;  /* 0x0000005a43437207 */ /* 0x000fe20000000000 */
[----:B------:R-:W-:Y:S01]  /*166b0*/  IMAD.U32 R9, RZ, RZ, UR7 ;  /* 0x00000007ff097e24 */ /* 0x000fe2000f8e00ff */
[----:B------:R-:W-:Y:S01]  /*166c0*/  ULDC.64 UR6, c[0x0][0xc08] ;  /* 0x0003020000067ab9 */ /* 0x000fe20000000a00 */
[----:B------:R1:W-:Y:S04]  /*166d0*/  STSM.16.M88.4 [R39], R60 ;  /* 0x0000003c27007844 */ /* 0x0003e80000000200 */
[----:B------:R1:W-:Y:S01]  /*166e0*/  STSM.16.M88.4 [R20], R64 ;  /* 0x0000004014007844 */ /* 0x0003e20000000200 */
[----:B------:R-:W-:Y:S06]  /*166f0*/  BAR.SYNC.DEFER_BLOCKING 0x1, 0x100 ;  /* 0x0044000000007b1d */ /* 0x000fec0000010000 */
[----:B------:R-:W2:Y:S01]  /*16700*/  @P2 LDG.E R5, desc[UR50][R8.64] ;  /* 0x0000003208052981 */ /* 0x000ea2000c1e1900 */
[----:B------:R-:W-:Y:S01]  /*16710*/  UISETP.NE.U32.AND UP1, UPT, UR6, URZ, UPT ;  /* 0x0000003f0600728c */ /* 0x000fe2000bf25070 */
[----:B0-----:R-:W-:-:S03]  /*16720*/  ISETP.NE.AND P1, PT, R18, 0x1, PT ;  /* 0x000000011200780c */ /* 0x001fc60003f25270 */
[----:B------:R-:W-:-:S06]  /*16730*/  UISETP.NE.AND.EX UP1, UPT, UR7, URZ, UPT, UP1 ;  /* 0x0000003f0700728c */ /* 0x000fcc000bf25310 */
[----:B------:R-:W-:-:S04]  /*16740*/  PLOP3.LUT P0, PT, PT, PT, UP1, 0x80, 0x0 ;  /* 0x000000000000781c */ /* 0x000fc80003f0f018 */
[----:B------:R-:W0:Y:S01]  /*16750*/  @P1 LDC R10, c[0x0][0xbec] ;  /* 0x0002fb00ff0a1b82 */ /* 0x000e220000000800 */
[----:B------:R-:W-:Y:S02]  /*16760*/  @UP1 ULDC.64 UR6, c[0x0][0xc08] ;  /* 0x0003020000061ab9 */ /* 0x000fe40000000a00 */
[----:B------:R-:W-:-:S05]  /*16770*/  @UP1 UIMAD.WIDE UR6, UR40, 0x4, UR6 ;  /* 0x00000004280618a5 */ /* 0x000fca000f8e0206 */
[----:B----4-:R-:W3:Y:S01]  /*16780*/  @P1 LDC R12, c[0x0][0xbf0] ;  /* 0x0002fc00ff0c1b82 */ /* 0x010ee20000000800 */
[----:B------:R-:W-:Y:S02]  /*16790*/  IMAD.U32 R14, RZ, RZ, UR6 ;  /* 0x00000006ff0e7e24 */ /* 0x000fe4000f8e00ff */
[----:B------:R-:W-:Y:S01]  /*167a0*/  IMAD.U32 R15, RZ, RZ, UR7 ;  /* 0x00000007ff0f7e24 */ /* 0x000fe2000f8e00ff */
[----:B--2---:R-:W-:Y:S01]  /*167b0*/  @P2 R2UR UR4, R5 ;  /* 0x00000000050422ca */ /* 0x004fe200000e0000 */
[----:B------:R-:W-:-:S06]  /*167c0*/  IMAD.U32 R5, RZ, RZ, UR8 ;  /* 0x00000008ff057e24 */ /* 0x000fcc000f8e00ff */
[----:B------:R1:W5:Y:S01]  /*167d0*/  @P0 LDG.E R5, desc[UR50][R14.64] ;  /* 0x000000320e050981 */ /* 0x000362000c1e1900 */
[----:B0--3--:R-:W-:Y:S07]  /*167e0*/  @P0 BRA `(.L_x_6892) ;  /* 0x0000000000100947 */ /* 0x009fee0003800000 */
[----:B------:R-:W-:Y:S05]  /*167f0*/  @!P2 BRA `(.L_x_6892) ;  /* 0x00000000000ca947 */ /* 0x000fea0003800000 */
[----:B-1----:R-:W2:Y:S04]  /*16800*/  LDG.E R14, desc[UR50][R8.64] ;  /* 0x00000032080e7981 */ /* 0x002ea8000c1e1900 */
[----:B-----5:R-:W2:Y:S02]  /*16810*/  LDG.E R5, desc[UR50][R8.64+0x4] ;  /* 0x0000043208057981 */ /* 0x020ea4000c1e1900 */
[----:B--2---:R-:W-:-:S07]  /*16820*/  IMAD.IADD R5, R5, 0x1, -R14 ;  /* 0x0000000105057824 */ /* 0x004fce00078e0a0e */
.L_x_6892:
        /* <DEDUP_REMOVED lines=39> */
[----:B------:R-:W-:Y:S01]  /*16aa0*/  SHF.R.U64 R24, R24, 0x3, RZ ;  /* 0x0000000318187819 */ /* 0x000fe200000012ff */
[----:B-1----:R-:W-:Y:S01]  /*16ab0*/  IMAD R15, R11, UR9, R10 ;  /* 0x000000090b0f7c24 */ /* 0x002fe2000f8e020a */
[----:B------:R-:W-:Y:S01]  /*16ac0*/  LOP3.LUT R12, R12, R13, RZ, 0x3c, !PT ;  /* 0x0000000d0c0c7212 */ /* 0x000fe200078e3cff */
[----:B------:R-:W-:Y:S01]  /*16ad0*/  ULDC.64 UR8, c[0x0][0xb50] ;  /* 0x0002d40000087ab9 */ /* 0x000fe20000000a00 */
[----:B------:R-:W-:Y:S01]  /*16ae0*/  IADD3 R11, P2, R6, 0x3000, RZ ;  /* 0x00003000060b7810 */ /* 0x000fe20007f5e0ff */
[----:B------:R-:W-:Y:S01]  /*16af0*/  IMAD.IADD R13, R9, 0x1, R15 ;  /* 0x00000001090d7824 */ /* 0x000fe200078e020f */
[----:B------:R-:W-:Y:S01]  /*16b00*/  LEA R15, P4, R8, UR8, 0x2 ;  /* 0x00000008080f7c11 */ /* 0x000fe2000f8810ff */
[----:B------:R-:W-:Y:S01]  /*16b10*/  VIADD R10, R26, 0x8 ;  /* 0x000000081a0a7836 */ /* 0x000fe20000000000 */
[----:B------:R-:W-:Y:S01]  /*16b20*/  LOP3.LUT R24, R24, R25, RZ, 0x3c, !PT ;  /* 0x0000001918187212 */ /* 0x000fe200078e3cff */
[----:B------:R-:W-:Y:S01]  /*16b30*/  IMAD.X R25, RZ, RZ, R7, P0 ;  /* 0x000000ffff197224 */ /* 0x000fe200000e0607 */
[----:B------:R-:W-:Y:S01]  /*16b40*/  LEA.HI.X R17, R8, UR9, R13, 0x2, P4 ;  /* 0x0000000908117c11 */ /* 0x000fe2000a0f140d */
[----:B------:R-:W-:Y:S01]  /*16b50*/  SHFL.IDX PT, R20, R15, RZ, 0x1c1f ;  /* 0x001c1fff0f147589 */ /* 0x000fe200000e0000 */
[----:B------:R-:W-:Y:S01]  /*16b60*/  LOP3.LUT R9, R11, 0x380, RZ, 0xc0, !PT ;  /* 0x000003800b097812 */ /* 0x000fe200078ec0ff */
[--C-:B------:R-:W-:Y:S01]  /*16b70*/  IMAD.X R13, RZ, RZ, R7.reuse, P3 ;  /* 0x000000ffff0d7224 */ /* 0x100fe200018e0607 */
[----:B------:R-:W-:Y:S01]  /*16b80*/  LOP3.LUT P0, RZ, R211, 0x3, RZ, 0xc0, !PT ;  /* 0x00000003d3ff7812 */ /* 0x000fe2000780c0ff */
[----:B------:R-:W0:Y:S01]  /*16b90*/  SHFL.IDX PT, R21, R17, RZ, 0x1c1f ;  /* 0x001c1fff11157589 */ /* 0x000e2200000e0000 */
[----:B------:R-:W-:Y:S01]  /*16ba0*/  SHF.R.U64 R8, R9, 0x3, RZ ;  /* 0x0000000309087819 */ /* 0x000fe200000012ff */
[----:B------:R-:W-:Y:S01]  /*16bb0*/  IMAD.X R9, RZ, RZ, R7, P2 ;  /* 0x000000ffff097224 */ /* 0x000fe200010e0607 */
[----:B------:R-:W-:Y:S01]  /*16bc0*/  ISETP.GE.OR P2, PT, R26, R51, P0 ;  /* 0x000000331a00720c */ /* 0x000fe20000746670 */
[----:B------:R-:W-:Y:S01]  /*16bd0*/  SHFL.IDX PT, R48, R15, 0x1, 0x1c1f ;  /* 0x003c1f000f307f89 */ /* 0x000fe200000e0000 */
[----:B------:R-:W-:-:S02]  /*16be0*/  IADD3 R14, P3, R6, 0x7000, RZ ;  /* 0x00007000060e7810 */ /* 0x000fc40007f7e0ff */
[----:B------:R-:W-:Y:S01]  /*16bf0*/  ISETP.GE.OR P0, PT, R10, R51, P0 ;  /* 0x000000330a00720c */ /* 0x000fe20000706670 */
[----:B------:R-:W1:Y:S01]  /*16c00*/  SHFL.IDX PT, R49, R17, 0x1, 0x1c1f ;  /* 0x003c1f0011317f89 */ /* 0x000e6200000e0000 */
[----:B------:R-:W-:Y:S01]  /*16c10*/  LOP3.LUT R5, R14, 0x380, RZ, 0xc0, !PT ;  /* 0x000003800e057812 */ /* 0x000fe200078ec0ff */
[----:B------:R-:W-:Y:S01]  /*16c20*/  UIMAD UR8, UR7, UR10, URZ ;  /* 0x0000000a070872a4 */ /* 0x000fe2000f8e023f */
[C---:B------:R-:W-:Y:S01]  /*16c30*/  IADD3 R45, P6, R6.reuse, 0x4000, RZ ;  /* 0x00004000062d7810 */ /* 0x040fe20007fde0ff */
[----:B------:R-:W-:Y:S01]  /*16c40*/  IMAD.X R33, RZ, RZ, R7, P3 ;  /* 0x000000ffff217224 */ /* 0x000fe200018e0607 */
[----:B------:R-:W-:Y:S02]  /*16c50*/  SHF.R.U64 R5, R5, 0x3, RZ ;  /* 0x0000000305057819 */ /* 0x000fe400000012ff */
[----:B------:R-:W-:Y:S02]  /*16c60*/  IADD3 R41, P5, R6, 0x5000, RZ ;  /* 0x0000500006297810 */ /* 0x000fe40007fbe0ff */
[----:B------:R-:W-:-:S02]  /*16c70*/  LOP3.LUT R32, R5, R14, RZ, 0x3c, !PT ;  /* 0x0000000e05207212 */ /* 0x000fc400078e3cff */
[----:B------:R-:W2:Y:S01]  /*16c80*/  @P1 LDC R5, c[0x0][0xbf0] ;  /* 0x0002fc00ff051b82 */ /* 0x000ea20000000800 */
[----:B------:R-:W-:Y:S02]  /*16c90*/  IADD3 R37, P4, R6, 0x6000, RZ ;  /* 0x0000600006257810 */ /* 0x000fe40007f9e0ff */
[----:B------:R-:W-:Y:S01]  /*16ca0*/  LOP3.LUT R8, R8, R11, RZ, 0x3c, !PT ;  /* 0x0000000b08087212 */ /* 0x000fe200078e3cff */
[----:B0-----:R0:W-:Y:S01]  /*16cb0*/  @!P2 ST.E desc[UR50][R20.64], R3 ;  /* 0x000000031400a985 */ /* 0x0011e2000c101932 */
[----:B------:R-:W-:Y:S01]  /*16cc0*/  UIMAD.WIDE.U32 UR6, UR4, UR10, URZ ;  /* 0x0000000a040672a5 */ /* 0x000fe2000f8e003f */
[----:B------:R-:W-:Y:S01]  /*16cd0*/  LOP3.LUT R11, R6, 0x380, RZ, 0xc0, !PT ;  /* 0x00000380060b7812 */ /* 0x000fe200078ec0ff */
[----:B------:R-:W-:Y:S01]  /*16ce0*/  UIMAD UR8, UR4, UR11, UR8 ;  /* 0x0000000b040872a4 */ /* 0x000fe2000f8e0208 */
[----:B------:R-:W-:Y:S02]  /*16cf0*/  LOP3.LUT R44, R45, 0x380, RZ, 0xc0, !PT ;  /* 0x000003802d2c7812 */ /* 0x000fe400078ec0ff */
[----:B------:R-:W-:Y:S01]  /*16d00*/  ULDC.64 UR10, c[0x0][0xae8] ;  /* 0x0002ba00000a7ab9 */ /* 0x000fe20000000a00 */
[----:B------:R-:W-:Y:S01]  /*16d10*/  LOP3.LUT R40, R41, 0x380, RZ, 0xc0, !PT ;  /* 0x0000038029287812 */ /* 0x000fe200078ec0ff */
[----:B-1----:R1:W-:Y:S01]  /*16d20*/  @!P0 ST.E desc[UR50][R48.64], R0 ;  /* 0x0000000030008985 */ /* 0x0023e2000c101932 */
[----:B------:R-:W-:Y:S01]  /*16d30*/  LOP3.LUT R36, R37, 0x380, RZ, 0xc0, !PT ;  /* 0x0000038025247812 */ /* 0x000fe200078ec0ff */
[----:B0-----:R-:W0:Y:S01]  /*16d40*/  @P1 LDC R20, c[0x0][0xbec] ;  /* 0x0002fb00ff141b82 */ /* 0x001e220000000800 */
[----:B------:R-:W-:Y:S01]  /*16d50*/  UIADD3 UR7, UR7, UR8, URZ ;  /* 0x0000000807077290 */ /* 0x000fe2000fffe03f */
[----:B------:R-:W-:Y:S01]  /*16d60*/  SHF.R.U64 R11, R11, 0x3, RZ ;  /* 0x000000030b0b7819 */ /* 0x000fe200000012ff */
[----:B------:R-:W-:Y:S01]  /*16d70*/  UIMAD UR4, UR16, UR10, URZ ;  /* 0x0000000a100472a4 */ /* 0x000fe2000f8e023f */
[----:B------:R-:W-:-:S02]  /*16d80*/  SHF.R.U64 R44, R44, 0x3, RZ ;  /* 0x000000032c2c7819 */ /* 0x000fc400000012ff */
[----:B------:R-:W-:Y:S01]  /*16d90*/  SHF.R.U64 R40, R40, 0x3, RZ ;  /* 0x0000000328287819 */ /* 0x000fe200000012ff */
[----:B-1----:R-:W-:Y:S01]  /*16da0*/  IMAD R0, R209, 0x20, R210 ;  /* 0x00000020d1007824 */ /* 0x002fe200078e02d2 */
[----:B------:R-:W-:Y:S01]  /*16db0*/  UIMAD UR4, UR39, UR11, UR4 ;  /* 0x0000000b270472a4 */ /* 0x000fe2000f8e0204 */
[----:B------:R-:W-:Y:S01]  /*16dc0*/  SHF.R.U64 R36, R36, 0x3, RZ ;  /* 0x0000000324247819 */ /* 0x000fe200000012ff */
[----:B------:R-:W-:Y:S01]  /*16dd0*/  UIMAD.WIDE.U32 UR6, UR39, UR10, UR6 ;  /* 0x0000000a270672a5 */ /* 0x000fe2000f8e0006 */
[----:B------:R-:W-:Y:S01]  /*16de0*/  VIADD R17, R0, UR41 ;  /* 0x0000002900117c36 */ /* 0x000fe20008000000 */
[----:B------:R-:W-:Y:S01]  /*16df0*/  ULDC.64 UR8, c[0x0][0xaf0] ;  /* 0x0002bc0000087ab9 */ /* 0x000fe20000000a00 */
[----:B------:R-:W-:Y:S01]  /*16e00*/  LOP3.LUT R6, R11, R6, RZ, 0x3c, !PT ;  /* 0x000000060b067212 */ /* 0x000fe200078e3cff */
[----:B------:R-:W-:Y:S01]  /*16e10*/  UIADD3 UR7, UR7, UR4, URZ ;  /* 0x0000000407077290 */ /* 0x000fe2000fffe03f */
[----:B------:R-:W-:Y:S01]  /*16e20*/  IMAD.MOV.U32 R3, RZ, RZ, R17 ;  /* 0x000000ffff037224 */ /* 0x000fe200078e0011 */
[----:B------:R-:W-:Y:S01]  /*16e30*/  UIMAD UR4, UR15, UR8, URZ ;  /* 0x000000080f0472a4 */ /* 0x000fe2000f8e023f */
[----:B------:R-:W-:Y:S01]  /*16e40*/  LOP3.LUT R44, R44, R45, RZ, 0x3c, !PT ;  /* 0x0000002d2c2c7212 */ /* 0x000fe200078e3cff */
[----:B------:R-:W5:Y:S01]  /*16e50*/  LD.E.128 R24, desc[UR50][R24.64] ;  /* 0x0000003218187980 */ /* 0x000f62000c101d00 */
[----:B------:R-:W-:-:S02]  /*16e60*/  LOP3.LUT R40, R40, R41, RZ, 0x3c, !PT ;  /* 0x0000002928287212 */ /* 0x000fc400078e3cff */
[----:B------:R-:W-:Y:S01]  /*16e70*/  LOP3.LUT R36, R36, R37, RZ, 0x3c, !PT ;  /* 0x0000002524247212 */ /* 0x000fe200078e3cff */
[----:B------:R-:W5:Y:S01]  /*16e80*/  LD.E.128 R12, desc[UR50][R12.64] ;  /* 0x000000320c0c7980 */ /* 0x000f62000c101d00 */
[----:B0-----:R-:W-:Y:S01]  /*16e90*/  @P1 IMAD.HI.U32 R0, R17, R20, RZ ;  /* 0x0000001411001227 */ /* 0x001fe200078e00ff */
[----:B------:R-:W-:Y:S02]  /*16ea0*/  UIMAD UR4, UR14, UR9, UR4 ;  /* 0x000000090e0472a4 */ /* 0x000fe4000f8e0204 */
[----:B------:R-:W-:Y:S01]  /*16eb0*/  UIMAD.WIDE.U32 UR6, UR14, UR8, UR6 ;  /* 0x000000080e0672a5 */ /* 0x000fe2000f8e0006 */
[--C-:B------:R-:W-:Y:S01]  /*16ec0*/  IMAD.X R45, RZ, RZ, R7.reuse, P6 ;  /* 0x000000ffff2d7224 */ /* 0x100fe200030e0607 */
[----:B--2---:R-:W-:Y:S01]  /*16ed0*/  @P1 SHF.R.U32.HI R3, RZ, R5, R0 ;  /* 0x00000005ff031219 */ /* 0x004fe20000011600 */
[--C-:B------:R-:W-:Y:S01]  /*16ee0*/  IMAD.X R41, RZ, RZ, R7.reuse, P5 ;  /* 0x000000ffff297224 */ /* 0x100fe200028e0607 */
[----:B------:R-:W-:Y:S01]  /*16ef0*/  UIADD3 UR4, UR7, UR4, URZ ;  /* 0x0000000407047290 */ /* 0x000fe2000fffe03f */
[----:B------:R-:W-:Y:S01]  /*16f00*/  IMAD.X R37, RZ, RZ, R7, P4 ;  /* 0x000000ffff257224 */ /* 0x000fe200020e0607 */
[--C-:B------:R-:W-:Y:S01]  /*16f10*/  SHF.R.S32.HI R0, RZ, 0x1f, R3.reuse ;  /* 0x0000001fff007819 */ /* 0x100fe20000011403 */
[----:B------:R-:W-:Y:S01]  /*16f20*/  IMAD.MOV R5, RZ, RZ, -R3 ;  /* 0x000000ffff057224 */ /* 0x000fe200078e0a03 */
[----:B------:R-:W-:Y:S01]  /*16f30*/  ULDC.64 UR8, c[0x0][0xae0] ;  /* 0x0002b80000087ab9 */ /* 0x000fe20000000a00 */
[----:B------:R0:W5:Y:S02]  /*16f40*/  LD.E.128 R28, desc[UR50][R6.64] ;  /* 0x00000032061c7980 */ /* 0x000164000c101d00 */
[----:B------:R-:W-:-:S02]  /*16f50*/  IMAD R0, R0, UR8, RZ ;  /* 0x0000000800007c24 */ /* 0x000fc4000f8e02ff */
[----:B------:R-:W-:Y:S01]  /*16f60*/  IMAD R5, R18, R5, R17 ;  /* 0x0000000512057224 */ /* 0x000fe200078e0211 */
[----:B------:R-:W5:Y:S01]  /*16f70*/  LD.E.128 R8, desc[UR50][R8.64] ;  /* 0x0000003208087980 */ /* 0x000f62000c101d00 */
[----:B------:R-:W-:-:S03]  /*16f80*/  IMAD R17, R3, UR9, R0 ;  /* 0x0000000903117c24 */ /* 0x000fc6000f8e0200 */
[----:B------:R-:W5:Y:S01]  /*16f90*/  LD.E.128 R44, desc[UR50][R44.64] ;  /* 0x000000322c2c7980 */ /* 0x000f62000c101d00 */
[----:B0-----:R-:W-:Y:S02]  /*16fa0*/  IMAD.U32 R7, RZ, RZ, UR7 ;  /* 0x00000007ff077e24 */ /* 0x001fe4000f8e00ff */
[----:B------:R-:W-:Y:S01]  /*16fb0*/  IMAD.U32 R6, RZ, RZ, UR6 ;  /* 0x00000006ff067e24 */ /* 0x000fe2000f8e00ff */
[----:B------:R-:W5:Y:S01]  /*16fc0*/  LD.E.128 R40, desc[UR50][R40.64] ;  /* 0x0000003228287980 */ /* 0x000f62000c101d00 */
[----:B------:R-:W-:Y:S01]  /*16fd0*/  IMAD.U32 R7, RZ, RZ, UR4 ;  /* 0x00000004ff077e24 */ /* 0x000fe2000f8e00ff */
[----:B------:R-:W-:Y:S01]  /*16fe0*/  SHF.R.S32.HI R0, RZ, 0x1f, R5 ;  /* 0x0000001fff007819 */ /* 0x000fe20000011405 */
[----:B------:R-:W-:Y:S01]  /*16ff0*/  ULDC.64 UR6, c[0x0][0xad8] ;  /* 0x0002b60000067ab9 */ /* 0x000fe20000000a00 */
        /* <DEDUP_REMOVED lines=39> */
.L_x_6894:
[----:B------:R-:W-:Y:S05]  /*17270*/  BSYNC B1 ;  /* 0x0000000000017941 */ /* 0x000fea0003800000 */
.L_x_6893:
        /* <DEDUP_REMOVED lines=13> */
.L_x_6896:
[----:B------:R-:W-:Y:S05]  /*17350*/  BSYNC B1 ;  /* 0x0000000000017941 */ /* 0x000fea0003800000 */
.L_x_6895:
        /* <DEDUP_REMOVED lines=13> */
.L_x_6898:
[----:B------:R-:W-:Y:S05]  /*17430*/  BSYNC B1 ;  /* 0x0000000000017941 */ /* 0x000fea0003800000 */
.L_x_6897:
        /* <DEDUP_REMOVED lines=12> */
[----:B----4-:R-:W-:-:S04]  /*17500*/  LEA R4, P0, R208, R17, 0x1 ;  /* 0x00000011d0047211 */ /* 0x010fc800078008ff */
[----:B------:R-:W-:-:S05]  /*17510*/  LEA.HI.X R5, R208, R3, R215, 0x1, P0 ;  /* 0x00000003d0057211 */ /* 0x000fca00000f0cd7 */
[----:B------:R0:W-:Y:S01]  /*17520*/  ST.E.128 desc[UR50][R4.64], R32 ;  /* 0x0000002004007985 */ /* 0x0001e2000c101d32 */
[----:B------:R-:W-:Y:S05]  /*17530*/  BRA `(.L_x_6899) ;  /* 0x0000000800e07947 */ /* 0x000fea0003800000 */
.L_x_6891:
        /* <DEDUP_REMOVED lines=32> */
.L_x_6900:
        /* <DEDUP_REMOVED lines=47> */
.L_x_6902:
[----:B------:R-:W-:Y:S05]  /*17a30*/  BSYNC B1 ;  /* 0x0000000000017941 */ /* 0x000fea0003800000 */
.L_x_6901:
        /* <DEDUP_REMOVED lines=61> */
.L_x_6904:
[----:B------:R-:W-:Y:S05]  /*17e10*/  BSYNC B1 ;  /* 0x0000000000017941 */ /* 0x000fea0003800000 */
.L_x_6903:
        /* <DEDUP_REMOVED lines=13> */
.L_x_6906:
[----:B------:R-:W-:Y:S05]  /*17ef0*/  BSYNC B1 ;  /* 0x0000000000017941 */ /* 0x000fea0003800000 */
.L_x_6905:
        /* <DEDUP_REMOVED lines=13> */
.L_x_6908:
[----:B------:R-:W-:Y:S05]  /*17fd0*/  BSYNC B1 ;  /* 0x0000000000017941 */ /* 0x000fea0003800000 */
.L_x_6907:
        /* <DEDUP_REMOVED lines=14> */
.L_x_6899:
[----:B------:R-:W-:Y:S05]  /*180c0*/  BSYNC B0 ;  /* 0x0000000000007941 */ /* 0x000fea0003800000 */
.L_x_6890:
[----:B------:R-:W-:Y:S02]  /*180d0*/  ULDC UR4, c[0x0][0xc3c] ;  /* 0x00030f0000047ab9 */ /* 0x000fe40000000800 */
[----:B------:R-:W-:-:S06]  /*180e0*/  UISETP.GE.AND UP0, UPT, UR47, UR4, UPT ;  /* 0x000000042f00728c */ /* 0x000fcc000bf06270 */
[----:B------:R-:W-:-:S13]  /*180f0*/  PLOP3.LUT P0, PT, PT, PT, UP0, 0x80, 0x0 ;  /* 0x000000000000781c */ /* 0x000fda0003f0f008 */
[----:B------:R-:W-:Y:S05]  /*18100*/  @!P0 BRA `(.L_x_6909) ;  /* 0xfffffe8c00408947 */ /* 0x000fea000383ffff */
[----:B------:R-:W-:Y:S05]  /*18110*/  EXIT ;  /* 0x000000000000794d */ /* 0x000fea0003800000 */
.L_x_6804:
[----:B------:R-:W-:-:S08]  /*18120*/  NOP ;  /* 0x0000000000007918 */ /* 0x000fd00000000000 */
[----:B------:R-:W0:-:S00]  /*18130*/  USETMAXREG.DEALLOC.CTAPOOL 0x18 ;  /* 0x00000018000079c8 */ /* 0x000e0000080e0500 */
[----:B0-----:R-:W-:Y:S01]  /*18140*/  LOP3.LUT R0, R0, 0x3, RZ, 0xc0, !PT ;  /* 0x0000000300007812 */ /* 0x001fe200078ec0ff */
[----:B------:R-:W-:Y:S01]  /*18150*/  IMAD.MOV.U32 R6, RZ, RZ, RZ ;  /* 0x000000ffff067224 */ /* 0x000fe200078e00ff */
[----:B------:R-:W-:-:S04]  /*18160*/  LOP3.LUT R16, R16, 0xfffffffd, RZ, 0xc0, !PT ;  /* 0xfffffffd10107812 */ /* 0x000fc800078ec0ff */
[----:B------:R-:W0:Y:S02]  /*18170*/  SHFL.IDX PT, R0, R0, RZ, 0x1f ;  /* 0x00001fff00007589 */ /* 0x000e2400000e0000 */
[----:B0-----:R-:W-:-:S13]  /*18180*/  ISETP.NE.AND P0, PT, R0, RZ, PT ;  /* 0x000000ff0000720c */ /* 0x001fda0003f05270 */
[----:B------:R-:W-:Y:S01]  /*18190*/  @P0 LOP3.LUT R16, R16, 0x2, RZ, 0xfc, !PT ;  /* 0x0000000210100812 */ /* 0x000fe200078efcff */
[----:B------:R-:W-:Y:S06]  /*181a0*/  @!P0 BRA `(.L_x_6910) ;  /* 0x00000000002c8947 */ /* 0x000fec0003800000 */
[----:B------:R-:W0:Y:S08]  /*181b0*/  S2UR UR5, SR_CgaCtaId ;  /* 0x00000000000579c3 */ /* 0x000e300000008800 */
[----:B------:R-:W-:Y:S06]  /*181c0*/  BAR.SYNC.DEFER_BLOCKING 0x5, 0x180 ;  /* 0x0146000000007b1d */ /* 0x000fec0000010000 */
[----:B------:R-:W-:-:S02]  /*181d0*/  UMOV UR4, 0x400 ;  /* 0x0000040000047882 */ /* 0x000fc40000000000 */
[----:B0-----:R-:W-:-:S09]  /*181e0*/  ULEA UR4, UR5, UR4, 0x18 ;  /* 0x0000000405047291 */ /* 0x001fd2000f8ec03f */
[----:B------:R-:W0:Y:S04]  /*181f0*/  LDS.128 R4, [UR4+0x288d0] ;  /* 0x0288d004ff047984 */ /* 0x000e280008000c00 */
[----:B0-----:R1:W-:Y:S01]  /*18200*/  STL [R1+0x24], R5 ;  /* 0x0000240501007387 */ /* 0x0013e20000100800 */
[----:B------:R-:W-:Y:S02]  /*18210*/  R2UR UR44, R7 ;  /* 0x00000000072c72ca */ /* 0x000fe400000e0000 */
[----:B------:R-:W-:Y:S01]  /*18220*/  R2UR UR36, R6 ;  /* 0x00000000062472ca */ /* 0x000fe200000e0000 */
[----:B------:R1:W-:Y:S01]  /*18230*/  STL [R1+0x20], R4 ;  /* 0x0000200401007387 */ /* 0x0003e20000100800 */
[----:B------:R-:W-:Y:S06]  /*18240*/  BAR.ARV 0x4, 0x180 ;  /* 0x0106000000007b1d */ /* 0x000fec0000002000 */
[----:B------:R-:W-:Y:S07]  /*18250*/  BRA `(.L_x_6911) ;  /* 0x0000000800bc7947 */ /* 0x000fee0003800000 */
.L_x_6910:
[----:B------:R-:W0:Y:S01]  /*18260*/  S2R R0, SR_TID.X ;  /* 0x0000000000007919 */ /* 0x000e220000002100 */
        /* <DEDUP_REMOVED lines=40> */
.L_x_6916:
        /* <DEDUP_REMOVED lines=14> */
.L_x_6915:
[----:B------:R-:W-:Y:S05]  /*185d0*/  BSYNC B0 ;  /* 0x0000000000007941 */ /* 0x000fea0003800000 */
.L_x_6914:
        /* <DEDUP_REMOVED lines=22> */
.L_x_6912:
        /* <DEDUP_REMOVED lines=25> */
.L_x_6917:
        /* <DEDUP_REMOVED lines=58> */
.L_x_6913:
[----:B------:R0:W-:Y:S01]  /*18c70*/  STL [R1+0x20], R0 ;  /* 0x0000200001007387 */ /* 0x0001e20000100800 */
[----:B------:R-:W-:-:S03]  /*18c80*/  UMOV UR36, URZ ;  /* 0x0000003f00247c82 */ /* 0x000fc60008000000 */
[----:B------:R0:W-:Y:S02]  /*18c90*/  STL [R1+0x24], RZ ;  /* 0x000024ff01007387 */ /* 0x0001e40000100800 */
.L_x_6918:
        /* <DEDUP_REMOVED lines=11> */
.L_x_6911:
[----:B0-----:R-:W-:Y:S01]  /*18d50*/  IMAD.MOV.U32 R0, RZ, RZ, 0x1 ;  /* 0x00000001ff007424 */ /* 0x001fe200078e00ff */
        /* <DEDUP_REMOVED lines=44> */
[----:B------:R-:W-:Y:S01]  /*19020*/  IMAD.MOV.U32 R0, RZ, RZ, 0x1 ;  /* 0x00000001ff007424 */ /* 0x000fe200078e00ff */
[----:B------:R-:W-:Y:S01]  /*19030*/  LOP3.LUT R3, R3, 0x400, R2, 0xf8, !PT ;  /* 0x0000040003037812 */ /* 0x000fe200078ef802 */
[----:B------:R-:W-:-:S04]  /*19040*/  IMAD.MOV.U32 R2, RZ, RZ, 0x40 ;  /* 0x00000040ff027424 */ /* 0x000fc800078e00ff */
[----:B------:R-:W-:Y:S01]  /*19050*/  IMAD.IADD R3, R18, 0x1, R3 ;  /* 0x0000000112037824 */ /* 0x000fe200078e0203 */
[----:B------:R-:W-:-:S04]  /*19060*/  SEL R2, R2, 0xffffffc0, !P0 ;  /* 0xffffffc002027807 */ /* 0x000fc80004000000 */
[----:B------:R-:W-:Y:S04]  /*19070*/  STL [R1+0x30], R3 ;  /* 0x0000300301007387 */ /* 0x000fe80000100800 */
[----:B------:R-:W-:Y:S04]  /*19080*/  STL [R1+0x34], RZ ;  /* 0x000034ff01007387 */ /* 0x000fe80000100800 */
[----:B------:R0:W-:Y:S04]  /*19090*/  STL [R1+0x8], R0 ;  /* 0x0000080001007387 */ /* 0x0001e80000100800 */
[----:B------:R1:W-:Y:S01]  /*190a0*/  STL [R1+0x4], RZ ;  /* 0x000004ff01007387 */ /* 0x0003e20000100800 */
[----:B0-----:R-:W-:-:S05]  /*190b0*/  IMAD.IADD R0, R2, 0x1, R6 ;  /* 0x0000000102007824 */ /* 0x001fca00078e0206 */
[----:B------:R1:W-:Y:S02]  /*190c0*/  STL [R1+0x2c], R0 ;  /* 0x00002c0001007387 */ /* 0x0003e40000100800 */
.L_x_6992:
[----:B------:R-:W-:Y:S01]  /*190d0*/  ULDC.64 UR4, c[0x0][0xa28] ;  /* 0x00028a0000047ab9 */ /* 0x000fe20000000a00 */
[----:B-1----:R-:W-:Y:S01]  /*190e0*/  IMAD.MOV.U32 R0, RZ, RZ, RZ ;  /* 0x000000ffff007224 */ /* 0x002fe200078e00ff */
        /* <DEDUP_REMOVED lines=58> */
.L_x_6920:
        /* <DEDUP_REMOVED lines=10> */
.L_x_6921:
        /* <DEDUP_REMOVED lines=9> */
.L_x_6922:
        /* <DEDUP_REMOVED lines=32> */
.L_x_6924:
[----:B------:R-:W-:-:S11]  /*197c0*/  UISETP.NE.AND UP1, UPT, UR5, 0x1, UPT ;  /* 0x000000010500788c */ /* 0x000fd6000bf25270 */
[----:B------:R-:W-:Y:S02]  /*197d0*/  @UP1 ULDC.64 UR10, c[0x0][0x9e8] ;  /* 0x00027a00000a1ab9 */ /* 0x000fe40000000a00 */
[----:B------:R-:W-:-:S04]  /*197e0*/  UIMAD.WIDE.U32 UR6, UR8, UR10, URZ ;  /* 0x0000000a080672a5 */ /* 0x000fc8000f8e003f */
[----:B------:R-:W-:-:S12]  /*197f0*/  @UP1 USHF.R.U32.HI UR8, URZ, UR11, UR7 ;  /* 0x0000000b3f081299 */ /* 0x000fd80008011607 */
.L_x_6925:
[----:B------:R-:W-:-:S04]  /*19800*/  UIMAD UR8, UR8, UR5, UR5 ;  /* 0x00000005080872a4 */ /* 0x000fc8000f8e0205 */
[----:B------:R-:W-:-:S04]  /*19810*/  UISETP.LT.AND UP1, UPT, UR4, UR8, UPT ;  /* 0x000000080400728c */ /* 0x000fc8000bf21270 */
[----:B------:R-:W-:-:S12]  /*19820*/  USEL UR4, UR4, UR8, UP1 ;  /* 0x0000000804047287 */ /* 0x000fd80008800000 */
.L_x_6923:
[----:B------:R-:W-:Y:S01]  /*19830*/  R2UR UR12, R19 ;  /* 0x00000000130c72ca */ /* 0x000fe200000e0000 */
[----:B------:R-:W-:Y:S02]  /*19840*/  UIADD3 UR6, UR13, 0xbf, URZ ;  /* 0x000000bf0d067890 */ /* 0x000fe4000fffe03f */
[----:B------:R-:W-:Y:S01]  /*19850*/  UIADD3 UR8, UR4, 0xbf, URZ ;  /* 0x000000bf04087890 */ /* 0x000fe2000fffe03f */
[----:B------:R-:W-:Y:S01]  /*19860*/  @UP0 ULDC UR10, c[0x0][0x44c] ;  /* 0x00011300000a0ab9 */ /* 0x000fe20000000800 */
[----:B------:R-:W-:Y:S01]  /*19870*/  UIMAD.WIDE UR6, UR6, 0x2aaaaaab, URZ ;  /* 0x2aaaaaab060678a5 */ /* 0x000fe2000f8e023f */
[----:B------:R-:W-:Y:S01]  /*19880*/  @UP0 ULDC UR14, c[0x0][0x450] ;  /* 0x00011400000e0ab9 */ /* 0x000fe20000000800 */
[----:B------:R-:W-:Y:S02]  /*19890*/  UIMAD.WIDE UR8, UR8, 0x2aaaaaab, URZ ;  /* 0x2aaaaaab080878a5 */ /* 0x000fe4000f8e023f */
[----:B------:R-:W-:-:S04]  /*198a0*/  USHF.R.U32.HI UR4, URZ, 0x1f, UR7 ;  /* 0x0000001f3f047899 */ /* 0x000fc80008011607 */
[----:B------:R-:W-:Y:S02]  /*198b0*/  UIMAD.WIDE.U32 UR10, UR12, UR10, URZ ;  /* 0x0000000a0c0a72a5 */ /* 0x000fe4000f8e003f */
[----:B------:R-:W-:Y:S02]  /*198c0*/  USHF.R.U32.HI UR6, URZ, 0x1f, UR9 ;  /* 0x0000001f3f067899 */ /* 0x000fe40008011609 */
[----:B------:R-:W-:Y:S02]  /*198d0*/  @UP0 USHF.R.U32.HI UR12, URZ, UR14, UR11 ;  /* 0x0000000e3f0c0299 */ /* 0x000fe4000801160b */
[----:B------:R-:W-:Y:S02]  /*198e0*/  ULEA.HI.SX32 UR4, UR7, UR4, 0x1b ;  /* 0x0000000407047291 */ /* 0x000fe4000f8fda3f */
[----:B------:R-:W-:Y:S02]  /*198f0*/  UIADD3 UR12, UR12, UR13, -UR42 ;  /* 0x0000000d0c0c7290 */ /* 0x000fe4000fffe82a */
[----:B------:R-:W-:Y:S01]  /*19900*/  ULEA.HI.SX32 UR6, UR9, UR6, 0x1b ;  /* 0x0000000609067291 */ /* 0x000fe2000f8fda3f */
        /* <DEDUP_REMOVED lines=16> */
.L_x_6927:
[----:B------:R-:W-:-:S11]  /*19a10*/  UISETP.NE.AND UP0, UPT, UR5, 0x1, UPT ;  /* 0x000000010500788c */ /* 0x000fd6000bf05270 */
[----:B------:R-:W-:Y:S02]  /*19a20*/  @UP0 ULDC.64 UR8, c[0x0][0x9e8] ;  /* 0x00027a0000080ab9 */ /* 0x000fe40000000a00 */
[----:B------:R-:W-:-:S04]  /*19a30*/  UIMAD.WIDE.U32 UR6, UR12, UR8, URZ ;  /* 0x000000080c0672a5 */ /* 0x000fc8000f8e003f */
[----:B------:R-:W-:-:S12]  /*19a40*/  @UP0 USHF.R.U32.HI UR12, URZ, UR9, UR7 ;  /* 0x000000093f0c0299 */ /* 0x000fd80008011607 */
.L_x_6928:
[----:B------:R-:W-:-:S06]  /*19a50*/  UIMAD UR5, UR12, UR5, URZ ;  /* 0x000000050c0572a4 */ /* 0x000fcc000f8e023f */
[----:B------:R-:W-:-:S07]  /*19a60*/  VIMNMX R0, R0, UR5, !PT ;  /* 0x0000000500007c48 */ /* 0x000fce000ffe0100 */
.L_x_6926:
[----:B------:R-:W-:Y:S01]  /*19a70*/  IMAD.HI R0, R0, 0x2aaaaaab, RZ ;  /* 0x2aaaaaab00007827 */ /* 0x000fe200078e02ff */
[----:B------:R-:W-:Y:S04]  /*19a80*/  BSSY B7, `(.L_x_6929) ;  /* 0x000034e000077945 */ /* 0x000fe80003800000 */
[----:B------:R-:W-:-:S04]  /*19a90*/  SHF.R.U32.HI R2, RZ, 0x1f, R0 ;  /* 0x0000001fff027819 */ /* 0x000fc80000011600 */
[----:B------:R-:W-:-:S04]  /*19aa0*/  LEA.HI.SX32 R2, R0, R2, 0x1b ;  /* 0x0000000200027211 */ /* 0x000fc800078fdaff */
        /* <DEDUP_REMOVED lines=22> */
.L_x_6930:
        /* <DEDUP_REMOVED lines=20> */
.L_x_6933:
[----:B------:R-:W-:Y:S05]  /*19d50*/  BSYNC B6 ;  /* 0x0000000000067941 */ /* 0x000fea0003800000 */
.L_x_6932:
        /* <DEDUP_REMOVED lines=22> */
.L_x_6935:
[----:B------:R-:W-:Y:S05]  /*19ec0*/  BSYNC B6 ;  /* 0x0000000000067941 */ /* 0x000fea0003800000 */
.L_x_6934:
        /* <DEDUP_REMOVED lines=21> */
.L_x_6937:
[----:B------:R-:W-:Y:S05]  /*1a020*/  BSYNC B6 ;  /* 0x0000000000067941 */ /* 0x000fea0003800000 */
.L_x_6936:
        /* <DEDUP_REMOVED lines=19> */
.L_x_6939:
[----:B------:R-:W-:Y:S05]  /*1a160*/  BSYNC B6 ;  /* 0x0000000000067941 */ /* 0x000fea0003800000 */
.L_x_6938:
        /* <DEDUP_REMOVED lines=9> */
[----:B------:R-:W0:Y:S01]  /*1a200*/  S2R R0, SR_TID.X ;  /* 0x0000000000007919 */ /* 0x000e220000002100 */
[----:B------:R-:W-:-:S03]  /*1a210*/  ULDC.64 UR4, c[0x0][0xa08] ;  /* 0x0002820000047ab9 */ /* 0x000fc60000000a00 */
[----:B------:R1:W2:Y:S02]  /*1a220*/  @P0 LDG.E R8, desc[UR50][R2.64] ;  /* 0x0000003202080981 */ /* 0x0002a4000c1e1900 */
[----:B-1----:R-:W1:Y:S01]  /*1a230*/  LDC.64 R2, c[0x0][0x418] ;  /* 0x00010600ff027b82 */ /* 0x002e620000000a00 */
[----:B0-----:R-:W-:-:S04]  /*1a240*/  SHF.R.U32.HI R0, RZ, 0x5, R0 ;  /* 0x00000005ff007819 */ /* 0x001fc80000011600 */
[----:B------:R-:W-:Y:S02]  /*1a250*/  LOP3.LUT R0, R0, 0x3, RZ, 0xc0, !PT ;  /* 0x0000000300007812 */ /* 0x000fe400078ec0ff */
[----:B-1----:R-:W-:Y:S01]  /*1a260*/  LOP3.LUT P0, RZ, R2, UR4, RZ, 0xfc, !PT ;  /* 0x0000000402ff7c12 */ /* 0x002fe2000f80fcff */
[----:B------:R-:W-:-:S03]  /*1a270*/  UMOV UR4, 0xffffffff ;  /* 0xffffffff00047882 */ /* 0x000fc60000000000 */
[----:B------:R-:W-:Y:S02]  /*1a280*/  LOP3.LUT P0, RZ, R3, UR5, RZ, 0xfc, P0 ;  /* 0x0000000503ff7c12 */ /* 0x000fe4000800fcff */
[----:B--2---:R-:W-:Y:S01]  /*1a290*/  SHF.R.S32.HI R9, RZ, 0x1f, R8 ;  /* 0x0000001fff097819 */ /* 0x004fe20000011408 */
[----:B------:R0:W-:Y:S01]  /*1a2a0*/  STL [R1+0xc], R8 ;  /* 0x00000c0801007387 */ /* 0x0001e20000100800 */
[----:B------:R-:W-:-:S03]  /*1a2b0*/  SEL R17, R8, RZ, !P0 ;  /* 0x000000ff08117207 */ /* 0x000fc60004000000 */
[----:B------:R0:W-:Y:S01]  /*1a2c0*/  STL [R1+0x18], R9 ;  /* 0x0000180901007387 */ /* 0x0001e20000100800 */
[----:B------:R-:W-:Y:S05]  /*1a2d0*/  BRA.DIV UR4, `(.L_x_6940) ;  /* 0x0000004204247947 */ /* 0x000fea000b800000 */
[----:B------:R1:W2:Y:S02]  /*1a2e0*/  SHFL.IDX PT, R14, R0, RZ, 0x1f ;  /* 0x00001fff000e7589 */ /* 0x0002a400000e0000 */
.L_x_7011:
[----:B--2---:R-:W-:Y:S02]  /*1a2f0*/  ISETP.NE.AND P0, PT, R14, RZ, PT ;  /* 0x000000ff0e00720c */ /* 0x004fe40003f05270 */
[----:B------:R-:W-:Y:S02]  /*1a300*/  PLOP3.LUT P1, PT, PT, PT, PT, 0x8, 0x0 ;  /* 0x000000000000781c */ /* 0x000fe40003f2e170 */
[----:B------:R-:W-:-:S11]  /*1a310*/  LOP3.LUT R16, R16, 0xfffffffe, RZ, 0xc0, !PT ;  /* 0xfffffffe10107812 */ /* 0x000fd600078ec0ff */
[----:B------:R-:W-:Y:S01]  /*1a320*/  @P1 LOP3.LUT R16, R16, 0x1, RZ, 0xfc, !PT ;  /* 0x0000000110101812 */ /* 0x000fe200078efcff */
[----:B------:R-:W-:Y:S06]  /*1a330*/  @P0 BRA `(.L_x_6941) ;  /* 0x0000000400580947 */ /* 0x000fec0003800000 */
[----:B------:R-:W-:-:S06]  /*1a340*/  UIADD3 UR4, UR40, -0x1, URZ ;  /* 0xffffffff28047890 */ /* 0x000fcc000fffe03f */
[----:B-1----:R-:W-:Y:S01]  /*1a350*/  IMAD.U32 R0, RZ, RZ, UR4 ;  /* 0x00000004ff007e24 */ /* 0x002fe2000f8e00ff */
[----:B------:R-:W-:-:S03]  /*1a360*/  UMOV UR4, 0xffffffff ;  /* 0xffffffff00047882 */ /* 0x000fc60000000000 */
[----:B------:R-:W-:Y:S05]  /*1a370*/  BRA.DIV UR4, `(.L_x_6942) ;  /* 0x00000042041c7947 */ /* 0x000fea000b800000 */
[----:B------:R-:W-:-:S13]  /*1a380*/  ELECT P6, URZ, PT ;  /* 0x00000000003f782f */ /* 0x000fda00038c0000 */
.L_x_7014:
[----:B------:R-:W-:Y:S05]  /*1a390*/  @!P6 BRA `(.L_x_6941) ;  /* 0x000000040040e947 */ /* 0x000fea0003800000 */
[----:B------:R-:W-:-:S04]  /*1a3a0*/  ISETP.NE.U32.AND P0, PT, R2, RZ, PT ;  /* 0x000000ff0200720c */ /* 0x000fc80003f05070 */
[----:B------:R-:W-:-:S13]  /*1a3b0*/  ISETP.NE.AND.EX P0, PT, R3, RZ, PT, P0 ;  /* 0x000000ff0300720c */ /* 0x000fda0003f05300 */
        /* <DEDUP_REMOVED lines=18> */
.L_x_6943:
[----:B-1----:R-:W2:Y:S04]  /*1a4e0*/  LDL R3, [R1+0x4] ;  /* 0x0000040001037983 */ /* 0x002ea80000100800 */
[----:B------:R-:W3:Y:S01]  /*1a4f0*/  LDL R2, [R1+0x8] ;  /* 0x0000080001027983 */ /* 0x000ee20000100800 */
[----:B0-----:R-:W0:Y:S02]  /*1a500*/  S2R R8, SR_TID.X ;  /* 0x0000000000087919 */ /* 0x001e240000002100 */
[----:B0-----:R-:W-:-:S04]  /*1a510*/  LOP3.LUT R8, R8, 0x7f, RZ, 0xc0, !PT ;  /* 0x0000007f08087812 */ /* 0x001fc800078ec0ff */
[----:B------:R-:W-:Y:S01]  /*1a520*/  ISETP.NE.AND P1, PT, R8, RZ, PT ;  /* 0x000000ff0800720c */ /* 0x000fe20003f25270 */
[----:B--2---:R-:W-:Y:S01]  /*1a530*/  IMAD R4, R3, 0x8, R18 ;  /* 0x0000000803047824 */ /* 0x004fe200078e0212 */
[----:B---3--:R-:W-:-:S04]  /*1a540*/  SHF.L.U32 R3, R2, 0x1f, RZ ;  /* 0x0000001f02037819 */ /* 0x008fc800000006ff */
[----:B------:R-:W0:Y:S02]  /*1a550*/  SYNCS.PHASECHK.TRANS64.TRYWAIT P0, [R4+URZ+0x28880], R3 ;  /* 0x02888003040075a7 */ /* 0x000e24000800017f */
[----:B0-----:R-:W-:Y:S05]  /*1a560*/  @!P0 BRA `(.L_x_6944) ;  /* 0x0000003c00c08947 */ /* 0x001fea0003800000 */
.L_x_7015:
        /* <DEDUP_REMOVED lines=8> */
.L_x_6945:
        /* <DEDUP_REMOVED lines=13> */
[----:B------:R-:W-:-:S11]  /*1a6c0*/  R2UR UR35, R0 ;  /* 0x00000000002372ca */ /* 0x000fd600000e0000 */
[----:B------:R-:W-:-:S09]  /*1a6d0*/  UIADD3 UR32, UR32, 0xc400, URZ ;  /* 0x0000c40020207890 */ /* 0x000fd2000fffe03f */
[----:B------:R1:W-:Y:S01]  /*1a6e0*/  UTMALDG.4D [UR32], [UR4], desc[UR6] ;  /* 0x00000620040075b4 */ /* 0x0003e20008019000 */
[----:B------:R-:W2:Y:S02]  /*1a6f0*/  SYNCS.PHASECHK.TRANS64.TRYWAIT P0, [R4+URZ+0x28840], R3 ;  /* 0x02884003040075a7 */ /* 0x000ea4000800017f */
[----:B-12---:R-:W-:Y:S05]  /*1a700*/  @!P0 BRA `(.L_x_6946) ;  /* 0x0000003c006c8947 */ /* 0x006fea0003800000 */
.L_x_7016:
        /* <DEDUP_REMOVED lines=8> */
.L_x_6947:
        /* <DEDUP_REMOVED lines=16> */
[----:B--2---:R-:W-:-:S04]  /*1a890*/  NOP ;  /* 0x0000000000007918 */ /* 0x004fc80000000000 */
.L_x_6941:
[----:B------:R-:W-:Y:S05]  /*1a8a0*/  WARPSYNC.ALL ;  /* 0x0000000000007948 */ /* 0x000fea0003800000 */
[----:B-1----:R-:W-:Y:S01]  /*1a8b0*/  VIADD R0, R18, 0x18400 ;  /* 0x0001840012007836 */ /* 0x002fe20000000000 */
[----:B------:R-:W-:Y:S01]  /*1a8c0*/  USHF.R.S32.HI UR4, URZ, 0x1f, UR45 ;  /* 0x0000001f3f047899 */ /* 0x000fe2000801142d */
        /* <DEDUP_REMOVED lines=25> */
.L_x_6949:
[----:B------:R-:W-:Y:S05]  /*1aa60*/  BSYNC B6 ;  /* 0x0000000000067941 */ /* 0x000fea0003800000 */
.L_x_6948:
[----:B0-----:R0:W5:Y:S01]  /*1aa70*/  LDL R9, [R1+0x30] ;  /* 0x0000300001097983 */ /* 0x0011620000100800 */
[----:B------:R-:W1:Y:S01]  /*1aa80*/  LDC R8, c[0x0][0x448] ;  /* 0x00011200ff087b82 */ /* 0x000e620000000800 */
[----:B------:R-:W2:Y:S01]  /*1aa90*/  S2R R2, SR_TID.X ;  /* 0x0000000000027919 */ /* 0x000ea20000002100 */
[----:B------:R-:W3:Y:S01]  /*1aaa0*/  S2R R0, SR_TID.X ;  /* 0x0000000000007919 */ /* 0x000ee20000002100 */
[----:B------:R-:W-:Y:S01]  /*1aab0*/  USHF.R.S32.HI UR4, URZ, 0x1f, UR36 ;  /* 0x0000001f3f047899 */ /* 0x000fe20008011424 */
[----:B------:R-:W-:Y:S01]  /*1aac0*/  ULDC.64 UR8, c[0x0][0x2d8] ;  /* 0x0000b60000087ab9 */ /* 0x000fe20000000a00 */
[----:B------:R-:W-:Y:S02]  /*1aad0*/  ULDC.64 UR10, c[0x0][0xa00] ;  /* 0x00028000000a7ab9 */ /* 0x000fe40000000a00 */
[----:B------:R-:W-:Y:S02]  /*1aae0*/  UIMAD UR7, UR4, UR8, URZ ;  /* 0x00000008040772a4 */ /* 0x000fe4000f8e023f */
[----:B------:R-:W-:Y:S01]  /*1aaf0*/  UISETP.NE.U32.AND UP0, UPT, UR10, URZ, UPT ;  /* 0x0000003f0a00728c */ /* 0x000fe2000bf05070 */
[----:B-1----:R-:W-:Y:S01]  /*1ab00*/  ISETP.NE.AND P0, PT, R8, 0x1, PT ;  /* 0x000000010800780c */ /* 0x002fe20003f05270 */
[----:B------:R-:W-:Y:S01]  /*1ab10*/  UMOV UR4, UR48 ;  /* 0x0000003000047c82 */ /* 0x000fe20008000000 */
[----:B------:R-:W-:Y:S01]  /*1ab20*/  UMOV UR5, UR37 ;  /* 0x0000002500057c82 */ /* 0x000fe20008000000 */
[----:B--2---:R-:W-:Y:S01]  /*1ab30*/  LOP3.LUT R2, R2, 0x7f, RZ, 0xc0, !PT ;  /* 0x0000007f02027812 */ /* 0x004fe200078ec0ff */
[----:B---3--:R-:W-:-:S03]  /*1ab40*/  IMAD.SHL.U32 R0, R0, 0x10, RZ ;  /* 0x0000001000007824 */ /* 0x008fc600078e00ff */
[----:B------:R-:W-:Y:S01]  /*1ab50*/  SHF.R.U32.HI R2, RZ, 0x3, R2 ;  /* 0x00000003ff027819 */ /* 0x000fe20000011602 */
[----:B------:R-:W-:-:S05]  /*1ab60*/  UIMAD.WIDE.U32 UR4, UR36, UR8, UR4 ;  /* 0x00000008240472a5 */ /* 0x000fca000f8e0004 */
[----:B------:R-:W1:Y:S01]  /*1ab70*/  @P0 LDC R3, c[0x0][0x450] ;  /* 0x00011400ff030b82 */ /* 0x000e620000000800 */
[----:B------:R-:W-:Y:S01]  /*1ab80*/  UIMAD UR7, UR36, UR9, UR7 ;  /* 0x00000009240772a4 */ /* 0x000fe2000f8e0207 */
[----:B------:R-:W-:Y:S01]  /*1ab90*/  LOP3.LUT R0, R2, 0x70, R0, 0xf8, !PT ;  /* 0x0000007002007812 */ /* 0x000fe200078ef800 */
[----:B------:R-:W-:Y:S02]  /*1aba0*/  UISETP.NE.AND.EX UP0, UPT, UR11, URZ, UPT, UP0 ;  /* 0x0000003f0b00728c */ /* 0x000fe4000bf05300 */
[----:B------:R-:W-:Y:S01]  /*1abb0*/  UIADD3 UR5, UR5, UR7, URZ ;  /* 0x0000000705057290 */ /* 0x000fe2000fffe03f */
[----:B------:R-:W-:Y:S02]  /*1abc0*/  ULDC.64 UR8, c[0x0][0x2e0] ;  /* 0x0000b80000087ab9 */ /* 0x000fe40000000a00 */
[----:B------:R-:W2:Y:S01]  /*1abd0*/  @P0 LDC R2, c[0x0][0x44c] ;  /* 0x00011300ff020b82 */ /* 0x000ea20000000800 */
[----:B------:R-:W-:Y:S01]  /*1abe0*/  USEL UR7, UR44, URZ, !UP0 ;  /* 0x0000003f2c077287 */ /* 0x000fe2000c000000 */
[----:B------:R-:W-:-:S03]  /*1abf0*/  IMAD.IADD R0, R0, 0x1, R19 ;  /* 0x0000000100007824 */ /* 0x000fc600078e0213 */
[----:B------:R-:W-:Y:S02]  /*1ac00*/  UIMAD.WIDE.U32 UR4, UR7, UR8, UR4 ;  /* 0x00000008070472a5 */ /* 0x000fe4000f8e0004 */
[----:B------:R-:W-:-:S04]  /*1ac10*/  USHF.R.S32.HI UR6, URZ, 0x1f, UR44 ;  /* 0x0000001f3f067899 */ /* 0x000fc8000801142c */
[----:B------:R-:W-:Y:S01]  /*1ac20*/  IMAD.U32 R7, RZ, RZ, UR5 ;  /* 0x00000005ff077e24 */ /* 0x000fe2000f8e00ff */
[----:B------:R-:W-:-:S05]  /*1ac30*/  USEL UR6, UR6, URZ, !UP0 ;  /* 0x0000003f06067287 */ /* 0x000fca000c000000 */
[----:B------:R-:W3:Y:S01]  /*1ac40*/  S2R R7, SR_TID.X ;  /* 0x0000000000077919 */ /* 0x000ee20000002100 */
[----:B------:R-:W-:Y:S01]  /*1ac50*/  UIMAD UR6, UR6, UR8, URZ ;  /* 0x00000008060672a4 */ /* 0x000fe2000f8e023f */
[----:B------:R-:W-:Y:S02]  /*1ac60*/  IMAD.MOV.U32 R4, RZ, RZ, R0 ;  /* 0x000000ffff047224 */ /* 0x000fe400078e0000 */
[----:B--2---:R-:W-:Y:S01]  /*1ac70*/  @P0 IMAD.HI.U32 R2, R0, R2, RZ ;  /* 0x0000000200020227 */ /* 0x004fe200078e00ff */
[----:B------:R-:W-:-:S04]  /*1ac80*/  UIMAD UR6, UR7, UR9, UR6 ;  /* 0x00000009070672a4 */ /* 0x000fc8000f8e0206 */
[----:B-1----:R-:W-:Y:S01]  /*1ac90*/  @P0 SHF.R.U32.HI R4, RZ, R3, R2 ;  /* 0x00000003ff040219 */ /* 0x002fe20000011602 */
[----:B------:R-:W-:Y:S01]  /*1aca0*/  UIADD3 UR6, UR5, UR6, URZ ;  /* 0x0000000605067290 */ /* 0x000fe2000fffe03f */
[----:B------:R-:W-:Y:S02]  /*1acb0*/  IMAD.U32 R6, RZ, RZ, UR4 ;  /* 0x00000004ff067e24 */ /* 0x000fe4000f8e00ff */
[--C-:B------:R-:W-:Y:S01]  /*1acc0*/  SHF.R.S32.HI R5, RZ, 0x1f, R4.reuse ;  /* 0x0000001fff057819 */ /* 0x100fe20000011404 */
[----:B------:R-:W-:Y:S01]  /*1acd0*/  IMAD.MOV R2, RZ, RZ, -R4 ;  /* 0x000000ffff027224 */ /* 0x000fe200078e0a04 */
[----:B------:R-:W-:Y:S01]  /*1ace0*/  ULDC.64 UR4, c[0x0][0x2d0] ;  /* 0x0000b40000047ab9 */ /* 0x000fe20000000a00 */
[----:B------:R-:W-:Y:S02]  /*1acf0*/  IMAD.U32 R3, RZ, RZ, UR6 ;  /* 0x00000006ff037e24 */ /* 0x000fe4000f8e00ff */
[----:B------:R-:W-:Y:S02]  /*1ad00*/  IMAD R0, R8, R2, R0 ;  /* 0x0000000208007224 */ /* 0x000fe400078e0200 */
[----:B------:R-:W-:-:S02]  /*1ad10*/  IMAD.MOV.U32 R2, RZ, RZ, R6 ;  /* 0x000000ffff027224 */ /* 0x000fc400078e0006 */
        /* <DEDUP_REMOVED lines=8> */
[----:B---3--:R-:W-:Y:S02]  /*1ada0*/  IMAD.SHL.U32 R10, R7, 0x10, RZ ;  /* 0x00000010070a7824 */ /* 0x008fe400078e00ff */
[----:B------:R-:W-:Y:S01]  /*1adb0*/  IMAD R0, R0, UR5, R4 ;  /* 0x0000000500007c24 */ /* 0x000fe2000f8e0204 */
[----:B------:R-:W-:Y:S02]  /*1adc0*/  ULDC.64 UR4, c[0x0][0x280] ;  /* 0x0000a00000047ab9 */ /* 0x000fe40000000a00 */
[----:B------:R-:W-:Y:S01]  /*1add0*/  IADD3 R4, P0, R2, UR4, RZ ;  /* 0x0000000402047c10 */ /* 0x000fe2000ff1e0ff */
[----:B------:R-:W-:Y:S01]  /*1ade0*/  ULDC UR4, c[0x0][0x2b8] ;  /* 0x0000ae0000047ab9 */ /* 0x000fe20000000800 */
[----:B------:R-:W-:Y:S02]  /*1adf0*/  LOP3.LUT R10, R10, 0x70, RZ, 0xc0, !PT ;  /* 0x000000700a0a7812 */ /* 0x000fe400078ec0ff */
[----:B------:R-:W-:Y:S02]  /*1ae00*/  IADD3.X R0, R3, UR5, R0, P0, !PT ;  /* 0x0000000503007c10 */ /* 0x000fe400087fe400 */
[----:B------:R-:W-:Y:S01]  /*1ae10*/  ISETP.GE.AND P0, PT, R10, UR4, PT ;  /* 0x000000040a007c0c */ /* 0x000fe2000bf06270 */
[----:B------:R-:W-:-:S03]  /*1ae20*/  UMOV UR4, 0xffffffff ;  /* 0xffffffff00047882 */ /* 0x000fc60000000000 */
[----:B0-----:R-:W-:Y:S09]  /*1ae30*/  BRA.DIV UR4, `(.L_x_6950) ;  /* 0x0000003604b47947 */ /* 0x001ff2000b800000 */
[----:B------:R-:W0:Y:S01]  /*1ae40*/  S2R R5, SR_TID.X ;  /* 0x0000000000057919 */ /* 0x000e220000002100 */
[----:B------:R-:W-:Y:S01]  /*1ae50*/  IMAD R2, R8, UR42, RZ ;  /* 0x0000002a08027c24 */ /* 0x000fe2000f8e02ff */
[----:B------:R-:W1:Y:S04]  /*1ae60*/  SHFL.IDX PT, R7, R4, RZ, 0x181f ;  /* 0x00181fff04077589 */ /* 0x000e6800000e0000 */
[----:B------:R-:W2:Y:S04]  /*1ae70*/  SHFL.IDX PT, R6, R0, RZ, 0x181f ;  /* 0x00181fff00067589 */ /* 0x000ea800000e0000 */
[----:B------:R-:W-:Y:S01]  /*1ae80*/  SHFL.IDX PT, R8, R0, 0x1, 0x181f ;  /* 0x00381f0000087f89 */ /* 0x000fe200000e0000 */
[----:B0-----:R-:W-:-:S04]  /*1ae90*/  LOP3.LUT R5, R5, 0x7f, RZ, 0xc0, !PT ;  /* 0x0000007f05057812 */ /* 0x001fc800078ec0ff */
[----:B------:R-:W-:-:S05]  /*1aea0*/  SHF.R.U32.HI R5, RZ, 0x3, R5 ;  /* 0x00000003ff057819 */ /* 0x000fca0000011605 */
[----:B------:R-:W-:-:S04]  /*1aeb0*/  IMAD.IADD R3, R5, 0x1, R19 ;  /* 0x0000000105037824 */ /* 0x000fc800078e0213 */
[C---:B------:R-:W-:Y:S01]  /*1aec0*/  VIADD R5, R3.reuse, 0x10 ;  /* 0x0000001003057836 */ /* 0x040fe20000000000 */
[----:B------:R-:W-:-:S04]  /*1aed0*/  ISETP.GE.AND P1, PT, R3, R2, PT ;  /* 0x000000020300720c */ /* 0x000fc80003f26270 */
[----:B------:R-:W-:Y:S02]  /*1aee0*/  ISETP.GE.AND P2, PT, R5, R2, PT ;  /* 0x000000020500720c */ /* 0x000fe40003f46270 */
[----:B------:R-:W0:Y:S07]  /*1aef0*/  SHFL.IDX PT, R5, R4, 0x1, 0x181f ;  /* 0x00381f0004057f89 */ /* 0x000e2e00000e0000 */
[----:B-1----:R-:W-:-:S05]  /*1af00*/  @!P1 IADD3 R7, P3, R10, R7, RZ ;  /* 0x000000070a079210 */ /* 0x002fca0007f7e0ff */
[----:B--2---:R-:W-:-:S05]  /*1af10*/  @!P1 IMAD.X R6, RZ, RZ, R6, P3 ;  /* 0x000000ffff069224 */ /* 0x004fca00018e0606 */
[----:B------:R-:W-:-:S04]  /*1af20*/  @!P1 LOP3.LUT R7, R7, R6, RZ, 0x3c, !PT ;  /* 0x0000000607079212 */ /* 0x000fc800078e3cff */
[----:B------:R-:W-:-:S04]  /*1af30*/  @!P1 LOP3.LUT R6, R7, R6, RZ, 0x3c, !PT ;  /* 0x0000000607069212 */ /* 0x000fc800078e3cff */
[----:B------:R-:W-:-:S05]  /*1af40*/  @!P1 LOP3.LUT R7, R7, R6, RZ, 0x3c, !PT ;  /* 0x0000000607079212 */ /* 0x000fca00078e3cff */
[----:B-----5:R0:W-:Y:S02]  /*1af50*/  @!P1 LDGSTS.E.BYPASS.LTC128B.128 [R9+0x18400], desc[UR50][R6.64], !P0 ;  /* 0x1840000006099fae */ /* 0x0201e4000c101d72 */
[----:B0-----:R-:W-:Y:S01]  /*1af60*/  @!P2 IADD3 R7, P1, R10, R5, RZ ;  /* 0x000000050a07a210 */ /* 0x001fe20007f3e0ff */
[----:B------:R-:W-:-:S04]  /*1af70*/  VIADD R5, R3, 0x20 ;  /* 0x0000002003057836 */ /* 0x000fc80000000000 */
[----:B------:R-:W-:Y:S01]  /*1af80*/  @!P2 IMAD.X R6, RZ, RZ, R8, P1 ;  /* 0x000000ffff06a224 */ /* 0x000fe200008e0608 */
[----:B------:R-:W-:Y:S01]  /*1af90*/  ISETP.GE.AND P1, PT, R5, R2, PT ;  /* 0x000000020500720c */ /* 0x000fe20003f26270 */
[----:B------:R-:W-:-:S03]  /*1afa0*/  VIADD R5, R3, 0x30 ;  /* 0x0000003003057836 */ /* 0x000fc60000000000 */
[----:B------:R-:W-:-:S04]  /*1afb0*/  @!P2 LOP3.LUT R7, R7, R6, RZ, 0x3c, !PT ;  /* 0x000000060707a212 */ /* 0x000fc800078e3cff */
[----:B------:R-:W-:-:S04]  /*1afc0*/  @!P2 LOP3.LUT R6, R7, R6, RZ, 0x3c, !PT ;  /* 0x000000060706a212 */ /* 0x000fc800078e3cff */
[----:B------:R-:W-:-:S05]  /*1afd0*/  @!P2 LOP3.LUT R7, R7, R6, RZ, 0x3c, !PT ;  /* 0x000000060707a212 */ /* 0x000fca00078e3cff */
[----:B------:R0:W-:Y:S04]  /*1afe0*/  @!P2 LDGSTS.E.BYPASS.LTC128B.128 [R9+0x18c00], desc[UR50][R6.64], !P0 ;  /* 0x18c000000609afae */ /* 0x0001e8000c101d72 */
[----:B0-----:R-:W0:Y:S04]  /*1aff0*/  SHFL.IDX PT, R7, R4, 0x2, 0x181f ;  /* 0x00581f0004077f89 */ /* 0x001e2800000e0000 */
[----:B------:R-:W1:Y:S01]  /*1b000*/  SHFL.IDX PT, R6, R0, 0x2, 0x181f ;  /* 0x00581f0000067f89 */ /* 0x000e6200000e0000 */
[----:B0-----:R-:W-:-:S05]  /*1b010*/  @!P1 IADD3 R7, P2, R10, R7, RZ ;  /* 0x000000070a079210 */ /* 0x001fca0007f5e0ff */
[----:B-1----:R-:W-:-:S05]  /*1b020*/  @!P1 IMAD.X R6, RZ, RZ, R6, P2 ;  /* 0x000000ffff069224 */ /* 0x002fca00010e0606 */
[----:B------:R-:W-:-:S04]  /*1b030*/  @!P1 LOP3.LUT R7, R7, R6, RZ, 0x3c, !PT ;  /* 0x0000000607079212 */ /* 0x000fc800078e3cff */
[----:B------:R-:W-:-:S04]  /*1b040*/  @!P1 LOP3.LUT R6, R7, R6, RZ, 0x3c, !PT ;  /* 0x0000000607069212 */ /* 0x000fc800078e3cff */
[----:B------:R-:W-:-:S05]  /*1b050*/  @!P1 LOP3.LUT R7, R7, R6, RZ, 0x3c, !PT ;  /* 0x0000000607079212 */ /* 0x000fca00078e3cff */
        /* <DEDUP_REMOVED lines=31> */
[----:B------:R-:W-:-:S03]  /*1b250*/  ISETP.GE.AND P1, PT, R5, R2, PT ;  /* 0x000000020500720c */ /* 0x000fc60003f26270 */
[----:B0-----:R-:W0:Y:S04]  /*1b260*/  SHFL.IDX PT, R7, R4, 0x6, 0x181f ;  /* 0x00d81f0004077f89 */ /* 0x001e2800000e0000 */
[----:B------:R-:W1:Y:S04]  /*1b270*/  SHFL.IDX PT, R6, R0, 0x6, 0x181f ;  /* 0x00d81f0000067f89 */ /* 0x000e6800000e0000 */
[----:B------:R-:W2:Y:S04]  /*1b280*/  SHFL.IDX PT, R0, R0, 0x7, 0x181f ;  /* 0x00f81f0000007f89 */ /* 0x000ea800000e0000 */
[----:B------:R-:W3:Y:S01]  /*1b290*/  SHFL.IDX PT, R4, R4, 0x7, 0x181f ;  /* 0x00f81f0004047f89 */ /* 0x000ee200000e0000 */
[----:B0-----:R-:W-:-:S05]  /*1b2a0*/  @!P1 IADD3 R7, P2, R10, R7, RZ ;  /* 0x000000070a079210 */ /* 0x001fca0007f5e0ff */
[----:B-1----:R-:W-:-:S05]  /*1b2b0*/  @!P1 IMAD.X R6, RZ, RZ, R6, P2 ;  /* 0x000000ffff069224 */ /* 0x002fca00010e0606 */
[----:B------:R-:W-:-:S04]  /*1b2c0*/  @!P1 LOP3.LUT R7, R7, R6, RZ, 0x3c, !PT ;  /* 0x0000000607079212 */ /* 0x000fc800078e3cff */
[----:B------:R-:W-:-:S04]  /*1b2d0*/  @!P1 LOP3.LUT R6, R7, R6, RZ, 0x3c, !PT ;  /* 0x0000000607069212 */ /* 0x000fc800078e3cff */
[----:B------:R-:W-:-:S05]  /*1b2e0*/  @!P1 LOP3.LUT R7, R7, R6, RZ, 0x3c, !PT ;  /* 0x0000000607079212 */ /* 0x000fca00078e3cff */
[----:B--23--:R1:W-:Y:S02]  /*1b2f0*/  @!P1 LDGSTS.E.BYPASS.LTC128B.128 [R9+0x1b400], desc[UR50][R6.64], !P0 ;  /* 0x1b40000006099fae */ /* 0x00c3e4000c101d72 */
.L_x_7033:
[----:B------:R-:W-:-:S05]  /*1b300*/  VIADD R3, R3, 0x70 ;  /* 0x0000007003037836 */ /* 0x000fca0000000000 */
[----:B------:R-:W-:-:S13]  /*1b310*/  ISETP.GE.AND P1, PT, R3, R2, PT ;  /* 0x000000020300720c */ /* 0x000fda0003f26270 */
[----:B------:R-:W-:-:S05]  /*1b320*/  @!P1 IADD3 R2, P2, R10, R4, RZ ;  /* 0x000000040a029210 */ /* 0x000fca0007f5e0ff */
[----:B------:R-:W-:-:S05]  /*1b330*/  @!P1 IMAD.X R3, RZ, RZ, R0, P2 ;  /* 0x000000ffff039224 */ /* 0x000fca00010e0600 */
[----:B------:R-:W-:Y:S01]  /*1b340*/  @!PT LDS RZ, [RZ] ;  /* 0x00000000fffff984 */ /* 0x000fe20000000800 */
[----:B------:R-:W-:Y:S01]  /*1b350*/  @!PT LDS RZ, [RZ] ;  /* 0x00000000fffff984 */ /* 0x000fe20000000800 */
[----:B------:R-:W-:Y:S01]  /*1b360*/  @!PT LDS RZ, [RZ] ;  /* 0x00000000fffff984 */ /* 0x000fe20000000800 */
[----:B------:R2:W-:Y:S01]  /*1b370*/  @!P1 LDGSTS.E.BYPASS.LTC128B.128 [R9+0x1bc00], desc[UR50][R2.64], !P0 ;  /* 0x1bc0000002099fae */ /* 0x0005e2000c101d72 */
[----:B------:R-:W-:Y:S01]  /*1b380*/  PLOP3.LUT P0, PT, PT, PT, PT, 0x80, 0x0 ;  /* 0x000000000000781c */ /* 0x000fe20003f0f070 */
[----:B------:R-:W-:-:S12]  /*1b390*/  NOP ;  /* 0x0000000000007918 */ /* 0x000fd80000000000 */
.L_x_6951:
        /* <DEDUP_REMOVED lines=18> */
.L_x_7034:
[----:B------:R-:W-:Y:S05]  /*1b4c0*/  BSYNC B0 ;  /* 0x0000000000007941 */ /* 0x000fea0003800000 */
.L_x_6952:
[----:B------:R-:W3:Y:S01]  /*1b4d0*/  LDL R2, [R1+0x1c] ;  /* 0x00001c0001027983 */ /* 0x000ee20000100800 */
[----:B------:R-:W-:-:S06]  /*1b4e0*/  UIADD3 UR4, UR40, -0x2, URZ ;  /* 0xfffffffe28047890 */ /* 0x000fcc000fffe03f */
[----:B---3--:R-:W-:-:S13]  /*1b4f0*/  ISETP.LE.AND P0, PT, R2, UR4, PT ;  /* 0x0000000402007c0c */ /* 0x008fda000bf03270 */
[----:B------:R-:W-:Y:S05]  /*1b500*/  @!P0 BRA `(.L_x_6954) ;  /* 0x0000001000348947 */ /* 0x000fea0003800000 */
[----:B--2---:R2:W5:Y:S04]  /*1b510*/  LDL.LU R0, [R1+0x4] ;  /* 0x0000040001007983 */ /* 0x0045680000300800 */
[----:B01----:R2:W5:Y:S01]  /*1b520*/  LDL.LU R6, [R1+0x8] ;  /* 0x0000080001067983 */ /* 0x0035620000300800 */
[----:B------:R-:W-:-:S07]  /*1b530*/  IMAD.U32 R20, RZ, RZ, UR4 ;  /* 0x00000004ff147e24 */ /* 0x000fce000f8e00ff */
.L_x_6974:
[----:B-----5:R-:W-:Y:S01]  /*1b540*/  VIADD R3, R0, 0x1 ;  /* 0x0000000100037836 */ /* 0x020fe20000000000 */
[----:B------:R-:W-:Y:S01]  /*1b550*/  LOP3.LUT P1, RZ, R16, 0x1, RZ, 0xc0, !PT ;  /* 0x0000000110ff7812 */ /* 0x000fe2000782c0ff */
        /* <DEDUP_REMOVED lines=33> */
.L_x_6957:
        /* <DEDUP_REMOVED lines=8> */
.L_x_7035:
[----:B------:R-:W-:Y:S05]  /*1b7f0*/  BSYNC B1 ;  /* 0x0000000000017941 */ /* 0x000fea0003800000 */
.L_x_6958:
        /* <DEDUP_REMOVED lines=9> */
.L_x_6961:
[----:B------:R-:W-:Y:S05]  /*1b890*/  BSYNC B1 ;  /* 0x0000000000017941 */ /* 0x000fea0003800000 */
.L_x_6960:
[----:B------:R-:W3:Y:S04]  /*1b8a0*/  LDL R2, [R1+0x4] ;  /* 0x0000040001027983 */ /* 0x000ee80000100800 */
[----:B------:R-:W4:Y:S01]  /*1b8b0*/  LDL R5, [R1+0x28] ;  /* 0x0000280001057983 */ /* 0x000f220000100800 */
[----:B0-----:R-:W-:Y:S01]  /*1b8c0*/  IMAD.MOV.U32 R9, RZ, RZ, RZ ;  /* 0x000000ffff097224 */ /* 0x001fe200078e00ff */
        /* <DEDUP_REMOVED lines=10> */
.L_x_6962:
        /* <DEDUP_REMOVED lines=13> */
.L_x_7036:
[----:B------:R-:W-:Y:S05]  /*1ba40*/  BSYNC B1 ;  /* 0x0000000000017941 */ /* 0x000fea0003800000 */
.L_x_6963:
        /* <DEDUP_REMOVED lines=11> */
.L_x_6966:
[----:B------:R-:W-:Y:S05]  /*1bb00*/  BSYNC B1 ;  /* 0x0000000000017941 */ /* 0x000fea0003800000 */
.L_x_6965:
        /* <DEDUP_REMOVED lines=8> */
.L_x_6967:
        /* <DEDUP_REMOVED lines=10> */
.L_x_6956:
[----:B------:R-:W-:Y:S05]  /*1bc30*/  BSYNC B0 ;  /* 0x0000000000007941 */ /* 0x000fea0003800000 */
.L_x_6955:
[----:B------:R-:W-:-:S06]  /*1bc40*/  UISETP.NE.AND UP0, UPT, UR39, 0x3, UPT ;  /* 0x000000032700788c */ /* 0x000fcc000bf05270 */
[----:B------:R-:W-:-:S13]  /*1bc50*/  PLOP3.LUT P0, PT, PT, PT, UP0, 0x80, 0x0 ;  /* 0x000000000000781c */ /* 0x000fda0003f0f008 */
[----:B------:R-:W-:Y:S05]  /*1bc60*/  @!P0 BRA `(.L_x_6968) ;  /* 0x0000000000048947 */ /* 0x000fea0003800000 */
[----:B------:R-:W-:Y:S01]  /*1bc70*/  BPT.TRAP 0x1 ;  /* 0x000000040000795c */ /* 0x000fe20000300000 */
.L_x_6968:
        /* <DEDUP_REMOVED lines=8> */
.L_x_7037:
[----:B------:R-:W-:Y:S05]  /*1bd00*/  BSYNC B0 ;  /* 0x0000000000007941 */ /* 0x000fea0003800000 */
.L_x_6969:
[----:B------:R-:W-:Y:S05]  /*1bd10*/  @!P1 BRA `(.L_x_6971) ;  /* 0x0000000000049947 */ /* 0x000fea0003800000 */
[----:B------:R-:W-:Y:S01]  /*1bd20*/  BPT.TRAP 0x1 ;  /* 0x000000040000795c */ /* 0x000fe20000300000 */
.L_x_6971:
[----:B-1----:R-:W-:Y:S01]  /*1bd30*/  SHF.L.U32 R2, R6, 0x1f, RZ ;  /* 0x0000001f06027819 */ /* 0x002fe200000006ff */
[----:B------:R-:W-:-:S03]  /*1bd40*/  IMAD R0, R0, 0x6000, RZ ;  /* 0x0000600000007824 */ /* 0x000fc600078e02ff */
[----:B------:R-:W1:Y:S02]  /*1bd50*/  SYNCS.PHASECHK.TRANS64.TRYWAIT P0, [R21+URZ+0x28860], R2 ;  /* 0x02886002150075a7 */ /* 0x000e64000800017f */
[----:B-1----:R-:W-:Y:S05]  /*1bd60*/  @!P0 BRA `(.L_x_6972) ;  /* 0x0000003000e48947 */ /* 0x002fea0003800000 */
.L_x_7038:
[----:B------:R-:W1:Y:S04]  /*1bd70*/  LDL R12, [R1] ;  /* 0x00000000010c7983 */ /* 0x000e680000100800 */
[----:B------:R-:W3:Y:S04]  /*1bd80*/  LDL R3, [R1+0x2c] ;  /* 0x00002c0001037983 */ /* 0x000ee80000100800 */
[----:B------:R-:W4:Y:S04]  /*1bd90*/  LDL R13, [R1+0x14] ;  /* 0x00001400010d7983 */ /* 0x000f280000100800 */
[----:B------:R0:W-:Y:S04]  /*1bda0*/  STL [R1+0x38], R16 ;  /* 0x0000381001007387 */ /* 0x0001e80000100800 */
[----:B0-----:R-:W4:Y:S01]  /*1bdb0*/  LDL R16, [R1+0x10] ;  /* 0x0000100001107983 */ /* 0x001f220000100800 */
[----:B------:R-:W-:Y:S05]  /*1bdc0*/  WARPSYNC.ALL ;  /* 0x0000000000007948 */ /* 0x000fea0003800000 */
[----:B------:R-:W0:Y:S02]  /*1bdd0*/  S2R R14, SR_TID.X ;  /* 0x00000000000e7919 */ /* 0x000e240000002100 */
[----:B0-----:R-:W-:-:S02]  /*1bde0*/  LOP3.LUT P0, RZ, R14, 0x4, RZ, 0xc0, !PT ;  /* 0x000000040eff7812 */ /* 0x001fc4000780c0ff */
[----:B-1----:R-:W-:-:S05]  /*1bdf0*/  LOP3.LUT R2, R0, R12, RZ, 0xfc, !PT ;  /* 0x0000000c00027212 */ /* 0x002fca00078efcff */
        /* <DEDUP_REMOVED lines=32> */
[----:B---3--:R-:W-:Y:S01]  /*1c000*/  IMAD.MOV.U32 R15, RZ, RZ, R11 ;  /* 0x000000ffff0f7224 */ /* 0x008fe200078e000b */
        /* <DEDUP_REMOVED lines=16> */
[----:B---3--:R-:W-:Y:S01]  /*1c110*/  IMAD.MOV.U32 R15, RZ, RZ, R11 ;  /* 0x000000ffff0f7224 */ /* 0x008fe200078e000b */
        /* <DEDUP_REMOVED lines=34> */
[----:B---3--:R-:W-:-:S05]  /*1c340*/  IMAD.MOV.U32 R15, RZ, RZ, R11 ;  /* 0x000000ffff0f7224 */ /* 0x008fca00078e000b */
        /* <DEDUP_REMOVED lines=27> */
.L_x_6973:
[----:B------:R-:W1:Y:S01]  /*1c500*/  S2R R0, SR_TID.X ;  /* 0x0000000000007919 */ /* 0x000e620000002100 */
[----:B0-----:R0:W-:Y:S01]  /*1c510*/  SYNCS.ARRIVE.TRANS64.A1T0 RZ, [R21+URZ+0x28850], RZ ;  /* 0x028850ff15ff79a7 */ /* 0x0011e2000810003f */
[----:B------:R3:W5:Y:S01]  /*1c520*/  LDL R6, [R1+0x8] ;  /* 0x0000080001067983 */ /* 0x0007620000100800 */
[----:B-1----:R-:W-:-:S03]  /*1c530*/  LOP3.LUT R2, R0, 0x7f, RZ, 0xc0, !PT ;  /* 0x0000007f00027812 */ /* 0x002fc600078ec0ff */
[----:B------:R-:W4:Y:S01]  /*1c540*/  LDL R0, [R1+0x1c] ;  /* 0x00001c0001007983 */ /* 0x000f220000100800 */
[----:B------:R-:W-:Y:S01]  /*1c550*/  BAR.SYNC.DEFER_BLOCKING 0x2, 0x80 ;  /* 0x0082000000007b1d */ /* 0x000fe20000010000 */
[----:B------:R-:W-:-:S13]  /*1c560*/  ISETP.NE.AND P0, PT, R2, RZ, PT ;  /* 0x000000ff0200720c */ /* 0x000fda0003f05270 */
[----:B0-----:R-:W-:-:S05]  /*1c570*/  @!P0 VIADD R21, R21, 0x28880 ;  /* 0x0002888015158836 */ /* 0x001fca0000000000 */
[----:B------:R-:W-:-:S04]  /*1c580*/  @!P0 PRMT R21, RZ, 0x654, R21 ;  /* 0x00000654ff158816 */ /* 0x000fc80000000015 */
[----:B------:R3:W-:Y:S01]  /*1c590*/  @!P0 SYNCS.ARRIVE.TRANS64.RED.A1T0 RZ, [R21+URZ], RZ ;  /* 0x000000ff15ff89a7 */ /* 0x0007e2000810043f */
[C---:B----4-:R-:W-:Y:S01]  /*1c5a0*/  ISETP.GT.AND P0, PT, R20.reuse, R0, PT ;  /* 0x000000001400720c */ /* 0x050fe20003f04270 */
[----:B------:R-:W-:Y:S01]  /*1c5b0*/  VIADD R20, R20, 0xffffffff ;  /* 0xffffffff14147836 */ /* 0x000fe20000000000 */
[----:B------:R3:W5:Y:S11]  /*1c5c0*/  LDL R0, [R1+0x4] ;  /* 0x0000040001007983 */ /* 0x0007760000100800 */
[----:B---3--:R-:W-:Y:S05]  /*1c5d0*/  @P0 BRA `(.L_x_6974) ;  /* 0xffffffec00d80947 */ /* 0x008fea000383ffff */
.L_x_6954:
[----:B------:R-:W3:Y:S01]  /*1c5e0*/  S2R R2, SR_TID.X ;  /* 0x0000000000027919 */ /* 0x000ee20000002100 */
[----:B------:R-:W-:Y:S01]  /*1c5f0*/  BSSY B0, `(.L_x_6975) ;  /* 0x0000011000007945 */ /* 0x000fe20003800000 */
[----:B---3--:R-:W-:-:S04]  /*1c600*/  LOP3.LUT R2, R2, 0x7f, RZ, 0xc0, !PT ;  /* 0x0000007f02027812 */ /* 0x008fc800078ec0ff */
[----:B------:R-:W-:-:S13]  /*1c610*/  ISETP.NE.AND P0, PT, R2, RZ, PT ;  /* 0x000000ff0200720c */ /* 0x000fda0003f05270 */
[----:B------:R-:W-:Y:S05]  /*1c620*/  @P0 BRA `(.L_x_6976) ;  /* 0x0000000000340947 */ /* 0x000fea0003800000 */
[----:B------:R-:W3:Y:S01]  /*1c630*/  S2R R3, SR_LANEID ;  /* 0x0000000000037919 */ /* 0x000ee20000000000 */
[----:B------:R-:W-:Y:S02]  /*1c640*/  VOTEU.ANY UR4, UPT, PT ;  /* 0x0000000000047886 */ /* 0x000fe400038e0100 */
[----:B--2--5:R-:W3:Y:S08]  /*1c650*/  FLO.U32 R0, UR4 ;  /* 0x0000000400007d00 */ /* 0x024ef000080e0000 */
[----:B------:R-:W2:Y:S01]  /*1c660*/  POPC R5, UR4 ;  /* 0x0000000400057d09 */ /* 0x000ea20008000000 */
[----:B---3--:R-:W-:-:S02]  /*1c670*/  ISETP.EQ.U32.AND P1, PT, R0, R3, PT ;  /* 0x000000030000720c */ /* 0x008fc40003f22070 */
[----:B------:R-:W2:Y:S11]  /*1c680*/  LDC.64 R2, c[0x0][0xc60] ;  /* 0x00031800ff027b82 */ /* 0x000eb60000000a00 */
[----:B--2---:R-:W2:Y:S01]  /*1c690*/  @P1 ATOMG.E.ADD.STRONG.GPU PT, R3, desc[UR50][R2.64], R5 ;  /* 0x00000005020319a8 */ /* 0x004ea200081ee1f2 */
[----:B------:R-:W3:Y:S02]  /*1c6a0*/  S2R R4, SR_LTMASK ;  /* 0x0000000000047919 */ /* 0x000ee40000003900 */
[----:B---3--:R-:W-:-:S04]  /*1c6b0*/  LOP3.LUT R4, R4, UR4, RZ, 0xc0, !PT ;  /* 0x0000000404047c12 */ /* 0x008fc8000f8ec0ff */
[----:B01----:R-:W0:Y:S01]  /*1c6c0*/  POPC R7, R4 ;  /* 0x0000000400077309 */ /* 0x003e220000000000 */
[----:B--2---:R-:W0:Y:S02]  /*1c6d0*/  SHFL.IDX PT, R0, R3, R0, 0x1f ;  /* 0x00001f0003007589 */ /* 0x004e2400000e0000 */
[----:B0-----:R-:W-:-:S05]  /*1c6e0*/  IADD3 R0, R0, UR41, R7 ;  /* 0x0000002900007c10 */ /* 0x001fca000fffe007 */
[----:B------:R3:W-:Y:S02]  /*1c6f0*/  STL [R1+0x20], R0 ;  /* 0x0000200001007387 */ /* 0x0007e40000100800 */
.L_x_6976:
[----:B------:R-:W-:Y:S05]  /*1c700*/  BSYNC B0 ;  /* 0x0000000000007941 */ /* 0x000fea0003800000 */
.L_x_6975:
[----:B------:R-:W-:-:S06]  /*1c710*/  UISETP.NE.AND UP0, UPT, UR39, 0x3, UPT ;  /* 0x000000032700788c */ /* 0x000fcc000bf05270 */
[----:B------:R-:W-:-:S13]  /*1c720*/  PLOP3.LUT P1, PT, PT, PT, UP0, 0x80, 0x0 ;  /* 0x000000000000781c */ /* 0x000fda0003f2f008 */
[----:B------:R-:W-:Y:S05]  /*1c730*/  @!P1 BRA `(.L_x_6977) ;  /* 0x0000000000049947 */ /* 0x000fea0003800000 */
[----:B------:R-:W-:Y:S01]  /*1c740*/  BPT.TRAP 0x1 ;  /* 0x000000040000795c */ /* 0x000fe20000300000 */
.L_x_6977:
[----:B------:R-:W4:Y:S04]  /*1c750*/  LDL R3, [R1+0x8] ;  /* 0x0000080001037983 */ /* 0x000f280000100800 */
[----:B------:R-:W4:Y:S01]  /*1c760*/  LDL R2, [R1+0x4] ;  /* 0x0000040001027983 */ /* 0x000f220000100800 */
[----:B--23-5:R-:W-:Y:S01]  /*1c770*/  IMAD.U32 R0, RZ, RZ, UR43 ;  /* 0x0000002bff007e24 */ /* 0x02cfe2000f8e00ff */
[----:B------:R-:W-:Y:S04]  /*1c780*/  BSSY B0, `(.L_x_6978) ;  /* 0x0000007000007945 */ /* 0x000fe80003800000 */
[----:B------:R-:W-:-:S02]  /*1c790*/  ISETP.NE.AND P2, PT, R0, 0x3, PT ;  /* 0x000000030000780c */ /* 0x000fc40003f45270 */
[----:B----4-:R-:W-:-:S04]  /*1c7a0*/  LOP3.LUT R0, R3, 0x1, RZ, 0x3c, !PT ;  /* 0x0000000103007812 */ /* 0x010fc800078e3cff */
[----:B------:R-:W-:Y:S01]  /*1c7b0*/  SHF.L.U32 R0, R0, 0x1f, RZ ;  /* 0x0000001f00007819 */ /* 0x000fe200000006ff */
[----:B------:R-:W-:-:S04]  /*1c7c0*/  IMAD R19, R2, 0x8, R18 ;  /* 0x0000000802137824 */ /* 0x000fc800078e0212 */
[----:B------:R-:W2:Y:S02]  /*1c7d0*/  SYNCS.PHASECHK.TRANS64.TRYWAIT P1, [R19+URZ+0x28870], R0 ;  /* 0x02887000130075a7 */ /* 0x000ea4000802017f */
[----:B--2---:R-:W-:Y:S05]  /*1c7e0*/  @!P1 BRA `(.L_x_6979) ;  /* 0x0000002800589947 */ /* 0x004fea0003800000 */
.L_x_7039:
[----:B------:R-:W-:Y:S05]  /*1c7f0*/  BSYNC B0 ;  /* 0x0000000000007941 */ /* 0x000fea0003800000 */
.L_x_6978:
[----:B------:R-:W-:Y:S05]  /*1c800*/  @!P2 BRA `(.L_x_6980) ;  /* 0x000000000004a947 */ /* 0x000fea0003800000 */
[----:B------:R-:W-:Y:S01]  /*1c810*/  BPT.TRAP 0x1 ;  /* 0x000000040000795c */ /* 0x000fe20000300000 */
.L_x_6980:
[----:B--2---:R-:W2:Y:S02]  /*1c820*/  LDL R0, [R1+0x8] ;  /* 0x0000080001007983 */ /* 0x004ea40000100800 */
[----:B--2---:R-:W-:-:S04]  /*1c830*/  SHF.L.U32 R0, R0, 0x1f, RZ ;  /* 0x0000001f00007819 */ /* 0x004fc800000006ff */
[----:B------:R-:W2:Y:S02]  /*1c840*/  SYNCS.PHASECHK.TRANS64.TRYWAIT P1, [R19+URZ+0x28860], R0 ;  /* 0x02886000130075a7 */ /* 0x000ea4000802017f */
[----:B--2---:R-:W-:Y:S05]  /*1c850*/  @!P1 BRA `(.L_x_6981) ;  /* 0x0000002800509947 */ /* 0x004fea0003800000 */
.L_x_7040:
[----:B------:R-:W2:Y:S04]  /*1c860*/  LDL R3, [R1+0x4] ;  /* 0x0000040001037983 */ /* 0x000ea80000100800 */
[----:B------:R-:W3:Y:S04]  /*1c870*/  LDL R2, [R1] ;  /* 0x0000000001027983 */ /* 0x000ee80000100800 */
[----:B------:R-:W4:Y:S01]  /*1c880*/  LDL R12, [R1+0x14] ;  /* 0x00001400010c7983 */ /* 0x000f220000100800 */
[----:B------:R-:W-:Y:S05]  /*1c890*/  WARPSYNC.ALL ;  /* 0x0000000000007948 */ /* 0x000fea0003800000 */
[----:B01----:R-:W0:Y:S01]  /*1c8a0*/  S2R R9, SR_TID.X ;  /* 0x0000000000097919 */ /* 0x003e220000002100 */
[----:B------:R-:W-:Y:S01]  /*1c8b0*/  IMAD.MOV.U32 R13, RZ, RZ, 0x40 ;  /* 0x00000040ff0d7424 */ /* 0x000fe200078e00ff */
[----:B------:R-:W1:Y:S01]  /*1c8c0*/  S2R R14, SR_TID.X ;  /* 0x00000000000e7919 */ /* 0x000e620000002100 */
[----:B0-----:R-:W-:-:S04]  /*1c8d0*/  LOP3.LUT P1, RZ, R9, 0x4, RZ, 0xc0, !PT ;  /* 0x0000000409ff7812 */ /* 0x001fc8000782c0ff */
[----:B------:R-:W-:Y:S02]  /*1c8e0*/  SEL R13, R13, 0xffffffc0, !P1 ;  /* 0xffffffc00d0d7807 */ /* 0x000fe40004800000 */
[----:B-1----:R-:W-:Y:S01]  /*1c8f0*/  LOP3.LUT P1, RZ, R14, 0x4, RZ, 0xc0, !PT ;  /* 0x000000040eff7812 */ /* 0x002fe2000782c0ff */
[----:B--2---:R-:W-:-:S05]  /*1c900*/  IMAD R0, R3, 0x6000, RZ ;  /* 0x0000600003007824 */ /* 0x004fca00078e02ff */
[----:B---3--:R-:W-:Y:S02]  /*1c910*/  LOP3.LUT R3, R0, R2, RZ, 0xfc, !PT ;  /* 0x0000000200037212 */ /* 0x008fe400078efcff */
[----:B----4-:R-:W-:-:S03]  /*1c920*/  IADD3 R0, R18, R0, R12 ;  /* 0x0000000012007210 */ /* 0x010fc60007ffe00c */
        /* <DEDUP_REMOVED lines=85> */
.L_x_6982:
        /* <DEDUP_REMOVED lines=14> */
.L_x_6931:
[----:B------:R-:W-:Y:S05]  /*1cf60*/  BSYNC B7 ;  /* 0x0000000000077941 */ /* 0x000fea0003800000 */
.L_x_6929:
[----:B------:R-:W-:-:S13]  /*1cf70*/  LOP3.LUT P0, RZ, R16, 0x2, RZ, 0xc0, !PT ;  /* 0x0000000210ff7812 */ /* 0x000fda000780c0ff */
[----:B------:R-:W-:Y:S05]  /*1cf80*/  @!P0 BRA `(.L_x_6983) ;  /* 0x0000000000348947 */ /* 0x000fea0003800000 */
[----:B------:R-:W2:Y:S08]  /*1cf90*/  S2UR UR5, SR_CgaCtaId ;  /* 0x00000000000579c3 */ /* 0x000eb00000008800 */
[----:B------:R-:W-:Y:S06]  /*1cfa0*/  BAR.SYNC.DEFER_BLOCKING 0x5, 0x180 ;  /* 0x0146000000007b1d */ /* 0x000fec0000010000 */
[----:B------:R-:W-:-:S02]  /*1cfb0*/  UMOV UR4, 0x400 ;  /* 0x0000040000047882 */ /* 0x000fc40000000000 */
[----:B--2---:R-:W-:-:S06]  /*1cfc0*/  ULEA UR4, UR5, UR4, 0x18 ;  /* 0x0000000405047291 */ /* 0x004fcc000f8ec03f */
[----:B------:R-:W-:-:S05]  /*1cfd0*/  IMAD.U32 R18, RZ, RZ, UR4 ;  /* 0x00000004ff127e24 */ /* 0x000fca000f8e00ff */
[----:B------:R-:W2:Y:S04]  /*1cfe0*/  LDS.128 R4, [R18+0x288d0] ;  /* 0x0288d00012047984 */ /* 0x000ea80000000c00 */
[----:B--2---:R2:W-:Y:S01]  /*1cff0*/  STL.64 [R1+0x20], R4 ;  /* 0x0000200401007387 */ /* 0x0045e20000100a00 */
[----:B------:R-:W-:Y:S02]  /*1d000*/  IMAD.MOV.U32 R2, RZ, RZ, R6 ;  /* 0x000000ffff027224 */ /* 0x000fe400078e0006 */
[----:B01----:R-:W-:-:S03]  /*1d010*/  IMAD.MOV.U32 R0, RZ, RZ, R7 ;  /* 0x000000ffff007224 */ /* 0x003fc600078e0007 */
[----:B------:R-:W-:Y:S02]  /*1d020*/  R2UR UR36, R2 ;  /* 0x00000000022472ca */ /* 0x000fe400000e0000 */
[----:B------:R-:W-:Y:S01]  /*1d030*/  R2UR UR44, R0 ;  /* 0x00000000002c72ca */ /* 0x000fe200000e0000 */
[----:B------:R-:W-:Y:S06]  /*1d040*/  BAR.ARV 0x4, 0x180 ;  /* 0x0106000000007b1d */ /* 0x000fec0000002000 */
[----:B------:R-:W-:Y:S08]  /*1d050*/  BRA `(.L_x_6984) ;  /* 0x0000000800d07947 */ /* 0x000ff00003800000 */
.L_x_6983:
[----:B------:R-:W2:Y:S01]  /*1d060*/  S2R R2, SR_TID.X ;  /* 0x0000000000027919 */ /* 0x000ea20000002100 */
[----:B------:R-:W-:Y:S01]  /*1d070*/  ULDC UR4, c[0x0][0xc3c] ;  /* 0x00030f0000047ab9 */ /* 0x000fe20000000800 */
[----:B------:R-:W3:Y:S01]  /*1d080*/  LDC R10, c[0x0][0xc38] ;  /* 0x00030e00ff0a7b82 */ /* 0x000ee20000000800 */
[----:B01----:R-:W4:Y:S01]  /*1d090*/  LDL.LU R0, [R1+0x20] ;  /* 0x0000200001007983 */ /* 0x003f220000300800 */
[----:B--2---:R-:W-:-:S04]  /*1d0a0*/  LOP3.LUT R9, R2, 0x1f, RZ, 0xc0, !PT ;  /* 0x0000001f02097812 */ /* 0x004fc800078ec0ff */
[C---:B------:R-:W-:Y:S01]  /*1d0b0*/  ISETP.NE.AND P0, PT, R9.reuse, 0x1f, PT ;  /* 0x0000001f0900780c */ /* 0x040fe20003f05270 */
[----:B------:R-:W-:-:S05]  /*1d0c0*/  VIADD R5, R9, UR44 ;  /* 0x0000002c09057c36 */ /* 0x000fca0008000000 */
[----:B------:R-:W-:Y:S01]  /*1d0d0*/  ISETP.GE.OR P1, PT, R5, UR4, !P0 ;  /* 0x0000000405007c0c */ /* 0x000fe2000c726670 */
[----:B------:R-:W-:-:S12]  /*1d0e0*/  ULDC UR4, c[0x0][0xc3c] ;  /* 0x00030f0000047ab9 */ /* 0x000fd80000000800 */
[----:B------:R-:W0:Y:S02]  /*1d0f0*/  @!P1 LDC.64 R2, c[0x0][0xc80] ;  /* 0x00032000ff029b82 */ /* 0x000e240000000a00 */
[----:B0-----:R-:W-:-:S04]  /*1d100*/  @!P1 IMAD.WIDE R2, R5, 0x4, R2 ;  /* 0x0000000405029825 */ /* 0x001fc800078e0202 */
[----:B------:R-:W-:-:S06]  /*1d110*/  IMAD.MOV.U32 R5, RZ, RZ, RZ ;  /* 0x000000ffff057224 */ /* 0x000fcc00078e00ff */
[----:B------:R-:W2:Y:S01]  /*1d120*/  @!P1 LDG.E R5, desc[UR50][R2.64] ;  /* 0x0000003202059981 */ /* 0x000ea2000c1e1900 */
[C---:B------:R-:W-:Y:S02]  /*1d130*/  ISETP.NE.AND P1, PT, R9.reuse, RZ, PT ;  /* 0x000000ff0900720c */ /* 0x040fe40003f25270 */
[C---:B------:R-:W-:Y:S02]  /*1d140*/  ISETP.GE.U32.AND P2, PT, R9.reuse, 0x2, PT ;  /* 0x000000020900780c */ /* 0x040fe40003f46070 */
[C---:B------:R-:W-:Y:S02]  /*1d150*/  ISETP.GE.U32.AND P3, PT, R9.reuse, 0x4, PT ;  /* 0x000000040900780c */ /* 0x040fe40003f66070 */
[C---:B------:R-:W-:Y:S02]  /*1d160*/  ISETP.GE.U32.AND P4, PT, R9.reuse, 0x8, PT ;  /* 0x000000080900780c */ /* 0x040fe40003f86070 */
[----:B------:R-:W-:Y:S01]  /*1d170*/  ISETP.GE.U32.AND P5, PT, R9, 0x10, PT ;  /* 0x000000100900780c */ /* 0x000fe20003fa6070 */
[----:B----4-:R-:W-:-:S02]  /*1d180*/  IMAD.MOV.U32 R8, RZ, RZ, R0 ;  /* 0x000000ffff087224 */ /* 0x010fc400078e0000 */
        /* <DEDUP_REMOVED lines=16> */
[----:B------:R-:W3:Y:S04]  /*1d290*/  SHFL.IDX PT, R2, R9, 0x1f, 0x1f ;  /* 0x03e01f0009027f89 */ /* 0x000ee800000e0000 */
[----:B------:R-:W0:Y:S01]  /*1d2a0*/  SHFL.IDX PT, R0, R8, RZ, 0x1f ;  /* 0x00001fff08007589 */ /* 0x000e2200000e0000 */
[----:B---3--:R-:W-:-:S04]  /*1d2b0*/  IMAD R2, R2, R10, RZ ;  /* 0x0000000a02027224 */ /* 0x008fc800078e02ff */
[----:B------:R-:W-:-:S05]  /*1d2c0*/  IMAD.IADD R6, R6, 0x1, R2 ;  /* 0x0000000106067824 */ /* 0x000fca00078e0202 */
[----:B0-----:R-:W-:-:S13]  /*1d2d0*/  ISETP.GT.AND P6, PT, R6, R0, PT ;  /* 0x000000000600720c */ /* 0x001fda0003fc4270 */
[----:B------:R-:W-:Y:S05]  /*1d2e0*/  @P6 BRA `(.L_x_6985) ;  /* 0x0000000000906947 */ /* 0x000fea0003800000 */
.L_x_6989:
        /* <DEDUP_REMOVED lines=14> */
.L_x_6988:
[----:B------:R-:W-:Y:S05]  /*1d3d0*/  BSYNC B0 ;  /* 0x0000000000007941 */ /* 0x000fea0003800000 */
.L_x_6987:
        /* <DEDUP_REMOVED lines=21> */
.L_x_6985:
        /* <DEDUP_REMOVED lines=21> */
.L_x_6990:
[----:B------:R-:W2:Y:S01]  /*1d680*/  I2F.RP R3, R8 ;  /* 0x0000000800037306 */ /* 0x000ea20000209400 */
[----:B01----:R-:W-:-:S04]  /*1d690*/  IMAD R9, R2, R10, R6 ;  /* 0x0000000a02097224 */ /* 0x003fc800078e0206 */
[----:B------:R-:W-:Y:S01]  /*1d6a0*/  IMAD.IADD R0, R0, 0x1, -R9 ;  /* 0x0000000100007824 */ /* 0x000fe200078e0a09 */
[----:B------:R1:W-:Y:S02]  /*1d6b0*/  STL [R1+0x20], R9 ;  /* 0x0000200901007387 */ /* 0x0003e40000100800 */
[----:B--2---:R-:W0:Y:S02]  /*1d6c0*/  MUFU.RCP R3, R3 ;  /* 0x0000000300037308 */ /* 0x004e240000001000 */
        /* <DEDUP_REMOVED lines=58> */
.L_x_6986:
[----:B------:R0:W-:Y:S01]  /*1da70*/  STL [R1+0x20], R0 ;  /* 0x0000200001007387 */ /* 0x0001e20000100800 */
[----:B------:R-:W-:Y:S01]  /*1da80*/  ULDC UR44, c[0x0][0xc3c] ;  /* 0x00030f00002c7ab9 */ /* 0x000fe20000000800 */
[----:B------:R-:W-:Y:S02]  /*1da90*/  UMOV UR36, URZ ;  /* 0x0000003f00247c82 */ /* 0x000fe40008000000 */
[----:B------:R0:W-:Y:S03]  /*1daa0*/  STL [R1+0x24], RZ ;  /* 0x000024ff01007387 */ /* 0x0001e60000100800 */
.L_x_6991:
        /* <DEDUP_REMOVED lines=15> */
.L_x_6984:
[----:B------:R-:W-:Y:S02]  /*1dba0*/  ULDC UR4, c[0x0][0xc3c] ;  /* 0x00030f0000047ab9 */ /* 0x000fe40000000800 */
[----:B------:R-:W-:-:S06]  /*1dbb0*/  UISETP.GE.AND UP0, UPT, UR44, UR4, UPT ;  /* 0x000000042c00728c */ /* 0x000fcc000bf06270 */
[----:B------:R-:W-:-:S13]  /*1dbc0*/  PLOP3.LUT P0, PT, PT, PT, UP0, 0x80, 0x0 ;  /* 0x000000000000781c */ /* 0x000fda0003f0f008 */
[----:B------:R-:W-:Y:S05]  /*1dbd0*/  @!P0 BRA `(.L_x_6992) ;  /* 0xffffffb4003c8947 */ /* 0x000fea000383ffff */
.L_x_6919:
        /* <DEDUP_REMOVED lines=12> */
.L_x_7041:
[----:B------:R-:W-:Y:S05]  /*1dca0*/  BSYNC B0 ;  /* 0x0000000000007941 */ /* 0x000fea0003800000 */
.L_x_6993:
[----:B------:R-:W-:-:S03]  /*1dcb0*/  UMOV UR4, 0xffffffff ;  /* 0xffffffff00047882 */ /* 0x000fc60000000000 */
[----:B------:R-:W-:Y:S05]  /*1dcc0*/  BRA.DIV UR4, `(.L_x_6995) ;  /* 0x00000016045c7947 */ /* 0x000fea000b800000 */
[----:B------:R-:W1:Y:S02]  /*1dcd0*/  S2R R2, SR_TID.X ;  /* 0x0000000000027919 */ /* 0x000e640000002100 */
[----:B-1----:R-:W-:-:S04]  /*1dce0*/  SHF.R.U32.HI R2, RZ, 0x5, R2 ;  /* 0x00000005ff027819 */ /* 0x002fc80000011602 */
[----:B------:R-:W-:-:S05]  /*1dcf0*/  LOP3.LUT R2, R2, 0x3, RZ, 0xc0, !PT ;  /* 0x0000000302027812 */ /* 0x000fca00078ec0ff */
[----:B------:R1:W2:Y:S02]  /*1dd00*/  SHFL.IDX PT, R14, R2, RZ, 0x1f ;  /* 0x00001fff020e7589 */ /* 0x0002a400000e0000 */
.L_x_7044:
[----:B--2---:R-:W-:Y:S01]  /*1dd10*/  ISETP.NE.AND P0, PT, R14, RZ, PT ;  /* 0x000000ff0e00720c */ /* 0x004fe20003f05270 */
[----:B------:R-:W-:-:S12]  /*1dd20*/  BSSY B0, `(.L_x_6996) ;  /* 0x000002e000007945 */ /* 0x000fd80003800000 */
[----:B------:R-:W-:Y:S05]  /*1dd30*/  @P0 BRA `(.L_x_6997) ;  /* 0x0000000000b00947 */ /* 0x000fea0003800000 */
[----:B------:R-:W-:-:S03]  /*1dd40*/  UMOV UR4, 0xffffffff ;  /* 0xffffffff00047882 */ /* 0x000fc60000000000 */
[----:B------:R-:W-:Y:S05]  /*1dd50*/  BRA.DIV UR4, `(.L_x_6998) ;  /* 0x00000016046c7947 */ /* 0x000fea000b800000 */
[----:B------:R-:W-:-:S13]  /*1dd60*/  ELECT P6, URZ, PT ;  /* 0x00000000003f782f */ /* 0x000fda00038c0000 */
.L_x_7047:
[----:B------:R-:W-:Y:S05]  /*1dd70*/  @!P6 BRA `(.L_x_6997) ;  /* 0x0000000000a0e947 */ /* 0x000fea0003800000 */
[----:B------:R-:W-:-:S06]  /*1dd80*/  ULOP3.LUT UR4, UR38, 0x2, URZ, 0xfc, !UPT ;  /* 0x0000000226047892 */ /* 0x000fcc000f8efc3f */
[----:B-1----:R-:W-:-:S05]  /*1dd90*/  IMAD.U32 R2, RZ, RZ, UR4 ;  /* 0x00000004ff027e24 */ /* 0x002fca000f8e00ff */
[----:B------:R-:W-:-:S13]  /*1dda0*/  ISETP.NE.AND P0, PT, R2, 0x3, PT ;  /* 0x000000030200780c */ /* 0x000fda0003f05270 */
[----:B------:R-:W-:Y:S05]  /*1ddb0*/  @!P0 BRA `(.L_x_6999) ;  /* 0x0000000000048947 */ /* 0x000fea0003800000 */
[----:B------:R-:W-:Y:S01]  /*1ddc0*/  BPT.TRAP 0x1 ;  /* 0x000000040000795c */ /* 0x000fe20000300000 */
.L_x_6999:
        /* <DEDUP_REMOVED lines=14> */
.L_x_7048:
[----:B------:R-:W1:Y:S02]  /*1deb0*/  SYNCS.PHASECHK.TRANS64.TRYWAIT P1, [R7+URZ], R2 ;  /* 0x00000002070075a7 */ /* 0x000e64000802017f */
[----:B-1----:R-:W-:Y:S05]  /*1dec0*/  @!P1 BRA `(.L_x_7001) ;  /* 0x0000001400449947 */ /* 0x002fea0003800000 */
.L_x_7049:
[----:B------:R-:W-:Y:S05]  /*1ded0*/  @!P0 BRA `(.L_x_7002) ;  /* 0x0000000000048947 */ /* 0x000fea0003800000 */
[----:B------:R-:W-:Y:S01]  /*1dee0*/  BPT.TRAP 0x1 ;  /* 0x000000040000795c */ /* 0x000fe20000300000 */
.L_x_7002:
[----:B------:R-:W2:Y:S02]  /*1def0*/  LDL.LU R4, [R1+0x4] ;  /* 0x0000040001047983 */ /* 0x000ea40000300800 */
[----:B--2---:R-:W-:-:S04]  /*1df00*/  IMAD R4, R4, 0x8, R0 ;  /* 0x0000000804047824 */ /* 0x004fc800078e0200 */
[----:B------:R-:W2:Y:S02]  /*1df10*/  SYNCS.PHASECHK.TRANS64.TRYWAIT P1, [R4+URZ+0x28860], R5 ;  /* 0x02886005040075a7 */ /* 0x000ea4000802017f */
[----:B--2---:R-:W-:Y:S05]  /*1df20*/  @!P1 BRA `(.L_x_7003) ;  /* 0x0000001400409947 */ /* 0x004fea0003800000 */
.L_x_7050:
[----:B------:R-:W-:Y:S05]  /*1df30*/  @!P0 BRA `(.L_x_7004) ;  /* 0x0000000000048947 */ /* 0x000fea0003800000 */
[----:B------:R-:W-:Y:S01]  /*1df40*/  BPT.TRAP 0x1 ;  /* 0x000000040000795c */ /* 0x000fe20000300000 */
.L_x_7004:
[----:B------:R-:W-:-:S04]  /*1df50*/  IMAD R3, R3, 0x8, R0 ;  /* 0x0000000803037824 */ /* 0x000fc800078e0200 */
[----:B------:R-:W3:Y:S02]  /*1df60*/  SYNCS.PHASECHK.TRANS64.TRYWAIT P1, [R3+URZ+0x28860], R2 ;  /* 0x02886002030075a7 */ /* 0x000ee4000802017f */
[----:B---3--:R-:W-:Y:S05]  /*1df70*/  @!P1 BRA `(.L_x_7005) ;  /* 0x0000001400409947 */ /* 0x008fea0003800000 */
.L_x_7051:
[----:B------:R-:W-:Y:S05]  /*1df80*/  @!P0 BRA `(.L_x_7006) ;  /* 0x0000000000048947 */ /* 0x000fea0003800000 */
[----:B------:R-:W-:Y:S01]  /*1df90*/  BPT.TRAP 0x1 ;  /* 0x000000040000795c */ /* 0x000fe20000300000 */
.L_x_7006:
[----:B------:R-:W4:Y:S02]  /*1dfa0*/  SYNCS.PHASECHK.TRANS64.TRYWAIT P0, [R4+URZ+0x28880], R5 ;  /* 0x02888005040075a7 */ /* 0x000f24000800017f */
[----:B----4-:R-:W-:Y:S05]  /*1dfb0*/  @!P0 BRA `(.L_x_7007) ;  /* 0x0000001400448947 */ /* 0x010fea0003800000 */
.L_x_7008:
[----:B------:R0:W0:Y:S02]  /*1dfc0*/  SYNCS.PHASECHK.TRANS64.TRYWAIT P0, [R3+URZ+0x28880], R2 ;  /* 0x02888002030075a7 */ /* 0x000024000800017f */
[----:B0-----:R-:W-:Y:S05]  /*1dfd0*/  @!P0 NANOSLEEP.SYNCS 0x989680 ;  /* 0x009896800000895d */ /* 0x001fea0003900000 */
[----:B------:R-:W0:Y:S02]  /*1dfe0*/  @!P0 SYNCS.PHASECHK.TRANS64 P0, [R3+URZ+0x28880], R2 ;  /* 0x02888002030085a7 */ /* 0x000e24000800007f */
[----:B0-----:R-:W-:Y:S05]  /*1dff0*/  @!P0 BRA `(.L_x_7008) ;  /* 0xfffffffc00f08947 */ /* 0x001fea000383ffff */
.L_x_6997:
[----:B------:R-:W-:Y:S05]  /*1e000*/  BSYNC B0 ;  /* 0x0000000000007941 */ /* 0x000fea0003800000 */
.L_x_6996:
[----:B------:R-:W-:Y:S05]  /*1e010*/  EXIT ;  /* 0x000000000000794d */ /* 0x000fea0003800000 */
.L_x_6817:
[----:B0-----:R-:W-:-:S04]  /*1e020*/  IMAD.U32 R3, RZ, RZ, UR45 ;  /* 0x0000002dff037e24 */ /* 0x001fc8000f8e00ff */
[----:B------:R0:W1:Y:S03]  /*1e030*/  SYNCS.PHASECHK.TRANS64.TRYWAIT P1, [R3+URZ+0x28800], R8 ;  /* 0x02880008030075a7 */ /* 0x000066000802017f */
[----:B-1----:R-:W-:Y:S05]  /*1e040*/  @!P1 NANOSLEEP.SYNCS 0x989680 ;  /* 0x009896800000995d */ /* 0x002fea0003900000 */
[----:B------:R-:W1:Y:S02]  /*1e050*/  @!P1 SYNCS.PHASECHK.TRANS64 P1, [R3+URZ+0x28800], R8 ;  /* 0x02880008030095a7 */ /* 0x000e64000802007f */
[----:B-1----:R-:W-:Y:S05]  /*1e060*/  @!P1 BRA `(.L_x_6817) ;  /* 0xfffffffc00ec9947 */ /* 0x002fea000383ffff */
[----:B------:R-:W-:Y:S05]  /*1e070*/  BRA `(.L_x_7009) ;  /* 0xfffffe3c00807947 */ /* 0x000fea000383ffff */
.L_x_6821:
[----:B0-----:R0:W2:Y:S02]  /*1e080*/  SYNCS.PHASECHK.TRANS64.TRYWAIT P1, [R123+URZ+0x28830], R4 ;  /* 0x028830047b0075a7 */ /* 0x0010a4000802017f */
[----:B--2---:R-:W-:Y:S05]  /*1e090*/  @!P1 NANOSLEEP.SYNCS 0x989680 ;  /* 0x009896800000995d */ /* 0x004fea0003900000 */
[----:B------:R-:W2:Y:S02]  /*1e0a0*/  @!P1 SYNCS.PHASECHK.TRANS64 P1, [R123+URZ+0x28830], R4 ;  /* 0x028830047b0095a7 */ /* 0x000ea4000802007f */
[----:B--2---:R-:W-:Y:S05]  /*1e0b0*/  @!P1 BRA `(.L_x_6821) ;  /* 0xfffffffc00f09947 */ /* 0x004fea000383ffff */
[----:B------:R-:W-:Y:S05]  /*1e0c0*/  BRA `(.L_x_6820) ;  /* 0xfffffe3c00ac7947 */ /* 0x000fea000383ffff */
.L_x_6837:
[----:B-1----:R-:W-:-:S04]  /*1e0d0*/  IMAD.U32 R9, RZ, RZ, UR6 ;  /* 0x00000006ff097e24 */ /* 0x002fc8000f8e00ff */
[----:B------:R1:W2:Y:S03]  /*1e0e0*/  SYNCS.PHASECHK.TRANS64.TRYWAIT P1, [R9+URZ+0x28830], R8 ;  /* 0x02883008090075a7 */ /* 0x0002a6000802017f */
[----:B--2---:R-:W-:Y:S05]  /*1e0f0*/  @!P1 NANOSLEEP.SYNCS 0x989680 ;  /* 0x009896800000995d */ /* 0x004fea0003900000 */
[----:B------:R-:W2:Y:S02]  /*1e100*/  @!P1 SYNCS.PHASECHK.TRANS64 P1, [R9+URZ+0x28830], R8 ;  /* 0x02883008090095a7 */ /* 0x000ea4000802007f */
[----:B--2---:R-:W-:Y:S05]  /*1e110*/  @!P1 BRA `(.L_x_6837) ;  /* 0xfffffffc00ec9947 */ /* 0x004fea000383ffff */
[----:B------:R-:W-:Y:S05]  /*1e120*/  BRA `(.L_x_6834) ;  /* 0xfffffe8c00547947 */ /* 0x000fea000383ffff */
.L_x_6841:
[----:B-1----:R-:W-:-:S04]  /*1e130*/  IMAD.U32 R9, RZ, RZ, UR6 ;  /* 0x00000006ff097e24 */ /* 0x002fc8000f8e00ff */
[----:B------:R1:W2:Y:S03]  /*1e140*/  SYNCS.PHASECHK.TRANS64.TRYWAIT P1, [R9+URZ+0x28850], R8 ;  /* 0x02885008090075a7 */ /* 0x0002a6000802017f */
[----:B--2---:R-:W-:Y:S05]  /*1e150*/  @!P1 NANOSLEEP.SYNCS 0x989680 ;  /* 0x009896800000995d */ /* 0x004fea0003900000 */
[----:B------:R-:W2:Y:S02]  /*1e160*/  @!P1 SYNCS.PHASECHK.TRANS64 P1, [R9+URZ+0x28850], R8 ;  /* 0x02885008090095a7 */ /* 0x000ea4000802007f */
[----:B--2---:R-:W-:Y:S05]  /*1e170*/  @!P1 BRA `(.L_x_6841) ;  /* 0xfffffffc00ec9947 */ /* 0x004fea000383ffff */
[----:B------:R-:W-:Y:S05]  /*1e180*/  BRA `(.L_x_6838) ;  /* 0xfffffe8c00cc7947 */ /* 0x000fea000383ffff */
.L_x_6859:
[----:B-1----:R-:W-:-:S04]  /*1e190*/  IMAD.U32 R7, RZ, RZ, UR6 ;  /* 0x00000006ff077e24 */ /* 0x002fc8000f8e00ff */
[----:B------:R1:W2:Y:S03]  /*1e1a0*/  SYNCS.PHASECHK.TRANS64.TRYWAIT P1, [R7+URZ+0x28830], R6 ;  /* 0x02883006070075a7 */ /* 0x0002a6000802017f */
[----:B--2---:R-:W-:Y:S05]  /*1e1b0*/  @!P1 NANOSLEEP.SYNCS 0x989680 ;  /* 0x009896800000995d */ /* 0x004fea0003900000 */
[----:B------:R-:W2:Y:S02]  /*1e1c0*/  @!P1 SYNCS.PHASECHK.TRANS64 P1, [R7+URZ+0x28830], R6 ;  /* 0x02883006070095a7 */ /* 0x000ea4000802007f */
[----:B--2---:R-:W-:Y:S05]  /*1e1d0*/  @!P1 BRA `(.L_x_6859) ;  /* 0xfffffffc00ec9947 */ /* 0x004fea000383ffff */
[----:B------:R-:W-:Y:S05]  /*1e1e0*/  BRA `(.L_x_6856) ;  /* 0xfffffee400187947 */ /* 0x000fea000383ffff */
.L_x_6863:
[----:B-1----:R-:W-:-:S04]  /*1e1f0*/  IMAD.U32 R7, RZ, RZ, UR6 ;  /* 0x00000006ff077e24 */ /* 0x002fc8000f8e00ff */
[----:B------:R1:W2:Y:S03]  /*1e200*/  SYNCS.PHASECHK.TRANS64.TRYWAIT P1, [R7+URZ+0x28850], R6 ;  /* 0x02885006070075a7 */ /* 0x0002a6000802017f */
[----:B--2---:R-:W-:Y:S05]  /*1e210*/  @!P1 NANOSLEEP.SYNCS 0x989680 ;  /* 0x009896800000995d */ /* 0x004fea0003900000 */
[----:B------:R-:W2:Y:S02]  /*1e220*/  @!P1 SYNCS.PHASECHK.TRANS64 P1, [R7+URZ+0x28850], R6 ;  /* 0x02885006070095a7 */ /* 0x000ea4000802007f */
[----:B--2---:R-:W-:Y:S05]  /*1e230*/  @!P1 BRA `(.L_x_6863) ;  /* 0xfffffffc00ec9947 */ /* 0x004fea000383ffff */
[----:B------:R-:W-:Y:S05]  /*1e240*/  BRA `(.L_x_6860) ;  /* 0xfffffee4009c7947 */ /* 0x000fea000383ffff */
.L_x_6870:
[----:B-1----:R-:W-:-:S04]  /*1e250*/  IMAD.U32 R7, RZ, RZ, UR6 ;  /* 0x00000006ff077e24 */ /* 0x002fc8000f8e00ff */
[----:B------:R1:W2:Y:S03]  /*1e260*/  SYNCS.PHASECHK.TRANS64.TRYWAIT P1, [R7+URZ+0x28830], R6 ;  /* 0x02883006070075a7 */ /* 0x0002a6000802017f */
[----:B--2---:R-:W-:Y:S05]  /*1e270*/  @!P1 NANOSLEEP.SYNCS 0x989680 ;  /* 0x009896800000995d */ /* 0x004fea0003900000 */
[----:B------:R-:W2:Y:S02]  /*1e280*/  @!P1 SYNCS.PHASECHK.TRANS64 P1, [R7+URZ+0x28830], R6 ;  /* 0x02883006070095a7 */ /* 0x000ea4000802007f */
[----:B--2---:R-:W-:Y:S05]  /*1e290*/  @!P1 BRA `(.L_x_6870) ;  /* 0xfffffffc00ec9947 */ /* 0x004fea000383ffff */
[----:B------:R-:W-:Y:S05]  /*1e2a0*/  BRA `(.L_x_6867) ;  /* 0xffffff1400e87947 */ /* 0x000fea000383ffff */
.L_x_6874:
[----:B-1----:R-:W-:-:S04]  /*1e2b0*/  IMAD.U32 R7, RZ, RZ, UR6 ;  /* 0x00000006ff077e24 */ /* 0x002fc8000f8e00ff */
[----:B------:R1:W2:Y:S03]  /*1e2c0*/  SYNCS.PHASECHK.TRANS64.TRYWAIT P1, [R7+URZ+0x28850], R6 ;  /* 0x02885006070075a7 */ /* 0x0002a6000802017f */
[----:B--2---:R-:W-:Y:S05]  /*1e2d0*/  @!P1 NANOSLEEP.SYNCS 0x989680 ;  /* 0x009896800000995d */ /* 0x004fea0003900000 */
[----:B------:R-:W2:Y:S02]  /*1e2e0*/  @!P1 SYNCS.PHASECHK.TRANS64 P1, [R7+URZ+0x28850], R6 ;  /* 0x02885006070095a7 */ /* 0x000ea4000802007f */
[----:B--2---:R-:W-:Y:S05]  /*1e2f0*/  @!P1 BRA `(.L_x_6874) ;  /* 0xfffffffc00ec9947 */ /* 0x004fea000383ffff */
[----:B------:R-:W-:Y:S05]  /*1e300*/  BRA `(.L_x_6871) ;  /* 0xffffff18006c7947 */ /* 0x000fea000383ffff */
.L_x_6888:
[----:B-1----:R-:W-:-:S04]  /*1e310*/  IMAD.U32 R3, RZ, RZ, UR4 ;  /* 0x00000004ff037e24 */ /* 0x002fc8000f8e00ff */
[----:B------:R1:W2:Y:S03]  /*1e320*/  SYNCS.PHASECHK.TRANS64.TRYWAIT P1, [R3+URZ+0x28850], R0 ;  /* 0x02885000030075a7 */ /* 0x0002a6000802017f */
[----:B--2---:R-:W-:Y:S05]  /*1e330*/  @!P1 NANOSLEEP.SYNCS 0x989680 ;  /* 0x009896800000995d */ /* 0x004fea0003900000 */
[----:B------:R-:W2:Y:S02]  /*1e340*/  @!P1 SYNCS.PHASECHK.TRANS64 P1, [R3+URZ+0x28850], R0 ;  /* 0x02885000030095a7 */ /* 0x000ea4000802007f */
[----:B--2---:R-:W-:Y:S05]  /*1e350*/  @!P1 BRA `(.L_x_6888) ;  /* 0xfffffffc00ec9947 */ /* 0x004fea000383ffff */
[----:B------:R-:W-:Y:S05]  /*1e360*/  BRA `(.L_x_6887) ;  /* 0xffffff6800dc7947 */ /* 0x000fea000383ffff */
.L_x_6940:
[----:B------:R-:W-:Y:S02]  /*1e370*/  IMAD.MOV.U32 R13, RZ, RZ, R0 ;  /* 0x000000ffff0d7224 */ /* 0x000fe400078e0000 */
[----:B------:R-:W-:Y:S02]  /*1e380*/  IMAD.MOV.U32 R12, RZ, RZ, RZ ;  /* 0x000000ffff0c7224 */ /* 0x000fe400078e00ff */
[----:B------:R-:W-:Y:S02]  /*1e390*/  IMAD.MOV.U32 R11, RZ, RZ, 0x1f ;  /* 0x0000001fff0b7424 */ /* 0x000fe400078e00ff */
[----:B------:R-:W-:-:S07]  /*1e3a0*/  IMAD.MOV.U32 R15, RZ, RZ, -0x1 ;  /* 0xffffffffff0f7424 */ /* 0x000fce00078e00ff */
[----:B0-----:R-:W-:Y:S05]  /*1e3b0*/  WARPSYNC.COLLECTIVE R15, `(.L_x_7010) ;  /* 0x000000000f087348 */ /* 0x001fea0003c00000 */
[----:B------:R1:W2:Y:S02]  /*1e3c0*/  SHFL.IDX P6, R14, R13, R12, R11 ;  /* 0x0000000c0d0e7389 */ /* 0x0002a400000c000b */
[----:B012---:R-:W-:Y:S01]  /*1e3d0*/  ENDCOLLECTIVE ;  /* 0x000000000000791b */ /* 0x007fe20003800000 */
.L_x_7010:
[----:B------:R-:W-:Y:S05]  /*1e3e0*/  BRA `(.L_x_7011) ;  /* 0xffffffbc00c07947 */ /* 0x000fea000383ffff */
.L_x_6942:
[----:B------:R-:W-:Y:S01]  /*1e3f0*/  BSSY B0, `(.L_x_7012) ;  /* 0x0000006000007945 */ /* 0x000fe20003800000 */
[----:B------:R-:W-:-:S07]  /*1e400*/  IMAD.MOV.U32 R15, RZ, RZ, -0x1 ;  /* 0xffffffffff0f7424 */ /* 0x000fce00078e00ff */
[----:B0-----:R-:W-:Y:S05]  /*1e410*/  WARPSYNC.COLLECTIVE R15, `(.L_x_7013) ;  /* 0x000000000f0c7348 */ /* 0x001fea0003c00000 */
[----:B------:R-:W-:Y:S02]  /*1e420*/  ELECT P6, UR62, PT ;  /* 0x00000000003e782f */ /* 0x000fe400038c0000 */
[----:B------:R-:W-:Y:S01]  /*1e430*/  MOV R14, UR62 ;  /* 0x0000003e000e7c02 */ /* 0x000fe20008000f00 */
[----:B0-----:R-:W-:Y:S10]  /*1e440*/  ENDCOLLECTIVE ;  /* 0x000000000000791b */ /* 0x001ff40003800000 */
.L_x_7013:
[----:B------:R-:W-:Y:S05]  /*1e450*/  BSYNC B0 ;  /* 0x0000000000007941 */ /* 0x000fea0003800000 */
.L_x_7012:
[----:B------:R-:W-:Y:S05]  /*1e460*/  BRA `(.L_x_7014) ;  /* 0xffffffbc00c87947 */ /* 0x000fea000383ffff */
.L_x_6944:
[----:B0-----:R0:W1:Y:S02]  /*1e470*/  SYNCS.PHASECHK.TRANS64.TRYWAIT P0, [R4+URZ+0x28880], R3 ;  /* 0x02888003040075a7 */ /* 0x001064000800017f */
[----:B-1----:R-:W-:Y:S05]  /*1e480*/  @!P0 NANOSLEEP.SYNCS 0x989680 ;  /* 0x009896800000895d */ /* 0x002fea0003900000 */
[----:B------:R-:W1:Y:S02]  /*1e490*/  @!P0 SYNCS.PHASECHK.TRANS64 P0, [R4+URZ+0x28880], R3 ;  /* 0x02888003040085a7 */ /* 0x000e64000800007f */
[----:B-1----:R-:W-:Y:S05]  /*1e4a0*/  @!P0 BRA `(.L_x_6944) ;  /* 0xfffffffc00f08947 */ /* 0x002fea000383ffff */
[----:B------:R-:W-:Y:S05]  /*1e4b0*/  BRA `(.L_x_7015) ;  /* 0xffffffc0002c7947 */ /* 0x000fea000383ffff */
.L_x_6946:
[----:B-1----:R1:W2:Y:S02]  /*1e4c0*/  SYNCS.PHASECHK.TRANS64.TRYWAIT P0, [R4+URZ+0x28840], R3 ;  /* 0x02884003040075a7 */ /* 0x0022a4000800017f */
[----:B--2---:R-:W-:Y:S05]  /*1e4d0*/  @!P0 NANOSLEEP.SYNCS 0x989680 ;  /* 0x009896800000895d */ /* 0x004fea0003900000 */
[----:B------:R-:W2:Y:S02]  /*1e4e0*/  @!P0 SYNCS.PHASECHK.TRANS64 P0, [R4+URZ+0x28840], R3 ;  /* 0x02884003040085a7 */ /* 0x000ea4000800007f */
[----:B--2---:R-:W-:Y:S05]  /*1e4f0*/  @!P0 BRA `(.L_x_6946) ;  /* 0xfffffffc00f08947 */ /* 0x004fea000383ffff */
[----:B------:R-:W-:Y:S05]  /*1e500*/  BRA `(.L_x_7016) ;  /* 0xffffffc000807947 */ /* 0x000fea000383ffff */
.L_x_6950:
[----:B------:R-:W-:Y:S01]  /*1e510*/  IMAD.MOV.U32 R13, RZ, RZ, R0 ;  /* 0x000000ffff0d7224 */ /* 0x000fe200078e0000 */
[----:B------:R-:W-:Y:S01]  /*1e520*/  LOP3.LUT R7, R7, 0x7f, RZ, 0xc0, !PT ;  /* 0x0000007f07077812 */ /* 0x000fe200078ec0ff */
[----:B------:R-:W-:Y:S02]  /*1e530*/  IMAD.MOV.U32 R12, RZ, RZ, RZ ;  /* 0x000000ffff0c7224 */ /* 0x000fe400078e00ff */
[----:B------:R-:W-:Y:S01]  /*1e540*/  IMAD.MOV.U32 R11, RZ, RZ, 0x181f ;  /* 0x0000181fff0b7424 */ /* 0x000fe200078e00ff */
[----:B------:R-:W-:Y:S01]  /*1e550*/  SHF.R.U32.HI R5, RZ, 0x3, R7 ;  /* 0x00000003ff057819 */ /* 0x000fe20000011607 */
[----:B------:R-:W-:Y:S02]  /*1e560*/  IMAD.MOV.U32 R15, RZ, RZ, -0x1 ;  /* 0xffffffffff0f7424 */ /* 0x000fe400078e00ff */
[----:B------:R-:W-:Y:S02]  /*1e570*/  IMAD R2, R8, UR42, RZ ;  /* 0x0000002a08027c24 */ /* 0x000fe4000f8e02ff */
[----:B------:R-:W-:-:S07]  /*1e580*/  IMAD.IADD R3, R5, 0x1, R19 ;  /* 0x0000000105037824 */ /* 0x000fce00078e0213 */
[----:B-----5:R-:W-:Y:S05]  /*1e590*/  WARPSYNC.COLLECTIVE R15, `(.L_x_7017) ;  /* 0x000000000f087348 */ /* 0x020fea0003c00000 */
[----:B------:R0:W1:Y:S02]  /*1e5a0*/  SHFL.IDX P6, R14, R13, R12, R11 ;  /* 0x0000000c0d0e7389 */ /* 0x00006400000c000b */
[----:B01---5:R-:W-:Y:S01]  /*1e5b0*/  ENDCOLLECTIVE ;  /* 0x000000000000791b */ /* 0x023fe20003800000 */
.L_x_7017:
[C---:B------:R-:W-:Y:S01]  /*1e5c0*/  VIADD R5, R3.reuse, 0x10 ;  /* 0x0000001003057836 */ /* 0x040fe20000000000 */
[----:B------:R-:W-:-:S04]  /*1e5d0*/  ISETP.GE.AND P1, PT, R3, R2, PT ;  /* 0x000000020300720c */ /* 0x000fc80003f26270 */
[----:B------:R-:W-:Y:S01]  /*1e5e0*/  ISETP.GE.AND P2, PT, R5, R2, PT ;  /* 0x000000020500720c */ /* 0x000fe20003f46270 */
[----:B------:R-:W-:Y:S02]  /*1e5f0*/  IMAD.MOV.U32 R13, RZ, RZ, R4 ;  /* 0x000000ffff0d7224 */ /* 0x000fe400078e0004 */
[----:B------:R-:W-:-:S10]  /*1e600*/  IMAD.MOV.U32 R6, RZ, RZ, R14 ;  /* 0x000000ffff067224 */ /* 0x000fd400078e000e */
[----:B------:R-:W-:Y:S05]  /*1e610*/  WARPSYNC.COLLECTIVE R15, `(.L_x_7018) ;  /* 0x000000000f087348 */ /* 0x000fea0003c00000 */
[----:B------:R0:W1:Y:S02]  /*1e620*/  SHFL.IDX P6, R14, R13, R12, R11 ;  /* 0x0000000c0d0e7389 */ /* 0x00006400000c000b */
[----:B01----:R-:W-:Y:S01]  /*1e630*/  ENDCOLLECTIVE ;  /* 0x000000000000791b */ /* 0x003fe20003800000 */
.L_x_7018:
[----:B------:R-:W-:Y:S02]  /*1e640*/  IMAD.MOV.U32 R13, RZ, RZ, R0 ;  /* 0x000000ffff0d7224 */ /* 0x000fe400078e0000 */
[----:B------:R-:W-:Y:S02]  /*1e650*/  IMAD.MOV.U32 R12, RZ, RZ, 0x1 ;  /* 0x00000001ff0c7424 */ /* 0x000fe400078e00ff */
[----:B------:R-:W-:-:S07]  /*1e660*/  IMAD.MOV.U32 R7, RZ, RZ, R14 ;  /* 0x000000ffff077224 */ /* 0x000fce00078e000e */
[----:B------:R-:W-:Y:S05]  /*1e670*/  WARPSYNC.COLLECTIVE R15, `(.L_x_7019) ;  /* 0x000000000f087348 */ /* 0x000fea0003c00000 */
[----:B------:R0:W1:Y:S02]  /*1e680*/  SHFL.IDX P6, R14, R13, R12, R11 ;  /* 0x0000000c0d0e7389 */ /* 0x00006400000c000b */
[----:B01----:R-:W-:Y:S01]  /*1e690*/  ENDCOLLECTIVE ;  /* 0x000000000000791b */ /* 0x003fe20003800000 */
.L_x_7019:
        /* <DEDUP_REMOVED lines=10> */
.L_x_7020:
[----:B------:R-:W-:Y:S01]  /*1e740*/  @!PT LDS RZ, [RZ] ;  /* 0x00000000fffff984 */ /* 0x000fe20000000800 */
[----:B------:R-:W-:Y:S01]  /*1e750*/  @!PT LDS RZ, [RZ] ;  /* 0x00000000fffff984 */ /* 0x000fe20000000800 */
[----:B------:R-:W-:Y:S01]  /*1e760*/  @!PT LDS RZ, [RZ] ;  /* 0x00000000fffff984 */ /* 0x000fe20000000800 */
[----:B------:R0:W-:Y:S01]  /*1e770*/  @!P1 LDGSTS.E.BYPASS.LTC128B.128 [R9+0x18400], desc[UR50][R6.64], !P0 ;  /* 0x1840000006099fae */ /* 0x0001e2000c101d72 */
[----:B------:R-:W-:Y:S02]  /*1e780*/  IMAD.MOV.U32 R13, RZ, RZ, R0 ;  /* 0x000000ffff0d7224 */ /* 0x000fe400078e0000 */
[----:B------:R-:W-:Y:S02]  /*1e790*/  IMAD.MOV.U32 R12, RZ, RZ, 0x2 ;  /* 0x00000002ff0c7424 */ /* 0x000fe400078e00ff */
[----:B------:R-:W-:-:S07]  /*1e7a0*/  IMAD.MOV.U32 R5, RZ, RZ, R14 ;  /* 0x000000ffff057224 */ /* 0x000fce00078e000e */
[----:B0-----:R-:W-:Y:S05]  /*1e7b0*/  WARPSYNC.COLLECTIVE R15, `(.L_x_7021) ;  /* 0x000000000f087348 */ /* 0x001fea0003c00000 */
[----:B------:R1:W2:Y:S02]  /*1e7c0*/  SHFL.IDX P6, R14, R13, R12, R11 ;  /* 0x0000000c0d0e7389 */ /* 0x0002a400000c000b */
[----:B012---:R-:W-:Y:S01]  /*1e7d0*/  ENDCOLLECTIVE ;  /* 0x000000000000791b */ /* 0x007fe20003800000 */
.L_x_7021:
[----:B------:R-:W-:Y:S01]  /*1e7e0*/  @!P2 IADD3 R7, P1, R10, R5, RZ ;  /* 0x000000050a07a210 */ /* 0x000fe20007f3e0ff */
[----:B------:R-:W-:-:S04]  /*1e7f0*/  VIADD R5, R3, 0x20 ;  /* 0x0000002003057836 */ /* 0x000fc80000000000 */
[----:B------:R-:W-:Y:S01]  /*1e800*/  @!P2 IMAD.X R6, RZ, RZ, R8, P1 ;  /* 0x000000ffff06a224 */ /* 0x000fe200008e0608 */
[----:B------:R-:W-:Y:S01]  /*1e810*/  ISETP.GE.AND P1, PT, R5, R2, PT ;  /* 0x000000020500720c */ /* 0x000fe20003f26270 */
        /* <DEDUP_REMOVED lines=8> */
[----:B------:R0:W-:Y:S02]  /*1e8a0*/  @!P2 LDGSTS.E.BYPASS.LTC128B.128 [R9+0x18c00], desc[UR50][R6.64], !P0 ;  /* 0x18c000000609afae */ /* 0x0001e4000c101d72 */
[----:B0-----:R-:W-:-:S07]  /*1e8b0*/  IMAD.MOV.U32 R6, RZ, RZ, R14 ;  /* 0x000000ffff067224 */ /* 0x001fce00078e000e */
[----:B------:R-:W-:Y:S05]  /*1e8c0*/  WARPSYNC.COLLECTIVE R15, `(.L_x_7022) ;  /* 0x000000000f087348 */ /* 0x000fea0003c00000 */
[----:B------:R0:W1:Y:S02]  /*1e8d0*/  SHFL.IDX P6, R14, R13, R12, R11 ;  /* 0x0000000c0d0e7389 */ /* 0x00006400000c000b */
[----:B01----:R-:W-:Y:S01]  /*1e8e0*/  ENDCOLLECTIVE ;  /* 0x000000000000791b */ /* 0x003fe20003800000 */
.L_x_7022:
[----:B------:R-:W-:Y:S02]  /*1e8f0*/  IMAD.MOV.U32 R13, RZ, RZ, R0 ;  /* 0x000000ffff0d7224 */ /* 0x000fe400078e0000 */
[----:B------:R-:W-:Y:S02]  /*1e900*/  IMAD.MOV.U32 R12, RZ, RZ, 0x3 ;  /* 0x00000003ff0c7424 */ /* 0x000fe400078e00ff */
[----:B------:R-:W-:-:S07]  /*1e910*/  IMAD.MOV.U32 R7, RZ, RZ, R14 ;  /* 0x000000ffff077224 */ /* 0x000fce00078e000e */
[----:B------:R-:W-:Y:S05]  /*1e920*/  WARPSYNC.COLLECTIVE R15, `(.L_x_7023) ;  /* 0x000000000f087348 */ /* 0x000fea0003c00000 */
[----:B------:R0:W1:Y:S02]  /*1e930*/  SHFL.IDX P6, R14, R13, R12, R11 ;  /* 0x0000000c0d0e7389 */ /* 0x00006400000c000b */
[----:B01----:R-:W-:Y:S01]  /*1e940*/  ENDCOLLECTIVE ;  /* 0x000000000000791b */ /* 0x003fe20003800000 */
.L_x_7023:
        /* <DEDUP_REMOVED lines=11> */
[----:B------:R-:W-:Y:S02]  /*1ea00*/  VIADD R5, R3, 0x40 ;  /* 0x0000004003057836 */ /* 0x000fe40000000000 */
[----:B0-----:R-:W-:-:S10]  /*1ea10*/  IMAD.MOV.U32 R6, RZ, RZ, R14 ;  /* 0x000000ffff067224 */ /* 0x001fd400078e000e */
[----:B------:R-:W-:Y:S05]  /*1ea20*/  WARPSYNC.COLLECTIVE R15, `(.L_x_7024) ;  /* 0x000000000f087348 */ /* 0x000fea0003c00000 */
[----:B------:R0:W1:Y:S02]  /*1ea30*/  SHFL.IDX P6, R14, R13, R12, R11 ;  /* 0x0000000c0d0e7389 */ /* 0x00006400000c000b */
[----:B01----:R-:W-:Y:S01]  /*1ea40*/  ENDCOLLECTIVE ;  /* 0x000000000000791b */ /* 0x003fe20003800000 */
.L_x_7024:
[----:B------:R-:W-:Y:S02]  /*1ea50*/  IMAD.MOV.U32 R13, RZ, RZ, R0 ;  /* 0x000000ffff0d7224 */ /* 0x000fe400078e0000 */
[----:B------:R-:W-:Y:S02]  /*1ea60*/  IMAD.MOV.U32 R12, RZ, RZ, 0x4 ;  /* 0x00000004ff0c7424 */ /* 0x000fe400078e00ff */
[----:B------:R-:W-:-:S07]  /*1ea70*/  IMAD.MOV.U32 R7, RZ, RZ, R14 ;  /* 0x000000ffff077224 */ /* 0x000fce00078e000e */
[----:B------:R-:W-:Y:S05]  /*1ea80*/  WARPSYNC.COLLECTIVE R15, `(.L_x_7025) ;  /* 0x000000000f087348 */ /* 0x000fea0003c00000 */
[----:B------:R0:W1:Y:S02]  /*1ea90*/  SHFL.IDX P6, R14, R13, R12, R11 ;  /* 0x0000000c0d0e7389 */ /* 0x00006400000c000b */
[----:B01----:R-:W-:Y:S01]  /*1eaa0*/  ENDCOLLECTIVE ;  /* 0x000000000000791b */ /* 0x003fe20003800000 */
.L_x_7025:
        /* <DEDUP_REMOVED lines=16> */
.L_x_7026:
[----:B------:R-:W-:Y:S02]  /*1ebb0*/  IMAD.MOV.U32 R13, RZ, RZ, R0 ;  /* 0x000000ffff0d7224 */ /* 0x000fe400078e0000 */
[----:B------:R-:W-:Y:S02]  /*1ebc0*/  IMAD.MOV.U32 R12, RZ, RZ, 0x5 ;  /* 0x00000005ff0c7424 */ /* 0x000fe400078e00ff */
[----:B------:R-:W-:-:S07]  /*1ebd0*/  IMAD.MOV.U32 R7, RZ, RZ, R14 ;  /* 0x000000ffff077224 */ /* 0x000fce00078e000e */
[----:B------:R-:W-:Y:S05]  /*1ebe0*/  WARPSYNC.COLLECTIVE R15, `(.L_x_7027) ;  /* 0x000000000f087348 */ /* 0x000fea0003c00000 */
[----:B------:R0:W1:Y:S02]  /*1ebf0*/  SHFL.IDX P6, R14, R13, R12, R11 ;  /* 0x0000000c0d0e7389 */ /* 0x00006400000c000b */
[----:B01----:R-:W-:Y:S01]  /*1ec00*/  ENDCOLLECTIVE ;  /* 0x000000000000791b */ /* 0x003fe20003800000 */
.L_x_7027:
        /* <DEDUP_REMOVED lines=16> */
.L_x_7028:
[----:B------:R-:W-:Y:S02]  /*1ed10*/  IMAD.MOV.U32 R13, RZ, RZ, R0 ;  /* 0x000000ffff0d7224 */ /* 0x000fe400078e0000 */
[----:B------:R-:W-:Y:S02]  /*1ed20*/  IMAD.MOV.U32 R12, RZ, RZ, 0x6 ;  /* 0x00000006ff0c7424 */ /* 0x000fe400078e00ff */
[----:B------:R-:W-:-:S07]  /*1ed30*/  IMAD.MOV.U32 R7, RZ, RZ, R14 ;  /* 0x000000ffff077224 */ /* 0x000fce00078e000e */
[----:B------:R-:W-:Y:S05]  /*1ed40*/  WARPSYNC.COLLECTIVE R15, `(.L_x_7029) ;  /* 0x000000000f087348 */ /* 0x000fea0003c00000 */
[----:B------:R0:W1:Y:S02]  /*1ed50*/  SHFL.IDX P6, R14, R13, R12, R11 ;  /* 0x0000000c0d0e7389 */ /* 0x00006400000c000b */
[----:B01----:R-:W-:Y:S01]  /*1ed60*/  ENDCOLLECTIVE ;  /* 0x000000000000791b */ /* 0x003fe20003800000 */
.L_x_7029:
        /* <DEDUP_REMOVED lines=15> */
.L_x_7030:
[----:B------:R-:W-:Y:S02]  /*1ee60*/  IMAD.MOV.U32 R13, RZ, RZ, R0 ;  /* 0x000000ffff0d7224 */ /* 0x000fe400078e0000 */
[----:B------:R-:W-:Y:S02]  /*1ee70*/  IMAD.MOV.U32 R12, RZ, RZ, 0x7 ;  /* 0x00000007ff0c7424 */ /* 0x000fe400078e00ff */
[----:B------:R-:W-:-:S07]  /*1ee80*/  IMAD.MOV.U32 R7, RZ, RZ, R14 ;  /* 0x000000ffff077224 */ /* 0x000fce00078e000e */
[----:B------:R-:W-:Y:S05]  /*1ee90*/  WARPSYNC.COLLECTIVE R15, `(.L_x_7031) ;  /* 0x000000000f087348 */ /* 0x000fea0003c00000 */
[----:B------:R0:W1:Y:S02]  /*1eea0*/  SHFL.IDX P6, R14, R13, R12, R11 ;  /* 0x0000000c0d0e7389 */ /* 0x00006400000c000b */
[----:B01----:R-:W-:Y:S01]  /*1eeb0*/  ENDCOLLECTIVE ;  /* 0x000000000000791b */ /* 0x003fe20003800000 */
.L_x_7031:
        /* <DEDUP_REMOVED lines=10> */
.L_x_7032:
[----:B------:R-:W-:Y:S01]  /*1ef60*/  @!PT LDS RZ, [RZ] ;  /* 0x00000000fffff984 */ /* 0x000fe20000000800 */
[----:B------:R-:W-:Y:S01]  /*1ef70*/  @!PT LDS RZ, [RZ] ;  /* 0x00000000fffff984 */ /* 0x000fe20000000800 */
[----:B------:R-:W-:Y:S01]  /*1ef80*/  @!PT LDS RZ, [RZ] ;  /* 0x00000000fffff984 */ /* 0x000fe20000000800 */
[----:B------:R0:W-:Y:S01]  /*1ef90*/  @!P1 LDGSTS.E.BYPASS.LTC128B.128 [R9+0x1b400], desc[UR50][R6.64], !P0 ;  /* 0x1b40000006099fae */ /* 0x0001e2000c101d72 */
[----:B------:R-:W-:Y:S01]  /*1efa0*/  IMAD.MOV.U32 R4, RZ, RZ, R14 ;  /* 0x000000ffff047224 */ /* 0x000fe200078e000e */
[----:B------:R-:W-:Y:S06]  /*1efb0*/  BRA `(.L_x_7033) ;  /* 0xffffffc000d07947 */ /* 0x000fec000383ffff */
.L_x_6953:
[----:B--2---:R2:W3:Y:S02]  /*1efc0*/  SYNCS.PHASECHK.TRANS64.TRYWAIT P0, [R18+URZ+0x28820], R0 ;  /* 0x02882000120075a7 */ /* 0x0044e4000800017f */
[----:B---3--:R-:W-:Y:S05]  /*1efd0*/  @!P0 NANOSLEEP.SYNCS 0x989680 ;  /* 0x009896800000895d */ /* 0x008fea0003900000 */
[----:B------:R-:W3:Y:S02]  /*1efe0*/  @!P0 SYNCS.PHASECHK.TRANS64 P0, [R18+URZ+0x28820], R0 ;  /* 0x02882000120085a7 */ /* 0x000ee4000800007f */
[----:B---3--:R-:W-:Y:S05]  /*1eff0*/  @!P0 BRA `(.L_x_6953) ;  /* 0xfffffffc00f08947 */ /* 0x008fea000383ffff */
[----:B------:R-:W-:Y:S05]  /*1f000*/  BRA `(.L_x_7034) ;  /* 0xffffffc4002c7947 */ /* 0x000fea000383ffff */
.L_x_6959:
[----:B-1----:R1:W3:Y:S02]  /*1f010*/  SYNCS.PHASECHK.TRANS64.TRYWAIT P0, [R4+URZ+0x28880], R3 ;  /* 0x02888003040075a7 */ /* 0x0022e4000800017f */
[----:B---3--:R-:W-:Y:S05]  /*1f020*/  @!P0 NANOSLEEP.SYNCS 0x989680 ;  /* 0x009896800000895d */ /* 0x008fea0003900000 */
[----:B------:R-:W3:Y:S02]  /*1f030*/  @!P0 SYNCS.PHASECHK.TRANS64 P0, [R4+URZ+0x28880], R3 ;  /* 0x02888003040085a7 */ /* 0x000ee4000800007f */
[----:B---3--:R-:W-:Y:S05]  /*1f040*/  @!P0 BRA `(.L_x_6959) ;  /* 0xfffffffc00f08947 */ /* 0x008fea000383ffff */
[----:B------:R-:W-:Y:S05]  /*1f050*/  BRA `(.L_x_7035) ;  /* 0xffffffc400e47947 */ /* 0x000fea000383ffff */
.L_x_6964:
[----:B0-----:R0:W3:Y:S02]  /*1f060*/  SYNCS.PHASECHK.TRANS64.TRYWAIT P0, [R4+URZ+0x28840], R3 ;  /* 0x02884003040075a7 */ /* 0x0010e4000800017f */
[----:B---3--:R-:W-:Y:S05]  /*1f070*/  @!P0 NANOSLEEP.SYNCS 0x989680 ;  /* 0x009896800000895d */ /* 0x008fea0003900000 */
[----:B------:R-:W3:Y:S02]  /*1f080*/  @!P0 SYNCS.PHASECHK.TRANS64 P0, [R4+URZ+0x28840], R3 ;  /* 0x02884003040085a7 */ /* 0x000ee4000800007f */
[----:B---3--:R-:W-:Y:S05]  /*1f090*/  @!P0 BRA `(.L_x_6964) ;  /* 0xfffffffc00f08947 */ /* 0x008fea000383ffff */
[----:B------:R-:W-:Y:S05]  /*1f0a0*/  BRA `(.L_x_7036) ;  /* 0xffffffc800647947 */ /* 0x000fea000383ffff */
.L_x_6970:
[----:B-1----:R1:W3:Y:S02]  /*1f0b0*/  SYNCS.PHASECHK.TRANS64.TRYWAIT P0, [R21+URZ+0x28870], R2 ;  /* 0x02887002150075a7 */ /* 0x0022e4000800017f */
[----:B---3--:R-:W-:Y:S05]  /*1f0c0*/  @!P0 NANOSLEEP.SYNCS 0x989680 ;  /* 0x009896800000895d */ /* 0x008fea0003900000 */
[----:B------:R-:W3:Y:S02]  /*1f0d0*/  @!P0 SYNCS.PHASECHK.TRANS64 P0, [R21+URZ+0x28870], R2 ;  /* 0x02887002150085a7 */ /* 0x000ee4000800007f */
[----:B---3--:R-:W-:Y:S05]  /*1f0e0*/  @!P0 BRA `(.L_x_6970) ;  /* 0xfffffffc00f08947 */ /* 0x008fea000383ffff */
[----:B------:R-:W-:Y:S05]  /*1f0f0*/  BRA `(.L_x_7037) ;  /* 0xffffffcc00007947 */ /* 0x000fea000383ffff */
.L_x_6972:
[----:B-1----:R1:W3:Y:S02]  /*1f100*/  SYNCS.PHASECHK.TRANS64.TRYWAIT P0, [R21+URZ+0x28860], R2 ;  /* 0x02886002150075a7 */ /* 0x0022e4000800017f */
[----:B---3--:R-:W-:Y:S05]  /*1f110*/  @!P0 NANOSLEEP.SYNCS 0x989680 ;  /* 0x009896800000895d */ /* 0x008fea0003900000 */
[----:B------:R-:W3:Y:S02]  /*1f120*/  @!P0 SYNCS.PHASECHK.TRANS64 P0, [R21+URZ+0x28860], R2 ;  /* 0x02886002150085a7 */ /* 0x000ee4000800007f */
[----:B---3--:R-:W-:Y:S05]  /*1f130*/  @!P0 BRA `(.L_x_6972) ;  /* 0xfffffffc00f08947 */ /* 0x008fea000383ffff */
[----:B------:R-:W-:Y:S05]  /*1f140*/  BRA `(.L_x_7038) ;  /* 0xffffffcc00087947 */ /* 0x000fea000383ffff */
.L_x_6979:
[----:B--2---:R2:W3:Y:S02]  /*1f150*/  SYNCS.PHASECHK.TRANS64.TRYWAIT P1, [R19+URZ+0x28870], R0 ;  /* 0x02887000130075a7 */ /* 0x0044e4000802017f */
[----:B---3--:R-:W-:Y:S05]  /*1f160*/  @!P1 NANOSLEEP.SYNCS 0x989680 ;  /* 0x009896800000995d */ /* 0x008fea0003900000 */
[----:B------:R-:W3:Y:S02]  /*1f170*/  @!P1 SYNCS.PHASECHK.TRANS64 P1, [R19+URZ+0x28870], R0 ;  /* 0x02887000130095a7 */ /* 0x000ee4000802007f */
[----:B---3--:R-:W-:Y:S05]  /*1f180*/  @!P1 BRA `(.L_x_6979) ;  /* 0xfffffffc00f09947 */ /* 0x008fea000383ffff */
[----:B------:R-:W-:Y:S05]  /*1f190*/  BRA `(.L_x_7039) ;  /* 0xffffffd400947947 */ /* 0x000fea000383ffff */
.L_x_6981:
[----:B--2---:R2:W3:Y:S02]  /*1f1a0*/  SYNCS.PHASECHK.TRANS64.TRYWAIT P1, [R19+URZ+0x28860], R0 ;  /* 0x02886000130075a7 */ /* 0x0044e4000802017f */
[----:B---3--:R-:W-:Y:S05]  /*1f1b0*/  @!P1 NANOSLEEP.SYNCS 0x989680 ;  /* 0x009896800000995d */ /* 0x008fea0003900000 */
[----:B------:R-:W3:Y:S02]  /*1f1c0*/  @!P1 SYNCS.PHASECHK.TRANS64 P1, [R19+URZ+0x28860], R0 ;  /* 0x02886000130095a7 */ /* 0x000ee4000802007f */
[----:B---3--:R-:W-:Y:S05]  /*1f1d0*/  @!P1 BRA `(.L_x_6981) ;  /* 0xfffffffc00f09947 */ /* 0x008fea000383ffff */
[----:B------:R-:W-:Y:S05]  /*1f1e0*/  BRA `(.L_x_7040) ;  /* 0xffffffd4009c7947 */ /* 0x000fea000383ffff */
.L_x_6994:
[----:B0-----:R0:W1:Y:S02]  /*1f1f0*/  SYNCS.PHASECHK.TRANS64.TRYWAIT P0, [R0+URZ+0x28820], R3 ;  /* 0x02882003000075a7 */ /* 0x001064000800017f */
[----:B-1----:R-:W-:Y:S05]  /*1f200*/  @!P0 NANOSLEEP.SYNCS 0x989680 ;  /* 0x009896800000895d */ /* 0x002fea0003900000 */
[----:B------:R-:W1:Y:S02]  /*1f210*/  @!P0 SYNCS.PHASECHK.TRANS64 P0, [R0+URZ+0x28820], R3 ;  /* 0x02882003000085a7 */ /* 0x000e64000800007f */
[----:B-1----:R-:W-:Y:S05]  /*1f220*/  @!P0 BRA `(.L_x_6994) ;  /* 0xfffffffc00f08947 */ /* 0x002fea000383ffff */
[----:B------:R-:W-:Y:S05]  /*1f230*/  BRA `(.L_x_7041) ;  /* 0xffffffe800987947 */ /* 0x000fea000383ffff */
.L_x_6995:
        /* <DEDUP_REMOVED lines=11> */
.L_x_7043:
[----:B------:R-:W-:Y:S05]  /*1f2f0*/  BSYNC B0 ;  /* 0x0000000000007941 */ /* 0x000fea0003800000 */
.L_x_7042:
[----:B------:R-:W-:Y:S05]  /*1f300*/  BRA `(.L_x_7044) ;  /* 0xffffffe800807947 */ /* 0x000fea000383ffff */
.L_x_6998:
[----:B------:R-:W-:Y:S01]  /*1f310*/  BSSY B1, `(.L_x_7045) ;  /* 0x0000006000017945 */ /* 0x000fe20003800000 */
[----:B------:R-:W-:-:S07]  /*1f320*/  IMAD.MOV.U32 R15, RZ, RZ, -0x1 ;  /* 0xffffffffff0f7424 */ /* 0x000fce00078e00ff */
[----:B01----:R-:W-:Y:S05]  /*1f330*/  WARPSYNC.COLLECTIVE R15, `(.L_x_7046) ;  /* 0x000000000f0c7348 */ /* 0x003fea0003c00000 */
[----:B------:R-:W-:Y:S02]  /*1f340*/  ELECT P6, UR62, PT ;  /* 0x00000000003e782f */ /* 0x000fe400038c0000 */
[----:B------:R-:W-:Y:S01]  /*1f350*/  MOV R14, UR62 ;  /* 0x0000003e000e7c02 */ /* 0x000fe20008000f00 */
[----:B01----:R-:W-:Y:S10]  /*1f360*/  ENDCOLLECTIVE ;  /* 0x000000000000791b */ /* 0x003ff40003800000 */
.L_x_7046:
[----:B------:R-:W-:Y:S05]  /*1f370*/  BSYNC B1 ;  /* 0x0000000000017941 */ /* 0x000fea0003800000 */
.L_x_7045:
[----:B------:R-:W-:Y:S05]  /*1f380*/  BRA `(.L_x_7047) ;  /* 0xffffffe800787947 */ /* 0x000fea000383ffff */
.L_x_7000:
[----:B0-----:R0:W1:Y:S02]  /*1f390*/  SYNCS.PHASECHK.TRANS64.TRYWAIT P1, [R6+URZ], R5 ;  /* 0x00000005060075a7 */ /* 0x001064000802017f */
[----:B-1----:R-:W-:Y:S05]  /*1f3a0*/  @!P1 NANOSLEEP.SYNCS 0x989680 ;  /* 0x009896800000995d */ /* 0x002fea0003900000 */
[----:B------:R-:W1:Y:S02]  /*1f3b0*/  @!P1 SYNCS.PHASECHK.TRANS64 P1, [R6+URZ], R5 ;  /* 0x00000005060095a7 */ /* 0x000e64000802007f */
[----:B-1----:R-:W-:Y:S05]  /*1f3c0*/  @!P1 BRA `(.L_x_7000) ;  /* 0xfffffffc00f09947 */ /* 0x002fea000383ffff */
[----:B------:R-:W-:Y:S05]  /*1f3d0*/  BRA `(.L_x_7048) ;  /* 0xffffffe800b47947 */ /* 0x000fea000383ffff */
.L_x_7001:
[----:B-1----:R1:W2:Y:S02]  /*1f3e0*/  SYNCS.PHASECHK.TRANS64.TRYWAIT P1, [R7+URZ], R2 ;  /* 0x00000002070075a7 */ /* 0x0022a4000802017f */
[----:B--2---:R-:W-:Y:S05]  /*1f3f0*/  @!P1 NANOSLEEP.SYNCS 0x989680 ;  /* 0x009896800000995d */ /* 0x004fea0003900000 */
[----:B------:R-:W2:Y:S02]  /*1f400*/  @!P1 SYNCS.PHASECHK.TRANS64 P1, [R7+URZ], R2 ;  /* 0x00000002070095a7 */ /* 0x000ea4000802007f */
[----:B--2---:R-:W-:Y:S05]  /*1f410*/  @!P1 BRA `(.L_x_7001) ;  /* 0xfffffffc00f09947 */ /* 0x004fea000383ffff */
[----:B------:R-:W-:Y:S05]  /*1f420*/  BRA `(.L_x_7049) ;  /* 0xffffffe800a87947 */ /* 0x000fea000383ffff */
.L_x_7003:
[----:B--2---:R2:W3:Y:S02]  /*1f430*/  SYNCS.PHASECHK.TRANS64.TRYWAIT P1, [R4+URZ+0x28860], R5 ;  /* 0x02886005040075a7 */ /* 0x0044e4000802017f */
[----:B---3--:R-:W-:Y:S05]  /*1f440*/  @!P1 NANOSLEEP.SYNCS 0x989680 ;  /* 0x009896800000995d */ /* 0x008fea0003900000 */
[----:B------:R-:W3:Y:S02]  /*1f450*/  @!P1 SYNCS.PHASECHK.TRANS64 P1, [R4+URZ+0x28860], R5 ;  /* 0x02886005040095a7 */ /* 0x000ee4000802007f */
[----:B---3--:R-:W-:Y:S05]  /*1f460*/  @!P1 BRA `(.L_x_7003) ;  /* 0xfffffffc00f09947 */ /* 0x008fea000383ffff */
[----:B------:R-:W-:Y:S05]  /*1f470*/  BRA `(.L_x_7050) ;  /* 0xffffffe800ac7947 */ /* 0x000fea000383ffff */
.L_x_7005:
[----:B---3--:R3:W4:Y:S02]  /*1f480*/  SYNCS.PHASECHK.TRANS64.TRYWAIT P1, [R3+URZ+0x28860], R2 ;  /* 0x02886002030075a7 */ /* 0x008724000802017f */
[----:B----4-:R-:W-:Y:S05]  /*1f490*/  @!P1 NANOSLEEP.SYNCS 0x989680 ;  /* 0x009896800000995d */ /* 0x010fea0003900000 */
[----:B------:R-:W4:Y:S02]  /*1f4a0*/  @!P1 SYNCS.PHASECHK.TRANS64 P1, [R3+URZ+0x28860], R2 ;  /* 0x02886002030095a7 */ /* 0x000f24000802007f */
[----:B----4-:R-:W-:Y:S05]  /*1f4b0*/  @!P1 BRA `(.L_x_7005) ;  /* 0xfffffffc00f09947 */ /* 0x010fea000383ffff */
[----:B------:R-:W-:Y:S05]  /*1f4c0*/  BRA `(.L_x_7051) ;  /* 0xffffffe800ac7947 */ /* 0x000fea000383ffff */
.L_x_7007:
[----:B----4-:R4:W0:Y:S02]  /*1f4d0*/  SYNCS.PHASECHK.TRANS64.TRYWAIT P0, [R4+URZ+0x28880], R5 ;  /* 0x02888005040075a7 */ /* 0x010824000800017f */
[----:B0-----:R-:W-:Y:S05]  /*1f4e0*/  @!P0 NANOSLEEP.SYNCS 0x989680 ;  /* 0x009896800000895d */ /* 0x001fea0003900000 */
[----:B------:R-:W0:Y:S02]  /*1f4f0*/  @!P0 SYNCS.PHASECHK.TRANS64 P0, [R4+URZ+0x28880], R5 ;  /* 0x02888005040085a7 */ /* 0x000e24000800007f */
[----:B0-----:R-:W-:Y:S05]  /*1f500*/  @!P0 BRA `(.L_x_7007) ;  /* 0xfffffffc00f08947 */ /* 0x001fea000383ffff */
[----:B------:R-:W-:Y:S05]  /*1f510*/  BRA `(.L_x_7008) ;  /* 0xffffffe800a87947 */ /* 0x000fea000383ffff */
.L_x_7052:
        /* <DEDUP_REMOVED lines=14> */
.L_x_12976:


//--------------------- .text._ZN7cutlass13device_kernelIN5flash11enable_sm90INS1_16FlashAttnFwdSm90INS1_25CollectiveMainloopFwdSm90ILi2EN4cute5tupleIJNS5_1CILi1EEES8_S8_EEENS6_IJNS7_ILi128EEENS7_ILi192EEESA_EEELi128ENS_12float_e4m3_tEfNS_4arch4Sm90ELb0ELb1ELb1ELb1ELb0ELb1ELb0ELb1ELb1ELb1ELb0ELb0EEENS1_21CollectiveEpilogueFwdINS6_IJSA_SA_SB_EEES9_NS_10bfloat16_tESF_Li256ELb1ELb1ELb0ELb1EEENS1_36VarlenDynamicPersistentTileSchedulerILi128ELi192ELi256ELi128ELb0ELb1ELb1ELb1ELb0ELb1EEEEEEEEEvNT_6ParamsE --------------------------
	.section	.text._ZN7cutlass13device_kernelIN5flash11enable_sm90INS1_16FlashAttnFwdSm90INS1_25CollectiveMainloopFwdSm90ILi2EN4cute5tupleIJNS5_1CILi1EEES8_S8_EEENS6_IJNS7_ILi128EEENS7_ILi192EEESA_EEELi128ENS_12float_e4m3_tEfNS_4arch4Sm90ELb0ELb1ELb1ELb1ELb0ELb1ELb0ELb1ELb1ELb1ELb0ELb0EEENS1_21CollectiveEpilogueFwdINS6_IJSA_SA_SB_EEES9_NS_10bfloat16_tESF_Li256ELb1ELb1ELb0ELb1EEENS1_36VarlenDynamicPersistentTileSchedulerILi128ELi192ELi256ELi128ELb0ELb1ELb1ELb1ELb0ELb1EEEEEEEEEvNT_6ParamsE,"ax",@progbits
	.align	128
.text._ZN7cutlass13device_kernelIN5flash11enable_sm90INS1_16FlashAttnFwdSm90INS1_25CollectiveMainloopFwdSm90ILi2EN4cute5tupleIJNS5_1CILi1EEES8_S8_EEENS6_IJNS7_ILi128EEENS7_ILi192EEESA_EEELi128ENS_12float_e4m3_tEfNS_4arch4Sm90ELb0ELb1ELb1ELb1ELb0ELb1ELb0ELb1ELb1ELb1ELb0ELb0EEENS1_21CollectiveEpilogueFwdINS6_IJSA_SA_SB_EEES9_NS_10bfloat16_tESF_Li256ELb1ELb1ELb0ELb1EEENS1_36VarlenDynamicPersistentTileSchedulerILi128ELi192ELi256ELi128ELb0ELb1ELb1ELb1ELb0ELb1EEEEEEEEEvNT_6ParamsE:
        .type           _ZN7cutlass13device_kernelIN5flash11enable_sm90INS1_16FlashAttnFwdSm90INS1_25CollectiveMainloopFwdSm90ILi2EN4cute5tupleIJNS5_1CILi1EEES8_S8_EEENS6_IJNS7_ILi128EEENS7_ILi192EEESA_EEELi128ENS_12float_e4m3_tEfNS_4arch4Sm90ELb0ELb1ELb1ELb1ELb0ELb1ELb0ELb1ELb1ELb1ELb0ELb0EEENS1_21CollectiveEpilogueFwdINS6_IJSA_SA_SB_EEES9_NS_10bfloat16_tESF_Li256ELb1ELb1ELb0ELb1EEENS1_36VarlenDynamicPersistentTileSchedulerILi128ELi192ELi256ELi128ELb0ELb1ELb1ELb1ELb0ELb1EEEEEEEEEvNT_6ParamsE,@function
        .size           _ZN7cutlass13device_kernelIN5flash11enable_sm90INS1_16FlashAttnFwdSm90INS1_25CollectiveMainloopFwdSm90ILi2EN4cute5tupleIJNS5_1CILi1EEES8_S8_EEENS6_IJNS7_ILi128EEENS7_ILi192EEESA_EEELi128ENS_12float_e4m3_tEfNS_4arch4Sm90ELb0ELb1ELb1ELb1ELb0ELb1ELb0ELb1ELb1ELb1ELb0ELb0EEENS1_21CollectiveEpilogueFwdINS6_IJSA_SA_SB_EEES9_NS_10bfloat16_tESF_Li256ELb1ELb1ELb0ELb1EEENS1_36VarlenDynamicPersistentTileSchedulerILi128ELi192ELi256ELi128ELb0ELb1ELb1ELb1ELb0ELb1EEEEEEEEEvNT_6ParamsE,(.L_x_12977 - _ZN7cutlass13device_kernelIN5flash11enable_sm90INS1_16FlashAttnFwdSm90INS1_25CollectiveMainloopFwdSm90ILi2EN4cute5tupleIJNS5_1CILi1EEES8_S8_EEENS6_IJNS7_ILi128EEENS7_ILi192EEESA_EEELi128ENS_12float_e4m3_tEfNS_4arch4Sm90ELb0ELb1ELb1ELb1ELb0ELb1ELb0ELb1ELb1ELb1ELb0ELb0EEENS1_21CollectiveEpilogueFwdINS6_IJSA_SA_SB_EEES9_NS_10bfloat16_tESF_Li256ELb1ELb1ELb0ELb1EEENS1_36VarlenDynamicPersistentTileSchedulerILi128ELi192ELi256ELi128ELb0ELb1ELb1ELb1ELb0ELb1EEEEEEEEEvNT_6ParamsE)
        .other          _ZN7cutlass13device_kernelIN5flash11enable_sm90INS1_16FlashAttnFwdSm90INS1_25CollectiveMainloopFwdSm90ILi2EN4cute5tupleIJNS5_1CILi1EEES8_S8_EEENS6_IJNS7_ILi128EEENS7_ILi192EEESA_EEELi128ENS_12float_e4m3_tEfNS_4arch4Sm90ELb0ELb1ELb1ELb1ELb0ELb1ELb0ELb1ELb1ELb1ELb0ELb0EEENS1_21CollectiveEpilogueFwdINS6_IJSA_SA_SB_EEES9_NS_10bfloat16_tESF_Li256ELb1ELb1ELb0ELb1EEENS1_36VarlenDynamicPersistentTileSchedulerILi128ELi192ELi256ELi128ELb0ELb1ELb1ELb1ELb0ELb1EEEEEEEEEvNT_6ParamsE,@"STO_CUDA_ENTRY STV_DEFAULT"
_ZN7cutlass13device_kernelIN5flash11enable_sm90INS1_16FlashAttnFwdSm90INS1_25CollectiveMainloopFwdSm90ILi2EN4cute5tupleIJNS5_1CILi1EEES8_S8_EEENS6_IJNS7_ILi128EEENS7_ILi192EEESA_EEELi128ENS_12float_e4m3_tEfNS_4arch4Sm90ELb0ELb1ELb1ELb1ELb0ELb1ELb0ELb1ELb1ELb1ELb0ELb0EEENS1_21CollectiveEpilogueFwdINS6_IJSA_SA_SB_EEES9_NS_10bfloat16_tESF_Li256ELb1ELb1ELb0ELb1EEENS1_36VarlenDynamicPersistentTileSchedulerILi128ELi192ELi256ELi128ELb0ELb1ELb1ELb1ELb0ELb1EEEEEEEEEvNT_6ParamsE:
        /* <DEDUP_REMOVED lines=24> */
.L_x_7054:
[----:B------:R-:W-:Y:S05]  /*0180*/  BSYNC B0 ;  /* 0x0000000000007941 */ /* 0x000fea0003800000 */
.L_x_7053:
        /* <DEDUP_REMOVED lines=41> */
.L_x_7055:
        /* <DEDUP_REMOVED lines=22> */
.L_x_7056:
        /* <DEDUP_REMOVED lines=18> */
.L_x_7057:
        /* <DEDUP_REMOVED lines=22> */
.L_x_7058:
        /* <DEDUP_REMOVED lines=22> */
.L_x_7059:
        /* <DEDUP_REMOVED lines=8> */
.L_x_7062:
[----:B------:R-:W-:-:S08]  /*09e0*/  NOP ;  /* 0x0000000000007918 */ /* 0x000fd00000000000 */
[----:B------:R-:W0:Y:S02]  /*09f0*/  USETMAXREG.TRY_ALLOC.CTAPOOL UP0, 0xf0 ;  /* 0x000000f0000079c8 */ /* 0x000e240008000600 */
[----:B0-----:R-:W-:-:S13]  /*0a00*/  PLOP3.LUT P0, PT, PT, PT, UP0, 0x80, 0x0 ;  /* 0x000000000000781c */ /* 0x001fda0003f0f008 */
[----:B------:R-:W-:Y:S05]  /*0a10*/  @!P0 BRA `(.L_x_7062) ;  /* 0xfffffffc00f08947 */ /* 0x000fea000383ffff */
[----:B------:R-:W0:Y:S01]  /*0a20*/  S2R R0, SR_TID.X ;  /* 0x0000000000007919 */ /* 0x000e220000002100 */
[----:B------:R-:W1:Y:S01]  /*0a30*/  S2UR UR40, SR_CgaCtaId ;  /* 0x00000000002879c3 */ /* 0x000e620000008800 */
[----:B------:R-:W-:Y:S01]  /*0a40*/  UMOV UR4, 0x400 ;  /* 0x0000040000047882 */ /* 0x000fe20000000000 */
[----:B------:R-:W-:-:S06]  /*0a50*/  LOP3.LUT R16, R16, 0xffffbfff, RZ, 0xc0, !PT ;  /* 0xffffbfff10107812 */ /* 0x000fcc00078ec0ff */
[----:B------:R-:W-:Y:S06]  /*0a60*/  BAR.ARV 0x8, 0x180 ;  /* 0x0206000000007b1d */ /* 0x000fec0000002000 */
[----:B-1----:R-:W-:-:S06]  /*0a70*/  ULEA UR4, UR40, UR4, 0x18 ;  /* 0x0000000428047291 */ /* 0x002fcc000f8ec03f */
[----:B------:R-:W-:Y:S01]  /*0a80*/  IMAD.U32 R17, RZ, RZ, UR4 ;  /* 0x00000004ff117e24 */ /* 0x000fe2000f8e00ff */
[----:B0-----:R-:W-:Y:S01]  /*0a90*/  SHF.R.U32.HI R0, RZ, 0x7, R0 ;  /* 0x00000007ff007819 */ /* 0x001fe20000011600 */
[----:B------:R-:W-:-:S03]  /*0aa0*/  ULDC UR4, c[0x0][0xc3c] ;  /* 0x00030f0000047ab9 */ /* 0x000fc60000000800 */
[----:B------:R-:W-:-:S13]  /*0ab0*/  ISETP.NE.AND P0, PT, R0, 0x1, PT ;  /* 0x000000010000780c */ /* 0x000fda0003f05270 */
[----:B------:R-:W-:Y:S01]  /*0ac0*/  @P0 LOP3.LUT R16, R16, 0x4000, RZ, 0xfc, !PT ;  /* 0x0000400010100812 */ /* 0x000fe200078efcff */
[----:B------:R-:W-:Y:S08]  /*0ad0*/  @!P0 BAR.ARV 0x9, 0x100 ;  /* 0x0244000000008b1d */ /* 0x000ff00000002000 */
[----:B------:R-:W-:Y:S06]  /*0ae0*/  BAR.SYNC.DEFER_BLOCKING 0x5, 0x180 ;  /* 0x0146000000007b1d */ /* 0x000fec0000010000 */
[----:B------:R-:W0:Y:S02]  /*0af0*/  LDS.128 R220, [R17+0x288d0] ;  /* 0x0288d00011dc7984 */ /* 0x000e240000000c00 */
[----:B------:R-:W-:Y:S06]  /*0b00*/  BAR.ARV 0x4, 0x180 ;  /* 0x0106000000007b1d */ /* 0x000fec0000002000 */
[----:B0-----:R-:W-:-:S13]  /*0b10*/  ISETP.GE.AND P0, PT, R223, UR4, PT ;  /* 0x00000004df007c0c */ /* 0x001fda000bf06270 */
[----:B------:R-:W-:Y:S05]  /*0b20*/  @P0 BRA `(.L_x_7063) ;  /* 0x000002d0001c0947 */ /* 0x000fea0003800000 */
[----:B------:R-:W0:Y:S01]  /*0b30*/  S2R R0, SR_TID.X ;  /* 0x0000000000007919 */ /* 0x000e220000002100 */
[----:B------:R-:W-:Y:S01]  /*0b40*/  IMAD.MOV.U32 R22, RZ, RZ, RZ ;  /* 0x000000ffff167224 */ /* 0x000fe200078e00ff */
[----:B------:R-:W-:Y:S01]  /*0b50*/  CS2R R210, SRZ ;  /* 0x0000000000d27805 */ /* 0x000fe2000001ff00 */
[----:B------:R-:W-:Y:S01]  /*0b60*/  IMAD.MOV.U32 R216, RZ, RZ, RZ ;  /* 0x000000ffffd87224 */ /* 0x000fe200078e00ff */
[----:B------:R-:W-:Y:S01]  /*0b70*/  ULOP3.LUT UR41, UR36, 0x1, URZ, 0xfc, !UPT ;  /* 0x0000000124297892 */ /* 0x000fe2000f8efc3f */
[----:B------:R-:W-:Y:S01]  /*0b80*/  UMOV UR37, URZ ;  /* 0x0000003f00257c82 */ /* 0x000fe20008000000 */
[----:B0-----:R-:W-:-:S05]  /*0b90*/  VIADD R12, R0, 0xffffff80 ;  /* 0xffffff80000c7836 */ /* 0x001fca0000000000 */
[----:B------:R-:W-:-:S04]  /*0ba0*/  SHF.R.S32.HI R0, RZ, 0x1f, R12 ;  /* 0x0000001fff007819 */ /* 0x000fc8000001140c */
[----:B------:R-:W-:-:S04]  /*0bb0*/  LEA.HI R2, R0, R12, RZ, 0x7 ;  /* 0x0000000c00027211 */ /* 0x000fc800078f38ff */
[----:B------:R-:W-:Y:S02]  /*0bc0*/  LOP3.LUT R3, R2, 0xffffff80, RZ, 0xc0, !PT ;  /* 0xffffff8002037812 */ /* 0x000fe400078ec0ff */
[----:B------:R-:W-:-:S03]  /*0bd0*/  SHF.R.S32.HI R13, RZ, 0x7, R2 ;  /* 0x00000007ff0d7819 */ /* 0x000fc60000011402 */
[----:B------:R-:W-:-:S05]  /*0be0*/  IMAD.IADD R10, R12, 0x1, -R3 ;  /* 0x000000010c0a7824 */ /* 0x000fca00078e0a03 */
[----:B------:R-:W-:-:S04]  /*0bf0*/  SHF.R.S32.HI R8, RZ, 0x1f, R10 ;  /* 0x0000001fff087819 */ /* 0x000fc8000001140a */
[CC--:B------:R-:W-:Y:S02]  /*0c00*/  LEA.HI R9, R8.reuse, R10.reuse, RZ, 0x2 ;  /* 0x0000000a08097211 */ /* 0x0c0fe400078f10ff */
[----:B------:R-:W-:Y:S02]  /*0c10*/  LEA.HI R8, R8, R10, RZ, 0x5 ;  /* 0x0000000a08087211 */ /* 0x000fe400078f28ff */
[--C-:B------:R-:W-:Y:S02]  /*0c20*/  SHF.R.S32.HI R5, RZ, 0x2, R9.reuse ;  /* 0x00000002ff057819 */ /* 0x100fe40000011409 */
[----:B------:R-:W-:Y:S02]  /*0c30*/  SHF.R.S32.HI R4, RZ, 0x1f, R9 ;  /* 0x0000001fff047819 */ /* 0x000fe40000011409 */
[----:B------:R-:W-:Y:S02]  /*0c40*/  SHF.R.S32.HI R8, RZ, 0x5, R8 ;  /* 0x00000005ff087819 */ /* 0x000fe40000011408 */
[----:B------:R-:W-:-:S02]  /*0c50*/  LEA.HI R3, R4, R5, RZ, 0x3 ;  /* 0x0000000504037211 */ /* 0x000fc400078f18ff */
[CC--:B------:R-:W-:Y:S02]  /*0c60*/  LEA.HI R4, R0.reuse, R12.reuse, RZ, 0x4 ;  /* 0x0000000c00047211 */ /* 0x0c0fe400078f20ff */
[----:B------:R-:W-:Y:S02]  /*0c70*/  LOP3.LUT R6, R3, 0xfffffff8, RZ, 0xc0, !PT ;  /* 0xfffffff803067812 */ /* 0x000fe400078ec0ff */
[----:B------:R-:W-:Y:S02]  /*0c80*/  LEA.HI R3, R0, R12, RZ, 0x5 ;  /* 0x0000000c00037211 */ /* 0x000fe400078f28ff */
[----:B------:R-:W-:Y:S01]  /*0c90*/  SHF.R.S32.HI R7, RZ, 0x4, R4 ;  /* 0x00000004ff077819 */ /* 0x000fe20000011404 */
[----:B------:R-:W-:Y:S01]  /*0ca0*/  IMAD.IADD R11, R5, 0x1, -R6 ;  /* 0x00000001050b7824 */ /* 0x000fe200078e0a06 */
[C---:B------:R-:W-:Y:S01]  /*0cb0*/  LOP3.LUT R5, R4.reuse, 0x3fffff0, RZ, 0xc0, !PT ;  /* 0x03fffff004057812 */ /* 0x040fe200078ec0ff */
[----:B------:R-:W-:Y:S01]  /*0cc0*/  IMAD.SHL.U32 R3, R3, 0x20, RZ ;  /* 0x0000002003037824 */ /* 0x000fe200078e00ff */
[----:B------:R-:W-:Y:S01]  /*0cd0*/  LEA.HI R4, R4, R7, RZ, 0x1 ;  /* 0x0000000704047211 */ /* 0x000fe200078f08ff */
[----:B------:R-:W-:Y:S01]  /*0ce0*/  IMAD R11, R8, 0x10, R11 ;  /* 0x00000010080b7824 */ /* 0x000fe200078e020b */
[----:B------:R-:W-:Y:S01]  /*0cf0*/  LEA.HI R6, R2, R13, RZ, 0x1 ;  /* 0x0000000d02067211 */ /* 0x000fe200078f08ff */
[----:B------:R-:W-:Y:S01]  /*0d00*/  IMAD.IADD R2, R12, 0x1, -R5 ;  /* 0x000000010c027824 */ /* 0x000fe200078e0a05 */
[----:B------:R-:W-:-:S02]  /*0d10*/  LOP3.LUT R231, R3, 0xfffffc00, RZ, 0xc0, !PT ;  /* 0xfffffc0003e77812 */ /* 0x000fc400078ec0ff */
[----:B------:R-:W-:Y:S02]  /*0d20*/  LOP3.LUT R4, R4, 0x1ffffffe, RZ, 0xc0, !PT ;  /* 0x1ffffffe04047812 */ /* 0x000fe400078ec0ff */
[----:B------:R-:W-:Y:S01]  /*0d30*/  LOP3.LUT R6, R6, 0x3fffffe, RZ, 0xc0, !PT ;  /* 0x03fffffe06067812 */ /* 0x000fe200078ec0ff */
[----:B------:R-:W-:Y:S01]  /*0d40*/  IMAD R3, R2, 0x40, R231 ;  /* 0x0000004002037824 */ /* 0x000fe200078e02e7 */
[----:B------:R-:W-:Y:S01]  /*0d50*/  LOP3.LUT R219, R9, 0x7ffffffc, RZ, 0xc0, !PT ;  /* 0x7ffffffc09db7812 */ /* 0x000fe200078ec0ff */
[----:B------:R-:W-:Y:S02]  /*0d60*/  IMAD.IADD R4, R7, 0x1, -R4 ;  /* 0x0000000107047824 */ /* 0x000fe400078e0a04 */
[----:B------:R-:W-:Y:S02]  /*0d70*/  IMAD.IADD R6, R13, 0x1, -R6 ;  /* 0x000000010d067824 */ /* 0x000fe400078e0a06 */
[----:B------:R-:W-:Y:S01]  /*0d80*/  IMAD R2, R4, 0x8, R3 ;  /* 0x0000000804027824 */ /* 0x000fe200078e0203 */
[----:B------:R-:W-:Y:S01]  /*0d90*/  LEA.HI R3, R0, R12, RZ, 0x3 ;  /* 0x0000000c00037211 */ /* 0x000fe200078f18ff */
[----:B------:R-:W-:-:S02]  /*0da0*/  IMAD R5, R6, 0x40, R11 ;  /* 0x0000004006057824 */ /* 0x000fc400078e020b */
[----:B------:R-:W-:Y:S01]  /*0db0*/  IMAD.IADD R219, R10, 0x1, -R219 ;  /* 0x000000010adb7824 */ /* 0x000fe200078e0adb */
[----:B------:R0:W-:Y:S01]  /*0dc0*/  STL [R1+0x38], R2 ;  /* 0x0000380201007387 */ /* 0x0001e20000100800 */
[----:B------:R-:W-:Y:S02]  /*0dd0*/  LOP3.LUT R235, R3, 0xfffffff8, RZ, 0xc0, !PT ;  /* 0xfffffff803eb7812 */ /* 0x000fe400078ec0ff */
[----:B------:R-:W-:Y:S01]  /*0de0*/  SHF.R.S32.HI R3, RZ, 0x3, R3 ;  /* 0x00000003ff037819 */ /* 0x000fe20000011403 */
[----:B------:R1:W-:Y:S02]  /*0df0*/  STL [R1+0x34], R5 ;  /* 0x0000340501007387 */ /* 0x0003e40000100800 */
[----:B------:R-:W-:Y:S01]  /*0e00*/  IMAD.IADD R235, R12, 0x1, -R235 ;  /* 0x000000010ceb7824 */ /* 0x000fe200078e0aeb */
[----:B0-----:R-:W-:-:S04]  /*0e10*/  LEA.HI R2, R0, R12, RZ, 0x2 ;  /* 0x0000000c00027211 */ /* 0x001fc800078f10ff */
[--C-:B------:R-:W-:Y:S02]  /*0e20*/  SHF.R.S32.HI R23, RZ, 0x2, R2.reuse ;  /* 0x00000002ff177819 */ /* 0x100fe40000011402 */
[----:B------:R-:W-:Y:S02]  /*0e30*/  LOP3.LUT R0, R2, 0xfffffffc, RZ, 0xc0, !PT ;  /* 0xfffffffc02007812 */ /* 0x000fe400078ec0ff */
[----:B------:R-:W-:Y:S01]  /*0e40*/  SHF.R.S32.HI R2, RZ, 0x1f, R2 ;  /* 0x0000001fff027819 */ /* 0x000fe20000011402 */
[C---:B------:R-:W-:Y:S02]  /*0e50*/  VIADD R8, R23.reuse, 0x40 ;  /* 0x0000004017087836 */ /* 0x040fe40000000000 */
[----:B------:R-:W-:Y:S01]  /*0e60*/  VIADD R7, R23, 0x80 ;  /* 0x0000008017077836 */ /* 0x000fe20000000000 */
[----:B------:R-:W-:Y:S01]  /*0e70*/  LEA.HI R2, R2, R23, RZ, 0x3 ;  /* 0x0000001702027211 */ /* 0x000fe200078f18ff */
[----:B------:R-:W-:Y:S01]  /*0e80*/  IMAD.IADD R6, R12, 0x1, -R0 ;  /* 0x000000010c067824 */ /* 0x000fe200078e0a00 */
[----:B------:R-:W-:Y:S01]  /*0e90*/  SHF.R.S32.HI R3, RZ, 0x1f, R8 ;  /* 0x0000001fff037819 */ /* 0x000fe20000011408 */
[----:B------:R-:W-:Y:S01]  /*0ea0*/  IMAD.SHL.U32 R225, R8, 0x80, RZ ;  /* 0x0000008008e17824 */ /* 0x000fe200078e00ff */
[----:B------:R-:W-:Y:S01]  /*0eb0*/  LOP3.LUT R2, R2, 0xfffffff8, RZ, 0xc0, !PT ;  /* 0xfffffff802027812 */ /* 0x000fe200078ec0ff */
[----:B------:R-:W-:Y:S01]  /*0ec0*/  IMAD.SHL.U32 R18, R6, 0x10, RZ ;  /* 0x0000001006127824 */ /* 0x000fe200078e00ff */
[----:B------:R-:W-:Y:S01]  /*0ed0*/  LEA.HI R3, R3, R8, RZ, 0x3 ;  /* 0x0000000803037211 */ /* 0x000fe200078f18ff */
[----:B------:R-:W-:Y:S01]  /*0ee0*/  IMAD.SHL.U32 R226, R7, 0x80, RZ ;  /* 0x0000008007e27824 */ /* 0x000fe200078e00ff */
[----:B------:R-:W-:Y:S01]  /*0ef0*/  SHF.R.S32.HI R4, RZ, 0x1f, R7 ;  /* 0x0000001fff047819 */ /* 0x000fe20000011407 */
[----:B------:R-:W-:Y:S01]  /*0f00*/  IMAD.IADD R212, R23, 0x1, -R2 ;  /* 0x0000000117d47824 */ /* 0x000fe200078e0a02 */
[----:B------:R-:W-:Y:S01]  /*0f10*/  LOP3.LUT R225, R225, 0x380, RZ, 0xc0, !PT ;  /* 0x00000380e1e17812 */ /* 0x000fe200078ec0ff */
[----:B------:R-:W-:Y:S01]  /*0f20*/  IMAD.SHL.U32 R3, R3, 0x80, RZ ;  /* 0x0000008003037824 */ /* 0x000fe200078e00ff */
[----:B------:R-:W-:Y:S01]  /*0f30*/  LEA.HI R4, R4, R7, RZ, 0x3 ;  /* 0x0000000704047211 */ /* 0x000fe200078f18ff */
[----:B------:R-:W-:Y:S01]  /*0f40*/  IMAD.SHL.U32 R208, R6, 0x8, RZ ;  /* 0x0000000806d07824 */ /* 0x000fe200078e00ff */
[----:B------:R-:W-:-:S02]  /*0f50*/  SHF.R.U32.HI R7, RZ, 0x3, R225 ;  /* 0x00000003ff077819 */ /* 0x000fc400000116e1 */
[----:B------:R-:W-:Y:S01]  /*0f60*/  LOP3.LUT R2, R225, 0x70, R18, 0xf8, !PT ;  /* 0x00000070e1027812 */ /* 0x000fe200078ef812 */
[----:B------:R-:W-:Y:S01]  /*0f70*/  IMAD.SHL.U32 R4, R4, 0x80, RZ ;  /* 0x0000008004047824 */ /* 0x000fe200078e00ff */
[----:B------:R-:W-:Y:S01]  /*0f80*/  LOP3.LUT R233, R3, 0xfffffc00, RZ, 0xc0, !PT ;  /* 0xfffffc0003e97812 */ /* 0x000fe200078ec0ff */
[----:B------:R-:W-:Y:S01]  /*0f90*/  VIADD R213, R208, 0x20 ;  /* 0x00000020d0d57836 */ /* 0x000fe20000000000 */
[----:B------:R-:W-:Y:S02]  /*0fa0*/  SHF.R.S32.HI R0, RZ, 0x1f, R23 ;  /* 0x0000001fff007819 */ /* 0x000fe40000011417 */
[----:B------:R-:W-:Y:S02]  /*0fb0*/  LOP3.LUT R2, R233, R2, R7, 0xf6, !PT ;  /* 0x00000002e9027212 */ /* 0x000fe400078ef607 */
[----:B------:R-:W-:Y:S02]  /*0fc0*/  LEA.HI R0, R6, R6, RZ, 0x1 ;  /* 0x0000000606007211 */ /* 0x000fe400078f08ff */
[----:B------:R-:W-:Y:S01]  /*0fd0*/  LOP3.LUT R226, R226, 0x380, RZ, 0xc0, !PT ;  /* 0x00000380e2e27812 */ /* 0x000fe200078ec0ff */
[----:B------:R-:W-:Y:S01]  /*0fe0*/  IMAD.IADD R2, R17, 0x1, R2 ;  /* 0x0000000111027824 */ /* 0x000fe200078e0202 */
[----:B------:R-:W-:-:S02]  /*0ff0*/  LOP3.LUT R0, R0, 0x1ffffffe, RZ, 0xc0, !PT ;  /* 0x1ffffffe00007812 */ /* 0x000fc400078ec0ff */
[----:B------:R-:W-:Y:S02]  /*1000*/  SHF.R.S32.HI R19, RZ, 0x1f, R18 ;  /* 0x0000001fff137819 */ /* 0x000fe40000011412 */
[----:B------:R1:W-:Y:S01]  /*1010*/  STL [R1+0x28], R2 ;  /* 0x0000280201007387 */ /* 0x0003e20000100800 */
[----:B------:R-:W-:Y:S01]  /*1020*/  IMAD.IADD R0, R6, 0x1, -R0 ;  /* 0x0000000106007824 */ /* 0x000fe200078e0a00 */
[----:B------:R-:W-:-:S03]  /*1030*/  LOP3.LUT R234, R4, 0xfffffc00, RZ, 0xc0, !PT ;  /* 0xfffffc0004ea7812 */ /* 0x000fc600078ec0ff */
[----:B------:R-:W-:-:S07]  /*1040*/  IMAD R224, R0, 0x8, R5 ;  /* 0x0000000800e07824 */ /* 0x000fce00078e0205 */
.L_x_7291:
[----:B------:R-:W-:Y:S05]  /*1050*/  YIELD ;  /* 0x0000000000007946 */ /* 0x000fea0003800000 */
[----:B------:R-:W-:Y:S01]  /*1060*/  ULDC.64 UR4, c[0x0][0xa28] ;  /* 0x00028a0000047ab9 */ /* 0x000fe20000000a00 */
[----:B01-3--:R-:W0:Y:S01]  /*1070*/  LDC.64 R4, c[0x0][0xa08] ;  /* 0x00028200ff047b82 */ /* 0x00be220000000a00 */
        /* <DEDUP_REMOVED lines=9> */
[----:B----4-:R-:W1:Y:S01]  /*1110*/  @P1 LDC.64 R2, c[0x0][0xa28] ;  /* 0x00028a00ff021b82 */ /* 0x010e620000000a00 */
[----:B------:R-:W-:Y:S01]  /*1120*/  ISETP.NE.AND.EX P0, PT, RZ, UR5, PT, P0 ;  /* 0x00000005ff007c0c */ /* 0x000fe2000bf05300 */
[----:B0-----:R-:W-:-:S06]  /*1130*/  IMAD.WIDE R8, R223, 0x4, R4 ;  /* 0x00000004df087825 */ /* 0x001fcc00078e0204 */
[----:B------:R-:W0:Y:S01]  /*1140*/  @P2 LDC.64 R6, c[0x0][0xa18] ;  /* 0x00028600ff062b82 */ /* 0x000e220000000a00 */
[----:B------:R-:W-:Y:S02]  /*1150*/  ULDC UR4, c[0x0][0x288] ;  /* 0x0000a20000047ab9 */ /* 0x000fe40000000800 */
[----:B------:R-:W-:Y:S01]  /*1160*/  IMAD.U32 R214, RZ, RZ, UR4 ;  /* 0x00000004ffd67e24 */ /* 0x000fe2000f8e00ff */
[----:B------:R-:W-:Y:S02]  /*1170*/  ULDC.64 UR4, c[0x0][0x418] ;  /* 0x0001060000047ab9 */ /* 0x000fe40000000a00 */
[----:B------:R-:W5:Y:S01]  /*1180*/  @P0 LDG.E R30, desc[UR38][R8.64] ;  /* 0x00000026081e0981 */ /* 0x000f62000c1e1900 */
[----:B-1----:R-:W-:-:S04]  /*1190*/  @P1 IMAD.WIDE R2, R223, 0x4, R2 ;  /* 0x00000004df021825 */ /* 0x002fc800078e0202 */
[----:B0-----:R-:W-:Y:S01]  /*11a0*/  @P2 IMAD.WIDE R4, R223, 0x4, R6 ;  /* 0x00000004df042825 */ /* 0x001fe200078e0206 */
        /* <DEDUP_REMOVED lines=11> */
[----:B-12---:R-:W-:Y:S06]  /*1260*/  @P2 BRA `(.L_x_7064) ;  /* 0x0000000000242947 */ /* 0x006fec0003800000 */
        /* <DEDUP_REMOVED lines=9> */
.L_x_7064:
        /* <DEDUP_REMOVED lines=10> */
.L_x_7065:
[----:B------:R-:W-:Y:S05]  /*13a0*/  @!P0 BRA `(.L_x_7066) ;  /* 0x00000000000c8947 */ /* 0x000fea0003800000 */
[----:B------:R-:W2:Y:S04]  /*13b0*/  LDG.E R4, desc[UR38][R8.64] ;  /* 0x0000002608047981 */ /* 0x000ea8000c1e1900 */
[----:B------:R-:W2:Y:S02]  /*13c0*/  LDG.E R29, desc[UR38][R8.64+0x4] ;  /* 0x00000426081d7981 */ /* 0x000ea4000c1e1900 */
[----:B--2---:R-:W-:-:S07]  /*13d0*/  IMAD.IADD R29, R29, 0x1, -R4 ;  /* 0x000000011d1d7824 */ /* 0x004fce00078e0a04 */
.L_x_7066:
        /* <DEDUP_REMOVED lines=27> */
[----:B------:R-:W-:Y:S01]  /*1590*/  VIADD R0, R215, 0xbf ;  /* 0x000000bfd7007836 */ /* 0x000fe20000000000 */
[----:B--2---:R-:W-:-:S03]  /*15a0*/  @P1 SHF.R.U32.HI R3, RZ, R9, R4 ;  /* 0x00000009ff031219 */ /* 0x004fc60000011604 */
[----:B------:R-:W-:-:S04]  /*15b0*/  IMAD.HI R0, R0, 0x2aaaaaab, RZ ;  /* 0x2aaaaaab00007827 */ /* 0x000fc800078e02ff */
[----:B0-----:R-:W-:Y:S01]  /*15c0*/  IMAD.IADD R7, R28, 0x1, R3 ;  /* 0x000000011c077824 */ /* 0x001fe200078e0203 */
[----:B------:R-:W-:-:S04]  /*15d0*/  SHF.R.U32.HI R27, RZ, 0x1f, R0 ;  /* 0x0000001fff1b7819 */ /* 0x000fc80000011600 */
[----:B------:R-:W-:Y:S01]  /*15e0*/  LEA.HI.SX32 R27, R0, R27, 0x1b ;  /* 0x0000001b001b7211 */ /* 0x000fe200078fdaff */
        /* <DEDUP_REMOVED lines=13> */
.L_x_7069:
[----:B------:R-:W-:-:S13]  /*16c0*/  ISETP.NE.AND P0, PT, R13, 0x1, PT ;  /* 0x000000010d00780c */ /* 0x000fda0003f05270 */
[----:B------:R-:W0:Y:S02]  /*16d0*/  @P0 LDC.64 R4, c[0x0][0x9e8] ;  /* 0x00027a00ff040b82 */ /* 0x000e240000000a00 */
[----:B0-----:R-:W-:-:S05]  /*16e0*/  @P0 IMAD.HI.U32 R4, R3, R4, RZ ;  /* 0x0000000403040227 */ /* 0x001fca00078e00ff */
[----:B------:R-:W-:-:S07]  /*16f0*/  @P0 SHF.R.U32.HI R3, RZ, R5, R4 ;  /* 0x00000005ff030219 */ /* 0x000fce0000011604 */
.L_x_7070:
[----:B------:R-:W-:Y:S05]  /*1700*/  BSYNC B0 ;  /* 0x0000000000007941 */ /* 0x000fea0003800000 */
.L_x_7068:
[----:B------:R-:W-:-:S05]  /*1710*/  IMAD R3, R3, R13, R13 ;  /* 0x0000000d03037224 */ /* 0x000fca00078e020d */
[----:B------:R-:W-:-:S07]  /*1720*/  VIMNMX R0, R0, R3, PT ;  /* 0x0000000300007248 */ /* 0x000fce0003fe0100 */
.L_x_7067:
        /* <DEDUP_REMOVED lines=20> */
.L_x_7073:
[----:B------:R-:W-:-:S13]  /*1870*/  ISETP.NE.AND P0, PT, R13, 0x1, PT ;  /* 0x000000010d00780c */ /* 0x000fda0003f05270 */
[----:B------:R-:W0:Y:S02]  /*1880*/  @P0 LDC.64 R6, c[0x0][0x9e8] ;  /* 0x00027a00ff060b82 */ /* 0x000e240000000a00 */
[----:B0-----:R-:W-:-:S05]  /*1890*/  @P0 IMAD.HI.U32 R6, R3, R6, RZ ;  /* 0x0000000603060227 */ /* 0x001fca00078e00ff */
[----:B------:R-:W-:-:S07]  /*18a0*/  @P0 SHF.R.U32.HI R3, RZ, R7, R6 ;  /* 0x00000007ff030219 */ /* 0x000fce0000011606 */
.L_x_7074:
[----:B------:R-:W-:Y:S05]  /*18b0*/  BSYNC B0 ;  /* 0x0000000000007941 */ /* 0x000fea0003800000 */
.L_x_7072:
[----:B------:R-:W-:-:S05]  /*18c0*/  IMAD R3, R3, R13, RZ ;  /* 0x0000000d03037224 */ /* 0x000fca00078e02ff */
[----:B------:R-:W-:-:S07]  /*18d0*/  VIMNMX R4, R4, R3, !PT ;  /* 0x0000000304047248 */ /* 0x000fce0007fe0100 */
.L_x_7071:
[----:B------:R-:W-:Y:S02]  /*18e0*/  VIADD R0, R0, 0xbf ;  /* 0x000000bf00007836 */ /* 0x000fe40000000000 */
[----:B------:R-:W-:-:S04]  /*18f0*/  IMAD.HI R4, R4, 0x2aaaaaab, RZ ;  /* 0x2aaaaaab04047827 */ /* 0x000fc800078e02ff */
[----:B------:R-:W-:Y:S01]  /*1900*/  IMAD.HI R0, R0, 0x2aaaaaab, RZ ;  /* 0x2aaaaaab00007827 */ /* 0x000fe200078e02ff */
[----:B------:R-:W-:-:S04]  /*1910*/  SHF.R.U32.HI R5, RZ, 0x1f, R4 ;  /* 0x0000001fff057819 */ /* 0x000fc80000011604 */
[----:B------:R-:W-:Y:S02]  /*1920*/  SHF.R.U32.HI R3, RZ, 0x1f, R0 ;  /* 0x0000001fff037819 */ /* 0x000fe40000011600 */
[----:B------:R-:W-:Y:S02]  /*1930*/  LEA.HI.SX32 R5, R4, R5, 0x1b ;  /* 0x0000000504057211 */ /* 0x000fe400078fdaff */
[----:B------:R-:W-:Y:S02]  /*1940*/  LEA.HI.SX32 R0, R0, R3, 0x1b ;  /* 0x0000000300007211 */ /* 0x000fe400078fdaff */
[----:B------:R-:W-:Y:S02]  /*1950*/  VIMNMX R5, RZ, R5, !PT ;  /* 0x00000005ff057248 */ /* 0x000fe40007fe0100 */
[----:B------:R-:W-:-:S03]  /*1960*/  VIMNMX R0, R27, R0, PT ;  /* 0x000000001b007248 */ /* 0x000fc60003fe0100 */
[--C-:B------:R-:W-:Y:S02]  /*1970*/  IMAD R5, R5, 0xc0, -R11.reuse ;  /* 0x000000c005057824 */ /* 0x100fe400078e0a0b */
[----:B------:R-:W-:-:S03]  /*1980*/  IMAD R3, R0, 0xc0, -R11 ;  /* 0x000000c000037824 */ /* 0x000fc600078e0a0b */
[----:B------:R-:W-:Y:S02]  /*1990*/  VIMNMX R5, RZ, R5, !PT ;  /* 0x00000005ff057248 */ /* 0x000fe40007fe0100 */
        /* <DEDUP_REMOVED lines=32> */
.L_x_7077:
[----:B------:R-:W-:Y:S05]  /*1ba0*/  BSYNC B6 ;  /* 0x0000000000067941 */ /* 0x000fea0003800000 */
.L_x_7076:
        /* <DEDUP_REMOVED lines=20> */
.L_x_7079:
[----:B------:R-:W-:Y:S05]  /*1cf0*/  BSYNC B6 ;  /* 0x0000000000067941 */ /* 0x000fea0003800000 */
.L_x_7078:
        /* <DEDUP_REMOVED lines=8> */
[----:B------:R-:W-:-:S03]  /*1d80*/  ULDC.64 UR4, c[0x0][0x308] ;  /* 0x0000c20000047ab9 */ /* 0x000fc60000000a00 */
[----:B------:R-:W2:Y:S08]  /*1d90*/  LDC R115, c[0x0][0x3f4] ;  /* 0x0000fd00ff737b82 */ /* 0x000eb00000000800 */
[----:B------:R-:W3:Y:S08]  /*1da0*/  @P0 LDC.64 R4, c[0x0][0x9f8] ;  /* 0x00027e00ff040b82 */ /* 0x000ef00000000a00 */
[----:B------:R-:W4:Y:S01]  /*1db0*/  LDC.64 R108, c[0x0][0x408] ;  /* 0x00010200ff6c7b82 */ /* 0x000f220000000a00 */
[----:B---3--:R-:W-:-:S05]  /*1dc0*/  @P0 IMAD.WIDE R4, R223, 0x4, R4 ;  /* 0x00000004df040825 */ /* 0x008fca00078e0204 */
[----:B------:R3:W2:Y:S01]  /*1dd0*/  @P0 LDG.E R0, desc[UR38][R4.64] ;  /* 0x0000002604000981 */ /* 0x0006a2000c1e1900 */
[----:B------:R-:W-:Y:S01]  /*1de0*/  SHF.R.S32.HI R51, RZ, 0x1f, R70 ;  /* 0x0000001fff337819 */ /* 0x000fe20000011446 */
[-C--:B0-----:R-:W-:Y:S01]  /*1df0*/  IMAD.WIDE.U32 R6, R70, R80.reuse, RZ ;  /* 0x0000005046067225 */ /* 0x081fe200078e00ff */
[----:B------:R-:W-:Y:S02]  /*1e00*/  ISETP.NE.U32.AND P0, PT, RZ, UR6, PT ;  /* 0x00000006ff007c0c */ /* 0x000fe4000bf05070 */
[----:B-1----:R-:W-:Y:S01]  /*1e10*/  SHF.R.U32.HI R36, RZ, 0x7, R20 ;  /* 0x00000007ff247819 */ /* 0x002fe20000011614 */
[----:B------:R-:W-:Y:S01]  /*1e20*/  IMAD R8, R51, R80, RZ ;  /* 0x0000005033087224 */ /* 0x000fe200078e02ff */
[----:B------:R-:W0:Y:S01]  /*1e30*/  LDC.64 R20, c[0x0][0x3f8] ;  /* 0x0000fe00ff147b82 */ /* 0x000e220000000a00 */
[----:B------:R-:W-:Y:S01]  /*1e40*/  ISETP.NE.AND.EX P0, PT, RZ, UR7, PT, P0 ;  /* 0x00000007ff007c0c */ /* 0x000fe2000bf05300 */
[----:B------:R-:W-:Y:S01]  /*1e50*/  IMAD.SHL.U32 R74, R80, 0x40, RZ ;  /* 0x00000040504a7824 */ /* 0x000fe200078e00ff */
[----:B------:R-:W-:Y:S01]  /*1e60*/  ISETP.NE.AND P6, PT, R36, 0x1, PT ;  /* 0x000000012400780c */ /* 0x000fe20003fc5270 */
[----:B------:R-:W-:Y:S01]  /*1e70*/  IMAD R3, R70, R81, R8 ;  /* 0x0000005146037224 */ /* 0x000fe200078e0208 */
[----:B------:R-:W-:Y:S01]  /*1e80*/  SHF.R.S32.HI R8, RZ, 0x1f, R222 ;  /* 0x0000001fff087819 */ /* 0x000fe200000114de */
[----:B----4-:R-:W-:Y:S01]  /*1e90*/  IMAD.WIDE.U32 R10, R23, R108, R18 ;  /* 0x0000006c170a7225 */ /* 0x010fe200078e0012 */
[----:B------:R-:W-:-:S02]  /*1ea0*/  SHF.R.S32.HI R38, RZ, 0x1f, R23 ;  /* 0x0000001fff267819 */ /* 0x000fc40000011417 */
[----:B------:R-:W-:Y:S01]  /*1eb0*/  SHF.R.S32.HI R209, RZ, 0x1f, R208 ;  /* 0x0000001fffd17819 */ /* 0x000fe200000114d0 */
[----:B---3--:R-:W-:Y:S01]  /*1ec0*/  IMAD R5, R8, UR4, RZ ;  /* 0x0000000408057c24 */ /* 0x008fe2000f8e02ff */
[----:B--2---:R-:W-:Y:S01]  /*1ed0*/  ISETP.GE.AND P1, PT, R18, R115, PT ;  /* 0x000000731200720c */ /* 0x004fe20003f26270 */
[----:B------:R-:W-:Y:S01]  /*1ee0*/  IMAD.IADD R7, R7, 0x1, R3 ;  /* 0x0000000107077824 */ /* 0x000fe200078e0203 */
[----:B------:R-:W-:Y:S01]  /*1ef0*/  SHF.L.U64.HI R75, R80, 0x6, R81 ;  /* 0x00000006504b7819 */ /* 0x000fe20000010251 */
[----:B------:R-:W-:Y:S01]  /*1f00*/  IMAD R9, R222, UR5, R5 ;  /* 0x00000005de097c24 */ /* 0x000fe2000f8e0205 */
[----:B------:R-:W-:Y:S01]  /*1f10*/  SHF.L.U64.HI R84, R108, 0x6, R109 ;  /* 0x000000066c547819 */ /* 0x000fe2000001026d */
[----:B------:R-:W-:Y:S01]  /*1f20*/  IMAD.WIDE.U32 R4, R222, UR4, R6 ;  /* 0x00000004de047c25 */ /* 0x000fe2000f8e0006 */
[----:B------:R-:W-:Y:S01]  /*1f30*/  ULDC.64 UR4, c[0x0][0x310] ;  /* 0x0000c40000047ab9 */ /* 0x000fe20000000a00 */
[----:B------:R-:W-:Y:S02]  /*1f40*/  SHF.L.U64.HI R83, R108, 0x7, R109 ;  /* 0x000000076c537819 */ /* 0x000fe4000001026d */
[----:B------:R-:W-:Y:S01]  /*1f50*/  IMAD.IADD R5, R5, 0x1, R9 ;  /* 0x0000000105057824 */ /* 0x000fe200078e0209 */
[----:B------:R-:W-:Y:S01]  /*1f60*/  SHF.R.U32.HI R42, RZ, 0x3, R225 ;  /* 0x00000003ff2a7819 */ /* 0x000fe200000116e1 */
[----:B------:R-:W-:-:S02]  /*1f70*/  VIADD R39, R23, 0x80 ;  /* 0x0000008017277836 */ /* 0x000fc40000000000 */
[CC--:B------:R-:W-:Y:S01]  /*1f80*/  IMAD.WIDE.U32 R78, R23.reuse, R80.reuse, R74 ;  /* 0x00000050174e7225 */ /* 0x0c0fe200078e004a */
[C-C-:B0-----:R-:W-:Y:S02]  /*1f90*/  SHF.L.U64.HI R88, R20.reuse, 0x6, R21.reuse ;  /* 0x0000000614587819 */ /* 0x141fe40000010215 */
[----:B------:R-:W-:Y:S01]  /*1fa0*/  SHF.L.U64.HI R87, R20, 0x7, R21 ;  /* 0x0000000714577819 */ /* 0x000fe20000010215 */
[C---:B------:R-:W-:Y:S02]  /*1fb0*/  VIADD R40, R23.reuse, 0x40 ;  /* 0x0000004017287836 */ /* 0x040fe40000000000 */
[----:B------:R-:W-:-:S04]  /*1fc0*/  IMAD.WIDE.U32 R72, R23, R80, R18 ;  /* 0x0000005017487225 */ /* 0x000fc800078e0012 */
[C---:B------:R-:W-:Y:S02]  /*1fd0*/  IMAD.SHL.U32 R82, R108.reuse, 0x40, RZ ;  /* 0x000000406c527824 */ /* 0x040fe400078e00ff */
[----:B------:R-:W-:Y:S02]  /*1fe0*/  IMAD.SHL.U32 R29, R108, 0x80, RZ ;  /* 0x000000806c1d7824 */ /* 0x000fe400078e00ff */
[----:B------:R-:W-:Y:S02]  /*1ff0*/  IMAD R49, R21, 0xc0, RZ ;  /* 0x000000c015317824 */ /* 0x000fe400078e02ff */
[C---:B------:R-:W-:Y:S02]  /*2000*/  IMAD.SHL.U32 R86, R20.reuse, 0x40, RZ ;  /* 0x0000004014567824 */ /* 0x040fe400078e00ff */
[----:B------:R-:W-:Y:S02]  /*2010*/  IMAD.SHL.U32 R85, R20, 0x80, RZ ;  /* 0x0000008014557824 */ /* 0x000fe400078e00ff */
[----:B------:R-:W-:-:S02]  /*2020*/  IMAD R113, R81, 0xc0, RZ ;  /* 0x000000c051717824 */ /* 0x000fc400078e02ff */
[----:B------:R-:W-:-:S04]  /*2030*/  IMAD.WIDE.U32 R76, R80, 0xc0, RZ ;  /* 0x000000c0504c7825 */ /* 0x000fc800078e00ff */
[----:B------:R-:W-:Y:S01]  /*2040*/  IMAD.IADD R113, R77, 0x1, R113 ;  /* 0x000000014d717824 */ /* 0x000fe200078e0271 */
[----:B------:R-:W-:Y:S02]  /*2050*/  SHF.R.S32.HI R3, RZ, 0x1f, R0 ;  /* 0x0000001fff037819 */ /* 0x000fe40000011400 */
[----:B------:R-:W-:Y:S02]  /*2060*/  SEL R7, R0, RZ, !P0 ;  /* 0x000000ff00077207 */ /* 0x000fe40004000000 */
[----:B------:R-:W-:Y:S02]  /*2070*/  SEL R6, R3, RZ, !P0 ;  /* 0x000000ff03067207 */ /* 0x000fe40004000000 */
[----:B------:R-:W-:Y:S01]  /*2080*/  IADD3 R70, P0, R23, R70, RZ ;  /* 0x0000004617467210 */ /* 0x000fe20007f1e0ff */
[----:B------:R-:W-:-:S04]  /*2090*/  IMAD.WIDE.U32 R68, R7, UR4, R4 ;  /* 0x0000000407447c25 */ /* 0x000fc8000f8e0004 */
[----:B------:R-:W-:Y:S01]  /*20a0*/  IMAD R0, R6, UR4, RZ ;  /* 0x0000000406007c24 */ /* 0x000fe2000f8e02ff */
[----:B------:R-:W-:Y:S01]  /*20b0*/  IADD3 R96, P3, R68, 0x40, RZ ;  /* 0x0000004044607810 */ /* 0x000fe20007f7e0ff */
[----:B------:R-:W-:Y:S01]  /*20c0*/  IMAD.X R71, R38, 0x1, R51, P0 ;  /* 0x0000000126477824 */ /* 0x000fe200000e0633 */
[----:B------:R-:W-:Y:S01]  /*20d0*/  IADD3 R110, P0, R74, R78, RZ ;  /* 0x0000004e4a6e7210 */ /* 0x000fe20007f1e0ff */
[----:B------:R-:W-:Y:S01]  /*20e0*/  IMAD R99, R7, UR5, R0 ;  /* 0x0000000507637c24 */ /* 0x000fe2000f8e0200 */
[----:B------:R-:W-:Y:S05]  /*20f0*/  @!P6 WARPSYNC.ALL ;  /* 0x000000000000e948 */ /* 0x000fea0003800000 */
[----:B------:R-:W-:Y:S01]  /*2100*/  ULDC.64 UR4, c[0x0][0x330] ;  /* 0x0000cc0000047ab9 */ /* 0x000fe20000000a00 */
[----:B------:R-:W-:-:S02]  /*2110*/  IMAD R0, R38, R20, RZ ;  /* 0x0000001426007224 */ /* 0x000fc400078e02ff */
[----:B------:R-:W-:Y:S02]  /*2120*/  IMAD R3, R8, UR4, RZ ;  /* 0x0000000408037c24 */ /* 0x000fe4000f8e02ff */
[----:B------:R-:W-:-:S04]  /*2130*/  IMAD.WIDE.U32 R4, R222, UR4, R18 ;  /* 0x00000004de047c25 */ /* 0x000fc8000f8e0012 */
[----:B------:R-:W-:Y:S01]  /*2140*/  IMAD R3, R222, UR5, R3 ;  /* 0x00000005de037c24 */ /* 0x000fe2000f8e0203 */
[----:B------:R-:W-:Y:S01]  /*2150*/  ULDC.64 UR4, c[0x0][0x338] ;  /* 0x0000ce0000047ab9 */ /* 0x000fe20000000a00 */
[----:B------:R-:W-:Y:S02]  /*2160*/  IMAD.MOV.U32 R34, RZ, RZ, R4 ;  /* 0x000000ffff227224 */ /* 0x000fe400078e0004 */
[----:B------:R-:W-:Y:S02]  /*2170*/  IMAD.IADD R35, R5, 0x1, R3 ;  /* 0x0000000105237824 */ /* 0x000fe400078e0203 */
[C---:B------:R-:W-:Y:S02]  /*2180*/  IMAD R13, R23.reuse, R21, R0 ;  /* 0x00000015170d7224 */ /* 0x040fe400078e0200 */
[----:B------:R-:W-:-:S04]  /*2190*/  IMAD.WIDE.U32 R4, R23, R20, R208 ;  /* 0x0000001417047225 */ /* 0x000fc800078e00d0 */
[----:B------:R-:W-:Y:S02]  /*21a0*/  IMAD R3, R6, UR4, RZ ;  /* 0x0000000406037c24 */ /* 0x000fe4000f8e02ff */
[----:B------:R-:W-:-:S04]  /*21b0*/  IMAD.WIDE.U32 R8, R23, R20, R18 ;  /* 0x0000001417087225 */ /* 0x000fc800078e0012 */
[----:B------:R-:W-:Y:S02]  /*21c0*/  IMAD R0, R38, R108, RZ ;  /* 0x0000006c26007224 */ /* 0x000fe400078e02ff */
[----:B------:R-:W-:Y:S02]  /*21d0*/  IMAD.IADD R5, R5, 0x1, R13 ;  /* 0x0000000105057824 */ /* 0x000fe400078e020d */
[----:B------:R-:W-:Y:S01]  /*21e0*/  IMAD R47, R7, UR5, R3 ;  /* 0x00000005072f7c24 */ /* 0x000fe2000f8e0203 */
[----:B------:R-:W-:Y:S01]  /*21f0*/  SEL R3, R115, RZ, P1 ;  /* 0x000000ff73037207 */ /* 0x000fe20000800000 */
[----:B------:R-:W-:Y:S01]  /*2200*/  IMAD.IADD R9, R13, 0x1, R9 ;  /* 0x000000010d097824 */ /* 0x000fe200078e0209 */
[----:B-----5:R-:W-:Y:S01]  /*2210*/  SHF.R.S32.HI R13, RZ, 0x1f, R24 ;  /* 0x0000001fff0d7819 */ /* 0x020fe20000011418 */
[----:B------:R-:W-:Y:S01]  /*2220*/  IMAD.WIDE.U32 R34, R7, UR4, R34 ;  /* 0x0000000407227c25 */ /* 0x000fe2000f8e0022 */
[----:B------:R-:W-:-:S03]  /*2230*/  ULDC UR4, c[0x0][0x2f4] ;  /* 0x0000bd0000047ab9 */ /* 0x000fc60000000800 */
[----:B------:R-:W-:-:S04]  /*2240*/  IMAD.WIDE.U32 R6, R23, R108, R208 ;  /* 0x0000006c17067225 */ /* 0x000fc800078e00d0 */
[----:B------:R-:W-:Y:S01]  /*2250*/  IMAD R15, R23, R109, R0 ;  /* 0x0000006d170f7224 */ /* 0x000fe200078e0200 */
[----:B------:R-:W-:Y:S01]  /*2260*/  P2R R0, PR, RZ, 0x2 ;  /* 0x00000002ff007803 */ /* 0x000fe20000000000 */
[----:B------:R-:W-:-:S04]  /*2270*/  IMAD.WIDE.U32 R32, R24, R20, R4 ;  /* 0x0000001418207225 */ /* 0x000fc800078e0004 */
[----:B------:R-:W-:Y:S02]  /*2280*/  IMAD.SHL.U32 R4, R212, 0x80, RZ ;  /* 0x00000080d4047824 */ /* 0x000fe400078e00ff */
[----:B------:R-:W-:Y:S02]  /*2290*/  VIADD R5, R36, 0x8 ;  /* 0x0000000824057836 */ /* 0x000fe40000000000 */
[----:B------:R-:W-:Y:S01]  /*22a0*/  IMAD.IADD R3, R18, 0x1, R3 ;  /* 0x0000000112037824 */ /* 0x000fe200078e0203 */
[----:B------:R-:W-:Y:S01]  /*22b0*/  LOP3.LUT R4, R4, 0x380, RZ, 0xc0, !PT ;  /* 0x0000038004047812 */ /* 0x000fe200078ec0ff */
[----:B------:R-:W-:Y:S02]  /*22c0*/  IMAD R14, R13, R20, RZ ;  /* 0x000000140d0e7224 */ /* 0x000fe400078e02ff */
[----:B------:R-:W-:Y:S01]  /*22d0*/  IMAD R36, R38, R80, RZ ;  /* 0x0000005026247224 */ /* 0x000fe200078e02ff */
[----:B------:R-:W-:Y:S01]  /*22e0*/  SHF.R.S32.HI R12, RZ, 0x1f, R3 ;  /* 0x0000001fff0c7819 */ /* 0x000fe20000011403 */
[----:B------:R-:W-:Y:S01]  /*22f0*/  IMAD.IADD R7, R7, 0x1, R15 ;  /* 0x0000000107077824 */ /* 0x000fe200078e020f */
[----:B------:R-:W-:Y:S01]  /*2300*/  SHF.R.U32.HI R114, RZ, 0x3, R4 ;  /* 0x00000003ff727819 */ /* 0x000fe20000011604 */
[----:B------:R-:W-:Y:S01]  /*2310*/  IMAD.IADD R11, R15, 0x1, R11 ;  /* 0x000000010f0b7824 */ /* 0x000fe200078e020b */
[----:B------:R-:W-:Y:S01]  /*2320*/  LEA.HI R37, R12, R3, RZ, 0x4 ;  /* 0x000000030c257211 */ /* 0x000fe200078f20ff */
[----:B------:R-:W-:Y:S01]  /*2330*/  IMAD R41, R24, R21, R14 ;  /* 0x0000001518297224 */ /* 0x000fe200078e020e */
[----:B------:R-:W-:Y:S01]  /*2340*/  SHF.L.U64.HI R3, R80, 0x7, R81 ;  /* 0x0000000750037819 */ /* 0x000fe20000010251 */
[----:B------:R-:W-:Y:S01]  /*2350*/  IMAD R45, R23, R81, R36 ;  /* 0x00000051172d7224 */ /* 0x000fe200078e0224 */
[----:B------:R-:W-:Y:S01]  /*2360*/  LOP3.LUT R38, R225, 0x70, R37, 0xf8, !PT ;  /* 0x00000070e1267812 */ /* 0x000fe200078ef825 */
[----:B------:R-:W-:Y:S01]  /*2370*/  IMAD.WIDE.U32 R14, R24, R108, R6 ;  /* 0x0000006c180e7225 */ /* 0x000fe200078e0006 */
[----:B------:R-:W-:-:S02]  /*2380*/  SHF.R.S32.HI R6, RZ, 0x1f, R39 ;  /* 0x0000001fff067819 */ /* 0x000fc40000011427 */
[----:B------:R-:W-:Y:S01]  /*2390*/  LOP3.LUT R39, R4, 0x30, R18, 0xf8, !PT ;  /* 0x0000003004277812 */ /* 0x000fe200078ef812 */
[----:B------:R-:W-:Y:S01]  /*23a0*/  IMAD R13, R13, R108, RZ ;  /* 0x0000006c0d0d7224 */ /* 0x000fe200078e02ff */
[----:B------:R-:W-:Y:S01]  /*23b0*/  SHF.R.S32.HI R7, RZ, 0x1f, R40 ;  /* 0x0000001fff077819 */ /* 0x000fe20000011428 */
[----:B------:R-:W-:Y:S01]  /*23c0*/  IMAD.IADD R111, R45, 0x1, R79 ;  /* 0x000000012d6f7824 */ /* 0x000fe200078e024f */
[----:B------:R-:W-:Y:S01]  /*23d0*/  LOP3.LUT R36, R39, R114, RZ, 0x3c, !PT ;  /* 0x0000007227247212 */ /* 0x000fe200078e3cff */
[----:B------:R-:W-:Y:S01]  /*23e0*/  IMAD R43, R24, R109, R13 ;  /* 0x0000006d182b7224 */ /* 0x000fe200078e020d */
[----:B------:R-:W-:Y:S01]  /*23f0*/  LOP3.LUT R39, R4, 0x70, R37, 0xf8, !PT ;  /* 0x0000007004277812 */ /* 0x000fe200078ef825 */
[----:B------:R-:W-:Y:S01]  /*2400*/  IMAD.WIDE.U32 R30, R24, R20, R8 ;  /* 0x00000014181e7225 */ /* 0x000fe200078e0008 */
[----:B------:R-:W-:Y:S02]  /*2410*/  SHF.R.U32.HI R9, RZ, 0x3, R226 ;  /* 0x00000003ff097819 */ /* 0x000fe400000116e2 */
[----:B------:R-:W-:Y:S01]  /*2420*/  LOP3.LUT R40, R226, 0x70, R37, 0xf8, !PT ;  /* 0x00000070e2287812 */ /* 0x000fe200078ef825 */
[----:B------:R-:W-:Y:S01]  /*2430*/  IMAD.WIDE.U32 R12, R24, R108, R10 ;  /* 0x0000006c180c7225 */ /* 0x000fe200078e000a */
[----:B------:R-:W-:-:S02]  /*2440*/  LOP3.LUT R38, R38, R42, RZ, 0x3c, !PT ;  /* 0x0000002a26267212 */ /* 0x000fc400078e3cff */
[----:B------:R-:W-:Y:S01]  /*2450*/  LOP3.LUT R91, R40, R9, RZ, 0x3c, !PT ;  /* 0x00000009285b7212 */ /* 0x000fe200078e3cff */
[----:B------:R-:W-:Y:S01]  /*2460*/  IMAD.X R106, R111, 0x1, R75, P0 ;  /* 0x000000016f6a7824 */ /* 0x000fe200000e064b */
[----:B------:R-:W-:Y:S01]  /*2470*/  IADD3 R98, P0, R68, R72, RZ ;  /* 0x0000004844627210 */ /* 0x000fe20007f1e0ff */
[----:B------:R-:W-:Y:S01]  /*2480*/  IMAD.WIDE.U32 R10, R108, 0xc0, RZ ;  /* 0x000000c06c0a7825 */ /* 0x000fe200078e00ff */
[----:B------:R-:W-:Y:S02]  /*2490*/  LOP3.LUT R100, R37, 0xfffffff0, RZ, 0xc0, !PT ;  /* 0xfffffff025647812 */ /* 0x000fe400078ec0ff */
[----:B------:R-:W-:Y:S01]  /*24a0*/  IADD3 R94, P2, R98, 0x40, RZ ;  /* 0x00000040625e7810 */ /* 0x000fe20007f5e0ff */
[----:B------:R-:W-:Y:S01]  /*24b0*/  IMAD.IADD R108, R73, 0x1, R45 ;  /* 0x00000001496c7824 */ /* 0x000fe200078e022d */
[----:B------:R-:W-:Y:S01]  /*24c0*/  SHF.R.S32.HI R101, RZ, 0x4, R37 ;  /* 0x00000004ff657819 */ /* 0x000fe20000011425 */
[----:B------:R-:W-:Y:S01]  /*24d0*/  IMAD.IADD R99, R69, 0x1, R99 ;  /* 0x0000000145637824 */ /* 0x000fe200078e0263 */
[----:B------:R-:W-:Y:S01]  /*24e0*/  SHF.R.S32.HI R97, RZ, 0x1f, R100 ;  /* 0x0000001fff617819 */ /* 0x000fe20000011464 */
[----:B------:R-:W-:Y:S01]  /*24f0*/  IMAD.IADD R107, R231, 0x1, R36 ;  /* 0x00000001e76b7824 */ /* 0x000fe200078e0224 */
[----:B------:R-:W-:Y:S01]  /*2500*/  LOP3.LUT R36, R39, R114, RZ, 0x3c, !PT ;  /* 0x0000007227247212 */ /* 0x000fe200078e3cff */
[----:B------:R-:W-:-:S02]  /*2510*/  VIADD R8, R18, 0x40 ;  /* 0x0000004012087836 */ /* 0x000fc40000000000 */
[----:B------:R-:W-:-:S03]  /*2520*/  IMAD.WIDE.U32 R20, R20, 0xc0, RZ ;  /* 0x000000c014147825 */ /* 0x000fc600078e00ff */
[----:B------:R-:W-:Y:S01]  /*2530*/  ISETP.GE.AND P1, PT, R8, UR4, PT ;  /* 0x0000000408007c0c */ /* 0x000fe2000bf26270 */
[----:B------:R-:W-:Y:S02]  /*2540*/  IMAD R109, R109, 0xc0, RZ ;  /* 0x000000c06d6d7824 */ /* 0x000fe400078e02ff */
[----:B------:R-:W-:Y:S01]  /*2550*/  IMAD.X R95, R108, 0x1, R99, P0 ;  /* 0x000000016c5f7824 */ /* 0x000fe200000e0663 */
[----:B------:R-:W-:Y:S01]  /*2560*/  ISETP.GE.AND P0, PT, R18, UR4, PT ;  /* 0x0000000412007c0c */ /* 0x000fe2000bf06270 */
[----:B------:R-:W-:Y:S02]  /*2570*/  IMAD.SHL.U32 R115, R115, 0x2, RZ ;  /* 0x0000000273737824 */ /* 0x000fe400078e00ff */
[----:B------:R-:W-:Y:S02]  /*2580*/  IMAD.IADD R112, R21, 0x1, R49 ;  /* 0x0000000115707824 */ /* 0x000fe400078e0231 */
[----:B------:R-:W-:Y:S02]  /*2590*/  IMAD.IADD R109, R11, 0x1, R109 ;  /* 0x000000010b6d7824 */ /* 0x000fe400078e026d */
[----:B------:R-:W-:-:S02]  /*25a0*/  IMAD.IADD R105, R33, 0x1, R41 ;  /* 0x0000000121697824 */ /* 0x000fc400078e0229 */
[----:B------:R-:W-:Y:S02]  /*25b0*/  IMAD.IADD R104, R41, 0x1, R31 ;  /* 0x0000000129687824 */ /* 0x000fe400078e021f */
[----:B------:R-:W-:Y:S02]  /*25c0*/  IMAD.IADD R103, R15, 0x1, R43 ;  /* 0x000000010f677824 */ /* 0x000fe400078e022b */
[----:B------:R-:W-:Y:S02]  /*25d0*/  IMAD.IADD R102, R43, 0x1, R13 ;  /* 0x000000012b667824 */ /* 0x000fe400078e020d */
[----:B------:R-:W-:Y:S02]  /*25e0*/  IMAD.IADD R93, R231, 0x1, R36 ;  /* 0x00000001e75d7824 */ /* 0x000fe400078e0224 */
[----:B------:R-:W-:Y:S02]  /*25f0*/  IMAD.IADD R92, R233, 0x1, R38 ;  /* 0x00000001e95c7824 */ /* 0x000fe400078e0226 */
[----:B------:R-:W-:-:S02]  /*2600*/  IMAD.IADD R91, R234, 0x1, R91 ;  /* 0x00000001ea5b7824 */ /* 0x000fc400078e025b */
[----:B------:R-:W-:Y:S02]  /*2610*/  IMAD.X R90, RZ, RZ, R99, P3 ;  /* 0x000000ffff5a7224 */ /* 0x000fe400018e0663 */
[----:B------:R-:W-:Y:S02]  /*2620*/  IMAD.X R89, RZ, RZ, R95, P2 ;  /* 0x000000ffff597224 */ /* 0x000fe400010e065f */
[----:B------:R-:W-:Y:S01]  /*2630*/  IMAD.IADD R81, R35, 0x1, R47 ;  /* 0x0000000123517824 */ /* 0x000fe200078e022f */
[----:B------:R-:W-:Y:S06]  /*2640*/  @!P6 BAR.SYNC.DEFER_BLOCKING 0x9, 0x100 ;  /* 0x024400000000eb1d */ /* 0x000fec0000010000 */
.L_x_7145:
        /* <DEDUP_REMOVED lines=52> */
.L_x_7084:
[----:B------:R-:W-:Y:S05]  /*2990*/  BSYNC B1 ;  /* 0x0000000000017941 */ /* 0x000fea0003800000 */
.L_x_7083:
        /* <DEDUP_REMOVED lines=8> */
[----:B------:R-:W-:Y:S01]  /*2a20*/  CS2R R46, SRZ ;  /* 0x00000000002e7805 */ /* 0x000fe2000001ff00 */
[----:B-----5:R-:W-:Y:S01]  /*2a30*/  IMAD.MOV.U32 R129, RZ, RZ, R56 ;  /* 0x000000ffff817224 */ /* 0x020fe200078e0038 */
[----:B------:R-:W-:Y:S01]  /*2a40*/  CS2R R54, SRZ ;  /* 0x0000000000367805 */ /* 0x000fe2000001ff00 */
[----:B------:R-:W-:-:S04]  /*2a50*/  IMAD.MOV.U32 R135, RZ, RZ, R60 ;  /* 0x000000ffff877224 */ /* 0x000fc800078e003c */
        /* <DEDUP_REMOVED lines=21> */
.L_x_7086:
[----:B------:R-:W-:Y:S05]  /*2bb0*/  BSYNC B1 ;  /* 0x0000000000017941 */ /* 0x000fea0003800000 */
.L_x_7085:
[----:B0-----:R-:W-:Y:S01]  /*2bc0*/  VIADD R64, R23, 0x80 ;  /* 0x0000008017407836 */ /* 0x001fe20000000000 */
[----:B------:R-:W-:Y:S04]  /*2bd0*/  BSSY B1, `(.L_x_7087) ;  /* 0x0000015000017945 */ /* 0x000fe80003800000 */
[----:B------:R-:W-:-:S13]  /*2be0*/  ISETP.GE.AND P4, PT, R64, R127, PT ;  /* 0x0000007f4000720c */ /* 0x000fda0003f86270 */
[----:B------:R-:W-:Y:S05]  /*2bf0*/  @P4 BRA `(.L_x_7088) ;  /* 0x0000000000484947 */ /* 0x000fea0003800000 */
[----:B------:R-:W-:Y:S01]  /*2c00*/  IADD3 R36, P5, P6, R32, R85, R36 ;  /* 0x0000005520247210 */ /* 0x000fe20007ebe024 */
[----:B------:R-:W-:-:S03]  /*2c10*/  ULDC.64 UR4, c[0x0][0x3e8] ;  /* 0x0000fa0000047ab9 */ /* 0x000fc60000000a00 */
        /* <DEDUP_REMOVED lines=16> */
.L_x_7088:
[----:B------:R-:W-:Y:S05]  /*2d20*/  BSYNC B1 ;  /* 0x0000000000017941 */ /* 0x000fea0003800000 */
.L_x_7087:
[----:B------:R-:W-:Y:S01]  /*2d30*/  UISETP.NE.AND UP0, UPT, UR41, 0x3, UPT ;  /* 0x000000032900788c */ /* 0x000fe2000bf05270 */
[----:B------:R-:W-:Y:S02]  /*2d40*/  IMAD.MOV.U32 R134, RZ, RZ, R58 ;  /* 0x000000ffff867224 */ /* 0x000fe400078e003a */
[----:B------:R-:W-:Y:S02]  /*2d50*/  IMAD.MOV.U32 R145, RZ, RZ, R62 ;  /* 0x000000ffff917224 */ /* 0x000fe400078e003e */
[----:B-----5:R-:W-:Y:S01]  /*2d60*/  IMAD.MOV.U32 R124, RZ, RZ, R48 ;  /* 0x000000ffff7c7224 */ /* 0x020fe200078e0030 */
[----:B------:R-:W-:Y:S01]  /*2d70*/  PLOP3.LUT P5, PT, PT, PT, UP0, 0x80, 0x0 ;  /* 0x000000000000781c */ /* 0x000fe20003faf008 */
[----:B------:R-:W-:Y:S02]  /*2d80*/  IMAD.MOV.U32 R130, RZ, RZ, R52 ;  /* 0x000000ffff827224 */ /* 0x000fe400078e0034 */
[----:B------:R-:W-:Y:S02]  /*2d90*/  IMAD.MOV.U32 R125, RZ, RZ, R50 ;  /* 0x000000ffff7d7224 */ /* 0x000fe400078e0032 */
[----:B------:R-:W-:-:S02]  /*2da0*/  IMAD.MOV.U32 R131, RZ, RZ, R54 ;  /* 0x000000ffff837224 */ /* 0x000fc400078e0036 */
[----:B------:R-:W-:Y:S02]  /*2db0*/  IMAD.MOV.U32 R64, RZ, RZ, R40 ;  /* 0x000000ffff407224 */ /* 0x000fe400078e0028 */
[----:B------:R-:W-:Y:S02]  /*2dc0*/  IMAD.MOV.U32 R66, RZ, RZ, R44 ;  /* 0x000000ffff427224 */ /* 0x000fe400078e002c */
[----:B------:R-:W-:Y:S02]  /*2dd0*/  IMAD.MOV.U32 R65, RZ, RZ, R42 ;  /* 0x000000ffff417224 */ /* 0x000fe400078e002a */
[----:B------:R-:W-:Y:S01]  /*2de0*/  IMAD.MOV.U32 R67, RZ, RZ, R46 ;  /* 0x000000ffff437224 */ /* 0x000fe200078e002e */
[----:B------:R-:W-:Y:S06]  /*2df0*/  @!P5 BRA `(.L_x_7089) ;  /* 0x000000000004d947 */ /* 0x000fec0003800000 */
[----:B------:R-:W-:Y:S01]  /*2e00*/  BPT.TRAP 0x1 ;  /* 0x000000040000795c */ /* 0x000fe20000300000 */
.L_x_7089:
[----:B------:R-:W-:Y:S01]  /*2e10*/  IMAD R116, R22, 0x8, R17 ;  /* 0x0000000816747824 */ /* 0x000fe200078e0211 */
[----:B------:R-:W-:Y:S01]  /*2e20*/  SHF.L.U32 R128, R216, 0x1f, RZ ;  /* 0x0000001fd8807819 */ /* 0x000fe200000006ff */
[----:B------:R-:W-:Y:S03]  /*2e30*/  BSSY B1, `(.L_x_7090) ;  /* 0x0000003000017945 */ /* 0x000fe60003800000 */
[----:B------:R-:W1:Y:S02]  /*2e40*/  SYNCS.PHASECHK.TRANS64.TRYWAIT P6, [R116+URZ+0x28890], R128 ;  /* 0x02889080740075a7 */ /* 0x000e6400080c017f */
[----:B-1----:R-:W-:Y:S05]  /*2e50*/  @!P6 BRA `(.L_x_7091) ;  /* 0x000002ac0058e947 */ /* 0x002fea0003800000 */
.L_x_7434:
[----:B------:R-:W-:Y:S05]  /*2e60*/  BSYNC B1 ;  /* 0x0000000000017941 */ /* 0x000fea0003800000 */
.L_x_7090:
[----:B------:R-:W-:Y:S01]  /*2e70*/  BSSY B1, `(.L_x_7092) ;  /* 0x00000f5000017945 */ /* 0x000fe20003800000 */
[----:B------:R-:W-:-:S03]  /*2e80*/  IMAD R136, R22, 0x6000, R107 ;  /* 0x0000600016887824 */ /* 0x000fc600078e026b */
        /* <DEDUP_REMOVED lines=116> */
.L_x_7097:
[----:B------:R-:W-:Y:S05]  /*35d0*/  BSYNC B3 ;  /* 0x0000000000037941 */ /* 0x000fea0003800000 */
.L_x_7096:
[----:B------:R-:W-:Y:S02]  /*35e0*/  ULDC.64 UR4, c[0x0][0x2e8] ;  /* 0x0000ba0000047ab9 */ /* 0x000fe40000000a00 */
[----:B------:R-:W-:-:S04]  /*35f0*/  IADD3 R60, P2, P6, R133, UR4, R68 ;  /* 0x00000004853c7c10 */ /* 0x000fc8000fe5e044 */
[----:B------:R-:W-:-:S05]  /*3600*/  IADD3.X R61, R132, UR5, R99, P2, P6 ;  /* 0x00000005843d7c10 */ /* 0x000fca00097ec463 */
[----:B--2---:R2:W-:Y:S04]  /*3610*/  STG.E.128 desc[UR38][R60.64], R36 ;  /* 0x000000243c007986 */ /* 0x0045e8000c101d26 */
.L_x_7095:
[----:B------:R-:W-:Y:S05]  /*3620*/  BSYNC B2 ;  /* 0x0000000000027941 */ /* 0x000fea0003800000 */
.L_x_7094:
[----:B------:R-:W-:Y:S05]  /*3630*/  @P1 BRA `(.L_x_7093) ;  /* 0x0000000400e01947 */ /* 0x000fea0003800000 */
[----:B------:R-:W-:Y:S01]  /*3640*/  LOP3.LUT P2, RZ, R212, 0x4, RZ, 0xc0, !PT ;  /* 0x00000004d4ff7812 */ /* 0x000fe2000784c0ff */
[C---:B0-2---:R-:W-:Y:S01]  /*3650*/  VIADD R36, R136.reuse, 0x40 ;  /* 0x0000004088247836 */ /* 0x045fe20000000000 */
[----:B------:R-:W-:Y:S11]  /*3660*/  BSSY B2, `(.L_x_7098) ;  /* 0x0000071000027945 */ /* 0x000ff60003800000 */
[----:B------:R-:W-:Y:S01]  /*3670*/  @P2 VIADD R36, R136, 0xffffffc0 ;  /* 0xffffffc088242836 */ /* 0x000fe20000000000 */
[----:B------:R-:W-:-:S03]  /*3680*/  ISETP.GE.AND P2, PT, R213, R118, PT ;  /* 0x00000076d500720c */ /* 0x000fc60003f46270 */
[----:B------:R-:W-:-:S06]  /*3690*/  IMAD.IADD R36, R17, 0x1, R36 ;  /* 0x0000000111247824 */ /* 0x000fcc00078e0224 */
[----:B------:R-:W0:Y:S04]  /*36a0*/  LDS.128 R36, [R36+0x1c400] ;  /* 0x01c4000024247984 */ /* 0x000e280000000c00 */
        /* <DEDUP_REMOVED lines=13> */
[----:B0-----:R-:W-:Y:S01]  /*3780*/  IMAD.MOV.U32 R56, RZ, RZ, R36 ;  /* 0x000000ffff387224 */ /* 0x001fe200078e0024 */
        /* <DEDUP_REMOVED lines=94> */
.L_x_7099:
[----:B------:R-:W-:Y:S05]  /*3d70*/  BSYNC B2 ;  /* 0x0000000000027941 */ /* 0x000fea0003800000 */
.L_x_7098:
[----:B------:R-:W-:Y:S02]  /*3d80*/  ULDC.64 UR4, c[0x0][0x2e8] ;  /* 0x0000ba0000047ab9 */ /* 0x000fe40000000a00 */
[----:B------:R-:W-:-:S04]  /*3d90*/  IADD3 R56, P2, P6, R96, UR4, R133 ;  /* 0x0000000460387c10 */ /* 0x000fc8000fe5e085 */
[----:B------:R-:W-:-:S05]  /*3da0*/  IADD3.X R57, R90, UR5, R132, P2, P6 ;  /* 0x000000055a397c10 */ /* 0x000fca00097ec484 */
[----:B0-----:R3:W-:Y:S04]  /*3db0*/  STG.E.128 desc[UR38][R56.64], R36 ;  /* 0x0000002438007986 */ /* 0x0017e8000c101d26 */
.L_x_7093:
[----:B------:R-:W-:Y:S05]  /*3dc0*/  BSYNC B1 ;  /* 0x0000000000017941 */ /* 0x000fea0003800000 */
.L_x_7092:
        /* <DEDUP_REMOVED lines=20> */
[----:B------:R-:W-:Y:S01]  /*3f10*/  SHF.R.U32.HI R61, RZ, 0x10, R53 ;  /* 0x00000010ff3d7819 */ /* 0x000fe20000011635 */
[----:B------:R-:W-:Y:S01]  /*3f20*/  IMAD.U32 R60, R60, 0x10000, RZ ;  /* 0x000100003c3c7824 */ /* 0x000fe200078e00ff */
[----:B------:R-:W-:Y:S01]  /*3f30*/  PRMT R53, R63, 0x654, R52 ;  /* 0x000006543f357816 */ /* 0x000fe20000000034 */
[----:B--2---:R-:W-:Y:S01]  /*3f40*/  IMAD.MOV.U32 R52, RZ, RZ, R36 ;  /* 0x000000ffff347224 */ /* 0x004fe200078e0024 */
[----:B------:R-:W-:Y:S02]  /*3f50*/  LOP3.LUT R55, R55, 0xff00, R58, 0xf8, !PT ;  /* 0x0000ff0037377812 */ /* 0x000fe400078ef83a */
[----:B------:R-:W-:Y:S01]  /*3f60*/  LOP3.LUT R53, R53, 0xff00, R54, 0xf8, !PT ;  /* 0x0000ff0035357812 */ /* 0x000fe200078ef836 */
[----:B------:R-:W-:Y:S01]  /*3f70*/  IMAD.U32 R54, R61, 0x10000, RZ ;  /* 0x000100003d367824 */ /* 0x000fe200078e00ff */
[----:B------:R-:W-:-:S02]  /*3f80*/  F2FP.F16.E4M3.UNPACK_B R36, R37 ;  /* 0x00000025ff24723e */ /* 0x000fc400020006ff */
[----:B------:R-:W-:Y:S02]  /*3f90*/  F2FP.F16.E4M3.UNPACK_B R58, R131.H1 ;  /* 0x00000083ff3a723e */ /* 0x000fe400030006ff */
[----:B------:R-:W-:Y:S02]  /*3fa0*/  F2FP.F16.E4M3.UNPACK_B R37, R37.H1 ;  /* 0x00000025ff25723e */ /* 0x000fe400030006ff */
[----:B------:R-:W-:Y:S01]  /*3fb0*/  LOP3.LUT R62, R55, 0xff0000, R60, 0xf8, !PT ;  /* 0x00ff0000373e7812 */ /* 0x000fe200078ef83c */
[--C-:B------:R-:W-:Y:S01]  /*3fc0*/  HADD2.F32 R61, -RZ, R58.reuse.H1_H1 ;  /* 0x3000003aff3d7230 */ /* 0x100fe20000004100 */
[-C--:B------:R-:W-:Y:S01]  /*3fd0*/  F2FP.F16.E4M3.UNPACK_B R55, R130.reuse.H1 ;  /* 0x00000082ff37723e */ /* 0x080fe200030006ff */
[----:B------:R-:W-:Y:S01]  /*3fe0*/  HADD2.F32 R60, -RZ, R58.H0_H0 ;  /* 0x2000003aff3c7230 */ /* 0x000fe20000004100 */
[----:B------:R-:W-:Y:S01]  /*3ff0*/  LOP3.LUT R59, R53, 0xff0000, R54, 0xf8, !PT ;  /* 0x00ff0000353b7812 */ /* 0x000fe200078ef836 */
[----:B------:R-:W-:Y:S01]  /*4000*/  HADD2.F32 R54, -RZ, R37.H1_H1 ;  /* 0x30000025ff367230 */ /* 0x000fe20000004100 */
[----:B------:R-:W-:Y:S01]  /*4010*/  F2FP.F16.E4M3.UNPACK_B R131, R131 ;  /* 0x00000083ff83723e */ /* 0x000fe200020006ff */
[----:B------:R-:W-:Y:S01]  /*4020*/  HADD2.F32 R58, -RZ, R55.H0_H0 ;  /* 0x20000037ff3a7230 */ /* 0x000fe20000004100 */
[----:B------:R-:W-:Y:S01]  /*4030*/  F2FP.F16.E4M3.UNPACK_B R130, R130 ;  /* 0x00000082ff82723e */ /* 0x000fe200020006ff */
[----:B------:R-:W-:-:S02]  /*4040*/  HADD2.F32 R53, -RZ, R36.H1_H1 ;  /* 0x30000024ff357230 */ /* 0x000fc40000004100 */
[-C--:B------:R-:W-:Y:S01]  /*4050*/  FMUL.FTZ R132, R54, R61.reuse ;  /* 0x0000003d36847220 */ /* 0x080fe20000410000 */
[----:B------:R-:W-:Y:S02]  /*4060*/  HADD2.F32 R37, -RZ, R37.H0_H0 ;  /* 0x20000025ff257230 */ /* 0x000fe40000004100 */
[----:B------:R-:W-:Y:S02]  /*4070*/  HADD2.F32 R55, -RZ, R55.H1_H1 ;  /* 0x30000037ff377230 */ /* 0x000fe40000004100 */
[----:B------:R-:W-:Y:S01]  /*4080*/  FMUL.FTZ R63, R53, R60 ;  /* 0x0000003c353f7220 */ /* 0x000fe20000410000 */
[----:B------:R-:W-:Y:S02]  /*4090*/  HADD2.F32 R36, -RZ, R36.H0_H0 ;  /* 0x20000024ff247230 */ /* 0x000fe40000004100 */
[C---:B------:R-:W-:Y:S01]  /*40a0*/  FMUL.FTZ R61, R37.reuse, R61 ;  /* 0x0000003d253d7220 */ /* 0x040fe20000410000 */
[-C--:B------:R-:W-:Y:S01]  /*40b0*/  FFMA.FTZ R132, R37, R55.reuse, -R132 ;  /* 0x0000003725847223 */ /* 0x080fe20000010884 */
[----:B------:R-:W-:Y:S01]  /*40c0*/  F2FP.F16.E4M3.UNPACK_B R37, R52.H1 ;  /* 0x00000034ff25723e */ /* 0x000fe200030006ff */
[C---:B------:R-:W-:Y:S01]  /*40d0*/  FMUL.FTZ R60, R36.reuse, R60 ;  /* 0x0000003c243c7220 */ /* 0x040fe20000410000 */
[----:B------:R-:W-:Y:S01]  /*40e0*/  FFMA.FTZ R36, R36, R58, -R63 ;  /* 0x0000003a24247223 */ /* 0x000fe2000001083f */
[----:B------:R-:W-:Y:S01]  /*40f0*/  F2FP.F16.E4M3.UNPACK_B R52, R52 ;  /* 0x00000034ff34723e */ /* 0x000fe200020006ff */
[----:B------:R-:W-:Y:S01]  /*4100*/  FFMA.FTZ R63, R54, R55, R61 ;  /* 0x00000037363f7223 */ /* 0x000fe2000001003d */
[----:B------:R-:W-:Y:S01]  /*4110*/  FFMA.FTZ R133, R53, R58, R60 ;  /* 0x0000003a35857223 */ /* 0x000fe2000001003c */
        /* <DEDUP_REMOVED lines=64> */
.L_x_7105:
[----:B------:R-:W-:Y:S05]  /*4520*/  BSYNC B3 ;  /* 0x0000000000037941 */ /* 0x000fea0003800000 */
.L_x_7104:
[----:B------:R-:W-:Y:S02]  /*4530*/  ULDC.64 UR4, c[0x0][0x2e8] ;  /* 0x0000ba0000047ab9 */ /* 0x000fe40000000a00 */
[----:B------:R-:W-:-:S04]  /*4540*/  IADD3 R52, P2, P3, R57, UR4, R68 ;  /* 0x0000000439347c10 */ /* 0x000fc8000fb5e044 */
[----:B------:R-:W-:-:S05]  /*4550*/  IADD3.X R53, R56, UR5, R99, P2, P3 ;  /* 0x0000000538357c10 */ /* 0x000fca00097e6463 */
[----:B--2---:R3:W-:Y:S04]  /*4560*/  STG.E.128 desc[UR38][R52.64], R36 ;  /* 0x0000002434007986 */ /* 0x0047e8000c101d26 */
.L_x_7103:
[----:B------:R-:W-:Y:S05]  /*4570*/  BSYNC B2 ;  /* 0x0000000000027941 */ /* 0x000fea0003800000 */
.L_x_7102:
[----:B------:R-:W-:Y:S05]  /*4580*/  @P1 BRA `(.L_x_7101) ;  /* 0x0000000400e81947 */ /* 0x000fea0003800000 */
[----:B------:R-:W-:Y:S01]  /*4590*/  LOP3.LUT P2, RZ, R212, 0x4, RZ, 0xc0, !PT ;  /* 0x00000004d4ff7812 */ /* 0x000fe2000784c0ff */
[C---:B0-23--:R-:W-:Y:S01]  /*45a0*/  VIADD R36, R136.reuse, 0x40 ;  /* 0x0000004088247836 */ /* 0x04dfe20000000000 */
[----:B------:R-:W-:Y:S11]  /*45b0*/  BSSY B2, `(.L_x_7106) ;  /* 0x0000073000027945 */ /* 0x000ff60003800000 */
[----:B------:R-:W-:Y:S01]  /*45c0*/  @P2 VIADD R36, R136, 0xffffffc0 ;  /* 0xffffffc088242836 */ /* 0x000fe20000000000 */
[----:B------:R-:W-:-:S03]  /*45d0*/  ISETP.GE.AND P2, PT, R213, R118, PT ;  /* 0x00000076d500720c */ /* 0x000fc60003f46270 */
[----:B------:R-:W-:-:S06]  /*45e0*/  IMAD.IADD R36, R17, 0x1, R36 ;  /* 0x0000000111247824 */ /* 0x000fcc00078e0224 */
[----:B------:R-:W0:Y:S04]  /*45f0*/  LDS.128 R36, [R36+0x1e400] ;  /* 0x01e4000024247984 */ /* 0x000e280000000c00 */
[----:B------:R-:W-:Y:S05]  /*4600*/  @P2 BRA `(.L_x_7107) ;  /* 0x0000000400b42947 */ /* 0x000fea0003800000 */
[----:B------:R-:W-:Y:S01]  /*4610*/  SHF.R.U32.HI R55, RZ, 0x10, R51 ;  /* 0x00000010ff377819 */ /* 0x000fe20000011633 */
[----:B0-----:R-:W-:Y:S01]  /*4620*/  IMAD.MOV.U32 R50, RZ, RZ, R39 ;  /* 0x000000ffff327224 */ /* 0x001fe200078e0027 */
        /* <DEDUP_REMOVED lines=107> */
.L_x_7107:
[----:B------:R-:W-:Y:S05]  /*4ce0*/  BSYNC B2 ;  /* 0x0000000000027941 */ /* 0x000fea0003800000 */
.L_x_7106:
[----:B------:R-:W-:Y:S02]  /*4cf0*/  ULDC.64 UR4, c[0x0][0x2e8] ;  /* 0x0000ba0000047ab9 */ /* 0x000fe40000000a00 */
[----:B------:R-:W-:-:S04]  /*4d00*/  IADD3 R48, P2, P3, R96, UR4, R57 ;  /* 0x0000000460307c10 */ /* 0x000fc8000fb5e039 */
[----:B------:R-:W-:-:S05]  /*4d10*/  IADD3.X R49, R90, UR5, R56, P2, P3 ;  /* 0x000000055a317c10 */ /* 0x000fca00097e6438 */
[----:B0-----:R4:W-:Y:S04]  /*4d20*/  STG.E.128 desc[UR38][R48.64], R36 ;  /* 0x0000002430007986 */ /* 0x0019e8000c101d26 */
.L_x_7101:
[----:B------:R-:W-:Y:S05]  /*4d30*/  BSYNC B1 ;  /* 0x0000000000017941 */ /* 0x000fea0003800000 */
.L_x_7100:
        /* <DEDUP_REMOVED lines=118> */
.L_x_7112:
[----:B------:R-:W-:Y:S05]  /*54a0*/  BSYNC B2 ;  /* 0x0000000000027941 */ /* 0x000fea0003800000 */
.L_x_7111:
[----:B------:R-:W-:Y:S02]  /*54b0*/  ULDC.64 UR4, c[0x0][0x2e8] ;  /* 0x0000ba0000047ab9 */ /* 0x000fe40000000a00 */
[----:B------:R-:W-:-:S04]  /*54c0*/  IADD3 R44, P2, P3, R123, UR4, R68 ;  /* 0x000000047b2c7c10 */ /* 0x000fc8000fb5e044 */
[----:B------:R-:W-:-:S05]  /*54d0*/  IADD3.X R45, R119, UR5, R99, P2, P3 ;  /* 0x00000005772d7c10 */ /* 0x000fca00097e6463 */
[----:B--2---:R0:W-:Y:S04]  /*54e0*/  STG.E.128 desc[UR38][R44.64], R36 ;  /* 0x000000242c007986 */ /* 0x0041e8000c101d26 */
.L_x_7110:
[----:B------:R-:W-:Y:S05]  /*54f0*/  BSYNC B1 ;  /* 0x0000000000017941 */ /* 0x000fea0003800000 */
.L_x_7109:
[----:B------:R-:W-:Y:S05]  /*5500*/  @P1 BRA `(.L_x_7108) ;  /* 0x0000004000701947 */ /* 0x000fea0003800000 */
[----:B------:R-:W-:Y:S01]  /*5510*/  LOP3.LUT P2, RZ, R212, 0x4, RZ, 0xc0, !PT ;  /* 0x00000004d4ff7812 */ /* 0x000fe2000784c0ff */
[C---:B0-234-:R-:W-:Y:S01]  /*5520*/  VIADD R36, R136.reuse, 0x40 ;  /* 0x0000004088247836 */ /* 0x05dfe20000000000 */
        /* <DEDUP_REMOVED lines=113> */
.L_x_7114:
[----:B------:R-:W-:Y:S05]  /*5c40*/  BSYNC B1 ;  /* 0x0000000000017941 */ /* 0x000fea0003800000 */
.L_x_7113:
[----:B------:R-:W-:Y:S02]  /*5c50*/  ULDC.64 UR4, c[0x0][0x2e8] ;  /* 0x0000ba0000047ab9 */ /* 0x000fe40000000a00 */
[----:B------:R-:W-:-:S04]  /*5c60*/  IADD3 R40, P2, P3, R96, UR4, R123 ;  /* 0x0000000460287c10 */ /* 0x000fc8000fb5e07b */
[----:B------:R-:W-:-:S05]  /*5c70*/  IADD3.X R41, R90, UR5, R119, P2, P3 ;  /* 0x000000055a297c10 */ /* 0x000fca00097e6477 */
[----:B0-----:R0:W-:Y:S01]  /*5c80*/  STG.E.128 desc[UR38][R40.64], R36 ;  /* 0x0000002428007986 */ /* 0x0011e2000c101d26 */
[----:B------:R-:W-:Y:S05]  /*5c90*/  BRA `(.L_x_7108) ;  /* 0x00000038008c7947 */ /* 0x000fea0003800000 */
.L_x_7082:
[C---:B------:R-:W-:Y:S01]  /*5ca0*/  VIADD R39, R23.reuse, 0x40 ;  /* 0x0000004017277836 */ /* 0x040fe20000000000 */
[----:B------:R-:W-:Y:S01]  /*5cb0*/  CS2R R42, SRZ ;  /* 0x00000000002a7805 */ /* 0x000fe2000001ff00 */
[----:B------:R-:W-:-:S03]  /*5cc0*/  VIADD R41, R23, 0x80 ;  /* 0x0000008017297836 */ /* 0x000fc60000000000 */
        /* <DEDUP_REMOVED lines=10> */
[----:B--2---:R-:W-:-:S04]  /*5d70*/  @!P4 IADD3 R44, P2, P5, R30, R44, R36 ;  /* 0x0000002c1e2cc210 */ /* 0x004fc80007d5e024 */
[----:B------:R-:W-:Y:S02]  /*5d80*/  @!P4 IADD3.X R45, R104, R45, R116, P2, P5 ;  /* 0x0000002d682dc210 */ /* 0x000fe400017ea474 */
[----:B---3--:R-:W-:-:S04]  /*5d90*/  @!P4 IADD3 R46, P2, P5, R12, R46, R38 ;  /* 0x0000002e0c2ec210 */ /* 0x008fc80007d5e026 */
[----:B------:R-:W-:Y:S02]  /*5da0*/  @!P4 IADD3.X R47, R102, R47, R124, P2, P5 ;  /* 0x0000002f662fc210 */ /* 0x000fe400017ea47c */
[----:B------:R-:W-:-:S04]  /*5db0*/  ISETP.GE.AND P2, PT, R41, R127, PT ;  /* 0x0000007f2900720c */ /* 0x000fc80003f46270 */
        /* <DEDUP_REMOVED lines=10> */
[----:B------:R-:W-:-:S03]  /*5e60*/  CS2R R38, SRZ ;  /* 0x0000000000267805 */ /* 0x000fc6000001ff00 */
[----:B------:R-:W-:Y:S01]  /*5e70*/  @!P3 IMAD.X R53, R40, 0x1, R53, P5 ;  /* 0x000000012835b824 */ /* 0x000fe200028e0635 */
[----:B-1----:R-:W-:Y:S02]  /*5e80*/  @!P3 IADD3 R54, P5, R37, R54, RZ ;  /* 0x000000362536b210 */ /* 0x002fe40007fbe0ff */
[----:B------:R-:W-:-:S03]  /*5e90*/  CS2R R40, SRZ ;  /* 0x0000000000287805 */ /* 0x000fc6000001ff00 */
[----:B------:R-:W-:Y:S01]  /*5ea0*/  @!P3 IMAD.X R55, R36, 0x1, R55, P5 ;  /* 0x000000012437b824 */ /* 0x000fe200028e0637 */
[----:B------:R-:W-:Y:S02]  /*5eb0*/  CS2R R36, SRZ ;  /* 0x0000000000247805 */ /* 0x000fe4000001ff00 */
[----:B------:R0:W4:Y:S01]  /*5ec0*/  @!P4 LDG.E.128 R40, desc[UR38][R46.64] ;  /* 0x000000262e28c981 */ /* 0x000122000c1e1d00 */
[----:B------:R-:W-:Y:S02]  /*5ed0*/  CS2R R50, SRZ ;  /* 0x0000000000327805 */ /* 0x000fe4000001ff00 */
[----:B------:R-:W-:Y:S01]  /*5ee0*/  CS2R R48, SRZ ;  /* 0x0000000000307805 */ /* 0x000fe2000001ff00 */
[----:B------:R1:W5:Y:S05]  /*5ef0*/  @!P4 LDG.E.128 R36, desc[UR38][R44.64] ;  /* 0x000000262c24c981 */ /* 0x00036a000c1e1d00 */
[----:B------:R3:W5:Y:S01]  /*5f00*/  @!P3 LDG.E.128 R48, desc[UR38][R54.64] ;  /* 0x000000263630b981 */ /* 0x000762000c1e1d00 */
[----:B0-----:R-:W-:-:S02]  /*5f10*/  CS2R R46, SRZ ;  /* 0x00000000002e7805 */ /* 0x001fc4000001ff00 */
[----:B-1----:R-:W-:-:S06]  /*5f20*/  CS2R R44, SRZ ;  /* 0x00000000002c7805 */ /* 0x002fcc000001ff00 */
[----:B------:R0:W5:Y:S01]  /*5f30*/  @!P3 LDG.E.128 R44, desc[UR38][R52.64] ;  /* 0x00000026342cb981 */ /* 0x000162000c1e1d00 */
[----:B--2---:R-:W-:-:S05]  /*5f40*/  @!P2 IADD3 R60, P3, R59, R60, RZ ;  /* 0x0000003c3b3ca210 */ /* 0x004fca0007f7e0ff */
[----:B------:R-:W-:Y:S01]  /*5f50*/  @!P2 IMAD.X R61, R58, 0x1, R61, P3 ;  /* 0x000000013a3da824 */ /* 0x000fe200018e063d */
[----:B---3--:R-:W-:Y:S02]  /*5f60*/  @!P2 IADD3 R62, P3, R57, R62, RZ ;  /* 0x0000003e393ea210 */ /* 0x008fe40007f7e0ff */
[----:B------:R-:W-:Y:S02]  /*5f70*/  CS2R R54, SRZ ;  /* 0x0000000000367805 */ /* 0x000fe4000001ff00 */
[----:B------:R-:W-:Y:S02]  /*5f80*/  CS2R R58, SRZ ;  /* 0x00000000003a7805 */ /* 0x000fe4000001ff00 */
[----:B0-----:R-:W-:Y:S01]  /*5f90*/  CS2R R52, SRZ ;  /* 0x0000000000347805 */ /* 0x001fe2000001ff00 */
[----:B------:R-:W-:Y:S01]  /*5fa0*/  @!P2 IMAD.X R63, R56, 0x1, R63, P3 ;  /* 0x00000001383fa824 */ /* 0x000fe200018e063f */
[----:B------:R-:W-:-:S04]  /*5fb0*/  CS2R R56, SRZ ;  /* 0x0000000000387805 */ /* 0x000fc8000001ff00 */
[----:B------:R-:W2:Y:S04]  /*5fc0*/  @!P2 LDG.E.128 R52, desc[UR38][R60.64] ;  /* 0x000000263c34a981 */ /* 0x000ea8000c1e1d00 */
[----:B------:R-:W3:Y:S01]  /*5fd0*/  @!P2 LDG.E.128 R56, desc[UR38][R62.64] ;  /* 0x000000263e38a981 */ /* 0x000ee2000c1e1d00 */
[----:B------:R-:W-:-:S06]  /*5fe0*/  UISETP.NE.AND UP0, UPT, UR41, 0x3, UPT ;  /* 0x000000032900788c */ /* 0x000fcc000bf05270 */
[----:B------:R-:W-:Y:S02]  /*5ff0*/  PLOP3.LUT P5, PT, PT, PT, UP0, 0x80, 0x0 ;  /* 0x000000000000781c */ /* 0x000fe40003faf008 */
[----:B------:R-:W-:Y:S01]  /*6000*/  ISETP.GE.AND P2, PT, R18, R118, PT ;  /* 0x000000761200720c */ /* 0x000fe20003f46270 */
[----:B----4-:R-:W-:Y:S02]  /*6010*/  IMAD.MOV.U32 R143, RZ, RZ, R42 ;  /* 0x000000ffff8f7224 */ /* 0x010fe400078e002a */
[----:B------:R-:W-:Y:S02]  /*6020*/  IMAD.MOV.U32 R145, RZ, RZ, R40 ;  /* 0x000000ffff917224 */ /* 0x000fe400078e0028 */
[----:B-----5:R-:W-:Y:S02]  /*6030*/  IMAD.MOV.U32 R142, RZ, RZ, R38 ;  /* 0x000000ffff8e7224 */ /* 0x020fe400078e0026 */
[----:B------:R-:W-:Y:S02]  /*6040*/  IMAD.MOV.U32 R144, RZ, RZ, R36 ;  /* 0x000000ffff907224 */ /* 0x000fe400078e0024 */
[----:B------:R-:W-:-:S02]  /*6050*/  IMAD.MOV.U32 R133, RZ, RZ, R50 ;  /* 0x000000ffff857224 */ /* 0x000fc400078e0032 */
[----:B------:R-:W-:Y:S02]  /*6060*/  IMAD.MOV.U32 R138, RZ, RZ, R48 ;  /* 0x000000ffff8a7224 */ /* 0x000fe400078e0030 */
[----:B------:R-:W-:Y:S02]  /*6070*/  IMAD.MOV.U32 R135, RZ, RZ, R46 ;  /* 0x000000ffff877224 */ /* 0x000fe400078e002e */
[----:B------:R-:W-:Y:S02]  /*6080*/  IMAD.MOV.U32 R137, RZ, RZ, R44 ;  /* 0x000000ffff897224 */ /* 0x000fe400078e002c */
[----:B--2---:R-:W-:Y:S02]  /*6090*/  IMAD.MOV.U32 R129, RZ, RZ, R54 ;  /* 0x000000ffff817224 */ /* 0x004fe400078e0036 */
[----:B------:R-:W-:Y:S02]  /*60a0*/  IMAD.MOV.U32 R130, RZ, RZ, R52 ;  /* 0x000000ffff827224 */ /* 0x000fe400078e0034 */
[----:B---3--:R-:W-:-:S02]  /*60b0*/  IMAD.MOV.U32 R131, RZ, RZ, R58 ;  /* 0x000000ffff837224 */ /* 0x008fc400078e003a */
[----:B------:R-:W-:Y:S01]  /*60c0*/  IMAD.MOV.U32 R132, RZ, RZ, R56 ;  /* 0x000000ffff847224 */ /* 0x000fe200078e0038 */
[----:B------:R-:W-:Y:S06]  /*60d0*/  @!P5 BRA `(.L_x_7115) ;  /* 0x000000000004d947 */ /* 0x000fec0003800000 */
[----:B------:R-:W-:Y:S01]  /*60e0*/  BPT.TRAP 0x1 ;  /* 0x000000040000795c */ /* 0x000fe20000300000 */
.L_x_7115:
        /* <DEDUP_REMOVED lines=9> */
.L_x_7435:
[----:B------:R-:W-:Y:S05]  /*6180*/  BSYNC B1 ;  /* 0x0000000000017941 */ /* 0x000fea0003800000 */
.L_x_7116:
[----:B------:R-:W-:Y:S01]  /*6190*/  ISETP.GE.OR P3, PT, R23, R127, P0 ;  /* 0x0000007f1700720c */ /* 0x000fe20000766670 */
[----:B------:R-:W-:-:S12]  /*61a0*/  BSSY B1, `(.L_x_7118) ;  /* 0x00000fa000017945 */ /* 0x000fd80003800000 */
[----:B------:R-:W-:Y:S05]  /*61b0*/  @P3 BRA `(.L_x_7119) ;  /* 0x0000000c00e03947 */ /* 0x000fea0003800000 */
        /* <DEDUP_REMOVED lines=8> */
[----:B------:R-:W-:Y:S01]  /*6240*/  IMAD.IADD R140, R61, 0x1, R125 ;  /* 0x000000013d8c7824 */ /* 0x000fe200078e027d */
[----:B------:R-:W-:-:S04]  /*6250*/  SHF.R.S32.HI R61, RZ, 0x1f, R60 ;  /* 0x0000001fff3d7819 */ /* 0x000fc8000001143c */
[----:B------:R-:W-:Y:S02]  /*6260*/  LEA.HI R60, R61, R60, RZ, 0x5 ;  /* 0x0000003c3d3c7211 */ /* 0x000fe400078f28ff */
[----:B------:R-:W-:Y:S02]  /*6270*/  IADD3.X R146, R99, R140, R97, P3, P4 ;  /* 0x0000008c63927210 */ /* 0x000fe40001fe8461 */
[----:B------:R-:W-:-:S05]  /*6280*/  LEA.HI.SX32 R60, R60, R101, 0x1b ;  /* 0x000000653c3c7211 */ /* 0x000fca00078fdaff */
[----:B------:R-:W-:-:S05]  /*6290*/  IMAD.SHL.U32 R141, R60, 0x10, RZ ;  /* 0x000000103c8d7824 */ /* 0x000fca00078e00ff */
[----:B------:R-:W-:-:S04]  /*62a0*/  LOP3.LUT R61, R4, 0x70, R141, 0xf8, !PT ;  /* 0x00000070043d7812 */ /* 0x000fc800078ef88d */
[----:B------:R-:W-:-:S05]  /*62b0*/  LOP3.LUT R60, R61, R114, RZ, 0x3c, !PT ;  /* 0x000000723d3c7212 */ /* 0x000fca00078e3cff */
[----:B------:R-:W-:Y:S02]  /*62c0*/  IMAD.IADD R61, R231, 0x1, R60 ;  /* 0x00000001e73d7824 */ /* 0x000fe400078e023c */
[C---:B------:R-:W-:Y:S02]  /*62d0*/  IMAD R60, R22.reuse, 0x6000, R93 ;  /* 0x00006000163c7824 */ /* 0x040fe400078e025d */
        /* <DEDUP_REMOVED lines=24> */
[----:B------:R-:W-:Y:S01]  /*6460*/  PRMT R40, R40, 0x654, R39 ;  /* 0x0000065428287816 */ /* 0x000fe20000000027 */
[----:B------:R-:W-:Y:S01]  /*6470*/  IMAD.SHL.U32 R39, R149, 0x100, RZ ;  /* 0x0000010095277824 */ /* 0x000fe200078e00ff */
[----:B------:R-:W-:Y:S01]  /*6480*/  LOP3.LUT R36, R36, 0xff00, R37, 0xf8, !PT ;  /* 0x0000ff0024247812 */ /* 0x000fe200078ef825 */
[----:B------:R-:W-:Y:S01]  /*6490*/  IMAD.U32 R37, R153, 0x10000, RZ ;  /* 0x0001000099257824 */ /* 0x000fe200078e00ff */
[----:B------:R-:W-:Y:S01]  /*64a0*/  SHF.R.U32.HI R154, RZ, 0x10, R43 ;  /* 0x00000010ff9a7819 */ /* 0x000fe2000001162b */
[----:B------:R-:W-:Y:S01]  /*64b0*/  IMAD.SHL.U32 R43, R147, 0x100, RZ ;  /* 0x00000100932b7824 */ /* 0x000fe200078e00ff */
[----:B------:R-:W-:-:S02]  /*64c0*/  PRMT R38, R151, 0x654, R38 ;  /* 0x0000065497267816 */ /* 0x000fc40000000026 */
[----:B------:R-:W-:Y:S01]  /*64d0*/  PRMT R42, R42, 0x654, R41 ;  /* 0x000006542a2a7816 */ /* 0x000fe20000000029 */
[----:B------:R-:W-:Y:S01]  /*64e0*/  IMAD.SHL.U32 R41, R148, 0x100, RZ ;  /* 0x0000010094297824 */ /* 0x000fe200078e00ff */
[----:B------:R-:W-:Y:S01]  /*64f0*/  LOP3.LUT R39, R38, 0xff00, R39, 0xf8, !PT ;  /* 0x0000ff0026277812 */ /* 0x000fe200078ef827 */
[----:B------:R-:W-:Y:S01]  /*6500*/  IMAD.U32 R154, R154, 0x10000, RZ ;  /* 0x000100009a9a7824 */ /* 0x000fe200078e00ff */
[----:B------:R-:W-:Y:S01]  /*6510*/  LOP3.LUT R38, R36, 0xff0000, R37, 0xf8, !PT ;  /* 0x00ff000024267812 */ /* 0x000fe200078ef825 */
[----:B------:R-:W-:Y:S01]  /*6520*/  IMAD.U32 R36, R150, 0x10000, RZ ;  /* 0x0001000096247824 */ /* 0x000fe200078e00ff */
[----:B------:R-:W-:Y:S02]  /*6530*/  LOP3.LUT R151, R42, 0xff00, R43, 0xf8, !PT ;  /* 0x0000ff002a977812 */ /* 0x000fe400078ef82b */
[----:B------:R-:W-:Y:S02]  /*6540*/  F2FP.F16.E4M3.UNPACK_B R150, R145.H1 ;  /* 0x00000091ff96723e */ /* 0x000fe400030006ff */
[----:B--2---:R-:W-:-:S02]  /*6550*/  F2FP.F16.E4M3.UNPACK_B R43, R64.H1 ;  /* 0x00000040ff2b723e */ /* 0x004fc400030006ff */
[----:B-1----:R-:W-:Y:S01]  /*6560*/  F2FP.F16.E4M3.UNPACK_B R42, R60.H1 ;  /* 0x0000003cff2a723e */ /* 0x002fe200030006ff */
        /* <DEDUP_REMOVED lines=63> */
[-C--:B------:R-:W-:Y:S01]  /*6960*/  FFMA.FTZ R159, R144, R145.reuse, -R157 ;  /* 0x00000091909f7223 */ /* 0x080fe2000001089d */
[----:B------:R-:W-:Y:S01]  /*6970*/  F2FP.F16.E4M3.UNPACK_B R144, R142 ;  /* 0x0000008eff90723e */ /* 0x000fe200020006ff */
[----:B------:R-:W-:Y:S02]  /*6980*/  HADD2.F32 R142, -RZ, R143.H0_H0 ;  /* 0x2000008fff8e7230 */ /* 0x000fe40000004100 */
[----:B------:R-:W-:Y:S01]  /*6990*/  FFMA.FTZ R161, R148, R145, R151 ;  /* 0x0000009194a17223 */ /* 0x000fe20000010097 */
[----:B------:R-:W-:Y:S01]  /*69a0*/  HADD2.F32 R66, -RZ, R62.H0_H0 ;  /* 0x2000003eff427230 */ /* 0x000fe20000004100 */
[----:B------:R-:W-:Y:S01]  /*69b0*/  F2FP.SATFINITE.E4M3.F32.PACK_AB_MERGE_C R41, R42, R41, RZ ;  /* 0x000000292a29723e */ /* 0x000fe200048070ff */
        /* <DEDUP_REMOVED lines=8> */
[----:B------:R-:W-:Y:S01]  /*6a40*/  HADD2.F32 R144, -RZ, R144.H1_H1 ;  /* 0x30000090ff907230 */ /* 0x000fe20000004100 */
[----:B------:R-:W-:Y:S01]  /*6a50*/  F2FP.F16.E4M3.UNPACK_B R42, R65 ;  /* 0x00000041ff2a723e */ /* 0x000fe200020006ff */
[----:B------:R-:W-:Y:S01]  /*6a60*/  FFMA.FTZ R151, R66, R145, -R151 ;  /* 0x0000009142977223 */ /* 0x000fe20000010897 */
[----:B------:R-:W-:Y:S01]  /*6a70*/  F2FP.F16.E4M3.UNPACK_B R43, R39 ;  /* 0x00000027ff2b723e */ /* 0x000fe200020006ff */
[----:B------:R-:W-:Y:S01]  /*6a80*/  FFMA.FTZ R66, R142, R145, R149 ;  /* 0x000000918e427223 */ /* 0x000fe20000010095 */
[----:B------:R-:W-:Y:S01]  /*6a90*/  F2FP.SATFINITE.E4M3.F32.PACK_AB_MERGE_C R64, R155, R64, R41 ;  /* 0x000000409b40723e */ /* 0x000fe20004807029 */
[C---:B------:R-:W-:Y:S01]  /*6aa0*/  FMUL.FTZ R157, R143.reuse, R147 ;  /* 0x000000938f9d7220 */ /* 0x040fe20000410000 */
[----:B------:R-:W-:Y:S01]  /*6ab0*/  F2FP.F16.E4M3.UNPACK_B R41, R61 ;  /* 0x0000003dff29723e */ /* 0x000fe200020006ff */
        /* <DEDUP_REMOVED lines=92> */
.L_x_7121:
[----:B------:R-:W-:Y:S05]  /*7080*/  BSYNC B2 ;  /* 0x0000000000027941 */ /* 0x000fea0003800000 */
.L_x_7120:
        /* <DEDUP_REMOVED lines=11> */
.L_x_7119:
[----:B------:R-:W-:Y:S05]  /*7140*/  BSYNC B1 ;  /* 0x0000000000017941 */ /* 0x000fea0003800000 */
.L_x_7118:
[----:B-1----:R-:W-:Y:S01]  /*7150*/  VIADD R37, R23, 0x40 ;  /* 0x0000004017257836 */ /* 0x002fe20000000000 */
[----:B------:R-:W-:Y:S04]  /*7160*/  BSSY B1, `(.L_x_7122) ;  /* 0x0000103000017945 */ /* 0x000fe80003800000 */
[----:B------:R-:W-:-:S13]  /*7170*/  ISETP.GE.OR P3, PT, R37, R127, P0 ;  /* 0x0000007f2500720c */ /* 0x000fda0000766670 */
[----:B------:R-:W-:Y:S05]  /*7180*/  @P3 BRA `(.L_x_7123) ;  /* 0x0000001000003947 */ /* 0x000fea0003800000 */
[-C--:B--2---:R-:W-:Y:S01]  /*7190*/  IMAD R36, R7, R118.reuse, RZ ;  /* 0x0000007607247224 */ /* 0x084fe200078e02ff */
[----:B------:R-:W-:Y:S01]  /*71a0*/  ISETP.NE.AND P6, PT, R0, RZ, PT ;  /* 0x000000ff0000720c */ /* 0x000fe20003fc5270 */
[C---:B------:R-:W-:Y:S01]  /*71b0*/  IMAD.WIDE.U32 R60, R37.reuse, R118, R122 ;  /* 0x00000076253c7225 */ /* 0x040fe200078e007a */
[----:B------:R-:W-:Y:S01]  /*71c0*/  SHF.R.U32.HI R38, RZ, 0x3, R225 ;  /* 0x00000003ff267819 */ /* 0x000fe200000116e1 */
[----:B------:R-:W-:Y:S02]  /*71d0*/  BSSY B2, `(.L_x_7124) ;  /* 0x00000f0000027945 */ /* 0x000fe40003800000 */
[----:B------:R-:W-:Y:S01]  /*71e0*/  IMAD R37, R37, R119, R36 ;  /* 0x0000007725257224 */ /* 0x000fe200078e0224 */
[----:B------:R-:W-:Y:S02]  /*71f0*/  SEL R36, R115, R136, !P6 ;  /* 0x0000008873247207 */ /* 0x000fe40007000000 */
[----:B------:R-:W-:Y:S01]  /*7200*/  IADD3 R63, P3, P4, R68, R60, R100 ;  /* 0x0000003c443f7210 */ /* 0x000fe20007c7e064 */
        /* <DEDUP_REMOVED lines=22> */
[--C-:B------:R-:W-:Y:S02]  /*7370*/  SHF.R.U32.HI R144, RZ, 0x10, R47.reuse ;  /* 0x00000010ff907819 */ /* 0x100fe4000001162f */
[----:B------:R-:W-:Y:S02]  /*7380*/  SHF.R.U32.HI R140, RZ, 0x8, R47 ;  /* 0x00000008ff8c7819 */ /* 0x000fe4000001162f */
[----:B------:R-:W-:-:S02]  /*7390*/  LOP3.LUT R50, R47, 0xff, RZ, 0xc0, !PT ;  /* 0x000000ff2f327812 */ /* 0x000fc400078ec0ff */
[----:B------:R-:W-:Y:S02]  /*73a0*/  SHF.R.U32.HI R145, RZ, 0x18, R47 ;  /* 0x00000018ff917819 */ /* 0x000fe4000001162f */
[----:B------:R-:W-:Y:S02]  /*73b0*/  PRMT R47, R147, 0x654, R46 ;  /* 0x00000654932f7816 */ /* 0x000fe4000000002e */
[----:B------:R-:W-:Y:S02]  /*73c0*/  SHF.R.U32.HI R125, RZ, 0x8, R49 ;  /* 0x00000008ff7d7819 */ /* 0x000fe40000011631 */
[----:B------:R-:W-:Y:S01]  /*73d0*/  LOP3.LUT R47, R47, 0xff00, R36, 0xf8, !PT ;  /* 0x0000ff002f2f7812 */ /* 0x000fe200078ef824 */
[----:B------:R-:W-:Y:S01]  /*73e0*/  IMAD.SHL.U32 R36, R140, 0x100, RZ ;  /* 0x000001008c247824 */ /* 0x000fe200078e00ff */
[----:B------:R-:W-:Y:S01]  /*73f0*/  SHF.R.U32.HI R148, RZ, 0x10, R45 ;  /* 0x00000010ff947819 */ /* 0x000fe2000001162d */
[----:B--2---:R-:W-:Y:S01]  /*7400*/  IMAD.MOV.U32 R45, RZ, RZ, R42 ;  /* 0x000000ffff2d7224 */ /* 0x004fe200078e002a */
[----:B------:R-:W-:Y:S01]  /*7410*/  SHF.R.U32.HI R143, RZ, 0x10, R49 ;  /* 0x00000010ff8f7819 */ /* 0x000fe20000011631 */
[----:B------:R-:W-:Y:S01]  /*7420*/  IMAD.SHL.U32 R38, R125, 0x100, RZ ;  /* 0x000001007d267824 */ /* 0x000fe200078e00ff */
[----:B------:R-:W-:-:S02]  /*7430*/  LOP3.LUT R64, R49, 0xff, RZ, 0xc0, !PT ;  /* 0x000000ff31407812 */ /* 0x000fc400078ec0ff */
[----:B------:R-:W-:Y:S02]  /*7440*/  SHF.R.U32.HI R139, RZ, 0x18, R49 ;  /* 0x00000018ff8b7819 */ /* 0x000fe40000011631 */
[--C-:B------:R-:W-:Y:S02]  /*7450*/  SHF.R.U32.HI R142, RZ, 0x10, R51.reuse ;  /* 0x00000010ff8e7819 */ /* 0x100fe40000011633 */
[--C-:B------:R-:W-:Y:S02]  /*7460*/  SHF.R.U32.HI R124, RZ, 0x8, R51.reuse ;  /* 0x00000008ff7c7819 */ /* 0x100fe40000011633 */
        /* <DEDUP_REMOVED lines=9> */
[----:B------:R-:W-:-:S02]  /*7500*/  F2FP.F16.E4M3.UNPACK_B R124, R138.H1 ;  /* 0x0000008aff7c723e */ /* 0x000fc400030006ff */
[----:B------:R-:W-:Y:S02]  /*7510*/  F2FP.F16.E4M3.UNPACK_B R64, R51.H1 ;  /* 0x00000033ff40723e */ /* 0x000fe400030006ff */
        /* <DEDUP_REMOVED lines=10> */
[----:B------:R-:W-:Y:S01]  /*75c0*/  LOP3.LUT R36, R125, 0xff0000, R36, 0xf8, !PT ;  /* 0x00ff00007d247812 */ /* 0x000fe200078ef824 */
[----:B------:R-:W-:-:S02]  /*75d0*/  IMAD.U32 R125, R142, 0x10000, RZ ;  /* 0x000100008e7d7824 */ /* 0x000fc400078e00ff */
[-C--:B------:R-:W-:Y:S01]  /*75e0*/  FMUL.FTZ R141, R47, R38.reuse ;  /* 0x000000262f8d7220 */ /* 0x080fe20000410000 */
[----:B------:R-:W-:Y:S02]  /*75f0*/  HADD2.F32 R66, -RZ, R50.H0_H0 ;  /* 0x20000032ff427230 */ /* 0x000fe40000004100 */
        /* <DEDUP_REMOVED lines=21> */
[-C--:B------:R-:W-:Y:S01]  /*7750*/  FMUL.FTZ R125, R49, R124.reuse ;  /* 0x0000007c317d7220 */ /* 0x080fe20000410000 */
[----:B------:R-:W-:Y:S02]  /*7760*/  HADD2.F32 R138, -RZ, R138.H1_H1 ;  /* 0x3000008aff8a7230 */ /* 0x000fe40000004100 */
[----:B------:R-:W-:Y:S01]  /*7770*/  FMUL.FTZ R66, R64, R124 ;  /* 0x0000007c40427220 */ /* 0x000fe20000410000 */
        /* <DEDUP_REMOVED lines=32> */
[----:B------:R-:W-:Y:S01]  /*7980*/  FFMA.FTZ R124, R50, R49, R125 ;  /* 0x00000031327c7223 */ /* 0x000fe2000001007d */
[----:B------:R-:W-:Y:S01]  /*7990*/  F2FP.F16.E4M3.UNPACK_B R135, R135 ;  /* 0x00000087ff87723e */ /* 0x000fe200020006ff */
[----:B------:R-:W-:Y:S01]  /*79a0*/  HADD2.F32 R45, -RZ, R44.H0_H0 ;  /* 0x2000002cff2d7230 */ /* 0x000fe20000004100 */
[----:B------:R-:W-:Y:S01]  /*79b0*/  F2FP.F16.E4M3.UNPACK_B R125, R42 ;  /* 0x0000002aff7d723e */ /* 0x000fe200020006ff */
[--C-:B------:R-:W-:Y:S01]  /*79c0*/  HADD2.F32 R49, -RZ, R48.reuse.H0_H0 ;  /* 0x20000030ff317230 */ /* 0x100fe20000004100 */
[----:B------:R-:W-:Y:S01]  /*79d0*/  F2FP.SATFINITE.E4M3.F32.PACK_AB_MERGE_C R142, R145, R142, RZ ;  /* 0x0000008e918e723e */ /* 0x000fe200048070ff */
[----:B------:R-:W-:Y:S01]  /*79e0*/  HADD2.F32 R133, -RZ, R133.H1_H1 ;  /* 0x30000085ff857230 */ /* 0x000fe20000004100 */
[----:B------:R-:W-:Y:S01]  /*79f0*/  F2FP.SATFINITE.E4M3.F32.PACK_AB_MERGE_C R46, R141, R46, RZ ;  /* 0x0000002e8d2e723e */ /* 0x000fe200048070ff */
[----:B------:R-:W-:-:S02]  /*7a00*/  HADD2.F32 R48, -RZ, R48.H1_H1 ;  /* 0x30000030ff307230 */ /* 0x000fc40000004100 */
[-C--:B------:R-:W-:Y:S01]  /*7a10*/  FMUL.FTZ R66, R49, R64.reuse ;  /* 0x0000004031427220 */ /* 0x080fe20000410000 */
[--C-:B------:R-:W-:Y:S02]  /*7a20*/  HADD2.F32 R50, -RZ, R135.reuse.H0_H0 ;  /* 0x20000087ff327230 */ /* 0x100fe40000004100 */
[C---:B------:R-:W-:Y:S01]  /*7a30*/  FMUL.FTZ R64, R45.reuse, R64 ;  /* 0x000000402d407220 */ /* 0x040fe20000410000 */
        /* <DEDUP_REMOVED lines=10> */
[----:B------:R-:W-:Y:S01]  /*7ae0*/  F2FP.SATFINITE.E4M3.F32.PACK_AB_MERGE_C R124, R124, R143, RZ ;  /* 0x0000008f7c7c723e */ /* 0x000fe200048070ff */
[----:B------:R-:W-:Y:S01]  /*7af0*/  HADD2.F32 R51, -RZ, R50.H0_H0 ;  /* 0x20000032ff337230 */ /* 0x000fe20000004100 */
[----:B------:R-:W-:Y:S01]  /*7b00*/  F2FP.F16.E4M3.UNPACK_B R66, R40 ;  /* 0x00000028ff42723e */ /* 0x000fe200020006ff */
[----:B------:R-:W-:Y:S01]  /*7b10*/  HADD2.F32 R133, -RZ, R125.H0_H0 ;  /* 0x2000007dff857230 */ /* 0x000fe20000004100 */
[----:B------:R-:W-:Y:S01]  /*7b20*/  F2FP.SATFINITE.E4M3.F32.PACK_AB_MERGE_C R144, R144, R47, RZ ;  /* 0x0000002f9090723e */ /* 0x000fe200048070ff */
[----:B------:R-:W-:Y:S01]  /*7b30*/  HADD2.F32 R48, -RZ, R49.H0_H0 ;  /* 0x20000031ff307230 */ /* 0x000fe20000004100 */
[----:B------:R-:W-:-:S02]  /*7b40*/  F2FP.SATFINITE.E4M3.F32.PACK_AB_MERGE_C R45, R44, R45, R142 ;  /* 0x0000002d2c2d723e */ /* 0x000fc4000480708e */
[----:B------:R-:W-:Y:S02]  /*7b50*/  F2FP.SATFINITE.E4M3.F32.PACK_AB_MERGE_C R47, R138, R139, R46 ;  /* 0x0000008b8a2f723e */ /* 0x000fe4000480702e */
[----:B------:R-:W-:Y:S01]  /*7b60*/  F2FP.SATFINITE.E4M3.F32.PACK_AB_MERGE_C R44, R135, R64, R124 ;  /* 0x00000040872c723e */ /* 0x000fe2000480707c */
[----:B------:R-:W-:Y:S02]  /*7b70*/  HADD2.F32 R124, -RZ, R66.H0_H0 ;  /* 0x20000042ff7c7230 */ /* 0x000fe40000004100 */
[-C--:B------:R-:W-:Y:S01]  /*7b80*/  FMUL.FTZ R135, R51, R133.reuse ;  /* 0x0000008533877220 */ /* 0x080fe20000410000 */
[C---:B------:R-:W-:Y:S01]  /*7b90*/  FMUL.FTZ R138, R48.reuse, R133 ;  /* 0x00000085308a7220 */ /* 0x040fe20000410000 */
[----:B------:R-:W-:Y:S01]  /*7ba0*/  HADD2.F32 R64, -RZ, R50.H1_H1 ;  /* 0x30000032ff407230 */ /* 0x000fe20000004100 */
[----:B------:R-:W-:Y:S01]  /*7bb0*/  F2FP.SATFINITE.E4M3.F32.PACK_AB_MERGE_C R46, R137, R140, R144 ;  /* 0x0000008c892e723e */ /* 0x000fe20004807090 */
        /* <DEDUP_REMOVED lines=14> */
[----:B------:R-:W-:-:S02]  /*7ca0*/  HADD2.F32 R42, -RZ, R51.H0_H0 ;  /* 0x20000033ff2a7230 */ /* 0x000fc40000004100 */
[--C-:B------:R-:W-:Y:S02]  /*7cb0*/  HADD2.F32 R64, -RZ, R50.reuse.H0_H0 ;  /* 0x20000032ff407230 */ /* 0x100fe40000004100 */
[----:B------:R-:W-:Y:S02]  /*7cc0*/  HADD2.F32 R51, -RZ, R51.H1_H1 ;  /* 0x30000033ff337230 */ /* 0x000fe40000004100 */
        /* <DEDUP_REMOVED lines=15> */
[--C-:B------:R-:W-:Y:S01]  /*7dc0*/  HADD2.F32 R50, -RZ, R42.reuse.H0_H0 ;  /* 0x2000002aff327230 */ /* 0x100fe20000004100 */
[-C--:B------:R-:W-:Y:S01]  /*7dd0*/  F2FP.F16.E4M3.UNPACK_B R66, R38.reuse ;  /* 0x00000026ff42723e */ /* 0x080fe200020006ff */
[----:B------:R-:W-:Y:S01]  /*7de0*/  HADD2.F32 R40, -RZ, R37.H0_H0 ;  /* 0x20000025ff287230 */ /* 0x000fe20000004100 */
[----:B------:R-:W-:Y:S01]  /*7df0*/  F2FP.F16.E4M3.UNPACK_B R124, R38.H1 ;  /* 0x00000026ff7c723e */ /* 0x000fe200030006ff */
[----:B------:R-:W-:Y:S01]  /*7e00*/  HADD2.F32 R42, -RZ, R42.H1_H1 ;  /* 0x3000002aff2a7230 */ /* 0x000fe20000004100 */
        /* <DEDUP_REMOVED lines=14> */
[-C--:B------:R-:W-:Y:S01]  /*7ef0*/  FFMA.FTZ R133, R50, R125.reuse, R133 ;  /* 0x0000007d32857223 */ /* 0x080fe20000010085 */
[----:B------:R-:W-:Y:S02]  /*7f00*/  HADD2.F32 R124, -RZ, R124.H1_H1 ;  /* 0x3000007cff7c7230 */ /* 0x000fe40000004100 */
[----:B------:R-:W-:Y:S01]  /*7f10*/  FFMA.FTZ R135, R36, R64, R135 ;  /* 0x0000004024877223 */ /* 0x000fe20000010087 */
[----:B------:R-:W-:Y:S02]  /*7f20*/  HADD2.F32 R39, -RZ, R39.H1_H1 ;  /* 0x30000027ff277230 */ /* 0x000fe40000004100 */
[----:B------:R-:W-:Y:S01]  /*7f30*/  FFMA.FTZ R143, R40, R125, -R143 ;  /* 0x0000007d288f7223 */ /* 0x000fe2000001088f */
[----:B------:R-:W-:Y:S02]  /*7f40*/  HADD2.F32 R66, -RZ, R66.H1_H1 ;  /* 0x30000042ff427230 */ /* 0x000fe40000004100 */
[----:B------:R-:W-:Y:S01]  /*7f50*/  FMUL.FTZ R50, R43, R124 ;  /* 0x0000007c2b327220 */ /* 0x000fe20000410000 */
[----:B------:R-:W-:-:S02]  /*7f60*/  HADD2.F32 R37, -RZ, R37.H1_H1 ;  /* 0x30000025ff257230 */ /* 0x000fc40000004100 */
[----:B------:R-:W-:Y:S01]  /*7f70*/  FMUL.FTZ R124, R39, R124 ;  /* 0x0000007c277c7220 */ /* 0x000fe20000410000 */
[----:B------:R-:W-:Y:S02]  /*7f80*/  HADD2.F32 R36, -RZ, R51.H1_H1 ;  /* 0x30000033ff247230 */ /* 0x000fe40000004100 */
[----:B------:R-:W-:Y:S01]  /*7f90*/  FFMA.FTZ R144, R41, R64, -R144 ;  /* 0x0000004029907223 */ /* 0x000fe20000010890 */
[----:B------:R-:W-:Y:S02]  /*7fa0*/  HADD2.F32 R38, -RZ, R38.H1_H1 ;  /* 0x30000026ff267230 */ /* 0x000fe40000004100 */
[CC--:B------:R-:W-:Y:S01]  /*7fb0*/  FMUL.FTZ R40, R42.reuse, R66.reuse ;  /* 0x000000422a287220 */ /* 0x0c0fe20000410000 */
[----:B------:R-:W-:Y:S01]  /*7fc0*/  FMUL.FTZ R41, R37, R66 ;  /* 0x0000004225297220 */ /* 0x000fe20000410000 */
        /* <DEDUP_REMOVED lines=15> */
[----:B------:R-:W-:-:S07]  /*80c0*/  F2FP.SATFINITE.E4M3.F32.PACK_AB_MERGE_C R41, R138, R49, R140 ;  /* 0x000000318a29723e */ /* 0x000fce000480708c */
.L_x_7125:
[----:B------:R-:W-:Y:S05]  /*80d0*/  BSYNC B2 ;  /* 0x0000000000027941 */ /* 0x000fea0003800000 */
.L_x_7124:
        /* <DEDUP_REMOVED lines=11> */
.L_x_7123:
[----:B------:R-:W-:Y:S05]  /*8190*/  BSYNC B1 ;  /* 0x0000000000017941 */ /* 0x000fea0003800000 */
.L_x_7122:
[----:B-1----:R-:W-:Y:S02]  /*81a0*/  VIADD R37, R23, 0x80 ;  /* 0x0000008017257836 */ /* 0x002fe40000000000 */
[-C--:B--2---:R-:W-:Y:S02]  /*81b0*/  IMAD R36, R6, R118.reuse, RZ ;  /* 0x0000007606247224 */ /* 0x084fe400078e02ff */
[C---:B------:R-:W-:Y:S01]  /*81c0*/  IMAD.WIDE.U32 R122, R37.reuse, R118, R122 ;  /* 0x00000076257a7225 */ /* 0x040fe200078e007a */
[----:B------:R-:W-:-:S03]  /*81d0*/  ISETP.GE.OR P3, PT, R37, R127, P0 ;  /* 0x0000007f2500720c */ /* 0x000fc60000766670 */
[----:B------:R-:W-:-:S10]  /*81e0*/  IMAD R119, R37, R119, R36 ;  /* 0x0000007725777224 */ /* 0x000fd400078e0224 */
[----:B------:R-:W-:Y:S05]  /*81f0*/  @P3 BRA `(.L_x_7108) ;  /* 0x0000001400343947 */ /* 0x000fea0003800000 */
[----:B------:R-:W1:Y:S01]  /*8200*/  LDC.64 R44, c[0x0][0x2e8] ;  /* 0x0000ba00ff2c7b82 */ /* 0x000e620000000a00 */
[----:B------:R-:W-:Y:S01]  /*8210*/  ISETP.NE.AND P6, PT, R0, RZ, PT ;  /* 0x000000ff0000720c */ /* 0x000fe20003fc5270 */
[----:B------:R-:W-:Y:S01]  /*8220*/  IMAD.IADD R48, R123, 0x1, R119 ;  /* 0x000000017b307824 */ /* 0x000fe200078e0277 */
[----:B------:R-:W-:Y:S01]  /*8230*/  IADD3 R47, P3, P4, R68, R122, R100 ;  /* 0x0000007a442f7210 */ /* 0x000fe20007c7e064 */
[----:B------:R-:W-:Y:S01]  /*8240*/  BSSY B1, `(.L_x_7126) ;  /* 0x00000ed000017945 */ /* 0x000fe20003800000 */
[----:B------:R-:W-:Y:S02]  /*8250*/  SEL R136, R115, R136, !P6 ;  /* 0x0000008873887207 */ /* 0x000fe40007000000 */
[----:B------:R-:W-:Y:S02]  /*8260*/  IADD3.X R36, R99, R48, R97, P3, P4 ;  /* 0x0000003063247210 */ /* 0x000fe40001fe8461 */
[----:B------:R-:W-:-:S04]  /*8270*/  SHF.R.S32.HI R37, RZ, 0x1f, R136 ;  /* 0x0000001fff257819 */ /* 0x000fc80000011488 */
[----:B------:R-:W-:-:S04]  /*8280*/  LEA.HI R136, R37, R136, RZ, 0x5 ;  /* 0x0000008825887211 */ /* 0x000fc800078f28ff */
[----:B------:R-:W-:-:S05]  /*8290*/  LEA.HI.SX32 R49, R136, R101, 0x1b ;  /* 0x0000006588317211 */ /* 0x000fca00078fdaff */
[----:B------:R-:W-:Y:S01]  /*82a0*/  IMAD.SHL.U32 R49, R49, 0x10, RZ ;  /* 0x0000001031317824 */ /* 0x000fe200078e00ff */
[----:B-1----:R-:W-:-:S05]  /*82b0*/  IADD3 R46, P3, R47, R44, RZ ;  /* 0x0000002c2f2e7210 */ /* 0x002fca0007f7e0ff */
[----:B------:R-:W-:Y:S01]  /*82c0*/  IMAD.X R47, R36, 0x1, R45, P3 ;  /* 0x00000001242f7824 */ /* 0x000fe200018e062d */
[----:B------:R-:W-:-:S04]  /*82d0*/  LOP3.LUT R36, R226, 0x70, R49, 0xf8, !PT ;  /* 0x00000070e2247812 */ /* 0x000fc800078ef831 */
[----:B------:R-:W-:Y:S01]  /*82e0*/  LOP3.LUT R37, R36, R9, RZ, 0x3c, !PT ;  /* 0x0000000924257212 */ /* 0x000fe200078e3cff */
[----:B------:R-:W-:-:S04]  /*82f0*/  IMAD R36, R22, 0x6000, R91 ;  /* 0x0000600016247824 */ /* 0x000fc800078e025b */
[----:B------:R-:W-:Y:S02]  /*8300*/  IMAD.IADD R37, R234, 0x1, R37 ;  /* 0x00000001ea257824 */ /* 0x000fe400078e0225 */
[----:B------:R-:W-:Y:S02]  /*8310*/  IMAD.IADD R36, R17, 0x1, R36 ;  /* 0x0000000111247824 */ /* 0x000fe400078e0224 */
[----:B------:R-:W-:-:S04]  /*8320*/  IMAD R38, R22, 0x6000, R37 ;  /* 0x0000600016267824 */ /* 0x000fc800078e0225 */
[----:B------:R-:W-:Y:S02]  /*8330*/  IMAD.IADD R40, R17, 0x1, R38 ;  /* 0x0000000111287824 */ /* 0x000fe400078e0226 */
[----:B------:R-:W1:Y:S04]  /*8340*/  LDS.128 R36, [R36+0x1c400] ;  /* 0x01c4000024247984 */ /* 0x000e680000000c00 */
[----:B------:R-:W2:Y:S01]  /*8350*/  LDS.128 R40, [R40+0x1c400] ;  /* 0x01c4000028287984 */ /* 0x000ea20000000c00 */
[----:B------:R-:W-:Y:S05]  /*8360*/  @P2 BRA `(.L_x_7127) ;  /* 0x0000000c00682947 */ /* 0x000fea0003800000 */
[--C-:B------:R-:W-:Y:S01]  /*8370*/  SHF.R.U32.HI R119, RZ, 0x8, R53.reuse ;  /* 0x00000008ff777819 */ /* 0x100fe20000011635 */
[----:B-1----:R-:W-:Y:S01]  /*8380*/  IMAD.MOV.U32 R52, RZ, RZ, R36 ;  /* 0x000000ffff347224 */ /* 0x002fe200078e0024 */
[--C-:B------:R-:W-:Y:S01]  /*8390*/  SHF.R.U32.HI R124, RZ, 0x18, R53.reuse ;  /* 0x00000018ff7c7819 */ /* 0x100fe20000011635 */
[----:B------:R-:W-:Y:S01]  /*83a0*/  IMAD.MOV.U32 R50, RZ, RZ, R38 ;  /* 0x000000ffff327224 */ /* 0x000fe200078e0026 */
[----:B------:R-:W-:Y:S02]  /*83b0*/  LOP3.LUT R51, R53, 0xff, RZ, 0xc0, !PT ;  /* 0x000000ff35337812 */ /* 0x000fe400078ec0ff */
[----:B------:R-:W-:Y:S01]  /*83c0*/  SHF.R.U32.HI R118, RZ, 0x10, R53 ;  /* 0x00000010ff767819 */ /* 0x000fe20000011635 */
[----:B------:R-:W-:Y:S01]  /*83d0*/  IMAD.SHL.U32 R53, R119, 0x100, RZ ;  /* 0x0000010077357824 */ /* 0x000fe200078e00ff */
[----:B------:R-:W-:Y:S02]  /*83e0*/  SHF.R.U32.HI R62, RZ, 0x8, R55 ;  /* 0x00000008ff3e7819 */ /* 0x000fe40000011637 */
[----:B------:R-:W-:Y:S01]  /*83f0*/  PRMT R36, R124, 0x654, R51 ;  /* 0x000006547c247816 */ /* 0x000fe20000000033 */
[----:B--2---:R-:W-:Y:S01]  /*8400*/  IMAD.MOV.U32 R51, RZ, RZ, R42 ;  /* 0x000000ffff337224 */ /* 0x004fe200078e002a */
[----:B------:R-:W-:-:S02]  /*8410*/  SHF.R.U32.HI R67, RZ, 0x18, R55 ;  /* 0x00000018ff437819 */ /* 0x000fc40000011637 */
[----:B------:R-:W-:Y:S02]  /*8420*/  LOP3.LUT R54, R55, 0xff, RZ, 0xc0, !PT ;  /* 0x000000ff37367812 */ /* 0x000fe400078ec0ff */
[--C-:B------:R-:W-:Y:S02]  /*8430*/  SHF.R.U32.HI R60, RZ, 0x8, R57.reuse ;  /* 0x00000008ff3c7819 */ /* 0x100fe40000011639 */
[--C-:B------:R-:W-:Y:S02]  /*8440*/  SHF.R.U32.HI R65, RZ, 0x18, R57.reuse ;  /* 0x00000018ff417819 */ /* 0x100fe40000011639 */
[----:B------:R-:W-:Y:S02]  /*8450*/  LOP3.LUT R56, R57, 0xff, RZ, 0xc0, !PT ;  /* 0x000000ff39387812 */ /* 0x000fe400078ec0ff */
[----:B------:R-:W-:Y:S01]  /*8460*/  SHF.R.U32.HI R64, RZ, 0x10, R57 ;  /* 0x00000010ff407819 */ /* 0x000fe20000011639 */
[----:B------:R-:W-:Y:S01]  /*8470*/  IMAD.SHL.U32 R57, R62, 0x100, RZ ;  /* 0x000001003e397824 */ /* 0x000fe200078e00ff */
[----:B------:R-:W-:-:S02]  /*8480*/  SHF.R.U32.HI R61, RZ, 0x8, R59 ;  /* 0x00000008ff3d7819 */ /* 0x000fc4000001163b */
[----:B------:R-:W-:Y:S01]  /*8490*/  LOP3.LUT R36, R36, 0xff00, R53, 0xf8, !PT ;  /* 0x0000ff0024247812 */ /* 0x000fe200078ef835 */
[----:B------:R-:W-:Y:S01]  /*84a0*/  IMAD.U32 R53, R118, 0x10000, RZ ;  /* 0x0001000076357824 */ /* 0x000fe200078e00ff */
[----:B------:R-:W-:Y:S01]  /*84b0*/  SHF.R.U32.HI R66, RZ, 0x10, R55 ;  /* 0x00000010ff427819 */ /* 0x000fe20000011637 */
[----:B------:R-:W-:Y:S01]  /*84c0*/  IMAD.MOV.U32 R55, RZ, RZ, R40 ;  /* 0x000000ffff377224 */ /* 0x000fe200078e0028 */
[----:B------:R-:W-:Y:S01]  /*84d0*/  LOP3.LUT R58, R59, 0xff0000ff, RZ, 0xc0, !PT ;  /* 0xff0000ff3b3a7812 */ /* 0x000fe200078ec0ff */
        /* <DEDUP_REMOVED lines=9> */
[----:B------:R-:W-:Y:S02]  /*8570*/  LOP3.LUT R42, R56, 0xff00, R59, 0xf8, !PT ;  /* 0x0000ff00382a7812 */ /* 0x000fe400078ef83b */
[----:B------:R-:W-:Y:S02]  /*8580*/  F2FP.F16.E4M3.UNPACK_B R60, R132.H1 ;  /* 0x00000084ff3c723e */ /* 0x000fe400030006ff */
[----:B------:R-:W-:Y:S02]  /*8590*/  F2FP.F16.E4M3.UNPACK_B R53, R52.H1 ;  /* 0x00000034ff35723e */ /* 0x000fe400030006ff */
[----:B------:R-:W-:Y:S01]  /*85a0*/  F2FP.F16.E4M3.UNPACK_B R56, R55.H1 ;  /* 0x00000037ff38723e */ /* 0x000fe200030006ff */
[----:B------:R-:W-:Y:S01]  /*85b0*/  HADD2.F32 R38, -RZ, R60.H0_H0 ;  /* 0x2000003cff267230 */ /* 0x000fe20000004100 */
[----:B------:R-:W-:Y:S01]  /*85c0*/  LOP3.LUT R62, R58, 0xff00, R61, 0xf8, !PT ;  /* 0x0000ff003a3e7812 */ /* 0x000fe200078ef83d */
[----:B------:R-:W-:Y:S01]  /*85d0*/  IMAD.U32 R61, R64, 0x10000, RZ ;  /* 0x00010000403d7824 */ /* 0x000fe200078e00ff */
[----:B------:R-:W-:Y:S01]  /*85e0*/  LOP3.LUT R36, R54, 0xff0000, R57, 0xf8, !PT ;  /* 0x00ff000036247812 */ /* 0x000fe200078ef839 */
[----:B------:R-:W-:Y:S01]  /*85f0*/  HADD2.F32 R54, -RZ, R53.H0_H0 ;  /* 0x20000035ff367230 */ /* 0x000fe20000004100 */
[----:B------:R-:W-:Y:S01]  /*8600*/  F2FP.F16.E4M3.UNPACK_B R58, R130.H1 ;  /* 0x00000082ff3a723e */ /* 0x000fe200030006ff */
[----:B------:R-:W-:Y:S01]  /*8610*/  HADD2.F32 R57, -RZ, R56.H0_H0 ;  /* 0x20000038ff397230 */ /* 0x000fe20000004100 */
[----:B------:R-:W-:Y:S01]  /*8620*/  F2FP.F16.E4M3.UNPACK_B R132, R132 ;  /* 0x00000084ff84723e */ /* 0x000fe200020006ff */
[----:B------:R-:W-:-:S02]  /*8630*/  HADD2.F32 R60, -RZ, R60.H1_H1 ;  /* 0x3000003cff3c7230 */ /* 0x000fc40000004100 */
        /* <DEDUP_REMOVED lines=9> */
[----:B------:R-:W-:Y:S01]  /*86d0*/  LOP3.LUT R42, R42, 0xff0000, R61, 0xf8, !PT ;  /* 0x00ff00002a2a7812 */ /* 0x000fe200078ef83d */
[----:B------:R-:W-:Y:S01]  /*86e0*/  HADD2.F32 R54, -RZ, R53.H1_H1 ;  /* 0x30000035ff367230 */ /* 0x000fe20000004100 */
[----:B------:R-:W-:Y:S01]  /*86f0*/  F2FP.F16.E4M3.UNPACK_B R130, R130 ;  /* 0x00000082ff82723e */ /* 0x000fe200020006ff */
[----:B------:R-:W-:-:S02]  /*8700*/  HADD2.F32 R59, -RZ, R132.H0_H0 ;  /* 0x20000084ff3b7230 */ /* 0x000fc40000004100 */
[CC--:B------:R-:W-:Y:S01]  /*8710*/  FMUL.FTZ R61, R57.reuse, R60.reuse ;  /* 0x0000003c393d7220 */ /* 0x0c0fe20000410000 */
[----:B------:R-:W-:Y:S02]  /*8720*/  HADD2.F32 R56, -RZ, R55.H0_H0 ;  /* 0x20000037ff387230 */ /* 0x000fe40000004100 */
[----:B------:R-:W-:Y:S01]  /*8730*/  FMUL.FTZ R60, R54, R60 ;  /* 0x0000003c363c7220 */ /* 0x000fe20000410000 */
[----:B------:R-:W-:Y:S01]  /*8740*/  HADD2.F32 R53, -RZ, R52.H0_H0 ;  /* 0x20000034ff357230 */ /* 0x000fe20000004100 */
[----:B------:R-:W-:Y:S01]  /*8750*/  LOP3.LUT R38, R62, 0xff0000, R63, 0xf8, !PT ;  /* 0x00ff00003e267812 */ /* 0x000fe200078ef83f */
[-C--:B------:R-:W-:Y:S01]  /*8760*/  FFMA.FTZ R62, R54, R58.reuse, -R61 ;  /* 0x0000003a363e7223 */ /* 0x080fe2000001083d */
        /* <DEDUP_REMOVED lines=39> */
[----:B------:R-:W-:-:S02]  /*89e0*/  HADD2.F32 R131, -RZ, R131.H1_H1 ;  /* 0x30000083ff837230 */ /* 0x000fc40000004100 */
[----:B------:R-:W-:Y:S01]  /*89f0*/  FFMA.FTZ R130, R54, R57, R59 ;  /* 0x0000003936827223 */ /* 0x000fe2000001003b */
[--C-:B------:R-:W-:Y:S01]  /*8a00*/  HADD2.F32 R53, -RZ, R52.reuse.H0_H0 ;  /* 0x20000034ff357230 */ /* 0x100fe20000004100 */
[----:B------:R-:W-:Y:S01]  /*8a10*/  F2FP.F16.E4M3.UNPACK_B R59, R42 ;  /* 0x0000002aff3b723e */ /* 0x000fe200020006ff */
[----:B------:R-:W-:Y:S02]  /*8a20*/  HADD2.F32 R52, -RZ, R52.H1_H1 ;  /* 0x30000034ff347230 */ /* 0x000fe40000004100 */
[--C-:B------:R-:W-:Y:S02]  /*8a30*/  HADD2.F32 R54, -RZ, R129.reuse.H0_H0 ;  /* 0x20000081ff367230 */ /* 0x100fe40000004100 */
[-C--:B------:R-:W-:Y:S01]  /*8a40*/  FMUL.FTZ R58, R53, R56.reuse ;  /* 0x00000038353a7220 */ /* 0x080fe20000410000 */
[----:B------:R-:W-:Y:S02]  /*8a50*/  HADD2.F32 R50, -RZ, R50.H1_H1 ;  /* 0x30000032ff327230 */ /* 0x000fe40000004100 */
[----:B------:R-:W-:Y:S01]  /*8a60*/  FMUL.FTZ R56, R51, R56 ;  /* 0x0000003833387220 */ /* 0x000fe20000410000 */
[----:B------:R-:W-:-:S02]  /*8a70*/  HADD2.F32 R129, -RZ, R129.H1_H1 ;  /* 0x30000081ff817230 */ /* 0x000fc40000004100 */
[----:B------:R-:W-:Y:S01]  /*8a80*/  FMUL.FTZ R57, R52, R131 ;  /* 0x0000008334397220 */ /* 0x000fe20000410000 */
[-C--:B------:R-:W-:Y:S01]  /*8a90*/  FFMA.FTZ R55, R51, R54.reuse, -R58 ;  /* 0x0000003633377223 */ /* 0x080fe2000001083a */
[----:B------:R-:W-:Y:S01]  /*8aa0*/  FFMA.FTZ R66, R53, R54, R56 ;  /* 0x0000003635427223 */ /* 0x000fe20000010038 */
[----:B------:R-:W-:Y:S01]  /*8ab0*/  F2FP.F16.E4M3.UNPACK_B R56, R41 ;  /* 0x00000029ff38723e */ /* 0x000fe200020006ff */
[----:B------:R-:W-:Y:S01]  /*8ac0*/  FFMA.FTZ R118, R50, R129, -R57 ;  /* 0x0000008132767223 */ /* 0x000fe20000010839 */
[----:B------:R-:W-:Y:S01]  /*8ad0*/  F2FP.SATFINITE.E4M3.F32.PACK_AB_MERGE_C R53, R124, R119, RZ ;  /* 0x000000777c35723e */ /* 0x000fe200048070ff */
[----:B------:R-:W-:Y:S01]  /*8ae0*/  FMUL.FTZ R131, R50, R131 ;  /* 0x0000008332837220 */ /* 0x000fe20000410000 */
[----:B------:R-:W-:Y:S01]  /*8af0*/  F2FP.F16.E4M3.UNPACK_B R54, R37 ;  /* 0x00000025ff36723e */ /* 0x000fe200020006ff */
[--C-:B------:R-:W-:Y:S01]  /*8b00*/  HADD2.F32 R57, -RZ, R56.reuse.H0_H0 ;  /* 0x20000038ff397230 */ /* 0x100fe20000004100 */
[----:B------:R-:W-:Y:S01]  /*8b10*/  F2FP.SATFINITE.E4M3.F32.PACK_AB_MERGE_C R50, R62, R65, RZ ;  /* 0x000000413e32723e */ /* 0x000fe200048070ff */
[----:B------:R-:W-:Y:S01]  /*8b20*/  HADD2.F32 R62, -RZ, R59.H0_H0 ;  /* 0x2000003bff3e7230 */ /* 0x000fe20000004100 */
        /* <DEDUP_REMOVED lines=9> */
[----:B------:R-:W-:Y:S01]  /*8bc0*/  HADD2.F32 R59, -RZ, R59.H1_H1 ;  /* 0x3000003bff3b7230 */ /* 0x000fe20000004100 */
[----:B------:R-:W-:Y:S01]  /*8bd0*/  F2FP.SATFINITE.E4M3.F32.PACK_AB_MERGE_C R51, R132, R61, R51 ;  /* 0x0000003d8433723e */ /* 0x000fe20004807033 */
[----:B------:R-:W-:Y:S02]  /*8be0*/  HADD2.F32 R54, -RZ, R54.H1_H1 ;  /* 0x30000036ff367230 */ /* 0x000fe40000004100 */
        /* <DEDUP_REMOVED lines=12> */
[----:B------:R-:W-:-:S02]  /*8cb0*/  HADD2.F32 R42, -RZ, R55.H0_H0 ;  /* 0x20000037ff2a7230 */ /* 0x000fc40000004100 */
[----:B------:R-:W-:Y:S01]  /*8cc0*/  FFMA.FTZ R131, R52, R129, R131 ;  /* 0x0000008134837223 */ /* 0x000fe20000010083 */
[--C-:B------:R-:W-:Y:S01]  /*8cd0*/  HADD2.F32 R56, -RZ, R54.reuse.H0_H0 ;  /* 0x20000036ff387230 */ /* 0x100fe20000004100 */
[----:B------:R-:W-:Y:S01]  /*8ce0*/  F2FP.SATFINITE.E4M3.F32.PACK_AB_MERGE_C R52, R130, R125, RZ ;  /* 0x0000007d8234723e */ /* 0x000fe200048070ff */
[----:B------:R-:W-:Y:S01]  /*8cf0*/  HADD2.F32 R55, -RZ, R55.H1_H1 ;  /* 0x30000037ff377230 */ /* 0x000fe20000004100 */
[----:B------:R-:W-:Y:S01]  /*8d00*/  F2FP.F16.E4M3.UNPACK_B R59, R38.H1 ;  /* 0x00000026ff3b723e */ /* 0x000fe200030006ff */
        /* <DEDUP_REMOVED lines=8> */
[----:B------:R-:W-:Y:S01]  /*8d90*/  F2FP.SATFINITE.E4M3.F32.PACK_AB_MERGE_C R52, R131, R66, R52 ;  /* 0x000000428334723e */ /* 0x000fe20004807034 */
[----:B------:R-:W-:Y:S01]  /*8da0*/  FFMA.FTZ R67, R42, R54, R57 ;  /* 0x000000362a437223 */ /* 0x000fe20000010039 */
[----:B------:R-:W-:Y:S01]  /*8db0*/  F2FP.F16.E4M3.UNPACK_B R42, R43 ;  /* 0x0000002bff2a723e */ /* 0x000fe200020006ff */
        /* <DEDUP_REMOVED lines=53> */
.L_x_7127:
[----:B------:R-:W-:Y:S05]  /*9110*/  BSYNC B1 ;  /* 0x0000000000017941 */ /* 0x000fea0003800000 */
.L_x_7126:
        /* <DEDUP_REMOVED lines=10> */
.L_x_7081:
[----:B------:R-:W-:-:S06]  /*91c0*/  UISETP.NE.AND UP0, UPT, UR41, 0x3, UPT ;  /* 0x000000032900788c */ /* 0x000fcc000bf05270 */
[----:B------:R-:W-:-:S13]  /*91d0*/  PLOP3.LUT P5, PT, PT, PT, UP0, 0x80, 0x0 ;  /* 0x000000000000781c */ /* 0x000fda0003faf008 */
[----:B------:R-:W-:Y:S05]  /*91e0*/  @!P5 BRA `(.L_x_7128) ;  /* 0x000000000004d947 */ /* 0x000fea0003800000 */
[----:B------:R-:W-:Y:S01]  /*91f0*/  BPT.TRAP 0x1 ;  /* 0x000000040000795c */ /* 0x000fe20000300000 */
.L_x_7128:
        /* <DEDUP_REMOVED lines=9> */
.L_x_7436:
[----:B------:R-:W-:Y:S05]  /*9290*/  BSYNC B1 ;  /* 0x0000000000017941 */ /* 0x000fea0003800000 */
.L_x_7129:
        /* <DEDUP_REMOVED lines=22> */
.L_x_7132:
[----:B------:R-:W-:Y:S05]  /*9400*/  BSYNC B1 ;  /* 0x0000000000017941 */ /* 0x000fea0003800000 */
.L_x_7131:
        /* <DEDUP_REMOVED lines=22> */
.L_x_7134:
[----:B------:R-:W-:Y:S05]  /*9570*/  BSYNC B1 ;  /* 0x0000000000017941 */ /* 0x000fea0003800000 */
.L_x_7133:
[----:B-12---:R-:W-:-:S05]  /*9580*/  VIADD R36, R23, 0x80 ;  /* 0x0000008017247836 */ /* 0x006fca0000000000 */
[----:B------:R-:W-:-:S13]  /*9590*/  ISETP.GE.AND P2, PT, R36, R127, PT ;  /* 0x0000007f2400720c */ /* 0x000fda0003f46270 */
[----:B------:R-:W-:Y:S05]  /*95a0*/  @P2 BRA `(.L_x_7108) ;  /* 0x0000000000482947 */ /* 0x000fea0003800000 */
[----:B------:R-:W1:Y:S01]  /*95b0*/  @!P0 LDC.64 R36, c[0x0][0x2e8] ;  /* 0x0000ba00ff248b82 */ /* 0x000e620000000a00 */
[----:B------:R-:W-:-:S05]  /*95c0*/  LEA R43, P2, R80, R40, 0x7 ;  /* 0x00000028502b7211 */ /* 0x000fca00078438ff */
[----:B------:R-:W-:Y:S01]  /*95d0*/  IMAD.X R44, R44, 0x1, R3, P2 ;  /* 0x000000012c2c7824 */ /* 0x000fe200010e0603 */
[----:B-1----:R-:W-:-:S04]  /*95e0*/  @!P0 IADD3 R40, P2, P3, R43, R36, R98 ;  /* 0x000000242b288210 */ /* 0x002fc80007b5e062 */
        /* <DEDUP_REMOVED lines=14> */
.L_x_7108:
[----:B------:R-:W-:Y:S05]  /*96d0*/  BSYNC B0 ;  /* 0x0000000000007941 */ /* 0x000fea0003800000 */
.L_x_7080:
        /* <DEDUP_REMOVED lines=17> */
.L_x_7136:
[----:B------:R-:W-:Y:S05]  /*97f0*/  BSYNC B0 ;  /* 0x0000000000007941 */ /* 0x000fea0003800000 */
.L_x_7135:
[----:B------:R-:W1:Y:S01]  /*9800*/  SYNCS.PHASECHK.TRANS64.TRYWAIT P3, [R116+URZ+0x288b0], R128 ;  /* 0x0288b080740075a7 */ /* 0x000e62000806017f */
[----:B------:R-:W-:Y:S01]  /*9810*/  ULDC UR42, c[0x0][0x2f4] ;  /* 0x0000bd00002a7ab9 */ /* 0x000fe20000000800 */
[----:B------:R-:W-:Y:S01]  /*9820*/  ULDC.64 UR46, c[0x0][0x328] ;  /* 0x0000ca00002e7ab9 */ /* 0x000fe20000000a00 */
[----:B------:R-:W-:Y:S01]  /*9830*/  ULDC.64 UR44, c[0x0][0x318] ;  /* 0x0000c600002c7ab9 */ /* 0x000fe20000000a00 */
[----:B------:R-:W-:Y:S04]  /*9840*/  BSSY B0, `(.L_x_7137) ;  /* 0x0000002000007945 */ /* 0x000fe80003800000 */
[----:B-1----:R-:W-:Y:S05]  /*9850*/  @!P3 BRA `(.L_x_7138) ;  /* 0x000002440014b947 */ /* 0x002fea0003800000 */
.L_x_7437:
[----:B------:R-:W-:Y:S05]  /*9860*/  BSYNC B0 ;  /* 0x0000000000007941 */ /* 0x000fea0003800000 */
.L_x_7137:
[----:B------:R-:W-:Y:S01]  /*9870*/  ISETP.GE.AND P3, PT, R23, R127, PT ;  /* 0x0000007f1700720c */ /* 0x000fe20003f66270 */
[----:B------:R-:W-:Y:S01]  /*9880*/  BSSY B0, `(.L_x_7139) ;  /* 0x0000016000007945 */ /* 0x000fe20003800000 */
[----:B------:R-:W-:-:S11]  /*9890*/  IMAD.WIDE R40, R25, 0xc0, R70 ;  /* 0x000000c019287825 */ /* 0x000fd600078e0246 */
[----:B------:R-:W-:Y:S05]  /*98a0*/  @P3 BRA `(.L_x_7140) ;  /* 0x00000000004c3947 */ /* 0x000fea0003800000 */
[----:B------:R-:W-:Y:S01]  /*98b0*/  ISETP.GE.AND P3, PT, R8, UR42, PT ;  /* 0x0000002a08007c0c */ /* 0x000fe2000bf66270 */
[----:B0-----:R-:W-:Y:S01]  /*98c0*/  IMAD.MOV.U32 R36, RZ, RZ, R34 ;  /* 0x000000ffff247224 */ /* 0x001fe200078e0022 */
[----:B------:R-:W-:Y:S01]  /*98d0*/  PLOP3.LUT P4, PT, PT, PT, PT, 0x8, 0x0 ;  /* 0x000000000000781c */ /* 0x000fe20003f8e170 */
[----:B------:R-:W-:Y:S02]  /*98e0*/  IMAD.MOV.U32 R37, RZ, RZ, R81 ;  /* 0x000000ffff257224 */ /* 0x000fe400078e0051 */
[----:B------:R-:W-:Y:S02]  /*98f0*/  IMAD R39, R41, UR46, RZ ;  /* 0x0000002e29277c24 */ /* 0x000fe4000f8e02ff */
[----:B------:R-:W-:-:S04]  /*9900*/  IMAD.WIDE.U32 R36, R40, UR46, R36 ;  /* 0x0000002e28247c25 */ /* 0x000fc8000f8e0024 */
[----:B------:R-:W-:Y:S02]  /*9910*/  IMAD R39, R40, UR47, R39 ;  /* 0x0000002f28277c24 */ /* 0x000fe4000f8e0227 */
[----:B------:R-:W-:Y:S01]  /*9920*/  @!P3 LOP3.LUT P5, RZ, R212, 0x4, RZ, 0xc0, !PT ;  /* 0x00000004d4ffb812 */ /* 0x000fe200078ac0ff */
[----:B------:R-:W-:-:S03]  /*9930*/  @!P3 VIADD R44, R121, 0x40 ;  /* 0x00000040792cb836 */ /* 0x000fc60000000000 */
[----:B------:R-:W-:Y:S02]  /*9940*/  @!P3 PLOP3.LUT P4, PT, P5, PT, PT, 0x80, 0x0 ;  /* 0x000000000000b81c */ /* 0x000fe40002f8f070 */
[----:B------:R-:W-:-:S04]  /*9950*/  IADD3 R42, P5, R36, UR44, RZ ;  /* 0x0000002c242a7c10 */ /* 0x000fc8000ffbe0ff */
[----:B------:R-:W-:-:S07]  /*9960*/  IADD3.X R43, R37, UR45, R39, P5, !PT ;  /* 0x0000002d252b7c10 */ /* 0x000fce000affe427 */
[----:B------:R-:W-:Y:S01]  /*9970*/  @P4 VIADD R44, R121, 0xffffffc0 ;  /* 0xffffffc0792c4836 */ /* 0x000fe20000000000 */
[----:B------:R-:W-:-:S03]  /*9980*/  ISETP.GE.AND P4, PT, R18, UR42, PT ;  /* 0x0000002a12007c0c */ /* 0x000fc6000bf86270 */
[----:B------:R-:W-:-:S10]  /*9990*/  @!P3 IMAD.IADD R44, R17, 0x1, R44 ;  /* 0x00000001112cb824 */ /* 0x000fd400078e022c */
[----:B------:R-:W0:Y:S04]  /*99a0*/  @!P4 LDS.128 R36, [R126+0xc400] ;  /* 0x00c400007e24c984 */ /* 0x000e280000000c00 */
[----:B0-----:R-:W-:Y:S04]  /*99b0*/  @!P4 STG.E.128 desc[UR38][R42.64], R36 ;  /* 0x000000242a00c986 */ /* 0x001fe8000c101d26 */
[----:B------:R-:W0:Y:S04]  /*99c0*/  @!P3 LDS.128 R36, [R44+0xc400] ;  /* 0x00c400002c24b984 */ /* 0x000e280000000c00 */
[----:B0-----:R2:W-:Y:S02]  /*99d0*/  @!P3 STG.E.128 desc[UR38][R42.64+0x40], R36 ;  /* 0x000040242a00b986 */ /* 0x0015e4000c101d26 */
.L_x_7140:
[----:B------:R-:W-:Y:S05]  /*99e0*/  BSYNC B0 ;  /* 0x0000000000007941 */ /* 0x000fea0003800000 */
.L_x_7139:
[----:B0-2---:R-:W-:Y:S01]  /*99f0*/  VIADD R36, R23, 0x40 ;  /* 0x0000004017247836 */ /* 0x005fe20000000000 */
[----:B------:R-:W-:Y:S04]  /*9a00*/  BSSY B0, `(.L_x_7141) ;  /* 0x0000018000007945 */ /* 0x000fe80003800000 */
[----:B------:R-:W-:-:S13]  /*9a10*/  ISETP.GE.AND P3, PT, R36, R127, PT ;  /* 0x0000007f2400720c */ /* 0x000fda0003f66270 */
[----:B------:R-:W-:Y:S05]  /*9a20*/  @P3 BRA `(.L_x_7142) ;  /* 0x0000000000543947 */ /* 0x000fea0003800000 */
[----:B------:R-:W-:Y:S01]  /*9a30*/  ISETP.GE.AND P3, PT, R8, UR42, PT ;  /* 0x0000002a08007c0c */ /* 0x000fe2000bf66270 */
[----:B------:R-:W-:Y:S01]  /*9a40*/  IMAD.MOV.U32 R36, RZ, RZ, R34 ;  /* 0x000000ffff247224 */ /* 0x000fe200078e0022 */
[----:B------:R-:W-:Y:S01]  /*9a50*/  PLOP3.LUT P4, PT, PT, PT, PT, 0x8, 0x0 ;  /* 0x000000000000781c */ /* 0x000fe20003f8e170 */
[----:B------:R-:W-:-:S10]  /*9a60*/  IMAD.MOV.U32 R37, RZ, RZ, R81 ;  /* 0x000000ffff257224 */ /* 0x000fd400078e0051 */
        /* <DEDUP_REMOVED lines=13> */
[----:B------:R-:W0:Y:S04]  /*9b40*/  @!P4 LDS.128 R36, [R126+0xe400] ;  /* 0x00e400007e24c984 */ /* 0x000e280000000c00 */
[----:B0-----:R-:W-:Y:S04]  /*9b50*/  @!P4 STG.E.128 desc[UR38][R42.64], R36 ;  /* 0x000000242a00c986 */ /* 0x001fe8000c101d26 */
[----:B------:R-:W0:Y:S04]  /*9b60*/  @!P3 LDS.128 R36, [R44+0xe400] ;  /* 0x00e400002c24b984 */ /* 0x000e280000000c00 */
[----:B0-----:R0:W-:Y:S02]  /*9b70*/  @!P3 STG.E.128 desc[UR38][R42.64+0x40], R36 ;  /* 0x000040242a00b986 */ /* 0x0011e4000c101d26 */
.L_x_7142:
[----:B------:R-:W-:Y:S05]  /*9b80*/  BSYNC B0 ;  /* 0x0000000000007941 */ /* 0x000fea0003800000 */
.L_x_7141:
[----:B0-----:R-:W-:Y:S01]  /*9b90*/  VIADD R36, R23, 0x80 ;  /* 0x0000008017247836 */ /* 0x001fe20000000000 */
        /* <DEDUP_REMOVED lines=20> */
[----:B------:R-:W0:Y:S04]  /*9ce0*/  @!P4 LDS.128 R36, [R126+0x10400] ;  /* 0x010400007e24c984 */ /* 0x000e280000000c00 */
[----:B0-----:R-:W-:Y:S04]  /*9cf0*/  @!P4 STG.E.128 desc[UR38][R40.64], R36 ;  /* 0x000000242800c986 */ /* 0x001fe8000c101d26 */
[----:B------:R-:W0:Y:S04]  /*9d00*/  @!P3 LDS.128 R36, [R42+0x10400] ;  /* 0x010400002a24b984 */ /* 0x000e280000000c00 */
[----:B0-----:R0:W-:Y:S02]  /*9d10*/  @!P3 STG.E.128 desc[UR38][R40.64+0x40], R36 ;  /* 0x000040242800b986 */ /* 0x0011e4000c101d26 */
.L_x_7144:
[----:B------:R-:W-:Y:S05]  /*9d20*/  BSYNC B0 ;  /* 0x0000000000007941 */ /* 0x000fea0003800000 */
.L_x_7143:
        /* <DEDUP_REMOVED lines=22> */
.L_x_7075:
[----:B------:R-:W0:Y:S01]  /*9e90*/  LDC R0, c[0x0][0x448] ;  /* 0x00011200ff007b82 */ /* 0x000e220000000800 */
[----:B------:R-:W-:-:S07]  /*9ea0*/  VIADD R3, R217, 0x7f ;  /* 0x0000007fd9037836 */ /* 0x000fce0000000000 */
[----:B------:R-:W1:Y:S01]  /*9eb0*/  LDC.64 R6, c[0x0][0x9e0] ;  /* 0x00027800ff067b82 */ /* 0x000e620000000a00 */
[----:B0-----:R-:W-:Y:S02]  /*9ec0*/  ISETP.NE.AND P1, PT, R0, 0x1, PT ;  /* 0x000000010000780c */ /* 0x001fe40003f25270 */
        /* <DEDUP_REMOVED lines=10> */
.L_x_7146:
        /* <DEDUP_REMOVED lines=13> */
.L_x_7149:
[----:B------:R-:W-:-:S13]  /*a040*/  ISETP.NE.AND P0, PT, R7, 0x1, PT ;  /* 0x000000010700780c */ /* 0x000fda0003f05270 */
[----:B------:R-:W0:Y:S02]  /*a050*/  @P0 LDC.64 R4, c[0x0][0x9e8] ;  /* 0x00027a00ff040b82 */ /* 0x000e240000000a00 */
[----:B0-----:R-:W-:-:S05]  /*a060*/  @P0 IMAD.HI.U32 R4, R2, R4, RZ ;  /* 0x0000000402040227 */ /* 0x001fca00078e00ff */
[----:B------:R-:W-:-:S07]  /*a070*/  @P0 SHF.R.U32.HI R2, RZ, R5, R4 ;  /* 0x00000005ff020219 */ /* 0x000fce0000011604 */
.L_x_7150:
[----:B------:R-:W-:Y:S05]  /*a080*/  BSYNC B0 ;  /* 0x0000000000007941 */ /* 0x000fea0003800000 */
.L_x_7148:
[----:B------:R-:W-:-:S05]  /*a090*/  IMAD R3, R2, R7, R7 ;  /* 0x0000000702037224 */ /* 0x000fca00078e0207 */
[----:B------:R-:W-:-:S07]  /*a0a0*/  VIMNMX R0, R0, R3, PT ;  /* 0x0000000300007248 */ /* 0x000fce0003fe0100 */
.L_x_7147:
[----:B------:R-:W0:Y:S01]  /*a0b0*/  @P1 LDC R2, c[0x0][0x44c] ;  /* 0x00011300ff021b82 */ /* 0x000e220000000800 */
[----:B------:R-:W-:Y:S01]  /*a0c0*/  VIADD R0, R0, 0xbf ;  /* 0x000000bf00007836 */ /* 0x000fe20000000000 */
[----:B------:R-:W-:Y:S01]  /*a0d0*/  ULDC UR4, c[0x0][0x9dc] ;  /* 0x0002770000047ab9 */ /* 0x000fe20000000800 */
[----:B------:R-:W-:Y:S02]  /*a0e0*/  IMAD.MOV.U32 R5, RZ, RZ, R217 ;  /* 0x000000ffff057224 */ /* 0x000fe400078e00d9 */
[----:B------:R-:W-:-:S03]  /*a0f0*/  IMAD.HI R0, R0, 0x2aaaaaab, RZ ;  /* 0x2aaaaaab00007827 */ /* 0x000fc600078e02ff */
[----:B------:R-:W1:Y:S02]  /*a100*/  @P1 LDC R9, c[0x0][0x450] ;  /* 0x00011400ff091b82 */ /* 0x000e640000000800 */
[----:B------:R-:W-:-:S04]  /*a110*/  SHF.R.U32.HI R3, RZ, 0x1f, R0 ;  /* 0x0000001fff037819 */ /* 0x000fc80000011600 */
[----:B------:R-:W-:-:S04]  /*a120*/  LEA.HI.SX32 R0, R0, R3, 0x1b ;  /* 0x0000000300007211 */ /* 0x000fc800078fdaff */
        /* <DEDUP_REMOVED lines=16> */
.L_x_7153:
[----:B------:R-:W-:-:S13]  /*a230*/  ISETP.NE.AND P0, PT, R7, 0x1, PT ;  /* 0x000000010700780c */ /* 0x000fda0003f05270 */
[----:B------:R-:W0:Y:S02]  /*a240*/  @P0 LDC.64 R4, c[0x0][0x9e8] ;  /* 0x00027a00ff040b82 */ /* 0x000e240000000a00 */
[----:B0-----:R-:W-:-:S05]  /*a250*/  @P0 IMAD.HI.U32 R4, R2, R4, RZ ;  /* 0x0000000402040227 */ /* 0x001fca00078e00ff */
[----:B------:R-:W-:-:S07]  /*a260*/  @P0 SHF.R.U32.HI R2, RZ, R5, R4 ;  /* 0x00000005ff020219 */ /* 0x000fce0000011604 */
.L_x_7154:
[----:B------:R-:W-:Y:S05]  /*a270*/  BSYNC B0 ;  /* 0x0000000000007941 */ /* 0x000fea0003800000 */
.L_x_7152:
[----:B------:R-:W-:-:S05]  /*a280*/  IMAD R3, R2, R7, RZ ;  /* 0x0000000702037224 */ /* 0x000fca00078e02ff */
[----:B------:R-:W-:-:S07]  /*a290*/  VIMNMX R0, R0, R3, !PT ;  /* 0x0000000300007248 */ /* 0x000fce0007fe0100 */
.L_x_7151:
[----:B------:R-:W-:Y:S01]  /*a2a0*/  IMAD.HI R0, R0, 0x2aaaaaab, RZ ;  /* 0x2aaaaaab00007827 */ /* 0x000fe200078e02ff */
[----:B------:R-:W-:Y:S02]  /*a2b0*/  PLOP3.LUT P0, PT, PT, PT, PT, 0x80, 0x0 ;  /* 0x000000000000781c */ /* 0x000fe40003f0f070 */
[----:B------:R-:W-:Y:S02]  /*a2c0*/  CS2R R182, SRZ ;  /* 0x0000000000b67805 */ /* 0x000fe4000001ff00 */
[----:B------:R-:W-:Y:S01]  /*a2d0*/  CS2R R6, SRZ ;  /* 0x0000000000067805 */ /* 0x000fe2000001ff00 */
[----:B------:R-:W-:Y:S01]  /*a2e0*/  IMAD.MOV.U32 R62, RZ, RZ, RZ ;  /* 0x000000ffff3e7224 */ /* 0x000fe200078e00ff */
[----:B------:R-:W-:Y:S01]  /*a2f0*/  SHF.R.U32.HI R3, RZ, 0x1f, R0 ;  /* 0x0000001fff037819 */ /* 0x000fe20000011600 */
[----:B------:R-:W-:Y:S01]  /*a300*/  IMAD.MOV.U32 R64, RZ, RZ, RZ ;  /* 0x000000ffff407224 */ /* 0x000fe200078e00ff */
[----:B------:R-:W-:Y:S02]  /*a310*/  CS2R R180, SRZ ;  /* 0x0000000000b47805 */ /* 0x000fe4000001ff00 */
[----:B------:R-:W-:-:S02]  /*a320*/  CS2R R8, SRZ ;  /* 0x0000000000087805 */ /* 0x000fc4000001ff00 */
[----:B------:R-:W-:Y:S02]  /*a330*/  LEA.HI.SX32 R3, R0, R3, 0x1b ;  /* 0x0000000300037211 */ /* 0x000fe400078fdaff */
        /* <DEDUP_REMOVED lines=40> */
.L_x_7440:
[----:B01----:R-:W-:Y:S01]  /*a5c0*/  LEA.HI R0, R218, R218, RZ, 0x1 ;  /* 0x000000dada007211 */ /* 0x003fe200078f08ff */
[----:B------:R-:W-:Y:S01]  /*a5d0*/  VIADD R26, R17, 0x18400 ;  /* 0x00018400111a7836 */ /* 0x000fe20000000000 */
[----:B------:R-:W-:Y:S02]  /*a5e0*/  BSSY B6, `(.L_x_7157) ;  /* 0x0000018000067945 */ /* 0x000fe40003800000 */
[----:B------:R-:W-:Y:S02]  /*a5f0*/  LOP3.LUT R3, R0, 0x1e, RZ, 0xc0, !PT ;  /* 0x0000001e00037812 */ /* 0x000fe400078ec0ff */
[----:B------:R-:W-:-:S03]  /*a600*/  LOP3.LUT P0, RZ, R26, 0x1bf, RZ, 0xc0, !PT ;  /* 0x000001bf1aff7812 */ /* 0x000fc6000780c0ff */
        /* <DEDUP_REMOVED lines=21> */
.L_x_7158:
[----:B------:R-:W-:Y:S05]  /*a760*/  BSYNC B6 ;  /* 0x0000000000067941 */ /* 0x000fea0003800000 */
.L_x_7157:
        /* <DEDUP_REMOVED lines=54> */
.L_x_7162:
[----:B-1----:R1:W2:Y:S02]  /*aad0*/  SYNCS.PHASECHK.TRANS64.TRYWAIT P0, [R17+URZ+0x28800], R0 ;  /* 0x02880000110075a7 */ /* 0x0022a4000800017f */
[----:B--2---:R-:W-:Y:S05]  /*aae0*/  @!P0 NANOSLEEP.SYNCS 0x989680 ;  /* 0x009896800000895d */ /* 0x004fea0003900000 */
[----:B------:R-:W2:Y:S02]  /*aaf0*/  @!P0 SYNCS.PHASECHK.TRANS64 P0, [R17+URZ+0x28800], R0 ;  /* 0x02880000110085a7 */ /* 0x000ea4000800007f */
[----:B--2---:R-:W-:Y:S05]  /*ab00*/  @!P0 BRA `(.L_x_7162) ;  /* 0xfffffffc00f08947 */ /* 0x004fea000383ffff */
.L_x_7161:
[----:B------:R-:W-:Y:S05]  /*ab10*/  BSYNC B0 ;  /* 0x0000000000007941 */ /* 0x000fea0003800000 */
.L_x_7160:
[----:B------:R-:W-:Y:S05]  /*ab20*/  BRA `(.L_x_7163) ;  /* 0x0000004c00d47947 */ /* 0x000fea0003800000 */
.L_x_7159:
[----:B------:R-:W-:Y:S01]  /*ab30*/  LOP3.LUT P0, RZ, R26, 0x3ff, RZ, 0xc0, !PT ;  /* 0x000003ff1aff7812 */ /* 0x000fe2000780c0ff */
[----:B------:R-:W-:Y:S01]  /*ab40*/  ULDC.64 UR4, c[0x0][0x3f8] ;  /* 0x0000fe0000047ab9 */ /* 0x000fe20000000a00 */
[----:B-----5:R-:W-:Y:S01]  /*ab50*/  SHF.R.S32.HI R0, RZ, 0x1f, R24 ;  /* 0x0000001fff007819 */ /* 0x020fe20000011418 */
[----:B------:R-:W-:Y:S01]  /*ab60*/  ULDC.64 UR6, c[0x0][0x408] ;  /* 0x0001020000067ab9 */ /* 0x000fe20000000a00 */
[----:B------:R-:W-:Y:S01]  /*ab70*/  IMAD.WIDE.U32 R26, R24, UR4, RZ ;  /* 0x00000004181a7c25 */ /* 0x000fe2000f8e00ff */
[----:B------:R-:W-:Y:S03]  /*ab80*/  BSSY B6, `(.L_x_7164) ;  /* 0x0000019000067945 */ /* 0x000fe60003800000 */
        /* <DEDUP_REMOVED lines=24> */
.L_x_7165:
[----:B------:R-:W-:Y:S05]  /*ad10*/  BSYNC B6 ;  /* 0x0000000000067941 */ /* 0x000fea0003800000 */
.L_x_7164:
[----:B------:R-:W-:Y:S01]  /*ad20*/  ULDC.U8 UR4, c[0x0][0x410] ;  /* 0x0001040000047ab9 */ /* 0x000fe20000000000 */
[----:B------:R-:W-:Y:S01]  /*ad30*/  BSSY B0, `(.L_x_7166) ;  /* 0x00004cc000007945 */ /* 0x000fe20003800000 */
[----:B------:R-:W-:Y:S01]  /*ad40*/  ISETP.NE.AND P0, PT, RZ, UR4, PT ;  /* 0x00000004ff007c0c */ /* 0x000fe2000bf05270 */
[----:B------:R-:W-:-:S12]  /*ad50*/  IMAD.IADD R39, R23, 0x1, R217 ;  /* 0x0000000117277824 */ /* 0x000fd800078e02d9 */
[----:B------:R-:W-:Y:S05]  /*ad60*/  @!P0 BRA `(.L_x_7167) ;  /* 0x0000002400c48947 */ /* 0x000fea0003800000 */
[----:B------:R-:W0:Y:S01]  /*ad70*/  LDC R21, c[0x0][0x448] ;  /* 0x00011200ff157b82 */ /* 0x000e220000000800 */
[----:B------:R-:W1:Y:S01]  /*ad80*/  S2R R20, SR_TID.X ;  /* 0x0000000000147919 */ /* 0x000e620000002100 */
        /* <DEDUP_REMOVED lines=8> */
[----:B0-----:R-:W-:Y:S01]  /*ae10*/  ISETP.NE.AND P0, PT, R21, 0x1, PT ;  /* 0x000000011500780c */ /* 0x001fe20003f05270 */
[----:B-1----:R-:W-:-:S12]  /*ae20*/  VIADD R28, R20, 0xffffff80 ;  /* 0xffffff80141c7836 */ /* 0x002fd80000000000 */
[----:B------:R-:W0:Y:S01]  /*ae30*/  @P0 LDC R0, c[0x0][0x44c] ;  /* 0x00011300ff000b82 */ /* 0x000e220000000800 */
[----:B------:R-:W-:-:S04]  /*ae40*/  SHF.R.S32.HI R20, RZ, 0x1f, R28 ;  /* 0x0000001fff147819 */ /* 0x000fc8000001141c */
[----:B------:R-:W-:-:S03]  /*ae50*/  LEA.HI R20, R20, R28, RZ, 0x2 ;  /* 0x0000001c14147211 */ /* 0x000fc600078f10ff */
[----:B------:R-:W1:Y:S01]  /*ae60*/  @P0 LDC R5, c[0x0][0x450] ;  /* 0x00011400ff050b82 */ /* 0x000e620000000800 */
[----:B------:R-:W-:-:S05]  /*ae70*/  LOP3.LUT R20, R20, 0xfffffffc, RZ, 0xc0, !PT ;  /* 0xfffffffc14147812 */ /* 0x000fca00078ec0ff */
[----:B------:R-:W-:-:S04]  /*ae80*/  IMAD.IADD R20, R28, 0x1, -R20 ;  /* 0x000000011c147824 */ /* 0x000fc800078e0a14 */
[----:B------:R-:W-:-:S04]  /*ae90*/  IMAD R3, R20, 0x40, R39 ;  /* 0x0000004014037824 */ /* 0x000fc800078e0227 */
        /* <DEDUP_REMOVED lines=20> */
.L_x_7446:
        /* <DEDUP_REMOVED lines=11> */
[----:B------:R-:W-:-:S11]  /*b090*/  ISETP.GE.AND P3, PT, R208, UR4, PT ;  /* 0x00000004d0007c0c */ /* 0x000fd6000bf66270 */
[----:B--2---:R-:W-:Y:S02]  /*b0a0*/  @!P4 IADD3 R24, P0, R213, R3, RZ ;  /* 0x00000003d518c210 */ /* 0x004fe40007f1e0ff */
[----:B----4-:R-:W-:-:S03]  /*b0b0*/  @!P3 IADD3 R12, P1, R208, R14, RZ ;  /* 0x0000000ed00cb210 */ /* 0x010fc60007f3e0ff */
[----:B-1----:R-:W-:Y:S01]  /*b0c0*/  @!P4 IMAD.X R25, R0, 0x1, R37, P0 ;  /* 0x000000010019c824 */ /* 0x002fe200000e0625 */
[----:B------:R-:W-:Y:S02]  /*b0d0*/  @!P3 IADD3 R10, P0, R208, R3, RZ ;  /* 0x00000003d00ab210 */ /* 0x000fe40007f1e0ff */
[----:B------:R-:W-:Y:S02]  /*b0e0*/  @!P3 SHF.R.S32.HI R3, RZ, 0x1f, R208 ;  /* 0x0000001fff03b819 */ /* 0x000fe400000114d0 */
[----:B------:R-:W-:Y:S02]  /*b0f0*/  @!P4 IADD3 R14, P2, R213, R14, RZ ;  /* 0x0000000ed50ec210 */ /* 0x000fe40007f5e0ff */
[----:B------:R-:W-:Y:S02]  /*b100*/  CS2R R30, SRZ ;  /* 0x00000000001e7805 */ /* 0x000fe4000001ff00 */
[----:B------:R-:W-:Y:S02]  /*b110*/  CS2R R28, SRZ ;  /* 0x00000000001c7805 */ /* 0x000fe4000001ff00 */
[----:B------:R-:W-:Y:S01]  /*b120*/  CS2R R26, SRZ ;  /* 0x00000000001a7805 */ /* 0x000fe2000001ff00 */
[--C-:B------:R-:W-:Y:S01]  /*b130*/  @!P3 IMAD.X R11, R0, 0x1, R3.reuse, P0 ;  /* 0x00000001000bb824 */ /* 0x100fe200000e0603 */
[----:B------:R1:W5:Y:S01]  /*b140*/  @!P4 LD.E.64 R20, desc[UR38][R24.64] ;  /* 0x000000261814c980 */ /* 0x000362000c101b00 */
[----:B---3--:R-:W-:-:S02]  /*b150*/  @!P3 IMAD.X R13, R4, 0x1, R3, P1 ;  /* 0x00000001040db824 */ /* 0x008fc400008e0603 */
[----:B------:R-:W-:Y:S01]  /*b160*/  @!P4 IMAD.X R15, R4, 0x1, R37, P2 ;  /* 0x00000001040fc824 */ /* 0x000fe200010e0625 */
[----:B------:R1:W5:Y:S04]  /*b170*/  @!P3 LD.E.64 R30, desc[UR38][R10.64] ;  /* 0x000000260a1eb980 */ /* 0x000368000c101b00 */
[----:B------:R1:W5:Y:S04]  /*b180*/  @!P3 LD.E.64 R28, desc[UR38][R12.64] ;  /* 0x000000260c1cb980 */ /* 0x000368000c101b00 */
[----:B------:R1:W5:Y:S02]  /*b190*/  @!P4 LD.E.64 R26, desc[UR38][R14.64] ;  /* 0x000000260e1ac980 */ /* 0x000364000c101b00 */
.L_x_7170:
[----:B------:R-:W-:Y:S05]  /*b1a0*/  BSYNC B1 ;  /* 0x0000000000017941 */ /* 0x000fea0003800000 */
.L_x_7169:
[----:B------:R-:W-:Y:S01]  /*b1b0*/  UMOV UR4, 0xffffffff ;  /* 0xffffffff00047882 */ /* 0x000fe20000000000 */
[----:B-1----:R-:W-:Y:S02]  /*b1c0*/  CS2R R24, SRZ ;  /* 0x0000000000187805 */ /* 0x002fe4000001ff00 */
[----:B------:R-:W-:Y:S05]  /*b1d0*/  BRA.DIV UR4, `(.L_x_7171) ;  /* 0x0000022e04787947 */ /* 0x000fea000b800000 */
[----:B------:R1:W0:Y:S04]  /*b1e0*/  SHFL.IDX PT, R0, R6, 0x1, 0x1c1f ;  /* 0x003c1f0006007f89 */ /* 0x00022800000e0000 */
[----:B--2---:R1:W2:Y:S04]  /*b1f0*/  SHFL.IDX PT, R3, R5, 0x1, 0x1c1f ;  /* 0x003c1f0005037f89 */ /* 0x0042a800000e0000 */
[----:B---3--:R1:W3:Y:S04]  /*b200*/  SHFL.IDX PT, R4, R8, 0x1, 0x1c1f ;  /* 0x003c1f0008047f89 */ /* 0x0082e800000e0000 */
[----:B----4-:R1:W4:Y:S02]  /*b210*/  SHFL.IDX PT, R14, R7, 0x1, 0x1c1f ;  /* 0x003c1f00070e7f89 */ /* 0x01032400000e0000 */
.L_x_7452:
[----:B01----:R-:W-:Y:S01]  /*b220*/  VIADD R5, R39, 0x40 ;  /* 0x0000004027057836 */ /* 0x003fe20000000000 */
        /* <DEDUP_REMOVED lines=14> */
[C---:B------:R-:W-:Y:S02]  /*b310*/  @!P5 IADD3 R34, P2, R213.reuse, R3, RZ ;  /* 0x00000003d522d210 */ /* 0x040fe40007f5e0ff */
[-C--:B----4-:R-:W-:Y:S02]  /*b320*/  @!P4 IADD3 R32, P1, R208, R14.reuse, RZ ;  /* 0x0000000ed020c210 */ /* 0x090fe40007f3e0ff */
[----:B------:R-:W-:Y:S01]  /*b330*/  @!P4 SHF.R.S32.HI R3, RZ, 0x1f, R208 ;  /* 0x0000001fff03c819 */ /* 0x000fe200000114d0 */
[----:B------:R-:W-:Y:S01]  /*b340*/  @!P5 IMAD.X R35, R0, 0x1, R37, P2 ;  /* 0x000000010023d824 */ /* 0x000fe200010e0625 */
[----:B------:R-:W-:-:S03]  /*b350*/  @!P5 IADD3 R14, P3, R213, R14, RZ ;  /* 0x0000000ed50ed210 */ /* 0x000fc60007f7e0ff */
[--C-:B------:R-:W-:Y:S01]  /*b360*/  @!P4 IMAD.X R7, R0, 0x1, R3.reuse, P0 ;  /* 0x000000010007c824 */ /* 0x100fe200000e0603 */
[----:B------:R0:W5:Y:S01]  /*b370*/  @!P5 LD.E.64 R24, desc[UR38][R34.64] ;  /* 0x000000262218d980 */ /* 0x000162000c101b00 */
[C---:B---3--:R-:W-:Y:S02]  /*b380*/  @!P4 IMAD.X R33, R4.reuse, 0x1, R3, P1 ;  /* 0x000000010421c824 */ /* 0x048fe400008e0603 */
[----:B------:R-:W-:Y:S01]  /*b390*/  @!P5 IMAD.X R15, R4, 0x1, R37, P3 ;  /* 0x00000001040fd824 */ /* 0x000fe200018e0625 */
[----:B------:R0:W5:Y:S04]  /*b3a0*/  @!P4 LD.E.64 R10, desc[UR38][R6.64] ;  /* 0x00000026060ac980 */ /* 0x000168000c101b00 */
[----:B------:R0:W5:Y:S04]  /*b3b0*/  @!P4 LD.E.64 R12, desc[UR38][R32.64] ;  /* 0x00000026200cc980 */ /* 0x000168000c101b00 */
[----:B------:R0:W5:Y:S02]  /*b3c0*/  @!P5 LD.E.64 R8, desc[UR38][R14.64] ;  /* 0x000000260e08d980 */ /* 0x000164000c101b00 */
.L_x_7173:
[----:B------:R-:W-:Y:S05]  /*b3d0*/  BSYNC B1 ;  /* 0x0000000000017941 */ /* 0x000fea0003800000 */
.L_x_7172:
[----:B------:R-:W-:Y:S01]  /*b3e0*/  ULEA.HI UR4, UR37, UR37, URZ, 0x1 ;  /* 0x0000002525047291 */ /* 0x000fe2000f8f083f */
[----:B------:R-:W-:Y:S01]  /*b3f0*/  IMAD.SHL.U32 R0, R212, 0x80, RZ ;  /* 0x00000080d4007824 */ /* 0x000fe200078e00ff */
[----:B0---4-:R-:W-:Y:S01]  /*b400*/  VIADDMNMX R14, R38, -R217, 0x80, PT ;  /* 0x00000080260e7446 */ /* 0x011fe200038009d9 */
[----:B------:R-:W-:Y:S01]  /*b410*/  BSSY B1, `(.L_x_7174) ;  /* 0x0000010000017945 */ /* 0x000fe20003800000 */
[----:B------:R-:W-:Y:S01]  /*b420*/  ULOP3.LUT UR4, UR4, 0xfffffffe, URZ, 0xc0, !UPT ;  /* 0xfffffffe04047892 */ /* 0x000fe2000f8ec03f */
[----:B------:R-:W-:Y:S02]  /*b430*/  LOP3.LUT P2, RZ, R212, 0x4, RZ, 0xc0, !PT ;  /* 0x00000004d4ff7812 */ /* 0x000fe4000784c0ff */
[----:B--2---:R-:W-:Y:S01]  /*b440*/  LOP3.LUT R3, R0, 0x380, RZ, 0xc0, !PT ;  /* 0x0000038000037812 */ /* 0x004fe200078ec0ff */
[----:B------:R-:W-:Y:S01]  /*b450*/  UIADD3 UR4, UR37, -UR4, URZ ;  /* 0x8000000425047290 */ /* 0x000fe2000fffe03f */
[----:B------:R-:W-:Y:S02]  /*b460*/  ISETP.GE.AND P1, PT, R23, R14, PT ;  /* 0x0000000e1700720c */ /* 0x000fe40003f26270 */
[----:B------:R-:W-:-:S02]  /*b470*/  LOP3.LUT R0, R3, 0x30, R18, 0xf8, !PT ;  /* 0x0000003003007812 */ /* 0x000fc400078ef812 */
[----:B------:R-:W-:Y:S01]  /*b480*/  SHF.R.U32.HI R3, RZ, 0x3, R3 ;  /* 0x00000003ff037819 */ /* 0x000fe20000011603 */
[----:B------:R-:W-:-:S03]  /*b490*/  IMAD.U32 R6, RZ, RZ, UR4 ;  /* 0x00000004ff067e24 */ /* 0x000fc6000f8e00ff */
[----:B------:R-:W-:Y:S02]  /*b4a0*/  LOP3.LUT R0, R0, R3, RZ, 0x3c, !PT ;  /* 0x0000000300007212 */ /* 0x000fe400078e3cff */
[----:B------:R-:W-:Y:S02]  /*b4b0*/  SHF.L.U32 R6, R6, 0x1f, RZ ;  /* 0x0000001f06067819 */ /* 0x000fe400000006ff */
[----:B------:R-:W-:Y:S02]  /*b4c0*/  IADD3 R3, R17, R0, R231 ;  /* 0x0000000011037210 */ /* 0x000fe40007ffe0e7 */
[----:B------:R-:W0:Y:S03]  /*b4d0*/  SYNCS.PHASECHK.TRANS64.TRYWAIT P0, [R17+URZ+0x28800], R6 ;  /* 0x02880006110075a7 */ /* 0x000e26000800017f */
[C---:B---3--:R-:W-:Y:S02]  /*b4e0*/  VIADD R4, R3.reuse, 0x18400 ;  /* 0x0001840003047836 */ /* 0x048fe40000000000 */
[----:B------:R-:W-:Y:S01]  /*b4f0*/  VIADD R0, R3, 0x18440 ;  /* 0x0001844003007836 */ /* 0x000fe20000000000 */
[----:B0-----:R-:W-:Y:S06]  /*b500*/  @!P0 BRA `(.L_x_7175) ;  /* 0x0000022c001c8947 */ /* 0x001fec0003800000 */
.L_x_7453:
[----:B------:R-:W-:Y:S05]  /*b510*/  BSYNC B1 ;  /* 0x0000000000017941 */ /* 0x000fea0003800000 */
.L_x_7174:
[----:B------:R-:W-:Y:S01]  /*b520*/  BSSY B1, `(.L_x_7176) ;  /* 0x00000fa000017945 */ /* 0x000fe20003800000 */
[----:B------:R-:W-:-:S03]  /*b530*/  @P2 VIADD R0, R4, 0xffffffc0 ;  /* 0xffffffc004002836 */ /* 0x000fc60000000000 */
[----:B------:R-:W-:Y:S05]  /*b540*/  @P1 BRA `(.L_x_7177) ;  /* 0x0000000c00dc1947 */ /* 0x000fea0003800000 */
[----:B------:R-:W1:Y:S01]  /*b550*/  LDC R4, c[0x0][0x3f4] ;  /* 0x0000fd00ff047b82 */ /* 0x000e620000000800 */
[----:B------:R-:W-:Y:S01]  /*b560*/  BSSY B2, `(.L_x_7178) ;  /* 0x000007a000027945 */ /* 0x000fe20003800000 */
[-C--:B-1----:R-:W-:Y:S02]  /*b570*/  ISETP.GE.AND P0, PT, R208, R4.reuse, PT ;  /* 0x00000004d000720c */ /* 0x082fe40003f06270 */
[----:B------:R-:W-:-:S11]  /*b580*/  ISETP.GE.AND P1, PT, R213, R4, PT ;  /* 0x00000004d500720c */ /* 0x000fd60003f26270 */
[----:B------:R-:W-:Y:S05]  /*b590*/  @P0 BRA `(.L_x_7179) ;  /* 0x0000000400d80947 */ /* 0x000fea0003800000 */
[----:B0-----:R-:W0:Y:S01]  /*b5a0*/  LDS.128 R4, [R3+0x18400] ;  /* 0x0184000003047984 */ /* 0x001e220000000c00 */
        /* <DEDUP_REMOVED lines=26> */
[----:B------:R-:W-:Y:S02]  /*b750*/  F2FP.F16.E4M3.UNPACK_B R38, R39 ;  /* 0x00000027ff26723e */ /* 0x000fe400020006ff */
[----:B------:R-:W-:Y:S02]  /*b760*/  F2FP.F16.E4M3.UNPACK_B R32, R35 ;  /* 0x00000023ff20723e */ /* 0x000fe400020006ff */
[----:B------:R-:W-:Y:S01]  /*b770*/  LOP3.LUT R33, R33, 0xff000000, R30, 0xf8, !PT ;  /* 0xff00000021217812 */ /* 0x000fe200078ef81e */
[--C-:B------:R-:W-:Y:S01]  /*b780*/  HADD2.F32 R30, -RZ, R15.reuse.H0_H0 ;  /* 0x2000000fff1e7230 */ /* 0x100fe20000004100 */
[--C-:B------:R-:W-:Y:S01]  /*b790*/  LOP3.LUT R37, R37, 0xff0000, R28.reuse, 0xf8, !PT ;  /* 0x00ff000025257812 */ /* 0x100fe200078ef81c */
[----:B------:R-:W-:Y:S01]  /*b7a0*/  HADD2.F32 R15, -RZ, R15.H1_H1 ;  /* 0x3000000fff0f7230 */ /* 0x000fe20000004100 */
[----:B------:R-:W-:Y:S01]  /*b7b0*/  F2FP.F16.E4M3.UNPACK_B R29, R6 ;  /* 0x00000006ff1d723e */ /* 0x000fe200020006ff */
[----:B------:R-:W-:Y:S01]  /*b7c0*/  HADD2.F32 R40, -RZ, R38.H1_H1 ;  /* 0x30000026ff287230 */ /* 0x000fe20000004100 */
[----:B------:R-:W-:Y:S01]  /*b7d0*/  LOP3.LUT R37, R37, 0xff000000, R28, 0xf8, !PT ;  /* 0xff00000025257812 */ /* 0x000fe200078ef81c */
[----:B------:R-:W-:Y:S01]  /*b7e0*/  HADD2.F32 R34, -RZ, R32.H1_H1 ;  /* 0x30000020ff227230 */ /* 0x000fe20000004100 */
[----:B------:R-:W-:Y:S01]  /*b7f0*/  F2FP.F16.E4M3.UNPACK_B R28, R5.H1 ;  /* 0x00000005ff1c723e */ /* 0x000fe200030006ff */
[----:B------:R-:W-:-:S02]  /*b800*/  HADD2.F32 R38, -RZ, R38.H0_H0 ;  /* 0x20000026ff267230 */ /* 0x000fc40000004100 */
[C---:B------:R-:W-:Y:S01]  /*b810*/  FMUL.FTZ R41, R15.reuse, R40 ;  /* 0x000000280f297220 */ /* 0x040fe20000410000 */
[----:B------:R-:W-:Y:S02]  /*b820*/  HADD2.F32 R32, -RZ, R32.H0_H0 ;  /* 0x20000020ff207230 */ /* 0x000fe40000004100 */
[-C--:B------:R-:W-:Y:S01]  /*b830*/  FMUL.FTZ R43, R15, R34.reuse ;  /* 0x000000220f2b7220 */ /* 0x080fe20000410000 */
[----:B------:R-:W-:Y:S01]  /*b840*/  F2FP.F16.E4M3.UNPACK_B R15, R5 ;  /* 0x00000005ff0f723e */ /* 0x000fe200020006ff */
[--C-:B------:R-:W-:Y:S01]  /*b850*/  HADD2.F32 R5, -RZ, R29.reuse.H1_H1 ;  /* 0x3000001dff057230 */ /* 0x100fe20000004100 */
[----:B------:R-:W-:Y:S01]  /*b860*/  F2FP.F16.E4M3.UNPACK_B R31, R7 ;  /* 0x00000007ff1f723e */ /* 0x000fe200020006ff */
[C---:B------:R-:W-:Y:S01]  /*b870*/  FFMA.FTZ R42, R30.reuse, R34, -R41 ;  /* 0x000000221e2a7223 */ /* 0x040fe20000010829 */
        /* <DEDUP_REMOVED lines=20> */
[----:B------:R-:W-:Y:S01]  /*b9c0*/  F2FP.F16.E4M3.UNPACK_B R6, R4 ;  /* 0x00000004ff06723e */ /* 0x000fe200020006ff */
[----:B------:R-:W-:Y:S02]  /*b9d0*/  HADD2.F32 R5, -RZ, R7.H0_H0 ;  /* 0x20000007ff057230 */ /* 0x000fe40000004100 */
[C---:B------:R-:W-:Y:S01]  /*b9e0*/  FMUL.FTZ R32, R29.reuse, R38 ;  /* 0x000000261d207220 */ /* 0x040fe20000410000 */
[----:B------:R-:W-:Y:S01]  /*b9f0*/  FMUL.FTZ R34, R29, R30 ;  /* 0x0000001e1d227220 */ /* 0x000fe20000410000 */
[----:B------:R-:W-:Y:S02]  /*ba00*/  F2FP.F16.E4M3.UNPACK_B R4, R4.H1 ;  /* 0x00000004ff04723e */ /* 0x000fe400030006ff */
        /* <DEDUP_REMOVED lines=10> */
[C---:B------:R-:W-:Y:S01]  /*bab0*/  FMUL.FTZ R34, R7.reuse, R32 ;  /* 0x0000002007227220 */ /* 0x040fe20000410000 */
[----:B------:R-:W-:Y:S02]  /*bac0*/  HADD2.F32 R31, -RZ, R31.H0_H0 ;  /* 0x2000001fff1f7230 */ /* 0x000fe40000004100 */
[-C--:B------:R-:W-:Y:S01]  /*bad0*/  FMUL.FTZ R38, R7, R30.reuse ;  /* 0x0000001e07267220 */ /* 0x080fe20000410000 */
[--C-:B------:R-:W-:Y:S02]  /*bae0*/  HADD2.F32 R4, -RZ, R6.reuse.H1_H1 ;  /* 0x30000006ff047230 */ /* 0x100fe40000004100 */
[C---:B------:R-:W-:Y:S01]  /*baf0*/  FFMA.FTZ R34, R5.reuse, R30, -R34 ;  /* 0x0000001e05227223 */ /* 0x040fe20000010822 */
[----:B------:R-:W-:Y:S02]  /*bb00*/  HADD2.F32 R29, -RZ, R29.H0_H0 ;  /* 0x2000001dff1d7230 */ /* 0x000fe40000004100 */
[----:B------:R-:W-:Y:S01]  /*bb10*/  FFMA.FTZ R35, R5, R32, R38 ;  /* 0x0000002005237223 */ /* 0x000fe20000010026 */
[----:B------:R-:W-:-:S02]  /*bb20*/  HADD2.F32 R6, -RZ, R6.H0_H0 ;  /* 0x20000006ff067230 */ /* 0x000fc40000004100 */
[C---:B------:R-:W-:Y:S01]  /*bb30*/  FMUL.FTZ R7, R4.reuse, R31 ;  /* 0x0000001f04077220 */ /* 0x040fe20000410000 */
[--C-:B------:R-:W-:Y:S02]  /*bb40*/  HADD2.F32 R5, -RZ, R28.reuse.H1_H1 ;  /* 0x3000001cff057230 */ /* 0x100fe40000004100 */
[-C--:B------:R-:W-:Y:S01]  /*bb50*/  FMUL.FTZ R4, R4, R29.reuse ;  /* 0x0000001d04047220 */ /* 0x080fe20000410000 */
[----:B------:R-:W-:Y:S02]  /*bb60*/  HADD2.F32 R28, -RZ, R28.H0_H0 ;  /* 0x2000001cff1c7230 */ /* 0x000fe40000004100 */
[C---:B------:R-:W-:Y:S01]  /*bb70*/  FFMA.FTZ R29, R6.reuse, R29, -R7 ;  /* 0x0000001d061d7223 */ /* 0x040fe20000010807 */
[----:B------:R-:W-:Y:S02]  /*bb80*/  HADD2.F32 R7, -RZ, R37.H1_H1 ;  /* 0x30000025ff077230 */ /* 0x000fe40000004100 */
[----:B------:R-:W-:Y:S01]  /*bb90*/  FFMA.FTZ R30, R6, R31, R4 ;  /* 0x0000001f061e7223 */ /* 0x000fe20000010004 */
[----:B------:R-:W-:-:S02]  /*bba0*/  HADD2.F32 R6, -RZ, R33.H1_H1 ;  /* 0x30000021ff067230 */ /* 0x000fc40000004100 */
[----:B------:R-:W-:Y:S02]  /*bbb0*/  HADD2.F32 R37, -RZ, R37.H0_H0 ;  /* 0x20000025ff257230 */ /* 0x000fe40000004100 */
[C---:B------:R-:W-:Y:S01]  /*bbc0*/  FMUL.FTZ R31, R5.reuse, R7 ;  /* 0x00000007051f7220 */ /* 0x040fe20000410000 */
[----:B------:R-:W-:Y:S02]  /*bbd0*/  HADD2.F32 R4, -RZ, R15.H1_H1 ;  /* 0x3000000fff047230 */ /* 0x000fe40000004100 */
[-C--:B------:R-:W-:Y:S01]  /*bbe0*/  FMUL.FTZ R38, R5, R6.reuse ;  /* 0x0000000605267220 */ /* 0x080fe20000410000 */
[----:B------:R-:W-:Y:S02]  /*bbf0*/  HADD2.F32 R33, -RZ, R33.H0_H0 ;  /* 0x20000021ff217230 */ /* 0x000fe40000004100 */
[----:B------:R-:W-:Y:S01]  /*bc00*/  FFMA.FTZ R31, R28, R6, -R31 ;  /* 0x000000061c1f7223 */ /* 0x000fe2000001081f */
[----:B------:R-:W-:Y:S02]  /*bc10*/  HADD2.F32 R15, -RZ, R15.H0_H0 ;  /* 0x2000000fff0f7230 */ /* 0x000fe40000004100 */
[----:B------:R-:W-:Y:S01]  /*bc20*/  FMUL.FTZ R32, R4, R37 ;  /* 0x0000002504207220 */ /* 0x000fe20000410000 */
[----:B------:R-:W-:Y:S01]  /*bc30*/  FFMA.FTZ R38, R28, R7, R38 ;  /* 0x000000071c267223 */ /* 0x000fe20000010026 */
[-C--:B------:R-:W-:Y:S01]  /*bc40*/  FMUL.FTZ R4, R4, R33.reuse ;  /* 0x0000002104047220 */ /* 0x080fe20000410000 */
[----:B------:R-:W-:Y:S01]  /*bc50*/  F2FP.SATFINITE.E4M3.F32.PACK_AB_MERGE_C R6, R43, R42, RZ ;  /* 0x0000002a2b06723e */ /* 0x000fe200048070ff */
[C---:B------:R-:W-:Y:S01]  /*bc60*/  FFMA.FTZ R5, R15.reuse, R33, -R32 ;  /* 0x000000210f057223 */ /* 0x040fe20000010820 */
[----:B------:R-:W-:Y:S01]  /*bc70*/  F2FP.SATFINITE.E4M3.F32.PACK_AB_MERGE_C R7, R46, R45, RZ ;  /* 0x0000002d2e07723e */ /* 0x000fe200048070ff */
        /* <DEDUP_REMOVED lines=8> */
.L_x_7179:
[----:B------:R-:W-:Y:S05]  /*bd00*/  BSYNC B2 ;  /* 0x0000000000027941 */ /* 0x000fea0003800000 */
.L_x_7178:
[----:B------:R-:W-:Y:S05]  /*bd10*/  @P1 BRA `(.L_x_7177) ;  /* 0x0000000400e81947 */ /* 0x000fea0003800000 */
[----:B01----:R-:W0:Y:S01]  /*bd20*/  LDS.128 R4, [R0] ;  /* 0x0000000000047984 */ /* 0x003e220000000c00 */
        /* <DEDUP_REMOVED lines=17> */
[----:B------:R-:W-:-:S02]  /*be40*/  PRMT R28, R15, 0x7604, R28 ;  /* 0x000076040f1c7816 */ /* 0x000fc4000000001c */
[----:B------:R-:W-:Y:S02]  /*be50*/  LOP3.LUT R33, R26, 0xff, RZ, 0xc0, !PT ;  /* 0x000000ff1a217812 */ /* 0x000fe400078ec0ff */
        /* <DEDUP_REMOVED lines=13> */
[----:B------:R-:W-:Y:S02]  /*bf30*/  F2FP.F16.E4M3.UNPACK_B R28, R31 ;  /* 0x0000001fff1c723e */ /* 0x000fe400020006ff */
[----:B------:R-:W-:Y:S01]  /*bf40*/  LOP3.LUT R33, R33, 0xff000000, R26, 0xf8, !PT ;  /* 0xff00000021217812 */ /* 0x000fe200078ef81a */
[--C-:B------:R-:W-:Y:S01]  /*bf50*/  HADD2.F32 R26, -RZ, R15.reuse.H0_H0 ;  /* 0x2000000fff1a7230 */ /* 0x100fe20000004100 */
[----:B------:R-:W-:Y:S01]  /*bf60*/  F2FP.F16.E4M3.UNPACK_B R21, R6 ;  /* 0x00000006ff15723e */ /* 0x000fe200020006ff */
[----:B------:R-:W-:Y:S01]  /*bf70*/  HADD2.F32 R15, -RZ, R15.H1_H1 ;  /* 0x3000000fff0f7230 */ /* 0x000fe20000004100 */
[----:B------:R-:W-:Y:S01]  /*bf80*/  LOP3.LUT R29, R29, 0xff000000, R20, 0xf8, !PT ;  /* 0xff0000001d1d7812 */ /* 0x000fe200078ef814 */
[----:B------:R-:W-:Y:S01]  /*bf90*/  HADD2.F32 R34, -RZ, R32.H1_H1 ;  /* 0x30000020ff227230 */ /* 0x000fe20000004100 */
[----:B------:R-:W-:Y:S01]  /*bfa0*/  F2FP.F16.E4M3.UNPACK_B R20, R5.H1 ;  /* 0x00000005ff14723e */ /* 0x000fe200030006ff */
[----:B------:R-:W-:Y:S01]  /*bfb0*/  HADD2.F32 R30, -RZ, R28.H1_H1 ;  /* 0x3000001cff1e7230 */ /* 0x000fe20000004100 */
[----:B------:R-:W-:Y:S01]  /*bfc0*/  F2FP.F16.E4M3.UNPACK_B R27, R7 ;  /* 0x00000007ff1b723e */ /* 0x000fe200020006ff */
[----:B------:R-:W-:-:S02]  /*bfd0*/  HADD2.F32 R32, -RZ, R32.H0_H0 ;  /* 0x20000020ff207230 */ /* 0x000fc40000004100 */
[C---:B------:R-:W-:Y:S01]  /*bfe0*/  FMUL.FTZ R37, R15.reuse, R34 ;  /* 0x000000220f257220 */ /* 0x040fe20000410000 */
[----:B------:R-:W-:Y:S02]  /*bff0*/  HADD2.F32 R28, -RZ, R28.H0_H0 ;  /* 0x2000001cff1c7230 */ /* 0x000fe40000004100 */
[-C--:B------:R-:W-:Y:S01]  /*c000*/  FMUL.FTZ R39, R15, R30.reuse ;  /* 0x0000001e0f277220 */ /* 0x080fe20000410000 */
[----:B------:R-:W-:Y:S01]  /*c010*/  F2FP.F16.E4M3.UNPACK_B R15, R5 ;  /* 0x00000005ff0f723e */ /* 0x000fe200020006ff */
[--C-:B------:R-:W-:Y:S01]  /*c020*/  HADD2.F32 R5, -RZ, R21.reuse.H1_H1 ;  /* 0x30000015ff057230 */ /* 0x100fe20000004100 */
[----:B------:R-:W-:Y:S01]  /*c030*/  F2FP.F16.E4M3.UNPACK_B R35, R35.H1 ;  /* 0x00000023ff23723e */ /* 0x000fe200030006ff */
[C---:B------:R-:W-:Y:S01]  /*c040*/  FFMA.FTZ R38, R26.reuse, R30, -R37 ;  /* 0x0000001e1a267223 */ /* 0x040fe20000010825 */
        /* <DEDUP_REMOVED lines=70> */
[----:B------:R2:W-:Y:S02]  /*c4b0*/  STS.128 [R0], R4 ;  /* 0x0000000400007388 */ /* 0x0005e40000000c00 */
.L_x_7177:
[----:B------:R-:W-:Y:S05]  /*c4c0*/  BSYNC B1 ;  /* 0x0000000000017941 */ /* 0x000fea0003800000 */
.L_x_7176:
        /* <DEDUP_REMOVED lines=20> */
[----:B------:R-:W-:-:S02]  /*c610*/  LOP3.LUT R15, R10, 0xff, RZ, 0xc0, !PT ;  /* 0x000000ff0a0f7812 */ /* 0x000fc400078ec0ff */
[----:B------:R-:W-:Y:S02]  /*c620*/  LOP3.LUT R14, R14, 0xff, RZ, 0xc0, !PT ;  /* 0x000000ff0e0e7812 */ /* 0x000fe400078ec0ff */
[----:B------:R-:W-:Y:S02]  /*c630*/  SHF.R.U32.HI R20, RZ, 0x10, R11 ;  /* 0x00000010ff147819 */ /* 0x000fe4000001160b */
[----:B------:R-:W-:Y:S02]  /*c640*/  LOP3.LUT R27, R12, 0xff, RZ, 0xc0, !PT ;  /* 0x000000ff0c1b7812 */ /* 0x000fe400078ec0ff */
[----:B------:R-:W-:Y:S02]  /*c650*/  LOP3.LUT R26, R26, 0xff, RZ, 0xc0, !PT ;  /* 0x000000ff1a1a7812 */ /* 0x000fe400078ec0ff */
[----:B------:R-:W-:Y:S02]  /*c660*/  LOP3.LUT R28, R28, 0xff, RZ, 0xc0, !PT ;  /* 0x000000ff1c1c7812 */ /* 0x000fe400078ec0ff */
[----:B------:R-:W-:-:S02]  /*c670*/  PRMT R15, R14, 0x7604, R15 ;  /* 0x000076040e0f7816 */ /* 0x000fc4000000000f */
[----:B------:R-:W-:Y:S02]  /*c680*/  LOP3.LUT R20, R20, 0xff, RZ, 0xc0, !PT ;  /* 0x000000ff14147812 */ /* 0x000fe400078ec0ff */
[----:B------:R-:W-:Y:S02]  /*c690*/  SHF.R.U32.HI R14, RZ, 0x10, R10 ;  /* 0x00000010ff0e7819 */ /* 0x000fe4000001160a */
[----:B------:R-:W-:Y:S02]  /*c6a0*/  PRMT R27, R26, 0x7604, R27 ;  /* 0x000076041a1b7816 */ /* 0x000fe4000000001b */
        /* <DEDUP_REMOVED lines=8> */
[----:B0-----:R-:W-:-:S02]  /*c730*/  F2FP.F16.E4M3.UNPACK_B R14, R6.H1 ;  /* 0x00000006ff0e723e */ /* 0x001fc400030006ff */
[----:B------:R-:W-:Y:S02]  /*c740*/  PRMT R27, R26, 0x7054, R27 ;  /* 0x000070541a1b7816 */ /* 0x000fe4000000001b */
[----:B------:R-:W-:Y:S01]  /*c750*/  F2FP.F16.E4M3.UNPACK_B R30, R29 ;  /* 0x0000001dff1e723e */ /* 0x000fe200020006ff */
[--C-:B------:R-:W-:Y:S01]  /*c760*/  HADD2.F32 R13, -RZ, R14.reuse.H0_H0 ;  /* 0x2000000eff0d7230 */ /* 0x100fe20000004100 */
[----:B------:R-:W-:Y:S01]  /*c770*/  F2FP.F16.E4M3.UNPACK_B R26, R21 ;  /* 0x00000015ff1a723e */ /* 0x000fe200020006ff */
[----:B------:R-:W-:Y:S01]  /*c780*/  HADD2.F32 R14, -RZ, R14.H1_H1 ;  /* 0x3000000eff0e7230 */ /* 0x000fe20000004100 */
[----:B------:R-:W-:Y:S01]  /*c790*/  LOP3.LUT R28, R27, 0xff000000, R12, 0xf8, !PT ;  /* 0xff0000001b1c7812 */ /* 0x000fe200078ef80c */
[----:B------:R-:W-:Y:S01]  /*c7a0*/  HADD2.F32 R31, -RZ, R30.H1_H1 ;  /* 0x3000001eff1f7230 */ /* 0x000fe20000004100 */
[----:B------:R-:W-:Y:S01]  /*c7b0*/  F2FP.F16.E4M3.UNPACK_B R12, R6 ;  /* 0x00000006ff0c723e */ /* 0x000fe200020006ff */
[----:B------:R-:W-:Y:S01]  /*c7c0*/  HADD2.F32 R27, -RZ, R26.H1_H1 ;  /* 0x3000001aff1b7230 */ /* 0x000fe20000004100 */
[----:B------:R-:W-:Y:S01]  /*c7d0*/  LOP3.LUT R20, R15, 0xff000000, R10, 0xf8, !PT ;  /* 0xff0000000f147812 */ /* 0x000fe200078ef80a */
[----:B------:R-:W-:-:S02]  /*c7e0*/  HADD2.F32 R30, -RZ, R30.H0_H0 ;  /* 0x2000001eff1e7230 */ /* 0x000fc40000004100 */
[C---:B------:R-:W-:Y:S01]  /*c7f0*/  FMUL.FTZ R32, R14.reuse, R31 ;  /* 0x0000001f0e207220 */ /* 0x040fe20000410000 */
[----:B------:R-:W-:Y:S01]  /*c800*/  F2FP.F16.E4M3.UNPACK_B R10, R5 ;  /* 0x00000005ff0a723e */ /* 0x000fe200020006ff */
[----:B------:R-:W-:Y:S01]  /*c810*/  FMUL.FTZ R14, R14, R27 ;  /* 0x0000001b0e0e7220 */ /* 0x000fe20000410000 */
[----:B------:R-:W-:Y:S01]  /*c820*/  F2FP.F16.E4M3.UNPACK_B R11, R5.H1 ;  /* 0x00000005ff0b723e */ /* 0x000fe200030006ff */
[----:B------:R-:W-:Y:S01]  /*c830*/  HADD2.F32 R5, -RZ, R12.H1_H1 ;  /* 0x3000000cff057230 */ /* 0x000fe20000004100 */
[----:B------:R-:W-:Y:S01]  /*c840*/  F2FP.F16.E4M3.UNPACK_B R15, R7 ;  /* 0x00000007ff0f723e */ /* 0x000fe200020006ff */
[----:B------:R-:W-:Y:S01]  /*c850*/  HADD2.F32 R26, -RZ, R26.H0_H0 ;  /* 0x2000001aff1a7230 */ /* 0x000fe20000004100 */
[----:B------:R-:W-:Y:S01]  /*c860*/  F2FP.F16.E4M3.UNPACK_B R29, R29.H1 ;  /* 0x0000001dff1d723e */ /* 0x000fe200030006ff */
[C---:B------:R-:W-:Y:S01]  /*c870*/  FFMA.FTZ R33, R13.reuse, R27, -R32 ;  /* 0x0000001b0d217223 */ /* 0x040fe20000010820 */
[----:B------:R-:W-:Y:S01]  /*c880*/  F2FP.F16.E4M3.UNPACK_B R21, R21.H1 ;  /* 0x00000015ff15723e */ /* 0x000fe200030006ff */
[----:B------:R-:W-:Y:S01]  /*c890*/  FFMA.FTZ R38, R13, R31, R14 ;  /* 0x0000001f0d267223 */ /* 0x000fe2000001000e */
[----:B------:R-:W-:-:S02]  /*c8a0*/  HADD2.F32 R12, -RZ, R12.H0_H0 ;  /* 0x2000000cff0c7230 */ /* 0x000fc40000004100 */
[C---:B------:R-:W-:Y:S01]  /*c8b0*/  FMUL.FTZ R13, R5.reuse, R30 ;  /* 0x0000001e050d7220 */ /* 0x040fe20000410000 */
[-C--:B------:R-:W-:Y:S01]  /*c8c0*/  FMUL.FTZ R27, R5, R26.reuse ;  /* 0x0000001a051b7220 */ /* 0x080fe20000410000 */
[----:B------:R-:W-:Y:S01]  /*c8d0*/  F2FP.F16.E4M3.UNPACK_B R7, R7.H1 ;  /* 0x00000007ff07723e */ /* 0x000fe200030006ff */
[----:B------:R-:W-:Y:S02]  /*c8e0*/  HADD2.F32 R5, -RZ, R15.H1_H1 ;  /* 0x3000000fff057230 */ /* 0x000fe40000004100 */
        /* <DEDUP_REMOVED lines=15> */
[----:B------:R-:W-:Y:S01]  /*c9e0*/  F2FP.F16.E4M3.UNPACK_B R4, R4.H1 ;  /* 0x00000004ff04723e */ /* 0x000fe200030006ff */
[-C--:B------:R-:W-:Y:S01]  /*c9f0*/  FMUL.FTZ R30, R12, R21.reuse ;  /* 0x000000150c1e7220 */ /* 0x080fe20000410000 */
        /* <DEDUP_REMOVED lines=47> */
.L_x_7182:
[----:B------:R-:W-:Y:S05]  /*ccf0*/  BSYNC B1 ;  /* 0x0000000000017941 */ /* 0x000fea0003800000 */
.L_x_7181:
[----:B------:R-:W-:Y:S05]  /*cd00*/  @P1 BRA `(.L_x_7180) ;  /* 0x0000002c00381947 */ /* 0x000fea0003800000 */
[----:B01----:R-:W0:Y:S01]  /*cd10*/  LDS.128 R4, [R0+0x2000] ;  /* 0x0020000000047984 */ /* 0x003e220000000c00 */
        /* <DEDUP_REMOVED lines=22> */
[--C-:B------:R-:W-:Y:S02]  /*ce80*/  LOP3.LUT R11, R3, 0xff0000, R24.reuse, 0xf8, !PT ;  /* 0x00ff0000030b7812 */ /* 0x100fe400078ef818 */
[----:B------:R-:W-:Y:S02]  /*ce90*/  LOP3.LUT R21, R21, 0xff000000, R9, 0xf8, !PT ;  /* 0xff00000015157812 */ /* 0x000fe400078ef809 */
[----:B------:R-:W-:Y:S02]  /*cea0*/  LOP3.LUT R13, R13, 0xff000000, R25, 0xf8, !PT ;  /* 0xff0000000d0d7812 */ /* 0x000fe400078ef819 */
[----:B------:R-:W-:-:S02]  /*ceb0*/  LOP3.LUT R12, R11, 0xff000000, R24, 0xf8, !PT ;  /* 0xff0000000b0c7812 */ /* 0x000fc400078ef818 */
[-C--:B0-----:R-:W-:Y:S02]  /*cec0*/  F2FP.F16.E4M3.UNPACK_B R3, R6.reuse.H1 ;  /* 0x00000006ff03723e */ /* 0x081fe400030006ff */
[--C-:B------:R-:W-:Y:S02]  /*ced0*/  LOP3.LUT R15, R15, 0xff0000, R8.reuse, 0xf8, !PT ;  /* 0x00ff00000f0f7812 */ /* 0x100fe400078ef808 */
[----:B------:R-:W-:Y:S01]  /*cee0*/  F2FP.F16.E4M3.UNPACK_B R24, R21 ;  /* 0x00000015ff18723e */ /* 0x000fe200020006ff */
[--C-:B------:R-:W-:Y:S01]  /*cef0*/  HADD2.F32 R9, -RZ, R3.reuse.H0_H0 ;  /* 0x20000003ff097230 */ /* 0x100fe20000004100 */
[----:B------:R-:W-:Y:S02]  /*cf00*/  F2FP.F16.E4M3.UNPACK_B R14, R13 ;  /* 0x0000000dff0e723e */ /* 0x000fe400020006ff */
        /* <DEDUP_REMOVED lines=47> */
[--C-:B------:R-:W-:Y:S01]  /*d200*/  HADD2.F32 R6, -RZ, R4.reuse.H1_H1 ;  /* 0x30000004ff067230 */ /* 0x100fe20000004100 */
[----:B------:R-:W-:Y:S01]  /*d210*/  F2FP.SATFINITE.E4M3.F32.PACK_AB_MERGE_C R28, R29, R28, RZ ;  /* 0x0000001c1d1c723e */ /* 0x000fe200048070ff */
[----:B------:R-:W-:Y:S01]  /*d220*/  HADD2.F32 R10, -RZ, R9.H1_H1 ;  /* 0x30000009ff0a7230 */ /* 0x000fe20000004100 */
[----:B------:R-:W-:Y:S01]  /*d230*/  F2FP.SATFINITE.E4M3.F32.PACK_AB_MERGE_C R31, R32, R31, RZ ;  /* 0x0000001f201f723e */ /* 0x000fe200048070ff */
[----:B------:R-:W-:-:S02]  /*d240*/  HADD2.F32 R5, -RZ, R4.H0_H0 ;  /* 0x20000004ff057230 */ /* 0x000fc40000004100 */
        /* <DEDUP_REMOVED lines=13> */
[----:B------:R-:W-:Y:S01]  /*d320*/  HADD2.F32 R4, -RZ, R8.H1_H1 ;  /* 0x30000008ff047230 */ /* 0x000fe20000004100 */
[----:B------:R-:W-:Y:S01]  /*d330*/  F2FP.SATFINITE.E4M3.F32.PACK_AB_MERGE_C R13, R13, R14, RZ ;  /* 0x0000000e0d0d723e */ /* 0x000fe200048070ff */
[----:B------:R-:W-:Y:S01]  /*d340*/  HADD2.F32 R20, -RZ, R20.H0_H0 ;  /* 0x20000014ff147230 */ /* 0x000fe20000004100 */
[----:B------:R-:W-:Y:S01]  /*d350*/  F2FP.SATFINITE.E4M3.F32.PACK_AB_MERGE_C R26, R26, R25, R28 ;  /* 0x000000191a1a723e */ /* 0x000fe2000480701c */
[----:B------:R-:W-:Y:S02]  /*d360*/  HADD2.F32 R3, -RZ, R7.H1_H1 ;  /* 0x30000007ff037230 */ /* 0x000fe40000004100 */
[----:B------:R-:W-:Y:S01]  /*d370*/  FMUL.FTZ R15, R4, R9 ;  /* 0x00000009040f7220 */ /* 0x000fe20000410000 */
[----:B------:R-:W-:-:S02]  /*d380*/  HADD2.F32 R12, -RZ, R12.H0_H0 ;  /* 0x2000000cff0c7230 */ /* 0x000fc40000004100 */
[----:B------:R-:W-:Y:S01]  /*d390*/  FMUL.FTZ R10, R4, R5 ;  /* 0x00000005040a7220 */ /* 0x000fe20000410000 */
[----:B------:R-:W-:Y:S02]  /*d3a0*/  HADD2.F32 R8, -RZ, R8.H0_H0 ;  /* 0x20000008ff087230 */ /* 0x000fe40000004100 */
[C---:B------:R-:W-:Y:S01]  /*d3b0*/  FMUL.FTZ R4, R3.reuse, R20 ;  /* 0x0000001403047220 */ /* 0x040fe20000410000 */
[----:B------:R-:W-:Y:S02]  /*d3c0*/  HADD2.F32 R7, -RZ, R7.H0_H0 ;  /* 0x20000007ff077230 */ /* 0x000fe40000004100 */
[-C--:B------:R-:W-:Y:S01]  /*d3d0*/  FMUL.FTZ R3, R3, R12.reuse ;  /* 0x0000000c03037220 */ /* 0x080fe20000410000 */
[----:B------:R-:W-:Y:S01]  /*d3e0*/  F2FP.SATFINITE.E4M3.F32.PACK_AB_MERGE_C R27, R30, R27, R31 ;  /* 0x0000001b1e1b723e */ /* 0x000fe2000480701f */
[C---:B------:R-:W-:Y:S01]  /*d3f0*/  FFMA.FTZ R15, R8.reuse, R5, -R15 ;  /* 0x00000005080f7223 */ /* 0x040fe2000001080f */
[----:B------:R-:W-:Y:S01]  /*d400*/  FFMA.FTZ R10, R8, R9, R10 ;  /* 0x00000009080a7223 */ /* 0x000fe2000001000a */
[C---:B------:R-:W-:Y:S01]  /*d410*/  FFMA.FTZ R4, R7.reuse, R12, -R4 ;  /* 0x0000000c07047223 */ /* 0x040fe20000010804 */
[----:B------:R-:W-:Y:S01]  /*d420*/  FFMA.FTZ R3, R7, R20, R3 ;  /* 0x0000001407037223 */ /* 0x000fe20000010003 */
[----:B------:R-:W-:-:S02]  /*d430*/  F2FP.SATFINITE.E4M3.F32.PACK_AB_MERGE_C R24, R11, R6, R13 ;  /* 0x000000060b18723e */ /* 0x000fc4000480700d */
[----:B------:R-:W-:-:S04]  /*d440*/  F2FP.SATFINITE.E4M3.F32.PACK_AB_MERGE_C R10, R10, R15, RZ ;  /* 0x0000000f0a0a723e */ /* 0x000fc800048070ff */
[----:B------:R-:W-:-:S05]  /*d450*/  F2FP.SATFINITE.E4M3.F32.PACK_AB_MERGE_C R25, R3, R4, R10 ;  /* 0x000000040319723e */ /* 0x000fca000480700a */
[----:B------:R2:W-:Y:S01]  /*d460*/  STS.128 [R0+0x2000], R24 ;  /* 0x0020001800007388 */ /* 0x0005e20000000c00 */
[----:B------:R-:W-:Y:S05]  /*d470*/  BRA `(.L_x_7180) ;  /* 0x00000024005c7947 */ /* 0x000fea0003800000 */
.L_x_7167:
[----:B------:R-:W0:Y:S01]  /*d480*/  S2R R0, SR_TID.X ;  /* 0x0000000000007919 */ /* 0x000e220000002100 */
[----:B------:R-:W1:Y:S01]  /*d490*/  LDC R9, c[0x0][0x448] ;  /* 0x00011200ff097b82 */ /* 0x000e620000000800 */
[----:B------:R-:W-:Y:S01]  /*d4a0*/  IMAD.MOV.U32 R10, RZ, RZ, R26 ;  /* 0x000000ffff0a7224 */ /* 0x000fe200078e001a */
[----:B------:R-:W-:Y:S01]  /*d4b0*/  ULDC.64 UR4, c[0x0][0x3f8] ;  /* 0x0000fe0000047ab9 */ /* 0x000fe20000000a00 */
[----:B------:R-:W-:Y:S01]  /*d4c0*/  IMAD.MOV.U32 R11, RZ, RZ, R29 ;  /* 0x000000ffff0b7224 */ /* 0x000fe200078e001d */
[----:B------:R-:W-:Y:S01]  /*d4d0*/  ULDC.64 UR6, c[0x0][0x408] ;  /* 0x0001020000067ab9 */ /* 0x000fe20000000a00 */
[----:B------:R-:W-:Y:S01]  /*d4e0*/  IMAD.MOV.U32 R4, RZ, RZ, R24 ;  /* 0x000000ffff047224 */ /* 0x000fe200078e0018 */
[----:B------:R-:W-:Y:S01]  /*d4f0*/  ULDC.64 UR8, c[0x0][0x400] ;  /* 0x0001000000087ab9 */ /* 0x000fe20000000a00 */
[----:B-1----:R-:W-:Y:S01]  /*d500*/  ISETP.NE.AND P0, PT, R9, 0x1, PT ;  /* 0x000000010900780c */ /* 0x002fe20003f05270 */
[----:B0-----:R-:W-:-:S05]  /*d510*/  VIADD R0, R0, 0xffffff80 ;  /* 0xffffff8000007836 */ /* 0x001fca0000000000 */
[----:B------:R-:W-:-:S07]  /*d520*/  SHF.R.S32.HI R3, RZ, 0x1f, R0 ;  /* 0x0000001fff037819 */ /* 0x000fce0000011400 */
[----:B------:R-:W0:Y:S01]  /*d530*/  @P0 LDC R5, c[0x0][0x450] ;  /* 0x00011400ff050b82 */ /* 0x000e220000000800 */
[----:B------:R-:W-:-:S04]  /*d540*/  LEA.HI R3, R3, R0, RZ, 0x2 ;  /* 0x0000000003037211 */ /* 0x000fc800078f10ff */
[----:B------:R-:W-:-:S05]  /*d550*/  LOP3.LUT R3, R3, 0xfffffffc, RZ, 0xc0, !PT ;  /* 0xfffffffc03037812 */ /* 0x000fca00078ec0ff */
[----:B------:R-:W-:Y:S02]  /*d560*/  IMAD.IADD R3, R0, 0x1, -R3 ;  /* 0x0000000100037824 */ /* 0x000fe400078e0a03 */
[----:B------:R-:W1:Y:S02]  /*d570*/  @P0 LDC R0, c[0x0][0x44c] ;  /* 0x00011300ff000b82 */ /* 0x000e640000000800 */
[----:B------:R-:W-:-:S04]  /*d580*/  IMAD R3, R3, 0x40, R39 ;  /* 0x0000004003037824 */ /* 0x000fc800078e0227 */
[----:B-1----:R-:W-:-:S05]  /*d590*/  @P0 IMAD.HI.U32 R0, R3, R0, RZ ;  /* 0x0000000003000227 */ /* 0x002fca00078e00ff */
[----:B0-----:R-:W-:Y:S01]  /*d5a0*/  @P0 SHF.R.U32.HI R3, RZ, R5, R0 ;  /* 0x00000005ff030219 */ /* 0x001fe20000011600 */
[----:B------:R-:W-:-:S03]  /*d5b0*/  IMAD.MOV.U32 R5, RZ, RZ, R31 ;  /* 0x000000ffff057224 */ /* 0x000fc600078e001f */
        /* <DEDUP_REMOVED lines=14> */
[----:B------:R-:W0:Y:S01]  /*d6a0*/  LDC R37, c[0x0][0x3f4] ;  /* 0x0000fd00ff257b82 */ /* 0x000e220000000800 */
[----:B------:R-:W1:Y:S01]  /*d6b0*/  SHFL.IDX PT, R5, R29, RZ, 0x1c1f ;  /* 0x001c1fff1d057589 */ /* 0x000e6200000e0000 */
[----:B------:R-:W-:-:S03]  /*d6c0*/  IMAD R30, R214, R9, RZ ;  /* 0x00000009d61e7224 */ /* 0x000fc600078e02ff */
[----:B------:R-:W2:Y:S04]  /*d6d0*/  SHFL.IDX PT, R14, R28, RZ, 0x1c1f ;  /* 0x001c1fff1c0e7589 */ /* 0x000ea800000e0000 */
[----:B------:R-:W3:Y:S04]  /*d6e0*/  SHFL.IDX PT, R3, R10, RZ, 0x1c1f ;  /* 0x001c1fff0a037589 */ /* 0x000ee800000e0000 */
[----:B------:R-:W4:Y:S01]  /*d6f0*/  SHFL.IDX PT, R7, R31, RZ, 0x1c1f ;  /* 0x001c1fff1f077589 */ /* 0x000f2200000e0000 */
[----:B0-----:R-:W-:-:S04]  /*d700*/  ISETP.GE.AND P0, PT, R18, R37, PT ;  /* 0x000000251200720c */ /* 0x001fc80003f06270 */
[----:B------:R-:W-:-:S13]  /*d710*/  ISETP.GE.OR P1, PT, R39, R30, P0 ;  /* 0x0000001e2700720c */ /* 0x000fda0000726670 */
[C---:B-1----:R-:W-:Y:S02]  /*d720*/  @!P1 IADD3 R0, P2, R18.reuse, R5, RZ ;  /* 0x0000000512009210 */ /* 0x042fe40007f5e0ff */
[----:B--2---:R-:W-:-:S03]  /*d730*/  @!P1 IADD3 R14, P3, R18, R14, RZ ;  /* 0x0000000e120e9210 */ /* 0x004fc60007f7e0ff */
[--C-:B---3--:R-:W-:Y:S02]  /*d740*/  @!P1 IMAD.X R5, R3, 0x1, R19.reuse, P2 ;  /* 0x0000000103059824 */ /* 0x108fe400010e0613 */
[----:B----4-:R-:W-:Y:S02]  /*d750*/  @!P1 IMAD.X R3, R7, 0x1, R19, P3 ;  /* 0x0000000107039824 */ /* 0x010fe400018e0613 */
        /* <DEDUP_REMOVED lines=8> */
[----:B------:R-:W0:Y:S01]  /*d7e0*/  SHFL.IDX PT, R29, R29, 0x1, 0x1c1f ;  /* 0x003c1f001d1d7f89 */ /* 0x000e2200000e0000 */
[----:B------:R-:W-:-:S03]  /*d7f0*/  CS2R R8, SRZ ;  /* 0x0000000000087805 */ /* 0x000fc6000001ff00 */
[----:B------:R1:W4:Y:S04]  /*d800*/  SHFL.IDX PT, R3, R10, 0x1, 0x1c1f ;  /* 0x003c1f000a037f89 */ /* 0x00032800000e0000 */
[----:B------:R1:W0:Y:S04]  /*d810*/  SHFL.IDX PT, R14, R28, 0x1, 0x1c1f ;  /* 0x003c1f001c0e7f89 */ /* 0x00022800000e0000 */
[----:B------:R-:W0:Y:S01]  /*d820*/  SHFL.IDX PT, R31, R31, 0x1, 0x1c1f ;  /* 0x003c1f001f1f7f89 */ /* 0x000e2200000e0000 */
[----:B--2---:R-:W-:Y:S02]  /*d830*/  @!P1 IMAD.MOV.U32 R26, RZ, RZ, R4 ;  /* 0x000000ffff1a9224 */ /* 0x004fe400078e0004 */
[----:B------:R-:W-:Y:S01]  /*d840*/  @!P1 IMAD.MOV.U32 R27, RZ, RZ, R5 ;  /* 0x000000ffff1b9224 */ /* 0x000fe200078e0005 */
[----:B------:R-:W-:Y:S01]  /*d850*/  CS2R R4, SRZ ;  /* 0x0000000000047805 */ /* 0x000fe2000001ff00 */
[----:B------:R-:W-:-:S02]  /*d860*/  @!P1 IMAD.MOV.U32 R24, RZ, RZ, R6 ;  /* 0x000000ffff189224 */ /* 0x000fc400078e0006 */
[----:B------:R-:W-:Y:S02]  /*d870*/  @!P1 IMAD.MOV.U32 R25, RZ, RZ, R7 ;  /* 0x000000ffff199224 */ /* 0x000fe400078e0007 */
[----:B---3--:R-:W-:Y:S02]  /*d880*/  @!P1 IMAD.MOV.U32 R20, RZ, RZ, R32 ;  /* 0x000000ffff149224 */ /* 0x008fe400078e0020 */
[----:B------:R-:W-:Y:S02]  /*d890*/  @!P1 IMAD.MOV.U32 R21, RZ, RZ, R33 ;  /* 0x000000ffff159224 */ /* 0x000fe400078e0021 */
[----:B------:R-:W-:Y:S02]  /*d8a0*/  @!P1 IMAD.MOV.U32 R8, RZ, RZ, R34 ;  /* 0x000000ffff089224 */ /* 0x000fe400078e0022 */
[----:B01--4-:R-:W-:-:S07]  /*d8b0*/  @!P1 IMAD.MOV.U32 R9, RZ, RZ, R35 ;  /* 0x000000ffff099224 */ /* 0x013fce00078e0023 */
.L_x_7463:
        /* <DEDUP_REMOVED lines=17> */
.L_x_7185:
[----:B------:R-:W-:Y:S05]  /*d9d0*/  BSYNC B1 ;  /* 0x0000000000017941 */ /* 0x000fea0003800000 */
.L_x_7184:
[----:B------:R-:W-:Y:S01]  /*d9e0*/  ULEA.HI UR4, UR37, UR37, URZ, 0x1 ;  /* 0x0000002525047291 */ /* 0x000fe2000f8f083f */
[C---:B------:R-:W-:Y:S01]  /*d9f0*/  VIADD R3, R23.reuse, 0x40 ;  /* 0x0000004017037836 */ /* 0x040fe20000000000 */
[----:B------:R-:W-:Y:S01]  /*da00*/  VIADDMNMX R30, R30, -R217, 0x80, PT ;  /* 0x000000801e1e7446 */ /* 0x000fe200038009d9 */
[----:B------:R-:W-:Y:S01]  /*da10*/  BSSY B1, `(.L_x_7186) ;  /* 0x0000009000017945 */ /* 0x000fe20003800000 */
[----:B------:R-:W-:Y:S02]  /*da20*/  ULOP3.LUT UR4, UR4, 0xfffffffe, URZ, 0xc0, !UPT ;  /* 0xfffffffe04047892 */ /* 0x000fe4000f8ec03f */
[-C--:B------:R-:W-:Y:S02]  /*da30*/  ISETP.GE.OR P2, PT, R23, R30.reuse, P0 ;  /* 0x0000001e1700720c */ /* 0x080fe40000746670 */
[----:B------:R-:W-:Y:S01]  /*da40*/  UIADD3 UR4, UR37, -UR4, URZ ;  /* 0x8000000425047290 */ /* 0x000fe2000fffe03f */
[----:B------:R-:W-:-:S05]  /*da50*/  ISETP.GE.OR P0, PT, R3, R30, P0 ;  /* 0x0000001e0300720c */ /* 0x000fca0000706670 */
[----:B------:R-:W-:-:S05]  /*da60*/  IMAD.U32 R0, RZ, RZ, UR4 ;  /* 0x00000004ff007e24 */ /* 0x000fca000f8e00ff */
[----:B------:R-:W-:-:S04]  /*da70*/  SHF.L.U32 R0, R0, 0x1f, RZ ;  /* 0x0000001f00007819 */ /* 0x000fc800000006ff */
[----:B------:R-:W0:Y:S02]  /*da80*/  SYNCS.PHASECHK.TRANS64.TRYWAIT P1, [R17+URZ+0x28800], R0 ;  /* 0x02880000110075a7 */ /* 0x000e24000802017f */
[----:B0-----:R-:W-:Y:S05]  /*da90*/  @!P1 BRA `(.L_x_7187) ;  /* 0x0000020800f49947 */ /* 0x001fea0003800000 */
.L_x_7464:
[----:B------:R-:W-:Y:S05]  /*daa0*/  BSYNC B1 ;  /* 0x0000000000017941 */ /* 0x000fea0003800000 */
.L_x_7186:
[----:B------:R-:W-:Y:S04]  /*dab0*/  BSSY B1, `(.L_x_7188) ;  /* 0x0000100000017945 */ /* 0x000fe80003800000 */
[----:B------:R-:W-:Y:S05]  /*dac0*/  @P2 BRA `(.L_x_7189) ;  /* 0x0000000c00f82947 */ /* 0x000fea0003800000 */
[----:B0-----:R-:W-:Y:S02]  /*dad0*/  SHF.R.U32.HI R0, RZ, 0x8, R26 ;  /* 0x00000008ff007819 */ /* 0x001fe4000001161a */
[----:B------:R-:W-:Y:S02]  /*dae0*/  SHF.R.U32.HI R11, RZ, 0x8, R24 ;  /* 0x00000008ff0b7819 */ /* 0x000fe40000011618 */
[----:B------:R-:W-:Y:S02]  /*daf0*/  LOP3.LUT R3, R26, 0xff, RZ, 0xc0, !PT ;  /* 0x000000ff1a037812 */ /* 0x000fe400078ec0ff */
[----:B------:R-:W-:Y:S02]  /*db00*/  LOP3.LUT R0, R0, 0xff, RZ, 0xc0, !PT ;  /* 0x000000ff00007812 */ /* 0x000fe400078ec0ff */
[----:B------:R-:W-:Y:S02]  /*db10*/  SHF.R.U32.HI R10, RZ, 0x8, R27 ;  /* 0x00000008ff0a7819 */ /* 0x000fe4000001161b */
[----:B------:R-:W-:-:S02]  /*db20*/  LOP3.LUT R12, R11, 0xff, RZ, 0xc0, !PT ;  /* 0x000000ff0b0c7812 */ /* 0x000fc400078ec0ff */
[----:B------:R-:W-:Y:S01]  /*db30*/  PRMT R11, R0, 0x7604, R3 ;  /* 0x00007604000b7816 */ /* 0x000fe20000000003 */
[----:B------:R-:W-:Y:S01]  /*db40*/  IMAD.SHL.U32 R3, R212, 0x80, RZ ;  /* 0x00000080d4037824 */ /* 0x000fe200078e00ff */
[----:B------:R-:W-:Y:S02]  /*db50*/  LOP3.LUT R13, R27, 0xff, RZ, 0xc0, !PT ;  /* 0x000000ff1b0d7812 */ /* 0x000fe400078ec0ff */
[----:B------:R-:W-:Y:S02]  /*db60*/  LOP3.LUT R10, R10, 0xff, RZ, 0xc0, !PT ;  /* 0x000000ff0a0a7812 */ /* 0x000fe400078ec0ff */
[----:B------:R-:W-:Y:S01]  /*db70*/  LOP3.LUT R14, R3, 0x380, RZ, 0xc0, !PT ;  /* 0x00000380030e7812 */ /* 0x000fe200078ec0ff */
[----:B------:R-:W-:Y:S01]  /*db80*/  IMAD.IADD R3, R18, 0x1, R37 ;  /* 0x0000000112037824 */ /* 0x000fe200078e0225 */
[----:B------:R-:W-:Y:S02]  /*db90*/  PRMT R39, R10, 0x7604, R13 ;  /* 0x000076040a277816 */ /* 0x000fe4000000000d */
[----:B------:R-:W-:-:S02]  /*dba0*/  SHF.R.U32.HI R10, RZ, 0x8, R25 ;  /* 0x00000008ff0a7819 */ /* 0x000fc40000011619 */
[----:B------:R-:W-:Y:S02]  /*dbb0*/  LOP3.LUT R15, R24, 0xff, RZ, 0xc0, !PT ;  /* 0x000000ff180f7812 */ /* 0x000fe400078ec0ff */
[----:B------:R-:W-:Y:S02]  /*dbc0*/  LOP3.LUT R13, R25, 0xff, RZ, 0xc0, !PT ;  /* 0x000000ff190d7812 */ /* 0x000fe400078ec0ff */
[----:B------:R-:W-:Y:S02]  /*dbd0*/  SHF.R.U32.HI R0, RZ, 0x8, R20 ;  /* 0x00000008ff007819 */ /* 0x000fe40000011614 */
[----:B------:R-:W-:Y:S02]  /*dbe0*/  LOP3.LUT R10, R10, 0xff, RZ, 0xc0, !PT ;  /* 0x000000ff0a0a7812 */ /* 0x000fe400078ec0ff */
[----:B------:R-:W-:Y:S02]  /*dbf0*/  SHF.R.U32.HI R28, RZ, 0x3, R14 ;  /* 0x00000003ff1c7819 */ /* 0x000fe4000001160e */
[----:B------:R-:W-:-:S02]  /*dc00*/  LOP3.LUT R3, R14, 0x70, R3, 0xf8, !PT ;  /* 0x000000700e037812 */ /* 0x000fc400078ef803 */
[----:B------:R-:W-:Y:S02]  /*dc10*/  PRMT R41, R12, 0x7604, R15 ;  /* 0x000076040c297816 */ /* 0x000fe4000000000f */
[----:B------:R-:W-:Y:S02]  /*dc20*/  LOP3.LUT R12, R0, 0xff, RZ, 0xc0, !PT ;  /* 0x000000ff000c7812 */ /* 0x000fe400078ec0ff */
[----:B------:R-:W-:Y:S02]  /*dc30*/  PRMT R43, R10, 0x7604, R13 ;  /* 0x000076040a2b7816 */ /* 0x000fe4000000000d */
[----:B------:R-:W-:Y:S02]  /*dc40*/  LOP3.LUT R15, R20, 0xff, RZ, 0xc0, !PT ;  /* 0x000000ff140f7812 */ /* 0x000fe400078ec0ff */
[----:B------:R-:W-:Y:S02]  /*dc50*/  LOP3.LUT R0, R14, 0x70, R18, 0xf8, !PT ;  /* 0x000000700e007812 */ /* 0x000fe400078ef812 */
[----:B------:R-:W-:-:S02]  /*dc60*/  LOP3.LUT R10, R3, R28, RZ, 0x3c, !PT ;  /* 0x0000001c030a7212 */ /* 0x000fc400078e3cff */
[----:B------:R-:W-:Y:S02]  /*dc70*/  SHF.R.U32.HI R3, RZ, 0x8, R21 ;  /* 0x00000008ff037819 */ /* 0x000fe40000011615 */
[----:B------:R-:W-:Y:S02]  /*dc80*/  PRMT R45, R12, 0x7604, R15 ;  /* 0x000076040c2d7816 */ /* 0x000fe4000000000f */
[----:B------:R-:W-:Y:S02]  /*dc90*/  LOP3.LUT R0, R0, R28, RZ, 0x3c, !PT ;  /* 0x0000001c00007212 */ /* 0x000fe400078e3cff */
[----:B------:R-:W-:Y:S02]  /*dca0*/  LOP3.LUT R28, R21, 0xff, RZ, 0xc0, !PT ;  /* 0x000000ff151c7812 */ /* 0x000fe400078ec0ff */
[----:B------:R-:W-:Y:S02]  /*dcb0*/  SHF.R.U32.HI R12, RZ, 0x8, R8 ;  /* 0x00000008ff0c7819 */ /* 0x000fe40000011608 */
[----:B------:R-:W-:-:S02]  /*dcc0*/  SHF.R.U32.HI R31, RZ, 0x8, R9 ;  /* 0x00000008ff1f7819 */ /* 0x000fc40000011609 */
[----:B------:R-:W-:Y:S02]  /*dcd0*/  LOP3.LUT R3, R3, 0xff, RZ, 0xc0, !PT ;  /* 0x000000ff03037812 */ /* 0x000fe400078ec0ff */
[----:B------:R-:W-:Y:S02]  /*dce0*/  LOP3.LUT R30, R8, 0xff, RZ, 0xc0, !PT ;  /* 0x000000ff081e7812 */ /* 0x000fe400078ec0ff */
[----:B------:R-:W-:Y:S02]  /*dcf0*/  LOP3.LUT R29, R12, 0xff, RZ, 0xc0, !PT ;  /* 0x000000ff0c1d7812 */ /* 0x000fe400078ec0ff */
[----:B------:R-:W-:Y:S02]  /*dd00*/  LOP3.LUT R31, R31, 0xff, RZ, 0xc0, !PT ;  /* 0x000000ff1f1f7812 */ /* 0x000fe400078ec0ff */
[----:B------:R-:W-:Y:S02]  /*dd10*/  PRMT R47, R3, 0x7604, R28 ;  /* 0x00007604032f7816 */ /* 0x000fe4000000001c */
[----:B------:R-:W-:-:S02]  /*dd20*/  LOP3.LUT R38, R9, 0xff, RZ, 0xc0, !PT ;  /* 0x000000ff09267812 */ /* 0x000fc400078ec0ff */
[C-C-:B------:R-:W-:Y:S02]  /*dd30*/  IADD3 R3, R17.reuse, R10, R231.reuse ;  /* 0x0000000a11037210 */ /* 0x140fe40007ffe0e7 */
[----:B------:R-:W-:Y:S02]  /*dd40*/  IADD3 R0, R17, R0, R231 ;  /* 0x0000000011007210 */ /* 0x000fe40007ffe0e7 */
[----:B------:R-:W-:Y:S02]  /*dd50*/  PRMT R49, R29, 0x7604, R30 ;  /* 0x000076041d317816 */ /* 0x000fe4000000001e */
[----:B------:R-:W-:Y:S01]  /*dd60*/  PRMT R51, R31, 0x7604, R38 ;  /* 0x000076041f337816 */ /* 0x000fe20000000026 */
[----:B------:R-:W-:Y:S01]  /*dd70*/  LDS.128 R12, [R0+0x18400] ;  /* 0x01840000000c7984 */ /* 0x000fe20000000c00 */
[----:B------:R-:W-:Y:S02]  /*dd80*/  SHF.R.U32.HI R38, RZ, 0x10, R27 ;  /* 0x00000010ff267819 */ /* 0x000fe4000001161b */
[----:B------:R-:W-:Y:S01]  /*dd90*/  SHF.R.U32.HI R42, RZ, 0x10, R25 ;  /* 0x00000010ff2a7819 */ /* 0x000fe20000011619 */
[----:B------:R-:W0:Y:S01]  /*dda0*/  LDS.128 R28, [R3+0x18400] ;  /* 0x01840000031c7984 */ /* 0x000e220000000c00 */
[----:B------:R-:W-:-:S02]  /*ddb0*/  LOP3.LUT R38, R38, 0xff, RZ, 0xc0, !PT ;  /* 0x000000ff26267812 */ /* 0x000fc400078ec0ff */
[----:B------:R-:W-:Y:S02]  /*ddc0*/  SHF.R.U32.HI R40, RZ, 0x10, R24 ;  /* 0x00000010ff287819 */ /* 0x000fe40000011618 */
[----:B------:R-:W-:Y:S02]  /*ddd0*/  PRMT R39, R38, 0x7054, R39 ;  /* 0x0000705426277816 */ /* 0x000fe40000000027 */
[----:B------:R-:W-:Y:S02]  /*dde0*/  SHF.R.U32.HI R38, RZ, 0x10, R21 ;  /* 0x00000010ff267819 */ /* 0x000fe40000011615 */
[----:B------:R-:W-:Y:S02]  /*ddf0*/  LOP3.LUT R42, R42, 0xff, RZ, 0xc0, !PT ;  /* 0x000000ff2a2a7812 */ /* 0x000fe400078ec0ff */
[----:B------:R-:W-:Y:S02]  /*de00*/  LOP3.LUT R40, R40, 0xff, RZ, 0xc0, !PT ;  /* 0x000000ff28287812 */ /* 0x000fe400078ec0ff */
[----:B------:R-:W-:-:S02]  /*de10*/  LOP3.LUT R38, R38, 0xff, RZ, 0xc0, !PT ;  /* 0x000000ff26267812 */ /* 0x000fc400078ec0ff */
[----:B------:R-:W-:Y:S02]  /*de20*/  PRMT R43, R42, 0x7054, R43 ;  /* 0x000070542a2b7816 */ /* 0x000fe4000000002b */
[----:B------:R-:W-:Y:S02]  /*de30*/  SHF.R.U32.HI R42, RZ, 0x10, R9 ;  /* 0x00000010ff2a7819 */ /* 0x000fe40000011609 */
[----:B------:R-:W-:Y:S02]  /*de40*/  PRMT R41, R40, 0x7054, R41 ;  /* 0x0000705428297816 */ /* 0x000fe40000000029 */
[----:B------:R-:W-:Y:S02]  /*de50*/  SHF.R.U32.HI R10, RZ, 0x10, R26 ;  /* 0x00000010ff0a7819 */ /* 0x000fe4000001161a */
[----:B------:R-:W-:Y:S02]  /*de60*/  SHF.R.U32.HI R40, RZ, 0x10, R8 ;  /* 0x00000010ff287819 */ /* 0x000fe40000011608 */
[----:B------:R-:W-:-:S02]  /*de70*/  PRMT R47, R38, 0x7054, R47 ;  /* 0x00007054262f7816 */ /* 0x000fc4000000002f */
[----:B------:R-:W-:Y:S02]  /*de80*/  LOP3.LUT R42, R42, 0xff, RZ, 0xc0, !PT ;  /* 0x000000ff2a2a7812 */ /* 0x000fe400078ec0ff */
[----:B------:R-:W-:Y:S02]  /*de90*/  LOP3.LUT R10, R10, 0xff, RZ, 0xc0, !PT ;  /* 0x000000ff0a0a7812 */ /* 0x000fe400078ec0ff */
[----:B------:R-:W-:Y:S02]  /*dea0*/  LOP3.LUT R40, R40, 0xff, RZ, 0xc0, !PT ;  /* 0x000000ff28287812 */ /* 0x000fe400078ec0ff */
[----:B------:R-:W-:Y:S02]  /*deb0*/  LOP3.LUT R47, R47, 0xff000000, R21, 0xf8, !PT ;  /* 0xff0000002f2f7812 */ /* 0x000fe400078ef815 */
[----:B------:R-:W-:Y:S02]  /*dec0*/  LOP3.LUT R39, R39, 0xff000000, R27, 0xf8, !PT ;  /* 0xff00000027277812 */ /* 0x000fe400078ef81b */
[----:B------:R-:W-:-:S02]  /*ded0*/  PRMT R51, R42, 0x7054, R51 ;  /* 0x000070542a337816 */ /* 0x000fc40000000033 */
[----:B------:R-:W-:Y:S02]  /*dee0*/  LOP3.LUT R42, R41, 0xff000000, R24, 0xf8, !PT ;  /* 0xff000000292a7812 */ /* 0x000fe400078ef818 */
[----:B------:R-:W-:Y:S02]  /*def0*/  PRMT R11, R10, 0x7054, R11 ;  /* 0x000070540a0b7816 */ /* 0x000fe4000000000b */
[----:B------:R-:W-:Y:S02]  /*df00*/  PRMT R49, R40, 0x7054, R49 ;  /* 0x0000705428317816 */ /* 0x000fe40000000031 */
[----:B------:R-:W-:Y:S02]  /*df10*/  F2FP.F16.E4M3.UNPACK_B R44, R47.H1 ;  /* 0x0000002fff2c723e */ /* 0x000fe400030006ff */
[----:B0-----:R-:W-:Y:S02]  /*df20*/  F2FP.F16.E4M3.UNPACK_B R24, R29.H1 ;  /* 0x0000001dff18723e */ /* 0x001fe400030006ff */
[----:B------:R-:W-:Y:S01]  /*df30*/  SHF.R.U32.HI R10, RZ, 0x10, R20 ;  /* 0x00000010ff0a7819 */ /* 0x000fe20000011614 */
[--C-:B------:R-:W-:Y:S01]  /*df40*/  HADD2.F32 R46, -RZ, R44.reuse.H0_H0 ;  /* 0x2000002cff2e7230 */ /* 0x100fe20000004100 */
[----:B------:R-:W-:Y:S01]  /*df50*/  F2FP.F16.E4M3.UNPACK_B R40, R39.H1 ;  /* 0x00000027ff28723e */ /* 0x000fe200030006ff */
[----:B------:R-:W-:Y:S01]  /*df60*/  HADD2.F32 R44, -RZ, R44.H1_H1 ;  /* 0x3000002cff2c7230 */ /* 0x000fe20000004100 */
[----:B------:R-:W-:-:S02]  /*df70*/  LOP3.LUT R51, R51, 0xff000000, R9, 0xf8, !PT ;  /* 0xff00000033337812 */ /* 0x000fc400078ef809 */
[----:B------:R-:W-:Y:S01]  /*df80*/  LOP3.LUT R43, R43, 0xff000000, R25, 0xf8, !PT ;  /* 0xff0000002b2b7812 */ /* 0x000fe200078ef819 */
[----:B------:R-:W-:Y:S01]  /*df90*/  HADD2.F32 R25, -RZ, R24.H0_H0 ;  /* 0x20000018ff197230 */ /* 0x000fe20000004100 */
[-C--:B------:R-:W-:Y:S01]  /*dfa0*/  F2FP.F16.E4M3.UNPACK_B R9, R13.reuse ;  /* 0x0000000dff09723e */ /* 0x080fe200020006ff */
[--C-:B------:R-:W-:Y:S01]  /*dfb0*/  HADD2.F32 R41, -RZ, R40.reuse.H0_H0 ;  /* 0x20000028ff297230 */ /* 0x100fe20000004100 */
[----:B------:R-:W-:Y:S01]  /*dfc0*/  LOP3.LUT R10, R10, 0xff, RZ, 0xc0, !PT ;  /* 0x000000ff0a0a7812 */ /* 0x000fe200078ec0ff */
[----:B------:R-:W-:Y:S01]  /*dfd0*/  HADD2.F32 R40, -RZ, R40.H1_H1 ;  /* 0x30000028ff287230 */ /* 0x000fe20000004100 */
[----:B------:R-:W-:Y:S02]  /*dfe0*/  F2FP.F16.E4M3.UNPACK_B R13, R13.H1 ;  /* 0x0000000dff0d723e */ /* 0x000fe400030006ff */
[----:B------:R-:W-:Y:S02]  /*dff0*/  PRMT R45, R10, 0x7054, R45 ;  /* 0x000070540a2d7816 */ /* 0x000fe4000000002d */
[----:B------:R-:W-:Y:S01]  /*e000*/  LOP3.LUT R48, R49, 0xff000000, R8, 0xf8, !PT ;  /* 0xff00000031307812 */ /* 0x000fe200078ef808 */
[----:B------:R-:W-:-:S02]  /*e010*/  HADD2.F32 R10, -RZ, R13.H0_H0 ;  /* 0x2000000dff0a7230 */ /* 0x000fc40000004100 */
[CC--:B------:R-:W-:Y:S01]  /*e020*/  FMUL.FTZ R49, R25.reuse, R46.reuse ;  /* 0x0000002e19317220 */ /* 0x0c0fe20000410000 */
[----:B------:R-:W-:Y:S01]  /*e030*/  FMUL.FTZ R25, R25, R41 ;  /* 0x0000002919197220 */ /* 0x000fe20000410000 */
[----:B------:R-:W-:Y:S01]  /*e040*/  F2FP.F16.E4M3.UNPACK_B R29, R29 ;  /* 0x0000001dff1d723e */ /* 0x000fe200020006ff */
[----:B------:R-:W-:Y:S01]  /*e050*/  HADD2.F32 R13, -RZ, R13.H1_H1 ;  /* 0x3000000dff0d7230 */ /* 0x000fe20000004100 */
[----:B------:R-:W-:Y:S01]  /*e060*/  F2FP.F16.E4M3.UNPACK_B R47, R47 ;  /* 0x0000002fff2f723e */ /* 0x000fe200020006ff */
[C---:B------:R-:W-:Y:S01]  /*e070*/  FFMA.FTZ R53, R10.reuse, R46, R25 ;  /* 0x0000002e0a357223 */ /* 0x040fe20000010019 */
[----:B------:R-:W-:Y:S01]  /*e080*/  FFMA.FTZ R52, R10, R41, -R49 ;  /* 0x000000290a347223 */ /* 0x000fe20000010831 */
[----:B------:R-:W-:Y:S01]  /*e090*/  F2FP.F16.E4M3.UNPACK_B R39, R39 ;  /* 0x00000027ff27723e */ /* 0x000fe200020006ff */
[----:B------:R-:W-:Y:S01]  /*e0a0*/  HADD2.F32 R25, -RZ, R24.H1_H1 ;  /* 0x30000018ff197230 */ /* 0x000fe20000004100 */
[-C--:B------:R-:W-:Y:S01]  /*e0b0*/  F2FP.F16.E4M3.UNPACK_B R27, R31.reuse ;  /* 0x0000001fff1b723e */ /* 0x080fe200020006ff */
        /* <DEDUP_REMOVED lines=8> */
[----:B------:R-:W-:Y:S01]  /*e140*/  FFMA.FTZ R55, R13, R40, -R46 ;  /* 0x000000280d377223 */ /* 0x000fe2000001082e */
[-C--:B------:R-:W-:Y:S01]  /*e150*/  FMUL.FTZ R24, R24, R41.reuse ;  /* 0x0000002918187220 */ /* 0x080fe20000410000 */
[----:B------:R-:W-:Y:S01]  /*e160*/  LOP3.LUT R45, R45, 0xff000000, R20, 0xf8, !PT ;  /* 0xff0000002d2d7812 */ /* 0x000fe200078ef814 */
[C---:B------:R-:W-:Y:S01]  /*e170*/  FFMA.FTZ R46, R10.reuse, R41, -R25 ;  /* 0x000000290a2e7223 */ /* 0x040fe20000010819 */
[----:B------:R-:W-:Y:S01]  /*e180*/  F2FP.F16.E4M3.UNPACK_B R41, R51.H1 ;  /* 0x00000033ff29723e */ /* 0x000fe200030006ff */
[----:B------:R-:W-:Y:S01]  /*e190*/  FFMA.FTZ R54, R13, R44, R57 ;  /* 0x0000002c0d367223 */ /* 0x000fe20000010039 */
[----:B------:R-:W-:Y:S01]  /*e1a0*/  F2FP.F16.E4M3.UNPACK_B R25, R43.H1 ;  /* 0x0000002bff19723e */ /* 0x000fe200030006ff */
[----:B------:R-:W-:Y:S01]  /*e1b0*/  FFMA.FTZ R49, R10, R49, R24 ;  /* 0x000000310a317223 */ /* 0x000fe20000010018 */
[-C--:B------:R-:W-:Y:S01]  /*e1c0*/  F2FP.F16.E4M3.UNPACK_B R20, R15.reuse ;  /* 0x0000000fff14723e */ /* 0x080fe200020006ff */
[----:B------:R-:W-:Y:S01]  /*e1d0*/  HADD2.F32 R40, -RZ, R47.H1_H1 ;  /* 0x3000002fff287230 */ /* 0x000fe20000004100 */
[----:B------:R-:W-:Y:S01]  /*e1e0*/  F2FP.F16.E4M3.UNPACK_B R15, R15.H1 ;  /* 0x0000000fff0f723e */ /* 0x000fe200030006ff */
        /* <DEDUP_REMOVED lines=8> */
[----:B------:R-:W-:Y:S01]  /*e270*/  HADD2.F32 R39, -RZ, R25.H0_H0 ;  /* 0x20000019ff277230 */ /* 0x000fe20000004100 */
[----:B------:R-:W-:Y:S01]  /*e280*/  LOP3.LUT R38, R11, 0xff000000, R26, 0xf8, !PT ;  /* 0xff0000000b267812 */ /* 0x000fe200078ef81a */
[----:B------:R-:W-:Y:S02]  /*e290*/  HADD2.F32 R9, -RZ, R9.H1_H1 ;  /* 0x30000009ff097230 */ /* 0x000fe40000004100 */
[C---:B------:R-:W-:Y:S01]  /*e2a0*/  FMUL.FTZ R57, R13.reuse, R44 ;  /* 0x0000002c0d397220 */ /* 0x040fe20000410000 */
[----:B------:R-:W-:Y:S02]  /*e2b0*/  HADD2.F32 R10, -RZ, R15.H0_H0 ;  /* 0x2000000fff0a7230 */ /* 0x000fe40000004100 */
[----:B------:R-:W-:Y:S01]  /*e2c0*/  FMUL.FTZ R13, R13, R39 ;  /* 0x000000270d0d7220 */ /* 0x000fe20000410000 */
[----:B------:R-:W-:-:S02]  /*e2d0*/  HADD2.F32 R31, -RZ, R31.H1_H1 ;  /* 0x3000001fff1f7230 */ /* 0x000fc40000004100 */
[C---:B------:R-:W-:Y:S01]  /*e2e0*/  FFMA.FTZ R47, R9.reuse, R24, -R50 ;  /* 0x00000018092f7223 */ /* 0x040fe20000010832 */
[----:B------:R-:W-:Y:S01]  /*e2f0*/  FFMA.FTZ R50, R9, R40, R29 ;  /* 0x0000002809327223 */ /* 0x000fe2000001001d */
[C---:B------:R-:W-:Y:S01]  /*e300*/  FFMA.FTZ R60, R10.reuse, R39, -R57 ;  /* 0x000000270a3c7223 */ /* 0x040fe20000010839 */
[----:B------:R-:W-:Y:S01]  /*e310*/  FFMA.FTZ R61, R10, R44, R13 ;  /* 0x0000002c0a3d7223 */ /* 0x000fe2000001000d */
[----:B------:R-:W-:Y:S01]  /*e320*/  HADD2.F32 R24, -RZ, R25.H1_H1 ;  /* 0x30000019ff187230 */ /* 0x000fe20000004100 */
[-C--:B------:R-:W-:Y:S01]  /*e330*/  F2FP.F16.E4M3.UNPACK_B R21, R28.reuse ;  /* 0x0000001cff15723e */ /* 0x080fe200020006ff */
[----:B------:R-:W-:Y:S01]  /*e340*/  HADD2.F32 R40, -RZ, R41.H1_H1 ;  /* 0x30000029ff287230 */ /* 0x000fe20000004100 */
[----:B------:R-:W-:Y:S01]  /*e350*/  F2FP.F16.E4M3.UNPACK_B R28, R28.H1 ;  /* 0x0000001cff1c723e */ /* 0x000fe200030006ff */
[----:B------:R-:W-:Y:S01]  /*e360*/  HADD2.F32 R25, -RZ, R51.H0_H0 ;  /* 0x20000033ff197230 */ /* 0x000fe20000004100 */
[----:B------:R-:W-:Y:S01]  /*e370*/  F2FP.F16.E4M3.UNPACK_B R8, R12 ;  /* 0x0000000cff08723e */ /* 0x000fe200020006ff */
[----:B------:R-:W-:-:S02]  /*e380*/  HADD2.F32 R10, -RZ, R27.H0_H0 ;  /* 0x2000001bff0a7230 */ /* 0x000fc40000004100 */
[C---:B------:R-:W-:Y:S01]  /*e390*/  FMUL.FTZ R56, R31.reuse, R40 ;  /* 0x000000281f387220 */ /* 0x040fe20000410000 */
[----:B------:R-:W-:Y:S02]  /*e3a0*/  HADD2.F32 R15, -RZ, R15.H1_H1 ;  /* 0x3000000fff0f7230 */ /* 0x000fe40000004100 */
[-C--:B------:R-:W-:Y:S01]  /*e3b0*/  FMUL.FTZ R31, R31, R24.reuse ;  /* 0x000000181f1f7220 */ /* 0x080fe20000410000 */
[----:B------:R-:W-:Y:S02]  /*e3c0*/  HADD2.F32 R13, -RZ, R43.H0_H0 ;  /* 0x2000002bff0d7230 */ /* 0x000fe40000004100 */
[C---:B------:R-:W-:Y:S01]  /*e3d0*/  FMUL.FTZ R44, R10.reuse, R25 ;  /* 0x000000190a2c7220 */ /* 0x040fe20000410000 */
[----:B------:R-:W-:Y:S02]  /*e3e0*/  HADD2.F32 R9, -RZ, R20.H0_H0 ;  /* 0x20000014ff097230 */ /* 0x000fe40000004100 */
[----:B------:R-:W-:Y:S01]  /*e3f0*/  FFMA.FTZ R63, R15, R24, -R56 ;  /* 0x000000180f3f7223 */ /* 0x000fe20000010838 */
[----:B------:R-:W-:Y:S01]  /*e400*/  F2FP.F16.E4M3.UNPACK_B R24, R45.H1 ;  /* 0x0000002dff18723e */ /* 0x000fe200030006ff */
[-C--:B------:R-:W-:Y:S01]  /*e410*/  FMUL.FTZ R10, R10, R13.reuse ;  /* 0x0000000d0a0a7220 */ /* 0x080fe20000410000 */
[----:B------:R-:W-:Y:S01]  /*e420*/  F2FP.F16.E4M3.UNPACK_B R12, R12.H1 ;  /* 0x0000000cff0c723e */ /* 0x000fe200030006ff */
[C---:B------:R-:W-:Y:S01]  /*e430*/  FFMA.FTZ R56, R9.reuse, R13, -R44 ;  /* 0x0000000d09387223 */ /* 0x040fe2000001082c */
[----:B------:R-:W-:Y:S01]  /*e440*/  F2FP.F16.E4M3.UNPACK_B R13, R38.H1 ;  /* 0x00000026ff0d723e */ /* 0x000fe200030006ff */
[----:B------:R-:W-:Y:S01]  /*e450*/  FFMA.FTZ R57, R9, R25, R10 ;  /* 0x0000001909397223 */ /* 0x000fe2000001000a */
[----:B------:R-:W-:Y:S01]  /*e460*/  FFMA.FTZ R62, R15, R40, R31 ;  /* 0x000000280f3e7223 */ /* 0x000fe2000001001f */
[----:B------:R-:W-:Y:S01]  /*e470*/  HADD2.F32 R51, -RZ, R51.H1_H1 ;  /* 0x30000033ff337230 */ /* 0x000fe20000004100 */
[----:B------:R-:W-:Y:S01]  /*e480*/  F2FP.F16.E4M3.UNPACK_B R45, R45 ;  /* 0x0000002dff2d723e */ /* 0x000fe200020006ff */
[----:B------:R-:W-:Y:S01]  /*e490*/  HADD2.F32 R27, -RZ, R27.H1_H1 ;  /* 0x3000001bff1b7230 */ /* 0x000fe20000004100 */
[----:B------:R-:W-:Y:S01]  /*e4a0*/  F2FP.F16.E4M3.UNPACK_B R38, R38 ;  /* 0x00000026ff26723e */ /* 0x000fe200020006ff */
[----:B------:R-:W-:Y:S01]  /*e4b0*/  HADD2.F32 R25, -RZ, R24.H0_H0 ;  /* 0x20000018ff197230 */ /* 0x000fe20000004100 */
[----:B------:R-:W-:Y:S01]  /*e4c0*/  F2FP.F16.E4M3.UNPACK_B R26, R30 ;  /* 0x0000001eff1a723e */ /* 0x000fe200020006ff */
[----:B------:R-:W-:-:S02]  /*e4d0*/  HADD2.F32 R10, -RZ, R28.H0_H0 ;  /* 0x2000001cff0a7230 */ /* 0x000fc40000004100 */
[C---:B------:R-:W-:Y:S01]  /*e4e0*/  FMUL.FTZ R29, R27.reuse, R51 ;  /* 0x000000331b1d7220 */ /* 0x040fe20000410000 */
[----:B------:R-:W-:Y:S01]  /*e4f0*/  HADD2.F32 R15, -RZ, R13.H0_H0 ;  /* 0x2000000dff0f7230 */ /* 0x000fe20000004100 */
[----:B------:R-:W-:Y:S01]  /*e500*/  F2FP.F16.E4M3.UNPACK_B R30, R30.H1 ;  /* 0x0000001eff1e723e */ /* 0x000fe200030006ff */
[----:B------:R-:W-:Y:S02]  /*e510*/  HADD2.F32 R43, -RZ, R43.H1_H1 ;  /* 0x3000002bff2b7230 */ /* 0x000fe40000004100 */
[C---:B------:R-:W-:Y:S01]  /*e520*/  FMUL.FTZ R40, R10.reuse, R25 ;  /* 0x000000190a287220 */ /* 0x040fe20000410000 */
        /* <DEDUP_REMOVED lines=9> */
[----:B------:R-:W-:Y:S02]  /*e5c0*/  HADD2.F32 R9, -RZ, R24.H1_H1 ;  /* 0x30000018ff097230 */ /* 0x000fe40000004100 */
[----:B------:R-:W-:Y:S01]  /*e5d0*/  FFMA.FTZ R58, R20, R51, R44 ;  /* 0x00000033143a7223 */ /* 0x000fe2000001002c */
[----:B------:R-:W-:Y:S01]  /*e5e0*/  HADD2.F32 R12, -RZ, R12.H1_H1 ;  /* 0x3000000cff0c7230 */ /* 0x000fe20000004100 */
[----:B------:R-:W-:Y:S01]  /*e5f0*/  F2FP.F16.E4M3.UNPACK_B R11, R14 ;  /* 0x0000000eff0b723e */ /* 0x000fe200020006ff */
[----:B------:R-:W-:-:S02]  /*e600*/  HADD2.F32 R15, -RZ, R45.H0_H0 ;  /* 0x2000002dff0f7230 */ /* 0x000fc40000004100 */
[C---:B------:R-:W-:Y:S01]  /*e610*/  FMUL.FTZ R25, R28.reuse, R9 ;  /* 0x000000091c197220 */ /* 0x040fe20000410000 */
[-C--:B------:R-:W-:Y:S01]  /*e620*/  FMUL.FTZ R28, R28, R13.reuse ;  /* 0x0000000d1c1c7220 */ /* 0x080fe20000410000 */
[----:B------:R-:W-:Y:S01]  /*e630*/  HADD2.F32 R10, -RZ, R21.H0_H0 ;  /* 0x20000015ff0a7230 */ /* 0x000fe20000004100 */
[----:B------:R-:W-:Y:S01]  /*e640*/  F2FP.F16.E4M3.UNPACK_B R14, R14.H1 ;  /* 0x0000000eff0e723e */ /* 0x000fe200030006ff */
[C---:B------:R-:W-:Y:S01]  /*e650*/  FFMA.FTZ R31, R12.reuse, R13, -R25 ;  /* 0x0000000d0c1f7223 */ /* 0x040fe20000010819 */
[----:B------:R-:W-:Y:S01]  /*e660*/  FFMA.FTZ R44, R12, R9, R28 ;  /* 0x000000090c2c7223 */ /* 0x000fe2000001001c */
[----:B------:R-:W-:Y:S02]  /*e670*/  HADD2.F32 R12, -RZ, R38.H0_H0 ;  /* 0x20000026ff0c7230 */ /* 0x000fe40000004100 */
[----:B------:R-:W-:Y:S01]  /*e680*/  FMUL.FTZ R20, R10, R15 ;  /* 0x0000000f0a147220 */ /* 0x000fe20000410000 */
[----:B------:R-:W-:Y:S02]  /*e690*/  HADD2.F32 R9, -RZ, R8.H0_H0 ;  /* 0x20000008ff097230 */ /* 0x000fe40000004100 */
        /* <DEDUP_REMOVED lines=26> */
[----:B------:R-:W-:Y:S01]  /*e840*/  FFMA.FTZ R38, R8, R12, -R39 ;  /* 0x0000000c08267223 */ /* 0x000fe20000010827 */
[----:B------:R-:W-:Y:S02]  /*e850*/  HADD2.F32 R12, -RZ, R48.H0_H0 ;  /* 0x20000030ff0c7230 */ /* 0x000fe40000004100 */
[----:B------:R-:W-:Y:S01]  /*e860*/  FMUL.FTZ R39, R30, R21 ;  /* 0x000000151e277220 */ /* 0x000fe20000410000 */
[----:B------:R-:W-:Y:S01]  /*e870*/  FFMA.FTZ R30, R8, R15, R9 ;  /* 0x0000000f081e7223 */ /* 0x000fe20000010009 */
[C---:B------:R-:W-:Y:S01]  /*e880*/  FFMA.FTZ R43, R14.reuse, R21, R10 ;  /* 0x000000150e2b7223 */ /* 0x040fe2000001000a */
[----:B------:R-:W-:Y:S02]  /*e890*/  HADD2.F32 R10, -RZ, R42.H0_H0 ;  /* 0x2000002aff0a7230 */ /* 0x000fe40000004100 */
[----:B------:R-:W-:Y:S01]  /*e8a0*/  FFMA.FTZ R41, R14, R13, -R39 ;  /* 0x0000000d0e297223 */ /* 0x000fe20000010827 */
[----:B------:R-:W-:-:S02]  /*e8b0*/  HADD2.F32 R9, -RZ, R26.H0_H0 ;  /* 0x2000001aff097230 */ /* 0x000fc40000004100 */
[----:B------:R-:W-:Y:S01]  /*e8c0*/  HADD2.F32 R42, -RZ, R42.H1_H1 ;  /* 0x3000002aff2a7230 */ /* 0x000fe20000004100 */
        /* <DEDUP_REMOVED lines=25> */
[----:B------:R-:W-:Y:S01]  /*ea60*/  F2FP.SATFINITE.E4M3.F32.PACK_AB_MERGE_C R15, R58, R57, R15 ;  /* 0x000000393a0f723e */ /* 0x000fe2000480700f */
[----:B------:R1:W-:Y:S01]  /*ea70*/  STS.128 [R0+0x18400], R8 ;  /* 0x0184000800007388 */ /* 0x0003e20000000c00 */
[----:B------:R-:W-:Y:S02]  /*ea80*/  F2FP.SATFINITE.E4M3.F32.PACK_AB_MERGE_C R12, R28, R25, R12 ;  /* 0x000000191c0c723e */ /* 0x000fe4000480700c */
[----:B------:R-:W-:-:S05]  /*ea90*/  F2FP.SATFINITE.E4M3.F32.PACK_AB_MERGE_C R14, R39, R14, R30 ;  /* 0x0000000e270e723e */ /* 0x000fca000480701e */
[----:B------:R1:W-:Y:S02]  /*eaa0*/  STS.128 [R3+0x18400], R12 ;  /* 0x0184000c03007388 */ /* 0x0003e40000000c00 */
.L_x_7189:
[----:B------:R-:W-:Y:S05]  /*eab0*/  BSYNC B1 ;  /* 0x0000000000017941 */ /* 0x000fea0003800000 */
.L_x_7188:
[----:B------:R-:W-:Y:S05]  /*eac0*/  @P0 BRA `(.L_x_7180) ;  /* 0x0000000c00c80947 */ /* 0x000fea0003800000 */
[----:B------:R-:W2:Y:S01]  /*ead0*/  LDL R51, [R1+0x28] ;  /* 0x0000280001337983 */ /* 0x000ea20000100800 */
[----:B-1---5:R-:W-:Y:S01]  /*eae0*/  SHF.R.U32.HI R9, RZ, 0x8, R33 ;  /* 0x00000008ff097819 */ /* 0x022fe20000011621 */
[----:B------:R-:W-:Y:S01]  /*eaf0*/  IMAD.IADD R14, R18, 0x1, R37 ;  /* 0x00000001120e7824 */ /* 0x000fe200078e0225 */
[----:B------:R-:W-:Y:S02]  /*eb00*/  SHF.R.U32.HI R3, RZ, 0x8, R32 ;  /* 0x00000008ff037819 */ /* 0x000fe40000011620 */
[----:B------:R-:W-:Y:S02]  /*eb10*/  LOP3.LUT R8, R33, 0xff, RZ, 0xc0, !PT ;  /* 0x000000ff21087812 */ /* 0x000fe400078ec0ff */
[----:B------:R-:W-:Y:S02]  /*eb20*/  LOP3.LUT R9, R9, 0xff, RZ, 0xc0, !PT ;  /* 0x000000ff09097812 */ /* 0x000fe400078ec0ff */
[----:B0-----:R-:W-:Y:S02]  /*eb30*/  LOP3.LUT R0, R32, 0xff, RZ, 0xc0, !PT ;  /* 0x000000ff20007812 */ /* 0x001fe400078ec0ff */
[----:B------:R-:W-:-:S02]  /*eb40*/  LOP3.LUT R3, R3, 0xff, RZ, 0xc0, !PT ;  /* 0x000000ff03037812 */ /* 0x000fc400078ec0ff */
[----:B------:R-:W-:Y:S02]  /*eb50*/  PRMT R20, R9, 0x7604, R8 ;  /* 0x0000760409147816 */ /* 0x000fe40000000008 */
[----:B------:R-:W-:Y:S02]  /*eb60*/  SHF.R.U32.HI R8, RZ, 0x8, R34 ;  /* 0x00000008ff087819 */ /* 0x000fe40000011622 */
[----:B------:R-:W-:Y:S02]  /*eb70*/  PRMT R3, R3, 0x7604, R0 ;  /* 0x0000760403037816 */ /* 0x000fe40000000000 */
[----:B------:R-:W-:Y:S02]  /*eb80*/  LOP3.LUT R0, R34, 0xff, RZ, 0xc0, !PT ;  /* 0x000000ff22007812 */ /* 0x000fe400078ec0ff */
[----:B------:R-:W-:Y:S02]  /*eb90*/  LOP3.LUT R9, R8, 0xff, RZ, 0xc0, !PT ;  /* 0x000000ff08097812 */ /* 0x000fe400078ec0ff */
[----:B------:R-:W-:-:S02]  /*eba0*/  SHF.R.U32.HI R15, RZ, 0x3, R225 ;  /* 0x00000003ff0f7819 */ /* 0x000fc400000116e1 */
[----:B------:R-:W-:Y:S02]  /*ebb0*/  PRMT R25, R9, 0x7604, R0 ;  /* 0x0000760409197816 */ /* 0x000fe40000000000 */
[----:B------:R-:W-:Y:S02]  /*ebc0*/  LOP3.LUT R0, R225, 0x70, R14, 0xf8, !PT ;  /* 0x00000070e1007812 */ /* 0x000fe400078ef80e */
[----:B------:R-:W-:Y:S02]  /*ebd0*/  SHF.R.U32.HI R12, RZ, 0x8, R4 ;  /* 0x00000008ff0c7819 */ /* 0x000fe40000011604 */
[----:B------:R-:W-:Y:S02]  /*ebe0*/  LOP3.LUT R0, R0, R15, RZ, 0x3c, !PT ;  /* 0x0000000f00007212 */ /* 0x000fe400078e3cff */
[----:B------:R-:W-:Y:S02]  /*ebf0*/  SHF.R.U32.HI R11, RZ, 0x8, R35 ;  /* 0x00000008ff0b7819 */ /* 0x000fe40000011623 */
[----:B------:R-:W-:-:S02]  /*ec00*/  LOP3.LUT R13, R12, 0xff, RZ, 0xc0, !PT ;  /* 0x000000ff0c0d7812 */ /* 0x000fc400078ec0ff */
[----:B------:R-:W-:Y:S02]  /*ec10*/  LOP3.LUT R8, R4, 0xff, RZ, 0xc0, !PT ;  /* 0x000000ff04087812 */ /* 0x000fe400078ec0ff */
[----:B------:R-:W-:Y:S02]  /*ec20*/  IADD3 R0, R17, R0, R233 ;  /* 0x0000000011007210 */ /* 0x000fe40007ffe0e9 */
[----:B------:R-:W-:Y:S02]  /*ec30*/  LOP3.LUT R10, R35, 0xff, RZ, 0xc0, !PT ;  /* 0x000000ff230a7812 */ /* 0x000fe400078ec0ff */
[----:B------:R-:W-:Y:S02]  /*ec40*/  LOP3.LUT R11, R11, 0xff, RZ, 0xc0, !PT ;  /* 0x000000ff0b0b7812 */ /* 0x000fe400078ec0ff */
[----:B------:R-:W-:Y:S02]  /*ec50*/  PRMT R31, R13, 0x7604, R8 ;  /* 0x000076040d1f7816 */ /* 0x000fe40000000008 */
[----:B------:R-:W0:Y:S01]  /*ec60*/  LDS.128 R12, [R0+0x18400] ;  /* 0x01840000000c7984 */ /* 0x000e220000000c00 */
[----:B------:R-:W-:-:S02]  /*ec70*/  PRMT R24, R11, 0x7604, R10 ;  /* 0x000076040b187816 */ /* 0x000fc4000000000a */
[----:B------:R-:W-:Y:S02]  /*ec80*/  SHF.R.U32.HI R26, RZ, 0x8, R5 ;  /* 0x00000008ff1a7819 */ /* 0x000fe40000011605 */
        /* <DEDUP_REMOVED lines=8> */
[----:B------:R-:W-:Y:S01]  /*ed10*/  PRMT R39, R28, 0x7604, R27 ;  /* 0x000076041c277816 */ /* 0x000fe2000000001b */
[----:B------:R-:W-:Y:S01]  /*ed20*/  IMAD.U32 R21, R21, 0x10000, RZ ;  /* 0x0001000015157824 */ /* 0x000fe200078e00ff */
[----:B------:R-:W-:Y:S01]  /*ed30*/  SHF.R.U32.HI R27, RZ, 0x10, R35 ;  /* 0x00000010ff1b7819 */ /* 0x000fe20000011623 */
[----:B------:R-:W-:Y:S01]  /*ed40*/  IMAD.U32 R37, R37, 0x10000, RZ ;  /* 0x0001000025257824 */ /* 0x000fe200078e00ff */
[----:B------:R-:W-:-:S02]  /*ed50*/  SHF.R.U32.HI R30, RZ, 0x8, R7 ;  /* 0x00000008ff1e7819 */ /* 0x000fc40000011607 */
[----:B------:R-:W-:Y:S01]  /*ed60*/  LOP3.LUT R29, R7, 0xff, RZ, 0xc0, !PT ;  /* 0x000000ff071d7812 */ /* 0x000fe200078ec0ff */
[----:B------:R-:W-:Y:S01]  /*ed70*/  IMAD.U32 R27, R27, 0x10000, RZ ;  /* 0x000100001b1b7824 */ /* 0x000fe200078e00ff */
[----:B------:R-:W-:Y:S02]  /*ed80*/  LOP3.LUT R30, R30, 0xff, RZ, 0xc0, !PT ;  /* 0x000000ff1e1e7812 */ /* 0x000fe400078ec0ff */
[----:B------:R-:W-:Y:S02]  /*ed90*/  LOP3.LUT R3, R3, 0xff0000, R32, 0xf8, !PT ;  /* 0x00ff000003037812 */ /* 0x000fe400078ef820 */
[----:B------:R-:W-:Y:S02]  /*eda0*/  SHF.R.U32.HI R41, RZ, 0x10, R7 ;  /* 0x00000010ff297819 */ /* 0x000fe40000011607 */
[----:B------:R-:W-:Y:S02]  /*edb0*/  LOP3.LUT R21, R20, 0xff0000, R21, 0xf8, !PT ;  /* 0x00ff000014157812 */ /* 0x000fe400078ef815 */
[----:B------:R-:W-:Y:S01]  /*edc0*/  LOP3.LUT R37, R26, 0xff0000, R37, 0xf8, !PT ;  /* 0x00ff00001a257812 */ /* 0x000fe200078ef825 */
[----:B------:R-:W-:Y:S01]  /*edd0*/  IMAD.U32 R41, R41, 0x10000, RZ ;  /* 0x0001000029297824 */ /* 0x000fe200078e00ff */
[----:B------:R-:W-:-:S02]  /*ede0*/  PRMT R30, R30, 0x7604, R29 ;  /* 0x000076041e1e7816 */ /* 0x000fc4000000001d */
[----:B------:R-:W-:Y:S02]  /*edf0*/  LOP3.LUT R29, R24, 0xff0000, R27, 0xf8, !PT ;  /* 0x00ff0000181d7812 */ /* 0x000fe400078ef81b */
[----:B------:R-:W-:Y:S02]  /*ee00*/  LOP3.LUT R27, R3, 0xff000000, R32, 0xf8, !PT ;  /* 0xff000000031b7812 */ /* 0x000fe400078ef820 */
[----:B------:R-:W-:Y:S02]  /*ee10*/  LOP3.LUT R32, R21, 0xff000000, R33, 0xf8, !PT ;  /* 0xff00000015207812 */ /* 0x000fe400078ef821 */
[----:B------:R-:W-:Y:S02]  /*ee20*/  LOP3.LUT R37, R37, 0xff000000, R5, 0xf8, !PT ;  /* 0xff00000025257812 */ /* 0x000fe400078ef805 */
[----:B------:R-:W-:Y:S02]  /*ee30*/  LOP3.LUT R25, R25, 0xff0000, R34, 0xf8, !PT ;  /* 0x00ff000019197812 */ /* 0x000fe400078ef822 */
[----:B------:R-:W-:-:S02]  /*ee40*/  LOP3.LUT R31, R31, 0xff0000, R4, 0xf8, !PT ;  /* 0x00ff00001f1f7812 */ /* 0x000fc400078ef804 */
[----:B------:R-:W-:Y:S02]  /*ee50*/  F2FP.F16.E4M3.UNPACK_B R33, R37 ;  /* 0x00000025ff21723e */ /* 0x000fe400020006ff */
[----:B0-----:R-:W-:Y:S02]  /*ee60*/  F2FP.F16.E4M3.UNPACK_B R20, R13 ;  /* 0x0000000dff14723e */ /* 0x001fe400020006ff */
[----:B------:R-:W-:Y:S02]  /*ee70*/  F2FP.F16.E4M3.UNPACK_B R28, R32 ;  /* 0x00000020ff1c723e */ /* 0x000fe400020006ff */
[----:B------:R-:W-:Y:S01]  /*ee80*/  LOP3.LUT R41, R30, 0xff0000, R41, 0xf8, !PT ;  /* 0x00ff00001e297812 */ /* 0x000fe200078ef829 */
[--C-:B------:R-:W-:Y:S01]  /*ee90*/  HADD2.F32 R24, -RZ, R20.reuse.H0_H0 ;  /* 0x20000014ff187230 */ /* 0x100fe20000004100 */
[----:B------:R-:W-:Y:S01]  /*eea0*/  LOP3.LUT R30, R25, 0xff000000, R34, 0xf8, !PT ;  /* 0xff000000191e7812 */ /* 0x000fe200078ef822 */
[----:B------:R-:W-:Y:S01]  /*eeb0*/  HADD2.F32 R20, -RZ, R20.H1_H1 ;  /* 0x30000014ff147230 */ /* 0x000fe20000004100 */
[----:B------:R-:W-:-:S02]  /*eec0*/  LOP3.LUT R31, R31, 0xff000000, R4, 0xf8, !PT ;  /* 0xff0000001f1f7812 */ /* 0x000fc400078ef804 */
[----:B------:R-:W-:Y:S01]  /*eed0*/  LOP3.LUT R34, R29, 0xff000000, R35, 0xf8, !PT ;  /* 0xff0000001d227812 */ /* 0x000fe200078ef823 */
[--C-:B------:R-:W-:Y:S01]  /*eee0*/  HADD2.F32 R35, -RZ, R33.reuse.H0_H0 ;  /* 0x20000021ff237230 */ /* 0x100fe20000004100 */
[----:B------:R-:W-:Y:S01]  /*eef0*/  F2FP.F16.E4M3.UNPACK_B R21, R13.H1 ;  /* 0x0000000dff15723e */ /* 0x000fe200030006ff */
[----:B------:R-:W-:Y:S01]  /*ef00*/  HADD2.F32 R29, -RZ, R28.H0_H0 ;  /* 0x2000001cff1d7230 */ /* 0x000fe20000004100 */
[----:B------:R-:W-:Y:S01]  /*ef10*/  F2FP.F16.E4M3.UNPACK_B R37, R37.H1 ;  /* 0x00000025ff25723e */ /* 0x000fe200030006ff */
[----:B------:R-:W-:Y:S02]  /*ef20*/  HADD2.F32 R33, -RZ, R33.H1_H1 ;  /* 0x30000021ff217230 */ /* 0x000fe40000004100 */
[C---:B------:R-:W-:Y:S01]  /*ef30*/  FMUL.FTZ R38, R24.reuse, R35 ;  /* 0x0000002318267220 */ /* 0x040fe20000410000 */
[----:B------:R-:W-:Y:S01]  /*ef40*/  F2FP.F16.E4M3.UNPACK_B R32, R32.H1 ;  /* 0x00000020ff20723e */ /* 0x000fe200030006ff */
[----:B------:R-:W-:Y:S01]  /*ef50*/  FMUL.FTZ R40, R24, R29 ;  /* 0x0000001d18287220 */ /* 0x000fe20000410000 */
[----:B------:R-:W-:Y:S01]  /*ef60*/  F2FP.F16.E4M3.UNPACK_B R25, R15 ;  /* 0x0000000fff19723e */ /* 0x000fe200020006ff */
[----:B------:R-:W-:Y:S01]  /*ef70*/  FMUL.FTZ R43, R20, R33 ;  /* 0x00000021142b7220 */ /* 0x000fe20000410000 */
[----:B------:R-:W-:-:S02]  /*ef80*/  F2FP.F16.E4M3.UNPACK_B R26, R15.H1 ;  /* 0x0000000fff1a723e */ /* 0x000fc400030006ff */
[-C--:B------:R-:W-:Y:S02]  /*ef90*/  F2FP.F16.E4M3.UNPACK_B R15, R14.reuse ;  /* 0x0000000eff0f723e */ /* 0x080fe400020006ff */
[----:B------:R-:W-:Y:S01]  /*efa0*/  F2FP.F16.E4M3.UNPACK_B R24, R14.H1 ;  /* 0x0000000eff18723e */ /* 0x000fe200030006ff */
[--C-:B------:R-:W-:Y:S01]  /*efb0*/  HADD2.F32 R14, -RZ, R21.reuse.H0_H0 ;  /* 0x20000015ff0e7230 */ /* 0x100fe20000004100 */
[----:B------:R-:W-:Y:S01]  /*efc0*/  LOP3.LUT R41, R41, 0xff000000, R7, 0xf8, !PT ;  /* 0xff00000029297812 */ /* 0x000fe200078ef807 */
[----:B------:R-:W-:Y:S01]  /*efd0*/  HADD2.F32 R21, -RZ, R21.H1_H1 ;  /* 0x30000015ff157230 */ /* 0x000fe20000004100 */
[-C--:B------:R-:W-:Y:S02]  /*efe0*/  F2FP.F16.E4M3.UNPACK_B R13, R12.reuse ;  /* 0x0000000cff0d723e */ /* 0x080fe400020006ff */
[----:B------:R-:W-:Y:S02]  /*eff0*/  F2FP.F16.E4M3.UNPACK_B R12, R12.H1 ;  /* 0x0000000cff0c723e */ /* 0x000fe400030006ff */
[----:B------:R-:W-:-:S04]  /*f000*/  LOP3.LUT R39, R39, 0xff0000, R6, 0xf8, !PT ;  /* 0x00ff000027277812 */ /* 0x000fc800078ef806 */
[----:B------:R-:W-:Y:S01]  /*f010*/  LOP3.LUT R39, R39, 0xff000000, R6, 0xf8, !PT ;  /* 0xff00000027277812 */ /* 0x000fe200078ef806 */
[----:B--2---:R-:W0:Y:S02]  /*f020*/  LDS.128 R8, [R51+0x18400] ;  /* 0x0184000033087984 */ /* 0x004e240000000c00 */
[-C--:B0-----:R-:W-:Y:S02]  /*f030*/  F2FP.F16.E4M3.UNPACK_B R4, R9.reuse ;  /* 0x00000009ff04723e */ /* 0x081fe400020006ff */
[----:B------:R-:W-:Y:S02]  /*f040*/  F2FP.F16.E4M3.UNPACK_B R9, R9.H1 ;  /* 0x00000009ff09723e */ /* 0x000fe400030006ff */
[-C--:B------:R-:W-:Y:S01]  /*f050*/  F2FP.F16.E4M3.UNPACK_B R7, R11.reuse ;  /* 0x0000000bff07723e */ /* 0x080fe200020006ff */
[--C-:B------:R-:W-:Y:S01]  /*f060*/  HADD2.F32 R5, -RZ, R4.reuse.H0_H0 ;  /* 0x20000004ff057230 */ /* 0x100fe20000004100 */
[----:B------:R-:W-:Y:S01]  /*f070*/  F2FP.F16.E4M3.UNPACK_B R11, R11.H1 ;  /* 0x0000000bff0b723e */ /* 0x000fe200030006ff */
[----:B------:R-:W-:Y:S01]  /*f080*/  HADD2.F32 R4, -RZ, R4.H1_H1 ;  /* 0x30000004ff047230 */ /* 0x000fe20000004100 */
[----:B------:R-:W-:-:S02]  /*f090*/  F2FP.F16.E4M3.UNPACK_B R3, R8 ;  /* 0x00000008ff03723e */ /* 0x000fc400020006ff */
[C---:B------:R-:W-:Y:S01]  /*f0a0*/  FFMA.FTZ R38, R5.reuse, R29, -R38 ;  /* 0x0000001d05267223 */ /* 0x040fe20000010826 */
[----:B------:R-:W-:Y:S01]  /*f0b0*/  FFMA.FTZ R40, R5, R35, R40 ;  /* 0x0000002305287223 */ /* 0x000fe20000010028 */
[----:B------:R-:W-:Y:S01]  /*f0c0*/  HADD2.F32 R29, -RZ, R28.H1_H1 ;  /* 0x3000001cff1d7230 */ /* 0x000fe20000004100 */
[----:B------:R-:W-:Y:S01]  /*f0d0*/  F2FP.F16.E4M3.UNPACK_B R8, R8.H1 ;  /* 0x00000008ff08723e */ /* 0x000fe200030006ff */
[----:B------:R-:W-:Y:S01]  /*f0e0*/  HADD2.F32 R35, -RZ, R37.H0_H0 ;  /* 0x20000025ff237230 */ /* 0x000fe20000004100 */
[----:B------:R-:W-:Y:S01]  /*f0f0*/  F2FP.F16.E4M3.UNPACK_B R6, R10 ;  /* 0x0000000aff06723e */ /* 0x000fe200020006ff */
[----:B------:R-:W-:Y:S02]  /*f100*/  HADD2.F32 R28, -RZ, R32.H0_H0 ;  /* 0x20000020ff1c7230 */ /* 0x000fe40000004100 */
[----:B------:R-:W-:Y:S01]  /*f110*/  FMUL.FTZ R20, R20, R29 ;  /* 0x0000001d14147220 */ /* 0x000fe20000410000 */
[----:B------:R-:W-:Y:S02]  /*f120*/  HADD2.F32 R5, -RZ, R9.H0_H0 ;  /* 0x20000009ff057230 */ /* 0x000fe40000004100 */
[----:B------:R-:W-:Y:S01]  /*f130*/  FMUL.FTZ R42, R14, R35 ;  /* 0x000000230e2a7220 */ /* 0x000fe20000410000 */
[----:B------:R-:W-:Y:S01]  /*f140*/  FFMA.FTZ R43, R4, R29, -R43 ;  /* 0x0000001d042b7223 */ /* 0x000fe2000001082b */
[-C--:B------:R-:W-:Y:S01]  /*f150*/  FMUL.FTZ R14, R14, R28.reuse ;  /* 0x0000001c0e0e7220 */ /* 0x080fe20000410000 */
[----:B------:R-:W-:Y:S01]  /*f160*/  F2FP.F16.E4M3.UNPACK_B R29, R41 ;  /* 0x00000029ff1d723e */ /* 0x000fe200020006ff */
[----:B------:R-:W-:Y:S01]  /*f170*/  FFMA.FTZ R45, R4, R33, R20 ;  /* 0x00000021042d7223 */ /* 0x000fe20000010014 */
[C---:B------:R-:W-:Y:S01]  /*f180*/  FFMA.FTZ R42, R5.reuse, R28, -R42 ;  /* 0x0000001c052a7223 */ /* 0x040fe2000001082a */
[----:B------:R-:W-:Y:S01]  /*f190*/  FFMA.FTZ R35, R5, R35, R14 ;  /* 0x0000002305237223 */ /* 0x000fe2000001000e */
[-C--:B------:R-:W-:Y:S01]  /*f1a0*/  F2FP.F16.E4M3.UNPACK_B R14, R34.reuse ;  /* 0x00000022ff0e723e */ /* 0x080fe200020006ff */
[----:B------:R-:W-:Y:S01]  /*f1b0*/  HADD2.F32 R33, -RZ, R29.H0_H0 ;  /* 0x2000001dff217230 */ /* 0x000fe20000004100 */
[----:B------:R-:W-:Y:S01]  /*f1c0*/  F2FP.F16.E4M3.UNPACK_B R41, R41.H1 ;  /* 0x00000029ff29723e */ /* 0x000fe200030006ff */
[----:B------:R-:W-:Y:S01]  /*f1d0*/  HADD2.F32 R5, -RZ, R25.H0_H0 ;  /* 0x20000019ff057230 */ /* 0x000fe20000004100 */
[----:B------:R-:W-:Y:S01]  /*f1e0*/  F2FP.F16.E4M3.UNPACK_B R34, R34.H1 ;  /* 0x00000022ff22723e */ /* 0x000fe200030006ff */
[----:B------:R-:W-:Y:S01]  /*f1f0*/  HADD2.F32 R28, -RZ, R37.H1_H1 ;  /* 0x30000025ff1c7230 */ /* 0x000fe20000004100 */
[----:B------:R-:W-:Y:S01]  /*f200*/  F2FP.F16.E4M3.UNPACK_B R10, R10.H1 ;  /* 0x0000000aff0a723e */ /* 0x000fe200030006ff */
[----:B------:R-:W-:-:S02]  /*f210*/  HADD2.F32 R20, -RZ, R14.H0_H0 ;  /* 0x2000000eff147230 */ /* 0x000fc40000004100 */
[----:B------:R-:W-:Y:S01]  /*f220*/  FMUL.FTZ R47, R5, R33 ;  /* 0x00000021052f7220 */ /* 0x000fe20000410000 */
[----:B------:R-:W-:Y:S02]  /*f230*/  HADD2.F32 R4, -RZ, R7.H0_H0 ;  /* 0x20000007ff047230 */ /* 0x000fe40000004100 */
[----:B------:R-:W-:Y:S01]  /*f240*/  FMUL.FTZ R44, R21, R28 ;  /* 0x0000001c152c7220 */ /* 0x000fe20000410000 */
[----:B------:R-:W-:Y:S02]  /*f250*/  HADD2.F32 R32, -RZ, R32.H1_H1 ;  /* 0x30000020ff207230 */ /* 0x000fe40000004100 */
[-C--:B------:R-:W-:Y:S01]  /*f260*/  FMUL.FTZ R46, R5, R20.reuse ;  /* 0x00000014052e7220 */ /* 0x080fe20000410000 */
[----:B------:R-:W-:Y:S02]  /*f270*/  HADD2.F32 R9, -RZ, R9.H1_H1 ;  /* 0x30000009ff097230 */ /* 0x000fe40000004100 */
        /* <DEDUP_REMOVED lines=8> */
[----:B------:R-:W-:Y:S01]  /*f300*/  FMUL.FTZ R28, R25, R20 ;  /* 0x00000014191c7220 */ /* 0x000fe20000410000 */
[----:B------:R-:W-:-:S02]  /*f310*/  HADD2.F32 R21, -RZ, R41.H0_H0 ;  /* 0x20000029ff157230 */ /* 0x000fc40000004100 */
[-C--:B------:R-:W-:Y:S01]  /*f320*/  FMUL.FTZ R25, R25, R14.reuse ;  /* 0x0000000e19197220 */ /* 0x080fe20000410000 */
[----:B------:R-:W-:Y:S02]  /*f330*/  HADD2.F32 R5, -RZ, R26.H0_H0 ;  /* 0x2000001aff057230 */ /* 0x000fe40000004100 */
[----:B------:R-:W-:Y:S01]  /*f340*/  FFMA.FTZ R46, R4, R33, R46 ;  /* 0x00000021042e7223 */ /* 0x000fe2000001002e */
[----:B------:R-:W-:Y:S02]  /*f350*/  HADD2.F32 R9, -RZ, R34.H0_H0 ;  /* 0x20000022ff097230 */ /* 0x000fe40000004100 */
[C---:B------:R-:W-:Y:S01]  /*f360*/  FFMA.FTZ R48, R7.reuse, R14, -R28 ;  /* 0x0000000e07307223 */ /* 0x040fe2000001081c */
[----:B------:R-:W-:Y:S02]  /*f370*/  HADD2.F32 R41, -RZ, R41.H1_H1 ;  /* 0x30000029ff297230 */ /* 0x000fe40000004100 */
[----:B------:R-:W-:Y:S01]  /*f380*/  FFMA.FTZ R33, R7, R20, R25 ;  /* 0x0000001407217223 */ /* 0x000fe20000010019 */
[----:B------:R-:W-:Y:S01]  /*f390*/  HADD2.F32 R26, -RZ, R26.H1_H1 ;  /* 0x3000001aff1a7230 */ /* 0x000fe20000004100 */
[----:B------:R-:W-:Y:S01]  /*f3a0*/  F2FP.F16.E4M3.UNPACK_B R14, R31.H1 ;  /* 0x0000001fff0e723e */ /* 0x000fe200030006ff */
[----:B------:R-:W-:-:S02]  /*f3b0*/  HADD2.F32 R4, -RZ, R11.H0_H0 ;  /* 0x2000000bff047230 */ /* 0x000fc40000004100 */
[C---:B------:R-:W-:Y:S01]  /*f3c0*/  FMUL.FTZ R29, R5.reuse, R21 ;  /* 0x00000015051d7220 */ /* 0x040fe20000410000 */
[----:B------:R-:W-:Y:S01]  /*f3d0*/  HADD2.F32 R34, -RZ, R34.H1_H1 ;  /* 0x30000022ff227230 */ /* 0x000fe20000004100 */
[----:B------:R-:W-:Y:S01]  /*f3e0*/  F2FP.F16.E4M3.UNPACK_B R7, R27.H1 ;  /* 0x0000001bff07723e */ /* 0x000fe200030006ff */
[----:B------:R-:W-:Y:S01]  /*f3f0*/  FMUL.FTZ R32, R5, R9 ;  /* 0x0000000905207220 */ /* 0x000fe20000410000 */
[----:B------:R-:W-:Y:S02]  /*f400*/  HADD2.F32 R11, -RZ, R11.H1_H1 ;  /* 0x3000000bff0b7230 */ /* 0x000fe40000004100 */
[----:B------:R-:W-:Y:S01]  /*f410*/  FMUL.FTZ R28, R26, R41 ;  /* 0x000000291a1c7220 */ /* 0x000fe20000410000 */
[----:B------:R-:W-:Y:S01]  /*f420*/  FFMA.FTZ R49, R4, R9, -R29 ;  /* 0x0000000904317223 */ /* 0x000fe2000001081d */
[----:B------:R-:W-:Y:S02]  /*f430*/  HADD2.F32 R20, -RZ, R14.H0_H0 ;  /* 0x2000000eff147230 */ /* 0x000fe40000004100 */
[----:B------:R-:W-:Y:S01]  /*f440*/  FMUL.FTZ R26, R26, R34 ;  /* 0x000000221a1a7220 */ /* 0x000fe20000410000 */
[----:B------:R-:W-:-:S02]  /*f450*/  HADD2.F32 R5, -RZ, R12.H0_H0 ;  /* 0x2000000cff057230 */ /* 0x000fc40000004100 */
[----:B------:R-:W-:Y:S01]  /*f460*/  FFMA.FTZ R50, R4, R21, R32 ;  /* 0x0000001504327223 */ /* 0x000fe20000010020 */
[--C-:B------:R-:W-:Y:S02]  /*f470*/  HADD2.F32 R9, -RZ, R7.reuse.H0_H0 ;  /* 0x20000007ff097230 */ /* 0x100fe40000004100 */
[C---:B------:R-:W-:Y:S01]  /*f480*/  FFMA.FTZ R34, R11.reuse, R34, -R28 ;  /* 0x000000220b227223 */ /* 0x040fe2000001081c */
[----:B------:R-:W-:Y:S02]  /*f490*/  HADD2.F32 R4, -RZ, R8.H0_H0 ;  /* 0x20000008ff047230 */ /* 0x000fe40000004100 */
[----:B------:R-:W-:Y:S01]  /*f4a0*/  FFMA.FTZ R41, R11, R41, R26 ;  /* 0x000000290b297223 */ /* 0x000fe2000001001a */
[C---:B------:R-:W-:Y:S01]  /*f4b0*/  FMUL.FTZ R21, R5.reuse, R20 ;  /* 0x0000001405157220 */ /* 0x040fe20000410000 */
[----:B------:R-:W-:Y:S02]  /*f4c0*/  HADD2.F32 R11, -RZ, R14.H1_H1 ;  /* 0x3000000eff0b7230 */ /* 0x000fe40000004100 */
[----:B------:R-:W-:Y:S01]  /*f4d0*/  FMUL.FTZ R5, R5, R9 ;  /* 0x0000000905057220 */ /* 0x000fe20000410000 */
[----:B------:R-:W-:Y:S01]  /*f4e0*/  HADD2.F32 R12, -RZ, R12.H1_H1 ;  /* 0x3000000cff0c7230 */ /* 0x000fe20000004100 */
[----:B------:R-:W-:Y:S01]  /*f4f0*/  F2FP.F16.E4M3.UNPACK_B R31, R31 ;  /* 0x0000001fff1f723e */ /* 0x000fe200020006ff */
[----:B------:R-:W-:-:S02]  /*f500*/  HADD2.F32 R7, -RZ, R7.H1_H1 ;  /* 0x30000007ff077230 */ /* 0x000fc40000004100 */
[C---:B------:R-:W-:Y:S01]  /*f510*/  FFMA.FTZ R25, R4.reuse, R9, -R21 ;  /* 0x0000000904197223 */ /* 0x040fe20000010815 */
[----:B------:R-:W-:Y:S02]  /*f520*/  HADD2.F32 R8, -RZ, R8.H1_H1 ;  /* 0x30000008ff087230 */ /* 0x000fe40000004100 */
[----:B------:R-:W-:Y:S01]  /*f530*/  FFMA.FTZ R28, R4, R20, R5 ;  /* 0x00000014041c7223 */ /* 0x000fe20000010005 */
[----:B------:R-:W-:Y:S01]  /*f540*/  F2FP.F16.E4M3.UNPACK_B R27, R27 ;  /* 0x0000001bff1b723e */ /* 0x000fe200020006ff */
[C---:B------:R-:W-:Y:S01]  /*f550*/  FMUL.FTZ R21, R12.reuse, R11 ;  /* 0x0000000b0c157220 */ /* 0x040fe20000410000 */
[-C--:B------:R-:W-:Y:S01]  /*f560*/  FMUL.FTZ R12, R12, R7.reuse ;  /* 0x000000070c0c7220 */ /* 0x080fe20000410000 */
[----:B------:R-:W-:Y:S01]  /*f570*/  HADD2.F32 R9, -RZ, R31.H0_H0 ;  /* 0x2000001fff097230 */ /* 0x000fe20000004100 */
[----:B------:R-:W-:Y:S01]  /*f580*/  F2FP.SATFINITE.E4M3.F32.PACK_AB_MERGE_C R41, R41, R50, RZ ;  /* 0x000000322929723e */ /* 0x000fe200048070ff */
[----:B------:R-:W-:Y:S02]  /*f590*/  HADD2.F32 R5, -RZ, R13.H0_H0 ;  /* 0x2000000dff057230 */ /* 0x000fe40000004100 */
[C---:B------:R-:W-:Y:S01]  /*f5a0*/  FFMA.FTZ R32, R8.reuse, R7, -R21 ;  /* 0x0000000708207223 */ /* 0x040fe20000010815 */
[----:B------:R-:W-:Y:S01]  /*f5b0*/  FFMA.FTZ R29, R8, R11, R12 ;  /* 0x0000000b081d7223 */ /* 0x000fe2000001000c */
[----:B------:R-:W-:-:S02]  /*f5c0*/  HADD2.F32 R7, -RZ, R27.H0_H0 ;  /* 0x2000001bff077230 */ /* 0x000fc40000004100 */
[----:B------:R-:W-:Y:S02]  /*f5d0*/  HADD2.F32 R4, -RZ, R3.H0_H0 ;  /* 0x20000003ff047230 */ /* 0x000fe40000004100 */
[C---:B------:R-:W-:Y:S01]  /*f5e0*/  FMUL.FTZ R11, R5.reuse, R9 ;  /* 0x00000009050b7220 */ /* 0x040fe20000410000 */
[----:B------:R-:W-:Y:S02]  /*f5f0*/  HADD2.F32 R12, -RZ, R31.H1_H1 ;  /* 0x3000001fff0c7230 */ /* 0x000fe40000004100 */
[-C--:B------:R-:W-:Y:S01]  /*f600*/  FMUL.FTZ R5, R5, R7.reuse ;  /* 0x0000000705057220 */ /* 0x080fe20000410000 */
[----:B------:R-:W-:Y:S02]  /*f610*/  HADD2.F32 R13, -RZ, R13.H1_H1 ;  /* 0x3000000dff0d7230 */ /* 0x000fe40000004100 */
[----:B------:R-:W-:Y:S01]  /*f620*/  FFMA.FTZ R14, R4, R7, -R11 ;  /* 0x00000007040e7223 */ /* 0x000fe2000001080b */
[----:B------:R-:W-:Y:S01]  /*f630*/  HADD2.F32 R8, -RZ, R27.H1_H1 ;  /* 0x3000001bff087230 */ /* 0x000fe20000004100 */
[----:B------:R-:W-:Y:S01]  /*f640*/  F2FP.F16.E4M3.UNPACK_B R11, R39.H1 ;  /* 0x00000027ff0b723e */ /* 0x000fe200030006ff */
[----:B------:R-:W-:-:S02]  /*f650*/  HADD2.F32 R3, -RZ, R3.H1_H1 ;  /* 0x30000003ff037230 */ /* 0x000fc40000004100 */
[C---:B------:R-:W-:Y:S01]  /*f660*/  FMUL.FTZ R26, R13.reuse, R12 ;  /* 0x0000000c0d1a7220 */ /* 0x040fe20000410000 */
[----:B------:R-:W-:Y:S01]  /*f670*/  FFMA.FTZ R20, R4, R9, R5 ;  /* 0x0000000904147223 */ /* 0x000fe20000010005 */
[----:B------:R-:W-:Y:S01]  /*f680*/  FMUL.FTZ R7, R13, R8 ;  /* 0x000000080d077220 */ /* 0x000fe20000410000 */
[----:B------:R-:W-:Y:S01]  /*f690*/  F2FP.F16.E4M3.UNPACK_B R5, R30.H1 ;  /* 0x0000001eff05723e */ /* 0x000fe200030006ff */
[C---:B------:R-:W-:Y:S01]  /*f6a0*/  FFMA.FTZ R13, R3.reuse, R8, -R26 ;  /* 0x00000008030d7223 */ /* 0x040fe2000001081a */
[----:B------:R-:W-:Y:S02]  /*f6b0*/  HADD2.F32 R8, -RZ, R11.H0_H0 ;  /* 0x2000000bff087230 */ /* 0x000fe40000004100 */
[----:B------:R-:W-:Y:S01]  /*f6c0*/  FFMA.FTZ R21, R3, R12, R7 ;  /* 0x0000000c03157223 */ /* 0x000fe20000010007 */
        /* <DEDUP_REMOVED lines=11> */
[----:B------:R-:W-:Y:S02]  /*f780*/  HADD2.F32 R10, -RZ, R10.H1_H1 ;  /* 0x3000000aff0a7230 */ /* 0x000fe40000004100 */
[C---:B------:R-:W-:Y:S01]  /*f790*/  FMUL.FTZ R7, R24.reuse, R11 ;  /* 0x0000000b18077220 */ /* 0x040fe20000410000 */
[----:B------:R-:W-:Y:S01]  /*f7a0*/  FMUL.FTZ R12, R24, R5 ;  /* 0x00000005180c7220 */ /* 0x000fe20000410000 */
[----:B------:R-:W-:-:S02]  /*f7b0*/  FFMA.FTZ R24, R3, R8, R4 ;  /* 0x0000000803187223 */ /* 0x000fc40000010004 */
[C---:B------:R-:W-:Y:S01]  /*f7c0*/  FFMA.FTZ R27, R10.reuse, R5, -R7 ;  /* 0x000000050a1b7223 */ /* 0x040fe20000010807 */
[--C-:B------:R-:W-:Y:S02]  /*f7d0*/  HADD2.F32 R5, -RZ, R30.reuse.H0_H0 ;  /* 0x2000001eff057230 */ /* 0x100fe40000004100 */
[----:B------:R-:W-:Y:S01]  /*f7e0*/  FFMA.FTZ R11, R10, R11, R12 ;  /* 0x0000000b0a0b7223 */ /* 0x000fe2000001000c */
[----:B------:R-:W-:Y:S02]  /*f7f0*/  HADD2.F32 R7, -RZ, R39.H0_H0 ;  /* 0x20000027ff077230 */ /* 0x000fe40000004100 */
[----:B------:R-:W-:Y:S02]  /*f800*/  HADD2.F32 R4, -RZ, R15.H0_H0 ;  /* 0x2000000fff047230 */ /* 0x000fe40000004100 */
[----:B------:R-:W-:Y:S01]  /*f810*/  HADD2.F32 R30, -RZ, R30.H1_H1 ;  /* 0x3000001eff1e7230 */ /* 0x000fe20000004100 */
[----:B------:R-:W-:Y:S01]  /*f820*/  F2FP.SATFINITE.E4M3.F32.PACK_AB_MERGE_C R24, R11, R24, RZ ;  /* 0x000000180b18723e */ /* 0x000fe200048070ff */
[----:B------:R-:W-:-:S02]  /*f830*/  HADD2.F32 R39, -RZ, R39.H1_H1 ;  /* 0x30000027ff277230 */ /* 0x000fc40000004100 */
[C---:B------:R-:W-:Y:S01]  /*f840*/  FMUL.FTZ R8, R4.reuse, R7 ;  /* 0x0000000704087220 */ /* 0x040fe20000410000 */
[----:B------:R-:W-:Y:S02]  /*f850*/  HADD2.F32 R15, -RZ, R15.H1_H1 ;  /* 0x3000000fff0f7230 */ /* 0x000fe40000004100 */
[----:B------:R-:W-:Y:S01]  /*f860*/  FMUL.FTZ R4, R4, R5 ;  /* 0x0000000504047220 */ /* 0x000fe20000410000 */
[--C-:B------:R-:W-:Y:S01]  /*f870*/  HADD2.F32 R3, -RZ, R6.reuse.H0_H0 ;  /* 0x20000006ff037230 */ /* 0x100fe20000004100 */
[----:B------:R-:W-:Y:S01]  /*f880*/  F2FP.SATFINITE.E4M3.F32.PACK_AB_MERGE_C R11, R33, R46, R41 ;  /* 0x0000002e210b723e */ /* 0x000fe20004807029 */
[----:B------:R-:W-:Y:S02]  /*f890*/  HADD2.F32 R6, -RZ, R6.H1_H1 ;  /* 0x30000006ff067230 */ /* 0x000fe40000004100 */
[C---:B------:R-:W-:Y:S01]  /*f8a0*/  FMUL.FTZ R9, R15.reuse, R39 ;  /* 0x000000270f097220 */ /* 0x040fe20000410000 */
        /* <DEDUP_REMOVED lines=20> */
.L_x_7180:
[----:B------:R-:W-:Y:S05]  /*f9f0*/  BSYNC B0 ;  /* 0x0000000000007941 */ /* 0x000fea0003800000 */
.L_x_7166:
        /* <DEDUP_REMOVED lines=8> */
.L_x_7163:
[----:B0123--:R-:W-:Y:S01]  /*fa80*/  IMAD.U32 R0, RZ, RZ, UR41 ;  /* 0x00000029ff007e24 */ /* 0x00ffe2000f8e00ff */
[----:B------:R-:W-:-:S04]  /*fa90*/  LOP3.LUT R16, R16, 0xfffff7ff, RZ, 0xc0, !PT ;  /* 0xfffff7ff10107812 */ /* 0x000fc800078ec0ff */
[----:B------:R-:W-:-:S13]  /*faa0*/  ISETP.NE.AND P0, PT, R0, 0x3, PT ;  /* 0x000000030000780c */ /* 0x000fda0003f05270 */
[----:B------:R-:W-:Y:S01]  /*fab0*/  @P0 LOP3.LUT R16, R16, 0x800, RZ, 0xfc, !PT ;  /* 0x0000080010100812 */ /* 0x000fe200078efcff */
[----:B------:R-:W-:Y:S06]  /*fac0*/  @!P0 BRA `(.L_x_7190) ;  /* 0x0000000000048947 */ /* 0x000fec0003800000 */
[----:B------:R-:W-:Y:S01]  /*fad0*/  BPT.TRAP 0x1 ;  /* 0x000000040000795c */ /* 0x000fe20000300000 */
.L_x_7190:
[----:B-----5:R-:W-:Y:S01]  /*fae0*/  IMAD R20, R211, 0x8, R17 ;  /* 0x00000008d3147824 */ /* 0x020fe200078e0211 */
[----:B------:R-:W-:-:S04]  /*faf0*/  SHF.L.U32 R3, R210, 0x1f, RZ ;  /* 0x0000001fd2037819 */ /* 0x000fc800000006ff */
[----:B------:R0:W1:Y:S01]  /*fb00*/  SYNCS.PHASECHK.TRANS64.TRYWAIT P1, [R20+URZ+0x28830], R3 ;  /* 0x02883003140075a7 */ /* 0x000062000802017f */
[----:B------:R-:W-:Y:S05]  /*fb10*/  @!P0 BRA `(.L_x_7191) ;  /* 0x0000000000048947 */ /* 0x000fea0003800000 */
[----:B------:R-:W-:Y:S01]  /*fb20*/  BPT.TRAP 0x1 ;  /* 0x000000040000795c */ /* 0x000fe20000300000 */
.L_x_7191:
[----:B------:R-:W2:Y:S02]  /*fb30*/  S2R R0, SR_TID.X ;  /* 0x0000000000007919 */ /* 0x000ea40000002100 */
[----:B--2---:R-:W-:-:S04]  /*fb40*/  LOP3.LUT R0, R0, 0x7f, RZ, 0xc0, !PT ;  /* 0x0000007f00007812 */ /* 0x004fc800078ec0ff */
[----:B------:R-:W-:Y:S01]  /*fb50*/  ISETP.NE.AND P0, PT, R0, RZ, PT ;  /* 0x000000ff0000720c */ /* 0x000fe20003f05270 */
[----:B-1----:R-:W-:-:S12]  /*fb60*/  @P1 BRA `(.L_x_7192) ;  /* 0x0000000000081947 */ /* 0x002fd80003800000 */
[----:B------:R-:W1:Y:S02]  /*fb70*/  SYNCS.PHASECHK.TRANS64.TRYWAIT P1, [R20+URZ+0x28830], R3 ;  /* 0x02883003140075a7 */ /* 0x000e64000802017f */
[----:B-1----:R-:W-:Y:S05]  /*fb80*/  @!P1 BRA `(.L_x_7193) ;  /* 0x000001e800cc9947 */ /* 0x002fea0003800000 */
.L_x_7192:
[----:B------:R-:W-:Y:S05]  /*fb90*/  WARPSYNC.ALL ;  /* 0x0000000000007948 */ /* 0x000fea0003800000 */
[----:B------:R-:W-:Y:S01]  /*fba0*/  VIADD R0, R17, 0x1c400 ;  /* 0x0001c40011007836 */ /* 0x000fe20000000000 */
[----:B------:R-:W-:Y:S01]  /*fbb0*/  LOP3.LUT R6, R36, 0x10000, RZ, 0xfc, !PT ;  /* 0x0001000024067812 */ /* 0x000fe200078efcff */
[----:B------:R-:W-:Y:S01]  /*fbc0*/  IMAD.MOV.U32 R7, RZ, RZ, 0x40000040 ;  /* 0x40000040ff077424 */ /* 0x000fe200078e00ff */
[----:B------:R-:W-:Y:S01]  /*fbd0*/  WARPGROUP.ARRIVE ;  /* 0x00000000000079c5 */ /* 0x000fe20000000000 */
[----:B------:R-:W-:Y:S01]  /*fbe0*/  IMAD.MOV.U32 R15, RZ, RZ, 0x40000040 ;  /* 0x40000040ff0f7424 */ /* 0x000fe200078e00ff */
[----:B------:R-:W-:Y:S01]  /*fbf0*/  SHF.R.U32.HI R0, RZ, 0x4, R0 ;  /* 0x00000004ff007819 */ /* 0x000fe20000011600 */
[C---:B------:R-:W-:Y:S01]  /*fc00*/  VIADD R12, R6.reuse, 0x2 ;  /* 0x00000002060c7836 */ /* 0x040fe20000000000 */
[----:B------:R-:W-:Y:S01]  /*fc10*/  R2UR UR4, R6 ;  /* 0x00000000060472ca */ /* 0x000fe200000e0000 */
[----:B------:R-:W-:Y:S01]  /*fc20*/  IMAD.MOV.U32 R13, RZ, RZ, 0x40000040 ;  /* 0x40000040ff0d7424 */ /* 0x000fe200078e00ff */
[----:B------:R-:W-:Y:S01]  /*fc30*/  LOP3.LUT R0, R0, 0x3fff, RZ, 0xc0, !PT ;  /* 0x00003fff00007812 */ /* 0x000fe200078ec0ff */
[----:B------:R-:W-:Y:S01]  /*fc40*/  IMAD.MOV.U32 R9, RZ, RZ, 0x40000040 ;  /* 0x40000040ff097424 */ /* 0x000fe200078e00ff */
[----:B------:R-:W-:Y:S01]  /*fc50*/  R2UR UR5, R7 ;  /* 0x00000000070572ca */ /* 0x000fe200000e0000 */
[----:B------:R-:W-:Y:S01]  /*fc60*/  VIADD R10, R6, 0x4 ;  /* 0x00000004060a7836 */ /* 0x000fe20000000000 */
[----:B------:R-:W-:Y:S01]  /*fc70*/  LOP3.LUT R5, R0, 0x10000, RZ, 0xfc, !PT ;  /* 0x0001000000057812 */ /* 0x000fe200078efcff */
[----:B------:R-:W-:Y:S01]  /*fc80*/  IMAD.MOV.U32 R11, RZ, RZ, 0x40000040 ;  /* 0x40000040ff0b7424 */ /* 0x000fe200078e00ff */
[----:B------:R-:W-:Y:S01]  /*fc90*/  R2UR UR7, R15 ;  /* 0x000000000f0772ca */ /* 0x000fe200000e0000 */
[----:B------:R-:W-:Y:S01]  /*fca0*/  IMAD.MOV.U32 R15, RZ, RZ, 0x40000040 ;  /* 0x40000040ff0f7424 */ /* 0x000fe200078e00ff */
[----:B------:R-:W2:Y:S01]  /*fcb0*/  LDC R232, c[0x0][0x448] ;  /* 0x00011200ffe87b82 */ /* 0x000ea20000000800 */
[----:B------:R-:W-:Y:S01]  /*fcc0*/  IMAD R14, R211, 0x600, R5 ;  /* 0x00000600d30e7824 */ /* 0x000fe200078e0205 */
[----:B------:R-:W-:Y:S01]  /*fcd0*/  LOP3.LUT R16, R16, 0xffffdfff, RZ, 0xc0, !PT ;  /* 0xffffdfff10107812 */ /* 0x000fe200078ec0ff */
[----:B01----:R-:W-:Y:S01]  /*fce0*/  @!P0 VIADD R20, R20, 0x28840 ;  /* 0x0002884014148836 */ /* 0x003fe20000000000 */
[----:B------:R-:W-:Y:S01]  /*fcf0*/  ULDC UR27, c[0x0][0x9dc] ;  /* 0x00027700001b7ab9 */ /* 0x000fe20000000800 */
[C---:B------:R-:W-:Y:S01]  /*fd00*/  VIADD R8, R14.reuse, 0x2 ;  /* 0x000000020e087836 */ /* 0x040fe20000000000 */
[----:B------:R-:W-:Y:S01]  /*fd10*/  R2UR UR6, R14 ;  /* 0x000000000e0672ca */ /* 0x000fe200000e0000 */
[----:B------:R-:W-:Y:S01]  /*fd20*/  ULOP3.LUT UR27, URZ, UR27, URZ, 0x33, !UPT ;  /* 0x0000001b3f1b7292 */ /* 0x000fe2000f8e333f */
[----:B------:R-:W-:-:S11]  /*fd30*/  @!P0 PRMT R20, RZ, 0x654, R20 ;  /* 0x00000654ff148816 */ /* 0x000fd60000000014 */
[----:B------:R-:W-:Y:S01]  /*fd40*/  QGMMA.64x192x32.F32.E4M3.E4M3 R24, gdesc[UR4], RZ, !UPT, gsb0 ;  /* 0x02e00000041879f3 */ /* 0x000fe2000c0008ff */
[----:B------:R-:W-:Y:S02]  /*fd50*/  R2UR UR4, R12 ;  /* 0x000000000c0472ca */ /* 0x000fe400000e0000 */
[----:B------:R-:W-:Y:S02]  /*fd60*/  R2UR UR5, R13 ;  /* 0x000000000d0572ca */ /* 0x000fe400000e0000 */
[----:B------:R-:W-:Y:S01]  /*fd70*/  R2UR UR6, R8 ;  /* 0x00000000080672ca */ /* 0x000fe200000e0000 */
[----:B------:R-:W-:Y:S01]  /*fd80*/  VIADD R8, R14, 0x4 ;  /* 0x000000040e087836 */ /* 0x000fe20000000000 */
[----:B------:R-:W-:Y:S01]  /*fd90*/  R2UR UR7, R9 ;  /* 0x00000000090772ca */ /* 0x000fe200000e0000 */
[----:B------:R-:W-:Y:S01]  /*fda0*/  IMAD.MOV.U32 R9, RZ, RZ, 0x40000040 ;  /* 0x40000040ff097424 */ /* 0x000fe200078e00ff */
[----:B--2---:R-:W-:Y:S01]  /*fdb0*/  ISETP.NE.AND P1, PT, R232, 0x1, PT ;  /* 0x00000001e800780c */ /* 0x004fe20003f25270 */
[----:B------:R-:W-:-:S12]  /*fdc0*/  VIADD R14, R14, 0x6 ;  /* 0x000000060e0e7836 */ /* 0x000fd80000000000 */
[----:B------:R-:W-:-:S04]  /*fdd0*/  @P1 LOP3.LUT R16, R16, 0x2000, RZ, 0xfc, !PT ;  /* 0x0000200010101812 */ /* 0x000fc800078efcff */
[----:B------:R-:W-:Y:S01]  /*fde0*/  LOP3.LUT R16, R16, 0xffffefff, RZ, 0xc0, !PT ;  /* 0xffffefff10107812 */ /* 0x000fe200078ec0ff */
[----:B------:R-:W-:Y:S02]  /*fdf0*/  WARPGROUP.DEPBAR.LE gsb0, 0x0 ;  /* 0x00008000000079c5 */ /* 0x000fe40000010000 */
[----:B------:R-:W-:-:S06]  /*fe00*/  WARPGROUP.ARRIVE ;  /* 0x00000000000079c5 */ /* 0x000fcc0000000000 */
[----:B------:R-:W-:Y:S01]  /*fe10*/  QGMMA.64x192x32.F32.E4M3.E4M3 R24, gdesc[UR4], R24, gsb0 ;  /* 0x02e00000041879f3 */ /* 0x000fe20008000818 */
[----:B------:R-:W-:Y:S02]  /*fe20*/  R2UR UR4, R10 ;  /* 0x000000000a0472ca */ /* 0x000fe400000e0000 */
[----:B------:R-:W-:Y:S02]  /*fe30*/  R2UR UR5, R11 ;  /* 0x000000000b0572ca */ /* 0x000fe400000e0000 */
[----:B------:R-:W-:Y:S01]  /*fe40*/  R2UR UR6, R8 ;  /* 0x00000000080672ca */ /* 0x000fe200000e0000 */
[----:B------:R-:W-:Y:S01]  /*fe50*/  VIADD R8, R6, 0x6 ;  /* 0x0000000606087836 */ /* 0x000fe20000000000 */
[----:B------:R-:W-:Y:S01]  /*fe60*/  R2UR UR7, R9 ;  /* 0x00000000090772ca */ /* 0x000fe200000e0000 */
[----:B------:R-:W-:Y:S01]  /*fe70*/  IMAD.MOV.U32 R9, RZ, RZ, 0x40000040 ;  /* 0x40000040ff097424 */ /* 0x000fe200078e00ff */
[----:B------:R-:W-:Y:S02]  /*fe80*/  WARPGROUP.DEPBAR.LE gsb0, 0x0 ;  /* 0x00008000000079c5 */ /* 0x000fe40000010000 */
[----:B------:R-:W-:-:S09]  /*fe90*/  WARPGROUP.ARRIVE ;  /* 0x00000000000079c5 */ /* 0x000fd20000000000 */
[----:B------:R-:W-:Y:S01]  /*fea0*/  QGMMA.64x192x32.F32.E4M3.E4M3 R24, gdesc[UR4], R24, gsb0 ;  /* 0x02e00000041879f3 */ /* 0x000fe20008000818 */
[----:B------:R-:W-:Y:S02]  /*feb0*/  R2UR UR4, R8 ;  /* 0x00000000080472ca */ /* 0x000fe400000e0000 */
[----:B------:R-:W-:Y:S02]  /*fec0*/  R2UR UR5, R9 ;  /* 0x00000000090572ca */ /* 0x000fe400000e0000 */
[----:B------:R-:W-:Y:S02]  /*fed0*/  R2UR UR6, R14 ;  /* 0x000000000e0672ca */ /* 0x000fe400000e0000 */
[----:B------:R-:W-:Y:S01]  /*fee0*/  R2UR UR7, R15 ;  /* 0x000000000f0772ca */ /* 0x000fe200000e0000 */
[----:B------:R-:W0:Y:S08]  /*fef0*/  @P1 LDC R14, c[0x0][0x44c] ;  /* 0x00011300ff0e1b82 */ /* 0x000e300000000800 */
[----:B------:R-:W1:Y:S01]  /*ff00*/  @P1 LDC R15, c[0x0][0x450] ;  /* 0x00011400ff0f1b82 */ /* 0x000e620000000800 */
[----:B------:R-:W-:-:S02]  /*ff10*/  WARPGROUP.DEPBAR.LE gsb0, 0x0 ;  /* 0x00008000000079c5 */ /* 0x000fc40000010000 */
[----:B------:R-:W-:-:S06]  /*ff20*/  WARPGROUP.ARRIVE ;  /* 0x00000000000079c5 */ /* 0x000fcc0000000000 */
[----:B------:R-:W-:Y:S03]  /*ff30*/  QGMMA.64x192x32.F32.E4M3.E4M3 R24, gdesc[UR4], R24, gsb0 ;  /* 0x02e00000041879f3 */ /* 0x000fe60008000818 */
        /* <DEDUP_REMOVED lines=16> */
[----:B------:R-:W-:-:S02]  /*10040*/  IMAD.IADD R101, R224, 0x1, R217 ;  /* 0x00000001e0657824 */ /* 0x000fc400078e02d9 */
        /* <DEDUP_REMOVED lines=46> */
[----:B------:R-:W-:Y:S01]  /*10330*/  FMUL.FTZ R76, R2, R83 ;  /* 0x00000053024c7220 */ /* 0x000fe20000410000 */
[----:B------:R-:W-:-:S02]  /*10340*/  IMAD.MOV.U32 R114, RZ, RZ, -0xc0 ;  /* 0xffffff40ff727424 */ /* 0x000fc400078e00ff */
        /* <DEDUP_REMOVED lines=41> */
[----:B------:R0:W-:Y:S01]  /*105e0*/  @!P0 SYNCS.ARRIVE.TRANS64.RED.A1T0 RZ, [R20+URZ], RZ ;  /* 0x000000ff14ff89a7 */ /* 0x0001e2000810043f */
[----:B------:R-:W2:Y:S01]  /*105f0*/  MUFU.TANH R4, R4 ;  /* 0x0000000400047308 */ /* 0x000ea20000002400 */
[----:B------:R-:W-:Y:S01]  /*10600*/  VIADD R114, R114, 0xffffffff ;  /* 0xffffffff72727836 */ /* 0x000fe20000000000 */
[----:B------:R-:W-:Y:S01]  /*10610*/  IADD3 R21, -R214, R102, R215 ;  /* 0x00000066d6157210 */ /* 0x000fe20007ffe1d7 */
[----:B------:R-:W-:-:S02]  /*10620*/  VIADD R102, R102, 0xffffffff ;  /* 0xffffffff66667836 */ /* 0x000fc40000000000 */
[----:B0-----:R-:W-:-:S03]  /*10630*/  IMAD R20, R121, -0xc0, R215 ;  /* 0xffffff4079147824 */ /* 0x001fc600078e02d7 */
[----:B------:R-:W0:Y:S01]  /*10640*/  MUFU.TANH R122, R122 ;  /* 0x0000007a007a7308 */ /* 0x000e220000002400 */
[C---:B------:R-:W-:Y:S02]  /*10650*/  IMAD.IADD R110, R21.reuse, 0x1, R14 ;  /* 0x00000001156e7824 */ /* 0x040fe400078e020e */
[----:B------:R-:W-:Y:S01]  /*10660*/  VIADD R20, R20, 0xc0 ;  /* 0x000000c014147836 */ /* 0x000fe20000000000 */
[----:B------:R-:W-:Y:S01]  /*10670*/  @P1 LOP3.LUT R16, R16, 0x1000, RZ, 0xfc, !PT ;  /* 0x0000100010101812 */ /* 0x000fe200078efcff */
[----:B------:R-:W-:Y:S02]  /*10680*/  VIADD R107, R21, UR27 ;  /* 0x0000001b156b7c36 */ /* 0x000fe40008000000 */
[----:B------:R-:W-:Y:S01]  /*10690*/  IMAD R111, R219, -0x2, R20 ;  /* 0xfffffffedb6f7824 */ /* 0x000fe200078e0214 */
[----:B------:R-:W3:Y:S01]  /*106a0*/  MUFU.TANH R0, R0 ;  /* 0x0000000000007308 */ /* 0x000ee20000002400 */
[----:B-1----:R-:W-:-:S03]  /*106b0*/  IMAD.IADD R113, R107, 0x1, R116 ;  /* 0x000000016b717824 */ /* 0x002fc600078e0274 */
[----:B------:R-:W-:-:S04]  /*106c0*/  VIADDMNMX R112, R116, R110, R111, PT ;  /* 0x0000006e74707246 */ /* 0x000fc8000380016f */
        /* <DEDUP_REMOVED lines=105> */
.L_x_7196:
[----:B------:R-:W-:-:S13]  /*10d60*/  ISETP.NE.AND P1, PT, R15, 0x1, PT ;  /* 0x000000010f00780c */ /* 0x000fda0003f25270 */
[----:B------:R-:W1:Y:S02]  /*10d70*/  @P1 LDC.64 R20, c[0x0][0x9e8] ;  /* 0x00027a00ff141b82 */ /* 0x000e640000000a00 */
[----:B-1----:R-:W-:-:S05]  /*10d80*/  @P1 IMAD.HI.U32 R20, R115, R20, RZ ;  /* 0x0000001473141227 */ /* 0x002fca00078e00ff */
[----:B------:R-:W-:-:S07]  /*10d90*/  @P1 SHF.R.U32.HI R115, RZ, R21, R20 ;  /* 0x00000015ff731219 */ /* 0x000fce0000011614 */
.L_x_7197:
[----:B------:R-:W-:Y:S05]  /*10da0*/  BSYNC B0 ;  /* 0x0000000000007941 */ /* 0x000fea0003800000 */
.L_x_7195:
[----:B------:R-:W-:-:S05]  /*10db0*/  IMAD R20, R115, R15, R102 ;  /* 0x0000000f73147224 */ /* 0x000fca00078e0266 */
[----:B------:R-:W-:Y:S02]  /*10dc0*/  VIMNMX R113, R113, R20, !PT ;  /* 0x0000001471717248 */ /* 0x000fe40007fe0100 */
[----:B------:R-:W-:-:S07]  /*10dd0*/  VIADDMNMX R112, R20, R15, R112, PT ;  /* 0x0000000f14707246 */ /* 0x000fce0003800170 */
.L_x_7194:
[C---:B------:R-:W-:Y:S01]  /*10de0*/  ISETP.GE.AND P1, PT, R114.reuse, 0x2, PT ;  /* 0x000000027200780c */ /* 0x040fe20003f26270 */
[----:B------:R-:W1:Y:S01]  /*10df0*/  SHFL.IDX PT, R20, R101, 0x1, 0x1c1f ;  /* 0x003c1f0065147f89 */ /* 0x000e6200000e0000 */
[----:B------:R-:W-:Y:S02]  /*10e00*/  ISETP.GE.AND P4, PT, R114, 0xa, PT ;  /* 0x0000000a7200780c */ /* 0x000fe40003f86270 */
[----:B------:R-:W-:Y:S02]  /*10e10*/  ISETP.GT.AND P2, PT, R113, 0x1, !P1 ;  /* 0x000000017100780c */ /* 0x000fe40004f44270 */
[----:B------:R-:W-:Y:S02]  /*10e20*/  P2R R143, PR, RZ, 0x10 ;  /* 0x00000010ff8f7803 */ /* 0x000fe40000000000 */
[----:B------:R-:W-:Y:S02]  /*10e30*/  ISETP.LT.OR P2, PT, R112, 0x2, P2 ;  /* 0x000000027000780c */ /* 0x000fe40001741670 */
[----:B------:R-:W-:-:S02]  /*10e40*/  ISETP.GE.AND P6, PT, R114, 0xb2, PT ;  /* 0x000000b27200780c */ /* 0x000fc40003fc6270 */
[----:B0-----:R-:W-:Y:S02]  /*10e50*/  FSEL R122, R122, -INF , !P2 ;  /* 0xff8000007a7a7808 */ /* 0x001fe40005000000 */
[----:B------:R-:W-:-:S04]  /*10e60*/  ISETP.GE.AND P2, PT, R114, 0x9, PT ;  /* 0x000000097200780c */ /* 0x000fc80003f46270 */
[----:B------:R-:W-:-:S04]  /*10e70*/  ISETP.GT.AND P3, PT, R113, 0x8, !P2 ;  /* 0x000000087100780c */ /* 0x000fc80005764270 */
[----:B------:R-:W-:Y:S02]  /*10e80*/  ISETP.LT.OR P3, PT, R112, 0x9, P3 ;  /* 0x000000097000780c */ /* 0x000fe40001f61670 */
[----:B-1----:R-:W-:Y:S01]  /*10e90*/  VIADDMNMX R110, R20, R110, R111, PT ;  /* 0x0000006e146e7246 */ /* 0x002fe2000380016f */
[----:B------:R-:W-:Y:S01]  /*10ea0*/  IMAD.IADD R107, R107, 0x1, R20 ;  /* 0x000000016b6b7824 */ /* 0x000fe200078e0214 */
        /* <DEDUP_REMOVED lines=16> */
[C---:B------:R-:W-:Y:S02]  /*10fb0*/  ISETP.GT.AND P3, PT, R113.reuse, 0x18, !P4 ;  /* 0x000000187100780c */ /* 0x040fe40006764270 */
[----:B------:R-:W-:Y:S02]  /*10fc0*/  ISETP.GE.AND P4, PT, R114, 0x1a, PT ;  /* 0x0000001a7200780c */ /* 0x000fe40003f86270 */
[----:B------:R-:W-:Y:S02]  /*10fd0*/  ISETP.LT.OR P3, PT, R112, 0x19, P3 ;  /* 0x000000197000780c */ /* 0x000fe40001f61670 */
[----:B------:R-:W-:Y:S02]  /*10fe0*/  P2R R138, PR, RZ, 0x10 ;  /* 0x00000010ff8a7803 */ /* 0x000fe40000000000 */
[----:B------:R-:W-:Y:S02]  /*10ff0*/  FSEL R36, R36, -INF , !P3 ;  /* 0xff80000024247808 */ /* 0x000fe40005800000 */
[----:B------:R-:W-:-:S02]  /*11000*/  ISETP.GT.AND P3, PT, R113, 0x19, !P4 ;  /* 0x000000197100780c */ /* 0x000fc40006764270 */
[----:B------:R-:W-:Y:S02]  /*11010*/  ISETP.GE.AND P4, PT, R114, 0x21, PT ;  /* 0x000000217200780c */ /* 0x000fe40003f86270 */
        /* <DEDUP_REMOVED lines=183> */
[----:B------:R-:W-:-:S04]  /*11b90*/  ISETP.GT.AND P3, PT, R113, 0xb0, !P4 ;  /* 0x000000b07100780c */ /* 0x000fc80006764270 */
[----:B------:R-:W-:-:S04]  /*11ba0*/  ISETP.LT.OR P3, PT, R112, 0xb1, P3 ;  /* 0x000000b17000780c */ /* 0x000fc80001f61670 */
[----:B------:R-:W-:Y:S02]  /*11bb0*/  FSEL R106, R106, -INF , !P3 ;  /* 0xff8000006a6a7808 */ /* 0x000fe40005800000 */
        /* <DEDUP_REMOVED lines=16> */
[----:B------:R-:W-:-:S13]  /*11cc0*/  ISETP.GE.AND P5, PT, R15, 0x1, PT ;  /* 0x000000010f00780c */ /* 0x000fda0003fa6270 */
[----:B------:R-:W-:Y:S05]  /*11cd0*/  @!P5 BRA `(.L_x_7198) ;  /* 0x00000000004cd947 */ /* 0x000fea0003800000 */
        /* <DEDUP_REMOVED lines=11> */
.L_x_7200:
[----:B------:R-:W-:-:S13]  /*11d90*/  ISETP.NE.AND P5, PT, R15, 0x1, PT ;  /* 0x000000010f00780c */ /* 0x000fda0003fa5270 */
[----:B------:R-:W0:Y:S02]  /*11da0*/  @P5 LDC.64 R20, c[0x0][0x9e8] ;  /* 0x00027a00ff145b82 */ /* 0x000e240000000a00 */
[----:B0-----:R-:W-:-:S05]  /*11db0*/  @P5 IMAD.HI.U32 R20, R101, R20, RZ ;  /* 0x0000001465145227 */ /* 0x001fca00078e00ff */
[----:B------:R-:W-:-:S07]  /*11dc0*/  @P5 SHF.R.U32.HI R101, RZ, R21, R20 ;  /* 0x00000015ff655219 */ /* 0x000fce0000011614 */
.L_x_7201:
[----:B------:R-:W-:Y:S05]  /*11dd0*/  BSYNC B0 ;  /* 0x0000000000007941 */ /* 0x000fea0003800000 */
.L_x_7199:
[----:B------:R-:W-:-:S05]  /*11de0*/  IMAD R102, R101, R15, R102 ;  /* 0x0000000f65667224 */ /* 0x000fca00078e0266 */
[----:B------:R-:W-:Y:S02]  /*11df0*/  VIMNMX R107, R107, R102, !PT ;  /* 0x000000666b6b7248 */ /* 0x000fe40007fe0100 */
[----:B------:R-:W-:-:S07]  /*11e00*/  VIADDMNMX R110, R102, R15, R110, PT ;  /* 0x0000000f666e7246 */ /* 0x000fce000380016e */
.L_x_7198:
[C---:B------:R-:W-:Y:S01]  /*11e10*/  ISETP.GT.AND P1, PT, R107.reuse, 0x1, !P1 ;  /* 0x000000016b00780c */ /* 0x040fe20004f24270 */
[----:B------:R-:W-:Y:S01]  /*11e20*/  ULDC UR28, c[0x0][0x988] ;  /* 0x00026200001c7ab9 */ /* 0x000fe20000000800 */
[----:B------:R-:W-:Y:S01]  /*11e30*/  ISETP.GT.AND P2, PT, R107, 0x8, !P2 ;  /* 0x000000086b00780c */ /* 0x000fe20005744270 */
[----:B------:R-:W-:Y:S01]  /*11e40*/  IMAD.U32 R112, RZ, RZ, UR28 ;  /* 0x0000001cff707e24 */ /* 0x000fe2000f8e00ff */
[C---:B------:R-:W-:Y:S02]  /*11e50*/  ISETP.LT.OR P1, PT, R110.reuse, 0x2, P1 ;  /* 0x000000026e00780c */ /* 0x040fe40000f21670 */
[----:B------:R-:W-:Y:S02]  /*11e60*/  ISETP.LT.OR P2, PT, R110, 0x9, P2 ;  /* 0x000000096e00780c */ /* 0x000fe40001741670 */
[----:B------:R-:W-:Y:S02]  /*11e70*/  FSEL R3, R3, -INF , !P1 ;  /* 0xff80000003037808 */ /* 0x000fe40004800000 */
[----:B------:R-:W-:-:S02]  /*11e80*/  ISETP.NE.AND P1, PT, R143, RZ, PT ;  /* 0x000000ff8f00720c */ /* 0x000fc40003f25270 */
[----:B------:R-:W-:Y:S02]  /*11e90*/  FSEL R24, R24, -INF , !P2 ;  /* 0xff80000018187808 */ /* 0x000fe40005000000 */
[----:B------:R-:W-:Y:S02]  /*11ea0*/  ISETP.GT.AND P1, PT, R107, 0x9, !P1 ;  /* 0x000000096b00780c */ /* 0x000fe40004f24270 */
[----:B------:R-:W-:Y:S02]  /*11eb0*/  ISETP.NE.AND P2, PT, R147, RZ, PT ;  /* 0x000000ff9300720c */ /* 0x000fe40003f45270 */
[----:B------:R-:W-:Y:S02]  /*11ec0*/  ISETP.LT.OR P1, PT, R110, 0xa, P1 ;  /* 0x0000000a6e00780c */ /* 0x000fe40000f21670 */
[----:B------:R-:W-:Y:S02]  /*11ed0*/  ISETP.NE.AND P5, PT, R152, RZ, PT ;  /* 0x000000ff9800720c */ /* 0x000fe40003fa5270 */
[----:B------:R-:W-:-:S02]  /*11ee0*/  FSEL R25, R25, -INF , !P1 ;  /* 0xff80000019197808 */ /* 0x000fc40004800000 */
[----:B------:R-:W-:Y:S02]  /*11ef0*/  ISETP.NE.AND P1, PT, R141, RZ, PT ;  /* 0x000000ff8d00720c */ /* 0x000fe40003f25270 */
[C---:B------:R-:W-:Y:S02]  /*11f00*/  ISETP.GT.AND P4, PT, R107.reuse, RZ, !P4 ;  /* 0x000000ff6b00720c */ /* 0x040fe40006784270 */
[----:B------:R-:W-:Y:S02]  /*11f10*/  ISETP.GT.AND P1, PT, R107, 0x10, !P1 ;  /* 0x000000106b00780c */ /* 0x000fe40004f24270 */
[C---:B------:R-:W-:Y:S02]  /*11f20*/  ISETP.LT.OR P4, PT, R110.reuse, 0x1, P4 ;  /* 0x000000016e00780c */ /* 0x040fe40002781670 */
[----:B------:R-:W-:Y:S02]  /*11f30*/  ISETP.LT.OR P1, PT, R110, 0x11, P1 ;  /* 0x000000116e00780c */ /* 0x000fe40000f21670 */
[----:B------:R-:W-:-:S02]  /*11f40*/  FSEL R102, R0, -INF , !P4 ;  /* 0xff80000000667808 */ /* 0x000fc40006000000 */
[----:B------:R-:W-:Y:S02]  /*11f50*/  FSEL R26, R26, -INF , !P1 ;  /* 0xff8000001a1a7808 */ /* 0x000fe40004800000 */
[----:B------:R-:W-:Y:S02]  /*11f60*/  ISETP.NE.AND P1, PT, R140, RZ, PT ;  /* 0x000000ff8c00720c */ /* 0x000fe40003f25270 */
[C---:B------:R-:W-:Y:S02]  /*11f70*/  ISETP.GT.AND P6, PT, R107.reuse, 0xb1, !P6 ;  /* 0x000000b16b00780c */ /* 0x040fe400077c4270 */
[----:B------:R-:W-:Y:S02]  /*11f80*/  ISETP.GT.AND P1, PT, R107, 0x11, !P1 ;  /* 0x000000116b00780c */ /* 0x000fe40004f24270 */
[C---:B------:R-:W-:Y:S02]  /*11f90*/  ISETP.LT.OR P6, PT, R110.reuse, 0xb2, P6 ;  /* 0x000000b26e00780c */ /* 0x040fe400037c1670 */
[----:B------:R-:W-:-:S02]  /*11fa0*/  ISETP.LT.OR P1, PT, R110, 0x12, P1 ;  /* 0x000000126e00780c */ /* 0x000fc40000f21670 */
[----:B------:R-:W-:Y:S02]  /*11fb0*/  ISETP.GT.AND P3, PT, R107, 0xb8, !P3 ;  /* 0x000000b86b00780c */ /* 0x000fe40005f64270 */
[----:B------:R-:W-:Y:S02]  /*11fc0*/  FSEL R27, R27, -INF , !P1 ;  /* 0xff8000001b1b7808 */ /* 0x000fe40004800000 */
[----:B------:R-:W-:Y:S02]  /*11fd0*/  ISETP.NE.AND P1, PT, R139, RZ, PT ;  /* 0x000000ff8b00720c */ /* 0x000fe40003f25270 */
[----:B------:R-:W-:Y:S02]  /*11fe0*/  FSEL R92, R92, -INF , !P6 ;  /* 0xff8000005c5c7808 */ /* 0x000fe40007000000 */
[----:B------:R-:W-:Y:S02]  /*11ff0*/  ISETP.GT.AND P1, PT, R107, 0x18, !P1 ;  /* 0x000000186b00780c */ /* 0x000fe40004f24270 */
[----:B------:R-:W-:-:S02]  /*12000*/  ISETP.LT.OR P3, PT, R110, 0xb9, P3 ;  /* 0x000000b96e00780c */ /* 0x000fc40001f61670 */
[----:B------:R-:W-:Y:S02]  /*12010*/  ISETP.LT.OR P1, PT, R110, 0x19, P1 ;  /* 0x000000196e00780c */ /* 0x000fe40000f21670 */
        /* <DEDUP_REMOVED lines=146> */
[----:B------:R-:W-:-:S04]  /*12940*/  ISETP.GT.AND P1, PT, R107, 0xa9, !P2 ;  /* 0x000000a96b00780c */ /* 0x000fc80005724270 */
[----:B------:R-:W-:-:S04]  /*12950*/  ISETP.LT.OR P1, PT, R110, 0xaa, P1 ;  /* 0x000000aa6e00780c */ /* 0x000fc80000f21670 */
[----:B------:R-:W-:Y:S02]  /*12960*/  FSEL R90, R90, -INF , !P1 ;  /* 0xff8000005a5a7808 */ /* 0x000fe40004800000 */
[----:B------:R-:W-:Y:S02]  /*12970*/  ISETP.GT.AND P1, PT, R107, 0xb0, !P5 ;  /* 0x000000b06b00780c */ /* 0x000fe40006f24270 */
[----:B------:R-:W-:Y:S02]  /*12980*/  ISETP.NE.AND P5, PT, R4, RZ, PT ;  /* 0x000000ff0400720c */ /* 0x000fe40003fa5270 */
[----:B------:R-:W-:Y:S02]  /*12990*/  FMNMX.FTZ R4, R115, R122, !PT ;  /* 0x0000007a73047209 */ /* 0x000fe40007810000 */
[----:B------:R-:W-:Y:S02]  /*129a0*/  ISETP.LT.OR P1, PT, R110, 0xb1, P1 ;  /* 0x000000b16e00780c */ /* 0x000fe40000f21670 */
[----:B------:R-:W-:-:S02]  /*129b0*/  FMNMX.FTZ R21, R123, R4, !PT ;  /* 0x000000047b157209 */ /* 0x000fc40007810000 */
[----:B------:R-:W-:Y:S02]  /*129c0*/  FSEL R91, R91, -INF , !P1 ;  /* 0xff8000005b5b7808 */ /* 0x000fe40004800000 */
        /* <DEDUP_REMOVED lines=48> */
[----:B0-----:R-:W-:-:S04]  /*12cd0*/  FMNMX.FTZ R227, R4, R227, !PT ;  /* 0x000000e304e37209 */ /* 0x001fc80007810000 */
[C---:B------:R-:W-:Y:S01]  /*12ce0*/  FSETP.NEU.FTZ.AND P1, PT, R227.reuse, -INF , PT ;  /* 0xff800000e300780b */ /* 0x040fe20003f3d000 */
[----:B------:R-:W-:-:S05]  /*12cf0*/  FFMA.FTZ R112, R227, R112, -8 ;  /* 0xc1000000e3707423 */ /* 0x000fca0000010070 */
[----:B------:R-:W-:Y:S02]  /*12d00*/  FSEL R112, R112, RZ, P1 ;  /* 0x000000ff70707208 */ /* 0x000fe40000800000 */
[----:B------:R-:W-:Y:S02]  /*12d10*/  ISETP.GT.AND P1, PT, R107, 0xb9, !P5 ;  /* 0x000000b96b00780c */ /* 0x000fe40006f24270 */
[----:B------:R-:W-:Y:S01]  /*12d20*/  ISETP.NE.AND P5, PT, R232, 0x1, PT ;  /* 0x00000001e800780c */ /* 0x000fe20003fa5270 */
        /* <DEDUP_REMOVED lines=26> */
[----:B0-----:R-:W-:-:S01]  /*12ed0*/  FFMA.FTZ R113, R58, UR28, -R112 ;  /* 0x0000001c3a717c23 */ /* 0x001fc20008010870 */
        /* <DEDUP_REMOVED lines=27> */
[----:B------:R-:W-:Y:S01]  /*13090*/  FFMA.FTZ R109, R109, UR28, -R112 ;  /* 0x0000001c6d6d7c23 */ /* 0x000fe20008010870 */
[----:B------:R-:W-:Y:S01]  /*130a0*/  MUFU.EX2 R4, R4 ;  /* 0x0000000400047308 */ /* 0x000fe20000000800 */
[----:B------:R-:W-:-:S04]  /*130b0*/  FMNMX.FTZ R53, R45, R50, !PT ;  /* 0x000000322d357209 */ /* 0x000fc80007810000 */
[----:B------:R-:W-:Y:S01]  /*130c0*/  FMNMX.FTZ R54, R46, R53, !PT ;  /* 0x000000352e367209 */ /* 0x000fe20007810000 */
[----:B------:R-:W-:-:S02]  /*130d0*/  FFMA.FTZ R53, R57, UR28, -R112 ;  /* 0x0000001c39357c23 */ /* 0x000fc40008010870 */
[----:B------:R0:W-:Y:S01]  /*130e0*/  MUFU.EX2 R50, R113 ;  /* 0x0000007100327308 */ /* 0x0001e20000000800 */
[----:B------:R-:W-:-:S04]  /*130f0*/  FMNMX.FTZ R57, R49, R54, !PT ;  /* 0x0000003631397209 */ /* 0x000fc80007810000 */
        /* <DEDUP_REMOVED lines=11> */
[--C-:B0-----:R-:W-:Y:S01]  /*131b0*/  FFMA.FTZ R114, R69, UR28, -R112.reuse ;  /* 0x0000001c45727c23 */ /* 0x101fe20008010870 */
[----:B-1----:R-:W-:Y:S02]  /*131c0*/  F2FP.SATFINITE.E4M3.F32.PACK_AB_MERGE_C R204, R101, R4, RZ ;  /* 0x0000000465cc723e */ /* 0x002fe400048070ff */
[----:B------:R-:W-:Y:S01]  /*131d0*/  FMNMX.FTZ R62, R64, R61, !PT ;  /* 0x0000003d403e7209 */ /* 0x000fe20007810000 */
[----:B------:R-:W-:-:S01]  /*131e0*/  FFMA.FTZ R61, R66, UR28, -R112 ;  /* 0x0000001c423d7c23 */ /* 0x000fc20008010870 */
[----:B------:R-:W-:Y:S01]  /*131f0*/  F2FP.SATFINITE.E4M3.F32.PACK_AB_MERGE_C R204, R21, R0, R204 ;  /* 0x0000000015cc723e */ /* 0x000fe200048070cc */
        /* <DEDUP_REMOVED lines=8> */
[----:B------:R-:W-:Y:S01]  /*13280*/  MUFU.EX2 R62, R114 ;  /* 0x00000072003e7308 */ /* 0x000fe20000000800 */
[----:B------:R-:W-:-:S04]  /*13290*/  FMNMX.FTZ R69, R75, R66, !PT ;  /* 0x000000424b457209 */ /* 0x000fc80007810000 */
[----:B------:R-:W-:-:S03]  /*132a0*/  FMNMX.FTZ R66, R76, R69, !PT ;  /* 0x000000454c427209 */ /* 0x000fc60007810000 */
        /* <DEDUP_REMOVED lines=8> */
[----:B------:R-:W-:-:S04]  /*13330*/  FMNMX.FTZ R73, R81, R70, !PT ;  /* 0x0000004651497209 */ /* 0x000fc80007810000 */
[----:B------:R-:W-:Y:S01]  /*13340*/  FMNMX.FTZ R74, R82, R73, !PT ;  /* 0x00000049524a7209 */ /* 0x000fe20007810000 */
[----:B------:R-:W-:-:S02]  /*13350*/  FFMA.FTZ R73, R124, UR28, -R112 ;  /* 0x0000001c7c497c23 */ /* 0x000fc40008010870 */
[----:B------:R-:W-:Y:S01]  /*13360*/  MUFU.EX2 R28, R28 ;  /* 0x0000001c001c7308 */ /* 0x000fe20000000800 */
[----:B0-----:R-:W-:-:S04]  /*13370*/  FMNMX.FTZ R113, R83, R74, !PT ;  /* 0x0000004a53717209 */ /* 0x001fc80007810000 */
[----:B------:R-:W-:-:S03]  /*13380*/  FMNMX.FTZ R74, R84, R113, !PT ;  /* 0x00000071544a7209 */ /* 0x000fc60007810000 */
[----:B------:R-:W-:Y:S01]  /*13390*/  MUFU.EX2 R35, R35 ;  /* 0x0000002300237308 */ /* 0x000fe20000000800 */
[----:B------:R-:W-:Y:S02]  /*133a0*/  FMNMX.FTZ R113, R85, R74, !PT ;  /* 0x0000004a55717209 */ /* 0x000fe40007810000 */
[----:B-1----:R-:W-:Y:S02]  /*133b0*/  F2FP.SATFINITE.E4M3.F32.PACK_AB_MERGE_C R206, R111, R36, RZ ;  /* 0x000000246fce723e */ /* 0x002fe400048070ff */
[----:B------:R-:W-:Y:S01]  /*133c0*/  FMNMX.FTZ R114, R86, R113, !PT ;  /* 0x0000007156727209 */ /* 0x000fe20007810000 */
[----:B------:R-:W-:Y:S01]  /*133d0*/  FFMA.FTZ R113, R126, UR28, -R112 ;  /* 0x0000001c7e717c23 */ /* 0x000fe20008010870 */
        /* <DEDUP_REMOVED lines=13> */
[----:B------:R-:W-:Y:S01]  /*134b0*/  FMNMX.FTZ R116, R94, R115, !PT ;  /* 0x000000735e747209 */ /* 0x000fe20007810000 */
[--C-:B------:R-:W-:Y:S01]  /*134c0*/  FFMA.FTZ R115, R130, UR28, -R112.reuse ;  /* 0x0000001c82737c23 */ /* 0x100fe20008010870 */
[----:B------:R-:W-:-:S01]  /*134d0*/  FFMA.FTZ R112, R108, UR28, -R112 ;  /* 0x0000001c6c707c23 */ /* 0x000fc20008010870 */
[----:B------:R-:W0:Y:S01]  /*134e0*/  MUFU.EX2 R48, R48 ;  /* 0x0000003000307308 */ /* 0x000e220000000800 */
[----:B------:R-:W-:Y:S01]  /*134f0*/  F2FP.SATFINITE.E4M3.F32.PACK_AB_MERGE_C R200, R35, R28, R200 ;  /* 0x0000001c23c8723e */ /* 0x000fe200048070c8 */
[----:B------:R-:W1:Y:S06]  /*13500*/  SHFL.BFLY PT, R117, R116, 0x2, 0x1f ;  /* 0x0c401f0074757f89 */ /* 0x000e6c00000e0000 */
[----:B------:R-:W-:Y:S08]  /*13510*/  MUFU.EX2 R51, R51 ;  /* 0x0000003300337308 */ /* 0x000ff00000000800 */
[----:B------:R-:W2:Y:S01]  /*13520*/  MUFU.EX2 R53, R53 ;  /* 0x0000003500357308 */ /* 0x000ea20000000800 */
[----:B0-----:R-:W-:-:S04]  /*13530*/  F2FP.SATFINITE.E4M3.F32.PACK_AB_MERGE_C R202, R48, R47, RZ ;  /* 0x0000002f30ca723e */ /* 0x001fc800048070ff */
[----:B------:R-:W-:-:S03]  /*13540*/  F2FP.SATFINITE.E4M3.F32.PACK_AB_MERGE_C R202, R43, R32, R202 ;  /* 0x000000202bca723e */ /* 0x000fc600048070ca */
[----:B------:R-:W-:Y:S01]  /*13550*/  MUFU.EX2 R57, R57 ;  /* 0x0000003900397308 */ /* 0x000fe20000000800 */
[----:B-1----:R-:W-:-:S05]  /*13560*/  FMNMX.FTZ R117, R116, R117, !PT ;  /* 0x0000007574757209 */ /* 0x002fca0007810000 */
[----:B------:R-:W0:Y:S02]  /*13570*/  SHFL.BFLY PT, R116, R117, 0x1, 0x1f ;  /* 0x0c201f0075747f89 */ /* 0x000e2400000e0000 */
[----:B------:R-:W1:Y:S01]  /*13580*/  MUFU.EX2 R61, R61 ;  /* 0x0000003d003d7308 */ /* 0x000e620000000800 */
[----:B--2---:R-:W-:-:S04]  /*13590*/  F2FP.SATFINITE.E4M3.F32.PACK_AB_MERGE_C R196, R53, R50, RZ ;  /* 0x0000003235c4723e */ /* 0x004fc800048070ff */
[----:B------:R-:W-:-:S03]  /*135a0*/  F2FP.SATFINITE.E4M3.F32.PACK_AB_MERGE_C R196, R51, R44, R196 ;  /* 0x0000002c33c4723e */ /* 0x000fc600048070c4 */
[----:B------:R-:W2:Y:S08]  /*135b0*/  MUFU.EX2 R69, R69 ;  /* 0x0000004500457308 */ /* 0x000eb00000000800 */
[----:B------:R-:W3:Y:S01]  /*135c0*/  MUFU.EX2 R65, R65 ;  /* 0x0000004100417308 */ /* 0x000ee20000000800 */
[----:B-1----:R-:W-:-:S04]  /*135d0*/  F2FP.SATFINITE.E4M3.F32.PACK_AB_MERGE_C R198, R61, R58, RZ ;  /* 0x0000003a3dc6723e */ /* 0x002fc800048070ff */
[----:B------:R-:W-:Y:S02]  /*135e0*/  F2FP.SATFINITE.E4M3.F32.PACK_AB_MERGE_C R198, R57, R54, R198 ;  /* 0x0000003639c6723e */ /* 0x000fe400048070c6 */
[----:B0-----:R-:W-:Y:S01]  /*135f0*/  FMNMX.FTZ R221, R117, R116, !PT ;  /* 0x0000007475dd7209 */ /* 0x001fe20007810000 */
[----:B------:R-:W-:Y:S01]  /*13600*/  IMAD.U32 R116, RZ, RZ, UR28 ;  /* 0x0000001cff747e24 */ /* 0x000fe2000f8e00ff */
[----:B------:R-:W-:Y:S01]  /*13610*/  MUFU.EX2 R74, R127 ;  /* 0x0000007f004a7308 */ /* 0x000fe20000000800 */
[----:B--2---:R-:W-:Y:S02]  /*13620*/  F2FP.SATFINITE.E4M3.F32.PACK_AB_MERGE_C R192, R69, R66, RZ ;  /* 0x0000004245c0723e */ /* 0x004fe400048070ff */
[C---:B------:R-:W-:Y:S01]  /*13630*/  FFMA.FTZ R116, R221.reuse, R116, -8 ;  /* 0xc1000000dd747423 */ /* 0x040fe20000010074 */
[----:B------:R-:W-:-:S04]  /*13640*/  FSETP.NEU.FTZ.AND P1, PT, R221, -INF , PT ;  /* 0xff800000dd00780b */ /* 0x000fc80003f3d000 */
[----:B------:R-:W-:Y:S01]  /*13650*/  FSEL R108, R116, RZ, P1 ;  /* 0x000000ff746c7208 */ /* 0x000fe20000800000 */
[----:B------:R-:W-:Y:S01]  /*13660*/  MUFU.EX2 R113, R113 ;  /* 0x0000007100717308 */ /* 0x000fe20000000800 */
[----:B---3--:R-:W-:-:S03]  /*13670*/  F2FP.SATFINITE.E4M3.F32.PACK_AB_MERGE_C R192, R65, R62, R192 ;  /* 0x0000003e41c0723e */ /* 0x008fc600048070c0 */
        /* <DEDUP_REMOVED lines=16> */
[----:B------:R-:W-:Y:S01]  /*13780*/  FADD.FTZ R67, R0, R21 ;  /* 0x0000001500437221 */ /* 0x000fe20000010000 */
[----:B------:R-:W-:-:S01]  /*13790*/  FFMA.FTZ R60, R63, UR28, -R108 ;  /* 0x0000001c3f3c7c23 */ /* 0x000fc2000801086c */
[--C-:B------:R-:W-:Y:S01]  /*137a0*/  FFMA.FTZ R24, R24, UR28, -R108.reuse ;  /* 0x0000001c18187c23 */ /* 0x100fe2000801086c */
[----:B------:R-:W-:-:S01]  /*137b0*/  FFMA.FTZ R63, R64, UR28, -R108 ;  /* 0x0000001c403f7c23 */ /* 0x000fc2000801086c */
[----:B------:R-:W-:Y:S01]  /*137c0*/  FFMA.FTZ R64, R68, UR28, -R108 ;  /* 0x0000001c44407c23 */ /* 0x000fe2000801086c */
        /* <DEDUP_REMOVED lines=43> */
[----:B------:R-:W-:-:S04]  /*13a80*/  F2FP.SATFINITE.E4M3.F32.PACK_AB_MERGE_C R24, R25, R24, RZ ;  /* 0x000000181918723e */ /* 0x000fc800048070ff */
[----:B------:R-:W-:Y:S01]  /*13a90*/  F2FP.SATFINITE.E4M3.F32.PACK_AB_MERGE_C R205, R3, R102, R24 ;  /* 0x0000006603cd723e */ /* 0x000fe20004807018 */
[----:B------:R-:W2:Y:S01]  /*13aa0*/  MUFU.EX2 R29, R29 ;  /* 0x0000001d001d7308 */ /* 0x000ea20000000800 */
[----:B0-----:R-:W-:-:S01]  /*13ab0*/  FADD.FTZ R118, R26, R75 ;  /* 0x0000004b1a767221 */ /* 0x001fc20000010000 */
[----:B------:R-:W-:Y:S01]  /*13ac0*/  FADD.FTZ R75, R39, R122 ;  /* 0x0000007a274b7221 */ /* 0x000fe20000010000 */
[----:B------:R-:W-:-:S03]  /*13ad0*/  FFMA.FTZ R39, R78, UR28, -R108 ;  /* 0x0000001c4e277c23 */ /* 0x000fc6000801086c */
        /* <DEDUP_REMOVED lines=9> */
[----:B------:R-:W-:-:S04]  /*13b70*/  F2FP.SATFINITE.E4M3.F32.PACK_AB_MERGE_C R29, R116, R29, RZ ;  /* 0x0000001d741d723e */ /* 0x000fc800048070ff */
[----:B------:R-:W-:Y:S02]  /*13b80*/  F2FP.SATFINITE.E4M3.F32.PACK_AB_MERGE_C R207, R27, R26, R29 ;  /* 0x0000001a1bcf723e */ /* 0x000fe4000480701d */
        /* <DEDUP_REMOVED lines=8> */
[----:B------:R-:W-:-:S04]  /*13c10*/  FADD.FTZ R36, R44, R75 ;  /* 0x0000004b2c247221 */ /* 0x000fc80000010000 */
[----:B------:R-:W-:Y:S02]  /*13c20*/  FADD.FTZ R31, R51, R36 ;  /* 0x00000024331f7221 */ /* 0x000fe40000010000 */
        /* <DEDUP_REMOVED lines=9> */
[----:B------:R-:W-:-:S03]  /*13cc0*/  FFMA.FTZ R21, R80, UR28, -R108 ;  /* 0x0000001c50157c23 */ /* 0x000fc6000801086c */
        /* <DEDUP_REMOVED lines=13> */
[----:B------:R-:W-:-:S03]  /*13da0*/  F2FP.SATFINITE.E4M3.F32.PACK_AB_MERGE_C R42, R117, R42, RZ ;  /* 0x0000002a752a723e */ /* 0x000fc600048070ff */
[----:B------:R-:W-:Y:S01]  /*13db0*/  FADD.FTZ R69, R69, R66 ;  /* 0x0000004245457221 */ /* 0x000fe20000010000 */
[----:B------:R-:W-:Y:S01]  /*13dc0*/  F2FP.SATFINITE.E4M3.F32.PACK_AB_MERGE_C R203, R41, R34, R42 ;  /* 0x0000002229cb723e */ /* 0x000fe2000480702a */
        /* <DEDUP_REMOVED lines=28> */
[----:B------:R-:W-:-:S04]  /*13f90*/  F2FP.SATFINITE.E4M3.F32.PACK_AB_MERGE_C R67, R68, R67, RZ ;  /* 0x000000434443723e */ /* 0x000fc800048070ff */
[----:B------:R-:W-:Y:S02]  /*13fa0*/  F2FP.SATFINITE.E4M3.F32.PACK_AB_MERGE_C R193, R64, R59, R67 ;  /* 0x0000003b40c1723e */ /* 0x000fe40004807043 */
        /* <DEDUP_REMOVED lines=25> */
[----:B------:R-:W1:Y:S01]  /*14140*/  MUFU.EX2 R81, R81 ;  /* 0x0000005100517308 */ /* 0x000e620000000800 */
[----:B0-----:R-:W-:-:S01]  /*14150*/  FADD.FTZ R4, R0, R25 ;  /* 0x0000001900047221 */ /* 0x001fc20000010000 */
[----:B------:R-:W-:Y:S01]  /*14160*/  FADD.FTZ R110, R110, R107 ;  /* 0x0000006b6e6e7221 */ /* 0x000fe20000010000 */
[----:B------:R-:W0:Y:S03]  /*14170*/  @P5 LDC R25, c[0x0][0x450] ;  /* 0x00011400ff195b82 */ /* 0x000e260000000800 */
[----:B------:R-:W-:-:S02]  /*14180*/  FADD.FTZ R115, R115, R110 ;  /* 0x0000006e73737221 */ /* 0x000fc40000010000 */
[----:B------:R-:W-:Y:S01]  /*14190*/  MUFU.EX2 R98, R98 ;  /* 0x0000006200627308 */ /* 0x000fe20000000800 */
[----:B--2---:R-:W-:-:S07]  /*141a0*/  FADD.FTZ R4, R21, R4 ;  /* 0x0000000415047221 */ /* 0x004fce0000010000 */
[----:B------:R-:W2:Y:S01]  /*141b0*/  MUFU.EX2 R97, R97 ;  /* 0x0000006100617308 */ /* 0x000ea20000000800 */
[----:B-1----:R-:W-:-:S07]  /*141c0*/  FADD.FTZ R3, R81, R4 ;  /* 0x0000000451037221 */ /* 0x002fce0000010000 */
[----:B------:R-:W1:Y:S08]  /*141d0*/  MUFU.EX2 R82, R82 ;  /* 0x0000005200527308 */ /* 0x000e700000000800 */
[----:B------:R-:W-:Y:S01]  /*141e0*/  MUFU.EX2 R96, R96 ;  /* 0x0000006000607308 */ /* 0x000fe20000000800 */
[----:B--2---:R-:W-:-:S07]  /*141f0*/  F2FP.SATFINITE.E4M3.F32.PACK_AB_MERGE_C R20, R97, R98, RZ ;  /* 0x000000626114723e */ /* 0x004fce00048070ff */
[----:B------:R-:W2:Y:S01]  /*14200*/  MUFU.EX2 R95, R95 ;  /* 0x0000005f005f7308 */ /* 0x000ea20000000800 */
[C---:B-1----:R-:W-:Y:S01]  /*14210*/  F2FP.SATFINITE.E4M3.F32.PACK_AB_MERGE_C R81, R82.reuse, R81, RZ ;  /* 0x000000515251723e */ /* 0x042fe200048070ff */
[----:B------:R-:W-:-:S03]  /*14220*/  FADD.FTZ R82, R82, R3 ;  /* 0x0000000352527221 */ /* 0x000fc60000010000 */
[----:B------:R-:W-:Y:S01]  /*14230*/  F2FP.SATFINITE.E4M3.F32.PACK_AB_MERGE_C R189, R21, R0, R81 ;  /* 0x0000000015bd723e */ /* 0x000fe20004807051 */
[----:B------:R-:W-:Y:S02]  /*14240*/  IMAD.MOV.U32 R21, RZ, RZ, R217 ;  /* 0x000000ffff157224 */ /* 0x000fe400078e00d9 */
[----:B------:R-:W1:Y:S08]  /*14250*/  MUFU.EX2 R83, R83 ;  /* 0x0000005300537308 */ /* 0x000e700000000800 */
[----:B------:R-:W3:Y:S01]  /*14260*/  MUFU.EX2 R84, R84 ;  /* 0x0000005400547308 */ /* 0x000ee20000000800 */
[C---:B--2---:R-:W-:Y:S01]  /*14270*/  F2FP.SATFINITE.E4M3.F32.PACK_AB_MERGE_C R190, R95.reuse, R96, R20 ;  /* 0x000000605fbe723e */ /* 0x044fe20004807014 */
[----:B------:R-:W-:Y:S01]  /*14280*/  FADD.FTZ R96, R96, R115 ;  /* 0x0000007360607221 */ /* 0x000fe20000010000 */
[----:B------:R-:W2:Y:S03]  /*14290*/  @P5 LDC R20, c[0x0][0x44c] ;  /* 0x00011300ff145b82 */ /* 0x000ea60000000800 */
[----:B------:R-:W-:-:S02]  /*142a0*/  FADD.FTZ R95, R95, R96 ;  /* 0x000000605f5f7221 */ /* 0x000fc40000010000 */
[----:B------:R-:W4:Y:S01]  /*142b0*/  MUFU.EX2 R85, R85 ;  /* 0x0000005500557308 */ /* 0x000f220000000800 */
[----:B-1----:R-:W-:-:S01]  /*142c0*/  FADD.FTZ R3, R83, R82 ;  /* 0x0000005253037221 */ /* 0x002fc20000010000 */
[----:B------:R-:W-:-:S04]  /*142d0*/  FADD.FTZ R98, R98, R95 ;  /* 0x0000005f62627221 */ /* 0x000fc80000010000 */
[----:B------:R-:W-:Y:S02]  /*142e0*/  FADD.FTZ R97, R97, R98 ;  /* 0x0000006261617221 */ /* 0x000fe40000010000 */
[----:B------:R-:W-:Y:S01]  /*142f0*/  MUFU.EX2 R104, R104 ;  /* 0x0000006800687308 */ /* 0x000fe20000000800 */
[----:B---3--:R-:W-:-:S07]  /*14300*/  FADD.FTZ R4, R84, R3 ;  /* 0x0000000354047221 */ /* 0x008fce0000010000 */
[----:B------:R-:W1:Y:S01]  /*14310*/  MUFU.EX2 R103, R103 ;  /* 0x0000006700677308 */ /* 0x000e620000000800 */
[----:B----4-:R-:W-:-:S01]  /*14320*/  FADD.FTZ R3, R85, R4 ;  /* 0x0000000455037221 */ /* 0x010fc20000010000 */
[----:B--2---:R-:W-:-:S06]  /*14330*/  @P5 IMAD.HI.U32 R20, R217, R20, RZ ;  /* 0x00000014d9145227 */ /* 0x004fcc00078e00ff */
[----:B------:R-:W2:Y:S01]  /*14340*/  MUFU.EX2 R86, R86 ;  /* 0x0000005600567308 */ /* 0x000ea20000000800 */
[----:B0-----:R-:W-:Y:S02]  /*14350*/  @P5 SHF.R.U32.HI R21, RZ, R25, R20 ;  /* 0x00000019ff155219 */ /* 0x001fe40000011614 */
[----:B------:R-:W-:-:S03]  /*14360*/  ISETP.GE.AND P5, PT, R15, 0x1, PT ;  /* 0x000000010f00780c */ /* 0x000fc60003fa6270 */
[----:B------:R-:W-:Y:S02]  /*14370*/  IMAD.IADD R21, R120, 0x1, R21 ;  /* 0x0000000178157824 */ /* 0x000fe400078e0215 */
[----:B------:R-:W-:Y:S01]  /*14380*/  MUFU.EX2 R100, R100 ;  /* 0x0000006400647308 */ /* 0x000fe20000000800 */
[----:B-1----:R-:W-:Y:S01]  /*14390*/  F2FP.SATFINITE.E4M3.F32.PACK_AB_MERGE_C R4, R103, R104, RZ ;  /* 0x000000686704723e */ /* 0x002fe200048070ff */
[----:B------:R-:W-:-:S06]  /*143a0*/  IMAD.IADD R14, R21, 0x1, R14 ;  /* 0x00000001150e7824 */ /* 0x000fcc00078e020e */
[----:B------:R-:W0:Y:S01]  /*143b0*/  MUFU.EX2 R99, R99 ;  /* 0x0000006300637308 */ /* 0x000e220000000800 */
[C---:B--2---:R-:W-:Y:S01]  /*143c0*/  F2FP.SATFINITE.E4M3.F32.PACK_AB_MERGE_C R85, R86.reuse, R85, RZ ;  /* 0x000000555655723e */ /* 0x044fe200048070ff */
        /* <DEDUP_REMOVED lines=22> */
[----:B------:R-:W0:Y:S08]  /*14530*/  MUFU.EX2 R91, R91 ;  /* 0x0000005b005b7308 */ /* 0x000e300000000800 */
[----:B------:R-:W2:Y:S01]  /*14540*/  MUFU.EX2 R92, R92 ;  /* 0x0000005c005c7308 */ /* 0x000ea20000000800 */
[----:B-1----:R-:W-:Y:S01]  /*14550*/  F2FP.SATFINITE.E4M3.F32.PACK_AB_MERGE_C R186, R105, R106, R0 ;  /* 0x0000006a69ba723e */ /* 0x002fe20004807000 */
[----:B------:R-:W-:-:S04]  /*14560*/  FADD.FTZ R106, R106, R103 ;  /* 0x000000676a6a7221 */ /* 0x000fc80000010000 */
[----:B------:R-:W-:Y:S02]  /*14570*/  FADD.FTZ R106, R105, R106 ;  /* 0x0000006a696a7221 */ /* 0x000fe40000010000 */
[----:B------:R-:W1:Y:S01]  /*14580*/  MUFU.EX2 R93, R93 ;  /* 0x0000005d005d7308 */ /* 0x000e620000000800 */
[----:B0-----:R-:W-:-:S01]  /*14590*/  FADD.FTZ R3, R91, R90 ;  /* 0x0000005a5b037221 */ /* 0x001fc20000010000 */
[----:B------:R-:W-:-:S06]  /*145a0*/  FADD.FTZ R109, R109, R106 ;  /* 0x0000006a6d6d7221 */ /* 0x000fcc0000010000 */
[----:B------:R-:W0:Y:S01]  /*145b0*/  MUFU.EX2 R94, R94 ;  /* 0x0000005e005e7308 */ /* 0x000e220000000800 */
[----:B--2---:R-:W-:-:S04]  /*145c0*/  FADD.FTZ R0, R92, R3 ;  /* 0x000000035c007221 */ /* 0x004fc80000010000 */
[----:B-1----:R-:W-:Y:S01]  /*145d0*/  FADD.FTZ R3, R93, R0 ;  /* 0x000000005d037221 */ /* 0x002fe20000010000 */
[----:B------:R-:W-:Y:S01]  /*145e0*/  VIADD R0, R121, 0xfffffffe ;  /* 0xfffffffe79007836 */ /* 0x000fe20000000000 */
[C---:B0-----:R-:W-:Y:S02]  /*145f0*/  F2FP.SATFINITE.E4M3.F32.PACK_AB_MERGE_C R4, R94.reuse, R93, RZ ;  /* 0x0000005d5e04723e */ /* 0x041fe400048070ff */
[----:B------:R-:W-:-:S02]  /*14600*/  FADD.FTZ R3, R94, R3 ;  /* 0x000000035e037221 */ /* 0x000fc40000010000 */
[----:B------:R-:W-:Y:S01]  /*14610*/  F2FP.SATFINITE.E4M3.F32.PACK_AB_MERGE_C R187, R92, R91, R4 ;  /* 0x0000005b5cbb723e */ /* 0x000fe20004807004 */
[----:B------:R-:W-:-:S01]  /*14620*/  FADD.FTZ R4, R112, R109 ;  /* 0x0000006d70047221 */ /* 0x000fc20000010000 */
        /* <DEDUP_REMOVED lines=12> */
.L_x_7204:
[----:B------:R-:W-:-:S13]  /*146f0*/  ISETP.NE.AND P1, PT, R15, 0x1, PT ;  /* 0x000000010f00780c */ /* 0x000fda0003f25270 */
[----:B------:R-:W0:Y:S02]  /*14700*/  @P1 LDC.64 R24, c[0x0][0x9e8] ;  /* 0x00027a00ff181b82 */ /* 0x000e240000000a00 */
[----:B0-----:R-:W-:-:S05]  /*14710*/  @P1 IMAD.HI.U32 R24, R20, R24, RZ ;  /* 0x0000001814181227 */ /* 0x001fca00078e00ff */
[----:B------:R-:W-:-:S07]  /*14720*/  @P1 SHF.R.U32.HI R20, RZ, R25, R24 ;  /* 0x00000019ff141219 */ /* 0x000fce0000011618 */
.L_x_7205:
[----:B------:R-:W-:Y:S05]  /*14730*/  BSYNC B0 ;  /* 0x0000000000007941 */ /* 0x000fea0003800000 */
.L_x_7203:
[----:B------:R-:W-:-:S05]  /*14740*/  IMAD R15, R20, R15, R15 ;  /* 0x0000000f140f7224 */ /* 0x000fca00078e020f */
[----:B------:R-:W-:-:S07]  /*14750*/  VIMNMX R14, R14, R15, PT ;  /* 0x0000000f0e0e7248 */ /* 0x000fce0003fe0100 */
.L_x_7202:
[----:B------:R-:W-:Y:S01]  /*14760*/  IMAD.HI R14, R14, 0x2aaaaaab, RZ ;  /* 0x2aaaaaab0e0e7827 */ /* 0x000fe200078e02ff */
[----:B------:R-:W-:Y:S01]  /*14770*/  ULDC UR24, c[0x0][0x9e4] ;  /* 0x0002790000187ab9 */ /* 0x000fe20000000800 */
[----:B------:R-:W-:Y:S01]  /*14780*/  ULDC UR4, c[0x0][0x9e4] ;  /* 0x0002790000047ab9 */ /* 0x000fe20000000800 */
[----:B------:R-:W-:Y:S01]  /*14790*/  ULDC UR5, c[0x0][0x988] ;  /* 0x0002620000057ab9 */ /* 0x000fe20000000800 */
[----:B------:R-:W-:Y:S01]  /*147a0*/  ULDC UR7, c[0x0][0x988] ;  /* 0x0002620000077ab9 */ /* 0x000fe20000000800 */
[----:B------:R-:W-:Y:S01]  /*147b0*/  SHF.R.U32.HI R15, RZ, 0x1f, R14 ;  /* 0x0000001fff0f7819 */ /* 0x000fe2000001160e */
[----:B------:R-:W-:Y:S01]  /*147c0*/  ULDC UR6, c[0x0][0x988] ;  /* 0x0002620000067ab9 */ /* 0x000fe20000000800 */
[----:B------:R-:W-:Y:S01]  /*147d0*/  ULDC UR26, c[0x0][0x9e0] ;  /* 0x00027800001a7ab9 */ /* 0x000fe20000000800 */
[----:B------:R-:W-:Y:S01]  /*147e0*/  ULDC UR25, c[0x0][0x9e0] ;  /* 0x0002780000197ab9 */ /* 0x000fe20000000800 */
[----:B------:R-:W-:Y:S02]  /*147f0*/  LEA.HI.SX32 R15, R14, R15, 0x1b ;  /* 0x0000000f0e0f7211 */ /* 0x000fe400078fdaff */
[----:B------:R-:W-:-:S02]  /*14800*/  CS2R R182, SRZ ;  /* 0x0000000000b67805 */ /* 0x000fc4000001ff00 */
[----:B------:R-:W-:Y:S02]  /*14810*/  CS2R R180, SRZ ;  /* 0x0000000000b47805 */ /* 0x000fe4000001ff00 */
[----:B------:R-:W-:Y:S02]  /*14820*/  CS2R R178, SRZ ;  /* 0x0000000000b27805 */ /* 0x000fe4000001ff00 */
[----:B------:R-:W-:Y:S02]  /*14830*/  VIMNMX R228, R220, R15, !PT ;  /* 0x0000000fdce47248 */ /* 0x000fe40007fe0100 */
[----:B------:R-:W-:Y:S02]  /*14840*/  CS2R R176, SRZ ;  /* 0x0000000000b07805 */ /* 0x000fe4000001ff00 */
[----:B------:R-:W-:Y:S02]  /*14850*/  CS2R R174, SRZ ;  /* 0x0000000000ae7805 */ /* 0x000fe4000001ff00 */
[----:B------:R-:W-:-:S02]  /*14860*/  CS2R R172, SRZ ;  /* 0x0000000000ac7805 */ /* 0x000fc4000001ff00 */
[----:B------:R-:W-:Y:S02]  /*14870*/  ISETP.GE.AND P1, PT, R0, R228, PT ;  /* 0x000000e40000720c */ /* 0x000fe40003f26270 */
        /* <DEDUP_REMOVED lines=26> */
[----:B------:R-:W-:Y:S06]  /*14a20*/  @!P1 BRA `(.L_x_7206) ;  /* 0x0000005400d49947 */ /* 0x000fec0003800000 */
[----:B------:R-:W-:-:S07]  /*14a30*/  IMAD.MOV.U32 R183, RZ, RZ, RZ ;  /* 0x000000ffffb77224 */ /* 0x000fce00078e00ff */
.L_x_7225:
        /* <DEDUP_REMOVED lines=8> */
[----:B------:R-:W-:-:S05]  /*14ac0*/  IMAD.U32 R14, RZ, RZ, UR41 ;  /* 0x00000029ff0e7e24 */ /* 0x000fca000f8e00ff */
[----:B------:R-:W-:-:S13]  /*14ad0*/  ISETP.NE.AND P3, PT, R14, 0x3, PT ;  /* 0x000000030e00780c */ /* 0x000fda0003f65270 */
[----:B------:R-:W-:Y:S05]  /*14ae0*/  @!P3 BRA `(.L_x_7208) ;  /* 0x000000000004b947 */ /* 0x000fea0003800000 */
[----:B------:R-:W-:Y:S01]  /*14af0*/  BPT.TRAP 0x1 ;  /* 0x000000040000795c */ /* 0x000fe20000300000 */
.L_x_7208:
[----:B------:R-:W-:Y:S01]  /*14b00*/  IMAD R15, R229, 0x8, R17 ;  /* 0x00000008e50f7824 */ /* 0x000fe200078e0211 */
[----:B------:R-:W-:-:S04]  /*14b10*/  SHF.L.U32 R14, R230, 0x1f, RZ ;  /* 0x0000001fe60e7819 */ /* 0x000fc800000006ff */
[----:B------:R0:W1:Y:S01]  /*14b20*/  SYNCS.PHASECHK.TRANS64.TRYWAIT P2, [R15+URZ+0x28830], R14 ;  /* 0x0288300e0f0075a7 */ /* 0x000062000804017f */
[----:B------:R-:W-:Y:S05]  /*14b30*/  @!P3 BRA `(.L_x_7209) ;  /* 0x000000000004b947 */ /* 0x000fea0003800000 */
[----:B------:R-:W-:Y:S01]  /*14b40*/  BPT.TRAP 0x1 ;  /* 0x000000040000795c */ /* 0x000fe20000300000 */
.L_x_7209:
[----:B------:R-:W-:Y:S04]  /*14b50*/  BSSY B0, `(.L_x_7207) ;  /* 0x0000004000007945 */ /* 0x000fe80003800000 */
[----:B-1----:R-:W-:Y:S05]  /*14b60*/  @P2 BRA `(.L_x_7210) ;  /* 0x0000000000082947 */ /* 0x002fea0003800000 */
[----:B------:R-:W1:Y:S02]  /*14b70*/  SYNCS.PHASECHK.TRANS64.TRYWAIT P2, [R15+URZ+0x28830], R14 ;  /* 0x0288300e0f0075a7 */ /* 0x000e64000804017f */
[----:B-1----:R-:W-:Y:S05]  /*14b80*/  @!P2 BRA `(.L_x_7211) ;  /* 0x0000019800e0a947 */ /* 0x002fea0003800000 */
.L_x_7210:
[----:B------:R-:W-:Y:S05]  /*14b90*/  BSYNC B0 ;  /* 0x0000000000007941 */ /* 0x000fea0003800000 */
.L_x_7207:
[----:B01----:R-:W0:Y:S01]  /*14ba0*/  S2R R14, SR_TID.X ;  /* 0x00000000000e7919 */ /* 0x003e220000002100 */
[----:B------:R-:W-:Y:S05]  /*14bb0*/  WARPSYNC.ALL ;  /* 0x0000000000007948 */ /* 0x000fea0003800000 */
[----:B------:R-:W-:Y:S01]  /*14bc0*/  IMAD.MOV.U32 R15, RZ, RZ, 0x40000040 ;  /* 0x40000040ff0f7424 */ /* 0x000fe200078e00ff */
[----:B------:R-:W-:Y:S01]  /*14bd0*/  R2UR UR8, R6 ;  /* 0x00000000060872ca */ /* 0x000fe200000e0000 */
[----:B------:R-:W-:Y:S01]  /*14be0*/  IMAD.MOV.U32 R25, RZ, RZ, 0x40000040 ;  /* 0x40000040ff197424 */ /* 0x000fe200078e00ff */
[----:B------:R-:W-:Y:S02]  /*14bf0*/  R2UR UR9, R7 ;  /* 0x00000000070972ca */ /* 0x000fe400000e0000 */
        /* <DEDUP_REMOVED lines=18> */
[----:B------:R-:W-:Y:S02]  /*14d20*/  R2UR UR14, R20 ;  /* 0x00000000140e72ca */ /* 0x000fe400000e0000 */
[----:B------:R-:W-:Y:S01]  /*14d30*/  R2UR UR22, R14 ;  /* 0x000000000e1672ca */ /* 0x000fe200000e0000 */
[----:B0-----:R-:W-:-:S05]  /*14d40*/  IMAD.MOV.U32 R21, RZ, RZ, 0x40000040 ;  /* 0x40000040ff157424 */ /* 0x001fca00078e00ff */
[----:B------:R-:W-:Y:S01]  /*14d50*/  R2UR UR15, R21 ;  /* 0x00000000150f72ca */ /* 0x000fe200000e0000 */
        /* <DEDUP_REMOVED lines=12> */
[----:B------:R-:W-:Y:S05]  /*14e20*/  @P1 BRA `(.L_x_7212) ;  /* 0x0000000000301947 */ /* 0x000fea0003800000 */
[----:B------:R-:W-:-:S05]  /*14e30*/  IMAD.U32 R21, RZ, RZ, UR41 ;  /* 0x00000029ff157e24 */ /* 0x000fca000f8e00ff */
[----:B------:R-:W-:-:S13]  /*14e40*/  ISETP.NE.AND P2, PT, R21, 0x3, PT ;  /* 0x000000031500780c */ /* 0x000fda0003f45270 */
[----:B------:R-:W-:Y:S05]  /*14e50*/  @!P2 BRA `(.L_x_7213) ;  /* 0x000000000004a947 */ /* 0x000fea0003800000 */
[----:B------:R-:W-:Y:S01]  /*14e60*/  BPT.TRAP 0x1 ;  /* 0x000000040000795c */ /* 0x000fe20000300000 */
.L_x_7213:
[----:B------:R-:W-:Y:S01]  /*14e70*/  SHF.L.U32 R14, R210, 0x1f, RZ ;  /* 0x0000001fd20e7819 */ /* 0x000fe200000006ff */
[----:B------:R-:W-:-:S04]  /*14e80*/  IMAD R15, R211, 0x8, R17 ;  /* 0x00000008d30f7824 */ /* 0x000fc800078e0211 */
[----:B------:R0:W1:Y:S01]  /*14e90*/  SYNCS.PHASECHK.TRANS64.TRYWAIT P1, [R15+URZ+0x28850], R14 ;  /* 0x0288500e0f0075a7 */ /* 0x000062000802017f */
[----:B------:R-:W-:Y:S05]  /*14ea0*/  @!P2 BRA `(.L_x_7214) ;  /* 0x000000000004a947 */ /* 0x000fea0003800000 */
[----:B------:R-:W-:Y:S01]  /*14eb0*/  BPT.TRAP 0x1 ;  /* 0x000000040000795c */ /* 0x000fe20000300000 */
.L_x_7214:
[----:B-1----:R-:W-:Y:S05]  /*14ec0*/  @P1 BRA `(.L_x_7212) ;  /* 0x0000000000081947 */ /* 0x002fea0003800000 */
[----:B------:R-:W1:Y:S02]  /*14ed0*/  SYNCS.PHASECHK.TRANS64.TRYWAIT P1, [R15+URZ+0x28850], R14 ;  /* 0x0288500e0f0075a7 */ /* 0x000e64000802017f */
[----:B-1----:R-:W-:Y:S05]  /*14ee0*/  @!P1 BRA `(.L_x_7215) ;  /* 0x00000198001c9947 */ /* 0x002fea0003800000 */
.L_x_7212:
[----:B01----:R-:W-:Y:S01]  /*14ef0*/  VIADD R14, R17, 0x400 ;  /* 0x00000400110e7836 */ /* 0x003fe20000000000 */
[----:B------:R-:W-:Y:S05]  /*14f00*/  WARPSYNC.ALL ;  /* 0x0000000000007948 */ /* 0x000fea0003800000 */
[----:B------:R-:W-:Y:S01]  /*14f10*/  SHF.R.U32.HI R14, RZ, 0x4, R14 ;  /* 0x00000004ff0e7819 */ /* 0x000fe2000001160e */
[----:B------:R-:W-:Y:S01]  /*14f20*/  IMAD.MOV.U32 R15, RZ, RZ, -0x7fffffe0 ;  /* 0x80000020ff0f7424 */ /* 0x000fe200078e00ff */
[----:B------:R-:W-:Y:S01]  /*14f30*/  WARPGROUP.ARRIVE ;  /* 0x00000000000079c5 */ /* 0x000fe20000000000 */
[----:B------:R-:W-:Y:S01]  /*14f40*/  IMAD.MOV.U32 R21, RZ, RZ, -0x7fffffe0 ;  /* 0x80000020ff157424 */ /* 0x000fe200078e00ff */
[----:B------:R-:W-:-:S04]  /*14f50*/  LOP3.LUT R14, R14, 0x3fff, RZ, 0xc0, !PT ;  /* 0x00003fff0e0e7812 */ /* 0x000fc800078ec0ff */
[----:B------:R-:W0:Y:S01]  /*14f60*/  S2R R210, SR_TID.X ;  /* 0x0000000000d27919 */ /* 0x000e220000002100 */
[----:B------:R-:W-:Y:S01]  /*14f70*/  R2UR UR11, R15 ;  /* 0x000000000f0b72ca */ /* 0x000fe200000e0000 */
[----:B------:R-:W-:Y:S01]  /*14f80*/  FMUL.FTZ R15, R2, R24 ;  /* 0x00000018020f7220 */ /* 0x000fe20000410000 */
[----:B------:R-:W-:Y:S01]  /*14f90*/  LOP3.LUT R14, R14, 0x10000, RZ, 0xfc, !PT ;  /* 0x000100000e0e7812 */ /* 0x000fe200078efcff */
[C---:B------:R-:W-:Y:S01]  /*14fa0*/  FMUL.FTZ R24, R2.reuse, R27 ;  /* 0x0000001b02187220 */ /* 0x040fe20000410000 */
[C---:B------:R-:W-:Y:S01]  /*14fb0*/  FMUL.FTZ R27, R2.reuse, R30 ;  /* 0x0000001e021b7220 */ /* 0x040fe20000410000 */
[C---:B------:R-:W-:Y:S01]  /*14fc0*/  FMUL.FTZ R30, R2.reuse, R33 ;  /* 0x00000021021e7220 */ /* 0x040fe20000410000 */
[C---:B------:R-:W-:Y:S01]  /*14fd0*/  FMUL.FTZ R33, R2.reuse, R36 ;  /* 0x0000002402217220 */ /* 0x040fe20000410000 */
[----:B------:R-:W-:Y:S02]  /*14fe0*/  IMAD R14, R211, 0x600, R14 ;  /* 0x00000600d30e7824 */ /* 0x000fe400078e020e */
[C---:B------:R-:W-:Y:S01]  /*14ff0*/  FMUL.FTZ R36, R2.reuse, R39 ;  /* 0x0000002702247220 */ /* 0x040fe20000410000 */
[C---:B------:R-:W-:Y:S01]  /*15000*/  FMUL.FTZ R39, R2.reuse, R42 ;  /* 0x0000002a02277220 */ /* 0x040fe20000410000 */
[----:B------:R-:W-:Y:S01]  /*15010*/  FMUL.FTZ R42, R2, R45 ;  /* 0x0000002d022a7220 */ /* 0x000fe20000410000 */
[C---:B------:R-:W-:Y:S01]  /*15020*/  VIADD R20, R14.reuse, 0x2 ;  /* 0x000000020e147836 */ /* 0x040fe20000000000 */
[----:B------:R-:W-:Y:S01]  /*15030*/  R2UR UR10, R14 ;  /* 0x000000000e0a72ca */ /* 0x000fe200000e0000 */
[----:B------:R-:W-:Y:S01]  /*15040*/  IMAD.MOV.U32 R45, RZ, RZ, -0x7fffffe0 ;  /* 0x80000020ff2d7424 */ /* 0x000fe200078e00ff */
[----:B------:R-:W-:Y:S01]  /*15050*/  ISETP.NE.AND P2, PT, R232, 0x1, PT ;  /* 0x00000001e800780c */ /* 0x000fe20003f45270 */
        /* <DEDUP_REMOVED lines=9> */
[----:B------:R-:W-:Y:S01]  /*150f0*/  LOP3.LUT P1, RZ, R16, 0x1000, RZ, 0xc0, !PT ;  /* 0x0000100010ff7812 */ /* 0x000fe2000782c0ff */
[----:B------:R-:W-:Y:S01]  /*15100*/  QGMMA.64x128x32.F32.E4M3.E4M3 R120, R204, gdesc[UR8], R120, gsb0 ;  /* 0x01e00008cc787df3 */ /* 0x000fe20008000878 */
[----:B------:R-:W-:Y:S01]  /*15110*/  R2UR UR10, R20 ;  /* 0x00000000140a72ca */ /* 0x000fe200000e0000 */
[----:B------:R-:W-:Y:S01]  /*15120*/  VIADD R20, R14, 0x200 ;  /* 0x000002000e147836 */ /* 0x000fe20000000000 */
[----:B------:R-:W-:Y:S01]  /*15130*/  R2UR UR11, R21 ;  /* 0x00000000150b72ca */ /* 0x000fe200000e0000 */
[----:B------:R-:W-:Y:S01]  /*15140*/  IMAD.MOV.U32 R21, RZ, RZ, -0x7fffffe0 ;  /* 0x80000020ff157424 */ /* 0x000fe200078e00ff */
[----:B------:R-:W1:Y:S01]  /*15150*/  MUFU.TANH R15, R15 ;  /* 0x0000000f000f7308 */ /* 0x000e620000002400 */
[----:B0-----:R-:W-:-:S07]  /*15160*/  SHF.R.U32.HI R210, RZ, 0x7, R210 ;  /* 0x00000007ffd27819 */ /* 0x001fce00000116d2 */
[----:B------:R-:W0:Y:S08]  /*15170*/  MUFU.TANH R24, R24 ;  /* 0x0000001800187308 */ /* 0x000e300000002400 */
        /* <DEDUP_REMOVED lines=121> */
[----:B------:R-:W-:Y:S02]  /*15910*/  R2UR UR11, R45 ;  /* 0x000000002d0b72ca */ /* 0x000fe400000e0000 */
[----:B------:R-:W5:Y:S04]  /*15920*/  @P2 LDC R45, c[0x0][0x44c] ;  /* 0x00011300ff2d2b82 */ /* 0x000f680000000800 */
        /* <DEDUP_REMOVED lines=22> */
[C---:B------:R-:W-:Y:S02]  /*15a90*/  FMUL.FTZ R107, R2.reuse, R108 ;  /* 0x0000006c026b7220 */ /* 0x040fe40000410000 */
[----:B------:R1:W0:Y:S01]  /*15aa0*/  MUFU.TANH R188, R44 ;  /* 0x0000002c00bc7308 */ /* 0x0002220000002400 */
[C---:B------:R-:W-:Y:S01]  /*15ab0*/  FMUL.FTZ R108, R2.reuse, R109 ;  /* 0x0000006d026c7220 */ /* 0x040fe20000410000 */
[----:B------:R-:W-:Y:S01]  /*15ac0*/  FMUL.FTZ R109, R2, R114 ;  /* 0x00000072026d7220 */ /* 0x000fe20000410000 */
[----:B------:R-:W-:-:S05]  /*15ad0*/  @!P0 IMAD R114, R229, 0x8, R17 ;  /* 0x00000008e5728824 */ /* 0x000fca00078e0211 */
[----:B------:R-:W0:Y:S01]  /*15ae0*/  MUFU.TANH R58, R58 ;  /* 0x0000003a003a7308 */ /* 0x000e220000002400 */
[----:B-1----:R-:W-:-:S05]  /*15af0*/  VIADD R44, R14, 0x402 ;  /* 0x000004020e2c7836 */ /* 0x002fca0000000000 */
[----:B------:R-:W-:Y:S02]  /*15b00*/  R2UR UR10, R44 ;  /* 0x000000002c0a72ca */ /* 0x000fe400000e0000 */
[----:B------:R-:W1:Y:S01]  /*15b10*/  @P2 LDC R44, c[0x0][0x450] ;  /* 0x00011400ff2c2b82 */ /* 0x000e620000000800 */
[----:B------:R-:W0:Y:S08]  /*15b20*/  MUFU.TANH R59, R59 ;  /* 0x0000003b003b7308 */ /* 0x000e300000002400 */
[----:B------:R-:W0:Y:S02]  /*15b30*/  MUFU.TANH R60, R60 ;  /* 0x0000003c003c7308 */ /* 0x000e240000002400 */
[----:B------:R-:W-:Y:S06]  /*15b40*/  QGMMA.64x128x32.F32.E4M3.E4M3 R120, R184, gdesc[UR8], R120, gsb0 ;  /* 0x01e00008b8787df3 */ /* 0x000fec0008000878 */
        /* <DEDUP_REMOVED lines=18> */
[----:B------:R-:W-:-:S05]  /*15c70*/  IMAD.IADD R184, R224, 0x1, R217 ;  /* 0x00000001e0b87824 */ /* 0x000fca00078e02d9 */
[----:B------:R-:W0:Y:S01]  /*15c80*/  MUFU.TANH R78, R78 ;  /* 0x0000004e004e7308 */ /* 0x000e220000002400 */
[----:B------:R-:W-:Y:S02]  /*15c90*/  VIADD R186, R118, 0x1 ;  /* 0x0000000176ba7836 */ /* 0x000fe40000000000 */
[----:B-----5:R-:W-:-:S04]  /*15ca0*/  @P2 IMAD.HI.U32 R45, R184, R45, RZ ;  /* 0x0000002db82d2227 */ /* 0x020fc800078e00ff */
[----:B------:R-:W-:Y:S01]  /*15cb0*/  IMAD R186, R219, -0x2, R186 ;  /* 0xfffffffedbba7824 */ /* 0x000fe200078e02ba */
[----:B-1----:R-:W-:Y:S01]  /*15cc0*/  @P2 SHF.R.U32.HI R184, RZ, R44, R45 ;  /* 0x0000002cffb82219 */ /* 0x002fe2000001162d */
[----:B------:R-:W-:Y:S01]  /*15cd0*/  @!P0 VIADD R44, R114, 0x28840 ;  /* 0x00028840722c8836 */ /* 0x000fe20000000000 */
[----:B------:R-:W1:Y:S01]  /*15ce0*/  MUFU.TANH R79, R79 ;  /* 0x0000004f004f7308 */ /* 0x000e620000002400 */
[----:B------:R-:W-:Y:S02]  /*15cf0*/  IADD3 R45, -R210, 0xb, RZ ;  /* 0x0000000bd22d7810 */ /* 0x000fe40007ffe1ff */
[----:B------:R-:W-:Y:S02]  /*15d00*/  IADD3 R185, -R214, R186, R215 ;  /* 0x000000bad6b97210 */ /* 0x000fe40007ffe1d7 */
[----:B------:R-:W-:Y:S01]  /*15d10*/  @!P0 PRMT R114, RZ, 0x654, R44 ;  /* 0x00000654ff728816 */ /* 0x000fe2000000002c */
[----:B------:R0:W-:Y:S06]  /*15d20*/  BAR.ARV R45, 0x100 ;  /* 0x0004002d0000751d */ /* 0x0001ec0000002000 */
[----:B------:R-:W0:Y:S01]  /*15d30*/  MUFU.TANH R80, R80 ;  /* 0x0000005000507308 */ /* 0x000e220000002400 */
[C---:B------:R-:W-:Y:S01]  /*15d40*/  VIADD R119, R185.reuse, UR26 ;  /* 0x0000001ab9777c36 */ /* 0x040fe20008000000 */
[----:B------:R-:W5:Y:S01]  /*15d50*/  SHFL.IDX PT, R44, R184, RZ, 0x1c1f ;  /* 0x001c1fffb82c7589 */ /* 0x000f6200000e0000 */
[----:B------:R-:W-:Y:S01]  /*15d60*/  VIADD R185, R185, UR27 ;  /* 0x0000001bb9b97c36 */ /* 0x000fe20008000000 */
[----:B------:R2:W-:Y:S04]  /*15d70*/  @!P0 SYNCS.ARRIVE.TRANS64.RED.A1T0 RZ, [R114+URZ], RZ ;  /* 0x000000ff72ff89a7 */ /* 0x0005e8000810043f */
[----:B------:R-:W0:Y:S01]  /*15d80*/  MUFU.TANH R81, R81 ;  /* 0x0000005100517308 */ /* 0x000e220000002400 */
[----:B--2---:R-:W-:-:S07]  /*15d90*/  VIADD R114, R186, 0xffffffff ;  /* 0xffffffffba727836 */ /* 0x004fce0000000000 */
[----:B------:R-:W2:Y:S08]  /*15da0*/  MUFU.TANH R82, R82 ;  /* 0x0000005200527308 */ /* 0x000eb00000002400 */
[----:B------:R-:W0:Y:S01]  /*15db0*/  MUFU.TANH R83, R83 ;  /* 0x0000005300537308 */ /* 0x000e220000002400 */
[--C-:B-----5:R-:W-:Y:S02]  /*15dc0*/  IMAD.IADD R186, R119, 0x1, R44.reuse ;  /* 0x0000000177ba7824 */ /* 0x120fe400078e022c */
[----:B------:R-:W-:-:S05]  /*15dd0*/  IMAD.IADD R187, R185, 0x1, R44 ;  /* 0x00000001b9bb7824 */ /* 0x000fca00078e022c */
        /* <DEDUP_REMOVED lines=26> */
[----:B0-----:R-:W-:Y:S01]  /*15f80*/  IADD3 R189, -R214, R215, R44 ;  /* 0x000000d7d6bd7210 */ /* 0x001fe20007ffe12c */
        /* <DEDUP_REMOVED lines=11> */
.L_x_7218:
[----:B------:R-:W-:-:S05]  /*16040*/  IMAD.U32 R190, RZ, RZ, UR24 ;  /* 0x00000018ffbe7e24 */ /* 0x000fca000f8e00ff */
[----:B------:R-:W-:-:S13]  /*16050*/  ISETP.NE.AND P1, PT, R190, 0x1, PT ;  /* 0x00000001be00780c */ /* 0x000fda0003f25270 */
[----:B------:R-:W0:Y:S02]  /*16060*/  @P1 LDC.64 R44, c[0x0][0x9e8] ;  /* 0x00027a00ff2c1b82 */ /* 0x000e240000000a00 */
[----:B0-----:R-:W-:-:S05]  /*16070*/  @P1 IMAD.HI.U32 R44, R189, R44, RZ ;  /* 0x0000002cbd2c1227 */ /* 0x001fca00078e00ff */
[----:B------:R-:W-:-:S07]  /*16080*/  @P1 SHF.R.U32.HI R189, RZ, R45, R44 ;  /* 0x0000002dffbd1219 */ /* 0x000fce000001162c */
.L_x_7219:
[----:B------:R-:W-:Y:S05]  /*16090*/  BSYNC B0 ;  /* 0x0000000000007941 */ /* 0x000fea0003800000 */
.L_x_7217:
[----:B------:R-:W-:-:S05]  /*160a0*/  IMAD R189, R189, R190, R114 ;  /* 0x000000bebdbd7224 */ /* 0x000fca00078e0272 */
[----:B------:R-:W-:Y:S02]  /*160b0*/  VIADDMNMX R186, R189, R190, R186, PT ;  /* 0x000000bebdba7246 */ /* 0x000fe400038001ba */
[----:B------:R-:W-:-:S07]  /*160c0*/  VIMNMX R187, R187, R189, !PT ;  /* 0x000000bdbbbb7248 */ /* 0x000fce0007fe0100 */
.L_x_7216:
[----:B0-----:R-:W2:Y:S01]  /*160d0*/  LDL.LU R189, [R1] ;  /* 0x0000000001bd7983 */ /* 0x001ea20000300800 */
[C---:B------:R-:W-:Y:S02]  /*160e0*/  ISETP.GE.AND P1, PT, R118.reuse, 0x2, PT ;  /* 0x000000027600780c */ /* 0x040fe40003f26270 */
[----:B------:R-:W-:Y:S01]  /*160f0*/  ISETP.GE.AND P3, PT, R118, 0x9, PT ;  /* 0x000000097600780c */ /* 0x000fe20003f66270 */
[----:B------:R-:W0:Y:S01]  /*16100*/  SHFL.IDX PT, R184, R184, 0x1, 0x1c1f ;  /* 0x003c1f00b8b87f89 */ /* 0x000e2200000e0000 */
[----:B------:R-:W-:Y:S02]  /*16110*/  ISETP.GT.AND P2, PT, R187, 0x1, !P1 ;  /* 0x00000001bb00780c */ /* 0x000fe40004f44270 */
[----:B------:R-:W-:Y:S02]  /*16120*/  LOP3.LUT R16, R16, 0xfffffdff, RZ, 0xc0, !PT ;  /* 0xfffffdff10107812 */ /* 0x000fe400078ec0ff */
[----:B------:R-:W-:-:S04]  /*16130*/  ISETP.LT.OR P2, PT, R186, 0x2, P2 ;  /* 0x00000002ba00780c */ /* 0x000fc80001741670 */
[----:B------:R-:W-:Y:S02]  /*16140*/  FSEL R20, R20, -INF , !P2 ;  /* 0xff80000014147808 */ /* 0x000fe40005000000 */
[----:B------:R-:W-:-:S04]  /*16150*/  ISETP.GT.AND P2, PT, R187, 0x8, !P3 ;  /* 0x00000008bb00780c */ /* 0x000fc80005f44270 */
[----:B------:R-:W-:-:S04]  /*16160*/  ISETP.LT.OR P2, PT, R186, 0x9, P2 ;  /* 0x00000009ba00780c */ /* 0x000fc80001741670 */
[----:B------:R-:W-:Y:S01]  /*16170*/  FSEL R25, R25, -INF , !P2 ;  /* 0xff80000019197808 */ /* 0x000fe20005000000 */
[--C-:B0-----:R-:W-:Y:S02]  /*16180*/  IMAD.IADD R119, R119, 0x1, R184.reuse ;  /* 0x0000000177777824 */ /* 0x101fe400078e02b8 */
[----:B------:R-:W-:Y:S01]  /*16190*/  IMAD.IADD R185, R185, 0x1, R184 ;  /* 0x00000001b9b97824 */ /* 0x000fe200078e02b8 */
[----:B--2---:R-:W-:-:S04]  /*161a0*/  LOP3.LUT R189, R189, 0xfffffffd, RZ, 0xc0, !PT ;  /* 0xfffffffdbdbd7812 */ /* 0x004fc800078ec0ff */
        /* <DEDUP_REMOVED lines=260> */
[----:B------:R-:W-:-:S03]  /*171f0*/  ISETP.GT.AND P6, PT, R187, RZ, !P6 ;  /* 0x000000ffbb00720c */ /* 0x000fc600077c4270 */
[----:B------:R0:W-:Y:S01]  /*17200*/  STL [R1], R189 ;  /* 0x000000bd01007387 */ /* 0x0001e20000100800 */
[----:B------:R-:W-:-:S04]  /*17210*/  ISETP.LT.OR P6, PT, R186, 0x1, P6 ;  /* 0x00000001ba00780c */ /* 0x000fc800037c1670 */
[----:B------:R-:W-:Y:S02]  /*17220*/  FSEL R190, R15, -INF , !P6 ;  /* 0xff8000000fbe7808 */ /* 0x000fe40007000000 */
[----:B------:R-:W-:-:S13]  /*17230*/  ISETP.GE.AND P6, PT, R118, 0xba, PT ;  /* 0x000000ba7600780c */ /* 0x000fda0003fc6270 */
[----:B------:R-:W-:Y:S02]  /*17240*/  @P6 LOP3.LUT R16, R16, 0x400, RZ, 0xfc, !PT ;  /* 0x0000040010106812 */ /* 0x000fe400078efcff */
[----:B------:R-:W-:-:S04]  /*17250*/  ISETP.GT.AND P6, PT, R187, 0xb9, !P6 ;  /* 0x000000b9bb00780c */ /* 0x000fc800077c4270 */
[----:B------:R-:W-:-:S04]  /*17260*/  ISETP.LT.OR P6, PT, R186, 0xba, P6 ;  /* 0x000000baba00780c */ /* 0x000fc800037c1670 */
[----:B------:R-:W-:Y:S02]  /*17270*/  FSEL R117, R117, -INF , !P6 ;  /* 0xff80000075757808 */ /* 0x000fe40007000000 */
[----:B------:R-:W-:-:S13]  /*17280*/  LOP3.LUT P6, RZ, R16, 0x1000, RZ, 0xc0, !PT ;  /* 0x0000100010ff7812 */ /* 0x000fda00078cc0ff */
[----:B0-----:R-:W-:Y:S05]  /*17290*/  @!P6 BRA `(.L_x_7220) ;  /* 0x000000000054e947 */ /* 0x001fea0003800000 */
        /* <DEDUP_REMOVED lines=12> */
.L_x_7222:
[----:B------:R-:W-:-:S05]  /*17360*/  IMAD.U32 R45, RZ, RZ, UR24 ;  /* 0x00000018ff2d7e24 */ /* 0x000fca000f8e00ff */
[----:B------:R-:W-:-:S13]  /*17370*/  ISETP.NE.AND P6, PT, R45, 0x1, PT ;  /* 0x000000012d00780c */ /* 0x000fda0003fc5270 */
[----:B------:R-:W0:Y:S02]  /*17380*/  @P6 LDC.64 R14, c[0x0][0x9e8] ;  /* 0x00027a00ff0e6b82 */ /* 0x000e240000000a00 */
[----:B0-----:R-:W-:-:S05]  /*17390*/  @P6 IMAD.HI.U32 R14, R187, R14, RZ ;  /* 0x0000000ebb0e6227 */ /* 0x001fca00078e00ff */
[----:B------:R-:W-:-:S07]  /*173a0*/  @P6 SHF.R.U32.HI R187, RZ, R15, R14 ;  /* 0x0000000fffbb6219 */ /* 0x000fce000001160e */
.L_x_7223:
[----:B------:R-:W-:Y:S05]  /*173b0*/  BSYNC B0 ;  /* 0x0000000000007941 */ /* 0x000fea0003800000 */
.L_x_7221:
[----:B------:R-:W-:-:S05]  /*173c0*/  IMAD R114, R187, R45, R114 ;  /* 0x0000002dbb727224 */ /* 0x000fca00078e0272 */
[----:B------:R-:W-:Y:S02]  /*173d0*/  VIADDMNMX R119, R114, R45, R119, PT ;  /* 0x0000002d72777246 */ /* 0x000fe40003800177 */
[----:B------:R-:W-:-:S07]  /*173e0*/  VIMNMX R185, R185, R114, !PT ;  /* 0x00000072b9b97248 */ /* 0x000fce0007fe0100 */
.L_x_7220:
[----:B------:R-:W-:Y:S01]  /*173f0*/  ISETP.GT.AND P1, PT, R185, 0x1, !P1 ;  /* 0x00000001b900780c */ /* 0x000fe20004f24270 */
[----:B------:R-:W-:Y:S01]  /*17400*/  UMOV UR28, UR7 ;  /* 0x00000007001c7c82 */ /* 0x000fe20008000000 */
[----:B------:R-:W-:Y:S01]  /*17410*/  LOP3.LUT P6, RZ, R16, 0x40, RZ, 0xc0, !PT ;  /* 0x0000004010ff7812 */ /* 0x000fe200078cc0ff */
[----:B------:R-:W-:Y:S01]  /*17420*/  IMAD.U32 R187, RZ, RZ, UR28 ;  /* 0x0000001cffbb7e24 */ /* 0x000fe2000f8e00ff */
[----:B------:R-:W-:Y:S01]  /*17430*/  ISETP.LT.OR P1, PT, R119, 0x2, P1 ;  /* 0x000000027700780c */ /* 0x000fe20000f21670 */
[----:B------:R-:W-:Y:S01]  /*17440*/  IMAD.U32 R186, RZ, RZ, UR28 ;  /* 0x0000001cffba7e24 */ /* 0x000fe2000f8e00ff */
        /* <DEDUP_REMOVED lines=121> */
[----:B------:R-:W-:Y:S02]  /*17be0*/  FSEL R106, R106, -INF , !P2 ;  /* 0xff8000006a6a7808 */ /* 0x000fe40005000000 */
[C---:B------:R-:W-:Y:S02]  /*17bf0*/  ISETP.GT.AND P1, PT, R185.reuse, 0x49, !P1 ;  /* 0x00000049b900780c */ /* 0x040fe40004f24270 */
[----:B------:R-:W-:-:S02]  /*17c00*/  ISETP.GT.AND P3, PT, R185, 0xb0, !P3 ;  /* 0x000000b0b900780c */ /* 0x000fc40005f64270 */
        /* <DEDUP_REMOVED lines=10> */
[C---:B------:R-:W-:Y:S02]  /*17cb0*/  ISETP.GT.AND P5, PT, R185.reuse, 0xb8, !P5 ;  /* 0x000000b8b900780c */ /* 0x040fe40006fa4270 */
[----:B------:R-:W-:Y:S02]  /*17cc0*/  ISETP.GT.AND P1, PT, R185, 0x51, !P1 ;  /* 0x00000051b900780c */ /* 0x000fe40004f24270 */
[----:B------:R-:W-:-:S02]  /*17cd0*/  ISETP.LT.OR P3, PT, R119, 0xb1, P3 ;  /* 0x000000b17700780c */ /* 0x000fc40001f61670 */
[C---:B------:R-:W-:Y:S02]  /*17ce0*/  ISETP.LT.OR P1, PT, R119.reuse, 0x52, P1 ;  /* 0x000000527700780c */ /* 0x040fe40000f21670 */
[----:B------:R-:W-:Y:S02]  /*17cf0*/  ISETP.LT.OR P4, PT, R119, 0xb2, P4 ;  /* 0x000000b27700780c */ /* 0x000fe40002781670 */
[----:B------:R-:W-:Y:S02]  /*17d00*/  FSEL R66, R66, -INF , !P1 ;  /* 0xff80000042427808 */ /* 0x000fe40004800000 */
[----:B------:R-:W-:Y:S02]  /*17d10*/  LOP3.LUT P1, RZ, R189, 0x2000000, RZ, 0xc0, !PT ;  /* 0x02000000bdff7812 */ /* 0x000fe4000782c0ff */
[----:B------:R-:W-:Y:S02]  /*17d20*/  ISETP.LT.OR P5, PT, R119, 0xb9, P5 ;  /* 0x000000b97700780c */ /* 0x000fe40002fa1670 */
[----:B------:R-:W-:-:S02]  /*17d30*/  ISETP.GT.AND P1, PT, R185, 0x58, !P1 ;  /* 0x00000058b900780c */ /* 0x000fc40004f24270 */
[----:B------:R-:W-:Y:S02]  /*17d40*/  FSEL R109, R109, -INF , !P3 ;  /* 0xff8000006d6d7808 */ /* 0x000fe40005800000 */
        /* <DEDUP_REMOVED lines=82> */
[----:B------:R-:W-:Y:S01]  /*18270*/  LOP3.LUT P6, RZ, R189, 0x1, RZ, 0xc0, !PT ;  /* 0x00000001bdff7812 */ /* 0x000fe200078cc0ff */
[----:B------:R-:W-:Y:S01]  /*18280*/  IMAD.U32 R189, RZ, RZ, UR41 ;  /* 0x00000029ffbd7e24 */ /* 0x000fe2000f8e00ff */
[----:B------:R-:W-:-:S04]  /*18290*/  ISETP.LT.OR P1, PT, R119, 0xa9, P1 ;  /* 0x000000a97700780c */ /* 0x000fc80000f21670 */
[----:B------:R-:W-:Y:S02]  /*182a0*/  FSEL R105, R105, -INF , !P1 ;  /* 0xff80000069697808 */ /* 0x000fe40004800000 */
[----:B------:R-:W-:Y:S02]  /*182b0*/  ISETP.GT.AND P1, PT, R185, RZ, !P6 ;  /* 0x000000ffb900720c */ /* 0x000fe40007724270 */
        /* <DEDUP_REMOVED lines=8> */
[----:B------:R-:W-:Y:S02]  /*18340*/  FSEL R115, R115, -INF , !P2 ;  /* 0xff80000073737808 */ /* 0x000fe40005000000 */
[----:B------:R-:W-:Y:S01]  /*18350*/  ISETP.NE.AND P3, PT, R189, 0x3, PT ;  /* 0x00000003bd00780c */ /* 0x000fe20003f65270 */
        /* <DEDUP_REMOVED lines=87> */
[----:B------:R-:W-:Y:S02]  /*188d0*/  MUFU.EX2 R45, R45 ;  /* 0x0000002d002d7308 */ /* 0x000fe40000000800 */
[----:B------:R-:W-:-:S04]  /*188e0*/  FMNMX.FTZ R83, R95, R118, !PT ;  /* 0x000000765f537209 */ /* 0x000fc80007810000 */
[----:B------:R-:W-:Y:S02]  /*188f0*/  FMNMX.FTZ R118, R98, R83, !PT ;  /* 0x0000005362767209 */ /* 0x000fe40007810000 */
[----:B------:R-:W-:Y:S02]  /*18900*/  MUFU.EX2 R48, R48 ;  /* 0x0000003000307308 */ /* 0x000fe40000000800 */
[----:B------:R-:W-:Y:S01]  /*18910*/  FMNMX.FTZ R119, R99, R118, !PT ;  /* 0x0000007663777209 */ /* 0x000fe20007810000 */
[--C-:B------:R-:W-:Y:S01]  /*18920*/  FFMA.FTZ R118, R89, UR28, -R15.reuse ;  /* 0x0000001c59767c23 */ /* 0x100fe2000801080f */
[----:B------:R-:W-:-:S02]  /*18930*/  FFMA.FTZ R89, R92, UR28, -R15 ;  /* 0x0000001c5c597c23 */ /* 0x000fc4000801080f */
[----:B------:R-:W-:Y:S02]  /*18940*/  FMNMX.FTZ R119, R102, R119, !PT ;  /* 0x0000007766777209 */ /* 0x000fe40007810000 */
[----:B------:R-:W-:Y:S02]  /*18950*/  MUFU.EX2 R47, R47 ;  /* 0x0000002f002f7308 */ /* 0x000fe40000000800 */
[----:B0-----:R-:W-:-:S04]  /*18960*/  FMNMX.FTZ R184, R104, R119, !PT ;  /* 0x0000007768b87209 */ /* 0x001fc80007810000 */
[----:B------:R-:W-:Y:S02]  /*18970*/  FMNMX.FTZ R119, R105, R184, !PT ;  /* 0x000000b869777209 */ /* 0x000fe40007810000 */
[----:B------:R-:W-:Y:S02]  /*18980*/  MUFU.EX2 R52, R52 ;  /* 0x0000003400347308 */ /* 0x000fe40000000800 */
[----:B------:R-:W-:-:S04]  /*18990*/  FMNMX.FTZ R92, R106, R119, !PT ;  /* 0x000000776a5c7209 */ /* 0x000fc80007810000 */
[----:B------:R-:W-:Y:S02]  /*189a0*/  FMNMX.FTZ R93, R109, R92, !PT ;  /* 0x0000005c6d5d7209 */ /* 0x000fe40007810000 */
[----:B------:R0:W-:Y:S02]  /*189b0*/  MUFU.EX2 R92, R185 ;  /* 0x000000b9005c7308 */ /* 0x0001e40000000800 */
        /* <DEDUP_REMOVED lines=11> */
[----:B0-----:R-:W-:Y:S01]  /*18a70*/  FFMA.FTZ R185, R117, UR28, -R15 ;  /* 0x0000001c75b97c23 */ /* 0x001fe2000801080f */
[----:B------:R-:W-:Y:S01]  /*18a80*/  FSEL R116, R14, RZ, P1 ;  /* 0x000000ff0e747208 */ /* 0x000fe20000800000 */
[----:B------:R-:W0:Y:S01]  /*18a90*/  SHFL.BFLY PT, R184, R119, 0x2, 0x1f ;  /* 0x0c401f0077b87f89 */ /* 0x000e2200000e0000 */
[----:B------:R-:W-:Y:S03]  /*18aa0*/  MUFU.EX2 R51, R51 ;  /* 0x0000003300337308 */ /* 0x000fe60000000800 */
[----:B------:R-:W-:-:S04]  /*18ab0*/  FADD.FTZ R116, -R116, R227 ;  /* 0x000000e374747221 */ /* 0x000fc80000010100 */
[----:B------:R-:W-:Y:S01]  /*18ac0*/  FMUL.FTZ R116, R116, UR28 ;  /* 0x0000001c74747c20 */ /* 0x000fe20008410000 */
[----:B------:R-:W-:Y:S08]  /*18ad0*/  MUFU.EX2 R56, R56 ;  /* 0x0000003800387308 */ /* 0x000ff00000000800 */
[----:B------:R-:W1:Y:S01]  /*18ae0*/  MUFU.EX2 R116, R116 ;  /* 0x0000007400747308 */ /* 0x000e620000000800 */
        /* <DEDUP_REMOVED lines=9> */
[----:B------:R0:W-:Y:S01]  /*18b80*/  MUFU.EX2 R184, R185 ;  /* 0x000000b900b87308 */ /* 0x0001e20000000800 */
[----:B------:R-:W-:Y:S02]  /*18b90*/  FSEL R186, R15, RZ, P1 ;  /* 0x000000ff0fba7208 */ /* 0x000fe40000800000 */
[----:B------:R-:W-:-:S03]  /*18ba0*/  FSEL R117, R117, RZ, P1 ;  /* 0x000000ff75757208 */ /* 0x000fc60000800000 */
[----:B------:R-:W-:Y:S02]  /*18bb0*/  FADD.FTZ R186, -R186, R221 ;  /* 0x000000ddbaba7221 */ /* 0x000fe40000010100 */
[----:B------:R-:W-:Y:S01]  /*18bc0*/  MUFU.EX2 R63, R63 ;  /* 0x0000003f003f7308 */ /* 0x000fe20000000800 */
[----:B------:R-:W-:-:S01]  /*18bd0*/  FFMA.FTZ R119, R24, UR28, -R117 ;  /* 0x0000001c18777c23 */ /* 0x000fc20008010875 */
[--C-:B------:R-:W-:Y:S01]  /*18be0*/  FFMA.FTZ R114, R114, UR28, -R117.reuse ;  /* 0x0000001c72727c23 */ /* 0x100fe20008010875 */
[----:B------:R-:W-:-:S01]  /*18bf0*/  FFMA.FTZ R24, R27, UR28, -R117 ;  /* 0x0000001c1b187c23 */ /* 0x000fc20008010875 */
[----:B0-----:R-:W-:Y:S01]  /*18c00*/  FMUL.FTZ R185, R186, UR28 ;  /* 0x0000001cbab97c20 */ /* 0x001fe20008410000 */
        /* <DEDUP_REMOVED lines=33> */
[--C-:B------:R-:W-:Y:S01]  /*18e20*/  FFMA.FTZ R87, R87, UR28, -R117.reuse ;  /* 0x0000001c57577c23 */ /* 0x100fe20008010875 */
[----:B------:R-:W-:-:S01]  /*18e30*/  FFMA.FTZ R88, R88, UR28, -R117 ;  /* 0x0000001c58587c23 */ /* 0x000fc20008010875 */
[--C-:B------:R-:W-:Y:S01]  /*18e40*/  FFMA.FTZ R90, R90, UR28, -R117.reuse ;  /* 0x0000001c5a5a7c23 */ /* 0x100fe20008010875 */
[----:B------:R-:W-:-:S01]  /*18e50*/  FFMA.FTZ R91, R91, UR28, -R117 ;  /* 0x0000001c5b5b7c23 */ /* 0x000fc20008010875 */
[----:B------:R-:W4:Y:S01]  /*18e60*/  MUFU.EX2 R27, R27 ;  /* 0x0000001b001b7308 */ /* 0x000f220000000800 */
        /* <DEDUP_REMOVED lines=12> */
[----:B------:R-:W5:Y:S01]  /*18f30*/  MUFU.EX2 R28, R28 ;  /* 0x0000001c001c7308 */ /* 0x000f620000000800 */
[----:B-1----:R-:W-:-:S01]  /*18f40*/  FFMA.FTZ R117, R116, R4, R21 ;  /* 0x0000000474757223 */ /* 0x002fc20000010015 */
[----:B0-----:R-:W-:-:S03]  /*18f50*/  FFMA.FTZ R4, R185, R3, R114 ;  /* 0x00000003b9047223 */ /* 0x001fc60000010072 */
[----:B------:R-:W-:Y:S01]  /*18f60*/  FADD.FTZ R70, R20, R117 ;  /* 0x0000007514467221 */ /* 0x000fe20000010000 */
[----:B--2---:R-:W-:-:S02]  /*18f70*/  FADD.FTZ R3, R119, R4 ;  /* 0x0000000477037221 */ /* 0x004fc40000010000 */
[----:B------:R-:W0:Y:S01]  /*18f80*/  MUFU.EX2 R31, R31 ;  /* 0x0000001f001f7308 */ /* 0x000e220000000800 */
[----:B------:R-:W-:-:S01]  /*18f90*/  FADD.FTZ R117, R25, R70 ;  /* 0x0000004619757221 */ /* 0x000fc20000010000 */
[----:B---3--:R-:W-:-:S03]  /*18fa0*/  FADD.FTZ R4, R24, R3 ;  /* 0x0000000318047221 */ /* 0x008fc60000010000 */
[----:B------:R-:W-:Y:S01]  /*18fb0*/  FADD.FTZ R70, R26, R117 ;  /* 0x000000751a467221 */ /* 0x000fe20000010000 */
[----:B----4-:R-:W-:-:S02]  /*18fc0*/  FADD.FTZ R3, R27, R4 ;  /* 0x000000041b037221 */ /* 0x010fc40000010000 */
[----:B------:R-:W1:Y:S01]  /*18fd0*/  MUFU.EX2 R32, R32 ;  /* 0x0000002000207308 */ /* 0x000e620000000800 */
[----:B------:R-:W-:-:S01]  /*18fe0*/  FADD.FTZ R117, R29, R70 ;  /* 0x000000461d757221 */ /* 0x000fc20000010000 */
[----:B-----5:R-:W-:-:S03]  /*18ff0*/  FADD.FTZ R4, R28, R3 ;  /* 0x000000031c047221 */ /* 0x020fc60000010000 */
[----:B------:R-:W-:-:S03]  /*19000*/  FADD.FTZ R70, R30, R117 ;  /* 0x000000751e467221 */ /* 0x000fc60000010000 */
        /* <DEDUP_REMOVED lines=146> */
[----:B0-----:R-:W-:-:S04]  /*19930*/  FADD.FTZ R187, R113, R104 ;  /* 0x0000006871bb7221 */ /* 0x001fc80000010000 */
[----:B-1----:R-:W-:Y:S01]  /*19940*/  FADD.FTZ R3, R70, R187 ;  /* 0x000000bb46037221 */ /* 0x002fe20000010000 */
[----:B------:R-:W-:Y:S06]  /*19950*/  @!P3 BRA `(.L_x_7224) ;  /* 0x000000000004b947 */ /* 0x000fec0003800000 */
[----:B------:R-:W-:Y:S01]  /*19960*/  BPT.TRAP 0x1 ;  /* 0x000000040000795c */ /* 0x000fe20000300000 */
.L_x_7224:
        /* <DEDUP_REMOVED lines=10> */
[----:B------:R-:W-:Y:S01]  /*19a10*/  F2FP.SATFINITE.E4M3.F32.PACK_AB_MERGE_C R105, R117, R102, R105 ;  /* 0x000000667569723e */ /* 0x000fe20004807069 */
        /* <DEDUP_REMOVED lines=118> */
.L_x_7206:
[----:B------:R-:W0:Y:S01]  /*1a180*/  LDC R14, c[0x0][0x448] ;  /* 0x00011200ff0e7b82 */ /* 0x000e220000000800 */
[----:B------:R-:W-:Y:S01]  /*1a190*/  LOP3.LUT R16, R16, 0xffffefff, RZ, 0xc0, !PT ;  /* 0xffffefff10107812 */ /* 0x000fe200078ec0ff */
[----:B------:R-:W-:Y:S01]  /*1a1a0*/  ULDC UR8, c[0x0][0x9dc] ;  /* 0x0002770000087ab9 */ /* 0x000fe20000000800 */
[----:B------:R-:W-:-:S05]  /*1a1b0*/  IADD3 R21, R215, 0x1, -R214 ;  /* 0x00000001d7157810 */ /* 0x000fca0007ffe8d6 */
[----:B------:R-:W1:Y:S01]  /*1a1c0*/  LDC R26, c[0x0][0x9e4] ;  /* 0x00027900ff1a7b82 */ /* 0x000e620000000800 */
[----:B0-----:R-:W-:Y:S01]  /*1a1d0*/  ISETP.NE.AND P1, PT, R14, 0x1, PT ;  /* 0x000000010e00780c */ /* 0x001fe20003f25270 */
[----:B------:R-:W-:-:S12]  /*1a1e0*/  VIADD R14, R217, 0x7f ;  /* 0x0000007fd90e7836 */ /* 0x000fd80000000000 */
[----:B------:R-:W0:Y:S01]  /*1a1f0*/  @P1 LDC R15, c[0x0][0x44c] ;  /* 0x00011300ff0f1b82 */ /* 0x000e220000000800 */
[----:B------:R-:W-:-:S04]  /*1a200*/  @P1 LOP3.LUT R16, R16, 0x1000, RZ, 0xfc, !PT ;  /* 0x0000100010101812 */ /* 0x000fc800078efcff */
[----:B------:R-:W-:-:S03]  /*1a210*/  LOP3.LUT R16, R16, 0xffffdfff, RZ, 0xc0, !PT ;  /* 0xffffdfff10107812 */ /* 0x000fc600078ec0ff */
[----:B------:R-:W2:Y:S01]  /*1a220*/  @P1 LDC R20, c[0x0][0x450] ;  /* 0x00011400ff141b82 */ /* 0x000ea20000000800 */
[----:B0-----:R-:W-:-:S05]  /*1a230*/  @P1 IMAD.HI.U32 R15, R14, R15, RZ ;  /* 0x0000000f0e0f1227 */ /* 0x001fca00078e00ff */
[----:B--2---:R-:W-:Y:S02]  /*1a240*/  @P1 SHF.R.U32.HI R14, RZ, R20, R15 ;  /* 0x00000014ff0e1219 */ /* 0x004fe4000001160f */
[----:B-1----:R-:W-:-:S03]  /*1a250*/  ISETP.GE.AND P1, PT, R26, 0x1, PT ;  /* 0x000000011a00780c */ /* 0x002fc60003f26270 */
[----:B------:R-:W-:-:S04]  /*1a260*/  IMAD.IADD R14, R14, 0x1, R21 ;  /* 0x000000010e0e7824 */ /* 0x000fc800078e0215 */
[----:B------:R-:W-:-:S06]  /*1a270*/  VIADD R15, R14, -UR8 ;  /* 0x800000080e0f7c36 */ /* 0x000fcc0008000000 */
[----:B------:R-:W-:Y:S01]  /*1a280*/  @P1 LOP3.LUT R16, R16, 0x2000, RZ, 0xfc, !PT ;  /* 0x0000200010101812 */ /* 0x000fe200078efcff */
        /* <DEDUP_REMOVED lines=11> */
.L_x_7228:
[----:B------:R-:W-:-:S13]  /*1a340*/  ISETP.NE.AND P1, PT, R26, 0x1, PT ;  /* 0x000000011a00780c */ /* 0x000fda0003f25270 */
[----:B------:R-:W0:Y:S02]  /*1a350*/  @P1 LDC.64 R20, c[0x0][0x9e8] ;  /* 0x00027a00ff141b82 */ /* 0x000e240000000a00 */
[----:B0-----:R-:W-:-:S05]  /*1a360*/  @P1 IMAD.HI.U32 R20, R14, R20, RZ ;  /* 0x000000140e141227 */ /* 0x001fca00078e00ff */
[----:B------:R-:W-:-:S07]  /*1a370*/  @P1 SHF.R.U32.HI R14, RZ, R21, R20 ;  /* 0x00000015ff0e1219 */ /* 0x000fce0000011614 */
.L_x_7229:
[----:B------:R-:W-:Y:S05]  /*1a380*/  BSYNC B0 ;  /* 0x0000000000007941 */ /* 0x000fea0003800000 */
.L_x_7227:
[----:B------:R-:W-:-:S05]  /*1a390*/  IMAD R14, R14, R26, RZ ;  /* 0x0000001a0e0e7224 */ /* 0x000fca00078e02ff */
[----:B------:R-:W-:-:S07]  /*1a3a0*/  VIMNMX R15, R15, R14, !PT ;  /* 0x0000000e0f0f7248 */ /* 0x000fce0007fe0100 */
.L_x_7226:
[----:B------:R-:W-:-:S04]  /*1a3b0*/  VIADD R15, R15, 0xbf ;  /* 0x000000bf0f0f7836 */ /* 0x000fc80000000000 */
[----:B------:R-:W-:-:S05]  /*1a3c0*/  IMAD.HI R15, R15, 0x2aaaaaab, RZ ;  /* 0x2aaaaaab0f0f7827 */ /* 0x000fca00078e02ff */
[----:B------:R-:W-:-:S04]  /*1a3d0*/  SHF.R.U32.HI R14, RZ, 0x1f, R15 ;  /* 0x0000001fff0e7819 */ /* 0x000fc8000001160f */
[----:B------:R-:W-:-:S04]  /*1a3e0*/  LEA.HI.SX32 R15, R15, R14, 0x1b ;  /* 0x0000000e0f0f7211 */ /* 0x000fc800078fdaff */
[----:B------:R-:W-:-:S04]  /*1a3f0*/  VIMNMX R230, R220, R15, !PT ;  /* 0x0000000fdce67248 */ /* 0x000fc80007fe0100 */
[----:B------:R-:W-:-:S13]  /*1a400*/  ISETP.GE.AND P1, PT, R0, R230, PT ;  /* 0x000000e60000720c */ /* 0x000fda0003f26270 */
[----:B------:R-:W-:Y:S05]  /*1a410*/  @!P1 BRA `(.L_x_7230) ;  /* 0x0000003400749947 */ /* 0x000fea0003800000 */
[----:B------:R-:W-:Y:S02]  /*1a420*/  IMAD.MOV.U32 R229, RZ, RZ, R221 ;  /* 0x000000ffffe57224 */ /* 0x000fe400078e00dd */
[----:B------:R-:W-:Y:S02]  /*1a430*/  IMAD.MOV.U32 R228, RZ, RZ, R227 ;  /* 0x000000ffffe47224 */ /* 0x000fe400078e00e3 */
[----:B------:R-:W-:-:S07]  /*1a440*/  IMAD.MOV.U32 R14, RZ, RZ, R210 ;  /* 0x000000ffff0e7224 */ /* 0x000fce00078e00d2 */
.L_x_7241:
[----:B------:R-:W-:Y:S01]  /*1a450*/  ISETP.NE.AND P1, PT, R211, 0x1, PT ;  /* 0x00000001d300780c */ /* 0x000fe20003f25270 */
[----:B------:R-:W-:Y:S05]  /*1a460*/  YIELD ;  /* 0x0000000000007946 */ /* 0x000fea0003800000 */
[----:B------:R-:W-:Y:S02]  /*1a470*/  SEL R15, RZ, 0x1, P1 ;  /* 0x00000001ff0f7807 */ /* 0x000fe40000800000 */
[----:B------:R-:W-:Y:S02]  /*1a480*/  ISETP.NE.AND P1, PT, R218, RZ, PT ;  /* 0x000000ffda00720c */ /* 0x000fe40003f25270 */
[----:B------:R-:W-:-:S11]  /*1a490*/  LOP3.LUT R210, R14, R15, RZ, 0x3c, !PT ;  /* 0x0000000f0ed27212 */ /* 0x000fd600078e3cff */
[----:B------:R-:W-:Y:S05]  /*1a4a0*/  @P1 BRA `(.L_x_7231) ;  /* 0x0000000000441947 */ /* 0x000fea0003800000 */
[----:B------:R-:W-:-:S05]  /*1a4b0*/  IMAD.U32 R20, RZ, RZ, UR41 ;  /* 0x00000029ff147e24 */ /* 0x000fca000f8e00ff */
[----:B------:R-:W-:-:S13]  /*1a4c0*/  ISETP.NE.AND P3, PT, R20, 0x3, PT ;  /* 0x000000031400780c */ /* 0x000fda0003f65270 */
[----:B------:R-:W-:Y:S05]  /*1a4d0*/  @!P3 BRA `(.L_x_7232) ;  /* 0x000000000004b947 */ /* 0x000fea0003800000 */
[----:B------:R-:W-:Y:S01]  /*1a4e0*/  BPT.TRAP 0x1 ;  /* 0x000000040000795c */ /* 0x000fe20000300000 */
.L_x_7232:
        /* <DEDUP_REMOVED lines=8> */
.L_x_7233:
[----:B------:R-:W-:Y:S04]  /*1a570*/  BSSY B0, `(.L_x_7231) ;  /* 0x0000004000007945 */ /* 0x000fe80003800000 */
[----:B-1----:R-:W-:Y:S05]  /*1a580*/  @P2 BRA `(.L_x_7234) ;  /* 0x0000000000082947 */ /* 0x002fea0003800000 */
[----:B------:R-:W1:Y:S02]  /*1a590*/  SYNCS.PHASECHK.TRANS64.TRYWAIT P2, [R20+URZ+0x28830], R15 ;  /* 0x0288300f140075a7 */ /* 0x000e64000804017f */
[----:B-1----:R-:W-:Y:S05]  /*1a5a0*/  @!P2 BRA `(.L_x_7235) ;  /* 0x000001400080a947 */ /* 0x002fea0003800000 */
.L_x_7234:
[----:B------:R-:W-:Y:S05]  /*1a5b0*/  BSYNC B0 ;  /* 0x0000000000007941 */ /* 0x000fea0003800000 */
.L_x_7231:
[----:B01----:R-:W0:Y:S01]  /*1a5c0*/  S2R R15, SR_TID.X ;  /* 0x00000000000f7919 */ /* 0x003e220000002100 */
[----:B------:R-:W-:Y:S01]  /*1a5d0*/  VIADD R232, R211, 0x1 ;  /* 0x00000001d3e87836 */ /* 0x000fe20000000000 */
[----:B------:R-:W-:Y:S05]  /*1a5e0*/  WARPSYNC.ALL ;  /* 0x0000000000007948 */ /* 0x000fea0003800000 */
[----:B------:R-:W-:Y:S01]  /*1a5f0*/  ISETP.NE.AND P2, PT, R232, 0x2, PT ;  /* 0x00000002e800780c */ /* 0x000fe20003f45270 */
[----:B------:R-:W-:Y:S01]  /*1a600*/  IMAD.MOV.U32 R21, RZ, RZ, 0x40000040 ;  /* 0x40000040ff157424 */ /* 0x000fe200078e00ff */
[----:B------:R-:W-:Y:S01]  /*1a610*/  R2UR UR8, R6 ;  /* 0x00000000060872ca */ /* 0x000fe200000e0000 */
        /* <DEDUP_REMOVED lines=10> */
[----:B------:R-:W-:Y:S01]  /*1a6c0*/  VIADD R26, R20, 0x4 ;  /* 0x00000004141a7836 */ /* 0x000fe20000000000 */
[----:B------:R-:W-:Y:S01]  /*1a6d0*/  R2UR UR12, R12 ;  /* 0x000000000c0c72ca */ /* 0x000fe200000e0000 */
[----:B------:R-:W-:Y:S01]  /*1a6e0*/  VIADD R20, R20, 0x6 ;  /* 0x0000000614147836 */ /* 0x000fe20000000000 */
[----:B------:R-:W-:-:S02]  /*1a6f0*/  R2UR UR14, R24 ;  /* 0x00000000180e72ca */ /* 0x000fc400000e0000 */
[----:B------:R-:W-:Y:S02]  /*1a700*/  R2UR UR18, R26 ;  /* 0x000000001a1272ca */ /* 0x000fe400000e0000 */
[----:B------:R-:W-:Y:S02]  /*1a710*/  R2UR UR13, R13 ;  /* 0x000000000d0d72ca */ /* 0x000fe400000e0000 */
[----:B------:R-:W-:Y:S02]  /*1a720*/  R2UR UR16, R10 ;  /* 0x000000000a1072ca */ /* 0x000fe400000e0000 */
[----:B0-----:R-:W-:Y:S02]  /*1a730*/  SHF.R.U32.HI R15, RZ, 0x7, R15 ;  /* 0x00000007ff0f7819 */ /* 0x001fe4000001160f */
[----:B------:R-:W-:Y:S02]  /*1a740*/  R2UR UR17, R11 ;  /* 0x000000000b1172ca */ /* 0x000fe400000e0000 */
[----:B------:R-:W-:Y:S01]  /*1a750*/  R2UR UR22, R20 ;  /* 0x00000000141672ca */ /* 0x000fe200000e0000 */
[----:B------:R-:W-:Y:S01]  /*1a760*/  VIADD R15, R15, 0x8 ;  /* 0x000000080f0f7836 */ /* 0x000fe20000000000 */
[----:B------:R-:W-:-:S02]  /*1a770*/  R2UR UR23, R21 ;  /* 0x00000000151772ca */ /* 0x000fc400000e0000 */
[----:B------:R-:W-:Y:S02]  /*1a780*/  R2UR UR20, R8 ;  /* 0x00000000081472ca */ /* 0x000fe400000e0000 */
[----:B------:R0:W-:Y:S01]  /*1a790*/  BAR.SYNC.DEFER_BLOCKING R15, 0x100 ;  /* 0x0004000f0000751d */ /* 0x0001e20000010000 */
[----:B------:R-:W-:-:S05]  /*1a7a0*/  R2UR UR21, R9 ;  /* 0x00000000091572ca */ /* 0x000fca00000e0000 */
        /* <DEDUP_REMOVED lines=13> */
[----:B------:R-:W-:-:S05]  /*1a880*/  IMAD.U32 R221, RZ, RZ, UR41 ;  /* 0x00000029ffdd7e24 */ /* 0x000fca000f8e00ff */
[----:B------:R-:W-:-:S13]  /*1a890*/  ISETP.NE.AND P3, PT, R221, 0x3, PT ;  /* 0x00000003dd00780c */ /* 0x000fda0003f65270 */
[----:B------:R-:W-:Y:S05]  /*1a8a0*/  @!P3 BRA `(.L_x_7237) ;  /* 0x000000000004b947 */ /* 0x000fea0003800000 */
[----:B------:R-:W-:Y:S01]  /*1a8b0*/  BPT.TRAP 0x1 ;  /* 0x000000040000795c */ /* 0x000fe20000300000 */
.L_x_7237:
[----:B------:R-:W-:Y:S01]  /*1a8c0*/  SHF.L.U32 R14, R14, 0x1f, RZ ;  /* 0x0000001f0e0e7819 */ /* 0x000fe200000006ff */
[----:B------:R-:W-:-:S04]  /*1a8d0*/  IMAD R15, R211, 0x8, R17 ;  /* 0x00000008d30f7824 */ /* 0x000fc800078e0211 */
[----:B------:R0:W1:Y:S01]  /*1a8e0*/  SYNCS.PHASECHK.TRANS64.TRYWAIT P1, [R15+URZ+0x28850], R14 ;  /* 0x0288500e0f0075a7 */ /* 0x000062000802017f */
[----:B------:R-:W-:Y:S05]  /*1a8f0*/  @!P3 BRA `(.L_x_7238) ;  /* 0x000000000004b947 */ /* 0x000fea0003800000 */
[----:B------:R-:W-:Y:S01]  /*1a900*/  BPT.TRAP 0x1 ;  /* 0x000000040000795c */ /* 0x000fe20000300000 */
.L_x_7238:
[----:B-1----:R-:W-:Y:S05]  /*1a910*/  @P1 BRA `(.L_x_7236) ;  /* 0x0000000000081947 */ /* 0x002fea0003800000 */
[----:B------:R-:W1:Y:S02]  /*1a920*/  SYNCS.PHASECHK.TRANS64.TRYWAIT P1, [R15+URZ+0x28850], R14 ;  /* 0x0288500e0f0075a7 */ /* 0x000e64000802017f */
[----:B-1----:R-:W-:Y:S05]  /*1a930*/  @!P1 BRA `(.L_x_7239) ;  /* 0x0000013c00b09947 */ /* 0x002fea0003800000 */
.L_x_7236:
[----:B------:R-:W-:Y:S05]  /*1a940*/  WARPSYNC.ALL ;  /* 0x0000000000007948 */ /* 0x000fea0003800000 */
[----:B01----:R-:W-:Y:S01]  /*1a950*/  VIADD R14, R17, 0x400 ;  /* 0x00000400110e7836 */ /* 0x003fe20000000000 */
[----:B------:R-:W-:Y:S01]  /*1a960*/  WARPGROUP.ARRIVE ;  /* 0x00000000000079c5 */ /* 0x000fe20000000000 */
[----:B------:R-:W-:Y:S01]  /*1a970*/  IMAD.MOV.U32 R15, RZ, RZ, -0x7fffffe0 ;  /* 0x80000020ff0f7424 */ /* 0x000fe200078e00ff */
[----:B------:R-:W-:Y:S01]  /*1a980*/  UMOV UR28, UR6 ;  /* 0x00000006001c7c82 */ /* 0x000fe20008000000 */
[----:B------:R-:W-:Y:S01]  /*1a990*/  IMAD.MOV.U32 R21, RZ, RZ, -0x7fffffe0 ;  /* 0x80000020ff157424 */ /* 0x000fe200078e00ff */
[----:B------:R-:W-:-:S02]  /*1a9a0*/  SHF.R.U32.HI R14, RZ, 0x4, R14 ;  /* 0x00000004ff0e7819 */ /* 0x000fc4000001160e */
[----:B------:R-:W-:Y:S01]  /*1a9b0*/  R2UR UR11, R15 ;  /* 0x000000000f0b72ca */ /* 0x000fe200000e0000 */
[----:B------:R-:W-:Y:S01]  /*1a9c0*/  FMUL.FTZ R15, R2, R24 ;  /* 0x00000018020f7220 */ /* 0x000fe20000410000 */
[----:B------:R-:W-:Y:S01]  /*1a9d0*/  LOP3.LUT R14, R14, 0x3fff, RZ, 0xc0, !PT ;  /* 0x00003fff0e0e7812 */ /* 0x000fe200078ec0ff */
[C---:B------:R-:W-:Y:S01]  /*1a9e0*/  FMUL.FTZ R24, R2.reuse, R27 ;  /* 0x0000001b02187220 */ /* 0x040fe20000410000 */
[C---:B------:R-:W-:Y:S01]  /*1a9f0*/  FMUL.FTZ R27, R2.reuse, R30 ;  /* 0x0000001e021b7220 */ /* 0x040fe20000410000 */
        /* <DEDUP_REMOVED lines=97> */
[----:B------:R-:W-:-:S04]  /*1b010*/  FMUL.FTZ R118, R2, R119 ;  /* 0x0000007702767220 */ /* 0x000fc80000410000 */
        /* <DEDUP_REMOVED lines=13> */
[----:B------:R-:W-:Y:S01]  /*1b0f0*/  QGMMA.64x128x32.F32.E4M3.E4M3 R120, R200, gdesc[UR8], R120, gsb0 ;  /* 0x01e00008c8787df3 */ /* 0x000fe20008000878 */
[----:B------:R-:W-:Y:S01]  /*1b100*/  R2UR UR10, R20 ;  /* 0x00000000140a72ca */ /* 0x000fe200000e0000 */
[----:B------:R-:W-:Y:S01]  /*1b110*/  VIADD R20, R14, 0x202 ;  /* 0x000002020e147836 */ /* 0x000fe20000000000 */
[----:B------:R-:W-:Y:S01]  /*1b120*/  R2UR UR11, R21 ;  /* 0x00000000150b72ca */ /* 0x000fe200000e0000 */
[----:B------:R-:W-:-:S03]  /*1b130*/  IMAD.MOV.U32 R21, RZ, RZ, -0x7fffffe0 ;  /* 0x80000020ff157424 */ /* 0x000fc600078e00ff */
        /* <DEDUP_REMOVED lines=42> */
[----:B------:R-:W-:-:S03]  /*1b3e0*/  FMUL.FTZ R43, R2, R46 ;  /* 0x0000002e022b7220 */ /* 0x000fc60000410000 */
[----:B------:R-:W0:Y:S01]  /*1b3f0*/  MUFU.TANH R25, R25 ;  /* 0x0000001900197308 */ /* 0x000e220000002400 */
[----:B-1----:R-:W-:-:S07]  /*1b400*/  FMNMX.FTZ R47, R20, R47, !PT ;  /* 0x0000002f142f7209 */ /* 0x002fce0007810000 */
[----:B------:R-:W1:Y:S01]  /*1b410*/  MUFU.TANH R26, R26 ;  /* 0x0000001a001a7308 */ /* 0x000e620000002400 */
[----:B--2---:R-:W-:-:S04]  /*1b420*/  FMNMX.FTZ R46, R21, R229, !PT ;  /* 0x000000e5152e7209 */ /* 0x004fc80007810000 */
[----:B------:R-:W-:-:S03]  /*1b430*/  FMNMX.FTZ R46, R24, R46, !PT ;  /* 0x0000002e182e7209 */ /* 0x000fc60007810000 */
[----:B------:R-:W2:Y:S01]  /*1b440*/  MUFU.TANH R29, R29 ;  /* 0x0000001d001d7308 */ /* 0x000ea20000002400 */
[----:B0-----:R-:W-:Y:S02]  /*1b450*/  FMNMX.FTZ R47, R25, R47, !PT ;  /* 0x0000002f192f7209 */ /* 0x001fe40007810000 */
[----:B------:R-:W-:-:S05]  /*1b460*/  FMNMX.FTZ R46, R27, R46, !PT ;  /* 0x0000002e1b2e7209 */ /* 0x000fca0007810000 */
        /* <DEDUP_REMOVED lines=11> */
[----:B--2---:R-:W-:-:S07]  /*1b520*/  FMNMX.FTZ R46, R32, R46, !PT ;  /* 0x0000002e202e7209 */ /* 0x004fce0007810000 */
[----:B------:R-:W2:Y:S01]  /*1b530*/  MUFU.TANH R37, R37 ;  /* 0x0000002500257308 */ /* 0x000ea20000002400 */
[----:B0-----:R-:W-:-:S07]  /*1b540*/  FMNMX.FTZ R47, R34, R47, !PT ;  /* 0x0000002f222f7209 */ /* 0x001fce0007810000 */
[----:B------:R-:W0:Y:S01]  /*1b550*/  MUFU.TANH R38, R38 ;  /* 0x0000002600267308 */ /* 0x000e220000002400 */
[----:B-1----:R-:W-:-:S04]  /*1b560*/  FMNMX.FTZ R46, R35, R46, !PT ;  /* 0x0000002e232e7209 */ /* 0x002fc80007810000 */
[----:B------:R-:W-:-:S03]  /*1b570*/  FMNMX.FTZ R46, R36, R46, !PT ;  /* 0x0000002e242e7209 */ /* 0x000fc60007810000 */
[----:B------:R-:W1:Y:S01]  /*1b580*/  MUFU.TANH R41, R41 ;  /* 0x0000002900297308 */ /* 0x000e620000002400 */
[----:B--2---:R-:W-:Y:S02]  /*1b590*/  FMNMX.FTZ R47, R37, R47, !PT ;  /* 0x0000002f252f7209 */ /* 0x004fe40007810000 */
[----:B------:R-:W-:-:S05]  /*1b5a0*/  FMNMX.FTZ R46, R39, R46, !PT ;  /* 0x0000002e272e7209 */ /* 0x000fca0007810000 */
[----:B------:R-:W2:Y:S01]  /*1b5b0*/  MUFU.TANH R40, R40 ;  /* 0x0000002800287308 */ /* 0x000ea20000002400 */
[----:B0-----:R-:W-:-:S07]  /*1b5c0*/  FMNMX.FTZ R47, R38, R47, !PT ;  /* 0x0000002f262f7209 */ /* 0x001fce0007810000 */
[----:B------:R-:W0:Y:S01]  /*1b5d0*/  MUFU.TANH R43, R43 ;  /* 0x0000002b002b7308 */ /* 0x000e220000002400 */
[----:B-1----:R-:W-:-:S04]  /*1b5e0*/  FMNMX.FTZ R47, R41, R47, !PT ;  /* 0x0000002f292f7209 */ /* 0x002fc80007810000 */
[----:B------:R-:W-:-:S03]  /*1b5f0*/  FMNMX.FTZ R47, R42, R47, !PT ;  /* 0x0000002f2a2f7209 */ /* 0x000fc60007810000 */
[----:B------:R-:W1:Y:S01]  /*1b600*/  MUFU.TANH R44, R44 ;  /* 0x0000002c002c7308 */ /* 0x000e620000002400 */
[----:B--2---:R-:W-:Y:S02]  /*1b610*/  FMNMX.FTZ R46, R40, R46, !PT ;  /* 0x0000002e282e7209 */ /* 0x004fe40007810000 */
[----:B------:R-:W-:-:S04]  /*1b620*/  FMNMX.FTZ R47, R45, R47, !PT ;  /* 0x0000002f2d2f7209 */ /* 0x000fc80007810000 */
[----:B------:R-:W-:Y:S01]  /*1b630*/  FMNMX.FTZ R47, R48, R47, !PT ;  /* 0x0000002f302f7209 */ /* 0x000fe20007810000 */
[----:B------:R-:W-:Y:S01]  /*1b640*/  MUFU.TANH R78, R78 ;  /* 0x0000004e004e7308 */ /* 0x000fe20000002400 */
[----:B0-----:R-:W-:Y:S02]  /*1b650*/  FMNMX.FTZ R46, R43, R46, !PT ;  /* 0x0000002e2b2e7209 */ /* 0x001fe40007810000 */
[----:B------:R-:W-:Y:S01]  /*1b660*/  FMNMX.FTZ R47, R51, R47, !PT ;  /* 0x0000002f332f7209 */ /* 0x000fe20007810000 */
[----:B------:R-:W-:-:S03]  /*1b670*/  WARPGROUP.DEPBAR.LE gsb0, 0x0 ;  /* 0x00008000000079c5 */ /* 0x000fc60000010000 */
[----:B------:R-:W-:Y:S01]  /*1b680*/  FMNMX.FTZ R47, R52, R47, !PT ;  /* 0x0000002f342f7209 */ /* 0x000fe20007810000 */
[----:B------:R-:W0:Y:S01]  /*1b690*/  MUFU.TANH R80, R80 ;  /* 0x0000005000507308 */ /* 0x000e220000002400 */
[----:B-1----:R-:W-:Y:S01]  /*1b6a0*/  FMNMX.FTZ R46, R44, R46, !PT ;  /* 0x0000002e2c2e7209 */ /* 0x002fe20007810000 */
[----:B------:R-:W-:Y:S01]  /*1b6b0*/  WARPGROUP.ARRIVE ;  /* 0x00000000000079c5 */ /* 0x000fe20000000000 */
[----:B------:R-:W-:Y:S02]  /*1b6c0*/  FMNMX.FTZ R47, R55, R47, !PT ;  /* 0x0000002f372f7209 */ /* 0x000fe40007810000 */
[----:B------:R-:W-:Y:S02]  /*1b6d0*/  FMNMX.FTZ R46, R49, R46, !PT ;  /* 0x0000002e312e7209 */ /* 0x000fe40007810000 */
[----:B------:R-:W-:Y:S01]  /*1b6e0*/  FMNMX.FTZ R47, R56, R47, !PT ;  /* 0x0000002f382f7209 */ /* 0x000fe20007810000 */
[----:B------:R-:W-:Y:S01]  /*1b6f0*/  MUFU.TANH R81, R81 ;  /* 0x0000005100517308 */ /* 0x000fe20000002400 */
[----:B------:R-:W-:Y:S01]  /*1b700*/  FMNMX.FTZ R46, R50, R46, !PT ;  /* 0x0000002e322e7209 */ /* 0x000fe20007810000 */
[----:B------:R-:W-:Y:S01]  /*1b710*/  QGMMA.64x128x32.F32.E4M3.E4M3 R120, R192, gdesc[UR8], R120, gsb0 ;  /* 0x01e00008c0787df3 */ /* 0x000fe20008000878 */
[----:B------:R-:W-:-:S02]  /*1b720*/  FMNMX.FTZ R47, R59, R47, !PT ;  /* 0x0000002f3b2f7209 */ /* 0x000fc40007810000 */
[----:B------:R-:W-:Y:S02]  /*1b730*/  FMNMX.FTZ R46, R53, R46, !PT ;  /* 0x0000002e352e7209 */ /* 0x000fe40007810000 */
[----:B------:R-:W-:Y:S01]  /*1b740*/  FMNMX.FTZ R47, R60, R47, !PT ;  /* 0x0000002f3c2f7209 */ /* 0x000fe20007810000 */
[----:B------:R-:W1:Y:S01]  /*1b750*/  MUFU.TANH R83, R83 ;  /* 0x0000005300537308 */ /* 0x000e620000002400 */
        /* <DEDUP_REMOVED lines=9> */
[----:B------:R-:W2:Y:S01]  /*1b7f0*/  MUFU.TANH R84, R84 ;  /* 0x0000005400547308 */ /* 0x000ea20000002400 */
        /* <DEDUP_REMOVED lines=9> */
[----:B------:R-:W3:Y:S01]  /*1b890*/  MUFU.TANH R87, R87 ;  /* 0x0000005700577308 */ /* 0x000ee20000002400 */
[----:B------:R-:W-:-:S02]  /*1b8a0*/  FMNMX.FTZ R46, R70, R46, !PT ;  /* 0x0000002e462e7209 */ /* 0x000fc40007810000 */
[----:B------:R-:W-:Y:S02]  /*1b8b0*/  FMNMX.FTZ R47, R79, R47, !PT ;  /* 0x0000002f4f2f7209 */ /* 0x000fe40007810000 */
[----:B------:R-:W-:Y:S02]  /*1b8c0*/  FMNMX.FTZ R46, R73, R46, !PT ;  /* 0x0000002e492e7209 */ /* 0x000fe40007810000 */
[----:B0-----:R-:W-:Y:S01]  /*1b8d0*/  FMNMX.FTZ R47, R80, R47, !PT ;  /* 0x0000002f502f7209 */ /* 0x001fe20007810000 */
[----:B------:R-:W0:Y:S01]  /*1b8e0*/  MUFU.TANH R86, R86 ;  /* 0x0000005600567308 */ /* 0x000e220000002400 */
[----:B------:R-:W-:Y:S02]  /*1b8f0*/  FMNMX.FTZ R46, R74, R46, !PT ;  /* 0x0000002e4a2e7209 */ /* 0x000fe40007810000 */
[----:B-1----:R-:W-:Y:S02]  /*1b900*/  FMNMX.FTZ R47, R83, R47, !PT ;  /* 0x0000002f532f7209 */ /* 0x002fe40007810000 */
[----:B------:R-:W-:-:S02]  /*1b910*/  FMNMX.FTZ R46, R77, R46, !PT ;  /* 0x0000002e4d2e7209 */ /* 0x000fc40007810000 */
[----:B--2---:R-:W-:Y:S01]  /*1b920*/  FMNMX.FTZ R47, R84, R47, !PT ;  /* 0x0000002f542f7209 */ /* 0x004fe20007810000 */
[----:B------:R-:W1:Y:S01]  /*1b930*/  MUFU.TANH R88, R88 ;  /* 0x0000005800587308 */ /* 0x000e620000002400 */
[----:B------:R-:W-:Y:S02]  /*1b940*/  FMNMX.FTZ R46, R78, R46, !PT ;  /* 0x0000002e4e2e7209 */ /* 0x000fe40007810000 */
[----:B---3--:R-:W-:Y:S02]  /*1b950*/  FMNMX.FTZ R47, R87, R47, !PT ;  /* 0x0000002f572f7209 */ /* 0x008fe40007810000 */
[----:B------:R-:W-:-:S03]  /*1b960*/  FMNMX.FTZ R46, R81, R46, !PT ;  /* 0x0000002e512e7209 */ /* 0x000fc60007810000 */
[----:B------:R-:W2:Y:S01]  /*1b970*/  MUFU.TANH R89, R89 ;  /* 0x0000005900597308 */ /* 0x000ea20000002400 */
[----:B------:R-:W-:-:S04]  /*1b980*/  FMNMX.FTZ R46, R82, R46, !PT ;  /* 0x0000002e522e7209 */ /* 0x000fc80007810000 */
[----:B------:R-:W-:-:S03]  /*1b990*/  FMNMX.FTZ R46, R85, R46, !PT ;  /* 0x0000002e552e7209 */ /* 0x000fc60007810000 */
[----:B------:R-:W3:Y:S01]  /*1b9a0*/  MUFU.TANH R91, R91 ;  /* 0x0000005b005b7308 */ /* 0x000ee20000002400 */
[----:B0-----:R-:W-:Y:S02]  /*1b9b0*/  FMNMX.FTZ R46, R86, R46, !PT ;  /* 0x0000002e562e7209 */ /* 0x001fe40007810000 */
[----:B-1----:R-:W-:-:S05]  /*1b9c0*/  FMNMX.FTZ R47, R88, R47, !PT ;  /* 0x0000002f582f7209 */ /* 0x002fca0007810000 */
        /* <DEDUP_REMOVED lines=58> */
[----:B------:R-:W-:-:S05]  /*1bd70*/  IMAD.MOV.U32 R47, RZ, RZ, -0x7fffffe0 ;  /* 0x80000020ff2f7424 */ /* 0x000fca00078e00ff */
[----:B------:R-:W-:Y:S02]  /*1bd80*/  R2UR UR11, R47 ;  /* 0x000000002f0b72ca */ /* 0x000fe400000e0000 */
[----:B--2---:R-:W-:Y:S02]  /*1bd90*/  FMNMX.FTZ R119, R117, R46, !PT ;  /* 0x0000002e75777209 */ /* 0x004fe40007810000 */
[----:B------:R-:W1:Y:S02]  /*1bda0*/  SHFL.BFLY PT, R46, R227, 0x2, 0x1f ;  /* 0x0c401f00e32e7f89 */ /* 0x000e6400000e0000 */
[----:B0-----:R-:W-:-:S05]  /*1bdb0*/  FMNMX.FTZ R119, R118, R119, !PT ;  /* 0x0000007776777209 */ /* 0x001fca0007810000 */
[----:B------:R-:W0:Y:S01]  /*1bdc0*/  SHFL.BFLY PT, R192, R119, 0x2, 0x1f ;  /* 0x0c401f0077c07f89 */ /* 0x000e2200000e0000 */
[----:B-1----:R-:W-:Y:S01]  /*1bdd0*/  FMNMX.FTZ R227, R227, R46, !PT ;  /* 0x0000002ee3e37209 */ /* 0x002fe20007810000 */
[C---:B------:R-:W-:Y:S02]  /*1bde0*/  VIADD R46, R14.reuse, 0x400 ;  /* 0x000004000e2e7836 */ /* 0x040fe40000000000 */
[----:B------:R-:W-:-:S03]  /*1bdf0*/  VIADD R14, R14, 0x402 ;  /* 0x000004020e0e7836 */ /* 0x000fc60000000000 */
[----:B------:R-:W-:Y:S02]  /*1be00*/  R2UR UR10, R46 ;  /* 0x000000002e0a72ca */ /* 0x000fe400000e0000 */
[----:B------:R-:W1:Y:S01]  /*1be10*/  SHFL.BFLY PT, R46, R227, 0x1, 0x1f ;  /* 0x0c201f00e32e7f89 */ /* 0x000e6200000e0000 */
[----:B0-----:R-:W-:-:S05]  /*1be20*/  FMNMX.FTZ R192, R119, R192, !PT ;  /* 0x000000c077c07209 */ /* 0x001fca0007810000 */
[----:B------:R-:W0:Y:S05]  /*1be30*/  SHFL.BFLY PT, R221, R192, 0x1, 0x1f ;  /* 0x0c201f00c0dd7f89 */ /* 0x000e2a00000e0000 */
[----:B------:R-:W-:Y:S01]  /*1be40*/  QGMMA.64x128x32.F32.E4M3.E4M3 R120, R188, gdesc[UR8], R120, gsb0 ;  /* 0x01e00008bc787df3 */ /* 0x000fe20008000878 */
[----:B------:R-:W-:Y:S02]  /*1be50*/  R2UR UR10, R14 ;  /* 0x000000000e0a72ca */ /* 0x000fe400000e0000 */
[----:B-1----:R-:W-:Y:S01]  /*1be60*/  FMNMX.FTZ R227, R227, R46, !PT ;  /* 0x0000002ee3e37209 */ /* 0x002fe20007810000 */
[----:B------:R-:W-:-:S04]  /*1be70*/  IMAD.U32 R46, RZ, RZ, UR28 ;  /* 0x0000001cff2e7e24 */ /* 0x000fc8000f8e00ff */
[----:B------:R-:W-:Y:S01]  /*1be80*/  FADD.FTZ R47, -R227, R228 ;  /* 0x000000e4e32f7221 */ /* 0x000fe20000010100 */
[----:B0-----:R-:W-:-:S03]  /*1be90*/  FMNMX.FTZ R221, R192, R221, !PT ;  /* 0x000000ddc0dd7209 */ /* 0x001fc60007810000 */
[----:B------:R-:W-:Y:S02]  /*1bea0*/  FMUL.FTZ R47, R47, UR28 ;  /* 0x0000001c2f2f7c20 */ /* 0x000fe40008410000 */
[----:B------:R-:W-:-:S04]  /*1beb0*/  FADD.FTZ R119, -R221, R229 ;  /* 0x000000e5dd777221 */ /* 0x000fc80000010100 */
[----:B------:R-:W-:Y:S01]  /*1bec0*/  MUFU.EX2 R47, R47 ;  /* 0x0000002f002f7308 */ /* 0x000fe20000000800 */
[----:B------:R-:W-:Y:S02]  /*1bed0*/  WARPGROUP.DEPBAR.LE gsb0, 0x0 ;  /* 0x00008000000079c5 */ /* 0x000fe40000010000 */
[----:B------:R-:W-:Y:S01]  /*1bee0*/  FFMA.FTZ R189, R227, R46, -8 ;  /* 0xc1000000e3bd7423 */ /* 0x000fe2000001002e */
[----:B------:R-:W-:Y:S01]  /*1bef0*/  FMUL.FTZ R190, R119, UR28 ;  /* 0x0000001c77be7c20 */ /* 0x000fe20008410000 */
[----:B------:R-:W-:Y:S02]  /*1bf00*/  WARPGROUP.ARRIVE ;  /* 0x00000000000079c5 */ /* 0x000fe40000000000 */
        /* <DEDUP_REMOVED lines=48> */
[----:B------:R-:W-:Y:S01]  /*1c210*/  FFMA.FTZ R188, R15, UR28, -R189 ;  /* 0x0000001c0fbc7c23 */ /* 0x000fe200080108bd */
[----:B------:R-:W-:Y:S01]  /*1c220*/  IMAD.MOV.U32 R15, RZ, RZ, -0x7fffffe0 ;  /* 0x80000020ff0f7424 */ /* 0x000fe200078e00ff */
[----:B------:R-:W-:Y:S01]  /*1c230*/  MUFU.EX2 R119, R119 ;  /* 0x0000007700777308 */ /* 0x000fe20000000800 */
[----:B0-----:R-:W-:-:S03]  /*1c240*/  IMAD.U32 R190, RZ, RZ, UR28 ;  /* 0x0000001cffbe7e24 */ /* 0x001fc6000f8e00ff */
[----:B------:R-:W-:Y:S01]  /*1c250*/  R2UR UR11, R15 ;  /* 0x000000000f0b72ca */ /* 0x000fe200000e0000 */
[----:B------:R-:W-:-:S03]  /*1c260*/  FFMA.FTZ R116, R221, R190, -8 ;  /* 0xc1000000dd747423 */ /* 0x000fc600000100be */
        /* <DEDUP_REMOVED lines=10> */
[----:B------:R-:W-:Y:S01]  /*1c310*/  QGMMA.64x128x32.F32.E4M3.E4M3 R120, R184, gdesc[UR8], R120, gsb0 ;  /* 0x01e00008b8787df3 */ /* 0x000fe20008000878 */
        /* <DEDUP_REMOVED lines=66> */
[----:B------:R-:W-:Y:S02]  /*1c740*/  WARPGROUP.DEPBAR.LE gsb0, 0x0 ;  /* 0x00008000000079c5 */ /* 0x000fe40000010000 */
[----:B------:R-:W-:Y:S01]  /*1c750*/  IADD3 R186, -R207, 0xb, RZ ;  /* 0x0000000bcfba7810 */ /* 0x000fe20007ffe1ff */
[----:B------:R-:W-:-:S03]  /*1c760*/  IMAD.U32 R187, RZ, RZ, UR41 ;  /* 0x00000029ffbb7e24 */ /* 0x000fc6000f8e00ff */
[----:B------:R-:W2:Y:S01]  /*1c770*/  MUFU.EX2 R43, R43 ;  /* 0x0000002b002b7308 */ /* 0x000ea20000000800 */
[----:B0-----:R-:W-:-:S01]  /*1c780*/  FADD.FTZ R4, R40, R3 ;  /* 0x0000000328047221 */ /* 0x001fc20000010000 */
[----:B------:R-:W-:-:S06]  /*1c790*/  ISETP.NE.AND P1, PT, R187, 0x3, PT ;  /* 0x00000003bb00780c */ /* 0x000fcc0003f25270 */
        /* <DEDUP_REMOVED lines=118> */
[----:B------:R-:W-:-:S06]  /*1cf00*/  @!P0 IMAD R184, R232, 0x8, R17 ;  /* 0x00000008e8b88824 */ /* 0x000fcc00078e0211 */
[----:B------:R-:W1:Y:S01]  /*1cf10*/  MUFU.EX2 R97, R97 ;  /* 0x0000006100617308 */ /* 0x000e620000000800 */
[----:B--2---:R-:W-:-:S01]  /*1cf20*/  FADD.FTZ R4, R94, R109 ;  /* 0x0000006d5e047221 */ /* 0x004fc20000010000 */
[----:B------:R-:W-:-:S06]  /*1cf30*/  FFMA.FTZ R109, R114, UR28, -R116 ;  /* 0x0000001c726d7c23 */ /* 0x000fcc0008010874 */
[----:B------:R-:W-:Y:S01]  /*1cf40*/  MUFU.EX2 R99, R99 ;  /* 0x0000006300637308 */ /* 0x000fe20000000800 */
[----:B0-----:R-:W-:-:S07]  /*1cf50*/  FADD.FTZ R114, R96, R113 ;  /* 0x0000007160727221 */ /* 0x001fce0000010000 */
[----:B------:R-:W0:Y:S01]  /*1cf60*/  MUFU.EX2 R98, R102 ;  /* 0x0000006600627308 */ /* 0x000e220000000800 */
[----:B-1----:R-:W-:-:S07]  /*1cf70*/  FADD.FTZ R113, R97, R4 ;  /* 0x0000000461717221 */ /* 0x002fce0000010000 */
[----:B------:R-:W-:Y:S08]  /*1cf80*/  MUFU.EX2 R100, R100 ;  /* 0x0000006400647308 */ /* 0x000ff00000000800 */
[----:B------:R-:W1:Y:S01]  /*1cf90*/  MUFU.EX2 R101, R101 ;  /* 0x0000006500657308 */ /* 0x000e620000000800 */
[----:B0-----:R-:W-:-:S01]  /*1cfa0*/  FADD.FTZ R4, R98, R113 ;  /* 0x0000007162047221 */ /* 0x001fc20000010000 */
[----:B------:R-:W-:-:S06]  /*1cfb0*/  FFMA.FTZ R113, R117, UR28, -R116 ;  /* 0x0000001c75717c23 */ /* 0x000fcc0008010874 */
[----:B------:R-:W-:Y:S08]  /*1cfc0*/  MUFU.EX2 R103, R103 ;  /* 0x0000006700677308 */ /* 0x000ff00000000800 */
[----:B------:R-:W0:Y:S01]  /*1cfd0*/  MUFU.EX2 R102, R106 ;  /* 0x0000006a00667308 */ /* 0x000e220000000800 */
[----:B-1----:R-:W-:-:S07]  /*1cfe0*/  FADD.FTZ R117, R101, R4 ;  /* 0x0000000465757221 */ /* 0x002fce0000010000 */
[----:B------:R-:W-:Y:S08]  /*1cff0*/  MUFU.EX2 R104, R104 ;  /* 0x0000006800687308 */ /* 0x000ff00000000800 */
[----:B------:R-:W1:Y:S01]  /*1d000*/  MUFU.EX2 R105, R105 ;  /* 0x0000006900697308 */ /* 0x000e620000000800 */
[----:B0-----:R-:W-:-:S07]  /*1d010*/  FADD.FTZ R4, R102, R117 ;  /* 0x0000007566047221 */ /* 0x001fce0000010000 */
[----:B------:R-:W-:Y:S08]  /*1d020*/  MUFU.EX2 R107, R107 ;  /* 0x0000006b006b7308 */ /* 0x000ff00000000800 */
[----:B------:R0:W2:Y:S01]  /*1d030*/  MUFU.EX2 R106, R3 ;  /* 0x00000003006a7308 */ /* 0x0000a20000000800 */
[----:B-1----:R-:W-:-:S07]  /*1d040*/  FADD.FTZ R117, R105, R4 ;  /* 0x0000000469757221 */ /* 0x002fce0000010000 */
[----:B------:R-:W-:Y:S01]  /*1d050*/  MUFU.EX2 R108, R108 ;  /* 0x0000006c006c7308 */ /* 0x000fe20000000800 */
[----:B0-----:R-:W-:-:S04]  /*1d060*/  FADD.FTZ R3, R99, R114 ;  /* 0x0000007263037221 */ /* 0x001fc80000010000 */
[----:B------:R-:W-:Y:S01]  /*1d070*/  FADD.FTZ R114, R100, R3 ;  /* 0x0000000364727221 */ /* 0x000fe20000010000 */
[----:B------:R-:W-:Y:S02]  /*1d080*/  @!P0 VIADD R3, R184, 0x28840 ;  /* 0x00028840b8038836 */ /* 0x000fe40000000000 */
[----:B------:R-:W0:Y:S01]  /*1d090*/  MUFU.EX2 R110, R110 ;  /* 0x0000006e006e7308 */ /* 0x000e220000000800 */
[----:B------:R-:W-:-:S01]  /*1d0a0*/  FADD.FTZ R185, R103, R114 ;  /* 0x0000007267b97221 */ /* 0x000fc20000010000 */
[----:B------:R-:W-:Y:S01]  /*1d0b0*/  FFMA.FTZ R114, R118, UR28, -R116 ;  /* 0x0000001c76727c23 */ /* 0x000fe20008010874 */
[----:B------:R-:W-:Y:S01]  /*1d0c0*/  @!P0 PRMT R3, RZ, 0x654, R3 ;  /* 0x00000654ff038816 */ /* 0x000fe20000000003 */
[----:B------:R1:W-:Y:S06]  /*1d0d0*/  BAR.ARV R186, 0x100 ;  /* 0x000400ba0000751d */ /* 0x0003ec0000002000 */
[----:B------:R-:W3:Y:S01]  /*1d0e0*/  MUFU.EX2 R111, R111 ;  /* 0x0000006f006f7308 */ /* 0x000ee20000000800 */
[----:B------:R-:W-:-:S01]  /*1d0f0*/  FADD.FTZ R116, R104, R185 ;  /* 0x000000b968747221 */ /* 0x000fc20000010000 */
[----:B------:R4:W-:Y:S01]  /*1d100*/  @!P0 SYNCS.ARRIVE.TRANS64.RED.A1T0 RZ, [R3+URZ], RZ ;  /* 0x000000ff03ff89a7 */ /* 0x0009e2000810043f */
[----:B--2---:R-:W-:-:S05]  /*1d110*/  FADD.FTZ R117, R106, R117 ;  /* 0x000000756a757221 */ /* 0x004fca0000010000 */
[----:B------:R-:W2:Y:S01]  /*1d120*/  MUFU.EX2 R109, R109 ;  /* 0x0000006d006d7308 */ /* 0x000ea20000000800 */
[----:B----4-:R-:W-:-:S01]  /*1d130*/  FADD.FTZ R3, R107, R116 ;  /* 0x000000746b037221 */ /* 0x010fc20000010000 */
[----:B0-----:R-:W-:-:S03]  /*1d140*/  FADD.FTZ R116, R110, R117 ;  /* 0x000000756e747221 */ /* 0x001fc60000010000 */
[----:B------:R-:W-:-:S03]  /*1d150*/  FADD.FTZ R4, R108, R3 ;  /* 0x000000036c047221 */ /* 0x000fc60000010000 */
        /* <DEDUP_REMOVED lines=12> */
.L_x_7240:
        /* <DEDUP_REMOVED lines=125> */
.L_x_7230:
[----:B------:R-:W-:-:S13]  /*1d9f0*/  ISETP.GE.AND P1, PT, R0, R220, PT ;  /* 0x000000dc0000720c */ /* 0x000fda0003f26270 */
[----:B------:R-:W-:Y:S05]  /*1da00*/  @!P1 BRA `(.L_x_7242) ;  /* 0x0000005400e49947 */ /* 0x000fea0003800000 */
[----:B------:R-:W-:Y:S02]  /*1da10*/  IMAD.MOV.U32 R229, RZ, RZ, R221 ;  /* 0x000000ffffe57224 */ /* 0x000fe400078e00dd */
[----:B------:R-:W-:Y:S02]  /*1da20*/  IMAD.MOV.U32 R228, RZ, RZ, R227 ;  /* 0x000000ffffe47224 */ /* 0x000fe400078e00e3 */
[----:B------:R-:W-:-:S07]  /*1da30*/  IMAD.MOV.U32 R14, RZ, RZ, R210 ;  /* 0x000000ffff0e7224 */ /* 0x000fce00078e00d2 */
.L_x_7261:
        /* <DEDUP_REMOVED lines=10> */
.L_x_7244:
        /* <DEDUP_REMOVED lines=8> */
.L_x_7245:
[----:B------:R-:W-:Y:S04]  /*1db60*/  BSSY B0, `(.L_x_7243) ;  /* 0x0000004000007945 */ /* 0x000fe80003800000 */
[----:B-1----:R-:W-:Y:S05]  /*1db70*/  @P2 BRA `(.L_x_7246) ;  /* 0x0000000000082947 */ /* 0x002fea0003800000 */
[----:B------:R-:W1:Y:S02]  /*1db80*/  SYNCS.PHASECHK.TRANS64.TRYWAIT P2, [R20+URZ+0x28830], R15 ;  /* 0x0288300f140075a7 */ /* 0x000e64000804017f */
[----:B-1----:R-:W-:Y:S05]  /*1db90*/  @!P2 BRA `(.L_x_7247) ;  /* 0x0000010c002ca947 */ /* 0x002fea0003800000 */
.L_x_7246:
[----:B------:R-:W-:Y:S05]  /*1dba0*/  BSYNC B0 ;  /* 0x0000000000007941 */ /* 0x000fea0003800000 */
.L_x_7243:
        /* <DEDUP_REMOVED lines=48> */
.L_x_7249:
[----:B------:R-:W-:Y:S01]  /*1deb0*/  SHF.L.U32 R14, R14, 0x1f, RZ ;  /* 0x0000001f0e0e7819 */ /* 0x000fe200000006ff */
[----:B------:R-:W-:-:S04]  /*1dec0*/  IMAD R15, R211, 0x8, R17 ;  /* 0x00000008d30f7824 */ /* 0x000fc800078e0211 */
[----:B------:R0:W1:Y:S01]  /*1ded0*/  SYNCS.PHASECHK.TRANS64.TRYWAIT P1, [R15+URZ+0x28850], R14 ;  /* 0x0288500e0f0075a7 */ /* 0x000062000802017f */
[----:B------:R-:W-:Y:S05]  /*1dee0*/  @!P3 BRA `(.L_x_7250) ;  /* 0x000000000004b947 */ /* 0x000fea0003800000 */
[----:B------:R-:W-:Y:S01]  /*1def0*/  BPT.TRAP 0x1 ;  /* 0x000000040000795c */ /* 0x000fe20000300000 */
.L_x_7250:
[----:B-1----:R-:W-:Y:S05]  /*1df00*/  @P1 BRA `(.L_x_7248) ;  /* 0x0000000000081947 */ /* 0x002fea0003800000 */
[----:B------:R-:W1:Y:S02]  /*1df10*/  SYNCS.PHASECHK.TRANS64.TRYWAIT P1, [R15+URZ+0x28850], R14 ;  /* 0x0288500e0f0075a7 */ /* 0x000e64000802017f */
[----:B-1----:R-:W-:Y:S05]  /*1df20*/  @!P1 BRA `(.L_x_7251) ;  /* 0x00000108005c9947 */ /* 0x002fea0003800000 */
.L_x_7248:
[----:B01----:R-:W-:Y:S01]  /*1df30*/  VIADD R14, R17, 0x400 ;  /* 0x00000400110e7836 */ /* 0x003fe20000000000 */
[----:B------:R-:W-:Y:S05]  /*1df40*/  WARPSYNC.ALL ;  /* 0x0000000000007948 */ /* 0x000fea0003800000 */
[----:B------:R-:W-:Y:S01]  /*1df50*/  SHF.R.U32.HI R14, RZ, 0x4, R14 ;  /* 0x00000004ff0e7819 */ /* 0x000fe2000001160e */
[----:B------:R-:W-:Y:S01]  /*1df60*/  IMAD.MOV.U32 R15, RZ, RZ, -0x7fffffe0 ;  /* 0x80000020ff0f7424 */ /* 0x000fe200078e00ff */
[----:B------:R-:W-:Y:S01]  /*1df70*/  WARPGROUP.ARRIVE ;  /* 0x00000000000079c5 */ /* 0x000fe20000000000 */
[----:B------:R-:W-:Y:S01]  /*1df80*/  IMAD.MOV.U32 R21, RZ, RZ, -0x7fffffe0 ;  /* 0x80000020ff157424 */ /* 0x000fe200078e00ff */
[----:B------:R-:W-:Y:S01]  /*1df90*/  LOP3.LUT R14, R14, 0x3fff, RZ, 0xc0, !PT ;  /* 0x00003fff0e0e7812 */ /* 0x000fe200078ec0ff */
[----:B------:R-:W0:Y:S01]  /*1dfa0*/  LDC R221, c[0x0][0x448] ;  /* 0x00011200ffdd7b82 */ /* 0x000e220000000800 */
[----:B------:R-:W-:Y:S01]  /*1dfb0*/  R2UR UR11, R15 ;  /* 0x000000000f0b72ca */ /* 0x000fe200000e0000 */
[----:B------:R-:W-:Y:S01]  /*1dfc0*/  FMUL.FTZ R15, R2, R24 ;  /* 0x00000018020f7220 */ /* 0x000fe20000410000 */
        /* <DEDUP_REMOVED lines=11> */
[----:B------:R-:W-:Y:S02]  /*1e080*/  IMAD.MOV.U32 R45, RZ, RZ, -0x7fffffe0 ;  /* 0x80000020ff2d7424 */ /* 0x000fe400078e00ff */
        /* <DEDUP_REMOVED lines=9> */
[----:B0-----:R-:W-:Y:S01]  /*1e120*/  ISETP.NE.AND P1, PT, R221, 0x1, PT ;  /* 0x00000001dd00780c */ /* 0x001fe20003f25270 */
[----:B------:R-:W0:Y:S01]  /*1e130*/  MUFU.TANH R15, R15 ;  /* 0x0000000f000f7308 */ /* 0x000e220000002400 */
[----:B------:R-:W-:Y:S01]  /*1e140*/  QGMMA.64x128x32.F32.E4M3.E4M3 R120, R204, gdesc[UR8], R120, gsb0 ;  /* 0x01e00008cc787df3 */ /* 0x000fe20008000878 */
[----:B------:R-:W-:Y:S01]  /*1e150*/  R2UR UR10, R20 ;  /* 0x00000000140a72ca */ /* 0x000fe200000e0000 */
[----:B------:R-:W-:Y:S01]  /*1e160*/  VIADD R20, R14, 0x200 ;  /* 0x000002000e147836 */ /* 0x000fe20000000000 */
[----:B------:R-:W-:Y:S01]  /*1e170*/  R2UR UR11, R21 ;  /* 0x00000000150b72ca */ /* 0x000fe200000e0000 */
[----:B------:R-:W-:Y:S01]  /*1e180*/  IMAD.MOV.U32 R21, RZ, RZ, -0x7fffffe0 ;  /* 0x80000020ff157424 */ /* 0x000fe200078e00ff */
[----:B------:R-:W1:Y:S02]  /*1e190*/  S2R R221, SR_TID.X ;  /* 0x0000000000dd7919 */ /* 0x000e640000002100 */
[----:B------:R-:W2:Y:S08]  /*1e1a0*/  MUFU.TANH R24, R24 ;  /* 0x0000001800187308 */ /* 0x000eb00000002400 */
[----:B------:R-:W3:Y:S08]  /*1e1b0*/  MUFU.TANH R27, R27 ;  /* 0x0000001b001b7308 */ /* 0x000ef00000002400 */
[----:B------:R-:W4:Y:S08]  /*1e1c0*/  MUFU.TANH R30, R30 ;  /* 0x0000001e001e7308 */ /* 0x000f300000002400 */
[----:B------:R-:W0:Y:S01]  /*1e1d0*/  MUFU.TANH R33, R33 ;  /* 0x0000002100217308 */ /* 0x000e220000002400 */
[----:B-1----:R-:W-:-:S07]  /*1e1e0*/  SHF.R.U32.HI R221, RZ, 0x7, R221 ;  /* 0x00000007ffdd7819 */ /* 0x002fce00000116dd */
        /* <DEDUP_REMOVED lines=140> */
[----:B------:R-:W2:Y:S04]  /*1eab0*/  LDC R191, c[0x0][0x9e4] ;  /* 0x00027900ffbf7b82 */ /* 0x000ea80000000800 */
[----:B------:R3:W0:Y:S08]  /*1eac0*/  MUFU.TANH R188, R44 ;  /* 0x0000002c00bc7308 */ /* 0x0006300000002400 */
[----:B------:R-:W0:Y:S01]  /*1ead0*/  MUFU.TANH R58, R58 ;  /* 0x0000003a003a7308 */ /* 0x000e220000002400 */
[----:B---3--:R-:W-:-:S05]  /*1eae0*/  VIADD R44, R14, 0x402 ;  /* 0x000004020e2c7836 */ /* 0x008fca0000000000 */
[----:B------:R-:W-:Y:S02]  /*1eaf0*/  R2UR UR10, R44 ;  /* 0x000000002c0a72ca */ /* 0x000fe400000e0000 */
[----:B------:R-:W3:Y:S01]  /*1eb00*/  @P1 LDC R44, c[0x0][0x450] ;  /* 0x00011400ff2c1b82 */ /* 0x000ee20000000800 */
[----:B------:R4:W0:Y:S08]  /*1eb10*/  MUFU.TANH R14, R105 ;  /* 0x00000069000e7308 */ /* 0x0008300000002400 */
[----:B------:R-:W0:Y:S01]  /*1eb20*/  MUFU.TANH R59, R59 ;  /* 0x0000003b003b7308 */ /* 0x000e220000002400 */
[C---:B----4-:R-:W-:Y:S01]  /*1eb30*/  FMUL.FTZ R105, R2.reuse, R110 ;  /* 0x0000006e02697220 */ /* 0x050fe20000410000 */
[----:B------:R-:W-:Y:S01]  /*1eb40*/  QGMMA.64x128x32.F32.E4M3.E4M3 R120, R184, gdesc[UR8], R120, gsb0 ;  /* 0x01e00008b8787df3 */ /* 0x000fe20008000878 */
[----:B------:R-:W-:-:S05]  /*1eb50*/  FMUL.FTZ R110, R2, R115 ;  /* 0x00000073026e7220 */ /* 0x000fca0000410000 */
        /* <DEDUP_REMOVED lines=20> */
[----:B------:R-:W-:Y:S02]  /*1eca0*/  IMAD R185, R0, -0xc0, RZ ;  /* 0xffffff4000b97824 */ /* 0x000fe400078e02ff */
[----:B-----5:R-:W-:-:S04]  /*1ecb0*/  @P1 IMAD.HI.U32 R45, R184, R45, RZ ;  /* 0x0000002db82d1227 */ /* 0x020fc800078e00ff */
[----:B------:R-:W-:Y:S01]  /*1ecc0*/  VIADD R114, R185, 0x1 ;  /* 0x00000001b9727836 */ /* 0x000fe20000000000 */
[----:B---3--:R-:W-:Y:S01]  /*1ecd0*/  @P1 SHF.R.U32.HI R184, RZ, R44, R45 ;  /* 0x0000002cffb81219 */ /* 0x008fe2000001162d */
[----:B------:R-:W-:Y:S01]  /*1ece0*/  @!P0 IMAD R44, R230, 0x8, R17 ;  /* 0x00000008e62c8824 */ /* 0x000fe200078e0211 */
[----:B------:R-:W-:Y:S01]  /*1ecf0*/  IADD3 R45, -R221, 0xb, RZ ;  /* 0x0000000bdd2d7810 */ /* 0x000fe20007ffe1ff */
[----:B------:R-:W-:Y:S02]  /*1ed00*/  IMAD R115, R219, -0x2, R114 ;  /* 0xfffffffedb737824 */ /* 0x000fe400078e0272 */
[----:B------:R-:W-:Y:S01]  /*1ed10*/  FMUL.FTZ R114, R2, R119 ;  /* 0x0000007702727220 */ /* 0x000fe20000410000 */
[----:B------:R-:W3:Y:S01]  /*1ed20*/  SHFL.IDX PT, R189, R184, RZ, 0x1c1f ;  /* 0x001c1fffb8bd7589 */ /* 0x000ee200000e0000 */
[----:B------:R-:W-:Y:S01]  /*1ed30*/  @!P0 VIADD R44, R44, 0x28840 ;  /* 0x000288402c2c8836 */ /* 0x000fe20000000000 */
[----:B--2---:R-:W-:Y:S01]  /*1ed40*/  ISETP.GE.AND P1, PT, R191, 0x1, PT ;  /* 0x00000001bf00780c */ /* 0x004fe20003f26270 */
[----:B------:R-:W2:Y:S03]  /*1ed50*/  MUFU.TANH R78, R78 ;  /* 0x0000004e004e7308 */ /* 0x000ea60000002400 */
[----:B------:R-:W-:Y:S01]  /*1ed60*/  @!P0 PRMT R44, RZ, 0x654, R44 ;  /* 0x00000654ff2c8816 */ /* 0x000fe2000000002c */
[----:B------:R0:W-:Y:S06]  /*1ed70*/  BAR.ARV R45, 0x100 ;  /* 0x0004002d0000751d */ /* 0x0001ec0000002000 */
[----:B------:R-:W0:Y:S01]  /*1ed80*/  MUFU.TANH R79, R79 ;  /* 0x0000004f004f7308 */ /* 0x000e220000002400 */
[----:B------:R5:W-:Y:S07]  /*1ed90*/  @!P0 SYNCS.ARRIVE.TRANS64.RED.A1T0 RZ, [R44+URZ], RZ ;  /* 0x000000ff2cff89a7 */ /* 0x000bee000810043f */
[----:B------:R-:W0:Y:S01]  /*1eda0*/  MUFU.TANH R80, R80 ;  /* 0x0000005000507308 */ /* 0x000e220000002400 */
[----:B-----5:R-:W-:Y:S01]  /*1edb0*/  IADD3 R44, -R214, R115, R215 ;  /* 0x00000073d62c7210 */ /* 0x020fe20007ffe1d7 */
[----:B------:R-:W-:-:S04]  /*1edc0*/  VIADD R115, R115, 0xffffffff ;  /* 0xffffffff73737836 */ /* 0x000fc80000000000 */
[C---:B------:R-:W-:Y:S02]  /*1edd0*/  VIADD R118, R44.reuse, UR25 ;  /* 0x000000192c767c36 */ /* 0x040fe40008000000 */
[----:B------:R-:W0:Y:S01]  /*1ede0*/  MUFU.TANH R81, R81 ;  /* 0x0000005100517308 */ /* 0x000e220000002400 */
[----:B------:R-:W-:Y:S02]  /*1edf0*/  VIADD R119, R44, UR27 ;  /* 0x0000001b2c777c36 */ /* 0x000fe40008000000 */
[--C-:B---3--:R-:W-:Y:S02]  /*1ee00*/  IMAD.IADD R186, R118, 0x1, R189.reuse ;  /* 0x0000000176ba7824 */ /* 0x108fe400078e02bd */
[----:B------:R-:W-:-:S03]  /*1ee10*/  IMAD.IADD R187, R119, 0x1, R189 ;  /* 0x0000000177bb7824 */ /* 0x000fc600078e02bd */
        /* <DEDUP_REMOVED lines=40> */
.L_x_7254:
[----:B------:R-:W-:-:S05]  /*1f0a0*/  IMAD.U32 R190, RZ, RZ, UR4 ;  /* 0x00000004ffbe7e24 */ /* 0x000fca000f8e00ff */
[----:B------:R-:W-:-:S13]  /*1f0b0*/  ISETP.NE.AND P1, PT, R190, 0x1, PT ;  /* 0x00000001be00780c */ /* 0x000fda0003f25270 */
[----:B0-----:R-:W0:Y:S02]  /*1f0c0*/  @P1 LDC.64 R44, c[0x0][0x9e8] ;  /* 0x00027a00ff2c1b82 */ /* 0x001e240000000a00 */
[----:B0-----:R-:W-:-:S05]  /*1f0d0*/  @P1 IMAD.HI.U32 R44, R189, R44, RZ ;  /* 0x0000002cbd2c1227 */ /* 0x001fca00078e00ff */
[----:B------:R-:W-:-:S07]  /*1f0e0*/  @P1 SHF.R.U32.HI R189, RZ, R45, R44 ;  /* 0x0000002dffbd1219 */ /* 0x000fce000001162c */
.L_x_7255:
[----:B------:R-:W-:Y:S05]  /*1f0f0*/  BSYNC B0 ;  /* 0x0000000000007941 */ /* 0x000fea0003800000 */
.L_x_7253:
[----:B------:R-:W-:-:S05]  /*1f100*/  IMAD R189, R189, R190, R115 ;  /* 0x000000bebdbd7224 */ /* 0x000fca00078e0273 */
[----:B------:R-:W-:Y:S02]  /*1f110*/  VIADDMNMX R186, R189, R190, R186, PT ;  /* 0x000000bebdba7246 */ /* 0x000fe400038001ba */
[----:B------:R-:W-:-:S07]  /*1f120*/  VIMNMX R187, R187, R189, !PT ;  /* 0x000000bdbbbb7248 */ /* 0x000fce0007fe0100 */
.L_x_7252:
[----:B------:R-:W2:Y:S01]  /*1f130*/  LDL.LU R189, [R1] ;  /* 0x0000000001bd7983 */ /* 0x000ea20000300800 */
[C---:B------:R-:W-:Y:S02]  /*1f140*/  ISETP.GE.AND P1, PT, R185.reuse, 0x2, PT ;  /* 0x00000002b900780c */ /* 0x040fe40003f26270 */
[----:B------:R-:W-:Y:S01]  /*1f150*/  ISETP.GE.AND P3, PT, R185, 0x9, PT ;  /* 0x00000009b900780c */ /* 0x000fe20003f66270 */
[----:B------:R-:W1:Y:S01]  /*1f160*/  SHFL.IDX PT, R184, R184, 0x1, 0x1c1f ;  /* 0x003c1f00b8b87f89 */ /* 0x000e6200000e0000 */
[----:B------:R-:W-:Y:S02]  /*1f170*/  ISETP.GT.AND P2, PT, R187, 0x1, !P1 ;  /* 0x00000001bb00780c */ /* 0x000fe40004f44270 */
[----:B------:R-:W-:Y:S02]  /*1f180*/  LOP3.LUT R16, R16, 0xfffffdff, RZ, 0xc0, !PT ;  /* 0xfffffdff10107812 */ /* 0x000fe400078ec0ff */
[----:B------:R-:W-:-:S04]  /*1f190*/  ISETP.LT.OR P2, PT, R186, 0x2, P2 ;  /* 0x00000002ba00780c */ /* 0x000fc80001741670 */
[----:B0-----:R-:W-:Y:S02]  /*1f1a0*/  FSEL R21, R21, -INF , !P2 ;  /* 0xff80000015157808 */ /* 0x001fe40005000000 */
[----:B------:R-:W-:-:S04]  /*1f1b0*/  ISETP.GT.AND P2, PT, R187, 0x8, !P3 ;  /* 0x00000008bb00780c */ /* 0x000fc80005f44270 */
[----:B------:R-:W-:-:S04]  /*1f1c0*/  ISETP.LT.OR P2, PT, R186, 0x9, P2 ;  /* 0x00000009ba00780c */ /* 0x000fc80001741670 */
[----:B------:R-:W-:Y:S01]  /*1f1d0*/  FSEL R25, R25, -INF , !P2 ;  /* 0xff80000019197808 */ /* 0x000fe20005000000 */
[--C-:B-1----:R-:W-:Y:S02]  /*1f1e0*/  IMAD.IADD R118, R118, 0x1, R184.reuse ;  /* 0x0000000176767824 */ /* 0x102fe400078e02b8 */
        /* <DEDUP_REMOVED lines=271> */
[----:B------:R-:W-:-:S13]  /*202e0*/  ISETP.GE.AND P6, PT, R191, 0x1, PT ;  /* 0x00000001bf00780c */ /* 0x000fda0003fc6270 */
        /* <DEDUP_REMOVED lines=13> */
.L_x_7258:
[----:B------:R-:W-:-:S05]  /*203c0*/  IMAD.U32 R184, RZ, RZ, UR4 ;  /* 0x00000004ffb87e24 */ /* 0x000fca000f8e00ff */
[----:B------:R-:W-:-:S13]  /*203d0*/  ISETP.NE.AND P6, PT, R184, 0x1, PT ;  /* 0x00000001b800780c */ /* 0x000fda0003fc5270 */
[----:B------:R-:W0:Y:S02]  /*203e0*/  @P6 LDC.64 R14, c[0x0][0x9e8] ;  /* 0x00027a00ff0e6b82 */ /* 0x000e240000000a00 */
[----:B0-----:R-:W-:-:S05]  /*203f0*/  @P6 IMAD.HI.U32 R14, R185, R14, RZ ;  /* 0x0000000eb90e6227 */ /* 0x001fca00078e00ff */
[----:B------:R-:W-:-:S07]  /*20400*/  @P6 SHF.R.U32.HI R185, RZ, R15, R14 ;  /* 0x0000000fffb96219 */ /* 0x000fce000001160e */
.L_x_7259:
[----:B------:R-:W-:Y:S05]  /*20410*/  BSYNC B0 ;  /* 0x0000000000007941 */ /* 0x000fea0003800000 */
.L_x_7257:
[----:B------:R-:W-:-:S05]  /*20420*/  IMAD R115, R185, R184, R115 ;  /* 0x000000b8b9737224 */ /* 0x000fca00078e0273 */
[----:B------:R-:W-:Y:S02]  /*20430*/  VIADDMNMX R118, R115, R184, R118, PT ;  /* 0x000000b873767246 */ /* 0x000fe40003800176 */
[----:B------:R-:W-:-:S07]  /*20440*/  VIMNMX R119, R119, R115, !PT ;  /* 0x0000007377777248 */ /* 0x000fce0007fe0100 */
.L_x_7256:
        /* <DEDUP_REMOVED lines=158> */
[----:B------:R-:W-:Y:S02]  /*20e30*/  ISETP.LT.OR P1, PT, R118, 0x5a, P1 ;  /* 0x0000005a7600780c */ /* 0x000fe40000f21670 */
[----:B------:R-:W-:Y:S02]  /*20e40*/  ISETP.NE.AND P3, PT, R185, 0x3, PT ;  /* 0x00000003b900780c */ /* 0x000fe40003f65270 */
        /* <DEDUP_REMOVED lines=131> */
[----:B------:R-:W-:Y:S01]  /*21680*/  MUFU.EX2 R184, R184 ;  /* 0x000000b800b87308 */ /* 0x000fe20000000800 */
[----:B------:R-:W-:-:S04]  /*21690*/  FMNMX.FTZ R51, R39, R118, !PT ;  /* 0x0000007627337209 */ /* 0x000fc80007810000 */
        /* <DEDUP_REMOVED lines=50> */
[----:B------:R-:W-:-:S04]  /*219c0*/  FMNMX.FTZ R118, R98, R79, !PT ;  /* 0x0000004f62767209 */ /* 0x000fc80007810000 */
[----:B------:R-:W-:-:S03]  /*219d0*/  FMNMX.FTZ R118, R99, R118, !PT ;  /* 0x0000007663767209 */ /* 0x000fc60007810000 */
[----:B------:R1:W-:Y:S01]  /*219e0*/  MUFU.EX2 R79, R115 ;  /* 0x00000073004f7308 */ /* 0x0003e20000000800 */
[----:B0-----:R-:W-:-:S04]  /*219f0*/  FMNMX.FTZ R83, R103, R118, !PT ;  /* 0x0000007667537209 */ /* 0x001fc80007810000 */
        /* <DEDUP_REMOVED lines=8> */
[----:B------:R-:W-:-:S01]  /*21a80*/  FFMA.FTZ R87, R96, UR28, -R14 ;  /* 0x0000001c60577c23 */ /* 0x000fc2000801080e */
[--C-:B------:R-:W-:Y:S01]  /*21a90*/  FFMA.FTZ R96, R97, UR28, -R14.reuse ;  /* 0x0000001c61607c23 */ /* 0x100fe2000801080e */
[----:B------:R-:W-:Y:S01]  /*21aa0*/  MUFU.EX2 R92, R93 ;  /* 0x0000005d005c7308 */ /* 0x000fe20000000800 */
[----:B-1----:R-:W-:Y:S01]  /*21ab0*/  FMNMX.FTZ R115, R113, R186, !PT ;  /* 0x000000ba71737209 */ /* 0x002fe20007810000 */
[--C-:B------:R-:W-:Y:S01]  /*21ac0*/  FFMA.FTZ R97, R102, UR28, -R14.reuse ;  /* 0x0000001c66617c23 */ /* 0x100fe2000801080e */
[----:B------:R-:W-:-:S01]  /*21ad0*/  FFMA.FTZ R102, R108, UR28, -R14 ;  /* 0x0000001c6c667c23 */ /* 0x000fc2000801080e */
[----:B------:R-:W-:Y:S01]  /*21ae0*/  FFMA.FTZ R108, R112, UR28, -R14 ;  /* 0x0000001c706c7c23 */ /* 0x000fe2000801080e */
[----:B------:R-:W-:Y:S01]  /*21af0*/  FMNMX.FTZ R115, R114, R115, !PT ;  /* 0x0000007372737209 */ /* 0x000fe20007810000 */
[----:B------:R-:W-:Y:S02]  /*21b00*/  FADD.FTZ R112, -R111, R228 ;  /* 0x000000e46f707221 */ /* 0x000fe40000010100 */
[----:B------:R0:W-:Y:S02]  /*21b10*/  MUFU.EX2 R93, R119 ;  /* 0x00000077005d7308 */ /* 0x0001e40000000800 */
[----:B------:R-:W1:Y:S01]  /*21b20*/  SHFL.BFLY PT, R186, R115, 0x2, 0x1f ;  /* 0x0c401f0073ba7f89 */ /* 0x000e6200000e0000 */
[----:B------:R-:W-:-:S05]  /*21b30*/  FMUL.FTZ R112, R112, UR28 ;  /* 0x0000001c70707c20 */ /* 0x000fca0008410000 */
[----:B------:R-:W-:Y:S01]  /*21b40*/  MUFU.EX2 R51, R51 ;  /* 0x0000003300337308 */ /* 0x000fe20000000800 */
[----:B0-----:R-:W-:-:S07]  /*21b50*/  FFMA.FTZ R119, R117, UR28, -R14 ;  /* 0x0000001c75777c23 */ /* 0x001fce000801080e */
[----:B------:R0:W-:Y:S08]  /*21b60*/  MUFU.EX2 R14, R116 ;  /* 0x00000074000e7308 */ /* 0x0001f00000000800 */
[----:B------:R-:W-:Y:S01]  /*21b70*/  MUFU.EX2 R111, R119 ;  /* 0x00000077006f7308 */ /* 0x000fe20000000800 */
[----:B-1----:R-:W-:-:S05]  /*21b80*/  FMNMX.FTZ R221, R115, R186, !PT ;  /* 0x000000ba73dd7209 */ /* 0x002fca0007810000 */
[----:B------:R-:W1:Y:S02]  /*21b90*/  SHFL.BFLY PT, R186, R221, 0x1, 0x1f ;  /* 0x0c201f00ddba7f89 */ /* 0x000e6400000e0000 */
[----:B------:R-:W2:Y:S08]  /*21ba0*/  MUFU.EX2 R112, R112 ;  /* 0x0000007000707308 */ /* 0x000eb00000000800 */
[----:B------:R-:W-:Y:S08]  /*21bb0*/  MUFU.EX2 R60, R60 ;  /* 0x0000003c003c7308 */ /* 0x000ff00000000800 */
[----:B------:R-:W-:Y:S01]  /*21bc0*/  MUFU.EX2 R55, R55 ;  /* 0x0000003700377308 */ /* 0x000fe20000000800 */
[----:B-1----:R-:W-:Y:S01]  /*21bd0*/  FMNMX.FTZ R221, R221, R186, !PT ;  /* 0x000000badddd7209 */ /* 0x002fe20007810000 */
[----:B------:R-:W-:-:S06]  /*21be0*/  IMAD.U32 R186, RZ, RZ, UR28 ;  /* 0x0000001cffba7e24 */ /* 0x000fcc000f8e00ff */
[----:B------:R-:W-:Y:S01]  /*21bf0*/  MUFU.EX2 R64, R64 ;  /* 0x0000004000407308 */ /* 0x000fe20000000800 */
[C---:B------:R-:W-:Y:S01]  /*21c00*/  FSETP.NEU.FTZ.AND P1, PT, R221.reuse, -INF , PT ;  /* 0xff800000dd00780b */ /* 0x040fe20003f3d000 */
[----:B------:R-:W-:-:S03]  /*21c10*/  FFMA.FTZ R115, R221, R186, -8 ;  /* 0xc1000000dd737423 */ /* 0x000fc600000100ba */
[----:B0-----:R-:W-:Y:S02]  /*21c20*/  FSEL R116, R221, RZ, P1 ;  /* 0x000000ffdd747208 */ /* 0x001fe40000800000 */
[----:B------:R-:W-:Y:S01]  /*21c30*/  FSEL R115, R115, RZ, P1 ;  /* 0x000000ff73737208 */ /* 0x000fe20000800000 */
[----:B------:R-:W-:Y:S02]  /*21c40*/  MUFU.EX2 R59, R59 ;  /* 0x0000003b003b7308 */ /* 0x000fe40000000800 */
[----:B------:R-:W-:-:S02]  /*21c50*/  FADD.FTZ R116, -R116, R229 ;  /* 0x000000e574747221 */ /* 0x000fc40000010100 */
[--C-:B------:R-:W-:Y:S01]  /*21c60*/  FFMA.FTZ R117, R24, UR28, -R115.reuse ;  /* 0x0000001c18757c23 */ /* 0x100fe20008010873 */
        /* <DEDUP_REMOVED lines=54> */
[----:B--2---:R-:W-:-:S01]  /*21fd0*/  FFMA.FTZ R115, R112, R4, R15 ;  /* 0x0000000470737223 */ /* 0x004fc2000001000f */
[----:B0-----:R-:W-:-:S03]  /*21fe0*/  FFMA.FTZ R4, R119, R3, R20 ;  /* 0x0000000377047223 */ /* 0x001fc60000010014 */
[----:B------:R-:W-:Y:S01]  /*21ff0*/  FADD.FTZ R70, R184, R115 ;  /* 0x00000073b8467221 */ /* 0x000fe20000010000 */
[----:B-1----:R-:W-:-:S02]  /*22000*/  FADD.FTZ R3, R117, R4 ;  /* 0x0000000475037221 */ /* 0x002fc40000010000 */
        /* <DEDUP_REMOVED lines=150> */
[----:B--2---:R-:W-:-:S04]  /*22970*/  FADD.FTZ R4, R110, R115 ;  /* 0x000000736e047221 */ /* 0x004fc80000010000 */
[----:B0-----:R-:W-:Y:S01]  /*22980*/  FADD.FTZ R3, R113, R4 ;  /* 0x0000000471037221 */ /* 0x001fe20000010000 */
[----:B------:R-:W-:-:S03]  /*22990*/  FADD.FTZ R4, R111, R70 ;  /* 0x000000466f047221 */ /* 0x000fc60000010000 */
[----:B-1----:R-:W-:Y:S01]  /*229a0*/  FADD.FTZ R3, R114, R3 ;  /* 0x0000000372037221 */ /* 0x002fe20000010000 */
[----:B------:R-:W-:Y:S06]  /*229b0*/  @!P3 BRA `(.L_x_7260) ;  /* 0x000000000004b947 */ /* 0x000fec0003800000 */
[----:B------:R-:W-:Y:S01]  /*229c0*/  BPT.TRAP 0x1 ;  /* 0x000000040000795c */ /* 0x000fe20000300000 */
.L_x_7260:
[----:B------:R-:W-:Y:S01]  /*229d0*/  F2FP.SATFINITE.E4M3.F32.PACK_AB_MERGE_C R21, R26, R21, RZ ;  /* 0x000000151a15723e */ /* 0x000fe200048070ff */
[----:B------:R-:W-:Y:S01]  /*229e0*/  FMUL.FTZ R120, R120, R112 ;  /* 0x0000007078787220 */ /* 0x000fe20000410000 */
        /* <DEDUP_REMOVED lines=123> */
.L_x_7242:
[----:B------:R-:W-:Y:S01]  /*231a0*/  IMAD.U32 R0, RZ, RZ, UR41 ;  /* 0x00000029ff007e24 */ /* 0x000fe2000f8e00ff */
[----:B------:R-:W-:Y:S05]  /*231b0*/  WARPSYNC.ALL ;  /* 0x0000000000007948 */ /* 0x000fea0003800000 */
[----:B------:R-:W-:Y:S06]  /*231c0*/  BAR.ARV 0x8, 0x180 ;  /* 0x0206000000007b1d */ /* 0x000fec0000002000 */
[----:B------:R-:W-:-:S13]  /*231d0*/  ISETP.NE.AND P1, PT, R0, 0x3, PT ;  /* 0x000000030000780c */ /* 0x000fda0003f25270 */
[----:B------:R-:W-:Y:S05]  /*231e0*/  @!P1 BRA `(.L_x_7262) ;  /* 0x0000000000049947 */ /* 0x000fea0003800000 */
[----:B------:R-:W-:Y:S01]  /*231f0*/  BPT.TRAP 0x1 ;  /* 0x000000040000795c */ /* 0x000fe20000300000 */
.L_x_7262:
[----:B------:R-:W-:Y:S01]  /*23200*/  IMAD R13, R211, 0x8, R17 ;  /* 0x00000008d30d7824 */ /* 0x000fe200078e0211 */
[----:B------:R-:W-:-:S04]  /*23210*/  SHF.L.U32 R0, R210, 0x1f, RZ ;  /* 0x0000001fd2007819 */ /* 0x000fc800000006ff */
[----:B------:R0:W1:Y:S01]  /*23220*/  SYNCS.PHASECHK.TRANS64.TRYWAIT P0, [R13+URZ+0x28850], R0 ;  /* 0x028850000d0075a7 */ /* 0x000062000800017f */
[----:B------:R-:W-:Y:S05]  /*23230*/  @!P1 BRA `(.L_x_7263) ;  /* 0x0000000000049947 */ /* 0x000fea0003800000 */
[----:B------:R-:W-:Y:S01]  /*23240*/  BPT.TRAP 0x1 ;  /* 0x000000040000795c */ /* 0x000fe20000300000 */
.L_x_7263:
[----:B------:R-:W-:-:S05]  /*23250*/  VIADD R17, R17, 0x400 ;  /* 0x0000040011117836 */ /* 0x000fca0000000000 */
[----:B------:R-:W-:-:S04]  /*23260*/  SHF.R.U32.HI R17, RZ, 0x4, R17 ;  /* 0x00000004ff117819 */ /* 0x000fc80000011611 */
[----:B------:R-:W-:-:S04]  /*23270*/  LOP3.LUT R17, R17, 0x3fff, RZ, 0xc0, !PT ;  /* 0x00003fff11117812 */ /* 0x000fc800078ec0ff */
[----:B------:R-:W-:Y:S01]  /*23280*/  LOP3.LUT R6, R17, 0x10000, RZ, 0xfc, !PT ;  /* 0x0001000011067812 */ /* 0x000fe200078efcff */
[----:B-1----:R-:W-:Y:S06]  /*23290*/  @P0 BRA `(.L_x_7264) ;  /* 0x0000000000080947 */ /* 0x002fec0003800000 */
[----:B------:R-:W1:Y:S02]  /*232a0*/  SYNCS.PHASECHK.TRANS64.TRYWAIT P0, [R13+URZ+0x28850], R0 ;  /* 0x028850000d0075a7 */ /* 0x000e64000800017f */
[----:B-1----:R-:W-:Y:S05]  /*232b0*/  @!P0 BRA `(.L_x_7265) ;  /* 0x000000b4008c8947 */ /* 0x002fea0003800000 */
.L_x_7264:
        /* <DEDUP_REMOVED lines=9> */
[----:B------:R-:W-:-:S04]  /*23350*/  ISETP.NE.U32.AND P0, PT, RZ, UR4, PT ;  /* 0x00000004ff007c0c */ /* 0x000fc8000bf05070 */
[----:B------:R-:W-:-:S07]  /*23360*/  ISETP.NE.AND.EX P0, PT, RZ, UR5, PT, P0 ;  /* 0x00000005ff007c0c */ /* 0x000fce000bf05300 */
[----:B------:R-:W-:Y:S01]  /*23370*/  QGMMA.64x128x32.F32.E4M3.E4M3 R120, R204, gdesc[UR4], R120, gsb0 ;  /* 0x01e00004cc787df3 */ /* 0x000fe20008000878 */
[----:B------:R-:W-:Y:S01]  /*23380*/  R2UR UR6, R8 ;  /* 0x00000000080672ca */ /* 0x000fe200000e0000 */
[----:B------:R-:W-:Y:S01]  /*23390*/  VIADD R8, R6, 0x200 ;  /* 0x0000020006087836 */ /* 0x000fe20000000000 */
[----:B------:R-:W-:Y:S01]  /*233a0*/  R2UR UR7, R9 ;  /* 0x00000000090772ca */ /* 0x000fe200000e0000 */
[----:B------:R-:W-:Y:S02]  /*233b0*/  IMAD.MOV.U32 R9, RZ, RZ, -0x7fffffe0 ;  /* 0x80000020ff097424 */ /* 0x000fe400078e00ff */
[----:B------:R-:W2:Y:S01]  /*233c0*/  @P0 LDC.64 R10, c[0x0][0x9d0] ;  /* 0x00027400ff0a0b82 */ /* 0x000ea20000000a00 */
[----:B------:R-:W-:Y:S02]  /*233d0*/  @P0 SHF.R.S32.HI R5, RZ, 0x1f, R223 ;  /* 0x0000001fff050819 */ /* 0x000fe400000114df */
[----:B------:R-:W-:Y:S01]  /*233e0*/  @P0 SHF.R.S32.HI R7, RZ, 0x1f, R222 ;  /* 0x0000001fff070819 */ /* 0x000fe200000114de */
[----:B------:R-:W-:-:S02]  /*233f0*/  WARPGROUP.DEPBAR.LE gsb0, 0x0 ;  /* 0x00008000000079c5 */ /* 0x000fc40000010000 */
[----:B------:R-:W-:-:S06]  /*23400*/  WARPGROUP.ARRIVE ;  /* 0x00000000000079c5 */ /* 0x000fcc0000000000 */
[----:B------:R-:W-:Y:S01]  /*23410*/  QGMMA.64x128x32.F32.E4M3.E4M3 R120, R200, gdesc[UR4], R120, gsb0 ;  /* 0x01e00004c8787df3 */ /* 0x000fe20008000878 */
[----:B------:R-:W-:Y:S02]  /*23420*/  R2UR UR6, R8 ;  /* 0x00000000080672ca */ /* 0x000fe400000e0000 */
[----:B------:R-:W-:Y:S02]  /*23430*/  R2UR UR7, R9 ;  /* 0x00000000090772ca */ /* 0x000fe400000e0000 */
[----:B------:R-:W0:Y:S02]  /*23440*/  @P0 LDC.64 R8, c[0x0][0x9c8] ;  /* 0x00027200ff080b82 */ /* 0x000e240000000a00 */
        /* <DEDUP_REMOVED lines=8> */
[C---:B------:R-:W-:Y:S01]  /*234d0*/  @P0 LEA R10, P1, R8.reuse, UR4, 0x2 ;  /* 0x00000004080a0c11 */ /* 0x040fe2000f8210ff */
[----:B------:R-:W-:Y:S02]  /*234e0*/  WARPGROUP.DEPBAR.LE gsb0, 0x0 ;  /* 0x00008000000079c5 */ /* 0x000fe40000010000 */
[----:B------:R-:W-:Y:S01]  /*234f0*/  WARPGROUP.ARRIVE ;  /* 0x00000000000079c5 */ /* 0x000fe20000000000 */
[----:B------:R-:W-:Y:S01]  /*23500*/  @P0 LEA.HI.X R11, R8, UR5, R5, 0x2, P1 ;  /* 0x00000005080b0c11 */ /* 0x000fe200088f1405 */
[----:B------:R-:W-:Y:S02]  /*23510*/  VIADD R8, R6, 0x202 ;  /* 0x0000020206087836 */ /* 0x000fe40000000000 */
[----:B------:R-:W-:Y:S02]  /*23520*/  IMAD.MOV.U32 R0, RZ, RZ, 0x3f800000 ;  /* 0x3f800000ff007424 */ /* 0x000fe400078e00ff */
[----:B------:R-:W-:Y:S01]  /*23530*/  QGMMA.64x128x32.F32.E4M3.E4M3 R120, R196, gdesc[UR4], R120, gsb0 ;  /* 0x01e00004c4787df3 */ /* 0x000fe20008000878 */
[----:B------:R-:W-:Y:S01]  /*23540*/  IMAD.MOV.U32 R9, RZ, RZ, -0x7fffffe0 ;  /* 0x80000020ff097424 */ /* 0x000fe200078e00ff */
[----:B------:R-:W-:-:S02]  /*23550*/  R2UR UR6, R8 ;  /* 0x00000000080672ca */ /* 0x000fc400000e0000 */
[----:B------:R0:W2:Y:S02]  /*23560*/  @P0 LDG.E R0, desc[UR38][R10.64] ;  /* 0x000000260a000981 */ /* 0x0000a4000c1e1900 */
[----:B------:R-:W-:Y:S01]  /*23570*/  R2UR UR7, R9 ;  /* 0x00000000090772ca */ /* 0x000fe200000e0000 */
[----:B------:R-:W-:Y:S02]  /*23580*/  VIADD R8, R6, 0x400 ;  /* 0x0000040006087836 */ /* 0x000fe40000000000 */
[----:B------:R-:W-:Y:S01]  /*23590*/  IMAD.MOV.U32 R9, RZ, RZ, -0x7fffffe0 ;  /* 0x80000020ff097424 */ /* 0x000fe200078e00ff */
[----:B------:R-:W-:Y:S02]  /*235a0*/  WARPGROUP.DEPBAR.LE gsb0, 0x0 ;  /* 0x00008000000079c5 */ /* 0x000fe40000010000 */
[----:B------:R-:W-:-:S07]  /*235b0*/  WARPGROUP.ARRIVE ;  /* 0x00000000000079c5 */ /* 0x000fce0000000000 */
[----:B------:R-:W-:Y:S01]  /*235c0*/  QGMMA.64x128x32.F32.E4M3.E4M3 R120, R192, gdesc[UR4], R120, gsb0 ;  /* 0x01e00004c0787df3 */ /* 0x000fe20008000878 */
[----:B------:R-:W-:Y:S02]  /*235d0*/  R2UR UR6, R8 ;  /* 0x00000000080672ca */ /* 0x000fe400000e0000 */
[----:B------:R-:W-:Y:S01]  /*235e0*/  R2UR UR7, R9 ;  /* 0x00000000090772ca */ /* 0x000fe200000e0000 */
[----:B------:R-:W-:Y:S02]  /*235f0*/  VIADD R6, R6, 0x402 ;  /* 0x0000040206067836 */ /* 0x000fe40000000000 */
[----:B------:R-:W-:Y:S01]  /*23600*/  IMAD.MOV.U32 R7, RZ, RZ, -0x7fffffe0 ;  /* 0x80000020ff077424 */ /* 0x000fe200078e00ff */
[----:B------:R-:W1:Y:S01]  /*23610*/  SHFL.BFLY PT, R5, R4, 0x2, 0x1f ;  /* 0x0c401f0004057f89 */ /* 0x000e6200000e0000 */
[----:B------:R-:W-:Y:S02]  /*23620*/  WARPGROUP.DEPBAR.LE gsb0, 0x0 ;  /* 0x00008000000079c5 */ /* 0x000fe40000010000 */
[----:B------:R-:W-:-:S06]  /*23630*/  WARPGROUP.ARRIVE ;  /* 0x00000000000079c5 */ /* 0x000fcc0000000000 */
[----:B------:R-:W-:Y:S01]  /*23640*/  QGMMA.64x128x32.F32.E4M3.E4M3 R120, R188, gdesc[UR4], R120, gsb0 ;  /* 0x01e00004bc787df3 */ /* 0x000fe20008000878 */
        /* <DEDUP_REMOVED lines=9> */
[----:B------:R-:W-:Y:S01]  /*236e0*/  FMUL.FTZ R4, R2, 0.00390625 ;  /* 0x3b80000002047820 */ /* 0x000fe20000410000 */
[----:B------:R-:W-:-:S04]  /*236f0*/  IMAD.MOV.U32 R3, RZ, RZ, RZ ;  /* 0x000000ffff037224 */ /* 0x000fc800078e00ff */
[----:B------:R-:W-:Y:S01]  /*23700*/  FSETP.NE.FTZ.AND P1, PT, R4, RZ, PT ;  /* 0x000000ff0400720b */ /* 0x000fe20003f35000 */
[----:B---3--:R-:W-:-:S04]  /*23710*/  FADD.FTZ R8, R6, R7 ;  /* 0x0000000706087221 */ /* 0x008fc80000010000 */
[----:B------:R-:W-:Y:S02]  /*23720*/  FMUL.FTZ R9, R8, 0.00390625 ;  /* 0x3b80000008097820 */ /* 0x000fe40000410000 */
[----:B------:R1:W-:Y:S03]  /*23730*/  @P0 MUFU.RCP R3, R2 ;  /* 0x0000000200030308 */ /* 0x0003e60000001000 */
[----:B------:R-:W-:Y:S01]  /*23740*/  FSETP.NE.FTZ.AND P2, PT, R9, RZ, PT ;  /* 0x000000ff0900720b */ /* 0x000fe20003f55000 */
[----:B------:R-:W-:Y:S02]  /*23750*/  WARPGROUP.DEPBAR.LE gsb0, 0x0 ;  /* 0x00008000000079c5 */ /* 0x000fe40000010000 */
[----:B------:R-:W-:-:S06]  /*23760*/  WARPGROUP.ARRIVE ;  /* 0x00000000000079c5 */ /* 0x000fcc0000000000 */
[----:B------:R-:W-:Y:S01]  /*23770*/  QGMMA.64x128x32.F32.E4M3.E4M3 R120, R184, gdesc[UR4], R120, gsb0 ;  /* 0x01e00004b8787df3 */ /* 0x000fe20008000878 */
[----:B------:R-:W-:Y:S01]  /*23780*/  FSETP.NE.FTZ.AND P0, PT, R8, RZ, PT ;  /* 0x000000ff0800720b */ /* 0x000fe20003f15000 */
[----:B------:R-:W-:Y:S01]  /*23790*/  IMAD.MOV.U32 R7, RZ, RZ, RZ ;  /* 0x000000ffff077224 */ /* 0x000fe200078e00ff */
[----:B------:R-:W3:Y:S01]  /*237a0*/  @P1 MUFU.LG2 R4, R4 ;  /* 0x0000000400041308 */ /* 0x000ee20000000c00 */
[----:B------:R-:W-:-:S07]  /*237b0*/  IMAD.U32 R12, RZ, RZ, UR41 ;  /* 0x00000029ff0c7e24 */ /* 0x000fce000f8e00ff */
[----:B------:R-:W4:Y:S01]  /*237c0*/  @P2 MUFU.LG2 R6, R9 ;  /* 0x0000000900062308 */ /* 0x000f220000000c00 */
[----:B------:R-:W-:-:S07]  /*237d0*/  ISETP.NE.AND P3, PT, R12, 0x3, PT ;  /* 0x000000030c00780c */ /* 0x000fce0003f65270 */
[----:B------:R-:W5:Y:S01]  /*237e0*/  @P0 MUFU.RCP R7, R8 ;  /* 0x0000000800070308 */ /* 0x000f620000001000 */
[----:B------:R-:W-:Y:S02]  /*237f0*/  IMAD.U32 R5, RZ, RZ, UR28 ;  /* 0x0000001cff057e24 */ /* 0x000fe4000f8e00ff */
[----:B0-----:R-:W-:Y:S02]  /*23800*/  IMAD.U32 R11, RZ, RZ, UR28 ;  /* 0x0000001cff0b7e24 */ /* 0x001fe4000f8e00ff */
[----:B-1----:R-:W-:Y:S01]  /*23810*/  @P1 FMUL.FTZ R2, R5, 0.69314718246459960938 ;  /* 0x3f31721805021820 */ /* 0x002fe20000410000 */
[----:B---3--:R-:W-:Y:S01]  /*23820*/  @P1 FMUL.FTZ R5, R4, 0.69314718246459960938 ;  /* 0x3f31721804051820 */ /* 0x008fe20000410000 */
[----:B------:R-:W-:Y:S01]  /*23830*/  @P2 FMUL.FTZ R11, R11, 0.69314718246459960938 ;  /* 0x3f3172180b0b2820 */ /* 0x000fe20000410000 */
[----:B----4-:R-:W-:Y:S01]  /*23840*/  @P2 FMUL.FTZ R6, R6, 0.69314718246459960938 ;  /* 0x3f31721806062820 */ /* 0x010fe20000410000 */
[----:B------:R-:W-:Y:S02]  /*23850*/  IMAD.MOV.U32 R64, RZ, RZ, -0x800000 ;  /* 0xff800000ff407424 */ /* 0x000fe400078e00ff */
[----:B------:R-:W-:Y:S01]  /*23860*/  @P1 FFMA.FTZ R64, R2, R227, R5 ;  /* 0x000000e302401223 */ /* 0x000fe20000010005 */
[----:B------:R-:W-:-:S02]  /*23870*/  IMAD.MOV.U32 R62, RZ, RZ, -0x800000 ;  /* 0xff800000ff3e7424 */ /* 0x000fc400078e00ff */
[----:B------:R-:W-:Y:S01]  /*23880*/  @P2 FFMA.FTZ R62, R11, R221, R6 ;  /* 0x000000dd0b3e2223 */ /* 0x000fe20000010006 */
[-C--:B--2---:R-:W-:Y:S01]  /*23890*/  FMUL.FTZ R3, R3, R0.reuse ;  /* 0x0000000003037220 */ /* 0x084fe20000410000 */
[----:B-----5:R-:W-:Y:S01]  /*238a0*/  FMUL.FTZ R2, R7, R0 ;  /* 0x0000000007027220 */ /* 0x020fe20000410000 */
[----:B------:R-:W-:Y:S02]  /*238b0*/  WARPGROUP.DEPBAR.LE gsb0, 0x0 ;  /* 0x00008000000079c5 */ /* 0x000fe40000010000 */
[----:B------:R-:W-:Y:S05]  /*238c0*/  @!P3 BRA `(.L_x_7266) ;  /* 0x000000000004b947 */ /* 0x000fea0003800000 */
[----:B------:R-:W-:Y:S01]  /*238d0*/  BPT.TRAP 0x1 ;  /* 0x000000040000795c */ /* 0x000fe20000300000 */
.L_x_7266:
        /* <DEDUP_REMOVED lines=75> */
.L_x_7155:
[----:B------:R-:W-:Y:S01]  /*23d90*/  IMAD.SHL.U32 R79, R235, 0x8, RZ ;  /* 0x00000008eb4f7824 */ /* 0x000fe200078e00ff */
[----:B------:R-:W-:Y:S05]  /*23da0*/  WARPSYNC.ALL ;  /* 0x0000000000007948 */ /* 0x000fea0003800000 */
[----:B------:R-:W-:Y:S01]  /*23db0*/  VIADD R81, R79, 0x40 ;  /* 0x000000404f517836 */ /* 0x000fe20000000000 */
[----:B------:R-:W-:-:S04]  /*23dc0*/  SHF.R.S32.HI R66, RZ, 0x1f, R79 ;  /* 0x0000001fff427819 */ /* 0x000fc8000001144f */
[----:B------:R-:W-:Y:S01]  /*23dd0*/  SHF.R.S32.HI R70, RZ, 0x1f, R81 ;  /* 0x0000001fff467819 */ /* 0x000fe20000011451 */
        /* <DEDUP_REMOVED lines=15> */
[----:B------:R-:W-:-:S05]  /*23ed0*/  IMAD.X R3, RZ, RZ, UR5, P0 ;  /* 0x00000005ff037e24 */ /* 0x000fca00080e06ff */
[----:B------:R2:W4:Y:S01]  /*23ee0*/  LDG.E.CONSTANT R0, desc[UR38][R2.64] ;  /* 0x0000002602007981 */ /* 0x000522000c1e9900 */
[----:B------:R-:W-:Y:S01]  /*23ef0*/  F2FP.BF16.F32.PACK_AB R54, R175, R4 ;  /* 0x00000004af36723e */ /* 0x000fe200000010ff */
[----:B------:R-:W-:Y:S01]  /*23f00*/  UMOV UR4, 0xffffffff ;  /* 0xffffffff00047882 */ /* 0x000fe20000000000 */
[----:B------:R-:W-:Y:S01]  /*23f10*/  F2FP.BF16.F32.PACK_AB R43, R180, R5 ;  /* 0x00000005b42b723e */ /* 0x000fe200000010ff */
[----:B-----5:R-:W0:Y:S01]  /*23f20*/  S2R R24, SR_SWINHI ;  /* 0x0000000000187919 */ /* 0x020e220000002f00 */
        /* <DEDUP_REMOVED lines=17> */
[----:B0-----:R-:W-:Y:S02]  /*24040*/  MOV R69, R24 ;  /* 0x0000001800457202 */ /* 0x001fe40000000f00 */
[----:B--2---:R-:W-:Y:S02]  /*24050*/  LOP3.LUT P0, R2, R49, 0x3, RZ, 0xc0, !PT ;  /* 0x0000000331027812 */ /* 0x004fe4000780c0ff */
[----:B------:R-:W-:Y:S02]  /*24060*/  F2FP.BF16.F32.PACK_AB R41, R124, R41 ;  /* 0x000000297c29723e */ /* 0x000fe400000010ff */
        /* <DEDUP_REMOVED lines=25> */
[----:B------:R-:W-:Y:S01]  /*24200*/  LOP3.LUT R6, R6, R7, RZ, 0x3c, !PT ;  /* 0x0000000706067212 */ /* 0x000fe200078e3cff */
[--C-:B------:R-:W-:Y:S01]  /*24210*/  IMAD.X R7, RZ, RZ, R5.reuse, P5 ;  /* 0x000000ffff077224 */ /* 0x100fe200028e0605 */
[----:B------:R-:W-:Y:S01]  /*24220*/  LOP3.LUT R8, R8, R9, RZ, 0x3c, !PT ;  /* 0x0000000908087212 */ /* 0x000fe200078e3cff */
[----:B------:R-:W-:Y:S01]  /*24230*/  IMAD.X R9, RZ, RZ, R5, P1 ;  /* 0x000000ffff097224 */ /* 0x000fe200008e0605 */
[----:B------:R-:W-:Y:S02]  /*24240*/  SHF.R.U64 R14, R14, 0x3, RZ ;  /* 0x000000030e0e7819 */ /* 0x000fe400000012ff */
[----:B------:R-:W-:-:S02]  /*24250*/  IADD3 R11, P2, R4, 0x4020, RZ ;  /* 0x00004020040b7810 */ /* 0x000fc40007f5e0ff */
[C---:B------:R-:W-:Y:S02]  /*24260*/  IADD3 R21, P4, R4.reuse, 0x60, RZ ;  /* 0x0000006004157810 */ /* 0x040fe40007f9e0ff */
[C---:B------:R-:W-:Y:S02]  /*24270*/  IADD3 R25, P5, R4.reuse, 0x40, RZ ;  /* 0x0000004004197810 */ /* 0x040fe40007fbe0ff */
[----:B------:R-:W-:Y:S02]  /*24280*/  IADD3 R27, P1, R4, 0x20, RZ ;  /* 0x00000020041b7810 */ /* 0x000fe40007f3e0ff */
[----:B------:R-:W-:Y:S02]  /*24290*/  LOP3.LUT R14, R14, R15, RZ, 0x3c, !PT ;  /* 0x0000000f0e0e7212 */ /* 0x000fe400078e3cff */
        /* <DEDUP_REMOVED lines=28> */
[----:B----4-:R-:W-:Y:S01]  /*24460*/  LOP3.LUT R2, R0, 0x2, RZ, 0x3c, !PT ;  /* 0x0000000200027812 */ /* 0x010fe200078e3cff */
        /* <DEDUP_REMOVED lines=44> */
[----:B------:R-:W-:Y:S01]  /*24730*/  SHFL.IDX PT, R41, R41, R0, 0x1c1f ;  /* 0x001c1f0029297589 */ /* 0x000fe200000e0000 */
[----:B------:R-:W-:-:S02]  /*24740*/  SEL R77, R58, R77, P0 ;  /* 0x0000004d3a4d7207 */ /* 0x000fc40000000000 */
[----:B0-----:R-:W-:Y:S01]  /*24750*/  SEL R8, R10, R7, P0 ;  /* 0x000000070a087207 */ /* 0x001fe20000000000 */
[----:B------:R-:W0:Y:S01]  /*24760*/  SHFL.IDX PT, R40, R43, R2, 0x1c1f ;  /* 0x001c1f022b287589 */ /* 0x000e2200000e0000 */
[----:B------:R-:W-:Y:S02]  /*24770*/  SEL R28, R30, R27, P0 ;  /* 0x0000001b1e1c7207 */ /* 0x000fe40000000000 */
[----:B--2---:R-:W-:Y:S01]  /*24780*/  SEL R32, R34, R31, P0 ;  /* 0x0000001f22207207 */ /* 0x004fe20000000000 */
[----:B------:R-:W-:Y:S01]  /*24790*/  SHFL.IDX PT, R45, R45, R0, 0x1c1f ;  /* 0x001c1f002d2d7589 */ /* 0x000fe200000e0000 */
[----:B---3--:R-:W-:Y:S02]  /*247a0*/  SEL R36, R38, R35, P0 ;  /* 0x0000002326247207 */ /* 0x008fe40000000000 */
[----:B------:R-:W-:Y:S01]  /*247b0*/  SEL R4, R6, R3, P0 ;  /* 0x0000000306047207 */ /* 0x000fe20000000000 */
[----:B------:R-:W-:Y:S01]  /*247c0*/  SHFL.IDX PT, R49, R49, R0, 0x1c1f ;  /* 0x001c1f0031317589 */ /* 0x000fe200000e0000 */
[----:B------:R-:W-:-:S02]  /*247d0*/  SEL R10, R7, R10, P0 ;  /* 0x0000000a070a7207 */ /* 0x000fc40000000000 */
[----:B----4-:R-:W-:Y:S01]  /*247e0*/  SEL R24, R26, R21, P0 ;  /* 0x000000151a187207 */ /* 0x010fe20000000000 */
[----:B------:R-:W-:Y:S01]  /*247f0*/  SHFL.IDX PT, R53, R53, R0, 0x1c1f ;  /* 0x001c1f0035357589 */ /* 0x000fe200000e0000 */
[----:B------:R-:W-:Y:S02]  /*24800*/  SEL R30, R27, R30, P0 ;  /* 0x0000001e1b1e7207 */ /* 0x000fe40000000000 */
[----:B------:R-:W-:Y:S01]  /*24810*/  SEL R34, R31, R34, P0 ;  /* 0x000000221f227207 */ /* 0x000fe20000000000 */
        /* <DEDUP_REMOVED lines=8> */
[----:B0-----:R-:W-:Y:S01]  /*248a0*/  SEL R52, R41, R40, P0 ;  /* 0x0000002829347207 */ /* 0x001fe20000000000 */
[----:B------:R-:W-:Y:S01]  /*248b0*/  SHFL.IDX PT, R71, R71, R0, 0x1c1f ;  /* 0x001c1f0047477589 */ /* 0x000fe200000e0000 */
[----:B------:R-:W-:-:S03]  /*248c0*/  SEL R54, R40, R41, P0 ;  /* 0x0000002928367207 */ /* 0x000fc60000000000 */
[----:B------:R0:W2:Y:S04]  /*248d0*/  SHFL.IDX PT, R42, R47, R2, 0x1c1f ;  /* 0x001c1f022f2a7589 */ /* 0x0000a800000e0000 */
[----:B------:R-:W3:Y:S04]  /*248e0*/  SHFL.IDX PT, R44, R51, R2, 0x1c1f ;  /* 0x001c1f02332c7589 */ /* 0x000ee800000e0000 */
[----:B------:R-:W4:Y:S01]  /*248f0*/  SHFL.IDX PT, R46, R55, R2, 0x1c1f ;  /* 0x001c1f02372e7589 */ /* 0x000f2200000e0000 */
[----:B0-----:R-:W-:-:S03]  /*24900*/  IMAD.MOV.U32 R47, RZ, RZ, RZ ;  /* 0x000000ffff2f7224 */ /* 0x001fc600078e00ff */
[----:B------:R-:W0:Y:S04]  /*24910*/  SHFL.IDX PT, R48, R59, R2, 0x1c1f ;  /* 0x001c1f023b307589 */ /* 0x000e2800000e0000 */
[----:B------:R-:W5:Y:S04]  /*24920*/  SHFL.IDX PT, R50, R63, R2, 0x1c1f ;  /* 0x001c1f023f327589 */ /* 0x000f6800000e0000 */
[----:B------:R-:W1:Y:S04]  /*24930*/  SHFL.IDX PT, R56, R67, R2, 0x1c1f ;  /* 0x001c1f0243387589 */ /* 0x000e6800000e0000 */
[----:B------:R-:W1:Y:S01]  /*24940*/  SHFL.IDX PT, R58, R73, R2, 0x1c1f ;  /* 0x001c1f02493a7589 */ /* 0x000e6200000e0000 */
[----:B--2---:R-:W-:-:S02]  /*24950*/  SEL R5, R45, R42, P0 ;  /* 0x0000002a2d057207 */ /* 0x004fc40000000000 */
[----:B------:R-:W-:Y:S01]  /*24960*/  SEL R7, R42, R45, P0 ;  /* 0x0000002d2a077207 */ /* 0x000fe20000000000 */
[----:B------:R2:W2:Y:S01]  /*24970*/  SHFL.IDX PT, R75, R75, R0, 0x1c1f ;  /* 0x001c1f004b4b7589 */ /* 0x0004a200000e0000 */
[----:B---3--:R-:W-:Y:S02]  /*24980*/  SEL R9, R49, R44, P0 ;  /* 0x0000002c31097207 */ /* 0x008fe40000000000 */
[----:B------:R-:W-:Y:S01]  /*24990*/  SEL R11, R44, R49, P0 ;  /* 0x000000312c0b7207 */ /* 0x000fe20000000000 */
[----:B------:R3:W2:Y:S01]  /*249a0*/  SHFL.IDX PT, R60, R77, R2, 0x1c1f ;  /* 0x001c1f024d3c7589 */ /* 0x0006a200000e0000 */
[----:B----4-:R-:W-:Y:S02]  /*249b0*/  SEL R25, R53, R46, P0 ;  /* 0x0000002e35197207 */ /* 0x010fe40000000000 */
[----:B------:R-:W-:Y:S02]  /*249c0*/  SEL R27, R46, R53, P0 ;  /* 0x000000352e1b7207 */ /* 0x000fe40000000000 */
[----:B0-----:R-:W-:-:S02]  /*249d0*/  SEL R29, R57, R48, P0 ;  /* 0x00000030391d7207 */ /* 0x001fc40000000000 */
[----:B------:R-:W-:Y:S02]  /*249e0*/  SEL R31, R48, R57, P0 ;  /* 0x00000039301f7207 */ /* 0x000fe40000000000 */
[----:B-----5:R-:W-:Y:S02]  /*249f0*/  SEL R33, R61, R50, P0 ;  /* 0x000000323d217207 */ /* 0x020fe40000000000 */
[----:B------:R-:W-:Y:S02]  /*24a00*/  SEL R35, R50, R61, P0 ;  /* 0x0000003d32237207 */ /* 0x000fe40000000000 */
[----:B-1----:R-:W-:Y:S02]  /*24a10*/  SEL R37, R65, R56, P0 ;  /* 0x0000003841257207 */ /* 0x002fe40000000000 */
[----:B------:R-:W-:Y:S02]  /*24a20*/  SEL R39, R56, R65, P0 ;  /* 0x0000004138277207 */ /* 0x000fe40000000000 */
[----:B------:R-:W-:-:S02]  /*24a30*/  SEL R13, R71, R58, P0 ;  /* 0x0000003a470d7207 */ /* 0x000fc40000000000 */
[----:B---3--:R-:W-:-:S07]  /*24a40*/  SEL R15, R58, R71, P0 ;  /* 0x000000473a0f7207 */ /* 0x008fce0000000000 */
.L_x_7497:
[----:B------:R-:W-:Y:S05]  /*24a50*/  WARPSYNC.ALL ;  /* 0x0000000000007948 */ /* 0x000fea0003800000 */
[----:B------:R-:W-:Y:S01]  /*24a60*/  BAR.SYNC.DEFER_BLOCKING 0x1, 0x100 ;  /* 0x0044000000007b1d */ /* 0x000fe20000010000 */
[----:B--2---:R-:W-:Y:S02]  /*24a70*/  SEL R53, R75, R60, P0 ;  /* 0x0000003c4b357207 */ /* 0x004fe40000000000 */
        /* <DEDUP_REMOVED lines=9> */
[----:B------:R-:W-:Y:S04]  /*24b10*/  STSM.16.M88.4 [R84], R4 ;  /* 0x0000000454007844 */ /* 0x000fe80000000200 */
[----:B------:R-:W-:Y:S01]  /*24b20*/  STSM.16.M88.4 [R83], R8 ;  /* 0x0000000853007844 */ /* 0x000fe20000000200 */
[----:B0-----:R-:W-:-:S03]  /*24b30*/  IMAD.WIDE R20, R237, 0x4, R2 ;  /* 0x00000004ed147825 */ /* 0x001fc600078e0202 */
[----:B------:R-:W-:Y:S04]  /*24b40*/  STSM.16.M88.4 [R82], R24 ;  /* 0x0000001852007844 */ /* 0x000fe80000000200 */
[----:B------:R-:W0:Y:S01]  /*24b50*/  @P0 LDC.64 R2, c[0x0][0xc08] ;  /* 0x00030200ff020b82 */ /* 0x000e220000000a00 */
[----:B------:R-:W-:Y:S04]  /*24b60*/  STSM.16.M88.4 [R80], R28 ;  /* 0x0000001c50007844 */ /* 0x000fe80000000200 */
[----:B------:R-:W-:Y:S04]  /*24b70*/  STSM.16.M88.4 [R78], R32 ;  /* 0x000000204e007844 */ /* 0x000fe80000000200 */
[----:B------:R-:W-:Y:S04]  /*24b80*/  STSM.16.M88.4 [R76], R36 ;  /* 0x000000244c007844 */ /* 0x000fe80000000200 */
        /* <DEDUP_REMOVED lines=8> */
[----:B--2---:R-:W-:-:S03]  /*24c10*/  IMAD.IADD R13, R224, 0x1, R217 ;  /* 0x00000001e00d7824 */ /* 0x004fc600078e02d9 */
        /* <DEDUP_REMOVED lines=8> */
.L_x_7270:
[----:B------:R-:W2:Y:S01]  /*24ca0*/  LDL R10, [R1+0x34] ;  /* 0x00003400010a7983 */ /* 0x000ea20000100800 */
[----:B0-----:R-:W-:Y:S01]  /*24cb0*/  @P1 IMAD.HI.U32 R2, R13, R4, RZ ;  /* 0x000000040d021227 */ /* 0x001fe200078e00ff */
[----:B------:R-:W-:Y:S01]  /*24cc0*/  SHF.R.S32.HI R48, RZ, 0x1f, R236 ;  /* 0x0000001fff307819 */ /* 0x000fe200000114ec */
[----:B------:R-:W-:Y:S01]  /*24cd0*/  ULDC.64 UR4, c[0x0][0xb90] ;  /* 0x0002e40000047ab9 */ /* 0x000fe20000000a00 */
[----:B------:R-:W0:Y:S01]  /*24ce0*/  S2R R6, SR_TID.X ;  /* 0x0000000000067919 */ /* 0x000e220000002100 */
[----:B------:R-:W-:Y:S01]  /*24cf0*/  IMAD.MOV.U32 R7, RZ, RZ, R13 ;  /* 0x000000ffff077224 */ /* 0x000fe200078e000d */
[--C-:B-----5:R-:W-:Y:S01]  /*24d00*/  SHF.R.S32.HI R3, RZ, 0x1f, R47.reuse ;  /* 0x0000001fff037819 */ /* 0x120fe2000001142f */
[----:B------:R-:W-:Y:S01]  /*24d10*/  IMAD R9, R48, UR4, RZ ;  /* 0x0000000430097c24 */ /* 0x000fe2000f8e02ff */
[----:B-1----:R-:W-:Y:S01]  /*24d20*/  @P1 SHF.R.U32.HI R7, RZ, R5, R2 ;  /* 0x00000005ff071219 */ /* 0x002fe20000011602 */
[----:B------:R-:W-:Y:S01]  /*24d30*/  IMAD.MOV.U32 R2, RZ, RZ, R47 ;  /* 0x000000ffff027224 */ /* 0x000fe200078e002f */
[----:B------:R-:W-:Y:S01]  /*24d40*/  SHF.R.S32.HI R46, RZ, 0x1f, R237 ;  /* 0x0000001fff2e7819 */ /* 0x000fe200000114ed */
[C---:B------:R-:W-:Y:S01]  /*24d50*/  IMAD R9, R236.reuse, UR5, R9 ;  /* 0x00000005ec097c24 */ /* 0x040fe2000f8e0209 */
[----:B------:R-:W-:Y:S01]  /*24d60*/  SEL R51, R237, RZ, !P2 ;  /* 0x000000ffed337207 */ /* 0x000fe20005000000 */
[----:B------:R-:W-:Y:S01]  /*24d70*/  IMAD.WIDE.U32 R4, R236, UR4, R2 ;  /* 0x00000004ec047c25 */ /* 0x000fe2000f8e0002 */
[----:B------:R-:W-:Y:S01]  /*24d80*/  SEL R46, R46, RZ, !P2 ;  /* 0x000000ff2e2e7207 */ /* 0x000fe20005000000 */
[----:B------:R-:W-:Y:S01]  /*24d90*/  ULDC.64 UR4, c[0x0][0xb98] ;  /* 0x0002e60000047ab9 */ /* 0x000fe20000000a00 */
[----:B------:R-:W1:Y:S01]  /*24da0*/  @P1 LDC R55, c[0x0][0xbec] ;  /* 0x0002fb00ff371b82 */ /* 0x000e620000000800 */
[----:B------:R-:W-:-:S02]  /*24db0*/  IMAD.MOV R2, RZ, RZ, -R7 ;  /* 0x000000ffff027224 */ /* 0x000fc400078e0a07 */
[----:B------:R-:W-:Y:S02]  /*24dc0*/  IMAD.IADD R5, R5, 0x1, R9 ;  /* 0x0000000105057824 */ /* 0x000fe400078e0209 */
[----:B0-----:R-:W-:-:S05]  /*24dd0*/  VIADD R15, R6, 0xffffff80 ;  /* 0xffffff80060f7836 */ /* 0x001fca0000000000 */
[----:B------:R-:W-:-:S04]  /*24de0*/  SHF.R.S32.HI R50, RZ, 0x1f, R15 ;  /* 0x0000001fff327819 */ /* 0x000fc8000001140f */
[----:B------:R-:W-:-:S04]  /*24df0*/  LEA.HI R50, R50, R15, RZ, 0x3 ;  /* 0x0000000f32327211 */ /* 0x000fc800078f18ff */
[----:B------:R-:W-:Y:S01]  /*24e00*/  SHF.R.S32.HI R50, RZ, 0x3, R50 ;  /* 0x00000003ff327819 */ /* 0x000fe20000011432 */
[----:B------:R-:W-:Y:S02]  /*24e10*/  IMAD R9, R49, R2, R13 ;  /* 0x0000000231097224 */ /* 0x000fe400078e020d */
[----:B------:R-:W-:Y:S02]  /*24e20*/  IMAD R2, R46, UR4, RZ ;  /* 0x000000042e027c24 */ /* 0x000fe4000f8e02ff */
[----:B------:R-:W-:Y:S02]  /*24e30*/  IMAD R11, R50, 0x40, R79 ;  /* 0x00000040320b7824 */ /* 0x000fe400078e024f */
        /* <DEDUP_REMOVED lines=8> */
[----:B------:R-:W-:Y:S01]  /*24ec0*/  IMAD R2, R2, UR4, RZ ;  /* 0x0000000402027c24 */ /* 0x000fe2000f8e02ff */
[----:B------:R-:W-:-:S03]  /*24ed0*/  SHF.R.S32.HI R14, RZ, 0x1f, R15 ;  /* 0x0000001fff0e7819 */ /* 0x000fc6000001140f */
[C---:B------:R-:W-:Y:S02]  /*24ee0*/  IMAD R11, R9.reuse, UR5, R2 ;  /* 0x00000005090b7c24 */ /* 0x040fe4000f8e0202 */
[----:B------:R-:W-:Y:S01]  /*24ef0*/  IMAD.WIDE.U32 R4, R9, UR4, R4 ;  /* 0x0000000409047c25 */ /* 0x000fe2000f8e0004 */
[----:B------:R-:W-:-:S03]  /*24f00*/  ULDC.64 UR4, c[0x0][0xb50] ;  /* 0x0002d40000047ab9 */ /* 0x000fc60000000a00 */
[----:B------:R-:W-:Y:S01]  /*24f10*/  IMAD.IADD R5, R5, 0x1, R11 ;  /* 0x0000000105057824 */ /* 0x000fe200078e020b */
        /* <DEDUP_REMOVED lines=22> */
[----:B------:R-:W-:Y:S01]  /*25080*/  LOP3.LUT R28, R28, R29, RZ, 0x3c, !PT ;  /* 0x0000001d1c1c7212 */ /* 0x000fe200078e3cff */
[----:B------:R-:W-:Y:S01]  /*25090*/  IMAD.X R29, RZ, RZ, R69, P3 ;  /* 0x000000ffff1d7224 */ /* 0x000fe200018e0645 */
[C---:B------:R-:W-:Y:S02]  /*250a0*/  IADD3 R5, P3, R68.reuse, 0x7000, RZ ;  /* 0x0000700044057810 */ /* 0x040fe40007f7e0ff */
[----:B------:R-:W-:-:S04]  /*250b0*/  IADD3 R13, P4, R68, 0x2000, RZ ;  /* 0x00002000440d7810 */ /* 0x000fc80007f9e0ff */
[----:B------:R-:W-:-:S04]  /*250c0*/  LOP3.LUT R12, R13, 0x380, RZ, 0xc0, !PT ;  /* 0x000003800d0c7812 */ /* 0x000fc800078ec0ff */
[----:B------:R-:W-:Y:S02]  /*250d0*/  SHF.R.U64 R12, R12, 0x3, RZ ;  /* 0x000000030c0c7819 */ /* 0x000fe400000012ff */
[----:B------:R-:W-:Y:S02]  /*250e0*/  LOP3.LUT R8, R7, 0x380, RZ, 0xc0, !PT ;  /* 0x0000038007087812 */ /* 0x000fe400078ec0ff */
[----:B------:R-:W-:Y:S01]  /*250f0*/  LOP3.LUT R12, R12, R13, RZ, 0x3c, !PT ;  /* 0x0000000d0c0c7212 */ /* 0x000fe200078e3cff */
[----:B------:R-:W-:Y:S01]  /*25100*/  IMAD.X R13, RZ, RZ, R69, P4 ;  /* 0x000000ffff0d7224 */ /* 0x000fe200020e0645 */
[C---:B------:R-:W-:Y:S02]  /*25110*/  IADD3 R33, P5, R68.reuse, 0x5000, RZ ;  /* 0x0000500044217810 */ /* 0x040fe40007fbe0ff */
[----:B------:R-:W-:Y:S02]  /*25120*/  IADD3 R37, P4, R68, 0x6000, RZ ;  /* 0x0000600044257810 */ /* 0x000fe40007f9e0ff */
[----:B------:R-:W-:-:S02]  /*25130*/  SHF.R.U64 R8, R8, 0x3, RZ ;  /* 0x0000000308087819 */ /* 0x000fc400000012ff */
[----:B------:R-:W-:Y:S02]  /*25140*/  LOP3.LUT R32, R33, 0x380, RZ, 0xc0, !PT ;  /* 0x0000038021207812 */ /* 0x000fe400078ec0ff */
[----:B------:R-:W-:Y:S02]  /*25150*/  LOP3.LUT R36, R37, 0x380, RZ, 0xc0, !PT ;  /* 0x0000038025247812 */ /* 0x000fe400078ec0ff */
[----:B------:R-:W-:Y:S02]  /*25160*/  LOP3.LUT R8, R8, R7, RZ, 0x3c, !PT ;  /* 0x0000000708087212 */ /* 0x000fe400078e3cff */
[----:B------:R-:W-:Y:S02]  /*25170*/  LOP3.LUT R7, R68, 0x380, RZ, 0xc0, !PT ;  /* 0x0000038044077812 */ /* 0x000fe400078ec0ff */
[----:B------:R-:W-:Y:S02]  /*25180*/  SHF.R.U64 R32, R32, 0x3, RZ ;  /* 0x0000000320207819 */ /* 0x000fe400000012ff */
[----:B------:R-:W-:-:S02]  /*25190*/  SHF.R.U64 R36, R36, 0x3, RZ ;  /* 0x0000000324247819 */ /* 0x000fc400000012ff */
[----:B------:R-:W-:Y:S01]  /*251a0*/  SHF.R.U64 R7, R7, 0x3, RZ ;  /* 0x0000000307077819 */ /* 0x000fe200000012ff */
[--C-:B------:R-:W-:Y:S01]  /*251b0*/  IMAD.X R41, RZ, RZ, R69.reuse, P3 ;  /* 0x000000ffff297224 */ /* 0x100fe200018e0645 */
[----:B------:R-:W-:Y:S01]  /*251c0*/  LOP3.LUT R32, R32, R33, RZ, 0x3c, !PT ;  /* 0x0000002120207212 */ /* 0x000fe200078e3cff */
[--C-:B------:R-:W-:Y:S01]  /*251d0*/  IMAD.X R33, RZ, RZ, R69.reuse, P5 ;  /* 0x000000ffff217224 */ /* 0x100fe200028e0645 */
[----:B------:R-:W-:Y:S01]  /*251e0*/  LOP3.LUT R36, R36, R37, RZ, 0x3c, !PT ;  /* 0x0000002524247212 */ /* 0x000fe200078e3cff */
[----:B------:R-:W-:Y:S01]  /*251f0*/  IMAD.X R37, RZ, RZ, R69, P4 ;  /* 0x000000ffff257224 */ /* 0x000fe200020e0645 */
[----:B------:R-:W-:Y:S01]  /*25200*/  LOP3.LUT R68, R7, R68, RZ, 0x3c, !PT ;  /* 0x0000004407447212 */ /* 0x000fe200078e3cff */
[----:B------:R-:W-:Y:S01]  /*25210*/  BSSY B1, `(.L_x_7271) ;  /* 0x0000052000017945 */ /* 0x000fe20003800000 */
[----:B--2---:R-:W-:-:S04]  /*25220*/  IMAD.IADD R6, R10, 0x1, R217 ;  /* 0x000000010a067824 */ /* 0x004fc800078e02d9 */
        /* <DEDUP_REMOVED lines=11> */
[----:B------:R2:W5:Y:S01]  /*252e0*/  LD.E.128 R4, desc[UR38][R68.64] ;  /* 0x0000002644047980 */ /* 0x000562000c101d00 */
[----:B------:R-:W-:Y:S01]  /*252f0*/  IMAD.WIDE.U32 R2, R47, UR4, RZ ;  /* 0x000000042f027c25 */ /* 0x000fe2000f8e00ff */
[----:B------:R-:W-:-:S02]  /*25300*/  ULDC.64 UR4, c[0x0][0xae8] ;  /* 0x0002ba0000047ab9 */ /* 0x000fc40000000a00 */
[----:B------:R-:W5:Y:S01]  /*25310*/  LD.E.128 R8, desc[UR38][R8.64] ;  /* 0x0000002608087980 */ /* 0x000f62000c101d00 */
[----:B------:R-:W-:Y:S02]  /*25320*/  IMAD R0, R235, 0x20, R50 ;  /* 0x00000020eb007824 */ /* 0x000fe400078e0232 */
[----:B------:R-:W-:Y:S01]  /*25330*/  IMAD.IADD R3, R3, 0x1, R21 ;  /* 0x0000000103037824 */ /* 0x000fe200078e0215 */
[----:B------:R-:W5:Y:S01]  /*25340*/  LD.E.128 R12, desc[UR38][R12.64] ;  /* 0x000000260c0c7980 */ /* 0x000f62000c101d00 */
[----:B------:R-:W-:Y:S02]  /*25350*/  IMAD R21, R48, UR4, RZ ;  /* 0x0000000430157c24 */ /* 0x000fe4000f8e02ff */
[----:B------:R-:W-:Y:S01]  /*25360*/  IMAD.IADD R44, R217, 0x1, R0 ;  /* 0x00000001d92c7824 */ /* 0x000fe200078e0200 */
[----:B------:R-:W5:Y:S01]  /*25370*/  LD.E.128 R24, desc[UR38][R24.64] ;  /* 0x0000002618187980 */ /* 0x000f62000c101d00 */
[C---:B------:R-:W-:Y:S02]  /*25380*/  IMAD R21, R236.reuse, UR5, R21 ;  /* 0x00000005ec157c24 */ /* 0x040fe4000f8e0215 */
[----:B------:R-:W-:Y:S01]  /*25390*/  IMAD.WIDE.U32 R2, R236, UR4, R2 ;  /* 0x00000004ec027c25 */ /* 0x000fe2000f8e0002 */
[----:B------:R-:W-:Y:S01]  /*253a0*/  ULDC.64 UR4, c[0x0][0xaf0] ;  /* 0x0002bc0000047ab9 */ /* 0x000fe20000000a00 */
[----:B------:R-:W5:Y:S02]  /*253b0*/  LD.E.128 R28, desc[UR38][R28.64] ;  /* 0x000000261c1c7980 */ /* 0x000f64000c101d00 */
[----:B-1----:R-:W-:-:S02]  /*253c0*/  @P1 IMAD.HI.U32 R0, R44, R55, RZ ;  /* 0x000000372c001227 */ /* 0x002fc400078e00ff */
[----:B------:R-:W5:Y:S02]  /*253d0*/  LD.E.128 R32, desc[UR38][R32.64] ;  /* 0x0000002620207980 */ /* 0x000f64000c101d00 */
[----:B------:R-:W-:Y:S02]  /*253e0*/  IMAD.IADD R3, R3, 0x1, R21 ;  /* 0x0000000103037824 */ /* 0x000fe400078e0215 */
[----:B------:R-:W-:Y:S01]  /*253f0*/  IMAD.MOV.U32 R21, RZ, RZ, R44 ;  /* 0x000000ffff157224 */ /* 0x000fe200078e002c */
[----:B0-----:R-:W-:Y:S01]  /*25400*/  @P1 SHF.R.U32.HI R21, RZ, R45, R0 ;  /* 0x0000002dff151219 */ /* 0x001fe20000011600 */
[----:B------:R-:W-:Y:S01]  /*25410*/  IMAD R20, R46, UR4, RZ ;  /* 0x000000042e147c24 */ /* 0x000fe2000f8e02ff */
[----:B------:R-:W5:Y:S01]  /*25420*/  LD.E.128 R36, desc[UR38][R36.64] ;  /* 0x0000002624247980 */ /* 0x000f62000c101d00 */
[C---:B------:R-:W-:Y:S01]  /*25430*/  IMAD.WIDE.U32 R2, R51.reuse, UR4, R2 ;  /* 0x0000000433027c25 */ /* 0x040fe2000f8e0002 */
[--C-:B------:R-:W-:Y:S02]  /*25440*/  SHF.R.S32.HI R0, RZ, 0x1f, R21.reuse ;  /* 0x0000001fff007819 */ /* 0x100fe40000011415 */
[----:B------:R-:W5:Y:S01]  /*25450*/  LD.E.128 R40, desc[UR38][R40.64] ;  /* 0x0000002628287980 */ /* 0x000f62000c101d00 */
[----:B------:R-:W-:Y:S01]  /*25460*/  IMAD R45, R51, UR5, R20 ;  /* 0x00000005332d7c24 */ /* 0x000fe2000f8e0214 */
[----:B------:R-:W-:Y:S01]  /*25470*/  ULDC.64 UR4, c[0x0][0xae0] ;  /* 0x0002b80000047ab9 */ /* 0x000fe20000000a00 */
[----:B------:R-:W-:Y:S01]  /*25480*/  IMAD.MOV R20, RZ, RZ, -R21 ;  /* 0x000000ffff147224 */ /* 0x000fe200078e0a15 */
        /* <DEDUP_REMOVED lines=8> */
[----:B------:R-:W-:Y:S02]  /*25510*/  IMAD R45, R49, R20, R44 ;  /* 0x00000014312d7224 */ /* 0x000fe400078e022c */
[C---:B------:R-:W-:Y:S02]  /*25520*/  IMAD R47, R21.reuse, UR5, R0 ;  /* 0x00000005152f7c24 */ /* 0x040fe4000f8e0200 */
[----:B------:R-:W-:Y:S01]  /*25530*/  IMAD.WIDE.U32 R2, R21, UR4, R2 ;  /* 0x0000000415027c25 */ /* 0x000fe2000f8e0002 */
[----:B------:R-:W-:Y:S01]  /*25540*/  SHF.R.S32.HI R0, RZ, 0x1f, R45 ;  /* 0x0000001fff007819 */ /* 0x000fe2000001142d */
[----:B------:R-:W-:Y:S02]  /*25550*/  ULDC.64 UR4, c[0x0][0xad8] ;  /* 0x0002b60000047ab9 */ /* 0x000fe40000000a00 */
[----:B------:R-:W-:-:S02]  /*25560*/  IMAD.IADD R46, R50, 0x1, R217 ;  /* 0x00000001322e7824 */ /* 0x000fc400078e02d9 */
[----:B------:R-:W-:Y:S02]  /*25570*/  IMAD.IADD R3, R3, 0x1, R47 ;  /* 0x0000000103037824 */ /* 0x000fe400078e022f */
        /* <DEDUP_REMOVED lines=9> */
[----:B------:R-:W-:-:S02]  /*25610*/  IMAD.IADD R3, R3, 0x1, R21 ;  /* 0x0000000103037824 */ /* 0x000fc400078e0215 */
[----:B------:R-:W-:Y:S01]  /*25620*/  VIADD R20, R46, 0x40 ;  /* 0x000000402e147836 */ /* 0x000fe20000000000 */
[----:B------:R-:W-:Y:S02]  /*25630*/  PRMT R0, RZ, 0x654, R0 ;  /* 0x00000654ff007816 */ /* 0x000fe40000000000 */
[----:B------:R-:W-:Y:S02]  /*25640*/  LEA.HI.X R45, R2, UR5, R3, 0x1, P3 ;  /* 0x00000005022d7c11 */ /* 0x000fe400098f0c03 */
[----:B------:R-:W-:Y:S01]  /*25650*/  ISETP.GE.AND P1, PT, R20, R53, PT ;  /* 0x000000351400720c */ /* 0x000fe20003f26270 */
[----:B0-----:R0:W-:Y:S01]  /*25660*/  SYNCS.ARRIVE.TRANS64.RED.A1T0 RZ, [R0+URZ], RZ ;  /* 0x000000ff00ff79a7 */ /* 0x0011e2000810043f */
[----:B------:R2:W1:Y:S04]  /*25670*/  SHFL.IDX PT, R20, R44, RZ, 0x181f ;  /* 0x00181fff2c147589 */ /* 0x00046800000e0000 */
[----:B0-----:R2:W0:Y:S01]  /*25680*/  SHFL.IDX PT, R0, R45, RZ, 0x181f ;  /* 0x00181fff2d007589 */ /* 0x00142200000e0000 */
[----:B------:R-:W-:Y:S06]  /*25690*/  @P2 BRA `(.L_x_7272) ;  /* 0x0000000000242947 */ /* 0x000fec0003800000 */
[----:B------:R-:W-:Y:S02]  /*256a0*/  ULDC UR4, c[0x0][0xac8] ;  /* 0x0002b20000047ab9 */ /* 0x000fe40000000800 */
[----:B------:R-:W-:Y:S02]  /*256b0*/  ISETP.GE.AND P2, PT, R79, UR4, PT ;  /* 0x000000044f007c0c */ /* 0x000fe4000bf46270 */
[----:B------:R-:W-:-:S11]  /*256c0*/  ISETP.GE.AND P3, PT, R81, UR4, PT ;  /* 0x0000000451007c0c */ /* 0x000fd6000bf66270 */
[-C--:B-1----:R-:W-:Y:S02]  /*256d0*/  @!P2 LEA R2, P4, R79, R20.reuse, 0x1 ;  /* 0x000000144f02a211 */ /* 0x082fe400078808ff */
[----:B------:R-:W-:Y:S02]  /*256e0*/  @!P3 LEA R20, P5, R81, R20, 0x1 ;  /* 0x000000145114b211 */ /* 0x000fe400078a08ff */
[-C--:B0-----:R-:W-:Y:S02]  /*256f0*/  @!P2 LEA.HI.X R3, R79, R0.reuse, R66, 0x1, P4 ;  /* 0x000000004f03a211 */ /* 0x081fe400020f0c42 */
[----:B------:R-:W-:-:S03]  /*25700*/  @!P3 LEA.HI.X R21, R81, R0, R70, 0x1, P5 ;  /* 0x000000005115b211 */ /* 0x000fc600028f0c46 */
[----:B-----5:R3:W-:Y:S04]  /*25710*/  @!P2 ST.E.128 desc[UR38][R2.64], R4 ;  /* 0x000000040200a985 */ /* 0x0207e8000c101d26 */
[----:B------:R3:W-:Y:S02]  /*25720*/  @!P3 ST.E.128 desc[UR38][R20.64], R28 ;  /* 0x0000001c1400b985 */ /* 0x0007e4000c101d26 */
.L_x_7272:
[----:B------:R-:W-:Y:S05]  /*25730*/  BSYNC B1 ;  /* 0x0000000000017941 */ /* 0x000fea0003800000 */
.L_x_7271:
        /* <DEDUP_REMOVED lines=13> */
.L_x_7274:
[----:B------:R-:W-:Y:S05]  /*25810*/  BSYNC B1 ;  /* 0x0000000000017941 */ /* 0x000fea0003800000 */
.L_x_7273:
        /* <DEDUP_REMOVED lines=13> */
.L_x_7276:
[----:B------:R-:W-:Y:S05]  /*258f0*/  BSYNC B1 ;  /* 0x0000000000017941 */ /* 0x000fea0003800000 */
.L_x_7275:
[----:B0-----:R-:W-:Y:S01]  /*25900*/  VIADD R0, R46, 0x60 ;  /* 0x000000602e007836 */ /* 0x001fe20000000000 */
[----:B--2-4-:R-:W0:Y:S04]  /*25910*/  SHFL.IDX PT, R45, R45, 0x3, 0x181f ;  /* 0x00781f002d2d7f89 */ /* 0x014e2800000e0000 */
[----:B------:R-:W-:Y:S01]  /*25920*/  ISETP.GE.AND P0, PT, R0, R53, PT ;  /* 0x000000350000720c */ /* 0x000fe20003f06270 */
[----:B------:R-:W2:-:S12]  /*25930*/  SHFL.IDX PT, R44, R44, 0x3, 0x181f ;  /* 0x00781f002c2c7f89 */ /* 0x000e9800000e0000 */
[----:B------:R-:W-:Y:S05]  /*25940*/  @P0 BRA `(.L_x_7277) ;  /* 0x0000000c000c0947 */ /* 0x000fea0003800000 */
[----:B------:R-:W-:Y:S02]  /*25950*/  ULDC UR4, c[0x0][0xac8] ;  /* 0x0002b20000047ab9 */ /* 0x000fe40000000800 */
[----:B------:R-:W-:-:S13]  /*25960*/  ISETP.GE.AND P1, PT, R79, UR4, PT ;  /* 0x000000044f007c0c */ /* 0x000fda000bf26270 */
[----:B--2---:R-:W-:-:S04]  /*25970*/  @!P1 LEA R2, P0, R79, R44, 0x1 ;  /* 0x0000002c4f029211 */ /* 0x004fc800078008ff */
[----:B0-----:R-:W-:Y:S02]  /*25980*/  @!P1 LEA.HI.X R3, R79, R45, R66, 0x1, P0 ;  /* 0x0000002d4f039211 */ /* 0x001fe400000f0c42 */
[----:B------:R-:W-:-:S03]  /*25990*/  ISETP.GE.AND P0, PT, R81, UR4, PT ;  /* 0x0000000451007c0c */ /* 0x000fc6000bf06270 */
[----:B------:R4:W-:Y:S10]  /*259a0*/  @!P1 ST.E.128 desc[UR38][R2.64], R24 ;  /* 0x0000001802009985 */ /* 0x0009f4000c101d26 */
[----:B------:R-:W-:Y:S05]  /*259b0*/  @P0 BRA `(.L_x_7277) ;  /* 0x0000000800f00947 */ /* 0x000fea0003800000 */
[----:B----4-:R-:W-:-:S04]  /*259c0*/  LEA R2, P0, R81, R44, 0x1 ;  /* 0x0000002c51027211 */ /* 0x010fc800078008ff */
[----:B------:R-:W-:-:S05]  /*259d0*/  LEA.HI.X R3, R81, R45, R70, 0x1, P0 ;  /* 0x0000002d51037211 */ /* 0x000fca00000f0c46 */
[----:B------:R0:W-:Y:S01]  /*259e0*/  ST.E.128 desc[UR38][R2.64], R40 ;  /* 0x0000002802007985 */ /* 0x0001e2000c101d26 */
[----:B------:R-:W-:Y:S05]  /*259f0*/  BRA `(.L_x_7277) ;  /* 0x0000000800e07947 */ /* 0x000fea0003800000 */
.L_x_7268:
        /* <DEDUP_REMOVED lines=17> */
[----:B---3--:R-:W-:Y:S02]  /*25b10*/  ISETP.NE.AND P2, PT, R25, 0x1, PT ;  /* 0x000000011900780c */ /* 0x008fe40003f45270 */
[----:B------:R-:W-:Y:S01]  /*25b20*/  SHF.R.S32.HI R7, RZ, 0x1f, R237 ;  /* 0x0000001fff077819 */ /* 0x000fe200000114ed */
[----:B0-----:R-:W-:-:S10]  /*25b30*/  VIADD R20, R8, 0xffffff80 ;  /* 0xffffff8008147836 */ /* 0x001fd40000000000 */
[----:B------:R-:W0:Y:S01]  /*25b40*/  @P2 LDC R14, c[0x0][0xbec] ;  /* 0x0002fb00ff0e2b82 */ /* 0x000e220000000800 */
[----:B------:R-:W-:-:S07]  /*25b50*/  ISETP.GE.AND P3, PT, R20, 0x80, PT ;  /* 0x000000801400780c */ /* 0x000fce0003f66270 */
[----:B------:R-:W2:Y:S01]  /*25b60*/  @P2 LDC R27, c[0x0][0xbf0] ;  /* 0x0002fc00ff1b2b82 */ /* 0x000ea20000000800 */
[----:B----4-:R-:W-:Y:S05]  /*25b70*/  @P1 BRA `(.L_x_7278) ;  /* 0x0000000000101947 */ /* 0x010fea0003800000 */
[----:B------:R-:W-:Y:S05]  /*25b80*/  @!P0 BRA `(.L_x_7278) ;  /* 0x00000000000c8947 */ /* 0x000fea0003800000 */
[----:B------:R-:W3:Y:S04]  /*25b90*/  LDG.E R5, desc[UR38][R2.64] ;  /* 0x0000002602057981 */ /* 0x000ee8000c1e1900 */
[----:B-----5:R-:W3:Y:S02]  /*25ba0*/  LDG.E R6, desc[UR38][R2.64+0x4] ;  /* 0x0000042602067981 */ /* 0x020ee4000c1e1900 */
[----:B---3--:R-:W-:-:S07]  /*25bb0*/  IMAD.IADD R6, R6, 0x1, -R5 ;  /* 0x0000000106067824 */ /* 0x008fce00078e0a05 */
.L_x_7278:
[----:B------:R-:W-:Y:S01]  /*25bc0*/  BSSY B1, `(.L_x_7279) ;  /* 0x000002c000017945 */ /* 0x000fe20003800000 */
[----:B------:R-:W-:Y:S02]  /*25bd0*/  SHF.R.S32.HI R10, RZ, 0x1f, R236 ;  /* 0x0000001fff0a7819 */ /* 0x000fe400000114ec */
[----:B------:R-:W-:Y:S02]  /*25be0*/  SEL R13, R237, RZ, !P0 ;  /* 0x000000ffed0d7207 */ /* 0x000fe40004000000 */
[----:B------:R-:W-:Y:S02]  /*25bf0*/  SEL R12, R7, RZ, !P0 ;  /* 0x000000ff070c7207 */ /* 0x000fe40004000000 */
[----:B-----5:R-:W-:Y:S01]  /*25c00*/  SHF.R.S32.HI R11, RZ, 0x1f, R0 ;  /* 0x0000001fff0b7819 */ /* 0x020fe20000011400 */
[----:B------:R-:W-:Y:S06]  /*25c10*/  @P3 BRA `(.L_x_7280) ;  /* 0x0000000000983947 */ /* 0x000fec0003800000 */
[----:B------:R-:W3:Y:S01]  /*25c20*/  LDC R9, c[0x0][0xbe8] ;  /* 0x0002fa00ff097b82 */ /* 0x000ee20000000800 */
[----:B------:R-:W-:Y:S01]  /*25c30*/  IADD3 R8, R217, -0x80, R8 ;  /* 0xffffff80d9087810 */ /* 0x000fe20007ffe008 */
[----:B---3--:R-:W-:-:S05]  /*25c40*/  IMAD R2, R6, R9, RZ ;  /* 0x0000000906027224 */ /* 0x008fca00078e02ff */
        /* <DEDUP_REMOVED lines=35> */
.L_x_7280:
[----:B------:R-:W-:Y:S05]  /*25e80*/  BSYNC B1 ;  /* 0x0000000000017941 */ /* 0x000fea0003800000 */
.L_x_7279:
[----:B------:R-:W-:Y:S01]  /*25e90*/  SHF.R.S32.HI R8, RZ, 0x1f, R20 ;  /* 0x0000001fff087819 */ /* 0x000fe20000011414 */
[----:B------:R-:W-:Y:S02]  /*25ea0*/  ULDC.64 UR4, c[0x0][0xaa0] ;  /* 0x0002a80000047ab9 */ /* 0x000fe40000000a00 */
[----:B---3--:R-:W-:Y:S01]  /*25eb0*/  IMAD R3, R11, UR4, RZ ;  /* 0x000000040b037c24 */ /* 0x008fe2000f8e02ff */
[----:B------:R-:W-:-:S03]  /*25ec0*/  LEA.HI R8, R8, R20, RZ, 0x3 ;  /* 0x0000001408087211 */ /* 0x000fc600078f18ff */
[C---:B------:R-:W-:Y:S01]  /*25ed0*/  IMAD R5, R0.reuse, UR5, R3 ;  /* 0x0000000500057c24 */ /* 0x040fe2000f8e0203 */
[----:B------:R-:W-:Y:S01]  /*25ee0*/  SHF.R.S32.HI R8, RZ, 0x3, R8 ;  /* 0x00000003ff087819 */ /* 0x000fe20000011408 */
        /* <DEDUP_REMOVED lines=38> */
.L_x_7500:
[----:B------:R-:W-:Y:S01]  /*26150*/  IMAD R25, R6, R25, RZ ;  /* 0x0000001906197224 */ /* 0x000fe200078e02ff */
[----:B------:R-:W-:Y:S01]  /*26160*/  BSSY B1, `(.L_x_7282) ;  /* 0x000000d000017945 */ /* 0x000fe20003800000 */
[----:B------:R-:W-:-:S05]  /*26170*/  IMAD.IADD R6, R8, 0x1, R217 ;  /* 0x0000000108067824 */ /* 0x000fca00078e02d9 */
[----:B------:R-:W-:-:S13]  /*26180*/  ISETP.GE.AND P0, PT, R6, R25, PT ;  /* 0x000000190600720c */ /* 0x000fda0003f06270 */
[----:B------:R-:W-:Y:S05]  /*26190*/  @P0 BRA `(.L_x_7283) ;  /* 0x0000000000240947 */ /* 0x000fea0003800000 */
[----:B------:R-:W-:Y:S02]  /*261a0*/  ULDC UR4, c[0x0][0xac8] ;  /* 0x0002b20000047ab9 */ /* 0x000fe40000000800 */
[----:B------:R-:W-:Y:S02]  /*261b0*/  ISETP.GE.AND P2, PT, R79, UR4, PT ;  /* 0x000000044f007c0c */ /* 0x000fe4000bf46270 */
[----:B------:R-:W-:-:S11]  /*261c0*/  ISETP.GE.AND P3, PT, R81, UR4, PT ;  /* 0x0000000451007c0c */ /* 0x000fd6000bf66270 */
[-C--:B---3--:R-:W-:Y:S02]  /*261d0*/  @!P2 LEA R4, P0, R79, R14.reuse, 0x1 ;  /* 0x0000000e4f04a211 */ /* 0x088fe400078008ff */
[----:B------:R-:W-:Y:S02]  /*261e0*/  @!P3 LEA R14, P1, R81, R14, 0x1 ;  /* 0x0000000e510eb211 */ /* 0x000fe400078208ff */
[-C--:B--2---:R-:W-:Y:S02]  /*261f0*/  @!P2 LEA.HI.X R5, R79, R0.reuse, R66, 0x1, P0 ;  /* 0x000000004f05a211 */ /* 0x084fe400000f0c42 */
[----:B------:R-:W-:-:S03]  /*26200*/  @!P3 LEA.HI.X R15, R81, R0, R70, 0x1, P1 ;  /* 0x00000000510fb211 */ /* 0x000fc600008f0c46 */
[----:B------:R4:W-:Y:S04]  /*26210*/  @!P2 ST.E.128 desc[UR38][R4.64], RZ ;  /* 0x000000ff0400a985 */ /* 0x0009e8000c101d26 */
[----:B------:R4:W-:Y:S02]  /*26220*/  @!P3 ST.E.128 desc[UR38][R14.64], RZ ;  /* 0x000000ff0e00b985 */ /* 0x0009e4000c101d26 */
.L_x_7283:
[----:B------:R-:W-:Y:S05]  /*26230*/  BSYNC B1 ;  /* 0x0000000000017941 */ /* 0x000fea0003800000 */
.L_x_7282:
[----:B------:R-:W-:-:S03]  /*26240*/  UMOV UR4, 0xffffffff ;  /* 0xffffffff00047882 */ /* 0x000fc60000000000 */
[----:B------:R-:W-:Y:S05]  /*26250*/  BRA.DIV UR4, `(.L_x_7284) ;  /* 0x0000009604e87947 */ /* 0x000fea000b800000 */
[----:B--2---:R2:W0:Y:S04]  /*26260*/  SHFL.IDX PT, R0, R3, 0x1, 0x181f ;  /* 0x00381f0003007f89 */ /* 0x00442800000e0000 */
[----:B---34-:R2:W3:Y:S02]  /*26270*/  SHFL.IDX PT, R14, R2, 0x1, 0x181f ;  /* 0x00381f00020e7f89 */ /* 0x0184e400000e0000 */
.L_x_7504:
[----:B------:R-:W-:Y:S01]  /*26280*/  VIADD R4, R6, 0x20 ;  /* 0x0000002006047836 */ /* 0x000fe20000000000 */
[----:B------:R-:W-:Y:S04]  /*26290*/  BSSY B1, `(.L_x_7285) ;  /* 0x000000c000017945 */ /* 0x000fe80003800000 */
[----:B------:R-:W-:-:S13]  /*262a0*/  ISETP.GE.AND P0, PT, R4, R25, PT ;  /* 0x000000190400720c */ /* 0x000fda0003f06270 */
        /* <DEDUP_REMOVED lines=8> */
[----:B------:R4:W-:Y:S04]  /*26330*/  @!P2 ST.E.128 desc[UR38][R4.64], RZ ;  /* 0x000000ff0400a985 */ /* 0x0009e8000c101d26 */
[----:B------:R4:W-:Y:S02]  /*26340*/  @!P3 ST.E.128 desc[UR38][R14.64], RZ ;  /* 0x000000ff0e00b985 */ /* 0x0009e4000c101d26 */
.L_x_7286:
[----:B------:R-:W-:Y:S05]  /*26350*/  BSYNC B1 ;  /* 0x0000000000017941 */ /* 0x000fea0003800000 */
.L_x_7285:
[----:B------:R-:W-:-:S03]  /*26360*/  UMOV UR4, 0xffffffff ;  /* 0xffffffff00047882 */ /* 0x000fc60000000000 */
[----:B------:R-:W-:Y:S05]  /*26370*/  BRA.DIV UR4, `(.L_x_7287) ;  /* 0x0000009604e87947 */ /* 0x000fea000b800000 */
[----:B0-----:R0:W0:Y:S04]  /*26380*/  SHFL.IDX PT, R0, R3, 0x2, 0x181f ;  /* 0x00581f0003007f89 */ /* 0x00102800000e0000 */
[----:B---34-:R3:W4:Y:S02]  /*26390*/  SHFL.IDX PT, R14, R2, 0x2, 0x181f ;  /* 0x00581f00020e7f89 */ /* 0x01872400000e0000 */
.L_x_7508:
[----:B------:R-:W-:Y:S01]  /*263a0*/  VIADD R4, R6, 0x40 ;  /* 0x0000004006047836 */ /* 0x000fe20000000000 */
[----:B------:R-:W-:Y:S04]  /*263b0*/  BSSY B1, `(.L_x_7288) ;  /* 0x000000c000017945 */ /* 0x000fe80003800000 */
[----:B------:R-:W-:-:S13]  /*263c0*/  ISETP.GE.AND P0, PT, R4, R25, PT ;  /* 0x000000190400720c */ /* 0x000fda0003f06270 */
[----:B------:R-:W-:Y:S05]  /*263d0*/  @P0 BRA `(.L_x_7289) ;  /* 0x0000000000240947 */ /* 0x000fea0003800000 */
[----:B------:R-:W-:Y:S02]  /*263e0*/  ULDC UR4, c[0x0][0xac8] ;  /* 0x0002b20000047ab9 */ /* 0x000fe40000000800 */
[----:B------:R-:W-:Y:S02]  /*263f0*/  ISETP.GE.AND P2, PT, R79, UR4, PT ;  /* 0x000000044f007c0c */ /* 0x000fe4000bf46270 */
[----:B------:R-:W-:-:S11]  /*26400*/  ISETP.GE.AND P3, PT, R81, UR4, PT ;  /* 0x0000000451007c0c */ /* 0x000fd6000bf66270 */
[-C--:B----4-:R-:W-:Y:S02]  /*26410*/  @!P2 LEA R4, P0, R79, R14.reuse, 0x1 ;  /* 0x0000000e4f04a211 */ /* 0x090fe400078008ff */
[----:B------:R-:W-:Y:S02]  /*26420*/  @!P3 LEA R14, P1, R81, R14, 0x1 ;  /* 0x0000000e510eb211 */ /* 0x000fe400078208ff */
[-C--:B0-----:R-:W-:Y:S02]  /*26430*/  @!P2 LEA.HI.X R5, R79, R0.reuse, R66, 0x1, P0 ;  /* 0x000000004f05a211 */ /* 0x081fe400000f0c42 */
[----:B------:R-:W-:-:S03]  /*26440*/  @!P3 LEA.HI.X R15, R81, R0, R70, 0x1, P1 ;  /* 0x00000000510fb211 */ /* 0x000fc600008f0c46 */
[----:B------:R0:W-:Y:S04]  /*26450*/  @!P2 ST.E.128 desc[UR38][R4.64], RZ ;  /* 0x000000ff0400a985 */ /* 0x0001e8000c101d26 */
[----:B------:R0:W-:Y:S02]  /*26460*/  @!P3 ST.E.128 desc[UR38][R14.64], RZ ;  /* 0x000000ff0e00b985 */ /* 0x0001e4000c101d26 */
.L_x_7289:
[----:B------:R-:W-:Y:S05]  /*26470*/  BSYNC B1 ;  /* 0x0000000000017941 */ /* 0x000fea0003800000 */
.L_x_7288:
[----:B------:R-:W-:-:S03]  /*26480*/  UMOV UR4, 0xffffffff ;  /* 0xffffffff00047882 */ /* 0x000fc60000000000 */
[----:B------:R-:W-:Y:S05]  /*26490*/  BRA.DIV UR4, `(.L_x_7290) ;  /* 0x0000009604e87947 */ /* 0x000fea000b800000 */
[----:B0-----:R0:W0:Y:S04]  /*264a0*/  SHFL.IDX PT, R0, R3, 0x3, 0x181f ;  /* 0x00781f0003007f89 */ /* 0x00102800000e0000 */
[----:B----4-:R4:W0:Y:S02]  /*264b0*/  SHFL.IDX PT, R14, R2, 0x3, 0x181f ;  /* 0x00781f00020e7f89 */ /* 0x01082400000e0000 */
.L_x_7512:
[----:B--234-:R-:W-:-:S05]  /*264c0*/  VIADD R2, R6, 0x60 ;  /* 0x0000006006027836 */ /* 0x01cfca0000000000 */
[----:B------:R-:W-:-:S13]  /*264d0*/  ISETP.GE.AND P0, PT, R2, R25, PT ;  /* 0x000000190200720c */ /* 0x000fda0003f06270 */
[----:B------:R-:W-:Y:S05]  /*264e0*/  @P0 BRA `(.L_x_7277) ;  /* 0x0000000000240947 */ /* 0x000fea0003800000 */
[----:B------:R-:W-:Y:S02]  /*264f0*/  ULDC UR4, c[0x0][0xac8] ;  /* 0x0002b20000047ab9 */ /* 0x000fe40000000800 */
[----:B------:R-:W-:Y:S02]  /*26500*/  ISETP.GE.AND P2, PT, R79, UR4, PT ;  /* 0x000000044f007c0c */ /* 0x000fe4000bf46270 */
[----:B------:R-:W-:-:S11]  /*26510*/  ISETP.GE.AND P3, PT, R81, UR4, PT ;  /* 0x0000000451007c0c */ /* 0x000fd6000bf66270 */
[-C--:B0-----:R-:W-:Y:S02]  /*26520*/  @!P2 LEA R2, P0, R79, R14.reuse, 0x1 ;  /* 0x0000000e4f02a211 */ /* 0x081fe400078008ff */
[----:B------:R-:W-:Y:S02]  /*26530*/  @!P3 LEA R14, P1, R81, R14, 0x1 ;  /* 0x0000000e510eb211 */ /* 0x000fe400078208ff */
[-C--:B------:R-:W-:Y:S02]  /*26540*/  @!P2 LEA.HI.X R3, R79, R0.reuse, R66, 0x1, P0 ;  /* 0x000000004f03a211 */ /* 0x080fe400000f0c42 */
[----:B------:R-:W-:-:S03]  /*26550*/  @!P3 LEA.HI.X R15, R81, R0, R70, 0x1, P1 ;  /* 0x00000000510fb211 */ /* 0x000fc600008f0c46 */
[----:B------:R0:W-:Y:S04]  /*26560*/  @!P2 ST.E.128 desc[UR38][R2.64], RZ ;  /* 0x000000ff0200a985 */ /* 0x0001e8000c101d26 */
[----:B------:R0:W-:Y:S02]  /*26570*/  @!P3 ST.E.128 desc[UR38][R14.64], RZ ;  /* 0x000000ff0e00b985 */ /* 0x0001e4000c101d26 */
.L_x_7277:
[----:B------:R-:W-:Y:S05]  /*26580*/  BSYNC B0 ;  /* 0x0000000000007941 */ /* 0x000fea0003800000 */
.L_x_7267:
[----:B------:R-:W-:Y:S02]  /*26590*/  ULDC UR4, c[0x0][0xc3c] ;  /* 0x00030f0000047ab9 */ /* 0x000fe40000000800 */
[----:B-1----:R-:W-:-:S13]  /*265a0*/  ISETP.GE.AND P0, PT, R223, UR4, PT ;  /* 0x00000004df007c0c */ /* 0x002fda000bf06270 */
[----:B------:R-:W-:Y:S05]  /*265b0*/  @!P0 BRA `(.L_x_7291) ;  /* 0xfffffda800a48947 */ /* 0x000fea000383ffff */
[----:B------:R-:W-:Y:S05]  /*265c0*/  BRA `(.L_x_7063) ;  /* 0x0000007400747947 */ /* 0x000fea0003800000 */
.L_x_7061:
[----:B------:R-:W-:-:S08]  /*265d0*/  NOP ;  /* 0x0000000000007918 */ /* 0x000fd00000000000 */
[----:B------:R-:W0:-:S00]  /*265e0*/  USETMAXREG.DEALLOC.CTAPOOL 0x18 ;  /* 0x00000018000079c8 */ /* 0x000e0000080e0500 */
[----:B0-----:R-:W2:Y:S01]  /*265f0*/  LDL.LU R2, [R1] ;  /* 0x0000000001027983 */ /* 0x001ea20000300800 */
[----:B------:R-:W-:Y:S01]  /*26600*/  LOP3.LUT R0, R0, 0x3, RZ, 0xc0, !PT ;  /* 0x0000000300007812 */ /* 0x000fe200078ec0ff */
[----:B------:R-:W-:-:S05]  /*26610*/  IMAD.MOV.U32 R4, RZ, RZ, RZ ;  /* 0x000000ffff047224 */ /* 0x000fca00078e00ff */
[----:B------:R-:W0:Y:S02]  /*26620*/  SHFL.IDX PT, R0, R0, RZ, 0x1f ;  /* 0x00001fff00007589 */ /* 0x000e2400000e0000 */
[----:B0-----:R-:W-:Y:S02]  /*26630*/  ISETP.NE.AND P0, PT, R0, RZ, PT ;  /* 0x000000ff0000720c */ /* 0x001fe40003f05270 */
[----:B--2---:R-:W-:-:S11]  /*26640*/  LOP3.LUT R2, R2, 0xfffffffd, RZ, 0xc0, !PT ;  /* 0xfffffffd02027812 */ /* 0x004fd600078ec0ff */
[----:B------:R-:W-:-:S05]  /*26650*/  @P0 LOP3.LUT R2, R2, 0x2, RZ, 0xfc, !PT ;  /* 0x0000000202020812 */ /* 0x000fca00078efcff */
[----:B------:R0:W-:Y:S01]  /*26660*/  STL [R1], R2 ;  /* 0x0000000201007387 */ /* 0x0001e20000100800 */
        /* <DEDUP_REMOVED lines=8> */
.L_x_7292:
        /* <DEDUP_REMOVED lines=42> */
.L_x_7298:
        /* <DEDUP_REMOVED lines=12> */
.L_x_7297:
[----:B------:R-:W-:Y:S05]  /*26a50*/  BSYNC B0 ;  /* 0x0000000000007941 */ /* 0x000fea0003800000 */
.L_x_7296:
        /* <DEDUP_REMOVED lines=21> */
.L_x_7294:
        /* <DEDUP_REMOVED lines=20> */
.L_x_7299:
        /* <DEDUP_REMOVED lines=56> */
.L_x_7295:
[----:B------:R-:W-:Y:S02]  /*27070*/  IMAD.MOV.U32 R17, RZ, RZ, RZ ;  /* 0x000000ffff117224 */ /* 0x000fe400078e00ff */
[----:B------:R-:W-:Y:S02]  /*27080*/  IMAD.U32 R16, RZ, RZ, UR6 ;  /* 0x00000006ff107e24 */ /* 0x000fe4000f8e00ff */
[----:B------:R-:W-:-:S07]  /*27090*/  IMAD.MOV.U32 R18, RZ, RZ, RZ ;  /* 0x000000ffff127224 */ /* 0x000fce00078e00ff */
.L_x_7300:
[----:B------:R-:W-:-:S13]  /*270a0*/  ISETP.NE.AND P0, PT, R0, RZ, PT ;  /* 0x000000ff0000720c */ /* 0x000fda0003f05270 */
[----:B------:R-:W1:Y:S01]  /*270b0*/  @!P0 S2R R3, SR_CgaCtaId ;  /* 0x0000000000038919 */ /* 0x000e620000008800 */
[----:B------:R-:W-:-:S04]  /*270c0*/  @!P0 MOV R0, 0x400 ;  /* 0x0000040000008802 */ /* 0x000fc80000000f00 */
[----:B-1----:R-:W-:-:S05]  /*270d0*/  @!P0 LEA R0, R3, R0, 0x18 ;  /* 0x0000000003008211 */ /* 0x002fca00078ec0ff */
[----:B------:R2:W-:Y:S01]  /*270e0*/  @!P0 STS.128 [R0+0x288d0], R16 ;  /* 0x0288d01000008388 */ /* 0x0005e20000000c00 */
[----:B------:R-:W-:Y:S06]  /*270f0*/  BAR.ARV 0x5, 0x180 ;  /* 0x0146000000007b1d */ /* 0x000fec0000002000 */
.L_x_7293:
        /* <DEDUP_REMOVED lines=31> */
[----:B------:R-:W-:Y:S02]  /*272f0*/  LOP3.LUT R4, R4, 0x30, R5, 0x78, !PT ;  /* 0x0000003004047812 */ /* 0x000fe400078e7805 */
[----:B------:R-:W-:Y:S02]  /*27300*/  SHF.R.U32.HI R5, RZ, 0x3, R9 ;  /* 0x00000003ff057819 */ /* 0x000fe40000011609 */
[----:B------:R-:W-:Y:S02]  /*27310*/  LOP3.LUT R3, R3, 0x70, R0, 0x78, !PT ;  /* 0x0000007003037812 */ /* 0x000fe400078e7800 */
[----:B------:R-:W-:Y:S01]  /*27320*/  LOP3.LUT R6, R7, R4, RZ, 0xfc, !PT ;  /* 0x0000000407067212 */ /* 0x000fe200078efcff */
[----:B------:R-:W-:Y:S01]  /*27330*/  IMAD.U32 R4, RZ, RZ, UR4 ;  /* 0x00000004ff047e24 */ /* 0x000fe2000f8e00ff */
[----:B------:R-:W-:Y:S01]  /*27340*/  LOP3.LUT R8, R3, 0xc00, R2, 0xf8, !PT ;  /* 0x00000c0003087812 */ /* 0x000fe200078ef802 */
[----:B------:R-:W-:Y:S01]  /*27350*/  IMAD.SHL.U32 R3, R10, 0x2, RZ ;  /* 0x000000020a037824 */ /* 0x000fe200078e00ff */
[----:B------:R-:W-:Y:S01]  /*27360*/  LOP3.LUT R2, R0, 0x3f0, RZ, 0xc0, !PT ;  /* 0x000003f000027812 */ /* 0x000fe200078ec0ff */
[----:B------:R-:W-:Y:S01]  /*27370*/  STL [R1+0xc], R6 ;  /* 0x00000c0601007387 */ /* 0x000fe20000100800 */
[----:B------:R-:W-:Y:S01]  /*27380*/  LOP3.LUT R0, R5, 0x70, R0, 0xf8, !PT ;  /* 0x0000007005007812 */ /* 0x000fe200078ef800 */
[----:B------:R-:W-:Y:S01]  /*27390*/  IMAD.MOV.U32 R0, RZ, RZ, 0x1 ;  /* 0x00000001ff007424 */ /* 0x000fe200078e00ff */
[----:B------:R-:W-:Y:S01]  /*273a0*/  LOP3.LUT R3, R2, 0x70, R3, 0x78, !PT ;  /* 0x0000007002037812 */ /* 0x000fe200078e7803 */
[----:B------:R-:W-:Y:S01]  /*273b0*/  IMAD.SHL.U32 R2, R9, 0x10, RZ ;  /* 0x0000001009027824 */ /* 0x000fe200078e00ff */
[----:B------:R-:W-:Y:S04]  /*273c0*/  STL [R1+0x10], R8 ;  /* 0x0000100801007387 */ /* 0x000fe80000100800 */
[----:B------:R-:W-:Y:S01]  /*273d0*/  LOP3.LUT R2, R3, 0x400, R2, 0xf8, !PT ;  /* 0x0000040003027812 */ /* 0x000fe200078ef802 */
[----:B------:R-:W-:Y:S01]  /*273e0*/  IMAD.MOV.U32 R3, RZ, RZ, 0x20 ;  /* 0x00000020ff037424 */ /* 0x000fe200078e00ff */
[----:B------:R-:W-:Y:S03]  /*273f0*/  STL [R1+0x4], R4 ;  /* 0x0000040401007387 */ /* 0x000fe60000100800 */
[----:B------:R-:W-:Y:S01]  /*27400*/  IMAD.IADD R2, R4, 0x1, R2 ;  /* 0x0000000104027824 */ /* 0x000fe200078e0202 */
[----:B------:R-:W-:Y:S01]  /*27410*/  SEL R3, R3, 0xffffffe0, !P0 ;  /* 0xffffffe003037807 */ /* 0x000fe20004000000 */
[----:B------:R-:W-:-:S02]  /*27420*/  VIADD R3, R8, 0x40 ;  /* 0x0000004008037836 */ /* 0x000fc40000000000 */
[----:B------:R-:W-:Y:S01]  /*27430*/  @P0 VIADD R3, R8, 0xffffffc0 ;  /* 0xffffffc008030836 */ /* 0x000fe20000000000 */
[----:B------:R0:W-:Y:S04]  /*27440*/  STL [R1+0x58], R2 ;  /* 0x0000580201007387 */ /* 0x0001e80000100800 */
[----:B------:R-:W-:Y:S04]  /*27450*/  STL [R1+0x5c], RZ ;  /* 0x00005cff01007387 */ /* 0x000fe80000100800 */
[----:B------:R-:W-:Y:S01]  /*27460*/  STL [R1+0x38], R3 ;  /* 0x0000380301007387 */ /* 0x000fe20000100800 */
[----:B0-----:R-:W-:-:S03]  /*27470*/  IMAD.MOV.U32 R2, RZ, RZ, 0x1 ;  /* 0x00000001ff027424 */ /* 0x001fc600078e00ff */
[----:B------:R0:W-:Y:S04]  /*27480*/  STL [R1+0x24], R0 ;  /* 0x0000240001007387 */ /* 0x0001e80000100800 */
[----:B------:R1:W-:Y:S04]  /*27490*/  STL [R1+0x1c], RZ ;  /* 0x00001cff01007387 */ /* 0x0003e80000100800 */
[----:B------:R1:W-:Y:S01]  /*274a0*/  STL [R1+0x18], RZ ;  /* 0x000018ff01007387 */ /* 0x0003e20000100800 */
[----:B0-----:R-:W-:-:S03]  /*274b0*/  LOP3.LUT R0, R6, 0x1000, RZ, 0xfc, !PT ;  /* 0x0000100006007812 */ /* 0x001fc600078efcff */
[----:B------:R1:W-:Y:S04]  /*274c0*/  STL [R1+0x20], R2 ;  /* 0x0000200201007387 */ /* 0x0003e80000100800 */
[----:B------:R1:W-:Y:S02]  /*274d0*/  STL [R1+0x3c], R0 ;  /* 0x00003c0001007387 */ /* 0x0003e40000100800 */
.L_x_7419:
        /* <DEDUP_REMOVED lines=9> */
[----:B------:R-:W2:Y:S08]  /*27570*/  LDC.64 R4, c[0x0][0xa08] ;  /* 0x00028200ff047b82 */ /* 0x000eb00000000a00 */
[----:B-1----:R-:W1:Y:S02]  /*27580*/  @P0 LDC.64 R2, c[0x0][0xa28] ;  /* 0x00028a00ff020b82 */ /* 0x002e640000000a00 */
[----:B-1----:R-:W-:-:S05]  /*27590*/  @P0 IMAD.WIDE R2, R19, 0x4, R2 ;  /* 0x0000000413020825 */ /* 0x002fca00078e0202 */
[----:B------:R1:W5:Y:S01]  /*275a0*/  @P0 LDG.E R6, desc[UR38][R2.64] ;  /* 0x0000002602060981 */ /* 0x000362000c1e1900 */
[----:B------:R-:W-:Y:S01]  /*275b0*/  ISETP.NE.U32.AND P0, PT, RZ, UR4, PT ;  /* 0x00000004ff007c0c */ /* 0x000fe2000bf05070 */
[----:B0-----:R-:W-:Y:S01]  /*275c0*/  IMAD.WIDE R12, R19, 0x4, R12 ;  /* 0x00000004130c7825 */ /* 0x001fe200078e020c */
[----:B------:R-:W-:Y:S02]  /*275d0*/  ISETP.NE.U32.AND P2, PT, RZ, UR6, PT ;  /* 0x00000006ff007c0c */ /* 0x000fe4000bf45070 */
[----:B------:R-:W-:Y:S01]  /*275e0*/  ISETP.NE.AND.EX P0, PT, RZ, UR5, PT, P0 ;  /* 0x00000005ff007c0c */ /* 0x000fe2000bf05300 */
[----:B------:R-:W-:Y:S01]  /*275f0*/  ULDC.64 UR4, c[0x0][0xa00] ;  /* 0x0002800000047ab9 */ /* 0x000fe20000000a00 */
[----:B------:R-:W-:Y:S01]  /*27600*/  ISETP.NE.U32.AND P4, PT, RZ, UR8, PT ;  /* 0x00000008ff007c0c */ /* 0x000fe2000bf85070 */
[----:B------:R-:W-:Y:S01]  /*27610*/  IMAD.MOV.U32 R8, RZ, RZ, RZ ;  /* 0x000000ffff087224 */ /* 0x000fe200078e00ff */
[----:B------:R-:W-:Y:S01]  /*27620*/  ISETP.NE.U32.AND P1, PT, RZ, UR4, PT ;  /* 0x00000004ff007c0c */ /* 0x000fe2000bf25070 */
[----:B-1----:R-:W0:Y:S01]  /*27630*/  LDC.64 R2, c[0x0][0xa10] ;  /* 0x00028400ff027b82 */ /* 0x002e220000000a00 */
[----:B---3--:R-:W-:-:S02]  /*27640*/  IMAD.MOV.U32 R0, RZ, RZ, RZ ;  /* 0x000000ffff007224 */ /* 0x008fc400078e00ff */
        /* <DEDUP_REMOVED lines=32> */
.L_x_7302:
        /* <DEDUP_REMOVED lines=10> */
.L_x_7303:
[----:B------:R-:W-:Y:S05]  /*278f0*/  @!P1 BRA `(.L_x_7304) ;  /* 0x00000000000c9947 */ /* 0x000fea0003800000 */
[----:B------:R-:W2:Y:S04]  /*27900*/  LDG.E R7, desc[UR38][R4.64] ;  /* 0x0000002604077981 */ /* 0x000ea8000c1e1900 */
[----:B------:R-:W2:Y:S02]  /*27910*/  LDG.E R4, desc[UR38][R4.64+0x4] ;  /* 0x0000042604047981 */ /* 0x000ea4000c1e1900 */
[----:B--2---:R-:W-:-:S07]  /*27920*/  IMAD.IADD R7, R4, 0x1, -R7 ;  /* 0x0000000104077824 */ /* 0x004fce00078e0a07 */
.L_x_7304:
        /* <DEDUP_REMOVED lines=17> */
[----:B------:R-:W-:-:S04]  /*27a40*/  IMAD.HI R2, R2, 0x2aaaaaab, RZ ;  /* 0x2aaaaaab02027827 */ /* 0x000fc800078e02ff */
[----:B------:R-:W-:Y:S01]  /*27a50*/  IMAD.IADD R6, R17, 0x1, R6 ;  /* 0x0000000111067824 */ /* 0x000fe200078e0206 */
[----:B------:R-:W-:-:S04]  /*27a60*/  SHF.R.U32.HI R21, RZ, 0x1f, R2 ;  /* 0x0000001fff157819 */ /* 0x000fc80000011602 */
[----:B------:R-:W-:Y:S02]  /*27a70*/  LEA.HI.SX32 R21, R2, R21, 0x1b ;  /* 0x0000001502157211 */ /* 0x000fe400078fdaff */
[----:B------:R-:W1:Y:S02]  /*27a80*/  LDC.64 R2, c[0x0][0x9e0] ;  /* 0x00027800ff027b82 */ /* 0x000e640000000a00 */
        /* <DEDUP_REMOVED lines=14> */
.L_x_7307:
[----:B------:R-:W-:-:S13]  /*27b70*/  ISETP.NE.AND P0, PT, R3, 0x1, PT ;  /* 0x000000010300780c */ /* 0x000fda0003f05270 */
[----:B------:R-:W1:Y:S02]  /*27b80*/  @P0 LDC.64 R4, c[0x0][0x9e8] ;  /* 0x00027a00ff040b82 */ /* 0x000e640000000a00 */
[----:B-1----:R-:W-:-:S05]  /*27b90*/  @P0 IMAD.HI.U32 R4, R2, R4, RZ ;  /* 0x0000000402040227 */ /* 0x002fca00078e00ff */
[----:B------:R-:W-:-:S07]  /*27ba0*/  @P0 SHF.R.U32.HI R2, RZ, R5, R4 ;  /* 0x00000005ff020219 */ /* 0x000fce0000011604 */
.L_x_7308:
[----:B------:R-:W-:Y:S05]  /*27bb0*/  BSYNC B0 ;  /* 0x0000000000007941 */ /* 0x000fea0003800000 */
.L_x_7306:
[----:B------:R-:W-:-:S05]  /*27bc0*/  IMAD R2, R2, R3, R3 ;  /* 0x0000000302027224 */ /* 0x000fca00078e0203 */
[----:B------:R-:W-:-:S07]  /*27bd0*/  VIMNMX R8, R8, R2, PT ;  /* 0x0000000208087248 */ /* 0x000fce0003fe0100 */
.L_x_7305:
        /* <DEDUP_REMOVED lines=20> */
.L_x_7311:
[----:B------:R-:W-:-:S13]  /*27d20*/  ISETP.NE.AND P0, PT, R3, 0x1, PT ;  /* 0x000000010300780c */ /* 0x000fda0003f05270 */
[----:B------:R-:W1:Y:S02]  /*27d30*/  @P0 LDC.64 R4, c[0x0][0x9e8] ;  /* 0x00027a00ff040b82 */ /* 0x000e640000000a00 */
[----:B-1----:R-:W-:-:S05]  /*27d40*/  @P0 IMAD.HI.U32 R4, R2, R4, RZ ;  /* 0x0000000402040227 */ /* 0x002fca00078e00ff */
[----:B------:R-:W-:-:S07]  /*27d50*/  @P0 SHF.R.U32.HI R2, RZ, R5, R4 ;  /* 0x00000005ff020219 */ /* 0x000fce0000011604 */
.L_x_7312:
[----:B------:R-:W-:Y:S05]  /*27d60*/  BSYNC B0 ;  /* 0x0000000000007941 */ /* 0x000fea0003800000 */
.L_x_7310:
[----:B------:R-:W-:-:S05]  /*27d70*/  IMAD R2, R2, R3, RZ ;  /* 0x0000000302027224 */ /* 0x000fca00078e02ff */
[----:B------:R-:W-:-:S07]  /*27d80*/  VIMNMX R6, R6, R2, !PT ;  /* 0x0000000206067248 */ /* 0x000fce0007fe0100 */
.L_x_7309:
[----:B------:R-:W-:Y:S01]  /*27d90*/  VIADD R8, R8, 0xbf ;  /* 0x000000bf08087836 */ /* 0x000fe20000000000 */
[----:B------:R-:W-:Y:S01]  /*27da0*/  BSSY B0, `(.L_x_7313) ;  /* 0x00000f0000007945 */ /* 0x000fe20003800000 */
        /* <DEDUP_REMOVED lines=11> */
[----:B------:R-:W-:-:S03]  /*27e60*/  VIMNMX R10, R9, R10, PT ;  /* 0x0000000a090a7248 */ /* 0x000fc60003fe0100 */
[----:B------:R-:W-:Y:S01]  /*27e70*/  IMAD.WIDE.U32 R4, R2, -0x55555555, RZ ;  /* 0xaaaaaaab02047825 */ /* 0x000fe200078e00ff */
[----:B------:R-:W-:-:S04]  /*27e80*/  ISETP.GT.AND P0, PT, R10, R2, PT ;  /* 0x000000020a00720c */ /* 0x000fc80003f04270 */
[----:B------:R-:W-:-:S05]  /*27e90*/  SHF.R.U32.HI R3, RZ, 0x7, R5 ;  /* 0x00000007ff037819 */ /* 0x000fca0000011605 */
[----:B------:R-:W-:-:S04]  /*27ea0*/  IMAD.MOV.U32 R8, RZ, RZ, R3 ;  /* 0x000000ffff087224 */ /* 0x000fc800078e0003 */
[----:B------:R-:W-:-:S04]  /*27eb0*/  @P0 VIADD R2, R10, 0xbf ;  /* 0x000000bf0a020836 */ /* 0x000fc80000000000 */
[----:B------:R-:W-:-:S05]  /*27ec0*/  @P0 IMAD.HI R2, R2, 0x2aaaaaab, RZ ;  /* 0x2aaaaaab02020827 */ /* 0x000fca00078e02ff */
[----:B------:R-:W-:-:S04]  /*27ed0*/  @P0 SHF.R.U32.HI R4, RZ, 0x1f, R2 ;  /* 0x0000001fff040819 */ /* 0x000fc80000011602 */
[----:B------:R-:W-:Y:S02]  /*27ee0*/  @P0 LEA.HI.SX32 R8, R2, R4, 0x1b ;  /* 0x0000000402080211 */ /* 0x000fe400078fdaff */
        /* <DEDUP_REMOVED lines=10> */
.L_x_7515:
[----:B--2---:R-:W-:Y:S02]  /*27f90*/  ISETP.NE.AND P0, PT, R14, RZ, PT ;  /* 0x000000ff0e00720c */ /* 0x004fe40003f05270 */
[----:B------:R-:W-:-:S11]  /*27fa0*/  PLOP3.LUT P6, PT, PT, PT, PT, 0x8, 0x0 ;  /* 0x000000000000781c */ /* 0x000fd60003fce170 */
[----:B------:R-:W-:Y:S05]  /*27fb0*/  @P0 BRA `(.L_x_7316) ;  /* 0x00000000000c0947 */ /* 0x000fea0003800000 */
[----:B------:R-:W-:-:S03]  /*27fc0*/  UMOV UR4, 0xffffffff ;  /* 0xffffffff00047882 */ /* 0x000fc60000000000 */
[----:B------:R-:W-:Y:S05]  /*27fd0*/  BRA.DIV UR4, `(.L_x_7317) ;  /* 0x0000007e04947947 */ /* 0x000fea000b800000 */
[----:B------:R-:W-:-:S13]  /*27fe0*/  ELECT P6, URZ, PT ;  /* 0x00000000003f782f */ /* 0x000fda00038c0000 */
.L_x_7316:
        /* <DEDUP_REMOVED lines=10> */
.L_x_7518:
[----:B------:R-:W-:Y:S05]  /*28090*/  BSYNC B1 ;  /* 0x0000000000017941 */ /* 0x000fea0003800000 */
.L_x_7318:
        /* <DEDUP_REMOVED lines=14> */
.L_x_7519:
[----:B------:R-:W-:Y:S05]  /*28180*/  BSYNC B2 ;  /* 0x0000000000027941 */ /* 0x000fea0003800000 */
.L_x_7322:
        /* <DEDUP_REMOVED lines=9> */
.L_x_7325:
[----:B------:R-:W-:Y:S05]  /*28220*/  BSYNC B2 ;  /* 0x0000000000027941 */ /* 0x000fea0003800000 */
.L_x_7324:
[----:B------:R-:W2:Y:S04]  /*28230*/  LDL R6, [R1+0x4] ;  /* 0x0000040001067983 */ /* 0x000ea80000100800 */
[----:B------:R-:W2:Y:S01]  /*28240*/  LDL R5, [R1+0x1c] ;  /* 0x00001c0001057983 */ /* 0x000ea20000100800 */
[----:B0-----:R-:W-:Y:S01]  /*28250*/  IMAD.MOV.U32 R11, RZ, RZ, RZ ;  /* 0x000000ffff0b7224 */ /* 0x001fe200078e00ff */
        /* <DEDUP_REMOVED lines=11> */
.L_x_7326:
        /* <DEDUP_REMOVED lines=10> */
[----:B------:R-:W0:Y:S01]  /*283b0*/  SYNCS.PHASECHK.TRANS64.TRYWAIT P0, [R7+URZ+0x288c0], R9 ;  /* 0x0288c009070075a7 */ /* 0x000e22000800017f */
[----:B------:R-:W-:Y:S04]  /*283c0*/  BSSY B2, `(.L_x_7327) ;  /* 0x0000002000027945 */ /* 0x000fe80003800000 */
[----:B0-----:R-:W-:Y:S05]  /*283d0*/  @!P0 BRA `(.L_x_7328) ;  /* 0x0000007800e08947 */ /* 0x001fea0003800000 */
.L_x_7520:
[----:B------:R-:W-:Y:S05]  /*283e0*/  BSYNC B2 ;  /* 0x0000000000027941 */ /* 0x000fea0003800000 */
.L_x_7327:
        /* <DEDUP_REMOVED lines=11> */
.L_x_7330:
[----:B------:R-:W-:Y:S05]  /*284a0*/  BSYNC B2 ;  /* 0x0000000000027941 */ /* 0x000fea0003800000 */
.L_x_7329:
        /* <DEDUP_REMOVED lines=8> */
.L_x_7331:
        /* <DEDUP_REMOVED lines=10> */
.L_x_7321:
[----:B------:R-:W-:Y:S05]  /*285d0*/  BSYNC B1 ;  /* 0x0000000000017941 */ /* 0x000fea0003800000 */
.L_x_7320:
[----:B01----:R-:W2:Y:S04]  /*285e0*/  LDL.LU R9, [R1+0x1c] ;  /* 0x00001c0001097983 */ /* 0x003ea80000300800 */
        /* <DEDUP_REMOVED lines=12> */
.L_x_7344:
[----:B------:R-:W-:Y:S05]  /*286b0*/  YIELD ;  /* 0x0000000000007946 */ /* 0x000fea0003800000 */
[----:B------:R-:W-:Y:S04]  /*286c0*/  BSSY B1, `(.L_x_7332) ;  /* 0x0000051000017945 */ /* 0x000fe80003800000 */
[----:B--2---:R-:W-:Y:S05]  /*286d0*/  @!P6 BRA `(.L_x_7333) ;  /* 0x00000004003ce947 */ /* 0x004fea0003800000 */
[----:B------:R-:W2:Y:S04]  /*286e0*/  LDL R8, [R1+0x4] ;  /* 0x0000040001087983 */ /* 0x000ea80000100800 */
[----:B-1----:R-:W2:Y:S04]  /*286f0*/  LDL R5, [R1+0x1c] ;  /* 0x00001c0001057983 */ /* 0x002ea80000100800 */
        /* <DEDUP_REMOVED lines=9> */
.L_x_7521:
[----:B------:R-:W-:Y:S05]  /*28790*/  BSYNC B2 ;  /* 0x0000000000027941 */ /* 0x000fea0003800000 */
.L_x_7334:
        /* <DEDUP_REMOVED lines=9> */
.L_x_7337:
[----:B------:R-:W-:Y:S05]  /*28830*/  BSYNC B2 ;  /* 0x0000000000027941 */ /* 0x000fea0003800000 */
.L_x_7336:
[----:B------:R-:W2:Y:S04]  /*28840*/  LDL R8, [R1+0x4] ;  /* 0x0000040001087983 */ /* 0x000ea80000100800 */
[----:B------:R-:W2:Y:S01]  /*28850*/  LDL R7, [R1+0x1c] ;  /* 0x00001c0001077983 */ /* 0x000ea20000100800 */
[----:B------:R-:W-:Y:S01]  /*28860*/  IMAD.MOV.U32 R11, RZ, RZ, RZ ;  /* 0x000000ffff0b7224 */ /* 0x000fe200078e00ff */
[----:B------:R-:W-:Y:S01]  /*28870*/  UIADD3 UR4, UP0, UR42, 0x570, URZ ;  /* 0x000005702a047890 */ /* 0x000fe2000ff1e03f */
[----:B------:R-:W-:Y:S01]  /*28880*/  PLOP3.LUT P1, PT, PT, PT, PT, 0x80, 0x0 ;  /* 0x000000000000781c */ /* 0x000fe20003f2f070 */
[----:B------:R-:W-:Y:S01]  /*28890*/  VIADD R9, R5, 0x28890 ;  /* 0x0002889005097836 */ /* 0x000fe20000000000 */
[----:B------:R-:W-:Y:S01]  /*288a0*/  UMOV UR6, 0x0 ;  /* 0x0000000000067882 */ /* 0x000fe20000000000 */
[----:B------:R-:W-:Y:S01]  /*288b0*/  R2UR UR10, R11 ;  /* 0x000000000b0a72ca */ /* 0x000fe200000e0000 */
[----:B------:R-:W-:Y:S01]  /*288c0*/  UIADD3.X UR5, URZ, UR43, URZ, UP0, !UPT ;  /* 0x0000002b3f057290 */ /* 0x000fe200087fe43f */
[----:B------:R-:W-:Y:S01]  /*288d0*/  UMOV UR7, 0x12f00000 ;  /* 0x12f0000000077882 */ /* 0x000fe20000000000 */
[----:B--2---:R-:W-:-:S02]  /*288e0*/  IMAD R7, R7, 0x6000, R8 ;  /* 0x0000600007077824 */ /* 0x004fc400078e0208 */
[----:B------:R-:W-:Y:S02]  /*288f0*/  IMAD R8, R4, 0xc0, R0 ;  /* 0x000000c004087824 */ /* 0x000fe400078e0200 */
[----:B------:R-:W-:-:S08]  /*28900*/  VIADD R10, R7, 0x1c400 ;  /* 0x0001c400070a7836 */ /* 0x000fd00000000000 */
.L_x_7338:
        /* <DEDUP_REMOVED lines=13> */
.L_x_7522:
[----:B------:R-:W-:Y:S05]  /*289e0*/  BSYNC B2 ;  /* 0x0000000000027941 */ /* 0x000fea0003800000 */
.L_x_7339:
        /* <DEDUP_REMOVED lines=11> */
.L_x_7342:
[----:B------:R-:W-:Y:S05]  /*28aa0*/  BSYNC B2 ;  /* 0x0000000000027941 */ /* 0x000fea0003800000 */
.L_x_7341:
        /* <DEDUP_REMOVED lines=8> */
.L_x_7343:
        /* <DEDUP_REMOVED lines=10> */
.L_x_7333:
[----:B------:R-:W-:Y:S05]  /*28bd0*/  BSYNC B1 ;  /* 0x0000000000017941 */ /* 0x000fea0003800000 */
.L_x_7332:
[----:B------:R-:W1:Y:S04]  /*28be0*/  LDL.LU R6, [R1+0x1c] ;  /* 0x00001c0001067983 */ /* 0x000e680000300800 */
[----:B------:R-:W2:Y:S01]  /*28bf0*/  LDL.LU R9, [R1+0x24] ;  /* 0x0000240001097983 */ /* 0x000ea20000300800 */
[C---:B------:R-:W-:Y:S01]  /*28c00*/  ISETP.GT.AND P2, PT, R4.reuse, R3, PT ;  /* 0x000000030400720c */ /* 0x040fe20003f44270 */
[----:B------:R-:W-:Y:S02]  /*28c10*/  VIADD R4, R4, 0xffffffff ;  /* 0xffffffff04047836 */ /* 0x000fe40000000000 */
[----:B-1----:R-:W-:-:S05]  /*28c20*/  VIADD R5, R6, 0x1 ;  /* 0x0000000106057836 */ /* 0x002fca0000000000 */
[----:B------:R-:W-:-:S04]  /*28c30*/  ISETP.NE.AND P1, PT, R5, 0x2, PT ;  /* 0x000000020500780c */ /* 0x000fc80003f25270 */
[----:B------:R-:W-:Y:S02]  /*28c40*/  SEL R6, RZ, 0x1, P1 ;  /* 0x00000001ff067807 */ /* 0x000fe40000800000 */
[----:B------:R-:W-:Y:S02]  /*28c50*/  SEL R5, R5, RZ, P1 ;  /* 0x000000ff05057207 */ /* 0x000fe40000800000 */
[----:B--2---:R-:W-:-:S05]  /*28c60*/  LOP3.LUT R9, R9, R6, RZ, 0x3c, !PT ;  /* 0x0000000609097212 */ /* 0x004fca00078e3cff */
[----:B------:R2:W-:Y:S04]  /*28c70*/  STL [R1+0x24], R9 ;  /* 0x0000240901007387 */ /* 0x0005e80000100800 */
[----:B------:R2:W-:Y:S01]  /*28c80*/  STL [R1+0x1c], R5 ;  /* 0x00001c0501007387 */ /* 0x0005e20000100800 */
[----:B------:R-:W-:Y:S05]  /*28c90*/  @P2 BRA `(.L_x_7344) ;  /* 0xfffffff800842947 */ /* 0x000fea000383ffff */
.L_x_7314:
[----:B------:R-:W-:Y:S05]  /*28ca0*/  BSYNC B0 ;  /* 0x0000000000007941 */ /* 0x000fea0003800000 */
.L_x_7313:
        /* <DEDUP_REMOVED lines=26> */
.L_x_7347:
[----:B------:R-:W-:-:S13]  /*28e50*/  ISETP.NE.AND P0, PT, R3, 0x1, PT ;  /* 0x000000010300780c */ /* 0x000fda0003f05270 */
[----:B-12---:R-:W1:Y:S02]  /*28e60*/  @P0 LDC.64 R4, c[0x0][0x9e8] ;  /* 0x00027a00ff040b82 */ /* 0x006e640000000a00 */
[----:B-1----:R-:W-:-:S05]  /*28e70*/  @P0 IMAD.HI.U32 R4, R2, R4, RZ ;  /* 0x0000000402040227 */ /* 0x002fca00078e00ff */
[----:B------:R-:W-:-:S07]  /*28e80*/  @P0 SHF.R.U32.HI R2, RZ, R5, R4 ;  /* 0x00000005ff020219 */ /* 0x000fce0000011604 */
.L_x_7348:
[----:B------:R-:W-:Y:S05]  /*28e90*/  BSYNC B0 ;  /* 0x0000000000007941 */ /* 0x000fea0003800000 */
.L_x_7346:
[----:B------:R-:W-:-:S05]  /*28ea0*/  IMAD R2, R2, R3, R3 ;  /* 0x0000000302027224 */ /* 0x000fca00078e0203 */
[----:B------:R-:W-:-:S07]  /*28eb0*/  VIMNMX R6, R6, R2, PT ;  /* 0x0000000206067248 */ /* 0x000fce0003fe0100 */
.L_x_7345:
[----:B------:R-:W-:Y:S01]  /*28ec0*/  VIADD R6, R6, 0xbf ;  /* 0x000000bf06067836 */ /* 0x000fe20000000000 */
[----:B------:R-:W3:Y:S01]  /*28ed0*/  @P1 LDC R2, c[0x0][0x44c] ;  /* 0x00011300ff021b82 */ /* 0x000ee20000000800 */
[----:B------:R-:W-:Y:S02]  /*28ee0*/  ULDC UR4, c[0x0][0x9dc] ;  /* 0x0002770000047ab9 */ /* 0x000fe40000000800 */
[----:B------:R-:W-:-:S05]  /*28ef0*/  IMAD.HI R6, R6, 0x2aaaaaab, RZ ;  /* 0x2aaaaaab06067827 */ /* 0x000fca00078e02ff */
[----:B------:R-:W4:Y:S01]  /*28f00*/  @P1 LDC R4, c[0x0][0x450] ;  /* 0x00011400ff041b82 */ /* 0x000f220000000800 */
[----:B------:R-:W-:-:S04]  /*28f10*/  SHF.R.U32.HI R0, RZ, 0x1f, R6 ;  /* 0x0000001fff007819 */ /* 0x000fc80000011606 */
[----:B------:R-:W-:-:S04]  /*28f20*/  LEA.HI.SX32 R0, R6, R0, 0x1b ;  /* 0x0000000006007211 */ /* 0x000fc800078fdaff */
[----:B-1----:R-:W-:Y:S01]  /*28f30*/  VIMNMX R7, R21, R0, PT ;  /* 0x0000000015077248 */ /* 0x002fe20003fe0100 */
[----:B------:R-:W-:-:S04]  /*28f40*/  IMAD.MOV.U32 R0, RZ, RZ, R8 ;  /* 0x000000ffff007224 */ /* 0x000fc800078e0008 */
[----:B------:R1:W-:Y:S01]  /*28f50*/  STL [R1+0x48], R7 ;  /* 0x0000480701007387 */ /* 0x0003e20000100800 */
[----:B---3--:R-:W-:-:S05]  /*28f60*/  @P1 IMAD.HI.U32 R2, R8, R2, RZ ;  /* 0x0000000208021227 */ /* 0x008fca00078e00ff */
[----:B----4-:R-:W-:-:S05]  /*28f70*/  @P1 SHF.R.U32.HI R0, RZ, R4, R2 ;  /* 0x00000004ff001219 */ /* 0x010fca0000011602 */
[----:B------:R-:W-:-:S04]  /*28f80*/  IMAD.IADD R0, R20, 0x1, R0 ;  /* 0x0000000114007824 */ /* 0x000fc800078e0200 */
[----:B------:R-:W-:Y:S01]  /*28f90*/  VIADD R2, R0, -UR4 ;  /* 0x8000000400027c36 */ /* 0x000fe20008000000 */
[----:B-1----:R-:W-:Y:S06]  /*28fa0*/  @!P2 BRA `(.L_x_7349) ;  /* 0x000000000044a947 */ /* 0x002fec0003800000 */
[----:B------:R-:W-:Y:S01]  /*28fb0*/  ISETP.GT.AND P0, PT, R0, -0x1, PT ;  /* 0xffffffff0000780c */ /* 0x000fe20003f04270 */
[----:B------:R-:W-:-:S12]  /*28fc0*/  BSSY B0, `(.L_x_7350) ;  /* 0x000000d000007945 */ /* 0x000fd80003800000 */
[----:B------:R-:W-:Y:S05]  /*28fd0*/  @P0 BRA `(.L_x_7351) ;  /* 0x00000000001c0947 */ /* 0x000fea0003800000 */
[----:B------:R-:W-:Y:S02]  /*28fe0*/  ISETP.NE.AND P0, PT, R3, 0x1, PT ;  /* 0x000000010300780c */ /* 0x000fe40003f05270 */
[----:B------:R-:W-:-:S11]  /*28ff0*/  LOP3.LUT R0, RZ, R0, RZ, 0x33, !PT ;  /* 0x00000000ff007212 */ /* 0x000fd600078e33ff */
[----:B--2---:R-:W1:Y:S02]  /*29000*/  @P0 LDC.64 R4, c[0x0][0x9e8] ;  /* 0x00027a00ff040b82 */ /* 0x004e640000000a00 */
[----:B-1----:R-:W-:-:S05]  /*29010*/  @P0 IMAD.HI.U32 R4, R0, R4, RZ ;  /* 0x0000000400040227 */ /* 0x002fca00078e00ff */
[----:B------:R-:W-:-:S04]  /*29020*/  @P0 SHF.R.U32.HI R0, RZ, R5, R4 ;  /* 0x00000005ff000219 */ /* 0x000fc80000011604 */
[----:B------:R-:W-:Y:S01]  /*29030*/  LOP3.LUT R0, RZ, R0, RZ, 0x33, !PT ;  /* 0x00000000ff007212 */ /* 0x000fe200078e33ff */
[----:B------:R-:W-:Y:S06]  /*29040*/  BRA `(.L_x_7352) ;  /* 0x0000000000107947 */ /* 0x000fec0003800000 */
.L_x_7351:
[----:B------:R-:W-:-:S13]  /*29050*/  ISETP.NE.AND P0, PT, R3, 0x1, PT ;  /* 0x000000010300780c */ /* 0x000fda0003f05270 */
[----:B--2---:R-:W1:Y:S02]  /*29060*/  @P0 LDC.64 R4, c[0x0][0x9e8] ;  /* 0x00027a00ff040b82 */ /* 0x004e640000000a00 */
[----:B-1----:R-:W-:-:S05]  /*29070*/  @P0 IMAD.HI.U32 R4, R0, R4, RZ ;  /* 0x0000000400040227 */ /* 0x002fca00078e00ff */
[----:B------:R-:W-:-:S07]  /*29080*/  @P0 SHF.R.U32.HI R0, RZ, R5, R4 ;  /* 0x00000005ff000219 */ /* 0x000fce0000011604 */
.L_x_7352:
[----:B------:R-:W-:Y:S05]  /*29090*/  BSYNC B0 ;  /* 0x0000000000007941 */ /* 0x000fea0003800000 */
.L_x_7350:
[----:B------:R-:W-:-:S05]  /*290a0*/  IMAD R0, R0, R3, RZ ;  /* 0x0000000300007224 */ /* 0x000fca00078e02ff */
[----:B------:R-:W-:-:S07]  /*290b0*/  VIMNMX R2, R2, R0, !PT ;  /* 0x0000000002027248 */ /* 0x000fce0007fe0100 */
.L_x_7349:
[----:B------:R-:W-:-:S05]  /*290c0*/  IMAD.HI R2, R2, 0x2aaaaaab, RZ ;  /* 0x2aaaaaab02027827 */ /* 0x000fca00078e02ff */
[----:B------:R-:W-:-:S04]  /*290d0*/  SHF.R.U32.HI R0, RZ, 0x1f, R2 ;  /* 0x0000001fff007819 */ /* 0x000fc80000011602 */
[----:B------:R-:W-:-:S04]  /*290e0*/  LEA.HI.SX32 R0, R2, R0, 0x1b ;  /* 0x0000000002007211 */ /* 0x000fc800078fdaff */
        /* <DEDUP_REMOVED lines=10> */
[----:B--2---:R-:W2:Y:S01]  /*29190*/  LDC.64 R4, c[0x0][0xc60] ;  /* 0x00031800ff047b82 */ /* 0x004ea20000000a00 */
        /* <DEDUP_REMOVED lines=10> */
.L_x_7353:
[----:B------:R-:W3:Y:S01]  /*29240*/  LDL R17, [R1+0x4] ;  /* 0x0000040001117983 */ /* 0x000ee20000100800 */
[----:B------:R-:W-:Y:S01]  /*29250*/  BSSY B6, `(.L_x_7355) ;  /* 0x0000014000067945 */ /* 0x000fe20003800000 */
[----:B---3--:R-:W-:-:S05]  /*29260*/  VIADD R0, R17, 0x1c400 ;  /* 0x0001c40011007836 */ /* 0x008fca0000000000 */
        /* <DEDUP_REMOVED lines=8> */
[----:B--2---:R-:W-:Y:S02]  /*292f0*/  IMAD.U32 R5, RZ, RZ, UR7 ;  /* 0x00000007ff057e24 */ /* 0x004fe4000f8e00ff */
        /* <DEDUP_REMOVED lines=9> */
.L_x_7356:
[----:B------:R-:W-:Y:S05]  /*29390*/  BSYNC B6 ;  /* 0x0000000000067941 */ /* 0x000fea0003800000 */
.L_x_7355:
[----:B------:R-:W-:Y:S02]  /*293a0*/  IMAD.MOV.U32 R2, RZ, RZ, R17 ;  /* 0x000000ffff027224 */ /* 0x000fe400078e0011 */
[----:B------:R-:W3:Y:S01]  /*293b0*/  LDL.LU R17, [R1] ;  /* 0x0000000001117983 */ /* 0x000ee20000300800 */
[----:B------:R-:W-:Y:S01]  /*293c0*/  BSSY B6, `(.L_x_7357) ;  /* 0x0000017000067945 */ /* 0x000fe20003800000 */
[----:B------:R-:W-:-:S05]  /*293d0*/  VIADD R0, R2, 0xc400 ;  /* 0x0000c40002007836 */ /* 0x000fca0000000000 */
[----:B------:R-:W-:Y:S02]  /*293e0*/  LOP3.LUT P0, RZ, R0, 0x3ff, RZ, 0xc0, !PT ;  /* 0x000003ff00ff7812 */ /* 0x000fe4000780c0ff */
[----:B---3--:R-:W-:-:S11]  /*293f0*/  LOP3.LUT R17, R17, 0xfffffffe, RZ, 0xc0, !PT ;  /* 0xfffffffe11117812 */ /* 0x008fd600078ec0ff */
[----:B------:R-:W-:-:S05]  /*29400*/  @P0 LOP3.LUT R17, R17, 0x1, RZ, 0xfc, !PT ;  /* 0x0000000111110812 */ /* 0x000fca00078efcff */
[----:B------:R1:W-:Y:S01]  /*29410*/  STL [R1], R17 ;  /* 0x0000001101007387 */ /* 0x0003e20000100800 */
[----:B------:R-:W-:Y:S05]  /*29420*/  @!P0 BRA `(.L_x_7358) ;  /* 0x0000000000408947 */ /* 0x000fea0003800000 */
[----:B------:R-:W-:Y:S01]  /*29430*/  MOV R2, 0x0 ;  /* 0x0000000000027802 */ /* 0x000fe20000000f00 */
[----:B------:R-:W-:Y:S01]  /*29440*/  ULDC.64 UR6, c[0x4][0x1c8] ;  /* 0x0100720000067ab9 */ /* 0x000fe20000000a00 */
[----:B------:R-:W-:Y:S01]  /*29450*/  ULDC.64 UR8, c[0x4][0x1d0] ;  /* 0x0100740000087ab9 */ /* 0x000fe20000000a00 */
[----:B------:R-:W-:Y:S01]  /*29460*/  ULDC.64 UR4, c[0x4][0xb8] ;  /* 0x01002e0000047ab9 */ /* 0x000fe20000000a00 */
[----:B------:R-:W-:Y:S02]  /*29470*/  IMAD.U32 R4, RZ, RZ, UR6 ;  /* 0x00000006ff047e24 */ /* 0x000fe4000f8e00ff */
[----:B------:R-:W3:Y:S01]  /*29480*/  LDC.64 R2, c[0x4][R2] ;  /* 0x0100000002027b82 */ /* 0x000ee20000000a00 */
        /* <DEDUP_REMOVED lines=9> */
[----:B-1-3--:R-:W-:Y:S05]  /*29520*/  CALL.ABS.NOINC R2 ;  /* 0x0000000002007343 */ /* 0x00afea0003c00000 */
.L_x_7358:
[----:B------:R-:W-:Y:S05]  /*29530*/  BSYNC B6 ;  /* 0x0000000000067941 */ /* 0x000fea0003800000 */
.L_x_7357:
[----:B------:R-:W3:Y:S01]  /*29540*/  LDL R2, [R1+0x4] ;  /* 0x0000040001027983 */ /* 0x000ee20000100800 */
[----:B------:R-:W-:Y:S01]  /*29550*/  BSSY B6, `(.L_x_7359) ;  /* 0x0000015000067945 */ /* 0x000fe20003800000 */
[----:B---3--:R-:W-:-:S05]  /*29560*/  VIADD R0, R2, 0x400 ;  /* 0x0000040002007836 */ /* 0x008fca0000000000 */
[----:B------:R3:W-:Y:S01]  /*29570*/  STL [R1+0x8], R0 ;  /* 0x0000080001007387 */ /* 0x0007e20000100800 */
[----:B------:R-:W-:-:S13]  /*29580*/  LOP3.LUT P0, RZ, R0, 0x1bf, RZ, 0xc0, !PT ;  /* 0x000001bf00ff7812 */ /* 0x000fda000780c0ff */
[----:B---3--:R-:W-:Y:S05]  /*29590*/  @!P0 BRA `(.L_x_7360) ;  /* 0x0000000000408947 */ /* 0x008fea0003800000 */
        /* <DEDUP_REMOVED lines=16> */
.L_x_7360:
[----:B------:R-:W-:Y:S05]  /*296a0*/  BSYNC B6 ;  /* 0x0000000000067941 */ /* 0x000fea0003800000 */
.L_x_7359:
        /* <DEDUP_REMOVED lines=19> */
.L_x_7362:
[----:B------:R-:W-:Y:S05]  /*297e0*/  BSYNC B6 ;  /* 0x0000000000067941 */ /* 0x000fea0003800000 */
.L_x_7361:
[----:B------:R-:W-:Y:S01]  /*297f0*/  ULDC.64 UR4, c[0x0][0x9f8] ;  /* 0x00027e0000047ab9 */ /* 0x000fe20000000a00 */
[----:B--2---:R-:W-:Y:S01]  /*29800*/  IMAD.MOV.U32 R9, RZ, RZ, R19 ;  /* 0x000000ffff097224 */ /* 0x004fe200078e0013 */
        /* <DEDUP_REMOVED lines=19> */
.L_x_7525:
[----:B-1----:R-:W4:Y:S01]  /*29940*/  LDL.LU R0, [R1] ;  /* 0x0000000001007983 */ /* 0x002f220000300800 */
[----:B------:R-:W-:Y:S02]  /*29950*/  PLOP3.LUT P1, PT, PT, PT, PT, 0x8, 0x0 ;  /* 0x000000000000781c */ /* 0x000fe40003f2e170 */
[----:B---3--:R-:W-:Y:S02]  /*29960*/  ISETP.NE.AND P0, PT, R14, RZ, PT ;  /* 0x000000ff0e00720c */ /* 0x008fe40003f05270 */
[----:B----4-:R-:W-:-:S09]  /*29970*/  LOP3.LUT R0, R0, 0xfffffffe, RZ, 0xc0, !PT ;  /* 0xfffffffe00007812 */ /* 0x010fd200078ec0ff */
[----:B------:R-:W-:-:S05]  /*29980*/  @P1 LOP3.LUT R0, R0, 0x1, RZ, 0xfc, !PT ;  /* 0x0000000100001812 */ /* 0x000fca00078efcff */
[----:B------:R1:W-:Y:S01]  /*29990*/  STL [R1], R0 ;  /* 0x0000000001007387 */ /* 0x0003e20000100800 */
[----:B------:R-:W-:Y:S05]  /*299a0*/  @P0 BRA `(.L_x_7364) ;  /* 0x0000000400700947 */ /* 0x000fea0003800000 */
[----:B------:R-:W-:-:S03]  /*299b0*/  UMOV UR4, 0xffffffff ;  /* 0xffffffff00047882 */ /* 0x000fc60000000000 */
[----:B------:R-:W-:Y:S05]  /*299c0*/  BRA.DIV UR4, `(.L_x_7365) ;  /* 0x0000006604d47947 */ /* 0x000fea000b800000 */
[----:B------:R-:W-:-:S13]  /*299d0*/  ELECT P6, URZ, PT ;  /* 0x00000000003f782f */ /* 0x000fda00038c0000 */
.L_x_7528:
        /* <DEDUP_REMOVED lines=24> */
.L_x_7366:
[----:B--2---:R-:W2:Y:S04]  /*29b60*/  LDL R10, [R1+0x4] ;  /* 0x00000400010a7983 */ /* 0x004ea80000100800 */
        /* <DEDUP_REMOVED lines=9> */
.L_x_7529:
        /* <DEDUP_REMOVED lines=8> */
.L_x_7368:
[----:B------:R-:W2:Y:S04]  /*29c80*/  LDL R6, [R1+0x4] ;  /* 0x0000040001067983 */ /* 0x000ea80000100800 */
[----:B------:R-:W2:Y:S04]  /*29c90*/  LDL R2, [R1+0x18] ;  /* 0x0000180001027983 */ /* 0x000ea80000100800 */
[----:B------:R-:W3:Y:S01]  /*29ca0*/  LDL R5, [R1+0x34] ;  /* 0x0000340001057983 */ /* 0x000ee20000100800 */
[----:B------:R-:W-:Y:S01]  /*29cb0*/  R2UR UR9, R0 ;  /* 0x00000000000972ca */ /* 0x000fe200000e0000 */
[----:B------:R-:W-:Y:S01]  /*29cc0*/  UIADD3 UR4, UP0, UR42, 0x470, URZ ;  /* 0x000004702a047890 */ /* 0x000fe2000ff1e03f */
[----:B------:R-:W-:Y:S01]  /*29cd0*/  R2UR UR12, R18 ;  /* 0x00000000120c72ca */ /* 0x000fe200000e0000 */
[----:B------:R-:W-:Y:S01]  /*29ce0*/  UMOV UR6, 0x0 ;  /* 0x0000000000067882 */ /* 0x000fe20000000000 */
[----:B-----5:R-:W-:Y:S01]  /*29cf0*/  R2UR UR13, R17 ;  /* 0x00000000110d72ca */ /* 0x020fe200000e0000 */
[----:B------:R-:W-:Y:S01]  /*29d00*/  UIADD3.X UR5, URZ, UR43, URZ, UP0, !UPT ;  /* 0x0000002b3f057290 */ /* 0x000fe200087fe43f */
[----:B------:R-:W-:Y:S01]  /*29d10*/  UMOV UR7, 0x14f00000 ;  /* 0x14f0000000077882 */ /* 0x000fe20000000000 */
[----:B------:R-:W-:-:S06]  /*29d20*/  UMOV UR10, URZ ;  /* 0x0000003f000a7c82 */ /* 0x000fcc0008000000 */
[----:B------:R-:W-:Y:S01]  /*29d30*/  UIADD3 UR9, UR9, 0x28870, URZ ;  /* 0x0002887009097890 */ /* 0x000fe2000fffe03f */
[----:B--2---:R-:W-:Y:S02]  /*29d40*/  IMAD R2, R2, 0x6000, R6 ;  /* 0x0000600002027824 */ /* 0x004fe400078e0206 */
[----:B---3--:R-:W-:-:S03]  /*29d50*/  IMAD R4, R4, 0xc0, R5 ;  /* 0x000000c004047824 */ /* 0x008fc600078e0205 */
[----:B------:R-:W-:Y:S02]  /*29d60*/  R2UR UR8, R2 ;  /* 0x00000000020872ca */ /* 0x000fe400000e0000 */
[----:B------:R-:W-:-:S11]  /*29d70*/  R2UR UR11, R4 ;  /* 0x00000000040b72ca */ /* 0x000fd600000e0000 */
[----:B------:R-:W-:-:S09]  /*29d80*/  UIADD3 UR8, UR8, 0xc400, URZ ;  /* 0x0000c40008087890 */ /* 0x000fd2000fffe03f */
[----:B------:R2:W-:Y:S01]  /*29d90*/  UTMALDG.4D [UR8], [UR4], desc[UR6] ;  /* 0x00000608040075b4 */ /* 0x0005e20008019000 */
[----:B------:R-:W3:Y:S02]  /*29da0*/  SYNCS.PHASECHK.TRANS64.TRYWAIT P0, [R0+URZ+0x28840], R3 ;  /* 0x02884003000075a7 */ /* 0x000ee4000800017f */
[----:B--23--:R-:W-:Y:S05]  /*29db0*/  @!P0 BRA `(.L_x_7369) ;  /* 0x00000064000c8947 */ /* 0x00cfea0003800000 */
.L_x_7530:
        /* <DEDUP_REMOVED lines=8> */
.L_x_7370:
[----:B-12---:R-:W2:Y:S01]  /*29e40*/  LDL.LU R3, [R1] ;  /* 0x0000000001037983 */ /* 0x006ea20000300800 */
        /* <DEDUP_REMOVED lines=10> */
[----:B------:R-:W-:-:S03]  /*29ef0*/  R2UR UR13, R17 ;  /* 0x00000000110d72ca */ /* 0x000fc600000e0000 */
[----:B------:R-:W-:Y:S02]  /*29f00*/  UIADD3 UR8, UR8, 0x1c400, URZ ;  /* 0x0001c40008087890 */ /* 0x000fe4000fffe03f */
[----:B------:R-:W-:-:S09]  /*29f10*/  UIADD3 UR9, UR9, 0x28830, URZ ;  /* 0x0002883009097890 */ /* 0x000fd2000fffe03f */
[----:B------:R3:W-:Y:S01]  /*29f20*/  UTMALDG.4D [UR8], [UR4], desc[UR6] ;  /* 0x00000608040075b4 */ /* 0x0007e20008019000 */
[----:B--2---:R-:W-:-:S04]  /*29f30*/  LOP3.LUT R3, R3, 0xfffffffe, RZ, 0xc0, !PT ;  /* 0xfffffffe03037812 */ /* 0x004fc800078ec0ff */
[----:B------:R-:W-:-:S05]  /*29f40*/  @P0 LOP3.LUT R3, R3, 0x1, RZ, 0xfc, !PT ;  /* 0x0000000103030812 */ /* 0x000fca00078efcff */
[----:B------:R3:W-:Y:S01]  /*29f50*/  STL [R1], R3 ;  /* 0x0000000301007387 */ /* 0x0007e20000100800 */
[----:B------:R-:W-:Y:S01]  /*29f60*/  NOP ;  /* 0x0000000000007918 */ /* 0x000fe20000000000 */
.L_x_7364:
[----:B------:R-:W4:Y:S04]  /*29f70*/  LDL R4, [R1+0x4] ;  /* 0x0000040001047983 */ /* 0x000f280000100800 */
        /* <DEDUP_REMOVED lines=31> */
.L_x_7372:
[----:B------:R-:W-:Y:S05]  /*2a170*/  BSYNC B6 ;  /* 0x0000000000067941 */ /* 0x000fea0003800000 */
.L_x_7371:
[----:B-1----:R-:W3:Y:S01]  /*2a180*/  LDL.LU R0, [R1+0x44] ;  /* 0x0000440001007983 */ /* 0x002ee20000300800 */
[----:B------:R-:W1:Y:S01]  /*2a190*/  LDC R7, c[0x0][0x448] ;  /* 0x00011200ff077b82 */ /* 0x000e620000000800 */
[----:B------:R-:W-:Y:S01]  /*2a1a0*/  ULDC.64 UR4, c[0x0][0x2d8] ;  /* 0x0000b60000047ab9 */ /* 0x000fe20000000a00 */
[----:B------:R-:W-:Y:S01]  /*2a1b0*/  ULDC UR6, c[0x0][0x2b8] ;  /* 0x0000ae0000067ab9 */ /* 0x000fe20000000800 */
[----:B------:R-:W3:Y:S04]  /*2a1c0*/  LDL.LU.64 R2, [R1+0x50] ;  /* 0x0000500001027983 */ /* 0x000ee80000300a00 */
[----:B------:R-:W4:Y:S04]  /*2a1d0*/  LDL R12, [R1+0x14] ;  /* 0x00001400010c7983 */ /* 0x000f280000100800 */
[----:B--2---:R2:W5:Y:S01]  /*2a1e0*/  LDL R9, [R1+0x58] ;  /* 0x0000580001097983 */ /* 0x0045620000100800 */
        /* <DEDUP_REMOVED lines=27> */
[----:B------:R-:W-:Y:S01]  /*2a3a0*/  IMAD.IADD R3, R3, 0x1, R0 ;  /* 0x0000000103037824 */ /* 0x000fe200078e0200 */
[----:B------:R-:W2:Y:S01]  /*2a3b0*/  S2R R8, SR_TID.X ;  /* 0x0000000000087919 */ /* 0x000ea20000002100 */
[----:B0-----:R-:W-:-:S04]  /*2a3c0*/  @P0 IMAD.HI.U32 R5, R4, R5, RZ ;  /* 0x0000000504050227 */ /* 0x001fc800078e00ff */
        /* <DEDUP_REMOVED lines=11> */
[----:B--2---:R-:W-:Y:S02]  /*2a480*/  IMAD.SHL.U32 R10, R8, 0x10, RZ ;  /* 0x00000010080a7824 */ /* 0x004fe400078e00ff */
[----:B------:R-:W-:-:S04]  /*2a490*/  IMAD.WIDE.U32 R2, R4, UR4, R2 ;  /* 0x0000000404027c25 */ /* 0x000fc8000f8e0002 */
[----:B------:R-:W-:Y:S01]  /*2a4a0*/  IMAD R0, R0, UR4, RZ ;  /* 0x0000000400007c24 */ /* 0x000fe2000f8e02ff */
[----:B------:R-:W-:-:S03]  /*2a4b0*/  LOP3.LUT R10, R10, 0x70, RZ, 0xc0, !PT ;  /* 0x000000700a0a7812 */ /* 0x000fc600078ec0ff */
[----:B------:R-:W-:Y:S01]  /*2a4c0*/  IMAD R0, R4, UR5, R0 ;  /* 0x0000000504007c24 */ /* 0x000fe2000f8e0200 */
[----:B------:R-:W-:Y:S02]  /*2a4d0*/  ULDC.64 UR4, c[0x0][0x280] ;  /* 0x0000a00000047ab9 */ /* 0x000fe40000000a00 */
[----:B------:R-:W-:Y:S01]  /*2a4e0*/  IADD3 R4, P1, R2, UR4, RZ ;  /* 0x0000000402047c10 */ /* 0x000fe2000ff3e0ff */
[----:B------:R-:W-:Y:S01]  /*2a4f0*/  UMOV UR4, 0xffffffff ;  /* 0xffffffff00047882 */ /* 0x000fe20000000000 */
[----:B------:R-:W-:Y:S02]  /*2a500*/  LOP3.LUT R8, R8, 0x7f, RZ, 0xc0, !PT ;  /* 0x0000007f08087812 */ /* 0x000fe400078ec0ff */
[----:B------:R-:W-:Y:S02]  /*2a510*/  ISETP.GE.AND P0, PT, R10, UR6, PT ;  /* 0x000000060a007c0c */ /* 0x000fe4000bf06270 */
[----:B------:R-:W-:Y:S02]  /*2a520*/  IADD3.X R3, R3, UR5, R0, P1, !PT ;  /* 0x0000000503037c10 */ /* 0x000fe40008ffe400 */
[----:B------:R-:W-:Y:S01]  /*2a530*/  SHF.R.U32.HI R8, RZ, 0x3, R8 ;  /* 0x00000003ff087819 */ /* 0x000fe20000011608 */
[----:B------:R-:W-:Y:S08]  /*2a540*/  BRA.DIV UR4, `(.L_x_7373) ;  /* 0x0000005e043c7947 */ /* 0x000ff0000b800000 */
        /* <DEDUP_REMOVED lines=23> */
[----:B------:R0:W-:Y:S02]  /*2a6c0*/  @!P1 LDGSTS.E.BYPASS.LTC128B.128 [R9+0x18c00], desc[UR38][R6.64], !P0 ;  /* 0x18c0000006099fae */ /* 0x0001e4000c101d66 */
[----:B------:R-:W-:Y:S02]  /*2a6d0*/  ISETP.GE.AND P1, PT, R5, R2, PT ;  /* 0x000000020500720c */ /* 0x000fe40003f26270 */
[----:B------:R-:W1:Y:S04]  /*2a6e0*/  SHFL.IDX PT, R5, R4, 0x2, 0x181f ;  /* 0x00581f0004057f89 */ /* 0x000e6800000e0000 */
[----:B0-----:R-:W0:Y:S07]  /*2a6f0*/  SHFL.IDX PT, R6, R3, 0x2, 0x181f ;  /* 0x00581f0003067f89 */ /* 0x001e2e00000e0000 */
        /* <DEDUP_REMOVED lines=40> */
[----:B------:R0:W1:Y:S04]  /*2a980*/  SHFL.IDX PT, R5, R3, 0x7, 0x181f ;  /* 0x00f81f0003057f89 */ /* 0x00006800000e0000 */
[----:B------:R0:W-:Y:S04]  /*2a990*/  @!P1 LDGSTS.E.BYPASS.LTC128B.128 [R9+0x1b400], desc[UR38][R6.64], !P0 ;  /* 0x1b40000006099fae */ /* 0x0001e8000c101d66 */
[----:B------:R0:W2:Y:S02]  /*2a9a0*/  SHFL.IDX PT, R3, R4, 0x7, 0x181f ;  /* 0x00f81f0004037f89 */ /* 0x0000a400000e0000 */
.L_x_7547:
[----:B------:R3:W5:Y:S01]  /*2a9b0*/  LDL R8, [R1+0x4] ;  /* 0x0000040001087983 */ /* 0x0007620000100800 */
[----:B------:R-:W-:-:S05]  /*2a9c0*/  VIADD R0, R0, 0x70 ;  /* 0x0000007000007836 */ /* 0x000fca0000000000 */
[----:B------:R-:W-:-:S13]  /*2a9d0*/  ISETP.GE.AND P1, PT, R0, R2, PT ;  /* 0x000000020000720c */ /* 0x000fda0003f26270 */
[----:B--2---:R-:W-:-:S05]  /*2a9e0*/  @!P1 IADD3 R2, P2, R10, R3, RZ ;  /* 0x000000030a029210 */ /* 0x004fca0007f5e0ff */
[----:B01----:R-:W-:-:S05]  /*2a9f0*/  @!P1 IMAD.X R3, RZ, RZ, R5, P2 ;  /* 0x000000ffff039224 */ /* 0x003fca00010e0605 */
[----:B------:R-:W-:Y:S01]  /*2aa00*/  @!PT LDS RZ, [RZ] ;  /* 0x00000000fffff984 */ /* 0x000fe20000000800 */
[----:B------:R-:W-:Y:S01]  /*2aa10*/  @!PT LDS RZ, [RZ] ;  /* 0x00000000fffff984 */ /* 0x000fe20000000800 */
[----:B------:R-:W-:Y:S01]  /*2aa20*/  @!PT LDS RZ, [RZ] ;  /* 0x00000000fffff984 */ /* 0x000fe20000000800 */
[----:B------:R3:W-:Y:S01]  /*2aa30*/  @!P1 LDGSTS.E.BYPASS.LTC128B.128 [R9+0x1bc00], desc[UR38][R2.64], !P0 ;  /* 0x1bc0000002099fae */ /* 0x0007e2000c101d66 */
[----:B------:R-:W-:Y:S01]  /*2aa40*/  PLOP3.LUT P0, PT, PT, PT, PT, 0x80, 0x0 ;  /* 0x000000000000781c */ /* 0x000fe20003f0f070 */
[----:B------:R-:W-:-:S12]  /*2aa50*/  NOP ;  /* 0x0000000000007918 */ /* 0x000fd80000000000 */
.L_x_7374:
        /* <DEDUP_REMOVED lines=19> */
.L_x_7548:
[----:B------:R-:W-:Y:S05]  /*2ab90*/  BSYNC B0 ;  /* 0x0000000000007941 */ /* 0x000fea0003800000 */
.L_x_7375:
[----:B0-----:R-:W2:Y:S04]  /*2aba0*/  LDL.LU R2, [R1+0x48] ;  /* 0x0000480001027983 */ /* 0x001ea80000300800 */
[----:B------:R-:W3:Y:S01]  /*2abb0*/  LDL R3, [R1+0x30] ;  /* 0x0000300001037983 */ /* 0x000ee20000100800 */
[----:B--2---:R-:W-:-:S05]  /*2abc0*/  VIADD R2, R2, 0xfffffffe ;  /* 0xfffffffe02027836 */ /* 0x004fca0000000000 */
[----:B---3--:R-:W-:-:S13]  /*2abd0*/  ISETP.GE.AND P0, PT, R2, R3, PT ;  /* 0x000000030200720c */ /* 0x008fda0003f06270 */
[----:B------:R-:W-:Y:S05]  /*2abe0*/  @!P0 BRA `(.L_x_7377) ;  /* 0x0000001000a48947 */ /* 0x000fea0003800000 */
[----:B------:R0:W5:Y:S04]  /*2abf0*/  LDL.LU R0, [R1+0x18] ;  /* 0x0000180001007983 */ /* 0x0001680000300800 */
[----:B------:R0:W5:Y:S02]  /*2ac00*/  LDL.LU R3, [R1+0x20] ;  /* 0x0000200001037983 */ /* 0x0001640000300800 */
.L_x_7397:
[----:B------:R-:W2:Y:S01]  /*2ac10*/  LDL R4, [R1] ;  /* 0x0000000001047983 */ /* 0x000ea20000100800 */
[----:B-----5:R-:W-:Y:S01]  /*2ac20*/  VIADD R5, R0, 0x1 ;  /* 0x0000000100057836 */ /* 0x020fe20000000000 */
[----:B------:R-:W-:Y:S05]  /*2ac30*/  YIELD ;  /* 0x0000000000007946 */ /* 0x000fea0003800000 */
[C---:B------:R-:W-:Y:S01]  /*2ac40*/  ISETP.NE.AND P0, PT, R5.reuse, 0x2, PT ;  /* 0x000000020500780c */ /* 0x040fe20003f05270 */
[----:B------:R-:W-:Y:S03]  /*2ac50*/  BSSY B0, `(.L_x_7378) ;  /* 0x000006e000007945 */ /* 0x000fe60003800000 */
[----:B0-----:R-:W-:-:S02]  /*2ac60*/  SEL R10, R5, RZ, P0 ;  /* 0x000000ff050a7207 */ /* 0x001fc40000000000 */
[----:B--2---:R-:W-:Y:S02]  /*2ac70*/  LOP3.LUT P1, RZ, R4, 0x1, RZ, 0xc0, !PT ;  /* 0x0000000104ff7812 */ /* 0x004fe4000782c0ff */
        /* <DEDUP_REMOVED lines=29> */
.L_x_7380:
[----:B------:R-:W2:Y:S01]  /*2ae50*/  LDL R5, [R1+0x4] ;  /* 0x0000040001057983 */ /* 0x000ea20000100800 */
[----:B------:R-:W3:Y:S01]  /*2ae60*/  S2R R4, SR_TID.X ;  /* 0x0000000000047919 */ /* 0x000ee20000002100 */
[----:B------:R-:W-:Y:S01]  /*2ae70*/  BSSY B1, `(.L_x_7381) ;  /* 0x0000007000017945 */ /* 0x000fe20003800000 */
[----:B---3--:R-:W-:-:S04]  /*2ae80*/  LOP3.LUT R4, R4, 0x7f, RZ, 0xc0, !PT ;  /* 0x0000007f04047812 */ /* 0x008fc800078ec0ff */
[----:B------:R-:W-:Y:S01]  /*2ae90*/  ISETP.NE.AND P1, PT, R4, RZ, PT ;  /* 0x000000ff0400720c */ /* 0x000fe20003f25270 */
[----:B--2---:R-:W-:Y:S01]  /*2aea0*/  IMAD R6, R10, 0x8, R5 ;  /* 0x000000080a067824 */ /* 0x004fe200078e0205 */
[----:B------:R-:W-:-:S04]  /*2aeb0*/  SHF.L.U32 R5, R9, 0x1f, RZ ;  /* 0x0000001f09057819 */ /* 0x000fc800000006ff */
[----:B------:R-:W2:Y:S02]  /*2aec0*/  SYNCS.PHASECHK.TRANS64.TRYWAIT P0, [R6+URZ+0x28880], R5 ;  /* 0x02888005060075a7 */ /* 0x000ea4000800017f */
[----:B--2---:R-:W-:Y:S05]  /*2aed0*/  @!P0 BRA `(.L_x_7382) ;  /* 0x0000005c00848947 */ /* 0x004fea0003800000 */
.L_x_7549:
[----:B------:R-:W-:Y:S05]  /*2aee0*/  BSYNC B1 ;  /* 0x0000000000017941 */ /* 0x000fea0003800000 */
.L_x_7381:
        /* <DEDUP_REMOVED lines=9> */
.L_x_7384:
[----:B------:R-:W-:Y:S05]  /*2af80*/  BSYNC B1 ;  /* 0x0000000000017941 */ /* 0x000fea0003800000 */
.L_x_7383:
        /* <DEDUP_REMOVED lines=14> */
.L_x_7385:
        /* <DEDUP_REMOVED lines=13> */
.L_x_7550:
[----:B------:R-:W-:Y:S05]  /*2b140*/  BSYNC B1 ;  /* 0x0000000000017941 */ /* 0x000fea0003800000 */
.L_x_7386:
        /* <DEDUP_REMOVED lines=11> */
.L_x_7389:
[----:B------:R-:W-:Y:S05]  /*2b200*/  BSYNC B1 ;  /* 0x0000000000017941 */ /* 0x000fea0003800000 */
.L_x_7388:
        /* <DEDUP_REMOVED lines=8> */
.L_x_7390:
        /* <DEDUP_REMOVED lines=10> */
.L_x_7379:
[----:B------:R-:W-:Y:S05]  /*2b330*/  BSYNC B0 ;  /* 0x0000000000007941 */ /* 0x000fea0003800000 */
.L_x_7378:
[----:B------:R-:W-:-:S06]  /*2b340*/  UISETP.NE.AND UP0, UPT, UR37, 0x3, UPT ;  /* 0x000000032500788c */ /* 0x000fcc000bf05270 */
[----:B------:R-:W-:-:S13]  /*2b350*/  PLOP3.LUT P0, PT, PT, PT, UP0, 0x80, 0x0 ;  /* 0x000000000000781c */ /* 0x000fda0003f0f008 */
[----:B------:R-:W-:Y:S05]  /*2b360*/  @!P0 BRA `(.L_x_7391) ;  /* 0x0000000000048947 */ /* 0x000fea0003800000 */
[----:B------:R-:W-:Y:S01]  /*2b370*/  BPT.TRAP 0x1 ;  /* 0x000000040000795c */ /* 0x000fe20000300000 */
.L_x_7391:
[----:B------:R-:W2:Y:S01]  /*2b380*/  LDL R5, [R1+0x4] ;  /* 0x0000040001057983 */ /* 0x000ea20000100800 */
[----:B------:R-:W-:Y:S01]  /*2b390*/  IMAD.U32 R4, RZ, RZ, UR41 ;  /* 0x00000029ff047e24 */ /* 0x000fe2000f8e00ff */
[----:B------:R-:W-:Y:S04]  /*2b3a0*/  BSSY B0, `(.L_x_7392) ;  /* 0x0000007000007945 */ /* 0x000fe80003800000 */
[----:B------:R-:W-:Y:S02]  /*2b3b0*/  ISETP.NE.AND P1, PT, R4, 0x3, PT ;  /* 0x000000030400780c */ /* 0x000fe40003f25270 */
[----:B------:R-:W-:-:S04]  /*2b3c0*/  LOP3.LUT R4, R3, 0x1, RZ, 0x3c, !PT ;  /* 0x0000000103047812 */ /* 0x000fc800078e3cff */
[----:B------:R-:W-:Y:S01]  /*2b3d0*/  SHF.L.U32 R4, R4, 0x1f, RZ ;  /* 0x0000001f04047819 */ /* 0x000fe200000006ff */
[----:B--2---:R-:W-:-:S04]  /*2b3e0*/  IMAD R20, R0, 0x8, R5 ;  /* 0x0000000800147824 */ /* 0x004fc800078e0205 */
[----:B------:R-:W2:Y:S02]  /*2b3f0*/  SYNCS.PHASECHK.TRANS64.TRYWAIT P0, [R20+URZ+0x28870], R4 ;  /* 0x02887004140075a7 */ /* 0x000ea4000800017f */
[----:B--2---:R-:W-:Y:S05]  /*2b400*/  @!P0 BRA `(.L_x_7393) ;  /* 0x0000005800608947 */ /* 0x004fea0003800000 */
.L_x_7551:
[----:B------:R-:W-:Y:S05]  /*2b410*/  BSYNC B0 ;  /* 0x0000000000007941 */ /* 0x000fea0003800000 */
.L_x_7392:
[----:B------:R-:W-:Y:S05]  /*2b420*/  @!P1 BRA `(.L_x_7394) ;  /* 0x0000000000049947 */ /* 0x000fea0003800000 */
[----:B------:R-:W-:Y:S01]  /*2b430*/  BPT.TRAP 0x1 ;  /* 0x000000040000795c */ /* 0x000fe20000300000 */
.L_x_7394:
[----:B------:R-:W-:Y:S01]  /*2b440*/  SHF.L.U32 R3, R3, 0x1f, RZ ;  /* 0x0000001f03037819 */ /* 0x000fe200000006ff */
[----:B------:R-:W-:-:S03]  /*2b450*/  IMAD R0, R0, 0x6000, RZ ;  /* 0x0000600000007824 */ /* 0x000fc600078e02ff */
[----:B------:R-:W3:Y:S02]  /*2b460*/  SYNCS.PHASECHK.TRANS64.TRYWAIT P0, [R20+URZ+0x28860], R3 ;  /* 0x02886003140075a7 */ /* 0x000ee4000800017f */
[----:B---3--:R-:W-:Y:S05]  /*2b470*/  @!P0 BRA `(.L_x_7395) ;  /* 0x0000005800588947 */ /* 0x008fea0003800000 */
.L_x_7552:
[----:B------:R-:W3:Y:S04]  /*2b480*/  LDL R13, [R1+0x10] ;  /* 0x00001000010d7983 */ /* 0x000ee80000100800 */
[----:B------:R-:W4:Y:S04]  /*2b490*/  LDL R12, [R1+0x38] ;  /* 0x00003800010c7983 */ /* 0x000f280000100800 */
[----:B------:R-:W4:Y:S04]  /*2b4a0*/  LDL R14, [R1+0xc] ;  /* 0x00000c00010e7983 */ /* 0x000f280000100800 */
[----:B------:R0:W-:Y:S04]  /*2b4b0*/  STL [R1+0x68], R17 ;  /* 0x0000681101007387 */ /* 0x0001e80000100800 */
[----:B0-----:R-:W4:Y:S04]  /*2b4c0*/  LDL R17, [R1+0x8] ;  /* 0x0000080001117983 */ /* 0x001f280000100800 */
[----:B------:R0:W-:Y:S04]  /*2b4d0*/  STL [R1+0x64], R16 ;  /* 0x0000641001007387 */ /* 0x0001e80000100800 */
[----:B0-----:R-:W2:Y:S01]  /*2b4e0*/  LDL R16, [R1+0x4] ;  /* 0x0000040001107983 */ /* 0x001ea20000100800 */
[----:B------:R-:W-:Y:S05]  /*2b4f0*/  WARPSYNC.ALL ;  /* 0x0000000000007948 */ /* 0x000fea0003800000 */
[----:B------:R0:W-:Y:S02]  /*2b500*/  STL [R1+0x60], R2 ;  /* 0x0000600201007387 */ /* 0x0001e40000100800 */
[----:B0-----:R-:W-:Y:S01]  /*2b510*/  IMAD.MOV.U32 R2, RZ, RZ, 0x20 ;  /* 0x00000020ff027424 */ /* 0x001fe200078e00ff */
[----:B---3--:R-:W-:-:S05]  /*2b520*/  LOP3.LUT R3, R0, R13, RZ, 0xfc, !PT ;  /* 0x0000000d00037212 */ /* 0x008fca00078efcff */
[----:B--2---:R-:W-:-:S05]  /*2b530*/  IMAD.IADD R3, R16, 0x1, R3 ;  /* 0x0000000110037824 */ /* 0x004fca00078e0203 */
[----:B------:R4:W0:Y:S02]  /*2b540*/  LDSM.16.MT88.4 R4, [R3+0xc400] ;  /* 0x00c400000304783b */ /* 0x0008240000004200 */
[----:B----4-:R-:W-:Y:S02]  /*2b550*/  IADD3 R3, R16, R12, R0 ;  /* 0x0000000c10037210 */ /* 0x010fe40007ffe000 */
        /* <DEDUP_REMOVED lines=9> */
[----:B------:R-:W-:Y:S01]  /*2b5f0*/  PRMT R9, R4, 0x7531, R5 ;  /* 0x0000753104097816 */ /* 0x000fe20000000005 */
[----:B------:R-:W-:-:S05]  /*2b600*/  VIADD R4, R0, 0x1000 ;  /* 0x0000100000047836 */ /* 0x000fca0000000000 */
[----:B------:R-:W-:Y:S02]  /*2b610*/  LOP3.LUT R5, R4, R14, RZ, 0xfc, !PT ;  /* 0x0000000e04057212 */ /* 0x000fe400078efcff */
[C-C-:B------:R-:W-:Y:S02]  /*2b620*/  PRMT R10, R6.reuse, 0x6420, R7.reuse ;  /* 0x00006420060a7816 */ /* 0x140fe40000000007 */
[----:B------:R-:W-:Y:S01]  /*2b630*/  PRMT R11, R6, 0x7531, R7 ;  /* 0x00007531060b7816 */ /* 0x000fe20000000007 */
[----:B------:R-:W-:-:S05]  /*2b640*/  IMAD.IADD R5, R17, 0x1, R5 ;  /* 0x0000000111057824 */ /* 0x000fca00078e0205 */
[----:B------:R0:W-:Y:S02]  /*2b650*/  STSM.16.M88.4 [R5], R8 ;  /* 0x0000000805007844 */ /* 0x0001e40000000200 */
[----:B0-----:R-:W-:-:S05]  /*2b660*/  IMAD.MOV.U32 R11, RZ, RZ, R13 ;  /* 0x000000ffff0b7224 */ /* 0x001fca00078e000d */
[----:B------:R-:W-:Y:S01]  /*2b670*/  LOP3.LUT R4, R4, R11, RZ, 0xfc, !PT ;  /* 0x0000000b04047212 */ /* 0x000fe200078efcff */
[----:B------:R-:W-:Y:S02]  /*2b680*/  IMAD.MOV.U32 R10, RZ, RZ, R14 ;  /* 0x000000ffff0a7224 */ /* 0x000fe400078e000e */
[----:B------:R-:W0:Y:S02]  /*2b690*/  S2R R14, SR_TID.X ;  /* 0x00000000000e7919 */ /* 0x000e240000002100 */
[----:B------:R-:W-:-:S06]  /*2b6a0*/  IMAD.IADD R4, R16, 0x1, R4 ;  /* 0x0000000110047824 */ /* 0x000fcc00078e0204 */
[----:B------:R-:W1:Y:S01]  /*2b6b0*/  LDSM.16.MT88.4 R4, [R4+0xc400] ;  /* 0x00c400000404783b */ /* 0x000e620000004200 */
[----:B0-----:R-:W-:-:S04]  /*2b6c0*/  LOP3.LUT P0, RZ, R14, 0x4, RZ, 0xc0, !PT ;  /* 0x000000040eff7812 */ /* 0x001fc8000780c0ff */
[----:B------:R-:W-:-:S05]  /*2b6d0*/  SEL R2, R2, 0xffffffe0, !P0 ;  /* 0xffffffe002027807 */ /* 0x000fca0004000000 */
[----:B------:R-:W-:-:S05]  /*2b6e0*/  IMAD.IADD R21, R2, 0x1, R0 ;  /* 0x0000000102157824 */ /* 0x000fca00078e0200 */
[--C-:B------:R-:W-:Y:S02]  /*2b6f0*/  IADD3 R2, R17, R21, R10.reuse ;  /* 0x0000001511027210 */ /* 0x100fe40007ffe00a */
[C-C-:B-1----:R-:W-:Y:S02]  /*2b700*/  PRMT R12, R4.reuse, 0x6420, R5.reuse ;  /* 0x00006420040c7816 */ /* 0x142fe40000000005 */
[----:B------:R-:W-:Y:S02]  /*2b710*/  PRMT R13, R4, 0x7531, R5 ;  /* 0x00007531040d7816 */ /* 0x000fe40000000005 */
[C-C-:B------:R-:W-:Y:S02]  /*2b720*/  PRMT R14, R6.reuse, 0x6420, R7.reuse ;  /* 0x00006420060e7816 */ /* 0x140fe40000000007 */
[----:B------:R-:W-:Y:S02]  /*2b730*/  PRMT R15, R6, 0x7531, R7 ;  /* 0x00007531060f7816 */ /* 0x000fe40000000007 */
[----:B------:R-:W0:Y:S04]  /*2b740*/  LDSM.16.MT88.4 R4, [R3+0xd400] ;  /* 0x00d400000304783b */ /* 0x000e280000004200 */
[----:B------:R1:W-:Y:S04]  /*2b750*/  STSM.16.M88.4 [R2], R12 ;  /* 0x0000000c02007844 */ /* 0x0003e80000000200 */
[----:B-1----:R-:W2:Y:S01]  /*2b760*/  LDL R13, [R1+0x3c] ;  /* 0x00003c00010d7983 */ /* 0x002ea20000100800 */
[----:B------:R-:W-:-:S02]  /*2b770*/  IMAD.MOV.U32 R14, RZ, RZ, R10 ;  /* 0x000000ffff0e7224 */ /* 0x000fc400078e000a */
[----:B------:R-:W-:Y:S01]  /*2b780*/  IMAD.MOV.U32 R15, RZ, RZ, R11 ;  /* 0x000000ffff0f7224 */ /* 0x000fe200078e000b */
[C-C-:B0-----:R-:W-:Y:S02]  /*2b790*/  PRMT R8, R4.reuse, 0x6420, R5.reuse ;  /* 0x0000642004087816 */ /* 0x141fe40000000005 */
[----:B------:R-:W-:Y:S02]  /*2b7a0*/  PRMT R9, R4, 0x7531, R5 ;  /* 0x0000753104097816 */ /* 0x000fe40000000005 */
[C-C-:B------:R-:W-:Y:S02]  /*2b7b0*/  PRMT R10, R6.reuse, 0x6420, R7.reuse ;  /* 0x00006420060a7816 */ /* 0x140fe40000000007 */
[----:B------:R-:W-:Y:S02]  /*2b7c0*/  PRMT R11, R6, 0x7531, R7 ;  /* 0x00007531060b7816 */ /* 0x000fe40000000007 */
[----:B--2---:R-:W-:-:S05]  /*2b7d0*/  IADD3 R21, R17, R13, R21 ;  /* 0x0000000d11157210 */ /* 0x004fca0007ffe015 */
[----:B------:R0:W-:Y:S02]  /*2b7e0*/  STSM.16.M88.4 [R21], R8 ;  /* 0x0000000815007844 */ /* 0x0001e40000000200 */
[----:B0-----:R-:W-:Y:S02]  /*2b7f0*/  IMAD.MOV.U32 R11, RZ, RZ, R15 ;  /* 0x000000ffff0b7224 */ /* 0x001fe400078e000f */
[----:B------:R-:W-:-:S05]  /*2b800*/  VIADD R8, R0, 0x2000 ;  /* 0x0000200000087836 */ /* 0x000fca0000000000 */
[----:B------:R-:W-:-:S05]  /*2b810*/  LOP3.LUT R4, R8, R11, RZ, 0xfc, !PT ;  /* 0x0000000b08047212 */ /* 0x000fca00078efcff */
[----:B------:R-:W-:-:S06]  /*2b820*/  IMAD.IADD R4, R16, 0x1, R4 ;  /* 0x0000000110047824 */ /* 0x000fcc00078e0204 */
[----:B------:R-:W0:Y:S01]  /*2b830*/  LDSM.16.MT88.4 R4, [R4+0xc400] ;  /* 0x00c400000404783b */ /* 0x000e220000004200 */
[----:B------:R-:W-:-:S05]  /*2b840*/  IMAD.MOV.U32 R10, RZ, RZ, R14 ;  /* 0x000000ffff0a7224 */ /* 0x000fca00078e000e */
[----:B------:R-:W-:Y:S02]  /*2b850*/  LOP3.LUT R8, R8, R10, RZ, 0xfc, !PT ;  /* 0x0000000a08087212 */ /* 0x000fe400078efcff */
[C-C-:B0-----:R-:W-:Y:S02]  /*2b860*/  PRMT R12, R4.reuse, 0x6420, R5.reuse ;  /* 0x00006420040c7816 */ /* 0x141fe40000000005 */
[----:B------:R-:W-:Y:S02]  /*2b870*/  PRMT R13, R4, 0x7531, R5 ;  /* 0x00007531040d7816 */ /* 0x000fe40000000005 */
[C-C-:B------:R-:W-:Y:S02]  /*2b880*/  PRMT R14, R6.reuse, 0x6420, R7.reuse ;  /* 0x00006420060e7816 */ /* 0x140fe40000000007 */
[----:B------:R-:W-:Y:S02]  /*2b890*/  PRMT R15, R6, 0x7531, R7 ;  /* 0x00007531060f7816 */ /* 0x000fe40000000007 */
[----:B------:R-:W0:Y:S01]  /*2b8a0*/  LDSM.16.MT88.4 R4, [R3+0xe400] ;  /* 0x00e400000304783b */ /* 0x000e220000004200 */
[----:B------:R-:W-:-:S05]  /*2b8b0*/  IMAD.IADD R8, R17, 0x1, R8 ;  /* 0x0000000111087824 */ /* 0x000fca00078e0208 */
[----:B------:R1:W-:Y:S02]  /*2b8c0*/  STSM.16.M88.4 [R8], R12 ;  /* 0x0000000c08007844 */ /* 0x0003e40000000200 */
[----:B-1----:R-:W-:Y:S02]  /*2b8d0*/  IMAD.MOV.U32 R14, RZ, RZ, R10 ;  /* 0x000000ffff0e7224 */ /* 0x002fe400078e000a */
[----:B------:R-:W-:Y:S01]  /*2b8e0*/  IMAD.MOV.U32 R15, RZ, RZ, R11 ;  /* 0x000000ffff0f7224 */ /* 0x000fe200078e000b */
        /* <DEDUP_REMOVED lines=25> */
[----:B------:R0:W-:Y:S02]  /*2ba80*/  STSM.16.M88.4 [R21+0x2000], R8 ;  /* 0x0020000815007844 */ /* 0x0001e40000000200 */
        /* <DEDUP_REMOVED lines=12> */
[----:B------:R-:W-:-:S02]  /*2bb50*/  IMAD.IADD R8, R17, 0x1, R8 ;  /* 0x0000000111087824 */ /* 0x000fc400078e0208 */
[----:B------:R-:W-:-:S03]  /*2bb60*/  VIADD R0, R0, 0x5000 ;  /* 0x0000500000007836 */ /* 0x000fc60000000000 */
[----:B------:R1:W-:Y:S02]  /*2bb70*/  STSM.16.M88.4 [R8], R12 ;  /* 0x0000000c08007844 */ /* 0x0003e40000000200 */
[----:B-1----:R-:W-:Y:S02]  /*2bb80*/  IMAD.MOV.U32 R14, RZ, RZ, R10 ;  /* 0x000000ffff0e7224 */ /* 0x002fe400078e000a */
[----:B------:R-:W-:Y:S01]  /*2bb90*/  IMAD.MOV.U32 R15, RZ, RZ, R11 ;  /* 0x000000ffff0f7224 */ /* 0x000fe200078e000b */
[C-C-:B0-----:R-:W-:Y:S02]  /*2bba0*/  PRMT R8, R4.reuse, 0x6420, R5.reuse ;  /* 0x0000642004087816 */ /* 0x141fe40000000005 */
[----:B------:R-:W-:Y:S02]  /*2bbb0*/  PRMT R9, R4, 0x7531, R5 ;  /* 0x0000753104097816 */ /* 0x000fe40000000005 */
[C---:B------:R-:W-:Y:S02]  /*2bbc0*/  LOP3.LUT R4, R0.reuse, R14, RZ, 0xfc, !PT ;  /* 0x0000000e00047212 */ /* 0x040fe400078efcff */
[----:B------:R-:W-:-:S02]  /*2bbd0*/  LOP3.LUT R0, R0, R15, RZ, 0xfc, !PT ;  /* 0x0000000f00007212 */ /* 0x000fc400078efcff */
[C-C-:B------:R-:W-:Y:S01]  /*2bbe0*/  PRMT R10, R6.reuse, 0x6420, R7.reuse ;  /* 0x00006420060a7816 */ /* 0x140fe20000000007 */
[----:B------:R-:W-:Y:S01]  /*2bbf0*/  IMAD.IADD R4, R17, 0x1, R4 ;  /* 0x0000000111047824 */ /* 0x000fe200078e0204 */
[----:B------:R-:W-:Y:S01]  /*2bc00*/  PRMT R11, R6, 0x7531, R7 ;  /* 0x00007531060b7816 */ /* 0x000fe20000000007 */
[----:B------:R-:W-:Y:S01]  /*2bc10*/  IMAD.IADD R0, R16, 0x1, R0 ;  /* 0x0000000110007824 */ /* 0x000fe200078e0200 */
[----:B------:R0:W5:Y:S04]  /*2bc20*/  LDL.LU R17, [R1+0x68] ;  /* 0x0000680001117983 */ /* 0x0001680000300800 */
[----:B------:R-:W-:Y:S04]  /*2bc30*/  STSM.16.M88.4 [R4], R8 ;  /* 0x0000000804007844 */ /* 0x000fe80000000200 */
[----:B------:R-:W1:Y:S04]  /*2bc40*/  LDSM.16.MT88.4 R4, [R0+0xc400] ;  /* 0x00c400000004783b */ /* 0x000e680000004200 */
[----:B------:R0:W5:Y:S01]  /*2bc50*/  LDL.LU R16, [R1+0x64] ;  /* 0x0000640001107983 */ /* 0x0001620000300800 */
[----:B-1----:R-:W-:-:S02]  /*2bc60*/  PRMT R12, R4, 0x6420, R5 ;  /* 0x00006420040c7816 */ /* 0x002fc40000000005 */
[----:B------:R-:W-:Y:S02]  /*2bc70*/  PRMT R13, R4, 0x7531, R5 ;  /* 0x00007531040d7816 */ /* 0x000fe40000000005 */
[C-C-:B------:R-:W-:Y:S02]  /*2bc80*/  PRMT R14, R6.reuse, 0x6420, R7.reuse ;  /* 0x00006420060e7816 */ /* 0x140fe40000000007 */
[----:B------:R-:W-:Y:S02]  /*2bc90*/  PRMT R15, R6, 0x7531, R7 ;  /* 0x00007531060f7816 */ /* 0x000fe40000000007 */
[----:B------:R-:W1:Y:S04]  /*2bca0*/  LDSM.16.MT88.4 R4, [R3+0x11400] ;  /* 0x011400000304783b */ /* 0x000e680000004200 */
[----:B------:R2:W-:Y:S04]  /*2bcb0*/  STSM.16.M88.4 [R2+0x4000], R12 ;  /* 0x0040000c02007844 */ /* 0x0005e80000000200 */
[----:B--2---:R0:W5:Y:S01]  /*2bcc0*/  LDL.LU R2, [R1+0x60] ;  /* 0x0000600001027983 */ /* 0x0041620000300800 */
[----:B-1----:R-:W-:-:S02]  /*2bcd0*/  PRMT R8, R4, 0x6420, R5 ;  /* 0x0000642004087816 */ /* 0x002fc40000000005 */
        /* <DEDUP_REMOVED lines=12> */
.L_x_7396:
[----:B------:R-:W2:Y:S01]  /*2bda0*/  S2R R0, SR_TID.X ;  /* 0x0000000000007919 */ /* 0x000ea20000002100 */
[----:B-1----:R1:W-:Y:S01]  /*2bdb0*/  SYNCS.ARRIVE.TRANS64.A1T0 RZ, [R20+URZ+0x28850], RZ ;  /* 0x028850ff14ff79a7 */ /* 0x0023e2000810003f */
[----:B--2---:R-:W-:Y:S02]  /*2bdc0*/  LOP3.LUT R3, R0, 0x7f, RZ, 0xc0, !PT ;  /* 0x0000007f00037812 */ /* 0x004fe400078ec0ff */
[----:B------:R-:W2:Y:S01]  /*2bdd0*/  LDL R0, [R1+0x30] ;  /* 0x0000300001007983 */ /* 0x000ea20000100800 */
[----:B------:R-:W-:Y:S01]  /*2bde0*/  BAR.SYNC.DEFER_BLOCKING 0x2, 0x80 ;  /* 0x0082000000007b1d */ /* 0x000fe20000010000 */
[----:B------:R-:W-:-:S05]  /*2bdf0*/  ISETP.NE.AND P0, PT, R3, RZ, PT ;  /* 0x000000ff0300720c */ /* 0x000fca0003f05270 */
[----:B------:R3:W5:Y:S08]  /*2be00*/  LDL R3, [R1+0x20] ;  /* 0x0000200001037983 */ /* 0x0007700000100800 */
[----:B-1----:R-:W-:-:S05]  /*2be10*/  @!P0 VIADD R20, R20, 0x28880 ;  /* 0x0002888014148836 */ /* 0x002fca0000000000 */
[----:B------:R-:W-:-:S04]  /*2be20*/  @!P0 PRMT R20, RZ, 0x654, R20 ;  /* 0x00000654ff148816 */ /* 0x000fc80000000014 */
[----:B------:R3:W-:Y:S01]  /*2be30*/  @!P0 SYNCS.ARRIVE.TRANS64.RED.A1T0 RZ, [R20+URZ], RZ ;  /* 0x000000ff14ff89a7 */ /* 0x0007e2000810043f */
[C---:B--2--5:R-:W-:Y:S01]  /*2be40*/  ISETP.GT.AND P0, PT, R2.reuse, R0, PT ;  /* 0x000000000200720c */ /* 0x064fe20003f04270 */
[----:B------:R-:W-:Y:S01]  /*2be50*/  VIADD R2, R2, 0xffffffff ;  /* 0xffffffff02027836 */ /* 0x000fe20000000000 */
[----:B------:R3:W5:Y:S11]  /*2be60*/  LDL R0, [R1+0x18] ;  /* 0x0000180001007983 */ /* 0x0007760000100800 */
[----:B---3--:R-:W-:Y:S05]  /*2be70*/  @P0 BRA `(.L_x_7397) ;  /* 0xffffffec00640947 */ /* 0x008fea000383ffff */
.L_x_7377:
[----:B------:R-:W1:Y:S01]  /*2be80*/  S2R R4, SR_TID.X ;  /* 0x0000000000047919 */ /* 0x000e620000002100 */
[----:B------:R-:W-:Y:S01]  /*2be90*/  BSSY B0, `(.L_x_7398) ;  /* 0x0000010000007945 */ /* 0x000fe20003800000 */
[----:B-1----:R-:W-:-:S04]  /*2bea0*/  LOP3.LUT R4, R4, 0x7f, RZ, 0xc0, !PT ;  /* 0x0000007f04047812 */ /* 0x002fc800078ec0ff */
[----:B------:R-:W-:-:S13]  /*2beb0*/  ISETP.NE.AND P0, PT, R4, RZ, PT ;  /* 0x000000ff0400720c */ /* 0x000fda0003f05270 */
[----:B------:R-:W-:Y:S05]  /*2bec0*/  @P0 BRA `(.L_x_7399) ;  /* 0x0000000000300947 */ /* 0x000fea0003800000 */
[----:B------:R-:W1:Y:S01]  /*2bed0*/  S2R R2, SR_LANEID ;  /* 0x0000000000027919 */ /* 0x000e620000000000 */
[----:B------:R-:W-:Y:S01]  /*2bee0*/  VOTEU.ANY UR4, UPT, PT ;  /* 0x0000000000047886 */ /* 0x000fe200038e0100 */
[----:B------:R-:W2:Y:S01]  /*2bef0*/  LDC.64 R4, c[0x0][0xc60] ;  /* 0x00031800ff047b82 */ /* 0x000ea20000000a00 */
        /* <DEDUP_REMOVED lines=9> */
.L_x_7399:
[----:B------:R-:W-:Y:S05]  /*2bf90*/  BSYNC B0 ;  /* 0x0000000000007941 */ /* 0x000fea0003800000 */
.L_x_7398:
[----:B------:R-:W-:-:S06]  /*2bfa0*/  UISETP.NE.AND UP0, UPT, UR37, 0x3, UPT ;  /* 0x000000032500788c */ /* 0x000fcc000bf05270 */
[----:B------:R-:W-:-:S13]  /*2bfb0*/  PLOP3.LUT P1, PT, PT, PT, UP0, 0x80, 0x0 ;  /* 0x000000000000781c */ /* 0x000fda0003f2f008 */
[----:B------:R-:W-:Y:S05]  /*2bfc0*/  @!P1 BRA `(.L_x_7400) ;  /* 0x0000000000049947 */ /* 0x000fea0003800000 */
[----:B------:R-:W-:Y:S01]  /*2bfd0*/  BPT.TRAP 0x1 ;  /* 0x000000040000795c */ /* 0x000fe20000300000 */
.L_x_7400:
[----:B------:R-:W2:Y:S04]  /*2bfe0*/  LDL R2, [R1+0x20] ;  /* 0x0000200001027983 */ /* 0x000ea80000100800 */
[----:B------:R-:W3:Y:S04]  /*2bff0*/  LDL R4, [R1+0x4] ;  /* 0x0000040001047983 */ /* 0x000ee80000100800 */
[----:B------:R-:W3:Y:S01]  /*2c000*/  LDL R3, [R1+0x18] ;  /* 0x0000180001037983 */ /* 0x000ee20000100800 */
[----:B-----5:R-:W-:Y:S01]  /*2c010*/  IMAD.U32 R0, RZ, RZ, UR41 ;  /* 0x00000029ff007e24 */ /* 0x020fe2000f8e00ff */
[----:B------:R-:W-:Y:S04]  /*2c020*/  BSSY B0, `(.L_x_7401) ;  /* 0x0000007000007945 */ /* 0x000fe80003800000 */
[----:B------:R-:W-:-:S02]  /*2c030*/  ISETP.NE.AND P2, PT, R0, 0x3, PT ;  /* 0x000000030000780c */ /* 0x000fc40003f45270 */
[----:B--2---:R-:W-:-:S04]  /*2c040*/  LOP3.LUT R2, R2, 0x1, RZ, 0x3c, !PT ;  /* 0x0000000102027812 */ /* 0x004fc800078e3cff */
[----:B------:R-:W-:Y:S01]  /*2c050*/  SHF.L.U32 R2, R2, 0x1f, RZ ;  /* 0x0000001f02027819 */ /* 0x000fe200000006ff */
[----:B---3--:R-:W-:-:S04]  /*2c060*/  IMAD R0, R3, 0x8, R4 ;  /* 0x0000000803007824 */ /* 0x008fc800078e0204 */
[----:B------:R-:W1:Y:S02]  /*2c070*/  SYNCS.PHASECHK.TRANS64.TRYWAIT P1, [R0+URZ+0x28870], R2 ;  /* 0x02887002000075a7 */ /* 0x000e64000802017f */
[----:B-1----:R-:W-:Y:S05]  /*2c080*/  @!P1 BRA `(.L_x_7402) ;  /* 0x0000004c00689947 */ /* 0x002fea0003800000 */
.L_x_7553:
[----:B------:R-:W-:Y:S05]  /*2c090*/  BSYNC B0 ;  /* 0x0000000000007941 */ /* 0x000fea0003800000 */
.L_x_7401:
[----:B------:R-:W-:Y:S05]  /*2c0a0*/  @!P2 BRA `(.L_x_7403) ;  /* 0x000000000004a947 */ /* 0x000fea0003800000 */
[----:B------:R-:W-:Y:S01]  /*2c0b0*/  BPT.TRAP 0x1 ;  /* 0x000000040000795c */ /* 0x000fe20000300000 */
.L_x_7403:
[----:B-1----:R-:W2:Y:S02]  /*2c0c0*/  LDL R2, [R1+0x20] ;  /* 0x0000200001027983 */ /* 0x002ea40000100800 */
[----:B--2---:R-:W-:-:S04]  /*2c0d0*/  SHF.L.U32 R2, R2, 0x1f, RZ ;  /* 0x0000001f02027819 */ /* 0x004fc800000006ff */
[----:B------:R-:W1:Y:S02]  /*2c0e0*/  SYNCS.PHASECHK.TRANS64.TRYWAIT P1, [R0+URZ+0x28860], R2 ;  /* 0x02886002000075a7 */ /* 0x000e64000802017f */
[----:B-1----:R-:W-:Y:S05]  /*2c0f0*/  @!P1 BRA `(.L_x_7404) ;  /* 0x0000004c00609947 */ /* 0x002fea0003800000 */
.L_x_7554:
[----:B------:R-:W2:Y:S04]  /*2c100*/  LDL R4, [R1+0x18] ;  /* 0x0000180001047983 */ /* 0x000ea80000100800 */
[----:B------:R-:W3:Y:S04]  /*2c110*/  LDL R12, [R1+0x10] ;  /* 0x00001000010c7983 */ /* 0x000ee80000100800 */
[----:B------:R-:W4:Y:S04]  /*2c120*/  LDL R3, [R1+0x38] ;  /* 0x0000380001037983 */ /* 0x000f280000100800 */
[----:B------:R-:W4:Y:S04]  /*2c130*/  LDL R13, [R1+0xc] ;  /* 0x00000c00010d7983 */ /* 0x000f280000100800 */
[----:B------:R0:W-:Y:S04]  /*2c140*/  STL [R1+0x64], R16 ;  /* 0x0000641001007387 */ /* 0x0001e80000100800 */
[----:B0-----:R-:W4:Y:S04]  /*2c150*/  LDL.LU R16, [R1+0x8] ;  /* 0x0000080001107983 */ /* 0x001f280000300800 */
[----:B------:R1:W-:Y:S04]  /*2c160*/  STL [R1+0x60], R0 ;  /* 0x0000600001007387 */ /* 0x0003e80000100800 */
[----:B-1----:R-:W4:Y:S01]  /*2c170*/  LDL R0, [R1+0x4] ;  /* 0x0000040001007983 */ /* 0x002f220000100800 */
[----:B------:R-:W-:Y:S05]  /*2c180*/  WARPSYNC.ALL ;  /* 0x0000000000007948 */ /* 0x000fea0003800000 */
[----:B------:R-:W0:Y:S01]  /*2c190*/  S2R R14, SR_TID.X ;  /* 0x00000000000e7919 */ /* 0x000e220000002100 */
[----:B------:R-:W-:Y:S01]  /*2c1a0*/  IMAD.MOV.U32 R17, RZ, RZ, 0x20 ;  /* 0x00000020ff117424 */ /* 0x000fe200078e00ff */
[----:B0-----:R-:W-:-:S04]  /*2c1b0*/  LOP3.LUT P1, RZ, R14, 0x4, RZ, 0xc0, !PT ;  /* 0x000000040eff7812 */ /* 0x001fc8000782c0ff */
[----:B------:R-:W-:Y:S01]  /*2c1c0*/  SEL R17, R17, 0xffffffe0, !P1 ;  /* 0xffffffe011117807 */ /* 0x000fe20004800000 */
[----:B--2---:R-:W-:-:S05]  /*2c1d0*/  IMAD R18, R4, 0x6000, RZ ;  /* 0x0000600004127824 */ /* 0x004fca00078e02ff */
[----:B---3--:R-:W-:-:S05]  /*2c1e0*/  LOP3.LUT R2, R18, R12, RZ, 0xfc, !PT ;  /* 0x0000000c12027212 */ /* 0x008fca00078efcff */
[----:B----4-:R-:W-:-:S05]  /*2c1f0*/  IMAD.IADD R2, R0, 0x1, R2 ;  /* 0x0000000100027824 */ /* 0x010fca00078e0202 */
[----:B------:R0:W1:Y:S02]  /*2c200*/  LDSM.16.MT88.4 R4, [R2+0xc400] ;  /* 0x00c400000204783b */ /* 0x0000640000004200 */
[----:B0-----:R-:W-:Y:S02]  /*2c210*/  IADD3 R2, R0, R3, R18 ;  /* 0x0000000300027210 */ /* 0x001fe40007ffe012 */
[----:B------:R-:W-:Y:S02]  /*2c220*/  LOP3.LUT R3, R18, R13, RZ, 0xfc, !PT ;  /* 0x0000000d12037212 */ /* 0x000fe400078efcff */
[C-C-:B-1----:R-:W-:Y:S02]  /*2c230*/  PRMT R8, R4.reuse, 0x6420, R5.reuse ;  /* 0x0000642004087816 */ /* 0x142fe40000000005 */
[----:B------:R-:W-:Y:S02]  /*2c240*/  PRMT R9, R4, 0x7531, R5 ;  /* 0x0000753104097816 */ /* 0x000fe40000000005 */
        /* <DEDUP_REMOVED lines=17> */
[----:B------:R-:W-:Y:S02]  /*2c360*/  IMAD.MOV.U32 R10, RZ, RZ, R13 ;  /* 0x000000ffff0a7224 */ /* 0x000fe400078e000d */
[----:B------:R-:W-:-:S05]  /*2c370*/  IMAD.IADD R3, R17, 0x1, R18 ;  /* 0x0000000111037824 */ /* 0x000fca00078e0212 */
[--C-:B------:R-:W-:Y:S02]  /*2c380*/  IADD3 R17, R16, R3, R10.reuse ;  /* 0x0000000310117210 */ /* 0x100fe40007ffe00a */
[C-C-:B0-----:R-:W-:Y:S02]  /*2c390*/  PRMT R12, R4.reuse, 0x6420, R5.reuse ;  /* 0x00006420040c7816 */ /* 0x141fe40000000005 */
        /* <DEDUP_REMOVED lines=75> */
[----:B------:R-:W-:Y:S02]  /*2c850*/  LOP3.LUT R4, R18, R14, RZ, 0xfc, !PT ;  /* 0x0000000e12047212 */ /* 0x000fe400078efcff */
[----:B------:R-:W-:-:S02]  /*2c860*/  PRMT R10, R6, 0x6420, R7 ;  /* 0x00006420060a7816 */ /* 0x000fc40000000007 */
[----:B------:R-:W-:Y:S01]  /*2c870*/  PRMT R11, R6, 0x7531, R7 ;  /* 0x00007531060b7816 */ /* 0x000fe20000000007 */
[----:B------:R-:W-:Y:S01]  /*2c880*/  IMAD.IADD R4, R16, 0x1, R4 ;  /* 0x0000000110047824 */ /* 0x000fe200078e0204 */
[----:B------:R-:W-:Y:S01]  /*2c890*/  LOP3.LUT R18, R18, R15, RZ, 0xfc, !PT ;  /* 0x0000000f12127212 */ /* 0x000fe200078efcff */
[----:B------:R0:W5:Y:S04]  /*2c8a0*/  LDL.LU R16, [R1+0x64] ;  /* 0x0000640001107983 */ /* 0x0001680000300800 */
[----:B------:R1:W-:Y:S04]  /*2c8b0*/  STSM.16.M88.4 [R4], R8 ;  /* 0x0000000804007844 */ /* 0x0003e80000000200 */
[----:B------:R-:W-:Y:S01]  /*2c8c0*/  LDSM.16.MT88.4 R4, [R2+0x11400] ;  /* 0x011400000204783b */ /* 0x000fe20000004200 */
[----:B-1----:R-:W-:-:S03]  /*2c8d0*/  IMAD.IADD R8, R0, 0x1, R18 ;  /* 0x0000000100087824 */ /* 0x002fc600078e0212 */
[----:B------:R0:W5:Y:S04]  /*2c8e0*/  LDL.LU R0, [R1+0x60] ;  /* 0x0000600001007983 */ /* 0x0001680000300800 */
[----:B------:R-:W1:Y:S02]  /*2c8f0*/  LDSM.16.MT88.4 R8, [R8+0xc400] ;  /* 0x00c400000808783b */ /* 0x000e640000004200 */
[C-C-:B-1----:R-:W-:Y:S02]  /*2c900*/  PRMT R12, R8.reuse, 0x6420, R9.reuse ;  /* 0x00006420080c7816 */ /* 0x142fe40000000009 */
[----:B------:R-:W-:Y:S02]  /*2c910*/  PRMT R13, R8, 0x7531, R9 ;  /* 0x00007531080d7816 */ /* 0x000fe40000000009 */
[----:B------:R-:W-:-:S02]  /*2c920*/  PRMT R14, R10, 0x6420, R11 ;  /* 0x000064200a0e7816 */ /* 0x000fc4000000000b */
[----:B------:R-:W-:Y:S02]  /*2c930*/  PRMT R15, R10, 0x7531, R11 ;  /* 0x000075310a0f7816 */ /* 0x000fe4000000000b */
[C-C-:B------:R-:W-:Y:S02]  /*2c940*/  PRMT R8, R4.reuse, 0x6420, R5.reuse ;  /* 0x0000642004087816 */ /* 0x140fe40000000005 */
        /* <DEDUP_REMOVED lines=13> */
.L_x_7405:
[----:B------:R-:W2:Y:S01]  /*2ca20*/  LDL.LU R2, [R1+0x18] ;  /* 0x0000180001027983 */ /* 0x000ea20000300800 */
[----:B-1---5:R1:W-:Y:S03]  /*2ca30*/  SYNCS.ARRIVE.TRANS64.A1T0 RZ, [R0+URZ+0x28850], RZ ;  /* 0x028850ff00ff79a7 */ /* 0x0223e6000810003f */
[----:B0-----:R-:W3:Y:S01]  /*2ca40*/  LDL.LU R3, [R1+0x20] ;  /* 0x0000200001037983 */ /* 0x001ee20000300800 */
[----:B-1----:R-:W-:-:S05]  /*2ca50*/  @!P0 VIADD R0, R0, 0x28880 ;  /* 0x0002888000008836 */ /* 0x002fca0000000000 */
        /* <DEDUP_REMOVED lines=10> */
.L_x_7354:
[----:B0-----:R-:W3:Y:S02]  /*2cb00*/  LDL R0, [R1] ;  /* 0x0000000001007983 */ /* 0x001ee40000100800 */
[----:B---3--:R-:W-:-:S13]  /*2cb10*/  LOP3.LUT P0, RZ, R0, 0x2, RZ, 0xc0, !PT ;  /* 0x0000000200ff7812 */ /* 0x008fda000780c0ff */
[----:B------:R-:W-:Y:S05]  /*2cb20*/  @!P0 BRA `(.L_x_7406) ;  /* 0x0000000000288947 */ /* 0x000fea0003800000 */
[----:B------:R-:W-:Y:S05]  /*2cb30*/  WARPSYNC.ALL ;  /* 0x0000000000007948 */ /* 0x000fea0003800000 */
[----:B------:R-:W0:Y:S08]  /*2cb40*/  S2UR UR5, SR_CgaCtaId ;  /* 0x00000000000579c3 */ /* 0x000e300000008800 */
[----:B------:R-:W-:Y:S06]  /*2cb50*/  BAR.SYNC.DEFER_BLOCKING 0x5, 0x180 ;  /* 0x0146000000007b1d */ /* 0x000fec0000010000 */
[----:B------:R-:W-:-:S02]  /*2cb60*/  UMOV UR4, 0x400 ;  /* 0x0000040000047882 */ /* 0x000fc40000000000 */
[----:B0-----:R-:W-:-:S06]  /*2cb70*/  ULEA UR4, UR5, UR4, 0x18 ;  /* 0x0000000405047291 */ /* 0x001fcc000f8ec03f */
[----:B------:R-:W-:-:S05]  /*2cb80*/  IMAD.U32 R0, RZ, RZ, UR4 ;  /* 0x00000004ff007e24 */ /* 0x000fca000f8e00ff */
[----:B------:R3:W4:Y:S04]  /*2cb90*/  LDS.128 R16, [R0+0x288d0] ;  /* 0x0288d00000107984 */ /* 0x0007280000000c00 */
[----:B------:R3:W-:Y:S01]  /*2cba0*/  STL [R1+0x4], R0 ;  /* 0x0000040001007387 */ /* 0x0007e20000100800 */
[----:B------:R-:W-:Y:S06]  /*2cbb0*/  BAR.ARV 0x4, 0x180 ;  /* 0x0106000000007b1d */ /* 0x000fec0000002000 */
[----:B------:R-:W-:Y:S05]  /*2cbc0*/  BRA `(.L_x_7407) ;  /* 0x0000000800e07947 */ /* 0x000fea0003800000 */
.L_x_7406:
        /* <DEDUP_REMOVED lines=10> */
[----:B------:R0:W3:Y:S01]  /*2cc70*/  @!P1 LDG.E R3, desc[UR38][R2.64] ;  /* 0x0000002602039981 */ /* 0x0000e2000c1e1900 */
[C---:B------:R-:W-:Y:S02]  /*2cc80*/  ISETP.GE.U32.AND P2, PT, R6.reuse, 0x2, PT ;  /* 0x000000020600780c */ /* 0x040fe40003f46070 */
[C---:B------:R-:W-:Y:S01]  /*2cc90*/  ISETP.GE.U32.AND P3, PT, R6.reuse, 0x4, PT ;  /* 0x000000040600780c */ /* 0x040fe20003f66070 */
[----:B------:R-:W-:Y:S01]  /*2cca0*/  SHFL.IDX PT, R0, R16, RZ, 0x1f ;  /* 0x00001fff10007589 */ /* 0x000fe200000e0000 */
[C---:B------:R-:W-:Y:S02]  /*2ccb0*/  ISETP.GE.U32.AND P4, PT, R6.reuse, 0x8, PT ;  /* 0x000000080600780c */ /* 0x040fe40003f86070 */
[C---:B------:R-:W-:Y:S01]  /*2ccc0*/  ISETP.GE.U32.AND P5, PT, R6.reuse, 0x10, PT ;  /* 0x000000100600780c */ /* 0x040fe20003fa6070 */
[----:B------:R-:W-:Y:S01]  /*2ccd0*/  SHFL.IDX PT, R4, R16, 0x1, 0x1f ;  /* 0x00201f0010047f89 */ /* 0x000fe200000e0000 */
[----:B0-----:R-:W-:Y:S02]  /*2cce0*/  IMAD.MOV.U32 R2, RZ, RZ, RZ ;  /* 0x000000ffff027224 */ /* 0x001fe400078e00ff */
[----:B---3--:R-:W-:Y:S01]  /*2ccf0*/  @!P1 IMAD.MOV.U32 R2, RZ, RZ, R3 ;  /* 0x000000ffff029224 */ /* 0x008fe200078e0003 */
[----:B------:R-:W-:-:S04]  /*2cd00*/  ISETP.NE.AND P1, PT, R6, RZ, PT ;  /* 0x000000ff0600720c */ /* 0x000fc80003f25270 */
[----:B------:R-:W0:Y:S02]  /*2cd10*/  SHFL.UP PT, R3, R2, 0x1, RZ ;  /* 0x0420000002037989 */ /* 0x000e2400000e00ff */
[----:B0-----:R-:W-:-:S05]  /*2cd20*/  SEL R3, R3, RZ, P1 ;  /* 0x000000ff03037207 */ /* 0x001fca0000800000 */
[----:B------:R-:W-:-:S05]  /*2cd30*/  IMAD.IADD R3, R2, 0x1, R3 ;  /* 0x0000000102037824 */ /* 0x000fca00078e0203 */
        /* <DEDUP_REMOVED lines=13> */
.L_x_7564:
[----:B------:R-:W-:Y:S01]  /*2ce10*/  ULDC UR4, c[0x0][0xc38] ;  /* 0x00030e0000047ab9 */ /* 0x000fe20000000800 */
[----:B------:R-:W-:Y:S02]  /*2ce20*/  IMAD.MOV.U32 R6, RZ, RZ, R5 ;  /* 0x000000ffff067224 */ /* 0x000fe400078e0005 */
[----:B------:R-:W-:-:S04]  /*2ce30*/  IMAD.U32 R3, RZ, RZ, UR4 ;  /* 0x00000004ff037e24 */ /* 0x000fc8000f8e00ff */
[----:B-1----:R-:W-:-:S04]  /*2ce40*/  IMAD R7, R7, R3, RZ ;  /* 0x0000000307077224 */ /* 0x002fc800078e02ff */
[----:B------:R-:W-:-:S05]  /*2ce50*/  IMAD.IADD R4, R4, 0x1, R7 ;  /* 0x0000000104047824 */ /* 0x000fca00078e0207 */
[----:B------:R-:W-:-:S13]  /*2ce60*/  ISETP.GT.AND P6, PT, R4, R0, PT ;  /* 0x000000000400720c */ /* 0x000fda0003fc4270 */
[----:B------:R-:W-:Y:S05]  /*2ce70*/  @P6 BRA `(.L_x_7409) ;  /* 0x00000000009c6947 */ /* 0x000fea0003800000 */
.L_x_7414:
[----:B------:R-:W1:Y:S01]  /*2ce80*/  LDC R2, c[0x0][0xc3c] ;  /* 0x00030f00ff027b82 */ /* 0x000e620000000800 */
[----:B------:R-:W-:-:S05]  /*2ce90*/  VIADD R19, R19, 0x1f ;  /* 0x0000001f13137836 */ /* 0x000fca0000000000 */
[----:B-1----:R-:W-:-:S13]  /*2cea0*/  ISETP.GE.AND P6, PT, R19, R2, PT ;  /* 0x000000021300720c */ /* 0x002fda0003fc6270 */
[----:B0-----:R-:W-:Y:S05]  /*2ceb0*/  @P6 BRA `(.L_x_7410) ;  /* 0x0000000400d86947 */ /* 0x001fea0003800000 */
        /* <DEDUP_REMOVED lines=10> */
.L_x_7412:
[----:B------:R-:W-:Y:S05]  /*2cf60*/  BSYNC B0 ;  /* 0x0000000000007941 */ /* 0x000fea0003800000 */
.L_x_7411:
        /* <DEDUP_REMOVED lines=18> */
.L_x_7572:
[----:B------:R-:W-:Y:S02]  /*2d090*/  ULDC UR4, c[0x0][0xc38] ;  /* 0x00030e0000047ab9 */ /* 0x000fe40000000800 */
[----:B------:R-:W-:-:S04]  /*2d0a0*/  IMAD.U32 R3, RZ, RZ, UR4 ;  /* 0x00000004ff037e24 */ /* 0x000fc8000f8e00ff */
[----:B-1----:R-:W-:-:S04]  /*2d0b0*/  IMAD R7, R7, R3, RZ ;  /* 0x0000000307077224 */ /* 0x002fc800078e02ff */
[----:B------:R-:W-:-:S05]  /*2d0c0*/  IMAD.IADD R4, R7, 0x1, R4 ;  /* 0x0000000107047824 */ /* 0x000fca00078e0204 */
[----:B------:R-:W-:-:S13]  /*2d0d0*/  ISETP.GT.AND P6, PT, R4, R0, PT ;  /* 0x000000000400720c */ /* 0x000fda0003fc4270 */
[----:B------:R-:W-:Y:S05]  /*2d0e0*/  @!P6 BRA `(.L_x_7414) ;  /* 0xfffffffc0064e947 */ /* 0x000fea000383ffff */
.L_x_7409:
        /* <DEDUP_REMOVED lines=8> */
.L_x_7576:
[----:B------:R-:W-:Y:S01]  /*2d170*/  ISETP.NE.AND P0, PT, R5, RZ, PT ;  /* 0x000000ff0500720c */ /* 0x000fe20003f05270 */
[----:B------:R-:W-:-:S12]  /*2d180*/  IMAD.MOV.U32 R16, RZ, RZ, RZ ;  /* 0x000000ffff107224 */ /* 0x000fd800078e00ff */
[----:B------:R-:W-:Y:S05]  /*2d190*/  @!P0 BRA `(.L_x_7416) ;  /* 0x0000000000148947 */ /* 0x000fea0003800000 */
[----:B------:R-:W-:Y:S01]  /*2d1a0*/  UMOV UR4, 0xffffffff ;  /* 0xffffffff00047882 */ /* 0x000fe20000000000 */
[----:B------:R-:W-:Y:S02]  /*2d1b0*/  VIADD R12, R4, 0xffffffff ;  /* 0xffffffff040c7836 */ /* 0x000fe40000000000 */
[----:B------:R-:W-:Y:S05]  /*2d1c0*/  BRA.DIV UR4, `(.L_x_7417) ;  /* 0x00000046049c7947 */ /* 0x000fea000b800000 */
[----:B------:R2:W3:Y:S02]  /*2d1d0*/  SHFL.IDX PT, R6, R6, R12, 0x1f ;  /* 0x00001f0c06067589 */ /* 0x0004e400000e0000 */
.L_x_7579:
[----:B---3--:R-:W-:-:S07]  /*2d1e0*/  IMAD.MOV.U32 R16, RZ, RZ, R6 ;  /* 0x000000ffff107224 */ /* 0x008fce00078e0006 */
.L_x_7416:
        /* <DEDUP_REMOVED lines=67> */
.L_x_7410:
[----:B------:R-:W-:Y:S01]  /*2d620*/  UMOV UR4, URZ ;  /* 0x0000003f00047c82 */ /* 0x000fe20008000000 */
[----:B------:R-:W-:Y:S01]  /*2d630*/  UMOV UR5, URZ ;  /* 0x0000003f00057c82 */ /* 0x000fe20008000000 */
[----:B------:R-:W-:Y:S01]  /*2d640*/  ULDC UR6, c[0x0][0xc3c] ;  /* 0x00030f0000067ab9 */ /* 0x000fe20000000800 */
[----:B------:R-:W-:Y:S02]  /*2d650*/  IMAD.MOV.U32 R16, RZ, RZ, R0 ;  /* 0x000000ffff107224 */ /* 0x000fe400078e0000 */
[----:B------:R-:W-:Y:S02]  /*2d660*/  IMAD.U32 R17, RZ, RZ, UR4 ;  /* 0x00000004ff117e24 */ /* 0x000fe4000f8e00ff */
[----:B------:R-:W-:Y:S02]  /*2d670*/  IMAD.U32 R18, RZ, RZ, UR5 ;  /* 0x00000005ff127e24 */ /* 0x000fe4000f8e00ff */
[----:B------:R-:W-:-:S07]  /*2d680*/  IMAD.U32 R19, RZ, RZ, UR6 ;  /* 0x00000006ff137e24 */ /* 0x000fce000f8e00ff */
.L_x_7418:
[----:B------:R1:W3:Y:S01]  /*2d690*/  LDL R3, [R1+0x4] ;  /* 0x0000040001037983 */ /* 0x0002e20000100800 */
[----:B------:R-:W4:Y:S01]  /*2d6a0*/  S2R R0, SR_TID.X ;  /* 0x0000000000007919 */ /* 0x000f220000002100 */
[----:B------:R-:W-:Y:S05]  /*2d6b0*/  WARPSYNC.ALL ;  /* 0x0000000000007948 */ /* 0x000fea0003800000 */
[----:B----4-:R-:W-:Y:S01]  /*2d6c0*/  LOP3.LUT R0, R0, 0x1f, RZ, 0xc0, !PT ;  /* 0x0000001f00007812 */ /* 0x010fe200078ec0ff */
[----:B------:R-:W-:Y:S03]  /*2d6d0*/  BAR.SYNC.DEFER_BLOCKING 0x4, 0x180 ;  /* 0x0106000000007b1d */ /* 0x000fe60000010000 */
[----:B------:R-:W-:-:S13]  /*2d6e0*/  ISETP.NE.AND P0, PT, R0, RZ, PT ;  /* 0x000000ff0000720c */ /* 0x000fda0003f05270 */
[----:B------:R-:W3:Y:S01]  /*2d6f0*/  @!P0 S2R R0, SR_CgaCtaId ;  /* 0x0000000000008919 */ /* 0x000ee20000008800 */
[----:B------:R-:W-:-:S04]  /*2d700*/  @!P0 MOV R2, 0x400 ;  /* 0x0000040000028802 */ /* 0x000fc80000000f00 */
[----:B---3--:R-:W-:-:S05]  /*2d710*/  @!P0 LEA R3, R0, R2, 0x18 ;  /* 0x0000000200038211 */ /* 0x008fca00078ec0ff */
[----:B------:R1:W-:Y:S04]  /*2d720*/  @!P0 STS.128 [R3+0x288d0], R16 ;  /* 0x0288d01003008388 */ /* 0x0003e80000000c00 */
[----:B------:R1:W-:Y:S01]  /*2d730*/  @!P0 STL [R1+0x4], R3 ;  /* 0x0000040301008387 */ /* 0x0003e20000100800 */
[----:B------:R-:W-:Y:S06]  /*2d740*/  BAR.ARV 0x5, 0x180 ;  /* 0x0146000000007b1d */ /* 0x000fec0000002000 */
.L_x_7407:
[----:B------:R-:W-:Y:S02]  /*2d750*/  ULDC UR4, c[0x0][0xc3c] ;  /* 0x00030f0000047ab9 */ /* 0x000fe40000000800 */
[----:B----4-:R-:W-:-:S13]  /*2d760*/  ISETP.GE.AND P0, PT, R19, UR4, PT ;  /* 0x0000000413007c0c */ /* 0x010fda000bf06270 */
[----:B------:R-:W-:Y:S05]  /*2d770*/  @!P0 BRA `(.L_x_7419) ;  /* 0xffffff9c00588947 */ /* 0x000fea000383ffff */
[----:B------:R-:W-:Y:S05]  /*2d780*/  BSYNC B7 ;  /* 0x0000000000077941 */ /* 0x000fea0003800000 */
.L_x_7301:
[----:B---3--:R-:W3:Y:S01]  /*2d790*/  LDL.LU R0, [R1+0x5c] ;  /* 0x00005c0001007983 */ /* 0x008ee20000300800 */
[----:B------:R-:W-:Y:S01]  /*2d7a0*/  BSSY B0, `(.L_x_7420) ;  /* 0x000000b000007945 */ /* 0x000fe20003800000 */
[----:B0-2---:R-:W0:Y:S01]  /*2d7b0*/  S2R R5, SR_CgaCtaId ;  /* 0x0000000000057919 */ /* 0x005e220000008800 */
[----:B---3--:R-:W-:-:S05]  /*2d7c0*/  VIADD R0, R0, 0x1 ;  /* 0x0000000100007836 */ /* 0x008fca0000000000 */
        /* <DEDUP_REMOVED lines=8> */
.L_x_7580:
[----:B------:R-:W-:Y:S05]  /*2d850*/  BSYNC B0 ;  /* 0x0000000000007941 */ /* 0x000fea0003800000 */
.L_x_7420:
[----:B------:R-:W-:-:S03]  /*2d860*/  UMOV UR4, 0xffffffff ;  /* 0xffffffff00047882 */ /* 0x000fc60000000000 */
[----:B------:R-:W-:Y:S05]  /*2d870*/  BRA.DIV UR4, `(.L_x_7422) ;  /* 0x00000042042c7947 */ /* 0x000fea000b800000 */
[----:B------:R-:W1:Y:S02]  /*2d880*/  S2R R2, SR_TID.X ;  /* 0x0000000000027919 */ /* 0x000e640000002100 */
[----:B-1----:R-:W-:-:S04]  /*2d890*/  SHF.R.U32.HI R2, RZ, 0x5, R2 ;  /* 0x00000005ff027819 */ /* 0x002fc80000011602 */
[----:B------:R-:W-:-:S05]  /*2d8a0*/  LOP3.LUT R2, R2, 0x3, RZ, 0xc0, !PT ;  /* 0x0000000302027812 */ /* 0x000fca00078ec0ff */
[----:B------:R1:W2:Y:S02]  /*2d8b0*/  SHFL.IDX PT, R14, R2, RZ, 0x1f ;  /* 0x00001fff020e7589 */ /* 0x0002a400000e0000 */
.L_x_7583:
[----:B--2---:R-:W-:-:S13]  /*2d8c0*/  ISETP.NE.AND P0, PT, R14, RZ, PT ;  /* 0x000000ff0e00720c */ /* 0x004fda0003f05270 */
[----:B------:R-:W-:Y:S05]  /*2d8d0*/  @P0 BRA `(.L_x_7063) ;  /* 0x0000000000b00947 */ /* 0x000fea0003800000 */
[----:B------:R-:W-:-:S03]  /*2d8e0*/  UMOV UR4, 0xffffffff ;  /* 0xffffffff00047882 */ /* 0x000fc60000000000 */
[----:B------:R-:W-:Y:S05]  /*2d8f0*/  BRA.DIV UR4, `(.L_x_7423) ;  /* 0x0000004204407947 */ /* 0x000fea000b800000 */
[----:B------:R-:W-:-:S13]  /*2d900*/  ELECT P6, URZ, PT ;  /* 0x00000000003f782f */ /* 0x000fda00038c0000 */
.L_x_7586:
[----:B------:R-:W-:Y:S05]  /*2d910*/  @!P6 BRA `(.L_x_7063) ;  /* 0x0000000000a0e947 */ /* 0x000fea0003800000 */
[----:B------:R-:W-:-:S06]  /*2d920*/  ULOP3.LUT UR4, UR36, 0x2, URZ, 0xfc, !UPT ;  /* 0x0000000224047892 */ /* 0x000fcc000f8efc3f */
[----:B-1----:R-:W-:-:S05]  /*2d930*/  IMAD.U32 R2, RZ, RZ, UR4 ;  /* 0x00000004ff027e24 */ /* 0x002fca000f8e00ff */
[----:B------:R-:W-:-:S13]  /*2d940*/  ISETP.NE.AND P0, PT, R2, 0x3, PT ;  /* 0x000000030200780c */ /* 0x000fda0003f05270 */
[----:B------:R-:W-:Y:S05]  /*2d950*/  @!P0 BRA `(.L_x_7424) ;  /* 0x0000000000048947 */ /* 0x000fea0003800000 */
[----:B------:R-:W-:Y:S01]  /*2d960*/  BPT.TRAP 0x1 ;  /* 0x000000040000795c */ /* 0x000fe20000300000 */
.L_x_7424:
        /* <DEDUP_REMOVED lines=14> */
.L_x_7587:
[----:B------:R-:W1:Y:S02]  /*2da50*/  SYNCS.PHASECHK.TRANS64.TRYWAIT P1, [R7+URZ], R2 ;  /* 0x00000002070075a7 */ /* 0x000e64000802017f */
[----:B-1----:R-:W-:Y:S05]  /*2da60*/  @!P1 BRA `(.L_x_7426) ;  /* 0x0000004000189947 */ /* 0x002fea0003800000 */
.L_x_7588:
[----:B------:R-:W-:Y:S05]  /*2da70*/  @!P0 BRA `(.L_x_7427) ;  /* 0x0000000000048947 */ /* 0x000fea0003800000 */
[----:B------:R-:W-:Y:S01]  /*2da80*/  BPT.TRAP 0x1 ;  /* 0x000000040000795c */ /* 0x000fe20000300000 */
.L_x_7427:
[----:B------:R-:W2:Y:S02]  /*2da90*/  LDL.LU R4, [R1+0x18] ;  /* 0x0000180001047983 */ /* 0x000ea40000300800 */
[----:B--2---:R-:W-:-:S04]  /*2daa0*/  IMAD R4, R4, 0x8, R0 ;  /* 0x0000000804047824 */ /* 0x004fc800078e0200 */
[----:B------:R-:W2:Y:S02]  /*2dab0*/  SYNCS.PHASECHK.TRANS64.TRYWAIT P1, [R4+URZ+0x28860], R5 ;  /* 0x02886005040075a7 */ /* 0x000ea4000802017f */
[----:B--2---:R-:W-:Y:S05]  /*2dac0*/  @!P1 BRA `(.L_x_7428) ;  /* 0x0000004000149947 */ /* 0x004fea0003800000 */
.L_x_7589:
[----:B------:R-:W-:Y:S05]  /*2dad0*/  @!P0 BRA `(.L_x_7429) ;  /* 0x0000000000048947 */ /* 0x000fea0003800000 */
[----:B------:R-:W-:Y:S01]  /*2dae0*/  BPT.TRAP 0x1 ;  /* 0x000000040000795c */ /* 0x000fe20000300000 */
.L_x_7429:
[----:B------:R-:W-:-:S04]  /*2daf0*/  IMAD R3, R3, 0x8, R0 ;  /* 0x0000000803037824 */ /* 0x000fc800078e0200 */
[----:B------:R-:W3:Y:S02]  /*2db00*/  SYNCS.PHASECHK.TRANS64.TRYWAIT P1, [R3+URZ+0x28860], R2 ;  /* 0x02886002030075a7 */ /* 0x000ee4000802017f */
[----:B---3--:R-:W-:Y:S05]  /*2db10*/  @!P1 BRA `(.L_x_7430) ;  /* 0x0000004000149947 */ /* 0x008fea0003800000 */
.L_x_7590:
[----:B------:R-:W-:Y:S05]  /*2db20*/  @!P0 BRA `(.L_x_7431) ;  /* 0x0000000000048947 */ /* 0x000fea0003800000 */
[----:B------:R-:W-:Y:S01]  /*2db30*/  BPT.TRAP 0x1 ;  /* 0x000000040000795c */ /* 0x000fe20000300000 */
.L_x_7431:
[----:B------:R-:W4:Y:S02]  /*2db40*/  SYNCS.PHASECHK.TRANS64.TRYWAIT P0, [R4+URZ+0x28880], R5 ;  /* 0x02888005040075a7 */ /* 0x000f24000800017f */
[----:B----4-:R-:W-:Y:S05]  /*2db50*/  @!P0 BRA `(.L_x_7432) ;  /* 0x0000004000188947 */ /* 0x010fea0003800000 */
.L_x_7433:
[----:B------:R0:W0:Y:S02]  /*2db60*/  SYNCS.PHASECHK.TRANS64.TRYWAIT P0, [R3+URZ+0x28880], R2 ;  /* 0x02888002030075a7 */ /* 0x000024000800017f */
[----:B0-----:R-:W-:Y:S05]  /*2db70*/  @!P0 NANOSLEEP.SYNCS 0x989680 ;  /* 0x009896800000895d */ /* 0x001fea0003900000 */
[----:B------:R-:W0:Y:S02]  /*2db80*/  @!P0 SYNCS.PHASECHK.TRANS64 P0, [R3+URZ+0x28880], R2 ;  /* 0x02888002030085a7 */ /* 0x000e24000800007f */
[----:B0-----:R-:W-:Y:S05]  /*2db90*/  @!P0 BRA `(.L_x_7433) ;  /* 0xfffffffc00f08947 */ /* 0x001fea000383ffff */
.L_x_7063:
[----:B------:R-:W-:Y:S05]  /*2dba0*/  BSYNC B8 ;  /* 0x0000000000087941 */ /* 0x000fea0003800000 */
.L_x_7060:
[----:B------:R-:W-:Y:S05]  /*2dbb0*/  EXIT ;  /* 0x000000000000794d */ /* 0x000fea0003800000 */
.L_x_7091:
[----:B-1----:R1:W2:Y:S02]  /*2dbc0*/  SYNCS.PHASECHK.TRANS64.TRYWAIT P6, [R116+URZ+0x28890], R128 ;  /* 0x02889080740075a7 */ /* 0x0022a400080c017f */
[----:B--2---:R-:W-:Y:S05]  /*2dbd0*/  @!P6 NANOSLEEP.SYNCS 0x989680 ;  /* 0x009896800000e95d */ /* 0x004fea0003900000 */
[----:B------:R-:W2:Y:S02]  /*2dbe0*/  @!P6 SYNCS.PHASECHK.TRANS64 P6, [R116+URZ+0x28890], R128 ;  /* 0x028890807400e5a7 */ /* 0x000ea400080c007f */
[----:B--2---:R-:W-:Y:S05]  /*2dbf0*/  @!P6 BRA `(.L_x_7091) ;  /* 0xfffffffc00f0e947 */ /* 0x004fea000383ffff */
[----:B------:R-:W-:Y:S05]  /*2dc00*/  BRA `(.L_x_7434) ;  /* 0xfffffd5000947947 */ /* 0x000fea000383ffff */
.L_x_7117:
[----:B0-----:R0:W1:Y:S02]  /*2dc10*/  SYNCS.PHASECHK.TRANS64.TRYWAIT P3, [R116+URZ+0x28890], R128 ;  /* 0x02889080740075a7 */ /* 0x001064000806017f */
[----:B-1----:R-:W-:Y:S05]  /*2dc20*/  @!P3 NANOSLEEP.SYNCS 0x989680 ;  /* 0x009896800000b95d */ /* 0x002fea0003900000 */
[----:B------:R-:W1:Y:S02]  /*2dc30*/  @!P3 SYNCS.PHASECHK.TRANS64 P3, [R116+URZ+0x28890], R128 ;  /* 0x028890807400b5a7 */ /* 0x000e64000806007f */
[----:B-1----:R-:W-:Y:S05]  /*2dc40*/  @!P3 BRA `(.L_x_7117) ;  /* 0xfffffffc00f0b947 */ /* 0x002fea000383ffff */
[----:B------:R-:W-:Y:S05]  /*2dc50*/  BRA `(.L_x_7435) ;  /* 0xfffffd8400487947 */ /* 0x000fea000383ffff */
.L_x_7130:
[----:B0-----:R0:W1:Y:S02]  /*2dc60*/  SYNCS.PHASECHK.TRANS64.TRYWAIT P2, [R116+URZ+0x28890], R128 ;  /* 0x02889080740075a7 */ /* 0x001064000804017f */
[----:B-1----:R-:W-:Y:S05]  /*2dc70*/  @!P2 NANOSLEEP.SYNCS 0x989680 ;  /* 0x009896800000a95d */ /* 0x002fea0003900000 */
[----:B------:R-:W1:Y:S02]  /*2dc80*/  @!P2 SYNCS.PHASECHK.TRANS64 P2, [R116+URZ+0x28890], R128 ;  /* 0x028890807400a5a7 */ /* 0x000e64000804007f */
[----:B-1----:R-:W-:Y:S05]  /*2dc90*/  @!P2 BRA `(.L_x_7130) ;  /* 0xfffffffc00f0a947 */ /* 0x002fea000383ffff */
[----:B------:R-:W-:Y:S05]  /*2dca0*/  BRA `(.L_x_7436) ;  /* 0xfffffdb400787947 */ /* 0x000fea000383ffff */
.L_x_7138:
[----:B-1----:R1:W2:Y:S02]  /*2dcb0*/  SYNCS.PHASECHK.TRANS64.TRYWAIT P3, [R116+URZ+0x288b0], R128 ;  /* 0x0288b080740075a7 */ /* 0x0022a4000806017f */
[----:B--2---:R-:W-:Y:S05]  /*2dcc0*/  @!P3 NANOSLEEP.SYNCS 0x989680 ;  /* 0x009896800000b95d */ /* 0x004fea0003900000 */
[----:B------:R-:W2:Y:S02]  /*2dcd0*/  @!P3 SYNCS.PHASECHK.TRANS64 P3, [R116+URZ+0x288b0], R128 ;  /* 0x0288b0807400b5a7 */ /* 0x000ea4000806007f */
[----:B--2---:R-:W-:Y:S05]  /*2dce0*/  @!P3 BRA `(.L_x_7138) ;  /* 0xfffffffc00f0b947 */ /* 0x004fea000383ffff */
[----:B------:R-:W-:Y:S05]  /*2dcf0*/  BRA `(.L_x_7437) ;  /* 0xfffffdb800d87947 */ /* 0x000fea000383ffff */
.L_x_7156:
        /* <DEDUP_REMOVED lines=13> */
.L_x_7439:
[----:B------:R-:W-:Y:S05]  /*2ddd0*/  BSYNC B0 ;  /* 0x0000000000007941 */ /* 0x000fea0003800000 */
.L_x_7438:
[----:B------:R-:W-:Y:S01]  /*2dde0*/  IMAD.MOV.U32 R218, RZ, RZ, R14 ;  /* 0x000000ffffda7224 */ /* 0x000fe200078e000e */
[----:B------:R-:W-:Y:S06]  /*2ddf0*/  BRA `(.L_x_7440) ;  /* 0xfffffdc400f07947 */ /* 0x000fec000383ffff */
.L_x_7168:
        /* <DEDUP_REMOVED lines=8> */
.L_x_7442:
[----:B------:R-:W-:Y:S05]  /*2de80*/  BSYNC B1 ;  /* 0x0000000000017941 */ /* 0x000fea0003800000 */
.L_x_7441:
        /* <DEDUP_REMOVED lines=8> */
.L_x_7443:
[----:B------:R-:W-:Y:S02]  /*2df10*/  IMAD.MOV.U32 R13, RZ, RZ, R8 ;  /* 0x000000ffff0d7224 */ /* 0x000fe400078e0008 */
[----:B------:R-:W-:-:S07]  /*2df20*/  IMAD.MOV.U32 R3, RZ, RZ, R14 ;  /* 0x000000ffff037224 */ /* 0x000fce00078e000e */
[----:B------:R-:W-:Y:S05]  /*2df30*/  WARPSYNC.COLLECTIVE R15, `(.L_x_7444) ;  /* 0x000000000f087348 */ /* 0x000fea0003c00000 */
[----:B------:R0:W1:Y:S02]  /*2df40*/  SHFL.IDX P6, R14, R13, R12, R11 ;  /* 0x0000000c0d0e7389 */ /* 0x00006400000c000b */
[----:B01----:R-:W-:Y:S01]  /*2df50*/  ENDCOLLECTIVE ;  /* 0x000000000000791b */ /* 0x003fe20003800000 */
.L_x_7444:
[----:B------:R-:W-:Y:S02]  /*2df60*/  IMAD.MOV.U32 R13, RZ, RZ, R7 ;  /* 0x000000ffff0d7224 */ /* 0x000fe400078e0007 */
[----:B------:R-:W-:-:S07]  /*2df70*/  IMAD.MOV.U32 R4, RZ, RZ, R14 ;  /* 0x000000ffff047224 */ /* 0x000fce00078e000e */
[----:B------:R-:W-:Y:S05]  /*2df80*/  WARPSYNC.COLLECTIVE R15, `(.L_x_7445) ;  /* 0x000000000f087348 */ /* 0x000fea0003c00000 */
[----:B------:R0:W1:Y:S02]  /*2df90*/  SHFL.IDX P6, R14, R13, R12, R11 ;  /* 0x0000000c0d0e7389 */ /* 0x00006400000c000b */
[----:B01----:R-:W-:Y:S01]  /*2dfa0*/  ENDCOLLECTIVE ;  /* 0x000000000000791b */ /* 0x003fe20003800000 */
.L_x_7445:
[----:B------:R-:W-:Y:S05]  /*2dfb0*/  BRA `(.L_x_7446) ;  /* 0xfffffdd000087947 */ /* 0x000fea000383ffff */
.L_x_7171:
        /* <DEDUP_REMOVED lines=8> */
.L_x_7448:
[----:B------:R-:W-:Y:S05]  /*2e040*/  BSYNC B1 ;  /* 0x0000000000017941 */ /* 0x000fea0003800000 */
.L_x_7447:
        /* <DEDUP_REMOVED lines=8> */
.L_x_7449:
[----:B------:R-:W-:Y:S02]  /*2e0d0*/  IMAD.MOV.U32 R13, RZ, RZ, R8 ;  /* 0x000000ffff0d7224 */ /* 0x000fe400078e0008 */
[----:B------:R-:W-:-:S07]  /*2e0e0*/  IMAD.MOV.U32 R3, RZ, RZ, R14 ;  /* 0x000000ffff037224 */ /* 0x000fce00078e000e */
[----:B------:R-:W-:Y:S05]  /*2e0f0*/  WARPSYNC.COLLECTIVE R15, `(.L_x_7450) ;  /* 0x000000000f087348 */ /* 0x000fea0003c00000 */
[----:B------:R0:W1:Y:S02]  /*2e100*/  SHFL.IDX P6, R14, R13, R12, R11 ;  /* 0x0000000c0d0e7389 */ /* 0x00006400000c000b */
[----:B01----:R-:W-:Y:S01]  /*2e110*/  ENDCOLLECTIVE ;  /* 0x000000000000791b */ /* 0x003fe20003800000 */
.L_x_7450:
[----:B------:R-:W-:Y:S02]  /*2e120*/  IMAD.MOV.U32 R13, RZ, RZ, R7 ;  /* 0x000000ffff0d7224 */ /* 0x000fe400078e0007 */
[----:B------:R-:W-:-:S07]  /*2e130*/  IMAD.MOV.U32 R4, RZ, RZ, R14 ;  /* 0x000000ffff047224 */ /* 0x000fce00078e000e */
[----:B------:R-:W-:Y:S05]  /*2e140*/  WARPSYNC.COLLECTIVE R15, `(.L_x_7451) ;  /* 0x000000000f087348 */ /* 0x000fea0003c00000 */
[----:B------:R0:W1:Y:S02]  /*2e150*/  SHFL.IDX P6, R14, R13, R12, R11 ;  /* 0x0000000c0d0e7389 */ /* 0x00006400000c000b */
[----:B01----:R-:W-:Y:S01]  /*2e160*/  ENDCOLLECTIVE ;  /* 0x000000000000791b */ /* 0x003fe20003800000 */
.L_x_7451:
[----:B------:R-:W-:Y:S05]  /*2e170*/  BRA `(.L_x_7452) ;  /* 0xfffffdd000287947 */ /* 0x000fea000383ffff */
.L_x_7175:
[----:B0-----:R0:W1:Y:S02]  /*2e180*/  SYNCS.PHASECHK.TRANS64.TRYWAIT P0, [R17+URZ+0x28800], R6 ;  /* 0x02880006110075a7 */ /* 0x001064000800017f */
[----:B-1----:R-:W-:Y:S05]  /*2e190*/  @!P0 NANOSLEEP.SYNCS 0x989680 ;  /* 0x009896800000895d */ /* 0x002fea0003900000 */
[----:B------:R-:W1:Y:S02]  /*2e1a0*/  @!P0 SYNCS.PHASECHK.TRANS64 P0, [R17+URZ+0x28800], R6 ;  /* 0x02880006110085a7 */ /* 0x000e64000800007f */
[----:B-1----:R-:W-:Y:S05]  /*2e1b0*/  @!P0 BRA `(.L_x_7175) ;  /* 0xfffffffc00f08947 */ /* 0x002fea000383ffff */
[----:B------:R-:W-:Y:S05]  /*2e1c0*/  BRA `(.L_x_7453) ;  /* 0xfffffdd000d07947 */ /* 0x000fea000383ffff */
.L_x_7183:
[----:B------:R-:W0:Y:S01]  /*2e1d0*/  LDC R37, c[0x0][0x3f4] ;  /* 0x0000fd00ff257b82 */ /* 0x000e220000000800 */
        /* <DEDUP_REMOVED lines=8> */
.L_x_7455:
[----:B------:R-:W-:Y:S05]  /*2e260*/  BSYNC B1 ;  /* 0x0000000000017941 */ /* 0x000fea0003800000 */
.L_x_7454:
[----:B------:R-:W-:Y:S01]  /*2e270*/  IMAD.MOV.U32 R13, RZ, RZ, R29 ;  /* 0x000000ffff0d7224 */ /* 0x000fe200078e001d */
[----:B------:R-:W-:Y:S01]  /*2e280*/  ISETP.GE.AND P0, PT, R18, R37, PT ;  /* 0x000000251200720c */ /* 0x000fe20003f06270 */
[----:B------:R-:W-:Y:S02]  /*2e290*/  IMAD.MOV.U32 R12, RZ, RZ, RZ ;  /* 0x000000ffff0c7224 */ /* 0x000fe400078e00ff */
[----:B------:R-:W-:Y:S02]  /*2e2a0*/  IMAD.MOV.U32 R11, RZ, RZ, 0x1c1f ;  /* 0x00001c1fff0b7424 */ /* 0x000fe400078e00ff */
[----:B------:R-:W-:Y:S02]  /*2e2b0*/  IMAD.MOV.U32 R15, RZ, RZ, -0x1 ;  /* 0xffffffffff0f7424 */ /* 0x000fe400078e00ff */
[----:B------:R-:W-:Y:S02]  /*2e2c0*/  IMAD.MOV.U32 R3, RZ, RZ, R14 ;  /* 0x000000ffff037224 */ /* 0x000fe400078e000e */
[----:B------:R-:W-:-:S07]  /*2e2d0*/  IMAD R30, R214, R9, RZ ;  /* 0x00000009d61e7224 */ /* 0x000fce00078e02ff */
[----:B------:R-:W-:Y:S05]  /*2e2e0*/  WARPSYNC.COLLECTIVE R15, `(.L_x_7456) ;  /* 0x000000000f087348 */ /* 0x000fea0003c00000 */
[----:B------:R0:W1:Y:S02]  /*2e2f0*/  SHFL.IDX P6, R14, R13, R12, R11 ;  /* 0x0000000c0d0e7389 */ /* 0x00006400000c000b */
[----:B01----:R-:W-:Y:S01]  /*2e300*/  ENDCOLLECTIVE ;  /* 0x000000000000791b */ /* 0x003fe20003800000 */
.L_x_7456:
[----:B------:R-:W-:Y:S01]  /*2e310*/  ISETP.GE.OR P1, PT, R39, R30, P0 ;  /* 0x0000001e2700720c */ /* 0x000fe20000726670 */
[----:B------:R-:W-:Y:S02]  /*2e320*/  IMAD.MOV.U32 R13, RZ, RZ, R31 ;  /* 0x000000ffff0d7224 */ /* 0x000fe400078e001f */
[----:B------:R-:W-:-:S10]  /*2e330*/  IMAD.MOV.U32 R5, RZ, RZ, R14 ;  /* 0x000000ffff057224 */ /* 0x000fd400078e000e */
[----:B------:R-:W-:Y:S05]  /*2e340*/  WARPSYNC.COLLECTIVE R15, `(.L_x_7457) ;  /* 0x000000000f087348 */ /* 0x000fea0003c00000 */
[----:B------:R0:W1:Y:S02]  /*2e350*/  SHFL.IDX P6, R14, R13, R12, R11 ;  /* 0x0000000c0d0e7389 */ /* 0x00006400000c000b */
[----:B01----:R-:W-:Y:S01]  /*2e360*/  ENDCOLLECTIVE ;  /* 0x000000000000791b */ /* 0x003fe20003800000 */
.L_x_7457:
        /* <DEDUP_REMOVED lines=8> */
.L_x_7458:
        /* <DEDUP_REMOVED lines=15> */
.L_x_7459:
[----:B------:R-:W-:Y:S02]  /*2e4e0*/  IMAD.MOV.U32 R13, RZ, RZ, R29 ;  /* 0x000000ffff0d7224 */ /* 0x000fe400078e001d */
[----:B------:R-:W-:-:S07]  /*2e4f0*/  IMAD.MOV.U32 R3, RZ, RZ, R14 ;  /* 0x000000ffff037224 */ /* 0x000fce00078e000e */
[----:B------:R-:W-:Y:S05]  /*2e500*/  WARPSYNC.COLLECTIVE R15, `(.L_x_7460) ;  /* 0x000000000f087348 */ /* 0x000fea0003c00000 */
[----:B------:R0:W1:Y:S02]  /*2e510*/  SHFL.IDX P6, R14, R13, R12, R11 ;  /* 0x0000000c0d0e7389 */ /* 0x00006400000c000b */
[----:B01----:R-:W-:Y:S01]  /*2e520*/  ENDCOLLECTIVE ;  /* 0x000000000000791b */ /* 0x003fe20003800000 */
.L_x_7460:
[----:B------:R-:W-:Y:S02]  /*2e530*/  IMAD.MOV.U32 R13, RZ, RZ, R31 ;  /* 0x000000ffff0d7224 */ /* 0x000fe400078e001f */
[----:B------:R-:W-:-:S07]  /*2e540*/  IMAD.MOV.U32 R29, RZ, RZ, R14 ;  /* 0x000000ffff1d7224 */ /* 0x000fce00078e000e */
[----:B------:R-:W-:Y:S05]  /*2e550*/  WARPSYNC.COLLECTIVE R15, `(.L_x_7461) ;  /* 0x000000000f087348 */ /* 0x000fea0003c00000 */
[----:B------:R0:W1:Y:S02]  /*2e560*/  SHFL.IDX P6, R14, R13, R12, R11 ;  /* 0x0000000c0d0e7389 */ /* 0x00006400000c000b */
[----:B01----:R-:W-:Y:S01]  /*2e570*/  ENDCOLLECTIVE ;  /* 0x000000000000791b */ /* 0x003fe20003800000 */
.L_x_7461:
[----:B------:R-:W-:Y:S02]  /*2e580*/  IMAD.MOV.U32 R13, RZ, RZ, R28 ;  /* 0x000000ffff0d7224 */ /* 0x000fe400078e001c */
[----:B------:R-:W-:-:S07]  /*2e590*/  IMAD.MOV.U32 R31, RZ, RZ, R14 ;  /* 0x000000ffff1f7224 */ /* 0x000fce00078e000e */
[----:B------:R-:W-:Y:S05]  /*2e5a0*/  WARPSYNC.COLLECTIVE R15, `(.L_x_7462) ;  /* 0x000000000f087348 */ /* 0x000fea0003c00000 */
[----:B------:R0:W1:Y:S02]  /*2e5b0*/  SHFL.IDX P6, R14, R13, R12, R11 ;  /* 0x0000000c0d0e7389 */ /* 0x00006400000c000b */
[----:B01----:R-:W-:Y:S01]  /*2e5c0*/  ENDCOLLECTIVE ;  /* 0x000000000000791b */ /* 0x003fe20003800000 */
.L_x_7462:
[----:B------:R-:W-:Y:S02]  /*2e5d0*/  @!P1 IMAD.MOV.U32 R26, RZ, RZ, R4 ;  /* 0x000000ffff1a9224 */ /* 0x000fe400078e0004 */
[----:B------:R-:W-:Y:S01]  /*2e5e0*/  @!P1 IMAD.MOV.U32 R27, RZ, RZ, R5 ;  /* 0x000000ffff1b9224 */ /* 0x000fe200078e0005 */
[----:B------:R-:W-:Y:S01]  /*2e5f0*/  CS2R R4, SRZ ;  /* 0x0000000000047805 */ /* 0x000fe2000001ff00 */
[----:B------:R-:W-:Y:S02]  /*2e600*/  @!P1 IMAD.MOV.U32 R24, RZ, RZ, R6 ;  /* 0x000000ffff189224 */ /* 0x000fe400078e0006 */
[----:B------:R-:W-:Y:S02]  /*2e610*/  @!P1 IMAD.MOV.U32 R25, RZ, RZ, R7 ;  /* 0x000000ffff199224 */ /* 0x000fe400078e0007 */
[----:B------:R-:W-:Y:S02]  /*2e620*/  @!P1 IMAD.MOV.U32 R20, RZ, RZ, R32 ;  /* 0x000000ffff149224 */ /* 0x000fe400078e0020 */
[----:B------:R-:W-:-:S02]  /*2e630*/  @!P1 IMAD.MOV.U32 R21, RZ, RZ, R33 ;  /* 0x000000ffff159224 */ /* 0x000fc400078e0021 */
[----:B------:R-:W-:Y:S02]  /*2e640*/  @!P1 IMAD.MOV.U32 R8, RZ, RZ, R34 ;  /* 0x000000ffff089224 */ /* 0x000fe400078e0022 */
[----:B------:R-:W-:Y:S01]  /*2e650*/  @!P1 IMAD.MOV.U32 R9, RZ, RZ, R35 ;  /* 0x000000ffff099224 */ /* 0x000fe200078e0023 */
[----:B------:R-:W-:Y:S06]  /*2e660*/  BRA `(.L_x_7463) ;  /* 0xfffffdf000947947 */ /* 0x000fec000383ffff */
.L_x_7187:
[----:B0-----:R0:W1:Y:S02]  /*2e670*/  SYNCS.PHASECHK.TRANS64.TRYWAIT P1, [R17+URZ+0x28800], R0 ;  /* 0x02880000110075a7 */ /* 0x001064000802017f */
[----:B-1----:R-:W-:Y:S05]  /*2e680*/  @!P1 NANOSLEEP.SYNCS 0x989680 ;  /* 0x009896800000995d */ /* 0x002fea0003900000 */
[----:B------:R-:W1:Y:S02]  /*2e690*/  @!P1 SYNCS.PHASECHK.TRANS64 P1, [R17+URZ+0x28800], R0 ;  /* 0x02880000110095a7 */ /* 0x000e64000802007f */
[----:B-1----:R-:W-:Y:S05]  /*2e6a0*/  @!P1 BRA `(.L_x_7187) ;  /* 0xfffffffc00f09947 */ /* 0x002fea000383ffff */
[----:B------:R-:W-:Y:S05]  /*2e6b0*/  BRA `(.L_x_7464) ;  /* 0xfffffdf000f87947 */ /* 0x000fea000383ffff */
.L_x_7193:
[----:B-1----:R1:W2:Y:S02]  /*2e6c0*/  SYNCS.PHASECHK.TRANS64.TRYWAIT P1, [R20+URZ+0x28830], R3 ;  /* 0x02883003140075a7 */ /* 0x0022a4000802017f */
[----:B--2---:R-:W-:Y:S05]  /*2e6d0*/  @!P1 NANOSLEEP.SYNCS 0x989680 ;  /* 0x009896800000995d */ /* 0x004fea0003900000 */
[----:B------:R-:W2:Y:S02]  /*2e6e0*/  @!P1 SYNCS.PHASECHK.TRANS64 P1, [R20+URZ+0x28830], R3 ;  /* 0x02883003140095a7 */ /* 0x000ea4000802007f */
[----:B--2---:R-:W-:Y:S05]  /*2e6f0*/  @!P1 BRA `(.L_x_7193) ;  /* 0xfffffffc00f09947 */ /* 0x004fea000383ffff */
[----:B------:R-:W-:Y:S05]  /*2e700*/  BRA `(.L_x_7192) ;  /* 0xfffffe1400207947 */ /* 0x000fea000383ffff */
.L_x_7211:
[----:B-1----:R1:W2:Y:S02]  /*2e710*/  SYNCS.PHASECHK.TRANS64.TRYWAIT P2, [R15+URZ+0x28830], R14 ;  /* 0x0288300e0f0075a7 */ /* 0x0022a4000804017f */
[----:B--2---:R-:W-:Y:S05]  /*2e720*/  @!P2 NANOSLEEP.SYNCS 0x989680 ;  /* 0x009896800000a95d */ /* 0x004fea0003900000 */
[----:B------:R-:W2:Y:S02]  /*2e730*/  @!P2 SYNCS.PHASECHK.TRANS64 P2, [R15+URZ+0x28830], R14 ;  /* 0x0288300e0f00a5a7 */ /* 0x000ea4000804007f */
[----:B--2---:R-:W-:Y:S05]  /*2e740*/  @!P2 BRA `(.L_x_7211) ;  /* 0xfffffffc00f0a947 */ /* 0x004fea000383ffff */
[----:B------:R-:W-:Y:S05]  /*2e750*/  BRA `(.L_x_7210) ;  /* 0xfffffe64000c7947 */ /* 0x000fea000383ffff */
.L_x_7215:
[----:B-1----:R1:W2:Y:S02]  /*2e760*/  SYNCS.PHASECHK.TRANS64.TRYWAIT P1, [R15+URZ+0x28850], R14 ;  /* 0x0288500e0f0075a7 */ /* 0x0022a4000802017f */
[----:B--2---:R-:W-:Y:S05]  /*2e770*/  @!P1 NANOSLEEP.SYNCS 0x989680 ;  /* 0x009896800000995d */ /* 0x004fea0003900000 */
[----:B------:R-:W2:Y:S02]  /*2e780*/  @!P1 SYNCS.PHASECHK.TRANS64 P1, [R15+URZ+0x28850], R14 ;  /* 0x0288500e0f0095a7 */ /* 0x000ea4000802007f */
[----:B--2---:R-:W-:Y:S05]  /*2e790*/  @!P1 BRA `(.L_x_7215) ;  /* 0xfffffffc00f09947 */ /* 0x004fea000383ffff */
[----:B------:R-:W-:Y:S05]  /*2e7a0*/  BRA `(.L_x_7212) ;  /* 0xfffffe6400d07947 */ /* 0x000fea000383ffff */
.L_x_7235:
[----:B-1----:R1:W2:Y:S02]  /*2e7b0*/  SYNCS.PHASECHK.TRANS64.TRYWAIT P2, [R20+URZ+0x28830], R15 ;  /* 0x0288300f140075a7 */ /* 0x0022a4000804017f */
[----:B--2---:R-:W-:Y:S05]  /*2e7c0*/  @!P2 NANOSLEEP.SYNCS 0x989680 ;  /* 0x009896800000a95d */ /* 0x004fea0003900000 */
[----:B------:R-:W2:Y:S02]  /*2e7d0*/  @!P2 SYNCS.PHASECHK.TRANS64 P2, [R20+URZ+0x28830], R15 ;  /* 0x0288300f1400a5a7 */ /* 0x000ea4000804007f */
[----:B--2---:R-:W-:Y:S05]  /*2e7e0*/  @!P2 BRA `(.L_x_7235) ;  /* 0xfffffffc00f0a947 */ /* 0x004fea000383ffff */
[----:B------:R-:W-:Y:S05]  /*2e7f0*/  BRA `(.L_x_7234) ;  /* 0xfffffebc006c7947 */ /* 0x000fea000383ffff */
.L_x_7239:
[----:B-1----:R1:W2:Y:S02]  /*2e800*/  SYNCS.PHASECHK.TRANS64.TRYWAIT P1, [R15+URZ+0x28850], R14 ;  /* 0x0288500e0f0075a7 */ /* 0x0022a4000802017f */
[----:B--2---:R-:W-:Y:S05]  /*2e810*/  @!P1 NANOSLEEP.SYNCS 0x989680 ;  /* 0x009896800000995d */ /* 0x004fea0003900000 */
[----:B------:R-:W2:Y:S02]  /*2e820*/  @!P1 SYNCS.PHASECHK.TRANS64 P1, [R15+URZ+0x28850], R14 ;  /* 0x0288500e0f0095a7 */ /* 0x000ea4000802007f */
[----:B--2---:R-:W-:Y:S05]  /*2e830*/  @!P1 BRA `(.L_x_7239) ;  /* 0xfffffffc00f09947 */ /* 0x004fea000383ffff */
[----:B------:R-:W-:Y:S05]  /*2e840*/  BRA `(.L_x_7236) ;  /* 0xfffffec0003c7947 */ /* 0x000fea000383ffff */
.L_x_7247:
[----:B-1----:R1:W2:Y:S02]  /*2e850*/  SYNCS.PHASECHK.TRANS64.TRYWAIT P2, [R20+URZ+0x28830], R15 ;  /* 0x0288300f140075a7 */ /* 0x0022a4000804017f */
[----:B--2---:R-:W-:Y:S05]  /*2e860*/  @!P2 NANOSLEEP.SYNCS 0x989680 ;  /* 0x009896800000a95d */ /* 0x004fea0003900000 */
[----:B------:R-:W2:Y:S02]  /*2e870*/  @!P2 SYNCS.PHASECHK.TRANS64 P2, [R20+URZ+0x28830], R15 ;  /* 0x0288300f1400a5a7 */ /* 0x000ea4000804007f */
[----:B--2---:R-:W-:Y:S05]  /*2e880*/  @!P2 BRA `(.L_x_7247) ;  /* 0xfffffffc00f0a947 */ /* 0x004fea000383ffff */
[----:B------:R-:W-:Y:S05]  /*2e890*/  BRA `(.L_x_7246) ;  /* 0xfffffef000c07947 */ /* 0x000fea000383ffff */
.L_x_7251:
[----:B-1----:R1:W2:Y:S02]  /*2e8a0*/  SYNCS.PHASECHK.TRANS64.TRYWAIT P1, [R15+URZ+0x28850], R14 ;  /* 0x0288500e0f0075a7 */ /* 0x0022a4000802017f */
[----:B--2---:R-:W-:Y:S05]  /*2e8b0*/  @!P1 NANOSLEEP.SYNCS 0x989680 ;  /* 0x009896800000995d */ /* 0x004fea0003900000 */
[----:B------:R-:W2:Y:S02]  /*2e8c0*/  @!P1 SYNCS.PHASECHK.TRANS64 P1, [R15+URZ+0x28850], R14 ;  /* 0x0288500e0f0095a7 */ /* 0x000ea4000802007f */
[----:B--2---:R-:W-:Y:S05]  /*2e8d0*/  @!P1 BRA `(.L_x_7251) ;  /* 0xfffffffc00f09947 */ /* 0x004fea000383ffff */
[----:B------:R-:W-:Y:S05]  /*2e8e0*/  BRA `(.L_x_7248) ;  /* 0xfffffef400907947 */ /* 0x000fea000383ffff */
.L_x_7265:
[----:B-1----:R1:W2:Y:S02]  /*2e8f0*/  SYNCS.PHASECHK.TRANS64.TRYWAIT P0, [R13+URZ+0x28850], R0 ;  /* 0x028850000d0075a7 */ /* 0x0022a4000800017f */
[----:B--2---:R-:W-:Y:S05]  /*2e900*/  @!P0 NANOSLEEP.SYNCS 0x989680 ;  /* 0x009896800000895d */ /* 0x004fea0003900000 */
[----:B------:R-:W2:Y:S02]  /*2e910*/  @!P0 SYNCS.PHASECHK.TRANS64 P0, [R13+URZ+0x28850], R0 ;  /* 0x028850000d0085a7 */ /* 0x000ea4000800007f */
[----:B--2---:R-:W-:Y:S05]  /*2e920*/  @!P0 BRA `(.L_x_7265) ;  /* 0xfffffffc00f08947 */ /* 0x004fea000383ffff */
[----:B------:R-:W-:Y:S05]  /*2e930*/  BRA `(.L_x_7264) ;  /* 0xffffff4800607947 */ /* 0x000fea000383ffff */
.L_x_7269:
[----:B------:R-:W-:Y:S01]  /*2e940*/  IMAD.MOV.U32 R12, RZ, RZ, R0 ;  /* 0x000000ffff0c7224 */ /* 0x000fe200078e0000 */
[----:B------:R-:W-:Y:S01]  /*2e950*/  SEL R5, R37, R38, P0 ;  /* 0x0000002625057207 */ /* 0x000fe20000000000 */
[----:B------:R-:W-:Y:S01]  /*2e960*/  IMAD.MOV.U32 R11, RZ, RZ, 0x1c1f ;  /* 0x00001c1fff0b7424 */ /* 0x000fe200078e00ff */
[----:B------:R-:W-:Y:S01]  /*2e970*/  SEL R7, R38, R37, P0 ;  /* 0x0000002526077207 */ /* 0x000fe20000000000 */
[----:B------:R-:W-:Y:S01]  /*2e980*/  IMAD.MOV.U32 R15, RZ, RZ, -0x1 ;  /* 0xffffffffff0f7424 */ /* 0x000fe200078e00ff */
[----:B------:R-:W-:Y:S02]  /*2e990*/  SEL R9, R33, R34, P0 ;  /* 0x0000002221097207 */ /* 0x000fe40000000000 */
[----:B------:R-:W-:-:S07]  /*2e9a0*/  SEL R21, R34, R33, P0 ;  /* 0x0000002122157207 */ /* 0x000fce0000000000 */
[----:B-1----:R-:W-:Y:S05]  /*2e9b0*/  WARPSYNC.COLLECTIVE R15, `(.L_x_7465) ;  /* 0x000000000f087348 */ /* 0x002fea0003c00000 */
[----:B------:R0:W2:Y:S02]  /*2e9c0*/  SHFL.IDX P6, R14, R13, R12, R11 ;  /* 0x0000000c0d0e7389 */ /* 0x0000a400000c000b */
[----:B012---:R-:W-:Y:S01]  /*2e9d0*/  ENDCOLLECTIVE ;  /* 0x000000000000791b */ /* 0x007fe20003800000 */
.L_x_7465:
        /* <DEDUP_REMOVED lines=19> */
.L_x_7466:
        /* <DEDUP_REMOVED lines=19> */
.L_x_7467:
        /* <DEDUP_REMOVED lines=8> */
.L_x_7468:
[----:B------:R-:W-:Y:S02]  /*2ecc0*/  IMAD.MOV.U32 R13, RZ, RZ, R9 ;  /* 0x000000ffff0d7224 */ /* 0x000fe400078e0009 */
[----:B------:R-:W-:Y:S02]  /*2ecd0*/  IMAD.MOV.U32 R12, RZ, RZ, R0 ;  /* 0x000000ffff0c7224 */ /* 0x000fe400078e0000 */
[----:B------:R-:W-:-:S07]  /*2ece0*/  IMAD.MOV.U32 R7, RZ, RZ, R14 ;  /* 0x000000ffff077224 */ /* 0x000fce00078e000e */
[----:B------:R-:W-:Y:S05]  /*2ecf0*/  WARPSYNC.COLLECTIVE R15, `(.L_x_7469) ;  /* 0x000000000f087348 */ /* 0x000fea0003c00000 */
[----:B------:R0:W1:Y:S02]  /*2ed00*/  SHFL.IDX P6, R14, R13, R12, R11 ;  /* 0x0000000c0d0e7389 */ /* 0x00006400000c000b */
[----:B01----:R-:W-:Y:S01]  /*2ed10*/  ENDCOLLECTIVE ;  /* 0x000000000000791b */ /* 0x003fe20003800000 */
.L_x_7469:
        /* <DEDUP_REMOVED lines=8> */
.L_x_7470:
[----:B------:R-:W-:Y:S02]  /*2eda0*/  IMAD.MOV.U32 R13, RZ, RZ, R25 ;  /* 0x000000ffff0d7224 */ /* 0x000fe400078e0019 */
[----:B------:R-:W-:Y:S02]  /*2edb0*/  IMAD.MOV.U32 R12, RZ, RZ, R0 ;  /* 0x000000ffff0c7224 */ /* 0x000fe400078e0000 */
[----:B------:R-:W-:-:S07]  /*2edc0*/  IMAD.MOV.U32 R21, RZ, RZ, R14 ;  /* 0x000000ffff157224 */ /* 0x000fce00078e000e */
[----:B------:R-:W-:Y:S05]  /*2edd0*/  WARPSYNC.COLLECTIVE R15, `(.L_x_7471) ;  /* 0x000000000f087348 */ /* 0x000fea0003c00000 */
[----:B------:R0:W1:Y:S02]  /*2ede0*/  SHFL.IDX P6, R14, R13, R12, R11 ;  /* 0x0000000c0d0e7389 */ /* 0x00006400000c000b */
[----:B01----:R-:W-:Y:S01]  /*2edf0*/  ENDCOLLECTIVE ;  /* 0x000000000000791b */ /* 0x003fe20003800000 */
.L_x_7471:
        /* <DEDUP_REMOVED lines=8> */
.L_x_7472:
[----:B------:R-:W-:Y:S02]  /*2ee80*/  IMAD.MOV.U32 R13, RZ, RZ, R29 ;  /* 0x000000ffff0d7224 */ /* 0x000fe400078e001d */
[----:B------:R-:W-:Y:S02]  /*2ee90*/  IMAD.MOV.U32 R12, RZ, RZ, R0 ;  /* 0x000000ffff0c7224 */ /* 0x000fe400078e0000 */
[----:B------:R-:W-:-:S07]  /*2eea0*/  IMAD.MOV.U32 R27, RZ, RZ, R14 ;  /* 0x000000ffff1b7224 */ /* 0x000fce00078e000e */
[----:B------:R-:W-:Y:S05]  /*2eeb0*/  WARPSYNC.COLLECTIVE R15, `(.L_x_7473) ;  /* 0x000000000f087348 */ /* 0x000fea0003c00000 */
[----:B------:R0:W1:Y:S02]  /*2eec0*/  SHFL.IDX P6, R14, R13, R12, R11 ;  /* 0x0000000c0d0e7389 */ /* 0x00006400000c000b */
[----:B01----:R-:W-:Y:S01]  /*2eed0*/  ENDCOLLECTIVE ;  /* 0x000000000000791b */ /* 0x003fe20003800000 */
.L_x_7473:
        /* <DEDUP_REMOVED lines=8> */
.L_x_7474:
[----:B------:R-:W-:Y:S02]  /*2ef60*/  IMAD.MOV.U32 R13, RZ, RZ, R33 ;  /* 0x000000ffff0d7224 */ /* 0x000fe400078e0021 */
[----:B------:R-:W-:Y:S02]  /*2ef70*/  IMAD.MOV.U32 R12, RZ, RZ, R0 ;  /* 0x000000ffff0c7224 */ /* 0x000fe400078e0000 */
[----:B------:R-:W-:-:S07]  /*2ef80*/  IMAD.MOV.U32 R31, RZ, RZ, R14 ;  /* 0x000000ffff1f7224 */ /* 0x000fce00078e000e */
[----:B------:R-:W-:Y:S05]  /*2ef90*/  WARPSYNC.COLLECTIVE R15, `(.L_x_7475) ;  /* 0x000000000f087348 */ /* 0x000fea0003c00000 */
[----:B------:R0:W1:Y:S02]  /*2efa0*/  SHFL.IDX P6, R14, R13, R12, R11 ;  /* 0x0000000c0d0e7389 */ /* 0x00006400000c000b */
[----:B01----:R-:W-:Y:S01]  /*2efb0*/  ENDCOLLECTIVE ;  /* 0x000000000000791b */ /* 0x003fe20003800000 */
.L_x_7475:
        /* <DEDUP_REMOVED lines=8> */
.L_x_7476:
[----:B------:R-:W-:Y:S02]  /*2f040*/  IMAD.MOV.U32 R13, RZ, RZ, R37 ;  /* 0x000000ffff0d7224 */ /* 0x000fe400078e0025 */
[----:B------:R-:W-:Y:S02]  /*2f050*/  IMAD.MOV.U32 R12, RZ, RZ, R0 ;  /* 0x000000ffff0c7224 */ /* 0x000fe400078e0000 */
[----:B------:R-:W-:-:S07]  /*2f060*/  IMAD.MOV.U32 R35, RZ, RZ, R14 ;  /* 0x000000ffff237224 */ /* 0x000fce00078e000e */
[----:B------:R-:W-:Y:S05]  /*2f070*/  WARPSYNC.COLLECTIVE R15, `(.L_x_7477) ;  /* 0x000000000f087348 */ /* 0x000fea0003c00000 */
[----:B------:R0:W1:Y:S02]  /*2f080*/  SHFL.IDX P6, R14, R13, R12, R11 ;  /* 0x0000000c0d0e7389 */ /* 0x00006400000c000b */
[----:B01----:R-:W-:Y:S01]  /*2f090*/  ENDCOLLECTIVE ;  /* 0x000000000000791b */ /* 0x003fe20003800000 */
.L_x_7477:
        /* <DEDUP_REMOVED lines=8> */
.L_x_7478:
[----:B------:R-:W-:Y:S02]  /*2f120*/  IMAD.MOV.U32 R13, RZ, RZ, R41 ;  /* 0x000000ffff0d7224 */ /* 0x000fe400078e0029 */
[----:B------:R-:W-:Y:S02]  /*2f130*/  IMAD.MOV.U32 R12, RZ, RZ, R0 ;  /* 0x000000ffff0c7224 */ /* 0x000fe400078e0000 */
[----:B------:R-:W-:-:S07]  /*2f140*/  IMAD.MOV.U32 R20, RZ, RZ, R14 ;  /* 0x000000ffff147224 */ /* 0x000fce00078e000e */
[----:B------:R-:W-:Y:S05]  /*2f150*/  WARPSYNC.COLLECTIVE R15, `(.L_x_7479) ;  /* 0x000000000f087348 */ /* 0x000fea0003c00000 */
[----:B------:R0:W1:Y:S02]  /*2f160*/  SHFL.IDX P6, R14, R13, R12, R11 ;  /* 0x0000000c0d0e7389 */ /* 0x00006400000c000b */
[----:B01----:R-:W-:Y:S01]  /*2f170*/  ENDCOLLECTIVE ;  /* 0x000000000000791b */ /* 0x003fe20003800000 */
.L_x_7479:
[----:B------:R-:W-:Y:S02]  /*2f180*/  IMAD.MOV.U32 R13, RZ, RZ, R43 ;  /* 0x000000ffff0d7224 */ /* 0x000fe400078e002b */
[----:B------:R-:W-:Y:S02]  /*2f190*/  IMAD.MOV.U32 R12, RZ, RZ, R2 ;  /* 0x000000ffff0c7224 */ /* 0x000fe400078e0002 */
[----:B------:R-:W-:-:S07]  /*2f1a0*/  IMAD.MOV.U32 R41, RZ, RZ, R14 ;  /* 0x000000ffff297224 */ /* 0x000fce00078e000e */
[----:B------:R-:W-:Y:S05]  /*2f1b0*/  WARPSYNC.COLLECTIVE R15, `(.L_x_7480) ;  /* 0x000000000f087348 */ /* 0x000fea0003c00000 */
[----:B------:R0:W1:Y:S02]  /*2f1c0*/  SHFL.IDX P6, R14, R13, R12, R11 ;  /* 0x0000000c0d0e7389 */ /* 0x00006400000c000b */
[----:B01----:R-:W-:Y:S01]  /*2f1d0*/  ENDCOLLECTIVE ;  /* 0x000000000000791b */ /* 0x003fe20003800000 */
.L_x_7480:
[----:B------:R-:W-:Y:S02]  /*2f1e0*/  IMAD.MOV.U32 R13, RZ, RZ, R45 ;  /* 0x000000ffff0d7224 */ /* 0x000fe400078e002d */
[----:B------:R-:W-:Y:S02]  /*2f1f0*/  IMAD.MOV.U32 R12, RZ, RZ, R0 ;  /* 0x000000ffff0c7224 */ /* 0x000fe400078e0000 */
[----:B------:R-:W-:-:S07]  /*2f200*/  IMAD.MOV.U32 R40, RZ, RZ, R14 ;  /* 0x000000ffff287224 */ /* 0x000fce00078e000e */
[----:B------:R-:W-:Y:S05]  /*2f210*/  WARPSYNC.COLLECTIVE R15, `(.L_x_7481) ;  /* 0x000000000f087348 */ /* 0x000fea0003c00000 */
[----:B------:R0:W1:Y:S02]  /*2f220*/  SHFL.IDX P6, R14, R13, R12, R11 ;  /* 0x0000000c0d0e7389 */ /* 0x00006400000c000b */
[----:B01----:R-:W-:Y:S01]  /*2f230*/  ENDCOLLECTIVE ;  /* 0x000000000000791b */ /* 0x003fe20003800000 */
.L_x_7481:
[----:B------:R-:W-:Y:S02]  /*2f240*/  SEL R52, R41, R40, P0 ;  /* 0x0000002829347207 */ /* 0x000fe40000000000 */
[----:B------:R-:W-:Y:S01]  /*2f250*/  SEL R54, R40, R41, P0 ;  /* 0x0000002928367207 */ /* 0x000fe20000000000 */
[----:B------:R-:W-:Y:S02]  /*2f260*/  IMAD.MOV.U32 R13, RZ, RZ, R47 ;  /* 0x000000ffff0d7224 */ /* 0x000fe400078e002f */
[----:B------:R-:W-:Y:S02]  /*2f270*/  IMAD.MOV.U32 R12, RZ, RZ, R2 ;  /* 0x000000ffff0c7224 */ /* 0x000fe400078e0002 */
[----:B------:R-:W-:Y:S02]  /*2f280*/  IMAD.MOV.U32 R47, RZ, RZ, RZ ;  /* 0x000000ffff2f7224 */ /* 0x000fe400078e00ff */
[----:B------:R-:W-:-:S07]  /*2f290*/  IMAD.MOV.U32 R45, RZ, RZ, R14 ;  /* 0x000000ffff2d7224 */ /* 0x000fce00078e000e */
[----:B------:R-:W-:Y:S05]  /*2f2a0*/  WARPSYNC.COLLECTIVE R15, `(.L_x_7482) ;  /* 0x000000000f087348 */ /* 0x000fea0003c00000 */
[----:B------:R0:W1:Y:S02]  /*2f2b0*/  SHFL.IDX P6, R14, R13, R12, R11 ;  /* 0x0000000c0d0e7389 */ /* 0x00006400000c000b */
[----:B01----:R-:W-:Y:S01]  /*2f2c0*/  ENDCOLLECTIVE ;  /* 0x000000000000791b */ /* 0x003fe20003800000 */
.L_x_7482:
[----:B------:R-:W-:Y:S02]  /*2f2d0*/  IMAD.MOV.U32 R13, RZ, RZ, R49 ;  /* 0x000000ffff0d7224 */ /* 0x000fe400078e0031 */
[----:B------:R-:W-:Y:S02]  /*2f2e0*/  IMAD.MOV.U32 R12, RZ, RZ, R0 ;  /* 0x000000ffff0c7224 */ /* 0x000fe400078e0000 */
[----:B------:R-:W-:-:S07]  /*2f2f0*/  IMAD.MOV.U32 R42, RZ, RZ, R14 ;  /* 0x000000ffff2a7224 */ /* 0x000fce00078e000e */
[----:B------:R-:W-:Y:S05]  /*2f300*/  WARPSYNC.COLLECTIVE R15, `(.L_x_7483) ;  /* 0x000000000f087348 */ /* 0x000fea0003c00000 */
[----:B------:R0:W1:Y:S02]  /*2f310*/  SHFL.IDX P6, R14, R13, R12, R11 ;  /* 0x0000000c0d0e7389 */ /* 0x00006400000c000b */
[----:B01----:R-:W-:Y:S01]  /*2f320*/  ENDCOLLECTIVE ;  /* 0x000000000000791b */ /* 0x003fe20003800000 */
.L_x_7483:
        /* <DEDUP_REMOVED lines=8> */
.L_x_7484:
[----:B------:R-:W-:Y:S02]  /*2f3b0*/  IMAD.MOV.U32 R13, RZ, RZ, R53 ;  /* 0x000000ffff0d7224 */ /* 0x000fe400078e0035 */
[----:B------:R-:W-:Y:S02]  /*2f3c0*/  IMAD.MOV.U32 R12, RZ, RZ, R0 ;  /* 0x000000ffff0c7224 */ /* 0x000fe400078e0000 */
[----:B------:R-:W-:-:S07]  /*2f3d0*/  IMAD.MOV.U32 R44, RZ, RZ, R14 ;  /* 0x000000ffff2c7224 */ /* 0x000fce00078e000e */
[----:B------:R-:W-:Y:S05]  /*2f3e0*/  WARPSYNC.COLLECTIVE R15, `(.L_x_7485) ;  /* 0x000000000f087348 */ /* 0x000fea0003c00000 */
[----:B------:R0:W1:Y:S02]  /*2f3f0*/  SHFL.IDX P6, R14, R13, R12, R11 ;  /* 0x0000000c0d0e7389 */ /* 0x00006400000c000b */
[----:B01----:R-:W-:Y:S01]  /*2f400*/  ENDCOLLECTIVE ;  /* 0x000000000000791b */ /* 0x003fe20003800000 */
.L_x_7485:
[----:B------:R-:W-:Y:S01]  /*2f410*/  SEL R9, R49, R44, P0 ;  /* 0x0000002c31097207 */ /* 0x000fe20000000000 */
[----:B------:R-:W-:Y:S02]  /*2f420*/  IMAD.MOV.U32 R13, RZ, RZ, R55 ;  /* 0x000000ffff0d7224 */ /* 0x000fe400078e0037 */
[----:B------:R-:W-:Y:S02]  /*2f430*/  IMAD.MOV.U32 R12, RZ, RZ, R2 ;  /* 0x000000ffff0c7224 */ /* 0x000fe400078e0002 */
[----:B------:R-:W-:-:S07]  /*2f440*/  IMAD.MOV.U32 R53, RZ, RZ, R14 ;  /* 0x000000ffff357224 */ /* 0x000fce00078e000e */
[----:B------:R-:W-:Y:S05]  /*2f450*/  WARPSYNC.COLLECTIVE R15, `(.L_x_7486) ;  /* 0x000000000f087348 */ /* 0x000fea0003c00000 */
[----:B------:R0:W1:Y:S02]  /*2f460*/  SHFL.IDX P6, R14, R13, R12, R11 ;  /* 0x0000000c0d0e7389 */ /* 0x00006400000c000b */
[----:B01----:R-:W-:Y:S01]  /*2f470*/  ENDCOLLECTIVE ;  /* 0x000000000000791b */ /* 0x003fe20003800000 */
.L_x_7486:
[----:B------:R-:W-:Y:S02]  /*2f480*/  IMAD.MOV.U32 R13, RZ, RZ, R57 ;  /* 0x000000ffff0d7224 */ /* 0x000fe400078e0039 */
[----:B------:R-:W-:Y:S02]  /*2f490*/  IMAD.MOV.U32 R12, RZ, RZ, R0 ;  /* 0x000000ffff0c7224 */ /* 0x000fe400078e0000 */
[----:B------:R-:W-:-:S07]  /*2f4a0*/  IMAD.MOV.U32 R46, RZ, RZ, R14 ;  /* 0x000000ffff2e7224 */ /* 0x000fce00078e000e */
[----:B------:R-:W-:Y:S05]  /*2f4b0*/  WARPSYNC.COLLECTIVE R15, `(.L_x_7487) ;  /* 0x000000000f087348 */ /* 0x000fea0003c00000 */
[----:B------:R0:W1:Y:S02]  /*2f4c0*/  SHFL.IDX P6, R14, R13, R12, R11 ;  /* 0x0000000c0d0e7389 */ /* 0x00006400000c000b */
[----:B01----:R-:W-:Y:S01]  /*2f4d0*/  ENDCOLLECTIVE ;  /* 0x000000000000791b */ /* 0x003fe20003800000 */
.L_x_7487:
        /* <DEDUP_REMOVED lines=8> */
.L_x_7488:
[----:B------:R-:W-:Y:S02]  /*2f560*/  IMAD.MOV.U32 R13, RZ, RZ, R61 ;  /* 0x000000ffff0d7224 */ /* 0x000fe400078e003d */
[----:B------:R-:W-:Y:S02]  /*2f570*/  IMAD.MOV.U32 R12, RZ, RZ, R0 ;  /* 0x000000ffff0c7224 */ /* 0x000fe400078e0000 */
[----:B------:R-:W-:-:S07]  /*2f580*/  IMAD.MOV.U32 R48, RZ, RZ, R14 ;  /* 0x000000ffff307224 */ /* 0x000fce00078e000e */
[----:B------:R-:W-:Y:S05]  /*2f590*/  WARPSYNC.COLLECTIVE R15, `(.L_x_7489) ;  /* 0x000000000f087348 */ /* 0x000fea0003c00000 */
[----:B------:R0:W1:Y:S02]  /*2f5a0*/  SHFL.IDX P6, R14, R13, R12, R11 ;  /* 0x0000000c0d0e7389 */ /* 0x00006400000c000b */
[----:B01----:R-:W-:Y:S01]  /*2f5b0*/  ENDCOLLECTIVE ;  /* 0x000000000000791b */ /* 0x003fe20003800000 */
.L_x_7489:
        /* <DEDUP_REMOVED lines=8> */
.L_x_7490:
[----:B------:R-:W-:Y:S02]  /*2f640*/  IMAD.MOV.U32 R13, RZ, RZ, R65 ;  /* 0x000000ffff0d7224 */ /* 0x000fe400078e0041 */
[----:B------:R-:W-:Y:S02]  /*2f650*/  IMAD.MOV.U32 R12, RZ, RZ, R0 ;  /* 0x000000ffff0c7224 */ /* 0x000fe400078e0000 */
[----:B------:R-:W-:-:S07]  /*2f660*/  IMAD.MOV.U32 R50, RZ, RZ, R14 ;  /* 0x000000ffff327224 */ /* 0x000fce00078e000e */
[----:B------:R-:W-:Y:S05]  /*2f670*/  WARPSYNC.COLLECTIVE R15, `(.L_x_7491) ;  /* 0x000000000f087348 */ /* 0x000fea0003c00000 */
[----:B------:R0:W1:Y:S02]  /*2f680*/  SHFL.IDX P6, R14, R13, R12, R11 ;  /* 0x0000000c0d0e7389 */ /* 0x00006400000c000b */
[----:B01----:R-:W-:Y:S01]  /*2f690*/  ENDCOLLECTIVE ;  /* 0x000000000000791b */ /* 0x003fe20003800000 */
.L_x_7491:
        /* <DEDUP_REMOVED lines=8> */
.L_x_7492:
[----:B------:R-:W-:Y:S02]  /*2f720*/  IMAD.MOV.U32 R13, RZ, RZ, R71 ;  /* 0x000000ffff0d7224 */ /* 0x000fe400078e0047 */
[----:B------:R-:W-:Y:S02]  /*2f730*/  IMAD.MOV.U32 R12, RZ, RZ, R0 ;  /* 0x000000ffff0c7224 */ /* 0x000fe400078e0000 */
[----:B------:R-:W-:-:S07]  /*2f740*/  IMAD.MOV.U32 R56, RZ, RZ, R14 ;  /* 0x000000ffff387224 */ /* 0x000fce00078e000e */
[----:B------:R-:W-:Y:S05]  /*2f750*/  WARPSYNC.COLLECTIVE R15, `(.L_x_7493) ;  /* 0x000000000f087348 */ /* 0x000fea0003c00000 */
[----:B------:R0:W1:Y:S02]  /*2f760*/  SHFL.IDX P6, R14, R13, R12, R11 ;  /* 0x0000000c0d0e7389 */ /* 0x00006400000c000b */
[----:B01----:R-:W-:Y:S01]  /*2f770*/  ENDCOLLECTIVE ;  /* 0x000000000000791b */ /* 0x003fe20003800000 */
.L_x_7493:
[----:B------:R-:W-:Y:S01]  /*2f780*/  SEL R39, R56, R65, P0 ;  /* 0x0000004138277207 */ /* 0x000fe20000000000 */
[----:B------:R-:W-:Y:S02]  /*2f790*/  IMAD.MOV.U32 R13, RZ, RZ, R73 ;  /* 0x000000ffff0d7224 */ /* 0x000fe400078e0049 */
[----:B------:R-:W-:Y:S02]  /*2f7a0*/  IMAD.MOV.U32 R12, RZ, RZ, R2 ;  /* 0x000000ffff0c7224 */ /* 0x000fe400078e0002 */
[----:B------:R-:W-:-:S07]  /*2f7b0*/  IMAD.MOV.U32 R71, RZ, RZ, R14 ;  /* 0x000000ffff477224 */ /* 0x000fce00078e000e */
[----:B------:R-:W-:Y:S05]  /*2f7c0*/  WARPSYNC.COLLECTIVE R15, `(.L_x_7494) ;  /* 0x000000000f087348 */ /* 0x000fea0003c00000 */
[----:B------:R0:W1:Y:S02]  /*2f7d0*/  SHFL.IDX P6, R14, R13, R12, R11 ;  /* 0x0000000c0d0e7389 */ /* 0x00006400000c000b */
[----:B01----:R-:W-:Y:S01]  /*2f7e0*/  ENDCOLLECTIVE ;  /* 0x000000000000791b */ /* 0x003fe20003800000 */
.L_x_7494:
[----:B------:R-:W-:Y:S02]  /*2f7f0*/  IMAD.MOV.U32 R13, RZ, RZ, R75 ;  /* 0x000000ffff0d7224 */ /* 0x000fe400078e004b */
[----:B------:R-:W-:Y:S02]  /*2f800*/  IMAD.MOV.U32 R12, RZ, RZ, R0 ;  /* 0x000000ffff0c7224 */ /* 0x000fe400078e0000 */
[----:B------:R-:W-:-:S07]  /*2f810*/  IMAD.MOV.U32 R58, RZ, RZ, R14 ;  /* 0x000000ffff3a7224 */ /* 0x000fce00078e000e */
[----:B------:R-:W-:Y:S05]  /*2f820*/  WARPSYNC.COLLECTIVE R15, `(.L_x_7495) ;  /* 0x000000000f087348 */ /* 0x000fea0003c00000 */
[----:B------:R0:W1:Y:S02]  /*2f830*/  SHFL.IDX P6, R14, R13, R12, R11 ;  /* 0x0000000c0d0e7389 */ /* 0x00006400000c000b */
[----:B01----:R-:W-:Y:S01]  /*2f840*/  ENDCOLLECTIVE ;  /* 0x000000000000791b */ /* 0x003fe20003800000 */
.L_x_7495:
[----:B------:R-:W-:Y:S02]  /*2f850*/  IMAD.MOV.U32 R13, RZ, RZ, R77 ;  /* 0x000000ffff0d7224 */ /* 0x000fe400078e004d */
[----:B------:R-:W-:Y:S02]  /*2f860*/  IMAD.MOV.U32 R12, RZ, RZ, R2 ;  /* 0x000000ffff0c7224 */ /* 0x000fe400078e0002 */
[----:B------:R-:W-:-:S07]  /*2f870*/  IMAD.MOV.U32 R75, RZ, RZ, R14 ;  /* 0x000000ffff4b7224 */ /* 0x000fce00078e000e */
[----:B------:R-:W-:Y:S05]  /*2f880*/  WARPSYNC.COLLECTIVE R15, `(.L_x_7496) ;  /* 0x000000000f087348 */ /* 0x000fea0003c00000 */
[----:B------:R0:W1:Y:S02]  /*2f890*/  SHFL.IDX P6, R14, R13, R12, R11 ;  /* 0x0000000c0d0e7389 */ /* 0x00006400000c000b */
[----:B01----:R-:W-:Y:S01]  /*2f8a0*/  ENDCOLLECTIVE ;  /* 0x000000000000791b */ /* 0x003fe20003800000 */
.L_x_7496:
[----:B------:R-:W-:Y:S02]  /*2f8b0*/  SEL R12, R37, R20, P0 ;  /* 0x00000014250c7207 */ /* 0x000fe40000000000 */
[----:B------:R-:W-:Y:S02]  /*2f8c0*/  SEL R11, R44, R49, P0 ;  /* 0x000000312c0b7207 */ /* 0x000fe40000000000 */
[----:B------:R-:W-:Y:S02]  /*2f8d0*/  SEL R13, R71, R58, P0 ;  /* 0x0000003a470d7207 */ /* 0x000fe40000000000 */
[----:B------:R-:W-:Y:S01]  /*2f8e0*/  SEL R15, R58, R71, P0 ;  /* 0x000000473a0f7207 */ /* 0x000fe20000000000 */
[----:B------:R-:W-:Y:S01]  /*2f8f0*/  IMAD.MOV.U32 R60, RZ, RZ, R14 ;  /* 0x000000ffff3c7224 */ /* 0x000fe200078e000e */
[----:B------:R-:W-:Y:S02]  /*2f900*/  SEL R14, R20, R37, P0 ;  /* 0x00000025140e7207 */ /* 0x000fe40000000000 */
[----:B------:R-:W-:Y:S01]  /*2f910*/  SEL R37, R65, R56, P0 ;  /* 0x0000003841257207 */ /* 0x000fe20000000000 */
[----:B------:R-:W-:Y:S06]  /*2f920*/  BRA `(.L_x_7497) ;  /* 0xffffff5000487947 */ /* 0x000fec000383ffff */
.L_x_7281:
[----:B------:R-:W-:Y:S02]  /*2f930*/  IMAD.MOV.U32 R13, RZ, RZ, R3 ;  /* 0x000000ffff0d7224 */ /* 0x000fe400078e0003 */
[----:B------:R-:W-:Y:S02]  /*2f940*/  IMAD.MOV.U32 R12, RZ, RZ, RZ ;  /* 0x000000ffff0c7224 */ /* 0x000fe400078e00ff */
[----:B------:R-:W-:Y:S02]  /*2f950*/  IMAD.MOV.U32 R11, RZ, RZ, 0x181f ;  /* 0x0000181fff0b7424 */ /* 0x000fe400078e00ff */
[----:B------:R-:W-:-:S07]  /*2f960*/  IMAD.MOV.U32 R15, RZ, RZ, -0x1 ;  /* 0xffffffffff0f7424 */ /* 0x000fce00078e00ff */
[----:B-1----:R-:W-:Y:S05]  /*2f970*/  WARPSYNC.COLLECTIVE R15, `(.L_x_7498) ;  /* 0x000000000f087348 */ /* 0x002fea0003c00000 */
[----:B------:R0:W2:Y:S02]  /*2f980*/  SHFL.IDX P6, R14, R13, R12, R11 ;  /* 0x0000000c0d0e7389 */ /* 0x0000a400000c000b */
[----:B012---:R-:W-:Y:S01]  /*2f990*/  ENDCOLLECTIVE ;  /* 0x000000000000791b */ /* 0x007fe20003800000 */
.L_x_7498:
[----:B------:R-:W-:Y:S02]  /*2f9a0*/  IMAD.MOV.U32 R13, RZ, RZ, R2 ;  /* 0x000000ffff0d7224 */ /* 0x000fe400078e0002 */
[----:B------:R-:W-:-:S07]  /*2f9b0*/  IMAD.MOV.U32 R0, RZ, RZ, R14 ;  /* 0x000000ffff007224 */ /* 0x000fce00078e000e */
[----:B------:R-:W-:Y:S05]  /*2f9c0*/  WARPSYNC.COLLECTIVE R15, `(.L_x_7499) ;  /* 0x000000000f087348 */ /* 0x000fea0003c00000 */
[----:B------:R0:W1:Y:S02]  /*2f9d0*/  SHFL.IDX P6, R14, R13, R12, R11 ;  /* 0x0000000c0d0e7389 */ /* 0x00006400000c000b */
[----:B01----:R-:W-:Y:S01]  /*2f9e0*/  ENDCOLLECTIVE ;  /* 0x000000000000791b */ /* 0x003fe20003800000 */
.L_x_7499:
[----:B------:R-:W-:Y:S05]  /*2f9f0*/  BRA `(.L_x_7500) ;  /* 0xffffff6400d47947 */ /* 0x000fea000383ffff */
.L_x_7284:
        /* <DEDUP_REMOVED lines=8> */
.L_x_7502:
[----:B------:R-:W-:Y:S05]  /*2fa80*/  BSYNC B1 ;  /* 0x0000000000017941 */ /* 0x000fea0003800000 */
.L_x_7501:
        /* <DEDUP_REMOVED lines=8> */
.L_x_7503:
[----:B------:R-:W-:Y:S05]  /*2fb10*/  BRA `(.L_x_7504) ;  /* 0xffffff6400d87947 */ /* 0x000fea000383ffff */
.L_x_7287:
        /* <DEDUP_REMOVED lines=8> */
.L_x_7506:
[----:B------:R-:W-:Y:S05]  /*2fba0*/  BSYNC B1 ;  /* 0x0000000000017941 */ /* 0x000fea0003800000 */
.L_x_7505:
        /* <DEDUP_REMOVED lines=8> */
.L_x_7507:
[----:B------:R-:W-:Y:S05]  /*2fc30*/  BRA `(.L_x_7508) ;  /* 0xffffff6400d87947 */ /* 0x000fea000383ffff */
.L_x_7290:
        /* <DEDUP_REMOVED lines=8> */
.L_x_7510:
[----:B------:R-:W-:Y:S05]  /*2fcc0*/  BSYNC B1 ;  /* 0x0000000000017941 */ /* 0x000fea0003800000 */
.L_x_7509:
        /* <DEDUP_REMOVED lines=8> */
.L_x_7511:
[----:B------:R-:W-:Y:S05]  /*2fd50*/  BRA `(.L_x_7512) ;  /* 0xffffff6400d87947 */ /* 0x000fea000383ffff */
.L_x_7315:
        /* <DEDUP_REMOVED lines=11> */
.L_x_7514:
[----:B------:R-:W-:Y:S05]  /*2fe10*/  BSYNC B1 ;  /* 0x0000000000017941 */ /* 0x000fea0003800000 */
.L_x_7513:
[----:B------:R-:W-:Y:S05]  /*2fe20*/  BRA `(.L_x_7515) ;  /* 0xffffff8000587947 */ /* 0x000fea000383ffff */
.L_x_7317:
[----:B------:R-:W-:Y:S01]  /*2fe30*/  BSSY B1, `(.L_x_7516) ;  /* 0x0000006000017945 */ /* 0x000fe20003800000 */
[----:B------:R-:W-:-:S07]  /*2fe40*/  IMAD.MOV.U32 R15, RZ, RZ, -0x1 ;  /* 0xffffffffff0f7424 */ /* 0x000fce00078e00ff */
[----:B01----:R-:W-:Y:S05]  /*2fe50*/  WARPSYNC.COLLECTIVE R15, `(.L_x_7517) ;  /* 0x000000000f0c7348 */ /* 0x003fea0003c00000 */
[----:B------:R-:W-:Y:S02]  /*2fe60*/  ELECT P6, UR62, PT ;  /* 0x00000000003e782f */ /* 0x000fe400038c0000 */
[----:B------:R-:W-:Y:S01]  /*2fe70*/  MOV R14, UR62 ;  /* 0x0000003e000e7c02 */ /* 0x000fe20008000f00 */
[----:B01----:R-:W-:Y:S10]  /*2fe80*/  ENDCOLLECTIVE ;  /* 0x000000000000791b */ /* 0x003ff40003800000 */
.L_x_7517:
[----:B------:R-:W-:Y:S05]  /*2fe90*/  BSYNC B1 ;  /* 0x0000000000017941 */ /* 0x000fea0003800000 */
.L_x_7516:
[----:B------:R-:W-:Y:S05]  /*2fea0*/  BRA `(.L_x_7316) ;  /* 0xffffff8000507947 */ /* 0x000fea000383ffff */
.L_x_7319:
[----:B-1----:R-:W2:Y:S02]  /*2feb0*/  LDL R5, [R1+0x4] ;  /* 0x0000040001057983 */ /* 0x002ea40000100800 */
[----:B--2---:R1:W2:Y:S02]  /*2fec0*/  SYNCS.PHASECHK.TRANS64.TRYWAIT P0, [R5+URZ+0x28820], R4 ;  /* 0x02882004050075a7 */ /* 0x0042a4000800017f */
[----:B--2---:R-:W-:Y:S05]  /*2fed0*/  @!P0 NANOSLEEP.SYNCS 0x989680 ;  /* 0x009896800000895d */ /* 0x004fea0003900000 */
[----:B------:R-:W2:Y:S02]  /*2fee0*/  @!P0 SYNCS.PHASECHK.TRANS64 P0, [R5+URZ+0x28820], R4 ;  /* 0x02882004050085a7 */ /* 0x000ea4000800007f */
[----:B--2---:R-:W-:Y:S05]  /*2fef0*/  @!P0 BRA `(.L_x_7319) ;  /* 0xfffffffc00ec8947 */ /* 0x004fea000383ffff */
[----:B------:R-:W-:Y:S05]  /*2ff00*/  BRA `(.L_x_7518) ;  /* 0xffffff8000607947 */ /* 0x000fea000383ffff */
.L_x_7323:
[----:B-1----:R1:W2:Y:S02]  /*2ff10*/  SYNCS.PHASECHK.TRANS64.TRYWAIT P0, [R7+URZ+0x288a0], R9 ;  /* 0x0288a009070075a7 */ /* 0x0022a4000800017f */
[----:B--2---:R-:W-:Y:S05]  /*2ff20*/  @!P0 NANOSLEEP.SYNCS 0x989680 ;  /* 0x009896800000895d */ /* 0x004fea0003900000 */
[----:B------:R-:W2:Y:S02]  /*2ff30*/  @!P0 SYNCS.PHASECHK.TRANS64 P0, [R7+URZ+0x288a0], R9 ;  /* 0x0288a009070085a7 */ /* 0x000ea4000800007f */
[----:B--2---:R-:W-:Y:S05]  /*2ff40*/  @!P0 BRA `(.L_x_7323) ;  /* 0xfffffffc00f08947 */ /* 0x004fea000383ffff */
[----:B------:R-:W-:Y:S05]  /*2ff50*/  BRA `(.L_x_7519) ;  /* 0xffffff8000887947 */ /* 0x000fea000383ffff */
.L_x_7328:
[----:B0-----:R0:W2:Y:S02]  /*2ff60*/  SYNCS.PHASECHK.TRANS64.TRYWAIT P0, [R7+URZ+0x288c0], R9 ;  /* 0x0288c009070075a7 */ /* 0x0010a4000800017f */
[----:B--2---:R-:W-:Y:S05]  /*2ff70*/  @!P0 NANOSLEEP.SYNCS 0x989680 ;  /* 0x009896800000895d */ /* 0x004fea0003900000 */
[----:B------:R-:W2:Y:S02]  /*2ff80*/  @!P0 SYNCS.PHASECHK.TRANS64 P0, [R7+URZ+0x288c0], R9 ;  /* 0x0288c009070085a7 */ /* 0x000ea4000800007f */
[----:B--2---:R-:W-:Y:S05]  /*2ff90*/  @!P0 BRA `(.L_x_7328) ;  /* 0xfffffffc00f08947 */ /* 0x004fea000383ffff */
[----:B------:R-:W-:Y:S05]  /*2ffa0*/  BRA `(.L_x_7520) ;  /* 0xffffff84000c7947 */ /* 0x000fea000383ffff */
.L_x_7335:
[----:B0-----:R0:W1:Y:S02]  /*2ffb0*/  SYNCS.PHASECHK.TRANS64.TRYWAIT P1, [R5+URZ+0x288a0], R6 ;  /* 0x0288a006050075a7 */ /* 0x001064000802017f */
[----:B-1----:R-:W-:Y:S05]  /*2ffc0*/  @!P1 NANOSLEEP.SYNCS 0x989680 ;  /* 0x009896800000995d */ /* 0x002fea0003900000 */
[----:B------:R-:W1:Y:S02]  /*2ffd0*/  @!P1 SYNCS.PHASECHK.TRANS64 P1, [R5+URZ+0x288a0], R6 ;  /* 0x0288a006050095a7 */ /* 0x000e64000802007f */
[----:B-1----:R-:W-:Y:S05]  /*2ffe0*/  @!P1 BRA `(.L_x_7335) ;  /* 0xfffffffc00f09947 */ /* 0x002fea000383ffff */
[----:B------:R-:W-:Y:S05]  /*2fff0*/  BRA `(.L_x_7521) ;  /* 0xffffff8400e47947 */ /* 0x000fea000383ffff */
.L_x_7340:
[----:B-1----:R1:W2:Y:S02]  /*30000*/  SYNCS.PHASECHK.TRANS64.TRYWAIT P1, [R5+URZ+0x288c0], R6 ;  /* 0x0288c006050075a7 */ /* 0x0022a4000802017f */
[----:B--2---:R-:W-:Y:S05]  /*30010*/  @!P1 NANOSLEEP.SYNCS 0x989680 ;  /* 0x009896800000995d */ /* 0x004fea0003900000 */
[----:B------:R-:W2:Y:S02]  /*30020*/  @!P1 SYNCS.PHASECHK.TRANS64 P1, [R5+URZ+0x288c0], R6 ;  /* 0x0288c006050095a7 */ /* 0x000ea4000802007f */
[----:B--2---:R-:W-:Y:S05]  /*30030*/  @!P1 BRA `(.L_x_7340) ;  /* 0xfffffffc00f09947 */ /* 0x004fea000383ffff */
[----:B------:R-:W-:Y:S05]  /*30040*/  BRA `(.L_x_7522) ;  /* 0xffffff8800647947 */ /* 0x000fea000383ffff */
.L_x_7363:
        /* <DEDUP_REMOVED lines=11> */
.L_x_7524:
[----:B------:R-:W-:Y:S05]  /*30100*/  BSYNC B0 ;  /* 0x0000000000007941 */ /* 0x000fea0003800000 */
.L_x_7523:
[----:B------:R-:W-:Y:S05]  /*30110*/  BRA `(.L_x_7525) ;  /* 0xffffff9800087947 */ /* 0x000fea000383ffff */
.L_x_7365:
[----:B------:R-:W-:Y:S01]  /*30120*/  BSSY B0, `(.L_x_7526) ;  /* 0x0000006000007945 */ /* 0x000fe20003800000 */
[----:B------:R-:W-:-:S07]  /*30130*/  IMAD.MOV.U32 R15, RZ, RZ, -0x1 ;  /* 0xffffffffff0f7424 */ /* 0x000fce00078e00ff */
[----:B012---:R-:W-:Y:S05]  /*30140*/  WARPSYNC.COLLECTIVE R15, `(.L_x_7527) ;  /* 0x000000000f0c7348 */ /* 0x007fea0003c00000 */
[----:B------:R-:W-:Y:S02]  /*30150*/  ELECT P6, UR62, PT ;  /* 0x00000000003e782f */ /* 0x000fe400038c0000 */
[----:B------:R-:W-:Y:S01]  /*30160*/  MOV R14, UR62 ;  /* 0x0000003e000e7c02 */ /* 0x000fe20008000f00 */
[----:B012---:R-:W-:Y:S10]  /*30170*/  ENDCOLLECTIVE ;  /* 0x000000000000791b */ /* 0x007ff40003800000 */
.L_x_7527:
[----:B------:R-:W-:Y:S05]  /*30180*/  BSYNC B0 ;  /* 0x0000000000007941 */ /* 0x000fea0003800000 */
.L_x_7526:
[----:B------:R-:W-:Y:S05]  /*30190*/  BRA `(.L_x_7528) ;  /* 0xffffff9800107947 */ /* 0x000fea000383ffff */
.L_x_7367:
[----:B-1----:R1:W2:Y:S02]  /*301a0*/  SYNCS.PHASECHK.TRANS64.TRYWAIT P0, [R0+URZ+0x28880], R3 ;  /* 0x02888003000075a7 */ /* 0x0022a4000800017f */
[----:B--2---:R-:W-:Y:S05]  /*301b0*/  @!P0 NANOSLEEP.SYNCS 0x989680 ;  /* 0x009896800000895d */ /* 0x004fea0003900000 */
[----:B------:R-:W2:Y:S02]  /*301c0*/  @!P0 SYNCS.PHASECHK.TRANS64 P0, [R0+URZ+0x28880], R3 ;  /* 0x02888003000085a7 */ /* 0x000ea4000800007f */
[----:B--2---:R-:W-:Y:S05]  /*301d0*/  @!P0 BRA `(.L_x_7367) ;  /* 0xfffffffc00f08947 */ /* 0x004fea000383ffff */
[----:B------:R-:W-:Y:S05]  /*301e0*/  BRA `(.L_x_7529) ;  /* 0xffffff9800847947 */ /* 0x000fea000383ffff */
.L_x_7369:
[----:B--2---:R2:W3:Y:S02]  /*301f0*/  SYNCS.PHASECHK.TRANS64.TRYWAIT P0, [R0+URZ+0x28840], R3 ;  /* 0x02884003000075a7 */ /* 0x0044e4000800017f */
[----:B---3--:R-:W-:Y:S05]  /*30200*/  @!P0 NANOSLEEP.SYNCS 0x989680 ;  /* 0x009896800000895d */ /* 0x008fea0003900000 */
[----:B------:R-:W3:Y:S02]  /*30210*/  @!P0 SYNCS.PHASECHK.TRANS64 P0, [R0+URZ+0x28840], R3 ;  /* 0x02884003000085a7 */ /* 0x000ee4000800007f */
[----:B---3--:R-:W-:Y:S05]  /*30220*/  @!P0 BRA `(.L_x_7369) ;  /* 0xfffffffc00f08947 */ /* 0x008fea000383ffff */
[----:B------:R-:W-:Y:S05]  /*30230*/  BRA `(.L_x_7530) ;  /* 0xffffff9800e07947 */ /* 0x000fea000383ffff */
.L_x_7373:
        /* <DEDUP_REMOVED lines=13> */
.L_x_7531:
[----:B------:R-:W-:Y:S02]  /*30310*/  IMAD.MOV.U32 R13, RZ, RZ, R4 ;  /* 0x000000ffff0d7224 */ /* 0x000fe400078e0004 */
[----:B------:R-:W-:-:S07]  /*30320*/  IMAD.MOV.U32 R6, RZ, RZ, R14 ;  /* 0x000000ffff067224 */ /* 0x000fce00078e000e */
[----:B------:R-:W-:Y:S05]  /*30330*/  WARPSYNC.COLLECTIVE R15, `(.L_x_7532) ;  /* 0x000000000f087348 */ /* 0x000fea0003c00000 */
[----:B------:R0:W1:Y:S02]  /*30340*/  SHFL.IDX P6, R14, R13, R12, R11 ;  /* 0x0000000c0d0e7389 */ /* 0x00006400000c000b */
[----:B01----:R-:W-:Y:S01]  /*30350*/  ENDCOLLECTIVE ;  /* 0x000000000000791b */ /* 0x003fe20003800000 */
.L_x_7532:
[----:B------:R-:W-:Y:S02]  /*30360*/  IMAD.MOV.U32 R13, RZ, RZ, R3 ;  /* 0x000000ffff0d7224 */ /* 0x000fe400078e0003 */
[----:B------:R-:W-:Y:S02]  /*30370*/  IMAD.MOV.U32 R12, RZ, RZ, 0x1 ;  /* 0x00000001ff0c7424 */ /* 0x000fe400078e00ff */
[----:B------:R-:W-:-:S07]  /*30380*/  IMAD.MOV.U32 R7, RZ, RZ, R14 ;  /* 0x000000ffff077224 */ /* 0x000fce00078e000e */
[----:B------:R-:W-:Y:S05]  /*30390*/  WARPSYNC.COLLECTIVE R15, `(.L_x_7533) ;  /* 0x000000000f087348 */ /* 0x000fea0003c00000 */
[----:B------:R0:W1:Y:S02]  /*303a0*/  SHFL.IDX P6, R14, R13, R12, R11 ;  /* 0x0000000c0d0e7389 */ /* 0x00006400000c000b */
[----:B01----:R-:W-:Y:S01]  /*303b0*/  ENDCOLLECTIVE ;  /* 0x000000000000791b */ /* 0x003fe20003800000 */
.L_x_7533:
        /* <DEDUP_REMOVED lines=15> */
.L_x_7534:
[----:B------:R-:W-:Y:S02]  /*304b0*/  IMAD.MOV.U32 R13, RZ, RZ, R3 ;  /* 0x000000ffff0d7224 */ /* 0x000fe400078e0003 */
[----:B------:R-:W-:Y:S02]  /*304c0*/  IMAD.MOV.U32 R12, RZ, RZ, 0x2 ;  /* 0x00000002ff0c7424 */ /* 0x000fe400078e00ff */
[----:B------:R-:W-:-:S07]  /*304d0*/  IMAD.MOV.U32 R5, RZ, RZ, R14 ;  /* 0x000000ffff057224 */ /* 0x000fce00078e000e */
[----:B------:R-:W-:Y:S05]  /*304e0*/  WARPSYNC.COLLECTIVE R15, `(.L_x_7535) ;  /* 0x000000000f087348 */ /* 0x000fea0003c00000 */
[----:B------:R0:W1:Y:S02]  /*304f0*/  SHFL.IDX P6, R14, R13, R12, R11 ;  /* 0x0000000c0d0e7389 */ /* 0x00006400000c000b */
[----:B01----:R-:W-:Y:S01]  /*30500*/  ENDCOLLECTIVE ;  /* 0x000000000000791b */ /* 0x003fe20003800000 */
.L_x_7535:
        /* <DEDUP_REMOVED lines=15> */
.L_x_7536:
[----:B------:R-:W-:Y:S02]  /*30600*/  IMAD.MOV.U32 R13, RZ, RZ, R3 ;  /* 0x000000ffff0d7224 */ /* 0x000fe400078e0003 */
[----:B------:R-:W-:Y:S02]  /*30610*/  IMAD.MOV.U32 R12, RZ, RZ, 0x3 ;  /* 0x00000003ff0c7424 */ /* 0x000fe400078e00ff */
[----:B------:R-:W-:-:S07]  /*30620*/  IMAD.MOV.U32 R5, RZ, RZ, R14 ;  /* 0x000000ffff057224 */ /* 0x000fce00078e000e */
[----:B------:R-:W-:Y:S05]  /*30630*/  WARPSYNC.COLLECTIVE R15, `(.L_x_7537) ;  /* 0x000000000f087348 */ /* 0x000fea0003c00000 */
[----:B------:R0:W1:Y:S02]  /*30640*/  SHFL.IDX P6, R14, R13, R12, R11 ;  /* 0x0000000c0d0e7389 */ /* 0x00006400000c000b */
[----:B01----:R-:W-:Y:S01]  /*30650*/  ENDCOLLECTIVE ;  /* 0x000000000000791b */ /* 0x003fe20003800000 */
.L_x_7537:
        /* <DEDUP_REMOVED lines=15> */
.L_x_7538:
[----:B------:R-:W-:Y:S02]  /*30750*/  IMAD.MOV.U32 R13, RZ, RZ, R3 ;  /* 0x000000ffff0d7224 */ /* 0x000fe400078e0003 */
[----:B------:R-:W-:Y:S02]  /*30760*/  IMAD.MOV.U32 R12, RZ, RZ, 0x4 ;  /* 0x00000004ff0c7424 */ /* 0x000fe400078e00ff */
[----:B------:R-:W-:-:S07]  /*30770*/  IMAD.MOV.U32 R5, RZ, RZ, R14 ;  /* 0x000000ffff057224 */ /* 0x000fce00078e000e */
[----:B------:R-:W-:Y:S05]  /*30780*/  WARPSYNC.COLLECTIVE R15, `(.L_x_7539) ;  /* 0x000000000f087348 */ /* 0x000fea0003c00000 */
[----:B------:R0:W1:Y:S02]  /*30790*/  SHFL.IDX P6, R14, R13, R12, R11 ;  /* 0x0000000c0d0e7389 */ /* 0x00006400000c000b */
[----:B01----:R-:W-:Y:S01]  /*307a0*/  ENDCOLLECTIVE ;  /* 0x000000000000791b */ /* 0x003fe20003800000 */
.L_x_7539:
        /* <DEDUP_REMOVED lines=15> */
.L_x_7540:
[----:B------:R-:W-:Y:S02]  /*308a0*/  IMAD.MOV.U32 R13, RZ, RZ, R3 ;  /* 0x000000ffff0d7224 */ /* 0x000fe400078e0003 */
[----:B------:R-:W-:Y:S02]  /*308b0*/  IMAD.MOV.U32 R12, RZ, RZ, 0x5 ;  /* 0x00000005ff0c7424 */ /* 0x000fe400078e00ff */
[----:B------:R-:W-:-:S07]  /*308c0*/  IMAD.MOV.U32 R5, RZ, RZ, R14 ;  /* 0x000000ffff057224 */ /* 0x000fce00078e000e */
[----:B------:R-:W-:Y:S05]  /*308d0*/  WARPSYNC.COLLECTIVE R15, `(.L_x_7541) ;  /* 0x000000000f087348 */ /* 0x000fea0003c00000 */
[----:B------:R0:W1:Y:S02]  /*308e0*/  SHFL.IDX P6, R14, R13, R12, R11 ;  /* 0x0000000c0d0e7389 */ /* 0x00006400000c000b */
[----:B01----:R-:W-:Y:S01]  /*308f0*/  ENDCOLLECTIVE ;  /* 0x000000000000791b */ /* 0x003fe20003800000 */
.L_x_7541:
        /* <DEDUP_REMOVED lines=15> */
.L_x_7542:
[----:B------:R-:W-:Y:S02]  /*309f0*/  IMAD.MOV.U32 R13, RZ, RZ, R3 ;  /* 0x000000ffff0d7224 */ /* 0x000fe400078e0003 */
[----:B------:R-:W-:Y:S02]  /*30a00*/  IMAD.MOV.U32 R12, RZ, RZ, 0x6 ;  /* 0x00000006ff0c7424 */ /* 0x000fe400078e00ff */
[----:B------:R-:W-:-:S07]  /*30a10*/  IMAD.MOV.U32 R5, RZ, RZ, R14 ;  /* 0x000000ffff057224 */ /* 0x000fce00078e000e */
[----:B------:R-:W-:Y:S05]  /*30a20*/  WARPSYNC.COLLECTIVE R15, `(.L_x_7543) ;  /* 0x000000000f087348 */ /* 0x000fea0003c00000 */
[----:B------:R0:W1:Y:S02]  /*30a30*/  SHFL.IDX P6, R14, R13, R12, R11 ;  /* 0x0000000c0d0e7389 */ /* 0x00006400000c000b */
[----:B01----:R-:W-:Y:S01]  /*30a40*/  ENDCOLLECTIVE ;  /* 0x000000000000791b */ /* 0x003fe20003800000 */
.L_x_7543:
        /* <DEDUP_REMOVED lines=13> */
.L_x_7544:
        /* <DEDUP_REMOVED lines=8> */
.L_x_7545:
        /* <DEDUP_REMOVED lines=13> */
.L_x_7546:
[----:B------:R-:W-:Y:S01]  /*30c70*/  IMAD.MOV.U32 R3, RZ, RZ, R14 ;  /* 0x000000ffff037224 */ /* 0x000fe200078e000e */
[----:B------:R-:W-:Y:S06]  /*30c80*/  BRA `(.L_x_7547) ;  /* 0xffffff9c00487947 */ /* 0x000fec000383ffff */
.L_x_7376:
[----:B0-----:R-:W2:Y:S02]  /*30c90*/  LDL R2, [R1+0x4] ;  /* 0x0000040001027983 */ /* 0x001ea40000100800 */
[----:B--2---:R0:W1:Y:S02]  /*30ca0*/  SYNCS.PHASECHK.TRANS64.TRYWAIT P0, [R2+URZ+0x28820], R0 ;  /* 0x02882000020075a7 */ /* 0x004064000800017f */
[----:B-1----:R-:W-:Y:S05]  /*30cb0*/  @!P0 NANOSLEEP.SYNCS 0x989680 ;  /* 0x009896800000895d */ /* 0x002fea0003900000 */
[----:B------:R-:W1:Y:S02]  /*30cc0*/  @!P0 SYNCS.PHASECHK.TRANS64 P0, [R2+URZ+0x28820], R0 ;  /* 0x02882000020085a7 */ /* 0x000e64000800007f */
[----:B-1----:R-:W-:Y:S05]  /*30cd0*/  @!P0 BRA `(.L_x_7376) ;  /* 0xfffffffc00ec8947 */ /* 0x002fea000383ffff */
[----:B------:R-:W-:Y:S05]  /*30ce0*/  BRA `(.L_x_7548) ;  /* 0xffffff9c00a87947 */ /* 0x000fea000383ffff */
.L_x_7382:
[----:B--2---:R2:W3:Y:S02]  /*30cf0*/  SYNCS.PHASECHK.TRANS64.TRYWAIT P0, [R6+URZ+0x28880], R5 ;  /* 0x02888005060075a7 */ /* 0x0044e4000800017f */
[----:B---3--:R-:W-:Y:S05]  /*30d00*/  @!P0 NANOSLEEP.SYNCS 0x989680 ;  /* 0x009896800000895d */ /* 0x008fea0003900000 */
[----:B------:R-:W3:Y:S02]  /*30d10*/  @!P0 SYNCS.PHASECHK.TRANS64 P0, [R6+URZ+0x28880], R5 ;  /* 0x02888005060085a7 */ /* 0x000ee4000800007f */
[----:B---3--:R-:W-:Y:S05]  /*30d20*/  @!P0 BRA `(.L_x_7382) ;  /* 0xfffffffc00f08947 */ /* 0x008fea000383ffff */
[----:B------:R-:W-:Y:S05]  /*30d30*/  BRA `(.L_x_7549) ;  /* 0xffffffa000687947 */ /* 0x000fea000383ffff */
.L_x_7387:
[----:B-1----:R1:W3:Y:S02]  /*30d40*/  SYNCS.PHASECHK.TRANS64.TRYWAIT P0, [R6+URZ+0x28840], R5 ;  /* 0x02884005060075a7 */ /* 0x0022e4000800017f */
[----:B---3--:R-:W-:Y:S05]  /*30d50*/  @!P0 NANOSLEEP.SYNCS 0x989680 ;  /* 0x009896800000895d */ /* 0x008fea0003900000 */
[----:B------:R-:W3:Y:S02]  /*30d60*/  @!P0 SYNCS.PHASECHK.TRANS64 P0, [R6+URZ+0x28840], R5 ;  /* 0x02884005060085a7 */ /* 0x000ee4000800007f */
[----:B---3--:R-:W-:Y:S05]  /*30d70*/  @!P0 BRA `(.L_x_7387) ;  /* 0xfffffffc00f08947 */ /* 0x008fea000383ffff */
[----:B------:R-:W-:Y:S05]  /*30d80*/  BRA `(.L_x_7550) ;  /* 0xffffffa000ec7947 */ /* 0x000fea000383ffff */
.L_x_7393:
[----:B--2---:R2:W3:Y:S02]  /*30d90*/  SYNCS.PHASECHK.TRANS64.TRYWAIT P0, [R20+URZ+0x28870], R4 ;  /* 0x02887004140075a7 */ /* 0x0044e4000800017f */
[----:B---3--:R-:W-:Y:S05]  /*30da0*/  @!P0 NANOSLEEP.SYNCS 0x989680 ;  /* 0x009896800000895d */ /* 0x008fea0003900000 */
[----:B------:R-:W3:Y:S02]  /*30db0*/  @!P0 SYNCS.PHASECHK.TRANS64 P0, [R20+URZ+0x28870], R4 ;  /* 0x02887004140085a7 */ /* 0x000ee4000800007f */
[----:B---3--:R-:W-:Y:S05]  /*30dc0*/  @!P0 BRA `(.L_x_7393) ;  /* 0xfffffffc00f08947 */ /* 0x008fea000383ffff */
[----:B------:R-:W-:Y:S05]  /*30dd0*/  BRA `(.L_x_7551) ;  /* 0xffffffa4008c7947 */ /* 0x000fea000383ffff */
.L_x_7395:
[----:B---3--:R3:W4:Y:S02]  /*30de0*/  SYNCS.PHASECHK.TRANS64.TRYWAIT P0, [R20+URZ+0x28860], R3 ;  /* 0x02886003140075a7 */ /* 0x008724000800017f */
[----:B----4-:R-:W-:Y:S05]  /*30df0*/  @!P0 NANOSLEEP.SYNCS 0x989680 ;  /* 0x009896800000895d */ /* 0x010fea0003900000 */
[----:B------:R-:W4:Y:S02]  /*30e00*/  @!P0 SYNCS.PHASECHK.TRANS64 P0, [R20+URZ+0x28860], R3 ;  /* 0x02886003140085a7 */ /* 0x000f24000800007f */
[----:B----4-:R-:W-:Y:S05]  /*30e10*/  @!P0 BRA `(.L_x_7395) ;  /* 0xfffffffc00f08947 */ /* 0x010fea000383ffff */
[----:B------:R-:W-:Y:S05]  /*30e20*/  BRA `(.L_x_7552) ;  /* 0xffffffa400947947 */ /* 0x000fea000383ffff */
.L_x_7402:
[----:B-1----:R1:W2:Y:S02]  /*30e30*/  SYNCS.PHASECHK.TRANS64.TRYWAIT P1, [R0+URZ+0x28870], R2 ;  /* 0x02887002000075a7 */ /* 0x0022a4000802017f */
[----:B--2---:R-:W-:Y:S05]  /*30e40*/  @!P1 NANOSLEEP.SYNCS 0x989680 ;  /* 0x009896800000995d */ /* 0x004fea0003900000 */
[----:B------:R-:W2:Y:S02]  /*30e50*/  @!P1 SYNCS.PHASECHK.TRANS64 P1, [R0+URZ+0x28870], R2 ;  /* 0x02887002000095a7 */ /* 0x000ea4000802007f */
[----:B--2---:R-:W-:Y:S05]  /*30e60*/  @!P1 BRA `(.L_x_7402) ;  /* 0xfffffffc00f09947 */ /* 0x004fea000383ffff */
[----:B------:R-:W-:Y:S05]  /*30e70*/  BRA `(.L_x_7553) ;  /* 0xffffffb000847947 */ /* 0x000fea000383ffff */
.L_x_7404:
[----:B-1----:R1:W2:Y:S02]  /*30e80*/  SYNCS.PHASECHK.TRANS64.TRYWAIT P1, [R0+URZ+0x28860], R2 ;  /* 0x02886002000075a7 */ /* 0x0022a4000802017f */
[----:B--2---:R-:W-:Y:S05]  /*30e90*/  @!P1 NANOSLEEP.SYNCS 0x989680 ;  /* 0x009896800000995d */ /* 0x004fea0003900000 */
[----:B------:R-:W2:Y:S02]  /*30ea0*/  @!P1 SYNCS.PHASECHK.TRANS64 P1, [R0+URZ+0x28860], R2 ;  /* 0x02886002000095a7 */ /* 0x000ea4000802007f */
[----:B--2---:R-:W-:Y:S05]  /*30eb0*/  @!P1 BRA `(.L_x_7404) ;  /* 0xfffffffc00f09947 */ /* 0x004fea000383ffff */
[----:B------:R-:W-:Y:S05]  /*30ec0*/  BRA `(.L_x_7554) ;  /* 0xffffffb0008c7947 */ /* 0x000fea000383ffff */
.L_x_7408:
[----:B------:R-:W-:Y:S01]  /*30ed0*/  BSSY B0, `(.L_x_7555) ;  /* 0x0000008000007945 */ /* 0x000fe20003800000 */
[----:B------:R-:W-:Y:S02]  /*30ee0*/  IMAD.MOV.U32 R13, RZ, RZ, R16 ;  /* 0x000000ffff0d7224 */ /* 0x000fe400078e0010 */
[----:B------:R-:W-:Y:S02]  /*30ef0*/  IMAD.MOV.U32 R12, RZ, RZ, RZ ;  /* 0x000000ffff0c7224 */ /* 0x000fe400078e00ff */
[----:B------:R-:W-:Y:S02]  /*30f00*/  IMAD.MOV.U32 R11, RZ, RZ, 0x1f ;  /* 0x0000001fff0b7424 */ /* 0x000fe400078e00ff */
[----:B------:R-:W-:-:S07]  /*30f10*/  IMAD.MOV.U32 R15, RZ, RZ, -0x1 ;  /* 0xffffffffff0f7424 */ /* 0x000fce00078e00ff */
[----:B--2---:R-:W-:Y:S05]  /*30f20*/  WARPSYNC.COLLECTIVE R15, `(.L_x_7556) ;  /* 0x000000000f087348 */ /* 0x004fea0003c00000 */
[----:B------:R0:W1:Y:S02]  /*30f30*/  SHFL.IDX P6, R14, R13, R12, R11 ;  /* 0x0000000c0d0e7389 */ /* 0x00006400000c000b */
[----:B012---:R-:W-:Y:S01]  /*30f40*/  ENDCOLLECTIVE ;  /* 0x000000000000791b */ /* 0x007fe20003800000 */
.L_x_7556:
[----:B------:R-:W-:Y:S05]  /*30f50*/  BSYNC B0 ;  /* 0x0000000000007941 */ /* 0x000fea0003800000 */
.L_x_7555:
        /* <DEDUP_REMOVED lines=9> */
.L_x_7557:
        /* <DEDUP_REMOVED lines=18> */
.L_x_7558:
        /* <DEDUP_REMOVED lines=8> */
.L_x_7559:
        /* <DEDUP_REMOVED lines=8> */
.L_x_7560:
        /* <DEDUP_REMOVED lines=8> */
.L_x_7561:
        /* <DEDUP_REMOVED lines=8> */
.L_x_7562:
        /* <DEDUP_REMOVED lines=9> */
.L_x_7563:
[----:B------:R-:W-:Y:S01]  /*313a0*/  IMAD.MOV.U32 R7, RZ, RZ, R14 ;  /* 0x000000ffff077224 */ /* 0x000fe200078e000e */
[----:B------:R-:W-:Y:S06]  /*313b0*/  BRA `(.L_x_7564) ;  /* 0xffffffb800947947 */ /* 0x000fec000383ffff */
.L_x_7413:
[----:B------:R-:W-:Y:S01]  /*313c0*/  BSSY B0, `(.L_x_7565) ;  /* 0x0000008000007945 */ /* 0x000fe20003800000 */
[----:B-----5:R-:W-:Y:S02]  /*313d0*/  IMAD.MOV.U32 R13, RZ, RZ, R2 ;  /* 0x000000ffff0d7224 */ /* 0x020fe400078e0002 */
[----:B------:R-:W-:Y:S02]  /*313e0*/  IMAD.MOV.U32 R12, RZ, RZ, 0x1 ;  /* 0x00000001ff0c7424 */ /* 0x000fe400078e00ff */
[----:B------:R-:W-:Y:S02]  /*313f0*/  IMAD.MOV.U32 R11, RZ, RZ, RZ ;  /* 0x000000ffff0b7224 */ /* 0x000fe400078e00ff */
[----:B------:R-:W-:-:S07]  /*31400*/  IMAD.MOV.U32 R15, RZ, RZ, -0x1 ;  /* 0xffffffffff0f7424 */ /* 0x000fce00078e00ff */
[----:B01----:R-:W-:Y:S05]  /*31410*/  WARPSYNC.COLLECTIVE R15, `(.L_x_7566) ;  /* 0x000000000f087348 */ /* 0x003fea0003c00000 */
[----:B------:R2:W3:Y:S02]  /*31420*/  SHFL.UP P6, R14, R13, R12, R11 ;  /* 0x0400000c0d0e7389 */ /* 0x0004e400000c000b */
[----:B0123--:R-:W-:Y:S01]  /*31430*/  ENDCOLLECTIVE ;  /* 0x000000000000791b */ /* 0x00ffe20003800000 */
.L_x_7566:
[----:B------:R-:W-:Y:S05]  /*31440*/  BSYNC B0 ;  /* 0x0000000000007941 */ /* 0x000fea0003800000 */
.L_x_7565:
        /* <DEDUP_REMOVED lines=10> */
.L_x_7567:
        /* <DEDUP_REMOVED lines=8> */
.L_x_7568:
        /* <DEDUP_REMOVED lines=8> */
.L_x_7569:
        /* <DEDUP_REMOVED lines=8> */
.L_x_7570:
        /* <DEDUP_REMOVED lines=9> */
.L_x_7571:
[----:B------:R-:W-:Y:S01]  /*31700*/  IMAD.MOV.U32 R7, RZ, RZ, R14 ;  /* 0x000000ffff077224 */ /* 0x000fe200078e000e */
[----:B------:R-:W-:Y:S06]  /*31710*/  BRA `(.L_x_7572) ;  /* 0xffffffb8005c7947 */ /* 0x000fec000383ffff */
.L_x_7415:
[----:B------:R-:W-:Y:S01]  /*31720*/  BSSY B0, `(.L_x_7573) ;  /* 0x0000006000007945 */ /* 0x000fe20003800000 */
[----:B------:R-:W-:Y:S01]  /*31730*/  PLOP3.LUT P6, PT, P6, PT, PT, 0x8, 0x0 ;  /* 0x000000000000781c */ /* 0x000fe200037ce170 */
[----:B------:R-:W-:-:S12]  /*31740*/  IMAD.MOV.U32 R15, RZ, RZ, -0x1 ;  /* 0xffffffffff0f7424 */ /* 0x000fd800078e00ff */
[----:B0-----:R-:W-:Y:S05]  /*31750*/  WARPSYNC.COLLECTIVE R15, `(.L_x_7574) ;  /* 0x000000000f087348 */ /* 0x001fea0003c00000 */
[----:B------:R-:W-:Y:S01]  /*31760*/  VOTE.ANY R14, PT, P6 ;  /* 0x00000000000e7806 */ /* 0x000fe200030e0100 */
[----:B0-----:R-:W-:Y:S06]  /*31770*/  ENDCOLLECTIVE ;  /* 0x000000000000791b */ /* 0x001fec0003800000 */
.L_x_7574:
[----:B------:R-:W-:Y:S05]  /*31780*/  BSYNC B0 ;  /* 0x0000000000007941 */ /* 0x000fea0003800000 */
.L_x_7573:
        /* <DEDUP_REMOVED lines=9> */
.L_x_7575:
[----:B------:R-:W-:Y:S01]  /*31820*/  IMAD.MOV.U32 R17, RZ, RZ, R14 ;  /* 0x000000ffff117224 */ /* 0x000fe200078e000e */
[----:B------:R-:W-:Y:S06]  /*31830*/  BRA `(.L_x_7576) ;  /* 0xffffffb8004c7947 */ /* 0x000fec000383ffff */
.L_x_7417:
[----:B------:R-:W-:Y:S01]  /*31840*/  BSSY B0, `(.L_x_7577) ;  /* 0x0000007000007945 */ /* 0x000fe20003800000 */
[----:B------:R-:W-:Y:S02]  /*31850*/  IMAD.MOV.U32 R13, RZ, RZ, R6 ;  /* 0x000000ffff0d7224 */ /* 0x000fe400078e0006 */
[----:B------:R-:W-:Y:S02]  /*31860*/  IMAD.MOV.U32 R11, RZ, RZ, 0x1f ;  /* 0x0000001fff0b7424 */ /* 0x000fe400078e00ff */
[----:B------:R-:W-:-:S07]  /*31870*/  IMAD.MOV.U32 R15, RZ, RZ, -0x1 ;  /* 0xffffffffff0f7424 */ /* 0x000fce00078e00ff */
[----:B01----:R-:W-:Y:S05]  /*31880*/  WARPSYNC.COLLECTIVE R15, `(.L_x_7578) ;  /* 0x000000000f087348 */ /* 0x003fea0003c00000 */
[----:B------:R2:W3:Y:S02]  /*31890*/  SHFL.IDX P6, R14, R13, R12, R11 ;  /* 0x0000000c0d0e7389 */ /* 0x0004e400000c000b */
[----:B0123--:R-:W-:Y:S01]  /*318a0*/  ENDCOLLECTIVE ;  /* 0x000000000000791b */ /* 0x00ffe20003800000 */
.L_x_7578:
[----:B------:R-:W-:Y:S05]  /*318b0*/  BSYNC B0 ;  /* 0x0000000000007941 */ /* 0x000fea0003800000 */
.L_x_7577:
[----:B------:R-:W-:Y:S01]  /*318c0*/  IMAD.MOV.U32 R6, RZ, RZ, R14 ;  /* 0x000000ffff067224 */ /* 0x000fe200078e000e */
[----:B------:R-:W-:Y:S06]  /*318d0*/  BRA `(.L_x_7579) ;  /* 0xffffffb800407947 */ /* 0x000fec000383ffff */
.L_x_7421:
[----:B0-----:R0:W1:Y:S02]  /*318e0*/  SYNCS.PHASECHK.TRANS64.TRYWAIT P0, [R0+URZ+0x28820], R3 ;  /* 0x02882003000075a7 */ /* 0x001064000800017f */
[----:B-1----:R-:W-:Y:S05]  /*318f0*/  @!P0 NANOSLEEP.SYNCS 0x989680 ;  /* 0x009896800000895d */ /* 0x002fea0003900000 */
[----:B------:R-:W1:Y:S02]  /*31900*/  @!P0 SYNCS.PHASECHK.TRANS64 P0, [R0+URZ+0x28820], R3 ;  /* 0x02882003000085a7 */ /* 0x000e64000800007f */
[----:B-1----:R-:W-:Y:S05]  /*31910*/  @!P0 BRA `(.L_x_7421) ;  /* 0xfffffffc00f08947 */ /* 0x002fea000383ffff */
[----:B------:R-:W-:Y:S05]  /*31920*/  BRA `(.L_x_7580) ;  /* 0xffffffbc00c87947 */ /* 0x000fea000383ffff */
.L_x_7422:
        /* <DEDUP_REMOVED lines=11> */
.L_x_7582:
[----:B------:R-:W-:Y:S05]  /*319e0*/  BSYNC B0 ;  /* 0x0000000000007941 */ /* 0x000fea0003800000 */
.L_x_7581:
[----:B------:R-:W-:Y:S05]  /*319f0*/  BRA `(.L_x_7583) ;  /* 0xffffffbc00b07947 */ /* 0x000fea000383ffff */
.L_x_7423:
[----:B------:R-:W-:Y:S01]  /*31a00*/  BSSY B0, `(.L_x_7584) ;  /* 0x0000006000007945 */ /* 0x000fe20003800000 */
[----:B------:R-:W-:-:S07]  /*31a10*/  IMAD.MOV.U32 R15, RZ, RZ, -0x1 ;  /* 0xffffffffff0f7424 */ /* 0x000fce00078e00ff */
[----:B01----:R-:W-:Y:S05]  /*31a20*/  WARPSYNC.COLLECTIVE R15, `(.L_x_7585) ;  /* 0x000000000f0c7348 */ /* 0x003fea0003c00000 */
[----:B------:R-:W-:Y:S02]  /*31a30*/  ELECT P6, UR62, PT ;  /* 0x00000000003e782f */ /* 0x000fe400038c0000 */
[----:B------:R-:W-:Y:S01]  /*31a40*/  MOV R14, UR62 ;  /* 0x0000003e000e7c02 */ /* 0x000fe20008000f00 */
[----:B01----:R-:W-:Y:S10]  /*31a50*/  ENDCOLLECTIVE ;  /* 0x000000000000791b */ /* 0x003ff40003800000 */
.L_x_7585:
[----:B------:R-:W-:Y:S05]  /*31a60*/  BSYNC B0 ;  /* 0x0000000000007941 */ /* 0x000fea0003800000 */
.L_x_7584:
[----:B------:R-:W-:Y:S05]  /*31a70*/  BRA `(.L_x_7586) ;  /* 0xffffffbc00a47947 */ /* 0x000fea000383ffff */
.L_x_7425:
[----:B0-----:R0:W1:Y:S02]  /*31a80*/  SYNCS.PHASECHK.TRANS64.TRYWAIT P1, [R6+URZ], R5 ;  /* 0x00000005060075a7 */ /* 0x001064000802017f */
[----:B-1----:R-:W-:Y:S05]  /*31a90*/  @!P1 NANOSLEEP.SYNCS 0x989680 ;  /* 0x009896800000995d */ /* 0x002fea0003900000 */
[----:B------:R-:W1:Y:S02]  /*31aa0*/  @!P1 SYNCS.PHASECHK.TRANS64 P1, [R6+URZ], R5 ;  /* 0x00000005060095a7 */ /* 0x000e64000802007f */
[----:B-1----:R-:W-:Y:S05]  /*31ab0*/  @!P1 BRA `(.L_x_7425) ;  /* 0xfffffffc00f09947 */ /* 0x002fea000383ffff */
[----:B------:R-:W-:Y:S05]  /*31ac0*/  BRA `(.L_x_7587) ;  /* 0xffffffbc00e07947 */ /* 0x000fea000383ffff */
.L_x_7426:
[----:B-1----:R1:W2:Y:S02]  /*31ad0*/  SYNCS.PHASECHK.TRANS64.TRYWAIT P1, [R7+URZ], R2 ;  /* 0x00000002070075a7 */ /* 0x0022a4000802017f */
[----:B--2---:R-:W-:Y:S05]  /*31ae0*/  @!P1 NANOSLEEP.SYNCS 0x989680 ;  /* 0x009896800000995d */ /* 0x004fea0003900000 */
[----:B------:R-:W2:Y:S02]  /*31af0*/  @!P1 SYNCS.PHASECHK.TRANS64 P1, [R7+URZ], R2 ;  /* 0x00000002070095a7 */ /* 0x000ea4000802007f */
[----:B--2---:R-:W-:Y:S05]  /*31b00*/  @!P1 BRA `(.L_x_7426) ;  /* 0xfffffffc00f09947 */ /* 0x004fea000383ffff */
[----:B------:R-:W-:Y:S05]  /*31b10*/  BRA `(.L_x_7588) ;  /* 0xffffffbc00d47947 */ /* 0x000fea000383ffff */
.L_x_7428:
[----:B--2---:R2:W3:Y:S02]  /*31b20*/  SYNCS.PHASECHK.TRANS64.TRYWAIT P1, [R4+URZ+0x28860], R5 ;  /* 0x02886005040075a7 */ /* 0x0044e4000802017f */
[----:B---3--:R-:W-:Y:S05]  /*31b30*/  @!P1 NANOSLEEP.SYNCS 0x989680 ;  /* 0x009896800000995d */ /* 0x008fea0003900000 */
[----:B------:R-:W3:Y:S02]  /*31b40*/  @!P1 SYNCS.PHASECHK.TRANS64 P1, [R4+URZ+0x28860], R5 ;  /* 0x02886005040095a7 */ /* 0x000ee4000802007f */
[----:B---3--:R-:W-:Y:S05]  /*31b50*/  @!P1 BRA `(.L_x_7428) ;  /* 0xfffffffc00f09947 */ /* 0x008fea000383ffff */
[----:B------:R-:W-:Y:S05]  /*31b60*/  BRA `(.L_x_7589) ;  /* 0xffffffbc00d87947 */ /* 0x000fea000383ffff */
.L_x_7430:
[----:B---3--:R3:W4:Y:S02]  /*31b70*/  SYNCS.PHASECHK.TRANS64.TRYWAIT P1, [R3+URZ+0x28860], R2 ;  /* 0x02886002030075a7 */ /* 0x008724000802017f */
[----:B----4-:R-:W-:Y:S05]  /*31b80*/  @!P1 NANOSLEEP.SYNCS 0x989680 ;  /* 0x009896800000995d */ /* 0x010fea0003900000 */
[----:B------:R-:W4:Y:S02]  /*31b90*/  @!P1 SYNCS.PHASECHK.TRANS64 P1, [R3+URZ+0x28860], R2 ;  /* 0x02886002030095a7 */ /* 0x000f24000802007f */
[----:B----4-:R-:W-:Y:S05]  /*31ba0*/  @!P1 BRA `(.L_x_7430) ;  /* 0xfffffffc00f09947 */ /* 0x010fea000383ffff */
[----:B------:R-:W-:Y:S05]  /*31bb0*/  BRA `(.L_x_7590) ;  /* 0xffffffbc00d87947 */ /* 0x000fea000383ffff */
.L_x_7432:
[----:B----4-:R4:W0:Y:S02]  /*31bc0*/  SYNCS.PHASECHK.TRANS64.TRYWAIT P0, [R4+URZ+0x28880], R5 ;  /* 0x02888005040075a7 */ /* 0x010824000800017f */
[----:B0-----:R-:W-:Y:S05]  /*31bd0*/  @!P0 NANOSLEEP.SYNCS 0x989680 ;  /* 0x009896800000895d */ /* 0x001fea0003900000 */
[----:B------:R-:W0:Y:S02]  /*31be0*/  @!P0 SYNCS.PHASECHK.TRANS64 P0, [R4+URZ+0x28880], R5 ;  /* 0x02888005040085a7 */ /* 0x000e24000800007f */
[----:B0-----:R-:W-:Y:S05]  /*31bf0*/  @!P0 BRA `(.L_x_7432) ;  /* 0xfffffffc00f08947 */ /* 0x001fea000383ffff */
[----:B------:R-:W-:Y:S05]  /*31c00*/  BRA `(.L_x_7433) ;  /* 0xffffffbc00d47947 */ /* 0x000fea000383ffff */
.L_x_7591:
        /* <DEDUP_REMOVED lines=15> */
.L_x_12977:


//--------------------- .text._ZN7cutlass13device_kernelIN5flash11enable_sm90INS1_16FlashAttnFwdSm90INS1_25CollectiveMainloopFwdSm90ILi2EN4cute5tupleIJNS5_1CILi1EEES8_S8_EEENS6_IJNS7_ILi128EEENS7_ILi224EEESA_EEELi128ENS_12float_e4m3_tEfNS_4arch4Sm90ELb1ELb0ELb1ELb0ELb0ELb0ELb0ELb1ELb1ELb1ELb0ELb0EEENS1_21CollectiveEpilogueFwdINS6_IJSA_SA_SB_EEES9_NS_10bfloat16_tESF_Li256ELb0ELb1ELb0ELb1EEENS1_30DynamicPersistentTileSchedulerILi256ELi128ELb0ELb1ELb1EEEEEEEEEvNT_6ParamsE --------------------------
	.section	.text._ZN7cutlass13device_kernelIN5flash11enable_sm90INS1_16FlashAttnFwdSm90INS1_25CollectiveMainloopFwdSm90ILi2EN4cute5tupleIJNS5_1CILi1EEES8_S8_EEENS6_IJNS7_ILi128EEENS7_ILi224EEESA_EEELi128ENS_12float_e4m3_tEfNS_4arch4Sm90ELb1ELb0ELb1ELb0ELb0ELb0ELb0ELb1ELb1ELb1ELb0ELb0EEENS1_21CollectiveEpilogueFwdINS6_IJSA_SA_SB_EEES9_NS_10bfloat16_tESF_Li256ELb0ELb1ELb0ELb1EEENS1_30DynamicPersistentTileSchedulerILi256ELi128ELb0ELb1ELb1EEEEEEEEEvNT_6ParamsE,"ax",@progbits
	.align	128
.text._ZN7cutlass13device_kernelIN5flash11enable_sm90INS1_16FlashAttnFwdSm90INS1_25CollectiveMainloopFwdSm90ILi2EN4cute5tupleIJNS5_1CILi1EEES8_S8_EEENS6_IJNS7_ILi128EEENS7_ILi224EEESA_EEELi128ENS_12float_e4m3_tEfNS_4arch4Sm90ELb1ELb0ELb1ELb0ELb0ELb0ELb0ELb1ELb1ELb1ELb0ELb0EEENS1_21CollectiveEpilogueFwdINS6_IJSA_SA_SB_EEES9_NS_10bfloat16_tESF_Li256ELb0ELb1ELb0ELb1EEENS1_30DynamicPersistentTileSchedulerILi256ELi128ELb0ELb1ELb1EEEEEEEEEvNT_6ParamsE:
        .type           _ZN7cutlass13device_kernelIN5flash11enable_sm90INS1_16FlashAttnFwdSm90INS1_25CollectiveMainloopFwdSm90ILi2EN4cute5tupleIJNS5_1CILi1EEES8_S8_EEENS6_IJNS7_ILi128EEENS7_ILi224EEESA_EEELi128ENS_12float_e4m3_tEfNS_4arch4Sm90ELb1ELb0ELb1ELb0ELb0ELb0ELb0ELb1ELb1ELb1ELb0ELb0EEENS1_21CollectiveEpilogueFwdINS6_IJSA_SA_SB_EEES9_NS_10bfloat16_tESF_Li256ELb0ELb1ELb0ELb1EEENS1_30DynamicPersistentTileSchedulerILi256ELi128ELb0ELb1ELb1EEEEEEEEEvNT_6ParamsE,@function
        .size           _ZN7cutlass13device_kernelIN5flash11enable_sm90INS1_16FlashAttnFwdSm90INS1_25CollectiveMainloopFwdSm90ILi2EN4cute5tupleIJNS5_1CILi1EEES8_S8_EEENS6_IJNS7_ILi128EEENS7_ILi224EEESA_EEELi128ENS_12float_e4m3_tEfNS_4arch4Sm90ELb1ELb0ELb1ELb0ELb0ELb0ELb0ELb1ELb1ELb1ELb0ELb0EEENS1_21CollectiveEpilogueFwdINS6_IJSA_SA_SB_EEES9_NS_10bfloat16_tESF_Li256ELb0ELb1ELb0ELb1EEENS1_30DynamicPersistentTileSchedulerILi256ELi128ELb0ELb1ELb1EEEEEEEEEvNT_6ParamsE,(.L_x_12978 - _ZN7cutlass13device_kernelIN5flash11enable_sm90INS1_16FlashAttnFwdSm90INS1_25CollectiveMainloopFwdSm90ILi2EN4cute5tupleIJNS5_1CILi1EEES8_S8_EEENS6_IJNS7_ILi128EEENS7_ILi224EEESA_EEELi128ENS_12float_e4m3_tEfNS_4arch4Sm90ELb1ELb0ELb1ELb0ELb0ELb0ELb0ELb1ELb1ELb1ELb0ELb0EEENS1_21CollectiveEpilogueFwdINS6_IJSA_SA_SB_EEES9_NS_10bfloat16_tESF_Li256ELb0ELb1ELb0ELb1EEENS1_30DynamicPersistentTileSchedulerILi256ELi128ELb0ELb1ELb1EEEEEEEEEvNT_6ParamsE)
        .other          _ZN7cutlass13device_kernelIN5flash11enable_sm90INS1_16FlashAttnFwdSm90INS1_25CollectiveMainloopFwdSm90ILi2EN4cute5tupleIJNS5_1CILi1EEES8_S8_EEENS6_IJNS7_ILi128EEENS7_ILi224EEESA_EEELi128ENS_12float_e4m3_tEfNS_4arch4Sm90ELb1ELb0ELb1ELb0ELb0ELb0ELb0ELb1ELb1ELb1ELb0ELb0EEENS1_21CollectiveEpilogueFwdINS6_IJSA_SA_SB_EEES9_NS_10bfloat16_tESF_Li256ELb0ELb1ELb0ELb1EEENS1_30DynamicPersistentTileSchedulerILi256ELi128ELb0ELb1ELb1EEEEEEEEEvNT_6ParamsE,@"STO_CUDA_ENTRY STV_DEFAULT"
_ZN7cutlass13device_kernelIN5flash11enable_sm90INS1_16FlashAttnFwdSm90INS1_25CollectiveMainloopFwdSm90ILi2EN4cute5tupleIJNS5_1CILi1EEES8_S8_EEENS6_IJNS7_ILi128EEENS7_ILi224EEESA_EEELi128ENS_12float_e4m3_tEfNS_4arch4Sm90ELb1ELb0ELb1ELb0ELb0ELb0ELb0ELb1ELb1ELb1ELb0ELb0EEENS1_21CollectiveEpilogueFwdINS6_IJSA_SA_SB_EEES9_NS_10bfloat16_tESF_Li256ELb0ELb1ELb0ELb1EEENS1_30DynamicPersistentTileSchedulerILi256ELi128ELb0ELb1ELb1EEEEEEEEEvNT_6ParamsE:
        /* <DEDUP_REMOVED lines=18> */
.L_x_7593:
[----:B------:R-:W-:Y:S05]  /*0120*/  BSYNC B0 ;  /* 0x0000000000007941 */ /* 0x000fea0003800000 */
.L_x_7592:
        /* <DEDUP_REMOVED lines=41> */
.L_x_7594:
        /* <DEDUP_REMOVED lines=22> */
.L_x_7595:
        /* <DEDUP_REMOVED lines=18> */
.L_x_7596:
        /* <DEDUP_REMOVED lines=22> */
.L_x_7597:
        /* <DEDUP_REMOVED lines=22> */
.L_x_7598:
[----:B------:R-:W-:Y:S01]  /*0900*/  PLOP3.LUT P0, PT, PT, PT, UP0, 0x80, 0x0 ;  /* 0x000000000000781c */ /* 0x000fe20003f0f008 */
[----:B------:R-:W-:Y:S01]  /*0910*/  UMOV UR38, 0x1 ;  /* 0x0000000100267882 */ /* 0x000fe20000000000 */
[----:B------:R-:W-:Y:S01]  /*0920*/  NOP ;  /* 0x0000000000007918 */ /* 0x000fe20000000000 */
[----:B------:R-:W-:Y:S01]  /*0930*/  USEL UR38, UR38, 0x2, !UP0 ;  /* 0x0000000226267887 */ /* 0x000fe2000c000000 */
[----:B------:R-:W-:Y:S01]  /*0940*/  ULDC.64 UR48, c[0x0][0x208] ;  /* 0x0000820000307ab9 */ /* 0x000fe20000000a00 */
[----:B012-4-:R-:W-:Y:S08]  /*0950*/  BAR.SYNC.DEFER_BLOCKING 0x0 ;  /* 0x0000000000007b1d */ /* 0x017ff00000010000 */
[----:B------:R-:W-:Y:S05]  /*0960*/  @!P0 BRA `(.L_x_7599) ;  /* 0x0000012400408947 */ /* 0x000fea0003800000 */
.L_x_7600:
        /* <DEDUP_REMOVED lines=67> */
.L_x_7654:
        /* <DEDUP_REMOVED lines=21> */
.L_x_7601:
[----:B------:R-:W-:Y:S01]  /*0ef0*/  ULDC UR7, c[0x0][0xc54] ;  /* 0x0003150000077ab9 */ /* 0x000fe20000000800 */
[----:B------:R-:W-:Y:S01]  /*0f00*/  UMOV UR6, UR9 ;  /* 0x0000000900067c82 */ /* 0x000fe20008000000 */
[----:B------:R-:W-:-:S11]  /*0f10*/  UISETP.NE.AND UP0, UPT, UR7, 0x1, UPT ;  /* 0x000000010700788c */ /* 0x000fd6000bf05270 */
[----:B------:R-:W-:Y:S02]  /*0f20*/  @UP0 ULDC.64 UR10, c[0x0][0xc58] ;  /* 0x00031600000a0ab9 */ /* 0x000fe40000000a00 */
[----:B------:R-:W-:-:S04]  /*0f30*/  UIMAD.WIDE.U32 UR4, UR9, UR10, URZ ;  /* 0x0000000a090472a5 */ /* 0x000fc8000f8e003f */
[----:B------:R-:W-:-:S04]  /*0f40*/  @UP0 USHF.R.U32.HI UR6, URZ, UR11, UR5 ;  /* 0x0000000b3f060299 */ /* 0x000fc80008011605 */
[----:B------:R-:W-:-:S12]  /*0f50*/  UIMAD UR4, UR6, UR7, URZ ;  /* 0x00000007060472a4 */ /* 0x000fd8000f8e023f */
.L_x_7602:
        /* <DEDUP_REMOVED lines=12> */
[----:B------:R-:W-:Y:S01]  /*1020*/  USHF.L.U32 UR36, UR6, 0x7, URZ ;  /* 0x0000000706247899 */ /* 0x000fe2000800063f */
[----:B------:R-:W-:Y:S01]  /*1030*/  CS2R R4, SRZ ;  /* 0x0000000000047805 */ /* 0x000fe2000001ff00 */
[----:B------:R-:W-:Y:S01]  /*1040*/  UISETP.NE.U32.AND UP0, UPT, UR12, URZ, UPT ;  /* 0x0000003f0c00728c */ /* 0x000fe2000bf05070 */
[----:B------:R-:W-:Y:S01]  /*1050*/  CS2R R84, SRZ ;  /* 0x0000000000547805 */ /* 0x000fe2000001ff00 */
[----:B------:R-:W-:Y:S01]  /*1060*/  UIADD3 UR6, UR36, 0x7f, URZ ;  /* 0x0000007f24067890 */ /* 0x000fe2000fffe03f */
[----:B------:R-:W-:Y:S01]  /*1070*/  CS2R R6, SRZ ;  /* 0x0000000000067805 */ /* 0x000fe2000001ff00 */
[----:B------:R-:W-:Y:S01]  /*1080*/  UISETP.NE.AND.EX UP0, UPT, UR13, URZ, UPT, UP0 ;  /* 0x0000003f0d00728c */ /* 0x000fe2000bf05300 */
[----:B------:R-:W-:Y:S01]  /*1090*/  CS2R R78, SRZ ;  /* 0x00000000004e7805 */ /* 0x000fe2000001ff00 */
[----:B------:R-:W-:Y:S01]  /*10a0*/  @UP2 ULDC UR4, c[0x0][0x44c] ;  /* 0x0001130000042ab9 */ /* 0x000fe20000000800 */
[----:B------:R-:W-:Y:S01]  /*10b0*/  ULDC UR7, c[0x0][0x288] ;  /* 0x0000a20000077ab9 */ /* 0x000fe20000000800 */
[----:B------:R-:W-:Y:S01]  /*10c0*/  UIMAD.WIDE.U32 UR4, UR6, UR4, URZ ;  /* 0x00000004060472a5 */ /* 0x000fe2000f8e003f */
[----:B------:R-:W-:Y:S01]  /*10d0*/  CS2R R8, SRZ ;  /* 0x0000000000087805 */ /* 0x000fe2000001ff00 */
[----:B------:R-:W-:Y:S01]  /*10e0*/  UIADD3 UR7, -UR7, 0xe0, URZ ;  /* 0x000000e007077890 */ /* 0x000fe2000fffe13f */
[----:B------:R-:W-:Y:S01]  /*10f0*/  CS2R R76, SRZ ;  /* 0x00000000004c7805 */ /* 0x000fe2000001ff00 */
[----:B------:R-:W-:Y:S01]  /*1100*/  USEL UR46, UR46, 0x1, UP0 ;  /* 0x000000012e2e7887 */ /* 0x000fe20008000000 */
[----:B------:R-:W-:Y:S01]  /*1110*/  CS2R R10, SRZ ;  /* 0x00000000000a7805 */ /* 0x000fe2000001ff00 */
[----:B------:R-:W-:Y:S01]  /*1120*/  @UP2 ULDC UR12, c[0x0][0x450] ;  /* 0x00011400000c2ab9 */ /* 0x000fe20000000800 */
[----:B------:R-:W-:Y:S01]  /*1130*/  ULDC UR10, c[0x0][0x2f0] ;  /* 0x0000bc00000a7ab9 */ /* 0x000fe20000000800 */
[----:B------:R-:W-:Y:S01]  /*1140*/  @UP2 USHF.R.U32.HI UR6, URZ, UR12, UR5 ;  /* 0x0000000c3f062299 */ /* 0x000fe20008011605 */
[----:B------:R-:W-:Y:S01]  /*1150*/  CS2R R70, SRZ ;  /* 0x0000000000467805 */ /* 0x000fe2000001ff00 */
[----:B------:R-:W-:Y:S01]  /*1160*/  UIMAD UR7, UR46, UR10, UR7 ;  /* 0x0000000a2e0772a4 */ /* 0x000fe2000f8e0207 */
[----:B------:R-:W-:Y:S01]  /*1170*/  CS2R R12, SRZ ;  /* 0x00000000000c7805 */ /* 0x000fe2000001ff00 */
[----:B------:R-:W-:Y:S01]  /*1180*/  UIMAD UR5, UR46, UR10, 0xdf ;  /* 0x000000df2e0574a4 */ /* 0x000fe2000f8e020a */
[----:B------:R-:W-:Y:S01]  /*1190*/  CS2R R68, SRZ ;  /* 0x0000000000447805 */ /* 0x000fe2000001ff00 */
[----:B------:R-:W-:Y:S01]  /*11a0*/  UIADD3 UR7, UR7, UR6, URZ ;  /* 0x0000000607077290 */ /* 0x000fe2000fffe03f */
[----:B------:R-:W-:Y:S01]  /*11b0*/  CS2R R14, SRZ ;  /* 0x00000000000e7805 */ /* 0x000fe2000001ff00 */
[----:B------:R-:W-:Y:S01]  /*11c0*/  UMOV UR4, URZ ;  /* 0x0000003f00047c82 */ /* 0x000fe20008000000 */
[----:B------:R-:W-:Y:S01]  /*11d0*/  UMOV UR6, URZ ;  /* 0x0000003f00067c82 */ /* 0x000fe20008000000 */
[----:B------:R-:W-:Y:S01]  /*11e0*/  UIMAD.WIDE UR4, UR5, -0x6db6db6d, UR4 ;  /* 0x92492493050478a5 */ /* 0x000fe2000f8e0204 */
[----:B------:R-:W-:Y:S01]  /*11f0*/  CS2R R62, SRZ ;  /* 0x00000000003e7805 */ /* 0x000fe2000001ff00 */
[----:B------:R-:W-:Y:S01]  /*1200*/  UIMAD.WIDE UR6, UR7, -0x6db6db6d, UR6 ;  /* 0x92492493070678a5 */ /* 0x000fe2000f8e0206 */
[----:B------:R-:W-:Y:S01]  /*1210*/  CS2R R20, SRZ ;  /* 0x0000000000147805 */ /* 0x000fe2000001ff00 */
[----:B------:R-:W-:Y:S01]  /*1220*/  USHF.R.U32.HI UR4, URZ, 0x1f, UR5 ;  /* 0x0000001f3f047899 */ /* 0x000fe20008011605 */
        /* <DEDUP_REMOVED lines=8> */
[----:B------:R-:W-:Y:S01]  /*12b0*/  ULDC UR11, c[0x0][0xc54] ;  /* 0x00031500000b7ab9 */ /* 0x000fe20000000800 */
[----:B------:R-:W-:Y:S01]  /*12c0*/  UISETP.LT.AND UP0, UPT, UR50, UR6, UPT ;  /* 0x000000063200728c */ /* 0x000fe2000bf01270 */
[----:B------:R-:W-:Y:S01]  /*12d0*/  CS2R R52, SRZ ;  /* 0x0000000000347805 */ /* 0x000fe2000001ff00 */
[----:B------:R-:W-:Y:S01]  /*12e0*/  UISETP.NE.AND UP1, UPT, UR37, 0x1, UPT ;  /* 0x000000012500788c */ /* 0x000fe2000bf25270 */
[----:B------:R-:W-:Y:S01]  /*12f0*/  CS2R R32, SRZ ;  /* 0x0000000000207805 */ /* 0x000fe2000001ff00 */
[----:B------:R-:W-:Y:S01]  /*1300*/  USEL UR50, UR50, UR6, UP0 ;  /* 0x0000000632327287 */ /* 0x000fe20008000000 */
[----:B------:R-:W-:Y:S01]  /*1310*/  CS2R R46, SRZ ;  /* 0x00000000002e7805 */ /* 0x000fe2000001ff00 */
[----:B------:R-:W-:Y:S01]  /*1320*/  UIMAD UR9, UR8, UR11, UR9 ;  /* 0x0000000b080972a4 */ /* 0x000fe2000f8e0209 */
[----:B------:R-:W-:Y:S01]  /*1330*/  CS2R R30, SRZ ;  /* 0x00000000001e7805 */ /* 0x000fe2000001ff00 */
[----:B------:R-:W-:Y:S01]  /*1340*/  UISETP.GE.AND UP0, UPT, UR50, 0x1, UPT ;  /* 0x000000013200788c */ /* 0x000fe2000bf06270 */
[----:B------:R-:W-:-:S02]  /*1350*/  CS2R R44, SRZ ;  /* 0x00000000002c7805 */ /* 0x000fc4000001ff00 */
[----:B------:R-:W-:Y:S02]  /*1360*/  CS2R R36, SRZ ;  /* 0x0000000000247805 */ /* 0x000fe4000001ff00 */
[----:B------:R-:W-:Y:S01]  /*1370*/  CS2R R38, SRZ ;  /* 0x0000000000267805 */ /* 0x000fe2000001ff00 */
[----:B------:R-:W-:Y:S01]  /*1380*/  IMAD.MOV.U32 R34, RZ, RZ, RZ ;  /* 0x000000ffff227224 */ /* 0x000fe200078e00ff */
[----:B------:R-:W-:Y:S01]  /*1390*/  @UP1 ULDC UR8, c[0x0][0xc4c] ;  /* 0x0003130000081ab9 */ /* 0x000fe20000000800 */
[----:B------:R-:W-:Y:S01]  /*13a0*/  PLOP3.LUT P1, PT, PT, PT, UP0, 0x80, 0x0 ;  /* 0x000000000000781c */ /* 0x000fe20003f2f008 */
[----:B------:R-:W-:Y:S01]  /*13b0*/  UIMAD.WIDE.U32 UR4, UR9, UR8, URZ ;  /* 0x00000008090472a5 */ /* 0x000fe2000f8e003f */
[----:B------:R-:W-:Y:S01]  /*13c0*/  CS2R R88, SRZ ;  /* 0x0000000000587805 */ /* 0x000fe2000001ff00 */
[----:B------:R-:W-:Y:S01]  /*13d0*/  @UP1 ULDC UR7, c[0x0][0xc50] ;  /* 0x0003140000071ab9 */ /* 0x000fe20000000800 */
[----:B------:R-:W-:Y:S01]  /*13e0*/  UMOV UR42, UR9 ;  /* 0x00000009002a7c82 */ /* 0x000fe20008000000 */
[----:B------:R-:W-:Y:S01]  /*13f0*/  @UP1 USHF.R.U32.HI UR42, URZ, UR7, UR5 ;  /* 0x000000073f2a1299 */ /* 0x000fe20008011605 */
[----:B------:R-:W-:-:S02]  /*1400*/  CS2R R40, SRZ ;  /* 0x0000000000287805 */ /* 0x000fc4000001ff00 */
[----:B------:R-:W-:Y:S02]  /*1410*/  CS2R R90, SRZ ;  /* 0x00000000005a7805 */ /* 0x000fe4000001ff00 */
[----:B------:R-:W-:Y:S01]  /*1420*/  CS2R R48, SRZ ;  /* 0x0000000000307805 */ /* 0x000fe2000001ff00 */
[----:B------:R-:W-:Y:S01]  /*1430*/  UIADD3 UR4, -UR42, URZ, URZ ;  /* 0x0000003f2a047290 */ /* 0x000fe2000fffe13f */
[----:B------:R-:W-:Y:S01]  /*1440*/  CS2R R92, SRZ ;  /* 0x00000000005c7805 */ /* 0x000fe2000001ff00 */
[----:B------:R-:W-:Y:S01]  /*1450*/  IMAD.MOV.U32 R57, RZ, RZ, RZ ;  /* 0x000000ffff397224 */ /* 0x000fe200078e00ff */
[----:B------:R-:W-:Y:S01]  /*1460*/  CS2R R94, SRZ ;  /* 0x00000000005e7805 */ /* 0x000fe2000001ff00 */
[----:B------:R-:W-:Y:S01]  /*1470*/  UIMAD UR37, UR37, UR4, UR9 ;  /* 0x00000004252572a4 */ /* 0x000fe2000f8e0209 */
[----:B------:R-:W-:Y:S11]  /*1480*/  @!P1 BRA `(.L_x_7603) ;  /* 0x000000f400989947 */ /* 0x000ff60003800000 */
        /* <DEDUP_REMOVED lines=31> */
.L_x_7604:
        /* <DEDUP_REMOVED lines=56> */
.L_x_7731:
[----:B------:R-:W-:Y:S05]  /*1a00*/  @!P0 BRA `(.L_x_7606) ;  /* 0x0000000000048947 */ /* 0x000fea0003800000 */
[----:B------:R-:W-:Y:S01]  /*1a10*/  BPT.TRAP 0x1 ;  /* 0x000000040000795c */ /* 0x000fe20000300000 */
.L_x_7606:
[----:B------:R-:W-:Y:S02]  /*1a20*/  IMAD.U32 R2, RZ, RZ, UR47 ;  /* 0x0000002fff027e24 */ /* 0x000fe4000f8e00ff */
[----:B0-----:R-:W-:-:S03]  /*1a30*/  IMAD.U32 R3, RZ, RZ, UR43 ;  /* 0x0000002bff037e24 */ /* 0x001fc6000f8e00ff */
[----:B------:R-:W-:Y:S02]  /*1a40*/  LEA R2, R2, UR41, 0x3 ;  /* 0x0000002902027c11 */ /* 0x000fe4000f8e18ff */
[----:B------:R-:W-:-:S04]  /*1a50*/  SHF.L.U32 R3, R3, 0x1f, RZ ;  /* 0x0000001f03037819 */ /* 0x000fc800000006ff */
[----:B------:R0:W1:Y:S01]  /*1a60*/  SYNCS.PHASECHK.TRANS64.TRYWAIT P1, [R2+URZ+0x2e830], R3 ;  /* 0x02e83003020075a7 */ /* 0x000062000802017f */
[----:B------:R-:W-:Y:S05]  /*1a70*/  @!P0 BRA `(.L_x_7607) ;  /* 0x0000000000048947 */ /* 0x000fea0003800000 */
[----:B------:R-:W-:Y:S01]  /*1a80*/  BPT.TRAP 0x1 ;  /* 0x000000040000795c */ /* 0x000fe20000300000 */
.L_x_7607:
[----:B-1----:R-:W-:Y:S05]  /*1a90*/  @P1 BRA `(.L_x_7608) ;  /* 0x0000000000081947 */ /* 0x002fea0003800000 */
[----:B------:R-:W1:Y:S02]  /*1aa0*/  SYNCS.PHASECHK.TRANS64.TRYWAIT P1, [R2+URZ+0x2e830], R3 ;  /* 0x02e83003020075a7 */ /* 0x000e64000802017f */
[----:B-1----:R-:W-:Y:S05]  /*1ab0*/  @!P1 BRA `(.L_x_7609) ;  /* 0x0000015400989947 */ /* 0x002fea0003800000 */
.L_x_7608:
[----:B------:R-:W2:Y:S01]  /*1ac0*/  S2R R5, SR_TID.X ;  /* 0x0000000000057919 */ /* 0x000ea20000002100 */
[----:B------:R-:W-:-:S04]  /*1ad0*/  UIADD3 UR4, UR41, 0x20400, URZ ;  /* 0x0002040029047890 */ /* 0x000fc8000fffe03f */
[----:B------:R-:W-:-:S04]  /*1ae0*/  USHF.R.U32.HI UR4, URZ, 0x4, UR4 ;  /* 0x000000043f047899 */ /* 0x000fc80008011604 */
[----:B------:R-:W-:-:S06]  /*1af0*/  ULOP3.LUT UR4, UR4, 0x3fff, URZ, 0xc0, !UPT ;  /* 0x00003fff04047892 */ /* 0x000fcc000f8ec03f */
[----:B------:R-:W-:Y:S01]  /*1b00*/  IMAD.U32 R4, RZ, RZ, UR4 ;  /* 0x00000004ff047e24 */ /* 0x000fe2000f8e00ff */
        /* <DEDUP_REMOVED lines=8> */
[----:B------:R-:W-:-:S06]  /*1b90*/  UIADD3 UR7, UR12, 0x2, URZ ;  /* 0x000000020c077890 */ /* 0x000fcc000fffe03f */
[----:B01----:R-:W-:Y:S01]  /*1ba0*/  @!P1 VIADD R2, R2, 0x2e840 ;  /* 0x0002e84002029836 */ /* 0x003fe20000000000 */
[----:B------:R-:W-:Y:S02]  /*1bb0*/  UIADD3 UR11, UR12, 0x4, URZ ;  /* 0x000000040c0b7890 */ /* 0x000fe4000fffe03f */
[----:B------:R-:W-:Y:S01]  /*1bc0*/  UMOV UR16, UR12 ;  /* 0x0000000c00107c82 */ /* 0x000fe20008000000 */
[----:B------:R-:W-:Y:S01]  /*1bd0*/  UIADD3 UR14, UR12, 0x6, URZ ;  /* 0x000000060c0e7890 */ /* 0x000fe2000fffe03f */
[----:B------:R-:W-:Y:S01]  /*1be0*/  UMOV UR13, 0x40000040 ;  /* 0x40000040000d7882 */ /* 0x000fe20000000000 */
[----:B------:R-:W-:Y:S01]  /*1bf0*/  UIMAD UR20, UR47, 0x700, UR20 ;  /* 0x000007002f1478a4 */ /* 0x000fe2000f8e0214 */
[----:B------:R-:W-:Y:S01]  /*1c00*/  UMOV UR15, 0x40000040 ;  /* 0x40000040000f7882 */ /* 0x000fe20000000000 */
[----:B------:R-:W-:Y:S02]  /*1c10*/  UIADD3 UR51, UR50, -0x2, URZ ;  /* 0xfffffffe32337890 */ /* 0x000fe4000fffe03f */
        /* <DEDUP_REMOVED lines=45> */
[----:B------:R-:W-:Y:S01]  /*1ef0*/  UIADD3 UR18, UR20, 0x6, URZ ;  /* 0x0000000614127890 */ /* 0x000fe2000fffe03f */
        /* <DEDUP_REMOVED lines=66> */
[----:B------:R-:W-:Y:S01]  /*2320*/  ULDC UR18, c[0x0][0x2f0] ;  /* 0x0000bc0000127ab9 */ /* 0x000fe20000000800 */
[----:B------:R-:W-:Y:S02]  /*2330*/  WARPGROUP.DEPBAR.LE gsb0, 0x0 ;  /* 0x00008000000079c5 */ /* 0x000fe40000010000 */
[----:B------:R-:W-:-:S06]  /*2340*/  WARPGROUP.ARRIVE ;  /* 0x00000000000079c5 */ /* 0x000fcc0000000000 */
[----:B------:R-:W-:Y:S01]  /*2350*/  QGMMA.64x32x32.F32.E4M3.E4M3 R56, gdesc[UR8], R56, gsb0 ;  /* 0x00600000083879f3 */ /* 0x000fe20008000838 */
[----:B------:R-:W-:Y:S01]  /*2360*/  UMOV UR10, UR6 ;  /* 0x00000006000a7c82 */ /* 0x000fe20008000000 */
[----:B------:R-:W-:Y:S01]  /*2370*/  UMOV UR11, 0x40000040 ;  /* 0x40000040000b7882 */ /* 0x000fe20000000000 */
[----:B------:R-:W-:Y:S02]  /*2380*/  ULDC UR6, c[0x0][0x448] ;  /* 0x0001120000067ab9 */ /* 0x000fe40000000800 */
[----:B------:R-:W-:-:S06]  /*2390*/  UISETP.NE.AND UP0, UPT, UR6, 0x1, UPT ;  /* 0x000000010600788c */ /* 0x000fcc000bf05270 */
[----:B------:R-:W-:-:S05]  /*23a0*/  PLOP3.LUT P2, PT, PT, PT, UP0, 0x80, 0x0 ;  /* 0x000000000000781c */ /* 0x000fca0003f4f008 */
[----:B------:R-:W-:Y:S01]  /*23b0*/  @UP0 ULDC UR6, c[0x0][0x44c] ;  /* 0x0001130000060ab9 */ /* 0x000fe20000000800 */
        /* <DEDUP_REMOVED lines=107> */
[C---:B------:R-:W-:Y:S01]  /*2a70*/  FMUL.FTZ R102, R0.reuse, R73 ;  /* 0x0000004900667220 */ /* 0x040fe20000410000 */
[C---:B------:R-:W-:Y:S01]  /*2a80*/  FMUL.FTZ R76, R0.reuse, R82 ;  /* 0x00000052004c7220 */ /* 0x040fe20000410000 */
[C---:B------:R-:W-:Y:S01]  /*2a90*/  FMUL.FTZ R73, R0.reuse, R74 ;  /* 0x0000004a00497220 */ /* 0x040fe20000410000 */
[C---:B------:R-:W-:Y:S01]  /*2aa0*/  FMUL.FTZ R74, R0.reuse, R78 ;  /* 0x0000004e004a7220 */ /* 0x040fe20000410000 */
[C---:B------:R-:W-:Y:S01]  /*2ab0*/  FMUL.FTZ R78, R0.reuse, R87 ;  /* 0x00000057004e7220 */ /* 0x040fe20000410000 */
[C---:B------:R-:W-:Y:S01]  /*2ac0*/  FMUL.FTZ R117, R0.reuse, R81 ;  /* 0x0000005100757220 */ /* 0x040fe20000410000 */
[----:B------:R-:W-:Y:S01]  /*2ad0*/  UIADD3 UR14, UR20, 0x506, URZ ;  /* 0x00000506140e7890 */ /* 0x000fe2000fffe03f */
[----:B------:R-:W5:Y:S01]  /*2ae0*/  MUFU.TANH R97, R97 ;  /* 0x0000006100617308 */ /* 0x000f620000002400 */
[----:B------:R-:W-:Y:S01]  /*2af0*/  UMOV UR15, 0x40000040 ;  /* 0x40000040000f7882 */ /* 0x000fe20000000000 */
[C---:B------:R-:W-:Y:S01]  /*2b00*/  FMUL.FTZ R98, R0.reuse, R72 ;  /* 0x0000004800627220 */ /* 0x040fe20000410000 */
[C---:B------:R-:W-:Y:S01]  /*2b10*/  FMUL.FTZ R84, R0.reuse, R84 ;  /* 0x0000005400547220 */ /* 0x040fe20000410000 */
[C---:B------:R-:W-:Y:S01]  /*2b20*/  FMUL.FTZ R85, R0.reuse, R85 ;  /* 0x0000005500557220 */ /* 0x040fe20000410000 */
[C---:B------:R-:W-:Y:S01]  /*2b30*/  FMUL.FTZ R72, R0.reuse, R75 ;  /* 0x0000004b00487220 */ /* 0x040fe20000410000 */
[C---:B------:R-:W-:Y:S01]  /*2b40*/  FMUL.FTZ R75, R0.reuse, R79 ;  /* 0x0000004f004b7220 */ /* 0x040fe20000410000 */
[----:B------:R-:W-:Y:S01]  /*2b50*/  FMUL.FTZ R79, R0, R86 ;  /* 0x00000056004f7220 */ /* 0x000fe20000410000 */
[----:B------:R-:W5:Y:S08]  /*2b60*/  MUFU.TANH R100, R100 ;  /* 0x0000006400647308 */ /* 0x000f700000002400 */
[----:B------:R-:W5:Y:S08]  /*2b70*/  MUFU.TANH R101, R101 ;  /* 0x0000006500657308 */ /* 0x000f700000002400 */
[----:B------:R-:W5:Y:S08]  /*2b80*/  MUFU.TANH R98, R98 ;  /* 0x0000006200627308 */ /* 0x000f700000002400 */
[----:B------:R-:W5:Y:S08]  /*2b90*/  MUFU.TANH R102, R102 ;  /* 0x0000006600667308 */ /* 0x000f700000002400 */
[----:B------:R-:W5:Y:S08]  /*2ba0*/  MUFU.TANH R99, R99 ;  /* 0x0000006300637308 */ /* 0x000f700000002400 */
[----:B------:R-:W5:Y:S01]  /*2bb0*/  MUFU.TANH R103, R103 ;  /* 0x0000006700677308 */ /* 0x000f620000002400 */
[----:B------:R-:W-:-:S02]  /*2bc0*/  WARPGROUP.DEPBAR.LE gsb0, 0x0 ;  /* 0x00008000000079c5 */ /* 0x000fc40000010000 */
[----:B------:R-:W-:Y:S01]  /*2bd0*/  FMUL.FTZ R83, R0, R56 ;  /* 0x0000003800537220 */ /* 0x000fe20000410000 */
[----:B------:R-:W-:Y:S01]  /*2be0*/  @P2 IMAD.HI.U32 R56, R80, UR6, RZ ;  /* 0x0000000650382c27 */ /* 0x000fe2000f8e00ff */
[----:B------:R-:W-:-:S03]  /*2bf0*/  @UP0 ULDC UR6, c[0x0][0x450] ;  /* 0x0001140000060ab9 */ /* 0x000fc60000000800 */
[C---:B------:R-:W-:Y:S01]  /*2c00*/  FMUL.FTZ R87, R0.reuse, R57 ;  /* 0x0000003900577220 */ /* 0x040fe20000410000 */
[C---:B------:R-:W-:Y:S01]  /*2c10*/  FMUL.FTZ R119, R0.reuse, R60 ;  /* 0x0000003c00777220 */ /* 0x040fe20000410000 */
[----:B------:R-:W-:Y:S01]  /*2c20*/  IMAD.U32 R57, RZ, RZ, UR18 ;  /* 0x00000012ff397e24 */ /* 0x000fe2000f8e00ff */
[----:B------:R-:W-:Y:S01]  /*2c30*/  @P2 SHF.R.U32.HI R80, RZ, UR6, R56 ;  /* 0x00000006ff502c19 */ /* 0x000fe20008011638 */
[----:B------:R-:W-:Y:S01]  /*2c40*/  UIMAD UR6, UR50, -0xe0, URZ ;  /* 0xffffff20320678a4 */ /* 0x000fe2000f8e023f */
[C---:B------:R-:W-:Y:S01]  /*2c50*/  FMUL.FTZ R131, R0.reuse, R65 ;  /* 0x0000004100837220 */ /* 0x040fe20000410000 */
[C---:B------:R-:W-:Y:S01]  /*2c60*/  FMUL.FTZ R65, R0.reuse, R68 ;  /* 0x0000004400417220 */ /* 0x040fe20000410000 */
[----:B------:R-:W-:Y:S01]  /*2c70*/  WARPGROUP.ARRIVE ;  /* 0x00000000000079c5 */ /* 0x000fe20000000000 */
[----:B------:R-:W0:Y:S01]  /*2c80*/  SHFL.IDX PT, R56, R80, RZ, 0x1c1f ;  /* 0x001c1fff50387589 */ /* 0x000e2200000e0000 */
[----:B------:R-:W-:Y:S01]  /*2c90*/  UIADD3 UR7, UR6, 0xe1, URZ ;  /* 0x000000e106077890 */ /* 0x000fe2000fffe03f */
[C---:B------:R-:W-:Y:S01]  /*2ca0*/  FMUL.FTZ R127, R0.reuse, R61 ;  /* 0x0000003d007f7220 */ /* 0x040fe20000410000 */
[----:B------:R-:W-:Y:S01]  /*2cb0*/  UIMAD UR6, UR46, UR18, UR6 ;  /* 0x000000122e0672a4 */ /* 0x000fe2000f8e0206 */
[----:B------:R-:W5:Y:S01]  /*2cc0*/  MUFU.TANH R115, R115 ;  /* 0x0000007300737308 */ /* 0x000f620000002400 */
[----:B------:R-:W-:Y:S01]  /*2cd0*/  QGMMA.64x32x32.F32.E4M3.E4M3 R40, gdesc[UR12], R40, gsb0 ;  /* 0x006000000c2879f3 */ /* 0x000fe20008000828 */
[----:B------:R-:W-:Y:S01]  /*2ce0*/  UIADD3 UR14, UR20, 0x606, URZ ;  /* 0x00000606140e7890 */ /* 0x000fe2000fffe03f */
[----:B------:R-:W-:Y:S01]  /*2cf0*/  IMAD.U32 R82, RZ, RZ, UR7 ;  /* 0x00000007ff527e24 */ /* 0x000fe2000f8e00ff */
[----:B------:R-:W-:Y:S01]  /*2d00*/  UIADD3 UR6, UR6, 0xe0, URZ ;  /* 0x000000e006067890 */ /* 0x000fe2000fffe03f */
[C---:B------:R-:W-:Y:S01]  /*2d10*/  FMUL.FTZ R64, R0.reuse, R64 ;  /* 0x0000004000407220 */ /* 0x040fe20000410000 */
[----:B------:R-:W-:Y:S01]  /*2d20*/  UMOV UR15, 0x40000040 ;  /* 0x40000040000f7882 */ /* 0x000fe20000000000 */
[----:B------:R-:W-:Y:S01]  /*2d30*/  IMAD R82, R17, -0x2, R82 ;  /* 0xfffffffe11527824 */ /* 0x000fe200078e0252 */
[----:B------:R-:W5:Y:S01]  /*2d40*/  MUFU.TANH R117, R117 ;  /* 0x0000007500757308 */ /* 0x000f620000002400 */
[----:B------:R-:W-:Y:S01]  /*2d50*/  FMUL.FTZ R69, R0, R69 ;  /* 0x0000004500457220 */ /* 0x000fe20000410000 */
[----:B------:R-:W-:Y:S01]  /*2d60*/  IMAD.U32 R60, RZ, RZ, UR6 ;  /* 0x00000006ff3c7e24 */ /* 0x000fe2000f8e00ff */
[----:B------:R-:W-:Y:S01]  /*2d70*/  @UP0 ULDC UR6, c[0x0][0x44c] ;  /* 0x0001130000060ab9 */ /* 0x000fe20000000800 */
[----:B------:R-:W-:-:S02]  /*2d80*/  IMAD R82, R57, UR46, R82 ;  /* 0x0000002e39527c24 */ /* 0x000fc4000f8e0252 */
[C---:B------:R-:W-:Y:S01]  /*2d90*/  FMUL.FTZ R57, R0.reuse, R59 ;  /* 0x0000003b00397220 */ /* 0x040fe20000410000 */
[----:B------:R-:W-:Y:S02]  /*2da0*/  IMAD R81, R17, -0x2, R60 ;  /* 0xfffffffe11517824 */ /* 0x000fe400078e023c */
[----:B------:R-:W-:Y:S01]  /*2db0*/  FMUL.FTZ R60, R0, R66 ;  /* 0x00000042003c7220 */ /* 0x000fe20000410000 */
[----:B------:R-:W-:Y:S01]  /*2dc0*/  VIADD R68, R82, -UR19 ;  /* 0x8000001352447c36 */ /* 0x000fe20008000000 */
[----:B------:R-:W5:Y:S01]  /*2dd0*/  MUFU.TANH R84, R84 ;  /* 0x0000005400547308 */ /* 0x000f620000002400 */
[----:B------:R-:W-:-:S03]  /*2de0*/  UIMAD.WIDE.U32 UR6, UR36, UR6, URZ ;  /* 0x00000006240672a5 */ /* 0x000fc6000f8e003f */
[----:B0-----:R-:W-:Y:S01]  /*2df0*/  VIADDMNMX R68, R56, R68, R81, PT ;  /* 0x0000004438447246 */ /* 0x001fe20003800151 */
[C---:B------:R-:W-:Y:S01]  /*2e00*/  FMUL.FTZ R56, R0.reuse, R58 ;  /* 0x0000003a00387220 */ /* 0x040fe20000410000 */
[C---:B------:R-:W-:Y:S01]  /*2e10*/  FMUL.FTZ R58, R0.reuse, R62 ;  /* 0x0000003e003a7220 */ /* 0x040fe20000410000 */
[----:B------:R-:W-:Y:S01]  /*2e20*/  FMUL.FTZ R62, R0, R70 ;  /* 0x00000046003e7220 */ /* 0x000fe20000410000 */
[C---:B------:R-:W-:Y:S01]  /*2e30*/  ISETP.GT.AND P5, PT, R68.reuse, RZ, PT ;  /* 0x000000ff4400720c */ /* 0x040fe20003fa4270 */
[----:B------:R-:W0:Y:S01]  /*2e40*/  MUFU.TANH R85, R85 ;  /* 0x0000005500557308 */ /* 0x000e220000002400 */
[C---:B------:R-:W-:Y:S01]  /*2e50*/  ISETP.GT.AND P6, PT, R68.reuse, 0x1, PT ;  /* 0x000000014400780c */ /* 0x040fe20003fc4270 */
[----:B------:R-:W-:Y:S01]  /*2e60*/  UMOV UR6, URZ ;  /* 0x0000003f00067c82 */ /* 0x000fe20008000000 */
[----:B------:R-:W-:Y:S02]  /*2e70*/  ISETP.GT.AND P3, PT, R68, 0x8, PT ;  /* 0x000000084400780c */ /* 0x000fe40003f64270 */
[----:B------:R-:W-:-:S02]  /*2e80*/  FSEL R120, R120, -INF , P5 ;  /* 0xff80000078787808 */ /* 0x000fc40002800000 */
[----:B-1----:R-:W-:Y:S01]  /*2e90*/  FSEL R136, R136, -INF , P6 ;  /* 0xff80000088887808 */ /* 0x002fe20003000000 */
[----:B------:R-:W1:Y:S01]  /*2ea0*/  MUFU.TANH R83, R83 ;  /* 0x0000005300537308 */ /* 0x000e620000002400 */
[----:B------:R-:W-:Y:S02]  /*2eb0*/  ISETP.GT.AND P4, PT, R68, 0x9, PT ;  /* 0x000000094400780c */ /* 0x000fe40003f84270 */
[----:B--2---:R-:W-:Y:S02]  /*2ec0*/  FSEL R114, R121, -INF , P3 ;  /* 0xff80000079727808 */ /* 0x004fe40001800000 */
[----:B------:R-:W-:Y:S02]  /*2ed0*/  FMNMX.FTZ R59, R120, R136, !PT ;  /* 0x00000088783b7209 */ /* 0x000fe40007810000 */
[----:B------:R-:W-:Y:S01]  /*2ee0*/  ISETP.GT.AND P5, PT, R68, 0x10, PT ;  /* 0x000000104400780c */ /* 0x000fe20003fa4270 */
[----:B------:R-:W2:Y:S01]  /*2ef0*/  MUFU.TANH R87, R87 ;  /* 0x0000005700577308 */ /* 0x000ea20000002400 */
[----:B---3--:R-:W-:-:S02]  /*2f00*/  FSEL R124, R124, -INF , P4 ;  /* 0xff8000007c7c7808 */ /* 0x008fc40002000000 */
[----:B------:R-:W-:Y:S01]  /*2f10*/  FMNMX.FTZ R61, R114, R59, !PT ;  /* 0x0000003b723d7209 */ /* 0x000fe20007810000 */
[----:B------:R-:W-:Y:S01]  /*2f20*/  FMUL.FTZ R59, R0, R63 ;  /* 0x0000003f003b7220 */ /* 0x000fe20000410000 */
[----:B------:R-:W-:Y:S02]  /*2f30*/  ISETP.GT.AND P6, PT, R68, 0x11, PT ;  /* 0x000000114400780c */ /* 0x000fe40003fc4270 */
[----:B----4-:R-:W-:Y:S01]  /*2f40*/  FSEL R118, R137, -INF , P5 ;  /* 0xff80000089767808 */ /* 0x010fe20002800000 */
[----:B------:R-:W3:Y:S01]  /*2f50*/  MUFU.TANH R119, R119 ;  /* 0x0000007700777308 */ /* 0x000ee20000002400 */
[----:B------:R-:W-:Y:S01]  /*2f60*/  FMNMX.FTZ R63, R124, R61, !PT ;  /* 0x0000003d7c3f7209 */ /* 0x000fe20007810000 */
[----:B------:R-:W-:Y:S01]  /*2f70*/  FMUL.FTZ R61, R0, R67 ;  /* 0x00000043003d7220 */ /* 0x000fe20000410000 */
[----:B------:R-:W-:Y:S02]  /*2f80*/  ISETP.GT.AND P3, PT, R68, 0x18, PT ;  /* 0x000000184400780c */ /* 0x000fe40003f64270 */
[----:B-----5:R-:W-:-:S02]  /*2f90*/  FSEL R130, R129, -INF , P6 ;  /* 0xff80000081827808 */ /* 0x020fc40003000000 */
[----:B------:R-:W-:Y:S01]  /*2fa0*/  FMNMX.FTZ R67, R118, R63, !PT ;  /* 0x0000003f76437209 */ /* 0x000fe20007810000 */
[----:B------:R-:W4:Y:S01]  /*2fb0*/  MUFU.TANH R127, R127 ;  /* 0x0000007f007f7308 */ /* 0x000f220000002400 */
[----:B------:R-:W-:Y:S01]  /*2fc0*/  ISETP.GT.AND P4, PT, R68, 0x19, PT ;  /* 0x000000194400780c */ /* 0x000fe20003f84270 */
[----:B------:R-:W-:Y:S01]  /*2fd0*/  FMUL.FTZ R63, R0, R71 ;  /* 0x00000047003f7220 */ /* 0x000fe20000410000 */
[----:B------:R-:W-:Y:S01]  /*2fe0*/  FSEL R70, R125, -INF , P3 ;  /* 0xff8000007d467808 */ /* 0x000fe20001800000 */
[----:B------:R-:W-:Y:S02]  /*2ff0*/  WARPGROUP.DEPBAR.LE gsb0, 0x0 ;  /* 0x00008000000079c5 */ /* 0x000fe40000010000 */
[----:B------:R-:W-:Y:S01]  /*3000*/  FMNMX.FTZ R67, R130, R67, !PT ;  /* 0x0000004382437209 */ /* 0x000fe20007810000 */
[----:B------:R-:W-:Y:S01]  /*3010*/  WARPGROUP.ARRIVE ;  /* 0x00000000000079c5 */ /* 0x000fe20000000000 */
[----:B------:R-:W-:Y:S01]  /*3020*/  ISETP.GT.AND P3, PT, R68, 0x20, PT ;  /* 0x000000204400780c */ /* 0x000fe20003f64270 */
[----:B------:R-:W5:Y:S01]  /*3030*/  MUFU.TANH R64, R64 ;  /* 0x0000004000407308 */ /* 0x000f620000002400 */
[----:B------:R-:W-:Y:S01]  /*3040*/  FSEL R146, R128, -INF , P4 ;  /* 0xff80000080927808 */ /* 0x000fe20002000000 */
[----:B------:R-:W-:Y:S01]  /*3050*/  FMUL.FTZ R41, R0, R41 ;  /* 0x0000002900297220 */ /* 0x000fe20000410000 */
[----:B------:R-:W-:Y:S01]  /*3060*/  FMNMX.FTZ R67, R70, R67, !PT ;  /* 0x0000004346437209 */ /* 0x000fe20007810000 */
[----:B------:R-:W-:Y:S01]  /*3070*/  QGMMA.64x32x32.F32.E4M3.E4M3 R24, gdesc[UR12], R24, gsb0 ;  /* 0x006000000c1879f3 */ /* 0x000fe20008000818 */
[----:B------:R-:W-:Y:S01]  /*3080*/  ISETP.GT.AND P4, PT, R68, 0x21, PT ;  /* 0x000000214400780c */ /* 0x000fe20003f84270 */
[----:B------:R-:W-:Y:S01]  /*3090*/  FMUL.FTZ R44, R0, R44 ;  /* 0x0000002c002c7220 */ /* 0x000fe20000410000 */
[----:B------:R-:W-:Y:S01]  /*30a0*/  FSEL R144, R122, -INF , P3 ;  /* 0xff8000007a907808 */ /* 0x000fe20001800000 */
[----:B------:R-:W-:Y:S01]  /*30b0*/  FMUL.FTZ R40, R0, R40 ;  /* 0x0000002800287220 */ /* 0x000fe20000410000 */
[----:B------:R-:W-:Y:S01]  /*30c0*/  FMNMX.FTZ R67, R146, R67, !PT ;  /* 0x0000004392437209 */ /* 0x000fe20007810000 */
[----:B------:R-:W5:Y:S01]  /*30d0*/  MUFU.TANH R131, R131 ;  /* 0x0000008300837308 */ /* 0x000f620000002400 */
[----:B------:R-:W-:Y:S01]  /*30e0*/  ISETP.GT.AND P3, PT, R68, 0x28, PT ;  /* 0x000000284400780c */ /* 0x000fe20003f64270 */
[C---:B------:R-:W-:Y:S01]  /*30f0*/  FMUL.FTZ R45, R0.reuse, R45 ;  /* 0x0000002d002d7220 */ /* 0x040fe20000410000 */
[----:B------:R-:W-:Y:S01]  /*3100*/  FSEL R152, R123, -INF , P4 ;  /* 0xff8000007b987808 */ /* 0x000fe20002000000 */
[----:B------:R-:W-:Y:S01]  /*3110*/  FMUL.FTZ R49, R0, R49 ;  /* 0x0000003100317220 */ /* 0x000fe20000410000 */
[----:B------:R-:W-:Y:S01]  /*3120*/  FMNMX.FTZ R67, R144, R67, !PT ;  /* 0x0000004390437209 */ /* 0x000fe20007810000 */
[----:B------:R-:W-:Y:S01]  /*3130*/  FMUL.FTZ R53, R0, R53 ;  /* 0x0000003500357220 */ /* 0x000fe20000410000 */
[----:B------:R-:W-:Y:S01]  /*3140*/  ISETP.GT.AND P4, PT, R68, 0x29, PT ;  /* 0x000000294400780c */ /* 0x000fe20003f84270 */
[----:B------:R-:W-:Y:S01]  /*3150*/  MUFU.TANH R71, R41 ;  /* 0x0000002900477308 */ /* 0x000fe20000002400 */
[----:B------:R-:W-:Y:S01]  /*3160*/  FSEL R150, R126, -INF , P3 ;  /* 0xff8000007e967808 */ /* 0x000fe20001800000 */
[----:B------:R-:W-:Y:S01]  /*3170*/  FMUL.FTZ R48, R0, R48 ;  /* 0x0000003000307220 */ /* 0x000fe20000410000 */
[----:B------:R-:W-:Y:S01]  /*3180*/  FMNMX.FTZ R67, R152, R67, !PT ;  /* 0x0000004398437209 */ /* 0x000fe20007810000 */
[----:B------:R-:W-:Y:S01]  /*3190*/  FMUL.FTZ R52, R0, R52 ;  /* 0x0000003400347220 */ /* 0x000fe20000410000 */
[----:B------:R-:W-:Y:S01]  /*31a0*/  ISETP.GT.AND P3, PT, R68, 0x30, PT ;  /* 0x000000304400780c */ /* 0x000fe20003f64270 */
[----:B------:R-:W-:Y:S01]  /*31b0*/  FMUL.FTZ R43, R0, R43 ;  /* 0x0000002b002b7220 */ /* 0x000fe20000410000 */
[----:B------:R-:W-:Y:S01]  /*31c0*/  FSEL R154, R108, -INF , P4 ;  /* 0xff8000006c9a7808 */ /* 0x000fe20002000000 */
[----:B------:R0:W-:Y:S01]  /*31d0*/  MUFU.TANH R66, R40 ;  /* 0x0000002800427308 */ /* 0x0001e20000002400 */
[----:B------:R-:W-:Y:S01]  /*31e0*/  FMNMX.FTZ R67, R150, R67, !PT ;  /* 0x0000004396437209 */ /* 0x000fe20007810000 */
[----:B------:R-:W-:Y:S01]  /*31f0*/  @UP0 ULDC UR15, c[0x0][0x450] ;  /* 0x00011400000f0ab9 */ /* 0x000fe20000000800 */
[----:B------:R-:W-:Y:S01]  /*3200*/  ISETP.GT.AND P4, PT, R68, 0x31, PT ;  /* 0x000000314400780c */ /* 0x000fe20003f84270 */
[----:B------:R-:W-:Y:S01]  /*3210*/  UIMAD UR14, UR46, UR18, -UR19 ;  /* 0x000000122e0e72a4 */ /* 0x000fe2000f8e0a13 */
[----:B------:R-:W-:Y:S01]  /*3220*/  FSEL R158, R109, -INF , P3 ;  /* 0xff8000006d9e7808 */ /* 0x000fe20001800000 */
[----:B------:R-:W-:Y:S01]  /*3230*/  @UP0 USHF.R.U32.HI UR11, URZ, UR15, UR7 ;  /* 0x0000000f3f0b0299 */ /* 0x000fe20008011607 */
[----:B------:R-:W-:Y:S01]  /*3240*/  FMNMX.FTZ R67, R154, R67, !PT ;  /* 0x000000439a437209 */ /* 0x000fe20007810000 */
[----:B------:R-:W5:Y:S01]  /*3250*/  MUFU.TANH R65, R65 ;  /* 0x0000004100417308 */ /* 0x000f620000002400 */
[----:B------:R-:W-:Y:S01]  /*3260*/  ISETP.GT.AND P3, PT, R68, 0x38, PT ;  /* 0x000000384400780c */ /* 0x000fe20003f64270 */
[----:B0-----:R-:W-:Y:S01]  /*3270*/  FMUL.FTZ R40, R0, R42 ;  /* 0x0000002a00287220 */ /* 0x001fe20000410000 */
[----:B------:R-:W-:Y:S01]  /*3280*/  FSEL R156, R112, -INF , P4 ;  /* 0xff800000709c7808 */ /* 0x000fe20002000000 */
[----:B------:R-:W-:Y:S01]  /*3290*/  UIADD3 UR7, UR14, UR11, URZ ;  /* 0x0000000b0e077290 */ /* 0x000fe2000fffe03f */
[----:B------:R-:W-:-:S02]  /*32a0*/  FMNMX.FTZ R67, R158, R67, !PT ;  /* 0x000000439e437209 */ /* 0x000fc40007810000 */
[----:B------:R-:W-:Y:S01]  /*32b0*/  ISETP.GT.AND P6, PT, R68, 0x39, PT ;  /* 0x000000394400780c */ /* 0x000fe20003fc4270 */
[----:B------:R-:W0:Y:S01]  /*32c0*/  MUFU.TANH R69, R69 ;  /* 0x0000004500457308 */ /* 0x000e220000002400 */
[----:B------:R-:W-:Y:S01]  /*32d0*/  FSEL R148, R113, -INF , P3 ;  /* 0xff80000071947808 */ /* 0x000fe20001800000 */
[----:B------:R-:W-:Y:S01]  /*32e0*/  UIMAD.WIDE UR6, UR7, -0x6db6db6d, UR6 ;  /* 0x92492493070678a5 */ /* 0x000fe2000f8e0206 */
[----:B------:R-:W-:Y:S02]  /*32f0*/  FMNMX.FTZ R67, R156, R67, !PT ;  /* 0x000000439c437209 */ /* 0x000fe40007810000 */
[----:B------:R-:W-:Y:S01]  /*3300*/  ISETP.GT.AND P4, PT, R68, 0x40, PT ;  /* 0x000000404400780c */ /* 0x000fe20003f84270 */
[----:B------:R-:W-:Y:S01]  /*3310*/  USHF.R.U32.HI UR6, URZ, 0x1f, UR7 ;  /* 0x0000001f3f067899 */ /* 0x000fe20008011607 */
[----:B------:R-:W-:Y:S01]  /*3320*/  FSEL R142, R116, -INF , P6 ;  /* 0xff800000748e7808 */ /* 0x000fe20003000000 */
[----:B------:R-:W-:Y:S01]  /*3330*/  MUFU.TANH R3, R3 ;  /* 0x0000000300037308 */ /* 0x000fe20000002400 */
[----:B------:R-:W-:Y:S01]  /*3340*/  FMNMX.FTZ R67, R148, R67, !PT ;  /* 0x0000004394437209 */ /* 0x000fe20007810000 */
[----:B------:R-:W-:Y:S01]  /*3350*/  ULEA.HI.SX32 UR6, UR7, UR6, 0x19 ;  /* 0x0000000607067291 */ /* 0x000fe2000f8fca3f */
[----:B------:R-:W-:-:S02]  /*3360*/  ISETP.GT.AND P5, PT, R68, 0x41, PT ;  /* 0x000000414400780c */ /* 0x000fc40003fa4270 */
[----:B------:R-:W-:Y:S01]  /*3370*/  FSEL R140, R88, -INF , P4 ;  /* 0xff800000588c7808 */ /* 0x000fe20002000000 */
[----:B------:R-:W-:Y:S01]  /*3380*/  UISETP.LT.AND UP1, UPT, URZ, UR6, UPT ;  /* 0x000000063f00728c */ /* 0x000fe2000bf21270 */
[----:B------:R-:W-:Y:S01]  /*3390*/  FMNMX.FTZ R67, R142, R67, !PT ;  /* 0x000000438e437209 */ /* 0x000fe20007810000 */
[----:B------:R-:W0:Y:S01]  /*33a0*/  MUFU.TANH R88, R44 ;  /* 0x0000002c00587308 */ /* 0x000e220000002400 */
[----:B------:R-:W-:Y:S01]  /*33b0*/  ISETP.GT.AND P3, PT, R68, 0x48, PT ;  /* 0x000000484400780c */ /* 0x000fe20003f64270 */
[----:B------:R-:W-:Y:S01]  /*33c0*/  USEL UR50, URZ, UR6, !UP1 ;  /* 0x000000063f327287 */ /* 0x000fe2000c800000 */
[----:B------:R-:W-:Y:S02]  /*33d0*/  FSEL R138, R106, -INF , P5 ;  /* 0xff8000006a8a7808 */ /* 0x000fe40002800000 */
[----:B------:R-:W-:Y:S01]  /*33e0*/  FMNMX.FTZ R67, R140, R67, !PT ;  /* 0x000000438c437209 */ /* 0x000fe20007810000 */
[----:B------:R-:W-:Y:S02]  /*33f0*/  WARPGROUP.DEPBAR.LE gsb0, 0x0 ;  /* 0x00008000000079c5 */ /* 0x000fe40000010000 */
[----:B------:R-:W-:Y:S01]  /*3400*/  ISETP.GT.AND P4, PT, R68, 0x49, PT ;  /* 0x000000494400780c */ /* 0x000fe20003f84270 */
[----:B------:R-:W-:Y:S01]  /*3410*/  MUFU.TANH R5, R5 ;  /* 0x0000000500057308 */ /* 0x000fe20000002400 */
[----:B------:R-:W-:Y:S01]  /*3420*/  FSEL R134, R107, -INF , P3 ;  /* 0xff8000006b867808 */ /* 0x000fe20001800000 */
[----:B------:R-:W-:Y:S01]  /*3430*/  FMUL.FTZ R113, R0, R35 ;  /* 0x0000002300717220 */ /* 0x000fe20000410000 */
[----:B------:R-:W-:Y:S01]  /*3440*/  FMNMX.FTZ R67, R138, R67, !PT ;  /* 0x000000438a437209 */ /* 0x000fe20007810000 */
[----:B------:R-:W-:Y:S01]  /*3450*/  UISETP.GE.AND UP1, UPT, UR51, UR50, UPT ;  /* 0x000000323300728c */ /* 0x000fe2000bf26270 */
[----:B------:R-:W-:-:S02]  /*3460*/  ISETP.GT.AND P5, PT, R68, 0x50, PT ;  /* 0x000000504400780c */ /* 0x000fc40003fa4270 */
[----:B------:R-:W-:Y:S01]  /*3470*/  FSEL R132, R110, -INF , P4 ;  /* 0xff8000006e847808 */ /* 0x000fe20002000000 */
[----:B------:R-:W-:Y:S01]  /*3480*/  MUFU.TANH R107, R53 ;  /* 0x00000035006b7308 */ /* 0x000fe20000002400 */
[----:B------:R-:W-:Y:S02]  /*3490*/  FMNMX.FTZ R67, R134, R67, !PT ;  /* 0x0000004386437209 */ /* 0x000fe40007810000 */
[----:B------:R-:W-:Y:S02]  /*34a0*/  ISETP.GT.AND P3, PT, R68, 0x51, PT ;  /* 0x000000514400780c */ /* 0x000fe40003f64270 */
[----:B------:R-:W-:Y:S01]  /*34b0*/  FSEL R128, R111, -INF , P5 ;  /* 0xff8000006f807808 */ /* 0x000fe20002800000 */
[----:B------:R-:W-:Y:S01]  /*34c0*/  FMUL.FTZ R111, R0, R31 ;  /* 0x0000001f006f7220 */ /* 0x000fe20000410000 */
[----:B------:R-:W-:Y:S01]  /*34d0*/  FMNMX.FTZ R67, R132, R67, !PT ;  /* 0x0000004384437209 */ /* 0x000fe20007810000 */
[----:B------:R-:W-:Y:S01]  /*34e0*/  MUFU.TANH R6, R6 ;  /* 0x0000000600067308 */ /* 0x000fe20000002400 */
[----:B------:R-:W-:-:S02]  /*34f0*/  ISETP.GT.AND P4, PT, R68, 0x58, PT ;  /* 0x000000584400780c */ /* 0x000fc40003f84270 */
[----:B------:R-:W-:Y:S02]  /*3500*/  FSEL R126, R97, -INF , P3 ;  /* 0xff800000617e7808 */ /* 0x000fe40001800000 */
[----:B------:R-:W-:Y:S02]  /*3510*/  FMNMX.FTZ R67, R128, R67, !PT ;  /* 0x0000004380437209 */ /* 0x000fe40007810000 */
[----:B------:R-:W-:Y:S01]  /*3520*/  ISETP.GT.AND P3, PT, R68, 0x59, PT ;  /* 0x000000594400780c */ /* 0x000fe20003f64270 */
[----:B------:R-:W0:Y:S01]  /*3530*/  MUFU.TANH R97, R45 ;  /* 0x0000002d00617308 */ /* 0x000e220000002400 */
[----:B------:R-:W-:Y:S02]  /*3540*/  FSEL R122, R100, -INF , P4 ;  /* 0xff800000647a7808 */ /* 0x000fe40002000000 */
        /* <DEDUP_REMOVED lines=8> */
[----:B------:R-:W0:Y:S01]  /*35d0*/  MUFU.TANH R101, R48 ;  /* 0x0000003000657308 */ /* 0x000e220000002400 */
[----:B------:R-:W-:-:S02]  /*35e0*/  ISETP.GT.AND P4, PT, R68, 0x68, PT ;  /* 0x000000684400780c */ /* 0x000fc40003f84270 */
[----:B------:R-:W-:Y:S02]  /*35f0*/  FSEL R110, R102, -INF , P3 ;  /* 0xff800000666e7808 */ /* 0x000fe40001800000 */
[----:B------:R-:W-:Y:S02]  /*3600*/  FMNMX.FTZ R67, R112, R67, !PT ;  /* 0x0000004370437209 */ /* 0x000fe40007810000 */
[----:B------:R-:W-:Y:S01]  /*3610*/  ISETP.GT.AND P3, PT, R68, 0x69, PT ;  /* 0x000000694400780c */ /* 0x000fe20003f64270 */
[----:B------:R-:W-:Y:S01]  /*3620*/  MUFU.TANH R8, R8 ;  /* 0x0000000800087308 */ /* 0x000fe20000002400 */
[----:B------:R-:W-:Y:S02]  /*3630*/  FSEL R108, R99, -INF , P4 ;  /* 0xff800000636c7808 */ /* 0x000fe40002000000 */
[----:B------:R-:W-:Y:S02]  /*3640*/  FMNMX.FTZ R67, R110, R67, !PT ;  /* 0x000000436e437209 */ /* 0x000fe40007810000 */
[----:B------:R-:W-:-:S02]  /*3650*/  ISETP.GT.AND P4, PT, R68, 0x70, PT ;  /* 0x000000704400780c */ /* 0x000fc40003f84270 */
[----:B------:R-:W-:Y:S01]  /*3660*/  FSEL R106, R103, -INF , P3 ;  /* 0xff800000676a7808 */ /* 0x000fe20001800000 */
[----:B------:R1:W0:Y:S01]  /*3670*/  MUFU.TANH R99, R49 ;  /* 0x0000003100637308 */ /* 0x0002220000002400 */
[----:B------:R-:W-:Y:S02]  /*3680*/  FMNMX.FTZ R67, R108, R67, !PT ;  /* 0x000000436c437209 */ /* 0x000fe40007810000 */
[----:B------:R-:W-:Y:S02]  /*3690*/  ISETP.GT.AND P3, PT, R68, 0x71, PT ;  /* 0x000000714400780c */ /* 0x000fe40003f64270 */
[----:B------:R-:W-:Y:S01]  /*36a0*/  FSEL R102, R115, -INF , P4 ;  /* 0xff80000073667808 */ /* 0x000fe20002000000 */
[----:B------:R-:W-:Y:S01]  /*36b0*/  FMUL.FTZ R115, R0, R34 ;  /* 0x0000002200737220 */ /* 0x000fe20000410000 */
[----:B------:R-:W-:Y:S01]  /*36c0*/  FMNMX.FTZ R67, R106, R67, !PT ;  /* 0x000000436a437209 */ /* 0x000fe20007810000 */
[----:B------:R2:W0:Y:S01]  /*36d0*/  MUFU.TANH R103, R52 ;  /* 0x0000003400677308 */ /* 0x0004220000002400 */
[----:B------:R-:W-:Y:S01]  /*36e0*/  ISETP.GT.AND P4, PT, R68, 0x78, PT ;  /* 0x000000784400780c */ /* 0x000fe20003f84270 */
[C---:B-1----:R-:W-:Y:S01]  /*36f0*/  FMUL.FTZ R49, R0.reuse, R24 ;  /* 0x0000001800317220 */ /* 0x042fe20000410000 */
[----:B------:R-:W-:Y:S01]  /*3700*/  FSEL R100, R117, -INF , P3 ;  /* 0xff80000075647808 */ /* 0x000fe20001800000 */
[----:B------:R-:W-:Y:S01]  /*3710*/  FMUL.FTZ R117, R0, R39 ;  /* 0x0000002700757220 */ /* 0x000fe20000410000 */
[----:B------:R-:W-:-:S02]  /*3720*/  FMNMX.FTZ R67, R102, R67, !PT ;  /* 0x0000004366437209 */ /* 0x000fc40007810000 */
[----:B------:R-:W-:Y:S01]  /*3730*/  ISETP.GT.AND P3, PT, R68, 0x79, PT ;  /* 0x000000794400780c */ /* 0x000fe20003f64270 */
[----:B------:R-:W-:Y:S01]  /*3740*/  MUFU.TANH R9, R9 ;  /* 0x0000000900097308 */ /* 0x000fe20000002400 */
[----:B------:R-:W-:Y:S01]  /*3750*/  FSEL R98, R84, -INF , P4 ;  /* 0xff80000054627808 */ /* 0x000fe20002000000 */
[----:B--2---:R-:W-:Y:S01]  /*3760*/  FMUL.FTZ R52, R0, R25 ;  /* 0x0000001900347220 */ /* 0x004fe20000410000 */
        /* <DEDUP_REMOVED lines=8> */
[----:B------:R1:W2:Y:S01]  /*37f0*/  MUFU.TANH R83, R49 ;  /* 0x0000003100537308 */ /* 0x0002a20000002400 */
[----:B------:R-:W-:Y:S02]  /*3800*/  ISETP.GT.AND P4, PT, R68, 0x88, PT ;  /* 0x000000884400780c */ /* 0x000fe40003f84270 */
[----:B------:R-:W-:Y:S02]  /*3810*/  FSEL R41, R87, -INF , P3 ;  /* 0xff80000057297808 */ /* 0x000fe40001800000 */
[----:B------:R-:W-:-:S02]  /*3820*/  FMNMX.FTZ R44, R84, R67, !PT ;  /* 0x00000043542c7209 */ /* 0x000fc40007810000 */
[----:B------:R-:W-:Y:S01]  /*3830*/  ISETP.GT.AND P3, PT, R68, 0x89, PT ;  /* 0x000000894400780c */ /* 0x000fe20003f64270 */
[----:B------:R2:W2:Y:S01]  /*3840*/  MUFU.TANH R85, R52 ;  /* 0x0000003400557308 */ /* 0x0004a20000002400 */
[----:B---3--:R-:W-:Y:S01]  /*3850*/  FSEL R42, R119, -INF , P4 ;  /* 0xff800000772a7808 */ /* 0x008fe20002000000 */
[----:B------:R-:W-:Y:S01]  /*3860*/  FMUL.FTZ R119, R0, R38 ;  /* 0x0000002600777220 */ /* 0x000fe20000410000 */
[----:B------:R-:W-:Y:S02]  /*3870*/  FMNMX.FTZ R45, R41, R44, !PT ;  /* 0x0000002c292d7209 */ /* 0x000fe40007810000 */
[----:B------:R-:W-:Y:S02]  /*3880*/  ISETP.GT.AND P4, PT, R68, 0x90, PT ;  /* 0x000000904400780c */ /* 0x000fe40003f84270 */
[----:B----4-:R-:W-:Y:S01]  /*3890*/  FSEL R44, R127, -INF , P3 ;  /* 0xff8000007f2c7808 */ /* 0x010fe20001800000 */
[----:B------:R-:W-:Y:S01]  /*38a0*/  MUFU.TANH R11, R11 ;  /* 0x0000000b000b7308 */ /* 0x000fe20000002400 */
[----:B------:R-:W-:-:S02]  /*38b0*/  FMNMX.FTZ R45, R42, R45, !PT ;  /* 0x0000002d2a2d7209 */ /* 0x000fc40007810000 */
[----:B------:R-:W-:Y:S02]  /*38c0*/  ISETP.GT.AND P3, PT, R68, 0x91, PT ;  /* 0x000000914400780c */ /* 0x000fe40003f64270 */
[----:B-----5:R-:W-:Y:S02]  /*38d0*/  FSEL R24, R64, -INF , P4 ;  /* 0xff80000040187808 */ /* 0x020fe40002000000 */
[----:B------:R-:W-:Y:S01]  /*38e0*/  FMNMX.FTZ R53, R44, R45, !PT ;  /* 0x0000002d2c357209 */ /* 0x000fe20007810000 */
[----:B------:R-:W-:Y:S01]  /*38f0*/  MUFU.TANH R12, R12 ;  /* 0x0000000c000c7308 */ /* 0x000fe20000002400 */
        /* <DEDUP_REMOVED lines=9> */
[----:B0-----:R-:W-:Y:S01]  /*3990*/  FSEL R48, R69, -INF , P3 ;  /* 0xff80000045307808 */ /* 0x001fe20001800000 */
[----:B------:R0:W3:Y:S01]  /*39a0*/  MUFU.TANH R87, R53 ;  /* 0x0000003500577308 */ /* 0x0000e20000002400 */
[----:B------:R-:W-:Y:S01]  /*39b0*/  FMNMX.FTZ R65, R25, R64, !PT ;  /* 0x0000004019417209 */ /* 0x000fe20007810000 */
[----:B------:R-:W-:Y:S01]  /*39c0*/  FMUL.FTZ R64, R0, R29 ;  /* 0x0000001d00407220 */ /* 0x000fe20000410000 */
[----:B------:R-:W-:Y:S01]  /*39d0*/  ISETP.GT.AND P3, PT, R68, 0xa1, PT ;  /* 0x000000a14400780c */ /* 0x000fe20003f64270 */
[----:B------:R-:W-:Y:S01]  /*39e0*/  FMUL.FTZ R69, R0, R36 ;  /* 0x0000002400457220 */ /* 0x000fe20000410000 */
[----:B------:R-:W-:-:S02]  /*39f0*/  FSEL R28, R66, -INF , P4 ;  /* 0xff800000421c7808 */ /* 0x000fc40002000000 */
[----:B------:R-:W-:Y:S01]  /*3a00*/  FMNMX.FTZ R65, R48, R65, !PT ;  /* 0x0000004130417209 */ /* 0x000fe20007810000 */
[----:B------:R4:W5:Y:S01]  /*3a10*/  MUFU.TANH R109, R64 ;  /* 0x00000040006d7308 */ /* 0x0009620000002400 */
[----:B------:R-:W-:Y:S02]  /*3a20*/  ISETP.GT.AND P4, PT, R68, 0xa8, PT ;  /* 0x000000a84400780c */ /* 0x000fe40003f84270 */
[----:B-1----:R-:W-:Y:S01]  /*3a30*/  FSEL R49, R71, -INF , P3 ;  /* 0xff80000047317808 */ /* 0x002fe20001800000 */
[----:B------:R-:W-:Y:S01]  /*3a40*/  FMUL.FTZ R71, R0, R37 ;  /* 0x0000002500477220 */ /* 0x000fe20000410000 */
[----:B------:R-:W-:Y:S01]  /*3a50*/  FMNMX.FTZ R66, R28, R65, !PT ;  /* 0x000000411c427209 */ /* 0x000fe20007810000 */
[----:B------:R-:W-:Y:S01]  /*3a60*/  FMUL.FTZ R65, R0, R32 ;  /* 0x0000002000417220 */ /* 0x000fe20000410000 */
[----:B------:R-:W-:Y:S01]  /*3a70*/  ISETP.GT.AND P3, PT, R68, 0xa9, PT ;  /* 0x000000a94400780c */ /* 0x000fe20003f64270 */
[----:B------:R-:W-:Y:S01]  /*3a80*/  MUFU.TANH R14, R14 ;  /* 0x0000000e000e7308 */ /* 0x000fe20000002400 */
[----:B------:R-:W-:-:S02]  /*3a90*/  FSEL R29, R88, -INF , P4 ;  /* 0xff800000581d7808 */ /* 0x000fc40002000000 */
[----:B------:R-:W-:Y:S02]  /*3aa0*/  FMNMX.FTZ R66, R49, R66, !PT ;  /* 0x0000004231427209 */ /* 0x000fe40007810000 */
[C---:B------:R-:W-:Y:S02]  /*3ab0*/  ISETP.GT.AND P4, PT, R68.reuse, 0xb0, PT ;  /* 0x000000b04400780c */ /* 0x040fe40003f84270 */
[----:B--2---:R-:W-:Y:S01]  /*3ac0*/  FSEL R52, R97, -INF , P3 ;  /* 0xff80000061347808 */ /* 0x004fe20001800000 */
[----:B------:R-:W-:Y:S01]  /*3ad0*/  MUFU.TANH R71, R71 ;  /* 0x0000004700477308 */ /* 0x000fe20000002400 */
[----:B------:R-:W-:Y:S02]  /*3ae0*/  FMNMX.FTZ R67, R29, R66, !PT ;  /* 0x000000421d437209 */ /* 0x000fe40007810000 */
[----:B------:R-:W-:Y:S02]  /*3af0*/  ISETP.GT.AND P3, PT, R68, 0xb1, PT ;  /* 0x000000b14400780c */ /* 0x000fe40003f64270 */
[----:B0-----:R-:W-:-:S02]  /*3b00*/  FSEL R53, R101, -INF , P4 ;  /* 0xff80000065357808 */ /* 0x001fc40002000000 */
[----:B------:R-:W-:Y:S01]  /*3b10*/  FMNMX.FTZ R66, R52, R67, !PT ;  /* 0x0000004334427209 */ /* 0x000fe20007810000 */
[----:B------:R0:W1:Y:S01]  /*3b20*/  MUFU.TANH R97, R65 ;  /* 0x0000004100617308 */ /* 0x0000620000002400 */
[----:B------:R-:W-:Y:S02]  /*3b30*/  ISETP.GT.AND P4, PT, R68, 0xb8, PT ;  /* 0x000000b84400780c */ /* 0x000fe40003f84270 */
[----:B------:R-:W-:Y:S02]  /*3b40*/  FSEL R32, R99, -INF , P3 ;  /* 0xff80000063207808 */ /* 0x000fe40001800000 */
[----:B------:R-:W-:Y:S01]  /*3b50*/  FMNMX.FTZ R67, R53, R66, !PT ;  /* 0x0000004235437209 */ /* 0x000fe20007810000 */
[----:B------:R-:W-:Y:S01]  /*3b60*/  FMUL.FTZ R66, R0, R33 ;  /* 0x0000002100427220 */ /* 0x000fe20000410000 */
[----:B------:R-:W-:Y:S01]  /*3b70*/  ISETP.GT.AND P3, PT, R68, 0xb9, PT ;  /* 0x000000b94400780c */ /* 0x000fe20003f64270 */
[----:B------:R-:W-:Y:S01]  /*3b80*/  MUFU.TANH R101, R69 ;  /* 0x0000004500657308 */ /* 0x000fe20000002400 */
[----:B----4-:R-:W-:Y:S01]  /*3b90*/  FSEL R64, R103, -INF , P4 ;  /* 0xff80000067407808 */ /* 0x010fe20002000000 */
[----:B------:R-:W-:Y:S01]  /*3ba0*/  FMUL.FTZ R103, R0, R27 ;  /* 0x0000001b00677220 */ /* 0x000fe20000410000 */
[----:B------:R-:W-:-:S02]  /*3bb0*/  FMNMX.FTZ R67, R32, R67, !PT ;  /* 0x0000004320437209 */ /* 0x000fc40007810000 */
[----:B------:R-:W-:Y:S02]  /*3bc0*/  ISETP.GT.AND P4, PT, R68, 0xc0, PT ;  /* 0x000000c04400780c */ /* 0x000fe40003f84270 */
[----:B------:R-:W-:Y:S01]  /*3bd0*/  FSEL R33, R107, -INF , P3 ;  /* 0xff8000006b217808 */ /* 0x000fe20001800000 */
[----:B------:R5:W2:Y:S01]  /*3be0*/  MUFU.TANH R99, R66 ;  /* 0x0000004200637308 */ /* 0x000aa20000002400 */
[----:B------:R-:W-:Y:S01]  /*3bf0*/  FMNMX.FTZ R88, R64, R67, !PT ;  /* 0x0000004340587209 */ /* 0x000fe20007810000 */
[----:B------:R-:W-:Y:S01]  /*3c00*/  FMUL.FTZ R107, R0, R26 ;  /* 0x0000001a006b7220 */ /* 0x000fe20000410000 */
[C---:B------:R-:W-:Y:S02]  /*3c10*/  ISETP.GT.AND P3, PT, R68.reuse, 0xc1, PT ;  /* 0x000000c14400780c */ /* 0x040fe40003f64270 */
[----:B0-----:R-:W-:Y:S02]  /*3c20*/  FSEL R65, R83, -INF , P4 ;  /* 0xff80000053417808 */ /* 0x001fe40002000000 */
[----:B------:R-:W-:Y:S01]  /*3c30*/  FMNMX.FTZ R88, R33, R88, !PT ;  /* 0x0000005821587209 */ /* 0x000fe20007810000 */
[----:B------:R-:W0:Y:S01]  /*3c40*/  MUFU.TANH R15, R15 ;  /* 0x0000000f000f7308 */ /* 0x000e220000002400 */
[----:B------:R-:W-:-:S02]  /*3c50*/  ISETP.GT.AND P4, PT, R68, 0xc8, PT ;  /* 0x000000c84400780c */ /* 0x000fc40003f84270 */
[----:B------:R-:W-:Y:S01]  /*3c60*/  FSEL R36, R85, -INF , P3 ;  /* 0xff80000055247808 */ /* 0x000fe20001800000 */
[----:B------:R-:W-:Y:S01]  /*3c70*/  FMUL.FTZ R85, R0, R47 ;  /* 0x0000002f00557220 */ /* 0x000fe20000410000 */
[----:B------:R-:W-:Y:S02]  /*3c80*/  FMNMX.FTZ R83, R65, R88, !PT ;  /* 0x0000005841537209 */ /* 0x000fe40007810000 */
[----:B------:R-:W-:Y:S01]  /*3c90*/  ISETP.GT.AND P3, PT, R68, 0xc9, PT ;  /* 0x000000c94400780c */ /* 0x000fe20003f64270 */
[----:B------:R-:W4:Y:S01]  /*3ca0*/  MUFU.TANH R20, R20 ;  /* 0x0000001400147308 */ /* 0x000f220000002400 */
[----:B---3--:R-:W-:Y:S01]  /*3cb0*/  FSEL R67, R87, -INF , P4 ;  /* 0xff80000057437808 */ /* 0x008fe20002000000 */
[----:B------:R-:W-:Y:S01]  /*3cc0*/  FMUL.FTZ R87, R0, R51 ;  /* 0x0000003300577220 */ /* 0x000fe20000410000 */
[----:B------:R-:W-:Y:S01]  /*3cd0*/  FMNMX.FTZ R88, R36, R83, !PT ;  /* 0x0000005324587209 */ /* 0x000fe20007810000 */
[----:B------:R-:W-:Y:S01]  /*3ce0*/  FMUL.FTZ R83, R0, R46 ;  /* 0x0000002e00537220 */ /* 0x000fe20000410000 */
[----:B------:R-:W-:-:S02]  /*3cf0*/  ISETP.GT.AND P4, PT, R68, 0xd0, PT ;  /* 0x000000d04400780c */ /* 0x000fc40003f84270 */
[----:B-----5:R-:W-:Y:S01]  /*3d00*/  FSEL R66, R109, -INF , P3 ;  /* 0xff8000006d427808 */ /* 0x020fe20001800000 */
[----:B------:R-:W-:Y:S01]  /*3d10*/  FMUL.FTZ R109, R0, R30 ;  /* 0x0000001e006d7220 */ /* 0x000fe20000410000 */
[----:B------:R-:W-:Y:S01]  /*3d20*/  FMNMX.FTZ R37, R67, R88, !PT ;  /* 0x0000005843257209 */ /* 0x000fe20007810000 */
[----:B------:R-:W3:Y:S01]  /*3d30*/  MUFU.TANH R21, R21 ;  /* 0x0000001500157308 */ /* 0x000ee20000002400 */
[----:B------:R-:W-:Y:S02]  /*3d40*/  ISETP.GT.AND P3, PT, R68, 0xd1, PT ;  /* 0x000000d14400780c */ /* 0x000fe40003f64270 */
[----:B-1----:R-:W-:Y:S01]  /*3d50*/  FSEL R46, R97, -INF , P4 ;  /* 0xff800000612e7808 */ /* 0x002fe20002000000 */
[----:B------:R-:W-:Y:S01]  /*3d60*/  FMUL.FTZ R97, R0, R50 ;  /* 0x0000003200617220 */ /* 0x000fe20000410000 */
[----:B------:R-:W-:Y:S02]  /*3d70*/  FMNMX.FTZ R69, R66, R37, !PT ;  /* 0x0000002542457209 */ /* 0x000fe40007810000 */
[----:B------:R-:W-:Y:S01]  /*3d80*/  ISETP.GT.AND P4, PT, R68, 0xd8, PT ;  /* 0x000000d84400780c */ /* 0x000fe20003f84270 */
[----:B------:R-:W1:Y:S01]  /*3d90*/  MUFU.TANH R104, R104 ;  /* 0x0000006800687308 */ /* 0x000e620000002400 */
[----:B--2---:R-:W-:Y:S01]  /*3da0*/  FSEL R37, R99, -INF , P3 ;  /* 0xff80000063257808 */ /* 0x004fe20001800000 */
[----:B------:R-:W-:Y:S01]  /*3db0*/  FMUL.FTZ R99, R0, R55 ;  /* 0x0000003700637220 */ /* 0x000fe20000410000 */
[----:B------:R-:W-:-:S02]  /*3dc0*/  FMNMX.FTZ R88, R46, R69, !PT ;  /* 0x000000452e587209 */ /* 0x000fc40007810000 */
[----:B------:R-:W-:Y:S02]  /*3dd0*/  ISETP.GT.AND P3, PT, R68, 0xd9, PT ;  /* 0x000000d94400780c */ /* 0x000fe40003f64270 */
[----:B------:R-:W-:Y:S01]  /*3de0*/  FSEL R47, R101, -INF , P4 ;  /* 0xff800000652f7808 */ /* 0x000fe20002000000 */
[----:B------:R-:W2:Y:S01]  /*3df0*/  MUFU.TANH R105, R105 ;  /* 0x0000006900697308 */ /* 0x000ea20000002400 */
[----:B------:R-:W-:Y:S01]  /*3e00*/  FMNMX.FTZ R88, R37, R88, !PT ;  /* 0x0000005825587209 */ /* 0x000fe20007810000 */
[----:B------:R-:W-:Y:S01]  /*3e10*/  FMUL.FTZ R101, R0, R54 ;  /* 0x0000003600657220 */ /* 0x000fe20000410000 */
[----:B------:R-:W-:Y:S02]  /*3e20*/  FSEL R68, R71, -INF , P3 ;  /* 0xff80000047447808 */ /* 0x000fe40001800000 */
[----:B------:R-:W-:Y:S01]  /*3e30*/  FMNMX.FTZ R69, R47, R88, !PT ;  /* 0x000000582f457209 */ /* 0x000fe20007810000 */
[----:B------:R-:W5:Y:S02]  /*3e40*/  SHFL.IDX PT, R71, R80, 0x1, 0x1c1f ;  /* 0x003c1f0050477f89 */ /* 0x000f6400000e0000 */
[----:B------:R-:W2:Y:S01]  /*3e50*/  MUFU.TANH R89, R89 ;  /* 0x0000005900597308 */ /* 0x000ea20000002400 */
[----:B------:R-:W-:-:S05]  /*3e60*/  FMNMX.FTZ R69, R68, R69, !PT ;  /* 0x0000004544457209 */ /* 0x000fca0007810000 */
[----:B------:R-:W0:Y:S02]  /*3e70*/  SHFL.BFLY PT, R50, R69, 0x2, 0x1f ;  /* 0x0c401f0045327f89 */ /* 0x000e2400000e0000 */
[----:B------:R-:W2:Y:S08]  /*3e80*/  MUFU.TANH R90, R90 ;  /* 0x0000005a005a7308 */ /* 0x000eb00000002400 */
[----:B------:R-:W2:Y:S01]  /*3e90*/  MUFU.TANH R91, R91 ;  /* 0x0000005b005b7308 */ /* 0x000ea20000002400 */
[----:B-----5:R-:W-:-:S07]  /*3ea0*/  IADD3 R82, R71, -UR19, R82 ;  /* 0x8000001347527c10 */ /* 0x020fce000fffe052 */
[----:B------:R-:W5:Y:S01]  /*3eb0*/  MUFU.TANH R92, R92 ;  /* 0x0000005c005c7308 */ /* 0x000f620000002400 */
[----:B------:R-:W-:Y:S02]  /*3ec0*/  VIMNMX R133, R81, R82, PT ;  /* 0x0000005251857248 */ /* 0x000fe40003fe0100 */
[----:B0-----:R-:W-:Y:S02]  /*3ed0*/  FMNMX.FTZ R50, R69, R50, !PT ;  /* 0x0000003245327209 */ /* 0x001fe40007810000 */
[----:B------:R-:W-:-:S03]  /*3ee0*/  ISETP.GT.AND P4, PT, R133, 0x1, PT ;  /* 0x000000018500780c */ /* 0x000fc60003f84270 */
[----:B------:R-:W0:Y:S01]  /*3ef0*/  MUFU.TANH R94, R94 ;  /* 0x0000005e005e7308 */ /* 0x000e220000002400 */
[----:B------:R-:W-:Y:S01]  /*3f00*/  ISETP.GT.AND P5, PT, R133, 0x8, PT ;  /* 0x000000088500780c */ /* 0x000fe20003fa4270 */
[----:B------:R-:W4:Y:S01]  /*3f10*/  SHFL.BFLY PT, R27, R50, 0x1, 0x1f ;  /* 0x0c201f00321b7f89 */ /* 0x000f2200000e0000 */
[----:B------:R-:W-:Y:S02]  /*3f20*/  FSEL R121, R5, -INF , P4 ;  /* 0xff80000005797808 */ /* 0x000fe40002000000 */
[----:B------:R-:W-:Y:S02]  /*3f30*/  FSEL R82, R6, -INF , P5 ;  /* 0xff80000006527808 */ /* 0x000fe40002800000 */
[----:B------:R-:W-:Y:S01]  /*3f40*/  ISETP.GT.AND P4, PT, R133, 0x10, PT ;  /* 0x000000108500780c */ /* 0x000fe20003f84270 */
[----:B------:R-:W0:Y:S08]  /*3f50*/  MUFU.TANH R93, R93 ;  /* 0x0000005d005d7308 */ /* 0x000e300000002400 */
[----:B------:R-:W0:Y:S08]  /*3f60*/  MUFU.TANH R95, R95 ;  /* 0x0000005f005f7308 */ /* 0x000e300000002400 */
[----:B------:R-:W0:Y:S01]  /*3f70*/  MUFU.TANH R96, R96 ;  /* 0x0000006000607308 */ /* 0x000e220000002400 */
[----:B----4-:R-:W-:Y:S01]  /*3f80*/  FMNMX.FTZ R88, R50, R27, !PT ;  /* 0x0000001b32587209 */ /* 0x010fe20007810000 */
[----:B------:R-:W-:-:S03]  /*3f90*/  IMAD.U32 R27, RZ, RZ, UR10 ;  /* 0x0000000aff1b7e24 */ /* 0x000fc6000f8e00ff */
[C---:B------:R-:W-:Y:S01]  /*3fa0*/  FSETP.NEU.FTZ.AND P3, PT, R88.reuse, -INF , PT ;  /* 0xff8000005800780b */ /* 0x040fe20003f7d000 */
[----:B------:R-:W-:-:S02]  /*3fb0*/  FFMA.FTZ R27, R88, R27, -8 ;  /* 0xc1000000581b7423 */ /* 0x000fc4000001001b */
[----:B------:R-:W4:Y:S03]  /*3fc0*/  MUFU.TANH R73, R73 ;  /* 0x0000004900497308 */ /* 0x000f260000002400 */
[----:B------:R-:W-:Y:S02]  /*3fd0*/  FSEL R27, R27, RZ, P3 ;  /* 0x000000ff1b1b7208 */ /* 0x000fe40001800000 */
[----:B------:R-:W-:-:S03]  /*3fe0*/  ISETP.GT.AND P3, PT, R133, RZ, PT ;  /* 0x000000ff8500720c */ /* 0x000fc60003f64270 */
[----:B------:R-:W4:Y:S01]  /*3ff0*/  MUFU.TANH R72, R72 ;  /* 0x0000004800487308 */ /* 0x000f220000002400 */
[----:B------:R-:W-:-:S01]  /*4000*/  FFMA.FTZ R34, R118, UR10, -R27 ;  /* 0x0000000a76227c23 */ /* 0x000fc2000801081b */
[----:B------:R-:W-:Y:S01]  /*4010*/  FSEL R80, R3, -INF , P3 ;  /* 0xff80000003507808 */ /* 0x000fe20001800000 */
[----:B------:R-:W-:-:S01]  /*4020*/  FFMA.FTZ R30, R114, UR10, -R27 ;  /* 0x0000000a721e7c23 */ /* 0x000fc2000801081b */
[----:B------:R-:W-:Y:S01]  /*4030*/  ISETP.GT.AND P3, PT, R133, 0x9, PT ;  /* 0x000000098500780c */ /* 0x000fe20003f64270 */
[----:B------:R-:W-:-:S01]  /*4040*/  FFMA.FTZ R26, R120, UR10, -R27 ;  /* 0x0000000a781a7c23 */ /* 0x000fc2000801081b */
[----:B------:R-:W-:Y:S01]  /*4050*/  FMNMX.FTZ R5, R80, R121, !PT ;  /* 0x0000007950057209 */ /* 0x000fe20007810000 */
[----:B------:R-:W-:-:S01]  /*4060*/  FFMA.FTZ R35, R124, UR10, -R27 ;  /* 0x0000000a7c237c23 */ /* 0x000fc2000801081b */
[----:B------:R-:W-:Y:S01]  /*4070*/  FSEL R81, R7, -INF , P3 ;  /* 0xff80000007517808 */ /* 0x000fe20001800000 */
[----:B------:R-:W-:-:S01]  /*4080*/  FFMA.FTZ R39, R130, UR10, -R27 ;  /* 0x0000000a82277c23 */ /* 0x000fc2000801081b */
[----:B------:R-:W-:Y:S01]  /*4090*/  FMNMX.FTZ R118, R82, R5, !PT ;  /* 0x0000000552767209 */ /* 0x000fe20007810000 */
[----:B------:R-:W4:Y:S01]  /*40a0*/  MUFU.TANH R74, R74 ;  /* 0x0000004a004a7308 */ /* 0x000f220000002400 */
        /* <DEDUP_REMOVED lines=8> */
[----:B------:R-:W-:Y:S01]  /*4130*/  FSEL R118, R9, -INF , P3 ;  /* 0xff80000009767808 */ /* 0x000fe20001800000 */
[--C-:B------:R-:W-:Y:S01]  /*4140*/  FFMA.FTZ R51, R146, UR10, -R27.reuse ;  /* 0x0000000a92337c23 */ /* 0x100fe2000801081b */
[----:B------:R-:W-:Y:S01]  /*4150*/  FMNMX.FTZ R7, R114, R5, !PT ;  /* 0x0000000572077209 */ /* 0x000fe20007810000 */
[--C-:B------:R-:W-:Y:S01]  /*4160*/  FFMA.FTZ R50, R144, UR10, -R27.reuse ;  /* 0x0000000a90327c23 */ /* 0x100fe2000801081b */
[C---:B------:R-:W-:Y:S01]  /*4170*/  ISETP.GT.AND P3, PT, R133.reuse, 0x19, PT ;  /* 0x000000198500780c */ /* 0x040fe20003f64270 */
[--C-:B------:R-:W-:Y:S01]  /*4180*/  FFMA.FTZ R55, R152, UR10, -R27.reuse ;  /* 0x0000000a98377c23 */ /* 0x100fe2000801081b */
[----:B------:R-:W-:Y:S01]  /*4190*/  FSEL R120, R10, -INF , P4 ;  /* 0xff8000000a787808 */ /* 0x000fe20002000000 */
[----:B------:R-:W4:Y:S01]  /*41a0*/  MUFU.TANH R76, R76 ;  /* 0x0000004c004c7308 */ /* 0x000f220000002400 */
[----:B------:R-:W-:Y:S01]  /*41b0*/  FMNMX.FTZ R7, R118, R7, !PT ;  /* 0x0000000776077209 */ /* 0x000fe20007810000 */
[--C-:B------:R-:W-:Y:S01]  /*41c0*/  FFMA.FTZ R54, R150, UR10, -R27.reuse ;  /* 0x0000000a96367c23 */ /* 0x100fe2000801081b */
[----:B------:R-:W-:Y:S01]  /*41d0*/  ISETP.GT.AND P4, PT, R133, 0x20, PT ;  /* 0x000000208500780c */ /* 0x000fe20003f84270 */
[--C-:B------:R-:W-:Y:S01]  /*41e0*/  FFMA.FTZ R69, R154, UR10, -R27.reuse ;  /* 0x0000000a9a457c23 */ /* 0x100fe2000801081b */
[----:B------:R-:W-:Y:S01]  /*41f0*/  FSEL R123, R11, -INF , P3 ;  /* 0xff8000000b7b7808 */ /* 0x000fe20001800000 */
[--C-:B------:R-:W-:Y:S01]  /*4200*/  FFMA.FTZ R70, R158, UR10, -R27.reuse ;  /* 0x0000000a9e467c23 */ /* 0x100fe2000801081b */
        /* <DEDUP_REMOVED lines=14> */
[----:B------:R-:W-:Y:S01]  /*42f0*/  ISETP.GT.AND P3, PT, R133, 0x29, PT ;  /* 0x000000298500780c */ /* 0x000fe20003f64270 */
        /* <DEDUP_REMOVED lines=19> */
[----:B---3--:R-:W-:Y:S01]  /*4430*/  FSEL R131, R21, -INF , P3 ;  /* 0xff80000015837808 */ /* 0x008fe20001800000 */
[--C-:B------:R-:W-:Y:S01]  /*4440*/  FFMA.FTZ R21, R112, UR10, -R27.reuse ;  /* 0x0000000a70157c23 */ /* 0x100fe2000801081b */
[----:B------:R-:W-:Y:S01]  /*4450*/  FMNMX.FTZ R12, R130, R9, !PT ;  /* 0x00000009820c7209 */ /* 0x000fe20007810000 */
[--C-:B------:R-:W-:Y:S01]  /*4460*/  FFMA.FTZ R45, R45, UR10, -R27.reuse ;  /* 0x0000000a2d2d7c23 */ /* 0x100fe2000801081b */
[----:B------:R-:W-:Y:S01]  /*4470*/  ISETP.GT.AND P3, PT, R133, 0x39, PT ;  /* 0x000000398500780c */ /* 0x000fe20003f64270 */
[--C-:B------:R-:W-:Y:S01]  /*4480*/  FFMA.FTZ R25, R25, UR10, -R27.reuse ;  /* 0x0000000a19197c23 */ /* 0x100fe2000801081b */
[----:B-1----:R-:W-:Y:S01]  /*4490*/  FSEL R104, R104, -INF , P4 ;  /* 0xff80000068687808 */ /* 0x002fe20002000000 */
[----:B------:R-:W1:Y:S01]  /*44a0*/  MUFU.TANH R58, R58 ;  /* 0x0000003a003a7308 */ /* 0x000e620000002400 */
[----:B------:R-:W-:Y:S01]  /*44b0*/  FMNMX.FTZ R11, R131, R12, !PT ;  /* 0x0000000c830b7209 */ /* 0x000fe20007810000 */
[--C-:B------:R-:W-:Y:S01]  /*44c0*/  FFMA.FTZ R12, R126, UR10, -R27.reuse ;  /* 0x0000000a7e0c7c23 */ /* 0x100fe2000801081b */
[----:B------:R-:W-:Y:S01]  /*44d0*/  ISETP.GT.AND P4, PT, R133, 0x40, PT ;  /* 0x000000408500780c */ /* 0x000fe20003f84270 */
[--C-:B------:R-:W-:Y:S01]  /*44e0*/  FFMA.FTZ R28, R28, UR10, -R27.reuse ;  /* 0x0000000a1c1c7c23 */ /* 0x100fe2000801081b */
[----:B--2---:R-:W-:Y:S01]  /*44f0*/  FSEL R105, R105, -INF , P3 ;  /* 0xff80000069697808 */ /* 0x004fe20001800000 */
[--C-:B------:R-:W-:Y:S01]  /*4500*/  FFMA.FTZ R49, R49, UR10, -R27.reuse ;  /* 0x0000000a31317c23 */ /* 0x100fe2000801081b */
[----:B------:R-:W-:Y:S01]  /*4510*/  FMNMX.FTZ R14, R104, R11, !PT ;  /* 0x0000000b680e7209 */ /* 0x000fe20007810000 */
[----:B------:R-:W2:Y:S01]  /*4520*/  MUFU.TANH R59, R59 ;  /* 0x0000003b003b7308 */ /* 0x000ea20000002400 */
[----:B------:R-:W-:Y:S01]  /*4530*/  ISETP.GT.AND P3, PT, R133, 0x41, PT ;  /* 0x000000418500780c */ /* 0x000fe20003f64270 */
[--C-:B------:R-:W-:Y:S01]  /*4540*/  FFMA.FTZ R29, R29, UR10, -R27.reuse ;  /* 0x0000000a1d1d7c23 */ /* 0x100fe2000801081b */
[----:B------:R-:W-:Y:S01]  /*4550*/  FSEL R126, R89, -INF , P4 ;  /* 0xff800000597e7808 */ /* 0x000fe20002000000 */
[--C-:B------:R-:W-:Y:S01]  /*4560*/  FFMA.FTZ R89, R110, UR10, -R27.reuse ;  /* 0x0000000a6e597c23 */ /* 0x100fe2000801081b */
[----:B------:R-:W-:Y:S01]  /*4570*/  FMNMX.FTZ R11, R105, R14, !PT ;  /* 0x0000000e690b7209 */ /* 0x000fe20007810000 */
[--C-:B------:R-:W-:Y:S01]  /*4580*/  FFMA.FTZ R33, R33, UR10, -R27.reuse ;  /* 0x0000000a21217c23 */ /* 0x100fe2000801081b */
[----:B------:R-:W-:Y:S01]  /*4590*/  ISETP.GT.AND P4, PT, R133, 0x48, PT ;  /* 0x000000488500780c */ /* 0x000fe20003f84270 */
[----:B------:R-:W3:Y:S01]  /*45a0*/  MUFU.TANH R60, R60 ;  /* 0x0000003c003c7308 */ /* 0x000ee20000002400 */
[----:B------:R-:W-:Y:S01]  /*45b0*/  FSEL R90, R90, -INF , P3 ;  /* 0xff8000005a5a7808 */ /* 0x000fe20001800000 */
[--C-:B------:R-:W-:Y:S01]  /*45c0*/  FFMA.FTZ R46, R46, UR10, -R27.reuse ;  /* 0x0000000a2e2e7c23 */ /* 0x100fe2000801081b */
[----:B------:R-:W-:Y:S01]  /*45d0*/  FMNMX.FTZ R13, R126, R11, !PT ;  /* 0x0000000b7e0d7209 */ /* 0x000fe20007810000 */
[--C-:B------:R-:W-:Y:S01]  /*45e0*/  FFMA.FTZ R37, R37, UR10, -R27.reuse ;  /* 0x0000000a25257c23 */ /* 0x100fe2000801081b */
[----:B------:R-:W-:Y:S01]  /*45f0*/  ISETP.GT.AND P3, PT, R133, 0x49, PT ;  /* 0x000000498500780c */ /* 0x000fe20003f64270 */
[----:B------:R-:W-:Y:S01]  /*4600*/  FFMA.FTZ R47, R47, UR10, -R27 ;  /* 0x0000000a2f2f7c23 */ /* 0x000fe2000801081b */
[----:B------:R-:W-:Y:S01]  /*4610*/  FSEL R91, R91, -INF , P4 ;  /* 0xff8000005b5b7808 */ /* 0x000fe20002000000 */
[----:B------:R-:W3:Y:S01]  /*4620*/  MUFU.TANH R61, R61 ;  /* 0x0000003d003d7308 */ /* 0x000ee20000002400 */
[----:B------:R-:W-:-:S02]  /*4630*/  FMNMX.FTZ R14, R90, R13, !PT ;  /* 0x0000000d5a0e7209 */ /* 0x000fc40007810000 */
[----:B------:R-:W-:Y:S02]  /*4640*/  ISETP.GT.AND P4, PT, R133, 0x50, PT ;  /* 0x000000508500780c */ /* 0x000fe40003f84270 */
[----:B-----5:R-:W-:Y:S02]  /*4650*/  FSEL R92, R92, -INF , P3 ;  /* 0xff8000005c5c7808 */ /* 0x020fe40001800000 */
[----:B------:R-:W-:Y:S01]  /*4660*/  FMNMX.FTZ R13, R91, R14, !PT ;  /* 0x0000000e5b0d7209 */ /* 0x000fe20007810000 */
[----:B------:R-:W5:Y:S01]  /*4670*/  MUFU.TANH R62, R62 ;  /* 0x0000003e003e7308 */ /* 0x000f620000002400 */
        /* <DEDUP_REMOVED lines=8> */
[----:B------:R-:W-:Y:S01]  /*4700*/  FSEL R95, R95, -INF , P4 ;  /* 0xff8000005f5f7808 */ /* 0x000fe20002000000 */
[----:B------:R4:W-:Y:S01]  /*4710*/  MUFU.EX2 R13, R21 ;  /* 0x00000015000d7308 */ /* 0x0009e20000000800 */
[----:B------:R-:W-:-:S02]  /*4720*/  FMNMX.FTZ R20, R93, R20, !PT ;  /* 0x000000145d147209 */ /* 0x000fc40007810000 */
[----:B------:R-:W-:Y:S02]  /*4730*/  ISETP.GT.AND P4, PT, R133, 0x60, PT ;  /* 0x000000608500780c */ /* 0x000fe40003f84270 */
[----:B------:R-:W-:Y:S02]  /*4740*/  FSEL R96, R96, -INF , P3 ;  /* 0xff80000060607808 */ /* 0x000fe40001800000 */
[----:B------:R-:W-:Y:S01]  /*4750*/  FMNMX.FTZ R15, R95, R20, !PT ;  /* 0x000000145f0f7209 */ /* 0x000fe20007810000 */
[----:B------:R-:W0:Y:S01]  /*4760*/  MUFU.TANH R40, R40 ;  /* 0x0000002800287308 */ /* 0x000e220000002400 */
[----:B------:R-:W-:Y:S01]  /*4770*/  ISETP.GT.AND P3, PT, R133, 0x61, PT ;  /* 0x000000618500780c */ /* 0x000fe20003f64270 */
[--C-:B----4-:R-:W-:Y:S01]  /*4780*/  FFMA.FTZ R21, R108, UR10, -R27.reuse ;  /* 0x0000000a6c157c23 */ /* 0x110fe2000801081b */
[----:B------:R-:W-:Y:S01]  /*4790*/  FSEL R73, R73, -INF , P4 ;  /* 0xff80000049497808 */ /* 0x000fe20002000000 */
[----:B------:R-:W-:Y:S01]  /*47a0*/  FFMA.FTZ R108, R100, UR10, -R27 ;  /* 0x0000000a646c7c23 */ /* 0x000fe2000801081b */
[----:B------:R-:W-:-:S02]  /*47b0*/  FMNMX.FTZ R112, R96, R15, !PT ;  /* 0x0000000f60707209 */ /* 0x000fc40007810000 */
[----:B------:R-:W-:Y:S01]  /*47c0*/  ISETP.GT.AND P4, PT, R133, 0x68, PT ;  /* 0x000000688500780c */ /* 0x000fe20003f84270 */
[----:B------:R4:W-:Y:S01]  /*47d0*/  MUFU.EX2 R20, R89 ;  /* 0x0000005900147308 */ /* 0x0009e20000000800 */
[----:B------:R-:W-:Y:S01]  /*47e0*/  FSEL R110, R72, -INF , P3 ;  /* 0xff800000486e7808 */ /* 0x000fe20001800000 */
[----:B------:R-:W-:Y:S01]  /*47f0*/  FFMA.FTZ R72, R106, UR10, -R27 ;  /* 0x0000000a6a487c23 */ /* 0x000fe2000801081b */
[----:B------:R-:W-:Y:S02]  /*4800*/  FMNMX.FTZ R15, R73, R112, !PT ;  /* 0x00000070490f7209 */ /* 0x000fe40007810000 */
[----:B------:R-:W-:Y:S02]  /*4810*/  ISETP.GT.AND P3, PT, R133, 0x69, PT ;  /* 0x000000698500780c */ /* 0x000fe40003f64270 */
[----:B------:R-:W-:Y:S01]  /*4820*/  FSEL R74, R74, -INF , P4 ;  /* 0xff8000004a4a7808 */ /* 0x000fe20002000000 */
[----:B------:R-:W0:Y:S01]  /*4830*/  MUFU.TANH R43, R43 ;  /* 0x0000002b002b7308 */ /* 0x000e220000002400 */
[----:B------:R-:W-:-:S02]  /*4840*/  FMNMX.FTZ R15, R110, R15, !PT ;  /* 0x0000000f6e0f7209 */ /* 0x000fc40007810000 */
[----:B------:R-:W-:Y:S02]  /*4850*/  ISETP.GT.AND P4, PT, R133, 0x70, PT ;  /* 0x000000708500780c */ /* 0x000fe40003f84270 */
[----:B------:R-:W-:Y:S02]  /*4860*/  FSEL R75, R75, -INF , P3 ;  /* 0xff8000004b4b7808 */ /* 0x000fe40001800000 */
[----:B------:R-:W-:Y:S01]  /*4870*/  FMNMX.FTZ R106, R74, R15, !PT ;  /* 0x0000000f4a6a7209 */ /* 0x000fe20007810000 */
[----:B------:R-:W0:Y:S01]  /*4880*/  MUFU.TANH R83, R83 ;  /* 0x0000005300537308 */ /* 0x000e220000002400 */
[----:B------:R-:W-:Y:S02]  /*4890*/  ISETP.GT.AND P3, PT, R133, 0x71, PT ;  /* 0x000000718500780c */ /* 0x000fe40003f64270 */
[----:B------:R-:W-:Y:S02]  /*48a0*/  FSEL R76, R76, -INF , P4 ;  /* 0xff8000004c4c7808 */ /* 0x000fe40002000000 */
[----:B------:R-:W-:Y:S01]  /*48b0*/  FMNMX.FTZ R15, R75, R106, !PT ;  /* 0x0000006a4b0f7209 */ /* 0x000fe20007810000 */
[----:B------:R-:W-:Y:S01]  /*48c0*/  FFMA.FTZ R106, R102, UR10, -R27 ;  /* 0x0000000a666a7c23 */ /* 0x000fe2000801081b */
[----:B------:R-:W-:Y:S01]  /*48d0*/  ISETP.GT.AND P4, PT, R133, 0x78, PT ;  /* 0x000000788500780c */ /* 0x000fe20003f84270 */
[----:B------:R-:W0:Y:S01]  /*48e0*/  MUFU.TANH R85, R85 ;  /* 0x0000005500557308 */ /* 0x000e220000002400 */
[----:B------:R-:W-:-:S02]  /*48f0*/  FSEL R77, R77, -INF , P3 ;  /* 0xff8000004d4d7808 */ /* 0x000fc40001800000 */
[----:B------:R-:W-:Y:S02]  /*4900*/  FMNMX.FTZ R102, R76, R15, !PT ;  /* 0x0000000f4c667209 */ /* 0x000fe40007810000 */
[----:B------:R-:W-:Y:S02]  /*4910*/  ISETP.GT.AND P3, PT, R133, 0x79, PT ;  /* 0x000000798500780c */ /* 0x000fe40003f64270 */
[----:B------:R-:W-:Y:S01]  /*4920*/  FSEL R79, R79, -INF , P4 ;  /* 0xff8000004f4f7808 */ /* 0x000fe20002000000 */
[----:B------:R1:W-:Y:S01]  /*4930*/  MUFU.EX2 R15, R106 ;  /* 0x0000006a000f7308 */ /* 0x0003e20000000800 */
[----:B------:R-:W-:Y:S02]  /*4940*/  FMNMX.FTZ R102, R77, R102, !PT ;  /* 0x000000664d667209 */ /* 0x000fe40007810000 */
[----:B------:R-:W-:Y:S02]  /*4950*/  ISETP.GT.AND P4, PT, R133, 0x80, PT ;  /* 0x000000808500780c */ /* 0x000fe40003f84270 */
[----:B------:R-:W-:-:S02]  /*4960*/  FSEL R78, R78, -INF , P3 ;  /* 0xff8000004e4e7808 */ /* 0x000fc40001800000 */
[----:B----4-:R-:W-:Y:S01]  /*4970*/  FMNMX.FTZ R89, R79, R102, !PT ;  /* 0x000000664f597209 */ /* 0x010fe20007810000 */
[----:B------:R-:W4:Y:S01]  /*4980*/  MUFU.TANH R97, R97 ;  /* 0x0000006100617308 */ /* 0x000f220000002400 */
[C---:B------:R-:W-:Y:S01]  /*4990*/  ISETP.GT.AND P3, PT, R133.reuse, 0x81, PT ;  /* 0x000000818500780c */ /* 0x040fe20003f64270 */
[--C-:B-1----:R-:W-:Y:S01]  /*49a0*/  FFMA.FTZ R106, R86, UR10, -R27.reuse ;  /* 0x0000000a566a7c23 */ /* 0x102fe2000801081b */
[----:B------:R-:W-:Y:S02]  /*49b0*/  FSEL R100, R56, -INF , P4 ;  /* 0xff80000038647808 */ /* 0x000fe40002000000 */
[----:B------:R-:W-:Y:S02]  /*49c0*/  FMNMX.FTZ R89, R78, R89, !PT ;  /* 0x000000594e597209 */ /* 0x000fe40007810000 */
[----:B------:R-:W-:Y:S01]  /*49d0*/  ISETP.GT.AND P4, PT, R133, 0x88, PT ;  /* 0x000000888500780c */ /* 0x000fe20003f84270 */
[----:B------:R-:W1:Y:S01]  /*49e0*/  MUFU.TANH R87, R87 ;  /* 0x0000005700577308 */ /* 0x000e620000002400 */
[----:B------:R-:W-:Y:S01]  /*49f0*/  FSEL R102, R57, -INF , P3 ;  /* 0xff80000039667808 */ /* 0x000fe20001800000 */
[----:B------:R-:W-:Y:S01]  /*4a00*/  FFMA.FTZ R57, R98, UR10, -R27 ;  /* 0x0000000a62397c23 */ /* 0x000fe2000801081b */
[----:B------:R-:W-:-:S02]  /*4a10*/  FMNMX.FTZ R89, R100, R89, !PT ;  /* 0x0000005964597209 */ /* 0x000fc40007810000 */
[C---:B------:R-:W-:Y:S02]  /*4a20*/  ISETP.GT.AND P3, PT, R133.reuse, 0x89, PT ;  /* 0x000000898500780c */ /* 0x040fe40003f64270 */
[----:B------:R-:W-:Y:S01]  /*4a30*/  FSEL R98, R58, -INF , P4 ;  /* 0xff8000003a627808 */ /* 0x000fe20002000000 */
[----:B------:R-:W1:Y:S01]  /*4a40*/  MUFU.TANH R101, R101 ;  /* 0x0000006500657308 */ /* 0x000e620000002400 */
[----:B------:R-:W-:Y:S02]  /*4a50*/  FMNMX.FTZ R89, R102, R89, !PT ;  /* 0x0000005966597209 */ /* 0x000fe40007810000 */
[----:B------:R-:W-:Y:S02]  /*4a60*/  ISETP.GT.AND P4, PT, R133, 0x90, PT ;  /* 0x000000908500780c */ /* 0x000fe40003f84270 */
[----:B--2---:R-:W-:Y:S02]  /*4a70*/  FSEL R59, R59, -INF , P3 ;  /* 0xff8000003b3b7808 */ /* 0x004fe40001800000 */
[----:B------:R-:W-:Y:S01]  /*4a80*/  FMNMX.FTZ R58, R98, R89, !PT ;  /* 0x00000059623a7209 */ /* 0x000fe20007810000 */
[----:B------:R-:W2:Y:S01]  /*4a90*/  MUFU.TANH R99, R99 ;  /* 0x0000006300637308 */ /* 0x000ea20000002400 */
[----:B------:R-:W-:-:S02]  /*4aa0*/  ISETP.GT.AND P3, PT, R133, 0x91, PT ;  /* 0x000000918500780c */ /* 0x000fc40003f64270 */
[----:B---3--:R-:W-:Y:S02]  /*4ab0*/  FSEL R86, R60, -INF , P4 ;  /* 0xff8000003c567808 */ /* 0x008fe40002000000 */
[----:B------:R-:W-:Y:S01]  /*4ac0*/  FMNMX.FTZ R89, R59, R58, !PT ;  /* 0x0000003a3b597209 */ /* 0x000fe20007810000 */
[----:B------:R-:W-:Y:S01]  /*4ad0*/  FFMA.FTZ R58, R84, UR10, -R27 ;  /* 0x0000000a543a7c23 */ /* 0x000fe2000801081b */
[----:B------:R-:W-:Y:S01]  /*4ae0*/  ISETP.GT.AND P4, PT, R133, 0x98, PT ;  /* 0x000000988500780c */ /* 0x000fe20003f84270 */
[----:B------:R3:W-:Y:S01]  /*4af0*/  MUFU.EX2 R60, R106 ;  /* 0x0000006a003c7308 */ /* 0x0007e20000000800 */
[----:B------:R-:W-:Y:S02]  /*4b00*/  FSEL R61, R61, -INF , P3 ;  /* 0xff8000003d3d7808 */ /* 0x000fe40001800000 */
[----:B------:R-:W-:Y:S02]  /*4b10*/  FMNMX.FTZ R84, R86, R89, !PT ;  /* 0x0000005956547209 */ /* 0x000fe40007810000 */
[----:B------:R-:W-:-:S02]  /*4b20*/  ISETP.GT.AND P3, PT, R133, 0x99, PT ;  /* 0x000000998500780c */ /* 0x000fc40003f64270 */
[----:B-----5:R-:W-:Y:S01]  /*4b30*/  FSEL R62, R62, -INF , P4 ;  /* 0xff8000003e3e7808 */ /* 0x020fe20002000000 */
[----:B------:R-:W5:Y:S01]  /*4b40*/  MUFU.TANH R107, R107 ;  /* 0x0000006b006b7308 */ /* 0x000f620000002400 */
[----:B------:R-:W-:Y:S02]  /*4b50*/  FMNMX.FTZ R89, R61, R84, !PT ;  /* 0x000000543d597209 */ /* 0x000fe40007810000 */
[----:B------:R-:W-:Y:S02]  /*4b60*/  ISETP.GT.AND P4, PT, R133, 0xa0, PT ;  /* 0x000000a08500780c */ /* 0x000fe40003f84270 */
[----:B0-----:R-:W-:Y:S02]  /*4b70*/  FSEL R63, R63, -INF , P3 ;  /* 0xff8000003f3f7808 */ /* 0x001fe40001800000 */
[----:B---3--:R-:W-:Y:S01]  /*4b80*/  FMNMX.FTZ R106, R62, R89, !PT ;  /* 0x000000593e6a7209 */ /* 0x008fe20007810000 */
[----:B------:R-:W0:Y:S01]  /*4b90*/  MUFU.TANH R103, R103 ;  /* 0x0000006700677308 */ /* 0x000e220000002400 */
[----:B------:R-:W-:-:S02]  /*4ba0*/  ISETP.GT.AND P3, PT, R133, 0xa1, PT ;  /* 0x000000a18500780c */ /* 0x000fc40003f64270 */
[----:B------:R-:W-:Y:S01]  /*4bb0*/  FSEL R84, R40, -INF , P4 ;  /* 0xff80000028547808 */ /* 0x000fe20002000000 */
[----:B------:R-:W-:-:S01]  /*4bc0*/  FFMA.FTZ R40, R42, UR10, -R27 ;  /* 0x0000000a2a287c23 */ /* 0x000fc2000801081b */
[----:B------:R-:W-:Y:S02]  /*4bd0*/  FMNMX.FTZ R89, R63, R106, !PT ;  /* 0x0000006a3f597209 */ /* 0x000fe40007810000 */
[----:B------:R-:W-:Y:S01]  /*4be0*/  ISETP.GT.AND P4, PT, R133, 0xa8, PT ;  /* 0x000000a88500780c */ /* 0x000fe20003f84270 */
[----:B------:R-:W3:Y:S01]  /*4bf0*/  MUFU.TANH R109, R109 ;  /* 0x0000006d006d7308 */ /* 0x000ee20000002400 */
[----:B------:R-:W-:Y:S01]  /*4c00*/  FSEL R106, R43, -INF , P3 ;  /* 0xff8000002b6a7808 */ /* 0x000fe20001800000 */
[----:B------:R-:W-:Y:S01]  /*4c10*/  FFMA.FTZ R43, R44, UR10, -R27 ;  /* 0x0000000a2c2b7c23 */ /* 0x000fe2000801081b */
[----:B------:R-:W-:Y:S02]  /*4c20*/  FMNMX.FTZ R89, R84, R89, !PT ;  /* 0x0000005954597209 */ /* 0x000fe40007810000 */
[----:B------:R-:W-:-:S02]  /*4c30*/  ISETP.GT.AND P3, PT, R133, 0xa9, PT ;  /* 0x000000a98500780c */ /* 0x000fc40003f64270 */
[----:B------:R-:W-:Y:S01]  /*4c40*/  FSEL R83, R83, -INF , P4 ;  /* 0xff80000053537808 */ /* 0x000fe20002000000 */
[----:B------:R-:W3:Y:S01]  /*4c50*/  MUFU.TANH R111, R111 ;  /* 0x0000006f006f7308 */ /* 0x000ee20000002400 */
[----:B------:R-:W-:Y:S02]  /*4c60*/  FMNMX.FTZ R42, R106, R89, !PT ;  /* 0x000000596a2a7209 */ /* 0x000fe40007810000 */
[----:B------:R-:W-:Y:S02]  /*4c70*/  ISETP.GT.AND P4, PT, R133, 0xb0, PT ;  /* 0x000000b08500780c */ /* 0x000fe40003f84270 */
[----:B------:R-:W-:Y:S02]  /*4c80*/  FSEL R85, R85, -INF , P3 ;  /* 0xff80000055557808 */ /* 0x000fe40001800000 */
[----:B------:R-:W-:Y:S01]  /*4c90*/  FMNMX.FTZ R42, R83, R42, !PT ;  /* 0x0000002a532a7209 */ /* 0x000fe20007810000 */
[----:B------:R-:W3:Y:S01]  /*4ca0*/  MUFU.TANH R115, R115 ;  /* 0x0000007300737308 */ /* 0x000ee20000002400 */
[----:B------:R-:W-:-:S02]  /*4cb0*/  ISETP.GT.AND P3, PT, R133, 0xb1, PT ;  /* 0x000000b18500780c */ /* 0x000fc40003f64270 */
[----:B----4-:R-:W-:Y:S02]  /*4cc0*/  FSEL R97, R97, -INF , P4 ;  /* 0xff80000061617808 */ /* 0x010fe40002000000 */
[----:B------:R-:W-:Y:S02]  /*4cd0*/  FMNMX.FTZ R42, R85, R42, !PT ;  /* 0x0000002a552a7209 */ /* 0x000fe40007810000 */
[----:B------:R-:W-:Y:S01]  /*4ce0*/  ISETP.GT.AND P4, PT, R133, 0xb8, PT ;  /* 0x000000b88500780c */ /* 0x000fe20003f84270 */
[----:B------:R-:W4:Y:S01]  /*4cf0*/  MUFU.TANH R113, R113 ;  /* 0x0000007100717308 */ /* 0x000f220000002400 */
[----:B-1----:R-:W-:Y:S02]  /*4d00*/  FSEL R87, R87, -INF , P3 ;  /* 0xff80000057577808 */ /* 0x002fe40001800000 */
[----:B------:R-:W-:Y:S02]  /*4d10*/  FMNMX.FTZ R42, R97, R42, !PT ;  /* 0x0000002a612a7209 */ /* 0x000fe40007810000 */
[----:B------:R-:W-:-:S02]  /*4d20*/  ISETP.GT.AND P3, PT, R133, 0xb9, PT ;  /* 0x000000b98500780c */ /* 0x000fc40003f64270 */
        /* <DEDUP_REMOVED lines=8> */
[----:B-----5:R-:W-:Y:S02]  /*4db0*/  FSEL R107, R107, -INF , P4 ;  /* 0xff8000006b6b7808 */ /* 0x020fe40002000000 */
[----:B------:R-:W-:Y:S02]  /*4dc0*/  FMNMX.FTZ R42, R99, R42, !PT ;  /* 0x0000002a632a7209 */ /* 0x000fe40007810000 */
[----:B------:R-:W-:Y:S01]  /*4dd0*/  ISETP.GT.AND P4, PT, R133, 0xc8, PT ;  /* 0x000000c88500780c */ /* 0x000fe20003f84270 */
[----:B------:R-:W-:Y:S01]  /*4de0*/  MUFU.EX2 R56, R108 ;  /* 0x0000006c00387308 */ /* 0x000fe20000000800 */
[----:B0-----:R-:W-:Y:S02]  /*4df0*/  FSEL R103, R103, -INF , P3 ;  /* 0xff80000067677808 */ /* 0x001fe40001800000 */
[----:B------:R-:W-:Y:S02]  /*4e00*/  FMNMX.FTZ R42, R107, R42, !PT ;  /* 0x0000002a6b2a7209 */ /* 0x000fe40007810000 */
[----:B------:R-:W-:-:S02]  /*4e10*/  ISETP.GT.AND P3, PT, R133, 0xc9, PT ;  /* 0x000000c98500780c */ /* 0x000fc40003f64270 */
[----:B---3--:R-:W-:Y:S01]  /*4e20*/  FSEL R109, R109, -INF , P4 ;  /* 0xff8000006d6d7808 */ /* 0x008fe20002000000 */
        /* <DEDUP_REMOVED lines=10> */
[----:B------:R0:W-:Y:S01]  /*4ed0*/  MUFU.EX2 R42, R48 ;  /* 0x00000030002a7308 */ /* 0x0001e20000000800 */
[----:B----4-:R-:W-:Y:S02]  /*4ee0*/  FSEL R113, R113, -INF , P3 ;  /* 0xff80000071717808 */ /* 0x010fe40001800000 */
[----:B------:R-:W-:Y:S02]  /*4ef0*/  FMNMX.FTZ R44, R115, R44, !PT ;  /* 0x0000002c732c7209 */ /* 0x000fe40007810000 */
[----:B------:R-:W-:-:S02]  /*4f00*/  ISETP.GT.AND P3, PT, R133, 0xd9, PT ;  /* 0x000000d98500780c */ /* 0x000fc40003f64270 */
[----:B-1----:R-:W-:Y:S01]  /*4f10*/  FSEL R119, R119, -INF , P4 ;  /* 0xff80000077777808 */ /* 0x002fe20002000000 */
[----:B------:R-:W-:Y:S01]  /*4f20*/  MUFU.EX2 R30, R30 ;  /* 0x0000001e001e7308 */ /* 0x000fe20000000800 */
[----:B------:R-:W-:Y:S01]  /*4f30*/  FMNMX.FTZ R44, R113, R44, !PT ;  /* 0x0000002c712c7209 */ /* 0x000fe20007810000 */
[--C-:B0-----:R-:W-:Y:S01]  /*4f40*/  FFMA.FTZ R48, R53, UR10, -R27.reuse ;  /* 0x0000000a35307c23 */ /* 0x101fe2000801081b */
[----:B--2---:R-:W-:Y:S01]  /*4f50*/  FSEL R117, R117, -INF , P3 ;  /* 0xff80000075757808 */ /* 0x004fe20001800000 */
[--C-:B------:R-:W-:Y:S01]  /*4f60*/  FFMA.FTZ R53, R32, UR10, -R27.reuse ;  /* 0x0000000a20357c23 */ /* 0x100fe2000801081b */
[----:B------:R-:W-:Y:S01]  /*4f70*/  FMNMX.FTZ R44, R119, R44, !PT ;  /* 0x0000002c772c7209 */ /* 0x000fe20007810000 */
[--C-:B------:R-:W-:Y:S01]  /*4f80*/  FFMA.FTZ R32, R64, UR10, -R27.reuse ;  /* 0x0000000a40207c23 */ /* 0x100fe2000801081b */
[----:B------:R-:W-:-:S01]  /*4f90*/  FFMA.FTZ R64, R68, UR10, -R27 ;  /* 0x0000000a44407c23 */ /* 0x000fc2000801081b */
[----:B------:R-:W0:Y:S01]  /*4fa0*/  MUFU.EX2 R35, R35 ;  /* 0x0000002300237308 */ /* 0x000e220000000800 */
[----:B------:R-:W-:Y:S01]  /*4fb0*/  FMNMX.FTZ R89, R117, R44, !PT ;  /* 0x0000002c75597209 */ /* 0x000fe20007810000 */
[--C-:B------:R-:W-:Y:S01]  /*4fc0*/  FFMA.FTZ R44, R52, UR10, -R27.reuse ;  /* 0x0000000a342c7c23 */ /* 0x100fe2000801081b */
[----:B------:R-:W-:-:S01]  /*4fd0*/  FFMA.FTZ R52, R65, UR10, -R27 ;  /* 0x0000000a41347c23 */ /* 0x000fc2000801081b */
[--C-:B------:R-:W-:Y:S01]  /*4fe0*/  FFMA.FTZ R65, R36, UR10, -R27.reuse ;  /* 0x0000000a24417c23 */ /* 0x100fe2000801081b */
[----:B------:R-:W-:-:S01]  /*4ff0*/  FFMA.FTZ R36, R67, UR10, -R27 ;  /* 0x0000000a43247c23 */ /* 0x000fc2000801081b */
[----:B------:R-:W1:Y:S01]  /*5000*/  SHFL.BFLY PT, R108, R89, 0x2, 0x1f ;  /* 0x0c401f00596c7f89 */ /* 0x000e6200000e0000 */
[----:B------:R-:W-:-:S01]  /*5010*/  FFMA.FTZ R67, R66, UR10, -R27 ;  /* 0x0000000a42437c23 */ /* 0x000fc2000801081b */
[----:B------:R-:W-:Y:S01]  /*5020*/  IMAD.U32 R66, RZ, RZ, UR10 ;  /* 0x0000000aff427e24 */ /* 0x000fe2000f8e00ff */
[----:B------:R-:W-:Y:S08]  /*5030*/  MUFU.EX2 R14, R116 ;  /* 0x00000074000e7308 */ /* 0x000ff00000000800 */
[----:B------:R-:W-:Y:S01]  /*5040*/  MUFU.EX2 R34, R34 ;  /* 0x0000002200227308 */ /* 0x000fe20000000800 */
[----:B0-----:R-:W-:-:S04]  /*5050*/  F2FP.SATFINITE.E4M3.F32.PACK_AB_MERGE_C R224, R35, R30, RZ ;  /* 0x0000001e23e0723e */ /* 0x001fc800048070ff */
[----:B------:R-:W-:-:S03]  /*5060*/  F2FP.SATFINITE.E4M3.F32.PACK_AB_MERGE_C R224, R31, R26, R224 ;  /* 0x0000001a1fe0723e */ /* 0x000fc600048070e0 */
[----:B------:R-:W-:Y:S01]  /*5070*/  MUFU.EX2 R39, R39 ;  /* 0x0000002700277308 */ /* 0x000fe20000000800 */
[----:B-1----:R-:W-:-:S07]  /*5080*/  FMNMX.FTZ R108, R89, R108, !PT ;  /* 0x0000006c596c7209 */ /* 0x002fce0007810000 */
[----:B------:R-:W-:Y:S01]  /*5090*/  MUFU.EX2 R38, R38 ;  /* 0x0000002600267308 */ /* 0x000fe20000000800 */
[----:B------:R-:W0:Y:S07]  /*50a0*/  SHFL.BFLY PT, R89, R108, 0x1, 0x1f ;  /* 0x0c201f006c597f89 */ /* 0x000e2e00000e0000 */
[----:B------:R-:W1:Y:S08]  /*50b0*/  MUFU.EX2 R51, R51 ;  /* 0x0000003300337308 */ /* 0x000e700000000800 */
[----:B------:R-:W-:Y:S08]  /*50c0*/  MUFU.EX2 R50, R50 ;  /* 0x0000003200327308 */ /* 0x000ff00000000800 */
[----:B------:R-:W-:Y:S01]  /*50d0*/  MUFU.EX2 R55, R55 ;  /* 0x0000003700377308 */ /* 0x000fe20000000800 */
[----:B-1----:R-:W-:-:S02]  /*50e0*/  F2FP.SATFINITE.E4M3.F32.PACK_AB_MERGE_C R226, R51, R38, RZ ;  /* 0x0000002633e2723e */ /* 0x002fc400048070ff */
[----:B0-----:R-:W-:Y:S02]  /*50f0*/  FMNMX.FTZ R89, R108, R89, !PT ;  /* 0x000000596c597209 */ /* 0x001fe40007810000 */
[----:B------:R-:W-:Y:S02]  /*5100*/  F2FP.SATFINITE.E4M3.F32.PACK_AB_MERGE_C R226, R39, R34, R226 ;  /* 0x0000002227e2723e */ /* 0x000fe400048070e2 */
[C---:B------:R-:W-:Y:S01]  /*5110*/  FSETP.NEU.FTZ.AND P3, PT, R89.reuse, -INF , PT ;  /* 0xff8000005900780b */ /* 0x040fe20003f7d000 */
[----:B------:R-:W-:-:S01]  /*5120*/  FFMA.FTZ R66, R89, R66, -8 ;  /* 0xc100000059427423 */ /* 0x000fc20000010042 */
[----:B------:R-:W-:Y:S04]  /*5130*/  MUFU.EX2 R54, R54 ;  /* 0x0000003600367308 */ /* 0x000fe80000000800 */
[----:B------:R-:W-:-:S02]  /*5140*/  FSEL R68, R66, RZ, P3 ;  /* 0x000000ff42447208 */ /* 0x000fc40001800000 */
        /* <DEDUP_REMOVED lines=35> */
[----:B------:R-:W-:Y:S01]  /*5380*/  FADD.FTZ R78, R30, R77 ;  /* 0x0000004d1e4e7221 */ /* 0x000fe20000010000 */
[----:B------:R-:W-:-:S01]  /*5390*/  FFMA.FTZ R108, R124, UR10, -R68 ;  /* 0x0000000a7c6c7c23 */ /* 0x000fc20008010844 */
[----:B------:R-:W-:Y:S01]  /*53a0*/  @!P1 PRMT R77, RZ, 0x654, R2 ;  /* 0x00000654ff4d9816 */ /* 0x000fe20000000002 */
[----:B------:R-:W-:-:S01]  /*53b0*/  FFMA.FTZ R100, R100, UR10, -R68 ;  /* 0x0000000a64647c23 */ /* 0x000fc20008010844 */
[--C-:B------:R-:W-:Y:S01]  /*53c0*/  FFMA.FTZ R112, R130, UR10, -R68.reuse ;  /* 0x0000000a82707c23 */ /* 0x100fe20008010844 */
[----:B------:R-:W-:-:S01]  /*53d0*/  FFMA.FTZ R118, R104, UR10, -R68 ;  /* 0x0000000a68767c23 */ /* 0x000fc20008010844 */
[----:B------:R-:W0:Y:S01]  /*53e0*/  MUFU.EX2 R80, R80 ;  /* 0x0000005000507308 */ /* 0x000e220000000800 */
[----:B-1----:R-:W-:-:S01]  /*53f0*/  FADD.FTZ R110, R82, R131 ;  /* 0x00000083526e7221 */ /* 0x002fc20000010000 */
[----:B------:R-:W-:Y:S01]  /*5400*/  FADD.FTZ R131, R35, R78 ;  /* 0x0000004e23837221 */ /* 0x000fe20000010000 */
[----:B------:R1:W-:Y:S01]  /*5410*/  @!P1 SYNCS.ARRIVE.TRANS64.RED.A1T0 RZ, [R77+URZ], RZ ;  /* 0x000000ff4dff99a7 */ /* 0x0003e2000810043f */
[----:B------:R-:W-:-:S01]  /*5420*/  FFMA.FTZ R98, R98, UR10, -R68 ;  /* 0x0000000a62627c23 */ /* 0x000fc20008010844 */
[----:B------:R-:W-:Y:S01]  /*5430*/  FFMA.FTZ R104, R126, UR10, -R68 ;  /* 0x0000000a7e687c23 */ /* 0x000fe20008010844 */
[----:B------:R-:W-:-:S01]  /*5440*/  FADD.FTZ R78, R34, R131 ;  /* 0x00000083224e7221 */ /* 0x000fc20000010000 */
[----:B------:R-:W-:Y:S01]  /*5450*/  FFMA.FTZ R73, R73, UR10, -R68 ;  /* 0x0000000a49497c23 */ /* 0x000fe20008010844 */
[----:B------:R-:W3:Y:S01]  /*5460*/  MUFU.EX2 R81, R81 ;  /* 0x0000005100517308 */ /* 0x000ee20000000800 */
[----:B--2---:R-:W-:-:S01]  /*5470*/  FADD.FTZ R137, R133, R110 ;  /* 0x0000006e85897221 */ /* 0x004fc20000010000 */
[----:B------:R-:W-:Y:S01]  /*5480*/  FADD.FTZ R131, R39, R78 ;  /* 0x0000004e27837221 */ /* 0x000fe20000010000 */
[----:B-1----:R-:W-:-:S01]  /*5490*/  FFMA.FTZ R77, R102, UR10, -R68 ;  /* 0x0000000a664d7c23 */ /* 0x002fc20008010844 */
[--C-:B------:R-:W-:Y:S01]  /*54a0*/  FFMA.FTZ R78, R59, UR10, -R68.reuse ;  /* 0x0000000a3b4e7c23 */ /* 0x100fe20008010844 */
[----:B------:R-:W-:-:S01]  /*54b0*/  FFMA.FTZ R59, R86, UR10, -R68 ;  /* 0x0000000a563b7c23 */ /* 0x000fc20008010844 */
[----:B------:R-:W-:Y:S01]  /*54c0*/  FADD.FTZ R102, R38, R131 ;  /* 0x0000008326667221 */ /* 0x000fe20000010000 */
[----:B------:R-:W-:-:S01]  /*54d0*/  FFMA.FTZ R86, R61, UR10, -R68 ;  /* 0x0000000a3d567c23 */ /* 0x000fc20008010844 */
[----:B------:R-:W-:Y:S01]  /*54e0*/  MUFU.EX2 R114, R114 ;  /* 0x0000007200727308 */ /* 0x000fe20000000800 */
[----:B0-----:R-:W-:-:S01]  /*54f0*/  FADD.FTZ R110, R80, R137 ;  /* 0x00000089506e7221 */ /* 0x001fc20000010000 */
[----:B------:R-:W-:Y:S01]  /*5500*/  FADD.FTZ R131, R51, R102 ;  /* 0x0000006633837221 */ /* 0x000fe20000010000 */
[----:B------:R-:W-:-:S01]  /*5510*/  FFMA.FTZ R102, R63, UR10, -R68 ;  /* 0x0000000a3f667c23 */ /* 0x000fc20008010844 */
[--C-:B------:R-:W-:Y:S01]  /*5520*/  FFMA.FTZ R63, R84, UR10, -R68.reuse ;  /* 0x0000000a543f7c23 */ /* 0x100fe20008010844 */
[----:B------:R-:W-:-:S01]  /*5530*/  FFMA.FTZ R84, R83, UR10, -R68 ;  /* 0x0000000a53547c23 */ /* 0x000fc20008010844 */
[--C-:B------:R-:W-:Y:S01]  /*5540*/  FFMA.FTZ R106, R106, UR10, -R68.reuse ;  /* 0x0000000a6a6a7c23 */ /* 0x100fe20008010844 */
        /* <DEDUP_REMOVED lines=18> */
[----:B------:R-:W-:-:S02]  /*5670*/  F2FP.SATFINITE.E4M3.F32.PACK_AB_MERGE_C R225, R133, R82, RZ ;  /* 0x0000005285e1723e */ /* 0x000fc400048070ff */
[----:B------:R-:W-:Y:S02]  /*5680*/  F2FP.SATFINITE.E4M3.F32.PACK_AB_MERGE_C R220, R69, R54, RZ ;  /* 0x0000003645dc723e */ /* 0x000fe400048070ff */
[----:B0-----:R-:W-:Y:S02]  /*5690*/  F2FP.SATFINITE.E4M3.F32.PACK_AB_MERGE_C R227, R135, R114, RZ ;  /* 0x0000007287e3723e */ /* 0x001fe400048070ff */
[----:B------:R-:W-:Y:S01]  /*56a0*/  F2FP.SATFINITE.E4M3.F32.PACK_AB_MERGE_C R225, R66, R27, R225 ;  /* 0x0000001b42e1723e */ /* 0x000fe200048070e1 */
[----:B------:R-:W-:Y:S01]  /*56b0*/  MUFU.EX2 R116, R116 ;  /* 0x0000007400747308 */ /* 0x000fe20000000800 */
[----:B------:R-:W-:Y:S02]  /*56c0*/  F2FP.SATFINITE.E4M3.F32.PACK_AB_MERGE_C R227, R81, R80, R227 ;  /* 0x0000005051e3723e */ /* 0x000fe400048070e3 */
[----:B------:R-:W-:Y:S02]  /*56d0*/  CS2R R80, SRZ ;  /* 0x0000000000507805 */ /* 0x000fe4000001ff00 */
[----:B------:R-:W-:-:S03]  /*56e0*/  F2FP.SATFINITE.E4M3.F32.PACK_AB_MERGE_C R220, R55, R50, R220 ;  /* 0x0000003237dc723e */ /* 0x000fc600048070dc */
[----:B------:R0:W-:Y:S08]  /*56f0*/  MUFU.EX2 R2, R100 ;  /* 0x0000006400027308 */ /* 0x0001f00000000800 */
[----:B------:R-:W3:Y:S01]  /*5700*/  MUFU.EX2 R125, R125 ;  /* 0x0000007d007d7308 */ /* 0x000ee20000000800 */
[----:B0-----:R-:W-:-:S04]  /*5710*/  FADD.FTZ R100, R114, R137 ;  /* 0x0000008972647221 */ /* 0x001fc80000010000 */
[----:B------:R-:W-:Y:S01]  /*5720*/  FADD.FTZ R137, R135, R100 ;  /* 0x0000006487897221 */ /* 0x000fe20000010000 */
[----:B------:R-:W-:-:S01]  /*5730*/  FFMA.FTZ R100, R62, UR10, -R68 ;  /* 0x0000000a3e647c23 */ /* 0x000fc20008010844 */
[----:B------:R-:W-:Y:S01]  /*5740*/  FFMA.FTZ R68, R117, UR10, -R68 ;  /* 0x0000000a75447c23 */ /* 0x000fe20008010844 */
[----:B------:R-:W0:Y:S01]  /*5750*/  MUFU.EX2 R70, R70 ;  /* 0x0000004600467308 */ /* 0x000e220000000800 */
[----:B-1----:R-:W-:-:S04]  /*5760*/  FADD.FTZ R62, R108, R137 ;  /* 0x000000896c3e7221 */ /* 0x002fc80000010000 */
[----:B--2---:R-:W-:Y:S01]  /*5770*/  FADD.FTZ R137, R121, R62 ;  /* 0x0000003e79897221 */ /* 0x004fe20000010000 */
[----:B------:R-:W-:-:S02]  /*5780*/  FADD.FTZ R62, R54, R131 ;  /* 0x00000083363e7221 */ /* 0x000fc40000010000 */
[----:B------:R-:W-:Y:S01]  /*5790*/  MUFU.EX2 R112, R112 ;  /* 0x0000007000707308 */ /* 0x000fe20000000800 */
[----:B---3--:R-:W-:Y:S01]  /*57a0*/  F2FP.SATFINITE.E4M3.F32.PACK_AB_MERGE_C R221, R125, R116, RZ ;  /* 0x000000747ddd723e */ /* 0x008fe200048070ff */
[----:B------:R-:W-:-:S03]  /*57b0*/  FADD.FTZ R83, R69, R62 ;  /* 0x0000003e45537221 */ /* 0x000fc60000010000 */
[----:B------:R-:W-:-:S03]  /*57c0*/  F2FP.SATFINITE.E4M3.F32.PACK_AB_MERGE_C R221, R121, R108, R221 ;  /* 0x0000006c79dd723e */ /* 0x000fc600048070dd */
[----:B------:R-:W1:Y:S01]  /*57d0*/  MUFU.EX2 R71, R71 ;  /* 0x0000004700477308 */ /* 0x000e620000000800 */
[----:B0-----:R-:W-:-:S07]  /*57e0*/  FADD.FTZ R62, R70, R83 ;  /* 0x00000053463e7221 */ /* 0x001fce0000010000 */
[----:B------:R-:W-:Y:S08]  /*57f0*/  MUFU.EX2 R123, R123 ;  /* 0x0000007b007b7308 */ /* 0x000ff00000000800 */
[----:B------:R-:W0:Y:S01]  /*5800*/  MUFU.EX2 R3, R3 ;  /* 0x0000000300037308 */ /* 0x000e220000000800 */
[----:B-1----:R-:W-:-:S07]  /*5810*/  FADD.FTZ R110, R71, R62 ;  /* 0x0000003e476e7221 */ /* 0x002fce0000010000 */
[----:B------:R-:W1:Y:S08]  /*5820*/  MUFU.EX2 R118, R118 ;  /* 0x0000007600767308 */ /* 0x000e700000000800 */
[----:B------:R2:W-:Y:S08]  /*5830*/  MUFU.EX2 R61, R98 ;  /* 0x00000062003d7308 */ /* 0x0005f00000000800 */
[----:B------:R-:W3:Y:S01]  /*5840*/  MUFU.EX2 R6, R6 ;  /* 0x0000000600067308 */ /* 0x000ee20000000800 */
[----:B--2---:R-:W-:-:S04]  /*5850*/  FADD.FTZ R98, R116, R137 ;  /* 0x0000008974627221 */ /* 0x004fc80000010000 */
[----:B------:R-:W-:-:S03]  /*5860*/  FADD.FTZ R131, R125, R98 ;  /* 0x000000627d837221 */ /* 0x000fc60000010000 */
[----:B------:R-:W2:Y:S01]  /*5870*/  MUFU.EX2 R127, R127 ;  /* 0x0000007f007f7308 */ /* 0x000ea20000000800 */
[----:B------:R-:W-:-:S01]  /*5880*/  FADD.FTZ R98, R112, R131 ;  /* 0x0000008370627221 */ /* 0x000fc20000010000 */
[----:B0-----:R-:W-:-:S03]  /*5890*/  FADD.FTZ R131, R3, R110 ;  /* 0x0000006e03837221 */ /* 0x001fc60000010000 */
[----:B------:R-:W-:-:S03]  /*58a0*/  FADD.FTZ R83, R123, R98 ;  /* 0x000000627b537221 */ /* 0x000fc60000010000 */
[----:B------:R-:W0:Y:S01]  /*58b0*/  MUFU.EX2 R5, R140 ;  /* 0x0000008c00057308 */ /* 0x000e220000000800 */
[----:B-1----:R-:W-:-:S01]  /*58c0*/  FADD.FTZ R98, R118, R83 ;  /* 0x0000005376627221 */ /* 0x002fc20000010000 */
[C---:B---3--:R-:W-:Y:S01]  /*58d0*/  FADD.FTZ R110, R6.reuse, R131 ;  /* 0x00000083066e7221 */ /* 0x048fe20000010000 */
[----:B------:R-:W-:-:S04]  /*58e0*/  F2FP.SATFINITE.E4M3.F32.PACK_AB_MERGE_C R222, R6, R3, RZ ;  /* 0x0000000306de723e */ /* 0x000fc800048070ff */
[----:B------:R-:W-:Y:S01]  /*58f0*/  F2FP.SATFINITE.E4M3.F32.PACK_AB_MERGE_C R222, R71, R70, R222 ;  /* 0x0000004647de723e */ /* 0x000fe200048070de */
[----:B------:R-:W-:Y:S01]  /*5900*/  MUFU.EX2 R104, R104 ;  /* 0x0000006800687308 */ /* 0x000fe20000000800 */
[----:B--2---:R-:W-:-:S01]  /*5910*/  FADD.FTZ R83, R127, R98 ;  /* 0x000000627f537221 */ /* 0x004fc20000010000 */
[----:B------:R-:W-:Y:S02]  /*5920*/  F2FP.SATFINITE.E4M3.F32.PACK_AB_MERGE_C R223, R127, R118, RZ ;  /* 0x000000767fdf723e */ /* 0x000fe400048070ff */
[----:B------:R-:W-:Y:S02]  /*5930*/  CS2R R70, SRZ ;  /* 0x0000000000467805 */ /* 0x000fe4000001ff00 */
[----:B------:R-:W-:Y:S02]  /*5940*/  F2FP.SATFINITE.E4M3.F32.PACK_AB_MERGE_C R223, R123, R112, R223 ;  /* 0x000000707bdf723e */ /* 0x000fe400048070df */
        /* <DEDUP_REMOVED lines=10> */
[----:B-1----:R-:W-:-:S01]  /*59f0*/  FADD.FTZ R98, R10, R137 ;  /* 0x000000890a627221 */ /* 0x002fc20000010000 */
[----:B------:R-:W-:-:S04]  /*5a00*/  F2FP.SATFINITE.E4M3.F32.PACK_AB_MERGE_C R216, R10, R7, RZ ;  /* 0x000000070ad8723e */ /* 0x000fc800048070ff */
[----:B------:R-:W-:Y:S02]  /*5a10*/  F2FP.SATFINITE.E4M3.F32.PACK_AB_MERGE_C R216, R8, R5, R216 ;  /* 0x0000000508d8723e */ /* 0x000fe400048070d8 */
[----:B------:R-:W1:Y:S08]  /*5a20*/  MUFU.EX2 R90, R90 ;  /* 0x0000005a005a7308 */ /* 0x000e700000000800 */
[----:B------:R2:W-:Y:S08]  /*5a30*/  MUFU.EX2 R62, R86 ;  /* 0x00000056003e7308 */ /* 0x0005f00000000800 */
[----:B------:R-:W3:Y:S01]  /*5a40*/  MUFU.EX2 R12, R12 ;  /* 0x0000000c000c7308 */ /* 0x000ee20000000800 */
[----:B--2---:R-:W-:-:S04]  /*5a50*/  FADD.FTZ R86, R104, R83 ;  /* 0x0000005368567221 */ /* 0x004fc80000010000 */
[----:B------:R-:W-:-:S03]  /*5a60*/  FADD.FTZ R131, R105, R86 ;  /* 0x0000005669837221 */ /* 0x000fc60000010000 */
[----:B------:R-:W2:Y:S01]  /*5a70*/  MUFU.EX2 R91, R91 ;  /* 0x0000005b005b7308 */ /* 0x000ea20000000800 */
[----:B------:R-:W-:-:S01]  /*5a80*/  FADD.FTZ R86, R120, R131 ;  /* 0x0000008378567221 */ /* 0x000fc20000010000 */
[----:B0-----:R-:W-:Y:S01]  /*5a90*/  FADD.FTZ R131, R9, R98 ;  /* 0x0000006209837221 */ /* 0x001fe20000010000 */
[C---:B------:R-:W-:Y:S02]  /*5aa0*/  F2FP.SATFINITE.E4M3.F32.PACK_AB_MERGE_C R120, R129.reuse, R120, RZ ;  /* 0x000000788178723e */ /* 0x040fe400048070ff */
[----:B------:R-:W-:Y:S02]  /*5ab0*/  FADD.FTZ R117, R129, R86 ;  /* 0x0000005681757221 */ /* 0x000fe40000010000 */
[----:B------:R-:W-:Y:S01]  /*5ac0*/  F2FP.SATFINITE.E4M3.F32.PACK_AB_MERGE_C R217, R105, R104, R120 ;  /* 0x0000006869d9723e */ /* 0x000fe20004807078 */
[----:B------:R-:W0:Y:S01]  /*5ad0*/  MUFU.EX2 R11, R122 ;  /* 0x0000007a000b7308 */ /* 0x000e220000000800 */
[----:B-1----:R-:W-:-:S01]  /*5ae0*/  FADD.FTZ R30, R90, R117 ;  /* 0x000000755a1e7221 */ /* 0x002fc20000010000 */
[----:B---3--:R-:W-:-:S06]  /*5af0*/  FADD.FTZ R82, R12, R131 ;  /* 0x000000830c527221 */ /* 0x008fcc0000010000 */
        /* <DEDUP_REMOVED lines=9> */
[----:B------:R-:W-:Y:S01]  /*5b90*/  FADD.FTZ R35, R13, R38 ;  /* 0x000000260d237221 */ /* 0x000fe20000010000 */
[----:B------:R-:W-:Y:S01]  /*5ba0*/  CS2R R38, SRZ ;  /* 0x0000000000267805 */ /* 0x000fe2000001ff00 */
[----:B------:R-:W1:Y:S01]  /*5bb0*/  MUFU.EX2 R92, R92 ;  /* 0x0000005c005c7308 */ /* 0x000e620000000800 */
[----:B--2---:R-:W-:-:S01]  /*5bc0*/  FADD.FTZ R54, R94, R51 ;  /* 0x000000335e367221 */ /* 0x004fc20000010000 */
[----:B------:R-:W-:Y:S01]  /*5bd0*/  FADD.FTZ R6, R20, R35 ;  /* 0x0000002314067221 */ /* 0x000fe20000010000 */
[----:B------:R-:W-:Y:S02]  /*5be0*/  F2FP.SATFINITE.E4M3.F32.PACK_AB_MERGE_C R93, R94, R93, RZ ;  /* 0x0000005d5e5d723e */ /* 0x000fe400048070ff */
[----:B------:R-:W-:Y:S02]  /*5bf0*/  CS2R R50, SRZ ;  /* 0x0000000000327805 */ /* 0x000fe4000001ff00 */
[----:B------:R-:W-:Y:S02]  /*5c00*/  CS2R R34, SRZ ;  /* 0x0000000000227805 */ /* 0x000fe4000001ff00 */
[----:B------:R-:W-:Y:S01]  /*5c10*/  F2FP.SATFINITE.E4M3.F32.PACK_AB_MERGE_C R219, R91, R90, R93 ;  /* 0x0000005a5bdb723e */ /* 0x000fe2000480705d */
        /* <DEDUP_REMOVED lines=14> */
[----:B------:R-:W1:Y:S01]  /*5d00*/  MUFU.EX2 R75, R75 ;  /* 0x0000004b004b7308 */ /* 0x000e620000000800 */
[----:B--2---:R-:W-:-:S01]  /*5d10*/  FADD.FTZ R7, R96, R7 ;  /* 0x0000000760077221 */ /* 0x004fc20000010000 */
[----:B------:R-:W-:Y:S01]  /*5d20*/  FADD.FTZ R10, R56, R3 ;  /* 0x00000003380a7221 */ /* 0x000fe20000010000 */
[----:B------:R-:W-:-:S04]  /*5d30*/  F2FP.SATFINITE.E4M3.F32.PACK_AB_MERGE_C R95, R96, R95, RZ ;  /* 0x0000005f605f723e */ /* 0x000fc800048070ff */
[----:B------:R-:W-:Y:S01]  /*5d40*/  F2FP.SATFINITE.E4M3.F32.PACK_AB_MERGE_C R213, R92, R73, R95 ;  /* 0x000000495cd5723e */ /* 0x000fe2000480705f */
[----:B------:R-:W2:Y:S01]  /*5d50*/  MUFU.EX2 R57, R57 ;  /* 0x0000003900397308 */ /* 0x000ea20000000800 */
[----:B0-----:R-:W-:-:S01]  /*5d60*/  FADD.FTZ R6, R74, R7 ;  /* 0x000000074a067221 */ /* 0x001fc20000010000 */
[----:B------:R-:W-:-:S06]  /*5d70*/  CS2R R72, SRZ ;  /* 0x0000000000487805 */ /* 0x000fcc000001ff00 */
        /* <DEDUP_REMOVED lines=9> */
[----:B0-----:R-:W-:-:S07]  /*5e10*/  FADD.FTZ R10, R76, R3 ;  /* 0x000000034c0a7221 */ /* 0x001fce0000010000 */
[----:B------:R-:W0:Y:S01]  /*5e20*/  MUFU.EX2 R41, R41 ;  /* 0x0000002900297308 */ /* 0x000e220000000800 */
[C---:B-1----:R-:W-:Y:S01]  /*5e30*/  F2FP.SATFINITE.E4M3.F32.PACK_AB_MERGE_C R76, R79.reuse, R76, RZ ;  /* 0x0000004c4f4c723e */ /* 0x042fe200048070ff */
[----:B------:R-:W-:-:S03]  /*5e40*/  FADD.FTZ R79, R79, R10 ;  /* 0x0000000a4f4f7221 */ /* 0x000fc60000010000 */
[----:B------:R-:W-:Y:S01]  /*5e50*/  F2FP.SATFINITE.E4M3.F32.PACK_AB_MERGE_C R215, R75, R74, R76 ;  /* 0x0000004a4bd7723e */ /* 0x000fe2000480704c */
[----:B------:R-:W-:-:S01]  /*5e60*/  FADD.FTZ R14, R2, R79 ;  /* 0x0000004f020e7221 */ /* 0x000fc20000010000 */
        /* <DEDUP_REMOVED lines=9> */
[----:B------:R-:W-:-:S06]  /*5f00*/  FADD.FTZ R3, R61, R14 ;  /* 0x0000000e3d037221 */ /* 0x000fcc0000010000 */
[----:B------:R-:W2:Y:S01]  /*5f10*/  MUFU.EX2 R24, R24 ;  /* 0x0000001800187308 */ /* 0x000ea20000000800 */
[C---:B0-----:R-:W-:Y:S01]  /*5f20*/  F2FP.SATFINITE.E4M3.F32.PACK_AB_MERGE_C R40, R43.reuse, R40, RZ ;  /* 0x000000282b28723e */ /* 0x041fe200048070ff */
[----:B------:R-:W-:-:S03]  /*5f30*/  FADD.FTZ R43, R43, R26 ;  /* 0x0000001a2b2b7221 */ /* 0x000fc60000010000 */
[----:B------:R-:W-:Y:S02]  /*5f40*/  F2FP.SATFINITE.E4M3.F32.PACK_AB_MERGE_C R208, R41, R58, R40 ;  /* 0x0000003a29d0723e */ /* 0x000fe40004807028 */
        /* <DEDUP_REMOVED lines=11> */
[----:B------:R-:W-:-:S03]  /*6000*/  CS2R R78, SRZ ;  /* 0x00000000004e7805 */ /* 0x000fc6000001ff00 */
[----:B------:R-:W-:-:S03]  /*6010*/  FADD.FTZ R3, R62, R3 ;  /* 0x000000033e037221 */ /* 0x000fc60000010000 */
        /* <DEDUP_REMOVED lines=10> */
[----:B------:R-:W-:-:S06]  /*60c0*/  CS2R R24, SRZ ;  /* 0x0000000000187805 */ /* 0x000fcc000001ff00 */
[----:B------:R-:W0:Y:S01]  /*60d0*/  MUFU.EX2 R63, R63 ;  /* 0x0000003f003f7308 */ /* 0x000e220000000800 */
[----:B-1----:R-:W-:-:S01]  /*60e0*/  FADD.FTZ R14, R83, R14 ;  /* 0x0000000e530e7221 */ /* 0x002fc20000010000 */
[----:B------:R-:W-:Y:S02]  /*60f0*/  F2FP.SATFINITE.E4M3.F32.PACK_AB_MERGE_C R100, R83, R100, RZ ;  /* 0x000000645364723e */ /* 0x000fe400048070ff */
[----:B------:R-:W-:Y:S02]  /*6100*/  CS2R R82, SRZ ;  /* 0x0000000000527805 */ /* 0x000fe4000001ff00 */
[----:B------:R-:W-:Y:S02]  /*6110*/  F2FP.SATFINITE.E4M3.F32.PACK_AB_MERGE_C R211, R62, R59, R100 ;  /* 0x0000003b3ed3723e */ /* 0x000fe40004807064 */
        /* <DEDUP_REMOVED lines=26> */
[----:B------:R-:W-:Y:S02]  /*62c0*/  CS2R R62, SRZ ;  /* 0x00000000003e7805 */ /* 0x000fe4000001ff00 */
[----:B------:R-:W-:-:S04]  /*62d0*/  CS2R R30, SRZ ;  /* 0x00000000001e7805 */ /* 0x000fc8000001ff00 */
[----:B------:R1:W3:Y:S01]  /*62e0*/  MUFU.EX2 R6, R87 ;  /* 0x0000005700067308 */ /* 0x0002e20000000800 */
[----:B--2---:R-:W-:-:S07]  /*62f0*/  FADD.FTZ R3, R97, R14 ;  /* 0x0000000e61037221 */ /* 0x004fce0000010000 */
[----:B------:R-:W2:Y:S01]  /*6300*/  MUFU.EX2 R32, R32 ;  /* 0x0000002000207308 */ /* 0x000ea20000000800 */
[----:B0-----:R-:W-:-:S01]  /*6310*/  FADD.FTZ R5, R53, R20 ;  /* 0x0000001435057221 */ /* 0x001fc20000010000 */
[----:B-1----:R-:W-:-:S06]  /*6320*/  CS2R R86, SRZ ;  /* 0x0000000000567805 */ /* 0x002fcc000001ff00 */
[----:B------:R-:W0:Y:S01]  /*6330*/  MUFU.EX2 R101, R101 ;  /* 0x0000006500657308 */ /* 0x000e220000000800 */
[----:B---3--:R-:W-:-:S07]  /*6340*/  FADD.FTZ R20, R6, R3 ;  /* 0x0000000306147221 */ /* 0x008fce0000010000 */
[----:B------:R-:W1:Y:S01]  /*6350*/  MUFU.EX2 R33, R33 ;  /* 0x0000002100217308 */ /* 0x000e620000000800 */
[----:B--2---:R-:W-:-:S07]  /*6360*/  FADD.FTZ R26, R32, R5 ;  /* 0x00000005201a7221 */ /* 0x004fce0000010000 */
[----:B------:R-:W2:Y:S01]  /*6370*/  MUFU.EX2 R10, R99 ;  /* 0x00000063000a7308 */ /* 0x000ea20000000800 */
[----:B0-----:R-:W-:-:S07]  /*6380*/  FADD.FTZ R3, R101, R20 ;  /* 0x0000001465037221 */ /* 0x001fce0000010000 */
[----:B------:R-:W0:Y:S01]  /*6390*/  MUFU.EX2 R52, R52 ;  /* 0x0000003400347308 */ /* 0x000e220000000800 */
[C---:B-1----:R-:W-:Y:S01]  /*63a0*/  F2FP.SATFINITE.E4M3.F32.PACK_AB_MERGE_C R32, R33.reuse, R32, RZ ;  /* 0x000000202120723e */ /* 0x042fe200048070ff */
[----:B------:R-:W-:Y:S01]  /*63b0*/  FADD.FTZ R33, R33, R26 ;  /* 0x0000001a21217221 */ /* 0x000fe20000010000 */
[----:B------:R-:W-:Y:S02]  /*63c0*/  CS2R R26, SRZ ;  /* 0x00000000001a7805 */ /* 0x000fe4000001ff00 */
[----:B------:R-:W-:Y:S02]  /*63d0*/  F2FP.SATFINITE.E4M3.F32.PACK_AB_MERGE_C R206, R53, R48, R32 ;  /* 0x0000003035ce723e */ /* 0x000fe40004807020 */
[----:B------:R-:W-:Y:S01]  /*63e0*/  CS2R R48, SRZ ;  /* 0x0000000000307805 */ /* 0x000fe2000001ff00 */
[----:B------:R-:W1:Y:S01]  /*63f0*/  MUFU.EX2 R107, R107 ;  /* 0x0000006b006b7308 */ /* 0x000e620000000800 */
[C---:B--2---:R-:W-:Y:S01]  /*6400*/  F2FP.SATFINITE.E4M3.F32.PACK_AB_MERGE_C R101, R10.reuse, R101, RZ ;  /* 0x000000650a65723e */ /* 0x044fe200048070ff */
[----:B------:R-:W-:-:S03]  /*6410*/  FADD.FTZ R10, R10, R3 ;  /* 0x000000030a0a7221 */ /* 0x000fc60000010000 */
[----:B------:R-:W-:-:S03]  /*6420*/  F2FP.SATFINITE.E4M3.F32.PACK_AB_MERGE_C R207, R6, R97, R101 ;  /* 0x0000006106cf723e */ /* 0x000fc60004807065 */
        /* <DEDUP_REMOVED lines=21> */
[----:B------:R-:W-:-:S03]  /*6580*/  F2FP.SATFINITE.E4M3.F32.PACK_AB_MERGE_C R201, R8, R107, R109 ;  /* 0x0000006b08c9723e */ /* 0x000fc6000480706d */
[----:B------:R-:W1:Y:S01]  /*6590*/  MUFU.EX2 R37, R37 ;  /* 0x0000002500257308 */ /* 0x000e620000000800 */
[----:B--2---:R-:W-:-:S01]  /*65a0*/  FADD.FTZ R2, R46, R67 ;  /* 0x000000432e027221 */ /* 0x004fc20000010000 */
[----:B------:R-:W-:-:S06]  /*65b0*/  CS2R R66, SRZ ;  /* 0x0000000000427805 */ /* 0x000fcc000001ff00 */
[----:B------:R-:W2:Y:S01]  /*65c0*/  MUFU.EX2 R14, R113 ;  /* 0x00000071000e7308 */ /* 0x000ea20000000800 */
[----:B0-----:R-:W-:-:S07]  /*65d0*/  FADD.FTZ R3, R115, R12 ;  /* 0x0000000c73037221 */ /* 0x001fce0000010000 */
        /* <DEDUP_REMOVED lines=9> */
[----:B-1----:R-:W-:-:S01]  /*6670*/  FADD.FTZ R3, R47, R2 ;  /* 0x000000022f037221 */ /* 0x002fc20000010000 */
[----:B------:R-:W-:Y:S01]  /*6680*/  FADD.FTZ R2, R68, R119 ;  /* 0x0000007744027221 */ /* 0x000fe20000010000 */
[----:B------:R-:W-:Y:S02]  /*6690*/  CS2R R68, SRZ ;  /* 0x0000000000447805 */ /* 0x000fe4000001ff00 */
[C---:B--2---:R-:W-:Y:S01]  /*66a0*/  F2FP.SATFINITE.E4M3.F32.PACK_AB_MERGE_C R5, R64.reuse, R47, RZ ;  /* 0x0000002f4005723e */ /* 0x044fe200048070ff */
[----:B------:R-:W-:-:S01]  /*66b0*/  FADD.FTZ R3, R64, R3 ;  /* 0x0000000340037221 */ /* 0x000fc20000010000 */
[----:B------:R-:W-:Y:S02]  /*66c0*/  CS2R R64, SRZ ;  /* 0x0000000000407805 */ /* 0x000fe4000001ff00 */
[----:B------:R-:W-:Y:S02]  /*66d0*/  F2FP.SATFINITE.E4M3.F32.PACK_AB_MERGE_C R202, R37, R46, R5 ;  /* 0x0000002e25ca723e */ /* 0x000fe40004807005 */
[----:B------:R-:W-:-:S02]  /*66e0*/  CS2R R46, SRZ ;  /* 0x00000000002e7805 */ /* 0x000fc4000001ff00 */
        /* <DEDUP_REMOVED lines=9> */
.L_x_7620:
[----:B------:R-:W-:Y:S01]  /*6780*/  ISETP.NE.AND P4, PT, RZ, UR40, PT ;  /* 0x00000028ff007c0c */ /* 0x000fe2000bf85270 */
[----:B------:R-:W-:-:S04]  /*6790*/  UISETP.NE.AND UP1, UPT, UR54, 0x1, UPT ;  /* 0x000000013600788c */ /* 0x000fc8000bf25270 */
[----:B------:R-:W-:-:S04]  /*67a0*/  USEL UR43, URZ, 0x1, UP1 ;  /* 0x000000013f2b7887 */ /* 0x000fc80008800000 */
[----:B------:R-:W-:-:S04]  /*67b0*/  ULOP3.LUT UR43, UR55, UR43, URZ, 0x3c, !UPT ;  /* 0x0000002b372b7292 */ /* 0x000fc8000f8e3c3f */
[----:B------:R-:W-:Y:S08]  /*67c0*/  @P4 BRA `(.L_x_7611) ;  /* 0x0000000000384947 */ /* 0x000ff00003800000 */
[----:B------:R-:W-:Y:S05]  /*67d0*/  @!P0 BRA `(.L_x_7612) ;  /* 0x0000000000048947 */ /* 0x000fea0003800000 */
[----:B------:R-:W-:Y:S01]  /*67e0*/  BPT.TRAP 0x1 ;  /* 0x000000040000795c */ /* 0x000fe20000300000 */
.L_x_7612:
        /* <DEDUP_REMOVED lines=9> */
.L_x_7613:
[----:B-1----:R-:W-:Y:S05]  /*6880*/  @P3 BRA `(.L_x_7611) ;  /* 0x0000000000083947 */ /* 0x002fea0003800000 */
[----:B------:R-:W1:Y:S02]  /*6890*/  SYNCS.PHASECHK.TRANS64.TRYWAIT P3, [UR6+0x2e830], R7 ;  /* 0x02e83007ff0075a7 */ /* 0x000e640008060146 */
[----:B-1----:R-:W-:Y:S05]  /*68a0*/  @!P3 BRA `(.L_x_7614) ;  /* 0x000001080030b947 */ /* 0x002fea0003800000 */
.L_x_7611:
[----:B-1----:R-:W1:Y:S01]  /*68b0*/  S2R R8, SR_TID.X ;  /* 0x0000000000087919 */ /* 0x002e620000002100 */
[----:B------:R-:W-:Y:S01]  /*68c0*/  R2UR UR56, R4 ;  /* 0x00000000043872ca */ /* 0x000fe200000e0000 */
        /* <DEDUP_REMOVED lines=11> */
[----:B------:R-:W-:Y:S02]  /*6980*/  UMOV UR28, UR16 ;  /* 0x00000010001c7c82 */ /* 0x000fe40008000000 */
[----:B------:R-:W-:Y:S02]  /*6990*/  UIADD3 UR22, UR56, 0x100, URZ ;  /* 0x0000010038167890 */ /* 0x000fe4000fffe03f */
[----:B------:R-:W-:Y:S02]  /*69a0*/  UIADD3 UR26, UR56, 0x200, URZ ;  /* 0x00000200381a7890 */ /* 0x000fe4000fffe03f */
[----:B------:R-:W-:Y:S01]  /*69b0*/  UMOV UR18, UR56 ;  /* 0x0000003800127c82 */ /* 0x000fe20008000000 */
[----:B------:R-:W-:Y:S01]  /*69c0*/  UIADD3 UR30, UR56, 0x300, URZ ;  /* 0x00000300381e7890 */ /* 0x000fe2000fffe03f */
[----:B------:R-:W-:Y:S01]  /*69d0*/  UMOV UR29, UR17 ;  /* 0x00000011001d7c82 */ /* 0x000fe20008000000 */
[----:B------:R-:W-:Y:S01]  /*69e0*/  UMOV UR31, 0x40000040 ;  /* 0x40000040001f7882 */ /* 0x000fe20000000000 */
[----:B------:R-:W-:Y:S01]  /*69f0*/  UIADD3 UR34, UR56, 0x400, URZ ;  /* 0x0000040038227890 */ /* 0x000fe2000fffe03f */
[----:B------:R-:W-:Y:S01]  /*6a00*/  UMOV UR32, UR16 ;  /* 0x0000001000207c82 */ /* 0x000fe20008000000 */
[----:B------:R-:W-:Y:S01]  /*6a10*/  UMOV UR33, UR17 ;  /* 0x0000001100217c82 */ /* 0x000fe20008000000 */
[----:B------:R-:W-:Y:S01]  /*6a20*/  UMOV UR35, 0x40000040 ;  /* 0x4000004000237882 */ /* 0x000fe20000000000 */
[----:B-1----:R-:W-:Y:S01]  /*6a30*/  SHF.R.U32.HI R8, RZ, 0x7, R8 ;  /* 0x00000007ff087819 */ /* 0x002fe20000011608 */
[----:B------:R-:W-:Y:S01]  /*6a40*/  UIADD3 UR6, UR56, 0x600, URZ ;  /* 0x0000060038067890 */ /* 0x000fe2000fffe03f */
[----:B------:R-:W-:Y:S01]  /*6a50*/  UMOV UR7, 0x40000040 ;  /* 0x4000004000077882 */ /* 0x000fe20000000000 */
[----:B------:R-:W-:-:S02]  /*6a60*/  UIADD3 UR10, UR56, 0x602, URZ ;  /* 0x00000602380a7890 */ /* 0x000fc4000fffe03f */
[----:B0-----:R-:W-:Y:S01]  /*6a70*/  VIADD R7, R8, 0x8 ;  /* 0x0000000808077836 */ /* 0x001fe20000000000 */
[----:B------:R-:W-:Y:S01]  /*6a80*/  UMOV UR11, 0x40000040 ;  /* 0x40000040000b7882 */ /* 0x000fe20000000000 */
[----:B------:R-:W-:Y:S01]  /*6a90*/  UIADD3 UR14, UR56, 0x6, URZ ;  /* 0x00000006380e7890 */ /* 0x000fe2000fffe03f */
[----:B------:R-:W-:Y:S02]  /*6aa0*/  UMOV UR15, 0x40000040 ;  /* 0x40000040000f7882 */ /* 0x000fe40000000000 */
        /* <DEDUP_REMOVED lines=156> */
.L_x_7616:
[----:B------:R-:W-:Y:S01]  /*7470*/  ULEA UR6, UR54, UR41, 0x3 ;  /* 0x0000002936067291 */ /* 0x000fe2000f8e183f */
[----:B------:R-:W-:-:S05]  /*7480*/  IMAD.U32 R7, RZ, RZ, UR55 ;  /* 0x00000037ff077e24 */ /* 0x000fca000f8e00ff */
[----:B------:R-:W-:-:S04]  /*7490*/  SHF.L.U32 R7, R7, 0x1f, RZ ;  /* 0x0000001f07077819 */ /* 0x000fc800000006ff */
[----:B------:R0:W1:Y:S01]  /*74a0*/  SYNCS.PHASECHK.TRANS64.TRYWAIT P3, [UR6+0x2e850], R7 ;  /* 0x02e85007ff0075a7 */ /* 0x0000620008060146 */
[----:B------:R-:W-:Y:S05]  /*74b0*/  @!P0 BRA `(.L_x_7617) ;  /* 0x0000000000048947 */ /* 0x000fea0003800000 */
[----:B------:R-:W-:Y:S01]  /*74c0*/  BPT.TRAP 0x1 ;  /* 0x000000040000795c */ /* 0x000fe20000300000 */
.L_x_7617:
[----:B-1----:R-:W-:Y:S05]  /*74d0*/  @P3 BRA `(.L_x_7615) ;  /* 0x0000000000083947 */ /* 0x002fea0003800000 */
[----:B------:R-:W1:Y:S02]  /*74e0*/  SYNCS.PHASECHK.TRANS64.TRYWAIT P3, [UR6+0x2e850], R7 ;  /* 0x02e85007ff0075a7 */ /* 0x000e640008060146 */
[----:B-1----:R-:W-:Y:S05]  /*74f0*/  @!P3 BRA `(.L_x_7618) ;  /* 0x000000fc0034b947 */ /* 0x002fea0003800000 */
.L_x_7615:
        /* <DEDUP_REMOVED lines=11> */
[----:B------:R-:W-:Y:S01]  /*75b0*/  IMAD.MOV.U32 R116, RZ, RZ, R190 ;  /* 0x000000ffff747224 */ /* 0x000fe200078e00be */
[----:B------:R-:W-:Y:S01]  /*75c0*/  ULOP3.LUT UR6, UR6, 0x10000, URZ, 0xfc, !UPT ;  /* 0x0001000006067892 */ /* 0x000fe2000f8efc3f */
[----:B------:R-:W2:Y:S01]  /*75d0*/  LDC R194, c[0x0][0x2f0] ;  /* 0x0000bc00ffc27b82 */ /* 0x000ea20000000800 */
[C---:B------:R-:W-:Y:S01]  /*75e0*/  FMUL.FTZ R15, R0.reuse, R192 ;  /* 0x000000c0000f7220 */ /* 0x040fe20000410000 */
[C---:B01----:R-:W-:Y:S01]  /*75f0*/  FMUL.FTZ R7, R0.reuse, R184 ;  /* 0x000000b800077220 */ /* 0x043fe20000410000 */
[----:B------:R-:W-:Y:S01]  /*7600*/  UIMAD UR11, UR54, 0x700, UR6 ;  /* 0x00000700360b78a4 */ /* 0x000fe2000f8e0206 */
[C---:B------:R-:W-:Y:S01]  /*7610*/  FMUL.FTZ R8, R0.reuse, R185 ;  /* 0x000000b900087220 */ /* 0x040fe20000410000 */
[----:B------:R-:W-:Y:S01]  /*7620*/  FMUL.FTZ R185, R0, R196 ;  /* 0x000000c400b97220 */ /* 0x000fe20000410000 */
[----:B------:R-:W-:-:S02]  /*7630*/  IMAD.MOV.U32 R196, RZ, RZ, -0x2 ;  /* 0xfffffffeffc47424 */ /* 0x000fc400078e00ff */
[C---:B------:R-:W-:Y:S01]  /*7640*/  FMUL.FTZ R168, R0.reuse, R168 ;  /* 0x000000a800a87220 */ /* 0x040fe20000410000 */
[----:B------:R-:W0:Y:S01]  /*7650*/  MUFU.TANH R7, R7 ;  /* 0x0000000700077308 */ /* 0x000e220000002400 */
[C---:B------:R-:W-:Y:S01]  /*7660*/  FMUL.FTZ R20, R0.reuse, R193 ;  /* 0x000000c100147220 */ /* 0x040fe20000410000 */
[----:B------:R-:W-:Y:S01]  /*7670*/  UMOV UR6, UR11 ;  /* 0x0000000b00067c82 */ /* 0x000fe20008000000 */
[C---:B------:R-:W-:Y:S01]  /*7680*/  FMUL.FTZ R193, R0.reuse, R93 ;  /* 0x0000005d00c17220 */ /* 0x040fe20000410000 */
[----:B------:R-:W-:Y:S01]  /*7690*/  QGMMA.64x128x32.F32.E4M3.E4M3 R24, R224, gdesc[UR4], R24, gsb0 ;  /* 0x01e00004e0187df3 */ /* 0x000fe20008000818 */
[----:B------:R-:W-:Y:S01]  /*76a0*/  UIADD3 UR6, UR11, 0x100, URZ ;  /* 0x000001000b067890 */ /* 0x000fe2000fffe03f */
[C---:B------:R-:W-:Y:S01]  /*76b0*/  FMUL.FTZ R176, R0.reuse, R176 ;  /* 0x000000b000b07220 */ /* 0x040fe20000410000 */
[----:B------:R-:W-:Y:S01]  /*76c0*/  UMOV UR7, 0xc0000010 ;  /* 0xc000001000077882 */ /* 0x000fe20000000000 */
        /* <DEDUP_REMOVED lines=52> */
[----:B------:R-:W-:Y:S01]  /*7a10*/  UMOV UR10, UR47 ;  /* 0x0000002f000a7c82 */ /* 0x000fe20008000000 */
        /* <DEDUP_REMOVED lines=47> */
[----:B------:R-:W-:Y:S01]  /*7d10*/  FMUL.FTZ R102, R0, R102 ;  /* 0x0000006600667220 */ /* 0x000fe20000410000 */
[----:B------:R-:W0:Y:S03]  /*7d20*/  S2R R235, SR_TID.X ;  /* 0x0000000000eb7919 */ /* 0x000e260000002100 */
[----:B------:R-:W5:Y:S08]  /*7d30*/  MUFU.TANH R169, R169 ;  /* 0x000000a900a97308 */ /* 0x000f700000002400 */
[----:B------:R-:W5:Y:S08]  /*7d40*/  MUFU.TANH R172, R172 ;  /* 0x000000ac00ac7308 */ /* 0x000f700000002400 */
[----:B------:R-:W5:Y:S08]  /*7d50*/  MUFU.TANH R173, R173 ;  /* 0x000000ad00ad7308 */ /* 0x000f700000002400 */
[----:B------:R-:W5:Y:S01]  /*7d60*/  MUFU.TANH R120, R120 ;  /* 0x0000007800787308 */ /* 0x000f620000002400 */
[----:B0-----:R-:W-:-:S07]  /*7d70*/  SHF.R.U32.HI R235, RZ, 0x7, R235 ;  /* 0x00000007ffeb7819 */ /* 0x001fce00000116eb */
[----:B------:R-:W0:Y:S01]  /*7d80*/  MUFU.TANH R177, R177 ;  /* 0x000000b100b17308 */ /* 0x000e220000002400 */
[----:B------:R-:W-:Y:S02]  /*7d90*/  WARPGROUP.DEPBAR.LE gsb0, 0x0 ;  /* 0x00008000000079c5 */ /* 0x000fe40000010000 */
[----:B------:R-:W-:-:S05]  /*7da0*/  WARPGROUP.ARRIVE ;  /* 0x00000000000079c5 */ /* 0x000fca0000000000 */
[----:B------:R-:W0:Y:S01]  /*7db0*/  MUFU.TANH R180, R180 ;  /* 0x000000b400b47308 */ /* 0x000e220000002400 */
[----:B------:R-:W-:Y:S01]  /*7dc0*/  QGMMA.64x128x32.F32.E4M3.E4M3 R24, R220, gdesc[UR4], R24, gsb0 ;  /* 0x01e00004dc187df3 */ /* 0x000fe20008000818 */
[----:B------:R-:W-:Y:S01]  /*7dd0*/  @UP0 ULDC UR6, c[0x0][0x44c] ;  /* 0x0001130000060ab9 */ /* 0x000fe20000000800 */
[----:B------:R-:W-:Y:S01]  /*7de0*/  UMOV UR7, 0xc0000010 ;  /* 0xc000001000077882 */ /* 0x000fe20000000000 */
[----:B------:R-:W-:Y:S01]  /*7df0*/  @P2 IMAD.HI.U32 R191, R190, UR6, RZ ;  /* 0x00000006bebf2c27 */ /* 0x000fe2000f8e00ff */
[----:B------:R-:W-:-:S03]  /*7e00*/  @UP0 ULDC UR6, c[0x0][0x450] ;  /* 0x0001140000060ab9 */ /* 0x000fc60000000800 */
[C---:B------:R-:W-:Y:S01]  /*7e10*/  FMUL.FTZ R190, R0.reuse, R89 ;  /* 0x0000005900be7220 */ /* 0x040fe20000410000 */
[----:B------:R-:W0:Y:S01]  /*7e20*/  MUFU.TANH R181, R181 ;  /* 0x000000b500b57308 */ /* 0x000e220000002400 */
[----:B------:R-:W-:Y:S01]  /*7e30*/  @P2 SHF.R.U32.HI R116, RZ, UR6, R191 ;  /* 0x00000006ff742c19 */ /* 0x000fe200080116bf */
[----:B------:R-:W-:Y:S01]  /*7e40*/  UMOV UR6, 0x1 ;  /* 0x0000000100067882 */ /* 0x000fe20000000000 */
[----:B------:R-:W-:Y:S01]  /*7e50*/  FMUL.FTZ R191, R0, R159 ;  /* 0x0000009f00bf7220 */ /* 0x000fe20000410000 */
[----:B------:R-:W-:Y:S02]  /*7e60*/  UIMAD UR6, UR51, -0xe0, UR6 ;  /* 0xffffff20330678a4 */ /* 0x000fe4000f8e0206 */
[----:B------:R-:W1:Y:S02]  /*7e70*/  SHFL.IDX PT, R192, R116, RZ, 0x1c1f ;  /* 0x001c1fff74c07589 */ /* 0x000e6400000e0000 */
[----:B------:R-:W0:Y:S02]  /*7e80*/  MUFU.TANH R128, R128 ;  /* 0x0000008000807308 */ /* 0x000e240000002400 */
[----:B------:R-:W-:Y:S01]  /*7e90*/  IMAD R89, R17, R196, UR6 ;  /* 0x0000000611597e24 */ /* 0x000fe2000f8e02c4 */
[----:B------:R-:W0:Y:S01]  /*7ea0*/  SHFL.IDX PT, R116, R116, 0x1, 0x1c1f ;  /* 0x003c1f0074747f89 */ /* 0x000e2200000e0000 */
[----:B------:R-:W-:Y:S01]  /*7eb0*/  UIADD3 UR6, UR11, 0x200, URZ ;  /* 0x000002000b067890 */ /* 0x000fe2000fffe03f */
[----:B------:R-:W-:-:S02]  /*7ec0*/  IMAD.U32 R196, RZ, RZ, UR53 ;  /* 0x00000035ffc47e24 */ /* 0x000fc4000f8e00ff */
[----:B--2---:R-:W-:Y:S01]  /*7ed0*/  IMAD R89, R194, UR46, R89 ;  /* 0x0000002ec2597c24 */ /* 0x004fe2000f8e0259 */
[----:B------:R-:W2:Y:S02]  /*7ee0*/  MUFU.TANH R153, R153 ;  /* 0x0000009900997308 */ /* 0x000ea40000002400 */
[----:B------:R-:W-:-:S06]  /*7ef0*/  @!P1 LEA R196, R196, UR41, 0x3 ;  /* 0x00000029c4c49c11 */ /* 0x000fcc000f8e18ff */
[----:B------:R-:W2:Y:S01]  /*7f00*/  MUFU.TANH R156, R156 ;  /* 0x0000009c009c7308 */ /* 0x000ea20000002400 */
[----:B-1----:R-:W-:-:S07]  /*7f10*/  IADD3 R93, R192, -UR52, R89 ;  /* 0x80000034c05d7c10 */ /* 0x002fce000fffe059 */
[----:B------:R-:W1:Y:S01]  /*7f20*/  MUFU.TANH R157, R157 ;  /* 0x0000009d009d7308 */ /* 0x000e620000002400 */
[C---:B------:R-:W-:Y:S02]  /*7f30*/  ISETP.GT.AND P5, PT, R93.reuse, RZ, PT ;  /* 0x000000ff5d00720c */ /* 0x040fe40003fa4270 */
[----:B------:R-:W-:Y:S02]  /*7f40*/  ISETP.GT.AND P6, PT, R93, 0x1, PT ;  /* 0x000000015d00780c */ /* 0x000fe40003fc4270 */
[----:B------:R-:W-:Y:S02]  /*7f50*/  FSEL R192, R7, -INF , P5 ;  /* 0xff80000007c07808 */ /* 0x000fe40002800000 */
[C---:B------:R-:W-:Y:S01]  /*7f60*/  ISETP.GT.AND P5, PT, R93.reuse, 0x10, PT ;  /* 0x000000105d00780c */ /* 0x040fe20003fa4270 */
[----:B------:R-:W1:Y:S01]  /*7f70*/  MUFU.TANH R104, R104 ;  /* 0x0000006800687308 */ /* 0x000e620000002400 */
[----:B------:R-:W-:Y:S02]  /*7f80*/  ISETP.GT.AND P3, PT, R93, 0x8, PT ;  /* 0x000000085d00780c */ /* 0x000fe40003f64270 */
[----:B------:R-:W-:-:S02]  /*7f90*/  FSEL R15, R15, -INF , P5 ;  /* 0xff8000000f0f7808 */ /* 0x000fc40002800000 */
[C---:B------:R-:W-:Y:S02]  /*7fa0*/  ISETP.GT.AND P5, PT, R93.reuse, 0x20, PT ;  /* 0x000000205d00780c */ /* 0x040fe40003fa4270 */
[C---:B------:R-:W-:Y:S01]  /*7fb0*/  ISETP.GT.AND P4, PT, R93.reuse, 0x9, PT ;  /* 0x000000095d00780c */ /* 0x040fe20003f84270 */
[----:B------:R-:W1:Y:S01]  /*7fc0*/  MUFU.TANH R161, R161 ;  /* 0x000000a100a17308 */ /* 0x000e620000002400 */
[----:B---3--:R-:W-:Y:S02]  /*7fd0*/  FSEL R168, R168, -INF , P5 ;  /* 0xff800000a8a87808 */ /* 0x008fe40002800000 */
[C---:B------:R-:W-:Y:S02]  /*7fe0*/  ISETP.GT.AND P5, PT, R93.reuse, 0x30, PT ;  /* 0x000000305d00780c */ /* 0x040fe40003fa4270 */
[----:B----4-:R-:W-:Y:S02]  /*7ff0*/  FSEL R8, R8, -INF , P6 ;  /* 0xff80000008087808 */ /* 0x010fe40003000000 */
[----:B------:R-:W-:Y:S01]  /*8000*/  FSEL R176, R176, -INF , P5 ;  /* 0xff800000b0b07808 */ /* 0x000fe20002800000 */
[----:B------:R-:W3:Y:S01]  /*8010*/  MUFU.TANH R164, R164 ;  /* 0x000000a400a47308 */ /* 0x000ee20000002400 */
[----:B------:R-:W-:-:S02]  /*8020*/  ISETP.GT.AND P5, PT, R93, 0x40, PT ;  /* 0x000000405d00780c */ /* 0x000fc40003fa4270 */
[----:B-----5:R-:W-:Y:S02]  /*8030*/  FSEL R11, R11, -INF , P3 ;  /* 0xff8000000b0b7808 */ /* 0x020fe40001800000 */
[----:B------:R-:W-:Y:S02]  /*8040*/  FSEL R152, R152, -INF , P5 ;  /* 0xff80000098987808 */ /* 0x000fe40002800000 */
[C---:B------:R-:W-:Y:S01]  /*8050*/  ISETP.GT.AND P5, PT, R93.reuse, 0x50, PT ;  /* 0x000000505d00780c */ /* 0x040fe20003fa4270 */
[----:B------:R-:W4:Y:S01]  /*8060*/  MUFU.TANH R165, R165 ;  /* 0x000000a500a57308 */ /* 0x000f220000002400 */
[----:B------:R-:W-:Y:S02]  /*8070*/  FSEL R12, R12, -INF , P4 ;  /* 0xff8000000c0c7808 */ /* 0x000fe40002000000 */
[----:B------:R-:W-:Y:S02]  /*8080*/  FSEL R160, R160, -INF , P5 ;  /* 0xff800000a0a07808 */ /* 0x000fe40002800000 */
[----:B------:R-:W-:-:S02]  /*8090*/  ISETP.GT.AND P5, PT, R93, 0x60, PT ;  /* 0x000000605d00780c */ /* 0x000fc40003fa4270 */
[C---:B------:R-:W-:Y:S01]  /*80a0*/  ISETP.GT.AND P6, PT, R93.reuse, 0x11, PT ;  /* 0x000000115d00780c */ /* 0x040fe20003fc4270 */
[----:B------:R-:W5:Y:S01]  /*80b0*/  MUFU.TANH R112, R112 ;  /* 0x0000007000707308 */ /* 0x000f620000002400 */
[C---:B------:R-:W-:Y:S02]  /*80c0*/  ISETP.GT.AND P3, PT, R93.reuse, 0x18, PT ;  /* 0x000000185d00780c */ /* 0x040fe40003f64270 */
[C---:B------:R-:W-:Y:S02]  /*80d0*/  ISETP.GT.AND P4, PT, R93.reuse, 0x19, PT ;  /* 0x000000195d00780c */ /* 0x040fe40003f84270 */
[----:B------:R-:W-:Y:S02]  /*80e0*/  FSEL R136, R136, -INF , P5 ;  /* 0xff80000088887808 */ /* 0x000fe40002800000 */
[----:B------:R-:W-:Y:S01]  /*80f0*/  ISETP.GT.AND P5, PT, R93, 0x70, PT ;  /* 0x000000705d00780c */ /* 0x000fe20003fa4270 */
[----:B------:R-:W5:Y:S01]  /*8100*/  MUFU.TANH R137, R137 ;  /* 0x0000008900897308 */ /* 0x000f620000002400 */
[----:B------:R-:W-:-:S02]  /*8110*/  FSEL R20, R20, -INF , P6 ;  /* 0xff80000014147808 */ /* 0x000fc40003000000 */
[----:B------:R-:W-:Y:S02]  /*8120*/  FSEL R185, R185, -INF , P3 ;  /* 0xff800000b9b97808 */ /* 0x000fe40001800000 */
[----:B------:R-:W-:Y:S02]  /*8130*/  FSEL R186, R186, -INF , P4 ;  /* 0xff800000baba7808 */ /* 0x000fe40002000000 */
[C---:B------:R-:W-:Y:S01]  /*8140*/  ISETP.GT.AND P6, PT, R93.reuse, 0x21, PT ;  /* 0x000000215d00780c */ /* 0x040fe20003fc4270 */
[----:B------:R-:W5:Y:S01]  /*8150*/  MUFU.TANH R140, R140 ;  /* 0x0000008c008c7308 */ /* 0x000f620000002400 */
[C---:B------:R-:W-:Y:S02]  /*8160*/  ISETP.GT.AND P3, PT, R93.reuse, 0x28, PT ;  /* 0x000000285d00780c */ /* 0x040fe40003f64270 */
[----:B------:R-:W-:Y:S02]  /*8170*/  ISETP.GT.AND P4, PT, R93, 0x29, PT ;  /* 0x000000295d00780c */ /* 0x000fe40003f84270 */
[----:B------:R-:W-:-:S02]  /*8180*/  FSEL R144, R144, -INF , P5 ;  /* 0xff80000090907808 */ /* 0x000fc40002800000 */
[----:B------:R-:W-:Y:S01]  /*8190*/  ISETP.GT.AND P5, PT, R93, 0x80, PT ;  /* 0x000000805d00780c */ /* 0x000fe20003fa4270 */
[----:B------:R-:W5:Y:S01]  /*81a0*/  MUFU.TANH R141, R141 ;  /* 0x0000008d008d7308 */ /* 0x000f620000002400 */
[----:B------:R-:W-:Y:S02]  /*81b0*/  FSEL R169, R169, -INF , P6 ;  /* 0xff800000a9a97808 */ /* 0x000fe40003000000 */
[----:B------:R-:W-:Y:S02]  /*81c0*/  FSEL R172, R172, -INF , P3 ;  /* 0xff800000acac7808 */ /* 0x000fe40001800000 */
[----:B------:R-:W-:Y:S02]  /*81d0*/  FSEL R173, R173, -INF , P4 ;  /* 0xff800000adad7808 */ /* 0x000fe40002000000 */
[C---:B------:R-:W-:Y:S01]  /*81e0*/  ISETP.GT.AND P6, PT, R93.reuse, 0x31, PT ;  /* 0x000000315d00780c */ /* 0x040fe20003fc4270 */
[----:B------:R-:W5:Y:S01]  /*81f0*/  MUFU.TANH R88, R88 ;  /* 0x0000005800587308 */ /* 0x000f620000002400 */
[----:B------:R-:W-:-:S02]  /*8200*/  ISETP.GT.AND P3, PT, R93, 0x38, PT ;  /* 0x000000385d00780c */ /* 0x000fc40003f64270 */
[C---:B------:R-:W-:Y:S02]  /*8210*/  ISETP.GT.AND P4, PT, R93.reuse, 0x39, PT ;  /* 0x000000395d00780c */ /* 0x040fe40003f84270 */
[----:B------:R-:W-:Y:S02]  /*8220*/  FSEL R120, R120, -INF , P5 ;  /* 0xff80000078787808 */ /* 0x000fe40002800000 */
[----:B------:R-:W-:Y:S01]  /*8230*/  ISETP.GT.AND P5, PT, R93, 0x90, PT ;  /* 0x000000905d00780c */ /* 0x000fe20003fa4270 */
[----:B------:R-:W5:Y:S01]  /*8240*/  MUFU.TANH R145, R145 ;  /* 0x0000009100917308 */ /* 0x000f620000002400 */
[----:B0-----:R-:W-:Y:S02]  /*8250*/  FSEL R177, R177, -INF , P6 ;  /* 0xff800000b1b17808 */ /* 0x001fe40003000000 */
[----:B------:R-:W-:Y:S02]  /*8260*/  FSEL R180, R180, -INF , P3 ;  /* 0xff800000b4b47808 */ /* 0x000fe40001800000 */
[----:B------:R-:W-:-:S02]  /*8270*/  FSEL R181, R181, -INF , P4 ;  /* 0xff800000b5b57808 */ /* 0x000fc40002000000 */
[C---:B------:R-:W-:Y:S01]  /*8280*/  ISETP.GT.AND P6, PT, R93.reuse, 0x41, PT ;  /* 0x000000415d00780c */ /* 0x040fe20003fc4270 */
[----:B------:R-:W0:Y:S01]  /*8290*/  MUFU.TANH R148, R148 ;  /* 0x0000009400947308 */ /* 0x000e220000002400 */
[C---:B------:R-:W-:Y:S02]  /*82a0*/  ISETP.GT.AND P3, PT, R93.reuse, 0x48, PT ;  /* 0x000000485d00780c */ /* 0x040fe40003f64270 */
[C---:B------:R-:W-:Y:S02]  /*82b0*/  ISETP.GT.AND P4, PT, R93.reuse, 0x49, PT ;  /* 0x000000495d00780c */ /* 0x040fe40003f84270 */
[----:B------:R-:W-:Y:S02]  /*82c0*/  FSEL R128, R128, -INF , P5 ;  /* 0xff80000080807808 */ /* 0x000fe40002800000 */
[----:B------:R-:W-:Y:S01]  /*82d0*/  ISETP.GT.AND P5, PT, R93, 0xa0, PT ;  /* 0x000000a05d00780c */ /* 0x000fe20003fa4270 */
[----:B------:R-:W0:Y:S01]  /*82e0*/  MUFU.TANH R149, R149 ;  /* 0x0000009500957308 */ /* 0x000e220000002400 */
[----:B--2---:R-:W-:-:S02]  /*82f0*/  FSEL R153, R153, -INF , P6 ;  /* 0xff80000099997808 */ /* 0x004fc40003000000 */
[----:B------:R-:W-:Y:S02]  /*8300*/  FSEL R156, R156, -INF , P3 ;  /* 0xff8000009c9c7808 */ /* 0x000fe40001800000 */
[----:B-1----:R-:W-:Y:S01]  /*8310*/  FSEL R157, R157, -INF , P4 ;  /* 0xff8000009d9d7808 */ /* 0x002fe20002000000 */
[----:B------:R-:W-:Y:S02]  /*8320*/  WARPGROUP.DEPBAR.LE gsb0, 0x0 ;  /* 0x00008000000079c5 */ /* 0x000fe40000010000 */
[C---:B------:R-:W-:Y:S01]  /*8330*/  ISETP.GT.AND P6, PT, R93.reuse, 0x51, PT ;  /* 0x000000515d00780c */ /* 0x040fe20003fc4270 */
[----:B------:R-:W1:Y:S01]  /*8340*/  MUFU.TANH R121, R121 ;  /* 0x0000007900797308 */ /* 0x000e620000002400 */
[C---:B------:R-:W-:Y:S01]  /*8350*/  ISETP.GT.AND P3, PT, R93.reuse, 0x58, PT ;  /* 0x000000585d00780c */ /* 0x040fe20003f64270 */
[----:B------:R-:W-:Y:S01]  /*8360*/  WARPGROUP.ARRIVE ;  /* 0x00000000000079c5 */ /* 0x000fe20000000000 */
[----:B------:R-:W-:Y:S02]  /*8370*/  ISETP.GT.AND P4, PT, R93, 0x59, PT ;  /* 0x000000595d00780c */ /* 0x000fe40003f84270 */
[----:B------:R-:W-:-:S02]  /*8380*/  FSEL R104, R104, -INF , P5 ;  /* 0xff80000068687808 */ /* 0x000fc40002800000 */
[----:B------:R-:W-:Y:S01]  /*8390*/  ISETP.GT.AND P5, PT, R93, 0xb0, PT ;  /* 0x000000b05d00780c */ /* 0x000fe20003fa4270 */
[----:B------:R-:W2:Y:S01]  /*83a0*/  MUFU.TANH R124, R124 ;  /* 0x0000007c007c7308 */ /* 0x000ea20000002400 */
[----:B------:R-:W-:Y:S01]  /*83b0*/  FSEL R161, R161, -INF , P6 ;  /* 0xff800000a1a17808 */ /* 0x000fe20003000000 */
[----:B------:R-:W-:Y:S01]  /*83c0*/  QGMMA.64x128x32.F32.E4M3.E4M3 R24, R216, gdesc[UR4], R24, gsb0 ;  /* 0x01e00004d8187df3 */ /* 0x000fe20008000818 */
[----:B---3--:R-:W-:Y:S01]  /*83d0*/  FSEL R164, R164, -INF , P3 ;  /* 0xff800000a4a47808 */ /* 0x008fe20001800000 */
[----:B------:R-:W-:Y:S01]  /*83e0*/  UIADD3 UR6, UR11, 0x300, URZ ;  /* 0x000003000b067890 */ /* 0x000fe2000fffe03f */
[----:B----4-:R-:W-:Y:S01]  /*83f0*/  FSEL R165, R165, -INF , P4 ;  /* 0xff800000a5a57808 */ /* 0x010fe20002000000 */
[----:B------:R-:W-:Y:S01]  /*8400*/  UMOV UR7, 0xc0000010 ;  /* 0xc000001000077882 */ /* 0x000fe20000000000 */
[C---:B------:R-:W-:Y:S01]  /*8410*/  ISETP.GT.AND P6, PT, R93.reuse, 0x61, PT ;  /* 0x000000615d00780c */ /* 0x040fe20003fc4270 */
[----:B------:R-:W3:Y:S01]  /*8420*/  MUFU.TANH R125, R125 ;  /* 0x0000007d007d7308 */ /* 0x000ee20000002400 */
[----:B------:R-:W-:-:S02]  /*8430*/  ISETP.GT.AND P3, PT, R93, 0x68, PT ;  /* 0x000000685d00780c */ /* 0x000fc40003f64270 */
[C---:B------:R-:W-:Y:S02]  /*8440*/  ISETP.GT.AND P4, PT, R93.reuse, 0x69, PT ;  /* 0x000000695d00780c */ /* 0x040fe40003f84270 */
[----:B-----5:R-:W-:Y:S02]  /*8450*/  FSEL R112, R112, -INF , P5 ;  /* 0xff80000070707808 */ /* 0x020fe40002800000 */
[----:B------:R-:W-:Y:S01]  /*8460*/  ISETP.GT.AND P5, PT, R93, 0xc0, PT ;  /* 0x000000c05d00780c */ /* 0x000fe20003fa4270 */
[----:B------:R-:W4:Y:S01]  /*8470*/  MUFU.TANH R129, R129 ;  /* 0x0000008100817308 */ /* 0x000f220000002400 */
[----:B------:R-:W-:Y:S02]  /*8480*/  FSEL R137, R137, -INF , P6 ;  /* 0xff80000089897808 */ /* 0x000fe40003000000 */
[----:B------:R-:W-:Y:S02]  /*8490*/  FSEL R140, R140, -INF , P3 ;  /* 0xff8000008c8c7808 */ /* 0x000fe40001800000 */
[----:B------:R-:W-:-:S02]  /*84a0*/  FSEL R141, R141, -INF , P4 ;  /* 0xff8000008d8d7808 */ /* 0x000fc40002000000 */
[C---:B------:R-:W-:Y:S01]  /*84b0*/  ISETP.GT.AND P6, PT, R93.reuse, 0x71, PT ;  /* 0x000000715d00780c */ /* 0x040fe20003fc4270 */
[----:B------:R-:W5:Y:S01]  /*84c0*/  MUFU.TANH R132, R132 ;  /* 0x0000008400847308 */ /* 0x000f620000002400 */
[C---:B------:R-:W-:Y:S02]  /*84d0*/  ISETP.GT.AND P3, PT, R93.reuse, 0x78, PT ;  /* 0x000000785d00780c */ /* 0x040fe40003f64270 */
[----:B------:R-:W-:Y:S02]  /*84e0*/  ISETP.GT.AND P4, PT, R93, 0x79, PT ;  /* 0x000000795d00780c */ /* 0x000fe40003f84270 */
[----:B------:R-:W-:Y:S02]  /*84f0*/  FSEL R7, R88, -INF , P5 ;  /* 0xff80000058077808 */ /* 0x000fe40002800000 */
[----:B------:R-:W-:Y:S01]  /*8500*/  FSEL R145, R145, -INF , P6 ;  /* 0xff80000091917808 */ /* 0x000fe20003000000 */
[----:B------:R-:W5:Y:S01]  /*8510*/  MUFU.TANH R133, R133 ;  /* 0x0000008500857308 */ /* 0x000f620000002400 */
[----:B0-----:R-:W-:-:S02]  /*8520*/  FSEL R148, R148, -INF , P3 ;  /* 0xff80000094947808 */ /* 0x001fc40001800000 */
[----:B------:R-:W-:Y:S02]  /*8530*/  FSEL R149, R149, -INF , P4 ;  /* 0xff80000095957808 */ /* 0x000fe40002000000 */
[C---:B------:R-:W-:Y:S02]  /*8540*/  ISETP.GT.AND P6, PT, R93.reuse, 0x81, PT ;  /* 0x000000815d00780c */ /* 0x040fe40003fc4270 */
[C---:B------:R-:W-:Y:S01]  /*8550*/  ISETP.GT.AND P3, PT, R93.reuse, 0x88, PT ;  /* 0x000000885d00780c */ /* 0x040fe20003f64270 */
[----:B------:R0:W-:Y:S01]  /*8560*/  MUFU.TANH R159, R193 ;  /* 0x000000c1009f7308 */ /* 0x0001e20000002400 */
[----:B------:R-:W-:Y:S02]  /*8570*/  ISETP.GT.AND P4, PT, R93, 0x89, PT ;  /* 0x000000895d00780c */ /* 0x000fe40003f84270 */
[----:B-1----:R-:W-:Y:S02]  /*8580*/  FSEL R121, R121, -INF , P6 ;  /* 0xff80000079797808 */ /* 0x002fe40003000000 */
[----:B--2---:R-:W-:-:S02]  /*8590*/  FSEL R124, R124, -INF , P3 ;  /* 0xff8000007c7c7808 */ /* 0x004fc40001800000 */
[----:B---3--:R-:W-:Y:S01]  /*85a0*/  FSEL R125, R125, -INF , P4 ;  /* 0xff8000007d7d7808 */ /* 0x008fe20002000000 */
[----:B------:R-:W1:Y:S01]  /*85b0*/  MUFU.TANH R105, R105 ;  /* 0x0000006900697308 */ /* 0x000e620000002400 */
[----:B0-----:R-:W-:Y:S02]  /*85c0*/  FMNMX.FTZ R193, R192, R5, !PT ;  /* 0x00000005c0c17209 */ /* 0x001fe40007810000 */
[C---:B------:R-:W-:Y:S02]  /*85d0*/  ISETP.GT.AND P6, PT, R93.reuse, 0x91, PT ;  /* 0x000000915d00780c */ /* 0x040fe40003fc4270 */
[----:B------:R-:W-:Y:S02]  /*85e0*/  FMNMX.FTZ R88, R8, R193, !PT ;  /* 0x000000c108587209 */ /* 0x000fe40007810000 */
[----:B------:R-:W-:Y:S01]  /*85f0*/  ISETP.GT.AND P3, PT, R93, 0x98, PT ;  /* 0x000000985d00780c */ /* 0x000fe20003f64270 */
[----:B------:R-:W0:Y:S01]  /*8600*/  MUFU.TANH R108, R108 ;  /* 0x0000006c006c7308 */ /* 0x000e220000002400 */
[----:B------:R-:W-:-:S02]  /*8610*/  FMNMX.FTZ R193, R11, R88, !PT ;  /* 0x000000580bc17209 */ /* 0x000fc40007810000 */
[----:B------:R-:W-:Y:S02]  /*8620*/  ISETP.GT.AND P4, PT, R93, 0x99, PT ;  /* 0x000000995d00780c */ /* 0x000fe40003f84270 */
[----:B------:R-:W-:Y:S02]  /*8630*/  FMNMX.FTZ R88, R12, R193, !PT ;  /* 0x000000c10c587209 */ /* 0x000fe40007810000 */
[----:B----4-:R-:W-:Y:S01]  /*8640*/  FSEL R129, R129, -INF , P6 ;  /* 0xff80000081817808 */ /* 0x010fe20003000000 */
[----:B------:R-:W2:Y:S01]  /*8650*/  MUFU.TANH R109, R109 ;  /* 0x0000006d006d7308 */ /* 0x000ea20000002400 */
[----:B-----5:R-:W-:Y:S02]  /*8660*/  FSEL R132, R132, -INF , P3 ;  /* 0xff80000084847808 */ /* 0x020fe40001800000 */
[----:B------:R-:W-:Y:S02]  /*8670*/  FSEL R133, R133, -INF , P4 ;  /* 0xff80000085857808 */ /* 0x000fe40002000000 */
[----:B------:R-:W-:-:S02]  /*8680*/  ISETP.GT.AND P6, PT, R93, 0xa1, PT ;  /* 0x000000a15d00780c */ /* 0x000fc40003fc4270 */
[C---:B------:R-:W-:Y:S01]  /*8690*/  ISETP.GT.AND P3, PT, R93.reuse, 0xa8, PT ;  /* 0x000000a85d00780c */ /* 0x040fe20003f64270 */
[----:B------:R-:W3:Y:S01]  /*86a0*/  MUFU.TANH R113, R113 ;  /* 0x0000007100717308 */ /* 0x000ee20000002400 */
[----:B------:R-:W-:Y:S02]  /*86b0*/  ISETP.GT.AND P4, PT, R93, 0xa9, PT ;  /* 0x000000a95d00780c */ /* 0x000fe40003f84270 */
[----:B------:R-:W-:Y:S02]  /*86c0*/  FMNMX.FTZ R193, R15, R88, !PT ;  /* 0x000000580fc17209 */ /* 0x000fe40007810000 */
[----:B-1----:R-:W-:Y:S02]  /*86d0*/  FSEL R105, R105, -INF , P6 ;  /* 0xff80000069697808 */ /* 0x002fe40003000000 */
[----:B0-----:R-:W-:Y:S01]  /*86e0*/  FSEL R108, R108, -INF , P3 ;  /* 0xff8000006c6c7808 */ /* 0x001fe20001800000 */
[----:B------:R-:W0:Y:S01]  /*86f0*/  MUFU.TANH R189, R189 ;  /* 0x000000bd00bd7308 */ /* 0x000e220000002400 */
[----:B--2---:R-:W-:-:S02]  /*8700*/  FSEL R109, R109, -INF , P4 ;  /* 0xff8000006d6d7808 */ /* 0x004fc40002000000 */
[----:B------:R-:W-:Y:S02]  /*8710*/  FMNMX.FTZ R88, R20, R193, !PT ;  /* 0x000000c114587209 */ /* 0x000fe40007810000 */
[C---:B------:R-:W-:Y:S02]  /*8720*/  ISETP.GT.AND P6, PT, R93.reuse, 0xb1, PT ;  /* 0x000000b15d00780c */ /* 0x040fe40003fc4270 */
[C---:B------:R-:W-:Y:S01]  /*8730*/  ISETP.GT.AND P3, PT, R93.reuse, 0xb8, PT ;  /* 0x000000b85d00780c */ /* 0x040fe20003f64270 */
[----:B------:R-:W1:Y:S01]  /*8740*/  MUFU.TANH R117, R117 ;  /* 0x0000007500757308 */ /* 0x000e620000002400 */
[----:B------:R-:W-:Y:S02]  /*8750*/  ISETP.GT.AND P4, PT, R93, 0xb9, PT ;  /* 0x000000b95d00780c */ /* 0x000fe40003f84270 */
[----:B------:R-:W-:Y:S02]  /*8760*/  FMNMX.FTZ R193, R185, R88, !PT ;  /* 0x00000058b9c17209 */ /* 0x000fe40007810000 */
[----:B---3--:R-:W-:-:S02]  /*8770*/  FSEL R113, R113, -INF , P6 ;  /* 0xff80000071717808 */ /* 0x008fc40003000000 */
[----:B------:R-:W-:Y:S01]  /*8780*/  ISETP.GT.AND P6, PT, R93, 0xc1, PT ;  /* 0x000000c15d00780c */ /* 0x000fe20003fc4270 */
[----:B------:R-:W2:Y:S01]  /*8790*/  MUFU.TANH R190, R190 ;  /* 0x000000be00be7308 */ /* 0x000ea20000002400 */
[----:B0-----:R-:W-:Y:S02]  /*87a0*/  FSEL R189, R189, -INF , P3 ;  /* 0xff800000bdbd7808 */ /* 0x001fe40001800000 */
[C---:B------:R-:W-:Y:S02]  /*87b0*/  ISETP.GT.AND P3, PT, R93.reuse, 0xc8, PT ;  /* 0x000000c85d00780c */ /* 0x040fe40003f64270 */
[----:B------:R-:W-:Y:S02]  /*87c0*/  FMNMX.FTZ R193, R186, R193, !PT ;  /* 0x000000c1bac17209 */ /* 0x000fe40007810000 */
[----:B------:R-:W-:Y:S01]  /*87d0*/  ISETP.GT.AND P5, PT, R93, 0xd0, PT ;  /* 0x000000d05d00780c */ /* 0x000fe20003fa4270 */
[----:B------:R-:W0:Y:S01]  /*87e0*/  MUFU.TANH R92, R92 ;  /* 0x0000005c005c7308 */ /* 0x000e220000002400 */
[----:B-1----:R-:W-:-:S02]  /*87f0*/  FSEL R117, R117, -INF , P4 ;  /* 0xff80000075757808 */ /* 0x002fc40002000000 */
[----:B------:R-:W-:Y:S02]  /*8800*/  ISETP.GT.AND P4, PT, R93, 0xc9, PT ;  /* 0x000000c95d00780c */ /* 0x000fe40003f84270 */
[----:B------:R-:W-:Y:S01]  /*8810*/  FMNMX.FTZ R88, R168, R193, !PT ;  /* 0x000000c1a8587209 */ /* 0x000fe20007810000 */
[----:B------:R-:W-:Y:S01]  /*8820*/  FMUL.FTZ R193, R0, R101 ;  /* 0x0000006500c17220 */ /* 0x000fe20000410000 */
[----:B------:R-:W-:Y:S01]  /*8830*/  FSEL R159, R159, -INF , P4 ;  /* 0xff8000009f9f7808 */ /* 0x000fe20002000000 */
[----:B------:R-:W1:Y:S01]  /*8840*/  MUFU.TANH R96, R96 ;  /* 0x0000006000607308 */ /* 0x000e620000002400 */
[----:B--2---:R-:W-:Y:S02]  /*8850*/  FSEL R190, R190, -INF , P6 ;  /* 0xff800000bebe7808 */ /* 0x004fe40003000000 */
[C---:B------:R-:W-:Y:S02]  /*8860*/  ISETP.GT.AND P6, PT, R93.reuse, 0xd1, PT ;  /* 0x000000d15d00780c */ /* 0x040fe40003fc4270 */
[----:B------:R-:W-:-:S02]  /*8870*/  ISETP.GT.AND P4, PT, R93, 0xd9, PT ;  /* 0x000000d95d00780c */ /* 0x000fc40003f84270 */
[----:B------:R-:W-:Y:S01]  /*8880*/  IADD3 R89, R116, -UR52, R89 ;  /* 0x8000003474597c10 */ /* 0x000fe2000fffe059 */
[----:B------:R-:W-:Y:S01]  /*8890*/  MUFU.TANH R193, R193 ;  /* 0x000000c100c17308 */ /* 0x000fe20000002400 */
[----:B0-----:R-:W-:Y:S02]  /*88a0*/  FSEL R92, R92, -INF , P3 ;  /* 0xff8000005c5c7808 */ /* 0x001fe40001800000 */
[----:B------:R-:W-:Y:S01]  /*88b0*/  ISETP.GT.AND P3, PT, R93, 0xd8, PT ;  /* 0x000000d85d00780c */ /* 0x000fe20003f64270 */
[C---:B------:R-:W-:Y:S01]  /*88c0*/  FMUL.FTZ R93, R0.reuse, R162 ;  /* 0x000000a2005d7220 */ /* 0x040fe20000410000 */
[C---:B------:R-:W-:Y:S01]  /*88d0*/  FMUL.FTZ R162, R0.reuse, R163 ;  /* 0x000000a300a27220 */ /* 0x040fe20000410000 */
[C---:B------:R-:W-:Y:S01]  /*88e0*/  FMUL.FTZ R163, R0.reuse, R166 ;  /* 0x000000a600a37220 */ /* 0x040fe20000410000 */
[----:B------:R-:W-:Y:S01]  /*88f0*/  FMUL.FTZ R166, R0, R167 ;  /* 0x000000a700a67220 */ /* 0x000fe20000410000 */
[----:B------:R-:W-:Y:S01]  /*8900*/  FMNMX.FTZ R167, R169, R88, !PT ;  /* 0x00000058a9a77209 */ /* 0x000fe20007810000 */
[----:B------:R-:W-:Y:S01]  /*8910*/  MUFU.TANH R9, R9 ;  /* 0x0000000900097308 */ /* 0x000fe20000002400 */
[----:B-1----:R-:W-:-:S02]  /*8920*/  FSEL R96, R96, -INF , P5 ;  /* 0xff80000060607808 */ /* 0x002fc40002800000 */
[----:B------:R-:W-:Y:S02]  /*8930*/  FMNMX.FTZ R88, R172, R167, !PT ;  /* 0x000000a7ac587209 */ /* 0x000fe40007810000 */
[----:B------:R-:W-:Y:S02]  /*8940*/  ISETP.GT.AND P5, PT, R89, 0x1, PT ;  /* 0x000000015900780c */ /* 0x000fe40003fa4270 */
[----:B------:R-:W-:Y:S01]  /*8950*/  FMNMX.FTZ R167, R173, R88, !PT ;  /* 0x00000058ada77209 */ /* 0x000fe20007810000 */
[----:B------:R-:W0:Y:S03]  /*8960*/  MUFU.TANH R10, R10 ;  /* 0x0000000a000a7308 */ /* 0x000e260000002400 */
[----:B------:R-:W-:-:S04]  /*8970*/  FMNMX.FTZ R88, R176, R167, !PT ;  /* 0x000000a7b0587209 */ /* 0x000fc80007810000 */
[----:B------:R-:W-:Y:S01]  /*8980*/  FMNMX.FTZ R167, R177, R88, !PT ;  /* 0x00000058b1a77209 */ /* 0x000fe20007810000 */
[----:B------:R-:W-:Y:S01]  /*8990*/  MUFU.TANH R13, R13 ;  /* 0x0000000d000d7308 */ /* 0x000fe20000002400 */
[----:B------:R-:W-:Y:S02]  /*89a0*/  WARPGROUP.DEPBAR.LE gsb0, 0x0 ;  /* 0x00008000000079c5 */ /* 0x000fe40000010000 */
[----:B------:R-:W-:Y:S01]  /*89b0*/  FMNMX.FTZ R88, R180, R167, !PT ;  /* 0x000000a7b4587209 */ /* 0x000fe20007810000 */
[----:B------:R-:W-:-:S03]  /*89c0*/  WARPGROUP.ARRIVE ;  /* 0x00000000000079c5 */ /* 0x000fc60000000000 */
[----:B------:R-:W-:Y:S01]  /*89d0*/  FMNMX.FTZ R167, R181, R88, !PT ;  /* 0x00000058b5a77209 */ /* 0x000fe20007810000 */
[----:B------:R-:W1:Y:S01]  /*89e0*/  MUFU.TANH R14, R14 ;  /* 0x0000000e000e7308 */ /* 0x000e620000002400 */
[----:B0-----:R-:W-:Y:S01]  /*89f0*/  FSEL R10, R10, -INF , P5 ;  /* 0xff8000000a0a7808 */ /* 0x001fe20002800000 */
[----:B------:R-:W-:Y:S01]  /*8a00*/  QGMMA.64x128x32.F32.E4M3.E4M3 R24, R212, gdesc[UR4], R24, gsb0 ;  /* 0x01e00004d4187df3 */ /* 0x000fe20008000818 */
[----:B------:R-:W-:Y:S01]  /*8a10*/  FMNMX.FTZ R88, R152, R167, !PT ;  /* 0x000000a798587209 */ /* 0x000fe20007810000 */
[----:B------:R-:W-:Y:S01]  /*8a20*/  UIADD3 UR6, UR11, 0x400, URZ ;  /* 0x000004000b067890 */ /* 0x000fe2000fffe03f */
[----:B------:R-:W-:Y:S01]  /*8a30*/  ISETP.GT.AND P5, PT, R89, 0x9, PT ;  /* 0x000000095900780c */ /* 0x000fe20003fa4270 */
[----:B------:R-:W-:Y:S01]  /*8a40*/  UMOV UR7, 0xc0000010 ;  /* 0xc000001000077882 */ /* 0x000fe20000000000 */
[----:B------:R-:W-:Y:S01]  /*8a50*/  FMNMX.FTZ R167, R153, R88, !PT ;  /* 0x0000005899a77209 */ /* 0x000fe20007810000 */
[----:B------:R-:W-:Y:S03]  /*8a60*/  MUFU.TANH R21, R21 ;  /* 0x0000001500157308 */ /* 0x000fe60000002400 */
[----:B------:R-:W-:-:S04]  /*8a70*/  FMNMX.FTZ R88, R156, R167, !PT ;  /* 0x000000a79c587209 */ /* 0x000fc80007810000 */
[----:B------:R-:W-:Y:S01]  /*8a80*/  FMNMX.FTZ R167, R157, R88, !PT ;  /* 0x000000589da77209 */ /* 0x000fe20007810000 */
[----:B------:R-:W0:Y:S01]  /*8a90*/  MUFU.TANH R184, R184 ;  /* 0x000000b800b87308 */ /* 0x000e220000002400 */
[----:B-1----:R-:W-:Y:S02]  /*8aa0*/  FSEL R14, R14, -INF , P5 ;  /* 0xff8000000e0e7808 */ /* 0x002fe40002800000 */
[----:B------:R-:W-:Y:S02]  /*8ab0*/  FMNMX.FTZ R88, R160, R167, !PT ;  /* 0x000000a7a0587209 */ /* 0x000fe40007810000 */
[----:B------:R-:W-:Y:S02]  /*8ac0*/  ISETP.GT.AND P5, PT, R89, 0x11, PT ;  /* 0x000000115900780c */ /* 0x000fe40003fa4270 */
[----:B------:R-:W-:Y:S01]  /*8ad0*/  FMNMX.FTZ R167, R161, R88, !PT ;  /* 0x00000058a1a77209 */ /* 0x000fe20007810000 */
[----:B------:R-:W-:Y:S03]  /*8ae0*/  MUFU.TANH R187, R187 ;  /* 0x000000bb00bb7308 */ /* 0x000fe60000002400 */
[----:B------:R-:W-:-:S04]  /*8af0*/  FMNMX.FTZ R88, R164, R167, !PT ;  /* 0x000000a7a4587209 */ /* 0x000fc80007810000 */
[----:B------:R-:W-:Y:S01]  /*8b00*/  FMNMX.FTZ R167, R165, R88, !PT ;  /* 0x00000058a5a77209 */ /* 0x000fe20007810000 */
[----:B------:R-:W1:Y:S01]  /*8b10*/  MUFU.TANH R188, R188 ;  /* 0x000000bc00bc7308 */ /* 0x000e620000002400 */
[----:B0-----:R-:W-:Y:S02]  /*8b20*/  FSEL R184, R184, -INF , P5 ;  /* 0xff800000b8b87808 */ /* 0x001fe40002800000 */
[----:B------:R-:W-:Y:S02]  /*8b30*/  FMNMX.FTZ R88, R136, R167, !PT ;  /* 0x000000a788587209 */ /* 0x000fe40007810000 */
[----:B------:R-:W-:Y:S02]  /*8b40*/  ISETP.GT.AND P5, PT, R89, 0x19, PT ;  /* 0x000000195900780c */ /* 0x000fe40003fa4270 */
        /* <DEDUP_REMOVED lines=36> */
[----:B------:R-:W-:Y:S01]  /*8d90*/  FMUL.FTZ R88, R0, R97 ;  /* 0x0000006100587220 */ /* 0x000fe20000410000 */
[----:B------:R-:W0:Y:S01]  /*8da0*/  MUFU.TANH R155, R155 ;  /* 0x0000009b009b7308 */ /* 0x000e220000002400 */
[----:B-1----:R-:W-:Y:S02]  /*8db0*/  FSEL R183, R183, -INF , P5 ;  /* 0xff800000b7b77808 */ /* 0x002fe40002800000 */
[----:B------:R-:W-:Y:S01]  /*8dc0*/  FMNMX.FTZ R194, R112, R167, !PT ;  /* 0x000000a770c27209 */ /* 0x000fe20007810000 */
[----:B------:R-:W-:Y:S01]  /*8dd0*/  FMUL.FTZ R167, R0, R100 ;  /* 0x0000006400a77220 */ /* 0x000fe20000410000 */
[----:B------:R-:W-:Y:S02]  /*8de0*/  ISETP.GT.AND P5, PT, R89, 0x41, PT ;  /* 0x000000415900780c */ /* 0x000fe40003fa4270 */
[----:B------:R-:W-:Y:S01]  /*8df0*/  FMNMX.FTZ R194, R113, R194, !PT ;  /* 0x000000c271c27209 */ /* 0x000fe20007810000 */
[----:B------:R-:W1:Y:S03]  /*8e00*/  MUFU.TANH R88, R88 ;  /* 0x0000005800587308 */ /* 0x000e660000002400 */
[----:B------:R-:W-:-:S04]  /*8e10*/  FMNMX.FTZ R194, R189, R194, !PT ;  /* 0x000000c2bdc27209 */ /* 0x000fc80007810000 */
[----:B------:R-:W-:Y:S01]  /*8e20*/  FMNMX.FTZ R194, R117, R194, !PT ;  /* 0x000000c275c27209 */ /* 0x000fe20007810000 */
[----:B------:R2:W3:Y:S01]  /*8e30*/  MUFU.TANH R195, R167 ;  /* 0x000000a700c37308 */ /* 0x0004e20000002400 */
[----:B0-----:R-:W-:Y:S02]  /*8e40*/  FSEL R155, R155, -INF , P5 ;  /* 0xff8000009b9b7808 */ /* 0x001fe40002800000 */
[----:B------:R-:W-:Y:S02]  /*8e50*/  FMNMX.FTZ R97, R7, R194, !PT ;  /* 0x000000c207617209 */ /* 0x000fe40007810000 */
[----:B------:R-:W-:Y:S02]  /*8e60*/  ISETP.GT.AND P5, PT, R89, 0x49, PT ;  /* 0x000000495900780c */ /* 0x000fe40003fa4270 */
[----:B------:R-:W-:Y:S01]  /*8e70*/  FMNMX.FTZ R97, R190, R97, !PT ;  /* 0x00000061be617209 */ /* 0x000fe20007810000 */
[----:B------:R-:W-:Y:S03]  /*8e80*/  MUFU.TANH R158, R158 ;  /* 0x0000009e009e7308 */ /* 0x000fe60000002400 */
[----:B------:R-:W-:Y:S01]  /*8e90*/  FMNMX.FTZ R100, R92, R97, !PT ;  /* 0x000000615c647209 */ /* 0x000fe20007810000 */
[C---:B------:R-:W-:Y:S01]  /*8ea0*/  FMUL.FTZ R97, R0.reuse, R107 ;  /* 0x0000006b00617220 */ /* 0x040fe20000410000 */
[----:B------:R-:W-:Y:S01]  /*8eb0*/  FMUL.FTZ R107, R0, R110 ;  /* 0x0000006e006b7220 */ /* 0x000fe20000410000 */
[----:B------:R-:W-:Y:S01]  /*8ec0*/  FSEL R110, R193, -INF , P4 ;  /* 0xff800000c16e7808 */ /* 0x000fe20002000000 */
[----:B------:R-:W-:-:S02]  /*8ed0*/  WARPGROUP.DEPBAR.LE gsb0, 0x0 ;  /* 0x00008000000079c5 */ /* 0x000fc40000010000 */
[----:B------:R-:W-:Y:S01]  /*8ee0*/  FMNMX.FTZ R101, R159, R100, !PT ;  /* 0x000000649f657209 */ /* 0x000fe20007810000 */
[----:B------:R-:W0:Y:S01]  /*8ef0*/  MUFU.TANH R191, R191 ;  /* 0x000000bf00bf7308 */ /* 0x000e220000002400 */
[----:B-1----:R-:W-:Y:S01]  /*8f00*/  FSEL R100, R88, -INF , P6 ;  /* 0xff80000058647808 */ /* 0x002fe20003000000 */
[----:B------:R-:W-:Y:S01]  /*8f10*/  WARPGROUP.ARRIVE ;  /* 0x00000000000079c5 */ /* 0x000fe20000000000 */
[----:B--2---:R-:W-:Y:S02]  /*8f20*/  FMNMX.FTZ R167, R96, R101, !PT ;  /* 0x0000006560a77209 */ /* 0x004fe40007810000 */
[----:B---3--:R-:W-:Y:S02]  /*8f30*/  FSEL R101, R195, -INF , P3 ;  /* 0xff800000c3657808 */ /* 0x008fe40001800000 */
[----:B------:R-:W-:Y:S01]  /*8f40*/  FMNMX.FTZ R88, R100, R167, !PT ;  /* 0x000000a764587209 */ /* 0x000fe20007810000 */
[----:B------:R-:W-:Y:S01]  /*8f50*/  MUFU.TANH R93, R93 ;  /* 0x0000005d005d7308 */ /* 0x000fe20000002400 */
[----:B------:R-:W-:Y:S01]  /*8f60*/  ISETP.GT.AND P4, PT, R89, RZ, PT ;  /* 0x000000ff5900720c */ /* 0x000fe20003f84270 */
[----:B------:R-:W-:Y:S01]  /*8f70*/  QGMMA.64x128x32.F32.E4M3.E4M3 R24, R208, gdesc[UR4], R24, gsb0 ;  /* 0x01e00004d0187df3 */ /* 0x000fe20008000818 */
[----:B------:R-:W-:Y:S01]  /*8f80*/  FMNMX.FTZ R167, R101, R88, !PT ;  /* 0x0000005865a77209 */ /* 0x000fe20007810000 */
[----:B------:R-:W-:Y:S01]  /*8f90*/  UIADD3 UR6, UR11, 0x500, URZ ;  /* 0x000005000b067890 */ /* 0x000fe2000fffe03f */
[----:B------:R-:W-:Y:S01]  /*8fa0*/  FSEL R9, R9, -INF , P4 ;  /* 0xff80000009097808 */ /* 0x000fe20002000000 */
[----:B------:R-:W-:Y:S01]  /*8fb0*/  UMOV UR7, 0xc0000010 ;  /* 0xc000001000077882 */ /* 0x000fe20000000000 */
[----:B------:R-:W-:Y:S01]  /*8fc0*/  FMNMX.FTZ R167, R110, R167, !PT ;  /* 0x000000a76ea77209 */ /* 0x000fe20007810000 */
[----:B------:R-:W1:Y:S01]  /*8fd0*/  MUFU.TANH R162, R162 ;  /* 0x000000a200a27308 */ /* 0x000e620000002400 */
[----:B------:R-:W-:-:S02]  /*8fe0*/  ISETP.GT.AND P4, PT, R89, 0x8, PT ;  /* 0x000000085900780c */ /* 0x000fc40003f84270 */
[----:B------:R-:W-:Y:S01]  /*8ff0*/  FMNMX.FTZ R195, R9, R6, !PT ;  /* 0x0000000609c37209 */ /* 0x000fe20007810000 */
[----:B------:R-:W2:Y:S01]  /*9000*/  SHFL.BFLY PT, R88, R167, 0x2, 0x1f ;  /* 0x0c401f00a7587f89 */ /* 0x000ea200000e0000 */
[----:B------:R-:W-:Y:S02]  /*9010*/  FSEL R13, R13, -INF , P4 ;  /* 0xff8000000d0d7808 */ /* 0x000fe40002000000 */
[----:B------:R-:W-:Y:S01]  /*9020*/  ISETP.GT.AND P4, PT, R89, 0x10, PT ;  /* 0x000000105900780c */ /* 0x000fe20003f84270 */
[----:B------:R-:W-:Y:S01]  /*9030*/  MUFU.TANH R163, R163 ;  /* 0x000000a300a37308 */ /* 0x000fe20000002400 */
[----:B0-----:R-:W-:Y:S02]  /*9040*/  FSEL R191, R191, -INF , P5 ;  /* 0xff800000bfbf7808 */ /* 0x001fe40002800000 */
[----:B------:R-:W-:Y:S02]  /*9050*/  FSEL R21, R21, -INF , P4 ;  /* 0xff80000015157808 */ /* 0x000fe40002000000 */
[----:B------:R-:W-:-:S02]  /*9060*/  ISETP.GT.AND P4, PT, R89, 0x18, PT ;  /* 0x000000185900780c */ /* 0x000fc40003f84270 */
[----:B------:R-:W-:Y:S01]  /*9070*/  ISETP.GT.AND P5, PT, R89, 0x51, PT ;  /* 0x000000515900780c */ /* 0x000fe20003fa4270 */
[----:B------:R-:W0:Y:S01]  /*9080*/  MUFU.TANH R166, R166 ;  /* 0x000000a600a67308 */ /* 0x000e220000002400 */
[----:B------:R-:W-:Y:S02]  /*9090*/  FSEL R187, R187, -INF , P4 ;  /* 0xff800000bbbb7808 */ /* 0x000fe40002000000 */
[C---:B------:R-:W-:Y:S02]  /*90a0*/  ISETP.GT.AND P4, PT, R89.reuse, 0x20, PT ;  /* 0x000000205900780c */ /* 0x040fe40003f84270 */
[----:B-1----:R-:W-:Y:S02]  /*90b0*/  FSEL R162, R162, -INF , P5 ;  /* 0xff800000a2a27808 */ /* 0x002fe40002800000 */
[----:B------:R-:W-:Y:S01]  /*90c0*/  FSEL R170, R170, -INF , P4 ;  /* 0xff800000aaaa7808 */ /* 0x000fe20002000000 */
[----:B------:R-:W-:Y:S01]  /*90d0*/  MUFU.TANH R138, R138 ;  /* 0x0000008a008a7308 */ /* 0x000fe20000002400 */
[----:B------:R-:W-:-:S02]  /*90e0*/  ISETP.GT.AND P4, PT, R89, 0x28, PT ;  /* 0x000000285900780c */ /* 0x000fc40003f84270 */
[----:B------:R-:W-:Y:S02]  /*90f0*/  ISETP.GT.AND P5, PT, R89, 0x59, PT ;  /* 0x000000595900780c */ /* 0x000fe40003fa4270 */
[----:B--2---:R-:W-:Y:S01]  /*9100*/  FMNMX.FTZ R193, R167, R88, !PT ;  /* 0x00000058a7c17209 */ /* 0x004fe20007810000 */
[----:B------:R-:W-:Y:S01]  /*9110*/  FMUL.FTZ R167, R0, R103 ;  /* 0x0000006700a77220 */ /* 0x000fe20000410000 */
[----:B------:R-:W-:Y:S01]  /*9120*/  FSEL R174, R174, -INF , P4 ;  /* 0xff800000aeae7808 */ /* 0x000fe20002000000 */
[----:B------:R-:W1:Y:S01]  /*9130*/  MUFU.TANH R139, R139 ;  /* 0x0000008b008b7308 */ /* 0x000e620000002400 */
[----:B------:R-:W-:Y:S01]  /*9140*/  ISETP.GT.AND P4, PT, R89, 0x30, PT ;  /* 0x000000305900780c */ /* 0x000fe20003f84270 */
[----:B------:R-:W2:Y:S01]  /*9150*/  SHFL.BFLY PT, R88, R193, 0x1, 0x1f ;  /* 0x0c201f00c1587f89 */ /* 0x000ea200000e0000 */
[----:B0-----:R-:W-:Y:S02]  /*9160*/  FSEL R166, R166, -INF , P5 ;  /* 0xff800000a6a67808 */ /* 0x001fe40002800000 */
[----:B------:R-:W-:-:S02]  /*9170*/  FSEL R178, R178, -INF , P4 ;  /* 0xff800000b2b27808 */ /* 0x000fc40002000000 */
[C---:B------:R-:W-:Y:S01]  /*9180*/  ISETP.GT.AND P4, PT, R89.reuse, 0x38, PT ;  /* 0x000000385900780c */ /* 0x040fe20003f84270 */
[----:B------:R-:W-:Y:S01]  /*9190*/  MUFU.TANH R142, R142 ;  /* 0x0000008e008e7308 */ /* 0x000fe20000002400 */
[C---:B------:R-:W-:Y:S02]  /*91a0*/  ISETP.GT.AND P5, PT, R89.reuse, 0x61, PT ;  /* 0x000000615900780c */ /* 0x040fe40003fa4270 */
[----:B------:R-:W-:Y:S02]  /*91b0*/  FSEL R182, R182, -INF , P4 ;  /* 0xff800000b6b67808 */ /* 0x000fe40002000000 */
[----:B------:R-:W-:-:S03]  /*91c0*/  ISETP.GT.AND P4, PT, R89, 0x40, PT ;  /* 0x000000405900780c */ /* 0x000fc60003f84270 */
[----:B------:R-:W0:Y:S01]  /*91d0*/  MUFU.TANH R143, R143 ;  /* 0x0000008f008f7308 */ /* 0x000e220000002400 */
[----:B-1----:R-:W-:Y:S02]  /*91e0*/  FSEL R139, R139, -INF , P5 ;  /* 0xff8000008b8b7808 */ /* 0x002fe40002800000 */
[----:B------:R-:W-:-:S05]  /*91f0*/  ISETP.GT.AND P5, PT, R89, 0x69, PT ;  /* 0x000000695900780c */ /* 0x000fca0003fa4270 */
[----:B------:R-:W1:Y:S01]  /*9200*/  MUFU.TANH R146, R146 ;  /* 0x0000009200927308 */ /* 0x000e620000002400 */
[----:B--2---:R-:W-:Y:S01]  /*9210*/  FMNMX.FTZ R88, R193, R88, !PT ;  /* 0x00000058c1587209 */ /* 0x004fe20007810000 */
[----:B------:R-:W-:-:S03]  /*9220*/  IMAD.U32 R193, RZ, RZ, UR10 ;  /* 0x0000000affc17e24 */ /* 0x000fc6000f8e00ff */
[C---:B------:R-:W-:Y:S01]  /*9230*/  FSETP.NEU.FTZ.AND P3, PT, R88.reuse, -INF , PT ;  /* 0xff8000005800780b */ /* 0x040fe20003f7d000 */
[----:B------:R-:W-:-:S02]  /*9240*/  FFMA.FTZ R193, R88, R193, -8 ;  /* 0xc100000058c17423 */ /* 0x000fc400000100c1 */
[----:B------:R-:W2:Y:S01]  /*9250*/  MUFU.TANH R147, R147 ;  /* 0x0000009300937308 */ /* 0x000ea20000002400 */
[----:B0-----:R-:W-:Y:S02]  /*9260*/  FSEL R143, R143, -INF , P5 ;  /* 0xff8000008f8f7808 */ /* 0x001fe40002800000 */
[----:B------:R-:W-:Y:S02]  /*9270*/  ISETP.GT.AND P5, PT, R89, 0x71, PT ;  /* 0x000000715900780c */ /* 0x000fe40003fa4270 */
[----:B------:R-:W-:-:S03]  /*9280*/  FSEL R103, R193, RZ, P3 ;  /* 0x000000ffc1677208 */ /* 0x000fc60001800000 */
[----:B------:R-:W0:Y:S02]  /*9290*/  MUFU.TANH R150, R150 ;  /* 0x0000009600967308 */ /* 0x000e240000002400 */
        /* <DEDUP_REMOVED lines=12> */
[----:B------:R-:W-:Y:S01]  /*9360*/  FSEL R164, R154, -INF , P4 ;  /* 0xff8000009aa47808 */ /* 0x000fe20002000000 */
[--C-:B------:R-:W-:Y:S01]  /*9370*/  FFMA.FTZ R194, R136, UR10, -R103.reuse ;  /* 0x0000000a88c27c23 */ /* 0x100fe20008010867 */
[----:B------:R-:W-:Y:S01]  /*9380*/  FMNMX.FTZ R195, R21, R180, !PT ;  /* 0x000000b415c37209 */ /* 0x000fe20007810000 */
[----:B------:R-:W-:Y:S01]  /*9390*/  MUFU.EX2 R154, R186 ;  /* 0x000000ba009a7308 */ /* 0x000fe20000000800 */
[----:B------:R-:W-:Y:S01]  /*93a0*/  ISETP.GT.AND P4, PT, R89, 0x48, PT ;  /* 0x000000485900780c */ /* 0x000fe20003f84270 */
[--C-:B------:R-:W-:Y:S01]  /*93b0*/  FFMA.FTZ R192, R192, UR10, -R103.reuse ;  /* 0x0000000ac0c07c23 */ /* 0x100fe20008010867 */
[----:B------:R-:W-:Y:S01]  /*93c0*/  FMNMX.FTZ R180, R184, R195, !PT ;  /* 0x000000c3b8b47209 */ /* 0x000fe20007810000 */
[--C-:B------:R-:W-:Y:S01]  /*93d0*/  FFMA.FTZ R168, R168, UR10, -R103.reuse ;  /* 0x0000000aa8a87c23 */ /* 0x100fe20008010867 */
[----:B------:R-:W-:Y:S01]  /*93e0*/  FSEL R158, R158, -INF , P4 ;  /* 0xff8000009e9e7808 */ /* 0x000fe20002000000 */
[--C-:B------:R-:W-:Y:S01]  /*93f0*/  FFMA.FTZ R169, R169, UR10, -R103.reuse ;  /* 0x0000000aa9a97c23 */ /* 0x100fe20008010867 */
[----:B------:R-:W-:Y:S01]  /*9400*/  FMNMX.FTZ R195, R187, R180, !PT ;  /* 0x000000b4bbc37209 */ /* 0x000fe20007810000 */
[----:B------:R-:W3:Y:S01]  /*9410*/  MUFU.TANH R151, R151 ;  /* 0x0000009700977308 */ /* 0x000ee20000002400 */
[----:B------:R-:W-:Y:S01]  /*9420*/  ISETP.GT.AND P4, PT, R89, 0x50, PT ;  /* 0x000000505900780c */ /* 0x000fe20003f84270 */
[--C-:B------:R-:W-:Y:S01]  /*9430*/  FFMA.FTZ R172, R172, UR10, -R103.reuse ;  /* 0x0000000aacac7c23 */ /* 0x100fe20008010867 */
[----:B------:R-:W-:Y:S01]  /*9440*/  FMNMX.FTZ R195, R188, R195, !PT ;  /* 0x000000c3bcc37209 */ /* 0x000fe20007810000 */
[--C-:B------:R-:W-:Y:S01]  /*9450*/  FFMA.FTZ R173, R173, UR10, -R103.reuse ;  /* 0x0000000aadad7c23 */ /* 0x100fe20008010867 */
[----:B------:R-:W-:Y:S01]  /*9460*/  FSEL R136, R93, -INF , P4 ;  /* 0xff8000005d887808 */ /* 0x000fe20002000000 */
[--C-:B------:R-:W-:Y:S01]  /*9470*/  FFMA.FTZ R176, R176, UR10, -R103.reuse ;  /* 0x0000000ab0b07c23 */ /* 0x100fe20008010867 */
[----:B------:R-:W-:Y:S01]  /*9480*/  FMNMX.FTZ R180, R170, R195, !PT ;  /* 0x000000c3aab47209 */ /* 0x000fe20007810000 */
[----:B------:R4:W-:Y:S01]  /*9490*/  MUFU.EX2 R93, R194 ;  /* 0x000000c2005d7308 */ /* 0x0009e20000000800 */
[----:B------:R-:W-:Y:S01]  /*94a0*/  ISETP.GT.AND P4, PT, R89, 0x58, PT ;  /* 0x000000585900780c */ /* 0x000fe20003f84270 */
[--C-:B------:R-:W-:Y:S01]  /*94b0*/  FFMA.FTZ R177, R177, UR10, -R103.reuse ;  /* 0x0000000ab1b17c23 */ /* 0x100fe20008010867 */
[----:B------:R-:W-:Y:S01]  /*94c0*/  FMNMX.FTZ R195, R171, R180, !PT ;  /* 0x000000b4abc37209 */ /* 0x000fe20007810000 */
[--C-:B------:R-:W-:Y:S01]  /*94d0*/  FFMA.FTZ R181, R181, UR10, -R103.reuse ;  /* 0x0000000ab5b57c23 */ /* 0x100fe20008010867 */
[----:B------:R-:W-:Y:S01]  /*94e0*/  FSEL R163, R163, -INF , P4 ;  /* 0xff800000a3a37808 */ /* 0x000fe20002000000 */
[--C-:B------:R-:W-:Y:S01]  /*94f0*/  FFMA.FTZ R152, R152, UR10, -R103.reuse ;  /* 0x0000000a98987c23 */ /* 0x100fe20008010867 */
[----:B------:R-:W-:Y:S01]  /*9500*/  FMNMX.FTZ R180, R174, R195, !PT ;  /* 0x000000c3aeb47209 */ /* 0x000fe20007810000 */
[----:B------:R-:W5:Y:S01]  /*9510*/  MUFU.TANH R122, R122 ;  /* 0x0000007a007a7308 */ /* 0x000f620000002400 */
[----:B------:R-:W-:Y:S01]  /*9520*/  ISETP.GT.AND P4, PT, R89, 0x60, PT ;  /* 0x000000605900780c */ /* 0x000fe20003f84270 */
[--C-:B----4-:R-:W-:Y:S01]  /*9530*/  FFMA.FTZ R194, R144, UR10, -R103.reuse ;  /* 0x0000000a90c27c23 */ /* 0x110fe20008010867 */
[----:B------:R-:W-:Y:S01]  /*9540*/  FMNMX.FTZ R195, R175, R180, !PT ;  /* 0x000000b4afc37209 */ /* 0x000fe20007810000 */
[--C-:B------:R-:W-:Y:S01]  /*9550*/  FFMA.FTZ R153, R153, UR10, -R103.reuse ;  /* 0x0000000a99997c23 */ /* 0x100fe20008010867 */
[----:B------:R-:W-:Y:S01]  /*9560*/  FSEL R138, R138, -INF , P4 ;  /* 0xff8000008a8a7808 */ /* 0x000fe20002000000 */
[--C-:B------:R-:W-:Y:S01]  /*9570*/  FFMA.FTZ R156, R156, UR10, -R103.reuse ;  /* 0x0000000a9c9c7c23 */ /* 0x100fe20008010867 */
[----:B------:R-:W-:Y:S01]  /*9580*/  FMNMX.FTZ R180, R178, R195, !PT ;  /* 0x000000c3b2b47209 */ /* 0x000fe20007810000 */
[----:B------:R-:W4:Y:S01]  /*9590*/  MUFU.TANH R123, R123 ;  /* 0x0000007b007b7308 */ /* 0x000f220000002400 */
[----:B------:R-:W-:Y:S01]  /*95a0*/  ISETP.GT.AND P4, PT, R89, 0x68, PT ;  /* 0x000000685900780c */ /* 0x000fe20003f84270 */
[--C-:B------:R-:W-:Y:S01]  /*95b0*/  FFMA.FTZ R157, R157, UR10, -R103.reuse ;  /* 0x0000000a9d9d7c23 */ /* 0x100fe20008010867 */
        /* <DEDUP_REMOVED lines=26> */
[----:B------:R-:W-:-:S01]  /*9760*/  FFMA.FTZ R137, R140, UR10, -R103 ;  /* 0x0000000a8c897c23 */ /* 0x000fc20008010867 */
        /* <DEDUP_REMOVED lines=19> */
[----:B-----5:R-:W-:Y:S01]  /*98a0*/  FSEL R122, R122, -INF , P4 ;  /* 0xff8000007a7a7808 */ /* 0x020fe20002000000 */
[--C-:B------:R-:W-:Y:S01]  /*98b0*/  FFMA.FTZ R92, R92, UR10, -R103.reuse ;  /* 0x0000000a5c5c7c23 */ /* 0x100fe20008010867 */
[----:B------:R-:W-:Y:S01]  /*98c0*/  FMNMX.FTZ R141, R139, R186, !PT ;  /* 0x000000ba8b8d7209 */ /* 0x000fe20007810000 */
[----:B------:R-:W-:Y:S01]  /*98d0*/  FFMA.FTZ R96, R96, UR10, -R103 ;  /* 0x0000000a60607c23 */ /* 0x000fe20008010867 */
[----:B------:R-:W-:Y:S01]  /*98e0*/  ISETP.GT.AND P4, PT, R89, 0x88, PT ;  /* 0x000000885900780c */ /* 0x000fe20003f84270 */
[----:B------:R-:W-:-:S02]  /*98f0*/  WARPGROUP.DEPBAR.LE gsb0, 0x0 ;  /* 0x00008000000079c5 */ /* 0x000fc40000010000 */
[----:B------:R-:W-:Y:S01]  /*9900*/  FMNMX.FTZ R144, R142, R141, !PT ;  /* 0x0000008d8e907209 */ /* 0x000fe20007810000 */
[----:B------:R-:W5:Y:S01]  /*9910*/  MUFU.TANH R106, R106 ;  /* 0x0000006a006a7308 */ /* 0x000f620000002400 */
[----:B----4-:R-:W-:Y:S01]  /*9920*/  FSEL R123, R123, -INF , P5 ;  /* 0xff8000007b7b7808 */ /* 0x010fe20002800000 */
[----:B------:R-:W-:Y:S01]  /*9930*/  WARPGROUP.ARRIVE ;  /* 0x00000000000079c5 */ /* 0x000fe20000000000 */
[----:B------:R-:W-:Y:S01]  /*9940*/  FMNMX.FTZ R195, R143, R144, !PT ;  /* 0x000000908fc37209 */ /* 0x000fe20007810000 */
[--C-:B------:R-:W-:Y:S01]  /*9950*/  FFMA.FTZ R144, R145, UR10, -R103.reuse ;  /* 0x0000000a91907c23 */ /* 0x100fe20008010867 */
[----:B------:R-:W-:Y:S02]  /*9960*/  ISETP.GT.AND P5, PT, R89, 0x89, PT ;  /* 0x000000895900780c */ /* 0x000fe40003fa4270 */
[----:B------:R-:W-:Y:S01]  /*9970*/  FMNMX.FTZ R186, R146, R195, !PT ;  /* 0x000000c392ba7209 */ /* 0x000fe20007810000 */
[----:B------:R4:W-:Y:S01]  /*9980*/  MUFU.EX2 R141, R194 ;  /* 0x000000c2008d7308 */ /* 0x0009e20000000800 */
[----:B------:R-:W-:Y:S01]  /*9990*/  FSEL R126, R126, -INF , P4 ;  /* 0xff8000007e7e7808 */ /* 0x000fe20002000000 */
[----:B------:R-:W-:Y:S01]  /*99a0*/  QGMMA.64x128x32.F32.E4M3.E4M3 R24, R204, gdesc[UR4], R24, gsb0 ;  /* 0x01e00004cc187df3 */ /* 0x000fe20008000818 */
[----:B------:R-:W-:Y:S01]  /*99b0*/  FMNMX.FTZ R145, R147, R186, !PT ;  /* 0x000000ba93917209 */ /* 0x000fe20007810000 */
[----:B------:R-:W-:Y:S01]  /*99c0*/  UIADD3 UR6, UR11, 0x600, URZ ;  /* 0x000006000b067890 */ /* 0x000fe2000fffe03f */
[----:B------:R-:W-:Y:S01]  /*99d0*/  ISETP.GT.AND P4, PT, R89, 0x90, PT ;  /* 0x000000905900780c */ /* 0x000fe20003f84270 */
[----:B------:R-:W-:Y:S01]  /*99e0*/  UMOV UR7, 0xc0000010 ;  /* 0xc000001000077882 */ /* 0x000fe20000000000 */
[----:B-1----:R-:W-:Y:S01]  /*99f0*/  FSEL R127, R127, -INF , P5 ;  /* 0xff8000007f7f7808 */ /* 0x002fe20002800000 */
[----:B------:R-:W1:Y:S01]  /*9a00*/  MUFU.TANH R97, R97 ;  /* 0x0000006100617308 */ /* 0x000e620000002400 */
[----:B----4-:R-:W-:-:S01]  /*9a10*/  FFMA.FTZ R194, R148, UR10, -R103 ;  /* 0x0000000a94c27c23 */ /* 0x010fc20008010867 */
[----:B------:R-:W-:-:S02]  /*9a20*/  FMNMX.FTZ R148, R150, R145, !PT ;  /* 0x0000009196947209 */ /* 0x000fc40007810000 */
[----:B------:R-:W-:Y:S02]  /*9a30*/  ISETP.GT.AND P5, PT, R89, 0x91, PT ;  /* 0x000000915900780c */ /* 0x000fe40003fa4270 */
[----:B------:R-:W-:Y:S01]  /*9a40*/  FMNMX.FTZ R195, R151, R148, !PT ;  /* 0x0000009497c37209 */ /* 0x000fe20007810000 */
[----:B------:R-:W-:-:S01]  /*9a50*/  FFMA.FTZ R148, R149, UR10, -R103 ;  /* 0x0000000a95947c23 */ /* 0x000fc20008010867 */
[----:B--2---:R-:W-:Y:S01]  /*9a60*/  FSEL R130, R130, -INF , P4 ;  /* 0xff80000082827808 */ /* 0x004fe20002000000 */
[----:B------:R-:W2:Y:S01]  /*9a70*/  MUFU.TANH R107, R107 ;  /* 0x0000006b006b7308 */ /* 0x000ea20000002400 */
[----:B------:R-:W-:Y:S01]  /*9a80*/  FMNMX.FTZ R186, R122, R195, !PT ;  /* 0x000000c37aba7209 */ /* 0x000fe20007810000 */
[----:B------:R-:W-:Y:S01]  /*9a90*/  FFMA.FTZ R195, R128, UR10, -R103 ;  /* 0x0000000a80c37c23 */ /* 0x000fe20008010867 */
[----:B------:R-:W-:Y:S02]  /*9aa0*/  ISETP.GT.AND P4, PT, R89, 0x98, PT ;  /* 0x000000985900780c */ /* 0x000fe40003f84270 */
[----:B------:R-:W-:-:S02]  /*9ab0*/  FMNMX.FTZ R149, R123, R186, !PT ;  /* 0x000000ba7b957209 */ /* 0x000fc40007810000 */
[----:B------:R-:W-:Y:S01]  /*9ac0*/  FSEL R131, R131, -INF , P5 ;  /* 0xff80000083837808 */ /* 0x000fe20002800000 */
[----:B------:R-:W4:Y:S01]  /*9ad0*/  MUFU.TANH R111, R111 ;  /* 0x0000006f006f7308 */ /* 0x000f220000002400 */
[----:B------:R-:W-:Y:S02]  /*9ae0*/  FMNMX.FTZ R186, R126, R149, !PT ;  /* 0x000000957eba7209 */ /* 0x000fe40007810000 */
[----:B------:R-:W-:Y:S02]  /*9af0*/  ISETP.GT.AND P5, PT, R89, 0x99, PT ;  /* 0x000000995900780c */ /* 0x000fe40003fa4270 */
[----:B------:R-:W-:Y:S02]  /*9b00*/  FMNMX.FTZ R149, R127, R186, !PT ;  /* 0x000000ba7f957209 */ /* 0x000fe40007810000 */
[----:B0-----:R-:W-:Y:S01]  /*9b10*/  FSEL R134, R134, -INF , P4 ;  /* 0xff80000086867808 */ /* 0x001fe20002000000 */
[----:B------:R-:W0:Y:S01]  /*9b20*/  MUFU.TANH R114, R114 ;  /* 0x0000007200727308 */ /* 0x000e220000002400 */
[----:B------:R-:W-:-:S02]  /*9b30*/  FMNMX.FTZ R186, R130, R149, !PT ;  /* 0x0000009582ba7209 */ /* 0x000fc40007810000 */
[----:B------:R-:W-:Y:S02]  /*9b40*/  ISETP.GT.AND P4, PT, R89, 0xa0, PT ;  /* 0x000000a05900780c */ /* 0x000fe40003f84270 */
[----:B------:R-:W-:Y:S02]  /*9b50*/  FMNMX.FTZ R149, R131, R186, !PT ;  /* 0x000000ba83957209 */ /* 0x000fe40007810000 */
[----:B---3--:R-:W-:Y:S01]  /*9b60*/  FSEL R135, R135, -INF , P5 ;  /* 0xff80000087877808 */ /* 0x008fe20002800000 */
[----:B------:R-:W3:Y:S01]  /*9b70*/  MUFU.TANH R115, R115 ;  /* 0x0000007300737308 */ /* 0x000ee20000002400 */
[----:B------:R-:W-:Y:S02]  /*9b80*/  FMNMX.FTZ R186, R134, R149, !PT ;  /* 0x0000009586ba7209 */ /* 0x000fe40007810000 */
[----:B------:R-:W-:Y:S02]  /*9b90*/  ISETP.GT.AND P5, PT, R89, 0xa1, PT ;  /* 0x000000a15900780c */ /* 0x000fe40003fa4270 */
[----:B-----5:R-:W-:-:S02]  /*9ba0*/  FSEL R106, R106, -INF , P4 ;  /* 0xff8000006a6a7808 */ /* 0x020fc40002000000 */
[----:B------:R-:W-:Y:S01]  /*9bb0*/  FMNMX.FTZ R149, R135, R186, !PT ;  /* 0x000000ba87957209 */ /* 0x000fe20007810000 */
[----:B------:R5:W-:Y:S01]  /*9bc0*/  MUFU.EX2 R145, R194 ;  /* 0x000000c200917308 */ /* 0x000be20000000800 */
[----:B------:R-:W-:Y:S02]  /*9bd0*/  ISETP.GT.AND P4, PT, R89, 0xa8, PT ;  /* 0x000000a85900780c */ /* 0x000fe40003f84270 */
[----:B-1----:R-:W-:Y:S02]  /*9be0*/  FSEL R97, R97, -INF , P5 ;  /* 0xff80000061617808 */ /* 0x002fe40002800000 */
[----:B------:R-:W-:Y:S02]  /*9bf0*/  FMNMX.FTZ R186, R106, R149, !PT ;  /* 0x000000956aba7209 */ /* 0x000fe40007810000 */
[----:B------:R-:W-:Y:S01]  /*9c00*/  ISETP.GT.AND P5, PT, R89, 0xa9, PT ;  /* 0x000000a95900780c */ /* 0x000fe20003fa4270 */
[----:B------:R-:W1:Y:S01]  /*9c10*/  MUFU.TANH R118, R118 ;  /* 0x0000007600767308 */ /* 0x000e620000002400 */
[----:B-----5:R-:W-:-:S01]  /*9c20*/  FFMA.FTZ R194, R125, UR10, -R103 ;  /* 0x0000000a7dc27c23 */ /* 0x020fc20008010867 */
[----:B--2---:R-:W-:-:S02]  /*9c30*/  FSEL R125, R107, -INF , P4 ;  /* 0xff8000006b7d7808 */ /* 0x004fc40002000000 */
[----:B------:R-:W-:Y:S02]  /*9c40*/  FMNMX.FTZ R186, R97, R186, !PT ;  /* 0x000000ba61ba7209 */ /* 0x000fe40007810000 */
[----:B------:R-:W-:Y:S02]  /*9c50*/  ISETP.GT.AND P4, PT, R89, 0xb0, PT ;  /* 0x000000b05900780c */ /* 0x000fe40003f84270 */
[----:B------:R-:W2:Y:S01]  /*9c60*/  MUFU.TANH R119, R119 ;  /* 0x0000007700777308 */ /* 0x000ea20000002400 */
[----:B----4-:R-:W-:Y:S02]  /*9c70*/  FSEL R111, R111, -INF , P5 ;  /* 0xff8000006f6f7808 */ /* 0x010fe40002800000 */
[----:B------:R-:W-:Y:S02]  /*9c80*/  FMNMX.FTZ R186, R125, R186, !PT ;  /* 0x000000ba7dba7209 */ /* 0x000fe40007810000 */
[----:B------:R-:W-:Y:S02]  /*9c90*/  ISETP.GT.AND P5, PT, R89, 0xb1, PT ;  /* 0x000000b15900780c */ /* 0x000fe40003fa4270 */
[----:B0-----:R-:W-:Y:S01]  /*9ca0*/  FSEL R128, R114, -INF , P4 ;  /* 0xff80000072807808 */ /* 0x001fe20002000000 */
[----:B------:R-:W-:Y:S01]  /*9cb0*/  MUFU.TANH R90, R90 ;  /* 0x0000005a005a7308 */ /* 0x000fe20000002400 */
[----:B------:R-:W-:-:S02]  /*9cc0*/  FMNMX.FTZ R149, R111, R186, !PT ;  /* 0x000000ba6f957209 */ /* 0x000fc40007810000 */
[----:B------:R-:W-:Y:S02]  /*9cd0*/  ISETP.GT.AND P4, PT, R89, 0xb8, PT ;  /* 0x000000b85900780c */ /* 0x000fe40003f84270 */
[----:B---3--:R-:W-:Y:S02]  /*9ce0*/  FSEL R115, R115, -INF , P5 ;  /* 0xff80000073737808 */ /* 0x008fe40002800000 */
[----:B------:R-:W-:Y:S01]  /*9cf0*/  FMNMX.FTZ R186, R128, R149, !PT ;  /* 0x0000009580ba7209 */ /* 0x000fe20007810000 */
[----:B------:R-:W0:Y:S01]  /*9d00*/  MUFU.TANH R91, R91 ;  /* 0x0000005b005b7308 */ /* 0x000e220000002400 */
[----:B------:R-:W-:Y:S02]  /*9d10*/  ISETP.GT.AND P5, PT, R89, 0xb9, PT ;  /* 0x000000b95900780c */ /* 0x000fe40003fa4270 */
[----:B-1----:R-:W-:Y:S02]  /*9d20*/  FSEL R118, R118, -INF , P4 ;  /* 0xff80000076767808 */ /* 0x002fe40002000000 */
[----:B------:R-:W-:-:S02]  /*9d30*/  FMNMX.FTZ R149, R115, R186, !PT ;  /* 0x000000ba73957209 */ /* 0x000fc40007810000 */
[----:B------:R-:W-:Y:S01]  /*9d40*/  ISETP.GT.AND P4, PT, R89, 0xc0, PT ;  /* 0x000000c05900780c */ /* 0x000fe20003f84270 */
[----:B------:R-:W1:Y:S01]  /*9d50*/  MUFU.TANH R94, R94 ;  /* 0x0000005e005e7308 */ /* 0x000e620000002400 */
[----:B--2---:R-:W-:Y:S02]  /*9d60*/  FSEL R119, R119, -INF , P5 ;  /* 0xff80000077777808 */ /* 0x004fe40002800000 */
[----:B------:R-:W-:Y:S02]  /*9d70*/  FMNMX.FTZ R186, R118, R149, !PT ;  /* 0x0000009576ba7209 */ /* 0x000fe40007810000 */
[----:B------:R-:W-:Y:S02]  /*9d80*/  ISETP.GT.AND P5, PT, R89, 0xc1, PT ;  /* 0x000000c15900780c */ /* 0x000fe40003fa4270 */
[----:B------:R-:W-:Y:S01]  /*9d90*/  FMNMX.FTZ R149, R119, R186, !PT ;  /* 0x000000ba77957209 */ /* 0x000fe20007810000 */
[----:B------:R-:W2:Y:S01]  /*9da0*/  MUFU.TANH R95, R95 ;  /* 0x0000005f005f7308 */ /* 0x000ea20000002400 */
[----:B0-----:R-:W-:-:S02]  /*9db0*/  FSEL R91, R91, -INF , P5 ;  /* 0xff8000005b5b7808 */ /* 0x001fc40002800000 */
[----:B------:R-:W-:-:S05]  /*9dc0*/  ISETP.GT.AND P5, PT, R89, 0xc9, PT ;  /* 0x000000c95900780c */ /* 0x000fca0003fa4270 */
[----:B------:R0:W-:Y:S08]  /*9dd0*/  MUFU.EX2 R107, R194 ;  /* 0x000000c2006b7308 */ /* 0x0001f00000000800 */
[----:B------:R-:W-:Y:S01]  /*9de0*/  MUFU.TANH R98, R98 ;  /* 0x0000006200627308 */ /* 0x000fe20000002400 */
[----:B0-----:R-:W-:-:S01]  /*9df0*/  FFMA.FTZ R194, R132, UR10, -R103 ;  /* 0x0000000a84c27c23 */ /* 0x001fc20008010867 */
[----:B------:R-:W-:-:S02]  /*9e00*/  FSEL R132, R90, -INF , P4 ;  /* 0xff8000005a847808 */ /* 0x000fc40002000000 */
[----:B------:R-:W-:Y:S02]  /*9e10*/  ISETP.GT.AND P4, PT, R89, 0xc8, PT ;  /* 0x000000c85900780c */ /* 0x000fe40003f84270 */
[----:B------:R-:W-:Y:S02]  /*9e20*/  FMNMX.FTZ R186, R132, R149, !PT ;  /* 0x0000009584ba7209 */ /* 0x000fe40007810000 */
[----:B------:R-:W0:Y:S01]  /*9e30*/  MUFU.TANH R99, R99 ;  /* 0x0000006300637308 */ /* 0x000e220000002400 */
[----:B-1----:R-:W-:Y:S02]  /*9e40*/  FSEL R94, R94, -INF , P4 ;  /* 0xff8000005e5e7808 */ /* 0x002fe40002000000 */
[----:B------:R-:W-:Y:S02]  /*9e50*/  FMNMX.FTZ R149, R91, R186, !PT ;  /* 0x000000ba5b957209 */ /* 0x000fe40007810000 */
[----:B------:R-:W-:Y:S02]  /*9e60*/  ISETP.GT.AND P4, PT, R89, 0xd0, PT ;  /* 0x000000d05900780c */ /* 0x000fe40003f84270 */
[----:B--2---:R-:W-:Y:S01]  /*9e70*/  FSEL R95, R95, -INF , P5 ;  /* 0xff8000005f5f7808 */ /* 0x004fe20002800000 */
[----:B------:R-:W-:Y:S01]  /*9e80*/  MUFU.TANH R102, R102 ;  /* 0x0000006600667308 */ /* 0x000fe20000002400 */
[----:B------:R-:W-:-:S02]  /*9e90*/  FMNMX.FTZ R186, R94, R149, !PT ;  /* 0x000000955eba7209 */ /* 0x000fc40007810000 */
[----:B------:R-:W-:Y:S02]  /*9ea0*/  ISETP.GT.AND P5, PT, R89, 0xd1, PT ;  /* 0x000000d15900780c */ /* 0x000fe40003fa4270 */
[----:B------:R-:W-:-:S03]  /*9eb0*/  FMNMX.FTZ R149, R95, R186, !PT ;  /* 0x000000ba5f957209 */ /* 0x000fc60007810000 */
[----:B------:R-:W1:Y:S01]  /*9ec0*/  MUFU.TANH R167, R167 ;  /* 0x000000a700a77308 */ /* 0x000e620000002400 */
[----:B0-----:R-:W-:Y:S02]  /*9ed0*/  FSEL R99, R99, -INF , P5 ;  /* 0xff80000063637808 */ /* 0x001fe40002800000 */
[----:B------:R-:W-:Y:S01]  /*9ee0*/  ISETP.GT.AND P5, PT, R89, 0xd9, PT ;  /* 0x000000d95900780c */ /* 0x000fe20003fa4270 */
[----:B------:R-:W-:-:S04]  /*9ef0*/  WARPGROUP.DEPBAR.LE gsb0, 0x0 ;  /* 0x00008000000079c5 */ /* 0x000fc80000010000 */
[----:B------:R0:W-:Y:S01]  /*9f00*/  MUFU.EX2 R90, R194 ;  /* 0x000000c2005a7308 */ /* 0x0001e20000000800 */
[----:B------:R-:W-:-:S06]  /*9f10*/  WARPGROUP.ARRIVE ;  /* 0x00000000000079c5 */ /* 0x000fcc0000000000 */
[----:B------:R-:W-:Y:S01]  /*9f20*/  QGMMA.64x128x32.F32.E4M3.E4M3 R24, R200, gdesc[UR4], R24, gsb0 ;  /* 0x01e00004c8187df3 */ /* 0x000fe20008000818 */
[----:B-1----:R-:W-:Y:S01]  /*9f30*/  FSEL R167, R167, -INF , P5 ;  /* 0xff800000a7a77808 */ /* 0x002fe20002800000 */
[--C-:B0-----:R-:W-:Y:S01]  /*9f40*/  FFMA.FTZ R194, R104, UR10, -R103.reuse ;  /* 0x0000000a68c27c23 */ /* 0x101fe20008010867 */
[----:B------:R-:W-:Y:S01]  /*9f50*/  FSEL R104, R98, -INF , P4 ;  /* 0xff80000062687808 */ /* 0x000fe20002000000 */
[----:B------:R-:W-:Y:S01]  /*9f60*/  MUFU.EX2 R114, R195 ;  /* 0x000000c300727308 */ /* 0x000fe20000000800 */
[----:B------:R-:W-:Y:S02]  /*9f70*/  ISETP.GT.AND P4, PT, R89, 0xd8, PT ;  /* 0x000000d85900780c */ /* 0x000fe40003f84270 */
[----:B------:R-:W-:Y:S01]  /*9f80*/  FMNMX.FTZ R186, R104, R149, !PT ;  /* 0x0000009568ba7209 */ /* 0x000fe20007810000 */
[----:B------:R-:W-:-:S01]  /*9f90*/  FFMA.FTZ R149, R189, UR10, -R103 ;  /* 0x0000000abd957c23 */ /* 0x000fc20008010867 */
[----:B------:R-:W-:Y:S02]  /*9fa0*/  FSEL R102, R102, -INF , P4 ;  /* 0xff80000066667808 */ /* 0x000fe40002000000 */
[----:B------:R-:W-:Y:S01]  /*9fb0*/  FMNMX.FTZ R89, R99, R186, !PT ;  /* 0x000000ba63597209 */ /* 0x000fe20007810000 */
[----:B------:R0:W-:Y:S03]  /*9fc0*/  MUFU.EX2 R98, R194 ;  /* 0x000000c200627308 */ /* 0x0001e60000000800 */
        /* <DEDUP_REMOVED lines=30> */
[----:B------:R-:W-:Y:S01]  /*a1b0*/  FSEL R166, R88, RZ, P3 ;  /* 0x000000ff58a67208 */ /* 0x000fe20001800000 */
[--C-:B------:R-:W-:Y:S01]  /*a1c0*/  FFMA.FTZ R9, R9, UR10, -R103.reuse ;  /* 0x0000000a09097c23 */ /* 0x100fe20008010867 */
[----:B------:R-:W-:Y:S01]  /*a1d0*/  FMUL.FTZ R6, R6, UR10 ;  /* 0x0000000a06067c20 */ /* 0x000fe20008410000 */
[--C-:B------:R-:W-:Y:S01]  /*a1e0*/  FFMA.FTZ R10, R10, UR10, -R103.reuse ;  /* 0x0000000a0a0a7c23 */ /* 0x100fe20008010867 */
[----:B------:R-:W-:-:S01]  /*a1f0*/  FFMA.FTZ R13, R13, UR10, -R103 ;  /* 0x0000000a0d0d7c23 */ /* 0x000fc20008010867 */
[----:B------:R-:W-:Y:S01]  /*a200*/  FADD.FTZ R166, -R166, R5 ;  /* 0x00000005a6a67221 */ /* 0x000fe20000010100 */
[----:B------:R-:W-:-:S01]  /*a210*/  FFMA.FTZ R14, R14, UR10, -R103 ;  /* 0x0000000a0e0e7c23 */ /* 0x000fc20008010867 */
[----:B------:R-:W-:Y:S01]  /*a220*/  MUFU.EX2 R9, R9 ;  /* 0x0000000900097308 */ /* 0x000fe20000000800 */
[----:B------:R-:W-:-:S01]  /*a230*/  FFMA.FTZ R21, R21, UR10, -R103 ;  /* 0x0000000a15157c23 */ /* 0x000fc20008010867 */
[----:B------:R-:W-:Y:S01]  /*a240*/  FMUL.FTZ R166, R166, UR10 ;  /* 0x0000000aa6a67c20 */ /* 0x000fe20008410000 */
        /* <DEDUP_REMOVED lines=47> */
[--C-:B------:R-:W-:Y:S01]  /*a540*/  FFMA.FTZ R97, R97, UR10, -R103.reuse ;  /* 0x0000000a61617c23 */ /* 0x100fe20008010867 */
[----:B------:R-:W-:-:S01]  /*a550*/  FFMA.FTZ R125, R125, UR10, -R103 ;  /* 0x0000000a7d7d7c23 */ /* 0x000fc20008010867 */
[----:B------:R-:W-:-:S04]  /*a560*/  WARPGROUP.DEPBAR.LE gsb0, 0x0 ;  /* 0x00008000000079c5 */ /* 0x000fc80000010000 */
[----:B------:R-:W0:Y:S01]  /*a570*/  MUFU.EX2 R110, R110 ;  /* 0x0000006e006e7308 */ /* 0x000e220000000800 */
[----:B-1----:R-:W-:-:S07]  /*a580*/  FADD.FTZ R2, R14, R3 ;  /* 0x000000030e027221 */ /* 0x002fce0000010000 */
[----:B------:R-:W1:Y:S01]  /*a590*/  MUFU.EX2 R184, R184 ;  /* 0x000000b800b87308 */ /* 0x000e620000000800 */
[----:B--2---:R-:W-:-:S01]  /*a5a0*/  FADD.FTZ R3, R21, R2 ;  /* 0x0000000215037221 */ /* 0x004fc20000010000 */
[----:B------:R-:W-:-:S06]  /*a5b0*/  FADD.FTZ R2, R20, R151 ;  /* 0x0000009714027221 */ /* 0x000fcc0000010000 */
[----:B------:R-:W2:Y:S01]  /*a5c0*/  MUFU.EX2 R187, R187 ;  /* 0x000000bb00bb7308 */ /* 0x000ea20000000800 */
[----:B0-----:R-:W-:-:S07]  /*a5d0*/  FADD.FTZ R3, R110, R3 ;  /* 0x000000036e037221 */ /* 0x001fce0000010000 */
[----:B------:R-:W0:Y:S01]  /*a5e0*/  MUFU.EX2 R170, R170 ;  /* 0x000000aa00aa7308 */ /* 0x000e220000000800 */
[----:B-1----:R-:W-:-:S01]  /*a5f0*/  FADD.FTZ R166, R184, R3 ;  /* 0x00000003b8a67221 */ /* 0x002fc20000010000 */
[----:B------:R-:W-:-:S04]  /*a600*/  FADD.FTZ R3, R185, R2 ;  /* 0x00000002b9037221 */ /* 0x000fc80000010000 */
[----:B------:R-:W-:Y:S02]  /*a610*/  FADD.FTZ R2, R168, R3 ;  /* 0x00000003a8027221 */ /* 0x000fe40000010000 */
        /* <DEDUP_REMOVED lines=79> */
[----:B0-----:R-:W-:-:S01]  /*ab10*/  FADD.FTZ R188, R142, R111 ;  /* 0x0000006f8ebc7221 */ /* 0x001fc20000010000 */
[--C-:B------:R-:W-:Y:S01]  /*ab20*/  FFMA.FTZ R111, R128, UR10, -R103.reuse ;  /* 0x0000000a806f7c23 */ /* 0x100fe20008010867 */
[----:B------:R-:W-:-:S05]  /*ab30*/  FFMA.FTZ R128, R115, UR10, -R103 ;  /* 0x0000000a73807c23 */ /* 0x000fca0008010867 */
        /* <DEDUP_REMOVED lines=25> */
[----:B--2---:R-:W-:-:S04]  /*acd0*/  FADD.FTZ R2, R124, R3 ;  /* 0x000000037c027221 */ /* 0x004fc80000010000 */
[----:B------:R-:W-:-:S03]  /*ace0*/  FADD.FTZ R3, R107, R2 ;  /* 0x000000026b037221 */ /* 0x000fc60000010000 */
        /* <DEDUP_REMOVED lines=11> */
[----:B-1----:R-:W-:-:S01]  /*ada0*/  FADD.FTZ R151, R131, R132 ;  /* 0x0000008483977221 */ /* 0x002fc20000010000 */
[--C-:B------:R-:W-:Y:S01]  /*adb0*/  FFMA.FTZ R132, R91, UR10, -R103.reuse ;  /* 0x0000000a5b847c23 */ /* 0x100fe20008010867 */
        /* <DEDUP_REMOVED lines=32> */
[----:B------:R-:W-:Y:S01]  /*afc0*/  FFMA.FTZ R104, R99, UR10, -R103 ;  /* 0x0000000a63687c23 */ /* 0x000fe20008010867 */
[----:B-1----:R-:W-:Y:S02]  /*afd0*/  @!P1 VIADD R2, R196, 0x2e840 ;  /* 0x0002e840c4029836 */ /* 0x002fe40000000000 */
[----:B0-----:R-:W-:-:S03]  /*afe0*/  FADD.FTZ R194, R128, R3 ;  /* 0x0000000380c27221 */ /* 0x001fc60000010000 */
[----:B------:R-:W0:Y:S01]  /*aff0*/  MUFU.EX2 R115, R115 ;  /* 0x0000007300737308 */ /* 0x000e220000000800 */
[----:B------:R-:W-:-:S04]  /*b000*/  @!P1 PRMT R2, RZ, 0x654, R2 ;  /* 0x00000654ff029816 */ /* 0x000fc80000000002 */
[----:B------:R1:W-:Y:S03]  /*b010*/  @!P1 SYNCS.ARRIVE.TRANS64.RED.A1T0 RZ, [R2+URZ], RZ ;  /* 0x000000ff02ff99a7 */ /* 0x0003e6000810043f */
        /* <DEDUP_REMOVED lines=42> */
.L_x_7619:
        /* <DEDUP_REMOVED lines=133> */
[----:B------:R-:W-:Y:S01]  /*bb10*/  UMOV UR47, UR53 ;  /* 0x00000035002f7c82 */ /* 0x000fe20008000000 */
[----:B------:R-:W-:-:S05]  /*bb20*/  UMOV UR51, UR7 ;  /* 0x0000000700337c82 */ /* 0x000fca0008000000 */
.L_x_7610:
[----:B------:R-:W-:-:S13]  /*bb30*/  ISETP.LE.AND P2, PT, RZ, UR51, PT ;  /* 0x00000033ff007c0c */ /* 0x000fda000bf43270 */
[----:B------:R-:W-:Y:S05]  /*bb40*/  @!P2 BRA `(.L_x_7621) ;  /* 0x00000044000ca947 */ /* 0x000fea0003800000 */
[----:B------:R-:W-:Y:S01]  /*bb50*/  IMAD.MOV.U32 R6, RZ, RZ, R89 ;  /* 0x000000ffff067224 */ /* 0x000fe200078e0059 */
[----:B------:R-:W-:Y:S01]  /*bb60*/  UMOV UR52, UR43 ;  /* 0x0000002b00347c82 */ /* 0x000fe20008000000 */
[----:B------:R-:W-:Y:S01]  /*bb70*/  IMAD.MOV.U32 R5, RZ, RZ, R88 ;  /* 0x000000ffff057224 */ /* 0x000fe200078e0058 */
[----:B------:R-:W-:Y:S01]  /*bb80*/  UMOV UR50, UR47 ;  /* 0x0000002f00327c82 */ /* 0x000fe20008000000 */
[----:B------:R-:W-:-:S05]  /*bb90*/  ULDC UR46, c[0x0][0x988] ;  /* 0x00026200002e7ab9 */ /* 0x000fca0000000800 */
.L_x_7631:
        /* <DEDUP_REMOVED lines=9> */
.L_x_7623:
[----:B------:R-:W-:Y:S01]  /*bc30*/  ULEA UR6, UR47, UR41, 0x3 ;  /* 0x000000292f067291 */ /* 0x000fe2000f8e183f */
[----:B------:R-:W-:-:S05]  /*bc40*/  IMAD.U32 R7, RZ, RZ, UR43 ;  /* 0x0000002bff077e24 */ /* 0x000fca000f8e00ff */
[----:B------:R-:W-:-:S04]  /*bc50*/  SHF.L.U32 R7, R7, 0x1f, RZ ;  /* 0x0000001f07077819 */ /* 0x000fc800000006ff */
[----:B------:R0:W1:Y:S01]  /*bc60*/  SYNCS.PHASECHK.TRANS64.TRYWAIT P2, [UR6+0x2e830], R7 ;  /* 0x02e83007ff0075a7 */ /* 0x0000620008040146 */
[----:B------:R-:W-:Y:S05]  /*bc70*/  @!P0 BRA `(.L_x_7624) ;  /* 0x0000000000048947 */ /* 0x000fea0003800000 */
[----:B------:R-:W-:Y:S01]  /*bc80*/  BPT.TRAP 0x1 ;  /* 0x000000040000795c */ /* 0x000fe20000300000 */
.L_x_7624:
[----:B-1----:R-:W-:Y:S05]  /*bc90*/  @P2 BRA `(.L_x_7622) ;  /* 0x0000000000082947 */ /* 0x002fea0003800000 */
[----:B------:R-:W1:Y:S02]  /*bca0*/  SYNCS.PHASECHK.TRANS64.TRYWAIT P2, [UR6+0x2e830], R7 ;  /* 0x02e83007ff0075a7 */ /* 0x000e640008040146 */
[----:B-1----:R-:W-:Y:S05]  /*bcb0*/  @!P2 BRA `(.L_x_7625) ;  /* 0x000000b4005ca947 */ /* 0x002fea0003800000 */
.L_x_7622:
[----:B-1----:R-:W1:Y:S01]  /*bcc0*/  S2R R8, SR_TID.X ;  /* 0x0000000000087919 */ /* 0x002e620000002100 */
[----:B------:R-:W-:Y:S01]  /*bcd0*/  R2UR UR53, R4 ;  /* 0x00000000043572ca */ /* 0x000fe200000e0000 */
[----:B------:R-:W-:Y:S01]  /*bce0*/  UMOV UR19, 0x40000040 ;  /* 0x4000004000137882 */ /* 0x000fe20000000000 */
[----:B------:R-:W-:Y:S01]  /*bcf0*/  UMOV UR20, UR16 ;  /* 0x0000001000147c82 */ /* 0x000fe20008000000 */
[----:B------:R-:W-:Y:S01]  /*bd00*/  UMOV UR21, UR17 ;  /* 0x0000001100157c82 */ /* 0x000fe20008000000 */
        /* <DEDUP_REMOVED lines=9> */
[----:B------:R-:W-:Y:S01]  /*bda0*/  UIMAD UR53, UR47, 0x700, UR53 ;  /* 0x000007002f3578a4 */ /* 0x000fe2000f8e0235 */
[----:B------:R-:W-:Y:S01]  /*bdb0*/  UMOV UR35, 0x40000040 ;  /* 0x4000004000237882 */ /* 0x000fe20000000000 */
[----:B------:R-:W-:-:S02]  /*bdc0*/  UMOV UR7, 0x40000040 ;  /* 0x4000004000077882 */ /* 0x000fc40000000000 */
[----:B------:R-:W-:Y:S02]  /*bdd0*/  UIADD3 UR22, UR53, 0x100, URZ ;  /* 0x0000010035167890 */ /* 0x000fe4000fffe03f */
[----:B------:R-:W-:Y:S02]  /*bde0*/  UIADD3 UR26, UR53, 0x200, URZ ;  /* 0x00000200351a7890 */ /* 0x000fe4000fffe03f */
[----:B------:R-:W-:Y:S01]  /*bdf0*/  UMOV UR18, UR53 ;  /* 0x0000003500127c82 */ /* 0x000fe20008000000 */
[----:B------:R-:W-:Y:S02]  /*be00*/  UIADD3 UR30, UR53, 0x300, URZ ;  /* 0x00000300351e7890 */ /* 0x000fe4000fffe03f */
[----:B------:R-:W-:Y:S02]  /*be10*/  UIADD3 UR34, UR53, 0x400, URZ ;  /* 0x0000040035227890 */ /* 0x000fe4000fffe03f */
[----:B------:R-:W-:Y:S02]  /*be20*/  UIADD3 UR6, UR53, 0x600, URZ ;  /* 0x0000060035067890 */ /* 0x000fe4000fffe03f */
[----:B------:R-:W-:Y:S01]  /*be30*/  UIADD3 UR10, UR53, 0x602, URZ ;  /* 0x00000602350a7890 */ /* 0x000fe2000fffe03f */
[----:B------:R-:W-:Y:S01]  /*be40*/  UMOV UR11, 0x40000040 ;  /* 0x40000040000b7882 */ /* 0x000fe20000000000 */
[----:B-1----:R-:W-:Y:S01]  /*be50*/  SHF.R.U32.HI R8, RZ, 0x7, R8 ;  /* 0x00000007ff087819 */ /* 0x002fe20000011608 */
[----:B------:R-:W-:Y:S01]  /*be60*/  UIADD3 UR14, UR53, 0x6, URZ ;  /* 0x00000006350e7890 */ /* 0x000fe2000fffe03f */
[----:B------:R-:W-:-:S03]  /*be70*/  UMOV UR15, 0x40000040 ;  /* 0x40000040000f7882 */ /* 0x000fc60000000000 */
        /* <DEDUP_REMOVED lines=157> */
.L_x_7627:
[----:B------:R-:W-:Y:S01]  /*c850*/  ULEA UR6, UR50, UR41, 0x3 ;  /* 0x0000002932067291 */ /* 0x000fe2000f8e183f */
[----:B------:R-:W-:-:S05]  /*c860*/  IMAD.U32 R7, RZ, RZ, UR52 ;  /* 0x00000034ff077e24 */ /* 0x000fca000f8e00ff */
[----:B------:R-:W-:-:S04]  /*c870*/  SHF.L.U32 R7, R7, 0x1f, RZ ;  /* 0x0000001f07077819 */ /* 0x000fc800000006ff */
[----:B------:R0:W1:Y:S01]  /*c880*/  SYNCS.PHASECHK.TRANS64.TRYWAIT P2, [UR6+0x2e850], R7 ;  /* 0x02e85007ff0075a7 */ /* 0x0000620008040146 */
[----:B------:R-:W-:Y:S05]  /*c890*/  @!P0 BRA `(.L_x_7628) ;  /* 0x0000000000048947 */ /* 0x000fea0003800000 */
[----:B------:R-:W-:Y:S01]  /*c8a0*/  BPT.TRAP 0x1 ;  /* 0x000000040000795c */ /* 0x000fe20000300000 */
.L_x_7628:
[----:B-1----:R-:W-:Y:S05]  /*c8b0*/  @P2 BRA `(.L_x_7626) ;  /* 0x0000000000082947 */ /* 0x002fea0003800000 */
[----:B------:R-:W1:Y:S02]  /*c8c0*/  SYNCS.PHASECHK.TRANS64.TRYWAIT P2, [UR6+0x2e850], R7 ;  /* 0x02e85007ff0075a7 */ /* 0x000e640008040146 */
[----:B-1----:R-:W-:Y:S05]  /*c8d0*/  @!P2 BRA `(.L_x_7629) ;  /* 0x000000a8006ca947 */ /* 0x002fea0003800000 */
.L_x_7626:
        /* <DEDUP_REMOVED lines=161> */
[----:B--2---:R-:W-:Y:S02]  /*d2f0*/  FMNMX.FTZ R192, R170, R191, !PT ;  /* 0x000000bfaac07209 */ /* 0x004fe40007810000 */
[----:B------:R-:W-:Y:S01]  /*d300*/  @!P1 LEA R195, R195, UR41, 0x3 ;  /* 0x00000029c3c39c11 */ /* 0x000fe2000f8e18ff */
[----:B------:R-:W-:Y:S02]  /*d310*/  WARPGROUP.DEPBAR.LE gsb0, 0x0 ;  /* 0x00008000000079c5 */ /* 0x000fe40000010000 */
[----:B------:R-:W-:Y:S02]  /*d320*/  WARPGROUP.ARRIVE ;  /* 0x00000000000079c5 */ /* 0x000fe40000000000 */
[----:B------:R-:W2:Y:S01]  /*d330*/  MUFU.TANH R172, R172 ;  /* 0x000000ac00ac7308 */ /* 0x000ea20000002400 */
[----:B0-----:R-:W-:-:S03]  /*d340*/  FMNMX.FTZ R189, R169, R190, !PT ;  /* 0x000000bea9bd7209 */ /* 0x001fc60007810000 */
[----:B------:R-:W-:Y:S01]  /*d350*/  QGMMA.64x128x32.F32.E4M3.E4M3 R24, R220, gdesc[UR4], R24, gsb0 ;  /* 0x01e00004dc187df3 */ /* 0x000fe20008000818 */
[----:B------:R-:W-:Y:S01]  /*d360*/  UIADD3 UR6, UR11, 0x200, URZ ;  /* 0x000002000b067890 */ /* 0x000fe2000fffe03f */
[----:B------:R-:W-:Y:S02]  /*d370*/  UMOV UR7, 0xc0000010 ;  /* 0xc000001000077882 */ /* 0x000fe40000000000 */
[----:B------:R-:W0:Y:S01]  /*d380*/  MUFU.TANH R174, R174 ;  /* 0x000000ae00ae7308 */ /* 0x000e220000002400 */
[----:B---3--:R-:W-:-:S07]  /*d390*/  FMNMX.FTZ R191, R171, R192, !PT ;  /* 0x000000c0abbf7209 */ /* 0x008fce0007810000 */
        /* <DEDUP_REMOVED lines=202> */
[----:B--2---:R-:W-:-:S05]  /*e040*/  FMNMX.FTZ R89, R101, R88, !PT ;  /* 0x0000005865597209 */ /* 0x004fca0007810000 */
[----:B------:R-:W2:Y:S01]  /*e050*/  SHFL.BFLY PT, R88, R89, 0x2, 0x1f ;  /* 0x0c401f0059587f89 */ /* 0x000ea200000e0000 */
[----:B-1----:R-:W-:-:S04]  /*e060*/  FMNMX.FTZ R192, R102, R191, !PT ;  /* 0x000000bf66c07209 */ /* 0x002fc80007810000 */
[----:B0-----:R-:W-:-:S05]  /*e070*/  FMNMX.FTZ R192, R103, R192, !PT ;  /* 0x000000c067c07209 */ /* 0x001fca0007810000 */
[----:B------:R-:W0:Y:S01]  /*e080*/  SHFL.BFLY PT, R193, R192, 0x2, 0x1f ;  /* 0x0c401f00c0c17f89 */ /* 0x000e2200000e0000 */
[----:B------:R-:W-:Y:S02]  /*e090*/  WARPGROUP.DEPBAR.LE gsb0, 0x0 ;  /* 0x00008000000079c5 */ /* 0x000fe40000010000 */
[----:B------:R-:W-:Y:S01]  /*e0a0*/  WARPGROUP.ARRIVE ;  /* 0x00000000000079c5 */ /* 0x000fe20000000000 */
[----:B--2---:R-:W-:-:S05]  /*e0b0*/  FMNMX.FTZ R191, R89, R88, !PT ;  /* 0x0000005859bf7209 */ /* 0x004fca0007810000 */
[----:B------:R-:W-:Y:S01]  /*e0c0*/  QGMMA.64x128x32.F32.E4M3.E4M3 R24, R200, gdesc[UR4], R24, gsb0 ;  /* 0x01e00004c8187df3 */ /* 0x000fe20008000818 */
        /* <DEDUP_REMOVED lines=154> */
[----:B------:R-:W-:Y:S01]  /*ea70*/  IADD3 R194, -R235, 0xb, RZ ;  /* 0x0000000bebc27810 */ /* 0x000fe20007ffe1ff */
[----:B------:R-:W-:Y:S01]  /*ea80*/  FFMA.FTZ R103, R103, UR10, -R189 ;  /* 0x0000000a67677c23 */ /* 0x000fe200080108bd */
[----:B------:R-:W-:-:S02]  /*ea90*/  WARPGROUP.DEPBAR.LE gsb0, 0x0 ;  /* 0x00008000000079c5 */ /* 0x000fc40000010000 */
        /* <DEDUP_REMOVED lines=176> */
[----:B------:R-:W0:Y:S01]  /*f5a0*/  MUFU.EX2 R94, R94 ;  /* 0x0000005e005e7308 */ /* 0x000e220000000800 */
[----:B--2---:R-:W-:-:S07]  /*f5b0*/  FADD.FTZ R3, R91, R188 ;  /* 0x000000bc5b037221 */ /* 0x004fce0000010000 */
[----:B------:R-:W2:Y:S01]  /*f5c0*/  MUFU.EX2 R93, R93 ;  /* 0x0000005d005d7308 */ /* 0x000ea20000000800 */
[----:B---3--:R-:W-:-:S07]  /*f5d0*/  FADD.FTZ R188, R92, R191 ;  /* 0x000000bf5cbc7221 */ /* 0x008fce0000010000 */
[----:B------:R-:W3:Y:S01]  /*f5e0*/  MUFU.EX2 R95, R95 ;  /* 0x0000005f005f7308 */ /* 0x000ee20000000800 */
[----:B0-----:R-:W-:-:S07]  /*f5f0*/  FADD.FTZ R194, R94, R3 ;  /* 0x000000035ec27221 */ /* 0x001fce0000010000 */
[----:B------:R-:W1:Y:S01]  /*f600*/  MUFU.EX2 R96, R96 ;  /* 0x0000006000607308 */ /* 0x000e620000000800 */
[----:B--2---:R-:W-:-:S07]  /*f610*/  FADD.FTZ R3, R93, R188 ;  /* 0x000000bc5d037221 */ /* 0x004fce0000010000 */
        /* <DEDUP_REMOVED lines=18> */
.L_x_7630:
        /* <DEDUP_REMOVED lines=132> */
.L_x_7621:
[----:B------:R-:W-:Y:S06]  /*ff80*/  BAR.ARV 0x8, 0x180 ;  /* 0x0206000000007b1d */ /* 0x000fec0000002000 */
[----:B------:R-:W-:Y:S05]  /*ff90*/  @!P0 BRA `(.L_x_7632) ;  /* 0x0000000000048947 */ /* 0x000fea0003800000 */
[----:B------:R-:W-:Y:S01]  /*ffa0*/  BPT.TRAP 0x1 ;  /* 0x000000040000795c */ /* 0x000fe20000300000 */
.L_x_7632:
[----:B------:R-:W-:Y:S01]  /*ffb0*/  ULEA UR4, UR47, UR41, 0x3 ;  /* 0x000000292f047291 */ /* 0x000fe2000f8e183f */
[----:B------:R-:W-:-:S05]  /*ffc0*/  IMAD.U32 R0, RZ, RZ, UR43 ;  /* 0x0000002bff007e24 */ /* 0x000fca000f8e00ff */
[----:B------:R-:W-:-:S04]  /*ffd0*/  SHF.L.U32 R0, R0, 0x1f, RZ ;  /* 0x0000001f00007819 */ /* 0x000fc800000006ff */
[----:B------:R0:W1:Y:S01]  /*ffe0*/  SYNCS.PHASECHK.TRANS64.TRYWAIT P1, [UR4+0x2e850], R0 ;  /* 0x02e85000ff0075a7 */ /* 0x0000620008020144 */
[----:B------:R-:W-:Y:S05]  /*fff0*/  @!P0 BRA `(.L_x_7633) ;  /* 0x0000000000048947 */ /* 0x000fea0003800000 */
[----:B------:R-:W-:Y:S01]  /*10000*/  BPT.TRAP 0x1 ;  /* 0x000000040000795c */ /* 0x000fe20000300000 */
.L_x_7633:
[----:B-1----:R-:W-:Y:S05]  /*10010*/  @P1 BRA `(.L_x_7634) ;  /* 0x0000000000081947 */ /* 0x002fea0003800000 */
[----:B------:R-:W1:Y:S02]  /*10020*/  SYNCS.PHASECHK.TRANS64.TRYWAIT P1, [UR4+0x2e850], R0 ;  /* 0x02e85000ff0075a7 */ /* 0x000e640008020144 */
[----:B-1----:R-:W-:Y:S05]  /*10030*/  @!P1 BRA `(.L_x_7635) ;  /* 0x0000007000ac9947 */ /* 0x002fea0003800000 */
.L_x_7634:
        /* <DEDUP_REMOVED lines=14> */
[----:B------:R-:W-:-:S06]  /*10120*/  @UP0 ULDC.64 UR14, c[0x0][0x9c8] ;  /* 0x00027200000e0ab9 */ /* 0x000fcc0000000a00 */
[----:B------:R-:W-:Y:S01]  /*10130*/  QGMMA.64x128x32.F32.E4M3.E4M3 R24, R224, gdesc[UR4], R24, gsb0 ;  /* 0x01e00004e0187df3 */ /* 0x000fe20008000818 */
[----:B------:R-:W-:Y:S01]  /*10140*/  UIADD3 UR6, UR12, 0x100, URZ ;  /* 0x000001000c067890 */ /* 0x000fe2000fffe03f */
[----:B------:R-:W-:Y:S01]  /*10150*/  UMOV UR7, 0xc0000010 ;  /* 0xc000001000077882 */ /* 0x000fe20000000000 */
[----:B------:R-:W-:Y:S02]  /*10160*/  @UP0 UIMAD UR5, UR5, UR14, URZ ;  /* 0x0000000e050502a4 */ /* 0x000fe4000f8e023f */
[----:B------:R-:W-:Y:S02]  /*10170*/  @UP0 USHF.R.S32.HI UR11, URZ, 0x1f, UR37 ;  /* 0x0000001f3f0b0899 */ /* 0x000fe40008011425 */
[----:B------:R-:W-:Y:S01]  /*10180*/  @UP0 UIMAD UR5, UR42, UR15, UR5 ;  /* 0x0000000f2a0502a4 */ /* 0x000fe2000f8e0205 */
[----:B------:R-:W-:Y:S02]  /*10190*/  WARPGROUP.DEPBAR.LE gsb0, 0x0 ;  /* 0x00008000000079c5 */ /* 0x000fe40000010000 */
[----:B------:R-:W-:-:S06]  /*101a0*/  WARPGROUP.ARRIVE ;  /* 0x00000000000079c5 */ /* 0x000fcc0000000000 */
        /* <DEDUP_REMOVED lines=20> */
[----:B------:R-:W-:Y:S01]  /*102f0*/  IMAD.U32 R4, RZ, RZ, UR8 ;  /* 0x00000008ff047e24 */ /* 0x000fe2000f8e00ff */
[----:B------:R-:W-:Y:S01]  /*10300*/  UIADD3 UR6, UR12, 0x400, URZ ;  /* 0x000004000c067890 */ /* 0x000fe2000fffe03f */
[----:B------:R-:W-:-:S03]  /*10310*/  UMOV UR7, 0xc0000010 ;  /* 0xc000001000077882 */ /* 0x000fc60000000000 */
[----:B-1----:R-:W-:-:S05]  /*10320*/  IMAD.U32 R5, RZ, RZ, UR9 ;  /* 0x00000009ff057e24 */ /* 0x002fca000f8e00ff */
[----:B------:R1:W2:Y:S01]  /*10330*/  @P1 LDG.E R6, desc[UR48][R4.64] ;  /* 0x0000003004061981 */ /* 0x0002a2000c1e1900 */
[----:B------:R-:W-:Y:S02]  /*10340*/  WARPGROUP.DEPBAR.LE gsb0, 0x0 ;  /* 0x00008000000079c5 */ /* 0x000fe40000010000 */
[----:B------:R-:W-:-:S06]  /*10350*/  WARPGROUP.ARRIVE ;  /* 0x00000000000079c5 */ /* 0x000fcc0000000000 */
[----:B------:R-:W-:Y:S01]  /*10360*/  QGMMA.64x128x32.F32.E4M3.E4M3 R24, R208, gdesc[UR4], R24, gsb0 ;  /* 0x01e00004d0187df3 */ /* 0x000fe20008000818 */
[----:B------:R-:W-:Y:S01]  /*10370*/  UIADD3 UR6, UR12, 0x500, URZ ;  /* 0x000005000c067890 */ /* 0x000fe2000fffe03f */
[----:B------:R-:W-:Y:S01]  /*10380*/  UMOV UR7, 0xc0000010 ;  /* 0xc000001000077882 */ /* 0x000fe20000000000 */
[----:B------:R-:W-:Y:S01]  /*10390*/  UIADD3 UR12, UR12, 0x600, URZ ;  /* 0x000006000c0c7890 */ /* 0x000fe2000fffe03f */
[----:B0-----:R-:W0:Y:S04]  /*103a0*/  SHFL.BFLY PT, R0, R3, 0x2, 0x1f ;  /* 0x0c401f0003007f89 */ /* 0x001e2800000e0000 */
[----:B------:R-:W3:Y:S01]  /*103b0*/  SHFL.BFLY PT, R7, R2, 0x2, 0x1f ;  /* 0x0c401f0002077f89 */ /* 0x000ee200000e0000 */
[----:B------:R-:W-:Y:S02]  /*103c0*/  WARPGROUP.DEPBAR.LE gsb0, 0x0 ;  /* 0x00008000000079c5 */ /* 0x000fe40000010000 */
[----:B------:R-:W-:-:S06]  /*103d0*/  WARPGROUP.ARRIVE ;  /* 0x00000000000079c5 */ /* 0x000fcc0000000000 */
[----:B------:R-:W-:Y:S01]  /*103e0*/  QGMMA.64x128x32.F32.E4M3.E4M3 R24, R204, gdesc[UR4], R24, gsb0 ;  /* 0x01e00004cc187df3 */ /* 0x000fe20008000818 */
[----:B------:R-:W-:Y:S01]  /*103f0*/  UMOV UR6, UR12 ;  /* 0x0000000c00067c82 */ /* 0x000fe20008000000 */
[----:B------:R-:W-:Y:S01]  /*10400*/  UMOV UR7, 0xc0000010 ;  /* 0xc000001000077882 */ /* 0x000fe20000000000 */
[----:B0-----:R-:W-:-:S01]  /*10410*/  FADD.FTZ R0, R0, R3 ;  /* 0x0000000300007221 */ /* 0x001fc20000010000 */
[----:B---3--:R-:W-:-:S04]  /*10420*/  FADD.FTZ R7, R7, R2 ;  /* 0x0000000207077221 */ /* 0x008fc80000010000 */
[----:B-1----:R-:W0:Y:S04]  /*10430*/  SHFL.BFLY PT, R5, R0, 0x1, 0x1f ;  /* 0x0c201f0000057f89 */ /* 0x002e2800000e0000 */
        /* <DEDUP_REMOVED lines=33> */
.L_x_7636:
        /* <DEDUP_REMOVED lines=74> */
.L_x_7603:
        /* <DEDUP_REMOVED lines=47> */
[----:B------:R-:W-:Y:S01]  /*10de0*/  USHF.R.S32.HI UR13, URZ, 0x1f, UR42 ;  /* 0x0000001f3f0d7899 */ /* 0x000fe2000801142a */
[----:B------:R-:W-:Y:S01]  /*10df0*/  BAR.SYNC.DEFER_BLOCKING 0x1, 0x100 ;  /* 0x0044000000007b1d */ /* 0x000fe20000010000 */
[----:B------:R-:W-:-:S05]  /*10e00*/  IADD3 R24, P0, R24, UR6, RZ ;  /* 0x0000000618187c10 */ /* 0x000fca000ff1e0ff */
[----:B------:R-:W-:Y:S01]  /*10e10*/  IMAD.X R25, RZ, RZ, UR7, P0 ;  /* 0x00000007ff197e24 */ /* 0x000fe200080e06ff */
[----:B------:R-:W-:-:S04]  /*10e20*/  ULDC.64 UR10, c[0x0][0xb98] ;  /* 0x0002e600000a7ab9 */ /* 0x000fc80000000a00 */
[----:B------:R0:W2:Y:S01]  /*10e30*/  LDG.E.CONSTANT R24, desc[UR48][R24.64] ;  /* 0x0000003018187981 */ /* 0x0000a2000c1e9900 */
[----:B------:R-:W-:Y:S02]  /*10e40*/  UIMAD UR5, UR12, UR8, URZ ;  /* 0x000000080c0572a4 */ /* 0x000fe4000f8e023f */
[----:B------:R-:W-:Y:S01]  /*10e50*/  UIMAD.WIDE.U32 UR6, UR37, UR8, URZ ;  /* 0x00000008250672a5 */ /* 0x000fe2000f8e003f */
[----:B------:R-:W1:Y:S01]  /*10e60*/  S2R R34, SR_SWINHI ;  /* 0x0000000000227919 */ /* 0x000e620000002f00 */
[----:B------:R-:W-:Y:S02]  /*10e70*/  UIMAD UR5, UR37, UR9, UR5 ;  /* 0x00000009250572a4 */ /* 0x000fe4000f8e0205 */
[----:B------:R-:W-:Y:S02]  /*10e80*/  UIMAD UR8, UR13, UR10, URZ ;  /* 0x0000000a0d0872a4 */ /* 0x000fe4000f8e023f */
[----:B------:R-:W-:Y:S01]  /*10e90*/  UIADD3 UR7, UR7, UR5, URZ ;  /* 0x0000000507077290 */ /* 0x000fe2000fffe03f */
[----:B0-----:R-:W-:Y:S01]  /*10ea0*/  LOP3.LUT P0, R25, R35, 0x3, RZ, 0xc0, !PT ;  /* 0x0000000323197812 */ /* 0x001fe2000780c0ff */
[----:B------:R-:W-:-:S02]  /*10eb0*/  UIMAD UR8, UR42, UR11, UR8 ;  /* 0x0000000b2a0872a4 */ /* 0x000fc4000f8e0208 */
[----:B------:R-:W-:Y:S01]  /*10ec0*/  UIMAD.WIDE.U32 UR6, UR42, UR10, UR6 ;  /* 0x0000000a2a0672a5 */ /* 0x000fe2000f8e0006 */
[----:B------:R-:W-:Y:S01]  /*10ed0*/  ISETP.EQ.OR P0, PT, R25, 0x3, !P0 ;  /* 0x000000031900780c */ /* 0x000fe20004702670 */
[----:B------:R-:W-:Y:S01]  /*10ee0*/  ULDC UR5, c[0x0][0xa88] ;  /* 0x0002a20000057ab9 */ /* 0x000fe20000000800 */
[----:B------:R-:W-:Y:S02]  /*10ef0*/  ULDC.64 UR10, c[0x0][0xaf0] ;  /* 0x0002bc00000a7ab9 */ /* 0x000fe40000000a00 */
[----:B------:R-:W-:Y:S02]  /*10f00*/  SEL R61, R7, R6, P0 ;  /* 0x00000006073d7207 */ /* 0x000fe40000000000 */
[----:B------:R-:W-:Y:S02]  /*10f10*/  SEL R58, R6, R7, P0 ;  /* 0x00000007063a7207 */ /* 0x000fe40000000000 */
[----:B------:R-:W-:Y:S02]  /*10f20*/  SEL R53, R33, R32, P0 ;  /* 0x0000002021357207 */ /* 0x000fe40000000000 */
[----:B------:R-:W-:-:S02]  /*10f30*/  SEL R50, R32, R33, P0 ;  /* 0x0000002120327207 */ /* 0x000fc40000000000 */
[----:B------:R-:W-:Y:S02]  /*10f40*/  SEL R55, R29, R28, P0 ;  /* 0x0000001c1d377207 */ /* 0x000fe40000000000 */
[----:B------:R-:W-:Y:S01]  /*10f50*/  SEL R52, R28, R29, P0 ;  /* 0x0000001d1c347207 */ /* 0x000fe20000000000 */
[----:B------:R-:W-:Y:S01]  /*10f60*/  IMAD R29, R23, 0x40, R16 ;  /* 0x00000040171d7824 */ /* 0x000fe200078e0210 */
[----:B------:R-:W-:Y:S02]  /*10f70*/  SEL R65, R31, R30, P0 ;  /* 0x0000001e1f417207 */ /* 0x000fe40000000000 */
[----:B------:R-:W-:Y:S02]  /*10f80*/  SEL R62, R30, R31, P0 ;  /* 0x0000001f1e3e7207 */ /* 0x000fe40000000000 */
[----:B------:R-:W0:Y:S01]  /*10f90*/  LDC R30, c[0x0][0xbe8] ;  /* 0x0002fa00ff1e7b82 */ /* 0x000e220000000800 */
[----:B------:R-:W-:Y:S02]  /*10fa0*/  SEL R73, R9, R8, P0 ;  /* 0x0000000809497207 */ /* 0x000fe40000000000 */
        /* <DEDUP_REMOVED lines=9> */
[----:B------:R-:W-:Y:S02]  /*11040*/  IADD3 R5, P2, R6, 0x20, RZ ;  /* 0x0000002006057810 */ /* 0x000fe40007f5e0ff */
[----:B------:R-:W-:Y:S02]  /*11050*/  LOP3.LUT R32, R33, 0x380, RZ, 0xc0, !PT ;  /* 0x0000038021207812 */ /* 0x000fe400078ec0ff */
[----:B------:R-:W-:Y:S01]  /*11060*/  SEL R54, R14, R15, P0 ;  /* 0x0000000f0e367207 */ /* 0x000fe20000000000 */
[--C-:B------:R-:W-:Y:S01]  /*11070*/  IMAD.X R43, RZ, RZ, R7.reuse, P2 ;  /* 0x000000ffff2b7224 */ /* 0x100fe200010e0607 */
[----:B------:R-:W-:Y:S02]  /*11080*/  SHF.R.U64 R32, R32, 0x3, RZ ;  /* 0x0000000320207819 */ /* 0x000fe400000012ff */
[----:B------:R-:W-:Y:S02]  /*11090*/  SEL R69, R21, R20, P0 ;  /* 0x0000001415457207 */ /* 0x000fe40000000000 */
[----:B------:R-:W-:Y:S01]  /*110a0*/  LOP3.LUT R32, R32, R33, RZ, 0x3c, !PT ;  /* 0x0000002120207212 */ /* 0x000fe200078e3cff */
[----:B------:R-:W-:Y:S01]  /*110b0*/  IMAD.X R33, RZ, RZ, R7, P6 ;  /* 0x000000ffff217224 */ /* 0x000fe200030e0607 */
[----:B------:R-:W-:-:S02]  /*110c0*/  IADD3 R9, P6, R6, 0x40, RZ ;  /* 0x0000004006097810 */ /* 0x000fc40007fde0ff */
[----:B------:R-:W-:Y:S02]  /*110d0*/  SEL R66, R20, R21, P0 ;  /* 0x0000001514427207 */ /* 0x000fe40000000000 */
[----:B------:R-:W-:Y:S01]  /*110e0*/  LOP3.LUT R4, R5, 0x380, RZ, 0xc0, !PT ;  /* 0x0000038005047812 */ /* 0x000fe200078ec0ff */
[----:B------:R-:W-:Y:S01]  /*110f0*/  IMAD.X R27, RZ, RZ, R7, P6 ;  /* 0x000000ffff1b7224 */ /* 0x000fe200030e0607 */
[C---:B------:R-:W-:Y:S02]  /*11100*/  IADD3 R21, P6, R28.reuse, 0x1000, RZ ;  /* 0x000010001c157810 */ /* 0x040fe40007fde0ff */
[----:B------:R-:W-:Y:S02]  /*11110*/  IADD3 R15, P2, R28, 0x2000, RZ ;  /* 0x000020001c0f7810 */ /* 0x000fe40007f5e0ff */
[----:B------:R-:W-:Y:S02]  /*11120*/  SHF.R.U64 R4, R4, 0x3, RZ ;  /* 0x0000000304047819 */ /* 0x000fe400000012ff */
[----:B------:R-:W-:-:S02]  /*11130*/  LOP3.LUT R20, R21, 0x380, RZ, 0xc0, !PT ;  /* 0x0000038015147812 */ /* 0x000fc400078ec0ff */
[----:B------:R-:W-:Y:S02]  /*11140*/  LOP3.LUT R14, R15, 0x380, RZ, 0xc0, !PT ;  /* 0x000003800f0e7812 */ /* 0x000fe400078ec0ff */
[----:B------:R-:W-:Y:S02]  /*11150*/  LOP3.LUT R42, R4, R5, RZ, 0x3c, !PT ;  /* 0x00000005042a7212 */ /* 0x000fe400078e3cff */
[----:B------:R-:W-:Y:S02]  /*11160*/  SHF.R.U64 R20, R20, 0x3, RZ ;  /* 0x0000000314147819 */ /* 0x000fe400000012ff */
[----:B------:R-:W-:Y:S02]  /*11170*/  SHF.R.U64 R14, R14, 0x3, RZ ;  /* 0x000000030e0e7819 */ /* 0x000fe400000012ff */
[----:B------:R-:W-:Y:S02]  /*11180*/  LOP3.LUT R4, R9, 0x380, RZ, 0xc0, !PT ;  /* 0x0000038009047812 */ /* 0x000fe400078ec0ff */
[----:B------:R-:W-:Y:S01]  /*11190*/  LOP3.LUT R20, R20, R21, RZ, 0x3c, !PT ;  /* 0x0000001514147212 */ /* 0x000fe200078e3cff */
[--C-:B------:R-:W-:Y:S01]  /*111a0*/  IMAD.X R21, RZ, RZ, R29.reuse, P6 ;  /* 0x000000ffff157224 */ /* 0x100fe200030e061d */
[----:B------:R-:W-:Y:S01]  /*111b0*/  LOP3.LUT R14, R14, R15, RZ, 0x3c, !PT ;  /* 0x0000000f0e0e7212 */ /* 0x000fe200078e3cff */
[----:B------:R-:W-:Y:S01]  /*111c0*/  IMAD.X R15, RZ, RZ, R29, P2 ;  /* 0x000000ffff0f7224 */ /* 0x000fe200010e061d */
[----:B------:R-:W-:-:S02]  /*111d0*/  SHF.R.U64 R4, R4, 0x3, RZ ;  /* 0x0000000304047819 */ /* 0x000fc400000012ff */
[----:B------:R-:W-:Y:S02]  /*111e0*/  IADD3 R31, P6, R28, 0x7000, RZ ;  /* 0x000070001c1f7810 */ /* 0x000fe40007fde0ff */
[----:B0-----:R-:W-:Y:S02]  /*111f0*/  ISETP.NE.AND P2, PT, R30, 0x1, PT ;  /* 0x000000011e00780c */ /* 0x001fe40003f45270 */
[----:B------:R-:W-:Y:S02]  /*11200*/  LOP3.LUT R26, R4, R9, RZ, 0x3c, !PT ;  /* 0x00000009041a7212 */ /* 0x000fe400078e3cff */
[----:B------:R-:W-:Y:S02]  /*11210*/  LOP3.LUT R4, R31, 0x380, RZ, 0xc0, !PT ;  /* 0x000003801f047812 */ /* 0x000fe400078ec0ff */
[----:B------:R-:W-:Y:S02]  /*11220*/  SEL R71, R13, R12, P0 ;  /* 0x0000000c0d477207 */ /* 0x000fe40000000000 */
[----:B------:R-:W-:-:S02]  /*11230*/  SHF.R.U64 R4, R4, 0x3, RZ ;  /* 0x0000000304047819 */ /* 0x000fc400000012ff */
[----:B------:R-:W-:Y:S02]  /*11240*/  SEL R70, R12, R13, P0 ;  /* 0x0000000d0c467207 */ /* 0x000fe40000000000 */
[----:B------:R-:W-:Y:S02]  /*11250*/  LOP3.LUT R4, R4, R31, RZ, 0x3c, !PT ;  /* 0x0000001f04047212 */ /* 0x000fe400078e3cff */
[----:B------:R-:W0:Y:S01]  /*11260*/  @P2 LDC R31, c[0x0][0xbec] ;  /* 0x0002fb00ff1f2b82 */ /* 0x000e220000000800 */
[C---:B------:R-:W-:Y:S02]  /*11270*/  IADD3 R13, P5, R6.reuse, 0x4040, RZ ;  /* 0x00004040060d7810 */ /* 0x040fe40007fbe0ff */
[----:B------:R-:W-:Y:S02]  /*11280*/  MOV R74, R32 ;  /* 0x00000020004a7202 */ /* 0x000fe40000000f00 */
[----:B------:R-:W-:Y:S01]  /*11290*/  LOP3.LUT R12, R13, 0x380, RZ, 0xc0, !PT ;  /* 0x000003800d0c7812 */ /* 0x000fe200078ec0ff */
[----:B------:R-:W-:Y:S01]  /*112a0*/  IMAD.X R35, RZ, RZ, R7, P5 ;  /* 0x000000ffff237224 */ /* 0x000fe200028e0607 */
[----:B------:R-:W-:Y:S01]  /*112b0*/  LOP3.LUT R45, R6, 0x380, RZ, 0xc0, !PT ;  /* 0x00000380062d7812 */ /* 0x000fe200078ec0ff */
[----:B------:R-:W1:Y:S01]  /*112c0*/  @P2 LDC R32, c[0x0][0xbf0] ;  /* 0x0002fc00ff202b82 */ /* 0x000e620000000800 */
[----:B------:R-:W-:-:S02]  /*112d0*/  SHF.R.U64 R12, R12, 0x3, RZ ;  /* 0x000000030c0c7819 */ /* 0x000fc400000012ff */
[----:B------:R-:W-:Y:S02]  /*112e0*/  SHF.R.U64 R45, R45, 0x3, RZ ;  /* 0x000000032d2d7819 */ /* 0x000fe400000012ff */
[----:B------:R-:W-:Y:S02]  /*112f0*/  LOP3.LUT R34, R12, R13, RZ, 0x3c, !PT ;  /* 0x0000000d0c227212 */ /* 0x000fe400078e3cff */
[----:B------:R-:W-:Y:S01]  /*11300*/  LOP3.LUT R44, R45, R6, RZ, 0x3c, !PT ;  /* 0x000000062d2c7212 */ /* 0x000fe200078e3cff */
[----:B------:R-:W-:Y:S01]  /*11310*/  IMAD.MOV.U32 R45, RZ, RZ, R7 ;  /* 0x000000ffff2d7224 */ /* 0x000fe200078e0007 */
[----:B------:R-:W-:Y:S02]  /*11320*/  SEL R59, R11, R10, P0 ;  /* 0x0000000a0b3b7207 */ /* 0x000fe40000000000 */
[----:B------:R-:W-:Y:S02]  /*11330*/  SEL R56, R10, R11, P0 ;  /* 0x0000000b0a387207 */ /* 0x000fe40000000000 */
[----:B------:R-:W-:-:S02]  /*11340*/  IADD3 R10, P4, R6, 0x4020, RZ ;  /* 0x00004020060a7810 */ /* 0x000fc40007f9e0ff */
[C---:B------:R-:W-:Y:S02]  /*11350*/  IADD3 R11, P3, R6.reuse, 0x4000, RZ ;  /* 0x00004000060b7810 */ /* 0x040fe40007f7e0ff */
[----:B------:R-:W-:Y:S02]  /*11360*/  IADD3 R8, P1, R6, 0x60, RZ ;  /* 0x0000006006087810 */ /* 0x000fe40007f3e0ff */
[----:B------:R-:W-:Y:S01]  /*11370*/  MOV R76, R34 ;  /* 0x00000022004c7202 */ /* 0x000fe20000000f00 */
[----:B------:R-:W-:Y:S01]  /*11380*/  VIADD R34, R18, UR36 ;  /* 0x0000002412227c36 */ /* 0x000fe20008000000 */
[----:B------:R-:W-:Y:S01]  /*11390*/  SEL R63, R48, R49, P0 ;  /* 0x00000031303f7207 */ /* 0x000fe20000000000 */
[----:B------:R-:W-:Y:S01]  /*113a0*/  IMAD.X R41, RZ, RZ, R7, P1 ;  /* 0x000000ffff297224 */ /* 0x000fe200008e0607 */
[----:B------:R-:W-:Y:S02]  /*113b0*/  SEL R48, R49, R48, P0 ;  /* 0x0000003031307207 */ /* 0x000fe40000000000 */
[----:B------:R-:W-:-:S02]  /*113c0*/  SEL R51, R37, R36, P0 ;  /* 0x0000002425337207 */ /* 0x000fc40000000000 */
[----:B------:R-:W-:Y:S01]  /*113d0*/  SEL R46, R36, R37, P0 ;  /* 0x00000025242e7207 */ /* 0x000fe20000000000 */
[--C-:B------:R-:W-:Y:S01]  /*113e0*/  IMAD.X R37, RZ, RZ, R7.reuse, P4 ;  /* 0x000000ffff257224 */ /* 0x100fe200020e0607 */
[----:B------:R-:W-:Y:S02]  /*113f0*/  SEL R49, R38, R39, P0 ;  /* 0x0000002726317207 */ /* 0x000fe40000000000 */
[----:B------:R-:W-:Y:S01]  /*11400*/  SEL R60, R39, R38, P0 ;  /* 0x00000026273c7207 */ /* 0x000fe20000000000 */
[----:B------:R-:W-:Y:S01]  /*11410*/  IMAD.X R39, RZ, RZ, R7, P3 ;  /* 0x000000ffff277224 */ /* 0x000fe200018e0607 */
[----:B------:R-:W-:Y:S02]  /*11420*/  LOP3.LUT R6, R11, 0x380, RZ, 0xc0, !PT ;  /* 0x000003800b067812 */ /* 0x000fe400078ec0ff */
[----:B------:R-:W-:Y:S02]  /*11430*/  MOV R81, R44 ;  /* 0x0000002c00517202 */ /* 0x000fe40000000f00 */
[----:B------:R-:W-:-:S02]  /*11440*/  SEL R25, R94, R93, P0 ;  /* 0x0000005d5e197207 */ /* 0x000fc40000000000 */
[----:B------:R-:W-:Y:S02]  /*11450*/  SEL R47, R90, R89, P0 ;  /* 0x000000595a2f7207 */ /* 0x000fe40000000000 */
[----:B------:R-:W-:Y:S01]  /*11460*/  MOV R45, R26 ;  /* 0x0000001a002d7202 */ /* 0x000fe20000000f00 */
[----:B0-----:R-:W-:Y:S01]  /*11470*/  @P2 IMAD.HI.U32 R27, R34, R31, RZ ;  /* 0x0000001f221b2227 */ /* 0x001fe200078e00ff */
[----:B------:R-:W-:Y:S02]  /*11480*/  SEL R94, R93, R94, P0 ;  /* 0x0000005e5d5e7207 */ /* 0x000fe40000000000 */
[----:B------:R-:W-:Y:S01]  /*11490*/  SEL R90, R89, R90, P0 ;  /* 0x0000005a595a7207 */ /* 0x000fe20000000000 */
[----:B------:R-:W-:Y:S01]  /*114a0*/  IMAD.MOV.U32 R26, RZ, RZ, R34 ;  /* 0x000000ffff1a7224 */ /* 0x000fe200078e0022 */
[----:B------:R-:W-:Y:S02]  /*114b0*/  LOP3.LUT R7, R10, 0x380, RZ, 0xc0, !PT ;  /* 0x000003800a077812 */ /* 0x000fe400078ec0ff */
[----:B------:R-:W-:-:S02]  /*114c0*/  SHF.R.U64 R6, R6, 0x3, RZ ;  /* 0x0000000306067819 */ /* 0x000fc400000012ff */
[----:B------:R-:W-:Y:S02]  /*114d0*/  SHF.R.U64 R7, R7, 0x3, RZ ;  /* 0x0000000307077819 */ /* 0x000fe400000012ff */
[----:B------:R-:W-:Y:S02]  /*114e0*/  LOP3.LUT R38, R6, R11, RZ, 0x3c, !PT ;  /* 0x0000000b06267212 */ /* 0x000fe400078e3cff */
[----:B------:R-:W-:Y:S02]  /*114f0*/  IADD3 R13, P1, R28, 0x3000, RZ ;  /* 0x000030001c0d7810 */ /* 0x000fe40007f3e0ff */
[----:B------:R-:W-:Y:S02]  /*11500*/  LOP3.LUT R6, R8, 0x380, RZ, 0xc0, !PT ;  /* 0x0000038008067812 */ /* 0x000fe400078ec0ff */
[----:B------:R-:W-:Y:S02]  /*11510*/  LOP3.LUT R36, R7, R10, RZ, 0x3c, !PT ;  /* 0x0000000a07247212 */ /* 0x000fe400078e3cff */
[----:B-1----:R-:W-:Y:S01]  /*11520*/  @P2 SHF.R.U32.HI R26, RZ, R32, R27 ;  /* 0x00000020ff1a2219 */ /* 0x002fe2000001161b */
[----:B------:R-:W-:Y:S01]  /*11530*/  IMAD.U32 R27, RZ, RZ, UR8 ;  /* 0x00000008ff1b7e24 */ /* 0x000fe2000f8e00ff */
[----:B------:R-:W-:Y:S01]  /*11540*/  LOP3.LUT R12, R13, 0x380, RZ, 0xc0, !PT ;  /* 0x000003800d0c7812 */ /* 0x000fe200078ec0ff */
[----:B------:R-:W-:Y:S01]  /*11550*/  ULDC.64 UR8, c[0x0][0xae8] ;  /* 0x0002ba0000087ab9 */ /* 0x000fe20000000a00 */
[----:B------:R-:W-:-:S02]  /*11560*/  SHF.R.U64 R5, R6, 0x3, RZ ;  /* 0x0000000306057819 */ /* 0x000fc400000012ff */
[----:B------:R-:W-:Y:S01]  /*11570*/  MOV R77, R36 ;  /* 0x00000024004d7202 */ /* 0x000fe20000000f00 */
[----:B------:R-:W-:Y:S01]  /*11580*/  IMAD.MOV R37, RZ, RZ, -R26 ;  /* 0x000000ffff257224 */ /* 0x000fe200078e0a1a */
[----:B------:R-:W-:Y:S02]  /*11590*/  SEL R75, R86, R87, P0 ;  /* 0x00000057564b7207 */ /* 0x000fe40000000000 */
[----:B------:R-:W-:Y:S01]  /*115a0*/  SHF.R.U64 R12, R12, 0x3, RZ ;  /* 0x000000030c0c7819 */ /* 0x000fe200000012ff */
[----:B------:R-:W-:Y:S01]  /*115b0*/  IMAD R37, R30, R37, R34 ;  /* 0x000000251e257224 */ /* 0x000fe200078e0222 */
[----:B------:R-:W-:Y:S02]  /*115c0*/  LOP3.LUT R40, R5, R8, RZ, 0x3c, !PT ;  /* 0x0000000805287212 */ /* 0x000fe400078e3cff */
[----:B------:R-:W-:Y:S02]  /*115d0*/  SEL R86, R87, R86, P0 ;  /* 0x0000005657567207 */ /* 0x000fe40000000000 */
[----:B------:R-:W-:Y:S01]  /*115e0*/  LOP3.LUT R12, R12, R13, RZ, 0x3c, !PT ;  /* 0x0000000d0c0c7212 */ /* 0x000fe200078e3cff */
[----:B------:R-:W-:Y:S01]  /*115f0*/  IMAD.X R13, RZ, RZ, R29, P1 ;  /* 0x000000ffff0d7224 */ /* 0x000fe200008e061d */
[----:B------:R-:W-:-:S02]  /*11600*/  MOV R80, R42 ;  /* 0x0000002a00507202 */ /* 0x000fc40000000f00 */
[----:B------:R-:W-:Y:S02]  /*11610*/  MOV R79, R40 ;  /* 0x00000028004f7202 */ /* 0x000fe40000000f00 */
[----:B------:R-:W-:Y:S02]  /*11620*/  IADD3 R40, P1, R26, UR6, RZ ;  /* 0x000000061a287c10 */ /* 0x000fe4000ff3e0ff */
[----:B------:R-:W-:Y:S02]  /*11630*/  SHF.R.S32.HI R36, RZ, 0x1f, R37 ;  /* 0x0000001fff247819 */ /* 0x000fe40000011425 */
[C---:B------:R-:W-:Y:S02]  /*11640*/  IADD3 R9, P4, R28.reuse, 0x5000, RZ ;  /* 0x000050001c097810 */ /* 0x040fe40007f9e0ff */
[----:B------:R-:W-:Y:S02]  /*11650*/  IADD3 R11, P3, R28, 0x4000, RZ ;  /* 0x000040001c0b7810 */ /* 0x000fe40007f7e0ff */
[----:B------:R-:W-:-:S02]  /*11660*/  LOP3.LUT R8, R9, 0x380, RZ, 0xc0, !PT ;  /* 0x0000038009087812 */ /* 0x000fc400078ec0ff */
[----:B------:R-:W-:Y:S02]  /*11670*/  LOP3.LUT R10, R11, 0x380, RZ, 0xc0, !PT ;  /* 0x000003800b0a7812 */ /* 0x000fe400078ec0ff */
[----:B------:R-:W-:Y:S02]  /*11680*/  MOV R78, R38 ;  /* 0x00000026004e7202 */ /* 0x000fe40000000f00 */
[----:B------:R-:W-:Y:S02]  /*11690*/  SHF.R.U64 R8, R8, 0x3, RZ ;  /* 0x0000000308087819 */ /* 0x000fe400000012ff */
[----:B------:R-:W-:Y:S02]  /*116a0*/  SHF.R.U64 R10, R10, 0x3, RZ ;  /* 0x000000030a0a7819 */ /* 0x000fe400000012ff */
[----:B------:R-:W-:Y:S01]  /*116b0*/  LOP3.LUT R8, R8, R9, RZ, 0x3c, !PT ;  /* 0x0000000908087212 */ /* 0x000fe200078e3cff */
[--C-:B------:R-:W-:Y:S01]  /*116c0*/  IMAD.X R9, RZ, RZ, R29.reuse, P4 ;  /* 0x000000ffff097224 */ /* 0x100fe200020e061d */
[----:B------:R-:W-:Y:S01]  /*116d0*/  LOP3.LUT R10, R10, R11, RZ, 0x3c, !PT ;  /* 0x0000000b0a0a7212 */ /* 0x000fe200078e3cff */
        /* <DEDUP_REMOVED lines=10> */
[----:B--2---:R-:W-:Y:S01]  /*11780*/  LOP3.LUT R31, R24, 0x2, RZ, 0x3c, !PT ;  /* 0x00000002181f7812 */ /* 0x004fe200078e3cff */
[----:B------:R-:W-:Y:S04]  /*11790*/  SHFL.IDX PT, R25, R25, R24, 0x1c1f ;  /* 0x001c1f1819197589 */ /* 0x000fe800000e0000 */
[----:B------:R-:W-:Y:S04]  /*117a0*/  SHFL.IDX PT, R47, R47, R24, 0x1c1f ;  /* 0x001c1f182f2f7589 */ /* 0x000fe800000e0000 */
[----:B------:R-:W-:Y:S04]  /*117b0*/  SHFL.IDX PT, R94, R94, R31, 0x1c1f ;  /* 0x001c1f1f5e5e7589 */ /* 0x000fe800000e0000 */
[----:B------:R-:W0:Y:S04]  /*117c0*/  SHFL.IDX PT, R90, R90, R31, 0x1c1f ;  /* 0x001c1f1f5a5a7589 */ /* 0x000e2800000e0000 */
[----:B------:R-:W-:Y:S04]  /*117d0*/  SHFL.IDX PT, R63, R63, R24, 0x1c1f ;  /* 0x001c1f183f3f7589 */ /* 0x000fe800000e0000 */
[----:B------:R-:W-:Y:S04]  /*117e0*/  SHFL.IDX PT, R48, R48, R31, 0x1c1f ;  /* 0x001c1f1f30307589 */ /* 0x000fe800000e0000 */
[----:B------:R-:W-:Y:S04]  /*117f0*/  SHFL.IDX PT, R51, R51, R24, 0x1c1f ;  /* 0x001c1f1833337589 */ /* 0x000fe800000e0000 */
[----:B------:R-:W1:Y:S04]  /*11800*/  SHFL.IDX PT, R46, R46, R31, 0x1c1f ;  /* 0x001c1f1f2e2e7589 */ /* 0x000e6800000e0000 */
[----:B------:R-:W-:Y:S04]  /*11810*/  SHFL.IDX PT, R49, R49, R24, 0x1c1f ;  /* 0x001c1f1831317589 */ /* 0x000fe800000e0000 */
[----:B------:R-:W2:Y:S01]  /*11820*/  SHFL.IDX PT, R60, R60, R31, 0x1c1f ;  /* 0x001c1f1f3c3c7589 */ /* 0x000ea200000e0000 */
[----:B0-----:R-:W-:-:S02]  /*11830*/  SEL R32, R47, R90, P0 ;  /* 0x0000005a2f207207 */ /* 0x001fc40000000000 */
[----:B------:R-:W-:Y:S01]  /*11840*/  SEL R34, R90, R47, P0 ;  /* 0x0000002f5a227207 */ /* 0x000fe20000000000 */
[----:B------:R-:W-:Y:S04]  /*11850*/  SHFL.IDX PT, R65, R65, R24, 0x1c1f ;  /* 0x001c1f1841417589 */ /* 0x000fe800000e0000 */
[----:B------:R-:W0:Y:S04]  /*11860*/  SHFL.IDX PT, R62, R62, R31, 0x1c1f ;  /* 0x001c1f1f3e3e7589 */ /* 0x000e2800000e0000 */
[----:B------:R-:W-:Y:S04]  /*11870*/  SHFL.IDX PT, R53, R53, R24, 0x1c1f ;  /* 0x001c1f1835357589 */ /* 0x000fe800000e0000 */
[----:B------:R-:W-:Y:S01]  /*11880*/  SHFL.IDX PT, R55, R55, R24, 0x1c1f ;  /* 0x001c1f1837377589 */ /* 0x000fe200000e0000 */
[----:B-1----:R-:W-:-:S03]  /*11890*/  SEL R38, R46, R51, P0 ;  /* 0x000000332e267207 */ /* 0x002fc60000000000 */
[----:B------:R-:W-:Y:S04]  /*118a0*/  SHFL.IDX PT, R57, R57, R24, 0x1c1f ;  /* 0x001c1f1839397589 */ /* 0x000fe800000e0000 */
[----:B------:R-:W-:Y:S01]  /*118b0*/  SHFL.IDX PT, R59, R59, R24, 0x1c1f ;  /* 0x001c1f183b3b7589 */ /* 0x000fe200000e0000 */
[----:B--2---:R-:W-:Y:S02]  /*118c0*/  SEL R33, R49, R60, P0 ;  /* 0x0000003c31217207 */ /* 0x004fe40000000000 */
[----:B------:R-:W-:Y:S01]  /*118d0*/  SEL R35, R60, R49, P0 ;  /* 0x000000313c237207 */ /* 0x000fe20000000000 */
[----:B------:R-:W-:Y:S04]  /*118e0*/  SHFL.IDX PT, R42, R61, R24, 0x1c1f ;  /* 0x001c1f183d2a7589 */ /* 0x000fe800000e0000 */
[----:B------:R-:W-:Y:S01]  /*118f0*/  SHFL.IDX PT, R67, R67, R24, 0x1c1f ;  /* 0x001c1f1843437589 */ /* 0x000fe200000e0000 */
[----:B0-----:R-:W-:-:S03]  /*11900*/  SEL R39, R62, R65, P0 ;  /* 0x000000413e277207 */ /* 0x001fc60000000000 */
[----:B------:R-:W-:Y:S04]  /*11910*/  SHFL.IDX PT, R69, R69, R24, 0x1c1f ;  /* 0x001c1f1845457589 */ /* 0x000fe800000e0000 */
[----:B------:R-:W-:Y:S04]  /*11920*/  SHFL.IDX PT, R71, R71, R24, 0x1c1f ;  /* 0x001c1f1847477589 */ /* 0x000fe800000e0000 */
[----:B------:R-:W-:Y:S04]  /*11930*/  SHFL.IDX PT, R73, R73, R24, 0x1c1f ;  /* 0x001c1f1849497589 */ /* 0x000fe800000e0000 */
[----:B------:R0:W-:Y:S04]  /*11940*/  SHFL.IDX PT, R75, R75, R24, 0x1c1f ;  /* 0x001c1f184b4b7589 */ /* 0x0001e800000e0000 */
[----:B------:R-:W-:Y:S04]  /*11950*/  SHFL.IDX PT, R50, R50, R31, 0x1c1f ;  /* 0x001c1f1f32327589 */ /* 0x000fe800000e0000 */
[----:B------:R-:W-:Y:S01]  /*11960*/  SHFL.IDX PT, R52, R52, R31, 0x1c1f ;  /* 0x001c1f1f34347589 */ /* 0x000fe200000e0000 */
[----:B0-----:R-:W-:-:S03]  /*11970*/  SHF.R.S32.HI R24, RZ, 0x1f, R26 ;  /* 0x0000001fff187819 */ /* 0x001fc6000001141a */
[----:B------:R-:W-:Y:S01]  /*11980*/  SHFL.IDX PT, R44, R64, R31, 0x1c1f ;  /* 0x001c1f1f402c7589 */ /* 0x000fe200000e0000 */
[----:B------:R-:W-:Y:S02]  /*11990*/  SEL R26, R94, R25, P0 ;  /* 0x000000195e1a7207 */ /* 0x000fe40000000000 */
[----:B------:R-:W-:Y:S01]  /*119a0*/  IADD3.X R41, R24, UR7, R27, P1, !PT ;  /* 0x0000000718297c10 */ /* 0x000fe20008ffe41b */
[----:B------:R-:W-:Y:S01]  /*119b0*/  SHFL.IDX PT, R54, R54, R31, 0x1c1f ;  /* 0x001c1f1f36367589 */ /* 0x000fe200000e0000 */
[----:B------:R-:W-:Y:S01]  /*119c0*/  ULDC.64 UR6, c[0x0][0xb88] ;  /* 0x0002e20000067ab9 */ /* 0x000fe20000000a00 */
[----:B------:R-:W-:Y:S01]  /*119d0*/  SEL R24, R25, R94, P0 ;  /* 0x0000005e19187207 */ /* 0x000fe20000000000 */
[----:B------:R-:W-:Y:S01]  /*119e0*/  IMAD R36, R36, UR6, RZ ;  /* 0x0000000624247c24 */ /* 0x000fe2000f8e02ff */
[----:B------:R-:W-:Y:S01]  /*119f0*/  SHFL.IDX PT, R68, R66, R31, 0x1c1f ;  /* 0x001c1f1f42447589 */ /* 0x000fe200000e0000 */
[----:B------:R-:W-:Y:S01]  /*11a00*/  SEL R25, R63, R48, P0 ;  /* 0x000000303f197207 */ /* 0x000fe20000000000 */
[C---:B------:R-:W-:Y:S01]  /*11a10*/  IMAD.WIDE.U32 R40, R37.reuse, UR6, R40 ;  /* 0x0000000625287c25 */ /* 0x040fe2000f8e0028 */
[----:B------:R-:W-:Y:S01]  /*11a20*/  SEL R27, R48, R63, P0 ;  /* 0x0000003f301b7207 */ /* 0x000fe20000000000 */
[----:B------:R-:W-:Y:S01]  /*11a30*/  SHFL.IDX PT, R70, R70, R31, 0x1c1f ;  /* 0x001c1f1f46467589 */ /* 0x000fe200000e0000 */
[----:B------:R-:W-:Y:S01]  /*11a40*/  LOP3.LUT P1, RZ, R228, 0x3, RZ, 0xc0, !PT ;  /* 0x00000003e4ff7812 */ /* 0x000fe2000782c0ff */
[----:B------:R-:W-:Y:S01]  /*11a50*/  IMAD R47, R37, UR7, R36 ;  /* 0x00000007252f7c24 */ /* 0x000fe2000f8e0224 */
[----:B------:R-:W-:Y:S01]  /*11a60*/  SEL R36, R51, R46, P0 ;  /* 0x0000002e33247207 */ /* 0x000fe20000000000 */
[----:B------:R-:W0:Y:S01]  /*11a70*/  SHFL.IDX PT, R56, R56, R31, 0x1c1f ;  /* 0x001c1f1f38387589 */ /* 0x000e2200000e0000 */
[----:B------:R-:W-:Y:S01]  /*11a80*/  VIADD R46, R230, UR36 ;  /* 0x00000024e62e7c36 */ /* 0x000fe20008000000 */
[----:B------:R-:W-:Y:S01]  /*11a90*/  ULDC.64 UR6, c[0x0][0xb50] ;  /* 0x0002d40000067ab9 */ /* 0x000fe20000000a00 */
[----:B------:R-:W-:Y:S01]  /*11aa0*/  SEL R37, R65, R62, P0 ;  /* 0x0000003e41257207 */ /* 0x000fe20000000000 */
[----:B------:R-:W1:Y:S04]  /*11ab0*/  SHFL.IDX PT, R72, R72, R31, 0x1c1f ;  /* 0x001c1f1f48487589 */ /* 0x000e6800000e0000 */
[----:B------:R-:W2:Y:S04]  /*11ac0*/  SHFL.IDX PT, R43, R58, R31, 0x1c1f ;  /* 0x001c1f1f3a2b7589 */ /* 0x000ea800000e0000 */
[----:B------:R3:W4:Y:S04]  /*11ad0*/  SHFL.IDX PT, R86, R86, R31, 0x1c1f ;  /* 0x001c1f1f56567589 */ /* 0x00072800000e0000 */
[----:B------:R2:W-:Y:S04]  /*11ae0*/  STSM.16.M88.4 [R81], R24 ;  /* 0x0000001851007844 */ /* 0x0005e80000000200 */
[----:B------:R4:W-:Y:S01]  /*11af0*/  STSM.16.M88.4 [R80], R32 ;  /* 0x0000002050007844 */ /* 0x0009e20000000200 */
[----:B---3--:R-:W-:Y:S01]  /*11b00*/  IMAD R31, R30, UR5, RZ ;  /* 0x000000051e1f7c24 */ /* 0x008fe2000f8e02ff */
[----:B0-----:R-:W-:-:S02]  /*11b10*/  SEL R48, R59, R56, P0 ;  /* 0x000000383b307207 */ /* 0x001fc40000000000 */
[----:B------:R-:W-:Y:S02]  /*11b20*/  STSM.16.M88.4 [R45], R36 ;  /* 0x000000242d007844 */ /* 0x000fe40000000200 */
[----:B------:R-:W-:Y:S02]  /*11b30*/  ISETP.GE.OR P3, PT, R46, R31, P1 ;  /* 0x0000001f2e00720c */ /* 0x000fe40000f66670 */
[----:B-1----:R-:W-:Y:S02]  /*11b40*/  SEL R49, R73, R72, P0 ;  /* 0x0000004849317207 */ /* 0x002fe40000000000 */
[----:B------:R-:W-:Y:S01]  /*11b50*/  SEL R51, R72, R73, P0 ;  /* 0x0000004948337207 */ /* 0x000fe20000000000 */
[----:B--2---:R-:W-:Y:S01]  /*11b60*/  VIADD R24, R46, 0x8 ;  /* 0x000000082e187836 */ /* 0x004fe20000000000 */
[----:B------:R-:W-:Y:S01]  /*11b70*/  SEL R26, R50, R53, P0 ;  /* 0x00000035321a7207 */ /* 0x000fe20000000000 */
[----:B------:R-:W-:Y:S01]  /*11b80*/  IMAD.IADD R25, R41, 0x1, R47 ;  /* 0x0000000129197824 */ /* 0x000fe200078e022f */
[----:B------:R-:W-:-:S02]  /*11b90*/  LEA R41, P4, R40, UR6, 0x2 ;  /* 0x0000000628297c11 */ /* 0x000fc4000f8810ff */
[----:B------:R-:W-:Y:S02]  /*11ba0*/  ISETP.GE.OR P1, PT, R24, R31, P1 ;  /* 0x0000001f1800720c */ /* 0x000fe40000f26670 */
[----:B------:R-:W-:Y:S01]  /*11bb0*/  LEA.HI.X R40, R40, UR7, R25, 0x2, P4 ;  /* 0x0000000728287c11 */ /* 0x000fe2000a0f1419 */
[----:B------:R-:W-:Y:S01]  /*11bc0*/  SHFL.IDX PT, R60, R41, RZ, 0x1c1f ;  /* 0x001c1fff293c7589 */ /* 0x000fe200000e0000 */
[----:B------:R-:W-:Y:S02]  /*11bd0*/  SEL R24, R53, R50, P0 ;  /* 0x0000003235187207 */ /* 0x000fe40000000000 */
[----:B----4-:R-:W-:Y:S01]  /*11be0*/  SEL R32, R55, R52, P0 ;  /* 0x0000003437207207 */ /* 0x010fe20000000000 */
[----:B------:R-:W0:Y:S01]  /*11bf0*/  SHFL.IDX PT, R61, R40, RZ, 0x1c1f ;  /* 0x001c1fff283d7589 */ /* 0x000e2200000e0000 */
[----:B------:R-:W-:Y:S02]  /*11c00*/  SEL R34, R52, R55, P0 ;  /* 0x0000003734227207 */ /* 0x000fe40000000000 */
[----:B------:R-:W-:Y:S01]  /*11c10*/  SEL R25, R67, R44, P0 ;  /* 0x0000002c43197207 */ /* 0x000fe20000000000 */
[----:B------:R-:W-:Y:S01]  /*11c20*/  SHFL.IDX PT, R62, R41, 0x1, 0x1c1f ;  /* 0x003c1f00293e7f89 */ /* 0x000fe200000e0000 */
[----:B------:R-:W-:-:S02]  /*11c30*/  SEL R27, R44, R67, P0 ;  /* 0x000000432c1b7207 */ /* 0x000fc40000000000 */
[----:B------:R-:W-:Y:S01]  /*11c40*/  SEL R52, R57, R54, P0 ;  /* 0x0000003639347207 */ /* 0x000fe20000000000 */
[----:B------:R-:W1:Y:S01]  /*11c50*/  SHFL.IDX PT, R63, R40, 0x1, 0x1c1f ;  /* 0x003c1f00283f7f89 */ /* 0x000e6200000e0000 */
        /* <DEDUP_REMOVED lines=8> */
[----:B------:R-:W-:Y:S01]  /*11ce0*/  SEL R64, R42, R43, P0 ;  /* 0x0000002b2a407207 */ /* 0x000fe20000000000 */
[----:B------:R-:W-:Y:S01]  /*11cf0*/  STSM.16.M88.4 [R77], R52 ;  /* 0x000000344d007844 */ /* 0x000fe20000000200 */
[----:B------:R-:W-:Y:S02]  /*11d00*/  SEL R66, R43, R42, P0 ;  /* 0x0000002a2b427207 */ /* 0x000fe40000000000 */
[----:B------:R-:W-:Y:S01]  /*11d10*/  SEL R65, R75, R86, P0 ;  /* 0x000000564b417207 */ /* 0x000fe20000000000 */
[----:B------:R-:W-:Y:S01]  /*11d20*/  STSM.16.M88.4 [R76], R48 ;  /* 0x000000304c007844 */ /* 0x000fe20000000200 */
[----:B------:R-:W-:-:S05]  /*11d30*/  SEL R67, R86, R75, P0 ;  /* 0x0000004b56437207 */ /* 0x000fca0000000000 */
[----:B------:R2:W-:Y:S01]  /*11d40*/  STSM.16.M88.4 [R74], R64 ;  /* 0x000000404a007844 */ /* 0x0005e20000000200 */
[----:B------:R-:W-:Y:S08]  /*11d50*/  BAR.SYNC.DEFER_BLOCKING 0x1, 0x100 ;  /* 0x0044000000007b1d */ /* 0x000ff00000010000 */
[----:B--2---:R-:W2:Y:S01]  /*11d60*/  @P2 LDC R65, c[0x0][0xbec] ;  /* 0x0002fb00ff412b82 */ /* 0x004ea20000000800 */
[----:B0-----:R0:W-:Y:S01]  /*11d70*/  @!P3 ST.E desc[UR48][R60.64], R2 ;  /* 0x000000023c00b985 */ /* 0x0011e2000c101930 */
[----:B------:R-:W-:-:S03]  /*11d80*/  UIMAD UR5, UR12, UR8, URZ ;  /* 0x000000080c0572a4 */ /* 0x000fc6000f8e023f */
[----:B-1----:R1:W-:Y:S03]  /*11d90*/  @!P1 ST.E desc[UR48][R62.64], R0 ;  /* 0x000000003e009985 */ /* 0x0023e6000c101930 */
[----:B0-----:R-:W0:Y:S01]  /*11da0*/  @P2 LDC R61, c[0x0][0xbf0] ;  /* 0x0002fc00ff3d2b82 */ /* 0x001e220000000800 */
[----:B------:R-:W-:Y:S01]  /*11db0*/  UIMAD.WIDE.U32 UR6, UR37, UR8, URZ ;  /* 0x00000008250672a5 */ /* 0x000fe2000f8e003f */
[----:B------:R3:W5:Y:S01]  /*11dc0*/  LD.E.128 R48, desc[UR48][R6.64] ;  /* 0x0000003006307980 */ /* 0x000762000c101d00 */
[----:B-1----:R-:W-:Y:S01]  /*11dd0*/  IMAD R0, R22, 0x20, R23 ;  /* 0x0000002016007824 */ /* 0x002fe200078e0217 */
[----:B------:R-:W-:Y:S02]  /*11de0*/  UIMAD UR5, UR37, UR9, UR5 ;  /* 0x00000009250572a4 */ /* 0x000fe4000f8e0205 */
[----:B------:R1:W5:Y:S01]  /*11df0*/  LD.E.128 R52, desc[UR48][R8.64] ;  /* 0x0000003008347980 */ /* 0x000362000c101d00 */
[----:B------:R-:W-:Y:S01]  /*11e00*/  VIADD R2, R0, UR36 ;  /* 0x0000002400027c36 */ /* 0x000fe20008000000 */
[----:B------:R-:W-:-:S02]  /*11e10*/  UIMAD UR8, UR13, UR10, URZ ;  /* 0x0000000a0d0872a4 */ /* 0x000fc4000f8e023f */
[----:B------:R4:W5:Y:S01]  /*11e20*/  LD.E.128 R32, desc[UR48][R4.64] ;  /* 0x0000003004207980 */ /* 0x000962000c101d00 */
[----:B--2---:R-:W-:Y:S01]  /*11e30*/  @P2 IMAD.HI.U32 R0, R2, R65, RZ ;  /* 0x0000004102002227 */ /* 0x004fe200078e00ff */
[----:B------:R-:W-:Y:S02]  /*11e40*/  UIADD3 UR7, UR7, UR5, URZ ;  /* 0x0000000507077290 */ /* 0x000fe4000fffe03f */
[----:B------:R-:W5:Y:S01]  /*11e50*/  LD.E.128 R44, desc[UR48][R28.64] ;  /* 0x000000301c2c7980 */ /* 0x000f62000c101d00 */
[----:B---3--:R-:W-:Y:S01]  /*11e60*/  IMAD.MOV.U32 R7, RZ, RZ, R2 ;  /* 0x000000ffff077224 */ /* 0x008fe200078e0002 */
[----:B------:R-:W-:Y:S02]  /*11e70*/  UIMAD UR5, UR42, UR11, UR8 ;  /* 0x0000000b2a0572a4 */ /* 0x000fe4000f8e0208 */
[----:B------:R-:W5:Y:S01]  /*11e80*/  LD.E.128 R40, desc[UR48][R20.64] ;  /* 0x0000003014287980 */ /* 0x000f62000c101d00 */
[----:B------:R-:W-:Y:S01]  /*11e90*/  UIMAD.WIDE.U32 UR6, UR42, UR10, UR6 ;  /* 0x0000000a2a0672a5 */ /* 0x000fe2000f8e0006 */
[----:B------:R-:W-:-:S02]  /*11ea0*/  ULDC.64 UR8, c[0x0][0xae0] ;  /* 0x0002b80000087ab9 */ /* 0x000fc40000000a00 */
[----:B------:R-:W5:Y:S01]  /*11eb0*/  LD.E.128 R36, desc[UR48][R14.64] ;  /* 0x000000300e247980 */ /* 0x000f62000c101d00 */
[----:B0-----:R-:W-:Y:S01]  /*11ec0*/  @P2 SHF.R.U32.HI R7, RZ, R61, R0 ;  /* 0x0000003dff072219 */ /* 0x001fe20000011600 */
[----:B------:R-:W-:Y:S02]  /*11ed0*/  UIADD3 UR5, UR7, UR5, URZ ;  /* 0x0000000507057290 */ /* 0x000fe4000fffe03f */
[----:B------:R-:W5:Y:S01]  /*11ee0*/  LD.E.128 R24, desc[UR48][R12.64] ;  /* 0x000000300c187980 */ /* 0x000f62000c101d00 */
[--C-:B------:R-:W-:Y:S01]  /*11ef0*/  SHF.R.S32.HI R0, RZ, 0x1f, R7.reuse ;  /* 0x0000001fff007819 */ /* 0x100fe20000011407 */
[----:B-1----:R-:W-:Y:S02]  /*11f00*/  IMAD.MOV R9, RZ, RZ, -R7 ;  /* 0x000000ffff097224 */ /* 0x002fe400078e0a07 */
[----:B------:R0:W5:Y:S01]  /*11f10*/  LD.E.128 R56, desc[UR48][R10.64] ;  /* 0x000000300a387980 */ /* 0x000162000c101d00 */
[----:B----4-:R-:W-:Y:S02]  /*11f20*/  IMAD.U32 R5, RZ, RZ, UR7 ;  /* 0x00000007ff057e24 */ /* 0x010fe4000f8e00ff */
[----:B------:R-:W-:Y:S01]  /*11f30*/  IMAD R0, R0, UR8, RZ ;  /* 0x0000000800007c24 */ /* 0x000fe2000f8e02ff */
[----:B------:R-:W-:Y:S01]  /*11f40*/  @!PT LDS RZ, [RZ] ;  /* 0x00000000fffff984 */ /* 0x000fe20000000800 */
[----:B------:R-:W-:Y:S01]  /*11f50*/  @!PT LDS RZ, [RZ] ;  /* 0x00000000fffff984 */ /* 0x000fe20000000800 */
[----:B------:R-:W-:Y:S01]  /*11f60*/  @!PT LDS RZ, [RZ] ;  /* 0x00000000fffff984 */ /* 0x000fe20000000800 */
[----:B------:R-:W-:Y:S01]  /*11f70*/  @!PT LDS RZ, [RZ] ;  /* 0x00000000fffff984 */ /* 0x000fe20000000800 */
[----:B------:R1:W-:Y:S06]  /*11f80*/  MEMBAR.ALL.CTA ;  /* 0x0000000000007992 */ /* 0x0003ec0000008000 */
[----:B-1----:R-:W1:Y:S01]  /*11f90*/  FENCE.VIEW.ASYNC.S ;  /* 0x00000000000073c6 */ /* 0x002e620000000000 */
[----:B------:R-:W-:-:S02]  /*11fa0*/  IMAD R9, R30, R9, R2 ;  /* 0x000000091e097224 */ /* 0x000fc400078e0202 */
[----:B------:R-:W-:Y:S01]  /*11fb0*/  IMAD.U32 R4, RZ, RZ, UR6 ;  /* 0x00000006ff047e24 */ /* 0x000fe2000f8e00ff */
[----:B------:R-:W-:Y:S01]  /*11fc0*/  ULDC.64 UR6, c[0x0][0xad8] ;  /* 0x0002b60000067ab9 */ /* 0x000fe20000000a00 */
[----:B------:R-:W-:Y:S02]  /*11fd0*/  IMAD.U32 R5, RZ, RZ, UR5 ;  /* 0x00000005ff057e24 */ /* 0x000fe4000f8e00ff */
[C---:B0-----:R-:W-:Y:S01]  /*11fe0*/  IMAD R11, R7.reuse, UR9, R0 ;  /* 0x00000009070b7c24 */ /* 0x041fe2000f8e0200 */
[----:B------:R-:W-:Y:S01]  /*11ff0*/  SHF.R.S32.HI R0, RZ, 0x1f, R9 ;  /* 0x0000001fff007819 */ /* 0x000fe20000011409 */
[----:B------:R-:W-:-:S04]  /*12000*/  IMAD.WIDE.U32 R4, R7, UR8, R4 ;  /* 0x0000000807047c25 */ /* 0x000fc8000f8e0004 */
[----:B------:R-:W-:Y:S02]  /*12010*/  IMAD.IADD R5, R5, 0x1, R11 ;  /* 0x0000000105057824 */ /* 0x000fe400078e020b */
[----:B------:R-:W-:Y:S02]  /*12020*/  IMAD R2, R0, UR6, RZ ;  /* 0x0000000600027c24 */ /* 0x000fe4000f8e02ff */
[----:B------:R-:W-:Y:S02]  /*12030*/  VIADD R8, R23, UR36 ;  /* 0x0000002417087c36 */ /* 0x000fe40008000000 */
        /* <DEDUP_REMOVED lines=27> */
.L_x_7640:
[----:B------:R-:W-:Y:S05]  /*121f0*/  BSYNC B1 ;  /* 0x0000000000017941 */ /* 0x000fea0003800000 */
.L_x_7639:
        /* <DEDUP_REMOVED lines=13> */
.L_x_7642:
[----:B------:R-:W-:Y:S05]  /*122d0*/  BSYNC B1 ;  /* 0x0000000000017941 */ /* 0x000fea0003800000 */
.L_x_7641:
        /* <DEDUP_REMOVED lines=11> */
[----:B-----5:R3:W-:Y:S04]  /*12390*/  @!P2 ST.E.128 desc[UR48][R2.64], R36 ;  /* 0x000000240200a985 */ /* 0x0207e8000c101d30 */
[----:B------:R3:W-:Y:S02]  /*123a0*/  @!P3 ST.E.128 desc[UR48][R4.64], R48 ;  /* 0x000000300400b985 */ /* 0x0007e4000c101d30 */
.L_x_7644:
[----:B------:R-:W-:Y:S05]  /*123b0*/  BSYNC B1 ;  /* 0x0000000000017941 */ /* 0x000fea0003800000 */
.L_x_7643:
        /* <DEDUP_REMOVED lines=16> */
.L_x_7638:
        /* <DEDUP_REMOVED lines=50> */
.L_x_7647:
[----:B------:R-:W-:Y:S05]  /*127e0*/  BSYNC B1 ;  /* 0x0000000000017941 */ /* 0x000fea0003800000 */
.L_x_7646:
        /* <DEDUP_REMOVED lines=55> */
.L_x_7649:
[----:B------:R-:W-:Y:S05]  /*12b60*/  BSYNC B1 ;  /* 0x0000000000017941 */ /* 0x000fea0003800000 */
.L_x_7648:
        /* <DEDUP_REMOVED lines=13> */
.L_x_7651:
[----:B------:R-:W-:Y:S05]  /*12c40*/  BSYNC B1 ;  /* 0x0000000000017941 */ /* 0x000fea0003800000 */
.L_x_7650:
        /* <DEDUP_REMOVED lines=13> */
.L_x_7653:
[----:B------:R-:W-:Y:S05]  /*12d20*/  BSYNC B1 ;  /* 0x0000000000017941 */ /* 0x000fea0003800000 */
.L_x_7652:
[----:B---3--:R-:W-:Y:S01]  /*12d30*/  VIADD R3, R6, 0x60 ;  /* 0x0000006006037836 */ /* 0x008fe20000000000 */
[----:B0-----:R0:W3:Y:S04]  /*12d40*/  SHFL.IDX PT, R0, R5, 0x3, 0x181f ;  /* 0x00781f0005007f89 */ /* 0x0010e800000e0000 */
[----:B------:R-:W-:Y:S01]  /*12d50*/  ISETP.GE.AND P0, PT, R3, R9, PT ;  /* 0x000000090300720c */ /* 0x000fe20003f06270 */
[----:B-1----:R0:W1:-:S12]  /*12d60*/  SHFL.IDX PT, R2, R4, 0x3, 0x181f ;  /* 0x00781f0004027f89 */ /* 0x00205800000e0000 */
[----:B0-----:R-:W-:Y:S05]  /*12d70*/  @P0 BRA `(.L_x_7645) ;  /* 0x0000000000240947 */ /* 0x001fea0003800000 */
[----:B------:R-:W-:Y:S02]  /*12d80*/  ULDC UR5, c[0x0][0xac8] ;  /* 0x0002b20000057ab9 */ /* 0x000fe40000000800 */
[----:B------:R-:W-:Y:S02]  /*12d90*/  ISETP.GE.AND P2, PT, R16, UR5, PT ;  /* 0x0000000510007c0c */ /* 0x000fe4000bf46270 */
[----:B------:R-:W-:-:S11]  /*12da0*/  ISETP.GE.AND P3, PT, R19, UR5, PT ;  /* 0x0000000513007c0c */ /* 0x000fd6000bf66270 */
[CC--:B-12-4-:R-:W-:Y:S02]  /*12db0*/  @!P2 LEA R4, P0, R16.reuse, R2.reuse, 0x1 ;  /* 0x000000021004a211 */ /* 0x0d6fe400078008ff */
[C---:B------:R-:W-:Y:S02]  /*12dc0*/  @!P3 LEA R2, P1, R19.reuse, R2, 0x1 ;  /* 0x000000021302b211 */ /* 0x040fe400078208ff */
[-C--:B---3--:R-:W-:Y:S02]  /*12dd0*/  @!P2 LEA.HI.X R5, R16, R0.reuse, R233, 0x1, P0 ;  /* 0x000000001005a211 */ /* 0x088fe400000f0ce9 */
[----:B------:R-:W-:-:S03]  /*12de0*/  @!P3 LEA.HI.X R3, R19, R0, R232, 0x1, P1 ;  /* 0x000000001303b211 */ /* 0x000fc600008f0ce8 */
[----:B------:R0:W-:Y:S04]  /*12df0*/  @!P2 ST.E.128 desc[UR48][R4.64], RZ ;  /* 0x000000ff0400a985 */ /* 0x0001e8000c101d30 */
[----:B------:R0:W-:Y:S02]  /*12e00*/  @!P3 ST.E.128 desc[UR48][R2.64], RZ ;  /* 0x000000ff0200b985 */ /* 0x0001e4000c101d30 */
.L_x_7645:
[----:B------:R-:W-:Y:S05]  /*12e10*/  BSYNC B0 ;  /* 0x0000000000007941 */ /* 0x000fea0003800000 */
.L_x_7637:
[----:B------:R-:W-:Y:S02]  /*12e20*/  ULDC UR5, c[0x0][0xc38] ;  /* 0x00030e0000057ab9 */ /* 0x000fe40000000800 */
[----:B------:R-:W-:-:S06]  /*12e30*/  UISETP.GE.AND UP0, UPT, UR4, UR5, UPT ;  /* 0x000000050400728c */ /* 0x000fcc000bf06270 */
[----:B------:R-:W-:-:S13]  /*12e40*/  PLOP3.LUT P0, PT, PT, PT, UP0, 0x80, 0x0 ;  /* 0x000000000000781c */ /* 0x000fda0003f0f008 */
[----:B------:R-:W-:Y:S05]  /*12e50*/  @!P0 BRA `(.L_x_7654) ;  /* 0xfffffedc00d08947 */ /* 0x000fea000383ffff */
[----:B------:R-:W-:Y:S05]  /*12e60*/  EXIT ;  /* 0x000000000000794d */ /* 0x000fea0003800000 */
.L_x_7599:
        /* <DEDUP_REMOVED lines=15> */
[----:B------:R0:W-:Y:S04]  /*12f60*/  STL [R1], RZ ;  /* 0x000000ff01007387 */ /* 0x0001e80000100800 */
        /* <DEDUP_REMOVED lines=14> */
[C---:B------:R-:W-:Y:S01]  /*13050*/  IMAD.SHL.U32 R5, R6.reuse, 0x4, RZ ;  /* 0x0000000406057824 */ /* 0x040fe200078e00ff */
[----:B------:R-:W-:Y:S01]  /*13060*/  SHF.R.U32.HI R3, RZ, 0x5, R4 ;  /* 0x00000005ff037819 */ /* 0x000fe20000011604 */
[----:B------:R-:W-:Y:S01]  /*13070*/  IMAD.SHL.U32 R19, R6, 0x80, RZ ;  /* 0x0000008006137824 */ /* 0x000fe200078e00ff */
[----:B------:R-:W-:-:S04]  /*13080*/  LOP3.LUT R2, R0, 0x80, RZ, 0xc0, !PT ;  /* 0x0000008000027812 */ /* 0x000fc800078ec0ff */
[----:B------:R-:W-:-:S04]  /*13090*/  LOP3.LUT R2, R2, 0x10, R6, 0xf8, !PT ;  /* 0x0000001002027812 */ /* 0x000fc800078ef806 */
[----:B------:R-:W-:Y:S02]  /*130a0*/  LOP3.LUT R5, R2, 0x10, R5, 0x78, !PT ;  /* 0x0000001002057812 */ /* 0x000fe400078e7805 */
[C---:B------:R-:W-:Y:S02]  /*130b0*/  LOP3.LUT R2, R0.reuse, 0x60, RZ, 0xc0, !PT ;  /* 0x0000006000027812 */ /* 0x040fe400078ec0ff */
[----:B------:R-:W-:-:S03]  /*130c0*/  LOP3.LUT R0, R0, 0x100, RZ, 0xc0, !PT ;  /* 0x0000010000007812 */ /* 0x000fc600078ec0ff */
[----:B------:R-:W-:-:S05]  /*130d0*/  IMAD R2, R3, 0x200, R2 ;  /* 0x0000020003027824 */ /* 0x000fca00078e0202 */
[----:B------:R-:W-:Y:S01]  /*130e0*/  IADD3 R2, R5, R2, R0 ;  /* 0x0000000205027210 */ /* 0x000fe20007ffe000 */
[----:B------:R-:W-:Y:S01]  /*130f0*/  IMAD.SHL.U32 R5, R6, 0x2, RZ ;  /* 0x0000000206057824 */ /* 0x000fe200078e00ff */
[----:B------:R-:W-:-:S03]  /*13100*/  LOP3.LUT R0, R19, 0x380, RZ, 0xc0, !PT ;  /* 0x0000038013007812 */ /* 0x000fc600078ec0ff */
[----:B------:R0:W-:Y:S02]  /*13110*/  STL [R1+0x18], R2 ;  /* 0x0000180201007387 */ /* 0x0001e40000100800 */
[----:B------:R-:W-:Y:S02]  /*13120*/  IMAD R0, R3, 0x10, R0 ;  /* 0x0000001003007824 */ /* 0x000fe400078e0200 */
[----:B------:R-:W-:-:S05]  /*13130*/  IMAD.SHL.U32 R3, R6, 0x10, RZ ;  /* 0x0000001006037824 */ /* 0x000fca00078e00ff */
[----:B------:R-:W-:Y:S01]  /*13140*/  LOP3.LUT R0, R0, 0x70, R3, 0x78, !PT ;  /* 0x0000007000007812 */ /* 0x000fe200078e7803 */
[----:B0-----:R-:W-:-:S03]  /*13150*/  IMAD.MOV.U32 R2, RZ, RZ, 0x40 ;  /* 0x00000040ff027424 */ /* 0x001fc600078e00ff */
[----:B------:R-:W-:Y:S02]  /*13160*/  LOP3.LUT R19, R0, 0xc00, R19, 0xf8, !PT ;  /* 0x00000c0000137812 */ /* 0x000fe400078ef813 */
[----:B------:R-:W-:Y:S02]  /*13170*/  LOP3.LUT R0, R3, 0x3f0, RZ, 0xc0, !PT ;  /* 0x000003f003007812 */ /* 0x000fe400078ec0ff */
[----:B------:R-:W-:Y:S02]  /*13180*/  SEL R2, R2, 0xffffffc0, !P0 ;  /* 0xffffffc002027807 */ /* 0x000fe40004000000 */
[----:B------:R-:W-:Y:S01]  /*13190*/  LOP3.LUT R5, R0, 0x70, R5, 0x78, !PT ;  /* 0x0000007000057812 */ /* 0x000fe200078e7805 */
[----:B------:R-:W-:Y:S01]  /*131a0*/  IMAD.SHL.U32 R0, R4, 0x10, RZ ;  /* 0x0000001004007824 */ /* 0x000fe200078e00ff */
[----:B------:R-:W-:-:S04]  /*131b0*/  SHF.R.U32.HI R4, RZ, 0x3, R4 ;  /* 0x00000003ff047819 */ /* 0x000fc80000011604 */
[----:B------:R-:W-:Y:S02]  /*131c0*/  LOP3.LUT R0, R5, 0x400, R0, 0xf8, !PT ;  /* 0x0000040005007812 */ /* 0x000fe400078ef800 */
[----:B------:R-:W-:-:S03]  /*131d0*/  LOP3.LUT R4, R4, 0x70, R3, 0xf8, !PT ;  /* 0x0000007004047812 */ /* 0x000fc600078ef803 */
[----:B------:R-:W-:Y:S02]  /*131e0*/  IMAD.IADD R3, R17, 0x1, R0 ;  /* 0x0000000111037824 */ /* 0x000fe400078e0200 */
[----:B------:R-:W-:-:S03]  /*131f0*/  IMAD.U32 R0, RZ, RZ, UR6 ;  /* 0x00000006ff007e24 */ /* 0x000fc6000f8e00ff */
[----:B------:R-:W-:Y:S04]  /*13200*/  STL [R1+0x20], R3 ;  /* 0x0000200301007387 */ /* 0x000fe80000100800 */
[----:B------:R-:W-:Y:S04]  /*13210*/  STL [R1], RZ ;  /* 0x000000ff01007387 */ /* 0x000fe80000100800 */
[----:B------:R0:W-:Y:S04]  /*13220*/  STL [R1+0x1c], R0 ;  /* 0x00001c0001007387 */ /* 0x0001e80000100800 */
[----:B------:R-:W-:Y:S01]  /*13230*/  STL [R1+0x24], RZ ;  /* 0x000024ff01007387 */ /* 0x000fe20000100800 */
[----:B0-----:R-:W-:-:S05]  /*13240*/  IMAD.MOV.U32 R0, RZ, RZ, 0x1 ;  /* 0x00000001ff007424 */ /* 0x001fca00078e00ff */
[----:B------:R0:W-:Y:S02]  /*13250*/  STL [R1+0x4], R0 ;  /* 0x0000040001007387 */ /* 0x0001e40000100800 */
[----:B0-----:R-:W-:-:S07]  /*13260*/  IMAD.IADD R0, R2, 0x1, R19 ;  /* 0x0000000102007824 */ /* 0x001fce00078e0213 */
.L_x_7714:
        /* <DEDUP_REMOVED lines=15> */
[----:B------:R-:W-:Y:S02]  /*13360*/  ULDC UR9, c[0x0][0xc6c] ;  /* 0x00031b0000097ab9 */ /* 0x000fe40000000800 */
[----:B------:R-:W-:-:S11]  /*13370*/  UISETP.NE.AND UP0, UPT, UR9, 0x1, UPT ;  /* 0x000000010900788c */ /* 0x000fd6000bf05270 */
[----:B------:R-:W-:Y:S02]  /*13380*/  @UP0 ULDC.64 UR6, c[0x0][0xc70] ;  /* 0x00031c0000060ab9 */ /* 0x000fe40000000a00 */
[----:B------:R-:W-:-:S03]  /*13390*/  UIMAD.WIDE.U32 UR4, UR10, UR6, URZ ;  /* 0x000000060a0472a5 */ /* 0x000fc6000f8e003f */
[----:B------:R-:W-:Y:S01]  /*133a0*/  UMOV UR6, UR10 ;  /* 0x0000000a00067c82 */ /* 0x000fe20008000000 */
[----:B------:R-:W-:-:S04]  /*133b0*/  @UP0 USHF.R.U32.HI UR6, URZ, UR7, UR5 ;  /* 0x000000073f060299 */ /* 0x000fc80008011605 */
[----:B------:R-:W-:Y:S01]  /*133c0*/  UIMAD UR9, UR6, UR9, URZ ;  /* 0x00000009060972a4 */ /* 0x000fe2000f8e023f */
[----:B------:R-:W-:Y:S11]  /*133d0*/  BRA `(.L_x_7657) ;  /* 0x00000000001c7947 */ /* 0x000ff60003800000 */
.L_x_7656:
[----:B------:R-:W-:Y:S02]  /*133e0*/  ULDC UR9, c[0x0][0xc54] ;  /* 0x0003150000097ab9 */ /* 0x000fe40000000800 */
[----:B------:R-:W-:-:S11]  /*133f0*/  UISETP.NE.AND UP0, UPT, UR9, 0x1, UPT ;  /* 0x000000010900788c */ /* 0x000fd6000bf05270 */
[----:B------:R-:W-:Y:S02]  /*13400*/  @UP0 ULDC.64 UR6, c[0x0][0xc58] ;  /* 0x0003160000060ab9 */ /* 0x000fe40000000a00 */
[----:B------:R-:W-:-:S03]  /*13410*/  UIMAD.WIDE.U32 UR4, UR10, UR6, URZ ;  /* 0x000000060a0472a5 */ /* 0x000fc6000f8e003f */
[----:B------:R-:W-:Y:S01]  /*13420*/  UMOV UR6, UR10 ;  /* 0x0000000a00067c82 */ /* 0x000fe20008000000 */
[----:B------:R-:W-:-:S04]  /*13430*/  @UP0 USHF.R.U32.HI UR6, URZ, UR7, UR5 ;  /* 0x000000073f060299 */ /* 0x000fc80008011605 */
[----:B------:R-:W-:-:S12]  /*13440*/  UIMAD UR9, UR6, UR9, URZ ;  /* 0x00000009060972a4 */ /* 0x000fd8000f8e023f */
.L_x_7657:
[----:B------:R-:W-:Y:S01]  /*13450*/  ULOP3.LUT UR41, URZ, UR6, URZ, 0x33, !UPT ;  /* 0x000000063f297292 */ /* 0x000fe2000f8e333f */
[----:B------:R-:W-:Y:S01]  /*13460*/  BSSY B7, `(.L_x_7658) ;  /* 0x0000368000077945 */ /* 0x000fe20003800000 */
[----:B------:R-:W-:Y:S01]  /*13470*/  ULDC UR5, c[0x0][0x448] ;  /* 0x0001120000057ab9 */ /* 0x000fe20000000800 */
[----:B------:R-:W-:Y:S01]  /*13480*/  ULDC UR4, c[0x0][0xc3c] ;  /* 0x00030f0000047ab9 */ /* 0x000fe20000000800 */
[----:B------:R-:W-:Y:S02]  /*13490*/  UISETP.NE.AND UP1, UPT, UR5, 0x1, UPT ;  /* 0x000000010500788c */ /* 0x000fe4000bf25270 */
[----:B------:R-:W-:Y:S01]  /*134a0*/  UIADD3 UR41, UR41, UR4, URZ ;  /* 0x0000000429297290 */ /* 0x000fe2000fffe03f */
[----:B------:R-:W-:Y:S01]  /*134b0*/  ULDC.64 UR6, c[0x0][0x418] ;  /* 0x0001060000067ab9 */ /* 0x000fe20000000a00 */
[----:B------:R-:W-:Y:S01]  /*134c0*/  ULDC UR5, c[0x0][0x288] ;  /* 0x0000a20000057ab9 */ /* 0x000fe20000000800 */
[----:B------:R-:W-:Y:S02]  /*134d0*/  UISETP.NE.U32.AND UP0, UPT, UR6, URZ, UPT ;  /* 0x0000003f0600728c */ /* 0x000fe4000bf05070 */
[----:B------:R-:W-:-:S02]  /*134e0*/  USHF.L.U32 UR6, UR41, 0x7, URZ ;  /* 0x0000000729067899 */ /* 0x000fc4000800063f */
[----:B------:R-:W-:Y:S02]  /*134f0*/  UISETP.NE.AND.EX UP0, UPT, UR7, URZ, UPT, UP0 ;  /* 0x0000003f0700728c */ /* 0x000fe4000bf05300 */
[----:B------:R-:W-:Y:S01]  /*13500*/  UIADD3 UR6, UR6, 0x7f, URZ ;  /* 0x0000007f06067890 */ /* 0x000fe2000fffe03f */
[----:B------:R-:W-:Y:S01]  /*13510*/  ULDC UR4, c[0x0][0x424] ;  /* 0x0001090000047ab9 */ /* 0x000fe20000000800 */
[----:B------:R-:W-:Y:S02]  /*13520*/  UIADD3 UR13, -UR5, 0xe0, URZ ;  /* 0x000000e0050d7890 */ /* 0x000fe4000fffe13f */
[----:B------:R-:W-:Y:S01]  /*13530*/  USEL UR7, UR4, 0x1, UP0 ;  /* 0x0000000104077887 */ /* 0x000fe20008000000 */
[----:B------:R-:W-:Y:S01]  /*13540*/  @UP1 ULDC UR5, c[0x0][0x44c] ;  /* 0x0001130000051ab9 */ /* 0x000fe20000000800 */
[----:B------:R-:W-:Y:S01]  /*13550*/  @UP1 ULDC UR14, c[0x0][0x450] ;  /* 0x00011400000e1ab9 */ /* 0x000fe20000000800 */
[----:B------:R-:W-:Y:S01]  /*13560*/  UIMAD.WIDE.U32 UR4, UR6, UR5, URZ ;  /* 0x00000005060472a5 */ /* 0x000fe2000f8e003f */
[----:B------:R-:W-:Y:S01]  /*13570*/  ULDC UR12, c[0x0][0x2f0] ;  /* 0x0000bc00000c7ab9 */ /* 0x000fe20000000800 */
[----:B------:R-:W-:-:S02]  /*13580*/  UIADD3 UR9, UR10, -UR9, URZ ;  /* 0x800000090a097290 */ /* 0x000fc4000fffe03f */
[----:B------:R-:W-:Y:S02]  /*13590*/  @UP1 USHF.R.U32.HI UR6, URZ, UR14, UR5 ;  /* 0x0000000e3f061299 */ /* 0x000fe40008011605 */
[----:B------:R-:W-:Y:S02]  /*135a0*/  UIMAD UR5, UR7, UR12, 0xdf ;  /* 0x000000df070574a4 */ /* 0x000fe4000f8e020c */
[----:B------:R-:W-:Y:S01]  /*135b0*/  UIMAD UR13, UR7, UR12, UR13 ;  /* 0x0000000c070d72a4 */ /* 0x000fe2000f8e020d */
[----:B------:R-:W-:Y:S01]  /*135c0*/  UMOV UR4, URZ ;  /* 0x0000003f00047c82 */ /* 0x000fe20008000000 */
[----:B------:R-:W-:Y:S01]  /*135d0*/  ULDC UR10, c[0x0][0xc54] ;  /* 0x00031500000a7ab9 */ /* 0x000fe20000000800 */
[----:B------:R-:W-:Y:S02]  /*135e0*/  UIMAD.WIDE UR4, UR5, -0x6db6db6d, UR4 ;  /* 0x92492493050478a5 */ /* 0x000fe4000f8e0204 */
[----:B------:R-:W-:Y:S02]  /*135f0*/  UIADD3 UR7, UR13, UR6, URZ ;  /* 0x000000060d077290 */ /* 0x000fe4000fffe03f */
[----:B------:R-:W-:Y:S01]  /*13600*/  UIMAD UR9, UR8, UR10, UR9 ;  /* 0x0000000a080972a4 */ /* 0x000fe2000f8e0209 */
[----:B------:R-:W-:-:S02]  /*13610*/  UMOV UR6, URZ ;  /* 0x0000003f00067c82 */ /* 0x000fc40008000000 */
[----:B------:R-:W-:Y:S01]  /*13620*/  UMOV UR10, UR5 ;  /* 0x00000005000a7c82 */ /* 0x000fe20008000000 */
[----:B------:R-:W-:Y:S02]  /*13630*/  UIMAD.WIDE UR6, UR7, -0x6db6db6d, UR6 ;  /* 0x92492493070678a5 */ /* 0x000fe4000f8e0206 */
[----:B------:R-:W-:Y:S02]  /*13640*/  USHF.R.U32.HI UR12, URZ, 0x1f, UR10 ;  /* 0x0000001f3f0c7899 */ /* 0x000fe4000801160a */
[----:B------:R-:W-:Y:S01]  /*13650*/  USHF.R.U32.HI UR6, URZ, 0x1f, UR7 ;  /* 0x0000001f3f067899 */ /* 0x000fe20008011607 */
[----:B------:R-:W-:Y:S01]  /*13660*/  ULDC UR11, c[0x0][0xc48] ;  /* 0x00031200000b7ab9 */ /* 0x000fe20000000800 */
[----:B------:R-:W-:Y:S02]  /*13670*/  ULEA.HI.SX32 UR12, UR10, UR12, 0x19 ;  /* 0x0000000c0a0c7291 */ /* 0x000fe4000f8fca3f */
[----:B------:R-:W-:Y:S02]  /*13680*/  ULEA.HI.SX32 UR6, UR7, UR6, 0x19 ;  /* 0x0000000607067291 */ /* 0x000fe4000f8fca3f */
[----:B------:R-:W-:-:S02]  /*13690*/  UISETP.NE.AND UP0, UPT, UR11, 0x1, UPT ;  /* 0x000000010b00788c */ /* 0x000fc4000bf05270 */
[----:B------:R-:W-:Y:S01]  /*136a0*/  UISETP.LT.AND UP1, UPT, UR12, UR6, UPT ;  /* 0x000000060c00728c */ /* 0x000fe2000bf21270 */
[----:B------:R-:W-:-:S03]  /*136b0*/  UMOV UR43, UR9 ;  /* 0x00000009002b7c82 */ /* 0x000fc60008000000 */
[----:B------:R-:W-:-:S05]  /*136c0*/  USEL UR40, UR12, UR6, UP1 ;  /* 0x000000060c287287 */ /* 0x000fca0008800000 */
[----:B------:R-:W-:Y:S01]  /*136d0*/  @UP0 ULDC UR8, c[0x0][0xc4c] ;  /* 0x0003130000080ab9 */ /* 0x000fe20000000800 */
[----:B------:R-:W-:Y:S01]  /*136e0*/  ISETP.LT.AND P0, PT, RZ, UR40, PT ;  /* 0x00000028ff007c0c */ /* 0x000fe2000bf01270 */
[----:B------:R-:W-:Y:S01]  /*136f0*/  UIMAD.WIDE.U32 UR4, UR9, UR8, URZ ;  /* 0x00000008090472a5 */ /* 0x000fe2000f8e003f */
[----:B------:R-:W-:-:S03]  /*13700*/  @UP0 ULDC UR7, c[0x0][0xc50] ;  /* 0x0003140000070ab9 */ /* 0x000fc60000000800 */
        /* <DEDUP_REMOVED lines=22> */
.L_x_7659:
        /* <DEDUP_REMOVED lines=20> */
.L_x_7662:
[----:B------:R-:W-:Y:S05]  /*139b0*/  BSYNC B6 ;  /* 0x0000000000067941 */ /* 0x000fea0003800000 */
.L_x_7661:
        /* <DEDUP_REMOVED lines=24> */
.L_x_7664:
[----:B------:R-:W-:Y:S05]  /*13b40*/  BSYNC B6 ;  /* 0x0000000000067941 */ /* 0x000fea0003800000 */
.L_x_7663:
        /* <DEDUP_REMOVED lines=21> */
.L_x_7666:
[----:B------:R-:W-:Y:S05]  /*13ca0*/  BSYNC B6 ;  /* 0x0000000000067941 */ /* 0x000fea0003800000 */
.L_x_7665:
        /* <DEDUP_REMOVED lines=20> */
.L_x_7668:
[----:B------:R-:W-:Y:S05]  /*13df0*/  BSYNC B6 ;  /* 0x0000000000067941 */ /* 0x000fea0003800000 */
.L_x_7667:
        /* <DEDUP_REMOVED lines=26> */
.L_x_7733:
        /* <DEDUP_REMOVED lines=12> */
.L_x_7736:
        /* <DEDUP_REMOVED lines=20> */
.L_x_7672:
[----:B------:R-:W2:Y:S04]  /*141a0*/  LDL R4, [R1] ;  /* 0x0000000001047983 */ /* 0x000ea80000100800 */
        /* <DEDUP_REMOVED lines=8> */
.L_x_7737:
        /* <DEDUP_REMOVED lines=8> */
.L_x_7674:
[----:B------:R-:W2:Y:S01]  /*142b0*/  LDL R2, [R1] ;  /* 0x0000000001027983 */ /* 0x000ea20000100800 */
        /* <DEDUP_REMOVED lines=16> */
.L_x_7738:
        /* <DEDUP_REMOVED lines=8> */
.L_x_7676:
        /* <DEDUP_REMOVED lines=19> */
.L_x_7670:
        /* <DEDUP_REMOVED lines=22> */
.L_x_7678:
[----:B---3--:R-:W-:Y:S05]  /*146d0*/  BSYNC B6 ;  /* 0x0000000000067941 */ /* 0x008fea0003800000 */
.L_x_7677:
[----:B------:R0:W5:Y:S01]  /*146e0*/  LDL R10, [R1+0x20] ;  /* 0x00002000010a7983 */ /* 0x0001620000100800 */
[----:B------:R-:W2:Y:S01]  /*146f0*/  LDC R7, c[0x0][0x448] ;  /* 0x00011200ff077b82 */ /* 0x000ea20000000800 */
[----:B------:R-:W3:Y:S01]  /*14700*/  S2R R2, SR_TID.X ;  /* 0x0000000000027919 */ /* 0x000ee20000002100 */
[----:B-1----:R-:W1:Y:S01]  /*14710*/  S2R R18, SR_TID.X ;  /* 0x0000000000127919 */ /* 0x002e620000002100 */
[----:B------:R-:W-:Y:S01]  /*14720*/  USHF.R.S32.HI UR4, URZ, 0x1f, UR36 ;  /* 0x0000001f3f047899 */ /* 0x000fe20008011424 */
[----:B------:R-:W-:Y:S01]  /*14730*/  ULDC.64 UR8, c[0x0][0x2d8] ;  /* 0x0000b60000087ab9 */ /* 0x000fe20000000a00 */
[----:B--2---:R-:W-:Y:S02]  /*14740*/  ISETP.NE.AND P0, PT, R7, 0x1, PT ;  /* 0x000000010700780c */ /* 0x004fe40003f05270 */
[----:B---3--:R-:W-:-:S11]  /*14750*/  LOP3.LUT R2, R2, 0x7f, RZ, 0xc0, !PT ;  /* 0x0000007f02027812 */ /* 0x008fd600078ec0ff */
[----:B------:R-:W2:Y:S01]  /*14760*/  @P0 LDC R3, c[0x0][0x44c] ;  /* 0x00011300ff030b82 */ /* 0x000ea20000000800 */
[----:B-1----:R-:W-:Y:S01]  /*14770*/  IMAD.SHL.U32 R18, R18, 0x10, RZ ;  /* 0x0000001012127824 */ /* 0x002fe200078e00ff */
[----:B------:R-:W-:Y:S01]  /*14780*/  SHF.R.U32.HI R2, RZ, 0x3, R2 ;  /* 0x00000003ff027819 */ /* 0x000fe20000011602 */
[----:B------:R-:W-:-:S03]  /*14790*/  UIMAD UR6, UR4, UR8, URZ ;  /* 0x00000008040672a4 */ /* 0x000fc6000f8e023f */
[----:B------:R-:W-:Y:S02]  /*147a0*/  LOP3.LUT R18, R2, 0x70, R18, 0xf8, !PT ;  /* 0x0000007002127812 */ /* 0x000fe400078ef812 */
[----:B------:R-:W1:Y:S01]  /*147b0*/  @P0 LDC R0, c[0x0][0x450] ;  /* 0x00011400ff000b82 */ /* 0x000e620000000800 */
[----:B------:R-:W-:Y:S01]  /*147c0*/  IMAD.U32 R2, RZ, RZ, UR41 ;  /* 0x00000029ff027e24 */ /* 0x000fe2000f8e00ff */
[----:B------:R-:W-:Y:S02]  /*147d0*/  UIMAD.WIDE.U32 UR4, UR36, UR8, URZ ;  /* 0x00000008240472a5 */ /* 0x000fe4000f8e003f */
[----:B------:R-:W-:Y:S01]  /*147e0*/  UIMAD UR6, UR36, UR9, UR6 ;  /* 0x00000009240672a4 */ /* 0x000fe2000f8e0206 */
[----:B------:R-:W-:Y:S01]  /*147f0*/  IMAD R2, R2, 0x80, R18 ;  /* 0x0000008002027824 */ /* 0x000fe200078e0212 */
[----:B------:R-:W-:Y:S02]  /*14800*/  USHF.R.S32.HI UR7, URZ, 0x1f, UR43 ;  /* 0x0000001f3f077899 */ /* 0x000fe4000801142b */
[----:B------:R-:W-:Y:S01]  /*14810*/  UIADD3 UR5, UR5, UR6, URZ ;  /* 0x0000000605057290 */ /* 0x000fe2000fffe03f */
[----:B------:R-:W-:Y:S01]  /*14820*/  IMAD.MOV.U32 R6, RZ, RZ, R2 ;  /* 0x000000ffff067224 */ /* 0x000fe200078e0002 */
[----:B------:R-:W-:Y:S01]  /*14830*/  ULDC.64 UR8, c[0x0][0x2e0] ;  /* 0x0000b80000087ab9 */ /* 0x000fe20000000a00 */
[----:B------:R-:W3:Y:S01]  /*14840*/  S2R R8, SR_TID.X ;  /* 0x0000000000087919 */ /* 0x000ee20000002100 */
[----:B--2---:R-:W-:Y:S01]  /*14850*/  @P0 IMAD.HI.U32 R3, R2, R3, RZ ;  /* 0x0000000302030227 */ /* 0x004fe200078e00ff */
[----:B------:R-:W-:-:S02]  /*14860*/  UIMAD.WIDE.U32 UR4, UR43, UR8, UR4 ;  /* 0x000000082b0472a5 */ /* 0x000fc4000f8e0004 */
[----:B------:R-:W-:Y:S02]  /*14870*/  UIMAD UR6, UR7, UR8, URZ ;  /* 0x00000008070672a4 */ /* 0x000fe4000f8e023f */
[----:B-1----:R-:W-:Y:S02]  /*14880*/  @P0 SHF.R.U32.HI R6, RZ, R0, R3 ;  /* 0x00000000ff060219 */ /* 0x002fe40000011603 */
[----:B------:R-:W-:Y:S01]  /*14890*/  UIMAD UR6, UR43, UR9, UR6 ;  /* 0x000000092b0672a4 */ /* 0x000fe2000f8e0206 */
[----:B------:R-:W-:Y:S02]  /*148a0*/  IMAD.U32 R4, RZ, RZ, UR4 ;  /* 0x00000004ff047e24 */ /* 0x000fe4000f8e00ff */
[----:B------:R-:W-:Y:S01]  /*148b0*/  IMAD.MOV R0, RZ, RZ, -R6 ;  /* 0x000000ffff007224 */ /* 0x000fe200078e0a06 */
[----:B------:R-:W-:-:S03]  /*148c0*/  UIADD3 UR6, UR5, UR6, URZ ;  /* 0x0000000605067290 */ /* 0x000fc6000fffe03f */
[----:B------:R-:W-:Y:S02]  /*148d0*/  IMAD R0, R7, R0, R2 ;  /* 0x0000000007007224 */ /* 0x000fe400078e0202 */
[----:B------:R-:W-:Y:S01]  /*148e0*/  IMAD.MOV.U32 R2, RZ, RZ, R4 ;  /* 0x000000ffff027224 */ /* 0x000fe200078e0004 */
[----:B------:R-:W-:Y:S01]  /*148f0*/  SHF.R.S32.HI R4, RZ, 0x1f, R6 ;  /* 0x0000001fff047819 */ /* 0x000fe20000011406 */
[----:B------:R-:W-:Y:S01]  /*14900*/  IMAD.U32 R5, RZ, RZ, UR5 ;  /* 0x00000005ff057e24 */ /* 0x000fe2000f8e00ff */
[----:B------:R-:W-:Y:S01]  /*14910*/  ULDC.64 UR4, c[0x0][0x2d0] ;  /* 0x0000b40000047ab9 */ /* 0x000fe20000000a00 */
[----:B------:R-:W-:Y:S01]  /*14920*/  IMAD.U32 R3, RZ, RZ, UR6 ;  /* 0x00000006ff037e24 */ /* 0x000fe2000f8e00ff */
[----:B------:R-:W-:Y:S01]  /*14930*/  ULDC UR6, c[0x0][0x2b8] ;  /* 0x0000ae0000067ab9 */ /* 0x000fe20000000800 */
[----:B------:R-:W-:Y:S02]  /*14940*/  IMAD R4, R4, UR4, RZ ;  /* 0x0000000404047c24 */ /* 0x000fe4000f8e02ff */
[----:B------:R-:W-:-:S04]  /*14950*/  IMAD.WIDE.U32 R2, R6, UR4, R2 ;  /* 0x0000000406027c25 */ /* 0x000fc8000f8e0002 */
[----:B------:R-:W-:Y:S01]  /*14960*/  IMAD R4, R6, UR5, R4 ;  /* 0x0000000506047c24 */ /* 0x000fe2000f8e0204 */
[----:B------:R-:W-:-:S03]  /*14970*/  ULDC.64 UR4, c[0x0][0x2c8] ;  /* 0x0000b20000047ab9 */ /* 0x000fc60000000a00 */
[----:B------:R-:W-:Y:S01]  /*14980*/  IMAD.IADD R3, R3, 0x1, R4 ;  /* 0x0000000103037824 */ /* 0x000fe200078e0204 */
[----:B------:R-:W-:Y:S01]  /*14990*/  SHF.R.S32.HI R4, RZ, 0x1f, R0 ;  /* 0x0000001fff047819 */ /* 0x000fe20000011400 */
[----:B---3--:R-:W-:Y:S02]  /*149a0*/  IMAD.SHL.U32 R18, R8, 0x10, RZ ;  /* 0x0000001008127824 */ /* 0x008fe400078e00ff */
[----:B------:R-:W-:-:S04]  /*149b0*/  IMAD.WIDE.U32 R2, R0, UR4, R2 ;  /* 0x0000000400027c25 */ /* 0x000fc8000f8e0002 */
[----:B------:R-:W-:Y:S01]  /*149c0*/  IMAD R4, R4, UR4, RZ ;  /* 0x0000000404047c24 */ /* 0x000fe2000f8e02ff */
[----:B------:R-:W-:-:S03]  /*149d0*/  LOP3.LUT R18, R18, 0x70, RZ, 0xc0, !PT ;  /* 0x0000007012127812 */ /* 0x000fc600078ec0ff */
[----:B------:R-:W-:Y:S01]  /*149e0*/  IMAD R4, R0, UR5, R4 ;  /* 0x0000000500047c24 */ /* 0x000fe2000f8e0204 */
[----:B------:R-:W-:Y:S02]  /*149f0*/  ULDC.64 UR4, c[0x0][0x280] ;  /* 0x0000a00000047ab9 */ /* 0x000fe40000000a00 */
[----:B------:R-:W-:Y:S01]  /*14a00*/  IADD3 R0, P1, R2, UR4, RZ ;  /* 0x0000000402007c10 */ /* 0x000fe2000ff3e0ff */
[----:B------:R-:W-:Y:S01]  /*14a10*/  UMOV UR4, 0xffffffff ;  /* 0xffffffff00047882 */ /* 0x000fe20000000000 */
[----:B------:R-:W-:Y:S02]  /*14a20*/  ISETP.GE.AND P0, PT, R18, UR6, PT ;  /* 0x0000000612007c0c */ /* 0x000fe4000bf06270 */
[----:B------:R-:W-:Y:S01]  /*14a30*/  IADD3.X R2, R3, UR5, R4, P1, !PT ;  /* 0x0000000503027c10 */ /* 0x000fe20008ffe404 */
[----:B0-----:R-:W-:Y:S10]  /*14a40*/  BRA.DIV UR4, `(.L_x_7679) ;  /* 0x0000002a04a87947 */ /* 0x001ff4000b800000 */
[----:B------:R-:W0:Y:S01]  /*14a50*/  S2R R6, SR_TID.X ;  /* 0x0000000000067919 */ /* 0x000e220000002100 */
[----:B------:R-:W-:Y:S01]  /*14a60*/  IMAD.U32 R4, RZ, RZ, UR41 ;  /* 0x00000029ff047e24 */ /* 0x000fe2000f8e00ff */
[----:B------:R-:W-:Y:S02]  /*14a70*/  ULDC UR4, c[0x0][0x288] ;  /* 0x0000a20000047ab9 */ /* 0x000fe40000000800 */
[----:B------:R-:W-:Y:S01]  /*14a80*/  IMAD R3, R7, UR4, RZ ;  /* 0x0000000407037c24 */ /* 0x000fe2000f8e02ff */
[----:B------:R-:W-:Y:S04]  /*14a90*/  SHFL.IDX PT, R8, R0, 0x1, 0x181f ;  /* 0x00381f0000087f89 */ /* 0x000fe800000e0000 */
        /* <DEDUP_REMOVED lines=8> */
[----:B------:R-:W1:Y:S07]  /*14b20*/  SHFL.IDX PT, R5, R2, RZ, 0x181f ;  /* 0x00181fff02057589 */ /* 0x000e6e00000e0000 */
[----:B0-----:R-:W-:-:S05]  /*14b30*/  @!P3 IADD3 R6, P2, R18, R6, RZ ;  /* 0x000000061206b210 */ /* 0x001fca0007f5e0ff */
[----:B-1----:R-:W-:-:S04]  /*14b40*/  @!P3 IMAD.X R5, RZ, RZ, R5, P2 ;  /* 0x000000ffff05b224 */ /* 0x002fc800010e0605 */
[----:B------:R-:W-:Y:S02]  /*14b50*/  @!P3 IMAD.MOV.U32 R7, RZ, RZ, R5 ;  /* 0x000000ffff07b224 */ /* 0x000fe400078e0005 */
[----:B------:R-:W-:-:S03]  /*14b60*/  VIADD R5, R4, 0x20 ;  /* 0x0000002004057836 */ /* 0x000fc60000000000 */
[----:B-----5:R0:W-:Y:S02]  /*14b70*/  @!P3 LDGSTS.E.BYPASS.LTC128B.128 [R10+0x1c400], desc[UR48][R6.64], !P0 ;  /* 0x1c400000060abfae */ /* 0x0201e4000c101d70 */
[----:B0-----:R-:W-:-:S05]  /*14b80*/  @!P1 IADD3 R6, P2, R18, R8, RZ ;  /* 0x0000000812069210 */ /* 0x001fca0007f5e0ff */
[----:B------:R-:W-:-:S05]  /*14b90*/  @!P1 IMAD.X R7, RZ, RZ, R9, P2 ;  /* 0x000000ffff079224 */ /* 0x000fca00010e0609 */
        /* <DEDUP_REMOVED lines=42> */
.L_x_7755:
        /* <DEDUP_REMOVED lines=10> */
.L_x_7680:
        /* <DEDUP_REMOVED lines=18> */
.L_x_7756:
[----:B------:R-:W-:Y:S05]  /*15000*/  BSYNC B0 ;  /* 0x0000000000007941 */ /* 0x000fea0003800000 */
.L_x_7681:
[----:B------:R-:W-:-:S06]  /*15010*/  UISETP.GE.AND UP0, UPT, UR40, 0x2, UPT ;  /* 0x000000022800788c */ /* 0x000fcc000bf06270 */
[----:B------:R-:W-:-:S13]  /*15020*/  PLOP3.LUT P0, PT, PT, PT, UP0, 0x80, 0x0 ;  /* 0x000000000000781c */ /* 0x000fda0003f0f008 */
[----:B------:R-:W-:Y:S05]  /*15030*/  @!P0 BRA `(.L_x_7683) ;  /* 0x0000001000348947 */ /* 0x000fea0003800000 */
[----:B0-----:R0:W5:Y:S01]  /*15040*/  LDL.LU R0, [R1+0x4] ;  /* 0x0000040001007983 */ /* 0x0011620000300800 */
[----:B------:R-:W-:-:S03]  /*15050*/  UIADD3 UR4, UR40, -0x2, URZ ;  /* 0xfffffffe28047890 */ /* 0x000fc6000fffe03f */
[----:B------:R0:W5:Y:S03]  /*15060*/  LDL.LU R6, [R1] ;  /* 0x0000000001067983 */ /* 0x0001660000300800 */
[----:B------:R-:W-:-:S07]  /*15070*/  IMAD.U32 R18, RZ, RZ, UR4 ;  /* 0x00000004ff127e24 */ /* 0x000fce000f8e00ff */
.L_x_7703:
        /* <DEDUP_REMOVED lines=11> */
[----:B-1----:R-:W-:Y:S05]  /*15130*/  @!P1 BRA `(.L_x_7685) ;  /* 0x0000000400889947 */ /* 0x002fea0003800000 */
[----:B------:R-:W-:Y:S01]  /*15140*/  LOP3.LUT P1, RZ, R4, 0x1, RZ, 0xc0, !PT ;  /* 0x0000000104ff7812 */ /* 0x000fe2000782c0ff */
[----:B------:R-:W-:-:S12]  /*15150*/  IMAD.MOV.U32 R7, RZ, RZ, R18 ;  /* 0x000000ffff077224 */ /* 0x000fd800078e0012 */
        /* <DEDUP_REMOVED lines=21> */
.L_x_7686:
        /* <DEDUP_REMOVED lines=8> */
.L_x_7757:
[----:B------:R-:W-:Y:S05]  /*15330*/  BSYNC B1 ;  /* 0x0000000000017941 */ /* 0x000fea0003800000 */
.L_x_7687:
        /* <DEDUP_REMOVED lines=9> */
.L_x_7690:
[----:B------:R-:W-:Y:S05]  /*153d0*/  BSYNC B1 ;  /* 0x0000000000017941 */ /* 0x000fea0003800000 */
.L_x_7689:
[----:B------:R-:W2:Y:S01]  /*153e0*/  LDL R2, [R1] ;  /* 0x0000000001027983 */ /* 0x000ea20000100800 */
        /* <DEDUP_REMOVED lines=11> */
.L_x_7691:
        /* <DEDUP_REMOVED lines=13> */
.L_x_7758:
[----:B------:R-:W-:Y:S05]  /*15570*/  BSYNC B1 ;  /* 0x0000000000017941 */ /* 0x000fea0003800000 */
.L_x_7692:
        /* <DEDUP_REMOVED lines=11> */
.L_x_7695:
[----:B------:R-:W-:Y:S05]  /*15630*/  BSYNC B1 ;  /* 0x0000000000017941 */ /* 0x000fea0003800000 */
.L_x_7694:
        /* <DEDUP_REMOVED lines=8> */
.L_x_7696:
        /* <DEDUP_REMOVED lines=10> */
.L_x_7685:
[----:B------:R-:W-:Y:S05]  /*15760*/  BSYNC B0 ;  /* 0x0000000000007941 */ /* 0x000fea0003800000 */
.L_x_7684:
[----:B------:R-:W-:-:S06]  /*15770*/  UISETP.NE.AND UP0, UPT, UR39, 0x3, UPT ;  /* 0x000000032700788c */ /* 0x000fcc000bf05270 */
[----:B------:R-:W-:-:S13]  /*15780*/  PLOP3.LUT P0, PT, PT, PT, UP0, 0x80, 0x0 ;  /* 0x000000000000781c */ /* 0x000fda0003f0f008 */
[----:B------:R-:W-:Y:S05]  /*15790*/  @!P0 BRA `(.L_x_7697) ;  /* 0x0000000000048947 */ /* 0x000fea0003800000 */
[----:B------:R-:W-:Y:S01]  /*157a0*/  BPT.TRAP 0x1 ;  /* 0x000000040000795c */ /* 0x000fe20000300000 */
.L_x_7697:
        /* <DEDUP_REMOVED lines=8> */
.L_x_7759:
[----:B------:R-:W-:Y:S05]  /*15830*/  BSYNC B0 ;  /* 0x0000000000007941 */ /* 0x000fea0003800000 */
.L_x_7698:
[----:B------:R-:W-:Y:S05]  /*15840*/  @!P0 BRA `(.L_x_7700) ;  /* 0x0000000000048947 */ /* 0x000fea0003800000 */
[----:B------:R-:W-:Y:S01]  /*15850*/  BPT.TRAP 0x1 ;  /* 0x000000040000795c */ /* 0x000fe20000300000 */
.L_x_7700:
[----:B------:R-:W-:Y:S01]  /*15860*/  SHF.L.U32 R0, R0, 0x1f, RZ ;  /* 0x0000001f00007819 */ /* 0x000fe200000006ff */
[----:B-1----:R-:W-:-:S03]  /*15870*/  IMAD R2, R6, 0x7000, RZ ;  /* 0x0000700006027824 */ /* 0x002fc600078e02ff */
[----:B------:R-:W1:Y:S02]  /*15880*/  SYNCS.PHASECHK.TRANS64.TRYWAIT P1, [R20+URZ+0x2e860], R0 ;  /* 0x02e86000140075a7 */ /* 0x000e64000802017f */
[----:B-1----:R-:W-:Y:S05]  /*15890*/  @!P1 BRA `(.L_x_7701) ;  /* 0x0000002400dc9947 */ /* 0x002fea0003800000 */
.L_x_7760:
[----:B------:R-:W2:Y:S04]  /*158a0*/  LDL R13, [R1+0x18] ;  /* 0x00001800010d7983 */ /* 0x000ea80000100800 */
[----:B------:R-:W2:Y:S01]  /*158b0*/  LDL R12, [R1+0x14] ;  /* 0x00001400010c7983 */ /* 0x000ea20000100800 */
[----:B-1----:R-:W-:Y:S01]  /*158c0*/  LOP3.LUT R0, R2, R19, RZ, 0xfc, !PT ;  /* 0x0000001302007212 */ /* 0x002fe200078efcff */
[----:B------:R-:W-:Y:S05]  /*158d0*/  WARPSYNC.ALL ;  /* 0x0000000000007948 */ /* 0x000fea0003800000 */
[----:B------:R-:W1:Y:S01]  /*158e0*/  S2R R3, SR_TID.X ;  /* 0x0000000000037919 */ /* 0x000e620000002100 */
[----:B------:R-:W-:-:S05]  /*158f0*/  IMAD.IADD R0, R17, 0x1, R0 ;  /* 0x0000000111007824 */ /* 0x000fca00078e0200 */
[----:B------:R-:W3:Y:S01]  /*15900*/  LDSM.16.MT88.4 R4, [R0+0xe400] ;  /* 0x00e400000004783b */ /* 0x000ee20000004200 */
[----:B-1----:R-:W-:Y:S01]  /*15910*/  LOP3.LUT P1, RZ, R3, 0x4, RZ, 0xc0, !PT ;  /* 0x0000000403ff7812 */ /* 0x002fe2000782c0ff */
[----:B------:R-:W-:-:S05]  /*15920*/  IMAD.MOV.U32 R3, RZ, RZ, 0x40 ;  /* 0x00000040ff037424 */ /* 0x000fca00078e00ff */
[----:B------:R-:W-:-:S05]  /*15930*/  SEL R3, R3, 0xffffffc0, !P1 ;  /* 0xffffffc003037807 */ /* 0x000fca0004800000 */
[----:B------:R-:W-:Y:S01]  /*15940*/  IMAD.IADD R3, R3, 0x1, R19 ;  /* 0x0000000103037824 */ /* 0x000fe200078e0213 */
[----:B---3--:R-:W-:-:S04]  /*15950*/  PRMT R8, R4, 0x6420, R5 ;  /* 0x0000642004087816 */ /* 0x008fc80000000005 */
[----:B------:R-:W-:Y:S02]  /*15960*/  IADD3 R3, R17, R3, R2 ;  /* 0x0000000311037210 */ /* 0x000fe40007ffe002 */
[----:B------:R-:W-:Y:S02]  /*15970*/  PRMT R9, R4, 0x7531, R5 ;  /* 0x0000753104097816 */ /* 0x000fe40000000005 */
[C-C-:B------:R-:W-:Y:S02]  /*15980*/  PRMT R10, R6.reuse, 0x6420, R7.reuse ;  /* 0x00006420060a7816 */ /* 0x140fe40000000007 */
[----:B------:R-:W-:Y:S02]  /*15990*/  PRMT R11, R6, 0x7531, R7 ;  /* 0x00007531060b7816 */ /* 0x000fe40000000007 */
[----:B------:R-:W1:Y:S02]  /*159a0*/  LDSM.16.MT88.4 R4, [R3+0xe400] ;  /* 0x00e400000304783b */ /* 0x000e640000004200 */
[----:B-1----:R-:W-:-:S02]  /*159b0*/  PRMT R14, R6, 0x6420, R7 ;  /* 0x00006420060e7816 */ /* 0x002fc40000000007 */
[----:B------:R-:W-:Y:S02]  /*159c0*/  PRMT R15, R6, 0x7531, R7 ;  /* 0x00007531060f7816 */ /* 0x000fe40000000007 */
[----:B--2---:R-:W-:Y:S02]  /*159d0*/  IADD3 R0, R12, R2, R13 ;  /* 0x000000020c007210 */ /* 0x004fe40007ffe00d */
        /* <DEDUP_REMOVED lines=102> */
.L_x_7702:
        /* <DEDUP_REMOVED lines=13> */
.L_x_7683:
        /* <DEDUP_REMOVED lines=18> */
.L_x_7705:
[----:B------:R-:W-:Y:S05]  /*16230*/  BSYNC B0 ;  /* 0x0000000000007941 */ /* 0x000fea0003800000 */
.L_x_7704:
[----:B------:R-:W-:-:S06]  /*16240*/  UISETP.NE.AND UP0, UPT, UR39, 0x3, UPT ;  /* 0x000000032700788c */ /* 0x000fcc000bf05270 */
[----:B------:R-:W-:-:S13]  /*16250*/  PLOP3.LUT P1, PT, PT, PT, UP0, 0x80, 0x0 ;  /* 0x000000000000781c */ /* 0x000fda0003f2f008 */
[----:B------:R-:W-:Y:S05]  /*16260*/  @!P1 BRA `(.L_x_7706) ;  /* 0x0000000000049947 */ /* 0x000fea0003800000 */
[----:B------:R-:W-:Y:S01]  /*16270*/  BPT.TRAP 0x1 ;  /* 0x000000040000795c */ /* 0x000fe20000300000 */
.L_x_7706:
        /* <DEDUP_REMOVED lines=10> */
.L_x_7761:
[----:B------:R-:W-:Y:S05]  /*16320*/  BSYNC B0 ;  /* 0x0000000000007941 */ /* 0x000fea0003800000 */
.L_x_7707:
[----:B------:R-:W-:Y:S05]  /*16330*/  @!P2 BRA `(.L_x_7709) ;  /* 0x000000000004a947 */ /* 0x000fea0003800000 */
[----:B------:R-:W-:Y:S01]  /*16340*/  BPT.TRAP 0x1 ;  /* 0x000000040000795c */ /* 0x000fe20000300000 */
.L_x_7709:
[----:B------:R-:W0:Y:S02]  /*16350*/  LDL R0, [R1+0x4] ;  /* 0x0000040001007983 */ /* 0x000e240000100800 */
[----:B0-----:R-:W-:-:S04]  /*16360*/  SHF.L.U32 R3, R0, 0x1f, RZ ;  /* 0x0000001f00037819 */ /* 0x001fc800000006ff */
[----:B------:R-:W0:Y:S02]  /*16370*/  SYNCS.PHASECHK.TRANS64.TRYWAIT P1, [R16+URZ+0x2e860], R3 ;  /* 0x02e86003100075a7 */ /* 0x000e24000802017f */
[----:B0-----:R-:W-:Y:S05]  /*16380*/  @!P1 BRA `(.L_x_7710) ;  /* 0x0000001c00489947 */ /* 0x001fea0003800000 */
.L_x_7762:
        /* <DEDUP_REMOVED lines=104> */
.L_x_7711:
        /* <DEDUP_REMOVED lines=13> */
.L_x_7660:
[----:B------:R-:W-:Y:S05]  /*16ae0*/  BSYNC B7 ;  /* 0x0000000000077941 */ /* 0x000fea0003800000 */
.L_x_7658:
        /* <DEDUP_REMOVED lines=13> */
.L_x_7712:
        /* <DEDUP_REMOVED lines=8> */
.L_x_7713:
[----:B-1----:R-:W2:Y:S01]  /*16c40*/  LDL R0, [R1+0x1c] ;  /* 0x00001c0001007983 */ /* 0x002ea20000100800 */
[----:B------:R-:W-:Y:S02]  /*16c50*/  ULDC UR4, c[0x0][0xc38] ;  /* 0x00030e0000047ab9 */ /* 0x000fe40000000800 */
[----:B--2---:R-:W-:-:S13]  /*16c60*/  ISETP.GE.AND P0, PT, R0, UR4, PT ;  /* 0x0000000400007c0c */ /* 0x004fda000bf06270 */
[----:B------:R-:W-:Y:S05]  /*16c70*/  @!P0 BRA `(.L_x_7714) ;  /* 0xffffffc4007c8947 */ /* 0x000fea000383ffff */
.L_x_7655:
        /* <DEDUP_REMOVED lines=12> */
.L_x_7763:
[----:B------:R-:W-:Y:S05]  /*16d40*/  BSYNC B0 ;  /* 0x0000000000007941 */ /* 0x000fea0003800000 */
.L_x_7715:
[----:B------:R-:W-:-:S03]  /*16d50*/  UMOV UR4, 0xffffffff ;  /* 0xffffffff00047882 */ /* 0x000fc60000000000 */
[----:B------:R-:W-:Y:S05]  /*16d60*/  BRA.DIV UR4, `(.L_x_7717) ;  /* 0x0000001204f87947 */ /* 0x000fea000b800000 */
[----:B------:R-:W1:Y:S02]  /*16d70*/  S2R R2, SR_TID.X ;  /* 0x0000000000027919 */ /* 0x000e640000002100 */
[----:B-1----:R-:W-:-:S04]  /*16d80*/  SHF.R.U32.HI R2, RZ, 0x5, R2 ;  /* 0x00000005ff027819 */ /* 0x002fc80000011602 */
[----:B------:R-:W-:-:S05]  /*16d90*/  LOP3.LUT R2, R2, 0x3, RZ, 0xc0, !PT ;  /* 0x0000000302027812 */ /* 0x000fca00078ec0ff */
[----:B------:R1:W2:Y:S02]  /*16da0*/  SHFL.IDX PT, R14, R2, RZ, 0x1f ;  /* 0x00001fff020e7589 */ /* 0x0002a400000e0000 */
.L_x_7766:
[----:B--2---:R-:W-:Y:S01]  /*16db0*/  ISETP.NE.AND P0, PT, R14, RZ, PT ;  /* 0x000000ff0e00720c */ /* 0x004fe20003f05270 */
[----:B------:R-:W-:-:S12]  /*16dc0*/  BSSY B0, `(.L_x_7718) ;  /* 0x000002e000007945 */ /* 0x000fd80003800000 */
[----:B------:R-:W-:Y:S05]  /*16dd0*/  @P0 BRA `(.L_x_7719) ;  /* 0x0000000000b00947 */ /* 0x000fea0003800000 */
[----:B------:R-:W-:-:S03]  /*16de0*/  UMOV UR4, 0xffffffff ;  /* 0xffffffff00047882 */ /* 0x000fc60000000000 */
[----:B------:R-:W-:Y:S05]  /*16df0*/  BRA.DIV UR4, `(.L_x_7720) ;  /* 0x0000001604087947 */ /* 0x000fea000b800000 */
[----:B------:R-:W-:-:S13]  /*16e00*/  ELECT P6, URZ, PT ;  /* 0x00000000003f782f */ /* 0x000fda00038c0000 */
.L_x_7769:
[----:B------:R-:W-:Y:S05]  /*16e10*/  @!P6 BRA `(.L_x_7719) ;  /* 0x0000000000a0e947 */ /* 0x000fea0003800000 */
[----:B------:R-:W-:-:S06]  /*16e20*/  ULOP3.LUT UR4, UR38, 0x2, URZ, 0xfc, !UPT ;  /* 0x0000000226047892 */ /* 0x000fcc000f8efc3f */
[----:B-1----:R-:W-:-:S05]  /*16e30*/  IMAD.U32 R2, RZ, RZ, UR4 ;  /* 0x00000004ff027e24 */ /* 0x002fca000f8e00ff */
[----:B------:R-:W-:-:S13]  /*16e40*/  ISETP.NE.AND P0, PT, R2, 0x3, PT ;  /* 0x000000030200780c */ /* 0x000fda0003f05270 */
[----:B------:R-:W-:Y:S05]  /*16e50*/  @!P0 BRA `(.L_x_7721) ;  /* 0x0000000000048947 */ /* 0x000fea0003800000 */
[----:B------:R-:W-:Y:S01]  /*16e60*/  BPT.TRAP 0x1 ;  /* 0x000000040000795c */ /* 0x000fe20000300000 */
.L_x_7721:
        /* <DEDUP_REMOVED lines=14> */
.L_x_7770:
[----:B------:R-:W1:Y:S02]  /*16f50*/  SYNCS.PHASECHK.TRANS64.TRYWAIT P1, [R7+URZ], R2 ;  /* 0x00000002070075a7 */ /* 0x000e64000802017f */
[----:B-1----:R-:W-:Y:S05]  /*16f60*/  @!P1 BRA `(.L_x_7723) ;  /* 0x0000001000e09947 */ /* 0x002fea0003800000 */
.L_x_7771:
[----:B------:R-:W-:Y:S05]  /*16f70*/  @!P0 BRA `(.L_x_7724) ;  /* 0x0000000000048947 */ /* 0x000fea0003800000 */
[----:B------:R-:W-:Y:S01]  /*16f80*/  BPT.TRAP 0x1 ;  /* 0x000000040000795c */ /* 0x000fe20000300000 */
.L_x_7724:
[----:B------:R-:W2:Y:S02]  /*16f90*/  LDL.LU R4, [R1] ;  /* 0x0000000001047983 */ /* 0x000ea40000300800 */
[----:B--2---:R-:W-:-:S04]  /*16fa0*/  IMAD R4, R4, 0x8, R0 ;  /* 0x0000000804047824 */ /* 0x004fc800078e0200 */
[----:B------:R-:W2:Y:S02]  /*16fb0*/  SYNCS.PHASECHK.TRANS64.TRYWAIT P1, [R4+URZ+0x2e860], R5 ;  /* 0x02e86005040075a7 */ /* 0x000ea4000802017f */
[----:B--2---:R-:W-:Y:S05]  /*16fc0*/  @!P1 BRA `(.L_x_7725) ;  /* 0x0000001000dc9947 */ /* 0x004fea0003800000 */
.L_x_7772:
[----:B------:R-:W-:Y:S05]  /*16fd0*/  @!P0 BRA `(.L_x_7726) ;  /* 0x0000000000048947 */ /* 0x000fea0003800000 */
[----:B------:R-:W-:Y:S01]  /*16fe0*/  BPT.TRAP 0x1 ;  /* 0x000000040000795c */ /* 0x000fe20000300000 */
.L_x_7726:
[----:B------:R-:W-:-:S04]  /*16ff0*/  IMAD R3, R3, 0x8, R0 ;  /* 0x0000000803037824 */ /* 0x000fc800078e0200 */
[----:B------:R-:W3:Y:S02]  /*17000*/  SYNCS.PHASECHK.TRANS64.TRYWAIT P1, [R3+URZ+0x2e860], R2 ;  /* 0x02e86002030075a7 */ /* 0x000ee4000802017f */
[----:B---3--:R-:W-:Y:S05]  /*17010*/  @!P1 BRA `(.L_x_7727) ;  /* 0x0000001000dc9947 */ /* 0x008fea0003800000 */
.L_x_7773:
[----:B------:R-:W-:Y:S05]  /*17020*/  @!P0 BRA `(.L_x_7728) ;  /* 0x0000000000048947 */ /* 0x000fea0003800000 */
[----:B------:R-:W-:Y:S01]  /*17030*/  BPT.TRAP 0x1 ;  /* 0x000000040000795c */ /* 0x000fe20000300000 */
.L_x_7728:
[----:B------:R-:W4:Y:S02]  /*17040*/  SYNCS.PHASECHK.TRANS64.TRYWAIT P0, [R4+URZ+0x2e880], R5 ;  /* 0x02e88005040075a7 */ /* 0x000f24000800017f */
[----:B----4-:R-:W-:Y:S05]  /*17050*/  @!P0 BRA `(.L_x_7729) ;  /* 0x0000001000e08947 */ /* 0x010fea0003800000 */
.L_x_7730:
[----:B------:R0:W0:Y:S02]  /*17060*/  SYNCS.PHASECHK.TRANS64.TRYWAIT P0, [R3+URZ+0x2e880], R2 ;  /* 0x02e88002030075a7 */ /* 0x000024000800017f */
[----:B0-----:R-:W-:Y:S05]  /*17070*/  @!P0 NANOSLEEP.SYNCS 0x989680 ;  /* 0x009896800000895d */ /* 0x001fea0003900000 */
[----:B------:R-:W0:Y:S02]  /*17080*/  @!P0 SYNCS.PHASECHK.TRANS64 P0, [R3+URZ+0x2e880], R2 ;  /* 0x02e88002030085a7 */ /* 0x000e24000800007f */
[----:B0-----:R-:W-:Y:S05]  /*17090*/  @!P0 BRA `(.L_x_7730) ;  /* 0xfffffffc00f08947 */ /* 0x001fea000383ffff */
.L_x_7719:
[----:B------:R-:W-:Y:S05]  /*170a0*/  BSYNC B0 ;  /* 0x0000000000007941 */ /* 0x000fea0003800000 */
.L_x_7718:
[----:B------:R-:W-:Y:S05]  /*170b0*/  EXIT ;  /* 0x000000000000794d */ /* 0x000fea0003800000 */
.L_x_7605:
[----:B0-----:R-:W-:-:S04]  /*170c0*/  IMAD.U32 R3, RZ, RZ, UR41 ;  /* 0x00000029ff037e24 */ /* 0x001fc8000f8e00ff */
[----:B------:R0:W1:Y:S03]  /*170d0*/  SYNCS.PHASECHK.TRANS64.TRYWAIT P1, [R3+URZ+0x2e800], R6 ;  /* 0x02e80006030075a7 */ /* 0x000066000802017f */
[----:B-1----:R-:W-:Y:S05]  /*170e0*/  @!P1 NANOSLEEP.SYNCS 0x989680 ;  /* 0x009896800000995d */ /* 0x002fea0003900000 */
[----:B------:R-:W1:Y:S02]  /*170f0*/  @!P1 SYNCS.PHASECHK.TRANS64 P1, [R3+URZ+0x2e800], R6 ;  /* 0x02e80006030095a7 */ /* 0x000e64000802007f */
[----:B-1----:R-:W-:Y:S05]  /*17100*/  @!P1 BRA `(.L_x_7605) ;  /* 0xfffffffc00ec9947 */ /* 0x002fea000383ffff */
[----:B------:R-:W-:Y:S05]  /*17110*/  BRA `(.L_x_7731) ;  /* 0xfffffea800387947 */ /* 0x000fea000383ffff */
.L_x_7609:
[----:B-1----:R1:W2:Y:S02]  /*17120*/  SYNCS.PHASECHK.TRANS64.TRYWAIT P1, [R2+URZ+0x2e830], R3 ;  /* 0x02e83003020075a7 */ /* 0x0022a4000802017f */
[----:B--2---:R-:W-:Y:S05]  /*17130*/  @!P1 NANOSLEEP.SYNCS 0x989680 ;  /* 0x009896800000995d */ /* 0x004fea0003900000 */
[----:B------:R-:W2:Y:S02]  /*17140*/  @!P1 SYNCS.PHASECHK.TRANS64 P1, [R2+URZ+0x2e830], R3 ;  /* 0x02e83003020095a7 */ /* 0x000ea4000802007f */
[----:B--2---:R-:W-:Y:S05]  /*17150*/  @!P1 BRA `(.L_x_7609) ;  /* 0xfffffffc00f09947 */ /* 0x004fea000383ffff */
[----:B------:R-:W-:Y:S05]  /*17160*/  BRA `(.L_x_7608) ;  /* 0xfffffea800547947 */ /* 0x000fea000383ffff */
.L_x_7614:
[----:B-1----:R-:W-:-:S04]  /*17170*/  IMAD.U32 R8, RZ, RZ, UR6 ;  /* 0x00000006ff087e24 */ /* 0x002fc8000f8e00ff */
[----:B------:R1:W2:Y:S03]  /*17180*/  SYNCS.PHASECHK.TRANS64.TRYWAIT P3, [R8+URZ+0x2e830], R7 ;  /* 0x02e83007080075a7 */ /* 0x0002a6000806017f */
[----:B--2---:R-:W-:Y:S05]  /*17190*/  @!P3 NANOSLEEP.SYNCS 0x989680 ;  /* 0x009896800000b95d */ /* 0x004fea0003900000 */
[----:B------:R-:W2:Y:S02]  /*171a0*/  @!P3 SYNCS.PHASECHK.TRANS64 P3, [R8+URZ+0x2e830], R7 ;  /* 0x02e830070800b5a7 */ /* 0x000ea4000806007f */
[----:B--2---:R-:W-:Y:S05]  /*171b0*/  @!P3 BRA `(.L_x_7614) ;  /* 0xfffffffc00ecb947 */ /* 0x004fea000383ffff */
[----:B------:R-:W-:Y:S05]  /*171c0*/  BRA `(.L_x_7611) ;  /* 0xfffffef400b87947 */ /* 0x000fea000383ffff */
.L_x_7618:
[----:B-1----:R-:W-:-:S04]  /*171d0*/  IMAD.U32 R8, RZ, RZ, UR6 ;  /* 0x00000006ff087e24 */ /* 0x002fc8000f8e00ff */
[----:B------:R1:W2:Y:S03]  /*171e0*/  SYNCS.PHASECHK.TRANS64.TRYWAIT P3, [R8+URZ+0x2e850], R7 ;  /* 0x02e85007080075a7 */ /* 0x0002a6000806017f */
[----:B--2---:R-:W-:Y:S05]  /*171f0*/  @!P3 NANOSLEEP.SYNCS 0x989680 ;  /* 0x009896800000b95d */ /* 0x004fea0003900000 */
[----:B------:R-:W2:Y:S02]  /*17200*/  @!P3 SYNCS.PHASECHK.TRANS64 P3, [R8+URZ+0x2e850], R7 ;  /* 0x02e850070800b5a7 */ /* 0x000ea4000806007f */
[----:B--2---:R-:W-:Y:S05]  /*17210*/  @!P3 BRA `(.L_x_7618) ;  /* 0xfffffffc00ecb947 */ /* 0x004fea000383ffff */
[----:B------:R-:W-:Y:S05]  /*17220*/  BRA `(.L_x_7615) ;  /* 0xffffff0000b47947 */ /* 0x000fea000383ffff */
.L_x_7625:
[----:B-1----:R-:W-:-:S04]  /*17230*/  IMAD.U32 R8, RZ, RZ, UR6 ;  /* 0x00000006ff087e24 */ /* 0x002fc8000f8e00ff */
[----:B------:R1:W2:Y:S03]  /*17240*/  SYNCS.PHASECHK.TRANS64.TRYWAIT P2, [R8+URZ+0x2e830], R7 ;  /* 0x02e83007080075a7 */ /* 0x0002a6000804017f */
[----:B--2---:R-:W-:Y:S05]  /*17250*/  @!P2 NANOSLEEP.SYNCS 0x989680 ;  /* 0x009896800000a95d */ /* 0x004fea0003900000 */
[----:B------:R-:W2:Y:S02]  /*17260*/  @!P2 SYNCS.PHASECHK.TRANS64 P2, [R8+URZ+0x2e830], R7 ;  /* 0x02e830070800a5a7 */ /* 0x000ea4000804007f */
[----:B--2---:R-:W-:Y:S05]  /*17270*/  @!P2 BRA `(.L_x_7625) ;  /* 0xfffffffc00eca947 */ /* 0x004fea000383ffff */
[----:B------:R-:W-:Y:S05]  /*17280*/  BRA `(.L_x_7622) ;  /* 0xffffff48008c7947 */ /* 0x000fea000383ffff */
.L_x_7629:
[----:B-1----:R-:W-:-:S04]  /*17290*/  IMAD.U32 R8, RZ, RZ, UR6 ;  /* 0x00000006ff087e24 */ /* 0x002fc8000f8e00ff */
[----:B------:R1:W2:Y:S03]  /*172a0*/  SYNCS.PHASECHK.TRANS64.TRYWAIT P2, [R8+URZ+0x2e850], R7 ;  /* 0x02e85007080075a7 */ /* 0x0002a6000804017f */
[----:B--2---:R-:W-:Y:S05]  /*172b0*/  @!P2 NANOSLEEP.SYNCS 0x989680 ;  /* 0x009896800000a95d */ /* 0x004fea0003900000 */
[----:B------:R-:W2:Y:S02]  /*172c0*/  @!P2 SYNCS.PHASECHK.TRANS64 P2, [R8+URZ+0x2e850], R7 ;  /* 0x02e850070800a5a7 */ /* 0x000ea4000804007f */
[----:B--2---:R-:W-:Y:S05]  /*172d0*/  @!P2 BRA `(.L_x_7629) ;  /* 0xfffffffc00eca947 */ /* 0x004fea000383ffff */
[----:B------:R-:W-:Y:S05]  /*172e0*/  BRA `(.L_x_7626) ;  /* 0xffffff54007c7947 */ /* 0x000fea000383ffff */
.L_x_7635:
[----:B-1----:R-:W-:-:S04]  /*172f0*/  IMAD.U32 R5, RZ, RZ, UR4 ;  /* 0x00000004ff057e24 */ /* 0x002fc8000f8e00ff */
[----:B------:R1:W2:Y:S03]  /*17300*/  SYNCS.PHASECHK.TRANS64.TRYWAIT P1, [R5+URZ+0x2e850], R0 ;  /* 0x02e85000050075a7 */ /* 0x0002a6000802017f */
[----:B--2---:R-:W-:Y:S05]  /*17310*/  @!P1 NANOSLEEP.SYNCS 0x989680 ;  /* 0x009896800000995d */ /* 0x004fea0003900000 */
[----:B------:R-:W2:Y:S02]  /*17320*/  @!P1 SYNCS.PHASECHK.TRANS64 P1, [R5+URZ+0x2e850], R0 ;  /* 0x02e85000050095a7 */ /* 0x000ea4000802007f */
[----:B--2---:R-:W-:Y:S05]  /*17330*/  @!P1 BRA `(.L_x_7635) ;  /* 0xfffffffc00ec9947 */ /* 0x004fea000383ffff */
[----:B------:R-:W-:Y:S05]  /*17340*/  BRA `(.L_x_7634) ;  /* 0xffffff8c003c7947 */ /* 0x000fea000383ffff */
.L_x_7669:
[----:B------:R-:W-:Y:S02]  /*17350*/  IMAD.MOV.U32 R13, RZ, RZ, R0 ;  /* 0x000000ffff0d7224 */ /* 0x000fe400078e0000 */
[----:B------:R-:W-:Y:S02]  /*17360*/  IMAD.MOV.U32 R12, RZ, RZ, RZ ;  /* 0x000000ffff0c7224 */ /* 0x000fe400078e00ff */
[----:B------:R-:W-:Y:S02]  /*17370*/  IMAD.MOV.U32 R11, RZ, RZ, 0x1f ;  /* 0x0000001fff0b7424 */ /* 0x000fe400078e00ff */
[----:B------:R-:W-:-:S07]  /*17380*/  IMAD.MOV.U32 R15, RZ, RZ, -0x1 ;  /* 0xffffffffff0f7424 */ /* 0x000fce00078e00ff */
[----:B-1----:R-:W-:Y:S05]  /*17390*/  WARPSYNC.COLLECTIVE R15, `(.L_x_7732) ;  /* 0x000000000f087348 */ /* 0x002fea0003c00000 */
[----:B------:R0:W2:Y:S02]  /*173a0*/  SHFL.IDX P6, R14, R13, R12, R11 ;  /* 0x0000000c0d0e7389 */ /* 0x0000a400000c000b */
[----:B012---:R-:W-:Y:S01]  /*173b0*/  ENDCOLLECTIVE ;  /* 0x000000000000791b */ /* 0x007fe20003800000 */
.L_x_7732:
[----:B------:R-:W-:Y:S05]  /*173c0*/  BRA `(.L_x_7733) ;  /* 0xffffffc800f47947 */ /* 0x000fea000383ffff */
.L_x_7671:
[----:B------:R-:W-:Y:S01]  /*173d0*/  BSSY B0, `(.L_x_7734) ;  /* 0x0000006000007945 */ /* 0x000fe20003800000 */
[----:B------:R-:W-:-:S07]  /*173e0*/  IMAD.MOV.U32 R15, RZ, RZ, -0x1 ;  /* 0xffffffffff0f7424 */ /* 0x000fce00078e00ff */
[----:B-1----:R-:W-:Y:S05]  /*173f0*/  WARPSYNC.COLLECTIVE R15, `(.L_x_7735) ;  /* 0x000000000f0c7348 */ /* 0x002fea0003c00000 */
[----:B------:R-:W-:Y:S02]  /*17400*/  ELECT P6, UR62, PT ;  /* 0x00000000003e782f */ /* 0x000fe400038c0000 */
[----:B------:R-:W-:Y:S01]  /*17410*/  MOV R14, UR62 ;  /* 0x0000003e000e7c02 */ /* 0x000fe20008000f00 */
[----:B-1----:R-:W-:Y:S10]  /*17420*/  ENDCOLLECTIVE ;  /* 0x000000000000791b */ /* 0x002ff40003800000 */
.L_x_7735:
[----:B------:R-:W-:Y:S05]  /*17430*/  BSYNC B0 ;  /* 0x0000000000007941 */ /* 0x000fea0003800000 */
.L_x_7734:
[----:B------:R-:W-:Y:S05]  /*17440*/  BRA `(.L_x_7736) ;  /* 0xffffffcc00047947 */ /* 0x000fea000383ffff */
.L_x_7673:
[----:B0-----:R0:W2:Y:S02]  /*17450*/  SYNCS.PHASECHK.TRANS64.TRYWAIT P1, [R4+URZ+0x2e880], R3 ;  /* 0x02e88003040075a7 */ /* 0x0010a4000802017f */
[----:B--2---:R-:W-:Y:S05]  /*17460*/  @!P1 NANOSLEEP.SYNCS 0x989680 ;  /* 0x009896800000995d */ /* 0x004fea0003900000 */
[----:B------:R-:W2:Y:S02]  /*17470*/  @!P1 SYNCS.PHASECHK.TRANS64 P1, [R4+URZ+0x2e880], R3 ;  /* 0x02e88003040095a7 */ /* 0x000ea4000802007f */
[----:B--2---:R-:W-:Y:S05]  /*17480*/  @!P1 BRA `(.L_x_7673) ;  /* 0xfffffffc00f09947 */ /* 0x004fea000383ffff */
[----:B------:R-:W-:Y:S05]  /*17490*/  BRA `(.L_x_7737) ;  /* 0xffffffcc00647947 */ /* 0x000fea000383ffff */
.L_x_7675:
[----:B--2---:R2:W3:Y:S02]  /*174a0*/  SYNCS.PHASECHK.TRANS64.TRYWAIT P1, [R4+URZ+0x2e840], R3 ;  /* 0x02e84003040075a7 */ /* 0x0044e4000802017f */
[----:B---3--:R-:W-:Y:S05]  /*174b0*/  @!P1 NANOSLEEP.SYNCS 0x989680 ;  /* 0x009896800000995d */ /* 0x008fea0003900000 */
[----:B------:R-:W3:Y:S02]  /*174c0*/  @!P1 SYNCS.PHASECHK.TRANS64 P1, [R4+URZ+0x2e840], R3 ;  /* 0x02e84003040095a7 */ /* 0x000ee4000802007f */
[----:B---3--:R-:W-:Y:S05]  /*174d0*/  @!P1 BRA `(.L_x_7675) ;  /* 0xfffffffc00f09947 */ /* 0x008fea000383ffff */
[----:B------:R-:W-:Y:S05]  /*174e0*/  BRA `(.L_x_7738) ;  /* 0xffffffcc00b47947 */ /* 0x000fea000383ffff */
.L_x_7679:
        /* <DEDUP_REMOVED lines=10> */
.L_x_7739:
[----:B------:R-:W-:Y:S02]  /*17590*/  IMAD R4, R4, 0x80, R8 ;  /* 0x0000008004047824 */ /* 0x000fe400078e0208 */
[----:B------:R-:W-:Y:S02]  /*175a0*/  IMAD.MOV.U32 R13, RZ, RZ, R0 ;  /* 0x000000ffff0d7224 */ /* 0x000fe400078e0000 */
[----:B------:R-:W-:-:S07]  /*175b0*/  IMAD.MOV.U32 R5, RZ, RZ, R14 ;  /* 0x000000ffff057224 */ /* 0x000fce00078e000e */
[----:B------:R-:W-:Y:S05]  /*175c0*/  WARPSYNC.COLLECTIVE R15, `(.L_x_7740) ;  /* 0x000000000f087348 */ /* 0x000fea0003c00000 */
[----:B------:R0:W1:Y:S02]  /*175d0*/  SHFL.IDX P6, R14, R13, R12, R11 ;  /* 0x0000000c0d0e7389 */ /* 0x00006400000c000b */
[----:B01----:R-:W-:Y:S01]  /*175e0*/  ENDCOLLECTIVE ;  /* 0x000000000000791b */ /* 0x003fe20003800000 */
.L_x_7740:
        /* <DEDUP_REMOVED lines=9> */
.L_x_7741:
[----:B------:R-:W-:-:S05]  /*17680*/  @!P1 IADD3 R6, P2, R18, R6, RZ ;  /* 0x0000000612069210 */ /* 0x000fca0007f5e0ff */
[----:B------:R-:W-:-:S04]  /*17690*/  @!P1 IMAD.X R5, RZ, RZ, R5, P2 ;  /* 0x000000ffff059224 */ /* 0x000fc800010e0605 */
        /* <DEDUP_REMOVED lines=13> */
.L_x_7742:
[----:B------:R-:W-:Y:S02]  /*17770*/  IMAD.MOV.U32 R13, RZ, RZ, R2 ;  /* 0x000000ffff0d7224 */ /* 0x000fe400078e0002 */
[----:B------:R-:W-:Y:S02]  /*17780*/  IMAD.MOV.U32 R12, RZ, RZ, 0x2 ;  /* 0x00000002ff0c7424 */ /* 0x000fe400078e00ff */
[----:B------:R-:W-:-:S07]  /*17790*/  IMAD.MOV.U32 R8, RZ, RZ, R14 ;  /* 0x000000ffff087224 */ /* 0x000fce00078e000e */
[----:B------:R-:W-:Y:S05]  /*177a0*/  WARPSYNC.COLLECTIVE R15, `(.L_x_7743) ;  /* 0x000000000f087348 */ /* 0x000fea0003c00000 */
[----:B------:R0:W1:Y:S02]  /*177b0*/  SHFL.IDX P6, R14, R13, R12, R11 ;  /* 0x0000000c0d0e7389 */ /* 0x00006400000c000b */
[----:B01----:R-:W-:Y:S01]  /*177c0*/  ENDCOLLECTIVE ;  /* 0x000000000000791b */ /* 0x003fe20003800000 */
.L_x_7743:
[----:B------:R-:W-:Y:S01]  /*177d0*/  @!P1 IADD3 R6, P2, R18, R8, RZ ;  /* 0x0000000812069210 */ /* 0x000fe20007f5e0ff */
[----:B------:R-:W-:-:S04]  /*177e0*/  VIADD R8, R4, 0x60 ;  /* 0x0000006004087836 */ /* 0x000fc80000000000 */
[----:B------:R-:W-:-:S05]  /*177f0*/  @!P1 IMAD.X R7, RZ, RZ, R9, P2 ;  /* 0x000000ffff079224 */ /* 0x000fca00010e0609 */
[----:B------:R-:W-:Y:S01]  /*17800*/  @!PT LDS RZ, [RZ] ;  /* 0x00000000fffff984 */ /* 0x000fe20000000800 */
[----:B------:R-:W-:Y:S01]  /*17810*/  @!PT LDS RZ, [RZ] ;  /* 0x00000000fffff984 */ /* 0x000fe20000000800 */
[----:B------:R-:W-:Y:S01]  /*17820*/  @!PT LDS RZ, [RZ] ;  /* 0x00000000fffff984 */ /* 0x000fe20000000800 */
[----:B------:R0:W-:Y:S01]  /*17830*/  @!P1 LDGSTS.E.BYPASS.LTC128B.128 [R10+0x1cc00], desc[UR48][R6.64], !P0 ;  /* 0x1cc00000060a9fae */ /* 0x0001e2000c101d70 */
[----:B------:R-:W-:Y:S01]  /*17840*/  IMAD.MOV.U32 R13, RZ, RZ, R0 ;  /* 0x000000ffff0d7224 */ /* 0x000fe200078e0000 */
[----:B------:R-:W-:Y:S01]  /*17850*/  ISETP.GE.AND P1, PT, R5, R3, PT ;  /* 0x000000030500720c */ /* 0x000fe20003f26270 */
[----:B------:R-:W-:-:S12]  /*17860*/  IMAD.MOV.U32 R5, RZ, RZ, R14 ;  /* 0x000000ffff057224 */ /* 0x000fd800078e000e */
[----:B0-----:R-:W-:Y:S05]  /*17870*/  WARPSYNC.COLLECTIVE R15, `(.L_x_7744) ;  /* 0x000000000f087348 */ /* 0x001fea0003c00000 */
[----:B------:R1:W2:Y:S02]  /*17880*/  SHFL.IDX P6, R14, R13, R12, R11 ;  /* 0x0000000c0d0e7389 */ /* 0x0002a400000c000b */
[----:B012---:R-:W-:Y:S01]  /*17890*/  ENDCOLLECTIVE ;  /* 0x000000000000791b */ /* 0x007fe20003800000 */
.L_x_7744:
[----:B------:R-:W-:Y:S02]  /*178a0*/  IMAD.MOV.U32 R13, RZ, RZ, R2 ;  /* 0x000000ffff0d7224 */ /* 0x000fe400078e0002 */
[----:B------:R-:W-:Y:S02]  /*178b0*/  IMAD.MOV.U32 R12, RZ, RZ, 0x3 ;  /* 0x00000003ff0c7424 */ /* 0x000fe400078e00ff */
[----:B------:R-:W-:-:S07]  /*178c0*/  IMAD.MOV.U32 R6, RZ, RZ, R14 ;  /* 0x000000ffff067224 */ /* 0x000fce00078e000e */
[----:B------:R-:W-:Y:S05]  /*178d0*/  WARPSYNC.COLLECTIVE R15, `(.L_x_7745) ;  /* 0x000000000f087348 */ /* 0x000fea0003c00000 */
[----:B------:R0:W1:Y:S02]  /*178e0*/  SHFL.IDX P6, R14, R13, R12, R11 ;  /* 0x0000000c0d0e7389 */ /* 0x00006400000c000b */
[----:B01----:R-:W-:Y:S01]  /*178f0*/  ENDCOLLECTIVE ;  /* 0x000000000000791b */ /* 0x003fe20003800000 */
.L_x_7745:
        /* <DEDUP_REMOVED lines=14> */
.L_x_7746:
[----:B------:R-:W-:Y:S02]  /*179e0*/  IMAD.MOV.U32 R13, RZ, RZ, R2 ;  /* 0x000000ffff0d7224 */ /* 0x000fe400078e0002 */
[----:B------:R-:W-:Y:S02]  /*179f0*/  IMAD.MOV.U32 R12, RZ, RZ, 0x4 ;  /* 0x00000004ff0c7424 */ /* 0x000fe400078e00ff */
[----:B------:R-:W-:-:S07]  /*17a00*/  IMAD.MOV.U32 R6, RZ, RZ, R14 ;  /* 0x000000ffff067224 */ /* 0x000fce00078e000e */
[----:B------:R-:W-:Y:S05]  /*17a10*/  WARPSYNC.COLLECTIVE R15, `(.L_x_7747) ;  /* 0x000000000f087348 */ /* 0x000fea0003c00000 */
[----:B------:R0:W1:Y:S02]  /*17a20*/  SHFL.IDX P6, R14, R13, R12, R11 ;  /* 0x0000000c0d0e7389 */ /* 0x00006400000c000b */
[----:B01----:R-:W-:Y:S01]  /*17a30*/  ENDCOLLECTIVE ;  /* 0x000000000000791b */ /* 0x003fe20003800000 */
.L_x_7747:
        /* <DEDUP_REMOVED lines=14> */
.L_x_7748:
[----:B------:R-:W-:Y:S02]  /*17b20*/  IMAD.MOV.U32 R13, RZ, RZ, R2 ;  /* 0x000000ffff0d7224 */ /* 0x000fe400078e0002 */
[----:B------:R-:W-:Y:S02]  /*17b30*/  IMAD.MOV.U32 R12, RZ, RZ, 0x5 ;  /* 0x00000005ff0c7424 */ /* 0x000fe400078e00ff */
[----:B------:R-:W-:-:S07]  /*17b40*/  IMAD.MOV.U32 R6, RZ, RZ, R14 ;  /* 0x000000ffff067224 */ /* 0x000fce00078e000e */
[----:B------:R-:W-:Y:S05]  /*17b50*/  WARPSYNC.COLLECTIVE R15, `(.L_x_7749) ;  /* 0x000000000f087348 */ /* 0x000fea0003c00000 */
[----:B------:R0:W1:Y:S02]  /*17b60*/  SHFL.IDX P6, R14, R13, R12, R11 ;  /* 0x0000000c0d0e7389 */ /* 0x00006400000c000b */
[----:B01----:R-:W-:Y:S01]  /*17b70*/  ENDCOLLECTIVE ;  /* 0x000000000000791b */ /* 0x003fe20003800000 */
.L_x_7749:
        /* <DEDUP_REMOVED lines=14> */
.L_x_7750:
[----:B------:R-:W-:Y:S02]  /*17c60*/  IMAD.MOV.U32 R13, RZ, RZ, R2 ;  /* 0x000000ffff0d7224 */ /* 0x000fe400078e0002 */
[----:B------:R-:W-:Y:S02]  /*17c70*/  IMAD.MOV.U32 R12, RZ, RZ, 0x6 ;  /* 0x00000006ff0c7424 */ /* 0x000fe400078e00ff */
[----:B------:R-:W-:-:S07]  /*17c80*/  IMAD.MOV.U32 R6, RZ, RZ, R14 ;  /* 0x000000ffff067224 */ /* 0x000fce00078e000e */
[----:B------:R-:W-:Y:S05]  /*17c90*/  WARPSYNC.COLLECTIVE R15, `(.L_x_7751) ;  /* 0x000000000f087348 */ /* 0x000fea0003c00000 */
[----:B------:R0:W1:Y:S02]  /*17ca0*/  SHFL.IDX P6, R14, R13, R12, R11 ;  /* 0x0000000c0d0e7389 */ /* 0x00006400000c000b */
[----:B01----:R-:W-:Y:S01]  /*17cb0*/  ENDCOLLECTIVE ;  /* 0x000000000000791b */ /* 0x003fe20003800000 */
.L_x_7751:
        /* <DEDUP_REMOVED lines=13> */
.L_x_7752:
[----:B------:R-:W-:Y:S02]  /*17d90*/  IMAD.MOV.U32 R13, RZ, RZ, R2 ;  /* 0x000000ffff0d7224 */ /* 0x000fe400078e0002 */
[----:B------:R-:W-:Y:S02]  /*17da0*/  IMAD.MOV.U32 R12, RZ, RZ, 0x7 ;  /* 0x00000007ff0c7424 */ /* 0x000fe400078e00ff */
[----:B------:R-:W-:-:S07]  /*17db0*/  IMAD.MOV.U32 R6, RZ, RZ, R14 ;  /* 0x000000ffff067224 */ /* 0x000fce00078e000e */
[----:B------:R-:W-:Y:S05]  /*17dc0*/  WARPSYNC.COLLECTIVE R15, `(.L_x_7753) ;  /* 0x000000000f087348 */ /* 0x000fea0003c00000 */
[----:B------:R0:W1:Y:S02]  /*17dd0*/  SHFL.IDX P6, R14, R13, R12, R11 ;  /* 0x0000000c0d0e7389 */ /* 0x00006400000c000b */
[----:B01----:R-:W-:Y:S01]  /*17de0*/  ENDCOLLECTIVE ;  /* 0x000000000000791b */ /* 0x003fe20003800000 */
.L_x_7753:
        /* <DEDUP_REMOVED lines=12> */
.L_x_7754:
[----:B------:R-:W-:Y:S01]  /*17eb0*/  IMAD.MOV.U32 R0, RZ, RZ, R14 ;  /* 0x000000ffff007224 */ /* 0x000fe200078e000e */
[----:B------:R-:W-:Y:S06]  /*17ec0*/  BRA `(.L_x_7755) ;  /* 0xffffffcc00dc7947 */ /* 0x000fec000383ffff */
.L_x_7682:
[----:B0-----:R0:W1:Y:S02]  /*17ed0*/  SYNCS.PHASECHK.TRANS64.TRYWAIT P0, [R17+URZ+0x2e820], R0 ;  /* 0x02e82000110075a7 */ /* 0x001064000800017f */
[----:B-1----:R-:W-:Y:S05]  /*17ee0*/  @!P0 NANOSLEEP.SYNCS 0x989680 ;  /* 0x009896800000895d */ /* 0x002fea0003900000 */
[----:B------:R-:W1:Y:S02]  /*17ef0*/  @!P0 SYNCS.PHASECHK.TRANS64 P0, [R17+URZ+0x2e820], R0 ;  /* 0x02e82000110085a7 */ /* 0x000e64000800007f */
[----:B-1----:R-:W-:Y:S05]  /*17f00*/  @!P0 BRA `(.L_x_7682) ;  /* 0xfffffffc00f08947 */ /* 0x002fea000383ffff */
[----:B------:R-:W-:Y:S05]  /*17f10*/  BRA `(.L_x_7756) ;  /* 0xffffffd000387947 */ /* 0x000fea000383ffff */
.L_x_7688:
[----:B-1----:R1:W2:Y:S02]  /*17f20*/  SYNCS.PHASECHK.TRANS64.TRYWAIT P0, [R4+URZ+0x2e880], R3 ;  /* 0x02e88003040075a7 */ /* 0x0022a4000800017f */
[----:B--2---:R-:W-:Y:S05]  /*17f30*/  @!P0 NANOSLEEP.SYNCS 0x989680 ;  /* 0x009896800000895d */ /* 0x004fea0003900000 */
[----:B------:R-:W2:Y:S02]  /*17f40*/  @!P0 SYNCS.PHASECHK.TRANS64 P0, [R4+URZ+0x2e880], R3 ;  /* 0x02e88003040085a7 */ /* 0x000ea4000800007f */
[----:B--2---:R-:W-:Y:S05]  /*17f50*/  @!P0 BRA `(.L_x_7688) ;  /* 0xfffffffc00f08947 */ /* 0x004fea000383ffff */
[----:B------:R-:W-:Y:S05]  /*17f60*/  BRA `(.L_x_7757) ;  /* 0xffffffd000f07947 */ /* 0x000fea000383ffff */
.L_x_7693:
[----:B--2---:R2:W3:Y:S02]  /*17f70*/  SYNCS.PHASECHK.TRANS64.TRYWAIT P0, [R4+URZ+0x2e840], R3 ;  /* 0x02e84003040075a7 */ /* 0x0044e4000800017f */
[----:B---3--:R-:W-:Y:S05]  /*17f80*/  @!P0 NANOSLEEP.SYNCS 0x989680 ;  /* 0x009896800000895d */ /* 0x008fea0003900000 */
[----:B------:R-:W3:Y:S02]  /*17f90*/  @!P0 SYNCS.PHASECHK.TRANS64 P0, [R4+URZ+0x2e840], R3 ;  /* 0x02e84003040085a7 */ /* 0x000ee4000800007f */
[----:B---3--:R-:W-:Y:S05]  /*17fa0*/  @!P0 BRA `(.L_x_7693) ;  /* 0xfffffffc00f08947 */ /* 0x008fea000383ffff */
[----:B------:R-:W-:Y:S05]  /*17fb0*/  BRA `(.L_x_7758) ;  /* 0xffffffd4006c7947 */ /* 0x000fea000383ffff */
.L_x_7699:
[----:B-1----:R1:W2:Y:S02]  /*17fc0*/  SYNCS.PHASECHK.TRANS64.TRYWAIT P1, [R20+URZ+0x2e870], R2 ;  /* 0x02e87002140075a7 */ /* 0x0022a4000802017f */
[----:B--2---:R-:W-:Y:S05]  /*17fd0*/  @!P1 NANOSLEEP.SYNCS 0x989680 ;  /* 0x009896800000995d */ /* 0x004fea0003900000 */
[----:B------:R-:W2:Y:S02]  /*17fe0*/  @!P1 SYNCS.PHASECHK.TRANS64 P1, [R20+URZ+0x2e870], R2 ;  /* 0x02e87002140095a7 */ /* 0x000ea4000802007f */
[----:B--2---:R-:W-:Y:S05]  /*17ff0*/  @!P1 BRA `(.L_x_7699) ;  /* 0xfffffffc00f09947 */ /* 0x004fea000383ffff */
[----:B------:R-:W-:Y:S05]  /*18000*/  BRA `(.L_x_7759) ;  /* 0xffffffd800087947 */ /* 0x000fea000383ffff */
.L_x_7701:
[----:B-1----:R1:W2:Y:S02]  /*18010*/  SYNCS.PHASECHK.TRANS64.TRYWAIT P1, [R20+URZ+0x2e860], R0 ;  /* 0x02e86000140075a7 */ /* 0x0022a4000802017f */
[----:B--2---:R-:W-:Y:S05]  /*18020*/  @!P1 NANOSLEEP.SYNCS 0x989680 ;  /* 0x009896800000995d */ /* 0x004fea0003900000 */
[----:B------:R-:W2:Y:S02]  /*18030*/  @!P1 SYNCS.PHASECHK.TRANS64 P1, [R20+URZ+0x2e860], R0 ;  /* 0x02e86000140095a7 */ /* 0x000ea4000802007f */
[----:B--2---:R-:W-:Y:S05]  /*18040*/  @!P1 BRA `(.L_x_7701) ;  /* 0xfffffffc00f09947 */ /* 0x004fea000383ffff */
[----:B------:R-:W-:Y:S05]  /*18050*/  BRA `(.L_x_7760) ;  /* 0xffffffd800107947 */ /* 0x000fea000383ffff */
.L_x_7708:
[----:B0-----:R0:W1:Y:S02]  /*18060*/  SYNCS.PHASECHK.TRANS64.TRYWAIT P1, [R16+URZ+0x2e870], R3 ;  /* 0x02e87003100075a7 */ /* 0x001064000802017f */
[----:B-1----:R-:W-:Y:S05]  /*18070*/  @!P1 NANOSLEEP.SYNCS 0x989680 ;  /* 0x009896800000995d */ /* 0x002fea0003900000 */
[----:B------:R-:W1:Y:S02]  /*18080*/  @!P1 SYNCS.PHASECHK.TRANS64 P1, [R16+URZ+0x2e870], R3 ;  /* 0x02e87003100095a7 */ /* 0x000e64000802007f */
[----:B-1----:R-:W-:Y:S05]  /*18090*/  @!P1 BRA `(.L_x_7708) ;  /* 0xfffffffc00f09947 */ /* 0x002fea000383ffff */
[----:B------:R-:W-:Y:S05]  /*180a0*/  BRA `(.L_x_7761) ;  /* 0xffffffe0009c7947 */ /* 0x000fea000383ffff */
.L_x_7710:
[----:B0-----:R0:W1:Y:S02]  /*180b0*/  SYNCS.PHASECHK.TRANS64.TRYWAIT P1, [R16+URZ+0x2e860], R3 ;  /* 0x02e86003100075a7 */ /* 0x001064000802017f */
[----:B-1----:R-:W-:Y:S05]  /*180c0*/  @!P1 NANOSLEEP.SYNCS 0x989680 ;  /* 0x009896800000995d */ /* 0x002fea0003900000 */
[----:B------:R-:W1:Y:S02]  /*180d0*/  @!P1 SYNCS.PHASECHK.TRANS64 P1, [R16+URZ+0x2e860], R3 ;  /* 0x02e86003100095a7 */ /* 0x000e64000802007f */
[----:B-1----:R-:W-:Y:S05]  /*180e0*/  @!P1 BRA `(.L_x_7710) ;  /* 0xfffffffc00f09947 */ /* 0x002fea000383ffff */
[----:B------:R-:W-:Y:S05]  /*180f0*/  BRA `(.L_x_7762) ;  /* 0xffffffe000a47947 */ /* 0x000fea000383ffff */
.L_x_7716:
[----:B0-----:R0:W1:Y:S02]  /*18100*/  SYNCS.PHASECHK.TRANS64.TRYWAIT P0, [R0+URZ+0x2e820], R3 ;  /* 0x02e82003000075a7 */ /* 0x001064000800017f */
[----:B-1----:R-:W-:Y:S05]  /*18110*/  @!P0 NANOSLEEP.SYNCS 0x989680 ;  /* 0x009896800000895d */ /* 0x002fea0003900000 */
[----:B------:R-:W1:Y:S02]  /*18120*/  @!P0 SYNCS.PHASECHK.TRANS64 P0, [R0+URZ+0x2e820], R3 ;  /* 0x02e82003000085a7 */ /* 0x000e64000800007f */
[----:B-1----:R-:W-:Y:S05]  /*18130*/  @!P0 BRA `(.L_x_7716) ;  /* 0xfffffffc00f08947 */ /* 0x002fea000383ffff */
[----:B------:R-:W-:Y:S05]  /*18140*/  BRA `(.L_x_7763) ;  /* 0xffffffe800fc7947 */ /* 0x000fea000383ffff */
.L_x_7717:
        /* <DEDUP_REMOVED lines=11> */
.L_x_7765:
[----:B------:R-:W-:Y:S05]  /*18200*/  BSYNC B0 ;  /* 0x0000000000007941 */ /* 0x000fea0003800000 */
.L_x_7764:
[----:B------:R-:W-:Y:S05]  /*18210*/  BRA `(.L_x_7766) ;  /* 0xffffffe800e47947 */ /* 0x000fea000383ffff */
.L_x_7720:
[----:B------:R-:W-:Y:S01]  /*18220*/  BSSY B1, `(.L_x_7767) ;  /* 0x0000006000017945 */ /* 0x000fe20003800000 */
[----:B------:R-:W-:-:S07]  /*18230*/  IMAD.MOV.U32 R15, RZ, RZ, -0x1 ;  /* 0xffffffffff0f7424 */ /* 0x000fce00078e00ff */
[----:B01----:R-:W-:Y:S05]  /*18240*/  WARPSYNC.COLLECTIVE R15, `(.L_x_7768) ;  /* 0x000000000f0c7348 */ /* 0x003fea0003c00000 */
[----:B------:R-:W-:Y:S02]  /*18250*/  ELECT P6, UR62, PT ;  /* 0x00000000003e782f */ /* 0x000fe400038c0000 */
[----:B------:R-:W-:Y:S01]  /*18260*/  MOV R14, UR62 ;  /* 0x0000003e000e7c02 */ /* 0x000fe20008000f00 */
[----:B01----:R-:W-:Y:S10]  /*18270*/  ENDCOLLECTIVE ;  /* 0x000000000000791b */ /* 0x003ff40003800000 */
.L_x_7768:
[----:B------:R-:W-:Y:S05]  /*18280*/  BSYNC B1 ;  /* 0x0000000000017941 */ /* 0x000fea0003800000 */
.L_x_7767:
[----:B------:R-:W-:Y:S05]  /*18290*/  BRA `(.L_x_7769) ;  /* 0xffffffe800dc7947 */ /* 0x000fea000383ffff */
.L_x_7722:
[----:B0-----:R0:W1:Y:S02]  /*182a0*/  SYNCS.PHASECHK.TRANS64.TRYWAIT P1, [R6+URZ], R5 ;  /* 0x00000005060075a7 */ /* 0x001064000802017f */
[----:B-1----:R-:W-:Y:S05]  /*182b0*/  @!P1 NANOSLEEP.SYNCS 0x989680 ;  /* 0x009896800000995d */ /* 0x002fea0003900000 */
[----:B------:R-:W1:Y:S02]  /*182c0*/  @!P1 SYNCS.PHASECHK.TRANS64 P1, [R6+URZ], R5 ;  /* 0x00000005060095a7 */ /* 0x000e64000802007f */
[----:B-1----:R-:W-:Y:S05]  /*182d0*/  @!P1 BRA `(.L_x_7722) ;  /* 0xfffffffc00f09947 */ /* 0x002fea000383ffff */
[----:B------:R-:W-:Y:S05]  /*182e0*/  BRA `(.L_x_7770) ;  /* 0xffffffec00187947 */ /* 0x000fea000383ffff */
.L_x_7723:
[----:B-1----:R1:W2:Y:S02]  /*182f0*/  SYNCS.PHASECHK.TRANS64.TRYWAIT P1, [R7+URZ], R2 ;  /* 0x00000002070075a7 */ /* 0x0022a4000802017f */
[----:B--2---:R-:W-:Y:S05]  /*18300*/  @!P1 NANOSLEEP.SYNCS 0x989680 ;  /* 0x009896800000995d */ /* 0x004fea0003900000 */
[----:B------:R-:W2:Y:S02]  /*18310*/  @!P1 SYNCS.PHASECHK.TRANS64 P1, [R7+URZ], R2 ;  /* 0x00000002070095a7 */ /* 0x000ea4000802007f */
[----:B--2---:R-:W-:Y:S05]  /*18320*/  @!P1 BRA `(.L_x_7723) ;  /* 0xfffffffc00f09947 */ /* 0x004fea000383ffff */
[----:B------:R-:W-:Y:S05]  /*18330*/  BRA `(.L_x_7771) ;  /* 0xffffffec000c7947 */ /* 0x000fea000383ffff */
.L_x_7725:
[----:B--2---:R2:W3:Y:S02]  /*18340*/  SYNCS.PHASECHK.TRANS64.TRYWAIT P1, [R4+URZ+0x2e860], R5 ;  /* 0x02e86005040075a7 */ /* 0x0044e4000802017f */
[----:B---3--:R-:W-:Y:S05]  /*18350*/  @!P1 NANOSLEEP.SYNCS 0x989680 ;  /* 0x009896800000995d */ /* 0x008fea0003900000 */
[----:B------:R-:W3:Y:S02]  /*18360*/  @!P1 SYNCS.PHASECHK.TRANS64 P1, [R4+URZ+0x2e860], R5 ;  /* 0x02e86005040095a7 */ /* 0x000ee4000802007f */
[----:B---3--:R-:W-:Y:S05]  /*18370*/  @!P1 BRA `(.L_x_7725) ;  /* 0xfffffffc00f09947 */ /* 0x008fea000383ffff */
[----:B------:R-:W-:Y:S05]  /*18380*/  BRA `(.L_x_7772) ;  /* 0xffffffec00107947 */ /* 0x000fea000383ffff */
.L_x_7727:
[----:B---3--:R3:W4:Y:S02]  /*18390*/  SYNCS.PHASECHK.TRANS64.TRYWAIT P1, [R3+URZ+0x2e860], R2 ;  /* 0x02e86002030075a7 */ /* 0x008724000802017f */
[----:B----4-:R-:W-:Y:S05]  /*183a0*/  @!P1 NANOSLEEP.SYNCS 0x989680 ;  /* 0x009896800000995d */ /* 0x010fea0003900000 */
[----:B------:R-:W4:Y:S02]  /*183b0*/  @!P1 SYNCS.PHASECHK.TRANS64 P1, [R3+URZ+0x2e860], R2 ;  /* 0x02e86002030095a7 */ /* 0x000f24000802007f */
[----:B----4-:R-:W-:Y:S05]  /*183c0*/  @!P1 BRA `(.L_x_7727) ;  /* 0xfffffffc00f09947 */ /* 0x010fea000383ffff */
[----:B------:R-:W-:Y:S05]  /*183d0*/  BRA `(.L_x_7773) ;  /* 0xffffffec00107947 */ /* 0x000fea000383ffff */
.L_x_7729:
[----:B----4-:R4:W0:Y:S02]  /*183e0*/  SYNCS.PHASECHK.TRANS64.TRYWAIT P0, [R4+URZ+0x2e880], R5 ;  /* 0x02e88005040075a7 */ /* 0x010824000800017f */
[----:B0-----:R-:W-:Y:S05]  /*183f0*/  @!P0 NANOSLEEP.SYNCS 0x989680 ;  /* 0x009896800000895d */ /* 0x001fea0003900000 */
[----:B------:R-:W0:Y:S02]  /*18400*/  @!P0 SYNCS.PHASECHK.TRANS64 P0, [R4+URZ+0x2e880], R5 ;  /* 0x02e88005040085a7 */ /* 0x000e24000800007f */
[----:B0-----:R-:W-:Y:S05]  /*18410*/  @!P0 BRA `(.L_x_7729) ;  /* 0xfffffffc00f08947 */ /* 0x001fea000383ffff */
[----:B------:R-:W-:Y:S05]  /*18420*/  BRA `(.L_x_7730) ;  /* 0xffffffec000c7947 */ /* 0x000fea000383ffff */
.L_x_7774:
        /* <DEDUP_REMOVED lines=13> */
.L_x_12978:


//--------------------- .text._ZN7cutlass13device_kernelIN5flash11enable_sm90INS1_16FlashAttnFwdSm90INS1_25CollectiveMainloopFwdSm90ILi2EN4cute5tupleIJNS5_1CILi1EEES8_S8_EEENS6_IJNS7_ILi128EEENS7_ILi224EEESA_EEELi128ENS_12float_e4m3_tEfNS_4arch4Sm90ELb1ELb0ELb1ELb1ELb0ELb0ELb0ELb1ELb1ELb1ELb0ELb0EEENS1_21CollectiveEpilogueFwdINS6_IJSA_SA_SB_EEES9_NS_10bfloat16_tESF_Li256ELb1ELb1ELb0ELb1EEENS1_36VarlenDynamicPersistentTileSchedulerILi128ELi224ELi256ELi128ELb0ELb1ELb1ELb1ELb1ELb1EEEEEEEEEvNT_6ParamsE --------------------------
	.section	.text._ZN7cutlass13device_kernelIN5flash11enable_sm90INS1_16FlashAttnFwdSm90INS1_25CollectiveMainloopFwdSm90ILi2EN4cute5tupleIJNS5_1CILi1EEES8_S8_EEENS6_IJNS7_ILi128EEENS7_ILi224EEESA_EEELi128ENS_12float_e4m3_tEfNS_4arch4Sm90ELb1ELb0ELb1ELb1ELb0ELb0ELb0ELb1ELb1ELb1ELb0ELb0EEENS1_21CollectiveEpilogueFwdINS6_IJSA_SA_SB_EEES9_NS_10bfloat16_tESF_Li256ELb1ELb1ELb0ELb1EEENS1_36VarlenDynamicPersistentTileSchedulerILi128ELi224ELi256ELi128ELb0ELb1ELb1ELb1ELb1ELb1EEEEEEEEEvNT_6ParamsE,"ax",@progbits
	.align	128
.text._ZN7cutlass13device_kernelIN5flash11enable_sm90INS1_16FlashAttnFwdSm90INS1_25CollectiveMainloopFwdSm90ILi2EN4cute5tupleIJNS5_1CILi1EEES8_S8_EEENS6_IJNS7_ILi128EEENS7_ILi224EEESA_EEELi128ENS_12float_e4m3_tEfNS_4arch4Sm90ELb1ELb0ELb1ELb1ELb0ELb0ELb0ELb1ELb1ELb1ELb0ELb0EEENS1_21CollectiveEpilogueFwdINS6_IJSA_SA_SB_EEES9_NS_10bfloat16_tESF_Li256ELb1ELb1ELb0ELb1EEENS1_36VarlenDynamicPersistentTileSchedulerILi128ELi224ELi256ELi128ELb0ELb1ELb1ELb1ELb1ELb1EEEEEEEEEvNT_6ParamsE:
        .type           _ZN7cutlass13device_kernelIN5flash11enable_sm90INS1_16FlashAttnFwdSm90INS1_25CollectiveMainloopFwdSm90ILi2EN4cute5tupleIJNS5_1CILi1EEES8_S8_EEENS6_IJNS7_ILi128EEENS7_ILi224EEESA_EEELi128ENS_12float_e4m3_tEfNS_4arch4Sm90ELb1ELb0ELb1ELb1ELb0ELb0ELb0ELb1ELb1ELb1ELb0ELb0EEENS1_21CollectiveEpilogueFwdINS6_IJSA_SA_SB_EEES9_NS_10bfloat16_tESF_Li256ELb1ELb1ELb0ELb1EEENS1_36VarlenDynamicPersistentTileSchedulerILi128ELi224ELi256ELi128ELb0ELb1ELb1ELb1ELb1ELb1EEEEEEEEEvNT_6ParamsE,@function
        .size           _ZN7cutlass13device_kernelIN5flash11enable_sm90INS1_16FlashAttnFwdSm90INS1_25CollectiveMainloopFwdSm90ILi2EN4cute5tupleIJNS5_1CILi1EEES8_S8_EEENS6_IJNS7_ILi128EEENS7_ILi224EEESA_EEELi128ENS_12float_e4m3_tEfNS_4arch4Sm90ELb1ELb0ELb1ELb1ELb0ELb0ELb0ELb1ELb1ELb1ELb0ELb0EEENS1_21CollectiveEpilogueFwdINS6_IJSA_SA_SB_EEES9_NS_10bfloat16_tESF_Li256ELb1ELb1ELb0ELb1EEENS1_36VarlenDynamicPersistentTileSchedulerILi128ELi224ELi256ELi128ELb0ELb1ELb1ELb1ELb1ELb1EEEEEEEEEvNT_6ParamsE,(.L_x_12979 - _ZN7cutlass13device_kernelIN5flash11enable_sm90INS1_16FlashAttnFwdSm90INS1_25CollectiveMainloopFwdSm90ILi2EN4cute5tupleIJNS5_1CILi1EEES8_S8_EEENS6_IJNS7_ILi128EEENS7_ILi224EEESA_EEELi128ENS_12float_e4m3_tEfNS_4arch4Sm90ELb1ELb0ELb1ELb1ELb0ELb0ELb0ELb1ELb1ELb1ELb0ELb0EEENS1_21CollectiveEpilogueFwdINS6_IJSA_SA_SB_EEES9_NS_10bfloat16_tESF_Li256ELb1ELb1ELb0ELb1EEENS1_36VarlenDynamicPersistentTileSchedulerILi128ELi224ELi256ELi128ELb0ELb1ELb1ELb1ELb1ELb1EEEEEEEEEvNT_6ParamsE)
        .other          _ZN7cutlass13device_kernelIN5flash11enable_sm90INS1_16FlashAttnFwdSm90INS1_25CollectiveMainloopFwdSm90ILi2EN4cute5tupleIJNS5_1CILi1EEES8_S8_EEENS6_IJNS7_ILi128EEENS7_ILi224EEESA_EEELi128ENS_12float_e4m3_tEfNS_4arch4Sm90ELb1ELb0ELb1ELb1ELb0ELb0ELb0ELb1ELb1ELb1ELb0ELb0EEENS1_21CollectiveEpilogueFwdINS6_IJSA_SA_SB_EEES9_NS_10bfloat16_tESF_Li256ELb1ELb1ELb0ELb1EEENS1_36VarlenDynamicPersistentTileSchedulerILi128ELi224ELi256ELi128ELb0ELb1ELb1ELb1ELb1ELb1EEEEEEEEEvNT_6ParamsE,@"STO_CUDA_ENTRY STV_DEFAULT"
_ZN7cutlass13device_kernelIN5flash11enable_sm90INS1_16FlashAttnFwdSm90INS1_25CollectiveMainloopFwdSm90ILi2EN4cute5tupleIJNS5_1CILi1EEES8_S8_EEENS6_IJNS7_ILi128EEENS7_ILi224EEESA_EEELi128ENS_12float_e4m3_tEfNS_4arch4Sm90ELb1ELb0ELb1ELb1ELb0ELb0ELb0ELb1ELb1ELb1ELb0ELb0EEENS1_21CollectiveEpilogueFwdINS6_IJSA_SA_SB_EEES9_NS_10bfloat16_tESF_Li256ELb1ELb1ELb0ELb1EEENS1_36VarlenDynamicPersistentTileSchedulerILi128ELi224ELi256ELi128ELb0ELb1ELb1ELb1ELb1ELb1EEEEEEEEEvNT_6ParamsE:
        /* <DEDUP_REMOVED lines=18> */
.L_x_7776:
[----:B------:R-:W-:Y:S05]  /*0120*/  BSYNC B0 ;  /* 0x0000000000007941 */ /* 0x000fea0003800000 */
.L_x_7775:
        /* <DEDUP_REMOVED lines=41> */
.L_x_7777:
        /* <DEDUP_REMOVED lines=22> */
.L_x_7778:
        /* <DEDUP_REMOVED lines=18> */
.L_x_7779:
        /* <DEDUP_REMOVED lines=22> */
.L_x_7780:
        /* <DEDUP_REMOVED lines=22> */
.L_x_7781:
[----:B------:R-:W-:Y:S01]  /*0900*/  PLOP3.LUT P0, PT, PT, PT, UP0, 0x80, 0x0 ;  /* 0x000000000000781c */ /* 0x000fe20003f0f008 */
[----:B------:R-:W-:Y:S01]  /*0910*/  UMOV UR38, 0x1 ;  /* 0x0000000100267882 */ /* 0x000fe20000000000 */
[----:B------:R-:W-:Y:S01]  /*0920*/  NOP ;  /* 0x0000000000007918 */ /* 0x000fe20000000000 */
[----:B------:R-:W-:Y:S01]  /*0930*/  USEL UR38, UR38, 0x2, !UP0 ;  /* 0x0000000226267887 */ /* 0x000fe2000c000000 */
[----:B------:R-:W-:Y:S01]  /*0940*/  ULDC.64 UR52, c[0x0][0x208] ;  /* 0x0000820000347ab9 */ /* 0x000fe20000000a00 */
[----:B012-4-:R-:W-:Y:S08]  /*0950*/  BAR.SYNC.DEFER_BLOCKING 0x0 ;  /* 0x0000000000007b1d */ /* 0x017ff00000010000 */
[----:B------:R-:W-:Y:S05]  /*0960*/  @!P0 BRA `(.L_x_7782) ;  /* 0x00000128009c8947 */ /* 0x000fea0003800000 */
.L_x_7783:
        /* <DEDUP_REMOVED lines=29> */
[CC--:B------:R-:W-:Y:S01]  /*0b40*/  LEA.HI R2, R3.reuse, R234.reuse, RZ, 0x4 ;  /* 0x000000ea03027211 */ /* 0x0c0fe200078f20ff */
[----:B------:R-:W-:Y:S01]  /*0b50*/  IMAD.SHL.U32 R4, R4, 0x20, RZ ;  /* 0x0000002004047824 */ /* 0x000fe200078e00ff */
[----:B------:R-:W-:Y:S01]  /*0b60*/  LEA.HI R10, R3, R234, RZ, 0x2 ;  /* 0x000000ea030a7211 */ /* 0x000fe200078f10ff */
        /* <DEDUP_REMOVED lines=8> */
[----:B------:R-:W-:Y:S02]  /*0bf0*/  LOP3.LUT R5, R10, 0xfffffffc, RZ, 0xc0, !PT ;  /* 0xfffffffc0a057812 */ /* 0x000fe400078ec0ff */
[--C-:B------:R-:W-:Y:S02]  /*0c00*/  SHF.R.S32.HI R8, RZ, 0x2, R6.reuse ;  /* 0x00000002ff087819 */ /* 0x100fe40000011406 */
[----:B------:R-:W-:Y:S01]  /*0c10*/  SHF.R.S32.HI R11, RZ, 0x1f, R6 ;  /* 0x0000001fff0b7819 */ /* 0x000fe20000011406 */
[----:B------:R-:W-:Y:S01]  /*0c20*/  IMAD.IADD R4, R234, 0x1, -R5 ;  /* 0x00000001ea047824 */ /* 0x000fe200078e0a05 */
[----:B------:R-:W-:Y:S02]  /*0c30*/  LEA.HI R2, R2, R7, RZ, 0x1 ;  /* 0x0000000702027211 */ /* 0x000fe400078f08ff */
[----:B------:R-:W-:-:S02]  /*0c40*/  LEA.HI R3, R3, R234, RZ, 0x3 ;  /* 0x000000ea03037211 */ /* 0x000fc400078f18ff */
[----:B------:R-:W-:Y:S02]  /*0c50*/  LEA.HI R11, R11, R8, RZ, 0x3 ;  /* 0x000000080b0b7211 */ /* 0x000fe400078f18ff */
[----:B------:R-:W-:Y:S02]  /*0c60*/  SHF.R.S32.HI R229, RZ, 0x7, R0 ;  /* 0x00000007ffe57819 */ /* 0x000fe40000011400 */
[----:B------:R-:W-:Y:S02]  /*0c70*/  LOP3.LUT R2, R2, 0x1ffffffe, RZ, 0xc0, !PT ;  /* 0x1ffffffe02027812 */ /* 0x000fe400078ec0ff */
[----:B------:R-:W-:Y:S02]  /*0c80*/  LOP3.LUT R5, R3, 0xfffffff8, RZ, 0xc0, !PT ;  /* 0xfffffff803057812 */ /* 0x000fe400078ec0ff */
[----:B------:R-:W-:Y:S01]  /*0c90*/  LOP3.LUT R11, R11, 0xfffffff8, RZ, 0xc0, !PT ;  /* 0xfffffff80b0b7812 */ /* 0x000fe200078ec0ff */
[----:B------:R-:W-:Y:S01]  /*0ca0*/  IMAD.IADD R2, R7, 0x1, -R2 ;  /* 0x0000000107027824 */ /* 0x000fe200078e0a02 */
        /* <DEDUP_REMOVED lines=21> */
.L_x_7840:
        /* <DEDUP_REMOVED lines=51> */
.L_x_7784:
        /* <DEDUP_REMOVED lines=9> */
.L_x_7785:
        /* <DEDUP_REMOVED lines=13> */
.L_x_7786:
        /* <DEDUP_REMOVED lines=21> */
[----:B------:R-:W-:Y:S02]  /*13e0*/  CS2R R14, SRZ ;  /* 0x00000000000e7805 */ /* 0x000fe4000001ff00 */
[----:B------:R-:W-:Y:S02]  /*13f0*/  CS2R R68, SRZ ;  /* 0x0000000000447805 */ /* 0x000fe4000001ff00 */
[----:B------:R-:W-:Y:S01]  /*1400*/  CS2R R20, SRZ ;  /* 0x0000000000147805 */ /* 0x000fe2000001ff00 */
[----:B------:R-:W-:Y:S01]  /*1410*/  @UP0 USHF.R.U32.HI UR6, URZ, UR8, UR5 ;  /* 0x000000083f060299 */ /* 0x000fe20008011605 */
[----:B------:R-:W-:Y:S01]  /*1420*/  CS2R R62, SRZ ;  /* 0x00000000003e7805 */ /* 0x000fe2000001ff00 */
[----:B------:R-:W-:Y:S01]  /*1430*/  UIADD3 UR5, UR48, 0xdf, URZ ;  /* 0x000000df30057890 */ /* 0x000fe2000fffe03f */
        /* <DEDUP_REMOVED lines=16> */
[----:B------:R-:W-:-:S02]  /*1540*/  CS2R R30, SRZ ;  /* 0x00000000001e7805 */ /* 0x000fc4000001ff00 */
[----:B------:R-:W-:Y:S02]  /*1550*/  CS2R R42, SRZ ;  /* 0x00000000002a7805 */ /* 0x000fe4000001ff00 */
[----:B------:R-:W-:Y:S01]  /*1560*/  CS2R R36, SRZ ;  /* 0x0000000000247805 */ /* 0x000fe2000001ff00 */
[----:B------:R-:W-:Y:S01]  /*1570*/  UISETP.LT.AND UP0, UPT, UR4, UR6, UPT ;  /* 0x000000060400728c */ /* 0x000fe2000bf01270 */
[----:B------:R-:W-:Y:S02]  /*1580*/  CS2R R40, SRZ ;  /* 0x0000000000287805 */ /* 0x000fe4000001ff00 */
[----:B------:R-:W-:Y:S01]  /*1590*/  CS2R R38, SRZ ;  /* 0x0000000000267805 */ /* 0x000fe2000001ff00 */
[----:B------:R-:W-:Y:S01]  /*15a0*/  IMAD.MOV.U32 R34, RZ, RZ, RZ ;  /* 0x000000ffff227224 */ /* 0x000fe200078e00ff */
[----:B------:R-:W-:Y:S01]  /*15b0*/  USEL UR51, UR4, UR6, UP0 ;  /* 0x0000000604337287 */ /* 0x000fe20008000000 */
[----:B------:R-:W-:Y:S02]  /*15c0*/  CS2R R88, SRZ ;  /* 0x0000000000587805 */ /* 0x000fe4000001ff00 */
[----:B------:R-:W-:-:S02]  /*15d0*/  CS2R R48, SRZ ;  /* 0x0000000000307805 */ /* 0x000fc4000001ff00 */
[----:B------:R-:W-:Y:S01]  /*15e0*/  CS2R R90, SRZ ;  /* 0x00000000005a7805 */ /* 0x000fe2000001ff00 */
[----:B------:R-:W-:Y:S01]  /*15f0*/  UISETP.GE.AND UP0, UPT, UR51, 0x1, UPT ;  /* 0x000000013300788c */ /* 0x000fe2000bf06270 */
[----:B------:R-:W-:Y:S02]  /*1600*/  CS2R R56, SRZ ;  /* 0x0000000000387805 */ /* 0x000fe4000001ff00 */
[----:B------:R-:W-:Y:S01]  /*1610*/  CS2R R92, SRZ ;  /* 0x00000000005c7805 */ /* 0x000fe2000001ff00 */
[----:B------:R-:W-:Y:S01]  /*1620*/  IMAD.MOV.U32 R65, RZ, RZ, RZ ;  /* 0x000000ffff417224 */ /* 0x000fe200078e00ff */
[----:B------:R-:W-:Y:S02]  /*1630*/  CS2R R94, SRZ ;  /* 0x00000000005e7805 */ /* 0x000fe4000001ff00 */
[----:B------:R-:W-:-:S13]  /*1640*/  PLOP3.LUT P1, PT, PT, PT, UP0, 0x80, 0x0 ;  /* 0x000000000000781c */ /* 0x000fda0003f2f008 */
[----:B------:R-:W-:Y:S05]  /*1650*/  @!P1 BRA `(.L_x_7787) ;  /* 0x000000f400709947 */ /* 0x000fea0003800000 */
        /* <DEDUP_REMOVED lines=31> */
.L_x_7788:
        /* <DEDUP_REMOVED lines=54> */
.L_x_7934:
[----:B------:R-:W-:Y:S05]  /*1bb0*/  @!P0 BRA `(.L_x_7790) ;  /* 0x0000000000048947 */ /* 0x000fea0003800000 */
[----:B------:R-:W-:Y:S01]  /*1bc0*/  BPT.TRAP 0x1 ;  /* 0x000000040000795c */ /* 0x000fe20000300000 */
.L_x_7790:
[----:B------:R-:W-:Y:S02]  /*1bd0*/  IMAD.U32 R2, RZ, RZ, UR50 ;  /* 0x00000032ff027e24 */ /* 0x000fe4000f8e00ff */
[----:B0-----:R-:W-:-:S03]  /*1be0*/  IMAD.U32 R3, RZ, RZ, UR44 ;  /* 0x0000002cff037e24 */ /* 0x001fc6000f8e00ff */
[----:B------:R-:W-:Y:S02]  /*1bf0*/  LEA R2, R2, UR41, 0x3 ;  /* 0x0000002902027c11 */ /* 0x000fe4000f8e18ff */
[----:B------:R-:W-:-:S04]  /*1c00*/  SHF.L.U32 R3, R3, 0x1f, RZ ;  /* 0x0000001f03037819 */ /* 0x000fc800000006ff */
[----:B------:R0:W1:Y:S01]  /*1c10*/  SYNCS.PHASECHK.TRANS64.TRYWAIT P1, [R2+URZ+0x2e830], R3 ;  /* 0x02e83003020075a7 */ /* 0x000062000802017f */
[----:B------:R-:W-:Y:S05]  /*1c20*/  @!P0 BRA `(.L_x_7791) ;  /* 0x0000000000048947 */ /* 0x000fea0003800000 */
[----:B------:R-:W-:Y:S01]  /*1c30*/  BPT.TRAP 0x1 ;  /* 0x000000040000795c */ /* 0x000fe20000300000 */
.L_x_7791:
[----:B-1----:R-:W-:Y:S05]  /*1c40*/  @P1 BRA `(.L_x_7792) ;  /* 0x0000000000081947 */ /* 0x002fea0003800000 */
[----:B------:R-:W1:Y:S02]  /*1c50*/  SYNCS.PHASECHK.TRANS64.TRYWAIT P1, [R2+URZ+0x2e830], R3 ;  /* 0x02e83003020075a7 */ /* 0x000e64000802017f */
[----:B-1----:R-:W-:Y:S05]  /*1c60*/  @!P1 BRA `(.L_x_7793) ;  /* 0x0000017000a49947 */ /* 0x002fea0003800000 */
.L_x_7792:
        /* <DEDUP_REMOVED lines=147> */
[----:B------:R-:W-:Y:S02]  /*25a0*/  UMOV UR7, 0xffffff20 ;  /* 0xffffff2000077882 */ /* 0x000fe40000000000 */
[----:B------:R-:W-:Y:S01]  /*25b0*/  UIMAD UR7, UR51, UR7, 0xe1 ;  /* 0x000000e1330774a4 */ /* 0x000fe2000f8e0207 */
        /* <DEDUP_REMOVED lines=104> */
[----:B------:R-:W-:Y:S01]  /*2c40*/  FMUL.FTZ R73, R0, R74 ;  /* 0x0000004a00497220 */ /* 0x000fe20000410000 */
[----:B------:R-:W-:-:S02]  /*2c50*/  IMAD.U32 R82, RZ, RZ, UR7 ;  /* 0x00000007ff527e24 */ /* 0x000fc4000f8e00ff */
[C---:B------:R-:W-:Y:S01]  /*2c60*/  FMUL.FTZ R74, R0.reuse, R78 ;  /* 0x0000004e004a7220 */ /* 0x040fe20000410000 */
[C---:B------:R-:W-:Y:S01]  /*2c70*/  FMUL.FTZ R78, R0.reuse, R87 ;  /* 0x00000057004e7220 */ /* 0x040fe20000410000 */
[C---:B------:R-:W-:Y:S01]  /*2c80*/  FMUL.FTZ R117, R0.reuse, R81 ;  /* 0x0000005100757220 */ /* 0x040fe20000410000 */
[----:B------:R-:W-:Y:S01]  /*2c90*/  IMAD R82, R17, -0x2, R82 ;  /* 0xfffffffe11527824 */ /* 0x000fe200078e0252 */
        /* <DEDUP_REMOVED lines=23> */
[----:B------:R-:W-:Y:S01]  /*2e10*/  UIMAD UR6, UR51, -0xe0, UR48 ;  /* 0xffffff20330678a4 */ /* 0x000fe2000f8e0230 */
[C---:B------:R-:W-:Y:S01]  /*2e20*/  FMUL.FTZ R131, R0.reuse, R68 ;  /* 0x0000004400837220 */ /* 0x040fe20000410000 */
[----:B------:R-:W-:Y:S01]  /*2e30*/  WARPGROUP.ARRIVE ;  /* 0x00000000000079c5 */ /* 0x000fe20000000000 */
[----:B------:R-:W-:Y:S01]  /*2e40*/  IADD3 R82, -R57, UR48, R82 ;  /* 0x0000003039527c10 */ /* 0x000fe2000fffe152 */
[----:B------:R-:W0:Y:S01]  /*2e50*/  SHFL.IDX PT, R56, R80, RZ, 0x1c1f ;  /* 0x001c1fff50387589 */ /* 0x000e2200000e0000 */
[----:B------:R-:W-:Y:S01]  /*2e60*/  UIADD3 UR6, UR6, 0xe0, URZ ;  /* 0x000000e006067890 */ /* 0x000fe2000fffe03f */
[C---:B------:R-:W-:Y:S01]  /*2e70*/  FMUL.FTZ R57, R0.reuse, R59 ;  /* 0x0000003b00397220 */ /* 0x040fe20000410000 */
[C---:B------:R-:W-:Y:S01]  /*2e80*/  FMUL.FTZ R127, R0.reuse, R61 ;  /* 0x0000003d007f7220 */ /* 0x040fe20000410000 */
[----:B------:R-:W-:Y:S01]  /*2e90*/  QGMMA.64x32x32.F32.E4M3.E4M3 R40, gdesc[UR12], R40, gsb0 ;  /* 0x006000000c2879f3 */ /* 0x000fe20008000828 */
[----:B------:R-:W-:Y:S01]  /*2ea0*/  UIADD3 UR14, UR20, 0x606, URZ ;  /* 0x00000606140e7890 */ /* 0x000fe2000fffe03f */
[----:B------:R-:W5:Y:S01]  /*2eb0*/  MUFU.TANH R115, R115 ;  /* 0x0000007300737308 */ /* 0x000f620000002400 */
[----:B------:R-:W-:Y:S01]  /*2ec0*/  IMAD.U32 R60, RZ, RZ, UR6 ;  /* 0x00000006ff3c7e24 */ /* 0x000fe2000f8e00ff */
[----:B------:R-:W-:Y:S01]  /*2ed0*/  UMOV UR15, 0x40000040 ;  /* 0x40000040000f7882 */ /* 0x000fe20000000000 */
[C---:B------:R-:W-:Y:S01]  /*2ee0*/  FMUL.FTZ R64, R0.reuse, R64 ;  /* 0x0000004000407220 */ /* 0x040fe20000410000 */
[----:B------:R-:W-:Y:S01]  /*2ef0*/  FMUL.FTZ R65, R0, R65 ;  /* 0x0000004100417220 */ /* 0x000fe20000410000 */
[----:B------:R-:W-:-:S02]  /*2f00*/  IMAD R81, R17, -0x2, R60 ;  /* 0xfffffffe11517824 */ /* 0x000fc400078e023c */
[C---:B------:R-:W-:Y:S01]  /*2f10*/  FMUL.FTZ R69, R0.reuse, R69 ;  /* 0x0000004500457220 */ /* 0x040fe20000410000 */
[----:B------:R-:W-:Y:S01]  /*2f20*/  FMUL.FTZ R60, R0, R66 ;  /* 0x00000042003c7220 */ /* 0x000fe20000410000 */
[----:B------:R-:W5:Y:S01]  /*2f30*/  MUFU.TANH R117, R117 ;  /* 0x0000007500757308 */ /* 0x000f620000002400 */
[----:B------:R-:W5:Y:S01]  /*2f40*/  SHFL.IDX PT, R133, R80, 0x1, 0x1c1f ;  /* 0x003c1f0050857f89 */ /* 0x000f6200000e0000 */
[----:B------:R-:W-:Y:S02]  /*2f50*/  @UP0 ULDC UR6, c[0x0][0x44c] ;  /* 0x0001130000060ab9 */ /* 0x000fe40000000800 */
[----:B------:R-:W-:-:S04]  /*2f60*/  UIMAD.WIDE.U32 UR6, UR39, UR6, URZ ;  /* 0x00000006270672a5 */ /* 0x000fc8000f8e003f */
[----:B------:R-:W5:Y:S01]  /*2f70*/  MUFU.TANH R84, R84 ;  /* 0x0000005400547308 */ /* 0x000f620000002400 */
[----:B0-----:R-:W-:Y:S01]  /*2f80*/  VIADDMNMX R68, R56, R82, R81, PT ;  /* 0x0000005238447246 */ /* 0x001fe20003800151 */
[C---:B------:R-:W-:Y:S01]  /*2f90*/  FMUL.FTZ R56, R0.reuse, R58 ;  /* 0x0000003a00387220 */ /* 0x040fe20000410000 */
[C---:B------:R-:W-:Y:S01]  /*2fa0*/  FMUL.FTZ R58, R0.reuse, R62 ;  /* 0x0000003e003a7220 */ /* 0x040fe20000410000 */
[----:B------:R-:W-:Y:S01]  /*2fb0*/  FMUL.FTZ R62, R0, R70 ;  /* 0x00000046003e7220 */ /* 0x000fe20000410000 */
[C---:B------:R-:W-:Y:S01]  /*2fc0*/  ISETP.GT.AND P5, PT, R68.reuse, RZ, PT ;  /* 0x000000ff4400720c */ /* 0x040fe20003fa4270 */
[----:B------:R-:W-:Y:S01]  /*2fd0*/  UMOV UR6, URZ ;  /* 0x0000003f00067c82 */ /* 0x000fe20008000000 */
[C---:B------:R-:W-:Y:S01]  /*2fe0*/  ISETP.GT.AND P6, PT, R68.reuse, 0x1, PT ;  /* 0x000000014400780c */ /* 0x040fe20003fc4270 */
[----:B------:R-:W0:Y:S01]  /*2ff0*/  MUFU.TANH R85, R85 ;  /* 0x0000005500557308 */ /* 0x000e220000002400 */
[----:B------:R-:W-:Y:S02]  /*3000*/  ISETP.GT.AND P3, PT, R68, 0x8, PT ;  /* 0x000000084400780c */ /* 0x000fe40003f64270 */
[----:B------:R-:W-:-:S02]  /*3010*/  FSEL R120, R120, -INF , P5 ;  /* 0xff80000078787808 */ /* 0x000fc40002800000 */
[----:B-1----:R-:W-:Y:S02]  /*3020*/  FSEL R136, R136, -INF , P6 ;  /* 0xff80000088887808 */ /* 0x002fe40003000000 */
[----:B------:R-:W-:Y:S01]  /*3030*/  ISETP.GT.AND P4, PT, R68, 0x9, PT ;  /* 0x000000094400780c */ /* 0x000fe20003f84270 */
[----:B------:R-:W1:Y:S01]  /*3040*/  MUFU.TANH R83, R83 ;  /* 0x0000005300537308 */ /* 0x000e620000002400 */
[----:B--2---:R-:W-:Y:S02]  /*3050*/  FSEL R114, R121, -INF , P3 ;  /* 0xff80000079727808 */ /* 0x004fe40001800000 */
[----:B------:R-:W-:Y:S02]  /*3060*/  FMNMX.FTZ R59, R120, R136, !PT ;  /* 0x00000088783b7209 */ /* 0x000fe40007810000 */
[----:B------:R-:W-:Y:S02]  /*3070*/  ISETP.GT.AND P5, PT, R68, 0x10, PT ;  /* 0x000000104400780c */ /* 0x000fe40003fa4270 */
[----:B---3--:R-:W-:Y:S01]  /*3080*/  FSEL R124, R124, -INF , P4 ;  /* 0xff8000007c7c7808 */ /* 0x008fe20002000000 */
[----:B------:R-:W2:Y:S01]  /*3090*/  MUFU.TANH R87, R87 ;  /* 0x0000005700577308 */ /* 0x000ea20000002400 */
[----:B------:R-:W-:Y:S01]  /*30a0*/  FMNMX.FTZ R61, R114, R59, !PT ;  /* 0x0000003b723d7209 */ /* 0x000fe20007810000 */
[----:B------:R-:W-:Y:S01]  /*30b0*/  FMUL.FTZ R59, R0, R63 ;  /* 0x0000003f003b7220 */ /* 0x000fe20000410000 */
[----:B------:R-:W-:-:S02]  /*30c0*/  ISETP.GT.AND P6, PT, R68, 0x11, PT ;  /* 0x000000114400780c */ /* 0x000fc40003fc4270 */
[----:B----4-:R-:W-:Y:S02]  /*30d0*/  FSEL R118, R137, -INF , P5 ;  /* 0xff80000089767808 */ /* 0x010fe40002800000 */
[----:B------:R-:W-:Y:S01]  /*30e0*/  FMNMX.FTZ R63, R124, R61, !PT ;  /* 0x0000003d7c3f7209 */ /* 0x000fe20007810000 */
[----:B------:R-:W-:Y:S01]  /*30f0*/  FMUL.FTZ R61, R0, R67 ;  /* 0x00000043003d7220 */ /* 0x000fe20000410000 */
[----:B------:R-:W-:Y:S01]  /*3100*/  ISETP.GT.AND P3, PT, R68, 0x18, PT ;  /* 0x000000184400780c */ /* 0x000fe20003f64270 */
[----:B------:R-:W3:Y:S01]  /*3110*/  MUFU.TANH R119, R119 ;  /* 0x0000007700777308 */ /* 0x000ee20000002400 */
[----:B-----5:R-:W-:Y:S02]  /*3120*/  FSEL R130, R129, -INF , P6 ;  /* 0xff80000081827808 */ /* 0x020fe40003000000 */
[----:B------:R-:W-:Y:S01]  /*3130*/  FMNMX.FTZ R67, R118, R63, !PT ;  /* 0x0000003f76437209 */ /* 0x000fe20007810000 */
[----:B------:R-:W-:Y:S01]  /*3140*/  FMUL.FTZ R63, R0, R71 ;  /* 0x00000047003f7220 */ /* 0x000fe20000410000 */
[----:B------:R-:W-:-:S02]  /*3150*/  ISETP.GT.AND P4, PT, R68, 0x19, PT ;  /* 0x000000194400780c */ /* 0x000fc40003f84270 */
[----:B------:R-:W-:Y:S01]  /*3160*/  FSEL R70, R125, -INF , P3 ;  /* 0xff8000007d467808 */ /* 0x000fe20001800000 */
[----:B------:R-:W-:Y:S02]  /*3170*/  WARPGROUP.DEPBAR.LE gsb0, 0x0 ;  /* 0x00008000000079c5 */ /* 0x000fe40000010000 */
[----:B------:R-:W-:Y:S01]  /*3180*/  FMNMX.FTZ R67, R130, R67, !PT ;  /* 0x0000004382437209 */ /* 0x000fe20007810000 */
[----:B------:R-:W-:Y:S01]  /*3190*/  WARPGROUP.ARRIVE ;  /* 0x00000000000079c5 */ /* 0x000fe20000000000 */
[----:B------:R-:W-:Y:S01]  /*31a0*/  ISETP.GT.AND P3, PT, R68, 0x20, PT ;  /* 0x000000204400780c */ /* 0x000fe20003f64270 */
[----:B------:R-:W4:Y:S01]  /*31b0*/  MUFU.TANH R127, R127 ;  /* 0x0000007f007f7308 */ /* 0x000f220000002400 */
[----:B------:R-:W-:Y:S01]  /*31c0*/  FSEL R144, R128, -INF , P4 ;  /* 0xff80000080907808 */ /* 0x000fe20002000000 */
[----:B------:R-:W-:Y:S01]  /*31d0*/  FMUL.FTZ R41, R0, R41 ;  /* 0x0000002900297220 */ /* 0x000fe20000410000 */
[----:B------:R-:W-:Y:S01]  /*31e0*/  FMNMX.FTZ R67, R70, R67, !PT ;  /* 0x0000004346437209 */ /* 0x000fe20007810000 */
[----:B------:R-:W-:Y:S01]  /*31f0*/  QGMMA.64x32x32.F32.E4M3.E4M3 R24, gdesc[UR12], R24, gsb0 ;  /* 0x006000000c1879f3 */ /* 0x000fe20008000818 */
        /* <DEDUP_REMOVED lines=13> */
[----:B------:R-:W-:Y:S01]  /*32d0*/  FMUL.FTZ R53, R0, R53 ;  /* 0x0000003500357220 */ /* 0x000fe20000410000 */
        /* <DEDUP_REMOVED lines=9> */
[----:B------:R-:W-:Y:S01]  /*3370*/  @UP0 ULDC UR14, c[0x0][0x450] ;  /* 0x00011400000e0ab9 */ /* 0x000fe20000000800 */
[----:B------:R-:W-:Y:S01]  /*3380*/  ISETP.GT.AND P4, PT, R68, 0x31, PT ;  /* 0x000000314400780c */ /* 0x000fe20003f84270 */
[----:B------:R-:W-:Y:S01]  /*3390*/  @UP0 USHF.R.U32.HI UR11, URZ, UR14, UR7 ;  /* 0x0000000e3f0b0299 */ /* 0x000fe20008011607 */
[----:B------:R-:W-:Y:S01]  /*33a0*/  FSEL R158, R109, -INF , P3 ;  /* 0xff8000006d9e7808 */ /* 0x000fe20001800000 */
[----:B------:R0:W-:Y:S01]  /*33b0*/  MUFU.TANH R66, R40 ;  /* 0x0000002800427308 */ /* 0x0001e20000002400 */
[----:B------:R-:W-:Y:S01]  /*33c0*/  FMNMX.FTZ R67, R154, R67, !PT ;  /* 0x000000439a437209 */ /* 0x000fe20007810000 */
[----:B------:R-:W-:Y:S01]  /*33d0*/  UIADD3 UR7, UR11, UR48, -UR49 ;  /* 0x000000300b077290 */ /* 0x000fe2000fffe831 */
[----:B------:R-:W-:-:S02]  /*33e0*/  ISETP.GT.AND P3, PT, R68, 0x38, PT ;  /* 0x000000384400780c */ /* 0x000fc40003f64270 */
[----:B------:R-:W-:Y:S01]  /*33f0*/  FSEL R156, R112, -INF , P4 ;  /* 0xff800000709c7808 */ /* 0x000fe20002000000 */
[----:B------:R-:W-:Y:S01]  /*3400*/  UIMAD.WIDE UR6, UR7, -0x6db6db6d, UR6 ;  /* 0x92492493070678a5 */ /* 0x000fe2000f8e0206 */
[----:B------:R-:W-:Y:S01]  /*3410*/  FMNMX.FTZ R67, R158, R67, !PT ;  /* 0x000000439e437209 */ /* 0x000fe20007810000 */
[----:B------:R-:W5:Y:S01]  /*3420*/  MUFU.TANH R131, R131 ;  /* 0x0000008300837308 */ /* 0x000f620000002400 */
[----:B------:R-:W-:Y:S01]  /*3430*/  ISETP.GT.AND P6, PT, R68, 0x39, PT ;  /* 0x000000394400780c */ /* 0x000fe20003fc4270 */
[----:B0-----:R-:W-:Y:S01]  /*3440*/  FMUL.FTZ R40, R0, R42 ;  /* 0x0000002a00287220 */ /* 0x001fe20000410000 */
[----:B------:R-:W-:Y:S01]  /*3450*/  FSEL R148, R113, -INF , P3 ;  /* 0xff80000071947808 */ /* 0x000fe20001800000 */
[----:B------:R-:W-:Y:S01]  /*3460*/  USHF.R.U32.HI UR6, URZ, 0x1f, UR7 ;  /* 0x0000001f3f067899 */ /* 0x000fe20008011607 */
[----:B------:R-:W-:Y:S02]  /*3470*/  FMNMX.FTZ R67, R156, R67, !PT ;  /* 0x000000439c437209 */ /* 0x000fe40007810000 */
[----:B------:R-:W-:Y:S01]  /*3480*/  ISETP.GT.AND P4, PT, R68, 0x40, PT ;  /* 0x000000404400780c */ /* 0x000fe20003f84270 */
[----:B------:R-:W0:Y:S01]  /*3490*/  MUFU.TANH R69, R69 ;  /* 0x0000004500457308 */ /* 0x000e220000002400 */
[----:B------:R-:W-:Y:S01]  /*34a0*/  FSEL R142, R116, -INF , P6 ;  /* 0xff800000748e7808 */ /* 0x000fe20003000000 */
[----:B------:R-:W-:Y:S01]  /*34b0*/  ULEA.HI.SX32 UR6, UR7, UR6, 0x19 ;  /* 0x0000000607067291 */ /* 0x000fe2000f8fca3f */
[----:B------:R-:W-:-:S02]  /*34c0*/  FMNMX.FTZ R67, R148, R67, !PT ;  /* 0x0000004394437209 */ /* 0x000fc40007810000 */
[----:B------:R-:W-:Y:S01]  /*34d0*/  ISETP.GT.AND P5, PT, R68, 0x41, PT ;  /* 0x000000414400780c */ /* 0x000fe20003fa4270 */
[----:B------:R-:W-:Y:S01]  /*34e0*/  UISETP.LT.AND UP1, UPT, URZ, UR6, UPT ;  /* 0x000000063f00728c */ /* 0x000fe2000bf21270 */
[----:B------:R-:W-:Y:S01]  /*34f0*/  FSEL R140, R88, -INF , P4 ;  /* 0xff800000588c7808 */ /* 0x000fe20002000000 */
[----:B------:R-:W-:Y:S01]  /*3500*/  MUFU.TANH R3, R3 ;  /* 0x0000000300037308 */ /* 0x000fe20000002400 */
[----:B------:R-:W-:Y:S01]  /*3510*/  FMNMX.FTZ R67, R142, R67, !PT ;  /* 0x000000438e437209 */ /* 0x000fe20007810000 */
[----:B------:R-:W-:Y:S01]  /*3520*/  USEL UR51, URZ, UR6, !UP1 ;  /* 0x000000063f337287 */ /* 0x000fe2000c800000 */
[----:B------:R-:W-:Y:S02]  /*3530*/  ISETP.GT.AND P3, PT, R68, 0x48, PT ;  /* 0x000000484400780c */ /* 0x000fe40003f64270 */
[----:B------:R-:W-:Y:S01]  /*3540*/  FSEL R138, R106, -INF , P5 ;  /* 0xff8000006a8a7808 */ /* 0x000fe20002800000 */
[----:B------:R-:W-:Y:S01]  /*3550*/  UISETP.GE.AND UP1, UPT, UR54, UR51, UPT ;  /* 0x000000333600728c */ /* 0x000fe2000bf26270 */
[----:B------:R-:W-:Y:S01]  /*3560*/  FMNMX.FTZ R67, R140, R67, !PT ;  /* 0x000000438c437209 */ /* 0x000fe20007810000 */
[----:B------:R-:W0:Y:S01]  /*3570*/  MUFU.TANH R88, R44 ;  /* 0x0000002c00587308 */ /* 0x000e220000002400 */
[----:B------:R-:W-:Y:S01]  /*3580*/  ISETP.GT.AND P4, PT, R68, 0x49, PT ;  /* 0x000000494400780c */ /* 0x000fe20003f84270 */
[----:B------:R-:W-:-:S02]  /*3590*/  WARPGROUP.DEPBAR.LE gsb0, 0x0 ;  /* 0x00008000000079c5 */ /* 0x000fc40000010000 */
[----:B------:R-:W-:Y:S01]  /*35a0*/  FSEL R134, R107, -INF , P3 ;  /* 0xff8000006b867808 */ /* 0x000fe20001800000 */
[----:B------:R-:W-:Y:S01]  /*35b0*/  FMUL.FTZ R113, R0, R35 ;  /* 0x0000002300717220 */ /* 0x000fe20000410000 */
        /* <DEDUP_REMOVED lines=9> */
[----:B------:R-:W-:Y:S01]  /*3650*/  FMUL.FTZ R111, R0, R31 ;  /* 0x0000001f006f7220 */ /* 0x000fe20000410000 */
        /* <DEDUP_REMOVED lines=22> */
[----:B------:R-:W-:Y:S01]  /*37c0*/  ISETP.GT.AND P4, PT, R68, 0x70, PT ;  /* 0x000000704400780c */ /* 0x000fe20003f84270 */
[----:B------:R1:W0:Y:S01]  /*37d0*/  MUFU.TANH R99, R49 ;  /* 0x0000003100637308 */ /* 0x0002220000002400 */
[----:B------:R-:W-:Y:S02]  /*37e0*/  FSEL R106, R103, -INF , P3 ;  /* 0xff800000676a7808 */ /* 0x000fe40001800000 */
[----:B------:R-:W-:Y:S02]  /*37f0*/  FMNMX.FTZ R67, R108, R67, !PT ;  /* 0x000000436c437209 */ /* 0x000fe40007810000 */
[----:B------:R-:W-:-:S02]  /*3800*/  ISETP.GT.AND P3, PT, R68, 0x71, PT ;  /* 0x000000714400780c */ /* 0x000fc40003f64270 */
[----:B------:R-:W-:Y:S01]  /*3810*/  FSEL R102, R115, -INF , P4 ;  /* 0xff80000073667808 */ /* 0x000fe20002000000 */
[----:B------:R2:W0:Y:S01]  /*3820*/  MUFU.TANH R103, R52 ;  /* 0x0000003400677308 */ /* 0x0004220000002400 */
        /* <DEDUP_REMOVED lines=9> */
[----:B--2---:R-:W-:Y:S01]  /*38c0*/  FMUL.FTZ R52, R0, R25 ;  /* 0x0000001900347220 */ /* 0x004fe20000410000 */
        /* <DEDUP_REMOVED lines=15> */
[----:B---3--:R-:W-:Y:S01]  /*39c0*/  FSEL R42, R119, -INF , P4 ;  /* 0xff800000772a7808 */ /* 0x008fe20002000000 */
[----:B------:R-:W-:Y:S01]  /*39d0*/  FMUL.FTZ R119, R0, R38 ;  /* 0x0000002600777220 */ /* 0x000fe20000410000 */
[----:B------:R-:W-:-:S02]  /*39e0*/  FMNMX.FTZ R45, R41, R44, !PT ;  /* 0x0000002c292d7209 */ /* 0x000fc40007810000 */
[----:B------:R-:W-:Y:S01]  /*39f0*/  ISETP.GT.AND P4, PT, R68, 0x90, PT ;  /* 0x000000904400780c */ /* 0x000fe20003f84270 */
[----:B------:R-:W-:Y:S01]  /*3a00*/  MUFU.TANH R10, R10 ;  /* 0x0000000a000a7308 */ /* 0x000fe20000002400 */
[----:B----4-:R-:W-:Y:S02]  /*3a10*/  FSEL R44, R127, -INF , P3 ;  /* 0xff8000007f2c7808 */ /* 0x010fe40001800000 */
[----:B------:R-:W-:Y:S02]  /*3a20*/  FMNMX.FTZ R45, R42, R45, !PT ;  /* 0x0000002d2a2d7209 */ /* 0x000fe40007810000 */
[----:B------:R-:W-:Y:S02]  /*3a30*/  ISETP.GT.AND P3, PT, R68, 0x91, PT ;  /* 0x000000914400780c */ /* 0x000fe40003f64270 */
[----:B-----5:R-:W-:Y:S01]  /*3a40*/  FSEL R24, R64, -INF , P4 ;  /* 0xff80000040187808 */ /* 0x020fe20002000000 */
[----:B------:R-:W-:Y:S01]  /*3a50*/  MUFU.TANH R11, R11 ;  /* 0x0000000b000b7308 */ /* 0x000fe20000002400 */
[----:B------:R-:W-:-:S02]  /*3a60*/  FMNMX.FTZ R53, R44, R45, !PT ;  /* 0x0000002d2c357209 */ /* 0x000fc40007810000 */
[----:B------:R-:W-:Y:S02]  /*3a70*/  ISETP.GT.AND P4, PT, R68, 0x98, PT ;  /* 0x000000984400780c */ /* 0x000fe40003f84270 */
[----:B------:R-:W-:Y:S02]  /*3a80*/  FSEL R45, R65, -INF , P3 ;  /* 0xff800000412d7808 */ /* 0x000fe40001800000 */
[----:B------:R-:W-:Y:S01]  /*3a90*/  FMNMX.FTZ R48, R24, R53, !PT ;  /* 0x0000003518307209 */ /* 0x000fe20007810000 */
[----:B------:R-:W-:Y:S01]  /*3aa0*/  FMUL.FTZ R53, R0, R28 ;  /* 0x0000001c00357220 */ /* 0x000fe20000410000 */
[----:B------:R-:W-:Y:S01]  /*3ab0*/  ISETP.GT.AND P3, PT, R68, 0x99, PT ;  /* 0x000000994400780c */ /* 0x000fe20003f64270 */
[----:B------:R-:W-:Y:S01]  /*3ac0*/  MUFU.TANH R12, R12 ;  /* 0x0000000c000c7308 */ /* 0x000fe20000002400 */
[----:B------:R-:W-:Y:S02]  /*3ad0*/  FSEL R25, R131, -INF , P4 ;  /* 0xff80000083197808 */ /* 0x000fe40002000000 */
[----:B------:R-:W-:-:S02]  /*3ae0*/  FMNMX.FTZ R64, R45, R48, !PT ;  /* 0x000000302d407209 */ /* 0x000fc40007810000 */
[----:B------:R-:W-:Y:S02]  /*3af0*/  ISETP.GT.AND P4, PT, R68, 0xa0, PT ;  /* 0x000000a04400780c */ /* 0x000fe40003f84270 */
[----:B0-----:R-:W-:Y:S01]  /*3b00*/  FSEL R48, R69, -INF , P3 ;  /* 0xff80000045307808 */ /* 0x001fe20001800000 */
[----:B------:R0:W3:Y:S01]  /*3b10*/  MUFU.TANH R87, R53 ;  /* 0x0000003500577308 */ /* 0x0000e20000002400 */
[----:B------:R-:W-:Y:S01]  /*3b20*/  FMNMX.FTZ R65, R25, R64, !PT ;  /* 0x0000004019417209 */ /* 0x000fe20007810000 */
[----:B------:R-:W-:Y:S01]  /*3b30*/  FMUL.FTZ R64, R0, R29 ;  /* 0x0000001d00407220 */ /* 0x000fe20000410000 */
[----:B------:R-:W-:Y:S01]  /*3b40*/  ISETP.GT.AND P3, PT, R68, 0xa1, PT ;  /* 0x000000a14400780c */ /* 0x000fe20003f64270 */
[----:B------:R-:W-:Y:S01]  /*3b50*/  FMUL.FTZ R69, R0, R36 ;  /* 0x0000002400457220 */ /* 0x000fe20000410000 */
[----:B------:R-:W-:Y:S02]  /*3b60*/  FSEL R28, R66, -INF , P4 ;  /* 0xff800000421c7808 */ /* 0x000fe40002000000 */
[----:B------:R-:W-:Y:S01]  /*3b70*/  FMNMX.FTZ R65, R48, R65, !PT ;  /* 0x0000004130417209 */ /* 0x000fe20007810000 */
[----:B------:R4:W5:Y:S01]  /*3b80*/  MUFU.TANH R109, R64 ;  /* 0x00000040006d7308 */ /* 0x0009620000002400 */
[----:B------:R-:W-:-:S02]  /*3b90*/  ISETP.GT.AND P4, PT, R68, 0xa8, PT ;  /* 0x000000a84400780c */ /* 0x000fc40003f84270 */
[----:B-1----:R-:W-:Y:S01]  /*3ba0*/  FSEL R49, R71, -INF , P3 ;  /* 0xff80000047317808 */ /* 0x002fe20001800000 */
[----:B------:R-:W-:Y:S01]  /*3bb0*/  FMUL.FTZ R71, R0, R37 ;  /* 0x0000002500477220 */ /* 0x000fe20000410000 */
[----:B------:R-:W-:Y:S01]  /*3bc0*/  FMNMX.FTZ R66, R28, R65, !PT ;  /* 0x000000411c427209 */ /* 0x000fe20007810000 */
[----:B------:R-:W-:Y:S01]  /*3bd0*/  FMUL.FTZ R65, R0, R32 ;  /* 0x0000002000417220 */ /* 0x000fe20000410000 */
[----:B------:R-:W-:Y:S01]  /*3be0*/  ISETP.GT.AND P3, PT, R68, 0xa9, PT ;  /* 0x000000a94400780c */ /* 0x000fe20003f64270 */
[----:B------:R-:W-:Y:S01]  /*3bf0*/  MUFU.TANH R13, R13 ;  /* 0x0000000d000d7308 */ /* 0x000fe20000002400 */
[----:B------:R-:W-:Y:S02]  /*3c00*/  FSEL R29, R88, -INF , P4 ;  /* 0xff800000581d7808 */ /* 0x000fe40002000000 */
[----:B------:R-:W-:Y:S02]  /*3c10*/  FMNMX.FTZ R66, R49, R66, !PT ;  /* 0x0000004231427209 */ /* 0x000fe40007810000 */
[----:B------:R-:W-:-:S02]  /*3c20*/  ISETP.GT.AND P4, PT, R68, 0xb0, PT ;  /* 0x000000b04400780c */ /* 0x000fc40003f84270 */
[----:B------:R-:W-:Y:S01]  /*3c30*/  FSEL R52, R97, -INF , P3 ;  /* 0xff80000061347808 */ /* 0x000fe20001800000 */
[----:B------:R-:W-:Y:S01]  /*3c40*/  MUFU.TANH R71, R71 ;  /* 0x0000004700477308 */ /* 0x000fe20000002400 */
[----:B------:R-:W-:Y:S02]  /*3c50*/  FMNMX.FTZ R67, R29, R66, !PT ;  /* 0x000000421d437209 */ /* 0x000fe40007810000 */
[----:B------:R-:W-:Y:S02]  /*3c60*/  ISETP.GT.AND P3, PT, R68, 0xb1, PT ;  /* 0x000000b14400780c */ /* 0x000fe40003f64270 */
[----:B0-----:R-:W-:Y:S02]  /*3c70*/  FSEL R53, R101, -INF , P4 ;  /* 0xff80000065357808 */ /* 0x001fe40002000000 */
[----:B------:R-:W-:Y:S01]  /*3c80*/  FMNMX.FTZ R66, R52, R67, !PT ;  /* 0x0000004334427209 */ /* 0x000fe20007810000 */
[----:B------:R2:W0:Y:S01]  /*3c90*/  MUFU.TANH R97, R65 ;  /* 0x0000004100617308 */ /* 0x0004220000002400 */
[----:B------:R-:W-:-:S02]  /*3ca0*/  ISETP.GT.AND P4, PT, R68, 0xb8, PT ;  /* 0x000000b84400780c */ /* 0x000fc40003f84270 */
[----:B------:R-:W-:Y:S02]  /*3cb0*/  FSEL R32, R99, -INF , P3 ;  /* 0xff80000063207808 */ /* 0x000fe40001800000 */
[----:B------:R-:W-:Y:S01]  /*3cc0*/  FMNMX.FTZ R67, R53, R66, !PT ;  /* 0x0000004235437209 */ /* 0x000fe20007810000 */
[----:B------:R-:W-:Y:S01]  /*3cd0*/  FMUL.FTZ R66, R0, R33 ;  /* 0x0000002100427220 */ /* 0x000fe20000410000 */
[----:B------:R-:W-:Y:S01]  /*3ce0*/  ISETP.GT.AND P3, PT, R68, 0xb9, PT ;  /* 0x000000b94400780c */ /* 0x000fe20003f64270 */
[----:B------:R-:W-:Y:S01]  /*3cf0*/  MUFU.TANH R101, R69 ;  /* 0x0000004500657308 */ /* 0x000fe20000002400 */
[----:B----4-:R-:W-:Y:S01]  /*3d00*/  FSEL R64, R103, -INF , P4 ;  /* 0xff80000067407808 */ /* 0x010fe20002000000 */
[----:B------:R-:W-:Y:S01]  /*3d10*/  FMUL.FTZ R103, R0, R27 ;  /* 0x0000001b00677220 */ /* 0x000fe20000410000 */
[----:B------:R-:W-:Y:S02]  /*3d20*/  FMNMX.FTZ R67, R32, R67, !PT ;  /* 0x0000004320437209 */ /* 0x000fe40007810000 */
[----:B------:R-:W-:-:S02]  /*3d30*/  ISETP.GT.AND P4, PT, R68, 0xc0, PT ;  /* 0x000000c04400780c */ /* 0x000fc40003f84270 */
[----:B------:R-:W-:Y:S01]  /*3d40*/  FSEL R33, R107, -INF , P3 ;  /* 0xff8000006b217808 */ /* 0x000fe20001800000 */
[----:B------:R5:W1:Y:S01]  /*3d50*/  MUFU.TANH R99, R66 ;  /* 0x0000004200637308 */ /* 0x000a620000002400 */
[----:B------:R-:W-:Y:S01]  /*3d60*/  FMNMX.FTZ R88, R64, R67, !PT ;  /* 0x0000004340587209 */ /* 0x000fe20007810000 */
[----:B------:R-:W-:Y:S01]  /*3d70*/  FMUL.FTZ R107, R0, R26 ;  /* 0x0000001a006b7220 */ /* 0x000fe20000410000 */
[C---:B------:R-:W-:Y:S02]  /*3d80*/  ISETP.GT.AND P3, PT, R68.reuse, 0xc1, PT ;  /* 0x000000c14400780c */ /* 0x040fe40003f64270 */
[----:B--2---:R-:W-:Y:S02]  /*3d90*/  FSEL R65, R83, -INF , P4 ;  /* 0xff80000053417808 */ /* 0x004fe40002000000 */
[----:B------:R-:W-:Y:S01]  /*3da0*/  FMNMX.FTZ R88, R33, R88, !PT ;  /* 0x0000005821587209 */ /* 0x000fe20007810000 */
[----:B------:R-:W2:Y:S01]  /*3db0*/  MUFU.TANH R14, R14 ;  /* 0x0000000e000e7308 */ /* 0x000ea20000002400 */
        /* <DEDUP_REMOVED lines=16> */
[----:B0-----:R-:W-:Y:S01]  /*3ec0*/  FSEL R46, R97, -INF , P4 ;  /* 0xff800000612e7808 */ /* 0x001fe20002000000 */
[----:B------:R-:W-:Y:S01]  /*3ed0*/  FMUL.FTZ R97, R0, R50 ;  /* 0x0000003200617220 */ /* 0x000fe20000410000 */
[----:B------:R-:W-:Y:S02]  /*3ee0*/  FMNMX.FTZ R69, R66, R37, !PT ;  /* 0x0000002542457209 */ /* 0x000fe40007810000 */
[----:B------:R-:W-:Y:S01]  /*3ef0*/  ISETP.GT.AND P4, PT, R68, 0xd8, PT ;  /* 0x000000d84400780c */ /* 0x000fe20003f84270 */
[----:B------:R-:W0:Y:S01]  /*3f00*/  MUFU.TANH R21, R21 ;  /* 0x0000001500157308 */ /* 0x000e220000002400 */
[----:B-1----:R-:W-:Y:S01]  /*3f10*/  FSEL R37, R99, -INF , P3 ;  /* 0xff80000063257808 */ /* 0x002fe20001800000 */
[----:B------:R-:W-:Y:S01]  /*3f20*/  FMUL.FTZ R99, R0, R55 ;  /* 0x0000003700637220 */ /* 0x000fe20000410000 */
[----:B------:R-:W-:-:S02]  /*3f30*/  FMNMX.FTZ R88, R46, R69, !PT ;  /* 0x000000452e587209 */ /* 0x000fc40007810000 */
[----:B------:R-:W-:Y:S02]  /*3f40*/  ISETP.GT.AND P3, PT, R68, 0xd9, PT ;  /* 0x000000d94400780c */ /* 0x000fe40003f64270 */
[----:B------:R-:W-:Y:S01]  /*3f50*/  FSEL R47, R101, -INF , P4 ;  /* 0xff800000652f7808 */ /* 0x000fe20002000000 */
[----:B------:R-:W1:Y:S01]  /*3f60*/  MUFU.TANH R104, R104 ;  /* 0x0000006800687308 */ /* 0x000e620000002400 */
[----:B------:R-:W-:Y:S01]  /*3f70*/  FMNMX.FTZ R88, R37, R88, !PT ;  /* 0x0000005825587209 */ /* 0x000fe20007810000 */
[----:B------:R-:W-:Y:S01]  /*3f80*/  FMUL.FTZ R101, R0, R54 ;  /* 0x0000003600657220 */ /* 0x000fe20000410000 */
[----:B------:R-:W-:Y:S02]  /*3f90*/  FSEL R68, R71, -INF , P3 ;  /* 0xff80000047447808 */ /* 0x000fe40001800000 */
[----:B------:R-:W-:Y:S02]  /*3fa0*/  FMNMX.FTZ R69, R47, R88, !PT ;  /* 0x000000582f457209 */ /* 0x000fe40007810000 */
[----:B------:R-:W-:Y:S01]  /*3fb0*/  VIADDMNMX R133, R133, R82, R81, PT ;  /* 0x0000005285857246 */ /* 0x000fe20003800151 */
[----:B------:R-:W5:Y:S01]  /*3fc0*/  MUFU.TANH R105, R105 ;  /* 0x0000006900697308 */ /* 0x000f620000002400 */
[----:B------:R-:W-:-:S02]  /*3fd0*/  FMNMX.FTZ R69, R68, R69, !PT ;  /* 0x0000004544457209 */ /* 0x000fc40007810000 */
[C---:B------:R-:W-:Y:S02]  /*3fe0*/  ISETP.GT.AND P4, PT, R133.reuse, 0x1, PT ;  /* 0x000000018500780c */ /* 0x040fe40003f84270 */
[----:B------:R-:W-:Y:S01]  /*3ff0*/  ISETP.GT.AND P5, PT, R133, 0x8, PT ;  /* 0x000000088500780c */ /* 0x000fe20003fa4270 */
[----:B------:R-:W2:Y:S01]  /*4000*/  SHFL.BFLY PT, R50, R69, 0x2, 0x1f ;  /* 0x0c401f0045327f89 */ /* 0x000ea200000e0000 */
[----:B------:R-:W-:Y:S01]  /*4010*/  FSEL R121, R5, -INF , P4 ;  /* 0xff80000005797808 */ /* 0x000fe20002000000 */
[----:B------:R-:W5:Y:S01]  /*4020*/  MUFU.TANH R89, R89 ;  /* 0x0000005900597308 */ /* 0x000f620000002400 */
[----:B------:R-:W-:Y:S02]  /*4030*/  FSEL R82, R6, -INF , P5 ;  /* 0xff80000006527808 */ /* 0x000fe40002800000 */
[----:B------:R-:W-:-:S05]  /*4040*/  ISETP.GT.AND P4, PT, R133, 0x10, PT ;  /* 0x000000108500780c */ /* 0x000fca0003f84270 */
[----:B------:R-:W5:Y:S08]  /*4050*/  MUFU.TANH R90, R90 ;  /* 0x0000005a005a7308 */ /* 0x000f700000002400 */
[----:B------:R-:W5:Y:S01]  /*4060*/  MUFU.TANH R91, R91 ;  /* 0x0000005b005b7308 */ /* 0x000f620000002400 */
[----:B--2---:R-:W-:-:S07]  /*4070*/  FMNMX.FTZ R50, R69, R50, !PT ;  /* 0x0000003245327209 */ /* 0x004fce0007810000 */
[----:B------:R-:W2:Y:S01]  /*4080*/  MUFU.TANH R92, R92 ;  /* 0x0000005c005c7308 */ /* 0x000ea20000002400 */
[----:B------:R-:W4:Y:S07]  /*4090*/  SHFL.BFLY PT, R27, R50, 0x1, 0x1f ;  /* 0x0c201f00321b7f89 */ /* 0x000f2e00000e0000 */
[----:B------:R-:W2:Y:S08]  /*40a0*/  MUFU.TANH R94, R94 ;  /* 0x0000005e005e7308 */ /* 0x000eb00000002400 */
[----:B------:R-:W2:Y:S08]  /*40b0*/  MUFU.TANH R93, R93 ;  /* 0x0000005d005d7308 */ /* 0x000eb00000002400 */
[----:B------:R-:W2:Y:S01]  /*40c0*/  MUFU.TANH R95, R95 ;  /* 0x0000005f005f7308 */ /* 0x000ea20000002400 */
        /* <DEDUP_REMOVED lines=69> */
[----:B---3--:R-:W-:Y:S01]  /*4520*/  FSEL R130, R20, -INF , P4 ;  /* 0xff80000014827808 */ /* 0x008fe20002000000 */
[--C-:B------:R-:W-:Y:S01]  /*4530*/  FFMA.FTZ R41, R41, UR10, -R27.reuse ;  /* 0x0000000a29297c23 */ /* 0x100fe2000801081b */
[----:B------:R-:W-:Y:S01]  /*4540*/  FMNMX.FTZ R9, R129, R12, !PT ;  /* 0x0000000c81097209 */ /* 0x000fe20007810000 */
[--C-:B------:R-:W-:Y:S01]  /*4550*/  FFMA.FTZ R24, R24, UR10, -R27.reuse ;  /* 0x0000000a18187c23 */ /* 0x100fe2000801081b */
[----:B------:R-:W-:Y:S01]  /*4560*/  ISETP.GT.AND P4, PT, R133, 0x38, PT ;  /* 0x000000388500780c */ /* 0x000fe20003f84270 */
[----:B------:R-:W3:Y:S01]  /*4570*/  MUFU.TANH R56, R56 ;  /* 0x0000003800387308 */ /* 0x000ee20000002400 */
[----:B0-----:R-:W-:Y:S01]  /*4580*/  FSEL R131, R21, -INF , P3 ;  /* 0xff80000015837808 */ /* 0x001fe20001800000 */
[--C-:B------:R-:W-:Y:S01]  /*4590*/  FFMA.FTZ R21, R112, UR10, -R27.reuse ;  /* 0x0000000a70157c23 */ /* 0x100fe2000801081b */
[----:B------:R-:W-:Y:S01]  /*45a0*/  FMNMX.FTZ R12, R130, R9, !PT ;  /* 0x00000009820c7209 */ /* 0x000fe20007810000 */
[--C-:B------:R-:W-:Y:S01]  /*45b0*/  FFMA.FTZ R45, R45, UR10, -R27.reuse ;  /* 0x0000000a2d2d7c23 */ /* 0x100fe2000801081b */
[----:B------:R-:W-:Y:S01]  /*45c0*/  ISETP.GT.AND P3, PT, R133, 0x39, PT ;  /* 0x000000398500780c */ /* 0x000fe20003f64270 */
[--C-:B------:R-:W-:Y:S01]  /*45d0*/  FFMA.FTZ R25, R25, UR10, -R27.reuse ;  /* 0x0000000a19197c23 */ /* 0x100fe2000801081b */
[----:B-1----:R-:W-:Y:S01]  /*45e0*/  FSEL R104, R104, -INF , P4 ;  /* 0xff80000068687808 */ /* 0x002fe20002000000 */
[----:B------:R-:W0:Y:S01]  /*45f0*/  MUFU.TANH R57, R57 ;  /* 0x0000003900397308 */ /* 0x000e220000002400 */
[----:B------:R-:W-:Y:S01]  /*4600*/  FMNMX.FTZ R11, R131, R12, !PT ;  /* 0x0000000c830b7209 */ /* 0x000fe20007810000 */
[--C-:B------:R-:W-:Y:S01]  /*4610*/  FFMA.FTZ R12, R126, UR10, -R27.reuse ;  /* 0x0000000a7e0c7c23 */ /* 0x100fe2000801081b */
[----:B------:R-:W-:Y:S01]  /*4620*/  ISETP.GT.AND P4, PT, R133, 0x40, PT ;  /* 0x000000408500780c */ /* 0x000fe20003f84270 */
[--C-:B------:R-:W-:Y:S01]  /*4630*/  FFMA.FTZ R28, R28, UR10, -R27.reuse ;  /* 0x0000000a1c1c7c23 */ /* 0x100fe2000801081b */
[----:B-----5:R-:W-:Y:S01]  /*4640*/  FSEL R105, R105, -INF , P3 ;  /* 0xff80000069697808 */ /* 0x020fe20001800000 */
        /* <DEDUP_REMOVED lines=8> */
[--C-:B------:R-:W-:Y:S01]  /*46d0*/  FFMA.FTZ R33, R33, UR10, -R27.reuse ;  /* 0x0000000a21217c23 */ /* 0x100fe2000801081b */
[----:B------:R-:W-:Y:S01]  /*46e0*/  ISETP.GT.AND P4, PT, R133, 0x48, PT ;  /* 0x000000488500780c */ /* 0x000fe20003f84270 */
[----:B------:R-:W5:Y:S01]  /*46f0*/  MUFU.TANH R59, R59 ;  /* 0x0000003b003b7308 */ /* 0x000f620000002400 */
[----:B------:R-:W-:Y:S01]  /*4700*/  FSEL R90, R90, -INF , P3 ;  /* 0xff8000005a5a7808 */ /* 0x000fe20001800000 */
[--C-:B------:R-:W-:Y:S01]  /*4710*/  FFMA.FTZ R46, R46, UR10, -R27.reuse ;  /* 0x0000000a2e2e7c23 */ /* 0x100fe2000801081b */
[----:B------:R-:W-:Y:S01]  /*4720*/  FMNMX.FTZ R13, R126, R11, !PT ;  /* 0x0000000b7e0d7209 */ /* 0x000fe20007810000 */
[--C-:B------:R-:W-:Y:S01]  /*4730*/  FFMA.FTZ R37, R37, UR10, -R27.reuse ;  /* 0x0000000a25257c23 */ /* 0x100fe2000801081b */
[----:B------:R-:W-:Y:S01]  /*4740*/  ISETP.GT.AND P3, PT, R133, 0x49, PT ;  /* 0x000000498500780c */ /* 0x000fe20003f64270 */
[----:B------:R-:W-:Y:S01]  /*4750*/  FFMA.FTZ R47, R47, UR10, -R27 ;  /* 0x0000000a2f2f7c23 */ /* 0x000fe2000801081b */
[----:B------:R-:W-:Y:S01]  /*4760*/  FSEL R91, R91, -INF , P4 ;  /* 0xff8000005b5b7808 */ /* 0x000fe20002000000 */
[----:B------:R-:W5:Y:S01]  /*4770*/  MUFU.TANH R60, R60 ;  /* 0x0000003c003c7308 */ /* 0x000f620000002400 */
        /* <DEDUP_REMOVED lines=8> */
[----:B------:R-:W-:Y:S01]  /*4800*/  ISETP.GT.AND P4, PT, R133, 0x58, PT ;  /* 0x000000588500780c */ /* 0x000fe20003f84270 */
[----:B------:R-:W2:Y:S01]  /*4810*/  MUFU.TANH R62, R62 ;  /* 0x0000003e003e7308 */ /* 0x000ea20000002400 */
[----:B------:R-:W-:Y:S02]  /*4820*/  FSEL R93, R93, -INF , P3 ;  /* 0xff8000005d5d7808 */ /* 0x000fe40001800000 */
[----:B------:R-:W-:Y:S02]  /*4830*/  FMNMX.FTZ R20, R94, R13, !PT ;  /* 0x0000000d5e147209 */ /* 0x000fe40007810000 */
[----:B------:R-:W-:Y:S02]  /*4840*/  ISETP.GT.AND P3, PT, R133, 0x59, PT ;  /* 0x000000598500780c */ /* 0x000fe40003f64270 */
[----:B------:R-:W-:Y:S01]  /*4850*/  FSEL R95, R95, -INF , P4 ;  /* 0xff8000005f5f7808 */ /* 0x000fe20002000000 */
[----:B------:R3:W-:Y:S01]  /*4860*/  MUFU.EX2 R13, R21 ;  /* 0x00000015000d7308 */ /* 0x0007e20000000800 */
[----:B------:R-:W-:-:S02]  /*4870*/  FMNMX.FTZ R20, R93, R20, !PT ;  /* 0x000000145d147209 */ /* 0x000fc40007810000 */
[----:B------:R-:W-:Y:S02]  /*4880*/  ISETP.GT.AND P4, PT, R133, 0x60, PT ;  /* 0x000000608500780c */ /* 0x000fe40003f84270 */
[----:B----4-:R-:W-:Y:S02]  /*4890*/  FSEL R96, R96, -INF , P3 ;  /* 0xff80000060607808 */ /* 0x010fe40001800000 */
[----:B------:R-:W-:Y:S01]  /*48a0*/  FMNMX.FTZ R15, R95, R20, !PT ;  /* 0x000000145f0f7209 */ /* 0x000fe20007810000 */
[----:B------:R-:W4:Y:S01]  /*48b0*/  MUFU.TANH R63, R63 ;  /* 0x0000003f003f7308 */ /* 0x000f220000002400 */
[----:B------:R-:W-:Y:S01]  /*48c0*/  ISETP.GT.AND P3, PT, R133, 0x61, PT ;  /* 0x000000618500780c */ /* 0x000fe20003f64270 */
[--C-:B---3--:R-:W-:Y:S01]  /*48d0*/  FFMA.FTZ R21, R108, UR10, -R27.reuse ;  /* 0x0000000a6c157c23 */ /* 0x108fe2000801081b */
        /* <DEDUP_REMOVED lines=10> */
[----:B------:R-:W4:Y:S01]  /*4980*/  MUFU.TANH R40, R40 ;  /* 0x0000002800287308 */ /* 0x000f220000002400 */
[----:B------:R-:W-:-:S02]  /*4990*/  FMNMX.FTZ R15, R110, R15, !PT ;  /* 0x0000000f6e0f7209 */ /* 0x000fc40007810000 */
[----:B------:R-:W-:Y:S02]  /*49a0*/  ISETP.GT.AND P4, PT, R133, 0x70, PT ;  /* 0x000000708500780c */ /* 0x000fe40003f84270 */
[----:B------:R-:W-:Y:S02]  /*49b0*/  FSEL R75, R75, -INF , P3 ;  /* 0xff8000004b4b7808 */ /* 0x000fe40001800000 */
[----:B------:R-:W-:Y:S01]  /*49c0*/  FMNMX.FTZ R106, R74, R15, !PT ;  /* 0x0000000f4a6a7209 */ /* 0x000fe20007810000 */
[----:B------:R-:W4:Y:S01]  /*49d0*/  MUFU.TANH R43, R43 ;  /* 0x0000002b002b7308 */ /* 0x000f220000002400 */
[----:B------:R-:W-:Y:S02]  /*49e0*/  ISETP.GT.AND P3, PT, R133, 0x71, PT ;  /* 0x000000718500780c */ /* 0x000fe40003f64270 */
[----:B------:R-:W-:Y:S02]  /*49f0*/  FSEL R76, R76, -INF , P4 ;  /* 0xff8000004c4c7808 */ /* 0x000fe40002000000 */
[----:B------:R-:W-:Y:S01]  /*4a00*/  FMNMX.FTZ R15, R75, R106, !PT ;  /* 0x0000006a4b0f7209 */ /* 0x000fe20007810000 */
[----:B------:R-:W-:Y:S01]  /*4a10*/  FFMA.FTZ R106, R102, UR10, -R27 ;  /* 0x0000000a666a7c23 */ /* 0x000fe2000801081b */
[----:B------:R-:W-:Y:S01]  /*4a20*/  ISETP.GT.AND P4, PT, R133, 0x78, PT ;  /* 0x000000788500780c */ /* 0x000fe20003f84270 */
[----:B------:R-:W4:Y:S01]  /*4a30*/  MUFU.TANH R83, R83 ;  /* 0x0000005300537308 */ /* 0x000f220000002400 */
        /* <DEDUP_REMOVED lines=8> */
[----:B---3--:R-:W-:Y:S01]  /*4ac0*/  FMNMX.FTZ R89, R79, R102, !PT ;  /* 0x000000664f597209 */ /* 0x008fe20007810000 */
[----:B------:R-:W3:Y:S01]  /*4ad0*/  MUFU.TANH R85, R85 ;  /* 0x0000005500557308 */ /* 0x000ee20000002400 */
[C---:B------:R-:W-:Y:S01]  /*4ae0*/  ISETP.GT.AND P3, PT, R133.reuse, 0x81, PT ;  /* 0x000000818500780c */ /* 0x040fe20003f64270 */
[--C-:B0-----:R-:W-:Y:S01]  /*4af0*/  FFMA.FTZ R106, R86, UR10, -R27.reuse ;  /* 0x0000000a566a7c23 */ /* 0x101fe2000801081b */
[----:B------:R-:W-:Y:S02]  /*4b00*/  FSEL R100, R56, -INF , P4 ;  /* 0xff80000038647808 */ /* 0x000fe40002000000 */
[----:B------:R-:W-:Y:S02]  /*4b10*/  FMNMX.FTZ R89, R78, R89, !PT ;  /* 0x000000594e597209 */ /* 0x000fe40007810000 */
[----:B------:R-:W-:Y:S01]  /*4b20*/  ISETP.GT.AND P4, PT, R133, 0x88, PT ;  /* 0x000000888500780c */ /* 0x000fe20003f84270 */
[----:B------:R-:W0:Y:S01]  /*4b30*/  MUFU.TANH R97, R97 ;  /* 0x0000006100617308 */ /* 0x000e220000002400 */
[----:B------:R-:W-:Y:S01]  /*4b40*/  FSEL R102, R57, -INF , P3 ;  /* 0xff80000039667808 */ /* 0x000fe20001800000 */
[----:B------:R-:W-:Y:S01]  /*4b50*/  FFMA.FTZ R57, R98, UR10, -R27 ;  /* 0x0000000a62397c23 */ /* 0x000fe2000801081b */
[----:B------:R-:W-:-:S02]  /*4b60*/  FMNMX.FTZ R89, R100, R89, !PT ;  /* 0x0000005964597209 */ /* 0x000fc40007810000 */
[C---:B------:R-:W-:Y:S02]  /*4b70*/  ISETP.GT.AND P3, PT, R133.reuse, 0x89, PT ;  /* 0x000000898500780c */ /* 0x040fe40003f64270 */
[----:B-1----:R-:W-:Y:S01]  /*4b80*/  FSEL R98, R58, -INF , P4 ;  /* 0xff8000003a627808 */ /* 0x002fe20002000000 */
[----:B------:R-:W1:Y:S01]  /*4b90*/  MUFU.TANH R87, R87 ;  /* 0x0000005700577308 */ /* 0x000e620000002400 */
[----:B------:R-:W-:Y:S02]  /*4ba0*/  FMNMX.FTZ R89, R102, R89, !PT ;  /* 0x0000005966597209 */ /* 0x000fe40007810000 */
[----:B------:R-:W-:Y:S02]  /*4bb0*/  ISETP.GT.AND P4, PT, R133, 0x90, PT ;  /* 0x000000908500780c */ /* 0x000fe40003f84270 */
[----:B-----5:R-:W-:Y:S02]  /*4bc0*/  FSEL R59, R59, -INF , P3 ;  /* 0xff8000003b3b7808 */ /* 0x020fe40001800000 */
[----:B------:R-:W-:Y:S01]  /*4bd0*/  FMNMX.FTZ R58, R98, R89, !PT ;  /* 0x00000059623a7209 */ /* 0x000fe20007810000 */
[----:B------:R-:W5:Y:S01]  /*4be0*/  MUFU.TANH R101, R101 ;  /* 0x0000006500657308 */ /* 0x000f620000002400 */
[----:B------:R-:W-:-:S02]  /*4bf0*/  ISETP.GT.AND P3, PT, R133, 0x91, PT ;  /* 0x000000918500780c */ /* 0x000fc40003f64270 */
[----:B------:R-:W-:Y:S02]  /*4c00*/  FSEL R86, R60, -INF , P4 ;  /* 0xff8000003c567808 */ /* 0x000fe40002000000 */
[----:B------:R-:W-:Y:S01]  /*4c10*/  FMNMX.FTZ R89, R59, R58, !PT ;  /* 0x0000003a3b597209 */ /* 0x000fe20007810000 */
[----:B------:R-:W-:Y:S01]  /*4c20*/  FFMA.FTZ R58, R84, UR10, -R27 ;  /* 0x0000000a543a7c23 */ /* 0x000fe2000801081b */
[----:B------:R-:W-:Y:S01]  /*4c30*/  ISETP.GT.AND P4, PT, R133, 0x98, PT ;  /* 0x000000988500780c */ /* 0x000fe20003f84270 */
[----:B------:R3:W-:Y:S01]  /*4c40*/  MUFU.EX2 R60, R106 ;  /* 0x0000006a003c7308 */ /* 0x0007e20000000800 */
[----:B--2---:R-:W-:Y:S02]  /*4c50*/  FSEL R61, R61, -INF , P3 ;  /* 0xff8000003d3d7808 */ /* 0x004fe40001800000 */
[----:B------:R-:W-:Y:S02]  /*4c60*/  FMNMX.FTZ R84, R86, R89, !PT ;  /* 0x0000005956547209 */ /* 0x000fe40007810000 */
[----:B------:R-:W-:-:S02]  /*4c70*/  ISETP.GT.AND P3, PT, R133, 0x99, PT ;  /* 0x000000998500780c */ /* 0x000fc40003f64270 */
[----:B------:R-:W-:Y:S01]  /*4c80*/  FSEL R62, R62, -INF , P4 ;  /* 0xff8000003e3e7808 */ /* 0x000fe20002000000 */
[----:B------:R-:W2:Y:S01]  /*4c90*/  MUFU.TANH R99, R99 ;  /* 0x0000006300637308 */ /* 0x000ea20000002400 */
[----:B------:R-:W-:Y:S02]  /*4ca0*/  FMNMX.FTZ R89, R61, R84, !PT ;  /* 0x000000543d597209 */ /* 0x000fe40007810000 */
[----:B------:R-:W-:Y:S02]  /*4cb0*/  ISETP.GT.AND P4, PT, R133, 0xa0, PT ;  /* 0x000000a08500780c */ /* 0x000fe40003f84270 */
[----:B----4-:R-:W-:Y:S02]  /*4cc0*/  FSEL R63, R63, -INF , P3 ;  /* 0xff8000003f3f7808 */ /* 0x010fe40001800000 */
[----:B---3--:R-:W-:Y:S01]  /*4cd0*/  FMNMX.FTZ R106, R62, R89, !PT ;  /* 0x000000593e6a7209 */ /* 0x008fe20007810000 */
[----:B------:R-:W3:Y:S01]  /*4ce0*/  MUFU.TANH R107, R107 ;  /* 0x0000006b006b7308 */ /* 0x000ee20000002400 */
[----:B------:R-:W-:-:S02]  /*4cf0*/  ISETP.GT.AND P3, PT, R133, 0xa1, PT ;  /* 0x000000a18500780c */ /* 0x000fc40003f64270 */
[----:B------:R-:W-:Y:S01]  /*4d00*/  FSEL R84, R40, -INF , P4 ;  /* 0xff80000028547808 */ /* 0x000fe20002000000 */
[----:B------:R-:W-:-:S01]  /*4d10*/  FFMA.FTZ R40, R42, UR10, -R27 ;  /* 0x0000000a2a287c23 */ /* 0x000fc2000801081b */
[----:B------:R-:W-:Y:S02]  /*4d20*/  FMNMX.FTZ R89, R63, R106, !PT ;  /* 0x0000006a3f597209 */ /* 0x000fe40007810000 */
[----:B------:R-:W-:Y:S01]  /*4d30*/  ISETP.GT.AND P4, PT, R133, 0xa8, PT ;  /* 0x000000a88500780c */ /* 0x000fe20003f84270 */
[----:B------:R-:W4:Y:S01]  /*4d40*/  MUFU.TANH R103, R103 ;  /* 0x0000006700677308 */ /* 0x000f220000002400 */
[----:B------:R-:W-:Y:S01]  /*4d50*/  FSEL R106, R43, -INF , P3 ;  /* 0xff8000002b6a7808 */ /* 0x000fe20001800000 */
[----:B------:R-:W-:Y:S01]  /*4d60*/  FFMA.FTZ R43, R44, UR10, -R27 ;  /* 0x0000000a2c2b7c23 */ /* 0x000fe2000801081b */
[----:B------:R-:W-:Y:S02]  /*4d70*/  FMNMX.FTZ R89, R84, R89, !PT ;  /* 0x0000005954597209 */ /* 0x000fe40007810000 */
[----:B------:R-:W-:-:S02]  /*4d80*/  ISETP.GT.AND P3, PT, R133, 0xa9, PT ;  /* 0x000000a98500780c */ /* 0x000fc40003f64270 */
[----:B------:R-:W-:Y:S01]  /*4d90*/  FSEL R83, R83, -INF , P4 ;  /* 0xff80000053537808 */ /* 0x000fe20002000000 */
[----:B------:R-:W4:Y:S01]  /*4da0*/  MUFU.TANH R109, R109 ;  /* 0x0000006d006d7308 */ /* 0x000f220000002400 */
[----:B------:R-:W-:Y:S02]  /*4db0*/  FMNMX.FTZ R42, R106, R89, !PT ;  /* 0x000000596a2a7209 */ /* 0x000fe40007810000 */
[----:B------:R-:W-:Y:S02]  /*4dc0*/  ISETP.GT.AND P4, PT, R133, 0xb0, PT ;  /* 0x000000b08500780c */ /* 0x000fe40003f84270 */
[----:B------:R-:W-:Y:S02]  /*4dd0*/  FSEL R85, R85, -INF , P3 ;  /* 0xff80000055557808 */ /* 0x000fe40001800000 */
[----:B------:R-:W-:Y:S01]  /*4de0*/  FMNMX.FTZ R42, R83, R42, !PT ;  /* 0x0000002a532a7209 */ /* 0x000fe20007810000 */
[----:B------:R-:W4:Y:S01]  /*4df0*/  MUFU.TANH R111, R111 ;  /* 0x0000006f006f7308 */ /* 0x000f220000002400 */
[----:B------:R-:W-:-:S02]  /*4e00*/  ISETP.GT.AND P3, PT, R133, 0xb1, PT ;  /* 0x000000b18500780c */ /* 0x000fc40003f64270 */
[----:B0-----:R-:W-:Y:S02]  /*4e10*/  FSEL R97, R97, -INF , P4 ;  /* 0xff80000061617808 */ /* 0x001fe40002000000 */
[----:B------:R-:W-:Y:S02]  /*4e20*/  FMNMX.FTZ R42, R85, R42, !PT ;  /* 0x0000002a552a7209 */ /* 0x000fe40007810000 */
[----:B------:R-:W-:Y:S01]  /*4e30*/  ISETP.GT.AND P4, PT, R133, 0xb8, PT ;  /* 0x000000b88500780c */ /* 0x000fe20003f84270 */
[----:B------:R-:W0:Y:S01]  /*4e40*/  MUFU.TANH R115, R115 ;  /* 0x0000007300737308 */ /* 0x000e220000002400 */
[----:B-1----:R-:W-:Y:S02]  /*4e50*/  FSEL R87, R87, -INF , P3 ;  /* 0xff80000057577808 */ /* 0x002fe40001800000 */
[----:B------:R-:W-:Y:S02]  /*4e60*/  FMNMX.FTZ R42, R97, R42, !PT ;  /* 0x0000002a612a7209 */ /* 0x000fe40007810000 */
[----:B------:R-:W-:-:S02]  /*4e70*/  ISETP.GT.AND P3, PT, R133, 0xb9, PT ;  /* 0x000000b98500780c */ /* 0x000fc40003f64270 */
[----:B-----5:R-:W-:Y:S01]  /*4e80*/  FSEL R101, R101, -INF , P4 ;  /* 0xff80000065657808 */ /* 0x020fe20002000000 */
        /* <DEDUP_REMOVED lines=8> */
[----:B------:R-:W-:Y:S02]  /*4f10*/  FMNMX.FTZ R42, R99, R42, !PT ;  /* 0x0000002a632a7209 */ /* 0x000fe40007810000 */
[----:B------:R-:W-:Y:S01]  /*4f20*/  ISETP.GT.AND P4, PT, R133, 0xc8, PT ;  /* 0x000000c88500780c */ /* 0x000fe20003f84270 */
[----:B------:R-:W3:Y:S01]  /*4f30*/  MUFU.TANH R117, R117 ;  /* 0x0000007500757308 */ /* 0x000ee20000002400 */
[----:B----4-:R-:W-:Y:S02]  /*4f40*/  FSEL R103, R103, -INF , P3 ;  /* 0xff80000067677808 */ /* 0x010fe40001800000 */
        /* <DEDUP_REMOVED lines=10> */
[----:B0-----:R-:W-:Y:S02]  /*4ff0*/  FSEL R115, R115, -INF , P4 ;  /* 0xff80000073737808 */ /* 0x001fe40002000000 */
[----:B------:R-:W-:Y:S02]  /*5000*/  FMNMX.FTZ R44, R111, R44, !PT ;  /* 0x0000002c6f2c7209 */ /* 0x000fe40007810000 */
[----:B------:R-:W-:Y:S01]  /*5010*/  ISETP.GT.AND P4, PT, R133, 0xd8, PT ;  /* 0x000000d88500780c */ /* 0x000fe20003f84270 */
[----:B------:R0:W-:Y:S01]  /*5020*/  MUFU.EX2 R42, R48 ;  /* 0x00000030002a7308 */ /* 0x0001e20000000800 */
[----:B-1----:R-:W-:Y:S02]  /*5030*/  FSEL R113, R113, -INF , P3 ;  /* 0xff80000071717808 */ /* 0x002fe40001800000 */
[----:B------:R-:W-:Y:S02]  /*5040*/  FMNMX.FTZ R44, R115, R44, !PT ;  /* 0x0000002c732c7209 */ /* 0x000fe40007810000 */
[----:B------:R-:W-:-:S02]  /*5050*/  ISETP.GT.AND P3, PT, R133, 0xd9, PT ;  /* 0x000000d98500780c */ /* 0x000fc40003f64270 */
[----:B--2---:R-:W-:Y:S01]  /*5060*/  FSEL R119, R119, -INF , P4 ;  /* 0xff80000077777808 */ /* 0x004fe20002000000 */
[----:B------:R-:W-:Y:S01]  /*5070*/  MUFU.EX2 R31, R31 ;  /* 0x0000001f001f7308 */ /* 0x000fe20000000800 */
[----:B------:R-:W-:Y:S01]  /*5080*/  FMNMX.FTZ R44, R113, R44, !PT ;  /* 0x0000002c712c7209 */ /* 0x000fe20007810000 */
[--C-:B0-----:R-:W-:Y:S01]  /*5090*/  FFMA.FTZ R48, R53, UR10, -R27.reuse ;  /* 0x0000000a35307c23 */ /* 0x101fe2000801081b */
[----:B---3--:R-:W-:Y:S01]  /*50a0*/  FSEL R117, R117, -INF , P3 ;  /* 0xff80000075757808 */ /* 0x008fe20001800000 */
        /* <DEDUP_REMOVED lines=9> */
[----:B------:R-:W-:-:S01]  /*5140*/  FFMA.FTZ R36, R67, UR10, -R27 ;  /* 0x0000000a43247c23 */ /* 0x000fc2000801081b */
[----:B------:R-:W0:Y:S01]  /*5150*/  SHFL.BFLY PT, R108, R89, 0x2, 0x1f ;  /* 0x0c401f00596c7f89 */ /* 0x000e2200000e0000 */
[----:B------:R-:W-:-:S01]  /*5160*/  FFMA.FTZ R67, R66, UR10, -R27 ;  /* 0x0000000a42437c23 */ /* 0x000fc2000801081b */
[----:B------:R-:W-:Y:S01]  /*5170*/  IMAD.U32 R66, RZ, RZ, UR10 ;  /* 0x0000000aff427e24 */ /* 0x000fe2000f8e00ff */
[----:B------:R-:W1:Y:S08]  /*5180*/  MUFU.EX2 R35, R35 ;  /* 0x0000002300237308 */ /* 0x000e700000000800 */
[----:B------:R-:W-:Y:S08]  /*5190*/  MUFU.EX2 R14, R116 ;  /* 0x00000074000e7308 */ /* 0x000ff00000000800 */
[----:B------:R-:W-:Y:S01]  /*51a0*/  MUFU.EX2 R34, R34 ;  /* 0x0000002200227308 */ /* 0x000fe20000000800 */
[----:B-1----:R-:W-:-:S02]  /*51b0*/  F2FP.SATFINITE.E4M3.F32.PACK_AB_MERGE_C R224, R35, R30, RZ ;  /* 0x0000001e23e0723e */ /* 0x002fc400048070ff */
[----:B0-----:R-:W-:Y:S02]  /*51c0*/  FMNMX.FTZ R108, R89, R108, !PT ;  /* 0x0000006c596c7209 */ /* 0x001fe40007810000 */
[----:B------:R-:W-:-:S03]  /*51d0*/  F2FP.SATFINITE.E4M3.F32.PACK_AB_MERGE_C R224, R31, R26, R224 ;  /* 0x0000001a1fe0723e */ /* 0x000fc600048070e0 */
[----:B------:R-:W-:Y:S01]  /*51e0*/  MUFU.EX2 R39, R39 ;  /* 0x0000002700277308 */ /* 0x000fe20000000800 */
[----:B------:R-:W0:Y:S07]  /*51f0*/  SHFL.BFLY PT, R89, R108, 0x1, 0x1f ;  /* 0x0c201f006c597f89 */ /* 0x000e2e00000e0000 */
[----:B------:R-:W-:Y:S08]  /*5200*/  MUFU.EX2 R38, R38 ;  /* 0x0000002600267308 */ /* 0x000ff00000000800 */
[----:B------:R-:W1:Y:S08]  /*5210*/  MUFU.EX2 R51, R51 ;  /* 0x0000003300337308 */ /* 0x000e700000000800 */
[----:B------:R-:W-:Y:S01]  /*5220*/  MUFU.EX2 R50, R50 ;  /* 0x0000003200327308 */ /* 0x000fe20000000800 */
[----:B0-----:R-:W-:-:S04]  /*5230*/  FMNMX.FTZ R89, R108, R89, !PT ;  /* 0x000000596c597209 */ /* 0x001fc80007810000 */
[C---:B------:R-:W-:Y:S01]  /*5240*/  FSETP.NEU.FTZ.AND P3, PT, R89.reuse, -INF , PT ;  /* 0xff8000005900780b */ /* 0x040fe20003f7d000 */
[----:B------:R-:W-:-:S02]  /*5250*/  FFMA.FTZ R66, R89, R66, -8 ;  /* 0xc100000059427423 */ /* 0x000fc40000010042 */
[----:B------:R-:W-:Y:S01]  /*5260*/  MUFU.EX2 R55, R55 ;  /* 0x0000003700377308 */ /* 0x000fe20000000800 */
[----:B-1----:R-:W-:Y:S02]  /*5270*/  F2FP.SATFINITE.E4M3.F32.PACK_AB_MERGE_C R226, R51, R38, RZ ;  /* 0x0000002633e2723e */ /* 0x002fe400048070ff */
        /* <DEDUP_REMOVED lines=84> */
[----:B0-----:R-:W-:Y:S02]  /*57c0*/  F2FP.SATFINITE.E4M3.F32.PACK_AB_MERGE_C R227, R135, R114, RZ ;  /* 0x0000007287e3723e */ /* 0x001fe400048070ff */
[----:B------:R-:W-:Y:S02]  /*57d0*/  F2FP.SATFINITE.E4M3.F32.PACK_AB_MERGE_C R225, R66, R27, R225 ;  /* 0x0000001b42e1723e */ /* 0x000fe400048070e1 */
[----:B------:R-:W-:Y:S01]  /*57e0*/  F2FP.SATFINITE.E4M3.F32.PACK_AB_MERGE_C R226, R39, R34, R226 ;  /* 0x0000002227e2723e */ /* 0x000fe200048070e2 */
[----:B------:R-:W-:Y:S01]  /*57f0*/  MUFU.EX2 R116, R116 ;  /* 0x0000007400747308 */ /* 0x000fe20000000800 */
[----:B------:R-:W-:Y:S02]  /*5800*/  F2FP.SATFINITE.E4M3.F32.PACK_AB_MERGE_C R227, R81, R80, R227 ;  /* 0x0000005051e3723e */ /* 0x000fe400048070e3 */
[----:B------:R-:W-:-:S05]  /*5810*/  CS2R R80, SRZ ;  /* 0x0000000000507805 */ /* 0x000fca000001ff00 */
        /* <DEDUP_REMOVED lines=10> */
[----:B------:R-:W1:Y:S01]  /*58c0*/  MUFU.EX2 R70, R70 ;  /* 0x0000004600467308 */ /* 0x000e620000000800 */
[C---:B---3--:R-:W-:Y:S01]  /*58d0*/  F2FP.SATFINITE.E4M3.F32.PACK_AB_MERGE_C R220, R69.reuse, R54, RZ ;  /* 0x0000003645dc723e */ /* 0x048fe200048070ff */
[----:B------:R-:W-:-:S03]  /*58e0*/  FADD.FTZ R83, R69, R62 ;  /* 0x0000003e45537221 */ /* 0x000fc60000010000 */
[----:B------:R-:W-:-:S03]  /*58f0*/  F2FP.SATFINITE.E4M3.F32.PACK_AB_MERGE_C R220, R55, R50, R220 ;  /* 0x0000003237dc723e */ /* 0x000fc600048070dc */
[----:B------:R-:W-:Y:S01]  /*5900*/  MUFU.EX2 R112, R112 ;  /* 0x0000007000707308 */ /* 0x000fe20000000800 */
[----:B0-----:R-:W-:-:S04]  /*5910*/  F2FP.SATFINITE.E4M3.F32.PACK_AB_MERGE_C R221, R125, R116, RZ ;  /* 0x000000747ddd723e */ /* 0x001fc800048070ff */
[----:B------:R-:W-:-:S03]  /*5920*/  F2FP.SATFINITE.E4M3.F32.PACK_AB_MERGE_C R221, R121, R108, R221 ;  /* 0x0000006c79dd723e */ /* 0x000fc600048070dd */
[----:B------:R-:W0:Y:S01]  /*5930*/  MUFU.EX2 R71, R71 ;  /* 0x0000004700477308 */ /* 0x000e220000000800 */
[----:B-1----:R-:W-:-:S07]  /*5940*/  FADD.FTZ R62, R70, R83 ;  /* 0x00000053463e7221 */ /* 0x002fce0000010000 */
[----:B------:R-:W-:Y:S08]  /*5950*/  MUFU.EX2 R123, R123 ;  /* 0x0000007b007b7308 */ /* 0x000ff00000000800 */
[----:B------:R-:W1:Y:S01]  /*5960*/  MUFU.EX2 R3, R3 ;  /* 0x0000000300037308 */ /* 0x000e620000000800 */
[----:B0-----:R-:W-:-:S07]  /*5970*/  FADD.FTZ R110, R71, R62 ;  /* 0x0000003e476e7221 */ /* 0x001fce0000010000 */
[----:B------:R-:W0:Y:S08]  /*5980*/  MUFU.EX2 R118, R118 ;  /* 0x0000007600767308 */ /* 0x000e300000000800 */
[----:B------:R2:W-:Y:S08]  /*5990*/  MUFU.EX2 R61, R98 ;  /* 0x00000062003d7308 */ /* 0x0005f00000000800 */
[----:B------:R-:W3:Y:S01]  /*59a0*/  MUFU.EX2 R6, R6 ;  /* 0x0000000600067308 */ /* 0x000ee20000000800 */
[----:B--2---:R-:W-:-:S04]  /*59b0*/  FADD.FTZ R98, R116, R137 ;  /* 0x0000008974627221 */ /* 0x004fc80000010000 */
[----:B------:R-:W-:-:S03]  /*59c0*/  FADD.FTZ R131, R125, R98 ;  /* 0x000000627d837221 */ /* 0x000fc60000010000 */
[----:B------:R-:W2:Y:S01]  /*59d0*/  MUFU.EX2 R127, R127 ;  /* 0x0000007f007f7308 */ /* 0x000ea20000000800 */
[----:B------:R-:W-:-:S01]  /*59e0*/  FADD.FTZ R98, R112, R131 ;  /* 0x0000008370627221 */ /* 0x000fc20000010000 */
[----:B-1----:R-:W-:-:S03]  /*59f0*/  FADD.FTZ R131, R3, R110 ;  /* 0x0000006e03837221 */ /* 0x002fc60000010000 */
[----:B------:R-:W-:-:S03]  /*5a00*/  FADD.FTZ R83, R123, R98 ;  /* 0x000000627b537221 */ /* 0x000fc60000010000 */
[----:B------:R-:W1:Y:S01]  /*5a10*/  MUFU.EX2 R5, R140 ;  /* 0x0000008c00057308 */ /* 0x000e620000000800 */
[----:B0-----:R-:W-:-:S01]  /*5a20*/  FADD.FTZ R98, R118, R83 ;  /* 0x0000005376627221 */ /* 0x001fc20000010000 */
        /* <DEDUP_REMOVED lines=18> */
[----:B0-----:R-:W-:-:S01]  /*5b50*/  FADD.FTZ R98, R10, R137 ;  /* 0x000000890a627221 */ /* 0x001fc20000010000 */
[----:B------:R-:W-:-:S04]  /*5b60*/  F2FP.SATFINITE.E4M3.F32.PACK_AB_MERGE_C R216, R10, R7, RZ ;  /* 0x000000070ad8723e */ /* 0x000fc800048070ff */
[----:B------:R-:W-:Y:S02]  /*5b70*/  F2FP.SATFINITE.E4M3.F32.PACK_AB_MERGE_C R216, R8, R5, R216 ;  /* 0x0000000508d8723e */ /* 0x000fe400048070d8 */
[----:B------:R-:W0:Y:S08]  /*5b80*/  MUFU.EX2 R90, R90 ;  /* 0x0000005a005a7308 */ /* 0x000e300000000800 */
[----:B------:R2:W-:Y:S08]  /*5b90*/  MUFU.EX2 R62, R86 ;  /* 0x00000056003e7308 */ /* 0x0005f00000000800 */
[----:B------:R-:W3:Y:S01]  /*5ba0*/  MUFU.EX2 R12, R12 ;  /* 0x0000000c000c7308 */ /* 0x000ee20000000800 */
[----:B--2---:R-:W-:-:S04]  /*5bb0*/  FADD.FTZ R86, R104, R83 ;  /* 0x0000005368567221 */ /* 0x004fc80000010000 */
[----:B------:R-:W-:-:S03]  /*5bc0*/  FADD.FTZ R131, R105, R86 ;  /* 0x0000005669837221 */ /* 0x000fc60000010000 */
[----:B------:R-:W2:Y:S01]  /*5bd0*/  MUFU.EX2 R91, R91 ;  /* 0x0000005b005b7308 */ /* 0x000ea20000000800 */
[----:B------:R-:W-:-:S01]  /*5be0*/  FADD.FTZ R86, R120, R131 ;  /* 0x0000008378567221 */ /* 0x000fc20000010000 */
[----:B-1----:R-:W-:Y:S01]  /*5bf0*/  FADD.FTZ R131, R9, R98 ;  /* 0x0000006209837221 */ /* 0x002fe20000010000 */
[C---:B------:R-:W-:Y:S02]  /*5c00*/  F2FP.SATFINITE.E4M3.F32.PACK_AB_MERGE_C R120, R129.reuse, R120, RZ ;  /* 0x000000788178723e */ /* 0x040fe400048070ff */
[----:B------:R-:W-:Y:S02]  /*5c10*/  FADD.FTZ R117, R129, R86 ;  /* 0x0000005681757221 */ /* 0x000fe40000010000 */
[----:B------:R-:W-:Y:S01]  /*5c20*/  F2FP.SATFINITE.E4M3.F32.PACK_AB_MERGE_C R217, R105, R104, R120 ;  /* 0x0000006869d9723e */ /* 0x000fe20004807078 */
[----:B------:R-:W1:Y:S01]  /*5c30*/  MUFU.EX2 R11, R122 ;  /* 0x0000007a000b7308 */ /* 0x000e620000000800 */
[----:B0-----:R-:W-:-:S01]  /*5c40*/  FADD.FTZ R30, R90, R117 ;  /* 0x000000755a1e7221 */ /* 0x001fc20000010000 */
[----:B---3--:R-:W-:-:S06]  /*5c50*/  FADD.FTZ R82, R12, R131 ;  /* 0x000000830c527221 */ /* 0x008fcc0000010000 */
[----:B------:R-:W0:Y:S01]  /*5c60*/  MUFU.EX2 R93, R93 ;  /* 0x0000005d005d7308 */ /* 0x000e220000000800 */
[----:B--2---:R-:W-:-:S07]  /*5c70*/  FADD.FTZ R38, R91, R30 ;  /* 0x0000001e5b267221 */ /* 0x004fce0000010000 */
[----:B------:R-:W2:Y:S01]  /*5c80*/  MUFU.EX2 R94, R94 ;  /* 0x0000005e005e7308 */ /* 0x000ea20000000800 */
[----:B-1----:R-:W-:-:S01]  /*5c90*/  FADD.FTZ R35, R11, R82 ;  /* 0x000000520b237221 */ /* 0x002fc20000010000 */
[----:B------:R-:W-:-:S04]  /*5ca0*/  F2FP.SATFINITE.E4M3.F32.PACK_AB_MERGE_C R11, R14, R11, RZ ;  /* 0x0000000b0e0b723e */ /* 0x000fc800048070ff */
[----:B------:R-:W-:Y:S02]  /*5cb0*/  F2FP.SATFINITE.E4M3.F32.PACK_AB_MERGE_C R218, R12, R9, R11 ;  /* 0x000000090cda723e */ /* 0x000fe4000480700b */
[----:B------:R-:W1:Y:S01]  /*5cc0*/  MUFU.EX2 R73, R73 ;  /* 0x0000004900497308 */ /* 0x000e620000000800 */
[----:B0-----:R-:W-:-:S01]  /*5cd0*/  FADD.FTZ R51, R93, R38 ;  /* 0x000000265d337221 */ /* 0x001fc20000010000 */
[----:B------:R-:W-:-:S04]  /*5ce0*/  FADD.FTZ R38, R14, R35 ;  /* 0x000000230e267221 */ /* 0x000fc80000010000 */
[----:B------:R-:W-:Y:S01]  /*5cf0*/  FADD.FTZ R35, R13, R38 ;  /* 0x000000260d237221 */ /* 0x000fe20000010000 */
[----:B------:R-:W-:Y:S01]  /*5d00*/  CS2R R38, SRZ ;  /* 0x0000000000267805 */ /* 0x000fe2000001ff00 */
[----:B------:R-:W0:Y:S01]  /*5d10*/  MUFU.EX2 R92, R92 ;  /* 0x0000005c005c7308 */ /* 0x000e220000000800 */
[----:B--2---:R-:W-:-:S01]  /*5d20*/  FADD.FTZ R54, R94, R51 ;  /* 0x000000335e367221 */ /* 0x004fc20000010000 */
[----:B------:R-:W-:Y:S01]  /*5d30*/  FADD.FTZ R6, R20, R35 ;  /* 0x0000002314067221 */ /* 0x000fe20000010000 */
[----:B------:R-:W-:Y:S02]  /*5d40*/  F2FP.SATFINITE.E4M3.F32.PACK_AB_MERGE_C R93, R94, R93, RZ ;  /* 0x0000005d5e5d723e */ /* 0x000fe400048070ff */
[----:B------:R-:W-:Y:S02]  /*5d50*/  CS2R R50, SRZ ;  /* 0x0000000000327805 */ /* 0x000fe4000001ff00 */
[----:B------:R-:W-:Y:S02]  /*5d60*/  CS2R R34, SRZ ;  /* 0x0000000000227805 */ /* 0x000fe4000001ff00 */
[----:B------:R-:W-:Y:S01]  /*5d70*/  F2FP.SATFINITE.E4M3.F32.PACK_AB_MERGE_C R219, R91, R90, R93 ;  /* 0x0000005a5bdb723e */ /* 0x000fe2000480705d */
[----:B------:R-:W2:Y:S01]  /*5d80*/  MUFU.EX2 R21, R21 ;  /* 0x0000001500157308 */ /* 0x000ea20000000800 */
[----:B-1----:R-:W-:-:S01]  /*5d90*/  FADD.FTZ R3, R73, R54 ;  /* 0x0000003649037221 */ /* 0x002fc20000010000 */
[----:B------:R-:W-:-:S06]  /*5da0*/  CS2R R54, SRZ ;  /* 0x0000000000367805 */ /* 0x000fcc000001ff00 */
        /* <DEDUP_REMOVED lines=8> */
[----:B------:R-:W-:-:S03]  /*5e30*/  F2FP.SATFINITE.E4M3.F32.PACK_AB_MERGE_C R21, R72, R21, RZ ;  /* 0x000000154815723e */ /* 0x000fc600048070ff */
[----:B------:R-:W-:Y:S01]  /*5e40*/  FADD.FTZ R3, R15, R6 ;  /* 0x000000060f037221 */ /* 0x000fe20000010000 */
[----:B------:R-:W-:Y:S02]  /*5e50*/  F2FP.SATFINITE.E4M3.F32.PACK_AB_MERGE_C R212, R20, R13, R21 ;  /* 0x0000000d14d4723e */ /* 0x000fe40004807015 */
[----:B------:R-:W0:Y:S01]  /*5e60*/  MUFU.EX2 R75, R75 ;  /* 0x0000004b004b7308 */ /* 0x000e220000000800 */
[----:B--2---:R-:W-:-:S01]  /*5e70*/  FADD.FTZ R7, R96, R7 ;  /* 0x0000000760077221 */ /* 0x004fc20000010000 */
[----:B------:R-:W-:Y:S01]  /*5e80*/  FADD.FTZ R10, R56, R3 ;  /* 0x00000003380a7221 */ /* 0x000fe20000010000 */
[----:B------:R-:W-:-:S04]  /*5e90*/  F2FP.SATFINITE.E4M3.F32.PACK_AB_MERGE_C R95, R96, R95, RZ ;  /* 0x0000005f605f723e */ /* 0x000fc800048070ff */
[----:B------:R-:W-:Y:S01]  /*5ea0*/  F2FP.SATFINITE.E4M3.F32.PACK_AB_MERGE_C R213, R92, R73, R95 ;  /* 0x000000495cd5723e */ /* 0x000fe2000480705f */
[----:B------:R-:W2:Y:S01]  /*5eb0*/  MUFU.EX2 R57, R57 ;  /* 0x0000003900397308 */ /* 0x000ea20000000800 */
[----:B-1----:R-:W-:-:S01]  /*5ec0*/  FADD.FTZ R6, R74, R7 ;  /* 0x000000074a067221 */ /* 0x002fc20000010000 */
[----:B------:R-:W-:-:S06]  /*5ed0*/  CS2R R72, SRZ ;  /* 0x0000000000487805 */ /* 0x000fcc000001ff00 */
[----:B------:R-:W1:Y:S01]  /*5ee0*/  MUFU.EX2 R76, R76 ;  /* 0x0000004c004c7308 */ /* 0x000e620000000800 */
[----:B0-----:R-:W-:-:S07]  /*5ef0*/  FADD.FTZ R3, R75, R6 ;  /* 0x000000064b037221 */ /* 0x001fce0000010000 */
[----:B------:R-:W0:Y:S01]  /*5f00*/  MUFU.EX2 R79, R79 ;  /* 0x0000004f004f7308 */ /* 0x000e220000000800 */
[----:B--2---:R-:W-:-:S01]  /*5f10*/  FADD.FTZ R7, R57, R10 ;  /* 0x0000000a39077221 */ /* 0x004fc20000010000 */
[----:B------:R-:W-:-:S03]  /*5f20*/  F2FP.SATFINITE.E4M3.F32.PACK_AB_MERGE_C R57, R60, R57, RZ ;  /* 0x000000393c39723e */ /* 0x000fc600048070ff */
[----:B------:R-:W-:Y:S01]  /*5f30*/  FADD.FTZ R7, R60, R7 ;  /* 0x000000073c077221 */ /* 0x000fe20000010000 */
[----:B------:R-:W-:Y:S02]  /*5f40*/  F2FP.SATFINITE.E4M3.F32.PACK_AB_MERGE_C R214, R56, R15, R57 ;  /* 0x0000000f38d6723e */ /* 0x000fe40004807039 */
[----:B------:R-:W-:Y:S01]  /*5f50*/  CS2R R56, SRZ ;  /* 0x0000000000387805 */ /* 0x000fe2000001ff00 */
[----:B------:R-:W2:Y:S01]  /*5f60*/  MUFU.EX2 R58, R58 ;  /* 0x0000003a003a7308 */ /* 0x000ea20000000800 */
[----:B-1----:R-:W-:-:S07]  /*5f70*/  FADD.FTZ R10, R76, R3 ;  /* 0x000000034c0a7221 */ /* 0x002fce0000010000 */
[----:B------:R-:W1:Y:S01]  /*5f80*/  MUFU.EX2 R41, R41 ;  /* 0x0000002900297308 */ /* 0x000e620000000800 */
[C---:B0-----:R-:W-:Y:S01]  /*5f90*/  F2FP.SATFINITE.E4M3.F32.PACK_AB_MERGE_C R76, R79.reuse, R76, RZ ;  /* 0x0000004c4f4c723e */ /* 0x041fe200048070ff */
[----:B------:R-:W-:-:S03]  /*5fa0*/  FADD.FTZ R79, R79, R10 ;  /* 0x0000000a4f4f7221 */ /* 0x000fc60000010000 */
[----:B------:R-:W-:Y:S01]  /*5fb0*/  F2FP.SATFINITE.E4M3.F32.PACK_AB_MERGE_C R215, R75, R74, R76 ;  /* 0x0000004a4bd7723e */ /* 0x000fe2000480704c */
[----:B------:R-:W-:-:S01]  /*5fc0*/  FADD.FTZ R14, R2, R79 ;  /* 0x0000004f020e7221 */ /* 0x000fc20000010000 */
[----:B------:R-:W-:Y:S01]  /*5fd0*/  CS2R R74, SRZ ;  /* 0x00000000004a7805 */ /* 0x000fe2000001ff00 */
        /* <DEDUP_REMOVED lines=8> */
[----:B------:R-:W-:-:S06]  /*6060*/  FADD.FTZ R3, R61, R14 ;  /* 0x0000000e3d037221 */ /* 0x000fcc0000010000 */
        /* <DEDUP_REMOVED lines=9> */
[----:B------:R-:W-:Y:S02]  /*6100*/  CS2R R76, SRZ ;  /* 0x00000000004c7805 */ /* 0x000fe4000001ff00 */
[----:B------:R-:W-:Y:S01]  /*6110*/  CS2R R60, SRZ ;  /* 0x00000000003c7805 */ /* 0x000fe2000001ff00 */
[----:B------:R-:W0:Y:S01]  /*6120*/  MUFU.EX2 R45, R45 ;  /* 0x0000002d002d7308 */ /* 0x000e220000000800 */
[----:B--2---:R-:W-:-:S07]  /*6130*/  FADD.FTZ R14, R24, R43 ;  /* 0x0000002b180e7221 */ /* 0x004fce0000010000 */
[----:B------:R-:W2:Y:S01]  /*6140*/  MUFU.EX2 R25, R25 ;  /* 0x0000001900197308 */ /* 0x000ea20000000800 */
[----:B-1----:R-:W-:-:S01]  /*6150*/  FADD.FTZ R3, R59, R78 ;  /* 0x0000004e3b037221 */ /* 0x002fc20000010000 */
[----:B------:R-:W-:-:S03]  /*6160*/  CS2R R78, SRZ ;  /* 0x00000000004e7805 */ /* 0x000fc6000001ff00 */
[----:B------:R-:W-:-:S03]  /*6170*/  FADD.FTZ R3, R62, R3 ;  /* 0x000000033e037221 */ /* 0x000fc60000010000 */
        /* <DEDUP_REMOVED lines=9> */
[----:B-1----:R-:W-:-:S01]  /*6210*/  FADD.FTZ R14, R100, R3 ;  /* 0x00000003640e7221 */ /* 0x002fc20000010000 */
[----:B------:R-:W-:-:S06]  /*6220*/  CS2R R24, SRZ ;  /* 0x0000000000187805 */ /* 0x000fcc000001ff00 */
[----:B------:R-:W1:Y:S01]  /*6230*/  MUFU.EX2 R63, R63 ;  /* 0x0000003f003f7308 */ /* 0x000e620000000800 */
[----:B0-----:R-:W-:-:S01]  /*6240*/  FADD.FTZ R14, R83, R14 ;  /* 0x0000000e530e7221 */ /* 0x001fc20000010000 */
[----:B------:R-:W-:Y:S02]  /*6250*/  F2FP.SATFINITE.E4M3.F32.PACK_AB_MERGE_C R100, R83, R100, RZ ;  /* 0x000000645364723e */ /* 0x000fe400048070ff */
[----:B------:R-:W-:Y:S02]  /*6260*/  CS2R R82, SRZ ;  /* 0x0000000000527805 */ /* 0x000fe4000001ff00 */
[----:B------:R-:W-:Y:S02]  /*6270*/  F2FP.SATFINITE.E4M3.F32.PACK_AB_MERGE_C R211, R62, R59, R100 ;  /* 0x0000003b3ed3723e */ /* 0x000fe40004807064 */
        /* <DEDUP_REMOVED lines=15> */
[----:B------:R-:W-:Y:S02]  /*6370*/  F2FP.SATFINITE.E4M3.F32.PACK_AB_MERGE_C R29, R44, R29, RZ ;  /* 0x0000001d2c1d723e */ /* 0x000fe400048070ff */
[----:B------:R-:W-:Y:S02]  /*6380*/  CS2R R44, SRZ ;  /* 0x00000000002c7805 */ /* 0x000fe4000001ff00 */
[----:B------:R-:W-:Y:S02]  /*6390*/  F2FP.SATFINITE.E4M3.F32.PACK_AB_MERGE_C R204, R49, R28, R29 ;  /* 0x0000001c31cc723e */ /* 0x000fe4000480701d */
[----:B------:R-:W-:Y:S01]  /*63a0*/  CS2R R28, SRZ ;  /* 0x00000000001c7805 */ /* 0x000fe2000001ff00 */
[----:B------:R-:W2:Y:S01]  /*63b0*/  MUFU.EX2 R97, R97 ;  /* 0x0000006100617308 */ /* 0x000ea20000000800 */
[----:B-1----:R-:W-:-:S01]  /*63c0*/  FADD.FTZ R14, R85, R14 ;  /* 0x0000000e550e7221 */ /* 0x002fc20000010000 */
[----:B------:R-:W-:-:S04]  /*63d0*/  F2FP.SATFINITE.E4M3.F32.PACK_AB_MERGE_C R84, R85, R84, RZ ;  /* 0x000000545554723e */ /* 0x000fc800048070ff */
[----:B------:R-:W-:Y:S02]  /*63e0*/  F2FP.SATFINITE.E4M3.F32.PACK_AB_MERGE_C R205, R30, R63, R84 ;  /* 0x0000003f1ecd723e */ /* 0x000fe40004807054 */
[----:B------:R-:W-:Y:S01]  /*63f0*/  CS2R R84, SRZ ;  /* 0x0000000000547805 */ /* 0x000fe2000001ff00 */
[----:B------:R-:W1:Y:S01]  /*6400*/  MUFU.EX2 R53, R53 ;  /* 0x0000003500357308 */ /* 0x000e620000000800 */
[----:B0-----:R-:W-:-:S01]  /*6410*/  FADD.FTZ R20, R48, R5 ;  /* 0x0000000530147221 */ /* 0x001fc20000010000 */
[----:B------:R-:W-:Y:S02]  /*6420*/  CS2R R62, SRZ ;  /* 0x00000000003e7805 */ /* 0x000fe4000001ff00 */
[----:B------:R-:W-:-:S04]  /*6430*/  CS2R R30, SRZ ;  /* 0x00000000001e7805 */ /* 0x000fc8000001ff00 */
[----:B------:R0:W3:Y:S01]  /*6440*/  MUFU.EX2 R6, R87 ;  /* 0x0000005700067308 */ /* 0x0000e20000000800 */
[----:B--2---:R-:W-:-:S07]  /*6450*/  FADD.FTZ R3, R97, R14 ;  /* 0x0000000e61037221 */ /* 0x004fce0000010000 */
[----:B------:R-:W2:Y:S01]  /*6460*/  MUFU.EX2 R32, R32 ;  /* 0x0000002000207308 */ /* 0x000ea20000000800 */
[----:B-1----:R-:W-:-:S01]  /*6470*/  FADD.FTZ R5, R53, R20 ;  /* 0x0000001435057221 */ /* 0x002fc20000010000 */
[----:B0-----:R-:W-:-:S06]  /*6480*/  CS2R R86, SRZ ;  /* 0x0000000000567805 */ /* 0x001fcc000001ff00 */
        /* <DEDUP_REMOVED lines=68> */
.L_x_7804:
[----:B------:R-:W-:Y:S01]  /*68d0*/  ISETP.NE.AND P4, PT, RZ, UR43, PT ;  /* 0x0000002bff007c0c */ /* 0x000fe2000bf85270 */
[----:B------:R-:W-:-:S04]  /*68e0*/  UISETP.NE.AND UP1, UPT, UR56, 0x1, UPT ;  /* 0x000000013800788c */ /* 0x000fc8000bf25270 */
[----:B------:R-:W-:-:S04]  /*68f0*/  USEL UR44, URZ, 0x1, UP1 ;  /* 0x000000013f2c7887 */ /* 0x000fc80008800000 */
[----:B------:R-:W-:-:S04]  /*6900*/  ULOP3.LUT UR44, UR57, UR44, URZ, 0x3c, !UPT ;  /* 0x0000002c392c7292 */ /* 0x000fc8000f8e3c3f */
[----:B------:R-:W-:Y:S08]  /*6910*/  @P4 BRA `(.L_x_7795) ;  /* 0x0000000000384947 */ /* 0x000ff00003800000 */
[----:B------:R-:W-:Y:S05]  /*6920*/  @!P0 BRA `(.L_x_7796) ;  /* 0x0000000000048947 */ /* 0x000fea0003800000 */
[----:B------:R-:W-:Y:S01]  /*6930*/  BPT.TRAP 0x1 ;  /* 0x000000040000795c */ /* 0x000fe20000300000 */
.L_x_7796:
        /* <DEDUP_REMOVED lines=9> */
.L_x_7797:
[----:B-1----:R-:W-:Y:S05]  /*69d0*/  @P3 BRA `(.L_x_7795) ;  /* 0x0000000000083947 */ /* 0x002fea0003800000 */
[----:B------:R-:W1:Y:S02]  /*69e0*/  SYNCS.PHASECHK.TRANS64.TRYWAIT P3, [UR6+0x2e830], R7 ;  /* 0x02e83007ff0075a7 */ /* 0x000e640008060146 */
[----:B-1----:R-:W-:Y:S05]  /*69f0*/  @!P3 BRA `(.L_x_7798) ;  /* 0x000001240054b947 */ /* 0x002fea0003800000 */
.L_x_7795:
        /* <DEDUP_REMOVED lines=188> */
.L_x_7800:
[----:B------:R-:W-:Y:S01]  /*75c0*/  ULEA UR6, UR56, UR41, 0x3 ;  /* 0x0000002938067291 */ /* 0x000fe2000f8e183f */
[----:B------:R-:W-:-:S05]  /*75d0*/  IMAD.U32 R7, RZ, RZ, UR57 ;  /* 0x00000039ff077e24 */ /* 0x000fca000f8e00ff */
[----:B------:R-:W-:-:S04]  /*75e0*/  SHF.L.U32 R7, R7, 0x1f, RZ ;  /* 0x0000001f07077819 */ /* 0x000fc800000006ff */
[----:B------:R0:W1:Y:S01]  /*75f0*/  SYNCS.PHASECHK.TRANS64.TRYWAIT P3, [UR6+0x2e850], R7 ;  /* 0x02e85007ff0075a7 */ /* 0x0000620008060146 */
[----:B------:R-:W-:Y:S05]  /*7600*/  @!P0 BRA `(.L_x_7801) ;  /* 0x0000000000048947 */ /* 0x000fea0003800000 */
[----:B------:R-:W-:Y:S01]  /*7610*/  BPT.TRAP 0x1 ;  /* 0x000000040000795c */ /* 0x000fe20000300000 */
.L_x_7801:
[----:B-1----:R-:W-:Y:S05]  /*7620*/  @P3 BRA `(.L_x_7799) ;  /* 0x0000000000083947 */ /* 0x002fea0003800000 */
[----:B------:R-:W1:Y:S02]  /*7630*/  SYNCS.PHASECHK.TRANS64.TRYWAIT P3, [UR6+0x2e850], R7 ;  /* 0x02e85007ff0075a7 */ /* 0x000e640008060146 */
[----:B-1----:R-:W-:Y:S05]  /*7640*/  @!P3 BRA `(.L_x_7802) ;  /* 0x000001180058b947 */ /* 0x002fea0003800000 */
.L_x_7799:
        /* <DEDUP_REMOVED lines=9> */
[----:B------:R-:W-:Y:S01]  /*76e0*/  FMUL.FTZ R189, R0, R116 ;  /* 0x0000007400bd7220 */ /* 0x000fe20000410000 */
[----:B------:R-:W-:-:S02]  /*76f0*/  IMAD.MOV.U32 R116, RZ, RZ, R190 ;  /* 0x000000ffff747224 */ /* 0x000fc400078e00be */
[C---:B01----:R-:W-:Y:S01]  /*7700*/  FMUL.FTZ R7, R0.reuse, R184 ;  /* 0x000000b800077220 */ /* 0x043fe20000410000 */
[----:B------:R-:W-:Y:S01]  /*7710*/  ULOP3.LUT UR6, UR6, 0x10000, URZ, 0xfc, !UPT ;  /* 0x0001000006067892 */ /* 0x000fe2000f8efc3f */
[C---:B------:R-:W-:Y:S01]  /*7720*/  FMUL.FTZ R184, R0.reuse, R195 ;  /* 0x000000c300b87220 */ /* 0x040fe20000410000 */
[C---:B------:R-:W-:Y:S01]  /*7730*/  FMUL.FTZ R15, R0.reuse, R192 ;  /* 0x000000c0000f7220 */ /* 0x040fe20000410000 */
[----:B------:R-:W-:Y:S01]  /*7740*/  IMAD.U32 R192, RZ, RZ, UR49 ;  /* 0x00000031ffc07e24 */ /* 0x000fe2000f8e00ff */
[----:B------:R-:W-:Y:S01]  /*7750*/  UIMAD UR11, UR56, 0x700, UR6 ;  /* 0x00000700380b78a4 */ /* 0x000fe2000f8e0206 */
[----:B------:R-:W0:Y:S01]  /*7760*/  MUFU.TANH R7, R7 ;  /* 0x0000000700077308 */ /* 0x000e220000002400 */
[C---:B------:R-:W-:Y:S01]  /*7770*/  FMUL.FTZ R168, R0.reuse, R168 ;  /* 0x000000a800a87220 */ /* 0x040fe20000410000 */
[C---:B------:R-:W-:Y:S01]  /*7780*/  FMUL.FTZ R20, R0.reuse, R193 ;  /* 0x000000c100147220 */ /* 0x040fe20000410000 */
[C---:B------:R-:W-:Y:S01]  /*7790*/  FMUL.FTZ R193, R0.reuse, R93 ;  /* 0x0000005d00c17220 */ /* 0x040fe20000410000 */
[C---:B------:R-:W-:Y:S01]  /*77a0*/  FMUL.FTZ R176, R0.reuse, R176 ;  /* 0x000000b000b07220 */ /* 0x040fe20000410000 */
[C---:B------:R-:W-:Y:S01]  /*77b0*/  FMUL.FTZ R152, R0.reuse, R152 ;  /* 0x0000009800987220 */ /* 0x040fe20000410000 */
[----:B------:R-:W-:Y:S01]  /*77c0*/  UMOV UR6, UR11 ;  /* 0x0000000b00067c82 */ /* 0x000fe20008000000 */
[C---:B------:R-:W-:Y:S01]  /*77d0*/  FMUL.FTZ R160, R0.reuse, R160 ;  /* 0x000000a000a07220 */ /* 0x040fe20000410000 */
[----:B------:R-:W-:Y:S01]  /*77e0*/  QGMMA.64x128x32.F32.E4M3.E4M3 R24, R224, gdesc[UR4], R24, gsb0 ;  /* 0x01e00004e0187df3 */ /* 0x000fe20008000818 */
[----:B------:R-:W-:Y:S01]  /*77f0*/  UIADD3 UR6, UR11, 0x100, URZ ;  /* 0x000001000b067890 */ /* 0x000fe2000fffe03f */
[----:B------:R-:W1:Y:S01]  /*7800*/  MUFU.TANH R15, R15 ;  /* 0x0000000f000f7308 */ /* 0x000e620000002400 */
[----:B------:R-:W-:Y:S01]  /*7810*/  UMOV UR7, 0xc0000010 ;  /* 0xc000001000077882 */ /* 0x000fe20000000000 */
        /* <DEDUP_REMOVED lines=51> */
[----:B------:R-:W-:Y:S01]  /*7b50*/  UMOV UR10, UR50 ;  /* 0x00000032000a7c82 */ /* 0x000fe20008000000 */
        /* <DEDUP_REMOVED lines=47> */
[----:B------:R-:W-:Y:S01]  /*7e50*/  FMUL.FTZ R102, R0, R102 ;  /* 0x0000006600667220 */ /* 0x000fe20000410000 */
[----:B------:R-:W0:Y:S01]  /*7e60*/  S2R R235, SR_TID.X ;  /* 0x0000000000eb7919 */ /* 0x000e220000002100 */
[----:B------:R-:W-:Y:S01]  /*7e70*/  IMAD.U32 R196, RZ, RZ, UR55 ;  /* 0x00000037ffc47e24 */ /* 0x000fe2000f8e00ff */
[----:B------:R-:W5:Y:S04]  /*7e80*/  MUFU.TANH R169, R169 ;  /* 0x000000a900a97308 */ /* 0x000f680000002400 */
[----:B------:R-:W-:-:S04]  /*7e90*/  @!P1 LEA R196, R196, UR41, 0x3 ;  /* 0x00000029c4c49c11 */ /* 0x000fc8000f8e18ff */
        /* <DEDUP_REMOVED lines=13> */
[----:B------:R-:W0:Y:S01]  /*7f70*/  MUFU.TANH R181, R181 ;  /* 0x000000b500b57308 */ /* 0x000e220000002400 */
[----:B------:R-:W-:Y:S01]  /*7f80*/  IMAD.MOV.U32 R190, RZ, RZ, -0x2 ;  /* 0xfffffffeffbe7424 */ /* 0x000fe200078e00ff */
[----:B------:R-:W-:Y:S01]  /*7f90*/  @P2 SHF.R.U32.HI R116, RZ, UR6, R191 ;  /* 0x00000006ff742c19 */ /* 0x000fe200080116bf */
[----:B------:R-:W-:Y:S02]  /*7fa0*/  UMOV UR6, 0x1 ;  /* 0x0000000100067882 */ /* 0x000fe40000000000 */
[----:B------:R-:W-:Y:S02]  /*7fb0*/  UIMAD UR6, UR54, -0xe0, UR6 ;  /* 0xffffff20360678a4 */ /* 0x000fe4000f8e0206 */
[----:B------:R-:W1:Y:S01]  /*7fc0*/  SHFL.IDX PT, R195, R116, RZ, 0x1c1f ;  /* 0x001c1fff74c37589 */ /* 0x000e6200000e0000 */
[----:B------:R-:W0:Y:S03]  /*7fd0*/  MUFU.TANH R128, R128 ;  /* 0x0000008000807308 */ /* 0x000e260000002400 */
[----:B------:R-:W-:-:S02]  /*7fe0*/  IMAD R191, R17, R190, UR6 ;  /* 0x0000000611bf7e24 */ /* 0x000fc4000f8e02be */
[----:B------:R-:W-:Y:S01]  /*7ff0*/  FMUL.FTZ R190, R0, R92 ;  /* 0x0000005c00be7220 */ /* 0x000fe20000410000 */
[----:B------:R-:W-:Y:S02]  /*8000*/  UIADD3 UR6, UR11, 0x200, URZ ;  /* 0x000002000b067890 */ /* 0x000fe4000fffe03f */
[----:B------:R-:W-:Y:S01]  /*8010*/  IADD3 R92, -R192, UR48, R191 ;  /* 0x00000030c05c7c10 */ /* 0x000fe2000fffe1bf */
[----:B------:R-:W0:Y:S01]  /*8020*/  MUFU.TANH R153, R153 ;  /* 0x0000009900997308 */ /* 0x000e220000002400 */
[----:B------:R-:W-:-:S07]  /*8030*/  FMUL.FTZ R191, R0, R159 ;  /* 0x0000009f00bf7220 */ /* 0x000fce0000410000 */
[----:B------:R-:W0:Y:S01]  /*8040*/  MUFU.TANH R156, R156 ;  /* 0x0000009c009c7308 */ /* 0x000e220000002400 */
[----:B-1----:R-:W-:-:S07]  /*8050*/  IMAD.IADD R93, R92, 0x1, R195 ;  /* 0x000000015c5d7824 */ /* 0x002fce00078e02c3 */
[----:B------:R-:W1:Y:S01]  /*8060*/  MUFU.TANH R157, R157 ;  /* 0x0000009d009d7308 */ /* 0x000e620000002400 */
[C---:B------:R-:W-:Y:S02]  /*8070*/  ISETP.GT.AND P5, PT, R93.reuse, RZ, PT ;  /* 0x000000ff5d00720c */ /* 0x040fe40003fa4270 */
[----:B------:R-:W-:Y:S02]  /*8080*/  ISETP.GT.AND P6, PT, R93, 0x1, PT ;  /* 0x000000015d00780c */ /* 0x000fe40003fc4270 */
[----:B------:R-:W-:-:S03]  /*8090*/  FSEL R192, R7, -INF , P5 ;  /* 0xff80000007c07808 */ /* 0x000fc60002800000 */
[----:B------:R-:W1:Y:S01]  /*80a0*/  MUFU.TANH R104, R104 ;  /* 0x0000006800687308 */ /* 0x000e620000002400 */
[C---:B------:R-:W-:Y:S02]  /*80b0*/  ISETP.GT.AND P5, PT, R93.reuse, 0x10, PT ;  /* 0x000000105d00780c */ /* 0x040fe40003fa4270 */
[----:B------:R-:W-:Y:S02]  /*80c0*/  ISETP.GT.AND P3, PT, R93, 0x8, PT ;  /* 0x000000085d00780c */ /* 0x000fe40003f64270 */
[----:B------:R-:W-:Y:S02]  /*80d0*/  FSEL R15, R15, -INF , P5 ;  /* 0xff8000000f0f7808 */ /* 0x000fe40002800000 */
[C---:B------:R-:W-:Y:S01]  /*80e0*/  ISETP.GT.AND P5, PT, R93.reuse, 0x20, PT ;  /* 0x000000205d00780c */ /* 0x040fe20003fa4270 */
[----:B------:R-:W1:Y:S01]  /*80f0*/  MUFU.TANH R161, R161 ;  /* 0x000000a100a17308 */ /* 0x000e620000002400 */
[----:B------:R-:W-:Y:S02]  /*8100*/  ISETP.GT.AND P4, PT, R93, 0x9, PT ;  /* 0x000000095d00780c */ /* 0x000fe40003f84270 */
[----:B--2---:R-:W-:-:S02]  /*8110*/  FSEL R168, R168, -INF , P5 ;  /* 0xff800000a8a87808 */ /* 0x004fc40002800000 */
[C---:B------:R-:W-:Y:S02]  /*8120*/  ISETP.GT.AND P5, PT, R93.reuse, 0x30, PT ;  /* 0x000000305d00780c */ /* 0x040fe40003fa4270 */
[----:B---3--:R-:W-:Y:S01]  /*8130*/  FSEL R8, R8, -INF , P6 ;  /* 0xff80000008087808 */ /* 0x008fe20003000000 */
[----:B------:R-:W2:Y:S01]  /*8140*/  MUFU.TANH R164, R164 ;  /* 0x000000a400a47308 */ /* 0x000ea20000002400 */
[----:B------:R-:W-:Y:S02]  /*8150*/  FSEL R176, R176, -INF , P5 ;  /* 0xff800000b0b07808 */ /* 0x000fe40002800000 */
[----:B------:R-:W-:Y:S02]  /*8160*/  ISETP.GT.AND P5, PT, R93, 0x40, PT ;  /* 0x000000405d00780c */ /* 0x000fe40003fa4270 */
        /* <DEDUP_REMOVED lines=8> */
[C---:B------:R-:W-:Y:S02]  /*81f0*/  ISETP.GT.AND P6, PT, R93.reuse, 0x11, PT ;  /* 0x000000115d00780c */ /* 0x040fe40003fc4270 */
[C---:B------:R-:W-:Y:S02]  /*8200*/  ISETP.GT.AND P3, PT, R93.reuse, 0x18, PT ;  /* 0x000000185d00780c */ /* 0x040fe40003f64270 */
[----:B------:R-:W-:-:S02]  /*8210*/  ISETP.GT.AND P4, PT, R93, 0x19, PT ;  /* 0x000000195d00780c */ /* 0x000fc40003f84270 */
[----:B------:R-:W-:Y:S01]  /*8220*/  FSEL R136, R136, -INF , P5 ;  /* 0xff80000088887808 */ /* 0x000fe20002800000 */
[----:B------:R-:W5:Y:S01]  /*8230*/  MUFU.TANH R137, R137 ;  /* 0x0000008900897308 */ /* 0x000f620000002400 */
[----:B------:R-:W-:Y:S02]  /*8240*/  ISETP.GT.AND P5, PT, R93, 0x70, PT ;  /* 0x000000705d00780c */ /* 0x000fe40003fa4270 */
[----:B------:R-:W-:Y:S02]  /*8250*/  FSEL R20, R20, -INF , P6 ;  /* 0xff80000014147808 */ /* 0x000fe40003000000 */
[----:B------:R-:W-:Y:S02]  /*8260*/  FSEL R185, R185, -INF , P3 ;  /* 0xff800000b9b97808 */ /* 0x000fe40001800000 */
[----:B------:R-:W-:Y:S01]  /*8270*/  FSEL R186, R186, -INF , P4 ;  /* 0xff800000baba7808 */ /* 0x000fe20002000000 */
[----:B------:R-:W5:Y:S01]  /*8280*/  MUFU.TANH R140, R140 ;  /* 0x0000008c008c7308 */ /* 0x000f620000002400 */
[----:B------:R-:W-:-:S02]  /*8290*/  ISETP.GT.AND P6, PT, R93, 0x21, PT ;  /* 0x000000215d00780c */ /* 0x000fc40003fc4270 */
[C---:B------:R-:W-:Y:S02]  /*82a0*/  ISETP.GT.AND P3, PT, R93.reuse, 0x28, PT ;  /* 0x000000285d00780c */ /* 0x040fe40003f64270 */
[C---:B------:R-:W-:Y:S02]  /*82b0*/  ISETP.GT.AND P4, PT, R93.reuse, 0x29, PT ;  /* 0x000000295d00780c */ /* 0x040fe40003f84270 */
[----:B------:R-:W-:Y:S01]  /*82c0*/  FSEL R144, R144, -INF , P5 ;  /* 0xff80000090907808 */ /* 0x000fe20002800000 */
[----:B------:R-:W5:Y:S01]  /*82d0*/  MUFU.TANH R141, R141 ;  /* 0x0000008d008d7308 */ /* 0x000f620000002400 */
[----:B------:R-:W-:Y:S02]  /*82e0*/  ISETP.GT.AND P5, PT, R93, 0x80, PT ;  /* 0x000000805d00780c */ /* 0x000fe40003fa4270 */
[----:B------:R-:W-:Y:S02]  /*82f0*/  FSEL R169, R169, -INF , P6 ;  /* 0xff800000a9a97808 */ /* 0x000fe40003000000 */
[----:B------:R-:W-:-:S02]  /*8300*/  FSEL R172, R172, -INF , P3 ;  /* 0xff800000acac7808 */ /* 0x000fc40001800000 */
[----:B------:R-:W-:Y:S01]  /*8310*/  FSEL R173, R173, -INF , P4 ;  /* 0xff800000adad7808 */ /* 0x000fe20002000000 */
[----:B------:R-:W5:Y:S01]  /*8320*/  MUFU.TANH R88, R88 ;  /* 0x0000005800587308 */ /* 0x000f620000002400 */
[C---:B------:R-:W-:Y:S02]  /*8330*/  ISETP.GT.AND P6, PT, R93.reuse, 0x31, PT ;  /* 0x000000315d00780c */ /* 0x040fe40003fc4270 */
[C---:B------:R-:W-:Y:S02]  /*8340*/  ISETP.GT.AND P3, PT, R93.reuse, 0x38, PT ;  /* 0x000000385d00780c */ /* 0x040fe40003f64270 */
[C---:B------:R-:W-:Y:S02]  /*8350*/  ISETP.GT.AND P4, PT, R93.reuse, 0x39, PT ;  /* 0x000000395d00780c */ /* 0x040fe40003f84270 */
[----:B------:R-:W-:Y:S01]  /*8360*/  FSEL R120, R120, -INF , P5 ;  /* 0xff80000078787808 */ /* 0x000fe20002800000 */
[----:B------:R-:W5:Y:S01]  /*8370*/  MUFU.TANH R145, R145 ;  /* 0x0000009100917308 */ /* 0x000f620000002400 */
[----:B------:R-:W-:-:S02]  /*8380*/  ISETP.GT.AND P5, PT, R93, 0x90, PT ;  /* 0x000000905d00780c */ /* 0x000fc40003fa4270 */
[----:B0-----:R-:W-:Y:S02]  /*8390*/  FSEL R177, R177, -INF , P6 ;  /* 0xff800000b1b17808 */ /* 0x001fe40003000000 */
[----:B------:R-:W-:Y:S02]  /*83a0*/  FSEL R180, R180, -INF , P3 ;  /* 0xff800000b4b47808 */ /* 0x000fe40001800000 */
[----:B------:R-:W-:Y:S01]  /*83b0*/  FSEL R181, R181, -INF , P4 ;  /* 0xff800000b5b57808 */ /* 0x000fe20002000000 */
[----:B------:R-:W0:Y:S01]  /*83c0*/  MUFU.TANH R148, R148 ;  /* 0x0000009400947308 */ /* 0x000e220000002400 */
[C---:B------:R-:W-:Y:S02]  /*83d0*/  ISETP.GT.AND P6, PT, R93.reuse, 0x41, PT ;  /* 0x000000415d00780c */ /* 0x040fe40003fc4270 */
[C---:B------:R-:W-:Y:S02]  /*83e0*/  ISETP.GT.AND P3, PT, R93.reuse, 0x48, PT ;  /* 0x000000485d00780c */ /* 0x040fe40003f64270 */
[----:B------:R-:W-:-:S02]  /*83f0*/  ISETP.GT.AND P4, PT, R93, 0x49, PT ;  /* 0x000000495d00780c */ /* 0x000fc40003f84270 */
[----:B------:R-:W-:Y:S01]  /*8400*/  FSEL R128, R128, -INF , P5 ;  /* 0xff80000080807808 */ /* 0x000fe20002800000 */
[----:B------:R-:W0:Y:S01]  /*8410*/  MUFU.TANH R149, R149 ;  /* 0x0000009500957308 */ /* 0x000e220000002400 */
[----:B------:R-:W-:Y:S02]  /*8420*/  ISETP.GT.AND P5, PT, R93, 0xa0, PT ;  /* 0x000000a05d00780c */ /* 0x000fe40003fa4270 */
[----:B------:R-:W-:Y:S02]  /*8430*/  FSEL R153, R153, -INF , P6 ;  /* 0xff80000099997808 */ /* 0x000fe40003000000 */
[----:B------:R-:W-:Y:S02]  /*8440*/  FSEL R156, R156, -INF , P3 ;  /* 0xff8000009c9c7808 */ /* 0x000fe40001800000 */
[----:B-1----:R-:W-:Y:S01]  /*8450*/  FSEL R157, R157, -INF , P4 ;  /* 0xff8000009d9d7808 */ /* 0x002fe20002000000 */
[----:B------:R-:W1:Y:S01]  /*8460*/  MUFU.TANH R121, R121 ;  /* 0x0000007900797308 */ /* 0x000e620000002400 */
[----:B------:R-:W-:Y:S01]  /*8470*/  ISETP.GT.AND P6, PT, R93, 0x51, PT ;  /* 0x000000515d00780c */ /* 0x000fe20003fc4270 */
[----:B------:R-:W-:-:S02]  /*8480*/  WARPGROUP.DEPBAR.LE gsb0, 0x0 ;  /* 0x00008000000079c5 */ /* 0x000fc40000010000 */
[C---:B------:R-:W-:Y:S01]  /*8490*/  ISETP.GT.AND P3, PT, R93.reuse, 0x58, PT ;  /* 0x000000585d00780c */ /* 0x040fe20003f64270 */
[----:B------:R-:W-:Y:S01]  /*84a0*/  WARPGROUP.ARRIVE ;  /* 0x00000000000079c5 */ /* 0x000fe20000000000 */
[C---:B------:R-:W-:Y:S02]  /*84b0*/  ISETP.GT.AND P4, PT, R93.reuse, 0x59, PT ;  /* 0x000000595d00780c */ /* 0x040fe40003f84270 */
[----:B------:R-:W1:Y:S01]  /*84c0*/  MUFU.TANH R124, R124 ;  /* 0x0000007c007c7308 */ /* 0x000e620000002400 */
[----:B------:R-:W-:Y:S02]  /*84d0*/  FSEL R104, R104, -INF , P5 ;  /* 0xff80000068687808 */ /* 0x000fe40002800000 */
[----:B------:R-:W-:Y:S01]  /*84e0*/  ISETP.GT.AND P5, PT, R93, 0xb0, PT ;  /* 0x000000b05d00780c */ /* 0x000fe20003fa4270 */
[----:B------:R-:W-:Y:S01]  /*84f0*/  QGMMA.64x128x32.F32.E4M3.E4M3 R24, R216, gdesc[UR4], R24, gsb0 ;  /* 0x01e00004d8187df3 */ /* 0x000fe20008000818 */
[----:B------:R-:W-:Y:S01]  /*8500*/  FSEL R161, R161, -INF , P6 ;  /* 0xff800000a1a17808 */ /* 0x000fe20003000000 */
[----:B------:R-:W-:Y:S01]  /*8510*/  UIADD3 UR6, UR11, 0x300, URZ ;  /* 0x000003000b067890 */ /* 0x000fe2000fffe03f */
[----:B--2---:R-:W-:Y:S01]  /*8520*/  FSEL R164, R164, -INF , P3 ;  /* 0xff800000a4a47808 */ /* 0x004fe20001800000 */
[----:B------:R-:W2:Y:S01]  /*8530*/  MUFU.TANH R125, R125 ;  /* 0x0000007d007d7308 */ /* 0x000ea20000002400 */
[----:B---3--:R-:W-:Y:S01]  /*8540*/  FSEL R165, R165, -INF , P4 ;  /* 0xff800000a5a57808 */ /* 0x008fe20002000000 */
[----:B------:R-:W-:Y:S01]  /*8550*/  UMOV UR7, 0xc0000010 ;  /* 0xc000001000077882 */ /* 0x000fe20000000000 */
[----:B------:R-:W-:-:S02]  /*8560*/  ISETP.GT.AND P6, PT, R93, 0x61, PT ;  /* 0x000000615d00780c */ /* 0x000fc40003fc4270 */
[C---:B------:R-:W-:Y:S02]  /*8570*/  ISETP.GT.AND P3, PT, R93.reuse, 0x68, PT ;  /* 0x000000685d00780c */ /* 0x040fe40003f64270 */
[C---:B------:R-:W-:Y:S01]  /*8580*/  ISETP.GT.AND P4, PT, R93.reuse, 0x69, PT ;  /* 0x000000695d00780c */ /* 0x040fe20003f84270 */
[----:B------:R-:W3:Y:S01]  /*8590*/  MUFU.TANH R129, R129 ;  /* 0x0000008100817308 */ /* 0x000ee20000002400 */
[----:B----4-:R-:W-:Y:S02]  /*85a0*/  FSEL R112, R112, -INF , P5 ;  /* 0xff80000070707808 */ /* 0x010fe40002800000 */
[----:B------:R-:W-:Y:S02]  /*85b0*/  ISETP.GT.AND P5, PT, R93, 0xc0, PT ;  /* 0x000000c05d00780c */ /* 0x000fe40003fa4270 */
[----:B-----5:R-:W-:Y:S02]  /*85c0*/  FSEL R137, R137, -INF , P6 ;  /* 0xff80000089897808 */ /* 0x020fe40003000000 */
[----:B------:R-:W-:Y:S01]  /*85d0*/  FSEL R140, R140, -INF , P3 ;  /* 0xff8000008c8c7808 */ /* 0x000fe20001800000 */
[----:B------:R-:W4:Y:S01]  /*85e0*/  MUFU.TANH R132, R132 ;  /* 0x0000008400847308 */ /* 0x000f220000002400 */
[----:B------:R-:W-:-:S02]  /*85f0*/  FSEL R141, R141, -INF , P4 ;  /* 0xff8000008d8d7808 */ /* 0x000fc40002000000 */
[C---:B------:R-:W-:Y:S02]  /*8600*/  ISETP.GT.AND P6, PT, R93.reuse, 0x71, PT ;  /* 0x000000715d00780c */ /* 0x040fe40003fc4270 */
[C---:B------:R-:W-:Y:S02]  /*8610*/  ISETP.GT.AND P3, PT, R93.reuse, 0x78, PT ;  /* 0x000000785d00780c */ /* 0x040fe40003f64270 */
[----:B------:R-:W-:Y:S01]  /*8620*/  ISETP.GT.AND P4, PT, R93, 0x79, PT ;  /* 0x000000795d00780c */ /* 0x000fe20003f84270 */
[----:B------:R-:W5:Y:S01]  /*8630*/  MUFU.TANH R133, R133 ;  /* 0x0000008500857308 */ /* 0x000f620000002400 */
[----:B------:R-:W-:Y:S02]  /*8640*/  FSEL R7, R88, -INF , P5 ;  /* 0xff80000058077808 */ /* 0x000fe40002800000 */
[----:B------:R-:W-:Y:S02]  /*8650*/  FSEL R145, R145, -INF , P6 ;  /* 0xff80000091917808 */ /* 0x000fe40003000000 */
[----:B0-----:R-:W-:-:S02]  /*8660*/  FSEL R148, R148, -INF , P3 ;  /* 0xff80000094947808 */ /* 0x001fc40001800000 */
[----:B------:R-:W-:Y:S01]  /*8670*/  FSEL R149, R149, -INF , P4 ;  /* 0xff80000095957808 */ /* 0x000fe20002000000 */
[----:B------:R0:W-:Y:S01]  /*8680*/  MUFU.TANH R159, R193 ;  /* 0x000000c1009f7308 */ /* 0x0001e20000002400 */
[C---:B------:R-:W-:Y:S02]  /*8690*/  ISETP.GT.AND P6, PT, R93.reuse, 0x81, PT ;  /* 0x000000815d00780c */ /* 0x040fe40003fc4270 */
[C---:B------:R-:W-:Y:S02]  /*86a0*/  ISETP.GT.AND P3, PT, R93.reuse, 0x88, PT ;  /* 0x000000885d00780c */ /* 0x040fe40003f64270 */
[----:B------:R-:W-:Y:S02]  /*86b0*/  ISETP.GT.AND P4, PT, R93, 0x89, PT ;  /* 0x000000895d00780c */ /* 0x000fe40003f84270 */
[----:B-1----:R-:W-:Y:S01]  /*86c0*/  FSEL R121, R121, -INF , P6 ;  /* 0xff80000079797808 */ /* 0x002fe20003000000 */
[----:B------:R-:W1:Y:S01]  /*86d0*/  MUFU.TANH R105, R105 ;  /* 0x0000006900697308 */ /* 0x000e620000002400 */
[----:B0-----:R-:W-:-:S02]  /*86e0*/  FMNMX.FTZ R193, R192, R5, !PT ;  /* 0x00000005c0c17209 */ /* 0x001fc40007810000 */
[----:B------:R-:W-:Y:S02]  /*86f0*/  FSEL R124, R124, -INF , P3 ;  /* 0xff8000007c7c7808 */ /* 0x000fe40001800000 */
[----:B------:R-:W-:Y:S02]  /*8700*/  FMNMX.FTZ R88, R8, R193, !PT ;  /* 0x000000c108587209 */ /* 0x000fe40007810000 */
[----:B--2---:R-:W-:Y:S01]  /*8710*/  FSEL R125, R125, -INF , P4 ;  /* 0xff8000007d7d7808 */ /* 0x004fe20002000000 */
[----:B------:R-:W0:Y:S01]  /*8720*/  MUFU.TANH R108, R108 ;  /* 0x0000006c006c7308 */ /* 0x000e220000002400 */
[----:B------:R-:W-:Y:S02]  /*8730*/  FMNMX.FTZ R193, R11, R88, !PT ;  /* 0x000000580bc17209 */ /* 0x000fe40007810000 */
[C---:B------:R-:W-:Y:S02]  /*8740*/  ISETP.GT.AND P6, PT, R93.reuse, 0x91, PT ;  /* 0x000000915d00780c */ /* 0x040fe40003fc4270 */
[----:B------:R-:W-:-:S02]  /*8750*/  ISETP.GT.AND P3, PT, R93, 0x98, PT ;  /* 0x000000985d00780c */ /* 0x000fc40003f64270 */
[----:B------:R-:W-:Y:S01]  /*8760*/  ISETP.GT.AND P4, PT, R93, 0x99, PT ;  /* 0x000000995d00780c */ /* 0x000fe20003f84270 */
[----:B------:R-:W2:Y:S01]  /*8770*/  MUFU.TANH R109, R109 ;  /* 0x0000006d006d7308 */ /* 0x000ea20000002400 */
[----:B------:R-:W-:Y:S02]  /*8780*/  FMNMX.FTZ R88, R12, R193, !PT ;  /* 0x000000c10c587209 */ /* 0x000fe40007810000 */
[----:B---3--:R-:W-:Y:S02]  /*8790*/  FSEL R129, R129, -INF , P6 ;  /* 0xff80000081817808 */ /* 0x008fe40003000000 */
[----:B----4-:R-:W-:Y:S02]  /*87a0*/  FSEL R132, R132, -INF , P3 ;  /* 0xff80000084847808 */ /* 0x010fe40001800000 */
[----:B-----5:R-:W-:Y:S01]  /*87b0*/  FSEL R133, R133, -INF , P4 ;  /* 0xff80000085857808 */ /* 0x020fe20002000000 */
[----:B------:R-:W3:Y:S01]  /*87c0*/  MUFU.TANH R113, R113 ;  /* 0x0000007100717308 */ /* 0x000ee20000002400 */
[----:B------:R-:W-:-:S02]  /*87d0*/  ISETP.GT.AND P6, PT, R93, 0xa1, PT ;  /* 0x000000a15d00780c */ /* 0x000fc40003fc4270 */
[C---:B------:R-:W-:Y:S02]  /*87e0*/  ISETP.GT.AND P3, PT, R93.reuse, 0xa8, PT ;  /* 0x000000a85d00780c */ /* 0x040fe40003f64270 */
[----:B------:R-:W-:Y:S02]  /*87f0*/  ISETP.GT.AND P4, PT, R93, 0xa9, PT ;  /* 0x000000a95d00780c */ /* 0x000fe40003f84270 */
[----:B------:R-:W-:Y:S01]  /*8800*/  FMNMX.FTZ R193, R15, R88, !PT ;  /* 0x000000580fc17209 */ /* 0x000fe20007810000 */
[----:B------:R-:W4:Y:S01]  /*8810*/  MUFU.TANH R189, R189 ;  /* 0x000000bd00bd7308 */ /* 0x000f220000002400 */
[----:B-1----:R-:W-:Y:S02]  /*8820*/  FSEL R105, R105, -INF , P6 ;  /* 0xff80000069697808 */ /* 0x002fe40003000000 */
[----:B0-----:R-:W-:Y:S02]  /*8830*/  FSEL R108, R108, -INF , P3 ;  /* 0xff8000006c6c7808 */ /* 0x001fe40001800000 */
[----:B--2---:R-:W-:-:S02]  /*8840*/  FSEL R109, R109, -INF , P4 ;  /* 0xff8000006d6d7808 */ /* 0x004fc40002000000 */
[----:B------:R-:W-:Y:S01]  /*8850*/  FMNMX.FTZ R88, R20, R193, !PT ;  /* 0x000000c114587209 */ /* 0x000fe20007810000 */
[----:B------:R-:W0:Y:S01]  /*8860*/  MUFU.TANH R117, R117 ;  /* 0x0000007500757308 */ /* 0x000e220000002400 */
[C---:B------:R-:W-:Y:S02]  /*8870*/  ISETP.GT.AND P6, PT, R93.reuse, 0xb1, PT ;  /* 0x000000b15d00780c */ /* 0x040fe40003fc4270 */
[C---:B------:R-:W-:Y:S02]  /*8880*/  ISETP.GT.AND P3, PT, R93.reuse, 0xb8, PT ;  /* 0x000000b85d00780c */ /* 0x040fe40003f64270 */
[----:B------:R-:W-:Y:S02]  /*8890*/  ISETP.GT.AND P4, PT, R93, 0xb9, PT ;  /* 0x000000b95d00780c */ /* 0x000fe40003f84270 */
[----:B------:R-:W-:Y:S01]  /*88a0*/  FMNMX.FTZ R193, R185, R88, !PT ;  /* 0x00000058b9c17209 */ /* 0x000fe20007810000 */
[----:B------:R-:W1:Y:S01]  /*88b0*/  MUFU.TANH R89, R89 ;  /* 0x0000005900597308 */ /* 0x000e620000002400 */
[----:B---3--:R-:W-:-:S02]  /*88c0*/  FSEL R113, R113, -INF , P6 ;  /* 0xff80000071717808 */ /* 0x008fc40003000000 */
[----:B----4-:R-:W-:Y:S02]  /*88d0*/  FSEL R189, R189, -INF , P3 ;  /* 0xff800000bdbd7808 */ /* 0x010fe40001800000 */
[C---:B------:R-:W-:Y:S02]  /*88e0*/  ISETP.GT.AND P6, PT, R93.reuse, 0xc1, PT ;  /* 0x000000c15d00780c */ /* 0x040fe40003fc4270 */
[----:B------:R-:W-:Y:S01]  /*88f0*/  ISETP.GT.AND P3, PT, R93, 0xc8, PT ;  /* 0x000000c85d00780c */ /* 0x000fe20003f64270 */
[----:B------:R-:W2:Y:S01]  /*8900*/  MUFU.TANH R190, R190 ;  /* 0x000000be00be7308 */ /* 0x000ea20000002400 */
[----:B0-----:R-:W-:Y:S02]  /*8910*/  FSEL R117, R117, -INF , P4 ;  /* 0xff80000075757808 */ /* 0x001fe40002000000 */
[----:B------:R-:W-:Y:S02]  /*8920*/  ISETP.GT.AND P4, PT, R93, 0xc9, PT ;  /* 0x000000c95d00780c */ /* 0x000fe40003f84270 */
[----:B------:R-:W-:-:S02]  /*8930*/  FMNMX.FTZ R193, R186, R193, !PT ;  /* 0x000000c1bac17209 */ /* 0x000fc40007810000 */
[----:B------:R-:W-:Y:S01]  /*8940*/  FSEL R159, R159, -INF , P4 ;  /* 0xff8000009f9f7808 */ /* 0x000fe20002000000 */
[----:B------:R-:W0:Y:S01]  /*8950*/  MUFU.TANH R96, R96 ;  /* 0x0000006000607308 */ /* 0x000e220000002400 */
[----:B-1----:R-:W-:Y:S02]  /*8960*/  FSEL R89, R89, -INF , P6 ;  /* 0xff80000059597808 */ /* 0x002fe40003000000 */
[C---:B------:R-:W-:Y:S02]  /*8970*/  ISETP.GT.AND P5, PT, R93.reuse, 0xd0, PT ;  /* 0x000000d05d00780c */ /* 0x040fe40003fa4270 */
[C---:B------:R-:W-:Y:S02]  /*8980*/  ISETP.GT.AND P6, PT, R93.reuse, 0xd1, PT ;  /* 0x000000d15d00780c */ /* 0x040fe40003fc4270 */
[----:B------:R-:W-:Y:S01]  /*8990*/  ISETP.GT.AND P4, PT, R93, 0xd9, PT ;  /* 0x000000d95d00780c */ /* 0x000fe20003f84270 */
[----:B------:R-:W-:Y:S01]  /*89a0*/  MUFU.TANH R9, R9 ;  /* 0x0000000900097308 */ /* 0x000fe20000002400 */
[----:B--2---:R-:W-:-:S02]  /*89b0*/  FSEL R190, R190, -INF , P3 ;  /* 0xff800000bebe7808 */ /* 0x004fc40001800000 */
[----:B------:R-:W-:Y:S01]  /*89c0*/  ISETP.GT.AND P3, PT, R93, 0xd8, PT ;  /* 0x000000d85d00780c */ /* 0x000fe20003f64270 */
[----:B------:R-:W-:Y:S01]  /*89d0*/  FMUL.FTZ R93, R0, R162 ;  /* 0x000000a2005d7220 */ /* 0x000fe20000410000 */
[----:B------:R-:W-:Y:S01]  /*89e0*/  FMNMX.FTZ R88, R168, R193, !PT ;  /* 0x000000c1a8587209 */ /* 0x000fe20007810000 */
[C---:B------:R-:W-:Y:S01]  /*89f0*/  FMUL.FTZ R162, R0.reuse, R163 ;  /* 0x000000a300a27220 */ /* 0x040fe20000410000 */
[C---:B------:R-:W-:Y:S01]  /*8a00*/  FMUL.FTZ R163, R0.reuse, R166 ;  /* 0x000000a600a37220 */ /* 0x040fe20000410000 */
[C---:B------:R-:W-:Y:S01]  /*8a10*/  FMUL.FTZ R166, R0.reuse, R167 ;  /* 0x000000a700a67220 */ /* 0x040fe20000410000 */
[----:B------:R-:W-:Y:S01]  /*8a20*/  FMNMX.FTZ R167, R169, R88, !PT ;  /* 0x00000058a9a77209 */ /* 0x000fe20007810000 */
[----:B------:R-:W-:Y:S01]  /*8a30*/  FMUL.FTZ R193, R0, R101 ;  /* 0x0000006500c17220 */ /* 0x000fe20000410000 */
[----:B0-----:R-:W-:Y:S01]  /*8a40*/  FSEL R96, R96, -INF , P5 ;  /* 0xff80000060607808 */ /* 0x001fe20002800000 */
[----:B------:R-:W-:Y:S01]  /*8a50*/  MUFU.TANH R10, R10 ;  /* 0x0000000a000a7308 */ /* 0x000fe20000002400 */
[----:B------:R-:W-:-:S04]  /*8a60*/  FMNMX.FTZ R88, R172, R167, !PT ;  /* 0x000000a7ac587209 */ /* 0x000fc80007810000 */
[----:B------:R-:W-:-:S03]  /*8a70*/  FMNMX.FTZ R167, R173, R88, !PT ;  /* 0x00000058ada77209 */ /* 0x000fc60007810000 */
[----:B------:R-:W0:Y:S01]  /*8a80*/  MUFU.TANH R193, R193 ;  /* 0x000000c100c17308 */ /* 0x000e220000002400 */
[----:B------:R-:W-:-:S04]  /*8a90*/  FMNMX.FTZ R88, R176, R167, !PT ;  /* 0x000000a7b0587209 */ /* 0x000fc80007810000 */
[----:B------:R-:W-:Y:S01]  /*8aa0*/  FMNMX.FTZ R167, R177, R88, !PT ;  /* 0x00000058b1a77209 */ /* 0x000fe20007810000 */
[----:B------:R-:W-:Y:S02]  /*8ab0*/  WARPGROUP.DEPBAR.LE gsb0, 0x0 ;  /* 0x00008000000079c5 */ /* 0x000fe40000010000 */
[----:B------:R-:W-:Y:S01]  /*8ac0*/  MUFU.TANH R13, R13 ;  /* 0x0000000d000d7308 */ /* 0x000fe20000002400 */
[----:B------:R-:W-:Y:S01]  /*8ad0*/  FMNMX.FTZ R88, R180, R167, !PT ;  /* 0x000000a7b4587209 */ /* 0x000fe20007810000 */
[----:B------:R-:W-:-:S03]  /*8ae0*/  WARPGROUP.ARRIVE ;  /* 0x00000000000079c5 */ /* 0x000fc60000000000 */
[----:B------:R-:W-:-:S03]  /*8af0*/  FMNMX.FTZ R167, R181, R88, !PT ;  /* 0x00000058b5a77209 */ /* 0x000fc60007810000 */
[----:B------:R-:W-:Y:S01]  /*8b00*/  MUFU.TANH R14, R14 ;  /* 0x0000000e000e7308 */ /* 0x000fe20000002400 */
[----:B------:R-:W-:Y:S01]  /*8b10*/  FMNMX.FTZ R88, R152, R167, !PT ;  /* 0x000000a798587209 */ /* 0x000fe20007810000 */
[----:B------:R-:W-:Y:S01]  /*8b20*/  QGMMA.64x128x32.F32.E4M3.E4M3 R24, R212, gdesc[UR4], R24, gsb0 ;  /* 0x01e00004d4187df3 */ /* 0x000fe20008000818 */
[----:B------:R-:W-:Y:S02]  /*8b30*/  UIADD3 UR6, UR11, 0x400, URZ ;  /* 0x000004000b067890 */ /* 0x000fe4000fffe03f */
[----:B------:R-:W-:Y:S01]  /*8b40*/  FMNMX.FTZ R167, R153, R88, !PT ;  /* 0x0000005899a77209 */ /* 0x000fe20007810000 */
[----:B------:R-:W-:Y:S02]  /*8b50*/  UMOV UR7, 0xc0000010 ;  /* 0xc000001000077882 */ /* 0x000fe40000000000 */
[----:B------:R-:W-:Y:S01]  /*8b60*/  MUFU.TANH R21, R21 ;  /* 0x0000001500157308 */ /* 0x000fe20000002400 */
[----:B------:R-:W-:-:S04]  /*8b70*/  FMNMX.FTZ R88, R156, R167, !PT ;  /* 0x000000a79c587209 */ /* 0x000fc80007810000 */
[----:B------:R-:W-:-:S03]  /*8b80*/  FMNMX.FTZ R167, R157, R88, !PT ;  /* 0x000000589da77209 */ /* 0x000fc60007810000 */
        /* <DEDUP_REMOVED lines=35> */
[----:B------:R-:W-:Y:S01]  /*8dc0*/  FMNMX.FTZ R167, R109, R88, !PT ;  /* 0x000000586da77209 */ /* 0x000fe20007810000 */
[----:B------:R-:W-:Y:S02]  /*8dd0*/  FMUL.FTZ R88, R0, R97 ;  /* 0x0000006100587220 */ /* 0x000fe40000410000 */
[----:B------:R-:W-:Y:S01]  /*8de0*/  MUFU.TANH R155, R155 ;  /* 0x0000009b009b7308 */ /* 0x000fe20000002400 */
[----:B------:R-:W-:Y:S01]  /*8df0*/  FMNMX.FTZ R194, R112, R167, !PT ;  /* 0x000000a770c27209 */ /* 0x000fe20007810000 */
[----:B------:R-:W-:-:S03]  /*8e00*/  FMUL.FTZ R167, R0, R100 ;  /* 0x0000006400a77220 */ /* 0x000fc60000410000 */
[----:B------:R-:W-:-:S03]  /*8e10*/  FMNMX.FTZ R194, R113, R194, !PT ;  /* 0x000000c271c27209 */ /* 0x000fc60007810000 */
[----:B------:R-:W1:Y:S01]  /*8e20*/  MUFU.TANH R88, R88 ;  /* 0x0000005800587308 */ /* 0x000e620000002400 */
[----:B------:R-:W-:-:S04]  /*8e30*/  FMNMX.FTZ R194, R189, R194, !PT ;  /* 0x000000c2bdc27209 */ /* 0x000fc80007810000 */
[----:B------:R-:W-:-:S03]  /*8e40*/  FMNMX.FTZ R194, R117, R194, !PT ;  /* 0x000000c275c27209 */ /* 0x000fc60007810000 */
[----:B------:R2:W3:Y:S01]  /*8e50*/  MUFU.TANH R195, R167 ;  /* 0x000000a700c37308 */ /* 0x0004e20000002400 */
[----:B------:R-:W-:-:S04]  /*8e60*/  FMNMX.FTZ R194, R7, R194, !PT ;  /* 0x000000c207c27209 */ /* 0x000fc80007810000 */
[----:B------:R-:W-:-:S03]  /*8e70*/  FMNMX.FTZ R97, R89, R194, !PT ;  /* 0x000000c259617209 */ /* 0x000fc60007810000 */
[----:B------:R-:W4:Y:S01]  /*8e80*/  MUFU.TANH R158, R158 ;  /* 0x0000009e009e7308 */ /* 0x000f220000002400 */
[----:B------:R-:W-:Y:S01]  /*8e90*/  FMNMX.FTZ R100, R190, R97, !PT ;  /* 0x00000061be647209 */ /* 0x000fe20007810000 */
[C---:B------:R-:W-:Y:S01]  /*8ea0*/  FMUL.FTZ R97, R0.reuse, R107 ;  /* 0x0000006b00617220 */ /* 0x040fe20000410000 */
[----:B------:R-:W-:Y:S01]  /*8eb0*/  FMUL.FTZ R107, R0, R110 ;  /* 0x0000006e006b7220 */ /* 0x000fe20000410000 */
[----:B0-----:R-:W-:Y:S02]  /*8ec0*/  FSEL R110, R193, -INF , P4 ;  /* 0xff800000c16e7808 */ /* 0x001fe40002000000 */
[----:B------:R-:W-:Y:S02]  /*8ed0*/  FMNMX.FTZ R101, R159, R100, !PT ;  /* 0x000000649f657209 */ /* 0x000fe40007810000 */
[----:B-1----:R-:W-:Y:S01]  /*8ee0*/  FSEL R100, R88, -INF , P6 ;  /* 0xff80000058647808 */ /* 0x002fe20003000000 */
[----:B------:R-:W0:Y:S01]  /*8ef0*/  MUFU.TANH R191, R191 ;  /* 0x000000bf00bf7308 */ /* 0x000e220000002400 */
[----:B--2---:R-:W-:Y:S01]  /*8f00*/  FMNMX.FTZ R167, R96, R101, !PT ;  /* 0x0000006560a77209 */ /* 0x004fe20007810000 */
[----:B------:R-:W-:-:S02]  /*8f10*/  WARPGROUP.DEPBAR.LE gsb0, 0x0 ;  /* 0x00008000000079c5 */ /* 0x000fc40000010000 */
[----:B---3--:R-:W-:Y:S01]  /*8f20*/  FSEL R101, R195, -INF , P3 ;  /* 0xff800000c3657808 */ /* 0x008fe20001800000 */
[----:B------:R-:W-:Y:S01]  /*8f30*/  WARPGROUP.ARRIVE ;  /* 0x00000000000079c5 */ /* 0x000fe20000000000 */
[----:B------:R-:W-:Y:S01]  /*8f40*/  FMNMX.FTZ R88, R100, R167, !PT ;  /* 0x000000a764587209 */ /* 0x000fe20007810000 */
[----:B------:R-:W1:Y:S01]  /*8f50*/  SHFL.IDX PT, R195, R116, 0x1, 0x1c1f ;  /* 0x003c1f0074c37f89 */ /* 0x000e6200000e0000 */
[----:B------:R-:W2:Y:S02]  /*8f60*/  MUFU.TANH R93, R93 ;  /* 0x0000005d005d7308 */ /* 0x000ea40000002400 */
[----:B------:R-:W-:Y:S01]  /*8f70*/  FMNMX.FTZ R167, R101, R88, !PT ;  /* 0x0000005865a77209 */ /* 0x000fe20007810000 */
[----:B------:R-:W-:Y:S01]  /*8f80*/  QGMMA.64x128x32.F32.E4M3.E4M3 R24, R208, gdesc[UR4], R24, gsb0 ;  /* 0x01e00004d0187df3 */ /* 0x000fe20008000818 */
[----:B------:R-:W-:Y:S02]  /*8f90*/  UIADD3 UR6, UR11, 0x500, URZ ;  /* 0x000005000b067890 */ /* 0x000fe4000fffe03f */
[----:B------:R-:W-:Y:S01]  /*8fa0*/  FMNMX.FTZ R167, R110, R167, !PT ;  /* 0x000000a76ea77209 */ /* 0x000fe20007810000 */
[----:B------:R-:W-:Y:S01]  /*8fb0*/  UMOV UR7, 0xc0000010 ;  /* 0xc000001000077882 */ /* 0x000fe20000000000 */
[----:B------:R-:W3:Y:S03]  /*8fc0*/  MUFU.TANH R162, R162 ;  /* 0x000000a200a27308 */ /* 0x000ee60000002400 */
[----:B------:R-:W5:Y:S05]  /*8fd0*/  SHFL.BFLY PT, R88, R167, 0x2, 0x1f ;  /* 0x0c401f00a7587f89 */ /* 0x000f6a00000e0000 */
[----:B------:R-:W3:Y:S01]  /*8fe0*/  MUFU.TANH R163, R163 ;  /* 0x000000a300a37308 */ /* 0x000ee20000002400 */
[----:B-1----:R-:W-:-:S07]  /*8ff0*/  IMAD.IADD R92, R92, 0x1, R195 ;  /* 0x000000015c5c7824 */ /* 0x002fce00078e02c3 */
[----:B------:R-:W1:Y:S01]  /*9000*/  MUFU.TANH R166, R166 ;  /* 0x000000a600a67308 */ /* 0x000e620000002400 */
[C---:B------:R-:W-:Y:S02]  /*9010*/  ISETP.GT.AND P4, PT, R92.reuse, RZ, PT ;  /* 0x000000ff5c00720c */ /* 0x040fe40003f84270 */
[----:B------:R-:W-:Y:S02]  /*9020*/  ISETP.GT.AND P5, PT, R92, 0x1, PT ;  /* 0x000000015c00780c */ /* 0x000fe40003fa4270 */
[----:B------:R-:W-:-:S03]  /*9030*/  FSEL R9, R9, -INF , P4 ;  /* 0xff80000009097808 */ /* 0x000fc60002000000 */
[----:B------:R-:W1:Y:S01]  /*9040*/  MUFU.TANH R138, R138 ;  /* 0x0000008a008a7308 */ /* 0x000e620000002400 */
[----:B------:R-:W-:Y:S02]  /*9050*/  ISETP.GT.AND P4, PT, R92, 0x8, PT ;  /* 0x000000085c00780c */ /* 0x000fe40003f84270 */
[----:B-----5:R-:W-:Y:S01]  /*9060*/  FMNMX.FTZ R193, R167, R88, !PT ;  /* 0x00000058a7c17209 */ /* 0x020fe20007810000 */
[----:B------:R-:W-:Y:S01]  /*9070*/  FMUL.FTZ R167, R0, R103 ;  /* 0x0000006700a77220 */ /* 0x000fe20000410000 */
[----:B------:R-:W-:Y:S02]  /*9080*/  FSEL R10, R10, -INF , P5 ;  /* 0xff8000000a0a7808 */ /* 0x000fe40002800000 */
[----:B------:R-:W-:Y:S01]  /*9090*/  FMNMX.FTZ R195, R9, R6, !PT ;  /* 0x0000000609c37209 */ /* 0x000fe20007810000 */
[----:B------:R-:W5:Y:S01]  /*90a0*/  SHFL.BFLY PT, R88, R193, 0x1, 0x1f ;  /* 0x0c201f00c1587f89 */ /* 0x000f6200000e0000 */
[----:B------:R-:W-:Y:S01]  /*90b0*/  ISETP.GT.AND P5, PT, R92, 0x9, PT ;  /* 0x000000095c00780c */ /* 0x000fe20003fa4270 */
[----:B------:R-:W1:Y:S01]  /*90c0*/  MUFU.TANH R139, R139 ;  /* 0x0000008b008b7308 */ /* 0x000e620000002400 */
[----:B------:R-:W-:-:S02]  /*90d0*/  FSEL R13, R13, -INF , P4 ;  /* 0xff8000000d0d7808 */ /* 0x000fc40002000000 */
[----:B------:R-:W-:Y:S02]  /*90e0*/  ISETP.GT.AND P4, PT, R92, 0x10, PT ;  /* 0x000000105c00780c */ /* 0x000fe40003f84270 */
[----:B------:R-:W-:Y:S02]  /*90f0*/  FSEL R14, R14, -INF , P5 ;  /* 0xff8000000e0e7808 */ /* 0x000fe40002800000 */
[C---:B------:R-:W-:Y:S01]  /*9100*/  ISETP.GT.AND P5, PT, R92.reuse, 0x11, PT ;  /* 0x000000115c00780c */ /* 0x040fe20003fa4270 */
[----:B------:R-:W1:Y:S01]  /*9110*/  MUFU.TANH R142, R142 ;  /* 0x0000008e008e7308 */ /* 0x000e620000002400 */
[----:B------:R-:W-:Y:S02]  /*9120*/  FSEL R21, R21, -INF , P4 ;  /* 0xff80000015157808 */ /* 0x000fe40002000000 */
[----:B------:R-:W-:Y:S02]  /*9130*/  ISETP.GT.AND P4, PT, R92, 0x18, PT ;  /* 0x000000185c00780c */ /* 0x000fe40003f84270 */
[----:B------:R-:W-:-:S02]  /*9140*/  FSEL R184, R184, -INF , P5 ;  /* 0xff800000b8b87808 */ /* 0x000fc40002800000 */
[C---:B------:R-:W-:Y:S01]  /*9150*/  ISETP.GT.AND P5, PT, R92.reuse, 0x19, PT ;  /* 0x000000195c00780c */ /* 0x040fe20003fa4270 */
[----:B------:R-:W1:Y:S01]  /*9160*/  MUFU.TANH R143, R143 ;  /* 0x0000008f008f7308 */ /* 0x000e620000002400 */
[----:B------:R-:W-:Y:S02]  /*9170*/  FSEL R187, R187, -INF , P4 ;  /* 0xff800000bbbb7808 */ /* 0x000fe40002000000 */
[----:B------:R-:W-:Y:S02]  /*9180*/  ISETP.GT.AND P4, PT, R92, 0x20, PT ;  /* 0x000000205c00780c */ /* 0x000fe40003f84270 */
[----:B------:R-:W-:Y:S02]  /*9190*/  FSEL R188, R188, -INF , P5 ;  /* 0xff800000bcbc7808 */ /* 0x000fe40002800000 */
[----:B-----5:R-:W-:Y:S01]  /*91a0*/  FMNMX.FTZ R88, R193, R88, !PT ;  /* 0x00000058c1587209 */ /* 0x020fe20007810000 */
[----:B------:R-:W-:Y:S01]  /*91b0*/  IMAD.U32 R193, RZ, RZ, UR10 ;  /* 0x0000000affc17e24 */ /* 0x000fe2000f8e00ff */
[----:B------:R-:W-:Y:S01]  /*91c0*/  ISETP.GT.AND P5, PT, R92, 0x21, PT ;  /* 0x000000215c00780c */ /* 0x000fe20003fa4270 */
[----:B------:R-:W5:Y:S01]  /*91d0*/  MUFU.TANH R146, R146 ;  /* 0x0000009200927308 */ /* 0x000f620000002400 */
[C---:B------:R-:W-:Y:S01]  /*91e0*/  FSETP.NEU.FTZ.AND P3, PT, R88.reuse, -INF , PT ;  /* 0xff8000005800780b */ /* 0x040fe20003f7d000 */
[----:B------:R-:W-:-:S01]  /*91f0*/  FFMA.FTZ R193, R88, R193, -8 ;  /* 0xc100000058c17423 */ /* 0x000fc200000100c1 */
[----:B------:R-:W-:-:S02]  /*9200*/  FSEL R170, R170, -INF , P4 ;  /* 0xff800000aaaa7808 */ /* 0x000fc40002000000 */
[C---:B------:R-:W-:Y:S02]  /*9210*/  ISETP.GT.AND P4, PT, R92.reuse, 0x28, PT ;  /* 0x000000285c00780c */ /* 0x040fe40003f84270 */
[----:B------:R-:W-:Y:S01]  /*9220*/  FSEL R103, R193, RZ, P3 ;  /* 0x000000ffc1677208 */ /* 0x000fe20001800000 */
[----:B------:R-:W5:Y:S01]  /*9230*/  MUFU.TANH R147, R147 ;  /* 0x0000009300937308 */ /* 0x000f620000002400 */
[----:B------:R-:W-:Y:S02]  /*9240*/  FSEL R171, R171, -INF , P5 ;  /* 0xff800000abab7808 */ /* 0x000fe40002800000 */
[----:B------:R-:W-:Y:S01]  /*9250*/  ISETP.GT.AND P5, PT, R92, 0x29, PT ;  /* 0x000000295c00780c */ /* 0x000fe20003fa4270 */
[----:B------:R-:W-:-:S01]  /*9260*/  FFMA.FTZ R116, R180, UR10, -R103 ;  /* 0x0000000ab4747c23 */ /* 0x000fc20008010867 */
[----:B------:R-:W-:Y:S01]  /*9270*/  FMNMX.FTZ R180, R10, R195, !PT ;  /* 0x000000c30ab47209 */ /* 0x000fe20007810000 */
[----:B------:R-:W-:-:S01]  /*9280*/  FFMA.FTZ R193, R8, UR10, -R103 ;  /* 0x0000000a08c17c23 */ /* 0x000fc20008010867 */
[----:B------:R-:W-:Y:S01]  /*9290*/  FSEL R174, R174, -INF , P4 ;  /* 0xff800000aeae7808 */ /* 0x000fe20002000000 */
[----:B------:R-:W-:-:S01]  /*92a0*/  FFMA.FTZ R8, R11, UR10, -R103 ;  /* 0x0000000a0b087c23 */ /* 0x000fc20008010867 */
[----:B------:R-:W-:Y:S01]  /*92b0*/  FMNMX.FTZ R195, R13, R180, !PT ;  /* 0x000000b40dc37209 */ /* 0x000fe20007810000 */
        /* <DEDUP_REMOVED lines=14> */
[----:B------:R-:W5:Y:S01]  /*93a0*/  MUFU.TANH R150, R150 ;  /* 0x0000009600967308 */ /* 0x000f620000002400 */
[----:B------:R-:W-:Y:S01]  /*93b0*/  FMNMX.FTZ R195, R187, R180, !PT ;  /* 0x000000b4bbc37209 */ /* 0x000fe20007810000 */
[--C-:B------:R-:W-:Y:S01]  /*93c0*/  FFMA.FTZ R192, R192, UR10, -R103.reuse ;  /* 0x0000000ac0c07c23 */ /* 0x100fe20008010867 */
[----:B------:R-:W-:Y:S01]  /*93d0*/  ISETP.GT.AND P4, PT, R92, 0x38, PT ;  /* 0x000000385c00780c */ /* 0x000fe20003f84270 */
[--C-:B------:R-:W-:Y:S01]  /*93e0*/  FFMA.FTZ R168, R168, UR10, -R103.reuse ;  /* 0x0000000aa8a87c23 */ /* 0x100fe20008010867 */
[----:B------:R-:W-:Y:S01]  /*93f0*/  FMNMX.FTZ R195, R188, R195, !PT ;  /* 0x000000c3bcc37209 */ /* 0x000fe20007810000 */
[--C-:B------:R-:W-:Y:S01]  /*9400*/  FFMA.FTZ R169, R169, UR10, -R103.reuse ;  /* 0x0000000aa9a97c23 */ /* 0x100fe20008010867 */
        /* <DEDUP_REMOVED lines=33> */
[----:B------:R1:W-:Y:S01]  /*9620*/  MUFU.EX2 R154, R186 ;  /* 0x000000ba009a7308 */ /* 0x0003e20000000800 */
[----:B------:R-:W-:Y:S01]  /*9630*/  FMNMX.FTZ R180, R164, R195, !PT ;  /* 0x000000c3a4b47209 */ /* 0x000fe20007810000 */
[--C-:B------:R-:W-:Y:S01]  /*9640*/  FFMA.FTZ R120, R120, UR10, -R103.reuse ;  /* 0x0000000a78787c23 */ /* 0x100fe20008010867 */
[----:B------:R-:W-:Y:S01]  /*9650*/  ISETP.GT.AND P5, PT, R92, 0x49, PT ;  /* 0x000000495c00780c */ /* 0x000fe20003fa4270 */
[--C-:B------:R-:W-:Y:S01]  /*9660*/  FFMA.FTZ R121, R121, UR10, -R103.reuse ;  /* 0x0000000a79797c23 */ /* 0x100fe20008010867 */
[----:B----4-:R-:W-:Y:S01]  /*9670*/  FSEL R158, R158, -INF , P4 ;  /* 0xff8000009e9e7808 */ /* 0x010fe20002000000 */
[--C-:B------:R-:W-:Y:S01]  /*9680*/  FFMA.FTZ R124, R124, UR10, -R103.reuse ;  /* 0x0000000a7c7c7c23 */ /* 0x100fe20008010867 */
[----:B------:R-:W-:Y:S01]  /*9690*/  FMNMX.FTZ R195, R155, R180, !PT ;  /* 0x000000b49bc37209 */ /* 0x000fe20007810000 */
[----:B------:R-:W4:Y:S01]  /*96a0*/  MUFU.TANH R127, R127 ;  /* 0x0000007f007f7308 */ /* 0x000f220000002400 */
[----:B------:R-:W-:Y:S01]  /*96b0*/  ISETP.GT.AND P4, PT, R92, 0x50, PT ;  /* 0x000000505c00780c */ /* 0x000fe20003f84270 */
[--C-:B------:R-:W-:Y:S01]  /*96c0*/  FFMA.FTZ R129, R129, UR10, -R103.reuse ;  /* 0x0000000a81817c23 */ /* 0x100fe20008010867 */
[----:B0-----:R-:W-:Y:S01]  /*96d0*/  FSEL R191, R191, -INF , P5 ;  /* 0xff800000bfbf7808 */ /* 0x001fe20002800000 */
[--C-:B------:R-:W-:Y:S01]  /*96e0*/  FFMA.FTZ R133, R133, UR10, -R103.reuse ;  /* 0x0000000a85857c23 */ /* 0x100fe20008010867 */
[----:B------:R-:W-:Y:S01]  /*96f0*/  FMNMX.FTZ R180, R158, R195, !PT ;  /* 0x000000c39eb47209 */ /* 0x000fe20007810000 */
[--C-:B------:R-:W-:Y:S01]  /*9700*/  FFMA.FTZ R105, R105, UR10, -R103.reuse ;  /* 0x0000000a69697c23 */ /* 0x100fe20008010867 */
[C---:B------:R-:W-:Y:S01]  /*9710*/  ISETP.GT.AND P5, PT, R92.reuse, 0x51, PT ;  /* 0x000000515c00780c */ /* 0x040fe20003fa4270 */
[----:B------:R-:W0:Y:S01]  /*9720*/  MUFU.TANH R130, R130 ;  /* 0x0000008200827308 */ /* 0x000e220000002400 */
[----:B--2---:R-:W-:Y:S01]  /*9730*/  FSEL R136, R93, -INF , P4 ;  /* 0xff8000005d887808 */ /* 0x004fe20002000000 */
[--C-:B------:R-:W-:Y:S01]  /*9740*/  FFMA.FTZ R109, R109, UR10, -R103.reuse ;  /* 0x0000000a6d6d7c23 */ /* 0x100fe20008010867 */
[----:B------:R-:W-:Y:S01]  /*9750*/  FMNMX.FTZ R195, R191, R180, !PT ;  /* 0x000000b4bfc37209 */ /* 0x000fe20007810000 */
[--C-:B------:R-:W-:Y:S01]  /*9760*/  FFMA.FTZ R180, R137, UR10, -R103.reuse ;  /* 0x0000000a89b47c23 */ /* 0x100fe20008010867 */
[----:B------:R-:W-:Y:S01]  /*9770*/  ISETP.GT.AND P4, PT, R92, 0x58, PT ;  /* 0x000000585c00780c */ /* 0x000fe20003f84270 */
[--C-:B------:R-:W-:Y:S01]  /*9780*/  FFMA.FTZ R137, R140, UR10, -R103.reuse ;  /* 0x0000000a8c897c23 */ /* 0x100fe20008010867 */
[----:B---3--:R-:W-:Y:S01]  /*9790*/  FSEL R162, R162, -INF , P5 ;  /* 0xff800000a2a27808 */ /* 0x008fe20002800000 */
[--C-:B------:R-:W-:Y:S01]  /*97a0*/  FFMA.FTZ R140, R141, UR10, -R103.reuse ;  /* 0x0000000a8d8c7c23 */ /* 0x100fe20008010867 */
[----:B------:R-:W-:Y:S01]  /*97b0*/  FMNMX.FTZ R195, R136, R195, !PT ;  /* 0x000000c388c37209 */ /* 0x000fe20007810000 */
[----:B------:R2:W-:Y:S01]  /*97c0*/  MUFU.EX2 R93, R194 ;  /* 0x000000c2005d7308 */ /* 0x0005e20000000800 */
[----:B------:R-:W-:Y:S01]  /*97d0*/  ISETP.GT.AND P5, PT, R92, 0x59, PT ;  /* 0x000000595c00780c */ /* 0x000fe20003fa4270 */
[--C-:B------:R-:W-:Y:S01]  /*97e0*/  FFMA.FTZ R113, R113, UR10, -R103.reuse ;  /* 0x0000000a71717c23 */ /* 0x100fe20008010867 */
[----:B------:R-:W-:Y:S01]  /*97f0*/  FSEL R163, R163, -INF , P4 ;  /* 0xff800000a3a37808 */ /* 0x000fe20002000000 */
[--C-:B------:R-:W-:Y:S01]  /*9800*/  FFMA.FTZ R117, R117, UR10, -R103.reuse ;  /* 0x0000000a75757c23 */ /* 0x100fe20008010867 */
[----:B-1----:R-:W-:Y:S01]  /*9810*/  FMNMX.FTZ R186, R162, R195, !PT ;  /* 0x000000c3a2ba7209 */ /* 0x002fe20007810000 */
[--C-:B------:R-:W-:Y:S01]  /*9820*/  FFMA.FTZ R7, R7, UR10, -R103.reuse ;  /* 0x0000000a07077c23 */ /* 0x100fe20008010867 */
[----:B------:R-:W-:Y:S01]  /*9830*/  ISETP.GT.AND P4, PT, R92, 0x60, PT ;  /* 0x000000605c00780c */ /* 0x000fe20003f84270 */
[----:B------:R-:W1:Y:S01]  /*9840*/  MUFU.TANH R131, R131 ;  /* 0x0000008300837308 */ /* 0x000e620000002400 */
[----:B------:R-:W-:Y:S01]  /*9850*/  FSEL R166, R166, -INF , P5 ;  /* 0xff800000a6a67808 */ /* 0x000fe20002800000 */
[--C-:B--2---:R-:W-:Y:S01]  /*9860*/  FFMA.FTZ R194, R144, UR10, -R103.reuse ;  /* 0x0000000a90c27c23 */ /* 0x104fe20008010867 */
[----:B------:R-:W-:Y:S01]  /*9870*/  FMNMX.FTZ R195, R163, R186, !PT ;  /* 0x000000baa3c37209 */ /* 0x000fe20007810000 */
[----:B------:R-:W-:Y:S01]  /*9880*/  FFMA.FTZ R96, R96, UR10, -R103 ;  /* 0x0000000a60607c23 */ /* 0x000fe20008010867 */
[----:B------:R-:W-:Y:S01]  /*9890*/  ISETP.GT.AND P5, PT, R92, 0x61, PT ;  /* 0x000000615c00780c */ /* 0x000fe20003fa4270 */
[----:B------:R-:W-:-:S02]  /*98a0*/  WARPGROUP.DEPBAR.LE gsb0, 0x0 ;  /* 0x00008000000079c5 */ /* 0x000fc40000010000 */
[----:B------:R-:W-:Y:S01]  /*98b0*/  FSEL R138, R138, -INF , P4 ;  /* 0xff8000008a8a7808 */ /* 0x000fe20002000000 */
[----:B------:R-:W2:Y:S01]  /*98c0*/  MUFU.TANH R134, R134 ;  /* 0x0000008600867308 */ /* 0x000ea20000002400 */
[----:B------:R-:W-:Y:S01]  /*98d0*/  FMNMX.FTZ R195, R166, R195, !PT ;  /* 0x000000c3a6c37209 */ /* 0x000fe20007810000 */
[----:B------:R-:W-:Y:S01]  /*98e0*/  WARPGROUP.ARRIVE ;  /* 0x00000000000079c5 */ /* 0x000fe20000000000 */
[----:B------:R-:W-:Y:S02]  /*98f0*/  ISETP.GT.AND P4, PT, R92, 0x68, PT ;  /* 0x000000685c00780c */ /* 0x000fe40003f84270 */
[----:B------:R-:W-:Y:S02]  /*9900*/  FSEL R139, R139, -INF , P5 ;  /* 0xff8000008b8b7808 */ /* 0x000fe40002800000 */
[----:B------:R-:W-:Y:S01]  /*9910*/  FMNMX.FTZ R186, R138, R195, !PT ;  /* 0x000000c38aba7209 */ /* 0x000fe20007810000 */
[----:B------:R-:W3:Y:S01]  /*9920*/  MUFU.TANH R135, R135 ;  /* 0x0000008700877308 */ /* 0x000ee20000002400 */
[----:B------:R-:W-:Y:S01]  /*9930*/  ISETP.GT.AND P5, PT, R92, 0x69, PT ;  /* 0x000000695c00780c */ /* 0x000fe20003fa4270 */
[----:B------:R-:W-:Y:S01]  /*9940*/  QGMMA.64x128x32.F32.E4M3.E4M3 R24, R204, gdesc[UR4], R24, gsb0 ;  /* 0x01e00004cc187df3 */ /* 0x000fe20008000818 */
[----:B------:R-:W-:Y:S01]  /*9950*/  FSEL R142, R142, -INF , P4 ;  /* 0xff8000008e8e7808 */ /* 0x000fe20002000000 */
[----:B------:R-:W-:Y:S01]  /*9960*/  UIADD3 UR6, UR11, 0x600, URZ ;  /* 0x000006000b067890 */ /* 0x000fe2000fffe03f */
[----:B------:R-:W-:Y:S01]  /*9970*/  FMNMX.FTZ R141, R139, R186, !PT ;  /* 0x000000ba8b8d7209 */ /* 0x000fe20007810000 */
[----:B------:R-:W-:Y:S01]  /*9980*/  UMOV UR7, 0xc0000010 ;  /* 0xc000001000077882 */ /* 0x000fe20000000000 */
[----:B------:R-:W-:Y:S01]  /*9990*/  ISETP.GT.AND P4, PT, R92, 0x70, PT ;  /* 0x000000705c00780c */ /* 0x000fe20003f84270 */
[----:B------:R-:W3:Y:S01]  /*99a0*/  MUFU.TANH R106, R106 ;  /* 0x0000006a006a7308 */ /* 0x000ee20000002400 */
[----:B------:R-:W-:-:S02]  /*99b0*/  FSEL R143, R143, -INF , P5 ;  /* 0xff8000008f8f7808 */ /* 0x000fc40002800000 */
[----:B------:R-:W-:Y:S02]  /*99c0*/  FMNMX.FTZ R144, R142, R141, !PT ;  /* 0x0000008d8e907209 */ /* 0x000fe40007810000 */
[----:B------:R-:W-:Y:S02]  /*99d0*/  ISETP.GT.AND P5, PT, R92, 0x71, PT ;  /* 0x000000715c00780c */ /* 0x000fe40003fa4270 */
[----:B-----5:R-:W-:Y:S01]  /*99e0*/  FSEL R146, R146, -INF , P4 ;  /* 0xff80000092927808 */ /* 0x020fe20002000000 */
[----:B------:R5:W-:Y:S01]  /*99f0*/  MUFU.EX2 R141, R194 ;  /* 0x000000c2008d7308 */ /* 0x000be20000000800 */
[----:B------:R-:W-:Y:S01]  /*9a00*/  FMNMX.FTZ R195, R143, R144, !PT ;  /* 0x000000908fc37209 */ /* 0x000fe20007810000 */
[----:B------:R-:W-:Y:S01]  /*9a10*/  FFMA.FTZ R144, R145, UR10, -R103 ;  /* 0x0000000a91907c23 */ /* 0x000fe20008010867 */
[----:B------:R-:W-:Y:S02]  /*9a20*/  ISETP.GT.AND P4, PT, R92, 0x78, PT ;  /* 0x000000785c00780c */ /* 0x000fe40003f84270 */
[----:B------:R-:W-:-:S02]  /*9a30*/  FSEL R147, R147, -INF , P5 ;  /* 0xff80000093937808 */ /* 0x000fc40002800000 */
[----:B------:R-:W-:Y:S01]  /*9a40*/  FMNMX.FTZ R186, R146, R195, !PT ;  /* 0x000000c392ba7209 */ /* 0x000fe20007810000 */
[----:B------:R-:W3:Y:S01]  /*9a50*/  MUFU.TANH R97, R97 ;  /* 0x0000006100617308 */ /* 0x000ee20000002400 */
[----:B------:R-:W-:Y:S01]  /*9a60*/  ISETP.GT.AND P5, PT, R92, 0x79, PT ;  /* 0x000000795c00780c */ /* 0x000fe20003fa4270 */
[----:B-----5:R-:W-:Y:S01]  /*9a70*/  FFMA.FTZ R194, R148, UR10, -R103 ;  /* 0x0000000a94c27c23 */ /* 0x020fe20008010867 */
[----:B------:R-:W-:Y:S02]  /*9a80*/  FSEL R150, R150, -INF , P4 ;  /* 0xff80000096967808 */ /* 0x000fe40002000000 */
[----:B------:R-:W-:Y:S02]  /*9a90*/  FMNMX.FTZ R145, R147, R186, !PT ;  /* 0x000000ba93917209 */ /* 0x000fe40007810000 */
[----:B------:R-:W-:Y:S01]  /*9aa0*/  ISETP.GT.AND P4, PT, R92, 0x80, PT ;  /* 0x000000805c00780c */ /* 0x000fe20003f84270 */
[----:B------:R-:W5:Y:S01]  /*9ab0*/  MUFU.TANH R107, R107 ;  /* 0x0000006b006b7308 */ /* 0x000f620000002400 */
[----:B------:R-:W-:-:S02]  /*9ac0*/  FSEL R151, R151, -INF , P5 ;  /* 0xff80000097977808 */ /* 0x000fc40002800000 */
[----:B------:R-:W-:Y:S02]  /*9ad0*/  FMNMX.FTZ R148, R150, R145, !PT ;  /* 0x0000009196947209 */ /* 0x000fe40007810000 */
[----:B------:R-:W-:Y:S02]  /*9ae0*/  ISETP.GT.AND P5, PT, R92, 0x81, PT ;  /* 0x000000815c00780c */ /* 0x000fe40003fa4270 */
[----:B------:R-:W-:Y:S01]  /*9af0*/  FSEL R122, R122, -INF , P4 ;  /* 0xff8000007a7a7808 */ /* 0x000fe20002000000 */
[----:B------:R-:W5:Y:S01]  /*9b00*/  MUFU.TANH R111, R111 ;  /* 0x0000006f006f7308 */ /* 0x000f620000002400 */
[----:B------:R-:W-:Y:S01]  /*9b10*/  FMNMX.FTZ R195, R151, R148, !PT ;  /* 0x0000009497c37209 */ /* 0x000fe20007810000 */
[----:B------:R-:W-:Y:S01]  /*9b20*/  FFMA.FTZ R148, R149, UR10, -R103 ;  /* 0x0000000a95947c23 */ /* 0x000fe20008010867 */
[----:B------:R-:W-:Y:S02]  /*9b30*/  ISETP.GT.AND P4, PT, R92, 0x88, PT ;  /* 0x000000885c00780c */ /* 0x000fe40003f84270 */
[----:B------:R-:W-:-:S02]  /*9b40*/  FSEL R123, R123, -INF , P5 ;  /* 0xff8000007b7b7808 */ /* 0x000fc40002800000 */
[----:B------:R-:W-:Y:S01]  /*9b50*/  FMNMX.FTZ R186, R122, R195, !PT ;  /* 0x000000c37aba7209 */ /* 0x000fe20007810000 */
[----:B------:R-:W5:Y:S01]  /*9b60*/  MUFU.TANH R114, R114 ;  /* 0x0000007200727308 */ /* 0x000f620000002400 */
[----:B------:R-:W-:Y:S01]  /*9b70*/  ISETP.GT.AND P5, PT, R92, 0x89, PT ;  /* 0x000000895c00780c */ /* 0x000fe20003fa4270 */
[----:B------:R-:W-:Y:S01]  /*9b80*/  FFMA.FTZ R195, R128, UR10, -R103 ;  /* 0x0000000a80c37c23 */ /* 0x000fe20008010867 */
[----:B------:R-:W-:Y:S02]  /*9b90*/  FSEL R126, R126, -INF , P4 ;  /* 0xff8000007e7e7808 */ /* 0x000fe40002000000 */
[----:B------:R-:W-:Y:S02]  /*9ba0*/  FMNMX.FTZ R149, R123, R186, !PT ;  /* 0x000000ba7b957209 */ /* 0x000fe40007810000 */
[----:B------:R-:W-:Y:S01]  /*9bb0*/  ISETP.GT.AND P4, PT, R92, 0x90, PT ;  /* 0x000000905c00780c */ /* 0x000fe20003f84270 */
[----:B------:R-:W5:Y:S01]  /*9bc0*/  MUFU.TANH R115, R115 ;  /* 0x0000007300737308 */ /* 0x000f620000002400 */
[----:B----4-:R-:W-:-:S02]  /*9bd0*/  FSEL R127, R127, -INF , P5 ;  /* 0xff8000007f7f7808 */ /* 0x010fc40002800000 */
[----:B------:R-:W-:Y:S02]  /*9be0*/  FMNMX.FTZ R186, R126, R149, !PT ;  /* 0x000000957eba7209 */ /* 0x000fe40007810000 */
[----:B------:R-:W-:Y:S02]  /*9bf0*/  ISETP.GT.AND P5, PT, R92, 0x91, PT ;  /* 0x000000915c00780c */ /* 0x000fe40003fa4270 */
[----:B0-----:R-:W-:Y:S01]  /*9c00*/  FSEL R130, R130, -INF , P4 ;  /* 0xff80000082827808 */ /* 0x001fe20002000000 */
[----:B------:R0:W-:Y:S01]  /*9c10*/  MUFU.EX2 R145, R194 ;  /* 0x000000c200917308 */ /* 0x0001e20000000800 */
[----:B------:R-:W-:Y:S02]  /*9c20*/  FMNMX.FTZ R149, R127, R186, !PT ;  /* 0x000000ba7f957209 */ /* 0x000fe40007810000 */
[----:B------:R-:W-:Y:S02]  /*9c30*/  ISETP.GT.AND P4, PT, R92, 0x98, PT ;  /* 0x000000985c00780c */ /* 0x000fe40003f84270 */
[----:B-1----:R-:W-:-:S02]  /*9c40*/  FSEL R131, R131, -INF , P5 ;  /* 0xff80000083837808 */ /* 0x002fc40002800000 */
[----:B------:R-:W-:Y:S01]  /*9c50*/  FMNMX.FTZ R186, R130, R149, !PT ;  /* 0x0000009582ba7209 */ /* 0x000fe20007810000 */
[----:B------:R-:W1:Y:S01]  /*9c60*/  MUFU.TANH R118, R118 ;  /* 0x0000007600767308 */ /* 0x000e620000002400 */
[----:B------:R-:W-:Y:S01]  /*9c70*/  ISETP.GT.AND P5, PT, R92, 0x99, PT ;  /* 0x000000995c00780c */ /* 0x000fe20003fa4270 */
[----:B0-----:R-:W-:Y:S01]  /*9c80*/  FFMA.FTZ R194, R125, UR10, -R103 ;  /* 0x0000000a7dc27c23 */ /* 0x001fe20008010867 */
[----:B--2---:R-:W-:Y:S02]  /*9c90*/  FSEL R134, R134, -INF , P4 ;  /* 0xff80000086867808 */ /* 0x004fe40002000000 */
[----:B------:R-:W-:Y:S02]  /*9ca0*/  FMNMX.FTZ R149, R131, R186, !PT ;  /* 0x000000ba83957209 */ /* 0x000fe40007810000 */
[----:B------:R-:W-:Y:S01]  /*9cb0*/  ISETP.GT.AND P4, PT, R92, 0xa0, PT ;  /* 0x000000a05c00780c */ /* 0x000fe20003f84270 */
[----:B------:R-:W0:Y:S01]  /*9cc0*/  MUFU.TANH R119, R119 ;  /* 0x0000007700777308 */ /* 0x000e220000002400 */
[----:B---3--:R-:W-:-:S02]  /*9cd0*/  FSEL R135, R135, -INF , P5 ;  /* 0xff80000087877808 */ /* 0x008fc40002800000 */
[----:B------:R-:W-:Y:S02]  /*9ce0*/  FMNMX.FTZ R186, R134, R149, !PT ;  /* 0x0000009586ba7209 */ /* 0x000fe40007810000 */
[----:B------:R-:W-:Y:S02]  /*9cf0*/  ISETP.GT.AND P5, PT, R92, 0xa1, PT ;  /* 0x000000a15c00780c */ /* 0x000fe40003fa4270 */
[----:B------:R-:W-:Y:S01]  /*9d00*/  FSEL R106, R106, -INF , P4 ;  /* 0xff8000006a6a7808 */ /* 0x000fe20002000000 */
[----:B------:R-:W2:Y:S01]  /*9d10*/  MUFU.TANH R90, R90 ;  /* 0x0000005a005a7308 */ /* 0x000ea20000002400 */
[----:B------:R-:W-:Y:S02]  /*9d20*/  FMNMX.FTZ R149, R135, R186, !PT ;  /* 0x000000ba87957209 */ /* 0x000fe40007810000 */
[----:B------:R-:W-:Y:S02]  /*9d30*/  ISETP.GT.AND P4, PT, R92, 0xa8, PT ;  /* 0x000000a85c00780c */ /* 0x000fe40003f84270 */
[----:B------:R-:W-:-:S02]  /*9d40*/  FSEL R97, R97, -INF , P5 ;  /* 0xff80000061617808 */ /* 0x000fc40002800000 */
[----:B------:R-:W-:Y:S01]  /*9d50*/  FMNMX.FTZ R186, R106, R149, !PT ;  /* 0x000000956aba7209 */ /* 0x000fe20007810000 */
[----:B------:R-:W3:Y:S01]  /*9d60*/  MUFU.TANH R91, R91 ;  /* 0x0000005b005b7308 */ /* 0x000ee20000002400 */
[C---:B------:R-:W-:Y:S02]  /*9d70*/  ISETP.GT.AND P5, PT, R92.reuse, 0xa9, PT ;  /* 0x000000a95c00780c */ /* 0x040fe40003fa4270 */
[----:B-----5:R-:W-:Y:S02]  /*9d80*/  FSEL R125, R107, -INF , P4 ;  /* 0xff8000006b7d7808 */ /* 0x020fe40002000000 */
[----:B------:R-:W-:Y:S02]  /*9d90*/  FMNMX.FTZ R186, R97, R186, !PT ;  /* 0x000000ba61ba7209 */ /* 0x000fe40007810000 */
[----:B------:R-:W-:Y:S01]  /*9da0*/  ISETP.GT.AND P4, PT, R92, 0xb0, PT ;  /* 0x000000b05c00780c */ /* 0x000fe20003f84270 */
[----:B------:R-:W4:Y:S01]  /*9db0*/  MUFU.TANH R94, R94 ;  /* 0x0000005e005e7308 */ /* 0x000f220000002400 */
[----:B------:R-:W-:-:S02]  /*9dc0*/  FSEL R111, R111, -INF , P5 ;  /* 0xff8000006f6f7808 */ /* 0x000fc40002800000 */
[----:B------:R-:W-:Y:S02]  /*9dd0*/  FMNMX.FTZ R186, R125, R186, !PT ;  /* 0x000000ba7dba7209 */ /* 0x000fe40007810000 */
[----:B------:R-:W-:Y:S02]  /*9de0*/  ISETP.GT.AND P5, PT, R92, 0xb1, PT ;  /* 0x000000b15c00780c */ /* 0x000fe40003fa4270 */
[----:B------:R-:W-:Y:S01]  /*9df0*/  FSEL R128, R114, -INF , P4 ;  /* 0xff80000072807808 */ /* 0x000fe20002000000 */
[----:B------:R-:W5:Y:S01]  /*9e00*/  MUFU.TANH R95, R95 ;  /* 0x0000005f005f7308 */ /* 0x000f620000002400 */
[----:B------:R-:W-:Y:S02]  /*9e10*/  FMNMX.FTZ R149, R111, R186, !PT ;  /* 0x000000ba6f957209 */ /* 0x000fe40007810000 */
[----:B------:R-:W-:Y:S02]  /*9e20*/  ISETP.GT.AND P4, PT, R92, 0xb8, PT ;  /* 0x000000b85c00780c */ /* 0x000fe40003f84270 */
[----:B------:R-:W-:-:S02]  /*9e30*/  FSEL R115, R115, -INF , P5 ;  /* 0xff80000073737808 */ /* 0x000fc40002800000 */
[----:B------:R-:W-:Y:S01]  /*9e40*/  FMNMX.FTZ R186, R128, R149, !PT ;  /* 0x0000009580ba7209 */ /* 0x000fe20007810000 */
[----:B------:R2:W-:Y:S01]  /*9e50*/  MUFU.EX2 R107, R194 ;  /* 0x000000c2006b7308 */ /* 0x0005e20000000800 */
[----:B------:R-:W-:Y:S02]  /*9e60*/  ISETP.GT.AND P5, PT, R92, 0xb9, PT ;  /* 0x000000b95c00780c */ /* 0x000fe40003fa4270 */
[----:B-1----:R-:W-:Y:S02]  /*9e70*/  FSEL R118, R118, -INF , P4 ;  /* 0xff80000076767808 */ /* 0x002fe40002000000 */
[----:B------:R-:W-:Y:S02]  /*9e80*/  FMNMX.FTZ R149, R115, R186, !PT ;  /* 0x000000ba73957209 */ /* 0x000fe40007810000 */
[----:B------:R-:W-:Y:S01]  /*9e90*/  ISETP.GT.AND P4, PT, R92, 0xc0, PT ;  /* 0x000000c05c00780c */ /* 0x000fe20003f84270 */
[----:B------:R-:W-:Y:S01]  /*9ea0*/  MUFU.TANH R98, R98 ;  /* 0x0000006200627308 */ /* 0x000fe20000002400 */
[----:B0-----:R-:W-:Y:S01]  /*9eb0*/  FSEL R119, R119, -INF , P5 ;  /* 0xff80000077777808 */ /* 0x001fe20002800000 */
[----:B--2---:R-:W-:Y:S01]  /*9ec0*/  FFMA.FTZ R194, R132, UR10, -R103 ;  /* 0x0000000a84c27c23 */ /* 0x004fe20008010867 */
[----:B------:R-:W-:-:S02]  /*9ed0*/  FMNMX.FTZ R186, R118, R149, !PT ;  /* 0x0000009576ba7209 */ /* 0x000fc40007810000 */
[----:B------:R-:W-:Y:S02]  /*9ee0*/  ISETP.GT.AND P5, PT, R92, 0xc1, PT ;  /* 0x000000c15c00780c */ /* 0x000fe40003fa4270 */
[----:B------:R-:W-:Y:S01]  /*9ef0*/  FSEL R132, R90, -INF , P4 ;  /* 0xff8000005a847808 */ /* 0x000fe20002000000 */
[----:B------:R-:W0:Y:S01]  /*9f00*/  MUFU.TANH R99, R99 ;  /* 0x0000006300637308 */ /* 0x000e220000002400 */
[----:B------:R-:W-:Y:S02]  /*9f10*/  FMNMX.FTZ R149, R119, R186, !PT ;  /* 0x000000ba77957209 */ /* 0x000fe40007810000 */
[----:B------:R-:W-:Y:S02]  /*9f20*/  ISETP.GT.AND P4, PT, R92, 0xc8, PT ;  /* 0x000000c85c00780c */ /* 0x000fe40003f84270 */
[----:B---3--:R-:W-:Y:S02]  /*9f30*/  FSEL R91, R91, -INF , P5 ;  /* 0xff8000005b5b7808 */ /* 0x008fe40002800000 */
[----:B------:R-:W-:Y:S01]  /*9f40*/  FMNMX.FTZ R186, R132, R149, !PT ;  /* 0x0000009584ba7209 */ /* 0x000fe20007810000 */
[----:B------:R-:W1:Y:S01]  /*9f50*/  MUFU.TANH R102, R102 ;  /* 0x0000006600667308 */ /* 0x000e620000002400 */
[----:B------:R-:W-:Y:S01]  /*9f60*/  ISETP.GT.AND P5, PT, R92, 0xc9, PT ;  /* 0x000000c95c00780c */ /* 0x000fe20003fa4270 */
[----:B------:R-:W-:-:S02]  /*9f70*/  WARPGROUP.DEPBAR.LE gsb0, 0x0 ;  /* 0x00008000000079c5 */ /* 0x000fc40000010000 */
[----:B----4-:R-:W-:Y:S01]  /*9f80*/  FSEL R94, R94, -INF , P4 ;  /* 0xff8000005e5e7808 */ /* 0x010fe20002000000 */
[----:B------:R-:W-:Y:S01]  /*9f90*/  WARPGROUP.ARRIVE ;  /* 0x00000000000079c5 */ /* 0x000fe20000000000 */
[----:B------:R-:W-:Y:S02]  /*9fa0*/  FMNMX.FTZ R149, R91, R186, !PT ;  /* 0x000000ba5b957209 */ /* 0x000fe40007810000 */
[----:B------:R-:W2:Y:S01]  /*9fb0*/  MUFU.TANH R167, R167 ;  /* 0x000000a700a77308 */ /* 0x000ea20000002400 */
[----:B------:R-:W-:Y:S02]  /*9fc0*/  ISETP.GT.AND P4, PT, R92, 0xd0, PT ;  /* 0x000000d05c00780c */ /* 0x000fe40003f84270 */
[----:B-----5:R-:W-:Y:S01]  /*9fd0*/  FSEL R95, R95, -INF , P5 ;  /* 0xff8000005f5f7808 */ /* 0x020fe20002800000 */
[----:B------:R-:W-:Y:S01]  /*9fe0*/  QGMMA.64x128x32.F32.E4M3.E4M3 R24, R200, gdesc[UR4], R24, gsb0 ;  /* 0x01e00004c8187df3 */ /* 0x000fe20008000818 */
[----:B------:R-:W-:Y:S02]  /*9ff0*/  FMNMX.FTZ R186, R94, R149, !PT ;  /* 0x000000955eba7209 */ /* 0x000fe40007810000 */
[----:B------:R-:W-:Y:S01]  /*a000*/  ISETP.GT.AND P5, PT, R92, 0xd1, PT ;  /* 0x000000d15c00780c */ /* 0x000fe20003fa4270 */
[----:B------:R3:W-:Y:S01]  /*a010*/  MUFU.EX2 R90, R194 ;  /* 0x000000c2005a7308 */ /* 0x0007e20000000800 */
[----:B------:R-:W-:-:S02]  /*a020*/  FMNMX.FTZ R149, R95, R186, !PT ;  /* 0x000000ba5f957209 */ /* 0x000fc40007810000 */
[----:B0-----:R-:W-:Y:S02]  /*a030*/  FSEL R99, R99, -INF , P5 ;  /* 0xff80000063637808 */ /* 0x001fe40002800000 */
[----:B------:R-:W-:-:S03]  /*a040*/  ISETP.GT.AND P5, PT, R92, 0xd9, PT ;  /* 0x000000d95c00780c */ /* 0x000fc60003fa4270 */
[----:B------:R-:W-:Y:S01]  /*a050*/  MUFU.EX2 R114, R195 ;  /* 0x000000c300727308 */ /* 0x000fe20000000800 */
[----:B---3--:R-:W-:-:S01]  /*a060*/  FFMA.FTZ R194, R104, UR10, -R103 ;  /* 0x0000000a68c27c23 */ /* 0x008fc20008010867 */
[----:B------:R-:W-:Y:S02]  /*a070*/  FSEL R104, R98, -INF , P4 ;  /* 0xff80000062687808 */ /* 0x000fe40002000000 */
[----:B------:R-:W-:Y:S01]  /*a080*/  ISETP.GT.AND P4, PT, R92, 0xd8, PT ;  /* 0x000000d85c00780c */ /* 0x000fe20003f84270 */
[----:B------:R-:W-:Y:S01]  /*a090*/  FFMA.FTZ R92, R108, UR10, -R103 ;  /* 0x0000000a6c5c7c23 */ /* 0x000fe20008010867 */
[----:B------:R-:W-:Y:S02]  /*a0a0*/  FMNMX.FTZ R186, R104, R149, !PT ;  /* 0x0000009568ba7209 */ /* 0x000fe40007810000 */
[----:B-1----:R-:W-:Y:S01]  /*a0b0*/  FSEL R102, R102, -INF , P4 ;  /* 0xff80000066667808 */ /* 0x002fe20002000000 */
[----:B------:R0:W-:Y:S01]  /*a0c0*/  MUFU.EX2 R98, R194 ;  /* 0x000000c200627308 */ /* 0x0001e20000000800 */
[----:B------:R-:W-:-:S02]  /*a0d0*/  FMNMX.FTZ R149, R99, R186, !PT ;  /* 0x000000ba63957209 */ /* 0x000fc40007810000 */
[----:B--2---:R-:W-:Y:S02]  /*a0e0*/  FSEL R167, R167, -INF , P5 ;  /* 0xff800000a7a77808 */ /* 0x004fe40002800000 */
[----:B------:R-:W-:-:S03]  /*a0f0*/  FMNMX.FTZ R108, R102, R149, !PT ;  /* 0x00000095666c7209 */ /* 0x000fc60007810000 */
[----:B------:R-:W-:Y:S01]  /*a100*/  MUFU.EX2 R192, R192 ;  /* 0x000000c000c07308 */ /* 0x000fe20000000800 */
[----:B------:R-:W-:Y:S01]  /*a110*/  FMNMX.FTZ R149, R167, R108, !PT ;  /* 0x0000006ca7957209 */ /* 0x000fe20007810000 */
[--C-:B------:R-:W-:Y:S01]  /*a120*/  FFMA.FTZ R108, R112, UR10, -R103.reuse ;  /* 0x0000000a706c7c23 */ /* 0x100fe20008010867 */
[----:B------:R-:W-:-:S03]  /*a130*/  FFMA.FTZ R112, R189, UR10, -R103 ;  /* 0x0000000abd707c23 */ /* 0x000fc60008010867 */
[----:B------:R-:W1:Y:S02]  /*a140*/  SHFL.BFLY PT, R186, R149, 0x2, 0x1f ;  /* 0x0c401f0095ba7f89 */ /* 0x000e6400000e0000 */
[----:B------:R-:W-:Y:S08]  /*a150*/  MUFU.EX2 R193, R193 ;  /* 0x000000c100c17308 */ /* 0x000ff00000000800 */
[----:B------:R-:W-:Y:S08]  /*a160*/  MUFU.EX2 R8, R8 ;  /* 0x0000000800087308 */ /* 0x000ff00000000800 */
[----:B------:R-:W-:Y:S01]  /*a170*/  MUFU.EX2 R11, R11 ;  /* 0x0000000b000b7308 */ /* 0x000fe20000000800 */
[----:B-1----:R-:W-:Y:S01]  /*a180*/  FMNMX.FTZ R189, R149, R186, !PT ;  /* 0x000000ba95bd7209 */ /* 0x002fe20007810000 */
[--C-:B------:R-:W-:Y:S01]  /*a190*/  FFMA.FTZ R186, R89, UR10, -R103.reuse ;  /* 0x0000000a59ba7c23 */ /* 0x100fe20008010867 */
[----:B------:R-:W-:-:S01]  /*a1a0*/  FFMA.FTZ R149, R190, UR10, -R103 ;  /* 0x0000000abe957c23 */ /* 0x000fc20008010867 */
[--C-:B------:R-:W-:Y:S01]  /*a1b0*/  FFMA.FTZ R190, R159, UR10, -R103.reuse ;  /* 0x0000000a9fbe7c23 */ /* 0x100fe20008010867 */
[----:B------:R-:W-:-:S01]  /*a1c0*/  FFMA.FTZ R159, R100, UR10, -R103 ;  /* 0x0000000a649f7c23 */ /* 0x000fc20008010867 */
[----:B0-----:R-:W0:Y:S01]  /*a1d0*/  SHFL.BFLY PT, R194, R189, 0x1, 0x1f ;  /* 0x0c201f00bdc27f89 */ /* 0x001e2200000e0000 */
[----:B------:R-:W-:-:S01]  /*a1e0*/  FFMA.FTZ R100, R101, UR10, -R103 ;  /* 0x0000000a65647c23 */ /* 0x000fc20008010867 */
[----:B------:R-:W-:Y:S01]  /*a1f0*/  FFMA.FTZ R101, R110, UR10, -R103 ;  /* 0x0000000a6e657c23 */ /* 0x000fe20008010867 */
[----:B------:R-:W-:Y:S08]  /*a200*/  MUFU.EX2 R12, R12 ;  /* 0x0000000c000c7308 */ /* 0x000ff00000000800 */
[----:B------:R-:W-:Y:S08]  /*a210*/  MUFU.EX2 R15, R15 ;  /* 0x0000000f000f7308 */ /* 0x000ff00000000800 */
[----:B------:R-:W-:Y:S01]  /*a220*/  MUFU.EX2 R20, R20 ;  /* 0x0000001400147308 */ /* 0x000fe20000000800 */
[----:B0-----:R-:W-:Y:S01]  /*a230*/  FMNMX.FTZ R89, R189, R194, !PT ;  /* 0x000000c2bd597209 */ /* 0x001fe20007810000 */
[----:B------:R-:W-:-:S06]  /*a240*/  IMAD.U32 R194, RZ, RZ, UR10 ;  /* 0x0000000affc27e24 */ /* 0x000fcc000f8e00ff */
[----:B------:R-:W-:Y:S01]  /*a250*/  MUFU.EX2 R185, R185 ;  /* 0x000000b900b97308 */ /* 0x000fe20000000800 */
[C---:B------:R-:W-:Y:S01]  /*a260*/  FSETP.NEU.FTZ.AND P4, PT, R89.reuse, -INF , PT ;  /* 0xff8000005900780b */ /* 0x040fe20003f9d000 */
[----:B------:R-:W-:-:S03]  /*a270*/  FFMA.FTZ R189, R89, R194, -8 ;  /* 0xc100000059bd7423 */ /* 0x000fc600000100c2 */
[----:B------:R-:W-:Y:S02]  /*a280*/  FSEL R195, R89, RZ, P4 ;  /* 0x000000ff59c37208 */ /* 0x000fe40002000000 */
[----:B------:R-:W-:Y:S01]  /*a290*/  FSEL R103, R189, RZ, P4 ;  /* 0x000000ffbd677208 */ /* 0x000fe20002000000 */
[----:B------:R-:W-:Y:S02]  /*a2a0*/  MUFU.EX2 R168, R168 ;  /* 0x000000a800a87308 */ /* 0x000fe40000000800 */
[----:B------:R-:W-:-:S02]  /*a2b0*/  FADD.FTZ R6, -R195, R6 ;  /* 0x00000006c3067221 */ /* 0x000fc40000010100 */
[--C-:B------:R-:W-:Y:S01]  /*a2c0*/  FFMA.FTZ R189, R191, UR10, -R103.reuse ;  /* 0x0000000abfbd7c23 */ /* 0x100fe20008010867 */
[----:B------:R-:W-:-:S01]  /*a2d0*/  FFMA.FTZ R191, R162, UR10, -R103 ;  /* 0x0000000aa2bf7c23 */ /* 0x000fc20008010867 */
[--C-:B------:R-:W-:Y:S01]  /*a2e0*/  FFMA.FTZ R162, R163, UR10, -R103.reuse ;  /* 0x0000000aa3a27c23 */ /* 0x100fe20008010867 */
[----:B------:R-:W-:-:S01]  /*a2f0*/  FFMA.FTZ R163, R166, UR10, -R103 ;  /* 0x0000000aa6a37c23 */ /* 0x000fc20008010867 */
[----:B------:R-:W-:Y:S01]  /*a300*/  FSEL R166, R88, RZ, P3 ;  /* 0x000000ff58a67208 */ /* 0x000fe20001800000 */
[----:B------:R-:W-:-:S01]  /*a310*/  FFMA.FTZ R9, R9, UR10, -R103 ;  /* 0x0000000a09097c23 */ /* 0x000fc20008010867 */
[----:B------:R-:W-:Y:S01]  /*a320*/  FMUL.FTZ R6, R6, UR10 ;  /* 0x0000000a06067c20 */ /* 0x000fe20008410000 */
[----:B------:R-:W-:-:S01]  /*a330*/  FFMA.FTZ R10, R10, UR10, -R103 ;  /* 0x0000000a0a0a7c23 */ /* 0x000fc20008010867 */
[----:B------:R-:W-:Y:S01]  /*a340*/  FFMA.FTZ R13, R13, UR10, -R103 ;  /* 0x0000000a0d0d7c23 */ /* 0x000fe20008010867 */
[----:B------:R-:W-:-:S01]  /*a350*/  FADD.FTZ R166, -R166, R5 ;  /* 0x00000005a6a67221 */ /* 0x000fc20000010100 */
[--C-:B------:R-:W-:Y:S01]  /*a360*/  FFMA.FTZ R14, R14, UR10, -R103.reuse ;  /* 0x0000000a0e0e7c23 */ /* 0x100fe20008010867 */
        /* <DEDUP_REMOVED lines=218> */
[--C-:B------:R-:W-:Y:S01]  /*b110*/  FFMA.FTZ R104, R99, UR10, -R103.reuse ;  /* 0x0000000a63687c23 */ /* 0x100fe20008010867 */
[----:B------:R-:W-:-:S01]  /*b120*/  FFMA.FTZ R99, R102, UR10, -R103 ;  /* 0x0000000a66637c23 */ /* 0x000fc20008010867 */
[----:B0-----:R-:W-:Y:S01]  /*b130*/  FADD.FTZ R188, R128, R3 ;  /* 0x0000000380bc7221 */ /* 0x001fe20000010000 */
[----:B-1----:R-:W-:-:S02]  /*b140*/  @!P1 VIADD R2, R196, 0x2e840 ;  /* 0x0002e840c4029836 */ /* 0x002fc40000000000 */
[----:B------:R-:W-:Y:S01]  /*b150*/  FFMA.FTZ R103, R167, UR10, -R103 ;  /* 0x0000000aa7677c23 */ /* 0x000fe20008010867 */
[----:B------:R-:W0:Y:S02]  /*b160*/  MUFU.EX2 R115, R115 ;  /* 0x0000007300737308 */ /* 0x000e240000000800 */
        /* <DEDUP_REMOVED lines=42> */
.L_x_7803:
        /* <DEDUP_REMOVED lines=135> */
.L_x_7794:
[----:B------:R-:W-:-:S13]  /*bc80*/  ISETP.LE.AND P2, PT, RZ, UR54, PT ;  /* 0x00000036ff007c0c */ /* 0x000fda000bf43270 */
[----:B------:R-:W-:Y:S05]  /*bc90*/  @!P2 BRA `(.L_x_7805) ;  /* 0x00000044000ca947 */ /* 0x000fea0003800000 */
[----:B------:R-:W-:Y:S01]  /*bca0*/  IMAD.MOV.U32 R6, RZ, RZ, R89 ;  /* 0x000000ffff067224 */ /* 0x000fe200078e0059 */
[----:B------:R-:W-:Y:S01]  /*bcb0*/  UMOV UR51, UR44 ;  /* 0x0000002c00337c82 */ /* 0x000fe20008000000 */
[----:B------:R-:W-:Y:S01]  /*bcc0*/  IMAD.MOV.U32 R5, RZ, RZ, R88 ;  /* 0x000000ffff057224 */ /* 0x000fe200078e0058 */
[----:B------:R-:W-:Y:S01]  /*bcd0*/  UMOV UR49, UR50 ;  /* 0x0000003200317c82 */ /* 0x000fe20008000000 */
[----:B------:R-:W-:-:S05]  /*bce0*/  ULDC UR48, c[0x0][0x988] ;  /* 0x0002620000307ab9 */ /* 0x000fca0000000800 */
.L_x_7815:
        /* <DEDUP_REMOVED lines=9> */
.L_x_7807:
[----:B------:R-:W-:Y:S01]  /*bd80*/  ULEA UR6, UR50, UR41, 0x3 ;  /* 0x0000002932067291 */ /* 0x000fe2000f8e183f */
[----:B------:R-:W-:-:S05]  /*bd90*/  IMAD.U32 R7, RZ, RZ, UR44 ;  /* 0x0000002cff077e24 */ /* 0x000fca000f8e00ff */
[----:B------:R-:W-:-:S04]  /*bda0*/  SHF.L.U32 R7, R7, 0x1f, RZ ;  /* 0x0000001f07077819 */ /* 0x000fc800000006ff */
[----:B------:R0:W1:Y:S01]  /*bdb0*/  SYNCS.PHASECHK.TRANS64.TRYWAIT P2, [UR6+0x2e830], R7 ;  /* 0x02e83007ff0075a7 */ /* 0x0000620008040146 */
[----:B------:R-:W-:Y:S05]  /*bdc0*/  @!P0 BRA `(.L_x_7808) ;  /* 0x0000000000048947 */ /* 0x000fea0003800000 */
[----:B------:R-:W-:Y:S01]  /*bdd0*/  BPT.TRAP 0x1 ;  /* 0x000000040000795c */ /* 0x000fe20000300000 */
.L_x_7808:
[----:B-1----:R-:W-:Y:S05]  /*bde0*/  @P2 BRA `(.L_x_7806) ;  /* 0x0000000000082947 */ /* 0x002fea0003800000 */
[----:B------:R-:W1:Y:S02]  /*bdf0*/  SYNCS.PHASECHK.TRANS64.TRYWAIT P2, [UR6+0x2e830], R7 ;  /* 0x02e83007ff0075a7 */ /* 0x000e640008040146 */
[----:B-1----:R-:W-:Y:S05]  /*be00*/  @!P2 BRA `(.L_x_7809) ;  /* 0x000000d00080a947 */ /* 0x002fea0003800000 */
.L_x_7806:
        /* <DEDUP_REMOVED lines=185> */
.L_x_7811:
[----:B------:R-:W-:Y:S01]  /*c9a0*/  ULEA UR6, UR49, UR41, 0x3 ;  /* 0x0000002931067291 */ /* 0x000fe2000f8e183f */
[----:B------:R-:W-:-:S05]  /*c9b0*/  IMAD.U32 R7, RZ, RZ, UR51 ;  /* 0x00000033ff077e24 */ /* 0x000fca000f8e00ff */
[----:B------:R-:W-:-:S04]  /*c9c0*/  SHF.L.U32 R7, R7, 0x1f, RZ ;  /* 0x0000001f07077819 */ /* 0x000fc800000006ff */
[----:B------:R0:W1:Y:S01]  /*c9d0*/  SYNCS.PHASECHK.TRANS64.TRYWAIT P2, [UR6+0x2e850], R7 ;  /* 0x02e85007ff0075a7 */ /* 0x0000620008040146 */
[----:B------:R-:W-:Y:S05]  /*c9e0*/  @!P0 BRA `(.L_x_7812) ;  /* 0x0000000000048947 */ /* 0x000fea0003800000 */
[----:B------:R-:W-:Y:S01]  /*c9f0*/  BPT.TRAP 0x1 ;  /* 0x000000040000795c */ /* 0x000fe20000300000 */
.L_x_7812:
[----:B-1----:R-:W-:Y:S05]  /*ca00*/  @P2 BRA `(.L_x_7810) ;  /* 0x0000000000082947 */ /* 0x002fea0003800000 */
[----:B------:R-:W1:Y:S02]  /*ca10*/  SYNCS.PHASECHK.TRANS64.TRYWAIT P2, [UR6+0x2e850], R7 ;  /* 0x02e85007ff0075a7 */ /* 0x000e640008040146 */
[----:B-1----:R-:W-:Y:S05]  /*ca20*/  @!P2 BRA `(.L_x_7813) ;  /* 0x000000c40090a947 */ /* 0x002fea0003800000 */
.L_x_7810:
        /* <DEDUP_REMOVED lines=742> */
.L_x_7814:
        /* <DEDUP_REMOVED lines=132> */
.L_x_7805:
[----:B------:R-:W-:Y:S06]  /*100d0*/  BAR.ARV 0x8, 0x180 ;  /* 0x0206000000007b1d */ /* 0x000fec0000002000 */
[----:B------:R-:W-:Y:S05]  /*100e0*/  @!P0 BRA `(.L_x_7816) ;  /* 0x0000000000048947 */ /* 0x000fea0003800000 */
[----:B------:R-:W-:Y:S01]  /*100f0*/  BPT.TRAP 0x1 ;  /* 0x000000040000795c */ /* 0x000fe20000300000 */
.L_x_7816:
[----:B------:R-:W-:Y:S01]  /*10100*/  ULEA UR4, UR50, UR41, 0x3 ;  /* 0x0000002932047291 */ /* 0x000fe2000f8e183f */
[----:B------:R-:W-:-:S05]  /*10110*/  IMAD.U32 R0, RZ, RZ, UR44 ;  /* 0x0000002cff007e24 */ /* 0x000fca000f8e00ff */
[----:B------:R-:W-:-:S04]  /*10120*/  SHF.L.U32 R0, R0, 0x1f, RZ ;  /* 0x0000001f00007819 */ /* 0x000fc800000006ff */
[----:B------:R0:W1:Y:S01]  /*10130*/  SYNCS.PHASECHK.TRANS64.TRYWAIT P1, [UR4+0x2e850], R0 ;  /* 0x02e85000ff0075a7 */ /* 0x0000620008020144 */
[----:B------:R-:W-:Y:S05]  /*10140*/  @!P0 BRA `(.L_x_7817) ;  /* 0x0000000000048947 */ /* 0x000fea0003800000 */
[----:B------:R-:W-:Y:S01]  /*10150*/  BPT.TRAP 0x1 ;  /* 0x000000040000795c */ /* 0x000fe20000300000 */
.L_x_7817:
[----:B-1----:R-:W-:Y:S05]  /*10160*/  @P1 BRA `(.L_x_7818) ;  /* 0x0000000000081947 */ /* 0x002fea0003800000 */
[----:B------:R-:W1:Y:S02]  /*10170*/  SYNCS.PHASECHK.TRANS64.TRYWAIT P1, [UR4+0x2e850], R0 ;  /* 0x02e85000ff0075a7 */ /* 0x000e640008020144 */
[----:B-1----:R-:W-:Y:S05]  /*10180*/  @!P1 BRA `(.L_x_7819) ;  /* 0x0000008c00d09947 */ /* 0x002fea0003800000 */
.L_x_7818:
        /* <DEDUP_REMOVED lines=12> */
[----:B------:R-:W-:Y:S01]  /*10250*/  @UP0 ULDC.64 UR14, c[0x0][0x9c8] ;  /* 0x00027200000e0ab9 */ /* 0x000fe20000000a00 */
[----:B------:R-:W-:Y:S01]  /*10260*/  @UP0 USHF.R.S32.HI UR9, URZ, 0x1f, UR47 ;  /* 0x0000001f3f090899 */ /* 0x000fe2000801142f */
[----:B------:R-:W-:Y:S01]  /*10270*/  UMOV UR6, UR5 ;  /* 0x0000000500067c82 */ /* 0x000fe20008000000 */
[----:B------:R-:W-:Y:S01]  /*10280*/  @UP0 UIMAD UR8, UR37, UR14, URZ ;  /* 0x0000000e250802a4 */ /* 0x000fe2000f8e023f */
[----:B------:R-:W-:Y:S01]  /*10290*/  QGMMA.64x128x32.F32.E4M3.E4M3 R24, R224, gdesc[UR4], R24, gsb0 ;  /* 0x01e00004e0187df3 */ /* 0x000fe20008000818 */
[----:B------:R-:W-:Y:S01]  /*102a0*/  UIADD3 UR6, UR5, 0x100, URZ ;  /* 0x0000010005067890 */ /* 0x000fe2000fffe03f */
[----:B------:R-:W-:Y:S01]  /*102b0*/  UMOV UR7, 0xc0000010 ;  /* 0xc000001000077882 */ /* 0x000fe20000000000 */
        /* <DEDUP_REMOVED lines=26> */
[----:B-1----:R-:W-:-:S05]  /*10460*/  IMAD.U32 R5, RZ, RZ, UR9 ;  /* 0x00000009ff057e24 */ /* 0x002fca000f8e00ff */
        /* <DEDUP_REMOVED lines=49> */
.L_x_7820:
        /* <DEDUP_REMOVED lines=74> */
.L_x_7787:
        /* <DEDUP_REMOVED lines=50> */
[----:B------:R-:W-:Y:S02]  /*10f40*/  IADD3 R63, P2, R6, 0x60, RZ ;  /* 0x00000060063f7810 */ /* 0x000fe40007f5e0ff */
[----:B------:R-:W-:Y:S02]  /*10f50*/  LOP3.LUT R10, R61, 0x380, RZ, 0xc0, !PT ;  /* 0x000003803d0a7812 */ /* 0x000fe400078ec0ff */
[----:B------:R-:W-:Y:S02]  /*10f60*/  SEL R46, R9, R8, P0 ;  /* 0x00000008092e7207 */ /* 0x000fe40000000000 */
[----:B------:R-:W-:Y:S02]  /*10f70*/  SHF.R.U64 R10, R10, 0x3, RZ ;  /* 0x000000030a0a7819 */ /* 0x000fe400000012ff */
[----:B------:R-:W-:Y:S02]  /*10f80*/  SEL R45, R8, R9, P0 ;  /* 0x00000009082d7207 */ /* 0x000fe40000000000 */
[----:B------:R-:W-:-:S02]  /*10f90*/  IADD3 R67, P4, R6, 0x4020, RZ ;  /* 0x0000402006437810 */ /* 0x000fc40007f9e0ff */
[----:B------:R-:W-:Y:S02]  /*10fa0*/  F2FP.BF16.F32.PACK_AB R27, R54, R27 ;  /* 0x0000001b361b723e */ /* 0x000fe400000010ff */
[----:B------:R-:W-:Y:S02]  /*10fb0*/  LOP3.LUT R9, R6, 0x380, RZ, 0xc0, !PT ;  /* 0x0000038006097812 */ /* 0x000fe400078ec0ff */
[----:B------:R-:W-:Y:S02]  /*10fc0*/  F2FP.BF16.F32.PACK_AB R32, R53, R32 ;  /* 0x000000203520723e */ /* 0x000fe400000010ff */
[----:B------:R-:W-:Y:S02]  /*10fd0*/  SEL R44, R13, R12, P0 ;  /* 0x0000000c0d2c7207 */ /* 0x000fe40000000000 */
[----:B------:R-:W-:Y:S01]  /*10fe0*/  SEL R43, R12, R13, P0 ;  /* 0x0000000d0c2b7207 */ /* 0x000fe20000000000 */
[----:B------:R-:W-:Y:S01]  /*10ff0*/  IMAD.X R13, RZ, RZ, R7, P4 ;  /* 0x000000ffff0d7224 */ /* 0x000fe200020e0607 */
[----:B------:R-:W-:-:S02]  /*11000*/  SEL R50, R38, R39, P0 ;  /* 0x0000002726327207 */ /* 0x000fc40000000000 */
[----:B------:R-:W-:Y:S02]  /*11010*/  SEL R54, R25, R24, P0 ;  /* 0x0000001819367207 */ /* 0x000fe40000000000 */
[----:B------:R-:W-:Y:S01]  /*11020*/  SEL R51, R24, R25, P0 ;  /* 0x0000001918337207 */ /* 0x000fe20000000000 */
[----:B------:R-:W-:Y:S01]  /*11030*/  IMAD.X R25, RZ, RZ, R7, P1 ;  /* 0x000000ffff197224 */ /* 0x000fe200008e0607 */
[----:B------:R-:W-:Y:S02]  /*11040*/  IADD3 R59, P6, R6, 0x20, RZ ;  /* 0x00000020063b7810 */ /* 0x000fe40007fde0ff */
[----:B------:R-:W-:Y:S02]  /*11050*/  SEL R39, R39, R38, P0 ;  /* 0x0000002627277207 */ /* 0x000fe40000000000 */
[----:B------:R-:W-:Y:S02]  /*11060*/  LOP3.LUT R12, R63, 0x380, RZ, 0xc0, !PT ;  /* 0x000003803f0c7812 */ /* 0x000fe400078ec0ff */
[----:B------:R-:W-:-:S02]  /*11070*/  LOP3.LUT R24, R10, R61, RZ, 0x3c, !PT ;  /* 0x0000003d0a187212 */ /* 0x000fc400078e3cff */
[----:B------:R-:W-:Y:S02]  /*11080*/  F2FP.BF16.F32.PACK_AB R29, R60, R29 ;  /* 0x0000001d3c1d723e */ /* 0x000fe400000010ff */
[----:B------:R-:W-:Y:S02]  /*11090*/  SEL R42, R37, R36, P0 ;  /* 0x00000024252a7207 */ /* 0x000fe40000000000 */
[----:B------:R-:W-:Y:S02]  /*110a0*/  SEL R38, R31, R30, P0 ;  /* 0x0000001e1f267207 */ /* 0x000fe40000000000 */
[----:B------:R-:W-:Y:S02]  /*110b0*/  LOP3.LUT R10, R67, 0x380, RZ, 0xc0, !PT ;  /* 0x00000380430a7812 */ /* 0x000fe400078ec0ff */
[----:B------:R-:W-:Y:S02]  /*110c0*/  SEL R37, R36, R37, P0 ;  /* 0x0000002524257207 */ /* 0x000fe40000000000 */
[----:B------:R-:W-:-:S02]  /*110d0*/  SEL R31, R30, R31, P0 ;  /* 0x0000001f1e1f7207 */ /* 0x000fc40000000000 */
[----:B------:R-:W-:Y:S02]  /*110e0*/  SHF.R.U64 R9, R9, 0x3, RZ ;  /* 0x0000000309097819 */ /* 0x000fe400000012ff */
[----:B------:R-:W-:Y:S02]  /*110f0*/  F2FP.BF16.F32.PACK_AB R21, R68, R21 ;  /* 0x000000154415723e */ /* 0x000fe400000010ff */
[----:B------:R-:W-:Y:S02]  /*11100*/  F2FP.BF16.F32.PACK_AB R20, R69, R20 ;  /* 0x000000144514723e */ /* 0x000fe400000010ff */
[----:B------:R-:W-:Y:S02]  /*11110*/  SEL R36, R33, R32, P0 ;  /* 0x0000002021247207 */ /* 0x000fe40000000000 */
[----:B------:R-:W-:Y:S02]  /*11120*/  SEL R30, R27, R26, P0 ;  /* 0x0000001a1b1e7207 */ /* 0x000fe40000000000 */
[----:B------:R-:W-:Y:S01]  /*11130*/  SEL R49, R26, R27, P0 ;  /* 0x0000001b1a317207 */ /* 0x000fe20000000000 */
[----:B------:R-:W-:Y:S01]  /*11140*/  IMAD.X R27, RZ, RZ, R7, P6 ;  /* 0x000000ffff1b7224 */ /* 0x000fe200030e0607 */
[----:B------:R-:W-:-:S02]  /*11150*/  F2FP.BF16.F32.PACK_AB R56, R56, R65 ;  /* 0x000000413838723e */ /* 0x000fc400000010ff */
[----:B------:R-:W-:Y:S02]  /*11160*/  SEL R33, R32, R33, P0 ;  /* 0x0000002120217207 */ /* 0x000fe40000000000 */
[----:B------:R-:W-:Y:S02]  /*11170*/  SHF.R.U64 R12, R12, 0x3, RZ ;  /* 0x000000030c0c7819 */ /* 0x000fe400000012ff */
[----:B------:R-:W-:Y:S02]  /*11180*/  F2FP.BF16.F32.PACK_AB R94, R94, R95 ;  /* 0x0000005f5e5e723e */ /* 0x000fe400000010ff */
[----:B------:R-:W-:Y:S02]  /*11190*/  F2FP.BF16.F32.PACK_AB R93, R92, R93 ;  /* 0x0000005d5c5d723e */ /* 0x000fe400000010ff */
[----:B------:R-:W-:Y:S02]  /*111a0*/  F2FP.BF16.F32.PACK_AB R57, R48, R57 ;  /* 0x000000393039723e */ /* 0x000fe400000010ff */
[----:B------:R-:W-:-:S02]  /*111b0*/  SEL R32, R29, R28, P0 ;  /* 0x0000001c1d207207 */ /* 0x000fc40000000000 */
[C---:B------:R-:W-:Y:S02]  /*111c0*/  IADD3 R65, P3, R6.reuse, 0x4000, RZ ;  /* 0x0000400006417810 */ /* 0x040fe40007f7e0ff */
[C---:B------:R-:W-:Y:S02]  /*111d0*/  IADD3 R69, P5, R6.reuse, 0x4040, RZ ;  /* 0x0000404006457810 */ /* 0x040fe40007fbe0ff */
[----:B------:R-:W-:Y:S02]  /*111e0*/  IADD3 R62, P6, R6, 0x4060, RZ ;  /* 0x00004060063e7810 */ /* 0x000fe40007fde0ff */
[----:B------:R-:W-:Y:S01]  /*111f0*/  SHF.R.U64 R10, R10, 0x3, RZ ;  /* 0x000000030a0a7819 */ /* 0x000fe200000012ff */
[----:B------:R-:W-:Y:S01]  /*11200*/  IMAD.X R11, RZ, RZ, R7, P5 ;  /* 0x000000ffff0b7224 */ /* 0x000fe200028e0607 */
[----:B------:R-:W-:Y:S02]  /*11210*/  F2FP.BF16.F32.PACK_AB R90, R90, R91 ;  /* 0x0000005b5a5a723e */ /* 0x000fe400000010ff */
[----:B------:R-:W-:-:S02]  /*11220*/  F2FP.BF16.F32.PACK_AB R89, R88, R89 ;  /* 0x000000595859723e */ /* 0x000fc400000010ff */
[----:B------:R-:W-:Y:S02]  /*11230*/  SEL R29, R28, R29, P0 ;  /* 0x0000001d1c1d7207 */ /* 0x000fe40000000000 */
[----:B------:R-:W-:Y:S01]  /*11240*/  LOP3.LUT R6, R9, R6, RZ, 0x3c, !PT ;  /* 0x0000000609067212 */ /* 0x000fe200078e3cff */
[--C-:B------:R-:W-:Y:S01]  /*11250*/  IMAD.X R9, RZ, RZ, R7.reuse, P6 ;  /* 0x000000ffff097224 */ /* 0x100fe200030e0607 */
[----:B------:R-:W-:Y:S02]  /*11260*/  SEL R28, R21, R20, P0 ;  /* 0x00000014151c7207 */ /* 0x000fe40000000000 */
[----:B------:R-:W-:Y:S01]  /*11270*/  SEL R41, R20, R21, P0 ;  /* 0x0000001514297207 */ /* 0x000fe20000000000 */
[----:B------:R-:W-:Y:S01]  /*11280*/  IMAD.X R21, RZ, RZ, R7, P2 ;  /* 0x000000ffff157224 */ /* 0x000fe200010e0607 */
[----:B------:R-:W-:Y:S02]  /*11290*/  LOP3.LUT R20, R12, R63, RZ, 0x3c, !PT ;  /* 0x0000003f0c147212 */ /* 0x000fe400078e3cff */
[----:B------:R-:W-:-:S02]  /*112a0*/  SEL R34, R94, R93, P0 ;  /* 0x0000005d5e227207 */ /* 0x000fc40000000000 */
[----:B------:R-:W-:Y:S02]  /*112b0*/  SEL R48, R56, R57, P0 ;  /* 0x0000003938307207 */ /* 0x000fe40000000000 */
[----:B------:R-:W-:Y:S02]  /*112c0*/  LOP3.LUT R52, R69, 0x380, RZ, 0xc0, !PT ;  /* 0x0000038045347812 */ /* 0x000fe400078ec0ff */
[----:B------:R-:W-:Y:S02]  /*112d0*/  LOP3.LUT R12, R10, R67, RZ, 0x3c, !PT ;  /* 0x000000430a0c7212 */ /* 0x000fe400078e3cff */
[----:B------:R-:W-:Y:S02]  /*112e0*/  SEL R93, R93, R94, P0 ;  /* 0x0000005e5d5d7207 */ /* 0x000fe40000000000 */
[----:B------:R-:W-:Y:S02]  /*112f0*/  SEL R40, R90, R89, P0 ;  /* 0x000000595a287207 */ /* 0x000fe40000000000 */
[----:B------:R-:W-:-:S02]  /*11300*/  SEL R57, R57, R56, P0 ;  /* 0x0000003839397207 */ /* 0x000fc40000000000 */
[----:B------:R-:W-:Y:S02]  /*11310*/  MOV R67, R6 ;  /* 0x0000000600437202 */ /* 0x000fe40000000f00 */
[----:B------:R-:W-:Y:S02]  /*11320*/  F2FP.BF16.F32.PACK_AB R15, R70, R15 ;  /* 0x0000000f460f723e */ /* 0x000fe400000010ff */
[----:B------:R-:W-:Y:S02]  /*11330*/  F2FP.BF16.F32.PACK_AB R14, R71, R14 ;  /* 0x0000000e470e723e */ /* 0x000fe400000010ff */
[----:B------:R-:W-:Y:S02]  /*11340*/  SEL R89, R89, R90, P0 ;  /* 0x0000005a59597207 */ /* 0x000fe40000000000 */
[----:B------:R-:W-:Y:S02]  /*11350*/  SHF.R.U64 R52, R52, 0x3, RZ ;  /* 0x0000000334347819 */ /* 0x000fe400000012ff */
[----:B------:R-:W-:-:S02]  /*11360*/  SEL R56, R15, R14, P0 ;  /* 0x0000000e0f387207 */ /* 0x000fc40000000000 */
[----:B------:R-:W-:Y:S01]  /*11370*/  SEL R53, R14, R15, P0 ;  /* 0x0000000f0e357207 */ /* 0x000fe20000000000 */
[----:B------:R-:W-:Y:S01]  /*11380*/  IMAD.X R15, RZ, RZ, R7, P3 ;  /* 0x000000ffff0f7224 */ /* 0x000fe200018e0607 */
[----:B------:R-:W-:Y:S02]  /*11390*/  SEL R60, R86, R87, P0 ;  /* 0x00000057563c7207 */ /* 0x000fe40000000000 */
[----:B------:R-:W-:Y:S02]  /*113a0*/  SEL R87, R87, R86, P0 ;  /* 0x0000005657577207 */ /* 0x000fe40000000000 */
[----:B------:R-:W-:Y:S02]  /*113b0*/  LOP3.LUT R8, R59, 0x380, RZ, 0xc0, !PT ;  /* 0x000003803b087812 */ /* 0x000fe400078ec0ff */
[----:B------:R-:W-:Y:S02]  /*113c0*/  LOP3.LUT R10, R52, R69, RZ, 0x3c, !PT ;  /* 0x00000045340a7212 */ /* 0x000fe400078e3cff */
[----:B------:R-:W-:-:S02]  /*113d0*/  MOV R64, R20 ;  /* 0x0000001400407202 */ /* 0x000fc40000000f00 */
[----:B------:R-:W-:Y:S02]  /*113e0*/  SHF.R.U64 R8, R8, 0x3, RZ ;  /* 0x0000000308087819 */ /* 0x000fe400000012ff */
[----:B------:R-:W-:Y:S02]  /*113f0*/  MOV R61, R10 ;  /* 0x0000000a003d7202 */ /* 0x000fe40000000f00 */
[----:B------:R-:W-:Y:S02]  /*11400*/  LOP3.LUT R26, R8, R59, RZ, 0x3c, !PT ;  /* 0x0000003b081a7212 */ /* 0x000fe400078e3cff */
[----:B------:R-:W-:Y:S02]  /*11410*/  LOP3.LUT R8, R65, 0x380, RZ, 0xc0, !PT ;  /* 0x0000038041087812 */ /* 0x000fe400078ec0ff */
[----:B------:R-:W-:Y:S02]  /*11420*/  LOP3.LUT R59, R62, 0x380, RZ, 0xc0, !PT ;  /* 0x000003803e3b7812 */ /* 0x000fe400078ec0ff */
[----:B------:R-:W-:-:S02]  /*11430*/  SHF.R.U64 R8, R8, 0x3, RZ ;  /* 0x0000000308087819 */ /* 0x000fc400000012ff */
[----:B------:R-:W-:Y:S02]  /*11440*/  SHF.R.U64 R59, R59, 0x3, RZ ;  /* 0x000000033b3b7819 */ /* 0x000fe400000012ff */
[----:B------:R-:W-:Y:S02]  /*11450*/  LOP3.LUT R14, R8, R65, RZ, 0x3c, !PT ;  /* 0x00000041080e7212 */ /* 0x000fe400078e3cff */
[----:B------:R-:W-:Y:S02]  /*11460*/  LOP3.LUT R8, R59, R62, RZ, 0x3c, !PT ;  /* 0x0000003e3b087212 */ /* 0x000fe400078e3cff */
[----:B------:R-:W-:Y:S02]  /*11470*/  MOV R63, R14 ;  /* 0x0000000e003f7202 */ /* 0x000fe40000000f00 */
[----:B------:R-:W-:Y:S02]  /*11480*/  MOV R59, R8 ;  /* 0x00000008003b7202 */ /* 0x000fe40000000f00 */
[----:B------:R-:W-:-:S02]  /*11490*/  MOV R62, R12 ;  /* 0x0000000c003e7202 */ /* 0x000fc40000000f00 */
[----:B------:R-:W-:Y:S02]  /*114a0*/  MOV R66, R26 ;  /* 0x0000001a00427202 */ /* 0x000fe40000000f00 */
[----:B------:R-:W-:Y:S02]  /*114b0*/  MOV R65, R24 ;  /* 0x0000001800417202 */ /* 0x000fe40000000f00 */
[----:B------:R-:W-:Y:S01]  /*114c0*/  PLOP3.LUT P2, PT, PT, PT, UP0, 0x80, 0x0 ;  /* 0x000000000000781c */ /* 0x000fe20003f4f008 */
        /* <DEDUP_REMOVED lines=9> */
[----:B------:R-:W3:Y:S01]  /*11560*/  SHFL.IDX PT, R39, R39, R6, 0x1c1f ;  /* 0x001c1f0627277589 */ /* 0x000ee200000e0000 */
[----:B0-----:R-:W-:-:S02]  /*11570*/  SEL R8, R34, R93, P0 ;  /* 0x0000005d22087207 */ /* 0x001fc40000000000 */
[----:B------:R-:W-:Y:S01]  /*11580*/  SEL R10, R93, R34, P0 ;  /* 0x000000225d0a7207 */ /* 0x000fe20000000000 */
[----:B------:R-:W-:Y:S04]  /*11590*/  SHFL.IDX PT, R42, R42, R35, 0x1c1f ;  /* 0x001c1f232a2a7589 */ /* 0x000fe800000e0000 */
[----:B------:R-:W0:Y:S01]  /*115a0*/  SHFL.IDX PT, R37, R37, R6, 0x1c1f ;  /* 0x001c1f0625257589 */ /* 0x000e2200000e0000 */
[----:B-1----:R-:W-:Y:S02]  /*115b0*/  SEL R9, R48, R57, P0 ;  /* 0x0000003930097207 */ /* 0x002fe40000000000 */
[----:B------:R-:W-:Y:S01]  /*115c0*/  SEL R11, R57, R48, P0 ;  /* 0x00000030390b7207 */ /* 0x000fe20000000000 */
[----:B------:R-:W-:Y:S04]  /*115d0*/  SHFL.IDX PT, R38, R38, R35, 0x1c1f ;  /* 0x001c1f2326267589 */ /* 0x000fe800000e0000 */
[----:B------:R-:W1:Y:S01]  /*115e0*/  SHFL.IDX PT, R31, R31, R6, 0x1c1f ;  /* 0x001c1f061f1f7589 */ /* 0x000e6200000e0000 */
[----:B--2---:R-:W-:-:S02]  /*115f0*/  SEL R12, R40, R89, P0 ;  /* 0x00000059280c7207 */ /* 0x004fc40000000000 */
[----:B------:R-:W-:Y:S01]  /*11600*/  SEL R14, R89, R40, P0 ;  /* 0x00000028590e7207 */ /* 0x000fe20000000000 */
[----:B------:R-:W-:Y:S04]  /*11610*/  SHFL.IDX PT, R36, R36, R35, 0x1c1f ;  /* 0x001c1f2324247589 */ /* 0x000fe800000e0000 */
[----:B------:R-:W2:Y:S01]  /*11620*/  SHFL.IDX PT, R33, R33, R6, 0x1c1f ;  /* 0x001c1f0621217589 */ /* 0x000ea200000e0000 */
[----:B---3--:R-:W-:Y:S02]  /*11630*/  SEL R13, R50, R39, P0 ;  /* 0x00000027320d7207 */ /* 0x008fe40000000000 */
[----:B------:R-:W-:Y:S01]  /*11640*/  SEL R15, R39, R50, P0 ;  /* 0x00000032270f7207 */ /* 0x000fe20000000000 */
[----:B------:R2:W-:Y:S04]  /*11650*/  SHFL.IDX PT, R21, R30, R35, 0x1c1f ;  /* 0x001c1f231e157589 */ /* 0x0005e800000e0000 */
[----:B------:R-:W3:Y:S01]  /*11660*/  SHFL.IDX PT, R52, R49, R6, 0x1c1f ;  /* 0x001c1f0631347589 */ /* 0x000ee200000e0000 */
[----:B0-----:R-:W-:-:S02]  /*11670*/  SEL R24, R42, R37, P0 ;  /* 0x000000252a187207 */ /* 0x001fc40000000000 */
[----:B------:R-:W-:Y:S01]  /*11680*/  SEL R26, R37, R42, P0 ;  /* 0x0000002a251a7207 */ /* 0x000fe20000000000 */
[----:B------:R-:W-:Y:S04]  /*11690*/  SHFL.IDX PT, R32, R32, R35, 0x1c1f ;  /* 0x001c1f2320207589 */ /* 0x000fe800000e0000 */
[----:B------:R-:W-:Y:S01]  /*116a0*/  SHFL.IDX PT, R54, R54, R35, 0x1c1f ;  /* 0x001c1f2336367589 */ /* 0x000fe200000e0000 */
[----:B-1----:R-:W-:Y:S02]  /*116b0*/  SEL R25, R38, R31, P0 ;  /* 0x0000001f26197207 */ /* 0x002fe40000000000 */
[----:B------:R-:W-:Y:S01]  /*116c0*/  SEL R27, R31, R38, P0 ;  /* 0x000000261f1b7207 */ /* 0x000fe20000000000 */
[----:B------:R3:W0:Y:S04]  /*116d0*/  SHFL.IDX PT, R7, R29, R6, 0x1c1f ;  /* 0x001c1f061d077589 */ /* 0x00062800000e0000 */
[----:B------:R-:W1:Y:S01]  /*116e0*/  SHFL.IDX PT, R51, R51, R6, 0x1c1f ;  /* 0x001c1f0633337589 */ /* 0x000e6200000e0000 */
[----:B--2---:R-:W-:-:S03]  /*116f0*/  SEL R30, R33, R36, P0 ;  /* 0x00000024211e7207 */ /* 0x004fc60000000000 */
[----:B------:R2:W-:Y:S04]  /*11700*/  SHFL.IDX PT, R20, R28, R35, 0x1c1f ;  /* 0x001c1f231c147589 */ /* 0x0005e800000e0000 */
[----:B------:R-:W-:Y:S01]  /*11710*/  SHFL.IDX PT, R44, R44, R35, 0x1c1f ;  /* 0x001c1f232c2c7589 */ /* 0x000fe200000e0000 */
[----:B---3--:R-:W-:Y:S02]  /*11720*/  SEL R29, R21, R52, P0 ;  /* 0x00000034151d7207 */ /* 0x008fe40000000000 */
[----:B------:R-:W-:Y:S01]  /*11730*/  SEL R31, R52, R21, P0 ;  /* 0x00000015341f7207 */ /* 0x000fe20000000000 */
[----:B------:R-:W-:Y:S01]  /*11740*/  SHFL.IDX PT, R56, R56, R35, 0x1c1f ;  /* 0x001c1f2338387589 */ /* 0x000fe200000e0000 */
[----:B--2---:R-:W-:-:S03]  /*11750*/  SEL R28, R36, R33, P0 ;  /* 0x00000021241c7207 */ /* 0x004fc60000000000 */
[----:B------:R-:W2:Y:S04]  /*11760*/  SHFL.IDX PT, R41, R41, R6, 0x1c1f ;  /* 0x001c1f0629297589 */ /* 0x000ea800000e0000 */
[----:B------:R-:W3:Y:S01]  /*11770*/  SHFL.IDX PT, R43, R43, R6, 0x1c1f ;  /* 0x001c1f062b2b7589 */ /* 0x000ee200000e0000 */
[----:B0-----:R-:W-:Y:S02]  /*11780*/  SEL R36, R32, R7, P0 ;  /* 0x0000000720247207 */ /* 0x001fe40000000000 */
[----:B------:R-:W-:Y:S01]  /*11790*/  SEL R38, R7, R32, P0 ;  /* 0x0000002007267207 */ /* 0x000fe20000000000 */
[----:B------:R-:W0:Y:S01]  /*117a0*/  SHFL.IDX PT, R53, R53, R6, 0x1c1f ;  /* 0x001c1f0635357589 */ /* 0x000e2200000e0000 */
[----:B-1----:R-:W-:Y:S01]  /*117b0*/  SEL R37, R54, R51, P0 ;  /* 0x0000003336257207 */ /* 0x002fe20000000000 */
[----:B------:R-:W-:Y:S01]  /*117c0*/  IMAD.U32 R7, RZ, RZ, UR7 ;  /* 0x00000007ff077e24 */ /* 0x000fe2000f8e00ff */
[----:B------:R-:W-:Y:S01]  /*117d0*/  SEL R39, R51, R54, P0 ;  /* 0x0000003633277207 */ /* 0x000fe20000000000 */
[----:B------:R-:W-:Y:S06]  /*117e0*/  BAR.SYNC.DEFER_BLOCKING 0x1, 0x100 ;  /* 0x0044000000007b1d */ /* 0x000fec0000010000 */
[----:B------:R-:W-:Y:S04]  /*117f0*/  SHFL.IDX PT, R58, R58, R35, 0x1c1f ;  /* 0x001c1f233a3a7589 */ /* 0x000fe800000e0000 */
[----:B------:R-:W1:Y:S01]  /*11800*/  SHFL.IDX PT, R55, R55, R6, 0x1c1f ;  /* 0x001c1f0637377589 */ /* 0x000e6200000e0000 */
[----:B--2---:R-:W-:-:S02]  /*11810*/  SEL R32, R20, R41, P0 ;  /* 0x0000002914207207 */ /* 0x004fc40000000000 */
[----:B------:R-:W-:Y:S01]  /*11820*/  SEL R34, R41, R20, P0 ;  /* 0x0000001429227207 */ /* 0x000fe20000000000 */
[----:B------:R-:W-:Y:S01]  /*11830*/  SHFL.IDX PT, R46, R46, R35, 0x1c1f ;  /* 0x001c1f232e2e7589 */ /* 0x000fe200000e0000 */
[----:B---3--:R-:W-:Y:S02]  /*11840*/  SEL R40, R44, R43, P0 ;  /* 0x0000002b2c287207 */ /* 0x008fe40000000000 */
[----:B------:R-:W-:Y:S01]  /*11850*/  SEL R42, R43, R44, P0 ;  /* 0x0000002c2b2a7207 */ /* 0x000fe20000000000 */
[----:B------:R2:W-:Y:S01]  /*11860*/  SHFL.IDX PT, R60, R60, R35, 0x1c1f ;  /* 0x001c1f233c3c7589 */ /* 0x0005e200000e0000 */
[----:B0-----:R-:W-:-:S03]  /*11870*/  SEL R33, R56, R53, P0 ;  /* 0x0000003538217207 */ /* 0x001fc60000000000 */
[----:B------:R-:W0:Y:S04]  /*11880*/  SHFL.IDX PT, R45, R45, R6, 0x1c1f ;  /* 0x001c1f062d2d7589 */ /* 0x000e2800000e0000 */
[----:B------:R3:W4:Y:S01]  /*11890*/  SHFL.IDX PT, R87, R87, R6, 0x1c1f ;  /* 0x001c1f0657577589 */ /* 0x00072200000e0000 */
[----:B--2---:R-:W-:-:S03]  /*118a0*/  SEL R35, R53, R56, P0 ;  /* 0x0000003835237207 */ /* 0x004fc60000000000 */
[----:B------:R0:W-:Y:S04]  /*118b0*/  STSM.16.M88.4 [R67], R8 ;  /* 0x0000000843007844 */ /* 0x0001e80000000200 */
[----:B------:R-:W-:Y:S01]  /*118c0*/  STSM.16.M88.4 [R66], R12 ;  /* 0x0000000c42007844 */ /* 0x000fe20000000200 */
[----:B-1----:R-:W-:Y:S01]  /*118d0*/  SEL R41, R58, R55, P0 ;  /* 0x000000373a297207 */ /* 0x002fe20000000000 */
[----:B---3--:R-:W-:Y:S01]  /*118e0*/  IMAD.U32 R6, RZ, RZ, UR6 ;  /* 0x00000006ff067e24 */ /* 0x008fe2000f8e00ff */
[----:B------:R-:W-:Y:S01]  /*118f0*/  SEL R43, R55, R58, P0 ;  /* 0x0000003a372b7207 */ /* 0x000fe20000000000 */
[----:B------:R-:W-:Y:S01]  /*11900*/  STSM.16.M88.4 [R65], R24 ;  /* 0x0000001841007844 */ /* 0x000fe20000000200 */
[----:B------:R-:W-:-:S03]  /*11910*/  ULDC.64 UR6, c[0x0][0xc08] ;  /* 0x0003020000067ab9 */ /* 0x000fc60000000a00 */
[----:B------:R-:W-:Y:S01]  /*11920*/  STSM.16.M88.4 [R64], R28 ;  /* 0x0000001c40007844 */ /* 0x000fe20000000200 */
[----:B0-----:R-:W-:-:S03]  /*11930*/  SEL R8, R46, R45, P0 ;  /* 0x0000002d2e087207 */ /* 0x001fc60000000000 */
[----:B------:R-:W-:Y:S01]  /*11940*/  STSM.16.M88.4 [R63], R36 ;  /* 0x000000243f007844 */ /* 0x000fe20000000200 */
[----:B------:R-:W-:Y:S02]  /*11950*/  SEL R10, R45, R46, P0 ;  /* 0x0000002e2d0a7207 */ /* 0x000fe40000000000 */
[----:B----4-:R-:W-:Y:S01]  /*11960*/  SEL R9, R60, R87, P0 ;  /* 0x000000573c097207 */ /* 0x010fe20000000000 */
[----:B------:R-:W-:Y:S01]  /*11970*/  STSM.16.M88.4 [R62], R32 ;  /* 0x000000203e007844 */ /* 0x000fe20000000200 */
[----:B------:R-:W-:Y:S01]  /*11980*/  SEL R11, R87, R60, P0 ;  /* 0x0000003c570b7207 */ /* 0x000fe20000000000 */
[----:B------:R-:W-:Y:S01]  /*11990*/  UISETP.NE.U32.AND UP1, UPT, UR6, URZ, UPT ;  /* 0x0000003f0600728c */ /* 0x000fe2000bf25070 */
[----:B------:R-:W0:Y:S01]  /*119a0*/  LDC R46, c[0x0][0xbe8] ;  /* 0x0002fa00ff2e7b82 */ /* 0x000e220000000800 */
[----:B------:R-:W-:Y:S04]  /*119b0*/  STSM.16.M88.4 [R61], R40 ;  /* 0x000000283d007844 */ /* 0x000fe80000000200 */
[----:B------:R1:W-:Y:S03]  /*119c0*/  STSM.16.M88.4 [R59], R8 ;  /* 0x000000083b007844 */ /* 0x0003e60000000200 */
[----:B------:R-:W-:Y:S01]  /*119d0*/  BAR.SYNC.DEFER_BLOCKING 0x1, 0x100 ;  /* 0x0044000000007b1d */ /* 0x000fe20000010000 */
[----:B------:R-:W-:-:S06]  /*119e0*/  UISETP.NE.AND.EX UP1, UPT, UR7, URZ, UPT, UP1 ;  /* 0x0000003f0700728c */ /* 0x000fcc000bf25310 */
[----:B------:R-:W-:-:S05]  /*119f0*/  PLOP3.LUT P0, PT, PT, PT, UP1, 0x80, 0x0 ;  /* 0x000000000000781c */ /* 0x000fca0003f0f018 */
[----:B------:R-:W-:-:S04]  /*11a00*/  @UP1 ULEA UR6, UP2, UR36, UR6, 0x2 ;  /* 0x0000000624061291 */ /* 0x000fc8000f84103f */
[----:B------:R-:W-:Y:S01]  /*11a10*/  @UP1 ULEA.HI.X UR7, UR36, UR7, UR37, 0x2, UP2 ;  /* 0x0000000724071291 */ /* 0x000fe200090f1425 */
[----:B-1----:R-:W-:Y:S02]  /*11a20*/  IMAD.U32 R9, RZ, RZ, UR8 ;  /* 0x00000008ff097e24 */ /* 0x002fe4000f8e00ff */
[----:B------:R-:W-:-:S03]  /*11a30*/  IMAD.U32 R10, RZ, RZ, UR6 ;  /* 0x00000006ff0a7e24 */ /* 0x000fc6000f8e00ff */
[----:B------:R-:W-:Y:S01]  /*11a40*/  IMAD.U32 R11, RZ, RZ, UR7 ;  /* 0x00000007ff0b7e24 */ /* 0x000fe2000f8e00ff */
[----:B------:R-:W2:Y:S01]  /*11a50*/  @P2 LDG.E R12, desc[UR52][R6.64] ;  /* 0x00000034060c2981 */ /* 0x000ea2000c1e1900 */
[----:B0-----:R-:W-:Y:S01]  /*11a60*/  ISETP.NE.AND P1, PT, R46, 0x1, PT ;  /* 0x000000012e00780c */ /* 0x001fe20003f25270 */
[----:B------:R-:W-:Y:S02]  /*11a70*/  UMOV UR4, URZ ;  /* 0x0000003f00047c82 */ /* 0x000fe40008000000 */
[----:B------:R0:W5:Y:S10]  /*11a80*/  @P0 LDG.E R9, desc[UR52][R10.64] ;  /* 0x000000340a090981 */ /* 0x000174000c1e1900 */
        /* <DEDUP_REMOVED lines=8> */
.L_x_7823:
        /* <DEDUP_REMOVED lines=30> */
[----:B------:R-:W-:Y:S01]  /*11cf0*/  SHF.R.S32.HI R8, RZ, 0x1f, R11 ;  /* 0x0000001fff087819 */ /* 0x000fe2000001140b */
[----:B------:R-:W-:Y:S01]  /*11d00*/  IMAD.X R9, RZ, RZ, R5, P3 ;  /* 0x000000ffff097224 */ /* 0x000fe200018e0605 */
[----:B------:R-:W-:-:S02]  /*11d10*/  IADD3 R15, P0, R4, 0x1000, RZ ;  /* 0x00001000040f7810 */ /* 0x000fc40007f1e0ff */
[----:B------:R-:W-:Y:S01]  /*11d20*/  IADD3.X R7, R7, UR7, R10, P2, !PT ;  /* 0x0000000707077c10 */ /* 0x000fe200097fe40a */
[----:B------:R-:W-:Y:S01]  /*11d30*/  ULDC.64 UR6, c[0x0][0xb88] ;  /* 0x0002e20000067ab9 */ /* 0x000fe20000000a00 */
[----:B------:R-:W-:Y:S01]  /*11d40*/  LOP3.LUT R10, R13, 0x380, RZ, 0xc0, !PT ;  /* 0x000003800d0a7812 */ /* 0x000fe200078ec0ff */
[----:B------:R-:W-:Y:S01]  /*11d50*/  IMAD R14, R8, UR6, RZ ;  /* 0x00000006080e7c24 */ /* 0x000fe2000f8e02ff */
[----:B------:R-:W-:Y:S01]  /*11d60*/  LOP3.LUT R12, R15, 0x380, RZ, 0xc0, !PT ;  /* 0x000003800f0c7812 */ /* 0x000fe200078ec0ff */
[C---:B------:R-:W-:Y:S01]  /*11d70*/  IMAD.WIDE.U32 R6, R11.reuse, UR6, R6 ;  /* 0x000000060b067c25 */ /* 0x040fe2000f8e0006 */
[----:B------:R-:W-:Y:S02]  /*11d80*/  SHF.R.U64 R8, R10, 0x3, RZ ;  /* 0x000000030a087819 */ /* 0x000fe400000012ff */
[----:B------:R-:W-:Y:S01]  /*11d90*/  SHF.R.U64 R12, R12, 0x3, RZ ;  /* 0x000000030c0c7819 */ /* 0x000fe200000012ff */
[----:B------:R-:W-:Y:S01]  /*11da0*/  IMAD R21, R11, UR7, R14 ;  /* 0x000000070b157c24 */ /* 0x000fe2000f8e020e */
[----:B------:R-:W-:Y:S01]  /*11db0*/  LOP3.LUT R8, R8, R13, RZ, 0x3c, !PT ;  /* 0x0000000d08087212 */ /* 0x000fe200078e3cff */
[----:B------:R-:W-:Y:S01]  /*11dc0*/  ULDC.64 UR6, c[0x0][0xb50] ;  /* 0x0002d40000067ab9 */ /* 0x000fe20000000a00 */
[----:B------:R-:W-:Y:S01]  /*11dd0*/  LOP3.LUT R12, R12, R15, RZ, 0x3c, !PT ;  /* 0x0000000f0c0c7212 */ /* 0x000fe200078e3cff */
[----:B------:R-:W-:Y:S01]  /*11de0*/  IMAD.IADD R13, R7, 0x1, R21 ;  /* 0x00000001070d7824 */ /* 0x000fe200078e0215 */
[----:B------:R-:W-:Y:S01]  /*11df0*/  LEA R14, P4, R6, UR6, 0x2 ;  /* 0x00000006060e7c11 */ /* 0x000fe2000f8810ff */
[----:B------:R-:W-:Y:S01]  /*11e00*/  VIADD R10, R24, 0x8 ;  /* 0x00000008180a7836 */ /* 0x000fe20000000000 */
[----:B------:R-:W-:-:S02]  /*11e10*/  IADD3 R11, P2, R4, 0x3000, RZ ;  /* 0x00003000040b7810 */ /* 0x000fc40007f5e0ff */
[----:B------:R-:W-:Y:S01]  /*11e20*/  LEA.HI.X R15, R6, UR7, R13, 0x2, P4 ;  /* 0x00000007060f7c11 */ /* 0x000fe2000a0f140d */
[----:B------:R-:W-:Y:S01]  /*11e30*/  SHFL.IDX PT, R20, R14, RZ, 0x1c1f ;  /* 0x001c1fff0e147589 */ /* 0x000fe200000e0000 */
[----:B------:R-:W-:Y:S01]  /*11e40*/  LOP3.LUT R7, R11, 0x380, RZ, 0xc0, !PT ;  /* 0x000003800b077812 */ /* 0x000fe200078ec0ff */
[--C-:B------:R-:W-:Y:S01]  /*11e50*/  IMAD.X R13, RZ, RZ, R5.reuse, P0 ;  /* 0x000000ffff0d7224 */ /* 0x100fe200000e0605 */
[----:B------:R-:W-:Y:S01]  /*11e60*/  LOP3.LUT P0, RZ, R228, 0x3, RZ, 0xc0, !PT ;  /* 0x00000003e4ff7812 */ /* 0x000fe2000780c0ff */
[----:B------:R-:W1:Y:S01]  /*11e70*/  SHFL.IDX PT, R21, R15, RZ, 0x1c1f ;  /* 0x001c1fff0f157589 */ /* 0x000e6200000e0000 */
[----:B------:R-:W-:Y:S01]  /*11e80*/  SHF.R.U64 R6, R7, 0x3, RZ ;  /* 0x0000000307067819 */ /* 0x000fe200000012ff */
[----:B------:R-:W-:Y:S01]  /*11e90*/  IMAD.X R7, RZ, RZ, R5, P2 ;  /* 0x000000ffff077224 */ /* 0x000fe200010e0605 */
[-C--:B------:R-:W-:Y:S01]  /*11ea0*/  ISETP.GE.OR P2, PT, R24, R53.reuse, P0 ;  /* 0x000000351800720c */ /* 0x080fe20000746670 */
[----:B------:R-:W-:Y:S01]  /*11eb0*/  SHFL.IDX PT, R44, R14, 0x1, 0x1c1f ;  /* 0x003c1f000e2c7f89 */ /* 0x000fe200000e0000 */
[----:B------:R-:W-:Y:S01]  /*11ec0*/  ISETP.GE.OR P0, PT, R10, R53, P0 ;  /* 0x000000350a00720c */ /* 0x000fe20000706670 */
[----:B------:R-:W-:Y:S01]  /*11ed0*/  UIMAD UR8, UR9, UR10, URZ ;  /* 0x0000000a090872a4 */ /* 0x000fe2000f8e023f */
[C---:B------:R-:W-:Y:S01]  /*11ee0*/  IADD3 R41, P6, R4.reuse, 0x4000, RZ ;  /* 0x0000400004297810 */ /* 0x040fe20007fde0ff */
[----:B------:R-:W2:Y:S01]  /*11ef0*/  SHFL.IDX PT, R45, R15, 0x1, 0x1c1f ;  /* 0x003c1f000f2d7f89 */ /* 0x000ea200000e0000 */
[----:B------:R-:W-:Y:S01]  /*11f00*/  UIMAD.WIDE.U32 UR6, UR4, UR10, URZ ;  /* 0x0000000a040672a5 */ /* 0x000fe2000f8e003f */
[----:B------:R-:W-:-:S02]  /*11f10*/  IADD3 R37, P5, R4, 0x5000, RZ ;  /* 0x0000500004257810 */ /* 0x000fc40007fbe0ff */
[----:B------:R-:W-:Y:S02]  /*11f20*/  IADD3 R33, P4, R4, 0x6000, RZ ;  /* 0x0000600004217810 */ /* 0x000fe40007f9e0ff */
[----:B------:R-:W-:Y:S02]  /*11f30*/  LOP3.LUT R6, R6, R11, RZ, 0x3c, !PT ;  /* 0x0000000b06067212 */ /* 0x000fe400078e3cff */
[C---:B------:R-:W-:Y:S01]  /*11f40*/  LOP3.LUT R29, R4.reuse, 0x380, RZ, 0xc0, !PT ;  /* 0x00000380041d7812 */ /* 0x040fe200078ec0ff */
[----:B-1----:R1:W-:Y:S01]  /*11f50*/  @!P2 ST.E desc[UR52][R20.64], R2 ;  /* 0x000000021400a985 */ /* 0x0023e2000c101934 */
[----:B------:R-:W-:Y:S01]  /*11f60*/  UIMAD UR8, UR4, UR11, UR8 ;  /* 0x0000000b040872a4 */ /* 0x000fe2000f8e0208 */
[----:B------:R-:W-:Y:S02]  /*11f70*/  IADD3 R11, P3, R4, 0x7000, RZ ;  /* 0x00007000040b7810 */ /* 0x000fe40007f7e0ff */
[----:B------:R-:W-:Y:S01]  /*11f80*/  ULDC.64 UR10, c[0x0][0xae8] ;  /* 0x0002ba00000a7ab9 */ /* 0x000fe20000000a00 */
[----:B------:R-:W-:-:S02]  /*11f90*/  LOP3.LUT R40, R41, 0x380, RZ, 0xc0, !PT ;  /* 0x0000038029287812 */ /* 0x000fc400078ec0ff */
[----:B------:R-:W-:Y:S01]  /*11fa0*/  LOP3.LUT R36, R37, 0x380, RZ, 0xc0, !PT ;  /* 0x0000038025247812 */ /* 0x000fe200078ec0ff */
[----:B--2---:R2:W-:Y:S01]  /*11fb0*/  @!P0 ST.E desc[UR52][R44.64], R0 ;  /* 0x000000002c008985 */ /* 0x0045e2000c101934 */
[----:B------:R-:W-:Y:S02]  /*11fc0*/  LOP3.LUT R32, R33, 0x380, RZ, 0xc0, !PT ;  /* 0x0000038021207812 */ /* 0x000fe400078ec0ff */
[----:B------:R-:W-:Y:S01]  /*11fd0*/  SHF.R.U64 R29, R29, 0x3, RZ ;  /* 0x000000031d1d7819 */ /* 0x000fe200000012ff */
[----:B-1----:R-:W1:Y:S01]  /*11fe0*/  @P1 LDC R21, c[0x0][0xbec] ;  /* 0x0002fb00ff151b82 */ /* 0x002e620000000800 */
[----:B------:R-:W-:Y:S01]  /*11ff0*/  UIADD3 UR7, UR7, UR8, URZ ;  /* 0x0000000807077290 */ /* 0x000fe2000fffe03f */
[----:B------:R-:W-:Y:S01]  /*12000*/  LOP3.LUT R10, R11, 0x380, RZ, 0xc0, !PT ;  /* 0x000003800b0a7812 */ /* 0x000fe200078ec0ff */
[----:B------:R-:W-:Y:S01]  /*12010*/  UIMAD UR4, UR14, UR10, URZ ;  /* 0x0000000a0e0472a4 */ /* 0x000fe2000f8e023f */
[----:B------:R-:W-:Y:S01]  /*12020*/  SHF.R.U64 R40, R40, 0x3, RZ ;  /* 0x0000000328287819 */ /* 0x000fe200000012ff */
[----:B------:R-:W-:Y:S01]  /*12030*/  IMAD.X R25, RZ, RZ, R5, P3 ;  /* 0x000000ffff197224 */ /* 0x000fe200018e0605 */
[----:B------:R-:W-:Y:S01]  /*12040*/  SHF.R.U64 R36, R36, 0x3, RZ ;  /* 0x0000000324247819 */ /* 0x000fe200000012ff */
[----:B--2---:R-:W-:Y:S01]  /*12050*/  IMAD R0, R22, 0x20, R23 ;  /* 0x0000002016007824 */ /* 0x004fe200078e0217 */
        /* <DEDUP_REMOVED lines=9> */
[----:B------:R-:W-:Y:S01]  /*120f0*/  SHF.R.U64 R4, R10, 0x3, RZ ;  /* 0x000000030a047819 */ /* 0x000fe200000012ff */
[----:B------:R-:W5:Y:S01]  /*12100*/  LD.E.128 R12, desc[UR52][R12.64] ;  /* 0x000000340c0c7980 */ /* 0x000f62000c101d00 */
[----:B------:R-:W-:-:S02]  /*12110*/  LOP3.LUT R40, R40, R41, RZ, 0x3c, !PT ;  /* 0x0000002928287212 */ /* 0x000fc400078e3cff */
[----:B------:R-:W-:Y:S01]  /*12120*/  LOP3.LUT R36, R36, R37, RZ, 0x3c, !PT ;  /* 0x0000002524247212 */ /* 0x000fe200078e3cff */
[----:B-1----:R-:W-:Y:S01]  /*12130*/  @P1 IMAD.HI.U32 R0, R2, R21, RZ ;  /* 0x0000001502001227 */ /* 0x002fe200078e00ff */
[----:B------:R-:W-:Y:S01]  /*12140*/  UIMAD UR4, UR36, UR9, UR4 ;  /* 0x00000009240472a4 */ /* 0x000fe2000f8e0204 */
[----:B------:R-:W-:Y:S01]  /*12150*/  LOP3.LUT R32, R32, R33, RZ, 0x3c, !PT ;  /* 0x0000002120207212 */ /* 0x000fe200078e3cff */
[----:B------:R-:W-:Y:S01]  /*12160*/  UIMAD.WIDE.U32 UR6, UR36, UR8, UR6 ;  /* 0x00000008240672a5 */ /* 0x000fe2000f8e0006 */
[--C-:B------:R-:W-:Y:S01]  /*12170*/  IMAD.X R41, RZ, RZ, R5.reuse, P6 ;  /* 0x000000ffff297224 */ /* 0x100fe200030e0605 */
[----:B0-----:R-:W-:Y:S01]  /*12180*/  @P1 SHF.R.U32.HI R45, RZ, R49, R0 ;  /* 0x00000031ff2d1219 */ /* 0x001fe20000011600 */
[--C-:B------:R-:W-:Y:S01]  /*12190*/  IMAD.X R37, RZ, RZ, R5.reuse, P5 ;  /* 0x000000ffff257224 */ /* 0x100fe200028e0605 */
[----:B------:R-:W-:Y:S01]  /*121a0*/  UIADD3 UR4, UR7, UR4, URZ ;  /* 0x0000000407047290 */ /* 0x000fe2000fffe03f */
[----:B------:R-:W-:Y:S01]  /*121b0*/  IMAD.X R33, RZ, RZ, R5, P4 ;  /* 0x000000ffff217224 */ /* 0x000fe200020e0605 */
[--C-:B------:R-:W-:Y:S01]  /*121c0*/  SHF.R.S32.HI R0, RZ, 0x1f, R45.reuse ;  /* 0x0000001fff007819 */ /* 0x100fe2000001142d */
[----:B------:R-:W-:Y:S01]  /*121d0*/  IMAD.MOV R49, RZ, RZ, -R45 ;  /* 0x000000ffff317224 */ /* 0x000fe200078e0a2d */
[----:B------:R-:W-:Y:S01]  /*121e0*/  LOP3.LUT R24, R4, R11, RZ, 0x3c, !PT ;  /* 0x0000000b04187212 */ /* 0x000fe200078e3cff */
[----:B------:R-:W-:Y:S01]  /*121f0*/  IMAD.MOV.U32 R29, RZ, RZ, R5 ;  /* 0x000000ffff1d7224 */ /* 0x000fe200078e0005 */
        /* <DEDUP_REMOVED lines=53> */
.L_x_7825:
[----:B------:R-:W-:Y:S05]  /*12550*/  BSYNC B1 ;  /* 0x0000000000017941 */ /* 0x000fea0003800000 */
.L_x_7824:
        /* <DEDUP_REMOVED lines=13> */
.L_x_7827:
[----:B------:R-:W-:Y:S05]  /*12630*/  BSYNC B1 ;  /* 0x0000000000017941 */ /* 0x000fea0003800000 */
.L_x_7826:
        /* <DEDUP_REMOVED lines=13> */
.L_x_7829:
[----:B------:R-:W-:Y:S05]  /*12710*/  BSYNC B1 ;  /* 0x0000000000017941 */ /* 0x000fea0003800000 */
.L_x_7828:
        /* <DEDUP_REMOVED lines=16> */
.L_x_7822:
        /* <DEDUP_REMOVED lines=33> */
.L_x_7831:
        /* <DEDUP_REMOVED lines=45> */
.L_x_7833:
[----:B------:R-:W-:Y:S05]  /*12d00*/  BSYNC B1 ;  /* 0x0000000000017941 */ /* 0x000fea0003800000 */
.L_x_7832:
        /* <DEDUP_REMOVED lines=61> */
.L_x_7835:
[----:B------:R-:W-:Y:S05]  /*130e0*/  BSYNC B1 ;  /* 0x0000000000017941 */ /* 0x000fea0003800000 */
.L_x_7834:
        /* <DEDUP_REMOVED lines=13> */
.L_x_7837:
[----:B------:R-:W-:Y:S05]  /*131c0*/  BSYNC B1 ;  /* 0x0000000000017941 */ /* 0x000fea0003800000 */
.L_x_7836:
        /* <DEDUP_REMOVED lines=13> */
.L_x_7839:
[----:B------:R-:W-:Y:S05]  /*132a0*/  BSYNC B1 ;  /* 0x0000000000017941 */ /* 0x000fea0003800000 */
.L_x_7838:
        /* <DEDUP_REMOVED lines=14> */
.L_x_7830:
[----:B------:R-:W-:Y:S05]  /*13390*/  BSYNC B0 ;  /* 0x0000000000007941 */ /* 0x000fea0003800000 */
.L_x_7821:
[----:B------:R-:W-:Y:S02]  /*133a0*/  ULDC UR4, c[0x0][0xc3c] ;  /* 0x00030f0000047ab9 */ /* 0x000fe40000000800 */
[----:B------:R-:W-:-:S13]  /*133b0*/  ISETP.GE.AND P0, PT, R47, UR4, PT ;  /* 0x000000042f007c0c */ /* 0x000fda000bf06270 */
[----:B------:R-:W-:Y:S05]  /*133c0*/  @!P0 BRA `(.L_x_7840) ;  /* 0xfffffed8008c8947 */ /* 0x000fea000383ffff */
[----:B------:R-:W-:Y:S05]  /*133d0*/  EXIT ;  /* 0x000000000000794d */ /* 0x000fea0003800000 */
.L_x_7782:
        /* <DEDUP_REMOVED lines=20> */
.L_x_7841:
        /* <DEDUP_REMOVED lines=41> */
.L_x_7847:
        /* <DEDUP_REMOVED lines=14> */
.L_x_7846:
[----:B------:R-:W-:Y:S05]  /*13890*/  BSYNC B0 ;  /* 0x0000000000007941 */ /* 0x000fea0003800000 */
.L_x_7845:
        /* <DEDUP_REMOVED lines=22> */
.L_x_7843:
        /* <DEDUP_REMOVED lines=25> */
.L_x_7848:
        /* <DEDUP_REMOVED lines=58> */
.L_x_7844:
[----:B------:R0:W-:Y:S01]  /*13f30*/  STL [R1+0x10], R0 ;  /* 0x0000100001007387 */ /* 0x0001e20000100800 */
[----:B------:R-:W-:-:S03]  /*13f40*/  UMOV UR36, URZ ;  /* 0x0000003f00247c82 */ /* 0x000fc60008000000 */
[----:B------:R0:W-:Y:S02]  /*13f50*/  STL [R1+0x14], RZ ;  /* 0x000014ff01007387 */ /* 0x0001e40000100800 */
.L_x_7849:
        /* <DEDUP_REMOVED lines=11> */
.L_x_7842:
[----:B0-2---:R-:W-:Y:S01]  /*14010*/  IMAD.MOV.U32 R0, RZ, RZ, 0x1 ;  /* 0x00000001ff007424 */ /* 0x005fe200078e00ff */
[----:B------:R-:W-:Y:S01]  /*14020*/  ULDC UR4, c[0x0][0xc3c] ;  /* 0x00030f0000047ab9 */ /* 0x000fe20000000800 */
[----:B------:R0:W-:Y:S01]  /*14030*/  STL [R1+0x30], RZ ;  /* 0x000030ff01007387 */ /* 0x0001e20000100800 */
[----:B------:R-:W-:-:S03]  /*14040*/  UISETP.GE.AND UP0, UPT, UR42, UR4, UPT ;  /* 0x000000042a00728c */ /* 0x000fc6000bf06270 */
[----:B------:R0:W-:Y:S03]  /*14050*/  STL [R1+0x4], R0 ;  /* 0x0000040001007387 */ /* 0x0001e60000100800 */
[----:B------:R-:W-:Y:S01]  /*14060*/  PLOP3.LUT P0, PT, PT, PT, UP0, 0x80, 0x0 ;  /* 0x000000000000781c */ /* 0x000fe20003f0f008 */
[----:B------:R0:W-:-:S12]  /*14070*/  STL [R1], RZ ;  /* 0x000000ff01007387 */ /* 0x0001d80000100800 */
        /* <DEDUP_REMOVED lines=45> */
.L_x_7917:
        /* <DEDUP_REMOVED lines=8> */
[----:B--2---:R-:W2:Y:S01]  /*143d0*/  LDG.E R2, desc[UR52][R2.64] ;  /* 0x0000003402027981 */ /* 0x004ea2000c1e1900 */
        /* <DEDUP_REMOVED lines=45> */
.L_x_7851:
        /* <DEDUP_REMOVED lines=16> */
[----:B--2---:R-:W-:Y:S02]  /*147b0*/  IMAD.U32 R2, RZ, RZ, UR4 ;  /* 0x00000004ff027e24 */ /* 0x004fe4000f8e00ff */
[----:B0-----:R-:W-:Y:S05]  /*147c0*/  @!P0 BRA `(.L_x_7852) ;  /* 0x0000000000188947 */ /* 0x001fea0003800000 */
[----:B------:R-:W-:-:S04]  /*147d0*/  UIADD3 UR4, UP0, UR48, UR6, URZ ;  /* 0x0000000630047290 */ /* 0x000fc8000ff1e03f */
[----:B------:R-:W-:Y:S02]  /*147e0*/  UIADD3.X UR5, UR49, UR7, URZ, UP0, !UPT ;  /* 0x0000000731057290 */ /* 0x000fe400087fe43f */
[----:B------:R-:W-:-:S04]  /*147f0*/  IMAD.U32 R2, RZ, RZ, UR4 ;  /* 0x00000004ff027e24 */ /* 0x000fc8000f8e00ff */
[----:B------:R-:W-:-:S05]  /*14800*/  IMAD.U32 R3, RZ, RZ, UR5 ;  /* 0x00000005ff037e24 */ /* 0x000fca000f8e00ff */
[----:B------:R0:W5:Y:S01]  /*14810*/  LDG.E R2, desc[UR52][R2.64] ;  /* 0x0000003402027981 */ /* 0x000162000c1e1900 */
[----:B------:R-:W-:Y:S05]  /*14820*/  BRA `(.L_x_7853) ;  /* 0x0000000000107947 */ /* 0x000fea0003800000 */
.L_x_7852:
[----:B------:R-:W-:Y:S05]  /*14830*/  @!P1 BRA `(.L_x_7853) ;  /* 0x00000000000c9947 */ /* 0x000fea0003800000 */
[----:B------:R-:W2:Y:S04]  /*14840*/  LDG.E R2, desc[UR52][R4.64] ;  /* 0x0000003404027981 */ /* 0x000ea8000c1e1900 */
[----:B------:R-:W2:Y:S02]  /*14850*/  LDG.E R4, desc[UR52][R4.64+0x4] ;  /* 0x0000043404047981 */ /* 0x000ea4000c1e1900 */
[----:B--2---:R-:W-:-:S07]  /*14860*/  IMAD.IADD R2, R4, 0x1, -R2 ;  /* 0x0000000104027824 */ /* 0x004fce00078e0a02 */
.L_x_7853:
[----:B0-----:R-:W2:Y:S04]  /*14870*/  LDL R3, [R1+0x28] ;  /* 0x0000280001037983 */ /* 0x001ea80000100800 */
[----:B------:R-:W3:Y:S01]  /*14880*/  LDL R5, [R1+0x14] ;  /* 0x0000140001057983 */ /* 0x000ee20000100800 */
[----:B-----5:R-:W-:Y:S01]  /*14890*/  IMAD.IADD R0, R2, 0x1, -R0 ;  /* 0x0000000102007824 */ /* 0x020fe200078e0a00 */
[----:B------:R-:W-:Y:S01]  /*148a0*/  BSSY B7, `(.L_x_7854) ;  /* 0x0000353000077945 */ /* 0x000fe20003800000 */
[----:B------:R-:W0:Y:S02]  /*148b0*/  LDC R2, c[0x0][0x448] ;  /* 0x00011200ff027b82 */ /* 0x000e240000000800 */
[----:B0-----:R-:W-:-:S13]  /*148c0*/  ISETP.NE.AND P0, PT, R2, 0x1, PT ;  /* 0x000000010200780c */ /* 0x001fda0003f05270 */
[----:B------:R-:W0:Y:S01]  /*148d0*/  @P0 LDC R4, c[0x0][0x44c] ;  /* 0x00011300ff040b82 */ /* 0x000e220000000800 */
[----:B--2---:R-:W-:-:S07]  /*148e0*/  IMAD.MOV.U32 R6, RZ, RZ, R3 ;  /* 0x000000ffff067224 */ /* 0x004fce00078e0003 */
[----:B------:R-:W2:Y:S01]  /*148f0*/  @P0 LDC R3, c[0x0][0x450] ;  /* 0x00011400ff030b82 */ /* 0x000ea20000000800 */
[----:B---3--:R-:W-:Y:S02]  /*14900*/  IMAD.SHL.U32 R2, R5, 0x80, RZ ;  /* 0x0000008005027824 */ /* 0x008fe400078e00ff */
[C---:B------:R-:W-:Y:S01]  /*14910*/  VIADD R5, R0.reuse, 0xdf ;  /* 0x000000df00057836 */ /* 0x040fe20000000000 */
[----:B------:R-:W-:Y:S01]  /*14920*/  IADD3 R0, R0, 0xe0, -R6 ;  /* 0x000000e000007810 */ /* 0x000fe20007ffe806 */
[----:B------:R-:W-:-:S04]  /*14930*/  VIADD R2, R2, 0x7f ;  /* 0x0000007f02027836 */ /* 0x000fc80000000000 */
[----:B0-----:R-:W-:-:S05]  /*14940*/  @P0 IMAD.HI.U32 R4, R2, R4, RZ ;  /* 0x0000000402040227 */ /* 0x001fca00078e00ff */
[----:B--2---:R-:W-:Y:S01]  /*14950*/  @P0 SHF.R.U32.HI R2, RZ, R3, R4 ;  /* 0x00000003ff020219 */ /* 0x004fe20000011604 */
[----:B------:R-:W-:-:S04]  /*14960*/  IMAD.MOV.U32 R4, RZ, RZ, RZ ;  /* 0x000000ffff047224 */ /* 0x000fc800078e00ff */
[----:B------:R-:W-:Y:S02]  /*14970*/  IMAD.IADD R3, R0, 0x1, R2 ;  /* 0x0000000100037824 */ /* 0x000fe400078e0202 */
[----:B------:R-:W-:Y:S02]  /*14980*/  IMAD.MOV.U32 R2, RZ, RZ, RZ ;  /* 0x000000ffff027224 */ /* 0x000fe400078e00ff */
[----:B------:R-:W-:-:S04]  /*14990*/  IMAD.HI R4, R5, -0x6db6db6d, R4 ;  /* 0x9249249305047827 */ /* 0x000fc800078e0204 */
[----:B------:R-:W-:Y:S01]  /*149a0*/  IMAD.HI R2, R3, -0x6db6db6d, R2 ;  /* 0x9249249303027827 */ /* 0x000fe200078e0202 */
[----:B------:R-:W-:-:S04]  /*149b0*/  SHF.R.U32.HI R0, RZ, 0x1f, R4 ;  /* 0x0000001fff007819 */ /* 0x000fc80000011604 */
[----:B------:R-:W-:Y:S02]  /*149c0*/  SHF.R.U32.HI R3, RZ, 0x1f, R2 ;  /* 0x0000001fff037819 */ /* 0x000fe40000011602 */
[----:B------:R-:W-:Y:S02]  /*149d0*/  LEA.HI.SX32 R0, R4, R0, 0x19 ;  /* 0x0000000004007211 */ /* 0x000fe400078fcaff */
[----:B------:R-:W-:-:S04]  /*149e0*/  LEA.HI.SX32 R3, R2, R3, 0x19 ;  /* 0x0000000302037211 */ /* 0x000fc800078fcaff */
        /* <DEDUP_REMOVED lines=21> */
.L_x_7855:
        /* <DEDUP_REMOVED lines=20> */
.L_x_7858:
[----:B------:R-:W-:Y:S05]  /*14c80*/  BSYNC B6 ;  /* 0x0000000000067941 */ /* 0x000fea0003800000 */
.L_x_7857:
        /* <DEDUP_REMOVED lines=21> */
.L_x_7860:
[----:B------:R-:W-:Y:S05]  /*14de0*/  BSYNC B6 ;  /* 0x0000000000067941 */ /* 0x000fea0003800000 */
.L_x_7859:
        /* <DEDUP_REMOVED lines=21> */
.L_x_7862:
[----:B------:R-:W-:Y:S05]  /*14f40*/  BSYNC B6 ;  /* 0x0000000000067941 */ /* 0x000fea0003800000 */
.L_x_7861:
        /* <DEDUP_REMOVED lines=19> */
.L_x_7864:
[----:B------:R-:W-:Y:S05]  /*15080*/  BSYNC B6 ;  /* 0x0000000000067941 */ /* 0x000fea0003800000 */
.L_x_7863:
        /* <DEDUP_REMOVED lines=11> */
[----:B--2---:R2:W3:Y:S01]  /*15140*/  @P0 LDG.E R8, desc[UR52][R2.64] ;  /* 0x0000003402080981 */ /* 0x0044e2000c1e1900 */
[----:B0-----:R-:W-:-:S04]  /*15150*/  SHF.R.U32.HI R0, RZ, 0x5, R0 ;  /* 0x00000005ff007819 */ /* 0x001fc80000011600 */
[----:B------:R-:W-:Y:S01]  /*15160*/  LOP3.LUT R0, R0, 0x3, RZ, 0xc0, !PT ;  /* 0x0000000300007812 */ /* 0x000fe200078ec0ff */
[----:B--2---:R-:W0:Y:S01]  /*15170*/  LDC.64 R2, c[0x0][0x418] ;  /* 0x00010600ff027b82 */ /* 0x004e220000000a00 */
[----:B---3--:R-:W-:Y:S01]  /*15180*/  SHF.R.S32.HI R9, RZ, 0x1f, R8 ;  /* 0x0000001fff097819 */ /* 0x008fe20000011408 */
[----:B------:R2:W-:Y:S01]  /*15190*/  @P0 STL [R1+0x8], R8 ;  /* 0x0000080801000387 */ /* 0x0005e20000100800 */
[----:B0-----:R-:W-:Y:S01]  /*151a0*/  LOP3.LUT P0, RZ, R2, UR4, RZ, 0xfc, !PT ;  /* 0x0000000402ff7c12 */ /* 0x001fe2000f80fcff */
[----:B------:R-:W-:Y:S02]  /*151b0*/  UMOV UR4, 0xffffffff ;  /* 0xffffffff00047882 */ /* 0x000fe40000000000 */
[----:B------:R2:W-:Y:S01]  /*151c0*/  STL [R1+0xc], R9 ;  /* 0x00000c0901007387 */ /* 0x0005e20000100800 */
[----:B------:R-:W-:-:S04]  /*151d0*/  LOP3.LUT P0, RZ, R3, UR5, RZ, 0xfc, P0 ;  /* 0x0000000503ff7c12 */ /* 0x000fc8000800fcff */
[----:B------:R-:W-:Y:S01]  /*151e0*/  SEL R16, R8, RZ, !P0 ;  /* 0x000000ff08107207 */ /* 0x000fe20004000000 */
[----:B------:R-:W-:Y:S08]  /*151f0*/  BRA.DIV UR4, `(.L_x_7865) ;  /* 0x0000003e04cc7947 */ /* 0x000ff0000b800000 */
[----:B------:R0:W3:Y:S02]  /*15200*/  SHFL.IDX PT, R14, R0, RZ, 0x1f ;  /* 0x00001fff000e7589 */ /* 0x0000e400000e0000 */
.L_x_7936:
[----:B------:R-:W-:Y:S02]  /*15210*/  PLOP3.LUT P1, PT, PT, PT, PT, 0x8, 0x0 ;  /* 0x000000000000781c */ /* 0x000fe40003f2e170 */
[----:B---3--:R-:W-:Y:S02]  /*15220*/  ISETP.NE.AND P0, PT, R14, RZ, PT ;  /* 0x000000ff0e00720c */ /* 0x008fe40003f05270 */
[----:B0-----:R-:W-:-:S05]  /*15230*/  P2R R0, PR, RZ, 0x2 ;  /* 0x00000002ff007803 */ /* 0x001fca0000000000 */
[----:B------:R0:W-:Y:S06]  /*15240*/  STL [R1+0x18], R0 ;  /* 0x0000180001007387 */ /* 0x0001ec0000100800 */
[----:B------:R-:W-:Y:S05]  /*15250*/  @P0 BRA `(.L_x_7866) ;  /* 0x0000000400540947 */ /* 0x000fea0003800000 */
[----:B------:R-:W-:Y:S01]  /*15260*/  UMOV UR4, 0xffffffff ;  /* 0xffffffff00047882 */ /* 0x000fe20000000000 */
[----:B0-----:R-:W-:Y:S02]  /*15270*/  VIADD R0, R18, 0xffffffff ;  /* 0xffffffff12007836 */ /* 0x001fe40000000000 */
[----:B------:R-:W-:Y:S05]  /*15280*/  BRA.DIV UR4, `(.L_x_7867) ;  /* 0x0000003e04c87947 */ /* 0x000fea000b800000 */
[----:B------:R-:W-:-:S13]  /*15290*/  ELECT P6, URZ, PT ;  /* 0x00000000003f782f */ /* 0x000fda00038c0000 */
.L_x_7939:
        /* <DEDUP_REMOVED lines=21> */
.L_x_7868:
[----:B0-----:R-:W3:Y:S04]  /*153f0*/  LDL R3, [R1] ;  /* 0x0000000001037983 */ /* 0x001ee80000100800 */
        /* <DEDUP_REMOVED lines=8> */
.L_x_7940:
        /* <DEDUP_REMOVED lines=8> */
.L_x_7870:
        /* <DEDUP_REMOVED lines=18> */
.L_x_7941:
        /* <DEDUP_REMOVED lines=8> */
.L_x_7872:
        /* <DEDUP_REMOVED lines=10> */
[----:B------:R-:W-:-:S02]  /*15740*/  UMOV UR12, UR36 ;  /* 0x00000024000c7c82 */ /* 0x000fc40008000000 */
[----:B------:R-:W-:Y:S01]  /*15750*/  P2R R0, PR, RZ, 0x1 ;  /* 0x00000001ff007803 */ /* 0x000fe20000000000 */
[----:B------:R-:W-:Y:S02]  /*15760*/  UIADD3 UR8, UR8, 0x20400, URZ ;  /* 0x0002040008087890 */ /* 0x000fe4000fffe03f */
[----:B------:R-:W-:Y:S02]  /*15770*/  UIADD3 UR9, UR9, 0x2e830, URZ ;  /* 0x0002e83009097890 */ /* 0x000fe4000fffe03f */
[----:B------:R3:W-:Y:S07]  /*15780*/  STL [R1+0x18], R0 ;  /* 0x0000180001007387 */ /* 0x0007ee0000100800 */
[----:B------:R3:W-:Y:S01]  /*15790*/  UTMALDG.4D [UR8], [UR4], desc[UR6] ;  /* 0x00000608040075b4 */ /* 0x0007e20008019000 */
[----:B------:R-:W-:-:S02]  /*157a0*/  NOP ;  /* 0x0000000000007918 */ /* 0x000fc40000000000 */
.L_x_7866:
[----:B------:R-:W-:Y:S05]  /*157b0*/  WARPSYNC.ALL ;  /* 0x0000000000007948 */ /* 0x000fea0003800000 */
[----:B0--3--:R-:W-:Y:S01]  /*157c0*/  VIADD R0, R17, 0x1c400 ;  /* 0x0001c40011007836 */ /* 0x009fe20000000000 */
[----:B------:R-:W-:Y:S01]  /*157d0*/  USHF.R.S32.HI UR4, URZ, 0x1f, UR47 ;  /* 0x0000001f3f047899 */ /* 0x000fe2000801142f */
[----:B------:R-:W-:Y:S03]  /*157e0*/  BAR.SYNC.DEFER_BLOCKING 0x8, 0x180 ;  /* 0x0206000000007b1d */ /* 0x000fe60000010000 */
        /* <DEDUP_REMOVED lines=9> */
[----:B------:R-:W-:Y:S02]  /*15880*/  USHF.R.S32.HI UR47, URZ, 0x1f, UR36 ;  /* 0x0000001f3f2f7899 */ /* 0x000fe40008011424 */
        /* <DEDUP_REMOVED lines=8> */
[----:B--2---:R-:W-:Y:S02]  /*15910*/  IMAD.U32 R4, RZ, RZ, UR6 ;  /* 0x00000006ff047e24 */ /* 0x004fe4000f8e00ff */
        /* <DEDUP_REMOVED lines=11> */
.L_x_7874:
[----:B------:R-:W-:Y:S05]  /*159d0*/  BSYNC B6 ;  /* 0x0000000000067941 */ /* 0x000fea0003800000 */
.L_x_7873:
[----:B------:R-:W3:Y:S01]  /*159e0*/  LDL R7, [R1+0x14] ;  /* 0x0000140001077983 */ /* 0x000ee20000100800 */
[----:B------:R-:W0:Y:S01]  /*159f0*/  LDC R5, c[0x0][0x448] ;  /* 0x00011200ff057b82 */ /* 0x000e220000000800 */
[----:B------:R-:W-:Y:S02]  /*15a00*/  ULDC.64 UR8, c[0x0][0x2d8] ;  /* 0x0000b60000087ab9 */ /* 0x000fe40000000a00 */
[----:B--2---:R2:W5:Y:S01]  /*15a10*/  LDL R9, [R1+0x2c] ;  /* 0x00002c0001097983 */ /* 0x0045620000100800 */
[----:B------:R-:W4:Y:S01]  /*15a20*/  S2R R2, SR_TID.X ;  /* 0x0000000000027919 */ /* 0x000f220000002100 */
[----:B0-----:R-:W-:-:S13]  /*15a30*/  ISETP.NE.AND P0, PT, R5, 0x1, PT ;  /* 0x000000010500780c */ /* 0x001fda0003f05270 */
[----:B------:R-:W0:Y:S01]  /*15a40*/  @P0 LDC R3, c[0x0][0x44c] ;  /* 0x00011300ff030b82 */ /* 0x000e220000000800 */
[C---:B----4-:R-:W-:Y:S01]  /*15a50*/  LOP3.LUT R0, R2.reuse, 0x7f, RZ, 0xc0, !PT ;  /* 0x0000007f02007812 */ /* 0x050fe200078ec0ff */
[----:B------:R-:W-:-:S03]  /*15a60*/  IMAD.SHL.U32 R2, R2, 0x10, RZ ;  /* 0x0000001002027824 */ /* 0x000fc600078e00ff */
[----:B------:R-:W-:-:S03]  /*15a70*/  SHF.R.U32.HI R0, RZ, 0x3, R0 ;  /* 0x00000003ff007819 */ /* 0x000fc60000011600 */
[----:B------:R-:W4:Y:S01]  /*15a80*/  @P0 LDC R4, c[0x0][0x450] ;  /* 0x00011400ff040b82 */ /* 0x000f220000000800 */
[----:B------:R-:W-:Y:S01]  /*15a90*/  LOP3.LUT R2, R0, 0x70, R2, 0xf8, !PT ;  /* 0x0000007000027812 */ /* 0x000fe200078ef802 */
[----:B------:R-:W-:Y:S01]  /*15aa0*/  UIMAD UR6, UR47, UR8, URZ ;  /* 0x000000082f0672a4 */ /* 0x000fe2000f8e023f */
[----:B------:R-:W-:Y:S01]  /*15ab0*/  UMOV UR4, UR48 ;  /* 0x0000003000047c82 */ /* 0x000fe20008000000 */
[----:B------:R-:W-:Y:S02]  /*15ac0*/  UMOV UR5, UR37 ;  /* 0x0000002500057c82 */ /* 0x000fe40008000000 */
[----:B------:R-:W-:Y:S01]  /*15ad0*/  UIMAD UR6, UR36, UR9, UR6 ;  /* 0x00000009240672a4 */ /* 0x000fe2000f8e0206 */
[----:B------:R-:W1:Y:S01]  /*15ae0*/  S2R R8, SR_TID.X ;  /* 0x0000000000087919 */ /* 0x000e620000002100 */
        /* <DEDUP_REMOVED lines=8> */
[----:B-1----:R-:W-:-:S05]  /*15b70*/  IMAD.SHL.U32 R10, R8, 0x10, RZ ;  /* 0x00000010080a7824 */ /* 0x002fca00078e00ff */
[----:B------:R-:W-:Y:S01]  /*15b80*/  LOP3.LUT R10, R10, 0x70, RZ, 0xc0, !PT ;  /* 0x000000700a0a7812 */ /* 0x000fe200078ec0ff */
[----:B---3--:R-:W-:-:S04]  /*15b90*/  IMAD R0, R7, 0x80, R2 ;  /* 0x0000008007007824 */ /* 0x008fc800078e0202 */
[----:B0-----:R-:W-:-:S04]  /*15ba0*/  @P0 IMAD.HI.U32 R3, R0, R3, RZ ;  /* 0x0000000300030227 */ /* 0x001fc800078e00ff */
[----:B------:R-:W-:Y:S01]  /*15bb0*/  IMAD.MOV.U32 R2, RZ, RZ, R0 ;  /* 0x000000ffff027224 */ /* 0x000fe200078e0000 */
[----:B----4-:R-:W-:-:S04]  /*15bc0*/  @P0 SHF.R.U32.HI R2, RZ, R4, R3 ;  /* 0x00000004ff020219 */ /* 0x010fc80000011603 */
        /* <DEDUP_REMOVED lines=19> */
[----:B--2---:R-:W-:Y:S09]  /*15d00*/  BRA.DIV UR4, `(.L_x_7875) ;  /* 0x0000003604707947 */ /* 0x004ff2000b800000 */
        /* <DEDUP_REMOVED lines=13> */
[----:B------:R-:W-:Y:S02]  /*15de0*/  @!P1 IMAD.MOV.U32 R6, RZ, RZ, R5 ;  /* 0x000000ffff069224 */ /* 0x000fe400078e0005 */
[----:B------:R-:W-:-:S03]  /*15df0*/  VIADD R5, R4, 0x10 ;  /* 0x0000001004057836 */ /* 0x000fc60000000000 */
[----:B------:R-:W-:Y:S01]  /*15e00*/  @!PT LDS RZ, [RZ] ;  /* 0x00000000fffff984 */ /* 0x000fe20000000800 */
[----:B-----5:R0:W-:Y:S02]  /*15e10*/  @!P1 LDGSTS.E.BYPASS.LTC128B.128 [R9+0x1c400], desc[UR52][R6.64], !P0 ;  /* 0x1c40000006099fae */ /* 0x0201e4000c101d74 */
        /* <DEDUP_REMOVED lines=49> */
.L_x_7958:
        /* <DEDUP_REMOVED lines=10> */
.L_x_7876:
        /* <DEDUP_REMOVED lines=18> */
.L_x_7959:
[----:B------:R-:W-:Y:S05]  /*162f0*/  BSYNC B0 ;  /* 0x0000000000007941 */ /* 0x000fea0003800000 */
.L_x_7877:
[----:B------:R-:W-:-:S13]  /*16300*/  ISETP.GE.AND P0, PT, R18, 0x2, PT ;  /* 0x000000021200780c */ /* 0x000fda0003f06270 */
[----:B------:R-:W-:Y:S05]  /*16310*/  @!P0 BRA `(.L_x_7879) ;  /* 0x0000001000388947 */ /* 0x000fea0003800000 */
[----:B-1----:R1:W5:Y:S01]  /*16320*/  LDL.LU R0, [R1+0x4] ;  /* 0x0000040001007983 */ /* 0x0023620000300800 */
[----:B------:R-:W-:-:S03]  /*16330*/  VIADD R18, R18, 0xfffffffe ;  /* 0xfffffffe12127836 */ /* 0x000fc60000000000 */
[----:B0-----:R1:W5:Y:S04]  /*16340*/  LDL.LU R6, [R1] ;  /* 0x0000000001067983 */ /* 0x0013680000300800 */
.L_x_7899:
        /* <DEDUP_REMOVED lines=36> */
.L_x_7882:
        /* <DEDUP_REMOVED lines=8> */
.L_x_7960:
[----:B------:R-:W-:Y:S05]  /*16610*/  BSYNC B1 ;  /* 0x0000000000017941 */ /* 0x000fea0003800000 */
.L_x_7883:
        /* <DEDUP_REMOVED lines=9> */
.L_x_7886:
[----:B------:R-:W-:Y:S05]  /*166b0*/  BSYNC B1 ;  /* 0x0000000000017941 */ /* 0x000fea0003800000 */
.L_x_7885:
[----:B------:R-:W3:Y:S04]  /*166c0*/  LDL R2, [R1] ;  /* 0x0000000001027983 */ /* 0x000ee80000100800 */
        /* <DEDUP_REMOVED lines=12> */
.L_x_7887:
        /* <DEDUP_REMOVED lines=13> */
.L_x_7961:
[----:B------:R-:W-:Y:S05]  /*16860*/  BSYNC B1 ;  /* 0x0000000000017941 */ /* 0x000fea0003800000 */
.L_x_7888:
        /* <DEDUP_REMOVED lines=11> */
.L_x_7891:
[----:B------:R-:W-:Y:S05]  /*16920*/  BSYNC B1 ;  /* 0x0000000000017941 */ /* 0x000fea0003800000 */
.L_x_7890:
        /* <DEDUP_REMOVED lines=8> */
.L_x_7892:
        /* <DEDUP_REMOVED lines=10> */
.L_x_7881:
[----:B------:R-:W-:Y:S05]  /*16a50*/  BSYNC B0 ;  /* 0x0000000000007941 */ /* 0x000fea0003800000 */
.L_x_7880:
[----:B------:R-:W-:-:S06]  /*16a60*/  UISETP.NE.AND UP0, UPT, UR39, 0x3, UPT ;  /* 0x000000032700788c */ /* 0x000fcc000bf05270 */
[----:B------:R-:W-:-:S13]  /*16a70*/  PLOP3.LUT P0, PT, PT, PT, UP0, 0x80, 0x0 ;  /* 0x000000000000781c */ /* 0x000fda0003f0f008 */
[----:B------:R-:W-:Y:S05]  /*16a80*/  @!P0 BRA `(.L_x_7893) ;  /* 0x0000000000048947 */ /* 0x000fea0003800000 */
[----:B------:R-:W-:Y:S01]  /*16a90*/  BPT.TRAP 0x1 ;  /* 0x000000040000795c */ /* 0x000fe20000300000 */
.L_x_7893:
        /* <DEDUP_REMOVED lines=8> */
.L_x_7962:
[----:B------:R-:W-:Y:S05]  /*16b20*/  BSYNC B0 ;  /* 0x0000000000007941 */ /* 0x000fea0003800000 */
.L_x_7894:
[----:B------:R-:W-:Y:S05]  /*16b30*/  @!P1 BRA `(.L_x_7896) ;  /* 0x0000000000049947 */ /* 0x000fea0003800000 */
[----:B------:R-:W-:Y:S01]  /*16b40*/  BPT.TRAP 0x1 ;  /* 0x000000040000795c */ /* 0x000fe20000300000 */
.L_x_7896:
[----:B------:R-:W-:Y:S01]  /*16b50*/  SHF.L.U32 R0, R0, 0x1f, RZ ;  /* 0x0000001f00007819 */ /* 0x000fe200000006ff */
[----:B--2---:R-:W-:-:S03]  /*16b60*/  IMAD R2, R6, 0x7000, RZ ;  /* 0x0000700006027824 */ /* 0x004fc600078e02ff */
[----:B------:R-:W2:Y:S02]  /*16b70*/  SYNCS.PHASECHK.TRANS64.TRYWAIT P0, [R20+URZ+0x2e860], R0 ;  /* 0x02e86000140075a7 */ /* 0x000ea4000800017f */
[----:B--2---:R-:W-:Y:S05]  /*16b80*/  @!P0 BRA `(.L_x_7897) ;  /* 0x00000030009c8947 */ /* 0x004fea0003800000 */
.L_x_7963:
[----:B------:R-:W3:Y:S04]  /*16b90*/  LDL R13, [R1+0x24] ;  /* 0x00002400010d7983 */ /* 0x000ee80000100800 */
[----:B------:R-:W3:Y:S01]  /*16ba0*/  LDL R12, [R1+0x1c] ;  /* 0x00001c00010c7983 */ /* 0x000ee20000100800 */
[----:B--2---:R-:W-:Y:S01]  /*16bb0*/  LOP3.LUT R0, R2, R19, RZ, 0xfc, !PT ;  /* 0x0000001302007212 */ /* 0x004fe200078efcff */
[----:B------:R-:W-:Y:S05]  /*16bc0*/  WARPSYNC.ALL ;  /* 0x0000000000007948 */ /* 0x000fea0003800000 */
[----:B------:R-:W2:Y:S01]  /*16bd0*/  S2R R3, SR_TID.X ;  /* 0x0000000000037919 */ /* 0x000ea20000002100 */
[----:B------:R-:W-:-:S05]  /*16be0*/  IMAD.IADD R0, R17, 0x1, R0 ;  /* 0x0000000111007824 */ /* 0x000fca00078e0200 */
[----:B------:R-:W0:Y:S01]  /*16bf0*/  LDSM.16.MT88.4 R4, [R0+0xe400] ;  /* 0x00e400000004783b */ /* 0x000e220000004200 */
[----:B--2---:R-:W-:Y:S01]  /*16c00*/  LOP3.LUT P0, RZ, R3, 0x4, RZ, 0xc0, !PT ;  /* 0x0000000403ff7812 */ /* 0x004fe2000780c0ff */
[----:B------:R-:W-:-:S05]  /*16c10*/  IMAD.MOV.U32 R3, RZ, RZ, 0x40 ;  /* 0x00000040ff037424 */ /* 0x000fca00078e00ff */
[----:B------:R-:W-:-:S05]  /*16c20*/  SEL R3, R3, 0xffffffc0, !P0 ;  /* 0xffffffc003037807 */ /* 0x000fca0004000000 */
[----:B------:R-:W-:Y:S01]  /*16c30*/  IMAD.IADD R3, R3, 0x1, R19 ;  /* 0x0000000103037824 */ /* 0x000fe200078e0213 */
[----:B0-----:R-:W-:-:S04]  /*16c40*/  PRMT R8, R4, 0x6420, R5 ;  /* 0x0000642004087816 */ /* 0x001fc80000000005 */
[----:B------:R-:W-:Y:S02]  /*16c50*/  IADD3 R3, R17, R3, R2 ;  /* 0x0000000311037210 */ /* 0x000fe40007ffe002 */
[----:B------:R-:W-:Y:S02]  /*16c60*/  PRMT R9, R4, 0x7531, R5 ;  /* 0x0000753104097816 */ /* 0x000fe40000000005 */
[C-C-:B------:R-:W-:Y:S02]  /*16c70*/  PRMT R10, R6.reuse, 0x6420, R7.reuse ;  /* 0x00006420060a7816 */ /* 0x140fe40000000007 */
[----:B------:R-:W-:Y:S02]  /*16c80*/  PRMT R11, R6, 0x7531, R7 ;  /* 0x00007531060b7816 */ /* 0x000fe40000000007 */
[----:B------:R-:W0:Y:S02]  /*16c90*/  LDSM.16.MT88.4 R4, [R3+0xe400] ;  /* 0x00e400000304783b */ /* 0x000e240000004200 */
[----:B0-----:R-:W-:-:S02]  /*16ca0*/  PRMT R14, R6, 0x6420, R7 ;  /* 0x00006420060e7816 */ /* 0x001fc40000000007 */
        /* <DEDUP_REMOVED lines=9> */
[----:B------:R-:W0:Y:S02]  /*16d40*/  LDSM.16.MT88.4 R8, [R4+0xe400] ;  /* 0x00e400000408783b */ /* 0x000e240000004200 */
[C-C-:B0-----:R-:W-:Y:S02]  /*16d50*/  PRMT R4, R8.reuse, 0x6420, R9.reuse ;  /* 0x0000642008047816 */ /* 0x141fe40000000009 */
[----:B------:R-:W-:Y:S02]  /*16d60*/  PRMT R5, R8, 0x7531, R9 ;  /* 0x0000753108057816 */ /* 0x000fe40000000009 */
[C-C-:B------:R-:W-:Y:S02]  /*16d70*/  PRMT R6, R10.reuse, 0x6420, R11.reuse ;  /* 0x000064200a067816 */ /* 0x140fe4000000000b */
[----:B------:R-:W-:Y:S02]  /*16d80*/  PRMT R7, R10, 0x7531, R11 ;  /* 0x000075310a077816 */ /* 0x000fe4000000000b */
[----:B------:R-:W0:Y:S04]  /*16d90*/  LDSM.16.MT88.4 R8, [R3+0xf400] ;  /* 0x00f400000308783b */ /* 0x000e280000004200 */
[----:B------:R2:W-:Y:S02]  /*16da0*/  STSM.16.M88.4 [R0+0x1000], R4 ;  /* 0x0010000400007844 */ /* 0x0005e40000000200 */
[----:B--2---:R-:W-:-:S05]  /*16db0*/  VIADD R4, R2, 0x2000 ;  /* 0x0000200002047836 */ /* 0x004fca0000000000 */
        /* <DEDUP_REMOVED lines=44> */
[C---:B--2---:R-:W-:Y:S02]  /*17080*/  VIADD R4, R2.reuse, 0x5000 ;  /* 0x0000500002047836 */ /* 0x044fe40000000000 */
[----:B------:R-:W-:-:S03]  /*17090*/  VIADD R2, R2, 0x6000 ;  /* 0x0000600002027836 */ /* 0x000fc60000000000 */
[-C--:B------:R-:W-:Y:S02]  /*170a0*/  LOP3.LUT R4, R4, R19.reuse, RZ, 0xfc, !PT ;  /* 0x0000001304047212 */ /* 0x080fe400078efcff */
[----:B------:R-:W-:-:S03]  /*170b0*/  LOP3.LUT R2, R2, R19, RZ, 0xfc, !PT ;  /* 0x0000001302027212 */ /* 0x000fc600078efcff */
[C---:B------:R-:W-:Y:S02]  /*170c0*/  IMAD.IADD R4, R17.reuse, 0x1, R4 ;  /* 0x0000000111047824 */ /* 0x040fe400078e0204 */
        /* <DEDUP_REMOVED lines=38> */
.L_x_7898:
[----:B0-----:R-:W0:Y:S01]  /*17330*/  S2R R0, SR_TID.X ;  /* 0x0000000000007919 */ /* 0x001e220000002100 */
[----:B--2---:R2:W-:Y:S01]  /*17340*/  SYNCS.ARRIVE.TRANS64.A1T0 RZ, [R20+URZ+0x2e850], RZ ;  /* 0x02e850ff14ff79a7 */ /* 0x0045e2000810003f */
[----:B------:R3:W5:Y:S01]  /*17350*/  LDL R6, [R1] ;  /* 0x0000000001067983 */ /* 0x0007620000100800 */
[----:B0-----:R-:W-:Y:S01]  /*17360*/  LOP3.LUT R0, R0, 0x7f, RZ, 0xc0, !PT ;  /* 0x0000007f00007812 */ /* 0x001fe200078ec0ff */
        /* <DEDUP_REMOVED lines=9> */
.L_x_7879:
[----:B------:R-:W2:Y:S01]  /*17400*/  S2R R2, SR_TID.X ;  /* 0x0000000000027919 */ /* 0x000ea20000002100 */
[----:B------:R-:W-:Y:S01]  /*17410*/  BSSY B0, `(.L_x_7900) ;  /* 0x0000011000007945 */ /* 0x000fe20003800000 */
[----:B--2---:R-:W-:-:S04]  /*17420*/  LOP3.LUT R2, R2, 0x7f, RZ, 0xc0, !PT ;  /* 0x0000007f02027812 */ /* 0x004fc800078ec0ff */
[----:B------:R-:W-:-:S13]  /*17430*/  ISETP.NE.AND P0, PT, R2, RZ, PT ;  /* 0x000000ff0200720c */ /* 0x000fda0003f05270 */
[----:B------:R-:W-:Y:S05]  /*17440*/  @P0 BRA `(.L_x_7901) ;  /* 0x0000000000340947 */ /* 0x000fea0003800000 */
[----:B------:R-:W2:Y:S01]  /*17450*/  S2R R3, SR_LANEID ;  /* 0x0000000000037919 */ /* 0x000ea20000000000 */
[----:B------:R-:W-:Y:S02]  /*17460*/  VOTEU.ANY UR4, UPT, PT ;  /* 0x0000000000047886 */ /* 0x000fe400038e0100 */
[----:B-1---5:R-:W2:Y:S08]  /*17470*/  FLO.U32 R0, UR4 ;  /* 0x0000000400007d00 */ /* 0x022eb000080e0000 */
        /* <DEDUP_REMOVED lines=10> */
.L_x_7901:
[----:B------:R-:W-:Y:S05]  /*17520*/  BSYNC B0 ;  /* 0x0000000000007941 */ /* 0x000fea0003800000 */
.L_x_7900:
[----:B------:R-:W-:-:S06]  /*17530*/  UISETP.NE.AND UP0, UPT, UR39, 0x3, UPT ;  /* 0x000000032700788c */ /* 0x000fcc000bf05270 */
[----:B------:R-:W-:-:S13]  /*17540*/  PLOP3.LUT P1, PT, PT, PT, UP0, 0x80, 0x0 ;  /* 0x000000000000781c */ /* 0x000fda0003f2f008 */
[----:B------:R-:W-:Y:S05]  /*17550*/  @!P1 BRA `(.L_x_7902) ;  /* 0x0000000000049947 */ /* 0x000fea0003800000 */
[----:B------:R-:W-:Y:S01]  /*17560*/  BPT.TRAP 0x1 ;  /* 0x000000040000795c */ /* 0x000fe20000300000 */
.L_x_7902:
[----:B------:R-:W3:Y:S04]  /*17570*/  LDL R3, [R1+0x4] ;  /* 0x0000040001037983 */ /* 0x000ee80000100800 */
[----:B------:R-:W4:Y:S01]  /*17580*/  LDL R2, [R1] ;  /* 0x0000000001027983 */ /* 0x000f220000100800 */
[----:B-12--5:R-:W-:Y:S01]  /*17590*/  IMAD.U32 R0, RZ, RZ, UR41 ;  /* 0x00000029ff007e24 */ /* 0x026fe2000f8e00ff */
[----:B------:R-:W-:Y:S04]  /*175a0*/  BSSY B0, `(.L_x_7903) ;  /* 0x0000007000007945 */ /* 0x000fe80003800000 */
[----:B------:R-:W-:-:S02]  /*175b0*/  ISETP.NE.AND P2, PT, R0, 0x3, PT ;  /* 0x000000030000780c */ /* 0x000fc40003f45270 */
[----:B---3--:R-:W-:-:S04]  /*175c0*/  LOP3.LUT R3, R3, 0x1, RZ, 0x3c, !PT ;  /* 0x0000000103037812 */ /* 0x008fc800078e3cff */
[----:B------:R-:W-:Y:S01]  /*175d0*/  SHF.L.U32 R3, R3, 0x1f, RZ ;  /* 0x0000001f03037819 */ /* 0x000fe200000006ff */
[----:B----4-:R-:W-:-:S04]  /*175e0*/  IMAD R16, R2, 0x8, R17 ;  /* 0x0000000802107824 */ /* 0x010fc800078e0211 */
[----:B------:R-:W1:Y:S02]  /*175f0*/  SYNCS.PHASECHK.TRANS64.TRYWAIT P1, [R16+URZ+0x2e870], R3 ;  /* 0x02e87003100075a7 */ /* 0x000e64000802017f */
[----:B-1----:R-:W-:Y:S05]  /*17600*/  @!P1 BRA `(.L_x_7904) ;  /* 0x0000002800109947 */ /* 0x002fea0003800000 */
.L_x_7964:
[----:B------:R-:W-:Y:S05]  /*17610*/  BSYNC B0 ;  /* 0x0000000000007941 */ /* 0x000fea0003800000 */
.L_x_7903:
[----:B------:R-:W-:Y:S05]  /*17620*/  @!P2 BRA `(.L_x_7905) ;  /* 0x000000000004a947 */ /* 0x000fea0003800000 */
[----:B------:R-:W-:Y:S01]  /*17630*/  BPT.TRAP 0x1 ;  /* 0x000000040000795c */ /* 0x000fe20000300000 */
.L_x_7905:
[----:B------:R-:W1:Y:S02]  /*17640*/  LDL R0, [R1+0x4] ;  /* 0x0000040001007983 */ /* 0x000e640000100800 */
[----:B-1----:R-:W-:-:S04]  /*17650*/  SHF.L.U32 R3, R0, 0x1f, RZ ;  /* 0x0000001f00037819 */ /* 0x002fc800000006ff */
[----:B------:R-:W1:Y:S02]  /*17660*/  SYNCS.PHASECHK.TRANS64.TRYWAIT P1, [R16+URZ+0x2e860], R3 ;  /* 0x02e86003100075a7 */ /* 0x000e64000802017f */
[----:B-1----:R-:W-:Y:S05]  /*17670*/  @!P1 BRA `(.L_x_7906) ;  /* 0x0000002800089947 */ /* 0x002fea0003800000 */
.L_x_7965:
[----:B------:R-:W2:Y:S04]  /*17680*/  LDL R18, [R1] ;  /* 0x0000000001127983 */ /* 0x000ea80000100800 */
[----:B------:R-:W3:Y:S01]  /*17690*/  LDL R12, [R1+0x24] ;  /* 0x00002400010c7983 */ /* 0x000ee20000100800 */
[----:B0-----:R-:W0:Y:S01]  /*176a0*/  S2R R9, SR_TID.X ;  /* 0x0000000000097919 */ /* 0x001e220000002100 */
[----:B------:R-:W-:Y:S05]  /*176b0*/  WARPSYNC.ALL ;  /* 0x0000000000007948 */ /* 0x000fea0003800000 */
[----:B------:R-:W-:Y:S01]  /*176c0*/  IMAD.MOV.U32 R13, RZ, RZ, 0x40 ;  /* 0x00000040ff0d7424 */ /* 0x000fe200078e00ff */
[----:B0-----:R-:W-:-:S04]  /*176d0*/  LOP3.LUT P1, RZ, R9, 0x4, RZ, 0xc0, !PT ;  /* 0x0000000409ff7812 */ /* 0x001fc8000782c0ff */
[----:B------:R-:W-:Y:S01]  /*176e0*/  SEL R13, R13, 0xffffffc0, !P1 ;  /* 0xffffffc00d0d7807 */ /* 0x000fe20004800000 */
[----:B--2---:R-:W-:-:S05]  /*176f0*/  IMAD R0, R18, 0x7000, RZ ;  /* 0x0000700012007824 */ /* 0x004fca00078e02ff */
[----:B------:R-:W-:-:S05]  /*17700*/  LOP3.LUT R2, R0, R19, RZ, 0xfc, !PT ;  /* 0x0000001300027212 */ /* 0x000fca00078efcff */
[----:B------:R-:W-:-:S05]  /*17710*/  IMAD.IADD R2, R17, 0x1, R2 ;  /* 0x0000000111027824 */ /* 0x000fca00078e0202 */
[----:B------:R-:W0:Y:S01]  /*17720*/  LDSM.16.MT88.4 R4, [R2+0xe400] ;  /* 0x00e400000204783b */ /* 0x000e220000004200 */
[----:B-1----:R-:W-:Y:S01]  /*17730*/  IMAD.IADD R3, R13, 0x1, R2 ;  /* 0x000000010d037824 */ /* 0x002fe200078e0202 */
[----:B---3--:R-:W-:Y:S02]  /*17740*/  IADD3 R0, R17, R0, R12 ;  /* 0x0000000011007210 */ /* 0x008fe40007ffe00c */
[C-C-:B0-----:R-:W-:Y:S02]  /*17750*/  PRMT R8, R4.reuse, 0x6420, R5.reuse ;  /* 0x0000642004087816 */ /* 0x141fe40000000005 */
        /* <DEDUP_REMOVED lines=90> */
.L_x_7907:
        /* <DEDUP_REMOVED lines=13> */
.L_x_7856:
[----:B------:R-:W-:Y:S05]  /*17dd0*/  BSYNC B7 ;  /* 0x0000000000077941 */ /* 0x000fea0003800000 */
.L_x_7854:
[----:B0--3--:R-:W2:Y:S02]  /*17de0*/  LDL R0, [R1+0x34] ;  /* 0x0000340001007983 */ /* 0x009ea40000100800 */
        /* <DEDUP_REMOVED lines=15> */
.L_x_7908:
[----:B------:R-:W0:Y:S01]  /*17ee0*/  S2R R2, SR_TID.X ;  /* 0x0000000000027919 */ /* 0x000e220000002100 */
[----:B------:R-:W-:Y:S01]  /*17ef0*/  ULDC UR4, c[0x0][0xc3c] ;  /* 0x00030f0000047ab9 */ /* 0x000fe20000000800 */
[----:B------:R-:W-:Y:S01]  /*17f00*/  IMAD.MOV.U32 R4, RZ, RZ, RZ ;  /* 0x000000ffff047224 */ /* 0x000fe200078e00ff */
        /* <DEDUP_REMOVED lines=8> */
[----:B0-----:R-:W-:-:S05]  /*17f90*/  @!P1 IMAD.WIDE R2, R5, 0x4, R2 ;  /* 0x0000000405029825 */ /* 0x001fca00078e0202 */
        /* <DEDUP_REMOVED lines=29> */
.L_x_7914:
        /* <DEDUP_REMOVED lines=14> */
.L_x_7913:
[----:B------:R-:W-:Y:S05]  /*18250*/  BSYNC B0 ;  /* 0x0000000000007941 */ /* 0x000fea0003800000 */
.L_x_7912:
        /* <DEDUP_REMOVED lines=21> */
.L_x_7910:
        /* <DEDUP_REMOVED lines=21> */
.L_x_7915:
        /* <DEDUP_REMOVED lines=63> */
.L_x_7911:
[----:B------:R2:W-:Y:S01]  /*188f0*/  STL [R1+0x10], R0 ;  /* 0x0000100001007387 */ /* 0x0005e20000100800 */
[----:B------:R-:W-:Y:S01]  /*18900*/  ULDC UR42, c[0x0][0xc3c] ;  /* 0x00030f00002a7ab9 */ /* 0x000fe20000000800 */
[----:B------:R-:W-:Y:S02]  /*18910*/  UMOV UR36, URZ ;  /* 0x0000003f00247c82 */ /* 0x000fe40008000000 */
[----:B------:R2:W-:Y:S03]  /*18920*/  STL [R1+0x14], RZ ;  /* 0x000014ff01007387 */ /* 0x0005e60000100800 */
.L_x_7916:
        /* <DEDUP_REMOVED lines=15> */
.L_x_7909:
[----:B------:R-:W-:Y:S02]  /*18a20*/  ULDC UR4, c[0x0][0xc3c] ;  /* 0x00030f0000047ab9 */ /* 0x000fe40000000800 */
[----:B------:R-:W-:-:S06]  /*18a30*/  UISETP.GE.AND UP0, UPT, UR42, UR4, UPT ;  /* 0x000000042a00728c */ /* 0x000fcc000bf06270 */
[----:B------:R-:W-:-:S13]  /*18a40*/  PLOP3.LUT P0, PT, PT, PT, UP0, 0x80, 0x0 ;  /* 0x000000000000781c */ /* 0x000fda0003f0f008 */
[----:B------:R-:W-:Y:S05]  /*18a50*/  @!P0 BRA `(.L_x_7917) ;  /* 0xffffffb8003c8947 */ /* 0x000fea000383ffff */
.L_x_7850:
        /* <DEDUP_REMOVED lines=12> */
.L_x_7966:
[----:B------:R-:W-:Y:S05]  /*18b20*/  BSYNC B0 ;  /* 0x0000000000007941 */ /* 0x000fea0003800000 */
.L_x_7918:
[----:B------:R-:W-:-:S03]  /*18b30*/  UMOV UR4, 0xffffffff ;  /* 0xffffffff00047882 */ /* 0x000fc60000000000 */
[----:B------:R-:W-:Y:S05]  /*18b40*/  BRA.DIV UR4, `(.L_x_7920) ;  /* 0x0000001204fc7947 */ /* 0x000fea000b800000 */
[----:B------:R-:W1:Y:S02]  /*18b50*/  S2R R2, SR_TID.X ;  /* 0x0000000000027919 */ /* 0x000e640000002100 */
[----:B-1----:R-:W-:-:S04]  /*18b60*/  SHF.R.U32.HI R2, RZ, 0x5, R2 ;  /* 0x00000005ff027819 */ /* 0x002fc80000011602 */
[----:B------:R-:W-:-:S05]  /*18b70*/  LOP3.LUT R2, R2, 0x3, RZ, 0xc0, !PT ;  /* 0x0000000302027812 */ /* 0x000fca00078ec0ff */
[----:B------:R1:W2:Y:S02]  /*18b80*/  SHFL.IDX PT, R14, R2, RZ, 0x1f ;  /* 0x00001fff020e7589 */ /* 0x0002a400000e0000 */
.L_x_7969:
[----:B--2---:R-:W-:Y:S01]  /*18b90*/  ISETP.NE.AND P0, PT, R14, RZ, PT ;  /* 0x000000ff0e00720c */ /* 0x004fe20003f05270 */
[----:B------:R-:W-:-:S12]  /*18ba0*/  BSSY B0, `(.L_x_7921) ;  /* 0x000002e000007945 */ /* 0x000fd80003800000 */
[----:B------:R-:W-:Y:S05]  /*18bb0*/  @P0 BRA `(.L_x_7922) ;  /* 0x0000000000b00947 */ /* 0x000fea0003800000 */
[----:B------:R-:W-:-:S03]  /*18bc0*/  UMOV UR4, 0xffffffff ;  /* 0xffffffff00047882 */ /* 0x000fc60000000000 */
[----:B------:R-:W-:Y:S05]  /*18bd0*/  BRA.DIV UR4, `(.L_x_7923) ;  /* 0x00000016040c7947 */ /* 0x000fea000b800000 */
[----:B------:R-:W-:-:S13]  /*18be0*/  ELECT P6, URZ, PT ;  /* 0x00000000003f782f */ /* 0x000fda00038c0000 */
.L_x_7972:
[----:B------:R-:W-:Y:S05]  /*18bf0*/  @!P6 BRA `(.L_x_7922) ;  /* 0x0000000000a0e947 */ /* 0x000fea0003800000 */
[----:B------:R-:W-:-:S06]  /*18c00*/  ULOP3.LUT UR4, UR38, 0x2, URZ, 0xfc, !UPT ;  /* 0x0000000226047892 */ /* 0x000fcc000f8efc3f */
[----:B-1----:R-:W-:-:S05]  /*18c10*/  IMAD.U32 R2, RZ, RZ, UR4 ;  /* 0x00000004ff027e24 */ /* 0x002fca000f8e00ff */
[----:B------:R-:W-:-:S13]  /*18c20*/  ISETP.NE.AND P0, PT, R2, 0x3, PT ;  /* 0x000000030200780c */ /* 0x000fda0003f05270 */
[----:B------:R-:W-:Y:S05]  /*18c30*/  @!P0 BRA `(.L_x_7924) ;  /* 0x0000000000048947 */ /* 0x000fea0003800000 */
[----:B------:R-:W-:Y:S01]  /*18c40*/  BPT.TRAP 0x1 ;  /* 0x000000040000795c */ /* 0x000fe20000300000 */
.L_x_7924:
        /* <DEDUP_REMOVED lines=14> */
.L_x_7973:
[----:B------:R-:W1:Y:S02]  /*18d30*/  SYNCS.PHASECHK.TRANS64.TRYWAIT P1, [R7+URZ], R2 ;  /* 0x00000002070075a7 */ /* 0x000e64000802017f */
[----:B-1----:R-:W-:Y:S05]  /*18d40*/  @!P1 BRA `(.L_x_7926) ;  /* 0x0000001000e49947 */ /* 0x002fea0003800000 */
.L_x_7974:
[----:B------:R-:W-:Y:S05]  /*18d50*/  @!P0 BRA `(.L_x_7927) ;  /* 0x0000000000048947 */ /* 0x000fea0003800000 */
[----:B------:R-:W-:Y:S01]  /*18d60*/  BPT.TRAP 0x1 ;  /* 0x000000040000795c */ /* 0x000fe20000300000 */
.L_x_7927:
[----:B------:R-:W2:Y:S02]  /*18d70*/  LDL.LU R4, [R1] ;  /* 0x0000000001047983 */ /* 0x000ea40000300800 */
[----:B--2---:R-:W-:-:S04]  /*18d80*/  IMAD R4, R4, 0x8, R0 ;  /* 0x0000000804047824 */ /* 0x004fc800078e0200 */
[----:B------:R-:W2:Y:S02]  /*18d90*/  SYNCS.PHASECHK.TRANS64.TRYWAIT P1, [R4+URZ+0x2e860], R5 ;  /* 0x02e86005040075a7 */ /* 0x000ea4000802017f */
[----:B--2---:R-:W-:Y:S05]  /*18da0*/  @!P1 BRA `(.L_x_7928) ;  /* 0x0000001000e09947 */ /* 0x004fea0003800000 */
.L_x_7975:
[----:B------:R-:W-:Y:S05]  /*18db0*/  @!P0 BRA `(.L_x_7929) ;  /* 0x0000000000048947 */ /* 0x000fea0003800000 */
[----:B------:R-:W-:Y:S01]  /*18dc0*/  BPT.TRAP 0x1 ;  /* 0x000000040000795c */ /* 0x000fe20000300000 */
.L_x_7929:
[----:B------:R-:W-:-:S04]  /*18dd0*/  IMAD R3, R3, 0x8, R0 ;  /* 0x0000000803037824 */ /* 0x000fc800078e0200 */
[----:B------:R-:W3:Y:S02]  /*18de0*/  SYNCS.PHASECHK.TRANS64.TRYWAIT P1, [R3+URZ+0x2e860], R2 ;  /* 0x02e86002030075a7 */ /* 0x000ee4000802017f */
[----:B---3--:R-:W-:Y:S05]  /*18df0*/  @!P1 BRA `(.L_x_7930) ;  /* 0x0000001000e09947 */ /* 0x008fea0003800000 */
.L_x_7976:
[----:B------:R-:W-:Y:S05]  /*18e00*/  @!P0 BRA `(.L_x_7931) ;  /* 0x0000000000048947 */ /* 0x000fea0003800000 */
[----:B------:R-:W-:Y:S01]  /*18e10*/  BPT.TRAP 0x1 ;  /* 0x000000040000795c */ /* 0x000fe20000300000 */
.L_x_7931:
[----:B------:R-:W4:Y:S02]  /*18e20*/  SYNCS.PHASECHK.TRANS64.TRYWAIT P0, [R4+URZ+0x2e880], R5 ;  /* 0x02e88005040075a7 */ /* 0x000f24000800017f */
[----:B----4-:R-:W-:Y:S05]  /*18e30*/  @!P0 BRA `(.L_x_7932) ;  /* 0x0000001000e48947 */ /* 0x010fea0003800000 */
.L_x_7933:
[----:B------:R0:W0:Y:S02]  /*18e40*/  SYNCS.PHASECHK.TRANS64.TRYWAIT P0, [R3+URZ+0x2e880], R2 ;  /* 0x02e88002030075a7 */ /* 0x000024000800017f */
[----:B0-----:R-:W-:Y:S05]  /*18e50*/  @!P0 NANOSLEEP.SYNCS 0x989680 ;  /* 0x009896800000895d */ /* 0x001fea0003900000 */
[----:B------:R-:W0:Y:S02]  /*18e60*/  @!P0 SYNCS.PHASECHK.TRANS64 P0, [R3+URZ+0x2e880], R2 ;  /* 0x02e88002030085a7 */ /* 0x000e24000800007f */
[----:B0-----:R-:W-:Y:S05]  /*18e70*/  @!P0 BRA `(.L_x_7933) ;  /* 0xfffffffc00f08947 */ /* 0x001fea000383ffff */
.L_x_7922:
[----:B------:R-:W-:Y:S05]  /*18e80*/  BSYNC B0 ;  /* 0x0000000000007941 */ /* 0x000fea0003800000 */
.L_x_7921:
[----:B------:R-:W-:Y:S05]  /*18e90*/  EXIT ;  /* 0x000000000000794d */ /* 0x000fea0003800000 */
.L_x_7789:
[----:B0-----:R-:W-:-:S04]  /*18ea0*/  IMAD.U32 R3, RZ, RZ, UR41 ;  /* 0x00000029ff037e24 */ /* 0x001fc8000f8e00ff */
[----:B------:R0:W1:Y:S03]  /*18eb0*/  SYNCS.PHASECHK.TRANS64.TRYWAIT P1, [R3+URZ+0x2e800], R6 ;  /* 0x02e80006030075a7 */ /* 0x000066000802017f */
[----:B-1----:R-:W-:Y:S05]  /*18ec0*/  @!P1 NANOSLEEP.SYNCS 0x989680 ;  /* 0x009896800000995d */ /* 0x002fea0003900000 */
[----:B------:R-:W1:Y:S02]  /*18ed0*/  @!P1 SYNCS.PHASECHK.TRANS64 P1, [R3+URZ+0x2e800], R6 ;  /* 0x02e80006030095a7 */ /* 0x000e64000802007f */
[----:B-1----:R-:W-:Y:S05]  /*18ee0*/  @!P1 BRA `(.L_x_7789) ;  /* 0xfffffffc00ec9947 */ /* 0x002fea000383ffff */
[----:B------:R-:W-:Y:S05]  /*18ef0*/  BRA `(.L_x_7934) ;  /* 0xfffffe8c002c7947 */ /* 0x000fea000383ffff */
.L_x_7793:
[----:B-1----:R1:W2:Y:S02]  /*18f00*/  SYNCS.PHASECHK.TRANS64.TRYWAIT P1, [R2+URZ+0x2e830], R3 ;  /* 0x02e83003020075a7 */ /* 0x0022a4000802017f */
[----:B--2---:R-:W-:Y:S05]  /*18f10*/  @!P1 NANOSLEEP.SYNCS 0x989680 ;  /* 0x009896800000995d */ /* 0x004fea0003900000 */
[----:B------:R-:W2:Y:S02]  /*18f20*/  @!P1 SYNCS.PHASECHK.TRANS64 P1, [R2+URZ+0x2e830], R3 ;  /* 0x02e83003020095a7 */ /* 0x000ea4000802007f */
[----:B--2---:R-:W-:Y:S05]  /*18f30*/  @!P1 BRA `(.L_x_7793) ;  /* 0xfffffffc00f09947 */ /* 0x004fea000383ffff */
[----:B------:R-:W-:Y:S05]  /*18f40*/  BRA `(.L_x_7792) ;  /* 0xfffffe8c00487947 */ /* 0x000fea000383ffff */
.L_x_7798:
[----:B-1----:R-:W-:-:S04]  /*18f50*/  IMAD.U32 R8, RZ, RZ, UR6 ;  /* 0x00000006ff087e24 */ /* 0x002fc8000f8e00ff */
[----:B------:R1:W2:Y:S03]  /*18f60*/  SYNCS.PHASECHK.TRANS64.TRYWAIT P3, [R8+URZ+0x2e830], R7 ;  /* 0x02e83007080075a7 */ /* 0x0002a6000806017f */
[----:B--2---:R-:W-:Y:S05]  /*18f70*/  @!P3 NANOSLEEP.SYNCS 0x989680 ;  /* 0x009896800000b95d */ /* 0x004fea0003900000 */
[----:B------:R-:W2:Y:S02]  /*18f80*/  @!P3 SYNCS.PHASECHK.TRANS64 P3, [R8+URZ+0x2e830], R7 ;  /* 0x02e830070800b5a7 */ /* 0x000ea4000806007f */
[----:B--2---:R-:W-:Y:S05]  /*18f90*/  @!P3 BRA `(.L_x_7798) ;  /* 0xfffffffc00ecb947 */ /* 0x004fea000383ffff */
[----:B------:R-:W-:Y:S05]  /*18fa0*/  BRA `(.L_x_7795) ;  /* 0xfffffed800947947 */ /* 0x000fea000383ffff */
.L_x_7802:
[----:B-1----:R-:W-:-:S04]  /*18fb0*/  IMAD.U32 R8, RZ, RZ, UR6 ;  /* 0x00000006ff087e24 */ /* 0x002fc8000f8e00ff */
[----:B------:R1:W2:Y:S03]  /*18fc0*/  SYNCS.PHASECHK.TRANS64.TRYWAIT P3, [R8+URZ+0x2e850], R7 ;  /* 0x02e85007080075a7 */ /* 0x0002a6000806017f */
[----:B--2---:R-:W-:Y:S05]  /*18fd0*/  @!P3 NANOSLEEP.SYNCS 0x989680 ;  /* 0x009896800000b95d */ /* 0x004fea0003900000 */
[----:B------:R-:W2:Y:S02]  /*18fe0*/  @!P3 SYNCS.PHASECHK.TRANS64 P3, [R8+URZ+0x2e850], R7 ;  /* 0x02e850070800b5a7 */ /* 0x000ea4000806007f */
[----:B--2---:R-:W-:Y:S05]  /*18ff0*/  @!P3 BRA `(.L_x_7802) ;  /* 0xfffffffc00ecb947 */ /* 0x004fea000383ffff */
[----:B------:R-:W-:Y:S05]  /*19000*/  BRA `(.L_x_7799) ;  /* 0xfffffee400907947 */ /* 0x000fea000383ffff */
.L_x_7809:
[----:B-1----:R-:W-:-:S04]  /*19010*/  IMAD.U32 R8, RZ, RZ, UR6 ;  /* 0x00000006ff087e24 */ /* 0x002fc8000f8e00ff */
[----:B------:R1:W2:Y:S03]  /*19020*/  SYNCS.PHASECHK.TRANS64.TRYWAIT P2, [R8+URZ+0x2e830], R7 ;  /* 0x02e83007080075a7 */ /* 0x0002a6000804017f */
[----:B--2---:R-:W-:Y:S05]  /*19030*/  @!P2 NANOSLEEP.SYNCS 0x989680 ;  /* 0x009896800000a95d */ /* 0x004fea0003900000 */
[----:B------:R-:W2:Y:S02]  /*19040*/  @!P2 SYNCS.PHASECHK.TRANS64 P2, [R8+URZ+0x2e830], R7 ;  /* 0x02e830070800a5a7 */ /* 0x000ea4000804007f */
[----:B--2---:R-:W-:Y:S05]  /*19050*/  @!P2 BRA `(.L_x_7809) ;  /* 0xfffffffc00eca947 */ /* 0x004fea000383ffff */
[----:B------:R-:W-:Y:S05]  /*19060*/  BRA `(.L_x_7806) ;  /* 0xffffff2c00687947 */ /* 0x000fea000383ffff */
.L_x_7813:
[----:B-1----:R-:W-:-:S04]  /*19070*/  IMAD.U32 R8, RZ, RZ, UR6 ;  /* 0x00000006ff087e24 */ /* 0x002fc8000f8e00ff */
[----:B------:R1:W2:Y:S03]  /*19080*/  SYNCS.PHASECHK.TRANS64.TRYWAIT P2, [R8+URZ+0x2e850], R7 ;  /* 0x02e85007080075a7 */ /* 0x0002a6000804017f */
[----:B--2---:R-:W-:Y:S05]  /*19090*/  @!P2 NANOSLEEP.SYNCS 0x989680 ;  /* 0x009896800000a95d */ /* 0x004fea0003900000 */
[----:B------:R-:W2:Y:S02]  /*190a0*/  @!P2 SYNCS.PHASECHK.TRANS64 P2, [R8+URZ+0x2e850], R7 ;  /* 0x02e850070800a5a7 */ /* 0x000ea4000804007f */
[----:B--2---:R-:W-:Y:S05]  /*190b0*/  @!P2 BRA `(.L_x_7813) ;  /* 0xfffffffc00eca947 */ /* 0x004fea000383ffff */
[----:B------:R-:W-:Y:S05]  /*190c0*/  BRA `(.L_x_7810) ;  /* 0xffffff3800587947 */ /* 0x000fea000383ffff */
.L_x_7819:
[----:B-1----:R-:W-:-:S04]  /*190d0*/  IMAD.U32 R5, RZ, RZ, UR4 ;  /* 0x00000004ff057e24 */ /* 0x002fc8000f8e00ff */
[----:B------:R1:W2:Y:S03]  /*190e0*/  SYNCS.PHASECHK.TRANS64.TRYWAIT P1, [R5+URZ+0x2e850], R0 ;  /* 0x02e85000050075a7 */ /* 0x0002a6000802017f */
[----:B--2---:R-:W-:Y:S05]  /*190f0*/  @!P1 NANOSLEEP.SYNCS 0x989680 ;  /* 0x009896800000995d */ /* 0x004fea0003900000 */
[----:B------:R-:W2:Y:S02]  /*19100*/  @!P1 SYNCS.PHASECHK.TRANS64 P1, [R5+URZ+0x2e850], R0 ;  /* 0x02e85000050095a7 */ /* 0x000ea4000802007f */
[----:B--2---:R-:W-:Y:S05]  /*19110*/  @!P1 BRA `(.L_x_7819) ;  /* 0xfffffffc00ec9947 */ /* 0x004fea000383ffff */
[----:B------:R-:W-:Y:S05]  /*19120*/  BRA `(.L_x_7818) ;  /* 0xffffff7000187947 */ /* 0x000fea000383ffff */
.L_x_7865:
[----:B------:R-:W-:Y:S02]  /*19130*/  IMAD.MOV.U32 R13, RZ, RZ, R0 ;  /* 0x000000ffff0d7224 */ /* 0x000fe400078e0000 */
[----:B------:R-:W-:Y:S02]  /*19140*/  IMAD.MOV.U32 R12, RZ, RZ, RZ ;  /* 0x000000ffff0c7224 */ /* 0x000fe400078e00ff */
[----:B------:R-:W-:Y:S02]  /*19150*/  IMAD.MOV.U32 R11, RZ, RZ, 0x1f ;  /* 0x0000001fff0b7424 */ /* 0x000fe400078e00ff */
[----:B------:R-:W-:-:S07]  /*19160*/  IMAD.MOV.U32 R15, RZ, RZ, -0x1 ;  /* 0xffffffffff0f7424 */ /* 0x000fce00078e00ff */
[----:B-12---:R-:W-:Y:S05]  /*19170*/  WARPSYNC.COLLECTIVE R15, `(.L_x_7935) ;  /* 0x000000000f087348 */ /* 0x006fea0003c00000 */
[----:B------:R0:W3:Y:S02]  /*19180*/  SHFL.IDX P6, R14, R13, R12, R11 ;  /* 0x0000000c0d0e7389 */ /* 0x0000e400000c000b */
[----:B0123--:R-:W-:Y:S01]  /*19190*/  ENDCOLLECTIVE ;  /* 0x000000000000791b */ /* 0x00ffe20003800000 */
.L_x_7935:
[----:B------:R-:W-:Y:S05]  /*191a0*/  BRA `(.L_x_7936) ;  /* 0xffffffc000187947 */ /* 0x000fea000383ffff */
.L_x_7867:
[----:B------:R-:W-:Y:S01]  /*191b0*/  BSSY B0, `(.L_x_7937) ;  /* 0x0000006000007945 */ /* 0x000fe20003800000 */
[----:B------:R-:W-:-:S07]  /*191c0*/  IMAD.MOV.U32 R15, RZ, RZ, -0x1 ;  /* 0xffffffffff0f7424 */ /* 0x000fce00078e00ff */
[----:B-12---:R-:W-:Y:S05]  /*191d0*/  WARPSYNC.COLLECTIVE R15, `(.L_x_7938) ;  /* 0x000000000f0c7348 */ /* 0x006fea0003c00000 */
[----:B------:R-:W-:Y:S02]  /*191e0*/  ELECT P6, UR62, PT ;  /* 0x00000000003e782f */ /* 0x000fe400038c0000 */
[----:B------:R-:W-:Y:S01]  /*191f0*/  MOV R14, UR62 ;  /* 0x0000003e000e7c02 */ /* 0x000fe20008000f00 */
[----:B-12---:R-:W-:Y:S10]  /*19200*/  ENDCOLLECTIVE ;  /* 0x000000000000791b */ /* 0x006ff40003800000 */
.L_x_7938:
[----:B------:R-:W-:Y:S05]  /*19210*/  BSYNC B0 ;  /* 0x0000000000007941 */ /* 0x000fea0003800000 */
.L_x_7937:
[----:B------:R-:W-:Y:S05]  /*19220*/  BRA `(.L_x_7939) ;  /* 0xffffffc0001c7947 */ /* 0x000fea000383ffff */
.L_x_7869:
[----:B0-----:R0:W2:Y:S02]  /*19230*/  SYNCS.PHASECHK.TRANS64.TRYWAIT P0, [R4+URZ+0x2e880], R3 ;  /* 0x02e88003040075a7 */ /* 0x0010a4000800017f */
[----:B--2---:R-:W-:Y:S05]  /*19240*/  @!P0 NANOSLEEP.SYNCS 0x989680 ;  /* 0x009896800000895d */ /* 0x004fea0003900000 */
[----:B------:R-:W2:Y:S02]  /*19250*/  @!P0 SYNCS.PHASECHK.TRANS64 P0, [R4+URZ+0x2e880], R3 ;  /* 0x02e88003040085a7 */ /* 0x000ea4000800007f */
[----:B--2---:R-:W-:Y:S05]  /*19260*/  @!P0 BRA `(.L_x_7869) ;  /* 0xfffffffc00f08947 */ /* 0x004fea000383ffff */
[----:B------:R-:W-:Y:S05]  /*19270*/  BRA `(.L_x_7940) ;  /* 0xffffffc000807947 */ /* 0x000fea000383ffff */
.L_x_7871:
[----:B--2---:R2:W3:Y:S02]  /*19280*/  SYNCS.PHASECHK.TRANS64.TRYWAIT P0, [R4+URZ+0x2e840], R3 ;  /* 0x02e84003040075a7 */ /* 0x0044e4000800017f */
[----:B---3--:R-:W-:Y:S05]  /*19290*/  @!P0 NANOSLEEP.SYNCS 0x989680 ;  /* 0x009896800000895d */ /* 0x008fea0003900000 */
[----:B------:R-:W3:Y:S02]  /*192a0*/  @!P0 SYNCS.PHASECHK.TRANS64 P0, [R4+URZ+0x2e840], R3 ;  /* 0x02e84003040085a7 */ /* 0x000ee4000800007f */
[----:B---3--:R-:W-:Y:S05]  /*192b0*/  @!P0 BRA `(.L_x_7871) ;  /* 0xfffffffc00f08947 */ /* 0x008fea000383ffff */
[----:B------:R-:W-:Y:S05]  /*192c0*/  BRA `(.L_x_7941) ;  /* 0xffffffc000d47947 */ /* 0x000fea000383ffff */
.L_x_7875:
        /* <DEDUP_REMOVED lines=11> */
.L_x_7942:
[----:B------:R-:W-:Y:S02]  /*19380*/  VIADD R8, R4, 0x60 ;  /* 0x0000006004087836 */ /* 0x000fe40000000000 */
[----:B------:R-:W-:Y:S02]  /*19390*/  IMAD.MOV.U32 R13, RZ, RZ, R2 ;  /* 0x000000ffff0d7224 */ /* 0x000fe400078e0002 */
[----:B------:R-:W-:Y:S02]  /*193a0*/  IMAD R3, R6, R5, RZ ;  /* 0x0000000506037224 */ /* 0x000fe400078e02ff */
[----:B------:R-:W-:-:S07]  /*193b0*/  IMAD.MOV.U32 R6, RZ, RZ, R14 ;  /* 0x000000ffff067224 */ /* 0x000fce00078e000e */
[----:B------:R-:W-:Y:S05]  /*193c0*/  WARPSYNC.COLLECTIVE R15, `(.L_x_7943) ;  /* 0x000000000f087348 */ /* 0x000fea0003c00000 */
[----:B------:R0:W1:Y:S02]  /*193d0*/  SHFL.IDX P6, R14, R13, R12, R11 ;  /* 0x0000000c0d0e7389 */ /* 0x00006400000c000b */
[----:B01----:R-:W-:Y:S01]  /*193e0*/  ENDCOLLECTIVE ;  /* 0x000000000000791b */ /* 0x003fe20003800000 */
.L_x_7943:
[----:B------:R-:W-:Y:S01]  /*193f0*/  ISETP.GE.AND P1, PT, R4, R3, PT ;  /* 0x000000030400720c */ /* 0x000fe20003f26270 */
[----:B------:R-:W-:Y:S02]  /*19400*/  IMAD.MOV.U32 R13, RZ, RZ, R0 ;  /* 0x000000ffff0d7224 */ /* 0x000fe400078e0000 */
[----:B------:R-:W-:Y:S02]  /*19410*/  IMAD.MOV.U32 R12, RZ, RZ, 0x1 ;  /* 0x00000001ff0c7424 */ /* 0x000fe400078e00ff */
[----:B------:R-:W-:-:S08]  /*19420*/  IMAD.MOV.U32 R5, RZ, RZ, R14 ;  /* 0x000000ffff057224 */ /* 0x000fd000078e000e */
[----:B------:R-:W-:Y:S05]  /*19430*/  WARPSYNC.COLLECTIVE R15, `(.L_x_7944) ;  /* 0x000000000f087348 */ /* 0x000fea0003c00000 */
[----:B------:R0:W1:Y:S02]  /*19440*/  SHFL.IDX P6, R14, R13, R12, R11 ;  /* 0x0000000c0d0e7389 */ /* 0x00006400000c000b */
[----:B01----:R-:W-:Y:S01]  /*19450*/  ENDCOLLECTIVE ;  /* 0x000000000000791b */ /* 0x003fe20003800000 */
.L_x_7944:
[----:B------:R-:W-:-:S05]  /*19460*/  @!P1 IADD3 R5, P2, R10, R5, RZ ;  /* 0x000000050a059210 */ /* 0x000fca0007f5e0ff */
[----:B------:R-:W-:-:S04]  /*19470*/  @!P1 IMAD.X R6, RZ, RZ, R6, P2 ;  /* 0x000000ffff069224 */ /* 0x000fc800010e0606 */
        /* <DEDUP_REMOVED lines=13> */
.L_x_7945:
[----:B------:R-:W-:Y:S02]  /*19550*/  IMAD.MOV.U32 R13, RZ, RZ, R0 ;  /* 0x000000ffff0d7224 */ /* 0x000fe400078e0000 */
[----:B------:R-:W-:Y:S02]  /*19560*/  IMAD.MOV.U32 R12, RZ, RZ, 0x2 ;  /* 0x00000002ff0c7424 */ /* 0x000fe400078e00ff */
[----:B------:R-:W-:-:S07]  /*19570*/  IMAD.MOV.U32 R6, RZ, RZ, R14 ;  /* 0x000000ffff067224 */ /* 0x000fce00078e000e */
[----:B------:R-:W-:Y:S05]  /*19580*/  WARPSYNC.COLLECTIVE R15, `(.L_x_7946) ;  /* 0x000000000f087348 */ /* 0x000fea0003c00000 */
[----:B------:R0:W1:Y:S02]  /*19590*/  SHFL.IDX P6, R14, R13, R12, R11 ;  /* 0x0000000c0d0e7389 */ /* 0x00006400000c000b */
[----:B01----:R-:W-:Y:S01]  /*195a0*/  ENDCOLLECTIVE ;  /* 0x000000000000791b */ /* 0x003fe20003800000 */
.L_x_7946:
        /* <DEDUP_REMOVED lines=14> */
.L_x_7947:
[----:B------:R-:W-:Y:S02]  /*19690*/  IMAD.MOV.U32 R13, RZ, RZ, R0 ;  /* 0x000000ffff0d7224 */ /* 0x000fe400078e0000 */
[----:B------:R-:W-:Y:S02]  /*196a0*/  IMAD.MOV.U32 R12, RZ, RZ, 0x3 ;  /* 0x00000003ff0c7424 */ /* 0x000fe400078e00ff */
[----:B------:R-:W-:-:S07]  /*196b0*/  IMAD.MOV.U32 R6, RZ, RZ, R14 ;  /* 0x000000ffff067224 */ /* 0x000fce00078e000e */
[----:B------:R-:W-:Y:S05]  /*196c0*/  WARPSYNC.COLLECTIVE R15, `(.L_x_7948) ;  /* 0x000000000f087348 */ /* 0x000fea0003c00000 */
[----:B------:R0:W1:Y:S02]  /*196d0*/  SHFL.IDX P6, R14, R13, R12, R11 ;  /* 0x0000000c0d0e7389 */ /* 0x00006400000c000b */
[----:B01----:R-:W-:Y:S01]  /*196e0*/  ENDCOLLECTIVE ;  /* 0x000000000000791b */ /* 0x003fe20003800000 */
.L_x_7948:
        /* <DEDUP_REMOVED lines=14> */
.L_x_7949:
[----:B------:R-:W-:Y:S02]  /*197d0*/  IMAD.MOV.U32 R13, RZ, RZ, R0 ;  /* 0x000000ffff0d7224 */ /* 0x000fe400078e0000 */
[----:B------:R-:W-:Y:S02]  /*197e0*/  IMAD.MOV.U32 R12, RZ, RZ, 0x4 ;  /* 0x00000004ff0c7424 */ /* 0x000fe400078e00ff */
[----:B------:R-:W-:-:S07]  /*197f0*/  IMAD.MOV.U32 R6, RZ, RZ, R14 ;  /* 0x000000ffff067224 */ /* 0x000fce00078e000e */
[----:B------:R-:W-:Y:S05]  /*19800*/  WARPSYNC.COLLECTIVE R15, `(.L_x_7950) ;  /* 0x000000000f087348 */ /* 0x000fea0003c00000 */
[----:B------:R0:W1:Y:S02]  /*19810*/  SHFL.IDX P6, R14, R13, R12, R11 ;  /* 0x0000000c0d0e7389 */ /* 0x00006400000c000b */
[----:B01----:R-:W-:Y:S01]  /*19820*/  ENDCOLLECTIVE ;  /* 0x000000000000791b */ /* 0x003fe20003800000 */
.L_x_7950:
        /* <DEDUP_REMOVED lines=14> */
.L_x_7951:
[----:B------:R-:W-:Y:S02]  /*19910*/  IMAD.MOV.U32 R13, RZ, RZ, R0 ;  /* 0x000000ffff0d7224 */ /* 0x000fe400078e0000 */
[----:B------:R-:W-:Y:S02]  /*19920*/  IMAD.MOV.U32 R12, RZ, RZ, 0x5 ;  /* 0x00000005ff0c7424 */ /* 0x000fe400078e00ff */
[----:B------:R-:W-:-:S07]  /*19930*/  IMAD.MOV.U32 R6, RZ, RZ, R14 ;  /* 0x000000ffff067224 */ /* 0x000fce00078e000e */
[----:B------:R-:W-:Y:S05]  /*19940*/  WARPSYNC.COLLECTIVE R15, `(.L_x_7952) ;  /* 0x000000000f087348 */ /* 0x000fea0003c00000 */
[----:B------:R0:W1:Y:S02]  /*19950*/  SHFL.IDX P6, R14, R13, R12, R11 ;  /* 0x0000000c0d0e7389 */ /* 0x00006400000c000b */
[----:B01----:R-:W-:Y:S01]  /*19960*/  ENDCOLLECTIVE ;  /* 0x000000000000791b */ /* 0x003fe20003800000 */
.L_x_7952:
        /* <DEDUP_REMOVED lines=14> */
.L_x_7953:
[----:B------:R-:W-:Y:S02]  /*19a50*/  IMAD.MOV.U32 R13, RZ, RZ, R0 ;  /* 0x000000ffff0d7224 */ /* 0x000fe400078e0000 */
[----:B------:R-:W-:Y:S02]  /*19a60*/  IMAD.MOV.U32 R12, RZ, RZ, 0x6 ;  /* 0x00000006ff0c7424 */ /* 0x000fe400078e00ff */
[----:B------:R-:W-:-:S07]  /*19a70*/  IMAD.MOV.U32 R6, RZ, RZ, R14 ;  /* 0x000000ffff067224 */ /* 0x000fce00078e000e */
[----:B------:R-:W-:Y:S05]  /*19a80*/  WARPSYNC.COLLECTIVE R15, `(.L_x_7954) ;  /* 0x000000000f087348 */ /* 0x000fea0003c00000 */
[----:B------:R0:W1:Y:S02]  /*19a90*/  SHFL.IDX P6, R14, R13, R12, R11 ;  /* 0x0000000c0d0e7389 */ /* 0x00006400000c000b */
[----:B01----:R-:W-:Y:S01]  /*19aa0*/  ENDCOLLECTIVE ;  /* 0x000000000000791b */ /* 0x003fe20003800000 */
.L_x_7954:
        /* <DEDUP_REMOVED lines=13> */
.L_x_7955:
[----:B------:R-:W-:Y:S02]  /*19b80*/  IMAD.MOV.U32 R13, RZ, RZ, R0 ;  /* 0x000000ffff0d7224 */ /* 0x000fe400078e0000 */
[----:B------:R-:W-:Y:S02]  /*19b90*/  IMAD.MOV.U32 R12, RZ, RZ, 0x7 ;  /* 0x00000007ff0c7424 */ /* 0x000fe400078e00ff */
[----:B------:R-:W-:-:S07]  /*19ba0*/  IMAD.MOV.U32 R6, RZ, RZ, R14 ;  /* 0x000000ffff067224 */ /* 0x000fce00078e000e */
[----:B------:R-:W-:Y:S05]  /*19bb0*/  WARPSYNC.COLLECTIVE R15, `(.L_x_7956) ;  /* 0x000000000f087348 */ /* 0x000fea0003c00000 */
[----:B------:R0:W1:Y:S02]  /*19bc0*/  SHFL.IDX P6, R14, R13, R12, R11 ;  /* 0x0000000c0d0e7389 */ /* 0x00006400000c000b */
[----:B01----:R-:W-:Y:S01]  /*19bd0*/  ENDCOLLECTIVE ;  /* 0x000000000000791b */ /* 0x003fe20003800000 */
.L_x_7956:
        /* <DEDUP_REMOVED lines=12> */
.L_x_7957:
[----:B------:R-:W-:Y:S01]  /*19ca0*/  IMAD.MOV.U32 R2, RZ, RZ, R14 ;  /* 0x000000ffff027224 */ /* 0x000fe200078e000e */
[----:B------:R-:W-:Y:S06]  /*19cb0*/  BRA `(.L_x_7958) ;  /* 0xffffffc4001c7947 */ /* 0x000fec000383ffff */
.L_x_7878:
[----:B-1----:R1:W2:Y:S02]  /*19cc0*/  SYNCS.PHASECHK.TRANS64.TRYWAIT P0, [R17+URZ+0x2e820], R0 ;  /* 0x02e82000110075a7 */ /* 0x0022a4000800017f */
[----:B--2---:R-:W-:Y:S05]  /*19cd0*/  @!P0 NANOSLEEP.SYNCS 0x989680 ;  /* 0x009896800000895d */ /* 0x004fea0003900000 */
[----:B------:R-:W2:Y:S02]  /*19ce0*/  @!P0 SYNCS.PHASECHK.TRANS64 P0, [R17+URZ+0x2e820], R0 ;  /* 0x02e82000110085a7 */ /* 0x000ea4000800007f */
[----:B--2---:R-:W-:Y:S05]  /*19cf0*/  @!P0 BRA `(.L_x_7878) ;  /* 0xfffffffc00f08947 */ /* 0x004fea000383ffff */
[----:B------:R-:W-:Y:S05]  /*19d00*/  BRA `(.L_x_7959) ;  /* 0xffffffc400787947 */ /* 0x000fea000383ffff */
.L_x_7884:
[----:B--2---:R2:W3:Y:S02]  /*19d10*/  SYNCS.PHASECHK.TRANS64.TRYWAIT P0, [R4+URZ+0x2e880], R3 ;  /* 0x02e88003040075a7 */ /* 0x0044e4000800017f */
[----:B---3--:R-:W-:Y:S05]  /*19d20*/  @!P0 NANOSLEEP.SYNCS 0x989680 ;  /* 0x009896800000895d */ /* 0x008fea0003900000 */
[----:B------:R-:W3:Y:S02]  /*19d30*/  @!P0 SYNCS.PHASECHK.TRANS64 P0, [R4+URZ+0x2e880], R3 ;  /* 0x02e88003040085a7 */ /* 0x000ee4000800007f */
[----:B---3--:R-:W-:Y:S05]  /*19d40*/  @!P0 BRA `(.L_x_7884) ;  /* 0xfffffffc00f08947 */ /* 0x008fea000383ffff */
[----:B------:R-:W-:Y:S05]  /*19d50*/  BRA `(.L_x_7960) ;  /* 0xffffffc8002c7947 */ /* 0x000fea000383ffff */
.L_x_7889:
[----:B0-----:R0:W3:Y:S02]  /*19d60*/  SYNCS.PHASECHK.TRANS64.TRYWAIT P0, [R4+URZ+0x2e840], R3 ;  /* 0x02e84003040075a7 */ /* 0x0010e4000800017f */
[----:B---3--:R-:W-:Y:S05]  /*19d70*/  @!P0 NANOSLEEP.SYNCS 0x989680 ;  /* 0x009896800000895d */ /* 0x008fea0003900000 */
[----:B------:R-:W3:Y:S02]  /*19d80*/  @!P0 SYNCS.PHASECHK.TRANS64 P0, [R4+URZ+0x2e840], R3 ;  /* 0x02e84003040085a7 */ /* 0x000ee4000800007f */
[----:B---3--:R-:W-:Y:S05]  /*19d90*/  @!P0 BRA `(.L_x_7889) ;  /* 0xfffffffc00f08947 */ /* 0x008fea000383ffff */
[----:B------:R-:W-:Y:S05]  /*19da0*/  BRA `(.L_x_7961) ;  /* 0xffffffc800ac7947 */ /* 0x000fea000383ffff */
.L_x_7895:
[----:B--2---:R2:W3:Y:S02]  /*19db0*/  SYNCS.PHASECHK.TRANS64.TRYWAIT P0, [R20+URZ+0x2e870], R2 ;  /* 0x02e87002140075a7 */ /* 0x0044e4000800017f */
[----:B---3--:R-:W-:Y:S05]  /*19dc0*/  @!P0 NANOSLEEP.SYNCS 0x989680 ;  /* 0x009896800000895d */ /* 0x008fea0003900000 */
[----:B------:R-:W3:Y:S02]  /*19dd0*/  @!P0 SYNCS.PHASECHK.TRANS64 P0, [R20+URZ+0x2e870], R2 ;  /* 0x02e87002140085a7 */ /* 0x000ee4000800007f */
[----:B---3--:R-:W-:Y:S05]  /*19de0*/  @!P0 BRA `(.L_x_7895) ;  /* 0xfffffffc00f08947 */ /* 0x008fea000383ffff */
[----:B------:R-:W-:Y:S05]  /*19df0*/  BRA `(.L_x_7962) ;  /* 0xffffffcc00487947 */ /* 0x000fea000383ffff */
.L_x_7897:
[----:B--2---:R2:W3:Y:S02]  /*19e00*/  SYNCS.PHASECHK.TRANS64.TRYWAIT P0, [R20+URZ+0x2e860], R0 ;  /* 0x02e86000140075a7 */ /* 0x0044e4000800017f */
[----:B---3--:R-:W-:Y:S05]  /*19e10*/  @!P0 NANOSLEEP.SYNCS 0x989680 ;  /* 0x009896800000895d */ /* 0x008fea0003900000 */
[----:B------:R-:W3:Y:S02]  /*19e20*/  @!P0 SYNCS.PHASECHK.TRANS64 P0, [R20+URZ+0x2e860], R0 ;  /* 0x02e86000140085a7 */ /* 0x000ee4000800007f */
[----:B---3--:R-:W-:Y:S05]  /*19e30*/  @!P0 BRA `(.L_x_7897) ;  /* 0xfffffffc00f08947 */ /* 0x008fea000383ffff */
[----:B------:R-:W-:Y:S05]  /*19e40*/  BRA `(.L_x_7963) ;  /* 0xffffffcc00507947 */ /* 0x000fea000383ffff */
.L_x_7904:
[----:B-1----:R1:W2:Y:S02]  /*19e50*/  SYNCS.PHASECHK.TRANS64.TRYWAIT P1, [R16+URZ+0x2e870], R3 ;  /* 0x02e87003100075a7 */ /* 0x0022a4000802017f */
[----:B--2---:R-:W-:Y:S05]  /*19e60*/  @!P1 NANOSLEEP.SYNCS 0x989680 ;  /* 0x009896800000995d */ /* 0x004fea0003900000 */
[----:B------:R-:W2:Y:S02]  /*19e70*/  @!P1 SYNCS.PHASECHK.TRANS64 P1, [R16+URZ+0x2e870], R3 ;  /* 0x02e87003100095a7 */ /* 0x000ea4000802007f */
[----:B--2---:R-:W-:Y:S05]  /*19e80*/  @!P1 BRA `(.L_x_7904) ;  /* 0xfffffffc00f09947 */ /* 0x004fea000383ffff */
[----:B------:R-:W-:Y:S05]  /*19e90*/  BRA `(.L_x_7964) ;  /* 0xffffffd400dc7947 */ /* 0x000fea000383ffff */
.L_x_7906:
[----:B-1----:R1:W2:Y:S02]  /*19ea0*/  SYNCS.PHASECHK.TRANS64.TRYWAIT P1, [R16+URZ+0x2e860], R3 ;  /* 0x02e86003100075a7 */ /* 0x0022a4000802017f */
[----:B--2---:R-:W-:Y:S05]  /*19eb0*/  @!P1 NANOSLEEP.SYNCS 0x989680 ;  /* 0x009896800000995d */ /* 0x004fea0003900000 */
[----:B------:R-:W2:Y:S02]  /*19ec0*/  @!P1 SYNCS.PHASECHK.TRANS64 P1, [R16+URZ+0x2e860], R3 ;  /* 0x02e86003100095a7 */ /* 0x000ea4000802007f */
[----:B--2---:R-:W-:Y:S05]  /*19ed0*/  @!P1 BRA `(.L_x_7906) ;  /* 0xfffffffc00f09947 */ /* 0x004fea000383ffff */
[----:B------:R-:W-:Y:S05]  /*19ee0*/  BRA `(.L_x_7965) ;  /* 0xffffffd400e47947 */ /* 0x000fea000383ffff */
.L_x_7919:
[----:B0-----:R0:W1:Y:S02]  /*19ef0*/  SYNCS.PHASECHK.TRANS64.TRYWAIT P0, [R0+URZ+0x2e820], R3 ;  /* 0x02e82003000075a7 */ /* 0x001064000800017f */
[----:B-1----:R-:W-:Y:S05]  /*19f00*/  @!P0 NANOSLEEP.SYNCS 0x989680 ;  /* 0x009896800000895d */ /* 0x002fea0003900000 */
[----:B------:R-:W1:Y:S02]  /*19f10*/  @!P0 SYNCS.PHASECHK.TRANS64 P0, [R0+URZ+0x2e820], R3 ;  /* 0x02e82003000085a7 */ /* 0x000e64000800007f */
[----:B-1----:R-:W-:Y:S05]  /*19f20*/  @!P0 BRA `(.L_x_7919) ;  /* 0xfffffffc00f08947 */ /* 0x002fea000383ffff */
[----:B------:R-:W-:Y:S05]  /*19f30*/  BRA `(.L_x_7966) ;  /* 0xffffffe800f87947 */ /* 0x000fea000383ffff */
.L_x_7920:
        /* <DEDUP_REMOVED lines=11> */
.L_x_7968:
[----:B------:R-:W-:Y:S05]  /*19ff0*/  BSYNC B0 ;  /* 0x0000000000007941 */ /* 0x000fea0003800000 */
.L_x_7967:
[----:B------:R-:W-:Y:S05]  /*1a000*/  BRA `(.L_x_7969) ;  /* 0xffffffe800e07947 */ /* 0x000fea000383ffff */
.L_x_7923:
[----:B------:R-:W-:Y:S01]  /*1a010*/  BSSY B1, `(.L_x_7970) ;  /* 0x0000006000017945 */ /* 0x000fe20003800000 */
[----:B------:R-:W-:-:S07]  /*1a020*/  IMAD.MOV.U32 R15, RZ, RZ, -0x1 ;  /* 0xffffffffff0f7424 */ /* 0x000fce00078e00ff */
[----:B01----:R-:W-:Y:S05]  /*1a030*/  WARPSYNC.COLLECTIVE R15, `(.L_x_7971) ;  /* 0x000000000f0c7348 */ /* 0x003fea0003c00000 */
[----:B------:R-:W-:Y:S02]  /*1a040*/  ELECT P6, UR62, PT ;  /* 0x00000000003e782f */ /* 0x000fe400038c0000 */
[----:B------:R-:W-:Y:S01]  /*1a050*/  MOV R14, UR62 ;  /* 0x0000003e000e7c02 */ /* 0x000fe20008000f00 */
[----:B01----:R-:W-:Y:S10]  /*1a060*/  ENDCOLLECTIVE ;  /* 0x000000000000791b */ /* 0x003ff40003800000 */
.L_x_7971:
[----:B------:R-:W-:Y:S05]  /*1a070*/  BSYNC B1 ;  /* 0x0000000000017941 */ /* 0x000fea0003800000 */
.L_x_7970:
[----:B------:R-:W-:Y:S05]  /*1a080*/  BRA `(.L_x_7972) ;  /* 0xffffffe800d87947 */ /* 0x000fea000383ffff */
.L_x_7925:
[----:B0-----:R0:W1:Y:S02]  /*1a090*/  SYNCS.PHASECHK.TRANS64.TRYWAIT P1, [R6+URZ], R5 ;  /* 0x00000005060075a7 */ /* 0x001064000802017f */
[----:B-1----:R-:W-:Y:S05]  /*1a0a0*/  @!P1 NANOSLEEP.SYNCS 0x989680 ;  /* 0x009896800000995d */ /* 0x002fea0003900000 */
[----:B------:R-:W1:Y:S02]  /*1a0b0*/  @!P1 SYNCS.PHASECHK.TRANS64 P1, [R6+URZ], R5 ;  /* 0x00000005060095a7 */ /* 0x000e64000802007f */
[----:B-1----:R-:W-:Y:S05]  /*1a0c0*/  @!P1 BRA `(.L_x_7925) ;  /* 0xfffffffc00f09947 */ /* 0x002fea000383ffff */
[----:B------:R-:W-:Y:S05]  /*1a0d0*/  BRA `(.L_x_7973) ;  /* 0xffffffec00147947 */ /* 0x000fea000383ffff */
.L_x_7926:
[----:B-1----:R1:W2:Y:S02]  /*1a0e0*/  SYNCS.PHASECHK.TRANS64.TRYWAIT P1, [R7+URZ], R2 ;  /* 0x00000002070075a7 */ /* 0x0022a4000802017f */
[----:B--2---:R-:W-:Y:S05]  /*1a0f0*/  @!P1 NANOSLEEP.SYNCS 0x989680 ;  /* 0x009896800000995d */ /* 0x004fea0003900000 */
[----:B------:R-:W2:Y:S02]  /*1a100*/  @!P1 SYNCS.PHASECHK.TRANS64 P1, [R7+URZ], R2 ;  /* 0x00000002070095a7 */ /* 0x000ea4000802007f */
[----:B--2---:R-:W-:Y:S05]  /*1a110*/  @!P1 BRA `(.L_x_7926) ;  /* 0xfffffffc00f09947 */ /* 0x004fea000383ffff */
[----:B------:R-:W-:Y:S05]  /*1a120*/  BRA `(.L_x_7974) ;  /* 0xffffffec00087947 */ /* 0x000fea000383ffff */
.L_x_7928:
[----:B--2---:R2:W3:Y:S02]  /*1a130*/  SYNCS.PHASECHK.TRANS64.TRYWAIT P1, [R4+URZ+0x2e860], R5 ;  /* 0x02e86005040075a7 */ /* 0x0044e4000802017f */
[----:B---3--:R-:W-:Y:S05]  /*1a140*/  @!P1 NANOSLEEP.SYNCS 0x989680 ;  /* 0x009896800000995d */ /* 0x008fea0003900000 */
[----:B------:R-:W3:Y:S02]  /*1a150*/  @!P1 SYNCS.PHASECHK.TRANS64 P1, [R4+URZ+0x2e860], R5 ;  /* 0x02e86005040095a7 */ /* 0x000ee4000802007f */
[----:B---3--:R-:W-:Y:S05]  /*1a160*/  @!P1 BRA `(.L_x_7928) ;  /* 0xfffffffc00f09947 */ /* 0x008fea000383ffff */
[----:B------:R-:W-:Y:S05]  /*1a170*/  BRA `(.L_x_7975) ;  /* 0xffffffec000c7947 */ /* 0x000fea000383ffff */
.L_x_7930:
[----:B---3--:R3:W4:Y:S02]  /*1a180*/  SYNCS.PHASECHK.TRANS64.TRYWAIT P1, [R3+URZ+0x2e860], R2 ;  /* 0x02e86002030075a7 */ /* 0x008724000802017f */
[----:B----4-:R-:W-:Y:S05]  /*1a190*/  @!P1 NANOSLEEP.SYNCS 0x989680 ;  /* 0x009896800000995d */ /* 0x010fea0003900000 */
[----:B------:R-:W4:Y:S02]  /*1a1a0*/  @!P1 SYNCS.PHASECHK.TRANS64 P1, [R3+URZ+0x2e860], R2 ;  /* 0x02e86002030095a7 */ /* 0x000f24000802007f */
[----:B----4-:R-:W-:Y:S05]  /*1a1b0*/  @!P1 BRA `(.L_x_7930) ;  /* 0xfffffffc00f09947 */ /* 0x010fea000383ffff */
[----:B------:R-:W-:Y:S05]  /*1a1c0*/  BRA `(.L_x_7976) ;  /* 0xffffffec000c7947 */ /* 0x000fea000383ffff */
.L_x_7932:
[----:B----4-:R4:W0:Y:S02]  /*1a1d0*/  SYNCS.PHASECHK.TRANS64.TRYWAIT P0, [R4+URZ+0x2e880], R5 ;  /* 0x02e88005040075a7 */ /* 0x010824000800017f */
[----:B0-----:R-:W-:Y:S05]  /*1a1e0*/  @!P0 NANOSLEEP.SYNCS 0x989680 ;  /* 0x009896800000895d */ /* 0x001fea0003900000 */
[----:B------:R-:W0:Y:S02]  /*1a1f0*/  @!P0 SYNCS.PHASECHK.TRANS64 P0, [R4+URZ+0x2e880], R5 ;  /* 0x02e88005040085a7 */ /* 0x000e24000800007f */
[----:B0-----:R-:W-:Y:S05]  /*1a200*/  @!P0 BRA `(.L_x_7932) ;  /* 0xfffffffc00f08947 */ /* 0x001fea000383ffff */
[----:B------:R-:W-:Y:S05]  /*1a210*/  BRA `(.L_x_7933) ;  /* 0xffffffec00087947 */ /* 0x000fea000383ffff */
.L_x_7977:
        /* <DEDUP_REMOVED lines=14> */
.L_x_12979:


//--------------------- .text._ZN7cutlass13device_kernelIN5flash11enable_sm90INS1_16FlashAttnFwdSm90INS1_25CollectiveMainloopFwdSm90ILi2EN4cute5tupleIJNS5_1CILi1EEES8_S8_EEENS6_IJNS7_ILi128EEENS7_ILi224EEESA_EEELi128ENS_12float_e4m3_tEfNS_4arch4Sm90ELb1ELb0ELb1ELb1ELb0ELb1ELb0ELb1ELb1ELb1ELb0ELb0EEENS1_21CollectiveEpilogueFwdINS6_IJSA_SA_SB_EEES9_NS_10bfloat16_tESF_Li256ELb1ELb1ELb0ELb1EEENS1_36VarlenDynamicPersistentTileSchedulerILi128ELi224ELi256ELi128ELb0ELb1ELb1ELb1ELb1ELb1EEEEEEEEEvNT_6ParamsE --------------------------
	.section	.text._ZN7cutlass13device_kernelIN5flash11enable_sm90INS1_16FlashAttnFwdSm90INS1_25CollectiveMainloopFwdSm90ILi2EN4cute5tupleIJNS5_1CILi1EEES8_S8_EEENS6_IJNS7_ILi128EEENS7_ILi224EEESA_EEELi128ENS_12float_e4m3_tEfNS_4arch4Sm90ELb1ELb0ELb1ELb1ELb0ELb1ELb0ELb1ELb1ELb1ELb0ELb0EEENS1_21CollectiveEpilogueFwdINS6_IJSA_SA_SB_EEES9_NS_10bfloat16_tESF_Li256ELb1ELb1ELb0ELb1EEENS1_36VarlenDynamicPersistentTileSchedulerILi128ELi224ELi256ELi128ELb0ELb1ELb1ELb1ELb1ELb1EEEEEEEEEvNT_6ParamsE,"ax",@progbits
	.align	128
.text._ZN7cutlass13device_kernelIN5flash11enable_sm90INS1_16FlashAttnFwdSm90INS1_25CollectiveMainloopFwdSm90ILi2EN4cute5tupleIJNS5_1CILi1EEES8_S8_EEENS6_IJNS7_ILi128EEENS7_ILi224EEESA_EEELi128ENS_12float_e4m3_tEfNS_4arch4Sm90ELb1ELb0ELb1ELb1ELb0ELb1ELb0ELb1ELb1ELb1ELb0ELb0EEENS1_21CollectiveEpilogueFwdINS6_IJSA_SA_SB_EEES9_NS_10bfloat16_tESF_Li256ELb1ELb1ELb0ELb1EEENS1_36VarlenDynamicPersistentTileSchedulerILi128ELi224ELi256ELi128ELb0ELb1ELb1ELb1ELb1ELb1EEEEEEEEEvNT_6ParamsE:
        .type           _ZN7cutlass13device_kernelIN5flash11enable_sm90INS1_16FlashAttnFwdSm90INS1_25CollectiveMainloopFwdSm90ILi2EN4cute5tupleIJNS5_1CILi1EEES8_S8_EEENS6_IJNS7_ILi128EEENS7_ILi224EEESA_EEELi128ENS_12float_e4m3_tEfNS_4arch4Sm90ELb1ELb0ELb1ELb1ELb0ELb1ELb0ELb1ELb1ELb1ELb0ELb0EEENS1_21CollectiveEpilogueFwdINS6_IJSA_SA_SB_EEES9_NS_10bfloat16_tESF_Li256ELb1ELb1ELb0ELb1EEENS1_36VarlenDynamicPersistentTileSchedulerILi128ELi224ELi256ELi128ELb0ELb1ELb1ELb1ELb1ELb1EEEEEEEEEvNT_6ParamsE,@function
        .size           _ZN7cutlass13device_kernelIN5flash11enable_sm90INS1_16FlashAttnFwdSm90INS1_25CollectiveMainloopFwdSm90ILi2EN4cute5tupleIJNS5_1CILi1EEES8_S8_EEENS6_IJNS7_ILi128EEENS7_ILi224EEESA_EEELi128ENS_12float_e4m3_tEfNS_4arch4Sm90ELb1ELb0ELb1ELb1ELb0ELb1ELb0ELb1ELb1ELb1ELb0ELb0EEENS1_21CollectiveEpilogueFwdINS6_IJSA_SA_SB_EEES9_NS_10bfloat16_tESF_Li256ELb1ELb1ELb0ELb1EEENS1_36VarlenDynamicPersistentTileSchedulerILi128ELi224ELi256ELi128ELb0ELb1ELb1ELb1ELb1ELb1EEEEEEEEEvNT_6ParamsE,(.L_x_12980 - _ZN7cutlass13device_kernelIN5flash11enable_sm90INS1_16FlashAttnFwdSm90INS1_25CollectiveMainloopFwdSm90ILi2EN4cute5tupleIJNS5_1CILi1EEES8_S8_EEENS6_IJNS7_ILi128EEENS7_ILi224EEESA_EEELi128ENS_12float_e4m3_tEfNS_4arch4Sm90ELb1ELb0ELb1ELb1ELb0ELb1ELb0ELb1ELb1ELb1ELb0ELb0EEENS1_21CollectiveEpilogueFwdINS6_IJSA_SA_SB_EEES9_NS_10bfloat16_tESF_Li256ELb1ELb1ELb0ELb1EEENS1_36VarlenDynamicPersistentTileSchedulerILi128ELi224ELi256ELi128ELb0ELb1ELb1ELb1ELb1ELb1EEEEEEEEEvNT_6ParamsE)
        .other          _ZN7cutlass13device_kernelIN5flash11enable_sm90INS1_16FlashAttnFwdSm90INS1_25CollectiveMainloopFwdSm90ILi2EN4cute5tupleIJNS5_1CILi1EEES8_S8_EEENS6_IJNS7_ILi128EEENS7_ILi224EEESA_EEELi128ENS_12float_e4m3_tEfNS_4arch4Sm90ELb1ELb0ELb1ELb1ELb0ELb1ELb0ELb1ELb1ELb1ELb0ELb0EEENS1_21CollectiveEpilogueFwdINS6_IJSA_SA_SB_EEES9_NS_10bfloat16_tESF_Li256ELb1ELb1ELb0ELb1EEENS1_36VarlenDynamicPersistentTileSchedulerILi128ELi224ELi256ELi128ELb0ELb1ELb1ELb1ELb1ELb1EEEEEEEEEvNT_6ParamsE,@"STO_CUDA_ENTRY STV_DEFAULT"
_ZN7cutlass13device_kernelIN5flash11enable_sm90INS1_16FlashAttnFwdSm90INS1_25CollectiveMainloopFwdSm90ILi2EN4cute5tupleIJNS5_1CILi1EEES8_S8_EEENS6_IJNS7_ILi128EEENS7_ILi224EEESA_EEELi128ENS_12float_e4m3_tEfNS_4arch4Sm90ELb1ELb0ELb1ELb1ELb0ELb1ELb0ELb1ELb1ELb1ELb0ELb0EEENS1_21CollectiveEpilogueFwdINS6_IJSA_SA_SB_EEES9_NS_10bfloat16_tESF_Li256ELb1ELb1ELb0ELb1EEENS1_36VarlenDynamicPersistentTileSchedulerILi128ELi224ELi256ELi128ELb0ELb1ELb1ELb1ELb1ELb1EEEEEEEEEvNT_6ParamsE:
        /* <DEDUP_REMOVED lines=24> */
.L_x_7979:
[----:B------:R-:W-:Y:S05]  /*0180*/  BSYNC B0 ;  /* 0x0000000000007941 */ /* 0x000fea0003800000 */
.L_x_7978:
        /* <DEDUP_REMOVED lines=41> */
.L_x_7980:
        /* <DEDUP_REMOVED lines=22> */
.L_x_7981:
        /* <DEDUP_REMOVED lines=18> */
.L_x_7982:
        /* <DEDUP_REMOVED lines=22> */
.L_x_7983:
        /* <DEDUP_REMOVED lines=22> */
.L_x_7984:
[----:B0-----:R-:W-:Y:S01]  /*0960*/  UMOV UR4, 0x1 ;  /* 0x0000000100047882 */ /* 0x001fe20000000000 */
[----:B------:R-:W-:Y:S01]  /*0970*/  PLOP3.LUT P0, PT, PT, PT, UP0, 0x80, 0x0 ;  /* 0x000000000000781c */ /* 0x000fe20003f0f008 */
[----:B------:R-:W-:Y:S01]  /*0980*/  USEL UR4, UR4, 0x2, !UP0 ;  /* 0x0000000204047887 */ /* 0x000fe2000c000000 */
[----:B------:R-:W-:Y:S01]  /*0990*/  NOP ;  /* 0x0000000000007918 */ /* 0x000fe20000000000 */
[----:B------:R-:W-:Y:S04]  /*09a0*/  BSSY B8, `(.L_x_7985) ;  /* 0x0002c9e000087945 */ /* 0x000fe80003800000 */
[----:B------:R-:W-:-:S05]  /*09b0*/  IMAD.U32 R2, RZ, RZ, UR4 ;  /* 0x00000004ff027e24 */ /* 0x000fca000f8e00ff */
[----:B------:R0:W-:Y:S01]  /*09c0*/  STL [R1+0xc0], R2 ;  /* 0x0000c00201007387 */ /* 0x0001e20000100800 */
[----:B-12-4-:R-:W-:Y:S06]  /*09d0*/  BAR.SYNC.DEFER_BLOCKING 0x0 ;  /* 0x0000000000007b1d */ /* 0x016fec0000010000 */
[----:B------:R-:W-:Y:S05]  /*09e0*/  @!P0 BRA `(.L_x_7986) ;  /* 0x00000254002c8947 */ /* 0x000fea0003800000 */
.L_x_7987:
        /* <DEDUP_REMOVED lines=25> */
[----:B------:R-:W-:Y:S01]  /*0b80*/  STL [R1+0x64], R13 ;  /* 0x0000640d01007387 */ /* 0x000fe20000100800 */
[----:B0-----:R-:W-:-:S05]  /*0b90*/  VIADD R12, R0, 0xffffff80 ;  /* 0xffffff80000c7836 */ /* 0x001fca0000000000 */
[----:B------:R-:W-:Y:S02]  /*0ba0*/  SHF.R.S32.HI R0, RZ, 0x1f, R12 ;  /* 0x0000001fff007819 */ /* 0x000fe4000001140c */
[----:B--2---:R-:W-:Y:S02]  /*0bb0*/  R2UR UR4, R2 ;  /* 0x00000000020472ca */ /* 0x004fe400000e0000 */
[----:B------:R-:W-:-:S04]  /*0bc0*/  LEA.HI R2, R0, R12, RZ, 0x7 ;  /* 0x0000000c00027211 */ /* 0x000fc800078f38ff */
[----:B------:R-:W-:Y:S02]  /*0bd0*/  LOP3.LUT R3, R2, 0xffffff80, RZ, 0xc0, !PT ;  /* 0xffffff8002037812 */ /* 0x000fe400078ec0ff */
[----:B------:R-:W-:-:S03]  /*0be0*/  SHF.R.S32.HI R17, RZ, 0x7, R2 ;  /* 0x00000007ff117819 */ /* 0x000fc60000011402 */
[----:B------:R-:W-:Y:S01]  /*0bf0*/  IMAD.IADD R11, R12, 0x1, -R3 ;  /* 0x000000010c0b7824 */ /* 0x000fe200078e0a03 */
[----:B------:R-:W-:Y:S01]  /*0c00*/  LEA.HI R2, R2, R17, RZ, 0x1 ;  /* 0x0000001102027211 */ /* 0x000fe200078f08ff */
[----:B------:R-:W-:-:S03]  /*0c10*/  ULOP3.LUT UR4, UR4, 0x1, URZ, 0xfc, !UPT ;  /* 0x0000000104047892 */ /* 0x000fc6000f8efc3f */
[----:B------:R-:W-:Y:S02]  /*0c20*/  SHF.R.S32.HI R6, RZ, 0x1f, R11 ;  /* 0x0000001fff067819 */ /* 0x000fe4000001140b */
[----:B------:R-:W-:Y:S02]  /*0c30*/  LOP3.LUT R2, R2, 0x3fffffe, RZ, 0xc0, !PT ;  /* 0x03fffffe02027812 */ /* 0x000fe400078ec0ff */
[CC--:B------:R-:W-:Y:S02]  /*0c40*/  LEA.HI R8, R6.reuse, R11.reuse, RZ, 0x2 ;  /* 0x0000000b06087211 */ /* 0x0c0fe400078f10ff */
[----:B------:R-:W-:Y:S01]  /*0c50*/  LEA.HI R6, R6, R11, RZ, 0x5 ;  /* 0x0000000b06067211 */ /* 0x000fe200078f28ff */
[----:B------:R-:W-:Y:S01]  /*0c60*/  IMAD.IADD R2, R17, 0x1, -R2 ;  /* 0x0000000111027824 */ /* 0x000fe200078e0a02 */
[--C-:B------:R-:W-:Y:S01]  /*0c70*/  SHF.R.S32.HI R5, RZ, 0x2, R8.reuse ;  /* 0x00000002ff057819 */ /* 0x100fe20000011408 */
[----:B------:R-:W-:Y:S01]  /*0c80*/  IMAD.MOV.U32 R17, RZ, RZ, RZ ;  /* 0x000000ffff117224 */ /* 0x000fe200078e00ff */
[----:B------:R-:W-:-:S02]  /*0c90*/  SHF.R.S32.HI R4, RZ, 0x1f, R8 ;  /* 0x0000001fff047819 */ /* 0x000fc40000011408 */
[----:B------:R-:W-:Y:S02]  /*0ca0*/  SHF.R.S32.HI R6, RZ, 0x5, R6 ;  /* 0x00000005ff067819 */ /* 0x000fe40000011406 */
[----:B------:R-:W-:Y:S02]  /*0cb0*/  LEA.HI R3, R4, R5, RZ, 0x3 ;  /* 0x0000000504037211 */ /* 0x000fe400078f18ff */
        /* <DEDUP_REMOVED lines=9> */
[----:B------:R-:W-:Y:S01]  /*0d50*/  LOP3.LUT R8, R8, 0x7ffffffc, RZ, 0xc0, !PT ;  /* 0x7ffffffc08087812 */ /* 0x000fe200078ec0ff */
[----:B------:R-:W-:Y:S01]  /*0d60*/  IMAD.IADD R5, R12, 0x1, -R5 ;  /* 0x000000010c057824 */ /* 0x000fe200078e0a05 */
[----:B------:R-:W-:Y:S01]  /*0d70*/  LOP3.LUT R18, R3, 0xfffffc00, RZ, 0xc0, !PT ;  /* 0xfffffc0003127812 */ /* 0x000fe200078ec0ff */
[----:B------:R-:W-:Y:S01]  /*0d80*/  IMAD R10, R2, 0x40, R9 ;  /* 0x00000040020a7824 */ /* 0x000fe200078e0209 */
[----:B------:R-:W-:-:S02]  /*0d90*/  LOP3.LUT R4, R4, 0x1ffffffe, RZ, 0xc0, !PT ;  /* 0x1ffffffe04047812 */ /* 0x000fc400078ec0ff */
[----:B------:R-:W-:Y:S02]  /*0da0*/  LEA R5, R5, R18, 0x6 ;  /* 0x0000001205057211 */ /* 0x000fe400078e30ff */
[----:B------:R-:W-:Y:S01]  /*0db0*/  LEA.HI R2, R0, R12, RZ, 0x3 ;  /* 0x0000000c00027211 */ /* 0x000fe200078f18ff */
[----:B------:R-:W-:-:S04]  /*0dc0*/  IMAD.IADD R4, R7, 0x1, -R4 ;  /* 0x0000000107047824 */ /* 0x000fc800078e0a04 */
[----:B------:R-:W-:Y:S02]  /*0dd0*/  IMAD R3, R4, 0x8, R5 ;  /* 0x0000000804037824 */ /* 0x000fe400078e0205 */
[----:B------:R-:W-:Y:S01]  /*0de0*/  IMAD.U32 R4, RZ, RZ, UR4 ;  /* 0x00000004ff047e24 */ /* 0x000fe2000f8e00ff */
[----:B------:R-:W-:Y:S02]  /*0df0*/  UMOV UR4, URZ ;  /* 0x0000003f00047c82 */ /* 0x000fe40008000000 */
[----:B------:R0:W-:Y:S04]  /*0e00*/  STL [R1+0xb4], R3 ;  /* 0x0000b40301007387 */ /* 0x0001e80000100800 */
[----:B------:R1:W-:Y:S04]  /*0e10*/  STL [R1+0x68], R14 ;  /* 0x0000680e01007387 */ /* 0x0003e80000100800 */
[----:B------:R2:W-:Y:S01]  /*0e20*/  STL [R1+0x6c], R15 ;  /* 0x00006c0f01007387 */ /* 0x0005e20000100800 */
[----:B0-----:R-:W-:-:S03]  /*0e30*/  LEA.HI R3, R0, R12, RZ, 0x2 ;  /* 0x0000000c00037211 */ /* 0x001fc600078f10ff */
[----:B------:R-:W-:Y:S01]  /*0e40*/  STL [R1+0xb0], R10 ;  /* 0x0000b00a01007387 */ /* 0x000fe20000100800 */
[----:B------:R-:W-:Y:S02]  /*0e50*/  LOP3.LUT R0, R2, 0xfffffff8, RZ, 0xc0, !PT ;  /* 0xfffffff802007812 */ /* 0x000fe400078ec0ff */
[----:B------:R-:W-:Y:S01]  /*0e60*/  SHF.R.S32.HI R228, RZ, 0x2, R3 ;  /* 0x00000002ffe47819 */ /* 0x000fe20000011403 */
[----:B------:R-:W-:Y:S01]  /*0e70*/  STL [R1], RZ ;  /* 0x000000ff01007387 */ /* 0x000fe20000100800 */
[----:B------:R-:W-:Y:S01]  /*0e80*/  SHF.R.S32.HI R2, RZ, 0x3, R2 ;  /* 0x00000003ff027819 */ /* 0x000fe20000011402 */
[----:B------:R-:W-:Y:S01]  /*0e90*/  IMAD.IADD R13, R12, 0x1, -R0 ;  /* 0x000000010c0d7824 */ /* 0x000fe200078e0a00 */
[C---:B------:R-:W-:Y:S01]  /*0ea0*/  IADD3 R20, R228.reuse, 0x40, RZ ;  /* 0x00000040e4147810 */ /* 0x040fe20007ffe0ff */
[----:B------:R0:W-:Y:S01]  /*0eb0*/  STL [R1+0x4c], R4 ;  /* 0x00004c0401007387 */ /* 0x0001e20000100800 */
[C---:B-1----:R-:W-:Y:S01]  /*0ec0*/  VIADD R14, R228.reuse, 0xc0 ;  /* 0x000000c0e40e7836 */ /* 0x042fe20000000000 */
[----:B------:R-:W-:Y:S01]  /*0ed0*/  SHF.R.S32.HI R0, RZ, 0x1f, R228 ;  /* 0x0000001fff007819 */ /* 0x000fe200000114e4 */
[----:B--2---:R-:W-:-:S02]  /*0ee0*/  VIADD R15, R228, 0x80 ;  /* 0x00000080e40f7836 */ /* 0x004fc40000000000 */
[----:B------:R-:W-:Y:S01]  /*0ef0*/  IMAD.SHL.U32 R7, R14, 0x80, RZ ;  /* 0x000000800e077824 */ /* 0x000fe200078e00ff */
[----:B------:R-:W-:Y:S01]  /*0f00*/  SHF.R.S32.HI R9, RZ, 0x1f, R14 ;  /* 0x0000001fff097819 */ /* 0x000fe2000001140e */
[----:B------:R-:W-:Y:S01]  /*0f10*/  IMAD.SHL.U32 R13, R13, 0x8, RZ ;  /* 0x000000080d0d7824 */ /* 0x000fe200078e00ff */
[----:B------:R-:W-:Y:S01]  /*0f20*/  SHF.R.S32.HI R6, RZ, 0x1f, R15 ;  /* 0x0000001fff067819 */ /* 0x000fe2000001140f */
[----:B------:R-:W-:Y:S01]  /*0f30*/  IMAD.SHL.U32 R2, R20, 0x80, RZ ;  /* 0x0000008014027824 */ /* 0x000fe200078e00ff */
[----:B0-----:R-:W-:Y:S01]  /*0f40*/  LOP3.LUT R4, R3, 0xfffffffc, RZ, 0xc0, !PT ;  /* 0xfffffffc03047812 */ /* 0x001fe200078ec0ff */
[----:B------:R-:W-:Y:S01]  /*0f50*/  IMAD.SHL.U32 R5, R15, 0x80, RZ ;  /* 0x000000800f057824 */ /* 0x000fe200078e00ff */
[----:B------:R-:W-:Y:S01]  /*0f60*/  SHF.R.S32.HI R3, RZ, 0x1f, R3 ;  /* 0x0000001fff037819 */ /* 0x000fe20000011403 */
[----:B------:R-:W-:Y:S01]  /*0f70*/  STL [R1+0x74], R13 ;  /* 0x0000740d01007387 */ /* 0x000fe20000100800 */
[----:B------:R-:W-:Y:S01]  /*0f80*/  LOP3.LUT R2, R2, 0x380, RZ, 0xc0, !PT ;  /* 0x0000038002027812 */ /* 0x000fe200078ec0ff */
[----:B------:R-:W-:Y:S01]  /*0f90*/  IMAD.IADD R12, R12, 0x1, -R4 ;  /* 0x000000010c0c7824 */ /* 0x000fe200078e0a04 */
[----:B------:R-:W-:-:S02]  /*0fa0*/  LEA.HI R3, R3, R228, RZ, 0x3 ;  /* 0x000000e403037211 */ /* 0x000fc400078f18ff */
[----:B------:R-:W-:Y:S01]  /*0fb0*/  SHF.R.S32.HI R4, RZ, 0x1f, R20 ;  /* 0x0000001fff047819 */ /* 0x000fe20000011414 */
[C---:B------:R-:W-:Y:S01]  /*0fc0*/  IMAD.SHL.U32 R18, R12.reuse, 0x10, RZ ;  /* 0x000000100c127824 */ /* 0x040fe200078e00ff */
[----:B------:R-:W-:Y:S01]  /*0fd0*/  LOP3.LUT R3, R3, 0xfffffff8, RZ, 0xc0, !PT ;  /* 0xfffffff803037812 */ /* 0x000fe200078ec0ff */
[----:B------:R-:W-:Y:S01]  /*0fe0*/  IMAD.SHL.U32 R22, R12, 0x8, RZ ;  /* 0x000000080c167824 */ /* 0x000fe200078e00ff */
[----:B------:R-:W-:Y:S02]  /*0ff0*/  LEA.HI R4, R4, R20, RZ, 0x3 ;  /* 0x0000001404047211 */ /* 0x000fe400078f18ff */
[----:B------:R-:W-:Y:S01]  /*1000*/  LEA.HI R6, R6, R15, RZ, 0x3 ;  /* 0x0000000f06067211 */ /* 0x000fe200078f18ff */
[----:B------:R-:W-:Y:S01]  /*1010*/  IMAD.IADD R229, R228, 0x1, -R3 ;  /* 0x00000001e4e57824 */ /* 0x000fe200078e0a03 */
[----:B------:R-:W-:Y:S01]  /*1020*/  LOP3.LUT R3, R7, 0x380, RZ, 0xc0, !PT ;  /* 0x0000038007037812 */ /* 0x000fe200078ec0ff */
[----:B------:R-:W-:Y:S01]  /*1030*/  IMAD.SHL.U32 R4, R4, 0x80, RZ ;  /* 0x0000008004047824 */ /* 0x000fe200078e00ff */
[----:B------:R-:W-:Y:S01]  /*1040*/  SHF.R.S32.HI R3, RZ, 0x1f, R13 ;  /* 0x0000001fff037819 */ /* 0x000fe2000001140d */
[----:B------:R-:W-:Y:S01]  /*1050*/  VIADD R230, R22, 0x20 ;  /* 0x0000002016e67836 */ /* 0x000fe20000000000 */
[----:B------:R-:W-:Y:S01]  /*1060*/  IADD3 R7, R13, 0x40, RZ ;  /* 0x000000400d077810 */ /* 0x000fe20007ffe0ff */
[----:B------:R-:W-:Y:S01]  /*1070*/  IMAD.SHL.U32 R6, R6, 0x80, RZ ;  /* 0x0000008006067824 */ /* 0x000fe200078e00ff */
[----:B------:R-:W-:Y:S01]  /*1080*/  LOP3.LUT R5, R5, 0x380, RZ, 0xc0, !PT ;  /* 0x0000038005057812 */ /* 0x000fe200078ec0ff */
[----:B------:R0:W-:Y:S01]  /*1090*/  STL [R1+0xbc], R3 ;  /* 0x0000bc0301007387 */ /* 0x0001e20000100800 */
[----:B------:R-:W-:-:S02]  /*10a0*/  LEA.HI R0, R12, R12, RZ, 0x1 ;  /* 0x0000000c0c007211 */ /* 0x000fc400078f08ff */
[----:B------:R-:W-:Y:S01]  /*10b0*/  SHF.R.U32.HI R5, RZ, 0x3, R2 ;  /* 0x00000003ff057819 */ /* 0x000fe20000011602 */
[----:B------:R1:W-:Y:S01]  /*10c0*/  STL [R1+0x90], R7 ;  /* 0x0000900701007387 */ /* 0x0003e20000100800 */
[----:B------:R-:W-:Y:S02]  /*10d0*/  LEA.HI R9, R9, R14, RZ, 0x3 ;  /* 0x0000000e09097211 */ /* 0x000fe400078f18ff */
[----:B------:R-:W-:Y:S02]  /*10e0*/  LOP3.LUT R2, R2, 0x70, R18, 0xf8, !PT ;  /* 0x0000007002027812 */ /* 0x000fe400078ef812 */
[----:B------:R-:W-:Y:S01]  /*10f0*/  LOP3.LUT R0, R0, 0x1ffffffe, RZ, 0xc0, !PT ;  /* 0x1ffffffe00007812 */ /* 0x000fe200078ec0ff */
[----:B------:R-:W-:Y:S01]  /*1100*/  IMAD.SHL.U32 R9, R9, 0x80, RZ ;  /* 0x0000008009097824 */ /* 0x000fe200078e00ff */
[----:B0-----:R-:W-:Y:S02]  /*1110*/  LOP3.LUT R3, R4, 0xfffffc00, RZ, 0xc0, !PT ;  /* 0xfffffc0004037812 */ /* 0x001fe400078ec0ff */
[----:B------:R-:W-:Y:S01]  /*1120*/  SHF.R.S32.HI R4, RZ, 0x1f, R230 ;  /* 0x0000001fff047819 */ /* 0x000fe200000114e6 */
[----:B------:R-:W-:Y:S01]  /*1130*/  IMAD.IADD R0, R12, 0x1, -R0 ;  /* 0x000000010c007824 */ /* 0x000fe200078e0a00 */
[----:B-1----:R-:W-:Y:S01]  /*1140*/  SHF.R.S32.HI R7, RZ, 0x1f, R7 ;  /* 0x0000001fff077819 */ /* 0x002fe20000011407 */
[----:B------:R0:W-:Y:S01]  /*1150*/  STL [R1+0x78], R3 ;  /* 0x0000780301007387 */ /* 0x0001e20000100800 */
[----:B------:R-:W-:-:S02]  /*1160*/  SHF.R.S32.HI R19, RZ, 0x1f, R18 ;  /* 0x0000001fff137819 */ /* 0x000fc40000011412 */
[----:B------:R-:W-:Y:S01]  /*1170*/  SHF.R.S32.HI R23, RZ, 0x1f, R22 ;  /* 0x0000001fff177819 */ /* 0x000fe20000011416 */
[----:B------:R-:W-:Y:S04]  /*1180*/  STL [R1+0xb8], R7 ;  /* 0x0000b80701007387 */ /* 0x000fe80000100800 */
[----:B------:R1:W-:Y:S01]  /*1190*/  STL [R1+0xa8], R4 ;  /* 0x0000a80401007387 */ /* 0x0003e20000100800 */
[----:B0-----:R-:W-:Y:S01]  /*11a0*/  LOP3.LUT R3, R3, R2, R5, 0xf6, !PT ;  /* 0x0000000203037212 */ /* 0x001fe200078ef605 */
[----:B------:R-:W-:Y:S01]  /*11b0*/  IMAD.IADD R5, R11, 0x1, -R8 ;  /* 0x000000010b057824 */ /* 0x000fe200078e0a08 */
[----:B------:R-:W-:-:S03]  /*11c0*/  LOP3.LUT R2, R6, 0xfffffc00, RZ, 0xc0, !PT ;  /* 0xfffffc0006027812 */ /* 0x000fc600078ec0ff */
[----:B------:R-:W-:Y:S01]  /*11d0*/  IMAD.IADD R3, R16, 0x1, R3 ;  /* 0x0000000110037824 */ /* 0x000fe200078e0203 */
[----:B------:R-:W-:Y:S01]  /*11e0*/  STL [R1+0x7c], R5 ;  /* 0x00007c0501007387 */ /* 0x000fe20000100800 */
[----:B-1----:R-:W-:-:S03]  /*11f0*/  LOP3.LUT R4, R9, 0xfffffc00, RZ, 0xc0, !PT ;  /* 0xfffffc0009047812 */ /* 0x002fc600078ec0ff */
[----:B------:R0:W-:Y:S04]  /*1200*/  STL [R1+0x88], R2 ;  /* 0x0000880201007387 */ /* 0x0001e80000100800 */
[----:B------:R1:W-:Y:S04]  /*1210*/  STL [R1+0x84], R4 ;  /* 0x0000840401007387 */ /* 0x0003e80000100800 */
[----:B------:R1:W-:Y:S01]  /*1220*/  STL [R1+0xac], R3 ;  /* 0x0000ac0301007387 */ /* 0x0003e20000100800 */
[----:B0-----:R-:W-:Y:S02]  /*1230*/  IMAD R2, R0, 0x8, R10 ;  /* 0x0000000800027824 */ /* 0x001fe400078e020a */
[----:B------:R-:W-:-:S03]  /*1240*/  IMAD.U32 R0, RZ, RZ, UR4 ;  /* 0x00000004ff007e24 */ /* 0x000fc6000f8e00ff */
[----:B------:R1:W-:Y:S04]  /*1250*/  STL [R1+0x80], R2 ;  /* 0x0000800201007387 */ /* 0x0003e80000100800 */
[----:B------:R1:W-:Y:S02]  /*1260*/  STL [R1+0xa4], R0 ;  /* 0x0000a40001007387 */ /* 0x0003e40000100800 */
.L_x_8174:
[----:B-12---:R-:W2:Y:S01]  /*1270*/  LDL.LU R0, [R1+0x6c] ;  /* 0x00006c0001007983 */ /* 0x006ea20000300800 */
[----:B----4-:R-:W2:Y:S01]  /*1280*/  LDC.64 R2, c[0x0][0xc88] ;  /* 0x00032200ff027b82 */ /* 0x010ea20000000a00 */
[----:B------:R-:W-:Y:S01]  /*1290*/  ULDC.64 UR4, c[0x0][0x208] ;  /* 0x0000820000047ab9 */ /* 0x000fe20000000a00 */
[----:B--2---:R-:W-:-:S05]  /*12a0*/  IMAD.WIDE R2, R0, 0x4, R2 ;  /* 0x0000000400027825 */ /* 0x004fca00078e0202 */
[----:B------:R0:W2:Y:S01]  /*12b0*/  LDG.E R0, desc[UR4][R2.64] ;  /* 0x0000000402007981 */ /* 0x0000a2000c1e1900 */
[----:B------:R-:W-:Y:S05]  /*12c0*/  YIELD ;  /* 0x0000000000007946 */ /* 0x000fea0003800000 */
[----:B------:R-:W-:Y:S01]  /*12d0*/  ULDC.64 UR4, c[0x0][0xa28] ;  /* 0x00028a0000047ab9 */ /* 0x000fe20000000a00 */
[----:B------:R-:W-:Y:S01]  /*12e0*/  ULDC.64 UR8, c[0x0][0xa18] ;  /* 0x0002860000087ab9 */ /* 0x000fe20000000a00 */
[----:B------:R-:W-:Y:S01]  /*12f0*/  ISETP.NE.U32.AND P1, PT, RZ, UR4, PT ;  /* 0x00000004ff007c0c */ /* 0x000fe2000bf25070 */
[----:B------:R-:W-:Y:S01]  /*1300*/  ULDC.64 UR10, c[0x0][0x208] ;  /* 0x00008200000a7ab9 */ /* 0x000fe20000000a00 */
[----:B0-----:R-:W-:Y:S01]  /*1310*/  IMAD.MOV.U32 R3, RZ, RZ, RZ ;  /* 0x000000ffff037224 */ /* 0x001fe200078e00ff */
[----:B------:R-:W-:Y:S01]  /*1320*/  ULDC.64 UR6, c[0x0][0xa08] ;  /* 0x0002820000067ab9 */ /* 0x000fe20000000a00 */
[----:B------:R-:W-:-:S02]  /*1330*/  ISETP.NE.AND.EX P1, PT, RZ, UR5, PT, P1 ;  /* 0x00000005ff007c0c */ /* 0x000fc4000bf25310 */
[----:B------:R-:W-:Y:S02]  /*1340*/  ISETP.NE.U32.AND P0, PT, RZ, UR6, PT ;  /* 0x00000006ff007c0c */ /* 0x000fe4000bf05070 */
[----:B------:R-:W-:Y:S02]  /*1350*/  MOV R29, RZ ;  /* 0x000000ff001d7202 */ /* 0x000fe40000000f00 */
[----:B------:R-:W-:Y:S02]  /*1360*/  ISETP.NE.AND.EX P0, PT, RZ, UR7, PT, P0 ;  /* 0x00000007ff007c0c */ /* 0x000fe4000bf05300 */
        /* <DEDUP_REMOVED lines=11> */
[----:B------:R-:W-:Y:S01]  /*1420*/  ISETP.NE.AND.EX P2, PT, RZ, UR9, PT, P2 ;  /* 0x00000009ff007c0c */ /* 0x000fe2000bf45320 */
[----:B------:R-:W-:Y:S01]  /*1430*/  IMAD.U32 R2, RZ, RZ, UR4 ;  /* 0x00000004ff027e24 */ /* 0x000fe2000f8e00ff */
[----:B------:R-:W-:Y:S01]  /*1440*/  ULDC.64 UR4, c[0x0][0x418] ;  /* 0x0001060000047ab9 */ /* 0x000fe20000000a00 */
[----:B------:R-:W-:Y:S01]  /*1450*/  IADD3.X R9, R28, UR7, RZ, P3, !PT ;  /* 0x000000071c097c10 */ /* 0x000fe20009ffe4ff */
[----:B------:R-:W-:Y:S09]  /*1460*/  STL [R1+0x98], R30 ;  /* 0x0000981e01007387 */ /* 0x000ff20000100800 */
[----:B0-----:R-:W-:Y:S01]  /*1470*/  @P2 IADD3 R6, P1, R30, UR8, RZ ;  /* 0x000000081e062c10 */ /* 0x001fe2000ff3e0ff */
[----:B------:R-:W-:Y:S01]  /*1480*/  UISETP.NE.U32.AND UP0, UPT, UR4, URZ, UPT ;  /* 0x0000003f0400728c */ /* 0x000fe2000bf05070 */
[----:B------:R-:W-:Y:S02]  /*1490*/  STL [R1+0x9c], R28 ;  /* 0x00009c1c01007387 */ /* 0x000fe40000100800 */
[----:B------:R-:W-:Y:S01]  /*14a0*/  @P2 IADD3.X R7, R28, UR9, RZ, P1, !PT ;  /* 0x000000091c072c10 */ /* 0x000fe20008ffe4ff */
[----:B------:R-:W-:Y:S01]  /*14b0*/  ULDC UR4, c[0x0][0x424] ;  /* 0x0001090000047ab9 */ /* 0x000fe20000000800 */
[----:B------:R1:W5:Y:S04]  /*14c0*/  @P0 LDG.E R29, desc[UR10][R8.64] ;  /* 0x0000000a081d0981 */ /* 0x000368000c1e1900 */
[----:B------:R-:W2:Y:S01]  /*14d0*/  @P2 LDG.E R2, desc[UR10][R6.64] ;  /* 0x0000000a06022981 */ /* 0x000ea2000c1e1900 */
        /* <DEDUP_REMOVED lines=15> */
[----:B------:R-:W0:Y:S01]  /*15d0*/  LDC.64 R4, c[0x0][0xa00] ;  /* 0x00028000ff047b82 */ /* 0x000e220000000a00 */
[----:B------:R-:W-:Y:S01]  /*15e0*/  ULDC.64 UR4, c[0x0][0x208] ;  /* 0x0000820000047ab9 */ /* 0x000fe20000000a00 */
[----:B0-----:R-:W-:-:S05]  /*15f0*/  IMAD.WIDE R4, R27, 0x4, R4 ;  /* 0x000000041b047825 */ /* 0x001fca00078e0204 */
[----:B------:R-:W2:Y:S04]  /*1600*/  LDG.E R0, desc[UR4][R4.64] ;  /* 0x0000000404007981 */ /* 0x000ea8000c1e1900 */
[----:B------:R-:W2:Y:S02]  /*1610*/  LDG.E R7, desc[UR4][R4.64+0x4] ;  /* 0x0000040404077981 */ /* 0x000ea4000c1e1900 */
[----:B--2---:R-:W-:-:S05]  /*1620*/  IMAD.IADD R10, R7, 0x1, -R0 ;  /* 0x00000001070a7824 */ /* 0x004fca00078e0a00 */
[----:B------:R0:W-:Y:S02]  /*1630*/  STL [R1+0x40], R10 ;  /* 0x0000400a01007387 */ /* 0x0001e40000100800 */
.L_x_7989:
[----:B------:R-:W2:Y:S01]  /*1640*/  LDL R31, [R1+0x68] ;  /* 0x00006800011f7983 */ /* 0x000ea20000100800 */
[----:B------:R-:W-:Y:S02]  /*1650*/  ULDC.64 UR4, c[0x0][0xa20] ;  /* 0x0002880000047ab9 */ /* 0x000fe40000000a00 */
[----:B------:R-:W-:-:S04]  /*1660*/  ISETP.NE.U32.AND P1, PT, RZ, UR4, PT ;  /* 0x00000004ff007c0c */ /* 0x000fc8000bf25070 */
[----:B------:R-:W-:Y:S01]  /*1670*/  ISETP.NE.AND.EX P1, PT, RZ, UR5, PT, P1 ;  /* 0x00000005ff007c0c */ /* 0x000fe2000bf25310 */
[----:B--2---:R1:W-:-:S12]  /*1680*/  STL [R1+0x94], R31 ;  /* 0x0000941f01007387 */ /* 0x0043d80000100800 */
[----:B------:R-:W-:Y:S05]  /*1690*/  @!P1 BRA `(.L_x_7990) ;  /* 0x0000000000149947 */ /* 0x000fea0003800000 */
[----:B------:R-:W-:Y:S01]  /*16a0*/  IADD3 R4, P0, R30, UR4, RZ ;  /* 0x000000041e047c10 */ /* 0x000fe2000ff1e0ff */
[----:B------:R-:W-:-:S03]  /*16b0*/  ULDC.64 UR6, c[0x0][0x208] ;  /* 0x0000820000067ab9 */ /* 0x000fc60000000a00 */
[----:B------:R-:W-:-:S05]  /*16c0*/  IADD3.X R5, R28, UR5, RZ, P0, !PT ;  /* 0x000000051c057c10 */ /* 0x000fca00087fe4ff */
[----:B------:R2:W5:Y:S01]  /*16d0*/  LDG.E R26, desc[UR6][R4.64] ;  /* 0x00000006041a7981 */ /* 0x000562000c1e1900 */
[----:B------:R-:W-:Y:S05]  /*16e0*/  BRA `(.L_x_7991) ;  /* 0x0000000000147947 */ /* 0x000fea0003800000 */
.L_x_7990:
[----:B------:R-:W-:Y:S05]  /*16f0*/  @!P0 BRA `(.L_x_7991) ;  /* 0x0000000000108947 */ /* 0x000fea0003800000 */
[----:B------:R-:W-:Y:S02]  /*1700*/  ULDC.64 UR4, c[0x0][0x208] ;  /* 0x0000820000047ab9 */ /* 0x000fe40000000a00 */
[----:B------:R-:W2:Y:S04]  /*1710*/  LDG.E R5, desc[UR4][R8.64] ;  /* 0x0000000408057981 */ /* 0x000ea8000c1e1900 */
[----:B------:R-:W2:Y:S02]  /*1720*/  LDG.E R26, desc[UR4][R8.64+0x4] ;  /* 0x00000404081a7981 */ /* 0x000ea4000c1e1900 */
[----:B--2---:R-:W-:-:S07]  /*1730*/  IMAD.IADD R26, R26, 0x1, -R5 ;  /* 0x000000011a1a7824 */ /* 0x004fce00078e0a05 */
.L_x_7991:
[----:B------:R-:W-:Y:S01]  /*1740*/  ULDC.64 UR4, c[0x0][0xa10] ;  /* 0x0002840000047ab9 */ /* 0x000fe20000000a00 */
[----:B------:R-:W3:Y:S01]  /*1750*/  LDL.LU R12, [R1+0x64] ;  /* 0x00006400010c7983 */ /* 0x000ee20000300800 */
[----:B------:R-:W-:Y:S01]  /*1760*/  ISETP.NE.U32.AND P0, PT, RZ, UR4, PT ;  /* 0x00000004ff007c0c */ /* 0x000fe2000bf05070 */
[----:B------:R-:W-:Y:S01]  /*1770*/  ULDC.64 UR6, c[0x0][0x208] ;  /* 0x0000820000067ab9 */ /* 0x000fe20000000a00 */
[----:B------:R-:W4:Y:S02]  /*1780*/  LDC R8, c[0x0][0x448] ;  /* 0x00011200ff087b82 */ /* 0x000f240000000800 */
[----:B------:R-:W-:Y:S01]  /*1790*/  ISETP.NE.AND.EX P0, PT, RZ, UR5, PT, P0 ;  /* 0x00000005ff007c0c */ /* 0x000fe2000bf05300 */
[----:B------:R-:W-:-:S12]  /*17a0*/  ULDC.64 UR4, c[0x0][0xa30] ;  /* 0x00028c0000047ab9 */ /* 0x000fd80000000a00 */
[----:B--2---:R-:W2:Y:S02]  /*17b0*/  @P0 LDC.64 R4, c[0x0][0xa10] ;  /* 0x00028400ff040b82 */ /* 0x004ea40000000a00 */
[----:B--2---:R-:W-:-:S05]  /*17c0*/  @P0 IMAD.WIDE R4, R27, 0x4, R4 ;  /* 0x000000041b040825 */ /* 0x004fca00078e0204 */
[----:B------:R-:W2:Y:S04]  /*17d0*/  @P0 LDG.E R0, desc[UR6][R4.64] ;  /* 0x0000000604000981 */ /* 0x000ea8000c1e1900 */
[----:B------:R-:W2:Y:S01]  /*17e0*/  @P0 LDG.E R9, desc[UR6][R4.64+0x4] ;  /* 0x0000040604090981 */ /* 0x000ea2000c1e1900 */
[----:B------:R-:W-:Y:S01]  /*17f0*/  ISETP.NE.U32.AND P1, PT, RZ, UR4, PT ;  /* 0x00000004ff007c0c */ /* 0x000fe2000bf25070 */
[----:B-----5:R-:W-:-:S03]  /*1800*/  IMAD.MOV.U32 R121, RZ, RZ, R26 ;  /* 0x000000ffff797224 */ /* 0x020fc600078e001a */
[----:B------:R-:W-:-:S13]  /*1810*/  ISETP.NE.AND.EX P1, PT, RZ, UR5, PT, P1 ;  /* 0x00000005ff007c0c */ /* 0x000fda000bf25310 */
[----:B------:R-:W-:-:S04]  /*1820*/  @P1 IADD3 R6, P2, R30, UR4, RZ ;  /* 0x000000041e061c10 */ /* 0x000fc8000ff5e0ff */
[----:B------:R-:W-:-:S05]  /*1830*/  @P1 IADD3.X R7, R28, UR5, RZ, P2, !PT ;  /* 0x000000051c071c10 */ /* 0x000fca00097fe4ff */
[----:B------:R0:W5:Y:S01]  /*1840*/  @P1 LDG.E R121, desc[UR6][R6.64] ;  /* 0x0000000606791981 */ /* 0x000162000c1e1900 */
[----:B----4-:R-:W-:Y:S01]  /*1850*/  ISETP.NE.AND P1, PT, R8, 0x1, PT ;  /* 0x000000010800780c */ /* 0x010fe20003f25270 */
[----:B------:R-:W-:Y:S02]  /*1860*/  IMAD.IADD R8, R26, 0x1, -R3 ;  /* 0x000000011a087824 */ /* 0x000fe400078e0a03 */
[----:B0-----:R-:W-:-:S10]  /*1870*/  IMAD.MOV.U32 R6, RZ, RZ, RZ ;  /* 0x000000ffff067224 */ /* 0x001fd400078e00ff */
[----:B------:R-:W0:Y:S08]  /*1880*/  @P1 LDC R11, c[0x0][0x44c] ;  /* 0x00011300ff0b1b82 */ /* 0x000e300000000800 */
[----:B------:R-:W4:Y:S01]  /*1890*/  @P1 LDC R5, c[0x0][0x450] ;  /* 0x00011400ff051b82 */ /* 0x000f220000000800 */
[----:B---3--:R-:W-:-:S04]  /*18a0*/  IMAD.SHL.U32 R12, R12, 0x80, RZ ;  /* 0x000000800c0c7824 */ /* 0x008fc800078e00ff */
[----:B------:R-:W-:Y:S01]  /*18b0*/  VIADD R4, R12, 0x7f ;  /* 0x0000007f0c047836 */ /* 0x000fe20000000000 */
[----:B------:R-:W-:Y:S01]  /*18c0*/  STL [R1+0x50], R12 ;  /* 0x0000500c01007387 */ /* 0x000fe20000100800 */
[----:B--2---:R-:W-:Y:S02]  /*18d0*/  @P0 IADD3 R2, -R0, R9, RZ ;  /* 0x0000000900020210 */ /* 0x004fe40007ffe1ff */
[----:B0-----:R-:W-:-:S04]  /*18e0*/  @P1 IMAD.HI.U32 R0, R4, R11, RZ ;  /* 0x0000000b04001227 */ /* 0x001fc800078e00ff */
[----:B------:R-:W-:Y:S01]  /*18f0*/  IMAD.IADD R7, R8, 0x1, R2 ;  /* 0x0000000108077824 */ /* 0x000fe200078e0202 */
[----:B----4-:R-:W-:Y:S01]  /*1900*/  @P1 SHF.R.U32.HI R4, RZ, R5, R0 ;  /* 0x00000005ff041219 */ /* 0x010fe20000011600 */
[----:B------:R-:W-:Y:S02]  /*1910*/  IMAD.MOV R0, RZ, RZ, -R8 ;  /* 0x000000ffff007224 */ /* 0x000fe400078e0a08 */
[C---:B------:R-:W-:Y:S01]  /*1920*/  VIADD R5, R7.reuse, 0xdf ;  /* 0x000000df07057836 */ /* 0x040fe20000000000 */
[----:B------:R-:W-:Y:S01]  /*1930*/  IADD3 R137, R7, 0xe0, -R10 ;  /* 0x000000e007897810 */ /* 0x000fe20007ffe80a */
[----:B------:R0:W-:Y:S01]  /*1940*/  STL [R1+0x58], R7 ;  /* 0x0000580701007387 */ /* 0x0001e20000100800 */
[----:B------:R-:W-:-:S04]  /*1950*/  VIMNMX R0, RZ, R0, !PT ;  /* 0x00000000ff007248 */ /* 0x000fc80007fe0100 */
[----:B------:R-:W-:Y:S01]  /*1960*/  SHF.R.U32.HI R24, RZ, 0x5, R0 ;  /* 0x00000005ff187819 */ /* 0x000fe20000011600 */
[----:B0-----:R-:W-:Y:S02]  /*1970*/  IMAD.IADD R7, R137, 0x1, R4 ;  /* 0x0000000189077824 */ /* 0x001fe400078e0204 */
[----:B------:R-:W-:Y:S02]  /*1980*/  IMAD.MOV.U32 R4, RZ, RZ, RZ ;  /* 0x000000ffff047224 */ /* 0x000fe400078e00ff */
[----:B------:R-:W-:-:S04]  /*1990*/  IMAD.HI R6, R7, -0x6db6db6d, R6 ;  /* 0x9249249307067827 */ /* 0x000fc800078e0206 */
[----:B------:R-:W-:Y:S01]  /*19a0*/  IMAD.HI R4, R5, -0x6db6db6d, R4 ;  /* 0x9249249305047827 */ /* 0x000fe200078e0204 */
[----:B------:R-:W-:-:S03]  /*19b0*/  SHF.R.U32.HI R5, RZ, 0x1f, R6 ;  /* 0x0000001fff057819 */ /* 0x000fc60000011606 */
[----:B------:R-:W-:Y:S01]  /*19c0*/  IMAD.WIDE.U32 R24, R24, 0x24924925, RZ ;  /* 0x2492492518187825 */ /* 0x000fe200078e00ff */
[----:B------:R-:W-:Y:S02]  /*19d0*/  SHF.R.U32.HI R3, RZ, 0x1f, R4 ;  /* 0x0000001fff037819 */ /* 0x000fe40000011604 */
[----:B------:R-:W-:Y:S01]  /*19e0*/  LEA.HI.SX32 R5, R6, R5, 0x19 ;  /* 0x0000000506057211 */ /* 0x000fe200078fcaff */
[----:B------:R-:W-:Y:S01]  /*19f0*/  IMAD.MOV.U32 R24, RZ, RZ, R25 ;  /* 0x000000ffff187224 */ /* 0x000fe200078e0019 */
[----:B------:R-:W-:-:S04]  /*1a00*/  LEA.HI.SX32 R138, R4, R3, 0x19 ;  /* 0x00000003048a7211 */ /* 0x000fc800078fcaff */
[----:B------:R-:W-:Y:S02]  /*1a10*/  VIMNMX R5, R138, R5, PT ;  /* 0x000000058a057248 */ /* 0x000fe40003fe0100 */
[----:B------:R-:W-:-:S03]  /*1a20*/  MOV R25, R24 ;  /* 0x0000001800197202 */ /* 0x000fc60000000f00 */
[----:B------:R-:W-:-:S05]  /*1a30*/  IMAD R5, R5, 0xe0, -R8 ;  /* 0x000000e005057824 */ /* 0x000fca00078e0a08 */
[----:B------:R-:W-:-:S04]  /*1a40*/  VIMNMX R5, R5, R2, PT ;  /* 0x0000000205057248 */ /* 0x000fc80003fe0100 */
[----:B------:R-:W-:-:S13]  /*1a50*/  ISETP.GT.AND P0, PT, R5, R0, PT ;  /* 0x000000000500720c */ /* 0x000fda0003f04270 */
[----:B------:R-:W-:Y:S02]  /*1a60*/  @P0 VIADD R5, R5, 0xdf ;  /* 0x000000df05050836 */ /* 0x000fe40000000000 */
[----:B------:R-:W-:-:S04]  /*1a70*/  @P0 IMAD.MOV.U32 R4, RZ, RZ, RZ ;  /* 0x000000ffff040224 */ /* 0x000fc800078e00ff */
[----:B------:R-:W-:-:S05]  /*1a80*/  @P0 IMAD.HI R4, R5, -0x6db6db6d, R4 ;  /* 0x9249249305040827 */ /* 0x000fca00078e0204 */
        /* <DEDUP_REMOVED lines=13> */
[----:B------:R0:W2:Y:S01]  /*1b60*/  LDC.64 R14, c[0x4][R0] ;  /* 0x01000000000e7b82 */ /* 0x0000a20000000a00 */
        /* <DEDUP_REMOVED lines=10> */
[----:B-12--5:R-:W-:Y:S05]  /*1c10*/  CALL.ABS.NOINC R14 ;  /* 0x000000000e007343 */ /* 0x026fea0003c00000 */
.L_x_7994:
[----:B------:R-:W-:Y:S05]  /*1c20*/  BSYNC B6 ;  /* 0x0000000000067941 */ /* 0x000fea0003800000 */
.L_x_7993:
[----:B------:R-:W-:Y:S01]  /*1c30*/  IADD3 R0, R16, 0xe400, RZ ;  /* 0x0000e40010007810 */ /* 0x000fe20007ffe0ff */
[----:B------:R-:W-:Y:S03]  /*1c40*/  BSSY B6, `(.L_x_7995) ;  /* 0x0000013000067945 */ /* 0x000fe60003800000 */
        /* <DEDUP_REMOVED lines=18> */
.L_x_7996:
[----:B------:R-:W-:Y:S05]  /*1d70*/  BSYNC B6 ;  /* 0x0000000000067941 */ /* 0x000fea0003800000 */
.L_x_7995:
[----:B------:R-:W-:Y:S01]  /*1d80*/  ULDC.64 UR4, c[0x0][0x9f8] ;  /* 0x00027e0000047ab9 */ /* 0x000fe20000000a00 */
[----:B------:R-:W-:Y:S01]  /*1d90*/  ULDC.64 UR6, c[0x0][0x208] ;  /* 0x0000820000067ab9 */ /* 0x000fe20000000a00 */
[----:B------:R-:W-:Y:S01]  /*1da0*/  ISETP.NE.U32.AND P0, PT, RZ, UR4, PT ;  /* 0x00000004ff007c0c */ /* 0x000fe2000bf05070 */
[----:B------:R-:W2:Y:S01]  /*1db0*/  LDL R51, [R1+0x78] ;  /* 0x0000780001337983 */ /* 0x000ea20000100800 */
[----:B------:R-:W0:Y:S02]  /*1dc0*/  LDC.64 R40, c[0x0][0x300] ;  /* 0x0000c000ff287b82 */ /* 0x000e240000000a00 */
[----:B------:R-:W-:Y:S01]  /*1dd0*/  ISETP.NE.AND.EX P0, PT, RZ, UR5, PT, P0 ;  /* 0x00000005ff007c0c */ /* 0x000fe2000bf05300 */
[----:B------:R-:W3:Y:S04]  /*1de0*/  LDL R50, [R1+0x88] ;  /* 0x0000880001327983 */ /* 0x000ee80000100800 */
[----:B------:R-:W4:Y:S01]  /*1df0*/  LDL R48, [R1+0x84] ;  /* 0x0000840001307983 */ /* 0x000f220000100800 */
[----:B------:R-:W-:Y:S01]  /*1e00*/  IMAD.IADD R99, R29, 0x1, R26 ;  /* 0x000000011d637824 */ /* 0x000fe200078e021a */
[----:B------:R-:W-:Y:S01]  /*1e10*/  SHF.R.S32.HI R8, RZ, 0x1f, R31 ;  /* 0x0000001fff087819 */ /* 0x000fe2000001141f */
[----:B------:R-:W1:Y:S05]  /*1e20*/  LDC R15, c[0x0][0x3f4] ;  /* 0x0000fd00ff0f7b82 */ /* 0x000e6a0000000800 */
[----:B------:R-:W-:Y:S01]  /*1e30*/  @P0 IADD3 R4, P1, R30, UR4, RZ ;  /* 0x000000041e040c10 */ /* 0x000fe2000ff3e0ff */
[----:B------:R-:W1:Y:S02]  /*1e40*/  S2R R20, SR_TID.X ;  /* 0x0000000000147919 */ /* 0x000e640000002100 */
[----:B------:R-:W1:Y:S01]  /*1e50*/  LDC.64 R96, c[0x0][0x408] ;  /* 0x00010200ff607b82 */ /* 0x000e620000000a00 */
[----:B------:R-:W-:Y:S01]  /*1e60*/  @P0 IADD3.X R5, R28, UR5, RZ, P1, !PT ;  /* 0x000000051c050c10 */ /* 0x000fe20008ffe4ff */
[----:B------:R-:W-:-:S04]  /*1e70*/  ULDC.64 UR4, c[0x0][0x308] ;  /* 0x0000c20000047ab9 */ /* 0x000fc80000000a00 */
[----:B------:R1:W2:Y:S01]  /*1e80*/  @P0 LDG.E R27, desc[UR6][R4.64] ;  /* 0x00000006041b0981 */ /* 0x0002a2000c1e1900 */
[----:B------:R-:W-:Y:S01]  /*1e90*/  SHF.R.S32.HI R21, RZ, 0x1f, R99 ;  /* 0x0000001fff157819 */ /* 0x000fe20000011463 */
[-C--:B0-----:R-:W-:Y:S01]  /*1ea0*/  IMAD.WIDE.U32 R6, R99, R40.reuse, RZ ;  /* 0x0000002863067225 */ /* 0x081fe200078e00ff */
[----:B------:R-:W-:Y:S01]  /*1eb0*/  ULDC.64 UR6, c[0x0][0xa08] ;  /* 0x0002820000067ab9 */ /* 0x000fe20000000a00 */
[----:B------:R-:W0:Y:S01]  /*1ec0*/  LDC.64 R28, c[0x0][0x3f8] ;  /* 0x0000fe00ff1c7b82 */ /* 0x000e220000000a00 */
[----:B------:R-:W-:Y:S01]  /*1ed0*/  ISETP.NE.U32.AND P0, PT, RZ, UR6, PT ;  /* 0x00000006ff007c0c */ /* 0x000fe2000bf05070 */
[----:B------:R-:W-:Y:S01]  /*1ee0*/  IMAD R0, R21, R40, RZ ;  /* 0x0000002815007224 */ /* 0x000fe200078e02ff */
[C---:B------:R-:W-:Y:S01]  /*1ef0*/  IADD3 R14, R228.reuse, 0x80, RZ ;  /* 0x00000080e40e7810 */ /* 0x040fe20007ffe0ff */
[----:B------:R-:W-:Y:S01]  /*1f00*/  VIADD R26, R228, 0x40 ;  /* 0x00000040e41a7836 */ /* 0x000fe20000000000 */
[----:B------:R-:W-:Y:S01]  /*1f10*/  ISETP.NE.AND.EX P0, PT, RZ, UR7, PT, P0 ;  /* 0x00000007ff007c0c */ /* 0x000fe2000bf05300 */
[----:B------:R-:W-:Y:S01]  /*1f20*/  IMAD R3, R99, R41, R0 ;  /* 0x0000002963037224 */ /* 0x000fe200078e0200 */
[----:B-1----:R-:W-:Y:S01]  /*1f30*/  ISETP.GE.AND P2, PT, R18, R15, PT ;  /* 0x0000000f1200720c */ /* 0x002fe20003f46270 */
[----:B------:R-:W-:Y:S01]  /*1f40*/  IMAD R0, R8, UR4, RZ ;  /* 0x0000000408007c24 */ /* 0x000fe2000f8e02ff */
[----:B------:R-:W-:Y:S01]  /*1f50*/  SHF.R.S32.HI R123, RZ, 0x1f, R14 ;  /* 0x0000001fff7b7819 */ /* 0x000fe2000001140e */
[----:B------:R-:W-:Y:S01]  /*1f60*/  VIADD R13, R228, 0xc0 ;  /* 0x000000c0e40d7836 */ /* 0x000fe20000000000 */
[----:B------:R-:W-:Y:S01]  /*1f70*/  IADD3 R7, R7, R3, RZ ;  /* 0x0000000307077210 */ /* 0x000fe20007ffe0ff */
[C---:B------:R-:W-:Y:S01]  /*1f80*/  IMAD R3, R31.reuse, UR5, R0 ;  /* 0x000000051f037c24 */ /* 0x040fe2000f8e0200 */
[C---:B------:R-:W-:Y:S01]  /*1f90*/  SHF.L.U64.HI R103, R40.reuse, 0x6, R41 ;  /* 0x0000000628677819 */ /* 0x040fe20000010229 */
[----:B------:R-:W-:Y:S01]  /*1fa0*/  IMAD.SHL.U32 R102, R40, 0x40, RZ ;  /* 0x0000004028667824 */ /* 0x000fe200078e00ff */
[----:B------:R-:W-:Y:S01]  /*1fb0*/  SHF.R.S32.HI R128, RZ, 0x1f, R26 ;  /* 0x0000001fff807819 */ /* 0x000fe2000001141a */
[----:B------:R-:W-:Y:S01]  /*1fc0*/  IMAD.WIDE.U32 R4, R31, UR4, R6 ;  /* 0x000000041f047c25 */ /* 0x000fe2000f8e0006 */
[----:B------:R-:W-:Y:S01]  /*1fd0*/  ULDC.64 UR4, c[0x0][0x310] ;  /* 0x0000c40000047ab9 */ /* 0x000fe20000000a00 */
[----:B------:R-:W-:-:S02]  /*1fe0*/  SHF.R.S32.HI R122, RZ, 0x1f, R13 ;  /* 0x0000001fff7a7819 */ /* 0x000fc4000001140d */
[----:B------:R-:W-:Y:S01]  /*1ff0*/  SHF.R.U32.HI R30, RZ, 0x7, R20 ;  /* 0x00000007ff1e7819 */ /* 0x000fe20000011614 */
[----:B------:R-:W-:Y:S01]  /*2000*/  IMAD.IADD R5, R5, 0x1, R3 ;  /* 0x0000000105057824 */ /* 0x000fe200078e0203 */
[----:B------:R-:W-:Y:S01]  /*2010*/  SHF.R.S32.HI R20, RZ, 0x1f, R228 ;  /* 0x0000001fff147819 */ /* 0x000fe200000114e4 */
[----:B------:R-:W-:Y:S01]  /*2020*/  IMAD R13, R41, 0xe0, RZ ;  /* 0x000000e0290d7824 */ /* 0x000fe200078e02ff */
[C---:B------:R-:W-:Y:S01]  /*2030*/  ISETP.NE.AND P6, PT, R30.reuse, 0x1, PT ;  /* 0x000000011e00780c */ /* 0x040fe20003fc5270 */
[----:B------:R-:W-:Y:S01]  /*2040*/  VIADD R136, R30, 0x8 ;  /* 0x000000081e887836 */ /* 0x000fe20000000000 */
[----:B------:R-:W-:Y:S01]  /*2050*/  SHF.L.U64.HI R26, R40, 0x7, R41 ;  /* 0x00000007281a7819 */ /* 0x000fe20000010229 */
[----:B------:R-:W1:Y:S01]  /*2060*/  S2R R30, SR_TID.X ;  /* 0x00000000001e7919 */ /* 0x000e620000002100 */
[----:B------:R-:W-:Y:S01]  /*2070*/  IMAD R14, R20, R40, RZ ;  /* 0x00000028140e7224 */ /* 0x000fe200078e02ff */
[----:B0-----:R-:W-:Y:S01]  /*2080*/  SHF.L.U64.HI R12, R28, 0x6, R29 ;  /* 0x000000061c0c7819 */ /* 0x001fe2000001021d */
[----:B------:R-:W-:-:S02]  /*2090*/  VIADD R35, R228, 0x40 ;  /* 0x00000040e4237836 */ /* 0x000fc40000000000 */
[----:B------:R-:W-:-:S04]  /*20a0*/  IMAD.WIDE.U32 R134, R228, R40, R102 ;  /* 0x00000028e4867225 */ /* 0x000fc800078e0066 */
[C---:B------:R-:W-:Y:S02]  /*20b0*/  VIADD R34, R228.reuse, 0x80 ;  /* 0x00000080e4227836 */ /* 0x040fe40000000000 */
[----:B------:R-:W-:Y:S02]  /*20c0*/  IMAD.SHL.U32 R35, R35, 0x80, RZ ;  /* 0x0000008023237824 */ /* 0x000fe400078e00ff */
[C---:B------:R-:W-:Y:S02]  /*20d0*/  VIADD R53, R228.reuse, 0xc0 ;  /* 0x000000c0e4357836 */ /* 0x040fe40000000000 */
[----:B------:R-:W-:Y:S01]  /*20e0*/  IMAD.WIDE.U32 R10, R228, R96, R18 ;  /* 0x00000060e40a7225 */ /* 0x000fe200078e0012 */
[----:B------:R-:W-:-:S03]  /*20f0*/  LOP3.LUT R35, R35, 0x380, RZ, 0xc0, !PT ;  /* 0x0000038023237812 */ /* 0x000fc600078ec0ff */
[----:B------:R-:W-:Y:S01]  /*2100*/  IMAD.WIDE.U32 R130, R40, 0xe0, RZ ;  /* 0x000000e028827825 */ /* 0x000fe200078e00ff */
[----:B------:R-:W-:-:S03]  /*2110*/  MOV R94, R10 ;  /* 0x0000000a005e7202 */ /* 0x000fc60000000f00 */
[----:B------:R-:W-:Y:S02]  /*2120*/  IMAD.SHL.U32 R120, R15, 0x2, RZ ;  /* 0x000000020f787824 */ /* 0x000fe400078e00ff */
[----:B------:R-:W-:Y:S02]  /*2130*/  IMAD.SHL.U32 R34, R34, 0x80, RZ ;  /* 0x0000008022227824 */ /* 0x000fe400078e00ff */
[----:B------:R-:W-:Y:S02]  /*2140*/  IMAD.SHL.U32 R53, R53, 0x80, RZ ;  /* 0x0000008035357824 */ /* 0x000fe400078e00ff */
[----:B------:R-:W-:Y:S01]  /*2150*/  IMAD.WIDE.U32 R90, R28, 0xe0, RZ ;  /* 0x000000e01c5a7825 */ /* 0x000fe200078e00ff */
[----:B------:R-:W-:Y:S02]  /*2160*/  LOP3.LUT R34, R34, 0x380, RZ, 0xc0, !PT ;  /* 0x0000038022227812 */ /* 0x000fe400078ec0ff */
[----:B------:R-:W-:Y:S01]  /*2170*/  LOP3.LUT R53, R53, 0x380, RZ, 0xc0, !PT ;  /* 0x0000038035357812 */ /* 0x000fe200078ec0ff */
[----:B-1----:R-:W-:Y:S01]  /*2180*/  VIADD R30, R30, 0xffffff80 ;  /* 0xffffff801e1e7836 */ /* 0x002fe20000000000 */
[----:B------:R-:W-:Y:S01]  /*2190*/  SHF.R.U32.HI R140, RZ, 0x3, R34 ;  /* 0x00000003ff8c7819 */ /* 0x000fe20000011622 */
[----:B------:R-:W-:Y:S01]  /*21a0*/  IMAD.WIDE.U32 R100, R228, R40, R18 ;  /* 0x00000028e4647225 */ /* 0x000fe200078e0012 */
[----:B------:R-:W-:-:S02]  /*21b0*/  SHF.R.U32.HI R139, RZ, 0x3, R53 ;  /* 0x00000003ff8b7819 */ /* 0x000fc40000011635 */
[----:B------:R-:W-:Y:S01]  /*21c0*/  SHF.R.S32.HI R52, RZ, 0x1f, R30 ;  /* 0x0000001fff347819 */ /* 0x000fe2000001141e */
[----:B------:R-:W-:Y:S02]  /*21d0*/  IMAD.SHL.U32 R10, R28, 0x40, RZ ;  /* 0x000000401c0a7824 */ /* 0x000fe400078e00ff */
[----:B------:R-:W-:Y:S01]  /*21e0*/  IMAD R111, R97, 0xe0, RZ ;  /* 0x000000e0616f7824 */ /* 0x000fe200078e02ff */
[----:B------:R-:W-:-:S05]  /*21f0*/  LEA.HI R52, R52, R30, RZ, 0x5 ;  /* 0x0000001e34347211 */ /* 0x000fca00078f28ff */
[----:B------:R-:W-:-:S05]  /*2200*/  IMAD.SHL.U32 R52, R52, 0x20, RZ ;  /* 0x0000002034347824 */ /* 0x000fca00078e00ff */
[----:B------:R-:W-:Y:S02]  /*2210*/  LOP3.LUT R52, R52, 0xfffffc00, RZ, 0xc0, !PT ;  /* 0xfffffc0034347812 */ /* 0x000fe400078ec0ff */
[----:B--2---:R-:W-:Y:S02]  /*2220*/  SHF.R.S32.HI R0, RZ, 0x1f, R27 ;  /* 0x0000001fff007819 */ /* 0x004fe4000001141b */
[----:B------:R-:W-:Y:S01]  /*2230*/  SEL R7, R27, RZ, !P0 ;  /* 0x000000ff1b077207 */ /* 0x000fe20004000000 */
[----:B------:R-:W-:Y:S01]  /*2240*/  IMAD R27, R228, R41, R14 ;  /* 0x00000029e41b7224 */ /* 0x000fe200078e020e */
[----:B------:R-:W-:-:S03]  /*2250*/  SEL R6, R0, RZ, !P0 ;  /* 0x000000ff00067207 */ /* 0x000fc60004000000 */
[----:B------:R-:W-:Y:S01]  /*2260*/  IMAD.WIDE.U32 R42, R7, UR4, R4 ;  /* 0x00000004072a7c25 */ /* 0x000fe2000f8e0004 */
[----:B------:R-:W-:-:S03]  /*2270*/  IADD3 R98, P0, R228, R99, RZ ;  /* 0x00000063e4627210 */ /* 0x000fc60007f1e0ff */
[----:B------:R-:W-:Y:S02]  /*2280*/  IMAD R0, R6, UR4, RZ ;  /* 0x0000000406007c24 */ /* 0x000fe4000f8e02ff */
[----:B------:R-:W-:Y:S02]  /*2290*/  VIADD R41, R228, 0x40 ;  /* 0x00000040e4297836 */ /* 0x000fe40000000000 */
[----:B------:R-:W-:Y:S01]  /*22a0*/  IMAD R49, R7, UR5, R0 ;  /* 0x0000000507317c24 */ /* 0x000fe2000f8e0200 */
[----:B------:R-:W-:Y:S05]  /*22b0*/  @!P6 WARPSYNC.ALL ;  /* 0x000000000000e948 */ /* 0x000fea0003800000 */
[----:B------:R-:W-:Y:S01]  /*22c0*/  ULDC.64 UR4, c[0x0][0x330] ;  /* 0x0000cc0000047ab9 */ /* 0x000fe20000000a00 */
[----:B------:R-:W-:-:S02]  /*22d0*/  IMAD.X R99, R20, 0x1, R21, P0 ;  /* 0x0000000114637824 */ /* 0x000fc400000e0615 */
[----:B------:R-:W-:Y:S02]  /*22e0*/  IMAD R0, R8, UR4, RZ ;  /* 0x0000000408007c24 */ /* 0x000fe4000f8e02ff */
[----:B------:R-:W-:-:S04]  /*22f0*/  IMAD.WIDE.U32 R4, R31, UR4, R18 ;  /* 0x000000041f047c25 */ /* 0x000fc8000f8e0012 */
[----:B------:R-:W-:Y:S01]  /*2300*/  IMAD R45, R31, UR5, R0 ;  /* 0x000000051f2d7c24 */ /* 0x000fe2000f8e0200 */
[----:B------:R-:W-:Y:S01]  /*2310*/  ULDC.64 UR4, c[0x0][0x338] ;  /* 0x0000ce0000047ab9 */ /* 0x000fe20000000a00 */
[-C--:B------:R-:W-:Y:S02]  /*2320*/  IMAD R0, R20, R28.reuse, RZ ;  /* 0x0000001c14007224 */ /* 0x080fe400078e02ff */
[----:B------:R-:W-:Y:S02]  /*2330*/  IMAD R3, R6, UR4, RZ ;  /* 0x0000000406037c24 */ /* 0x000fe4000f8e02ff */
[----:B------:R-:W-:-:S04]  /*2340*/  IMAD.WIDE.U32 R8, R228, R28, R18 ;  /* 0x0000001ce4087225 */ /* 0x000fc800078e0012 */
[----:B------:R-:W-:Y:S01]  /*2350*/  IMAD R107, R7, UR5, R3 ;  /* 0x00000005076b7c24 */ /* 0x000fe2000f8e0203 */
[----:B------:R-:W-:Y:S01]  /*2360*/  SEL R3, R15, RZ, P2 ;  /* 0x000000ff0f037207 */ /* 0x000fe20001000000 */
[----:B------:R-:W-:Y:S02]  /*2370*/  IMAD.IADD R45, R5, 0x1, R45 ;  /* 0x00000001052d7824 */ /* 0x000fe400078e022d */
[----:B------:R-:W-:Y:S02]  /*2380*/  IMAD.MOV.U32 R44, RZ, RZ, R4 ;  /* 0x000000ffff2c7224 */ /* 0x000fe400078e0004 */
[----:B------:R-:W-:Y:S02]  /*2390*/  IMAD.IADD R3, R18, 0x1, R3 ;  /* 0x0000000112037824 */ /* 0x000fe400078e0203 */
[----:B------:R-:W-:Y:S02]  /*23a0*/  IMAD R89, R228, R29, R0 ;  /* 0x0000001de4597224 */ /* 0x000fe400078e0200 */
[----:B------:R-:W-:-:S02]  /*23b0*/  IMAD R0, R20, R96, RZ ;  /* 0x0000006014007224 */ /* 0x000fc400078e02ff */
[----:B------:R-:W-:Y:S01]  /*23c0*/  IMAD.MOV.U32 R88, RZ, RZ, R8 ;  /* 0x000000ffff587224 */ /* 0x000fe200078e0008 */
[----:B------:R-:W-:Y:S01]  /*23d0*/  SHF.R.S32.HI R8, RZ, 0x1f, R3 ;  /* 0x0000001fff087819 */ /* 0x000fe20000011403 */
[----:B------:R-:W-:Y:S01]  /*23e0*/  IMAD.WIDE.U32 R44, R7, UR4, R44 ;  /* 0x00000004072c7c25 */ /* 0x000fe2000f8e002c */
[----:B------:R-:W-:Y:S01]  /*23f0*/  IADD3 R15, P0, R102, R134, RZ ;  /* 0x00000086660f7210 */ /* 0x000fe20007f1e0ff */
[----:B------:R-:W-:Y:S01]  /*2400*/  ULDC UR4, c[0x0][0x2f4] ;  /* 0x0000bd0000047ab9 */ /* 0x000fe20000000800 */
[----:B------:R-:W-:Y:S01]  /*2410*/  LEA.HI R36, R8, R3, RZ, 0x4 ;  /* 0x0000000308247211 */ /* 0x000fe200078f20ff */
[----:B------:R-:W-:Y:S01]  /*2420*/  IMAD.WIDE.U32 R6, R228, R96, R22 ;  /* 0x00000060e4067225 */ /* 0x000fe200078e0016 */
[----:B------:R-:W-:-:S03]  /*2430*/  SHF.L.U64.HI R8, R96, 0x6, R97 ;  /* 0x0000000660087819 */ /* 0x000fc60000010261 */
[C---:B------:R-:W-:Y:S02]  /*2440*/  IMAD R95, R228.reuse, R97, R0 ;  /* 0x00000061e45f7224 */ /* 0x040fe400078e0200 */
[----:B------:R-:W-:Y:S02]  /*2450*/  IMAD.SHL.U32 R3, R229, 0x80, RZ ;  /* 0x00000080e5037824 */ /* 0x000fe400078e00ff */
[----:B------:R-:W-:Y:S02]  /*2460*/  IMAD.SHL.U32 R41, R41, 0x80, RZ ;  /* 0x0000008029297824 */ /* 0x000fe400078e00ff */
[----:B------:R-:W-:Y:S01]  /*2470*/  IMAD.IADD R20, R27, 0x1, R135 ;  /* 0x000000011b147824 */ /* 0x000fe200078e0287 */
[----:B------:R-:W-:Y:S01]  /*2480*/  LOP3.LUT R3, R3, 0x380, RZ, 0xc0, !PT ;  /* 0x0000038003037812 */ /* 0x000fe200078ec0ff */
[----:B------:R-:W-:Y:S01]  /*2490*/  IMAD.IADD R93, R7, 0x1, R95 ;  /* 0x00000001075d7824 */ /* 0x000fe200078e025f */
[----:B-----5:R-:W-:Y:S01]  /*24a0*/  SHF.R.S32.HI R7, RZ, 0x1f, R121 ;  /* 0x0000001fff077819 */ /* 0x020fe20000011479 */
[----:B------:R-:W-:Y:S01]  /*24b0*/  IMAD.MOV.U32 R92, RZ, RZ, R6 ;  /* 0x000000ffff5c7224 */ /* 0x000fe200078e0006 */
[----:B------:R-:W-:Y:S01]  /*24c0*/  SHF.R.U32.HI R21, RZ, 0x3, R3 ;  /* 0x00000003ff157819 */ /* 0x000fe20000011603 */
[----:B------:R-:W-:Y:S01]  /*24d0*/  IMAD.WIDE.U32 R4, R228, R28, R22 ;  /* 0x0000001ce4047225 */ /* 0x000fe200078e0016 */
[----:B------:R-:W-:-:S03]  /*24e0*/  LOP3.LUT R38, R3, 0x70, R36, 0xf8, !PT ;  /* 0x0000007003267812 */ /* 0x000fc600078ef824 */
[----:B------:R-:W-:Y:S01]  /*24f0*/  IMAD.IADD R14, R131, 0x1, R13 ;  /* 0x00000001830e7824 */ /* 0x000fe200078e020d */
[----:B------:R-:W-:Y:S01]  /*2500*/  LOP3.LUT R37, R35, 0x70, R36, 0xf8, !PT ;  /* 0x0000007023257812 */ /* 0x000fe200078ef824 */
[----:B------:R-:W-:Y:S01]  /*2510*/  IMAD R6, R7, R28, RZ ;  /* 0x0000001c07067224 */ /* 0x000fe200078e02ff */
[----:B------:R-:W-:Y:S01]  /*2520*/  LOP3.LUT R41, R41, 0x380, RZ, 0xc0, !PT ;  /* 0x0000038029297812 */ /* 0x000fe200078ec0ff */
[----:B------:R-:W-:Y:S01]  /*2530*/  IMAD.IADD R95, R95, 0x1, R11 ;  /* 0x000000015f5f7824 */ /* 0x000fe200078e020b */
[----:B------:R-:W-:Y:S01]  /*2540*/  SHF.L.U64.HI R11, R28, 0x7, R29 ;  /* 0x000000071c0b7819 */ /* 0x000fe2000001021d */
[----:B------:R-:W-:Y:S01]  /*2550*/  IMAD R31, R121, R29, R6 ;  /* 0x0000001d791f7224 */ /* 0x000fe200078e0206 */
[----:B------:R-:W-:Y:S01]  /*2560*/  IADD3.X R13, R20, R103, RZ, P0, !PT ;  /* 0x00000067140d7210 */ /* 0x000fe200007fe4ff */
[----:B------:R-:W-:Y:S01]  /*2570*/  IMAD.IADD R5, R5, 0x1, R89 ;  /* 0x0000000105057824 */ /* 0x000fe200078e0259 */
[----:B------:R-:W-:Y:S01]  /*2580*/  IADD3 R110, P0, R15, R102, RZ ;  /* 0x000000660f6e7210 */ /* 0x000fe20007f1e0ff */
[----:B------:R-:W-:Y:S01]  /*2590*/  IMAD R29, R29, 0xe0, RZ ;  /* 0x000000e01d1d7824 */ /* 0x000fe200078e02ff */
[----:B------:R-:W-:Y:S01]  /*25a0*/  SHF.R.U32.HI R41, RZ, 0x3, R41 ;  /* 0x00000003ff297819 */ /* 0x000fe20000011629 */
[----:B------:R-:W-:Y:S01]  /*25b0*/  IMAD.IADD R89, R89, 0x1, R9 ;  /* 0x0000000159597824 */ /* 0x000fe200078e0209 */
[----:B------:R-:W-:Y:S01]  /*25c0*/  LOP3.LUT R38, R38, R21, RZ, 0x3c, !PT ;  /* 0x0000001526267212 */ /* 0x000fe200078e3cff */
[----:B------:R-:W-:Y:S01]  /*25d0*/  IMAD.IADD R112, R91, 0x1, R29 ;  /* 0x000000015b707824 */ /* 0x000fe200078e021d */
[--C-:B------:R-:W-:Y:S01]  /*25e0*/  LOP3.LUT R39, R34, 0x70, R36.reuse, 0xf8, !PT ;  /* 0x0000007022277812 */ /* 0x100fe200078ef824 */
[----:B------:R-:W-:Y:S01]  /*25f0*/  IMAD.SHL.U32 R9, R28, 0x80, RZ ;  /* 0x000000801c097824 */ /* 0x000fe200078e00ff */
[----:B------:R-:W-:Y:S01]  /*2600*/  SHF.R.S32.HI R34, RZ, 0x4, R36 ;  /* 0x00000004ff227819 */ /* 0x000fe20000011424 */
[----:B------:R-:W-:Y:S01]  /*2610*/  IMAD R6, R7, R96, RZ ;  /* 0x0000006007067224 */ /* 0x000fe200078e02ff */
[----:B------:R-:W-:Y:S01]  /*2620*/  LOP3.LUT R35, R36, 0xfffffff0, RZ, 0xc0, !PT ;  /* 0xfffffff024237812 */ /* 0x000fe200078ec0ff */
[----:B------:R-:W-:Y:S01]  /*2630*/  IMAD.WIDE.U32 R46, R121, R28, R4 ;  /* 0x0000001c792e7225 */ /* 0x000fe200078e0004 */
[----:B------:R-:W-:-:S02]  /*2640*/  LOP3.LUT R118, R37, R41, RZ, 0x3c, !PT ;  /* 0x0000002925767212 */ /* 0x000fc400078e3cff */
[----:B------:R-:W-:Y:S01]  /*2650*/  LOP3.LUT R36, R53, 0x70, R36, 0xf8, !PT ;  /* 0x0000007035247812 */ /* 0x000fe200078ef824 */
[----:B------:R-:W-:Y:S01]  /*2660*/  IMAD.WIDE.U32 R88, R121, R28, R88 ;  /* 0x0000001c79587225 */ /* 0x000fe200078e0058 */
[----:B------:R-:W-:Y:S02]  /*2670*/  LOP3.LUT R28, R3, 0x30, R18, 0xf8, !PT ;  /* 0x00000030031c7812 */ /* 0x000fe400078ef812 */
[----:B------:R-:W-:Y:S01]  /*2680*/  P2R R0, PR, RZ, 0x4 ;  /* 0x00000004ff007803 */ /* 0x000fe20000000000 */
[----:B------:R-:W-:Y:S01]  /*2690*/  IMAD.X R29, R13, 0x1, R103, P0 ;  /* 0x000000010d1d7824 */ /* 0x000fe200000e0667 */
[----:B------:R-:W-:Y:S01]  /*26a0*/  IADD3 R37, P0, R42, R100, RZ ;  /* 0x000000642a257210 */ /* 0x000fe20007f1e0ff */
[----:B------:R-:W-:Y:S02]  /*26b0*/  IMAD.IADD R119, R52, 0x1, R38 ;  /* 0x0000000134777824 */ /* 0x000fe400078e0226 */
[----:B------:R-:W-:Y:S01]  /*26c0*/  IMAD.IADD R27, R101, 0x1, R27 ;  /* 0x00000001651b7824 */ /* 0x000fe200078e021b */
[----:B------:R-:W-:Y:S01]  /*26d0*/  LOP3.LUT R114, R39, R140, RZ, 0x3c, !PT ;  /* 0x0000008c27727212 */ /* 0x000fe200078e3cff */
[----:B------:R-:W-:Y:S01]  /*26e0*/  IMAD.IADD R38, R43, 0x1, R49 ;  /* 0x000000012b267824 */ /* 0x000fe200078e0231 */
[----:B------:R-:W-:Y:S01]  /*26f0*/  SHF.L.U64.HI R7, R96, 0x7, R97 ;  /* 0x0000000760077819 */ /* 0x000fe20000010261 */
[C---:B------:R-:W-:Y:S01]  /*2700*/  IMAD R33, R121.reuse, R97, R6 ;  /* 0x0000006179217224 */ /* 0x040fe200078e0206 */
[----:B------:R-:W-:Y:S01]  /*2710*/  LOP3.LUT R28, R28, R21, RZ, 0x3c, !PT ;  /* 0x000000151c1c7212 */ /* 0x000fe200078e3cff */
[----:B------:R-:W-:Y:S01]  /*2720*/  IMAD.SHL.U32 R6, R96, 0x40, RZ ;  /* 0x0000004060067824 */ /* 0x000fe200078e00ff */
[----:B------:R-:W-:Y:S01]  /*2730*/  LOP3.LUT R113, R36, R139, RZ, 0x3c, !PT ;  /* 0x0000008b24717212 */ /* 0x000fe200078e3cff */
[----:B------:R-:W-:Y:S01]  /*2740*/  IMAD.SHL.U32 R5, R96, 0x80, RZ ;  /* 0x0000008060057824 */ /* 0x000fe200078e00ff */
[----:B------:R-:W-:Y:S01]  /*2750*/  IADD3 R39, P3, R42, 0x40, RZ ;  /* 0x000000402a277810 */ /* 0x000fe20007f7e0ff */
[----:B------:R-:W-:Y:S01]  /*2760*/  IMAD.WIDE.U32 R92, R121, R96, R92 ;  /* 0x00000060795c7225 */ /* 0x000fe200078e005c */
[----:B------:R-:W-:-:S03]  /*2770*/  IADD3 R41, P2, R37, 0x40, RZ ;  /* 0x0000004025297810 */ /* 0x000fc60007f5e0ff */
[----:B------:R-:W-:-:S04]  /*2780*/  IMAD.WIDE.U32 R94, R121, R96, R94 ;  /* 0x00000060795e7225 */ /* 0x000fc800078e005e */
[----:B------:R-:W-:Y:S02]  /*2790*/  VIADD R4, R18, 0x40 ;  /* 0x0000004012047836 */ /* 0x000fe40000000000 */
[----:B------:R-:W-:-:S04]  /*27a0*/  IMAD.WIDE.U32 R96, R96, 0xe0, RZ ;  /* 0x000000e060607825 */ /* 0x000fc800078e00ff */
[----:B------:R-:W-:Y:S01]  /*27b0*/  IMAD.X R104, R27, 0x1, R38, P0 ;  /* 0x000000011b687824 */ /* 0x000fe200000e0626 */
[----:B------:R-:W-:Y:S01]  /*27c0*/  SHF.R.S32.HI R36, RZ, 0x1f, R35 ;  /* 0x0000001fff247819 */ /* 0x000fe20000011423 */
[----:B------:R-:W-:Y:S01]  /*27d0*/  IMAD.IADD R30, R47, 0x1, R31 ;  /* 0x000000012f1e7824 */ /* 0x000fe200078e021f */
[----:B------:R-:W-:Y:S01]  /*27e0*/  ISETP.GE.AND P0, PT, R18, UR4, PT ;  /* 0x0000000412007c0c */ /* 0x000fe2000bf06270 */
[----:B------:R-:W-:Y:S01]  /*27f0*/  IMAD.IADD R32, R93, 0x1, R33 ;  /* 0x000000015d207824 */ /* 0x000fe200078e0221 */
[----:B------:R-:W-:Y:S01]  /*2800*/  IADD3 R33, R33, R95, RZ ;  /* 0x0000005f21217210 */ /* 0x000fe20007ffe0ff */
[----:B------:R-:W-:Y:S01]  /*2810*/  IMAD.IADD R111, R97, 0x1, R111 ;  /* 0x00000001616f7824 */ /* 0x000fe200078e026f */
[----:B------:R-:W-:Y:S01]  /*2820*/  ISETP.GE.AND P1, PT, R4, UR4, PT ;  /* 0x0000000404007c0c */ /* 0x000fe2000bf26270 */
[----:B------:R-:W-:Y:S01]  /*2830*/  IMAD.IADD R28, R52, 0x1, R28 ;  /* 0x00000001341c7824 */ /* 0x000fe200078e021c */
[----:B------:R-:W-:Y:S01]  /*2840*/  IADD3 R107, R45, R107, RZ ;  /* 0x0000006b2d6b7210 */ /* 0x000fe20007ffe0ff */
[----:B------:R-:W-:-:S02]  /*2850*/  IMAD.IADD R31, R31, 0x1, R89 ;  /* 0x000000011f1f7824 */ /* 0x000fc400078e0259 */
[----:B------:R-:W-:Y:S02]  /*2860*/  IMAD.IADD R118, R51, 0x1, R118 ;  /* 0x0000000133767824 */ /* 0x000fe400078e0276 */
[----:B---3--:R-:W-:Y:S02]  /*2870*/  IMAD.IADD R114, R50, 0x1, R114 ;  /* 0x0000000132727824 */ /* 0x008fe400078e0272 */
[----:B----4-:R-:W-:Y:S02]  /*2880*/  IMAD.IADD R113, R48, 0x1, R113 ;  /* 0x0000000130717824 */ /* 0x010fe400078e0271 */
[----:B------:R-:W-:Y:S02]  /*2890*/  IMAD.X R105, RZ, RZ, R38, P3 ;  /* 0x000000ffff697224 */ /* 0x000fe400018e0626 */
[----:B------:R-:W-:Y:S01]  /*28a0*/  IMAD.X R106, RZ, RZ, R104, P2 ;  /* 0x000000ffff6a7224 */ /* 0x000fe200010e0668 */
[----:B------:R-:W-:Y:S06]  /*28b0*/  @!P6 BAR.SYNC.DEFER_BLOCKING 0x9, 0x100 ;  /* 0x024400000000eb1d */ /* 0x000fec0000010000 */
.L_x_8080:
[----:B0-----:R-:W0:Y:S01]  /*28c0*/  LDC R126, c[0x0][0x3f4] ;  /* 0x0000fd00ff7e7b82 */ /* 0x001e220000000800 */
        /* <DEDUP_REMOVED lines=38> */
[----:B------:R-:W-:Y:S01]  /*2b30*/  CS2R R82, SRZ ;  /* 0x0000000000527805 */ /* 0x000fe2000001ff00 */
[----:B------:R-:W-:Y:S01]  /*2b40*/  ULDC.64 UR6, c[0x0][0x208] ;  /* 0x0000820000067ab9 */ /* 0x000fe20000000a00 */
        /* <DEDUP_REMOVED lines=12> */
.L_x_8001:
[----:B------:R-:W-:Y:S05]  /*2c10*/  BSYNC B1 ;  /* 0x0000000000017941 */ /* 0x000fea0003800000 */
.L_x_8000:
        /* <DEDUP_REMOVED lines=21> */
[----:B------:R-:W-:Y:S01]  /*2d70*/  IADD3.X R69, R30, R141, R12, P4, P5 ;  /* 0x0000008d1e457210 */ /* 0x000fe200027ea40c */
[----:B------:R-:W-:Y:S01]  /*2d80*/  ULDC.64 UR6, c[0x0][0x208] ;  /* 0x0000820000067ab9 */ /* 0x000fe20000000a00 */
        /* <DEDUP_REMOVED lines=15> */
.L_x_8003:
[----:B------:R-:W-:Y:S05]  /*2e80*/  BSYNC B1 ;  /* 0x0000000000017941 */ /* 0x000fea0003800000 */
.L_x_8002:
        /* <DEDUP_REMOVED lines=26> */
.L_x_8005:
[----:B------:R-:W-:Y:S05]  /*3030*/  BSYNC B1 ;  /* 0x0000000000017941 */ /* 0x000fea0003800000 */
.L_x_8004:
[----:B0-----:R-:W-:Y:S01]  /*3040*/  VIADD R84, R228, 0xc0 ;  /* 0x000000c0e4547836 */ /* 0x001fe20000000000 */
[----:B------:R-:W-:Y:S04]  /*3050*/  BSSY B1, `(.L_x_8006) ;  /* 0x000001e000017945 */ /* 0x000fe80003800000 */
[----:B------:R-:W-:-:S13]  /*3060*/  ISETP.GE.AND P4, PT, R84, R117, PT ;  /* 0x000000755400720c */ /* 0x000fda0003f86270 */
[----:B------:R-:W-:Y:S05]  /*3070*/  @P4 BRA `(.L_x_8007) ;  /* 0x00000000006c4947 */ /* 0x000fea0003800000 */
[----:B------:R-:W0:Y:S01]  /*3080*/  LDC.64 R52, c[0x0][0x3f8] ;  /* 0x0000fe00ff347b82 */ /* 0x000e220000000a00 */
[----:B------:R-:W-:Y:S01]  /*3090*/  MOV R49, R141 ;  /* 0x0000008d00317202 */ /* 0x000fe20000000f00 */
[----:B------:R-:W-:Y:S01]  /*30a0*/  ULDC.64 UR4, c[0x0][0x3e8] ;  /* 0x0000fa0000047ab9 */ /* 0x000fe20000000a00 */
[----:B------:R-:W-:Y:S01]  /*30b0*/  IMAD.MOV.U32 R51, RZ, RZ, R129 ;  /* 0x000000ffff337224 */ /* 0x000fe200078e0081 */
[----:B------:R-:W-:Y:S02]  /*30c0*/  CS2R R56, SRZ ;  /* 0x0000000000387805 */ /* 0x000fe4000001ff00 */
[----:B------:R-:W-:Y:S01]  /*30d0*/  CS2R R58, SRZ ;  /* 0x00000000003a7805 */ /* 0x000fe2000001ff00 */
[----:B------:R-:W-:Y:S01]  /*30e0*/  ULDC.64 UR6, c[0x0][0x208] ;  /* 0x0000820000067ab9 */ /* 0x000fe20000000a00 */
        /* <DEDUP_REMOVED lines=20> */
.L_x_8007:
[----:B------:R-:W-:Y:S05]  /*3230*/  BSYNC B1 ;  /* 0x0000000000017941 */ /* 0x000fea0003800000 */
.L_x_8006:
[----:B0-----:R-:W2:Y:S01]  /*3240*/  LDL R48, [R1+0x4c] ;  /* 0x00004c0001307983 */ /* 0x001ea20000100800 */
[----:B------:R-:W-:Y:S01]  /*3250*/  IMAD.MOV.U32 R153, RZ, RZ, R78 ;  /* 0x000000ffff997224 */ /* 0x000fe200078e004e */
[----:B-----5:R-:W-:Y:S01]  /*3260*/  MOV R144, R64 ;  /* 0x0000004000907202 */ /* 0x020fe20000000f00 */
        /* <DEDUP_REMOVED lines=12> */
[----:B--2---:R-:W-:-:S13]  /*3330*/  R2UR UR4, R48 ;  /* 0x00000000300472ca */ /* 0x004fda00000e0000 */
[----:B------:R-:W-:-:S06]  /*3340*/  UISETP.NE.AND UP0, UPT, UR4, 0x3, UPT ;  /* 0x000000030400788c */ /* 0x000fcc000bf05270 */
[----:B------:R-:W-:-:S13]  /*3350*/  PLOP3.LUT P5, PT, PT, PT, UP0, 0x80, 0x0 ;  /* 0x000000000000781c */ /* 0x000fda0003faf008 */
[----:B------:R-:W-:Y:S05]  /*3360*/  @!P5 BRA `(.L_x_8008) ;  /* 0x000000000004d947 */ /* 0x000fea0003800000 */
[----:B------:R-:W-:Y:S01]  /*3370*/  BPT.TRAP 0x1 ;  /* 0x000000040000795c */ /* 0x000fe20000300000 */
.L_x_8008:
[----:B------:R-:W2:Y:S01]  /*3380*/  LDL R48, [R1] ;  /* 0x0000000001307983 */ /* 0x000ea20000100800 */
[----:B------:R-:W-:Y:S01]  /*3390*/  IMAD R108, R17, 0x8, R16 ;  /* 0x00000008116c7824 */ /* 0x000fe200078e0210 */
[----:B------:R-:W-:Y:S01]  /*33a0*/  BSSY B1, `(.L_x_8009) ;  /* 0x0000004000017945 */ /* 0x000fe20003800000 */
[----:B--2---:R-:W-:-:S04]  /*33b0*/  SHF.L.U32 R129, R48, 0x1f, RZ ;  /* 0x0000001f30817819 */ /* 0x004fc800000006ff */
[----:B------:R-:W0:Y:S02]  /*33c0*/  SYNCS.PHASECHK.TRANS64.TRYWAIT P6, [R108+URZ+0x2e890], R129 ;  /* 0x02e890816c0075a7 */ /* 0x000e2400080c017f */
[----:B0-----:R-:W-:Y:S05]  /*33d0*/  @!P6 BRA `(.L_x_8010) ;  /* 0x0000029c00f0e947 */ /* 0x001fea0003800000 */
.L_x_8301:
[----:B------:R-:W-:Y:S05]  /*33e0*/  BSYNC B1 ;  /* 0x0000000000017941 */ /* 0x000fea0003800000 */
.L_x_8009:
[----:B------:R-:W-:Y:S01]  /*33f0*/  BSSY B1, `(.L_x_8011) ;  /* 0x00000f8000017945 */ /* 0x000fe20003800000 */
[----:B------:R-:W-:-:S03]  /*3400*/  IMAD R147, R17, 0x7000, R28 ;  /* 0x0000700011937824 */ /* 0x000fc600078e021c */
[----:B------:R-:W-:Y:S05]  /*3410*/  @P2 BRA `(.L_x_8012) ;  /* 0x0000000c00d42947 */ /* 0x000fea0003800000 */
[----:B------:R-:W-:Y:S01]  /*3420*/  IADD3 R152, P2, R100, R124, RZ ;  /* 0x0000007c64987210 */ /* 0x000fe20007f5e0ff */
[----:B------:R-:W-:Y:S04]  /*3430*/  BSSY B2, `(.L_x_8013) ;  /* 0x0000078000027945 */ /* 0x000fe80003800000 */
[----:B------:R-:W-:Y:S01]  /*3440*/  IMAD.X R151, R127, 0x1, R27, P2 ;  /* 0x000000017f977824 */ /* 0x000fe200010e061b */
[----:B------:R-:W-:Y:S07]  /*3450*/  @P0 BRA `(.L_x_8014) ;  /* 0x0000000400d40947 */ /* 0x000fee0003800000 */
        /* <DEDUP_REMOVED lines=21> */
[----:B------:R-:W-:-:S02]  /*35b0*/  F2FP.F16.E4M3.UNPACK_B R48, R49 ;  /* 0x00000031ff30723e */ /* 0x000fc400020006ff */
[-C--:B------:R-:W-:Y:S02]  /*35c0*/  F2FP.F16.E4M3.UNPACK_B R155, R154.reuse.H1 ;  /* 0x0000009aff9b723e */ /* 0x080fe400030006ff */
[----:B------:R-:W-:Y:S02]  /*35d0*/  LOP3.LUT R80, R81, 0xff0000, R80, 0xf8, !PT ;  /* 0x00ff000051507812 */ /* 0x000fe400078ef850 */
[----:B------:R-:W-:Y:S01]  /*35e0*/  LOP3.LUT R81, R156, 0xff0000, R83, 0xf8, !PT ;  /* 0x00ff00009c517812 */ /* 0x000fe200078ef853 */
[--C-:B------:R-:W-:Y:S01]  /*35f0*/  HADD2.F32 R83, -RZ, R48.reuse.H1_H1 ;  /* 0x30000030ff537230 */ /* 0x100fe20000004100 */
[----:B------:R-:W-:Y:S01]  /*3600*/  F2FP.F16.E4M3.UNPACK_B R157, R143.H1 ;  /* 0x0000008fff9d723e */ /* 0x000fe200030006ff */
[--C-:B------:R-:W-:Y:S01]  /*3610*/  HADD2.F32 R159, -RZ, R155.reuse.H0_H0 ;  /* 0x2000009bff9f7230 */ /* 0x100fe20000004100 */
[----:B------:R-:W-:Y:S01]  /*3620*/  F2FP.F16.E4M3.UNPACK_B R49, R49.H1 ;  /* 0x00000031ff31723e */ /* 0x000fe200030006ff */
[----:B------:R-:W-:Y:S01]  /*3630*/  HADD2.F32 R48, -RZ, R48.H0_H0 ;  /* 0x20000030ff307230 */ /* 0x000fe20000004100 */
[----:B------:R-:W-:Y:S01]  /*3640*/  F2FP.F16.E4M3.UNPACK_B R154, R154 ;  /* 0x0000009aff9a723e */ /* 0x000fe200020006ff */
[----:B------:R-:W-:-:S02]  /*3650*/  HADD2.F32 R160, -RZ, R155.H1_H1 ;  /* 0x3000009bffa07230 */ /* 0x000fc40000004100 */
[CC--:B------:R-:W-:Y:S01]  /*3660*/  FMUL.FTZ R161, R83.reuse, R159.reuse ;  /* 0x0000009f53a17220 */ /* 0x0c0fe20000410000 */
[----:B------:R-:W-:Y:S02]  /*3670*/  HADD2.F32 R158, -RZ, R157.H0_H0 ;  /* 0x2000009dff9e7230 */ /* 0x000fe40000004100 */
[----:B------:R-:W-:Y:S01]  /*3680*/  FMUL.FTZ R162, R48, R159 ;  /* 0x0000009f30a27220 */ /* 0x000fe20000410000 */
[--C-:B------:R-:W-:Y:S01]  /*3690*/  HADD2.F32 R156, -RZ, R49.reuse.H1_H1 ;  /* 0x30000031ff9c7230 */ /* 0x100fe20000004100 */
[----:B------:R-:W-:Y:S01]  /*36a0*/  F2FP.F16.E4M3.UNPACK_B R163, R81.H1 ;  /* 0x00000051ffa3723e */ /* 0x000fe200030006ff */
[----:B------:R-:W-:Y:S02]  /*36b0*/  HADD2.F32 R155, -RZ, R49.H0_H0 ;  /* 0x20000031ff9b7230 */ /* 0x000fe40000004100 */
[----:B------:R-:W-:Y:S01]  /*36c0*/  FFMA.FTZ R49, R83, R158, R162 ;  /* 0x0000009e53317223 */ /* 0x000fe200000100a2 */
[----:B------:R-:W-:Y:S02]  /*36d0*/  HADD2.F32 R157, -RZ, R157.H1_H1 ;  /* 0x3000009dff9d7230 */ /* 0x000fe40000004100 */
[----:B------:R-:W-:Y:S01]  /*36e0*/  FMUL.FTZ R164, R156, R160 ;  /* 0x000000a09ca47220 */ /* 0x000fe20000410000 */
[----:B------:R-:W-:Y:S01]  /*36f0*/  F2FP.F16.E4M3.UNPACK_B R83, R82.H1 ;  /* 0x00000052ff53723e */ /* 0x000fe200030006ff */
[C---:B------:R-:W-:Y:S01]  /*3700*/  FMUL.FTZ R159, R155.reuse, R160 ;  /* 0x000000a09b9f7220 */ /* 0x040fe20000410000 */
[----:B------:R-:W-:Y:S01]  /*3710*/  FFMA.FTZ R48, R48, R158, -R161 ;  /* 0x0000009e30307223 */ /* 0x000fe200000108a1 */
[----:B------:R-:W-:Y:S01]  /*3720*/  F2FP.F16.E4M3.UNPACK_B R82, R82 ;  /* 0x00000052ff52723e */ /* 0x000fe200020006ff */
[-C--:B------:R-:W-:Y:S01]  /*3730*/  FFMA.FTZ R164, R155, R157.reuse, -R164 ;  /* 0x0000009d9ba47223 */ /* 0x080fe200000108a4 */
        /* <DEDUP_REMOVED lines=18> */
[----:B------:R-:W-:Y:S01]  /*3860*/  F2FP.F16.E4M3.UNPACK_B R156, R51.H1 ;  /* 0x00000033ff9c723e */ /* 0x000fe200030006ff */
[----:B------:R-:W-:Y:S01]  /*3870*/  HADD2.F32 R160, -RZ, R163.H1_H1 ;  /* 0x300000a3ffa07230 */ /* 0x000fe20000004100 */
[----:B------:R-:W-:-:S02]  /*3880*/  F2FP.SATFINITE.E4M3.F32.PACK_AB_MERGE_C R154, R155, R154, RZ ;  /* 0x0000009a9b9a723e */ /* 0x000fc400048070ff */
[----:B------:R-:W-:Y:S01]  /*3890*/  F2FP.F16.E4M3.UNPACK_B R155, R50.H1 ;  /* 0x00000032ff9b723e */ /* 0x000fe200030006ff */
[--C-:B------:R-:W-:Y:S01]  /*38a0*/  HADD2.F32 R157, -RZ, R156.reuse.H0_H0 ;  /* 0x2000009cff9d7230 */ /* 0x100fe20000004100 */
[----:B------:R-:W-:Y:S01]  /*38b0*/  F2FP.F16.E4M3.UNPACK_B R162, R81 ;  /* 0x00000051ffa2723e */ /* 0x000fe200020006ff */
[----:B------:R-:W-:Y:S01]  /*38c0*/  HADD2.F32 R156, -RZ, R156.H1_H1 ;  /* 0x3000009cff9c7230 */ /* 0x000fe20000004100 */
[----:B------:R-:W-:Y:S01]  /*38d0*/  F2FP.SATFINITE.E4M3.F32.PACK_AB_MERGE_C R143, R161, R164, RZ ;  /* 0x000000a4a18f723e */ /* 0x000fe200048070ff */
[--C-:B------:R-:W-:Y:S01]  /*38e0*/  HADD2.F32 R81, -RZ, R155.reuse.H1_H1 ;  /* 0x3000009bff517230 */ /* 0x100fe20000004100 */
[-C--:B------:R-:W-:Y:S01]  /*38f0*/  F2FP.F16.E4M3.UNPACK_B R159, R80.reuse.H1 ;  /* 0x00000050ff9f723e */ /* 0x080fe200030006ff */
[----:B------:R-:W-:Y:S01]  /*3900*/  HADD2.F32 R164, -RZ, R162.H1_H1 ;  /* 0x300000a2ffa47230 */ /* 0x000fe20000004100 */
[----:B------:R-:W-:Y:S01]  /*3910*/  F2FP.F16.E4M3.UNPACK_B R158, R80 ;  /* 0x00000050ff9e723e */ /* 0x000fe200020006ff */
[----:B------:R-:W-:Y:S02]  /*3920*/  HADD2.F32 R155, -RZ, R155.H0_H0 ;  /* 0x2000009bff9b7230 */ /* 0x000fe40000004100 */
[----:B------:R-:W-:Y:S01]  /*3930*/  FMUL.FTZ R80, R156, R160 ;  /* 0x000000a09c507220 */ /* 0x000fe20000410000 */
[----:B------:R-:W-:-:S02]  /*3940*/  HADD2.F32 R161, -RZ, R159.H1_H1 ;  /* 0x3000009fffa17230 */ /* 0x000fc40000004100 */
[----:B------:R-:W-:Y:S01]  /*3950*/  FMUL.FTZ R165, R157, R160 ;  /* 0x000000a09da57220 */ /* 0x000fe20000410000 */
[----:B------:R-:W-:Y:S02]  /*3960*/  HADD2.F32 R160, -RZ, R158.H1_H1 ;  /* 0x3000009effa07230 */ /* 0x000fe40000004100 */
[-C--:B------:R-:W-:Y:S01]  /*3970*/  FMUL.FTZ R166, R81, R164.reuse ;  /* 0x000000a451a67220 */ /* 0x080fe20000410000 */
[----:B------:R-:W-:Y:S01]  /*3980*/  F2FP.F16.E4M3.UNPACK_B R51, R51 ;  /* 0x00000033ff33723e */ /* 0x000fe200020006ff */
[----:B------:R-:W-:Y:S01]  /*3990*/  FMUL.FTZ R164, R155, R164 ;  /* 0x000000a49ba47220 */ /* 0x000fe20000410000 */
[----:B------:R-:W-:Y:S01]  /*39a0*/  F2FP.F16.E4M3.UNPACK_B R50, R50 ;  /* 0x00000032ff32723e */ /* 0x000fe200020006ff */
[-C--:B------:R-:W-:Y:S01]  /*39b0*/  FFMA.FTZ R80, R157, R161.reuse, -R80 ;  /* 0x000000a19d507223 */ /* 0x080fe20000010850 */
[----:B------:R-:W-:Y:S01]  /*39c0*/  FFMA.FTZ R165, R156, R161, R165 ;  /* 0x000000a19ca57223 */ /* 0x000fe200000100a5 */
[-C--:B------:R-:W-:Y:S01]  /*39d0*/  FFMA.FTZ R166, R155, R160.reuse, -R166 ;  /* 0x000000a09ba67223 */ /* 0x080fe200000108a6 */
[----:B------:R-:W-:Y:S01]  /*39e0*/  FFMA.FTZ R161, R81, R160, R164 ;  /* 0x000000a051a17223 */ /* 0x000fe200000100a4 */
[--C-:B------:R-:W-:Y:S01]  /*39f0*/  HADD2.F32 R81, -RZ, R51.reuse.H0_H0 ;  /* 0x20000033ff517230 */ /* 0x100fe20000004100 */
[----:B------:R-:W-:Y:S01]  /*3a00*/  F2FP.SATFINITE.E4M3.F32.PACK_AB_MERGE_C R49, R49, R48, R143 ;  /* 0x000000303131723e */ /* 0x000fe2000480708f */
[----:B------:R-:W-:Y:S01]  /*3a10*/  HADD2.F32 R155, -RZ, R51.H1_H1 ;  /* 0x30000033ff9b7230 */ /* 0x000fe20000004100 */
[----:B------:R-:W-:Y:S01]  /*3a20*/  F2FP.SATFINITE.E4M3.F32.PACK_AB_MERGE_C R80, R165, R80, RZ ;  /* 0x00000050a550723e */ /* 0x000fe200048070ff */
[----:B------:R-:W-:Y:S01]  /*3a30*/  HADD2.F32 R160, -RZ, R163.H0_H0 ;  /* 0x200000a3ffa07230 */ /* 0x000fe20000004100 */
[----:B------:R-:W-:Y:S01]  /*3a40*/  F2FP.SATFINITE.E4M3.F32.PACK_AB_MERGE_C R161, R161, R166, RZ ;  /* 0x000000a6a1a1723e */ /* 0x000fe200048070ff */
[--C-:B------:R-:W-:Y:S01]  /*3a50*/  HADD2.F32 R51, -RZ, R50.reuse.H0_H0 ;  /* 0x20000032ff337230 */ /* 0x100fe20000004100 */
[----:B------:R-:W-:Y:S01]  /*3a60*/  F2FP.SATFINITE.E4M3.F32.PACK_AB_MERGE_C R48, R83, R82, R154 ;  /* 0x000000525330723e */ /* 0x000fe2000480709a */
[----:B------:R-:W-:-:S02]  /*3a70*/  HADD2.F32 R50, -RZ, R50.H1_H1 ;  /* 0x30000032ff327230 */ /* 0x000fc40000004100 */
[-C--:B------:R-:W-:Y:S01]  /*3a80*/  FMUL.FTZ R164, R155, R160.reuse ;  /* 0x000000a09ba47220 */ /* 0x080fe20000410000 */
[----:B------:R-:W-:Y:S02]  /*3a90*/  HADD2.F32 R162, -RZ, R162.H0_H0 ;  /* 0x200000a2ffa27230 */ /* 0x000fe40000004100 */
[----:B------:R-:W-:Y:S01]  /*3aa0*/  FMUL.FTZ R168, R81, R160 ;  /* 0x000000a051a87220 */ /* 0x000fe20000410000 */
[----:B------:R-:W-:Y:S02]  /*3ab0*/  HADD2.F32 R156, -RZ, R159.H0_H0 ;  /* 0x2000009fff9c7230 */ /* 0x000fe40000004100 */
[----:B------:R-:W-:Y:S02]  /*3ac0*/  HADD2.F32 R158, -RZ, R158.H0_H0 ;  /* 0x2000009eff9e7230 */ /* 0x000fe40000004100 */
[CC--:B------:R-:W-:Y:S01]  /*3ad0*/  FMUL.FTZ R160, R50.reuse, R162.reuse ;  /* 0x000000a232a07220 */ /* 0x0c0fe20000410000 */
[----:B------:R-:W-:Y:S01]  /*3ae0*/  FMUL.FTZ R157, R51, R162 ;  /* 0x000000a2339d7220 */ /* 0x000fe20000410000 */
[-C--:B------:R-:W-:Y:S01]  /*3af0*/  FFMA.FTZ R164, R81, R156.reuse, -R164 ;  /* 0x0000009c51a47223 */ /* 0x080fe200000108a4 */
[----:B------:R-:W-:Y:S01]  /*3b00*/  FFMA.FTZ R155, R155, R156, R168 ;  /* 0x0000009c9b9b7223 */ /* 0x000fe200000100a8 */
[-C--:B------:R-:W-:Y:S01]  /*3b10*/  FFMA.FTZ R160, R51, R158.reuse, -R160 ;  /* 0x0000009e33a07223 */ /* 0x080fe200000108a0 */
[----:B------:R-:W-:-:S03]  /*3b20*/  FFMA.FTZ R157, R50, R158, R157 ;  /* 0x0000009e329d7223 */ /* 0x000fc6000001009d */
[----:B------:R-:W-:Y:S02]  /*3b30*/  F2FP.SATFINITE.E4M3.F32.PACK_AB_MERGE_C R51, R155, R164, R80 ;  /* 0x000000a49b33723e */ /* 0x000fe40004807050 */
[----:B------:R-:W-:-:S07]  /*3b40*/  F2FP.SATFINITE.E4M3.F32.PACK_AB_MERGE_C R50, R157, R160, R161 ;  /* 0x000000a09d32723e */ /* 0x000fce00048070a1 */
.L_x_8016:
[----:B------:R-:W-:Y:S05]  /*3b50*/  BSYNC B3 ;  /* 0x0000000000037941 */ /* 0x000fea0003800000 */
.L_x_8015:
[----:B------:R-:W-:Y:S01]  /*3b60*/  ULDC.64 UR4, c[0x0][0x2e8] ;  /* 0x0000ba0000047ab9 */ /* 0x000fe20000000a00 */
[----:B------:R-:W-:Y:S01]  /*3b70*/  ULDC.64 UR6, c[0x0][0x208] ;  /* 0x0000820000067ab9 */ /* 0x000fe20000000a00 */
[----:B------:R-:W-:-:S04]  /*3b80*/  IADD3 R80, P2, P6, R152, UR4, R42 ;  /* 0x0000000498507c10 */ /* 0x000fc8000fe5e02a */
[----:B------:R-:W-:-:S05]  /*3b90*/  IADD3.X R81, R151, UR5, R38, P2, P6 ;  /* 0x0000000597517c10 */ /* 0x000fca00097ec426 */
[----:B--2---:R1:W-:Y:S04]  /*3ba0*/  STG.E.128 desc[UR6][R80.64], R48 ;  /* 0x0000003050007986 */ /* 0x0043e8000c101d06 */
.L_x_8014:
[----:B------:R-:W-:Y:S05]  /*3bb0*/  BSYNC B2 ;  /* 0x0000000000027941 */ /* 0x000fea0003800000 */
.L_x_8013:
        /* <DEDUP_REMOVED lines=21> */
[----:B-1----:R-:W-:Y:S01]  /*3d10*/  IMAD.MOV.U32 R77, RZ, RZ, R49 ;  /* 0x000000ffff4d7224 */ /* 0x002fe200078e0031 */
[----:B------:R-:W-:Y:S01]  /*3d20*/  LOP3.LUT R49, R76, 0xff00, R79, 0xf8, !PT ;  /* 0x0000ff004c317812 */ /* 0x000fe200078ef84f */
[----:B------:R-:W-:Y:S01]  /*3d30*/  IMAD.U32 R76, R83, 0x10000, RZ ;  /* 0x00010000534c7824 */ /* 0x000fe200078e00ff */
[----:B------:R-:W-:Y:S01]  /*3d40*/  LOP3.LUT R81, R80, 0xff00, R81, 0xf8, !PT ;  /* 0x0000ff0050517812 */ /* 0x000fe200078ef851 */
[----:B------:R-:W-:Y:S01]  /*3d50*/  IMAD.MOV.U32 R78, RZ, RZ, R48 ;  /* 0x000000ffff4e7224 */ /* 0x000fe200078e0030 */
[----:B------:R-:W-:-:S02]  /*3d60*/  SHF.L.U32 R82, R82, 0x10, RZ ;  /* 0x0000001052527819 */ /* 0x000fc400000006ff */
[----:B------:R-:W-:Y:S02]  /*3d70*/  F2FP.F16.E4M3.UNPACK_B R48, R77 ;  /* 0x0000004dff30723e */ /* 0x000fe400020006ff */
[----:B------:R-:W-:Y:S02]  /*3d80*/  F2FP.F16.E4M3.UNPACK_B R80, R153.H1 ;  /* 0x00000099ff50723e */ /* 0x000fe400030006ff */
[----:B------:R-:W-:Y:S01]  /*3d90*/  LOP3.LUT R49, R49, 0xff0000, R76, 0xf8, !PT ;  /* 0x00ff000031317812 */ /* 0x000fe200078ef84c */
[----:B------:R-:W-:Y:S01]  /*3da0*/  HADD2.F32 R79, -RZ, R48.H1_H1 ;  /* 0x30000030ff4f7230 */ /* 0x000fe20000004100 */
[----:B------:R-:W-:Y:S01]  /*3db0*/  LOP3.LUT R76, R81, 0xff0000, R82, 0xf8, !PT ;  /* 0x00ff0000514c7812 */ /* 0x000fe200078ef852 */
[----:B------:R-:W-:Y:S01]  /*3dc0*/  HADD2.F32 R143, -RZ, R80.H0_H0 ;  /* 0x20000050ff8f7230 */ /* 0x000fe20000004100 */
        /* <DEDUP_REMOVED lines=19> */
[----:B------:R-:W-:Y:S01]  /*3f00*/  HADD2.F32 R83, -RZ, R153.H1_H1 ;  /* 0x30000099ff537230 */ /* 0x000fe20000004100 */
[----:B------:R-:W-:Y:S01]  /*3f10*/  F2FP.F16.E4M3.UNPACK_B R132, R132 ;  /* 0x00000084ff84723e */ /* 0x000fe200020006ff */
[--C-:B------:R-:W-:Y:S01]  /*3f20*/  HADD2.F32 R82, -RZ, R79.reuse.H1_H1 ;  /* 0x3000004fff527230 */ /* 0x100fe20000004100 */
[----:B------:R-:W-:Y:S01]  /*3f30*/  F2FP.F16.E4M3.UNPACK_B R155, R76 ;  /* 0x0000004cff9b723e */ /* 0x000fe200020006ff */
[----:B------:R-:W-:-:S02]  /*3f40*/  HADD2.F32 R81, -RZ, R79.H0_H0 ;  /* 0x2000004fff517230 */ /* 0x000fc40000004100 */
[--C-:B------:R-:W-:Y:S02]  /*3f50*/  HADD2.F32 R79, -RZ, R78.reuse.H0_H0 ;  /* 0x2000004eff4f7230 */ /* 0x100fe40000004100 */
[-C--:B------:R-:W-:Y:S01]  /*3f60*/  FMUL.FTZ R156, R82, R83.reuse ;  /* 0x00000053529c7220 */ /* 0x080fe20000410000 */
[----:B------:R-:W-:Y:S02]  /*3f70*/  HADD2.F32 R80, -RZ, R78.H1_H1 ;  /* 0x3000004eff507230 */ /* 0x000fe40000004100 */
[----:B------:R-:W-:Y:S01]  /*3f80*/  FMUL.FTZ R83, R81, R83 ;  /* 0x0000005351537220 */ /* 0x000fe20000410000 */
[----:B------:R-:W-:Y:S02]  /*3f90*/  HADD2.F32 R153, -RZ, R153.H0_H0 ;  /* 0x20000099ff997230 */ /* 0x000fe40000004100 */
[--C-:B------:R-:W-:Y:S02]  /*3fa0*/  HADD2.F32 R78, -RZ, R132.reuse.H1_H1 ;  /* 0x30000084ff4e7230 */ /* 0x100fe40000004100 */
[----:B------:R-:W-:-:S02]  /*3fb0*/  HADD2.F32 R132, -RZ, R132.H0_H0 ;  /* 0x20000084ff847230 */ /* 0x000fc40000004100 */
[-C--:B------:R-:W-:Y:S01]  /*3fc0*/  FMUL.FTZ R154, R80, R153.reuse ;  /* 0x00000099509a7220 */ /* 0x080fe20000410000 */
[----:B------:R-:W-:Y:S01]  /*3fd0*/  FMUL.FTZ R153, R79, R153 ;  /* 0x000000994f997220 */ /* 0x000fe20000410000 */
[-C--:B------:R-:W-:Y:S01]  /*3fe0*/  FFMA.FTZ R82, R82, R78.reuse, R83 ;  /* 0x0000004e52527223 */ /* 0x080fe20000010053 */
[----:B------:R-:W-:Y:S01]  /*3ff0*/  FFMA.FTZ R81, R81, R78, -R156 ;  /* 0x0000004e51517223 */ /* 0x000fe2000001089c */
[----:B------:R-:W-:Y:S01]  /*4000*/  F2FP.F16.E4M3.UNPACK_B R83, R51.H1 ;  /* 0x00000033ff53723e */ /* 0x000fe200030006ff */
[----:B------:R-:W-:Y:S01]  /*4010*/  FFMA.FTZ R78, R79, R132, -R154 ;  /* 0x000000844f4e7223 */ /* 0x000fe2000001089a */
[----:B------:R-:W-:Y:S01]  /*4020*/  F2FP.F16.E4M3.UNPACK_B R156, R76.H1 ;  /* 0x0000004cff9c723e */ /* 0x000fe200030006ff */
[----:B------:R-:W-:Y:S01]  /*4030*/  FFMA.FTZ R79, R80, R132, R153 ;  /* 0x00000084504f7223 */ /* 0x000fe20000010099 */
[----:B------:R-:W-:Y:S01]  /*4040*/  F2FP.SATFINITE.E4M3.F32.PACK_AB_MERGE_C R80, R158, R143, RZ ;  /* 0x0000008f9e50723e */ /* 0x000fe200048070ff */
[--C-:B------:R-:W-:Y:S01]  /*4050*/  HADD2.F32 R132, -RZ, R83.reuse.H0_H0 ;  /* 0x20000053ff847230 */ /* 0x100fe20000004100 */
[----:B------:R-:W-:Y:S01]  /*4060*/  F2FP.SATFINITE.E4M3.F32.PACK_AB_MERGE_C R81, R82, R81, RZ ;  /* 0x000000515251723e */ /* 0x000fe200048070ff */
[----:B------:R-:W-:Y:S01]  /*4070*/  HADD2.F32 R83, -RZ, R83.H1_H1 ;  /* 0x30000053ff537230 */ /* 0x000fe20000004100 */
[-C--:B------:R-:W-:Y:S01]  /*4080*/  F2FP.F16.E4M3.UNPACK_B R153, R49.reuse.H1 ;  /* 0x00000031ff99723e */ /* 0x080fe200030006ff */
[----:B------:R-:W-:Y:S01]  /*4090*/  HADD2.F32 R158, -RZ, R156.H1_H1 ;  /* 0x3000009cff9e7230 */ /* 0x000fe20000004100 */
[----:B------:R-:W-:Y:S01]  /*40a0*/  F2FP.F16.E4M3.UNPACK_B R82, R50.H1 ;  /* 0x00000032ff52723e */ /* 0x000fe200030006ff */
        /* <DEDUP_REMOVED lines=18> */
[--C-:B------:R-:W-:Y:S02]  /*41d0*/  HADD2.F32 R49, -RZ, R50.reuse.H0_H0 ;  /* 0x20000032ff317230 */ /* 0x100fe40000004100 */
[----:B------:R-:W-:Y:S01]  /*41e0*/  HADD2.F32 R51, -RZ, R51.H1_H1 ;  /* 0x30000033ff337230 */ /* 0x000fe20000004100 */
[----:B------:R-:W-:Y:S01]  /*41f0*/  F2FP.SATFINITE.E4M3.F32.PACK_AB_MERGE_C R132, R132, R159, RZ ;  /* 0x0000009f8484723e */ /* 0x000fe200048070ff */
[----:B------:R-:W-:Y:S01]  /*4200*/  HADD2.F32 R50, -RZ, R50.H1_H1 ;  /* 0x30000032ff327230 */ /* 0x000fe20000004100 */
[----:B------:R-:W-:Y:S01]  /*4210*/  F2FP.SATFINITE.E4M3.F32.PACK_AB_MERGE_C R158, R161, R158, RZ ;  /* 0x0000009ea19e723e */ /* 0x000fe200048070ff */
        /* <DEDUP_REMOVED lines=15> */
.L_x_8018:
[----:B------:R-:W-:Y:S05]  /*4310*/  BSYNC B2 ;  /* 0x0000000000027941 */ /* 0x000fea0003800000 */
.L_x_8017:
[----:B------:R-:W-:Y:S01]  /*4320*/  ULDC.64 UR4, c[0x0][0x2e8] ;  /* 0x0000ba0000047ab9 */ /* 0x000fe20000000a00 */
[----:B------:R-:W-:Y:S01]  /*4330*/  ULDC.64 UR6, c[0x0][0x208] ;  /* 0x0000820000067ab9 */ /* 0x000fe20000000a00 */
[----:B------:R-:W-:-:S04]  /*4340*/  IADD3 R76, P2, P6, R39, UR4, R152 ;  /* 0x00000004274c7c10 */ /* 0x000fc8000fe5e098 */
[----:B------:R-:W-:-:S05]  /*4350*/  IADD3.X R77, R105, UR5, R151, P2, P6 ;  /* 0x00000005694d7c10 */ /* 0x000fca00097ec497 */
[----:B-1----:R2:W-:Y:S04]  /*4360*/  STG.E.128 desc[UR6][R76.64], R48 ;  /* 0x000000304c007986 */ /* 0x0025e8000c101d06 */
.L_x_8012:
[----:B------:R-:W-:Y:S05]  /*4370*/  BSYNC B1 ;  /* 0x0000000000017941 */ /* 0x000fea0003800000 */
.L_x_8011:
        /* <DEDUP_REMOVED lines=75> */
[----:B------:R-:W-:Y:S01]  /*4830*/  F2FP.SATFINITE.E4M3.F32.PACK_AB_MERGE_C R78, R152, R143, RZ ;  /* 0x0000008f984e723e */ /* 0x000fe200048070ff */
[----:B------:R-:W-:Y:S01]  /*4840*/  HADD2.F32 R151, -RZ, R149.H1_H1 ;  /* 0x30000095ff977230 */ /* 0x000fe20000004100 */
[----:B------:R-:W-:Y:S01]  /*4850*/  F2FP.F16.E4M3.UNPACK_B R79, R50.H1 ;  /* 0x00000032ff4f723e */ /* 0x000fe200030006ff */
[----:B------:R-:W-:Y:S01]  /*4860*/  HADD2.F32 R132, -RZ, R83.H1_H1 ;  /* 0x30000053ff847230 */ /* 0x000fe20000004100 */
[----:B------:R-:W-:Y:S01]  /*4870*/  F2FP.F16.E4M3.UNPACK_B R143, R73 ;  /* 0x00000049ff8f723e */ /* 0x000fe200020006ff */
[----:B------:R-:W-:Y:S01]  /*4880*/  HADD2.F32 R149, -RZ, R149.H0_H0 ;  /* 0x20000095ff957230 */ /* 0x000fe20000004100 */
        /* <DEDUP_REMOVED lines=13> */
[----:B------:R-:W-:Y:S01]  /*4960*/  FFMA.FTZ R152, R79, R72, -R152 ;  /* 0x000000484f987223 */ /* 0x000fe20000010898 */
[----:B------:R-:W-:Y:S01]  /*4970*/  FFMA.FTZ R154, R80, R132, R153 ;  /* 0x00000084509a7223 */ /* 0x000fe20000010099 */
[----:B------:R-:W-:Y:S01]  /*4980*/  FFMA.FTZ R79, R73, R72, R150 ;  /* 0x00000048494f7223 */ /* 0x000fe20000010096 */
[--C-:B------:R-:W-:Y:S01]  /*4990*/  HADD2.F32 R72, -RZ, R51.reuse.H0_H0 ;  /* 0x20000033ff487230 */ /* 0x100fe20000004100 */
[----:B------:R-:W-:Y:S01]  /*49a0*/  F2FP.SATFINITE.E4M3.F32.PACK_AB_MERGE_C R49, R49, R48, R78 ;  /* 0x000000303131723e */ /* 0x000fe2000480704e */
[----:B------:R-:W-:Y:S01]  /*49b0*/  HADD2.F32 R73, -RZ, R51.H1_H1 ;  /* 0x30000033ff497230 */ /* 0x000fe20000004100 */
[----:B------:R-:W-:Y:S01]  /*49c0*/  F2FP.SATFINITE.E4M3.F32.PACK_AB_MERGE_C R151, R154, R151, RZ ;  /* 0x000000979a97723e */ /* 0x000fe200048070ff */
[--C-:B------:R-:W-:Y:S02]  /*49d0*/  HADD2.F32 R51, -RZ, R50.reuse.H0_H0 ;  /* 0x20000032ff337230 */ /* 0x100fe40000004100 */
[----:B------:R-:W-:Y:S01]  /*49e0*/  FMUL.FTZ R132, R72, R149 ;  /* 0x0000009548847220 */ /* 0x000fe20000410000 */
[----:B------:R-:W-:-:S02]  /*49f0*/  HADD2.F32 R50, -RZ, R50.H1_H1 ;  /* 0x30000032ff327230 */ /* 0x000fc40000004100 */
        /* <DEDUP_REMOVED lines=13> */
.L_x_8024:
[----:B------:R-:W-:Y:S05]  /*4ad0*/  BSYNC B3 ;  /* 0x0000000000037941 */ /* 0x000fea0003800000 */
.L_x_8023:
[----:B------:R-:W-:Y:S01]  /*4ae0*/  ULDC.64 UR4, c[0x0][0x2e8] ;  /* 0x0000ba0000047ab9 */ /* 0x000fe20000000a00 */
[----:B------:R-:W-:Y:S01]  /*4af0*/  ULDC.64 UR6, c[0x0][0x208] ;  /* 0x0000820000067ab9 */ /* 0x000fe20000000a00 */
[----:B------:R-:W-:-:S04]  /*4b00*/  IADD3 R72, P2, P3, R77, UR4, R42 ;  /* 0x000000044d487c10 */ /* 0x000fc8000fb5e02a */
[----:B------:R-:W-:-:S05]  /*4b10*/  IADD3.X R73, R76, UR5, R38, P2, P3 ;  /* 0x000000054c497c10 */ /* 0x000fca00097e6426 */
[----:B--2---:R2:W-:Y:S04]  /*4b20*/  STG.E.128 desc[UR6][R72.64], R48 ;  /* 0x0000003048007986 */ /* 0x0045e8000c101d06 */
.L_x_8022:
[----:B------:R-:W-:Y:S05]  /*4b30*/  BSYNC B2 ;  /* 0x0000000000027941 */ /* 0x000fea0003800000 */
.L_x_8021:
[----:B------:R-:W-:Y:S05]  /*4b40*/  @P1 BRA `(.L_x_8020) ;  /* 0x0000000400e41947 */ /* 0x000fea0003800000 */
[----:B------:R-:W-:Y:S01]  /*4b50*/  LOP3.LUT P2, RZ, R229, 0x4, RZ, 0xc0, !PT ;  /* 0x00000004e5ff7812 */ /* 0x000fe2000784c0ff */
[C---:B-12---:R-:W-:Y:S01]  /*4b60*/  VIADD R49, R147.reuse, 0x40 ;  /* 0x0000004093317836 */ /* 0x046fe20000000000 */
        /* <DEDUP_REMOVED lines=17> */
[----:B------:R-:W-:Y:S01]  /*4c80*/  IMAD.SHL.U32 R70, R72, 0x100, RZ ;  /* 0x0000010048467824 */ /* 0x000fe200078e00ff */
[----:B-1----:R-:W-:Y:S02]  /*4c90*/  MOV R69, R48 ;  /* 0x0000003000457202 */ /* 0x002fe40000000f00 */
[----:B------:R-:W-:-:S02]  /*4ca0*/  F2FP.F16.E4M3.UNPACK_B R48, R49 ;  /* 0x00000031ff30723e */ /* 0x000fc400020006ff */
[----:B------:R-:W-:Y:S01]  /*4cb0*/  LOP3.LUT R73, R73, 0xff00, R70, 0xf8, !PT ;  /* 0x0000ff0049497812 */ /* 0x000fe200078ef846 */
[----:B------:R-:W-:Y:S01]  /*4cc0*/  IMAD.U32 R70, R74, 0x10000, RZ ;  /* 0x000100004a467824 */ /* 0x000fe200078e00ff */
        /* <DEDUP_REMOVED lines=11> */
[-C--:B------:R-:W-:Y:S01]  /*4d80*/  FMUL.FTZ R81, R70, R79.reuse ;  /* 0x0000004f46517220 */ /* 0x080fe20000410000 */
        /* <DEDUP_REMOVED lines=16> */
[----:B------:R-:W-:Y:S02]  /*4e90*/  HADD2.F32 R73, -RZ, R70.H1_H1 ;  /* 0x30000046ff497230 */ /* 0x000fe40000004100 */
[----:B------:R-:W-:Y:S02]  /*4ea0*/  HADD2.F32 R148, -RZ, R148.H0_H0 ;  /* 0x20000094ff947230 */ /* 0x000fe40000004100 */
[----:B------:R-:W-:Y:S02]  /*4eb0*/  HADD2.F32 R72, -RZ, R70.H0_H0 ;  /* 0x20000046ff487230 */ /* 0x000fe40000004100 */
[-C--:B------:R-:W-:Y:S01]  /*4ec0*/  FMUL.FTZ R79, R73, R74.reuse ;  /* 0x0000004a494f7220 */ /* 0x080fe20000410000 */
[--C-:B------:R-:W-:Y:S02]  /*4ed0*/  HADD2.F32 R71, -RZ, R69.reuse.H1_H1 ;  /* 0x30000045ff477230 */ /* 0x100fe40000004100 */
        /* <DEDUP_REMOVED lines=10> */
[----:B------:R-:W-:Y:S02]  /*4f80*/  F2FP.SATFINITE.E4M3.F32.PACK_AB_MERGE_C R146, R81, R80, RZ ;  /* 0x000000505192723e */ /* 0x000fe400048070ff */
[----:B------:R-:W-:-:S02]  /*4f90*/  F2FP.F16.E4M3.UNPACK_B R71, R51.H1 ;  /* 0x00000033ff47723e */ /* 0x000fc400030006ff */
[----:B------:R-:W-:Y:S02]  /*4fa0*/  F2FP.F16.E4M3.UNPACK_B R80, R78.H1 ;  /* 0x0000004eff50723e */ /* 0x000fe400030006ff */
        /* <DEDUP_REMOVED lines=29> */
[----:B------:R-:W-:Y:S01]  /*5180*/  HADD2.F32 R71, -RZ, R80.H0_H0 ;  /* 0x20000050ff477230 */ /* 0x000fe20000004100 */
[----:B------:R-:W-:Y:S01]  /*5190*/  F2FP.SATFINITE.E4M3.F32.PACK_AB_MERGE_C R48, R148, R69, R143 ;  /* 0x000000459430723e */ /* 0x000fe2000480708f */
[----:B------:R-:W-:-:S02]  /*51a0*/  HADD2.F32 R50, -RZ, R50.H1_H1 ;  /* 0x30000032ff327230 */ /* 0x000fc40000004100 */
[----:B------:R-:W-:Y:S02]  /*51b0*/  HADD2.F32 R79, -RZ, R79.H0_H0 ;  /* 0x2000004fff4f7230 */ /* 0x000fe40000004100 */
[-C--:B------:R-:W-:Y:S01]  /*51c0*/  FMUL.FTZ R73, R70, R71.reuse ;  /* 0x0000004746497220 */ /* 0x080fe20000410000 */
[----:B------:R-:W-:Y:S02]  /*51d0*/  HADD2.F32 R75, -RZ, R75.H0_H0 ;  /* 0x2000004bff4b7230 */ /* 0x000fe40000004100 */
[----:B------:R-:W-:Y:S01]  /*51e0*/  FMUL.FTZ R71, R68, R71 ;  /* 0x0000004744477220 */ /* 0x000fe20000410000 */
[----:B------:R-:W-:Y:S02]  /*51f0*/  HADD2.F32 R74, -RZ, R74.H0_H0 ;  /* 0x2000004aff4a7230 */ /* 0x000fe40000004100 */
[-C--:B------:R-:W-:Y:S01]  /*5200*/  FMUL.FTZ R72, R50, R79.reuse ;  /* 0x0000004f32487220 */ /* 0x080fe20000410000 */
[C---:B------:R-:W-:Y:S01]  /*5210*/  FMUL.FTZ R79, R51.reuse, R79 ;  /* 0x0000004f334f7220 */ /* 0x040fe20000410000 */
[-C--:B------:R-:W-:Y:S01]  /*5220*/  FFMA.FTZ R73, R68, R75.reuse, -R73 ;  /* 0x0000004b44497223 */ /* 0x080fe20000010849 */
[----:B------:R-:W-:Y:S01]  /*5230*/  FFMA.FTZ R70, R70, R75, R71 ;  /* 0x0000004b46467223 */ /* 0x000fe20000010047 */
[-C--:B------:R-:W-:Y:S01]  /*5240*/  FFMA.FTZ R72, R51, R74.reuse, -R72 ;  /* 0x0000004a33487223 */ /* 0x080fe20000010848 */
[----:B------:R-:W-:-:S03]  /*5250*/  FFMA.FTZ R79, R50, R74, R79 ;  /* 0x0000004a324f7223 */ /* 0x000fc6000001004f */
[----:B------:R-:W-:Y:S02]  /*5260*/  F2FP.SATFINITE.E4M3.F32.PACK_AB_MERGE_C R51, R70, R73, R81 ;  /* 0x000000494633723e */ /* 0x000fe40004807051 */
[----:B------:R-:W-:-:S07]  /*5270*/  F2FP.SATFINITE.E4M3.F32.PACK_AB_MERGE_C R50, R79, R72, R78 ;  /* 0x000000484f32723e */ /* 0x000fce000480704e */
.L_x_8026:
[----:B------:R-:W-:Y:S05]  /*5280*/  BSYNC B2 ;  /* 0x0000000000027941 */ /* 0x000fea0003800000 */
.L_x_8025:
[----:B------:R-:W-:Y:S01]  /*5290*/  ULDC.64 UR4, c[0x0][0x2e8] ;  /* 0x0000ba0000047ab9 */ /* 0x000fe20000000a00 */
[----:B------:R-:W-:Y:S01]  /*52a0*/  ULDC.64 UR6, c[0x0][0x208] ;  /* 0x0000820000067ab9 */ /* 0x000fe20000000a00 */
[----:B------:R-:W-:-:S04]  /*52b0*/  IADD3 R68, P2, P3, R39, UR4, R77 ;  /* 0x0000000427447c10 */ /* 0x000fc8000fb5e04d */
[----:B------:R-:W-:-:S05]  /*52c0*/  IADD3.X R69, R105, UR5, R76, P2, P3 ;  /* 0x0000000569457c10 */ /* 0x000fca00097e644c */
[----:B-1----:R3:W-:Y:S04]  /*52d0*/  STG.E.128 desc[UR6][R68.64], R48 ;  /* 0x0000003044007986 */ /* 0x0027e8000c101d06 */
.L_x_8020:
[----:B------:R-:W-:Y:S05]  /*52e0*/  BSYNC B1 ;  /* 0x0000000000017941 */ /* 0x000fea0003800000 */
.L_x_8019:
        /* <DEDUP_REMOVED lines=118> */
.L_x_8032:
[----:B------:R-:W-:Y:S05]  /*5a50*/  BSYNC B3 ;  /* 0x0000000000037941 */ /* 0x000fea0003800000 */
.L_x_8031:
[----:B------:R-:W-:Y:S01]  /*5a60*/  ULDC.64 UR4, c[0x0][0x2e8] ;  /* 0x0000ba0000047ab9 */ /* 0x000fe20000000a00 */
[----:B------:R-:W-:Y:S01]  /*5a70*/  ULDC.64 UR6, c[0x0][0x208] ;  /* 0x0000820000067ab9 */ /* 0x000fe20000000a00 */
[----:B------:R-:W-:-:S04]  /*5a80*/  IADD3 R64, P2, P3, R69, UR4, R42 ;  /* 0x0000000445407c10 */ /* 0x000fc8000fb5e02a */
[----:B------:R-:W-:-:S05]  /*5a90*/  IADD3.X R65, R68, UR5, R38, P2, P3 ;  /* 0x0000000544417c10 */ /* 0x000fca00097e6426 */
[----:B--2---:R3:W-:Y:S04]  /*5aa0*/  STG.E.128 desc[UR6][R64.64], R48 ;  /* 0x0000003040007986 */ /* 0x0047e8000c101d06 */
.L_x_8030:
[----:B------:R-:W-:Y:S05]  /*5ab0*/  BSYNC B2 ;  /* 0x0000000000027941 */ /* 0x000fea0003800000 */
.L_x_8029:
[----:B------:R-:W-:Y:S05]  /*5ac0*/  @P1 BRA `(.L_x_8028) ;  /* 0x0000000400e41947 */ /* 0x000fea0003800000 */
[----:B------:R-:W-:Y:S01]  /*5ad0*/  LOP3.LUT P2, RZ, R229, 0x4, RZ, 0xc0, !PT ;  /* 0x00000004e5ff7812 */ /* 0x000fe2000784c0ff */
[C---:B-123--:R-:W-:Y:S01]  /*5ae0*/  VIADD R49, R147.reuse, 0x40 ;  /* 0x0000004093317836 */ /* 0x04efe20000000000 */
[----:B------:R-:W-:Y:S11]  /*5af0*/  BSSY B2, `(.L_x_8033) ;  /* 0x0000071000027945 */ /* 0x000ff60003800000 */
[----:B------:R-:W-:Y:S01]  /*5b00*/  @P2 VIADD R49, R147, 0xffffffc0 ;  /* 0xffffffc093312836 */ /* 0x000fe20000000000 */
[----:B------:R-:W-:-:S03]  /*5b10*/  ISETP.GE.AND P2, PT, R230, R126, PT ;  /* 0x0000007ee600720c */ /* 0x000fc60003f46270 */
[----:B------:R-:W-:-:S06]  /*5b20*/  IMAD.IADD R49, R16, 0x1, R49 ;  /* 0x0000000110317824 */ /* 0x000fcc00078e0231 */
[----:B------:R-:W1:Y:S04]  /*5b30*/  LDS.128 R48, [R49+0x24400] ;  /* 0x0244000031307984 */ /* 0x000e680000000c00 */
[----:B------:R-:W-:Y:S05]  /*5b40*/  @P2 BRA `(.L_x_8034) ;  /* 0x0000000400ac2947 */ /* 0x000fea0003800000 */
[----:B------:R-:W-:Y:S02]  /*5b50*/  SHF.R.U32.HI R67, RZ, 0x18, R63 ;  /* 0x00000018ff437819 */ /* 0x000fe4000001163f */
[----:B------:R-:W-:Y:S02]  /*5b60*/  LOP3.LUT R62, R63, 0xff, RZ, 0xc0, !PT ;  /* 0x000000ff3f3e7812 */ /* 0x000fe400078ec0ff */
[--C-:B------:R-:W-:Y:S02]  /*5b70*/  SHF.R.U32.HI R71, RZ, 0x18, R61.reuse ;  /* 0x00000018ff477819 */ /* 0x100fe4000001163d */
[----:B------:R-:W-:Y:S02]  /*5b80*/  LOP3.LUT R60, R61, 0xff, RZ, 0xc0, !PT ;  /* 0x000000ff3d3c7812 */ /* 0x000fe400078ec0ff */
[----:B------:R-:W-:Y:S02]  /*5b90*/  SHF.R.U32.HI R70, RZ, 0x8, R61 ;  /* 0x00000008ff467819 */ /* 0x000fe4000001163d */
[----:B------:R-:W-:-:S02]  /*5ba0*/  SHF.R.U32.HI R64, RZ, 0x8, R63 ;  /* 0x00000008ff407819 */ /* 0x000fc4000001163f */
[----:B------:R-:W-:Y:S02]  /*5bb0*/  SHF.R.U32.HI R65, RZ, 0x10, R63 ;  /* 0x00000010ff417819 */ /* 0x000fe4000001163f */
[----:B------:R-:W-:Y:S01]  /*5bc0*/  SHF.R.U32.HI R66, RZ, 0x10, R61 ;  /* 0x00000010ff427819 */ /* 0x000fe2000001163d */
[----:B------:R-:W-:Y:S01]  /*5bd0*/  IMAD.SHL.U32 R64, R64, 0x100, RZ ;  /* 0x0000010040407824 */ /* 0x000fe200078e00ff */
[----:B------:R-:W-:Y:S01]  /*5be0*/  PRMT R63, R67, 0x654, R62 ;  /* 0x00000654433f7816 */ /* 0x000fe2000000003e */
[----:B------:R-:W-:Y:S01]  /*5bf0*/  IMAD.U32 R65, R65, 0x10000, RZ ;  /* 0x0001000041417824 */ /* 0x000fe200078e00ff */
[----:B------:R-:W-:Y:S01]  /*5c00*/  PRMT R61, R71, 0x654, R60 ;  /* 0x00000654473d7816 */ /* 0x000fe2000000003c */
[----:B-1----:R-:W-:Y:S01]  /*5c10*/  IMAD.MOV.U32 R60, RZ, RZ, R48 ;  /* 0x000000ffff3c7224 */ /* 0x002fe200078e0030 */
[----:B------:R-:W-:Y:S02]  /*5c20*/  SHF.L.U32 R62, R70, 0x8, RZ ;  /* 0x00000008463e7819 */ /* 0x000fe400000006ff */
        /* <DEDUP_REMOVED lines=93> */
.L_x_8034:
[----:B------:R-:W-:Y:S05]  /*6200*/  BSYNC B2 ;  /* 0x0000000000027941 */ /* 0x000fea0003800000 */
.L_x_8033:
[----:B------:R-:W-:Y:S01]  /*6210*/  ULDC.64 UR4, c[0x0][0x2e8] ;  /* 0x0000ba0000047ab9 */ /* 0x000fe20000000a00 */
[----:B------:R-:W-:Y:S01]  /*6220*/  ULDC.64 UR6, c[0x0][0x208] ;  /* 0x0000820000067ab9 */ /* 0x000fe20000000a00 */
[----:B------:R-:W-:-:S04]  /*6230*/  IADD3 R60, P2, P3, R39, UR4, R69 ;  /* 0x00000004273c7c10 */ /* 0x000fc8000fb5e045 */
[----:B------:R-:W-:-:S05]  /*6240*/  IADD3.X R61, R105, UR5, R68, P2, P3 ;  /* 0x00000005693d7c10 */ /* 0x000fca00097e6444 */
[----:B-1----:R4:W-:Y:S04]  /*6250*/  STG.E.128 desc[UR6][R60.64], R48 ;  /* 0x000000303c007986 */ /* 0x0029e8000c101d06 */
.L_x_8028:
[----:B------:R-:W-:Y:S05]  /*6260*/  BSYNC B1 ;  /* 0x0000000000017941 */ /* 0x000fea0003800000 */
.L_x_8027:
        /* <DEDUP_REMOVED lines=26> */
[----:B------:R-:W-:-:S02]  /*6410*/  F2FP.F16.E4M3.UNPACK_B R60, R87.H1 ;  /* 0x00000057ff3c723e */ /* 0x000fc400030006ff */
        /* <DEDUP_REMOVED lines=89> */
.L_x_8039:
[----:B------:R-:W-:Y:S05]  /*69b0*/  BSYNC B2 ;  /* 0x0000000000027941 */ /* 0x000fea0003800000 */
.L_x_8038:
[----:B------:R-:W-:Y:S01]  /*69c0*/  ULDC.64 UR4, c[0x0][0x2e8] ;  /* 0x0000ba0000047ab9 */ /* 0x000fe20000000a00 */
[----:B------:R-:W-:Y:S01]  /*69d0*/  ULDC.64 UR6, c[0x0][0x208] ;  /* 0x0000820000067ab9 */ /* 0x000fe20000000a00 */
[----:B------:R-:W-:-:S04]  /*69e0*/  IADD3 R56, P2, P3, R124, UR4, R42 ;  /* 0x000000047c387c10 */ /* 0x000fc8000fb5e02a */
[----:B------:R-:W-:-:S05]  /*69f0*/  IADD3.X R57, R127, UR5, R38, P2, P3 ;  /* 0x000000057f397c10 */ /* 0x000fca00097e6426 */
[----:B--2---:R1:W-:Y:S04]  /*6a00*/  STG.E.128 desc[UR6][R56.64], R48 ;  /* 0x0000003038007986 */ /* 0x0043e8000c101d06 */
.L_x_8037:
[----:B------:R-:W-:Y:S05]  /*6a10*/  BSYNC B1 ;  /* 0x0000000000017941 */ /* 0x000fea0003800000 */
.L_x_8036:
[----:B------:R-:W-:Y:S05]  /*6a20*/  @P1 BRA `(.L_x_8035) ;  /* 0x00000058000c1947 */ /* 0x000fea0003800000 */
[----:B------:R-:W-:Y:S01]  /*6a30*/  LOP3.LUT P2, RZ, R229, 0x4, RZ, 0xc0, !PT ;  /* 0x00000004e5ff7812 */ /* 0x000fe2000784c0ff */
[C---:B-1234-:R-:W-:Y:S01]  /*6a40*/  VIADD R49, R147.reuse, 0x40 ;  /* 0x0000004093317836 */ /* 0x05efe20000000000 */
[----:B------:R-:W-:Y:S11]  /*6a50*/  BSSY B1, `(.L_x_8040) ;  /* 0x0000071000017945 */ /* 0x000ff60003800000 */
[----:B------:R-:W-:-:S02]  /*6a60*/  @P2 IADD3 R49, R147, -0x40, RZ ;  /* 0xffffffc093312810 */ /* 0x000fc40007ffe0ff */
        /* <DEDUP_REMOVED lines=9> */
[----:B------:R-:W-:Y:S01]  /*6b00*/  SHF.R.U32.HI R60, RZ, 0x10, R53 ;  /* 0x00000010ff3c7819 */ /* 0x000fe20000011635 */
[----:B------:R-:W-:Y:S01]  /*6b10*/  IMAD.MOV.U32 R53, RZ, RZ, R50 ;  /* 0x000000ffff357224 */ /* 0x000fe200078e0032 */
[----:B------:R-:W-:Y:S01]  /*6b20*/  SHF.R.U32.HI R59, RZ, 0x10, R55 ;  /* 0x00000010ff3b7819 */ /* 0x000fe20000011637 */
[----:B------:R-:W-:Y:S01]  /*6b30*/  IMAD.SHL.U32 R50, R58, 0x100, RZ ;  /* 0x000001003a327824 */ /* 0x000fe200078e00ff */
[----:B------:R-:W-:Y:S01]  /*6b40*/  LOP3.LUT R56, R55, 0xff0000ff, RZ, 0xc0, !PT ;  /* 0xff0000ff37387812 */ /* 0x000fe200078ec0ff */
[----:B------:R-:W-:Y:S01]  /*6b50*/  IMAD.SHL.U32 R55, R57, 0x100, RZ ;  /* 0x0000010039377824 */ /* 0x000fe200078e00ff */
[----:B------:R-:W-:-:S04]  /*6b60*/  PRMT R51, R61, 0x654, R52 ;  /* 0x000006543d337816 */ /* 0x000fc80000000034 */
        /* <DEDUP_REMOVED lines=95> */
.L_x_8041:
[----:B------:R-:W-:Y:S05]  /*7160*/  BSYNC B1 ;  /* 0x0000000000017941 */ /* 0x000fea0003800000 */
.L_x_8040:
[----:B------:R-:W-:Y:S01]  /*7170*/  ULDC.64 UR4, c[0x0][0x2e8] ;  /* 0x0000ba0000047ab9 */ /* 0x000fe20000000a00 */
[----:B------:R-:W-:Y:S01]  /*7180*/  ULDC.64 UR6, c[0x0][0x208] ;  /* 0x0000820000067ab9 */ /* 0x000fe20000000a00 */
[----:B------:R-:W-:-:S04]  /*7190*/  IADD3 R52, P2, P3, R39, UR4, R124 ;  /* 0x0000000427347c10 */ /* 0x000fc8000fb5e07c */
[----:B------:R-:W-:-:S05]  /*71a0*/  IADD3.X R53, R105, UR5, R127, P2, P3 ;  /* 0x0000000569357c10 */ /* 0x000fca00097e647f */
[----:B-1----:R1:W-:Y:S01]  /*71b0*/  STG.E.128 desc[UR6][R52.64], R48 ;  /* 0x0000003034007986 */ /* 0x0023e2000c101d06 */
[----:B------:R-:W-:Y:S05]  /*71c0*/  BRA `(.L_x_8035) ;  /* 0x0000005000247947 */ /* 0x000fea0003800000 */
.L_x_7999:
[----:B------:R-:W2:Y:S01]  /*71d0*/  LDL R52, [R1+0x4c] ;  /* 0x00004c0001347983 */ /* 0x000ea20000100800 */
[C---:B------:R-:W-:Y:S01]  /*71e0*/  ISETP.GE.AND P5, PT, R228.reuse, R117, PT ;  /* 0x00000075e400720c */ /* 0x040fe20003fa6270 */
[C---:B------:R-:W-:Y:S01]  /*71f0*/  VIADD R60, R228.reuse, 0x40 ;  /* 0x00000040e43c7836 */ /* 0x040fe20000000000 */
[----:B------:R-:W-:Y:S01]  /*7200*/  P2R R61, PR, RZ, 0x1 ;  /* 0x00000001ff3d7803 */ /* 0x000fe20000000000 */
[----:B------:R-:W-:Y:S01]  /*7210*/  VIADD R62, R228, 0x80 ;  /* 0x00000080e43e7836 */ /* 0x000fe20000000000 */
[----:B------:R-:W-:Y:S01]  /*7220*/  ISETP.GE.OR P5, PT, R18, R126, P5 ;  /* 0x0000007e1200720c */ /* 0x000fe20002fa6670 */
[----:B------:R-:W-:-:S12]  /*7230*/  ULDC.64 UR6, c[0x0][0x208] ;  /* 0x0000820000067ab9 */ /* 0x000fd80000000a00 */
        /* <DEDUP_REMOVED lines=23> */
[----:B------:R-:W0:Y:S03]  /*73b0*/  @!P2 LDC.64 R52, c[0x0][0x408] ;  /* 0x00010200ff34ab82 */ /* 0x000e260000000a00 */
[----:B------:R-:W2:Y:S01]  /*73c0*/  @!P2 LDG.E.128 R72, desc[UR6][R80.64] ;  /* 0x000000065048a981 */ /* 0x000ea2000c1e1d00 */
[----:B0-----:R-:W-:-:S04]  /*73d0*/  @!P2 IMAD.WIDE.U32 R54, R52, 0xc0, R50 ;  /* 0x000000c03436a825 */ /* 0x001fc800078e0032 */
[----:B------:R-:W-:Y:S01]  /*73e0*/  @!P2 IMAD R53, R53, 0xc0, RZ ;  /* 0x000000c03535a824 */ /* 0x000fe200078e02ff */
[----:B---3--:R-:W-:-:S03]  /*73f0*/  @!P2 IADD3 R82, P3, P4, R94, R82, R54 ;  /* 0x000000525e52a210 */ /* 0x008fc60007c7e036 */
[----:B------:R-:W-:-:S05]  /*7400*/  @!P2 IMAD.IADD R52, R55, 0x1, R53 ;  /* 0x000000013734a824 */ /* 0x000fca00078e0235 */
        /* <DEDUP_REMOVED lines=27> */
[----:B------:R-:W-:-:S03]  /*75c0*/  CS2R R54, SRZ ;  /* 0x0000000000367805 */ /* 0x000fc6000001ff00 */
[----:B------:R-:W-:Y:S01]  /*75d0*/  @!P3 IMAD.X R69, R52, 0x1, R69, P6 ;  /* 0x000000013445b824 */ /* 0x000fe200030e0645 */
[----:B-----5:R-:W-:Y:S02]  /*75e0*/  @!P3 IADD3 R84, P6, R51, R84, RZ ;  /* 0x000000543354b210 */ /* 0x020fe40007fde0ff */
[----:B------:R-:W-:Y:S02]  /*75f0*/  CS2R R50, SRZ ;  /* 0x0000000000327805 */ /* 0x000fe4000001ff00 */
[----:B------:R-:W-:Y:S01]  /*7600*/  CS2R R52, SRZ ;  /* 0x0000000000347805 */ /* 0x000fe2000001ff00 */
[----:B------:R-:W-:Y:S01]  /*7610*/  @!P3 IMAD.X R85, R48, 0x1, R85, P6 ;  /* 0x000000013055b824 */ /* 0x000fe200030e0655 */
[----:B------:R-:W-:Y:S02]  /*7620*/  CS2R R48, SRZ ;  /* 0x0000000000307805 */ /* 0x000fe4000001ff00 */
[----:B------:R-:W-:Y:S02]  /*7630*/  CS2R R60, SRZ ;  /* 0x00000000003c7805 */ /* 0x000fe4000001ff00 */
[----:B------:R0:W4:Y:S04]  /*7640*/  @!P5 LDG.E.128 R52, desc[UR6][R58.64] ;  /* 0x000000063a34d981 */ /* 0x000128000c1e1d00 */
[----:B------:R1:W5:Y:S04]  /*7650*/  @!P5 LDG.E.128 R48, desc[UR6][R56.64] ;  /* 0x000000063830d981 */ /* 0x000368000c1e1d00 */
[----:B------:R1:W5:Y:S01]  /*7660*/  @!P4 LDG.E.128 R60, desc[UR6][R66.64] ;  /* 0x00000006423cc981 */ /* 0x000362000c1e1d00 */
[----:B0-----:R-:W-:-:S02]  /*7670*/  CS2R R58, SRZ ;  /* 0x00000000003a7805 */ /* 0x001fc4000001ff00 */
        /* <DEDUP_REMOVED lines=13> */
[----:B------:R-:W-:Y:S01]  /*7750*/  IMAD.MOV.U32 R144, RZ, RZ, R76 ;  /* 0x000000ffff907224 */ /* 0x000fe200078e004c */
[----:B----4-:R-:W-:Y:S01]  /*7760*/  MOV R158, R54 ;  /* 0x00000036009e7202 */ /* 0x010fe20000000f00 */
[----:B------:R-:W-:Y:S02]  /*7770*/  IMAD.MOV.U32 R160, RZ, RZ, R52 ;  /* 0x000000ffffa07224 */ /* 0x000fe400078e0034 */
[----:B-----5:R-:W-:-:S02]  /*7780*/  IMAD.MOV.U32 R159, RZ, RZ, R50 ;  /* 0x000000ffff9f7224 */ /* 0x020fc400078e0032 */
        /* <DEDUP_REMOVED lines=8> */
[----:B------:R-:W-:Y:S01]  /*7810*/  IMAD.MOV.U32 R146, RZ, RZ, R68 ;  /* 0x000000ffff927224 */ /* 0x000fe200078e0044 */
[----:B------:R-:W-:Y:S06]  /*7820*/  @!P5 BRA `(.L_x_8042) ;  /* 0x000000000004d947 */ /* 0x000fec0003800000 */
[----:B------:R-:W-:Y:S01]  /*7830*/  BPT.TRAP 0x1 ;  /* 0x000000040000795c */ /* 0x000fe20000300000 */
.L_x_8042:
[----:B------:R-:W2:Y:S01]  /*7840*/  LDL R80, [R1] ;  /* 0x0000000001507983 */ /* 0x000ea20000100800 */
[----:B------:R-:W-:Y:S01]  /*7850*/  IMAD R108, R17, 0x8, R16 ;  /* 0x00000008116c7824 */ /* 0x000fe200078e0210 */
[----:B------:R-:W0:Y:S01]  /*7860*/  LDC R145, c[0x0][0x2f4] ;  /* 0x0000bd00ff917b82 */ /* 0x000e220000000800 */
[----:B------:R-:W-:Y:S01]  /*7870*/  IMAD.MOV.U32 R125, RZ, RZ, R127 ;  /* 0x000000ffff7d7224 */ /* 0x000fe200078e007f */
[----:B------:R-:W-:Y:S06]  /*7880*/  BSSY B1, `(.L_x_8043) ;  /* 0x0000006000017945 */ /* 0x000fec0003800000 */
[----:B------:R-:W1:Y:S01]  /*7890*/  LDC.64 R126, c[0x0][0x300] ;  /* 0x0000c000ff7e7b82 */ /* 0x000e620000000a00 */
[----:B0-----:R-:W-:Y:S01]  /*78a0*/  IMAD.IADD R147, R145, 0x1, -R120 ;  /* 0x0000000191937824 */ /* 0x001fe200078e0a78 */
[----:B--2---:R-:W-:-:S04]  /*78b0*/  SHF.L.U32 R129, R80, 0x1f, RZ ;  /* 0x0000001f50817819 */ /* 0x004fc800000006ff */
[----:B------:R-:W0:Y:S02]  /*78c0*/  SYNCS.PHASECHK.TRANS64.TRYWAIT P3, [R108+URZ+0x2e890], R129 ;  /* 0x02e890816c0075a7 */ /* 0x000e24000806017f */
[----:B01----:R-:W-:Y:S05]  /*78d0*/  @!P3 BRA `(.L_x_8044) ;  /* 0x0000025800c4b947 */ /* 0x003fea0003800000 */
.L_x_8302:
[----:B------:R-:W-:Y:S05]  /*78e0*/  BSYNC B1 ;  /* 0x0000000000017941 */ /* 0x000fea0003800000 */
.L_x_8043:
[----:B------:R-:W-:Y:S01]  /*78f0*/  ISETP.GE.OR P3, PT, R228, R117, P0 ;  /* 0x00000075e400720c */ /* 0x000fe20000766670 */
[----:B------:R-:W-:-:S12]  /*7900*/  BSSY B1, `(.L_x_8045) ;  /* 0x0000101000017945 */ /* 0x000fd80003800000 */
[----:B------:R-:W-:Y:S05]  /*7910*/  @P3 BRA `(.L_x_8046) ;  /* 0x0000000c00fc3947 */ /* 0x000fea0003800000 */
[----:B------:R-:W1:Y:S01]  /*7920*/  S2R R81, SR_TID.X ;  /* 0x0000000000517919 */ /* 0x000e620000002100 */
[----:B------:R-:W-:Y:S01]  /*7930*/  SHF.R.S32.HI R80, RZ, 0x1f, R228 ;  /* 0x0000001fff507819 */ /* 0x000fe200000114e4 */
[-C--:B------:R-:W-:Y:S01]  /*7940*/  IMAD.WIDE.U32 R132, R228, R126.reuse, R124 ;  /* 0x0000007ee4847225 */ /* 0x080fe200078e007c */
        /* <DEDUP_REMOVED lines=18> */
[----:B------:R-:W-:Y:S02]  /*7a70*/  LOP3.LUT R82, R82, 0xfffffc00, RZ, 0xc0, !PT ;  /* 0xfffffc0052527812 */ /* 0x000fe400078ec0ff */
[----:B------:R-:W-:Y:S02]  /*7a80*/  LOP3.LUT R80, R80, R21, RZ, 0x3c, !PT ;  /* 0x0000001550507212 */ /* 0x000fe400078e3cff */
[----:B------:R-:W-:-:S03]  /*7a90*/  IADD3 R81, R16, R81, RZ ;  /* 0x0000005110517210 */ /* 0x000fc60007ffe0ff */
        /* <DEDUP_REMOVED lines=10> */
[--C-:B------:R-:W-:Y:S01]  /*7b40*/  SHF.R.U32.HI R171, RZ, 0x18, R53.reuse ;  /* 0x00000018ffab7819 */ /* 0x100fe20000011635 */
[----:B------:R-:W-:Y:S01]  /*7b50*/  IMAD.SHL.U32 R163, R163, 0x100, RZ ;  /* 0x00000100a3a37824 */ /* 0x000fe200078e00ff */
[----:B------:R-:W-:Y:S01]  /*7b60*/  LOP3.LUT R168, R53, 0xff, RZ, 0xc0, !PT ;  /* 0x000000ff35a87812 */ /* 0x000fe200078ec0ff */
[----:B------:R-:W-:Y:S01]  /*7b70*/  IMAD.U32 R50, R50, 0x10000, RZ ;  /* 0x0001000032327824 */ /* 0x000fe200078e00ff */
[----:B------:R-:W-:-:S02]  /*7b80*/  SHF.R.U32.HI R54, RZ, 0x8, R53 ;  /* 0x00000008ff367819 */ /* 0x000fc40000011635 */
[----:B------:R-:W-:Y:S02]  /*7b90*/  SHF.R.U32.HI R49, RZ, 0x10, R53 ;  /* 0x00000010ff317819 */ /* 0x000fe40000011635 */
[----:B------:R-:W-:Y:S02]  /*7ba0*/  SHF.R.U32.HI R52, RZ, 0x8, R51 ;  /* 0x00000008ff347819 */ /* 0x000fe40000011633 */
[----:B------:R-:W-:Y:S01]  /*7bb0*/  SHF.R.U32.HI R53, RZ, 0x8, R55 ;  /* 0x00000008ff357819 */ /* 0x000fe20000011637 */
[----:B------:R-:W-:Y:S01]  /*7bc0*/  IMAD.U32 R49, R49, 0x10000, RZ ;  /* 0x0001000031317824 */ /* 0x000fe200078e00ff */
[--C-:B------:R-:W-:Y:S01]  /*7bd0*/  SHF.R.U32.HI R166, RZ, 0x18, R51.reuse ;  /* 0x00000018ffa67819 */ /* 0x100fe20000011633 */
[----:B------:R-:W-:Y:S01]  /*7be0*/  IMAD.SHL.U32 R52, R52, 0x100, RZ ;  /* 0x0000010034347824 */ /* 0x000fe200078e00ff */
[----:B------:R-:W-:Y:S02]  /*7bf0*/  LOP3.LUT R165, R51, 0xff, RZ, 0xc0, !PT ;  /* 0x000000ff33a57812 */ /* 0x000fe400078ec0ff */
[----:B------:R-:W-:-:S02]  /*7c00*/  SHF.R.U32.HI R48, RZ, 0x10, R51 ;  /* 0x00000010ff307819 */ /* 0x000fc40000011633 */
[--C-:B------:R-:W-:Y:S02]  /*7c10*/  SHF.R.U32.HI R170, RZ, 0x18, R55.reuse ;  /* 0x00000018ffaa7819 */ /* 0x100fe40000011637 */
[----:B------:R-:W-:Y:S02]  /*7c20*/  LOP3.LUT R169, R55, 0xff, RZ, 0xc0, !PT ;  /* 0x000000ff37a97812 */ /* 0x000fe400078ec0ff */
[----:B------:R-:W-:Y:S01]  /*7c30*/  SHF.R.U32.HI R51, RZ, 0x10, R55 ;  /* 0x00000010ff337819 */ /* 0x000fe20000011637 */
[----:B------:R-:W-:Y:S01]  /*7c40*/  IMAD.SHL.U32 R55, R54, 0x100, RZ ;  /* 0x0000010036377824 */ /* 0x000fe200078e00ff */
[----:B------:R-:W-:Y:S01]  /*7c50*/  PRMT R165, R166, 0x654, R165 ;  /* 0x00000654a6a57816 */ /* 0x000fe200000000a5 */
[----:B------:R-:W-:Y:S01]  /*7c60*/  IMAD.SHL.U32 R54, R53, 0x100, RZ ;  /* 0x0000010035367824 */ /* 0x000fe200078e00ff */
[----:B------:R-:W-:Y:S01]  /*7c70*/  PRMT R168, R171, 0x654, R168 ;  /* 0x00000654aba87816 */ /* 0x000fe200000000a8 */
[----:B------:R-:W-:Y:S01]  /*7c80*/  IMAD.U32 R53, R48, 0x10000, RZ ;  /* 0x0001000030357824 */ /* 0x000fe200078e00ff */
[----:B------:R-:W-:Y:S01]  /*7c90*/  PRMT R169, R170, 0x654, R169 ;  /* 0x00000654aaa97816 */ /* 0x000fe200000000a9 */
[----:B------:R-:W-:Y:S01]  /*7ca0*/  IMAD.U32 R170, R51, 0x10000, RZ ;  /* 0x0001000033aa7824 */ /* 0x000fe200078e00ff */
[----:B------:R-:W-:-:S02]  /*7cb0*/  PRMT R164, R164, 0x654, R167 ;  /* 0x00000654a4a47816 */ /* 0x000fc400000000a7 */
[----:B------:R-:W-:Y:S02]  /*7cc0*/  LOP3.LUT R52, R165, 0xff00, R52, 0xf8, !PT ;  /* 0x0000ff00a5347812 */ /* 0x000fe400078ef834 */
[----:B------:R-:W-:Y:S02]  /*7cd0*/  LOP3.LUT R168, R168, 0xff00, R55, 0xf8, !PT ;  /* 0x0000ff00a8a87812 */ /* 0x000fe400078ef837 */
[----:B------:R-:W-:Y:S02]  /*7ce0*/  LOP3.LUT R169, R169, 0xff00, R54, 0xf8, !PT ;  /* 0x0000ff00a9a97812 */ /* 0x000fe400078ef836 */
[----:B------:R-:W-:Y:S02]  /*7cf0*/  LOP3.LUT R163, R164, 0xff00, R163, 0xf8, !PT ;  /* 0x0000ff00a4a37812 */ /* 0x000fe400078ef8a3 */
[----:B------:R-:W-:Y:S02]  /*7d00*/  F2FP.F16.E4M3.UNPACK_B R165, R160.H1 ;  /* 0x000000a0ffa5723e */ /* 0x000fe400030006ff */
[----:B--2---:R-:W-:-:S02]  /*7d10*/  F2FP.F16.E4M3.UNPACK_B R55, R84.H1 ;  /* 0x00000054ff37723e */ /* 0x004fc400030006ff */
[----:B-1----:R-:W-:Y:S01]  /*7d20*/  F2FP.F16.E4M3.UNPACK_B R54, R80.H1 ;  /* 0x00000050ff36723e */ /* 0x002fe200030006ff */
[--C-:B------:R-:W-:Y:S01]  /*7d30*/  HADD2.F32 R166, -RZ, R165.reuse.H0_H0 ;  /* 0x200000a5ffa67230 */ /* 0x100fe20000004100 */
[----:B------:R-:W-:Y:S01]  /*7d40*/  LOP3.LUT R50, R163, 0xff0000, R50, 0xf8, !PT ;  /* 0x00ff0000a3327812 */ /* 0x000fe200078ef832 */
[----:B------:R-:W-:Y:S01]  /*7d50*/  HADD2.F32 R165, -RZ, R165.H1_H1 ;  /* 0x300000a5ffa57230 */ /* 0x000fe20000004100 */
        /* <DEDUP_REMOVED lines=9> */
[----:B------:R-:W-:Y:S01]  /*7df0*/  F2FP.F16.E4M3.UNPACK_B R166, R160 ;  /* 0x000000a0ffa6723e */ /* 0x000fe200020006ff */
[----:B------:R-:W-:Y:S01]  /*7e00*/  HADD2.F32 R55, -RZ, R55.H1_H1 ;  /* 0x30000037ff377230 */ /* 0x000fe20000004100 */
[----:B------:R-:W-:Y:S01]  /*7e10*/  F2FP.F16.E4M3.UNPACK_B R160, R80 ;  /* 0x00000050ffa0723e */ /* 0x000fe200020006ff */
[-C--:B------:R-:W-:Y:S01]  /*7e20*/  FFMA.FTZ R53, R53, R164.reuse, -R172 ;  /* 0x000000a435357223 */ /* 0x080fe200000108ac */
[----:B------:R-:W-:Y:S01]  /*7e30*/  FFMA.FTZ R52, R52, R164, R167 ;  /* 0x000000a434347223 */ /* 0x000fe200000100a7 */
[----:B------:R-:W-:Y:S01]  /*7e40*/  LOP3.LUT R49, R169, 0xff0000, R170, 0xf8, !PT ;  /* 0x00ff0000a9317812 */ /* 0x000fe200078ef8aa */
        /* <DEDUP_REMOVED lines=43> */
[----:B------:R-:W-:Y:S01]  /*8100*/  F2FP.F16.E4M3.UNPACK_B R166, R86 ;  /* 0x00000056ffa6723e */ /* 0x000fe200020006ff */
[-C--:B------:R-:W-:Y:S01]  /*8110*/  FFMA.FTZ R165, R165, R168.reuse, -R172 ;  /* 0x000000a8a5a57223 */ /* 0x080fe200000108ac */
[--C-:B------:R-:W-:Y:S02]  /*8120*/  HADD2.F32 R173, -RZ, R158.reuse.H1_H1 ;  /* 0x3000009effad7230 */ /* 0x100fe40000004100 */
[----:B------:R-:W-:Y:S01]  /*8130*/  FFMA.FTZ R167, R167, R168, R170 ;  /* 0x000000a8a7a77223 */ /* 0x000fe200000100aa */
[----:B------:R-:W-:Y:S01]  /*8140*/  F2FP.F16.E4M3.UNPACK_B R168, R159 ;  /* 0x0000009fffa8723e */ /* 0x000fe200020006ff */
[----:B------:R-:W-:Y:S01]  /*8150*/  HADD2.F32 R170, -RZ, R158.H0_H0 ;  /* 0x2000009effaa7230 */ /* 0x000fe20000004100 */
[----:B------:R-:W-:Y:S01]  /*8160*/  F2FP.SATFINITE.E4M3.F32.PACK_AB_MERGE_C R53, R54, R53, RZ ;  /* 0x000000353635723e */ /* 0x000fe200048070ff */
[----:B------:R-:W-:Y:S01]  /*8170*/  HADD2.F32 R159, -RZ, R166.H0_H0 ;  /* 0x200000a6ff9f7230 */ /* 0x000fe20000004100 */
[----:B------:R-:W-:Y:S01]  /*8180*/  F2FP.SATFINITE.E4M3.F32.PACK_AB_MERGE_C R52, R55, R52, RZ ;  /* 0x000000343734723e */ /* 0x000fe200048070ff */
[----:B------:R-:W-:Y:S01]  /*8190*/  HADD2.F32 R86, -RZ, R82.H0_H0 ;  /* 0x20000052ff567230 */ /* 0x000fe20000004100 */
[----:B------:R-:W-:Y:S01]  /*81a0*/  F2FP.F16.E4M3.UNPACK_B R54, R85 ;  /* 0x00000055ff36723e */ /* 0x000fe200020006ff */
[----:B------:R-:W-:-:S02]  /*81b0*/  HADD2.F32 R166, -RZ, R166.H1_H1 ;  /* 0x300000a6ffa67230 */ /* 0x000fc40000004100 */
[-C--:B------:R-:W-:Y:S01]  /*81c0*/  FMUL.FTZ R175, R159, R170.reuse ;  /* 0x000000aa9faf7220 */ /* 0x080fe20000410000 */
[----:B------:R-:W-:Y:S02]  /*81d0*/  HADD2.F32 R169, -RZ, R168.H0_H0 ;  /* 0x200000a8ffa97230 */ /* 0x000fe40000004100 */
[----:B------:R-:W-:Y:S01]  /*81e0*/  FMUL.FTZ R170, R86, R170 ;  /* 0x000000aa56aa7220 */ /* 0x000fe20000410000 */
[----:B------:R-:W-:Y:S02]  /*81f0*/  HADD2.F32 R158, -RZ, R82.H1_H1 ;  /* 0x30000052ff9e7230 */ /* 0x000fe40000004100 */
[----:B------:R-:W-:Y:S01]  /*8200*/  FMUL.FTZ R177, R166, R173 ;  /* 0x000000ada6b17220 */ /* 0x000fe20000410000 */
[----:B------:R-:W-:Y:S01]  /*8210*/  HADD2.F32 R171, -RZ, R168.H1_H1 ;  /* 0x300000a8ffab7230 */ /* 0x000fe20000004100 */
[----:B------:R-:W-:Y:S01]  /*8220*/  F2FP.SATFINITE.E4M3.F32.PACK_AB_MERGE_C R80, R161, R80, R53 ;  /* 0x00000050a150723e */ /* 0x000fe20004807035 */
[----:B------:R-:W-:Y:S01]  /*8230*/  FFMA.FTZ R82, R86, R169, -R175 ;  /* 0x000000a956527223 */ /* 0x000fe200000108af */
[----:B------:R-:W-:Y:S01]  /*8240*/  F2FP.F16.E4M3.UNPACK_B R55, R51 ;  /* 0x00000033ff37723e */ /* 0x000fe200020006ff */
[C---:B------:R-:W-:Y:S01]  /*8250*/  FMUL.FTZ R173, R158.reuse, R173 ;  /* 0x000000ad9ead7220 */ /* 0x040fe20000410000 */
[----:B------:R-:W-:Y:S01]  /*8260*/  F2FP.F16.E4M3.UNPACK_B R53, R81 ;  /* 0x00000051ff35723e */ /* 0x000fe200020006ff */
        /* <DEDUP_REMOVED lines=22> */
[----:B------:R-:W-:Y:S01]  /*83d0*/  FFMA.FTZ R173, R166, R171, R173 ;  /* 0x000000aba6ad7223 */ /* 0x000fe200000100ad */
[----:B------:R-:W-:Y:S01]  /*83e0*/  F2FP.F16.E4M3.UNPACK_B R81, R81.H1 ;  /* 0x00000051ff51723e */ /* 0x000fe200030006ff */
[-C--:B------:R-:W-:Y:S01]  /*83f0*/  FFMA.FTZ R55, R55, R159.reuse, -R158 ;  /* 0x0000009f37377223 */ /* 0x080fe2000001089e */
[----:B------:R-:W-:Y:S01]  /*8400*/  FFMA.FTZ R54, R54, R159, R163 ;  /* 0x0000009f36367223 */ /* 0x000fe200000100a3 */
[----:B------:R-:W-:Y:S01]  /*8410*/  F2FP.F16.E4M3.UNPACK_B R50, R50.H1 ;  /* 0x00000032ff32723e */ /* 0x000fe200030006ff */
        /* <DEDUP_REMOVED lines=8> */
[----:B------:R-:W-:Y:S02]  /*84a0*/  HADD2.F32 R163, -RZ, R161.H1_H1 ;  /* 0x300000a1ffa37230 */ /* 0x000fe40000004100 */
[----:B------:R-:W-:Y:S01]  /*84b0*/  FMUL.FTZ R159, R51, R159 ;  /* 0x0000009f339f7220 */ /* 0x000fe20000410000 */
[----:B------:R-:W-:Y:S01]  /*84c0*/  HADD2.F32 R81, -RZ, R81.H1_H1 ;  /* 0x30000051ff517230 */ /* 0x000fe20000004100 */
[----:B------:R-:W-:Y:S01]  /*84d0*/  F2FP.F16.E4M3.UNPACK_B R170, R49.H1 ;  /* 0x00000031ffaa723e */ /* 0x000fe200030006ff */
[--C-:B------:R-:W-:Y:S02]  /*84e0*/  HADD2.F32 R85, -RZ, R50.reuse.H0_H0 ;  /* 0x20000032ff557230 */ /* 0x100fe40000004100 */
[-C--:B------:R-:W-:Y:S01]  /*84f0*/  FMUL.FTZ R166, R160, R163.reuse ;  /* 0x000000a3a0a67220 */ /* 0x080fe20000410000 */
[----:B------:R-:W-:Y:S02]  /*8500*/  HADD2.F32 R161, -RZ, R50.H1_H1 ;  /* 0x30000032ffa17230 */ /* 0x000fe40000004100 */
[----:B------:R-:W-:Y:S01]  /*8510*/  FMUL.FTZ R163, R81, R163 ;  /* 0x000000a351a37220 */ /* 0x000fe20000410000 */
[-C--:B------:R-:W-:Y:S01]  /*8520*/  F2FP.F16.E4M3.UNPACK_B R165, R48.reuse ;  /* 0x00000030ffa5723e */ /* 0x080fe200020006ff */
[-C--:B------:R-:W-:Y:S01]  /*8530*/  FFMA.FTZ R50, R51, R85.reuse, -R164 ;  /* 0x0000005533327223 */ /* 0x080fe200000108a4 */
[----:B------:R-:W-:Y:S01]  /*8540*/  FFMA.FTZ R51, R158, R85, R159 ;  /* 0x000000559e337223 */ /* 0x000fe2000001009f */
[----:B------:R-:W-:Y:S01]  /*8550*/  F2FP.F16.E4M3.UNPACK_B R159, R83 ;  /* 0x00000053ff9f723e */ /* 0x000fe200020006ff */
[----:B------:R-:W-:Y:S01]  /*8560*/  FFMA.FTZ R81, R81, R161, -R166 ;  /* 0x000000a151517223 */ /* 0x000fe200000108a6 */
        /* <DEDUP_REMOVED lines=11> */
[----:B------:R-:W-:Y:S01]  /*8620*/  HADD2.F32 R164, -RZ, R161.H0_H0 ;  /* 0x200000a1ffa47230 */ /* 0x000fe20000004100 */
[----:B------:R-:W-:Y:S01]  /*8630*/  F2FP.SATFINITE.E4M3.F32.PACK_AB_MERGE_C R81, R55, R52, R50 ;  /* 0x000000343751723e */ /* 0x000fe20004807032 */
        /* <DEDUP_REMOVED lines=19> */
[----:B------:R-:W-:Y:S01]  /*8770*/  FFMA.FTZ R171, R164, R167, R171 ;  /* 0x000000a7a4ab7223 */ /* 0x000fe200000100ab */
[----:B------:R-:W-:Y:S02]  /*8780*/  HADD2.F32 R164, -RZ, R165.H1_H1 ;  /* 0x300000a5ffa47230 */ /* 0x000fe40000004100 */
[-C--:B------:R-:W-:Y:S01]  /*8790*/  FMUL.FTZ R170, R85, R168.reuse ;  /* 0x000000a855aa7220 */ /* 0x080fe20000410000 */
[----:B------:R-:W-:Y:S01]  /*87a0*/  FMUL.FTZ R168, R159, R168 ;  /* 0x000000a89fa87220 */ /* 0x000fe20000410000 */
        /* <DEDUP_REMOVED lines=9> */
.L_x_8048:
[----:B------:R-:W-:Y:S05]  /*8840*/  BSYNC B2 ;  /* 0x0000000000027941 */ /* 0x000fea0003800000 */
.L_x_8047:
[----:B------:R-:W-:Y:S01]  /*8850*/  ISETP.GE.AND P3, PT, R157, R145, PT ;  /* 0x000000919d00720c */ /* 0x000fe20003f66270 */
[----:B------:R-:W-:Y:S01]  /*8860*/  ULDC.64 UR4, c[0x0][0x2e8] ;  /* 0x0000ba0000047ab9 */ /* 0x000fe20000000a00 */
[----:B------:R-:W-:-:S11]  /*8870*/  ULDC.64 UR6, c[0x0][0x208] ;  /* 0x0000820000067ab9 */ /* 0x000fd60000000a00 */
        /* <DEDUP_REMOVED lines=9> */
.L_x_8046:
[----:B------:R-:W-:Y:S05]  /*8910*/  BSYNC B1 ;  /* 0x0000000000017941 */ /* 0x000fea0003800000 */
.L_x_8045:
[----:B-1----:R-:W-:Y:S01]  /*8920*/  VIADD R49, R228, 0x40 ;  /* 0x00000040e4317836 */ /* 0x002fe20000000000 */
[----:B------:R-:W-:Y:S04]  /*8930*/  BSSY B1, `(.L_x_8049) ;  /* 0x000010b000017945 */ /* 0x000fe80003800000 */
[----:B------:R-:W-:-:S13]  /*8940*/  ISETP.GE.OR P3, PT, R49, R117, P0 ;  /* 0x000000753100720c */ /* 0x000fda0000766670 */
[----:B------:R-:W-:Y:S05]  /*8950*/  @P3 BRA `(.L_x_8050) ;  /* 0x0000001000203947 */ /* 0x000fea0003800000 */
[----:B------:R-:W2:Y:S01]  /*8960*/  LDL R50, [R1+0x78] ;  /* 0x0000780001327983 */ /* 0x000ea20000100800 */
[-C--:B------:R-:W-:Y:S01]  /*8970*/  IMAD R48, R128, R126.reuse, RZ ;  /* 0x0000007e80307224 */ /* 0x080fe200078e02ff */
[----:B------:R-:W-:Y:S01]  /*8980*/  ISETP.NE.AND P6, PT, R0, RZ, PT ;  /* 0x000000ff0000720c */ /* 0x000fe20003fc5270 */
[C---:B------:R-:W-:Y:S01]  /*8990*/  IMAD.WIDE.U32 R80, R49.reuse, R126, R124 ;  /* 0x0000007e31507225 */ /* 0x040fe200078e007c */
[----:B------:R-:W-:Y:S03]  /*89a0*/  BSSY B2, `(.L_x_8051) ;  /* 0x00000f7000027945 */ /* 0x000fe60003800000 */
[----:B------:R-:W-:Y:S01]  /*89b0*/  IMAD R83, R49, R127, R48 ;  /* 0x0000007f31537224 */ /* 0x000fe200078e0230 */
[----:B------:R-:W-:Y:S01]  /*89c0*/  SEL R48, R120, R147, !P6 ;  /* 0x0000009378307207 */ /* 0x000fe20007000000 */
[----:B------:R-:W-:Y:S01]  /*89d0*/  VIADD R51, R228, 0x40 ;  /* 0x00000040e4337836 */ /* 0x000fe20000000000 */
[----:B------:R-:W-:Y:S01]  /*89e0*/  IADD3 R82, P3, P4, R42, R80, R35 ;  /* 0x000000502a527210 */ /* 0x000fe20007c7e023 */
[----:B------:R-:W-:Y:S01]  /*89f0*/  VIADD R52, R228, 0x40 ;  /* 0x00000040e4347836 */ /* 0x000fe20000000000 */
[----:B------:R-:W-:Y:S01]  /*8a00*/  SHF.R.S32.HI R49, RZ, 0x1f, R48 ;  /* 0x0000001fff317819 */ /* 0x000fe20000011430 */
[----:B------:R-:W-:Y:S01]  /*8a10*/  IMAD.SHL.U32 R51, R51, 0x80, RZ ;  /* 0x0000008033337824 */ /* 0x000fe200078e00ff */
[----:B------:R-:W-:Y:S01]  /*8a20*/  IADD3 R83, R81, R83, RZ ;  /* 0x0000005351537210 */ /* 0x000fe20007ffe0ff */
[----:B------:R-:W-:Y:S01]  /*8a30*/  IMAD.SHL.U32 R52, R52, 0x80, RZ ;  /* 0x0000008034347824 */ /* 0x000fe200078e00ff */
[----:B------:R-:W-:-:S02]  /*8a40*/  LEA.HI R49, R49, R48, RZ, 0x5 ;  /* 0x0000003031317211 */ /* 0x000fc400078f28ff */
        /* <DEDUP_REMOVED lines=10> */
[----:B--2---:R-:W-:-:S04]  /*8af0*/  IMAD.IADD R48, R50, 0x1, R48 ;  /* 0x0000000132307824 */ /* 0x004fc800078e0230 */
[----:B------:R-:W-:-:S04]  /*8b00*/  IMAD R51, R17, 0x7000, R48 ;  /* 0x0000700011337824 */ /* 0x000fc800078e0230 */
[----:B------:R-:W-:Y:S02]  /*8b10*/  IMAD.IADD R52, R16, 0x1, R51 ;  /* 0x0000000110347824 */ /* 0x000fe400078e0233 */
[----:B------:R-:W1:Y:S04]  /*8b20*/  LDS.128 R48, [R49+0x20400] ;  /* 0x0204000031307984 */ /* 0x000e680000000c00 */
[----:B------:R-:W2:Y:S01]  /*8b30*/  LDS.128 R52, [R52+0x20400] ;  /* 0x0204000034347984 */ /* 0x000ea20000000c00 */
[----:B------:R-:W-:Y:S05]  /*8b40*/  @P2 BRA `(.L_x_8052) ;  /* 0x0000000c00702947 */ /* 0x000fea0003800000 */
[--C-:B------:R-:W-:Y:S01]  /*8b50*/  SHF.R.U32.HI R162, RZ, 0x8, R57.reuse ;  /* 0x00000008ffa27819 */ /* 0x100fe20000011639 */
[----:B-1----:R-:W-:Y:S01]  /*8b60*/  IMAD.MOV.U32 R60, RZ, RZ, R48 ;  /* 0x000000ffff3c7224 */ /* 0x002fe200078e0030 */
[----:B------:R-:W-:Y:S02]  /*8b70*/  LOP3.LUT R84, R57, 0xff, RZ, 0xc0, !PT ;  /* 0x000000ff39547812 */ /* 0x000fe400078ec0ff */
[----:B------:R-:W-:Y:S01]  /*8b80*/  SHF.R.U32.HI R157, RZ, 0x18, R57 ;  /* 0x00000018ff9d7819 */ /* 0x000fe20000011639 */
        /* <DEDUP_REMOVED lines=8> */
[----:B------:R-:W-:Y:S02]  /*8c10*/  SHF.R.U32.HI R156, RZ, 0x18, R63 ;  /* 0x00000018ff9c7819 */ /* 0x000fe4000001163f */
[----:B------:R-:W-:-:S02]  /*8c20*/  PRMT R63, R157, 0x654, R84 ;  /* 0x000006549d3f7816 */ /* 0x000fc40000000054 */
[--C-:B------:R-:W-:Y:S02]  /*8c30*/  SHF.R.U32.HI R159, RZ, 0x8, R61.reuse ;  /* 0x00000008ff9f7819 */ /* 0x100fe4000001163d */
[----:B------:R-:W-:Y:S02]  /*8c40*/  LOP3.LUT R133, R61, 0xff, RZ, 0xc0, !PT ;  /* 0x000000ff3d857812 */ /* 0x000fe400078ec0ff */
[----:B------:R-:W-:Y:S02]  /*8c50*/  SHF.R.U32.HI R160, RZ, 0x18, R61 ;  /* 0x00000018ffa07819 */ /* 0x000fe4000001163d */
[----:B------:R-:W-:Y:S01]  /*8c60*/  LOP3.LUT R63, R63, 0xff00, R48, 0xf8, !PT ;  /* 0x0000ff003f3f7812 */ /* 0x000fe200078ef830 */
[----:B------:R-:W-:Y:S01]  /*8c70*/  IMAD.SHL.U32 R48, R161, 0x100, RZ ;  /* 0x00000100a1307824 */ /* 0x000fe200078e00ff */
[----:B------:R-:W-:Y:S01]  /*8c80*/  MOV R56, R50 ;  /* 0x0000003200387202 */ /* 0x000fe20000000f00 */
[----:B------:R-:W-:Y:S01]  /*8c90*/  IMAD.SHL.U32 R50, R159, 0x100, RZ ;  /* 0x000001009f327824 */ /* 0x000fe200078e00ff */
[----:B------:R-:W-:-:S02]  /*8ca0*/  PRMT R87, R87, 0x654, R86 ;  /* 0x0000065457577816 */ /* 0x000fc40000000056 */
[----:B------:R-:W-:Y:S01]  /*8cb0*/  SHF.R.U32.HI R58, RZ, 0x10, R61 ;  /* 0x00000010ff3a7819 */ /* 0x000fe2000001163d */
[----:B--2---:R-:W-:Y:S01]  /*8cc0*/  IMAD.MOV.U32 R61, RZ, RZ, R52 ;  /* 0x000000ffff3d7224 */ /* 0x004fe200078e0034 */
[----:B------:R-:W-:Y:S01]  /*8cd0*/  SHF.R.U32.HI R163, RZ, 0x10, R57 ;  /* 0x00000010ffa37819 */ /* 0x000fe20000011639 */
[----:B------:R-:W-:Y:S01]  /*8ce0*/  IMAD.MOV.U32 R57, RZ, RZ, R54 ;  /* 0x000000ffff397224 */ /* 0x000fe200078e0036 */
[----:B------:R-:W-:Y:S01]  /*8cf0*/  PRMT R133, R160, 0x654, R133 ;  /* 0x00000654a0857816 */ /* 0x000fe20000000085 */
[----:B------:R-:W-:Y:S01]  /*8d00*/  IMAD.SHL.U32 R54, R158, 0x100, RZ ;  /* 0x000001009e367824 */ /* 0x000fe200078e00ff */
[----:B------:R-:W-:Y:S01]  /*8d10*/  LOP3.LUT R87, R87, 0xff00, R48, 0xf8, !PT ;  /* 0x0000ff0057577812 */ /* 0x000fe200078ef830 */
[----:B------:R-:W-:Y:S01]  /*8d20*/  IMAD.U32 R48, R62, 0x10000, RZ ;  /* 0x000100003e307824 */ /* 0x000fe200078e00ff */
[----:B------:R-:W-:Y:S01]  /*8d30*/  PRMT R157, R156, 0x654, R155 ;  /* 0x000006549c9d7816 */ /* 0x000fe2000000009b */
[----:B------:R-:W-:Y:S01]  /*8d40*/  IMAD.U32 R52, R163, 0x10000, RZ ;  /* 0x00010000a3347824 */ /* 0x000fe200078e00ff */
[----:B------:R-:W-:-:S02]  /*8d50*/  LOP3.LUT R155, R133, 0xff00, R50, 0xf8, !PT ;  /* 0x0000ff00859b7812 */ /* 0x000fc400078ef832 */
[----:B------:R-:W-:Y:S02]  /*8d60*/  F2FP.F16.E4M3.UNPACK_B R133, R151.H1 ;  /* 0x00000097ff85723e */ /* 0x000fe400030006ff */
[----:B------:R-:W-:Y:S02]  /*8d70*/  F2FP.F16.E4M3.UNPACK_B R84, R61.H1 ;  /* 0x0000003dff54723e */ /* 0x000fe400030006ff */
[----:B------:R-:W-:Y:S01]  /*8d80*/  F2FP.F16.E4M3.UNPACK_B R62, R60.H1 ;  /* 0x0000003cff3e723e */ /* 0x000fe200030006ff */
[--C-:B------:R-:W-:Y:S01]  /*8d90*/  HADD2.F32 R50, -RZ, R133.reuse.H0_H0 ;  /* 0x20000085ff327230 */ /* 0x100fe20000004100 */
[----:B------:R-:W-:Y:S01]  /*8da0*/  LOP3.LUT R48, R87, 0xff0000, R48, 0xf8, !PT ;  /* 0x00ff000057307812 */ /* 0x000fe200078ef830 */
[----:B------:R-:W-:Y:S01]  /*8db0*/  HADD2.F32 R86, -RZ, R84.H0_H0 ;  /* 0x20000054ff567230 */ /* 0x000fe20000004100 */
[----:B------:R-:W-:Y:S01]  /*8dc0*/  F2FP.F16.E4M3.UNPACK_B R87, R153.H1 ;  /* 0x00000099ff57723e */ /* 0x000fe200030006ff */
[----:B------:R-:W-:Y:S01]  /*8dd0*/  HADD2.F32 R158, -RZ, R133.H1_H1 ;  /* 0x30000085ff9e7230 */ /* 0x000fe20000004100 */
[----:B------:R-:W-:Y:S01]  /*8de0*/  LOP3.LUT R52, R63, 0xff0000, R52, 0xf8, !PT ;  /* 0x00ff00003f347812 */ /* 0x000fe200078ef834 */
[----:B------:R-:W-:Y:S01]  /*8df0*/  HADD2.F32 R63, -RZ, R62.H0_H0 ;  /* 0x2000003eff3f7230 */ /* 0x000fe20000004100 */
[----:B------:R-:W-:Y:S01]  /*8e00*/  LOP3.LUT R157, R157, 0xff00, R54, 0xf8, !PT ;  /* 0x0000ff009d9d7812 */ /* 0x000fe200078ef836 */
[----:B------:R-:W-:-:S02]  /*8e10*/  IMAD.U32 R54, R58, 0x10000, RZ ;  /* 0x000100003a367824 */ /* 0x000fc400078e00ff */
[CC--:B------:R-:W-:Y:S01]  /*8e20*/  FMUL.FTZ R156, R86.reuse, R50.reuse ;  /* 0x00000032569c7220 */ /* 0x0c0fe20000410000 */
[----:B------:R-:W-:Y:S02]  /*8e30*/  IMAD.U32 R58, R59, 0x10000, RZ ;  /* 0x000100003b3a7824 */ /* 0x000fe400078e00ff */
[----:B------:R-:W-:Y:S01]  /*8e40*/  FMUL.FTZ R159, R63, R50 ;  /* 0x000000323f9f7220 */ /* 0x000fe20000410000 */
[--C-:B------:R-:W-:Y:S01]  /*8e50*/  HADD2.F32 R59, -RZ, R87.reuse.H0_H0 ;  /* 0x20000057ff3b7230 */ /* 0x100fe20000004100 */
[----:B------:R-:W-:Y:S01]  /*8e60*/  F2FP.F16.E4M3.UNPACK_B R151, R151 ;  /* 0x00000097ff97723e */ /* 0x000fe200020006ff */
[----:B------:R-:W-:Y:S01]  /*8e70*/  HADD2.F32 R133, -RZ, R84.H1_H1 ;  /* 0x30000054ff857230 */ /* 0x000fe20000004100 */
[----:B------:R-:W-:Y:S02]  /*8e80*/  LOP3.LUT R50, R157, 0xff0000, R58, 0xf8, !PT ;  /* 0x00ff00009d327812 */ /* 0x000fe400078ef83a */
[-C--:B------:R-:W-:Y:S01]  /*8e90*/  FFMA.FTZ R58, R63, R59.reuse, -R156 ;  /* 0x0000003b3f3a7223 */ /* 0x080fe2000001089c */
[----:B------:R-:W-:Y:S01]  /*8ea0*/  FFMA.FTZ R59, R86, R59, R159 ;  /* 0x0000003b563b7223 */ /* 0x000fe2000001009f */
[----:B------:R-:W-:Y:S01]  /*8eb0*/  F2FP.F16.E4M3.UNPACK_B R86, R61 ;  /* 0x0000003dff56723e */ /* 0x000fe200020006ff */
[----:B------:R-:W-:Y:S01]  /*8ec0*/  HADD2.F32 R156, -RZ, R87.H1_H1 ;  /* 0x30000057ff9c7230 */ /* 0x000fe20000004100 */
[----:B------:R-:W-:Y:S01]  /*8ed0*/  F2FP.F16.E4M3.UNPACK_B R84, R60 ;  /* 0x0000003cff54723e */ /* 0x000fe200020006ff */
[----:B------:R-:W-:Y:S01]  /*8ee0*/  HADD2.F32 R63, -RZ, R62.H1_H1 ;  /* 0x3000003eff3f7230 */ /* 0x000fe20000004100 */
[----:B------:R-:W-:Y:S01]  /*8ef0*/  LOP3.LUT R54, R155, 0xff0000, R54, 0xf8, !PT ;  /* 0x00ff00009b367812 */ /* 0x000fe200078ef836 */
[----:B------:R-:W-:Y:S01]  /*8f00*/  FMUL.FTZ R60, R133, R158 ;  /* 0x0000009e853c7220 */ /* 0x000fe20000410000 */
[----:B------:R-:W-:Y:S01]  /*8f10*/  F2FP.F16.E4M3.UNPACK_B R153, R153 ;  /* 0x00000099ff99723e */ /* 0x000fe200020006ff */
        /* <DEDUP_REMOVED lines=12> */
[----:B------:R-:W-:Y:S01]  /*8fe0*/  HADD2.F32 R84, -RZ, R84.H1_H1 ;  /* 0x30000054ff547230 */ /* 0x000fe20000004100 */
[----:B------:R-:W-:Y:S01]  /*8ff0*/  F2FP.F16.E4M3.UNPACK_B R157, R152.H1 ;  /* 0x00000098ff9d723e */ /* 0x000fe200030006ff */
[----:B------:R-:W-:Y:S01]  /*9000*/  FFMA.FTZ R63, R87, R63, R158 ;  /* 0x0000003f573f7223 */ /* 0x000fe2000001009e */
[----:B------:R-:W-:Y:S01]  /*9010*/  F2FP.F16.E4M3.UNPACK_B R151, R57.H1 ;  /* 0x00000039ff97723e */ /* 0x000fe200030006ff */
[----:B------:R-:W-:Y:S02]  /*9020*/  HADD2.F32 R155, -RZ, R153.H1_H1 ;  /* 0x30000099ff9b7230 */ /* 0x000fe40000004100 */
        /* <DEDUP_REMOVED lines=10> */
[--C-:B------:R-:W-:Y:S02]  /*90d0*/  HADD2.F32 R133, -RZ, R86.reuse.H0_H0 ;  /* 0x20000056ff857230 */ /* 0x100fe40000004100 */
[----:B------:R-:W-:Y:S01]  /*90e0*/  FMUL.FTZ R164, R153, R160 ;  /* 0x000000a099a47220 */ /* 0x000fe20000410000 */
[----:B------:R-:W-:Y:S01]  /*90f0*/  HADD2.F32 R162, -RZ, R157.H1_H1 ;  /* 0x3000009dffa27230 */ /* 0x000fe20000004100 */
        /* <DEDUP_REMOVED lines=10> */
[----:B------:R-:W-:Y:S01]  /*91a0*/  FFMA.FTZ R159, R151, R156, -R164 ;  /* 0x0000009c979f7223 */ /* 0x000fe200000108a4 */
[----:B------:R-:W-:Y:S01]  /*91b0*/  FFMA.FTZ R157, R153, R158, R160 ;  /* 0x0000009e999d7223 */ /* 0x000fe200000100a0 */
[----:B------:R-:W-:Y:S01]  /*91c0*/  FFMA.FTZ R162, R155, R156, R162 ;  /* 0x0000009c9ba27223 */ /* 0x000fe200000100a2 */
[----:B------:R-:W-:Y:S01]  /*91d0*/  HADD2.F32 R156, -RZ, R152.H0_H0 ;  /* 0x20000098ff9c7230 */ /* 0x000fe20000004100 */
[----:B------:R-:W-:Y:S01]  /*91e0*/  F2FP.SATFINITE.E4M3.F32.PACK_AB_MERGE_C R58, R61, R58, RZ ;  /* 0x0000003a3d3a723e */ /* 0x000fe200048070ff */
        /* <DEDUP_REMOVED lines=8> */
[--C-:B------:R-:W-:Y:S01]  /*9270*/  HADD2.F32 R152, -RZ, R154.reuse.H0_H0 ;  /* 0x2000009aff987230 */ /* 0x100fe20000004100 */
[----:B------:R-:W-:Y:S01]  /*9280*/  F2FP.F16.E4M3.UNPACK_B R86, R53 ;  /* 0x00000035ff56723e */ /* 0x000fe200020006ff */
[----:B------:R-:W-:Y:S02]  /*9290*/  HADD2.F32 R133, -RZ, R133.H1_H1 ;  /* 0x30000085ff857230 */ /* 0x000fe40000004100 */
[C---:B------:R-:W-:Y:S01]  /*92a0*/  FMUL.FTZ R160, R56.reuse, R153 ;  /* 0x0000009938a07220 */ /* 0x040fe20000410000 */
[----:B------:R-:W-:Y:S02]  /*92b0*/  HADD2.F32 R154, -RZ, R154.H1_H1 ;  /* 0x3000009aff9a7230 */ /* 0x000fe40000004100 */
[-C--:B------:R-:W-:Y:S01]  /*92c0*/  FFMA.FTZ R156, R151, R152.reuse, R156 ;  /* 0x00000098979c7223 */ /* 0x080fe2000001009c */
[----:B------:R-:W-:Y:S01]  /*92d0*/  F2FP.F16.E4M3.UNPACK_B R61, R49 ;  /* 0x00000031ff3d723e */ /* 0x000fe200020006ff */
[----:B------:R-:W-:Y:S01]  /*92e0*/  FMUL.FTZ R155, R133, R153 ;  /* 0x00000099859b7220 */ /* 0x000fe20000410000 */
[----:B------:R-:W-:Y:S01]  /*92f0*/  FFMA.FTZ R57, R57, R152, -R158 ;  /* 0x0000009839397223 */ /* 0x000fe2000001089e */
[----:B------:R-:W-:Y:S01]  /*9300*/  FFMA.FTZ R151, R133, R154, R160 ;  /* 0x0000009a85977223 */ /* 0x000fe200000100a0 */
[----:B------:R-:W-:Y:S01]  /*9310*/  F2FP.F16.E4M3.UNPACK_B R133, R54 ;  /* 0x00000036ff85723e */ /* 0x000fe200020006ff */
[----:B------:R-:W-:Y:S01]  /*9320*/  FFMA.FTZ R56, R56, R154, -R155 ;  /* 0x0000009a38387223 */ /* 0x000fe2000001089b */
[----:B------:R-:W-:Y:S01]  /*9330*/  F2FP.SATFINITE.E4M3.F32.PACK_AB_MERGE_C R59, R87, R62, R58 ;  /* 0x0000003e573b723e */ /* 0x000fe2000480703a */
[--C-:B------:R-:W-:Y:S01]  /*9340*/  HADD2.F32 R62, -RZ, R86.reuse.H0_H0 ;  /* 0x20000056ff3e7230 */ /* 0x100fe20000004100 */
[----:B------:R-:W-:Y:S01]  /*9350*/  F2FP.SATFINITE.E4M3.F32.PACK_AB_MERGE_C R58, R84, R63, R60 ;  /* 0x0000003f543a723e */ /* 0x000fe2000480703c */
[----:B------:R-:W-:Y:S01]  /*9360*/  HADD2.F32 R63, -RZ, R133.H0_H0 ;  /* 0x20000085ff3f7230 */ /* 0x000fe20000004100 */
[----:B------:R-:W-:Y:S01]  /*9370*/  F2FP.SATFINITE.E4M3.F32.PACK_AB_MERGE_C R157, R162, R157, RZ ;  /* 0x0000009da29d723e */ /* 0x000fe200048070ff */
[----:B------:R-:W-:Y:S01]  /*9380*/  HADD2.F32 R60, -RZ, R61.H0_H0 ;  /* 0x2000003dff3c7230 */ /* 0x000fe20000004100 */
[----:B------:R-:W-:Y:S01]  /*9390*/  F2FP.F16.E4M3.UNPACK_B R84, R52 ;  /* 0x00000034ff54723e */ /* 0x000fe200020006ff */
[----:B------:R-:W-:Y:S01]  /*93a0*/  HADD2.F32 R86, -RZ, R86.H1_H1 ;  /* 0x30000056ff567230 */ /* 0x000fe20000004100 */
[----:B------:R-:W-:Y:S01]  /*93b0*/  F2FP.SATFINITE.E4M3.F32.PACK_AB_MERGE_C R57, R56, R57, R159 ;  /* 0x000000393839723e */ /* 0x000fe2000480709f */
[----:B------:R-:W-:Y:S01]  /*93c0*/  HADD2.F32 R133, -RZ, R133.H1_H1 ;  /* 0x30000085ff857230 */ /* 0x000fe20000004100 */
[----:B------:R-:W-:Y:S01]  /*93d0*/  F2FP.SATFINITE.E4M3.F32.PACK_AB_MERGE_C R56, R151, R156, R157 ;  /* 0x0000009c9738723e */ /* 0x000fe2000480709d */
[----:B------:R-:W-:-:S02]  /*93e0*/  HADD2.F32 R87, -RZ, R84.H0_H0 ;  /* 0x20000054ff577230 */ /* 0x000fc40000004100 */
[-C--:B------:R-:W-:Y:S01]  /*93f0*/  FMUL.FTZ R151, R62, R63.reuse ;  /* 0x0000003f3e977220 */ /* 0x080fe20000410000 */
[----:B------:R-:W-:Y:S01]  /*9400*/  FMUL.FTZ R153, R60, R63 ;  /* 0x0000003f3c997220 */ /* 0x000fe20000410000 */
[----:B------:R-:W-:Y:S02]  /*9410*/  HADD2.F32 R63, -RZ, R61.H1_H1 ;  /* 0x3000003dff3f7230 */ /* 0x000fe40000004100 */
[----:B------:R-:W-:Y:S01]  /*9420*/  FMUL.FTZ R152, R86, R133 ;  /* 0x0000008556987220 */ /* 0x000fe20000410000 */
[-C--:B------:R-:W-:Y:S01]  /*9430*/  FFMA.FTZ R60, R60, R87.reuse, -R151 ;  /* 0x000000573c3c7223 */ /* 0x080fe20000010897 */
[----:B------:R-:W-:Y:S01]  /*9440*/  FFMA.FTZ R61, R62, R87, R153 ;  /* 0x000000573e3d7223 */ /* 0x000fe20000010099 */
[----:B------:R-:W-:Y:S02]  /*9450*/  HADD2.F32 R87, -RZ, R84.H1_H1 ;  /* 0x30000054ff577230 */ /* 0x000fe40000004100 */
[----:B------:R-:W-:Y:S01]  /*9460*/  FMUL.FTZ R151, R63, R133 ;  /* 0x000000853f977220 */ /* 0x000fe20000410000 */
[----:B------:R-:W-:-:S02]  /*9470*/  F2FP.F16.E4M3.UNPACK_B R84, R53.H1 ;  /* 0x00000035ff54723e */ /* 0x000fc400030006ff */
[----:B------:R-:W-:Y:S01]  /*9480*/  F2FP.F16.E4M3.UNPACK_B R133, R54.H1 ;  /* 0x00000036ff85723e */ /* 0x000fe200030006ff */
[----:B------:R-:W-:Y:S01]  /*9490*/  FFMA.FTZ R54, R86, R87, R151 ;  /* 0x0000005756367223 */ /* 0x000fe20000010097 */
[----:B------:R-:W-:Y:S01]  /*94a0*/  F2FP.F16.E4M3.UNPACK_B R62, R49.H1 ;  /* 0x00000031ff3e723e */ /* 0x000fe200030006ff */
[----:B------:R-:W-:Y:S01]  /*94b0*/  FFMA.FTZ R49, R63, R87, -R152 ;  /* 0x000000573f317223 */ /* 0x000fe20000010898 */
[----:B------:R-:W-:Y:S01]  /*94c0*/  F2FP.F16.E4M3.UNPACK_B R52, R52.H1 ;  /* 0x00000034ff34723e */ /* 0x000fe200030006ff */
[----:B------:R-:W-:Y:S01]  /*94d0*/  HADD2.F32 R63, -RZ, R84.H0_H0 ;  /* 0x20000054ff3f7230 */ /* 0x000fe20000004100 */
[-C--:B------:R-:W-:Y:S01]  /*94e0*/  F2FP.F16.E4M3.UNPACK_B R156, R50.reuse.H1 ;  /* 0x00000032ff9c723e */ /* 0x080fe200030006ff */
[----:B------:R-:W-:Y:S01]  /*94f0*/  HADD2.F32 R152, -RZ, R133.H0_H0 ;  /* 0x20000085ff987230 */ /* 0x000fe20000004100 */
[----:B------:R-:W-:Y:S01]  /*9500*/  F2FP.F16.E4M3.UNPACK_B R155, R50 ;  /* 0x00000032ff9b723e */ /* 0x000fe200020006ff */
[----:B------:R-:W-:Y:S01]  /*9510*/  HADD2.F32 R53, -RZ, R62.H0_H0 ;  /* 0x2000003eff357230 */ /* 0x000fe20000004100 */
[----:B------:R-:W-:Y:S01]  /*9520*/  F2FP.F16.E4M3.UNPACK_B R50, R48 ;  /* 0x00000030ff32723e */ /* 0x000fe200020006ff */
[----:B------:R-:W-:-:S02]  /*9530*/  HADD2.F32 R86, -RZ, R84.H1_H1 ;  /* 0x30000054ff567230 */ /* 0x000fc40000004100 */
[-C--:B------:R-:W-:Y:S01]  /*9540*/  FMUL.FTZ R154, R63, R152.reuse ;  /* 0x000000983f9a7220 */ /* 0x080fe20000410000 */
[----:B------:R-:W-:Y:S02]  /*9550*/  HADD2.F32 R87, -RZ, R133.H1_H1 ;  /* 0x30000085ff577230 */ /* 0x000fe40000004100 */
[C---:B------:R-:W-:Y:S01]  /*9560*/  FMUL.FTZ R152, R53.reuse, R152 ;  /* 0x0000009835987220 */ /* 0x040fe20000410000 */
[----:B------:R-:W-:Y:S02]  /*9570*/  HADD2.F32 R62, -RZ, R62.H1_H1 ;  /* 0x3000003eff3e7230 */ /* 0x000fe40000004100 */
[--C-:B------:R-:W-:Y:S02]  /*9580*/  HADD2.F32 R84, -RZ, R52.reuse.H0_H0 ;  /* 0x20000034ff547230 */ /* 0x100fe40000004100 */
[-C--:B------:R-:W-:Y:S01]  /*9590*/  FMUL.FTZ R151, R86, R87.reuse ;  /* 0x0000005756977220 */ /* 0x080fe20000410000 */
[----:B------:R-:W-:Y:S02]  /*95a0*/  HADD2.F32 R133, -RZ, R52.H1_H1 ;  /* 0x30000034ff857230 */ /* 0x000fe40000004100 */
[C---:B------:R-:W-:Y:S01]  /*95b0*/  FMUL.FTZ R153, R62.reuse, R87 ;  /* 0x000000573e997220 */ /* 0x040fe20000410000 */
[----:B------:R-:W-:Y:S01]  /*95c0*/  F2FP.F16.E4M3.UNPACK_B R87, R55 ;  /* 0x00000037ff57723e */ /* 0x000fe200020006ff */
[-C--:B------:R-:W-:Y:S01]  /*95d0*/  FFMA.FTZ R52, R53, R84.reuse, -R154 ;  /* 0x0000005435347223 */ /* 0x080fe2000001089a */
[----:B------:R-:W-:Y:S01]  /*95e0*/  FFMA.FTZ R53, R63, R84, R152 ;  /* 0x000000543f357223 */ /* 0x000fe20000010098 */
[-C--:B------:R-:W-:Y:S01]  /*95f0*/  FFMA.FTZ R63, R62, R133.reuse, -R151 ;  /* 0x000000853e3f7223 */ /* 0x080fe20000010897 */
[----:B------:R-:W-:Y:S01]  /*9600*/  FFMA.FTZ R62, R86, R133, R153 ;  /* 0x00000085563e7223 */ /* 0x000fe20000010099 */
[----:B------:R-:W-:Y:S01]  /*9610*/  F2FP.F16.E4M3.UNPACK_B R133, R55.H1 ;  /* 0x00000037ff85723e */ /* 0x000fe200030006ff */
[----:B------:R-:W-:Y:S01]  /*9620*/  HADD2.F32 R157, -RZ, R156.H0_H0 ;  /* 0x2000009cff9d7230 */ /* 0x000fe20000004100 */
[-C--:B------:R-:W-:Y:S01]  /*9630*/  F2FP.F16.E4M3.UNPACK_B R84, R51.reuse ;  /* 0x00000033ff54723e */ /* 0x080fe200020006ff */
[----:B------:R-:W-:Y:S01]  /*9640*/  HADD2.F32 R151, -RZ, R87.H0_H0 ;  /* 0x20000057ff977230 */ /* 0x000fe20000004100 */
[----:B------:R-:W-:Y:S01]  /*9650*/  F2FP.F16.E4M3.UNPACK_B R51, R51.H1 ;  /* 0x00000033ff33723e */ /* 0x000fe200030006ff */
        /* <DEDUP_REMOVED lines=30> */
[----:B------:R-:W-:Y:S01]  /*9840*/  F2FP.SATFINITE.E4M3.F32.PACK_AB_MERGE_C R53, R62, R53, RZ ;  /* 0x000000353e35723e */ /* 0x000fe200048070ff */
[-C--:B------:R-:W-:Y:S01]  /*9850*/  FFMA.FTZ R55, R84, R50.reuse, -R55 ;  /* 0x0000003254377223 */ /* 0x080fe20000010837 */
[----:B------:R-:W-:Y:S01]  /*9860*/  F2FP.SATFINITE.E4M3.F32.PACK_AB_MERGE_C R86, R86, R159, RZ ;  /* 0x0000009f5656723e */ /* 0x000fe200048070ff */
[----:B------:R-:W-:Y:S01]  /*9870*/  FFMA.FTZ R87, R87, R50, R48 ;  /* 0x0000003257577223 */ /* 0x000fe20000010030 */
[----:B------:R-:W-:Y:S01]  /*9880*/  F2FP.SATFINITE.E4M3.F32.PACK_AB_MERGE_C R156, R156, R157, RZ ;  /* 0x0000009d9c9c723e */ /* 0x000fe200048070ff */
[----:B------:R-:W-:Y:S01]  /*9890*/  IMAD.MOV.U32 R48, RZ, RZ, R59 ;  /* 0x000000ffff307224 */ /* 0x000fe200078e003b */
[----:B------:R-:W-:Y:S01]  /*98a0*/  F2FP.SATFINITE.E4M3.F32.PACK_AB_MERGE_C R49, R49, R60, R52 ;  /* 0x0000003c3131723e */ /* 0x000fe20004807034 */
[----:B------:R-:W-:Y:S01]  /*98b0*/  IMAD.MOV.U32 R50, RZ, RZ, R57 ;  /* 0x000000ffff327224 */ /* 0x000fe200078e0039 */
[----:B------:R-:W-:-:S02]  /*98c0*/  F2FP.SATFINITE.E4M3.F32.PACK_AB_MERGE_C R51, R55, R160, R86 ;  /* 0x000000a03733723e */ /* 0x000fc40004807056 */
[----:B------:R-:W-:Y:S01]  /*98d0*/  F2FP.SATFINITE.E4M3.F32.PACK_AB_MERGE_C R53, R54, R61, R53 ;  /* 0x0000003d3635723e */ /* 0x000fe20004807035 */
[----:B------:R-:W-:Y:S01]  /*98e0*/  IMAD.MOV.U32 R54, RZ, RZ, R56 ;  /* 0x000000ffff367224 */ /* 0x000fe200078e0038 */
[----:B------:R-:W-:Y:S02]  /*98f0*/  F2FP.SATFINITE.E4M3.F32.PACK_AB_MERGE_C R55, R87, R158, R156 ;  /* 0x0000009e5737723e */ /* 0x000fe4000480709c */
[----:B------:R-:W-:-:S07]  /*9900*/  MOV R52, R58 ;  /* 0x0000003a00347202 */ /* 0x000fce0000000f00 */
.L_x_8052:
[----:B------:R-:W-:Y:S05]  /*9910*/  BSYNC B2 ;  /* 0x0000000000027941 */ /* 0x000fea0003800000 */
.L_x_8051:
        /* <DEDUP_REMOVED lines=12> */
.L_x_8050:
[----:B------:R-:W-:Y:S05]  /*99e0*/  BSYNC B1 ;  /* 0x0000000000017941 */ /* 0x000fea0003800000 */
.L_x_8049:
        /* <DEDUP_REMOVED lines=14> */
[----:B------:R-:W-:Y:S01]  /*9ad0*/  SHF.R.S32.HI R49, RZ, 0x1f, R48 ;  /* 0x0000001fff317819 */ /* 0x000fe20000011430 */
[----:B------:R-:W-:-:S03]  /*9ae0*/  IMAD.SHL.U32 R51, R51, 0x80, RZ ;  /* 0x0000008033337824 */ /* 0x000fc600078e00ff */
[----:B------:R-:W-:Y:S02]  /*9af0*/  LEA.HI R49, R49, R48, RZ, 0x5 ;  /* 0x0000003031317211 */ /* 0x000fe400078f28ff */
[----:B------:R-:W-:Y:S02]  /*9b00*/  LOP3.LUT R51, R51, 0x380, RZ, 0xc0, !PT ;  /* 0x0000038033337812 */ /* 0x000fe400078ec0ff */
[----:B------:R-:W-:Y:S02]  /*9b10*/  LEA.HI.SX32 R49, R49, R34, 0x1b ;  /* 0x0000002231317211 */ /* 0x000fe400078fdaff */
[----:B------:R-:W-:-:S03]  /*9b20*/  IADD3.X R80, R38, R59, R36, P3, P4 ;  /* 0x0000003b26507210 */ /* 0x000fc60001fe8424 */
[----:B------:R-:W-:-:S05]  /*9b30*/  IMAD.SHL.U32 R61, R49, 0x10, RZ ;  /* 0x00000010313d7824 */ /* 0x000fca00078e00ff */
[----:B------:R-:W-:-:S04]  /*9b40*/  LOP3.LUT R49, R51, 0x70, R61, 0xf8, !PT ;  /* 0x0000007033317812 */ /* 0x000fc800078ef83d */
[----:B------:R-:W-:-:S05]  /*9b50*/  LOP3.LUT R49, R49, R140, RZ, 0x3c, !PT ;  /* 0x0000008c31317212 */ /* 0x000fca00078e3cff */
[----:B--2---:R-:W-:Y:S02]  /*9b60*/  IMAD.IADD R48, R50, 0x1, R49 ;  /* 0x0000000132307824 */ /* 0x004fe400078e0231 */
        /* <DEDUP_REMOVED lines=11> */
[----:B------:R-:W-:Y:S02]  /*9c20*/  LOP3.LUT R63, R65, 0xff, RZ, 0xc0, !PT ;  /* 0x000000ff413f7812 */ /* 0x000fe400078ec0ff */
[----:B------:R-:W-:Y:S01]  /*9c30*/  SHF.R.U32.HI R132, RZ, 0x10, R65 ;  /* 0x00000010ff847819 */ /* 0x000fe20000011641 */
[----:B------:R-:W-:Y:S01]  /*9c40*/  IMAD.MOV.U32 R65, RZ, RZ, R48 ;  /* 0x000000ffff417224 */ /* 0x000fe200078e0030 */
[----:B------:R-:W-:Y:S01]  /*9c50*/  SHF.R.U32.HI R87, RZ, 0x18, R67 ;  /* 0x00000018ff577819 */ /* 0x000fe20000011643 */
[----:B------:R-:W-:Y:S01]  /*9c60*/  IMAD.SHL.U32 R48, R133, 0x100, RZ ;  /* 0x0000010085307824 */ /* 0x000fe200078e00ff */
[----:B------:R-:W-:-:S02]  /*9c70*/  LOP3.LUT R64, R67, 0xff, RZ, 0xc0, !PT ;  /* 0x000000ff43407812 */ /* 0x000fc400078ec0ff */
[--C-:B------:R-:W-:Y:S02]  /*9c80*/  SHF.R.U32.HI R86, RZ, 0x8, R67.reuse ;  /* 0x00000008ff567819 */ /* 0x100fe40000011643 */
[----:B------:R-:W-:Y:S02]  /*9c90*/  SHF.R.U32.HI R85, RZ, 0x10, R67 ;  /* 0x00000010ff557819 */ /* 0x000fe40000011643 */
[--C-:B------:R-:W-:Y:S02]  /*9ca0*/  SHF.R.U32.HI R82, RZ, 0x8, R69.reuse ;  /* 0x00000008ff527819 */ /* 0x100fe40000011645 */
[--C-:B------:R-:W-:Y:S02]  /*9cb0*/  SHF.R.U32.HI R84, RZ, 0x18, R69.reuse ;  /* 0x00000018ff547819 */ /* 0x100fe40000011645 */
[----:B------:R-:W-:Y:S01]  /*9cc0*/  LOP3.LUT R67, R69, 0xff, RZ, 0xc0, !PT ;  /* 0x000000ff45437812 */ /* 0x000fe200078ec0ff */
[----:B------:R-:W-:Y:S01]  /*9cd0*/  IMAD.SHL.U32 R50, R82, 0x100, RZ ;  /* 0x0000010052327824 */ /* 0x000fe200078e00ff */
[----:B------:R-:W-:-:S02]  /*9ce0*/  SHF.R.U32.HI R70, RZ, 0x10, R69 ;  /* 0x00000010ff467819 */ /* 0x000fc40000011645 */
[----:B------:R-:W-:Y:S02]  /*9cf0*/  SHF.R.U32.HI R69, RZ, 0x8, R71 ;  /* 0x00000008ff457819 */ /* 0x000fe40000011647 */
[----:B------:R-:W-:Y:S02]  /*9d00*/  PRMT R63, R152, 0x654, R63 ;  /* 0x00000654983f7816 */ /* 0x000fe4000000003f */
[----:B------:R-:W-:Y:S01]  /*9d10*/  SHF.R.U32.HI R81, RZ, 0x18, R71 ;  /* 0x00000018ff517819 */ /* 0x000fe20000011647 */
[----:B------:R-:W-:Y:S01]  /*9d20*/  IMAD.SHL.U32 R69, R69, 0x100, RZ ;  /* 0x0000010045457824 */ /* 0x000fe200078e00ff */
[----:B------:R-:W-:Y:S02]  /*9d30*/  LOP3.LUT R68, R71, 0xff, RZ, 0xc0, !PT ;  /* 0x000000ff47447812 */ /* 0x000fe400078ec0ff */
[----:B------:R-:W-:Y:S01]  /*9d40*/  MOV R60, R49 ;  /* 0x00000031003c7202 */ /* 0x000fe20000000f00 */
[----:B------:R-:W-:Y:S01]  /*9d50*/  IMAD.U32 R49, R132, 0x10000, RZ ;  /* 0x0001000084317824 */ /* 0x000fe200078e00ff */
[----:B------:R-:W-:-:S02]  /*9d60*/  PRMT R67, R84, 0x654, R67 ;  /* 0x0000065454437816 */ /* 0x000fc40000000043 */
[----:B------:R-:W-:Y:S01]  /*9d70*/  LOP3.LUT R48, R63, 0xff00, R48, 0xf8, !PT ;  /* 0x0000ff003f307812 */ /* 0x000fe200078ef830 */
[----:B------:R-:W-:Y:S01]  /*9d80*/  IMAD.SHL.U32 R63, R86, 0x100, RZ ;  /* 0x00000100563f7824 */ /* 0x000fe200078e00ff */
[----:B------:R-:W-:Y:S01]  /*9d90*/  PRMT R68, R81, 0x654, R68 ;  /* 0x0000065451447816 */ /* 0x000fe20000000044 */
[----:B------:R-:W-:Y:S01]  /*9da0*/  IMAD.U32 R81, R70, 0x10000, RZ ;  /* 0x0001000046517824 */ /* 0x000fe200078e00ff */
[----:B------:R-:W-:Y:S02]  /*9db0*/  PRMT R64, R87, 0x654, R64 ;  /* 0x0000065457407816 */ /* 0x000fe40000000040 */
[----:B------:R-:W-:Y:S02]  /*9dc0*/  LOP3.LUT R52, R67, 0xff00, R50, 0xf8, !PT ;  /* 0x0000ff0043347812 */ /* 0x000fe400078ef832 */
[----:B------:R-:W-:Y:S01]  /*9dd0*/  LOP3.LUT R50, R48, 0xff0000, R49, 0xf8, !PT ;  /* 0x00ff000030327812 */ /* 0x000fe200078ef831 */
[----:B------:R-:W-:Y:S01]  /*9de0*/  IMAD.U32 R48, R85, 0x10000, RZ ;  /* 0x0001000055307824 */ /* 0x000fe200078e00ff */
[----:B------:R-:W-:-:S02]  /*9df0*/  SHF.R.U32.HI R83, RZ, 0x10, R71 ;  /* 0x00000010ff537819 */ /* 0x000fc40000011647 */
[----:B------:R-:W-:Y:S02]  /*9e00*/  LOP3.LUT R82, R68, 0xff00, R69, 0xf8, !PT ;  /* 0x0000ff0044527812 */ /* 0x000fe400078ef845 */
[----:B------:R-:W-:Y:S02]  /*9e10*/  LOP3.LUT R63, R64, 0xff00, R63, 0xf8, !PT ;  /* 0x0000ff00403f7812 */ /* 0x000fe400078ef83f */
[----:B------:R-:W-:Y:S02]  /*9e20*/  F2FP.F16.E4M3.UNPACK_B R71, R146.H1 ;  /* 0x00000092ff47723e */ /* 0x000fe400030006ff */
[----:B------:R-:W-:Y:S02]  /*9e30*/  F2FP.F16.E4M3.UNPACK_B R69, R66.H1 ;  /* 0x00000042ff45723e */ /* 0x000fe400030006ff */
[----:B------:R-:W-:Y:S01]  /*9e40*/  F2FP.F16.E4M3.UNPACK_B R67, R65.H1 ;  /* 0x00000041ff43723e */ /* 0x000fe200030006ff */
[----:B------:R-:W-:Y:S01]  /*9e50*/  HADD2.F32 R49, -RZ, R71.H0_H0 ;  /* 0x20000047ff317230 */ /* 0x000fe20000004100 */
[----:B------:R-:W-:Y:S01]  /*9e60*/  LOP3.LUT R48, R63, 0xff0000, R48, 0xf8, !PT ;  /* 0x00ff00003f307812 */ /* 0x000fe200078ef830 */
[----:B------:R-:W-:Y:S01]  /*9e70*/  HADD2.F32 R64, -RZ, R69.H0_H0 ;  /* 0x20000045ff407230 */ /* 0x000fe20000004100 */
[----:B------:R-:W-:Y:S01]  /*9e80*/  F2FP.F16.E4M3.UNPACK_B R68, R149.H1 ;  /* 0x00000095ff44723e */ /* 0x000fe200030006ff */
[----:B------:R-:W-:Y:S01]  /*9e90*/  HADD2.F32 R63, -RZ, R67.H0_H0 ;  /* 0x20000043ff3f7230 */ /* 0x000fe20000004100 */
[----:B------:R-:W-:Y:S01]  /*9ea0*/  SHF.L.U32 R83, R83, 0x10, RZ ;  /* 0x0000001053537819 */ /* 0x000fe200000006ff */
[----:B------:R-:W-:-:S02]  /*9eb0*/  HADD2.F32 R71, -RZ, R71.H1_H1 ;  /* 0x30000047ff477230 */ /* 0x000fc40000004100 */
[-C--:B------:R-:W-:Y:S01]  /*9ec0*/  FMUL.FTZ R84, R64, R49.reuse ;  /* 0x0000003140547220 */ /* 0x080fe20000410000 */
[--C-:B------:R-:W-:Y:S02]  /*9ed0*/  HADD2.F32 R70, -RZ, R68.reuse.H0_H0 ;  /* 0x20000044ff467230 */ /* 0x100fe40000004100 */
        /* <DEDUP_REMOVED lines=11> */
[C---:B------:R-:W-:Y:S01]  /*9f90*/  FMUL.FTZ R86, R68.reuse, R71 ;  /* 0x0000004744567220 */ /* 0x040fe20000410000 */
[----:B------:R-:W-:Y:S01]  /*9fa0*/  F2FP.F16.E4M3.UNPACK_B R149, R149 ;  /* 0x00000095ff95723e */ /* 0x000fe200020006ff */
[C---:B------:R-:W-:Y:S01]  /*9fb0*/  FMUL.FTZ R65, R81.reuse, R71 ;  /* 0x0000004751417220 */ /* 0x040fe20000410000 */
[----:B------:R-:W-:Y:S01]  /*9fc0*/  HADD2.F32 R84, -RZ, R146.H0_H0 ;  /* 0x20000092ff547230 */ /* 0x000fe20000004100 */
[----:B------:R-:W-:Y:S01]  /*9fd0*/  F2FP.F16.E4M3.UNPACK_B R85, R150.H1 ;  /* 0x00000096ff55723e */ /* 0x000fe200030006ff */
        /* <DEDUP_REMOVED lines=19> */
[--C-:B------:R-:W-:Y:S02]  /*a110*/  HADD2.F32 R83, -RZ, R82.reuse.H0_H0 ;  /* 0x20000052ff537230 */ /* 0x100fe40000004100 */
[----:B------:R-:W-:Y:S01]  /*a120*/  FFMA.FTZ R87, R81, R84, R146 ;  /* 0x0000005451577223 */ /* 0x000fe20000010092 */
[--C-:B------:R-:W-:Y:S01]  /*a130*/  HADD2.F32 R81, -RZ, R71.reuse.H1_H1 ;  /* 0x30000047ff517230 */ /* 0x100fe20000004100 */
[----:B------:R-:W-:Y:S01]  /*a140*/  F2FP.F16.E4M3.UNPACK_B R148, R148 ;  /* 0x00000094ff94723e */ /* 0x000fe200020006ff */
[----:B------:R-:W-:Y:S01]  /*a150*/  HADD2.F32 R82, -RZ, R82.H1_H1 ;  /* 0x30000052ff527230 */ /* 0x000fe20000004100 */
[----:B------:R-:W-:Y:S01]  /*a160*/  F2FP.F16.E4M3.UNPACK_B R62, R62 ;  /* 0x0000003eff3e723e */ /* 0x000fe200020006ff */
[----:B------:R-:W-:Y:S01]  /*a170*/  HADD2.F32 R86, -RZ, R71.H0_H0 ;  /* 0x20000047ff567230 */ /* 0x000fe20000004100 */
[----:B------:R-:W-:Y:S01]  /*a180*/  F2FP.F16.E4M3.UNPACK_B R150, R150 ;  /* 0x00000096ff96723e */ /* 0x000fe200020006ff */
[----:B------:R-:W-:-:S02]  /*a190*/  HADD2.F32 R71, -RZ, R69.H0_H0 ;  /* 0x20000045ff477230 */ /* 0x000fc40000004100 */
[----:B------:R-:W-:Y:S01]  /*a1a0*/  FMUL.FTZ R146, R82, R81 ;  /* 0x0000005152927220 */ /* 0x000fe20000410000 */
[----:B------:R-:W-:Y:S02]  /*a1b0*/  HADD2.F32 R84, -RZ, R85.H0_H0 ;  /* 0x20000055ff547230 */ /* 0x000fe40000004100 */
        /* <DEDUP_REMOVED lines=8> */
[-C--:B------:R-:W-:Y:S01]  /*a240*/  FFMA.FTZ R133, R69, R85.reuse, -R146 ;  /* 0x0000005545857223 */ /* 0x080fe20000010892 */
[----:B------:R-:W-:Y:S01]  /*a250*/  F2FP.F16.E4M3.UNPACK_B R69, R54 ;  /* 0x00000036ff45723e */ /* 0x000fe200020006ff */
[----:B------:R-:W-:Y:S01]  /*a260*/  FFMA.FTZ R149, R82, R85, R81 ;  /* 0x0000005552957223 */ /* 0x000fe20000010051 */
[--C-:B------:R-:W-:Y:S01]  /*a270*/  HADD2.F32 R82, -RZ, R148.reuse.H0_H0 ;  /* 0x20000094ff527230 */ /* 0x100fe20000004100 */
[----:B------:R-:W-:Y:S01]  /*a280*/  F2FP.SATFINITE.E4M3.F32.PACK_AB_MERGE_C R65, R65, R64, RZ ;  /* 0x000000404141723e */ /* 0x000fe200048070ff */
[----:B------:R-:W-:Y:S01]  /*a290*/  HADD2.F32 R148, -RZ, R148.H1_H1 ;  /* 0x30000094ff947230 */ /* 0x000fe20000004100 */
[----:B------:R-:W-:Y:S01]  /*a2a0*/  F2FP.F16.E4M3.UNPACK_B R66, R60 ;  /* 0x0000003cff42723e */ /* 0x000fe200020006ff */
[--C-:B------:R-:W-:Y:S01]  /*a2b0*/  HADD2.F32 R71, -RZ, R69.reuse.H0_H0 ;  /* 0x20000045ff477230 */ /* 0x100fe20000004100 */
[----:B------:R-:W-:Y:S01]  /*a2c0*/  F2FP.SATFINITE.E4M3.F32.PACK_AB_MERGE_C R64, R70, R67, R63 ;  /* 0x000000434640723e */ /* 0x000fe2000480703f */
[----:B------:R-:W-:Y:S01]  /*a2d0*/  HADD2.F32 R54, -RZ, R62.H0_H0 ;  /* 0x2000003eff367230 */ /* 0x000fe20000004100 */
        /* <DEDUP_REMOVED lines=14> */
[----:B------:R-:W-:Y:S01]  /*a3c0*/  F2FP.F16.E4M3.UNPACK_B R69, R53 ;  /* 0x00000035ff45723e */ /* 0x000fe200020006ff */
[----:B------:R-:W-:Y:S01]  /*a3d0*/  HADD2.F32 R65, -RZ, R66.H0_H0 ;  /* 0x20000042ff417230 */ /* 0x000fe20000004100 */
[----:B------:R-:W-:-:S02]  /*a3e0*/  F2FP.F16.E4M3.UNPACK_B R81, R52 ;  /* 0x00000034ff51723e */ /* 0x000fc400020006ff */
[----:B------:R-:W-:Y:S01]  /*a3f0*/  F2FP.F16.E4M3.UNPACK_B R71, R50 ;  /* 0x00000032ff47723e */ /* 0x000fe200020006ff */
[----:B------:R-:W-:Y:S01]  /*a400*/  HADD2.F32 R67, -RZ, R69.H0_H0 ;  /* 0x20000045ff437230 */ /* 0x000fe20000004100 */
[----:B------:R-:W-:Y:S01]  /*a410*/  F2FP.SATFINITE.E4M3.F32.PACK_AB_MERGE_C R54, R85, R54, R86 ;  /* 0x000000365536723e */ /* 0x000fe20004807056 */
[----:B------:R-:W-:Y:S01]  /*a420*/  HADD2.F32 R68, -RZ, R81.H0_H0 ;  /* 0x20000051ff447230 */ /* 0x000fe20000004100 */
[----:B------:R-:W-:Y:S01]  /*a430*/  F2FP.SATFINITE.E4M3.F32.PACK_AB_MERGE_C R132, R133, R132, RZ ;  /* 0x000000848584723e */ /* 0x000fe200048070ff */
[----:B------:R-:W-:Y:S01]  /*a440*/  HADD2.F32 R70, -RZ, R69.H1_H1 ;  /* 0x30000045ff467230 */ /* 0x000fe20000004100 */
[----:B------:R-:W-:Y:S01]  /*a450*/  F2FP.F16.E4M3.UNPACK_B R69, R53.H1 ;  /* 0x00000035ff45723e */ /* 0x000fe200030006ff */
[----:B------:R-:W-:Y:S02]  /*a460*/  HADD2.F32 R81, -RZ, R81.H1_H1 ;  /* 0x30000051ff517230 */ /* 0x000fe40000004100 */
[-C--:B------:R-:W-:Y:S01]  /*a470*/  FMUL.FTZ R84, R67, R68.reuse ;  /* 0x0000004443547220 */ /* 0x080fe20000410000 */
[----:B------:R-:W-:Y:S01]  /*a480*/  FMUL.FTZ R86, R65, R68 ;  /* 0x0000004441567220 */ /* 0x000fe20000410000 */
[----:B------:R-:W-:Y:S01]  /*a490*/  HADD2.F32 R68, -RZ, R66.H1_H1 ;  /* 0x30000042ff447230 */ /* 0x000fe20000004100 */
[----:B------:R-:W-:Y:S01]  /*a4a0*/  F2FP.SATFINITE.E4M3.F32.PACK_AB_MERGE_C R62, R62, R83, R132 ;  /* 0x000000533e3e723e */ /* 0x000fe20004807084 */
        /* <DEDUP_REMOVED lines=72> */
[----:B------:R-:W-:-:S02]  /*a930*/  F2FP.SATFINITE.E4M3.F32.PACK_AB_MERGE_C R65, R60, R65, R86 ;  /* 0x000000413c41723e */ /* 0x000fc40004807056 */
[----:B------:R-:W-:Y:S02]  /*a940*/  F2FP.SATFINITE.E4M3.F32.PACK_AB_MERGE_C R87, R132, R87, RZ ;  /* 0x000000578457723e */ /* 0x000fe400048070ff */
[----:B------:R-:W-:Y:S01]  /*a950*/  F2FP.SATFINITE.E4M3.F32.PACK_AB_MERGE_C R51, R50, R149, R51 ;  /* 0x000000953233723e */ /* 0x000fe20004807033 */
[----:B------:R-:W-:Y:S01]  /*a960*/  IMAD.MOV.U32 R50, RZ, RZ, R62 ;  /* 0x000000ffff327224 */ /* 0x000fe200078e003e */
[----:B------:R-:W-:Y:S01]  /*a970*/  F2FP.SATFINITE.E4M3.F32.PACK_AB_MERGE_C R55, R49, R84, R68 ;  /* 0x000000543137723e */ /* 0x000fe20004807044 */
[----:B------:R-:W-:Y:S01]  /*a980*/  IMAD.MOV.U32 R49, RZ, RZ, R65 ;  /* 0x000000ffff317224 */ /* 0x000fe200078e0041 */
[----:B------:R-:W-:-:S07]  /*a990*/  F2FP.SATFINITE.E4M3.F32.PACK_AB_MERGE_C R53, R53, R66, R87 ;  /* 0x000000423535723e */ /* 0x000fce0004807057 */
.L_x_8056:
[----:B------:R-:W-:Y:S05]  /*a9a0*/  BSYNC B2 ;  /* 0x0000000000027941 */ /* 0x000fea0003800000 */
.L_x_8055:
        /* <DEDUP_REMOVED lines=12> */
.L_x_8054:
[----:B------:R-:W-:Y:S05]  /*aa70*/  BSYNC B1 ;  /* 0x0000000000017941 */ /* 0x000fea0003800000 */
.L_x_8053:
[----:B-1----:R-:W-:Y:S02]  /*aa80*/  VIADD R49, R228, 0xc0 ;  /* 0x000000c0e4317836 */ /* 0x002fe40000000000 */
[-C--:B------:R-:W-:Y:S02]  /*aa90*/  IMAD R48, R122, R126.reuse, RZ ;  /* 0x0000007e7a307224 */ /* 0x080fe400078e02ff */
        /* <DEDUP_REMOVED lines=8> */
[----:B------:R-:W-:Y:S01]  /*ab20*/  VIADD R50, R228, 0xc0 ;  /* 0x000000c0e4327836 */ /* 0x000fe20000000000 */
[----:B------:R-:W-:Y:S01]  /*ab30*/  ISETP.NE.AND P6, PT, R0, RZ, PT ;  /* 0x000000ff0000720c */ /* 0x000fe20003fc5270 */
[----:B------:R-:W-:Y:S01]  /*ab40*/  BSSY B1, `(.L_x_8057) ;  /* 0x00000ee000017945 */ /* 0x000fe20003800000 */
[----:B------:R-:W-:Y:S01]  /*ab50*/  IADD3.X R48, R38, R61, R36, P3, P4 ;  /* 0x0000003d26307210 */ /* 0x000fe20001fe8424 */
[----:B------:R-:W-:Y:S01]  /*ab60*/  IMAD.SHL.U32 R50, R50, 0x80, RZ ;  /* 0x0000008032327824 */ /* 0x000fe200078e00ff */
[----:B------:R-:W-:-:S04]  /*ab70*/  SEL R147, R120, R147, !P6 ;  /* 0x0000009378937207 */ /* 0x000fc80007000000 */
        /* <DEDUP_REMOVED lines=8> */
[----:B------:R-:W-:-:S04]  /*ac00*/  LOP3.LUT R48, R48, R139, RZ, 0x3c, !PT ;  /* 0x0000008b30307212 */ /* 0x000fc800078e3cff */
[----:B--2---:R-:W-:Y:S01]  /*ac10*/  IADD3 R48, R49, R48, RZ ;  /* 0x0000003031307210 */ /* 0x004fe20007ffe0ff */
[----:B------:R-:W-:-:S04]  /*ac20*/  IMAD R49, R17, 0x7000, R113 ;  /* 0x0000700011317824 */ /* 0x000fc800078e0271 */
[----:B------:R-:W-:Y:S02]  /*ac30*/  IMAD R51, R17, 0x7000, R48 ;  /* 0x0000700011337824 */ /* 0x000fe400078e0230 */
[C---:B------:R-:W-:Y:S02]  /*ac40*/  IMAD.IADD R49, R16.reuse, 0x1, R49 ;  /* 0x0000000110317824 */ /* 0x040fe400078e0231 */
[----:B------:R-:W-:-:S04]  /*ac50*/  IMAD.IADD R52, R16, 0x1, R51 ;  /* 0x0000000110347824 */ /* 0x000fc800078e0233 */
[----:B------:R-:W1:Y:S04]  /*ac60*/  LDS.128 R48, [R49+0x20400] ;  /* 0x0204000031307984 */ /* 0x000e680000000c00 */
[----:B------:R-:W2:Y:S01]  /*ac70*/  LDS.128 R52, [R52+0x20400] ;  /* 0x0204000034347984 */ /* 0x000ea20000000c00 */
[----:B------:R-:W-:Y:S05]  /*ac80*/  @P2 BRA `(.L_x_8058) ;  /* 0x0000000c00642947 */ /* 0x000fea0003800000 */
[----:B------:R-:W-:Y:S01]  /*ac90*/  SHF.R.U32.HI R82, RZ, 0x8, R73 ;  /* 0x00000008ff527819 */ /* 0x000fe20000011649 */
[----:B-1----:R-:W-:Y:S01]  /*aca0*/  IMAD.MOV.U32 R66, RZ, RZ, R48 ;  /* 0x000000ffff427224 */ /* 0x002fe200078e0030 */
[----:B------:R-:W-:Y:S01]  /*acb0*/  LOP3.LUT R64, R73, 0xff, RZ, 0xc0, !PT ;  /* 0x000000ff49407812 */ /* 0x000fe200078ec0ff */
[----:B------:R-:W-:Y:S01]  /*acc0*/  IMAD.MOV.U32 R60, RZ, RZ, R49 ;  /* 0x000000ffff3c7224 */ /* 0x000fe200078e0031 */
[--C-:B------:R-:W-:Y:S01]  /*acd0*/  SHF.R.U32.HI R81, RZ, 0x18, R73.reuse ;  /* 0x00000018ff517819 */ /* 0x100fe20000011649 */
[----:B------:R-:W-:Y:S01]  /*ace0*/  IMAD.SHL.U32 R48, R82, 0x100, RZ ;  /* 0x0000010052307824 */ /* 0x000fe200078e00ff */
[----:B------:R-:W-:Y:S01]  /*acf0*/  SHF.R.U32.HI R83, RZ, 0x10, R73 ;  /* 0x00000010ff537819 */ /* 0x000fe20000011649 */
[----:B--2---:R-:W-:Y:S01]  /*ad00*/  IMAD.MOV.U32 R69, RZ, RZ, R52 ;  /* 0x000000ffff457224 */ /* 0x004fe200078e0034 */
[----:B------:R-:W-:Y:S01]  /*ad10*/  SHF.R.U32.HI R78, RZ, 0x8, R75 ;  /* 0x00000008ff4e7819 */ /* 0x000fe2000001164b */
[----:B------:R-:W-:Y:S01]  /*ad20*/  IMAD.MOV.U32 R62, RZ, RZ, R50 ;  /* 0x000000ffff3e7224 */ /* 0x000fe200078e0032 */
[----:B------:R-:W-:-:S02]  /*ad30*/  PRMT R49, R81, 0x654, R64 ;  /* 0x0000065451317816 */ /* 0x000fc40000000040 */
[----:B------:R-:W-:Y:S02]  /*ad40*/  SHF.R.U32.HI R73, RZ, 0x8, R77 ;  /* 0x00000008ff497819 */ /* 0x000fe4000001164d */
[----:B------:R-:W-:Y:S02]  /*ad50*/  LOP3.LUT R65, R75, 0xff, RZ, 0xc0, !PT ;  /* 0x000000ff4b417812 */ /* 0x000fe400078ec0ff */
[----:B------:R-:W-:Y:S01]  /*ad60*/  SHF.R.U32.HI R76, RZ, 0x18, R75 ;  /* 0x00000018ff4c7819 */ /* 0x000fe2000001164b */
[----:B------:R-:W-:Y:S01]  /*ad70*/  IMAD.SHL.U32 R52, R73, 0x100, RZ ;  /* 0x0000010049347824 */ /* 0x000fe200078e00ff */
[----:B------:R-:W-:Y:S02]  /*ad80*/  LOP3.LUT R67, R77, 0xff, RZ, 0xc0, !PT ;  /* 0x000000ff4d437812 */ /* 0x000fe400078ec0ff */
[----:B------:R-:W-:Y:S02]  /*ad90*/  SHF.R.U32.HI R70, RZ, 0x18, R77 ;  /* 0x00000018ff467819 */ /* 0x000fe4000001164d */
[----:B------:R-:W-:Y:S01]  /*ada0*/  LOP3.LUT R49, R49, 0xff00, R48, 0xf8, !PT ;  /* 0x0000ff0031317812 */ /* 0x000fe200078ef830 */
[----:B------:R-:W-:Y:S01]  /*adb0*/  IMAD.SHL.U32 R48, R78, 0x100, RZ ;  /* 0x000001004e307824 */ /* 0x000fe200078e00ff */
[----:B------:R-:W-:-:S02]  /*adc0*/  SHF.R.U32.HI R80, RZ, 0x10, R75 ;  /* 0x00000010ff507819 */ /* 0x000fc4000001164b */
[----:B------:R-:W-:Y:S02]  /*add0*/  SHF.R.U32.HI R68, RZ, 0x8, R79 ;  /* 0x00000008ff447819 */ /* 0x000fe4000001164f */
[----:B------:R-:W-:Y:S02]  /*ade0*/  PRMT R65, R76, 0x654, R65 ;  /* 0x000006544c417816 */ /* 0x000fe40000000041 */
[----:B------:R-:W-:Y:S01]  /*adf0*/  PRMT R67, R70, 0x654, R67 ;  /* 0x0000065446437816 */ /* 0x000fe20000000043 */
[----:B------:R-:W-:Y:S01]  /*ae00*/  IMAD.SHL.U32 R64, R68, 0x100, RZ ;  /* 0x0000010044407824 */ /* 0x000fe200078e00ff */
[----:B------:R-:W-:Y:S01]  /*ae10*/  LOP3.LUT R65, R65, 0xff00, R48, 0xf8, !PT ;  /* 0x0000ff0041417812 */ /* 0x000fe200078ef830 */
[----:B------:R-:W-:Y:S01]  /*ae20*/  IMAD.U32 R48, R80, 0x10000, RZ ;  /* 0x0001000050307824 */ /* 0x000fe200078e00ff */
[----:B------:R-:W-:Y:S02]  /*ae30*/  LOP3.LUT R75, R67, 0xff00, R52, 0xf8, !PT ;  /* 0x0000ff00434b7812 */ /* 0x000fe400078ef834 */
[----:B------:R-:W-:-:S02]  /*ae40*/  LOP3.LUT R71, R79, 0xff0000ff, RZ, 0xc0, !PT ;  /* 0xff0000ff4f477812 */ /* 0x000fc400078ec0ff */
[----:B------:R-:W-:Y:S02]  /*ae50*/  SHF.L.U32 R50, R83, 0x10, RZ ;  /* 0x0000001053327819 */ /* 0x000fe400000006ff */
[----:B------:R-:W-:Y:S02]  /*ae60*/  F2FP.F16.E4M3.UNPACK_B R73, R144.H1 ;  /* 0x00000090ff49723e */ /* 0x000fe400030006ff */
[----:B------:R-:W-:Y:S02]  /*ae70*/  F2FP.F16.E4M3.UNPACK_B R70, R69.H1 ;  /* 0x00000045ff46723e */ /* 0x000fe400030006ff */
[----:B------:R-:W-:Y:S02]  /*ae80*/  F2FP.F16.E4M3.UNPACK_B R67, R66.H1 ;  /* 0x00000042ff43723e */ /* 0x000fe400030006ff */
[----:B------:R-:W-:Y:S02]  /*ae90*/  SHF.R.U32.HI R74, RZ, 0x10, R77 ;  /* 0x00000010ff4a7819 */ /* 0x000fe4000001164d */
[----:B------:R-:W-:-:S02]  /*aea0*/  SHF.R.U32.HI R72, RZ, 0x10, R79 ;  /* 0x00000010ff487819 */ /* 0x000fc4000001164f */
[----:B------:R-:W-:Y:S01]  /*aeb0*/  LOP3.LUT R77, R71, 0xff00, R64, 0xf8, !PT ;  /* 0x0000ff00474d7812 */ /* 0x000fe200078ef840 */
[----:B------:R-:W-:Y:S01]  /*aec0*/  HADD2.F32 R64, -RZ, R67.H0_H0 ;  /* 0x20000043ff407230 */ /* 0x000fe20000004100 */
[----:B------:R-:W-:Y:S01]  /*aed0*/  LOP3.LUT R50, R49, 0xff0000, R50, 0xf8, !PT ;  /* 0x00ff000031327812 */ /* 0x000fe200078ef832 */
[----:B------:R-:W-:Y:S01]  /*aee0*/  HADD2.F32 R49, -RZ, R73.H0_H0 ;  /* 0x20000049ff317230 */ /* 0x000fe20000004100 */
[----:B------:R-:W-:Y:S01]  /*aef0*/  LOP3.LUT R48, R65, 0xff0000, R48, 0xf8, !PT ;  /* 0x00ff000041307812 */ /* 0x000fe200078ef830 */
[----:B------:R-:W-:Y:S01]  /*af00*/  HADD2.F32 R65, -RZ, R70.H0_H0 ;  /* 0x20000046ff417230 */ /* 0x000fe20000004100 */
[----:B------:R-:W-:Y:S01]  /*af10*/  F2FP.F16.E4M3.UNPACK_B R68, R142.H1 ;  /* 0x0000008eff44723e */ /* 0x000fe200030006ff */
[----:B------:R-:W-:Y:S02]  /*af20*/  IMAD.U32 R52, R74, 0x10000, RZ ;  /* 0x000100004a347824 */ /* 0x000fe400078e00ff */
[----:B------:R-:W-:Y:S01]  /*af30*/  FMUL.FTZ R74, R64, R49 ;  /* 0x00000031404a7220 */ /* 0x000fe20000410000 */
[----:B------:R-:W-:-:S02]  /*af40*/  IMAD.U32 R72, R72, 0x10000, RZ ;  /* 0x0001000048487824 */ /* 0x000fc400078e00ff */
[----:B------:R-:W-:Y:S01]  /*af50*/  FMUL.FTZ R79, R65, R49 ;  /* 0x00000031414f7220 */ /* 0x000fe20000410000 */
[--C-:B------:R-:W-:Y:S01]  /*af60*/  HADD2.F32 R71, -RZ, R68.reuse.H0_H0 ;  /* 0x20000044ff477230 */ /* 0x100fe20000004100 */
[----:B------:R-:W-:Y:S02]  /*af70*/  F2FP.F16.E4M3.UNPACK_B R144, R144 ;  /* 0x00000090ff90723e */ /* 0x000fe400020006ff */
        /* <DEDUP_REMOVED lines=65> */
[----:B------:R-:W-:Y:S01]  /*b390*/  F2FP.SATFINITE.E4M3.F32.PACK_AB_MERGE_C R65, R77, R74, R64 ;  /* 0x0000004a4d41723e */ /* 0x000fe20004807040 */
        /* <DEDUP_REMOVED lines=8> */
[----:B------:R-:W-:Y:S01]  /*b420*/  F2FP.SATFINITE.E4M3.F32.PACK_AB_MERGE_C R62, R73, R78, RZ ;  /* 0x0000004e493e723e */ /* 0x000fe200048070ff */
[----:B------:R-:W-:Y:S01]  /*b430*/  FFMA.FTZ R143, R66, R141, R143 ;  /* 0x0000008d428f7223 */ /* 0x000fe2000001008f */
[----:B------:R-:W-:Y:S01]  /*b440*/  F2FP.F16.E4M3.UNPACK_B R73, R52 ;  /* 0x00000034ff49723e */ /* 0x000fe200020006ff */
[----:B------:R-:W-:Y:S01]  /*b450*/  HADD2.F32 R69, -RZ, R68.H0_H0 ;  /* 0x20000044ff457230 */ /* 0x000fe20000004100 */
[----:B------:R-:W-:-:S02]  /*b460*/  F2FP.F16.E4M3.UNPACK_B R67, R60 ;  /* 0x0000003cff43723e */ /* 0x000fc400020006ff */
[----:B------:R-:W-:Y:S01]  /*b470*/  F2FP.SATFINITE.E4M3.F32.PACK_AB_MERGE_C R72, R83, R72, RZ ;  /* 0x000000485348723e */ /* 0x000fe200048070ff */
[----:B------:R-:W-:Y:S01]  /*b480*/  HADD2.F32 R74, -RZ, R73.H0_H0 ;  /* 0x20000049ff4a7230 */ /* 0x000fe20000004100 */
[----:B------:R-:W-:Y:S01]  /*b490*/  F2FP.F16.E4M3.UNPACK_B R71, R50 ;  /* 0x00000032ff47723e */ /* 0x000fe200020006ff */
[----:B------:R-:W-:Y:S01]  /*b4a0*/  HADD2.F32 R66, -RZ, R67.H0_H0 ;  /* 0x20000043ff427230 */ /* 0x000fe20000004100 */
[----:B------:R-:W-:Y:S01]  /*b4b0*/  F2FP.SATFINITE.E4M3.F32.PACK_AB_MERGE_C R62, R81, R54, R62 ;  /* 0x00000036513e723e */ /* 0x000fe2000480703e */
[----:B------:R-:W-:Y:S01]  /*b4c0*/  HADD2.F32 R73, -RZ, R73.H1_H1 ;  /* 0x30000049ff497230 */ /* 0x000fe20000004100 */
[----:B------:R-:W-:Y:S01]  /*b4d0*/  F2FP.SATFINITE.E4M3.F32.PACK_AB_MERGE_C R64, R144, R75, R76 ;  /* 0x0000004b9040723e */ /* 0x000fe2000480704c */
[----:B------:R-:W-:Y:S01]  /*b4e0*/  FMUL.FTZ R75, R69, R74 ;  /* 0x0000004a454b7220 */ /* 0x000fe20000410000 */
[----:B------:R-:W-:Y:S01]  /*b4f0*/  F2FP.SATFINITE.E4M3.F32.PACK_AB_MERGE_C R54, R143, R70, R72 ;  /* 0x000000468f36723e */ /* 0x000fe20004807048 */
[----:B------:R-:W-:Y:S02]  /*b500*/  HADD2.F32 R72, -RZ, R71.H0_H0 ;  /* 0x20000047ff487230 */ /* 0x000fe40000004100 */
[----:B------:R-:W-:Y:S01]  /*b510*/  FMUL.FTZ R74, R66, R74 ;  /* 0x0000004a424a7220 */ /* 0x000fe20000410000 */
[----:B------:R-:W-:Y:S01]  /*b520*/  HADD2.F32 R70, -RZ, R68.H1_H1 ;  /* 0x30000044ff467230 */ /* 0x000fe20000004100 */
[----:B------:R-:W-:Y:S01]  /*b530*/  F2FP.F16.E4M3.UNPACK_B R53, R53.H1 ;  /* 0x00000035ff35723e */ /* 0x000fe200030006ff */
[----:B------:R-:W-:-:S02]  /*b540*/  HADD2.F32 R68, -RZ, R67.H1_H1 ;  /* 0x30000043ff447230 */ /* 0x000fc40000004100 */
[----:B------:R-:W-:Y:S01]  /*b550*/  FFMA.FTZ R67, R69, R72, R74 ;  /* 0x0000004845437223 */ /* 0x000fe2000001004a */
[----:B------:R-:W-:Y:S02]  /*b560*/  HADD2.F32 R71, -RZ, R71.H1_H1 ;  /* 0x30000047ff477230 */ /* 0x000fe40000004100 */
[-C--:B------:R-:W-:Y:S01]  /*b570*/  FMUL.FTZ R69, R70, R73.reuse ;  /* 0x0000004946457220 */ /* 0x080fe20000410000 */
[----:B------:R-:W-:Y:S01]  /*b580*/  F2FP.F16.E4M3.UNPACK_B R60, R60.H1 ;  /* 0x0000003cff3c723e */ /* 0x000fe200030006ff */
[----:B------:R-:W-:Y:S01]  /*b590*/  FMUL.FTZ R73, R68, R73 ;  /* 0x0000004944497220 */ /* 0x000fe20000410000 */
[----:B------:R-:W-:Y:S01]  /*b5a0*/  FFMA.FTZ R66, R66, R72, -R75 ;  /* 0x0000004842427223 */ /* 0x000fe2000001084b */
[----:B------:R-:W-:Y:S01]  /*b5b0*/  FFMA.FTZ R77, R68, R71, -R69 ;  /* 0x00000047444d7223 */ /* 0x000fe20000010845 */
[----:B------:R-:W-:Y:S01]  /*b5c0*/  F2FP.F16.E4M3.UNPACK_B R69, R52.H1 ;  /* 0x00000034ff45723e */ /* 0x000fe200030006ff */
[----:B------:R-:W-:Y:S01]  /*b5d0*/  HADD2.F32 R68, -RZ, R53.H0_H0 ;  /* 0x20000035ff447230 */ /* 0x000fe20000004100 */
[----:B------:R-:W-:Y:S01]  /*b5e0*/  F2FP.F16.E4M3.UNPACK_B R50, R50.H1 ;  /* 0x00000032ff32723e */ /* 0x000fe200030006ff */
[----:B------:R-:W-:-:S02]  /*b5f0*/  HADD2.F32 R52, -RZ, R60.H0_H0 ;  /* 0x2000003cff347230 */ /* 0x000fc40000004100 */
[----:B------:R-:W-:Y:S01]  /*b600*/  FFMA.FTZ R76, R70, R71, R73 ;  /* 0x00000047464c7223 */ /* 0x000fe20000010049 */
[----:B------:R-:W-:Y:S02]  /*b610*/  HADD2.F32 R53, -RZ, R53.H1_H1 ;  /* 0x30000035ff357230 */ /* 0x000fe40000004100 */
[--C-:B------:R-:W-:Y:S02]  /*b620*/  HADD2.F32 R72, -RZ, R69.reuse.H1_H1 ;  /* 0x30000045ff487230 */ /* 0x100fe40000004100 */
[----:B------:R-:W-:Y:S02]  /*b630*/  HADD2.F32 R60, -RZ, R60.H1_H1 ;  /* 0x3000003cff3c7230 */ /* 0x000fe40000004100 */
[----:B------:R-:W-:Y:S02]  /*b640*/  HADD2.F32 R71, -RZ, R69.H0_H0 ;  /* 0x20000045ff477230 */ /* 0x000fe40000004100 */
[----:B------:R-:W-:Y:S01]  /*b650*/  FMUL.FTZ R75, R53, R72 ;  /* 0x00000048354b7220 */ /* 0x000fe20000410000 */
[----:B------:R-:W-:-:S02]  /*b660*/  HADD2.F32 R70, -RZ, R50.H1_H1 ;  /* 0x30000032ff467230 */ /* 0x000fc40000004100 */
[----:B------:R-:W-:Y:S01]  /*b670*/  FMUL.FTZ R72, R60, R72 ;  /* 0x000000483c487220 */ /* 0x000fe20000410000 */
[----:B------:R-:W-:Y:S02]  /*b680*/  HADD2.F32 R69, -RZ, R50.H0_H0 ;  /* 0x20000032ff457230 */ /* 0x000fe40000004100 */
[-C--:B------:R-:W-:Y:S01]  /*b690*/  FMUL.FTZ R73, R68, R71.reuse ;  /* 0x0000004744497220 */ /* 0x080fe20000410000 */
[----:B------:R-:W-:Y:S01]  /*b6a0*/  FMUL.FTZ R71, R52, R71 ;  /* 0x0000004734477220 */ /* 0x000fe20000410000 */
        /* <DEDUP_REMOVED lines=15> */
[----:B------:R-:W-:Y:S01]  /*b7a0*/  FMUL.FTZ R83, R68, R75 ;  /* 0x0000004b44537220 */ /* 0x000fe20000410000 */
[----:B------:R-:W-:Y:S01]  /*b7b0*/  F2FP.F16.E4M3.UNPACK_B R69, R48.H1 ;  /* 0x00000030ff45723e */ /* 0x000fe200030006ff */
[----:B------:R-:W-:-:S02]  /*b7c0*/  HADD2.F32 R48, -RZ, R55.H0_H0 ;  /* 0x20000037ff307230 */ /* 0x000fc40000004100 */
[----:B------:R-:W-:Y:S01]  /*b7d0*/  FMUL.FTZ R75, R52, R75 ;  /* 0x0000004b344b7220 */ /* 0x000fe20000410000 */
[----:B------:R-:W-:Y:S01]  /*b7e0*/  HADD2.F32 R71, -RZ, R49.H0_H0 ;  /* 0x20000031ff477230 */ /* 0x000fe20000004100 */
[----:B------:R-:W-:Y:S01]  /*b7f0*/  F2FP.SATFINITE.E4M3.F32.PACK_AB_MERGE_C R78, R81, R78, RZ ;  /* 0x0000004e514e723e */ /* 0x000fe200048070ff */
[----:B------:R-:W-:Y:S02]  /*b800*/  HADD2.F32 R53, -RZ, R51.H0_H0 ;  /* 0x20000033ff357230 */ /* 0x000fe40000004100 */
[-C--:B------:R-:W-:Y:S01]  /*b810*/  FMUL.FTZ R82, R48, R74.reuse ;  /* 0x0000004a30527220 */ /* 0x080fe20000410000 */
[----:B------:R-:W-:Y:S02]  /*b820*/  HADD2.F32 R70, -RZ, R69.H0_H0 ;  /* 0x20000045ff467230 */ /* 0x000fe40000004100 */
[----:B------:R-:W-:Y:S01]  /*b830*/  FFMA.FTZ R83, R52, R71, -R83 ;  /* 0x0000004734537223 */ /* 0x000fe20000010853 */
[----:B------:R-:W-:Y:S02]  /*b840*/  HADD2.F32 R55, -RZ, R55.H1_H1 ;  /* 0x30000037ff377230 */ /* 0x000fe40000004100 */
[----:B------:R-:W-:Y:S01]  /*b850*/  FMUL.FTZ R85, R53, R74 ;  /* 0x0000004a35557220 */ /* 0x000fe20000410000 */
[----:B------:R-:W-:-:S02]  /*b860*/  HADD2.F32 R52, -RZ, R73.H1_H1 ;  /* 0x30000049ff347230 */ /* 0x000fc40000004100 */
[-C--:B------:R-:W-:Y:S01]  /*b870*/  FFMA.FTZ R82, R53, R70.reuse, -R82 ;  /* 0x0000004635527223 */ /* 0x080fe20000010852 */
[----:B------:R-:W-:Y:S02]  /*b880*/  HADD2.F32 R51, -RZ, R51.H1_H1 ;  /* 0x30000033ff337230 */ /* 0x000fe40000004100 */
[----:B------:R-:W-:Y:S01]  /*b890*/  FFMA.FTZ R75, R68, R71, R75 ;  /* 0x00000047444b7223 */ /* 0x000fe2000001004b */
[----:B------:R-:W-:Y:S01]  /*b8a0*/  FFMA.FTZ R85, R48, R70, R85 ;  /* 0x0000004630557223 */ /* 0x000fe20000010055 */
[----:B------:R-:W-:Y:S02]  /*b8b0*/  HADD2.F32 R60, -RZ, R60.H1_H1 ;  /* 0x3000003cff3c7230 */ /* 0x000fe40000004100 */
[-C--:B------:R-:W-:Y:S01]  /*b8c0*/  FMUL.FTZ R68, R55, R52.reuse ;  /* 0x0000003437447220 */ /* 0x080fe20000410000 */
[----:B------:R-:W-:Y:S02]  /*b8d0*/  HADD2.F32 R53, -RZ, R72.H1_H1 ;  /* 0x30000048ff357230 */ /* 0x000fe40000004100 */
[----:B------:R-:W-:Y:S01]  /*b8e0*/  FMUL.FTZ R52, R51, R52 ;  /* 0x0000003433347220 */ /* 0x000fe20000410000 */
[----:B------:R-:W-:Y:S01]  /*b8f0*/  HADD2.F32 R50, -RZ, R50.H1_H1 ;  /* 0x30000032ff327230 */ /* 0x000fe20000004100 */
[----:B------:R-:W-:Y:S01]  /*b900*/  F2FP.SATFINITE.E4M3.F32.PACK_AB_MERGE_C R79, R80, R79, RZ ;  /* 0x0000004f504f723e */ /* 0x000fe200048070ff */
[----:B------:R-:W-:-:S02]  /*b910*/  HADD2.F32 R48, -RZ, R69.H1_H1 ;  /* 0x30000045ff307230 */ /* 0x000fc40000004100 */
[-C--:B------:R-:W-:Y:S01]  /*b920*/  FMUL.FTZ R69, R60, R53.reuse ;  /* 0x000000353c457220 */ /* 0x080fe20000410000 */
[----:B------:R-:W-:Y:S02]  /*b930*/  HADD2.F32 R49, -RZ, R49.H1_H1 ;  /* 0x30000031ff317230 */ /* 0x000fe40000004100 */
[C---:B------:R-:W-:Y:S01]  /*b940*/  FMUL.FTZ R53, R50.reuse, R53 ;  /* 0x0000003532357220 */ /* 0x040fe20000410000 */
[-C--:B------:R-:W-:Y:S01]  /*b950*/  FFMA.FTZ R51, R51, R48.reuse, -R68 ;  /* 0x0000003033337223 */ /* 0x080fe20000010844 */
[----:B------:R-:W-:Y:S01]  /*b960*/  FFMA.FTZ R52, R55, R48, R52 ;  /* 0x0000003037347223 */ /* 0x000fe20000010034 */
[-C--:B------:R-:W-:Y:S01]  /*b970*/  FFMA.FTZ R50, R50, R49.reuse, -R69 ;  /* 0x0000003132327223 */ /* 0x080fe20000010845 */
[----:B------:R-:W-:Y:S01]  /*b980*/  FFMA.FTZ R60, R60, R49, R53 ;  /* 0x000000313c3c7223 */ /* 0x000fe20000010035 */
[----:B------:R-:W-:Y:S01]  /*b990*/  F2FP.SATFINITE.E4M3.F32.PACK_AB_MERGE_C R49, R77, R66, R78 ;  /* 0x000000424d31723e */ /* 0x000fe2000480704e */
[----:B------:R-:W-:Y:S01]  /*b9a0*/  IMAD.MOV.U32 R48, RZ, RZ, R65 ;  /* 0x000000ffff307224 */ /* 0x000fe200078e0041 */
[----:B------:R-:W-:-:S02]  /*b9b0*/  F2FP.SATFINITE.E4M3.F32.PACK_AB_MERGE_C R51, R51, R82, RZ ;  /* 0x000000523333723e */ /* 0x000fc400048070ff */
[----:B------:R-:W-:Y:S02]  /*b9c0*/  F2FP.SATFINITE.E4M3.F32.PACK_AB_MERGE_C R52, R52, R85, RZ ;  /* 0x000000553434723e */ /* 0x000fe400048070ff */
[----:B------:R-:W-:Y:S01]  /*b9d0*/  F2FP.SATFINITE.E4M3.F32.PACK_AB_MERGE_C R51, R50, R83, R51 ;  /* 0x000000533233723e */ /* 0x000fe20004807033 */
[----:B------:R-:W-:Y:S01]  /*b9e0*/  IMAD.MOV.U32 R50, RZ, RZ, R62 ;  /* 0x000000ffff327224 */ /* 0x000fe200078e003e */
[----:B------:R-:W-:Y:S01]  /*b9f0*/  F2FP.SATFINITE.E4M3.F32.PACK_AB_MERGE_C R55, R60, R75, R52 ;  /* 0x0000004b3c37723e */ /* 0x000fe20004807034 */
[----:B------:R-:W-:Y:S01]  /*ba00*/  IMAD.MOV.U32 R52, RZ, RZ, R64 ;  /* 0x000000ffff347224 */ /* 0x000fe200078e0040 */
[----:B------:R-:W-:-:S07]  /*ba10*/  F2FP.SATFINITE.E4M3.F32.PACK_AB_MERGE_C R53, R76, R67, R79 ;  /* 0x000000434c35723e */ /* 0x000fce000480704f */
.L_x_8058:
[----:B------:R-:W-:Y:S05]  /*ba20*/  BSYNC B1 ;  /* 0x0000000000017941 */ /* 0x000fea0003800000 */
.L_x_8057:
[----:B------:R-:W-:Y:S01]  /*ba30*/  ISETP.GE.AND P2, PT, R63, R145, PT ;  /* 0x000000913f00720c */ /* 0x000fe20003f46270 */
[----:B------:R-:W-:Y:S02]  /*ba40*/  ULDC.64 UR4, c[0x0][0x208] ;  /* 0x0000820000047ab9 */ /* 0x000fe40000000a00 */
[----:B-1----:R3:W-:Y:S10]  /*ba50*/  STG.E.128 desc[UR4][R58.64], R48 ;  /* 0x000000303a007986 */ /* 0x0027f4000c101d04 */
[----:B------:R-:W-:Y:S05]  /*ba60*/  @P2 BRA `(.L_x_8035) ;  /* 0x0000000400fc2947 */ /* 0x000fea0003800000 */
[--C-:B---3--:R-:W-:Y:S01]  /*ba70*/  SHF.R.S32.HI R48, RZ, 0x1f, R63.reuse ;  /* 0x0000001fff307819 */ /* 0x108fe2000001143f */
[----:B------:R-:W-:Y:S01]  /*ba80*/  ULDC.64 UR4, c[0x0][0x208] ;  /* 0x0000820000047ab9 */ /* 0x000fe20000000a00 */
[----:B------:R-:W-:-:S04]  /*ba90*/  IADD3 R63, P2, P3, R42, R124, R63 ;  /* 0x0000007c2a3f7210 */ /* 0x000fc80007b5e03f */
[----:B------:R-:W-:Y:S02]  /*baa0*/  IADD3.X R48, R38, R61, R48, P2, P3 ;  /* 0x0000003d26307210 */ /* 0x000fe400017e6430 */
[----:B------:R-:W-:-:S05]  /*bab0*/  IADD3 R56, P2, R63, R56, RZ ;  /* 0x000000383f387210 */ /* 0x000fca0007f5e0ff */
[----:B------:R-:W-:-:S05]  /*bac0*/  IMAD.X R57, R48, 0x1, R57, P2 ;  /* 0x0000000130397824 */ /* 0x000fca00010e0639 */
[----:B--2---:R4:W-:Y:S01]  /*bad0*/  STG.E.128 desc[UR4][R56.64], R52 ;  /* 0x0000003438007986 */ /* 0x0049e2000c101d04 */
[----:B------:R-:W-:Y:S05]  /*bae0*/  BRA `(.L_x_8035) ;  /* 0x0000000400dc7947 */ /* 0x000fea0003800000 */
.L_x_7998:
[----:B------:R-:W2:Y:S02]  /*baf0*/  LDL R48, [R1+0x4c] ;  /* 0x00004c0001307983 */ /* 0x000ea40000100800 */
[----:B--2---:R-:W-:-:S13]  /*bb00*/  R2UR UR4, R48 ;  /* 0x00000000300472ca */ /* 0x004fda00000e0000 */
[----:B------:R-:W-:-:S06]  /*bb10*/  UISETP.NE.AND UP0, UPT, UR4, 0x3, UPT ;  /* 0x000000030400788c */ /* 0x000fcc000bf05270 */
[----:B------:R-:W-:-:S13]  /*bb20*/  PLOP3.LUT P5, PT, PT, PT, UP0, 0x80, 0x0 ;  /* 0x000000000000781c */ /* 0x000fda0003faf008 */
[----:B------:R-:W-:Y:S05]  /*bb30*/  @!P5 BRA `(.L_x_8059) ;  /* 0x000000000004d947 */ /* 0x000fea0003800000 */
[----:B------:R-:W-:Y:S01]  /*bb40*/  BPT.TRAP 0x1 ;  /* 0x000000040000795c */ /* 0x000fe20000300000 */
.L_x_8059:
[----:B------:R-:W2:Y:S01]  /*bb50*/  LDL R48, [R1] ;  /* 0x0000000001307983 */ /* 0x000ea20000100800 */
[----:B------:R-:W-:Y:S01]  /*bb60*/  IMAD R108, R17, 0x8, R16 ;  /* 0x00000008116c7824 */ /* 0x000fe200078e0210 */
[----:B------:R-:W-:Y:S01]  /*bb70*/  BSSY B1, `(.L_x_8060) ;  /* 0x0000008000017945 */ /* 0x000fe20003800000 */
[----:B------:R-:W-:Y:S01]  /*bb80*/  IMAD R117, R25, -0xe0, R2 ;  /* 0xffffff2019757824 */ /* 0x000fe200078e0202 */
[----:B------:R-:W-:-:S04]  /*bb90*/  SHF.R.S32.HI R49, RZ, 0x1f, R25 ;  /* 0x0000001fff317819 */ /* 0x000fc80000011419 */
[----:B------:R-:W-:Y:S02]  /*bba0*/  VIMNMX R117, R117, 0xe0, PT ;  /* 0x000000e075757848 */ /* 0x000fe40003fe0100 */
[----:B--2---:R-:W-:Y:S01]  /*bbb0*/  SHF.L.U32 R129, R48, 0x1f, RZ ;  /* 0x0000001f30817819 */ /* 0x004fe200000006ff */
[----:B------:R-:W-:-:S03]  /*bbc0*/  IMAD R48, R14, R25, RZ ;  /* 0x000000190e307224 */ /* 0x000fc600078e02ff */
[----:B------:R-:W0:Y:S02]  /*bbd0*/  SYNCS.PHASECHK.TRANS64.TRYWAIT P2, [R108+URZ+0x2e890], R129 ;  /* 0x02e890816c0075a7 */ /* 0x000e24000804017f */
[----:B0-----:R-:W-:Y:S05]  /*bbe0*/  @!P2 BRA `(.L_x_8061) ;  /* 0x000002180014a947 */ /* 0x001fea0003800000 */
.L_x_8303:
[----:B------:R-:W-:Y:S05]  /*bbf0*/  BSYNC B1 ;  /* 0x0000000000017941 */ /* 0x000fea0003800000 */
.L_x_8060:
[----:B------:R-:W-:Y:S01]  /*bc00*/  ISETP.GE.AND P2, PT, R228, R117, PT ;  /* 0x00000075e400720c */ /* 0x000fe20003f46270 */
[----:B------:R-:W-:Y:S01]  /*bc10*/  IMAD R49, R49, R130, R48 ;  /* 0x0000008231317224 */ /* 0x000fe200078e0230 */
[----:B------:R-:W-:Y:S01]  /*bc20*/  BSSY B1, `(.L_x_8062) ;  /* 0x0000016000017945 */ /* 0x000fe20003800000 */
[----:B------:R-:W-:-:S04]  /*bc30*/  IMAD.WIDE.U32 R52, R130, R25, RZ ;  /* 0x0000001982347225 */ /* 0x000fc800078e00ff */
[----:B------:R-:W-:-:S06]  /*bc40*/  IMAD.IADD R57, R49, 0x1, R53 ;  /* 0x0000000131397824 */ /* 0x000fcc00078e0235 */
[----:B------:R-:W-:Y:S05]  /*bc50*/  @P2 BRA `(.L_x_8063) ;  /* 0x0000000000482947 */ /* 0x000fea0003800000 */
[----:B------:R-:W1:Y:S01]  /*bc60*/  @!P0 LDS.128 R48, [R116+0x20400] ;  /* 0x0204000074308984 */ /* 0x000e620000000c00 */
[----:B------:R-:W2:Y:S01]  /*bc70*/  @!P0 LDC.64 R54, c[0x0][0x2e8] ;  /* 0x0000ba00ff368b82 */ /* 0x000ea20000000a00 */
[----:B------:R-:W-:Y:S01]  /*bc80*/  ULDC.64 UR4, c[0x0][0x208] ;  /* 0x0000820000047ab9 */ /* 0x000fe20000000a00 */
[----:B--2---:R-:W-:-:S04]  /*bc90*/  @!P0 IADD3 R54, P2, P3, R52, R54, R37 ;  /* 0x0000003634368210 */ /* 0x004fc80007b5e025 */
[----:B------:R-:W-:-:S05]  /*bca0*/  @!P0 IADD3.X R55, R57, R55, R104, P2, P3 ;  /* 0x0000003739378210 */ /* 0x000fca00017e6468 */
[----:B-1----:R1:W-:Y:S01]  /*bcb0*/  @!P0 STG.E.128 desc[UR4][R54.64], R48 ;  /* 0x0000003036008986 */ /* 0x0023e2000c101d04 */
[----:B------:R-:W-:Y:S05]  /*bcc0*/  @P1 BRA `(.L_x_8063) ;  /* 0x00000000002c1947 */ /* 0x000fea0003800000 */
[----:B------:R-:W-:Y:S01]  /*bcd0*/  ULDC.64 UR4, c[0x0][0x2e8] ;  /* 0x0000ba0000047ab9 */ /* 0x000fe20000000a00 */
[----:B-1----:R-:W-:Y:S01]  /*bce0*/  VIADD R48, R28, 0x40 ;  /* 0x000000401c307836 */ /* 0x002fe20000000000 */
[----:B------:R-:W-:Y:S01]  /*bcf0*/  IADD3 R54, P2, P3, R41, UR4, R52 ;  /* 0x0000000429367c10 */ /* 0x000fe2000fb5e034 */
[----:B------:R-:W-:-:S03]  /*bd00*/  ULDC.64 UR6, c[0x0][0x208] ;  /* 0x0000820000067ab9 */ /* 0x000fc60000000a00 */
[----:B------:R-:W-:Y:S02]  /*bd10*/  IADD3.X R55, R106, UR5, R57, P2, P3 ;  /* 0x000000056a377c10 */ /* 0x000fe400097e6439 */
[----:B------:R-:W-:-:S13]  /*bd20*/  LOP3.LUT P2, RZ, R229, 0x4, RZ, 0xc0, !PT ;  /* 0x00000004e5ff7812 */ /* 0x000fda000784c0ff */
[----:B------:R-:W-:-:S05]  /*bd30*/  @P2 IADD3 R48, R28, -0x40, RZ ;  /* 0xffffffc01c302810 */ /* 0x000fca0007ffe0ff */
[----:B------:R-:W-:-:S04]  /*bd40*/  IMAD R49, R17, 0x7000, R48 ;  /* 0x0000700011317824 */ /* 0x000fc800078e0230 */
[----:B------:R-:W-:-:S06]  /*bd50*/  IMAD.IADD R49, R16, 0x1, R49 ;  /* 0x0000000110317824 */ /* 0x000fcc00078e0231 */
[----:B------:R-:W1:Y:S04]  /*bd60*/  LDS.128 R48, [R49+0x20400] ;  /* 0x0204000031307984 */ /* 0x000e680000000c00 */
[----:B-1----:R2:W-:Y:S02]  /*bd70*/  STG.E.128 desc[UR6][R54.64], R48 ;  /* 0x0000003036007986 */ /* 0x0025e4000c101d06 */
.L_x_8063:
[----:B------:R-:W-:Y:S05]  /*bd80*/  BSYNC B1 ;  /* 0x0000000000017941 */ /* 0x000fea0003800000 */
.L_x_8062:
[----:B-12---:R-:W-:Y:S01]  /*bd90*/  VIADD R48, R228, 0x40 ;  /* 0x00000040e4307836 */ /* 0x006fe20000000000 */
[----:B------:R-:W-:Y:S04]  /*bda0*/  BSSY B1, `(.L_x_8064) ;  /* 0x0000017000017945 */ /* 0x000fe80003800000 */
[----:B------:R-:W-:-:S13]  /*bdb0*/  ISETP.GE.AND P2, PT, R48, R117, PT ;  /* 0x000000753000720c */ /* 0x000fda0003f46270 */
[----:B------:R-:W-:Y:S05]  /*bdc0*/  @P2 BRA `(.L_x_8065) ;  /* 0x0000000000502947 */ /* 0x000fea0003800000 */
[----:B------:R-:W1:Y:S01]  /*bdd0*/  @!P0 LDS.128 R48, [R116+0x22400] ;  /* 0x0224000074308984 */ /* 0x000e620000000c00 */
[----:B------:R-:W2:Y:S01]  /*bde0*/  @!P0 LDC.64 R54, c[0x0][0x2e8] ;  /* 0x0000ba00ff368b82 */ /* 0x000ea20000000a00 */
[----:B------:R-:W-:Y:S01]  /*bdf0*/  IADD3 R56, P2, R102, R52, RZ ;  /* 0x0000003466387210 */ /* 0x000fe20007f5e0ff */
[----:B------:R-:W-:-:S04]  /*be00*/  ULDC.64 UR4, c[0x0][0x208] ;  /* 0x0000820000047ab9 */ /* 0x000fc80000000a00 */
[----:B------:R-:W-:Y:S01]  /*be10*/  IMAD.X R59, R57, 0x1, R103, P2 ;  /* 0x00000001393b7824 */ /* 0x000fe200010e0667 */
        /* <DEDUP_REMOVED lines=10> */
[----:B------:R-:W-:-:S04]  /*bec0*/  @P2 VIADD R48, R28, 0xffffffc0 ;  /* 0xffffffc01c302836 */ /* 0x000fc80000000000 */
[----:B------:R-:W-:-:S04]  /*bed0*/  IMAD R49, R17, 0x7000, R48 ;  /* 0x0000700011317824 */ /* 0x000fc800078e0230 */
[----:B------:R-:W-:-:S06]  /*bee0*/  IMAD.IADD R49, R16, 0x1, R49 ;  /* 0x0000000110317824 */ /* 0x000fcc00078e0231 */
[----:B------:R-:W1:Y:S04]  /*bef0*/  LDS.128 R48, [R49+0x22400] ;  /* 0x0224000031307984 */ /* 0x000e680000000c00 */
[----:B-1----:R2:W-:Y:S02]  /*bf00*/  STG.E.128 desc[UR6][R54.64], R48 ;  /* 0x0000003036007986 */ /* 0x0025e4000c101d06 */
.L_x_8065:
[----:B------:R-:W-:Y:S05]  /*bf10*/  BSYNC B1 ;  /* 0x0000000000017941 */ /* 0x000fea0003800000 */
.L_x_8064:
[----:B-12---:R-:W-:Y:S01]  /*bf20*/  VIADD R48, R228, 0x80 ;  /* 0x00000080e4307836 */ /* 0x006fe20000000000 */
[----:B------:R-:W-:Y:S04]  /*bf30*/  BSSY B1, `(.L_x_8066) ;  /* 0x0000017000017945 */ /* 0x000fe80003800000 */
[----:B------:R-:W-:-:S13]  /*bf40*/  ISETP.GE.AND P2, PT, R48, R117, PT ;  /* 0x000000753000720c */ /* 0x000fda0003f46270 */
[----:B------:R-:W-:Y:S05]  /*bf50*/  @P2 BRA `(.L_x_8067) ;  /* 0x0000000000502947 */ /* 0x000fea0003800000 */
[----:B------:R-:W1:Y:S01]  /*bf60*/  @!P0 LDS.128 R48, [R116+0x24400] ;  /* 0x0244000074308984 */ /* 0x000e620000000c00 */
[----:B------:R-:W2:Y:S01]  /*bf70*/  @!P0 LDC.64 R54, c[0x0][0x2e8] ;  /* 0x0000ba00ff368b82 */ /* 0x000ea20000000a00 */
[----:B------:R-:W-:Y:S01]  /*bf80*/  LEA R56, P2, R40, R52, 0x7 ;  /* 0x0000003428387211 */ /* 0x000fe200078438ff */
        /* <DEDUP_REMOVED lines=17> */
.L_x_8067:
[----:B------:R-:W-:Y:S05]  /*c0a0*/  BSYNC B1 ;  /* 0x0000000000017941 */ /* 0x000fea0003800000 */
.L_x_8066:
[----:B-12---:R-:W-:-:S05]  /*c0b0*/  VIADD R48, R228, 0xc0 ;  /* 0x000000c0e4307836 */ /* 0x006fca0000000000 */
[----:B------:R-:W-:-:S13]  /*c0c0*/  ISETP.GE.AND P2, PT, R48, R117, PT ;  /* 0x000000753000720c */ /* 0x000fda0003f46270 */
[----:B------:R-:W-:Y:S05]  /*c0d0*/  @P2 BRA `(.L_x_8035) ;  /* 0x0000000000602947 */ /* 0x000fea0003800000 */
[----:B------:R-:W1:Y:S01]  /*c0e0*/  LDC.64 R50, c[0x0][0x300] ;  /* 0x0000c000ff327b82 */ /* 0x000e620000000a00 */
[----:B------:R-:W-:Y:S01]  /*c0f0*/  IMAD.MOV.U32 R54, RZ, RZ, R52 ;  /* 0x000000ffff367224 */ /* 0x000fe200078e0034 */
[----:B------:R-:W-:Y:S01]  /*c100*/  ULDC.64 UR4, c[0x0][0x208] ;  /* 0x0000820000047ab9 */ /* 0x000fe20000000a00 */
[----:B------:R-:W-:-:S05]  /*c110*/  IMAD.MOV.U32 R55, RZ, RZ, R57 ;  /* 0x000000ffff377224 */ /* 0x000fca00078e0039 */
        /* <DEDUP_REMOVED lines=20> */
.L_x_8035:
[----:B------:R-:W-:Y:S05]  /*c260*/  BSYNC B0 ;  /* 0x0000000000007941 */ /* 0x000fea0003800000 */
.L_x_7997:
        /* <DEDUP_REMOVED lines=17> */
.L_x_8069:
[----:B------:R-:W-:Y:S05]  /*c380*/  BSYNC B0 ;  /* 0x0000000000007941 */ /* 0x000fea0003800000 */
.L_x_8068:
[----:B------:R-:W2:Y:S01]  /*c390*/  SYNCS.PHASECHK.TRANS64.TRYWAIT P3, [R108+URZ+0x2e8b0], R129 ;  /* 0x02e8b0816c0075a7 */ /* 0x000ea2000806017f */
[----:B------:R-:W-:Y:S01]  /*c3a0*/  ULDC.64 UR4, c[0x0][0x318] ;  /* 0x0000c60000047ab9 */ /* 0x000fe20000000a00 */
[----:B------:R-:W-:Y:S01]  /*c3b0*/  ULDC.64 UR60, c[0x0][0x328] ;  /* 0x0000ca00003c7ab9 */ /* 0x000fe20000000a00 */
[----:B------:R-:W-:Y:S01]  /*c3c0*/  MOV R233, UR4 ;  /* 0x0000000400e97c02 */ /* 0x000fe20008000f00 */
[----:B------:R-:W-:Y:S01]  /*c3d0*/  IMAD.U32 R232, RZ, RZ, UR5 ;  /* 0x00000005ffe87e24 */ /* 0x000fe2000f8e00ff */
[----:B------:R-:W-:Y:S04]  /*c3e0*/  BSSY B0, `(.L_x_8070) ;  /* 0x0000002000007945 */ /* 0x000fe80003800000 */
[----:B--2---:R-:W-:Y:S05]  /*c3f0*/  @!P3 BRA `(.L_x_8071) ;  /* 0x000002100024b947 */ /* 0x004fea0003800000 */
.L_x_8304:
[----:B------:R-:W-:Y:S05]  /*c400*/  BSYNC B0 ;  /* 0x0000000000007941 */ /* 0x000fea0003800000 */
.L_x_8070:
        /* <DEDUP_REMOVED lines=8> */
[----:B------:R-:W-:Y:S01]  /*c490*/  IMAD.MOV.U32 R49, RZ, RZ, R107 ;  /* 0x000000ffff317224 */ /* 0x000fe200078e006b */
[----:B------:R-:W-:Y:S01]  /*c4a0*/  R2UR UR5, R233 ;  /* 0x00000000e90572ca */ /* 0x000fe200000e0000 */
[----:B------:R-:W-:Y:S01]  /*c4b0*/  IMAD R51, R53, UR60, RZ ;  /* 0x0000003c35337c24 */ /* 0x000fe2000f8e02ff */
[----:B------:R-:W-:Y:S01]  /*c4c0*/  R2UR UR4, R232 ;  /* 0x00000000e80472ca */ /* 0x000fe200000e0000 */
[----:B------:R-:W-:-:S04]  /*c4d0*/  IMAD.WIDE.U32 R48, R52, UR60, R48 ;  /* 0x0000003c34307c25 */ /* 0x000fc8000f8e0030 */
[----:B------:R-:W-:-:S04]  /*c4e0*/  IMAD R51, R52, UR61, R51 ;  /* 0x0000003d34337c24 */ /* 0x000fc8000f8e0233 */
[----:B------:R-:W-:Y:S01]  /*c4f0*/  @!P3 LOP3.LUT P5, RZ, R229, 0x4, RZ, 0xc0, !PT ;  /* 0x00000004e5ffb812 */ /* 0x000fe200078ac0ff */
[----:B------:R-:W-:-:S03]  /*c500*/  @!P3 VIADD R56, R115, 0x40 ;  /* 0x000000407338b836 */ /* 0x000fc60000000000 */
[----:B------:R-:W-:Y:S02]  /*c510*/  @!P3 PLOP3.LUT P4, PT, P5, PT, PT, 0x80, 0x0 ;  /* 0x000000000000b81c */ /* 0x000fe40002f8f070 */
[----:B------:R-:W-:-:S04]  /*c520*/  IADD3 R54, P5, R48, UR5, RZ ;  /* 0x0000000530367c10 */ /* 0x000fc8000ffbe0ff */
[----:B------:R-:W-:Y:S01]  /*c530*/  IADD3.X R55, R49, UR4, R51, P5, !PT ;  /* 0x0000000431377c10 */ /* 0x000fe2000affe433 */
[----:B------:R-:W-:-:S06]  /*c540*/  ULDC.64 UR4, c[0x0][0x208] ;  /* 0x0000820000047ab9 */ /* 0x000fcc0000000a00 */
[----:B------:R-:W-:Y:S01]  /*c550*/  @P4 VIADD R56, R115, 0xffffffc0 ;  /* 0xffffffc073384836 */ /* 0x000fe20000000000 */
[----:B------:R-:W-:-:S03]  /*c560*/  ISETP.GE.AND P4, PT, R18, UR6, PT ;  /* 0x0000000612007c0c */ /* 0x000fc6000bf86270 */
[----:B------:R-:W-:-:S10]  /*c570*/  @!P3 IMAD.IADD R56, R16, 0x1, R56 ;  /* 0x000000011038b824 */ /* 0x000fd400078e0238 */
[----:B------:R-:W1:Y:S04]  /*c580*/  @!P4 LDS.128 R48, [R116+0xe400] ;  /* 0x00e400007430c984 */ /* 0x000e680000000c00 */
[----:B-1----:R-:W-:Y:S04]  /*c590*/  @!P4 STG.E.128 desc[UR4][R54.64], R48 ;  /* 0x000000303600c986 */ /* 0x002fe8000c101d04 */
[----:B------:R-:W1:Y:S04]  /*c5a0*/  @!P3 LDS.128 R48, [R56+0xe400] ;  /* 0x00e400003830b984 */ /* 0x000e680000000c00 */
[----:B-1----:R3:W-:Y:S02]  /*c5b0*/  @!P3 STG.E.128 desc[UR4][R54.64+0x40], R48 ;  /* 0x000040303600b986 */ /* 0x0027e4000c101d04 */
.L_x_8073:
[----:B------:R-:W-:Y:S05]  /*c5c0*/  BSYNC B0 ;  /* 0x0000000000007941 */ /* 0x000fea0003800000 */
.L_x_8072:
[----:B-1-3--:R-:W-:Y:S01]  /*c5d0*/  VIADD R48, R228, 0x40 ;  /* 0x00000040e4307836 */ /* 0x00afe20000000000 */
[----:B------:R-:W-:Y:S04]  /*c5e0*/  BSSY B0, `(.L_x_8074) ;  /* 0x000001c000007945 */ /* 0x000fe80003800000 */
[----:B------:R-:W-:-:S13]  /*c5f0*/  ISETP.GE.AND P3, PT, R48, R117, PT ;  /* 0x000000753000720c */ /* 0x000fda0003f66270 */
[----:B------:R-:W-:Y:S05]  /*c600*/  @P3 BRA `(.L_x_8075) ;  /* 0x0000000000643947 */ /* 0x000fea0003800000 */
[----:B------:R-:W-:Y:S01]  /*c610*/  ULDC UR6, c[0x0][0x2f4] ;  /* 0x0000bd0000067ab9 */ /* 0x000fe20000000800 */
[----:B------:R-:W-:Y:S01]  /*c620*/  PLOP3.LUT P4, PT, PT, PT, PT, 0x8, 0x0 ;  /* 0x000000000000781c */ /* 0x000fe20003f8e170 */
[----:B------:R-:W-:Y:S01]  /*c630*/  IMAD.MOV.U32 R48, RZ, RZ, R44 ;  /* 0x000000ffff307224 */ /* 0x000fe200078e002c */
[----:B------:R-:W-:Y:S01]  /*c640*/  ISETP.GE.AND P3, PT, R4, UR6, PT ;  /* 0x0000000604007c0c */ /* 0x000fe2000bf66270 */
[----:B------:R-:W-:Y:S01]  /*c650*/  IMAD.MOV.U32 R49, RZ, RZ, R107 ;  /* 0x000000ffff317224 */ /* 0x000fe200078e006b */
[----:B------:R-:W-:Y:S02]  /*c660*/  R2UR UR4, R233 ;  /* 0x00000000e90472ca */ /* 0x000fe400000e0000 */
[----:B------:R-:W-:-:S09]  /*c670*/  R2UR UR7, R232 ;  /* 0x00000000e80772ca */ /* 0x000fd200000e0000 */
[----:B------:R-:W-:Y:S01]  /*c680*/  @!P3 LOP3.LUT P5, RZ, R229, 0x4, RZ, 0xc0, !PT ;  /* 0x00000004e5ffb812 */ /* 0x000fe200078ac0ff */
[----:B------:R-:W-:-:S03]  /*c690*/  @!P3 VIADD R56, R115, 0x40 ;  /* 0x000000407338b836 */ /* 0x000fc60000000000 */
[----:B------:R-:W-:Y:S02]  /*c6a0*/  @!P3 PLOP3.LUT P4, PT, P5, PT, PT, 0x80, 0x0 ;  /* 0x000000000000b81c */ /* 0x000fe40002f8f070 */
[----:B------:R-:W-:-:S05]  /*c6b0*/  IADD3 R51, P5, R52, 0x40, RZ ;  /* 0x0000004034337810 */ /* 0x000fca0007fbe0ff */
[----:B------:R-:W-:Y:S02]  /*c6c0*/  IMAD.X R50, RZ, RZ, R53, P5 ;  /* 0x000000ffff327224 */ /* 0x000fe400028e0635 */
[----:B------:R-:W-:-:S04]  /*c6d0*/  IMAD.WIDE.U32 R48, R51, UR60, R48 ;  /* 0x0000003c33307c25 */ /* 0x000fc8000f8e0030 */
[----:B------:R-:W-:Y:S01]  /*c6e0*/  IMAD R50, R50, UR60, RZ ;  /* 0x0000003c32327c24 */ /* 0x000fe2000f8e02ff */
[----:B------:R-:W-:Y:S02]  /*c6f0*/  @P4 IADD3 R56, R115, -0x40, RZ ;  /* 0xffffffc073384810 */ /* 0x000fe40007ffe0ff */
[----:B------:R-:W-:Y:S01]  /*c700*/  IADD3 R54, P4, R48, UR4, RZ ;  /* 0x0000000430367c10 */ /* 0x000fe2000ff9e0ff */
[----:B------:R-:W-:Y:S01]  /*c710*/  IMAD R51, R51, UR61, R50 ;  /* 0x0000003d33337c24 */ /* 0x000fe2000f8e0232 */
[----:B------:R-:W-:Y:S01]  /*c720*/  ULDC.64 UR4, c[0x0][0x208] ;  /* 0x0000820000047ab9 */ /* 0x000fe20000000a00 */
[----:B------:R-:W-:-:S03]  /*c730*/  @!P3 IMAD.IADD R56, R16, 0x1, R56 ;  /* 0x000000011038b824 */ /* 0x000fc600078e0238 */
[----:B------:R-:W-:Y:S02]  /*c740*/  IADD3.X R55, R49, UR7, R51, P4, !PT ;  /* 0x0000000731377c10 */ /* 0x000fe4000a7fe433 */
[----:B------:R-:W-:-:S13]  /*c750*/  ISETP.GE.AND P4, PT, R18, UR6, PT ;  /* 0x0000000612007c0c */ /* 0x000fda000bf86270 */
[----:B------:R-:W1:Y:S04]  /*c760*/  @!P4 LDS.128 R48, [R116+0x10400] ;  /* 0x010400007430c984 */ /* 0x000e680000000c00 */
[----:B-1----:R-:W-:Y:S04]  /*c770*/  @!P4 STG.E.128 desc[UR4][R54.64], R48 ;  /* 0x000000303600c986 */ /* 0x002fe8000c101d04 */
[----:B------:R-:W1:Y:S04]  /*c780*/  @!P3 LDS.128 R48, [R56+0x10400] ;  /* 0x010400003830b984 */ /* 0x000e680000000c00 */
[----:B-1----:R1:W-:Y:S02]  /*c790*/  @!P3 STG.E.128 desc[UR4][R54.64+0x40], R48 ;  /* 0x000040303600b986 */ /* 0x0023e4000c101d04 */
.L_x_8075:
[----:B------:R-:W-:Y:S05]  /*c7a0*/  BSYNC B0 ;  /* 0x0000000000007941 */ /* 0x000fea0003800000 */
.L_x_8074:
        /* <DEDUP_REMOVED lines=20> */
[----:B------:R-:W-:Y:S01]  /*c8f0*/  IMAD R51, R51, UR61, R50 ;  /* 0x0000003d33337c24 */ /* 0x000fe2000f8e0232 */
[----:B------:R-:W-:Y:S02]  /*c900*/  ULDC.64 UR4, c[0x0][0x208] ;  /* 0x0000820000047ab9 */ /* 0x000fe40000000a00 */
[----:B------:R-:W-:Y:S02]  /*c910*/  @!P3 IADD3 R56, R16, R56, RZ ;  /* 0x000000381038b210 */ /* 0x000fe40007ffe0ff */
[----:B------:R-:W-:Y:S02]  /*c920*/  IADD3.X R55, R49, UR7, R51, P4, !PT ;  /* 0x0000000731377c10 */ /* 0x000fe4000a7fe433 */
[----:B------:R-:W-:-:S13]  /*c930*/  ISETP.GE.AND P4, PT, R18, UR6, PT ;  /* 0x0000000612007c0c */ /* 0x000fda000bf86270 */
[----:B------:R-:W1:Y:S04]  /*c940*/  @!P4 LDS.128 R48, [R116+0x12400] ;  /* 0x012400007430c984 */ /* 0x000e680000000c00 */
[----:B-1----:R-:W-:Y:S04]  /*c950*/  @!P4 STG.E.128 desc[UR4][R54.64], R48 ;  /* 0x000000303600c986 */ /* 0x002fe8000c101d04 */
[----:B------:R-:W1:Y:S04]  /*c960*/  @!P3 LDS.128 R48, [R56+0x12400] ;  /* 0x012400003830b984 */ /* 0x000e680000000c00 */
[----:B-1----:R1:W-:Y:S02]  /*c970*/  @!P3 STG.E.128 desc[UR4][R54.64+0x40], R48 ;  /* 0x000040303600b986 */ /* 0x0023e4000c101d04 */
.L_x_8077:
[----:B------:R-:W-:Y:S05]  /*c980*/  BSYNC B0 ;  /* 0x0000000000007941 */ /* 0x000fea0003800000 */
.L_x_8076:
        /* <DEDUP_REMOVED lines=21> */
[----:B------:R-:W-:Y:S01]  /*cae0*/  @!P3 IMAD.IADD R54, R16, 0x1, R54 ;  /* 0x000000011036b824 */ /* 0x000fe200078e0236 */
[----:B------:R-:W-:Y:S02]  /*caf0*/  ULDC.64 UR4, c[0x0][0x208] ;  /* 0x0000820000047ab9 */ /* 0x000fe40000000a00 */
[----:B------:R-:W-:Y:S02]  /*cb00*/  IADD3.X R53, R49, UR7, R51, P4, !PT ;  /* 0x0000000731357c10 */ /* 0x000fe4000a7fe433 */
[----:B------:R-:W-:-:S13]  /*cb10*/  ISETP.GE.AND P4, PT, R18, UR6, PT ;  /* 0x0000000612007c0c */ /* 0x000fda000bf86270 */
[----:B------:R-:W1:Y:S04]  /*cb20*/  @!P4 LDS.128 R48, [R116+0x14400] ;  /* 0x014400007430c984 */ /* 0x000e680000000c00 */
[----:B-1----:R-:W-:Y:S04]  /*cb30*/  @!P4 STG.E.128 desc[UR4][R52.64], R48 ;  /* 0x000000303400c986 */ /* 0x002fe8000c101d04 */
[----:B------:R-:W1:Y:S04]  /*cb40*/  @!P3 LDS.128 R48, [R54+0x14400] ;  /* 0x014400003630b984 */ /* 0x000e680000000c00 */
[----:B-1----:R1:W-:Y:S02]  /*cb50*/  @!P3 STG.E.128 desc[UR4][R52.64+0x40], R48 ;  /* 0x000040303400b986 */ /* 0x0023e4000c101d04 */
.L_x_8079:
[----:B------:R-:W-:Y:S05]  /*cb60*/  BSYNC B0 ;  /* 0x0000000000007941 */ /* 0x000fea0003800000 */
.L_x_8078:
[----:B-1----:R-:W3:Y:S01]  /*cb70*/  LDL.LU R49, [R1] ;  /* 0x0000000001317983 */ /* 0x002ee20000300800 */
[----:B0-2---:R-:W-:Y:S01]  /*cb80*/  @!P2 VIADD R108, R108, 0x2e8c0 ;  /* 0x0002e8c06c6ca836 */ /* 0x005fe20000000000 */
[----:B------:R-:W-:Y:S01]  /*cb90*/  ISETP.NE.AND P3, PT, R109, RZ, PT ;  /* 0x000000ff6d00720c */ /* 0x000fe20003f65270 */
[----:B------:R-:W-:Y:S01]  /*cba0*/  VIADD R17, R17, 0x1 ;  /* 0x0000000111117836 */ /* 0x000fe20000000000 */
[----:B------:R-:W-:Y:S01]  /*cbb0*/  @!PT LDS RZ, [RZ] ;  /* 0x00000000fffff984 */ /* 0x000fe20000000800 */
[----:B------:R-:W-:Y:S01]  /*cbc0*/  @!PT LDS RZ, [RZ] ;  /* 0x00000000fffff984 */ /* 0x000fe20000000800 */
[----:B------:R-:W-:Y:S01]  /*cbd0*/  @!PT LDS RZ, [RZ] ;  /* 0x00000000fffff984 */ /* 0x000fe20000000800 */
[----:B------:R-:W-:Y:S01]  /*cbe0*/  @!PT LDS RZ, [RZ] ;  /* 0x00000000fffff984 */ /* 0x000fe20000000800 */
[----:B------:R0:W-:Y:S06]  /*cbf0*/  MEMBAR.ALL.CTA ;  /* 0x0000000000007992 */ /* 0x0001ec0000008000 */
[----:B0-----:R-:W0:Y:S01]  /*cc00*/  FENCE.VIEW.ASYNC.S ;  /* 0x00000000000073c6 */ /* 0x001e220000000000 */
[----:B------:R-:W-:Y:S01]  /*cc10*/  @!P2 PRMT R108, RZ, 0x654, R108 ;  /* 0x00000654ff6ca816 */ /* 0x000fe2000000006c */
[----:B0-----:R0:W-:Y:S06]  /*cc20*/  BAR.SYNC.DEFER_BLOCKING R136, 0x80 ;  /* 0x000200880000751d */ /* 0x0011ec0000010000 */
[----:B------:R0:W-:Y:S01]  /*cc30*/  @!P2 SYNCS.ARRIVE.TRANS64.RED.A1T0 RZ, [R108+URZ], RZ ;  /* 0x000000ff6cffa9a7 */ /* 0x0001e2000810043f */
[----:B------:R-:W-:-:S04]  /*cc40*/  ISETP.NE.AND P2, PT, R17, 0x2, PT ;  /* 0x000000021100780c */ /* 0x000fc80003f45270 */
[----:B------:R-:W-:Y:S02]  /*cc50*/  SEL R48, RZ, 0x1, P2 ;  /* 0x00000001ff307807 */ /* 0x000fe40001000000 */
[----:B------:R-:W-:Y:S02]  /*cc60*/  SEL R17, R17, RZ, P2 ;  /* 0x000000ff11117207 */ /* 0x000fe40001000000 */
[----:B---3--:R-:W-:-:S05]  /*cc70*/  LOP3.LUT R49, R49, R48, RZ, 0x3c, !PT ;  /* 0x0000003031317212 */ /* 0x008fca00078e3cff */
[----:B------:R0:W-:Y:S01]  /*cc80*/  STL [R1], R49 ;  /* 0x0000003101007387 */ /* 0x0001e20000100800 */
[----:B------:R-:W-:Y:S05]  /*cc90*/  @P3 BRA `(.L_x_8080) ;  /* 0xffffff5c00083947 */ /* 0x000fea000383ffff */
[----:B0-----:R-:W0:Y:S01]  /*cca0*/  S2R R49, SR_TID.X ;  /* 0x0000000000317919 */ /* 0x001e220000002100 */
[----:B------:R-:W-:Y:S02]  /*ccb0*/  PLOP3.LUT P0, PT, PT, PT, PT, 0x8, 0x0 ;  /* 0x000000000000781c */ /* 0x000fe40003f0e170 */
[----:B0-----:R-:W-:-:S04]  /*ccc0*/  SHF.R.U32.HI R49, RZ, 0x7, R49 ;  /* 0x00000007ff317819 */ /* 0x001fc80000011631 */
[----:B------:R-:W-:-:S13]  /*ccd0*/  ISETP.NE.AND P3, PT, R49, 0x1, PT ;  /* 0x000000013100780c */ /* 0x000fda0003f65270 */
[----:B------:R-:W-:Y:S06]  /*cce0*/  @!P3 BAR.ARV 0x9, 0x100 ;  /* 0x024400000000bb1d */ /* 0x000fec0000002000 */
.L_x_7992:
[----:B------:R-:W2:Y:S01]  /*ccf0*/  LDL R2, [R1+0x50] ;  /* 0x0000500001027983 */ /* 0x000ea20000100800 */
[----:B------:R-:W0:Y:S01]  /*cd00*/  LDC R0, c[0x0][0x448] ;  /* 0x00011200ff007b82 */ /* 0x000e220000000800 */
        /* <DEDUP_REMOVED lines=23> */
[----:B0-----:R-:W-:Y:S02]  /*ce80*/  ISETP.NE.AND P1, PT, R0, 0x1, PT ;  /* 0x000000010000780c */ /* 0x001fe40003f25270 */
[----:B-1----:R-:W-:Y:S02]  /*ce90*/  CS2R R30, SRZ ;  /* 0x00000000001e7805 */ /* 0x002fe4000001ff00 */
        /* <DEDUP_REMOVED lines=9> */
[----:B------:R-:W0:Y:S08]  /*cf30*/  @P1 LDC R3, c[0x0][0x44c] ;  /* 0x00011300ff031b82 */ /* 0x000e300000000800 */
[----:B------:R-:W1:Y:S01]  /*cf40*/  @P1 LDC R0, c[0x0][0x450] ;  /* 0x00011400ff001b82 */ /* 0x000e620000000800 */
[----:B--2---:R-:W-:-:S05]  /*cf50*/  IADD3 R2, R2, 0x7f, RZ ;  /* 0x0000007f02027810 */ /* 0x004fca0007ffe0ff */
[----:B0-----:R-:W-:-:S05]  /*cf60*/  @P1 IMAD.HI.U32 R3, R2, R3, RZ ;  /* 0x0000000302031227 */ /* 0x001fca00078e00ff */
[----:B-1----:R-:W-:Y:S02]  /*cf70*/  @P1 SHF.R.U32.HI R2, RZ, R0, R3 ;  /* 0x00000000ff021219 */ /* 0x002fe40000011603 */
[----:B------:R-:W-:-:S03]  /*cf80*/  PLOP3.LUT P1, PT, PT, PT, PT, 0x80, 0x0 ;  /* 0x000000000000781c */ /* 0x000fc60003f2f070 */
[----:B------:R-:W-:Y:S02]  /*cf90*/  IMAD.IADD R3, R137, 0x1, R2 ;  /* 0x0000000189037824 */ /* 0x000fe400078e0202 */
[----:B------:R-:W-:-:S04]  /*cfa0*/  IMAD.MOV.U32 R2, RZ, RZ, RZ ;  /* 0x000000ffff027224 */ /* 0x000fc800078e00ff */
[----:B------:R-:W-:-:S05]  /*cfb0*/  IMAD.HI R2, R3, -0x6db6db6d, R2 ;  /* 0x9249249303027827 */ /* 0x000fca00078e0202 */
        /* <DEDUP_REMOVED lines=8> */
.L_x_8081:
[----:B------:R-:W-:Y:S01]  /*d040*/  CS2R R94, SRZ ;  /* 0x00000000005e7805 */ /* 0x000fe2000001ff00 */
[----:B------:R-:W-:Y:S06]  /*d050*/  @!P2 BRA `(.L_x_8082) ;  /* 0x000001600098a947 */ /* 0x000fec0003800000 */
[----:B------:R-:W-:-:S03]  /*d060*/  UMOV UR4, 0xffffffff ;  /* 0xffffffff00047882 */ /* 0x000fc60000000000 */
[----:B------:R-:W-:Y:S05]  /*d070*/  BRA.DIV UR4, `(.L_x_8083) ;  /* 0x0000020604187947 */ /* 0x000fea000b800000 */
[----:B------:R-:W0:Y:S02]  /*d080*/  S2R R0, SR_TID.X ;  /* 0x0000000000007919 */ /* 0x000e240000002100 */
[----:B0-----:R-:W-:-:S05]  /*d090*/  VIADD R2, R0, 0xffffff80 ;  /* 0xffffff8000027836 */ /* 0x001fca0000000000 */
[----:B------:R-:W-:-:S04]  /*d0a0*/  SHF.R.S32.HI R0, RZ, 0x1f, R2 ;  /* 0x0000001fff007819 */ /* 0x000fc80000011402 */
[----:B------:R-:W-:-:S04]  /*d0b0*/  LEA.HI R0, R0, R2, RZ, 0x7 ;  /* 0x0000000200007211 */ /* 0x000fc800078f38ff */
[----:B------:R-:W-:-:S06]  /*d0c0*/  SHF.R.S32.HI R0, RZ, 0x7, R0 ;  /* 0x00000007ff007819 */ /* 0x000fcc0000011400 */
[----:B------:R-:W0:Y:S04]  /*d0d0*/  SHFL.IDX PT, R0, R0, RZ, 0x1f ;  /* 0x00001fff00007589 */ /* 0x000e2800000e0000 */
[----:B0-----:R0:W-:Y:S02]  /*d0e0*/  STL [R1+0x44], R0 ;  /* 0x0000440001007387 */ /* 0x0011e40000100800 */
.L_x_8307:
        /* <DEDUP_REMOVED lines=27> */
.L_x_8085:
[----:B------:R-:W-:Y:S05]  /*d2a0*/  BSYNC B6 ;  /* 0x0000000000067941 */ /* 0x000fea0003800000 */
.L_x_8084:
[----:B------:R-:W2:Y:S01]  /*d2b0*/  LDL R2, [R1+0xa0] ;  /* 0x0000a00001027983 */ /* 0x000ea20000100800 */
[----:B------:R-:W-:Y:S01]  /*d2c0*/  ULDC.64 UR4, c[0x0][0x990] ;  /* 0x0002640000047ab9 */ /* 0x000fe20000000a00 */
[----:B------:R-:W-:Y:S02]  /*d2d0*/  ULDC.64 UR6, c[0x0][0x998] ;  /* 0x0002660000067ab9 */ /* 0x000fe40000000a00 */
[----:B------:R-:W3:Y:S04]  /*d2e0*/  LDL R21, [R1+0x8c] ;  /* 0x00008c0001157983 */ /* 0x000ee80000100800 */
[----:B------:R-:W4:Y:S01]  /*d2f0*/  LDL R20, [R1+0x68] ;  /* 0x0000680001147983 */ /* 0x000f220000100800 */
[----:B------:R-:W-:Y:S01]  /*d300*/  ISETP.NE.U32.AND P0, PT, RZ, UR4, PT ;  /* 0x00000004ff007c0c */ /* 0x000fe2000bf05070 */
[----:B------:R-:W-:Y:S01]  /*d310*/  ULDC.64 UR8, c[0x0][0x208] ;  /* 0x0000820000087ab9 */ /* 0x000fe20000000a00 */
        /* <DEDUP_REMOVED lines=51> */
.L_x_8089:
[----:B-1----:R1:W2:Y:S02]  /*d650*/  SYNCS.PHASECHK.TRANS64.TRYWAIT P0, [R16+URZ+0x2e800], R3 ;  /* 0x02e80003100075a7 */ /* 0x0022a4000800017f */
[----:B--2---:R-:W-:Y:S05]  /*d660*/  @!P0 NANOSLEEP.SYNCS 0x989680 ;  /* 0x009896800000895d */ /* 0x004fea0003900000 */
[----:B------:R-:W2:Y:S02]  /*d670*/  @!P0 SYNCS.PHASECHK.TRANS64 P0, [R16+URZ+0x2e800], R3 ;  /* 0x02e80003100085a7 */ /* 0x000ea4000800007f */
[----:B--2---:R-:W-:Y:S05]  /*d680*/  @!P0 BRA `(.L_x_8089) ;  /* 0xfffffffc00f08947 */ /* 0x004fea000383ffff */
.L_x_8088:
[----:B------:R-:W-:Y:S05]  /*d690*/  BSYNC B0 ;  /* 0x0000000000007941 */ /* 0x000fea0003800000 */
.L_x_8087:
[----:B------:R-:W-:Y:S05]  /*d6a0*/  BRA `(.L_x_8090) ;  /* 0x00000050004c7947 */ /* 0x000fea0003800000 */
.L_x_8086:
        /* <DEDUP_REMOVED lines=30> */
.L_x_8092:
[----:B------:R-:W-:Y:S05]  /*d890*/  BSYNC B6 ;  /* 0x0000000000067941 */ /* 0x000fea0003800000 */
.L_x_8091:
[----:B------:R-:W2:Y:S01]  /*d8a0*/  LDL R38, [R1+0x50] ;  /* 0x0000500001267983 */ /* 0x000ea20000100800 */
[----:B------:R-:W-:Y:S01]  /*d8b0*/  ULDC.U8 UR4, c[0x0][0x410] ;  /* 0x0001040000047ab9 */ /* 0x000fe20000000000 */
[----:B------:R-:W-:Y:S01]  /*d8c0*/  BSSY B0, `(.L_x_8093) ;  /* 0x00004e9000007945 */ /* 0x000fe20003800000 */
[----:B------:R-:W-:Y:S01]  /*d8d0*/  ISETP.NE.AND P0, PT, RZ, UR4, PT ;  /* 0x00000004ff007c0c */ /* 0x000fe2000bf05270 */
[----:B--2---:R-:W-:-:S12]  /*d8e0*/  IMAD.IADD R41, R228, 0x1, R38 ;  /* 0x00000001e4297824 */ /* 0x004fd800078e0226 */
[----:B------:R-:W-:Y:S05]  /*d8f0*/  @!P0 BRA `(.L_x_8094) ;  /* 0x0000002400ec8947 */ /* 0x000fea0003800000 */
[----:B------:R-:W0:Y:S01]  /*d900*/  LDC R37, c[0x0][0x448] ;  /* 0x00011200ff257b82 */ /* 0x000e220000000800 */
[----:B------:R-:W1:Y:S01]  /*d910*/  S2R R20, SR_TID.X ;  /* 0x0000000000147919 */ /* 0x000e620000002100 */
[----:B------:R-:W-:Y:S01]  /*d920*/  ULDC.64 UR4, c[0x0][0x3f8] ;  /* 0x0000fe0000047ab9 */ /* 0x000fe20000000a00 */
[----:B------:R-:W-:Y:S01]  /*d930*/  MOV R4, R24 ;  /* 0x0000001800047202 */ /* 0x000fe20000000f00 */
[----:B------:R-:W-:Y:S01]  /*d940*/  IMAD.MOV.U32 R8, RZ, RZ, R26 ;  /* 0x000000ffff087224 */ /* 0x000fe200078e001a */
[----:B------:R-:W-:Y:S01]  /*d950*/  ULDC.64 UR6, c[0x0][0x408] ;  /* 0x0001020000067ab9 */ /* 0x000fe20000000a00 */
[----:B------:R-:W-:Y:S01]  /*d960*/  IMAD.MOV.U32 R9, RZ, RZ, R31 ;  /* 0x000000ffff097224 */ /* 0x000fe200078e001f */
[----:B------:R-:W-:Y:S01]  /*d970*/  ULDC.64 UR8, c[0x0][0x400] ;  /* 0x0001000000087ab9 */ /* 0x000fe20000000a00 */
        /* <DEDUP_REMOVED lines=10> */
[----:B-1----:R-:W-:Y:S01]  /*da20*/  @P0 SHF.R.U32.HI R3, RZ, R5, R0 ;  /* 0x00000005ff030219 */ /* 0x002fe20000011600 */
        /* <DEDUP_REMOVED lines=15> */
[----:B------:R0:W1:Y:S04]  /*db20*/  SHFL.IDX PT, R3, R4, RZ, 0x1c1f ;  /* 0x001c1fff04037589 */ /* 0x00006800000e0000 */
[----:B------:R0:W2:Y:S04]  /*db30*/  SHFL.IDX PT, R5, R0, RZ, 0x1c1f ;  /* 0x001c1fff00057589 */ /* 0x0000a800000e0000 */
[----:B------:R0:W3:Y:S04]  /*db40*/  SHFL.IDX PT, R7, R8, RZ, 0x1c1f ;  /* 0x001c1fff08077589 */ /* 0x0000e800000e0000 */
[----:B------:R0:W4:Y:S02]  /*db50*/  SHFL.IDX PT, R14, R6, RZ, 0x1c1f ;  /* 0x001c1fff060e7589 */ /* 0x00012400000e0000 */
.L_x_8313:
        /* <DEDUP_REMOVED lines=9> */
[----:B------:R-:W1:Y:S01]  /*dbf0*/  LDL R9, [R1+0xa8] ;  /* 0x0000a80001097983 */ /* 0x000e620000100800 */
[----:B------:R-:W-:Y:S01]  /*dc00*/  ULDC UR4, c[0x0][0x3f4] ;  /* 0x0000fd0000047ab9 */ /* 0x000fe20000000800 */
[----:B------:R-:W-:Y:S02]  /*dc10*/  CS2R R20, SRZ ;  /* 0x0000000000147805 */ /* 0x000fe4000001ff00 */
[----:B------:R-:W-:Y:S02]  /*dc20*/  ISETP.GE.AND P4, PT, R230, UR4, PT ;  /* 0x00000004e6007c0c */ /* 0x000fe4000bf86270 */
[----:B------:R-:W-:Y:S02]  /*dc30*/  CS2R R28, SRZ ;  /* 0x00000000001c7805 */ /* 0x000fe4000001ff00 */
[----:B------:R-:W-:Y:S02]  /*dc40*/  ISETP.GE.AND P3, PT, R22, UR4, PT ;  /* 0x0000000416007c0c */ /* 0x000fe4000bf66270 */
[----:B------:R-:W-:Y:S01]  /*dc50*/  CS2R R30, SRZ ;  /* 0x00000000001e7805 */ /* 0x000fe2000001ff00 */
[----:B------:R-:W-:-:S06]  /*dc60*/  ULDC.64 UR6, c[0x0][0x208] ;  /* 0x0000820000067ab9 */ /* 0x000fcc0000000a00 */
[----:B--2---:R-:W-:-:S04]  /*dc70*/  @!P4 IADD3 R24, P0, R230, R5, RZ ;  /* 0x00000005e618c210 */ /* 0x004fc80007f1e0ff */
[-C--:B----4-:R-:W-:Y:S02]  /*dc80*/  @!P3 IADD3 R12, P1, R22, R14.reuse, RZ ;  /* 0x0000000e160cb210 */ /* 0x090fe40007f3e0ff */
[----:B------:R-:W-:Y:S02]  /*dc90*/  @!P4 IADD3 R14, P2, R230, R14, RZ ;  /* 0x0000000ee60ec210 */ /* 0x000fe40007f5e0ff */
[----:B------:R-:W-:Y:S01]  /*dca0*/  CS2R R26, SRZ ;  /* 0x00000000001a7805 */ /* 0x000fe2000001ff00 */
[----:B---3--:R-:W-:-:S05]  /*dcb0*/  @!P3 IMAD.X R13, R7, 0x1, R23, P1 ;  /* 0x00000001070db824 */ /* 0x008fca00008e0617 */
[----:B------:R2:W5:Y:S01]  /*dcc0*/  @!P3 LD.E.64 R30, desc[UR6][R12.64] ;  /* 0x000000060c1eb980 */ /* 0x000562000c101b00 */
[--C-:B-1----:R-:W-:Y:S01]  /*dcd0*/  @!P4 IMAD.X R25, R3, 0x1, R9.reuse, P0 ;  /* 0x000000010319c824 */ /* 0x102fe200000e0609 */
[----:B------:R-:W-:Y:S01]  /*dce0*/  @!P3 IADD3 R10, P0, R22, R5, RZ ;  /* 0x00000005160ab210 */ /* 0x000fe20007f1e0ff */
[----:B------:R-:W-:-:S03]  /*dcf0*/  @!P4 IMAD.X R15, R7, 0x1, R9, P2 ;  /* 0x00000001070fc824 */ /* 0x000fc600010e0609 */
[----:B------:R2:W5:Y:S01]  /*dd00*/  @!P4 LD.E.64 R20, desc[UR6][R24.64] ;  /* 0x000000061814c980 */ /* 0x000562000c101b00 */
[----:B------:R-:W-:-:S03]  /*dd10*/  @!P3 IMAD.X R11, R3, 0x1, R23, P0 ;  /* 0x00000001030bb824 */ /* 0x000fc600000e0617 */
[----:B------:R2:W5:Y:S04]  /*dd20*/  @!P4 LD.E.64 R26, desc[UR6][R14.64] ;  /* 0x000000060e1ac980 */ /* 0x000568000c101b00 */
[----:B------:R2:W5:Y:S02]  /*dd30*/  @!P3 LD.E.64 R28, desc[UR6][R10.64] ;  /* 0x000000060a1cb980 */ /* 0x000564000c101b00 */
.L_x_8097:
[----:B------:R-:W-:Y:S05]  /*dd40*/  BSYNC B1 ;  /* 0x0000000000017941 */ /* 0x000fea0003800000 */
.L_x_8096:
[----:B------:R-:W-:Y:S01]  /*dd50*/  UMOV UR4, 0xffffffff ;  /* 0xffffffff00047882 */ /* 0x000fe20000000000 */
[----:B--2---:R-:W-:Y:S02]  /*dd60*/  CS2R R24, SRZ ;  /* 0x0000000000187805 */ /* 0x004fe4000001ff00 */
[----:B------:R-:W-:Y:S05]  /*dd70*/  BRA.DIV UR4, `(.L_x_8098) ;  /* 0x000001fa04887947 */ /* 0x000fea000b800000 */
[----:B-1----:R1:W2:Y:S04]  /*dd80*/  SHFL.IDX PT, R3, R4, 0x1, 0x1c1f ;  /* 0x003c1f0004037f89 */ /* 0x0022a800000e0000 */
[----:B------:R1:W0:Y:S04]  /*dd90*/  SHFL.IDX PT, R5, R0, 0x1, 0x1c1f ;  /* 0x003c1f0000057f89 */ /* 0x00022800000e0000 */
[----:B---3--:R1:W3:Y:S04]  /*dda0*/  SHFL.IDX PT, R7, R8, 0x1, 0x1c1f ;  /* 0x003c1f0008077f89 */ /* 0x0082e800000e0000 */
[----:B----4-:R1:W4:Y:S02]  /*ddb0*/  SHFL.IDX PT, R14, R6, 0x1, 0x1c1f ;  /* 0x003c1f00060e7f89 */ /* 0x01032400000e0000 */
.L_x_8319:
[----:B01----:R-:W-:Y:S01]  /*ddc0*/  VIADD R0, R41, 0x40 ;  /* 0x0000004029007836 */ /* 0x003fe20000000000 */
[----:B------:R-:W-:Y:S01]  /*ddd0*/  BSSY B1, `(.L_x_8099) ;  /* 0x000001b000017945 */ /* 0x000fe20003800000 */
[----:B------:R-:W-:Y:S02]  /*dde0*/  CS2R R10, SRZ ;  /* 0x00000000000a7805 */ /* 0x000fe4000001ff00 */
[----:B------:R-:W-:Y:S02]  /*ddf0*/  CS2R R8, SRZ ;  /* 0x0000000000087805 */ /* 0x000fe4000001ff00 */
[----:B------:R-:W-:Y:S02]  /*de00*/  CS2R R12, SRZ ;  /* 0x00000000000c7805 */ /* 0x000fe4000001ff00 */
[----:B------:R-:W-:-:S13]  /*de10*/  ISETP.GE.AND P0, PT, R0, R37, PT ;  /* 0x000000250000720c */ /* 0x000fda0003f06270 */
[----:B------:R-:W-:Y:S05]  /*de20*/  @P0 BRA `(.L_x_8100) ;  /* 0x0000000000540947 */ /* 0x000fea0003800000 */
[----:B------:R-:W2:Y:S01]  /*de30*/  LDL R6, [R1+0xa8] ;  /* 0x0000a80001067983 */ /* 0x000ea20000100800 */
[----:B------:R-:W-:Y:S01]  /*de40*/  ULDC UR4, c[0x0][0x3f4] ;  /* 0x0000fd0000047ab9 */ /* 0x000fe20000000800 */
[----:B------:R-:W-:Y:S02]  /*de50*/  CS2R R24, SRZ ;  /* 0x0000000000187805 */ /* 0x000fe4000001ff00 */
[----:B------:R-:W-:Y:S02]  /*de60*/  ISETP.GE.AND P4, PT, R230, UR4, PT ;  /* 0x00000004e6007c0c */ /* 0x000fe4000bf86270 */
[----:B------:R-:W-:Y:S02]  /*de70*/  CS2R R10, SRZ ;  /* 0x00000000000a7805 */ /* 0x000fe4000001ff00 */
[----:B------:R-:W-:Y:S02]  /*de80*/  ISETP.GE.AND P3, PT, R22, UR4, PT ;  /* 0x0000000416007c0c */ /* 0x000fe4000bf66270 */
[----:B------:R-:W-:-:S02]  /*de90*/  CS2R R12, SRZ ;  /* 0x00000000000c7805 */ /* 0x000fc4000001ff00 */
[----:B------:R-:W-:Y:S01]  /*dea0*/  CS2R R8, SRZ ;  /* 0x0000000000087805 */ /* 0x000fe2000001ff00 */
[----:B------:R-:W-:-:S04]  /*deb0*/  ULDC.64 UR6, c[0x0][0x208] ;  /* 0x0000820000067ab9 */ /* 0x000fc80000000a00 */
[----:B------:R-:W-:-:S04]  /*dec0*/  @!P4 IADD3 R34, P0, R230, R5, RZ ;  /* 0x00000005e622c210 */ /* 0x000fc80007f1e0ff */
[-C--:B----4-:R-:W-:Y:S02]  /*ded0*/  @!P3 IADD3 R32, P1, R22, R14.reuse, RZ ;  /* 0x0000000e1620b210 */ /* 0x090fe40007f3e0ff */
[----:B------:R-:W-:-:S03]  /*dee0*/  @!P4 IADD3 R14, P2, R230, R14, RZ ;  /* 0x0000000ee60ec210 */ /* 0x000fc60007f5e0ff */
[----:B---3--:R-:W-:-:S05]  /*def0*/  @!P3 IMAD.X R33, R7, 0x1, R23, P1 ;  /* 0x000000010721b824 */ /* 0x008fca00008e0617 */
[----:B------:R0:W5:Y:S01]  /*df00*/  @!P3 LD.E.64 R12, desc[UR6][R32.64] ;  /* 0x00000006200cb980 */ /* 0x000162000c101b00 */
[--C-:B--2---:R-:W-:Y:S01]  /*df10*/  @!P4 IMAD.X R35, R3, 0x1, R6.reuse, P0 ;  /* 0x000000010323c824 */ /* 0x104fe200000e0606 */
[----:B------:R-:W-:Y:S01]  /*df20*/  @!P3 IADD3 R4, P0, R22, R5, RZ ;  /* 0x000000051604b210 */ /* 0x000fe20007f1e0ff */
[----:B------:R-:W-:-:S03]  /*df30*/  @!P4 IMAD.X R15, R7, 0x1, R6, P2 ;  /* 0x00000001070fc824 */ /* 0x000fc600010e0606 */
[----:B------:R-:W-:Y:S01]  /*df40*/  @!P3 IADD3.X R5, R3, R23, RZ, P0, !PT ;  /* 0x000000170305b210 */ /* 0x000fe200007fe4ff */
[----:B------:R0:W5:Y:S04]  /*df50*/  @!P4 LD.E.64 R24, desc[UR6][R34.64] ;  /* 0x000000062218c980 */ /* 0x000168000c101b00 */
[----:B------:R0:W5:Y:S04]  /*df60*/  @!P3 LD.E.64 R10, desc[UR6][R4.64] ;  /* 0x00000006040ab980 */ /* 0x000168000c101b00 */
[----:B------:R0:W5:Y:S02]  /*df70*/  @!P4 LD.E.64 R8, desc[UR6][R14.64] ;  /* 0x000000060e08c980 */ /* 0x000164000c101b00 */
.L_x_8100:
[----:B------:R-:W-:Y:S05]  /*df80*/  BSYNC B1 ;  /* 0x0000000000017941 */ /* 0x000fea0003800000 */
.L_x_8099:
[----:B------:R-:W2:Y:S01]  /*df90*/  LDL R0, [R1+0xa4] ;  /* 0x0000a40001007983 */ /* 0x000ea20000100800 */
[----:B0-----:R-:W-:Y:S01]  /*dfa0*/  VIADDMNMX R15, R37, -R38, 0x80, PT ;  /* 0x00000080250f7446 */ /* 0x001fe20003800926 */
[----:B------:R-:W-:Y:S01]  /*dfb0*/  BSSY B1, `(.L_x_8101) ;  /* 0x0000019000017945 */ /* 0x000fe20003800000 */
[----:B------:R-:W-:Y:S01]  /*dfc0*/  LOP3.LUT P2, RZ, R229, 0x4, RZ, 0xc0, !PT ;  /* 0x00000004e5ff7812 */ /* 0x000fe2000784c0ff */
[----:B------:R-:W0:Y:S01]  /*dfd0*/  S2R R4, SR_TID.X ;  /* 0x0000000000047919 */ /* 0x000e220000002100 */
[----:B------:R-:W-:Y:S01]  /*dfe0*/  ISETP.GE.AND P1, PT, R228, R15, PT ;  /* 0x0000000fe400720c */ /* 0x000fe20003f26270 */
[----:B0-----:R-:W-:-:S05]  /*dff0*/  VIADD R6, R4, 0xffffff80 ;  /* 0xffffff8004067836 */ /* 0x001fca0000000000 */
[----:B------:R-:W-:-:S04]  /*e000*/  SHF.R.S32.HI R4, RZ, 0x1f, R6 ;  /* 0x0000001fff047819 */ /* 0x000fc80000011406 */
[----:B------:R-:W-:-:S05]  /*e010*/  LEA.HI R4, R4, R6, RZ, 0x5 ;  /* 0x0000000604047211 */ /* 0x000fca00078f28ff */
[----:B------:R-:W-:-:S05]  /*e020*/  IMAD.SHL.U32 R4, R4, 0x20, RZ ;  /* 0x0000002004047824 */ /* 0x000fca00078e00ff */
[----:B------:R-:W-:Y:S02]  /*e030*/  LOP3.LUT R4, R4, 0xfffffc00, RZ, 0xc0, !PT ;  /* 0xfffffc0004047812 */ /* 0x000fe400078ec0ff */
[----:B--2---:R-:W-:Y:S01]  /*e040*/  R2UR UR5, R0 ;  /* 0x00000000000572ca */ /* 0x004fe200000e0000 */
[----:B------:R-:W-:-:S05]  /*e050*/  IMAD.SHL.U32 R0, R229, 0x80, RZ ;  /* 0x00000080e5007824 */ /* 0x000fca00078e00ff */
[----:B------:R-:W-:-:S04]  /*e060*/  LOP3.LUT R3, R0, 0x380, RZ, 0xc0, !PT ;  /* 0x0000038000037812 */ /* 0x000fc800078ec0ff */
[----:B------:R-:W-:Y:S02]  /*e070*/  LOP3.LUT R0, R3, 0x30, R18, 0xf8, !PT ;  /* 0x0000003003007812 */ /* 0x000fe400078ef812 */
[----:B------:R-:W-:Y:S01]  /*e080*/  SHF.R.U32.HI R3, RZ, 0x3, R3 ;  /* 0x00000003ff037819 */ /* 0x000fe20000011603 */
[----:B------:R-:W-:-:S03]  /*e090*/  ULEA.HI UR4, UR5, UR5, URZ, 0x1 ;  /* 0x0000000505047291 */ /* 0x000fc6000f8f083f */
[----:B------:R-:W-:Y:S01]  /*e0a0*/  LOP3.LUT R3, R0, R3, RZ, 0x3c, !PT ;  /* 0x0000000300037212 */ /* 0x000fe200078e3cff */
[----:B------:R-:W-:-:S03]  /*e0b0*/  ULOP3.LUT UR4, UR4, 0xfffffffe, URZ, 0xc0, !UPT ;  /* 0xfffffffe04047892 */ /* 0x000fc6000f8ec03f */
[----:B------:R-:W-:Y:S01]  /*e0c0*/  IADD3 R3, R16, R3, R4 ;  /* 0x0000000310037210 */ /* 0x000fe20007ffe004 */
[----:B------:R-:W-:-:S04]  /*e0d0*/  UIADD3 UR4, UR5, -UR4, URZ ;  /* 0x8000000405047290 */ /* 0x000fc8000fffe03f */
[C---:B------:R-:W-:Y:S02]  /*e0e0*/  VIADD R4, R3.reuse, 0x1c400 ;  /* 0x0001c40003047836 */ /* 0x040fe40000000000 */
[----:B------:R-:W-:Y:S02]  /*e0f0*/  IMAD.U32 R5, RZ, RZ, UR4 ;  /* 0x00000004ff057e24 */ /* 0x000fe4000f8e00ff */
[----:B------:R-:W-:-:S03]  /*e100*/  VIADD R0, R3, 0x1c440 ;  /* 0x0001c44003007836 */ /* 0x000fc60000000000 */
[----:B------:R-:W-:-:S04]  /*e110*/  SHF.L.U32 R5, R5, 0x1f, RZ ;  /* 0x0000001f05057819 */ /* 0x000fc800000006ff */
[----:B------:R-:W0:Y:S02]  /*e120*/  SYNCS.PHASECHK.TRANS64.TRYWAIT P0, [R16+URZ+0x2e800], R5 ;  /* 0x02e80005100075a7 */ /* 0x000e24000800017f */
[----:B0-----:R-:W-:Y:S05]  /*e130*/  @!P0 BRA `(.L_x_8102) ;  /* 0x000001f800088947 */ /* 0x001fea0003800000 */
.L_x_8320:
[----:B------:R-:W-:Y:S05]  /*e140*/  BSYNC B1 ;  /* 0x0000000000017941 */ /* 0x000fea0003800000 */
.L_x_8101:
[----:B------:R-:W-:Y:S01]  /*e150*/  BSSY B1, `(.L_x_8103) ;  /* 0x00000fa000017945 */ /* 0x000fe20003800000 */
[----:B------:R-:W-:-:S03]  /*e160*/  @P2 VIADD R0, R4, 0xffffffc0 ;  /* 0xffffffc004002836 */ /* 0x000fc60000000000 */
[----:B------:R-:W-:Y:S05]  /*e170*/  @P1 BRA `(.L_x_8104) ;  /* 0x0000000c00dc1947 */ /* 0x000fea0003800000 */
[----:B0-----:R-:W0:Y:S01]  /*e180*/  LDC R5, c[0x0][0x3f4] ;  /* 0x0000fd00ff057b82 */ /* 0x001e220000000800 */
[----:B------:R-:W-:Y:S01]  /*e190*/  BSSY B2, `(.L_x_8105) ;  /* 0x000007a000027945 */ /* 0x000fe20003800000 */
[-C--:B0-----:R-:W-:Y:S02]  /*e1a0*/  ISETP.GE.AND P0, PT, R22, R5.reuse, PT ;  /* 0x000000051600720c */ /* 0x081fe40003f06270 */
[----:B------:R-:W-:-:S11]  /*e1b0*/  ISETP.GE.AND P1, PT, R230, R5, PT ;  /* 0x00000005e600720c */ /* 0x000fd60003f26270 */
[----:B------:R-:W-:Y:S05]  /*e1c0*/  @P0 BRA `(.L_x_8106) ;  /* 0x0000000400d80947 */ /* 0x000fea0003800000 */
[----:B---3--:R-:W0:Y:S01]  /*e1d0*/  LDS.128 R4, [R3+0x1c400] ;  /* 0x01c4000003047984 */ /* 0x008e220000000c00 */
[----:B-----5:R-:W-:Y:S02]  /*e1e0*/  SHF.R.U32.HI R35, RZ, 0x8, R29 ;  /* 0x00000008ff237819 */ /* 0x020fe4000001161d */
[----:B------:R-:W-:Y:S02]  /*e1f0*/  SHF.R.U32.HI R39, RZ, 0x8, R31 ;  /* 0x00000008ff277819 */ /* 0x000fe4000001161f */
[----:B------:R-:W-:Y:S02]  /*e200*/  LOP3.LUT R34, R29, 0xff, RZ, 0xc0, !PT ;  /* 0x000000ff1d227812 */ /* 0x000fe400078ec0ff */
[----:B------:R-:W-:Y:S02]  /*e210*/  LOP3.LUT R35, R35, 0xff, RZ, 0xc0, !PT ;  /* 0x000000ff23237812 */ /* 0x000fe400078ec0ff */
[----:B------:R-:W-:Y:S02]  /*e220*/  SHF.R.U32.HI R32, RZ, 0x8, R28 ;  /* 0x00000008ff207819 */ /* 0x000fe4000001161c */
[----:B------:R-:W-:-:S02]  /*e230*/  LOP3.LUT R38, R31, 0xff, RZ, 0xc0, !PT ;  /* 0x000000ff1f267812 */ /* 0x000fc400078ec0ff */
[----:B------:R-:W-:Y:S02]  /*e240*/  LOP3.LUT R39, R39, 0xff, RZ, 0xc0, !PT ;  /* 0x000000ff27277812 */ /* 0x000fe400078ec0ff */
[----:B------:R-:W-:Y:S02]  /*e250*/  SHF.R.U32.HI R40, RZ, 0x10, R31 ;  /* 0x00000010ff287819 */ /* 0x000fe4000001161f */
[----:B------:R-:W-:Y:S02]  /*e260*/  PRMT R34, R35, 0x7604, R34 ;  /* 0x0000760423227816 */ /* 0x000fe40000000022 */
[----:B------:R-:W-:Y:S02]  /*e270*/  SHF.R.U32.HI R35, RZ, 0x10, R29 ;  /* 0x00000010ff237819 */ /* 0x000fe4000001161d */
[----:B----4-:R-:W-:Y:S02]  /*e280*/  LOP3.LUT R14, R28, 0xff, RZ, 0xc0, !PT ;  /* 0x000000ff1c0e7812 */ /* 0x010fe400078ec0ff */
[----:B------:R-:W-:-:S02]  /*e290*/  LOP3.LUT R33, R32, 0xff, RZ, 0xc0, !PT ;  /* 0x000000ff20217812 */ /* 0x000fc400078ec0ff */
[----:B------:R-:W-:Y:S01]  /*e2a0*/  PRMT R38, R39, 0x7604, R38 ;  /* 0x0000760427267816 */ /* 0x000fe20000000026 */
[----:B------:R-:W-:Y:S01]  /*e2b0*/  IMAD.U32 R39, R40, 0x10000, RZ ;  /* 0x0001000028277824 */ /* 0x000fe200078e00ff */
[----:B------:R-:W-:Y:S02]  /*e2c0*/  SHF.R.U32.HI R32, RZ, 0x8, R30 ;  /* 0x00000008ff207819 */ /* 0x000fe4000001161e */
[----:B------:R-:W-:Y:S02]  /*e2d0*/  SHF.L.U32 R35, R35, 0x10, RZ ;  /* 0x0000001023237819 */ /* 0x000fe400000006ff */
[----:B------:R-:W-:Y:S02]  /*e2e0*/  PRMT R33, R33, 0x7604, R14 ;  /* 0x0000760421217816 */ /* 0x000fe4000000000e */
[----:B------:R-:W-:Y:S02]  /*e2f0*/  LOP3.LUT R14, R30, 0xff, RZ, 0xc0, !PT ;  /* 0x000000ff1e0e7812 */ /* 0x000fe400078ec0ff */
[----:B------:R-:W-:-:S02]  /*e300*/  LOP3.LUT R37, R32, 0xff, RZ, 0xc0, !PT ;  /* 0x000000ff20257812 */ /* 0x000fc400078ec0ff */
[----:B------:R-:W-:Y:S02]  /*e310*/  LOP3.LUT R35, R34, 0xff0000, R35, 0xf8, !PT ;  /* 0x00ff000022237812 */ /* 0x000fe400078ef823 */
[----:B------:R-:W-:Y:S02]  /*e320*/  LOP3.LUT R39, R38, 0xff0000, R39, 0xf8, !PT ;  /* 0x00ff000026277812 */ /* 0x000fe400078ef827 */
[----:B------:R-:W-:Y:S02]  /*e330*/  PRMT R37, R37, 0x7604, R14 ;  /* 0x0000760425257816 */ /* 0x000fe4000000000e */
[----:B------:R-:W-:Y:S02]  /*e340*/  LOP3.LUT R39, R39, 0xff000000, R31, 0xf8, !PT ;  /* 0xff00000027277812 */ /* 0x000fe400078ef81f */
[----:B------:R-:W-:Y:S02]  /*e350*/  LOP3.LUT R35, R35, 0xff000000, R29, 0xf8, !PT ;  /* 0xff00000023237812 */ /* 0x000fe400078ef81d */
[----:B0-----:R-:W-:-:S02]  /*e360*/  F2FP.F16.E4M3.UNPACK_B R14, R6.H1 ;  /* 0x00000006ff0e723e */ /* 0x001fc400030006ff */
[--C-:B------:R-:W-:Y:S02]  /*e370*/  LOP3.LUT R37, R37, 0xff0000, R30.reuse, 0xf8, !PT ;  /* 0x00ff000025257812 */ /* 0x100fe400078ef81e */
        /* <DEDUP_REMOVED lines=14> */
[----:B------:R-:W-:Y:S01]  /*e460*/  FMUL.FTZ R40, R14, R37 ;  /* 0x000000250e287220 */ /* 0x000fe20000410000 */
        /* <DEDUP_REMOVED lines=57> */
[--C-:B------:R-:W-:Y:S02]  /*e800*/  HADD2.F32 R4, -RZ, R14.reuse.H1_H1 ;  /* 0x3000000eff047230 */ /* 0x100fe40000004100 */
[-C--:B------:R-:W-:Y:S01]  /*e810*/  FMUL.FTZ R32, R5, R6.reuse ;  /* 0x0000000605207220 */ /* 0x080fe20000410000 */
[----:B------:R-:W-:Y:S02]  /*e820*/  HADD2.F32 R33, -RZ, R33.H0_H0 ;  /* 0x20000021ff217230 */ /* 0x000fe40000004100 */
[----:B------:R-:W-:Y:S01]  /*e830*/  FFMA.FTZ R37, R28, R6, -R37 ;  /* 0x000000061c257223 */ /* 0x000fe20000010825 */
[----:B------:R-:W-:Y:S02]  /*e840*/  HADD2.F32 R14, -RZ, R14.H0_H0 ;  /* 0x2000000eff0e7230 */ /* 0x000fe40000004100 */
[----:B------:R-:W-:Y:S01]  /*e850*/  FMUL.FTZ R5, R4, R7 ;  /* 0x0000000704057220 */ /* 0x000fe20000410000 */
[----:B------:R-:W-:Y:S01]  /*e860*/  FFMA.FTZ R32, R28, R29, R32 ;  /* 0x0000001d1c207223 */ /* 0x000fe20000010020 */
[----:B------:R-:W-:Y:S01]  /*e870*/  FMUL.FTZ R4, R4, R33 ;  /* 0x0000002104047220 */ /* 0x000fe20000410000 */
[----:B------:R-:W-:Y:S01]  /*e880*/  F2FP.SATFINITE.E4M3.F32.PACK_AB_MERGE_C R6, R44, R43, RZ ;  /* 0x0000002b2c06723e */ /* 0x000fe200048070ff */
[----:B------:R-:W-:-:S02]  /*e890*/  FFMA.FTZ R5, R14, R33, -R5 ;  /* 0x000000210e057223 */ /* 0x000fc40000010805 */
[----:B------:R-:W-:Y:S01]  /*e8a0*/  FFMA.FTZ R14, R14, R7, R4 ;  /* 0x000000070e0e7223 */ /* 0x000fe20000010004 */
        /* <DEDUP_REMOVED lines=8> */
.L_x_8106:
[----:B------:R-:W-:Y:S05]  /*e930*/  BSYNC B2 ;  /* 0x0000000000027941 */ /* 0x000fea0003800000 */
.L_x_8105:
[----:B------:R-:W-:Y:S05]  /*e940*/  @P1 BRA `(.L_x_8104) ;  /* 0x0000000400e81947 */ /* 0x000fea0003800000 */
[----:B0--3--:R-:W0:Y:S01]  /*e950*/  LDS.128 R4, [R0] ;  /* 0x0000000000047984 */ /* 0x009e220000000c00 */
[----:B-----5:R-:W-:Y:S02]  /*e960*/  SHF.R.U32.HI R28, RZ, 0x8, R21 ;  /* 0x00000008ff1c7819 */ /* 0x020fe40000011615 */
[----:B------:R-:W-:Y:S02]  /*e970*/  SHF.R.U32.HI R32, RZ, 0x8, R27 ;  /* 0x00000008ff207819 */ /* 0x000fe4000001161b */
[----:B------:R-:W-:Y:S02]  /*e980*/  LOP3.LUT R31, R21, 0xff, RZ, 0xc0, !PT ;  /* 0x000000ff151f7812 */ /* 0x000fe400078ec0ff */
[----:B------:R-:W-:Y:S02]  /*e990*/  LOP3.LUT R35, R27, 0xff, RZ, 0xc0, !PT ;  /* 0x000000ff1b237812 */ /* 0x000fe400078ec0ff */
[----:B------:R-:W-:Y:S02]  /*e9a0*/  LOP3.LUT R28, R28, 0xff, RZ, 0xc0, !PT ;  /* 0x000000ff1c1c7812 */ /* 0x000fe400078ec0ff */
[----:B------:R-:W-:-:S02]  /*e9b0*/  LOP3.LUT R32, R32, 0xff, RZ, 0xc0, !PT ;  /* 0x000000ff20207812 */ /* 0x000fc400078ec0ff */
[----:B----4-:R-:W-:Y:S02]  /*e9c0*/  SHF.R.U32.HI R14, RZ, 0x8, R20 ;  /* 0x00000008ff0e7819 */ /* 0x010fe40000011614 */
        /* <DEDUP_REMOVED lines=113> */
[----:B------:R1:W-:Y:S02]  /*f0e0*/  STS.128 [R0], R4 ;  /* 0x0000000400007388 */ /* 0x0003e40000000c00 */
.L_x_8104:
[----:B------:R-:W-:Y:S05]  /*f0f0*/  BSYNC B1 ;  /* 0x0000000000017941 */ /* 0x000fea0003800000 */
.L_x_8103:
[----:B01----:R-:W-:-:S05]  /*f100*/  VIADD R4, R228, 0x40 ;  /* 0x00000040e4047836 */ /* 0x003fca0000000000 */
[----:B------:R-:W-:-:S13]  /*f110*/  ISETP.GE.AND P0, PT, R4, R15, PT ;  /* 0x0000000f0400720c */ /* 0x000fda0003f06270 */
[----:B------:R-:W-:Y:S05]  /*f120*/  @P0 BRA `(.L_x_8107) ;  /* 0x0000003400880947 */ /* 0x000fea0003800000 */
[----:B------:R-:W0:Y:S01]  /*f130*/  LDC R5, c[0x0][0x3f4] ;  /* 0x0000fd00ff057b82 */ /* 0x000e220000000800 */
        /* <DEDUP_REMOVED lines=126> */
.L_x_8109:
[----:B------:R-:W-:Y:S05]  /*f920*/  BSYNC B1 ;  /* 0x0000000000017941 */ /* 0x000fea0003800000 */
.L_x_8108:
[----:B------:R-:W-:Y:S05]  /*f930*/  @P1 BRA `(.L_x_8107) ;  /* 0x0000002c00841947 */ /* 0x000fea0003800000 */
[----:B0--3--:R-:W0:Y:S01]  /*f940*/  LDS.128 R4, [R0+0x2000] ;  /* 0x0020000000047984 */ /* 0x009e220000000c00 */
        /* <DEDUP_REMOVED lines=11> */
[----:B----4-:R-:W-:-:S02]  /*fa00*/  LOP3.LUT R14, R9, 0xff, RZ, 0xc0, !PT ;  /* 0x000000ff090e7812 */ /* 0x010fc400078ec0ff */
        /* <DEDUP_REMOVED lines=106> */
.L_x_8094:
[----:B------:R-:W0:Y:S01]  /*100b0*/  S2R R0, SR_TID.X ;  /* 0x0000000000007919 */ /* 0x000e220000002100 */
[----:B------:R-:W1:Y:S01]  /*100c0*/  LDC R34, c[0x0][0x448] ;  /* 0x00011200ff227b82 */ /* 0x000e620000000800 */
[----:B------:R-:W-:Y:S01]  /*100d0*/  MOV R6, R26 ;  /* 0x0000001a00067202 */ /* 0x000fe20000000f00 */
[----:B------:R-:W-:Y:S01]  /*100e0*/  IMAD.MOV.U32 R4, RZ, RZ, R24 ;  /* 0x000000ffff047224 */ /* 0x000fe200078e0018 */
[----:B------:R-:W-:Y:S01]  /*100f0*/  ULDC.64 UR4, c[0x0][0x3f8] ;  /* 0x0000fe0000047ab9 */ /* 0x000fe20000000a00 */
[----:B------:R-:W-:Y:S01]  /*10100*/  IMAD.MOV.U32 R7, RZ, RZ, R31 ;  /* 0x000000ffff077224 */ /* 0x000fe200078e001f */
[----:B------:R-:W-:Y:S01]  /*10110*/  ULDC.64 UR6, c[0x0][0x408] ;  /* 0x0001020000067ab9 */ /* 0x000fe20000000a00 */
        /* <DEDUP_REMOVED lines=28> */
[----:B------:R-:W0:Y:S01]  /*102e0*/  LDC R39, c[0x0][0x3f4] ;  /* 0x0000fd00ff277b82 */ /* 0x000e220000000800 */
[----:B------:R-:W-:Y:S02]  /*102f0*/  ULDC.64 UR4, c[0x0][0x208] ;  /* 0x0000820000047ab9 */ /* 0x000fe40000000a00 */
        /* <DEDUP_REMOVED lines=33> */
.L_x_8330:
        /* <DEDUP_REMOVED lines=11> */
[C---:B------:R-:W-:Y:S01]  /*105c0*/  IADD3 R8, P1, R18.reuse, R35, RZ ;  /* 0x0000002312087210 */ /* 0x040fe20007f3e0ff */
[----:B------:R-:W-:Y:S01]  /*105d0*/  ULDC.64 UR4, c[0x0][0x208] ;  /* 0x0000820000047ab9 */ /* 0x000fe20000000a00 */
[----:B------:R-:W-:-:S03]  /*105e0*/  IADD3 R4, P2, R18, R14, RZ ;  /* 0x0000000e12047210 */ /* 0x000fc60007f5e0ff */
[--C-:B------:R-:W-:Y:S02]  /*105f0*/  IMAD.X R9, R3, 0x1, R19.reuse, P1 ;  /* 0x0000000103097824 */ /* 0x100fe400008e0613 */
[----:B------:R-:W-:-:S04]  /*10600*/  IMAD.X R5, R37, 0x1, R19, P2 ;  /* 0x0000000125057824 */ /* 0x000fc800010e0613 */
[----:B------:R-:W5:Y:S04]  /*10610*/  LD.E.128 R8, desc[UR4][R8.64] ;  /* 0x0000000408087980 */ /* 0x000f68000c101d00 */
[----:B------:R-:W5:Y:S02]  /*10620*/  LD.E.128 R4, desc[UR4][R4.64] ;  /* 0x0000000404047980 */ /* 0x000f64000c101d00 */
.L_x_8112:
[----:B------:R-:W-:Y:S05]  /*10630*/  BSYNC B1 ;  /* 0x0000000000017941 */ /* 0x000fea0003800000 */
.L_x_8111:
[----:B------:R-:W2:Y:S04]  /*10640*/  LDL R0, [R1+0xa4] ;  /* 0x0000a40001007983 */ /* 0x000ea80000100800 */
[----:B------:R-:W3:Y:S01]  /*10650*/  LDL R12, [R1+0x50] ;  /* 0x00005000010c7983 */ /* 0x000ee20000100800 */
[----:B------:R-:W-:Y:S01]  /*10660*/  BSSY B1, `(.L_x_8113) ;  /* 0x000000d000017945 */ /* 0x000fe20003800000 */
[----:B--2---:R-:W-:Y:S01]  /*10670*/  R2UR UR5, R0 ;  /* 0x00000000000572ca */ /* 0x004fe200000e0000 */
[----:B------:R-:W-:Y:S01]  /*10680*/  VIADD R0, R228, 0x40 ;  /* 0x00000040e4007836 */ /* 0x000fe20000000000 */
[----:B---3--:R-:W-:-:S04]  /*10690*/  VIADDMNMX R13, R34, -R12, 0x80, PT ;  /* 0x00000080220d7446 */ /* 0x008fc8000380090c */
[-C--:B------:R-:W-:Y:S02]  /*106a0*/  ISETP.GE.OR P2, PT, R228, R13.reuse, P0 ;  /* 0x0000000de400720c */ /* 0x080fe40000746670 */
[----:B------:R-:W-:-:S05]  /*106b0*/  ISETP.GE.OR P0, PT, R0, R13, P0 ;  /* 0x0000000d0000720c */ /* 0x000fca0000706670 */
[----:B------:R-:W-:-:S04]  /*106c0*/  ULEA.HI UR4, UR5, UR5, URZ, 0x1 ;  /* 0x0000000505047291 */ /* 0x000fc8000f8f083f */
[----:B------:R-:W-:-:S04]  /*106d0*/  ULOP3.LUT UR4, UR4, 0xfffffffe, URZ, 0xc0, !UPT ;  /* 0xfffffffe04047892 */ /* 0x000fc8000f8ec03f */
[----:B------:R-:W-:-:S06]  /*106e0*/  UIADD3 UR4, UR5, -UR4, URZ ;  /* 0x8000000405047290 */ /* 0x000fcc000fffe03f */
[----:B------:R-:W-:-:S05]  /*106f0*/  IMAD.U32 R3, RZ, RZ, UR4 ;  /* 0x00000004ff037e24 */ /* 0x000fca000f8e00ff */
[----:B------:R-:W-:-:S04]  /*10700*/  SHF.L.U32 R3, R3, 0x1f, RZ ;  /* 0x0000001f03037819 */ /* 0x000fc800000006ff */
[----:B------:R-:W0:Y:S02]  /*10710*/  SYNCS.PHASECHK.TRANS64.TRYWAIT P1, [R16+URZ+0x2e800], R3 ;  /* 0x02e80003100075a7 */ /* 0x000e24000802017f */
[----:B0-----:R-:W-:Y:S05]  /*10720*/  @!P1 BRA `(.L_x_8114) ;  /* 0x000001d400d09947 */ /* 0x001fea0003800000 */
.L_x_8331:
[----:B------:R-:W-:Y:S05]  /*10730*/  BSYNC B1 ;  /* 0x0000000000017941 */ /* 0x000fea0003800000 */
.L_x_8113:
[----:B------:R-:W-:Y:S04]  /*10740*/  BSSY B1, `(.L_x_8115) ;  /* 0x0000106000017945 */ /* 0x000fe80003800000 */
[----:B------:R-:W-:Y:S05]  /*10750*/  @P2 BRA `(.L_x_8116) ;  /* 0x0000001000102947 */ /* 0x000fea0003800000 */
[----:B------:R-:W1:Y:S01]  /*10760*/  S2R R26, SR_TID.X ;  /* 0x00000000001a7919 */ /* 0x000e620000002100 */
[----:B------:R-:W-:Y:S02]  /*10770*/  SHF.R.U32.HI R0, RZ, 0x8, R32 ;  /* 0x00000008ff007819 */ /* 0x000fe40000011620 */
[----:B0-----:R-:W-:Y:S02]  /*10780*/  LOP3.LUT R3, R32, 0xff, RZ, 0xc0, !PT ;  /* 0x000000ff20037812 */ /* 0x001fe400078ec0ff */
[----:B------:R-:W-:Y:S02]  /*10790*/  SHF.R.U32.HI R12, RZ, 0x8, R33 ;  /* 0x00000008ff0c7819 */ /* 0x000fe40000011621 */
[----:B------:R-:W-:Y:S02]  /*107a0*/  LOP3.LUT R0, R0, 0xff, RZ, 0xc0, !PT ;  /* 0x000000ff00007812 */ /* 0x000fe400078ec0ff */
[----:B------:R-:W-:Y:S02]  /*107b0*/  SHF.R.U32.HI R14, RZ, 0x8, R30 ;  /* 0x00000008ff0e7819 */ /* 0x000fe4000001161e */
[----:B------:R-:W-:-:S02]  /*107c0*/  LOP3.LUT R13, R33, 0xff, RZ, 0xc0, !PT ;  /* 0x000000ff210d7812 */ /* 0x000fc400078ec0ff */
[----:B------:R-:W-:Y:S02]  /*107d0*/  LOP3.LUT R12, R12, 0xff, RZ, 0xc0, !PT ;  /* 0x000000ff0c0c7812 */ /* 0x000fe400078ec0ff */
[----:B------:R-:W-:Y:S02]  /*107e0*/  PRMT R35, R0, 0x7604, R3 ;  /* 0x0000760400237816 */ /* 0x000fe40000000003 */
[----:B------:R-:W-:Y:S02]  /*107f0*/  SHF.L.U32 R3, R229, 0x7, RZ ;  /* 0x00000007e5037819 */ /* 0x000fe400000006ff */
[----:B------:R-:W-:Y:S02]  /*10800*/  LOP3.LUT R15, R30, 0xff, RZ, 0xc0, !PT ;  /* 0x000000ff1e0f7812 */ /* 0x000fe400078ec0ff */
[----:B------:R-:W-:Y:S02]  /*10810*/  LOP3.LUT R14, R14, 0xff, RZ, 0xc0, !PT ;  /* 0x000000ff0e0e7812 */ /* 0x000fe400078ec0ff */
[----:B------:R-:W-:-:S02]  /*10820*/  PRMT R38, R12, 0x7604, R13 ;  /* 0x000076040c267816 */ /* 0x000fc4000000000d */
[----:B------:R-:W-:Y:S02]  /*10830*/  SHF.R.U32.HI R0, RZ, 0x8, R28 ;  /* 0x00000008ff007819 */ /* 0x000fe4000001161c */
[----:B------:R-:W-:Y:S02]  /*10840*/  SHF.R.U32.HI R13, RZ, 0x8, R31 ;  /* 0x00000008ff0d7819 */ /* 0x000fe4000001161f */
[----:B------:R-:W-:Y:S01]  /*10850*/  LOP3.LUT R12, R3, 0x380, RZ, 0xc0, !PT ;  /* 0x00000380030c7812 */ /* 0x000fe200078ec0ff */
[----:B------:R-:W-:Y:S01]  /*10860*/  IMAD.IADD R3, R18, 0x1, R39 ;  /* 0x0000000112037824 */ /* 0x000fe200078e0227 */
[----:B------:R-:W-:Y:S01]  /*10870*/  PRMT R41, R14, 0x7604, R15 ;  /* 0x000076040e297816 */ /* 0x000fe2000000000f */
[----:B-1----:R-:W-:Y:S01]  /*10880*/  VIADD R26, R26, 0xffffff80 ;  /* 0xffffff801a1a7836 */ /* 0x002fe20000000000 */
[----:B------:R-:W-:Y:S02]  /*10890*/  LOP3.LUT R15, R0, 0xff, RZ, 0xc0, !PT ;  /* 0x000000ff000f7812 */ /* 0x000fe400078ec0ff */
[----:B------:R-:W-:-:S02]  /*108a0*/  LOP3.LUT R14, R31, 0xff, RZ, 0xc0, !PT ;  /* 0x000000ff1f0e7812 */ /* 0x000fc400078ec0ff */
[----:B------:R-:W-:Y:S02]  /*108b0*/  SHF.R.S32.HI R40, RZ, 0x1f, R26 ;  /* 0x0000001fff287819 */ /* 0x000fe4000001141a */
[----:B------:R-:W-:Y:S02]  /*108c0*/  LOP3.LUT R13, R13, 0xff, RZ, 0xc0, !PT ;  /* 0x000000ff0d0d7812 */ /* 0x000fe400078ec0ff */
[----:B------:R-:W-:Y:S02]  /*108d0*/  LEA.HI R40, R40, R26, RZ, 0x5 ;  /* 0x0000001a28287211 */ /* 0x000fe400078f28ff */
[----:B------:R-:W-:Y:S02]  /*108e0*/  LOP3.LUT R0, R12, 0x70, R18, 0xf8, !PT ;  /* 0x000000700c007812 */ /* 0x000fe400078ef812 */
[----:B------:R-:W-:Y:S01]  /*108f0*/  SHF.R.U32.HI R25, RZ, 0x3, R12 ;  /* 0x00000003ff197819 */ /* 0x000fe2000001160c */
[----:B------:R-:W-:Y:S01]  /*10900*/  IMAD.SHL.U32 R40, R40, 0x20, RZ ;  /* 0x0000002028287824 */ /* 0x000fe200078e00ff */
[----:B------:R-:W-:-:S02]  /*10910*/  LOP3.LUT R12, R12, 0x70, R3, 0xf8, !PT ;  /* 0x000000700c0c7812 */ /* 0x000fc400078ef803 */
[----:B------:R-:W-:Y:S02]  /*10920*/  LOP3.LUT R24, R28, 0xff, RZ, 0xc0, !PT ;  /* 0x000000ff1c187812 */ /* 0x000fe400078ec0ff */
[----:B------:R-:W-:Y:S02]  /*10930*/  PRMT R43, R13, 0x7604, R14 ;  /* 0x000076040d2b7816 */ /* 0x000fe4000000000e */
[----:B------:R-:W-:Y:S02]  /*10940*/  LOP3.LUT R3, R0, R25, RZ, 0x3c, !PT ;  /* 0x0000001900037212 */ /* 0x000fe400078e3cff */
[----:B------:R-:W-:Y:S02]  /*10950*/  LOP3.LUT R40, R40, 0xfffffc00, RZ, 0xc0, !PT ;  /* 0xfffffc0028287812 */ /* 0x000fe400078ec0ff */
[----:B------:R-:W-:Y:S02]  /*10960*/  SHF.R.U32.HI R13, RZ, 0x8, R29 ;  /* 0x00000008ff0d7819 */ /* 0x000fe4000001161d */
[----:B------:R-:W-:-:S02]  /*10970*/  PRMT R45, R15, 0x7604, R24 ;  /* 0x000076040f2d7816 */ /* 0x000fc40000000018 */
[----:B------:R-:W-:Y:S02]  /*10980*/  LOP3.LUT R25, R12, R25, RZ, 0x3c, !PT ;  /* 0x000000190c197212 */ /* 0x000fe400078e3cff */
[----:B------:R-:W-:Y:S02]  /*10990*/  IADD3 R0, R16, R3, R40 ;  /* 0x0000000310007210 */ /* 0x000fe40007ffe028 */
[----:B------:R-:W-:Y:S02]  /*109a0*/  LOP3.LUT R24, R29, 0xff, RZ, 0xc0, !PT ;  /* 0x000000ff1d187812 */ /* 0x000fe400078ec0ff */
[----:B------:R-:W-:Y:S02]  /*109b0*/  SHF.R.U32.HI R12, RZ, 0x8, R20 ;  /* 0x00000008ff0c7819 */ /* 0x000fe40000011614 */
[----:B------:R-:W-:Y:S02]  /*109c0*/  LOP3.LUT R3, R13, 0xff, RZ, 0xc0, !PT ;  /* 0x000000ff0d037812 */ /* 0x000fe400078ec0ff */
[----:B------:R-:W-:-:S02]  /*109d0*/  LOP3.LUT R27, R20, 0xff, RZ, 0xc0, !PT ;  /* 0x000000ff141b7812 */ /* 0x000fc400078ec0ff */
[----:B------:R-:W-:Y:S02]  /*109e0*/  LOP3.LUT R26, R12, 0xff, RZ, 0xc0, !PT ;  /* 0x000000ff0c1a7812 */ /* 0x000fe400078ec0ff */
[----:B------:R-:W-:Y:S01]  /*109f0*/  PRMT R49, R3, 0x7604, R24 ;  /* 0x0000760403317816 */ /* 0x000fe20000000018 */
[----:B------:R-:W-:Y:S01]  /*10a00*/  LDS.128 R12, [R0+0x1c400] ;  /* 0x01c40000000c7984 */ /* 0x000fe20000000c00 */
[----:B------:R-:W-:Y:S02]  /*10a10*/  IADD3 R3, R16, R25, R40 ;  /* 0x0000001910037210 */ /* 0x000fe40007ffe028 */
[----:B------:R-:W-:Y:S02]  /*10a20*/  PRMT R51, R26, 0x7604, R27 ;  /* 0x000076041a337816 */ /* 0x000fe4000000001b */
[----:B------:R-:W-:Y:S01]  /*10a30*/  SHF.R.U32.HI R34, RZ, 0x8, R21 ;  /* 0x00000008ff227819 */ /* 0x000fe20000011615 */
[----:B------:R-:W0:Y:S01]  /*10a40*/  LDS.128 R24, [R3+0x1c400] ;  /* 0x01c4000003187984 */ /* 0x000e220000000c00 */
[----:B------:R-:W-:-:S02]  /*10a50*/  LOP3.LUT R37, R21, 0xff, RZ, 0xc0, !PT ;  /* 0x000000ff15257812 */ /* 0x000fc400078ec0ff */
[----:B------:R-:W-:Y:S02]  /*10a60*/  LOP3.LUT R34, R34, 0xff, RZ, 0xc0, !PT ;  /* 0x000000ff22227812 */ /* 0x000fe400078ec0ff */
[----:B------:R-:W-:Y:S02]  /*10a70*/  SHF.R.U32.HI R40, RZ, 0x10, R30 ;  /* 0x00000010ff287819 */ /* 0x000fe4000001161e */
[----:B------:R-:W-:Y:S02]  /*10a80*/  PRMT R53, R34, 0x7604, R37 ;  /* 0x0000760422357816 */ /* 0x000fe40000000025 */
[----:B------:R-:W-:Y:S02]  /*10a90*/  SHF.R.U32.HI R37, RZ, 0x10, R33 ;  /* 0x00000010ff257819 */ /* 0x000fe40000011621 */
[----:B------:R-:W-:Y:S02]  /*10aa0*/  SHF.R.U32.HI R42, RZ, 0x10, R31 ;  /* 0x00000010ff2a7819 */ /* 0x000fe4000001161f */
[----:B------:R-:W-:-:S02]  /*10ab0*/  LOP3.LUT R37, R37, 0xff, RZ, 0xc0, !PT ;  /* 0x000000ff25257812 */ /* 0x000fc400078ec0ff */
[----:B------:R-:W-:Y:S02]  /*10ac0*/  LOP3.LUT R40, R40, 0xff, RZ, 0xc0, !PT ;  /* 0x000000ff28287812 */ /* 0x000fe400078ec0ff */
[----:B------:R-:W-:Y:S02]  /*10ad0*/  SHF.R.U32.HI R34, RZ, 0x10, R32 ;  /* 0x00000010ff227819 */ /* 0x000fe40000011620 */
[----:B------:R-:W-:Y:S02]  /*10ae0*/  PRMT R37, R37, 0x7054, R38 ;  /* 0x0000705425257816 */ /* 0x000fe40000000026 */
[----:B------:R-:W-:Y:S02]  /*10af0*/  LOP3.LUT R42, R42, 0xff, RZ, 0xc0, !PT ;  /* 0x000000ff2a2a7812 */ /* 0x000fe400078ec0ff */
[----:B------:R-:W-:Y:S02]  /*10b00*/  SHF.R.U32.HI R38, RZ, 0x10, R29 ;  /* 0x00000010ff267819 */ /* 0x000fe4000001161d */
[----:B------:R-:W-:-:S02]  /*10b10*/  PRMT R41, R40, 0x7054, R41 ;  /* 0x0000705428297816 */ /* 0x000fc40000000029 */
[----:B------:R-:W-:Y:S02]  /*10b20*/  SHF.R.U32.HI R40, RZ, 0x10, R20 ;  /* 0x00000010ff287819 */ /* 0x000fe40000011614 */
[----:B------:R-:W-:Y:S02]  /*10b30*/  LOP3.LUT R34, R34, 0xff, RZ, 0xc0, !PT ;  /* 0x000000ff22227812 */ /* 0x000fe400078ec0ff */
[----:B------:R-:W-:Y:S02]  /*10b40*/  PRMT R43, R42, 0x7054, R43 ;  /* 0x000070542a2b7816 */ /* 0x000fe4000000002b */
[----:B------:R-:W-:Y:S02]  /*10b50*/  LOP3.LUT R38, R38, 0xff, RZ, 0xc0, !PT ;  /* 0x000000ff26267812 */ /* 0x000fe400078ec0ff */
[----:B------:R-:W-:Y:S02]  /*10b60*/  SHF.R.U32.HI R42, RZ, 0x10, R21 ;  /* 0x00000010ff2a7819 */ /* 0x000fe40000011615 */
[----:B------:R-:W-:-:S02]  /*10b70*/  LOP3.LUT R40, R40, 0xff, RZ, 0xc0, !PT ;  /* 0x000000ff28287812 */ /* 0x000fc400078ec0ff */
[----:B------:R-:W-:Y:S02]  /*10b80*/  PRMT R35, R34, 0x7054, R35 ;  /* 0x0000705422237816 */ /* 0x000fe40000000023 */
[----:B------:R-:W-:Y:S02]  /*10b90*/  SHF.R.U32.HI R34, RZ, 0x10, R28 ;  /* 0x00000010ff227819 */ /* 0x000fe4000001161c */
[----:B------:R-:W-:Y:S02]  /*10ba0*/  PRMT R49, R38, 0x7054, R49 ;  /* 0x0000705426317816 */ /* 0x000fe40000000031 */
[----:B------:R-:W-:Y:S02]  /*10bb0*/  LOP3.LUT R42, R42, 0xff, RZ, 0xc0, !PT ;  /* 0x000000ff2a2a7812 */ /* 0x000fe400078ec0ff */
[----:B------:R-:W-:Y:S02]  /*10bc0*/  PRMT R51, R40, 0x7054, R51 ;  /* 0x0000705428337816 */ /* 0x000fe40000000033 */
[----:B------:R-:W-:-:S02]  /*10bd0*/  LOP3.LUT R40, R37, 0xff000000, R33, 0xf8, !PT ;  /* 0xff00000025287812 */ /* 0x000fc400078ef821 */
[----:B------:R-:W-:Y:S02]  /*10be0*/  LOP3.LUT R34, R34, 0xff, RZ, 0xc0, !PT ;  /* 0x000000ff22227812 */ /* 0x000fe400078ec0ff */
[----:B------:R-:W-:Y:S02]  /*10bf0*/  LOP3.LUT R49, R49, 0xff000000, R29, 0xf8, !PT ;  /* 0xff00000031317812 */ /* 0x000fe400078ef81d */
[----:B------:R-:W-:Y:S02]  /*10c00*/  PRMT R53, R42, 0x7054, R53 ;  /* 0x000070542a357816 */ /* 0x000fe40000000035 */
[----:B------:R-:W-:Y:S02]  /*10c10*/  LOP3.LUT R44, R41, 0xff000000, R30, 0xf8, !PT ;  /* 0xff000000292c7812 */ /* 0x000fe400078ef81e */
[----:B------:R-:W-:Y:S02]  /*10c20*/  F2FP.F16.E4M3.UNPACK_B R41, R40.H1 ;  /* 0x00000028ff29723e */ /* 0x000fe400030006ff */
[----:B0-----:R-:W-:-:S02]  /*10c30*/  F2FP.F16.E4M3.UNPACK_B R33, R25.H1 ;  /* 0x00000019ff21723e */ /* 0x001fc400030006ff */
[----:B------:R-:W-:Y:S02]  /*10c40*/  PRMT R47, R34, 0x7054, R45 ;  /* 0x00007054222f7816 */ /* 0x000fe4000000002d */
[----:B------:R-:W-:Y:S02]  /*10c50*/  F2FP.F16.E4M3.UNPACK_B R46, R49.H1 ;  /* 0x00000031ff2e723e */ /* 0x000fe400030006ff */
[----:B------:R-:W-:Y:S01]  /*10c60*/  LOP3.LUT R45, R43, 0xff000000, R31, 0xf8, !PT ;  /* 0xff0000002b2d7812 */ /* 0x000fe200078ef81f */
[----:B------:R-:W-:Y:S01]  /*10c70*/  HADD2.F32 R43, -RZ, R41.H0_H0 ;  /* 0x20000029ff2b7230 */ /* 0x000fe20000004100 */
[----:B------:R-:W-:Y:S01]  /*10c80*/  LOP3.LUT R48, R51, 0xff000000, R20, 0xf8, !PT ;  /* 0xff00000033307812 */ /* 0x000fe200078ef814 */
[--C-:B------:R-:W-:Y:S01]  /*10c90*/  HADD2.F32 R51, -RZ, R46.reuse.H0_H0 ;  /* 0x2000002eff337230 */ /* 0x100fe20000004100 */
[----:B------:R-:W-:Y:S01]  /*10ca0*/  LOP3.LUT R53, R53, 0xff000000, R21, 0xf8, !PT ;  /* 0xff00000035357812 */ /* 0x000fe200078ef815 */
[----:B------:R-:W-:Y:S01]  /*10cb0*/  HADD2.F32 R46, -RZ, R46.H1_H1 ;  /* 0x3000002eff2e7230 */ /* 0x000fe20000004100 */
[----:B------:R-:W-:-:S02]  /*10cc0*/  F2FP.F16.E4M3.UNPACK_B R20, R13 ;  /* 0x0000000dff14723e */ /* 0x000fc400020006ff */
[----:B------:R-:W-:Y:S02]  /*10cd0*/  F2FP.F16.E4M3.UNPACK_B R21, R13.H1 ;  /* 0x0000000dff15723e */ /* 0x000fe400030006ff */
[-C--:B------:R-:W-:Y:S02]  /*10ce0*/  F2FP.F16.E4M3.UNPACK_B R30, R15.reuse ;  /* 0x0000000fff1e723e */ /* 0x080fe400020006ff */
[----:B------:R-:W-:Y:S02]  /*10cf0*/  F2FP.F16.E4M3.UNPACK_B R31, R15.H1 ;  /* 0x0000000fff1f723e */ /* 0x000fe400030006ff */
[-C--:B------:R-:W-:Y:S02]  /*10d00*/  F2FP.F16.E4M3.UNPACK_B R13, R12.reuse ;  /* 0x0000000cff0d723e */ /* 0x080fe400020006ff */
[----:B------:R-:W-:Y:S01]  /*10d10*/  F2FP.F16.E4M3.UNPACK_B R15, R12.H1 ;  /* 0x0000000cff0f723e */ /* 0x000fe200030006ff */
[--C-:B------:R-:W-:Y:S01]  /*10d20*/  HADD2.F32 R12, -RZ, R33.reuse.H0_H0 ;  /* 0x20000021ff0c7230 */ /* 0x100fe20000004100 */
[----:B------:R-:W-:Y:S01]  /*10d30*/  LOP3.LUT R47, R47, 0xff000000, R28, 0xf8, !PT ;  /* 0xff0000002f2f7812 */ /* 0x000fe200078ef81c */
[----:B------:R-:W-:Y:S01]  /*10d40*/  HADD2.F32 R33, -RZ, R33.H1_H1 ;  /* 0x30000021ff217230 */ /* 0x000fe20000004100 */
[----:B------:R-:W-:-:S02]  /*10d50*/  F2FP.F16.E4M3.UNPACK_B R28, R14 ;  /* 0x0000000eff1c723e */ /* 0x000fc400020006ff */
[----:B------:R-:W-:Y:S01]  /*10d60*/  F2FP.F16.E4M3.UNPACK_B R29, R14.H1 ;  /* 0x0000000eff1d723e */ /* 0x000fe200030006ff */
[----:B------:R-:W-:Y:S01]  /*10d70*/  HADD2.F32 R14, -RZ, R21.H0_H0 ;  /* 0x20000015ff0e7230 */ /* 0x000fe20000004100 */
[----:B------:R-:W-:Y:S01]  /*10d80*/  LOP3.LUT R38, R35, 0xff000000, R32, 0xf8, !PT ;  /* 0xff00000023267812 */ /* 0x000fe200078ef820 */
[C---:B------:R-:W-:Y:S01]  /*10d90*/  FMUL.FTZ R42, R12.reuse, R43 ;  /* 0x0000002b0c2a7220 */ /* 0x040fe20000410000 */
[----:B------:R-:W-:Y:S01]  /*10da0*/  F2FP.F16.E4M3.UNPACK_B R32, R25 ;  /* 0x00000019ff20723e */ /* 0x000fe200020006ff */
[----:B------:R-:W-:Y:S01]  /*10db0*/  FMUL.FTZ R55, R12, R51 ;  /* 0x000000330c377220 */ /* 0x000fe20000410000 */
[----:B------:R-:W-:Y:S01]  /*10dc0*/  F2FP.F16.E4M3.UNPACK_B R49, R49 ;  /* 0x00000031ff31723e */ /* 0x000fe200020006ff */
[C---:B------:R-:W-:Y:S01]  /*10dd0*/  FFMA.FTZ R52, R14.reuse, R51, R42 ;  /* 0x000000330e347223 */ /* 0x040fe2000001002a */
[----:B------:R-:W-:Y:S01]  /*10de0*/  F2FP.F16.E4M3.UNPACK_B R40, R40 ;  /* 0x00000028ff28723e */ /* 0x000fe200020006ff */
[----:B------:R-:W-:Y:S01]  /*10df0*/  FFMA.FTZ R12, R14, R43, -R55 ;  /* 0x0000002b0e0c7223 */ /* 0x000fe20000010837 */
[-C--:B------:R-:W-:Y:S01]  /*10e00*/  F2FP.F16.E4M3.UNPACK_B R35, R27.reuse ;  /* 0x0000001bff23723e */ /* 0x080fe200020006ff */
[----:B------:R-:W-:Y:S01]  /*10e10*/  HADD2.F32 R42, -RZ, R41.H1_H1 ;  /* 0x30000029ff2a7230 */ /* 0x000fe20000004100 */
[----:B------:R-:W-:Y:S01]  /*10e20*/  F2FP.F16.E4M3.UNPACK_B R37, R27.H1 ;  /* 0x0000001bff25723e */ /* 0x000fe200030006ff */
[----:B------:R-:W-:Y:S01]  /*10e30*/  HADD2.F32 R43, -RZ, R49.H0_H0 ;  /* 0x20000031ff2b7230 */ /* 0x000fe20000004100 */
[-C--:B------:R-:W-:Y:S01]  /*10e40*/  F2FP.F16.E4M3.UNPACK_B R27, R26.reuse ;  /* 0x0000001aff1b723e */ /* 0x080fe200020006ff */
[----:B------:R-:W-:Y:S01]  /*10e50*/  HADD2.F32 R41, -RZ, R40.H0_H0 ;  /* 0x20000028ff297230 */ /* 0x000fe20000004100 */
[----:B------:R-:W-:Y:S01]  /*10e60*/  F2FP.F16.E4M3.UNPACK_B R34, R26.H1 ;  /* 0x0000001aff22723e */ /* 0x000fe200030006ff */
[----:B------:R-:W-:-:S02]  /*10e70*/  HADD2.F32 R26, -RZ, R32.H0_H0 ;  /* 0x20000020ff1a7230 */ /* 0x000fc40000004100 */
[C---:B------:R-:W-:Y:S01]  /*10e80*/  FMUL.FTZ R50, R33.reuse, R46 ;  /* 0x0000002e21327220 */ /* 0x040fe20000410000 */
[----:B------:R-:W-:Y:S02]  /*10e90*/  HADD2.F32 R21, -RZ, R21.H1_H1 ;  /* 0x30000015ff157230 */ /* 0x000fe40000004100 */
[----:B------:R-:W-:Y:S01]  /*10ea0*/  FMUL.FTZ R51, R33, R42 ;  /* 0x0000002a21337220 */ /* 0x000fe20000410000 */
[----:B------:R-:W-:Y:S02]  /*10eb0*/  HADD2.F32 R14, -RZ, R20.H0_H0 ;  /* 0x20000014ff0e7230 */ /* 0x000fe40000004100 */
[C---:B------:R-:W-:Y:S01]  /*10ec0*/  FMUL.FTZ R33, R26.reuse, R43 ;  /* 0x0000002b1a217220 */ /* 0x040fe20000410000 */
[-C--:B------:R-:W-:Y:S01]  /*10ed0*/  FMUL.FTZ R26, R26, R41.reuse ;  /* 0x000000291a1a7220 */ /* 0x080fe20000410000 */
[----:B------:R-:W-:Y:S01]  /*10ee0*/  FFMA.FTZ R57, R21, R46, R51 ;  /* 0x0000002e15397223 */ /* 0x000fe20000010033 */
[----:B------:R-:W-:Y:S02]  /*10ef0*/  HADD2.F32 R49, -RZ, R49.H1_H1 ;  /* 0x30000031ff317230 */ /* 0x000fe40000004100 */
[C---:B------:R-:W-:Y:S01]  /*10f00*/  FFMA.FTZ R46, R14.reuse, R41, -R33 ;  /* 0x000000290e2e7223 */ /* 0x040fe20000010821 */
[----:B------:R-:W-:Y:S01]  /*10f10*/  FFMA.FTZ R43, R14, R43, R26 ;  /* 0x0000002b0e2b7223 */ /* 0x000fe2000001001a */
[----:B------:R-:W-:Y:S01]  /*10f20*/  F2FP.F16.E4M3.UNPACK_B R41, R53.H1 ;  /* 0x00000035ff29723e */ /* 0x000fe200030006ff */
[----:B------:R-:W-:Y:S01]  /*10f30*/  HADD2.F32 R32, -RZ, R32.H1_H1 ;  /* 0x30000020ff207230 */ /* 0x000fe20000004100 */
[----:B------:R-:W-:Y:S01]  /*10f40*/  F2FP.F16.E4M3.UNPACK_B R26, R45.H1 ;  /* 0x0000002dff1a723e */ /* 0x000fe200030006ff */
[----:B------:R-:W-:-:S02]  /*10f50*/  HADD2.F32 R33, -RZ, R40.H1_H1 ;  /* 0x30000028ff217230 */ /* 0x000fc40000004100 */
[----:B------:R-:W-:Y:S01]  /*10f60*/  FFMA.FTZ R55, R21, R42, -R50 ;  /* 0x0000002a15377223 */ /* 0x000fe20000010832 */
[----:B------:R-:W-:Y:S02]  /*10f70*/  HADD2.F32 R20, -RZ, R20.H1_H1 ;  /* 0x30000014ff147230 */ /* 0x000fe40000004100 */
[C---:B------:R-:W-:Y:S01]  /*10f80*/  FMUL.FTZ R51, R32.reuse, R49 ;  /* 0x0000003120337220 */ /* 0x040fe20000410000 */
[----:B------:R-:W-:Y:S02]  /*10f90*/  HADD2.F32 R42, -RZ, R41.H0_H0 ;  /* 0x20000029ff2a7230 */ /* 0x000fe40000004100 */
[----:B------:R-:W-:Y:S01]  /*10fa0*/  FMUL.FTZ R32, R32, R33 ;  /* 0x0000002120207220 */ /* 0x000fe20000410000 */
[----:B------:R-:W-:Y:S01]  /*10fb0*/  HADD2.F32 R21, -RZ, R37.H0_H0 ;  /* 0x20000025ff157230 */ /* 0x000fe20000004100 */
[----:B------:R-:W-:Y:S01]  /*10fc0*/  F2FP.F16.E4M3.UNPACK_B R53, R53 ;  /* 0x00000035ff35723e */ /* 0x000fe200020006ff */
[----:B------:R-:W-:Y:S02]  /*10fd0*/  HADD2.F32 R40, -RZ, R26.H0_H0 ;  /* 0x2000001aff287230 */ /* 0x000fe40000004100 */
[----:B------:R-:W-:Y:S01]  /*10fe0*/  FFMA.FTZ R50, R20, R49, R32 ;  /* 0x0000003114327223 */ /* 0x000fe20000010020 */
[----:B------:R-:W-:-:S02]  /*10ff0*/  HADD2.F32 R14, -RZ, R31.H0_H0 ;  /* 0x2000001fff0e7230 */ /* 0x000fc40000004100 */
[C---:B------:R-:W-:Y:S01]  /*11000*/  FMUL.FTZ R59, R21.reuse, R42 ;  /* 0x0000002a153b7220 */ /* 0x040fe20000410000 */
[----:B------:R-:W-:Y:S01]  /*11010*/  FFMA.FTZ R51, R20, R33, -R51 ;  /* 0x0000002114337223 */ /* 0x000fe20000010833 */
[-C--:B------:R-:W-:Y:S01]  /*11020*/  FMUL.FTZ R21, R21, R40.reuse ;  /* 0x0000002815157220 */ /* 0x080fe20000410000 */
[----:B------:R-:W-:Y:S01]  /*11030*/  HADD2.F32 R26, -RZ, R26.H1_H1 ;  /* 0x3000001aff1a7230 */ /* 0x000fe20000004100 */
[----:B------:R-:W-:Y:S01]  /*11040*/  F2FP.F16.E4M3.UNPACK_B R45, R45 ;  /* 0x0000002dff2d723e */ /* 0x000fe200020006ff */
[----:B------:R-:W-:Y:S02]  /*11050*/  HADD2.F32 R32, -RZ, R41.H1_H1 ;  /* 0x30000029ff207230 */ /* 0x000fe40000004100 */
[C---:B------:R-:W-:Y:S01]  /*11060*/  FFMA.FTZ R56, R14.reuse, R40, -R59 ;  /* 0x000000280e387223 */ /* 0x040fe2000001083b */
[----:B------:R-:W-:Y:S02]  /*11070*/  HADD2.F32 R37, -RZ, R37.H1_H1 ;  /* 0x30000025ff257230 */ /* 0x000fe40000004100 */
[----:B------:R-:W-:Y:S01]  /*11080*/  FFMA.FTZ R58, R14, R42, R21 ;  /* 0x0000002a0e3a7223 */ /* 0x000fe20000010015 */
[----:B------:R-:W-:Y:S01]  /*11090*/  HADD2.F32 R33, -RZ, R53.H0_H0 ;  /* 0x20000035ff217230 */ /* 0x000fe20000004100 */
[----:B------:R-:W-:Y:S01]  /*110a0*/  F2FP.F16.E4M3.UNPACK_B R25, R24 ;  /* 0x00000018ff19723e */ /* 0x000fe200020006ff */
[----:B------:R-:W-:-:S02]  /*110b0*/  HADD2.F32 R20, -RZ, R35.H0_H0 ;  /* 0x20000023ff147230 */ /* 0x000fc40000004100 */
[C---:B------:R-:W-:Y:S01]  /*110c0*/  FMUL.FTZ R40, R37.reuse, R32 ;  /* 0x0000002025287220 */ /* 0x040fe20000410000 */
[----:B------:R-:W-:Y:S02]  /*110d0*/  HADD2.F32 R31, -RZ, R31.H1_H1 ;  /* 0x3000001fff1f7230 */ /* 0x000fe40000004100 */
[-C--:B------:R-:W-:Y:S01]  /*110e0*/  FMUL.FTZ R41, R37, R26.reuse ;  /* 0x0000001a25297220 */ /* 0x080fe20000410000 */
[--C-:B------:R-:W-:Y:S02]  /*110f0*/  HADD2.F32 R21, -RZ, R45.reuse.H0_H0 ;  /* 0x2000002dff157230 */ /* 0x100fe40000004100 */
[C---:B------:R-:W-:Y:S01]  /*11100*/  FMUL.FTZ R37, R20.reuse, R33 ;  /* 0x0000002114257220 */ /* 0x040fe20000410000 */
[----:B------:R-:W-:Y:S02]  /*11110*/  HADD2.F32 R14, -RZ, R30.H0_H0 ;  /* 0x2000001eff0e7230 */ /* 0x000fe40000004100 */
[----:B------:R-:W-:Y:S01]  /*11120*/  FFMA.FTZ R61, R31, R26, -R40 ;  /* 0x0000001a1f3d7223 */ /* 0x000fe20000010828 */
[----:B------:R-:W-:Y:S01]  /*11130*/  F2FP.F16.E4M3.UNPACK_B R24, R24.H1 ;  /* 0x00000018ff18723e */ /* 0x000fe200030006ff */
[----:B------:R-:W-:Y:S01]  /*11140*/  FMUL.FTZ R20, R20, R21 ;  /* 0x0000001514147220 */ /* 0x000fe20000410000 */
[----:B------:R-:W-:Y:S01]  /*11150*/  F2FP.F16.E4M3.UNPACK_B R26, R47.H1 ;  /* 0x0000002fff1a723e */ /* 0x000fe200030006ff */
[C---:B------:R-:W-:Y:S01]  /*11160*/  FFMA.FTZ R42, R14.reuse, R21, -R37 ;  /* 0x000000150e2a7223 */ /* 0x040fe20000010825 */
[----:B------:R-:W-:Y:S01]  /*11170*/  F2FP.F16.E4M3.UNPACK_B R21, R38.H1 ;  /* 0x00000026ff15723e */ /* 0x000fe200030006ff */
[----:B------:R-:W-:Y:S01]  /*11180*/  FFMA.FTZ R49, R14, R33, R20 ;  /* 0x000000210e317223 */ /* 0x000fe20000010014 */
[----:B------:R-:W-:-:S02]  /*11190*/  HADD2.F32 R45, -RZ, R45.H1_H1 ;  /* 0x3000002dff2d7230 */ /* 0x000fc40000004100 */
[----:B------:R-:W-:Y:S01]  /*111a0*/  FFMA.FTZ R63, R31, R32, R41 ;  /* 0x000000201f3f7223 */ /* 0x000fe20000010029 */
[----:B------:R-:W-:Y:S01]  /*111b0*/  HADD2.F32 R53, -RZ, R53.H1_H1 ;  /* 0x30000035ff357230 */ /* 0x000fe20000004100 */
[----:B------:R-:W-:Y:S01]  /*111c0*/  F2FP.F16.E4M3.UNPACK_B R47, R47 ;  /* 0x0000002fff2f723e */ /* 0x000fe200020006ff */
[----:B------:R-:W-:Y:S01]  /*111d0*/  HADD2.F32 R35, -RZ, R35.H1_H1 ;  /* 0x30000023ff237230 */ /* 0x000fe20000004100 */
[----:B------:R-:W-:Y:S01]  /*111e0*/  F2FP.F16.E4M3.UNPACK_B R38, R38 ;  /* 0x00000026ff26723e */ /* 0x000fe200020006ff */
[----:B------:R-:W-:Y:S02]  /*111f0*/  HADD2.F32 R33, -RZ, R26.H0_H0 ;  /* 0x2000001aff217230 */ /* 0x000fe40000004100 */
[----:B------:R-:W-:Y:S02]  /*11200*/  HADD2.F32 R20, -RZ, R24.H0_H0 ;  /* 0x20000018ff147230 */ /* 0x000fe40000004100 */
[----:B------:R-:W-:Y:S01]  /*11210*/  FMUL.FTZ R37, R35, R53 ;  /* 0x0000003523257220 */ /* 0x000fe20000410000 */
[----:B------:R-:W-:-:S02]  /*11220*/  HADD2.F32 R31, -RZ, R21.H0_H0 ;  /* 0x20000015ff1f7230 */ /* 0x000fc40000004100 */
[----:B------:R-:W-:Y:S01]  /*11230*/  FMUL.FTZ R32, R35, R45 ;  /* 0x0000002d23207220 */ /* 0x000fe20000410000 */
[----:B------:R-:W-:Y:S02]  /*11240*/  HADD2.F32 R30, -RZ, R30.H1_H1 ;  /* 0x3000001eff1e7230 */ /* 0x000fe40000004100 */
[C---:B------:R-:W-:Y:S01]  /*11250*/  FMUL.FTZ R35, R20.reuse, R33 ;  /* 0x0000002114237220 */ /* 0x040fe20000410000 */
[----:B------:R-:W-:Y:S02]  /*11260*/  HADD2.F32 R14, -RZ, R15.H0_H0 ;  /* 0x2000000fff0e7230 */ /* 0x000fe40000004100 */
[----:B------:R-:W-:Y:S01]  /*11270*/  FMUL.FTZ R20, R20, R31 ;  /* 0x0000001f14147220 */ /* 0x000fe20000410000 */
[----:B------:R-:W-:Y:S02]  /*11280*/  HADD2.F32 R26, -RZ, R26.H1_H1 ;  /* 0x3000001aff1a7230 */ /* 0x000fe40000004100 */
[----:B------:R-:W-:Y:S01]  /*11290*/  FFMA.FTZ R59, R30, R45, -R37 ;  /* 0x0000002d1e3b7223 */ /* 0x000fe20000010825 */
[----:B------:R-:W-:-:S02]  /*112a0*/  HADD2.F32 R24, -RZ, R24.H1_H1 ;  /* 0x30000018ff187230 */ /* 0x000fc40000004100 */
[----:B------:R-:W-:Y:S01]  /*112b0*/  FFMA.FTZ R54, R30, R53, R32 ;  /* 0x000000351e367223 */ /* 0x000fe20000010020 */
[----:B------:R-:W-:Y:S02]  /*112c0*/  HADD2.F32 R21, -RZ, R21.H1_H1 ;  /* 0x30000015ff157230 */ /* 0x000fe40000004100 */
[C---:B------:R-:W-:Y:S01]  /*112d0*/  FFMA.FTZ R30, R14.reuse, R31, -R35 ;  /* 0x0000001f0e1e7223 */ /* 0x040fe20000010823 */
[----:B------:R-:W-:Y:S01]  /*112e0*/  FFMA.FTZ R32, R14, R33, R20 ;  /* 0x000000210e207223 */ /* 0x000fe20000010014 */
[----:B------:R-:W-:Y:S02]  /*112f0*/  HADD2.F32 R15, -RZ, R15.H1_H1 ;  /* 0x3000000fff0f7230 */ /* 0x000fe40000004100 */
[C---:B------:R-:W-:Y:S01]  /*11300*/  FMUL.FTZ R14, R24.reuse, R26 ;  /* 0x0000001a180e7220 */ /* 0x040fe20000410000 */
[----:B------:R-:W-:Y:S01]  /*11310*/  FMUL.FTZ R33, R24, R21 ;  /* 0x0000001518217220 */ /* 0x000fe20000410000 */
[----:B------:R-:W-:Y:S02]  /*11320*/  HADD2.F32 R31, -RZ, R47.H0_H0 ;  /* 0x2000002fff1f7230 */ /* 0x000fe40000004100 */
[----:B------:R-:W-:-:S02]  /*11330*/  HADD2.F32 R20, -RZ, R25.H0_H0 ;  /* 0x20000019ff147230 */ /* 0x000fc40000004100 */
        /* <DEDUP_REMOVED lines=8> */
[C---:B------:R-:W-:Y:S01]  /*113c0*/  FFMA.FTZ R26, R14.reuse, R15, -R21 ;  /* 0x0000000f0e1a7223 */ /* 0x040fe20000010815 */
[----:B------:R-:W-:Y:S01]  /*113d0*/  HADD2.F32 R38, -RZ, R38.H1_H1 ;  /* 0x30000026ff267230 */ /* 0x000fe20000004100 */
[----:B------:R-:W-:Y:S01]  /*113e0*/  F2FP.F16.E4M3.UNPACK_B R21, R48.H1 ;  /* 0x00000030ff15723e */ /* 0x000fe200030006ff */
[----:B------:R-:W-:Y:S02]  /*113f0*/  HADD2.F32 R13, -RZ, R13.H1_H1 ;  /* 0x3000000dff0d7230 */ /* 0x000fe40000004100 */
[C---:B------:R-:W-:Y:S01]  /*11400*/  FMUL.FTZ R20, R25.reuse, R24 ;  /* 0x0000001819147220 */ /* 0x040fe20000410000 */
[----:B------:R-:W-:Y:S01]  /*11410*/  FFMA.FTZ R33, R14, R31, R33 ;  /* 0x0000001f0e217223 */ /* 0x000fe20000010021 */
[----:B------:R-:W-:Y:S01]  /*11420*/  F2FP.F16.E4M3.UNPACK_B R15, R44.H1 ;  /* 0x0000002cff0f723e */ /* 0x000fe200030006ff */
[-C--:B------:R-:W-:Y:S01]  /*11430*/  FMUL.FTZ R35, R25, R38.reuse ;  /* 0x0000002619237220 */ /* 0x080fe20000410000 */
[----:B------:R-:W-:Y:S02]  /*11440*/  HADD2.F32 R25, -RZ, R21.H0_H0 ;  /* 0x20000015ff197230 */ /* 0x000fe40000004100 */
        /* <DEDUP_REMOVED lines=11> */
[----:B------:R-:W-:Y:S01]  /*11500*/  HADD2.F32 R15, -RZ, R15.H1_H1 ;  /* 0x3000000fff0f7230 */ /* 0x000fe20000004100 */
[----:B------:R-:W-:Y:S01]  /*11510*/  F2FP.F16.E4M3.UNPACK_B R48, R48 ;  /* 0x00000030ff30723e */ /* 0x000fe200020006ff */
[----:B------:R-:W-:-:S02]  /*11520*/  HADD2.F32 R29, -RZ, R29.H1_H1 ;  /* 0x3000001dff1d7230 */ /* 0x000fc40000004100 */
[C---:B------:R-:W-:Y:S01]  /*11530*/  FMUL.FTZ R20, R34.reuse, R21 ;  /* 0x0000001522147220 */ /* 0x040fe20000410000 */
[----:B------:R-:W-:Y:S01]  /*11540*/  FFMA.FTZ R35, R13, R25, R14 ;  /* 0x000000190d237223 */ /* 0x000fe2000001000e */
[-C--:B------:R-:W-:Y:S01]  /*11550*/  FMUL.FTZ R34, R34, R15.reuse ;  /* 0x0000000f22227220 */ /* 0x080fe20000410000 */
[----:B------:R-:W-:Y:S02]  /*11560*/  HADD2.F32 R14, -RZ, R27.H0_H0 ;  /* 0x2000001bff0e7230 */ /* 0x000fe40000004100 */
[C---:B------:R-:W-:Y:S01]  /*11570*/  FFMA.FTZ R45, R29.reuse, R15, -R20 ;  /* 0x0000000f1d2d7223 */ /* 0x040fe20000010814 */
[----:B------:R-:W-:Y:S02]  /*11580*/  HADD2.F32 R15, -RZ, R44.H0_H0 ;  /* 0x2000002cff0f7230 */ /* 0x000fe40000004100 */
[----:B------:R-:W-:Y:S01]  /*11590*/  FFMA.FTZ R40, R29, R21, R34 ;  /* 0x000000151d287223 */ /* 0x000fe20000010022 */
[--C-:B------:R-:W-:Y:S01]  /*115a0*/  HADD2.F32 R20, -RZ, R48.reuse.H0_H0 ;  /* 0x20000030ff147230 */ /* 0x100fe20000004100 */
[----:B------:R-:W-:Y:S01]  /*115b0*/  F2FP.SATFINITE.E4M3.F32.PACK_AB_MERGE_C R32, R41, R32, RZ ;  /* 0x000000202920723e */ /* 0x000fe200048070ff */
[----:B------:R-:W-:-:S02]  /*115c0*/  HADD2.F32 R48, -RZ, R48.H1_H1 ;  /* 0x30000030ff307230 */ /* 0x000fc40000004100 */
[C---:B------:R-:W-:Y:S01]  /*115d0*/  FMUL.FTZ R21, R14.reuse, R15 ;  /* 0x0000000f0e157220 */ /* 0x040fe20000410000 */
[----:B------:R-:W-:Y:S02]  /*115e0*/  HADD2.F32 R27, -RZ, R27.H1_H1 ;  /* 0x3000001bff1b7230 */ /* 0x000fe40000004100 */
[----:B------:R-:W-:Y:S01]  /*115f0*/  FMUL.FTZ R34, R14, R20 ;  /* 0x000000140e227220 */ /* 0x000fe20000410000 */
[----:B------:R-:W-:Y:S01]  /*11600*/  HADD2.F32 R44, -RZ, R44.H1_H1 ;  /* 0x3000002cff2c7230 */ /* 0x000fe20000004100 */
[----:B------:R-:W-:Y:S01]  /*11610*/  F2FP.SATFINITE.E4M3.F32.PACK_AB_MERGE_C R38, R45, R38, RZ ;  /* 0x000000262d26723e */ /* 0x000fe200048070ff */
[--C-:B------:R-:W-:Y:S02]  /*11620*/  HADD2.F32 R13, -RZ, R28.reuse.H0_H0 ;  /* 0x2000001cff0d7230 */ /* 0x100fe40000004100 */
[C---:B------:R-:W-:Y:S01]  /*11630*/  FMUL.FTZ R25, R27.reuse, R48 ;  /* 0x000000301b197220 */ /* 0x040fe20000410000 */
[----:B------:R-:W-:Y:S02]  /*11640*/  HADD2.F32 R28, -RZ, R28.H1_H1 ;  /* 0x3000001cff1c7230 */ /* 0x000fe40000004100 */
[----:B------:R-:W-:Y:S01]  /*11650*/  FMUL.FTZ R27, R27, R44 ;  /* 0x0000002c1b1b7220 */ /* 0x000fe20000410000 */
[----:B------:R-:W-:Y:S01]  /*11660*/  F2FP.SATFINITE.E4M3.F32.PACK_AB_MERGE_C R35, R40, R35, RZ ;  /* 0x000000232823723e */ /* 0x000fe200048070ff */
[C---:B------:R-:W-:Y:S01]  /*11670*/  FFMA.FTZ R14, R13.reuse, R15, -R34 ;  /* 0x0000000f0d0e7223 */ /* 0x040fe20000010822 */
[----:B------:R-:W-:Y:S01]  /*11680*/  FFMA.FTZ R21, R13, R20, R21 ;  /* 0x000000140d157223 */ /* 0x000fe20000010015 */
[C---:B------:R-:W-:Y:S01]  /*11690*/  FFMA.FTZ R29, R28.reuse, R44, -R25 ;  /* 0x0000002c1c1d7223 */ /* 0x040fe20000010819 */
[----:B------:R-:W-:Y:S01]  /*116a0*/  F2FP.SATFINITE.E4M3.F32.PACK_AB_MERGE_C R13, R55, R12, RZ ;  /* 0x0000000c370d723e */ /* 0x000fe200048070ff */
        /* <DEDUP_REMOVED lines=15> */
.L_x_8116:
[----:B------:R-:W-:Y:S05]  /*117a0*/  BSYNC B1 ;  /* 0x0000000000017941 */ /* 0x000fea0003800000 */
.L_x_8115:
[----:B------:R-:W-:Y:S05]  /*117b0*/  @P0 BRA `(.L_x_8107) ;  /* 0x0000000c00e40947 */ /* 0x000fea0003800000 */
[----:B-1----:R-:W2:Y:S04]  /*117c0*/  LDL R25, [R1+0x78] ;  /* 0x0000780001197983 */ /* 0x002ea80000100800 */
[----:B------:R-:W3:Y:S01]  /*117d0*/  LDL R50, [R1+0xac] ;  /* 0x0000ac0001327983 */ /* 0x000ee20000100800 */
[----:B0----5:R-:W-:Y:S01]  /*117e0*/  SHF.R.U32.HI R3, RZ, 0x8, R8 ;  /* 0x00000008ff037819 */ /* 0x021fe20000011608 */
[----:B------:R-:W-:Y:S01]  /*117f0*/  VIADD R24, R228, 0x40 ;  /* 0x00000040e4187836 */ /* 0x000fe20000000000 */
[----:B------:R-:W-:Y:S01]  /*11800*/  LOP3.LUT R0, R8, 0xff, RZ, 0xc0, !PT ;  /* 0x000000ff08007812 */ /* 0x000fe200078ec0ff */
[----:B------:R-:W-:Y:S01]  /*11810*/  IMAD.IADD R39, R18, 0x1, R39 ;  /* 0x0000000112277824 */ /* 0x000fe200078e0227 */
[----:B------:R-:W-:Y:S01]  /*11820*/  LOP3.LUT R3, R3, 0xff, RZ, 0xc0, !PT ;  /* 0x000000ff03037812 */ /* 0x000fe200078ec0ff */
[----:B------:R-:W-:Y:S01]  /*11830*/  IMAD.SHL.U32 R24, R24, 0x80, RZ ;  /* 0x0000008018187824 */ /* 0x000fe200078e00ff */
[----:B------:R-:W-:-:S02]  /*11840*/  SHF.R.U32.HI R13, RZ, 0x8, R9 ;  /* 0x00000008ff0d7819 */ /* 0x000fc40000011609 */
[----:B------:R-:W-:Y:S02]  /*11850*/  PRMT R21, R3, 0x7604, R0 ;  /* 0x0000760403157816 */ /* 0x000fe40000000000 */
[----:B------:R-:W-:Y:S02]  /*11860*/  SHF.R.U32.HI R3, RZ, 0x8, R10 ;  /* 0x00000008ff037819 */ /* 0x000fe4000001160a */
[----:B------:R-:W-:Y:S02]  /*11870*/  LOP3.LUT R0, R10, 0xff, RZ, 0xc0, !PT ;  /* 0x000000ff0a007812 */ /* 0x000fe400078ec0ff */
[----:B------:R-:W-:Y:S02]  /*11880*/  LOP3.LUT R3, R3, 0xff, RZ, 0xc0, !PT ;  /* 0x000000ff03037812 */ /* 0x000fe400078ec0ff */
[----:B------:R-:W-:Y:S02]  /*11890*/  LOP3.LUT R24, R24, 0x380, RZ, 0xc0, !PT ;  /* 0x0000038018187812 */ /* 0x000fe400078ec0ff */
[----:B------:R-:W-:-:S02]  /*118a0*/  PRMT R29, R3, 0x7604, R0 ;  /* 0x00007604031d7816 */ /* 0x000fc40000000000 */
[----:B------:R-:W-:Y:S01]  /*118b0*/  LOP3.LUT R0, R24, 0x70, R39, 0xf8, !PT ;  /* 0x0000007018007812 */ /* 0x000fe200078ef827 */
[----:B------:R-:W-:Y:S01]  /*118c0*/  VIADD R24, R228, 0x40 ;  /* 0x00000040e4187836 */ /* 0x000fe20000000000 */
[----:B------:R-:W-:Y:S02]  /*118d0*/  LOP3.LUT R12, R9, 0xff, RZ, 0xc0, !PT ;  /* 0x000000ff090c7812 */ /* 0x000fe400078ec0ff */
[----:B------:R-:W-:Y:S01]  /*118e0*/  LOP3.LUT R13, R13, 0xff, RZ, 0xc0, !PT ;  /* 0x000000ff0d0d7812 */ /* 0x000fe200078ec0ff */
[----:B------:R-:W-:Y:S01]  /*118f0*/  IMAD.SHL.U32 R24, R24, 0x80, RZ ;  /* 0x0000008018187824 */ /* 0x000fe200078e00ff */
[----:B------:R-:W-:Y:S02]  /*11900*/  SHF.R.U32.HI R15, RZ, 0x8, R4 ;  /* 0x00000008ff0f7819 */ /* 0x000fe40000011604 */
[----:B------:R-:W-:Y:S02]  /*11910*/  PRMT R20, R13, 0x7604, R12 ;  /* 0x000076040d147816 */ /* 0x000fe4000000000c */
[----:B------:R-:W-:-:S02]  /*11920*/  LOP3.LUT R24, R24, 0x380, RZ, 0xc0, !PT ;  /* 0x0000038018187812 */ /* 0x000fc400078ec0ff */
[----:B------:R-:W-:Y:S02]  /*11930*/  SHF.R.U32.HI R13, RZ, 0x8, R11 ;  /* 0x00000008ff0d7819 */ /* 0x000fe4000001160b */
[----:B------:R-:W-:Y:S02]  /*11940*/  SHF.R.U32.HI R24, RZ, 0x3, R24 ;  /* 0x00000003ff187819 */ /* 0x000fe40000011618 */
[----:B------:R-:W-:Y:S02]  /*11950*/  LOP3.LUT R12, R11, 0xff, RZ, 0xc0, !PT ;  /* 0x000000ff0b0c7812 */ /* 0x000fe400078ec0ff */
[----:B------:R-:W-:Y:S02]  /*11960*/  LOP3.LUT R3, R0, R24, RZ, 0x3c, !PT ;  /* 0x0000001800037212 */ /* 0x000fe400078e3cff */
[----:B------:R-:W-:Y:S02]  /*11970*/  SHF.R.U32.HI R24, RZ, 0x8, R5 ;  /* 0x00000008ff187819 */ /* 0x000fe40000011605 */
[----:B------:R-:W-:-:S02]  /*11980*/  LOP3.LUT R14, R4, 0xff, RZ, 0xc0, !PT ;  /* 0x000000ff040e7812 */ /* 0x000fc400078ec0ff */
[----:B------:R-:W-:Y:S02]  /*11990*/  LOP3.LUT R13, R13, 0xff, RZ, 0xc0, !PT ;  /* 0x000000ff0d0d7812 */ /* 0x000fe400078ec0ff */
[----:B------:R-:W-:Y:S02]  /*119a0*/  LOP3.LUT R15, R15, 0xff, RZ, 0xc0, !PT ;  /* 0x000000ff0f0f7812 */ /* 0x000fe400078ec0ff */
[----:B------:R-:W-:Y:S02]  /*119b0*/  PRMT R28, R13, 0x7604, R12 ;  /* 0x000076040d1c7816 */ /* 0x000fe4000000000c */
[----:B------:R-:W-:Y:S02]  /*119c0*/  PRMT R35, R15, 0x7604, R14 ;  /* 0x000076040f237816 */ /* 0x000fe4000000000e */
[----:B------:R-:W-:Y:S02]  /*119d0*/  LOP3.LUT R30, R5, 0xff, RZ, 0xc0, !PT ;  /* 0x000000ff051e7812 */ /* 0x000fe400078ec0ff */
[----:B------:R-:W-:-:S02]  /*119e0*/  SHF.R.U32.HI R32, RZ, 0x8, R6 ;  /* 0x00000008ff207819 */ /* 0x000fc40000011606 */
[----:B------:R-:W-:Y:S02]  /*119f0*/  LOP3.LUT R31, R6, 0xff, RZ, 0xc0, !PT ;  /* 0x000000ff061f7812 */ /* 0x000fe400078ec0ff */
[----:B------:R-:W-:Y:S02]  /*11a00*/  LOP3.LUT R32, R32, 0xff, RZ, 0xc0, !PT ;  /* 0x000000ff20207812 */ /* 0x000fe400078ec0ff */
[----:B------:R-:W-:Y:S02]  /*11a10*/  SHF.R.U32.HI R37, RZ, 0x10, R5 ;  /* 0x00000010ff257819 */ /* 0x000fe40000011605 */
[----:B------:R-:W-:Y:S02]  /*11a20*/  SHF.R.U32.HI R34, RZ, 0x8, R7 ;  /* 0x00000008ff227819 */ /* 0x000fe40000011607 */
[----:B------:R-:W-:Y:S01]  /*11a30*/  PRMT R39, R32, 0x7604, R31 ;  /* 0x0000760420277816 */ /* 0x000fe2000000001f */
[----:B------:R-:W-:Y:S01]  /*11a40*/  IMAD.U32 R37, R37, 0x10000, RZ ;  /* 0x0001000025257824 */ /* 0x000fe200078e00ff */
[----:B------:R-:W-:-:S02]  /*11a50*/  SHF.R.U32.HI R31, RZ, 0x10, R11 ;  /* 0x00000010ff1f7819 */ /* 0x000fc4000001160b */
[----:B------:R-:W-:Y:S02]  /*11a60*/  LOP3.LUT R33, R7, 0xff, RZ, 0xc0, !PT ;  /* 0x000000ff07217812 */ /* 0x000fe400078ec0ff */
[----:B------:R-:W-:Y:S02]  /*11a70*/  LOP3.LUT R34, R34, 0xff, RZ, 0xc0, !PT ;  /* 0x000000ff22227812 */ /* 0x000fe400078ec0ff */
[----:B------:R-:W-:Y:S02]  /*11a80*/  SHF.L.U32 R31, R31, 0x10, RZ ;  /* 0x000000101f1f7819 */ /* 0x000fe400000006ff */
[----:B------:R-:W-:Y:S02]  /*11a90*/  PRMT R34, R34, 0x7604, R33 ;  /* 0x0000760422227816 */ /* 0x000fe40000000021 */
[----:B------:R-:W-:Y:S02]  /*11aa0*/  SHF.R.U32.HI R41, RZ, 0x10, R7 ;  /* 0x00000010ff297819 */ /* 0x000fe40000011607 */
[----:B------:R-:W-:-:S02]  /*11ab0*/  LOP3.LUT R33, R28, 0xff0000, R31, 0xf8, !PT ;  /* 0x00ff00001c217812 */ /* 0x000fc400078ef81f */
[----:B------:R-:W-:Y:S01]  /*11ac0*/  LOP3.LUT R29, R29, 0xff0000, R10, 0xf8, !PT ;  /* 0x00ff00001d1d7812 */ /* 0x000fe200078ef80a */
        /* <DEDUP_REMOVED lines=11> */
[----:B--2---:R-:W-:-:S02]  /*11b80*/  IADD3 R0, R16, R3, R25 ;  /* 0x0000000310007210 */ /* 0x004fc40007ffe019 */
[----:B------:R-:W-:Y:S01]  /*11b90*/  LOP3.LUT R3, R24, 0xff, RZ, 0xc0, !PT ;  /* 0x000000ff18037812 */ /* 0x000fe200078ec0ff */
[----:B---3--:R-:W0:Y:S03]  /*11ba0*/  LDS.128 R12, [R50+0x1c400] ;  /* 0x01c40000320c7984 */ /* 0x008e260000000c00 */
[----:B------:R-:W-:Y:S01]  /*11bb0*/  PRMT R30, R3, 0x7604, R30 ;  /* 0x00007604031e7816 */ /* 0x000fe2000000001e */
[----:B------:R-:W1:Y:S01]  /*11bc0*/  LDS.128 R24, [R0+0x1c400] ;  /* 0x01c4000000187984 */ /* 0x000e620000000c00 */
[----:B------:R-:W-:Y:S02]  /*11bd0*/  SHF.R.U32.HI R3, RZ, 0x10, R9 ;  /* 0x00000010ff037819 */ /* 0x000fe40000011609 */
[----:B------:R-:W-:-:S03]  /*11be0*/  LOP3.LUT R37, R30, 0xff0000, R37, 0xf8, !PT ;  /* 0x00ff00001e257812 */ /* 0x000fc600078ef825 */
        /* <DEDUP_REMOVED lines=12> */
[-C--:B0-----:R-:W-:Y:S02]  /*11cb0*/  F2FP.F16.E4M3.UNPACK_B R4, R13.reuse ;  /* 0x0000000dff04723e */ /* 0x081fe400020006ff */
[----:B------:R-:W-:Y:S02]  /*11cc0*/  F2FP.F16.E4M3.UNPACK_B R13, R13.H1 ;  /* 0x0000000dff0d723e */ /* 0x000fe400030006ff */
[-C--:B-1----:R-:W-:Y:S01]  /*11cd0*/  F2FP.F16.E4M3.UNPACK_B R9, R25.reuse ;  /* 0x00000019ff09723e */ /* 0x082fe200020006ff */
[--C-:B------:R-:W-:Y:S01]  /*11ce0*/  HADD2.F32 R5, -RZ, R4.reuse.H0_H0 ;  /* 0x20000004ff057230 */ /* 0x100fe20000004100 */
[----:B------:R-:W-:Y:S01]  /*11cf0*/  F2FP.F16.E4M3.UNPACK_B R25, R25.H1 ;  /* 0x00000019ff19723e */ /* 0x000fe200030006ff */
[----:B------:R-:W-:Y:S01]  /*11d00*/  HADD2.F32 R4, -RZ, R4.H1_H1 ;  /* 0x30000004ff047230 */ /* 0x000fe20000004100 */
[----:B------:R-:W-:Y:S01]  /*11d10*/  F2FP.F16.E4M3.UNPACK_B R20, R27 ;  /* 0x0000001bff14723e */ /* 0x000fe200020006ff */
[--C-:B------:R-:W-:Y:S01]  /*11d20*/  HADD2.F32 R10, -RZ, R9.reuse.H0_H0 ;  /* 0x20000009ff0a7230 */ /* 0x100fe20000004100 */
[----:B------:R-:W-:Y:S01]  /*11d30*/  F2FP.F16.E4M3.UNPACK_B R7, R15 ;  /* 0x0000000fff07723e */ /* 0x000fe200020006ff */
[----:B------:R-:W-:Y:S01]  /*11d40*/  HADD2.F32 R9, -RZ, R9.H1_H1 ;  /* 0x30000009ff097230 */ /* 0x000fe20000004100 */
[----:B------:R-:W-:-:S02]  /*11d50*/  F2FP.F16.E4M3.UNPACK_B R27, R27.H1 ;  /* 0x0000001bff1b723e */ /* 0x000fc400030006ff */
[C---:B------:R-:W-:Y:S01]  /*11d60*/  FMUL.FTZ R38, R10.reuse, R34 ;  /* 0x000000220a267220 */ /* 0x040fe20000410000 */
[----:B------:R-:W-:Y:S01]  /*11d70*/  FMUL.FTZ R43, R10, R30 ;  /* 0x0000001e0a2b7220 */ /* 0x000fe20000410000 */
[----:B------:R-:W-:Y:S02]  /*11d80*/  HADD2.F32 R10, -RZ, R25.H0_H0 ;  /* 0x20000019ff0a7230 */ /* 0x000fe40000004100 */
[----:B------:R-:W-:Y:S01]  /*11d90*/  FMUL.FTZ R45, R9, R32 ;  /* 0x00000020092d7220 */ /* 0x000fe20000410000 */
[C---:B------:R-:W-:Y:S01]  /*11da0*/  FFMA.FTZ R38, R5.reuse, R30, -R38 ;  /* 0x0000001e05267223 */ /* 0x040fe20000010826 */
[----:B------:R-:W-:Y:S01]  /*11db0*/  FFMA.FTZ R43, R5, R34, R43 ;  /* 0x00000022052b7223 */ /* 0x000fe2000001002b */
[----:B------:R-:W-:Y:S02]  /*11dc0*/  HADD2.F32 R34, -RZ, R37.H0_H0 ;  /* 0x20000025ff227230 */ /* 0x000fe40000004100 */
[----:B------:R-:W-:Y:S01]  /*11dd0*/  FMUL.FTZ R9, R9, R29 ;  /* 0x0000001d09097220 */ /* 0x000fe20000410000 */
[----:B------:R-:W-:-:S02]  /*11de0*/  HADD2.F32 R30, -RZ, R28.H0_H0 ;  /* 0x2000001cff1e7230 */ /* 0x000fc40000004100 */
[----:B------:R-:W-:Y:S01]  /*11df0*/  FFMA.FTZ R45, R4, R29, -R45 ;  /* 0x0000001d042d7223 */ /* 0x000fe2000001082d */
[----:B------:R-:W-:Y:S02]  /*11e00*/  HADD2.F32 R5, -RZ, R13.H0_H0 ;  /* 0x2000000dff057230 */ /* 0x000fe40000004100 */
[----:B------:R-:W-:Y:S01]  /*11e10*/  FMUL.FTZ R42, R10, R34 ;  /* 0x000000220a2a7220 */ /* 0x000fe20000410000 */
[----:B------:R-:W-:Y:S01]  /*11e20*/  FFMA.FTZ R40, R4, R32, R9 ;  /* 0x0000002004287223 */ /* 0x000fe20000010009 */
[-C--:B------:R-:W-:Y:S01]  /*11e30*/  FMUL.FTZ R47, R10, R30.reuse ;  /* 0x0000001e0a2f7220 */ /* 0x080fe20000410000 */
        /* <DEDUP_REMOVED lines=8> */
[----:B------:R-:W-:Y:S01]  /*11ec0*/  HADD2.F32 R10, -RZ, R9.H0_H0 ;  /* 0x20000009ff0a7230 */ /* 0x000fe20000004100 */
[----:B------:R-:W-:Y:S01]  /*11ed0*/  F2FP.F16.E4M3.UNPACK_B R15, R15.H1 ;  /* 0x0000000fff0f723e */ /* 0x000fe200030006ff */
[----:B------:R-:W-:-:S02]  /*11ee0*/  HADD2.F32 R30, -RZ, R37.H1_H1 ;  /* 0x30000025ff1e7230 */ /* 0x000fc40000004100 */
[C---:B------:R-:W-:Y:S01]  /*11ef0*/  FMUL.FTZ R49, R5.reuse, R32 ;  /* 0x0000002005317220 */ /* 0x040fe20000410000 */
[----:B------:R-:W-:Y:S02]  /*11f00*/  HADD2.F32 R25, -RZ, R25.H1_H1 ;  /* 0x30000019ff197230 */ /* 0x000fe40000004100 */
[----:B------:R-:W-:Y:S01]  /*11f10*/  FMUL.FTZ R5, R5, R10 ;  /* 0x0000000a05057220 */ /* 0x000fe20000410000 */
[----:B------:R-:W-:Y:S01]  /*11f20*/  HADD2.F32 R28, -RZ, R28.H1_H1 ;  /* 0x3000001cff1c7230 */ /* 0x000fe20000004100 */
[----:B------:R-:W-:Y:S01]  /*11f30*/  F2FP.F16.E4M3.UNPACK_B R8, R24 ;  /* 0x00000018ff08723e */ /* 0x000fe200020006ff */
[----:B------:R-:W-:Y:S02]  /*11f40*/  HADD2.F32 R4, -RZ, R7.H0_H0 ;  /* 0x20000007ff047230 */ /* 0x000fe40000004100 */
[C---:B------:R-:W-:Y:S01]  /*11f50*/  FMUL.FTZ R34, R25.reuse, R30 ;  /* 0x0000001e19227220 */ /* 0x040fe20000410000 */
[----:B------:R-:W-:Y:S02]  /*11f60*/  HADD2.F32 R13, -RZ, R13.H1_H1 ;  /* 0x3000000dff0d7230 */ /* 0x000fe40000004100 */
[----:B------:R-:W-:Y:S01]  /*11f70*/  FMUL.FTZ R25, R25, R28 ;  /* 0x0000001c19197220 */ /* 0x000fe20000410000 */
[----:B------:R-:W-:-:S02]  /*11f80*/  HADD2.F32 R29, -RZ, R29.H1_H1 ;  /* 0x3000001dff1d7230 */ /* 0x000fc40000004100 */
[C---:B------:R-:W-:Y:S01]  /*11f90*/  FFMA.FTZ R49, R4.reuse, R10, -R49 ;  /* 0x0000000a04317223 */ /* 0x040fe20000010831 */
[----:B------:R-:W-:Y:S01]  /*11fa0*/  FFMA.FTZ R32, R4, R32, R5 ;  /* 0x0000002004207223 */ /* 0x000fe20000010005 */
[C---:B------:R-:W-:Y:S01]  /*11fb0*/  FFMA.FTZ R37, R13.reuse, R28, -R34 ;  /* 0x0000001c0d257223 */ /* 0x040fe20000010822 */
[----:B------:R-:W-:Y:S02]  /*11fc0*/  HADD2.F32 R20, -RZ, R20.H1_H1 ;  /* 0x30000014ff147230 */ /* 0x000fe40000004100 */
[----:B------:R-:W-:Y:S01]  /*11fd0*/  FFMA.FTZ R34, R13, R30, R25 ;  /* 0x0000001e0d227223 */ /* 0x000fe20000010019 */
[----:B------:R-:W-:Y:S01]  /*11fe0*/  HADD2.F32 R5, -RZ, R27.H0_H0 ;  /* 0x2000001bff057230 */ /* 0x000fe20000004100 */
[----:B------:R-:W-:Y:S01]  /*11ff0*/  F2FP.F16.E4M3.UNPACK_B R24, R24.H1 ;  /* 0x00000018ff18723e */ /* 0x000fe200030006ff */
[----:B------:R-:W-:Y:S02]  /*12000*/  HADD2.F32 R10, -RZ, R33.H0_H0 ;  /* 0x20000021ff0a7230 */ /* 0x000fe40000004100 */
[----:B------:R-:W-:Y:S01]  /*12010*/  FMUL.FTZ R28, R20, R29 ;  /* 0x0000001d141c7220 */ /* 0x000fe20000410000 */
[----:B------:R-:W-:Y:S01]  /*12020*/  HADD2.F32 R9, -RZ, R9.H1_H1 ;  /* 0x30000009ff097230 */ /* 0x000fe20000004100 */
[----:B------:R-:W-:Y:S01]  /*12030*/  F2FP.F16.E4M3.UNPACK_B R3, R12 ;  /* 0x0000000cff03723e */ /* 0x000fe200020006ff */
[----:B------:R-:W-:-:S02]  /*12040*/  HADD2.F32 R13, -RZ, R41.H0_H0 ;  /* 0x20000029ff0d7230 */ /* 0x000fc40000004100 */
[CC--:B------:R-:W-:Y:S01]  /*12050*/  FMUL.FTZ R30, R5.reuse, R10.reuse ;  /* 0x0000000a051e7220 */ /* 0x0c0fe20000410000 */
[----:B------:R-:W-:Y:S02]  /*12060*/  HADD2.F32 R4, -RZ, R15.H0_H0 ;  /* 0x2000000fff047230 */ /* 0x000fe40000004100 */
[----:B------:R-:W-:Y:S01]  /*12070*/  FMUL.FTZ R20, R20, R9 ;  /* 0x0000000914147220 */ /* 0x000fe20000410000 */
[----:B------:R-:W-:Y:S02]  /*12080*/  HADD2.F32 R7, -RZ, R7.H1_H1 ;  /* 0x30000007ff077230 */ /* 0x000fe40000004100 */
[-C--:B------:R-:W-:Y:S01]  /*12090*/  FMUL.FTZ R25, R5, R13.reuse ;  /* 0x0000000d05197220 */ /* 0x080fe20000410000 */
[----:B------:R-:W-:Y:S02]  /*120a0*/  HADD2.F32 R27, -RZ, R27.H1_H1 ;  /* 0x3000001bff1b7230 */ /* 0x000fe40000004100 */
[C---:B------:R-:W-:Y:S01]  /*120b0*/  FFMA.FTZ R48, R4.reuse, R13, R30 ;  /* 0x0000000d04307223 */ /* 0x040fe2000001001e */
[----:B------:R-:W-:Y:S01]  /*120c0*/  F2FP.F16.E4M3.UNPACK_B R13, R35.H1 ;  /* 0x00000023ff0d723e */ /* 0x000fe200030006ff */
[C---:B------:R-:W-:Y:S01]  /*120d0*/  FFMA.FTZ R44, R7.reuse, R9, -R28 ;  /* 0x00000009072c7223 */ /* 0x040fe2000001081c */
[----:B------:R-:W-:Y:S01]  /*120e0*/  FFMA.FTZ R29, R7, R29, R20 ;  /* 0x0000001d071d7223 */ /* 0x000fe20000010014 */
[----:B------:R-:W-:Y:S01]  /*120f0*/  FFMA.FTZ R46, R4, R10, -R25 ;  /* 0x0000000a042e7223 */ /* 0x000fe20000010819 */
[----:B------:R-:W-:Y:S01]  /*12100*/  HADD2.F32 R28, -RZ, R41.H1_H1 ;  /* 0x30000029ff1c7230 */ /* 0x000fe20000004100 */
[----:B------:R-:W-:Y:S01]  /*12110*/  F2FP.F16.E4M3.UNPACK_B R7, R21.H1 ;  /* 0x00000015ff07723e */ /* 0x000fe200030006ff */
[----:B------:R-:W-:Y:S01]  /*12120*/  HADD2.F32 R10, -RZ, R33.H1_H1 ;  /* 0x30000021ff0a7230 */ /* 0x000fe20000004100 */
[----:B------:R-:W-:Y:S01]  /*12130*/  F2FP.F16.E4M3.UNPACK_B R12, R12.H1 ;  /* 0x0000000cff0c723e */ /* 0x000fe200030006ff */
[----:B------:R-:W-:-:S02]  /*12140*/  HADD2.F32 R20, -RZ, R13.H0_H0 ;  /* 0x2000000dff147230 */ /* 0x000fc40000004100 */
[C---:B------:R-:W-:Y:S01]  /*12150*/  FMUL.FTZ R30, R27.reuse, R28 ;  /* 0x0000001c1b1e7220 */ /* 0x040fe20000410000 */
[--C-:B------:R-:W-:Y:S02]  /*12160*/  HADD2.F32 R5, -RZ, R24.reuse.H0_H0 ;  /* 0x20000018ff057230 */ /* 0x100fe40000004100 */
[----:B------:R-:W-:Y:S01]  /*12170*/  FMUL.FTZ R27, R27, R10 ;  /* 0x0000000a1b1b7220 */ /* 0x000fe20000410000 */
[----:B------:R-:W-:Y:S01]  /*12180*/  HADD2.F32 R15, -RZ, R15.H1_H1 ;  /* 0x3000000fff0f7230 */ /* 0x000fe20000004100 */
[----:B------:R-:W-:Y:S01]  /*12190*/  F2FP.F16.E4M3.UNPACK_B R35, R35 ;  /* 0x00000023ff23723e */ /* 0x000fe200020006ff */
[----:B------:R-:W-:Y:S02]  /*121a0*/  HADD2.F32 R9, -RZ, R7.H0_H0 ;  /* 0x20000007ff097230 */ /* 0x000fe40000004100 */
[----:B------:R-:W-:Y:S01]  /*121b0*/  FMUL.FTZ R25, R5, R20 ;  /* 0x0000001405197220 */ /* 0x000fe20000410000 */
[----:B------:R-:W-:Y:S02]  /*121c0*/  HADD2.F32 R13, -RZ, R13.H1_H1 ;  /* 0x3000000dff0d7230 */ /* 0x000fe40000004100 */
[----:B------:R-:W-:Y:S01]  /*121d0*/  FFMA.FTZ R41, R15, R28, R27 ;  /* 0x0000001c0f297223 */ /* 0x000fe2000001001b */
[----:B------:R-:W-:-:S02]  /*121e0*/  HADD2.F32 R24, -RZ, R24.H1_H1 ;  /* 0x30000018ff187230 */ /* 0x000fc40000004100 */
[----:B------:R-:W-:Y:S01]  /*121f0*/  FMUL.FTZ R5, R5, R9 ;  /* 0x0000000905057220 */ /* 0x000fe20000410000 */
[--C-:B------:R-:W-:Y:S01]  /*12200*/  HADD2.F32 R4, -RZ, R12.reuse.H0_H0 ;  /* 0x2000000cff047230 */ /* 0x100fe20000004100 */
[----:B------:R-:W-:Y:S01]  /*12210*/  F2FP.F16.E4M3.UNPACK_B R21, R21 ;  /* 0x00000015ff15723e */ /* 0x000fe200020006ff */
[----:B------:R-:W-:Y:S02]  /*12220*/  HADD2.F32 R7, -RZ, R7.H1_H1 ;  /* 0x30000007ff077230 */ /* 0x000fe40000004100 */
[----:B------:R-:W-:Y:S01]  /*12230*/  FMUL.FTZ R27, R24, R13 ;  /* 0x0000000d181b7220 */ /* 0x000fe20000410000 */
[----:B------:R-:W-:Y:S02]  /*12240*/  HADD2.F32 R12, -RZ, R12.H1_H1 ;  /* 0x3000000cff0c7230 */ /* 0x000fe40000004100 */
[----:B------:R-:W-:Y:S01]  /*12250*/  FFMA.FTZ R33, R15, R10, -R30 ;  /* 0x0000000a0f217223 */ /* 0x000fe2000001081e */
[C---:B------:R-:W-:Y:S01]  /*12260*/  FFMA.FTZ R25, R4.reuse, R9, -R25 ;  /* 0x0000000904197223 */ /* 0x040fe20000010819 */
[----:B------:R-:W-:Y:S01]  /*12270*/  FFMA.FTZ R15, R4, R20, R5 ;  /* 0x00000014040f7223 */ /* 0x000fe20000010005 */
[----:B------:R-:W-:Y:S01]  /*12280*/  FMUL.FTZ R24, R24, R7 ;  /* 0x0000000718187220 */ /* 0x000fe20000410000 */
[----:B------:R-:W-:-:S02]  /*12290*/  HADD2.F32 R9, -RZ, R35.H0_H0 ;  /* 0x20000023ff097230 */ /* 0x000fc40000004100 */
[C---:B------:R-:W-:Y:S01]  /*122a0*/  FFMA.FTZ R28, R12.reuse, R7, -R27 ;  /* 0x000000070c1c7223 */ /* 0x040fe2000001081b */
[--C-:B------:R-:W-:Y:S02]  /*122b0*/  HADD2.F32 R5, -RZ, R8.reuse.H0_H0 ;  /* 0x20000008ff057230 */ /* 0x100fe40000004100 */
[----:B------:R-:W-:Y:S01]  /*122c0*/  FFMA.FTZ R30, R12, R13, R24 ;  /* 0x0000000d0c1e7223 */ /* 0x000fe20000010018 */
[----:B------:R-:W-:Y:S01]  /*122d0*/  HADD2.F32 R7, -RZ, R21.H0_H0 ;  /* 0x20000015ff077230 */ /* 0x000fe20000004100 */
[-C--:B------:R-:W-:Y:S01]  /*122e0*/  F2FP.F16.E4M3.UNPACK_B R11, R26.reuse ;  /* 0x0000001aff0b723e */ /* 0x080fe200020006ff */
        /* <DEDUP_REMOVED lines=8> */
[----:B------:R-:W-:Y:S01]  /*12370*/  HADD2.F32 R3, -RZ, R3.H1_H1 ;  /* 0x30000003ff037230 */ /* 0x000fe20000004100 */
[-C--:B------:R-:W-:Y:S01]  /*12380*/  F2FP.F16.E4M3.UNPACK_B R6, R14.reuse ;  /* 0x0000000eff06723e */ /* 0x080fe200020006ff */
[C---:B------:R-:W-:Y:S01]  /*12390*/  FFMA.FTZ R12, R4.reuse, R9, R5 ;  /* 0x00000009040c7223 */ /* 0x040fe20000010005 */
[----:B------:R-:W-:Y:S01]  /*123a0*/  F2FP.F16.E4M3.UNPACK_B R14, R14.H1 ;  /* 0x0000000eff0e723e */ /* 0x000fe200030006ff */
[----:B------:R-:W-:Y:S01]  /*123b0*/  FFMA.FTZ R13, R4, R7, -R13 ;  /* 0x00000007040d7223 */ /* 0x000fe2000001080d */
[C---:B------:R-:W-:Y:S01]  /*123c0*/  FMUL.FTZ R20, R8.reuse, R35 ;  /* 0x0000002308147220 */ /* 0x040fe20000410000 */
        /* <DEDUP_REMOVED lines=18> */
[----:B------:R-:W-:Y:S01]  /*124f0*/  FFMA.FTZ R21, R3, R8, R4 ;  /* 0x0000000803157223 */ /* 0x000fe20000010004 */
[-C--:B------:R-:W-:Y:S01]  /*12500*/  FMUL.FTZ R26, R26, R5.reuse ;  /* 0x000000051a1a7220 */ /* 0x080fe20000410000 */
[----:B------:R-:W-:Y:S02]  /*12510*/  HADD2.F32 R4, -RZ, R11.H0_H0 ;  /* 0x2000000bff047230 */ /* 0x000fe40000004100 */
[----:B------:R-:W-:Y:S01]  /*12520*/  FFMA.FTZ R27, R14, R5, -R7 ;  /* 0x000000050e1b7223 */ /* 0x000fe20000010807 */
[----:B------:R-:W-:-:S02]  /*12530*/  HADD2.F32 R5, -RZ, R31.H0_H0 ;  /* 0x2000001fff057230 */ /* 0x000fc40000004100 */
[----:B------:R-:W-:Y:S01]  /*12540*/  FFMA.FTZ R26, R14, R9, R26 ;  /* 0x000000090e1a7223 */ /* 0x000fe2000001001a */
[----:B------:R-:W-:Y:S02]  /*12550*/  HADD2.F32 R7, -RZ, R39.H0_H0 ;  /* 0x20000027ff077230 */ /* 0x000fe40000004100 */
[----:B------:R-:W-:Y:S02]  /*12560*/  HADD2.F32 R31, -RZ, R31.H1_H1 ;  /* 0x3000001fff1f7230 */ /* 0x000fe40000004100 */
        /* <DEDUP_REMOVED lines=30> */
.L_x_8107:
[----:B------:R-:W-:Y:S05]  /*12750*/  BSYNC B0 ;  /* 0x0000000000007941 */ /* 0x000fea0003800000 */
.L_x_8093:
        /* <DEDUP_REMOVED lines=8> */
.L_x_8090:
[----:B-12---:R-:W2:Y:S02]  /*127e0*/  LDL R0, [R1+0x4c] ;  /* 0x00004c0001007983 */ /* 0x006ea40000100800 */
[----:B--2---:R-:W-:-:S13]  /*127f0*/  R2UR UR4, R0 ;  /* 0x00000000000472ca */ /* 0x004fda00000e0000 */
[----:B------:R-:W-:-:S05]  /*12800*/  IMAD.U32 R0, RZ, RZ, UR4 ;  /* 0x00000004ff007e24 */ /* 0x000fca000f8e00ff */
[----:B------:R-:W-:-:S13]  /*12810*/  ISETP.NE.AND P1, PT, R0, 0x3, PT ;  /* 0x000000030000780c */ /* 0x000fda0003f25270 */
[----:B------:R-:W-:Y:S05]  /*12820*/  @!P1 BRA `(.L_x_8117) ;  /* 0x0000000000049947 */ /* 0x000fea0003800000 */
[----:B------:R-:W-:Y:S01]  /*12830*/  BPT.TRAP 0x1 ;  /* 0x000000040000795c */ /* 0x000fe20000300000 */
.L_x_8117:
[----:B------:R-:W-:Y:S01]  /*12840*/  IMAD R0, R231, 0x8, R16 ;  /* 0x00000008e7007824 */ /* 0x000fe200078e0210 */
[----:B-----5:R-:W-:-:S04]  /*12850*/  SHF.L.U32 R5, R234, 0x1f, RZ ;  /* 0x0000001fea057819 */ /* 0x020fc800000006ff */
[----:B------:R1:W2:Y:S01]  /*12860*/  SYNCS.PHASECHK.TRANS64.TRYWAIT P0, [R0+URZ+0x2e830], R5 ;  /* 0x02e83005000075a7 */ /* 0x0002a2000800017f */
[----:B------:R-:W-:Y:S05]  /*12870*/  @!P1 BRA `(.L_x_8118) ;  /* 0x0000000000049947 */ /* 0x000fea0003800000 */
[----:B------:R-:W-:Y:S01]  /*12880*/  BPT.TRAP 0x1 ;  /* 0x000000040000795c */ /* 0x000fe20000300000 */
.L_x_8118:
[----:B0-----:R-:W0:Y:S02]  /*12890*/  S2R R3, SR_TID.X ;  /* 0x0000000000037919 */ /* 0x001e240000002100 */
[----:B0-----:R-:W-:Y:S01]  /*128a0*/  LOP3.LUT R4, R3, 0x7f, RZ, 0xc0, !PT ;  /* 0x0000007f03047812 */ /* 0x001fe200078ec0ff */
[----:B------:R-:W-:-:S03]  /*128b0*/  VIADD R3, R16, 0x20400 ;  /* 0x0002040010037836 */ /* 0x000fc60000000000 */
[----:B------:R-:W-:Y:S02]  /*128c0*/  ISETP.NE.AND P2, PT, R4, RZ, PT ;  /* 0x000000ff0400720c */ /* 0x000fe40003f45270 */
[----:B------:R-:W-:-:S04]  /*128d0*/  SHF.R.U32.HI R3, RZ, 0x4, R3 ;  /* 0x00000004ff037819 */ /* 0x000fc80000011603 */
[----:B------:R-:W-:Y:S01]  /*128e0*/  LOP3.LUT R3, R3, 0x3fff, RZ, 0xc0, !PT ;  /* 0x00003fff03037812 */ /* 0x000fe200078ec0ff */
[----:B--2---:R-:W-:Y:S06]  /*128f0*/  @P0 BRA `(.L_x_8119) ;  /* 0x0000000000080947 */ /* 0x004fec0003800000 */
[----:B------:R-:W0:Y:S02]  /*12900*/  SYNCS.PHASECHK.TRANS64.TRYWAIT P0, [R0+URZ+0x2e830], R5 ;  /* 0x02e83005000075a7 */ /* 0x000e24000800017f */
[----:B0-----:R-:W-:Y:S05]  /*12910*/  @!P0 BRA `(.L_x_8120) ;  /* 0x000001b400688947 */ /* 0x001fea0003800000 */
.L_x_8119:
[----:B------:R-:W-:Y:S01]  /*12920*/  LOP3.LUT R3, R3, 0x10000, RZ, 0xfc, !PT ;  /* 0x0001000003037812 */ /* 0x000fe200078efcff */
[----:B------:R-:W-:Y:S05]  /*12930*/  WARPSYNC.ALL ;  /* 0x0000000000007948 */ /* 0x000fea0003800000 */
[----:B------:R2:W-:Y:S01]  /*12940*/  STL [R1+0x48], R3 ;  /* 0x0000480301007387 */ /* 0x0005e20000100800 */
[----:B------:R-:W-:Y:S01]  /*12950*/  IMAD R12, R231, 0x700, R3 ;  /* 0x00000700e70c7824 */ /* 0x000fe200078e0203 */
[----:B------:R-:W-:Y:S01]  /*12960*/  LOP3.LUT R4, R36, 0x10000, RZ, 0xfc, !PT ;  /* 0x0001000024047812 */ /* 0x000fe200078efcff */
[----:B------:R-:W-:Y:S01]  /*12970*/  IMAD.MOV.U32 R13, RZ, RZ, 0x40000040 ;  /* 0x40000040ff0d7424 */ /* 0x000fe200078e00ff */
[----:B------:R-:W5:Y:S01]  /*12980*/  LDL R136, [R1+0x80] ;  /* 0x0000800001887983 */ /* 0x000f620000100800 */
[----:B01----:R-:W-:Y:S01]  /*12990*/  IMAD.MOV.U32 R5, RZ, RZ, 0x40000040 ;  /* 0x40000040ff057424 */ /* 0x003fe200078e00ff */
[----:B------:R-:W-:-:S02]  /*129a0*/  R2UR UR6, R12 ;  /* 0x000000000c0672ca */ /* 0x000fc400000e0000 */
[----:B------:R-:W-:Y:S01]  /*129b0*/  R2UR UR7, R13 ;  /* 0x000000000d0772ca */ /* 0x000fe200000e0000 */
[----:B------:R-:W5:Y:S01]  /*129c0*/  LDL R148, [R1+0x50] ;  /* 0x0000500001947983 */ /* 0x000f620000100800 */
[----:B------:R-:W-:Y:S02]  /*129d0*/  R2UR UR4, R4 ;  /* 0x00000000040472ca */ /* 0x000fe400000e0000 */
[----:B------:R-:W-:Y:S01]  /*129e0*/  R2UR UR5, R5 ;  /* 0x00000000050572ca */ /* 0x000fe200000e0000 */
[----:B------:R-:W-:Y:S01]  /*129f0*/  WARPGROUP.ARRIVE ;  /* 0x00000000000079c5 */ /* 0x000fe20000000000 */
[----:B------:R-:W5:Y:S04]  /*12a00*/  LDL R144, [R1+0x58] ;  /* 0x0000580001907983 */ /* 0x000f680000100800 */
[----:B------:R-:W5:Y:S04]  /*12a10*/  LDL R137, [R1+0x7c] ;  /* 0x00007c0001897983 */ /* 0x000f680000100800 */
[----:B------:R-:W5:Y:S03]  /*12a20*/  LDL R146, [R1+0x40] ;  /* 0x0000400001927983 */ /* 0x000f660000100800 */
[----:B------:R-:W-:Y:S01]  /*12a30*/  QGMMA.64x32x32.F32.E4M3.E4M3 R120, gdesc[UR4], RZ, !UPT, gsb0 ;  /* 0x00600000047879f3 */ /* 0x000fe2000c0008ff */
[----:B------:R-:W-:-:S02]  /*12a40*/  VIADD R6, R12, 0x100 ;  /* 0x000001000c067836 */ /* 0x000fc40000000000 */
[----:B---3--:R-:W-:Y:S01]  /*12a50*/  IMAD.MOV.U32 R7, RZ, RZ, 0x40000040 ;  /* 0x40000040ff077424 */ /* 0x008fe200078e00ff */
[----:B------:R-:W-:Y:S02]  /*12a60*/  R2UR UR4, R4 ;  /* 0x00000000040472ca */ /* 0x000fe400000e0000 */
[----:B------:R-:W-:Y:S02]  /*12a70*/  R2UR UR6, R6 ;  /* 0x00000000060672ca */ /* 0x000fe400000e0000 */
[----:B------:R-:W-:Y:S02]  /*12a80*/  R2UR UR7, R7 ;  /* 0x00000000070772ca */ /* 0x000fe400000e0000 */
        /* <DEDUP_REMOVED lines=49> */
[----:B----4-:R-:W-:Y:S01]  /*12da0*/  VIADD R14, R12, 0x2 ;  /* 0x000000020c0e7836 */ /* 0x010fe20000000000 */
        /* <DEDUP_REMOVED lines=65> */
[----:B------:R-:W-:Y:S02]  /*131c0*/  VIADD R8, R4, 0x4 ;  /* 0x0000000404087836 */ /* 0x000fe40000000000 */
[----:B------:R-:W-:Y:S02]  /*131d0*/  IMAD.MOV.U32 R15, RZ, RZ, 0x40000040 ;  /* 0x40000040ff0f7424 */ /* 0x000fe400078e00ff */
[----:B------:R-:W-:Y:S01]  /*131e0*/  IMAD.MOV.U32 R9, RZ, RZ, 0x40000040 ;  /* 0x40000040ff097424 */ /* 0x000fe200078e00ff */
[----:B------:R-:W-:Y:S02]  /*131f0*/  R2UR UR30, R14 ;  /* 0x000000000e1e72ca */ /* 0x000fe400000e0000 */
[----:B------:R-:W-:-:S02]  /*13200*/  R2UR UR31, R15 ;  /* 0x000000000f1f72ca */ /* 0x000fc400000e0000 */
[----:B------:R-:W-:Y:S02]  /*13210*/  R2UR UR28, R8 ;  /* 0x00000000081c72ca */ /* 0x000fe400000e0000 */
        /* <DEDUP_REMOVED lines=100> */
[----:B------:R-:W-:Y:S01]  /*13860*/  R2UR UR7, R15 ;  /* 0x000000000f0772ca */ /* 0x000fe200000e0000 */
[----:B------:R-:W0:Y:S01]  /*13870*/  LDC R14, c[0x0][0x448] ;  /* 0x00011200ff0e7b82 */ /* 0x000e220000000800 */
[----:B------:R-:W-:Y:S01]  /*13880*/  R2UR UR5, R7 ;  /* 0x00000000070572ca */ /* 0x000fe200000e0000 */
[----:B------:R-:W-:-:S02]  /*13890*/  WARPGROUP.DEPBAR.LE gsb0, 0x0 ;  /* 0x00008000000079c5 */ /* 0x000fc40000010000 */
[----:B------:R-:W-:-:S10]  /*138a0*/  WARPGROUP.ARRIVE ;  /* 0x00000000000079c5 */ /* 0x000fd40000000000 */
[----:B------:R-:W-:Y:S01]  /*138b0*/  QGMMA.64x32x32.F32.E4M3.E4M3 R56, gdesc[UR4], R56, gsb0 ;  /* 0x00600000043879f3 */ /* 0x000fe20008000838 */
[----:B0-----:R-:W-:Y:S01]  /*138c0*/  ISETP.NE.AND P0, PT, R14, 0x1, PT ;  /* 0x000000010e00780c */ /* 0x001fe20003f05270 */
[C---:B------:R-:W-:Y:S01]  /*138d0*/  FMUL.FTZ R20, R2.reuse, R124 ;  /* 0x0000007c02147220 */ /* 0x040fe20000410000 */
[C---:B------:R-:W-:Y:S01]  /*138e0*/  FMUL.FTZ R124, R2.reuse, R128 ;  /* 0x00000080027c7220 */ /* 0x040fe20000410000 */
[----:B------:R-:W-:-:S10]  /*138f0*/  FMUL.FTZ R128, R2, R133 ;  /* 0x0000008502807220 */ /* 0x000fd40000410000 */
[----:B------:R-:W0:Y:S08]  /*13900*/  @P0 LDC R15, c[0x0][0x44c] ;  /* 0x00011300ff0f0b82 */ /* 0x000e300000000800 */
[----:B------:R-:W1:Y:S01]  /*13910*/  @P0 LDC R133, c[0x0][0x450] ;  /* 0x00011400ff850b82 */ /* 0x000e620000000800 */
[C---:B--2---:R-:W-:Y:S01]  /*13920*/  FMUL.FTZ R3, R2.reuse, R120 ;  /* 0x0000007802037220 */ /* 0x044fe20000410000 */
        /* <DEDUP_REMOVED lines=8> */
[----:B------:R-:W-:Y:S01]  /*139b0*/  FMUL.FTZ R132, R2, R56 ;  /* 0x0000003802847220 */ /* 0x000fe20000410000 */
[----:B-----5:R-:W-:-:S04]  /*139c0*/  IMAD.IADD R56, R136, 0x1, R148 ;  /* 0x0000000188387824 */ /* 0x020fc800078e0294 */
[----:B0-----:R-:W-:-:S05]  /*139d0*/  @P0 IMAD.HI.U32 R14, R56, R15, RZ ;  /* 0x0000000f380e0227 */ /* 0x001fca00078e00ff */
[----:B-1----:R-:W-:Y:S01]  /*139e0*/  @P0 SHF.R.U32.HI R56, RZ, R133, R14 ;  /* 0x00000085ff380219 */ /* 0x002fe2000001160e */
[----:B------:R-:W-:-:S04]  /*139f0*/  IMAD.MOV.U32 R15, RZ, RZ, -0xe0 ;  /* 0xffffff20ff0f7424 */ /* 0x000fc800078e00ff */
[----:B------:R-:W0:Y:S01]  /*13a00*/  SHFL.IDX PT, R136, R56, RZ, 0x1c1f ;  /* 0x001c1fff38887589 */ /* 0x000e2200000e0000 */
[C---:B------:R-:W-:Y:S02]  /*13a10*/  IMAD R15, R138.reuse, R15, 0xe1 ;  /* 0x000000e18a0f7424 */ /* 0x040fe400078e020f */
[----:B------:R-:W-:Y:S02]  /*13a20*/  IMAD R14, R138, -0xe0, R144 ;  /* 0xffffff208a0e7824 */ /* 0x000fe400078e0290 */
[----:B------:R-:W-:Y:S02]  /*13a30*/  IMAD R15, R137, -0x2, R15 ;  /* 0xfffffffe890f7824 */ /* 0x000fe400078e020f */
[C---:B------:R-:W-:Y:S01]  /*13a40*/  FMUL.FTZ R133, R2.reuse, R64 ;  /* 0x0000004002857220 */ /* 0x040fe20000410000 */
[----:B------:R-:W1:Y:S01]  /*13a50*/  MUFU.TANH R3, R3 ;  /* 0x0000000300037308 */ /* 0x000e620000002400 */
[----:B------:R-:W-:Y:S01]  /*13a60*/  FMUL.FTZ R130, R2, R134 ;  /* 0x0000008602827220 */ /* 0x000fe20000410000 */
[----:B------:R-:W-:-:S02]  /*13a70*/  VIADD R64, R14, 0xe0 ;  /* 0x000000e00e407836 */ /* 0x000fc40000000000 */
[C---:B------:R-:W-:Y:S01]  /*13a80*/  FMUL.FTZ R134, R2.reuse, R65 ;  /* 0x0000004102867220 */ /* 0x040fe20000410000 */
[----:B------:R-:W-:Y:S01]  /*13a90*/  FMUL.FTZ R21, R2, R125 ;  /* 0x0000007d02157220 */ /* 0x000fe20000410000 */
[----:B------:R-:W-:Y:S02]  /*13aa0*/  IADD3 R65, -R146, R15, R144 ;  /* 0x0000000f92417210 */ /* 0x000fe40007ffe190 */
[----:B------:R-:W2:Y:S01]  /*13ab0*/  MUFU.TANH R13, R13 ;  /* 0x0000000d000d7308 */ /* 0x000ea20000002400 */
[----:B------:R-:W-:Y:S02]  /*13ac0*/  IMAD.MOV.U32 R15, RZ, RZ, 0x40000040 ;  /* 0x40000040ff0f7424 */ /* 0x000fe400078e00ff */
[----:B------:R-:W-:Y:S02]  /*13ad0*/  IMAD R64, R137, -0x2, R64 ;  /* 0xfffffffe89407824 */ /* 0x000fe400078e0240 */
[----:B------:R-:W-:-:S03]  /*13ae0*/  VIADD R14, R12, 0x506 ;  /* 0x000005060c0e7836 */ /* 0x000fc60000000000 */
[----:B------:R-:W-:Y:S01]  /*13af0*/  MUFU.TANH R20, R20 ;  /* 0x0000001400147308 */ /* 0x000fe20000002400 */
[----:B------:R-:W-:Y:S01]  /*13b00*/  R2UR UR7, R15 ;  /* 0x000000000f0772ca */ /* 0x000fe200000e0000 */
[----:B------:R-:W-:Y:S01]  /*13b10*/  FMUL.FTZ R125, R2, R129 ;  /* 0x00000081027d7220 */ /* 0x000fe20000410000 */
[----:B0-----:R-:W-:Y:S02]  /*13b20*/  VIADDMNMX R15, R136, R65, R64, PT ;  /* 0x00000041880f7246 */ /* 0x001fe40003800140 */
[----:B------:R-:W-:-:S03]  /*13b30*/  R2UR UR6, R14 ;  /* 0x000000000e0672ca */ /* 0x000fc600000e0000 */
[----:B------:R-:W0:Y:S01]  /*13b40*/  MUFU.TANH R21, R21 ;  /* 0x0000001500157308 */ /* 0x000e220000002400 */
[----:B------:R-:W-:Y:S02]  /*13b50*/  R2UR UR4, R6 ;  /* 0x00000000060472ca */ /* 0x000fe400000e0000 */
[----:B------:R-:W-:Y:S01]  /*13b60*/  R2UR UR5, R7 ;  /* 0x00000000070572ca */ /* 0x000fe200000e0000 */
[C---:B------:R-:W-:Y:S01]  /*13b70*/  FMUL.FTZ R129, R2.reuse, R131 ;  /* 0x0000008302817220 */ /* 0x040fe20000410000 */
[C---:B------:R-:W-:Y:S01]  /*13b80*/  ISETP.GT.AND P3, PT, R15.reuse, RZ, PT ;  /* 0x000000ff0f00720c */ /* 0x040fe20003f64270 */
[C---:B------:R-:W-:Y:S01]  /*13b90*/  FMUL.FTZ R131, R2.reuse, R135 ;  /* 0x0000008702837220 */ /* 0x040fe20000410000 */
[C---:B------:R-:W-:Y:S01]  /*13ba0*/  ISETP.GT.AND P5, PT, R15.reuse, 0x1, PT ;  /* 0x000000010f00780c */ /* 0x040fe20003fa4270 */
[----:B------:R-:W3:Y:S01]  /*13bb0*/  MUFU.TANH R124, R124 ;  /* 0x0000007c007c7308 */ /* 0x000ee20000002400 */
[C---:B------:R-:W-:Y:S01]  /*13bc0*/  FMUL.FTZ R135, R2.reuse, R68 ;  /* 0x0000004402877220 */ /* 0x040fe20000410000 */
[----:B------:R-:W-:Y:S01]  /*13bd0*/  FMUL.FTZ R68, R2, R69 ;  /* 0x0000004502447220 */ /* 0x000fe20000410000 */
[----:B------:R-:W-:Y:S01]  /*13be0*/  ISETP.GT.AND P4, PT, R15, 0x8, PT ;  /* 0x000000080f00780c */ /* 0x000fe20003f84270 */
[----:B------:R-:W-:Y:S01]  /*13bf0*/  WARPGROUP.ARRIVE ;  /* 0x00000000000079c5 */ /* 0x000fe20000000000 */
[----:B-1----:R-:W-:-:S02]  /*13c00*/  FSEL R3, R3, -INF , P3 ;  /* 0xff80000003037808 */ /* 0x002fc40001800000 */
[----:B--2---:R-:W-:Y:S01]  /*13c10*/  FSEL R69, R13, -INF , P5 ;  /* 0xff8000000d457808 */ /* 0x004fe20002800000 */
[----:B------:R-:W1:Y:S01]  /*13c20*/  MUFU.TANH R125, R125 ;  /* 0x0000007d007d7308 */ /* 0x000e620000002400 */
[----:B------:R-:W-:Y:S01]  /*13c30*/  ISETP.GT.AND P3, PT, R15, 0x9, PT ;  /* 0x000000090f00780c */ /* 0x000fe20003f64270 */
[C---:B------:R-:W-:Y:S01]  /*13c40*/  FMUL.FTZ R104, R2.reuse, R104 ;  /* 0x0000006802687220 */ /* 0x040fe20000410000 */
[----:B------:R-:W-:Y:S01]  /*13c50*/  FMNMX.FTZ R140, R3, R69, !PT ;  /* 0x00000045038c7209 */ /* 0x000fe20007810000 */
[----:B------:R-:W-:Y:S04]  /*13c60*/  QGMMA.64x32x32.F32.E4M3.E4M3 R40, gdesc[UR4], R40, gsb0 ;  /* 0x00600000042879f3 */ /* 0x000fe80008000828 */
[----:B------:R-:W2:Y:S01]  /*13c70*/  MUFU.TANH R120, R120 ;  /* 0x0000007800787308 */ /* 0x000ea20000002400 */
[----:B------:R-:W-:Y:S01]  /*13c80*/  FMUL.FTZ R13, R2, R58 ;  /* 0x0000003a020d7220 */ /* 0x000fe20000410000 */
[----:B------:R-:W-:-:S06]  /*13c90*/  ISETP.GT.AND P5, PT, R15, 0x10, PT ;  /* 0x000000100f00780c */ /* 0x000fcc0003fa4270 */
[----:B------:R4:W-:Y:S01]  /*13ca0*/  MUFU.TANH R14, R135 ;  /* 0x00000087000e7308 */ /* 0x0009e20000002400 */
[----:B0-----:R-:W-:Y:S01]  /*13cb0*/  FSEL R21, R21, -INF , P3 ;  /* 0xff80000015157808 */ /* 0x001fe20001800000 */
[C---:B------:R-:W-:Y:S01]  /*13cc0*/  FMUL.FTZ R105, R2.reuse, R105 ;  /* 0x0000006902697220 */ /* 0x040fe20000410000 */
[----:B------:R-:W-:Y:S01]  /*13cd0*/  FMUL.FTZ R58, R2, R59 ;  /* 0x0000003b023a7220 */ /* 0x000fe20000410000 */
[----:B----4-:R-:W-:-:S04]  /*13ce0*/  FSEL R135, R20, -INF , P4 ;  /* 0xff80000014877808 */ /* 0x010fc80002000000 */
[----:B------:R-:W0:Y:S01]  /*13cf0*/  MUFU.TANH R128, R128 ;  /* 0x0000008000807308 */ /* 0x000e220000002400 */
[C---:B------:R-:W-:Y:S01]  /*13d00*/  FMUL.FTZ R59, R2.reuse, R62 ;  /* 0x0000003e023b7220 */ /* 0x040fe20000410000 */
[----:B------:R-:W-:Y:S01]  /*13d10*/  FMNMX.FTZ R142, R135, R140, !PT ;  /* 0x0000008c878e7209 */ /* 0x000fe20007810000 */
[C---:B------:R-:W-:Y:S01]  /*13d20*/  FMUL.FTZ R62, R2.reuse, R63 ;  /* 0x0000003f023e7220 */ /* 0x040fe20000410000 */
[----:B------:R-:W-:Y:S01]  /*13d30*/  ISETP.GT.AND P3, PT, R15, 0x11, PT ;  /* 0x000000110f00780c */ /* 0x000fe20003f64270 */
[----:B------:R-:W-:Y:S01]  /*13d40*/  FMUL.FTZ R108, R2, R108 ;  /* 0x0000006c026c7220 */ /* 0x000fe20000410000 */
[----:B---3--:R-:W-:Y:S02]  /*13d50*/  FSEL R63, R124, -INF , P5 ;  /* 0xff8000007c3f7808 */ /* 0x008fe40002800000 */
[----:B------:R-:W3:Y:S01]  /*13d60*/  MUFU.TANH R104, R104 ;  /* 0x0000006800687308 */ /* 0x000ee20000002400 */
[----:B------:R-:W-:Y:S01]  /*13d70*/  FMNMX.FTZ R142, R21, R142, !PT ;  /* 0x0000008e158e7209 */ /* 0x000fe20007810000 */
[----:B------:R-:W-:Y:S01]  /*13d80*/  FMUL.FTZ R109, R2, R109 ;  /* 0x0000006d026d7220 */ /* 0x000fe20000410000 */
[----:B------:R-:W-:-:S02]  /*13d90*/  ISETP.GT.AND P4, PT, R15, 0x18, PT ;  /* 0x000000180f00780c */ /* 0x000fc40003f84270 */
[----:B-1----:R-:W-:Y:S02]  /*13da0*/  FSEL R125, R125, -INF , P3 ;  /* 0xff8000007d7d7808 */ /* 0x002fe40001800000 */
[----:B------:R-:W-:Y:S01]  /*13db0*/  FMNMX.FTZ R142, R63, R142, !PT ;  /* 0x0000008e3f8e7209 */ /* 0x000fe20007810000 */
[----:B------:R-:W1:Y:S01]  /*13dc0*/  MUFU.TANH R105, R105 ;  /* 0x0000006900697308 */ /* 0x000e620000002400 */
[C---:B------:R-:W-:Y:S01]  /*13dd0*/  FMUL.FTZ R136, R2.reuse, R67 ;  /* 0x0000004302887220 */ /* 0x040fe20000410000 */
[----:B------:R-:W-:Y:S01]  /*13de0*/  ISETP.GT.AND P3, PT, R15, 0x19, PT ;  /* 0x000000190f00780c */ /* 0x000fe20003f64270 */
[----:B------:R-:W-:Y:S01]  /*13df0*/  FMUL.FTZ R112, R2, R112 ;  /* 0x0000007002707220 */ /* 0x000fe20000410000 */
[----:B--2---:R-:W-:Y:S02]  /*13e00*/  FSEL R67, R120, -INF , P4 ;  /* 0xff80000078437808 */ /* 0x004fe40002000000 */
[----:B------:R-:W-:Y:S02]  /*13e10*/  FMNMX.FTZ R142, R125, R142, !PT ;  /* 0x0000008e7d8e7209 */ /* 0x000fe40007810000 */
[----:B------:R-:W2:Y:S01]  /*13e20*/  MUFU.TANH R108, R108 ;  /* 0x0000006c006c7308 */ /* 0x000ea20000002400 */
[C---:B------:R-:W-:Y:S01]  /*13e30*/  FMUL.FTZ R140, R2.reuse, R71 ;  /* 0x00000047028c7220 */ /* 0x040fe20000410000 */
[----:B------:R-:W-:Y:S01]  /*13e40*/  ISETP.GT.AND P4, PT, R15, 0x20, PT ;  /* 0x000000200f00780c */ /* 0x000fe20003f84270 */
[----:B------:R-:W-:Y:S01]  /*13e50*/  FMUL.FTZ R113, R2, R113 ;  /* 0x0000007102717220 */ /* 0x000fe20000410000 */
[----:B0-----:R-:W-:-:S02]  /*13e60*/  FSEL R71, R128, -INF , P3 ;  /* 0xff80000080477808 */ /* 0x001fc40001800000 */
[----:B------:R-:W-:Y:S02]  /*13e70*/  FMNMX.FTZ R142, R67, R142, !PT ;  /* 0x0000008e438e7209 */ /* 0x000fe40007810000 */
[----:B------:R-:W0:Y:S01]  /*13e80*/  MUFU.TANH R109, R109 ;  /* 0x0000006d006d7308 */ /* 0x000e220000002400 */
[----:B------:R-:W-:Y:S01]  /*13e90*/  ISETP.GT.AND P3, PT, R15, 0x21, PT ;  /* 0x000000210f00780c */ /* 0x000fe20003f64270 */
[----:B------:R-:W-:Y:S01]  /*13ea0*/  FMUL.FTZ R116, R2, R116 ;  /* 0x0000007402747220 */ /* 0x000fe20000410000 */
[----:B---3--:R-:W-:Y:S02]  /*13eb0*/  FSEL R137, R104, -INF , P4 ;  /* 0xff80000068897808 */ /* 0x008fe40002000000 */
[----:B------:R-:W-:-:S03]  /*13ec0*/  FMNMX.FTZ R142, R71, R142, !PT ;  /* 0x0000008e478e7209 */ /* 0x000fc60007810000 */
[----:B------:R-:W3:Y:S01]  /*13ed0*/  MUFU.TANH R112, R112 ;  /* 0x0000007000707308 */ /* 0x000ee20000002400 */
[----:B------:R-:W-:Y:S01]  /*13ee0*/  ISETP.GT.AND P4, PT, R15, 0x28, PT ;  /* 0x000000280f00780c */ /* 0x000fe20003f84270 */
[----:B------:R-:W-:Y:S01]  /*13ef0*/  FMUL.FTZ R117, R2, R117 ;  /* 0x0000007502757220 */ /* 0x000fe20000410000 */
[----:B-1----:R-:W-:Y:S02]  /*13f00*/  FSEL R105, R105, -INF , P3 ;  /* 0xff80000069697808 */ /* 0x002fe40001800000 */
[----:B------:R-:W-:-:S03]  /*13f10*/  FMNMX.FTZ R142, R137, R142, !PT ;  /* 0x0000008e898e7209 */ /* 0x000fc60007810000 */
[----:B------:R1:W-:Y:S01]  /*13f20*/  MUFU.TANH R20, R13 ;  /* 0x0000000d00147308 */ /* 0x0003e20000002400 */
[----:B------:R-:W-:Y:S01]  /*13f30*/  ISETP.GT.AND P3, PT, R15, 0x29, PT ;  /* 0x000000290f00780c */ /* 0x000fe20003f64270 */
[----:B------:R-:W-:Y:S01]  /*13f40*/  FMUL.FTZ R88, R2, R88 ;  /* 0x0000005802587220 */ /* 0x000fe20000410000 */
[----:B------:R-:W-:-:S05]  /*13f50*/  FMNMX.FTZ R142, R105, R142, !PT ;  /* 0x0000008e698e7209 */ /* 0x000fca0007810000 */
[----:B------:R-:W4:Y:S01]  /*13f60*/  MUFU.TANH R113, R113 ;  /* 0x0000007100717308 */ /* 0x000f220000002400 */
[----:B-1----:R-:W-:-:S04]  /*13f70*/  MOV R13, 0x40000040 ;  /* 0x40000040000d7802 */ /* 0x002fc80000000f00 */
[----:B------:R-:W-:Y:S02]  /*13f80*/  R2UR UR7, R13 ;  /* 0x000000000d0772ca */ /* 0x000fe400000e0000 */
[----:B--2---:R-:W-:Y:S01]  /*13f90*/  FSEL R13, R108, -INF , P4 ;  /* 0xff8000006c0d7808 */ /* 0x004fe20002000000 */
[----:B------:R-:W1:Y:S01]  /*13fa0*/  MUFU.TANH R116, R116 ;  /* 0x0000007400747308 */ /* 0x000e620000002400 */
        /* <DEDUP_REMOVED lines=27> */
[----:B--2---:R-:W-:Y:S02]  /*14160*/  FSEL R143, R88, -INF , P5 ;  /* 0xff800000588f7808 */ /* 0x004fe40002800000 */
[----:B------:R-:W-:-:S03]  /*14170*/  FMNMX.FTZ R142, R117, R142, !PT ;  /* 0x0000008e758e7209 */ /* 0x000fc60007810000 */
[----:B------:R-:W2:Y:S01]  /*14180*/  MUFU.TANH R96, R96 ;  /* 0x0000006000607308 */ /* 0x000ea20000002400 */
[----:B------:R-:W-:Y:S01]  /*14190*/  ISETP.GT.AND P4, PT, R15, 0x48, PT ;  /* 0x000000480f00780c */ /* 0x000fe20003f84270 */
[----:B------:R-:W-:Y:S01]  /*141a0*/  FMUL.FTZ R101, R2, R101 ;  /* 0x0000006502657220 */ /* 0x000fe20000410000 */
[----:B---3--:R-:W-:Y:S02]  /*141b0*/  FSEL R89, R89, -INF , P3 ;  /* 0xff80000059597808 */ /* 0x008fe40001800000 */
[----:B------:R-:W-:-:S03]  /*141c0*/  FMNMX.FTZ R142, R143, R142, !PT ;  /* 0x0000008e8f8e7209 */ /* 0x000fc60007810000 */
[----:B------:R-:W3:Y:S01]  /*141d0*/  MUFU.TANH R97, R97 ;  /* 0x0000006100617308 */ /* 0x000ee20000002400 */
[----:B------:R-:W-:Y:S02]  /*141e0*/  WARPGROUP.DEPBAR.LE gsb0, 0x0 ;  /* 0x00008000000079c5 */ /* 0x000fe40000010000 */
[C---:B------:R-:W-:Y:S01]  /*141f0*/  FMUL.FTZ R157, R2.reuse, R41 ;  /* 0x00000029029d7220 */ /* 0x040fe20000410000 */
[----:B------:R-:W-:Y:S01]  /*14200*/  ISETP.GT.AND P5, PT, R15, 0x49, PT ;  /* 0x000000490f00780c */ /* 0x000fe20003fa4270 */
[----:B------:R-:W-:Y:S01]  /*14210*/  FMUL.FTZ R72, R2, R72 ;  /* 0x0000004802487220 */ /* 0x000fe20000410000 */
[----:B-1----:R-:W-:Y:S02]  /*14220*/  FSEL R41, R92, -INF , P4 ;  /* 0xff8000005c297808 */ /* 0x002fe40002000000 */
[----:B------:R-:W1:Y:S01]  /*14230*/  MUFU.TANH R100, R100 ;  /* 0x0000006400647308 */ /* 0x000e620000002400 */
[----:B------:R-:W-:Y:S01]  /*14240*/  FMNMX.FTZ R142, R89, R142, !PT ;  /* 0x0000008e598e7209 */ /* 0x000fe20007810000 */
[----:B------:R-:W-:Y:S01]  /*14250*/  VIADD R12, R12, 0x606 ;  /* 0x000006060c0c7836 */ /* 0x000fe20000000000 */
[----:B------:R-:W-:Y:S01]  /*14260*/  ISETP.GT.AND P3, PT, R15, 0x50, PT ;  /* 0x000000500f00780c */ /* 0x000fe20003f64270 */
[----:B------:R-:W-:Y:S01]  /*14270*/  FMUL.FTZ R73, R2, R73 ;  /* 0x0000004902497220 */ /* 0x000fe20000410000 */
[----:B0-----:R-:W-:-:S02]  /*14280*/  FSEL R93, R93, -INF , P5 ;  /* 0xff8000005d5d7808 */ /* 0x001fc40002800000 */
[----:B------:R-:W-:Y:S01]  /*14290*/  FMNMX.FTZ R142, R41, R142, !PT ;  /* 0x0000008e298e7209 */ /* 0x000fe20007810000 */
[----:B------:R-:W0:Y:S01]  /*142a0*/  MUFU.TANH R101, R101 ;  /* 0x0000006500657308 */ /* 0x000e220000002400 */
[----:B------:R-:W-:Y:S02]  /*142b0*/  R2UR UR6, R12 ;  /* 0x000000000c0672ca */ /* 0x000fe400000e0000 */
[----:B------:R-:W-:Y:S02]  /*142c0*/  R2UR UR4, R6 ;  /* 0x00000000060472ca */ /* 0x000fe400000e0000 */
[----:B------:R-:W-:Y:S01]  /*142d0*/  R2UR UR5, R7 ;  /* 0x00000000070572ca */ /* 0x000fe200000e0000 */
[----:B------:R-:W-:Y:S01]  /*142e0*/  FMUL.FTZ R76, R2, R76 ;  /* 0x0000004c024c7220 */ /* 0x000fe20000410000 */
[----:B------:R-:W-:Y:S01]  /*142f0*/  ISETP.GT.AND P4, PT, R15, 0x51, PT ;  /* 0x000000510f00780c */ /* 0x000fe20003f84270 */
[----:B------:R-:W4:Y:S01]  /*14300*/  MUFU.TANH R72, R72 ;  /* 0x0000004800487308 */ /* 0x000f220000002400 */
[----:B--2---:R-:W-:-:S02]  /*14310*/  FSEL R145, R96, -INF , P3 ;  /* 0xff80000060917808 */ /* 0x004fc40001800000 */
[----:B------:R-:W-:Y:S01]  /*14320*/  FMNMX.FTZ R142, R93, R142, !PT ;  /* 0x0000008e5d8e7209 */ /* 0x000fe20007810000 */
[C---:B------:R-:W-:Y:S01]  /*14330*/  FMUL.FTZ R77, R2.reuse, R77 ;  /* 0x0000004d024d7220 */ /* 0x040fe20000410000 */
[----:B------:R-:W-:Y:S01]  /*14340*/  ISETP.GT.AND P5, PT, R15, 0x58, PT ;  /* 0x000000580f00780c */ /* 0x000fe20003fa4270 */
[----:B------:R-:W-:Y:S01]  /*14350*/  WARPGROUP.ARRIVE ;  /* 0x00000000000079c5 */ /* 0x000fe20000000000 */
[----:B---3--:R-:W-:Y:S01]  /*14360*/  FSEL R97, R97, -INF , P4 ;  /* 0xff80000061617808 */ /* 0x008fe20002000000 */
[----:B------:R-:W2:Y:S01]  /*14370*/  MUFU.TANH R73, R73 ;  /* 0x0000004900497308 */ /* 0x000ea20000002400 */
[----:B------:R-:W-:Y:S01]  /*14380*/  FMNMX.FTZ R142, R145, R142, !PT ;  /* 0x0000008e918e7209 */ /* 0x000fe20007810000 */
[C---:B------:R-:W-:Y:S01]  /*14390*/  FMUL.FTZ R161, R2.reuse, R44 ;  /* 0x0000002c02a17220 */ /* 0x040fe20000410000 */
[C---:B------:R-:W-:Y:S01]  /*143a0*/  FMUL.FTZ R44, R2.reuse, R45 ;  /* 0x0000002d022c7220 */ /* 0x040fe20000410000 */
[----:B------:R-:W-:Y:S01]  /*143b0*/  ISETP.GT.AND P3, PT, R15, 0x59, PT ;  /* 0x000000590f00780c */ /* 0x000fe20003f64270 */
[----:B------:R-:W-:Y:S01]  /*143c0*/  FMUL.FTZ R80, R2, R80 ;  /* 0x0000005002507220 */ /* 0x000fe20000410000 */
[----:B-1----:R-:W-:Y:S01]  /*143d0*/  FSEL R45, R100, -INF , P5 ;  /* 0xff800000642d7808 */ /* 0x002fe20002800000 */
[----:B------:R-:W-:Y:S01]  /*143e0*/  QGMMA.64x32x32.F32.E4M3.E4M3 R24, gdesc[UR4], R24, gsb0 ;  /* 0x00600000041879f3 */ /* 0x000fe20008000818 */
[----:B------:R-:W1:Y:S01]  /*143f0*/  MUFU.TANH R76, R76 ;  /* 0x0000004c004c7308 */ /* 0x000e620000002400 */
[----:B------:R-:W-:Y:S01]  /*14400*/  FMNMX.FTZ R142, R97, R142, !PT ;  /* 0x0000008e618e7209 */ /* 0x000fe20007810000 */
[C---:B------:R-:W-:Y:S01]  /*14410*/  FMUL.FTZ R81, R2.reuse, R81 ;  /* 0x0000005102517220 */ /* 0x040fe20000410000 */
[----:B------:R-:W-:Y:S01]  /*14420*/  ISETP.GT.AND P4, PT, R15, 0x60, PT ;  /* 0x000000600f00780c */ /* 0x000fe20003f84270 */
[C---:B------:R-:W-:Y:S01]  /*14430*/  FMUL.FTZ R84, R2.reuse, R84 ;  /* 0x0000005402547220 */ /* 0x040fe20000410000 */
[----:B0-----:R-:W-:Y:S01]  /*14440*/  FSEL R101, R101, -INF , P3 ;  /* 0xff80000065657808 */ /* 0x001fe20001800000 */
[C---:B------:R-:W-:Y:S01]  /*14450*/  FMUL.FTZ R85, R2.reuse, R85 ;  /* 0x0000005502557220 */ /* 0x040fe20000410000 */
[----:B------:R-:W-:Y:S01]  /*14460*/  FMNMX.FTZ R142, R45, R142, !PT ;  /* 0x0000008e2d8e7209 */ /* 0x000fe20007810000 */
[----:B------:R-:W0:Y:S01]  /*14470*/  MUFU.TANH R77, R77 ;  /* 0x0000004d004d7308 */ /* 0x000e220000002400 */
[----:B------:R-:W-:Y:S01]  /*14480*/  ISETP.GT.AND P3, PT, R15, 0x61, PT ;  /* 0x000000610f00780c */ /* 0x000fe20003f64270 */
[----:B------:R-:W-:Y:S01]  /*14490*/  FMUL.FTZ R165, R2, R49 ;  /* 0x0000003102a57220 */ /* 0x000fe20000410000 */
[----:B----4-:R-:W-:Y:S01]  /*144a0*/  FSEL R147, R72, -INF , P4 ;  /* 0xff80000048937808 */ /* 0x010fe20002000000 */
[C---:B------:R-:W-:Y:S01]  /*144b0*/  FMUL.FTZ R57, R2.reuse, R57 ;  /* 0x0000003902397220 */ /* 0x040fe20000410000 */
[----:B------:R-:W-:Y:S01]  /*144c0*/  FMNMX.FTZ R142, R101, R142, !PT ;  /* 0x0000008e658e7209 */ /* 0x000fe20007810000 */
[----:B------:R-:W-:-:S02]  /*144d0*/  FMUL.FTZ R60, R2, R60 ;  /* 0x0000003c023c7220 */ /* 0x000fc40000410000 */
[----:B------:R-:W3:Y:S01]  /*144e0*/  MUFU.TANH R80, R80 ;  /* 0x0000005000507308 */ /* 0x000ee20000002400 */
[----:B------:R-:W-:Y:S01]  /*144f0*/  ISETP.GT.AND P4, PT, R15, 0x68, PT ;  /* 0x000000680f00780c */ /* 0x000fe20003f84270 */
[----:B------:R-:W-:Y:S01]  /*14500*/  FMUL.FTZ R61, R2, R61 ;  /* 0x0000003d023d7220 */ /* 0x000fe20000410000 */
[----:B--2---:R-:W-:-:S05]  /*14510*/  FSEL R73, R73, -INF , P3 ;  /* 0xff80000049497808 */ /* 0x004fca0001800000 */
[----:B------:R-:W-:Y:S01]  /*14520*/  MUFU.TANH R132, R132 ;  /* 0x0000008400847308 */ /* 0x000fe20000002400 */
[----:B------:R-:W-:Y:S01]  /*14530*/  FMNMX.FTZ R142, R147, R142, !PT ;  /* 0x0000008e938e7209 */ /* 0x000fe20007810000 */
[----:B------:R-:W-:Y:S01]  /*14540*/  FMUL.FTZ R163, R2, R48 ;  /* 0x0000003002a37220 */ /* 0x000fe20000410000 */
[----:B------:R-:W-:-:S05]  /*14550*/  ISETP.GT.AND P3, PT, R15, 0x69, PT ;  /* 0x000000690f00780c */ /* 0x000fca0003f64270 */
[----:B------:R-:W-:Y:S01]  /*14560*/  MUFU.TANH R133, R133 ;  /* 0x0000008500857308 */ /* 0x000fe20000002400 */
[----:B-1----:R-:W-:Y:S01]  /*14570*/  FSEL R49, R76, -INF , P4 ;  /* 0xff8000004c317808 */ /* 0x002fe20002000000 */
[----:B------:R-:W-:Y:S01]  /*14580*/  FMUL.FTZ R159, R2, R40 ;  /* 0x00000028029f7220 */ /* 0x000fe20000410000 */
[----:B------:R-:W-:-:S05]  /*14590*/  FMNMX.FTZ R142, R73, R142, !PT ;  /* 0x0000008e498e7209 */ /* 0x000fca0007810000 */
[----:B------:R-:W-:Y:S08]  /*145a0*/  MUFU.TANH R134, R134 ;  /* 0x0000008600867308 */ /* 0x000ff00000002400 */
[----:B------:R-:W-:Y:S01]  /*145b0*/  MUFU.TANH R68, R68 ;  /* 0x0000004400447308 */ /* 0x000fe20000002400 */
[----:B------:R-:W-:Y:S01]  /*145c0*/  FMUL.FTZ R167, R2, R52 ;  /* 0x0000003402a77220 */ /* 0x000fe20000410000 */
[----:B------:R-:W-:Y:S01]  /*145d0*/  SHFL.IDX PT, R56, R56, 0x1, 0x1c1f ;  /* 0x003c1f0038387f89 */ /* 0x000fe200000e0000 */
[----:B------:R-:W-:-:S05]  /*145e0*/  ULDC UR4, c[0x0][0x988] ;  /* 0x0002620000047ab9 */ /* 0x000fca0000000800 */
[----:B------:R-:W1:Y:S01]  /*145f0*/  MUFU.TANH R81, R81 ;  /* 0x0000005100517308 */ /* 0x000e620000002400 */
[----:B------:R-:W-:Y:S02]  /*14600*/  ISETP.GT.AND P4, PT, R15, 0x70, PT ;  /* 0x000000700f00780c */ /* 0x000fe40003f84270 */
[----:B0-----:R-:W-:-:S05]  /*14610*/  FSEL R77, R77, -INF , P3 ;  /* 0xff8000004d4d7808 */ /* 0x001fca0001800000 */
[----:B------:R-:W0:Y:S01]  /*14620*/  MUFU.TANH R84, R84 ;  /* 0x0000005400547308 */ /* 0x000e220000002400 */
[----:B------:R-:W-:Y:S02]  /*14630*/  FMNMX.FTZ R142, R49, R142, !PT ;  /* 0x0000008e318e7209 */ /* 0x000fe40007810000 */
[----:B------:R-:W-:-:S05]  /*14640*/  ISETP.GT.AND P3, PT, R15, 0x71, PT ;  /* 0x000000710f00780c */ /* 0x000fca0003f64270 */
[----:B------:R-:W2:Y:S01]  /*14650*/  MUFU.TANH R85, R85 ;  /* 0x0000005500557308 */ /* 0x000ea20000002400 */
[----:B---3--:R-:W-:Y:S02]  /*14660*/  FSEL R149, R80, -INF , P4 ;  /* 0xff80000050957808 */ /* 0x008fe40002000000 */
[----:B------:R-:W-:Y:S02]  /*14670*/  FMNMX.FTZ R142, R77, R142, !PT ;  /* 0x0000008e4d8e7209 */ /* 0x000fe40007810000 */
[----:B------:R-:W-:Y:S02]  /*14680*/  ISETP.GT.AND P4, PT, R15, 0x78, PT ;  /* 0x000000780f00780c */ /* 0x000fe40003f84270 */
[----:B-1----:R-:W-:Y:S01]  /*14690*/  FSEL R81, R81, -INF , P3 ;  /* 0xff80000051517808 */ /* 0x002fe20001800000 */
[----:B------:R-:W1:Y:S01]  /*146a0*/  MUFU.TANH R57, R57 ;  /* 0x0000003900397308 */ /* 0x000e620000002400 */
[----:B------:R-:W-:Y:S01]  /*146b0*/  FMNMX.FTZ R142, R149, R142, !PT ;  /* 0x0000008e958e7209 */ /* 0x000fe20007810000 */
[----:B------:R-:W-:Y:S01]  /*146c0*/  FMUL.FTZ R48, R2, R53 ;  /* 0x0000003502307220 */ /* 0x000fe20000410000 */
[----:B------:R-:W-:-:S02]  /*146d0*/  ISETP.GT.AND P3, PT, R15, 0x79, PT ;  /* 0x000000790f00780c */ /* 0x000fc40003f64270 */
[----:B0-----:R-:W-:Y:S02]  /*146e0*/  FSEL R53, R84, -INF , P4 ;  /* 0xff80000054357808 */ /* 0x001fe40002000000 */
[----:B------:R-:W-:Y:S01]  /*146f0*/  FMNMX.FTZ R142, R81, R142, !PT ;  /* 0x0000008e518e7209 */ /* 0x000fe20007810000 */
[----:B------:R-:W0:Y:S01]  /*14700*/  MUFU.TANH R60, R60 ;  /* 0x0000003c003c7308 */ /* 0x000e220000002400 */
[----:B------:R-:W-:Y:S02]  /*14710*/  ISETP.GT.AND P4, PT, R15, 0x80, PT ;  /* 0x000000800f00780c */ /* 0x000fe40003f84270 */
[----:B--2---:R-:W-:Y:S02]  /*14720*/  FSEL R85, R85, -INF , P3 ;  /* 0xff80000055557808 */ /* 0x004fe40001800000 */
[----:B------:R-:W-:-:S03]  /*14730*/  FMNMX.FTZ R142, R53, R142, !PT ;  /* 0x0000008e358e7209 */ /* 0x000fc60007810000 */
[----:B------:R-:W2:Y:S01]  /*14740*/  MUFU.TANH R61, R61 ;  /* 0x0000003d003d7308 */ /* 0x000ea20000002400 */
[----:B------:R-:W-:Y:S02]  /*14750*/  ISETP.GT.AND P3, PT, R15, 0x81, PT ;  /* 0x000000810f00780c */ /* 0x000fe40003f64270 */
[----:B------:R-:W-:Y:S02]  /*14760*/  FSEL R151, R132, -INF , P4 ;  /* 0xff80000084977808 */ /* 0x000fe40002000000 */
[----:B------:R-:W-:Y:S02]  /*14770*/  FMNMX.FTZ R142, R85, R142, !PT ;  /* 0x0000008e558e7209 */ /* 0x000fe40007810000 */
[----:B------:R-:W-:Y:S02]  /*14780*/  ISETP.GT.AND P4, PT, R15, 0x88, PT ;  /* 0x000000880f00780c */ /* 0x000fe40003f84270 */
[----:B-1----:R-:W-:Y:S02]  /*14790*/  FSEL R57, R57, -INF , P3 ;  /* 0xff80000039397808 */ /* 0x002fe40001800000 */
[----:B------:R-:W-:Y:S01]  /*147a0*/  FMNMX.FTZ R142, R151, R142, !PT ;  /* 0x0000008e978e7209 */ /* 0x000fe20007810000 */
[C---:B------:R-:W-:Y:S01]  /*147b0*/  FMUL.FTZ R40, R2.reuse, R42 ;  /* 0x0000002a02287220 */ /* 0x040fe20000410000 */
[----:B------:R-:W-:Y:S01]  /*147c0*/  FMUL.FTZ R42, R2, R43 ;  /* 0x0000002b022a7220 */ /* 0x000fe20000410000 */
[----:B------:R-:W-:-:S02]  /*147d0*/  ISETP.GT.AND P3, PT, R15, 0x89, PT ;  /* 0x000000890f00780c */ /* 0x000fc40003f64270 */
[----:B0-----:R-:W-:Y:S02]  /*147e0*/  FSEL R43, R60, -INF , P4 ;  /* 0xff8000003c2b7808 */ /* 0x001fe40002000000 */
[----:B------:R-:W-:Y:S02]  /*147f0*/  FMNMX.FTZ R142, R57, R142, !PT ;  /* 0x0000008e398e7209 */ /* 0x000fe40007810000 */
[----:B------:R-:W-:Y:S02]  /*14800*/  ISETP.GT.AND P4, PT, R15, 0x90, PT ;  /* 0x000000900f00780c */ /* 0x000fe40003f84270 */
[----:B--2---:R-:W-:Y:S02]  /*14810*/  FSEL R61, R61, -INF , P3 ;  /* 0xff8000003d3d7808 */ /* 0x004fe40001800000 */
[----:B------:R-:W-:Y:S01]  /*14820*/  FMNMX.FTZ R142, R43, R142, !PT ;  /* 0x0000008e2b8e7209 */ /* 0x000fe20007810000 */
[----:B------:R-:W0:Y:S01]  /*14830*/  MUFU.TANH R159, R159 ;  /* 0x0000009f009f7308 */ /* 0x000e220000002400 */
[----:B------:R-:W-:-:S02]  /*14840*/  ISETP.GT.AND P3, PT, R15, 0x91, PT ;  /* 0x000000910f00780c */ /* 0x000fc40003f64270 */
[----:B------:R-:W-:Y:S02]  /*14850*/  FSEL R133, R133, -INF , P4 ;  /* 0xff80000085857808 */ /* 0x000fe40002000000 */
[----:B------:R-:W-:Y:S02]  /*14860*/  FMNMX.FTZ R142, R61, R142, !PT ;  /* 0x0000008e3d8e7209 */ /* 0x000fe40007810000 */
[----:B------:R-:W-:Y:S01]  /*14870*/  ISETP.GT.AND P4, PT, R15, 0x98, PT ;  /* 0x000000980f00780c */ /* 0x000fe20003f84270 */
[----:B------:R-:W1:Y:S01]  /*14880*/  MUFU.TANH R157, R157 ;  /* 0x0000009d009d7308 */ /* 0x000e620000002400 */
[----:B------:R-:W-:Y:S02]  /*14890*/  FSEL R153, R134, -INF , P3 ;  /* 0xff80000086997808 */ /* 0x000fe40001800000 */
[----:B------:R-:W-:Y:S01]  /*148a0*/  FMNMX.FTZ R142, R133, R142, !PT ;  /* 0x0000008e858e7209 */ /* 0x000fe20007810000 */
[----:B------:R-:W-:Y:S02]  /*148b0*/  WARPGROUP.DEPBAR.LE gsb0, 0x0 ;  /* 0x00008000000079c5 */ /* 0x000fe40000010000 */
[----:B------:R-:W-:-:S02]  /*148c0*/  ISETP.GT.AND P3, PT, R15, 0x99, PT ;  /* 0x000000990f00780c */ /* 0x000fc40003f64270 */
[----:B------:R2:W-:Y:S01]  /*148d0*/  MUFU.TANH R52, R48 ;  /* 0x0000003000347308 */ /* 0x0005e20000002400 */
[----:B------:R-:W-:Y:S02]  /*148e0*/  FMNMX.FTZ R142, R153, R142, !PT ;  /* 0x0000008e998e7209 */ /* 0x000fe40007810000 */
[----:B------:R-:W-:-:S05]  /*148f0*/  FSEL R155, R68, -INF , P3 ;  /* 0xff800000449b7808 */ /* 0x000fca0001800000 */
[----:B------:R-:W3:Y:S01]  /*14900*/  MUFU.TANH R161, R161 ;  /* 0x000000a100a17308 */ /* 0x000ee20000002400 */
[----:B--2---:R-:W-:Y:S01]  /*14910*/  FMUL.FTZ R48, R2, R25 ;  /* 0x0000001902307220 */ /* 0x004fe20000410000 */
[----:B------:R-:W-:Y:S02]  /*14920*/  FSEL R25, R14, -INF , P4 ;  /* 0xff8000000e197808 */ /* 0x000fe40002000000 */
[----:B------:R-:W-:Y:S02]  /*14930*/  ISETP.GT.AND P4, PT, R15, 0xa0, PT ;  /* 0x000000a00f00780c */ /* 0x000fe40003f84270 */
[----:B------:R-:W-:Y:S02]  /*14940*/  FMNMX.FTZ R142, R25, R142, !PT ;  /* 0x0000008e198e7209 */ /* 0x000fe40007810000 */
[----:B------:R-:W2:Y:S01]  /*14950*/  MUFU.TANH R44, R44 ;  /* 0x0000002c002c7308 */ /* 0x000ea20000002400 */
[----:B------:R-:W-:Y:S02]  /*14960*/  ISETP.GT.AND P3, PT, R15, 0xa1, PT ;  /* 0x000000a10f00780c */ /* 0x000fe40003f64270 */
[----:B0-----:R-:W-:-:S02]  /*14970*/  FSEL R159, R159, -INF , P4 ;  /* 0xff8000009f9f7808 */ /* 0x001fc40002000000 */
[----:B------:R-:W-:-:S03]  /*14980*/  FMNMX.FTZ R142, R155, R142, !PT ;  /* 0x0000008e9b8e7209 */ /* 0x000fc60007810000 */
[----:B------:R-:W0:Y:S01]  /*14990*/  MUFU.TANH R163, R163 ;  /* 0x000000a300a37308 */ /* 0x000e220000002400 */
[----:B------:R-:W-:Y:S02]  /*149a0*/  ISETP.GT.AND P4, PT, R15, 0xa8, PT ;  /* 0x000000a80f00780c */ /* 0x000fe40003f84270 */
[----:B-1----:R-:W-:Y:S02]  /*149b0*/  FSEL R157, R157, -INF , P3 ;  /* 0xff8000009d9d7808 */ /* 0x002fe40001800000 */
[----:B------:R-:W-:-:S03]  /*149c0*/  FMNMX.FTZ R142, R159, R142, !PT ;  /* 0x0000008e9f8e7209 */ /* 0x000fc60007810000 */
[----:B------:R-:W1:Y:S01]  /*149d0*/  MUFU.TANH R165, R165 ;  /* 0x000000a500a57308 */ /* 0x000e620000002400 */
[----:B------:R-:W-:Y:S01]  /*149e0*/  ISETP.GT.AND P3, PT, R15, 0xa9, PT ;  /* 0x000000a90f00780c */ /* 0x000fe20003f64270 */
[----:B------:R-:W-:Y:S01]  /*149f0*/  FMUL.FTZ R24, R2, R24 ;  /* 0x0000001802187220 */ /* 0x000fe20000410000 */
[----:B---3--:R-:W-:Y:S02]  /*14a00*/  FSEL R161, R161, -INF , P4 ;  /* 0xff800000a1a17808 */ /* 0x008fe40002000000 */
[----:B------:R-:W-:-:S03]  /*14a10*/  FMNMX.FTZ R142, R157, R142, !PT ;  /* 0x0000008e9d8e7209 */ /* 0x000fc60007810000 */
[----:B------:R-:W3:Y:S01]  /*14a20*/  MUFU.TANH R167, R167 ;  /* 0x000000a700a77308 */ /* 0x000ee20000002400 */
[----:B------:R-:W-:Y:S01]  /*14a30*/  FMUL.FTZ R14, R2, R29 ;  /* 0x0000001d020e7220 */ /* 0x000fe20000410000 */
[----:B------:R-:W-:Y:S02]  /*14a40*/  ISETP.GT.AND P4, PT, R15, 0xb0, PT ;  /* 0x000000b00f00780c */ /* 0x000fe40003f84270 */
[----:B--2---:R-:W-:Y:S02]  /*14a50*/  FSEL R29, R44, -INF , P3 ;  /* 0xff8000002c1d7808 */ /* 0x004fe40001800000 */
[----:B------:R-:W-:Y:S02]  /*14a60*/  FMNMX.FTZ R142, R161, R142, !PT ;  /* 0x0000008ea18e7209 */ /* 0x000fe40007810000 */
[----:B------:R-:W2:Y:S01]  /*14a70*/  MUFU.TANH R24, R24 ;  /* 0x0000001800187308 */ /* 0x000ea20000002400 */
[----:B------:R-:W-:Y:S01]  /*14a80*/  ISETP.GT.AND P3, PT, R15, 0xb1, PT ;  /* 0x000000b10f00780c */ /* 0x000fe20003f64270 */
[----:B------:R-:W-:Y:S01]  /*14a90*/  FMUL.FTZ R28, R2, R28 ;  /* 0x0000001c021c7220 */ /* 0x000fe20000410000 */
[----:B0-----:R-:W-:-:S02]  /*14aa0*/  FSEL R163, R163, -INF , P4 ;  /* 0xff800000a3a37808 */ /* 0x001fc40002000000 */
[----:B------:R-:W-:Y:S02]  /*14ab0*/  FMNMX.FTZ R142, R29, R142, !PT ;  /* 0x0000008e1d8e7209 */ /* 0x000fe40007810000 */
[----:B------:R-:W-:Y:S01]  /*14ac0*/  ISETP.GT.AND P4, PT, R15, 0xb8, PT ;  /* 0x000000b80f00780c */ /* 0x000fe20003f84270 */
[----:B------:R-:W0:Y:S01]  /*14ad0*/  MUFU.TANH R48, R48 ;  /* 0x0000003000307308 */ /* 0x000e220000002400 */
[----:B-1----:R-:W-:Y:S02]  /*14ae0*/  FSEL R165, R165, -INF , P3 ;  /* 0xff800000a5a57808 */ /* 0x002fe40001800000 */
[----:B------:R-:W-:Y:S01]  /*14af0*/  FMNMX.FTZ R142, R163, R142, !PT ;  /* 0x0000008ea38e7209 */ /* 0x000fe20007810000 */
[----:B------:R-:W-:Y:S01]  /*14b00*/  FMUL.FTZ R32, R2, R32 ;  /* 0x0000002002207220 */ /* 0x000fe20000410000 */
[----:B------:R-:W-:Y:S02]  /*14b10*/  ISETP.GT.AND P3, PT, R15, 0xb9, PT ;  /* 0x000000b90f00780c */ /* 0x000fe40003f64270 */
[----:B---3--:R-:W-:Y:S01]  /*14b20*/  FSEL R167, R167, -INF , P4 ;  /* 0xff800000a7a77808 */ /* 0x008fe20002000000 */
[----:B------:R-:W1:Y:S01]  /*14b30*/  MUFU.TANH R28, R28 ;  /* 0x0000001c001c7308 */ /* 0x000e620000002400 */
[----:B------:R-:W-:-:S02]  /*14b40*/  FMNMX.FTZ R142, R165, R142, !PT ;  /* 0x0000008ea58e7209 */ /* 0x000fc40007810000 */
[----:B------:R-:W-:Y:S02]  /*14b50*/  ISETP.GT.AND P4, PT, R15, 0xc0, PT ;  /* 0x000000c00f00780c */ /* 0x000fe40003f84270 */
[----:B------:R-:W-:-:S03]  /*14b60*/  FMNMX.FTZ R142, R167, R142, !PT ;  /* 0x0000008ea78e7209 */ /* 0x000fc60007810000 */
[----:B------:R3:W4:Y:S01]  /*14b70*/  MUFU.TANH R60, R14 ;  /* 0x0000000e003c7308 */ /* 0x0007220000002400 */
[----:B--2---:R-:W-:Y:S01]  /*14b80*/  FSEL R171, R24, -INF , P4 ;  /* 0xff80000018ab7808 */ /* 0x004fe20002000000 */
[C---:B------:R-:W-:Y:S01]  /*14b90*/  FMUL.FTZ R36, R2.reuse, R36 ;  /* 0x0000002402247220 */ /* 0x040fe20000410000 */
[----:B---3--:R-:W-:Y:S01]  /*14ba0*/  FMUL.FTZ R14, R2, R33 ;  /* 0x00000021020e7220 */ /* 0x008fe20000410000 */
[----:B------:R-:W-:-:S04]  /*14bb0*/  FSEL R33, R52, -INF , P3 ;  /* 0xff80000034217808 */ /* 0x000fc80001800000 */
[----:B------:R-:W2:Y:S01]  /*14bc0*/  MUFU.TANH R32, R32 ;  /* 0x0000002000207308 */ /* 0x000ea20000002400 */
[----:B------:R-:W-:Y:S02]  /*14bd0*/  ISETP.GT.AND P3, PT, R15, 0xc1, PT ;  /* 0x000000c10f00780c */ /* 0x000fe40003f64270 */
[----:B------:R-:W-:Y:S02]  /*14be0*/  FMNMX.FTZ R142, R33, R142, !PT ;  /* 0x0000008e218e7209 */ /* 0x000fe40007810000 */
[----:B------:R-:W-:Y:S02]  /*14bf0*/  ISETP.GT.AND P4, PT, R15, 0xc8, PT ;  /* 0x000000c80f00780c */ /* 0x000fe40003f84270 */
[----:B0-----:R-:W-:Y:S01]  /*14c00*/  FSEL R169, R48, -INF , P3 ;  /* 0xff80000030a97808 */ /* 0x001fe20001800000 */
[----:B------:R0:W3:Y:S01]  /*14c10*/  MUFU.TANH R175, R14 ;  /* 0x0000000e00af7308 */ /* 0x0000e20000002400 */
[----:B------:R-:W-:Y:S02]  /*14c20*/  FMNMX.FTZ R142, R171, R142, !PT ;  /* 0x0000008eab8e7209 */ /* 0x000fe40007810000 */
[----:B------:R-:W-:-:S02]  /*14c30*/  ISETP.GT.AND P3, PT, R15, 0xc9, PT ;  /* 0x000000c90f00780c */ /* 0x000fc40003f64270 */
[----:B-1----:R-:W-:Y:S01]  /*14c40*/  FSEL R173, R28, -INF , P4 ;  /* 0xff8000001cad7808 */ /* 0x002fe20002000000 */
[----:B0-----:R-:W-:Y:S02]  /*14c50*/  FMUL.FTZ R14, R2, R37 ;  /* 0x00000025020e7220 */ /* 0x001fe40000410000 */
[----:B------:R-:W0:Y:S01]  /*14c60*/  MUFU.TANH R36, R36 ;  /* 0x0000002400247308 */ /* 0x000e220000002400 */
[----:B------:R-:W-:Y:S02]  /*14c70*/  FMNMX.FTZ R142, R169, R142, !PT ;  /* 0x0000008ea98e7209 */ /* 0x000fe40007810000 */
[----:B------:R-:W-:Y:S02]  /*14c80*/  ISETP.GT.AND P4, PT, R15, 0xd0, PT ;  /* 0x000000d00f00780c */ /* 0x000fe40003f84270 */
[----:B----4-:R-:W-:Y:S02]  /*14c90*/  FSEL R37, R60, -INF , P3 ;  /* 0xff8000003c257808 */ /* 0x010fe40001800000 */
[----:B------:R-:W-:Y:S01]  /*14ca0*/  FMNMX.FTZ R142, R173, R142, !PT ;  /* 0x0000008ead8e7209 */ /* 0x000fe20007810000 */
[----:B------:R-:W1:Y:S01]  /*14cb0*/  MUFU.TANH R14, R14 ;  /* 0x0000000e000e7308 */ /* 0x000e620000002400 */
[----:B------:R-:W-:-:S02]  /*14cc0*/  ISETP.GT.AND P3, PT, R15, 0xd1, PT ;  /* 0x000000d10f00780c */ /* 0x000fc40003f64270 */
[----:B--2---:R-:W-:Y:S02]  /*14cd0*/  FSEL R177, R32, -INF , P4 ;  /* 0xff80000020b17808 */ /* 0x004fe40002000000 */
[----:B------:R-:W-:Y:S02]  /*14ce0*/  FMNMX.FTZ R142, R37, R142, !PT ;  /* 0x0000008e258e7209 */ /* 0x000fe40007810000 */
[----:B------:R-:W-:Y:S02]  /*14cf0*/  ISETP.GT.AND P4, PT, R15, 0xd8, PT ;  /* 0x000000d80f00780c */ /* 0x000fe40003f84270 */
[----:B---3--:R-:W-:Y:S02]  /*14d00*/  FSEL R175, R175, -INF , P3 ;  /* 0xff800000afaf7808 */ /* 0x008fe40001800000 */
[----:B------:R-:W-:Y:S01]  /*14d10*/  FMNMX.FTZ R142, R177, R142, !PT ;  /* 0x0000008eb18e7209 */ /* 0x000fe20007810000 */
[----:B------:R-:W-:Y:S01]  /*14d20*/  FMUL.FTZ R28, R2, R47 ;  /* 0x0000002f021c7220 */ /* 0x000fe20000410000 */
[----:B------:R-:W-:-:S02]  /*14d30*/  ISETP.GT.AND P3, PT, R15, 0xd9, PT ;  /* 0x000000d90f00780c */ /* 0x000fc40003f64270 */
[----:B0-----:R-:W-:Y:S02]  /*14d40*/  FSEL R47, R36, -INF , P4 ;  /* 0xff800000242f7808 */ /* 0x001fe40002000000 */
[----:B------:R-:W-:Y:S02]  /*14d50*/  FMNMX.FTZ R142, R175, R142, !PT ;  /* 0x0000008eaf8e7209 */ /* 0x000fe40007810000 */
[----:B-1----:R-:W-:Y:S02]  /*14d60*/  FSEL R15, R14, -INF , P3 ;  /* 0xff8000000e0f7808 */ /* 0x002fe40001800000 */
[----:B------:R-:W-:-:S04]  /*14d70*/  FMNMX.FTZ R142, R47, R142, !PT ;  /* 0x0000008e2f8e7209 */ /* 0x000fc80007810000 */
[----:B------:R-:W-:-:S05]  /*14d80*/  FMNMX.FTZ R142, R15, R142, !PT ;  /* 0x0000008e0f8e7209 */ /* 0x000fca0007810000 */
[----:B------:R-:W0:Y:S01]  /*14d90*/  SHFL.BFLY PT, R179, R142, 0x2, 0x1f ;  /* 0x0c401f008eb37f89 */ /* 0x000e2200000e0000 */
[----:B------:R-:W1:Y:S01]  /*14da0*/  MUFU.TANH R121, R121 ;  /* 0x0000007900797308 */ /* 0x000e620000002400 */
[----:B0-----:R-:W-:-:S05]  /*14db0*/  FMNMX.FTZ R179, R142, R179, !PT ;  /* 0x000000b38eb37209 */ /* 0x001fca0007810000 */
[----:B------:R-:W0:Y:S02]  /*14dc0*/  SHFL.BFLY PT, R14, R179, 0x1, 0x1f ;  /* 0x0c201f00b30e7f89 */ /* 0x000e2400000e0000 */
[----:B------:R-:W2:Y:S01]  /*14dd0*/  MUFU.TANH R122, R122 ;  /* 0x0000007a007a7308 */ /* 0x000ea20000002400 */
[----:B------:R-:W-:Y:S01]  /*14de0*/  IMAD.U32 R88, RZ, RZ, UR4 ;  /* 0x00000004ff587e24 */ /* 0x000fe2000f8e00ff */
[----:B------:R-:W-:-:S06]  /*14df0*/  VIADDMNMX R64, R56, R65, R64, PT ;  /* 0x0000004138407246 */ /* 0x000fcc0003800140 */
[----:B------:R-:W3:Y:S01]  /*14e00*/  MUFU.TANH R123, R123 ;  /* 0x0000007b007b7308 */ /* 0x000ee20000002400 */
[----:B------:R-:W-:Y:S01]  /*14e10*/  FMUL.FTZ R48, R2, R38 ;  /* 0x0000002602307220 */ /* 0x000fe20000410000 */
[----:B------:R-:W-:-:S06]  /*14e20*/  ISETP.GT.AND P4, PT, R64, RZ, PT ;  /* 0x000000ff4000720c */ /* 0x000fcc0003f84270 */
[----:B------:R-:W4:Y:S01]  /*14e30*/  MUFU.TANH R126, R126 ;  /* 0x0000007e007e7308 */ /* 0x000f220000002400 */
[----:B0-----:R-:W-:-:S07]  /*14e40*/  FMNMX.FTZ R14, R179, R14, !PT ;  /* 0x0000000eb30e7209 */ /* 0x001fce0007810000 */
[----:B------:R-:W0:Y:S01]  /*14e50*/  MUFU.TANH R127, R127 ;  /* 0x0000007f007f7308 */ /* 0x000e220000002400 */
[----:B------:R-:W-:Y:S02]  /*14e60*/  ISETP.GT.AND P5, PT, R64, 0x1, PT ;  /* 0x000000014000780c */ /* 0x000fe40003fa4270 */
[C---:B------:R-:W-:Y:S01]  /*14e70*/  FSETP.NEU.FTZ.AND P3, PT, R14.reuse, -INF , PT ;  /* 0xff8000000e00780b */ /* 0x040fe20003f7d000 */
[----:B------:R-:W-:-:S01]  /*14e80*/  FFMA.FTZ R38, R14, R88, -8 ;  /* 0xc10000000e267423 */ /* 0x000fc20000010058 */
[----:B-1----:R-:W-:Y:S02]  /*14e90*/  FSEL R121, R121, -INF , P4 ;  /* 0xff80000079797808 */ /* 0x002fe40002000000 */
[----:B--2---:R-:W-:Y:S01]  /*14ea0*/  FSEL R122, R122, -INF , P5 ;  /* 0xff8000007a7a7808 */ /* 0x004fe20002800000 */
[----:B------:R-:W1:Y:S01]  /*14eb0*/  MUFU.TANH R129, R129 ;  /* 0x0000008100817308 */ /* 0x000e620000002400 */
[----:B------:R-:W-:Y:S02]  /*14ec0*/  FSEL R38, R38, RZ, P3 ;  /* 0x000000ff26267208 */ /* 0x000fe40001800000 */
[----:B------:R-:W-:Y:S01]  /*14ed0*/  ISETP.GT.AND P3, PT, R64, 0x8, PT ;  /* 0x000000084000780c */ /* 0x000fe20003f64270 */
[----:B------:R-:W-:Y:S01]  /*14ee0*/  FMUL.FTZ R106, R2, R106 ;  /* 0x0000006a026a7220 */ /* 0x000fe20000410000 */
[----:B------:R-:W-:-:S02]  /*14ef0*/  ISETP.GT.AND P4, PT, R64, 0x9, PT ;  /* 0x000000094000780c */ /* 0x000fc40003f84270 */
[----:B---3--:R-:W-:Y:S01]  /*14f00*/  FSEL R123, R123, -INF , P3 ;  /* 0xff8000007b7b7808 */ /* 0x008fe20001800000 */
[----:B------:R-:W2:Y:S01]  /*14f10*/  MUFU.TANH R130, R130 ;  /* 0x0000008200827308 */ /* 0x000ea20000002400 */
[----:B------:R-:W-:Y:S01]  /*14f20*/  FMNMX.FTZ R80, R121, R122, !PT ;  /* 0x0000007a79507209 */ /* 0x000fe20007810000 */
[----:B------:R-:W-:Y:S01]  /*14f30*/  FFMA.FTZ R60, R71, R88, -R38 ;  /* 0x00000058473c7223 */ /* 0x000fe20000010826 */
[----:B------:R-:W-:Y:S01]  /*14f40*/  ISETP.GT.AND P3, PT, R64, 0x10, PT ;  /* 0x000000104000780c */ /* 0x000fe20003f64270 */
[----:B------:R-:W-:Y:S01]  /*14f50*/  FMUL.FTZ R107, R2, R107 ;  /* 0x0000006b026b7220 */ /* 0x000fe20000410000 */
[----:B----4-:R-:W-:Y:S02]  /*14f60*/  FSEL R71, R126, -INF , P4 ;  /* 0xff8000007e477808 */ /* 0x010fe40002000000 */
[----:B------:R-:W-:Y:S01]  /*14f70*/  FMNMX.FTZ R80, R123, R80, !PT ;  /* 0x000000507b507209 */ /* 0x000fe20007810000 */
[----:B------:R-:W3:Y:S01]  /*14f80*/  MUFU.TANH R131, R131 ;  /* 0x0000008300837308 */ /* 0x000ee20000002400 */
[----:B------:R-:W-:Y:S01]  /*14f90*/  ISETP.GT.AND P4, PT, R64, 0x11, PT ;  /* 0x000000114000780c */ /* 0x000fe20003f84270 */
[----:B------:R-:W-:Y:S01]  /*14fa0*/  FMUL.FTZ R110, R2, R110 ;  /* 0x0000006e026e7220 */ /* 0x000fe20000410000 */
[----:B0-----:R-:W-:-:S02]  /*14fb0*/  FSEL R127, R127, -INF , P3 ;  /* 0xff8000007f7f7808 */ /* 0x001fc40001800000 */
        /* <DEDUP_REMOVED lines=8> */
[----:B------:R-:W-:Y:S01]  /*15040*/  ISETP.GT.AND P4, PT, R64, 0x19, PT ;  /* 0x000000194000780c */ /* 0x000fe20003f84270 */
[----:B------:R-:W-:Y:S01]  /*15050*/  FMUL.FTZ R114, R2, R114 ;  /* 0x0000007202727220 */ /* 0x000fe20000410000 */
[----:B--2---:R-:W-:Y:S02]  /*15060*/  FSEL R105, R130, -INF , P3 ;  /* 0xff80000082697808 */ /* 0x004fe40001800000 */
[----:B------:R-:W-:Y:S02]  /*15070*/  FMNMX.FTZ R84, R129, R84, !PT ;  /* 0x0000005481547209 */ /* 0x000fe40007810000 */
[----:B------:R-:W-:Y:S01]  /*15080*/  MUFU.TANH R110, R110 ;  /* 0x0000006e006e7308 */ /* 0x000fe20000002400 */
[----:B------:R-:W-:Y:S01]  /*15090*/  ISETP.GT.AND P3, PT, R64, 0x20, PT ;  /* 0x000000204000780c */ /* 0x000fe20003f64270 */
[----:B------:R-:W-:Y:S01]  /*150a0*/  FMUL.FTZ R115, R2, R115 ;  /* 0x0000007302737220 */ /* 0x000fe20000410000 */
[----:B---3--:R-:W-:-:S02]  /*150b0*/  FSEL R131, R131, -INF , P4 ;  /* 0xff80000083837808 */ /* 0x008fc40002000000 */
[----:B------:R-:W-:-:S03]  /*150c0*/  FMNMX.FTZ R84, R105, R84, !PT ;  /* 0x0000005469547209 */ /* 0x000fc60007810000 */
[----:B------:R-:W2:Y:S01]  /*150d0*/  MUFU.TANH R111, R111 ;  /* 0x0000006f006f7308 */ /* 0x000ea20000002400 */
[----:B------:R-:W-:-:S01]  /*150e0*/  FFMA.FTZ R72, R109, R88, -R38 ;  /* 0x000000586d487223 */ /* 0x000fc20000010826 */
[----:B------:R-:W-:Y:S01]  /*150f0*/  ISETP.GT.AND P4, PT, R64, 0x21, PT ;  /* 0x000000214000780c */ /* 0x000fe20003f84270 */
[----:B------:R-:W-:Y:S01]  /*15100*/  FMUL.FTZ R118, R2, R118 ;  /* 0x0000007602767220 */ /* 0x000fe20000410000 */
[----:B0-----:R-:W-:Y:S02]  /*15110*/  FSEL R109, R106, -INF , P3 ;  /* 0xff8000006a6d7808 */ /* 0x001fe40001800000 */
[----:B------:R-:W-:Y:S02]  /*15120*/  FMNMX.FTZ R84, R131, R84, !PT ;  /* 0x0000005483547209 */ /* 0x000fe40007810000 */
[----:B------:R-:W0:Y:S01]  /*15130*/  MUFU.TANH R114, R114 ;  /* 0x0000007200727308 */ /* 0x000e220000002400 */
[----:B------:R-:W-:-:S01]  /*15140*/  FFMA.FTZ R113, R113, R88, -R38 ;  /* 0x0000005871717223 */ /* 0x000fc20000010826 */
[----:B------:R-:W-:Y:S01]  /*15150*/  ISETP.GT.AND P3, PT, R64, 0x28, PT ;  /* 0x000000284000780c */ /* 0x000fe20003f64270 */
[----:B------:R-:W-:Y:S01]  /*15160*/  FMUL.FTZ R119, R2, R119 ;  /* 0x0000007702777220 */ /* 0x000fe20000410000 */
[----:B-1----:R-:W-:-:S02]  /*15170*/  FSEL R107, R107, -INF , P4 ;  /* 0xff8000006b6b7808 */ /* 0x002fc40002000000 */
[----:B------:R-:W-:Y:S02]  /*15180*/  FMNMX.FTZ R84, R109, R84, !PT ;  /* 0x000000546d547209 */ /* 0x000fe40007810000 */
[----:B------:R-:W1:Y:S01]  /*15190*/  MUFU.TANH R115, R115 ;  /* 0x0000007300737308 */ /* 0x000e620000002400 */
[----:B------:R-:W-:Y:S01]  /*151a0*/  ISETP.GT.AND P4, PT, R64, 0x29, PT ;  /* 0x000000294000780c */ /* 0x000fe20003f84270 */
[C---:B------:R-:W-:Y:S01]  /*151b0*/  FMUL.FTZ R90, R2.reuse, R90 ;  /* 0x0000005a025a7220 */ /* 0x040fe20000410000 */
[----:B------:R-:W-:Y:S01]  /*151c0*/  FMNMX.FTZ R92, R107, R84, !PT ;  /* 0x000000546b5c7209 */ /* 0x000fe20007810000 */
[----:B------:R-:W-:-:S04]  /*151d0*/  FMUL.FTZ R24, R2, R46 ;  /* 0x0000002e02187220 */ /* 0x000fc80000410000 */
[----:B------:R-:W3:Y:S01]  /*151e0*/  MUFU.TANH R118, R118 ;  /* 0x0000007600767308 */ /* 0x000ee20000002400 */
[----:B------:R-:W-:Y:S01]  /*151f0*/  FMUL.FTZ R46, R2, R55 ;  /* 0x00000037022e7220 */ /* 0x000fe20000410000 */
[----:B--2---:R-:W-:-:S06]  /*15200*/  FSEL R111, R111, -INF , P4 ;  /* 0xff8000006f6f7808 */ /* 0x004fcc0002000000 */
[----:B------:R2:W-:Y:S01]  /*15210*/  MUFU.EX2 R56, R113 ;  /* 0x0000007100387308 */ /* 0x0005e20000000800 */
[----:B------:R-:W-:Y:S01]  /*15220*/  FMUL.FTZ R91, R2, R91 ;  /* 0x0000005b025b7220 */ /* 0x000fe20000410000 */
[-CC-:B------:R-:W-:Y:S01]  /*15230*/  FFMA.FTZ R55, R67, R88.reuse, -R38.reuse ;  /* 0x0000005843377223 */ /* 0x180fe20000010826 */
[----:B------:R-:W-:-:S01]  /*15240*/  FFMA.FTZ R67, R13, R88, -R38 ;  /* 0x000000580d437223 */ /* 0x000fc20000010826 */
[----:B--2---:R-:W-:-:S04]  /*15250*/  FSEL R113, R110, -INF , P3 ;  /* 0xff8000006e717808 */ /* 0x004fc80001800000 */
[----:B------:R-:W2:Y:S01]  /*15260*/  MUFU.TANH R119, R119 ;  /* 0x0000007700777308 */ /* 0x000ea20000002400 */
[----:B------:R-:W-:Y:S02]  /*15270*/  ISETP.GT.AND P3, PT, R64, 0x30, PT ;  /* 0x000000304000780c */ /* 0x000fe40003f64270 */
[----:B------:R-:W-:Y:S01]  /*15280*/  FMNMX.FTZ R92, R113, R92, !PT ;  /* 0x0000005c715c7209 */ /* 0x000fe20007810000 */
[----:B------:R-:W-:-:S01]  /*15290*/  FFMA.FTZ R13, R93, R88, -R38 ;  /* 0x000000585d0d7223 */ /* 0x000fc20000010826 */
[----:B------:R-:W-:Y:S01]  /*152a0*/  ISETP.GT.AND P4, PT, R64, 0x31, PT ;  /* 0x000000314000780c */ /* 0x000fe20003f84270 */
[----:B------:R-:W-:Y:S01]  /*152b0*/  FMUL.FTZ R94, R2, R94 ;  /* 0x0000005e025e7220 */ /* 0x000fe20000410000 */
[----:B0-----:R-:W-:Y:S01]  /*152c0*/  FSEL R93, R114, -INF , P3 ;  /* 0xff800000725d7808 */ /* 0x001fe20001800000 */
[----:B------:R-:W0:Y:S01]  /*152d0*/  MUFU.TANH R90, R90 ;  /* 0x0000005a005a7308 */ /* 0x000e220000002400 */
[----:B------:R-:W-:Y:S01]  /*152e0*/  FMNMX.FTZ R96, R111, R92, !PT ;  /* 0x0000005c6f607209 */ /* 0x000fe20007810000 */
[----:B------:R-:W-:Y:S01]  /*152f0*/  FMUL.FTZ R95, R2, R95 ;  /* 0x0000005f025f7220 */ /* 0x000fe20000410000 */
[----:B------:R-:W-:-:S02]  /*15300*/  ISETP.GT.AND P3, PT, R64, 0x38, PT ;  /* 0x000000384000780c */ /* 0x000fc40003f64270 */
[----:B-1----:R-:W-:Y:S02]  /*15310*/  FSEL R115, R115, -INF , P4 ;  /* 0xff80000073737808 */ /* 0x002fe40002000000 */
[----:B------:R-:W-:Y:S01]  /*15320*/  FMNMX.FTZ R96, R93, R96, !PT ;  /* 0x000000605d607209 */ /* 0x000fe20007810000 */
[----:B------:R-:W1:Y:S01]  /*15330*/  MUFU.TANH R91, R91 ;  /* 0x0000005b005b7308 */ /* 0x000e620000002400 */
[----:B------:R-:W-:-:S01]  /*15340*/  FFMA.FTZ R76, R117, R88, -R38 ;  /* 0x00000058754c7223 */ /* 0x000fc20000010826 */
[----:B------:R-:W-:Y:S01]  /*15350*/  ISETP.GT.AND P4, PT, R64, 0x39, PT ;  /* 0x000000394000780c */ /* 0x000fe20003f84270 */
[----:B------:R-:W-:Y:S01]  /*15360*/  FMUL.FTZ R98, R2, R98 ;  /* 0x0000006202627220 */ /* 0x000fe20000410000 */
[----:B---3--:R-:W-:Y:S02]  /*15370*/  FSEL R117, R118, -INF , P3 ;  /* 0xff80000076757808 */ /* 0x008fe40001800000 */
[----:B------:R-:W-:Y:S02]  /*15380*/  FMNMX.FTZ R96, R115, R96, !PT ;  /* 0x0000006073607209 */ /* 0x000fe40007810000 */
[----:B------:R-:W3:Y:S01]  /*15390*/  MUFU.TANH R94, R94 ;  /* 0x0000005e005e7308 */ /* 0x000ee20000002400 */
[----:B------:R-:W-:Y:S01]  /*153a0*/  ISETP.GT.AND P3, PT, R64, 0x40, PT ;  /* 0x000000404000780c */ /* 0x000fe20003f64270 */
[----:B------:R-:W-:Y:S01]  /*153b0*/  FMUL.FTZ R99, R2, R99 ;  /* 0x0000006302637220 */ /* 0x000fe20000410000 */
[----:B--2---:R-:W-:-:S02]  /*153c0*/  FSEL R119, R119, -INF , P4 ;  /* 0xff80000077777808 */ /* 0x004fc40002000000 */
[----:B------:R-:W-:-:S03]  /*153d0*/  FMNMX.FTZ R96, R117, R96, !PT ;  /* 0x0000006075607209 */ /* 0x000fc60007810000 */
[----:B------:R-:W2:Y:S01]  /*153e0*/  MUFU.TANH R95, R95 ;  /* 0x0000005f005f7308 */ /* 0x000ea20000002400 */
[----:B------:R-:W-:Y:S01]  /*153f0*/  FMUL.FTZ R44, R2, R54 ;  /* 0x00000036022c7220 */ /* 0x000fe20000410000 */
[----:B------:R-:W-:Y:S01]  /*15400*/  FFMA.FTZ R54, R125, R88, -R38 ;  /* 0x000000587d367223 */ /* 0x000fe20000010826 */
[----:B------:R-:W-:Y:S01]  /*15410*/  ISETP.GT.AND P4, PT, R64, 0x41, PT ;  /* 0x000000414000780c */ /* 0x000fe20003f84270 */
[----:B------:R-:W-:Y:S01]  /*15420*/  FMUL.FTZ R102, R2, R102 ;  /* 0x0000006602667220 */ /* 0x000fe20000410000 */
[----:B0-----:R-:W-:Y:S02]  /*15430*/  FSEL R125, R90, -INF , P3 ;  /* 0xff8000005a7d7808 */ /* 0x001fe40001800000 */
[----:B------:R-:W-:Y:S01]  /*15440*/  FMNMX.FTZ R96, R119, R96, !PT ;  /* 0x0000006077607209 */ /* 0x000fe20007810000 */
[----:B------:R-:W0:Y:S01]  /*15450*/  MUFU.TANH R98, R98 ;  /* 0x0000006200627308 */ /* 0x000e220000002400 */
[----:B------:R-:W-:Y:S01]  /*15460*/  ISETP.GT.AND P3, PT, R64, 0x48, PT ;  /* 0x000000484000780c */ /* 0x000fe20003f64270 */
[----:B------:R-:W-:Y:S01]  /*15470*/  FMUL.FTZ R103, R2, R103 ;  /* 0x0000006702677220 */ /* 0x000fe20000410000 */
[----:B-1----:R-:W-:-:S02]  /*15480*/  FSEL R91, R91, -INF , P4 ;  /* 0xff8000005b5b7808 */ /* 0x002fc40002000000 */
[----:B------:R-:W-:-:S03]  /*15490*/  FMNMX.FTZ R96, R125, R96, !PT ;  /* 0x000000607d607209 */ /* 0x000fc60007810000 */
[----:B------:R-:W1:Y:S01]  /*154a0*/  MUFU.TANH R99, R99 ;  /* 0x0000006300637308 */ /* 0x000e620000002400 */
[----:B------:R-:W-:Y:S01]  /*154b0*/  FMUL.FTZ R36, R2, R51 ;  /* 0x0000003302247220 */ /* 0x000fe20000410000 */
[----:B------:R-:W-:Y:S01]  /*154c0*/  FFMA.FTZ R51, R135, R88, -R38 ;  /* 0x0000005887337223 */ /* 0x000fe20000010826 */
[----:B------:R-:W-:Y:S01]  /*154d0*/  ISETP.GT.AND P4, PT, R64, 0x49, PT ;  /* 0x000000494000780c */ /* 0x000fe20003f84270 */
[----:B------:R-:W-:Y:S01]  /*154e0*/  FMUL.FTZ R74, R2, R74 ;  /* 0x0000004a024a7220 */ /* 0x000fe20000410000 */
[----:B---3--:R-:W-:Y:S02]  /*154f0*/  FSEL R135, R94, -INF , P3 ;  /* 0xff8000005e877808 */ /* 0x008fe40001800000 */
[----:B------:R-:W-:Y:S01]  /*15500*/  FMNMX.FTZ R96, R91, R96, !PT ;  /* 0x000000605b607209 */ /* 0x000fe20007810000 */
[----:B------:R-:W3:Y:S01]  /*15510*/  MUFU.TANH R102, R102 ;  /* 0x0000006600667308 */ /* 0x000ee20000002400 */
[----:B------:R-:W-:Y:S01]  /*15520*/  ISETP.GT.AND P3, PT, R64, 0x50, PT ;  /* 0x000000504000780c */ /* 0x000fe20003f64270 */
[----:B------:R-:W-:Y:S01]  /*15530*/  FMUL.FTZ R75, R2, R75 ;  /* 0x0000004b024b7220 */ /* 0x000fe20000410000 */
[----:B--2---:R-:W-:-:S02]  /*15540*/  FSEL R95, R95, -INF , P4 ;  /* 0xff8000005f5f7808 */ /* 0x004fc40002000000 */
        /* <DEDUP_REMOVED lines=8> */
[----:B------:R-:W-:Y:S01]  /*155d0*/  ISETP.GT.AND P3, PT, R64, 0x58, PT ;  /* 0x000000584000780c */ /* 0x000fe20003f64270 */
[----:B------:R-:W-:Y:S01]  /*155e0*/  FMUL.FTZ R79, R2, R79 ;  /* 0x0000004f024f7220 */ /* 0x000fe20000410000 */
[----:B-1----:R-:W-:Y:S01]  /*155f0*/  FSEL R99, R99, -INF , P4 ;  /* 0xff80000063637808 */ /* 0x002fe20002000000 */
[----:B------:R-:W-:Y:S01]  /*15600*/  FFMA.FTZ R52, R21, R88, -R38 ;  /* 0x0000005815347223 */ /* 0x000fe20000010826 */
[----:B------:R-:W-:-:S03]  /*15610*/  FMNMX.FTZ R96, R101, R96, !PT ;  /* 0x0000006065607209 */ /* 0x000fc60007810000 */
[----:B------:R-:W1:Y:S01]  /*15620*/  MUFU.TANH R75, R75 ;  /* 0x0000004b004b7308 */ /* 0x000e620000002400 */
[----:B------:R-:W-:-:S01]  /*15630*/  FFMA.FTZ R21, R63, R88, -R38 ;  /* 0x000000583f157223 */ /* 0x000fc20000010826 */
[----:B------:R-:W-:Y:S01]  /*15640*/  FFMA.FTZ R63, R137, R88, -R38 ;  /* 0x00000058893f7223 */ /* 0x000fe20000010826 */
[----:B------:R-:W-:Y:S01]  /*15650*/  ISETP.GT.AND P4, PT, R64, 0x59, PT ;  /* 0x000000594000780c */ /* 0x000fe20003f84270 */
[----:B------:R-:W-:Y:S01]  /*15660*/  FMUL.FTZ R82, R2, R82 ;  /* 0x0000005202527220 */ /* 0x000fe20000410000 */
[----:B---3--:R-:W-:Y:S02]  /*15670*/  FSEL R137, R102, -INF , P3 ;  /* 0xff80000066897808 */ /* 0x008fe40001800000 */
[----:B------:R-:W-:Y:S01]  /*15680*/  FMNMX.FTZ R96, R99, R96, !PT ;  /* 0x0000006063607209 */ /* 0x000fe20007810000 */
[----:B------:R-:W3:Y:S01]  /*15690*/  MUFU.TANH R78, R78 ;  /* 0x0000004e004e7308 */ /* 0x000ee20000002400 */
[----:B------:R-:W-:Y:S01]  /*156a0*/  ISETP.GT.AND P3, PT, R64, 0x60, PT ;  /* 0x000000604000780c */ /* 0x000fe20003f64270 */
[C---:B------:R-:W-:Y:S01]  /*156b0*/  FMUL.FTZ R83, R2.reuse, R83 ;  /* 0x0000005302537220 */ /* 0x040fe20000410000 */
[----:B--2---:R-:W-:Y:S01]  /*156c0*/  FSEL R103, R103, -INF , P4 ;  /* 0xff80000067677808 */ /* 0x004fe20002000000 */
[----:B------:R-:W-:Y:S01]  /*156d0*/  FMUL.FTZ R32, R2, R50 ;  /* 0x0000003202207220 */ /* 0x000fe20000410000 */
[----:B------:R-:W-:-:S03]  /*156e0*/  FMNMX.FTZ R96, R137, R96, !PT ;  /* 0x0000006089607209 */ /* 0x000fc60007810000 */
[----:B------:R-:W2:Y:S01]  /*156f0*/  MUFU.TANH R79, R79 ;  /* 0x0000004f004f7308 */ /* 0x000ea20000002400 */
[----:B------:R-:W-:-:S01]  /*15700*/  FFMA.FTZ R50, R69, R88, -R38 ;  /* 0x0000005845327223 */ /* 0x000fc20000010826 */
        /* <DEDUP_REMOVED lines=11> */
[----:B------:R-:W-:-:S01]  /*157c0*/  FFMA.FTZ R65, R141, R88, -R38 ;  /* 0x000000588d417223 */ /* 0x000fc20000010826 */
[----:B------:R-:W-:Y:S02]  /*157d0*/  ISETP.GT.AND P4, PT, R64, 0x69, PT ;  /* 0x000000694000780c */ /* 0x000fe40003f84270 */
[----:B---3--:R-:W-:Y:S02]  /*157e0*/  FSEL R141, R78, -INF , P3 ;  /* 0xff8000004e8d7808 */ /* 0x008fe40001800000 */
[----:B------:R-:W-:Y:S02]  /*157f0*/  FMNMX.FTZ R96, R75, R96, !PT ;  /* 0x000000604b607209 */ /* 0x000fe40007810000 */
[----:B------:R-:W-:Y:S01]  /*15800*/  MUFU.TANH R86, R86 ;  /* 0x0000005600567308 */ /* 0x000fe20000002400 */
[----:B------:R-:W-:Y:S02]  /*15810*/  ISETP.GT.AND P3, PT, R64, 0x70, PT ;  /* 0x000000704000780c */ /* 0x000fe40003f64270 */
[----:B--2---:R-:W-:-:S02]  /*15820*/  FSEL R79, R79, -INF , P4 ;  /* 0xff8000004f4f7808 */ /* 0x004fc40002000000 */
[----:B------:R-:W-:-:S03]  /*15830*/  FMNMX.FTZ R96, R141, R96, !PT ;  /* 0x000000608d607209 */ /* 0x000fc60007810000 */
[----:B------:R-:W2:Y:S01]  /*15840*/  MUFU.TANH R87, R87 ;  /* 0x0000005700577308 */ /* 0x000ea20000002400 */
[----:B------:R-:W-:-:S01]  /*15850*/  FFMA.FTZ R74, R77, R88, -R38 ;  /* 0x000000584d4a7223 */ /* 0x000fc20000010826 */
[----:B------:R-:W-:Y:S02]  /*15860*/  ISETP.GT.AND P4, PT, R64, 0x71, PT ;  /* 0x000000714000780c */ /* 0x000fe40003f84270 */
[----:B0-----:R-:W-:Y:S02]  /*15870*/  FSEL R77, R82, -INF , P3 ;  /* 0xff800000524d7808 */ /* 0x001fe40001800000 */
[----:B------:R-:W-:Y:S01]  /*15880*/  FMNMX.FTZ R96, R79, R96, !PT ;  /* 0x000000604f607209 */ /* 0x000fe20007810000 */
[----:B------:R-:W-:-:S01]  /*15890*/  FFMA.FTZ R143, R143, R88, -R38 ;  /* 0x000000588f8f7223 */ /* 0x000fc20000010826 */
[----:B------:R-:W0:Y:S01]  /*158a0*/  MUFU.TANH R58, R58 ;  /* 0x0000003a003a7308 */ /* 0x000e220000002400 */
[----:B------:R-:W-:Y:S02]  /*158b0*/  ISETP.GT.AND P3, PT, R64, 0x78, PT ;  /* 0x000000784000780c */ /* 0x000fe40003f64270 */
[----:B-1----:R-:W-:-:S02]  /*158c0*/  FSEL R83, R83, -INF , P4 ;  /* 0xff80000053537808 */ /* 0x002fc40002000000 */
[----:B------:R-:W-:Y:S01]  /*158d0*/  FMNMX.FTZ R96, R77, R96, !PT ;  /* 0x000000604d607209 */ /* 0x000fe20007810000 */
[----:B------:R-:W-:Y:S01]  /*158e0*/  FMUL.FTZ R66, R2, R66 ;  /* 0x0000004202427220 */ /* 0x000fe20000410000 */
[----:B------:R-:W-:Y:S01]  /*158f0*/  ISETP.GT.AND P4, PT, R64, 0x79, PT ;  /* 0x000000794000780c */ /* 0x000fe20003f84270 */
[----:B------:R-:W1:Y:S01]  /*15900*/  MUFU.TANH R59, R59 ;  /* 0x0000003b003b7308 */ /* 0x000e620000002400 */
[----:B------:R-:W-:Y:S01]  /*15910*/  FMNMX.FTZ R96, R83, R96, !PT ;  /* 0x0000006053607209 */ /* 0x000fe20007810000 */
[----:B------:R-:W-:Y:S01]  /*15920*/  FFMA.FTZ R145, R145, R88, -R38 ;  /* 0x0000005891917223 */ /* 0x000fe20000010826 */
[----:B--2---:R-:W-:-:S05]  /*15930*/  FSEL R87, R87, -INF , P4 ;  /* 0xff80000057577808 */ /* 0x004fca0002000000 */
[----:B------:R2:W-:Y:S01]  /*15940*/  MUFU.EX2 R80, R143 ;  /* 0x0000008f00507308 */ /* 0x0005e20000000800 */
[----:B------:R-:W-:Y:S02]  /*15950*/  ISETP.GT.AND P4, PT, R64, 0x81, PT ;  /* 0x000000814000780c */ /* 0x000fe40003f84270 */
[----:B--2---:R-:W-:-:S05]  /*15960*/  FSEL R143, R86, -INF , P3 ;  /* 0xff800000568f7808 */ /* 0x004fca0001800000 */
[----:B------:R-:W2:Y:S01]  /*15970*/  MUFU.TANH R62, R62 ;  /* 0x0000003e003e7308 */ /* 0x000ea20000002400 */
[----:B------:R-:W-:Y:S02]  /*15980*/  ISETP.GT.AND P3, PT, R64, 0x80, PT ;  /* 0x000000804000780c */ /* 0x000fe40003f64270 */
[----:B------:R-:W-:Y:S01]  /*15990*/  FMNMX.FTZ R96, R143, R96, !PT ;  /* 0x000000608f607209 */ /* 0x000fe20007810000 */
[----:B------:R-:W-:-:S03]  /*159a0*/  FMUL.FTZ R70, R2, R70 ;  /* 0x0000004602467220 */ /* 0x000fc60000410000 */
[----:B------:R-:W-:Y:S01]  /*159b0*/  FMNMX.FTZ R96, R87, R96, !PT ;  /* 0x0000006057607209 */ /* 0x000fe20007810000 */
[----:B------:R-:W3:Y:S08]  /*159c0*/  MUFU.TANH R66, R66 ;  /* 0x0000004200427308 */ /* 0x000ef00000002400 */
[----:B------:R4:W-:Y:S02]  /*159d0*/  MUFU.EX2 R92, R145 ;  /* 0x00000091005c7308 */ /* 0x0009e40000000800 */
[----:B----4-:R-:W-:-:S06]  /*159e0*/  FSEL R145, R20, -INF , P3 ;  /* 0xff80000014917808 */ /* 0x010fcc0001800000 */
[----:B------:R-:W-:Y:S01]  /*159f0*/  MUFU.TANH R12, R136 ;  /* 0x00000088000c7308 */ /* 0x000fe20000002400 */
        /* <DEDUP_REMOVED lines=8> */
[-CC-:B------:R-:W-:Y:S01]  /*15a80*/  FFMA.FTZ R94, R147, R88.reuse, -R38.reuse ;  /* 0x00000058935e7223 */ /* 0x180fe20000010826 */
[----:B------:R-:W-:-:S01]  /*15a90*/  FFMA.FTZ R147, R85, R88, -R38 ;  /* 0x0000005855937223 */ /* 0x000fc20000010826 */
[----:B------:R-:W1:Y:S01]  /*15aa0*/  MUFU.TANH R104, R140 ;  /* 0x0000008c00687308 */ /* 0x000e620000002400 */
[----:B------:R-:W-:Y:S02]  /*15ab0*/  ISETP.GT.AND P3, PT, R64, 0x90, PT ;  /* 0x000000904000780c */ /* 0x000fe40003f64270 */
[----:B--2---:R-:W-:Y:S02]  /*15ac0*/  FSEL R85, R62, -INF , P4 ;  /* 0xff8000003e557808 */ /* 0x004fe40002000000 */
[----:B------:R-:W-:Y:S01]  /*15ad0*/  FMNMX.FTZ R96, R59, R96, !PT ;  /* 0x000000603b607209 */ /* 0x000fe20007810000 */
[----:B------:R-:W-:Y:S01]  /*15ae0*/  FFMA.FTZ R78, R149, R88, -R38 ;  /* 0x00000058954e7223 */ /* 0x000fe20000010826 */
[----:B------:R-:W-:Y:S01]  /*15af0*/  ISETP.GT.AND P4, PT, R64, 0x91, PT ;  /* 0x000000914000780c */ /* 0x000fe20003f84270 */
[----:B------:R-:W2:Y:S01]  /*15b00*/  MUFU.TANH R40, R40 ;  /* 0x0000002800287308 */ /* 0x000ea20000002400 */
[----:B---3--:R-:W-:-:S02]  /*15b10*/  FSEL R149, R66, -INF , P3 ;  /* 0xff80000042957808 */ /* 0x008fc40001800000 */
[----:B------:R-:W-:Y:S02]  /*15b20*/  FMNMX.FTZ R96, R85, R96, !PT ;  /* 0x0000006055607209 */ /* 0x000fe40007810000 */
[----:B------:R-:W-:-:S03]  /*15b30*/  ISETP.GT.AND P3, PT, R64, 0x98, PT ;  /* 0x000000984000780c */ /* 0x000fc60003f64270 */
[----:B------:R3:W-:Y:S01]  /*15b40*/  MUFU.EX2 R84, R13 ;  /* 0x0000000d00547308 */ /* 0x0007e20000000800 */
[----:B------:R-:W-:Y:S02]  /*15b50*/  FMNMX.FTZ R96, R149, R96, !PT ;  /* 0x0000006095607209 */ /* 0x000fe40007810000 */
[----:B0-----:R-:W-:-:S05]  /*15b60*/  FSEL R179, R70, -INF , P3 ;  /* 0xff80000046b37808 */ /* 0x001fca0001800000 */
[----:B------:R-:W0:Y:S01]  /*15b70*/  MUFU.TANH R42, R42 ;  /* 0x0000002a002a7308 */ /* 0x000e220000002400 */
[----:B---3--:R-:W-:-:S01]  /*15b80*/  FFMA.FTZ R13, R151, R88, -R38 ;  /* 0x00000058970d7223 */ /* 0x008fc20000010826 */
[----:B------:R-:W-:Y:S02]  /*15b90*/  FSEL R151, R12, -INF , P4 ;  /* 0xff8000000c977808 */ /* 0x000fe40002000000 */
[C---:B------:R-:W-:Y:S02]  /*15ba0*/  ISETP.GT.AND P4, PT, R64.reuse, 0x99, PT ;  /* 0x000000994000780c */ /* 0x040fe40003f84270 */
[----:B------:R-:W-:Y:S02]  /*15bb0*/  FMNMX.FTZ R96, R151, R96, !PT ;  /* 0x0000006097607209 */ /* 0x000fe40007810000 */
[----:B------:R-:W3:Y:S01]  /*15bc0*/  MUFU.TANH R24, R24 ;  /* 0x0000001800187308 */ /* 0x000ee20000002400 */
[----:B------:R-:W-:Y:S02]  /*15bd0*/  ISETP.GT.AND P3, PT, R64, 0xa0, PT ;  /* 0x000000a04000780c */ /* 0x000fe40003f64270 */
[----:B-1----:R-:W-:-:S02]  /*15be0*/  FSEL R181, R104, -INF , P4 ;  /* 0xff80000068b57808 */ /* 0x002fc40002000000 */
[----:B------:R-:W-:-:S03]  /*15bf0*/  FMNMX.FTZ R96, R179, R96, !PT ;  /* 0x00000060b3607209 */ /* 0x000fc60007810000 */
[----:B------:R-:W1:Y:S01]  /*15c00*/  MUFU.TANH R28, R28 ;  /* 0x0000001c001c7308 */ /* 0x000e620000002400 */
[----:B------:R-:W-:Y:S02]  /*15c10*/  ISETP.GT.AND P4, PT, R64, 0xa1, PT ;  /* 0x000000a14000780c */ /* 0x000fe40003f84270 */
[----:B--2---:R-:W-:Y:S02]  /*15c20*/  FSEL R183, R40, -INF , P3 ;  /* 0xff80000028b77808 */ /* 0x004fe40001800000 */
[----:B------:R-:W-:-:S03]  /*15c30*/  FMNMX.FTZ R96, R181, R96, !PT ;  /* 0x00000060b5607209 */ /* 0x000fc60007810000 */
[----:B------:R-:W2:Y:S01]  /*15c40*/  MUFU.TANH R32, R32 ;  /* 0x0000002000207308 */ /* 0x000ea20000002400 */
[----:B------:R-:W-:Y:S02]  /*15c50*/  ISETP.GT.AND P3, PT, R64, 0xa8, PT ;  /* 0x000000a84000780c */ /* 0x000fe40003f64270 */
        /* <DEDUP_REMOVED lines=26> */
[----:B---3--:R-:W-:Y:S01]  /*15e00*/  FSEL R193, R44, -INF , P3 ;  /* 0xff8000002cc17808 */ /* 0x008fe20001800000 */
[----:B------:R-:W-:Y:S01]  /*15e10*/  FFMA.FTZ R40, R43, R88, -R38 ;  /* 0x000000582b287223 */ /* 0x000fe20000010826 */
[----:B------:R-:W-:-:S03]  /*15e20*/  FMNMX.FTZ R96, R133, R96, !PT ;  /* 0x0000006085607209 */ /* 0x000fc60007810000 */
[----:B------:R-:W3:Y:S01]  /*15e30*/  MUFU.TANH R30, R30 ;  /* 0x0000001e001e7308 */ /* 0x000ee20000002400 */
[----:B------:R-:W-:-:S01]  /*15e40*/  FFMA.FTZ R43, R61, R88, -R38 ;  /* 0x000000583d2b7223 */ /* 0x000fc20000010826 */
[----:B------:R-:W-:Y:S01]  /*15e50*/  FFMA.FTZ R61, R153, R88, -R38 ;  /* 0x00000058993d7223 */ /* 0x000fe20000010826 */
[----:B------:R-:W-:Y:S01]  /*15e60*/  ISETP.GT.AND P3, PT, R64, 0xc0, PT ;  /* 0x000000c04000780c */ /* 0x000fe20003f64270 */
[----:B------:R-:W-:Y:S01]  /*15e70*/  FMUL.FTZ R35, R2, R35 ;  /* 0x0000002302237220 */ /* 0x000fe20000410000 */
[----:B-1----:R-:W-:Y:S02]  /*15e80*/  FSEL R153, R46, -INF , P4 ;  /* 0xff8000002e997808 */ /* 0x002fe40002000000 */
[----:B------:R-:W-:Y:S01]  /*15e90*/  FMNMX.FTZ R96, R193, R96, !PT ;  /* 0x00000060c1607209 */ /* 0x000fe20007810000 */
[----:B------:R-:W1:Y:S01]  /*15ea0*/  MUFU.TANH R31, R31 ;  /* 0x0000001f001f7308 */ /* 0x000e620000002400 */
[----:B------:R-:W-:Y:S02]  /*15eb0*/  ISETP.GT.AND P4, PT, R64, 0xc1, PT ;  /* 0x000000c14000780c */ /* 0x000fe40003f84270 */
[----:B--2---:R-:W-:-:S02]  /*15ec0*/  FSEL R195, R26, -INF , P3 ;  /* 0xff8000001ac37808 */ /* 0x004fc40001800000 */
[----:B------:R-:W-:-:S03]  /*15ed0*/  FMNMX.FTZ R96, R153, R96, !PT ;  /* 0x0000006099607209 */ /* 0x000fc60007810000 */
[----:B------:R-:W2:Y:S01]  /*15ee0*/  MUFU.TANH R34, R34 ;  /* 0x0000002200227308 */ /* 0x000ea20000002400 */
[----:B------:R-:W-:Y:S01]  /*15ef0*/  ISETP.GT.AND P3, PT, R64, 0xc8, PT ;  /* 0x000000c84000780c */ /* 0x000fe20003f64270 */
[----:B------:R-:W-:Y:S01]  /*15f00*/  FMUL.FTZ R39, R2, R39 ;  /* 0x0000002702277220 */ /* 0x000fe20000410000 */
[----:B0-----:R-:W-:Y:S02]  /*15f10*/  FSEL R197, R27, -INF , P4 ;  /* 0xff8000001bc57808 */ /* 0x001fe40002000000 */
[----:B------:R-:W-:-:S03]  /*15f20*/  FMNMX.FTZ R96, R195, R96, !PT ;  /* 0x00000060c3607209 */ /* 0x000fc60007810000 */
[----:B------:R-:W0:Y:S01]  /*15f30*/  MUFU.TANH R35, R35 ;  /* 0x0000002300237308 */ /* 0x000e220000002400 */
[----:B------:R-:W-:Y:S02]  /*15f40*/  ISETP.GT.AND P4, PT, R64, 0xc9, PT ;  /* 0x000000c94000780c */ /* 0x000fe40003f84270 */
[----:B---3--:R-:W-:Y:S02]  /*15f50*/  FSEL R199, R30, -INF , P3 ;  /* 0xff8000001ec77808 */ /* 0x008fe40001800000 */
[----:B------:R-:W-:-:S03]  /*15f60*/  FMNMX.FTZ R96, R197, R96, !PT ;  /* 0x00000060c5607209 */ /* 0x000fc60007810000 */
[----:B------:R-:W3:Y:S01]  /*15f70*/  MUFU.TANH R48, R48 ;  /* 0x0000003000307308 */ /* 0x000ee20000002400 */
[----:B------:R-:W-:Y:S02]  /*15f80*/  ISETP.GT.AND P3, PT, R64, 0xd0, PT ;  /* 0x000000d04000780c */ /* 0x000fe40003f64270 */
[----:B-1----:R-:W-:Y:S02]  /*15f90*/  FSEL R31, R31, -INF , P4 ;  /* 0xff8000001f1f7808 */ /* 0x002fe40002000000 */
[----:B------:R-:W-:-:S03]  /*15fa0*/  FMNMX.FTZ R96, R199, R96, !PT ;  /* 0x00000060c7607209 */ /* 0x000fc60007810000 */
[----:B------:R-:W1:Y:S01]  /*15fb0*/  MUFU.TANH R39, R39 ;  /* 0x0000002700277308 */ /* 0x000e620000002400 */
[----:B------:R-:W-:-:S01]  /*15fc0*/  FFMA.FTZ R26, R155, R88, -R38 ;  /* 0x000000589b1a7223 */ /* 0x000fc20000010826 */
[----:B------:R-:W-:Y:S02]  /*15fd0*/  ISETP.GT.AND P4, PT, R64, 0xd1, PT ;  /* 0x000000d14000780c */ /* 0x000fe40003f84270 */
[----:B--2---:R-:W-:Y:S02]  /*15fe0*/  FSEL R155, R34, -INF , P3 ;  /* 0xff800000229b7808 */ /* 0x004fe40001800000 */
[----:B------:R-:W-:Y:S01]  /*15ff0*/  FMNMX.FTZ R96, R31, R96, !PT ;  /* 0x000000601f607209 */ /* 0x000fe20007810000 */
[----:B------:R-:W-:-:S01]  /*16000*/  FFMA.FTZ R27, R159, R88, -R38 ;  /* 0x000000589f1b7223 */ /* 0x000fc20000010826 */
[----:B------:R-:W-:Y:S02]  /*16010*/  ISETP.GT.AND P3, PT, R64, 0xd8, PT ;  /* 0x000000d84000780c */ /* 0x000fe40003f64270 */
[----:B0-----:R-:W-:-:S02]  /*16020*/  FSEL R159, R35, -INF , P4 ;  /* 0xff800000239f7808 */ /* 0x001fc40002000000 */
[----:B------:R-:W-:Y:S02]  /*16030*/  FMNMX.FTZ R96, R155, R96, !PT ;  /* 0x000000609b607209 */ /* 0x000fe40007810000 */
[----:B------:R-:W-:Y:S02]  /*16040*/  ISETP.GT.AND P4, PT, R64, 0xd9, PT ;  /* 0x000000d94000780c */ /* 0x000fe40003f84270 */
[----:B---3--:R-:W-:Y:S02]  /*16050*/  FSEL R201, R48, -INF , P3 ;  /* 0xff80000030c97808 */ /* 0x008fe40001800000 */
[----:B------:R-:W-:Y:S01]  /*16060*/  FMNMX.FTZ R96, R159, R96, !PT ;  /* 0x000000609f607209 */ /* 0x000fe20007810000 */
[----:B------:R-:W-:Y:S01]  /*16070*/  FFMA.FTZ R28, R157, R88, -R38 ;  /* 0x000000589d1c7223 */ /* 0x000fe20000010826 */
[----:B-1----:R-:W-:Y:S02]  /*16080*/  FSEL R157, R39, -INF , P4 ;  /* 0xff800000279d7808 */ /* 0x002fe40002000000 */
[----:B------:R-:W-:-:S04]  /*16090*/  FMNMX.FTZ R96, R201, R96, !PT ;  /* 0x00000060c9607209 */ /* 0x000fc80007810000 */
[----:B------:R-:W-:Y:S01]  /*160a0*/  FMNMX.FTZ R96, R157, R96, !PT ;  /* 0x000000609d607209 */ /* 0x000fe20007810000 */
[----:B------:R0:W-:Y:S04]  /*160b0*/  MUFU.EX2 R12, R13 ;  /* 0x0000000d000c7308 */ /* 0x0001e80000000800 */
[----:B0-----:R-:W0:Y:S02]  /*160c0*/  SHFL.BFLY PT, R13, R96, 0x2, 0x1f ;  /* 0x0c401f00600d7f89 */ /* 0x001e2400000e0000 */
[----:B0-----:R-:W-:-:S05]  /*160d0*/  FMNMX.FTZ R46, R96, R13, !PT ;  /* 0x0000000d602e7209 */ /* 0x001fca0007810000 */
[----:B------:R-:W0:Y:S01]  /*160e0*/  SHFL.BFLY PT, R13, R46, 0x1, 0x1f ;  /* 0x0c201f002e0d7f89 */ /* 0x000e2200000e0000 */
        /* <DEDUP_REMOVED lines=15> */
[----:B0-----:R-:W-:Y:S01]  /*161e0*/  FMNMX.FTZ R13, R46, R13, !PT ;  /* 0x0000000d2e0d7209 */ /* 0x001fe20007810000 */
[----:B------:R-:W-:-:S03]  /*161f0*/  FFMA.FTZ R46, R47, R88, -R38 ;  /* 0x000000582f2e7223 */ /* 0x000fc60000010826 */
[C---:B------:R-:W-:Y:S01]  /*16200*/  FSETP.NEU.FTZ.AND P3, PT, R13.reuse, -INF , PT ;  /* 0xff8000000d00780b */ /* 0x040fe20003f7d000 */
[----:B------:R-:W-:-:S01]  /*16210*/  FFMA.FTZ R47, R13, R88, -8 ;  /* 0xc10000000d2f7423 */ /* 0x000fc20000010058 */
        /* <DEDUP_REMOVED lines=8> */
[----:B------:R-:W-:Y:S01]  /*162a0*/  FSEL R38, R47, RZ, P3 ;  /* 0x000000ff2f267208 */ /* 0x000fe20001800000 */
[----:B------:R-:W-:Y:S04]  /*162b0*/  MUFU.EX2 R3, R3 ;  /* 0x0000000300037308 */ /* 0x000fe80000000800 */
[----:B------:R-:W-:-:S01]  /*162c0*/  FFMA.FTZ R47, R121, R88, -R38 ;  /* 0x00000058792f7223 */ /* 0x000fc20000010826 */
[-CC-:B------:R-:W-:Y:S01]  /*162d0*/  FFMA.FTZ R48, R122, R88.reuse, -R38.reuse ;  /* 0x000000587a307223 */ /* 0x180fe20000010826 */
[----:B------:R-:W-:-:S02]  /*162e0*/  FFMA.FTZ R62, R123, R88, -R38 ;  /* 0x000000587b3e7223 */ /* 0x000fc40000010826 */
[----:B------:R-:W0:Y:S01]  /*162f0*/  MUFU.EX2 R50, R50 ;  /* 0x0000003200327308 */ /* 0x000e220000000800 */
[----:B------:R-:W-:-:S01]  /*16300*/  FFMA.FTZ R121, R71, R88, -R38 ;  /* 0x0000005847797223 */ /* 0x000fc20000010826 */
[----:B------:R-:W-:-:S06]  /*16310*/  FFMA.FTZ R58, R127, R88, -R38 ;  /* 0x000000587f3a7223 */ /* 0x000fcc0000010826 */
[----:B------:R-:W-:Y:S08]  /*16320*/  MUFU.EX2 R47, R47 ;  /* 0x0000002f002f7308 */ /* 0x000ff00000000800 */
[----:B------:R-:W1:Y:S08]  /*16330*/  MUFU.EX2 R48, R48 ;  /* 0x0000003000307308 */ /* 0x000e700000000800 */
[----:B------:R-:W2:Y:S01]  /*16340*/  MUFU.EX2 R51, R51 ;  /* 0x0000003300337308 */ /* 0x000ea20000000800 */
[----:B------:R-:W-:-:S07]  /*16350*/  FFMA.FTZ R71, R129, R88, -R38 ;  /* 0x0000005881477223 */ /* 0x000fce0000010826 */
[----:B------:R-:W3:Y:S08]  /*16360*/  MUFU.EX2 R62, R62 ;  /* 0x0000003e003e7308 */ /* 0x000ef00000000800 */
[----:B------:R-:W4:Y:S01]  /*16370*/  MUFU.EX2 R52, R52 ;  /* 0x0000003400347308 */ /* 0x000f220000000800 */
[----:B------:R-:W-:-:S01]  /*16380*/  FFMA.FTZ R96, R105, R88, -R38 ;  /* 0x0000005869607223 */ /* 0x000fc20000010826 */
[----:B0-----:R-:W-:-:S06]  /*16390*/  FADD.FTZ R112, R3, R50 ;  /* 0x0000003203707221 */ /* 0x001fcc0000010000 */
[----:B------:R-:W0:Y:S01]  /*163a0*/  MUFU.EX2 R121, R121 ;  /* 0x0000007900797308 */ /* 0x000e220000000800 */
[----:B------:R-:W-:-:S07]  /*163b0*/  FFMA.FTZ R104, R83, R88, -R38 ;  /* 0x0000005853687223 */ /* 0x000fce0000010826 */
[----:B------:R-:W5:Y:S01]  /*163c0*/  MUFU.EX2 R21, R21 ;  /* 0x0000001500157308 */ /* 0x000f620000000800 */
[----:B------:R-:W-:-:S01]  /*163d0*/  FFMA.FTZ R110, R87, R88, -R38 ;  /* 0x00000058576e7223 */ /* 0x000fc20000010826 */
[----:B-1----:R-:W-:-:S06]  /*163e0*/  FADD.FTZ R83, R47, R48 ;  /* 0x000000302f537221 */ /* 0x002fcc0000010000 */
[----:B------:R-:W1:Y:S01]  /*163f0*/  MUFU.EX2 R58, R58 ;  /* 0x0000003a003a7308 */ /* 0x000e620000000800 */
[----:B------:R-:W-:-:S01]  /*16400*/  FFMA.FTZ R123, R131, R88, -R38 ;  /* 0x00000058837b7223 */ /* 0x000fc20000010826 */
[----:B--2---:R-:W-:-:S06]  /*16410*/  FADD.FTZ R87, R51, R112 ;  /* 0x0000007033577221 */ /* 0x004fcc0000010000 */
[----:B------:R-:W2:Y:S01]  /*16420*/  MUFU.EX2 R54, R54 ;  /* 0x0000003600367308 */ /* 0x000ea20000000800 */
[----:B---3--:R-:W-:-:S01]  /*16430*/  FADD.FTZ R114, R62, R83 ;  /* 0x000000533e727221 */ /* 0x008fc20000010000 */
[----:B------:R-:W-:-:S06]  /*16440*/  FFMA.FTZ R64, R109, R88, -R38 ;  /* 0x000000586d407223 */ /* 0x000fcc0000010826 */
[----:B------:R-:W3:Y:S01]  /*16450*/  MUFU.EX2 R71, R71 ;  /* 0x0000004700477308 */ /* 0x000ee20000000800 */
[----:B----4-:R-:W-:-:S07]  /*16460*/  FADD.FTZ R116, R52, R87 ;  /* 0x0000005734747221 */ /* 0x010fce0000010000 */
[----:B------:R-:W4:Y:S01]  /*16470*/  MUFU.EX2 R55, R55 ;  /* 0x0000003700377308 */ /* 0x000f220000000800 */
[----:B------:R-:W-:-:S01]  /*16480*/  FFMA.FTZ R112, R85, R88, -R38 ;  /* 0x0000005855707223 */ /* 0x000fc20000010826 */
[----:B0-----:R-:W-:-:S06]  /*16490*/  FADD.FTZ R85, R121, R114 ;  /* 0x0000007279557221 */ /* 0x001fcc0000010000 */
[----:B------:R-:W0:Y:S01]  /*164a0*/  MUFU.EX2 R96, R96 ;  /* 0x0000006000607308 */ /* 0x000e220000000800 */
[----:B------:R-:W-:-:S01]  /*164b0*/  FFMA.FTZ R105, R107, R88, -R38 ;  /* 0x000000586b697223 */ /* 0x000fc20000010826 */
[----:B-----5:R-:W-:-:S06]  /*164c0*/  FADD.FTZ R87, R21, R116 ;  /* 0x0000007415577221 */ /* 0x020fcc0000010000 */
[----:B------:R-:W5:Y:S01]  /*164d0*/  MUFU.EX2 R60, R60 ;  /* 0x0000003c003c7308 */ /* 0x000f620000000800 */
[----:B-1----:R-:W-:-:S01]  /*164e0*/  FADD.FTZ R116, R58, R85 ;  /* 0x000000553a747221 */ /* 0x002fc20000010000 */
[----:B------:R-:W-:-:S06]  /*164f0*/  FFMA.FTZ R98, R113, R88, -R38 ;  /* 0x0000005871627223 */ /* 0x000fcc0000010826 */
[----:B------:R-:W1:Y:S01]  /*16500*/  MUFU.EX2 R123, R123 ;  /* 0x0000007b007b7308 */ /* 0x000e620000000800 */
[----:B--2---:R-:W-:-:S07]  /*16510*/  FADD.FTZ R118, R54, R87 ;  /* 0x0000005736767221 */ /* 0x004fce0000010000 */
[----:B------:R-:W2:Y:S01]  /*16520*/  MUFU.EX2 R63, R63 ;  /* 0x0000003f003f7308 */ /* 0x000ea20000000800 */
[----:B------:R-:W-:-:S01]  /*16530*/  FFMA.FTZ R106, R103, R88, -R38 ;  /* 0x00000058676a7223 */ /* 0x000fc20000010826 */
[----:B---3--:R-:W-:-:S06]  /*16540*/  FADD.FTZ R87, R71, R116 ;  /* 0x0000007447577221 */ /* 0x008fcc0000010000 */
[----:B------:R-:W3:Y:S01]  /*16550*/  MUFU.EX2 R64, R64 ;  /* 0x0000004000407308 */ /* 0x000ee20000000800 */
[----:B------:R-:W-:-:S01]  /*16560*/  FFMA.FTZ R107, R111, R88, -R38 ;  /* 0x000000586f6b7223 */ /* 0x000fc20000010826 */
[----:B----4-:R-:W-:-:S06]  /*16570*/  FADD.FTZ R103, R55, R118 ;  /* 0x0000007637677221 */ /* 0x010fcc0000010000 */
[----:B------:R-:W4:Y:S01]  /*16580*/  MUFU.EX2 R68, R68 ;  /* 0x0000004400447308 */ /* 0x000f220000000800 */
[----:B0-----:R-:W-:-:S01]  /*16590*/  FADD.FTZ R116, R96, R87 ;  /* 0x0000005760747221 */ /* 0x001fc20000010000 */
[----:B------:R-:W-:-:S06]  /*165a0*/  FFMA.FTZ R66, R93, R88, -R38 ;  /* 0x000000585d427223 */ /* 0x000fcc0000010826 */
[----:B------:R-:W0:Y:S01]  /*165b0*/  MUFU.EX2 R105, R105 ;  /* 0x0000006900697308 */ /* 0x000e220000000800 */
[----:B-----5:R-:W-:-:S07]  /*165c0*/  FADD.FTZ R118, R60, R103 ;  /* 0x000000673c767221 */ /* 0x020fce0000010000 */
[----:B------:R-:W5:Y:S01]  /*165d0*/  MUFU.EX2 R67, R67 ;  /* 0x0000004300437308 */ /* 0x000f620000000800 */
[----:B-1----:R-:W-:-:S01]  /*165e0*/  FADD.FTZ R87, R123, R116 ;  /* 0x000000747b577221 */ /* 0x002fc20000010000 */
[----:B------:R-:W-:-:S06]  /*165f0*/  FFMA.FTZ R93, R115, R88, -R38 ;  /* 0x00000058735d7223 */ /* 0x000fcc0000010826 */
[----:B------:R-:W1:Y:S01]  /*16600*/  MUFU.EX2 R98, R98 ;  /* 0x0000006200627308 */ /* 0x000e620000000800 */
[----:B--2---:R-:W-:-:S07]  /*16610*/  FADD.FTZ R103, R63, R118 ;  /* 0x000000763f677221 */ /* 0x004fce0000010000 */
[----:B------:R-:W2:Y:S01]  /*16620*/  MUFU.EX2 R72, R72 ;  /* 0x0000004800487308 */ /* 0x000ea20000000800 */
[----:B---3--:R-:W-:-:S01]  /*16630*/  FADD.FTZ R116, R64, R87 ;  /* 0x0000005740747221 */ /* 0x008fc20000010000 */
[----:B------:R-:W-:-:S06]  /*16640*/  FFMA.FTZ R100, R117, R88, -R38 ;  /* 0x0000005875647223 */ /* 0x000fcc0000010826 */
[----:B------:R-:W3:Y:S01]  /*16650*/  MUFU.EX2 R107, R107 ;  /* 0x0000006b006b7308 */ /* 0x000ee20000000800 */
[----:B----4-:R-:W-:-:S07]  /*16660*/  FADD.FTZ R118, R68, R103 ;  /* 0x0000006744767221 */ /* 0x010fce0000010000 */
[----:B------:R-:W4:Y:S01]  /*16670*/  MUFU.EX2 R69, R69 ;  /* 0x0000004500457308 */ /* 0x000f220000000800 */
[----:B0-----:R-:W-:-:S01]  /*16680*/  FADD.FTZ R87, R105, R116 ;  /* 0x0000007469577221 */ /* 0x001fc20000010000 */
[----:B------:R-:W-:-:S06]  /*16690*/  FFMA.FTZ R109, R119, R88, -R38 ;  /* 0x00000058776d7223 */ /* 0x000fcc0000010826 */
[----:B------:R-:W0:Y:S01]  /*166a0*/  MUFU.EX2 R66, R66 ;  /* 0x0000004200427308 */ /* 0x000e220000000800 */
[----:B-----5:R-:W-:-:S01]  /*166b0*/  FADD.FTZ R103, R67, R118 ;  /* 0x0000007643677221 */ /* 0x020fc20000010000 */
        /* <DEDUP_REMOVED lines=13> */
[----:B------:R-:W-:-:S01]  /*16790*/  FADD.FTZ R118, R56, R103 ;  /* 0x0000006738767221 */ /* 0x000fc20000010000 */
        /* <DEDUP_REMOVED lines=17> */
[----:B--2---:R-:W-:Y:S01]  /*168b0*/  FADD.FTZ R116, R89, R116 ;  /* 0x0000007459747221 */ /* 0x004fe20000010000 */
[----:B------:R-:W-:-:S05]  /*168c0*/  F2FP.SATFINITE.E4M3.F32.PACK_AB_MERGE_C R224, R52, R51, RZ ;  /* 0x0000003334e0723e */ /* 0x000fca00048070ff */
[----:B------:R-:W2:Y:S01]  /*168d0*/  MUFU.EX2 R82, R82 ;  /* 0x0000005200527308 */ /* 0x000ea20000000800 */
[----:B---3--:R-:W-:-:S01]  /*168e0*/  FADD.FTZ R51, R91, R118 ;  /* 0x000000765b337221 */ /* 0x008fc20000010000 */
[----:B----4-:R-:W-:-:S06]  /*168f0*/  FADD.FTZ R87, R41, R116 ;  /* 0x0000007429577221 */ /* 0x010fcc0000010000 */
[----:B------:R-:W3:Y:S01]  /*16900*/  MUFU.EX2 R97, R97 ;  /* 0x0000006100617308 */ /* 0x000ee20000000800 */
[----:B------:R-:W-:Y:S01]  /*16910*/  F2FP.SATFINITE.E4M3.F32.PACK_AB_MERGE_C R226, R60, R55, RZ ;  /* 0x000000373ce2723e */ /* 0x000fe200048070ff */
        /* <DEDUP_REMOVED lines=8> */
[----:B------:R-:W-:-:S07]  /*169a0*/  FADD.FTZ R60, R92, R87 ;  /* 0x000000575c3c7221 */ /* 0x000fce0000010000 */
[----:B------:R-:W5:Y:S01]  /*169b0*/  MUFU.EX2 R90, R90 ;  /* 0x0000005a005a7308 */ /* 0x000f620000000800 */
[----:B------:R-:W-:Y:S01]  /*169c0*/  F2FP.SATFINITE.E4M3.F32.PACK_AB_MERGE_C R225, R121, R62, RZ ;  /* 0x0000003e79e1723e */ /* 0x000fe200048070ff */
[----:B--2---:R-:W-:Y:S01]  /*169d0*/  FADD.FTZ R62, R82, R55 ;  /* 0x00000037523e7221 */ /* 0x004fe20000010000 */
[----:B------:R-:W-:-:S05]  /*169e0*/  F2FP.SATFINITE.E4M3.F32.PACK_AB_MERGE_C R220, R72, R67, RZ ;  /* 0x0000004348dc723e */ /* 0x000fca00048070ff */
[----:B------:R-:W2:Y:S01]  /*169f0*/  MUFU.EX2 R106, R106 ;  /* 0x0000006a006a7308 */ /* 0x000ea20000000800 */
[----:B------:R-:W-:-:S01]  /*16a00*/  FFMA.FTZ R101, R141, R88, -R38 ;  /* 0x000000588d657223 */ /* 0x000fc20000010826 */
[----:B---3--:R-:W-:-:S06]  /*16a10*/  FADD.FTZ R72, R97, R60 ;  /* 0x0000003c61487221 */ /* 0x008fcc0000010000 */
[----:B------:R-:W3:Y:S01]  /*16a20*/  MUFU.EX2 R94, R94 ;  /* 0x0000005e005e7308 */ /* 0x000ee20000000800 */
[----:B------:R-:W-:-:S01]  /*16a30*/  FFMA.FTZ R108, R79, R88, -R38 ;  /* 0x000000584f6c7223 */ /* 0x000fc20000010826 */
[----:B0-----:R-:W-:-:S06]  /*16a40*/  FADD.FTZ R62, R95, R62 ;  /* 0x0000003e5f3e7221 */ /* 0x001fcc0000010000 */
[----:B------:R-:W0:Y:S01]  /*16a50*/  MUFU.EX2 R86, R86 ;  /* 0x0000005600567308 */ /* 0x000e220000000800 */
[----:B----4-:R-:W-:-:S07]  /*16a60*/  FADD.FTZ R55, R45, R72 ;  /* 0x000000482d377221 */ /* 0x010fce0000010000 */
[----:B------:R-:W4:Y:S01]  /*16a70*/  MUFU.EX2 R73, R73 ;  /* 0x0000004900497308 */ /* 0x000f220000000800 */
[----:B------:R-:W-:Y:S01]  /*16a80*/  F2FP.SATFINITE.E4M3.F32.PACK_AB_MERGE_C R216, R84, R41, RZ ;  /* 0x0000002954d8723e */ /* 0x000fe200048070ff */
[----:B-1----:R-:W-:-:S06]  /*16a90*/  FADD.FTZ R41, R99, R62 ;  /* 0x0000003e63297221 */ /* 0x002fcc0000010000 */
[----:B------:R-:W1:Y:S01]  /*16aa0*/  MUFU.EX2 R75, R75 ;  /* 0x0000004b004b7308 */ /* 0x000e620000000800 */
[----:B------:R-:W-:-:S01]  /*16ab0*/  FFMA.FTZ R77, R77, R88, -R38 ;  /* 0x000000584d4d7223 */ /* 0x000fc20000010826 */
[----:B-----5:R-:W-:-:S06]  /*16ac0*/  FADD.FTZ R55, R90, R55 ;  /* 0x000000375a377221 */ /* 0x020fcc0000010000 */
[----:B------:R-:W5:Y:S01]  /*16ad0*/  MUFU.EX2 R49, R49 ;  /* 0x0000003100317308 */ /* 0x000f620000000800 */
[----:B--2---:R-:W-:-:S01]  /*16ae0*/  FADD.FTZ R41, R106, R41 ;  /* 0x000000296a297221 */ /* 0x004fc20000010000 */
[----:B---3--:R-:W-:-:S06]  /*16af0*/  FADD.FTZ R62, R94, R55 ;  /* 0x000000375e3e7221 */ /* 0x008fcc0000010000 */
[----:B------:R-:W2:Y:S01]  /*16b00*/  MUFU.EX2 R101, R101 ;  /* 0x0000006500657308 */ /* 0x000ea20000000800 */
[----:B------:R-:W-:-:S07]  /*16b10*/  @!P2 VIADD R0, R0, 0x2e840 ;  /* 0x0002e8400000a836 */ /* 0x000fce0000000000 */
[----:B------:R-:W3:Y:S01]  /*16b20*/  MUFU.EX2 R74, R74 ;  /* 0x0000004a004a7308 */ /* 0x000ee20000000800 */
[----:B0-----:R-:W-:-:S07]  /*16b30*/  FADD.FTZ R72, R86, R41 ;  /* 0x0000002956487221 */ /* 0x001fce0000010000 */
[----:B------:R-:W0:Y:S01]  /*16b40*/  MUFU.EX2 R108, R108 ;  /* 0x0000006c006c7308 */ /* 0x000e220000000800 */
[----:B------:R-:W-:-:S01]  /*16b50*/  FFMA.FTZ R79, R143, R88, -R38 ;  /* 0x000000588f4f7223 */ /* 0x000fc20000010826 */
[----:B----4-:R-:W-:-:S06]  /*16b60*/  FADD.FTZ R62, R73, R62 ;  /* 0x0000003e493e7221 */ /* 0x010fcc0000010000 */
[----:B------:R-:W4:Y:S01]  /*16b70*/  MUFU.EX2 R78, R78 ;  /* 0x0000004e004e7308 */ /* 0x000f220000000800 */
[----:B------:R-:W-:Y:S01]  /*16b80*/  @!P2 PRMT R0, RZ, 0x654, R0 ;  /* 0x00000654ff00a816 */ /* 0x000fe20000000000 */
[----:B-1----:R-:W-:Y:S01]  /*16b90*/  FADD.FTZ R72, R75, R72 ;  /* 0x000000484b487221 */ /* 0x002fe20000010000 */
[----:B------:R-:W-:-:S05]  /*16ba0*/  F2FP.SATFINITE.E4M3.F32.PACK_AB_MERGE_C R224, R50, R3, R224 ;  /* 0x0000000332e0723e */ /* 0x000fca00048070e0 */
[----:B------:R-:W1:Y:S01]  /*16bb0*/  MUFU.EX2 R77, R77 ;  /* 0x0000004d004d7308 */ /* 0x000e620000000800 */
[----:B-----5:R-:W-:-:S07]  /*16bc0*/  FADD.FTZ R3, R49, R62 ;  /* 0x0000003e31037221 */ /* 0x020fce0000010000 */
[----:B------:R-:W5:Y:S01]  /*16bd0*/  MUFU.EX2 R81, R81 ;  /* 0x0000005100517308 */ /* 0x000f620000000800 */
[----:B------:R-:W-:Y:S01]  /*16be0*/  F2FP.SATFINITE.E4M3.F32.PACK_AB_MERGE_C R226, R54, R21, R226 ;  /* 0x0000001536e2723e */ /* 0x000fe200048070e2 */
[----:B------:R0:W-:Y:S01]  /*16bf0*/  @!P2 SYNCS.ARRIVE.TRANS64.RED.A1T0 RZ, [R0+URZ], RZ ;  /* 0x000000ff00ffa9a7 */ /* 0x0001e2000810043f */
[----:B--2---:R-:W-:-:S05]  /*16c00*/  FADD.FTZ R21, R101, R72 ;  /* 0x0000004865157221 */ /* 0x004fca0000010000 */
[----:B------:R-:W2:Y:S01]  /*16c10*/  MUFU.EX2 R104, R104 ;  /* 0x0000006800687308 */ /* 0x000ea20000000800 */
[----:B---3--:R-:W-:-:S01]  /*16c20*/  FADD.FTZ R3, R74, R3 ;  /* 0x000000034a037221 */ /* 0x008fc20000010000 */
[----:B0-----:R-:W-:-:S06]  /*16c30*/  FFMA.FTZ R0, R145, R88, -R38 ;  /* 0x0000005891007223 */ /* 0x001fcc0000010826 */
[----:B------:R-:W0:Y:S01]  /*16c40*/  MUFU.EX2 R20, R20 ;  /* 0x0000001400147308 */ /* 0x000e220000000800 */
[C---:B------:R-:W-:Y:S01]  /*16c50*/  F2FP.SATFINITE.E4M3.F32.PACK_AB_MERGE_C R213, R108.reuse, R101, RZ ;  /* 0x000000656cd5723e */ /* 0x040fe200048070ff */
[----:B------:R-:W-:-:S06]  /*16c60*/  FADD.FTZ R108, R108, R21 ;  /* 0x000000156c6c7221 */ /* 0x000fcc0000010000 */
[----:B------:R-:W3:Y:S01]  /*16c70*/  MUFU.EX2 R147, R147 ;  /* 0x0000009300937308 */ /* 0x000ee20000000800 */
[----:B------:R-:W-:-:S01]  /*16c80*/  FFMA.FTZ R53, R53, R88, -R38 ;  /* 0x0000005835357223 */ /* 0x000fc20000010826 */
[----:B----4-:R-:W-:Y:S01]  /*16c90*/  FADD.FTZ R50, R78, R3 ;  /* 0x000000034e327221 */ /* 0x010fe20000010000 */
[----:B------:R-:W-:-:S05]  /*16ca0*/  F2FP.SATFINITE.E4M3.F32.PACK_AB_MERGE_C R227, R123, R96, RZ ;  /* 0x000000607be3723e */ /* 0x000fca00048070ff */
[----:B------:R-:W-:Y:S01]  /*16cb0*/  MUFU.EX2 R110, R110 ;  /* 0x0000006e006e7308 */ /* 0x000fe20000000800 */
[----:B------:R-:W-:-:S07]  /*16cc0*/  FFMA.FTZ R59, R59, R88, -R38 ;  /* 0x000000583b3b7223 */ /* 0x000fce0000010826 */
[----:B------:R-:W-:Y:S01]  /*16cd0*/  MUFU.EX2 R57, R57 ;  /* 0x0000003900397308 */ /* 0x000fe20000000800 */
[----:B------:R-:W-:-:S07]  /*16ce0*/  FFMA.FTZ R83, R149, R88, -R38 ;  /* 0x0000005895537223 */ /* 0x000fce0000010826 */
[----:B------:R-:W-:Y:S01]  /*16cf0*/  MUFU.EX2 R40, R40 ;  /* 0x0000002800287308 */ /* 0x000fe20000000800 */
[----:B------:R-:W-:-:S07]  /*16d00*/  FFMA.FTZ R114, R151, R88, -R38 ;  /* 0x0000005897727223 */ /* 0x000fce0000010826 */
[----:B------:R-:W-:Y:S01]  /*16d10*/  MUFU.EX2 R43, R43 ;  /* 0x0000002b002b7308 */ /* 0x000fe20000000800 */
[----:B------:R-:W-:-:S07]  /*16d20*/  F2FP.SATFINITE.E4M3.F32.PACK_AB_MERGE_C R222, R76, R65, RZ ;  /* 0x000000414cde723e */ /* 0x000fce00048070ff */
[----:B------:R-:W-:Y:S08]  /*16d30*/  MUFU.EX2 R112, R112 ;  /* 0x0000007000707308 */ /* 0x000ff00000000800 */
[----:B------:R-:W-:Y:S01]  /*16d40*/  MUFU.EX2 R24, R24 ;  /* 0x0000001800187308 */ /* 0x000fe20000000800 */
[----:B------:R-:W-:-:S07]  /*16d50*/  FFMA.FTZ R85, R179, R88, -R38 ;  /* 0x00000058b3557223 */ /* 0x000fce0000010826 */
        /* <DEDUP_REMOVED lines=11> */
[----:B------:R-:W-:-:S01]  /*16e10*/  FFMA.FTZ R191, R191, R88, -R38 ;  /* 0x00000058bfbf7223 */ /* 0x000fc20000010826 */
[----:B------:R-:W-:-:S06]  /*16e20*/  F2FP.SATFINITE.E4M3.F32.PACK_AB_MERGE_C R225, R48, R47, R225 ;  /* 0x0000002f30e1723e */ /* 0x000fcc00048070e1 */
[----:B------:R-:W-:Y:S01]  /*16e30*/  MUFU.EX2 R29, R29 ;  /* 0x0000001d001d7308 */ /* 0x000fe20000000800 */
[----:B------:R-:W-:-:S07]  /*16e40*/  FFMA.FTZ R133, R133, R88, -R38 ;  /* 0x0000005885857223 */ /* 0x000fce0000010826 */
[----:B------:R-:W-:Y:S01]  /*16e50*/  MUFU.EX2 R32, R32 ;  /* 0x0000002000207308 */ /* 0x000fe20000000800 */
[----:B------:R-:W-:-:S07]  /*16e60*/  FFMA.FTZ R193, R193, R88, -R38 ;  /* 0x00000058c1c17223 */ /* 0x000fce0000010826 */
[----:B------:R-:W-:Y:S01]  /*16e70*/  MUFU.EX2 R35, R35 ;  /* 0x0000002300237308 */ /* 0x000fe20000000800 */
[----:B------:R-:W-:-:S07]  /*16e80*/  FFMA.FTZ R153, R153, R88, -R38 ;  /* 0x0000005899997223 */ /* 0x000fce0000010826 */
[----:B------:R-:W-:Y:S08]  /*16e90*/  MUFU.EX2 R34, R34 ;  /* 0x0000002200227308 */ /* 0x000ff00000000800 */
[----:B------:R-:W-:Y:S01]  /*16ea0*/  MUFU.EX2 R33, R33 ;  /* 0x0000002100217308 */ /* 0x000fe20000000800 */
[----:B------:R-:W-:-:S01]  /*16eb0*/  FFMA.FTZ R195, R195, R88, -R38 ;  /* 0x00000058c3c37223 */ /* 0x000fc20000010826 */
[----:B------:R-:W4:Y:S06]  /*16ec0*/  @P0 LDC R41, c[0x0][0x450] ;  /* 0x00011400ff290b82 */ /* 0x000f2c0000000800 */
[----:B------:R-:W3:Y:S01]  /*16ed0*/  MUFU.EX2 R79, R79 ;  /* 0x0000004f004f7308 */ /* 0x000ee20000000800 */
[----:B-1----:R-:W-:-:S01]  /*16ee0*/  FADD.FTZ R3, R77, R108 ;  /* 0x0000006c4d037221 */ /* 0x002fc20000010000 */
[----:B-----5:R-:W-:Y:S01]  /*16ef0*/  FADD.FTZ R21, R81, R50 ;  /* 0x0000003251157221 */ /* 0x020fe20000010000 */
[----:B------:R-:W-:-:S05]  /*16f00*/  F2FP.SATFINITE.E4M3.F32.PACK_AB_MERGE_C R227, R71, R58, R227 ;  /* 0x0000003a47e3723e */ /* 0x000fca00048070e3 */
[----:B------:R-:W1:Y:S01]  /*16f10*/  MUFU.EX2 R0, R0 ;  /* 0x0000000000007308 */ /* 0x000e620000000800 */
[----:B--2---:R-:W-:-:S01]  /*16f20*/  FADD.FTZ R54, R104, R3 ;  /* 0x0000000368367221 */ /* 0x004fc20000010000 */
[----:B0-----:R-:W-:Y:S01]  /*16f30*/  FADD.FTZ R58, R20, R21 ;  /* 0x00000015143a7221 */ /* 0x001fe20000010000 */
[----:B---3--:R-:W-:-:S05]  /*16f40*/  F2FP.SATFINITE.E4M3.F32.PACK_AB_MERGE_C R214, R147, R20, RZ ;  /* 0x0000001493d6723e */ /* 0x008fca00048070ff */
[----:B------:R-:W0:Y:S01]  /*16f50*/  MUFU.EX2 R53, R53 ;  /* 0x0000003500357308 */ /* 0x000e220000000800 */
[----:B------:R-:W-:-:S01]  /*16f60*/  FADD.FTZ R3, R79, R54 ;  /* 0x000000364f037221 */ /* 0x000fc20000010000 */
[----:B------:R-:W-:-:S06]  /*16f70*/  FADD.FTZ R147, R147, R58 ;  /* 0x0000003a93937221 */ /* 0x000fcc0000010000 */
[----:B------:R-:W2:Y:S01]  /*16f80*/  MUFU.EX2 R59, R59 ;  /* 0x0000003b003b7308 */ /* 0x000ea20000000800 */
[----:B------:R-:W-:-:S01]  /*16f90*/  FADD.FTZ R3, R110, R3 ;  /* 0x000000036e037221 */ /* 0x000fc20000010000 */
[----:B------:R-:W-:-:S03]  /*16fa0*/  FADD.FTZ R20, R12, R147 ;  /* 0x000000930c147221 */ /* 0x000fc60000010000 */
[----:B-1----:R-:W-:Y:S01]  /*16fb0*/  FADD.FTZ R54, R0, R3 ;  /* 0x0000000300367221 */ /* 0x002fe20000010000 */
[----:B------:R-:W-:-:S02]  /*16fc0*/  FADD.FTZ R3, R57, R20 ;  /* 0x0000001439037221 */ /* 0x000fc40000010000 */
[----:B------:R-:W1:Y:S01]  /*16fd0*/  MUFU.EX2 R83, R83 ;  /* 0x0000005300537308 */ /* 0x000e620000000800 */
[----:B------:R-:W-:Y:S01]  /*16fe0*/  F2FP.SATFINITE.E4M3.F32.PACK_AB_MERGE_C R222, R56, R69, R222 ;  /* 0x0000004538de723e */ /* 0x000fe200048070de */
[----:B0-----:R-:W-:Y:S01]  /*16ff0*/  FADD.FTZ R54, R53, R54 ;  /* 0x0000003635367221 */ /* 0x001fe20000010000 */
[----:B------:R-:W-:-:S05]  /*17000*/  FADD.FTZ R56, R40, R3 ;  /* 0x0000000328387221 */ /* 0x000fca0000010000 */
[----:B------:R-:W0:Y:S01]  /*17010*/  MUFU.EX2 R114, R114 ;  /* 0x0000007200727308 */ /* 0x000e220000000800 */
[----:B--2---:R-:W-:-:S01]  /*17020*/  FADD.FTZ R3, R59, R54 ;  /* 0x000000363b037221 */ /* 0x004fc20000010000 */
[C---:B------:R-:W-:Y:S01]  /*17030*/  F2FP.SATFINITE.E4M3.F32.PACK_AB_MERGE_C R208, R43.reuse, R40, RZ ;  /* 0x000000282bd0723e */ /* 0x040fe200048070ff */
[----:B------:R-:W-:-:S01]  /*17040*/  FADD.FTZ R43, R43, R56 ;  /* 0x000000382b2b7221 */ /* 0x000fc20000010000 */
[C---:B------:R-:W-:Y:S01]  /*17050*/  F2FP.SATFINITE.E4M3.F32.PACK_AB_MERGE_C R209, R112.reuse, R59, RZ ;  /* 0x0000003b70d1723e */ /* 0x040fe200048070ff */
[----:B------:R-:W-:-:S03]  /*17060*/  FADD.FTZ R112, R112, R3 ;  /* 0x0000000370707221 */ /* 0x000fc60000010000 */
[----:B------:R-:W2:Y:S01]  /*17070*/  MUFU.EX2 R85, R85 ;  /* 0x0000005500557308 */ /* 0x000ea20000000800 */
[----:B------:R-:W-:-:S01]  /*17080*/  FADD.FTZ R40, R24, R43 ;  /* 0x0000002b18287221 */ /* 0x000fc20000010000 */
[----:B-1----:R-:W-:-:S06]  /*17090*/  FADD.FTZ R3, R83, R112 ;  /* 0x0000007053037221 */ /* 0x002fcc0000010000 */
[----:B------:R-:W1:Y:S01]  /*170a0*/  MUFU.EX2 R52, R181 ;  /* 0x000000b500347308 */ /* 0x000e620000000800 */
[----:B------:R-:W-:-:S01]  /*170b0*/  FADD.FTZ R54, R61, R40 ;  /* 0x000000283d367221 */ /* 0x000fc20000010000 */
[----:B0-----:R-:W-:-:S03]  /*170c0*/  FADD.FTZ R56, R114, R3 ;  /* 0x0000000372387221 */ /* 0x001fc60000010000 */
[----:B------:R-:W-:-:S03]  /*170d0*/  FADD.FTZ R3, R25, R54 ;  /* 0x0000003619037221 */ /* 0x000fc60000010000 */
[----:B------:R-:W0:Y:S01]  /*170e0*/  MUFU.EX2 R51, R183 ;  /* 0x000000b700337308 */ /* 0x000e220000000800 */
[C---:B------:R-:W-:Y:S01]  /*170f0*/  F2FP.SATFINITE.E4M3.F32.PACK_AB_MERGE_C R210, R26.reuse, R25, RZ ;  /* 0x000000191ad2723e */ /* 0x040fe200048070ff */
[----:B------:R-:W-:Y:S01]  /*17100*/  FADD.FTZ R26, R26, R3 ;  /* 0x000000031a1a7221 */ /* 0x000fe20000010000 */
[----:B--2---:R-:W-:-:S05]  /*17110*/  FADD.FTZ R21, R85, R56 ;  /* 0x0000003855157221 */ /* 0x004fca0000010000 */
[----:B------:R-:W2:Y:S01]  /*17120*/  MUFU.EX2 R60, R185 ;  /* 0x000000b9003c7308 */ /* 0x000ea20000000800 */
[----:B------:R-:W-:-:S01]  /*17130*/  FADD.FTZ R3, R27, R26 ;  /* 0x0000001a1b037221 */ /* 0x000fc20000010000 */
[C---:B-1----:R-:W-:Y:S01]  /*17140*/  F2FP.SATFINITE.E4M3.F32.PACK_AB_MERGE_C R211, R52.reuse, R85, RZ ;  /* 0x0000005534d3723e */ /* 0x042fe200048070ff */
[----:B------:R-:W-:-:S05]  /*17150*/  FADD.FTZ R52, R52, R21 ;  /* 0x0000001534347221 */ /* 0x000fca0000010000 */
[----:B------:R-:W1:Y:S01]  /*17160*/  MUFU.EX2 R187, R187 ;  /* 0x000000bb00bb7308 */ /* 0x000e620000000800 */
[----:B------:R-:W-:-:S01]  /*17170*/  FADD.FTZ R3, R28, R3 ;  /* 0x000000031c037221 */ /* 0x000fc20000010000 */
[----:B0-----:R-:W-:-:S06]  /*17180*/  FADD.FTZ R21, R51, R52 ;  /* 0x0000003433157221 */ /* 0x001fcc0000010000 */
[----:B------:R-:W0:Y:S01]  /*17190*/  MUFU.EX2 R48, R189 ;  /* 0x000000bd00307308 */ /* 0x000e220000000800 */
[----:B------:R-:W-:-:S01]  /*171a0*/  FADD.FTZ R26, R30, R3 ;  /* 0x000000031e1a7221 */ /* 0x000fc20000010000 */
[----:B------:R-:W-:Y:S01]  /*171b0*/  F2FP.SATFINITE.E4M3.F32.PACK_AB_MERGE_C R208, R57, R12, R208 ;  /* 0x0000000c39d0723e */ /* 0x000fe200048070d0 */
[----:B--2---:R-:W-:-:S05]  /*171c0*/  FADD.FTZ R12, R60, R21 ;  /* 0x000000153c0c7221 */ /* 0x004fca0000010000 */
[----:B------:R-:W2:Y:S01]  /*171d0*/  MUFU.EX2 R191, R191 ;  /* 0x000000bf00bf7308 */ /* 0x000ea20000000800 */
[C---:B------:R-:W-:Y:S01]  /*171e0*/  F2FP.SATFINITE.E4M3.F32.PACK_AB_MERGE_C R204, R29.reuse, R30, RZ ;  /* 0x0000001e1dcc723e */ /* 0x040fe200048070ff */
[----:B------:R-:W-:Y:S01]  /*171f0*/  FADD.FTZ R29, R29, R26 ;  /* 0x0000001a1d1d7221 */ /* 0x000fe20000010000 */
[----:B------:R-:W3:Y:S05]  /*17200*/  @P0 LDC R25, c[0x0][0x44c] ;  /* 0x00011300ff190b82 */ /* 0x000eea0000000800 */
[----:B------:R-:W5:Y:S01]  /*17210*/  MUFU.EX2 R50, R133 ;  /* 0x0000008500327308 */ /* 0x000f620000000800 */
[----:B-1----:R-:W-:-:S01]  /*17220*/  FADD.FTZ R3, R187, R12 ;  /* 0x0000000cbb037221 */ /* 0x002fc20000010000 */
[----:B------:R-:W-:Y:S01]  /*17230*/  FADD.FTZ R12, R32, R29 ;  /* 0x0000001d200c7221 */ /* 0x000fe20000010000 */
[----:B0-----:R-:W-:-:S05]  /*17240*/  F2FP.SATFINITE.E4M3.F32.PACK_AB_MERGE_C R205, R48, R187, RZ ;  /* 0x000000bb30cd723e */ /* 0x001fca00048070ff */
[----:B------:R-:W0:Y:S01]  /*17250*/  MUFU.EX2 R193, R193 ;  /* 0x000000c100c17308 */ /* 0x000e220000000800 */
[----:B------:R-:W-:-:S01]  /*17260*/  FADD.FTZ R48, R48, R3 ;  /* 0x0000000330307221 */ /* 0x000fc20000010000 */
[----:B------:R-:W-:-:S06]  /*17270*/  FADD.FTZ R21, R35, R12 ;  /* 0x0000000c23157221 */ /* 0x000fcc0000010000 */
[----:B------:R-:W1:Y:S01]  /*17280*/  MUFU.EX2 R36, R36 ;  /* 0x0000002400247308 */ /* 0x000e620000000800 */
[----:B------:R-:W-:-:S01]  /*17290*/  FFMA.FTZ R197, R197, R88, -R38 ;  /* 0x00000058c5c57223 */ /* 0x000fc20000010826 */
[----:B--2---:R-:W-:-:S06]  /*172a0*/  FADD.FTZ R3, R191, R48 ;  /* 0x00000030bf037221 */ /* 0x004fcc0000010000 */
[----:B------:R-:W2:Y:S01]  /*172b0*/  MUFU.EX2 R20, R153 ;  /* 0x0000009900147308 */ /* 0x000ea20000000800 */
[----:B------:R-:W-:-:S01]  /*172c0*/  FFMA.FTZ R199, R199, R88, -R38 ;  /* 0x00000058c7c77223 */ /* 0x000fc20000010826 */
[----:B------:R-:W-:Y:S01]  /*172d0*/  F2FP.SATFINITE.E4M3.F32.PACK_AB_MERGE_C R206, R33, R34, RZ ;  /* 0x0000002221ce723e */ /* 0x000fe200048070ff */
[----:B------:R-:W-:-:S05]  /*172e0*/  FADD.FTZ R34, R34, R21 ;  /* 0x0000001522227221 */ /* 0x000fca0000010000 */
[----:B------:R-:W4:Y:S01]  /*172f0*/  MUFU.EX2 R39, R39 ;  /* 0x0000002700277308 */ /* 0x000f220000000800 */
[----:B------:R-:W-:Y:S01]  /*17300*/  F2FP.SATFINITE.E4M3.F32.PACK_AB_MERGE_C R210, R61, R24, R210 ;  /* 0x000000183dd2723e */ /* 0x000fe200048070d2 */
[----:B-----5:R-:W-:-:S06]  /*17310*/  FADD.FTZ R24, R50, R3 ;  /* 0x0000000332187221 */ /* 0x020fcc0000010000 */
[----:B------:R-:W5:Y:S01]  /*17320*/  MUFU.EX2 R195, R195 ;  /* 0x000000c300c37308 */ /* 0x000f620000000800 */
[----:B------:R-:W-:-:S07]  /*17330*/  FADD.FTZ R33, R33, R34 ;  /* 0x0000002221217221 */ /* 0x000fce0000010000 */
[----:B------:R-:W5:Y:S01]  /*17340*/  MUFU.EX2 R42, R42 ;  /* 0x0000002a002a7308 */ /* 0x000f620000000800 */
[----:B0-----:R-:W-:-:S07]  /*17350*/  FADD.FTZ R3, R193, R24 ;  /* 0x00000018c1037221 */ /* 0x001fce0000010000 */
[----:B------:R-:W0:Y:S01]  /*17360*/  MUFU.EX2 R40, R197 ;  /* 0x000000c500287308 */ /* 0x000e220000000800 */
[----:B-1----:R-:W-:-:S07]  /*17370*/  FADD.FTZ R24, R36, R33 ;  /* 0x0000002124187221 */ /* 0x002fce0000010000 */
[----:B------:R-:W1:Y:S01]  /*17380*/  MUFU.EX2 R37, R37 ;  /* 0x0000002500257308 */ /* 0x000e620000000800 */
[C---:B--2---:R-:W-:Y:S01]  /*17390*/  F2FP.SATFINITE.E4M3.F32.PACK_AB_MERGE_C R193, R20.reuse, R193, RZ ;  /* 0x000000c114c1723e */ /* 0x044fe200048070ff */
[----:B------:R-:W-:-:S06]  /*173a0*/  FADD.FTZ R20, R20, R3 ;  /* 0x0000000314147221 */ /* 0x000fcc0000010000 */
[----:B------:R-:W2:Y:S01]  /*173b0*/  MUFU.EX2 R199, R199 ;  /* 0x000000c700c77308 */ /* 0x000ea20000000800 */
[----:B----4-:R-:W-:-:S01]  /*173c0*/  FADD.FTZ R21, R39, R24 ;  /* 0x0000001827157221 */ /* 0x010fc20000010000 */
[----:B---3--:R-:W-:-:S06]  /*173d0*/  @P0 IMAD.HI.U32 R26, R148, R25, RZ ;  /* 0x00000019941a0227 */ /* 0x008fcc00078e00ff */
[----:B------:R-:W3:Y:S01]  /*173e0*/  MUFU.EX2 R44, R44 ;  /* 0x0000002c002c7308 */ /* 0x000ee20000000800 */
[----:B-----5:R-:W-:-:S01]  /*173f0*/  FADD.FTZ R3, R195, R20 ;  /* 0x00000014c3037221 */ /* 0x020fc20000010000 */
[----:B------:R-:W-:-:S06]  /*17400*/  FADD.FTZ R24, R42, R21 ;  /* 0x000000152a187221 */ /* 0x000fcc0000010000 */
[----:B------:R-:W4:Y:S01]  /*17410*/  MUFU.EX2 R161, R161 ;  /* 0x000000a100a17308 */ /* 0x000f220000000800 */
[----:B------:R-:W-:Y:S01]  /*17420*/  IMAD.MOV.U32 R25, RZ, RZ, R148 ;  /* 0x000000ffff197224 */ /* 0x000fe200078e0094 */
[----:B------:R-:W-:Y:S01]  /*17430*/  @P0 SHF.R.U32.HI R25, RZ, R41, R26 ;  /* 0x00000029ff190219 */ /* 0x000fe2000001161a */
[----:B0-----:R-:W-:-:S05]  /*17440*/  FADD.FTZ R20, R40, R3 ;  /* 0x0000000328147221 */ /* 0x001fca0000010000 */
[----:B------:R-:W-:Y:S01]  /*17450*/  MUFU.EX2 R46, R46 ;  /* 0x0000002e002e7308 */ /* 0x000fe20000000800 */
[C---:B-1----:R-:W-:Y:S01]  /*17460*/  F2FP.SATFINITE.E4M3.F32.PACK_AB_MERGE_C R42, R37.reuse, R42, RZ ;  /* 0x0000002a252a723e */ /* 0x042fe200048070ff */
[----:B------:R-:W-:-:S06]  /*17470*/  FADD.FTZ R37, R37, R24 ;  /* 0x0000001825257221 */ /* 0x000fcc0000010000 */
[----:B------:R-:W0:Y:S01]  /*17480*/  MUFU.EX2 R15, R15 ;  /* 0x0000000f000f7308 */ /* 0x000e220000000800 */
[----:B------:R-:W-:Y:S01]  /*17490*/  IADD3 R21, R25, R144, -R146 ;  /* 0x0000009019157210 */ /* 0x000fe20007ffe892 */
[----:B--2---:R-:W-:Y:S01]  /*174a0*/  FADD.FTZ R3, R199, R20 ;  /* 0x00000014c7037221 */ /* 0x004fe20000010000 */
[----:B------:R-:W-:Y:S02]  /*174b0*/  IMAD.MOV.U32 R20, RZ, RZ, RZ ;  /* 0x000000ffff147224 */ /* 0x000fe400078e00ff */
[----:B---3--:R-:W-:Y:S01]  /*174c0*/  FADD.FTZ R24, R44, R37 ;  /* 0x000000252c187221 */ /* 0x008fe20000010000 */
[----:B------:R-:W-:-:S01]  /*174d0*/  FFMA.FTZ R31, R31, R88, -R38 ;  /* 0x000000581f1f7223 */ /* 0x000fc20000010826 */
[----:B------:R-:W-:-:S04]  /*174e0*/  IMAD.HI R20, R21, -0x6db6db6d, R20 ;  /* 0x9249249315147827 */ /* 0x000fc800078e0214 */
[----:B----4-:R-:W-:-:S01]  /*174f0*/  FADD.FTZ R21, R161, R24 ;  /* 0x00000018a1157221 */ /* 0x010fc20000010000 */
[----:B------:R-:W-:Y:S01]  /*17500*/  FFMA.FTZ R155, R155, R88, -R38 ;  /* 0x000000589b9b7223 */ /* 0x000fe20000010826 */
[----:B------:R-:W-:Y:S02]  /*17510*/  F2FP.SATFINITE.E4M3.F32.PACK_AB_MERGE_C R209, R53, R0, R209 ;  /* 0x0000000035d1723e */ /* 0x000fe400048070d1 */
[----:B------:R-:W1:Y:S01]  /*17520*/  MUFU.EX2 R0, R31 ;  /* 0x0000001f00007308 */ /* 0x000e620000000800 */
[----:B0-----:R-:W-:Y:S01]  /*17530*/  F2FP.SATFINITE.E4M3.F32.PACK_AB_MERGE_C R25, R15, R46, RZ ;  /* 0x0000002e0f19723e */ /* 0x001fe200048070ff */
[----:B------:R-:W-:Y:S01]  /*17540*/  FADD.FTZ R46, R46, R21 ;  /* 0x000000152e2e7221 */ /* 0x000fe20000010000 */
[----:B------:R-:W-:Y:S01]  /*17550*/  SHF.R.U32.HI R21, RZ, 0x1f, R20 ;  /* 0x0000001fff157819 */ /* 0x000fe20000011614 */
[-CC-:B------:R-:W-:Y:S01]  /*17560*/  FFMA.FTZ R159, R159, R88.reuse, -R38.reuse ;  /* 0x000000589f9f7223 */ /* 0x180fe20000010826 */
[----:B------:R-:W-:-:S03]  /*17570*/  FFMA.FTZ R201, R201, R88, -R38 ;  /* 0x00000058c9c97223 */ /* 0x000fc60000010826 */
[----:B------:R-:W0:Y:S01]  /*17580*/  MUFU.EX2 R155, R155 ;  /* 0x0000009b009b7308 */ /* 0x000e220000000800 */
[----:B------:R-:W-:-:S01]  /*17590*/  FFMA.FTZ R38, R157, R88, -R38 ;  /* 0x000000589d267223 */ /* 0x000fc20000010826 */
[----:B------:R-:W-:Y:S02]  /*175a0*/  LEA.HI.SX32 R21, R20, R21, 0x19 ;  /* 0x0000001514157211 */ /* 0x000fe400078fcaff */
[----:B------:R-:W-:Y:S02]  /*175b0*/  F2FP.SATFINITE.E4M3.F32.PACK_AB_MERGE_C R216, R89, R80, R216 ;  /* 0x0000005059d8723e */ /* 0x000fe400048070d8 */
[----:B------:R-:W-:Y:S02]  /*175c0*/  VIMNMX R89, RZ, R21, !PT ;  /* 0x00000015ff597248 */ /* 0x000fe40007fe0100 */
[----:B------:R-:W2:Y:S01]  /*175d0*/  MUFU.EX2 R12, R159 ;  /* 0x0000009f000c7308 */ /* 0x000ea20000000800 */
[----:B------:R-:W-:Y:S02]  /*175e0*/  VIADD R20, R138, 0xfffffffe ;  /* 0xfffffffe8a147836 */ /* 0x000fe40000000000 */
[----:B------:R3:W-:Y:S05]  /*175f0*/  STL [R1+0x3c], R89 ;  /* 0x00003c5901007387 */ /* 0x0007ea0000100800 */
[----:B------:R-:W-:Y:S01]  /*17600*/  MUFU.EX2 R201, R201 ;  /* 0x000000c900c97308 */ /* 0x000fe20000000800 */
[C---:B-1----:R-:W-:Y:S01]  /*17610*/  F2FP.SATFINITE.E4M3.F32.PACK_AB_MERGE_C R199, R0.reuse, R199, RZ ;  /* 0x000000c700c7723e */ /* 0x042fe200048070ff */
[----:B------:R-:W-:-:S06]  /*17620*/  FADD.FTZ R0, R0, R3 ;  /* 0x0000000300007221 */ /* 0x000fcc0000010000 */
[----:B------:R-:W1:Y:S01]  /*17630*/  MUFU.EX2 R38, R38 ;  /* 0x0000002600267308 */ /* 0x000e620000000800 */
[----:B------:R-:W-:Y:S01]  /*17640*/  ISETP.GE.AND P2, PT, R20, R89, PT ;  /* 0x000000591400720c */ /* 0x000fe20003f46270 */
[----:B0-----:R-:W-:-:S04]  /*17650*/  FADD.FTZ R3, R155, R0 ;  /* 0x000000009b037221 */ /* 0x001fc80000010000 */
[----:B--2---:R-:W-:Y:S01]  /*17660*/  FADD.FTZ R0, R12, R3 ;  /* 0x000000030c007221 */ /* 0x004fe20000010000 */
[----:B------:R-:W-:Y:S02]  /*17670*/  F2FP.SATFINITE.E4M3.F32.PACK_AB_MERGE_C R221, R107, R98, RZ ;  /* 0x000000626bdd723e */ /* 0x000fe400048070ff */
[----:B------:R-:W-:Y:S02]  /*17680*/  F2FP.SATFINITE.E4M3.F32.PACK_AB_MERGE_C R223, R109, R100, RZ ;  /* 0x000000646ddf723e */ /* 0x000fe400048070ff */
[----:B------:R-:W-:Y:S02]  /*17690*/  F2FP.SATFINITE.E4M3.F32.PACK_AB_MERGE_C R217, R111, R102, RZ ;  /* 0x000000666fd9723e */ /* 0x000fe400048070ff */
[----:B------:R-:W-:Y:S02]  /*176a0*/  F2FP.SATFINITE.E4M3.F32.PACK_AB_MERGE_C R219, R106, R99, RZ ;  /* 0x000000636adb723e */ /* 0x000fe400048070ff */
[----:B------:R-:W-:Y:S02]  /*176b0*/  F2FP.SATFINITE.E4M3.F32.PACK_AB_MERGE_C R212, R74, R49, RZ ;  /* 0x000000314ad4723e */ /* 0x000fe400048070ff */
[----:B-1----:R-:W-:Y:S01]  /*176c0*/  F2FP.SATFINITE.E4M3.F32.PACK_AB_MERGE_C R3, R38, R201, RZ ;  /* 0x000000c92603723e */ /* 0x002fe200048070ff */
[----:B------:R-:W-:-:S01]  /*176d0*/  FADD.FTZ R201, R201, R0 ;  /* 0x00000000c9c97221 */ /* 0x000fc20000010000 */
[----:B------:R-:W-:-:S02]  /*176e0*/  F2FP.SATFINITE.E4M3.F32.PACK_AB_MERGE_C R215, R110, R79, RZ ;  /* 0x0000004f6ed7723e */ /* 0x000fc400048070ff */
[----:B------:R-:W-:Y:S02]  /*176f0*/  F2FP.SATFINITE.E4M3.F32.PACK_AB_MERGE_C R199, R40, R195, R199 ;  /* 0x000000c328c7723e */ /* 0x000fe400048070c7 */
[----:B------:R-:W-:Y:S01]  /*17700*/  F2FP.SATFINITE.E4M3.F32.PACK_AB_MERGE_C R218, R90, R45, RZ ;  /* 0x0000002d5ada723e */ /* 0x000fe200048070ff */
[----:B------:R-:W-:-:S01]  /*17710*/  FADD.FTZ R236, R15, R46 ;  /* 0x0000002e0fec7221 */ /* 0x000fc20000010000 */
[----:B------:R-:W-:Y:S01]  /*17720*/  F2FP.SATFINITE.E4M3.F32.PACK_AB_MERGE_C R220, R68, R63, R220 ;  /* 0x0000003f44dc723e */ /* 0x000fe200048070dc */
[----:B------:R-:W-:-:S01]  /*17730*/  FADD.FTZ R235, R38, R201 ;  /* 0x000000c926eb7221 */ /* 0x000fc20000010000 */
        /* <DEDUP_REMOVED lines=49> */
[----:B------:R-:W-:Y:S01]  /*17a50*/  IMAD.MOV.U32 R201, RZ, RZ, R199 ;  /* 0x000000ffffc97224 */ /* 0x000fe200078e00c7 */
[----:B---3--:R-:W-:Y:S06]  /*17a60*/  @!P2 BRA `(.L_x_8121) ;  /* 0x0000005c006ca947 */ /* 0x008fec0003800000 */
[----:B------:R-:W-:Y:S01]  /*17a70*/  IMAD.MOV.U32 R0, RZ, RZ, R13 ;  /* 0x000000ffff007224 */ /* 0x000fe200078e000d */
[----:B------:R-:W-:Y:S01]  /*17a80*/  MOV R87, RZ ;  /* 0x000000ff00577202 */ /* 0x000fe20000000f00 */
[----:B------:R-:W-:Y:S02]  /*17a90*/  IMAD.MOV.U32 R3, RZ, RZ, R14 ;  /* 0x000000ffff037224 */ /* 0x000fe400078e000e */
[----:B------:R-:W-:-:S07]  /*17aa0*/  IMAD.MOV.U32 R12, RZ, RZ, R234 ;  /* 0x000000ffff0c7224 */ /* 0x000fce00078e00ea */
.L_x_8132:
        /* <DEDUP_REMOVED lines=9> */
.L_x_8123:
        /* <DEDUP_REMOVED lines=8> */
.L_x_8124:
[----:B------:R-:W-:Y:S04]  /*17bc0*/  BSSY B0, `(.L_x_8122) ;  /* 0x0000004000007945 */ /* 0x000fe80003800000 */
[----:B-1----:R-:W-:Y:S05]  /*17bd0*/  @P3 BRA `(.L_x_8125) ;  /* 0x0000000000083947 */ /* 0x002fea0003800000 */
[----:B------:R-:W1:Y:S02]  /*17be0*/  SYNCS.PHASECHK.TRANS64.TRYWAIT P3, [R13+URZ+0x2e830], R14 ;  /* 0x02e8300e0d0075a7 */ /* 0x000e64000806017f */
[----:B-1----:R-:W-:Y:S05]  /*17bf0*/  @!P3 BRA `(.L_x_8126) ;  /* 0x0000016000c4b947 */ /* 0x002fea0003800000 */
.L_x_8125:
[----:B------:R-:W-:Y:S05]  /*17c00*/  BSYNC B0 ;  /* 0x0000000000007941 */ /* 0x000fea0003800000 */
.L_x_8122:
[----:B01----:R-:W2:Y:S01]  /*17c10*/  LDL R14, [R1+0x48] ;  /* 0x00004800010e7983 */ /* 0x003ea20000100800 */
[----:B------:R-:W-:Y:S01]  /*17c20*/  VIADD R21, R231, 0x1 ;  /* 0x00000001e7157836 */ /* 0x000fe20000000000 */
[----:B------:R-:W-:Y:S05]  /*17c30*/  WARPSYNC.ALL ;  /* 0x0000000000007948 */ /* 0x000fea0003800000 */
[----:B------:R-:W0:Y:S01]  /*17c40*/  S2R R13, SR_TID.X ;  /* 0x00000000000d7919 */ /* 0x000e220000002100 */
[C---:B------:R-:W-:Y:S01]  /*17c50*/  ISETP.NE.AND P3, PT, R21.reuse, 0x2, PT ;  /* 0x000000021500780c */ /* 0x040fe20003f65270 */
[----:B------:R-:W-:Y:S01]  /*17c60*/  IMAD.MOV.U32 R15, RZ, RZ, 0x40000040 ;  /* 0x40000040ff0f7424 */ /* 0x000fe200078e00ff */
[C---:B------:R-:W-:Y:S01]  /*17c70*/  R2UR UR24, R4.reuse ;  /* 0x00000000041872ca */ /* 0x040fe200000e0000 */
[----:B------:R-:W-:Y:S01]  /*17c80*/  IMAD.MOV.U32 R89, RZ, RZ, 0x40000040 ;  /* 0x40000040ff597424 */ /* 0x000fe200078e00ff */
[----:B------:R-:W-:Y:S01]  /*17c90*/  SEL R21, R21, RZ, P3 ;  /* 0x000000ff15157207 */ /* 0x000fe20001800000 */
[----:B------:R-:W-:Y:S01]  /*17ca0*/  IMAD.MOV.U32 R91, RZ, RZ, 0x40000040 ;  /* 0x40000040ff5b7424 */ /* 0x000fe200078e00ff */
[----:B------:R-:W-:Y:S01]  /*17cb0*/  R2UR UR27, R15 ;  /* 0x000000000f1b72ca */ /* 0x000fe200000e0000 */
        /* <DEDUP_REMOVED lines=8> */
[----:B------:R-:W-:Y:S02]  /*17d40*/  MOV R93, 0x40000040 ;  /* 0x40000040005d7802 */ /* 0x000fe40000000f00 */
[----:B------:R-:W-:Y:S01]  /*17d50*/  R2UR UR32, R4 ;  /* 0x00000000042072ca */ /* 0x000fe200000e0000 */
[----:B------:R-:W-:Y:S01]  /*17d60*/  STL [R1+0xe4], R20 ;  /* 0x0000e41401007387 */ /* 0x000fe20000100800 */
[----:B------:R-:W-:Y:S02]  /*17d70*/  R2UR UR35, R93 ;  /* 0x000000005d2372ca */ /* 0x000fe400000e0000 */
[----:B------:R-:W-:Y:S01]  /*17d80*/  R2UR UR33, R5 ;  /* 0x00000000052172ca */ /* 0x000fe200000e0000 */
[----:B------:R1:W-:Y:S01]  /*17d90*/  STL [R1+0xe0], R19 ;  /* 0x0000e01301007387 */ /* 0x0003e20000100800 */
[----:B------:R-:W-:-:S02]  /*17da0*/  R2UR UR39, R91 ;  /* 0x000000005b2772ca */ /* 0x000fc400000e0000 */
[C---:B------:R-:W-:Y:S01]  /*17db0*/  R2UR UR36, R4.reuse ;  /* 0x00000000042472ca */ /* 0x040fe200000e0000 */
[----:B------:R-:W-:Y:S01]  /*17dc0*/  STL [R1+0xdc], R18 ;  /* 0x0000dc1201007387 */ /* 0x000fe20000100800 */
[----:B------:R-:W-:Y:S02]  /*17dd0*/  R2UR UR37, R5 ;  /* 0x00000000052572ca */ /* 0x000fe400000e0000 */
[----:B------:R-:W-:Y:S01]  /*17de0*/  R2UR UR47, R89 ;  /* 0x00000000592f72ca */ /* 0x000fe200000e0000 */
[----:B------:R-:W-:Y:S01]  /*17df0*/  STL [R1+0xd8], R17 ;  /* 0x0000d81101007387 */ /* 0x000fe20000100800 */
[----:B0-----:R-:W-:Y:S02]  /*17e00*/  SHF.R.U32.HI R13, RZ, 0x7, R13 ;  /* 0x00000007ff0d7819 */ /* 0x001fe4000001160d */
[C---:B------:R-:W-:Y:S01]  /*17e10*/  R2UR UR44, R4.reuse ;  /* 0x00000000042c72ca */ /* 0x040fe200000e0000 */
[----:B------:R-:W-:Y:S01]  /*17e20*/  STL [R1+0xd4], R16 ;  /* 0x0000d41001007387 */ /* 0x000fe20000100800 */
[----:B------:R-:W-:Y:S01]  /*17e30*/  R2UR UR45, R5 ;  /* 0x00000000052d72ca */ /* 0x000fe200000e0000 */
[----:B------:R-:W-:Y:S01]  /*17e40*/  VIADD R13, R13, 0x8 ;  /* 0x000000080d0d7836 */ /* 0x000fe20000000000 */
[----:B------:R-:W-:Y:S01]  /*17e50*/  R2UR UR55, R91 ;  /* 0x000000005b3772ca */ /* 0x000fe200000e0000 */
[----:B------:R-:W-:Y:S01]  /*17e60*/  STL [R1+0xd0], R12 ;  /* 0x0000d00c01007387 */ /* 0x000fe20000100800 */
[----:B------:R-:W-:-:S02]  /*17e70*/  R2UR UR52, R4 ;  /* 0x00000000043472ca */ /* 0x000fc400000e0000 */
[----:B------:R-:W-:Y:S01]  /*17e80*/  R2UR UR53, R5 ;  /* 0x00000000053572ca */ /* 0x000fe200000e0000 */
[----:B------:R0:W-:Y:S01]  /*17e90*/  BAR.SYNC.DEFER_BLOCKING R13, 0x100 ;  /* 0x0004000d0000751d */ /* 0x0001e20000010000 */
[----:B------:R-:W-:Y:S02]  /*17ea0*/  R2UR UR7, R93 ;  /* 0x000000005d0772ca */ /* 0x000fe400000e0000 */
[----:B------:R-:W-:Y:S02]  /*17eb0*/  R2UR UR11, R91 ;  /* 0x000000005b0b72ca */ /* 0x000fe400000e0000 */
[----:B------:R-:W-:Y:S02]  /*17ec0*/  R2UR UR15, R89 ;  /* 0x00000000590f72ca */ /* 0x000fe400000e0000 */
[----:B------:R-:W-:Y:S01]  /*17ed0*/  R2UR UR19, R91 ;  /* 0x000000005b1372ca */ /* 0x000fe200000e0000 */
[----:B------:R-:W-:Y:S01]  /*17ee0*/  STL [R1+0xcc], R3 ;  /* 0x0000cc0301007387 */ /* 0x000fe20000100800 */
[----:B------:R-:W-:-:S02]  /*17ef0*/  R2UR UR17, R89 ;  /* 0x00000000591172ca */ /* 0x000fc400000e0000 */
[----:B------:R-:W-:Y:S01]  /*17f00*/  R2UR UR21, R93 ;  /* 0x000000005d1572ca */ /* 0x000fe200000e0000 */
[----:B------:R3:W-:Y:S01]  /*17f10*/  STL [R1+0xc8], R2 ;  /* 0x0000c80201007387 */ /* 0x0007e20000100800 */
[C---:B------:R-:W-:Y:S02]  /*17f20*/  R2UR UR9, R89.reuse ;  /* 0x00000000590972ca */ /* 0x040fe400000e0000 */
[----:B------:R-:W-:Y:S01]  /*17f30*/  MOV R237, UR7 ;  /* 0x0000000700ed7c02 */ /* 0x000fe20008000f00 */
[----:B------:R-:W-:Y:S01]  /*17f40*/  UMOV UR7, UR11 ;  /* 0x0000000b00077c82 */ /* 0x000fe20008000000 */
[----:B------:R-:W-:Y:S01]  /*17f50*/  R2UR UR11, R89 ;  /* 0x00000000590b72ca */ /* 0x000fe200000e0000 */
[----:B------:R4:W-:Y:S01]  /*17f60*/  STL [R1+0xc4], R0 ;  /* 0x0000c40001007387 */ /* 0x0009e20000100800 */
[C---:B------:R-:W-:Y:S02]  /*17f70*/  R2UR UR13, R91.reuse ;  /* 0x000000005b0d72ca */ /* 0x040fe400000e0000 */
[----:B------:R-:W-:-:S02]  /*17f80*/  R2UR UR23, R91 ;  /* 0x000000005b1772ca */ /* 0x000fc400000e0000 */
[----:B------:R-:W-:Y:S01]  /*17f90*/  R2UR UR5, R93 ;  /* 0x000000005d0572ca */ /* 0x000fe200000e0000 */
[----:B------:R-:W-:Y:S01]  /*17fa0*/  WARPGROUP.ARRIVE ;  /* 0x00000000000079c5 */ /* 0x000fe20000000000 */
[----:B-1----:R-:W-:Y:S01]  /*17fb0*/  MOV R19, UR7 ;  /* 0x0000000700137c02 */ /* 0x002fe20008000f00 */
[----:B------:R-:W-:Y:S01]  /*17fc0*/  UMOV UR7, UR17 ;  /* 0x0000001100077c82 */ /* 0x000fe20008000000 */
[----:B------:R-:W-:Y:S01]  /*17fd0*/  R2UR UR17, R5 ;  /* 0x00000000051172ca */ /* 0x000fe200000e0000 */
[----:B------:R-:W-:Y:S01]  /*17fe0*/  IMAD.MOV.U32 R93, RZ, RZ, 0x40000040 ;  /* 0x40000040ff5d7424 */ /* 0x000fe200078e00ff */
[----:B------:R-:W-:Y:S02]  /*17ff0*/  R2UR UR59, R15 ;  /* 0x000000000f3b72ca */ /* 0x000fe400000e0000 */
[----:B---3--:R-:W-:Y:S01]  /*18000*/  MOV R2, UR11 ;  /* 0x0000000b00027c02 */ /* 0x008fe20008000f00 */
[----:B------:R-:W-:Y:S01]  /*18010*/  UMOV UR11, UR15 ;  /* 0x0000000f000b7c82 */ /* 0x000fe20008000000 */
[----:B------:R-:W-:-:S02]  /*18020*/  R2UR UR15, R91 ;  /* 0x000000005b0f72ca */ /* 0x000fc400000e0000 */
[----:B------:R-:W-:Y:S02]  /*18030*/  MOV R91, 0x40000040 ;  /* 0x40000040005b7802 */ /* 0x000fe40000000f00 */
[----:B------:R-:W-:Y:S02]  /*18040*/  R2UR UR43, R93 ;  /* 0x000000005d2b72ca */ /* 0x000fe400000e0000 */
[----:B------:R-:W-:Y:S01]  /*18050*/  MOV R22, UR11 ;  /* 0x0000000b00167c02 */ /* 0x000fe20008000f00 */
[----:B------:R-:W-:Y:S01]  /*18060*/  UMOV UR11, UR13 ;  /* 0x0000000d000b7c82 */ /* 0x000fe20008000000 */
[----:B------:R-:W-:-:S05]  /*18070*/  R2UR UR13, R11 ;  /* 0x000000000b0d72ca */ /* 0x000fca00000e0000 */
[----:B------:R-:W-:Y:S01]  /*18080*/  MOV R12, UR15 ;  /* 0x0000000f000c7c02 */ /* 0x000fe20008000f00 */
[----:B------:R-:W-:Y:S01]  /*18090*/  UMOV UR15, UR19 ;  /* 0x00000013000f7c82 */ /* 0x000fe20008000000 */
[----:B------:R-:W-:Y:S02]  /*180a0*/  R2UR UR19, R89 ;  /* 0x00000000591372ca */ /* 0x000fe400000e0000 */
[----:B------:R-:W-:Y:S01]  /*180b0*/  MOV R24, UR15 ;  /* 0x0000000f00187c02 */ /* 0x000fe20008000f00 */
[----:B------:R-:W-:-:S10]  /*180c0*/  UMOV UR15, UR9 ;  /* 0x00000009000f7c82 */ /* 0x000fd40008000000 */
[----:B------:R-:W-:Y:S01]  /*180d0*/  MOV R17, UR19 ;  /* 0x0000001300117c02 */ /* 0x000fe20008000f00 */
[----:B------:R-:W-:Y:S02]  /*180e0*/  UMOV UR19, UR21 ;  /* 0x0000001500137c82 */ /* 0x000fe40008000000 */
[----:B------:R-:W-:Y:S01]  /*180f0*/  MOV R95, UR19 ;  /* 0x00000013005f7c02 */ /* 0x000fe20008000f00 */
[----:B------:R-:W-:Y:S01]  /*18100*/  UMOV UR19, UR5 ;  /* 0x0000000500137c82 */ /* 0x000fe20008000000 */
[----:B--2---:R-:W-:-:S04]  /*18110*/  IMAD R14, R21, 0x700, R14 ;  /* 0x00000700150e7824 */ /* 0x004fc800078e020e */
        /* <DEDUP_REMOVED lines=13> */
[----:B------:R-:W-:Y:S01]  /*181f0*/  QGMMA.64x32x32.F32.E4M3.E4M3 R184, gdesc[UR24], RZ, !UPT, gsb0 ;  /* 0x0060000018b879f3 */ /* 0x000fe2000c0008ff */
[----:B------:R-:W-:Y:S01]  /*18200*/  R2UR UR54, R90 ;  /* 0x000000005a3672ca */ /* 0x000fe200000e0000 */
[----:B------:R-:W-:Y:S01]  /*18210*/  VIADD R90, R14, 0x102 ;  /* 0x000001020e5a7836 */ /* 0x000fe20000000000 */
[----:B------:R-:W-:Y:S01]  /*18220*/  R2UR UR8, R88 ;  /* 0x00000000580872ca */ /* 0x000fe200000e0000 */
[C---:B------:R-:W-:Y:S01]  /*18230*/  VIADD R92, R14.reuse, 0x302 ;  /* 0x000003020e5c7836 */ /* 0x040fe20000000000 */
[----:B------:R-:W-:Y:S01]  /*18240*/  R2UR UR27, R89 ;  /* 0x00000000591b72ca */ /* 0x000fe200000e0000 */
[----:B------:R-:W-:Y:S01]  /*18250*/  VIADD R88, R14, 0x202 ;  /* 0x000002020e587836 */ /* 0x000fe20000000000 */
[----:B------:R-:W-:Y:S01]  /*18260*/  R2UR UR12, R90 ;  /* 0x000000005a0c72ca */ /* 0x000fe200000e0000 */
[----:B------:R-:W-:Y:S01]  /*18270*/  VIADD R90, R14, 0x402 ;  /* 0x000004020e5a7836 */ /* 0x000fe20000000000 */
[----:B------:R-:W-:Y:S01]  /*18280*/  R2UR UR20, R92 ;  /* 0x000000005c1472ca */ /* 0x000fe200000e0000 */
[----:B------:R-:W-:Y:S01]  /*18290*/  VIADD R92, R14, 0x4 ;  /* 0x000000040e5c7836 */ /* 0x000fe20000000000 */
[----:B------:R-:W-:Y:S01]  /*182a0*/  R2UR UR16, R88 ;  /* 0x00000000581072ca */ /* 0x000fe200000e0000 */
[----:B------:R-:W-:Y:S01]  /*182b0*/  IMAD.MOV.U32 R89, RZ, RZ, 0x40000040 ;  /* 0x40000040ff597424 */ /* 0x000fe200078e00ff */
[----:B------:R-:W-:Y:S01]  /*182c0*/  R2UR UR18, R90 ;  /* 0x000000005a1272ca */ /* 0x000fe200000e0000 */
[----:B------:R-:W-:Y:S01]  /*182d0*/  VIADD R90, R14, 0x602 ;  /* 0x000006020e5a7836 */ /* 0x000fe20000000000 */
[----:B------:R-:W-:Y:S01]  /*182e0*/  R2UR UR6, R92 ;  /* 0x000000005c0672ca */ /* 0x000fe200000e0000 */
[C---:B------:R-:W-:Y:S01]  /*182f0*/  VIADD R92, R14.reuse, 0x206 ;  /* 0x000002060e5c7836 */ /* 0x040fe20000000000 */
[----:B------:R-:W-:-:S02]  /*18300*/  IADD3 R88, R14, 0x502, RZ ;  /* 0x000005020e587810 */ /* 0x000fc40007ffe0ff */
[----:B------:R-:W-:Y:S01]  /*18310*/  R2UR UR10, R90 ;  /* 0x000000005a0a72ca */ /* 0x000fe200000e0000 */
[----:B------:R-:W-:Y:S01]  /*18320*/  VIADD R90, R14, 0x204 ;  /* 0x000002040e5a7836 */ /* 0x000fe20000000000 */
[----:B------:R-:W-:Y:S01]  /*18330*/  R2UR UR14, R88 ;  /* 0x00000000580e72ca */ /* 0x000fe200000e0000 */
[----:B------:R-:W-:Y:S01]  /*18340*/  VIADD R88, R14, 0x104 ;  /* 0x000001040e587836 */ /* 0x000fe20000000000 */
[----:B------:R-:W-:-:S05]  /*18350*/  R2UR UR42, R92 ;  /* 0x000000005c2a72ca */ /* 0x000fca00000e0000 */
[----:B0-----:R-:W-:-:S04]  /*18360*/  MOV R13, UR6 ;  /* 0x00000006000d7c02 */ /* 0x001fc80008000f00 */
[----:B------:R-:W-:Y:S01]  /*18370*/  UMOV UR6, UR10 ;  /* 0x0000000a00067c82 */ /* 0x000fe20008000000 */
[----:B------:R-:W-:Y:S01]  /*18380*/  R2UR UR10, R88 ;  /* 0x00000000580a72ca */ /* 0x000fe200000e0000 */
[----:B------:R-:W-:Y:S01]  /*18390*/  VIADD R88, R14, 0x304 ;  /* 0x000003040e587836 */ /* 0x000fe20000000000 */
[----:B------:R-:W-:Y:S01]  /*183a0*/  MOV R18, UR6 ;  /* 0x0000000600127c02 */ /* 0x000fe20008000f00 */
[----:B------:R-:W-:Y:S01]  /*183b0*/  UMOV UR6, UR16 ;  /* 0x0000001000067c82 */ /* 0x000fe20008000000 */
[----:B------:R-:W-:-:S09]  /*183c0*/  R2UR UR16, R4 ;  /* 0x00000000041072ca */ /* 0x000fd200000e0000 */
[----:B----4-:R-:W-:Y:S01]  /*183d0*/  MOV R0, UR10 ;  /* 0x0000000a00007c02 */ /* 0x010fe20008000f00 */
[----:B------:R-:W-:Y:S01]  /*183e0*/  UMOV UR10, UR14 ;  /* 0x0000000e000a7c82 */ /* 0x000fe20008000000 */
[----:B------:R-:W-:Y:S01]  /*183f0*/  R2UR UR14, R90 ;  /* 0x000000005a0e72ca */ /* 0x000fe200000e0000 */
[----:B------:R-:W-:Y:S01]  /*18400*/  VIADD R90, R14, 0x404 ;  /* 0x000004040e5a7836 */ /* 0x000fe20000000000 */
[----:B------:R-:W-:Y:S01]  /*18410*/  MOV R20, UR10 ;  /* 0x0000000a00147c02 */ /* 0x000fe20008000f00 */
[----:B------:R-:W-:Y:S01]  /*18420*/  UMOV UR10, UR12 ;  /* 0x0000000c000a7c82 */ /* 0x000fe20008000000 */
[----:B------:R-:W-:Y:S02]  /*18430*/  R2UR UR12, R10 ;  /* 0x000000000a0c72ca */ /* 0x000fe400000e0000 */
[----:B------:R-:W-:Y:S01]  /*18440*/  R2UR UR22, R90 ;  /* 0x000000005a1672ca */ /* 0x000fe200000e0000 */
[----:B------:R-:W-:Y:S01]  /*18450*/  VIADD R90, R14, 0x604 ;  /* 0x000006040e5a7836 */ /* 0x000fe20000000000 */
[----:B------:R-:W-:-:S02]  /*18460*/  WARPGROUP.DEPBAR.LE gsb0, 0x0 ;  /* 0x00008000000079c5 */ /* 0x000fc40000010000 */
[----:B------:R-:W-:-:S03]  /*18470*/  WARPGROUP.ARRIVE ;  /* 0x00000000000079c5 */ /* 0x000fc60000000000 */
[----:B------:R-:W-:Y:S01]  /*18480*/  MOV R3, UR14 ;  /* 0x0000000e00037c02 */ /* 0x000fe20008000f00 */
[----:B------:R-:W-:Y:S01]  /*18490*/  UMOV UR14, UR18 ;  /* 0x00000012000e7c82 */ /* 0x000fe20008000000 */
[----:B------:R-:W-:Y:S01]  /*184a0*/  R2UR UR18, R88 ;  /* 0x00000000581272ca */ /* 0x000fe200000e0000 */
[----:B------:R-:W-:Y:S01]  /*184b0*/  VIADD R88, R14, 0x504 ;  /* 0x000005040e587836 */ /* 0x000fe20000000000 */
[----:B------:R-:W-:Y:S01]  /*184c0*/  MOV R23, UR14 ;  /* 0x0000000e00177c02 */ /* 0x000fe20008000f00 */
[----:B------:R-:W-:Y:S01]  /*184d0*/  QGMMA.64x32x32.F32.E4M3.E4M3 R168, gdesc[UR28], RZ, !UPT, gsb0 ;  /* 0x006000001ca879f3 */ /* 0x000fe2000c0008ff */
[----:B------:R-:W-:Y:S01]  /*184e0*/  R2UR UR30, R90 ;  /* 0x000000005a1e72ca */ /* 0x000fe200000e0000 */
[----:B------:R-:W-:Y:S01]  /*184f0*/  VIADD R90, R14, 0x106 ;  /* 0x000001060e5a7836 */ /* 0x000fe20000000000 */
[----:B------:R-:W-:Y:S01]  /*18500*/  R2UR UR26, R88 ;  /* 0x00000000581a72ca */ /* 0x000fe200000e0000 */
[----:B------:R-:W-:Y:S01]  /*18510*/  VIADD R88, R14, 0x6 ;  /* 0x000000060e587836 */ /* 0x000fe20000000000 */
[----:B------:R-:W-:Y:S01]  /*18520*/  R2UR UR31, R91 ;  /* 0x000000005b1f72ca */ /* 0x000fe200000e0000 */
[----:B------:R-:W-:Y:S01]  /*18530*/  IMAD.MOV.U32 R91, RZ, RZ, 0x40000040 ;  /* 0x40000040ff5b7424 */ /* 0x000fe200078e00ff */
[----:B------:R-:W-:-:S03]  /*18540*/  UMOV UR14, UR8 ;  /* 0x00000008000e7c82 */ /* 0x000fc60008000000 */
[----:B------:R-:W-:Y:S01]  /*18550*/  MOV R16, UR18 ;  /* 0x0000001200107c02 */ /* 0x000fe20008000f00 */
[----:B------:R-:W-:Y:S02]  /*18560*/  UMOV UR18, UR20 ;  /* 0x0000001400127c82 */ /* 0x000fe40008000000 */
[----:B------:R-:W-:Y:S01]  /*18570*/  MOV R94, UR18 ;  /* 0x00000012005e7c02 */ /* 0x000fe20008000f00 */
[----:B------:R-:W-:-:S04]  /*18580*/  UMOV UR18, UR4 ;  /* 0x0000000400127c82 */ /* 0x000fc80008000000 */
[----:B------:R-:W-:Y:S01]  /*18590*/  IMAD.MOV.U32 R15, RZ, RZ, R94 ;  /* 0x000000ffff0f7224 */ /* 0x000fe200078e005e */
[----:B------:R-:W-:Y:S02]  /*185a0*/  WARPGROUP.DEPBAR.LE gsb0, 0x0 ;  /* 0x00008000000079c5 */ /* 0x000fe40000010000 */
        /* <DEDUP_REMOVED lines=9> */
[----:B------:R-:W-:Y:S01]  /*18640*/  R2UR UR38, R90 ;  /* 0x000000005a2672ca */ /* 0x000fe200000e0000 */
[----:B------:R-:W-:Y:S01]  /*18650*/  VIADD R90, R14, 0x406 ;  /* 0x000004060e5a7836 */ /* 0x000fe20000000000 */
[----:B------:R-:W-:Y:S01]  /*18660*/  R2UR UR39, R91 ;  /* 0x000000005b2772ca */ /* 0x000fe200000e0000 */
[----:B------:R-:W-:-:S03]  /*18670*/  IMAD.MOV.U32 R91, RZ, RZ, 0x40000040 ;  /* 0x40000040ff5b7424 */ /* 0x000fc600078e00ff */
[----:B------:R-:W-:Y:S02]  /*18680*/  R2UR UR50, R90 ;  /* 0x000000005a3272ca */ /* 0x000fe400000e0000 */
[----:B------:R-:W-:Y:S01]  /*18690*/  R2UR UR51, R91 ;  /* 0x000000005b3372ca */ /* 0x000fe200000e0000 */
[----:B------:R-:W-:Y:S02]  /*186a0*/  WARPGROUP.DEPBAR.LE gsb0, 0x0 ;  /* 0x00008000000079c5 */ /* 0x000fe40000010000 */
[----:B------:R-:W-:-:S06]  /*186b0*/  WARPGROUP.ARRIVE ;  /* 0x00000000000079c5 */ /* 0x000fcc0000000000 */
[----:B------:R-:W-:Y:S01]  /*186c0*/  QGMMA.64x32x32.F32.E4M3.E4M3 R120, gdesc[UR44], RZ, !UPT, gsb0 ;  /* 0x006000002c7879f3 */ /* 0x000fe2000c0008ff */
[----:B------:R-:W-:Y:S02]  /*186d0*/  R2UR UR46, R88 ;  /* 0x00000000582e72ca */ /* 0x000fe400000e0000 */
[C---:B------:R-:W-:Y:S01]  /*186e0*/  IADD3 R88, R14.reuse, 0x506, RZ ;  /* 0x000005060e587810 */ /* 0x040fe20007ffe0ff */
[----:B------:R-:W-:Y:S01]  /*186f0*/  VIADD R14, R14, 0x606 ;  /* 0x000006060e0e7836 */ /* 0x000fe20000000000 */
[----:B------:R-:W-:Y:S01]  /*18700*/  R2UR UR47, R89 ;  /* 0x00000000592f72ca */ /* 0x000fe200000e0000 */
        /* <DEDUP_REMOVED lines=11> */
[C---:B------:R-:W-:Y:S02]  /*187c0*/  R2UR UR8, R10.reuse ;  /* 0x000000000a0872ca */ /* 0x040fe400000e0000 */
[C---:B------:R-:W-:Y:S02]  /*187d0*/  R2UR UR9, R11.reuse ;  /* 0x000000000b0972ca */ /* 0x040fe400000e0000 */
[----:B------:R-:W-:Y:S02]  /*187e0*/  R2UR UR4, R10 ;  /* 0x000000000a0472ca */ /* 0x000fe400000e0000 */
[----:B------:R-:W-:Y:S02]  /*187f0*/  R2UR UR5, R11 ;  /* 0x000000000b0572ca */ /* 0x000fe400000e0000 */
[----:B------:R-:W-:Y:S02]  /*18800*/  R2UR UR19, R14 ;  /* 0x000000000e1372ca */ /* 0x000fe400000e0000 */
[----:B------:R-:W-:Y:S01]  /*18810*/  R2UR UR18, R15 ;  /* 0x000000000f1272ca */ /* 0x000fe200000e0000 */
[----:B------:R-:W-:-:S02]  /*18820*/  WARPGROUP.DEPBAR.LE gsb0, 0x0 ;  /* 0x00008000000079c5 */ /* 0x000fc40000010000 */
        /* <DEDUP_REMOVED lines=123> */
[----:B------:R-:W-:Y:S03]  /*18fe0*/  QGMMA.64x32x32.F32.E4M3.E4M3 R88, gdesc[UR56], R88, gsb0 ;  /* 0x00600000385879f3 */ /* 0x000fe60008000858 */
[----:B------:R-:W-:Y:S02]  /*18ff0*/  WARPGROUP.DEPBAR.LE gsb0, 0x0 ;  /* 0x00008000000079c5 */ /* 0x000fe40000010000 */
[----:B0-----:R-:W-:Y:S05]  /*19000*/  @P2 BRA `(.L_x_8127) ;  /* 0x0000000000282947 */ /* 0x001fea0003800000 */
[----:B------:R-:W-:Y:S05]  /*19010*/  @!P1 BRA `(.L_x_8128) ;  /* 0x0000000000049947 */ /* 0x000fea0003800000 */
[----:B------:R-:W-:Y:S01]  /*19020*/  BPT.TRAP 0x1 ;  /* 0x000000040000795c */ /* 0x000fe20000300000 */
.L_x_8128:
[----:B-----5:R-:W-:Y:S01]  /*19030*/  SHF.L.U32 R12, R12, 0x1f, RZ ;  /* 0x0000001f0c0c7819 */ /* 0x020fe200000006ff */
[----:B------:R-:W-:-:S04]  /*19040*/  IMAD R13, R231, 0x8, R16 ;  /* 0x00000008e70d7824 */ /* 0x000fc800078e0210 */
[----:B------:R0:W1:Y:S01]  /*19050*/  SYNCS.PHASECHK.TRANS64.TRYWAIT P2, [R13+URZ+0x2e850], R12 ;  /* 0x02e8500c0d0075a7 */ /* 0x000062000804017f */
[----:B------:R-:W-:Y:S05]  /*19060*/  @!P1 BRA `(.L_x_8129) ;  /* 0x0000000000049947 */ /* 0x000fea0003800000 */
[----:B------:R-:W-:Y:S01]  /*19070*/  BPT.TRAP 0x1 ;  /* 0x000000040000795c */ /* 0x000fe20000300000 */
.L_x_8129:
[----:B-1----:R-:W-:Y:S05]  /*19080*/  @P2 BRA `(.L_x_8127) ;  /* 0x0000000000082947 */ /* 0x002fea0003800000 */
[----:B------:R-:W1:Y:S02]  /*19090*/  SYNCS.PHASECHK.TRANS64.TRYWAIT P2, [R13+URZ+0x2e850], R12 ;  /* 0x02e8500c0d0075a7 */ /* 0x000e64000804017f */
[----:B-1----:R-:W-:Y:S05]  /*190a0*/  @!P2 BRA `(.L_x_8130) ;  /* 0x0000014c00aca947 */ /* 0x002fea0003800000 */
.L_x_8127:
[----:B01---5:R-:W-:Y:S01]  /*190b0*/  VIADD R12, R16, 0x400 ;  /* 0x00000400100c7836 */ /* 0x023fe20000000000 */
[----:B------:R-:W-:Y:S05]  /*190c0*/  WARPSYNC.ALL ;  /* 0x0000000000007948 */ /* 0x000fea0003800000 */
[----:B------:R-:W-:Y:S01]  /*190d0*/  SHF.R.U32.HI R12, RZ, 0x4, R12 ;  /* 0x00000004ff0c7819 */ /* 0x000fe2000001160c */
[----:B------:R-:W-:Y:S01]  /*190e0*/  IMAD.MOV.U32 R13, RZ, RZ, -0x3ffffff0 ;  /* 0xc0000010ff0d7424 */ /* 0x000fe200078e00ff */
[----:B------:R-:W-:Y:S01]  /*190f0*/  WARPGROUP.ARRIVE ;  /* 0x00000000000079c5 */ /* 0x000fe20000000000 */
[----:B------:R-:W-:Y:S01]  /*19100*/  MOV R15, 0xc0000010 ;  /* 0xc0000010000f7802 */ /* 0x000fe20000000f00 */
[----:B------:R-:W-:Y:S01]  /*19110*/  FMUL.FTZ R168, R2, R168 ;  /* 0x000000a802a87220 */ /* 0x000fe20000410000 */
[----:B------:R-:W-:Y:S01]  /*19120*/  LOP3.LUT R12, R12, 0x3fff, RZ, 0xc0, !PT ;  /* 0x00003fff0c0c7812 */ /* 0x000fe200078ec0ff */
[C---:B------:R-:W-:Y:S01]  /*19130*/  FMUL.FTZ R169, R2.reuse, R169 ;  /* 0x000000a902a97220 */ /* 0x040fe20000410000 */
[----:B------:R-:W-:Y:S01]  /*19140*/  R2UR UR7, R13 ;  /* 0x000000000d0772ca */ /* 0x000fe200000e0000 */
[----:B------:R-:W-:Y:S01]  /*19150*/  FMUL.FTZ R172, R2, R172 ;  /* 0x000000ac02ac7220 */ /* 0x000fe20000410000 */
[----:B------:R-:W-:Y:S01]  /*19160*/  LOP3.LUT R12, R12, 0x10000, RZ, 0xfc, !PT ;  /* 0x000100000c0c7812 */ /* 0x000fe200078efcff */
[----:B------:R-:W0:Y:S01]  /*19170*/  @P0 LDC R13, c[0x0][0x44c] ;  /* 0x00011300ff0d0b82 */ /* 0x000e220000000800 */
[C---:B------:R-:W-:Y:S01]  /*19180*/  FMUL.FTZ R173, R2.reuse, R173 ;  /* 0x000000ad02ad7220 */ /* 0x040fe20000410000 */
[C---:B------:R-:W-:Y:S01]  /*19190*/  FMUL.FTZ R176, R2.reuse, R176 ;  /* 0x000000b002b07220 */ /* 0x040fe20000410000 */
[----:B------:R-:W-:Y:S01]  /*191a0*/  FMUL.FTZ R177, R2, R177 ;  /* 0x000000b102b17220 */ /* 0x000fe20000410000 */
[----:B------:R-:W-:-:S02]  /*191b0*/  IMAD R12, R231, 0x700, R12 ;  /* 0x00000700e70c7824 */ /* 0x000fc400078e020c */
[C---:B------:R-:W-:Y:S01]  /*191c0*/  FMUL.FTZ R180, R2.reuse, R180 ;  /* 0x000000b402b47220 */ /* 0x040fe20000410000 */
[C---:B------:R-:W-:Y:S01]  /*191d0*/  FMUL.FTZ R181, R2.reuse, R181 ;  /* 0x000000b502b57220 */ /* 0x040fe20000410000 */
[C---:B------:R-:W-:Y:S01]  /*191e0*/  FMUL.FTZ R152, R2.reuse, R152 ;  /* 0x0000009802987220 */ /* 0x040fe20000410000 */
[----:B------:R-:W-:Y:S01]  /*191f0*/  FMUL.FTZ R153, R2, R153 ;  /* 0x0000009902997220 */ /* 0x000fe20000410000 */
        /* <DEDUP_REMOVED lines=13> */
[----:B------:R-:W-:Y:S01]  /*192d0*/  QGMMA.64x128x32.F32.E4M3.E4M3 R24, R224, gdesc[UR4], R24, gsb0 ;  /* 0x01e00004e0187df3 */ /* 0x000fe20008000818 */
[----:B------:R-:W-:Y:S01]  /*192e0*/  VIADD R14, R12, 0x100 ;  /* 0x000001000c0e7836 */ /* 0x000fe20000000000 */
[----:B------:R-:W-:Y:S01]  /*192f0*/  R2UR UR7, R15 ;  /* 0x000000000f0772ca */ /* 0x000fe200000e0000 */
[C---:B------:R-:W-:Y:S01]  /*19300*/  FMUL.FTZ R148, R2.reuse, R148 ;  /* 0x0000009402947220 */ /* 0x040fe20000410000 */
[C---:B------:R-:W-:Y:S01]  /*19310*/  FMUL.FTZ R149, R2.reuse, R149 ;  /* 0x0000009502957220 */ /* 0x040fe20000410000 */
[----:B------:R-:W-:Y:S01]  /*19320*/  FMUL.FTZ R120, R2, R120 ;  /* 0x0000007802787220 */ /* 0x000fe20000410000 */
[----:B------:R-:W-:Y:S01]  /*19330*/  R2UR UR6, R14 ;  /* 0x000000000e0672ca */ /* 0x000fe200000e0000 */
[----:B------:R-:W-:-:S02]  /*19340*/  VIADD R14, R12, 0x200 ;  /* 0x000002000c0e7836 */ /* 0x000fc40000000000 */
[C---:B------:R-:W-:Y:S01]  /*19350*/  FMUL.FTZ R121, R2.reuse, R121 ;  /* 0x0000007902797220 */ /* 0x040fe20000410000 */
        /* <DEDUP_REMOVED lines=53> */
[----:B------:R-:W-:Y:S01]  /*196b0*/  ULDC UR4, c[0x0][0x988] ;  /* 0x0002620000047ab9 */ /* 0x000fe20000000800 */
[----:B------:R-:W-:-:S02]  /*196c0*/  WARPGROUP.DEPBAR.LE gsb0, 0x0 ;  /* 0x00008000000079c5 */ /* 0x000fc40000010000 */
[----:B------:R-:W-:Y:S01]  /*196d0*/  WARPGROUP.ARRIVE ;  /* 0x00000000000079c5 */ /* 0x000fe20000000000 */
[----:B------:R-:W2:Y:S04]  /*196e0*/  LDL R226, [R1+0x50] ;  /* 0x0000500001e27983 */ /* 0x000ea80000100800 */
[----:B------:R-:W2:Y:S01]  /*196f0*/  LDL R227, [R1+0x80] ;  /* 0x0000800001e37983 */ /* 0x000ea20000100800 */
[----:B------:R-:W-:Y:S01]  /*19700*/  QGMMA.64x128x32.F32.E4M3.E4M3 R24, R220, gdesc[UR4], R24, gsb0 ;  /* 0x01e00004dc187df3 */ /* 0x000fe20008000818 */
[----:B------:R-:W-:Y:S01]  /*19710*/  R2UR UR6, R14 ;  /* 0x000000000e0672ca */ /* 0x000fe200000e0000 */
[----:B------:R-:W-:Y:S01]  /*19720*/  VIADD R14, R12, 0x300 ;  /* 0x000003000c0e7836 */ /* 0x000fe20000000000 */
[----:B------:R-:W-:Y:S01]  /*19730*/  R2UR UR7, R15 ;  /* 0x000000000f0772ca */ /* 0x000fe200000e0000 */
[----:B------:R-:W-:Y:S01]  /*19740*/  IMAD.MOV.U32 R15, RZ, RZ, -0x3ffffff0 ;  /* 0xc0000010ff0f7424 */ /* 0x000fe200078e00ff */
[----:B------:R-:W-:-:S02]  /*19750*/  WARPGROUP.DEPBAR.LE gsb0, 0x0 ;  /* 0x00008000000079c5 */ /* 0x000fc40000010000 */
        /* <DEDUP_REMOVED lines=9> */
[----:B------:R-:W-:Y:S02]  /*197f0*/  R2UR UR6, R14 ;  /* 0x000000000e0672ca */ /* 0x000fe400000e0000 */
[----:B------:R-:W-:Y:S01]  /*19800*/  R2UR UR7, R15 ;  /* 0x000000000f0772ca */ /* 0x000fe200000e0000 */
[----:B------:R-:W1:Y:S01]  /*19810*/  @P0 LDC R14, c[0x0][0x450] ;  /* 0x00011400ff0e0b82 */ /* 0x000e620000000800 */
[----:B--2---:R-:W-:Y:S01]  /*19820*/  IMAD.IADD R15, R227, 0x1, R226 ;  /* 0x00000001e30f7824 */ /* 0x004fe200078e02e2 */
[----:B------:R-:W-:Y:S02]  /*19830*/  WARPGROUP.DEPBAR.LE gsb0, 0x0 ;  /* 0x00008000000079c5 */ /* 0x000fe40000010000 */
[----:B------:R-:W-:-:S08]  /*19840*/  WARPGROUP.ARRIVE ;  /* 0x00000000000079c5 */ /* 0x000fd00000000000 */
[----:B------:R-:W-:Y:S03]  /*19850*/  QGMMA.64x128x32.F32.E4M3.E4M3 R24, R208, gdesc[UR4], R24, gsb0 ;  /* 0x01e00004d0187df3 */ /* 0x000fe60008000818 */
[----:B------:R-:W-:Y:S02]  /*19860*/  WARPGROUP.DEPBAR.LE gsb0, 0x0 ;  /* 0x00008000000079c5 */ /* 0x000fe40000010000 */
[----:B------:R-:W2:Y:S04]  /*19870*/  LDL R211, [R1+0x7c] ;  /* 0x00007c0001d37983 */ /* 0x000ea80000100800 */
[----:B------:R-:W3:Y:S04]  /*19880*/  LDL R210, [R1+0x58] ;  /* 0x0000580001d27983 */ /* 0x000ee80000100800 */
[----:B------:R-:W3:Y:S01]  /*19890*/  LDL R209, [R1+0x40] ;  /* 0x0000400001d17983 */ /* 0x000ee20000100800 */
[----:B0-----:R-:W-:Y:S01]  /*198a0*/  @P0 IMAD.HI.U32 R208, R15, R13, RZ ;  /* 0x0000000d0fd00227 */ /* 0x001fe200078e00ff */
[----:B------:R-:W-:Y:S01]  /*198b0*/  WARPGROUP.ARRIVE ;  /* 0x00000000000079c5 */ /* 0x000fe20000000000 */
[----:B------:R-:W-:Y:S02]  /*198c0*/  MUFU.TANH R168, R168 ;  /* 0x000000a800a87308 */ /* 0x000fe40000002400 */
[----:B------:R-:W-:Y:S01]  /*198d0*/  FMUL.FTZ R119, R2, R119 ;  /* 0x0000007702777220 */ /* 0x000fe20000410000 */
[----:B------:R-:W-:Y:S01]  /*198e0*/  IMAD.MOV.U32 R13, RZ, RZ, R15 ;  /* 0x000000ffff0d7224 */ /* 0x000fe200078e000f */
[----:B-1----:R-:W-:Y:S01]  /*198f0*/  @P0 SHF.R.U32.HI R13, RZ, R14, R208 ;  /* 0x0000000eff0d0219 */ /* 0x002fe200000116d0 */
[----:B------:R-:W-:Y:S01]  /*19900*/  VIADD R14, R12, 0x500 ;  /* 0x000005000c0e7836 */ /* 0x000fe20000000000 */
[----:B------:R-:W-:Y:S01]  /*19910*/  MOV R15, 0xc0000010 ;  /* 0xc0000010000f7802 */ /* 0x000fe20000000f00 */
[C---:B------:R-:W-:Y:S01]  /*19920*/  FMUL.FTZ R90, R2.reuse, R90 ;  /* 0x0000005a025a7220 */ /* 0x040fe20000410000 */
[----:B------:R-:W-:Y:S01]  /*19930*/  FMUL.FTZ R91, R2, R91 ;  /* 0x0000005b025b7220 */ /* 0x000fe20000410000 */
[----:B------:R-:W-:Y:S01]  /*19940*/  MUFU.TANH R169, R169 ;  /* 0x000000a900a97308 */ /* 0x000fe20000002400 */
        /* <DEDUP_REMOVED lines=14> */
[----:B------:R-:W0:Y:S01]  /*19a30*/  SHFL.IDX PT, R124, R13, RZ, 0x1c1f ;  /* 0x001c1fff0d7c7589 */ /* 0x000e2200000e0000 */
[----:B------:R-:W-:Y:S01]  /*19a40*/  QGMMA.64x128x32.F32.E4M3.E4M3 R24, R204, gdesc[UR4], R24, gsb0 ;  /* 0x01e00004cc187df3 */ /* 0x000fe20008000818 */
[C---:B------:R-:W-:Y:S01]  /*19a50*/  FMUL.FTZ R189, R2.reuse, R191 ;  /* 0x000000bf02bd7220 */ /* 0x040fe20000410000 */
[C---:B------:R-:W-:Y:S01]  /*19a60*/  FMUL.FTZ R191, R2.reuse, R193 ;  /* 0x000000c102bf7220 */ /* 0x040fe20000410000 */
[C---:B------:R-:W-:Y:S01]  /*19a70*/  FMUL.FTZ R193, R2.reuse, R195 ;  /* 0x000000c302c17220 */ /* 0x040fe20000410000 */
[C---:B------:R-:W-:Y:S01]  /*19a80*/  FMUL.FTZ R195, R2.reuse, R197 ;  /* 0x000000c502c37220 */ /* 0x040fe20000410000 */
[C---:B------:R-:W-:Y:S01]  /*19a90*/  FMUL.FTZ R197, R2.reuse, R199 ;  /* 0x000000c702c57220 */ /* 0x040fe20000410000 */
[----:B------:R-:W-:Y:S01]  /*19aa0*/  IMAD.MOV.U32 R199, RZ, RZ, -0xe0 ;  /* 0xffffff20ffc77424 */ /* 0x000fe200078e00ff */
[----:B------:R-:W1:Y:S01]  /*19ab0*/  MUFU.TANH R14, R14 ;  /* 0x0000000e000e7308 */ /* 0x000e620000002400 */
[----:B------:R-:W4:Y:S01]  /*19ac0*/  SHFL.IDX PT, R13, R13, 0x1, 0x1c1f ;  /* 0x003c1f000d0d7f89 */ /* 0x000f2200000e0000 */
[----:B------:R-:W-:Y:S01]  /*19ad0*/  FMUL.FTZ R94, R2, R94 ;  /* 0x0000005e025e7220 */ /* 0x000fe20000410000 */
[----:B------:R-:W-:-:S02]  /*19ae0*/  IMAD R199, R20, R199, 0x1 ;  /* 0x0000000114c77424 */ /* 0x000fc400078e02c7 */
[C---:B------:R-:W-:Y:S01]  /*19af0*/  FMUL.FTZ R95, R2.reuse, R95 ;  /* 0x0000005f025f7220 */ /* 0x040fe20000410000 */
[C---:B------:R-:W-:Y:S01]  /*19b00*/  FMUL.FTZ R98, R2.reuse, R98 ;  /* 0x0000006202627220 */ /* 0x040fe20000410000 */
[C---:B------:R-:W-:Y:S01]  /*19b10*/  FMUL.FTZ R99, R2.reuse, R99 ;  /* 0x0000006302637220 */ /* 0x040fe20000410000 */
[----:B------:R-:W-:Y:S01]  /*19b20*/  FMUL.FTZ R102, R2, R102 ;  /* 0x0000006602667220 */ /* 0x000fe20000410000 */
[----:B------:R-:W1:Y:S01]  /*19b30*/  MUFU.TANH R15, R15 ;  /* 0x0000000f000f7308 */ /* 0x000e620000002400 */
[----:B------:R-:W0:Y:S07]  /*19b40*/  S2R R227, SR_TID.X ;  /* 0x0000000000e37919 */ /* 0x000e2e0000002100 */
[----:B------:R-:W1:Y:S08]  /*19b50*/  MUFU.TANH R186, R186 ;  /* 0x000000ba00ba7308 */ /* 0x000e700000002400 */
[----:B------:R-:W1:Y:S08]  /*19b60*/  MUFU.TANH R187, R187 ;  /* 0x000000bb00bb7308 */ /* 0x000e700000002400 */
[----:B------:R-:W1:Y:S08]  /*19b70*/  MUFU.TANH R190, R190 ;  /* 0x000000be00be7308 */ /* 0x000e700000002400 */
[----:B------:R-:W1:Y:S01]  /*19b80*/  MUFU.TANH R191, R191 ;  /* 0x000000bf00bf7308 */ /* 0x000e620000002400 */
[----:B0-----:R-:W-:-:S02]  /*19b90*/  LOP3.LUT R208, R227, 0x7f, RZ, 0xc0, !PT ;  /* 0x0000007fe3d07812 */ /* 0x001fc400078ec0ff */
[----:B------:R-:W0:Y:S05]  /*19ba0*/  S2R R227, SR_TID.X ;  /* 0x0000000000e37919 */ /* 0x000e2a0000002100 */
        /* <DEDUP_REMOVED lines=12> */
[----:B------:R-:W-:-:S05]  /*19c70*/  FMUL.FTZ R204, R2, R128 ;  /* 0x0000008002cc7220 */ /* 0x000fca0000410000 */
[----:B------:R-:W0:Y:S01]  /*19c80*/  MUFU.TANH R157, R157 ;  /* 0x0000009d009d7308 */ /* 0x000e220000002400 */
[----:B------:R-:W-:Y:S01]  /*19c90*/  FMUL.FTZ R206, R2, R103 ;  /* 0x0000006702ce7220 */ /* 0x000fe20000410000 */
[----:B------:R-:W-:-:S06]  /*19ca0*/  WARPGROUP.ARRIVE ;  /* 0x00000000000079c5 */ /* 0x000fcc0000000000 */
        /* <DEDUP_REMOVED lines=14> */
[----:B--2---:R-:W-:-:S07]  /*19d90*/  IMAD R199, R211, -0x2, R199 ;  /* 0xfffffffed3c77824 */ /* 0x004fce00078e02c7 */
[----:B------:R-:W2:Y:S01]  /*19da0*/  MUFU.TANH R198, R198 ;  /* 0x000000c600c67308 */ /* 0x000ea20000002400 */
[----:B---3--:R-:W-:-:S07]  /*19db0*/  IADD3 R199, -R209, R199, R210 ;  /* 0x000000c7d1c77210 */ /* 0x008fce0007ffe1d2 */
[----:B------:R-:W3:Y:S01]  /*19dc0*/  MUFU.TANH R125, R125 ;  /* 0x0000007d007d7308 */ /* 0x000ee20000002400 */
[C---:B------:R-:W-:Y:S02]  /*19dd0*/  IMAD.IADD R124, R199.reuse, 0x1, R124 ;  /* 0x00000001c77c7824 */ /* 0x040fe400078e027c */
[----:B----4-:R-:W-:-:S05]  /*19de0*/  IMAD.IADD R13, R199, 0x1, R13 ;  /* 0x00000001c70d7824 */ /* 0x010fca00078e020d */
[----:B------:R-:W-:Y:S01]  /*19df0*/  MUFU.TANH R129, R129 ;  /* 0x0000008100817308 */ /* 0x000fe20000002400 */
[C---:B------:R-:W-:Y:S02]  /*19e00*/  ISETP.GT.AND P2, PT, R124.reuse, RZ, PT ;  /* 0x000000ff7c00720c */ /* 0x040fe40003f44270 */
[----:B------:R-:W-:Y:S02]  /*19e10*/  ISETP.GT.AND P3, PT, R124, 0x1, PT ;  /* 0x000000017c00780c */ /* 0x000fe40003f64270 */
[----:B-1----:R-:W-:Y:S02]  /*19e20*/  FSEL R128, R14, -INF , P2 ;  /* 0xff8000000e807808 */ /* 0x002fe40001000000 */
[C---:B------:R-:W-:Y:S01]  /*19e30*/  ISETP.GT.AND P2, PT, R124.reuse, 0x8, PT ;  /* 0x000000087c00780c */ /* 0x040fe20003f44270 */
[----:B------:R1:W4:Y:S01]  /*19e40*/  MUFU.TANH R14, R204 ;  /* 0x000000cc000e7308 */ /* 0x0003220000002400 */
[----:B------:R-:W-:Y:S02]  /*19e50*/  FSEL R15, R15, -INF , P3 ;  /* 0xff8000000f0f7808 */ /* 0x000fe40001800000 */
[----:B------:R-:W-:-:S02]  /*19e60*/  ISETP.GT.AND P3, PT, R124, 0x9, PT ;  /* 0x000000097c00780c */ /* 0x000fc40003f64270 */
[----:B------:R-:W-:Y:S02]  /*19e70*/  FSEL R186, R186, -INF , P2 ;  /* 0xff800000baba7808 */ /* 0x000fe40001000000 */
[----:B------:R-:W-:Y:S01]  /*19e80*/  ISETP.GT.AND P2, PT, R124, 0x10, PT ;  /* 0x000000107c00780c */ /* 0x000fe20003f44270 */
[----:B------:R-:W4:Y:S01]  /*19e90*/  MUFU.TANH R132, R132 ;  /* 0x0000008400847308 */ /* 0x000f220000002400 */
[----:B-1----:R-:W-:Y:S02]  /*19ea0*/  FMNMX.FTZ R204, R128, R3, !PT ;  /* 0x0000000380cc7209 */ /* 0x002fe40007810000 */
[----:B------:R-:W-:Y:S02]  /*19eb0*/  FSEL R187, R187, -INF , P3 ;  /* 0xff800000bbbb7808 */ /* 0x000fe40001800000 */
[----:B------:R-:W-:Y:S02]  /*19ec0*/  FMNMX.FTZ R204, R15, R204, !PT ;  /* 0x000000cc0fcc7209 */ /* 0x000fe40007810000 */
[----:B------:R-:W-:Y:S01]  /*19ed0*/  ISETP.GT.AND P3, PT, R124, 0x11, PT ;  /* 0x000000117c00780c */ /* 0x000fe20003f64270 */
[----:B------:R-:W1:Y:S01]  /*19ee0*/  MUFU.TANH R133, R133 ;  /* 0x0000008500857308 */ /* 0x000e620000002400 */
[----:B------:R-:W-:-:S02]  /*19ef0*/  FMNMX.FTZ R204, R186, R204, !PT ;  /* 0x000000ccbacc7209 */ /* 0x000fc40007810000 */
[----:B------:R-:W-:Y:S02]  /*19f00*/  FSEL R190, R190, -INF , P2 ;  /* 0xff800000bebe7808 */ /* 0x000fe40001000000 */
[----:B------:R-:W-:Y:S02]  /*19f10*/  FMNMX.FTZ R204, R187, R204, !PT ;  /* 0x000000ccbbcc7209 */ /* 0x000fe40007810000 */
[----:B------:R-:W-:Y:S01]  /*19f20*/  ISETP.GT.AND P2, PT, R124, 0x18, PT ;  /* 0x000000187c00780c */ /* 0x000fe20003f44270 */
[----:B------:R-:W1:Y:S01]  /*19f30*/  MUFU.TANH R104, R104 ;  /* 0x0000006800687308 */ /* 0x000e620000002400 */
[----:B------:R-:W-:Y:S02]  /*19f40*/  FSEL R191, R191, -INF , P3 ;  /* 0xff800000bfbf7808 */ /* 0x000fe40001800000 */
[----:B------:R-:W-:Y:S02]  /*19f50*/  FMNMX.FTZ R204, R190, R204, !PT ;  /* 0x000000ccbecc7209 */ /* 0x000fe40007810000 */
[----:B------:R-:W-:-:S02]  /*19f60*/  ISETP.GT.AND P3, PT, R124, 0x19, PT ;  /* 0x000000197c00780c */ /* 0x000fc40003f64270 */
[----:B0-----:R-:W-:Y:S01]  /*19f70*/  FSEL R194, R194, -INF , P2 ;  /* 0xff800000c2c27808 */ /* 0x001fe20001000000 */
[----:B------:R-:W0:Y:S01]  /*19f80*/  MUFU.TANH R105, R105 ;  /* 0x0000006900697308 */ /* 0x000e220000002400 */
        /* <DEDUP_REMOVED lines=103> */
[----:B--2---:R-:W-:Y:S01]  /*1a600*/  FSEL R198, R198, -INF , P2 ;  /* 0xff800000c6c67808 */ /* 0x004fe20001000000 */
[----:B------:R-:W-:Y:S01]  /*1a610*/  MUFU.TANH R182, R182 ;  /* 0x000000b600b67308 */ /* 0x000fe20000002400 */
[----:B------:R-:W-:Y:S02]  /*1a620*/  FMNMX.FTZ R204, R121, R204, !PT ;  /* 0x000000cc79cc7209 */ /* 0x000fe40007810000 */
[C---:B------:R-:W-:Y:S02]  /*1a630*/  ISETP.GT.AND P2, PT, R124.reuse, 0x90, PT ;  /* 0x000000907c00780c */ /* 0x040fe40003f44270 */
[----:B---3--:R-:W-:Y:S02]  /*1a640*/  FSEL R125, R125, -INF , P3 ;  /* 0xff8000007d7d7808 */ /* 0x008fe40001800000 */
[----:B------:R-:W-:Y:S01]  /*1a650*/  ISETP.GT.AND P3, PT, R124, 0x91, PT ;  /* 0x000000917c00780c */ /* 0x000fe20003f64270 */
[----:B------:R-:W-:Y:S01]  /*1a660*/  MUFU.TANH R183, R183 ;  /* 0x000000b700b77308 */ /* 0x000fe20000002400 */
[----:B------:R-:W-:-:S02]  /*1a670*/  FMNMX.FTZ R205, R198, R204, !PT ;  /* 0x000000ccc6cd7209 */ /* 0x000fc40007810000 */
[----:B----4-:R-:W-:Y:S02]  /*1a680*/  FSEL R204, R14, -INF , P2 ;  /* 0xff8000000ecc7808 */ /* 0x010fe40001000000 */
[C---:B------:R-:W-:Y:S02]  /*1a690*/  ISETP.GT.AND P2, PT, R124.reuse, 0x98, PT ;  /* 0x000000987c00780c */ /* 0x040fe40003f44270 */
[----:B------:R-:W-:Y:S01]  /*1a6a0*/  FSEL R129, R129, -INF , P3 ;  /* 0xff80000081817808 */ /* 0x000fe20001800000 */
[----:B------:R2:W3:Y:S01]  /*1a6b0*/  MUFU.TANH R14, R88 ;  /* 0x00000058000e7308 */ /* 0x0004e20000002400 */
[----:B------:R-:W-:Y:S02]  /*1a6c0*/  ISETP.GT.AND P3, PT, R124, 0x99, PT ;  /* 0x000000997c00780c */ /* 0x000fe40003f64270 */
[----:B------:R-:W-:Y:S02]  /*1a6d0*/  FSEL R132, R132, -INF , P2 ;  /* 0xff80000084847808 */ /* 0x000fe40001000000 */
[----:B------:R-:W-:-:S02]  /*1a6e0*/  ISETP.GT.AND P2, PT, R124, 0xa0, PT ;  /* 0x000000a07c00780c */ /* 0x000fc40003f44270 */
[----:B-1----:R-:W-:Y:S01]  /*1a6f0*/  FSEL R133, R133, -INF , P3 ;  /* 0xff80000085857808 */ /* 0x002fe20001800000 */
[----:B------:R-:W-:Y:S01]  /*1a700*/  MUFU.TANH R154, R154 ;  /* 0x0000009a009a7308 */ /* 0x000fe20000002400 */
[----:B------:R-:W-:Y:S01]  /*1a710*/  ISETP.GT.AND P3, PT, R124, 0xa1, PT ;  /* 0x000000a17c00780c */ /* 0x000fe20003f64270 */
[----:B--2---:R-:W-:Y:S01]  /*1a720*/  FMUL.FTZ R88, R2, R89 ;  /* 0x0000005902587220 */ /* 0x004fe20000410000 */
[----:B------:R-:W-:Y:S01]  /*1a730*/  FSEL R104, R104, -INF , P2 ;  /* 0xff80000068687808 */ /* 0x000fe20001000000 */
[----:B------:R-:W-:Y:S01]  /*1a740*/  FMUL.FTZ R89, R2, R92 ;  /* 0x0000005c02597220 */ /* 0x000fe20000410000 */
[----:B------:R-:W-:Y:S01]  /*1a750*/  ISETP.GT.AND P2, PT, R124, 0xa8, PT ;  /* 0x000000a87c00780c */ /* 0x000fe20003f44270 */
[----:B------:R-:W-:Y:S01]  /*1a760*/  FMUL.FTZ R92, R2, R93 ;  /* 0x0000005d025c7220 */ /* 0x000fe20000410000 */
[----:B0-----:R-:W-:Y:S01]  /*1a770*/  FSEL R105, R105, -INF , P3 ;  /* 0xff80000069697808 */ /* 0x001fe20001800000 */
[----:B------:R-:W-:Y:S01]  /*1a780*/  MUFU.TANH R88, R88 ;  /* 0x0000005800587308 */ /* 0x000fe20000002400 */
[----:B------:R-:W-:Y:S01]  /*1a790*/  ISETP.GT.AND P3, PT, R124, 0xa9, PT ;  /* 0x000000a97c00780c */ /* 0x000fe20003f64270 */
[----:B------:R-:W-:Y:S01]  /*1a7a0*/  FMUL.FTZ R93, R2, R96 ;  /* 0x00000060025d7220 */ /* 0x000fe20000410000 */
[----:B------:R-:W-:Y:S01]  /*1a7b0*/  FSEL R108, R108, -INF , P2 ;  /* 0xff8000006c6c7808 */ /* 0x000fe20001000000 */
[----:B------:R-:W-:Y:S01]  /*1a7c0*/  FMUL.FTZ R96, R2, R97 ;  /* 0x0000006102607220 */ /* 0x000fe20000410000 */
[----:B------:R-:W-:-:S02]  /*1a7d0*/  ISETP.GT.AND P2, PT, R124, 0xb0, PT ;  /* 0x000000b07c00780c */ /* 0x000fc40003f44270 */
[----:B------:R-:W-:Y:S01]  /*1a7e0*/  FSEL R109, R109, -INF , P3 ;  /* 0xff8000006d6d7808 */ /* 0x000fe20001800000 */
[----:B------:R-:W-:Y:S01]  /*1a7f0*/  MUFU.TANH R92, R92 ;  /* 0x0000005c005c7308 */ /* 0x000fe20000002400 */
[----:B------:R-:W-:Y:S02]  /*1a800*/  ISETP.GT.AND P3, PT, R124, 0xb1, PT ;  /* 0x000000b17c00780c */ /* 0x000fe40003f64270 */
[----:B------:R-:W-:Y:S02]  /*1a810*/  FSEL R112, R112, -INF , P2 ;  /* 0xff80000070707808 */ /* 0x000fe40001000000 */
[C---:B------:R-:W-:Y:S02]  /*1a820*/  ISETP.GT.AND P2, PT, R124.reuse, 0xb8, PT ;  /* 0x000000b87c00780c */ /* 0x040fe40003f44270 */
[----:B------:R-:W-:Y:S01]  /*1a830*/  FSEL R113, R113, -INF , P3 ;  /* 0xff80000071717808 */ /* 0x000fe20001800000 */
[----:B------:R-:W0:Y:S01]  /*1a840*/  MUFU.TANH R89, R89 ;  /* 0x0000005900597308 */ /* 0x000e220000002400 */
[----:B------:R-:W-:-:S02]  /*1a850*/  ISETP.GT.AND P3, PT, R124, 0xb9, PT ;  /* 0x000000b97c00780c */ /* 0x000fc40003f64270 */
[----:B------:R-:W-:Y:S02]  /*1a860*/  FSEL R116, R116, -INF , P2 ;  /* 0xff80000074747808 */ /* 0x000fe40001000000 */
[C---:B------:R-:W-:Y:S02]  /*1a870*/  ISETP.GT.AND P2, PT, R124.reuse, 0xc0, PT ;  /* 0x000000c07c00780c */ /* 0x040fe40003f44270 */
[----:B------:R-:W-:Y:S01]  /*1a880*/  FSEL R117, R117, -INF , P3 ;  /* 0xff80000075757808 */ /* 0x000fe20001800000 */
[----:B------:R-:W1:Y:S01]  /*1a890*/  MUFU.TANH R96, R96 ;  /* 0x0000006000607308 */ /* 0x000e620000002400 */
[----:B------:R-:W-:Y:S02]  /*1a8a0*/  ISETP.GT.AND P3, PT, R124, 0xc1, PT ;  /* 0x000000c17c00780c */ /* 0x000fe40003f64270 */
[----:B---3--:R-:W-:Y:S02]  /*1a8b0*/  FSEL R97, R14, -INF , P2 ;  /* 0xff8000000e617808 */ /* 0x008fe40001000000 */
[----:B------:R-:W-:-:S02]  /*1a8c0*/  ISETP.GT.AND P2, PT, R124, 0xc8, PT ;  /* 0x000000c87c00780c */ /* 0x000fc40003f44270 */
[----:B------:R-:W-:Y:S01]  /*1a8d0*/  ISETP.GT.AND P4, PT, R13, 0x1, PT ;  /* 0x000000010d00780c */ /* 0x000fe20003f84270 */
[----:B------:R2:W-:Y:S01]  /*1a8e0*/  MUFU.TANH R14, R100 ;  /* 0x00000064000e7308 */ /* 0x0005e20000002400 */
[----:B0-----:R-:W-:Y:S02]  /*1a8f0*/  FSEL R89, R89, -INF , P2 ;  /* 0xff80000059597808 */ /* 0x001fe40001000000 */
[----:B------:R-:W-:Y:S02]  /*1a900*/  ISETP.GT.AND P2, PT, R124, 0xd0, PT ;  /* 0x000000d07c00780c */ /* 0x000fe40003f44270 */
[----:B------:R-:W-:Y:S02]  /*1a910*/  FSEL R185, R185, -INF , P4 ;  /* 0xff800000b9b97808 */ /* 0x000fe40002000000 */
[----:B------:R-:W-:Y:S01]  /*1a920*/  ISETP.GT.AND P4, PT, R13, 0x9, PT ;  /* 0x000000090d00780c */ /* 0x000fe20003f84270 */
[----:B------:R-:W0:Y:S01]  /*1a930*/  MUFU.TANH R93, R93 ;  /* 0x0000005d005d7308 */ /* 0x000e220000002400 */
[----:B--2---:R-:W-:Y:S01]  /*1a940*/  FSEL R100, R88, -INF , P3 ;  /* 0xff80000058647808 */ /* 0x004fe20001800000 */
[----:B------:R-:W-:Y:S01]  /*1a950*/  FMUL.FTZ R88, R2, R101 ;  /* 0x0000006502587220 */ /* 0x000fe20000410000 */
[----:B------:R-:W-:Y:S01]  /*1a960*/  ISETP.GT.AND P3, PT, R124, 0xc9, PT ;  /* 0x000000c97c00780c */ /* 0x000fe20003f64270 */
[----:B------:R-:W-:Y:S01]  /*1a970*/  FMUL.FTZ R101, R2, R110 ;  /* 0x0000006e02657220 */ /* 0x000fe20000410000 */
[----:B------:R-:W-:-:S02]  /*1a980*/  FSEL R189, R189, -INF , P4 ;  /* 0xff800000bdbd7808 */ /* 0x000fc40002000000 */
[----:B------:R-:W-:Y:S01]  /*1a990*/  FSEL R92, R92, -INF , P3 ;  /* 0xff8000005c5c7808 */ /* 0x000fe20001800000 */
[----:B------:R-:W2:Y:S01]  /*1a9a0*/  MUFU.TANH R88, R88 ;  /* 0x0000005800587308 */ /* 0x000ea20000002400 */
[----:B------:R-:W-:Y:S02]  /*1a9b0*/  ISETP.GT.AND P3, PT, R124, 0xd1, PT ;  /* 0x000000d17c00780c */ /* 0x000fe40003f64270 */
[----:B------:R-:W-:Y:S02]  /*1a9c0*/  ISETP.GT.AND P4, PT, R13, 0x11, PT ;  /* 0x000000110d00780c */ /* 0x000fe40003f84270 */
[----:B-1----:R-:W-:Y:S02]  /*1a9d0*/  FSEL R96, R96, -INF , P3 ;  /* 0xff80000060607808 */ /* 0x002fe40001800000 */
[----:B------:R-:W-:Y:S01]  /*1a9e0*/  ISETP.GT.AND P3, PT, R124, 0xd9, PT ;  /* 0x000000d97c00780c */ /* 0x000fe20003f64270 */
[----:B------:R-:W1:Y:S01]  /*1a9f0*/  MUFU.TANH R155, R155 ;  /* 0x0000009b009b7308 */ /* 0x000e620000002400 */
[----:B0-----:R-:W-:-:S02]  /*1aa00*/  FSEL R93, R93, -INF , P2 ;  /* 0xff8000005d5d7808 */ /* 0x001fc40001000000 */
[----:B------:R-:W-:Y:S02]  /*1aa10*/  ISETP.GT.AND P2, PT, R124, 0xd8, PT ;  /* 0x000000d87c00780c */ /* 0x000fe40003f44270 */
[----:B------:R-:W-:Y:S02]  /*1aa20*/  FSEL R193, R193, -INF , P4 ;  /* 0xff800000c1c17808 */ /* 0x000fe40002000000 */
[C---:B------:R-:W-:Y:S01]  /*1aa30*/  ISETP.GT.AND P4, PT, R13.reuse, 0x19, PT ;  /* 0x000000190d00780c */ /* 0x040fe20003f84270 */
[----:B------:R-:W0:Y:S01]  /*1aa40*/  MUFU.TANH R158, R158 ;  /* 0x0000009e009e7308 */ /* 0x000e220000002400 */
[----:B--2---:R-:W-:Y:S02]  /*1aa50*/  FSEL R124, R88, -INF , P3 ;  /* 0xff800000587c7808 */ /* 0x004fe40001800000 */
[----:B------:R-:W-:Y:S02]  /*1aa60*/  ISETP.GT.AND P3, PT, R13, RZ, PT ;  /* 0x000000ff0d00720c */ /* 0x000fe40003f64270 */
[----:B------:R-:W-:-:S02]  /*1aa70*/  FMNMX.FTZ R205, R125, R205, !PT ;  /* 0x000000cd7dcd7209 */ /* 0x000fc40007810000 */
[----:B------:R-:W-:Y:S01]  /*1aa80*/  FSEL R184, R184, -INF , P3 ;  /* 0xff800000b8b87808 */ /* 0x000fe20001800000 */
[----:B------:R-:W2:Y:S01]  /*1aa90*/  MUFU.TANH R159, R159 ;  /* 0x0000009f009f7308 */ /* 0x000ea20000002400 */
[----:B------:R-:W-:Y:S02]  /*1aaa0*/  ISETP.GT.AND P3, PT, R13, 0x8, PT ;  /* 0x000000080d00780c */ /* 0x000fe40003f64270 */
[----:B------:R-:W-:Y:S02]  /*1aab0*/  FMNMX.FTZ R199, R184, R0, !PT ;  /* 0x00000000b8c77209 */ /* 0x000fe40007810000 */
[----:B------:R-:W-:Y:S02]  /*1aac0*/  FSEL R188, R188, -INF , P3 ;  /* 0xff800000bcbc7808 */ /* 0x000fe40001800000 */
[----:B------:R-:W-:Y:S01]  /*1aad0*/  FMNMX.FTZ R199, R185, R199, !PT ;  /* 0x000000c7b9c77209 */ /* 0x000fe20007810000 */
[----:B------:R-:W3:Y:S01]  /*1aae0*/  MUFU.TANH R162, R162 ;  /* 0x000000a200a27308 */ /* 0x000ee20000002400 */
[----:B------:R-:W-:-:S02]  /*1aaf0*/  ISETP.GT.AND P3, PT, R13, 0x10, PT ;  /* 0x000000100d00780c */ /* 0x000fc40003f64270 */
[----:B------:R-:W-:Y:S02]  /*1ab00*/  FMNMX.FTZ R199, R188, R199, !PT ;  /* 0x000000c7bcc77209 */ /* 0x000fe40007810000 */
[----:B------:R-:W-:Y:S02]  /*1ab10*/  FSEL R192, R192, -INF , P3 ;  /* 0xff800000c0c07808 */ /* 0x000fe40001800000 */
[----:B------:R-:W-:Y:S01]  /*1ab20*/  FMNMX.FTZ R199, R189, R199, !PT ;  /* 0x000000c7bdc77209 */ /* 0x000fe20007810000 */
[----:B------:R-:W4:Y:S01]  /*1ab30*/  MUFU.TANH R163, R163 ;  /* 0x000000a300a37308 */ /* 0x000f220000002400 */
[----:B------:R-:W-:Y:S02]  /*1ab40*/  ISETP.GT.AND P3, PT, R13, 0x18, PT ;  /* 0x000000180d00780c */ /* 0x000fe40003f64270 */
[----:B------:R-:W-:Y:S02]  /*1ab50*/  FMNMX.FTZ R199, R192, R199, !PT ;  /* 0x000000c7c0c77209 */ /* 0x000fe40007810000 */
[----:B------:R-:W-:-:S02]  /*1ab60*/  FSEL R196, R196, -INF , P3 ;  /* 0xff800000c4c47808 */ /* 0x000fc40001800000 */
[----:B------:R-:W-:Y:S01]  /*1ab70*/  FMNMX.FTZ R199, R193, R199, !PT ;  /* 0x000000c7c1c77209 */ /* 0x000fe20007810000 */
[----:B------:R-:W4:Y:S01]  /*1ab80*/  MUFU.TANH R166, R166 ;  /* 0x000000a600a67308 */ /* 0x000f220000002400 */
[----:B------:R-:W-:Y:S02]  /*1ab90*/  ISETP.GT.AND P3, PT, R13, 0x20, PT ;  /* 0x000000200d00780c */ /* 0x000fe40003f64270 */
[----:B------:R-:W-:Y:S02]  /*1aba0*/  FSEL R197, R197, -INF , P4 ;  /* 0xff800000c5c57808 */ /* 0x000fe40002000000 */
[----:B------:R-:W-:Y:S02]  /*1abb0*/  FMNMX.FTZ R199, R196, R199, !PT ;  /* 0x000000c7c4c77209 */ /* 0x000fe40007810000 */
[----:B------:R-:W-:Y:S01]  /*1abc0*/  FMNMX.FTZ R205, R204, R205, !PT ;  /* 0x000000cdcccd7209 */ /* 0x000fe20007810000 */
[----:B------:R-:W4:Y:S01]  /*1abd0*/  MUFU.TANH R167, R167 ;  /* 0x000000a700a77308 */ /* 0x000f220000002400 */
[----:B------:R-:W-:-:S02]  /*1abe0*/  ISETP.GT.AND P4, PT, R13, 0x21, PT ;  /* 0x000000210d00780c */ /* 0x000fc40003f84270 */
[----:B------:R-:W-:Y:S02]  /*1abf0*/  FSEL R170, R170, -INF , P3 ;  /* 0xff800000aaaa7808 */ /* 0x000fe40001800000 */
[----:B------:R-:W-:Y:S02]  /*1ac00*/  FMNMX.FTZ R199, R197, R199, !PT ;  /* 0x000000c7c5c77209 */ /* 0x000fe40007810000 */
[----:B------:R-:W-:Y:S01]  /*1ac10*/  FMNMX.FTZ R205, R129, R205, !PT ;  /* 0x000000cd81cd7209 */ /* 0x000fe20007810000 */
[----:B------:R-:W4:Y:S01]  /*1ac20*/  MUFU.TANH R138, R138 ;  /* 0x0000008a008a7308 */ /* 0x000f220000002400 */
[----:B------:R-:W-:Y:S02]  /*1ac30*/  ISETP.GT.AND P3, PT, R13, 0x28, PT ;  /* 0x000000280d00780c */ /* 0x000fe40003f64270 */
[----:B------:R-:W-:Y:S02]  /*1ac40*/  FSEL R171, R171, -INF , P4 ;  /* 0xff800000abab7808 */ /* 0x000fe40002000000 */
[----:B------:R-:W-:-:S02]  /*1ac50*/  FMNMX.FTZ R199, R170, R199, !PT ;  /* 0x000000c7aac77209 */ /* 0x000fc40007810000 */
        /* <DEDUP_REMOVED lines=38> */
[----:B-1----:R-:W-:Y:S02]  /*1aec0*/  FSEL R155, R155, -INF , P4 ;  /* 0xff8000009b9b7808 */ /* 0x002fe40002000000 */
[----:B------:R-:W-:Y:S02]  /*1aed0*/  FMNMX.FTZ R199, R154, R199, !PT ;  /* 0x000000c79ac77209 */ /* 0x000fe40007810000 */
[----:B------:R-:W-:Y:S01]  /*1aee0*/  FMNMX.FTZ R205, R116, R205, !PT ;  /* 0x000000cd74cd7209 */ /* 0x000fe20007810000 */
[----:B------:R-:W1:Y:S01]  /*1aef0*/  MUFU.TANH R123, R123 ;  /* 0x0000007b007b7308 */ /* 0x000e620000002400 */
[----:B------:R-:W-:Y:S02]  /*1af00*/  ISETP.GT.AND P4, PT, R13, 0x49, PT ;  /* 0x000000490d00780c */ /* 0x000fe40003f84270 */
[----:B0-----:R-:W-:Y:S02]  /*1af10*/  FSEL R158, R158, -INF , P3 ;  /* 0xff8000009e9e7808 */ /* 0x001fe40001800000 */
[----:B------:R-:W-:-:S02]  /*1af20*/  FMNMX.FTZ R199, R155, R199, !PT ;  /* 0x000000c79bc77209 */ /* 0x000fc40007810000 */
[----:B------:R-:W-:Y:S01]  /*1af30*/  FMNMX.FTZ R205, R117, R205, !PT ;  /* 0x000000cd75cd7209 */ /* 0x000fe20007810000 */
[----:B------:R-:W0:Y:S01]  /*1af40*/  MUFU.TANH R126, R126 ;  /* 0x0000007e007e7308 */ /* 0x000e220000002400 */
[----:B------:R-:W-:Y:S02]  /*1af50*/  ISETP.GT.AND P3, PT, R13, 0x50, PT ;  /* 0x000000500d00780c */ /* 0x000fe40003f64270 */
[----:B--2---:R-:W-:Y:S02]  /*1af60*/  FSEL R159, R159, -INF , P4 ;  /* 0xff8000009f9f7808 */ /* 0x004fe40002000000 */
[----:B------:R-:W-:Y:S02]  /*1af70*/  FMNMX.FTZ R199, R158, R199, !PT ;  /* 0x000000c79ec77209 */ /* 0x000fe40007810000 */
[----:B------:R-:W-:Y:S01]  /*1af80*/  FMNMX.FTZ R205, R97, R205, !PT ;  /* 0x000000cd61cd7209 */ /* 0x000fe20007810000 */
[----:B------:R-:W2:Y:S01]  /*1af90*/  MUFU.TANH R127, R127 ;  /* 0x0000007f007f7308 */ /* 0x000ea20000002400 */
[----:B------:R-:W-:-:S02]  /*1afa0*/  ISETP.GT.AND P4, PT, R13, 0x51, PT ;  /* 0x000000510d00780c */ /* 0x000fc40003f84270 */
[----:B---3--:R-:W-:Y:S02]  /*1afb0*/  FSEL R162, R162, -INF , P3 ;  /* 0xff800000a2a27808 */ /* 0x008fe40001800000 */
[----:B------:R-:W-:Y:S02]  /*1afc0*/  FMNMX.FTZ R199, R159, R199, !PT ;  /* 0x000000c79fc77209 */ /* 0x000fe40007810000 */
[----:B------:R-:W-:Y:S01]  /*1afd0*/  FMNMX.FTZ R205, R100, R205, !PT ;  /* 0x000000cd64cd7209 */ /* 0x000fe20007810000 */
[----:B------:R-:W3:Y:S01]  /*1afe0*/  MUFU.TANH R130, R130 ;  /* 0x0000008200827308 */ /* 0x000ee20000002400 */
[----:B------:R-:W-:Y:S02]  /*1aff0*/  ISETP.GT.AND P3, PT, R13, 0x58, PT ;  /* 0x000000580d00780c */ /* 0x000fe40003f64270 */
[----:B----4-:R-:W-:Y:S02]  /*1b000*/  FSEL R163, R163, -INF , P4 ;  /* 0xff800000a3a37808 */ /* 0x010fe40002000000 */
        /* <DEDUP_REMOVED lines=16> */
[----:B------:R-:W-:Y:S01]  /*1b110*/  FSEL R110, R14, -INF , P2 ;  /* 0xff8000000e6e7808 */ /* 0x000fe20001000000 */
[----:B------:R-:W4:Y:S01]  /*1b120*/  MUFU.TANH R106, R106 ;  /* 0x0000006a006a7308 */ /* 0x000f220000002400 */
[----:B------:R-:W-:Y:S02]  /*1b130*/  FMNMX.FTZ R205, R96, R205, !PT ;  /* 0x000000cd60cd7209 */ /* 0x000fe40007810000 */
[----:B------:R-:W-:Y:S02]  /*1b140*/  ISETP.GT.AND P3, PT, R13, 0x68, PT ;  /* 0x000000680d00780c */ /* 0x000fe40003f64270 */
[----:B------:R-:W-:Y:S02]  /*1b150*/  FSEL R139, R139, -INF , P4 ;  /* 0xff8000008b8b7808 */ /* 0x000fe40002000000 */
[----:B------:R-:W-:Y:S01]  /*1b160*/  FMNMX.FTZ R199, R138, R199, !PT ;  /* 0x000000c78ac77209 */ /* 0x000fe20007810000 */
[----:B------:R-:W4:Y:S01]  /*1b170*/  MUFU.TANH R107, R107 ;  /* 0x0000006b006b7308 */ /* 0x000f220000002400 */
[----:B------:R-:W-:-:S02]  /*1b180*/  FMNMX.FTZ R14, R110, R205, !PT ;  /* 0x000000cd6e0e7209 */ /* 0x000fc40007810000 */
[----:B------:R-:W-:Y:S02]  /*1b190*/  ISETP.GT.AND P4, PT, R13, 0x69, PT ;  /* 0x000000690d00780c */ /* 0x000fe40003f84270 */
[----:B------:R-:W-:Y:S02]  /*1b1a0*/  FSEL R142, R142, -INF , P3 ;  /* 0xff8000008e8e7808 */ /* 0x000fe40001800000 */
[----:B------:R-:W-:Y:S01]  /*1b1b0*/  FMNMX.FTZ R199, R139, R199, !PT ;  /* 0x000000c78bc77209 */ /* 0x000fe20007810000 */
[----:B------:R-:W4:Y:S01]  /*1b1c0*/  MUFU.TANH R101, R101 ;  /* 0x0000006500657308 */ /* 0x000f220000002400 */
[----:B------:R-:W-:Y:S02]  /*1b1d0*/  FMNMX.FTZ R14, R124, R14, !PT ;  /* 0x0000000e7c0e7209 */ /* 0x000fe40007810000 */
[----:B------:R-:W-:Y:S02]  /*1b1e0*/  ISETP.GT.AND P3, PT, R13, 0x70, PT ;  /* 0x000000700d00780c */ /* 0x000fe40003f64270 */
[----:B------:R-:W-:Y:S01]  /*1b1f0*/  FSEL R143, R143, -INF , P4 ;  /* 0xff8000008f8f7808 */ /* 0x000fe20002000000 */
[----:B------:R-:W0:Y:S01]  /*1b200*/  SHFL.BFLY PT, R88, R14, 0x2, 0x1f ;  /* 0x0c401f000e587f89 */ /* 0x000e2200000e0000 */
[----:B------:R-:W-:Y:S01]  /*1b210*/  FMNMX.FTZ R199, R142, R199, !PT ;  /* 0x000000c78ec77209 */ /* 0x000fe20007810000 */
[----:B------:R-:W4:Y:S01]  /*1b220*/  MUFU.TANH R111, R111 ;  /* 0x0000006f006f7308 */ /* 0x000f220000002400 */
[----:B------:R-:W-:-:S02]  /*1b230*/  ISETP.GT.AND P4, PT, R13, 0x71, PT ;  /* 0x000000710d00780c */ /* 0x000fc40003f84270 */
[----:B------:R-:W-:Y:S02]  /*1b240*/  FSEL R146, R146, -INF , P3 ;  /* 0xff80000092927808 */ /* 0x000fe40001800000 */
[----:B------:R-:W-:Y:S02]  /*1b250*/  FMNMX.FTZ R199, R143, R199, !PT ;  /* 0x000000c78fc77209 */ /* 0x000fe40007810000 */
[----:B------:R-:W-:Y:S01]  /*1b260*/  ISETP.GT.AND P3, PT, R13, 0x78, PT ;  /* 0x000000780d00780c */ /* 0x000fe20003f64270 */
[----:B------:R-:W4:Y:S01]  /*1b270*/  MUFU.TANH R114, R114 ;  /* 0x0000007200727308 */ /* 0x000f220000002400 */
[----:B------:R-:W-:Y:S02]  /*1b280*/  FSEL R147, R147, -INF , P4 ;  /* 0xff80000093937808 */ /* 0x000fe40002000000 */
        /* <DEDUP_REMOVED lines=10> */
[----:B------:R-:W-:Y:S02]  /*1b330*/  FSEL R122, R122, -INF , P3 ;  /* 0xff8000007a7a7808 */ /* 0x000fe40001800000 */
[----:B------:R-:W-:Y:S02]  /*1b340*/  FMNMX.FTZ R199, R151, R199, !PT ;  /* 0x000000c797c77209 */ /* 0x000fe40007810000 */
[----:B------:R-:W-:Y:S01]  /*1b350*/  ISETP.GT.AND P3, PT, R13, 0x88, PT ;  /* 0x000000880d00780c */ /* 0x000fe20003f64270 */
[----:B------:R-:W4:Y:S01]  /*1b360*/  MUFU.TANH R119, R119 ;  /* 0x0000007700777308 */ /* 0x000f220000002400 */
[----:B-1----:R-:W-:Y:S02]  /*1b370*/  FSEL R123, R123, -INF , P4 ;  /* 0xff8000007b7b7808 */ /* 0x002fe40002000000 */
[----:B------:R-:W-:Y:S02]  /*1b380*/  FMNMX.FTZ R199, R122, R199, !PT ;  /* 0x000000c77ac77209 */ /* 0x000fe40007810000 */
[----:B0-----:R-:W-:-:S02]  /*1b390*/  FMNMX.FTZ R14, R14, R88, !PT ;  /* 0x000000580e0e7209 */ /* 0x001fc40007810000 */
[----:B------:R-:W-:Y:S01]  /*1b3a0*/  ISETP.GT.AND P4, PT, R13, 0x89, PT ;  /* 0x000000890d00780c */ /* 0x000fe20003f84270 */
[----:B------:R-:W0:Y:S01]  /*1b3b0*/  MUFU.TANH R90, R90 ;  /* 0x0000005a005a7308 */ /* 0x000e220000002400 */
[----:B------:R-:W-:Y:S01]  /*1b3c0*/  FSEL R126, R126, -INF , P3 ;  /* 0xff8000007e7e7808 */ /* 0x000fe20001800000 */
[----:B------:R-:W1:Y:S01]  /*1b3d0*/  SHFL.BFLY PT, R88, R14, 0x1, 0x1f ;  /* 0x0c201f000e587f89 */ /* 0x000e6200000e0000 */
[----:B------:R-:W-:Y:S02]  /*1b3e0*/  FMNMX.FTZ R199, R123, R199, !PT ;  /* 0x000000c77bc77209 */ /* 0x000fe40007810000 */
[----:B------:R-:W-:Y:S02]  /*1b3f0*/  ISETP.GT.AND P3, PT, R13, 0x90, PT ;  /* 0x000000900d00780c */ /* 0x000fe40003f64270 */
[----:B--2---:R-:W-:Y:S01]  /*1b400*/  FSEL R127, R127, -INF , P4 ;  /* 0xff8000007f7f7808 */ /* 0x004fe20002000000 */
[----:B------:R-:W2:Y:S01]  /*1b410*/  MUFU.TANH R91, R91 ;  /* 0x0000005b005b7308 */ /* 0x000ea20000002400 */
[----:B------:R-:W-:-:S02]  /*1b420*/  FMNMX.FTZ R199, R126, R199, !PT ;  /* 0x000000c77ec77209 */ /* 0x000fc40007810000 */
[----:B------:R-:W-:Y:S02]  /*1b430*/  ISETP.GT.AND P4, PT, R13, 0x91, PT ;  /* 0x000000910d00780c */ /* 0x000fe40003f84270 */
[----:B---3--:R-:W-:Y:S02]  /*1b440*/  FSEL R130, R130, -INF , P3 ;  /* 0xff80000082827808 */ /* 0x008fe40001800000 */
[----:B------:R-:W-:Y:S01]  /*1b450*/  FMNMX.FTZ R199, R127, R199, !PT ;  /* 0x000000c77fc77209 */ /* 0x000fe20007810000 */
[----:B------:R-:W3:Y:S01]  /*1b460*/  MUFU.TANH R94, R94 ;  /* 0x0000005e005e7308 */ /* 0x000ee20000002400 */
[----:B------:R-:W-:Y:S02]  /*1b470*/  ISETP.GT.AND P3, PT, R13, 0x98, PT ;  /* 0x000000980d00780c */ /* 0x000fe40003f64270 */
[----:B----4-:R-:W-:Y:S02]  /*1b480*/  FSEL R131, R131, -INF , P4 ;  /* 0xff80000083837808 */ /* 0x010fe40002000000 */
[----:B------:R-:W-:-:S02]  /*1b490*/  FMNMX.FTZ R199, R130, R199, !PT ;  /* 0x000000c782c77209 */ /* 0x000fc40007810000 */
[----:B------:R-:W-:Y:S01]  /*1b4a0*/  ISETP.GT.AND P4, PT, R13, 0x99, PT ;  /* 0x000000990d00780c */ /* 0x000fe20003f84270 */
[----:B------:R-:W4:Y:S01]  /*1b4b0*/  MUFU.TANH R95, R95 ;  /* 0x0000005f005f7308 */ /* 0x000f220000002400 */
[----:B------:R-:W-:Y:S02]  /*1b4c0*/  FSEL R134, R134, -INF , P3 ;  /* 0xff80000086867808 */ /* 0x000fe40001800000 */
        /* <DEDUP_REMOVED lines=8> */
[----:B------:R-:W-:Y:S01]  /*1b550*/  MUFU.TANH R99, R99 ;  /* 0x0000006300637308 */ /* 0x000fe20000002400 */
[----:B-1----:R-:W-:Y:S01]  /*1b560*/  FMNMX.FTZ R14, R14, R88, !PT ;  /* 0x000000580e0e7209 */ /* 0x002fe20007810000 */
[----:B------:R-:W-:Y:S01]  /*1b570*/  IMAD.U32 R88, RZ, RZ, UR4 ;  /* 0x00000004ff587e24 */ /* 0x000fe2000f8e00ff */
[----:B------:R-:W-:Y:S02]  /*1b580*/  ISETP.GT.AND P3, PT, R13, 0xa8, PT ;  /* 0x000000a80d00780c */ /* 0x000fe40003f64270 */
[----:B------:R-:W-:Y:S01]  /*1b590*/  FSEL R107, R107, -INF , P4 ;  /* 0xff8000006b6b7808 */ /* 0x000fe20002000000 */
[----:B------:R-:W-:-:S01]  /*1b5a0*/  FFMA.FTZ R205, R14, R88, -8 ;  /* 0xc10000000ecd7423 */ /* 0x000fc20000010058 */
[----:B------:R-:W-:Y:S01]  /*1b5b0*/  FMNMX.FTZ R199, R106, R199, !PT ;  /* 0x000000c76ac77209 */ /* 0x000fe20007810000 */
[----:B------:R-:W1:Y:S01]  /*1b5c0*/  MUFU.TANH R102, R102 ;  /* 0x0000006600667308 */ /* 0x000e620000002400 */
[----:B------:R-:W-:-:S02]  /*1b5d0*/  ISETP.GT.AND P4, PT, R13, 0xa9, PT ;  /* 0x000000a90d00780c */ /* 0x000fc40003f84270 */
[----:B------:R-:W-:Y:S02]  /*1b5e0*/  FSEL R101, R101, -INF , P3 ;  /* 0xff80000065657808 */ /* 0x000fe40001800000 */
[----:B------:R-:W-:Y:S02]  /*1b5f0*/  FMNMX.FTZ R199, R107, R199, !PT ;  /* 0x000000c76bc77209 */ /* 0x000fe40007810000 */
[----:B------:R-:W-:Y:S02]  /*1b600*/  FSETP.NEU.FTZ.AND P2, PT, R14, -INF , PT ;  /* 0xff8000000e00780b */ /* 0x000fe40003f5d000 */
[----:B------:R-:W-:Y:S02]  /*1b610*/  ISETP.GT.AND P3, PT, R13, 0xb0, PT ;  /* 0x000000b00d00780c */ /* 0x000fe40003f64270 */
[----:B------:R-:W-:Y:S02]  /*1b620*/  FSEL R111, R111, -INF , P4 ;  /* 0xff8000006f6f7808 */ /* 0x000fe40002000000 */
[----:B------:R-:W-:-:S02]  /*1b630*/  FMNMX.FTZ R199, R101, R199, !PT ;  /* 0x000000c765c77209 */ /* 0x000fc40007810000 */
[----:B------:R-:W-:Y:S02]  /*1b640*/  FSEL R103, R205, RZ, P2 ;  /* 0x000000ffcd677208 */ /* 0x000fe40001000000 */
[----:B------:R0:W1:Y:S01]  /*1b650*/  MUFU.TANH R205, R206 ;  /* 0x000000ce00cd7308 */ /* 0x0000620000002400 */
[----:B------:R-:W-:Y:S02]  /*1b660*/  ISETP.GT.AND P4, PT, R13, 0xb1, PT ;  /* 0x000000b10d00780c */ /* 0x000fe40003f84270 */
[----:B------:R-:W-:Y:S01]  /*1b670*/  FSEL R114, R114, -INF , P3 ;  /* 0xff80000072727808 */ /* 0x000fe20001800000 */
[----:B------:R-:W-:-:S01]  /*1b680*/  FFMA.FTZ R204, R204, R88, -R103 ;  /* 0x00000058cccc7223 */ /* 0x000fc20000010867 */
[----:B------:R-:W-:Y:S01]  /*1b690*/  ISETP.GT.AND P3, PT, R13, 0xb8, PT ;  /* 0x000000b80d00780c */ /* 0x000fe20003f64270 */
[----:B------:R-:W-:-:S01]  /*1b6a0*/  FFMA.FTZ R128, R128, R88, -R103 ;  /* 0x0000005880807223 */ /* 0x000fc20000010867 */
[----:B------:R-:W-:Y:S01]  /*1b6b0*/  FSEL R115, R115, -INF , P4 ;  /* 0xff80000073737808 */ /* 0x000fe20002000000 */
[----:B------:R-:W-:-:S01]  /*1b6c0*/  FFMA.FTZ R15, R15, R88, -R103 ;  /* 0x000000580f0f7223 */ /* 0x000fc20000010867 */
[----:B0-----:R-:W-:Y:S01]  /*1b6d0*/  FMNMX.FTZ R206, R111, R199, !PT ;  /* 0x000000c76fce7209 */ /* 0x001fe20007810000 */
[----:B------:R-:W-:-:S01]  /*1b6e0*/  FFMA.FTZ R186, R186, R88, -R103 ;  /* 0x00000058baba7223 */ /* 0x000fc20000010867 */
[----:B------:R-:W-:Y:S01]  /*1b6f0*/  ISETP.GT.AND P4, PT, R13, 0xb9, PT ;  /* 0x000000b90d00780c */ /* 0x000fe20003f84270 */
[----:B------:R0:W-:Y:S01]  /*1b700*/  MUFU.EX2 R199, R204 ;  /* 0x000000cc00c77308 */ /* 0x0001e20000000800 */
[----:B------:R-:W-:Y:S01]  /*1b710*/  FMNMX.FTZ R206, R114, R206, !PT ;  /* 0x000000ce72ce7209 */ /* 0x000fe20007810000 */
[-CC-:B------:R-:W-:Y:S01]  /*1b720*/  FFMA.FTZ R187, R187, R88.reuse, -R103.reuse ;  /* 0x00000058bbbb7223 */ /* 0x180fe20000010867 */
[----:B------:R-:W-:Y:S01]  /*1b730*/  FSEL R118, R118, -INF , P3 ;  /* 0xff80000076767808 */ /* 0x000fe20001800000 */
[--C-:B------:R-:W-:Y:S01]  /*1b740*/  FFMA.FTZ R190, R190, R88, -R103.reuse ;  /* 0x00000058bebe7223 */ /* 0x100fe20000010867 */
[----:B------:R-:W-:Y:S01]  /*1b750*/  FMNMX.FTZ R206, R115, R206, !PT ;  /* 0x000000ce73ce7209 */ /* 0x000fe20007810000 */
[-CC-:B------:R-:W-:Y:S01]  /*1b760*/  FFMA.FTZ R191, R191, R88.reuse, -R103.reuse ;  /* 0x00000058bfbf7223 */ /* 0x180fe20000010867 */
[----:B------:R-:W-:Y:S01]  /*1b770*/  ISETP.GT.AND P3, PT, R13, 0xc0, PT ;  /* 0x000000c00d00780c */ /* 0x000fe20003f64270 */
[----:B------:R-:W-:Y:S01]  /*1b780*/  MUFU.EX2 R128, R128 ;  /* 0x0000008000807308 */ /* 0x000fe20000000800 */
[----:B0-----:R-:W-:-:S01]  /*1b790*/  FFMA.FTZ R204, R129, R88, -R103 ;  /* 0x0000005881cc7223 */ /* 0x001fc20000010867 */
[----:B------:R-:W-:Y:S01]  /*1b7a0*/  FSEL R129, R119, -INF , P4 ;  /* 0xff80000077817808 */ /* 0x000fe20002000000 */
[----:B------:R-:W-:-:S01]  /*1b7b0*/  FFMA.FTZ R194, R194, R88, -R103 ;  /* 0x00000058c2c27223 */ /* 0x000fc20000010867 */
[----:B------:R-:W-:Y:S01]  /*1b7c0*/  FMNMX.FTZ R206, R118, R206, !PT ;  /* 0x000000ce76ce7209 */ /* 0x000fe20007810000 */
[----:B------:R-:W-:-:S01]  /*1b7d0*/  FFMA.FTZ R195, R195, R88, -R103 ;  /* 0x00000058c3c37223 */ /* 0x000fc20000010867 */
[----:B------:R-:W-:Y:S01]  /*1b7e0*/  ISETP.GT.AND P4, PT, R13, 0xc1, PT ;  /* 0x000000c10d00780c */ /* 0x000fe20003f84270 */
[----:B------:R-:W-:-:S01]  /*1b7f0*/  FFMA.FTZ R168, R168, R88, -R103 ;  /* 0x00000058a8a87223 */ /* 0x000fc20000010867 */
        /* <DEDUP_REMOVED lines=9> */
[----:B0-----:R-:W-:Y:S01]  /*1b890*/  FSEL R204, R90, -INF , P3 ;  /* 0xff8000005acc7808 */ /* 0x001fe20001800000 */
[--C-:B------:R-:W-:Y:S01]  /*1b8a0*/  FFMA.FTZ R152, R152, R88, -R103.reuse ;  /* 0x0000005898987223 */ /* 0x100fe20000010867 */
[----:B------:R-:W-:Y:S01]  /*1b8b0*/  FMNMX.FTZ R90, R129, R206, !PT ;  /* 0x000000ce815a7209 */ /* 0x000fe20007810000 */
[-CC-:B------:R-:W-:Y:S01]  /*1b8c0*/  FFMA.FTZ R153, R153, R88.reuse, -R103.reuse ;  /* 0x0000005899997223 */ /* 0x180fe20000010867 */
[----:B------:R-:W-:Y:S01]  /*1b8d0*/  ISETP.GT.AND P3, PT, R13, 0xc8, PT ;  /* 0x000000c80d00780c */ /* 0x000fe20003f64270 */
[-CC-:B------:R-:W-:Y:S01]  /*1b8e0*/  FFMA.FTZ R156, R156, R88.reuse, -R103.reuse ;  /* 0x000000589c9c7223 */ /* 0x180fe20000010867 */
[----:B--2---:R-:W-:Y:S01]  /*1b8f0*/  FSEL R206, R91, -INF , P4 ;  /* 0xff8000005bce7808 */ /* 0x004fe20002000000 */
[--C-:B------:R-:W-:Y:S01]  /*1b900*/  FFMA.FTZ R91, R133, R88, -R103.reuse ;  /* 0x00000058855b7223 */ /* 0x100fe20000010867 */
[----:B------:R-:W-:Y:S01]  /*1b910*/  FMNMX.FTZ R90, R204, R90, !PT ;  /* 0x0000005acc5a7209 */ /* 0x000fe20007810000 */
[----:B------:R-:W-:Y:S01]  /*1b920*/  MUFU.EX2 R186, R186 ;  /* 0x000000ba00ba7308 */ /* 0x000fe20000000800 */
[----:B------:R-:W-:Y:S01]  /*1b930*/  ISETP.GT.AND P4, PT, R13, 0xc9, PT ;  /* 0x000000c90d00780c */ /* 0x000fe20003f84270 */
[-CC-:B------:R-:W-:Y:S01]  /*1b940*/  FFMA.FTZ R157, R157, R88.reuse, -R103.reuse ;  /* 0x000000589d9d7223 */ /* 0x180fe20000010867 */
[----:B---3--:R-:W-:Y:S01]  /*1b950*/  FSEL R94, R94, -INF , P3 ;  /* 0xff8000005e5e7808 */ /* 0x008fe20001800000 */
[--C-:B------:R-:W-:Y:S01]  /*1b960*/  FFMA.FTZ R160, R160, R88, -R103.reuse ;  /* 0x00000058a0a07223 */ /* 0x100fe20000010867 */
[----:B------:R-:W-:Y:S01]  /*1b970*/  FMNMX.FTZ R90, R206, R90, !PT ;  /* 0x0000005ace5a7209 */ /* 0x000fe20007810000 */
[-CC-:B------:R-:W-:Y:S01]  /*1b980*/  FFMA.FTZ R161, R161, R88.reuse, -R103.reuse ;  /* 0x00000058a1a17223 */ /* 0x180fe20000010867 */
[----:B------:R-:W-:Y:S01]  /*1b990*/  ISETP.GT.AND P3, PT, R13, 0xd0, PT ;  /* 0x000000d00d00780c */ /* 0x000fe20003f64270 */
[----:B------:R-:W-:Y:S01]  /*1b9a0*/  MUFU.EX2 R187, R187 ;  /* 0x000000bb00bb7308 */ /* 0x000fe20000000800 */
[----:B----4-:R-:W-:Y:S01]  /*1b9b0*/  FSEL R133, R95, -INF , P4 ;  /* 0xff8000005f857808 */ /* 0x010fe20002000000 */
[--C-:B------:R-:W-:Y:S01]  /*1b9c0*/  FFMA.FTZ R164, R164, R88, -R103.reuse ;  /* 0x00000058a4a47223 */ /* 0x100fe20000010867 */
[----:B------:R-:W-:Y:S01]  /*1b9d0*/  FMNMX.FTZ R90, R94, R90, !PT ;  /* 0x0000005a5e5a7209 */ /* 0x000fe20007810000 */
[-CC-:B------:R-:W-:Y:S01]  /*1b9e0*/  FFMA.FTZ R165, R165, R88.reuse, -R103.reuse ;  /* 0x00000058a5a57223 */ /* 0x180fe20000010867 */
[----:B------:R-:W-:Y:S01]  /*1b9f0*/  ISETP.GT.AND P4, PT, R13, 0xd1, PT ;  /* 0x000000d10d00780c */ /* 0x000fe20003f84270 */
[--C-:B------:R-:W-:Y:S01]  /*1ba00*/  FFMA.FTZ R136, R136, R88, -R103.reuse ;  /* 0x0000005888887223 */ /* 0x100fe20000010867 */
[----:B------:R-:W-:Y:S01]  /*1ba10*/  FSEL R98, R98, -INF , P3 ;  /* 0xff80000062627808 */ /* 0x000fe20001800000 */
[----:B------:R0:W-:Y:S01]  /*1ba20*/  MUFU.EX2 R95, R91 ;  /* 0x0000005b005f7308 */ /* 0x0001e20000000800 */
[----:B------:R-:W-:Y:S01]  /*1ba30*/  FMNMX.FTZ R90, R133, R90, !PT ;  /* 0x0000005a855a7209 */ /* 0x000fe20007810000 */
[-CC-:B------:R-:W-:Y:S01]  /*1ba40*/  FFMA.FTZ R137, R137, R88.reuse, -R103.reuse ;  /* 0x0000005889897223 */ /* 0x180fe20000010867 */
[----:B------:R-:W-:Y:S01]  /*1ba50*/  ISETP.GT.AND P3, PT, R13, 0xd8, PT ;  /* 0x000000d80d00780c */ /* 0x000fe20003f64270 */
[--C-:B------:R-:W-:Y:S01]  /*1ba60*/  FFMA.FTZ R140, R140, R88, -R103.reuse ;  /* 0x000000588c8c7223 */ /* 0x100fe20000010867 */
[----:B------:R-:W-:Y:S01]  /*1ba70*/  FMNMX.FTZ R90, R98, R90, !PT ;  /* 0x0000005a625a7209 */ /* 0x000fe20007810000 */
[-CC-:B------:R-:W-:Y:S01]  /*1ba80*/  FFMA.FTZ R141, R141, R88.reuse, -R103.reuse ;  /* 0x000000588d8d7223 */ /* 0x180fe20000010867 */
[----:B-1----:R-:W-:Y:S01]  /*1ba90*/  FSEL R102, R102, -INF , P3 ;  /* 0xff80000066667808 */ /* 0x002fe20001800000 */
[----:B------:R-:W-:Y:S01]  /*1baa0*/  MUFU.EX2 R190, R190 ;  /* 0x000000be00be7308 */ /* 0x000fe20000000800 */
[----:B0-----:R-:W-:-:S01]  /*1bab0*/  FFMA.FTZ R91, R104, R88, -R103 ;  /* 0x00000058685b7223 */ /* 0x001fc20000010867 */
[----:B------:R-:W-:Y:S01]  /*1bac0*/  FSEL R104, R99, -INF , P4 ;  /* 0xff80000063687808 */ /* 0x000fe20002000000 */
[----:B------:R-:W-:-:S01]  /*1bad0*/  FFMA.FTZ R144, R144, R88, -R103 ;  /* 0x0000005890907223 */ /* 0x000fc20000010867 */
[----:B------:R-:W-:Y:S01]  /*1bae0*/  ISETP.GT.AND P4, PT, R13, 0xd9, PT ;  /* 0x000000d90d00780c */ /* 0x000fe20003f84270 */
[----:B------:R-:W-:-:S01]  /*1baf0*/  FFMA.FTZ R145, R145, R88, -R103 ;  /* 0x0000005891917223 */ /* 0x000fc20000010867 */
[----:B------:R-:W-:Y:S01]  /*1bb00*/  FMNMX.FTZ R90, R104, R90, !PT ;  /* 0x0000005a685a7209 */ /* 0x000fe20007810000 */
[----:B------:R-:W-:-:S01]  /*1bb10*/  FFMA.FTZ R148, R148, R88, -R103 ;  /* 0x0000005894947223 */ /* 0x000fc20000010867 */
[----:B------:R-:W-:Y:S01]  /*1bb20*/  FSEL R205, R205, -INF , P4 ;  /* 0xff800000cdcd7808 */ /* 0x000fe20002000000 */
[----:B------:R-:W-:Y:S01]  /*1bb30*/  MUFU.EX2 R191, R191 ;  /* 0x000000bf00bf7308 */ /* 0x000fe20000000800 */
[----:B------:R-:W-:Y:S01]  /*1bb40*/  FMNMX.FTZ R13, R102, R90, !PT ;  /* 0x0000005a660d7209 */ /* 0x000fe20007810000 */
[-CC-:B------:R-:W-:Y:S01]  /*1bb50*/  FFMA.FTZ R149, R149, R88.reuse, -R103.reuse ;  /* 0x0000005895957223 */ /* 0x180fe20000010867 */
[----:B------:R-:W-:-:S01]  /*1bb60*/  FFMA.FTZ R120, R120, R88, -R103 ;  /* 0x0000005878787223 */ /* 0x000fc20000010867 */
[-CC-:B------:R-:W-:Y:S01]  /*1bb70*/  FFMA.FTZ R121, R121, R88.reuse, -R103.reuse ;  /* 0x0000005879797223 */ /* 0x180fe20000010867 */
[----:B------:R-:W-:Y:S01]  /*1bb80*/  FMNMX.FTZ R13, R205, R13, !PT ;  /* 0x0000000dcd0d7209 */ /* 0x000fe20007810000 */
[-CC-:B------:R-:W-:Y:S01]  /*1bb90*/  FFMA.FTZ R198, R198, R88.reuse, -R103.reuse ;  /* 0x00000058c6c67223 */ /* 0x180fe20000010867 */
[----:B------:R-:W-:-:S01]  /*1bba0*/  FFMA.FTZ R125, R125, R88, -R103 ;  /* 0x000000587d7d7223 */ /* 0x000fc20000010867 */
[----:B------:R-:W-:Y:S01]  /*1bbb0*/  MUFU.EX2 R194, R194 ;  /* 0x000000c200c27308 */ /* 0x000fe20000000800 */
[----:B------:R-:W-:-:S01]  /*1bbc0*/  FFMA.FTZ R132, R132, R88, -R103 ;  /* 0x0000005884847223 */ /* 0x000fc20000010867 */
[----:B------:R-:W0:Y:S01]  /*1bbd0*/  SHFL.BFLY PT, R90, R13, 0x2, 0x1f ;  /* 0x0c401f000d5a7f89 */ /* 0x000e2200000e0000 */
        /* <DEDUP_REMOVED lines=16> */
[----:B------:R-:W-:-:S05]  /*1bce0*/  FFMA.FTZ R103, R124, R88, -R103 ;  /* 0x000000587c677223 */ /* 0x000fca0000010867 */
[----:B------:R-:W-:Y:S01]  /*1bcf0*/  MUFU.EX2 R169, R169 ;  /* 0x000000a900a97308 */ /* 0x000fe20000000800 */
[----:B0-----:R-:W-:-:S05]  /*1bd00*/  FMNMX.FTZ R13, R13, R90, !PT ;  /* 0x0000005a0d0d7209 */ /* 0x001fca0007810000 */
[----:B------:R-:W0:Y:S02]  /*1bd10*/  SHFL.BFLY PT, R90, R13, 0x1, 0x1f ;  /* 0x0c201f000d5a7f89 */ /* 0x000e2400000e0000 */
[----:B------:R-:W-:Y:S08]  /*1bd20*/  MUFU.EX2 R172, R172 ;  /* 0x000000ac00ac7308 */ /* 0x000ff00000000800 */
[----:B------:R1:W-:Y:S08]  /*1bd30*/  MUFU.EX2 R99, R91 ;  /* 0x0000005b00637308 */ /* 0x0003f00000000800 */
[----:B------:R-:W-:Y:S01]  /*1bd40*/  MUFU.EX2 R173, R173 ;  /* 0x000000ad00ad7308 */ /* 0x000fe20000000800 */
[----:B0-----:R-:W-:-:S07]  /*1bd50*/  FMNMX.FTZ R13, R13, R90, !PT ;  /* 0x0000005a0d0d7209 */ /* 0x001fce0007810000 */
[----:B------:R-:W-:Y:S01]  /*1bd60*/  MUFU.EX2 R176, R176 ;  /* 0x000000b000b07308 */ /* 0x000fe20000000800 */
[----:B------:R-:W-:Y:S02]  /*1bd70*/  FSEL R90, R14, RZ, P2 ;  /* 0x000000ff0e5a7208 */ /* 0x000fe40001000000 */
[C---:B------:R-:W-:Y:S01]  /*1bd80*/  FSETP.NEU.FTZ.AND P3, PT, R13.reuse, -INF , PT ;  /* 0xff8000000d00780b */ /* 0x040fe20003f7d000 */
[----:B------:R-:W-:-:S01]  /*1bd90*/  FFMA.FTZ R207, R13, R88, -8 ;  /* 0xc10000000dcf7423 */ /* 0x000fc20000010058 */
[----:B------:R-:W-:Y:S01]  /*1bda0*/  ISETP.NE.AND P2, PT, R208, RZ, PT ;  /* 0x000000ffd000720c */ /* 0x000fe20003f45270 */
[----:B------:R-:W-:-:S01]  /*1bdb0*/  FADD.FTZ R90, -R90, R3 ;  /* 0x000000035a5a7221 */ /* 0x000fc20000010100 */
[----:B-1----:R-:W-:Y:S01]  /*1bdc0*/  FSEL R91, R13, RZ, P3 ;  /* 0x000000ff0d5b7208 */ /* 0x002fe20001800000 */
[----:B------:R-:W-:Y:S01]  /*1bdd0*/  MUFU.EX2 R177, R177 ;  /* 0x000000b100b17308 */ /* 0x000fe20000000800 */
[----:B------:R-:W-:Y:S01]  /*1bde0*/  FSEL R207, R207, RZ, P3 ;  /* 0x000000ffcfcf7208 */ /* 0x000fe20001800000 */
[----:B------:R-:W-:Y:S01]  /*1bdf0*/  FMUL.FTZ R90, R90, R88 ;  /* 0x000000585a5a7220 */ /* 0x000fe20000410000 */
[----:B------:R-:W-:Y:S01]  /*1be00*/  SHF.R.U32.HI R208, RZ, 0x7, R227 ;  /* 0x00000007ffd07819 */ /* 0x000fe200000116e3 */
[----:B------:R-:W-:-:S02]  /*1be10*/  FADD.FTZ R91, -R91, R0 ;  /* 0x000000005b5b7221 */ /* 0x000fc40000010100 */
[----:B------:R-:W-:-:S01]  /*1be20*/  FFMA.FTZ R3, R142, R88, -R207 ;  /* 0x000000588e037223 */ /* 0x000fc200000108cf */
[-CC-:B------:R-:W-:Y:S01]  /*1be30*/  FFMA.FTZ R124, R184, R88.reuse, -R207.reuse ;  /* 0x00000058b87c7223 */ /* 0x180fe200000108cf */
[----:B------:R-:W0:Y:S01]  /*1be40*/  MUFU.EX2 R142, R90 ;  /* 0x0000005a008e7308 */ /* 0x000e220000000800 */
[-C--:B------:R-:W-:Y:S01]  /*1be50*/  FMUL.FTZ R0, R91, R88.reuse ;  /* 0x000000585b007220 */ /* 0x080fe20000410000 */
        /* <DEDUP_REMOVED lines=23> */
[----:B------:R-:W-:-:S01]  /*1bfd0*/  FADD.FTZ R236, R186, R236 ;  /* 0x000000ecbaec7221 */ /* 0x000fc20000010000 */
[----:B------:R-:W-:-:S02]  /*1bfe0*/  VIADD R90, R12, 0x600 ;  /* 0x000006000c5a7836 */ /* 0x000fc40000000000 */
[----:B------:R-:W-:-:S01]  /*1bff0*/  FFMA.FTZ R159, R159, R88, -R207 ;  /* 0x000000589f9f7223 */ /* 0x000fc200000108cf */
[----:B------:R-:W-:Y:S01]  /*1c000*/  FFMA.FTZ R12, R111, R88, -R207 ;  /* 0x000000586f0c7223 */ /* 0x000fe200000108cf */
[----:B------:R-:W-:-:S01]  /*1c010*/  FADD.FTZ R236, R187, R236 ;  /* 0x000000ecbbec7221 */ /* 0x000fc20000010000 */
[----:B------:R-:W-:Y:S01]  /*1c020*/  FFMA.FTZ R162, R162, R88, -R207 ;  /* 0x00000058a2a27223 */ /* 0x000fe200000108cf */
[----:B------:R-:W-:Y:S01]  /*1c030*/  R2UR UR6, R90 ;  /* 0x000000005a0672ca */ /* 0x000fe200000e0000 */
[----:B------:R-:W-:Y:S01]  /*1c040*/  MUFU.EX2 R181, R181 ;  /* 0x000000b500b57308 */ /* 0x000fe20000000800 */
[----:B------:R-:W-:-:S01]  /*1c050*/  FADD.FTZ R236, R190, R236 ;  /* 0x000000ecbeec7221 */ /* 0x000fc20000010000 */
[-CC-:B------:R-:W-:Y:S01]  /*1c060*/  FFMA.FTZ R163, R163, R88.reuse, -R207.reuse ;  /* 0x00000058a3a37223 */ /* 0x180fe200000108cf */
[----:B------:R-:W-:-:S01]  /*1c070*/  FFMA.FTZ R166, R166, R88, -R207 ;  /* 0x00000058a6a67223 */ /* 0x000fc200000108cf */
[----:B------:R-:W-:Y:S01]  /*1c080*/  FFMA.FTZ R167, R167, R88, -R207 ;  /* 0x00000058a7a77223 */ /* 0x000fe200000108cf */
[----:B------:R-:W-:-:S01]  /*1c090*/  FADD.FTZ R236, R191, R236 ;  /* 0x000000ecbfec7221 */ /* 0x000fc20000010000 */
[-CC-:B------:R-:W-:Y:S01]  /*1c0a0*/  FFMA.FTZ R138, R138, R88.reuse, -R207.reuse ;  /* 0x000000588a8a7223 */ /* 0x180fe200000108cf */
[----:B------:R-:W-:-:S01]  /*1c0b0*/  FFMA.FTZ R139, R139, R88, -R207 ;  /* 0x000000588b8b7223 */ /* 0x000fc200000108cf */
[----:B------:R-:W1:Y:S01]  /*1c0c0*/  MUFU.EX2 R184, R184 ;  /* 0x000000b800b87308 */ /* 0x000e620000000800 */
[----:B------:R-:W-:-:S01]  /*1c0d0*/  FADD.FTZ R236, R194, R236 ;  /* 0x000000ecc2ec7221 */ /* 0x000fc20000010000 */
[----:B0-----:R-:W-:Y:S01]  /*1c0e0*/  FFMA.FTZ R235, R0, R235, R124 ;  /* 0x000000eb00eb7223 */ /* 0x001fe2000001007c */
[----:B------:R-:W-:-:S01]  /*1c0f0*/  FFMA.FTZ R143, R143, R88, -R207 ;  /* 0x000000588f8f7223 */ /* 0x000fc200000108cf */
[----:B------:R-:W-:Y:S01]  /*1c100*/  FFMA.FTZ R146, R146, R88, -R207 ;  /* 0x0000005892927223 */ /* 0x000fe200000108cf */
[----:B------:R-:W-:-:S01]  /*1c110*/  FADD.FTZ R236, R195, R236 ;  /* 0x000000ecc3ec7221 */ /* 0x000fc20000010000 */
[-CC-:B------:R-:W-:Y:S01]  /*1c120*/  FFMA.FTZ R147, R147, R88.reuse, -R207.reuse ;  /* 0x0000005893937223 */ /* 0x180fe200000108cf */
[----:B------:R-:W-:-:S01]  /*1c130*/  FFMA.FTZ R150, R150, R88, -R207 ;  /* 0x0000005896967223 */ /* 0x000fc200000108cf */
        /* <DEDUP_REMOVED lines=10> */
[----:B-1----:R-:W-:Y:S01]  /*1c1e0*/  FADD.FTZ R235, R184, R235 ;  /* 0x000000ebb8eb7221 */ /* 0x002fe20000010000 */
[----:B------:R-:W-:-:S01]  /*1c1f0*/  FFMA.FTZ R130, R130, R88, -R207 ;  /* 0x0000005882827223 */ /* 0x000fc200000108cf */
[----:B------:R-:W-:Y:S01]  /*1c200*/  FFMA.FTZ R131, R131, R88, -R207 ;  /* 0x0000005883837223 */ /* 0x000fe200000108cf */
[----:B------:R-:W-:-:S01]  /*1c210*/  FADD.FTZ R236, R173, R236 ;  /* 0x000000ecadec7221 */ /* 0x000fc20000010000 */
[-CC-:B------:R-:W-:Y:S01]  /*1c220*/  FFMA.FTZ R134, R134, R88.reuse, -R207.reuse ;  /* 0x0000005886867223 */ /* 0x180fe200000108cf */
[----:B------:R-:W-:-:S01]  /*1c230*/  FFMA.FTZ R135, R135, R88, -R207 ;  /* 0x0000005887877223 */ /* 0x000fc200000108cf */
[----:B------:R-:W1:Y:S01]  /*1c240*/  MUFU.EX2 R153, R153 ;  /* 0x0000009900997308 */ /* 0x000e620000000800 */
[----:B------:R-:W-:-:S01]  /*1c250*/  FADD.FTZ R236, R176, R236 ;  /* 0x000000ecb0ec7221 */ /* 0x000fc20000010000 */
[-CC-:B------:R-:W-:Y:S01]  /*1c260*/  FFMA.FTZ R106, R106, R88.reuse, -R207.reuse ;  /* 0x000000586a6a7223 */ /* 0x180fe200000108cf */
[----:B------:R-:W-:-:S01]  /*1c270*/  FFMA.FTZ R107, R107, R88, -R207 ;  /* 0x000000586b6b7223 */ /* 0x000fc200000108cf */
[----:B------:R-:W-:Y:S01]  /*1c280*/  FFMA.FTZ R101, R101, R88, -R207 ;  /* 0x0000005865657223 */ /* 0x000fe200000108cf */
[----:B------:R-:W-:-:S01]  /*1c290*/  FADD.FTZ R236, R177, R236 ;  /* 0x000000ecb1ec7221 */ /* 0x000fc20000010000 */
[-CC-:B------:R-:W-:Y:S01]  /*1c2a0*/  FFMA.FTZ R90, R115, R88.reuse, -R207.reuse ;  /* 0x00000058735a7223 */ /* 0x180fe200000108cf */
[----:B------:R-:W-:-:S01]  /*1c2b0*/  FFMA.FTZ R114, R114, R88, -R207 ;  /* 0x0000005872727223 */ /* 0x000fc200000108cf */
[----:B------:R-:W2:Y:S01]  /*1c2c0*/  MUFU.EX2 R188, R188 ;  /* 0x000000bc00bc7308 */ /* 0x000ea20000000800 */
[----:B------:R-:W-:-:S01]  /*1c2d0*/  FADD.FTZ R236, R180, R236 ;  /* 0x000000ecb4ec7221 */ /* 0x000fc20000010000 */
[----:B0-----:R-:W-:Y:S01]  /*1c2e0*/  FADD.FTZ R235, R185, R235 ;  /* 0x000000ebb9eb7221 */ /* 0x001fe20000010000 */
[----:B------:R-:W-:-:S01]  /*1c2f0*/  FFMA.FTZ R118, R118, R88, -R207 ;  /* 0x0000005876767223 */ /* 0x000fc200000108cf */
[----:B------:R-:W-:Y:S01]  /*1c300*/  FFMA.FTZ R204, R204, R88, -R207 ;  /* 0x00000058cccc7223 */ /* 0x000fe200000108cf */
[----:B------:R-:W-:-:S01]  /*1c310*/  FADD.FTZ R236, R181, R236 ;  /* 0x000000ecb5ec7221 */ /* 0x000fc20000010000 */
[-CC-:B------:R-:W-:Y:S01]  /*1c320*/  FFMA.FTZ R206, R206, R88.reuse, -R207.reuse ;  /* 0x00000058cece7223 */ /* 0x180fe200000108cf */
[----:B------:R-:W-:-:S01]  /*1c330*/  FFMA.FTZ R94, R94, R88, -R207 ;  /* 0x000000585e5e7223 */ /* 0x000fc200000108cf */
[----:B------:R-:W0:Y:S01]  /*1c340*/  MUFU.EX2 R156, R156 ;  /* 0x0000009c009c7308 */ /* 0x000e220000000800 */
[----:B------:R-:W-:-:S01]  /*1c350*/  FADD.FTZ R236, R152, R236 ;  /* 0x000000ec98ec7221 */ /* 0x000fc20000010000 */
[-CC-:B------:R-:W-:Y:S01]  /*1c360*/  FFMA.FTZ R133, R133, R88.reuse, -R207.reuse ;  /* 0x0000005885857223 */ /* 0x180fe200000108cf */
[----:B------:R-:W-:-:S01]  /*1c370*/  FFMA.FTZ R98, R98, R88, -R207 ;  /* 0x0000005862627223 */ /* 0x000fc200000108cf */
[----:B------:R-:W-:Y:S01]  /*1c380*/  FFMA.FTZ R104, R104, R88, -R207 ;  /* 0x0000005868687223 */ /* 0x000fe200000108cf */
[----:B-1----:R-:W-:-:S01]  /*1c390*/  FADD.FTZ R236, R153, R236 ;  /* 0x000000ec99ec7221 */ /* 0x002fc20000010000 */
[-CC-:B------:R-:W-:Y:S01]  /*1c3a0*/  FFMA.FTZ R102, R102, R88.reuse, -R207.reuse ;  /* 0x0000005866667223 */ /* 0x180fe200000108cf */
[----:B------:R-:W-:-:S01]  /*1c3b0*/  FFMA.FTZ R205, R205, R88, -R207 ;  /* 0x00000058cdcd7223 */ /* 0x000fc200000108cf */
        /* <DEDUP_REMOVED lines=44> */
[----:B------:R-:W-:-:S05]  /*1c680*/  IMAD.MOV.U32 R91, RZ, RZ, -0x3ffffff0 ;  /* 0xc0000010ff5b7424 */ /* 0x000fca00078e00ff */
[----:B------:R-:W-:Y:S01]  /*1c690*/  R2UR UR7, R91 ;  /* 0x000000005b0772ca */ /* 0x000fe200000e0000 */
[----:B------:R-:W2:Y:S01]  /*1c6a0*/  MUFU.EX2 R154, R154 ;  /* 0x0000009a009a7308 */ /* 0x000ea20000000800 */
[----:B0-----:R-:W-:-:S01]  /*1c6b0*/  FADD.FTZ R235, R182, R235 ;  /* 0x000000ebb6eb7221 */ /* 0x001fc20000010000 */
[----:B------:R-:W-:-:S06]  /*1c6c0*/  FFMA.FTZ R91, R129, R88, -R207 ;  /* 0x00000058815b7223 */ /* 0x000fcc00000108cf */
[----:B------:R-:W0:Y:S01]  /*1c6d0*/  MUFU.EX2 R155, R155 ;  /* 0x0000009b009b7308 */ /* 0x000e220000000800 */
[----:B-1----:R-:W-:-:S03]  /*1c6e0*/  FADD.FTZ R235, R183, R235 ;  /* 0x000000ebb7eb7221 */ /* 0x002fc60000010000 */
[----:B------:R-:W-:Y:S04]  /*1c6f0*/  QGMMA.64x128x32.F32.E4M3.E4M3 R24, R200, gdesc[UR4], R24, gsb0 ;  /* 0x01e00004c8187df3 */ /* 0x000fe80008000818 */
        /* <DEDUP_REMOVED lines=112> */
[----:B--2---:R-:W-:Y:S01]  /*1ce00*/  IADD3 R133, -R208, 0xb, RZ ;  /* 0x0000000bd0857810 */ /* 0x004fe20007ffe1ff */
[----:B-1----:R-:W-:-:S04]  /*1ce10*/  FADD.FTZ R197, R92, R197 ;  /* 0x000000c55cc57221 */ /* 0x002fc80000010000 */
[----:B------:R1:W-:Y:S06]  /*1ce20*/  BAR.ARV R133, 0x100 ;  /* 0x000400850000751d */ /* 0x0003ec0000002000 */
[----:B------:R-:W2:Y:S01]  /*1ce30*/  MUFU.EX2 R98, R98 ;  /* 0x0000006200627308 */ /* 0x000ea20000000800 */
[----:B---3--:R-:W-:-:S01]  /*1ce40*/  FADD.FTZ R200, R129, R200 ;  /* 0x000000c881c87221 */ /* 0x008fc20000010000 */
[----:B-1----:R-:W-:Y:S02]  /*1ce50*/  @!P2 IMAD R133, R21, 0x8, R16 ;  /* 0x000000081585a824 */ /* 0x002fe400078e0210 */
[----:B0-----:R-:W-:-:S02]  /*1ce60*/  FADD.FTZ R197, R93, R197 ;  /* 0x000000c55dc57221 */ /* 0x001fc40000010000 */
[----:B------:R-:W-:Y:S02]  /*1ce70*/  @!P2 VIADD R133, R133, 0x2e840 ;  /* 0x0002e8408585a836 */ /* 0x000fe40000000000 */
[----:B------:R-:W0:Y:S03]  /*1ce80*/  MUFU.EX2 R96, R96 ;  /* 0x0000006000607308 */ /* 0x000e260000000800 */
[----:B------:R-:W-:-:S04]  /*1ce90*/  @!P2 PRMT R133, RZ, 0x654, R133 ;  /* 0x00000654ff85a816 */ /* 0x000fc80000000085 */
[----:B------:R1:W-:Y:S01]  /*1cea0*/  @!P2 SYNCS.ARRIVE.TRANS64.RED.A1T0 RZ, [R133+URZ], RZ ;  /* 0x000000ff85ffa9a7 */ /* 0x0003e2000810043f */
        /* <DEDUP_REMOVED lines=9> */
[----:B0-----:R-:W-:-:S01]  /*1cf40*/  FADD.FTZ R200, R102, R200 ;  /* 0x000000c866c87221 */ /* 0x001fc20000010000 */
[----:B---3--:R-:W-:-:S03]  /*1cf50*/  FADD.FTZ R236, R103, R197 ;  /* 0x000000c567ec7221 */ /* 0x008fc60000010000 */
[----:B--2---:R-:W-:Y:S01]  /*1cf60*/  FADD.FTZ R235, R205, R200 ;  /* 0x000000c8cdeb7221 */ /* 0x004fe20000010000 */
[----:B-1----:R-:W-:Y:S06]  /*1cf70*/  @!P1 BRA `(.L_x_8131) ;  /* 0x0000000000049947 */ /* 0x002fec0003800000 */
[----:B------:R-:W-:Y:S01]  /*1cf80*/  BPT.TRAP 0x1 ;  /* 0x000000040000795c */ /* 0x000fe20000300000 */
.L_x_8131:
[----:B------:R-:W2:Y:S02]  /*1cf90*/  LDL R133, [R1+0x54] ;  /* 0x0000540001857983 */ /* 0x000ea40000100800 */
[----:B--2---:R-:W-:Y:S01]  /*1cfa0*/  R2UR UR4, R133 ;  /* 0x00000000850472ca */ /* 0x004fe200000e0000 */
[----:B------:R-:W-:Y:S02]  /*1cfb0*/  IMAD R133, R231, 0x8, R16 ;  /* 0x00000008e7857824 */ /* 0x000fe400078e0210 */
[----:B------:R-:W2:Y:S01]  /*1cfc0*/  LDL R231, [R1+0x3c] ;  /* 0x00003c0001e77983 */ /* 0x000ea20000100800 */
[----:B------:R-:W-:Y:S01]  /*1cfd0*/  F2FP.SATFINITE.E4M3.F32.PACK_AB_MERGE_C R12, R12, R101, RZ ;  /* 0x000000650c0c723e */ /* 0x000fe200048070ff */
[-C--:B------:R-:W-:Y:S01]  /*1cfe0*/  FMUL.FTZ R26, R26, R0.reuse ;  /* 0x000000001a1a7220 */ /* 0x080fe20000410000 */
[----:B------:R-:W-:Y:S01]  /*1cff0*/  IADD3 R133, R133, 0x2e860, RZ ;  /* 0x0002e86085857810 */ /* 0x000fe20007ffe0ff */
[-C--:B------:R-:W-:Y:S01]  /*1d000*/  FMUL.FTZ R27, R27, R0.reuse ;  /* 0x000000001b1b7220 */ /* 0x080fe20000410000 */
[----:B------:R-:W-:Y:S01]  /*1d010*/  F2FP.SATFINITE.E4M3.F32.PACK_AB_MERGE_C R3, R143, R3, RZ ;  /* 0x000000038f03723e */ /* 0x000fe200048070ff */
[----:B------:R-:W-:Y:S01]  /*1d020*/  FMUL.FTZ R30, R30, R0 ;  /* 0x000000001e1e7220 */ /* 0x000fe20000410000 */
[----:B------:R-:W-:Y:S01]  /*1d030*/  F2FP.SATFINITE.E4M3.F32.PACK_AB_MERGE_C R205, R205, R102, RZ ;  /* 0x00000066cdcd723e */ /* 0x000fe200048070ff */
[----:B------:R-:W-:Y:S01]  /*1d040*/  FMUL.FTZ R31, R31, R0 ;  /* 0x000000001f1f7220 */ /* 0x000fe20000410000 */
[----:B------:R-:W-:Y:S01]  /*1d050*/  F2FP.SATFINITE.E4M3.F32.PACK_AB_MERGE_C R106, R107, R106, R12 ;  /* 0x0000006a6b6a723e */ /* 0x000fe2000480700c */
[----:B------:R-:W-:Y:S01]  /*1d060*/  IMAD.U32 R197, RZ, RZ, UR4 ;  /* 0x00000004ffc57e24 */ /* 0x000fe2000f8e00ff */
[----:B------:R-:W-:Y:S01]  /*1d070*/  F2FP.SATFINITE.E4M3.F32.PACK_AB_MERGE_C R186, R187, R186, RZ ;  /* 0x000000babbba723e */ /* 0x000fe200048070ff */
[-C--:B------:R-:W-:Y:S01]  /*1d080*/  FMUL.FTZ R34, R34, R0.reuse ;  /* 0x0000000022227220 */ /* 0x080fe20000410000 */
        /* <DEDUP_REMOVED lines=113> */
[----:B------:R-:W-:Y:S02]  /*1d7a0*/  IMAD.MOV.U32 R3, RZ, RZ, R14 ;  /* 0x000000ffff037224 */ /* 0x000fe400078e000e */
[----:B------:R-:W-:Y:S02]  /*1d7b0*/  IMAD.MOV.U32 R12, RZ, RZ, R234 ;  /* 0x000000ffff0c7224 */ /* 0x000fe400078e00ea */
[----:B------:R-:W-:Y:S01]  /*1d7c0*/  IMAD.MOV.U32 R205, RZ, RZ, R106 ;  /* 0x000000ffffcd7224 */ /* 0x000fe200078e006a */
[C---:B--2---:R-:W-:Y:S01]  /*1d7d0*/  ISETP.GT.AND P2, PT, R20.reuse, R231, PT ;  /* 0x000000e71400720c */ /* 0x044fe20003f44270 */
[----:B------:R-:W-:Y:S02]  /*1d7e0*/  VIADD R20, R20, 0xffffffff ;  /* 0xffffffff14147836 */ /* 0x000fe40000000000 */
[----:B------:R-:W-:-:S10]  /*1d7f0*/  IMAD.MOV.U32 R231, RZ, RZ, R21 ;  /* 0x000000ffffe77224 */ /* 0x000fd400078e0015 */
[----:B0-----:R-:W-:Y:S05]  /*1d800*/  @P2 BRA `(.L_x_8132) ;  /* 0xffffffa000a82947 */ /* 0x001fea000383ffff */
[----:B------:R-:W-:-:S07]  /*1d810*/  IMAD.MOV.U32 R231, RZ, RZ, R21 ;  /* 0x000000ffffe77224 */ /* 0x000fce00078e0015 */
.L_x_8121:
[----:B------:R-:W-:-:S13]  /*1d820*/  ISETP.GE.AND P0, PT, R20, RZ, PT ;  /* 0x000000ff1400720c */ /* 0x000fda0003f06270 */
[----:B------:R-:W-:Y:S05]  /*1d830*/  @!P0 BRA `(.L_x_8133) ;  /* 0x0000004c007c8947 */ /* 0x000fea0003800000 */
[----:B------:R-:W-:Y:S01]  /*1d840*/  IMAD.MOV.U32 R21, RZ, RZ, R13 ;  /* 0x000000ffff157224 */ /* 0x000fe200078e000d */
[----:B------:R-:W-:Y:S01]  /*1d850*/  MOV R0, R14 ;  /* 0x0000000e00007202 */ /* 0x000fe20000000f00 */
[----:B------:R-:W-:Y:S02]  /*1d860*/  IMAD.MOV.U32 R237, RZ, RZ, R234 ;  /* 0x000000ffffed7224 */ /* 0x000fe400078e00ea */
[----:B------:R-:W-:-:S07]  /*1d870*/  IMAD.MOV.U32 R3, RZ, RZ, R231 ;  /* 0x000000ffff037224 */ /* 0x000fce00078e00e7 */
.L_x_8144:
[----:B------:R-:W2:Y:S01]  /*1d880*/  LDL R12, [R1+0x44] ;  /* 0x00004400010c7983 */ /* 0x000ea20000100800 */
[----:B------:R-:W-:Y:S01]  /*1d890*/  VIADD R231, R3, 0x1 ;  /* 0x0000000103e77836 */ /* 0x000fe20000000000 */
[----:B------:R-:W-:Y:S05]  /*1d8a0*/  YIELD ;  /* 0x0000000000007946 */ /* 0x000fea0003800000 */
[----:B------:R-:W-:-:S04]  /*1d8b0*/  ISETP.NE.AND P0, PT, R231, 0x2, PT ;  /* 0x00000002e700780c */ /* 0x000fc80003f05270 */
[----:B------:R-:W-:Y:S02]  /*1d8c0*/  SEL R234, RZ, 0x1, P0 ;  /* 0x00000001ffea7807 */ /* 0x000fe40000000000 */
[----:B------:R-:W-:Y:S02]  /*1d8d0*/  SEL R231, R231, RZ, P0 ;  /* 0x000000ffe7e77207 */ /* 0x000fe40000000000 */
[----:B------:R-:W-:Y:S02]  /*1d8e0*/  LOP3.LUT R234, R237, R234, RZ, 0x3c, !PT ;  /* 0x000000eaedea7212 */ /* 0x000fe400078e3cff */
[----:B--2---:R-:W-:-:S13]  /*1d8f0*/  ISETP.NE.AND P2, PT, R12, RZ, PT ;  /* 0x000000ff0c00720c */ /* 0x004fda0003f45270 */
[----:B------:R-:W-:Y:S05]  /*1d900*/  @P2 BRA `(.L_x_8134) ;  /* 0x0000000000302947 */ /* 0x000fea0003800000 */
[----:B------:R-:W-:Y:S05]  /*1d910*/  @!P1 BRA `(.L_x_8135) ;  /* 0x0000000000049947 */ /* 0x000fea0003800000 */
[----:B------:R-:W-:Y:S01]  /*1d920*/  BPT.TRAP 0x1 ;  /* 0x000000040000795c */ /* 0x000fe20000300000 */
.L_x_8135:
[----:B------:R-:W-:Y:S01]  /*1d930*/  IMAD R12, R231, 0x8, R16 ;  /* 0x00000008e70c7824 */ /* 0x000fe200078e0210 */
[----:B------:R-:W-:-:S04]  /*1d940*/  SHF.L.U32 R13, R234, 0x1f, RZ ;  /* 0x0000001fea0d7819 */ /* 0x000fc800000006ff */
[----:B------:R0:W1:Y:S01]  /*1d950*/  SYNCS.PHASECHK.TRANS64.TRYWAIT P0, [R12+URZ+0x2e830], R13 ;  /* 0x02e8300d0c0075a7 */ /* 0x000062000800017f */
[----:B------:R-:W-:Y:S05]  /*1d960*/  @!P1 BRA `(.L_x_8136) ;  /* 0x0000000000049947 */ /* 0x000fea0003800000 */
[----:B------:R-:W-:Y:S01]  /*1d970*/  BPT.TRAP 0x1 ;  /* 0x000000040000795c */ /* 0x000fe20000300000 */
.L_x_8136:
[----:B------:R-:W-:Y:S04]  /*1d980*/  BSSY B0, `(.L_x_8134) ;  /* 0x0000004000007945 */ /* 0x000fe80003800000 */
[----:B-1----:R-:W-:Y:S05]  /*1d990*/  @P0 BRA `(.L_x_8137) ;  /* 0x0000000000080947 */ /* 0x002fea0003800000 */
[----:B------:R-:W1:Y:S02]  /*1d9a0*/  SYNCS.PHASECHK.TRANS64.TRYWAIT P0, [R12+URZ+0x2e830], R13 ;  /* 0x02e8300d0c0075a7 */ /* 0x000e64000800017f */
[----:B-1----:R-:W-:Y:S05]  /*1d9b0*/  @!P0 BRA `(.L_x_8138) ;  /* 0x00000104007c8947 */ /* 0x002fea0003800000 */
.L_x_8137:
[----:B------:R-:W-:Y:S05]  /*1d9c0*/  BSYNC B0 ;  /* 0x0000000000007941 */ /* 0x000fea0003800000 */
.L_x_8134:
[----:B01----:R-:W2:Y:S01]  /*1d9d0*/  LDL R12, [R1+0x48] ;  /* 0x00004800010c7983 */ /* 0x003ea20000100800 */
[----:B------:R-:W-:Y:S05]  /*1d9e0*/  WARPSYNC.ALL ;  /* 0x0000000000007948 */ /* 0x000fea0003800000 */
[----:B------:R-:W0:Y:S01]  /*1d9f0*/  S2R R14, SR_TID.X ;  /* 0x00000000000e7919 */ /* 0x000e220000002100 */
[----:B------:R-:W-:Y:S01]  /*1da00*/  IMAD.MOV.U32 R13, RZ, RZ, 0x40000040 ;  /* 0x40000040ff0d7424 */ /* 0x000fe200078e00ff */
[C---:B------:R-:W-:Y:S01]  /*1da10*/  R2UR UR24, R4.reuse ;  /* 0x00000000041872ca */ /* 0x040fe200000e0000 */
[----:B------:R-:W-:Y:S01]  /*1da20*/  IMAD.MOV.U32 R91, RZ, RZ, 0x40000040 ;  /* 0x40000040ff5b7424 */ /* 0x000fe200078e00ff */
[----:B------:R-:W-:Y:S01]  /*1da30*/  R2UR UR25, R5 ;  /* 0x00000000051972ca */ /* 0x000fe200000e0000 */
[----:B------:R-:W-:Y:S01]  /*1da40*/  IMAD.MOV.U32 R89, RZ, RZ, 0x40000040 ;  /* 0x40000040ff597424 */ /* 0x000fe200078e00ff */
[----:B------:R-:W-:Y:S01]  /*1da50*/  R2UR UR27, R13 ;  /* 0x000000000d1b72ca */ /* 0x000fe200000e0000 */
[----:B------:R-:W-:Y:S01]  /*1da60*/  STL [R1+0xf0], R25 ;  /* 0x0000f01901007387 */ /* 0x000fe20000100800 */
[----:B------:R-:W-:Y:S01]  /*1da70*/  MOV R15, 0x40000040 ;  /* 0x40000040000f7802 */ /* 0x000fe20000000f00 */
        /* <DEDUP_REMOVED lines=13> */
[----:B------:R-:W-:Y:S01]  /*1db50*/  R2UR UR37, R5 ;  /* 0x00000000052572ca */ /* 0x000fe200000e0000 */
[----:B------:R-:W-:Y:S01]  /*1db60*/  STL [R1+0xdc], R20 ;  /* 0x0000dc1401007387 */ /* 0x000fe20000100800 */
[----:B------:R-:W-:Y:S02]  /*1db70*/  R2UR UR47, R15 ;  /* 0x000000000f2f72ca */ /* 0x000fe400000e0000 */
[----:B------:R-:W-:Y:S01]  /*1db80*/  R2UR UR44, R4 ;  /* 0x00000000042c72ca */ /* 0x000fe200000e0000 */
[----:B------:R-:W-:Y:S01]  /*1db90*/  STL [R1+0xd8], R19 ;  /* 0x0000d81301007387 */ /* 0x000fe20000100800 */
[----:B0-----:R-:W-:Y:S02]  /*1dba0*/  SHF.R.U32.HI R14, RZ, 0x7, R14 ;  /* 0x00000007ff0e7819 */ /* 0x001fe4000001160e */
[----:B------:R-:W-:Y:S01]  /*1dbb0*/  R2UR UR45, R5 ;  /* 0x00000000052d72ca */ /* 0x000fe200000e0000 */
        /* <DEDUP_REMOVED lines=17> */
[----:B------:R-:W-:Y:S01]  /*1dcd0*/  R2UR UR23, R89 ;  /* 0x00000000591772ca */ /* 0x000fe200000e0000 */
[----:B------:R3:W-:Y:S01]  /*1dce0*/  STL [R1+0xc4], R2 ;  /* 0x0000c40201007387 */ /* 0x0007e20000100800 */
[----:B------:R-:W-:Y:S01]  /*1dcf0*/  R2UR UR5, R91 ;  /* 0x000000005b0572ca */ /* 0x000fe200000e0000 */
[----:B------:R-:W-:Y:S01]  /*1dd00*/  IMAD.MOV.U32 R91, RZ, RZ, 0x40000040 ;  /* 0x40000040ff5b7424 */ /* 0x000fe200078e00ff */
[----:B------:R-:W-:Y:S02]  /*1dd10*/  R2UR UR59, R13 ;  /* 0x000000000d3b72ca */ /* 0x000fe400000e0000 */
[----:B-1----:R-:W-:Y:S01]  /*1dd20*/  MOV R3, UR7 ;  /* 0x0000000700037c02 */ /* 0x002fe20008000f00 */
[----:B------:R-:W-:Y:S01]  /*1dd30*/  UMOV UR7, UR11 ;  /* 0x0000000b00077c82 */ /* 0x000fe20008000000 */
[----:B------:R-:W-:Y:S01]  /*1dd40*/  WARPGROUP.ARRIVE ;  /* 0x00000000000079c5 */ /* 0x000fe20000000000 */
[----:B------:R-:W-:-:S02]  /*1dd50*/  R2UR UR11, R15 ;  /* 0x000000000f0b72ca */ /* 0x000fc400000e0000 */
[----:B------:R-:W-:Y:S01]  /*1dd60*/  MOV R23, UR7 ;  /* 0x0000000700177c02 */ /* 0x000fe20008000f00 */
[----:B------:R-:W-:Y:S01]  /*1dd70*/  UMOV UR7, UR17 ;  /* 0x0000001100077c82 */ /* 0x000fe20008000000 */
[----:B------:R-:W-:Y:S02]  /*1dd80*/  R2UR UR17, R5 ;  /* 0x00000000051172ca */ /* 0x000fe400000e0000 */
[----:B------:R-:W-:-:S07]  /*1dd90*/  R2UR UR43, R91 ;  /* 0x000000005b2b72ca */ /* 0x000fce00000e0000 */
[----:B------:R-:W-:Y:S01]  /*1dda0*/  MOV R17, UR11 ;  /* 0x0000000b00117c02 */ /* 0x000fe20008000f00 */
[----:B------:R-:W-:Y:S01]  /*1ddb0*/  UMOV UR11, UR15 ;  /* 0x0000000f000b7c82 */ /* 0x000fe20008000000 */
[----:B------:R-:W-:Y:S01]  /*1ddc0*/  R2UR UR15, R89 ;  /* 0x00000000590f72ca */ /* 0x000fe200000e0000 */
[----:B------:R-:W-:Y:S01]  /*1ddd0*/  IMAD.MOV.U32 R89, RZ, RZ, 0x40000040 ;  /* 0x40000040ff597424 */ /* 0x000fe200078e00ff */
[----:B------:R-:W-:Y:S01]  /*1dde0*/  MOV R25, UR11 ;  /* 0x0000000b00197c02 */ /* 0x000fe20008000f00 */
[----:B------:R-:W-:Y:S01]  /*1ddf0*/  UMOV UR11, UR13 ;  /* 0x0000000d000b7c82 */ /* 0x000fe20008000000 */
[----:B------:R-:W-:-:S09]  /*1de00*/  R2UR UR13, R11 ;  /* 0x000000000b0d72ca */ /* 0x000fd200000e0000 */
[----:B------:R-:W-:Y:S01]  /*1de10*/  MOV R19, UR15 ;  /* 0x0000000f00137c02 */ /* 0x000fe20008000f00 */
[----:B------:R-:W-:Y:S01]  /*1de20*/  UMOV UR15, UR19 ;  /* 0x00000013000f7c82 */ /* 0x000fe20008000000 */
[----:B------:R-:W-:Y:S02]  /*1de30*/  R2UR UR19, R15 ;  /* 0x000000000f1372ca */ /* 0x000fe400000e0000 */
[----:B------:R-:W-:Y:S01]  /*1de40*/  MOV R96, UR15 ;  /* 0x0000000f00607c02 */ /* 0x000fe20008000f00 */
[----:B------:R-:W-:Y:S01]  /*1de50*/  UMOV UR15, UR9 ;  /* 0x00000009000f7c82 */ /* 0x000fe20008000000 */
[----:B------:R-:W-:-:S09]  /*1de60*/  R2UR UR9, R11 ;  /* 0x000000000b0972ca */ /* 0x000fd200000e0000 */
[----:B------:R-:W-:Y:S01]  /*1de70*/  MOV R21, UR19 ;  /* 0x0000001300157c02 */ /* 0x000fe20008000f00 */
[----:B------:R-:W-:Y:S02]  /*1de80*/  UMOV UR19, UR21 ;  /* 0x0000001500137c82 */ /* 0x000fe40008000000 */
[----:B------:R-:W-:Y:S01]  /*1de90*/  MOV R94, UR19 ;  /* 0x00000013005e7c02 */ /* 0x000fe20008000f00 */
[----:B------:R-:W-:Y:S01]  /*1dea0*/  UMOV UR19, UR5 ;  /* 0x0000000500137c82 */ /* 0x000fe20008000000 */
[----:B------:R-:W-:Y:S01]  /*1deb0*/  R2UR UR5, R11 ;  /* 0x000000000b0572ca */ /* 0x000fe200000e0000 */
        /* <DEDUP_REMOVED lines=22> */
[----:B------:R-:W-:Y:S01]  /*1e020*/  IMAD.MOV.U32 R15, RZ, RZ, 0x40000040 ;  /* 0x40000040ff0f7424 */ /* 0x000fe200078e00ff */
[----:B------:R-:W-:-:S02]  /*1e030*/  IADD3 R88, R12, 0x402, RZ ;  /* 0x000004020c587810 */ /* 0x000fc40007ffe0ff */
        /* <DEDUP_REMOVED lines=12> */
[----:B------:R-:W-:-:S07]  /*1e100*/  R2UR UR42, R90 ;  /* 0x000000005a2a72ca */ /* 0x000fce00000e0000 */
[----:B---3--:R-:W-:Y:S02]  /*1e110*/  MOV R2, UR6 ;  /* 0x0000000600027c02 */ /* 0x008fe40008000f00 */
[----:B------:R-:W-:Y:S01]  /*1e120*/  UMOV UR6, UR10 ;  /* 0x0000000a00067c82 */ /* 0x000fe20008000000 */
[----:B------:R-:W-:Y:S01]  /*1e130*/  R2UR UR10, R14 ;  /* 0x000000000e0a72ca */ /* 0x000fe200000e0000 */
[----:B------:R-:W-:Y:S01]  /*1e140*/  VIADD R14, R12, 0x304 ;  /* 0x000003040c0e7836 */ /* 0x000fe20000000000 */
[----:B------:R-:W-:Y:S01]  /*1e150*/  MOV R22, UR6 ;  /* 0x0000000600167c02 */ /* 0x000fe20008000f00 */
[----:B------:R-:W-:Y:S01]  /*1e160*/  UMOV UR6, UR16 ;  /* 0x0000001000067c82 */ /* 0x000fe20008000000 */
[----:B------:R-:W-:-:S09]  /*1e170*/  R2UR UR16, R4 ;  /* 0x00000000041072ca */ /* 0x000fd200000e0000 */
[----:B------:R-:W-:Y:S01]  /*1e180*/  MOV R16, UR10 ;  /* 0x0000000a00107c02 */ /* 0x000fe20008000f00 */
        /* <DEDUP_REMOVED lines=19> */
[----:B------:R-:W-:Y:S01]  /*1e2c0*/  UMOV UR14, UR8 ;  /* 0x00000008000e7c82 */ /* 0x000fe20008000000 */
[----:B------:R-:W-:-:S02]  /*1e2d0*/  IADD3 R14, R12, 0x6, RZ ;  /* 0x000000060c0e7810 */ /* 0x000fc40007ffe0ff */
[----:B------:R-:W-:Y:S01]  /*1e2e0*/  R2UR UR31, R89 ;  /* 0x00000000591f72ca */ /* 0x000fe200000e0000 */
[----:B------:R-:W-:Y:S01]  /*1e2f0*/  IMAD.MOV.U32 R89, RZ, RZ, 0x40000040 ;  /* 0x40000040ff597424 */ /* 0x000fe200078e00ff */
[C---:B------:R-:W-:Y:S02]  /*1e300*/  R2UR UR8, R10.reuse ;  /* 0x000000000a0872ca */ /* 0x040fe400000e0000 */
[----:B------:R-:W-:Y:S01]  /*1e310*/  MOV R20, UR18 ;  /* 0x0000001200147c02 */ /* 0x000fe20008000f00 */
[----:B------:R-:W-:Y:S02]  /*1e320*/  UMOV UR18, UR20 ;  /* 0x0000001400127c82 */ /* 0x000fe40008000000 */
[----:B------:R-:W-:Y:S01]  /*1e330*/  MOV R93, UR18 ;  /* 0x00000012005d7c02 */ /* 0x000fe20008000f00 */
[----:B------:R-:W-:Y:S01]  /*1e340*/  UMOV UR18, UR4 ;  /* 0x0000000400127c82 */ /* 0x000fe20008000000 */
[----:B------:R-:W-:-:S03]  /*1e350*/  R2UR UR4, R10 ;  /* 0x000000000a0472ca */ /* 0x000fc600000e0000 */
        /* <DEDUP_REMOVED lines=13> */
[----:B------:R-:W-:Y:S02]  /*1e430*/  R2UR UR39, R89 ;  /* 0x00000000592772ca */ /* 0x000fe400000e0000 */
[----:B------:R-:W-:Y:S02]  /*1e440*/  MOV R89, 0x40000040 ;  /* 0x4000004000597802 */ /* 0x000fe40000000f00 */
[----:B------:R-:W-:Y:S02]  /*1e450*/  R2UR UR50, R88 ;  /* 0x00000000583272ca */ /* 0x000fe400000e0000 */
[----:B------:R-:W-:Y:S01]  /*1e460*/  R2UR UR51, R89 ;  /* 0x00000000593372ca */ /* 0x000fe200000e0000 */
[----:B------:R-:W-:-:S02]  /*1e470*/  WARPGROUP.DEPBAR.LE gsb0, 0x0 ;  /* 0x00008000000079c5 */ /* 0x000fc40000010000 */
[----:B------:R-:W-:-:S06]  /*1e480*/  WARPGROUP.ARRIVE ;  /* 0x00000000000079c5 */ /* 0x000fcc0000000000 */
[----:B------:R-:W-:Y:S01]  /*1e490*/  QGMMA.64x32x32.F32.E4M3.E4M3 R120, gdesc[UR44], RZ, !UPT, gsb0 ;  /* 0x006000002c7879f3 */ /* 0x000fe2000c0008ff */
[----:B------:R-:W-:Y:S01]  /*1e4a0*/  R2UR UR46, R14 ;  /* 0x000000000e2e72ca */ /* 0x000fe200000e0000 */
[C---:B------:R-:W-:Y:S01]  /*1e4b0*/  VIADD R14, R12.reuse, 0x506 ;  /* 0x000005060c0e7836 */ /* 0x040fe20000000000 */
[----:B------:R-:W-:Y:S01]  /*1e4c0*/  R2UR UR47, R15 ;  /* 0x000000000f2f72ca */ /* 0x000fe200000e0000 */
[----:B------:R-:W-:Y:S02]  /*1e4d0*/  IMAD.MOV.U32 R15, RZ, RZ, 0x40000040 ;  /* 0x40000040ff0f7424 */ /* 0x000fe400078e00ff */
[----:B------:R-:W-:-:S05]  /*1e4e0*/  VIADD R12, R12, 0x606 ;  /* 0x000006060c0c7836 */ /* 0x000fca0000000000 */
[----:B------:R-:W-:Y:S01]  /*1e4f0*/  R2UR UR58, R12 ;  /* 0x000000000c3a72ca */ /* 0x000fe200000e0000 */
[----:B------:R-:W-:Y:S01]  /*1e500*/  IMAD.MOV.U32 R12, RZ, RZ, R94 ;  /* 0x000000ffff0c7224 */ /* 0x000fe200078e005e */
[----:B------:R-:W-:Y:S02]  /*1e510*/  WARPGROUP.DEPBAR.LE gsb0, 0x0 ;  /* 0x00008000000079c5 */ /* 0x000fe40000010000 */
[----:B------:R-:W-:-:S06]  /*1e520*/  WARPGROUP.ARRIVE ;  /* 0x00000000000079c5 */ /* 0x000fcc0000000000 */
[----:B------:R-:W-:Y:S01]  /*1e530*/  QGMMA.64x32x32.F32.E4M3.E4M3 R104, gdesc[UR52], RZ, !UPT, gsb0 ;  /* 0x00600000346879f3 */ /* 0x000fe2000c0008ff */
[----:B------:R-:W-:Y:S01]  /*1e540*/  R2UR UR54, R14 ;  /* 0x000000000e3672ca */ /* 0x000fe200000e0000 */
[----:B------:R-:W-:Y:S01]  /*1e550*/  IMAD.MOV.U32 R14, RZ, RZ, R96 ;  /* 0x000000ffff0e7224 */ /* 0x000fe200078e0060 */
[----:B------:R-:W-:Y:S01]  /*1e560*/  R2UR UR55, R15 ;  /* 0x000000000f3772ca */ /* 0x000fe200000e0000 */
[----:B------:R-:W-:Y:S01]  /*1e570*/  IMAD.MOV.U32 R15, RZ, RZ, R95 ;  /* 0x000000ffff0f7224 */ /* 0x000fe200078e005f */
[----:B------:R-:W-:Y:S02]  /*1e580*/  WARPGROUP.DEPBAR.LE gsb0, 0x0 ;  /* 0x00008000000079c5 */ /* 0x000fe40000010000 */
[----:B0-----:R-:W-:-:S06]  /*1e590*/  WARPGROUP.ARRIVE ;  /* 0x00000000000079c5 */ /* 0x001fcc0000000000 */
[----:B------:R-:W-:Y:S01]  /*1e5a0*/  QGMMA.64x32x32.F32.E4M3.E4M3 R88, gdesc[UR16], RZ, !UPT, gsb0 ;  /* 0x00600000105879f3 */ /* 0x000fe2000c0008ff */
        /* <DEDUP_REMOVED lines=131> */
.L_x_8140:
[----:B------:R-:W-:Y:S01]  /*1ede0*/  SHF.L.U32 R12, R237, 0x1f, RZ ;  /* 0x0000001fed0c7819 */ /* 0x000fe200000006ff */
[----:B-----5:R-:W-:-:S04]  /*1edf0*/  IMAD R13, R3, 0x8, R16 ;  /* 0x00000008030d7824 */ /* 0x020fc800078e0210 */
[----:B------:R0:W1:Y:S01]  /*1ee00*/  SYNCS.PHASECHK.TRANS64.TRYWAIT P0, [R13+URZ+0x2e850], R12 ;  /* 0x02e8500c0d0075a7 */ /* 0x000062000800017f */
[----:B------:R-:W-:Y:S05]  /*1ee10*/  @!P1 BRA `(.L_x_8141) ;  /* 0x0000000000049947 */ /* 0x000fea0003800000 */
[----:B------:R-:W-:Y:S01]  /*1ee20*/  BPT.TRAP 0x1 ;  /* 0x000000040000795c */ /* 0x000fe20000300000 */
.L_x_8141:
[----:B-1----:R-:W-:Y:S05]  /*1ee30*/  @P0 BRA `(.L_x_8139) ;  /* 0x0000000000080947 */ /* 0x002fea0003800000 */
[----:B------:R-:W1:Y:S02]  /*1ee40*/  SYNCS.PHASECHK.TRANS64.TRYWAIT P0, [R13+URZ+0x2e850], R12 ;  /* 0x02e8500c0d0075a7 */ /* 0x000e64000800017f */
[----:B-1----:R-:W-:Y:S05]  /*1ee50*/  @!P0 BRA `(.L_x_8142) ;  /* 0x000000f000688947 */ /* 0x002fea0003800000 */
.L_x_8139:
        /* <DEDUP_REMOVED lines=124> */
[----:B------:R-:W-:Y:S01]  /*1f620*/  FMUL.FTZ R103, R2, R103 ;  /* 0x0000006702677220 */ /* 0x000fe20000410000 */
[----:B------:R-:W-:-:S02]  /*1f630*/  ULDC UR4, c[0x0][0x988] ;  /* 0x0002620000047ab9 */ /* 0x000fc40000000800 */
        /* <DEDUP_REMOVED lines=19> */
[----:B0-----:R-:W-:-:S02]  /*1f770*/  LOP3.LUT R226, R227, 0x7f, RZ, 0xc0, !PT ;  /* 0x0000007fe3e27812 */ /* 0x001fc400078ec0ff */
[----:B------:R-:W0:Y:S05]  /*1f780*/  S2R R227, SR_TID.X ;  /* 0x0000000000e37919 */ /* 0x000e2a0000002100 */
[----:B------:R-:W-:Y:S01]  /*1f790*/  MUFU.TANH R162, R162 ;  /* 0x000000a200a27308 */ /* 0x000fe20000002400 */
[----:B------:R-:W-:-:S07]  /*1f7a0*/  ISETP.NE.AND P0, PT, R226, RZ, PT ;  /* 0x000000ffe200720c */ /* 0x000fce0003f05270 */
        /* <DEDUP_REMOVED lines=57> */
[----:B------:R-:W-:Y:S01]  /*1fb40*/  FMUL.FTZ R194, R2, R195 ;  /* 0x000000c302c27220 */ /* 0x000fe20000410000 */
[----:B------:R-:W-:Y:S01]  /*1fb50*/  R2UR UR6, R14 ;  /* 0x000000000e0672ca */ /* 0x000fe200000e0000 */
[----:B------:R-:W1:Y:S01]  /*1fb60*/  MUFU.TANH R185, R185 ;  /* 0x000000b900b97308 */ /* 0x000e620000002400 */
[C---:B------:R-:W-:Y:S01]  /*1fb70*/  FMUL.FTZ R195, R2.reuse, R196 ;  /* 0x000000c402c37220 */ /* 0x040fe20000410000 */
[C---:B------:R-:W-:Y:S01]  /*1fb80*/  FMUL.FTZ R196, R2.reuse, R197 ;  /* 0x000000c502c47220 */ /* 0x040fe20000410000 */
[C---:B------:R-:W-:Y:S01]  /*1fb90*/  FMUL.FTZ R197, R2.reuse, R198 ;  /* 0x000000c602c57220 */ /* 0x040fe20000410000 */
[C---:B------:R-:W-:Y:S01]  /*1fba0*/  FMUL.FTZ R198, R2.reuse, R199 ;  /* 0x000000c702c67220 */ /* 0x040fe20000410000 */
[----:B------:R-:W-:-:S03]  /*1fbb0*/  FMUL.FTZ R199, R2, R88 ;  /* 0x0000005802c77220 */ /* 0x000fc60000410000 */
        /* <DEDUP_REMOVED lines=28> */
[----:B------:R-:W-:Y:S01]  /*1fd80*/  MUFU.TANH R131, R131 ;  /* 0x0000008300837308 */ /* 0x000fe20000002400 */
[----:B--2---:R-:W-:-:S04]  /*1fd90*/  FMNMX.FTZ R13, R196, R13, !PT ;  /* 0x0000000dc40d7209 */ /* 0x004fc80007810000 */
[----:B------:R-:W-:Y:S01]  /*1fda0*/  FMNMX.FTZ R13, R168, R13, !PT ;  /* 0x0000000da80d7209 */ /* 0x000fe20007810000 */
[----:B------:R-:W-:Y:S02]  /*1fdb0*/  WARPGROUP.DEPBAR.LE gsb0, 0x0 ;  /* 0x00008000000079c5 */ /* 0x000fe40000010000 */
[----:B------:R-:W-:Y:S01]  /*1fdc0*/  WARPGROUP.ARRIVE ;  /* 0x00000000000079c5 */ /* 0x000fe20000000000 */
[----:B0-----:R-:W-:Y:S01]  /*1fdd0*/  FMNMX.FTZ R14, R198, R14, !PT ;  /* 0x0000000ec60e7209 */ /* 0x001fe20007810000 */
[----:B------:R-:W0:Y:S01]  /*1fde0*/  MUFU.TANH R132, R132 ;  /* 0x0000008400847308 */ /* 0x000e220000002400 */
[----:B------:R-:W-:Y:S02]  /*1fdf0*/  FMNMX.FTZ R13, R169, R13, !PT ;  /* 0x0000000da90d7209 */ /* 0x000fe40007810000 */
[----:B------:R-:W-:Y:S01]  /*1fe00*/  FMNMX.FTZ R14, R170, R14, !PT ;  /* 0x0000000eaa0e7209 */ /* 0x000fe20007810000 */
[----:B------:R-:W-:Y:S01]  /*1fe10*/  QGMMA.64x128x32.F32.E4M3.E4M3 R24, R208, gdesc[UR4], R24, gsb0 ;  /* 0x01e00004d0187df3 */ /* 0x000fe20008000818 */
[----:B------:R-:W-:-:S02]  /*1fe20*/  FMNMX.FTZ R13, R172, R13, !PT ;  /* 0x0000000dac0d7209 */ /* 0x000fc40007810000 */
[----:B------:R-:W-:Y:S01]  /*1fe30*/  FMNMX.FTZ R14, R171, R14, !PT ;  /* 0x0000000eab0e7209 */ /* 0x000fe20007810000 */
[----:B------:R-:W-:Y:S01]  /*1fe40*/  MUFU.TANH R134, R134 ;  /* 0x0000008600867308 */ /* 0x000fe20000002400 */
[----:B------:R-:W-:Y:S02]  /*1fe50*/  FMNMX.FTZ R13, R173, R13, !PT ;  /* 0x0000000dad0d7209 */ /* 0x000fe40007810000 */
[----:B------:R-:W-:Y:S02]  /*1fe60*/  FMNMX.FTZ R14, R174, R14, !PT ;  /* 0x0000000eae0e7209 */ /* 0x000fe40007810000 */
[----:B------:R-:W-:Y:S02]  /*1fe70*/  FMNMX.FTZ R13, R176, R13, !PT ;  /* 0x0000000db00d7209 */ /* 0x000fe40007810000 */
[----:B------:R-:W-:Y:S01]  /*1fe80*/  FMNMX.FTZ R14, R175, R14, !PT ;  /* 0x0000000eaf0e7209 */ /* 0x000fe20007810000 */
[----:B------:R-:W1:Y:S01]  /*1fe90*/  MUFU.TANH R133, R133 ;  /* 0x0000008500857308 */ /* 0x000e620000002400 */
        /* <DEDUP_REMOVED lines=29> */
[----:B------:R-:W4:Y:S01]  /*20070*/  MUFU.TANH R108, R108 ;  /* 0x0000006c006c7308 */ /* 0x000f220000002400 */
        /* <DEDUP_REMOVED lines=32> */
[----:B0-----:R-:W-:Y:S02]  /*20280*/  FMNMX.FTZ R13, R132, R13, !PT ;  /* 0x0000000d840d7209 */ /* 0x001fe40007810000 */
[----:B------:R-:W-:Y:S01]  /*20290*/  FMNMX.FTZ R14, R131, R14, !PT ;  /* 0x0000000e830e7209 */ /* 0x000fe20007810000 */
[----:B------:R-:W-:Y:S01]  /*202a0*/  MUFU.TANH R115, R115 ;  /* 0x0000007300737308 */ /* 0x000fe20000002400 */
[----:B-1----:R-:W-:Y:S02]  /*202b0*/  FMNMX.FTZ R13, R133, R13, !PT ;  /* 0x0000000d850d7209 */ /* 0x002fe40007810000 */
[----:B------:R-:W-:Y:S02]  /*202c0*/  FMNMX.FTZ R14, R134, R14, !PT ;  /* 0x0000000e860e7209 */ /* 0x000fe40007810000 */
[----:B--2---:R-:W-:-:S02]  /*202d0*/  FMNMX.FTZ R13, R104, R13, !PT ;  /* 0x0000000d680d7209 */ /* 0x004fc40007810000 */
[----:B------:R-:W-:Y:S01]  /*202e0*/  FMNMX.FTZ R14, R135, R14, !PT ;  /* 0x0000000e870e7209 */ /* 0x000fe20007810000 */
[----:B------:R-:W0:Y:S01]  /*202f0*/  MUFU.TANH R116, R116 ;  /* 0x0000007400747308 */ /* 0x000e220000002400 */
[----:B---3--:R-:W-:Y:S02]  /*20300*/  FMNMX.FTZ R13, R105, R13, !PT ;  /* 0x0000000d690d7209 */ /* 0x008fe40007810000 */
[----:B------:R-:W-:Y:S02]  /*20310*/  FMNMX.FTZ R14, R106, R14, !PT ;  /* 0x0000000e6a0e7209 */ /* 0x000fe40007810000 */
[----:B----4-:R-:W-:Y:S02]  /*20320*/  FMNMX.FTZ R13, R108, R13, !PT ;  /* 0x0000000d6c0d7209 */ /* 0x010fe40007810000 */
[----:B------:R-:W-:Y:S01]  /*20330*/  FMNMX.FTZ R14, R107, R14, !PT ;  /* 0x0000000e6b0e7209 */ /* 0x000fe20007810000 */
[----:B------:R-:W1:Y:S01]  /*20340*/  MUFU.TANH R118, R118 ;  /* 0x0000007600767308 */ /* 0x000e620000002400 */
[----:B------:R-:W-:-:S02]  /*20350*/  FMNMX.FTZ R13, R109, R13, !PT ;  /* 0x0000000d6d0d7209 */ /* 0x000fc40007810000 */
[----:B------:R-:W-:Y:S02]  /*20360*/  FMNMX.FTZ R14, R110, R14, !PT ;  /* 0x0000000e6e0e7209 */ /* 0x000fe40007810000 */
[----:B------:R-:W-:Y:S02]  /*20370*/  FMNMX.FTZ R13, R112, R13, !PT ;  /* 0x0000000d700d7209 */ /* 0x000fe40007810000 */
[----:B------:R-:W-:Y:S01]  /*20380*/  FMNMX.FTZ R14, R111, R14, !PT ;  /* 0x0000000e6f0e7209 */ /* 0x000fe20007810000 */
[----:B------:R-:W2:Y:S01]  /*20390*/  MUFU.TANH R117, R117 ;  /* 0x0000007500757308 */ /* 0x000ea20000002400 */
[----:B------:R-:W-:Y:S01]  /*203a0*/  FMNMX.FTZ R13, R113, R13, !PT ;  /* 0x0000000d710d7209 */ /* 0x000fe20007810000 */
[----:B------:R-:W-:Y:S02]  /*203b0*/  WARPGROUP.DEPBAR.LE gsb0, 0x0 ;  /* 0x00008000000079c5 */ /* 0x000fe40000010000 */
[----:B------:R-:W-:Y:S01]  /*203c0*/  FMUL.FTZ R208, R2, R89 ;  /* 0x0000005902d07220 */ /* 0x000fe20000410000 */
[----:B------:R-:W-:Y:S01]  /*203d0*/  FMNMX.FTZ R14, R114, R14, !PT ;  /* 0x0000000e720e7209 */ /* 0x000fe20007810000 */
[----:B------:R-:W-:Y:S01]  /*203e0*/  WARPGROUP.ARRIVE ;  /* 0x00000000000079c5 */ /* 0x000fe20000000000 */
[----:B0-----:R-:W-:Y:S01]  /*203f0*/  FMNMX.FTZ R13, R116, R13, !PT ;  /* 0x0000000d740d7209 */ /* 0x001fe20007810000 */
[----:B------:R-:W0:Y:S01]  /*20400*/  MUFU.TANH R119, R119 ;  /* 0x0000007700777308 */ /* 0x000e220000002400 */
[----:B------:R-:W-:-:S04]  /*20410*/  FMNMX.FTZ R14, R115, R14, !PT ;  /* 0x0000000e730e7209 */ /* 0x000fc80007810000 */
[----:B-1----:R-:W-:-:S03]  /*20420*/  FMNMX.FTZ R14, R118, R14, !PT ;  /* 0x0000000e760e7209 */ /* 0x002fc60007810000 */
        /* <DEDUP_REMOVED lines=36> */
[----:B0-----:R-:W-:Y:S01]  /*20670*/  FMNMX.FTZ R14, R14, R89, !PT ;  /* 0x000000590e0e7209 */ /* 0x001fe20007810000 */
[----:B------:R-:W-:-:S04]  /*20680*/  IMAD.MOV.U32 R89, RZ, RZ, -0x3ffffff0 ;  /* 0xc0000010ff597424 */ /* 0x000fc800078e00ff */
[----:B------:R-:W0:Y:S01]  /*20690*/  SHFL.BFLY PT, R210, R14, 0x1, 0x1f ;  /* 0x0c201f000ed27f89 */ /* 0x000e2200000e0000 */
[----:B------:R-:W-:Y:S02]  /*206a0*/  R2UR UR7, R89 ;  /* 0x00000000590772ca */ /* 0x000fe400000e0000 */
[----:B-1----:R-:W-:Y:S02]  /*206b0*/  FMNMX.FTZ R13, R13, R88, !PT ;  /* 0x000000580d0d7209 */ /* 0x002fe40007810000 */
[----:B------:R-:W-:-:S03]  /*206c0*/  IADD3 R88, R12, 0x500, RZ ;  /* 0x000005000c587810 */ /* 0x000fc60007ffe0ff */
[----:B------:R-:W1:Y:S01]  /*206d0*/  SHFL.BFLY PT, R209, R13, 0x1, 0x1f ;  /* 0x0c201f000dd17f89 */ /* 0x000e6200000e0000 */
[----:B------:R-:W-:Y:S01]  /*206e0*/  R2UR UR6, R88 ;  /* 0x00000000580672ca */ /* 0x000fe200000e0000 */
[----:B------:R-:W-:-:S12]  /*206f0*/  IMAD.U32 R88, RZ, RZ, UR4 ;  /* 0x00000004ff587e24 */ /* 0x000fd8000f8e00ff */
[----:B------:R-:W-:Y:S01]  /*20700*/  QGMMA.64x128x32.F32.E4M3.E4M3 R24, R204, gdesc[UR4], R24, gsb0 ;  /* 0x01e00004cc187df3 */ /* 0x000fe20008000818 */
[----:B0-----:R-:W-:-:S05]  /*20710*/  FMNMX.FTZ R14, R14, R210, !PT ;  /* 0x000000d20e0e7209 */ /* 0x001fca0007810000 */
[----:B------:R-:W-:Y:S01]  /*20720*/  FADD.FTZ R89, -R14, R0 ;  /* 0x000000000e597221 */ /* 0x000fe20000010100 */
[----:B-1----:R-:W-:-:S03]  /*20730*/  FMNMX.FTZ R13, R13, R209, !PT ;  /* 0x000000d10d0d7209 */ /* 0x002fc60007810000 */
[----:B------:R-:W-:Y:S02]  /*20740*/  FMUL.FTZ R89, R89, R88 ;  /* 0x0000005859597220 */ /* 0x000fe40000410000 */
[----:B------:R-:W-:-:S04]  /*20750*/  FADD.FTZ R21, -R13, R21 ;  /* 0x000000150d157221 */ /* 0x000fc80000010100 */
[----:B------:R-:W-:Y:S01]  /*20760*/  MUFU.EX2 R89, R89 ;  /* 0x0000005900597308 */ /* 0x000fe20000000800 */
[----:B------:R-:W-:-:S07]  /*20770*/  FMUL.FTZ R21, R21, R88 ;  /* 0x0000005815157220 */ /* 0x000fce0000410000 */
[----:B------:R-:W-:Y:S01]  /*20780*/  MUFU.EX2 R21, R21 ;  /* 0x0000001500157308 */ /* 0x000fe20000000800 */
[----:B------:R-:W-:Y:S02]  /*20790*/  WARPGROUP.DEPBAR.LE gsb0, 0x0 ;  /* 0x00008000000079c5 */ /* 0x000fe40000010000 */
[----:B------:R-:W-:Y:S01]  /*207a0*/  FFMA.FTZ R205, R14, R88, -8 ;  /* 0xc10000000ecd7423 */ /* 0x000fe20000010058 */
[----:B------:R-:W-:-:S03]  /*207b0*/  WARPGROUP.ARRIVE ;  /* 0x00000000000079c5 */ /* 0x000fc60000000000 */
        /* <DEDUP_REMOVED lines=61> */
[----:B------:R-:W-:-:S01]  /*20b90*/  FFMA.FTZ R205, R13, R88, -8 ;  /* 0xc10000000dcd7423 */ /* 0x000fc20000010058 */
[----:B0-----:R-:W-:Y:S01]  /*20ba0*/  FFMA.FTZ R236, R89, R236, R15 ;  /* 0x000000ec59ec7223 */ /* 0x001fe2000001000f */
[----:B------:R-:W0:Y:S01]  /*20bb0*/  MUFU.EX2 R192, R192 ;  /* 0x000000c000c07308 */ /* 0x000e220000000800 */
[----:B------:R-:W-:-:S02]  /*20bc0*/  VIADD R92, R12, 0x600 ;  /* 0x000006000c5c7836 */ /* 0x000fc40000000000 */
[----:B------:R-:W-:Y:S01]  /*20bd0*/  FFMA.FTZ R185, R185, R88, -R205 ;  /* 0x00000058b9b97223 */ /* 0x000fe200000108cd */
[----:B-1----:R-:W-:-:S01]  /*20be0*/  FADD.FTZ R236, R184, R236 ;  /* 0x000000ecb8ec7221 */ /* 0x002fc20000010000 */
[-CC-:B------:R-:W-:Y:S01]  /*20bf0*/  FFMA.FTZ R186, R186, R88.reuse, -R205.reuse ;  /* 0x00000058baba7223 */ /* 0x180fe200000108cd */
[----:B------:R-:W-:-:S01]  /*20c00*/  FFMA.FTZ R189, R189, R88, -R205 ;  /* 0x00000058bdbd7223 */ /* 0x000fc200000108cd */
[----:B------:R-:W-:Y:S01]  /*20c10*/  FFMA.FTZ R190, R190, R88, -R205 ;  /* 0x00000058bebe7223 */ /* 0x000fe200000108cd */
[----:B--2---:R-:W-:-:S01]  /*20c20*/  FADD.FTZ R236, R187, R236 ;  /* 0x000000ecbbec7221 */ /* 0x004fc20000010000 */
[----:B------:R-:W1:Y:S01]  /*20c30*/  MUFU.EX2 R195, R195 ;  /* 0x000000c300c37308 */ /* 0x000e620000000800 */
[----:B------:R-:W-:-:S01]  /*20c40*/  FFMA.FTZ R193, R193, R88, -R205 ;  /* 0x00000058c1c17223 */ /* 0x000fc200000108cd */
[----:B------:R-:W-:Y:S01]  /*20c50*/  FFMA.FTZ R194, R194, R88, -R205 ;  /* 0x00000058c2c27223 */ /* 0x000fe200000108cd */
[----:B---3--:R-:W-:-:S01]  /*20c60*/  FADD.FTZ R236, R188, R236 ;  /* 0x000000ecbcec7221 */ /* 0x008fc20000010000 */
[-CC-:B------:R-:W-:Y:S01]  /*20c70*/  FFMA.FTZ R197, R197, R88.reuse, -R205.reuse ;  /* 0x00000058c5c57223 */ /* 0x180fe200000108cd */
[----:B------:R-:W-:-:S01]  /*20c80*/  FFMA.FTZ R198, R198, R88, -R205 ;  /* 0x00000058c6c67223 */ /* 0x000fc200000108cd */
[----:B------:R-:W-:Y:S01]  /*20c90*/  FFMA.FTZ R170, R170, R88, -R205 ;  /* 0x00000058aaaa7223 */ /* 0x000fe200000108cd */
[----:B----4-:R-:W-:-:S01]  /*20ca0*/  FADD.FTZ R236, R191, R236 ;  /* 0x000000ecbfec7221 */ /* 0x010fc20000010000 */
[----:B------:R-:W2:Y:S01]  /*20cb0*/  MUFU.EX2 R185, R185 ;  /* 0x000000b900b97308 */ /* 0x000ea20000000800 */
[----:B------:R-:W-:-:S01]  /*20cc0*/  FFMA.FTZ R171, R171, R88, -R205 ;  /* 0x00000058abab7223 */ /* 0x000fc200000108cd */
[----:B------:R-:W-:Y:S01]  /*20cd0*/  FFMA.FTZ R174, R174, R88, -R205 ;  /* 0x00000058aeae7223 */ /* 0x000fe200000108cd */
[----:B0-----:R-:W-:-:S01]  /*20ce0*/  FADD.FTZ R236, R192, R236 ;  /* 0x000000ecc0ec7221 */ /* 0x001fc20000010000 */
[-CC-:B------:R-:W-:Y:S01]  /*20cf0*/  FFMA.FTZ R175, R175, R88.reuse, -R205.reuse ;  /* 0x00000058afaf7223 */ /* 0x180fe200000108cd */
[----:B------:R-:W-:-:S01]  /*20d00*/  FFMA.FTZ R178, R178, R88, -R205 ;  /* 0x00000058b2b27223 */ /* 0x000fc200000108cd */
[-CC-:B------:R-:W-:Y:S01]  /*20d10*/  FFMA.FTZ R179, R179, R88.reuse, -R205.reuse ;  /* 0x00000058b3b37223 */ /* 0x180fe200000108cd */
[----:B------:R-:W-:-:S01]  /*20d20*/  FFMA.FTZ R182, R182, R88, -R205 ;  /* 0x00000058b6b67223 */ /* 0x000fc200000108cd */
[----:B------:R-:W0:Y:S01]  /*20d30*/  MUFU.EX2 R196, R196 ;  /* 0x000000c400c47308 */ /* 0x000e220000000800 */
[----:B-1----:R-:W-:-:S01]  /*20d40*/  FADD.FTZ R236, R195, R236 ;  /* 0x000000ecc3ec7221 */ /* 0x002fc20000010000 */
[-CC-:B------:R-:W-:Y:S01]  /*20d50*/  FFMA.FTZ R183, R183, R88.reuse, -R205.reuse ;  /* 0x00000058b7b77223 */ /* 0x180fe200000108cd */
[----:B------:R-:W-:-:S01]  /*20d60*/  FFMA.FTZ R154, R154, R88, -R205 ;  /* 0x000000589a9a7223 */ /* 0x000fc200000108cd */
[-CC-:B------:R-:W-:Y:S01]  /*20d70*/  FFMA.FTZ R155, R155, R88.reuse, -R205.reuse ;  /* 0x000000589b9b7223 */ /* 0x180fe200000108cd */
[----:B------:R-:W-:-:S01]  /*20d80*/  FFMA.FTZ R158, R158, R88, -R205 ;  /* 0x000000589e9e7223 */ /* 0x000fc200000108cd */
[-CC-:B------:R-:W-:Y:S01]  /*20d90*/  FFMA.FTZ R159, R159, R88.reuse, -R205.reuse ;  /* 0x000000589f9f7223 */ /* 0x180fe200000108cd */
[----:B------:R-:W-:-:S01]  /*20da0*/  FFMA.FTZ R162, R162, R88, -R205 ;  /* 0x00000058a2a27223 */ /* 0x000fc200000108cd */
[----:B------:R-:W1:Y:S01]  /*20db0*/  MUFU.EX2 R186, R186 ;  /* 0x000000ba00ba7308 */ /* 0x000e620000000800 */
        /* <DEDUP_REMOVED lines=8> */
[----:B0-----:R-:W-:-:S01]  /*20e40*/  FADD.FTZ R236, R196, R236 ;  /* 0x000000ecc4ec7221 */ /* 0x001fc20000010000 */
[-CC-:B------:R-:W-:Y:S01]  /*20e50*/  FFMA.FTZ R12, R111, R88.reuse, -R205.reuse ;  /* 0x000000586f0c7223 */ /* 0x180fe200000108cd */
[----:B------:R-:W-:-:S01]  /*20e60*/  FFMA.FTZ R143, R143, R88, -R205 ;  /* 0x000000588f8f7223 */ /* 0x000fc200000108cd */
[-CC-:B------:R-:W-:Y:S01]  /*20e70*/  FFMA.FTZ R146, R146, R88.reuse, -R205.reuse ;  /* 0x0000005892927223 */ /* 0x180fe200000108cd */
[----:B------:R-:W-:Y:S01]  /*20e80*/  R2UR UR6, R92 ;  /* 0x000000005c0672ca */ /* 0x000fe200000e0000 */
        /* <DEDUP_REMOVED lines=32> */
[----:B------:R-:W-:-:S02]  /*21090*/  FFMA.FTZ R103, R103, R88, -R205 ;  /* 0x0000005867677223 */ /* 0x000fc400000108cd */
        /* <DEDUP_REMOVED lines=76> */
[----:B------:R-:W-:-:S05]  /*21560*/  IMAD.MOV.U32 R93, RZ, RZ, -0x3ffffff0 ;  /* 0xc0000010ff5d7424 */ /* 0x000fca00078e00ff */
[----:B------:R-:W-:Y:S01]  /*21570*/  R2UR UR7, R93 ;  /* 0x000000005d0772ca */ /* 0x000fe200000e0000 */
[----:B------:R-:W0:Y:S01]  /*21580*/  MUFU.EX2 R138, R138 ;  /* 0x0000008a008a7308 */ /* 0x000e220000000800 */
[----:B-1----:R-:W-:-:S01]  /*21590*/  FADD.FTZ R235, R166, R235 ;  /* 0x000000eba6eb7221 */ /* 0x002fc20000010000 */
[----:B------:R-:W-:-:S06]  /*215a0*/  FFMA.FTZ R93, R119, R88, -R205 ;  /* 0x00000058775d7223 */ /* 0x000fcc00000108cd */
[----:B------:R-:W1:Y:S01]  /*215b0*/  MUFU.EX2 R139, R139 ;  /* 0x0000008b008b7308 */ /* 0x000e620000000800 */
[----:B--2---:R-:W-:-:S03]  /*215c0*/  FADD.FTZ R235, R167, R235 ;  /* 0x000000eba7eb7221 */ /* 0x004fc60000010000 */
[----:B------:R-:W-:Y:S04]  /*215d0*/  QGMMA.64x128x32.F32.E4M3.E4M3 R24, R200, gdesc[UR4], R24, gsb0 ;  /* 0x01e00004c8187df3 */ /* 0x000fe80008000818 */
        /* <DEDUP_REMOVED lines=77> */
[----:B--2---:R-:W-:Y:S02]  /*21ab0*/  @!P0 IMAD R111, R231, 0x8, R16 ;  /* 0x00000008e76f8824 */ /* 0x004fe400078e0210 */
[----:B-1----:R-:W-:-:S02]  /*21ac0*/  FADD.FTZ R115, R113, R115 ;  /* 0x0000007371737221 */ /* 0x002fc40000010000 */
[----:B------:R-:W-:Y:S02]  /*21ad0*/  @!P0 VIADD R111, R111, 0x2e840 ;  /* 0x0002e8406f6f8836 */ /* 0x000fe40000000000 */
[----:B------:R-:W0:Y:S03]  /*21ae0*/  MUFU.EX2 R116, R116 ;  /* 0x0000007400747308 */ /* 0x000e260000000800 */
[----:B------:R-:W-:-:S04]  /*21af0*/  @!P0 PRMT R111, RZ, 0x654, R111 ;  /* 0x00000654ff6f8816 */ /* 0x000fc8000000006f */
[----:B------:R1:W-:Y:S01]  /*21b00*/  @!P0 SYNCS.ARRIVE.TRANS64.RED.A1T0 RZ, [R111+URZ], RZ ;  /* 0x000000ff6fff89a7 */ /* 0x0003e2000810043f */
        /* <DEDUP_REMOVED lines=38> */
[----:B0-----:R-:W-:-:S03]  /*21d70*/  FADD.FTZ R236, R101, R115 ;  /* 0x0000007365ec7221 */ /* 0x001fc60000010000 */
[----:B--2---:R-:W-:Y:S01]  /*21d80*/  FADD.FTZ R235, R103, R119 ;  /* 0x0000007767eb7221 */ /* 0x004fe20000010000 */
[----:B-1----:R-:W-:Y:S06]  /*21d90*/  @!P1 BRA `(.L_x_8143) ;  /* 0x0000000000049947 */ /* 0x002fec0003800000 */
[----:B------:R-:W-:Y:S01]  /*21da0*/  BPT.TRAP 0x1 ;  /* 0x000000040000795c */ /* 0x000fe20000300000 */
.L_x_8143:
        /* <DEDUP_REMOVED lines=122> */
[----:B------:R-:W-:Y:S01]  /*22550*/  IADD3 R20, R20, -0x1, RZ ;  /* 0xffffffff14147810 */ /* 0x000fe20007ffe0ff */
[----:B------:R-:W-:-:S02]  /*22560*/  IMAD.MOV.U32 R21, RZ, RZ, R13 ;  /* 0x000000ffff157224 */ /* 0x000fc400078e000d */
[----:B------:R-:W-:Y:S02]  /*22570*/  IMAD.MOV.U32 R237, RZ, RZ, R234 ;  /* 0x000000ffffed7224 */ /* 0x000fe400078e00ea */
[----:B------:R-:W-:Y:S02]  /*22580*/  IMAD.MOV.U32 R204, RZ, RZ, R108 ;  /* 0x000000ffffcc7224 */ /* 0x000fe400078e006c */
[----:B------:R-:W-:Y:S01]  /*22590*/  IMAD.MOV.U32 R206, RZ, RZ, R116 ;  /* 0x000000ffffce7224 */ /* 0x000fe200078e0074 */
[----:B--2---:R-:W-:Y:S01]  /*225a0*/  R2UR UR4, R0 ;  /* 0x00000000000472ca */ /* 0x004fe200000e0000 */
[----:B------:R-:W-:-:S04]  /*225b0*/  IMAD R0, R3, 0x8, R16 ;  /* 0x0000000803007824 */ /* 0x000fc800078e0210 */
[----:B------:R-:W-:-:S08]  /*225c0*/  VIADD R0, R0, 0x2e860 ;  /* 0x0002e86000007836 */ /* 0x000fd00000000000 */
[----:B------:R-:W-:-:S05]  /*225d0*/  IMAD.U32 R3, RZ, RZ, UR4 ;  /* 0x00000004ff037e24 */ /* 0x000fca000f8e00ff */
[----:B------:R-:W-:Y:S01]  /*225e0*/  PRMT R0, R3, 0x654, R0 ;  /* 0x0000065403007816 */ /* 0x000fe20000000000 */
[----:B------:R-:W-:-:S03]  /*225f0*/  IMAD.MOV.U32 R3, RZ, RZ, R231 ;  /* 0x000000ffff037224 */ /* 0x000fc600078e00e7 */
[----:B------:R0:W-:Y:S02]  /*22600*/  SYNCS.ARRIVE.TRANS64.RED.A1T0 RZ, [R0+URZ], RZ ;  /* 0x000000ff00ff79a7 */ /* 0x0001e4000810043f */
[----:B0-----:R-:W-:Y:S01]  /*22610*/  IMAD.MOV.U32 R0, RZ, RZ, R14 ;  /* 0x000000ffff007224 */ /* 0x001fe200078e000e */
[----:B------:R-:W-:Y:S06]  /*22620*/  @P0 BRA `(.L_x_8144) ;  /* 0xffffffb000940947 */ /* 0x000fec000383ffff */
.L_x_8133:
[----:B------:R-:W-:Y:S05]  /*22630*/  WARPSYNC.ALL ;  /* 0x0000000000007948 */ /* 0x000fea0003800000 */
[----:B------:R-:W-:Y:S06]  /*22640*/  BAR.ARV 0x8, 0x180 ;  /* 0x0206000000007b1d */ /* 0x000fec0000002000 */
[----:B------:R-:W-:Y:S05]  /*22650*/  @!P1 BRA `(.L_x_8145) ;  /* 0x0000000000049947 */ /* 0x000fea0003800000 */
[----:B------:R-:W-:Y:S01]  /*22660*/  BPT.TRAP 0x1 ;  /* 0x000000040000795c */ /* 0x000fe20000300000 */
.L_x_8145:
[----:B------:R-:W-:Y:S01]  /*22670*/  IMAD R9, R231, 0x8, R16 ;  /* 0x00000008e7097824 */ /* 0x000fe200078e0210 */
[----:B------:R-:W-:-:S04]  /*22680*/  SHF.L.U32 R0, R234, 0x1f, RZ ;  /* 0x0000001fea007819 */ /* 0x000fc800000006ff */
[----:B------:R0:W1:Y:S01]  /*22690*/  SYNCS.PHASECHK.TRANS64.TRYWAIT P0, [R9+URZ+0x2e850], R0 ;  /* 0x02e85000090075a7 */ /* 0x000062000800017f */
[----:B------:R-:W-:Y:S05]  /*226a0*/  @!P1 BRA `(.L_x_8146) ;  /* 0x0000000000049947 */ /* 0x000fea0003800000 */
[----:B------:R-:W-:Y:S01]  /*226b0*/  BPT.TRAP 0x1 ;  /* 0x000000040000795c */ /* 0x000fe20000300000 */
.L_x_8146:
[----:B------:R-:W-:-:S05]  /*226c0*/  VIADD R16, R16, 0x400 ;  /* 0x0000040010107836 */ /* 0x000fca0000000000 */
[----:B------:R-:W-:-:S04]  /*226d0*/  SHF.R.U32.HI R16, RZ, 0x4, R16 ;  /* 0x00000004ff107819 */ /* 0x000fc80000011610 */
[----:B------:R-:W-:-:S04]  /*226e0*/  LOP3.LUT R16, R16, 0x3fff, RZ, 0xc0, !PT ;  /* 0x00003fff10107812 */ /* 0x000fc800078ec0ff */
[----:B------:R-:W-:Y:S01]  /*226f0*/  LOP3.LUT R16, R16, 0x10000, RZ, 0xfc, !PT ;  /* 0x0001000010107812 */ /* 0x000fe200078efcff */
[----:B-1----:R-:W-:Y:S06]  /*22700*/  @P0 BRA `(.L_x_8147) ;  /* 0x0000000000080947 */ /* 0x002fec0003800000 */
[----:B------:R-:W1:Y:S02]  /*22710*/  SYNCS.PHASECHK.TRANS64.TRYWAIT P0, [R9+URZ+0x2e850], R0 ;  /* 0x02e85000090075a7 */ /* 0x000e64000800017f */
[----:B-1----:R-:W-:Y:S05]  /*22720*/  @!P0 BRA `(.L_x_8148) ;  /* 0x000000b800488947 */ /* 0x002fea0003800000 */
.L_x_8147:
        /* <DEDUP_REMOVED lines=12> */
[----:B------:R-:W-:Y:S01]  /*227f0*/  ISETP.NE.U32.AND P0, PT, RZ, UR4, PT ;  /* 0x00000004ff007c0c */ /* 0x000fe2000bf05070 */
[----:B------:R-:W-:-:S03]  /*22800*/  ULDC.64 UR8, c[0x0][0x208] ;  /* 0x0000820000087ab9 */ /* 0x000fc60000000a00 */
        /* <DEDUP_REMOVED lines=18> */
[----:B------:R-:W-:Y:S02]  /*22930*/  R2UR UR7, R5 ;  /* 0x00000000050772ca */ /* 0x000fe400000e0000 */
[----:B------:R-:W0:Y:S02]  /*22940*/  @P0 LDC.64 R4, c[0x0][0x9c8] ;  /* 0x00027200ff040b82 */ /* 0x000e240000000a00 */
[----:B01----:R-:W-:Y:S01]  /*22950*/  @P0 IMAD R0, R11, R4, RZ ;  /* 0x000000040b000224 */ /* 0x003fe200078e02ff */
[----:B---3--:R-:W-:-:S03]  /*22960*/  @P0 SHF.R.S32.HI R11, RZ, 0x1f, R8 ;  /* 0x0000001fff0b0819 */ /* 0x008fc60000011408 */
[C---:B--2---:R-:W-:Y:S02]  /*22970*/  @P0 IMAD R3, R10.reuse, R5, R0 ;  /* 0x000000050a030224 */ /* 0x044fe400078e0200 */
[----:B------:R-:W-:-:S04]  /*22980*/  @P0 IMAD.WIDE.U32 R4, R10, R4, RZ ;  /* 0x000000040a040225 */ /* 0x000fc800078e00ff */
[-C--:B----4-:R-:W-:Y:S01]  /*22990*/  @P0 IMAD R0, R11, R6.reuse, RZ ;  /* 0x000000060b000224 */ /* 0x090fe200078e02ff */
[----:B------:R-:W-:Y:S01]  /*229a0*/  MOV R11, 0xc0000010 ;  /* 0xc0000010000b7802 */ /* 0x000fe20000000f00 */
[----:B------:R-:W-:Y:S02]  /*229b0*/  VIADD R10, R2, 0x400 ;  /* 0x00000400020a7836 */ /* 0x000fe40000000000 */
        /* <DEDUP_REMOVED lines=31> */
[----:B------:R-:W0:Y:S04]  /*22bb0*/  SHFL.BFLY PT, R2, R5, 0x1, 0x1f ;  /* 0x0c201f0005027f89 */ /* 0x000e2800000e0000 */
[----:B------:R-:W1:Y:S01]  /*22bc0*/  SHFL.BFLY PT, R3, R4, 0x1, 0x1f ;  /* 0x0c201f0004037f89 */ /* 0x000e6200000e0000 */
        /* <DEDUP_REMOVED lines=30> */
.L_x_8149:
[----:B------:R-:W2:Y:S04]  /*22db0*/  LDL R0, [R1+0x54] ;  /* 0x0000540001007983 */ /* 0x000ea80000100800 */
[----:B------:R-:W3:Y:S01]  /*22dc0*/  LDL.LU R4, [R1+0xa4] ;  /* 0x0000a40001047983 */ /* 0x000ee20000300800 */
[----:B------:R-:W-:Y:S02]  /*22dd0*/  VIADD R231, R231, 0x1 ;  /* 0x00000001e7e77836 */ /* 0x000fe40000000000 */
        /* <DEDUP_REMOVED lines=69> */
[----:B------:R-:W-:Y:S01]  /*23230*/  FMUL.FTZ R4, R75, R2 ;  /* 0x000000024b047220 */ /* 0x000fe20000410000 */
[----:B------:R-:W-:Y:S01]  /*23240*/  PRMT R0, R5, 0x654, R0 ;  /* 0x0000065405007816 */ /* 0x000fe20000000000 */
[----:B------:R-:W-:Y:S01]  /*23250*/  FMUL.FTZ R5, R80, R3 ;  /* 0x0000000350057220 */ /* 0x000fe20000410000 */
[----:B------:R-:W-:Y:S02]  /*23260*/  SEL R3, RZ, 0x1, P0 ;  /* 0x00000001ff037807 */ /* 0x000fe40000000000 */
[----:B------:R0:W-:Y:S02]  /*23270*/  SYNCS.ARRIVE.TRANS64.RED.A1T0 RZ, [R0+URZ], RZ ;  /* 0x000000ff00ff79a7 */ /* 0x0001e4000810043f */
[----:B------:R-:W-:-:S05]  /*23280*/  LOP3.LUT R234, R234, R3, RZ, 0x3c, !PT ;  /* 0x00000003eaea7212 */ /* 0x000fca00078e3cff */
[----:B------:R-:W-:-:S06]  /*23290*/  UIADD3 UR4, UR4, 0x1, URZ ;  /* 0x0000000104047890 */ /* 0x000fcc000fffe03f */
[----:B0-----:R-:W-:-:S05]  /*232a0*/  IMAD.U32 R0, RZ, RZ, UR4 ;  /* 0x00000004ff007e24 */ /* 0x001fca000f8e00ff */
[----:B------:R0:W-:Y:S02]  /*232b0*/  STL [R1+0xa4], R0 ;  /* 0x0000a40001007387 */ /* 0x0001e40000100800 */
.L_x_8082:
[----:B------:R-:W-:Y:S05]  /*232c0*/  WARPSYNC.ALL ;  /* 0x0000000000007948 */ /* 0x000fea0003800000 */
[----:B------:R-:W1:Y:S08]  /*232d0*/  S2UR UR5, SR_CgaCtaId ;  /* 0x00000000000579c3 */ /* 0x000e700000008800 */
[----:B------:R-:W-:Y:S06]  /*232e0*/  BAR.SYNC.DEFER_BLOCKING 0x5, 0x180 ;  /* 0x0146000000007b1d */ /* 0x000fec0000010000 */
[----:B------:R-:W-:Y:S01]  /*232f0*/  UMOV UR4, 0x400 ;  /* 0x0000040000047882 */ /* 0x000fe20000000000 */
[----:B------:R-:W-:Y:S01]  /*23300*/  BSSY B0, `(.L_x_8150) ;  /* 0x00002b4000007945 */ /* 0x000fe20003800000 */
[----:B-1----:R-:W-:-:S02]  /*23310*/  ULEA UR4, UR5, UR4, 0x18 ;  /* 0x0000000405047291 */ /* 0x002fc4000f8ec03f */
[----:B0-----:R-:W-:-:S04]  /*23320*/  IMAD.U32 R0, RZ, RZ, UR5 ;  /* 0x00000005ff007e24 */ /* 0x001fc8000f8e00ff */
[----:B------:R-:W-:Y:S01]  /*23330*/  IMAD.U32 R16, RZ, RZ, UR4 ;  /* 0x00000004ff107e24 */ /* 0x000fe2000f8e00ff */
[----:B------:R-:W-:Y:S04]  /*23340*/  STL [R1+0x54], R0 ;  /* 0x0000540001007387 */ /* 0x000fe80000100800 */
[----:B------:R-:W0:Y:S04]  /*23350*/  LDS.128 R64, [R16+0x2e8d0] ;  /* 0x02e8d00010407984 */ /* 0x000e280000000c00 */
[----:B0-----:R0:W-:Y:S04]  /*23360*/  STL.64 [R1+0x60], R64 ;  /* 0x0000604001007387 */ /* 0x0011e80000100a00 */
[----:B------:R0:W-:Y:S01]  /*23370*/  STL.64 [R1+0x68], R66 ;  /* 0x0000684201007387 */ /* 0x0001e20000100a00 */
[----:B------:R-:W-:Y:S06]  /*23380*/  BAR.ARV 0x4, 0x180 ;  /* 0x0106000000007b1d */ /* 0x000fec0000002000 */
[----:B------:R-:W-:Y:S05]  /*23390*/  @P1 BRA `(.L_x_8151) ;  /* 0x0000001c00481947 */ /* 0x000fea0003800000 */
[----:B------:R-:W1:Y:S01]  /*233a0*/  S2R R56, SR_TID.X ;  /* 0x0000000000387919 */ /* 0x000e620000002100 */
[----:B------:R-:W-:Y:S01]  /*233b0*/  ULDC.64 UR4, c[0x4][0xa8] ;  /* 0x01002a0000047ab9 */ /* 0x000fe20000000a00 */
[----:B------:R-:W2:Y:S01]  /*233c0*/  LDL R50, [R1+0xb4] ;  /* 0x0000b40001327983 */ /* 0x000ea20000100800 */
[----:B------:R-:W-:Y:S01]  /*233d0*/  ULDC.64 UR6, c[0x0][0x208] ;  /* 0x0000820000067ab9 */ /* 0x000fe20000000a00 */
[----:B-1----:R-:W-:-:S05]  /*233e0*/  IMAD.SHL.U32 R0, R56, 0x4, RZ ;  /* 0x0000000438007824 */ /* 0x002fca00078e00ff */
[----:B------:R-:W-:-:S04]  /*233f0*/  LOP3.LUT R0, R0, 0xc, RZ, 0xc0, !PT ;  /* 0x0000000c00007812 */ /* 0x000fc800078ec0ff */
[----:B------:R-:W-:-:S05]  /*23400*/  IADD3 R2, P0, R0, UR4, RZ ;  /* 0x0000000400027c10 */ /* 0x000fca000ff1e0ff */
[----:B------:R-:W-:-:S05]  /*23410*/  IMAD.X R3, RZ, RZ, UR5, P0 ;  /* 0x00000005ff037e24 */ /* 0x000fca00080e06ff */
[----:B------:R1:W3:Y:S01]  /*23420*/  LDG.E.CONSTANT R0, desc[UR6][R2.64] ;  /* 0x0000000602007981 */ /* 0x0002e2000c1e9900 */
[----:B------:R-:W-:Y:S01]  /*23430*/  F2FP.BF16.F32.PACK_AB R29, R52, R29 ;  /* 0x0000001d341d723e */ /* 0x000fe200000010ff */
[----:B------:R-:W-:Y:S01]  /*23440*/  UMOV UR4, 0xffffffff ;  /* 0xffffffff00047882 */ /* 0x000fe20000000000 */
[----:B------:R-:W-:Y:S01]  /*23450*/  F2FP.BF16.F32.PACK_AB R28, R53, R28 ;  /* 0x0000001c351c723e */ /* 0x000fe200000010ff */
[----:B------:R-:W4:Y:S01]  /*23460*/  S2R R43, SR_SWINHI ;  /* 0x00000000002b7919 */ /* 0x000f220000002f00 */
        /* <DEDUP_REMOVED lines=19> */
[----:B------:R-:W-:Y:S02]  /*235a0*/  F2FP.BF16.F32.PACK_AB R57, R47, R30 ;  /* 0x0000001e2f39723e */ /* 0x000fe400000010ff */
[----:B0-----:R-:W-:Y:S02]  /*235b0*/  F2FP.BF16.F32.PACK_AB R65, R55, R26 ;  /* 0x0000001a3741723e */ /* 0x001fe400000010ff */
[----:B------:R-:W-:-:S02]  /*235c0*/  F2FP.BF16.F32.PACK_AB R30, R61, R24 ;  /* 0x000000183d1e723e */ /* 0x000fc400000010ff */
[----:B------:R-:W-:Y:S02]  /*235d0*/  F2FP.BF16.F32.PACK_AB R67, R63, R20 ;  /* 0x000000143f43723e */ /* 0x000fe400000010ff */
[----:B-1----:R-:W-:Y:S02]  /*235e0*/  LOP3.LUT P0, R2, R56, 0x3, RZ, 0xc0, !PT ;  /* 0x0000000338027812 */ /* 0x002fe4000780c0ff */
[----:B------:R-:W-:Y:S02]  /*235f0*/  F2FP.BF16.F32.PACK_AB R94, R94, R95 ;  /* 0x0000005f5e5e723e */ /* 0x000fe400000010ff */
[----:B------:R-:W-:Y:S02]  /*23600*/  F2FP.BF16.F32.PACK_AB R93, R92, R93 ;  /* 0x0000005d5c5d723e */ /* 0x000fe400000010ff */
[----:B------:R-:W-:Y:S02]  /*23610*/  ISETP.EQ.OR P0, PT, R2, 0x3, !P0 ;  /* 0x000000030200780c */ /* 0x000fe40004702670 */
        /* <DEDUP_REMOVED lines=8> */
[----:B--2---:R-:W-:Y:S01]  /*236a0*/  IMAD.WIDE R4, R50, 0x2, R52 ;  /* 0x0000000232047825 */ /* 0x004fe200078e0234 */
[----:B------:R-:W-:Y:S02]  /*236b0*/  F2FP.BF16.F32.PACK_AB R50, R87, R6 ;  /* 0x000000065732723e */ /* 0x000fe400000010ff */
[C---:B------:R-:W-:Y:S02]  /*236c0*/  IADD3 R7, P5, R4.reuse, 0x4060, RZ ;  /* 0x0000406004077810 */ /* 0x040fe40007fbe0ff */
[----:B------:R-:W-:Y:S02]  /*236d0*/  IADD3 R9, P1, R4, 0x4040, RZ ;  /* 0x0000404004097810 */ /* 0x000fe40007f3e0ff */
[----:B------:R-:W-:Y:S02]  /*236e0*/  LOP3.LUT R6, R7, 0x380, RZ, 0xc0, !PT ;  /* 0x0000038007067812 */ /* 0x000fe400078ec0ff */
[----:B------:R-:W-:-:S02]  /*236f0*/  LOP3.LUT R8, R9, 0x380, RZ, 0xc0, !PT ;  /* 0x0000038009087812 */ /* 0x000fc400078ec0ff */
        /* <DEDUP_REMOVED lines=11> */
[----:B------:R-:W-:Y:S02]  /*237b0*/  SHF.R.U64 R14, R14, 0x3, RZ ;  /* 0x000000030e0e7819 */ /* 0x000fe400000012ff */
[----:B------:R-:W-:Y:S02]  /*237c0*/  IADD3 R27, P1, R4, 0x20, RZ ;  /* 0x00000020041b7810 */ /* 0x000fe40007f3e0ff */
[----:B------:R-:W-:Y:S02]  /*237d0*/  LOP3.LUT R10, R11, 0x380, RZ, 0xc0, !PT ;  /* 0x000003800b0a7812 */ /* 0x000fe400078ec0ff */
[----:B------:R-:W-:-:S02]  /*237e0*/  LOP3.LUT R20, R21, 0x380, RZ, 0xc0, !PT ;  /* 0x0000038015147812 */ /* 0x000fc400078ec0ff */
[----:B------:R-:W-:Y:S02]  /*237f0*/  LOP3.LUT R14, R14, R15, RZ, 0x3c, !PT ;  /* 0x0000000f0e0e7212 */ /* 0x000fe400078e3cff */
        /* <DEDUP_REMOVED lines=41> */
[----:B------:R-:W1:Y:S01]  /*23a90*/  SHFL.IDX PT, R27, R27, R2, 0x1c1f ;  /* 0x001c1f021b1b7589 */ /* 0x000e6200000e0000 */
[----:B------:R-:W-:Y:S02]  /*23aa0*/  SEL R31, R30, R31, P0 ;  /* 0x0000001f1e1f7207 */ /* 0x000fe40000000000 */
[----:B------:R-:W-:Y:S01]  /*23ab0*/  SEL R35, R34, R35, P0 ;  /* 0x0000002322237207 */ /* 0x000fe20000000000 */
[----:B------:R-:W-:Y:S01]  /*23ac0*/  SHFL.IDX PT, R30, R29, R0, 0x1c1f ;  /* 0x001c1f001d1e7589 */ /* 0x000fe200000e0000 */
[----:B------:R-:W-:-:S02]  /*23ad0*/  SEL R39, R40, R39, P0 ;  /* 0x0000002728277207 */ /* 0x000fc40000000000 */
[----:B------:R-:W-:Y:S01]  /*23ae0*/  SEL R41, R43, R44, P0 ;  /* 0x0000002c2b297207 */ /* 0x000fe20000000000 */
[----:B------:R-:W2:Y:S01]  /*23af0*/  SHFL.IDX PT, R31, R31, R2, 0x1c1f ;  /* 0x001c1f021f1f7589 */ /* 0x000ea200000e0000 */
        /* <DEDUP_REMOVED lines=20> */
[----:B------:R-:W4:Y:S01]  /*23c40*/  SHFL.IDX PT, R38, R37, R0, 0x1c1f ;  /* 0x001c1f0025267589 */ /* 0x000f2200000e0000 */
[----:B------:R-:W-:Y:S02]  /*23c50*/  SEL R73, R42, R73, P0 ;  /* 0x000000492a497207 */ /* 0x000fe40000000000 */
[----:B------:R-:W-:Y:S01]  /*23c60*/  SEL R75, R77, R50, P0 ;  /* 0x000000324d4b7207 */ /* 0x000fe20000000000 */
[----:B------:R-:W-:Y:S01]  /*23c70*/  SHFL.IDX PT, R42, R41, R0, 0x1c1f ;  /* 0x001c1f00292a7589 */ /* 0x000fe200000e0000 */
[----:B------:R-:W-:-:S02]  /*23c80*/  SEL R77, R50, R77, P0 ;  /* 0x0000004d324d7207 */ /* 0x000fc40000000000 */
[----:B0-----:R-:W-:Y:S01]  /*23c90*/  SEL R8, R10, R7, P0 ;  /* 0x000000070a087207 */ /* 0x001fe20000000000 */
[----:B------:R-:W0:Y:S01]  /*23ca0*/  SHFL.IDX PT, R43, R43, R2, 0x1c1f ;  /* 0x001c1f022b2b7589 */ /* 0x000e2200000e0000 */
[----:B-1----:R-:W-:Y:S02]  /*23cb0*/  SEL R24, R26, R27, P0 ;  /* 0x0000001b1a187207 */ /* 0x002fe40000000000 */
[----:B--2---:R-:W-:Y:S01]  /*23cc0*/  SEL R28, R30, R31, P0 ;  /* 0x0000001f1e1c7207 */ /* 0x004fe20000000000 */
[----:B------:R-:W-:Y:S01]  /*23cd0*/  SHFL.IDX PT, R45, R45, R0, 0x1c1f ;  /* 0x001c1f002d2d7589 */ /* 0x000fe200000e0000 */
[----:B---3--:R-:W-:Y:S02]  /*23ce0*/  SEL R32, R34, R35, P0 ;  /* 0x0000002322207207 */ /* 0x008fe40000000000 */
        /* <DEDUP_REMOVED lines=14> */
[----:B0-----:R-:W-:Y:S02]  /*23dd0*/  SEL R40, R42, R43, P0 ;  /* 0x0000002b2a287207 */ /* 0x001fe40000000000 */
[----:B------:R-:W-:Y:S01]  /*23de0*/  SEL R6, R3, R6, P0 ;  /* 0x0000000603067207 */ /* 0x000fe20000000000 */
[----:B------:R-:W-:Y:S01]  /*23df0*/  SHFL.IDX PT, R71, R71, R0, 0x1c1f ;  /* 0x001c1f0047477589 */ /* 0x000fe200000e0000 */
[----:B------:R-:W-:-:S03]  /*23e00*/  SEL R42, R43, R42, P0 ;  /* 0x0000002a2b2a7207 */ /* 0x000fc60000000000 */
        /* <DEDUP_REMOVED lines=24> */
.L_x_8364:
[----:B------:R-:W2:Y:S01]  /*23f90*/  LDL.LU R2, [R1+0x98] ;  /* 0x0000980001027983 */ /* 0x000ea20000300800 */
[----:B------:R-:W-:Y:S05]  /*23fa0*/  WARPSYNC.ALL ;  /* 0x0000000000007948 */ /* 0x000fea0003800000 */
[----:B-1----:R-:W3:Y:S01]  /*23fb0*/  LDL.LU R0, [R1+0x9c] ;  /* 0x00009c0001007983 */ /* 0x002ee20000300800 */
[----:B------:R-:W0:Y:S01]  /*23fc0*/  LDC R49, c[0x0][0xbe8] ;  /* 0x0002fa00ff317b82 */ /* 0x000e220000000800 */
[----:B------:R-:W-:Y:S02]  /*23fd0*/  ULDC.64 UR4, c[0x0][0xc00] ;  /* 0x0003000000047ab9 */ /* 0x000fe40000000a00 */
[----:B------:R-:W4:Y:S04]  /*23fe0*/  LDL R44, [R1+0x80] ;  /* 0x00008000012c7983 */ /* 0x000f280000100800 */
[----:B------:R-:W4:Y:S01]  /*23ff0*/  LDL R56, [R1+0x50] ;  /* 0x0000500001387983 */ /* 0x000f220000100800 */
[----:B------:R-:W-:Y:S01]  /*24000*/  BAR.SYNC.DEFER_BLOCKING 0x1, 0x100 ;  /* 0x0044000000007b1d */ /* 0x000fe20000010000 */
[----:B------:R-:W-:-:S02]  /*24010*/  ISETP.NE.U32.AND P1, PT, RZ, UR4, PT ;  /* 0x00000004ff007c0c */ /* 0x000fc4000bf25070 */
[----:B------:R-:W-:Y:S02]  /*24020*/  SEL R41, R75, R60, P0 ;  /* 0x0000003c4b297207 */ /* 0x000fe40000000000 */
[----:B------:R-:W-:Y:S01]  /*24030*/  ISETP.NE.AND.EX P1, PT, RZ, UR5, PT, P1 ;  /* 0x00000005ff007c0c */ /* 0x000fe2000bf25310 */
[----:B------:R-:W-:Y:S01]  /*24040*/  ULDC.64 UR6, c[0x0][0x208] ;  /* 0x0000820000067ab9 */ /* 0x000fe20000000a00 */
[----:B------:R-:W-:Y:S01]  /*24050*/  SEL R43, R60, R75, P0 ;  /* 0x0000004b3c2b7207 */ /* 0x000fe20000000000 */
        /* <DEDUP_REMOVED lines=11> */
[----:B------:R-:W-:Y:S01]  /*24110*/  ULDC.64 UR4, c[0x0][0xc08] ;  /* 0x0003020000047ab9 */ /* 0x000fe20000000a00 */
[----:B0-----:R-:W-:Y:S02]  /*24120*/  ISETP.NE.AND P2, PT, R49, 0x1, PT ;  /* 0x000000013100780c */ /* 0x001fe40003f45270 */
[----:B------:R-:W-:Y:S01]  /*24130*/  ISETP.NE.U32.AND P0, PT, RZ, UR4, PT ;  /* 0x00000004ff007c0c */ /* 0x000fe2000bf05070 */
[----:B------:R1:W5:Y:S03]  /*24140*/  @P1 LDG.E R47, desc[UR6][R20.64] ;  /* 0x00000006142f1981 */ /* 0x000366000c1e1900 */
[----:B------:R-:W-:Y:S01]  /*24150*/  ISETP.NE.AND.EX P0, PT, RZ, UR5, PT, P0 ;  /* 0x00000005ff007c0c */ /* 0x000fe2000bf05300 */
[----:B----4-:R-:W-:-:S06]  /*24160*/  IMAD.IADD R13, R44, 0x1, R56 ;  /* 0x000000012c0d7824 */ /* 0x010fcc00078e0238 */
[----:B------:R-:W0:Y:S06]  /*24170*/  @P2 LDC R4, c[0x0][0xbec] ;  /* 0x0002fb00ff042b82 */ /* 0x000e2c0000000800 */
[----:B------:R-:W-:Y:S01]  /*24180*/  @P0 IADD3 R2, P3, R2, UR4, RZ ;  /* 0x0000000402020c10 */ /* 0x000fe2000ff7e0ff */
[----:B------:R-:W-:Y:S01]  /*24190*/  ULDC UR4, c[0x0][0xa88] ;  /* 0x0002a20000047ab9 */ /* 0x000fe20000000800 */
[----:B------:R-:W2:Y:S02]  /*241a0*/  @P2 LDC R5, c[0x0][0xbf0] ;  /* 0x0002fc00ff052b82 */ /* 0x000ea40000000800 */
[----:B------:R-:W-:Y:S01]  /*241b0*/  @P0 IADD3.X R3, R0, UR5, RZ, P3, !PT ;  /* 0x0000000500030c10 */ /* 0x000fe20009ffe4ff */
[----:B------:R-:W-:-:S06]  /*241c0*/  IMAD.U32 R0, RZ, RZ, UR4 ;  /* 0x00000004ff007e24 */ /* 0x000fcc000f8e00ff */
[----:B------:R1:W5:Y:S01]  /*241d0*/  @P0 LDG.E R0, desc[UR6][R2.64] ;  /* 0x0000000602000981 */ /* 0x000362000c1e1900 */
[----:B------:R-:W-:Y:S05]  /*241e0*/  @P0 BRA `(.L_x_8153) ;  /* 0x0000000000140947 */ /* 0x000fea0003800000 */
[----:B------:R-:W-:Y:S05]  /*241f0*/  @!P1 BRA `(.L_x_8153) ;  /* 0x0000000000109947 */ /* 0x000fea0003800000 */
[----:B------:R-:W-:Y:S02]  /*24200*/  ULDC.64 UR4, c[0x0][0x208] ;  /* 0x0000820000047ab9 */ /* 0x000fe40000000a00 */
[----:B-1----:R-:W3:Y:S04]  /*24210*/  LDG.E R3, desc[UR4][R20.64] ;  /* 0x0000000414037981 */ /* 0x002ee8000c1e1900 */
[----:B-----5:R-:W3:Y:S02]  /*24220*/  LDG.E R0, desc[UR4][R20.64+0x4] ;  /* 0x0000040414007981 */ /* 0x020ee4000c1e1900 */
[----:B---3--:R-:W-:-:S07]  /*24230*/  IMAD.IADD R0, R0, 0x1, -R3 ;  /* 0x0000000100007824 */ /* 0x008fce00078e0a03 */
.L_x_8153:
[----:B------:R-:W3:Y:S01]  /*24240*/  LDL.LU R10, [R1+0xa0] ;  /* 0x0000a000010a7983 */ /* 0x000ee20000300800 */
[----:B------:R-:W4:Y:S01]  /*24250*/  S2R R6, SR_TID.X ;  /* 0x0000000000067919 */ /* 0x000f220000002100 */
[----:B01----:R-:W-:Y:S01]  /*24260*/  @P2 IMAD.HI.U32 R2, R13, R4, RZ ;  /* 0x000000040d022227 */ /* 0x003fe200078e00ff */
[----:B------:R-:W-:Y:S01]  /*24270*/  ULDC.64 UR4, c[0x0][0xb90] ;  /* 0x0002e40000047ab9 */ /* 0x000fe20000000a00 */
[----:B-----5:R-:W-:Y:S01]  /*24280*/  SHF.R.S32.HI R3, RZ, 0x1f, R47 ;  /* 0x0000001fff037819 */ /* 0x020fe2000001142f */
[----:B------:R-:W3:Y:S01]  /*24290*/  LDL.LU R8, [R1+0x8c] ;  /* 0x00008c0001087983 */ /* 0x000ee20000300800 */
[----:B------:R-:W-:Y:S01]  /*242a0*/  IMAD.MOV.U32 R7, RZ, RZ, R13 ;  /* 0x000000ffff077224 */ /* 0x000fe200078e000d */
[----:B------:R-:W0:Y:S02]  /*242b0*/  @P2 LDC R57, c[0x0][0xbec] ;  /* 0x0002fb00ff392b82 */ /* 0x000e240000000800 */
[----:B------:R-:W3:Y:S04]  /*242c0*/  LDL.LU R58, [R1+0x94] ;  /* 0x00009400013a7983 */ /* 0x000ee80000300800 */
[----:B------:R-:W3:Y:S01]  /*242d0*/  LDL R50, [R1+0x74] ;  /* 0x0000740001327983 */ /* 0x000ee20000100800 */
[----:B--2---:R-:W-:-:S02]  /*242e0*/  @P2 SHF.R.U32.HI R7, RZ, R5, R2 ;  /* 0x00000005ff072219 */ /* 0x004fc40000011602 */
[----:B------:R-:W-:Y:S01]  /*242f0*/  MOV R2, R47 ;  /* 0x0000002f00027202 */ /* 0x000fe20000000f00 */
[----:B----4-:R-:W-:-:S05]  /*24300*/  VIADD R60, R6, 0xffffff80 ;  /* 0xffffff80063c7836 */ /* 0x010fca0000000000 */
[----:B------:R-:W-:-:S04]  /*24310*/  SHF.R.S32.HI R54, RZ, 0x1f, R60 ;  /* 0x0000001fff367819 */ /* 0x000fc8000001143c */
[----:B------:R-:W-:-:S04]  /*24320*/  LEA.HI R54, R54, R60, RZ, 0x3 ;  /* 0x0000003c36367211 */ /* 0x000fc800078f18ff */
[----:B------:R-:W-:Y:S01]  /*24330*/  SHF.R.S32.HI R54, RZ, 0x3, R54 ;  /* 0x00000003ff367819 */ /* 0x000fe20000011436 */
[----:B------:R-:W-:Y:S01]  /*24340*/  IMAD R55, R0, R49, RZ ;  /* 0x0000003100377224 */ /* 0x000fe200078e02ff */
[----:B------:R-:W-:Y:S01]  /*24350*/  ULDC.64 UR6, c[0x0][0x208] ;  /* 0x0000820000067ab9 */ /* 0x000fe20000000a00 */
[----:B---3--:R-:W-:Y:S02]  /*24360*/  SEL R46, R10, RZ, !P1 ;  /* 0x000000ff0a2e7207 */ /* 0x008fe40004800000 */
[----:B------:R-:W-:Y:S02]  /*24370*/  SEL R51, R8, RZ, !P1 ;  /* 0x000000ff08337207 */ /* 0x000fe40004800000 */
[----:B------:R-:W2:Y:S01]  /*24380*/  LDL R8, [R1+0xb0] ;  /* 0x0000b00001087983 */ /* 0x000ea20000100800 */
[----:B------:R-:W-:Y:S01]  /*24390*/  SHF.R.S32.HI R48, RZ, 0x1f, R58 ;  /* 0x0000001fff307819 */ /* 0x000fe2000001143a */
[----:B------:R-:W-:Y:S01]  /*243a0*/  IMAD.WIDE.U32 R4, R58, UR4, R2 ;  /* 0x000000043a047c25 */ /* 0x000fe2000f8e0002 */
[----:B------:R-:W1:Y:S03]  /*243b0*/  S2R R10, SR_TID.X ;  /* 0x00000000000a7919 */ /* 0x000e660000002100 */
[----:B------:R-:W-:-:S02]  /*243c0*/  IMAD R6, R48, UR4, RZ ;  /* 0x0000000430067c24 */ /* 0x000fc4000f8e02ff */
[----:B------:R-:W-:Y:S02]  /*243d0*/  IMAD.MOV R2, RZ, RZ, -R7 ;  /* 0x000000ffff027224 */ /* 0x000fe400078e0a07 */
[----:B------:R-:W-:Y:S01]  /*243e0*/  IMAD R9, R58, UR5, R6 ;  /* 0x000000053a097c24 */ /* 0x000fe2000f8e0206 */
[----:B------:R-:W-:Y:S01]  /*243f0*/  ULDC.64 UR4, c[0x0][0xb98] ;  /* 0x0002e60000047ab9 */ /* 0x000fe20000000a00 */
[----:B------:R-:W-:Y:S02]  /*24400*/  IMAD R11, R54, 0x40, R50 ;  /* 0x00000040360b7824 */ /* 0x000fe400078e0232 */
[----:B------:R-:W-:Y:S02]  /*24410*/  IMAD.IADD R5, R5, 0x1, R9 ;  /* 0x0000000105057824 */ /* 0x000fe400078e0209 */
[----:B------:R-:W-:Y:S02]  /*24420*/  IMAD R9, R49, R2, R13 ;  /* 0x0000000231097224 */ /* 0x000fe400078e020d */
[----:B------:R-:W-:-:S02]  /*24430*/  IMAD R2, R46, UR4, RZ ;  /* 0x000000042e027c24 */ /* 0x000fc4000f8e02ff */
        /* <DEDUP_REMOVED lines=9> */
[----:B-1----:R-:W-:Y:S02]  /*244d0*/  VIADD R14, R10, 0xffffff80 ;  /* 0xffffff800a0e7836 */ /* 0x002fe40000000000 */
[C---:B------:R-:W-:Y:S02]  /*244e0*/  IMAD R7, R9.reuse, UR5, R2 ;  /* 0x0000000509077c24 */ /* 0x040fe4000f8e0202 */
[----:B------:R-:W-:Y:S01]  /*244f0*/  IMAD.WIDE.U32 R4, R9, UR4, R4 ;  /* 0x0000000409047c25 */ /* 0x000fe2000f8e0004 */
[----:B------:R-:W-:Y:S01]  /*24500*/  ULDC.64 UR4, c[0x0][0xb50] ;  /* 0x0002d40000047ab9 */ /* 0x000fe20000000a00 */
[----:B------:R-:W-:Y:S02]  /*24510*/  SHF.R.S32.HI R10, RZ, 0x1f, R14 ;  /* 0x0000001fff0a7819 */ /* 0x000fe4000001140e */
[----:B------:R-:W-:Y:S01]  /*24520*/  IMAD.IADD R5, R5, 0x1, R7 ;  /* 0x0000000105057824 */ /* 0x000fe200078e0207 */
[----:B------:R-:W-:-:S02]  /*24530*/  LEA R2, P1, R4, UR4, 0x2 ;  /* 0x0000000404027c11 */ /* 0x000fc4000f8210ff */
[----:B------:R-:W-:Y:S02]  /*24540*/  IADD3 R37, P0, R52, 0x1000, RZ ;  /* 0x0000100034257810 */ /* 0x000fe40007f1e0ff */
[----:B------:R-:W-:Y:S02]  /*24550*/  LEA.HI R10, R10, R14, RZ, 0x7 ;  /* 0x0000000e0a0a7211 */ /* 0x000fe400078f38ff */
[----:B------:R-:W-:Y:S01]  /*24560*/  LEA.HI.X R4, R4, UR5, R5, 0x2, P1 ;  /* 0x0000000504047c11 */ /* 0x000fe200088f1405 */
[----:B------:R-:W-:Y:S01]  /*24570*/  SHFL.IDX PT, R20, R2, RZ, 0x1c1f ;  /* 0x001c1fff02147589 */ /* 0x000fe200000e0000 */
[----:B------:R-:W-:Y:S01]  /*24580*/  LOP3.LUT R36, R37, 0x380, RZ, 0xc0, !PT ;  /* 0x0000038025247812 */ /* 0x000fe200078ec0ff */
[----:B------:R-:W-:Y:S01]  /*24590*/  ULDC.64 UR4, c[0x0][0xaa0] ;  /* 0x0002a80000047ab9 */ /* 0x000fe20000000a00 */
[----:B------:R-:W-:Y:S02]  /*245a0*/  IADD3 R29, P1, R52, 0x3000, RZ ;  /* 0x00003000341d7810 */ /* 0x000fe40007f3e0ff */
[----:B------:R-:W-:Y:S01]  /*245b0*/  LOP3.LUT R10, R10, 0xffffff80, RZ, 0xc0, !PT ;  /* 0xffffff800a0a7812 */ /* 0x000fe200078ec0ff */
[----:B------:R-:W1:Y:S01]  /*245c0*/  SHFL.IDX PT, R21, R4, RZ, 0x1c1f ;  /* 0x001c1fff04157589 */ /* 0x000e6200000e0000 */
[----:B------:R-:W-:-:S02]  /*245d0*/  SHF.R.U64 R36, R36, 0x3, RZ ;  /* 0x0000000324247819 */ /* 0x000fc400000012ff */
[----:B------:R-:W-:Y:S01]  /*245e0*/  LOP3.LUT R28, R29, 0x380, RZ, 0xc0, !PT ;  /* 0x000003801d1c7812 */ /* 0x000fe200078ec0ff */
[----:B------:R-:W-:Y:S01]  /*245f0*/  SHFL.IDX PT, R44, R2, 0x1, 0x1c1f ;  /* 0x003c1f00022c7f89 */ /* 0x000fe200000e0000 */
[----:B------:R-:W-:-:S03]  /*24600*/  IMAD.IADD R10, R14, 0x1, -R10 ;  /* 0x000000010e0a7824 */ /* 0x000fc600078e0a0a */
[----:B------:R-:W3:Y:S01]  /*24610*/  SHFL.IDX PT, R45, R4, 0x1, 0x1c1f ;  /* 0x003c1f00042d7f89 */ /* 0x000ee200000e0000 */
[----:B------:R-:W-:Y:S02]  /*24620*/  IADD3 R25, P3, R52, 0x4000, RZ ;  /* 0x0000400034197810 */ /* 0x000fe40007f7e0ff */
[----:B------:R-:W-:Y:S01]  /*24630*/  LOP3.LUT R36, R36, R37, RZ, 0x3c, !PT ;  /* 0x0000002524247212 */ /* 0x000fe200078e3cff */
[----:B------:R-:W-:Y:S01]  /*24640*/  IMAD.X R37, RZ, RZ, R53, P0 ;  /* 0x000000ffff257224 */ /* 0x000fe200000e0635 */
[----:B------:R-:W-:Y:S02]  /*24650*/  SHF.R.U64 R28, R28, 0x3, RZ ;  /* 0x000000031c1c7819 */ /* 0x000fe400000012ff */
[----:B------:R-:W-:Y:S02]  /*24660*/  LOP3.LUT P0, RZ, R10, 0x3, RZ, 0xc0, !PT ;  /* 0x000000030aff7812 */ /* 0x000fe4000780c0ff */
[----:B------:R-:W-:Y:S02]  /*24670*/  LOP3.LUT R24, R25, 0x380, RZ, 0xc0, !PT ;  /* 0x0000038019187812 */ /* 0x000fe400078ec0ff */
[----:B------:R-:W-:-:S02]  /*24680*/  LOP3.LUT R28, R28, R29, RZ, 0x3c, !PT ;  /* 0x0000001d1c1c7212 */ /* 0x000fc400078e3cff */
[----:B------:R-:W-:Y:S02]  /*24690*/  IADD3.X R29, RZ, R53, RZ, P1, !PT ;  /* 0x00000035ff1d7210 */ /* 0x000fe40000ffe4ff */
[----:B------:R-:W-:-:S04]  /*246a0*/  SHF.R.U64 R24, R24, 0x3, RZ ;  /* 0x0000000318187819 */ /* 0x000fc800000012ff */
[----:B------:R-:W-:Y:S01]  /*246b0*/  LOP3.LUT R24, R24, R25, RZ, 0x3c, !PT ;  /* 0x0000001918187212 */ /* 0x000fe200078e3cff */
[----:B------:R-:W-:Y:S01]  /*246c0*/  IMAD.X R25, RZ, RZ, R53, P3 ;  /* 0x000000ffff197224 */ /* 0x000fe200018e0635 */
[----:B------:R-:W-:Y:S02]  /*246d0*/  IADD3 R7, P3, R52, 0x7000, RZ ;  /* 0x0000700034077810 */ /* 0x000fe40007f7e0ff */
[----:B------:R-:W-:-:S04]  /*246e0*/  SHF.R.S32.HI R59, RZ, 0x1f, R60 ;  /* 0x0000001fff3b7819 */ /* 0x000fc8000001143c */
[----:B------:R-:W-:-:S04]  /*246f0*/  LEA.HI R59, R59, R60, RZ, 0x3 ;  /* 0x0000003c3b3b7211 */ /* 0x000fc800078f18ff */
[----:B------:R-:W-:-:S05]  /*24700*/  LOP3.LUT R59, R59, 0xfffffff8, RZ, 0xc0, !PT ;  /* 0xfffffff83b3b7812 */ /* 0x000fca00078ec0ff */
[----:B------:R-:W-:Y:S02]  /*24710*/  IMAD.IADD R59, R60, 0x1, -R59 ;  /* 0x000000013c3b7824 */ /* 0x000fe400078e0a3b */
[----:B--2---:R-:W-:-:S04]  /*24720*/  IMAD.IADD R6, R8, 0x1, R56 ;  /* 0x0000000108067824 */ /* 0x004fc800078e0238 */
[C---:B------:R-:W-:Y:S01]  /*24730*/  VIADD R0, R6.reuse, 0x8 ;  /* 0x0000000806007836 */ /* 0x040fe20000000000 */
[----:B------:R-:W-:-:S04]  /*24740*/  ISETP.GE.OR P1, PT, R6, R55, P0 ;  /* 0x000000370600720c */ /* 0x000fc80000726670 */
[----:B------:R-:W-:Y:S02]  /*24750*/  ISETP.GE.OR P0, PT, R0, R55, P0 ;  /* 0x000000370000720c */ /* 0x000fe40000706670 */
[----:B------:R-:W-:-:S04]  /*24760*/  LOP3.LUT R0, R7, 0x380, RZ, 0xc0, !PT ;  /* 0x0000038007007812 */ /* 0x000fc800078ec0ff */
[----:B------:R-:W-:-:S03]  /*24770*/  SHF.R.U64 R0, R0, 0x3, RZ ;  /* 0x0000000300007819 */ /* 0x000fc600000012ff */
[----:B-1----:R-:W-:Y:S04]  /*24780*/  @!P1 ST.E desc[UR6][R20.64], R90 ;  /* 0x0000005a14009985 */ /* 0x002fe8000c101906 */
[----:B---3--:R1:W-:Y:S01]  /*24790*/  @!P0 ST.E desc[UR6][R44.64], R89 ;  /* 0x000000592c008985 */ /* 0x0083e2000c101906 */
[----:B------:R-:W-:Y:S01]  /*247a0*/  LOP3.LUT R4, R0, R7, RZ, 0x3c, !PT ;  /* 0x0000000700047212 */ /* 0x000fe200078e3cff */
[----:B------:R-:W-:Y:S01]  /*247b0*/  IMAD R0, R3, UR4, RZ ;  /* 0x0000000403007c24 */ /* 0x000fe2000f8e02ff */
[----:B-1----:R-:W1:Y:S03]  /*247c0*/  @P2 LDC R45, c[0x0][0xbf0] ;  /* 0x0002fc00ff2d2b82 */ /* 0x002e660000000800 */
[C---:B------:R-:W-:Y:S01]  /*247d0*/  IMAD R21, R47.reuse, UR5, R0 ;  /* 0x000000052f157c24 */ /* 0x040fe2000f8e0200 */
[C---:B------:R-:W-:Y:S01]  /*247e0*/  IADD3 R33, P4, R52.reuse, 0x2000, RZ ;  /* 0x0000200034217810 */ /* 0x040fe20007f9e0ff */
[----:B------:R-:W-:Y:S01]  /*247f0*/  IMAD.WIDE.U32 R2, R47, UR4, RZ ;  /* 0x000000042f027c25 */ /* 0x000fe2000f8e00ff */
[----:B------:R-:W-:Y:S01]  /*24800*/  ULDC.64 UR4, c[0x0][0xae8] ;  /* 0x0002ba0000047ab9 */ /* 0x000fe20000000a00 */
[----:B------:R-:W-:Y:S01]  /*24810*/  IADD3 R13, P5, R52, 0x5000, RZ ;  /* 0x00005000340d7810 */ /* 0x000fe20007fbe0ff */
[----:B------:R-:W5:Y:S01]  /*24820*/  LD.E.128 R36, desc[UR6][R36.64] ;  /* 0x0000000624247980 */ /* 0x000f62000c101d00 */
[----:B------:R-:W-:-:S02]  /*24830*/  IMAD R0, R59, 0x20, R54 ;  /* 0x000000203b007824 */ /* 0x000fc400078e0236 */
[----:B------:R-:W-:Y:S01]  /*24840*/  IMAD.IADD R3, R3, 0x1, R21 ;  /* 0x0000000103037824 */ /* 0x000fe200078e0215 */
[----:B------:R-:W-:Y:S01]  /*24850*/  LOP3.LUT R5, R52, 0x380, RZ, 0xc0, !PT ;  /* 0x0000038034057812 */ /* 0x000fe200078ec0ff */
[----:B------:R-:W-:Y:S01]  /*24860*/  IMAD R20, R48, UR4, RZ ;  /* 0x0000000430147c24 */ /* 0x000fe2000f8e02ff */
[----:B------:R-:W5:Y:S01]  /*24870*/  LD.E.128 R28, desc[UR6][R28.64] ;  /* 0x000000061c1c7980 */ /* 0x000f62000c101d00 */
[----:B------:R-:W-:Y:S02]  /*24880*/  IMAD.IADD R44, R56, 0x1, R0 ;  /* 0x00000001382c7824 */ /* 0x000fe400078e0200 */
[C---:B------:R-:W-:Y:S01]  /*24890*/  IMAD R21, R58.reuse, UR5, R20 ;  /* 0x000000053a157c24 */ /* 0x040fe2000f8e0214 */
[----:B------:R2:W5:Y:S01]  /*248a0*/  LDL R48, [R1+0x90] ;  /* 0x0000900001307983 */ /* 0x0005620000100800 */
[----:B------:R-:W-:Y:S01]  /*248b0*/  IMAD.WIDE.U32 R2, R58, UR4, R2 ;  /* 0x000000043a027c25 */ /* 0x000fe2000f8e0002 */
[----:B------:R-:W-:Y:S02]  /*248c0*/  ULDC.64 UR4, c[0x0][0xaf0] ;  /* 0x0002bc0000047ab9 */ /* 0x000fe40000000a00 */
[----:B------:R-:W5:Y:S01]  /*248d0*/  LD.E.128 R24, desc[UR6][R24.64] ;  /* 0x0000000618187980 */ /* 0x000f62000c101d00 */
[----:B0-----:R-:W-:Y:S01]  /*248e0*/  @P2 IMAD.HI.U32 R0, R44, R57, RZ ;  /* 0x000000392c002227 */ /* 0x001fe200078e00ff */
[----:B------:R-:W-:-:S03]  /*248f0*/  IADD3 R3, R3, R21, RZ ;  /* 0x0000001503037210 */ /* 0x000fc60007ffe0ff */
[----:B------:R-:W-:Y:S01]  /*24900*/  IMAD.MOV.U32 R21, RZ, RZ, R44 ;  /* 0x000000ffff157224 */ /* 0x000fe200078e002c */
[----:B-1----:R-:W-:Y:S01]  /*24910*/  @P2 SHF.R.U32.HI R21, RZ, R45, R0 ;  /* 0x0000002dff152219 */ /* 0x002fe20000011600 */
[----:B------:R-:W-:Y:S02]  /*24920*/  IMAD R20, R46, UR4, RZ ;  /* 0x000000042e147c24 */ /* 0x000fe4000f8e02ff */
[----:B------:R-:W-:-:S04]  /*24930*/  IMAD.WIDE.U32 R2, R51, UR4, R2 ;  /* 0x0000000433027c25 */ /* 0x000fc8000f8e0002 */
[----:B------:R-:W-:Y:S01]  /*24940*/  IMAD R45, R51, UR5, R20 ;  /* 0x00000005332d7c24 */ /* 0x000fe2000f8e0214 */
[----:B------:R-:W-:Y:S01]  /*24950*/  LOP3.LUT R32, R33, 0x380, RZ, 0xc0, !PT ;  /* 0x0000038021207812 */ /* 0x000fe200078ec0ff */
[----:B------:R-:W-:Y:S01]  /*24960*/  IMAD.MOV R20, RZ, RZ, -R21 ;  /* 0x000000ffff147224 */ /* 0x000fe200078e0a15 */
[----:B------:R2:W5:Y:S01]  /*24970*/  LDL R51, [R1+0xbc] ;  /* 0x0000bc0001337983 */ /* 0x0005620000100800 */
[----:B------:R-:W-:Y:S01]  /*24980*/  IMAD.IADD R3, R3, 0x1, R45 ;  /* 0x0000000103037824 */ /* 0x000fe200078e022d */
[----:B------:R-:W-:Y:S01]  /*24990*/  LOP3.LUT R12, R13, 0x380, RZ, 0xc0, !PT ;  /* 0x000003800d0c7812 */ /* 0x000fe200078ec0ff */
[----:B------:R-:W-:Y:S01]  /*249a0*/  IMAD R45, R49, R20, R44 ;  /* 0x00000014312d7224 */ /* 0x000fe200078e022c */
[----:B------:R-:W-:Y:S01]  /*249b0*/  SHF.R.U64 R5, R5, 0x3, RZ ;  /* 0x0000000305057819 */ /* 0x000fe200000012ff */
[----:B------:R2:W5:Y:S01]  /*249c0*/  LDL R49, [R1+0xb8] ;  /* 0x0000b80001317983 */ /* 0x0005620000100800 */
[----:B------:R-:W-:Y:S01]  /*249d0*/  SHF.R.U64 R32, R32, 0x3, RZ ;  /* 0x0000000320207819 */ /* 0x000fe200000012ff */
[----:B------:R-:W-:-:S03]  /*249e0*/  ULDC.64 UR4, c[0x0][0xae0] ;  /* 0x0002b80000047ab9 */ /* 0x000fc60000000a00 */
[----:B------:R-:W-:Y:S01]  /*249f0*/  LOP3.LUT R32, R32, R33, RZ, 0x3c, !PT ;  /* 0x0000002120207212 */ /* 0x000fe200078e3cff */
[----:B------:R-:W-:Y:S01]  /*24a00*/  IMAD.X R33, RZ, RZ, R53, P4 ;  /* 0x000000ffff217224 */ /* 0x000fe200020e0635 */
[----:B------:R-:W-:-:S04]  /*24a10*/  IADD3 R9, P4, R52, 0x6000, RZ ;  /* 0x0000600034097810 */ /* 0x000fc80007f9e0ff */
[----:B------:R-:W-:Y:S01]  /*24a20*/  LOP3.LUT R8, R9, 0x380, RZ, 0xc0, !PT ;  /* 0x0000038009087812 */ /* 0x000fe200078ec0ff */
[----:B------:R-:W5:Y:S01]  /*24a30*/  LD.E.128 R32, desc[UR6][R32.64] ;  /* 0x0000000620207980 */ /* 0x000f62000c101d00 */
        /* <DEDUP_REMOVED lines=8> */
[----:B------:R-:W-:Y:S01]  /*24ac0*/  SHF.R.S32.HI R0, RZ, 0x1f, R21 ;  /* 0x0000001fff007819 */ /* 0x000fe20000011415 */
[----:B------:R-:W5:Y:S04]  /*24ad0*/  LD.E.128 R12, desc[UR6][R12.64] ;  /* 0x000000060c0c7980 */ /* 0x000f68000c101d00 */
[----:B------:R-:W-:Y:S01]  /*24ae0*/  IMAD R0, R0, UR4, RZ ;  /* 0x0000000400007c24 */ /* 0x000fe2000f8e02ff */
[----:B------:R2:W5:Y:S04]  /*24af0*/  LD.E.128 R40, desc[UR6][R52.64] ;  /* 0x0000000634287980 */ /* 0x000568000c101d00 */
[----:B------:R-:W5:Y:S01]  /*24b00*/  LD.E.128 R8, desc[UR6][R8.64] ;  /* 0x0000000608087980 */ /* 0x000f62000c101d00 */
[----:B------:R-:W-:-:S03]  /*24b10*/  IMAD R47, R21, UR5, R0 ;  /* 0x00000005152f7c24 */ /* 0x000fc6000f8e0200 */
[----:B------:R-:W5:Y:S01]  /*24b20*/  LD.E.128 R4, desc[UR6][R4.64] ;  /* 0x0000000604047980 */ /* 0x000f62000c101d00 */
[----:B------:R-:W-:Y:S01]  /*24b30*/  SHF.R.S32.HI R0, RZ, 0x1f, R45 ;  /* 0x0000001fff007819 */ /* 0x000fe2000001142d */
        /* <DEDUP_REMOVED lines=8> */
[----:B------:R-:W-:Y:S02]  /*24bc0*/  IMAD.IADD R46, R54, 0x1, R56 ;  /* 0x00000001362e7824 */ /* 0x000fe400078e0238 */
        /* <DEDUP_REMOVED lines=20> */
[----:B------:R-:W-:Y:S01]  /*24d10*/  ULDC UR4, c[0x0][0xac8] ;  /* 0x0002b20000047ab9 */ /* 0x000fe20000000800 */
[----:B------:R-:W-:Y:S01]  /*24d20*/  ULDC.64 UR6, c[0x0][0x208] ;  /* 0x0000820000067ab9 */ /* 0x000fe20000000a00 */
        /* <DEDUP_REMOVED lines=8> */
.L_x_8155:
[----:B------:R-:W-:Y:S05]  /*24db0*/  BSYNC B1 ;  /* 0x0000000000017941 */ /* 0x000fea0003800000 */
.L_x_8154:
[----:B0-----:R0:W4:Y:S01]  /*24dc0*/  SHFL.IDX PT, R0, R45, 0x1, 0x181f ;  /* 0x00381f002d007f89 */ /* 0x00112200000e0000 */
[----:B------:R-:W-:Y:S03]  /*24dd0*/  BSSY B1, `(.L_x_8156) ;  /* 0x000000d000017945 */ /* 0x000fe60003800000 */
[----:B-1-3--:R0:W1:Y:S01]  /*24de0*/  SHFL.IDX PT, R20, R44, 0x1, 0x181f ;  /* 0x00381f002c147f89 */ /* 0x00a06200000e0000 */
[----:B------:R-:W-:Y:S05]  /*24df0*/  @P0 BRA `(.L_x_8157) ;  /* 0x0000000000280947 */ /* 0x000fea0003800000 */
[----:B------:R-:W-:Y:S01]  /*24e00*/  ULDC UR4, c[0x0][0xac8] ;  /* 0x0002b20000047ab9 */ /* 0x000fe20000000800 */
[----:B------:R-:W-:Y:S01]  /*24e10*/  ULDC.64 UR6, c[0x0][0x208] ;  /* 0x0000820000067ab9 */ /* 0x000fe20000000a00 */
[----:B------:R-:W-:Y:S02]  /*24e20*/  ISETP.GE.AND P3, PT, R50, UR4, PT ;  /* 0x0000000432007c0c */ /* 0x000fe4000bf66270 */
[----:B-----5:R-:W-:-:S11]  /*24e30*/  ISETP.GE.AND P4, PT, R48, UR4, PT ;  /* 0x0000000430007c0c */ /* 0x020fd6000bf86270 */
[-C--:B-1----:R-:W-:Y:S02]  /*24e40*/  @!P3 LEA R2, P0, R50, R20.reuse, 0x1 ;  /* 0x000000143202b211 */ /* 0x082fe400078008ff */
[----:B------:R-:W-:Y:S02]  /*24e50*/  @!P4 LEA R20, P2, R48, R20, 0x1 ;  /* 0x000000143014c211 */ /* 0x000fe400078408ff */
[-C--:B----4-:R-:W-:Y:S02]  /*24e60*/  @!P3 LEA.HI.X R3, R50, R0.reuse, R51, 0x1, P0 ;  /* 0x000000003203b211 */ /* 0x090fe400000f0c33 */
[----:B------:R-:W-:-:S03]  /*24e70*/  @!P4 LEA.HI.X R21, R48, R0, R49, 0x1, P2 ;  /* 0x000000003015c211 */ /* 0x000fc600010f0c31 */
[----:B------:R3:W-:Y:S04]  /*24e80*/  @!P3 ST.E.128 desc[UR6][R2.64], R36 ;  /* 0x000000240200b985 */ /* 0x0007e8000c101d06 */
[----:B------:R3:W-:Y:S02]  /*24e90*/  @!P4 ST.E.128 desc[UR6][R20.64], R12 ;  /* 0x0000000c1400c985 */ /* 0x0007e4000c101d06 */
.L_x_8157:
[----:B------:R-:W-:Y:S05]  /*24ea0*/  BSYNC B1 ;  /* 0x0000000000017941 */ /* 0x000fea0003800000 */
.L_x_8156:
[----:B----4-:R4:W0:Y:S01]  /*24eb0*/  SHFL.IDX PT, R0, R45, 0x2, 0x181f ;  /* 0x00581f002d007f89 */ /* 0x01082200000e0000 */
[----:B------:R-:W-:Y:S03]  /*24ec0*/  BSSY B1, `(.L_x_8158) ;  /* 0x000000d000017945 */ /* 0x000fe60003800000 */
[----:B---3-5:R4:W3:Y:S01]  /*24ed0*/  SHFL.IDX PT, R12, R44, 0x2, 0x181f ;  /* 0x00581f002c0c7f89 */ /* 0x0288e200000e0000 */
[----:B------:R-:W-:Y:S05]  /*24ee0*/  @P1 BRA `(.L_x_8159) ;  /* 0x0000000000281947 */ /* 0x000fea0003800000 */
[----:B------:R-:W-:Y:S01]  /*24ef0*/  ULDC UR4, c[0x0][0xac8] ;  /* 0x0002b20000047ab9 */ /* 0x000fe20000000800 */
[----:B------:R-:W-:Y:S01]  /*24f00*/  ULDC.64 UR6, c[0x0][0x208] ;  /* 0x0000820000067ab9 */ /* 0x000fe20000000a00 */
        /* <DEDUP_REMOVED lines=8> */
.L_x_8159:
[----:B------:R-:W-:Y:S05]  /*24f90*/  BSYNC B1 ;  /* 0x0000000000017941 */ /* 0x000fea0003800000 */
.L_x_8158:
[----:B0-----:R-:W-:Y:S01]  /*24fa0*/  IADD3 R0, R46, 0x60, RZ ;  /* 0x000000602e007810 */ /* 0x001fe20007ffe0ff */
[----:B--2-4-:R-:W0:Y:S03]  /*24fb0*/  SHFL.IDX PT, R45, R45, 0x3, 0x181f ;  /* 0x00781f002d2d7f89 */ /* 0x014e2600000e0000 */
[----:B------:R-:W-:Y:S01]  /*24fc0*/  ISETP.GE.AND P0, PT, R0, R55, PT ;  /* 0x000000370000720c */ /* 0x000fe20003f06270 */
[----:B------:R-:W2:-:S12]  /*24fd0*/  SHFL.IDX PT, R44, R44, 0x3, 0x181f ;  /* 0x00781f002c2c7f89 */ /* 0x000e9800000e0000 */
[----:B------:R-:W-:Y:S05]  /*24fe0*/  @P0 BRA `(.L_x_8160) ;  /* 0x0000000c00940947 */ /* 0x000fea0003800000 */
[----:B------:R-:W-:Y:S01]  /*24ff0*/  ULDC UR4, c[0x0][0xac8] ;  /* 0x0002b20000047ab9 */ /* 0x000fe20000000800 */
[----:B------:R-:W-:Y:S01]  /*25000*/  ULDC.64 UR6, c[0x0][0x208] ;  /* 0x0000820000067ab9 */ /* 0x000fe20000000a00 */
[----:B------:R-:W-:-:S13]  /*25010*/  ISETP.GE.AND P1, PT, R50, UR4, PT ;  /* 0x0000000432007c0c */ /* 0x000fda000bf26270 */
[----:B--2---:R-:W-:-:S04]  /*25020*/  @!P1 LEA R2, P0, R50, R44, 0x1 ;  /* 0x0000002c32029211 */ /* 0x004fc800078008ff */
[----:B0-----:R-:W-:Y:S02]  /*25030*/  @!P1 LEA.HI.X R3, R50, R45, R51, 0x1, P0 ;  /* 0x0000002d32039211 */ /* 0x001fe400000f0c33 */
[----:B------:R-:W-:-:S03]  /*25040*/  ISETP.GE.AND P0, PT, R48, UR4, PT ;  /* 0x0000000430007c0c */ /* 0x000fc6000bf06270 */
[----:B------:R4:W-:Y:S10]  /*25050*/  @!P1 ST.E.128 desc[UR6][R2.64], R28 ;  /* 0x0000001c02009985 */ /* 0x0009f4000c101d06 */
[----:B------:R-:W-:Y:S05]  /*25060*/  @P0 BRA `(.L_x_8160) ;  /* 0x0000000c00740947 */ /* 0x000fea0003800000 */
[----:B----4-:R-:W-:Y:S01]  /*25070*/  LEA R2, P0, R48, R44, 0x1 ;  /* 0x0000002c30027211 */ /* 0x010fe200078008ff */
[----:B------:R-:W-:-:S03]  /*25080*/  ULDC.64 UR4, c[0x0][0x208] ;  /* 0x0000820000047ab9 */ /* 0x000fc60000000a00 */
[----:B------:R-:W-:-:S05]  /*25090*/  LEA.HI.X R3, R48, R45, R49, 0x1, P0 ;  /* 0x0000002d30037211 */ /* 0x000fca00000f0c31 */
[----:B------:R0:W-:Y:S01]  /*250a0*/  ST.E.128 desc[UR4][R2.64], R4 ;  /* 0x0000000402007985 */ /* 0x0001e2000c101d04 */
[----:B------:R-:W-:Y:S05]  /*250b0*/  BRA `(.L_x_8160) ;  /* 0x0000000c00607947 */ /* 0x000fea0003800000 */
.L_x_8151:
[----:B------:R-:W2:Y:S01]  /*250c0*/  LDL.LU R4, [R1+0x98] ;  /* 0x0000980001047983 */ /* 0x000ea20000300800 */
[----:B------:R-:W-:Y:S01]  /*250d0*/  ULDC.64 UR4, c[0x0][0xc00] ;  /* 0x0003000000047ab9 */ /* 0x000fe20000000a00 */
[----:B------:R-:W1:Y:S02]  /*250e0*/  LDC R25, c[0x0][0xbe8] ;  /* 0x0002fa00ff197b82 */ /* 0x000e640000000800 */
[----:B------:R-:W3:Y:S01]  /*250f0*/  LDL.LU R6, [R1+0x9c] ;  /* 0x00009c0001067983 */ /* 0x000ee20000300800 */
[----:B------:R-:W-:Y:S01]  /*25100*/  ISETP.NE.U32.AND P0, PT, RZ, UR4, PT ;  /* 0x00000004ff007c0c */ /* 0x000fe2000bf05070 */
[----:B------:R-:W-:Y:S01]  /*25110*/  IMAD.MOV.U32 R0, RZ, RZ, RZ ;  /* 0x000000ffff007224 */ /* 0x000fe200078e00ff */
[----:B------:R-:W-:Y:S02]  /*25120*/  ULDC.64 UR6, c[0x0][0x208] ;  /* 0x0000820000067ab9 */ /* 0x000fe40000000a00 */
[----:B------:R-:W-:Y:S01]  /*25130*/  ISETP.NE.AND.EX P0, PT, RZ, UR5, PT, P0 ;  /* 0x00000005ff007c0c */ /* 0x000fe2000bf05300 */
[----:B------:R-:W4:Y:S02]  /*25140*/  S2R R7, SR_TID.X ;  /* 0x0000000000077919 */ /* 0x000f240000002100 */
[----:B----4-:R-:W-:-:S05]  /*25150*/  VIADD R26, R7, 0xffffff80 ;  /* 0xffffff80071a7836 */ /* 0x010fca0000000000 */
[----:B------:R-:W-:Y:S02]  /*25160*/  ISETP.GE.AND P3, PT, R26, 0x80, PT ;  /* 0x000000801a00780c */ /* 0x000fe40003f66270 */
[----:B--2---:R-:W-:-:S04]  /*25170*/  IADD3 R2, P1, R4, UR4, RZ ;  /* 0x0000000404027c10 */ /* 0x004fc8000ff3e0ff */
[----:B---3--:R-:W-:Y:S01]  /*25180*/  IADD3.X R3, R6, UR5, RZ, P1, !PT ;  /* 0x0000000506037c10 */ /* 0x008fe20008ffe4ff */
[----:B------:R-:W-:Y:S02]  /*25190*/  ULDC.64 UR4, c[0x0][0xc08] ;  /* 0x0003020000047ab9 */ /* 0x000fe40000000a00 */
[----:B------:R-:W-:Y:S02]  /*251a0*/  ISETP.NE.U32.AND P1, PT, RZ, UR4, PT ;  /* 0x00000004ff007c0c */ /* 0x000fe4000bf25070 */
[----:B------:R2:W5:Y:S02]  /*251b0*/  @P0 LDG.E R0, desc[UR6][R2.64] ;  /* 0x0000000602000981 */ /* 0x000564000c1e1900 */
[----:B------:R-:W-:-:S13]  /*251c0*/  ISETP.NE.AND.EX P1, PT, RZ, UR5, PT, P1 ;  /* 0x00000005ff007c0c */ /* 0x000fda000bf25310 */
[----:B------:R-:W-:Y:S01]  /*251d0*/  @P1 IADD3 R4, P2, R4, UR4, RZ ;  /* 0x0000000404041c10 */ /* 0x000fe2000ff5e0ff */
[----:B------:R-:W-:-:S03]  /*251e0*/  ULDC UR4, c[0x0][0xa88] ;  /* 0x0002a20000047ab9 */ /* 0x000fc60000000800 */
[----:B------:R-:W-:Y:S01]  /*251f0*/  @P1 IADD3.X R5, R6, UR5, RZ, P2, !PT ;  /* 0x0000000506051c10 */ /* 0x000fe200097fe4ff */
[----:B------:R-:W-:Y:S01]  /*25200*/  IMAD.U32 R6, RZ, RZ, UR4 ;  /* 0x00000004ff067e24 */ /* 0x000fe2000f8e00ff */
[----:B-1----:R-:W-:-:S05]  /*25210*/  ISETP.NE.AND P2, PT, R25, 0x1, PT ;  /* 0x000000011900780c */ /* 0x002fca0003f45270 */
[----:B------:R2:W5:Y:S08]  /*25220*/  @P1 LDG.E R6, desc[UR6][R4.64] ;  /* 0x0000000604061981 */ /* 0x000570000c1e1900 */
[----:B------:R-:W1:Y:S08]  /*25230*/  @P2 LDC R14, c[0x0][0xbec] ;  /* 0x0002fb00ff0e2b82 */ /* 0x000e700000000800 */
[----:B------:R-:W3:Y:S01]  /*25240*/  @P2 LDC R27, c[0x0][0xbf0] ;  /* 0x0002fc00ff1b2b82 */ /* 0x000ee20000000800 */
[----:B--2---:R-:W-:Y:S05]  /*25250*/  @P1 BRA `(.L_x_8161) ;  /* 0x0000000000141947 */ /* 0x004fea0003800000 */
[----:B------:R-:W-:Y:S05]  /*25260*/  @!P0 BRA `(.L_x_8161) ;  /* 0x0000000000108947 */ /* 0x000fea0003800000 */
[----:B------:R-:W-:Y:S02]  /*25270*/  ULDC.64 UR4, c[0x0][0x208] ;  /* 0x0000820000047ab9 */ /* 0x000fe40000000a00 */
[----:B------:R-:W2:Y:S04]  /*25280*/  LDG.E R5, desc[UR4][R2.64] ;  /* 0x0000000402057981 */ /* 0x000ea8000c1e1900 */
[----:B-----5:R-:W2:Y:S02]  /*25290*/  LDG.E R6, desc[UR4][R2.64+0x4] ;  /* 0x0000040402067981 */ /* 0x020ea4000c1e1900 */
[----:B--2---:R-:W-:-:S07]  /*252a0*/  IMAD.IADD R6, R6, 0x1, -R5 ;  /* 0x0000000106067824 */ /* 0x004fce00078e0a05 */
.L_x_8161:
        /* <DEDUP_REMOVED lines=11> */
[----:B------:R-:W-:Y:S01]  /*25360*/  IADD3 R8, R20, -0x80, R7 ;  /* 0xffffff8014087810 */ /* 0x000fe20007ffe007 */
[----:B0-----:R-:W-:-:S05]  /*25370*/  IMAD R2, R6, R9, RZ ;  /* 0x0000000906027224 */ /* 0x001fca00078e02ff */
[----:B------:R-:W-:-:S13]  /*25380*/  ISETP.GE.AND P0, PT, R8, R2, PT ;  /* 0x000000020800720c */ /* 0x000fda0003f06270 */
[----:B------:R-:W-:Y:S05]  /*25390*/  @P0 BRA `(.L_x_8163) ;  /* 0x0000000000880947 */ /* 0x000fea0003800000 */
[----:B------:R-:W-:Y:S01]  /*253a0*/  ISETP.NE.AND P0, PT, R9, 0x1, PT ;  /* 0x000000010900780c */ /* 0x000fe20003f05270 */
[----:B------:R-:W-:Y:S01]  /*253b0*/  ULDC.64 UR4, c[0x0][0xb90] ;  /* 0x0002e40000047ab9 */ /* 0x000fe20000000a00 */
[----:B------:R-:W-:Y:S01]  /*253c0*/  IMAD.MOV.U32 R2, RZ, RZ, R0 ;  /* 0x000000ffff027224 */ /* 0x000fe200078e0000 */
[----:B------:R-:W-:Y:S01]  /*253d0*/  ULDC.64 UR6, c[0x0][0x208] ;  /* 0x0000820000067ab9 */ /* 0x000fe20000000a00 */
[----:B------:R-:W-:Y:S02]  /*253e0*/  IMAD R7, R10, UR4, RZ ;  /* 0x000000040a077c24 */ /* 0x000fe4000f8e02ff */
[----:B------:R-:W-:Y:S02]  /*253f0*/  IMAD.MOV.U32 R3, RZ, RZ, R11 ;  /* 0x000000ffff037224 */ /* 0x000fe400078e000b */
[----:B------:R-:W-:Y:S02]  /*25400*/  IMAD.MOV.U32 R5, RZ, RZ, R8 ;  /* 0x000000ffff057224 */ /* 0x000fe400078e0008 */
[----:B------:R-:W-:-:S03]  /*25410*/  IMAD.WIDE.U32 R2, R24, UR4, R2 ;  /* 0x0000000418027c25 */ /* 0x000fc6000f8e0002 */
        /* <DEDUP_REMOVED lines=26> */
.L_x_8163:
[----:B------:R-:W-:Y:S05]  /*255c0*/  BSYNC B1 ;  /* 0x0000000000017941 */ /* 0x000fea0003800000 */
.L_x_8162:
        /* <DEDUP_REMOVED lines=15> */
[----:B------:R-:W-:Y:S02]  /*256c0*/  IMAD.IADD R9, R20, 0x1, R0 ;  /* 0x0000000114097824 */ /* 0x000fe400078e0200 */
[----:B------:R-:W-:-:S02]  /*256d0*/  IMAD R7, R24, UR5, R4 ;  /* 0x0000000518077c24 */ /* 0x000fc4000f8e0204 */
        /* <DEDUP_REMOVED lines=29> */
[----:B------:R0:W1:Y:S04]  /*258b0*/  SHFL.IDX PT, R0, R3, RZ, 0x181f ;  /* 0x00181fff03007589 */ /* 0x00006800000e0000 */
[----:B------:R0:W2:Y:S02]  /*258c0*/  SHFL.IDX PT, R14, R2, RZ, 0x181f ;  /* 0x00181fff020e7589 */ /* 0x0000a400000e0000 */
.L_x_8367:
[----:B------:R-:W-:Y:S01]  /*258d0*/  IMAD R25, R6, R25, RZ ;  /* 0x0000001906197224 */ /* 0x000fe200078e02ff */
[----:B------:R-:W-:Y:S01]  /*258e0*/  BSSY B1, `(.L_x_8165) ;  /* 0x0000012000017945 */ /* 0x000fe20003800000 */
[----:B------:R-:W-:-:S05]  /*258f0*/  IMAD.IADD R6, R8, 0x1, R20 ;  /* 0x0000000108067824 */ /* 0x000fca00078e0214 */
[----:B------:R-:W-:-:S13]  /*25900*/  ISETP.GE.AND P0, PT, R6, R25, PT ;  /* 0x000000190600720c */ /* 0x000fda0003f06270 */
[----:B------:R-:W-:Y:S05]  /*25910*/  @P0 BRA `(.L_x_8166) ;  /* 0x0000000000380947 */ /* 0x000fea0003800000 */
[----:B------:R-:W3:Y:S01]  /*25920*/  LDL R9, [R1+0x74] ;  /* 0x0000740001097983 */ /* 0x000ee20000100800 */
[----:B------:R-:W-:-:S03]  /*25930*/  ULDC UR4, c[0x0][0xac8] ;  /* 0x0002b20000047ab9 */ /* 0x000fc60000000800 */
[----:B------:R-:W4:Y:S04]  /*25940*/  LDL R7, [R1+0x90] ;  /* 0x0000900001077983 */ /* 0x000f280000100800 */
[----:B------:R-:W1:Y:S04]  /*25950*/  LDL R10, [R1+0xbc] ;  /* 0x0000bc00010a7983 */ /* 0x000e680000100800 */
[----:B------:R-:W5:Y:S01]  /*25960*/  LDL R8, [R1+0xb8] ;  /* 0x0000b80001087983 */ /* 0x000f620000100800 */
[----:B------:R-:W-:Y:S01]  /*25970*/  ULDC.64 UR6, c[0x0][0x208] ;  /* 0x0000820000067ab9 */ /* 0x000fe20000000a00 */
[----:B---3--:R-:W-:-:S02]  /*25980*/  ISETP.GE.AND P2, PT, R9, UR4, PT ;  /* 0x0000000409007c0c */ /* 0x008fc4000bf46270 */
[----:B----4-:R-:W-:-:S11]  /*25990*/  ISETP.GE.AND P3, PT, R7, UR4, PT ;  /* 0x0000000407007c0c */ /* 0x010fd6000bf66270 */
[-C--:B--2---:R-:W-:Y:S02]  /*259a0*/  @!P2 LEA R4, P0, R9, R14.reuse, 0x1 ;  /* 0x0000000e0904a211 */ /* 0x084fe400078008ff */
[----:B------:R-:W-:Y:S02]  /*259b0*/  @!P3 LEA R14, P1, R7, R14, 0x1 ;  /* 0x0000000e070eb211 */ /* 0x000fe400078208ff */
[-C--:B-1----:R-:W-:Y:S02]  /*259c0*/  @!P2 LEA.HI.X R5, R9, R0.reuse, R10, 0x1, P0 ;  /* 0x000000000905a211 */ /* 0x082fe400000f0c0a */
[----:B-----5:R-:W-:-:S03]  /*259d0*/  @!P3 LEA.HI.X R15, R7, R0, R8, 0x1, P1 ;  /* 0x00000000070fb211 */ /* 0x020fc600008f0c08 */
[----:B------:R3:W-:Y:S04]  /*259e0*/  @!P2 ST.E.128 desc[UR6][R4.64], RZ ;  /* 0x000000ff0400a985 */ /* 0x0007e8000c101d06 */
[----:B------:R3:W-:Y:S02]  /*259f0*/  @!P3 ST.E.128 desc[UR6][R14.64], RZ ;  /* 0x000000ff0e00b985 */ /* 0x0007e4000c101d06 */
.L_x_8166:
[----:B------:R-:W-:Y:S05]  /*25a00*/  BSYNC B1 ;  /* 0x0000000000017941 */ /* 0x000fea0003800000 */
.L_x_8165:
[----:B------:R-:W-:-:S03]  /*25a10*/  UMOV UR4, 0xffffffff ;  /* 0xffffffff00047882 */ /* 0x000fc60000000000 */
[----:B------:R-:W-:Y:S05]  /*25a20*/  BRA.DIV UR4, `(.L_x_8167) ;  /* 0x0000009604cc7947 */ /* 0x000fea000b800000 */
[----:B-1----:R1:W4:Y:S04]  /*25a30*/  SHFL.IDX PT, R0, R3, 0x1, 0x181f ;  /* 0x00381f0003007f89 */ /* 0x00232800000e0000 */
[----:B--23--:R1:W2:Y:S02]  /*25a40*/  SHFL.IDX PT, R14, R2, 0x1, 0x181f ;  /* 0x00381f00020e7f89 */ /* 0x00c2a400000e0000 */
.L_x_8371:
[----:B------:R-:W-:Y:S01]  /*25a50*/  VIADD R4, R6, 0x20 ;  /* 0x0000002006047836 */ /* 0x000fe20000000000 */
[----:B------:R-:W-:Y:S04]  /*25a60*/  BSSY B1, `(.L_x_8168) ;  /* 0x0000011000017945 */ /* 0x000fe80003800000 */
[----:B------:R-:W-:-:S13]  /*25a70*/  ISETP.GE.AND P0, PT, R4, R25, PT ;  /* 0x000000190400720c */ /* 0x000fda0003f06270 */
[----:B------:R-:W-:Y:S05]  /*25a80*/  @P0 BRA `(.L_x_8169) ;  /* 0x0000000000380947 */ /* 0x000fea0003800000 */
[----:B------:R-:W3:Y:S01]  /*25a90*/  LDL R9, [R1+0x74] ;  /* 0x0000740001097983 */ /* 0x000ee20000100800 */
[----:B------:R-:W-:-:S03]  /*25aa0*/  ULDC UR4, c[0x0][0xac8] ;  /* 0x0002b20000047ab9 */ /* 0x000fc60000000800 */
[----:B------:R-:W5:Y:S04]  /*25ab0*/  LDL R7, [R1+0x90] ;  /* 0x0000900001077983 */ /* 0x000f680000100800 */
[----:B------:R-:W4:Y:S04]  /*25ac0*/  LDL R10, [R1+0xbc] ;  /* 0x0000bc00010a7983 */ /* 0x000f280000100800 */
[----:B------:R-:W4:Y:S01]  /*25ad0*/  LDL R8, [R1+0xb8] ;  /* 0x0000b80001087983 */ /* 0x000f220000100800 */
[----:B------:R-:W-:Y:S01]  /*25ae0*/  ULDC.64 UR6, c[0x0][0x208] ;  /* 0x0000820000067ab9 */ /* 0x000fe20000000a00 */
[----:B---3--:R-:W-:-:S02]  /*25af0*/  ISETP.GE.AND P2, PT, R9, UR4, PT ;  /* 0x0000000409007c0c */ /* 0x008fc4000bf46270 */
[----:B-----5:R-:W-:-:S11]  /*25b00*/  ISETP.GE.AND P3, PT, R7, UR4, PT ;  /* 0x0000000407007c0c */ /* 0x020fd6000bf66270 */
[-C--:B--2---:R-:W-:Y:S02]  /*25b10*/  @!P2 LEA R4, P0, R9, R14.reuse, 0x1 ;  /* 0x0000000e0904a211 */ /* 0x084fe400078008ff */
[----:B------:R-:W-:Y:S02]  /*25b20*/  @!P3 LEA R14, P1, R7, R14, 0x1 ;  /* 0x0000000e070eb211 */ /* 0x000fe400078208ff */
[-C--:B----4-:R-:W-:Y:S02]  /*25b30*/  @!P2 LEA.HI.X R5, R9, R0.reuse, R10, 0x1, P0 ;  /* 0x000000000905a211 */ /* 0x090fe400000f0c0a */
[----:B------:R-:W-:-:S03]  /*25b40*/  @!P3 LEA.HI.X R15, R7, R0, R8, 0x1, P1 ;  /* 0x00000000070fb211 */ /* 0x000fc600008f0c08 */
[----:B------:R3:W-:Y:S04]  /*25b50*/  @!P2 ST.E.128 desc[UR6][R4.64], RZ ;  /* 0x000000ff0400a985 */ /* 0x0007e8000c101d06 */
[----:B------:R3:W-:Y:S02]  /*25b60*/  @!P3 ST.E.128 desc[UR6][R14.64], RZ ;  /* 0x000000ff0e00b985 */ /* 0x0007e4000c101d06 */
.L_x_8169:
[----:B------:R-:W-:Y:S05]  /*25b70*/  BSYNC B1 ;  /* 0x0000000000017941 */ /* 0x000fea0003800000 */
.L_x_8168:
[----:B------:R-:W-:-:S03]  /*25b80*/  UMOV UR4, 0xffffffff ;  /* 0xffffffff00047882 */ /* 0x000fc60000000000 */
[----:B------:R-:W-:Y:S05]  /*25b90*/  BRA.DIV UR4, `(.L_x_8170) ;  /* 0x0000009604b87947 */ /* 0x000fea000b800000 */
[----:B----4-:R4:W0:Y:S04]  /*25ba0*/  SHFL.IDX PT, R0, R3, 0x2, 0x181f ;  /* 0x00581f0003007f89 */ /* 0x01082800000e0000 */
[----:B--23--:R4:W2:Y:S02]  /*25bb0*/  SHFL.IDX PT, R14, R2, 0x2, 0x181f ;  /* 0x00581f00020e7f89 */ /* 0x00c8a400000e0000 */
.L_x_8375:
[----:B------:R-:W-:Y:S01]  /*25bc0*/  VIADD R4, R6, 0x40 ;  /* 0x0000004006047836 */ /* 0x000fe20000000000 */
[----:B------:R-:W-:Y:S04]  /*25bd0*/  BSSY B1, `(.L_x_8171) ;  /* 0x0000011000017945 */ /* 0x000fe80003800000 */
[----:B------:R-:W-:-:S13]  /*25be0*/  ISETP.GE.AND P0, PT, R4, R25, PT ;  /* 0x000000190400720c */ /* 0x000fda0003f06270 */
[----:B------:R-:W-:Y:S05]  /*25bf0*/  @P0 BRA `(.L_x_8172) ;  /* 0x0000000000380947 */ /* 0x000fea0003800000 */
[----:B------:R-:W3:Y:S01]  /*25c00*/  LDL R9, [R1+0x74] ;  /* 0x0000740001097983 */ /* 0x000ee20000100800 */
[----:B------:R-:W-:-:S03]  /*25c10*/  ULDC UR4, c[0x0][0xac8] ;  /* 0x0002b20000047ab9 */ /* 0x000fc60000000800 */
[----:B------:R-:W5:Y:S04]  /*25c20*/  LDL R7, [R1+0x90] ;  /* 0x0000900001077983 */ /* 0x000f680000100800 */
[----:B------:R-:W0:Y:S04]  /*25c30*/  LDL R10, [R1+0xbc] ;  /* 0x0000bc00010a7983 */ /* 0x000e280000100800 */
[----:B------:R-:W4:Y:S01]  /*25c40*/  LDL R8, [R1+0xb8] ;  /* 0x0000b80001087983 */ /* 0x000f220000100800 */
[----:B------:R-:W-:Y:S01]  /*25c50*/  ULDC.64 UR6, c[0x0][0x208] ;  /* 0x0000820000067ab9 */ /* 0x000fe20000000a00 */
[----:B---3--:R-:W-:-:S02]  /*25c60*/  ISETP.GE.AND P2, PT, R9, UR4, PT ;  /* 0x0000000409007c0c */ /* 0x008fc4000bf46270 */
[----:B-----5:R-:W-:-:S11]  /*25c70*/  ISETP.GE.AND P3, PT, R7, UR4, PT ;  /* 0x0000000407007c0c */ /* 0x020fd6000bf66270 */
[-C--:B--2---:R-:W-:Y:S02]  /*25c80*/  @!P2 LEA R4, P0, R9, R14.reuse, 0x1 ;  /* 0x0000000e0904a211 */ /* 0x084fe400078008ff */
[----:B------:R-:W-:Y:S02]  /*25c90*/  @!P3 LEA R14, P1, R7, R14, 0x1 ;  /* 0x0000000e070eb211 */ /* 0x000fe400078208ff */
[-C--:B0-----:R-:W-:Y:S02]  /*25ca0*/  @!P2 LEA.HI.X R5, R9, R0.reuse, R10, 0x1, P0 ;  /* 0x000000000905a211 */ /* 0x081fe400000f0c0a */
[----:B----4-:R-:W-:-:S03]  /*25cb0*/  @!P3 LEA.HI.X R15, R7, R0, R8, 0x1, P1 ;  /* 0x00000000070fb211 */ /* 0x010fc600008f0c08 */
[----:B------:R3:W-:Y:S04]  /*25cc0*/  @!P2 ST.E.128 desc[UR6][R4.64], RZ ;  /* 0x000000ff0400a985 */ /* 0x0007e8000c101d06 */
[----:B------:R3:W-:Y:S02]  /*25cd0*/  @!P3 ST.E.128 desc[UR6][R14.64], RZ ;  /* 0x000000ff0e00b985 */ /* 0x0007e4000c101d06 */
.L_x_8172:
[----:B------:R-:W-:Y:S05]  /*25ce0*/  BSYNC B1 ;  /* 0x0000000000017941 */ /* 0x000fea0003800000 */
.L_x_8171:
[----:B------:R-:W-:-:S03]  /*25cf0*/  UMOV UR4, 0xffffffff ;  /* 0xffffffff00047882 */ /* 0x000fc60000000000 */
[----:B------:R-:W-:Y:S05]  /*25d00*/  BRA.DIV UR4, `(.L_x_8173) ;  /* 0x0000009604a47947 */ /* 0x000fea000b800000 */
[----:B0-----:R0:W0:Y:S04]  /*25d10*/  SHFL.IDX PT, R0, R3, 0x3, 0x181f ;  /* 0x00781f0003007f89 */ /* 0x00102800000e0000 */
[----:B--23--:R2:W3:Y:S02]  /*25d20*/  SHFL.IDX PT, R14, R2, 0x3, 0x181f ;  /* 0x00781f00020e7f89 */ /* 0x00c4e400000e0000 */
.L_x_8379:
[----:B-12-4-:R-:W-:-:S05]  /*25d30*/  VIADD R2, R6, 0x60 ;  /* 0x0000006006027836 */ /* 0x016fca0000000000 */
[----:B------:R-:W-:-:S13]  /*25d40*/  ISETP.GE.AND P0, PT, R2, R25, PT ;  /* 0x000000190200720c */ /* 0x000fda0003f06270 */
[----:B------:R-:W-:Y:S05]  /*25d50*/  @P0 BRA `(.L_x_8160) ;  /* 0x0000000000380947 */ /* 0x000fea0003800000 */
[----:B------:R-:W2:Y:S01]  /*25d60*/  LDL R7, [R1+0x74] ;  /* 0x0000740001077983 */ /* 0x000ea20000100800 */
[----:B------:R-:W-:-:S03]  /*25d70*/  ULDC UR4, c[0x0][0xac8] ;  /* 0x0002b20000047ab9 */ /* 0x000fc60000000800 */
[----:B------:R-:W4:Y:S04]  /*25d80*/  LDL R4, [R1+0x90] ;  /* 0x0000900001047983 */ /* 0x000f280000100800 */
[----:B------:R-:W0:Y:S04]  /*25d90*/  LDL R8, [R1+0xbc] ;  /* 0x0000bc0001087983 */ /* 0x000e280000100800 */
[----:B------:R-:W5:Y:S01]  /*25da0*/  LDL R5, [R1+0xb8] ;  /* 0x0000b80001057983 */ /* 0x000f620000100800 */
[----:B------:R-:W-:Y:S01]  /*25db0*/  ULDC.64 UR6, c[0x0][0x208] ;  /* 0x0000820000067ab9 */ /* 0x000fe20000000a00 */
[----:B--2---:R-:W-:-:S02]  /*25dc0*/  ISETP.GE.AND P2, PT, R7, UR4, PT ;  /* 0x0000000407007c0c */ /* 0x004fc4000bf46270 */
[----:B----4-:R-:W-:-:S11]  /*25dd0*/  ISETP.GE.AND P3, PT, R4, UR4, PT ;  /* 0x0000000404007c0c */ /* 0x010fd6000bf66270 */
[CC--:B---3--:R-:W-:Y:S02]  /*25de0*/  @!P2 LEA R2, P0, R7.reuse, R14.reuse, 0x1 ;  /* 0x0000000e0702a211 */ /* 0x0c8fe400078008ff */
[C---:B------:R-:W-:Y:S02]  /*25df0*/  @!P3 LEA R14, P1, R4.reuse, R14, 0x1 ;  /* 0x0000000e040eb211 */ /* 0x040fe400078208ff */
[-C--:B0-----:R-:W-:Y:S02]  /*25e00*/  @!P2 LEA.HI.X R3, R7, R0.reuse, R8, 0x1, P0 ;  /* 0x000000000703a211 */ /* 0x081fe400000f0c08 */
[----:B-----5:R-:W-:-:S03]  /*25e10*/  @!P3 LEA.HI.X R15, R4, R0, R5, 0x1, P1 ;  /* 0x00000000040fb211 */ /* 0x020fc600008f0c05 */
[----:B------:R0:W-:Y:S04]  /*25e20*/  @!P2 ST.E.128 desc[UR6][R2.64], RZ ;  /* 0x000000ff0200a985 */ /* 0x0001e8000c101d06 */
[----:B------:R0:W-:Y:S02]  /*25e30*/  @!P3 ST.E.128 desc[UR6][R14.64], RZ ;  /* 0x000000ff0e00b985 */ /* 0x0001e4000c101d06 */
.L_x_8160:
[----:B------:R-:W-:Y:S05]  /*25e40*/  BSYNC B0 ;  /* 0x0000000000007941 */ /* 0x000fea0003800000 */
.L_x_8150:
[----:B0-----:R-:W5:Y:S01]  /*25e50*/  LDL R0, [R1+0x6c] ;  /* 0x00006c0001007983 */ /* 0x001f620000100800 */
[----:B------:R-:W-:Y:S02]  /*25e60*/  ULDC UR4, c[0x0][0xc3c] ;  /* 0x00030f0000047ab9 */ /* 0x000fe40000000800 */
[----:B-----5:R-:W-:-:S13]  /*25e70*/  ISETP.GE.AND P0, PT, R0, UR4, PT ;  /* 0x0000000400007c0c */ /* 0x020fda000bf06270 */
[----:B------:R-:W-:Y:S05]  /*25e80*/  @!P0 BRA `(.L_x_8174) ;  /* 0xfffffdb000f88947 */ /* 0x000fea000383ffff */
[----:B------:R-:W-:Y:S05]  /*25e90*/  BRA `(.L_x_7988) ;  /* 0x0000007400387947 */ /* 0x000fea0003800000 */
.L_x_7986:
[----:B------:R-:W-:-:S08]  /*25ea0*/  NOP ;  /* 0x0000000000007918 */ /* 0x000fd00000000000 */
[----:B0-----:R-:W0:-:S00]  /*25eb0*/  USETMAXREG.DEALLOC.CTAPOOL 0x18 ;  /* 0x00000018000079c8 */ /* 0x001e0000080e0500 */
        /* <DEDUP_REMOVED lines=16> */
.L_x_8175:
[----:B------:R-:W1:Y:S01]  /*25fc0*/  S2R R0, SR_TID.X ;  /* 0x0000000000007919 */ /* 0x000e620000002100 */
[----:B------:R-:W-:Y:S01]  /*25fd0*/  ULDC UR4, c[0x0][0xc3c] ;  /* 0x00030f0000047ab9 */ /* 0x000fe20000000800 */
[----:B------:R-:W-:Y:S01]  /*25fe0*/  ULDC.64 UR6, c[0x0][0x208] ;  /* 0x0000820000067ab9 */ /* 0x000fe20000000a00 */
        /* <DEDUP_REMOVED lines=8> */
[----:B------:R-:W0:Y:S01]  /*26070*/  S2UR UR6, SR_CTAID.X ;  /* 0x00000000000679c3 */ /* 0x000e220000002500 */
[C---:B------:R-:W-:Y:S01]  /*26080*/  ISETP.GE.U32.AND P2, PT, R0.reuse, 0x2, PT ;  /* 0x000000020000780c */ /* 0x040fe20003f46070 */
[----:B------:R-:W-:Y:S01]  /*26090*/  UMOV UR4, URZ ;  /* 0x0000003f00047c82 */ /* 0x000fe20008000000 */
[C---:B------:R-:W-:Y:S01]  /*260a0*/  ISETP.GE.U32.AND P3, PT, R0.reuse, 0x4, PT ;  /* 0x000000040000780c */ /* 0x040fe20003f66070 */
[----:B------:R-:W-:Y:S01]  /*260b0*/  IMAD.MOV.U32 R16, RZ, RZ, RZ ;  /* 0x000000ffff107224 */ /* 0x000fe200078e00ff */
[C---:B------:R-:W-:Y:S02]  /*260c0*/  ISETP.GE.U32.AND P4, PT, R0.reuse, 0x8, PT ;  /* 0x000000080000780c */ /* 0x040fe40003f86070 */
[----:B------:R-:W-:Y:S01]  /*260d0*/  ISETP.GE.U32.AND P5, PT, R0, 0x10, PT ;  /* 0x000000100000780c */ /* 0x000fe20003fa6070 */
        /* <DEDUP_REMOVED lines=15> */
[----:B------:R-:W1:Y:S02]  /*261d0*/  SHFL.IDX PT, R2, R4, 0x1f, 0x1f ;  /* 0x03e01f0004027f89 */ /* 0x000e6400000e0000 */
[----:B-1----:R-:W-:-:S04]  /*261e0*/  IMAD R6, R2, UR5, RZ ;  /* 0x0000000502067c24 */ /* 0x002fc8000f8e02ff */
[----:B------:R-:W-:Y:S01]  /*261f0*/  IMAD.MOV.U32 R7, RZ, RZ, R6 ;  /* 0x000000ffff077224 */ /* 0x000fe200078e0006 */
[----:B0-----:R-:W-:-:S13]  /*26200*/  ISETP.GT.AND P6, PT, R6, UR6, PT ;  /* 0x0000000606007c0c */ /* 0x001fda000bfc4270 */
[----:B------:R-:W-:Y:S05]  /*26210*/  @P6 BRA `(.L_x_8177) ;  /* 0x0000000000a06947 */ /* 0x000fea0003800000 */
[----:B------:R-:W0:Y:S01]  /*26220*/  LDC R4, c[0x0][0xc3c] ;  /* 0x00030f00ff047b82 */ /* 0x000e220000000800 */
[----:B------:R-:W-:Y:S01]  /*26230*/  IMAD.MOV.U32 R6, RZ, RZ, R7 ;  /* 0x000000ffff067224 */ /* 0x000fe200078e0007 */
[----:B------:R-:W-:Y:S01]  /*26240*/  UMOV UR4, URZ ;  /* 0x0000003f00047c82 */ /* 0x000fe20008000000 */
[----:B------:R-:W-:Y:S01]  /*26250*/  ULDC UR7, c[0x0][0xc3c] ;  /* 0x00030f0000077ab9 */ /* 0x000fe20000000800 */
[----:B------:R-:W-:-:S05]  /*26260*/  ULDC UR5, c[0x0][0xc38] ;  /* 0x00030e0000057ab9 */ /* 0x000fca0000000800 */
.L_x_8181:
        /* <DEDUP_REMOVED lines=9> */
[----:B------:R-:W0:Y:S01]  /*26300*/  LDC.64 R2, c[0x0][0xc80] ;  /* 0x00032000ff027b82 */ /* 0x000e220000000a00 */
[----:B------:R-:W-:Y:S01]  /*26310*/  ULDC.64 UR8, c[0x0][0x208] ;  /* 0x0000820000087ab9 */ /* 0x000fe20000000a00 */
[----:B0-----:R-:W-:-:S05]  /*26320*/  IMAD.WIDE R2, R7, 0x4, R2 ;  /* 0x0000000407027825 */ /* 0x001fca00078e0202 */
[----:B------:R0:W5:Y:S02]  /*26330*/  LDG.E R5, desc[UR8][R2.64] ;  /* 0x0000000802057981 */ /* 0x000164000c1e1900 */
.L_x_8180:
[----:B------:R-:W-:Y:S05]  /*26340*/  BSYNC B0 ;  /* 0x0000000000007941 */ /* 0x000fea0003800000 */
.L_x_8179:
        /* <DEDUP_REMOVED lines=21> */
.L_x_8177:
[----:B------:R-:W-:Y:S01]  /*264a0*/  IMAD.IADD R7, R6, 0x1, -R7 ;  /* 0x0000000106077824 */ /* 0x000fe200078e0a07 */
[----:B------:R-:W-:-:S03]  /*264b0*/  ULDC.64 UR8, c[0x0][0x208] ;  /* 0x0000820000087ab9 */ /* 0x000fc60000000a00 */
        /* <DEDUP_REMOVED lines=17> */
[----:B------:R-:W-:-:S05]  /*265d0*/  VIADD R11, R6, 0xffffffff ;  /* 0xffffffff060b7836 */ /* 0x000fca0000000000 */
[----:B------:R2:W3:Y:S02]  /*265e0*/  SHFL.IDX PT, R16, R4, R11, 0x1f ;  /* 0x00001f0b04107589 */ /* 0x0004e400000e0000 */
.L_x_8182:
[----:B-1----:R-:W-:Y:S01]  /*265f0*/  IMAD.MOV R2, RZ, RZ, -R3 ;  /* 0x000000ffff027224 */ /* 0x002fe200078e0a03 */
[----:B--2---:R-:W-:Y:S01]  /*26600*/  IABS R4, R8 ;  /* 0x0000000800047213 */ /* 0x004fe20000000000 */
[----:B---3--:R-:W-:Y:S02]  /*26610*/  IMAD R16, R16, UR5, R7 ;  /* 0x0000000510107c24 */ /* 0x008fe4000f8e0207 */
[----:B------:R-:W-:Y:S01]  /*26620*/  IMAD R7, R2, R9, RZ ;  /* 0x0000000902077224 */ /* 0x000fe200078e02ff */
[----:B------:R-:W-:Y:S01]  /*26630*/  MOV R2, RZ ;  /* 0x000000ff00027202 */ /* 0x000fe20000000f00 */
[----:B------:R-:W-:-:S04]  /*26640*/  IMAD.MOV R4, RZ, RZ, -R4 ;  /* 0x000000ffff047224 */ /* 0x000fc800078e0a04 */
[----:B------:R-:W-:Y:S01]  /*26650*/  IMAD.HI.U32 R2, R3, R7, R2 ;  /* 0x0000000703027227 */ /* 0x000fe200078e0002 */
[----:B------:R-:W-:-:S04]  /*26660*/  IADD3 R7, -R16, UR6, RZ ;  /* 0x0000000610077c10 */ /* 0x000fc8000fffe1ff */
[----:B------:R-:W-:-:S05]  /*26670*/  IABS R3, R7 ;  /* 0x0000000700037213 */ /* 0x000fca0000000000 */
        /* <DEDUP_REMOVED lines=17> */
[----:B------:R-:W-:Y:S01]  /*26790*/  VIADDMNMX R10, R3, UR5, R10, PT ;  /* 0x00000005030a7c46 */ /* 0x000fe2000b80010a */
[----:B------:R-:W-:Y:S01]  /*267a0*/  IMAD.IADD R4, R7, 0x1, R4 ;  /* 0x0000000107047824 */ /* 0x000fe200078e0204 */
[----:B------:R-:W-:Y:S02]  /*267b0*/  IABS R8, R7 ;  /* 0x0000000700087213 */ /* 0x000fe40000000000 */
[----:B------:R-:W-:-:S04]  /*267c0*/  IABS R6, R10 ;  /* 0x0000000a00067213 */ /* 0x000fc80000000000 */
[----:B------:R-:W1:Y:S08]  /*267d0*/  I2F.RP R11, R6 ;  /* 0x00000006000b7306 */ /* 0x000e700000209400 */
[----:B-1----:R-:W1:Y:S02]  /*267e0*/  MUFU.RCP R11, R11 ;  /* 0x0000000b000b7308 */ /* 0x002e640000001000 */
[----:B-1----:R-:W-:-:S06]  /*267f0*/  VIADD R2, R11, 0xffffffe ;  /* 0x0ffffffe0b027836 */ /* 0x002fcc0000000000 */
[----:B------:R1:W2:Y:S02]  /*26800*/  F2I.FTZ.U32.TRUNC.NTZ R3, R2 ;  /* 0x0000000200037305 */ /* 0x0002a4000021f000 */
[----:B-1----:R-:W-:Y:S01]  /*26810*/  IMAD.MOV.U32 R2, RZ, RZ, RZ ;  /* 0x000000ffff027224 */ /* 0x002fe200078e00ff */
[----:B--2---:R-:W-:-:S05]  /*26820*/  IADD3 R9, RZ, -R3, RZ ;  /* 0x80000003ff097210 */ /* 0x004fca0007ffe0ff */
[----:B------:R-:W-:-:S04]  /*26830*/  IMAD R9, R9, R6, RZ ;  /* 0x0000000609097224 */ /* 0x000fc800078e02ff */
[----:B------:R-:W-:Y:S01]  /*26840*/  IMAD.HI.U32 R3, R3, R9, R2 ;  /* 0x0000000903037227 */ /* 0x000fe200078e0002 */
[-C--:B------:R-:W-:Y:S02]  /*26850*/  IABS R9, R10.reuse ;  /* 0x0000000a00097213 */ /* 0x080fe40000000000 */
[----:B------:R-:W-:-:S03]  /*26860*/  LOP3.LUT R2, R7, R10, RZ, 0x3c, !PT ;  /* 0x0000000a07027212 */ /* 0x000fc600078e3cff */
[----:B------:R-:W-:Y:S01]  /*26870*/  IMAD.MOV R9, RZ, RZ, -R9 ;  /* 0x000000ffff097224 */ /* 0x000fe200078e0a09 */
[----:B------:R-:W-:Y:S01]  /*26880*/  ISETP.GE.AND P2, PT, R2, RZ, PT ;  /* 0x000000ff0200720c */ /* 0x000fe20003f46270 */
[----:B------:R-:W-:-:S04]  /*26890*/  IMAD.HI.U32 R3, R3, R8, RZ ;  /* 0x0000000803037227 */ /* 0x000fc800078e00ff */
        /* <DEDUP_REMOVED lines=14> */
.L_x_8178:
[----:B------:R-:W-:Y:S01]  /*26980*/  MOV R17, RZ ;  /* 0x000000ff00117202 */ /* 0x000fe20000000f00 */
[----:B------:R-:W-:Y:S02]  /*26990*/  IMAD.U32 R16, RZ, RZ, UR6 ;  /* 0x00000006ff107e24 */ /* 0x000fe4000f8e00ff */
[----:B------:R-:W-:-:S07]  /*269a0*/  IMAD.MOV.U32 R18, RZ, RZ, RZ ;  /* 0x000000ffff127224 */ /* 0x000fce00078e00ff */
.L_x_8183:
[----:B------:R-:W-:-:S13]  /*269b0*/  ISETP.NE.AND P0, PT, R0, RZ, PT ;  /* 0x000000ff0000720c */ /* 0x000fda0003f05270 */
[----:B------:R-:W1:Y:S01]  /*269c0*/  @!P0 S2R R3, SR_CgaCtaId ;  /* 0x0000000000038919 */ /* 0x000e620000008800 */
[----:B------:R-:W-:-:S04]  /*269d0*/  @!P0 MOV R0, 0x400 ;  /* 0x0000040000008802 */ /* 0x000fc80000000f00 */
[----:B-1----:R-:W-:-:S05]  /*269e0*/  @!P0 LEA R0, R3, R0, 0x18 ;  /* 0x0000000003008211 */ /* 0x002fca00078ec0ff */
[----:B------:R1:W-:Y:S01]  /*269f0*/  @!P0 STS.128 [R0+0x2e8d0], R16 ;  /* 0x02e8d01000008388 */ /* 0x0003e20000000c00 */
[----:B------:R-:W-:Y:S06]  /*26a00*/  BAR.ARV 0x5, 0x180 ;  /* 0x0146000000007b1d */ /* 0x000fec0000002000 */
.L_x_8176:
[----:B-1----:R-:W-:Y:S01]  /*26a10*/  IMAD.MOV.U32 R0, RZ, RZ, 0x1 ;  /* 0x00000001ff007424 */ /* 0x002fe200078e00ff */
[----:B------:R1:W-:Y:S01]  /*26a20*/  STL [R1+0x14], RZ ;  /* 0x000014ff01007387 */ /* 0x0003e20000100800 */
[----:B------:R-:W-:Y:S02]  /*26a30*/  ULDC UR4, c[0x0][0xc3c] ;  /* 0x00030f0000047ab9 */ /* 0x000fe40000000800 */
[----:B--2---:R-:W-:Y:S01]  /*26a40*/  ISETP.GE.AND P0, PT, R19, UR4, PT ;  /* 0x0000000413007c0c */ /* 0x004fe2000bf06270 */
[----:B------:R1:W-:Y:S04]  /*26a50*/  STL [R1+0x1c], R0 ;  /* 0x00001c0001007387 */ /* 0x0003e80000100800 */
[----:B------:R1:W-:Y:S08]  /*26a60*/  STL [R1+0x74], RZ ;  /* 0x000074ff01007387 */ /* 0x0003f00000100800 */
[----:B-1----:R-:W-:Y:S05]  /*26a70*/  @P0 BRA `(.L_x_8184) ;  /* 0x0000006400340947 */ /* 0x002fea0003800000 */
        /* <DEDUP_REMOVED lines=11> */
[----:B------:R-:W-:Y:S01]  /*26b30*/  SHF.R.U32.HI R6, RZ, 0x1, R11 ;  /* 0x00000001ff067819 */ /* 0x000fe2000001160b */
[C---:B------:R-:W-:Y:S01]  /*26b40*/  IMAD.SHL.U32 R5, R11.reuse, 0x20, RZ ;  /* 0x000000200b057824 */ /* 0x040fe200078e00ff */
[----:B------:R-:W-:-:S04]  /*26b50*/  LOP3.LUT P0, RZ, R11, 0x4, RZ, 0xc0, !PT ;  /* 0x000000040bff7812 */ /* 0x000fc8000780c0ff */
[----:B------:R-:W-:-:S04]  /*26b60*/  LOP3.LUT R7, R5, 0x80, RZ, 0xc0, !PT ;  /* 0x0000008005077812 */ /* 0x000fc800078ec0ff */
        /* <DEDUP_REMOVED lines=13> */
[----:B------:R-:W-:Y:S01]  /*26c40*/  LOP3.LUT R5, R5, 0x30, R6, 0xf8, !PT ;  /* 0x0000003005057812 */ /* 0x000fe200078ef806 */
[----:B------:R-:W-:-:S05]  /*26c50*/  IMAD.SHL.U32 R6, R11, 0x4, RZ ;  /* 0x000000040b067824 */ /* 0x000fca00078e00ff */
[----:B------:R-:W-:Y:S02]  /*26c60*/  LOP3.LUT R7, R7, 0x10, R6, 0x78, !PT ;  /* 0x0000001007077812 */ /* 0x000fe400078e7806 */
[----:B------:R-:W-:Y:S02]  /*26c70*/  LOP3.LUT R6, R5, 0x70, R2, 0x78, !PT ;  /* 0x0000007005067812 */ /* 0x000fe400078e7802 */
[----:B------:R-:W-:Y:S02]  /*26c80*/  LOP3.LUT R8, R4, R7, RZ, 0xfc, !PT ;  /* 0x0000000704087212 */ /* 0x000fe400078efcff */
[----:B------:R-:W-:Y:S02]  /*26c90*/  SHF.R.U32.HI R5, RZ, 0x3, R10 ;  /* 0x00000003ff057819 */ /* 0x000fe4000001160a */
[----:B------:R-:W-:Y:S01]  /*26ca0*/  MOV R4, UR4 ;  /* 0x0000000400047c02 */ /* 0x000fe20008000f00 */
[----:B------:R-:W-:Y:S01]  /*26cb0*/  STL [R1+0xc], R8 ;  /* 0x00000c0801007387 */ /* 0x000fe20000100800 */
[----:B------:R-:W-:-:S02]  /*26cc0*/  LOP3.LUT R9, R6, 0xc00, R3, 0xf8, !PT ;  /* 0x00000c0006097812 */ /* 0x000fc400078ef803 */
[----:B------:R-:W-:Y:S01]  /*26cd0*/  LOP3.LUT R5, R5, 0x70, R2, 0xf8, !PT ;  /* 0x0000007005057812 */ /* 0x000fe200078ef802 */
[----:B------:R-:W-:Y:S02]  /*26ce0*/  IMAD.IADD R2, R4, 0x1, R0 ;  /* 0x0000000104027824 */ /* 0x000fe400078e0200 */
[C---:B------:R-:W-:Y:S01]  /*26cf0*/  VIADD R3, R9.reuse, 0x40 ;  /* 0x0000004009037836 */ /* 0x040fe20000000000 */
[----:B------:R-:W-:Y:S01]  /*26d00*/  STL [R1+0x10], R9 ;  /* 0x0000100901007387 */ /* 0x000fe20000100800 */
[----:B------:R-:W-:Y:S02]  /*26d10*/  @P0 VIADD R3, R9, 0xffffffc0 ;  /* 0xffffffc009030836 */ /* 0x000fe40000000000 */
[----:B------:R-:W-:Y:S01]  /*26d20*/  IMAD.MOV.U32 R0, RZ, RZ, 0x1 ;  /* 0x00000001ff007424 */ /* 0x000fe200078e00ff */
        /* <DEDUP_REMOVED lines=20> */
.L_x_8286:
[----:B01-3--:R-:W0:Y:S01]  /*26e70*/  LDC.64 R2, c[0x0][0xc88] ;  /* 0x00032200ff027b82 */ /* 0x00be220000000a00 */
[----:B------:R-:W-:Y:S01]  /*26e80*/  ULDC.64 UR4, c[0x0][0x208] ;  /* 0x0000820000047ab9 */ /* 0x000fe20000000a00 */
[----:B0-----:R-:W-:-:S05]  /*26e90*/  IMAD.WIDE R2, R19, 0x4, R2 ;  /* 0x0000000413027825 */ /* 0x001fca00078e0202 */
[----:B------:R-:W2:Y:S01]  /*26ea0*/  LDG.E R4, desc[UR4][R2.64] ;  /* 0x0000000402047981 */ /* 0x000ea2000c1e1900 */
[----:B------:R-:W-:Y:S05]  /*26eb0*/  YIELD ;  /* 0x0000000000007946 */ /* 0x000fea0003800000 */
[----:B------:R-:W-:Y:S01]  /*26ec0*/  ULDC.64 UR4, c[0x0][0xa28] ;  /* 0x00028a0000047ab9 */ /* 0x000fe20000000a00 */
[----:B------:R-:W-:Y:S01]  /*26ed0*/  IMAD.MOV.U32 R0, RZ, RZ, RZ ;  /* 0x000000ffff007224 */ /* 0x000fe200078e00ff */
[----:B------:R-:W-:Y:S01]  /*26ee0*/  ISETP.NE.U32.AND P0, PT, RZ, UR4, PT ;  /* 0x00000004ff007c0c */ /* 0x000fe2000bf05070 */
[----:B------:R-:W-:Y:S01]  /*26ef0*/  ULDC.64 UR12, c[0x0][0x208] ;  /* 0x00008200000c7ab9 */ /* 0x000fe20000000a00 */
[----:B------:R-:W-:Y:S01]  /*26f00*/  IMAD.MOV.U32 R8, RZ, RZ, RZ ;  /* 0x000000ffff087224 */ /* 0x000fe200078e00ff */
[----:B------:R-:W-:Y:S01]  /*26f10*/  ULDC.64 UR10, c[0x0][0xa18] ;  /* 0x00028600000a7ab9 */ /* 0x000fe20000000a00 */
[----:B------:R-:W-:Y:S01]  /*26f20*/  ISETP.NE.AND.EX P0, PT, RZ, UR5, PT, P0 ;  /* 0x00000005ff007c0c */ /* 0x000fe2000bf05300 */
[----:B------:R-:W-:Y:S01]  /*26f30*/  ULDC.64 UR8, c[0x0][0xa10] ;  /* 0x0002840000087ab9 */ /* 0x000fe20000000a00 */
[----:B------:R-:W-:Y:S01]  /*26f40*/  ULDC.64 UR6, c[0x0][0xa08] ;  /* 0x0002820000067ab9 */ /* 0x000fe20000000a00 */
[----:B--2---:R-:W-:Y:S01]  /*26f50*/  SHF.R.S32.HI R5, RZ, 0x1f, R4 ;  /* 0x0000001fff057819 */ /* 0x004fe20000011404 */
[----:B------:R-:W-:-:S09]  /*26f60*/  IMAD.SHL.U32 R15, R4, 0x4, RZ ;  /* 0x00000004040f7824 */ /* 0x000fd200078e00ff */
[C---:B------:R-:W-:Y:S01]  /*26f70*/  @P0 LEA R2, P1, R4.reuse, UR4, 0x2 ;  /* 0x0000000404020c11 */ /* 0x040fe2000f8210ff */
[----:B------:R0:W-:Y:S03]  /*26f80*/  STL [R1+0x50], R4 ;  /* 0x0000500401007387 */ /* 0x0001e60000100800 */
        /* <DEDUP_REMOVED lines=20> */
[C---:B-1----:R-:W-:Y:S01]  /*270d0*/  IADD3.X R5, R14.reuse, UR9, RZ, P4, !PT ;  /* 0x000000090e057c10 */ /* 0x042fe2000a7fe4ff */
[----:B------:R-:W-:Y:S01]  /*270e0*/  ULDC UR4, c[0x0][0x288] ;  /* 0x0000a20000047ab9 */ /* 0x000fe20000000800 */
[----:B------:R-:W-:Y:S01]  /*270f0*/  IADD3 R6, P5, R15, UR6, RZ ;  /* 0x000000060f067c10 */ /* 0x000fe2000ffbe0ff */
[----:B------:R-:W-:Y:S01]  /*27100*/  IMAD.U32 R12, RZ, RZ, UR4 ;  /* 0x00000004ff0c7e24 */ /* 0x000fe2000f8e00ff */
[----:B------:R-:W-:Y:S01]  /*27110*/  ULDC.64 UR4, c[0x0][0x418] ;  /* 0x0001060000047ab9 */ /* 0x000fe20000000a00 */
[----:B--2---:R0:W-:Y:S01]  /*27120*/  STL [R1+0x58], R8 ;  /* 0x0000580801007387 */ /* 0x0041e20000100800 */
[----:B------:R-:W-:Y:S01]  /*27130*/  IADD3.X R7, R14, UR7, RZ, P5, !PT ;  /* 0x000000070e077c10 */ /* 0x000fe2000affe4ff */
[----:B------:R-:W-:-:S04]  /*27140*/  UISETP.NE.U32.AND UP0, UPT, UR4, URZ, UPT ;  /* 0x0000003f0400728c */ /* 0x000fc8000bf05070 */
[----:B------:R1:W5:Y:S01]  /*27150*/  @P1 LDG.E R10, desc[UR12][R4.64] ;  /* 0x0000000c040a1981 */ /* 0x000362000c1e1900 */
[----:B------:R-:W-:Y:S01]  /*27160*/  ULDC UR4, c[0x0][0x424] ;  /* 0x0001090000047ab9 */ /* 0x000fe20000000800 */
[----:B0-----:R-:W-:Y:S02]  /*27170*/  @P3 IADD3 R8, P4, R15, UR10, RZ ;  /* 0x0000000a0f083c10 */ /* 0x001fe4000ff9e0ff */
[----:B------:R1:W5:Y:S02]  /*27180*/  @P0 LDG.E R11, desc[UR12][R6.64] ;  /* 0x0000000c060b0981 */ /* 0x000364000c1e1900 */
[----:B------:R-:W-:-:S05]  /*27190*/  @P3 IADD3.X R9, R14, UR11, RZ, P4, !PT ;  /* 0x0000000b0e093c10 */ /* 0x000fca000a7fe4ff */
[----:B------:R-:W2:Y:S01]  /*271a0*/  @P3 LDG.E R12, desc[UR12][R8.64] ;  /* 0x0000000c080c3981 */ /* 0x000ea2000c1e1900 */
[----:B------:R-:W-:-:S03]  /*271b0*/  UISETP.NE.AND.EX UP0, UPT, UR5, URZ, UPT, UP0 ;  /* 0x0000003f0500728c */ /* 0x000fc6000bf05300 */
[----:B------:R-:W-:Y:S01]  /*271c0*/  ULDC UR5, c[0x0][0x2f0] ;  /* 0x0000bc0000057ab9 */ /* 0x000fe20000000800 */
[----:B------:R-:W-:-:S04]  /*271d0*/  USEL UR4, UR4, 0x1, UP0 ;  /* 0x0000000104047887 */ /* 0x000fc80008000000 */
[----:B------:R-:W-:Y:S01]  /*271e0*/  UIMAD UR4, UR4, UR5, URZ ;  /* 0x00000005040472a4 */ /* 0x000fe2000f8e023f */
[----:B--2---:R1:W-:Y:S04]  /*271f0*/  STL [R1+0x5c], R12 ;  /* 0x00005c0c01007387 */ /* 0x0043e80000100800 */
[----:B------:R1:W5:Y:S01]  /*27200*/  LDL R13, [R1+0x5c] ;  /* 0x00005c00010d7983 */ /* 0x0003620000100800 */
[----:B------:R-:W-:Y:S01]  /*27210*/  ULDC UR5, c[0x0][0x348] ;  /* 0x0000d20000057ab9 */ /* 0x000fe20000000800 */
[----:B------:R-:W-:Y:S01]  /*27220*/  MOV R9, UR4 ;  /* 0x0000000400097c02 */ /* 0x000fe20008000f00 */
[----:B------:R-:W-:Y:S01]  /*27230*/  IMAD.U32 R8, RZ, RZ, UR5 ;  /* 0x00000005ff087e24 */ /* 0x000fe2000f8e00ff */
[----:B------:R-:W-:Y:S06]  /*27240*/  @P3 BRA `(.L_x_8185) ;  /* 0x0000000000183947 */ /* 0x000fec0003800000 */
[----:B------:R-:W-:Y:S05]  /*27250*/  @!P2 BRA `(.L_x_8185) ;  /* 0x000000000014a947 */ /* 0x000fea0003800000 */
[----:B------:R-:W-:Y:S02]  /*27260*/  ULDC.64 UR4, c[0x0][0x208] ;  /* 0x0000820000047ab9 */ /* 0x000fe40000000a00 */
[----:B-1----:R-:W2:Y:S04]  /*27270*/  LDG.E R12, desc[UR4][R2.64] ;  /* 0x00000004020c7981 */ /* 0x002ea8000c1e1900 */
[----:B------:R-:W2:Y:S02]  /*27280*/  LDG.E R2, desc[UR4][R2.64+0x4] ;  /* 0x0000040402027981 */ /* 0x000ea4000c1e1900 */
[----:B--2--5:R-:W-:-:S05]  /*27290*/  IMAD.IADD R13, R2, 0x1, -R12 ;  /* 0x00000001020d7824 */ /* 0x024fca00078e0a0c */
[----:B------:R0:W-:Y:S02]  /*272a0*/  STL [R1+0x5c], R13 ;  /* 0x00005c0d01007387 */ /* 0x0001e40000100800 */
.L_x_8185:
[----:B-1----:R-:W2:Y:S01]  /*272b0*/  LDL R12, [R1+0x50] ;  /* 0x00005000010c7983 */ /* 0x002ea20000100800 */
[----:B-----5:R-:W-:Y:S01]  /*272c0*/  IMAD.IADD R2, R11, 0x1, R0 ;  /* 0x000000010b027824 */ /* 0x020fe200078e0200 */
[----:B------:R-:W-:Y:S02]  /*272d0*/  ULDC.64 UR4, c[0x0][0xa20] ;  /* 0x0002880000047ab9 */ /* 0x000fe40000000a00 */
[----:B------:R-:W-:Y:S02]  /*272e0*/  ISETP.NE.U32.AND P2, PT, RZ, UR4, PT ;  /* 0x00000004ff007c0c */ /* 0x000fe4000bf45070 */
[----:B------:R1:W-:Y:S02]  /*272f0*/  STL [R1+0x30], R2 ;  /* 0x0000300201007387 */ /* 0x0003e40000100800 */
[----:B------:R-:W-:Y:S02]  /*27300*/  ISETP.NE.AND.EX P2, PT, RZ, UR5, PT, P2 ;  /* 0x00000005ff007c0c */ /* 0x000fe4000bf45320 */
[----:B--2---:R1:W-:Y:S11]  /*27310*/  STL [R1+0x24], R12 ;  /* 0x0000240c01007387 */ /* 0x0043f60000100800 */
[----:B------:R-:W-:Y:S05]  /*27320*/  @!P2 BRA `(.L_x_8186) ;  /* 0x000000000014a947 */ /* 0x000fea0003800000 */
[----:B-1----:R-:W-:Y:S01]  /*27330*/  IADD3 R2, P0, R15, UR4, RZ ;  /* 0x000000040f027c10 */ /* 0x002fe2000ff1e0ff */
[----:B------:R-:W-:-:S03]  /*27340*/  ULDC.64 UR6, c[0x0][0x208] ;  /* 0x0000820000067ab9 */ /* 0x000fc60000000a00 */
[----:B------:R-:W-:-:S05]  /*27350*/  IADD3.X R3, R14, UR5, RZ, P0, !PT ;  /* 0x000000050e037c10 */ /* 0x000fca00087fe4ff */
[----:B------:R1:W5:Y:S01]  /*27360*/  LDG.E R9, desc[UR6][R2.64] ;  /* 0x0000000602097981 */ /* 0x000362000c1e1900 */
[----:B------:R-:W-:Y:S05]  /*27370*/  BRA `(.L_x_8187) ;  /* 0x0000000000147947 */ /* 0x000fea0003800000 */
.L_x_8186:
[----:B------:R-:W-:Y:S05]  /*27380*/  @!P0 BRA `(.L_x_8187) ;  /* 0x0000000000108947 */ /* 0x000fea0003800000 */
[----:B------:R-:W-:Y:S02]  /*27390*/  ULDC.64 UR4, c[0x0][0x208] ;  /* 0x0000820000047ab9 */ /* 0x000fe40000000a00 */
[----:B------:R-:W2:Y:S04]  /*273a0*/  LDG.E R9, desc[UR4][R6.64] ;  /* 0x0000000406097981 */ /* 0x000ea8000c1e1900 */
[----:B------:R-:W2:Y:S02]  /*273b0*/  LDG.E R6, desc[UR4][R6.64+0x4] ;  /* 0x0000040406067981 */ /* 0x000ea4000c1e1900 */
[----:B--2---:R-:W-:-:S07]  /*273c0*/  IMAD.IADD R9, R6, 0x1, -R9 ;  /* 0x0000000106097824 */ /* 0x004fce00078e0a09 */
.L_x_8187:
[----:B------:R-:W-:Y:S01]  /*273d0*/  ULDC.64 UR4, c[0x0][0x208] ;  /* 0x0000820000047ab9 */ /* 0x000fe20000000a00 */
[----:B-1----:R-:W1:Y:S01]  /*273e0*/  LDC R3, c[0x0][0x448] ;  /* 0x00011200ff037b82 */ /* 0x002e620000000800 */
[----:B------:R-:W2:Y:S04]  /*273f0*/  @P1 LDG.E R2, desc[UR4][R4.64] ;  /* 0x0000000404021981 */ /* 0x000ea8000c1e1900 */
[----:B------:R-:W2:Y:S01]  /*27400*/  @P1 LDG.E R4, desc[UR4][R4.64+0x4] ;  /* 0x0000040404041981 */ /* 0x000ea2000c1e1900 */
[----:B-----5:R-:W-:Y:S01]  /*27410*/  IMAD.IADD R0, R9, 0x1, -R0 ;  /* 0x0000000109007824 */ /* 0x020fe200078e0a00 */
[----:B------:R-:W-:Y:S01]  /*27420*/  BSSY B0, `(.L_x_8188) ;  /* 0x00000ff000007945 */ /* 0x000fe20003800000 */
[----:B-1----:R-:W-:-:S13]  /*27430*/  ISETP.NE.AND P0, PT, R3, 0x1, PT ;  /* 0x000000010300780c */ /* 0x002fda0003f05270 */
[----:B------:R-:W1:Y:S01]  /*27440*/  @P0 LDC R3, c[0x0][0x44c] ;  /* 0x00011300ff030b82 */ /* 0x000e620000000800 */
[----:B--2---:R-:W-:-:S07]  /*27450*/  @P1 IMAD.IADD R8, R4, 0x1, -R2 ;  /* 0x0000000104081824 */ /* 0x004fce00078e0a02 */
[----:B------:R-:W2:Y:S01]  /*27460*/  @P0 LDC R4, c[0x0][0x450] ;  /* 0x00011400ff040b82 */ /* 0x000ea20000000800 */
[----:B------:R-:W-:-:S04]  /*27470*/  IMAD.SHL.U32 R2, R17, 0x80, RZ ;  /* 0x0000008011027824 */ /* 0x000fc800078e00ff */
[----:B------:R-:W-:-:S04]  /*27480*/  VIADD R2, R2, 0x7f ;  /* 0x0000007f02027836 */ /* 0x000fc80000000000 */
[----:B-1----:R-:W-:-:S04]  /*27490*/  @P0 IMAD.HI.U32 R3, R2, R3, RZ ;  /* 0x0000000302030227 */ /* 0x002fc800078e00ff */
[----:B------:R-:W-:Y:S02]  /*274a0*/  IMAD.MOV.U32 R5, RZ, RZ, R2 ;  /* 0x000000ffff057224 */ /* 0x000fe400078e0002 */
[----:B------:R-:W-:Y:S01]  /*274b0*/  IMAD.MOV.U32 R2, RZ, RZ, RZ ;  /* 0x000000ffff027224 */ /* 0x000fe200078e00ff */
[----:B--2---:R-:W-:Y:S01]  /*274c0*/  @P0 SHF.R.U32.HI R5, RZ, R4, R3 ;  /* 0x00000004ff050219 */ /* 0x004fe20000011603 */
[----:B------:R-:W-:-:S05]  /*274d0*/  IMAD.IADD R4, R0, 0x1, R8 ;  /* 0x0000000100047824 */ /* 0x000fca00078e0208 */
[C---:B------:R-:W-:Y:S02]  /*274e0*/  IADD3 R3, R4.reuse, 0xdf, RZ ;  /* 0x000000df04037810 */ /* 0x040fe40007ffe0ff */
[----:B------:R-:W-:-:S03]  /*274f0*/  IADD3 R21, R4, 0xe0, -R13 ;  /* 0x000000e004157810 */ /* 0x000fc60007ffe80d */
[----:B------:R-:W-:-:S04]  /*27500*/  IMAD.HI R6, R3, -0x6db6db6d, R2 ;  /* 0x9249249303067827 */ /* 0x000fc800078e0202 */
[----:B------:R-:W-:Y:S01]  /*27510*/  IMAD.IADD R3, R21, 0x1, R5 ;  /* 0x0000000115037824 */ /* 0x000fe200078e0205 */
[----:B------:R-:W-:-:S03]  /*27520*/  SHF.R.U32.HI R20, RZ, 0x1f, R6 ;  /* 0x0000001fff147819 */ /* 0x000fc60000011606 */
[----:B------:R-:W-:Y:S01]  /*27530*/  IMAD.HI R2, R3, -0x6db6db6d, R2 ;  /* 0x9249249303027827 */ /* 0x000fe200078e0202 */
        /* <DEDUP_REMOVED lines=8> */
[----:B------:R-:W-:Y:S02]  /*275c0*/  ISETP.GT.AND P0, PT, R4, R0, PT ;  /* 0x000000000400720c */ /* 0x000fe40003f04270 */
[----:B------:R-:W-:-:S05]  /*275d0*/  SHF.R.U32.HI R2, RZ, 0x5, R0 ;  /* 0x00000005ff027819 */ /* 0x000fca0000011600 */
[----:B------:R-:W-:-:S04]  /*275e0*/  IMAD.WIDE.U32 R2, R2, 0x24924925, RZ ;  /* 0x2492492502027825 */ /* 0x000fc800078e00ff */
[----:B------:R-:W-:Y:S02]  /*275f0*/  IMAD.MOV.U32 R2, RZ, RZ, R3 ;  /* 0x000000ffff027224 */ /* 0x000fe400078e0003 */
[----:B------:R-:W-:Y:S02]  /*27600*/  @P0 VIADD R5, R4, 0xdf ;  /* 0x000000df04050836 */ /* 0x000fe40000000000 */
[----:B------:R-:W-:Y:S02]  /*27610*/  @P0 IMAD.MOV.U32 R4, RZ, RZ, RZ ;  /* 0x000000ffff040224 */ /* 0x000fe400078e00ff */
[----:B------:R-:W-:Y:S02]  /*27620*/  IMAD.MOV.U32 R7, RZ, RZ, R2 ;  /* 0x000000ffff077224 */ /* 0x000fe400078e0002 */
[----:B------:R-:W-:-:S05]  /*27630*/  @P0 IMAD.HI R4, R5, -0x6db6db6d, R4 ;  /* 0x9249249305040827 */ /* 0x000fca00078e0204 */
        /* <DEDUP_REMOVED lines=12> */
.L_x_8382:
[----:B--2---:R-:W-:Y:S02]  /*27700*/  ISETP.NE.AND P0, PT, R14, RZ, PT ;  /* 0x000000ff0e00720c */ /* 0x004fe40003f05270 */
[----:B------:R-:W-:-:S11]  /*27710*/  PLOP3.LUT P6, PT, PT, PT, PT, 0x8, 0x0 ;  /* 0x000000000000781c */ /* 0x000fd60003fce170 */
[----:B------:R-:W-:Y:S05]  /*27720*/  @P0 BRA `(.L_x_8191) ;  /* 0x00000000000c0947 */ /* 0x000fea0003800000 */
[----:B------:R-:W-:-:S03]  /*27730*/  UMOV UR4, 0xffffffff ;  /* 0xffffffff00047882 */ /* 0x000fc60000000000 */
[----:B------:R-:W-:Y:S05]  /*27740*/  BRA.DIV UR4, `(.L_x_8192) ;  /* 0x0000007e04907947 */ /* 0x000fea000b800000 */
[----:B------:R-:W-:-:S13]  /*27750*/  ELECT P6, URZ, PT ;  /* 0x00000000003f782f */ /* 0x000fda00038c0000 */
.L_x_8191:
        /* <DEDUP_REMOVED lines=10> */
.L_x_8385:
[----:B------:R-:W-:Y:S05]  /*27800*/  BSYNC B1 ;  /* 0x0000000000017941 */ /* 0x000fea0003800000 */
.L_x_8193:
[----:B------:R-:W-:Y:S04]  /*27810*/  BSSY B1, `(.L_x_8195) ;  /* 0x0000053000017945 */ /* 0x000fe80003800000 */
[----:B------:R-:W-:Y:S05]  /*27820*/  @!P6 BRA `(.L_x_8196) ;  /* 0x000000040044e947 */ /* 0x000fea0003800000 */
[----:B------:R-:W2:Y:S04]  /*27830*/  LDL R5, [R1+0x4] ;  /* 0x0000040001057983 */ /* 0x000ea80000100800 */
[----:B------:R-:W3:Y:S01]  /*27840*/  LDL R6, [R1+0x18] ;  /* 0x0000180001067983 */ /* 0x000ee20000100800 */
[----:B-1----:R-:W1:Y:S01]  /*27850*/  S2R R4, SR_TID.X ;  /* 0x0000000000047919 */ /* 0x002e620000002100 */
[----:B--2---:R-:W-:Y:S02]  /*27860*/  MOV R8, R5 ;  /* 0x0000000500087202 */ /* 0x004fe40000000f00 */
[----:B------:R-:W2:Y:S03]  /*27870*/  LDL R5, [R1+0x20] ;  /* 0x0000200001057983 */ /* 0x000ea60000100800 */
[----:B---3--:R-:W-:Y:S01]  /*27880*/  IMAD R6, R6, 0x8, R8 ;  /* 0x0000000806067824 */ /* 0x008fe200078e0208 */
[----:B-1----:R-:W-:Y:S01]  /*27890*/  LOP3.LUT R4, R4, 0x7f, RZ, 0xc0, !PT ;  /* 0x0000007f04047812 */ /* 0x002fe200078ec0ff */
[----:B------:R-:W-:Y:S03]  /*278a0*/  BSSY B2, `(.L_x_8197) ;  /* 0x0000005000027945 */ /* 0x000fe60003800000 */
[----:B------:R-:W-:-:S02]  /*278b0*/  ISETP.NE.AND P1, PT, R4, RZ, PT ;  /* 0x000000ff0400720c */ /* 0x000fc40003f25270 */
[----:B--2---:R-:W-:-:S04]  /*278c0*/  SHF.L.U32 R8, R5, 0x1f, RZ ;  /* 0x0000001f05087819 */ /* 0x004fc800000006ff */
[----:B------:R-:W1:Y:S02]  /*278d0*/  SYNCS.PHASECHK.TRANS64.TRYWAIT P0, [R6+URZ+0x2e8a0], R8 ;  /* 0x02e8a008060075a7 */ /* 0x000e64000800017f */
[----:B-1----:R-:W-:Y:S05]  /*278e0*/  @!P0 BRA `(.L_x_8198) ;  /* 0x0000007c00608947 */ /* 0x002fea0003800000 */
.L_x_8386:
[----:B------:R-:W-:Y:S05]  /*278f0*/  BSYNC B2 ;  /* 0x0000000000027941 */ /* 0x000fea0003800000 */
.L_x_8197:
        /* <DEDUP_REMOVED lines=9> */
.L_x_8200:
[----:B------:R-:W-:Y:S05]  /*27990*/  BSYNC B2 ;  /* 0x0000000000027941 */ /* 0x000fea0003800000 */
.L_x_8199:
        /* <DEDUP_REMOVED lines=14> */
.L_x_8201:
        /* <DEDUP_REMOVED lines=13> */
.L_x_8387:
[----:B------:R-:W-:Y:S05]  /*27b50*/  BSYNC B2 ;  /* 0x0000000000027941 */ /* 0x000fea0003800000 */
.L_x_8202:
        /* <DEDUP_REMOVED lines=11> */
.L_x_8205:
[----:B------:R-:W-:Y:S05]  /*27c10*/  BSYNC B2 ;  /* 0x0000000000027941 */ /* 0x000fea0003800000 */
.L_x_8204:
        /* <DEDUP_REMOVED lines=8> */
.L_x_8206:
        /* <DEDUP_REMOVED lines=10> */
.L_x_8196:
[----:B------:R-:W-:Y:S05]  /*27d40*/  BSYNC B1 ;  /* 0x0000000000017941 */ /* 0x000fea0003800000 */
.L_x_8195:
[----:B------:R-:W2:Y:S04]  /*27d50*/  LDL.LU R5, [R1+0x18] ;  /* 0x0000180001057983 */ /* 0x000ea80000300800 */
[----:B------:R-:W3:Y:S01]  /*27d60*/  LDL.LU R8, [R1+0x20] ;  /* 0x0000200001087983 */ /* 0x000ee20000300800 */
[----:B-1----:R-:W-:Y:S01]  /*27d70*/  VIADD R3, R7, 0xfffffffe ;  /* 0xfffffffe07037836 */ /* 0x002fe20000000000 */
        /* <DEDUP_REMOVED lines=10> */
.L_x_8219:
[----:B------:R-:W-:Y:S05]  /*27e20*/  YIELD ;  /* 0x0000000000007946 */ /* 0x000fea0003800000 */
[----:B------:R-:W-:Y:S04]  /*27e30*/  BSSY B1, `(.L_x_8207) ;  /* 0x0000051000017945 */ /* 0x000fe80003800000 */
[----:B--2---:R-:W-:Y:S05]  /*27e40*/  @!P6 BRA `(.L_x_8208) ;  /* 0x00000004003ce947 */ /* 0x004fea0003800000 */
[----:B------:R-:W2:Y:S04]  /*27e50*/  LDL R7, [R1+0x4] ;  /* 0x0000040001077983 */ /* 0x000ea80000100800 */
[----:B-1----:R-:W2:Y:S04]  /*27e60*/  LDL R4, [R1+0x18] ;  /* 0x0000180001047983 */ /* 0x002ea80000100800 */
        /* <DEDUP_REMOVED lines=9> */
.L_x_8388:
[----:B------:R-:W-:Y:S05]  /*27f00*/  BSYNC B2 ;  /* 0x0000000000027941 */ /* 0x000fea0003800000 */
.L_x_8209:
        /* <DEDUP_REMOVED lines=9> */
.L_x_8212:
[----:B------:R-:W-:Y:S05]  /*27fa0*/  BSYNC B2 ;  /* 0x0000000000027941 */ /* 0x000fea0003800000 */
.L_x_8211:
        /* <DEDUP_REMOVED lines=13> */
.L_x_8213:
        /* <DEDUP_REMOVED lines=13> */
.L_x_8389:
[----:B------:R-:W-:Y:S05]  /*28150*/  BSYNC B2 ;  /* 0x0000000000027941 */ /* 0x000fea0003800000 */
.L_x_8214:
[----:B------:R-:W-:Y:S01]  /*28160*/  BSSY B2, `(.L_x_8216) ;  /* 0x000000b000027945 */ /* 0x000fe20003800000 */
[----:B------:R-:W-:Y:S01]  /*28170*/  IMAD.MOV.U32 R8, RZ, RZ, 0x0 ;  /* 0x00000000ff087424 */ /* 0x000fe200078e00ff */
[----:B------:R-:W-:Y:S02]  /*28180*/  MOV R9, 0x12f00000 ;  /* 0x12f0000000097802 */ /* 0x000fe40000000f00 */
        /* <DEDUP_REMOVED lines=8> */
.L_x_8217:
[----:B------:R-:W-:Y:S05]  /*28210*/  BSYNC B2 ;  /* 0x0000000000027941 */ /* 0x000fea0003800000 */
.L_x_8216:
        /* <DEDUP_REMOVED lines=8> */
.L_x_8218:
        /* <DEDUP_REMOVED lines=10> */
.L_x_8208:
[----:B------:R-:W-:Y:S05]  /*28340*/  BSYNC B1 ;  /* 0x0000000000017941 */ /* 0x000fea0003800000 */
.L_x_8207:
[----:B------:R-:W2:Y:S04]  /*28350*/  LDL.LU R5, [R1+0x18] ;  /* 0x0000180001057983 */ /* 0x000ea80000300800 */
[----:B-1----:R-:W3:Y:S01]  /*28360*/  LDL.LU R8, [R1+0x20] ;  /* 0x0000200001087983 */ /* 0x002ee20000300800 */
        /* <DEDUP_REMOVED lines=10> */
.L_x_8189:
[----:B------:R-:W-:Y:S05]  /*28410*/  BSYNC B0 ;  /* 0x0000000000007941 */ /* 0x000fea0003800000 */
.L_x_8188:
[----:B------:R-:W3:Y:S01]  /*28420*/  LDC R0, c[0x0][0x448] ;  /* 0x00011200ff007b82 */ /* 0x000ee20000000800 */
[----:B------:R-:W-:Y:S07]  /*28430*/  @!P0 WARPSYNC.ALL ;  /* 0x0000000000008948 */ /* 0x000fee0003800000 */
[----:B------:R-:W-:Y:S01]  /*28440*/  @!P0 BAR.SYNC.DEFER_BLOCKING 0xc, 0x180 ;  /* 0x0306000000008b1d */ /* 0x000fe20000010000 */
[----:B---3--:R-:W-:Y:S02]  /*28450*/  ISETP.NE.AND P1, PT, R0, 0x1, PT ;  /* 0x000000010000780c */ /* 0x008fe40003f25270 */
[----:B------:R-:W-:-:S11]  /*28460*/  LEA R0, R17, 0x7f, 0x7 ;  /* 0x0000007f11007811 */ /* 0x000fd600078e38ff */
[----:B------:R-:W3:Y:S08]  /*28470*/  @P1 LDC R2, c[0x0][0x44c] ;  /* 0x00011300ff021b82 */ /* 0x000ef00000000800 */
[----:B------:R-:W4:Y:S01]  /*28480*/  @P1 LDC R3, c[0x0][0x450] ;  /* 0x00011400ff031b82 */ /* 0x000f220000000800 */
[----:B---3--:R-:W-:-:S05]  /*28490*/  @P1 IMAD.HI.U32 R2, R0, R2, RZ ;  /* 0x0000000200021227 */ /* 0x008fca00078e00ff */
[----:B----4-:R-:W-:Y:S01]  /*284a0*/  @P1 SHF.R.U32.HI R0, RZ, R3, R2 ;  /* 0x00000003ff001219 */ /* 0x010fe20000011602 */
[----:B------:R-:W-:-:S04]  /*284b0*/  IMAD.MOV.U32 R2, RZ, RZ, RZ ;  /* 0x000000ffff027224 */ /* 0x000fc800078e00ff */
[----:B------:R-:W-:-:S04]  /*284c0*/  IMAD.IADD R3, R21, 0x1, R0 ;  /* 0x0000000115037824 */ /* 0x000fc800078e0200 */
[----:B------:R-:W-:-:S05]  /*284d0*/  IMAD.HI R2, R3, -0x6db6db6d, R2 ;  /* 0x9249249303027827 */ /* 0x000fca00078e0202 */
[----:B------:R-:W-:-:S04]  /*284e0*/  SHF.R.U32.HI R0, RZ, 0x1f, R2 ;  /* 0x0000001fff007819 */ /* 0x000fc80000011602 */
[----:B------:R-:W-:-:S04]  /*284f0*/  LEA.HI.SX32 R2, R2, R0, 0x19 ;  /* 0x0000000002027211 */ /* 0x000fc800078fcaff */
[----:B-12---:R-:W-:-:S04]  /*28500*/  VIMNMX R4, R20, R2, PT ;  /* 0x0000000214047248 */ /* 0x006fc80003fe0100 */
        /* <DEDUP_REMOVED lines=10> */
[----:B------:R-:W1:Y:S01]  /*285b0*/  FLO.U32 R0, UR4 ;  /* 0x0000000400007d00 */ /* 0x000e6200080e0000 */
[----:B------:R-:W-:Y:S01]  /*285c0*/  ULDC.64 UR6, c[0x0][0x208] ;  /* 0x0000820000067ab9 */ /* 0x000fe20000000a00 */
        /* <DEDUP_REMOVED lines=9> */
.L_x_8220:
        /* <DEDUP_REMOVED lines=21> */
.L_x_8223:
[----:B------:R-:W-:Y:S05]  /*287b0*/  BSYNC B6 ;  /* 0x0000000000067941 */ /* 0x000fea0003800000 */
.L_x_8222:
        /* <DEDUP_REMOVED lines=25> */
.L_x_8225:
[----:B------:R-:W-:Y:S05]  /*28950*/  BSYNC B6 ;  /* 0x0000000000067941 */ /* 0x000fea0003800000 */
.L_x_8224:
        /* <DEDUP_REMOVED lines=22> */
.L_x_8227:
[----:B------:R-:W-:Y:S05]  /*28ac0*/  BSYNC B6 ;  /* 0x0000000000067941 */ /* 0x000fea0003800000 */
.L_x_8226:
        /* <DEDUP_REMOVED lines=20> */
.L_x_8229:
[----:B------:R-:W-:Y:S05]  /*28c10*/  BSYNC B6 ;  /* 0x0000000000067941 */ /* 0x000fea0003800000 */
.L_x_8228:
[----:B------:R-:W2:Y:S01]  /*28c20*/  LDL.LU R2, [R1] ;  /* 0x0000000001027983 */ /* 0x000ea20000300800 */
[----:B------:R-:W-:-:S03]  /*28c30*/  ULDC.64 UR4, c[0x0][0x9f8] ;  /* 0x00027e0000047ab9 */ /* 0x000fc60000000a00 */
[----:B------:R-:W3:Y:S04]  /*28c40*/  LDL.LU R0, [R1+0x2c] ;  /* 0x00002c0001007983 */ /* 0x000ee80000300800 */
[----:B------:R-:W4:Y:S01]  /*28c50*/  LDL R9, [R1+0x24] ;  /* 0x0000240001097983 */ /* 0x000f220000100800 */
[----:B------:R-:W-:Y:S01]  /*28c60*/  ISETP.NE.U32.AND P0, PT, RZ, UR4, PT ;  /* 0x00000004ff007c0c */ /* 0x000fe2000bf05070 */
[----:B------:R-:W-:-:S03]  /*28c70*/  ULDC.64 UR6, c[0x0][0x208] ;  /* 0x0000820000067ab9 */ /* 0x000fc60000000a00 */
        /* <DEDUP_REMOVED lines=18> */
.L_x_8392:
        /* <DEDUP_REMOVED lines=11> */
.L_x_8395:
        /* <DEDUP_REMOVED lines=9> */
[----:B------:R-:W-:Y:S01]  /*28ee0*/  ULDC.64 UR6, c[0x0][0x208] ;  /* 0x0000820000067ab9 */ /* 0x000fe20000000a00 */
[----:B-1----:R-:W-:-:S13]  /*28ef0*/  ISETP.NE.AND P0, PT, R8, 0x1, PT ;  /* 0x000000010800780c */ /* 0x002fda0003f05270 */
[----:B------:R-:W1:Y:S02]  /*28f00*/  @P0 LDC.64 R6, c[0x0][0x440] ;  /* 0x00011000ff060b82 */ /* 0x000e640000000a00 */
[----:B-1----:R-:W-:-:S05]  /*28f10*/  @P0 IMAD.HI.U32 R6, R4, R6, RZ ;  /* 0x0000000604060227 */ /* 0x002fca00078e00ff */
        /* <DEDUP_REMOVED lines=11> */
[----:B------:R-:W3:Y:S04]  /*28fd0*/  LDG.E R0, desc[UR6][R2.64] ;  /* 0x0000000602007981 */ /* 0x000ee8000c1e1900 */
[----:B---3--:R1:W-:Y:S02]  /*28fe0*/  STL [R1], R0 ;  /* 0x0000000001007387 */ /* 0x0083e40000100800 */
.L_x_8233:
        /* <DEDUP_REMOVED lines=10> */
.L_x_8396:
        /* <DEDUP_REMOVED lines=8> */
.L_x_8235:
        /* <DEDUP_REMOVED lines=19> */
[----:B------:R-:W3:Y:S02]  /*29240*/  SYNCS.PHASECHK.TRANS64.TRYWAIT P0, [R0+URZ+0x2e840], R3 ;  /* 0x02e84003000075a7 */ /* 0x000ee4000800017f */
[----:B--23--:R-:W-:Y:S05]  /*29250*/  @!P0 BRA `(.L_x_8236) ;  /* 0x0000006400bc8947 */ /* 0x00cfea0003800000 */
.L_x_8397:
        /* <DEDUP_REMOVED lines=8> */
.L_x_8237:
[----:B------:R-:W3:Y:S04]  /*292e0*/  LDL R5, [R1] ;  /* 0x0000000001057983 */ /* 0x000ee80000100800 */
        /* <DEDUP_REMOVED lines=13> */
[----:B---3--:R-:W-:Y:S02]  /*293c0*/  R2UR UR13, R5 ;  /* 0x00000000050d72ca */ /* 0x008fe400000e0000 */
[----:B--2---:R-:W-:-:S04]  /*293d0*/  LOP3.LUT R3, R3, 0xfffffffe, RZ, 0xc0, !PT ;  /* 0xfffffffe03037812 */ /* 0x004fc800078ec0ff */
[----:B------:R-:W-:-:S07]  /*293e0*/  @P0 LOP3.LUT R3, R3, 0x1, RZ, 0xfc, !PT ;  /* 0x0000000103030812 */ /* 0x000fce00078efcff */
[----:B------:R3:W-:Y:S01]  /*293f0*/  UTMALDG.4D [UR8], [UR4], desc[UR6] ;  /* 0x00000608040075b4 */ /* 0x0007e20008019000 */
[----:B------:R3:W-:Y:S01]  /*29400*/  STL [R1+0x28], R3 ;  /* 0x0000280301007387 */ /* 0x0007e20000100800 */
[----:B------:R-:W-:Y:S01]  /*29410*/  NOP ;  /* 0x0000000000007918 */ /* 0x000fe20000000000 */
.L_x_8231:
        /* <DEDUP_REMOVED lines=11> */
[----:B----4-:R-:W-:Y:S01]  /*294d0*/  VIADD R2, R2, 0x1c400 ;  /* 0x0001c40002027836 */ /* 0x010fe20000000000 */
[----:B---3--:R-:W-:-:S04]  /*294e0*/  SHF.R.S32.HI R0, RZ, 0x1f, R3 ;  /* 0x0000001fff007819 */ /* 0x008fc80000011403 */
        /* <DEDUP_REMOVED lines=30> */
.L_x_8239:
[----:B------:R-:W-:Y:S05]  /*296d0*/  BSYNC B6 ;  /* 0x0000000000067941 */ /* 0x000fea0003800000 */
.L_x_8238:
[----:B--2---:R-:W2:Y:S01]  /*296e0*/  LDL.LU R5, [R1+0x58] ;  /* 0x0000580001057983 */ /* 0x004ea20000300800 */
[----:B------:R-:W-:Y:S01]  /*296f0*/  ULDC.64 UR4, c[0x0][0x2d8] ;  /* 0x0000b60000047ab9 */ /* 0x000fe20000000a00 */
[----:B------:R-:W1:Y:S01]  /*29700*/  LDC R8, c[0x0][0x448] ;  /* 0x00011200ff087b82 */ /* 0x000e620000000800 */
[----:B------:R-:W-:Y:S01]  /*29710*/  ULDC UR6, c[0x0][0x2b8] ;  /* 0x0000ae0000067ab9 */ /* 0x000fe20000000800 */
[----:B------:R-:W2:Y:S04]  /*29720*/  LDL.LU.64 R2, [R1+0x60] ;  /* 0x0000600001027983 */ /* 0x000ea80000300a00 */
[----:B------:R-:W3:Y:S04]  /*29730*/  LDL.LU R0, [R1+0x68] ;  /* 0x0000680001007983 */ /* 0x000ee80000300800 */
[----:B------:R-:W4:Y:S04]  /*29740*/  LDL.LU R6, [R1+0x70] ;  /* 0x0000700001067983 */ /* 0x000f280000300800 */
[----:B------:R-:W4:Y:S04]  /*29750*/  LDL.LU R4, [R1+0x50] ;  /* 0x0000500001047983 */ /* 0x000f280000300800 */
[----:B------:R0:W5:Y:S01]  /*29760*/  LDL R10, [R1+0x6c] ;  /* 0x00006c00010a7983 */ /* 0x0001620000100800 */
[----:B-1----:R-:W-:Y:S01]  /*29770*/  ISETP.NE.AND P0, PT, R8, 0x1, PT ;  /* 0x000000010800780c */ /* 0x002fe20003f05270 */
[----:B------:R-:W1:Y:S01]  /*29780*/  S2R R9, SR_TID.X ;  /* 0x0000000000097919 */ /* 0x000e620000002100 */
[----:B------:R-:W0:Y:S01]  /*29790*/  S2R R11, SR_TID.X ;  /* 0x00000000000b7919 */ /* 0x000e220000002100 */
[----:B-1----:R-:W-:-:S05]  /*297a0*/  IMAD.SHL.U32 R9, R9, 0x10, RZ ;  /* 0x0000001009097824 */ /* 0x002fca00078e00ff */
[----:B------:R-:W-:Y:S01]  /*297b0*/  LOP3.LUT R9, R9, 0x70, RZ, 0xc0, !PT ;  /* 0x0000007009097812 */ /* 0x000fe200078ec0ff */
[----:B--2---:R-:W-:Y:S02]  /*297c0*/  IMAD.MOV.U32 R3, RZ, RZ, R5 ;  /* 0x000000ffff037224 */ /* 0x004fe400078e0005 */
[----:B------:R-:W1:Y:S01]  /*297d0*/  S2R R5, SR_TID.X ;  /* 0x0000000000057919 */ /* 0x000e620000002100 */
        /* <DEDUP_REMOVED lines=9> */
[----:B------:R-:W-:Y:S01]  /*29870*/  ULDC.64 UR4, c[0x0][0x2d0] ;  /* 0x0000b40000047ab9 */ /* 0x000fe20000000a00 */
[----:B------:R-:W3:Y:S02]  /*29880*/  S2R R4, SR_TID.X ;  /* 0x0000000000047919 */ /* 0x000ee40000002100 */
[----:B------:R-:W-:Y:S01]  /*29890*/  IMAD.IADD R3, R3, 0x1, R0 ;  /* 0x0000000103037824 */ /* 0x000fe200078e0200 */
[----:B-1----:R-:W-:-:S04]  /*298a0*/  LOP3.LUT R5, R5, 0x7f, RZ, 0xc0, !PT ;  /* 0x0000007f05057812 */ /* 0x002fc800078ec0ff */
[----:B------:R-:W-:Y:S01]  /*298b0*/  SHF.R.U32.HI R5, RZ, 0x3, R5 ;  /* 0x00000003ff057819 */ /* 0x000fe20000011605 */
[----:B---3--:R-:W-:-:S05]  /*298c0*/  IMAD.SHL.U32 R4, R4, 0x10, RZ ;  /* 0x0000001004047824 */ /* 0x008fca00078e00ff */
[----:B------:R-:W-:Y:S02]  /*298d0*/  LOP3.LUT R4, R5, 0x70, R4, 0xf8, !PT ;  /* 0x0000007005047812 */ /* 0x000fe400078ef804 */
[----:B------:R-:W1:Y:S02]  /*298e0*/  @P0 LDC R5, c[0x0][0x44c] ;  /* 0x00011300ff050b82 */ /* 0x000e640000000800 */
[----:B------:R-:W-:-:S05]  /*298f0*/  LEA R4, R17, R4, 0x7 ;  /* 0x0000000411047211 */ /* 0x000fca00078e38ff */
[----:B------:R-:W-:Y:S02]  /*29900*/  IMAD.MOV.U32 R0, RZ, RZ, R4 ;  /* 0x000000ffff007224 */ /* 0x000fe400078e0004 */
[----:B-1----:R-:W-:-:S05]  /*29910*/  @P0 IMAD.HI.U32 R5, R4, R5, RZ ;  /* 0x0000000504050227 */ /* 0x002fca00078e00ff */
        /* <DEDUP_REMOVED lines=18> */
[C---:B0-----:R-:W-:Y:S01]  /*29a40*/  IMAD.SHL.U32 R7, R11.reuse, 0x10, RZ ;  /* 0x000000100b077824 */ /* 0x041fe200078e00ff */
[----:B------:R-:W-:-:S04]  /*29a50*/  LOP3.LUT R9, R11, 0x7f, RZ, 0xc0, !PT ;  /* 0x0000007f0b097812 */ /* 0x000fc800078ec0ff */
[----:B------:R-:W-:Y:S02]  /*29a60*/  LOP3.LUT R7, R7, 0x70, RZ, 0xc0, !PT ;  /* 0x0000007007077812 */ /* 0x000fe400078ec0ff */
[----:B------:R-:W-:Y:S01]  /*29a70*/  SHF.R.U32.HI R9, RZ, 0x3, R9 ;  /* 0x00000003ff097819 */ /* 0x000fe20000011609 */
[----:B------:R-:W-:Y:S06]  /*29a80*/  BRA.DIV UR4, `(.L_x_8240) ;  /* 0x0000005e04c47947 */ /* 0x000fec000b800000 */
[----:B------:R-:W2:Y:S01]  /*29a90*/  LDL.LU R5, [R1+0x5c] ;  /* 0x00005c0001057983 */ /* 0x000ea20000300800 */
[----:B------:R-:W-:Y:S01]  /*29aa0*/  IMAD R17, R17, 0x80, R9 ;  /* 0x0000008011117824 */ /* 0x000fe200078e0209 */
[----:B------:R-:W-:Y:S02]  /*29ab0*/  ULDC.64 UR4, c[0x0][0x208] ;  /* 0x0000820000047ab9 */ /* 0x000fe40000000a00 */
[----:B------:R-:W-:Y:S04]  /*29ac0*/  SHFL.IDX PT, R4, R2, RZ, 0x181f ;  /* 0x00181fff02047589 */ /* 0x000fe800000e0000 */
        /* <DEDUP_REMOVED lines=9> */
[----:B-----5:R0:W-:Y:S02]  /*29b60*/  @!P1 LDGSTS.E.BYPASS.LTC128B.128 [R10+0x1c400], desc[UR4][R4.64], !P0 ;  /* 0x1c400000040a9fae */ /* 0x0201e4000c101d44 */
        /* <DEDUP_REMOVED lines=9> */
[----:B------:R0:W-:Y:S02]  /*29c00*/  @!P1 LDGSTS.E.BYPASS.LTC128B.128 [R10+0x1cc00], desc[UR4][R4.64], !P0 ;  /* 0x1cc00000040a9fae */ /* 0x0001e4000c101d44 */
[----:B0-----:R-:W-:-:S04]  /*29c10*/  IADD3 R4, R17, 0x20, RZ ;  /* 0x0000002011047810 */ /* 0x001fc80007ffe0ff */
        /* <DEDUP_REMOVED lines=48> */
[----:B------:R0:W-:Y:S04]  /*29f20*/  @!P1 LDGSTS.E.BYPASS.LTC128B.128 [R10+0x1f400], desc[UR4][R4.64], !P0 ;  /* 0x1f400000040a9fae */ /* 0x0001e8000c101d44 */
[----:B01----:R0:W2:Y:S02]  /*29f30*/  SHFL.IDX PT, R4, R2, 0x7, 0x181f ;  /* 0x00f81f0002047f89 */ /* 0x0030a400000e0000 */
.L_x_8414:
[----:B------:R1:W5:Y:S01]  /*29f40*/  LDL R9, [R1+0x4] ;  /* 0x0000040001097983 */ /* 0x0003620000100800 */
[----:B------:R-:W-:Y:S01]  /*29f50*/  IADD3 R17, R17, 0x70, RZ ;  /* 0x0000007011117810 */ /* 0x000fe20007ffe0ff */
[----:B------:R-:W-:-:S03]  /*29f60*/  ULDC.64 UR4, c[0x0][0x208] ;  /* 0x0000820000047ab9 */ /* 0x000fc60000000a00 */
        /* <DEDUP_REMOVED lines=9> */
.L_x_8241:
[----:B-1----:R-:W2:Y:S01]  /*2a000*/  LDL R2, [R1+0x4] ;  /* 0x0000040001027983 */ /* 0x002ea20000100800 */
        /* <DEDUP_REMOVED lines=18> */
.L_x_8415:
[----:B------:R-:W-:Y:S05]  /*2a130*/  BSYNC B0 ;  /* 0x0000000000007941 */ /* 0x000fea0003800000 */
.L_x_8242:
[----:B0-----:R-:W2:Y:S02]  /*2a140*/  LDL R2, [R1+0x54] ;  /* 0x0000540001027983 */ /* 0x001ea40000100800 */
[----:B--2---:R-:W-:-:S13]  /*2a150*/  ISETP.GE.AND P0, PT, R2, 0x2, PT ;  /* 0x000000020200780c */ /* 0x004fda0003f06270 */
[----:B------:R-:W-:Y:S05]  /*2a160*/  @!P0 BRA `(.L_x_8244) ;  /* 0x0000001400008947 */ /* 0x000fea0003800000 */
[----:B------:R0:W5:Y:S01]  /*2a170*/  LDL.LU R0, [R1+0x14] ;  /* 0x0000140001007983 */ /* 0x0001620000300800 */
[----:B------:R-:W-:-:S03]  /*2a180*/  VIADD R2, R2, 0xfffffffe ;  /* 0xfffffffe02027836 */ /* 0x000fc60000000000 */
[----:B------:R0:W5:Y:S04]  /*2a190*/  LDL.LU R8, [R1+0x1c] ;  /* 0x00001c0001087983 */ /* 0x0001680000300800 */
.L_x_8264:
        /* <DEDUP_REMOVED lines=21> */
[----:B------:R-:W-:Y:S01]  /*2a2f0*/  ULDC.64 UR8, c[0x0][0x208] ;  /* 0x0000820000087ab9 */ /* 0x000fe20000000a00 */
        /* <DEDUP_REMOVED lines=14> */
[----:B------:R-:W2:Y:S04]  /*2a3e0*/  LDG.E R4, desc[UR8][R6.64] ;  /* 0x0000000806047981 */ /* 0x000ea8000c1e1900 */
[----:B--2---:R2:W-:Y:S02]  /*2a3f0*/  STL [R1], R4 ;  /* 0x0000000401007387 */ /* 0x0045e40000100800 */
.L_x_8247:
[----:B------:R-:W3:Y:S01]  /*2a400*/  LDL R5, [R1+0x4] ;  /* 0x0000040001057983 */ /* 0x000ee20000100800 */
[----:B--2---:R-:W2:Y:S01]  /*2a410*/  S2R R4, SR_TID.X ;  /* 0x0000000000047919 */ /* 0x004ea20000002100 */
[----:B------:R-:W-:Y:S01]  /*2a420*/  BSSY B1, `(.L_x_8248) ;  /* 0x0000007000017945 */ /* 0x000fe20003800000 */
[----:B--2---:R-:W-:-:S04]  /*2a430*/  LOP3.LUT R4, R4, 0x7f, RZ, 0xc0, !PT ;  /* 0x0000007f04047812 */ /* 0x004fc800078ec0ff */
[----:B------:R-:W-:Y:S02]  /*2a440*/  ISETP.NE.AND P1, PT, R4, RZ, PT ;  /* 0x000000ff0400720c */ /* 0x000fe40003f25270 */
[----:B---3--:R-:W-:Y:S02]  /*2a450*/  LEA R6, R10, R5, 0x3 ;  /* 0x000000050a067211 */ /* 0x008fe400078e18ff */
[----:B------:R-:W-:-:S04]  /*2a460*/  SHF.L.U32 R5, R9, 0x1f, RZ ;  /* 0x0000001f09057819 */ /* 0x000fc800000006ff */
[----:B------:R-:W2:Y:S02]  /*2a470*/  SYNCS.PHASECHK.TRANS64.TRYWAIT P0, [R6+URZ+0x2e880], R5 ;  /* 0x02e88005060075a7 */ /* 0x000ea4000800017f */
[----:B--2---:R-:W-:Y:S05]  /*2a480*/  @!P0 BRA `(.L_x_8249) ;  /* 0x0000006000208947 */ /* 0x004fea0003800000 */
.L_x_8416:
[----:B------:R-:W-:Y:S05]  /*2a490*/  BSYNC B1 ;  /* 0x0000000000017941 */ /* 0x000fea0003800000 */
.L_x_8248:
        /* <DEDUP_REMOVED lines=9> */
.L_x_8251:
[----:B------:R-:W-:Y:S05]  /*2a530*/  BSYNC B1 ;  /* 0x0000000000017941 */ /* 0x000fea0003800000 */
.L_x_8250:
        /* <DEDUP_REMOVED lines=14> */
.L_x_8252:
        /* <DEDUP_REMOVED lines=14> */
.L_x_8417:
[----:B------:R-:W-:Y:S05]  /*2a700*/  BSYNC B1 ;  /* 0x0000000000017941 */ /* 0x000fea0003800000 */
.L_x_8253:
        /* <DEDUP_REMOVED lines=11> */
.L_x_8256:
[----:B------:R-:W-:Y:S05]  /*2a7c0*/  BSYNC B1 ;  /* 0x0000000000017941 */ /* 0x000fea0003800000 */
.L_x_8255:
        /* <DEDUP_REMOVED lines=8> */
.L_x_8257:
        /* <DEDUP_REMOVED lines=11> */
.L_x_8246:
[----:B------:R-:W-:Y:S05]  /*2a900*/  BSYNC B0 ;  /* 0x0000000000007941 */ /* 0x000fea0003800000 */
.L_x_8245:
[----:B------:R-:W-:-:S06]  /*2a910*/  UISETP.NE.AND UP0, UPT, UR38, 0x3, UPT ;  /* 0x000000032600788c */ /* 0x000fcc000bf05270 */
[----:B------:R-:W-:-:S13]  /*2a920*/  PLOP3.LUT P0, PT, PT, PT, UP0, 0x80, 0x0 ;  /* 0x000000000000781c */ /* 0x000fda0003f0f008 */
[----:B------:R-:W-:Y:S05]  /*2a930*/  @!P0 BRA `(.L_x_8258) ;  /* 0x0000000000048947 */ /* 0x000fea0003800000 */
[----:B------:R-:W-:Y:S01]  /*2a940*/  BPT.TRAP 0x1 ;  /* 0x000000040000795c */ /* 0x000fe20000300000 */
.L_x_8258:
[----:B------:R-:W2:Y:S01]  /*2a950*/  LDL R5, [R1+0x4] ;  /* 0x0000040001057983 */ /* 0x000ea20000100800 */
        /* <DEDUP_REMOVED lines=8> */
.L_x_8418:
[----:B------:R-:W-:Y:S05]  /*2a9e0*/  BSYNC B0 ;  /* 0x0000000000007941 */ /* 0x000fea0003800000 */
.L_x_8259:
[----:B------:R-:W-:Y:S05]  /*2a9f0*/  @!P1 BRA `(.L_x_8261) ;  /* 0x0000000000049947 */ /* 0x000fea0003800000 */
[----:B------:R-:W-:Y:S01]  /*2aa00*/  BPT.TRAP 0x1 ;  /* 0x000000040000795c */ /* 0x000fe20000300000 */
.L_x_8261:
[----:B--2---:R-:W-:Y:S01]  /*2aa10*/  SHF.L.U32 R4, R8, 0x1f, RZ ;  /* 0x0000001f08047819 */ /* 0x004fe200000006ff */
[----:B------:R-:W-:-:S03]  /*2aa20*/  IMAD R0, R0, 0x7000, RZ ;  /* 0x0000700000007824 */ /* 0x000fc600078e02ff */
[----:B------:R-:W2:Y:S02]  /*2aa30*/  SYNCS.PHASECHK.TRANS64.TRYWAIT P0, [R3+URZ+0x2e860], R4 ;  /* 0x02e86004030075a7 */ /* 0x000ea4000800017f */
[----:B--2---:R-:W-:Y:S05]  /*2aa40*/  @!P0 BRA `(.L_x_8262) ;  /* 0x0000005800ec8947 */ /* 0x004fea0003800000 */
.L_x_8419:
[----:B------:R-:W3:Y:S04]  /*2aa50*/  LDL R12, [R1+0x34] ;  /* 0x00003400010c7983 */ /* 0x000ee80000100800 */
[----:B------:R-:W4:Y:S04]  /*2aa60*/  LDL R13, [R1+0x8] ;  /* 0x00000800010d7983 */ /* 0x000f280000100800 */
[----:B------:R0:W-:Y:S04]  /*2aa70*/  STL [R1+0xcc], R16 ;  /* 0x0000cc1001007387 */ /* 0x0001e80000100800 */
[----:B0-----:R-:W3:Y:S04]  /*2aa80*/  LDL R16, [R1+0x10] ;  /* 0x0000100001107983 */ /* 0x001ee80000100800 */
[----:B------:R2:W-:Y:S04]  /*2aa90*/  STL [R1+0xc8], R3 ;  /* 0x0000c80301007387 */ /* 0x0005e80000100800 */
[----:B--2---:R-:W2:Y:S04]  /*2aaa0*/  LDL R3, [R1+0x4] ;  /* 0x0000040001037983 */ /* 0x004ea80000100800 */
[----:B------:R0:W-:Y:S04]  /*2aab0*/  STL [R1+0xc4], R2 ;  /* 0x0000c40201007387 */ /* 0x0001e80000100800 */
[----:B0-----:R-:W4:Y:S01]  /*2aac0*/  LDL R2, [R1+0xc] ;  /* 0x00000c0001027983 */ /* 0x001f220000100800 */
[----:B------:R-:W-:Y:S05]  /*2aad0*/  WARPSYNC.ALL ;  /* 0x0000000000007948 */ /* 0x000fea0003800000 */
[----:B---3--:R-:W-:-:S05]  /*2aae0*/  LOP3.LUT R4, R0, R16, RZ, 0xfc, !PT ;  /* 0x0000001000047212 */ /* 0x008fca00078efcff */
[C---:B--2---:R-:W-:Y:S01]  /*2aaf0*/  IMAD.IADD R4, R3.reuse, 0x1, R4 ;  /* 0x0000000103047824 */ /* 0x044fe200078e0204 */
[----:B------:R-:W-:-:S05]  /*2ab00*/  IADD3 R17, R3, R12, R0 ;  /* 0x0000000c03117210 */ /* 0x000fca0007ffe000 */
[----:B------:R-:W0:Y:S01]  /*2ab10*/  LDSM.16.MT88.4 R4, [R4+0xe400] ;  /* 0x00e400000404783b */ /* 0x000e220000004200 */
[----:B----4-:R-:W-:-:S05]  /*2ab20*/  LOP3.LUT R12, R0, R2, RZ, 0xfc, !PT ;  /* 0x00000002000c7212 */ /* 0x010fca00078efcff */
[----:B------:R-:W-:Y:S01]  /*2ab30*/  IMAD.IADD R12, R13, 0x1, R12 ;  /* 0x000000010d0c7824 */ /* 0x000fe200078e020c */
[C-C-:B0-----:R-:W-:Y:S02]  /*2ab40*/  PRMT R8, R4.reuse, 0x6420, R5.reuse ;  /* 0x0000642004087816 */ /* 0x141fe40000000005 */
[----:B-1----:R-:W-:Y:S02]  /*2ab50*/  PRMT R9, R4, 0x7531, R5 ;  /* 0x0000753104097816 */ /* 0x002fe40000000005 */
        /* <DEDUP_REMOVED lines=11> */
[----:B0-----:R-:W-:Y:S02]  /*2ac10*/  VIADD R8, R0, 0x1000 ;  /* 0x0000100000087836 */ /* 0x001fe40000000000 */
        /* <DEDUP_REMOVED lines=118> */
[----:B-1----:R-:W-:-:S04]  /*2b380*/  IMAD.MOV.U32 R17, RZ, RZ, R11 ;  /* 0x000000ffff117224 */ /* 0x002fc800078e000b */
        /* <DEDUP_REMOVED lines=17> */
.L_x_8263:
        /* <DEDUP_REMOVED lines=13> */
.L_x_8244:
[----:B------:R-:W0:Y:S01]  /*2b570*/  S2R R3, SR_TID.X ;  /* 0x0000000000037919 */ /* 0x000e220000002100 */
[----:B------:R-:W-:Y:S01]  /*2b580*/  BSSY B0, `(.L_x_8265) ;  /* 0x0000011000007945 */ /* 0x000fe20003800000 */
[----:B0-----:R-:W-:-:S04]  /*2b590*/  LOP3.LUT R3, R3, 0x7f, RZ, 0xc0, !PT ;  /* 0x0000007f03037812 */ /* 0x001fc800078ec0ff */
[----:B------:R-:W-:-:S13]  /*2b5a0*/  ISETP.NE.AND P0, PT, R3, RZ, PT ;  /* 0x000000ff0300720c */ /* 0x000fda0003f05270 */
[----:B------:R-:W-:Y:S05]  /*2b5b0*/  @P0 BRA `(.L_x_8266) ;  /* 0x0000000000340947 */ /* 0x000fea0003800000 */
[----:B------:R-:W0:Y:S01]  /*2b5c0*/  S2R R2, SR_LANEID ;  /* 0x0000000000027919 */ /* 0x000e220000000000 */
[----:B------:R-:W-:Y:S01]  /*2b5d0*/  VOTEU.ANY UR4, UPT, PT ;  /* 0x0000000000047886 */ /* 0x000fe200038e0100 */
[----:B------:R-:W-:Y:S01]  /*2b5e0*/  ULDC.64 UR6, c[0x0][0x208] ;  /* 0x0000820000067ab9 */ /* 0x000fe20000000a00 */
        /* <DEDUP_REMOVED lines=10> */
.L_x_8266:
[----:B------:R-:W-:Y:S05]  /*2b690*/  BSYNC B0 ;  /* 0x0000000000007941 */ /* 0x000fea0003800000 */
.L_x_8265:
[----:B------:R-:W-:-:S06]  /*2b6a0*/  UISETP.NE.AND UP0, UPT, UR38, 0x3, UPT ;  /* 0x000000032600788c */ /* 0x000fcc000bf05270 */
[----:B------:R-:W-:-:S13]  /*2b6b0*/  PLOP3.LUT P1, PT, PT, PT, UP0, 0x80, 0x0 ;  /* 0x000000000000781c */ /* 0x000fda0003f2f008 */
[----:B------:R-:W-:Y:S05]  /*2b6c0*/  @!P1 BRA `(.L_x_8267) ;  /* 0x0000000000049947 */ /* 0x000fea0003800000 */
[----:B------:R-:W-:Y:S01]  /*2b6d0*/  BPT.TRAP 0x1 ;  /* 0x000000040000795c */ /* 0x000fe20000300000 */
.L_x_8267:
        /* <DEDUP_REMOVED lines=9> */
[----:B------:R-:W0:Y:S02]  /*2b770*/  SYNCS.PHASECHK.TRANS64.TRYWAIT P1, [R0+URZ+0x2e870], R2 ;  /* 0x02e87002000075a7 */ /* 0x000e24000802017f */
[----:B0-----:R-:W-:Y:S05]  /*2b780*/  @!P1 BRA `(.L_x_8269) ;  /* 0x0000004c00b09947 */ /* 0x001fea0003800000 */
.L_x_8420:
[----:B------:R-:W-:Y:S05]  /*2b790*/  BSYNC B0 ;  /* 0x0000000000007941 */ /* 0x000fea0003800000 */
.L_x_8268:
[----:B------:R-:W-:Y:S05]  /*2b7a0*/  @!P2 BRA `(.L_x_8270) ;  /* 0x000000000004a947 */ /* 0x000fea0003800000 */
[----:B------:R-:W-:Y:S01]  /*2b7b0*/  BPT.TRAP 0x1 ;  /* 0x000000040000795c */ /* 0x000fe20000300000 */
.L_x_8270:
[----:B0-----:R-:W2:Y:S02]  /*2b7c0*/  LDL R2, [R1+0x1c] ;  /* 0x00001c0001027983 */ /* 0x001ea40000100800 */
[----:B--2---:R-:W-:-:S04]  /*2b7d0*/  SHF.L.U32 R2, R2, 0x1f, RZ ;  /* 0x0000001f02027819 */ /* 0x004fc800000006ff */
[----:B------:R-:W0:Y:S02]  /*2b7e0*/  SYNCS.PHASECHK.TRANS64.TRYWAIT P1, [R0+URZ+0x2e860], R2 ;  /* 0x02e86002000075a7 */ /* 0x000e24000802017f */
[----:B0-----:R-:W-:Y:S05]  /*2b7f0*/  @!P1 BRA `(.L_x_8271) ;  /* 0x0000004c00a89947 */ /* 0x001fea0003800000 */
.L_x_8421:
        /* <DEDUP_REMOVED lines=14> */
[----:B------:R-:W-:-:S03]  /*2b8e0*/  IMAD.IADD R4, R16, 0x1, R4 ;  /* 0x0000000110047824 */ /* 0x000fc600078e0204 */
[----:B------:R-:W-:-:S03]  /*2b8f0*/  IADD3 R12, R18, R12, RZ ;  /* 0x0000000c120c7210 */ /* 0x000fc60007ffe0ff */
[----:B------:R-:W0:Y:S02]  /*2b900*/  LDSM.16.MT88.4 R4, [R4+0xe400] ;  /* 0x00e400000404783b */ /* 0x000e240000004200 */
[C-C-:B0-----:R-:W-:Y:S02]  /*2b910*/  PRMT R8, R4.reuse, 0x6420, R5.reuse ;  /* 0x0000642004087816 */ /* 0x141fe40000000005 */
[----:B------:R-:W-:Y:S02]  /*2b920*/  PRMT R9, R4, 0x7531, R5 ;  /* 0x0000753104097816 */ /* 0x000fe40000000005 */
        /* <DEDUP_REMOVED lines=136> */
.L_x_8272:
[----:B------:R-:W2:Y:S01]  /*2c1b0*/  LDL.LU R3, [R1+0x1c] ;  /* 0x00001c0001037983 */ /* 0x000ea20000300800 */
[----:B-1---5:R1:W-:Y:S02]  /*2c1c0*/  SYNCS.ARRIVE.TRANS64.A1T0 RZ, [R0+URZ+0x2e850], RZ ;  /* 0x02e850ff00ff79a7 */ /* 0x0223e4000810003f */
[----:B-1----:R-:W-:-:S04]  /*2c1d0*/  @!P0 IADD3 R0, R0, 0x2e880, RZ ;  /* 0x0002e88000008810 */ /* 0x002fc80007ffe0ff */
[----:B------:R-:W-:Y:S01]  /*2c1e0*/  @!P0 PRMT R0, RZ, 0x654, R0 ;  /* 0x00000654ff008816 */ /* 0x000fe20000000000 */
[----:B------:R-:W-:Y:S06]  /*2c1f0*/  BAR.SYNC.DEFER_BLOCKING 0x2, 0x80 ;  /* 0x0082000000007b1d */ /* 0x000fec0000010000 */
[----:B------:R1:W-:Y:S02]  /*2c200*/  @!P0 SYNCS.ARRIVE.TRANS64.RED.A1T0 RZ, [R0+URZ], RZ ;  /* 0x000000ff00ff89a7 */ /* 0x0003e4000810043f */
[----:B-1----:R-:W-:-:S05]  /*2c210*/  VIADD R0, R17, 0x1 ;  /* 0x0000000111007836 */ /* 0x002fca0000000000 */
[----:B------:R-:W-:-:S04]  /*2c220*/  ISETP.NE.AND P0, PT, R0, 0x2, PT ;  /* 0x000000020000780c */ /* 0x000fc80003f05270 */
[----:B------:R-:W-:Y:S02]  /*2c230*/  SEL R2, RZ, 0x1, P0 ;  /* 0x00000001ff027807 */ /* 0x000fe40000000000 */
[----:B------:R-:W-:-:S05]  /*2c240*/  SEL R0, R0, RZ, P0 ;  /* 0x000000ff00007207 */ /* 0x000fca0000000000 */
[----:B------:R1:W-:Y:S01]  /*2c250*/  STL [R1+0x14], R0 ;  /* 0x0000140001007387 */ /* 0x0003e20000100800 */
[----:B--2---:R-:W-:-:S05]  /*2c260*/  LOP3.LUT R3, R3, R2, RZ, 0x3c, !PT ;  /* 0x0000000203037212 */ /* 0x004fca00078e3cff */
[----:B------:R1:W-:Y:S02]  /*2c270*/  STL [R1+0x1c], R3 ;  /* 0x00001c0301007387 */ /* 0x0003e40000100800 */
.L_x_8221:
        /* <DEDUP_REMOVED lines=13> */
.L_x_8273:
[----:B------:R-:W0:Y:S01]  /*2c350*/  S2R R0, SR_TID.X ;  /* 0x0000000000007919 */ /* 0x000e220000002100 */
[----:B------:R-:W-:Y:S01]  /*2c360*/  UMOV UR4, 0xffffffff ;  /* 0xffffffff00047882 */ /* 0x000fe20000000000 */
[----:B0-----:R-:W-:-:S04]  /*2c370*/  LOP3.LUT R8, R0, 0x1f, RZ, 0xc0, !PT ;  /* 0x0000001f00087812 */ /* 0x001fc800078ec0ff */
[----:B------:R-:W-:Y:S01]  /*2c380*/  ISETP.NE.AND P0, PT, R8, 0x1f, PT ;  /* 0x0000001f0800780c */ /* 0x000fe20003f05270 */
[----:B------:R-:W-:-:S12]  /*2c390*/  BRA.DIV UR4, `(.L_x_8275) ;  /* 0x0000004204d47947 */ /* 0x000fd8000b800000 */
[----:B------:R-:W-:Y:S01]  /*2c3a0*/  IMAD.IADD R0, R19, 0x1, R8 ;  /* 0x0000000113007824 */ /* 0x000fe200078e0208 */
[----:B------:R-:W-:Y:S01]  /*2c3b0*/  ULDC UR4, c[0x0][0xc3c] ;  /* 0x00030f0000047ab9 */ /* 0x000fe20000000800 */
[----:B------:R-:W-:-:S03]  /*2c3c0*/  ULDC.64 UR6, c[0x0][0x208] ;  /* 0x0000820000067ab9 */ /* 0x000fc60000000a00 */
        /* <DEDUP_REMOVED lines=29> */
.L_x_8431:
[----:B------:R-:W-:Y:S02]  /*2c5a0*/  ULDC UR4, c[0x0][0xc38] ;  /* 0x00030e0000047ab9 */ /* 0x000fe40000000800 */
[----:B------:R-:W-:-:S04]  /*2c5b0*/  IMAD.U32 R3, RZ, RZ, UR4 ;  /* 0x00000004ff037e24 */ /* 0x000fc8000f8e00ff */
[----:B-1----:R-:W-:-:S04]  /*2c5c0*/  IMAD R6, R6, R3, RZ ;  /* 0x0000000306067224 */ /* 0x002fc800078e02ff */
[----:B------:R-:W-:Y:S02]  /*2c5d0*/  IMAD.IADD R4, R7, 0x1, R6 ;  /* 0x0000000107047824 */ /* 0x000fe400078e0206 */
[----:B------:R-:W-:-:S03]  /*2c5e0*/  IMAD.MOV.U32 R7, RZ, RZ, R5 ;  /* 0x000000ffff077224 */ /* 0x000fc600078e0005 */
[----:B------:R-:W-:-:S13]  /*2c5f0*/  ISETP.GT.AND P6, PT, R4, R0, PT ;  /* 0x000000000400720c */ /* 0x000fda0003fc4270 */
[----:B------:R-:W-:Y:S05]  /*2c600*/  @P6 BRA `(.L_x_8276) ;  /* 0x0000000000a46947 */ /* 0x000fea0003800000 */
.L_x_8281:
        /* <DEDUP_REMOVED lines=11> */
[----:B------:R-:W1:Y:S01]  /*2c6c0*/  LDC.64 R6, c[0x0][0xc80] ;  /* 0x00032000ff067b82 */ /* 0x000e620000000a00 */
[----:B------:R-:W-:Y:S01]  /*2c6d0*/  ULDC.64 UR4, c[0x0][0x208] ;  /* 0x0000820000047ab9 */ /* 0x000fe20000000a00 */
[----:B-1----:R-:W-:-:S06]  /*2c6e0*/  IMAD.WIDE R2, R3, 0x4, R6 ;  /* 0x0000000403027825 */ /* 0x002fcc00078e0206 */
[----:B------:R1:W5:Y:S02]  /*2c6f0*/  LDG.E R2, desc[UR4][R2.64] ;  /* 0x0000000402027981 */ /* 0x000364000c1e1900 */
.L_x_8279:
[----:B------:R-:W-:Y:S05]  /*2c700*/  BSYNC B0 ;  /* 0x0000000000007941 */ /* 0x000fea0003800000 */
.L_x_8278:
        /* <DEDUP_REMOVED lines=17> */
[----:B------:R0:W1:Y:S02]  /*2c820*/  SHFL.IDX PT, R6, R5, 0x1f, 0x1f ;  /* 0x03e01f0005067f89 */ /* 0x00006400000e0000 */
.L_x_8439:
[----:B------:R-:W-:Y:S02]  /*2c830*/  ULDC UR4, c[0x0][0xc38] ;  /* 0x00030e0000047ab9 */ /* 0x000fe40000000800 */
[----:B------:R-:W-:-:S04]  /*2c840*/  IMAD.U32 R3, RZ, RZ, UR4 ;  /* 0x00000004ff037e24 */ /* 0x000fc8000f8e00ff */
[----:B-1----:R-:W-:-:S04]  /*2c850*/  IMAD R6, R6, R3, RZ ;  /* 0x0000000306067224 */ /* 0x002fc800078e02ff */
[----:B------:R-:W-:-:S05]  /*2c860*/  IMAD.IADD R4, R6, 0x1, R4 ;  /* 0x0000000106047824 */ /* 0x000fca00078e0204 */
[----:B------:R-:W-:-:S13]  /*2c870*/  ISETP.GT.AND P6, PT, R4, R0, PT ;  /* 0x000000000400720c */ /* 0x000fda0003fc4270 */
[----:B------:R-:W-:Y:S05]  /*2c880*/  @!P6 BRA `(.L_x_8281) ;  /* 0xfffffffc0060e947 */ /* 0x000fea000383ffff */
[----:B------:R-:W-:-:S07]  /*2c890*/  IMAD.MOV.U32 R7, RZ, RZ, R5 ;  /* 0x000000ffff077224 */ /* 0x000fce00078e0005 */
.L_x_8276:
        /* <DEDUP_REMOVED lines=8> */
.L_x_8443:
[----:B------:R-:W-:Y:S01]  /*2c920*/  ISETP.NE.AND P0, PT, R5, RZ, PT ;  /* 0x000000ff0500720c */ /* 0x000fe20003f05270 */
[----:B------:R-:W-:-:S12]  /*2c930*/  IMAD.MOV.U32 R16, RZ, RZ, RZ ;  /* 0x000000ffff107224 */ /* 0x000fd800078e00ff */
[----:B------:R-:W-:Y:S05]  /*2c940*/  @!P0 BRA `(.L_x_8283) ;  /* 0x0000000000148947 */ /* 0x000fea0003800000 */
[----:B------:R-:W-:Y:S01]  /*2c950*/  UMOV UR4, 0xffffffff ;  /* 0xffffffff00047882 */ /* 0x000fe20000000000 */
[----:B------:R-:W-:Y:S02]  /*2c960*/  VIADD R12, R4, 0xffffffff ;  /* 0xffffffff040c7836 */ /* 0x000fe40000000000 */
[----:B------:R-:W-:Y:S05]  /*2c970*/  BRA.DIV UR4, `(.L_x_8284) ;  /* 0x0000004604bc7947 */ /* 0x000fea000b800000 */
[----:B------:R2:W3:Y:S02]  /*2c980*/  SHFL.IDX PT, R7, R7, R12, 0x1f ;  /* 0x00001f0c07077589 */ /* 0x0004e400000e0000 */
.L_x_8446:
[----:B---3--:R-:W-:-:S07]  /*2c990*/  IMAD.MOV.U32 R16, RZ, RZ, R7 ;  /* 0x000000ffff107224 */ /* 0x008fce00078e0007 */
.L_x_8283:
[----:B------:R-:W0:Y:S01]  /*2c9a0*/  LDC.64 R8, c[0x0][0xc90] ;  /* 0x00032400ff087b82 */ /* 0x000e220000000a00 */
[----:B------:R-:W-:Y:S01]  /*2c9b0*/  IMAD.IADD R19, R4, 0x1, R19 ;  /* 0x0000000104137824 */ /* 0x000fe200078e0213 */
[----:B------:R-:W-:-:S03]  /*2c9c0*/  ULDC.64 UR4, c[0x0][0x208] ;  /* 0x0000820000047ab9 */ /* 0x000fc60000000a00 */
[----:B0-----:R-:W-:-:S05]  /*2c9d0*/  IMAD.WIDE R4, R19, 0x4, R8 ;  /* 0x0000000413047825 */ /* 0x001fca00078e0208 */
[----:B------:R-:W1:Y:S01]  /*2c9e0*/  LDG.E R2, desc[UR4][R4.64] ;  /* 0x0000000404027981 */ /* 0x000e62000c1e1900 */
[----:B------:R-:W-:Y:S02]  /*2c9f0*/  IMAD R16, R16, R3, R6 ;  /* 0x0000000310107224 */ /* 0x000fe400078e0206 */
[----:B-1----:R-:W-:-:S05]  /*2ca00*/  IMAD R8, R17, R2, RZ ;  /* 0x0000000211087224 */ /* 0x002fca00078e02ff */
[-C--:B------:R-:W-:Y:S02]  /*2ca10*/  IABS R7, R8.reuse ;  /* 0x0000000800077213 */ /* 0x080fe40000000000 */
[----:B------:R-:W-:Y:S02]  /*2ca20*/  IABS R9, R8 ;  /* 0x0000000800097213 */ /* 0x000fe40000000000 */
[----:B------:R-:W0:Y:S03]  /*2ca30*/  I2F.RP R4, R7 ;  /* 0x0000000700047306 */ /* 0x000e260000209400 */
[----:B------:R-:W-:-:S05]  /*2ca40*/  IMAD.MOV R9, RZ, RZ, -R9 ;  /* 0x000000ffff097224 */ /* 0x000fca00078e0a09 */
[----:B0-----:R-:W0:Y:S02]  /*2ca50*/  MUFU.RCP R4, R4 ;  /* 0x0000000400047308 */ /* 0x001e240000001000 */
[----:B0-----:R-:W-:-:S06]  /*2ca60*/  IADD3 R4, R4, 0xffffffe, RZ ;  /* 0x0ffffffe04047810 */ /* 0x001fcc0007ffe0ff */
[----:B------:R-:W0:Y:S02]  /*2ca70*/  F2I.FTZ.U32.TRUNC.NTZ R5, R4 ;  /* 0x0000000400057305 */ /* 0x000e24000021f000 */
[----:B0-----:R-:W-:-:S04]  /*2ca80*/  IMAD.MOV R4, RZ, RZ, -R5 ;  /* 0x000000ffff047224 */ /* 0x001fc800078e0a05 */
[----:B------:R-:W-:Y:S02]  /*2ca90*/  IMAD R6, R4, R7, RZ ;  /* 0x0000000704067224 */ /* 0x000fe400078e02ff */
[----:B------:R-:W-:-:S04]  /*2caa0*/  IMAD.MOV.U32 R4, RZ, RZ, RZ ;  /* 0x000000ffff047224 */ /* 0x000fc800078e00ff */
[----:B------:R-:W-:-:S04]  /*2cab0*/  IMAD.HI.U32 R5, R5, R6, R4 ;  /* 0x0000000605057227 */ /* 0x000fc800078e0004 */
[----:B------:R-:W-:-:S05]  /*2cac0*/  IMAD.IADD R6, R0, 0x1, -R16 ;  /* 0x0000000100067824 */ /* 0x000fca00078e0a10 */
        /* <DEDUP_REMOVED lines=21> */
[----:B0-----:R-:W-:-:S06]  /*2cc20*/  IADD3 R4, R4, 0xffffffe, RZ ;  /* 0x0ffffffe04047810 */ /* 0x001fcc0007ffe0ff */
[----:B------:R0:W1:Y:S02]  /*2cc30*/  F2I.FTZ.U32.TRUNC.NTZ R5, R4 ;  /* 0x0000000400057305 */ /* 0x000064000021f000 */
[----:B0-----:R-:W-:Y:S02]  /*2cc40*/  IMAD.MOV.U32 R4, RZ, RZ, RZ ;  /* 0x000000ffff047224 */ /* 0x001fe400078e00ff */
[----:B-1----:R-:W-:-:S04]  /*2cc50*/  IMAD.MOV R0, RZ, RZ, -R5 ;  /* 0x000000ffff007224 */ /* 0x002fc800078e0a05 */
[----:B------:R-:W-:-:S04]  /*2cc60*/  IMAD R0, R0, R2, RZ ;  /* 0x0000000200007224 */ /* 0x000fc800078e02ff */
        /* <DEDUP_REMOVED lines=12> */
[C---:B------:R-:W-:Y:S02]  /*2cd30*/  LOP3.LUT R2, R6.reuse, R3, RZ, 0x3c, !PT ;  /* 0x0000000306027212 */ /* 0x040fe400078e3cff */
[----:B------:R-:W-:Y:S02]  /*2cd40*/  IADD3 R6, R6, R7, RZ ;  /* 0x0000000706067210 */ /* 0x000fe40007ffe0ff */
        /* <DEDUP_REMOVED lines=9> */
.L_x_8277:
[----:B------:R-:W-:Y:S01]  /*2cde0*/  UMOV UR4, URZ ;  /* 0x0000003f00047c82 */ /* 0x000fe20008000000 */
[----:B------:R-:W-:Y:S01]  /*2cdf0*/  UMOV UR5, URZ ;  /* 0x0000003f00057c82 */ /* 0x000fe20008000000 */
[----:B------:R-:W-:Y:S01]  /*2ce00*/  ULDC UR6, c[0x0][0xc3c] ;  /* 0x00030f0000067ab9 */ /* 0x000fe20000000800 */
[----:B------:R-:W-:Y:S02]  /*2ce10*/  IMAD.MOV.U32 R16, RZ, RZ, R0 ;  /* 0x000000ffff107224 */ /* 0x000fe400078e0000 */
[----:B------:R-:W-:Y:S02]  /*2ce20*/  IMAD.U32 R17, RZ, RZ, UR4 ;  /* 0x00000004ff117e24 */ /* 0x000fe4000f8e00ff */
[----:B------:R-:W-:Y:S02]  /*2ce30*/  IMAD.U32 R18, RZ, RZ, UR5 ;  /* 0x00000005ff127e24 */ /* 0x000fe4000f8e00ff */
[----:B------:R-:W-:-:S07]  /*2ce40*/  IMAD.U32 R19, RZ, RZ, UR6 ;  /* 0x00000006ff137e24 */ /* 0x000fce000f8e00ff */
.L_x_8285:
[----:B------:R3:W4:Y:S01]  /*2ce50*/  LDL R3, [R1+0x4] ;  /* 0x0000040001037983 */ /* 0x0007220000100800 */
        /* <DEDUP_REMOVED lines=11> */
.L_x_8274:
[----:B------:R-:W-:Y:S02]  /*2cf10*/  ULDC UR4, c[0x0][0xc3c] ;  /* 0x00030f0000047ab9 */ /* 0x000fe40000000800 */
[----:B--2---:R-:W-:-:S13]  /*2cf20*/  ISETP.GE.AND P0, PT, R19, UR4, PT ;  /* 0x0000000413007c0c */ /* 0x004fda000bf06270 */
[----:B------:R-:W-:Y:S05]  /*2cf30*/  @!P0 BRA `(.L_x_8286) ;  /* 0xffffff9c00cc8947 */ /* 0x000fea000383ffff */
[----:B------:R-:W-:Y:S05]  /*2cf40*/  BSYNC B7 ;  /* 0x0000000000077941 */ /* 0x000fea0003800000 */
.L_x_8184:
[----:B-1----:R-:W2:Y:S01]  /*2cf50*/  LDL.LU R0, [R1+0x74] ;  /* 0x0000740001007983 */ /* 0x002ea20000300800 */
[----:B------:R-:W-:Y:S01]  /*2cf60*/  BSSY B0, `(.L_x_8287) ;  /* 0x000000b000007945 */ /* 0x000fe20003800000 */
[----:B0-----:R-:W0:Y:S01]  /*2cf70*/  S2R R5, SR_CgaCtaId ;  /* 0x0000000000057919 */ /* 0x001e220000008800 */
        /* <DEDUP_REMOVED lines=9> */
.L_x_8447:
[----:B------:R-:W-:Y:S05]  /*2d010*/  BSYNC B0 ;  /* 0x0000000000007941 */ /* 0x000fea0003800000 */
.L_x_8287:
[----:B------:R-:W-:-:S03]  /*2d020*/  UMOV UR4, 0xffffffff ;  /* 0xffffffff00047882 */ /* 0x000fc60000000000 */
[----:B------:R-:W-:Y:S05]  /*2d030*/  BRA.DIV UR4, `(.L_x_8289) ;  /* 0x0000004204487947 */ /* 0x000fea000b800000 */
[----:B------:R-:W1:Y:S02]  /*2d040*/  S2R R2, SR_TID.X ;  /* 0x0000000000027919 */ /* 0x000e640000002100 */
[----:B-1----:R-:W-:-:S04]  /*2d050*/  SHF.R.U32.HI R2, RZ, 0x5, R2 ;  /* 0x00000005ff027819 */ /* 0x002fc80000011602 */
[----:B------:R-:W-:-:S05]  /*2d060*/  LOP3.LUT R2, R2, 0x3, RZ, 0xc0, !PT ;  /* 0x0000000302027812 */ /* 0x000fca00078ec0ff */
[----:B------:R1:W2:Y:S02]  /*2d070*/  SHFL.IDX PT, R14, R2, RZ, 0x1f ;  /* 0x00001fff020e7589 */ /* 0x0002a400000e0000 */
.L_x_8450:
[----:B--2---:R-:W-:-:S13]  /*2d080*/  ISETP.NE.AND P0, PT, R14, RZ, PT ;  /* 0x000000ff0e00720c */ /* 0x004fda0003f05270 */
[----:B------:R-:W-:Y:S05]  /*2d090*/  @P0 BRA `(.L_x_7988) ;  /* 0x0000000000b80947 */ /* 0x000fea0003800000 */
[----:B------:R-:W-:-:S03]  /*2d0a0*/  UMOV UR4, 0xffffffff ;  /* 0xffffffff00047882 */ /* 0x000fc60000000000 */
[----:B------:R-:W-:Y:S05]  /*2d0b0*/  BRA.DIV UR4, `(.L_x_8290) ;  /* 0x00000042045c7947 */ /* 0x000fea000b800000 */
[----:B------:R-:W-:-:S13]  /*2d0c0*/  ELECT P6, URZ, PT ;  /* 0x00000000003f782f */ /* 0x000fda00038c0000 */
.L_x_8453:
        /* <DEDUP_REMOVED lines=8> */
.L_x_8291:
        /* <DEDUP_REMOVED lines=14> */
.L_x_8454:
[----:B------:R-:W1:Y:S02]  /*2d230*/  SYNCS.PHASECHK.TRANS64.TRYWAIT P1, [R7+URZ], R2 ;  /* 0x00000002070075a7 */ /* 0x000e64000802017f */
[----:B-1----:R-:W-:Y:S05]  /*2d240*/  @!P1 BRA `(.L_x_8293) ;  /* 0x00000040002c9947 */ /* 0x002fea0003800000 */
.L_x_8455:
[----:B------:R-:W-:Y:S05]  /*2d250*/  @!P0 BRA `(.L_x_8294) ;  /* 0x0000000000048947 */ /* 0x000fea0003800000 */
[----:B------:R-:W-:Y:S01]  /*2d260*/  BPT.TRAP 0x1 ;  /* 0x000000040000795c */ /* 0x000fe20000300000 */
.L_x_8294:
[----:B------:R-:W2:Y:S02]  /*2d270*/  LDL.LU R4, [R1+0x14] ;  /* 0x0000140001047983 */ /* 0x000ea40000300800 */
[----:B--2---:R-:W-:-:S04]  /*2d280*/  IMAD R4, R4, 0x8, R0 ;  /* 0x0000000804047824 */ /* 0x004fc800078e0200 */
[----:B------:R-:W2:Y:S02]  /*2d290*/  SYNCS.PHASECHK.TRANS64.TRYWAIT P1, [R4+URZ+0x2e860], R5 ;  /* 0x02e86005040075a7 */ /* 0x000ea4000802017f */
[----:B--2---:R-:W-:Y:S05]  /*2d2a0*/  @!P1 BRA `(.L_x_8295) ;  /* 0x0000004000289947 */ /* 0x004fea0003800000 */
.L_x_8456:
[----:B------:R-:W-:Y:S05]  /*2d2b0*/  @!P0 BRA `(.L_x_8296) ;  /* 0x0000000000048947 */ /* 0x000fea0003800000 */
[----:B------:R-:W-:Y:S01]  /*2d2c0*/  BPT.TRAP 0x1 ;  /* 0x000000040000795c */ /* 0x000fe20000300000 */
.L_x_8296:
[----:B------:R-:W-:-:S04]  /*2d2d0*/  IMAD R3, R3, 0x8, R0 ;  /* 0x0000000803037824 */ /* 0x000fc800078e0200 */
[----:B------:R-:W3:Y:S02]  /*2d2e0*/  SYNCS.PHASECHK.TRANS64.TRYWAIT P1, [R3+URZ+0x2e860], R2 ;  /* 0x02e86002030075a7 */ /* 0x000ee4000802017f */
[----:B---3--:R-:W-:Y:S05]  /*2d2f0*/  @!P1 BRA `(.L_x_8297) ;  /* 0x0000004000289947 */ /* 0x008fea0003800000 */
.L_x_8457:
[----:B------:R-:W-:Y:S05]  /*2d300*/  @!P0 BRA `(.L_x_8298) ;  /* 0x0000000000048947 */ /* 0x000fea0003800000 */
[----:B------:R-:W-:Y:S01]  /*2d310*/  BPT.TRAP 0x1 ;  /* 0x000000040000795c */ /* 0x000fe20000300000 */
.L_x_8298:
[----:B------:R-:W4:Y:S02]  /*2d320*/  SYNCS.PHASECHK.TRANS64.TRYWAIT P0, [R4+URZ+0x2e880], R5 ;  /* 0x02e88005040075a7 */ /* 0x000f24000800017f */
[----:B----4-:R-:W-:Y:S05]  /*2d330*/  @!P0 BRA `(.L_x_8299) ;  /* 0x00000040002c8947 */ /* 0x010fea0003800000 */
.L_x_8300:
[----:B------:R0:W0:Y:S02]  /*2d340*/  SYNCS.PHASECHK.TRANS64.TRYWAIT P0, [R3+URZ+0x2e880], R2 ;  /* 0x02e88002030075a7 */ /* 0x000024000800017f */
[----:B0-----:R-:W-:Y:S05]  /*2d350*/  @!P0 NANOSLEEP.SYNCS 0x989680 ;  /* 0x009896800000895d */ /* 0x001fea0003900000 */
[----:B------:R-:W0:Y:S02]  /*2d360*/  @!P0 SYNCS.PHASECHK.TRANS64 P0, [R3+URZ+0x2e880], R2 ;  /* 0x02e88002030085a7 */ /* 0x000e24000800007f */
[----:B0-----:R-:W-:Y:S05]  /*2d370*/  @!P0 BRA `(.L_x_8300) ;  /* 0xfffffffc00f08947 */ /* 0x001fea000383ffff */
.L_x_7988:
[----:B------:R-:W-:Y:S05]  /*2d380*/  BSYNC B8 ;  /* 0x0000000000087941 */ /* 0x000fea0003800000 */
.L_x_7985:
[----:B------:R-:W-:Y:S05]  /*2d390*/  EXIT ;  /* 0x000000000000794d */ /* 0x000fea0003800000 */
.L_x_8010:
[----:B0-----:R0:W1:Y:S02]  /*2d3a0*/  SYNCS.PHASECHK.TRANS64.TRYWAIT P6, [R108+URZ+0x2e890], R129 ;  /* 0x02e890816c0075a7 */ /* 0x00106400080c017f */
[----:B-1----:R-:W-:Y:S05]  /*2d3b0*/  @!P6 NANOSLEEP.SYNCS 0x989680 ;  /* 0x009896800000e95d */ /* 0x002fea0003900000 */
[----:B------:R-:W1:Y:S02]  /*2d3c0*/  @!P6 SYNCS.PHASECHK.TRANS64 P6, [R108+URZ+0x2e890], R129 ;  /* 0x02e890816c00e5a7 */ /* 0x000e6400080c007f */
[----:B-1----:R-:W-:Y:S05]  /*2d3d0*/  @!P6 BRA `(.L_x_8010) ;  /* 0xfffffffc00f0e947 */ /* 0x002fea000383ffff */
[----:B------:R-:W-:Y:S05]  /*2d3e0*/  BRA `(.L_x_8301) ;  /* 0xfffffd5c00fc7947 */ /* 0x000fea000383ffff */
.L_x_8044:
[----:B0-----:R0:W1:Y:S02]  /*2d3f0*/  SYNCS.PHASECHK.TRANS64.TRYWAIT P3, [R108+URZ+0x2e890], R129 ;  /* 0x02e890816c0075a7 */ /* 0x001064000806017f */
[----:B-1----:R-:W-:Y:S05]  /*2d400*/  @!P3 NANOSLEEP.SYNCS 0x989680 ;  /* 0x009896800000b95d */ /* 0x002fea0003900000 */
[----:B------:R-:W1:Y:S02]  /*2d410*/  @!P3 SYNCS.PHASECHK.TRANS64 P3, [R108+URZ+0x2e890], R129 ;  /* 0x02e890816c00b5a7 */ /* 0x000e64000806007f */
[----:B-1----:R-:W-:Y:S05]  /*2d420*/  @!P3 BRA `(.L_x_8044) ;  /* 0xfffffffc00f0b947 */ /* 0x002fea000383ffff */
[----:B------:R-:W-:Y:S05]  /*2d430*/  BRA `(.L_x_8302) ;  /* 0xfffffda400287947 */ /* 0x000fea000383ffff */
.L_x_8061:
[----:B0-----:R0:W1:Y:S02]  /*2d440*/  SYNCS.PHASECHK.TRANS64.TRYWAIT P2, [R108+URZ+0x2e890], R129 ;  /* 0x02e890816c0075a7 */ /* 0x001064000804017f */
[----:B-1----:R-:W-:Y:S05]  /*2d450*/  @!P2 NANOSLEEP.SYNCS 0x989680 ;  /* 0x009896800000a95d */ /* 0x002fea0003900000 */
[----:B------:R-:W1:Y:S02]  /*2d460*/  @!P2 SYNCS.PHASECHK.TRANS64 P2, [R108+URZ+0x2e890], R129 ;  /* 0x02e890816c00a5a7 */ /* 0x000e64000804007f */
[----:B-1----:R-:W-:Y:S05]  /*2d470*/  @!P2 BRA `(.L_x_8061) ;  /* 0xfffffffc00f0a947 */ /* 0x002fea000383ffff */
[----:B------:R-:W-:Y:S05]  /*2d480*/  BRA `(.L_x_8303) ;  /* 0xfffffde400d87947 */ /* 0x000fea000383ffff */
.L_x_8071:
[----:B--2---:R2:W3:Y:S02]  /*2d490*/  SYNCS.PHASECHK.TRANS64.TRYWAIT P3, [R108+URZ+0x2e8b0], R129 ;  /* 0x02e8b0816c0075a7 */ /* 0x0044e4000806017f */
[----:B---3--:R-:W-:Y:S05]  /*2d4a0*/  @!P3 NANOSLEEP.SYNCS 0x989680 ;  /* 0x009896800000b95d */ /* 0x008fea0003900000 */
[----:B------:R-:W3:Y:S02]  /*2d4b0*/  @!P3 SYNCS.PHASECHK.TRANS64 P3, [R108+URZ+0x2e8b0], R129 ;  /* 0x02e8b0816c00b5a7 */ /* 0x000ee4000806007f */
[----:B---3--:R-:W-:Y:S05]  /*2d4c0*/  @!P3 BRA `(.L_x_8071) ;  /* 0xfffffffc00f0b947 */ /* 0x008fea000383ffff */
[----:B------:R-:W-:Y:S05]  /*2d4d0*/  BRA `(.L_x_8304) ;  /* 0xfffffdec00c87947 */ /* 0x000fea000383ffff */
.L_x_8083:
[----:B------:R-:W0:Y:S01]  /*2d4e0*/  S2R R0, SR_TID.X ;  /* 0x0000000000007919 */ /* 0x000e220000002100 */
[----:B------:R-:W-:Y:S01]  /*2d4f0*/  BSSY B0, `(.L_x_8305) ;  /* 0x000000c000007945 */ /* 0x000fe20003800000 */
[----:B------:R-:W-:Y:S01]  /*2d500*/  IMAD.MOV.U32 R12, RZ, RZ, RZ ;  /* 0x000000ffff0c7224 */ /* 0x000fe200078e00ff */
[----:B------:R-:W-:Y:S01]  /*2d510*/  MOV R15, 0xffffffff ;  /* 0xffffffff000f7802 */ /* 0x000fe20000000f00 */
[----:B------:R-:W-:Y:S02]  /*2d520*/  IMAD.MOV.U32 R11, RZ, RZ, 0x1f ;  /* 0x0000001fff0b7424 */ /* 0x000fe400078e00ff */
        /* <DEDUP_REMOVED lines=8> */
.L_x_8306:
[----:B------:R-:W-:Y:S05]  /*2d5b0*/  BSYNC B0 ;  /* 0x0000000000007941 */ /* 0x000fea0003800000 */
.L_x_8305:
[----:B------:R1:W-:Y:S01]  /*2d5c0*/  STL [R1+0x44], R14 ;  /* 0x0000440e01007387 */ /* 0x0003e20000100800 */
[----:B------:R-:W-:Y:S05]  /*2d5d0*/  BRA `(.L_x_8307) ;  /* 0xfffffdf800c47947 */ /* 0x000fea000383ffff */
.L_x_8095:
        /* <DEDUP_REMOVED lines=8> */
.L_x_8309:
[----:B------:R-:W-:Y:S05]  /*2d660*/  BSYNC B1 ;  /* 0x0000000000017941 */ /* 0x000fea0003800000 */
.L_x_8308:
        /* <DEDUP_REMOVED lines=8> */
.L_x_8310:
[----:B------:R-:W-:Y:S01]  /*2d6f0*/  IMAD.MOV.U32 R13, RZ, RZ, R8 ;  /* 0x000000ffff0d7224 */ /* 0x000fe200078e0008 */
[----:B------:R-:W-:-:S07]  /*2d700*/  MOV R5, R14 ;  /* 0x0000000e00057202 */ /* 0x000fce0000000f00 */
[----:B------:R-:W-:Y:S05]  /*2d710*/  WARPSYNC.COLLECTIVE R15, `(.L_x_8311) ;  /* 0x000000000f087348 */ /* 0x000fea0003c00000 */
[----:B------:R0:W1:Y:S02]  /*2d720*/  SHFL.IDX P6, R14, R13, R12, R11 ;  /* 0x0000000c0d0e7389 */ /* 0x00006400000c000b */
[----:B01----:R-:W-:Y:S01]  /*2d730*/  ENDCOLLECTIVE ;  /* 0x000000000000791b */ /* 0x003fe20003800000 */
.L_x_8311:
[----:B------:R-:W-:Y:S02]  /*2d740*/  IMAD.MOV.U32 R13, RZ, RZ, R6 ;  /* 0x000000ffff0d7224 */ /* 0x000fe400078e0006 */
[----:B------:R-:W-:-:S07]  /*2d750*/  IMAD.MOV.U32 R7, RZ, RZ, R14 ;  /* 0x000000ffff077224 */ /* 0x000fce00078e000e */
[----:B------:R-:W-:Y:S05]  /*2d760*/  WARPSYNC.COLLECTIVE R15, `(.L_x_8312) ;  /* 0x000000000f087348 */ /* 0x000fea0003c00000 */
[----:B------:R0:W1:Y:S02]  /*2d770*/  SHFL.IDX P6, R14, R13, R12, R11 ;  /* 0x0000000c0d0e7389 */ /* 0x00006400000c000b */
[----:B01----:R-:W-:Y:S01]  /*2d780*/  ENDCOLLECTIVE ;  /* 0x000000000000791b */ /* 0x003fe20003800000 */
.L_x_8312:
[----:B------:R-:W-:Y:S05]  /*2d790*/  BRA `(.L_x_8313) ;  /* 0xfffffe0000f07947 */ /* 0x000fea000383ffff */
.L_x_8098:
        /* <DEDUP_REMOVED lines=8> */
.L_x_8315:
[----:B------:R-:W-:Y:S05]  /*2d820*/  BSYNC B1 ;  /* 0x0000000000017941 */ /* 0x000fea0003800000 */
.L_x_8314:
        /* <DEDUP_REMOVED lines=8> */
.L_x_8316:
[----:B------:R-:W-:Y:S02]  /*2d8b0*/  IMAD.MOV.U32 R13, RZ, RZ, R8 ;  /* 0x000000ffff0d7224 */ /* 0x000fe400078e0008 */
[----:B------:R-:W-:-:S07]  /*2d8c0*/  IMAD.MOV.U32 R5, RZ, RZ, R14 ;  /* 0x000000ffff057224 */ /* 0x000fce00078e000e */
[----:B------:R-:W-:Y:S05]  /*2d8d0*/  WARPSYNC.COLLECTIVE R15, `(.L_x_8317) ;  /* 0x000000000f087348 */ /* 0x000fea0003c00000 */
[----:B------:R0:W1:Y:S02]  /*2d8e0*/  SHFL.IDX P6, R14, R13, R12, R11 ;  /* 0x0000000c0d0e7389 */ /* 0x00006400000c000b */
[----:B01----:R-:W-:Y:S01]  /*2d8f0*/  ENDCOLLECTIVE ;  /* 0x000000000000791b */ /* 0x003fe20003800000 */
.L_x_8317:
[----:B------:R-:W-:Y:S02]  /*2d900*/  IMAD.MOV.U32 R13, RZ, RZ, R6 ;  /* 0x000000ffff0d7224 */ /* 0x000fe400078e0006 */
[----:B------:R-:W-:-:S07]  /*2d910*/  IMAD.MOV.U32 R7, RZ, RZ, R14 ;  /* 0x000000ffff077224 */ /* 0x000fce00078e000e */
[----:B------:R-:W-:Y:S05]  /*2d920*/  WARPSYNC.COLLECTIVE R15, `(.L_x_8318) ;  /* 0x000000000f087348 */ /* 0x000fea0003c00000 */
[----:B------:R0:W1:Y:S02]  /*2d930*/  SHFL.IDX P6, R14, R13, R12, R11 ;  /* 0x0000000c0d0e7389 */ /* 0x00006400000c000b */
[----:B01----:R-:W-:Y:S01]  /*2d940*/  ENDCOLLECTIVE ;  /* 0x000000000000791b */ /* 0x003fe20003800000 */
.L_x_8318:
[----:B------:R-:W-:Y:S05]  /*2d950*/  BRA `(.L_x_8319) ;  /* 0xfffffe0400187947 */ /* 0x000fea000383ffff */
.L_x_8102:
[----:B0-----:R0:W1:Y:S02]  /*2d960*/  SYNCS.PHASECHK.TRANS64.TRYWAIT P0, [R16+URZ+0x2e800], R5 ;  /* 0x02e80005100075a7 */ /* 0x001064000800017f */
[----:B-1----:R-:W-:Y:S05]  /*2d970*/  @!P0 NANOSLEEP.SYNCS 0x989680 ;  /* 0x009896800000895d */ /* 0x002fea0003900000 */
[----:B------:R-:W1:Y:S02]  /*2d980*/  @!P0 SYNCS.PHASECHK.TRANS64 P0, [R16+URZ+0x2e800], R5 ;  /* 0x02e80005100085a7 */ /* 0x000e64000800007f */
[----:B-1----:R-:W-:Y:S05]  /*2d990*/  @!P0 BRA `(.L_x_8102) ;  /* 0xfffffffc00f08947 */ /* 0x002fea000383ffff */
[----:B------:R-:W-:Y:S05]  /*2d9a0*/  BRA `(.L_x_8320) ;  /* 0xfffffe0400e47947 */ /* 0x000fea000383ffff */
.L_x_8110:
[----:B------:R-:W0:Y:S01]  /*2d9b0*/  LDC R39, c[0x0][0x3f4] ;  /* 0x0000fd00ff277b82 */ /* 0x000e220000000800 */
[----:B------:R-:W-:Y:S01]  /*2d9c0*/  BSSY B1, `(.L_x_8321) ;  /* 0x0000008000017945 */ /* 0x000fe20003800000 */
[----:B------:R-:W-:Y:S01]  /*2d9d0*/  IMAD.MOV.U32 R13, RZ, RZ, R8 ;  /* 0x000000ffff0d7224 */ /* 0x000fe200078e0008 */
[----:B------:R-:W-:Y:S01]  /*2d9e0*/  MOV R15, 0xffffffff ;  /* 0xffffffff000f7802 */ /* 0x000fe20000000f00 */
[----:B------:R-:W-:Y:S02]  /*2d9f0*/  IMAD.MOV.U32 R12, RZ, RZ, RZ ;  /* 0x000000ffff0c7224 */ /* 0x000fe400078e00ff */
[----:B------:R-:W-:-:S07]  /*2da00*/  IMAD.MOV.U32 R11, RZ, RZ, 0x1c1f ;  /* 0x00001c1fff0b7424 */ /* 0x000fce00078e00ff */
[----:B0-----:R-:W-:Y:S05]  /*2da10*/  WARPSYNC.COLLECTIVE R15, `(.L_x_8322) ;  /* 0x000000000f087348 */ /* 0x001fea0003c00000 */
[----:B------:R1:W2:Y:S02]  /*2da20*/  SHFL.IDX P6, R14, R13, R12, R11 ;  /* 0x0000000c0d0e7389 */ /* 0x0002a400000c000b */
[----:B012---:R-:W-:Y:S01]  /*2da30*/  ENDCOLLECTIVE ;  /* 0x000000000000791b */ /* 0x007fe20003800000 */
.L_x_8322:
[----:B------:R-:W-:Y:S05]  /*2da40*/  BSYNC B1 ;  /* 0x0000000000017941 */ /* 0x000fea0003800000 */
.L_x_8321:
[----:B------:R0:W5:Y:S01]  /*2da50*/  LDL R10, [R1+0x40] ;  /* 0x00004000010a7983 */ /* 0x0001620000100800 */
[----:B------:R-:W-:Y:S01]  /*2da60*/  IMAD.MOV.U32 R13, RZ, RZ, R35 ;  /* 0x000000ffff0d7224 */ /* 0x000fe200078e0023 */
[----:B------:R-:W-:Y:S01]  /*2da70*/  ISETP.GE.AND P0, PT, R18, R39, PT ;  /* 0x000000271200720c */ /* 0x000fe20003f06270 */
[----:B------:R-:W-:Y:S02]  /*2da80*/  IMAD.MOV.U32 R12, RZ, RZ, RZ ;  /* 0x000000ffff0c7224 */ /* 0x000fe400078e00ff */
[----:B------:R-:W-:Y:S02]  /*2da90*/  IMAD.MOV.U32 R11, RZ, RZ, 0x1c1f ;  /* 0x00001c1fff0b7424 */ /* 0x000fe400078e00ff */
[----:B------:R-:W-:Y:S02]  /*2daa0*/  IMAD.MOV.U32 R15, RZ, RZ, -0x1 ;  /* 0xffffffffff0f7424 */ /* 0x000fe400078e00ff */
[----:B0-----:R-:W-:-:S07]  /*2dab0*/  IMAD.MOV.U32 R3, RZ, RZ, R14 ;  /* 0x000000ffff037224 */ /* 0x001fce00078e000e */
[----:B-----5:R-:W-:Y:S05]  /*2dac0*/  WARPSYNC.COLLECTIVE R15, `(.L_x_8323) ;  /* 0x000000000f087348 */ /* 0x020fea0003c00000 */
[----:B------:R0:W1:Y:S02]  /*2dad0*/  SHFL.IDX P6, R14, R13, R12, R11 ;  /* 0x0000000c0d0e7389 */ /* 0x00006400000c000b */
[----:B01---5:R-:W-:Y:S01]  /*2dae0*/  ENDCOLLECTIVE ;  /* 0x000000000000791b */ /* 0x023fe20003800000 */
.L_x_8323:
[----:B------:R-:W-:Y:S02]  /*2daf0*/  IMAD.MOV.U32 R13, RZ, RZ, R37 ;  /* 0x000000ffff0d7224 */ /* 0x000fe400078e0025 */
[----:B------:R-:W-:-:S07]  /*2db00*/  IMAD.MOV.U32 R5, RZ, RZ, R14 ;  /* 0x000000ffff057224 */ /* 0x000fce00078e000e */
[----:B------:R-:W-:Y:S05]  /*2db10*/  WARPSYNC.COLLECTIVE R15, `(.L_x_8324) ;  /* 0x000000000f087348 */ /* 0x000fea0003c00000 */
[----:B------:R0:W1:Y:S02]  /*2db20*/  SHFL.IDX P6, R14, R13, R12, R11 ;  /* 0x0000000c0d0e7389 */ /* 0x00006400000c000b */
[----:B01----:R-:W-:Y:S01]  /*2db30*/  ENDCOLLECTIVE ;  /* 0x000000000000791b */ /* 0x003fe20003800000 */
.L_x_8324:
[----:B------:R-:W-:Y:S02]  /*2db40*/  IMAD.MOV.U32 R13, RZ, RZ, R9 ;  /* 0x000000ffff0d7224 */ /* 0x000fe400078e0009 */
[----:B------:R-:W-:-:S07]  /*2db50*/  IMAD.MOV.U32 R7, RZ, RZ, R14 ;  /* 0x000000ffff077224 */ /* 0x000fce00078e000e */
[----:B------:R-:W-:Y:S05]  /*2db60*/  WARPSYNC.COLLECTIVE R15, `(.L_x_8325) ;  /* 0x000000000f087348 */ /* 0x000fea0003c00000 */
[----:B------:R0:W1:Y:S02]  /*2db70*/  SHFL.IDX P6, R14, R13, R12, R11 ;  /* 0x0000000c0d0e7389 */ /* 0x00006400000c000b */
[----:B01----:R-:W-:Y:S01]  /*2db80*/  ENDCOLLECTIVE ;  /* 0x000000000000791b */ /* 0x003fe20003800000 */
.L_x_8325:
[----:B------:R-:W-:Y:S01]  /*2db90*/  ULDC.64 UR4, c[0x0][0x208] ;  /* 0x0000820000047ab9 */ /* 0x000fe20000000a00 */
        /* <DEDUP_REMOVED lines=9> */
[----:B------:R-:W5:Y:S05]  /*2dc30*/  @!P1 LD.E.128 R4, desc[UR4][R4.64] ;  /* 0x0000000404049980 */ /* 0x000f6a000c101d00 */
[----:B------:R-:W5:Y:S01]  /*2dc40*/  @!P1 LD.E.128 R24, desc[UR4][R24.64] ;  /* 0x0000000418189980 */ /* 0x000f62000c101d00 */
[----:B------:R-:W-:Y:S01]  /*2dc50*/  IMAD.MOV.U32 R13, RZ, RZ, R8 ;  /* 0x000000ffff0d7224 */ /* 0x000fe200078e0008 */
[----:B------:R-:W-:Y:S01]  /*2dc60*/  CS2R R32, SRZ ;  /* 0x0000000000207805 */ /* 0x000fe2000001ff00 */
[----:B------:R-:W-:Y:S01]  /*2dc70*/  IMAD.MOV.U32 R12, RZ, RZ, 0x1 ;  /* 0x00000001ff0c7424 */ /* 0x000fe200078e00ff */
[----:B------:R-:W-:-:S02]  /*2dc80*/  CS2R R30, SRZ ;  /* 0x00000000001e7805 */ /* 0x000fc4000001ff00 */
[----:B------:R-:W-:Y:S02]  /*2dc90*/  CS2R R28, SRZ ;  /* 0x00000000001c7805 */ /* 0x000fe4000001ff00 */
[----:B------:R-:W-:-:S07]  /*2dca0*/  CS2R R20, SRZ ;  /* 0x0000000000147805 */ /* 0x000fce000001ff00 */
[----:B-----5:R-:W-:Y:S05]  /*2dcb0*/  WARPSYNC.COLLECTIVE R15, `(.L_x_8326) ;  /* 0x000000000f087348 */ /* 0x020fea0003c00000 */
[----:B------:R0:W1:Y:S02]  /*2dcc0*/  SHFL.IDX P6, R14, R13, R12, R11 ;  /* 0x0000000c0d0e7389 */ /* 0x00006400000c000b */
[----:B01---5:R-:W-:Y:S01]  /*2dcd0*/  ENDCOLLECTIVE ;  /* 0x000000000000791b */ /* 0x023fe20003800000 */
.L_x_8326:
[----:B------:R-:W-:Y:S02]  /*2dce0*/  IMAD.MOV.U32 R13, RZ, RZ, R35 ;  /* 0x000000ffff0d7224 */ /* 0x000fe400078e0023 */
[----:B------:R-:W-:-:S07]  /*2dcf0*/  IMAD.MOV.U32 R3, RZ, RZ, R14 ;  /* 0x000000ffff037224 */ /* 0x000fce00078e000e */
[----:B------:R-:W-:Y:S05]  /*2dd00*/  WARPSYNC.COLLECTIVE R15, `(.L_x_8327) ;  /* 0x000000000f087348 */ /* 0x000fea0003c00000 */
[----:B------:R0:W1:Y:S02]  /*2dd10*/  SHFL.IDX P6, R14, R13, R12, R11 ;  /* 0x0000000c0d0e7389 */ /* 0x00006400000c000b */
[----:B01----:R-:W-:Y:S01]  /*2dd20*/  ENDCOLLECTIVE ;  /* 0x000000000000791b */ /* 0x003fe20003800000 */
.L_x_8327:
[----:B------:R-:W-:Y:S01]  /*2dd30*/  MOV R13, R37 ;  /* 0x00000025000d7202 */ /* 0x000fe20000000f00 */
[----:B------:R-:W-:-:S07]  /*2dd40*/  IMAD.MOV.U32 R35, RZ, RZ, R14 ;  /* 0x000000ffff237224 */ /* 0x000fce00078e000e */
[----:B------:R-:W-:Y:S05]  /*2dd50*/  WARPSYNC.COLLECTIVE R15, `(.L_x_8328) ;  /* 0x000000000f087348 */ /* 0x000fea0003c00000 */
[----:B------:R0:W1:Y:S02]  /*2dd60*/  SHFL.IDX P6, R14, R13, R12, R11 ;  /* 0x0000000c0d0e7389 */ /* 0x00006400000c000b */
[----:B01----:R-:W-:Y:S01]  /*2dd70*/  ENDCOLLECTIVE ;  /* 0x000000000000791b */ /* 0x003fe20003800000 */
.L_x_8328:
[----:B------:R-:W-:Y:S02]  /*2dd80*/  IMAD.MOV.U32 R13, RZ, RZ, R9 ;  /* 0x000000ffff0d7224 */ /* 0x000fe400078e0009 */
[----:B------:R-:W-:-:S07]  /*2dd90*/  IMAD.MOV.U32 R37, RZ, RZ, R14 ;  /* 0x000000ffff257224 */ /* 0x000fce00078e000e */
[----:B------:R-:W-:Y:S05]  /*2dda0*/  WARPSYNC.COLLECTIVE R15, `(.L_x_8329) ;  /* 0x000000000f087348 */ /* 0x000fea0003c00000 */
[----:B------:R0:W1:Y:S02]  /*2ddb0*/  SHFL.IDX P6, R14, R13, R12, R11 ;  /* 0x0000000c0d0e7389 */ /* 0x00006400000c000b */
[----:B01----:R-:W-:Y:S01]  /*2ddc0*/  ENDCOLLECTIVE ;  /* 0x000000000000791b */ /* 0x003fe20003800000 */
.L_x_8329:
        /* <DEDUP_REMOVED lines=10> */
.L_x_8114:
[----:B0-----:R0:W1:Y:S02]  /*2de70*/  SYNCS.PHASECHK.TRANS64.TRYWAIT P1, [R16+URZ+0x2e800], R3 ;  /* 0x02e80003100075a7 */ /* 0x001064000802017f */
[----:B-1----:R-:W-:Y:S05]  /*2de80*/  @!P1 NANOSLEEP.SYNCS 0x989680 ;  /* 0x009896800000995d */ /* 0x002fea0003900000 */
[----:B------:R-:W1:Y:S02]  /*2de90*/  @!P1 SYNCS.PHASECHK.TRANS64 P1, [R16+URZ+0x2e800], R3 ;  /* 0x02e80003100095a7 */ /* 0x000e64000802007f */
[----:B-1----:R-:W-:Y:S05]  /*2dea0*/  @!P1 BRA `(.L_x_8114) ;  /* 0xfffffffc00f09947 */ /* 0x002fea000383ffff */
[----:B------:R-:W-:Y:S05]  /*2deb0*/  BRA `(.L_x_8331) ;  /* 0xfffffe28001c7947 */ /* 0x000fea000383ffff */
.L_x_8120:
[----:B0-----:R0:W2:Y:S02]  /*2dec0*/  SYNCS.PHASECHK.TRANS64.TRYWAIT P0, [R0+URZ+0x2e830], R5 ;  /* 0x02e83005000075a7 */ /* 0x0010a4000800017f */
[----:B--2---:R-:W-:Y:S05]  /*2ded0*/  @!P0 NANOSLEEP.SYNCS 0x989680 ;  /* 0x009896800000895d */ /* 0x004fea0003900000 */
[----:B------:R-:W2:Y:S02]  /*2dee0*/  @!P0 SYNCS.PHASECHK.TRANS64 P0, [R0+URZ+0x2e830], R5 ;  /* 0x02e83005000085a7 */ /* 0x000ea4000800007f */
[----:B--2---:R-:W-:Y:S05]  /*2def0*/  @!P0 BRA `(.L_x_8120) ;  /* 0xfffffffc00f08947 */ /* 0x004fea000383ffff */
[----:B------:R-:W-:Y:S05]  /*2df00*/  BRA `(.L_x_8119) ;  /* 0xfffffe4800847947 */ /* 0x000fea000383ffff */
.L_x_8126:
[----:B-1----:R1:W2:Y:S02]  /*2df10*/  SYNCS.PHASECHK.TRANS64.TRYWAIT P3, [R13+URZ+0x2e830], R14 ;  /* 0x02e8300e0d0075a7 */ /* 0x0022a4000806017f */
[----:B--2---:R-:W-:Y:S05]  /*2df20*/  @!P3 NANOSLEEP.SYNCS 0x989680 ;  /* 0x009896800000b95d */ /* 0x004fea0003900000 */
[----:B------:R-:W2:Y:S02]  /*2df30*/  @!P3 SYNCS.PHASECHK.TRANS64 P3, [R13+URZ+0x2e830], R14 ;  /* 0x02e8300e0d00b5a7 */ /* 0x000ea4000806007f */
[----:B--2---:R-:W-:Y:S05]  /*2df40*/  @!P3 BRA `(.L_x_8126) ;  /* 0xfffffffc00f0b947 */ /* 0x004fea000383ffff */
[----:B------:R-:W-:Y:S05]  /*2df50*/  BRA `(.L_x_8125) ;  /* 0xfffffe9c00287947 */ /* 0x000fea000383ffff */
.L_x_8130:
[----:B-1----:R1:W2:Y:S02]  /*2df60*/  SYNCS.PHASECHK.TRANS64.TRYWAIT P2, [R13+URZ+0x2e850], R12 ;  /* 0x02e8500c0d0075a7 */ /* 0x0022a4000804017f */
[----:B--2---:R-:W-:Y:S05]  /*2df70*/  @!P2 NANOSLEEP.SYNCS 0x989680 ;  /* 0x009896800000a95d */ /* 0x004fea0003900000 */
[----:B------:R-:W2:Y:S02]  /*2df80*/  @!P2 SYNCS.PHASECHK.TRANS64 P2, [R13+URZ+0x2e850], R12 ;  /* 0x02e8500c0d00a5a7 */ /* 0x000ea4000804007f */
[----:B--2---:R-:W-:Y:S05]  /*2df90*/  @!P2 BRA `(.L_x_8130) ;  /* 0xfffffffc00f0a947 */ /* 0x004fea000383ffff */
[----:B------:R-:W-:Y:S05]  /*2dfa0*/  BRA `(.L_x_8127) ;  /* 0xfffffeb000407947 */ /* 0x000fea000383ffff */
.L_x_8138:
[----:B-1----:R1:W2:Y:S02]  /*2dfb0*/  SYNCS.PHASECHK.TRANS64.TRYWAIT P0, [R12+URZ+0x2e830], R13 ;  /* 0x02e8300d0c0075a7 */ /* 0x0022a4000800017f */
[----:B--2---:R-:W-:Y:S05]  /*2dfc0*/  @!P0 NANOSLEEP.SYNCS 0x989680 ;  /* 0x009896800000895d */ /* 0x004fea0003900000 */
[----:B------:R-:W2:Y:S02]  /*2dfd0*/  @!P0 SYNCS.PHASECHK.TRANS64 P0, [R12+URZ+0x2e830], R13 ;  /* 0x02e8300d0c0085a7 */ /* 0x000ea4000800007f */
[----:B--2---:R-:W-:Y:S05]  /*2dfe0*/  @!P0 BRA `(.L_x_8138) ;  /* 0xfffffffc00f08947 */ /* 0x004fea000383ffff */
[----:B------:R-:W-:Y:S05]  /*2dff0*/  BRA `(.L_x_8137) ;  /* 0xfffffef800707947 */ /* 0x000fea000383ffff */
.L_x_8142:
[----:B-1----:R1:W2:Y:S02]  /*2e000*/  SYNCS.PHASECHK.TRANS64.TRYWAIT P0, [R13+URZ+0x2e850], R12 ;  /* 0x02e8500c0d0075a7 */ /* 0x0022a4000800017f */
[----:B--2---:R-:W-:Y:S05]  /*2e010*/  @!P0 NANOSLEEP.SYNCS 0x989680 ;  /* 0x009896800000895d */ /* 0x004fea0003900000 */
[----:B------:R-:W2:Y:S02]  /*2e020*/  @!P0 SYNCS.PHASECHK.TRANS64 P0, [R13+URZ+0x2e850], R12 ;  /* 0x02e8500c0d0085a7 */ /* 0x000ea4000800007f */
[----:B--2---:R-:W-:Y:S05]  /*2e030*/  @!P0 BRA `(.L_x_8142) ;  /* 0xfffffffc00f08947 */ /* 0x004fea000383ffff */
[----:B------:R-:W-:Y:S05]  /*2e040*/  BRA `(.L_x_8139) ;  /* 0xffffff0c00847947 */ /* 0x000fea000383ffff */
.L_x_8148:
[----:B-1----:R1:W2:Y:S02]  /*2e050*/  SYNCS.PHASECHK.TRANS64.TRYWAIT P0, [R9+URZ+0x2e850], R0 ;  /* 0x02e85000090075a7 */ /* 0x0022a4000800017f */
[----:B--2---:R-:W-:Y:S05]  /*2e060*/  @!P0 NANOSLEEP.SYNCS 0x989680 ;  /* 0x009896800000895d */ /* 0x004fea0003900000 */
[----:B------:R-:W2:Y:S02]  /*2e070*/  @!P0 SYNCS.PHASECHK.TRANS64 P0, [R9+URZ+0x2e850], R0 ;  /* 0x02e85000090085a7 */ /* 0x000ea4000800007f */
[----:B--2---:R-:W-:Y:S05]  /*2e080*/  @!P0 BRA `(.L_x_8148) ;  /* 0xfffffffc00f08947 */ /* 0x004fea000383ffff */
[----:B------:R-:W-:Y:S05]  /*2e090*/  BRA `(.L_x_8147) ;  /* 0xffffff4400a47947 */ /* 0x000fea000383ffff */
.L_x_8152:
[----:B------:R-:W-:Y:S01]  /*2e0a0*/  IMAD.MOV.U32 R12, RZ, RZ, R0 ;  /* 0x000000ffff0c7224 */ /* 0x000fe200078e0000 */
[----:B------:R-:W-:Y:S01]  /*2e0b0*/  SEL R5, R36, R37, P0 ;  /* 0x0000002524057207 */ /* 0x000fe20000000000 */
        /* <DEDUP_REMOVED lines=8> */
.L_x_8332:
        /* <DEDUP_REMOVED lines=19> */
.L_x_8333:
        /* <DEDUP_REMOVED lines=19> */
.L_x_8334:
        /* <DEDUP_REMOVED lines=8> */
.L_x_8335:
[----:B------:R-:W-:Y:S02]  /*2e420*/  IMAD.MOV.U32 R13, RZ, RZ, R9 ;  /* 0x000000ffff0d7224 */ /* 0x000fe400078e0009 */
[----:B------:R-:W-:Y:S02]  /*2e430*/  IMAD.MOV.U32 R12, RZ, RZ, R0 ;  /* 0x000000ffff0c7224 */ /* 0x000fe400078e0000 */
[----:B------:R-:W-:-:S07]  /*2e440*/  IMAD.MOV.U32 R7, RZ, RZ, R14 ;  /* 0x000000ffff077224 */ /* 0x000fce00078e000e */
[----:B------:R-:W-:Y:S05]  /*2e450*/  WARPSYNC.COLLECTIVE R15, `(.L_x_8336) ;  /* 0x000000000f087348 */ /* 0x000fea0003c00000 */
[----:B------:R0:W1:Y:S02]  /*2e460*/  SHFL.IDX P6, R14, R13, R12, R11 ;  /* 0x0000000c0d0e7389 */ /* 0x00006400000c000b */
[----:B01----:R-:W-:Y:S01]  /*2e470*/  ENDCOLLECTIVE ;  /* 0x000000000000791b */ /* 0x003fe20003800000 */
.L_x_8336:
        /* <DEDUP_REMOVED lines=8> */
.L_x_8337:
[----:B------:R-:W-:Y:S01]  /*2e500*/  MOV R13, R25 ;  /* 0x00000019000d7202 */ /* 0x000fe20000000f00 */
[----:B------:R-:W-:Y:S02]  /*2e510*/  IMAD.MOV.U32 R12, RZ, RZ, R0 ;  /* 0x000000ffff0c7224 */ /* 0x000fe400078e0000 */
[----:B------:R-:W-:-:S07]  /*2e520*/  IMAD.MOV.U32 R20, RZ, RZ, R14 ;  /* 0x000000ffff147224 */ /* 0x000fce00078e000e */
[----:B------:R-:W-:Y:S05]  /*2e530*/  WARPSYNC.COLLECTIVE R15, `(.L_x_8338) ;  /* 0x000000000f087348 */ /* 0x000fea0003c00000 */
[----:B------:R0:W1:Y:S02]  /*2e540*/  SHFL.IDX P6, R14, R13, R12, R11 ;  /* 0x0000000c0d0e7389 */ /* 0x00006400000c000b */
[----:B01----:R-:W-:Y:S01]  /*2e550*/  ENDCOLLECTIVE ;  /* 0x000000000000791b */ /* 0x003fe20003800000 */
.L_x_8338:
[----:B------:R-:W-:Y:S02]  /*2e560*/  IMAD.MOV.U32 R13, RZ, RZ, R27 ;  /* 0x000000ffff0d7224 */ /* 0x000fe400078e001b */
[----:B------:R-:W-:Y:S02]  /*2e570*/  IMAD.MOV.U32 R12, RZ, RZ, R2 ;  /* 0x000000ffff0c7224 */ /* 0x000fe400078e0002 */
[----:B------:R-:W-:-:S07]  /*2e580*/  IMAD.MOV.U32 R26, RZ, RZ, R14 ;  /* 0x000000ffff1a7224 */ /* 0x000fce00078e000e */
[----:B------:R-:W-:Y:S05]  /*2e590*/  WARPSYNC.COLLECTIVE R15, `(.L_x_8339) ;  /* 0x000000000f087348 */ /* 0x000fea0003c00000 */
[----:B------:R0:W1:Y:S02]  /*2e5a0*/  SHFL.IDX P6, R14, R13, R12, R11 ;  /* 0x0000000c0d0e7389 */ /* 0x00006400000c000b */
[----:B01----:R-:W-:Y:S01]  /*2e5b0*/  ENDCOLLECTIVE ;  /* 0x000000000000791b */ /* 0x003fe20003800000 */
.L_x_8339:
[----:B------:R-:W-:Y:S02]  /*2e5c0*/  IMAD.MOV.U32 R13, RZ, RZ, R29 ;  /* 0x000000ffff0d7224 */ /* 0x000fe400078e001d */
[----:B------:R-:W-:Y:S02]  /*2e5d0*/  IMAD.MOV.U32 R12, RZ, RZ, R0 ;  /* 0x000000ffff0c7224 */ /* 0x000fe400078e0000 */
[----:B------:R-:W-:-:S07]  /*2e5e0*/  IMAD.MOV.U32 R27, RZ, RZ, R14 ;  /* 0x000000ffff1b7224 */ /* 0x000fce00078e000e */
[----:B------:R-:W-:Y:S05]  /*2e5f0*/  WARPSYNC.COLLECTIVE R15, `(.L_x_8340) ;  /* 0x000000000f087348 */ /* 0x000fea0003c00000 */
[----:B------:R0:W1:Y:S02]  /*2e600*/  SHFL.IDX P6, R14, R13, R12, R11 ;  /* 0x0000000c0d0e7389 */ /* 0x00006400000c000b */
[----:B01----:R-:W-:Y:S01]  /*2e610*/  ENDCOLLECTIVE ;  /* 0x000000000000791b */ /* 0x003fe20003800000 */
.L_x_8340:
        /* <DEDUP_REMOVED lines=8> */
.L_x_8341:
[----:B------:R-:W-:Y:S02]  /*2e6a0*/  IMAD.MOV.U32 R13, RZ, RZ, R33 ;  /* 0x000000ffff0d7224 */ /* 0x000fe400078e0021 */
[----:B------:R-:W-:Y:S02]  /*2e6b0*/  IMAD.MOV.U32 R12, RZ, RZ, R0 ;  /* 0x000000ffff0c7224 */ /* 0x000fe400078e0000 */
[----:B------:R-:W-:-:S07]  /*2e6c0*/  IMAD.MOV.U32 R31, RZ, RZ, R14 ;  /* 0x000000ffff1f7224 */ /* 0x000fce00078e000e */
[----:B------:R-:W-:Y:S05]  /*2e6d0*/  WARPSYNC.COLLECTIVE R15, `(.L_x_8342) ;  /* 0x000000000f087348 */ /* 0x000fea0003c00000 */
[----:B------:R0:W1:Y:S02]  /*2e6e0*/  SHFL.IDX P6, R14, R13, R12, R11 ;  /* 0x0000000c0d0e7389 */ /* 0x00006400000c000b */
[----:B01----:R-:W-:Y:S01]  /*2e6f0*/  ENDCOLLECTIVE ;  /* 0x000000000000791b */ /* 0x003fe20003800000 */
.L_x_8342:
        /* <DEDUP_REMOVED lines=8> */
.L_x_8343:
[----:B------:R-:W-:Y:S02]  /*2e780*/  IMAD.MOV.U32 R13, RZ, RZ, R37 ;  /* 0x000000ffff0d7224 */ /* 0x000fe400078e0025 */
[----:B------:R-:W-:Y:S02]  /*2e790*/  IMAD.MOV.U32 R12, RZ, RZ, R0 ;  /* 0x000000ffff0c7224 */ /* 0x000fe400078e0000 */
[----:B------:R-:W-:-:S07]  /*2e7a0*/  IMAD.MOV.U32 R35, RZ, RZ, R14 ;  /* 0x000000ffff237224 */ /* 0x000fce00078e000e */
[----:B------:R-:W-:Y:S05]  /*2e7b0*/  WARPSYNC.COLLECTIVE R15, `(.L_x_8344) ;  /* 0x000000000f087348 */ /* 0x000fea0003c00000 */
[----:B------:R0:W1:Y:S02]  /*2e7c0*/  SHFL.IDX P6, R14, R13, R12, R11 ;  /* 0x0000000c0d0e7389 */ /* 0x00006400000c000b */
[----:B01----:R-:W-:Y:S01]  /*2e7d0*/  ENDCOLLECTIVE ;  /* 0x000000000000791b */ /* 0x003fe20003800000 */
.L_x_8344:
        /* <DEDUP_REMOVED lines=8> */
.L_x_8345:
[----:B------:R-:W-:Y:S02]  /*2e860*/  IMAD.MOV.U32 R13, RZ, RZ, R41 ;  /* 0x000000ffff0d7224 */ /* 0x000fe400078e0029 */
[----:B------:R-:W-:Y:S02]  /*2e870*/  IMAD.MOV.U32 R12, RZ, RZ, R0 ;  /* 0x000000ffff0c7224 */ /* 0x000fe400078e0000 */
[----:B------:R-:W-:-:S07]  /*2e880*/  IMAD.MOV.U32 R39, RZ, RZ, R14 ;  /* 0x000000ffff277224 */ /* 0x000fce00078e000e */
[----:B------:R-:W-:Y:S05]  /*2e890*/  WARPSYNC.COLLECTIVE R15, `(.L_x_8346) ;  /* 0x000000000f087348 */ /* 0x000fea0003c00000 */
[----:B------:R0:W1:Y:S02]  /*2e8a0*/  SHFL.IDX P6, R14, R13, R12, R11 ;  /* 0x0000000c0d0e7389 */ /* 0x00006400000c000b */
[----:B01----:R-:W-:Y:S01]  /*2e8b0*/  ENDCOLLECTIVE ;  /* 0x000000000000791b */ /* 0x003fe20003800000 */
.L_x_8346:
        /* <DEDUP_REMOVED lines=8> */
.L_x_8347:
[----:B------:R-:W-:Y:S01]  /*2e940*/  MOV R13, R45 ;  /* 0x0000002d000d7202 */ /* 0x000fe20000000f00 */
[----:B------:R-:W-:Y:S02]  /*2e950*/  IMAD.MOV.U32 R12, RZ, RZ, R0 ;  /* 0x000000ffff0c7224 */ /* 0x000fe400078e0000 */
[----:B------:R-:W-:-:S07]  /*2e960*/  IMAD.MOV.U32 R43, RZ, RZ, R14 ;  /* 0x000000ffff2b7224 */ /* 0x000fce00078e000e */
[----:B------:R-:W-:Y:S05]  /*2e970*/  WARPSYNC.COLLECTIVE R15, `(.L_x_8348) ;  /* 0x000000000f087348 */ /* 0x000fea0003c00000 */
[----:B------:R0:W1:Y:S02]  /*2e980*/  SHFL.IDX P6, R14, R13, R12, R11 ;  /* 0x0000000c0d0e7389 */ /* 0x00006400000c000b */
[----:B01----:R-:W-:Y:S01]  /*2e990*/  ENDCOLLECTIVE ;  /* 0x000000000000791b */ /* 0x003fe20003800000 */
.L_x_8348:
        /* <DEDUP_REMOVED lines=9> */
.L_x_8349:
[----:B------:R-:W-:Y:S02]  /*2ea30*/  IMAD.MOV.U32 R13, RZ, RZ, R49 ;  /* 0x000000ffff0d7224 */ /* 0x000fe400078e0031 */
[----:B------:R-:W-:Y:S02]  /*2ea40*/  IMAD.MOV.U32 R12, RZ, RZ, R0 ;  /* 0x000000ffff0c7224 */ /* 0x000fe400078e0000 */
[----:B------:R-:W-:-:S07]  /*2ea50*/  IMAD.MOV.U32 R44, RZ, RZ, R14 ;  /* 0x000000ffff2c7224 */ /* 0x000fce00078e000e */
[----:B------:R-:W-:Y:S05]  /*2ea60*/  WARPSYNC.COLLECTIVE R15, `(.L_x_8350) ;  /* 0x000000000f087348 */ /* 0x000fea0003c00000 */
[----:B------:R0:W1:Y:S02]  /*2ea70*/  SHFL.IDX P6, R14, R13, R12, R11 ;  /* 0x0000000c0d0e7389 */ /* 0x00006400000c000b */
[----:B01----:R-:W-:Y:S01]  /*2ea80*/  ENDCOLLECTIVE ;  /* 0x000000000000791b */ /* 0x003fe20003800000 */
.L_x_8350:
        /* <DEDUP_REMOVED lines=8> */
.L_x_8351:
[----:B------:R-:W-:Y:S02]  /*2eb10*/  IMAD.MOV.U32 R13, RZ, RZ, R55 ;  /* 0x000000ffff0d7224 */ /* 0x000fe400078e0037 */
[----:B------:R-:W-:Y:S02]  /*2eb20*/  IMAD.MOV.U32 R12, RZ, RZ, R0 ;  /* 0x000000ffff0c7224 */ /* 0x000fe400078e0000 */
[----:B------:R-:W-:-:S07]  /*2eb30*/  IMAD.MOV.U32 R46, RZ, RZ, R14 ;  /* 0x000000ffff2e7224 */ /* 0x000fce00078e000e */
[----:B------:R-:W-:Y:S05]  /*2eb40*/  WARPSYNC.COLLECTIVE R15, `(.L_x_8352) ;  /* 0x000000000f087348 */ /* 0x000fea0003c00000 */
[----:B------:R0:W1:Y:S02]  /*2eb50*/  SHFL.IDX P6, R14, R13, R12, R11 ;  /* 0x0000000c0d0e7389 */ /* 0x00006400000c000b */
[----:B01----:R-:W-:Y:S01]  /*2eb60*/  ENDCOLLECTIVE ;  /* 0x000000000000791b */ /* 0x003fe20003800000 */
.L_x_8352:
[----:B------:R-:W-:Y:S02]  /*2eb70*/  IMAD.MOV.U32 R13, RZ, RZ, R57 ;  /* 0x000000ffff0d7224 */ /* 0x000fe400078e0039 */
[----:B------:R-:W-:Y:S02]  /*2eb80*/  IMAD.MOV.U32 R12, RZ, RZ, R2 ;  /* 0x000000ffff0c7224 */ /* 0x000fe400078e0002 */
[----:B------:R-:W-:-:S07]  /*2eb90*/  IMAD.MOV.U32 R55, RZ, RZ, R14 ;  /* 0x000000ffff377224 */ /* 0x000fce00078e000e */
[----:B------:R-:W-:Y:S05]  /*2eba0*/  WARPSYNC.COLLECTIVE R15, `(.L_x_8353) ;  /* 0x000000000f087348 */ /* 0x000fea0003c00000 */
[----:B------:R0:W1:Y:S02]  /*2ebb0*/  SHFL.IDX P6, R14, R13, R12, R11 ;  /* 0x0000000c0d0e7389 */ /* 0x00006400000c000b */
[----:B01----:R-:W-:Y:S01]  /*2ebc0*/  ENDCOLLECTIVE ;  /* 0x000000000000791b */ /* 0x003fe20003800000 */
.L_x_8353:
[----:B------:R-:W-:Y:S02]  /*2ebd0*/  IMAD.MOV.U32 R13, RZ, RZ, R59 ;  /* 0x000000ffff0d7224 */ /* 0x000fe400078e003b */
[----:B------:R-:W-:Y:S02]  /*2ebe0*/  IMAD.MOV.U32 R12, RZ, RZ, R0 ;  /* 0x000000ffff0c7224 */ /* 0x000fe400078e0000 */
[----:B------:R-:W-:-:S07]  /*2ebf0*/  IMAD.MOV.U32 R48, RZ, RZ, R14 ;  /* 0x000000ffff307224 */ /* 0x000fce00078e000e */
[----:B------:R-:W-:Y:S05]  /*2ec00*/  WARPSYNC.COLLECTIVE R15, `(.L_x_8354) ;  /* 0x000000000f087348 */ /* 0x000fea0003c00000 */
[----:B------:R0:W1:Y:S02]  /*2ec10*/  SHFL.IDX P6, R14, R13, R12, R11 ;  /* 0x0000000c0d0e7389 */ /* 0x00006400000c000b */
[----:B01----:R-:W-:Y:S01]  /*2ec20*/  ENDCOLLECTIVE ;  /* 0x000000000000791b */ /* 0x003fe20003800000 */
.L_x_8354:
[----:B------:R-:W-:Y:S02]  /*2ec30*/  IMAD.MOV.U32 R13, RZ, RZ, R61 ;  /* 0x000000ffff0d7224 */ /* 0x000fe400078e003d */
[----:B------:R-:W-:Y:S01]  /*2ec40*/  IMAD.MOV.U32 R12, RZ, RZ, R2 ;  /* 0x000000ffff0c7224 */ /* 0x000fe200078e0002 */
[----:B------:R-:W-:-:S07]  /*2ec50*/  MOV R59, R14 ;  /* 0x0000000e003b7202 */ /* 0x000fce0000000f00 */
[----:B------:R-:W-:Y:S05]  /*2ec60*/  WARPSYNC.COLLECTIVE R15, `(.L_x_8355) ;  /* 0x000000000f087348 */ /* 0x000fea0003c00000 */
[----:B------:R0:W1:Y:S02]  /*2ec70*/  SHFL.IDX P6, R14, R13, R12, R11 ;  /* 0x0000000c0d0e7389 */ /* 0x00006400000c000b */
[----:B01----:R-:W-:Y:S01]  /*2ec80*/  ENDCOLLECTIVE ;  /* 0x000000000000791b */ /* 0x003fe20003800000 */
.L_x_8355:
[----:B------:R-:W-:Y:S02]  /*2ec90*/  IMAD.MOV.U32 R13, RZ, RZ, R63 ;  /* 0x000000ffff0d7224 */ /* 0x000fe400078e003f */
[----:B------:R-:W-:Y:S02]  /*2eca0*/  IMAD.MOV.U32 R12, RZ, RZ, R0 ;  /* 0x000000ffff0c7224 */ /* 0x000fe400078e0000 */
[----:B------:R-:W-:-:S07]  /*2ecb0*/  IMAD.MOV.U32 R50, RZ, RZ, R14 ;  /* 0x000000ffff327224 */ /* 0x000fce00078e000e */
[----:B------:R-:W-:Y:S05]  /*2ecc0*/  WARPSYNC.COLLECTIVE R15, `(.L_x_8356) ;  /* 0x000000000f087348 */ /* 0x000fea0003c00000 */
[----:B------:R0:W1:Y:S02]  /*2ecd0*/  SHFL.IDX P6, R14, R13, R12, R11 ;  /* 0x0000000c0d0e7389 */ /* 0x00006400000c000b */
[----:B01----:R-:W-:Y:S01]  /*2ece0*/  ENDCOLLECTIVE ;  /* 0x000000000000791b */ /* 0x003fe20003800000 */
.L_x_8356:
        /* <DEDUP_REMOVED lines=8> */
.L_x_8357:
[----:B------:R-:W-:Y:S01]  /*2ed70*/  MOV R13, R67 ;  /* 0x00000043000d7202 */ /* 0x000fe20000000f00 */
[----:B------:R-:W-:Y:S02]  /*2ed80*/  IMAD.MOV.U32 R12, RZ, RZ, R0 ;  /* 0x000000ffff0c7224 */ /* 0x000fe400078e0000 */
[----:B------:R-:W-:-:S07]  /*2ed90*/  IMAD.MOV.U32 R54, RZ, RZ, R14 ;  /* 0x000000ffff367224 */ /* 0x000fce00078e000e */
[----:B------:R-:W-:Y:S05]  /*2eda0*/  WARPSYNC.COLLECTIVE R15, `(.L_x_8358) ;  /* 0x000000000f087348 */ /* 0x000fea0003c00000 */
[----:B------:R0:W1:Y:S02]  /*2edb0*/  SHFL.IDX P6, R14, R13, R12, R11 ;  /* 0x0000000c0d0e7389 */ /* 0x00006400000c000b */
[----:B01----:R-:W-:Y:S01]  /*2edc0*/  ENDCOLLECTIVE ;  /* 0x000000000000791b */ /* 0x003fe20003800000 */
.L_x_8358:
        /* <DEDUP_REMOVED lines=8> */
.L_x_8359:
[----:B------:R-:W-:Y:S02]  /*2ee50*/  IMAD.MOV.U32 R13, RZ, RZ, R71 ;  /* 0x000000ffff0d7224 */ /* 0x000fe400078e0047 */
[----:B------:R-:W-:Y:S02]  /*2ee60*/  IMAD.MOV.U32 R12, RZ, RZ, R0 ;  /* 0x000000ffff0c7224 */ /* 0x000fe400078e0000 */
[----:B------:R-:W-:-:S07]  /*2ee70*/  IMAD.MOV.U32 R56, RZ, RZ, R14 ;  /* 0x000000ffff387224 */ /* 0x000fce00078e000e */
[----:B------:R-:W-:Y:S05]  /*2ee80*/  WARPSYNC.COLLECTIVE R15, `(.L_x_8360) ;  /* 0x000000000f087348 */ /* 0x000fea0003c00000 */
[----:B------:R0:W1:Y:S02]  /*2ee90*/  SHFL.IDX P6, R14, R13, R12, R11 ;  /* 0x0000000c0d0e7389 */ /* 0x00006400000c000b */
[----:B01----:R-:W-:Y:S01]  /*2eea0*/  ENDCOLLECTIVE ;  /* 0x000000000000791b */ /* 0x003fe20003800000 */
.L_x_8360:
        /* <DEDUP_REMOVED lines=8> */
.L_x_8361:
[----:B------:R-:W-:Y:S02]  /*2ef30*/  IMAD.MOV.U32 R13, RZ, RZ, R75 ;  /* 0x000000ffff0d7224 */ /* 0x000fe400078e004b */
[----:B------:R-:W-:Y:S02]  /*2ef40*/  IMAD.MOV.U32 R12, RZ, RZ, R0 ;  /* 0x000000ffff0c7224 */ /* 0x000fe400078e0000 */
[----:B------:R-:W-:-:S07]  /*2ef50*/  IMAD.MOV.U32 R58, RZ, RZ, R14 ;  /* 0x000000ffff3a7224 */ /* 0x000fce00078e000e */
[----:B------:R-:W-:Y:S05]  /*2ef60*/  WARPSYNC.COLLECTIVE R15, `(.L_x_8362) ;  /* 0x000000000f087348 */ /* 0x000fea0003c00000 */
[----:B------:R0:W1:Y:S02]  /*2ef70*/  SHFL.IDX P6, R14, R13, R12, R11 ;  /* 0x0000000c0d0e7389 */ /* 0x00006400000c000b */
[----:B01----:R-:W-:Y:S01]  /*2ef80*/  ENDCOLLECTIVE ;  /* 0x000000000000791b */ /* 0x003fe20003800000 */
.L_x_8362:
        /* <DEDUP_REMOVED lines=8> */
.L_x_8363:
        /* <DEDUP_REMOVED lines=8> */
.L_x_8164:
[----:B------:R-:W-:Y:S01]  /*2f090*/  IMAD.MOV.U32 R13, RZ, RZ, R3 ;  /* 0x000000ffff0d7224 */ /* 0x000fe200078e0003 */
[----:B------:R-:W-:Y:S01]  /*2f0a0*/  MOV R12, RZ ;  /* 0x000000ff000c7202 */ /* 0x000fe20000000f00 */
[----:B------:R-:W-:Y:S02]  /*2f0b0*/  IMAD.MOV.U32 R11, RZ, RZ, 0x181f ;  /* 0x0000181fff0b7424 */ /* 0x000fe400078e00ff */
[----:B------:R-:W-:-:S07]  /*2f0c0*/  IMAD.MOV.U32 R15, RZ, RZ, -0x1 ;  /* 0xffffffffff0f7424 */ /* 0x000fce00078e00ff */
[----:B------:R-:W-:Y:S05]  /*2f0d0*/  WARPSYNC.COLLECTIVE R15, `(.L_x_8365) ;  /* 0x000000000f087348 */ /* 0x000fea0003c00000 */
[----:B------:R0:W1:Y:S02]  /*2f0e0*/  SHFL.IDX P6, R14, R13, R12, R11 ;  /* 0x0000000c0d0e7389 */ /* 0x00006400000c000b */
[----:B01----:R-:W-:Y:S01]  /*2f0f0*/  ENDCOLLECTIVE ;  /* 0x000000000000791b */ /* 0x003fe20003800000 */
.L_x_8365:
[----:B------:R-:W-:Y:S02]  /*2f100*/  IMAD.MOV.U32 R13, RZ, RZ, R2 ;  /* 0x000000ffff0d7224 */ /* 0x000fe400078e0002 */
[----:B------:R-:W-:-:S07]  /*2f110*/  IMAD.MOV.U32 R0, RZ, RZ, R14 ;  /* 0x000000ffff007224 */ /* 0x000fce00078e000e */
[----:B------:R-:W-:Y:S05]  /*2f120*/  WARPSYNC.COLLECTIVE R15, `(.L_x_8366) ;  /* 0x000000000f087348 */ /* 0x000fea0003c00000 */
[----:B------:R0:W1:Y:S02]  /*2f130*/  SHFL.IDX P6, R14, R13, R12, R11 ;  /* 0x0000000c0d0e7389 */ /* 0x00006400000c000b */
[----:B01----:R-:W-:Y:S01]  /*2f140*/  ENDCOLLECTIVE ;  /* 0x000000000000791b */ /* 0x003fe20003800000 */
.L_x_8366:
[----:B------:R-:W-:Y:S05]  /*2f150*/  BRA `(.L_x_8367) ;  /* 0xffffff6400dc7947 */ /* 0x000fea000383ffff */
.L_x_8167:
[----:B------:R-:W-:Y:S01]  /*2f160*/  BSSY B1, `(.L_x_8368) ;  /* 0x0000008000017945 */ /* 0x000fe20003800000 */
[----:B------:R-:W-:Y:S02]  /*2f170*/  IMAD.MOV.U32 R13, RZ, RZ, R3 ;  /* 0x000000ffff0d7224 */ /* 0x000fe400078e0003 */
[----:B------:R-:W-:Y:S02]  /*2f180*/  IMAD.MOV.U32 R12, RZ, RZ, 0x1 ;  /* 0x00000001ff0c7424 */ /* 0x000fe400078e00ff */
[----:B------:R-:W-:Y:S02]  /*2f190*/  IMAD.MOV.U32 R11, RZ, RZ, 0x181f ;  /* 0x0000181fff0b7424 */ /* 0x000fe400078e00ff */
[----:B---3--:R-:W-:-:S07]  /*2f1a0*/  IMAD.MOV.U32 R15, RZ, RZ, -0x1 ;  /* 0xffffffffff0f7424 */ /* 0x008fce00078e00ff */
[----:B012---:R-:W-:Y:S05]  /*2f1b0*/  WARPSYNC.COLLECTIVE R15, `(.L_x_8369) ;  /* 0x000000000f087348 */ /* 0x007fea0003c00000 */
[----:B--2---:R2:W3:Y:S02]  /*2f1c0*/  SHFL.IDX P6, R14, R13, R12, R11 ;  /* 0x0000000c0d0e7389 */ /* 0x0044e400000c000b */
[----:B0123--:R-:W-:Y:S01]  /*2f1d0*/  ENDCOLLECTIVE ;  /* 0x000000000000791b */ /* 0x00ffe20003800000 */
.L_x_8369:
[----:B------:R-:W-:Y:S05]  /*2f1e0*/  BSYNC B1 ;  /* 0x0000000000017941 */ /* 0x000fea0003800000 */
.L_x_8368:
        /* <DEDUP_REMOVED lines=8> */
.L_x_8370:
[----:B------:R-:W-:Y:S05]  /*2f270*/  BRA `(.L_x_8371) ;  /* 0xffffff6400f47947 */ /* 0x000fea000383ffff */
.L_x_8170:
[----:B------:R-:W-:Y:S01]  /*2f280*/  BSSY B1, `(.L_x_8372) ;  /* 0x0000008000017945 */ /* 0x000fe20003800000 */
[----:B------:R-:W-:Y:S02]  /*2f290*/  IMAD.MOV.U32 R13, RZ, RZ, R3 ;  /* 0x000000ffff0d7224 */ /* 0x000fe400078e0003 */
[----:B------:R-:W-:Y:S02]  /*2f2a0*/  IMAD.MOV.U32 R12, RZ, RZ, 0x2 ;  /* 0x00000002ff0c7424 */ /* 0x000fe400078e00ff */
[----:B------:R-:W-:Y:S02]  /*2f2b0*/  IMAD.MOV.U32 R11, RZ, RZ, 0x181f ;  /* 0x0000181fff0b7424 */ /* 0x000fe400078e00ff */
[----:B---3--:R-:W-:-:S07]  /*2f2c0*/  IMAD.MOV.U32 R15, RZ, RZ, -0x1 ;  /* 0xffffffffff0f7424 */ /* 0x008fce00078e00ff */
[----:B012-4-:R-:W-:Y:S05]  /*2f2d0*/  WARPSYNC.COLLECTIVE R15, `(.L_x_8373) ;  /* 0x000000000f087348 */ /* 0x017fea0003c00000 */
[----:B--2---:R2:W3:Y:S02]  /*2f2e0*/  SHFL.IDX P6, R14, R13, R12, R11 ;  /* 0x0000000c0d0e7389 */ /* 0x0044e400000c000b */
[----:B01234-:R-:W-:Y:S01]  /*2f2f0*/  ENDCOLLECTIVE ;  /* 0x000000000000791b */ /* 0x01ffe20003800000 */
.L_x_8373:
[----:B------:R-:W-:Y:S05]  /*2f300*/  BSYNC B1 ;  /* 0x0000000000017941 */ /* 0x000fea0003800000 */
.L_x_8372:
        /* <DEDUP_REMOVED lines=8> */
.L_x_8374:
[----:B------:R-:W-:Y:S05]  /*2f390*/  BRA `(.L_x_8375) ;  /* 0xffffff6800087947 */ /* 0x000fea000383ffff */
.L_x_8173:
        /* <DEDUP_REMOVED lines=8> */
.L_x_8377:
[----:B------:R-:W-:Y:S05]  /*2f420*/  BSYNC B1 ;  /* 0x0000000000017941 */ /* 0x000fea0003800000 */
.L_x_8376:
        /* <DEDUP_REMOVED lines=8> */
.L_x_8378:
[----:B------:R-:W-:Y:S05]  /*2f4b0*/  BRA `(.L_x_8379) ;  /* 0xffffff68001c7947 */ /* 0x000fea000383ffff */
.L_x_8190:
[----:B------:R-:W1:Y:S01]  /*2f4c0*/  S2R R11, SR_TID.X ;  /* 0x00000000000b7919 */ /* 0x000e620000002100 */
[----:B------:R-:W-:Y:S01]  /*2f4d0*/  BSSY B1, `(.L_x_8380) ;  /* 0x000000a000017945 */ /* 0x000fe20003800000 */
[----:B------:R-:W-:Y:S02]  /*2f4e0*/  IMAD.MOV.U32 R12, RZ, RZ, RZ ;  /* 0x000000ffff0c7224 */ /* 0x000fe400078e00ff */
[----:B------:R-:W-:Y:S01]  /*2f4f0*/  IMAD.MOV.U32 R15, RZ, RZ, -0x1 ;  /* 0xffffffffff0f7424 */ /* 0x000fe200078e00ff */
[----:B-1----:R-:W-:-:S04]  /*2f500*/  SHF.R.U32.HI R11, RZ, 0x5, R11 ;  /* 0x00000005ff0b7819 */ /* 0x002fc8000001160b */
[----:B------:R-:W-:-:S05]  /*2f510*/  LOP3.LUT R11, R11, 0x3, RZ, 0xc0, !PT ;  /* 0x000000030b0b7812 */ /* 0x000fca00078ec0ff */
[----:B0-----:R-:W-:Y:S02]  /*2f520*/  IMAD.MOV.U32 R13, RZ, RZ, R11 ;  /* 0x000000ffff0d7224 */ /* 0x001fe400078e000b */
[----:B------:R-:W-:-:S07]  /*2f530*/  IMAD.MOV.U32 R11, RZ, RZ, 0x1f ;  /* 0x0000001fff0b7424 */ /* 0x000fce00078e00ff */
[----:B------:R-:W-:Y:S05]  /*2f540*/  WARPSYNC.COLLECTIVE R15, `(.L_x_8381) ;  /* 0x000000000f087348 */ /* 0x000fea0003c00000 */
[----:B------:R0:W1:Y:S02]  /*2f550*/  SHFL.IDX P6, R14, R13, R12, R11 ;  /* 0x0000000c0d0e7389 */ /* 0x00006400000c000b */
[----:B01----:R-:W-:Y:S01]  /*2f560*/  ENDCOLLECTIVE ;  /* 0x000000000000791b */ /* 0x003fe20003800000 */
.L_x_8381:
[----:B------:R-:W-:Y:S05]  /*2f570*/  BSYNC B1 ;  /* 0x0000000000017941 */ /* 0x000fea0003800000 */
.L_x_8380:
[----:B------:R-:W-:Y:S05]  /*2f580*/  BRA `(.L_x_8382) ;  /* 0xffffff80005c7947 */ /* 0x000fea000383ffff */
.L_x_8192:
[----:B------:R-:W-:Y:S01]  /*2f590*/  BSSY B1, `(.L_x_8383) ;  /* 0x0000006000017945 */ /* 0x000fe20003800000 */
[----:B------:R-:W-:-:S07]  /*2f5a0*/  IMAD.MOV.U32 R15, RZ, RZ, -0x1 ;  /* 0xffffffffff0f7424 */ /* 0x000fce00078e00ff */
[----:B01----:R-:W-:Y:S05]  /*2f5b0*/  WARPSYNC.COLLECTIVE R15, `(.L_x_8384) ;  /* 0x000000000f0c7348 */ /* 0x003fea0003c00000 */
[----:B------:R-:W-:Y:S02]  /*2f5c0*/  ELECT P6, UR62, PT ;  /* 0x00000000003e782f */ /* 0x000fe400038c0000 */
[----:B------:R-:W-:Y:S01]  /*2f5d0*/  MOV R14, UR62 ;  /* 0x0000003e000e7c02 */ /* 0x000fe20008000f00 */
[----:B01----:R-:W-:Y:S10]  /*2f5e0*/  ENDCOLLECTIVE ;  /* 0x000000000000791b */ /* 0x003ff40003800000 */
.L_x_8384:
[----:B------:R-:W-:Y:S05]  /*2f5f0*/  BSYNC B1 ;  /* 0x0000000000017941 */ /* 0x000fea0003800000 */
.L_x_8383:
[----:B------:R-:W-:Y:S05]  /*2f600*/  BRA `(.L_x_8191) ;  /* 0xffffff8000547947 */ /* 0x000fea000383ffff */
.L_x_8194:
[----:B-1----:R-:W2:Y:S02]  /*2f610*/  LDL R4, [R1+0x4] ;  /* 0x0000040001047983 */ /* 0x002ea40000100800 */
[----:B--2---:R1:W2:Y:S02]  /*2f620*/  SYNCS.PHASECHK.TRANS64.TRYWAIT P0, [R4+URZ+0x2e820], R3 ;  /* 0x02e82003040075a7 */ /* 0x0042a4000800017f */
[----:B--2---:R-:W-:Y:S05]  /*2f630*/  @!P0 NANOSLEEP.SYNCS 0x989680 ;  /* 0x009896800000895d */ /* 0x004fea0003900000 */
[----:B------:R-:W2:Y:S02]  /*2f640*/  @!P0 SYNCS.PHASECHK.TRANS64 P0, [R4+URZ+0x2e820], R3 ;  /* 0x02e82003040085a7 */ /* 0x000ea4000800007f */
[----:B--2---:R-:W-:Y:S05]  /*2f650*/  @!P0 BRA `(.L_x_8194) ;  /* 0xfffffffc00ec8947 */ /* 0x004fea000383ffff */
[----:B------:R-:W-:Y:S05]  /*2f660*/  BRA `(.L_x_8385) ;  /* 0xffffff8000647947 */ /* 0x000fea000383ffff */
.L_x_8198:
[----:B-1----:R1:W2:Y:S02]  /*2f670*/  SYNCS.PHASECHK.TRANS64.TRYWAIT P0, [R6+URZ+0x2e8a0], R8 ;  /* 0x02e8a008060075a7 */ /* 0x0022a4000800017f */
[----:B--2---:R-:W-:Y:S05]  /*2f680*/  @!P0 NANOSLEEP.SYNCS 0x989680 ;  /* 0x009896800000895d */ /* 0x004fea0003900000 */
[----:B------:R-:W2:Y:S02]  /*2f690*/  @!P0 SYNCS.PHASECHK.TRANS64 P0, [R6+URZ+0x2e8a0], R8 ;  /* 0x02e8a008060085a7 */ /* 0x000ea4000800007f */
[----:B--2---:R-:W-:Y:S05]  /*2f6a0*/  @!P0 BRA `(.L_x_8198) ;  /* 0xfffffffc00f08947 */ /* 0x004fea000383ffff */
[----:B------:R-:W-:Y:S05]  /*2f6b0*/  BRA `(.L_x_8386) ;  /* 0xffffff80008c7947 */ /* 0x000fea000383ffff */
.L_x_8203:
[----:B--2---:R2:W3:Y:S02]  /*2f6c0*/  SYNCS.PHASECHK.TRANS64.TRYWAIT P0, [R6+URZ+0x2e8c0], R8 ;  /* 0x02e8c008060075a7 */ /* 0x0044e4000800017f */
[----:B---3--:R-:W-:Y:S05]  /*2f6d0*/  @!P0 NANOSLEEP.SYNCS 0x989680 ;  /* 0x009896800000895d */ /* 0x008fea0003900000 */
[----:B------:R-:W3:Y:S02]  /*2f6e0*/  @!P0 SYNCS.PHASECHK.TRANS64 P0, [R6+URZ+0x2e8c0], R8 ;  /* 0x02e8c008060085a7 */ /* 0x000ee4000800007f */
[----:B---3--:R-:W-:Y:S05]  /*2f6f0*/  @!P0 BRA `(.L_x_8203) ;  /* 0xfffffffc00f08947 */ /* 0x008fea000383ffff */
[----:B------:R-:W-:Y:S05]  /*2f700*/  BRA `(.L_x_8387) ;  /* 0xffffff8400107947 */ /* 0x000fea000383ffff */
.L_x_8210:
[----:B-1----:R1:W2:Y:S02]  /*2f710*/  SYNCS.PHASECHK.TRANS64.TRYWAIT P1, [R4+URZ+0x2e8a0], R5 ;  /* 0x02e8a005040075a7 */ /* 0x0022a4000802017f */
[----:B--2---:R-:W-:Y:S05]  /*2f720*/  @!P1 NANOSLEEP.SYNCS 0x989680 ;  /* 0x009896800000995d */ /* 0x004fea0003900000 */
[----:B------:R-:W2:Y:S02]  /*2f730*/  @!P1 SYNCS.PHASECHK.TRANS64 P1, [R4+URZ+0x2e8a0], R5 ;  /* 0x02e8a005040095a7 */ /* 0x000ea4000802007f */
[----:B--2---:R-:W-:Y:S05]  /*2f740*/  @!P1 BRA `(.L_x_8210) ;  /* 0xfffffffc00f09947 */ /* 0x004fea000383ffff */
[----:B------:R-:W-:Y:S05]  /*2f750*/  BRA `(.L_x_8388) ;  /* 0xffffff8400e87947 */ /* 0x000fea000383ffff */
.L_x_8215:
[----:B--2---:R2:W3:Y:S02]  /*2f760*/  SYNCS.PHASECHK.TRANS64.TRYWAIT P1, [R4+URZ+0x2e8c0], R5 ;  /* 0x02e8c005040075a7 */ /* 0x0044e4000802017f */
[----:B---3--:R-:W-:Y:S05]  /*2f770*/  @!P1 NANOSLEEP.SYNCS 0x989680 ;  /* 0x009896800000995d */ /* 0x008fea0003900000 */
[----:B------:R-:W3:Y:S02]  /*2f780*/  @!P1 SYNCS.PHASECHK.TRANS64 P1, [R4+URZ+0x2e8c0], R5 ;  /* 0x02e8c005040095a7 */ /* 0x000ee4000802007f */
[----:B---3--:R-:W-:Y:S05]  /*2f790*/  @!P1 BRA `(.L_x_8215) ;  /* 0xfffffffc00f09947 */ /* 0x008fea000383ffff */
[----:B------:R-:W-:Y:S05]  /*2f7a0*/  BRA `(.L_x_8389) ;  /* 0xffffff8800687947 */ /* 0x000fea000383ffff */
.L_x_8230:
[----:B------:R-:W1:Y:S01]  /*2f7b0*/  S2R R4, SR_TID.X ;  /* 0x0000000000047919 */ /* 0x000e620000002100 */
[----:B------:R-:W-:Y:S01]  /*2f7c0*/  BSSY B0, `(.L_x_8390) ;  /* 0x000000a000007945 */ /* 0x000fe20003800000 */
[----:B------:R-:W-:Y:S01]  /*2f7d0*/  IMAD.MOV.U32 R12, RZ, RZ, RZ ;  /* 0x000000ffff0c7224 */ /* 0x000fe200078e00ff */
[----:B------:R-:W-:Y:S01]  /*2f7e0*/  MOV R15, 0xffffffff ;  /* 0xffffffff000f7802 */ /* 0x000fe20000000f00 */
[----:B------:R-:W-:Y:S01]  /*2f7f0*/  IMAD.MOV.U32 R11, RZ, RZ, 0x1f ;  /* 0x0000001fff0b7424 */ /* 0x000fe200078e00ff */
[----:B-1----:R-:W-:-:S04]  /*2f800*/  SHF.R.U32.HI R4, RZ, 0x5, R4 ;  /* 0x00000005ff047819 */ /* 0x002fc80000011604 */
[----:B------:R-:W-:-:S05]  /*2f810*/  LOP3.LUT R4, R4, 0x3, RZ, 0xc0, !PT ;  /* 0x0000000304047812 */ /* 0x000fca00078ec0ff */
[----:B0-----:R-:W-:-:S07]  /*2f820*/  IMAD.MOV.U32 R13, RZ, RZ, R4 ;  /* 0x000000ffff0d7224 */ /* 0x001fce00078e0004 */
[----:B--2---:R-:W-:Y:S05]  /*2f830*/  WARPSYNC.COLLECTIVE R15, `(.L_x_8391) ;  /* 0x000000000f087348 */ /* 0x004fea0003c00000 */
[----:B------:R0:W1:Y:S02]  /*2f840*/  SHFL.IDX P6, R14, R13, R12, R11 ;  /* 0x0000000c0d0e7389 */ /* 0x00006400000c000b */
[----:B012---:R-:W-:Y:S01]  /*2f850*/  ENDCOLLECTIVE ;  /* 0x000000000000791b */ /* 0x007fe20003800000 */
.L_x_8391:
[----:B------:R-:W-:Y:S05]  /*2f860*/  BSYNC B0 ;  /* 0x0000000000007941 */ /* 0x000fea0003800000 */
.L_x_8390:
[----:B------:R-:W-:Y:S05]  /*2f870*/  BRA `(.L_x_8392) ;  /* 0xffffff9400487947 */ /* 0x000fea000383ffff */
.L_x_8232:
[----:B------:R-:W-:Y:S01]  /*2f880*/  BSSY B0, `(.L_x_8393) ;  /* 0x0000006000007945 */ /* 0x000fe20003800000 */
[----:B------:R-:W-:-:S07]  /*2f890*/  IMAD.MOV.U32 R15, RZ, RZ, -0x1 ;  /* 0xffffffffff0f7424 */ /* 0x000fce00078e00ff */
[----:B012---:R-:W-:Y:S05]  /*2f8a0*/  WARPSYNC.COLLECTIVE R15, `(.L_x_8394) ;  /* 0x000000000f0c7348 */ /* 0x007fea0003c00000 */
[----:B------:R-:W-:Y:S02]  /*2f8b0*/  ELECT P6, UR62, PT ;  /* 0x00000000003e782f */ /* 0x000fe400038c0000 */
[----:B------:R-:W-:Y:S01]  /*2f8c0*/  MOV R14, UR62 ;  /* 0x0000003e000e7c02 */ /* 0x000fe20008000f00 */
[----:B012---:R-:W-:Y:S10]  /*2f8d0*/  ENDCOLLECTIVE ;  /* 0x000000000000791b */ /* 0x007ff40003800000 */
.L_x_8394:
[----:B------:R-:W-:Y:S05]  /*2f8e0*/  BSYNC B0 ;  /* 0x0000000000007941 */ /* 0x000fea0003800000 */
.L_x_8393:
[----:B------:R-:W-:Y:S05]  /*2f8f0*/  BRA `(.L_x_8395) ;  /* 0xffffff9400547947 */ /* 0x000fea000383ffff */
.L_x_8234:
[----:B-1----:R1:W2:Y:S02]  /*2f900*/  SYNCS.PHASECHK.TRANS64.TRYWAIT P0, [R0+URZ+0x2e880], R3 ;  /* 0x02e88003000075a7 */ /* 0x0022a4000800017f */
[----:B--2---:R-:W-:Y:S05]  /*2f910*/  @!P0 NANOSLEEP.SYNCS 0x989680 ;  /* 0x009896800000895d */ /* 0x004fea0003900000 */
[----:B------:R-:W2:Y:S02]  /*2f920*/  @!P0 SYNCS.PHASECHK.TRANS64 P0, [R0+URZ+0x2e880], R3 ;  /* 0x02e88003000085a7 */ /* 0x000ea4000800007f */
[----:B--2---:R-:W-:Y:S05]  /*2f930*/  @!P0 BRA `(.L_x_8234) ;  /* 0xfffffffc00f08947 */ /* 0x004fea000383ffff */
[----:B------:R-:W-:Y:S05]  /*2f940*/  BRA `(.L_x_8396) ;  /* 0xffffff9400d07947 */ /* 0x000fea000383ffff */
.L_x_8236:
[----:B--2---:R2:W3:Y:S02]  /*2f950*/  SYNCS.PHASECHK.TRANS64.TRYWAIT P0, [R0+URZ+0x2e840], R3 ;  /* 0x02e84003000075a7 */ /* 0x0044e4000800017f */
[----:B---3--:R-:W-:Y:S05]  /*2f960*/  @!P0 NANOSLEEP.SYNCS 0x989680 ;  /* 0x009896800000895d */ /* 0x008fea0003900000 */
[----:B------:R-:W3:Y:S02]  /*2f970*/  @!P0 SYNCS.PHASECHK.TRANS64 P0, [R0+URZ+0x2e840], R3 ;  /* 0x02e84003000085a7 */ /* 0x000ee4000800007f */
[----:B---3--:R-:W-:Y:S05]  /*2f980*/  @!P0 BRA `(.L_x_8236) ;  /* 0xfffffffc00f08947 */ /* 0x008fea000383ffff */
[----:B------:R-:W-:Y:S05]  /*2f990*/  BRA `(.L_x_8397) ;  /* 0xffffff9800307947 */ /* 0x000fea000383ffff */
.L_x_8240:
[----:B------:R-:W2:Y:S01]  /*2f9a0*/  LDL.LU R11, [R1+0x5c] ;  /* 0x00005c00010b7983 */ /* 0x000ea20000300800 */
[----:B------:R-:W-:Y:S02]  /*2f9b0*/  IMAD.MOV.U32 R13, RZ, RZ, R2 ;  /* 0x000000ffff0d7224 */ /* 0x000fe400078e0002 */
[----:B------:R-:W-:Y:S02]  /*2f9c0*/  IMAD.MOV.U32 R12, RZ, RZ, RZ ;  /* 0x000000ffff0c7224 */ /* 0x000fe400078e00ff */
[----:B------:R-:W-:Y:S02]  /*2f9d0*/  IMAD.MOV.U32 R15, RZ, RZ, -0x1 ;  /* 0xffffffffff0f7424 */ /* 0x000fe400078e00ff */
[----:B------:R-:W-:Y:S02]  /*2f9e0*/  IMAD R17, R17, 0x80, R9 ;  /* 0x0000008011117824 */ /* 0x000fe400078e0209 */
[----:B--2---:R-:W-:Y:S02]  /*2f9f0*/  IMAD R0, R11, R8, RZ ;  /* 0x000000080b007224 */ /* 0x004fe400078e02ff */
[----:B------:R-:W-:-:S03]  /*2fa00*/  IMAD.MOV.U32 R11, RZ, RZ, 0x181f ;  /* 0x0000181fff0b7424 */ /* 0x000fc600078e00ff */
[----:B------:R-:W-:-:S13]  /*2fa10*/  ISETP.GE.AND P1, PT, R17, R0, PT ;  /* 0x000000001100720c */ /* 0x000fda0003f26270 */
[----:B-----5:R-:W-:Y:S05]  /*2fa20*/  WARPSYNC.COLLECTIVE R15, `(.L_x_8398) ;  /* 0x000000000f087348 */ /* 0x020fea0003c00000 */
[----:B------:R0:W1:Y:S02]  /*2fa30*/  SHFL.IDX P6, R14, R13, R12, R11 ;  /* 0x0000000c0d0e7389 */ /* 0x00006400000c000b */
[----:B01---5:R-:W-:Y:S01]  /*2fa40*/  ENDCOLLECTIVE ;  /* 0x000000000000791b */ /* 0x023fe20003800000 */
.L_x_8398:
[----:B------:R-:W-:Y:S02]  /*2fa50*/  IMAD.MOV.U32 R13, RZ, RZ, R3 ;  /* 0x000000ffff0d7224 */ /* 0x000fe400078e0003 */
[----:B------:R-:W-:-:S07]  /*2fa60*/  IMAD.MOV.U32 R4, RZ, RZ, R14 ;  /* 0x000000ffff047224 */ /* 0x000fce00078e000e */
[----:B------:R-:W-:Y:S05]  /*2fa70*/  WARPSYNC.COLLECTIVE R15, `(.L_x_8399) ;  /* 0x000000000f087348 */ /* 0x000fea0003c00000 */
[----:B------:R0:W1:Y:S02]  /*2fa80*/  SHFL.IDX P6, R14, R13, R12, R11 ;  /* 0x0000000c0d0e7389 */ /* 0x00006400000c000b */
[----:B01----:R-:W-:Y:S01]  /*2fa90*/  ENDCOLLECTIVE ;  /* 0x000000000000791b */ /* 0x003fe20003800000 */
.L_x_8399:
[----:B------:R-:W-:Y:S01]  /*2faa0*/  ULDC.64 UR4, c[0x0][0x208] ;  /* 0x0000820000047ab9 */ /* 0x000fe20000000a00 */
[----:B------:R-:W-:Y:S02]  /*2fab0*/  IMAD.MOV.U32 R13, RZ, RZ, R2 ;  /* 0x000000ffff0d7224 */ /* 0x000fe400078e0002 */
[----:B------:R-:W-:Y:S02]  /*2fac0*/  IMAD.MOV.U32 R12, RZ, RZ, 0x1 ;  /* 0x00000001ff0c7424 */ /* 0x000fe400078e00ff */
[----:B------:R-:W-:-:S05]  /*2fad0*/  IMAD.MOV.U32 R5, RZ, RZ, R14 ;  /* 0x000000ffff057224 */ /* 0x000fca00078e000e */
[----:B------:R-:W-:-:S04]  /*2fae0*/  @!P1 IADD3 R5, P2, R7, R5, RZ ;  /* 0x0000000507059210 */ /* 0x000fc80007f5e0ff */
[----:B------:R-:W-:-:S04]  /*2faf0*/  @!P1 IADD3.X R4, RZ, R4, RZ, P2, !PT ;  /* 0x00000004ff049210 */ /* 0x000fc800017fe4ff */
[----:B------:R-:W-:-:S04]  /*2fb00*/  @!P1 LOP3.LUT R5, R5, R4, RZ, 0x3c, !PT ;  /* 0x0000000405059212 */ /* 0x000fc800078e3cff */
[----:B------:R-:W-:-:S04]  /*2fb10*/  @!P1 LOP3.LUT R4, R5, R4, RZ, 0x3c, !PT ;  /* 0x0000000405049212 */ /* 0x000fc800078e3cff */
[----:B------:R-:W-:-:S05]  /*2fb20*/  @!P1 LOP3.LUT R5, R5, R4, RZ, 0x3c, !PT ;  /* 0x0000000405059212 */ /* 0x000fca00078e3cff */
[----:B------:R-:W-:Y:S01]  /*2fb30*/  @!PT LDS RZ, [RZ] ;  /* 0x00000000fffff984 */ /* 0x000fe20000000800 */
[----:B------:R-:W-:Y:S01]  /*2fb40*/  @!PT LDS RZ, [RZ] ;  /* 0x00000000fffff984 */ /* 0x000fe20000000800 */
[----:B------:R-:W-:Y:S01]  /*2fb50*/  @!PT LDS RZ, [RZ] ;  /* 0x00000000fffff984 */ /* 0x000fe20000000800 */
[----:B------:R0:W-:Y:S02]  /*2fb60*/  @!P1 LDGSTS.E.BYPASS.LTC128B.128 [R10+0x1c400], desc[UR4][R4.64], !P0 ;  /* 0x1c400000040a9fae */ /* 0x0001e4000c101d44 */
[----:B0-----:R-:W-:Y:S05]  /*2fb70*/  WARPSYNC.COLLECTIVE R15, `(.L_x_8400) ;  /* 0x000000000f087348 */ /* 0x001fea0003c00000 */
[----:B------:R1:W2:Y:S02]  /*2fb80*/  SHFL.IDX P6, R14, R13, R12, R11 ;  /* 0x0000000c0d0e7389 */ /* 0x0002a400000c000b */
[----:B012---:R-:W-:Y:S01]  /*2fb90*/  ENDCOLLECTIVE ;  /* 0x000000000000791b */ /* 0x007fe20003800000 */
.L_x_8400:
[----:B------:R-:W-:-:S05]  /*2fba0*/  VIADD R4, R17, 0x10 ;  /* 0x0000001011047836 */ /* 0x000fca0000000000 */
[----:B------:R-:W-:Y:S01]  /*2fbb0*/  ISETP.GE.AND P1, PT, R4, R0, PT ;  /* 0x000000000400720c */ /* 0x000fe20003f26270 */
[----:B------:R-:W-:Y:S02]  /*2fbc0*/  IMAD.MOV.U32 R13, RZ, RZ, R3 ;  /* 0x000000ffff0d7224 */ /* 0x000fe400078e0003 */
[----:B------:R-:W-:-:S10]  /*2fbd0*/  IMAD.MOV.U32 R6, RZ, RZ, R14 ;  /* 0x000000ffff067224 */ /* 0x000fd400078e000e */
[----:B------:R-:W-:Y:S05]  /*2fbe0*/  WARPSYNC.COLLECTIVE R15, `(.L_x_8401) ;  /* 0x000000000f087348 */ /* 0x000fea0003c00000 */
[----:B------:R0:W1:Y:S02]  /*2fbf0*/  SHFL.IDX P6, R14, R13, R12, R11 ;  /* 0x0000000c0d0e7389 */ /* 0x00006400000c000b */
[----:B01----:R-:W-:Y:S01]  /*2fc00*/  ENDCOLLECTIVE ;  /* 0x000000000000791b */ /* 0x003fe20003800000 */
.L_x_8401:
[----:B------:R-:W-:Y:S01]  /*2fc10*/  ULDC.64 UR4, c[0x0][0x208] ;  /* 0x0000820000047ab9 */ /* 0x000fe20000000a00 */
[----:B------:R-:W-:Y:S01]  /*2fc20*/  IMAD.MOV.U32 R13, RZ, RZ, R2 ;  /* 0x000000ffff0d7224 */ /* 0x000fe200078e0002 */
[----:B------:R-:W-:Y:S01]  /*2fc30*/  MOV R12, 0x2 ;  /* 0x00000002000c7802 */ /* 0x000fe20000000f00 */
[----:B------:R-:W-:-:S05]  /*2fc40*/  IMAD.MOV.U32 R4, RZ, RZ, R14 ;  /* 0x000000ffff047224 */ /* 0x000fca00078e000e */
[----:B------:R-:W-:-:S05]  /*2fc50*/  @!P1 IADD3 R5, P2, R7, R4, RZ ;  /* 0x0000000407059210 */ /* 0x000fca0007f5e0ff */
[----:B------:R-:W-:-:S05]  /*2fc60*/  @!P1 IMAD.X R4, RZ, RZ, R6, P2 ;  /* 0x000000ffff049224 */ /* 0x000fca00010e0606 */
        /* <DEDUP_REMOVED lines=10> */
.L_x_8402:
[----:B------:R-:W-:-:S05]  /*2fd10*/  VIADD R4, R17, 0x20 ;  /* 0x0000002011047836 */ /* 0x000fca0000000000 */
[----:B------:R-:W-:Y:S01]  /*2fd20*/  ISETP.GE.AND P1, PT, R4, R0, PT ;  /* 0x000000000400720c */ /* 0x000fe20003f26270 */
[----:B------:R-:W-:Y:S02]  /*2fd30*/  IMAD.MOV.U32 R13, RZ, RZ, R3 ;  /* 0x000000ffff0d7224 */ /* 0x000fe400078e0003 */
[----:B------:R-:W-:-:S10]  /*2fd40*/  IMAD.MOV.U32 R6, RZ, RZ, R14 ;  /* 0x000000ffff067224 */ /* 0x000fd400078e000e */
[----:B------:R-:W-:Y:S05]  /*2fd50*/  WARPSYNC.COLLECTIVE R15, `(.L_x_8403) ;  /* 0x000000000f087348 */ /* 0x000fea0003c00000 */
[----:B------:R0:W1:Y:S02]  /*2fd60*/  SHFL.IDX P6, R14, R13, R12, R11 ;  /* 0x0000000c0d0e7389 */ /* 0x00006400000c000b */
[----:B01----:R-:W-:Y:S01]  /*2fd70*/  ENDCOLLECTIVE ;  /* 0x000000000000791b */ /* 0x003fe20003800000 */
.L_x_8403:
[----:B------:R-:W-:Y:S01]  /*2fd80*/  ULDC.64 UR4, c[0x0][0x208] ;  /* 0x0000820000047ab9 */ /* 0x000fe20000000a00 */
[----:B------:R-:W-:Y:S02]  /*2fd90*/  IMAD.MOV.U32 R13, RZ, RZ, R2 ;  /* 0x000000ffff0d7224 */ /* 0x000fe400078e0002 */
[----:B------:R-:W-:Y:S02]  /*2fda0*/  IMAD.MOV.U32 R12, RZ, RZ, 0x3 ;  /* 0x00000003ff0c7424 */ /* 0x000fe400078e00ff */
        /* <DEDUP_REMOVED lines=13> */
.L_x_8404:
[----:B------:R-:W-:-:S05]  /*2fe80*/  VIADD R4, R17, 0x30 ;  /* 0x0000003011047836 */ /* 0x000fca0000000000 */
[----:B------:R-:W-:Y:S01]  /*2fe90*/  ISETP.GE.AND P1, PT, R4, R0, PT ;  /* 0x000000000400720c */ /* 0x000fe20003f26270 */
[----:B------:R-:W-:Y:S02]  /*2fea0*/  IMAD.MOV.U32 R13, RZ, RZ, R3 ;  /* 0x000000ffff0d7224 */ /* 0x000fe400078e0003 */
[----:B------:R-:W-:-:S10]  /*2feb0*/  IMAD.MOV.U32 R6, RZ, RZ, R14 ;  /* 0x000000ffff067224 */ /* 0x000fd400078e000e */
[----:B------:R-:W-:Y:S05]  /*2fec0*/  WARPSYNC.COLLECTIVE R15, `(.L_x_8405) ;  /* 0x000000000f087348 */ /* 0x000fea0003c00000 */
[----:B------:R0:W1:Y:S02]  /*2fed0*/  SHFL.IDX P6, R14, R13, R12, R11 ;  /* 0x0000000c0d0e7389 */ /* 0x00006400000c000b */
[----:B01----:R-:W-:Y:S01]  /*2fee0*/  ENDCOLLECTIVE ;  /* 0x000000000000791b */ /* 0x003fe20003800000 */
.L_x_8405:
[----:B------:R-:W-:Y:S01]  /*2fef0*/  ULDC.64 UR4, c[0x0][0x208] ;  /* 0x0000820000047ab9 */ /* 0x000fe20000000a00 */
[----:B------:R-:W-:Y:S02]  /*2ff00*/  IMAD.MOV.U32 R13, RZ, RZ, R2 ;  /* 0x000000ffff0d7224 */ /* 0x000fe400078e0002 */
[----:B------:R-:W-:Y:S01]  /*2ff10*/  IMAD.MOV.U32 R12, RZ, RZ, 0x4 ;  /* 0x00000004ff0c7424 */ /* 0x000fe200078e00ff */
[----:B------:R-:W-:-:S04]  /*2ff20*/  MOV R4, R14 ;  /* 0x0000000e00047202 */ /* 0x000fc80000000f00 */
        /* <DEDUP_REMOVED lines=12> */
.L_x_8406:
[----:B------:R-:W-:-:S05]  /*2fff0*/  VIADD R4, R17, 0x40 ;  /* 0x0000004011047836 */ /* 0x000fca0000000000 */
[----:B------:R-:W-:Y:S01]  /*30000*/  ISETP.GE.AND P1, PT, R4, R0, PT ;  /* 0x000000000400720c */ /* 0x000fe20003f26270 */
[----:B------:R-:W-:Y:S02]  /*30010*/  IMAD.MOV.U32 R13, RZ, RZ, R3 ;  /* 0x000000ffff0d7224 */ /* 0x000fe400078e0003 */
[----:B------:R-:W-:-:S10]  /*30020*/  IMAD.MOV.U32 R6, RZ, RZ, R14 ;  /* 0x000000ffff067224 */ /* 0x000fd400078e000e */
[----:B------:R-:W-:Y:S05]  /*30030*/  WARPSYNC.COLLECTIVE R15, `(.L_x_8407) ;  /* 0x000000000f087348 */ /* 0x000fea0003c00000 */
[----:B------:R0:W1:Y:S02]  /*30040*/  SHFL.IDX P6, R14, R13, R12, R11 ;  /* 0x0000000c0d0e7389 */ /* 0x00006400000c000b */
[----:B01----:R-:W-:Y:S01]  /*30050*/  ENDCOLLECTIVE ;  /* 0x000000000000791b */ /* 0x003fe20003800000 */
.L_x_8407:
[----:B------:R-:W-:Y:S01]  /*30060*/  ULDC.64 UR4, c[0x0][0x208] ;  /* 0x0000820000047ab9 */ /* 0x000fe20000000a00 */
[----:B------:R-:W-:Y:S01]  /*30070*/  MOV R13, R2 ;  /* 0x00000002000d7202 */ /* 0x000fe20000000f00 */
        /* <DEDUP_REMOVED lines=14> */
.L_x_8408:
[----:B------:R-:W-:-:S05]  /*30160*/  VIADD R4, R17, 0x50 ;  /* 0x0000005011047836 */ /* 0x000fca0000000000 */
[----:B------:R-:W-:Y:S01]  /*30170*/  ISETP.GE.AND P1, PT, R4, R0, PT ;  /* 0x000000000400720c */ /* 0x000fe20003f26270 */
[----:B------:R-:W-:Y:S02]  /*30180*/  IMAD.MOV.U32 R13, RZ, RZ, R3 ;  /* 0x000000ffff0d7224 */ /* 0x000fe400078e0003 */
[----:B------:R-:W-:-:S10]  /*30190*/  IMAD.MOV.U32 R6, RZ, RZ, R14 ;  /* 0x000000ffff067224 */ /* 0x000fd400078e000e */
[----:B------:R-:W-:Y:S05]  /*301a0*/  WARPSYNC.COLLECTIVE R15, `(.L_x_8409) ;  /* 0x000000000f087348 */ /* 0x000fea0003c00000 */
[----:B------:R0:W1:Y:S02]  /*301b0*/  SHFL.IDX P6, R14, R13, R12, R11 ;  /* 0x0000000c0d0e7389 */ /* 0x00006400000c000b */
[----:B01----:R-:W-:Y:S01]  /*301c0*/  ENDCOLLECTIVE ;  /* 0x000000000000791b */ /* 0x003fe20003800000 */
.L_x_8409:
        /* <DEDUP_REMOVED lines=16> */
.L_x_8410:
[----:B------:R-:W-:-:S05]  /*302d0*/  VIADD R5, R17, 0x60 ;  /* 0x0000006011057836 */ /* 0x000fca0000000000 */
[----:B------:R-:W-:Y:S01]  /*302e0*/  ISETP.GE.AND P1, PT, R5, R0, PT ;  /* 0x000000000500720c */ /* 0x000fe20003f26270 */
[----:B------:R-:W-:Y:S02]  /*302f0*/  IMAD.MOV.U32 R13, RZ, RZ, R3 ;  /* 0x000000ffff0d7224 */ /* 0x000fe400078e0003 */
[----:B------:R-:W-:-:S10]  /*30300*/  IMAD.MOV.U32 R6, RZ, RZ, R14 ;  /* 0x000000ffff067224 */ /* 0x000fd400078e000e */
[----:B------:R-:W-:Y:S05]  /*30310*/  WARPSYNC.COLLECTIVE R15, `(.L_x_8411) ;  /* 0x000000000f087348 */ /* 0x000fea0003c00000 */
[----:B------:R0:W1:Y:S02]  /*30320*/  SHFL.IDX P6, R14, R13, R12, R11 ;  /* 0x0000000c0d0e7389 */ /* 0x00006400000c000b */
[----:B01----:R-:W-:Y:S01]  /*30330*/  ENDCOLLECTIVE ;  /* 0x000000000000791b */ /* 0x003fe20003800000 */
.L_x_8411:
        /* <DEDUP_REMOVED lines=16> */
.L_x_8412:
[----:B------:R-:W-:Y:S02]  /*30440*/  IMAD.MOV.U32 R13, RZ, RZ, R3 ;  /* 0x000000ffff0d7224 */ /* 0x000fe400078e0003 */
[----:B------:R-:W-:-:S07]  /*30450*/  IMAD.MOV.U32 R4, RZ, RZ, R14 ;  /* 0x000000ffff047224 */ /* 0x000fce00078e000e */
[----:B------:R-:W-:Y:S05]  /*30460*/  WARPSYNC.COLLECTIVE R15, `(.L_x_8413) ;  /* 0x000000000f087348 */ /* 0x000fea0003c00000 */
[----:B------:R0:W1:Y:S02]  /*30470*/  SHFL.IDX P6, R14, R13, R12, R11 ;  /* 0x0000000c0d0e7389 */ /* 0x00006400000c000b */
[----:B01----:R-:W-:Y:S01]  /*30480*/  ENDCOLLECTIVE ;  /* 0x000000000000791b */ /* 0x003fe20003800000 */
.L_x_8413:
[----:B------:R-:W-:Y:S01]  /*30490*/  IMAD.MOV.U32 R3, RZ, RZ, R14 ;  /* 0x000000ffff037224 */ /* 0x000fe200078e000e */
[----:B------:R-:W-:Y:S06]  /*304a0*/  BRA `(.L_x_8414) ;  /* 0xffffff9800a47947 */ /* 0x000fec000383ffff */
.L_x_8243:
[----:B0-----:R-:W2:Y:S02]  /*304b0*/  LDL R2, [R1+0x4] ;  /* 0x0000040001027983 */ /* 0x001ea40000100800 */
[----:B--2---:R0:W1:Y:S02]  /*304c0*/  SYNCS.PHASECHK.TRANS64.TRYWAIT P0, [R2+URZ+0x2e820], R0 ;  /* 0x02e82000020075a7 */ /* 0x004064000800017f */
[----:B-1----:R-:W-:Y:S05]  /*304d0*/  @!P0 NANOSLEEP.SYNCS 0x989680 ;  /* 0x009896800000895d */ /* 0x002fea0003900000 */
[----:B------:R-:W1:Y:S02]  /*304e0*/  @!P0 SYNCS.PHASECHK.TRANS64 P0, [R2+URZ+0x2e820], R0 ;  /* 0x02e82000020085a7 */ /* 0x000e64000800007f */
[----:B-1----:R-:W-:Y:S05]  /*304f0*/  @!P0 BRA `(.L_x_8243) ;  /* 0xfffffffc00ec8947 */ /* 0x002fea000383ffff */
[----:B------:R-:W-:Y:S05]  /*30500*/  BRA `(.L_x_8415) ;  /* 0xffffff9c00087947 */ /* 0x000fea000383ffff */
.L_x_8249:
[----:B--2---:R2:W3:Y:S02]  /*30510*/  SYNCS.PHASECHK.TRANS64.TRYWAIT P0, [R6+URZ+0x2e880], R5 ;  /* 0x02e88005060075a7 */ /* 0x0044e4000800017f */
[----:B---3--:R-:W-:Y:S05]  /*30520*/  @!P0 NANOSLEEP.SYNCS 0x989680 ;  /* 0x009896800000895d */ /* 0x008fea0003900000 */
[----:B------:R-:W3:Y:S02]  /*30530*/  @!P0 SYNCS.PHASECHK.TRANS64 P0, [R6+URZ+0x2e880], R5 ;  /* 0x02e88005060085a7 */ /* 0x000ee4000800007f */
[----:B---3--:R-:W-:Y:S05]  /*30540*/  @!P0 BRA `(.L_x_8249) ;  /* 0xfffffffc00f08947 */ /* 0x008fea000383ffff */
[----:B------:R-:W-:Y:S05]  /*30550*/  BRA `(.L_x_8416) ;  /* 0xffffff9c00cc7947 */ /* 0x000fea000383ffff */
.L_x_8254:
[----:B-1----:R1:W3:Y:S02]  /*30560*/  SYNCS.PHASECHK.TRANS64.TRYWAIT P0, [R6+URZ+0x2e840], R5 ;  /* 0x02e84005060075a7 */ /* 0x0022e4000800017f */
[----:B---3--:R-:W-:Y:S05]  /*30570*/  @!P0 NANOSLEEP.SYNCS 0x989680 ;  /* 0x009896800000895d */ /* 0x008fea0003900000 */
[----:B------:R-:W3:Y:S02]  /*30580*/  @!P0 SYNCS.PHASECHK.TRANS64 P0, [R6+URZ+0x2e840], R5 ;  /* 0x02e84005060085a7 */ /* 0x000ee4000800007f */
[----:B---3--:R-:W-:Y:S05]  /*30590*/  @!P0 BRA `(.L_x_8254) ;  /* 0xfffffffc00f08947 */ /* 0x008fea000383ffff */
[----:B------:R-:W-:Y:S05]  /*305a0*/  BRA `(.L_x_8417) ;  /* 0xffffffa000547947 */ /* 0x000fea000383ffff */
.L_x_8260:
[----:B--2---:R2:W3:Y:S02]  /*305b0*/  SYNCS.PHASECHK.TRANS64.TRYWAIT P0, [R3+URZ+0x2e870], R4 ;  /* 0x02e87004030075a7 */ /* 0x0044e4000800017f */
[----:B---3--:R-:W-:Y:S05]  /*305c0*/  @!P0 NANOSLEEP.SYNCS 0x989680 ;  /* 0x009896800000895d */ /* 0x008fea0003900000 */
[----:B------:R-:W3:Y:S02]  /*305d0*/  @!P0 SYNCS.PHASECHK.TRANS64 P0, [R3+URZ+0x2e870], R4 ;  /* 0x02e87004030085a7 */ /* 0x000ee4000800007f */
[----:B---3--:R-:W-:Y:S05]  /*305e0*/  @!P0 BRA `(.L_x_8260) ;  /* 0xfffffffc00f08947 */ /* 0x008fea000383ffff */
[----:B------:R-:W-:Y:S05]  /*305f0*/  BRA `(.L_x_8418) ;  /* 0xffffffa000f87947 */ /* 0x000fea000383ffff */
.L_x_8262:
[----:B--2---:R2:W3:Y:S02]  /*30600*/  SYNCS.PHASECHK.TRANS64.TRYWAIT P0, [R3+URZ+0x2e860], R4 ;  /* 0x02e86004030075a7 */ /* 0x0044e4000800017f */
[----:B---3--:R-:W-:Y:S05]  /*30610*/  @!P0 NANOSLEEP.SYNCS 0x989680 ;  /* 0x009896800000895d */ /* 0x008fea0003900000 */
[----:B------:R-:W3:Y:S02]  /*30620*/  @!P0 SYNCS.PHASECHK.TRANS64 P0, [R3+URZ+0x2e860], R4 ;  /* 0x02e86004030085a7 */ /* 0x000ee4000800007f */
[----:B---3--:R-:W-:Y:S05]  /*30630*/  @!P0 BRA `(.L_x_8262) ;  /* 0xfffffffc00f08947 */ /* 0x008fea000383ffff */
[----:B------:R-:W-:Y:S05]  /*30640*/  BRA `(.L_x_8419) ;  /* 0xffffffa400007947 */ /* 0x000fea000383ffff */
.L_x_8269:
[----:B0-----:R0:W1:Y:S02]  /*30650*/  SYNCS.PHASECHK.TRANS64.TRYWAIT P1, [R0+URZ+0x2e870], R2 ;  /* 0x02e87002000075a7 */ /* 0x001064000802017f */
[----:B-1----:R-:W-:Y:S05]  /*30660*/  @!P1 NANOSLEEP.SYNCS 0x989680 ;  /* 0x009896800000995d */ /* 0x002fea0003900000 */
[----:B------:R-:W1:Y:S02]  /*30670*/  @!P1 SYNCS.PHASECHK.TRANS64 P1, [R0+URZ+0x2e870], R2 ;  /* 0x02e87002000095a7 */ /* 0x000e64000802007f */
[----:B-1----:R-:W-:Y:S05]  /*30680*/  @!P1 BRA `(.L_x_8269) ;  /* 0xfffffffc00f09947 */ /* 0x002fea000383ffff */
[----:B------:R-:W-:Y:S05]  /*30690*/  BRA `(.L_x_8420) ;  /* 0xffffffb0003c7947 */ /* 0x000fea000383ffff */
.L_x_8271:
[----:B0-----:R0:W1:Y:S02]  /*306a0*/  SYNCS.PHASECHK.TRANS64.TRYWAIT P1, [R0+URZ+0x2e860], R2 ;  /* 0x02e86002000075a7 */ /* 0x001064000802017f */
[----:B-1----:R-:W-:Y:S05]  /*306b0*/  @!P1 NANOSLEEP.SYNCS 0x989680 ;  /* 0x009896800000995d */ /* 0x002fea0003900000 */
[----:B------:R-:W1:Y:S02]  /*306c0*/  @!P1 SYNCS.PHASECHK.TRANS64 P1, [R0+URZ+0x2e860], R2 ;  /* 0x02e86002000095a7 */ /* 0x000e64000802007f */
[----:B-1----:R-:W-:Y:S05]  /*306d0*/  @!P1 BRA `(.L_x_8271) ;  /* 0xfffffffc00f09947 */ /* 0x002fea000383ffff */
[----:B------:R-:W-:Y:S05]  /*306e0*/  BRA `(.L_x_8421) ;  /* 0xffffffb000447947 */ /* 0x000fea000383ffff */
.L_x_8275:
        /* <DEDUP_REMOVED lines=8> */
.L_x_8423:
[----:B------:R-:W-:Y:S05]  /*30770*/  BSYNC B0 ;  /* 0x0000000000007941 */ /* 0x000fea0003800000 */
.L_x_8422:
        /* <DEDUP_REMOVED lines=9> */
.L_x_8424:
[----:B------:R-:W-:Y:S01]  /*30810*/  ULDC UR4, c[0x0][0xc3c] ;  /* 0x00030f0000047ab9 */ /* 0x000fe20000000800 */
[----:B------:R-:W-:Y:S01]  /*30820*/  ULDC.64 UR6, c[0x0][0x208] ;  /* 0x0000820000067ab9 */ /* 0x000fe20000000a00 */
        /* <DEDUP_REMOVED lines=17> */
.L_x_8425:
        /* <DEDUP_REMOVED lines=8> */
.L_x_8426:
        /* <DEDUP_REMOVED lines=8> */
.L_x_8427:
        /* <DEDUP_REMOVED lines=8> */
.L_x_8428:
        /* <DEDUP_REMOVED lines=8> */
.L_x_8429:
        /* <DEDUP_REMOVED lines=9> */
.L_x_8430:
[----:B------:R-:W-:Y:S01]  /*30bd0*/  IMAD.MOV.U32 R6, RZ, RZ, R14 ;  /* 0x000000ffff067224 */ /* 0x000fe200078e000e */
[----:B------:R-:W-:Y:S06]  /*30be0*/  BRA `(.L_x_8431) ;  /* 0xffffffb8006c7947 */ /* 0x000fec000383ffff */
.L_x_8280:
        /* <DEDUP_REMOVED lines=8> */
.L_x_8433:
[----:B------:R-:W-:Y:S05]  /*30c70*/  BSYNC B0 ;  /* 0x0000000000007941 */ /* 0x000fea0003800000 */
.L_x_8432:
        /* <DEDUP_REMOVED lines=10> */
.L_x_8434:
        /* <DEDUP_REMOVED lines=8> */
.L_x_8435:
        /* <DEDUP_REMOVED lines=8> */
.L_x_8436:
        /* <DEDUP_REMOVED lines=8> */
.L_x_8437:
        /* <DEDUP_REMOVED lines=9> */
.L_x_8438:
[----:B------:R-:W-:Y:S01]  /*30f30*/  IMAD.MOV.U32 R6, RZ, RZ, R14 ;  /* 0x000000ffff067224 */ /* 0x000fe200078e000e */
[----:B------:R-:W-:Y:S06]  /*30f40*/  BRA `(.L_x_8439) ;  /* 0xffffffb800387947 */ /* 0x000fec000383ffff */
.L_x_8282:
[----:B------:R-:W-:Y:S01]  /*30f50*/  BSSY B0, `(.L_x_8440) ;  /* 0x0000006000007945 */ /* 0x000fe20003800000 */
[----:B------:R-:W-:Y:S01]  /*30f60*/  PLOP3.LUT P6, PT, P6, PT, PT, 0x8, 0x0 ;  /* 0x000000000000781c */ /* 0x000fe200037ce170 */
[----:B------:R-:W-:-:S12]  /*30f70*/  IMAD.MOV.U32 R15, RZ, RZ, -0x1 ;  /* 0xffffffffff0f7424 */ /* 0x000fd800078e00ff */
[----:B0-----:R-:W-:Y:S05]  /*30f80*/  WARPSYNC.COLLECTIVE R15, `(.L_x_8441) ;  /* 0x000000000f087348 */ /* 0x001fea0003c00000 */
[----:B------:R-:W-:Y:S01]  /*30f90*/  VOTE.ANY R14, PT, P6 ;  /* 0x00000000000e7806 */ /* 0x000fe200030e0100 */
[----:B0-----:R-:W-:Y:S06]  /*30fa0*/  ENDCOLLECTIVE ;  /* 0x000000000000791b */ /* 0x001fec0003800000 */
.L_x_8441:
[----:B------:R-:W-:Y:S05]  /*30fb0*/  BSYNC B0 ;  /* 0x0000000000007941 */ /* 0x000fea0003800000 */
.L_x_8440:
        /* <DEDUP_REMOVED lines=9> */
.L_x_8442:
[----:B------:R-:W-:Y:S01]  /*31050*/  IMAD.MOV.U32 R17, RZ, RZ, R14 ;  /* 0x000000ffff117224 */ /* 0x000fe200078e000e */
[----:B------:R-:W-:Y:S06]  /*31060*/  BRA `(.L_x_8443) ;  /* 0xffffffb8002c7947 */ /* 0x000fec000383ffff */
.L_x_8284:
[----:B------:R-:W-:Y:S01]  /*31070*/  BSSY B0, `(.L_x_8444) ;  /* 0x0000007000007945 */ /* 0x000fe20003800000 */
[----:B------:R-:W-:Y:S01]  /*31080*/  MOV R13, R7 ;  /* 0x00000007000d7202 */ /* 0x000fe20000000f00 */
[----:B------:R-:W-:Y:S02]  /*31090*/  IMAD.MOV.U32 R11, RZ, RZ, 0x1f ;  /* 0x0000001fff0b7424 */ /* 0x000fe400078e00ff */
[----:B------:R-:W-:-:S07]  /*310a0*/  IMAD.MOV.U32 R15, RZ, RZ, -0x1 ;  /* 0xffffffffff0f7424 */ /* 0x000fce00078e00ff */
[----:B01----:R-:W-:Y:S05]  /*310b0*/  WARPSYNC.COLLECTIVE R15, `(.L_x_8445) ;  /* 0x000000000f087348 */ /* 0x003fea0003c00000 */
[----:B------:R2:W3:Y:S02]  /*310c0*/  SHFL.IDX P6, R14, R13, R12, R11 ;  /* 0x0000000c0d0e7389 */ /* 0x0004e400000c000b */
[----:B0123--:R-:W-:Y:S01]  /*310d0*/  ENDCOLLECTIVE ;  /* 0x000000000000791b */ /* 0x00ffe20003800000 */
.L_x_8445:
[----:B------:R-:W-:Y:S05]  /*310e0*/  BSYNC B0 ;  /* 0x0000000000007941 */ /* 0x000fea0003800000 */
.L_x_8444:
[----:B------:R-:W-:Y:S01]  /*310f0*/  IMAD.MOV.U32 R7, RZ, RZ, R14 ;  /* 0x000000ffff077224 */ /* 0x000fe200078e000e */
[----:B------:R-:W-:Y:S06]  /*31100*/  BRA `(.L_x_8446) ;  /* 0xffffffb800207947 */ /* 0x000fec000383ffff */
.L_x_8288:
[----:B0-----:R0:W1:Y:S02]  /*31110*/  SYNCS.PHASECHK.TRANS64.TRYWAIT P0, [R0+URZ+0x2e820], R3 ;  /* 0x02e82003000075a7 */ /* 0x001064000800017f */
[----:B-1----:R-:W-:Y:S05]  /*31120*/  @!P0 NANOSLEEP.SYNCS 0x989680 ;  /* 0x009896800000895d */ /* 0x002fea0003900000 */
[----:B------:R-:W1:Y:S02]  /*31130*/  @!P0 SYNCS.PHASECHK.TRANS64 P0, [R0+URZ+0x2e820], R3 ;  /* 0x02e82003000085a7 */ /* 0x000e64000800007f */
[----:B-1----:R-:W-:Y:S05]  /*31140*/  @!P0 BRA `(.L_x_8288) ;  /* 0xfffffffc00f08947 */ /* 0x002fea000383ffff */
[----:B------:R-:W-:Y:S05]  /*31150*/  BRA `(.L_x_8447) ;  /* 0xffffffbc00ac7947 */ /* 0x000fea000383ffff */
.L_x_8289:
        /* <DEDUP_REMOVED lines=11> */
.L_x_8449:
[----:B------:R-:W-:Y:S05]  /*31210*/  BSYNC B0 ;  /* 0x0000000000007941 */ /* 0x000fea0003800000 */
.L_x_8448:
[----:B------:R-:W-:Y:S05]  /*31220*/  BRA `(.L_x_8450) ;  /* 0xffffffbc00947947 */ /* 0x000fea000383ffff */
.L_x_8290:
[----:B------:R-:W-:Y:S01]  /*31230*/  BSSY B0, `(.L_x_8451) ;  /* 0x0000006000007945 */ /* 0x000fe20003800000 */
[----:B------:R-:W-:-:S07]  /*31240*/  IMAD.MOV.U32 R15, RZ, RZ, -0x1 ;  /* 0xffffffffff0f7424 */ /* 0x000fce00078e00ff */
[----:B01----:R-:W-:Y:S05]  /*31250*/  WARPSYNC.COLLECTIVE R15, `(.L_x_8452) ;  /* 0x000000000f0c7348 */ /* 0x003fea0003c00000 */
[----:B------:R-:W-:Y:S02]  /*31260*/  ELECT P6, UR62, PT ;  /* 0x00000000003e782f */ /* 0x000fe400038c0000 */
[----:B------:R-:W-:Y:S01]  /*31270*/  MOV R14, UR62 ;  /* 0x0000003e000e7c02 */ /* 0x000fe20008000f00 */
[----:B01----:R-:W-:Y:S10]  /*31280*/  ENDCOLLECTIVE ;  /* 0x000000000000791b */ /* 0x003ff40003800000 */
.L_x_8452:
[----:B------:R-:W-:Y:S05]  /*31290*/  BSYNC B0 ;  /* 0x0000000000007941 */ /* 0x000fea0003800000 */
.L_x_8451:
[----:B------:R-:W-:Y:S05]  /*312a0*/  BRA `(.L_x_8453) ;  /* 0xffffffbc00887947 */ /* 0x000fea000383ffff */
.L_x_8292:
[----:B0-----:R0:W1:Y:S02]  /*312b0*/  SYNCS.PHASECHK.TRANS64.TRYWAIT P1, [R6+URZ], R5 ;  /* 0x00000005060075a7 */ /* 0x001064000802017f */
[----:B-1----:R-:W-:Y:S05]  /*312c0*/  @!P1 NANOSLEEP.SYNCS 0x989680 ;  /* 0x009896800000995d */ /* 0x002fea0003900000 */
[----:B------:R-:W1:Y:S02]  /*312d0*/  @!P1 SYNCS.PHASECHK.TRANS64 P1, [R6+URZ], R5 ;  /* 0x00000005060095a7 */ /* 0x000e64000802007f */
[----:B-1----:R-:W-:Y:S05]  /*312e0*/  @!P1 BRA `(.L_x_8292) ;  /* 0xfffffffc00f09947 */ /* 0x002fea000383ffff */
[----:B------:R-:W-:Y:S05]  /*312f0*/  BRA `(.L_x_8454) ;  /* 0xffffffbc00cc7947 */ /* 0x000fea000383ffff */
.L_x_8293:
[----:B-1----:R1:W2:Y:S02]  /*31300*/  SYNCS.PHASECHK.TRANS64.TRYWAIT P1, [R7+URZ], R2 ;  /* 0x00000002070075a7 */ /* 0x0022a4000802017f */
[----:B--2---:R-:W-:Y:S05]  /*31310*/  @!P1 NANOSLEEP.SYNCS 0x989680 ;  /* 0x009896800000995d */ /* 0x004fea0003900000 */
[----:B------:R-:W2:Y:S02]  /*31320*/  @!P1 SYNCS.PHASECHK.TRANS64 P1, [R7+URZ], R2 ;  /* 0x00000002070095a7 */ /* 0x000ea4000802007f */
[----:B--2---:R-:W-:Y:S05]  /*31330*/  @!P1 BRA `(.L_x_8293) ;  /* 0xfffffffc00f09947 */ /* 0x004fea000383ffff */
[----:B------:R-:W-:Y:S05]  /*31340*/  BRA `(.L_x_8455) ;  /* 0xffffffbc00c07947 */ /* 0x000fea000383ffff */
.L_x_8295:
[----:B--2---:R2:W3:Y:S02]  /*31350*/  SYNCS.PHASECHK.TRANS64.TRYWAIT P1, [R4+URZ+0x2e860], R5 ;  /* 0x02e86005040075a7 */ /* 0x0044e4000802017f */
[----:B---3--:R-:W-:Y:S05]  /*31360*/  @!P1 NANOSLEEP.SYNCS 0x989680 ;  /* 0x009896800000995d */ /* 0x008fea0003900000 */
[----:B------:R-:W3:Y:S02]  /*31370*/  @!P1 SYNCS.PHASECHK.TRANS64 P1, [R4+URZ+0x2e860], R5 ;  /* 0x02e86005040095a7 */ /* 0x000ee4000802007f */
[----:B---3--:R-:W-:Y:S05]  /*31380*/  @!P1 BRA `(.L_x_8295) ;  /* 0xfffffffc00f09947 */ /* 0x008fea000383ffff */
[----:B------:R-:W-:Y:S05]  /*31390*/  BRA `(.L_x_8456) ;  /* 0xffffffbc00c47947 */ /* 0x000fea000383ffff */
.L_x_8297:
[----:B---3--:R3:W4:Y:S02]  /*313a0*/  SYNCS.PHASECHK.TRANS64.TRYWAIT P1, [R3+URZ+0x2e860], R2 ;  /* 0x02e86002030075a7 */ /* 0x008724000802017f */
[----:B----4-:R-:W-:Y:S05]  /*313b0*/  @!P1 NANOSLEEP.SYNCS 0x989680 ;  /* 0x009896800000995d */ /* 0x010fea0003900000 */
[----:B------:R-:W4:Y:S02]  /*313c0*/  @!P1 SYNCS.PHASECHK.TRANS64 P1, [R3+URZ+0x2e860], R2 ;  /* 0x02e86002030095a7 */ /* 0x000f24000802007f */
[----:B----4-:R-:W-:Y:S05]  /*313d0*/  @!P1 BRA `(.L_x_8297) ;  /* 0xfffffffc00f09947 */ /* 0x010fea000383ffff */
[----:B------:R-:W-:Y:S05]  /*313e0*/  BRA `(.L_x_8457) ;  /* 0xffffffbc00c47947 */ /* 0x000fea000383ffff */
.L_x_8299:
[----:B----4-:R4:W0:Y:S02]  /*313f0*/  SYNCS.PHASECHK.TRANS64.TRYWAIT P0, [R4+URZ+0x2e880], R5 ;  /* 0x02e88005040075a7 */ /* 0x010824000800017f */
[----:B0-----:R-:W-:Y:S05]  /*31400*/  @!P0 NANOSLEEP.SYNCS 0x989680 ;  /* 0x009896800000895d */ /* 0x001fea0003900000 */
[----:B------:R-:W0:Y:S02]  /*31410*/  @!P0 SYNCS.PHASECHK.TRANS64 P0, [R4+URZ+0x2e880], R5 ;  /* 0x02e88005040085a7 */ /* 0x000e24000800007f */
[----:B0-----:R-:W-:Y:S05]  /*31420*/  @!P0 BRA `(.L_x_8299) ;  /* 0xfffffffc00f08947 */ /* 0x001fea000383ffff */
[----:B------:R-:W-:Y:S05]  /*31430*/  BRA `(.L_x_8300) ;  /* 0xffffffbc00c07947 */ /* 0x000fea000383ffff */
.L_x_8458:
        /* <DEDUP_REMOVED lines=12> */
.L_x_12980:


//--------------------- .text._ZN7cutlass13device_kernelIN5flash11enable_sm90INS1_16FlashAttnFwdSm90INS1_25CollectiveMainloopFwdSm90ILi2EN4cute5tupleIJNS5_1CILi1EEES8_S8_EEENS6_IJNS7_ILi192EEENS7_ILi128EEENS7_ILi96EEEEEELi96ENS_12float_e4m3_tEfNS_4arch4Sm90ELb0ELb0ELb1ELb0ELb0ELb0ELb0ELb1ELb1ELb1ELb0ELb0EEENS1_21CollectiveEpilogueFwdINS6_IJSA_SC_SB_EEES9_NS_10bfloat16_tESG_Li384ELb0ELb1ELb0ELb1EEENS1_29StaticPersistentTileSchedulerILb0EEEEEEEEEvNT_6ParamsE --------------------------
	.section	.text._ZN7cutlass13device_kernelIN5flash11enable_sm90INS1_16FlashAttnFwdSm90INS1_25CollectiveMainloopFwdSm90ILi2EN4cute5tupleIJNS5_1CILi1EEES8_S8_EEENS6_IJNS7_ILi192EEENS7_ILi128EEENS7_ILi96EEEEEELi96ENS_12float_e4m3_tEfNS_4arch4Sm90ELb0ELb0ELb1ELb0ELb0ELb0ELb0ELb1ELb1ELb1ELb0ELb0EEENS1_21CollectiveEpilogueFwdINS6_IJSA_SC_SB_EEES9_NS_10bfloat16_tESG_Li384ELb0ELb1ELb0ELb1EEENS1_29StaticPersistentTileSchedulerILb0EEEEEEEEEvNT_6ParamsE,"ax",@progbits
	.align	128
.text._ZN7cutlass13device_kernelIN5flash11enable_sm90INS1_16FlashAttnFwdSm90INS1_25CollectiveMainloopFwdSm90ILi2EN4cute5tupleIJNS5_1CILi1EEES8_S8_EEENS6_IJNS7_ILi192EEENS7_ILi128EEENS7_ILi96EEEEEELi96ENS_12float_e4m3_tEfNS_4arch4Sm90ELb0ELb0ELb1ELb0ELb0ELb0ELb0ELb1ELb1ELb1ELb0ELb0EEENS1_21CollectiveEpilogueFwdINS6_IJSA_SC_SB_EEES9_NS_10bfloat16_tESG_Li384ELb0ELb1ELb0ELb1EEENS1_29StaticPersistentTileSchedulerILb0EEEEEEEEEvNT_6ParamsE:
        .type           _ZN7cutlass13device_kernelIN5flash11enable_sm90INS1_16FlashAttnFwdSm90INS1_25CollectiveMainloopFwdSm90ILi2EN4cute5tupleIJNS5_1CILi1EEES8_S8_EEENS6_IJNS7_ILi192EEENS7_ILi128EEENS7_ILi96EEEEEELi96ENS_12float_e4m3_tEfNS_4arch4Sm90ELb0ELb0ELb1ELb0ELb0ELb0ELb0ELb1ELb1ELb1ELb0ELb0EEENS1_21CollectiveEpilogueFwdINS6_IJSA_SC_SB_EEES9_NS_10bfloat16_tESG_Li384ELb0ELb1ELb0ELb1EEENS1_29StaticPersistentTileSchedulerILb0EEEEEEEEEvNT_6ParamsE,@function
        .size           _ZN7cutlass13device_kernelIN5flash11enable_sm90INS1_16FlashAttnFwdSm90INS1_25CollectiveMainloopFwdSm90ILi2EN4cute5tupleIJNS5_1CILi1EEES8_S8_EEENS6_IJNS7_ILi192EEENS7_ILi128EEENS7_ILi96EEEEEELi96ENS_12float_e4m3_tEfNS_4arch4Sm90ELb0ELb0ELb1ELb0ELb0ELb0ELb0ELb1ELb1ELb1ELb0ELb0EEENS1_21CollectiveEpilogueFwdINS6_IJSA_SC_SB_EEES9_NS_10bfloat16_tESG_Li384ELb0ELb1ELb0ELb1EEENS1_29StaticPersistentTileSchedulerILb0EEEEEEEEEvNT_6ParamsE,(.L_x_12981 - _ZN7cutlass13device_kernelIN5flash11enable_sm90INS1_16FlashAttnFwdSm90INS1_25CollectiveMainloopFwdSm90ILi2EN4cute5tupleIJNS5_1CILi1EEES8_S8_EEENS6_IJNS7_ILi192EEENS7_ILi128EEENS7_ILi96EEEEEELi96ENS_12float_e4m3_tEfNS_4arch4Sm90ELb0ELb0ELb1ELb0ELb0ELb0ELb0ELb1ELb1ELb1ELb0ELb0EEENS1_21CollectiveEpilogueFwdINS6_IJSA_SC_SB_EEES9_NS_10bfloat16_tESG_Li384ELb0ELb1ELb0ELb1EEENS1_29StaticPersistentTileSchedulerILb0EEEEEEEEEvNT_6ParamsE)
        .other          _ZN7cutlass13device_kernelIN5flash11enable_sm90INS1_16FlashAttnFwdSm90INS1_25CollectiveMainloopFwdSm90ILi2EN4cute5tupleIJNS5_1CILi1EEES8_S8_EEENS6_IJNS7_ILi192EEENS7_ILi128EEENS7_ILi96EEEEEELi96ENS_12float_e4m3_tEfNS_4arch4Sm90ELb0ELb0ELb1ELb0ELb0ELb0ELb0ELb1ELb1ELb1ELb0ELb0EEENS1_21CollectiveEpilogueFwdINS6_IJSA_SC_SB_EEES9_NS_10bfloat16_tESG_Li384ELb0ELb1ELb0ELb1EEENS1_29StaticPersistentTileSchedulerILb0EEEEEEEEEvNT_6ParamsE,@"STO_CUDA_ENTRY STV_DEFAULT"
_ZN7cutlass13device_kernelIN5flash11enable_sm90INS1_16FlashAttnFwdSm90INS1_25CollectiveMainloopFwdSm90ILi2EN4cute5tupleIJNS5_1CILi1EEES8_S8_EEENS6_IJNS7_ILi192EEENS7_ILi128EEENS7_ILi96EEEEEELi96ENS_12float_e4m3_tEfNS_4arch4Sm90ELb0ELb0ELb1ELb0ELb0ELb0ELb0ELb1ELb1ELb1ELb0ELb0EEENS1_21CollectiveEpilogueFwdINS6_IJSA_SC_SB_EEES9_NS_10bfloat16_tESG_Li384ELb0ELb1ELb0ELb1EEENS1_29StaticPersistentTileSchedulerILb0EEEEEEEEEvNT_6ParamsE:
[----:B------:R-:W0:Y:S02]  /*0000*/  LDC R1, c[0x0][0x28] ;  /* 0x00000a00ff017b82 */ /* 0x000e240000000800 */
[----:B0-----:R-:W-:Y:S01]  /*0010*/  VIADD R1, R1, 0xfffffff8 ;  /* 0xfffffff801017836 */ /* 0x001fe20000000000 */
[----:B------:R-:W0:Y:S01]  /*0020*/  S2R R3, SR_TID.X ;  /* 0x0000000000037919 */ /* 0x000e220000002100 */
[----:B------:R-:W-:Y:S01]  /*0030*/  ELECT P0, URZ, PT ;  /* 0x00000000003f782f */ /* 0x000fe20003800000 */
[----:B------:R-:W-:Y:S01]  /*0040*/  BSSY B0, `(.L_x_8459) ;  /* 0x000000e000007945 */ /* 0x000fe20003800000 */
[----:B0-----:R-:W-:-:S05]  /*0050*/  SHF.R.U32.HI R2, RZ, 0x5, R3 ;  /* 0x00000005ff027819 */ /* 0x001fca0000011603 */
[----:B------:R-:W0:Y:S02]  /*0060*/  SHFL.IDX PT, R0, R2, RZ, 0x1f ;  /* 0x00001fff02007589 */ /* 0x000e2400000e0000 */
[----:B0-----:R-:W-:Y:S02]  /*0070*/  ISETP.EQ.AND P0, PT, R0, RZ, P0 ;  /* 0x000000ff0000720c */ /* 0x001fe40000702270 */
[----:B------:R-:W-:-:S11]  /*0080*/  SHF.R.U32.HI R0, RZ, 0x7, R3 ;  /* 0x00000007ff007819 */ /* 0x000fd60000011603 */
        /* <DEDUP_REMOVED lines=9> */
.L_x_8460:
[----:B------:R-:W-:Y:S05]  /*0120*/  BSYNC B0 ;  /* 0x0000000000007941 */ /* 0x000fea0003800000 */
.L_x_8459:
        /* <DEDUP_REMOVED lines=41> */
.L_x_8461:
        /* <DEDUP_REMOVED lines=22> */
.L_x_8462:
        /* <DEDUP_REMOVED lines=18> */
.L_x_8463:
        /* <DEDUP_REMOVED lines=22> */
.L_x_8464:
        /* <DEDUP_REMOVED lines=22> */
.L_x_8465:
[----:B------:R-:W-:Y:S01]  /*0900*/  PLOP3.LUT P0, PT, PT, PT, UP0, 0x80, 0x0 ;  /* 0x000000000000781c */ /* 0x000fe20003f0f008 */
[----:B------:R-:W-:Y:S01]  /*0910*/  UMOV UR42, 0x1 ;  /* 0x00000001002a7882 */ /* 0x000fe20000000000 */
[----:B------:R-:W-:Y:S01]  /*0920*/  NOP ;  /* 0x0000000000007918 */ /* 0x000fe20000000000 */
[----:B------:R-:W-:Y:S01]  /*0930*/  USEL UR42, UR42, 0x2, !UP0 ;  /* 0x000000022a2a7887 */ /* 0x000fe2000c000000 */
[----:B------:R-:W-:Y:S01]  /*0940*/  ULDC.64 UR52, c[0x0][0x208] ;  /* 0x0000820000347ab9 */ /* 0x000fe20000000a00 */
[----:B012-4-:R-:W-:Y:S08]  /*0950*/  BAR.SYNC.DEFER_BLOCKING 0x0 ;  /* 0x0000000000007b1d */ /* 0x017ff00000010000 */
[----:B------:R-:W-:Y:S05]  /*0960*/  @!P0 BRA `(.L_x_8466) ;  /* 0x0000007400808947 */ /* 0x000fea0003800000 */
.L_x_8467:
[----:B------:R-:W-:-:S08]  /*0970*/  NOP ;  /* 0x0000000000007918 */ /* 0x000fd00000000000 */
[----:B------:R-:W0:Y:S02]  /*0980*/  USETMAXREG.TRY_ALLOC.CTAPOOL UP0, 0xa0 ;  /* 0x000000a0000079c8 */ /* 0x000e240008000600 */
[----:B0-----:R-:W-:-:S13]  /*0990*/  PLOP3.LUT P0, PT, PT, PT, UP0, 0x80, 0x0 ;  /* 0x000000000000781c */ /* 0x001fda0003f0f008 */
[----:B------:R-:W-:Y:S05]  /*09a0*/  @!P0 BRA `(.L_x_8467) ;  /* 0xfffffffc00f08947 */ /* 0x000fea000383ffff */
[----:B------:R-:W0:Y:S08]  /*09b0*/  S2UR UR45, SR_CTAID.X ;  /* 0x00000000002d79c3 */ /* 0x000e300000002500 */
[----:B------:R-:W-:Y:S08]  /*09c0*/  BAR.ARV 0x8, 0x200 ;  /* 0x0208000000007b1d */ /* 0x000ff00000002000 */
[----:B------:R-:W0:Y:S02]  /*09d0*/  LDC R0, c[0x0][0xc34] ;  /* 0x00030d00ff007b82 */ /* 0x000e240000000800 */
[----:B0-----:R-:W-:-:S13]  /*09e0*/  ISETP.LE.AND P0, PT, R0, UR45, PT ;  /* 0x0000002d00007c0c */ /* 0x001fda000bf03270 */
[----:B------:R-:W-:Y:S05]  /*09f0*/  @P0 EXIT ;  /* 0x000000000000094d */ /* 0x000fea0003800000 */
[----:B------:R-:W0:Y:S01]  /*0a00*/  S2R R2, SR_TID.X ;  /* 0x0000000000027919 */ /* 0x000e220000002100 */
[----:B------:R-:W-:Y:S01]  /*0a10*/  ULOP3.LUT UR39, UR42, 0x1, URZ, 0xfc, !UPT ;  /* 0x000000012a277892 */ /* 0x000fe2000f8efc3f */
[----:B------:R-:W-:Y:S01]  /*0a20*/  UMOV UR36, URZ ;  /* 0x0000003f00247c82 */ /* 0x000fe20008000000 */
[----:B------:R-:W-:Y:S01]  /*0a30*/  UMOV UR37, URZ ;  /* 0x0000003f00257c82 */ /* 0x000fe20008000000 */
[----:B------:R-:W-:Y:S01]  /*0a40*/  UMOV UR38, URZ ;  /* 0x0000003f00267c82 */ /* 0x000fe20008000000 */
[----:B0-----:R-:W-:-:S05]  /*0a50*/  VIADD R18, R2, 0xffffff80 ;  /* 0xffffff8002127836 */ /* 0x001fca0000000000 */
[----:B------:R-:W-:-:S04]  /*0a60*/  SHF.R.S32.HI R3, RZ, 0x1f, R18 ;  /* 0x0000001fff037819 */ /* 0x000fc80000011412 */
[CC--:B------:R-:W-:Y:S02]  /*0a70*/  LEA.HI R23, R3.reuse, R18.reuse, RZ, 0x7 ;  /* 0x0000001203177211 */ /* 0x0c0fe400078f38ff */
[-C--:B------:R-:W-:Y:S02]  /*0a80*/  LEA.HI R0, R3, R18.reuse, RZ, 0x4 ;  /* 0x0000001203007211 */ /* 0x080fe400078f20ff */
[----:B------:R-:W-:Y:S02]  /*0a90*/  LOP3.LUT R5, R23, 0xffffff80, RZ, 0xc0, !PT ;  /* 0xffffff8017057812 */ /* 0x000fe400078ec0ff */
[----:B------:R-:W-:Y:S02]  /*0aa0*/  LEA.HI R4, R3, R18, RZ, 0x5 ;  /* 0x0000001203047211 */ /* 0x000fe400078f28ff */
[----:B------:R-:W-:Y:S01]  /*0ab0*/  SHF.R.S32.HI R9, RZ, 0x4, R0 ;  /* 0x00000004ff097819 */ /* 0x000fe20000011400 */
[----:B------:R-:W-:Y:S01]  /*0ac0*/  IMAD.IADD R22, R18, 0x1, -R5 ;  /* 0x0000000112167824 */ /* 0x000fe200078e0a05 */
[----:B------:R-:W-:Y:S01]  /*0ad0*/  LOP3.LUT R7, R0, 0x7fffff0, RZ, 0xc0, !PT ;  /* 0x07fffff000077812 */ /* 0x000fe200078ec0ff */
[----:B------:R-:W-:Y:S01]  /*0ae0*/  IMAD.SHL.U32 R4, R4, 0x10, RZ ;  /* 0x0000001004047824 */ /* 0x000fe200078e00ff */
[----:B------:R-:W-:-:S02]  /*0af0*/  SHF.R.S32.HI R23, RZ, 0x7, R23 ;  /* 0x00000007ff177819 */ /* 0x000fc40000011417 */
[----:B------:R-:W-:Y:S01]  /*0b00*/  SHF.R.S32.HI R5, RZ, 0x1f, R22 ;  /* 0x0000001fff057819 */ /* 0x000fe20000011416 */
[----:B------:R-:W-:Y:S01]  /*0b10*/  IMAD.IADD R7, R18, 0x1, -R7 ;  /* 0x0000000112077824 */ /* 0x000fe200078e0a07 */
[----:B------:R-:W-:Y:S02]  /*0b20*/  LEA.HI R0, R0, R9, RZ, 0x1 ;  /* 0x0000000900007211 */ /* 0x000fe400078f08ff */
[----:B------:R-:W-:Y:S02]  /*0b30*/  LEA.HI R2, R5, R22, RZ, 0x2 ;  /* 0x0000001605027211 */ /* 0x000fe400078f10ff */
[----:B------:R-:W-:Y:S02]  /*0b40*/  LOP3.LUT R6, R4, 0xfffffe00, RZ, 0xc0, !PT ;  /* 0xfffffe0004067812 */ /* 0x000fe400078ec0ff */
[--C-:B------:R-:W-:Y:S02]  /*0b50*/  SHF.R.S32.HI R8, RZ, 0x2, R2.reuse ;  /* 0x00000002ff087819 */ /* 0x100fe40000011402 */
[----:B------:R-:W-:Y:S01]  /*0b60*/  SHF.R.S32.HI R11, RZ, 0x1f, R2 ;  /* 0x0000001fff0b7819 */ /* 0x000fe20000011402 */
[----:B------:R-:W-:Y:S01]  /*0b70*/  IMAD R7, R7, 0x20, R6 ;  /* 0x0000002007077824 */ /* 0x000fe200078e0206 */
[----:B------:R-:W-:Y:S01]  /*0b80*/  LOP3.LUT R4, R0, 0x1ffffffe, RZ, 0xc0, !PT ;  /* 0x1ffffffe00047812 */ /* 0x000fe200078ec0ff */
[----:B------:R-:W-:Y:S01]  /*0b90*/  IMAD.HI R0, R23, 0x55555556, RZ ;  /* 0x5555555617007827 */ /* 0x000fe200078e02ff */
[----:B------:R-:W-:-:S02]  /*0ba0*/  LEA.HI R11, R11, R8, RZ, 0x3 ;  /* 0x000000080b0b7211 */ /* 0x000fc400078f18ff */
[----:B------:R-:W-:Y:S01]  /*0bb0*/  LEA.HI R19, R3, R18, RZ, 0x2 ;  /* 0x0000001203137211 */ /* 0x000fe200078f10ff */
[----:B------:R-:W-:Y:S01]  /*0bc0*/  IMAD.IADD R4, R9, 0x1, -R4 ;  /* 0x0000000109047824 */ /* 0x000fe200078e0a04 */
[----:B------:R-:W-:Y:S02]  /*0bd0*/  LOP3.LUT R11, R11, 0xfffffff8, RZ, 0xc0, !PT ;  /* 0xfffffff80b0b7812 */ /* 0x000fe400078ec0ff */
[----:B------:R-:W-:Y:S01]  /*0be0*/  LEA.HI R5, R5, R22, RZ, 0x5 ;  /* 0x0000001605057211 */ /* 0x000fe200078f28ff */
[----:B------:R-:W-:Y:S01]  /*0bf0*/  IMAD R154, R4, 0x8, R7 ;  /* 0x00000008049a7824 */ /* 0x000fe200078e0207 */
[----:B------:R-:W-:Y:S01]  /*0c00*/  LEA.HI R0, R0, R0, RZ, 0x1 ;  /* 0x0000000000007211 */ /* 0x000fe200078f08ff */
[----:B------:R-:W-:Y:S01]  /*0c10*/  IMAD.IADD R8, R8, 0x1, -R11 ;  /* 0x0000000108087824 */ /* 0x000fe200078e0a0b */
[----:B------:R-:W-:Y:S02]  /*0c20*/  SHF.R.S32.HI R5, RZ, 0x5, R5 ;  /* 0x00000005ff057819 */ /* 0x000fe40000011405 */
[----:B------:R-:W-:Y:S01]  /*0c30*/  LOP3.LUT R9, R19, 0xfffffffc, RZ, 0xc0, !PT ;  /* 0xfffffffc13097812 */ /* 0x000fe200078ec0ff */
[----:B------:R-:W-:Y:S01]  /*0c40*/  IMAD R0, R0, -0x3, R23 ;  /* 0xfffffffd00007824 */ /* 0x000fe200078e0217 */
[----:B------:R-:W-:Y:S01]  /*0c50*/  LOP3.LUT R3, R2, 0x7ffffffc, RZ, 0xc0, !PT ;  /* 0x7ffffffc02037812 */ /* 0x000fe200078ec0ff */
[----:B------:R-:W-:Y:S01]  /*0c60*/  IMAD R5, R5, 0x10, R8 ;  /* 0x0000001005057824 */ /* 0x000fe200078e0208 */
[----:B------:R-:W-:Y:S01]  /*0c70*/  SHF.R.S32.HI R19, RZ, 0x2, R19 ;  /* 0x00000002ff137819 */ /* 0x000fe20000011413 */
[----:B------:R-:W-:-:S02]  /*0c80*/  IMAD.IADD R18, R18, 0x1, -R9 ;  /* 0x0000000112127824 */ /* 0x000fc400078e0a09 */
[----:B------:R-:W-:Y:S02]  /*0c90*/  IMAD.MOV.U32 R2, RZ, RZ, -0x2 ;  /* 0xfffffffeff027424 */ /* 0x000fe400078e00ff */
[----:B------:R-:W-:Y:S02]  /*0ca0*/  IMAD.IADD R3, R22, 0x1, -R3 ;  /* 0x0000000116037824 */ /* 0x000fe400078e0a03 */
[----:B------:R-:W-:Y:S01]  /*0cb0*/  IMAD R152, R0, 0x40, R5 ;  /* 0x0000004000987824 */ /* 0x000fe200078e0205 */
[C---:B------:R-:W-:Y:S01]  /*0cc0*/  LEA.HI R0, R18.reuse, R18, RZ, 0x1 ;  /* 0x0000001212007211 */ /* 0x040fe200078f08ff */
[----:B------:R-:W-:Y:S02]  /*0cd0*/  IMAD R155, R3, R2, 0x80 ;  /* 0x00000080039b7424 */ /* 0x000fe400078e0202 */
[----:B------:R-:W-:Y:S01]  /*0ce0*/  IMAD.SHL.U32 R2, R18, 0x8, RZ ;  /* 0x0000000812027824 */ /* 0x000fe200078e00ff */
[----:B------:R-:W-:-:S03]  /*0cf0*/  LOP3.LUT R3, R0, 0x1ffffffe, RZ, 0xc0, !PT ;  /* 0x1ffffffe00037812 */ /* 0x000fc600078ec0ff */
[C---:B------:R-:W-:Y:S02]  /*0d00*/  VIADD R17, R2.reuse, 0x20 ;  /* 0x0000002002117836 */ /* 0x040fe40000000000 */
[----:B------:R-:W-:Y:S02]  /*0d10*/  VIADD R16, R2, 0x40 ;  /* 0x0000004002107836 */ /* 0x000fe40000000000 */
[----:B------:R-:W-:Y:S01]  /*0d20*/  IMAD.IADD R3, R18, 0x1, -R3 ;  /* 0x0000000112037824 */ /* 0x000fe200078e0a03 */
[----:B------:R-:W-:Y:S02]  /*0d30*/  SHF.R.S32.HI R157, RZ, 0x1f, R17 ;  /* 0x0000001fff9d7819 */ /* 0x000fe40000011411 */
[----:B------:R-:W-:Y:S01]  /*0d40*/  SHF.R.S32.HI R156, RZ, 0x1f, R16 ;  /* 0x0000001fff9c7819 */ /* 0x000fe20000011410 */
[----:B------:R-:W-:-:S07]  /*0d50*/  IMAD R153, R3, 0x8, R152 ;  /* 0x0000000803997824 */ /* 0x000fce00078e0298 */
.L_x_8494:
[----:B0-----:R-:W0:Y:S01]  /*0d60*/  SHFL.IDX PT, R0, R23, RZ, 0x1f ;  /* 0x00001fff17007589 */ /* 0x001e2200000e0000 */
[----:B-1----:R-:W1:Y:S01]  /*0d70*/  S2UR UR40, SR_CgaCtaId ;  /* 0x00000000002879c3 */ /* 0x002e620000008800 */
[----:B------:R-:W-:Y:S01]  /*0d80*/  ULDC UR4, c[0x0][0xc38] ;  /* 0x00030e0000047ab9 */ /* 0x000fe20000000800 */
[----:B------:R-:W-:Y:S01]  /*0d90*/  ULDC.64 UR6, c[0x0][0x418] ;  /* 0x0001060000067ab9 */ /* 0x000fe20000000a00 */
[----:B------:R-:W-:Y:S02]  /*0da0*/  UISETP.NE.AND UP1, UPT, UR4, 0x1, UPT ;  /* 0x000000010400788c */ /* 0x000fe4000bf25270 */
[----:B------:R-:W-:Y:S01]  /*0db0*/  UISETP.NE.U32.AND UP0, UPT, UR6, URZ, UPT ;  /* 0x0000003f0600728c */ /* 0x000fe2000bf05070 */
[----:B------:R-:W-:Y:S01]  /*0dc0*/  ULDC UR4, c[0x0][0xc44] ;  /* 0x0003110000047ab9 */ /* 0x000fe20000000800 */
[----:B------:R-:W-:Y:S01]  /*0dd0*/  UMOV UR41, UR45 ;  /* 0x0000002d00297c82 */ /* 0x000fe20008000000 */
[----:B------:R-:W-:Y:S01]  /*0de0*/  UISETP.NE.AND UP2, UPT, UR4, 0x1, UPT ;  /* 0x000000010400788c */ /* 0x000fe2000bf45270 */
[----:B------:R-:W-:Y:S01]  /*0df0*/  UMOV UR43, 0x400 ;  /* 0x00000400002b7882 */ /* 0x000fe20000000000 */
[----:B------:R-:W-:-:S04]  /*0e00*/  UISETP.NE.AND.EX UP0, UPT, UR7, URZ, UPT, UP0 ;  /* 0x0000003f0700728c */ /* 0x000fc8000bf05300 */
[----:B------:R-:W-:Y:S01]  /*0e10*/  @UP1 ULDC UR4, c[0x0][0xc3c] ;  /* 0x00030f0000041ab9 */ /* 0x000fe20000000800 */
[----:B------:R-:W-:Y:S01]  /*0e20*/  @UP1 ULDC UR6, c[0x0][0xc40] ;  /* 0x0003100000061ab9 */ /* 0x000fe20000000800 */
[----:B------:R-:W-:Y:S01]  /*0e30*/  UIMAD.WIDE.U32 UR4, UR45, UR4, URZ ;  /* 0x000000042d0472a5 */ /* 0x000fe2000f8e003f */
[----:B------:R-:W-:-:S03]  /*0e40*/  ULDC UR47, c[0x0][0x424] ;  /* 0x00010900002f7ab9 */ /* 0x000fc60000000800 */
[----:B------:R-:W-:Y:S01]  /*0e50*/  @UP1 USHF.R.U32.HI UR41, URZ, UR6, UR5 ;  /* 0x000000063f291299 */ /* 0x000fe20008011605 */
[----:B------:R-:W-:Y:S01]  /*0e60*/  @UP2 ULDC.64 UR10, c[0x0][0xc48] ;  /* 0x00031200000a2ab9 */ /* 0x000fe20000000a00 */
[----:B0-----:R-:W-:Y:S01]  /*0e70*/  R2UR UR8, R0 ;  /* 0x00000000000872ca */ /* 0x001fe200000e0000 */
[----:B-1----:R-:W-:Y:S02]  /*0e80*/  ULEA UR43, UR40, UR43, 0x18 ;  /* 0x0000002b282b7291 */ /* 0x002fe4000f8ec03f */
[----:B------:R-:W-:Y:S02]  /*0e90*/  UIMAD.WIDE.U32 UR4, UR41, UR10, URZ ;  /* 0x0000000a290472a5 */ /* 0x000fe4000f8e003f */
[----:B------:R-:W-:Y:S02]  /*0ea0*/  UIADD3 UR9, UR43, 0xf000, URZ ;  /* 0x0000f0002b097890 */ /* 0x000fe4000fffe03f */
[----:B------:R-:W-:Y:S02]  /*0eb0*/  USEL UR47, UR47, 0x1, UP0 ;  /* 0x000000012f2f7887 */ /* 0x000fe40008000000 */
[----:B------:R-:W-:Y:S01]  /*0ec0*/  ULOP3.LUT UP0, URZ, UR9, 0x3ff, URZ, 0xc0, !UPT ;  /* 0x000003ff093f7892 */ /* 0x000fe2000f80c03f */
[----:B------:R-:W-:Y:S01]  /*0ed0*/  ULDC UR4, c[0x0][0x2f0] ;  /* 0x0000bc0000047ab9 */ /* 0x000fe20000000800 */
[----:B------:R-:W-:-:S02]  /*0ee0*/  UMOV UR44, UR41 ;  /* 0x00000029002c7c82 */ /* 0x000fc40008000000 */
[----:B------:R-:W-:Y:S02]  /*0ef0*/  UIMAD.WIDE UR6, UR8, 0x55555556, URZ ;  /* 0x55555556080678a5 */ /* 0x000fe4000f8e023f */
[----:B------:R-:W-:Y:S01]  /*0f00*/  UIMAD UR47, UR47, UR4, URZ ;  /* 0x000000042f2f72a4 */ /* 0x000fe2000f8e023f */
[----:B------:R-:W-:Y:S01]  /*0f10*/  PLOP3.LUT P0, PT, PT, PT, UP0, 0x80, 0x0 ;  /* 0x000000000000781c */ /* 0x000fe20003f0f008 */
[----:B------:R-:W-:Y:S02]  /*0f20*/  ULEA.HI UR7, UR7, UR7, URZ, 0x1 ;  /* 0x0000000707077291 */ /* 0x000fe4000f8f083f */
[----:B------:R-:W-:Y:S02]  /*0f30*/  UIADD3 UR4, UR47, 0x7f, URZ ;  /* 0x0000007f2f047890 */ /* 0x000fe4000fffe03f */
[----:B------:R-:W-:Y:S02]  /*0f40*/  UIMAD UR7, UR7, -0x3, UR8 ;  /* 0xfffffffd070778a4 */ /* 0x000fe4000f8e0208 */
[----:B------:R-:W-:-:S02]  /*0f50*/  @UP2 USHF.R.U32.HI UR44, URZ, UR11, UR5 ;  /* 0x0000000b3f2c2299 */ /* 0x000fc40008011605 */
[----:B------:R-:W-:Y:S02]  /*0f60*/  USHF.R.S32.HI UR5, URZ, 0x1f, UR4 ;  /* 0x0000001f3f057899 */ /* 0x000fe40008011404 */
[----:B------:R-:W-:Y:S02]  /*0f70*/  ULEA UR7, UR7, UR9, 0xb ;  /* 0x0000000907077291 */ /* 0x000fe4000f8e583f */
[----:B------:R-:W-:Y:S02]  /*0f80*/  ULEA.HI UR5, UR5, UR4, URZ, 0x7 ;  /* 0x0000000405057291 */ /* 0x000fe4000f8f383f */
[----:B------:R-:W-:Y:S02]  /*0f90*/  USHF.R.U32.HI UR7, URZ, 0x4, UR7 ;  /* 0x000000043f077899 */ /* 0x000fe40008011607 */
[----:B------:R-:W-:Y:S02]  /*0fa0*/  USHF.R.S32.HI UR46, URZ, 0x7, UR5 ;  /* 0x000000073f2e7899 */ /* 0x000fe40008011405 */
[----:B------:R-:W-:Y:S01]  /*0fb0*/  ULOP3.LUT UR48, UR7, 0x3fff, URZ, 0xc0, !UPT ;  /* 0x00003fff07307892 */ /* 0x000fe2000f8ec03f */
        /* <DEDUP_REMOVED lines=17> */
.L_x_8468:
        /* <DEDUP_REMOVED lines=13> */
[----:B------:R-:W-:Y:S02]  /*11a0*/  @UP0 UIADD3 UR16, -UR44, URZ, URZ ;  /* 0x0000003f2c100290 */ /* 0x000fe4000fffe13f */
[----:B------:R-:W-:Y:S01]  /*11b0*/  @UP1 UIADD3 UR20, -UR44, URZ, URZ ;  /* 0x0000003f2c141290 */ /* 0x000fe2000fffe13f */
[----:B------:R-:W-:Y:S01]  /*11c0*/  @UP1 ULDC.64 UR14, c[0x0][0x9b8] ;  /* 0x00026e00000e1ab9 */ /* 0x000fe20000000a00 */
[----:B------:R-:W-:Y:S02]  /*11d0*/  @UP0 UIMAD.WIDE.U32 UR10, UR44, UR12, URZ ;  /* 0x0000000c2c0a02a5 */ /* 0x000fe4000f8e003f */
[----:B------:R-:W-:Y:S01]  /*11e0*/  @UP0 UIMAD UR8, UR8, UR12, URZ ;  /* 0x0000000c080802a4 */ /* 0x000fe2000f8e023f */
[----:B------:R-:W-:Y:S01]  /*11f0*/  @UP0 ULDC UR17, c[0x0][0xc44] ;  /* 0x0003110000110ab9 */ /* 0x000fe20000000800 */
[----:B------:R-:W-:Y:S01]  /*1200*/  @UP1 ULDC UR21, c[0x0][0xc44] ;  /* 0x0003110000151ab9 */ /* 0x000fe20000000800 */
[----:B------:R-:W-:-:S02]  /*1210*/  @UP1 UIMAD UR12, UR9, UR14, URZ ;  /* 0x0000000e090c12a4 */ /* 0x000fc4000f8e023f */
[----:B------:R-:W-:Y:S02]  /*1220*/  @UP0 UIMAD UR16, UR17, UR16, UR41 ;  /* 0x00000010111002a4 */ /* 0x000fe4000f8e0229 */
[----:B------:R-:W-:Y:S02]  /*1230*/  @UP1 UIMAD UR20, UR21, UR20, UR41 ;  /* 0x00000014151412a4 */ /* 0x000fe4000f8e0229 */
[----:B------:R-:W-:Y:S02]  /*1240*/  @UP0 UIMAD UR18, UR44, UR13, UR8 ;  /* 0x0000000d2c1202a4 */ /* 0x000fe4000f8e0208 */
[----:B------:R-:W-:Y:S02]  /*1250*/  @UP0 USHF.R.S32.HI UR17, URZ, 0x1f, UR16 ;  /* 0x0000001f3f110899 */ /* 0x000fe40008011410 */
[----:B------:R-:W-:Y:S02]  /*1260*/  @UP1 USHF.R.S32.HI UR21, URZ, 0x1f, UR20 ;  /* 0x0000001f3f151899 */ /* 0x000fe40008011414 */
[----:B------:R-:W-:-:S02]  /*1270*/  @UP1 UIMAD.WIDE.U32 UR8, UR44, UR14, URZ ;  /* 0x0000000e2c0812a5 */ /* 0x000fc4000f8e003f */
[----:B------:R-:W-:Y:S02]  /*1280*/  @UP1 UIMAD UR19, UR44, UR15, UR12 ;  /* 0x0000000f2c1312a4 */ /* 0x000fe4000f8e020c */
[----:B------:R-:W-:Y:S01]  /*1290*/  @UP0 UIADD3 UR11, UR11, UR18, URZ ;  /* 0x000000120b0b0290 */ /* 0x000fe2000fffe03f */
[----:B------:R-:W-:Y:S01]  /*12a0*/  @UP0 ULDC.64 UR14, c[0x0][0x9b0] ;  /* 0x00026c00000e0ab9 */ /* 0x000fe20000000a00 */
[----:B------:R-:W-:Y:S01]  /*12b0*/  @UP1 ULDC.64 UR12, c[0x0][0x9c0] ;  /* 0x00027000000c1ab9 */ /* 0x000fe20000000a00 */
[----:B------:R-:W-:Y:S02]  /*12c0*/  @UP0 UIMAD UR17, UR17, UR14, URZ ;  /* 0x0000000e111102a4 */ /* 0x000fe4000f8e023f */
[----:B------:R-:W-:Y:S02]  /*12d0*/  @UP1 UIMAD UR18, UR21, UR12, URZ ;  /* 0x0000000c151212a4 */ /* 0x000fe4000f8e023f */
[----:B------:R-:W-:Y:S02]  /*12e0*/  @UP1 UIADD3 UR9, UR9, UR19, URZ ;  /* 0x0000001309091290 */ /* 0x000fe4000fffe03f */
[----:B------:R-:W-:-:S02]  /*12f0*/  @UP0 UIMAD UR17, UR16, UR15, UR17 ;  /* 0x0000000f101102a4 */ /* 0x000fc4000f8e0211 */
[----:B------:R-:W-:Y:S02]  /*1300*/  @UP1 UIMAD UR18, UR20, UR13, UR18 ;  /* 0x0000000d141212a4 */ /* 0x000fe4000f8e0212 */
[----:B------:R-:W-:Y:S02]  /*1310*/  @UP0 UIMAD.WIDE.U32 UR14, UR16, UR14, UR10 ;  /* 0x0000000e100e02a5 */ /* 0x000fe4000f8e000a */
[----:B------:R-:W-:Y:S02]  /*1320*/  @UP1 UIMAD.WIDE.U32 UR12, UR20, UR12, UR8 ;  /* 0x0000000c140c12a5 */ /* 0x000fe4000f8e0008 */
[----:B------:R-:W-:Y:S02]  /*1330*/  @UP0 UIADD3 UR9, UR15, UR17, URZ ;  /* 0x000000110f090290 */ /* 0x000fe4000fffe03f */
[----:B------:R-:W-:Y:S02]  /*1340*/  @UP0 ULEA UR6, UP2, UR14, UR6, 0x2 ;  /* 0x000000060e060291 */ /* 0x000fe4000f84103f */
[----:B------:R-:W-:-:S02]  /*1350*/  @UP1 UIADD3 UR8, UR13, UR18, URZ ;  /* 0x000000120d081290 */ /* 0x000fc4000fffe03f */
[----:B------:R-:W-:Y:S02]  /*1360*/  @UP1 ULEA UR4, UP3, UR12, UR4, 0x2 ;  /* 0x000000040c041291 */ /* 0x000fe4000f86103f */
[----:B------:R-:W-:Y:S01]  /*1370*/  @UP0 ULEA.HI.X UR7, UR14, UR7, UR9, 0x2, UP2 ;  /* 0x000000070e070291 */ /* 0x000fe200090f1409 */
[----:B------:R-:W-:Y:S01]  /*1380*/  IMAD.U32 R4, RZ, RZ, UR6 ;  /* 0x00000006ff047e24 */ /* 0x000fe2000f8e00ff */
[----:B------:R-:W-:Y:S02]  /*1390*/  @UP1 ULEA.HI.X UR5, UR12, UR5, UR8, 0x2, UP3 ;  /* 0x000000050c051291 */ /* 0x000fe400098f1408 */
[----:B------:R-:W-:Y:S02]  /*13a0*/  IMAD.U32 R6, RZ, RZ, UR4 ;  /* 0x00000004ff067e24 */ /* 0x000fe4000f8e00ff */
        /* <DEDUP_REMOVED lines=14> */
.L_x_8558:
[----:B------:R-:W-:Y:S05]  /*1490*/  @!P0 BRA `(.L_x_8470) ;  /* 0x0000000000048947 */ /* 0x000fea0003800000 */
[----:B------:R-:W-:Y:S01]  /*14a0*/  BPT.TRAP 0x1 ;  /* 0x000000040000795c */ /* 0x000fe20000300000 */
.L_x_8470:
[----:B0-----:R-:W-:Y:S02]  /*14b0*/  IMAD.U32 R3, RZ, RZ, UR38 ;  /* 0x00000026ff037e24 */ /* 0x001fe4000f8e00ff */
[----:B------:R-:W-:-:S03]  /*14c0*/  IMAD.U32 R4, RZ, RZ, UR37 ;  /* 0x00000025ff047e24 */ /* 0x000fc6000f8e00ff */
[----:B------:R-:W-:Y:S02]  /*14d0*/  LEA R3, R3, UR43, 0x3 ;  /* 0x0000002b03037c11 */ /* 0x000fe4000f8e18ff */
[----:B------:R-:W-:-:S04]  /*14e0*/  SHF.L.U32 R4, R4, 0x1f, RZ ;  /* 0x0000001f04047819 */ /* 0x000fc800000006ff */
[----:B------:R0:W1:Y:S01]  /*14f0*/  SYNCS.PHASECHK.TRANS64.TRYWAIT P1, [R3+URZ+0x19c30], R4 ;  /* 0x019c3004030075a7 */ /* 0x000062000802017f */
[----:B------:R-:W-:Y:S05]  /*1500*/  @!P0 BRA `(.L_x_8471) ;  /* 0x0000000000048947 */ /* 0x000fea0003800000 */
[----:B------:R-:W-:Y:S01]  /*1510*/  BPT.TRAP 0x1 ;  /* 0x000000040000795c */ /* 0x000fe20000300000 */
.L_x_8471:
[----:B------:R-:W2:Y:S01]  /*1520*/  S2R R5, SR_TID.X ;  /* 0x0000000000057919 */ /* 0x000ea20000002100 */
[----:B------:R-:W-:Y:S01]  /*1530*/  IMAD.MOV.U32 R135, RZ, RZ, RZ ;  /* 0x000000ffff877224 */ /* 0x000fe200078e00ff */
[----:B--2---:R-:W-:Y:S01]  /*1540*/  LOP3.LUT P2, RZ, R5, 0x7f, RZ, 0xc0, !PT ;  /* 0x0000007f05ff7812 */ /* 0x004fe2000784c0ff */
[----:B-1----:R-:W-:-:S12]  /*1550*/  @P1 BRA `(.L_x_8472) ;  /* 0x0000000000081947 */ /* 0x002fd80003800000 */
[----:B------:R-:W1:Y:S02]  /*1560*/  SYNCS.PHASECHK.TRANS64.TRYWAIT P1, [R3+URZ+0x19c30], R4 ;  /* 0x019c3004030075a7 */ /* 0x000e64000802017f */
[----:B-1----:R-:W-:Y:S05]  /*1570*/  @!P1 BRA `(.L_x_8473) ;  /* 0x000000a000509947 */ /* 0x002fea0003800000 */
.L_x_8472:
        /* <DEDUP_REMOVED lines=17> */
[----:B------:R-:W-:Y:S01]  /*1690*/  UIMAD UR14, UR38, 0x300, UR16 ;  /* 0x00000300260e78a4 */ /* 0x000fe2000f8e0210 */
[--C-:B------:R-:W-:Y:S01]  /*16a0*/  IMAD.MOV.U32 R130, RZ, RZ, R135.reuse ;  /* 0x000000ffff827224 */ /* 0x100fe200078e0087 */
[----:B------:R-:W-:Y:S01]  /*16b0*/  UIADD3 UR8, UR12, 0x300, URZ ;  /* 0x000003000c087890 */ /* 0x000fe2000fffe03f */
[--C-:B------:R-:W-:Y:S01]  /*16c0*/  IMAD.MOV.U32 R129, RZ, RZ, R135.reuse ;  /* 0x000000ffff817224 */ /* 0x100fe200078e0087 */
[----:B------:R-:W-:Y:S01]  /*16d0*/  UIADD3 UR6, UR14, 0x100, URZ ;  /* 0x000001000e067890 */ /* 0x000fe2000fffe03f */
[--C-:B------:R-:W-:Y:S01]  /*16e0*/  IMAD.MOV.U32 R128, RZ, RZ, R135.reuse ;  /* 0x000000ffff807224 */ /* 0x100fe200078e0087 */
[----:B------:R-:W-:Y:S01]  /*16f0*/  UIADD3 UR10, UR14, 0x200, URZ ;  /* 0x000002000e0a7890 */ /* 0x000fe2000fffe03f */
[-C--:B------:R-:W-:Y:S01]  /*1700*/  MOV R127, R135.reuse ;  /* 0x00000087007f7202 */ /* 0x080fe20000000f00 */
[----:B------:R-:W-:Y:S01]  /*1710*/  UMOV UR9, 0xc0000010 ;  /* 0xc000001000097882 */ /* 0x000fe20000000000 */
[----:B------:R-:W-:Y:S01]  /*1720*/  QGMMA.64x128x32.F32.E4M3.E4M3 R24, gdesc[UR12], RZ, !UPT, gsb0 ;  /* 0x01e000000c1879f3 */ /* 0x000fe2000c0008ff */
[----:B------:R-:W-:Y:S01]  /*1730*/  UMOV UR11, 0xc0000010 ;  /* 0xc0000010000b7882 */ /* 0x000fe20000000000 */
[----:B------:R-:W-:Y:S01]  /*1740*/  UISETP.GE.AND UP0, UPT, UR47, 0x81, UPT ;  /* 0x000000812f00788c */ /* 0x000fe2000bf06270 */
        /* <DEDUP_REMOVED lines=41> */
[----:B------:R-:W-:Y:S02]  /*19e0*/  WARPGROUP.DEPBAR.LE gsb0, 0x0 ;  /* 0x00008000000079c5 */ /* 0x000fe40000010000 */
        /* <DEDUP_REMOVED lines=8> */
[----:B------:R-:W-:Y:S01]  /*1a70*/  FMUL.FTZ R27, R0, R38 ;  /* 0x00000026001b7220 */ /* 0x000fe20000410000 */
[----:B------:R-:W-:-:S02]  /*1a80*/  VIADD R37, R155, UR47 ;  /* 0x0000002f9b257c36 */ /* 0x000fc40008000000 */
[C---:B01----:R-:W-:Y:S01]  /*1a90*/  FMUL.FTZ R4, R0.reuse, R26 ;  /* 0x0000001a00047220 */ /* 0x043fe20000410000 */
[----:B------:R-:W-:Y:S02]  /*1aa0*/  IMAD.U32 R38, RZ, RZ, UR46 ;  /* 0x0000002eff267e24 */ /* 0x000fe4000f8e00ff */
[C---:B------:R-:W-:Y:S01]  /*1ab0*/  FMUL.FTZ R15, R0.reuse, R36 ;  /* 0x00000024000f7220 */ /* 0x040fe20000410000 */
[----:B------:R-:W-:Y:S01]  /*1ac0*/  FMUL.FTZ R11, R0, R32 ;  /* 0x00000020000b7220 */ /* 0x000fe20000410000 */
[----:B------:R-:W0:Y:S01]  /*1ad0*/  MUFU.TANH R6, R6 ;  /* 0x0000000600067308 */ /* 0x000e220000002400 */
[----:B------:R-:W-:Y:S02]  /*1ae0*/  IMAD R37, R38, -0x80, R37 ;  /* 0xffffff8026257824 */ /* 0x000fe400078e0225 */
[C---:B------:R-:W-:Y:S01]  /*1af0*/  FMUL.FTZ R10, R0.reuse, R33 ;  /* 0x00000021000a7220 */ /* 0x040fe20000410000 */
[C---:B------:R-:W-:Y:S01]  /*1b00*/  FMUL.FTZ R26, R0.reuse, R39 ;  /* 0x00000027001a7220 */ /* 0x040fe20000410000 */
[C---:B------:R-:W-:Y:S01]  /*1b10*/  FMUL.FTZ R12, R0.reuse, R31 ;  /* 0x0000001f000c7220 */ /* 0x040fe20000410000 */
[C---:B------:R-:W-:Y:S01]  /*1b20*/  FMUL.FTZ R20, R0.reuse, R35 ;  /* 0x0000002300147220 */ /* 0x040fe20000410000 */
[C---:B------:R-:W-:Y:S01]  /*1b30*/  ISETP.GT.AND P4, PT, R37.reuse, RZ, PT ;  /* 0x000000ff2500720c */ /* 0x040fe20003f84270 */
[C---:B------:R-:W-:Y:S01]  /*1b40*/  FMUL.FTZ R24, R0.reuse, R40 ;  /* 0x0000002800187220 */ /* 0x040fe20000410000 */
[----:B------:R-:W1:Y:S01]  /*1b50*/  MUFU.TANH R7, R7 ;  /* 0x0000000700077308 */ /* 0x000e620000002400 */
[C---:B------:R-:W-:Y:S01]  /*1b60*/  ISETP.GT.AND P5, PT, R37.reuse, 0x1, PT ;  /* 0x000000012500780c */ /* 0x040fe20003fa4270 */
[C---:B------:R-:W-:Y:S01]  /*1b70*/  FMUL.FTZ R21, R0.reuse, R34 ;  /* 0x0000002200157220 */ /* 0x040fe20000410000 */
[----:B------:R-:W-:Y:S01]  /*1b80*/  ISETP.GT.AND P1, PT, R37, 0x8, PT ;  /* 0x000000082500780c */ /* 0x000fe20003f24270 */
[C---:B------:R-:W-:Y:S01]  /*1b90*/  FMUL.FTZ R28, R0.reuse, R45 ;  /* 0x0000002d001c7220 */ /* 0x040fe20000410000 */
[----:B---3--:R-:W-:Y:S01]  /*1ba0*/  FSEL R38, R5, -INF , P4 ;  /* 0xff80000005267808 */ /* 0x008fe20002000000 */
[----:B------:R-:W-:Y:S01]  /*1bb0*/  FMUL.FTZ R25, R0, R41 ;  /* 0x0000002900197220 */ /* 0x000fe20000410000 */
[C---:B------:R-:W-:Y:S01]  /*1bc0*/  ISETP.GT.AND P2, PT, R37.reuse, 0x9, PT ;  /* 0x000000092500780c */ /* 0x040fe20003f44270 */
[----:B------:R-:W3:Y:S01]  /*1bd0*/  MUFU.TANH R13, R13 ;  /* 0x0000000d000d7308 */ /* 0x000ee20000002400 */
[----:B0-----:R-:W-:Y:S01]  /*1be0*/  FSEL R39, R6, -INF , P5 ;  /* 0xff80000006277808 */ /* 0x001fe20002800000 */
[C---:B------:R-:W-:Y:S01]  /*1bf0*/  FMUL.FTZ R29, R0.reuse, R44 ;  /* 0x0000002c001d7220 */ /* 0x040fe20000410000 */
[----:B------:R-:W-:Y:S01]  /*1c00*/  ISETP.GT.AND P3, PT, R37, 0x10, PT ;  /* 0x000000102500780c */ /* 0x000fe20003f64270 */
[C---:B------:R-:W-:Y:S01]  /*1c10*/  FMUL.FTZ R30, R0.reuse, R42 ;  /* 0x0000002a001e7220 */ /* 0x040fe20000410000 */
[C---:B------:R-:W-:Y:S01]  /*1c20*/  FMUL.FTZ R31, R0.reuse, R43 ;  /* 0x0000002b001f7220 */ /* 0x040fe20000410000 */
[C---:B------:R-:W-:Y:S01]  /*1c30*/  FMUL.FTZ R32, R0.reuse, R48 ;  /* 0x0000003000207220 */ /* 0x040fe20000410000 */
[C---:B------:R-:W-:Y:S01]  /*1c40*/  FMUL.FTZ R89, R0.reuse, R50 ;  /* 0x0000003200597220 */ /* 0x040fe20000410000 */
[----:B------:R-:W0:Y:S01]  /*1c50*/  MUFU.TANH R9, R9 ;  /* 0x0000000900097308 */ /* 0x000e220000002400 */
[----:B-1----:R-:W-:Y:S01]  /*1c60*/  FSEL R40, R7, -INF , P1 ;  /* 0xff80000007287808 */ /* 0x002fe20000800000 */
[C---:B------:R-:W-:Y:S01]  /*1c70*/  FMUL.FTZ R50, R0.reuse, R51 ;  /* 0x0000003300327220 */ /* 0x040fe20000410000 */
[C---:B------:R-:W-:Y:S01]  /*1c80*/  FMUL.FTZ R33, R0.reuse, R49 ;  /* 0x0000003100217220 */ /* 0x040fe20000410000 */
[C---:B------:R-:W-:Y:S01]  /*1c90*/  FMUL.FTZ R88, R0.reuse, R46 ;  /* 0x0000002e00587220 */ /* 0x040fe20000410000 */
[C---:B------:R-:W-:Y:S01]  /*1ca0*/  FMUL.FTZ R36, R0.reuse, R52 ;  /* 0x0000003400247220 */ /* 0x040fe20000410000 */
[C---:B------:R-:W-:Y:S01]  /*1cb0*/  FMUL.FTZ R34, R0.reuse, R47 ;  /* 0x0000002f00227220 */ /* 0x040fe20000410000 */
[C---:B------:R-:W-:Y:S01]  /*1cc0*/  FMUL.FTZ R90, R0.reuse, R54 ;  /* 0x00000036005a7220 */ /* 0x040fe20000410000 */
[----:B------:R-:W1:Y:S01]  /*1cd0*/  MUFU.TANH R14, R14 ;  /* 0x0000000e000e7308 */ /* 0x000e620000002400 */
[----:B---3--:R-:W-:Y:S01]  /*1ce0*/  FSEL R6, R13, -INF , P1 ;  /* 0xff8000000d067808 */ /* 0x008fe20000800000 */
[C---:B------:R-:W-:Y:S01]  /*1cf0*/  FMUL.FTZ R54, R0.reuse, R55 ;  /* 0x0000003700367220 */ /* 0x040fe20000410000 */
[----:B------:R-:W-:Y:S01]  /*1d00*/  ISETP.GT.AND P1, PT, R37, 0x19, PT ;  /* 0x000000192500780c */ /* 0x000fe20003f24270 */
[----:B------:R-:W-:Y:S01]  /*1d10*/  FMUL.FTZ R35, R0, R53 ;  /* 0x0000003500237220 */ /* 0x000fe20000410000 */
[----:B------:R-:W-:Y:S01]  /*1d20*/  FMNMX.FTZ R13, R38, R39, !PT ;  /* 0x00000027260d7209 */ /* 0x000fe20007810000 */
[C---:B------:R-:W-:Y:S01]  /*1d30*/  FMUL.FTZ R51, R0.reuse, R56 ;  /* 0x0000003800337220 */ /* 0x040fe20000410000 */
[C---:B------:R-:W-:Y:S01]  /*1d40*/  FMUL.FTZ R49, R0.reuse, R57 ;  /* 0x0000003900317220 */ /* 0x040fe20000410000 */
[----:B------:R-:W3:Y:S01]  /*1d50*/  MUFU.TANH R8, R8 ;  /* 0x0000000800087308 */ /* 0x000ee20000002400 */
[----:B0-----:R-:W-:Y:S01]  /*1d60*/  FSEL R5, R9, -INF , P5 ;  /* 0xff80000009057808 */ /* 0x001fe20002800000 */
[C---:B------:R-:W-:Y:S01]  /*1d70*/  FMUL.FTZ R55, R0.reuse, R60 ;  /* 0x0000003c00377220 */ /* 0x040fe20000410000 */
[C---:B------:R-:W-:Y:S01]  /*1d80*/  ISETP.GT.AND P5, PT, R37.reuse, 0x18, PT ;  /* 0x000000182500780c */ /* 0x040fe20003fa4270 */
[C---:B------:R-:W-:Y:S01]  /*1d90*/  FMUL.FTZ R52, R0.reuse, R61 ;  /* 0x0000003d00347220 */ /* 0x040fe20000410000 */
[C---:B------:R-:W-:Y:S01]  /*1da0*/  FMUL.FTZ R61, R0.reuse, R63 ;  /* 0x0000003f003d7220 */ /* 0x040fe20000410000 */
[C---:B------:R-:W-:Y:S01]  /*1db0*/  FMUL.FTZ R91, R0.reuse, R58 ;  /* 0x0000003a005b7220 */ /* 0x040fe20000410000 */
[----:B------:R-:W-:Y:S01]  /*1dc0*/  FMUL.FTZ R57, R0, R59 ;  /* 0x0000003b00397220 */ /* 0x000fe20000410000 */
[----:B------:R-:W0:Y:S01]  /*1dd0*/  MUFU.TANH R4, R4 ;  /* 0x0000000400047308 */ /* 0x000e220000002400 */
[----:B-1----:R-:W-:Y:S01]  /*1de0*/  FSEL R45, R14, -INF , P1 ;  /* 0xff8000000e2d7808 */ /* 0x002fe20000800000 */
[----:B------:R-:W-:Y:S01]  /*1df0*/  FMUL.FTZ R59, R0, R64 ;  /* 0x00000040003b7220 */ /* 0x000fe20000410000 */
[----:B------:R-:W-:Y:S01]  /*1e00*/  FMNMX.FTZ R14, R40, R13, !PT ;  /* 0x0000000d280e7209 */ /* 0x000fe20007810000 */
[C---:B------:R-:W-:Y:S01]  /*1e10*/  FMUL.FTZ R58, R0.reuse, R65 ;  /* 0x00000041003a7220 */ /* 0x040fe20000410000 */
[C---:B------:R-:W-:Y:S01]  /*1e20*/  FMUL.FTZ R62, R0.reuse, R62 ;  /* 0x0000003e003e7220 */ /* 0x040fe20000410000 */
[C---:B------:R-:W-:Y:S01]  /*1e30*/  FMUL.FTZ R64, R0.reuse, R68 ;  /* 0x0000004400407220 */ /* 0x040fe20000410000 */
[----:B------:R-:W-:Y:S01]  /*1e40*/  FMUL.FTZ R65, R0, R66 ;  /* 0x0000004200417220 */ /* 0x000fe20000410000 */
[----:B------:R-:W1:Y:S01]  /*1e50*/  MUFU.TANH R15, R15 ;  /* 0x0000000f000f7308 */ /* 0x000e620000002400 */
[----:B---3--:R-:W-:Y:S01]  /*1e60*/  FSEL R41, R8, -INF , P2 ;  /* 0xff80000008297808 */ /* 0x008fe20001000000 */
[C---:B------:R-:W-:Y:S01]  /*1e70*/  FMUL.FTZ R66, R0.reuse, R69 ;  /* 0x0000004500427220 */ /* 0x040fe20000410000 */
[C---:B------:R-:W-:Y:S01]  /*1e80*/  FMUL.FTZ R72, R0.reuse, R72 ;  /* 0x0000004800487220 */ /* 0x040fe20000410000 */
[C---:B------:R-:W-:Y:S01]  /*1e90*/  FMUL.FTZ R60, R0.reuse, R67 ;  /* 0x00000043003c7220 */ /* 0x040fe20000410000 */
[C---:B------:R-:W-:Y:S01]  /*1ea0*/  FMUL.FTZ R73, R0.reuse, R73 ;  /* 0x0000004900497220 */ /* 0x040fe20000410000 */
[C---:B------:R-:W-:Y:S01]  /*1eb0*/  FMUL.FTZ R67, R0.reuse, R70 ;  /* 0x0000004600437220 */ /* 0x040fe20000410000 */
[----:B------:R-:W-:Y:S01]  /*1ec0*/  FMUL.FTZ R76, R0, R76 ;  /* 0x0000004c004c7220 */ /* 0x000fe20000410000 */
        /* <DEDUP_REMOVED lines=11> */
[----:B------:R-:W-:Y:S01]  /*1f80*/  FMNMX.FTZ R15, R41, R14, !PT ;  /* 0x0000000e290f7209 */ /* 0x000fe20007810000 */
[C---:B------:R-:W-:Y:S01]  /*1f90*/  FMUL.FTZ R78, R0.reuse, R78 ;  /* 0x0000004e004e7220 */ /* 0x040fe20000410000 */
[C---:B------:R-:W-:Y:S01]  /*1fa0*/  FMUL.FTZ R84, R0.reuse, R84 ;  /* 0x0000005400547220 */ /* 0x040fe20000410000 */
[C---:B------:R-:W-:Y:S01]  /*1fb0*/  FMUL.FTZ R85, R0.reuse, R85 ;  /* 0x0000005500557220 */ /* 0x040fe20000410000 */
[C---:B------:R-:W-:Y:S01]  /*1fc0*/  FMUL.FTZ R79, R0.reuse, R79 ;  /* 0x0000004f004f7220 */ /* 0x040fe20000410000 */
[----:B------:R-:W1:Y:S01]  /*1fd0*/  MUFU.TANH R12, R12 ;  /* 0x0000000c000c7308 */ /* 0x000e620000002400 */
[----:B---3--:R-:W-:Y:S01]  /*1fe0*/  FSEL R42, R11, -INF , P3 ;  /* 0xff8000000b2a7808 */ /* 0x008fe20001800000 */
[C---:B------:R-:W-:Y:S01]  /*1ff0*/  FMUL.FTZ R82, R0.reuse, R82 ;  /* 0x0000005200527220 */ /* 0x040fe20000410000 */
[C---:B------:R-:W-:Y:S01]  /*2000*/  FMUL.FTZ R83, R0.reuse, R83 ;  /* 0x0000005300537220 */ /* 0x040fe20000410000 */
[----:B------:R-:W-:Y:S01]  /*2010*/  FMUL.FTZ R86, R0, R86 ;  /* 0x0000005600567220 */ /* 0x000fe20000410000 */
[----:B------:R-:W-:Y:S01]  /*2020*/  FMNMX.FTZ R14, R42, R15, !PT ;  /* 0x0000000f2a0e7209 */ /* 0x000fe20007810000 */
[----:B------:R-:W-:-:S02]  /*2030*/  FMUL.FTZ R87, R0, R87 ;  /* 0x0000005700577220 */ /* 0x000fc40000410000 */
[----:B------:R-:W3:Y:S01]  /*2040*/  MUFU.TANH R20, R20 ;  /* 0x0000001400147308 */ /* 0x000ee20000002400 */
[----:B0-----:R-:W-:-:S04]  /*2050*/  FSEL R43, R10, -INF , P4 ;  /* 0xff8000000a2b7808 */ /* 0x001fc80002000000 */
[----:B------:R-:W-:-:S03]  /*2060*/  FMNMX.FTZ R15, R43, R14, !PT ;  /* 0x0000000e2b0f7209 */ /* 0x000fc60007810000 */
[----:B------:R-:W0:Y:S01]  /*2070*/  MUFU.TANH R21, R21 ;  /* 0x0000001500157308 */ /* 0x000e220000002400 */
[----:B-1----:R-:W-:Y:S02]  /*2080*/  FSEL R7, R12, -INF , P2 ;  /* 0xff8000000c077808 */ /* 0x002fe40001000000 */
[----:B------:R-:W-:-:S05]  /*2090*/  ISETP.GT.AND P2, PT, R37, 0x20, PT ;  /* 0x000000202500780c */ /* 0x000fca0003f44270 */
[----:B------:R-:W1:Y:S01]  /*20a0*/  MUFU.TANH R24, R24 ;  /* 0x0000001800187308 */ /* 0x000e620000002400 */
[----:B---3--:R-:W-:Y:S02]  /*20b0*/  FSEL R9, R20, -INF , P4 ;  /* 0xff80000014097808 */ /* 0x008fe40002000000 */
[----:B------:R-:W-:Y:S02]  /*20c0*/  FMNMX.FTZ R20, R44, R15, !PT ;  /* 0x0000000f2c147209 */ /* 0x000fe40007810000 */
[----:B------:R-:W-:-:S03]  /*20d0*/  ISETP.GT.AND P4, PT, R37, 0x28, PT ;  /* 0x000000282500780c */ /* 0x000fc60003f84270 */
[----:B------:R-:W3:Y:S01]  /*20e0*/  MUFU.TANH R25, R25 ;  /* 0x0000001900197308 */ /* 0x000ee20000002400 */
[----:B0-----:R-:W-:Y:S02]  /*20f0*/  FSEL R8, R21, -INF , P3 ;  /* 0xff80000015087808 */ /* 0x001fe40001800000 */
[----:B------:R-:W-:Y:S02]  /*2100*/  ISETP.GT.AND P3, PT, R37, 0x21, PT ;  /* 0x000000212500780c */ /* 0x000fe40003f64270 */
[----:B------:R-:W-:-:S03]  /*2110*/  FMNMX.FTZ R21, R45, R20, !PT ;  /* 0x000000142d157209 */ /* 0x000fc60007810000 */
[----:B------:R-:W0:Y:S01]  /*2120*/  MUFU.TANH R27, R27 ;  /* 0x0000001b001b7308 */ /* 0x000e220000002400 */
[----:B-1----:R-:W-:-:S04]  /*2130*/  FSEL R46, R24, -INF , P2 ;  /* 0xff800000182e7808 */ /* 0x002fc80001000000 */
[----:B------:R-:W-:-:S03]  /*2140*/  FMNMX.FTZ R24, R46, R21, !PT ;  /* 0x000000152e187209 */ /* 0x000fc60007810000 */
[----:B------:R-:W1:Y:S01]  /*2150*/  MUFU.TANH R29, R29 ;  /* 0x0000001d001d7308 */ /* 0x000e620000002400 */
[----:B---3--:R-:W-:-:S04]  /*2160*/  FSEL R47, R25, -INF , P3 ;  /* 0xff800000192f7808 */ /* 0x008fc80001800000 */
[----:B------:R-:W-:-:S03]  /*2170*/  FMNMX.FTZ R25, R47, R24, !PT ;  /* 0x000000182f197209 */ /* 0x000fc60007810000 */
[----:B------:R-:W3:Y:S01]  /*2180*/  MUFU.TANH R26, R26 ;  /* 0x0000001a001a7308 */ /* 0x000ee20000002400 */
[----:B0-----:R-:W-:Y:S02]  /*2190*/  FSEL R10, R27, -INF , P5 ;  /* 0xff8000001b0a7808 */ /* 0x001fe40002800000 */
[----:B------:R-:W-:-:S05]  /*21a0*/  ISETP.GT.AND P5, PT, R37, 0x29, PT ;  /* 0x000000292500780c */ /* 0x000fca0003fa4270 */
[----:B------:R-:W0:Y:S01]  /*21b0*/  MUFU.TANH R28, R28 ;  /* 0x0000001c001c7308 */ /* 0x000e220000002400 */
[----:B-1----:R-:W-:-:S07]  /*21c0*/  FSEL R48, R29, -INF , P4 ;  /* 0xff8000001d307808 */ /* 0x002fce0002000000 */
[----:B------:R-:W1:Y:S01]  /*21d0*/  MUFU.TANH R30, R30 ;  /* 0x0000001e001e7308 */ /* 0x000e620000002400 */
[----:B---3--:R-:W-:Y:S02]  /*21e0*/  FSEL R11, R26, -INF , P1 ;  /* 0xff8000001a0b7808 */ /* 0x008fe40000800000 */
[----:B------:R-:W-:Y:S02]  /*21f0*/  ISETP.GT.AND P1, PT, R37, 0x30, PT ;  /* 0x000000302500780c */ /* 0x000fe40003f24270 */
[----:B------:R-:W-:-:S03]  /*2200*/  FMNMX.FTZ R26, R48, R25, !PT ;  /* 0x00000019301a7209 */ /* 0x000fc60007810000 */
[----:B------:R-:W3:Y:S01]  /*2210*/  MUFU.TANH R32, R32 ;  /* 0x0000002000207308 */ /* 0x000ee20000002400 */
[----:B0-----:R-:W-:-:S04]  /*2220*/  FSEL R53, R28, -INF , P5 ;  /* 0xff8000001c357808 */ /* 0x001fc80002800000 */
[----:B------:R-:W-:-:S03]  /*2230*/  FMNMX.FTZ R27, R53, R26, !PT ;  /* 0x0000001a351b7209 */ /* 0x000fc60007810000 */
[----:B------:R-:W0:Y:S01]  /*2240*/  MUFU.TANH R31, R31 ;  /* 0x0000001f001f7308 */ /* 0x000e220000002400 */
[----:B-1----:R-:W-:Y:S02]  /*2250*/  FSEL R12, R30, -INF , P2 ;  /* 0xff8000001e0c7808 */ /* 0x002fe40001000000 */
[----:B------:R-:W-:-:S05]  /*2260*/  ISETP.GT.AND P2, PT, R37, 0x31, PT ;  /* 0x000000312500780c */ /* 0x000fca0003f44270 */
        /* <DEDUP_REMOVED lines=13> */
[----:B0-----:R-:W-:Y:S01]  /*2340*/  FSEL R14, R88, -INF , P4 ;  /* 0xff800000580e7808 */ /* 0x001fe20002000000 */
[----:B------:R-:W-:Y:S01]  /*2350*/  IMAD.MOV.U32 R88, RZ, RZ, R135 ;  /* 0x000000ffff587224 */ /* 0x000fe200078e0087 */
[----:B------:R-:W-:-:S05]  /*2360*/  ISETP.GT.AND P4, PT, R37, 0x39, PT ;  /* 0x000000392500780c */ /* 0x000fca0003f84270 */
[----:B------:R-:W0:Y:S01]  /*2370*/  MUFU.TANH R54, R54 ;  /* 0x0000003600367308 */ /* 0x000e220000002400 */
[----:B-1----:R-:W-:-:S04]  /*2380*/  FSEL R63, R36, -INF , P3 ;  /* 0xff800000243f7808 */ /* 0x002fc80001800000 */
[----:B------:R-:W-:-:S03]  /*2390*/  FMNMX.FTZ R29, R63, R28, !PT ;  /* 0x0000001c3f1d7209 */ /* 0x000fc60007810000 */
[----:B------:R-:W1:Y:S01]  /*23a0*/  MUFU.TANH R35, R35 ;  /* 0x0000002300237308 */ /* 0x000e620000002400 */
[----:B---3--:R-:W-:Y:S02]  /*23b0*/  FSEL R15, R34, -INF , P5 ;  /* 0xff800000220f7808 */ /* 0x008fe40002800000 */
[----:B------:R-:W-:-:S05]  /*23c0*/  ISETP.GT.AND P5, PT, R37, 0x40, PT ;  /* 0x000000402500780c */ /* 0x000fca0003fa4270 */
[----:B------:R-:W3:Y:S01]  /*23d0*/  MUFU.TANH R89, R89 ;  /* 0x0000005900597308 */ /* 0x000ee20000002400 */
[----:B0-----:R-:W-:-:S07]  /*23e0*/  FSEL R25, R54, -INF , P4 ;  /* 0xff80000036197808 */ /* 0x001fce0002000000 */
[----:B------:R-:W0:Y:S01]  /*23f0*/  MUFU.TANH R51, R51 ;  /* 0x0000003300337308 */ /* 0x000e220000002400 */
[----:B-1----:R-:W-:Y:S02]  /*2400*/  FSEL R54, R35, -INF , P4 ;  /* 0xff80000023367808 */ /* 0x002fe40002000000 */
[----:B------:R-:W-:Y:S02]  /*2410*/  ISETP.GT.AND P4, PT, R37, 0x50, PT ;  /* 0x000000502500780c */ /* 0x000fe40003f84270 */
[----:B------:R-:W-:-:S03]  /*2420*/  FMNMX.FTZ R30, R54, R29, !PT ;  /* 0x0000001d361e7209 */ /* 0x000fc60007810000 */
[----:B------:R-:W1:Y:S01]  /*2430*/  MUFU.TANH R49, R49 ;  /* 0x0000003100317308 */ /* 0x000e620000002400 */
[----:B---3--:R-:W-:Y:S01]  /*2440*/  FSEL R20, R89, -INF , P1 ;  /* 0xff80000059147808 */ /* 0x008fe20000800000 */
[----:B------:R-:W-:Y:S01]  /*2450*/  IMAD.MOV.U32 R89, RZ, RZ, R135 ;  /* 0x000000ffff597224 */ /* 0x000fe200078e0087 */
[----:B------:R-:W-:-:S05]  /*2460*/  ISETP.GT.AND P1, PT, R37, 0x41, PT ;  /* 0x000000412500780c */ /* 0x000fca0003f24270 */
[----:B------:R-:W3:Y:S01]  /*2470*/  MUFU.TANH R90, R90 ;  /* 0x0000005a005a7308 */ /* 0x000ee20000002400 */
[----:B0-----:R-:W-:-:S04]  /*2480*/  FSEL R51, R51, -INF , P5 ;  /* 0xff80000033337808 */ /* 0x001fc80002800000 */
[----:B------:R-:W-:-:S03]  /*2490*/  FMNMX.FTZ R30, R51, R30, !PT ;  /* 0x0000001e331e7209 */ /* 0x000fc60007810000 */
[----:B------:R-:W0:Y:S01]  /*24a0*/  MUFU.TANH R55, R55 ;  /* 0x0000003700377308 */ /* 0x000e220000002400 */
[----:B-1----:R-:W-:-:S04]  /*24b0*/  FSEL R49, R49, -INF , P1 ;  /* 0xff80000031317808 */ /* 0x002fc80000800000 */
        /* <DEDUP_REMOVED lines=46> */
[----:B-1----:R-:W-:Y:S02]  /*27a0*/  FSEL R60, R73, -INF , P4 ;  /* 0xff800000493c7808 */ /* 0x002fe40002000000 */
[----:B------:R-:W-:Y:S02]  /*27b0*/  FMNMX.FTZ R73, R4, R5, !PT ;  /* 0x0000000504497209 */ /* 0x000fe40007810000 */
[----:B------:R-:W-:-:S03]  /*27c0*/  FMNMX.FTZ R34, R60, R35, !PT ;  /* 0x000000233c227209 */ /* 0x000fc60007810000 */
[----:B------:R-:W1:Y:S01]  /*27d0*/  MUFU.TANH R68, R68 ;  /* 0x0000004400447308 */ /* 0x000e620000002400 */
[----:B---3--:R-:W-:Y:S02]  /*27e0*/  FSEL R32, R67, -INF , P1 ;  /* 0xff80000043207808 */ /* 0x008fe40000800000 */
[----:B------:R-:W-:-:S05]  /*27f0*/  ISETP.GT.AND P1, PT, R37, 0x69, PT ;  /* 0x000000692500780c */ /* 0x000fca0003f24270 */
[----:B------:R-:W3:Y:S01]  /*2800*/  MUFU.TANH R77, R77 ;  /* 0x0000004d004d7308 */ /* 0x000ee20000002400 */
[----:B0-----:R-:W-:Y:S02]  /*2810*/  FSEL R61, R76, -INF , P5 ;  /* 0xff8000004c3d7808 */ /* 0x001fe40002800000 */
[----:B------:R-:W-:Y:S02]  /*2820*/  FMNMX.FTZ R76, R6, R73, !PT ;  /* 0x00000049064c7209 */ /* 0x000fe40007810000 */
        /* <DEDUP_REMOVED lines=22> */
[----:B------:R-:W-:Y:S01]  /*2990*/  MUFU.TANH R79, R79 ;  /* 0x0000004f004f7308 */ /* 0x000fe20000002400 */
[----:B---3--:R-:W-:-:S04]  /*29a0*/  FSEL R69, R69, -INF , P4 ;  /* 0xff80000045457808 */ /* 0x008fc80002000000 */
[----:B------:R-:W-:-:S03]  /*29b0*/  FMNMX.FTZ R37, R69, R68, !PT ;  /* 0x0000004445257209 */ /* 0x000fc60007810000 */
[----:B------:R-:W-:Y:S01]  /*29c0*/  MUFU.TANH R82, R82 ;  /* 0x0000005200527308 */ /* 0x000fe20000002400 */
[----:B0-----:R-:W-:-:S04]  /*29d0*/  FSEL R70, R70, -INF , P5 ;  /* 0xff80000046467808 */ /* 0x001fc80002800000 */
[----:B------:R-:W-:-:S03]  /*29e0*/  FMNMX.FTZ R37, R70, R37, !PT ;  /* 0x0000002546257209 */ /* 0x000fc60007810000 */
[----:B------:R-:W0:Y:S02]  /*29f0*/  MUFU.TANH R74, R86 ;  /* 0x00000056004a7308 */ /* 0x000e240000002400 */
[----:B------:R-:W1:Y:S06]  /*2a00*/  SHFL.BFLY PT, R68, R37, 0x2, 0x1f ;  /* 0x0c401f0025447f89 */ /* 0x000e6c00000e0000 */
[----:B------:R-:W3:Y:S01]  /*2a10*/  MUFU.TANH R77, R87 ;  /* 0x00000057004d7308 */ /* 0x000ee20000002400 */
[----:B0-----:R-:W-:Y:S02]  /*2a20*/  FSEL R74, R74, -INF , P4 ;  /* 0xff8000004a4a7808 */ /* 0x001fe40002000000 */
[----:B---3--:R-:W-:-:S02]  /*2a30*/  FSEL R77, R77, -INF , P5 ;  /* 0xff8000004d4d7808 */ /* 0x008fc40002800000 */
[----:B-1----:R-:W-:-:S05]  /*2a40*/  FMNMX.FTZ R72, R37, R68, !PT ;  /* 0x0000004425487209 */ /* 0x002fca0007810000 */
[----:B------:R-:W0:Y:S02]  /*2a50*/  SHFL.BFLY PT, R71, R72, 0x1, 0x1f ;  /* 0x0c201f0048477f89 */ /* 0x000e2400000e0000 */
[----:B0-----:R-:W-:Y:S01]  /*2a60*/  FMNMX.FTZ R68, R72, R71, !PT ;  /* 0x0000004748447209 */ /* 0x001fe20007810000 */
[----:B------:R-:W-:Y:S01]  /*2a70*/  IMAD.U32 R71, RZ, RZ, UR10 ;  /* 0x0000000aff477e24 */ /* 0x000fe2000f8e00ff */
[----:B------:R-:W0:Y:S02]  /*2a80*/  MUFU.TANH R72, R83 ;  /* 0x0000005300487308 */ /* 0x000e240000002400 */
[C---:B------:R-:W-:Y:S01]  /*2a90*/  FSETP.NEU.FTZ.AND P6, PT, R68.reuse, -INF , PT ;  /* 0xff8000004400780b */ /* 0x040fe20003fdd000 */
[----:B------:R-:W-:-:S05]  /*2aa0*/  FFMA.FTZ R71, R68, R71, -8 ;  /* 0xc100000044477423 */ /* 0x000fca0000010047 */
[----:B------:R-:W-:Y:S02]  /*2ab0*/  FSEL R71, R71, RZ, P6 ;  /* 0x000000ff47477208 */ /* 0x000fe40003000000 */
[----:B--2---:R-:W-:Y:S01]  /*2ac0*/  LOP3.LUT P6, RZ, R92, 0x7f, RZ, 0xc0, !PT ;  /* 0x0000007f5cff7812 */ /* 0x004fe200078cc0ff */
[----:B------:R-:W-:Y:S02]  /*2ad0*/  IMAD.MOV.U32 R92, RZ, RZ, R135 ;  /* 0x000000ffff5c7224 */ /* 0x000fe400078e0087 */
[----:B------:R-:W-:-:S01]  /*2ae0*/  FFMA.FTZ R37, R38, UR10, -R71 ;  /* 0x0000000a26257c23 */ /* 0x000fc20008010847 */
[--C-:B------:R-:W-:Y:S01]  /*2af0*/  FFMA.FTZ R38, R39, UR10, -R71.reuse ;  /* 0x0000000a27267c23 */ /* 0x100fe20008010847 */
[----:B------:R-:W-:-:S01]  /*2b00*/  FFMA.FTZ R39, R40, UR10, -R71 ;  /* 0x0000000a28277c23 */ /* 0x000fc20008010847 */
[--C-:B------:R-:W-:Y:S01]  /*2b10*/  FFMA.FTZ R40, R41, UR10, -R71.reuse ;  /* 0x0000000a29287c23 */ /* 0x100fe20008010847 */
[----:B------:R-:W-:Y:S01]  /*2b20*/  FMNMX.FTZ R41, R7, R76, !PT ;  /* 0x0000004c07297209 */ /* 0x000fe20007810000 */
[--C-:B------:R-:W-:Y:S01]  /*2b30*/  FFMA.FTZ R75, R42, UR10, -R71.reuse ;  /* 0x0000000a2a4b7c23 */ /* 0x100fe20008010847 */
[----:B------:R-:W-:-:S01]  /*2b40*/  FFMA.FTZ R78, R44, UR10, -R71 ;  /* 0x0000000a2c4e7c23 */ /* 0x000fc20008010847 */
[----:B0-----:R-:W-:Y:S01]  /*2b50*/  FSEL R72, R72, -INF , P3 ;  /* 0xff80000048487808 */ /* 0x001fe20001800000 */
        /* <DEDUP_REMOVED lines=8> */
[----:B------:R0:W-:Y:S01]  /*2be0*/  MUFU.EX2 R41, R75 ;  /* 0x0000004b00297308 */ /* 0x0001e20000000800 */
[----:B------:R-:W-:Y:S01]  /*2bf0*/  FMNMX.FTZ R76, R10, R73, !PT ;  /* 0x000000490a4c7209 */ /* 0x000fe20007810000 */
[--C-:B------:R-:W-:Y:S01]  /*2c00*/  FFMA.FTZ R61, R61, UR10, -R71.reuse ;  /* 0x0000000a3d3d7c23 */ /* 0x100fe20008010847 */
[----:B------:R-:W-:-:S02]  /*2c10*/  FFMA.FTZ R62, R62, UR10, -R71 ;  /* 0x0000000a3e3e7c23 */ /* 0x000fc40008010847 */
        /* <DEDUP_REMOVED lines=26> */
[----:B------:R-:W-:Y:S02]  /*2dc0*/  FMNMX.FTZ R56, R30, R53, !PT ;  /* 0x000000351e387209 */ /* 0x000fe40007810000 */
[----:B-1----:R-:W-:Y:S02]  /*2dd0*/  F2FP.SATFINITE.E4M3.F32.PACK_AB_MERGE_C R148, R40, R39, RZ ;  /* 0x000000272894723e */ /* 0x002fe400048070ff */
[----:B------:R-:W-:Y:S02]  /*2de0*/  FMNMX.FTZ R73, R31, R56, !PT ;  /* 0x000000381f497209 */ /* 0x000fe40007810000 */
[----:B------:R-:W-:Y:S01]  /*2df0*/  F2FP.SATFINITE.E4M3.F32.PACK_AB_MERGE_C R148, R38, R37, R148 ;  /* 0x000000252694723e */ /* 0x000fe20004807094 */
[----:B------:R0:W-:Y:S01]  /*2e00*/  MUFU.EX2 R53, R75 ;  /* 0x0000004b00357308 */ /* 0x0001e20000000800 */
[----:B------:R-:W-:-:S04]  /*2e10*/  FMNMX.FTZ R56, R32, R73, !PT ;  /* 0x0000004920387209 */ /* 0x000fc80007810000 */
[----:B------:R-:W-:Y:S01]  /*2e20*/  FMNMX.FTZ R73, R33, R56, !PT ;  /* 0x0000003821497209 */ /* 0x000fe20007810000 */
[----:B------:R-:W-:-:S01]  /*2e30*/  FFMA.FTZ R56, R63, UR10, -R71 ;  /* 0x0000000a3f387c23 */ /* 0x000fc20008010847 */
[----:B------:R-:W-:Y:S01]  /*2e40*/  FSEL R63, R79, -INF , P1 ;  /* 0xff8000004f3f7808 */ /* 0x000fe20000800000 */
[----:B------:R-:W1:Y:S01]  /*2e50*/  MUFU.EX2 R44, R44 ;  /* 0x0000002c002c7308 */ /* 0x000e620000000800 */
[----:B------:R-:W-:Y:S01]  /*2e60*/  FMNMX.FTZ R76, R34, R73, !PT ;  /* 0x00000049224c7209 */ /* 0x000fe20007810000 */
[----:B0-----:R-:W-:Y:S01]  /*2e70*/  FFMA.FTZ R75, R54, UR10, -R71 ;  /* 0x0000000a364b7c23 */ /* 0x001fe20008010847 */
[----:B------:R-:W-:Y:S02]  /*2e80*/  FSEL R54, R82, -INF , P2 ;  /* 0xff80000052367808 */ /* 0x000fe40001000000 */
[----:B------:R-:W-:-:S03]  /*2e90*/  FMNMX.FTZ R73, R35, R76, !PT ;  /* 0x0000004c23497209 */ /* 0x000fc60007810000 */
[----:B------:R-:W-:Y:S01]  /*2ea0*/  MUFU.EX2 R46, R46 ;  /* 0x0000002e002e7308 */ /* 0x000fe20000000800 */
[----:B------:R-:W-:-:S04]  /*2eb0*/  FMNMX.FTZ R76, R36, R73, !PT ;  /* 0x00000049244c7209 */ /* 0x000fc80007810000 */
        /* <DEDUP_REMOVED lines=10> */
[----:B------:R-:W0:Y:S01]  /*2f60*/  MUFU.EX2 R48, R48 ;  /* 0x0000003000307308 */ /* 0x000e220000000800 */
[----:B-1----:R-:W-:-:S02]  /*2f70*/  F2FP.SATFINITE.E4M3.F32.PACK_AB_MERGE_C R150, R44, R43, RZ ;  /* 0x0000002b2c96723e */ /* 0x002fc400048070ff */
[----:B------:R-:W-:Y:S02]  /*2f80*/  FMNMX.FTZ R78, R74, R73, !PT ;  /* 0x000000494a4e7209 */ /* 0x000fe40007810000 */
[----:B------:R-:W-:Y:S02]  /*2f90*/  F2FP.SATFINITE.E4M3.F32.PACK_AB_MERGE_C R150, R42, R41, R150 ;  /* 0x000000292a96723e */ /* 0x000fe40004807096 */
[----:B------:R-:W-:Y:S01]  /*2fa0*/  FMNMX.FTZ R73, R77, R78, !PT ;  /* 0x0000004e4d497209 */ /* 0x000fe20007810000 */
[----:B------:R-:W-:-:S01]  /*2fb0*/  FFMA.FTZ R78, R52, UR10, -R71 ;  /* 0x0000000a344e7c23 */ /* 0x000fc20008010847 */
[--C-:B------:R-:W-:Y:S01]  /*2fc0*/  FFMA.FTZ R52, R59, UR10, -R71.reuse ;  /* 0x0000000a3b347c23 */ /* 0x100fe20008010847 */
[----:B------:R-:W-:-:S01]  /*2fd0*/  FFMA.FTZ R59, R66, UR10, -R71 ;  /* 0x0000000a423b7c23 */ /* 0x000fc20008010847 */
[----:B------:R-:W-:Y:S01]  /*2fe0*/  FFMA.FTZ R66, R69, UR10, -R71 ;  /* 0x0000000a45427c23 */ /* 0x000fe20008010847 */
[----:B------:R-:W1:Y:S01]  /*2ff0*/  SHFL.BFLY PT, R80, R73, 0x2, 0x1f ;  /* 0x0c401f0049507f89 */ /* 0x000e6200000e0000 */
[----:B------:R-:W-:Y:S01]  /*3000*/  MUFU.EX2 R50, R50 ;  /* 0x0000003200327308 */ /* 0x000fe20000000800 */
[----:B0-----:R-:W-:-:S07]  /*3010*/  F2FP.SATFINITE.E4M3.F32.PACK_AB_MERGE_C R136, R48, R47, RZ ;  /* 0x0000002f3088723e */ /* 0x001fce00048070ff */
[----:B------:R-:W-:Y:S01]  /*3020*/  MUFU.EX2 R56, R56 ;  /* 0x0000003800387308 */ /* 0x000fe20000000800 */
[----:B------:R-:W-:-:S07]  /*3030*/  F2FP.SATFINITE.E4M3.F32.PACK_AB_MERGE_C R136, R46, R45, R136 ;  /* 0x0000002d2e88723e */ /* 0x000fce0004807088 */
[----:B------:R-:W0:Y:S01]  /*3040*/  MUFU.EX2 R75, R75 ;  /* 0x0000004b004b7308 */ /* 0x000e220000000800 */
[----:B-1----:R-:W-:-:S07]  /*3050*/  FMNMX.FTZ R80, R73, R80, !PT ;  /* 0x0000005049507209 */ /* 0x002fce0007810000 */
[----:B------:R-:W-:Y:S01]  /*3060*/  MUFU.EX2 R51, R51 ;  /* 0x0000003300337308 */ /* 0x000fe20000000800 */
[----:B------:R-:W1:Y:S07]  /*3070*/  SHFL.BFLY PT, R73, R80, 0x1, 0x1f ;  /* 0x0c201f0050497f89 */ /* 0x000e6e00000e0000 */
[----:B------:R-:W-:Y:S01]  /*3080*/  MUFU.EX2 R76, R76 ;  /* 0x0000004c004c7308 */ /* 0x000fe20000000800 */
[----:B0-----:R-:W-:-:S04]  /*3090*/  F2FP.SATFINITE.E4M3.F32.PACK_AB_MERGE_C R138, R75, R56, RZ ;  /* 0x000000384b8a723e */ /* 0x001fc800048070ff */
[----:B------:R-:W-:-:S03]  /*30a0*/  F2FP.SATFINITE.E4M3.F32.PACK_AB_MERGE_C R138, R50, R53, R138 ;  /* 0x00000035328a723e */ /* 0x000fc6000480708a */
[----:B------:R-:W-:Y:S08]  /*30b0*/  MUFU.EX2 R49, R49 ;  /* 0x0000003100317308 */ /* 0x000ff00000000800 */
        /* <DEDUP_REMOVED lines=28> */
[----:B------:R-:W-:Y:S01]  /*3280*/  FADD.FTZ R27, R39, R20 ;  /* 0x00000014271b7221 */ /* 0x000fe20000010000 */
[----:B------:R-:W-:-:S01]  /*3290*/  FFMA.FTZ R30, R30, UR10, -R69 ;  /* 0x0000000a1e1e7c23 */ /* 0x000fc20008010845 */
[----:B------:R-:W-:-:S02]  /*32a0*/  @!P6 VIADD R20, R3, 0x19c40 ;  /* 0x00019c400314e836 */ /* 0x000fc40000000000 */
[----:B------:R-:W-:-:S01]  /*32b0*/  FFMA.FTZ R24, R24, UR10, -R69 ;  /* 0x0000000a18187c23 */ /* 0x000fc20008010845 */
[----:B------:R-:W1:Y:S01]  /*32c0*/  MUFU.EX2 R70, R70 ;  /* 0x0000004600467308 */ /* 0x000e620000000800 */
[----:B------:R-:W-:-:S01]  /*32d0*/  FADD.FTZ R82, R40, R27 ;  /* 0x0000001b28527221 */ /* 0x000fc20000010000 */
[--C-:B------:R-:W-:Y:S01]  /*32e0*/  FFMA.FTZ R31, R31, UR10, -R69.reuse ;  /* 0x0000000a1f1f7c23 */ /* 0x100fe20008010845 */
[----:B------:R-:W-:Y:S01]  /*32f0*/  @!P6 PRMT R20, RZ, 0x654, R20 ;  /* 0x00000654ff14e816 */ /* 0x000fe20000000014 */
[----:B------:R-:W-:Y:S01]  /*3300*/  FFMA.FTZ R25, R25, UR10, -R69 ;  /* 0x0000000a19197c23 */ /* 0x000fe20008010845 */
[----:B------:R-:W-:-:S01]  /*3310*/  FADD.FTZ R27, R41, R82 ;  /* 0x00000052291b7221 */ /* 0x000fc20000010000 */
[----:B------:R-:W-:Y:S01]  /*3320*/  FFMA.FTZ R28, R28, UR10, -R69 ;  /* 0x0000000a1c1c7c23 */ /* 0x000fe20008010845 */
[----:B------:R2:W-:Y:S01]  /*3330*/  @!P6 SYNCS.ARRIVE.TRANS64.RED.A1T0 RZ, [R20+URZ], RZ ;  /* 0x000000ff14ffe9a7 */ /* 0x0005e2000810043f */
[----:B------:R-:W3:Y:S01]  /*3340*/  MUFU.EX2 R71, R71 ;  /* 0x0000004700477308 */ /* 0x000ee20000000800 */
        /* <DEDUP_REMOVED lines=13> */
[----:B------:R-:W-:-:S02]  /*3420*/  FFMA.FTZ R74, R74, UR10, -R69 ;  /* 0x0000000a4a4a7c23 */ /* 0x000fc40008010845 */
[----:B------:R-:W1:Y:S01]  /*3430*/  MUFU.EX2 R7, R7 ;  /* 0x0000000700077308 */ /* 0x000e620000000800 */
[----:B---3--:R-:W-:-:S01]  /*3440*/  FADD.FTZ R21, R71, R26 ;  /* 0x0000001a47157221 */ /* 0x008fc20000010000 */
[----:B------:R-:W-:-:S04]  /*3450*/  F2FP.SATFINITE.E4M3.F32.PACK_AB_MERGE_C R70, R71, R70, RZ ;  /* 0x000000464746723e */ /* 0x000fc800048070ff */
[----:B------:R-:W-:Y:S02]  /*3460*/  F2FP.SATFINITE.E4M3.F32.PACK_AB_MERGE_C R149, R5, R4, R70 ;  /* 0x000000040595723e */ /* 0x000fe40004807046 */
[----:B------:R-:W3:Y:S01]  /*3470*/  MUFU.EX2 R10, R10 ;  /* 0x0000000a000a7308 */ /* 0x000ee20000000800 */
[----:B0-----:R-:W-:-:S07]  /*3480*/  FADD.FTZ R26, R6, R21 ;  /* 0x00000015061a7221 */ /* 0x001fce0000010000 */
[----:B------:R-:W0:Y:S01]  /*3490*/  MUFU.EX2 R11, R11 ;  /* 0x0000000b000b7308 */ /* 0x000e220000000800 */
[----:B-1----:R-:W-:-:S07]  /*34a0*/  FADD.FTZ R21, R7, R26 ;  /* 0x0000001a07157221 */ /* 0x002fce0000010000 */
[----:B------:R-:W1:Y:S01]  /*34b0*/  MUFU.EX2 R8, R8 ;  /* 0x0000000800087308 */ /* 0x000e620000000800 */
[----:B---3--:R-:W-:-:S01]  /*34c0*/  FADD.FTZ R26, R10, R21 ;  /* 0x000000150a1a7221 */ /* 0x008fc20000010000 */
[--C-:B------:R-:W-:Y:S01]  /*34d0*/  FFMA.FTZ R21, R34, UR10, -R69.reuse ;  /* 0x0000000a22157c23 */ /* 0x100fe20008010845 */
[----:B------:R-:W-:-:S05]  /*34e0*/  FFMA.FTZ R69, R77, UR10, -R69 ;  /* 0x0000000a4d457c23 */ /* 0x000fca0008010845 */
[----:B------:R-:W3:Y:S08]  /*34f0*/  MUFU.EX2 R9, R9 ;  /* 0x0000000900097308 */ /* 0x000ef00000000800 */
[----:B------:R-:W4:Y:S08]  /*3500*/  MUFU.EX2 R79, R79 ;  /* 0x0000004f004f7308 */ /* 0x000f300000000800 */
[----:B------:R5:W-:Y:S08]  /*3510*/  MUFU.EX2 R3, R30 ;  /* 0x0000001e00037308 */ /* 0x000bf00000000800 */
[----:B------:R-:W4:Y:S01]  /*3520*/  MUFU.EX2 R80, R80 ;  /* 0x0000005000507308 */ /* 0x000f220000000800 */
[----:B-----5:R-:W-:-:S01]  /*3530*/  FADD.FTZ R30, R44, R27 ;  /* 0x0000001b2c1e7221 */ /* 0x020fc20000010000 */
[----:B0-----:R-:W-:-:S03]  /*3540*/  FADD.FTZ R27, R11, R26 ;  /* 0x0000001a0b1b7221 */ /* 0x001fc60000010000 */
[----:B------:R-:W-:Y:S01]  /*3550*/  FADD.FTZ R81, R45, R30 ;  /* 0x0000001e2d517221 */ /* 0x000fe20000010000 */
[----:B-1----:R-:W-:-:S02]  /*3560*/  FADD.FTZ R26, R8, R27 ;  /* 0x0000001b081a7221 */ /* 0x002fc40000010000 */
[----:B------:R-:W0:Y:S01]  /*3570*/  MUFU.EX2 R12, R12 ;  /* 0x0000000c000c7308 */ /* 0x000e220000000800 */
[----:B------:R-:W-:-:S01]  /*3580*/  FADD.FTZ R30, R46, R81 ;  /* 0x000000512e1e7221 */ /* 0x000fc20000010000 */
[----:B---3--:R-:W-:-:S03]  /*3590*/  FADD.FTZ R26, R9, R26 ;  /* 0x0000001a091a7221 */ /* 0x008fc60000010000 */
[----:B------:R-:W-:-:S03]  /*35a0*/  FADD.FTZ R27, R47, R30 ;  /* 0x0000001e2f1b7221 */ /* 0x000fc60000010000 */
[----:B------:R-:W1:Y:S08]  /*35b0*/  MUFU.EX2 R13, R13 ;  /* 0x0000000d000d7308 */ /* 0x000e700000000800 */
[----:B------:R-:W3:Y:S08]  /*35c0*/  MUFU.EX2 R24, R24 ;  /* 0x0000001800187308 */ /* 0x000ef00000000800 */
[----:B--2---:R4:W-:Y:S08]  /*35d0*/  MUFU.EX2 R20, R31 ;  /* 0x0000001f00147308 */ /* 0x0049f00000000800 */
[----:B------:R-:W2:Y:S01]  /*35e0*/  MUFU.EX2 R25, R25 ;  /* 0x0000001900197308 */ /* 0x000ea20000000800 */
[----:B----4-:R-:W-:-:S01]  /*35f0*/  FADD.FTZ R31, R79, R26 ;  /* 0x0000001a4f1f7221 */ /* 0x010fc20000010000 */
[----:B------:R-:W-:Y:S01]  /*3600*/  FADD.FTZ R26, R48, R27 ;  /* 0x0000001b301a7221 */ /* 0x000fe20000010000 */
[----:B------:R-:W-:-:S02]  /*3610*/  F2FP.SATFINITE.E4M3.F32.PACK_AB_MERGE_C R79, R80, R79, RZ ;  /* 0x0000004f504f723e */ /* 0x000fc400048070ff */
[----:B------:R-:W-:Y:S01]  /*3620*/  FADD.FTZ R31, R80, R31 ;  /* 0x0000001f501f7221 */ /* 0x000fe20000010000 */
[----:B------:R-:W-:-:S01]  /*3630*/  FADD.FTZ R27, R53, R26 ;  /* 0x0000001a351b7221 */ /* 0x000fc20000010000 */
[----:B------:R-:W-:Y:S01]  /*3640*/  F2FP.SATFINITE.E4M3.F32.PACK_AB_MERGE_C R137, R9, R8, R79 ;  /* 0x000000080989723e */ /* 0x000fe2000480704f */
[----:B------:R-:W4:Y:S01]  /*3650*/  MUFU.EX2 R14, R14 ;  /* 0x0000000e000e7308 */ /* 0x000f220000000800 */
[----:B0-----:R-:W-:-:S01]  /*3660*/  FADD.FTZ R26, R12, R31 ;  /* 0x0000001f0c1a7221 */ /* 0x001fc20000010000 */
[----:B------:R-:W-:-:S03]  /*3670*/  FADD.FTZ R27, R50, R27 ;  /* 0x0000001b321b7221 */ /* 0x000fc60000010000 */
[----:B-1----:R-:W-:Y:S01]  /*3680*/  FADD.FTZ R31, R13, R26 ;  /* 0x0000001a0d1f7221 */ /* 0x002fe20000010000 */
[----:B------:R-:W-:-:S02]  /*3690*/  FADD.FTZ R30, R56, R27 ;  /* 0x0000001b381e7221 */ /* 0x000fc40000010000 */
[----:B------:R-:W0:Y:S01]  /*36a0*/  MUFU.EX2 R15, R15 ;  /* 0x0000000f000f7308 */ /* 0x000e220000000800 */
[----:B---3--:R-:W-:-:S01]  /*36b0*/  FADD.FTZ R34, R24, R31 ;  /* 0x0000001f18227221 */ /* 0x008fc20000010000 */
[----:B------:R-:W-:-:S03]  /*36c0*/  FADD.FTZ R30, R75, R30 ;  /* 0x0000001e4b1e7221 */ /* 0x000fc60000010000 */
[----:B--2---:R-:W-:Y:S01]  /*36d0*/  FADD.FTZ R27, R25, R34 ;  /* 0x00000022191b7221 */ /* 0x004fe20000010000 */
[----:B------:R-:W-:Y:S01]  /*36e0*/  F2FP.SATFINITE.E4M3.F32.PACK_AB_MERGE_C R34, R11, R10, RZ ;  /* 0x0000000a0b22723e */ /* 0x000fe200048070ff */
[----:B------:R-:W-:Y:S01]  /*36f0*/  FADD.FTZ R31, R51, R30 ;  /* 0x0000001e331f7221 */ /* 0x000fe20000010000 */
[----:B------:R-:W1:Y:S01]  /*3700*/  MUFU.EX2 R28, R28 ;  /* 0x0000001c001c7308 */ /* 0x000e620000000800 */
[----:B----4-:R-:W-:-:S01]  /*3710*/  FADD.FTZ R10, R14, R27 ;  /* 0x0000001b0e0a7221 */ /* 0x010fc20000010000 */
[----:B------:R-:W-:Y:S01]  /*3720*/  F2FP.SATFINITE.E4M3.F32.PACK_AB_MERGE_C R151, R7, R6, R34 ;  /* 0x000000060797723e */ /* 0x000fe20004807022 */
[----:B------:R-:W-:-:S01]  /*3730*/  FADD.FTZ R30, R76, R31 ;  /* 0x0000001f4c1e7221 */ /* 0x000fc20000010000 */
[----:B------:R-:W-:-:S03]  /*3740*/  F2FP.SATFINITE.E4M3.F32.PACK_AB_MERGE_C R31, R25, R24, RZ ;  /* 0x00000018191f723e */ /* 0x000fc600048070ff */
[----:B------:R-:W-:Y:S01]  /*3750*/  FADD.FTZ R25, R49, R30 ;  /* 0x0000001e31197221 */ /* 0x000fe20000010000 */
[----:B------:R-:W2:Y:S01]  /*3760*/  MUFU.EX2 R29, R29 ;  /* 0x0000001d001d7308 */ /* 0x000ea20000000800 */
[----:B0-----:R-:W-:-:S01]  /*3770*/  FADD.FTZ R11, R15, R10 ;  /* 0x0000000a0f0b7221 */ /* 0x001fc20000010000 */
[C---:B------:R-:W-:Y:S01]  /*3780*/  F2FP.SATFINITE.E4M3.F32.PACK_AB_MERGE_C R49, R78.reuse, R49, RZ ;  /* 0x000000314e31723e */ /* 0x040fe200048070ff */
[----:B------:R-:W-:-:S01]  /*3790*/  FADD.FTZ R25, R78, R25 ;  /* 0x000000194e197221 */ /* 0x000fc20000010000 */
[----:B------:R-:W-:Y:S02]  /*37a0*/  F2FP.SATFINITE.E4M3.F32.PACK_AB_MERGE_C R139, R13, R12, R31 ;  /* 0x0000000c0d8b723e */ /* 0x000fe4000480701f */
[----:B------:R-:W-:Y:S01]  /*37b0*/  F2FP.SATFINITE.E4M3.F32.PACK_AB_MERGE_C R140, R76, R51, R49 ;  /* 0x000000334c8c723e */ /* 0x000fe20004807031 */
[----:B------:R-:W-:Y:S01]  /*37c0*/  FADD.FTZ R24, R52, R25 ;  /* 0x0000001934187221 */ /* 0x000fe20000010000 */
[----:B------:R-:W0:Y:S01]  /*37d0*/  MUFU.EX2 R58, R58 ;  /* 0x0000003a003a7308 */ /* 0x000e220000000800 */
[----:B-1----:R-:W-:-:S02]  /*37e0*/  FADD.FTZ R10, R28, R11 ;  /* 0x0000000b1c0a7221 */ /* 0x002fc40000010000 */
[----:B------:R-:W-:-:S05]  /*37f0*/  FADD.FTZ R25, R55, R24 ;  /* 0x0000001837197221 */ /* 0x000fca0000010000 */
[----:B------:R-:W1:Y:S01]  /*3800*/  MUFU.EX2 R32, R32 ;  /* 0x0000002000207308 */ /* 0x000e620000000800 */
[----:B--2---:R-:W-:-:S01]  /*3810*/  FADD.FTZ R10, R29, R10 ;  /* 0x0000000a1d0a7221 */ /* 0x004fc20000010000 */
[----:B------:R-:W-:-:S03]  /*3820*/  F2FP.SATFINITE.E4M3.F32.PACK_AB_MERGE_C R28, R29, R28, RZ ;  /* 0x0000001c1d1c723e */ /* 0x000fc600048070ff */
[----:B------:R-:W-:Y:S01]  /*3830*/  FADD.FTZ R11, R3, R10 ;  /* 0x0000000a030b7221 */ /* 0x000fe20000010000 */
[----:B------:R-:W-:Y:S02]  /*3840*/  F2FP.SATFINITE.E4M3.F32.PACK_AB_MERGE_C R141, R15, R14, R28 ;  /* 0x0000000e0f8d723e */ /* 0x000fe4000480701c */
[----:B------:R-:W2:Y:S01]  /*3850*/  MUFU.EX2 R59, R59 ;  /* 0x0000003b003b7308 */ /* 0x000ea20000000800 */
[----:B------:R-:W-:-:S01]  /*3860*/  FADD.FTZ R27, R20, R11 ;  /* 0x0000000b141b7221 */ /* 0x000fc20000010000 */
[----:B0-----:R-:W-:-:S06]  /*3870*/  FADD.FTZ R10, R58, R25 ;  /* 0x000000193a0a7221 */ /* 0x001fcc0000010000 */
[----:B------:R-:W0:Y:S01]  /*3880*/  MUFU.EX2 R33, R33 ;  /* 0x0000002100217308 */ /* 0x000e220000000800 */
[----:B-1----:R-:W-:-:S07]  /*3890*/  FADD.FTZ R24, R32, R27 ;  /* 0x0000001b20187221 */ /* 0x002fce0000010000 */
[----:B------:R-:W-:Y:S01]  /*38a0*/  MUFU.EX2 R61, R61 ;  /* 0x0000003d003d7308 */ /* 0x000fe20000000800 */
[----:B--2---:R-:W-:-:S01]  /*38b0*/  FADD.FTZ R10, R59, R10 ;  /* 0x0000000a3b0a7221 */ /* 0x004fc20000010000 */
[----:B------:R-:W-:-:S04]  /*38c0*/  F2FP.SATFINITE.E4M3.F32.PACK_AB_MERGE_C R58, R59, R58, RZ ;  /* 0x0000003a3b3a723e */ /* 0x000fc800048070ff */
[----:B------:R-:W-:Y:S02]  /*38d0*/  F2FP.SATFINITE.E4M3.F32.PACK_AB_MERGE_C R142, R55, R52, R58 ;  /* 0x00000034378e723e */ /* 0x000fe4000480703a */
[----:B------:R-:W1:Y:S01]  /*38e0*/  MUFU.EX2 R62, R62 ;  /* 0x0000003e003e7308 */ /* 0x000e620000000800 */
[----:B0-----:R-:W-:-:S01]  /*38f0*/  FADD.FTZ R24, R33, R24 ;  /* 0x0000001821187221 */ /* 0x001fc20000010000 */
[----:B------:R-:W-:-:S04]  /*3900*/  F2FP.SATFINITE.E4M3.F32.PACK_AB_MERGE_C R32, R33, R32, RZ ;  /* 0x000000202120723e */ /* 0x000fc800048070ff */
[----:B------:R-:W-:Y:S02]  /*3910*/  F2FP.SATFINITE.E4M3.F32.PACK_AB_MERGE_C R143, R20, R3, R32 ;  /* 0x00000003148f723e */ /* 0x000fe40004807020 */
[----:B------:R-:W0:Y:S08]  /*3920*/  MUFU.EX2 R57, R57 ;  /* 0x0000003900397308 */ /* 0x000e300000000800 */
[----:B------:R-:W2:Y:S01]  /*3930*/  MUFU.EX2 R21, R21 ;  /* 0x0000001500157308 */ /* 0x000ea20000000800 */
[----:B-1----:R-:W-:-:S07]  /*3940*/  F2FP.SATFINITE.E4M3.F32.PACK_AB_MERGE_C R29, R62, R61, RZ ;  /* 0x0000003d3e1d723e */ /* 0x002fce00048070ff */
[----:B------:R-:W1:Y:S01]  /*3950*/  MUFU.EX2 R60, R60 ;  /* 0x0000003c003c7308 */ /* 0x000e620000000800 */
[----:B0-----:R-:W-:-:S07]  /*3960*/  FADD.FTZ R25, R57, R10 ;  /* 0x0000000a39197221 */ /* 0x001fce0000010000 */
[----:B------:R-:W0:Y:S01]  /*3970*/  MUFU.EX2 R26, R35 ;  /* 0x00000023001a7308 */ /* 0x000e220000000800 */
[----:B--2---:R-:W-:-:S07]  /*3980*/  FADD.FTZ R27, R21, R24 ;  /* 0x00000018151b7221 */ /* 0x004fce0000010000 */
        /* <DEDUP_REMOVED lines=12> */
[----:B------:R-:W-:-:S03]  /*3a50*/  F2FP.SATFINITE.E4M3.F32.PACK_AB_MERGE_C R145, R26, R21, R36 ;  /* 0x000000151a91723e */ /* 0x000fc60004807024 */
[----:B------:R-:W1:Y:S08]  /*3a60*/  MUFU.EX2 R64, R64 ;  /* 0x0000004000407308 */ /* 0x000e700000000800 */
        /* <DEDUP_REMOVED lines=11> */
[----:B-1----:R-:W-:-:S04]  /*3b20*/  FADD.FTZ R5, R11, R6 ;  /* 0x000000060b057221 */ /* 0x002fc80000010000 */
[----:B--2---:R-:W-:Y:S01]  /*3b30*/  FADD.FTZ R4, R74, R5 ;  /* 0x000000054a047221 */ /* 0x004fe20000010000 */
[----:B------:R-:W-:-:S01]  /*3b40*/  FADD.FTZ R5, R67, R66 ;  /* 0x0000004243057221 */ /* 0x000fc20000010000 */
[C---:B0-----:R-:W-:Y:S02]  /*3b50*/  F2FP.SATFINITE.E4M3.F32.PACK_AB_MERGE_C R3, R69.reuse, R74, RZ ;  /* 0x0000004a4503723e */ /* 0x041fe400048070ff */
[----:B------:R-:W-:-:S02]  /*3b60*/  FADD.FTZ R4, R69, R4 ;  /* 0x0000000445047221 */ /* 0x000fc40000010000 */
[----:B------:R-:W-:Y:S01]  /*3b70*/  F2FP.SATFINITE.E4M3.F32.PACK_AB_MERGE_C R147, R11, R54, R3 ;  /* 0x000000360b93723e */ /* 0x000fe20004807003 */
        /* <DEDUP_REMOVED lines=31> */
.L_x_8484:
[----:B------:R-:W-:-:S04]  /*3d70*/  UISETP.NE.AND UP0, UPT, UR19, 0x1, UPT ;  /* 0x000000011300788c */ /* 0x000fc8000bf05270 */
[----:B------:R-:W-:-:S04]  /*3d80*/  USEL UR37, URZ, 0x1, UP0 ;  /* 0x000000013f257887 */ /* 0x000fc80008000000 */
[----:B------:R-:W-:Y:S01]  /*3d90*/  ULOP3.LUT UR37, UR18, UR37, URZ, 0x3c, !UPT ;  /* 0x0000002512257292 */ /* 0x000fe2000f8e3c3f */
[----:B------:R-:W-:Y:S11]  /*3da0*/  @!P0 BRA `(.L_x_8475) ;  /* 0x0000000000048947 */ /* 0x000ff60003800000 */
[----:B------:R-:W-:Y:S01]  /*3db0*/  BPT.TRAP 0x1 ;  /* 0x000000040000795c */ /* 0x000fe20000300000 */
.L_x_8475:
        /* <DEDUP_REMOVED lines=9> */
.L_x_8476:
[----:B-1----:R-:W-:Y:S05]  /*3e50*/  @P1 BRA `(.L_x_8477) ;  /* 0x0000000000081947 */ /* 0x002fea0003800000 */
[----:B------:R-:W1:Y:S02]  /*3e60*/  SYNCS.PHASECHK.TRANS64.TRYWAIT P1, [UR20+0x19c30], R7 ;  /* 0x019c3007ff0075a7 */ /* 0x000e640008020154 */
[----:B-1----:R-:W-:Y:S05]  /*3e70*/  @!P1 BRA `(.L_x_8478) ;  /* 0x0000007800249947 */ /* 0x002fea0003800000 */
.L_x_8477:
[----:B------:R-:W-:Y:S01]  /*3e80*/  UIMAD UR14, UR38, 0x300, UR16 ;  /* 0x00000300260e78a4 */ /* 0x000fe2000f8e0210 */
[----:B------:R-:W-:Y:S01]  /*3e90*/  WARPGROUP.ARRIVE ;  /* 0x00000000000079c5 */ /* 0x000fe20000000000 */
[----:B------:R-:W-:Y:S01]  /*3ea0*/  UMOV UR15, 0xc0000010 ;  /* 0xc0000010000f7882 */ /* 0x000fe20000000000 */
[----:B------:R-:W-:Y:S01]  /*3eb0*/  UMOV UR7, 0xc0000010 ;  /* 0xc000001000077882 */ /* 0x000fe20000000000 */
[----:B------:R-:W-:Y:S02]  /*3ec0*/  UIADD3 UR6, UR14, 0x100, URZ ;  /* 0x000001000e067890 */ /* 0x000fe4000fffe03f */
[----:B------:R-:W-:Y:S01]  /*3ed0*/  UIADD3 UR10, UR14, 0x200, URZ ;  /* 0x000002000e0a7890 */ /* 0x000fe2000fffe03f */
[----:B------:R-:W-:Y:S02]  /*3ee0*/  UMOV UR11, 0xc0000010 ;  /* 0xc0000010000b7882 */ /* 0x000fe40000000000 */
[----:B------:R-:W-:Y:S03]  /*3ef0*/  QGMMA.64x128x32.F32.E4M3.E4M3 R24, gdesc[UR12], RZ, !UPT, gsb0 ;  /* 0x01e000000c1879f3 */ /* 0x000fe6000c0008ff */
[----:B------:R-:W-:-:S02]  /*3f00*/  WARPGROUP.DEPBAR.LE gsb0, 0x0 ;  /* 0x00008000000079c5 */ /* 0x000fc40000010000 */
[----:B------:R-:W-:-:S07]  /*3f10*/  WARPGROUP.ARRIVE ;  /* 0x00000000000079c5 */ /* 0x000fce0000000000 */
[----:B------:R-:W-:Y:S03]  /*3f20*/  QGMMA.64x128x32.F32.E4M3.E4M3 R24, gdesc[UR4], R24, gsb0 ;  /* 0x01e00000041879f3 */ /* 0x000fe60008000818 */
[----:B------:R-:W-:Y:S02]  /*3f30*/  WARPGROUP.DEPBAR.LE gsb0, 0x0 ;  /* 0x00008000000079c5 */ /* 0x000fe40000010000 */
[----:B------:R-:W-:-:S07]  /*3f40*/  WARPGROUP.ARRIVE ;  /* 0x00000000000079c5 */ /* 0x000fce0000000000 */
[----:B------:R-:W-:Y:S03]  /*3f50*/  QGMMA.64x128x32.F32.E4M3.E4M3 R24, gdesc[UR8], R24, gsb0 ;  /* 0x01e00000081879f3 */ /* 0x000fe60008000818 */
[----:B------:R-:W-:Y:S02]  /*3f60*/  WARPGROUP.DEPBAR.LE gsb0, 0x0 ;  /* 0x00008000000079c5 */ /* 0x000fe40000010000 */
[----:B------:R-:W-:Y:S05]  /*3f70*/  @!P0 BRA `(.L_x_8479) ;  /* 0x0000000000048947 */ /* 0x000fea0003800000 */
[----:B------:R-:W-:Y:S01]  /*3f80*/  BPT.TRAP 0x1 ;  /* 0x000000040000795c */ /* 0x000fe20000300000 */
.L_x_8479:
[----:B------:R-:W-:Y:S01]  /*3f90*/  ULEA UR14, UR19, UR43, 0x3 ;  /* 0x0000002b130e7291 */ /* 0x000fe2000f8e183f */
[----:B01----:R-:W-:-:S05]  /*3fa0*/  IMAD.U32 R7, RZ, RZ, UR18 ;  /* 0x00000012ff077e24 */ /* 0x003fca000f8e00ff */
[----:B------:R-:W-:-:S04]  /*3fb0*/  SHF.L.U32 R7, R7, 0x1f, RZ ;  /* 0x0000001f07077819 */ /* 0x000fc800000006ff */
[----:B------:R0:W1:Y:S01]  /*3fc0*/  SYNCS.PHASECHK.TRANS64.TRYWAIT P1, [UR14+0x19c50], R7 ;  /* 0x019c5007ff0075a7 */ /* 0x000062000802014e */
[----:B------:R-:W-:Y:S05]  /*3fd0*/  @!P0 BRA `(.L_x_8480) ;  /* 0x0000000000048947 */ /* 0x000fea0003800000 */
[----:B------:R-:W-:Y:S01]  /*3fe0*/  BPT.TRAP 0x1 ;  /* 0x000000040000795c */ /* 0x000fe20000300000 */
.L_x_8480:
[----:B-1----:R-:W-:Y:S05]  /*3ff0*/  @P1 BRA `(.L_x_8481) ;  /* 0x0000000000081947 */ /* 0x002fea0003800000 */
[----:B------:R-:W1:Y:S02]  /*4000*/  SYNCS.PHASECHK.TRANS64.TRYWAIT P1, [UR14+0x19c50], R7 ;  /* 0x019c5007ff0075a7 */ /* 0x000e64000802014e */
[----:B-1----:R-:W-:Y:S05]  /*4010*/  @!P1 BRA `(.L_x_8482) ;  /* 0x0000007400d49947 */ /* 0x002fea0003800000 */
.L_x_8481:
[----:B------:R-:W-:Y:S01]  /*4020*/  UIADD3 UR6, UR43, 0x3000, URZ ;  /* 0x000030002b067890 */ /* 0x000fe2000fffe03f */
[C---:B-1----:R-:W-:Y:S01]  /*4030*/  FMUL.FTZ R8, R0.reuse, R24 ;  /* 0x0000001800087220 */ /* 0x042fe20000410000 */
[C---:B------:R-:W-:Y:S01]  /*4040*/  FMUL.FTZ R9, R0.reuse, R26 ;  /* 0x0000001a00097220 */ /* 0x040fe20000410000 */
[C---:B0-----:R-:W-:Y:S01]  /*4050*/  FMUL.FTZ R7, R0.reuse, R25 ;  /* 0x0000001900077220 */ /* 0x041fe20000410000 */
[----:B------:R-:W-:Y:S01]  /*4060*/  USHF.R.U32.HI UR6, URZ, 0x4, UR6 ;  /* 0x000000043f067899 */ /* 0x000fe20008011606 */
[C---:B------:R-:W-:Y:S01]  /*4070*/  FMUL.FTZ R10, R0.reuse, R27 ;  /* 0x0000001b000a7220 */ /* 0x040fe20000410000 */
[C---:B------:R-:W-:Y:S01]  /*4080*/  FMUL.FTZ R11, R0.reuse, R28 ;  /* 0x0000001c000b7220 */ /* 0x040fe20000410000 */
[----:B------:R-:W0:Y:S01]  /*4090*/  MUFU.TANH R8, R8 ;  /* 0x0000000800087308 */ /* 0x000e220000002400 */
[----:B------:R-:W-:Y:S01]  /*40a0*/  ULOP3.LUT UR6, UR6, 0x3fff, URZ, 0xc0, !UPT ;  /* 0x00003fff06067892 */ /* 0x000fe2000f8ec03f */
[----:B------:R-:W-:Y:S01]  /*40b0*/  WARPGROUP.ARRIVE ;  /* 0x00000000000079c5 */ /* 0x000fe20000000000 */
[C---:B------:R-:W-:Y:S01]  /*40c0*/  FMUL.FTZ R13, R0.reuse, R30 ;  /* 0x0000001e000d7220 */ /* 0x040fe20000410000 */
[C---:B------:R-:W-:Y:S01]  /*40d0*/  FMUL.FTZ R12, R0.reuse, R29 ;  /* 0x0000001d000c7220 */ /* 0x040fe20000410000 */
[----:B------:R-:W-:Y:S01]  /*40e0*/  ULOP3.LUT UR6, UR6, 0x10000, URZ, 0xfc, !UPT ;  /* 0x0001000006067892 */ /* 0x000fe2000f8efc3f */
[C---:B------:R-:W-:Y:S01]  /*40f0*/  FMUL.FTZ R14, R0.reuse, R31 ;  /* 0x0000001f000e7220 */ /* 0x040fe20000410000 */
[----:B------:R-:W-:Y:S01]  /*4100*/  UMOV UR7, 0x40000040 ;  /* 0x4000004000077882 */ /* 0x000fe20000000000 */
[----:B------:R-:W1:Y:S01]  /*4110*/  MUFU.TANH R9, R9 ;  /* 0x0000000900097308 */ /* 0x000e620000002400 */
[----:B------:R-:W-:Y:S01]  /*4120*/  UIMAD UR11, UR19, 0x300, UR6 ;  /* 0x00000300130b78a4 */ /* 0x000fe2000f8e0206 */
[C---:B------:R-:W-:Y:S01]  /*4130*/  FMUL.FTZ R15, R0.reuse, R32 ;  /* 0x00000020000f7220 */ /* 0x040fe20000410000 */
[C---:B------:R-:W-:Y:S01]  /*4140*/  FMUL.FTZ R21, R0.reuse, R34 ;  /* 0x0000002200157220 */ /* 0x040fe20000410000 */
[C---:B------:R-:W-:Y:S01]  /*4150*/  FMUL.FTZ R20, R0.reuse, R33 ;  /* 0x0000002100147220 */ /* 0x040fe20000410000 */
[C---:B------:R-:W-:Y:S01]  /*4160*/  FMUL.FTZ R31, R0.reuse, R42 ;  /* 0x0000002a001f7220 */ /* 0x040fe20000410000 */
[C---:B------:R-:W-:Y:S01]  /*4170*/  FMUL.FTZ R42, R0.reuse, R53 ;  /* 0x00000035002a7220 */ /* 0x040fe20000410000 */
[C---:B------:R-:W-:Y:S01]  /*4180*/  FMUL.FTZ R53, R0.reuse, R64 ;  /* 0x0000004000357220 */ /* 0x040fe20000410000 */
[----:B------:R-:W2:Y:S01]  /*4190*/  MUFU.TANH R7, R7 ;  /* 0x0000000700077308 */ /* 0x000ea20000002400 */
[----:B------:R-:W-:Y:S01]  /*41a0*/  UMOV UR6, UR11 ;  /* 0x0000000b00067c82 */ /* 0x000fe20008000000 */
[C---:B------:R-:W-:Y:S01]  /*41b0*/  FMUL.FTZ R24, R0.reuse, R35 ;  /* 0x0000002300187220 */ /* 0x040fe20000410000 */
[----:B------:R-:W-:Y:S01]  /*41c0*/  QGMMA.64x96x32.F32.E4M3.E4M3 R88, R148, gdesc[UR4], R88, gsb0 ;  /* 0x0160000494587df3 */ /* 0x000fe20008000858 */
[----:B------:R-:W-:Y:S01]  /*41d0*/  FMUL.FTZ R32, R0, R43 ;  /* 0x0000002b00207220 */ /* 0x000fe20000410000 */
[----:B0-----:R-:W-:Y:S01]  /*41e0*/  FMNMX.FTZ R64, R8, R3, !PT ;  /* 0x0000000308407209 */ /* 0x001fe20007810000 */
[C---:B------:R-:W-:Y:S01]  /*41f0*/  FMUL.FTZ R25, R0.reuse, R36 ;  /* 0x0000002400197220 */ /* 0x040fe20000410000 */
[C---:B------:R-:W-:Y:S01]  /*4200*/  FMUL.FTZ R43, R0.reuse, R54 ;  /* 0x00000036002b7220 */ /* 0x040fe20000410000 */
[----:B------:R-:W0:Y:S01]  /*4210*/  MUFU.TANH R10, R10 ;  /* 0x0000000a000a7308 */ /* 0x000e220000002400 */
[C---:B------:R-:W-:Y:S01]  /*4220*/  FMUL.FTZ R54, R0.reuse, R65 ;  /* 0x0000004100367220 */ /* 0x040fe20000410000 */
[----:B-1----:R-:W-:Y:S01]  /*4230*/  FMNMX.FTZ R65, R9, R6, !PT ;  /* 0x0000000609417209 */ /* 0x002fe20007810000 */
        /* <DEDUP_REMOVED lines=43> */
[----:B------:R-:W-:Y:S01]  /*44f0*/  FMUL.FTZ R65, R0, R76 ;  /* 0x0000004c00417220 */ /* 0x000fe20000410000 */
[----:B------:R-:W-:Y:S01]  /*4500*/  UIADD3 UR6, UR11, 0x2, URZ ;  /* 0x000000020b067890 */ /* 0x000fe2000fffe03f */
[----:B------:R-:W0:Y:S01]  /*4510*/  MUFU.TANH R21, R21 ;  /* 0x0000001500157308 */ /* 0x000e220000002400 */
[----:B-1----:R-:W-:Y:S01]  /*4520*/  FMNMX.FTZ R68, R14, R67, !PT ;  /* 0x000000430e447209 */ /* 0x002fe20007810000 */
[----:B------:R-:W-:Y:S01]  /*4530*/  UMOV UR7, 0x40000040 ;  /* 0x4000004000077882 */ /* 0x000fe20000000000 */
[----:B------:R-:W-:-:S05]  /*4540*/  UMOV UR10, UR17 ;  /* 0x00000011000a7c82 */ /* 0x000fca0008000000 */
        /* <DEDUP_REMOVED lines=15> */
[----:B------:R-:W-:Y:S02]  /*4640*/  WARPGROUP.DEPBAR.LE gsb0, 0x0 ;  /* 0x00008000000079c5 */ /* 0x000fe40000010000 */
[----:B------:R-:W-:Y:S01]  /*4650*/  WARPGROUP.ARRIVE ;  /* 0x00000000000079c5 */ /* 0x000fe20000000000 */
[----:B------:R-:W-:-:S05]  /*4660*/  FMUL.FTZ R67, R0, R78 ;  /* 0x0000004e00437220 */ /* 0x000fca0000410000 */
[----:B------:R-:W2:Y:S01]  /*4670*/  S2R R151, SR_TID.X ;  /* 0x0000000000977919 */ /* 0x000ea20000002100 */
[----:B------:R-:W3:Y:S01]  /*4680*/  MUFU.TANH R31, R31 ;  /* 0x0000001f001f7308 */ /* 0x000ee20000002400 */
[----:B0-----:R-:W-:Y:S01]  /*4690*/  FMNMX.FTZ R70, R28, R69, !PT ;  /* 0x000000451c467209 */ /* 0x001fe20007810000 */
[----:B------:R-:W-:Y:S01]  /*46a0*/  QGMMA.64x96x32.F32.E4M3.E4M3 R88, R136, gdesc[UR4], R88, gsb0 ;  /* 0x0160000488587df3 */ /* 0x000fe20008000858 */
[----:B------:R-:W-:Y:S01]  /*46b0*/  UIADD3 UR6, UR11, 0x4, URZ ;  /* 0x000000040b067890 */ /* 0x000fe2000fffe03f */
[----:B------:R-:W-:-:S04]  /*46c0*/  UMOV UR7, 0x40000040 ;  /* 0x4000004000077882 */ /* 0x000fc80000000000 */
[----:B------:R-:W0:Y:S01]  /*46d0*/  MUFU.TANH R30, R30 ;  /* 0x0000001e001e7308 */ /* 0x000e220000002400 */
[----:B-1----:R-:W-:-:S07]  /*46e0*/  FMNMX.FTZ R69, R29, R68, !PT ;  /* 0x000000441d457209 */ /* 0x002fce0007810000 */
[----:B------:R-:W1:Y:S01]  /*46f0*/  MUFU.TANH R32, R32 ;  /* 0x0000002000207308 */ /* 0x000e620000002400 */
[----:B---3--:R-:W-:-:S07]  /*4700*/  FMNMX.FTZ R71, R31, R70, !PT ;  /* 0x000000461f477209 */ /* 0x008fce0007810000 */
[----:B------:R-:W3:Y:S01]  /*4710*/  MUFU.TANH R33, R33 ;  /* 0x0000002100217308 */ /* 0x000ee20000002400 */
[----:B0-----:R-:W-:Y:S01]  /*4720*/  FMNMX.FTZ R68, R30, R69, !PT ;  /* 0x000000451e447209 */ /* 0x001fe20007810000 */
[----:B------:R-:W-:Y:S01]  /*4730*/  FMUL.FTZ R69, R0, R79 ;  /* 0x0000004f00457220 */ /* 0x000fe20000410000 */
[----:B--2---:R-:W-:-:S05]  /*4740*/  LOP3.LUT P1, RZ, R151, 0x7f, RZ, 0xc0, !PT ;  /* 0x0000007f97ff7812 */ /* 0x004fca000782c0ff */
[----:B------:R-:W0:Y:S01]  /*4750*/  MUFU.TANH R35, R35 ;  /* 0x0000002300237308 */ /* 0x000e220000002400 */
[----:B-1----:R-:W-:-:S07]  /*4760*/  FMNMX.FTZ R70, R32, R71, !PT ;  /* 0x0000004720467209 */ /* 0x002fce0007810000 */
        /* <DEDUP_REMOVED lines=21> */
[----:B--2---:R-:W-:Y:S01]  /*48c0*/  FMNMX.FTZ R75, R43, R72, !PT ;  /* 0x000000482b4b7209 */ /* 0x004fe20007810000 */
[----:B------:R-:W-:Y:S01]  /*48d0*/  FMUL.FTZ R72, R0, R82 ;  /* 0x0000005200487220 */ /* 0x000fe20000410000 */
[----:B------:R-:W-:Y:S02]  /*48e0*/  WARPGROUP.DEPBAR.LE gsb0, 0x0 ;  /* 0x00008000000079c5 */ /* 0x000fe40000010000 */
[----:B------:R-:W-:-:S03]  /*48f0*/  WARPGROUP.ARRIVE ;  /* 0x00000000000079c5 */ /* 0x000fc60000000000 */
[----:B------:R-:W2:Y:S01]  /*4900*/  MUFU.TANH R45, R45 ;  /* 0x0000002d002d7308 */ /* 0x000ea20000002400 */
[----:B0-----:R-:W-:Y:S02]  /*4910*/  FMNMX.FTZ R68, R42, R73, !PT ;  /* 0x000000492a447209 */ /* 0x001fe40007810000 */
[----:B------:R-:W-:Y:S01]  /*4920*/  QGMMA.64x96x32.F32.E4M3.E4M3 R88, R140, gdesc[UR4], R88, gsb0 ;  /* 0x016000048c587df3 */ /* 0x000fe20008000858 */
[----:B------:R-:W-:Y:S01]  /*4930*/  UIADD3 UR6, UR11, 0x6, URZ ;  /* 0x000000060b067890 */ /* 0x000fe2000fffe03f */
[----:B------:R-:W-:-:S03]  /*4940*/  UMOV UR7, 0x40000040 ;  /* 0x4000004000077882 */ /* 0x000fc60000000000 */
        /* <DEDUP_REMOVED lines=35> */
[----:B------:R-:W-:Y:S06]  /*4b80*/  QGMMA.64x96x32.F32.E4M3.E4M3 R88, R144, gdesc[UR4], R88, gsb0 ;  /* 0x0160000490587df3 */ /* 0x000fec0008000858 */
        /* <DEDUP_REMOVED lines=30> */
[----:B------:R-:W-:-:S06]  /*4d70*/  WARPGROUP.DEPBAR.LE gsb0, 0x0 ;  /* 0x00008000000079c5 */ /* 0x000fcc0000010000 */
        /* <DEDUP_REMOVED lines=8> */
[----:B-1----:R-:W-:Y:S02]  /*4e00*/  FMNMX.FTZ R81, R80, R73, !PT ;  /* 0x0000004950517209 */ /* 0x002fe40007810000 */
[----:B0-----:R-:W-:Y:S01]  /*4e10*/  FMNMX.FTZ R82, R79, R68, !PT ;  /* 0x000000444f527209 */ /* 0x001fe20007810000 */
[----:B------:R-:W-:Y:S02]  /*4e20*/  IMAD.U32 R79, RZ, RZ, UR10 ;  /* 0x0000000aff4f7e24 */ /* 0x000fe4000f8e00ff */
[----:B------:R-:W0:Y:S04]  /*4e30*/  SHFL.BFLY PT, R68, R81, 0x1, 0x1f ;  /* 0x0c201f0051447f89 */ /* 0x000e2800000e0000 */
[----:B------:R-:W1:Y:S01]  /*4e40*/  SHFL.BFLY PT, R73, R82, 0x1, 0x1f ;  /* 0x0c201f0052497f89 */ /* 0x000e6200000e0000 */
[----:B0-----:R-:W-:-:S02]  /*4e50*/  FMNMX.FTZ R68, R81, R68, !PT ;  /* 0x0000004451447209 */ /* 0x001fc40007810000 */
        /* <DEDUP_REMOVED lines=20> */
[--C-:B------:R-:W-:Y:S01]  /*4fa0*/  FFMA.FTZ R61, R65, UR10, -R79.reuse ;  /* 0x0000000a413d7c23 */ /* 0x100fe2000801084f */
[----:B------:R-:W-:-:S01]  /*4fb0*/  FFMA.FTZ R65, R70, UR10, -R79 ;  /* 0x0000000a46417c23 */ /* 0x000fc2000801084f */
[--C-:B------:R-:W-:Y:S01]  /*4fc0*/  FFMA.FTZ R70, R71, UR10, -R79.reuse ;  /* 0x0000000a47467c23 */ /* 0x100fe2000801084f */
[----:B------:R-:W-:-:S01]  /*4fd0*/  FFMA.FTZ R71, R75, UR10, -R79 ;  /* 0x0000000a4b477c23 */ /* 0x000fc2000801084f */
[----:B------:R-:W-:Y:S01]  /*4fe0*/  FMUL.FTZ R3, R3, UR10 ;  /* 0x0000000a03037c20 */ /* 0x000fe20008410000 */
        /* <DEDUP_REMOVED lines=45> */
[----:B------:R-:W-:-:S04]  /*52c0*/  FFMA.FTZ R52, R55, UR10, -R75 ;  /* 0x0000000a37347c23 */ /* 0x000fc8000801084b */
        /* <DEDUP_REMOVED lines=34> */
[--C-:B------:R-:W-:Y:S01]  /*54f0*/  FFMA.FTZ R59, R60, UR10, -R75.reuse ;  /* 0x0000000a3c3b7c23 */ /* 0x100fe2000801084b */
        /* <DEDUP_REMOVED lines=45> */
[----:B------:R-:W-:-:S01]  /*57d0*/  FFMA.FTZ R72, R74, UR10, -R75 ;  /* 0x0000000a4a487c23 */ /* 0x000fc2000801084b */
[--C-:B------:R-:W-:Y:S01]  /*57e0*/  FFMA.FTZ R74, R77, UR10, -R75.reuse ;  /* 0x0000000a4d4a7c23 */ /* 0x100fe2000801084b */
[----:B------:R-:W-:-:S03]  /*57f0*/  FFMA.FTZ R75, R78, UR10, -R75 ;  /* 0x0000000a4e4b7c23 */ /* 0x000fc6000801084b */
        /* <DEDUP_REMOVED lines=18> */
[----:B------:R-:W-:-:S04]  /*5920*/  IMAD.U32 R4, RZ, RZ, UR20 ;  /* 0x00000014ff047e24 */ /* 0x000fc8000f8e00ff */
[----:B------:R-:W-:Y:S02]  /*5930*/  @!P1 VIADD R4, R4, 0x19c40 ;  /* 0x00019c4004049836 */ /* 0x000fe40000000000 */
[----:B------:R-:W1:Y:S01]  /*5940*/  MUFU.EX2 R62, R62 ;  /* 0x0000003e003e7308 */ /* 0x000e620000000800 */
[----:B--2---:R-:W-:-:S02]  /*5950*/  FADD.FTZ R77, R57, R82 ;  /* 0x00000052394d7221 */ /* 0x004fc40000010000 */
[----:B------:R-:W-:-:S04]  /*5960*/  @!P1 PRMT R4, RZ, 0x654, R4 ;  /* 0x00000654ff049816 */ /* 0x000fc80000000004 */
[----:B------:R2:W-:Y:S01]  /*5970*/  @!P1 SYNCS.ARRIVE.TRANS64.RED.A1T0 RZ, [R4+URZ], RZ ;  /* 0x000000ff04ff99a7 */ /* 0x0005e2000810043f */
[----:B------:R-:W3:Y:S01]  /*5980*/  MUFU.EX2 R63, R63 ;  /* 0x0000003f003f7308 */ /* 0x000ee20000000800 */
[----:B0-----:R-:W-:-:S07]  /*5990*/  FADD.FTZ R82, R60, R5 ;  /* 0x000000053c527221 */ /* 0x001fce0000010000 */
[----:B------:R-:W0:Y:S01]  /*59a0*/  MUFU.EX2 R61, R61 ;  /* 0x0000003d003d7308 */ /* 0x000e220000000800 */
[----:B-1----:R-:W-:-:S07]  /*59b0*/  FADD.FTZ R84, R62, R77 ;  /* 0x0000004d3e547221 */ /* 0x002fce0000010000 */
        /* <DEDUP_REMOVED lines=26> */
.L_x_8483:
[----:B------:R-:W-:Y:S01]  /*5b60*/  UIADD3 UR6, UR14, 0x19c60, URZ ;  /* 0x00019c600e067890 */ /* 0x000fe2000fffe03f */
[----:B------:R-:W-:Y:S01]  /*5b70*/  ISETP.LT.AND P1, PT, RZ, UR46, PT ;  /* 0x0000002eff007c0c */ /* 0x000fe2000bf21270 */
[----:B------:R-:W-:Y:S01]  /*5b80*/  UIADD3 UR7, UR46, -0x1, URZ ;  /* 0xffffffff2e077890 */ /* 0x000fe2000fffe03f */
[----:B------:R-:W-:Y:S01]  /*5b90*/  F2FP.SATFINITE.E4M3.F32.PACK_AB_MERGE_C R7, R12, R7, RZ ;  /* 0x000000070c07723e */ /* 0x000fe200048070ff */
[----:B------:R-:W-:Y:S01]  /*5ba0*/  UPRMT UR6, UR40, 0x654, UR6 ;  /* 0x0000065428067896 */ /* 0x000fe20008000006 */
[----:B------:R-:W-:Y:S01]  /*5bb0*/  F2FP.SATFINITE.E4M3.F32.PACK_AB_MERGE_C R10, R13, R10, RZ ;  /* 0x0000000a0d0a723e */ /* 0x000fe200048070ff */
[----:B------:R-:W-:Y:S01]  /*5bc0*/  UMOV UR18, UR37 ;  /* 0x0000002500127c82 */ /* 0x000fe20008000000 */
[----:B------:R-:W-:Y:S01]  /*5bd0*/  F2FP.SATFINITE.E4M3.F32.PACK_AB_MERGE_C R15, R26, R15, RZ ;  /* 0x0000000f1a0f723e */ /* 0x000fe200048070ff */
[----:B------:R-:W-:Y:S01]  /*5be0*/  UMOV UR19, UR38 ;  /* 0x0000002600137c82 */ /* 0x000fe20008000000 */
[----:B------:R-:W-:Y:S01]  /*5bf0*/  F2FP.SATFINITE.E4M3.F32.PACK_AB_MERGE_C R24, R27, R24, RZ ;  /* 0x000000181b18723e */ /* 0x000fe200048070ff */
[----:B------:R-:W-:Y:S01]  /*5c00*/  UMOV UR46, UR7 ;  /* 0x00000007002e7c82 */ /* 0x000fe20008000000 */
        /* <DEDUP_REMOVED lines=80> */
.L_x_8474:
[----:B------:R-:W-:Y:S06]  /*6110*/  BAR.ARV 0x8, 0x200 ;  /* 0x0208000000007b1d */ /* 0x000fec0000002000 */
[----:B------:R-:W-:Y:S05]  /*6120*/  @!P0 BRA `(.L_x_8485) ;  /* 0x0000000000048947 */ /* 0x000fea0003800000 */
[----:B------:R-:W-:Y:S01]  /*6130*/  BPT.TRAP 0x1 ;  /* 0x000000040000795c */ /* 0x000fe20000300000 */
.L_x_8485:
[----:B------:R-:W-:Y:S01]  /*6140*/  ULEA UR4, UR38, UR43, 0x3 ;  /* 0x0000002b26047291 */ /* 0x000fe2000f8e183f */
[----:B------:R-:W-:-:S04]  /*6150*/  MOV R0, UR37 ;  /* 0x0000002500007c02 */ /* 0x000fc80008000f00 */
[----:B------:R-:W-:-:S04]  /*6160*/  SHF.L.U32 R0, R0, 0x1f, RZ ;  /* 0x0000001f00007819 */ /* 0x000fc800000006ff */
[----:B------:R0:W1:Y:S01]  /*6170*/  SYNCS.PHASECHK.TRANS64.TRYWAIT P1, [UR4+0x19c50], R0 ;  /* 0x019c5000ff0075a7 */ /* 0x0000620008020144 */
[----:B------:R-:W-:Y:S05]  /*6180*/  @!P0 BRA `(.L_x_8486) ;  /* 0x0000000000048947 */ /* 0x000fea0003800000 */
[----:B------:R-:W-:Y:S01]  /*6190*/  BPT.TRAP 0x1 ;  /* 0x000000040000795c */ /* 0x000fe20000300000 */
.L_x_8486:
[----:B-1----:R-:W-:Y:S05]  /*61a0*/  @P1 BRA `(.L_x_8487) ;  /* 0x0000000000081947 */ /* 0x002fea0003800000 */
[----:B------:R-:W1:Y:S02]  /*61b0*/  SYNCS.PHASECHK.TRANS64.TRYWAIT P1, [UR4+0x19c50], R0 ;  /* 0x019c5000ff0075a7 */ /* 0x000e640008020144 */
[----:B-1----:R-:W-:Y:S05]  /*61c0*/  @!P1 BRA `(.L_x_8488) ;  /* 0x0000005400809947 */ /* 0x002fea0003800000 */
.L_x_8487:
[----:B------:R-:W-:Y:S01]  /*61d0*/  ULDC.64 UR8, c[0x0][0x9a0] ;  /* 0x0002680000087ab9 */ /* 0x000fe20000000a00 */
[----:B------:R-:W-:Y:S01]  /*61e0*/  UIADD3 UR5, UR43, 0x3000, URZ ;  /* 0x000030002b057890 */ /* 0x000fe2000fffe03f */
[----:B------:R-:W-:Y:S01]  /*61f0*/  WARPGROUP.ARRIVE ;  /* 0x00000000000079c5 */ /* 0x000fe20000000000 */
[----:B------:R-:W-:Y:S01]  /*6200*/  UISETP.NE.U32.AND UP0, UPT, UR8, URZ, UPT ;  /* 0x0000003f0800728c */ /* 0x000fe2000bf05070 */
[----:B------:R-:W-:Y:S01]  /*6210*/  IMAD.MOV.U32 R8, RZ, RZ, 0x3f800000 ;  /* 0x3f800000ff087424 */ /* 0x000fe200078e00ff */
[----:B------:R-:W-:Y:S02]  /*6220*/  USHF.R.U32.HI UR5, URZ, 0x4, UR5 ;  /* 0x000000043f057899 */ /* 0x000fe40008011605 */
[----:B------:R-:W-:Y:S02]  /*6230*/  UISETP.NE.AND.EX UP0, UPT, UR9, URZ, UPT, UP0 ;  /* 0x0000003f0900728c */ /* 0x000fe4000bf05300 */
[----:B------:R-:W-:-:S04]  /*6240*/  ULOP3.LUT UR5, UR5, 0x3fff, URZ, 0xc0, !UPT ;  /* 0x00003fff05057892 */ /* 0x000fc8000f8ec03f */
[----:B------:R-:W-:Y:S01]  /*6250*/  ULOP3.LUT UR11, UR5, 0x10000, URZ, 0xfc, !UPT ;  /* 0x00010000050b7892 */ /* 0x000fe2000f8efc3f */
[----:B------:R-:W-:-:S04]  /*6260*/  PLOP3.LUT P1, PT, PT, PT, UP0, 0x80, 0x0 ;  /* 0x000000000000781c */ /* 0x000fc80003f2f008 */
        /* <DEDUP_REMOVED lines=8> */
[----:B------:R-:W-:Y:S02]  /*62f0*/  @UP0 USHF.R.S32.HI UR7, URZ, 0x1f, UR16 ;  /* 0x0000001f3f070899 */ /* 0x000fe40008011410 */
[----:B------:R-:W-:Y:S01]  /*6300*/  UIMAD UR5, UR38, 0x300, UR11 ;  /* 0x00000300260578a4 */ /* 0x000fe2000f8e020b */
[----:B------:R-:W-:Y:S01]  /*6310*/  @UP0 ULDC.64 UR14, c[0x0][0x9d0] ;  /* 0x00027400000e0ab9 */ /* 0x000fe20000000a00 */
[----:B------:R-:W-:Y:S02]  /*6320*/  @UP0 UIADD3 UR13, UR13, UR6, URZ ;  /* 0x000000060d0d0290 */ /* 0x000fe4000fffe03f */
[----:B------:R-:W-:-:S03]  /*6330*/  @UP0 UIMAD UR11, UR7, UR14, URZ ;  /* 0x0000000e070b02a4 */ /* 0x000fc6000f8e023f */
[----:B------:R-:W-:Y:S01]  /*6340*/  UMOV UR6, UR5 ;  /* 0x0000000500067c82 */ /* 0x000fe20008000000 */
[----:B------:R-:W-:Y:S01]  /*6350*/  UMOV UR7, 0x40000040 ;  /* 0x4000004000077882 */ /* 0x000fe20000000000 */
[----:B------:R-:W-:Y:S01]  /*6360*/  @UP0 UIMAD UR11, UR16, UR15, UR11 ;  /* 0x0000000f100b02a4 */ /* 0x000fe2000f8e020b */
[----:B------:R-:W-:Y:S01]  /*6370*/  QGMMA.64x96x32.F32.E4M3.E4M3 R88, R148, gdesc[UR4], R88, gsb0 ;  /* 0x0160000494587df3 */ /* 0x000fe20008000858 */
[----:B------:R-:W-:-:S04]  /*6380*/  @UP0 UIMAD.WIDE.U32 UR12, UR16, UR14, UR12 ;  /* 0x0000000e100c02a5 */ /* 0x000fc8000f8e000c */
[----:B------:R-:W-:Y:S02]  /*6390*/  @UP0 UIADD3 UR6, UR13, UR11, URZ ;  /* 0x0000000b0d060290 */ /* 0x000fe4000fffe03f */
[----:B------:R-:W-:-:S04]  /*63a0*/  @UP0 ULEA UR8, UP1, UR12, UR8, 0x2 ;  /* 0x000000080c080291 */ /* 0x000fc8000f82103f */
[----:B------:R-:W-:Y:S02]  /*63b0*/  @UP0 ULEA.HI.X UR9, UR12, UR9, UR6, 0x2, UP1 ;  /* 0x000000090c090291 */ /* 0x000fe400088f1406 */
[----:B------:R-:W-:-:S04]  /*63c0*/  IMAD.U32 R6, RZ, RZ, UR8 ;  /* 0x00000008ff067e24 */ /* 0x000fc8000f8e00ff */
[----:B------:R-:W-:-:S05]  /*63d0*/  IMAD.U32 R7, RZ, RZ, UR9 ;  /* 0x00000009ff077e24 */ /* 0x000fca000f8e00ff */
[----:B------:R2:W3:Y:S01]  /*63e0*/  @P1 LDG.E R8, desc[UR52][R6.64] ;  /* 0x0000003406081981 */ /* 0x0004e2000c1e1900 */
[----:B------:R-:W-:Y:S01]  /*63f0*/  UIADD3 UR6, UR5, 0x2, URZ ;  /* 0x0000000205067890 */ /* 0x000fe2000fffe03f */
[----:B------:R-:W-:Y:S01]  /*6400*/  UMOV UR7, 0x40000040 ;  /* 0x4000004000077882 */ /* 0x000fe20000000000 */
[----:B------:R-:W-:Y:S02]  /*6410*/  WARPGROUP.DEPBAR.LE gsb0, 0x0 ;  /* 0x00008000000079c5 */ /* 0x000fe40000010000 */
[----:B------:R-:W-:-:S06]  /*6420*/  WARPGROUP.ARRIVE ;  /* 0x00000000000079c5 */ /* 0x000fcc0000000000 */
[----:B------:R-:W-:Y:S01]  /*6430*/  QGMMA.64x96x32.F32.E4M3.E4M3 R88, R136, gdesc[UR4], R88, gsb0 ;  /* 0x0160000488587df3 */ /* 0x000fe20008000858 */
[----:B------:R-:W-:Y:S01]  /*6440*/  UIADD3 UR6, UR5, 0x4, URZ ;  /* 0x0000000405067890 */ /* 0x000fe2000fffe03f */
[----:B------:R-:W-:Y:S01]  /*6450*/  UMOV UR7, 0x40000040 ;  /* 0x4000004000077882 */ /* 0x000fe20000000000 */
[----:B01----:R-:W0:Y:S04]  /*6460*/  SHFL.BFLY PT, R0, R5, 0x2, 0x1f ;  /* 0x0c401f0005007f89 */ /* 0x003e2800000e0000 */
[----:B------:R-:W1:Y:S01]  /*6470*/  SHFL.BFLY PT, R9, R4, 0x2, 0x1f ;  /* 0x0c401f0004097f89 */ /* 0x000e6200000e0000 */
[----:B------:R-:W-:Y:S02]  /*6480*/  WARPGROUP.DEPBAR.LE gsb0, 0x0 ;  /* 0x00008000000079c5 */ /* 0x000fe40000010000 */
[----:B------:R-:W-:-:S06]  /*6490*/  WARPGROUP.ARRIVE ;  /* 0x00000000000079c5 */ /* 0x000fcc0000000000 */
[----:B------:R-:W-:Y:S01]  /*64a0*/  QGMMA.64x96x32.F32.E4M3.E4M3 R88, R140, gdesc[UR4], R88, gsb0 ;  /* 0x016000048c587df3 */ /* 0x000fe20008000858 */
        /* <DEDUP_REMOVED lines=13> */
[----:B------:R-:W-:Y:S01]  /*6580*/  FSETP.NE.FTZ.AND P3, PT, R12, RZ, PT ;  /* 0x000000ff0c00720b */ /* 0x000fe20003f75000 */
[----:B------:R-:W-:Y:S02]  /*6590*/  WARPGROUP.DEPBAR.LE gsb0, 0x0 ;  /* 0x00008000000079c5 */ /* 0x000fe40000010000 */
[----:B------:R-:W-:-:S06]  /*65a0*/  WARPGROUP.ARRIVE ;  /* 0x00000000000079c5 */ /* 0x000fcc0000000000 */
[----:B------:R-:W-:Y:S01]  /*65b0*/  QGMMA.64x96x32.F32.E4M3.E4M3 R88, R144, gdesc[UR4], R88, gsb0 ;  /* 0x0160000490587df3 */ /* 0x000fe20008000858 */
[----:B------:R-:W-:Y:S01]  /*65c0*/  @P1 MUFU.RCP R5, R7 ;  /* 0x0000000700051308 */ /* 0x000fe20000001000 */
[----:B------:R-:W-:Y:S01]  /*65d0*/  FSETP.NE.FTZ.AND P1, PT, R10, RZ, PT ;  /* 0x000000ff0a00720b */ /* 0x000fe20003f35000 */
[----:B------:R-:W-:-:S06]  /*65e0*/  IMAD.MOV.U32 R9, RZ, RZ, RZ ;  /* 0x000000ffff097224 */ /* 0x000fcc00078e00ff */
        /* <DEDUP_REMOVED lines=18> */
.L_x_8489:
[----:B------:R-:W0:Y:S01]  /*6710*/  S2R R59, SR_TID.X ;  /* 0x00000000003b7919 */ /* 0x000e220000002100 */
[----:B------:R-:W-:Y:S01]  /*6720*/  ULDC.64 UR6, c[0x4][0x70] ;  /* 0x01001c0000067ab9 */ /* 0x000fe20000000a00 */
[----:B------:R-:W1:Y:S01]  /*6730*/  S2UR UR5, SR_SWINHI ;  /* 0x00000000000579c3 */ /* 0x000e620000002f00 */
        /* <DEDUP_REMOVED lines=47> */
[----:B------:R-:W-:Y:S01]  /*6a30*/  FMUL.FTZ R54, R130, R58 ;  /* 0x0000003a82367220 */ /* 0x000fe20000410000 */
[----:B------:R0:W2:Y:S01]  /*6a40*/  LDG.E.CONSTANT R4, desc[UR52][R4.64] ;  /* 0x0000003404047981 */ /* 0x0000a2000c1e9900 */
[----:B------:R-:W-:Y:S01]  /*6a50*/  F2FP.BF16.F32.PACK_AB R34, R33, R34 ;  /* 0x000000222122723e */ /* 0x000fe200000010ff */
[----:B------:R-:W-:Y:S01]  /*6a60*/  FMUL.FTZ R56, R129, R56 ;  /* 0x0000003881387220 */ /* 0x000fe20000410000 */
[----:B------:R-:W-:Y:S01]  /*6a70*/  F2FP.BF16.F32.PACK_AB R29, R29, R30 ;  /* 0x0000001e1d1d723e */ /* 0x000fe200000010ff */
[----:B------:R-:W-:Y:S01]  /*6a80*/  FMUL.FTZ R57, R135, R58 ;  /* 0x0000003a87397220 */ /* 0x000fe20000410000 */
[----:B------:R-:W-:Y:S01]  /*6a90*/  F2FP.BF16.F32.PACK_AB R27, R27, R28 ;  /* 0x0000001c1b1b723e */ /* 0x000fe200000010ff */
[----:B------:R-:W-:Y:S01]  /*6aa0*/  UMOV UR6, UR43 ;  /* 0x0000002b00067c82 */ /* 0x000fe20008000000 */
[----:B-1----:R-:W-:Y:S01]  /*6ab0*/  UMOV UR7, UR5 ;  /* 0x0000000500077c82 */ /* 0x002fe20008000000 */
[----:B------:R-:W-:Y:S01]  /*6ac0*/  F2FP.BF16.F32.PACK_AB R32, R31, R32 ;  /* 0x000000201f20723e */ /* 0x000fe200000010ff */
[----:B------:R-:W-:Y:S01]  /*6ad0*/  IMAD.U32 R33, RZ, RZ, UR7 ;  /* 0x00000007ff217e24 */ /* 0x000fe2000f8e00ff */
[----:B------:R-:W-:Y:S01]  /*6ae0*/  F2FP.BF16.F32.PACK_AB R36, R35, R36 ;  /* 0x000000242324723e */ /* 0x000fe200000010ff */
[-C--:B0-----:R-:W-:Y:S01]  /*6af0*/  FMUL.FTZ R5, R94, R58.reuse ;  /* 0x0000003a5e057220 */ /* 0x081fe20000410000 */
[----:B------:R-:W-:Y:S01]  /*6b00*/  FMUL.FTZ R58, R131, R58 ;  /* 0x0000003a833a7220 */ /* 0x000fe20000410000 */
[----:B------:R-:W-:Y:S01]  /*6b10*/  F2FP.BF16.F32.PACK_AB R56, R55, R56 ;  /* 0x000000383738723e */ /* 0x000fe200000010ff */
[----:B------:R-:W0:Y:S01]  /*6b20*/  LDC R81, c[0x0][0xc38] ;  /* 0x00030e00ff517b82 */ /* 0x000e220000000800 */
[----:B------:R-:W-:Y:S01]  /*6b30*/  F2FP.BF16.F32.PACK_AB R39, R39, R40 ;  /* 0x000000282727723e */ /* 0x000fe200000010ff */
[----:B------:R-:W-:Y:S01]  /*6b40*/  UIADD3 UR5, -UR44, URZ, URZ ;  /* 0x0000003f2c057290 */ /* 0x000fe2000fffe13f */
[----:B------:R-:W-:Y:S01]  /*6b50*/  F2FP.BF16.F32.PACK_AB R8, R5, R8 ;  /* 0x000000080508723e */ /* 0x000fe200000010ff */
[----:B------:R-:W-:Y:S01]  /*6b60*/  ULDC.64 UR8, c[0x0][0xb90] ;  /* 0x0002e40000087ab9 */ /* 0x000fe20000000a00 */
[----:B------:R-:W-:Y:S01]  /*6b70*/  LOP3.LUT P0, R5, R59, 0x3, RZ, 0xc0, !PT ;  /* 0x000000033b057812 */ /* 0x000fe2000780c0ff */
[----:B------:R-:W-:Y:S01]  /*6b80*/  USHF.R.S32.HI UR14, URZ, 0x1f, UR44 ;  /* 0x0000001f3f0e7899 */ /* 0x000fe2000801142c */
[----:B------:R-:W-:Y:S01]  /*6b90*/  F2FP.BF16.F32.PACK_AB R6, R6, R7 ;  /* 0x000000070606723e */ /* 0x000fe200000010ff */
[----:B------:R-:W-:Y:S01]  /*6ba0*/  ULDC.64 UR10, c[0x0][0xb98] ;  /* 0x0002e600000a7ab9 */ /* 0x000fe20000000a00 */
[----:B------:R-:W-:Y:S01]  /*6bb0*/  ISETP.EQ.OR P0, PT, R5, 0x3, !P0 ;  /* 0x000000030500780c */ /* 0x000fe20004702670 */
[----:B------:R-:W-:Y:S01]  /*6bc0*/  UIADD3 UR4, UR4, 0x19c60, URZ ;  /* 0x00019c6004047890 */ /* 0x000fe2000fffe03f */
[----:B------:R-:W-:-:S02]  /*6bd0*/  F2FP.BF16.F32.PACK_AB R7, R37, R38 ;  /* 0x000000262507723e */ /* 0x000fc400000010ff */
[----:B------:R-:W-:Y:S01]  /*6be0*/  SEL R67, R29, R34, P0 ;  /* 0x000000221d437207 */ /* 0x000fe20000000000 */
[----:B------:R-:W-:Y:S01]  /*6bf0*/  UPRMT UR4, UR40, 0x654, UR4 ;  /* 0x0000065428047896 */ /* 0x000fe20008000004 */
[----:B------:R-:W-:Y:S02]  /*6c00*/  SEL R69, R34, R29, P0 ;  /* 0x0000001d22457207 */ /* 0x000fe40000000000 */
[----:B------:R-:W1:Y:S01]  /*6c10*/  LDC R34, c[0x0][0xbe8] ;  /* 0x0002fa00ff227b82 */ /* 0x000e620000000800 */
[----:B------:R-:W-:Y:S02]  /*6c20*/  SEL R55, R27, R32, P0 ;  /* 0x000000201b377207 */ /* 0x000fe40000000000 */
[----:B------:R-:W-:Y:S01]  /*6c30*/  SEL R35, R32, R27, P0 ;  /* 0x0000001b20237207 */ /* 0x000fe20000000000 */
[----:B------:R-:W-:Y:S01]  /*6c40*/  IMAD.U32 R32, RZ, RZ, UR6 ;  /* 0x00000006ff207e24 */ /* 0x000fe2000f8e00ff */
[----:B------:R-:W-:Y:S01]  /*6c50*/  F2FP.BF16.F32.PACK_AB R58, R57, R58 ;  /* 0x0000003a393a723e */ /* 0x000fe200000010ff */
[----:B------:R-:W-:Y:S01]  /*6c60*/  ULDC UR6, c[0x0][0xc44] ;  /* 0x0003110000067ab9 */ /* 0x000fe20000000800 */
[----:B------:R-:W-:Y:S01]  /*6c70*/  SEL R57, R36, R39, P0 ;  /* 0x0000002724397207 */ /* 0x000fe20000000000 */
[----:B------:R-:W-:Y:S01]  /*6c80*/  UIMAD UR13, UR6, UR5, UR41 ;  /* 0x00000005060d72a4 */ /* 0x000fe2000f8e0229 */
[----:B------:R-:W-:Y:S01]  /*6c90*/  SEL R38, R39, R36, P0 ;  /* 0x0000002427267207 */ /* 0x000fe20000000000 */
[----:B------:R-:W-:Y:S01]  /*6ca0*/  IMAD.WIDE R36, R154, 0x2, R32 ;  /* 0x000000029a247825 */ /* 0x000fe200078e0220 */
[----:B------:R-:W-:Y:S01]  /*6cb0*/  F2FP.BF16.F32.PACK_AB R42, R41, R42 ;  /* 0x0000002a292a723e */ /* 0x000fe200000010ff */
[----:B------:R-:W-:Y:S01]  /*6cc0*/  USHF.R.S32.HI UR12, URZ, 0x1f, UR13 ;  /* 0x0000001f3f0c7899 */ /* 0x000fe2000801140d */
[----:B------:R-:W-:Y:S01]  /*6cd0*/  F2FP.BF16.F32.PACK_AB R13, R13, R14 ;  /* 0x0000000e0d0d723e */ /* 0x000fe200000010ff */
[----:B------:R-:W-:Y:S01]  /*6ce0*/  UIMAD.WIDE.U32 UR6, UR13, UR8, URZ ;  /* 0x000000080d0672a5 */ /* 0x000fe2000f8e003f */
[----:B------:R-:W-:Y:S01]  /*6cf0*/  IADD3 R29, P2, R36, 0x6000, RZ ;  /* 0x00006000241d7810 */ /* 0x000fe20007f5e0ff */
[----:B------:R-:W-:Y:S01]  /*6d00*/  UIMAD UR5, UR12, UR8, URZ ;  /* 0x000000080c0572a4 */ /* 0x000fe2000f8e023f */
[----:B------:R-:W-:Y:S01]  /*6d10*/  SEL R71, R7, R42, P0 ;  /* 0x0000002a07477207 */ /* 0x000fe20000000000 */
[----:B------:R-:W-:Y:S01]  /*6d20*/  UIMAD UR8, UR14, UR10, URZ ;  /* 0x0000000a0e0872a4 */ /* 0x000fe2000f8e023f */
[----:B------:R-:W-:Y:S01]  /*6d30*/  SEL R73, R42, R7, P0 ;  /* 0x000000072a497207 */ /* 0x000fe20000000000 */
[----:B------:R-:W-:Y:S01]  /*6d40*/  IMAD R7, R19, 0x20, R2 ;  /* 0x0000002013077824 */ /* 0x000fe200078e0202 */
[----:B------:R-:W-:Y:S01]  /*6d50*/  F2FP.BF16.F32.PACK_AB R24, R21, R24 ;  /* 0x000000181518723e */ /* 0x000fe200000010ff */
[----:B------:R-:W-:Y:S01]  /*6d60*/  IMAD.X R27, RZ, RZ, R37, P2 ;  /* 0x000000ffff1b7224 */ /* 0x000fe200010e0625 */
[----:B------:R-:W-:Y:S01]  /*6d70*/  F2FP.BF16.F32.PACK_AB R26, R25, R26 ;  /* 0x0000001a191a723e */ /* 0x000fe200000010ff */
[----:B------:R-:W-:Y:S01]  /*6d80*/  IMAD.WIDE R32, R7, 0x2, R32 ;  /* 0x0000000207207825 */ /* 0x000fe200078e0220 */
[----:B-1----:R-:W-:Y:S01]  /*6d90*/  ISETP.NE.AND P2, PT, R34, 0x1, PT ;  /* 0x000000012200780c */ /* 0x002fe20003f45270 */
[----:B------:R-:W-:Y:S01]  /*6da0*/  UIMAD UR5, UR13, UR9, UR5 ;  /* 0x000000090d0572a4 */ /* 0x000fe2000f8e0205 */
[C---:B------:R-:W-:Y:S01]  /*6db0*/  IADD3 R25, P1, R36.reuse, 0x6020, RZ ;  /* 0x0000602024197810 */ /* 0x040fe20007f3e0ff */
[----:B------:R-:W-:Y:S01]  /*6dc0*/  UIMAD UR8, UR44, UR11, UR8 ;  /* 0x0000000b2c0872a4 */ /* 0x000fe2000f8e0208 */
[----:B------:R-:W-:Y:S01]  /*6dd0*/  F2FP.BF16.F32.PACK_AB R43, R43, R44 ;  /* 0x0000002c2b2b723e */ /* 0x000fe200000010ff */
[----:B------:R-:W-:Y:S01]  /*6de0*/  UIADD3 UR7, UR7, UR5, URZ ;  /* 0x0000000507077290 */ /* 0x000fe2000fffe03f */
[----:B------:R-:W-:Y:S01]  /*6df0*/  F2FP.BF16.F32.PACK_AB R48, R47, R48 ;  /* 0x000000302f30723e */ /* 0x000fe200000010ff */
[----:B------:R-:W-:Y:S01]  /*6e00*/  SYNCS.ARRIVE.TRANS64.RED.A1T0 RZ, [UR4], RZ ;  /* 0x000000ffffff79a7 */ /* 0x000fe20008100404 */
[----:B------:R-:W-:Y:S01]  /*6e10*/  LOP3.LUT R7, R36, 0x180, RZ, 0xc0, !PT ;  /* 0x0000018024077812 */ /* 0x000fe200078ec0ff */
[----:B------:R-:W-:Y:S01]  /*6e20*/  UIMAD.WIDE.U32 UR6, UR44, UR10, UR6 ;  /* 0x0000000a2c0672a5 */ /* 0x000fe2000f8e0006 */
[----:B------:R-:W-:Y:S01]  /*6e30*/  F2FP.BF16.F32.PACK_AB R50, R49, R50 ;  /* 0x000000323132723e */ /* 0x000fe200000010ff */
[----:B------:R-:W-:Y:S01]  /*6e40*/  ULDC UR5, c[0x0][0xa88] ;  /* 0x0002a20000057ab9 */ /* 0x000fe20000000800 */
[----:B------:R-:W-:-:S02]  /*6e50*/  F2FP.BF16.F32.PACK_AB R51, R51, R52 ;  /* 0x000000343333723e */ /* 0x000fc400000010ff */
[----:B------:R-:W-:Y:S01]  /*6e60*/  F2FP.BF16.F32.PACK_AB R9, R9, R10 ;  /* 0x0000000a0909723e */ /* 0x000fe200000010ff */
[----:B------:R-:W1:Y:S01]  /*6e70*/  @P2 LDC R42, c[0x0][0xbec] ;  /* 0x0002fb00ff2a2b82 */ /* 0x000e620000000800 */
[----:B------:R-:W-:Y:S02]  /*6e80*/  F2FP.BF16.F32.PACK_AB R11, R11, R12 ;  /* 0x0000000c0b0b723e */ /* 0x000fe400000010ff */
[----:B------:R-:W-:Y:S02]  /*6e90*/  SEL R49, R13, R24, P0 ;  /* 0x000000180d317207 */ /* 0x000fe40000000000 */
[----:B------:R-:W-:Y:S02]  /*6ea0*/  SEL R5, R24, R13, P0 ;  /* 0x0000000d18057207 */ /* 0x000fe40000000000 */
[----:B------:R-:W-:Y:S02]  /*6eb0*/  LOP3.LUT R24, R25, 0x180, RZ, 0xc0, !PT ;  /* 0x0000018019187812 */ /* 0x000fe400078ec0ff */
[----:B------:R-:W-:-:S02]  /*6ec0*/  SEL R59, R43, R48, P0 ;  /* 0x000000302b3b7207 */ /* 0x000fc40000000000 */
[----:B------:R-:W-:Y:S02]  /*6ed0*/  SEL R39, R48, R43, P0 ;  /* 0x0000002b30277207 */ /* 0x000fe40000000000 */
[----:B------:R-:W-:Y:S02]  /*6ee0*/  SHF.R.U64 R7, R7, 0x3, RZ ;  /* 0x0000000307077819 */ /* 0x000fe400000012ff */
[----:B------:R-:W-:Y:S02]  /*6ef0*/  SEL R43, R51, R56, P0 ;  /* 0x00000038332b7207 */ /* 0x000fe40000000000 */
[----:B------:R-:W-:Y:S02]  /*6f00*/  SEL R40, R56, R51, P0 ;  /* 0x0000003338287207 */ /* 0x000fe40000000000 */
[----:B------:R-:W-:Y:S02]  /*6f10*/  SEL R47, R6, R9, P0 ;  /* 0x00000009062f7207 */ /* 0x000fe40000000000 */
[----:B------:R-:W-:-:S02]  /*6f20*/  SEL R41, R9, R6, P0 ;  /* 0x0000000609297207 */ /* 0x000fc40000000000 */
[----:B------:R-:W-:Y:S02]  /*6f30*/  SEL R51, R8, R11, P0 ;  /* 0x0000000b08337207 */ /* 0x000fe40000000000 */
[----:B------:R-:W-:Y:S02]  /*6f40*/  SEL R61, R11, R8, P0 ;  /* 0x000000080b3d7207 */ /* 0x000fe40000000000 */
[----:B------:R-:W-:Y:S02]  /*6f50*/  F2FP.BF16.F32.PACK_AB R15, R15, R20 ;  /* 0x000000140f0f723e */ /* 0x000fe400000010ff */
[----:B------:R-:W-:Y:S02]  /*6f60*/  SHF.R.U64 R24, R24, 0x3, RZ ;  /* 0x0000000318187819 */ /* 0x000fe400000012ff */
[C---:B------:R-:W-:Y:S02]  /*6f70*/  IADD3 R21, P3, R36.reuse, 0x3020, RZ ;  /* 0x0000302024157810 */ /* 0x040fe40007f7e0ff */
[----:B------:R-:W-:-:S02]  /*6f80*/  IADD3 R11, P4, R36, 0x3000, RZ ;  /* 0x00003000240b7810 */ /* 0x000fc40007f9e0ff */
[----:B------:R-:W-:Y:S02]  /*6f90*/  IADD3 R9, P5, R36, 0x20, RZ ;  /* 0x0000002024097810 */ /* 0x000fe40007fbe0ff */
[----:B------:R-:W-:Y:S01]  /*6fa0*/  LOP3.LUT R36, R7, R36, RZ, 0x3c, !PT ;  /* 0x0000002407247212 */ /* 0x000fe200078e3cff */
[--C-:B------:R-:W-:Y:S01]  /*6fb0*/  IMAD.X R13, RZ, RZ, R37.reuse, P4 ;  /* 0x000000ffff0d7224 */ /* 0x100fe200020e0625 */
[----:B------:R-:W-:Y:S01]  /*6fc0*/  SEL R63, R15, R26, P0 ;  /* 0x0000001a0f3f7207 */ /* 0x000fe20000000000 */
[--C-:B------:R-:W-:Y:S01]  /*6fd0*/  IMAD.X R7, RZ, RZ, R37.reuse, P5 ;  /* 0x000000ffff077224 */ /* 0x100fe200028e0625 */
[----:B------:R-:W-:Y:S01]  /*6fe0*/  SEL R65, R26, R15, P0 ;  /* 0x0000000f1a417207 */ /* 0x000fe20000000000 */
[--C-:B------:R-:W-:Y:S01]  /*6ff0*/  IMAD.X R15, RZ, RZ, R37.reuse, P3 ;  /* 0x000000ffff0f7224 */ /* 0x100fe200018e0625 */
[----:B------:R-:W-:Y:S01]  /*7000*/  LOP3.LUT R24, R24, R25, RZ, 0x3c, !PT ;  /* 0x0000001918187212 */ /* 0x000fe200078e3cff */
[----:B------:R-:W-:Y:S01]  /*7010*/  IMAD.X R25, RZ, RZ, R37, P1 ;  /* 0x000000ffff197224 */ /* 0x000fe200008e0625 */
[----:B------:R-:W-:-:S02]  /*7020*/  MOV R37, R36 ;  /* 0x0000002400257202 */ /* 0x000fc40000000f00 */
[----:B------:R-:W3:Y:S01]  /*7030*/  @P2 LDC R36, c[0x0][0xbf0] ;  /* 0x0002fc00ff242b82 */ /* 0x000ee20000000800 */
[----:B------:R-:W-:Y:S02]  /*7040*/  LOP3.LUT R10, R21, 0x180, RZ, 0xc0, !PT ;  /* 0x00000180150a7812 */ /* 0x000fe400078ec0ff */
[----:B------:R-:W-:Y:S02]  /*7050*/  LOP3.LUT R12, R29, 0x180, RZ, 0xc0, !PT ;  /* 0x000001801d0c7812 */ /* 0x000fe400078ec0ff */
[----:B------:R-:W-:Y:S02]  /*7060*/  LOP3.LUT R8, R11, 0x180, RZ, 0xc0, !PT ;  /* 0x000001800b087812 */ /* 0x000fe400078ec0ff */
[----:B------:R-:W-:Y:S02]  /*7070*/  SHF.R.U64 R10, R10, 0x3, RZ ;  /* 0x000000030a0a7819 */ /* 0x000fe400000012ff */
[----:B------:R-:W-:Y:S02]  /*7080*/  IADD3 R48, RZ, -UR41, RZ ;  /* 0x80000029ff307c10 */ /* 0x000fe4000fffe0ff */
[----:B------:R-:W-:-:S02]  /*7090*/  SHF.R.U64 R12, R12, 0x3, RZ ;  /* 0x000000030c0c7819 */ /* 0x000fc400000012ff */
[----:B------:R-:W-:Y:S01]  /*70a0*/  SHF.R.U64 R8, R8, 0x3, RZ ;  /* 0x0000000308087819 */ /* 0x000fe200000012ff */
[----:B0-----:R-:W-:Y:S01]  /*70b0*/  IMAD R48, R81, R48, UR45 ;  /* 0x0000002d51307e24 */ /* 0x001fe2000f8e0230 */
[----:B------:R-:W-:Y:S02]  /*70c0*/  LOP3.LUT R14, R10, R21, RZ, 0x3c, !PT ;  /* 0x000000150a0e7212 */ /* 0x000fe400078e3cff */
[----:B------:R-:W-:Y:S02]  /*70d0*/  LOP3.LUT R26, R12, R29, RZ, 0x3c, !PT ;  /* 0x0000001d0c1a7212 */ /* 0x000fe400078e3cff */
[----:B------:R-:W-:Y:S02]  /*70e0*/  LOP3.LUT R12, R8, R11, RZ, 0x3c, !PT ;  /* 0x0000000b080c7212 */ /* 0x000fe400078e3cff */
[----:B------:R-:W-:Y:S01]  /*70f0*/  MOV R70, R14 ;  /* 0x0000000e00467202 */ /* 0x000fe20000000f00 */
[----:B------:R-:W-:Y:S01]  /*7100*/  IMAD R15, R48, 0xc0, R153 ;  /* 0x000000c0300f7824 */ /* 0x000fe200078e0299 */
[----:B------:R-:W-:-:S02]  /*7110*/  LOP3.LUT R6, R9, 0x180, RZ, 0xc0, !PT ;  /* 0x0000018009067812 */ /* 0x000fc400078ec0ff */
[----:B------:R-:W-:Y:S02]  /*7120*/  IADD3 R31, P1, R32, 0x1800, RZ ;  /* 0x00001800201f7810 */ /* 0x000fe40007f3e0ff */
[----:B------:R-:W-:Y:S01]  /*7130*/  MOV R62, R12 ;  /* 0x0000000c003e7202 */ /* 0x000fe20000000f00 */
[----:B-1----:R-:W-:Y:S01]  /*7140*/  @P2 IMAD.HI.U32 R13, R15, R42, RZ ;  /* 0x0000002a0f0d2227 */ /* 0x002fe200078e00ff */
[----:B------:R-:W-:Y:S02]  /*7150*/  SHF.R.U64 R6, R6, 0x3, RZ ;  /* 0x0000000306067819 */ /* 0x000fe400000012ff */
[----:B------:R-:W-:Y:S01]  /*7160*/  LOP3.LUT R30, R31, 0x180, RZ, 0xc0, !PT ;  /* 0x000001801f1e7812 */ /* 0x000fe200078ec0ff */
[----:B------:R-:W-:Y:S01]  /*7170*/  IMAD.MOV.U32 R12, RZ, RZ, R15 ;  /* 0x000000ffff0c7224 */ /* 0x000fe200078e000f */
[----:B---3--:R-:W-:Y:S02]  /*7180*/  @P2 SHF.R.U32.HI R12, RZ, R36, R13 ;  /* 0x00000024ff0c2219 */ /* 0x008fe4000001160d */
[----:B------:R-:W-:-:S02]  /*7190*/  LOP3.LUT R6, R6, R9, RZ, 0x3c, !PT ;  /* 0x0000000906067212 */ /* 0x000fc400078e3cff */
[----:B------:R-:W-:Y:S02]  /*71a0*/  SHF.R.U64 R30, R30, 0x3, RZ ;  /* 0x000000031e1e7819 */ /* 0x000fe400000012ff */
[----:B------:R-:W-:Y:S01]  /*71b0*/  MOV R66, R24 ;  /* 0x0000001800427202 */ /* 0x000fe20000000f00 */
[----:B------:R-:W-:Y:S01]  /*71c0*/  IMAD.U32 R24, RZ, RZ, UR8 ;  /* 0x00000008ff187e24 */ /* 0x000fe2000f8e00ff */
[----:B------:R-:W-:Y:S01]  /*71d0*/  LOP3.LUT R30, R30, R31, RZ, 0x3c, !PT ;  /* 0x0000001f1e1e7212 */ /* 0x000fe200078e3cff */
[----:B------:R-:W-:Y:S01]  /*71e0*/  IMAD.X R31, RZ, RZ, R33, P1 ;  /* 0x000000ffff1f7224 */ /* 0x000fe200008e0621 */
[----:B------:R-:W-:Y:S01]  /*71f0*/  MOV R72, R6 ;  /* 0x0000000600487202 */ /* 0x000fe20000000f00 */
[--C-:B------:R-:W-:Y:S01]  /*7200*/  IMAD.MOV R7, RZ, RZ, -R12.reuse ;  /* 0x000000ffff077224 */ /* 0x100fe200078e0a0c */
[----:B------:R-:W-:Y:S01]  /*7210*/  F2FP.BF16.F32.PACK_AB R45, R45, R46 ;  /* 0x0000002e2d2d723e */ /* 0x000fe200000010ff */
[----:B------:R-:W-:Y:S01]  /*7220*/  ULDC.64 UR8, c[0x0][0xae8] ;  /* 0x0002ba0000087ab9 */ /* 0x000fe20000000a00 */
[----:B------:R-:W-:Y:S01]  /*7230*/  SHF.R.S32.HI R13, RZ, 0x1f, R12 ;  /* 0x0000001fff0d7819 */ /* 0x000fe2000001140c */
[----:B------:R-:W-:Y:S01]  /*7240*/  IMAD R7, R34, R7, R15 ;  /* 0x0000000722077224 */ /* 0x000fe200078e020f */
[----:B------:R-:W-:-:S02]  /*7250*/  F2FP.BF16.F32.PACK_AB R53, R53, R54 ;  /* 0x000000363535723e */ /* 0x000fc400000010ff */
[----:B------:R-:W-:Y:S02]  /*7260*/  IADD3 R12, P1, R12, UR6, RZ ;  /* 0x000000060c0c7c10 */ /* 0x000fe4000ff3e0ff */
[----:B------:R-:W-:Y:S02]  /*7270*/  SEL R75, R45, R50, P0 ;  /* 0x000000322d4b7207 */ /* 0x000fe40000000000 */
[----:B------:R-:W-:Y:S02]  /*7280*/  SEL R45, R50, R45, P0 ;  /* 0x0000002d322d7207 */ /* 0x000fe40000000000 */
[----:B------:R-:W-:Y:S02]  /*7290*/  SEL R77, R53, R58, P0 ;  /* 0x0000003a354d7207 */ /* 0x000fe40000000000 */
[----:B------:R-:W-:Y:S01]  /*72a0*/  IADD3.X R13, R13, UR7, R24, P1, !PT ;  /* 0x000000070d0d7c10 */ /* 0x000fe20008ffe418 */
[----:B------:R-:W-:Y:S01]  /*72b0*/  ULDC.64 UR6, c[0x0][0xb88] ;  /* 0x0002e20000067ab9 */ /* 0x000fe20000000a00 */
[----:B------:R-:W-:-:S02]  /*72c0*/  SEL R53, R58, R53, P0 ;  /* 0x000000353a357207 */ /* 0x000fc40000000000 */
[----:B------:R-:W-:Y:S01]  /*72d0*/  MOV R68, R26 ;  /* 0x0000001a00447202 */ /* 0x000fe20000000f00 */
[----:B------:R-:W-:Y:S01]  /*72e0*/  IMAD.WIDE.U32 R12, R7, UR6, R12 ;  /* 0x00000006070c7c25 */ /* 0x000fe2000f8e000c */
[----:B------:R-:W-:Y:S02]  /*72f0*/  SHF.R.S32.HI R15, RZ, 0x1f, R7 ;  /* 0x0000001fff0f7819 */ /* 0x000fe40000011407 */
[C---:B------:R-:W-:Y:S02]  /*7300*/  IADD3 R21, P4, R32.reuse, 0x4800, RZ ;  /* 0x0000480020157810 */ /* 0x040fe40007f9e0ff */
[----:B------:R-:W-:Y:S02]  /*7310*/  IADD3 R29, P3, R32, 0x3000, RZ ;  /* 0x00003000201d7810 */ /* 0x000fe40007f7e0ff */
[----:B------:R-:W-:Y:S02]  /*7320*/  LOP3.LUT R20, R21, 0x180, RZ, 0xc0, !PT ;  /* 0x0000018015147812 */ /* 0x000fe400078ec0ff */
[----:B------:R-:W-:-:S02]  /*7330*/  LOP3.LUT R28, R29, 0x180, RZ, 0xc0, !PT ;  /* 0x000001801d1c7812 */ /* 0x000fc400078ec0ff */
[----:B------:R-:W-:Y:S02]  /*7340*/  SHF.R.U64 R20, R20, 0x3, RZ ;  /* 0x0000000314147819 */ /* 0x000fe400000012ff */
[----:B------:R-:W-:Y:S02]  /*7350*/  SHF.R.U64 R28, R28, 0x3, RZ ;  /* 0x000000031c1c7819 */ /* 0x000fe400000012ff */
[----:B------:R-:W-:Y:S01]  /*7360*/  LOP3.LUT R20, R20, R21, RZ, 0x3c, !PT ;  /* 0x0000001514147212 */ /* 0x000fe200078e3cff */
[--C-:B------:R-:W-:Y:S01]  /*7370*/  IMAD.X R21, RZ, RZ, R33.reuse, P4 ;  /* 0x000000ffff157224 */ /* 0x100fe200020e0621 */
[----:B------:R-:W-:Y:S02]  /*7380*/  LOP3.LUT P1, RZ, R22, 0x3, RZ, 0xc0, !PT ;  /* 0x0000000316ff7812 */ /* 0x000fe4000782c0ff */
[----:B------:R-:W-:Y:S01]  /*7390*/  LOP3.LUT R28, R28, R29, RZ, 0x3c, !PT ;  /* 0x0000001d1c1c7212 */ /* 0x000fe200078e3cff */
[----:B------:R-:W-:Y:S01]  /*73a0*/  IMAD.X R29, RZ, RZ, R33, P3 ;  /* 0x000000ffff1d7224 */ /* 0x000fe200018e0621 */
[----:B------:R-:W-:-:S02]  /*73b0*/  IADD3 R11, P5, R32, 0x6000, RZ ;  /* 0x00006000200b7810 */ /* 0x000fc40007fbe0ff */
[C---:B------:R-:W-:Y:S02]  /*73c0*/  IADD3 R79, P6, R32.reuse, 0x7800, RZ ;  /* 0x00007800204f7810 */ /* 0x040fe40007fde0ff */
[----:B------:R-:W-:Y:S02]  /*73d0*/  LOP3.LUT R10, R11, 0x180, RZ, 0xc0, !PT ;  /* 0x000001800b0a7812 */ /* 0x000fe400078ec0ff */
[----:B------:R-:W-:Y:S02]  /*73e0*/  LOP3.LUT R9, R32, 0x180, RZ, 0xc0, !PT ;  /* 0x0000018020097812 */ /* 0x000fe400078ec0ff */
[----:B------:R-:W-:Y:S02]  /*73f0*/  SHF.R.U64 R10, R10, 0x3, RZ ;  /* 0x000000030a0a7819 */ /* 0x000fe400000012ff */
[----:B------:R-:W-:Y:S02]  /*7400*/  LOP3.LUT R8, R79, 0x180, RZ, 0xc0, !PT ;  /* 0x000001804f087812 */ /* 0x000fe400078ec0ff */
[----:B------:R-:W-:Y:S01]  /*7410*/  LOP3.LUT R10, R10, R11, RZ, 0x3c, !PT ;  /* 0x0000000b0a0a7212 */ /* 0x000fe200078e3cff */
[----:B------:R-:W-:Y:S01]  /*7420*/  IMAD.X R11, RZ, RZ, R33, P5 ;  /* 0x000000ffff0b7224 */ /* 0x000fe200028e0621 */
[----:B------:R-:W-:-:S02]  /*7430*/  SHF.R.U64 R9, R9, 0x3, RZ ;  /* 0x0000000309097819 */ /* 0x000fc400000012ff */
[----:B------:R-:W-:Y:S02]  /*7440*/  SHF.R.U64 R8, R8, 0x3, RZ ;  /* 0x0000000308087819 */ /* 0x000fe400000012ff */
[----:B------:R-:W-:Y:S01]  /*7450*/  LOP3.LUT R32, R9, R32, RZ, 0x3c, !PT ;  /* 0x0000002009207212 */ /* 0x000fe200078e3cff */
[----:B------:R-:W-:Y:S01]  /*7460*/  IMAD.X R9, RZ, RZ, R33, P6 ;  /* 0x000000ffff097224 */ /* 0x000fe200030e0621 */
[----:B------:R-:W-:Y:S02]  /*7470*/  LOP3.LUT R8, R8, R79, RZ, 0x3c, !PT ;  /* 0x0000004f08087212 */ /* 0x000fe400078e3cff */
[----:B--2---:R-:W-:Y:S01]  /*7480*/  LOP3.LUT R14, R4, 0x2, RZ, 0x3c, !PT ;  /* 0x00000002040e7812 */ /* 0x004fe200078e3cff */
[----:B------:R-:W-:Y:S04]  /*7490*/  SHFL.IDX PT, R51, R51, R4, 0x1c1f ;  /* 0x001c1f0433337589 */ /* 0x000fe800000e0000 */
[----:B------:R-:W0:Y:S04]  /*74a0*/  SHFL.IDX PT, R36, R61, R14, 0x1c1f ;  /* 0x001c1f0e3d247589 */ /* 0x000e2800000e0000 */
[----:B------:R-:W-:Y:S04]  /*74b0*/  SHFL.IDX PT, R47, R47, R4, 0x1c1f ;  /* 0x001c1f042f2f7589 */ /* 0x000fe800000e0000 */
[----:B------:R-:W-:Y:S04]  /*74c0*/  SHFL.IDX PT, R6, R41, R14, 0x1c1f ;  /* 0x001c1f0e29067589 */ /* 0x000fe800000e0000 */
[----:B------:R-:W-:Y:S04]  /*74d0*/  SHFL.IDX PT, R49, R49, R4, 0x1c1f ;  /* 0x001c1f0431317589 */ /* 0x000fe800000e0000 */
[----:B------:R0:W-:Y:S04]  /*74e0*/  SHFL.IDX PT, R24, R5, R14, 0x1c1f ;  /* 0x001c1f0e05187589 */ /* 0x0001e800000e0000 */
[----:B------:R-:W-:Y:S04]  /*74f0*/  SHFL.IDX PT, R55, R55, R4, 0x1c1f ;  /* 0x001c1f0437377589 */ /* 0x000fe800000e0000 */
[----:B------:R-:W-:Y:S01]  /*7500*/  SHFL.IDX PT, R63, R63, R4, 0x1c1f ;  /* 0x001c1f043f3f7589 */ /* 0x000fe200000e0000 */
[----:B0-----:R-:W-:-:S03]  /*7510*/  SEL R5, R51, R36, P0 ;  /* 0x0000002433057207 */ /* 0x001fc60000000000 */
[----:B------:R0:W-:Y:S04]  /*7520*/  SHFL.IDX PT, R26, R35, R14, 0x1c1f ;  /* 0x001c1f0e231a7589 */ /* 0x0001e800000e0000 */
[----:B------:R-:W-:Y:S04]  /*7530*/  SHFL.IDX PT, R52, R65, R14, 0x1c1f ;  /* 0x001c1f0e41347589 */ /* 0x000fe800000e0000 */
[----:B------:R-:W-:Y:S01]  /*7540*/  SHFL.IDX PT, R57, R57, R4, 0x1c1f ;  /* 0x001c1f0439397589 */ /* 0x000fe200000e0000 */
[----:B0-----:R-:W-:-:S03]  /*7550*/  IMAD R35, R34, UR5, RZ ;  /* 0x0000000522237c24 */ /* 0x001fc6000f8e02ff */
[----:B------:R-:W-:Y:S04]  /*7560*/  SHFL.IDX PT, R43, R43, R4, 0x1c1f ;  /* 0x001c1f042b2b7589 */ /* 0x000fe800000e0000 */
[----:B------:R-:W-:Y:S04]  /*7570*/  SHFL.IDX PT, R67, R67, R4, 0x1c1f ;  /* 0x001c1f0443437589 */ /* 0x000fe800000e0000 */
[----:B------:R-:W-:Y:S04]  /*7580*/  SHFL.IDX PT, R38, R38, R14, 0x1c1f ;  /* 0x001c1f0e26267589 */ /* 0x000fe800000e0000 */
[----:B------:R-:W0:Y:S04]  /*7590*/  SHFL.IDX PT, R46, R40, R14, 0x1c1f ;  /* 0x001c1f0e282e7589 */ /* 0x000e2800000e0000 */
[----:B------:R-:W1:Y:S04]  /*75a0*/  SHFL.IDX PT, R54, R69, R14, 0x1c1f ;  /* 0x001c1f0e45367589 */ /* 0x000e6800000e0000 */
[----:B------:R-:W-:Y:S04]  /*75b0*/  SHFL.IDX PT, R59, R59, R4, 0x1c1f ;  /* 0x001c1f043b3b7589 */ /* 0x000fe800000e0000 */
[----:B------:R-:W-:Y:S04]  /*75c0*/  SHFL.IDX PT, R71, R71, R4, 0x1c1f ;  /* 0x001c1f0447477589 */ /* 0x000fe800000e0000 */
[----:B------:R-:W2:Y:S04]  /*75d0*/  SHFL.IDX PT, R42, R39, R14, 0x1c1f ;  /* 0x001c1f0e272a7589 */ /* 0x000ea800000e0000 */
[----:B------:R-:W3:Y:S04]  /*75e0*/  SHFL.IDX PT, R56, R73, R14, 0x1c1f ;  /* 0x001c1f0e49387589 */ /* 0x000ee800000e0000 */
[----:B------:R-:W-:Y:S01]  /*75f0*/  SHFL.IDX PT, R75, R75, R4, 0x1c1f ;  /* 0x001c1f044b4b7589 */ /* 0x000fe200000e0000 */
[----:B0-----:R-:W-:-:S02]  /*7600*/  SEL R44, R43, R46, P0 ;  /* 0x0000002e2b2c7207 */ /* 0x001fc40000000000 */
[----:B------:R-:W-:Y:S01]  /*7610*/  SEL R46, R46, R43, P0 ;  /* 0x0000002b2e2e7207 */ /* 0x000fe20000000000 */
[----:B------:R-:W0:Y:S01]  /*7620*/  SHFL.IDX PT, R58, R45, R14, 0x1c1f ;  /* 0x001c1f0e2d3a7589 */ /* 0x000e2200000e0000 */
[----:B-1----:R-:W-:Y:S02]  /*7630*/  SEL R25, R67, R54, P0 ;  /* 0x0000003643197207 */ /* 0x002fe40000000000 */
[----:B------:R-:W-:Y:S01]  /*7640*/  SEL R27, R54, R67, P0 ;  /* 0x00000043361b7207 */ /* 0x000fe20000000000 */
[----:B------:R1:W-:Y:S04]  /*7650*/  SHFL.IDX PT, R77, R77, R4, 0x1c1f ;  /* 0x001c1f044d4d7589 */ /* 0x0003e800000e0000 */
[----:B------:R4:W0:Y:S01]  /*7660*/  SHFL.IDX PT, R60, R53, R14, 0x1c1f ;  /* 0x001c1f0e353c7589 */ /* 0x00082200000e0000 */
[----:B--2---:R-:W-:Y:S01]  /*7670*/  SEL R40, R59, R42, P0 ;  /* 0x0000002a3b287207 */ /* 0x004fe20000000000 */
[----:B-1----:R-:W-:Y:S01]  /*7680*/  IMAD R4, R15, UR6, RZ ;  /* 0x000000060f047c24 */ /* 0x002fe2000f8e02ff */
[----:B------:R-:W-:-:S03]  /*7690*/  SEL R42, R42, R59, P0 ;  /* 0x0000003b2a2a7207 */ /* 0x000fc60000000000 */
[----:B------:R-:W-:Y:S01]  /*76a0*/  IMAD R15, R7, UR7, R4 ;  /* 0x00000007070f7c24 */ /* 0x000fe2000f8e0204 */
[----:B------:R-:W-:Y:S01]  /*76b0*/  SEL R7, R36, R51, P0 ;  /* 0x0000003324077207 */ /* 0x000fe20000000000 */
[----:B------:R-:W-:Y:S01]  /*76c0*/  IMAD R36, R48, 0xc0, R152 ;  /* 0x000000c030247824 */ /* 0x000fe200078e0298 */
[----:B------:R-:W-:Y:S01]  /*76d0*/  ULDC.64 UR6, c[0x0][0xb50] ;  /* 0x0002d40000067ab9 */ /* 0x000fe20000000a00 */
[----:B------:R-:W-:Y:S01]  /*76e0*/  IMAD.IADD R13, R13, 0x1, R15 ;  /* 0x000000010d0d7824 */ /* 0x000fe200078e020f */
[----:B------:R-:W-:Y:S01]  /*76f0*/  LEA R39, P4, R12, UR6, 0x2 ;  /* 0x000000060c277c11 */ /* 0x000fe2000f8810ff */
[----:B----4-:R-:W-:Y:S01]  /*7700*/  VIADD R14, R36, 0x8 ;  /* 0x00000008240e7836 */ /* 0x010fe20000000000 */
[----:B------:R-:W-:Y:S02]  /*7710*/  SEL R4, R47, R6, P0 ;  /* 0x000000062f047207 */ /* 0x000fe40000000000 */
[----:B------:R-:W-:Y:S01]  /*7720*/  SEL R6, R6, R47, P0 ;  /* 0x0000002f06067207 */ /* 0x000fe20000000000 */
[----:B------:R-:W-:Y:S01]  /*7730*/  BAR.SYNC.DEFER_BLOCKING 0x1, 0x180 ;  /* 0x0046000000007b1d */ /* 0x000fe20000010000 */
[----:B------:R-:W-:-:S02]  /*7740*/  ISETP.GE.OR P3, PT, R36, R35, P1 ;  /* 0x000000232400720c */ /* 0x000fc40000f66670 */
[----:B------:R-:W-:Y:S02]  /*7750*/  LEA.HI.X R41, R12, UR7, R13, 0x2, P4 ;  /* 0x000000070c297c11 */ /* 0x000fe4000a0f140d */
[----:B------:R-:W-:Y:S02]  /*7760*/  ISETP.GE.OR P1, PT, R14, R35, P1 ;  /* 0x000000230e00720c */ /* 0x000fe40000f26670 */
[----:B------:R-:W-:Y:S01]  /*7770*/  SEL R12, R49, R24, P0 ;  /* 0x00000018310c7207 */ /* 0x000fe20000000000 */
[----:B------:R-:W-:Y:S01]  /*7780*/  SHFL.IDX PT, R50, R39, RZ, 0x1c1f ;  /* 0x001c1fff27327589 */ /* 0x000fe200000e0000 */
[----:B------:R-:W-:Y:S02]  /*7790*/  SEL R14, R24, R49, P0 ;  /* 0x00000031180e7207 */ /* 0x000fe40000000000 */
[----:B------:R-:W-:Y:S01]  /*77a0*/  SEL R24, R55, R26, P0 ;  /* 0x0000001a37187207 */ /* 0x000fe20000000000 */
[----:B------:R3:W-:Y:S01]  /*77b0*/  SHFL.IDX PT, R64, R39, 0x1, 0x1c1f ;  /* 0x003c1f0027407f89 */ /* 0x0007e200000e0000 */
[----:B------:R-:W-:-:S02]  /*77c0*/  SEL R13, R63, R52, P0 ;  /* 0x000000343f0d7207 */ /* 0x000fc40000000000 */
[----:B------:R-:W-:Y:S01]  /*77d0*/  SEL R15, R52, R63, P0 ;  /* 0x0000003f340f7207 */ /* 0x000fe20000000000 */
[----:B------:R-:W1:Y:S01]  /*77e0*/  SHFL.IDX PT, R51, R41, RZ, 0x1c1f ;  /* 0x001c1fff29337589 */ /* 0x000e6200000e0000 */
[----:B------:R-:W-:Y:S02]  /*77f0*/  SEL R26, R26, R55, P0 ;  /* 0x000000371a1a7207 */ /* 0x000fe40000000000 */
[----:B------:R-:W-:Y:S01]  /*7800*/  SEL R36, R57, R38, P0 ;  /* 0x0000002639247207 */ /* 0x000fe20000000000 */
[----:B------:R2:W4:Y:S01]  /*7810*/  SHFL.IDX PT, R65, R41, 0x1, 0x1c1f ;  /* 0x003c1f0029417f89 */ /* 0x00052200000e0000 */
[----:B------:R-:W-:Y:S02]  /*7820*/  SEL R38, R38, R57, P0 ;  /* 0x0000003926267207 */ /* 0x000fe40000000000 */
[----:B---3--:R-:W-:Y:S01]  /*7830*/  SEL R39, R56, R71, P0 ;  /* 0x0000004738277207 */ /* 0x008fe20000000000 */
[----:B------:R3:W-:Y:S01]  /*7840*/  STSM.16.M88.4 [R37], R4 ;  /* 0x0000000425007844 */ /* 0x0007e20000000200 */
[----:B0-----:R-:W-:-:S02]  /*7850*/  SEL R43, R58, R75, P0 ;  /* 0x0000004b3a2b7207 */ /* 0x001fc40000000000 */
[----:B------:R-:W-:Y:S01]  /*7860*/  SEL R45, R77, R60, P0 ;  /* 0x0000003c4d2d7207 */ /* 0x000fe20000000000 */
[----:B------:R-:W-:Y:S01]  /*7870*/  STSM.16.M88.4 [R72], R12 ;  /* 0x0000000c48007844 */ /* 0x000fe20000000200 */
[----:B--2---:R-:W-:Y:S02]  /*7880*/  SEL R41, R75, R58, P0 ;  /* 0x0000003a4b297207 */ /* 0x004fe40000000000 */
[----:B------:R-:W-:Y:S01]  /*7890*/  SEL R47, R60, R77, P0 ;  /* 0x0000004d3c2f7207 */ /* 0x000fe20000000000 */
[----:B------:R-:W-:Y:S01]  /*78a0*/  STSM.16.M88.4 [R62], R24 ;  /* 0x000000183e007844 */ /* 0x000fe20000000200 */
[----:B---3--:R-:W-:-:S05]  /*78b0*/  SEL R37, R71, R56, P0 ;  /* 0x0000003847257207 */ /* 0x008fca0000000000 */
[----:B------:R0:W-:Y:S04]  /*78c0*/  STSM.16.M88.4 [R70], R36 ;  /* 0x0000002446007844 */ /* 0x0001e80000000200 */
[----:B------:R-:W-:Y:S04]  /*78d0*/  STSM.16.M88.4 [R68], R40 ;  /* 0x0000002844007844 */ /* 0x000fe80000000200 */
[----:B------:R-:W-:Y:S01]  /*78e0*/  STSM.16.M88.4 [R66], R44 ;  /* 0x0000002c42007844 */ /* 0x000fe20000000200 */
[----:B------:R-:W-:Y:S08]  /*78f0*/  BAR.SYNC.DEFER_BLOCKING 0x1, 0x180 ;  /* 0x0046000000007b1d */ /* 0x000ff00000010000 */
[----:B0-----:R-:W0:Y:S08]  /*7900*/  @P2 LDC R37, c[0x0][0xbec] ;  /* 0x0002fb00ff252b82 */ /* 0x001e300000000800 */
[----:B------:R-:W2:Y:S01]  /*7910*/  @P2 LDC R39, c[0x0][0xbf0] ;  /* 0x0002fc00ff272b82 */ /* 0x000ea20000000800 */
[----:B------:R-:W-:Y:S01]  /*7920*/  UIMAD UR6, UR12, UR8, URZ ;  /* 0x000000080c0672a4 */ /* 0x000fe2000f8e023f */
[----:B-1----:R1:W-:Y:S04]  /*7930*/  @!P3 ST.E desc[UR52][R50.64], R3 ;  /* 0x000000033200b985 */ /* 0x0023e8000c101934 */
[----:B----4-:R0:W-:Y:S04]  /*7940*/  @!P1 ST.E desc[UR52][R64.64], R0 ;  /* 0x0000000040009985 */ /* 0x0101e8000c101934 */
[----:B------:R3:W5:Y:S01]  /*7950*/  LD.E.128 R60, desc[UR52][R10.64] ;  /* 0x000000340a3c7980 */ /* 0x000762000c101d00 */
[----:B-1----:R-:W-:Y:S01]  /*7960*/  IMAD R3, R18, 0x60, R19 ;  /* 0x0000006012037824 */ /* 0x002fe200078e0213 */
[----:B------:R-:W-:-:S02]  /*7970*/  UIMAD.WIDE.U32 UR4, UR13, UR8, URZ ;  /* 0x000000080d0472a5 */ /* 0x000fc4000f8e003f */
[----:B------:R1:W5:Y:S01]  /*7980*/  LD.E.128 R12, desc[UR52][R20.64] ;  /* 0x00000034140c7980 */ /* 0x000362000c101d00 */
[----:B---3--:R-:W-:Y:S01]  /*7990*/  IMAD R10, R48, 0xc0, R3 ;  /* 0x000000c0300a7824 */ /* 0x008fe200078e0203 */
[----:B------:R-:W-:Y:S02]  /*79a0*/  UIMAD UR6, UR13, UR9, UR6 ;  /* 0x000000090d0672a4 */ /* 0x000fe4000f8e0206 */
[----:B------:R3:W5:Y:S01]  /*79b0*/  LD.E.128 R24, desc[UR52][R8.64] ;  /* 0x0000003408187980 */ /* 0x000762000c101d00 */
[----:B0-----:R-:W-:Y:S01]  /*79c0*/  @P2 IMAD.HI.U32 R0, R10, R37, RZ ;  /* 0x000000250a002227 */ /* 0x001fe200078e00ff */
[----:B------:R-:W-:Y:S01]  /*79d0*/  ULDC.64 UR8, c[0x0][0xaf0] ;  /* 0x0002bc0000087ab9 */ /* 0x000fe20000000a00 */
[----:B------:R-:W-:Y:S01]  /*79e0*/  UIADD3 UR5, UR5, UR6, URZ ;  /* 0x0000000605057290 */ /* 0x000fe2000fffe03f */
[----:B------:R-:W5:Y:S01]  /*79f0*/  LD.E.128 R52, desc[UR52][R32.64] ;  /* 0x0000003420347980 */ /* 0x000f62000c101d00 */
[----:B------:R-:W-:Y:S01]  /*7a00*/  IMAD.MOV.U32 R3, RZ, RZ, R10 ;  /* 0x000000ffff037224 */ /* 0x000fe200078e000a */
[----:B--2---:R-:W-:Y:S01]  /*7a10*/  @P2 SHF.R.U32.HI R3, RZ, R39, R0 ;  /* 0x00000027ff032219 */ /* 0x004fe20000011600 */
[----:B------:R-:W-:Y:S01]  /*7a20*/  UIMAD UR7, UR14, UR8, URZ ;  /* 0x000000080e0772a4 */ /* 0x000fe2000f8e023f */
[----:B------:R0:W5:Y:S01]  /*7a30*/  LD.E.128 R4, desc[UR52][R30.64] ;  /* 0x000000341e047980 */ /* 0x000162000c101d00 */
[----:B------:R-:W-:Y:S01]  /*7a40*/  UIMAD.WIDE.U32 UR4, UR44, UR8, UR4 ;  /* 0x000000082c0472a5 */ /* 0x000fe2000f8e0004 */
[--C-:B------:R-:W-:Y:S01]  /*7a50*/  SHF.R.S32.HI R0, RZ, 0x1f, R3.reuse ;  /* 0x0000001fff007819 */ /* 0x100fe20000011403 */
[----:B------:R-:W-:Y:S01]  /*7a60*/  UIMAD UR6, UR44, UR9, UR7 ;  /* 0x000000092c0672a4 */ /* 0x000fe2000f8e0207 */
[----:B------:R-:W-:Y:S01]  /*7a70*/  IMAD.MOV R11, RZ, RZ, -R3 ;  /* 0x000000ffff0b7224 */ /* 0x000fe200078e0a03 */
[----:B------:R2:W5:Y:S01]  /*7a80*/  LD.E.128 R56, desc[UR52][R28.64] ;  /* 0x000000341c387980 */ /* 0x000562000c101d00 */
[----:B------:R-:W-:Y:S01]  /*7a90*/  ULDC.64 UR8, c[0x0][0xae0] ;  /* 0x0002b80000087ab9 */ /* 0x000fe20000000a00 */
[----:B------:R-:W-:Y:S01]  /*7aa0*/  UIADD3 UR6, UR5, UR6, URZ ;  /* 0x0000000605067290 */ /* 0x000fe2000fffe03f */
[----:B------:R-:W-:Y:S01]  /*7ab0*/  IMAD R0, R0, UR8, RZ ;  /* 0x0000000800007c24 */ /* 0x000fe2000f8e02ff */
[----:B------:R-:W-:Y:S01]  /*7ac0*/  @!PT LDS RZ, [RZ] ;  /* 0x00000000fffff984 */ /* 0x000fe20000000800 */
[----:B------:R-:W-:Y:S01]  /*7ad0*/  @!PT LDS RZ, [RZ] ;  /* 0x00000000fffff984 */ /* 0x000fe20000000800 */
[----:B------:R-:W-:Y:S01]  /*7ae0*/  @!PT LDS RZ, [RZ] ;  /* 0x00000000fffff984 */ /* 0x000fe20000000800 */
[----:B------:R-:W-:Y:S01]  /*7af0*/  @!PT LDS RZ, [RZ] ;  /* 0x00000000fffff984 */ /* 0x000fe20000000800 */
[----:B------:R4:W-:Y:S06]  /*7b00*/  MEMBAR.ALL.CTA ;  /* 0x0000000000007992 */ /* 0x0009ec0000008000 */
[----:B----4-:R-:W4:Y:S01]  /*7b10*/  FENCE.VIEW.ASYNC.S ;  /* 0x00000000000073c6 */ /* 0x010f220000000000 */
[----:B------:R-:W-:-:S02]  /*7b20*/  IMAD R11, R34, R11, R10 ;  /* 0x0000000b220b7224 */ /* 0x000fc400078e020a */
[C---:B-1----:R-:W-:Y:S02]  /*7b30*/  IMAD R21, R3.reuse, UR9, R0 ;  /* 0x0000000903157c24 */ /* 0x042fe4000f8e0200 */
[----:B---3--:R-:W-:Y:S01]  /*7b40*/  IMAD.U32 R9, RZ, RZ, UR5 ;  /* 0x00000005ff097e24 */ /* 0x008fe2000f8e00ff */
[----:B------:R-:W-:Y:S01]  /*7b50*/  SHF.R.S32.HI R0, RZ, 0x1f, R11 ;  /* 0x0000001fff007819 */ /* 0x000fe2000001140b */
[----:B------:R-:W-:Y:S01]  /*7b60*/  IMAD.U32 R8, RZ, RZ, UR4 ;  /* 0x00000004ff087e24 */ /* 0x000fe2000f8e00ff */
[----:B------:R-:W-:Y:S01]  /*7b70*/  ULDC.64 UR4, c[0x0][0xad8] ;  /* 0x0002b60000047ab9 */ /* 0x000fe20000000a00 */
[----:B------:R-:W-:Y:S01]  /*7b80*/  IMAD.U32 R9, RZ, RZ, UR6 ;  /* 0x00000006ff097e24 */ /* 0x000fe2000f8e00ff */
[----:B------:R-:W-:Y:S01]  /*7b90*/  UIADD3 UR43, UR43, 0x19c20, URZ ;  /* 0x00019c202b2b7890 */ /* 0x000fe2000fffe03f */
[----:B------:R-:W-:Y:S01]  /*7ba0*/  IMAD R0, R0, UR4, RZ ;  /* 0x0000000400007c24 */ /* 0x000fe2000f8e02ff */
[----:B------:R-:W-:Y:S01]  /*7bb0*/  UIADD3 UR38, UR38, 0x1, URZ ;  /* 0x0000000126267890 */ /* 0x000fe2000fffe03f */
[----:B------:R-:W-:Y:S01]  /*7bc0*/  IMAD.WIDE.U32 R8, R3, UR8, R8 ;  /* 0x0000000803087c25 */ /* 0x000fe2000f8e0008 */
[----:B------:R-:W-:-:S03]  /*7bd0*/  ULDC.64 UR6, c[0x0][0xa80] ;  /* 0x0002a00000067ab9 */ /* 0x000fc60000000a00 */
[----:B------:R-:W-:Y:S02]  /*7be0*/  IMAD.IADD R9, R9, 0x1, R21 ;  /* 0x0000000109097824 */ /* 0x000fe400078e0215 */
[C---:B------:R-:W-:Y:S02]  /*7bf0*/  IMAD R3, R11.reuse, UR5, R0 ;  /* 0x000000050b037c24 */ /* 0x040fe4000f8e0200 */
[----:B------:R-:W-:Y:S02]  /*7c00*/  IMAD R0, R48, 0xc0, R19 ;  /* 0x000000c030007824 */ /* 0x000fe400078e0213 */
[----:B------:R-:W-:-:S03]  /*7c10*/  IMAD.WIDE.U32 R8, R11, UR4, R8 ;  /* 0x000000040b087c25 */ /* 0x000fc6000f8e0008 */
[----:B------:R-:W-:Y:S01]  /*7c20*/  ISETP.GE.AND P0, PT, R0, R35, PT ;  /* 0x000000230000720c */ /* 0x000fe20003f06270 */
[----:B------:R-:W-:Y:S01]  /*7c30*/  IMAD.IADD R3, R9, 0x1, R3 ;  /* 0x0000000109037824 */ /* 0x000fe200078e0203 */
[----:B------:R-:W-:Y:S01]  /*7c40*/  UPRMT UR43, URZ, 0x654, UR43 ;  /* 0x000006543f2b7896 */ /* 0x000fe2000800002b */
[----:B0-----:R-:W-:Y:S01]  /*7c50*/  LEA R30, P1, R8, UR6, 0x1 ;  /* 0x00000006081e7c11 */ /* 0x001fe2000f8208ff */
[----:B------:R-:W-:-:S03]  /*7c60*/  UISETP.NE.AND UP0, UPT, UR38, 0x2, UPT ;  /* 0x000000022600788c */ /* 0x000fc6000bf05270 */
[----:B------:R-:W-:Y:S01]  /*7c70*/  LEA.HI.X R3, R8, UR7, R3, 0x1, P1 ;  /* 0x0000000708037c11 */ /* 0x000fe200088f0c03 */
[----:B------:R-:W-:Y:S01]  /*7c80*/  USEL UR5, URZ, 0x1, UP0 ;  /* 0x000000013f057887 */ /* 0x000fe20008000000 */
[----:B------:R-:W-:Y:S01]  /*7c90*/  ULDC UR4, c[0x0][0xc] ;  /* 0x0000030000047ab9 */ /* 0x000fe20000000800 */
[----:B------:R-:W-:Y:S01]  /*7ca0*/  USEL UR38, UR38, URZ, UP0 ;  /* 0x0000003f26267287 */ /* 0x000fe20008000000 */
[----:B----4-:R2:W0:Y:S01]  /*7cb0*/  SHFL.IDX PT, R10, R30, RZ, 0x1c1f ;  /* 0x001c1fff1e0a7589 */ /* 0x01042200000e0000 */
[----:B------:R-:W-:Y:S01]  /*7cc0*/  UIADD3 UR45, UR4, UR45, URZ ;  /* 0x0000002d042d7290 */ /* 0x000fe2000fffe03f */
[----:B------:R-:W-:Y:S01]  /*7cd0*/  SYNCS.ARRIVE.TRANS64.RED.A1T0 RZ, [UR43], RZ ;  /* 0x000000ffffff79a7 */ /* 0x000fe2000810042b */
[----:B------:R-:W-:Y:S01]  /*7ce0*/  ULOP3.LUT UR37, UR37, UR5, URZ, 0x3c, !UPT ;  /* 0x0000000525257292 */ /* 0x000fe2000f8e3c3f */
[----:B------:R2:W1:Y:S01]  /*7cf0*/  SHFL.IDX PT, R11, R3, RZ, 0x1c1f ;  /* 0x001c1fff030b7589 */ /* 0x00046200000e0000 */
[----:B------:R-:W-:Y:S04]  /*7d00*/  BSSY B0, `(.L_x_8490) ;  /* 0x000000e000007945 */ /* 0x000fe80003800000 */
[----:B------:R-:W-:Y:S06]  /*7d10*/  @P0 BRA `(.L_x_8491) ;  /* 0x0000000000300947 */ /* 0x000fec0003800000 */
[----:B------:R-:W-:Y:S02]  /*7d20*/  ULDC UR4, c[0x0][0xac8] ;  /* 0x0002b20000047ab9 */ /* 0x000fe40000000800 */
[----:B------:R-:W-:Y:S02]  /*7d30*/  ISETP.GE.AND P1, PT, R17, UR4, PT ;  /* 0x0000000411007c0c */ /* 0x000fe4000bf26270 */
[----:B------:R-:W-:Y:S02]  /*7d40*/  ISETP.GE.AND P2, PT, R16, UR4, PT ;  /* 0x0000000410007c0c */ /* 0x000fe4000bf46270 */
[----:B------:R-:W-:-:S09]  /*7d50*/  ISETP.GE.AND P0, PT, R2, UR4, PT ;  /* 0x0000000402007c0c */ /* 0x000fd2000bf06270 */
[CC--:B0-----:R-:W-:Y:S02]  /*7d60*/  @!P1 LEA R20, P3, R17.reuse, R10.reuse, 0x1 ;  /* 0x0000000a11149211 */ /* 0x0c1fe400078608ff */
[----:B--2---:R-:W-:Y:S02]  /*7d70*/  @!P2 LEA R28, P4, R16, R10, 0x1 ;  /* 0x0000000a101ca211 */ /* 0x004fe400078808ff */
[----:B-1----:R-:W-:Y:S01]  /*7d80*/  @!P0 IMAD.WIDE R8, R2, 0x2, R10 ;  /* 0x0000000202088825 */ /* 0x002fe200078e020a */
[-C--:B------:R-:W-:Y:S02]  /*7d90*/  @!P1 LEA.HI.X R21, R17, R11.reuse, R157, 0x1, P3 ;  /* 0x0000000b11159211 */ /* 0x080fe400018f0c9d */
[----:B------:R-:W-:Y:S02]  /*7da0*/  @!P2 LEA.HI.X R29, R16, R11, R156, 0x1, P4 ;  /* 0x0000000b101da211 */ /* 0x000fe400020f0c9c */
[----:B-----5:R3:W-:Y:S04]  /*7db0*/  @!P0 ST.E.128 desc[UR52][R8.64], R52 ;  /* 0x0000003408008985 */ /* 0x0207e8000c101d34 */
[----:B------:R3:W-:Y:S04]  /*7dc0*/  @!P1 ST.E.128 desc[UR52][R20.64], R56 ;  /* 0x0000003814009985 */ /* 0x0007e8000c101d34 */
[----:B------:R3:W-:Y:S02]  /*7dd0*/  @!P2 ST.E.128 desc[UR52][R28.64], R60 ;  /* 0x0000003c1c00a985 */ /* 0x0007e4000c101d34 */
.L_x_8491:
[----:B------:R-:W-:Y:S05]  /*7de0*/  BSYNC B0 ;  /* 0x0000000000007941 */ /* 0x000fea0003800000 */
.L_x_8490:
[----:B------:R-:W-:Y:S01]  /*7df0*/  VIADD R0, R0, 0x60 ;  /* 0x0000006000007836 */ /* 0x000fe20000000000 */
[----:B-1----:R1:W4:Y:S01]  /*7e00*/  SHFL.IDX PT, R11, R3, 0x1, 0x1c1f ;  /* 0x003c1f00030b7f89 */ /* 0x00232200000e0000 */
[----:B------:R-:W-:Y:S01]  /*7e10*/  UIADD3 UR36, UR36, 0x1, URZ ;  /* 0x0000000124247890 */ /* 0x000fe2000fffe03f */
[----:B------:R-:W-:Y:S02]  /*7e20*/  BSSY B0, `(.L_x_8492) ;  /* 0x0000010000007945 */ /* 0x000fe40003800000 */
[----:B------:R-:W-:Y:S01]  /*7e30*/  ISETP.GE.AND P0, PT, R0, R35, PT ;  /* 0x000000230000720c */ /* 0x000fe20003f06270 */
[----:B0-----:R1:W0:-:S12]  /*7e40*/  SHFL.IDX PT, R10, R30, 0x1, 0x1c1f ;  /* 0x003c1f001e0a7f89 */ /* 0x00121800000e0000 */
[----:B-1----:R-:W-:Y:S05]  /*7e50*/  @P0 BRA `(.L_x_8493) ;  /* 0x0000000000300947 */ /* 0x002fea0003800000 */
[----:B------:R-:W-:Y:S02]  /*7e60*/  ULDC UR4, c[0x0][0xac8] ;  /* 0x0002b20000047ab9 */ /* 0x000fe40000000800 */
[----:B------:R-:W-:Y:S02]  /*7e70*/  ISETP.GE.AND P3, PT, R17, UR4, PT ;  /* 0x0000000411007c0c */ /* 0x000fe4000bf66270 */
[----:B------:R-:W-:Y:S02]  /*7e80*/  ISETP.GE.AND P4, PT, R16, UR4, PT ;  /* 0x0000000410007c0c */ /* 0x000fe4000bf86270 */
[----:B------:R-:W-:-:S09]  /*7e90*/  ISETP.GE.AND P2, PT, R2, UR4, PT ;  /* 0x0000000402007c0c */ /* 0x000fd2000bf46270 */
[CC--:B0--3--:R-:W-:Y:S02]  /*7ea0*/  @!P3 LEA R20, P0, R17.reuse, R10.reuse, 0x1 ;  /* 0x0000000a1114b211 */ /* 0x0c9fe400078008ff */
[----:B--2---:R-:W-:Y:S02]  /*7eb0*/  @!P4 LEA R28, P1, R16, R10, 0x1 ;  /* 0x0000000a101cc211 */ /* 0x004fe400078208ff */
[----:B----4-:R-:W-:Y:S01]  /*7ec0*/  @!P2 IMAD.WIDE R8, R2, 0x2, R10 ;  /* 0x000000020208a825 */ /* 0x010fe200078e020a */
[-C--:B------:R-:W-:Y:S02]  /*7ed0*/  @!P3 LEA.HI.X R21, R17, R11.reuse, R157, 0x1, P0 ;  /* 0x0000000b1115b211 */ /* 0x080fe400000f0c9d */
[----:B------:R-:W-:Y:S02]  /*7ee0*/  @!P4 LEA.HI.X R29, R16, R11, R156, 0x1, P1 ;  /* 0x0000000b101dc211 */ /* 0x000fe400008f0c9c */
[----:B-----5:R1:W-:Y:S04]  /*7ef0*/  @!P2 ST.E.128 desc[UR52][R8.64], R4 ;  /* 0x000000040800a985 */ /* 0x0203e8000c101d34 */
[----:B------:R1:W-:Y:S04]  /*7f00*/  @!P3 ST.E.128 desc[UR52][R20.64], R12 ;  /* 0x0000000c1400b985 */ /* 0x0003e8000c101d34 */
[----:B------:R1:W-:Y:S02]  /*7f10*/  @!P4 ST.E.128 desc[UR52][R28.64], R24 ;  /* 0x000000181c00c985 */ /* 0x0003e4000c101d34 */
.L_x_8493:
[----:B------:R-:W-:Y:S05]  /*7f20*/  BSYNC B0 ;  /* 0x0000000000007941 */ /* 0x000fea0003800000 */
.L_x_8492:
[----:B------:R-:W2:Y:S02]  /*7f30*/  LDC R0, c[0x0][0xc34] ;  /* 0x00030d00ff007b82 */ /* 0x000ea40000000800 */
[----:B--2---:R-:W-:-:S13]  /*7f40*/  ISETP.LE.AND P0, PT, R0, UR45, PT ;  /* 0x0000002d00007c0c */ /* 0x004fda000bf03270 */
[----:B------:R-:W-:Y:S05]  /*7f50*/  @!P0 BRA `(.L_x_8494) ;  /* 0xffffff8c00808947 */ /* 0x000fea000383ffff */
[----:B------:R-:W-:Y:S05]  /*7f60*/  EXIT ;  /* 0x000000000000794d */ /* 0x000fea0003800000 */
.L_x_8466:
[----:B------:R-:W-:-:S08]  /*7f70*/  NOP ;  /* 0x0000000000007918 */ /* 0x000fd00000000000 */
[----:B------:R-:W0:-:S00]  /*7f80*/  USETMAXREG.DEALLOC.CTAPOOL 0x20 ;  /* 0x00000020000079c8 */ /* 0x000e0000080e0500 */
[----:B------:R-:W1:Y:S01]  /*7f90*/  S2UR UR48, SR_CTAID.X ;  /* 0x00000000003079c3 */ /* 0x000e620000002500 */
[----:B------:R-:W-:Y:S01]  /*7fa0*/  UMOV UR46, 0x1 ;  /* 0x00000001002e7882 */ /* 0x000fe20000000000 */
[----:B0-----:R-:W-:Y:S02]  /*7fb0*/  IMAD.MOV.U32 R18, RZ, RZ, RZ ;  /* 0x000000ffff127224 */ /* 0x001fe400078e00ff */
[----:B------:R-:W-:-:S04]  /*7fc0*/  IMAD.MOV.U32 R22, RZ, RZ, 0x1 ;  /* 0x00000001ff167424 */ /* 0x000fc800078e00ff */
[----:B------:R-:W1:Y:S02]  /*7fd0*/  LDC R0, c[0x0][0xc34] ;  /* 0x00030d00ff007b82 */ /* 0x000e640000000800 */
[----:B-1----:R-:W-:-:S13]  /*7fe0*/  ISETP.LE.AND P0, PT, R0, UR48, PT ;  /* 0x0000003000007c0c */ /* 0x002fda000bf03270 */
[----:B------:R-:W-:Y:S05]  /*7ff0*/  @P0 BRA `(.L_x_8495) ;  /* 0x0000003000bc0947 */ /* 0x000fea0003800000 */
[----:B------:R-:W0:Y:S01]  /*8000*/  S2R R12, SR_TID.X ;  /* 0x00000000000c7919 */ /* 0x000e220000002100 */
[----:B------:R-:W1:Y:S01]  /*8010*/  S2UR UR4, SR_CgaCtaId ;  /* 0x00000000000479c3 */ /* 0x000e620000008800 */
[----:B------:R-:W-:Y:S01]  /*8020*/  IMAD.SHL.U32 R9, R2, 0x800, RZ ;  /* 0x0000080002097824 */ /* 0x000fe200078e00ff */
[----:B------:R-:W-:Y:S01]  /*8030*/  UMOV UR40, 0x400 ;  /* 0x0000040000287882 */ /* 0x000fe20000000000 */
[----:B------:R-:W-:Y:S01]  /*8040*/  IMAD.MOV.U32 R22, RZ, RZ, 0x1 ;  /* 0x00000001ff167424 */ /* 0x000fe200078e00ff */
[----:B------:R-:W-:Y:S01]  /*8050*/  MOV R18, RZ ;  /* 0x000000ff00127202 */ /* 0x000fe20000000f00 */
        /* <DEDUP_REMOVED lines=8> */
[C---:B------:R-:W-:Y:S01]  /*80e0*/  IMAD.SHL.U32 R0, R12.reuse, 0x10, RZ ;  /* 0x000000100c007824 */ /* 0x040fe200078e00ff */
[----:B------:R-:W-:Y:S01]  /*80f0*/  SHF.R.U32.HI R4, RZ, 0x1, R12 ;  /* 0x00000001ff047819 */ /* 0x000fe2000001160c */
[----:B------:R-:W-:Y:S01]  /*8100*/  IMAD.SHL.U32 R2, R12, 0x80, RZ ;  /* 0x000000800c027824 */ /* 0x000fe200078e00ff */
[C---:B------:R-:W-:Y:S01]  /*8110*/  LOP3.LUT R5, R3.reuse, 0x360, RZ, 0xc0, !PT ;  /* 0x0000036003057812 */ /* 0x040fe200078ec0ff */
[----:B------:R-:W-:Y:S01]  /*8120*/  IMAD.SHL.U32 R6, R10, 0x10, RZ ;  /* 0x000000100a067824 */ /* 0x000fe200078e00ff */
[----:B------:R-:W-:Y:S01]  /*8130*/  LOP3.LUT R3, R3, 0x80, RZ, 0xc0, !PT ;  /* 0x0000008003037812 */ /* 0x000fe200078ec0ff */
[----:B------:R-:W-:Y:S01]  /*8140*/  IMAD.SHL.U32 R8, R12, 0x4, RZ ;  /* 0x000000040c087824 */ /* 0x000fe200078e00ff */
[----:B------:R-:W-:Y:S01]  /*8150*/  LOP3.LUT R7, R0, 0x60, RZ, 0xc0, !PT ;  /* 0x0000006000077812 */ /* 0x000fe200078ec0ff */
[----:B------:R-:W-:Y:S01]  /*8160*/  IMAD.SHL.U32 R11, R12, 0x2, RZ ;  /* 0x000000020c0b7824 */ /* 0x000fe200078e00ff */
[----:B------:R-:W-:-:S02]  /*8170*/  LOP3.LUT R3, R3, 0x10, R4, 0xf8, !PT ;  /* 0x0000001003037812 */ /* 0x000fc400078ef804 */
[----:B------:R-:W-:Y:S02]  /*8180*/  LOP3.LUT R4, R4, 0x20, RZ, 0xc0, !PT ;  /* 0x0000002004047812 */ /* 0x000fe400078ec0ff */
[----:B------:R-:W-:Y:S02]  /*8190*/  LOP3.LUT R13, R7, 0x700, R6, 0xf8, !PT ;  /* 0x00000700070d7812 */ /* 0x000fe400078ef806 */
[----:B------:R-:W-:Y:S02]  /*81a0*/  LOP3.LUT R7, R4, 0x10, R12, 0xf8, !PT ;  /* 0x0000001004077812 */ /* 0x000fe400078ef80c */
[----:B------:R-:W-:Y:S02]  /*81b0*/  LOP3.LUT R5, R5, 0x400, R6, 0xf8, !PT ;  /* 0x0000040005057812 */ /* 0x000fe400078ef806 */
[----:B------:R-:W-:Y:S02]  /*81c0*/  LOP3.LUT R6, R0, 0x90, RZ, 0xc0, !PT ;  /* 0x0000009000067812 */ /* 0x000fe400078ec0ff */
[----:B------:R-:W-:-:S02]  /*81d0*/  LOP3.LUT R4, R2, 0x400, RZ, 0xc0, !PT ;  /* 0x0000040002047812 */ /* 0x000fc400078ec0ff */
[----:B------:R-:W-:Y:S02]  /*81e0*/  LOP3.LUT R7, R7, 0x380, R2, 0xf8, !PT ;  /* 0x0000038007077812 */ /* 0x000fe400078ef802 */
[----:B------:R-:W-:Y:S02]  /*81f0*/  LOP3.LUT R2, R3, 0x10, R8, 0x78, !PT ;  /* 0x0000001003027812 */ /* 0x000fe400078e7808 */
[----:B------:R-:W-:Y:S02]  /*8200*/  LOP3.LUT R6, R6, 0x10, R11, 0x78, !PT ;  /* 0x0000001006067812 */ /* 0x000fe400078e780b */
[----:B------:R-:W-:Y:S01]  /*8210*/  LOP3.LUT R19, R5, R2, RZ, 0xfc, !PT ;  /* 0x0000000205137212 */ /* 0x000fe200078efcff */
[----:B------:R-:W-:Y:S01]  /*8220*/  IMAD.SHL.U32 R2, R12, 0x40, RZ ;  /* 0x000000400c027824 */ /* 0x000fe200078e00ff */
[----:B------:R-:W-:Y:S02]  /*8230*/  LOP3.LUT R4, R4, 0x800, R9, 0xf8, !PT ;  /* 0x0000080004047812 */ /* 0x000fe400078ef809 */
[----:B------:R-:W-:-:S02]  /*8240*/  LOP3.LUT R7, R7, 0x70, R0, 0x78, !PT ;  /* 0x0000007007077812 */ /* 0x000fc400078e7800 */
[----:B------:R-:W-:Y:S02]  /*8250*/  SHF.R.U32.HI R3, RZ, 0x1, R10 ;  /* 0x00000001ff037819 */ /* 0x000fe4000001160a */
[----:B------:R-:W-:Y:S02]  /*8260*/  LOP3.LUT R6, R13, R6, RZ, 0xfc, !PT ;  /* 0x000000060d067212 */ /* 0x000fe400078efcff */
[----:B------:R-:W-:Y:S02]  /*8270*/  LOP3.LUT R0, R0, 0x10, RZ, 0xc0, !PT ;  /* 0x0000001000007812 */ /* 0x000fe400078ec0ff */
[----:B------:R-:W-:Y:S02]  /*8280*/  LOP3.LUT R23, R4, R7, RZ, 0xfc, !PT ;  /* 0x0000000704177212 */ /* 0x000fe400078efcff */
[----:B------:R-:W-:Y:S02]  /*8290*/  LOP3.LUT R4, R3, 0x40, R2, 0xf8, !PT ;  /* 0x0000004003047812 */ /* 0x000fe400078ef802 */
[C---:B------:R-:W-:Y:S01]  /*82a0*/  LOP3.LUT R3, R0.reuse, 0x20, RZ, 0xfc, !PT ;  /* 0x0000002000037812 */ /* 0x040fe200078efcff */
[----:B------:R-:W-:Y:S01]  /*82b0*/  VIADD R27, R23, 0x40 ;  /* 0x00000040171b7836 */ /* 0x000fe20000000000 */
[----:B------:R-:W-:Y:S01]  /*82c0*/  LOP3.LUT R2, R0, 0x40, RZ, 0xfc, !PT ;  /* 0x0000004000027812 */ /* 0x000fe200078efcff */
[----:B------:R-:W-:Y:S01]  /*82d0*/  VIADD R0, R6, UR40 ;  /* 0x0000002806007c36 */ /* 0x000fe20008000000 */
[----:B------:R-:W-:-:S02]  /*82e0*/  LOP3.LUT P0, RZ, R12, 0x4, RZ, 0xc0, !PT ;  /* 0x000000040cff7812 */ /* 0x000fc4000780c0ff */
[C---:B------:R-:W-:Y:S02]  /*82f0*/  LOP3.LUT R29, R19.reuse, 0x1800, RZ, 0xfc, !PT ;  /* 0x00001800131d7812 */ /* 0x040fe400078efcff */
[----:B------:R0:W-:Y:S01]  /*8300*/  STL [R1], R0 ;  /* 0x0000000001007387 */ /* 0x0001e20000100800 */
[----:B------:R-:W-:-:S08]  /*8310*/  LOP3.LUT R28, R19, 0x2800, RZ, 0xfc, !PT ;  /* 0x00002800131c7812 */ /* 0x000fd000078efcff */
[----:B------:R-:W-:-:S07]  /*8320*/  @P0 VIADD R27, R23, 0xffffffc0 ;  /* 0xffffffc0171b0836 */ /* 0x000fce0000000000 */
.L_x_8544:
        /* <DEDUP_REMOVED lines=28> */
[----:B------:R-:W-:Y:S11]  /*84f0*/  @!P0 BRA `(.L_x_8496) ;  /* 0x0000000000408947 */ /* 0x000ff60003800000 */
        /* <DEDUP_REMOVED lines=16> */
.L_x_8496:
        /* <DEDUP_REMOVED lines=20> */
.L_x_8497:
[----:B0-----:R-:W-:-:S04]  /*8740*/  IMAD.U32 R0, RZ, RZ, UR40 ;  /* 0x00000028ff007e24 */ /* 0x001fc8000f8e00ff */
[----:B------:R-:W-:-:S05]  /*8750*/  VIADD R0, R0, 0x3000 ;  /* 0x0000300000007836 */ /* 0x000fca0000000000 */
        /* <DEDUP_REMOVED lines=18> */
.L_x_8498:
        /* <DEDUP_REMOVED lines=18> */
.L_x_8499:
        /* <DEDUP_REMOVED lines=19> */
[----:B--2---:R-:W-:Y:S02]  /*8ad0*/  SHF.R.S32.HI R26, RZ, 0x1f, R25 ;  /* 0x0000001fff1a7819 */ /* 0x004fe40000011419 */
[----:B------:R-:W-:Y:S01]  /*8ae0*/  SEL R16, R25, RZ, !P1 ;  /* 0x000000ff19107207 */ /* 0x000fe20004800000 */
[----:B------:R-:W-:Y:S06]  /*8af0*/  BRA.DIV UR4, `(.L_x_8500) ;  /* 0x0000002e044c7947 */ /* 0x000fec000b800000 */
[----:B------:R0:W1:Y:S02]  /*8b00*/  SHFL.IDX PT, R14, R17, RZ, 0x1f ;  /* 0x00001fff110e7589 */ /* 0x00006400000e0000 */
.L_x_8560:
[----:B-1----:R-:W-:Y:S02]  /*8b10*/  ISETP.NE.AND P0, PT, R14, RZ, PT ;  /* 0x000000ff0e00720c */ /* 0x002fe40003f05270 */
[----:B------:R-:W-:Y:S02]  /*8b20*/  PLOP3.LUT P2, PT, PT, PT, PT, 0x8, 0x0 ;  /* 0x000000000000781c */ /* 0x000fe40003f4e170 */
[----:B------:R-:W-:-:S11]  /*8b30*/  LOP3.LUT R24, R24, 0xfffffffd, RZ, 0xc0, !PT ;  /* 0xfffffffd18187812 */ /* 0x000fd600078ec0ff */
[----:B------:R-:W-:Y:S01]  /*8b40*/  @P2 LOP3.LUT R24, R24, 0x2, RZ, 0xfc, !PT ;  /* 0x0000000218182812 */ /* 0x000fe200078efcff */
[----:B------:R-:W-:Y:S06]  /*8b50*/  @P0 BRA `(.L_x_8501) ;  /* 0x0000000400b80947 */ /* 0x000fec0003800000 */
[----:B------:R-:W-:-:S06]  /*8b60*/  ULEA.HI.SX32 UR4, UR38, 0xffffffff, 0x19 ;  /* 0xffffffff26047891 */ /* 0x000fcc000f8fca3f */
[----:B------:R-:W-:Y:S01]  /*8b70*/  IMAD.U32 R0, RZ, RZ, UR4 ;  /* 0x00000004ff007e24 */ /* 0x000fe2000f8e00ff */
[----:B------:R-:W-:-:S03]  /*8b80*/  UMOV UR4, 0xffffffff ;  /* 0xffffffff00047882 */ /* 0x000fc60000000000 */
[----:B------:R-:W-:Y:S05]  /*8b90*/  BRA.DIV UR4, `(.L_x_8502) ;  /* 0x0000002e04447947 */ /* 0x000fea000b800000 */
[----:B------:R-:W-:-:S13]  /*8ba0*/  ELECT P6, URZ, PT ;  /* 0x00000000003f782f */ /* 0x000fda00038c0000 */
.L_x_8563:
        /* <DEDUP_REMOVED lines=10> */
[----:B------:R-:W-:-:S03]  /*8c50*/  IMAD R6, R26, UR4, RZ ;  /* 0x000000041a067c24 */ /* 0x000fc6000f8e02ff */
[----:B------:R-:W-:-:S05]  /*8c60*/  IADD3 R5, -R4, RZ, RZ ;  /* 0x000000ff04057210 */ /* 0x000fca0007ffe1ff */
[----:B------:R-:W-:Y:S01]  /*8c70*/  IMAD R0, R7, R5, R0 ;  /* 0x0000000507007224 */ /* 0x000fe200078e0200 */
[----:B------:R-:W-:Y:S01]  /*8c80*/  SHF.R.S32.HI R5, RZ, 0x1f, R4 ;  /* 0x0000001fff057819 */ /* 0x000fe20000011404 */
[C---:B------:R-:W-:Y:S02]  /*8c90*/  IMAD R7, R25.reuse, UR5, R6 ;  /* 0x0000000519077c24 */ /* 0x040fe4000f8e0206 */
[----:B------:R-:W-:-:S04]  /*8ca0*/  IMAD.WIDE.U32 R4, R25, UR4, R4 ;  /* 0x0000000419047c25 */ /* 0x000fc8000f8e0004 */
[----:B------:R-:W-:Y:S01]  /*8cb0*/  IMAD.IADD R5, R5, 0x1, R7 ;  /* 0x0000000105057824 */ /* 0x000fe200078e0207 */
[----:B------:R-:W-:-:S04]  /*8cc0*/  LEA R2, P0, R4, R2, 0x2 ;  /* 0x0000000204027211 */ /* 0x000fc800078010ff */
[----:B------:R-:W-:-:S05]  /*8cd0*/  LEA.HI.X R3, R4, R3, R5, 0x2, P0 ;  /* 0x0000000304037211 */ /* 0x000fca00000f1405 */
[----:B------:R1:W5:Y:S04]  /*8ce0*/  LDG.E R16, desc[UR52][R2.64] ;  /* 0x0000003402107981 */ /* 0x000368000c1e1900 */
.L_x_8503:
[----:B-1----:R-:W1:Y:S01]  /*8cf0*/  S2R R2, SR_TID.X ;  /* 0x0000000000027919 */ /* 0x002e620000002100 */
[----:B------:R-:W-:Y:S02]  /*8d00*/  LEA R5, R18, UR40, 0x3 ;  /* 0x0000002812057c11 */ /* 0x000fe4000f8e18ff */
[----:B-1----:R-:W-:Y:S02]  /*8d10*/  LOP3.LUT R3, R2, 0x7f, RZ, 0xc0, !PT ;  /* 0x0000007f02037812 */ /* 0x002fe400078ec0ff */
[----:B------:R-:W-:Y:S02]  /*8d20*/  SHF.L.U32 R2, R22, 0x1f, RZ ;  /* 0x0000001f16027819 */ /* 0x000fe400000006ff */
[----:B------:R-:W-:Y:S02]  /*8d30*/  ISETP.NE.AND P1, PT, R3, RZ, PT ;  /* 0x000000ff0300720c */ /* 0x000fe40003f25270 */
[----:B------:R-:W1:Y:S02]  /*8d40*/  SYNCS.PHASECHK.TRANS64.TRYWAIT P0, [R5+URZ+0x19c80], R2 ;  /* 0x019c8002050075a7 */ /* 0x000e64000800017f */
[----:B-1----:R-:W-:Y:S09]  /*8d50*/  @!P0 BRA `(.L_x_8504) ;  /* 0x0000002800f48947 */ /* 0x002ff20003800000 */
.L_x_8564:
        /* <DEDUP_REMOVED lines=8> */
.L_x_8505:
[----:B------:R-:W-:Y:S01]  /*8de0*/  IMAD.U32 R3, RZ, RZ, UR40 ;  /* 0x00000028ff037e24 */ /* 0x000fe2000f8e00ff */
[----:B------:R-:W-:Y:S01]  /*8df0*/  R2UR UR33, R5 ;  /* 0x00000000052172ca */ /* 0x000fe200000e0000 */
[----:B------:R-:W-:Y:S01]  /*8e00*/  IMAD.SHL.U32 R0, R0, 0x80, RZ ;  /* 0x0000008000007824 */ /* 0x000fe200078e00ff */
        /* <DEDUP_REMOVED lines=26> */
[----:B------:R-:W3:Y:S02]  /*8fb0*/  SYNCS.PHASECHK.TRANS64.TRYWAIT P0, [R5+URZ+0x19c40], R2 ;  /* 0x019c4002050075a7 */ /* 0x000ee4000800017f */
[----:B--23--:R-:W-:Y:S05]  /*8fc0*/  @!P0 BRA `(.L_x_8506) ;  /* 0x00000028006c8947 */ /* 0x00cfea0003800000 */
.L_x_8565:
        /* <DEDUP_REMOVED lines=8> */
.L_x_8507:
        /* <DEDUP_REMOVED lines=10> */
[----:B------:R-:W-:Y:S01]  /*90f0*/  UMOV UR18, 0x20 ;  /* 0x0000002000127882 */ /* 0x000fe20000000000 */
[----:B------:R-:W-:Y:S01]  /*9100*/  UMOV UR20, UR36 ;  /* 0x0000002400147c82 */ /* 0x000fe20008000000 */
[----:B------:R-:W-:Y:S01]  /*9110*/  UMOV UR10, 0x40 ;  /* 0x00000040000a7882 */ /* 0x000fe20000000000 */
[----:B------:R-:W-:Y:S01]  /*9120*/  UIADD3 UR24, UR8, 0x13800, URZ ;  /* 0x0001380008187890 */ /* 0x000fe2000fffe03f */
[----:B------:R-:W-:Y:S01]  /*9130*/  PLOP3.LUT P0, PT, PT, PT, PT, 0x80, 0x0 ;  /* 0x000000000000781c */ /* 0x000fe20003f0f070 */
[----:B------:R-:W-:Y:S01]  /*9140*/  UIADD3 UR25, UR25, 0x19c30, URZ ;  /* 0x00019c3019197890 */ /* 0x000fe2000fffe03f */
[----:B------:R-:W-:Y:S01]  /*9150*/  LOP3.LUT R24, R24, 0xfffffffd, RZ, 0xc0, !PT ;  /* 0xfffffffd18187812 */ /* 0x000fe200078ec0ff */
[----:B------:R-:W-:-:S02]  /*9160*/  UIADD3 UR16, UR8, 0x14800, URZ ;  /* 0x0001480008107890 */ /* 0x000fc4000fffe03f */
[----:B------:R-:W-:Y:S01]  /*9170*/  UIADD3 UR8, UR8, 0x15800, URZ ;  /* 0x0001580008087890 */ /* 0x000fe2000fffe03f */
[----:B------:R-:W-:Y:S01]  /*9180*/  UMOV UR19, UR27 ;  /* 0x0000001b00137c82 */ /* 0x000fe20008000000 */
[----:B------:R-:W-:Y:S01]  /*9190*/  UMOV UR21, UR29 ;  /* 0x0000001d00157c82 */ /* 0x000fe20008000000 */
[----:B------:R-:W-:Y:S01]  /*91a0*/  UMOV UR17, UR25 ;  /* 0x0000001900117c82 */ /* 0x000fe20008000000 */
[----:B------:R-:W-:Y:S01]  /*91b0*/  UMOV UR12, UR36 ;  /* 0x00000024000c7c82 */ /* 0x000fe20008000000 */
[----:B------:R-:W-:Y:S01]  /*91c0*/  UMOV UR11, UR27 ;  /* 0x0000001b000b7c82 */ /* 0x000fe20008000000 */
[----:B------:R-:W-:Y:S01]  /*91d0*/  UMOV UR13, UR29 ;  /* 0x0000001d000d7c82 */ /* 0x000fe20008000000 */
[----:B------:R3:W-:Y:S01]  /*91e0*/  UTMALDG.4D [UR24], [UR4], desc[UR6] ;  /* 0x00000618040075b4 */ /* 0x0007e20008019000 */
[----:B------:R-:W-:Y:S01]  /*91f0*/  UMOV UR9, UR25 ;  /* 0x0000001900097c82 */ /* 0x000fe20008000000 */
[----:B------:R-:W-:Y:S01]  /*9200*/  @P0 LOP3.LUT R24, R24, 0x2, RZ, 0xfc, !PT ;  /* 0x0000000218180812 */ /* 0x000fe200078efcff */
[----:B------:R3:W-:Y:S01]  /*9210*/  UTMALDG.4D [UR16], [UR4], desc[UR6] ;  /* 0x00000610040075b4 */ /* 0x0007e20008019000 */
[----:B------:R3:W-:Y:S02]  /*9220*/  UTMALDG.4D [UR8], [UR4], desc[UR6] ;  /* 0x00000608040075b4 */ /* 0x0007e40008019000 */
[----:B---3--:R-:W-:-:S03]  /*9230*/  NOP ;  /* 0x0000000000007918 */ /* 0x008fc60000000000 */
.L_x_8501:
[----:B------:R-:W-:Y:S05]  /*9240*/  WARPSYNC.ALL ;  /* 0x0000000000007948 */ /* 0x000fea0003800000 */
[----:B------:R-:W-:Y:S01]  /*9250*/  UIADD3 UR5, UR40, 0xf000, URZ ;  /* 0x0000f00028057890 */ /* 0x000fe2000fffe03f */
[----:B------:R-:W-:Y:S01]  /*9260*/  BAR.SYNC.DEFER_BLOCKING 0x8, 0x200 ;  /* 0x0208000000007b1d */ /* 0x000fe20000010000 */
[----:B------:R-:W-:Y:S02]  /*9270*/  USHF.R.S32.HI UR4, URZ, 0x1f, UR36 ;  /* 0x0000001f3f047899 */ /* 0x000fe40008011424 */
[----:B------:R-:W-:Y:S02]  /*9280*/  ULOP3.LUT UP0, URZ, UR5, 0x9f, URZ, 0xc0, !UPT ;  /* 0x0000009f053f7892 */ /* 0x000fe4000f80c03f */
[----:B------:R-:W-:Y:S01]  /*9290*/  USHF.R.S32.HI UR37, URZ, 0x1f, UR44 ;  /* 0x0000001f3f257899 */ /* 0x000fe2000801142c */
[----:B------:R-:W-:-:S03]  /*92a0*/  ULDC.64 UR6, c[0x0][0x2d8] ;  /* 0x0000b60000067ab9 */ /* 0x000fc60000000a00 */
[----:B------:R-:W-:Y:S01]  /*92b0*/  PLOP3.LUT P0, PT, PT, PT, UP0, 0x80, 0x0 ;  /* 0x000000000000781c */ /* 0x000fe20003f0f008 */
[----:B------:R-:W-:Y:S02]  /*92c0*/  UIMAD UR4, UR4, UR6, URZ ;  /* 0x00000006040472a4 */ /* 0x000fe4000f8e023f */
[----:B------:R-:W-:Y:S02]  /*92d0*/  UIMAD.WIDE.U32 UR54, UR36, UR6, URZ ;  /* 0x00000006243672a5 */ /* 0x000fe4000f8e003f */
[----:B------:R-:W-:-:S04]  /*92e0*/  UIMAD UR4, UR36, UR7, UR4 ;  /* 0x00000007240472a4 */ /* 0x000fc8000f8e0204 */
[----:B------:R-:W-:-:S04]  /*92f0*/  UIADD3 UR49, UR55, UR4, URZ ;  /* 0x0000000437317290 */ /* 0x000fc8000fffe03f */
[----:B------:R-:W-:Y:S08]  /*9300*/  @!P0 BRA `(.L_x_8508) ;  /* 0x0000000000408947 */ /* 0x000ff00003800000 */
[----:B-12---:R-:W-:Y:S01]  /*9310*/  MOV R2, 0x0 ;  /* 0x0000000000027802 */ /* 0x006fe20000000f00 */
        /* <DEDUP_REMOVED lines=15> */
.L_x_8508:
[----:B-12---:R-:W1:Y:S01]  /*9410*/  S2R R2, SR_TID.X ;  /* 0x0000000000027919 */ /* 0x006e620000002100 */
[----:B------:R-:W2:Y:S01]  /*9420*/  LDC R3, c[0x0][0xc38] ;  /* 0x00030e00ff037b82 */ /* 0x000ea20000000800 */
[----:B------:R-:W-:Y:S01]  /*9430*/  IMAD R0, RZ, RZ, -UR45 ;  /* 0x8000002dff007e24 */ /* 0x000fe2000f8e02ff */
[----:B------:R-:W-:Y:S01]  /*9440*/  ULDC.64 UR8, c[0x0][0x2e0] ;  /* 0x0000b80000087ab9 */ /* 0x000fe20000000a00 */
[----:B0-----:R-:W0:Y:S01]  /*9450*/  S2R R17, SR_TID.X ;  /* 0x0000000000117919 */ /* 0x001e220000002100 */
[----:B------:R-:W-:Y:S01]  /*9460*/  UIMAD UR6, UR37, UR8, URZ ;  /* 0x00000008250672a4 */ /* 0x000fe2000f8e023f */
[----:B------:R-:W-:Y:S01]  /*9470*/  UMOV UR4, UR54 ;  /* 0x0000003600047c82 */ /* 0x000fe20008000000 */
[----:B------:R-:W-:Y:S02]  /*9480*/  UMOV UR5, UR49 ;  /* 0x0000003100057c82 */ /* 0x000fe40008000000 */
[----:B------:R-:W3:Y:S01]  /*9490*/  LDC R10, c[0x0][0x448] ;  /* 0x00011200ff0a7b82 */ /* 0x000ee20000000800 */
[----:B------:R-:W-:Y:S01]  /*94a0*/  UIMAD.WIDE.U32 UR4, UR44, UR8, UR4 ;  /* 0x000000082c0472a5 */ /* 0x000fe2000f8e0004 */
[----:B------:R-:W4:Y:S01]  /*94b0*/  S2R R21, SR_TID.X ;  /* 0x0000000000157919 */ /* 0x000f220000002100 */
[----:B------:R-:W-:-:S04]  /*94c0*/  UIMAD UR6, UR44, UR9, UR6 ;  /* 0x000000092c0672a4 */ /* 0x000fc8000f8e0206 */
[----:B------:R-:W-:-:S03]  /*94d0*/  UIADD3 UR5, UR5, UR6, URZ ;  /* 0x0000000605057290 */ /* 0x000fc6000fffe03f */
[----:B------:R-:W-:Y:S01]  /*94e0*/  ULDC.64 UR6, c[0x0][0x280] ;  /* 0x0000a00000067ab9 */ /* 0x000fe20000000a00 */
[----:B--2---:R-:W-:Y:S01]  /*94f0*/  IMAD R0, R3, R0, UR48 ;  /* 0x0000003003007e24 */ /* 0x004fe2000f8e0200 */
[----:B-1----:R-:W-:Y:S02]  /*9500*/  LOP3.LUT R2, R2, 0x7f, RZ, 0xc0, !PT ;  /* 0x0000007f02027812 */ /* 0x002fe400078ec0ff */
[----:B---3--:R-:W-:Y:S01]  /*9510*/  ISETP.NE.AND P0, PT, R10, 0x1, PT ;  /* 0x000000010a00780c */ /* 0x008fe20003f05270 */
[----:B0-----:R-:W-:Y:S01]  /*9520*/  IMAD.SHL.U32 R17, R17, 0x40, RZ ;  /* 0x0000004011117824 */ /* 0x001fe200078e00ff */
[----:B------:R-:W-:-:S04]  /*9530*/  SHF.R.U32.HI R20, RZ, 0x1, R2 ;  /* 0x00000001ff147819 */ /* 0x000fc80000011602 */
[----:B------:R-:W-:Y:S02]  /*9540*/  LOP3.LUT R17, R20, 0x40, R17, 0xf8, !PT ;  /* 0x0000004014117812 */ /* 0x000fe400078ef811 */
[----:B----4-:R-:W-:-:S03]  /*9550*/  SHF.L.U32 R20, R21, 0x4, RZ ;  /* 0x0000000415147819 */ /* 0x010fc600000006ff */
[----:B------:R-:W-:Y:S02]  /*9560*/  IMAD R7, R0, 0xc0, R17 ;  /* 0x000000c000077824 */ /* 0x000fe400078e0211 */
[----:B------:R-:W0:Y:S01]  /*9570*/  @P0 LDC R6, c[0x0][0x44c] ;  /* 0x00011300ff060b82 */ /* 0x000e220000000800 */
[----:B------:R-:W1:Y:S01]  /*9580*/  S2R R17, SR_TID.X ;  /* 0x0000000000117919 */ /* 0x000e620000002100 */
[----:B------:R-:W-:Y:S01]  /*9590*/  LOP3.LUT R20, R20, 0x10, RZ, 0xc0, !PT ;  /* 0x0000001014147812 */ /* 0x000fe200078ec0ff */
[----:B------:R-:W-:-:S05]  /*95a0*/  IMAD.MOV.U32 R4, RZ, RZ, R7 ;  /* 0x000000ffff047224 */ /* 0x000fca00078e0007 */
[----:B------:R-:W2:Y:S08]  /*95b0*/  @P0 LDC R2, c[0x0][0x450] ;  /* 0x00011400ff020b82 */ /* 0x000eb00000000800 */
[----:B------:R-:W3:Y:S08]  /*95c0*/  @P0 LDC R5, c[0x0][0x44c] ;  /* 0x00011300ff050b82 */ /* 0x000ef00000000800 */
[----:B------:R-:W4:Y:S01]  /*95d0*/  @P0 LDC R3, c[0x0][0x450] ;  /* 0x00011400ff030b82 */ /* 0x000f220000000800 */
[----:B0-----:R-:W-:-:S05]  /*95e0*/  @P0 IMAD.HI.U32 R6, R7, R6, RZ ;  /* 0x0000000607060227 */ /* 0x001fca00078e00ff */
[----:B--2---:R-:W-:Y:S01]  /*95f0*/  @P0 SHF.R.U32.HI R4, RZ, R2, R6 ;  /* 0x00000002ff040219 */ /* 0x004fe20000011606 */
[----:B-1----:R-:W-:Y:S02]  /*9600*/  IMAD.SHL.U32 R17, R17, 0x10, RZ ;  /* 0x0000001011117824 */ /* 0x002fe400078e00ff */
[----:B------:R-:W-:Y:S02]  /*9610*/  VIADD R6, R7, 0x80 ;  /* 0x0000008007067836 */ /* 0x000fe40000000000 */
[----:B------:R-:W-:Y:S01]  /*9620*/  IMAD.MOV R2, RZ, RZ, -R4 ;  /* 0x000000ffff027224 */ /* 0x000fe200078e0a04 */
[----:B------:R-:W-:Y:S01]  /*9630*/  LOP3.LUT R17, R17, 0x10, RZ, 0xc0, !PT ;  /* 0x0000001011117812 */ /* 0x000fe200078ec0ff */
[----:B------:R-:W-:Y:S02]  /*9640*/  IMAD.MOV.U32 R8, RZ, RZ, R6 ;  /* 0x000000ffff087224 */ /* 0x000fe400078e0006 */
[----:B---3--:R-:W-:Y:S01]  /*9650*/  @P0 IMAD.HI.U32 R5, R6, R5, RZ ;  /* 0x0000000506050227 */ /* 0x008fe200078e00ff */
[----:B------:R-:W-:-:S02]  /*9660*/  LOP3.LUT R12, R17, 0x20, RZ, 0xfc, !PT ;  /* 0x00000020110c7812 */ /* 0x000fc400078efcff */
[----:B------:R-:W-:Y:S01]  /*9670*/  LOP3.LUT R11, R17, 0x40, RZ, 0xfc, !PT ;  /* 0x00000040110b7812 */ /* 0x000fe200078efcff */
[----:B------:R-:W-:Y:S01]  /*9680*/  IMAD R7, R10, R2, R7 ;  /* 0x000000020a077224 */ /* 0x000fe200078e0207 */
[----:B------:R0:W5:Y:S01]  /*9690*/  LDL R17, [R1] ;  /* 0x0000000001117983 */ /* 0x0001620000100800 */
[----:B----4-:R-:W-:Y:S02]  /*96a0*/  @P0 SHF.R.U32.HI R8, RZ, R3, R5 ;  /* 0x00000003ff080219 */ /* 0x010fe40000011605 */
[----:B------:R-:W1:Y:S01]  /*96b0*/  LDC.64 R2, c[0x0][0x2d0] ;  /* 0x0000b400ff027b82 */ /* 0x000e620000000a00 */
[----:B------:R-:W-:-:S05]  /*96c0*/  SHF.R.S32.HI R5, RZ, 0x1f, R4 ;  /* 0x0000001fff057819 */ /* 0x000fca0000011404 */
[----:B-1----:R-:W-:-:S04]  /*96d0*/  IMAD R5, R5, R2, RZ ;  /* 0x0000000205057224 */ /* 0x002fc800078e02ff */
[C---:B------:R-:W-:Y:S02]  /*96e0*/  IMAD R9, R4.reuse, R3, R5 ;  /* 0x0000000304097224 */ /* 0x040fe400078e0205 */
[----:B------:R-:W-:-:S04]  /*96f0*/  IMAD.WIDE.U32 R4, R4, R2, UR4 ;  /* 0x0000000404047e25 */ /* 0x000fc8000f8e0002 */
[----:B------:R-:W-:Y:S02]  /*9700*/  IMAD.IADD R5, R5, 0x1, R9 ;  /* 0x0000000105057824 */ /* 0x000fe400078e0209 */
[----:B------:R-:W-:-:S04]  /*9710*/  IMAD.MOV R9, RZ, RZ, -R8 ;  /* 0x000000ffff097224 */ /* 0x000fc800078e0a08 */
[----:B------:R-:W-:Y:S01]  /*9720*/  IMAD R6, R10, R9, R6 ;  /* 0x000000090a067224 */ /* 0x000fe200078e0206 */
[----:B------:R-:W-:-:S05]  /*9730*/  SHF.R.S32.HI R9, RZ, 0x1f, R8 ;  /* 0x0000001fff097819 */ /* 0x000fca0000011408 */
[----:B------:R-:W-:-:S04]  /*9740*/  IMAD R9, R9, R2, RZ ;  /* 0x0000000209097224 */ /* 0x000fc800078e02ff */
[C---:B------:R-:W-:Y:S02]  /*9750*/  IMAD R9, R8.reuse, R3, R9 ;  /* 0x0000000308097224 */ /* 0x040fe400078e0209 */
[----:B------:R-:W-:Y:S01]  /*9760*/  IMAD.WIDE.U32 R2, R8, R2, UR4 ;  /* 0x0000000408027e25 */ /* 0x000fe2000f8e0002 */
[----:B------:R-:W-:Y:S01]  /*9770*/  SHF.R.S32.HI R8, RZ, 0x1f, R7 ;  /* 0x0000001fff087819 */ /* 0x000fe20000011407 */
[----:B------:R-:W-:Y:S02]  /*9780*/  ULDC.64 UR4, c[0x0][0x2c8] ;  /* 0x0000b20000047ab9 */ /* 0x000fe40000000a00 */
[----:B------:R-:W-:-:S04]  /*9790*/  IMAD.WIDE.U32 R4, R7, UR4, R4 ;  /* 0x0000000407047c25 */ /* 0x000fc8000f8e0004 */
[----:B------:R-:W-:Y:S01]  /*97a0*/  IMAD R8, R8, UR4, RZ ;  /* 0x0000000408087c24 */ /* 0x000fe2000f8e02ff */
[----:B------:R-:W-:Y:S01]  /*97b0*/  IADD3 R4, P0, R4, UR6, RZ ;  /* 0x0000000604047c10 */ /* 0x000fe2000ff1e0ff */
[----:B------:R-:W-:Y:S02]  /*97c0*/  IMAD.IADD R3, R3, 0x1, R9 ;  /* 0x0000000103037824 */ /* 0x000fe400078e0209 */
[----:B------:R-:W-:Y:S01]  /*97d0*/  IMAD R8, R7, UR5, R8 ;  /* 0x0000000507087c24 */ /* 0x000fe2000f8e0208 */
[----:B------:R-:W-:Y:S01]  /*97e0*/  SHF.R.S32.HI R7, RZ, 0x1f, R6 ;  /* 0x0000001fff077819 */ /* 0x000fe20000011406 */
[----:B------:R-:W-:-:S03]  /*97f0*/  IMAD.WIDE.U32 R2, R6, UR4, R2 ;  /* 0x0000000406027c25 */ /* 0x000fc6000f8e0002 */
[----:B------:R-:W-:Y:S01]  /*9800*/  IADD3.X R5, R5, UR7, R8, P0, !PT ;  /* 0x0000000705057c10 */ /* 0x000fe200087fe408 */
[----:B------:R-:W-:Y:S01]  /*9810*/  IMAD R7, R7, UR4, RZ ;  /* 0x0000000407077c24 */ /* 0x000fe2000f8e02ff */
[----:B------:R-:W-:Y:S02]  /*9820*/  ULDC UR4, c[0x0][0x2b8] ;  /* 0x0000ae0000047ab9 */ /* 0x000fe40000000800 */
[----:B------:R-:W-:Y:S01]  /*9830*/  ISETP.GE.AND P2, PT, R20, UR4, PT ;  /* 0x0000000414007c0c */ /* 0x000fe2000bf46270 */
[----:B------:R-:W-:Y:S01]  /*9840*/  IMAD R7, R6, UR5, R7 ;  /* 0x0000000506077c24 */ /* 0x000fe2000f8e0207 */
[----:B------:R-:W-:Y:S02]  /*9850*/  IADD3 R6, P0, R2, UR6, RZ ;  /* 0x0000000602067c10 */ /* 0x000fe4000ff1e0ff */
[----:B------:R-:W-:Y:S02]  /*9860*/  ISETP.GE.AND P1, PT, R12, UR4, PT ;  /* 0x000000040c007c0c */ /* 0x000fe4000bf26270 */
[----:B------:R-:W-:-:S02]  /*9870*/  IADD3.X R7, R3, UR7, R7, P0, !PT ;  /* 0x0000000703077c10 */ /* 0x000fc400087fe407 */
[----:B------:R-:W-:Y:S01]  /*9880*/  ISETP.GE.AND P0, PT, R11, UR4, PT ;  /* 0x000000040b007c0c */ /* 0x000fe2000bf06270 */
[----:B------:R-:W-:Y:S01]  /*9890*/  UMOV UR4, 0xffffffff ;  /* 0xffffffff00047882 */ /* 0x000fe20000000000 */
[----:B------:R-:W-:-:S04]  /*98a0*/  LOP3.LUT R21, R21, 0x7f, RZ, 0xc0, !PT ;  /* 0x0000007f15157812 */ /* 0x000fc800078ec0ff */
[----:B------:R-:W-:Y:S01]  /*98b0*/  SHF.R.U32.HI R21, RZ, 0x1, R21 ;  /* 0x00000001ff157819 */ /* 0x000fe20000011615 */
[----:B0-----:R-:W-:Y:S06]  /*98c0*/  BRA.DIV UR4, `(.L_x_8509) ;  /* 0x0000002204407947 */ /* 0x001fec000b800000 */
[----:B------:R-:W0:Y:S01]  /*98d0*/  SHFL.IDX PT, R3, R4, RZ, 0x1e1f ;  /* 0x001e1fff04037589 */ /* 0x000e2200000e0000 */
[----:B------:R-:W-:Y:S01]  /*98e0*/  ULDC UR4, c[0x0][0x288] ;  /* 0x0000a20000047ab9 */ /* 0x000fe20000000800 */
[----:B------:R-:W-:Y:S02]  /*98f0*/  IMAD R0, R0, 0xc0, R21 ;  /* 0x000000c000007824 */ /* 0x000fe400078e0215 */
[----:B------:R-:W1:Y:S01]  /*9900*/  SHFL.IDX PT, R2, R5, RZ, 0x1e1f ;  /* 0x001e1fff05027589 */ /* 0x000e6200000e0000 */
[----:B------:R-:W-:Y:S02]  /*9910*/  IMAD R8, R10, UR4, RZ ;  /* 0x000000040a087c24 */ /* 0x000fe4000f8e02ff */
[C---:B------:R-:W-:Y:S01]  /*9920*/  VIADD R9, R0.reuse, 0x40 ;  /* 0x0000004000097836 */ /* 0x040fe20000000000 */
[----:B------:R-:W2:Y:S02]  /*9930*/  SHFL.IDX PT, R14, R4, 0x1, 0x1e1f ;  /* 0x003e1f00040e7f89 */ /* 0x000ea400000e0000 */
[----:B------:R-:W-:-:S02]  /*9940*/  ISETP.GE.AND P4, PT, R0, R8, PT ;  /* 0x000000080000720c */ /* 0x000fc40003f86270 */
[----:B------:R-:W3:Y:S04]  /*9950*/  SHFL.IDX PT, R5, R5, 0x1, 0x1e1f ;  /* 0x003e1f0005057f89 */ /* 0x000ee800000e0000 */
[----:B------:R-:W4:Y:S07]  /*9960*/  SHFL.IDX PT, R7, R7, RZ, 0x1e1f ;  /* 0x001e1fff07077589 */ /* 0x000f2e00000e0000 */
[----:B0-----:R-:W-:-:S05]  /*9970*/  @!P4 IADD3 R3, P3, R20, R3, RZ ;  /* 0x000000031403c210 */ /* 0x001fca0007f7e0ff */
[----:B-1----:R-:W-:-:S05]  /*9980*/  @!P4 IMAD.X R2, RZ, RZ, R2, P3 ;  /* 0x000000ffff02c224 */ /* 0x002fca00018e0602 */
[----:B------:R-:W-:-:S04]  /*9990*/  @!P4 LOP3.LUT R3, R3, R2, RZ, 0x3c, !PT ;  /* 0x000000020303c212 */ /* 0x000fc800078e3cff */
[----:B------:R-:W-:-:S04]  /*99a0*/  @!P4 LOP3.LUT R2, R3, R2, RZ, 0x3c, !PT ;  /* 0x000000020302c212 */ /* 0x000fc800078e3cff */
[----:B------:R-:W-:-:S05]  /*99b0*/  @!P4 LOP3.LUT R3, R3, R2, RZ, 0x3c, !PT ;  /* 0x000000020303c212 */ /* 0x000fca00078e3cff */
[----:B-----5:R-:W-:Y:S04]  /*99c0*/  @!P4 LDGSTS.E.BYPASS.LTC128B.128 [R17+0xf000], desc[UR52][R2.64], !P2 ;  /* 0x0f0000000211cfae */ /* 0x020fe8000d101d74 */
[----:B------:R-:W-:Y:S04]  /*99d0*/  @!P4 LDGSTS.E.BYPASS.LTC128B.128 [R17+0x10800], desc[UR52][R2.64+0x20], !P1 ;  /* 0x108000200211cfae */ /* 0x000fe8000c901d74 */
[----:B------:R0:W-:Y:S01]  /*99e0*/  @!P4 LDGSTS.E.BYPASS.LTC128B.128 [R17+0x12000], desc[UR52][R2.64+0x40], !P0 ;  /* 0x120000400211cfae */ /* 0x0001e2000c101d74 */
[----:B------:R-:W-:-:S13]  /*99f0*/  ISETP.GE.AND P4, PT, R9, R8, PT ;  /* 0x000000080900720c */ /* 0x000fda0003f86270 */
[----:B--2---:R-:W-:-:S05]  /*9a00*/  @!P4 IADD3 R14, P3, R20, R14, RZ ;  /* 0x0000000e140ec210 */ /* 0x004fca0007f7e0ff */
[----:B---3--:R-:W-:Y:S02]  /*9a10*/  @!P4 IMAD.X R9, RZ, RZ, R5, P3 ;  /* 0x000000ffff09c224 */ /* 0x008fe400018e0605 */
[----:B0-----:R-:W-:Y:S02]  /*9a20*/  @!P4 IMAD.MOV.U32 R2, RZ, RZ, R14 ;  /* 0x000000ffff02c224 */ /* 0x001fe400078e000e */
[----:B------:R-:W-:Y:S01]  /*9a30*/  @!P4 IMAD.MOV.U32 R3, RZ, RZ, R9 ;  /* 0x000000ffff03c224 */ /* 0x000fe200078e0009 */
[----:B------:R0:W1:Y:S04]  /*9a40*/  SHFL.IDX PT, R14, R6, RZ, 0x1e1f ;  /* 0x001e1fff060e7589 */ /* 0x00006800000e0000 */
[----:B------:R0:W-:Y:S04]  /*9a50*/  @!P4 LDGSTS.E.BYPASS.LTC128B.128 [R17+0xf800], desc[UR52][R2.64], !P2 ;  /* 0x0f8000000211cfae */ /* 0x0001e8000d101d74 */
[----:B------:R0:W-:Y:S04]  /*9a60*/  @!P4 LDGSTS.E.BYPASS.LTC128B.128 [R17+0x11000], desc[UR52][R2.64+0x20], !P1 ;  /* 0x110000200211cfae */ /* 0x0001e8000c901d74 */
[----:B----4-:R0:W-:Y:S02]  /*9a70*/  @!P4 LDGSTS.E.BYPASS.LTC128B.128 [R17+0x12800], desc[UR52][R2.64+0x40], !P0 ;  /* 0x128000400211cfae */ /* 0x0101e4000c101d74 */
.L_x_8572:
[----:B0-----:R-:W-:Y:S01]  /*9a80*/  VIADD R3, R0, 0x80 ;  /* 0x0000008000037836 */ /* 0x001fe20000000000 */
[----:B------:R-:W-:Y:S04]  /*9a90*/  BSSY B0, `(.L_x_8510) ;  /* 0x000000b000007945 */ /* 0x000fe80003800000 */
[----:B------:R-:W-:-:S13]  /*9aa0*/  ISETP.GE.AND P3, PT, R3, R8, PT ;  /* 0x000000080300720c */ /* 0x000fda0003f66270 */
[----:B------:R-:W-:Y:S05]  /*9ab0*/  @P3 BRA `(.L_x_8511) ;  /* 0x0000000000203947 */ /* 0x000fea0003800000 */
[----:B-1----:R-:W-:-:S05]  /*9ac0*/  IADD3 R2, P3, R20, R14, RZ ;  /* 0x0000000e14027210 */ /* 0x002fca0007f7e0ff */
[----:B------:R-:W-:-:S05]  /*9ad0*/  IMAD.X R3, RZ, RZ, R7, P3 ;  /* 0x000000ffff037224 */ /* 0x000fca00018e0607 */
[----:B------:R-:W-:Y:S01]  /*9ae0*/  @!PT LDS RZ, [RZ] ;  /* 0x00000000fffff984 */ /* 0x000fe20000000800 */
[----:B------:R-:W-:Y:S01]  /*9af0*/  @!PT LDS RZ, [RZ] ;  /* 0x00000000fffff984 */ /* 0x000fe20000000800 */
[----:B------:R-:W-:Y:S01]  /*9b00*/  @!PT LDS RZ, [RZ] ;  /* 0x00000000fffff984 */ /* 0x000fe20000000800 */
[----:B------:R0:W-:Y:S04]  /*9b10*/  LDGSTS.E.BYPASS.LTC128B.128 [R17+0x10000], desc[UR52][R2.64], !P2 ;  /* 0x1000000002117fae */ /* 0x0001e8000d101d74 */
[----:B------:R0:W-:Y:S04]  /*9b20*/  LDGSTS.E.BYPASS.LTC128B.128 [R17+0x11800], desc[UR52][R2.64+0x20], !P1 ;  /* 0x1180002002117fae */ /* 0x0001e8000c901d74 */
[----:B------:R0:W-:Y:S02]  /*9b30*/  LDGSTS.E.BYPASS.LTC128B.128 [R17+0x13000], desc[UR52][R2.64+0x40], !P0 ;  /* 0x1300004002117fae */ /* 0x0001e4000c101d74 */
.L_x_8511:
[----:B------:R-:W-:Y:S05]  /*9b40*/  BSYNC B0 ;  /* 0x0000000000007941 */ /* 0x000fea0003800000 */
.L_x_8510:
        /* <DEDUP_REMOVED lines=10> */
.L_x_8573:
[----:B------:R-:W-:-:S06]  /*9bf0*/  UISETP.GE.AND UP0, UPT, UR39, 0x81, UPT ;  /* 0x000000812700788c */ /* 0x000fcc000bf06270 */
[----:B------:R-:W-:-:S13]  /*9c00*/  PLOP3.LUT P0, PT, PT, PT, UP0, 0x80, 0x0 ;  /* 0x000000000000781c */ /* 0x000fda0003f0f008 */
[----:B------:R-:W-:Y:S05]  /*9c10*/  @!P0 BRA `(.L_x_8513) ;  /* 0x0000001000248947 */ /* 0x000fea0003800000 */
[----:B------:R-:W-:Y:S01]  /*9c20*/  ULEA.HI.SX32 UR4, UR38, 0xfffffffe, 0x19 ;  /* 0xfffffffe26047891 */ /* 0x000fe2000f8fca3f */
[----:B------:R-:W-:Y:S02]  /*9c30*/  IMAD.MOV.U32 R4, RZ, RZ, R22 ;  /* 0x000000ffff047224 */ /* 0x000fe400078e0016 */
[----:B------:R-:W-:-:S03]  /*9c40*/  IMAD.MOV.U32 R5, RZ, RZ, R18 ;  /* 0x000000ffff057224 */ /* 0x000fc600078e0012 */
[----:B0-----:R-:W-:-:S07]  /*9c50*/  IMAD.U32 R0, RZ, RZ, UR4 ;  /* 0x00000004ff007e24 */ /* 0x001fce000f8e00ff */
.L_x_8537:
[----:B------:R-:W-:Y:S01]  /*9c60*/  LOP3.LUT P1, RZ, R24, 0x2, RZ, 0xc0, !PT ;  /* 0x0000000218ff7812 */ /* 0x000fe2000782c0ff */
[----:B------:R-:W-:Y:S01]  /*9c70*/  VIADD R18, R5, 0x1 ;  /* 0x0000000105127836 */ /* 0x000fe20000000000 */
[----:B------:R-:W-:Y:S04]  /*9c80*/  BSSY B0, `(.L_x_8514) ;  /* 0x00000a4000007945 */ /* 0x000fe80003800000 */
[----:B------:R-:W-:-:S04]  /*9c90*/  ISETP.NE.AND P0, PT, R18, 0x2, PT ;  /* 0x000000021200780c */ /* 0x000fc80003f05270 */
[----:B------:R-:W-:Y:S02]  /*9ca0*/  SEL R3, RZ, 0x1, P0 ;  /* 0x00000001ff037807 */ /* 0x000fe40000000000 */
[----:B------:R-:W-:Y:S02]  /*9cb0*/  SEL R18, R18, RZ, P0 ;  /* 0x000000ff12127207 */ /* 0x000fe40000000000 */
[----:B------:R-:W-:Y:S01]  /*9cc0*/  LOP3.LUT R22, R4, R3, RZ, 0x3c, !PT ;  /* 0x0000000304167212 */ /* 0x000fe200078e3cff */
[----:B01----:R-:W-:Y:S06]  /*9cd0*/  @!P1 BRA `(.L_x_8515) ;  /* 0x0000000800789947 */ /* 0x003fec0003800000 */
[----:B------:R-:W-:Y:S01]  /*9ce0*/  LOP3.LUT P1, RZ, R24, 0x1, RZ, 0xc0, !PT ;  /* 0x0000000118ff7812 */ /* 0x000fe2000782c0ff */
[----:B------:R-:W-:-:S12]  /*9cf0*/  IMAD.MOV.U32 R6, RZ, RZ, R0 ;  /* 0x000000ffff067224 */ /* 0x000fd800078e0000 */
[----:B------:R-:W-:Y:S05]  /*9d00*/  @!P1 BRA `(.L_x_8516) ;  /* 0x0000000000489947 */ /* 0x000fea0003800000 */
[----:B------:R-:W0:Y:S01]  /*9d10*/  LDC R7, c[0x0][0x43c] ;  /* 0x00010f00ff077b82 */ /* 0x000e220000000800 */
[----:B------:R-:W-:Y:S02]  /*9d20*/  ULDC.64 UR4, c[0x0][0x428] ;  /* 0x00010a0000047ab9 */ /* 0x000fe40000000a00 */
[----:B------:R-:W-:Y:S01]  /*9d30*/  IMAD R8, R26, UR4, RZ ;  /* 0x000000041a087c24 */ /* 0x000fe2000f8e02ff */
        /* <DEDUP_REMOVED lines=8> */
[C---:B------:R-:W-:Y:S02]  /*9dc0*/  IMAD R7, R25.reuse, UR5, R8 ;  /* 0x0000000519077c24 */ /* 0x040fe4000f8e0208 */
[----:B------:R-:W-:Y:S01]  /*9dd0*/  IMAD.WIDE.U32 R2, R25, UR4, R2 ;  /* 0x0000000419027c25 */ /* 0x000fe2000f8e0002 */
[----:B------:R-:W-:-:S03]  /*9de0*/  ULDC.64 UR4, c[0x0][0x418] ;  /* 0x0001060000047ab9 */ /* 0x000fc60000000a00 */
[----:B------:R-:W-:Y:S01]  /*9df0*/  IMAD.IADD R7, R7, 0x1, R3 ;  /* 0x0000000107077824 */ /* 0x000fe200078e0203 */
[----:B------:R-:W-:-:S04]  /*9e00*/  LEA R16, P0, R2, UR4, 0x2 ;  /* 0x0000000402107c11 */ /* 0x000fc8000f8010ff */
[----:B------:R-:W-:-:S05]  /*9e10*/  LEA.HI.X R17, R2, UR5, R7, 0x2, P0 ;  /* 0x0000000502117c11 */ /* 0x000fca00080f1407 */
[----:B------:R0:W5:Y:S04]  /*9e20*/  LDG.E R16, desc[UR52][R16.64] ;  /* 0x0000003410107981 */ /* 0x000168000c1e1900 */
.L_x_8516:
[----:B------:R-:W2:Y:S01]  /*9e30*/  S2R R2, SR_TID.X ;  /* 0x0000000000027919 */ /* 0x000ea20000002100 */
[----:B------:R-:W-:Y:S01]  /*9e40*/  LEA R7, R18, UR40, 0x3 ;  /* 0x0000002812077c11 */ /* 0x000fe2000f8e18ff */
[----:B------:R-:W-:Y:S01]  /*9e50*/  BSSY B1, `(.L_x_8517) ;  /* 0x0000006000017945 */ /* 0x000fe20003800000 */
[----:B--2---:R-:W-:Y:S02]  /*9e60*/  LOP3.LUT R3, R2, 0x7f, RZ, 0xc0, !PT ;  /* 0x0000007f02037812 */ /* 0x004fe400078ec0ff */
[----:B------:R-:W-:Y:S02]  /*9e70*/  SHF.L.U32 R2, R22, 0x1f, RZ ;  /* 0x0000001f16027819 */ /* 0x000fe400000006ff */
[----:B------:R-:W-:Y:S02]  /*9e80*/  ISETP.NE.AND P1, PT, R3, RZ, PT ;  /* 0x000000ff0300720c */ /* 0x000fe40003f25270 */
[----:B------:R-:W2:Y:S02]  /*9e90*/  SYNCS.PHASECHK.TRANS64.TRYWAIT P0, [R7+URZ+0x19c80], R2 ;  /* 0x019c8002070075a7 */ /* 0x000ea4000800017f */
[----:B--2---:R-:W-:Y:S09]  /*9ea0*/  @!P0 BRA `(.L_x_8518) ;  /* 0x0000001c00d48947 */ /* 0x004ff20003800000 */
.L_x_8574:
[----:B------:R-:W-:Y:S05]  /*9eb0*/  BSYNC B1 ;  /* 0x0000000000017941 */ /* 0x000fea0003800000 */
.L_x_8517:
[----:B------:R-:W-:Y:S04]  /*9ec0*/  BSSY B1, `(.L_x_8519) ;  /* 0x0000009000017945 */ /* 0x000fe80003800000 */
[----:B------:R-:W-:Y:S05]  /*9ed0*/  @P1 BRA `(.L_x_8520) ;  /* 0x00000000001c1947 */ /* 0x000fea0003800000 */
[----:B------:R-:W3:Y:S01]  /*9ee0*/  S2R R3, SR_TID.X ;  /* 0x0000000000037919 */ /* 0x000ee20000002100 */
[----:B------:R-:W-:-:S04]  /*9ef0*/  IMAD.MOV.U32 R8, RZ, RZ, 0x3000 ;  /* 0x00003000ff087424 */ /* 0x000fc800078e00ff */
[----:B------:R4:W-:Y:S01]  /*9f00*/  SYNCS.ARRIVE.TRANS64 RZ, [R7+URZ+0x19c70], R8 ;  /* 0x019c700807ff79a7 */ /* 0x0009e2000800003f */
[----:B---3--:R-:W-:-:S04]  /*9f10*/  LOP3.LUT R3, R3, 0x1f, RZ, 0xc0, !PT ;  /* 0x0000001f03037812 */ /* 0x008fc800078ec0ff */
[----:B------:R-:W-:-:S13]  /*9f20*/  ISETP.NE.AND P0, PT, R3, RZ, PT ;  /* 0x000000ff0300720c */ /* 0x000fda0003f05270 */
[----:B----4-:R-:W-:Y:S05]  /*9f30*/  @!P0 BRA `(.L_x_8520) ;  /* 0x0000000000048947 */ /* 0x010fea0003800000 */
[----:B------:R-:W-:Y:S01]  /*9f40*/  BPT.TRAP 0x1 ;  /* 0x000000040000795c */ /* 0x000fe20000300000 */
.L_x_8520:
[----:B------:R-:W-:Y:S05]  /*9f50*/  BSYNC B1 ;  /* 0x0000000000017941 */ /* 0x000fea0003800000 */
.L_x_8519:
[----:B------:R-:W-:Y:S01]  /*9f60*/  IMAD.MOV.U32 R8, RZ, RZ, RZ ;  /* 0x000000ffff087224 */ /* 0x000fe200078e00ff */
[----:B------:R-:W-:Y:S01]  /*9f70*/  UIADD3 UR4, UP0, UR50, 0x470, URZ ;  /* 0x0000047032047890 */ /* 0x000fe2000ff1e03f */
[----:B------:R-:W-:Y:S01]  /*9f80*/  IMAD.U32 R3, RZ, RZ, UR40 ;  /* 0x00000028ff037e24 */ /* 0x000fe2000f8e00ff */
[----:B------:R-:W-:Y:S01]  /*9f90*/  PLOP3.LUT P0, PT, PT, PT, PT, 0x80, 0x0 ;  /* 0x000000000000781c */ /* 0x000fe20003f0f070 */
[----:B------:R-:W-:Y:S01]  /*9fa0*/  IMAD.SHL.U32 R6, R6, 0x80, RZ ;  /* 0x0000008006067824 */ /* 0x000fe200078e00ff */
[----:B------:R-:W-:Y:S01]  /*9fb0*/  R2UR UR10, R8 ;  /* 0x00000000080a72ca */ /* 0x000fe200000e0000 */
[----:B------:R-:W-:Y:S01]  /*9fc0*/  IMAD R9, R18, 0x3000, R3 ;  /* 0x0000300012097824 */ /* 0x000fe200078e0203 */
[----:B------:R-:W-:Y:S01]  /*9fd0*/  UIADD3.X UR5, URZ, UR51, URZ, UP0, !UPT ;  /* 0x000000333f057290 */ /* 0x000fe200087fe43f */
[----:B------:R-:W-:Y:S01]  /*9fe0*/  VIADD R3, R7, 0x19c70 ;  /* 0x00019c7007037836 */ /* 0x000fe20000000000 */
[----:B------:R-:W-:Y:S01]  /*9ff0*/  UMOV UR6, 0x0 ;  /* 0x0000000000067882 */ /* 0x000fe20000000000 */
[----:B------:R-:W-:Y:S01]  /*a000*/  VIADD R10, R9, 0x9000 ;  /* 0x00009000090a7836 */ /* 0x000fe20000000000 */
[----:B------:R-:W-:-:S09]  /*a010*/  UMOV UR7, 0x14f00000 ;  /* 0x14f0000000077882 */ /* 0x000fd20000000000 */
.L_x_8521:
        /* <DEDUP_REMOVED lines=10> */
[----:B------:R-:W-:Y:S01]  /*a0c0*/  MOV R10, 0x20 ;  /* 0x00000020000a7802 */ /* 0x000fe20000000f00 */
[----:B------:R-:W-:Y:S01]  /*a0d0*/  VIADD R11, R9, 0xa000 ;  /* 0x0000a000090b7836 */ /* 0x000fe20000000000 */
[----:B------:R-:W-:Y:S01]  /*a0e0*/  PLOP3.LUT P0, PT, PT, PT, PT, 0x80, 0x0 ;  /* 0x000000000000781c */ /* 0x000fe20003f0f070 */
[----:B------:R-:W-:Y:S01]  /*a0f0*/  UMOV UR6, 0x0 ;  /* 0x0000000000067882 */ /* 0x000fe20000000000 */
[----:B------:R-:W-:Y:S01]  /*a100*/  R2UR UR10, R10 ;  /* 0x000000000a0a72ca */ /* 0x000fe200000e0000 */
[----:B------:R-:W-:-:S14]  /*a110*/  UMOV UR7, 0x14f00000 ;  /* 0x14f0000000077882 */ /* 0x000fdc0000000000 */
.L_x_8522:
        /* <DEDUP_REMOVED lines=16> */
.L_x_8523:
        /* <DEDUP_REMOVED lines=10> */
[----:B------:R-:W3:Y:S01]  /*a2c0*/  SYNCS.PHASECHK.TRANS64.TRYWAIT P0, [R7+URZ+0x19c40], R2 ;  /* 0x019c4002070075a7 */ /* 0x000ee2000800017f */
[----:B------:R-:W-:Y:S04]  /*a2d0*/  BSSY B1, `(.L_x_8524) ;  /* 0x0000002000017945 */ /* 0x000fe80003800000 */
[----:B---3--:R-:W-:Y:S05]  /*a2e0*/  @!P0 BRA `(.L_x_8525) ;  /* 0x0000001800d88947 */ /* 0x008fea0003800000 */
.L_x_8575:
[----:B------:R-:W-:Y:S05]  /*a2f0*/  BSYNC B1 ;  /* 0x0000000000017941 */ /* 0x000fea0003800000 */
.L_x_8524:
[----:B------:R-:W-:Y:S01]  /*a300*/  BSSY B1, `(.L_x_8526) ;  /* 0x000000b000017945 */ /* 0x000fe20003800000 */
[----:B--23--:R-:W-:Y:S02]  /*a310*/  IMAD.MOV.U32 R2, RZ, RZ, 0x0 ;  /* 0x00000000ff027424 */ /* 0x00cfe400078e00ff */
        /* <DEDUP_REMOVED lines=9> */
.L_x_8527:
[----:B------:R-:W-:Y:S05]  /*a3b0*/  BSYNC B1 ;  /* 0x0000000000017941 */ /* 0x000fea0003800000 */
.L_x_8526:
        /* <DEDUP_REMOVED lines=8> */
.L_x_8528:
        /* <DEDUP_REMOVED lines=15> */
.L_x_8529:
        /* <DEDUP_REMOVED lines=15> */
.L_x_8530:
        /* <DEDUP_REMOVED lines=10> */
.L_x_8515:
[----:B------:R-:W-:Y:S05]  /*a6c0*/  BSYNC B0 ;  /* 0x0000000000007941 */ /* 0x000fea0003800000 */
.L_x_8514:
[----:B------:R-:W-:-:S06]  /*a6d0*/  UISETP.NE.AND UP0, UPT, UR41, 0x3, UPT ;  /* 0x000000032900788c */ /* 0x000fcc000bf05270 */
[----:B------:R-:W-:-:S13]  /*a6e0*/  PLOP3.LUT P0, PT, PT, PT, UP0, 0x80, 0x0 ;  /* 0x000000000000781c */ /* 0x000fda0003f0f008 */
[----:B------:R-:W-:Y:S05]  /*a6f0*/  @!P0 BRA `(.L_x_8531) ;  /* 0x0000000000048947 */ /* 0x000fea0003800000 */
[----:B------:R-:W-:Y:S01]  /*a700*/  BPT.TRAP 0x1 ;  /* 0x000000040000795c */ /* 0x000fe20000300000 */
.L_x_8531:
[----:B------:R-:W-:Y:S01]  /*a710*/  IMAD.U32 R2, RZ, RZ, UR47 ;  /* 0x0000002fff027e24 */ /* 0x000fe2000f8e00ff */
[----:B------:R-:W-:Y:S01]  /*a720*/  LEA R3, R5, UR40, 0x3 ;  /* 0x0000002805037c11 */ /* 0x000fe2000f8e18ff */
[----:B------:R-:W-:Y:S03]  /*a730*/  BSSY B0, `(.L_x_8532) ;  /* 0x0000006000007945 */ /* 0x000fe60003800000 */
[----:B------:R-:W-:Y:S02]  /*a740*/  ISETP.NE.AND P1, PT, R2, 0x3, PT ;  /* 0x000000030200780c */ /* 0x000fe40003f25270 */
[----:B------:R-:W-:-:S04]  /*a750*/  LOP3.LUT R2, R4, 0x1, RZ, 0x3c, !PT ;  /* 0x0000000104027812 */ /* 0x000fc800078e3cff */
[----:B------:R-:W-:-:S04]  /*a760*/  SHF.L.U32 R2, R2, 0x1f, RZ ;  /* 0x0000001f02027819 */ /* 0x000fc800000006ff */
[----:B------:R-:W2:Y:S02]  /*a770*/  SYNCS.PHASECHK.TRANS64.TRYWAIT P0, [R3+URZ+0x19c70], R2 ;  /* 0x019c7002030075a7 */ /* 0x000ea4000800017f */
[----:B--2---:R-:W-:Y:S05]  /*a780*/  @!P0 BRA `(.L_x_8533) ;  /* 0x0000001400c48947 */ /* 0x004fea0003800000 */
.L_x_8576:
[----:B------:R-:W-:Y:S05]  /*a790*/  BSYNC B0 ;  /* 0x0000000000007941 */ /* 0x000fea0003800000 */
.L_x_8532:
[----:B------:R-:W-:Y:S05]  /*a7a0*/  @!P1 BRA `(.L_x_8534) ;  /* 0x0000000000049947 */ /* 0x000fea0003800000 */
[----:B------:R-:W-:Y:S01]  /*a7b0*/  BPT.TRAP 0x1 ;  /* 0x000000040000795c */ /* 0x000fe20000300000 */
.L_x_8534:
[----:B------:R-:W-:Y:S01]  /*a7c0*/  SHF.L.U32 R4, R4, 0x1f, RZ ;  /* 0x0000001f04047819 */ /* 0x000fe200000006ff */
[----:B--2---:R-:W-:-:S03]  /*a7d0*/  IMAD R2, R5, 0x3000, RZ ;  /* 0x0000300005027824 */ /* 0x004fc600078e02ff */
[----:B------:R-:W2:Y:S02]  /*a7e0*/  SYNCS.PHASECHK.TRANS64.TRYWAIT P0, [R3+URZ+0x19c60], R4 ;  /* 0x019c6004030075a7 */ /* 0x000ea4000800017f */
[----:B--2---:R-:W-:Y:S05]  /*a7f0*/  @!P0 BRA `(.L_x_8535) ;  /* 0x0000001400bc8947 */ /* 0x004fea0003800000 */
.L_x_8577:
[----:B------:R-:W-:Y:S01]  /*a800*/  LOP3.LUT R12, R2, R19, RZ, 0xfc, !PT ;  /* 0x00000013020c7212 */ /* 0x000fe200078efcff */
[----:B------:R-:W-:Y:S05]  /*a810*/  WARPSYNC.ALL ;  /* 0x0000000000007948 */ /* 0x000fea0003800000 */
[----:B--2---:R-:W2:Y:S01]  /*a820*/  LDSM.16.MT88.4 R4, [R12+UR40+0x9000] ;  /* 0x009000280c04783b */ /* 0x004ea20008004200 */
[----:B-1----:R-:W-:-:S04]  /*a830*/  IMAD.U32 R14, RZ, RZ, UR40 ;  /* 0x00000028ff0e7e24 */ /* 0x002fc8000f8e00ff */
[----:B------:R-:W-:Y:S01]  /*a840*/  VIADD R14, R14, 0x3000 ;  /* 0x000030000e0e7836 */ /* 0x000fe20000000000 */
[C-C-:B--2---:R-:W-:Y:S02]  /*a850*/  PRMT R8, R4.reuse, 0x6420, R5.reuse ;  /* 0x0000642004087816 */ /* 0x144fe40000000005 */
[----:B------:R-:W-:Y:S02]  /*a860*/  PRMT R9, R4, 0x7531, R5 ;  /* 0x0000753104097816 */ /* 0x000fe40000000005 */
[----:B------:R-:W-:Y:S02]  /*a870*/  LOP3.LUT R4, R2, R23, RZ, 0xfc, !PT ;  /* 0x0000001702047212 */ /* 0x000fe400078efcff */
[C-C-:B------:R-:W-:Y:S02]  /*a880*/  PRMT R10, R6.reuse, 0x6420, R7.reuse ;  /* 0x00006420060a7816 */ /* 0x140fe40000000007 */
[----:B------:R-:W-:Y:S01]  /*a890*/  PRMT R11, R6, 0x7531, R7 ;  /* 0x00007531060b7816 */ /* 0x000fe20000000007 */
[----:B------:R-:W-:-:S05]  /*a8a0*/  IMAD.IADD R4, R14, 0x1, R4 ;  /* 0x000000010e047824 */ /* 0x000fca00078e0204 */
[----:B------:R1:W-:Y:S02]  /*a8b0*/  STSM.16.M88.4 [R4], R8 ;  /* 0x0000000804007844 */ /* 0x0003e40000000200 */
[----:B-1----:R-:W-:-:S05]  /*a8c0*/  VIADD R10, R2, 0x1000 ;  /* 0x00001000020a7836 */ /* 0x002fca0000000000 */
[----:B------:R-:W-:-:S05]  /*a8d0*/  LOP3.LUT R13, R10, R19, RZ, 0xfc, !PT ;  /* 0x000000130a0d7212 */ /* 0x000fca00078efcff */
[----:B------:R1:W2:Y:S02]  /*a8e0*/  LDSM.16.MT88.4 R4, [R13+UR40+0x9000] ;  /* 0x009000280d04783b */ /* 0x0002a40008004200 */
[----:B-1----:R-:W-:Y:S02]  /*a8f0*/  LOP3.LUT R13, R2, 0x800, R19, 0xfe, !PT ;  /* 0x00000800020d7812 */ /* 0x002fe400078efe13 */
[C-C-:B--2---:R-:W-:Y:S02]  /*a900*/  PRMT R8, R4.reuse, 0x6420, R5.reuse ;  /* 0x0000642004087816 */ /* 0x144fe40000000005 */
[----:B------:R-:W-:Y:S02]  /*a910*/  PRMT R9, R4, 0x7531, R5 ;  /* 0x0000753104097816 */ /* 0x000fe40000000005 */
[----:B------:R-:W-:Y:S02]  /*a920*/  LOP3.LUT R4, R10, R23, RZ, 0xfc, !PT ;  /* 0x000000170a047212 */ /* 0x000fe400078efcff */
[----:B------:R-:W-:-:S02]  /*a930*/  PRMT R10, R6, 0x6420, R7 ;  /* 0x00006420060a7816 */ /* 0x000fc40000000007 */
[----:B------:R-:W-:Y:S01]  /*a940*/  PRMT R11, R6, 0x7531, R7 ;  /* 0x00007531060b7816 */ /* 0x000fe20000000007 */
[----:B------:R-:W-:-:S05]  /*a950*/  IMAD.IADD R4, R14, 0x1, R4 ;  /* 0x000000010e047824 */ /* 0x000fca00078e0204 */
[----:B------:R1:W-:Y:S02]  /*a960*/  STSM.16.M88.4 [R4], R8 ;  /* 0x0000000804007844 */ /* 0x0003e40000000200 */
[----:B-1----:R-:W-:-:S05]  /*a970*/  VIADD R10, R2, 0x2000 ;  /* 0x00002000020a7836 */ /* 0x002fca0000000000 */
[----:B------:R-:W-:-:S05]  /*a980*/  LOP3.LUT R12, R10, R19, RZ, 0xfc, !PT ;  /* 0x000000130a0c7212 */ /* 0x000fca00078efcff */
[----:B------:R1:W2:Y:S02]  /*a990*/  LDSM.16.MT88.4 R4, [R12+UR40+0x9000] ;  /* 0x009000280c04783b */ /* 0x0002a40008004200 */
[----:B-1----:R-:W-:Y:S02]  /*a9a0*/  IADD3 R12, R14, R27, R2 ;  /* 0x0000001b0e0c7210 */ /* 0x002fe40007ffe002 */
[C-C-:B--2---:R-:W-:Y:S02]  /*a9b0*/  PRMT R8, R4.reuse, 0x6420, R5.reuse ;  /* 0x0000642004087816 */ /* 0x144fe40000000005 */
[----:B------:R-:W-:Y:S02]  /*a9c0*/  PRMT R9, R4, 0x7531, R5 ;  /* 0x0000753104097816 */ /* 0x000fe40000000005 */
[----:B------:R-:W-:Y:S02]  /*a9d0*/  LOP3.LUT R4, R10, R23, RZ, 0xfc, !PT ;  /* 0x000000170a047212 */ /* 0x000fe400078efcff */
[----:B------:R-:W-:-:S02]  /*a9e0*/  PRMT R10, R6, 0x6420, R7 ;  /* 0x00006420060a7816 */ /* 0x000fc40000000007 */
[----:B------:R-:W-:Y:S01]  /*a9f0*/  PRMT R11, R6, 0x7531, R7 ;  /* 0x00007531060b7816 */ /* 0x000fe20000000007 */
[----:B------:R-:W-:Y:S01]  /*aa00*/  IMAD.IADD R4, R14, 0x1, R4 ;  /* 0x000000010e047824 */ /* 0x000fe200078e0204 */
[----:B------:R-:W-:-:S04]  /*aa10*/  IADD3 R14, R29, UR40, R2 ;  /* 0x000000281d0e7c10 */ /* 0x000fc8000fffe002 */
[----:B------:R-:W-:Y:S04]  /*aa20*/  STSM.16.M88.4 [R4], R8 ;  /* 0x0000000804007844 */ /* 0x000fe80000000200 */
[----:B------:R-:W1:Y:S02]  /*aa30*/  LDSM.16.MT88.4 R4, [R13+UR40+0x9000] ;  /* 0x009000280d04783b */ /* 0x000e640008004200 */
[C-C-:B-1----:R-:W-:Y:S02]  /*aa40*/  PRMT R8, R4.reuse, 0x6420, R5.reuse ;  /* 0x0000642004087816 */ /* 0x142fe40000000005 */
[----:B------:R-:W-:Y:S02]  /*aa50*/  PRMT R9, R4, 0x7531, R5 ;  /* 0x0000753104097816 */ /* 0x000fe40000000005 */
[----:B------:R-:W-:-:S02]  /*aa60*/  PRMT R10, R6, 0x6420, R7 ;  /* 0x00006420060a7816 */ /* 0x000fc40000000007 */
[----:B------:R-:W-:-:S05]  /*aa70*/  PRMT R11, R6, 0x7531, R7 ;  /* 0x00007531060b7816 */ /* 0x000fca0000000007 */
[----:B------:R-:W-:Y:S04]  /*aa80*/  STSM.16.M88.4 [R12], R8 ;  /* 0x000000080c007844 */ /* 0x000fe80000000200 */
[----:B------:R-:W1:Y:S02]  /*aa90*/  LDSM.16.MT88.4 R4, [R14+0x9000] ;  /* 0x009000000e04783b */ /* 0x000e640000004200 */
[C-C-:B-1----:R-:W-:Y:S02]  /*aaa0*/  PRMT R8, R4.reuse, 0x6420, R5.reuse ;  /* 0x0000642004087816 */ /* 0x142fe40000000005 */
[----:B------:R-:W-:Y:S02]  /*aab0*/  PRMT R9, R4, 0x7531, R5 ;  /* 0x0000753104097816 */ /* 0x000fe40000000005 */
[----:B------:R-:W-:-:S02]  /*aac0*/  PRMT R10, R6, 0x6420, R7 ;  /* 0x00006420060a7816 */ /* 0x000fc40000000007 */
[----:B------:R-:W-:Y:S02]  /*aad0*/  PRMT R11, R6, 0x7531, R7 ;  /* 0x00007531060b7816 */ /* 0x000fe40000000007 */
[----:B------:R-:W-:-:S03]  /*aae0*/  IADD3 R4, R28, UR40, R2 ;  /* 0x000000281c047c10 */ /* 0x000fc6000fffe002 */
[----:B------:R-:W-:Y:S04]  /*aaf0*/  STSM.16.M88.4 [R12+0x1000], R8 ;  /* 0x001000080c007844 */ /* 0x000fe80000000200 */
[----:B------:R-:W1:Y:S02]  /*ab00*/  LDSM.16.MT88.4 R4, [R4+0x9000] ;  /* 0x009000000404783b */ /* 0x000e640000004200 */
        /* <DEDUP_REMOVED lines=13> */
.L_x_8536:
[----:B------:R-:W3:Y:S01]  /*abe0*/  S2R R2, SR_TID.X ;  /* 0x0000000000027919 */ /* 0x000ee20000002100 */
[----:B--2---:R2:W-:Y:S01]  /*abf0*/  SYNCS.ARRIVE.TRANS64.A1T0 RZ, [R3+URZ+0x19c50], RZ ;  /* 0x019c50ff03ff79a7 */ /* 0x0045e2000810003f */
[----:B------:R-:W-:Y:S02]  /*ac00*/  IMAD.MOV.U32 R4, RZ, RZ, R22 ;  /* 0x000000ffff047224 */ /* 0x000fe400078e0016 */
[----:B------:R-:W-:Y:S01]  /*ac10*/  IMAD.MOV.U32 R5, RZ, RZ, R18 ;  /* 0x000000ffff057224 */ /* 0x000fe200078e0012 */
[----:B---3--:R-:W-:Y:S01]  /*ac20*/  LOP3.LUT R2, R2, 0x7f, RZ, 0xc0, !PT ;  /* 0x0000007f02027812 */ /* 0x008fe200078ec0ff */
[----:B------:R-:W-:Y:S03]  /*ac30*/  BAR.SYNC.DEFER_BLOCKING 0x2, 0x80 ;  /* 0x0082000000007b1d */ /* 0x000fe60000010000 */
[----:B------:R-:W-:-:S13]  /*ac40*/  ISETP.NE.AND P0, PT, R2, RZ, PT ;  /* 0x000000ff0200720c */ /* 0x000fda0003f05270 */
[----:B------:R-:W-:-:S05]  /*ac50*/  @!P0 VIADD R2, R3, 0x19c80 ;  /* 0x00019c8003028836 */ /* 0x000fca0000000000 */
[----:B------:R-:W-:-:S04]  /*ac60*/  @!P0 PRMT R2, RZ, 0x654, R2 ;  /* 0x00000654ff028816 */ /* 0x000fc80000000002 */
[----:B------:R2:W-:Y:S01]  /*ac70*/  @!P0 SYNCS.ARRIVE.TRANS64.RED.A1T0 RZ, [R2+URZ], RZ ;  /* 0x000000ff02ff89a7 */ /* 0x0005e2000810043f */
[C---:B------:R-:W-:Y:S01]  /*ac80*/  ISETP.GT.AND P0, PT, R0.reuse, RZ, PT ;  /* 0x000000ff0000720c */ /* 0x040fe20003f04270 */
[----:B------:R-:W-:-:S12]  /*ac90*/  VIADD R0, R0, 0xffffffff ;  /* 0xffffffff00007836 */ /* 0x000fd80000000000 */
[----:B--2---:R-:W-:Y:S05]  /*aca0*/  @P0 BRA `(.L_x_8537) ;  /* 0xffffffec00ec0947 */ /* 0x004fea000383ffff */
.L_x_8513:
[----:B------:R-:W-:-:S06]  /*acb0*/  UISETP.NE.AND UP0, UPT, UR41, 0x3, UPT ;  /* 0x000000032900788c */ /* 0x000fcc000bf05270 */
[----:B------:R-:W-:-:S13]  /*acc0*/  PLOP3.LUT P0, PT, PT, PT, UP0, 0x80, 0x0 ;  /* 0x000000000000781c */ /* 0x000fda0003f0f008 */
[----:B------:R-:W-:Y:S05]  /*acd0*/  @!P0 BRA `(.L_x_8538) ;  /* 0x0000000000048947 */ /* 0x000fea0003800000 */
[----:B------:R-:W-:Y:S01]  /*ace0*/  BPT.TRAP 0x1 ;  /* 0x000000040000795c */ /* 0x000fe20000300000 */
.L_x_8538:
[----:B0-----:R-:W-:Y:S01]  /*acf0*/  LOP3.LUT R3, R22, 0x1, RZ, 0x3c, !PT ;  /* 0x0000000116037812 */ /* 0x001fe200078e3cff */
[----:B------:R-:W-:Y:S01]  /*ad00*/  IMAD.U32 R2, RZ, RZ, UR47 ;  /* 0x0000002fff027e24 */ /* 0x000fe2000f8e00ff */
[----:B------:R-:W-:Y:S01]  /*ad10*/  LEA R0, R18, UR40, 0x3 ;  /* 0x0000002812007c11 */ /* 0x000fe2000f8e18ff */
[----:B------:R-:W-:Y:S01]  /*ad20*/  BSSY B0, `(.L_x_8539) ;  /* 0x0000005000007945 */ /* 0x000fe20003800000 */
[----:B------:R-:W-:Y:S02]  /*ad30*/  SHF.L.U32 R3, R3, 0x1f, RZ ;  /* 0x0000001f03037819 */ /* 0x000fe400000006ff */
[----:B------:R-:W-:Y:S02]  /*ad40*/  ISETP.NE.AND P1, PT, R2, 0x3, PT ;  /* 0x000000030200780c */ /* 0x000fe40003f25270 */
[----:B------:R-:W0:Y:S02]  /*ad50*/  SYNCS.PHASECHK.TRANS64.TRYWAIT P0, [R0+URZ+0x19c70], R3 ;  /* 0x019c7003000075a7 */ /* 0x000e24000800017f */
[----:B0-----:R-:W-:Y:S09]  /*ad60*/  @!P0 BRA `(.L_x_8540) ;  /* 0x0000001000748947 */ /* 0x001ff20003800000 */
.L_x_8578:
[----:B------:R-:W-:Y:S05]  /*ad70*/  BSYNC B0 ;  /* 0x0000000000007941 */ /* 0x000fea0003800000 */
.L_x_8539:
[----:B------:R-:W-:Y:S05]  /*ad80*/  @!P1 BRA `(.L_x_8541) ;  /* 0x0000000000049947 */ /* 0x000fea0003800000 */
[----:B------:R-:W-:Y:S01]  /*ad90*/  BPT.TRAP 0x1 ;  /* 0x000000040000795c */ /* 0x000fe20000300000 */
.L_x_8541:
[----:B0-----:R-:W-:-:S04]  /*ada0*/  SHF.L.U32 R3, R22, 0x1f, RZ ;  /* 0x0000001f16037819 */ /* 0x001fc800000006ff */
[----:B------:R-:W0:Y:S02]  /*adb0*/  SYNCS.PHASECHK.TRANS64.TRYWAIT P0, [R0+URZ+0x19c60], R3 ;  /* 0x019c6003000075a7 */ /* 0x000e24000800017f */
[----:B0-----:R-:W-:Y:S05]  /*adc0*/  @!P0 BRA `(.L_x_8542) ;  /* 0x0000001000708947 */ /* 0x001fea0003800000 */
.L_x_8579:
[----:B0-----:R-:W-:Y:S01]  /*add0*/  IMAD R3, R18, 0x3000, RZ ;  /* 0x0000300012037824 */ /* 0x001fe200078e02ff */
[----:B------:R-:W-:Y:S05]  /*ade0*/  WARPSYNC.ALL ;  /* 0x0000000000007948 */ /* 0x000fea0003800000 */
[C---:B------:R-:W-:Y:S01]  /*adf0*/  LOP3.LUT R2, R3.reuse, R19, RZ, 0xfc, !PT ;  /* 0x0000001303027212 */ /* 0x040fe200078efcff */
[----:B-1----:R-:W-:Y:S01]  /*ae00*/  VIADD R14, R3, 0x1000 ;  /* 0x00001000030e7836 */ /* 0x002fe20000000000 */
[----:B------:R-:W-:-:S03]  /*ae10*/  MOV R15, UR40 ;  /* 0x00000028000f7c02 */ /* 0x000fc60008000f00 */
[----:B------:R0:W1:Y:S01]  /*ae20*/  LDSM.16.MT88.4 R4, [R2+UR40+0x9000] ;  /* 0x009000280204783b */ /* 0x0000620008004200 */
[C---:B------:R-:W-:Y:S01]  /*ae30*/  LOP3.LUT R13, R14.reuse, R19, RZ, 0xfc, !PT ;  /* 0x000000130e0d7212 */ /* 0x040fe200078efcff */
[----:B------:R-:W-:Y:S01]  /*ae40*/  VIADD R15, R15, 0x3000 ;  /* 0x000030000f0f7836 */ /* 0x000fe20000000000 */
[----:B------:R-:W-:Y:S01]  /*ae50*/  LOP3.LUT R14, R14, R23, RZ, 0xfc, !PT ;  /* 0x000000170e0e7212 */ /* 0x000fe200078efcff */
[----:B0-----:R-:W-:-:S04]  /*ae60*/  VIADD R2, R3, 0x2000 ;  /* 0x0000200003027836 */ /* 0x001fc80000000000 */
[----:B------:R-:W-:Y:S01]  /*ae70*/  IMAD.IADD R14, R15, 0x1, R14 ;  /* 0x000000010f0e7824 */ /* 0x000fe200078e020e */
[C-C-:B-1----:R-:W-:Y:S02]  /*ae80*/  PRMT R8, R4.reuse, 0x6420, R5.reuse ;  /* 0x0000642004087816 */ /* 0x142fe40000000005 */
[----:B------:R-:W-:Y:S02]  /*ae90*/  PRMT R9, R4, 0x7531, R5 ;  /* 0x0000753104097816 */ /* 0x000fe40000000005 */
[----:B------:R-:W-:Y:S02]  /*aea0*/  LOP3.LUT R4, R3, R23, RZ, 0xfc, !PT ;  /* 0x0000001703047212 */ /* 0x000fe400078efcff */
[C-C-:B------:R-:W-:Y:S02]  /*aeb0*/  PRMT R10, R6.reuse, 0x6420, R7.reuse ;  /* 0x00006420060a7816 */ /* 0x140fe40000000007 */
[----:B------:R-:W-:Y:S01]  /*aec0*/  PRMT R11, R6, 0x7531, R7 ;  /* 0x00007531060b7816 */ /* 0x000fe20000000007 */
[----:B------:R-:W-:-:S05]  /*aed0*/  IMAD.IADD R12, R15, 0x1, R4 ;  /* 0x000000010f0c7824 */ /* 0x000fca00078e0204 */
[----:B------:R0:W-:Y:S04]  /*aee0*/  STSM.16.M88.4 [R12], R8 ;  /* 0x000000080c007844 */ /* 0x0001e80000000200 */
[----:B------:R1:W2:Y:S01]  /*aef0*/  LDSM.16.MT88.4 R4, [R13+UR40+0x9000] ;  /* 0x009000280d04783b */ /* 0x0002a20008004200 */
[C---:B0-----:R-:W-:Y:S02]  /*af00*/  LOP3.LUT R12, R2.reuse, R19, RZ, 0xfc, !PT ;  /* 0x00000013020c7212 */ /* 0x041fe400078efcff */
[----:B------:R-:W-:-:S05]  /*af10*/  LOP3.LUT R2, R2, R23, RZ, 0xfc, !PT ;  /* 0x0000001702027212 */ /* 0x000fca00078efcff */
[C---:B-1----:R-:W-:Y:S01]  /*af20*/  IMAD.IADD R13, R15.reuse, 0x1, R2 ;  /* 0x000000010f0d7824 */ /* 0x042fe200078e0202 */
[----:B------:R-:W-:Y:S02]  /*af30*/  IADD3 R2, R15, R27, R3 ;  /* 0x0000001b0f027210 */ /* 0x000fe40007ffe003 */
[C-C-:B--2---:R-:W-:Y:S02]  /*af40*/  PRMT R8, R4.reuse, 0x6420, R5.reuse ;  /* 0x0000642004087816 */ /* 0x144fe40000000005 */
[----:B------:R-:W-:Y:S02]  /*af50*/  PRMT R9, R4, 0x7531, R5 ;  /* 0x0000753104097816 */ /* 0x000fe40000000005 */
[C-C-:B------:R-:W-:Y:S02]  /*af60*/  PRMT R10, R6.reuse, 0x6420, R7.reuse ;  /* 0x00006420060a7816 */ /* 0x140fe40000000007 */
[----:B------:R-:W-:-:S05]  /*af70*/  PRMT R11, R6, 0x7531, R7 ;  /* 0x00007531060b7816 */ /* 0x000fca0000000007 */
[----:B------:R-:W-:Y:S04]  /*af80*/  STSM.16.M88.4 [R14], R8 ;  /* 0x000000080e007844 */ /* 0x000fe80000000200 */
[----:B------:R0:W1:Y:S02]  /*af90*/  LDSM.16.MT88.4 R4, [R12+UR40+0x9000] ;  /* 0x009000280c04783b */ /* 0x0000640008004200 */
[----:B0-----:R-:W-:Y:S02]  /*afa0*/  IADD3 R12, R29, UR40, R3 ;  /* 0x000000281d0c7c10 */ /* 0x001fe4000fffe003 */
[----:B------:R-:W-:Y:S02]  /*afb0*/  LOP3.LUT R14, R3, 0x800, R19, 0xfe, !PT ;  /* 0x00000800030e7812 */ /* 0x000fe400078efe13 */
[----:B-1----:R-:W-:-:S02]  /*afc0*/  PRMT R8, R4, 0x6420, R5 ;  /* 0x0000642004087816 */ /* 0x002fc40000000005 */
[----:B------:R-:W-:Y:S02]  /*afd0*/  PRMT R9, R4, 0x7531, R5 ;  /* 0x0000753104097816 */ /* 0x000fe40000000005 */
[C-C-:B------:R-:W-:Y:S02]  /*afe0*/  PRMT R10, R6.reuse, 0x6420, R7.reuse ;  /* 0x00006420060a7816 */ /* 0x140fe40000000007 */
        /* <DEDUP_REMOVED lines=8> */
[----:B------:R-:W0:Y:S02]  /*b070*/  LDSM.16.MT88.4 R4, [R12+0x9000] ;  /* 0x009000000c04783b */ /* 0x000e240000004200 */
[C-C-:B0-----:R-:W-:Y:S02]  /*b080*/  PRMT R8, R4.reuse, 0x6420, R5.reuse ;  /* 0x0000642004087816 */ /* 0x141fe40000000005 */
[----:B------:R-:W-:Y:S02]  /*b090*/  PRMT R9, R4, 0x7531, R5 ;  /* 0x0000753104097816 */ /* 0x000fe40000000005 */
[----:B------:R-:W-:-:S02]  /*b0a0*/  PRMT R10, R6, 0x6420, R7 ;  /* 0x00006420060a7816 */ /* 0x000fc40000000007 */
[----:B------:R-:W-:Y:S02]  /*b0b0*/  PRMT R11, R6, 0x7531, R7 ;  /* 0x00007531060b7816 */ /* 0x000fe40000000007 */
[----:B------:R-:W-:-:S03]  /*b0c0*/  IADD3 R4, R28, UR40, R3 ;  /* 0x000000281c047c10 */ /* 0x000fc6000fffe003 */
        /* <DEDUP_REMOVED lines=15> */
.L_x_8543:
[----:B0-----:R-:W0:Y:S01]  /*b1c0*/  S2R R2, SR_TID.X ;  /* 0x0000000000027919 */ /* 0x001e220000002100 */
[----:B------:R-:W2:Y:S01]  /*b1d0*/  LDC R3, c[0x0][0xc34] ;  /* 0x00030d00ff037b82 */ /* 0x000ea20000000800 */
[----:B------:R-:W-:Y:S01]  /*b1e0*/  UIADD3 UR48, UR43, UR48, URZ ;  /* 0x000000302b307290 */ /* 0x000fe2000fffe03f */
[----:B------:R-:W-:Y:S01]  /*b1f0*/  VIADD R18, R18, 0x1 ;  /* 0x0000000112127836 */ /* 0x000fe20000000000 */
[----:B------:R-:W-:Y:S01]  /*b200*/  UIADD3 UR46, UR46, 0x1, URZ ;  /* 0x000000012e2e7890 */ /* 0x000fe2000fffe03f */
[----:B-1----:R1:W-:Y:S04]  /*b210*/  SYNCS.ARRIVE.TRANS64.A1T0 RZ, [R0+URZ+0x19c50], RZ ;  /* 0x019c50ff00ff79a7 */ /* 0x0023e8000810003f */
[----:B------:R-:W-:Y:S01]  /*b220*/  BAR.SYNC.DEFER_BLOCKING 0x2, 0x80 ;  /* 0x0082000000007b1d */ /* 0x000fe20000010000 */
[----:B--2---:R-:W-:-:S02]  /*b230*/  ISETP.LE.AND P1, PT, R3, UR48, PT ;  /* 0x0000003003007c0c */ /* 0x004fc4000bf23270 */
[----:B0-----:R-:W-:-:S04]  /*b240*/  LOP3.LUT R2, R2, 0x7f, RZ, 0xc0, !PT ;  /* 0x0000007f02027812 */ /* 0x001fc800078ec0ff */
[----:B------:R-:W-:-:S13]  /*b250*/  ISETP.NE.AND P0, PT, R2, RZ, PT ;  /* 0x000000ff0200720c */ /* 0x000fda0003f05270 */
[----:B------:R-:W-:-:S05]  /*b260*/  @!P0 VIADD R2, R0, 0x19c80 ;  /* 0x00019c8000028836 */ /* 0x000fca0000000000 */
[----:B------:R-:W-:-:S04]  /*b270*/  @!P0 PRMT R2, RZ, 0x654, R2 ;  /* 0x00000654ff028816 */ /* 0x000fc80000000002 */
[----:B------:R1:W-:Y:S01]  /*b280*/  @!P0 SYNCS.ARRIVE.TRANS64.RED.A1T0 RZ, [R2+URZ], RZ ;  /* 0x000000ff02ff89a7 */ /* 0x0003e2000810043f */
[----:B------:R-:W-:-:S04]  /*b290*/  ISETP.NE.AND P0, PT, R18, 0x2, PT ;  /* 0x000000021200780c */ /* 0x000fc80003f05270 */
[----:B------:R-:W-:Y:S02]  /*b2a0*/  SEL R3, RZ, 0x1, P0 ;  /* 0x00000001ff037807 */ /* 0x000fe40000000000 */
[----:B------:R-:W-:Y:S02]  /*b2b0*/  SEL R18, R18, RZ, P0 ;  /* 0x000000ff12127207 */ /* 0x000fe40000000000 */
[----:B------:R-:W-:Y:S01]  /*b2c0*/  LOP3.LUT R22, R22, R3, RZ, 0x3c, !PT ;  /* 0x0000000316167212 */ /* 0x000fe200078e3cff */
[----:B-1----:R-:W-:Y:S06]  /*b2d0*/  @!P1 BRA `(.L_x_8544) ;  /* 0xffffffd000149947 */ /* 0x002fec000383ffff */
[----:B------:R-:W-:-:S12]  /*b2e0*/  ULOP3.LUT UR46, UR46, 0x1, URZ, 0xc, !UPT ;  /* 0x000000012e2e7892 */ /* 0x000fd8000f8e0c3f */
.L_x_8495:
[----:B------:R-:W0:Y:S01]  /*b2f0*/  S2R R3, SR_CgaCtaId ;  /* 0x0000000000037919 */ /* 0x000e220000008800 */
[----:B------:R-:W-:Y:S01]  /*b300*/  MOV R0, 0x400 ;  /* 0x0000040000007802 */ /* 0x000fe20000000f00 */
[----:B------:R-:W-:-:S03]  /*b310*/  IMAD.U32 R2, RZ, RZ, UR46 ;  /* 0x0000002eff027e24 */ /* 0x000fc6000f8e00ff */
[----:B0-----:R-:W-:Y:S02]  /*b320*/  LEA R9, R3, R0, 0x18 ;  /* 0x0000000003097211 */ /* 0x001fe400078ec0ff */
[----:B------:R-:W-:-:S04]  /*b330*/  SHF.L.U32 R0, R2, 0x1f, RZ ;  /* 0x0000001f02007819 */ /* 0x000fc800000006ff */
[----:B------:R-:W0:Y:S02]  /*b340*/  SYNCS.PHASECHK.TRANS64.TRYWAIT P0, [R9+URZ+0x19c20], R0 ;  /* 0x019c2000090075a7 */ /* 0x000e24000800017f */
[----:B0-----:R-:W-:Y:S05]  /*b350*/  @!P0 BRA `(.L_x_8545) ;  /* 0x0000000c00208947 */ /* 0x001fea0003800000 */
.L_x_8580:
        /* <DEDUP_REMOVED lines=14> */
.L_x_8548:
[----:B------:R-:W-:Y:S01]  /*b440*/  VIADD R3, R9, 0x19c40 ;  /* 0x00019c4009037836 */ /* 0x000fe20000000000 */
[----:B------:R-:W-:Y:S01]  /*b450*/  SHF.L.U32 R2, R22, 0x1f, RZ ;  /* 0x0000001f16027819 */ /* 0x000fe200000006ff */
[C---:B------:R-:W-:Y:S02]  /*b460*/  VIADD R0, R18.reuse, 0x1 ;  /* 0x0000000112007836 */ /* 0x040fe40000000000 */
[----:B------:R-:W-:-:S03]  /*b470*/  IMAD R7, R18, 0x8, R3 ;  /* 0x0000000812077824 */ /* 0x000fc600078e0203 */
        /* <DEDUP_REMOVED lines=8> */
.L_x_8581:
[----:B------:R-:W1:Y:S02]  /*b500*/  SYNCS.PHASECHK.TRANS64.TRYWAIT P1, [R3+URZ], R0 ;  /* 0x00000000030075a7 */ /* 0x000e64000802017f */
[----:B-1----:R-:W-:Y:S05]  /*b510*/  @!P1 BRA `(.L_x_8550) ;  /* 0x0000000800d89947 */ /* 0x002fea0003800000 */
.L_x_8582:
[----:B------:R-:W-:Y:S05]  /*b520*/  @!P0 BRA `(.L_x_8551) ;  /* 0x0000000000048947 */ /* 0x000fea0003800000 */
[----:B------:R-:W-:Y:S01]  /*b530*/  BPT.TRAP 0x1 ;  /* 0x000000040000795c */ /* 0x000fe20000300000 */
.L_x_8551:
[----:B-1----:R-:W-:-:S04]  /*b540*/  IMAD R3, R18, 0x8, R9 ;  /* 0x0000000812037824 */ /* 0x002fc800078e0209 */
[----:B------:R-:W1:Y:S02]  /*b550*/  SYNCS.PHASECHK.TRANS64.TRYWAIT P1, [R3+URZ+0x19c60], R2 ;  /* 0x019c6002030075a7 */ /* 0x000e64000802017f */
[----:B-1----:R-:W-:Y:S05]  /*b560*/  @!P1 BRA `(.L_x_8552) ;  /* 0x0000000800d89947 */ /* 0x002fea0003800000 */
.L_x_8583:
[----:B------:R-:W-:Y:S05]  /*b570*/  @!P0 BRA `(.L_x_8553) ;  /* 0x0000000000048947 */ /* 0x000fea0003800000 */
[----:B------:R-:W-:Y:S01]  /*b580*/  BPT.TRAP 0x1 ;  /* 0x000000040000795c */ /* 0x000fe20000300000 */
.L_x_8553:
[----:B------:R-:W-:-:S04]  /*b590*/  IMAD R5, R4, 0x8, R9 ;  /* 0x0000000804057824 */ /* 0x000fc800078e0209 */
[----:B------:R-:W2:Y:S02]  /*b5a0*/  SYNCS.PHASECHK.TRANS64.TRYWAIT P1, [R5+URZ+0x19c60], R0 ;  /* 0x019c6000050075a7 */ /* 0x000ea4000802017f */
[----:B--2---:R-:W-:Y:S05]  /*b5b0*/  @!P1 BRA `(.L_x_8554) ;  /* 0x0000000800d89947 */ /* 0x004fea0003800000 */
.L_x_8584:
[----:B------:R-:W-:Y:S05]  /*b5c0*/  @!P0 BRA `(.L_x_8555) ;  /* 0x0000000000048947 */ /* 0x000fea0003800000 */
[----:B------:R-:W-:Y:S01]  /*b5d0*/  BPT.TRAP 0x1 ;  /* 0x000000040000795c */ /* 0x000fe20000300000 */
.L_x_8555:
[----:B------:R-:W3:Y:S02]  /*b5e0*/  SYNCS.PHASECHK.TRANS64.TRYWAIT P0, [R3+URZ+0x19c80], R2 ;  /* 0x019c8002030075a7 */ /* 0x000ee4000800017f */
[----:B---3--:R-:W-:Y:S05]  /*b5f0*/  @!P0 BRA `(.L_x_8556) ;  /* 0x0000000800dc8947 */ /* 0x008fea0003800000 */
.L_x_8557:
[----:B----4-:R4:W0:Y:S02]  /*b600*/  SYNCS.PHASECHK.TRANS64.TRYWAIT P0, [R5+URZ+0x19c80], R0 ;  /* 0x019c8000050075a7 */ /* 0x010824000800017f */
[----:B0-----:R-:W-:Y:S05]  /*b610*/  @!P0 NANOSLEEP.SYNCS 0x989680 ;  /* 0x009896800000895d */ /* 0x001fea0003900000 */
[----:B------:R-:W0:Y:S02]  /*b620*/  @!P0 SYNCS.PHASECHK.TRANS64 P0, [R5+URZ+0x19c80], R0 ;  /* 0x019c8000050085a7 */ /* 0x000e24000800007f */
[----:B0-----:R-:W-:Y:S05]  /*b630*/  @!P0 BRA `(.L_x_8557) ;  /* 0xfffffffc00f08947 */ /* 0x001fea000383ffff */
.L_x_8547:
[----:B------:R-:W-:Y:S05]  /*b640*/  BSYNC B0 ;  /* 0x0000000000007941 */ /* 0x000fea0003800000 */
.L_x_8546:
[----:B------:R-:W-:Y:S05]  /*b650*/  EXIT ;  /* 0x000000000000794d */ /* 0x000fea0003800000 */
.L_x_8469:
[----:B0-----:R-:W-:-:S04]  /*b660*/  IMAD.U32 R3, RZ, RZ, UR43 ;  /* 0x0000002bff037e24 */ /* 0x001fc8000f8e00ff */
[----:B------:R0:W1:Y:S03]  /*b670*/  SYNCS.PHASECHK.TRANS64.TRYWAIT P1, [R3+URZ+0x19c00], R8 ;  /* 0x019c0008030075a7 */ /* 0x000066000802017f */
[----:B-1----:R-:W-:Y:S05]  /*b680*/  @!P1 NANOSLEEP.SYNCS 0x989680 ;  /* 0x009896800000995d */ /* 0x002fea0003900000 */
[----:B------:R-:W1:Y:S02]  /*b690*/  @!P1 SYNCS.PHASECHK.TRANS64 P1, [R3+URZ+0x19c00], R8 ;  /* 0x019c0008030095a7 */ /* 0x000e64000802007f */
[----:B-1----:R-:W-:Y:S05]  /*b6a0*/  @!P1 BRA `(.L_x_8469) ;  /* 0xfffffffc00ec9947 */ /* 0x002fea000383ffff */
[----:B------:R-:W-:Y:S05]  /*b6b0*/  BRA `(.L_x_8558) ;  /* 0xffffff5c00747947 */ /* 0x000fea000383ffff */
.L_x_8473:
[----:B-1----:R1:W2:Y:S02]  /*b6c0*/  SYNCS.PHASECHK.TRANS64.TRYWAIT P1, [R3+URZ+0x19c30], R4 ;  /* 0x019c3004030075a7 */ /* 0x0022a4000802017f */
[----:B--2---:R-:W-:Y:S05]  /*b6d0*/  @!P1 NANOSLEEP.SYNCS 0x989680 ;  /* 0x009896800000995d */ /* 0x004fea0003900000 */
[----:B------:R-:W2:Y:S02]  /*b6e0*/  @!P1 SYNCS.PHASECHK.TRANS64 P1, [R3+URZ+0x19c30], R4 ;  /* 0x019c3004030095a7 */ /* 0x000ea4000802007f */
[----:B--2---:R-:W-:Y:S05]  /*b6f0*/  @!P1 BRA `(.L_x_8473) ;  /* 0xfffffffc00f09947 */ /* 0x004fea000383ffff */
[----:B------:R-:W-:Y:S05]  /*b700*/  BRA `(.L_x_8472) ;  /* 0xffffff5c009c7947 */ /* 0x000fea000383ffff */
.L_x_8478:
[----:B-1----:R-:W-:-:S04]  /*b710*/  IMAD.U32 R8, RZ, RZ, UR20 ;  /* 0x00000014ff087e24 */ /* 0x002fc8000f8e00ff */
[----:B------:R1:W2:Y:S03]  /*b720*/  SYNCS.PHASECHK.TRANS64.TRYWAIT P1, [R8+URZ+0x19c30], R7 ;  /* 0x019c3007080075a7 */ /* 0x0002a6000802017f */
[----:B--2---:R-:W-:Y:S05]  /*b730*/  @!P1 NANOSLEEP.SYNCS 0x989680 ;  /* 0x009896800000995d */ /* 0x004fea0003900000 */
[----:B------:R-:W2:Y:S02]  /*b740*/  @!P1 SYNCS.PHASECHK.TRANS64 P1, [R8+URZ+0x19c30], R7 ;  /* 0x019c3007080095a7 */ /* 0x000ea4000802007f */
[----:B--2---:R-:W-:Y:S05]  /*b750*/  @!P1 BRA `(.L_x_8478) ;  /* 0xfffffffc00ec9947 */ /* 0x004fea000383ffff */
[----:B------:R-:W-:Y:S05]  /*b760*/  BRA `(.L_x_8477) ;  /* 0xffffff8400c47947 */ /* 0x000fea000383ffff */
.L_x_8482:
[----:B-1----:R-:W-:-:S04]  /*b770*/  IMAD.U32 R8, RZ, RZ, UR14 ;  /* 0x0000000eff087e24 */ /* 0x002fc8000f8e00ff */
[----:B------:R1:W2:Y:S03]  /*b780*/  SYNCS.PHASECHK.TRANS64.TRYWAIT P1, [R8+URZ+0x19c50], R7 ;  /* 0x019c5007080075a7 */ /* 0x0002a6000802017f */
[----:B--2---:R-:W-:Y:S05]  /*b790*/  @!P1 NANOSLEEP.SYNCS 0x989680 ;  /* 0x009896800000995d */ /* 0x004fea0003900000 */
[----:B------:R-:W2:Y:S02]  /*b7a0*/  @!P1 SYNCS.PHASECHK.TRANS64 P1, [R8+URZ+0x19c50], R7 ;  /* 0x019c5007080095a7 */ /* 0x000ea4000802007f */
[----:B--2---:R-:W-:Y:S05]  /*b7b0*/  @!P1 BRA `(.L_x_8482) ;  /* 0xfffffffc00ec9947 */ /* 0x004fea000383ffff */
[----:B------:R-:W-:Y:S05]  /*b7c0*/  BRA `(.L_x_8481) ;  /* 0xffffff8800147947 */ /* 0x000fea000383ffff */
.L_x_8488:
[----:B-1----:R-:W-:-:S04]  /*b7d0*/  IMAD.U32 R3, RZ, RZ, UR4 ;  /* 0x00000004ff037e24 */ /* 0x002fc8000f8e00ff */
[----:B------:R1:W2:Y:S03]  /*b7e0*/  SYNCS.PHASECHK.TRANS64.TRYWAIT P1, [R3+URZ+0x19c50], R0 ;  /* 0x019c5000030075a7 */ /* 0x0002a6000802017f */
[----:B--2---:R-:W-:Y:S05]  /*b7f0*/  @!P1 NANOSLEEP.SYNCS 0x989680 ;  /* 0x009896800000995d */ /* 0x004fea0003900000 */
[----:B------:R-:W2:Y:S02]  /*b800*/  @!P1 SYNCS.PHASECHK.TRANS64 P1, [R3+URZ+0x19c50], R0 ;  /* 0x019c5000030095a7 */ /* 0x000ea4000802007f */
[----:B--2---:R-:W-:Y:S05]  /*b810*/  @!P1 BRA `(.L_x_8488) ;  /* 0xfffffffc00ec9947 */ /* 0x004fea000383ffff */
[----:B------:R-:W-:Y:S05]  /*b820*/  BRA `(.L_x_8487) ;  /* 0xffffffa800687947 */ /* 0x000fea000383ffff */
.L_x_8500:
[----:B------:R-:W-:Y:S01]  /*b830*/  IMAD.MOV.U32 R13, RZ, RZ, R17 ;  /* 0x000000ffff0d7224 */ /* 0x000fe200078e0011 */
[----:B------:R-:W-:Y:S01]  /*b840*/  MOV R15, 0xffffffff ;  /* 0xffffffff000f7802 */ /* 0x000fe20000000f00 */
[----:B------:R-:W-:Y:S02]  /*b850*/  IMAD.MOV.U32 R12, RZ, RZ, RZ ;  /* 0x000000ffff0c7224 */ /* 0x000fe400078e00ff */
[----:B------:R-:W-:-:S07]  /*b860*/  IMAD.MOV.U32 R11, RZ, RZ, 0x1f ;  /* 0x0000001fff0b7424 */ /* 0x000fce00078e00ff */
[----:B------:R-:W-:Y:S05]  /*b870*/  WARPSYNC.COLLECTIVE R15, `(.L_x_8559) ;  /* 0x000000000f087348 */ /* 0x000fea0003c00000 */
[----:B------:R0:W1:Y:S02]  /*b880*/  SHFL.IDX P6, R14, R13, R12, R11 ;  /* 0x0000000c0d0e7389 */ /* 0x00006400000c000b */
[----:B01----:R-:W-:Y:S01]  /*b890*/  ENDCOLLECTIVE ;  /* 0x000000000000791b */ /* 0x003fe20003800000 */
.L_x_8559:
[----:B------:R-:W-:Y:S05]  /*b8a0*/  BRA `(.L_x_8560) ;  /* 0xffffffd000987947 */ /* 0x000fea000383ffff */
.L_x_8502:
[----:B------:R-:W-:Y:S01]  /*b8b0*/  BSSY B0, `(.L_x_8561) ;  /* 0x0000006000007945 */ /* 0x000fe20003800000 */
[----:B------:R-:W-:-:S07]  /*b8c0*/  IMAD.MOV.U32 R15, RZ, RZ, -0x1 ;  /* 0xffffffffff0f7424 */ /* 0x000fce00078e00ff */
[----:B0-----:R-:W-:Y:S05]  /*b8d0*/  WARPSYNC.COLLECTIVE R15, `(.L_x_8562) ;  /* 0x000000000f0c7348 */ /* 0x001fea0003c00000 */
[----:B------:R-:W-:Y:S02]  /*b8e0*/  ELECT P6, UR62, PT ;  /* 0x00000000003e782f */ /* 0x000fe400038c0000 */
[----:B------:R-:W-:Y:S01]  /*b8f0*/  MOV R14, UR62 ;  /* 0x0000003e000e7c02 */ /* 0x000fe20008000f00 */
[----:B0-----:R-:W-:Y:S10]  /*b900*/  ENDCOLLECTIVE ;  /* 0x000000000000791b */ /* 0x001ff40003800000 */
.L_x_8562:
[----:B------:R-:W-:Y:S05]  /*b910*/  BSYNC B0 ;  /* 0x0000000000007941 */ /* 0x000fea0003800000 */
.L_x_8561:
[----:B------:R-:W-:Y:S05]  /*b920*/  BRA `(.L_x_8563) ;  /* 0xffffffd000a07947 */ /* 0x000fea000383ffff */
.L_x_8504:
[----:B-1----:R1:W2:Y:S02]  /*b930*/  SYNCS.PHASECHK.TRANS64.TRYWAIT P0, [R5+URZ+0x19c80], R2 ;  /* 0x019c8002050075a7 */ /* 0x0022a4000800017f */
[----:B--2---:R-:W-:Y:S05]  /*b940*/  @!P0 NANOSLEEP.SYNCS 0x989680 ;  /* 0x009896800000895d */ /* 0x004fea0003900000 */
[----:B------:R-:W2:Y:S02]  /*b950*/  @!P0 SYNCS.PHASECHK.TRANS64 P0, [R5+URZ+0x19c80], R2 ;  /* 0x019c8002050085a7 */ /* 0x000ea4000800007f */
[----:B--2---:R-:W-:Y:S05]  /*b960*/  @!P0 BRA `(.L_x_8504) ;  /* 0xfffffffc00f08947 */ /* 0x004fea000383ffff */
[----:B------:R-:W-:Y:S05]  /*b970*/  BRA `(.L_x_8564) ;  /* 0xffffffd000f87947 */ /* 0x000fea000383ffff */
.L_x_8506:
[----:B--2---:R2:W3:Y:S02]  /*b980*/  SYNCS.PHASECHK.TRANS64.TRYWAIT P0, [R5+URZ+0x19c40], R2 ;  /* 0x019c4002050075a7 */ /* 0x0044e4000800017f */
[----:B---3--:R-:W-:Y:S05]  /*b990*/  @!P0 NANOSLEEP.SYNCS 0x989680 ;  /* 0x009896800000895d */ /* 0x008fea0003900000 */
[----:B------:R-:W3:Y:S02]  /*b9a0*/  @!P0 SYNCS.PHASECHK.TRANS64 P0, [R5+URZ+0x19c40], R2 ;  /* 0x019c4002050085a7 */ /* 0x000ee4000800007f */
[----:B---3--:R-:W-:Y:S05]  /*b9b0*/  @!P0 BRA `(.L_x_8506) ;  /* 0xfffffffc00f08947 */ /* 0x008fea000383ffff */
[----:B------:R-:W-:Y:S05]  /*b9c0*/  BRA `(.L_x_8565) ;  /* 0xffffffd400807947 */ /* 0x000fea000383ffff */
.L_x_8509:
[----:B------:R-:W-:Y:S02]  /*b9d0*/  IMAD.MOV.U32 R13, RZ, RZ, R5 ;  /* 0x000000ffff0d7224 */ /* 0x000fe400078e0005 */
[----:B------:R-:W-:Y:S02]  /*b9e0*/  IMAD.MOV.U32 R12, RZ, RZ, RZ ;  /* 0x000000ffff0c7224 */ /* 0x000fe400078e00ff */
[----:B------:R-:W-:Y:S02]  /*b9f0*/  IMAD.MOV.U32 R11, RZ, RZ, 0x1e1f ;  /* 0x00001e1fff0b7424 */ /* 0x000fe400078e00ff */
[----:B------:R-:W-:Y:S02]  /*ba00*/  IMAD.MOV.U32 R15, RZ, RZ, -0x1 ;  /* 0xffffffffff0f7424 */ /* 0x000fe400078e00ff */
[----:B------:R-:W-:-:S07]  /*ba10*/  IMAD R0, R0, 0xc0, R21 ;  /* 0x000000c000007824 */ /* 0x000fce00078e0215 */
[----:B-----5:R-:W-:Y:S05]  /*ba20*/  WARPSYNC.COLLECTIVE R15, `(.L_x_8566) ;  /* 0x000000000f087348 */ /* 0x020fea0003c00000 */
[----:B------:R0:W1:Y:S02]  /*ba30*/  SHFL.IDX P6, R14, R13, R12, R11 ;  /* 0x0000000c0d0e7389 */ /* 0x00006400000c000b */
[----:B01---5:R-:W-:Y:S01]  /*ba40*/  ENDCOLLECTIVE ;  /* 0x000000000000791b */ /* 0x023fe20003800000 */
.L_x_8566:
[----:B------:R-:W-:Y:S02]  /*ba50*/  IMAD.MOV.U32 R13, RZ, RZ, R4 ;  /* 0x000000ffff0d7224 */ /* 0x000fe400078e0004 */
[----:B------:R-:W-:-:S07]  /*ba60*/  IMAD.MOV.U32 R2, RZ, RZ, R14 ;  /* 0x000000ffff027224 */ /* 0x000fce00078e000e */
[----:B------:R-:W-:Y:S05]  /*ba70*/  WARPSYNC.COLLECTIVE R15, `(.L_x_8567) ;  /* 0x000000000f087348 */ /* 0x000fea0003c00000 */
[----:B------:R0:W1:Y:S02]  /*ba80*/  SHFL.IDX P6, R14, R13, R12, R11 ;  /* 0x0000000c0d0e7389 */ /* 0x00006400000c000b */
[----:B01----:R-:W-:Y:S01]  /*ba90*/  ENDCOLLECTIVE ;  /* 0x000000000000791b */ /* 0x003fe20003800000 */
.L_x_8567:
        /* <DEDUP_REMOVED lines=9> */
.L_x_8568:
        /* <DEDUP_REMOVED lines=10> */
.L_x_8569:
[----:B------:R-:W-:Y:S01]  /*bbd0*/  @!PT LDS RZ, [RZ] ;  /* 0x00000000fffff984 */ /* 0x000fe20000000800 */
[----:B------:R-:W-:Y:S01]  /*bbe0*/  @!PT LDS RZ, [RZ] ;  /* 0x00000000fffff984 */ /* 0x000fe20000000800 */
[----:B------:R-:W-:Y:S01]  /*bbf0*/  @!PT LDS RZ, [RZ] ;  /* 0x00000000fffff984 */ /* 0x000fe20000000800 */
[----:B------:R-:W-:Y:S04]  /*bc00*/  @!P4 LDGSTS.E.BYPASS.LTC128B.128 [R17+0xf000], desc[UR52][R2.64], !P2 ;  /* 0x0f0000000211cfae */ /* 0x000fe8000d101d74 */
[----:B------:R-:W-:Y:S04]  /*bc10*/  @!P4 LDGSTS.E.BYPASS.LTC128B.128 [R17+0x10800], desc[UR52][R2.64+0x20], !P1 ;  /* 0x108000200211cfae */ /* 0x000fe8000c901d74 */
[----:B------:R0:W-:Y:S01]  /*bc20*/  @!P4 LDGSTS.E.BYPASS.LTC128B.128 [R17+0x12000], desc[UR52][R2.64+0x40], !P0 ;  /* 0x120000400211cfae */ /* 0x0001e2000c101d74 */
[----:B------:R-:W-:Y:S02]  /*bc30*/  IMAD.MOV.U32 R13, RZ, RZ, R7 ;  /* 0x000000ffff0d7224 */ /* 0x000fe400078e0007 */
[----:B------:R-:W-:-:S02]  /*bc40*/  IMAD.MOV.U32 R12, RZ, RZ, RZ ;  /* 0x000000ffff0c7224 */ /* 0x000fc400078e00ff */
[----:B0-----:R-:W-:-:S05]  /*bc50*/  VIADD R3, R0, 0x40 ;  /* 0x0000004000037836 */ /* 0x001fca0000000000 */
[----:B------:R-:W-:-:S13]  /*bc60*/  ISETP.GE.AND P4, PT, R3, R8, PT ;  /* 0x000000080300720c */ /* 0x000fda0003f86270 */
[----:B------:R-:W-:-:S05]  /*bc70*/  @!P4 IADD3 R14, P3, R20, R14, RZ ;  /* 0x0000000e140ec210 */ /* 0x000fca0007f7e0ff */
[----:B------:R-:W-:-:S08]  /*bc80*/  @!P4 IMAD.MOV.U32 R2, RZ, RZ, R14 ;  /* 0x000000ffff02c224 */ /* 0x000fd000078e000e */
[----:B------:R-:W-:Y:S05]  /*bc90*/  WARPSYNC.COLLECTIVE R15, `(.L_x_8570) ;  /* 0x000000000f087348 */ /* 0x000fea0003c00000 */
[----:B------:R0:W1:Y:S02]  /*bca0*/  SHFL.IDX P6, R14, R13, R12, R11 ;  /* 0x0000000c0d0e7389 */ /* 0x00006400000c000b */
[----:B01----:R-:W-:Y:S01]  /*bcb0*/  ENDCOLLECTIVE ;  /* 0x000000000000791b */ /* 0x003fe20003800000 */
.L_x_8570:
[----:B------:R-:W-:-:S04]  /*bcc0*/  @!P4 IMAD.X R9, RZ, RZ, R5, P3 ;  /* 0x000000ffff09c224 */ /* 0x000fc800018e0605 */
[----:B------:R-:W-:-:S05]  /*bcd0*/  @!P4 IMAD.MOV.U32 R3, RZ, RZ, R9 ;  /* 0x000000ffff03c224 */ /* 0x000fca00078e0009 */
[----:B------:R-:W-:Y:S01]  /*bce0*/  @!PT LDS RZ, [RZ] ;  /* 0x00000000fffff984 */ /* 0x000fe20000000800 */
[----:B------:R-:W-:Y:S01]  /*bcf0*/  @!PT LDS RZ, [RZ] ;  /* 0x00000000fffff984 */ /* 0x000fe20000000800 */
[----:B------:R-:W-:Y:S01]  /*bd00*/  @!PT LDS RZ, [RZ] ;  /* 0x00000000fffff984 */ /* 0x000fe20000000800 */
[----:B------:R0:W-:Y:S01]  /*bd10*/  @!P4 LDGSTS.E.BYPASS.LTC128B.128 [R17+0xf800], desc[UR52][R2.64], !P2 ;  /* 0x0f8000000211cfae */ /* 0x0001e2000d101d74 */
[----:B------:R-:W-:-:S03]  /*bd20*/  IMAD.MOV.U32 R13, RZ, RZ, R6 ;  /* 0x000000ffff0d7224 */ /* 0x000fc600078e0006 */
[----:B------:R0:W-:Y:S04]  /*bd30*/  @!P4 LDGSTS.E.BYPASS.LTC128B.128 [R17+0x11000], desc[UR52][R2.64+0x20], !P1 ;  /* 0x110000200211cfae */ /* 0x0001e8000c901d74 */
[----:B------:R0:W-:Y:S01]  /*bd40*/  @!P4 LDGSTS.E.BYPASS.LTC128B.128 [R17+0x12800], desc[UR52][R2.64+0x40], !P0 ;  /* 0x128000400211cfae */ /* 0x0001e2000c101d74 */
[----:B------:R-:W-:-:S07]  /*bd50*/  IMAD.MOV.U32 R7, RZ, RZ, R14 ;  /* 0x000000ffff077224 */ /* 0x000fce00078e000e */
[----:B0-----:R-:W-:Y:S05]  /*bd60*/  WARPSYNC.COLLECTIVE R15, `(.L_x_8571) ;  /* 0x000000000f087348 */ /* 0x001fea0003c00000 */
[----:B------:R1:W2:Y:S02]  /*bd70*/  SHFL.IDX P6, R14, R13, R12, R11 ;  /* 0x0000000c0d0e7389 */ /* 0x0002a400000c000b */
[----:B012---:R-:W-:Y:S01]  /*bd80*/  ENDCOLLECTIVE ;  /* 0x000000000000791b */ /* 0x007fe20003800000 */
.L_x_8571:
[----:B------:R-:W-:Y:S05]  /*bd90*/  BRA `(.L_x_8572) ;  /* 0xffffffdc00387947 */ /* 0x000fea000383ffff */
.L_x_8512:
[----:B0-----:R-:W-:-:S04]  /*bda0*/  IMAD.U32 R2, RZ, RZ, UR40 ;  /* 0x00000028ff027e24 */ /* 0x001fc8000f8e00ff */
[----:B------:R0:W2:Y:S03]  /*bdb0*/  SYNCS.PHASECHK.TRANS64.TRYWAIT P0, [R2+URZ+0x19c20], R0 ;  /* 0x019c2000020075a7 */ /* 0x0000a6000800017f */
[----:B--2---:R-:W-:Y:S05]  /*bdc0*/  @!P0 NANOSLEEP.SYNCS 0x989680 ;  /* 0x009896800000895d */ /* 0x004fea0003900000 */
[----:B------:R-:W2:Y:S02]  /*bdd0*/  @!P0 SYNCS.PHASECHK.TRANS64 P0, [R2+URZ+0x19c20], R0 ;  /* 0x019c2000020085a7 */ /* 0x000ea4000800007f */
[----:B--2---:R-:W-:Y:S05]  /*bde0*/  @!P0 BRA `(.L_x_8512) ;  /* 0xfffffffc00ec8947 */ /* 0x004fea000383ffff */
[----:B------:R-:W-:Y:S05]  /*bdf0*/  BRA `(.L_x_8573) ;  /* 0xffffffdc007c7947 */ /* 0x000fea000383ffff */
.L_x_8518:
[----:B--2---:R2:W3:Y:S02]  /*be00*/  SYNCS.PHASECHK.TRANS64.TRYWAIT P0, [R7+URZ+0x19c80], R2 ;  /* 0x019c8002070075a7 */ /* 0x0044e4000800017f */
[----:B---3--:R-:W-:Y:S05]  /*be10*/  @!P0 NANOSLEEP.SYNCS 0x989680 ;  /* 0x009896800000895d */ /* 0x008fea0003900000 */
[----:B------:R-:W3:Y:S02]  /*be20*/  @!P0 SYNCS.PHASECHK.TRANS64 P0, [R7+URZ+0x19c80], R2 ;  /* 0x019c8002070085a7 */ /* 0x000ee4000800007f */
[----:B---3--:R-:W-:Y:S05]  /*be30*/  @!P0 BRA `(.L_x_8518) ;  /* 0xfffffffc00f08947 */ /* 0x008fea000383ffff */
[----:B------:R-:W-:Y:S05]  /*be40*/  BRA `(.L_x_8574) ;  /* 0xffffffe000187947 */ /* 0x000fea000383ffff */
.L_x_8525:
[----:B---3--:R3:W4:Y:S02]  /*be50*/  SYNCS.PHASECHK.TRANS64.TRYWAIT P0, [R7+URZ+0x19c40], R2 ;  /* 0x019c4002070075a7 */ /* 0x008724000800017f */
[----:B----4-:R-:W-:Y:S05]  /*be60*/  @!P0 NANOSLEEP.SYNCS 0x989680 ;  /* 0x009896800000895d */ /* 0x010fea0003900000 */
[----:B------:R-:W4:Y:S02]  /*be70*/  @!P0 SYNCS.PHASECHK.TRANS64 P0, [R7+URZ+0x19c40], R2 ;  /* 0x019c4002070085a7 */ /* 0x000f24000800007f */
[----:B----4-:R-:W-:Y:S05]  /*be80*/  @!P0 BRA `(.L_x_8525) ;  /* 0xfffffffc00f08947 */ /* 0x010fea000383ffff */
[----:B------:R-:W-:Y:S05]  /*be90*/  BRA `(.L_x_8575) ;  /* 0xffffffe400147947 */ /* 0x000fea000383ffff */
.L_x_8533:
[----:B--2---:R2:W3:Y:S02]  /*bea0*/  SYNCS.PHASECHK.TRANS64.TRYWAIT P0, [R3+URZ+0x19c70], R2 ;  /* 0x019c7002030075a7 */ /* 0x0044e4000800017f */
[----:B---3--:R-:W-:Y:S05]  /*beb0*/  @!P0 NANOSLEEP.SYNCS 0x989680 ;  /* 0x009896800000895d */ /* 0x008fea0003900000 */
[----:B------:R-:W3:Y:S02]  /*bec0*/  @!P0 SYNCS.PHASECHK.TRANS64 P0, [R3+URZ+0x19c70], R2 ;  /* 0x019c7002030085a7 */ /* 0x000ee4000800007f */
[----:B---3--:R-:W-:Y:S05]  /*bed0*/  @!P0 BRA `(.L_x_8533) ;  /* 0xfffffffc00f08947 */ /* 0x008fea000383ffff */
[----:B------:R-:W-:Y:S05]  /*bee0*/  BRA `(.L_x_8576) ;  /* 0xffffffe800287947 */ /* 0x000fea000383ffff */
.L_x_8535:
[----:B--2---:R2:W3:Y:S02]  /*bef0*/  SYNCS.PHASECHK.TRANS64.TRYWAIT P0, [R3+URZ+0x19c60], R4 ;  /* 0x019c6004030075a7 */ /* 0x0044e4000800017f */
[----:B---3--:R-:W-:Y:S05]  /*bf00*/  @!P0 NANOSLEEP.SYNCS 0x989680 ;  /* 0x009896800000895d */ /* 0x008fea0003900000 */
[----:B------:R-:W3:Y:S02]  /*bf10*/  @!P0 SYNCS.PHASECHK.TRANS64 P0, [R3+URZ+0x19c60], R4 ;  /* 0x019c6004030085a7 */ /* 0x000ee4000800007f */
[----:B---3--:R-:W-:Y:S05]  /*bf20*/  @!P0 BRA `(.L_x_8535) ;  /* 0xfffffffc00f08947 */ /* 0x008fea000383ffff */
[----:B------:R-:W-:Y:S05]  /*bf30*/  BRA `(.L_x_8577) ;  /* 0xffffffe800307947 */ /* 0x000fea000383ffff */
.L_x_8540:
[----:B0-----:R0:W2:Y:S02]  /*bf40*/  SYNCS.PHASECHK.TRANS64.TRYWAIT P0, [R0+URZ+0x19c70], R3 ;  /* 0x019c7003000075a7 */ /* 0x0010a4000800017f */
[----:B--2---:R-:W-:Y:S05]  /*bf50*/  @!P0 NANOSLEEP.SYNCS 0x989680 ;  /* 0x009896800000895d */ /* 0x004fea0003900000 */
[----:B------:R-:W2:Y:S02]  /*bf60*/  @!P0 SYNCS.PHASECHK.TRANS64 P0, [R0+URZ+0x19c70], R3 ;  /* 0x019c7003000085a7 */ /* 0x000ea4000800007f */
[----:B--2---:R-:W-:Y:S05]  /*bf70*/  @!P0 BRA `(.L_x_8540) ;  /* 0xfffffffc00f08947 */ /* 0x004fea000383ffff */
[----:B------:R-:W-:Y:S05]  /*bf80*/  BRA `(.L_x_8578) ;  /* 0xffffffec00787947 */ /* 0x000fea000383ffff */
.L_x_8542:
[----:B0-----:R0:W2:Y:S02]  /*bf90*/  SYNCS.PHASECHK.TRANS64.TRYWAIT P0, [R0+URZ+0x19c60], R3 ;  /* 0x019c6003000075a7 */ /* 0x0010a4000800017f */
[----:B--2---:R-:W-:Y:S05]  /*bfa0*/  @!P0 NANOSLEEP.SYNCS 0x989680 ;  /* 0x009896800000895d */ /* 0x004fea0003900000 */
[----:B------:R-:W2:Y:S02]  /*bfb0*/  @!P0 SYNCS.PHASECHK.TRANS64 P0, [R0+URZ+0x19c60], R3 ;  /* 0x019c6003000085a7 */ /* 0x000ea4000800007f */
[----:B--2---:R-:W-:Y:S05]  /*bfc0*/  @!P0 BRA `(.L_x_8542) ;  /* 0xfffffffc00f08947 */ /* 0x004fea000383ffff */
[----:B------:R-:W-:Y:S05]  /*bfd0*/  BRA `(.L_x_8579) ;  /* 0xffffffec007c7947 */ /* 0x000fea000383ffff */
.L_x_8545:
[----:B0-----:R0:W1:Y:S02]  /*bfe0*/  SYNCS.PHASECHK.TRANS64.TRYWAIT P0, [R9+URZ+0x19c20], R0 ;  /* 0x019c2000090075a7 */ /* 0x001064000800017f */
[----:B-1----:R-:W-:Y:S05]  /*bff0*/  @!P0 NANOSLEEP.SYNCS 0x989680 ;  /* 0x009896800000895d */ /* 0x002fea0003900000 */
[----:B------:R-:W1:Y:S02]  /*c000*/  @!P0 SYNCS.PHASECHK.TRANS64 P0, [R9+URZ+0x19c20], R0 ;  /* 0x019c2000090085a7 */ /* 0x000e64000800007f */
[----:B-1----:R-:W-:Y:S05]  /*c010*/  @!P0 BRA `(.L_x_8545) ;  /* 0xfffffffc00f08947 */ /* 0x002fea000383ffff */
[----:B------:R-:W-:Y:S05]  /*c020*/  BRA `(.L_x_8580) ;  /* 0xfffffff000cc7947 */ /* 0x000fea000383ffff */
.L_x_8549:
[----:B0-----:R0:W1:Y:S02]  /*c030*/  SYNCS.PHASECHK.TRANS64.TRYWAIT P1, [R7+URZ], R2 ;  /* 0x00000002070075a7 */ /* 0x001064000802017f */
[----:B-1----:R-:W-:Y:S05]  /*c040*/  @!P1 NANOSLEEP.SYNCS 0x989680 ;  /* 0x009896800000995d */ /* 0x002fea0003900000 */
[----:B------:R-:W1:Y:S02]  /*c050*/  @!P1 SYNCS.PHASECHK.TRANS64 P1, [R7+URZ], R2 ;  /* 0x00000002070095a7 */ /* 0x000e64000802007f */
[----:B-1----:R-:W-:Y:S05]  /*c060*/  @!P1 BRA `(.L_x_8549) ;  /* 0xfffffffc00f09947 */ /* 0x002fea000383ffff */
[----:B------:R-:W-:Y:S05]  /*c070*/  BRA `(.L_x_8581) ;  /* 0xfffffff400207947 */ /* 0x000fea000383ffff */
.L_x_8550:
[----:B-1----:R1:W2:Y:S02]  /*c080*/  SYNCS.PHASECHK.TRANS64.TRYWAIT P1, [R3+URZ], R0 ;  /* 0x00000000030075a7 */ /* 0x0022a4000802017f */
[----:B--2---:R-:W-:Y:S05]  /*c090*/  @!P1 NANOSLEEP.SYNCS 0x989680 ;  /* 0x009896800000995d */ /* 0x004fea0003900000 */
[----:B------:R-:W2:Y:S02]  /*c0a0*/  @!P1 SYNCS.PHASECHK.TRANS64 P1, [R3+URZ], R0 ;  /* 0x00000000030095a7 */ /* 0x000ea4000802007f */
[----:B--2---:R-:W-:Y:S05]  /*c0b0*/  @!P1 BRA `(.L_x_8550) ;  /* 0xfffffffc00f09947 */ /* 0x004fea000383ffff */
[----:B------:R-:W-:Y:S05]  /*c0c0*/  BRA `(.L_x_8582) ;  /* 0xfffffff400147947 */ /* 0x000fea000383ffff */
.L_x_8552:
[----:B-1----:R1:W2:Y:S02]  /*c0d0*/  SYNCS.PHASECHK.TRANS64.TRYWAIT P1, [R3+URZ+0x19c60], R2 ;  /* 0x019c6002030075a7 */ /* 0x0022a4000802017f */
[----:B--2---:R-:W-:Y:S05]  /*c0e0*/  @!P1 NANOSLEEP.SYNCS 0x989680 ;  /* 0x009896800000995d */ /* 0x004fea0003900000 */
[----:B------:R-:W2:Y:S02]  /*c0f0*/  @!P1 SYNCS.PHASECHK.TRANS64 P1, [R3+URZ+0x19c60], R2 ;  /* 0x019c6002030095a7 */ /* 0x000ea4000802007f */
[----:B--2---:R-:W-:Y:S05]  /*c100*/  @!P1 BRA `(.L_x_8552) ;  /* 0xfffffffc00f09947 */ /* 0x004fea000383ffff */
[----:B------:R-:W-:Y:S05]  /*c110*/  BRA `(.L_x_8583) ;  /* 0xfffffff400147947 */ /* 0x000fea000383ffff */
.L_x_8554:
[----:B--2---:R2:W3:Y:S02]  /*c120*/  SYNCS.PHASECHK.TRANS64.TRYWAIT P1, [R5+URZ+0x19c60], R0 ;  /* 0x019c6000050075a7 */ /* 0x0044e4000802017f */
[----:B---3--:R-:W-:Y:S05]  /*c130*/  @!P1 NANOSLEEP.SYNCS 0x989680 ;  /* 0x009896800000995d */ /* 0x008fea0003900000 */
[----:B------:R-:W3:Y:S02]  /*c140*/  @!P1 SYNCS.PHASECHK.TRANS64 P1, [R5+URZ+0x19c60], R0 ;  /* 0x019c6000050095a7 */ /* 0x000ee4000802007f */
[----:B---3--:R-:W-:Y:S05]  /*c150*/  @!P1 BRA `(.L_x_8554) ;  /* 0xfffffffc00f09947 */ /* 0x008fea000383ffff */
[----:B------:R-:W-:Y:S05]  /*c160*/  BRA `(.L_x_8584) ;  /* 0xfffffff400147947 */ /* 0x000fea000383ffff */
.L_x_8556:
[----:B---3--:R3:W4:Y:S02]  /*c170*/  SYNCS.PHASECHK.TRANS64.TRYWAIT P0, [R3+URZ+0x19c80], R2 ;  /* 0x019c8002030075a7 */ /* 0x008724000800017f */
[----:B----4-:R-:W-:Y:S05]  /*c180*/  @!P0 NANOSLEEP.SYNCS 0x989680 ;  /* 0x009896800000895d */ /* 0x010fea0003900000 */
[----:B------:R-:W4:Y:S02]  /*c190*/  @!P0 SYNCS.PHASECHK.TRANS64 P0, [R3+URZ+0x19c80], R2 ;  /* 0x019c8002030085a7 */ /* 0x000f24000800007f */
[----:B----4-:R-:W-:Y:S05]  /*c1a0*/  @!P0 BRA `(.L_x_8556) ;  /* 0xfffffffc00f08947 */ /* 0x010fea000383ffff */
[----:B------:R-:W-:Y:S05]  /*c1b0*/  BRA `(.L_x_8557) ;  /* 0xfffffff400107947 */ /* 0x000fea000383ffff */
.L_x_8585:
        /* <DEDUP_REMOVED lines=12> */
.L_x_12981:


//--------------------- .text._ZN7cutlass13device_kernelIN5flash11enable_sm90INS1_16FlashAttnFwdSm90INS1_25CollectiveMainloopFwdSm90ILi2EN4cute5tupleIJNS5_1CILi1EEES8_S8_EEENS6_IJNS7_ILi192EEENS7_ILi128EEENS7_ILi96EEEEEELi96ENS_12float_e4m3_tEfNS_4arch4Sm90ELb0ELb0ELb1ELb1ELb0ELb0ELb0ELb1ELb1ELb1ELb0ELb0EEENS1_21CollectiveEpilogueFwdINS6_IJSA_SC_SB_EEES9_NS_10bfloat16_tESG_Li384ELb1ELb1ELb0ELb1EEENS1_36VarlenDynamicPersistentTileSchedulerILi192ELi128ELi384ELi128ELb0ELb1ELb1ELb0ELb1ELb1EEEEEEEEEvNT_6ParamsE --------------------------
	.section	.text._ZN7cutlass13device_kernelIN5flash11enable_sm90INS1_16FlashAttnFwdSm90INS1_25CollectiveMainloopFwdSm90ILi2EN4cute5tupleIJNS5_1CILi1EEES8_S8_EEENS6_IJNS7_ILi192EEENS7_ILi128EEENS7_ILi96EEEEEELi96ENS_12float_e4m3_tEfNS_4arch4Sm90ELb0ELb0ELb1ELb1ELb0ELb0ELb0ELb1ELb1ELb1ELb0ELb0EEENS1_21CollectiveEpilogueFwdINS6_IJSA_SC_SB_EEES9_NS_10bfloat16_tESG_Li384ELb1ELb1ELb0ELb1EEENS1_36VarlenDynamicPersistentTileSchedulerILi192ELi128ELi384ELi128ELb0ELb1ELb1ELb0ELb1ELb1EEEEEEEEEvNT_6ParamsE,"ax",@progbits
	.align	128
.text._ZN7cutlass13device_kernelIN5flash11enable_sm90INS1_16FlashAttnFwdSm90INS1_25CollectiveMainloopFwdSm90ILi2EN4cute5tupleIJNS5_1CILi1EEES8_S8_EEENS6_IJNS7_ILi192EEENS7_ILi128EEENS7_ILi96EEEEEELi96ENS_12float_e4m3_tEfNS_4arch4Sm90ELb0ELb0ELb1ELb1ELb0ELb0ELb0ELb1ELb1ELb1ELb0ELb0EEENS1_21CollectiveEpilogueFwdINS6_IJSA_SC_SB_EEES9_NS_10bfloat16_tESG_Li384ELb1ELb1ELb0ELb1EEENS1_36VarlenDynamicPersistentTileSchedulerILi192ELi128ELi384ELi128ELb0ELb1ELb1ELb0ELb1ELb1EEEEEEEEEvNT_6ParamsE:
        .type           _ZN7cutlass13device_kernelIN5flash11enable_sm90INS1_16FlashAttnFwdSm90INS1_25CollectiveMainloopFwdSm90ILi2EN4cute5tupleIJNS5_1CILi1EEES8_S8_EEENS6_IJNS7_ILi192EEENS7_ILi128EEENS7_ILi96EEEEEELi96ENS_12float_e4m3_tEfNS_4arch4Sm90ELb0ELb0ELb1ELb1ELb0ELb0ELb0ELb1ELb1ELb1ELb0ELb0EEENS1_21CollectiveEpilogueFwdINS6_IJSA_SC_SB_EEES9_NS_10bfloat16_tESG_Li384ELb1ELb1ELb0ELb1EEENS1_36VarlenDynamicPersistentTileSchedulerILi192ELi128ELi384ELi128ELb0ELb1ELb1ELb0ELb1ELb1EEEEEEEEEvNT_6ParamsE,@function
        .size           _ZN7cutlass13device_kernelIN5flash11enable_sm90INS1_16FlashAttnFwdSm90INS1_25CollectiveMainloopFwdSm90ILi2EN4cute5tupleIJNS5_1CILi1EEES8_S8_EEENS6_IJNS7_ILi192EEENS7_ILi128EEENS7_ILi96EEEEEELi96ENS_12float_e4m3_tEfNS_4arch4Sm90ELb0ELb0ELb1ELb1ELb0ELb0ELb0ELb1ELb1ELb1ELb0ELb0EEENS1_21CollectiveEpilogueFwdINS6_IJSA_SC_SB_EEES9_NS_10bfloat16_tESG_Li384ELb1ELb1ELb0ELb1EEENS1_36VarlenDynamicPersistentTileSchedulerILi192ELi128ELi384ELi128ELb0ELb1ELb1ELb0ELb1ELb1EEEEEEEEEvNT_6ParamsE,(.L_x_12982 - _ZN7cutlass13device_kernelIN5flash11enable_sm90INS1_16FlashAttnFwdSm90INS1_25CollectiveMainloopFwdSm90ILi2EN4cute5tupleIJNS5_1CILi1EEES8_S8_EEENS6_IJNS7_ILi192EEENS7_ILi128EEENS7_ILi96EEEEEELi96ENS_12float_e4m3_tEfNS_4arch4Sm90ELb0ELb0ELb1ELb1ELb0ELb0ELb0ELb1ELb1ELb1ELb0ELb0EEENS1_21CollectiveEpilogueFwdINS6_IJSA_SC_SB_EEES9_NS_10bfloat16_tESG_Li384ELb1ELb1ELb0ELb1EEENS1_36VarlenDynamicPersistentTileSchedulerILi192ELi128ELi384ELi128ELb0ELb1ELb1ELb0ELb1ELb1EEEEEEEEEvNT_6ParamsE)
        .other          _ZN7cutlass13device_kernelIN5flash11enable_sm90INS1_16FlashAttnFwdSm90INS1_25CollectiveMainloopFwdSm90ILi2EN4cute5tupleIJNS5_1CILi1EEES8_S8_EEENS6_IJNS7_ILi192EEENS7_ILi128EEENS7_ILi96EEEEEELi96ENS_12float_e4m3_tEfNS_4arch4Sm90ELb0ELb0ELb1ELb1ELb0ELb0ELb0ELb1ELb1ELb1ELb0ELb0EEENS1_21CollectiveEpilogueFwdINS6_IJSA_SC_SB_EEES9_NS_10bfloat16_tESG_Li384ELb1ELb1ELb0ELb1EEENS1_36VarlenDynamicPersistentTileSchedulerILi192ELi128ELi384ELi128ELb0ELb1ELb1ELb0ELb1ELb1EEEEEEEEEvNT_6ParamsE,@"STO_CUDA_ENTRY STV_DEFAULT"
_ZN7cutlass13device_kernelIN5flash11enable_sm90INS1_16FlashAttnFwdSm90INS1_25CollectiveMainloopFwdSm90ILi2EN4cute5tupleIJNS5_1CILi1EEES8_S8_EEENS6_IJNS7_ILi192EEENS7_ILi128EEENS7_ILi96EEEEEELi96ENS_12float_e4m3_tEfNS_4arch4Sm90ELb0ELb0ELb1ELb1ELb0ELb0ELb0ELb1ELb1ELb1ELb0ELb0EEENS1_21CollectiveEpilogueFwdINS6_IJSA_SC_SB_EEES9_NS_10bfloat16_tESG_Li384ELb1ELb1ELb0ELb1EEENS1_36VarlenDynamicPersistentTileSchedulerILi192ELi128ELi384ELi128ELb0ELb1ELb1ELb0ELb1ELb1EEEEEEEEEvNT_6ParamsE:
        /* <DEDUP_REMOVED lines=18> */
.L_x_8587:
[----:B------:R-:W-:Y:S05]  /*0120*/  BSYNC B0 ;  /* 0x0000000000007941 */ /* 0x000fea0003800000 */
.L_x_8586:
        /* <DEDUP_REMOVED lines=41> */
.L_x_8588:
        /* <DEDUP_REMOVED lines=22> */
.L_x_8589:
        /* <DEDUP_REMOVED lines=18> */
.L_x_8590:
        /* <DEDUP_REMOVED lines=22> */
.L_x_8591:
        /* <DEDUP_REMOVED lines=22> */
.L_x_8592:
[----:B------:R-:W-:Y:S01]  /*0900*/  PLOP3.LUT P0, PT, PT, PT, UP0, 0x80, 0x0 ;  /* 0x000000000000781c */ /* 0x000fe20003f0f008 */
[----:B------:R-:W-:Y:S01]  /*0910*/  UMOV UR42, 0x1 ;  /* 0x00000001002a7882 */ /* 0x000fe20000000000 */
[----:B------:R-:W-:Y:S01]  /*0920*/  NOP ;  /* 0x0000000000007918 */ /* 0x000fe20000000000 */
[----:B------:R-:W-:Y:S01]  /*0930*/  USEL UR42, UR42, 0x2, !UP0 ;  /* 0x000000022a2a7887 */ /* 0x000fe2000c000000 */
[----:B------:R-:W-:Y:S01]  /*0940*/  ULDC.64 UR52, c[0x0][0x208] ;  /* 0x0000820000347ab9 */ /* 0x000fe20000000a00 */
[----:B012-4-:R-:W-:Y:S08]  /*0950*/  BAR.SYNC.DEFER_BLOCKING 0x0 ;  /* 0x0000000000007b1d */ /* 0x017ff00000010000 */
[----:B------:R-:W-:Y:S05]  /*0960*/  @!P0 BRA `(.L_x_8593) ;  /* 0x0000008400f88947 */ /* 0x000fea0003800000 */
.L_x_8594:
[----:B------:R-:W-:-:S08]  /*0970*/  NOP ;  /* 0x0000000000007918 */ /* 0x000fd00000000000 */
[----:B------:R-:W0:Y:S02]  /*0980*/  USETMAXREG.TRY_ALLOC.CTAPOOL UP0, 0xa0 ;  /* 0x000000a0000079c8 */ /* 0x000e240008000600 */
[----:B0-----:R-:W-:-:S13]  /*0990*/  PLOP3.LUT P0, PT, PT, PT, UP0, 0x80, 0x0 ;  /* 0x000000000000781c */ /* 0x001fda0003f0f008 */
[----:B------:R-:W-:Y:S05]  /*09a0*/  @!P0 BRA `(.L_x_8594) ;  /* 0xfffffffc00f08947 */ /* 0x000fea000383ffff */
[----:B------:R-:W0:Y:S08]  /*09b0*/  S2UR UR5, SR_CgaCtaId ;  /* 0x00000000000579c3 */ /* 0x000e300000008800 */
[----:B------:R-:W-:Y:S06]  /*09c0*/  BAR.ARV 0x8, 0x200 ;  /* 0x0208000000007b1d */ /* 0x000fec0000002000 */
[----:B------:R-:W-:-:S02]  /*09d0*/  UMOV UR4, 0x400 ;  /* 0x0000040000047882 */ /* 0x000fc40000000000 */
[----:B------:R-:W-:Y:S01]  /*09e0*/  BAR.SYNC.DEFER_BLOCKING 0x5, 0x200 ;  /* 0x0148000000007b1d */ /* 0x000fe20000010000 */
[----:B0-----:R-:W-:-:S09]  /*09f0*/  ULEA UR4, UR5, UR4, 0x18 ;  /* 0x0000000405047291 */ /* 0x001fd2000f8ec03f */
[----:B------:R-:W0:Y:S01]  /*0a00*/  LDS.128 R40, [UR4+0x19cd0] ;  /* 0x019cd004ff287984 */ /* 0x000e220008000c00 */
[----:B------:R-:W-:Y:S01]  /*0a10*/  ULDC UR4, c[0x0][0xc3c] ;  /* 0x00030f0000047ab9 */ /* 0x000fe20000000800 */
[----:B------:R-:W-:Y:S06]  /*0a20*/  BAR.ARV 0x4, 0x200 ;  /* 0x0108000000007b1d */ /* 0x000fec0000002000 */
[----:B0-----:R-:W-:-:S13]  /*0a30*/  ISETP.GE.AND P0, PT, R43, UR4, PT ;  /* 0x000000042b007c0c */ /* 0x001fda000bf06270 */
[----:B------:R-:W-:Y:S05]  /*0a40*/  @P0 EXIT ;  /* 0x000000000000094d */ /* 0x000fea0003800000 */
[----:B------:R-:W0:Y:S01]  /*0a50*/  S2R R0, SR_TID.X ;  /* 0x0000000000007919 */ /* 0x000e220000002100 */
[----:B------:R-:W-:Y:S01]  /*0a60*/  R2UR UR5, R41 ;  /* 0x00000000290572ca */ /* 0x000fe200000e0000 */
[----:B------:R-:W-:Y:S01]  /*0a70*/  ULOP3.LUT UR45, UR42, 0x1, URZ, 0xfc, !UPT ;  /* 0x000000012a2d7892 */ /* 0x000fe2000f8efc3f */
[----:B------:R-:W-:Y:S01]  /*0a80*/  R2UR UR43, R42 ;  /* 0x000000002a2b72ca */ /* 0x000fe200000e0000 */
        /* <DEDUP_REMOVED lines=8> */
[-C--:B------:R-:W-:Y:S02]  /*0b10*/  LEA.HI R3, R0, R10.reuse, RZ, 0x5 ;  /* 0x0000000a00037211 */ /* 0x080fe400078f28ff */
[----:B------:R-:W-:Y:S01]  /*0b20*/  SHF.R.S32.HI R5, RZ, 0x4, R2 ;  /* 0x00000004ff057819 */ /* 0x000fe20000011402 */
[----:B------:R-:W-:Y:S01]  /*0b30*/  IMAD.IADD R23, R10, 0x1, -R23 ;  /* 0x000000010a177824 */ /* 0x000fe200078e0a17 */
[----:B------:R-:W-:Y:S01]  /*0b40*/  LEA.HI R0, R0, R10, RZ, 0x2 ;  /* 0x0000000a00007211 */ /* 0x000fe200078f10ff */
[----:B------:R-:W-:Y:S01]  /*0b50*/  IMAD.SHL.U32 R4, R3, 0x10, RZ ;  /* 0x0000001003047824 */ /* 0x000fe200078e00ff */
[----:B------:R-:W-:-:S02]  /*0b60*/  LOP3.LUT R3, R2, 0x7fffff0, RZ, 0xc0, !PT ;  /* 0x07fffff002037812 */ /* 0x000fc400078ec0ff */
[----:B------:R-:W-:Y:S02]  /*0b70*/  SHF.R.S32.HI R6, RZ, 0x1f, R23 ;  /* 0x0000001fff067819 */ /* 0x000fe40000011417 */
[----:B------:R-:W-:Y:S01]  /*0b80*/  LEA.HI R2, R2, R5, RZ, 0x1 ;  /* 0x0000000502027211 */ /* 0x000fe200078f08ff */
[----:B------:R-:W-:Y:S01]  /*0b90*/  IMAD.IADD R3, R10, 0x1, -R3 ;  /* 0x000000010a037824 */ /* 0x000fe200078e0a03 */
[----:B------:R-:W-:Y:S02]  /*0ba0*/  LEA.HI R7, R6, R23, RZ, 0x2 ;  /* 0x0000001706077211 */ /* 0x000fe400078f10ff */
[----:B------:R-:W-:Y:S02]  /*0bb0*/  LOP3.LUT R4, R4, 0xfffffe00, RZ, 0xc0, !PT ;  /* 0xfffffe0004047812 */ /* 0x000fe400078ec0ff */
[--C-:B------:R-:W-:Y:S02]  /*0bc0*/  SHF.R.S32.HI R8, RZ, 0x2, R7.reuse ;  /* 0x00000002ff087819 */ /* 0x100fe40000011407 */
[----:B------:R-:W-:Y:S01]  /*0bd0*/  SHF.R.S32.HI R9, RZ, 0x1f, R7 ;  /* 0x0000001fff097819 */ /* 0x000fe20000011407 */
[----:B------:R-:W-:Y:S01]  /*0be0*/  IMAD R3, R3, 0x20, R4 ;  /* 0x0000002003037824 */ /* 0x000fe200078e0204 */
[----:B------:R-:W-:-:S02]  /*0bf0*/  SHF.R.S32.HI R152, RZ, 0x7, R152 ;  /* 0x00000007ff987819 */ /* 0x000fc40000011498 */
[----:B------:R-:W-:Y:S02]  /*0c00*/  LOP3.LUT R2, R2, 0x1ffffffe, RZ, 0xc0, !PT ;  /* 0x1ffffffe02027812 */ /* 0x000fe400078ec0ff */
[----:B------:R-:W-:Y:S01]  /*0c10*/  LOP3.LUT R19, R0, 0xfffffffc, RZ, 0xc0, !PT ;  /* 0xfffffffc00137812 */ /* 0x000fe200078ec0ff */
[----:B------:R-:W-:Y:S01]  /*0c20*/  IMAD.HI R4, R152, 0x55555556, RZ ;  /* 0x5555555698047827 */ /* 0x000fe200078e02ff */
[----:B------:R-:W-:Y:S02]  /*0c30*/  LEA.HI R9, R9, R8, RZ, 0x3 ;  /* 0x0000000809097211 */ /* 0x000fe400078f18ff */
        /* <DEDUP_REMOVED lines=8> */
[C---:B------:R-:W-:Y:S01]  /*0cc0*/  LEA.HI R2, R19.reuse, R19, RZ, 0x1 ;  /* 0x0000001313027211 */ /* 0x040fe200078f08ff */
[----:B------:R-:W-:Y:S01]  /*0cd0*/  IMAD.SHL.U32 R16, R19, 0x8, RZ ;  /* 0x0000000813107824 */ /* 0x000fe200078e00ff */
[----:B------:R-:W-:Y:S01]  /*0ce0*/  LOP3.LUT R4, R7, 0x7ffffffc, RZ, 0xc0, !PT ;  /* 0x7ffffffc07047812 */ /* 0x000fe200078ec0ff */
[----:B------:R-:W-:Y:S01]  /*0cf0*/  IMAD R5, R5, -0x3, R152 ;  /* 0xfffffffd05057824 */ /* 0x000fe200078e0298 */
[----:B------:R-:W-:Y:S01]  /*0d00*/  LOP3.LUT R2, R2, 0x1ffffffe, RZ, 0xc0, !PT ;  /* 0x1ffffffe02027812 */ /* 0x000fe200078ec0ff */
[----:B------:R-:W-:Y:S01]  /*0d10*/  IMAD R6, R6, 0x10, R9 ;  /* 0x0000001006067824 */ /* 0x000fe200078e0209 */
[----:B------:R-:W-:Y:S01]  /*0d20*/  SHF.R.S32.HI R22, RZ, 0x2, R0 ;  /* 0x00000002ff167819 */ /* 0x000fe20000011400 */
[----:B------:R-:W-:-:S02]  /*0d30*/  VIADD R17, R16, 0x20 ;  /* 0x0000002010117836 */ /* 0x000fc40000000000 */
[----:B------:R-:W-:Y:S02]  /*0d40*/  VIADD R18, R16, 0x40 ;  /* 0x0000004010127836 */ /* 0x000fe40000000000 */
[----:B------:R-:W-:Y:S01]  /*0d50*/  IMAD.MOV.U32 R7, RZ, RZ, -0x2 ;  /* 0xfffffffeff077424 */ /* 0x000fe200078e00ff */
[----:B------:R-:W-:Y:S01]  /*0d60*/  SHF.R.S32.HI R0, RZ, 0x1f, R17 ;  /* 0x0000001fff007819 */ /* 0x000fe20000011411 */
[----:B------:R-:W-:Y:S01]  /*0d70*/  IMAD.IADD R4, R23, 0x1, -R4 ;  /* 0x0000000117047824 */ /* 0x000fe200078e0a04 */
[----:B------:R-:W-:Y:S01]  /*0d80*/  SHF.R.S32.HI R157, RZ, 0x1f, R18 ;  /* 0x0000001fff9d7819 */ /* 0x000fe20000011412 */
[----:B------:R-:W-:Y:S02]  /*0d90*/  IMAD R153, R5, 0x40, R6 ;  /* 0x0000004005997824 */ /* 0x000fe400078e0206 */
[----:B------:R-:W-:Y:S02]  /*0da0*/  IMAD.IADD R2, R19, 0x1, -R2 ;  /* 0x0000000113027824 */ /* 0x000fe400078e0a02 */
[----:B------:R-:W-:-:S02]  /*0db0*/  IMAD R154, R4, R7, 0x80 ;  /* 0x00000080049a7424 */ /* 0x000fc400078e0207 */
[----:B------:R-:W-:-:S07]  /*0dc0*/  IMAD R155, R2, 0x8, R153 ;  /* 0x00000008029b7824 */ /* 0x000fce00078e0299 */
.L_x_8630:
[----:B01-34-:R-:W0:Y:S01]  /*0dd0*/  LDC.64 R2, c[0x0][0xc88] ;  /* 0x00032200ff027b82 */ /* 0x01be220000000a00 */
[----:B------:R-:W-:Y:S01]  /*0de0*/  ULDC.64 UR6, c[0x0][0xa28] ;  /* 0x00028a0000067ab9 */ /* 0x000fe20000000a00 */
[----:B------:R-:W-:Y:S01]  /*0df0*/  ULDC.64 UR8, c[0x0][0xa20] ;  /* 0x0002880000087ab9 */ /* 0x000fe20000000a00 */
[----:B------:R-:W-:Y:S01]  /*0e00*/  ULDC UR47, c[0x0][0x2f0] ;  /* 0x0000bc00002f7ab9 */ /* 0x000fe20000000800 */
[----:B0-----:R-:W-:-:S06]  /*0e10*/  IMAD.WIDE R2, R43, 0x4, R2 ;  /* 0x000000042b027825 */ /* 0x001fcc00078e0202 */
[----:B--2---:R-:W2:Y:S01]  /*0e20*/  LDG.E R2, desc[UR52][R2.64] ;  /* 0x0000003402027981 */ /* 0x004ea2000c1e1900 */
        /* <DEDUP_REMOVED lines=18> */
[----:B------:R-:W3:Y:S01]  /*0f50*/  @P1 LDG.E R4, desc[UR52][R4.64] ;  /* 0x0000003404041981 */ /* 0x000ee2000c1e1900 */
        /* <DEDUP_REMOVED lines=9> */
[----:B------:R-:W-:Y:S01]  /*0ff0*/  IMAD.MOV.U32 R8, RZ, RZ, RZ ;  /* 0x000000ffff087224 */ /* 0x000fe200078e00ff */
[----:B------:R-:W-:-:S02]  /*1000*/  CS2R R10, SRZ ;  /* 0x00000000000a7805 */ /* 0x000fc4000001ff00 */
[----:B------:R-:W-:Y:S01]  /*1010*/  CS2R R12, SRZ ;  /* 0x00000000000c7805 */ /* 0x000fe2000001ff00 */
[----:B------:R-:W-:Y:S01]  /*1020*/  UIMAD UR47, UR6, UR47, URZ ;  /* 0x0000002f062f72a4 */ /* 0x000fe2000f8e023f */
        /* <DEDUP_REMOVED lines=14> */
[----:B--2---:R-:W-:Y:S01]  /*1110*/  @P0 R2UR UR4, R2 ;  /* 0x00000000020402ca */ /* 0x004fe200000e0000 */
[----:B------:R-:W-:Y:S01]  /*1120*/  IMAD.MOV.U32 R2, RZ, RZ, RZ ;  /* 0x000000ffff027224 */ /* 0x000fe200078e00ff */
[----:B------:R-:W-:Y:S02]  /*1130*/  PLOP3.LUT P0, PT, PT, PT, PT, 0x80, 0x0 ;  /* 0x000000000000781c */ /* 0x000fe40003f0f070 */
        /* <DEDUP_REMOVED lines=15> */
.L_x_8595:
[----:B------:R-:W-:Y:S01]  /*1230*/  UIADD3 UR47, -UR4, UR47, URZ ;  /* 0x0000002f042f7290 */ /* 0x000fe2000fffe13f */
[----:B------:R-:W-:Y:S01]  /*1240*/  IMAD.MOV.U32 R51, RZ, RZ, RZ ;  /* 0x000000ffff337224 */ /* 0x000fe200078e00ff */
[----:B------:R-:W-:Y:S01]  /*1250*/  UMOV UR44, UR43 ;  /* 0x0000002b002c7c82 */ /* 0x000fe20008000000 */
[----:B------:R-:W-:Y:S01]  /*1260*/  CS2R R52, SRZ ;  /* 0x0000000000347805 */ /* 0x000fe2000001ff00 */
[----:B------:R-:W-:Y:S01]  /*1270*/  UISETP.GE.AND UP0, UPT, UR47, 0x1, UPT ;  /* 0x000000012f00788c */ /* 0x000fe2000bf06270 */
[----:B------:R-:W-:Y:S01]  /*1280*/  CS2R R54, SRZ ;  /* 0x0000000000367805 */ /* 0x000fe2000001ff00 */
[----:B------:R-:W-:Y:S01]  /*1290*/  UIADD3 UR4, UR47, 0x7f, URZ ;  /* 0x0000007f2f047890 */ /* 0x000fe2000fffe03f */
[----:B------:R-:W-:Y:S02]  /*12a0*/  CS2R R56, SRZ ;  /* 0x0000000000387805 */ /* 0x000fe4000001ff00 */
[----:B------:R-:W-:Y:S02]  /*12b0*/  CS2R R58, SRZ ;  /* 0x00000000003a7805 */ /* 0x000fe4000001ff00 */
[----:B------:R-:W-:-:S02]  /*12c0*/  CS2R R60, SRZ ;  /* 0x00000000003c7805 */ /* 0x000fc4000001ff00 */
[----:B------:R-:W-:Y:S01]  /*12d0*/  PLOP3.LUT P1, PT, PT, PT, UP0, 0x80, 0x0 ;  /* 0x000000000000781c */ /* 0x000fe20003f2f008 */
[----:B------:R-:W-:Y:S01]  /*12e0*/  USHF.R.S32.HI UR5, URZ, 0x1f, UR4 ;  /* 0x0000001f3f057899 */ /* 0x000fe20008011404 */
[----:B------:R-:W-:-:S03]  /*12f0*/  CS2R R62, SRZ ;  /* 0x00000000003e7805 */ /* 0x000fc6000001ff00 */
[----:B------:R-:W-:-:S08]  /*1300*/  ULEA.HI UR46, UR5, UR4, URZ, 0x7 ;  /* 0x00000004052e7291 */ /* 0x000fd0000f8f383f */
[----:B------:R-:W-:Y:S05]  /*1310*/  @!P1 BRA `(.L_x_8596) ;  /* 0x0000005c00289947 */ /* 0x000fea0003800000 */
[----:B------:R-:W0:Y:S01]  /*1320*/  SHFL.IDX PT, R0, R152, RZ, 0x1f ;  /* 0x00001fff98007589 */ /* 0x000e2200000e0000 */
[----:B------:R-:W1:Y:S01]  /*1330*/  S2UR UR8, SR_CgaCtaId ;  /* 0x00000000000879c3 */ /* 0x000e620000008800 */
[----:B------:R-:W-:Y:S01]  /*1340*/  UMOV UR7, 0x400 ;  /* 0x0000040000077882 */ /* 0x000fe20000000000 */
[----:B------:R-:W-:Y:S01]  /*1350*/  USHF.R.S32.HI UR46, URZ, 0x7, UR46 ;  /* 0x000000073f2e7899 */ /* 0x000fe2000801142e */
[----:B0-----:R-:W-:Y:S01]  /*1360*/  R2UR UR6, R0 ;  /* 0x00000000000672ca */ /* 0x001fe200000e0000 */
[----:B-1----:R-:W-:-:S12]  /*1370*/  ULEA UR7, UR8, UR7, 0x18 ;  /* 0x0000000708077291 */ /* 0x002fd8000f8ec03f */
[----:B------:R-:W-:Y:S02]  /*1380*/  UIMAD.WIDE UR4, UR6, 0x55555556, URZ ;  /* 0x55555556060478a5 */ /* 0x000fe4000f8e023f */
[----:B------:R-:W-:Y:S02]  /*1390*/  UIADD3 UR4, UR7, 0xf000, URZ ;  /* 0x0000f00007047890 */ /* 0x000fe4000fffe03f */
[----:B------:R-:W-:Y:S02]  /*13a0*/  ULEA.HI UR5, UR5, UR5, URZ, 0x1 ;  /* 0x0000000505057291 */ /* 0x000fe4000f8f083f */
[----:B------:R-:W-:Y:S02]  /*13b0*/  ULOP3.LUT UP0, URZ, UR4, 0x3ff, URZ, 0xc0, !UPT ;  /* 0x000003ff043f7892 */ /* 0x000fe4000f80c03f */
[----:B------:R-:W-:-:S04]  /*13c0*/  UIMAD UR5, UR5, -0x3, UR6 ;  /* 0xfffffffd050578a4 */ /* 0x000fc8000f8e0206 */
[----:B------:R-:W-:Y:S01]  /*13d0*/  PLOP3.LUT P0, PT, PT, PT, UP0, 0x80, 0x0 ;  /* 0x000000000000781c */ /* 0x000fe20003f0f008 */
[----:B------:R-:W-:-:S04]  /*13e0*/  ULEA UR5, UR5, UR4, 0xb ;  /* 0x0000000405057291 */ /* 0x000fc8000f8e583f */
[----:B------:R-:W-:-:S04]  /*13f0*/  USHF.R.U32.HI UR5, URZ, 0x4, UR5 ;  /* 0x000000043f057899 */ /* 0x000fc80008011605 */
[----:B------:R-:W-:-:S04]  /*1400*/  ULOP3.LUT UR48, UR5, 0x3fff, URZ, 0xc0, !UPT ;  /* 0x00003fff05307892 */ /* 0x000fc8000f8ec03f */
[----:B------:R-:W-:Y:S08]  /*1410*/  @!P0 BRA `(.L_x_8597) ;  /* 0x0000000000408947 */ /* 0x000ff00003800000 */
        /* <DEDUP_REMOVED lines=16> */
.L_x_8597:
        /* <DEDUP_REMOVED lines=10> */
[----:B------:R-:W-:Y:S01]  /*15c0*/  @UP0 ULDC.64 UR14, c[0x0][0x9a8] ;  /* 0x00026a00000e0ab9 */ /* 0x000fe20000000a00 */
[----:B------:R-:W-:Y:S01]  /*15d0*/  @UP0 ULDC.64 UR18, c[0x0][0x9b0] ;  /* 0x00026c0000120ab9 */ /* 0x000fe20000000a00 */
[----:B------:R-:W-:Y:S01]  /*15e0*/  @UP1 ULDC.64 UR16, c[0x0][0x9b8] ;  /* 0x00026e0000101ab9 */ /* 0x000fe20000000a00 */
[----:B------:R-:W-:Y:S02]  /*15f0*/  @UP0 UIMAD UR8, UR40, UR14, URZ ;  /* 0x0000000e280802a4 */ /* 0x000fe4000f8e023f */
[----:B------:R-:W-:Y:S02]  /*1600*/  @UP1 UIMAD UR10, UR40, UR16, URZ ;  /* 0x00000010280a12a4 */ /* 0x000fe4000f8e023f */
[----:B------:R-:W-:Y:S02]  /*1610*/  @UP0 UIMAD UR15, UR41, UR15, UR8 ;  /* 0x0000000f290f02a4 */ /* 0x000fe4000f8e0208 */
[----:B------:R-:W-:Y:S02]  /*1620*/  @UP1 UIMAD.WIDE.U32 UR8, UR41, UR16, URZ ;  /* 0x00000010290812a5 */ /* 0x000fe4000f8e003f */
[----:B------:R-:W-:-:S02]  /*1630*/  @UP0 UIMAD.WIDE.U32 UR12, UR41, UR14, URZ ;  /* 0x0000000e290c02a5 */ /* 0x000fc4000f8e003f */
[----:B------:R-:W-:Y:S02]  /*1640*/  @UP1 UIMAD UR16, UR41, UR17, UR10 ;  /* 0x00000011291012a4 */ /* 0x000fe4000f8e020a */
[----:B------:R-:W-:Y:S02]  /*1650*/  @UP1 USHF.R.S32.HI UR17, URZ, 0x1f, UR43 ;  /* 0x0000001f3f111899 */ /* 0x000fe4000801142b */
[----:B------:R-:W-:Y:S01]  /*1660*/  @UP0 USHF.R.S32.HI UR14, URZ, 0x1f, UR43 ;  /* 0x0000001f3f0e0899 */ /* 0x000fe2000801142b */
[----:B------:R-:W-:Y:S01]  /*1670*/  @UP1 ULDC.64 UR10, c[0x0][0x9c0] ;  /* 0x00027000000a1ab9 */ /* 0x000fe20000000a00 */
[----:B------:R-:W-:Y:S02]  /*1680*/  @UP0 UIADD3 UR13, UR13, UR15, URZ ;  /* 0x0000000f0d0d0290 */ /* 0x000fe4000fffe03f */
        /* <DEDUP_REMOVED lines=35> */
.L_x_8730:
[----:B------:R-:W-:Y:S05]  /*18c0*/  @!P0 BRA `(.L_x_8599) ;  /* 0x0000000000048947 */ /* 0x000fea0003800000 */
[----:B------:R-:W-:Y:S01]  /*18d0*/  BPT.TRAP 0x1 ;  /* 0x000000040000795c */ /* 0x000fe20000300000 */
.L_x_8599:
[----:B------:R-:W-:Y:S02]  /*18e0*/  IMAD.U32 R5, RZ, RZ, UR36 ;  /* 0x00000024ff057e24 */ /* 0x000fe4000f8e00ff */
[----:B------:R-:W-:Y:S02]  /*18f0*/  IMAD.U32 R6, RZ, RZ, UR37 ;  /* 0x00000025ff067e24 */ /* 0x000fe4000f8e00ff */
[----:B------:R-:W-:-:S03]  /*1900*/  IMAD R4, R5, 0x8, R2 ;  /* 0x0000000805047824 */ /* 0x000fc600078e0202 */
[----:B------:R-:W-:-:S04]  /*1910*/  SHF.L.U32 R5, R6, 0x1f, RZ ;  /* 0x0000001f06057819 */ /* 0x000fc800000006ff */
[----:B------:R1:W2:Y:S01]  /*1920*/  SYNCS.PHASECHK.TRANS64.TRYWAIT P1, [R4+URZ+0x19c30], R5 ;  /* 0x019c3005040075a7 */ /* 0x0002a2000802017f */
[----:B------:R-:W-:Y:S05]  /*1930*/  @!P0 BRA `(.L_x_8600) ;  /* 0x0000000000048947 */ /* 0x000fea0003800000 */
[----:B------:R-:W-:Y:S01]  /*1940*/  BPT.TRAP 0x1 ;  /* 0x000000040000795c */ /* 0x000fe20000300000 */
.L_x_8600:
[----:B------:R-:W3:Y:S01]  /*1950*/  S2R R6, SR_TID.X ;  /* 0x0000000000067919 */ /* 0x000ee20000002100 */
[----:B------:R-:W-:Y:S01]  /*1960*/  IMAD.MOV.U32 R135, RZ, RZ, RZ ;  /* 0x000000ffff877224 */ /* 0x000fe200078e00ff */
[----:B---3--:R-:W-:Y:S01]  /*1970*/  LOP3.LUT P2, RZ, R6, 0x7f, RZ, 0xc0, !PT ;  /* 0x0000007f06ff7812 */ /* 0x008fe2000784c0ff */
[----:B--2---:R-:W-:-:S12]  /*1980*/  @P1 BRA `(.L_x_8601) ;  /* 0x0000000000081947 */ /* 0x004fd80003800000 */
[----:B------:R-:W2:Y:S02]  /*1990*/  SYNCS.PHASECHK.TRANS64.TRYWAIT P1, [R4+URZ+0x19c30], R5 ;  /* 0x019c3005040075a7 */ /* 0x000ea4000802017f */
[----:B--2---:R-:W-:Y:S05]  /*19a0*/  @!P1 BRA `(.L_x_8602) ;  /* 0x000000c800e49947 */ /* 0x004fea0003800000 */
.L_x_8601:
[----:B------:R-:W-:Y:S05]  /*19b0*/  WARPSYNC.ALL ;  /* 0x0000000000007948 */ /* 0x000fea0003800000 */
[----:B------:R-:W-:Y:S01]  /*19c0*/  R2UR UR4, R2 ;  /* 0x00000000020472ca */ /* 0x000fe200000e0000 */
[----:B------:R-:W-:Y:S01]  /*19d0*/  WARPGROUP.ARRIVE ;  /* 0x00000000000079c5 */ /* 0x000fe20000000000 */
[----:B------:R-:W-:Y:S01]  /*19e0*/  UMOV UR5, 0xc0000010 ;  /* 0xc000001000057882 */ /* 0x000fe20000000000 */
[----:B------:R-:W-:Y:S01]  /*19f0*/  UMOV UR7, 0xc0000010 ;  /* 0xc000001000077882 */ /* 0x000fe20000000000 */
[----:B------:R-:W-:Y:S01]  /*1a00*/  UMOV UR9, 0xc0000010 ;  /* 0xc000001000097882 */ /* 0x000fe20000000000 */
[----:B------:R-:W-:Y:S01]  /*1a10*/  UMOV UR11, 0xc0000010 ;  /* 0xc0000010000b7882 */ /* 0x000fe20000000000 */
[----:B------:R-:W-:Y:S01]  /*1a20*/  UMOV UR13, 0xc0000010 ;  /* 0xc0000010000d7882 */ /* 0x000fe20000000000 */
[----:B------:R-:W-:Y:S01]  /*1a30*/  UMOV UR15, 0xc0000010 ;  /* 0xc0000010000f7882 */ /* 0x000fe20000000000 */
[----:B------:R-:W-:Y:S01]  /*1a40*/  ULDC UR17, c[0x0][0x988] ;  /* 0x0002620000117ab9 */ /* 0x000fe20000000800 */
[----:B------:R-:W3:Y:S01]  /*1a50*/  S2R R92, SR_TID.X ;  /* 0x00000000005c7919 */ /* 0x000ee20000002100 */
[----:B------:R-:W-:Y:S01]  /*1a60*/  UISETP.GE.AND UP0, UPT, UR47, 0x81, UPT ;  /* 0x000000812f00788c */ /* 0x000fe2000bf06270 */
[----:B------:R-:W-:-:S02]  /*1a70*/  IMAD.MOV.U32 R134, RZ, RZ, R135 ;  /* 0x000000ffff867224 */ /* 0x000fc400078e0087 */
[----:B------:R-:W-:Y:S01]  /*1a80*/  UIADD3 UR4, UR4, 0x13800, URZ ;  /* 0x0001380004047890 */ /* 0x000fe2000fffe03f */
[--C-:B------:R-:W-:Y:S02]  /*1a90*/  IMAD.MOV.U32 R133, RZ, RZ, R135.reuse ;  /* 0x000000ffff857224 */ /* 0x100fe400078e0087 */
[--C-:B------:R-:W-:Y:S01]  /*1aa0*/  IMAD.MOV.U32 R132, RZ, RZ, R135.reuse ;  /* 0x000000ffff847224 */ /* 0x100fe200078e0087 */
[----:B------:R-:W-:Y:S01]  /*1ab0*/  USHF.R.U32.HI UR4, URZ, 0x4, UR4 ;  /* 0x000000043f047899 */ /* 0x000fe20008011604 */
[--C-:B------:R-:W-:Y:S02]  /*1ac0*/  IMAD.MOV.U32 R131, RZ, RZ, R135.reuse ;  /* 0x000000ffff837224 */ /* 0x100fe400078e0087 */
[--C-:B------:R-:W-:Y:S01]  /*1ad0*/  IMAD.MOV.U32 R130, RZ, RZ, R135.reuse ;  /* 0x000000ffff827224 */ /* 0x100fe200078e0087 */
[----:B------:R-:W-:Y:S01]  /*1ae0*/  ULOP3.LUT UR4, UR4, 0x3fff, URZ, 0xc0, !UPT ;  /* 0x00003fff04047892 */ /* 0x000fe2000f8ec03f */
[--C-:B------:R-:W-:Y:S02]  /*1af0*/  IMAD.MOV.U32 R129, RZ, RZ, R135.reuse ;  /* 0x000000ffff817224 */ /* 0x100fe400078e0087 */
[--C-:B------:R-:W-:Y:S01]  /*1b00*/  IMAD.MOV.U32 R128, RZ, RZ, R135.reuse ;  /* 0x000000ffff807224 */ /* 0x100fe200078e0087 */
[----:B------:R-:W-:Y:S01]  /*1b10*/  ULOP3.LUT UR16, UR4, 0x10000, URZ, 0xfc, !UPT ;  /* 0x0001000004107892 */ /* 0x000fe2000f8efc3f */
[--C-:B------:R-:W-:Y:S01]  /*1b20*/  IMAD.MOV.U32 R127, RZ, RZ, R135.reuse ;  /* 0x000000ffff7f7224 */ /* 0x100fe200078e0087 */
[----:B------:R-:W-:Y:S01]  /*1b30*/  ULOP3.LUT UR4, UR48, 0x10000, URZ, 0xfc, !UPT ;  /* 0x0001000030047892 */ /* 0x000fe2000f8efc3f */
        /* <DEDUP_REMOVED lines=58> */
[----:B------:R-:W-:Y:S01]  /*1ee0*/  FMUL.FTZ R32, R0, R42 ;  /* 0x0000002a00207220 */ /* 0x000fe20000410000 */
[----:B------:R-:W-:-:S02]  /*1ef0*/  VIADD R41, R154, UR47 ;  /* 0x0000002f9a297c36 */ /* 0x000fc40008000000 */
[C---:B-12---:R-:W-:Y:S01]  /*1f00*/  FMUL.FTZ R5, R0.reuse, R26 ;  /* 0x0000001a00057220 */ /* 0x046fe20000410000 */
[----:B------:R-:W1:Y:S01]  /*1f10*/  MUFU.TANH R7, R7 ;  /* 0x0000000700077308 */ /* 0x000e620000002400 */
[----:B------:R-:W-:Y:S02]  /*1f20*/  IMAD.U32 R42, RZ, RZ, UR46 ;  /* 0x0000002eff2a7e24 */ /* 0x000fe4000f8e00ff */
[C---:B------:R-:W-:Y:S01]  /*1f30*/  FMUL.FTZ R20, R0.reuse, R36 ;  /* 0x0000002400147220 */ /* 0x040fe20000410000 */
[C---:B0-----:R-:W-:Y:S01]  /*1f40*/  FMUL.FTZ R11, R0.reuse, R33 ;  /* 0x00000021000b7220 */ /* 0x041fe20000410000 */
[----:B------:R-:W-:Y:S01]  /*1f50*/  FMUL.FTZ R29, R0, R45 ;  /* 0x0000002d001d7220 */ /* 0x000fe20000410000 */
[----:B------:R-:W-:Y:S02]  /*1f60*/  IMAD R41, R42, -0x80, R41 ;  /* 0xffffff802a297824 */ /* 0x000fe400078e0229 */
[C---:B------:R-:W-:Y:S01]  /*1f70*/  FMUL.FTZ R21, R0.reuse, R35 ;  /* 0x0000002300157220 */ /* 0x040fe20000410000 */
[C---:B------:R-:W-:Y:S01]  /*1f80*/  FMUL.FTZ R35, R0.reuse, R46 ;  /* 0x0000002e00237220 */ /* 0x040fe20000410000 */
[----:B------:R-:W0:Y:S01]  /*1f90*/  MUFU.TANH R8, R8 ;  /* 0x0000000800087308 */ /* 0x000e220000002400 */
[C---:B------:R-:W-:Y:S01]  /*1fa0*/  FMUL.FTZ R24, R0.reuse, R34 ;  /* 0x0000002200187220 */ /* 0x040fe20000410000 */
[C---:B------:R-:W-:Y:S01]  /*1fb0*/  ISETP.GT.AND P4, PT, R41.reuse, RZ, PT ;  /* 0x000000ff2900720c */ /* 0x040fe20003f84270 */
[C---:B------:R-:W-:Y:S01]  /*1fc0*/  FMUL.FTZ R28, R0.reuse, R38 ;  /* 0x00000026001c7220 */ /* 0x040fe20000410000 */
[C---:B------:R-:W-:Y:S01]  /*1fd0*/  ISETP.GT.AND P5, PT, R41.reuse, 0x1, PT ;  /* 0x000000012900780c */ /* 0x040fe20003fa4270 */
[C---:B------:R-:W-:Y:S01]  /*1fe0*/  FMUL.FTZ R26, R0.reuse, R40 ;  /* 0x00000028001a7220 */ /* 0x040fe20000410000 */
[C---:B------:R-:W-:Y:S01]  /*1ff0*/  ISETP.GT.AND P1, PT, R41.reuse, 0x8, PT ;  /* 0x000000082900780c */ /* 0x040fe20003f24270 */
[C---:B------:R-:W-:Y:S01]  /*2000*/  FMUL.FTZ R38, R0.reuse, R52 ;  /* 0x0000003400267220 */ /* 0x040fe20000410000 */
[----:B------:R-:W2:Y:S01]  /*2010*/  MUFU.TANH R14, R14 ;  /* 0x0000000e000e7308 */ /* 0x000ea20000002400 */
[----:B------:R-:W-:Y:S01]  /*2020*/  ISETP.GT.AND P2, PT, R41, 0x9, PT ;  /* 0x000000092900780c */ /* 0x000fe20003f44270 */
[----:B------:R-:W-:Y:S01]  /*2030*/  FMUL.FTZ R33, R0, R48 ;  /* 0x0000003000217220 */ /* 0x000fe20000410000 */
[----:B----4-:R-:W-:Y:S01]  /*2040*/  FSEL R42, R6, -INF , P4 ;  /* 0xff800000062a7808 */ /* 0x010fe20002000000 */
[C---:B------:R-:W-:Y:S01]  /*2050*/  FMUL.FTZ R27, R0.reuse, R39 ;  /* 0x00000027001b7220 */ /* 0x040fe20000410000 */
[----:B-1----:R-:W-:Y:S01]  /*2060*/  FSEL R45, R7, -INF , P5 ;  /* 0xff800000072d7808 */ /* 0x002fe20002800000 */
[----:B------:R-:W-:Y:S01]  /*2070*/  FMUL.FTZ R39, R0, R51 ;  /* 0x0000003300277220 */ /* 0x000fe20000410000 */
[C---:B------:R-:W-:Y:S01]  /*2080*/  ISETP.GT.AND P3, PT, R41.reuse, 0x10, PT ;  /* 0x000000102900780c */ /* 0x040fe20003f64270 */
[----:B------:R-:W1:Y:S01]  /*2090*/  MUFU.TANH R13, R13 ;  /* 0x0000000d000d7308 */ /* 0x000e620000002400 */
[----:B0-----:R-:W-:Y:S01]  /*20a0*/  FSEL R46, R8, -INF , P1 ;  /* 0xff800000082e7808 */ /* 0x001fe20000800000 */
[C---:B------:R-:W-:Y:S01]  /*20b0*/  FMUL.FTZ R34, R0.reuse, R49 ;  /* 0x0000003100227220 */ /* 0x040fe20000410000 */
[C---:B------:R-:W-:Y:S01]  /*20c0*/  FMUL.FTZ R30, R0.reuse, R44 ;  /* 0x0000002c001e7220 */ /* 0x040fe20000410000 */
[C---:B------:R-:W-:Y:S01]  /*20d0*/  FMUL.FTZ R40, R0.reuse, R50 ;  /* 0x0000003200287220 */ /* 0x040fe20000410000 */
[C---:B------:R-:W-:Y:S01]  /*20e0*/  FMUL.FTZ R31, R0.reuse, R43 ;  /* 0x0000002b001f7220 */ /* 0x040fe20000410000 */
[C---:B------:R-:W-:Y:S01]  /*20f0*/  FMUL.FTZ R37, R0.reuse, R53 ;  /* 0x0000003500257220 */ /* 0x040fe20000410000 */
[----:B------:R-:W-:Y:S01]  /*2100*/  FMUL.FTZ R89, R0, R54 ;  /* 0x0000003600597220 */ /* 0x000fe20000410000 */
[----:B------:R-:W0:Y:S01]  /*2110*/  MUFU.TANH R10, R10 ;  /* 0x0000000a000a7308 */ /* 0x000e220000002400 */
[----:B--2---:R-:W-:Y:S01]  /*2120*/  FSEL R7, R14, -INF , P1 ;  /* 0xff8000000e077808 */ /* 0x004fe20000800000 */
[C---:B------:R-:W-:Y:S01]  /*2130*/  FMUL.FTZ R36, R0.reuse, R47 ;  /* 0x0000002f00247220 */ /* 0x040fe20000410000 */
[----:B------:R-:W-:Y:S01]  /*2140*/  ISETP.GT.AND P1, PT, R41, 0x19, PT ;  /* 0x000000192900780c */ /* 0x000fe20003f24270 */
[C---:B------:R-:W-:Y:S01]  /*2150*/  FMUL.FTZ R88, R0.reuse, R55 ;  /* 0x0000003700587220 */ /* 0x040fe20000410000 */
[C---:B------:R-:W-:Y:S01]  /*2160*/  FMUL.FTZ R44, R0.reuse, R56 ;  /* 0x00000038002c7220 */ /* 0x040fe20000410000 */
[C---:B------:R-:W-:Y:S01]  /*2170*/  FMUL.FTZ R43, R0.reuse, R57 ;  /* 0x00000039002b7220 */ /* 0x040fe20000410000 */
[C---:B------:R-:W-:Y:S01]  /*2180*/  FMUL.FTZ R57, R0.reuse, R60 ;  /* 0x0000003c00397220 */ /* 0x040fe20000410000 */
[----:B------:R-:W2:Y:S01]  /*2190*/  MUFU.TANH R15, R15 ;  /* 0x0000000f000f7308 */ /* 0x000ea20000002400 */
        /* <DEDUP_REMOVED lines=16> */
[----:B--2---:R-:W-:Y:S01]  /*22a0*/  FSEL R52, R15, -INF , P1 ;  /* 0xff8000000f347808 */ /* 0x004fe20000800000 */
[----:B------:R-:W-:Y:S01]  /*22b0*/  FMUL.FTZ R72, R0, R72 ;  /* 0x0000004800487220 */ /* 0x000fe20000410000 */
[----:B------:R-:W-:Y:S01]  /*22c0*/  FMNMX.FTZ R15, R46, R13, !PT ;  /* 0x0000000d2e0f7209 */ /* 0x000fe20007810000 */
[C---:B------:R-:W-:Y:S01]  /*22d0*/  FMUL.FTZ R62, R0.reuse, R67 ;  /* 0x00000043003e7220 */ /* 0x040fe20000410000 */
[C---:B------:R-:W-:Y:S01]  /*22e0*/  FMUL.FTZ R73, R0.reuse, R73 ;  /* 0x0000004900497220 */ /* 0x040fe20000410000 */
[C---:B------:R-:W-:Y:S01]  /*22f0*/  FMUL.FTZ R67, R0.reuse, R70 ;  /* 0x0000004600437220 */ /* 0x040fe20000410000 */
[C---:B------:R-:W-:Y:S01]  /*2300*/  FMUL.FTZ R76, R0.reuse, R76 ;  /* 0x0000004c004c7220 */ /* 0x040fe20000410000 */
[----:B------:R-:W2:Y:S01]  /*2310*/  MUFU.TANH R20, R20 ;  /* 0x0000001400147308 */ /* 0x000ea20000002400 */
[----:B-1----:R-:W-:Y:S01]  /*2320*/  FSEL R48, R9, -INF , P2 ;  /* 0xff80000009307808 */ /* 0x002fe20001000000 */
[C---:B------:R-:W-:Y:S01]  /*2330*/  FMUL.FTZ R68, R0.reuse, R71 ;  /* 0x0000004700447220 */ /* 0x040fe20000410000 */
[----:B------:R-:W-:Y:S01]  /*2340*/  ISETP.GT.AND P2, PT, R41, 0x20, PT ;  /* 0x000000202900780c */ /* 0x000fe20003f44270 */
[C---:B------:R-:W-:Y:S01]  /*2350*/  FMUL.FTZ R77, R0.reuse, R77 ;  /* 0x0000004d004d7220 */ /* 0x040fe20000410000 */
[C---:B------:R-:W-:Y:S01]  /*2360*/  FMUL.FTZ R74, R0.reuse, R74 ;  /* 0x0000004a004a7220 */ /* 0x040fe20000410000 */
[C---:B------:R-:W-:Y:S01]  /*2370*/  FMUL.FTZ R80, R0.reuse, R80 ;  /* 0x0000005000507220 */ /* 0x040fe20000410000 */
[C---:B------:R-:W-:Y:S01]  /*2380*/  FMUL.FTZ R81, R0.reuse, R81 ;  /* 0x0000005100517220 */ /* 0x040fe20000410000 */
[----:B------:R-:W1:Y:S01]  /*2390*/  MUFU.TANH R12, R12 ;  /* 0x0000000c000c7308 */ /* 0x000e620000002400 */
[----:B0-----:R-:W-:Y:S01]  /*23a0*/  FSEL R5, R5, -INF , P4 ;  /* 0xff80000005057808 */ /* 0x001fe20002000000 */
[C---:B------:R-:W-:Y:S01]  /*23b0*/  FMUL.FTZ R75, R0.reuse, R75 ;  /* 0x0000004b004b7220 */ /* 0x040fe20000410000 */
[----:B------:R-:W-:Y:S01]  /*23c0*/  ISETP.GT.AND P4, PT, R41, 0x11, PT ;  /* 0x000000112900780c */ /* 0x000fe20003f84270 */
[C---:B------:R-:W-:Y:S01]  /*23d0*/  FMUL.FTZ R78, R0.reuse, R78 ;  /* 0x0000004e004e7220 */ /* 0x040fe20000410000 */
[C---:B------:R-:W-:Y:S01]  /*23e0*/  FMUL.FTZ R84, R0.reuse, R84 ;  /* 0x0000005400547220 */ /* 0x040fe20000410000 */
[C---:B------:R-:W-:Y:S01]  /*23f0*/  FMUL.FTZ R85, R0.reuse, R85 ;  /* 0x0000005500557220 */ /* 0x040fe20000410000 */
[----:B------:R-:W-:Y:S01]  /*2400*/  FMUL.FTZ R79, R0, R79 ;  /* 0x0000004f004f7220 */ /* 0x000fe20000410000 */
[----:B------:R-:W0:Y:S01]  /*2410*/  MUFU.TANH R11, R11 ;  /* 0x0000000b000b7308 */ /* 0x000e220000002400 */
[----:B--2---:R-:W-:Y:S01]  /*2420*/  FSEL R51, R20, -INF , P5 ;  /* 0xff80000014337808 */ /* 0x004fe20002800000 */
[----:B------:R-:W-:Y:S01]  /*2430*/  FMUL.FTZ R82, R0, R82 ;  /* 0x0000005200527220 */ /* 0x000fe20000410000 */
[----:B------:R-:W-:Y:S01]  /*2440*/  FMNMX.FTZ R20, R48, R15, !PT ;  /* 0x0000000f30147209 */ /* 0x000fe20007810000 */
[C---:B------:R-:W-:Y:S01]  /*2450*/  FMUL.FTZ R83, R0.reuse, R83 ;  /* 0x0000005300537220 */ /* 0x040fe20000410000 */
[C---:B------:R-:W-:Y:S01]  /*2460*/  FMUL.FTZ R86, R0.reuse, R86 ;  /* 0x0000005600567220 */ /* 0x040fe20000410000 */
[----:B------:R-:W-:-:S02]  /*2470*/  FMUL.FTZ R87, R0, R87 ;  /* 0x0000005700577220 */ /* 0x000fc40000410000 */
[----:B------:R-:W2:Y:S01]  /*2480*/  MUFU.TANH R21, R21 ;  /* 0x0000001500157308 */ /* 0x000ea20000002400 */
[----:B-1----:R-:W-:-:S04]  /*2490*/  FSEL R49, R12, -INF , P3 ;  /* 0xff8000000c317808 */ /* 0x002fc80001800000 */
[----:B------:R-:W-:-:S03]  /*24a0*/  FMNMX.FTZ R15, R49, R20, !PT ;  /* 0x00000014310f7209 */ /* 0x000fc60007810000 */
[----:B------:R-:W1:Y:S01]  /*24b0*/  MUFU.TANH R24, R24 ;  /* 0x0000001800187308 */ /* 0x000e620000002400 */
[----:B0-----:R-:W-:-:S04]  /*24c0*/  FSEL R50, R11, -INF , P4 ;  /* 0xff8000000b327808 */ /* 0x001fc80002000000 */
[----:B------:R-:W-:-:S03]  /*24d0*/  FMNMX.FTZ R20, R50, R15, !PT ;  /* 0x0000000f32147209 */ /* 0x000fc60007810000 */
[----:B------:R-:W0:Y:S01]  /*24e0*/  MUFU.TANH R26, R26 ;  /* 0x0000001a001a7308 */ /* 0x000e220000002400 */
[----:B--2---:R-:W-:Y:S02]  /*24f0*/  FSEL R10, R21, -INF , P4 ;  /* 0xff800000150a7808 */ /* 0x004fe40002000000 */
[----:B------:R-:W-:Y:S02]  /*2500*/  FMNMX.FTZ R21, R51, R20, !PT ;  /* 0x0000001433157209 */ /* 0x000fe40007810000 */
[----:B------:R-:W-:-:S03]  /*2510*/  ISETP.GT.AND P4, PT, R41, 0x28, PT ;  /* 0x000000282900780c */ /* 0x000fc60003f84270 */
[----:B------:R-:W2:Y:S01]  /*2520*/  MUFU.TANH R25, R25 ;  /* 0x0000001900197308 */ /* 0x000ea20000002400 */
[----:B-1----:R-:W-:Y:S02]  /*2530*/  FSEL R9, R24, -INF , P3 ;  /* 0xff80000018097808 */ /* 0x002fe40001800000 */
[----:B------:R-:W-:Y:S02]  /*2540*/  ISETP.GT.AND P3, PT, R41, 0x21, PT ;  /* 0x000000212900780c */ /* 0x000fe40003f64270 */
[----:B------:R-:W-:-:S03]  /*2550*/  FMNMX.FTZ R24, R52, R21, !PT ;  /* 0x0000001534187209 */ /* 0x000fc60007810000 */
[----:B------:R-:W1:Y:S01]  /*2560*/  MUFU.TANH R28, R28 ;  /* 0x0000001c001c7308 */ /* 0x000e620000002400 */
[----:B0-----:R-:W-:-:S07]  /*2570*/  FSEL R53, R26, -INF , P2 ;  /* 0xff8000001a357808 */ /* 0x001fce0001000000 */
[----:B------:R-:W0:Y:S01]  /*2580*/  MUFU.TANH R30, R30 ;  /* 0x0000001e001e7308 */ /* 0x000e220000002400 */
[----:B--2---:R-:W-:Y:S02]  /*2590*/  FSEL R54, R25, -INF , P3 ;  /* 0xff80000019367808 */ /* 0x004fe40001800000 */
[----:B------:R-:W-:-:S04]  /*25a0*/  FMNMX.FTZ R25, R53, R24, !PT ;  /* 0x0000001835197209 */ /* 0x000fc80007810000 */
[----:B------:R-:W-:Y:S01]  /*25b0*/  FMNMX.FTZ R26, R54, R25, !PT ;  /* 0x00000019361a7209 */ /* 0x000fe20007810000 */
[----:B------:R-:W2:Y:S01]  /*25c0*/  MUFU.TANH R27, R27 ;  /* 0x0000001b001b7308 */ /* 0x000ea20000002400 */
[----:B-1----:R-:W-:Y:S02]  /*25d0*/  FSEL R11, R28, -INF , P5 ;  /* 0xff8000001c0b7808 */ /* 0x002fe40002800000 */
[----:B------:R-:W-:-:S05]  /*25e0*/  ISETP.GT.AND P5, PT, R41, 0x29, PT ;  /* 0x000000292900780c */ /* 0x000fca0003fa4270 */
[----:B------:R-:W1:Y:S01]  /*25f0*/  MUFU.TANH R29, R29 ;  /* 0x0000001d001d7308 */ /* 0x000e620000002400 */
[----:B0-----:R-:W-:-:S07]  /*2600*/  FSEL R55, R30, -INF , P4 ;  /* 0xff8000001e377808 */ /* 0x001fce0002000000 */
[----:B------:R-:W0:Y:S01]  /*2610*/  MUFU.TANH R32, R32 ;  /* 0x0000002000207308 */ /* 0x000e220000002400 */
[----:B--2---:R-:W-:Y:S02]  /*2620*/  FSEL R12, R27, -INF , P1 ;  /* 0xff8000001b0c7808 */ /* 0x004fe40000800000 */
[----:B------:R-:W-:Y:S02]  /*2630*/  ISETP.GT.AND P1, PT, R41, 0x30, PT ;  /* 0x000000302900780c */ /* 0x000fe40003f24270 */
[----:B------:R-:W-:-:S03]  /*2640*/  FMNMX.FTZ R27, R55, R26, !PT ;  /* 0x0000001a371b7209 */ /* 0x000fc60007810000 */
[----:B------:R-:W2:Y:S01]  /*2650*/  MUFU.TANH R40, R40 ;  /* 0x0000002800287308 */ /* 0x000ea20000002400 */
[----:B-1----:R-:W-:-:S04]  /*2660*/  FSEL R56, R29, -INF , P5 ;  /* 0xff8000001d387808 */ /* 0x002fc80002800000 */
[----:B------:R-:W-:-:S03]  /*2670*/  FMNMX.FTZ R27, R56, R27, !PT ;  /* 0x0000001b381b7209 */ /* 0x000fc60007810000 */
[----:B------:R-:W1:Y:S01]  /*2680*/  MUFU.TANH R33, R33 ;  /* 0x0000002100217308 */ /* 0x000e620000002400 */
[----:B0-----:R-:W-:Y:S02]  /*2690*/  FSEL R13, R32, -INF , P2 ;  /* 0xff800000200d7808 */ /* 0x001fe40001000000 */
[----:B------:R-:W-:-:S05]  /*26a0*/  ISETP.GT.AND P2, PT, R41, 0x31, PT ;  /* 0x000000312900780c */ /* 0x000fca0003f44270 */
[----:B------:R-:W0:Y:S01]  /*26b0*/  MUFU.TANH R31, R31 ;  /* 0x0000001f001f7308 */ /* 0x000e220000002400 */
[----:B--2---:R-:W-:-:S07]  /*26c0*/  FSEL R21, R40, -INF , P1 ;  /* 0xff80000028157808 */ /* 0x004fce0000800000 */
        /* <DEDUP_REMOVED lines=31> */
[----:B------:R-:W1:Y:S01]  /*28c0*/  MUFU.TANH R88, R88 ;  /* 0x0000005800587308 */ /* 0x000e620000002400 */
[----:B0-----:R-:W-:Y:S01]  /*28d0*/  FSEL R25, R89, -INF , P3 ;  /* 0xff80000059197808 */ /* 0x001fe20001800000 */
[----:B------:R-:W-:Y:S01]  /*28e0*/  IMAD.MOV.U32 R89, RZ, RZ, R135 ;  /* 0x000000ffff597224 */ /* 0x000fe200078e0087 */
[----:B------:R-:W-:-:S05]  /*28f0*/  ISETP.GT.AND P3, PT, R41, 0x49, PT ;  /* 0x000000492900780c */ /* 0x000fca0003f64270 */
[----:B------:R-:W0:Y:S01]  /*2900*/  MUFU.TANH R47, R47 ;  /* 0x0000002f002f7308 */ /* 0x000e220000002400 */
[----:B--2---:R-:W-:-:S04]  /*2910*/  FSEL R57, R57, -INF , P2 ;  /* 0xff80000039397808 */ /* 0x004fc80001000000 */
[----:B------:R-:W-:-:S03]  /*2920*/  FMNMX.FTZ R34, R57, R32, !PT ;  /* 0x0000002039227209 */ /* 0x000fc60007810000 */
[----:B------:R-:W2:Y:S01]  /*2930*/  MUFU.TANH R91, R91 ;  /* 0x0000005b005b7308 */ /* 0x000ea20000002400 */
[----:B-1----:R-:W-:Y:S01]  /*2940*/  FSEL R26, R88, -INF , P4 ;  /* 0xff800000581a7808 */ /* 0x002fe20002000000 */
[----:B------:R-:W-:Y:S01]  /*2950*/  IMAD.MOV.U32 R88, RZ, RZ, R135 ;  /* 0x000000ffff587224 */ /* 0x000fe200078e0087 */
[----:B------:R-:W-:-:S05]  /*2960*/  ISETP.GT.AND P4, PT, R41, 0x50, PT ;  /* 0x000000502900780c */ /* 0x000fca0003f84270 */
[----:B------:R-:W1:Y:S01]  /*2970*/  MUFU.TANH R59, R59 ;  /* 0x0000003b003b7308 */ /* 0x000e620000002400 */
[----:B0-----:R-:W-:-:S04]  /*2980*/  FSEL R47, R47, -INF , P3 ;  /* 0xff8000002f2f7808 */ /* 0x001fc80001800000 */
[----:B------:R-:W-:-:S03]  /*2990*/  FMNMX.FTZ R34, R47, R34, !PT ;  /* 0x000000222f227209 */ /* 0x000fc60007810000 */
[----:B------:R-:W0:Y:S01]  /*29a0*/  MUFU.TANH R90, R90 ;  /* 0x0000005a005a7308 */ /* 0x000e220000002400 */
[----:B--2---:R-:W-:Y:S01]  /*29b0*/  FSEL R27, R91, -INF , P5 ;  /* 0xff8000005b1b7808 */ /* 0x004fe20002800000 */
[----:B------:R-:W-:Y:S01]  /*29c0*/  IMAD.MOV.U32 R91, RZ, RZ, R135 ;  /* 0x000000ffff5b7224 */ /* 0x000fe200078e0087 */
[----:B------:R-:W-:-:S05]  /*29d0*/  ISETP.GT.AND P5, PT, R41, 0x51, PT ;  /* 0x000000512900780c */ /* 0x000fca0003fa4270 */
        /* <DEDUP_REMOVED lines=18> */
[----:B------:R-:W-:-:S05]  /*2b00*/  ISETP.GT.AND P3, PT, R41, 0x60, PT ;  /* 0x000000602900780c */ /* 0x000fca0003f64270 */
[----:B------:R-:W2:Y:S01]  /*2b10*/  MUFU.TANH R72, R72 ;  /* 0x0000004800487308 */ /* 0x000ea20000002400 */
[----:B-1----:R-:W-:-:S07]  /*2b20*/  FSEL R66, R66, -INF , P2 ;  /* 0xff80000042427808 */ /* 0x002fce0001000000 */
[----:B------:R-:W1:Y:S01]  /*2b30*/  MUFU.TANH R62, R62 ;  /* 0x0000003e003e7308 */ /* 0x000e620000002400 */
[----:B0-----:R-:W-:Y:S02]  /*2b40*/  FSEL R32, R65, -INF , P4 ;  /* 0xff80000041207808 */ /* 0x001fe40002000000 */
[----:B------:R-:W-:Y:S02]  /*2b50*/  ISETP.GT.AND P4, PT, R41, 0x61, PT ;  /* 0x000000612900780c */ /* 0x000fe40003f84270 */
[----:B------:R-:W-:-:S03]  /*2b60*/  FMNMX.FTZ R65, R66, R61, !PT ;  /* 0x0000003d42417209 */ /* 0x000fc60007810000 */
        /* <DEDUP_REMOVED lines=13> */
[----:B-1----:R-:W-:Y:S01]  /*2c40*/  FSEL R62, R76, -INF , P5 ;  /* 0xff8000004c3e7808 */ /* 0x002fe20002800000 */
[----:B------:R-:W-:-:S06]  /*2c50*/  IMAD.U32 R76, RZ, RZ, UR17 ;  /* 0x00000011ff4c7e24 */ /* 0x000fcc000f8e00ff */
[----:B------:R1:W4:Y:S01]  /*2c60*/  MUFU.TANH R35, R74 ;  /* 0x0000004a00237308 */ /* 0x0003220000002400 */
[----:B0-----:R-:W-:Y:S02]  /*2c70*/  FSEL R34, R68, -INF , P2 ;  /* 0xff80000044227808 */ /* 0x001fe40001000000 */
[----:B------:R-:W-:Y:S02]  /*2c80*/  ISETP.GT.AND P2, PT, R41, 0x70, PT ;  /* 0x000000702900780c */ /* 0x000fe40003f44270 */
[----:B------:R-:W-:-:S03]  /*2c90*/  FMNMX.FTZ R68, R62, R65, !PT ;  /* 0x000000413e447209 */ /* 0x000fc60007810000 */
[----:B------:R-:W0:Y:S01]  /*2ca0*/  MUFU.TANH R69, R80 ;  /* 0x0000005000457308 */ /* 0x000e220000002400 */
[----:B--2---:R-:W-:-:S04]  /*2cb0*/  FSEL R67, R77, -INF , P1 ;  /* 0xff8000004d437808 */ /* 0x004fc80000800000 */
[----:B-1----:R-:W-:-:S03]  /*2cc0*/  FMNMX.FTZ R74, R67, R68, !PT ;  /* 0x00000044434a7209 */ /* 0x002fc60007810000 */
[----:B------:R-:W1:Y:S01]  /*2cd0*/  MUFU.TANH R36, R75 ;  /* 0x0000004b00247308 */ /* 0x000e620000002400 */
[----:B----4-:R-:W-:Y:S02]  /*2ce0*/  FSEL R35, R35, -INF , P3 ;  /* 0xff80000023237808 */ /* 0x010fe40001800000 */
[----:B------:R-:W-:-:S05]  /*2cf0*/  ISETP.GT.AND P3, PT, R41, 0x71, PT ;  /* 0x000000712900780c */ /* 0x000fca0003f64270 */
[----:B------:R-:W2:Y:S01]  /*2d00*/  MUFU.TANH R81, R81 ;  /* 0x0000005100517308 */ /* 0x000ea20000002400 */
[----:B0-----:R-:W-:-:S04]  /*2d10*/  FSEL R69, R69, -INF , P2 ;  /* 0xff80000045457808 */ /* 0x001fc80001000000 */
[----:B------:R-:W-:-:S03]  /*2d20*/  FMNMX.FTZ R65, R69, R74, !PT ;  /* 0x0000004a45417209 */ /* 0x000fc60007810000 */
[----:B------:R-:W0:Y:S01]  /*2d30*/  MUFU.TANH R37, R78 ;  /* 0x0000004e00257308 */ /* 0x000e220000002400 */
[----:B-1----:R-:W-:Y:S02]  /*2d40*/  FSEL R36, R36, -INF , P4 ;  /* 0xff80000024247808 */ /* 0x002fe40002000000 */
[----:B------:R-:W-:-:S05]  /*2d50*/  ISETP.GT.AND P4, PT, R41, 0x78, PT ;  /* 0x000000782900780c */ /* 0x000fca0003f84270 */
[----:B------:R-:W1:Y:S01]  /*2d60*/  MUFU.TANH R72, R84 ;  /* 0x0000005400487308 */ /* 0x000e620000002400 */
[----:B--2---:R-:W-:-:S04]  /*2d70*/  FSEL R68, R81, -INF , P3 ;  /* 0xff80000051447808 */ /* 0x004fc80001800000 */
[----:B------:R-:W-:-:S03]  /*2d80*/  FMNMX.FTZ R65, R68, R65, !PT ;  /* 0x0000004144417209 */ /* 0x000fc60007810000 */
[----:B------:R-:W2:Y:S01]  /*2d90*/  MUFU.TANH R70, R85 ;  /* 0x0000005500467308 */ /* 0x000ea20000002400 */
[----:B0-----:R-:W-:Y:S02]  /*2da0*/  FSEL R37, R37, -INF , P5 ;  /* 0xff80000025257808 */ /* 0x001fe40002800000 */
[----:B------:R-:W-:-:S05]  /*2db0*/  ISETP.GT.AND P5, PT, R41, 0x79, PT ;  /* 0x000000792900780c */ /* 0x000fca0003fa4270 */
[----:B------:R-:W-:Y:S01]  /*2dc0*/  MUFU.TANH R79, R79 ;  /* 0x0000004f004f7308 */ /* 0x000fe20000002400 */
[----:B-1----:R-:W-:-:S04]  /*2dd0*/  FSEL R72, R72, -INF , P4 ;  /* 0xff80000048487808 */ /* 0x002fc80002000000 */
[----:B------:R-:W-:-:S03]  /*2de0*/  FMNMX.FTZ R65, R72, R65, !PT ;  /* 0x0000004148417209 */ /* 0x000fc60007810000 */
[----:B------:R-:W-:Y:S01]  /*2df0*/  MUFU.TANH R82, R82 ;  /* 0x0000005200527308 */ /* 0x000fe20000002400 */
[----:B--2---:R-:W-:-:S04]  /*2e00*/  FSEL R70, R70, -INF , P5 ;  /* 0xff80000046467808 */ /* 0x004fc80002800000 */
[----:B------:R-:W-:-:S03]  /*2e10*/  FMNMX.FTZ R41, R70, R65, !PT ;  /* 0x0000004146297209 */ /* 0x000fc60007810000 */
[----:B------:R-:W0:Y:S02]  /*2e20*/  MUFU.TANH R77, R87 ;  /* 0x00000057004d7308 */ /* 0x000e240000002400 */
[----:B------:R-:W1:Y:S01]  /*2e30*/  SHFL.BFLY PT, R74, R41, 0x2, 0x1f ;  /* 0x0c401f00294a7f89 */ /* 0x000e6200000e0000 */
[----:B0-----:R-:W-:Y:S02]  /*2e40*/  FSEL R77, R77, -INF , P5 ;  /* 0xff8000004d4d7808 */ /* 0x001fe40002800000 */
[----:B-1----:R-:W-:-:S05]  /*2e50*/  FMNMX.FTZ R74, R41, R74, !PT ;  /* 0x0000004a294a7209 */ /* 0x002fca0007810000 */
[----:B------:R-:W0:Y:S02]  /*2e60*/  SHFL.BFLY PT, R65, R74, 0x1, 0x1f ;  /* 0x0c201f004a417f89 */ /* 0x000e2400000e0000 */
[----:B0-----:R-:W-:Y:S02]  /*2e70*/  FMNMX.FTZ R65, R74, R65, !PT ;  /* 0x000000414a417209 */ /* 0x001fe40007810000 */
[----:B------:R-:W0:Y:S02]  /*2e80*/  MUFU.TANH R74, R83 ;  /* 0x00000053004a7308 */ /* 0x000e240000002400 */
[C---:B------:R-:W-:Y:S01]  /*2e90*/  FSETP.NEU.FTZ.AND P6, PT, R65.reuse, -INF , PT ;  /* 0xff8000004100780b */ /* 0x040fe20003fdd000 */
[----:B------:R-:W-:-:S05]  /*2ea0*/  FFMA.FTZ R73, R65, R76, -8 ;  /* 0xc100000041497423 */ /* 0x000fca000001004c */
[----:B------:R-:W-:Y:S01]  /*2eb0*/  FSEL R73, R73, RZ, P6 ;  /* 0x000000ff49497208 */ /* 0x000fe20003000000 */
[----:B------:R-:W1:Y:S01]  /*2ec0*/  MUFU.TANH R76, R86 ;  /* 0x00000056004c7308 */ /* 0x000e620000002400 */
[----:B---3--:R-:W-:Y:S01]  /*2ed0*/  LOP3.LUT P6, RZ, R92, 0x7f, RZ, 0xc0, !PT ;  /* 0x0000007f5cff7812 */ /* 0x008fe200078cc0ff */
[----:B------:R-:W-:Y:S02]  /*2ee0*/  IMAD.MOV.U32 R92, RZ, RZ, R135 ;  /* 0x000000ffff5c7224 */ /* 0x000fe400078e0087 */
        /* <DEDUP_REMOVED lines=14> */
[----:B-1----:R-:W-:Y:S01]  /*2fd0*/  FSEL R76, R76, -INF , P4 ;  /* 0xff8000004c4c7808 */ /* 0x002fe20002000000 */
[--C-:B------:R-:W-:Y:S01]  /*2fe0*/  FFMA.FTZ R44, R44, UR17, -R73.reuse ;  /* 0x000000112c2c7c23 */ /* 0x100fe20008010849 */
[----:B------:R-:W-:Y:S01]  /*2ff0*/  FMNMX.FTZ R49, R9, R48, !PT ;  /* 0x0000003009317209 */ /* 0x000fe20007810000 */
[--C-:B------:R-:W-:Y:S01]  /*3000*/  FFMA.FTZ R43, R43, UR17, -R73.reuse ;  /* 0x000000112b2b7c23 */ /* 0x100fe20008010849 */
[----:B--2---:R-:W-:-:S01]  /*3010*/  FFMA.FTZ R75, R53, UR17, -R73 ;  /* 0x00000011354b7c23 */ /* 0x004fc20008010849 */
        /* <DEDUP_REMOVED lines=10> */
[--C-:B0-----:R-:W-:Y:S01]  /*30c0*/  FFMA.FTZ R80, R55, UR17, -R73.reuse ;  /* 0x0000001137507c23 */ /* 0x101fe20008010849 */
[----:B------:R-:W-:-:S01]  /*30d0*/  FFMA.FTZ R62, R62, UR17, -R73 ;  /* 0x000000113e3e7c23 */ /* 0x000fc20008010849 */
[--C-:B------:R-:W-:Y:S01]  /*30e0*/  FFMA.FTZ R68, R68, UR17, -R73.reuse ;  /* 0x0000001144447c23 */ /* 0x100fe20008010849 */
[----:B------:R-:W-:Y:S01]  /*30f0*/  FMNMX.FTZ R51, R13, R50, !PT ;  /* 0x000000320d337209 */ /* 0x000fe20007810000 */
[--C-:B------:R-:W-:Y:S01]  /*3100*/  FFMA.FTZ R70, R70, UR17, -R73.reuse ;  /* 0x0000001146467c23 */ /* 0x100fe20008010849 */
        /* <DEDUP_REMOVED lines=8> */
[----:B------:R-:W-:Y:S01]  /*3190*/  FMNMX.FTZ R78, R24, R53, !PT ;  /* 0x00000035184e7209 */ /* 0x000fe20007810000 */
[----:B------:R-:W-:-:S03]  /*31a0*/  FFMA.FTZ R53, R54, UR17, -R73 ;  /* 0x0000001136357c23 */ /* 0x000fc60008010849 */
[----:B------:R-:W-:Y:S02]  /*31b0*/  FMNMX.FTZ R71, R25, R78, !PT ;  /* 0x0000004e19477209 */ /* 0x000fe40007810000 */
[----:B------:R-:W1:Y:S01]  /*31c0*/  MUFU.EX2 R45, R45 ;  /* 0x0000002d002d7308 */ /* 0x000e620000000800 */
[----:B0-----:R-:W-:-:S01]  /*31d0*/  FFMA.FTZ R75, R64, UR17, -R73 ;  /* 0x00000011404b7c23 */ /* 0x001fc20008010849 */
[----:B------:R-:W-:Y:S02]  /*31e0*/  FMNMX.FTZ R54, R26, R71, !PT ;  /* 0x000000471a367209 */ /* 0x000fe40007810000 */
[----:B------:R-:W-:Y:S02]  /*31f0*/  FSEL R64, R82, -INF , P2 ;  /* 0xff80000052407808 */ /* 0x000fe40001000000 */
[----:B------:R-:W-:Y:S02]  /*3200*/  FMNMX.FTZ R55, R27, R54, !PT ;  /* 0x000000361b377209 */ /* 0x000fe40007810000 */
[----:B------:R-:W-:Y:S02]  /*3210*/  MUFU.EX2 R54, R80 ;  /* 0x0000005000367308 */ /* 0x000fe40000000800 */
[----:B------:R-:W-:Y:S01]  /*3220*/  FMNMX.FTZ R78, R28, R55, !PT ;  /* 0x000000371c4e7209 */ /* 0x000fe20007810000 */
[----:B------:R-:W-:-:S03]  /*3230*/  FFMA.FTZ R55, R56, UR17, -R73 ;  /* 0x0000001138377c23 */ /* 0x000fc60008010849 */
[----:B------:R-:W-:Y:S02]  /*3240*/  FMNMX.FTZ R71, R29, R78, !PT ;  /* 0x0000004e1d477209 */ /* 0x000fe40007810000 */
[----:B------:R-:W-:Y:S01]  /*3250*/  MUFU.EX2 R49, R49 ;  /* 0x0000003100317308 */ /* 0x000fe20000000800 */
[----:B-1----:R-:W-:Y:S02]  /*3260*/  F2FP.SATFINITE.E4M3.F32.PACK_AB_MERGE_C R148, R46, R45, RZ ;  /* 0x0000002d2e94723e */ /* 0x002fe400048070ff */
[----:B------:R-:W-:Y:S02]  /*3270*/  FMNMX.FTZ R71, R30, R71, !PT ;  /* 0x000000471e477209 */ /* 0x000fe40007810000 */
[----:B------:R-:W-:Y:S02]  /*3280*/  F2FP.SATFINITE.E4M3.F32.PACK_AB_MERGE_C R148, R42, R41, R148 ;  /* 0x000000292a94723e */ /* 0x000fe40004807094 */
[----:B------:R-:W-:Y:S01]  /*3290*/  FMNMX.FTZ R56, R32, R71, !PT ;  /* 0x0000004720387209 */ /* 0x000fe20007810000 */
[----:B------:R-:W-:Y:S03]  /*32a0*/  MUFU.EX2 R50, R81 ;  /* 0x0000005100327308 */ /* 0x000fe60000000800 */
[----:B------:R-:W-:-:S04]  /*32b0*/  FMNMX.FTZ R56, R31, R56, !PT ;  /* 0x000000381f387209 */ /* 0x000fc80007810000 */
[----:B------:R-:W-:Y:S01]  /*32c0*/  FMNMX.FTZ R71, R33, R56, !PT ;  /* 0x0000003821477209 */ /* 0x000fe20007810000 */
[----:B------:R-:W0:Y:S03]  /*32d0*/  MUFU.EX2 R51, R51 ;  /* 0x0000003300337308 */ /* 0x000e260000000800 */
[----:B------:R-:W-:-:S04]  /*32e0*/  FMNMX.FTZ R56, R34, R71, !PT ;  /* 0x0000004722387209 */ /* 0x000fc80007810000 */
[----:B------:R-:W-:Y:S01]  /*32f0*/  FMNMX.FTZ R71, R35, R56, !PT ;  /* 0x0000003823477209 */ /* 0x000fe20007810000 */
[----:B------:R-:W-:Y:S01]  /*3300*/  MUFU.EX2 R53, R53 ;  /* 0x0000003500357308 */ /* 0x000fe20000000800 */
[----:B------:R-:W-:Y:S02]  /*3310*/  FSEL R56, R79, -INF , P1 ;  /* 0xff8000004f387808 */ /* 0x000fe40000800000 */
[----:B------:R-:W-:-:S04]  /*3320*/  FMNMX.FTZ R78, R36, R71, !PT ;  /* 0x00000047244e7209 */ /* 0x000fc80007810000 */
[----:B------:R-:W-:Y:S01]  /*3330*/  FMNMX.FTZ R71, R37, R78, !PT ;  /* 0x0000004e25477209 */ /* 0x000fe20007810000 */
[----:B------:R-:W1:Y:S01]  /*3340*/  MUFU.EX2 R55, R55 ;  /* 0x0000003700377308 */ /* 0x000e620000000800 */
[----:B0-----:R-:W-:Y:S02]  /*3350*/  F2FP.SATFINITE.E4M3.F32.PACK_AB_MERGE_C R150, R51, R50, RZ ;  /* 0x000000323396723e */ /* 0x001fe400048070ff */
[----:B------:R-:W-:Y:S02]  /*3360*/  FMNMX.FTZ R71, R56, R71, !PT ;  /* 0x0000004738477209 */ /* 0x000fe40007810000 */
[----:B------:R-:W-:Y:S02]  /*3370*/  F2FP.SATFINITE.E4M3.F32.PACK_AB_MERGE_C R150, R49, R48, R150 ;  /* 0x000000303196723e */ /* 0x000fe40004807096 */
[----:B------:R-:W-:Y:S01]  /*3380*/  FMNMX.FTZ R71, R64, R71, !PT ;  /* 0x0000004740477209 */ /* 0x000fe20007810000 */
[----:B------:R-:W-:Y:S03]  /*3390*/  MUFU.EX2 R40, R40 ;  /* 0x0000002800287308 */ /* 0x000fe60000000800 */
[----:B------:R-:W-:-:S04]  /*33a0*/  FMNMX.FTZ R71, R74, R71, !PT ;  /* 0x000000474a477209 */ /* 0x000fc80007810000 */
[----:B------:R-:W-:Y:S01]  /*33b0*/  FMNMX.FTZ R78, R76, R71, !PT ;  /* 0x000000474c4e7209 */ /* 0x000fe20007810000 */
[----:B------:R-:W-:Y:S01]  /*33c0*/  MUFU.EX2 R39, R39 ;  /* 0x0000002700277308 */ /* 0x000fe20000000800 */
[----:B-1----:R-:W-:Y:S02]  /*33d0*/  F2FP.SATFINITE.E4M3.F32.PACK_AB_MERGE_C R136, R55, R54, RZ ;  /* 0x000000363788723e */ /* 0x002fe400048070ff */
[----:B------:R-:W-:Y:S01]  /*33e0*/  FMNMX.FTZ R71, R77, R78, !PT ;  /* 0x0000004e4d477209 */ /* 0x000fe20007810000 */
[----:B------:R-:W-:-:S01]  /*33f0*/  FFMA.FTZ R78, R47, UR17, -R73 ;  /* 0x000000112f4e7c23 */ /* 0x000fc20008010849 */
[--C-:B------:R-:W-:Y:S01]  /*3400*/  FFMA.FTZ R47, R59, UR17, -R73.reuse ;  /* 0x000000113b2f7c23 */ /* 0x100fe20008010849 */
[----:B------:R-:W-:-:S01]  /*3410*/  FFMA.FTZ R59, R63, UR17, -R73 ;  /* 0x000000113f3b7c23 */ /* 0x000fc20008010849 */
[--C-:B------:R-:W-:Y:S01]  /*3420*/  FFMA.FTZ R63, R67, UR17, -R73.reuse ;  /* 0x00000011433f7c23 */ /* 0x100fe20008010849 */
[----:B------:R-:W0:Y:S01]  /*3430*/  SHFL.BFLY PT, R80, R71, 0x2, 0x1f ;  /* 0x0c401f0047507f89 */ /* 0x000e2200000e0000 */
[----:B------:R-:W-:-:S01]  /*3440*/  FFMA.FTZ R67, R69, UR17, -R73 ;  /* 0x0000001145437c23 */ /* 0x000fc20008010849 */
[----:B------:R-:W-:Y:S01]  /*3450*/  FFMA.FTZ R69, R72, UR17, -R73 ;  /* 0x0000001148457c23 */ /* 0x000fe20008010849 */
[----:B------:R-:W-:Y:S01]  /*3460*/  MUFU.EX2 R38, R38 ;  /* 0x0000002600267308 */ /* 0x000fe20000000800 */
[----:B------:R-:W-:-:S07]  /*3470*/  F2FP.SATFINITE.E4M3.F32.PACK_AB_MERGE_C R136, R53, R52, R136 ;  /* 0x000000343588723e */ /* 0x000fce0004807088 */
        /* <DEDUP_REMOVED lines=53> */
[----:B------:R-:W-:-:S04]  /*37d0*/  FFMA.FTZ R76, R76, UR17, -R73 ;  /* 0x000000114c4c7c23 */ /* 0x000fc80008010849 */
[----:B------:R-:W0:Y:S08]  /*37e0*/  MUFU.EX2 R7, R7 ;  /* 0x0000000700077308 */ /* 0x000e300000000800 */
[----:B------:R-:W3:Y:S08]  /*37f0*/  MUFU.EX2 R8, R8 ;  /* 0x0000000800087308 */ /* 0x000ef00000000800 */
[----:B------:R4:W-:Y:S08]  /*3800*/  MUFU.EX2 R81, R25 ;  /* 0x0000001900517308 */ /* 0x0009f00000000800 */
[----:B------:R-:W5:Y:S01]  /*3810*/  MUFU.EX2 R11, R11 ;  /* 0x0000000b000b7308 */ /* 0x000f620000000800 */
[----:B----4-:R-:W-:-:S01]  /*3820*/  FADD.FTZ R25, R45, R28 ;  /* 0x0000001c2d197221 */ /* 0x010fc20000010000 */
[----:B-1----:R-:W-:Y:S01]  /*3830*/  FADD.FTZ R28, R72, R27 ;  /* 0x0000001b481c7221 */ /* 0x002fe20000010000 */
[----:B--2---:R-:W-:-:S02]  /*3840*/  F2FP.SATFINITE.E4M3.F32.PACK_AB_MERGE_C R72, R79, R72, RZ ;  /* 0x000000484f48723e */ /* 0x004fc400048070ff */
[----:B------:R-:W-:Y:S01]  /*3850*/  FADD.FTZ R27, R46, R25 ;  /* 0x000000192e1b7221 */ /* 0x000fe20000010000 */
[----:B------:R-:W-:-:S01]  /*3860*/  FADD.FTZ R28, R79, R28 ;  /* 0x0000001c4f1c7221 */ /* 0x000fc20000010000 */
[----:B------:R-:W-:Y:S01]  /*3870*/  @!P6 VIADD R25, R4, 0x19c40 ;  /* 0x00019c400419e836 */ /* 0x000fe20000000000 */
[----:B------:R-:W1:Y:S01]  /*3880*/  MUFU.EX2 R12, R12 ;  /* 0x0000000c000c7308 */ /* 0x000e620000000800 */
[----:B------:R-:W-:-:S01]  /*3890*/  FADD.FTZ R82, R48, R27 ;  /* 0x0000001b30527221 */ /* 0x000fc20000010000 */
[----:B0-----:R-:W-:Y:S01]  /*38a0*/  FADD.FTZ R27, R7, R28 ;  /* 0x0000001c071b7221 */ /* 0x001fe20000010000 */
[----:B------:R-:W-:Y:S02]  /*38b0*/  F2FP.SATFINITE.E4M3.F32.PACK_AB_MERGE_C R149, R6, R5, R72 ;  /* 0x000000050695723e */ /* 0x000fe40004807048 */
[----:B------:R-:W-:Y:S01]  /*38c0*/  FADD.FTZ R83, R49, R82 ;  /* 0x0000005231537221 */ /* 0x000fe20000010000 */
[----:B---3--:R-:W-:-:S01]  /*38d0*/  FADD.FTZ R28, R8, R27 ;  /* 0x0000001b081c7221 */ /* 0x008fc20000010000 */
[----:B------:R-:W-:Y:S01]  /*38e0*/  @!P6 PRMT R25, RZ, 0x654, R25 ;  /* 0x00000654ff19e816 */ /* 0x000fe20000000019 */
[----:B------:R-:W0:Y:S01]  /*38f0*/  MUFU.EX2 R9, R9 ;  /* 0x0000000900097308 */ /* 0x000e220000000800 */
[----:B------:R-:W-:-:S01]  /*3900*/  FFMA.FTZ R27, R35, UR17, -R73 ;  /* 0x00000011231b7c23 */ /* 0x000fc20008010849 */
[----:B------:R-:W-:Y:S01]  /*3910*/  FFMA.FTZ R73, R77, UR17, -R73 ;  /* 0x000000114d497c23 */ /* 0x000fe20008010849 */
[----:B------:R2:W-:Y:S05]  /*3920*/  @!P6 SYNCS.ARRIVE.TRANS64.RED.A1T0 RZ, [R25+URZ], RZ ;  /* 0x000000ff19ffe9a7 */ /* 0x0005ea000810043f */
[----:B------:R-:W3:Y:S08]  /*3930*/  MUFU.EX2 R10, R10 ;  /* 0x0000000a000a7308 */ /* 0x000ef00000000800 */
[----:B------:R4:W-:Y:S08]  /*3940*/  MUFU.EX2 R29, R30 ;  /* 0x0000001e001d7308 */ /* 0x0009f00000000800 */
[----:B------:R-:W3:Y:S01]  /*3950*/  MUFU.EX2 R15, R15 ;  /* 0x0000000f000f7308 */ /* 0x000ee20000000800 */
[----:B----4-:R-:W-:-:S01]  /*3960*/  FADD.FTZ R30, R50, R83 ;  /* 0x00000053321e7221 */ /* 0x010fc20000010000 */
[----:B-----5:R-:W-:-:S03]  /*3970*/  FADD.FTZ R83, R11, R28 ;  /* 0x0000001c0b537221 */ /* 0x020fc60000010000 */
[----:B------:R-:W-:Y:S01]  /*3980*/  FADD.FTZ R85, R51, R30 ;  /* 0x0000001e33557221 */ /* 0x000fe20000010000 */
[----:B-1----:R-:W-:-:S02]  /*3990*/  FADD.FTZ R28, R12, R83 ;  /* 0x000000530c1c7221 */ /* 0x002fc40000010000 */
[----:B------:R-:W1:Y:S01]  /*39a0*/  MUFU.EX2 R80, R80 ;  /* 0x0000005000507308 */ /* 0x000e620000000800 */
[----:B------:R-:W-:-:S04]  /*39b0*/  FADD.FTZ R30, R52, R85 ;  /* 0x00000055341e7221 */ /* 0x000fc80000010000 */
[----:B------:R-:W-:-:S03]  /*39c0*/  FADD.FTZ R35, R53, R30 ;  /* 0x0000001e35237221 */ /* 0x000fc60000010000 */
[----:B------:R-:W4:Y:S01]  /*39d0*/  MUFU.EX2 R13, R13 ;  /* 0x0000000d000d7308 */ /* 0x000f220000000800 */
[----:B------:R-:W-:-:S04]  /*39e0*/  FADD.FTZ R30, R54, R35 ;  /* 0x00000023361e7221 */ /* 0x000fc80000010000 */
[----:B------:R-:W-:-:S03]  /*39f0*/  FADD.FTZ R35, R55, R30 ;  /* 0x0000001e37237221 */ /* 0x000fc60000010000 */
[----:B--2---:R0:W-:Y:S01]  /*3a00*/  MUFU.EX2 R25, R31 ;  /* 0x0000001f00197308 */ /* 0x0041e20000000800 */
[----:B------:R-:W-:-:S04]  /*3a10*/  FADD.FTZ R30, R40, R35 ;  /* 0x00000023281e7221 */ /* 0x000fc80000010000 */
[----:B------:R-:W-:-:S03]  /*3a20*/  FADD.FTZ R35, R39, R30 ;  /* 0x0000001e27237221 */ /* 0x000fc60000010000 */
[----:B------:R-:W2:Y:S01]  /*3a30*/  MUFU.EX2 R14, R14 ;  /* 0x0000000e000e7308 */ /* 0x000ea20000000800 */
[----:B0-----:R-:W-:-:S04]  /*3a40*/  FADD.FTZ R31, R9, R28 ;  /* 0x0000001c091f7221 */ /* 0x001fc80000010000 */
[----:B---3--:R-:W-:-:S03]  /*3a50*/  FADD.FTZ R28, R10, R31 ;  /* 0x0000001f0a1c7221 */ /* 0x008fc60000010000 */
[----:B------:R-:W0:Y:S01]  /*3a60*/  MUFU.EX2 R24, R24 ;  /* 0x0000001800187308 */ /* 0x000e220000000800 */
[----:B------:R-:W-:-:S04]  /*3a70*/  FADD.FTZ R31, R15, R28 ;  /* 0x0000001c0f1f7221 */ /* 0x000fc80000010000 */
[C---:B-1----:R-:W-:Y:S01]  /*3a80*/  FADD.FTZ R28, R80.reuse, R31 ;  /* 0x0000001f501c7221 */ /* 0x042fe20000010000 */
[----:B------:R-:W-:Y:S02]  /*3a90*/  F2FP.SATFINITE.E4M3.F32.PACK_AB_MERGE_C R80, R80, R15, RZ ;  /* 0x0000000f5050723e */ /* 0x000fe400048070ff */
[----:B------:R-:W1:Y:S01]  /*3aa0*/  MUFU.EX2 R20, R20 ;  /* 0x0000001400147308 */ /* 0x000e620000000800 */
[----:B----4-:R-:W-:-:S01]  /*3ab0*/  FADD.FTZ R31, R13, R28 ;  /* 0x0000001c0d1f7221 */ /* 0x010fc20000010000 */
[----:B------:R-:W-:Y:S01]  /*3ac0*/  FADD.FTZ R28, R38, R35 ;  /* 0x00000023261c7221 */ /* 0x000fe20000010000 */
[----:B------:R-:W-:Y:S02]  /*3ad0*/  F2FP.SATFINITE.E4M3.F32.PACK_AB_MERGE_C R137, R10, R9, R80 ;  /* 0x000000090a89723e */ /* 0x000fe40004807050 */
[----:B--2---:R-:W-:Y:S01]  /*3ae0*/  FADD.FTZ R31, R14, R31 ;  /* 0x0000001f0e1f7221 */ /* 0x004fe20000010000 */
[----:B------:R-:W-:-:S02]  /*3af0*/  FADD.FTZ R75, R75, R28 ;  /* 0x0000001c4b4b7221 */ /* 0x000fc40000010000 */
[----:B------:R-:W2:Y:S01]  /*3b00*/  MUFU.EX2 R21, R21 ;  /* 0x0000001500157308 */ /* 0x000ea20000000800 */
[----:B0-----:R-:W-:-:S01]  /*3b10*/  FADD.FTZ R30, R24, R31 ;  /* 0x0000001f181e7221 */ /* 0x001fc20000010000 */
[----:B------:R-:W-:-:S03]  /*3b20*/  FADD.FTZ R28, R44, R75 ;  /* 0x0000004b2c1c7221 */ /* 0x000fc60000010000 */
[----:B------:R-:W-:Y:S01]  /*3b30*/  FADD.FTZ R31, R81, R30 ;  /* 0x0000001e511f7221 */ /* 0x000fe20000010000 */
[----:B------:R-:W-:Y:S01]  /*3b40*/  F2FP.SATFINITE.E4M3.F32.PACK_AB_MERGE_C R30, R12, R11, RZ ;  /* 0x0000000b0c1e723e */ /* 0x000fe200048070ff */
[----:B------:R-:W-:Y:S01]  /*3b50*/  FADD.FTZ R28, R43, R28 ;  /* 0x0000001c2b1c7221 */ /* 0x000fe20000010000 */
[----:B------:R-:W0:Y:S01]  /*3b60*/  MUFU.EX2 R26, R26 ;  /* 0x0000001a001a7308 */ /* 0x000e220000000800 */
[----:B-1----:R-:W-:-:S01]  /*3b70*/  FADD.FTZ R12, R20, R31 ;  /* 0x0000001f140c7221 */ /* 0x002fc20000010000 */
[----:B------:R-:W-:Y:S01]  /*3b80*/  F2FP.SATFINITE.E4M3.F32.PACK_AB_MERGE_C R81, R81, R24, RZ ;  /* 0x000000185151723e */ /* 0x000fe200048070ff */
[----:B------:R-:W-:-:S01]  /*3b90*/  FADD.FTZ R15, R57, R28 ;  /* 0x0000001c390f7221 */ /* 0x000fc20000010000 */
[----:B------:R-:W-:Y:S02]  /*3ba0*/  F2FP.SATFINITE.E4M3.F32.PACK_AB_MERGE_C R57, R78, R57, RZ ;  /* 0x000000394e39723e */ /* 0x000fe400048070ff */
[----:B------:R-:W-:Y:S01]  /*3bb0*/  F2FP.SATFINITE.E4M3.F32.PACK_AB_MERGE_C R151, R8, R7, R30 ;  /* 0x000000070897723e */ /* 0x000fe2000480701e */
[----:B------:R-:W-:Y:S01]  /*3bc0*/  FADD.FTZ R78, R78, R15 ;  /* 0x0000000f4e4e7221 */ /* 0x000fe20000010000 */
[----:B------:R-:W1:Y:S01]  /*3bd0*/  MUFU.EX2 R4, R32 ;  /* 0x0000002000047308 */ /* 0x000e620000000800 */
[----:B--2---:R-:W-:-:S01]  /*3be0*/  FADD.FTZ R11, R21, R12 ;  /* 0x0000000c150b7221 */ /* 0x004fc20000010000 */
[----:B------:R-:W-:-:S02]  /*3bf0*/  F2FP.SATFINITE.E4M3.F32.PACK_AB_MERGE_C R140, R43, R44, R57 ;  /* 0x0000002c2b8c723e */ /* 0x000fc40004807039 */
[----:B------:R-:W-:-:S04]  /*3c00*/  F2FP.SATFINITE.E4M3.F32.PACK_AB_MERGE_C R139, R14, R13, R81 ;  /* 0x0000000d0e8b723e */ /* 0x000fc80004807051 */
[----:B------:R-:W2:Y:S01]  /*3c10*/  MUFU.EX2 R33, R33 ;  /* 0x0000002100217308 */ /* 0x000ea20000000800 */
[----:B0-----:R-:W-:-:S01]  /*3c20*/  FADD.FTZ R12, R26, R11 ;  /* 0x0000000b1a0c7221 */ /* 0x001fc20000010000 */
[----:B------:R-:W-:Y:S01]  /*3c30*/  F2FP.SATFINITE.E4M3.F32.PACK_AB_MERGE_C R26, R29, R26, RZ ;  /* 0x0000001a1d1a723e */ /* 0x000fe200048070ff */
[----:B------:R-:W-:-:S02]  /*3c40*/  FADD.FTZ R11, R47, R78 ;  /* 0x0000004e2f0b7221 */ /* 0x000fc40000010000 */
[----:B------:R-:W-:Y:S01]  /*3c50*/  FADD.FTZ R29, R29, R12 ;  /* 0x0000000c1d1d7221 */ /* 0x000fe20000010000 */
[----:B------:R-:W-:Y:S01]  /*3c60*/  F2FP.SATFINITE.E4M3.F32.PACK_AB_MERGE_C R141, R21, R20, R26 ;  /* 0x00000014158d723e */ /* 0x000fe2000480701a */
[----:B------:R-:W-:Y:S01]  /*3c70*/  FADD.FTZ R24, R58, R11 ;  /* 0x0000000b3a187221 */ /* 0x000fe20000010000 */
[----:B------:R-:W0:Y:S01]  /*3c80*/  MUFU.EX2 R66, R66 ;  /* 0x0000004200427308 */ /* 0x000e220000000800 */
[----:B-1----:R-:W-:-:S02]  /*3c90*/  FADD.FTZ R12, R4, R29 ;  /* 0x0000001d040c7221 */ /* 0x002fc40000010000 */
[----:B------:R-:W-:-:S02]  /*3ca0*/  FADD.FTZ R15, R59, R24 ;  /* 0x000000183b0f7221 */ /* 0x000fc40000010000 */
[----:B------:R-:W-:-:S03]  /*3cb0*/  FADD.FTZ R12, R25, R12 ;  /* 0x0000000c190c7221 */ /* 0x000fc60000010000 */
[----:B------:R-:W1:Y:S01]  /*3cc0*/  MUFU.EX2 R34, R34 ;  /* 0x0000002200227308 */ /* 0x000e620000000800 */
[----:B--2---:R-:W-:-:S07]  /*3cd0*/  FADD.FTZ R29, R33, R12 ;  /* 0x0000000c211d7221 */ /* 0x004fce0000010000 */
[----:B------:R-:W2:Y:S01]  /*3ce0*/  MUFU.EX2 R60, R60 ;  /* 0x0000003c003c7308 */ /* 0x000ea20000000800 */
[----:B0-----:R-:W-:-:S01]  /*3cf0*/  FADD.FTZ R15, R66, R15 ;  /* 0x0000000f420f7221 */ /* 0x001fc20000010000 */
[----:B------:R-:W-:-:S04]  /*3d00*/  F2FP.SATFINITE.E4M3.F32.PACK_AB_MERGE_C R59, R66, R59, RZ ;  /* 0x0000003b423b723e */ /* 0x000fc800048070ff */
[----:B------:R-:W-:Y:S02]  /*3d10*/  F2FP.SATFINITE.E4M3.F32.PACK_AB_MERGE_C R142, R58, R47, R59 ;  /* 0x0000002f3a8e723e */ /* 0x000fe4000480703b */
[----:B------:R-:W-:Y:S01]  /*3d20*/  MUFU.EX2 R62, R62 ;  /* 0x0000003e003e7308 */ /* 0x000fe20000000800 */
[C---:B-1----:R-:W-:Y:S01]  /*3d30*/  F2FP.SATFINITE.E4M3.F32.PACK_AB_MERGE_C R33, R34.reuse, R33, RZ ;  /* 0x000000212221723e */ /* 0x042fe200048070ff */
[----:B------:R-:W-:-:S03]  /*3d40*/  FADD.FTZ R34, R34, R29 ;  /* 0x0000001d22227221 */ /* 0x000fc60000010000 */
[----:B------:R-:W-:-:S03]  /*3d50*/  F2FP.SATFINITE.E4M3.F32.PACK_AB_MERGE_C R143, R25, R4, R33 ;  /* 0x00000004198f723e */ /* 0x000fc60004807021 */
[----:B------:R-:W0:Y:S01]  /*3d60*/  MUFU.EX2 R63, R63 ;  /* 0x0000003f003f7308 */ /* 0x000e220000000800 */
[----:B--2---:R-:W-:-:S07]  /*3d70*/  FADD.FTZ R12, R60, R15 ;  /* 0x0000000f3c0c7221 */ /* 0x004fce0000010000 */
[----:B------:R-:W1:Y:S08]  /*3d80*/  MUFU.EX2 R27, R27 ;  /* 0x0000001b001b7308 */ /* 0x000e700000000800 */
[----:B------:R-:W2:Y:S01]  /*3d90*/  MUFU.EX2 R61, R61 ;  /* 0x0000003d003d7308 */ /* 0x000ea20000000800 */
[----:B0-----:R-:W-:-:S07]  /*3da0*/  F2FP.SATFINITE.E4M3.F32.PACK_AB_MERGE_C R24, R63, R62, RZ ;  /* 0x0000003e3f18723e */ /* 0x001fce00048070ff */
[----:B------:R-:W0:Y:S01]  /*3db0*/  MUFU.EX2 R36, R36 ;  /* 0x0000002400247308 */ /* 0x000e220000000800 */
[----:B-1----:R-:W-:-:S07]  /*3dc0*/  FADD.FTZ R15, R27, R34 ;  /* 0x000000221b0f7221 */ /* 0x002fce0000010000 */
[----:B------:R-:W1:Y:S01]  /*3dd0*/  MUFU.EX2 R37, R37 ;  /* 0x0000002500257308 */ /* 0x000e620000000800 */
[C---:B--2---:R-:W-:Y:S01]  /*3de0*/  F2FP.SATFINITE.E4M3.F32.PACK_AB_MERGE_C R144, R61.reuse, R60, R24 ;  /* 0x0000003c3d90723e */ /* 0x044fe20004807018 */
[----:B------:R-:W-:-:S04]  /*3df0*/  FADD.FTZ R61, R61, R12 ;  /* 0x0000000c3d3d7221 */ /* 0x000fc80000010000 */
[----:B------:R-:W-:Y:S02]  /*3e00*/  FADD.FTZ R62, R62, R61 ;  /* 0x0000003d3e3e7221 */ /* 0x000fe40000010000 */
[----:B------:R-:W2:Y:S01]  /*3e10*/  MUFU.EX2 R56, R56 ;  /* 0x0000003800387308 */ /* 0x000ea20000000800 */
[----:B0-----:R-:W-:-:S01]  /*3e20*/  FADD.FTZ R6, R36, R15 ;  /* 0x0000000f24067221 */ /* 0x001fc20000010000 */
[----:B------:R-:W-:-:S06]  /*3e30*/  FADD.FTZ R62, R63, R62 ;  /* 0x0000003e3f3e7221 */ /* 0x000fcc0000010000 */
        /* <DEDUP_REMOVED lines=55> */
.L_x_8613:
[----:B------:R-:W-:-:S04]  /*41b0*/  UISETP.NE.AND UP0, UPT, UR19, 0x1, UPT ;  /* 0x000000011300788c */ /* 0x000fc8000bf05270 */
[----:B------:R-:W-:-:S04]  /*41c0*/  USEL UR37, URZ, 0x1, UP0 ;  /* 0x000000013f257887 */ /* 0x000fc80008000000 */
[----:B------:R-:W-:Y:S01]  /*41d0*/  ULOP3.LUT UR37, UR18, UR37, URZ, 0x3c, !UPT ;  /* 0x0000002512257292 */ /* 0x000fe2000f8e3c3f */
[----:B------:R-:W-:Y:S11]  /*41e0*/  @!P0 BRA `(.L_x_8604) ;  /* 0x0000000000048947 */ /* 0x000ff60003800000 */
[----:B------:R-:W-:Y:S01]  /*41f0*/  BPT.TRAP 0x1 ;  /* 0x000000040000795c */ /* 0x000fe20000300000 */
.L_x_8604:
[----:B------:R-:W0:Y:S01]  /*4200*/  S2UR UR6, SR_CgaCtaId ;  /* 0x00000000000679c3 */ /* 0x000e220000008800 */
[----:B------:R-:W-:Y:S01]  /*4210*/  UIADD3 UR36, UR19, 0x1, URZ ;  /* 0x0000000113247890 */ /* 0x000fe2000fffe03f */
[----:B------:R-:W-:Y:S01]  /*4220*/  MOV R2, 0x400 ;  /* 0x0000040000027802 */ /* 0x000fe20000000f00 */
[----:B------:R-:W-:Y:S02]  /*4230*/  IMAD.U32 R9, RZ, RZ, UR37 ;  /* 0x00000025ff097e24 */ /* 0x000fe4000f8e00ff */
[----:B------:R-:W-:-:S03]  /*4240*/  UISETP.NE.AND UP0, UPT, UR36, 0x2, UPT ;  /* 0x000000022400788c */ /* 0x000fc6000bf05270 */
[----:B------:R-:W-:Y:S01]  /*4250*/  SHF.L.U32 R9, R9, 0x1f, RZ ;  /* 0x0000001f09097819 */ /* 0x000fe200000006ff */
[----:B------:R-:W-:-:S06]  /*4260*/  USEL UR36, UR36, URZ, UP0 ;  /* 0x0000003f24247287 */ /* 0x000fcc0008000000 */
[----:B------:R-:W-:Y:S02]  /*4270*/  IMAD.U32 R11, RZ, RZ, UR36 ;  /* 0x00000024ff0b7e24 */ /* 0x000fe4000f8e00ff */
[----:B0-----:R-:W-:-:S05]  /*4280*/  IMAD.U32 R3, RZ, RZ, UR6 ;  /* 0x00000006ff037e24 */ /* 0x001fca000f8e00ff */
[----:B------:R-:W-:-:S05]  /*4290*/  LEA R2, R3, R2, 0x18 ;  /* 0x0000000203027211 */ /* 0x000fca00078ec0ff */
[----:B------:R-:W-:-:S04]  /*42a0*/  IMAD R6, R11, 0x8, R2 ;  /* 0x000000080b067824 */ /* 0x000fc800078e0202 */
[----:B------:R0:W1:Y:S01]  /*42b0*/  SYNCS.PHASECHK.TRANS64.TRYWAIT P1, [R6+URZ+0x19c30], R9 ;  /* 0x019c3009060075a7 */ /* 0x000062000802017f */
[----:B------:R-:W-:Y:S05]  /*42c0*/  @!P0 BRA `(.L_x_8605) ;  /* 0x0000000000048947 */ /* 0x000fea0003800000 */
[----:B------:R-:W-:Y:S01]  /*42d0*/  BPT.TRAP 0x1 ;  /* 0x000000040000795c */ /* 0x000fe20000300000 */
.L_x_8605:
[----:B-1----:R-:W-:Y:S05]  /*42e0*/  @P1 BRA `(.L_x_8606) ;  /* 0x0000000000081947 */ /* 0x002fea0003800000 */
[----:B------:R-:W1:Y:S02]  /*42f0*/  SYNCS.PHASECHK.TRANS64.TRYWAIT P1, [R6+URZ+0x19c30], R9 ;  /* 0x019c3009060075a7 */ /* 0x000e64000802017f */
[----:B-1----:R-:W-:Y:S05]  /*4300*/  @!P1 BRA `(.L_x_8607) ;  /* 0x000000a000a09947 */ /* 0x002fea0003800000 */
.L_x_8606:
        /* <DEDUP_REMOVED lines=17> */
.L_x_8608:
[----:B------:R-:W-:Y:S01]  /*4420*/  R2UR UR11, R2 ;  /* 0x00000000020b72ca */ /* 0x000fe200000e0000 */
[----:B01----:R-:W-:-:S05]  /*4430*/  IMAD.U32 R9, RZ, RZ, UR18 ;  /* 0x00000012ff097e24 */ /* 0x003fca000f8e00ff */
[----:B------:R-:W-:-:S07]  /*4440*/  SHF.L.U32 R9, R9, 0x1f, RZ ;  /* 0x0000001f09097819 */ /* 0x000fce00000006ff */
[----:B------:R-:W-:-:S09]  /*4450*/  ULEA UR11, UR19, UR11, 0x3 ;  /* 0x0000000b130b7291 */ /* 0x000fd2000f8e183f */
[----:B------:R0:W1:Y:S01]  /*4460*/  SYNCS.PHASECHK.TRANS64.TRYWAIT P1, [UR11+0x19c50], R9 ;  /* 0x019c5009ff0075a7 */ /* 0x000062000802014b */
[----:B------:R-:W-:Y:S05]  /*4470*/  @!P0 BRA `(.L_x_8609) ;  /* 0x0000000000048947 */ /* 0x000fea0003800000 */
[----:B------:R-:W-:Y:S01]  /*4480*/  BPT.TRAP 0x1 ;  /* 0x000000040000795c */ /* 0x000fe20000300000 */
.L_x_8609:
[----:B-1----:R-:W-:Y:S05]  /*4490*/  @P1 BRA `(.L_x_8610) ;  /* 0x0000000000081947 */ /* 0x002fea0003800000 */
[----:B------:R-:W1:Y:S02]  /*44a0*/  SYNCS.PHASECHK.TRANS64.TRYWAIT P1, [UR11+0x19c50], R9 ;  /* 0x019c5009ff0075a7 */ /* 0x000e64000802014b */
[----:B-1----:R-:W-:Y:S05]  /*44b0*/  @!P1 BRA `(.L_x_8611) ;  /* 0x000000a000489947 */ /* 0x002fea0003800000 */
.L_x_8610:
[----:B------:R-:W-:Y:S01]  /*44c0*/  R2UR UR6, R2 ;  /* 0x00000000020672ca */ /* 0x000fe200000e0000 */
[C---:B01----:R-:W-:Y:S01]  /*44d0*/  FMUL.FTZ R9, R0.reuse, R24 ;  /* 0x0000001800097220 */ /* 0x043fe20000410000 */
[----:B------:R-:W-:Y:S01]  /*44e0*/  WARPGROUP.ARRIVE ;  /* 0x00000000000079c5 */ /* 0x000fe20000000000 */
[C---:B------:R-:W-:Y:S01]  /*44f0*/  FMUL.FTZ R11, R0.reuse, R26 ;  /* 0x0000001a000b7220 */ /* 0x040fe20000410000 */
[C---:B------:R-:W-:Y:S01]  /*4500*/  FMUL.FTZ R10, R0.reuse, R25 ;  /* 0x00000019000a7220 */ /* 0x040fe20000410000 */
[----:B------:R-:W-:Y:S01]  /*4510*/  UMOV UR7, 0x40000040 ;  /* 0x4000004000077882 */ /* 0x000fe20000000000 */
[C---:B------:R-:W-:Y:S01]  /*4520*/  FMUL.FTZ R12, R0.reuse, R27 ;  /* 0x0000001b000c7220 */ /* 0x040fe20000410000 */
[----:B------:R-:W0:Y:S01]  /*4530*/  MUFU.TANH R9, R9 ;  /* 0x0000000900097308 */ /* 0x000e220000002400 */
[C---:B------:R-:W-:Y:S01]  /*4540*/  FMUL.FTZ R13, R0.reuse, R28 ;  /* 0x0000001c000d7220 */ /* 0x040fe20000410000 */
[C---:B------:R-:W-:Y:S01]  /*4550*/  FMUL.FTZ R15, R0.reuse, R30 ;  /* 0x0000001e000f7220 */ /* 0x040fe20000410000 */
[C---:B------:R-:W-:Y:S01]  /*4560*/  FMUL.FTZ R14, R0.reuse, R29 ;  /* 0x0000001d000e7220 */ /* 0x040fe20000410000 */
[C---:B------:R-:W-:Y:S01]  /*4570*/  FMUL.FTZ R20, R0.reuse, R31 ;  /* 0x0000001f00147220 */ /* 0x040fe20000410000 */
[C---:B------:R-:W-:Y:S01]  /*4580*/  FMUL.FTZ R21, R0.reuse, R32 ;  /* 0x0000002000157220 */ /* 0x040fe20000410000 */
[----:B------:R-:W-:Y:S01]  /*4590*/  UIADD3 UR6, UR6, 0x3000, URZ ;  /* 0x0000300006067890 */ /* 0x000fe2000fffe03f */
[C---:B------:R-:W-:Y:S01]  /*45a0*/  FMUL.FTZ R25, R0.reuse, R34 ;  /* 0x0000002200197220 */ /* 0x040fe20000410000 */
[----:B------:R-:W1:Y:S01]  /*45b0*/  MUFU.TANH R11, R11 ;  /* 0x0000000b000b7308 */ /* 0x000e620000002400 */
[C---:B------:R-:W-:Y:S01]  /*45c0*/  FMUL.FTZ R29, R0.reuse, R38 ;  /* 0x00000026001d7220 */ /* 0x040fe20000410000 */
[----:B------:R-:W-:Y:S01]  /*45d0*/  USHF.R.U32.HI UR6, URZ, 0x4, UR6 ;  /* 0x000000043f067899 */ /* 0x000fe20008011606 */
[C---:B------:R-:W-:Y:S01]  /*45e0*/  FMUL.FTZ R24, R0.reuse, R33 ;  /* 0x0000002100187220 */ /* 0x040fe20000410000 */
[C---:B------:R-:W-:Y:S01]  /*45f0*/  FMUL.FTZ R38, R0.reuse, R47 ;  /* 0x0000002f00267220 */ /* 0x040fe20000410000 */
[C---:B------:R-:W-:Y:S01]  /*4600*/  FMUL.FTZ R47, R0.reuse, R56 ;  /* 0x00000038002f7220 */ /* 0x040fe20000410000 */
[----:B------:R-:W-:Y:S01]  /*4610*/  ULOP3.LUT UR6, UR6, 0x3fff, URZ, 0xc0, !UPT ;  /* 0x00003fff06067892 */ /* 0x000fe2000f8ec03f */
[C---:B------:R-:W-:Y:S01]  /*4620*/  FMUL.FTZ R31, R0.reuse, R40 ;  /* 0x00000028001f7220 */ /* 0x040fe20000410000 */
[----:B------:R-:W2:Y:S01]  /*4630*/  MUFU.TANH R10, R10 ;  /* 0x0000000a000a7308 */ /* 0x000ea20000002400 */
[C---:B------:R-:W-:Y:S01]  /*4640*/  FMUL.FTZ R56, R0.reuse, R65 ;  /* 0x0000004100387220 */ /* 0x040fe20000410000 */
[----:B------:R-:W-:Y:S01]  /*4650*/  ULOP3.LUT UR6, UR6, 0x10000, URZ, 0xfc, !UPT ;  /* 0x0001000006067892 */ /* 0x000fe2000f8efc3f */
[C---:B------:R-:W-:Y:S01]  /*4660*/  FMUL.FTZ R26, R0.reuse, R35 ;  /* 0x00000023001a7220 */ /* 0x040fe20000410000 */
[C---:B------:R-:W-:Y:S01]  /*4670*/  FMUL.FTZ R32, R0.reuse, R41 ;  /* 0x0000002900207220 */ /* 0x040fe20000410000 */
[C---:B------:R-:W-:Y:S01]  /*4680*/  FMUL.FTZ R40, R0.reuse, R49 ;  /* 0x0000003100287220 */ /* 0x040fe20000410000 */
[----:B------:R-:W-:Y:S01]  /*4690*/  UIMAD UR10, UR19, 0x300, UR6 ;  /* 0x00000300130a78a4 */ /* 0x000fe2000f8e0206 */
[----:B0-----:R-:W-:Y:S01]  /*46a0*/  FMNMX.FTZ R65, R9, R4, !PT ;  /* 0x0000000409417209 */ /* 0x001fe20007810000 */
[----:B------:R-:W0:Y:S01]  /*46b0*/  MUFU.TANH R12, R12 ;  /* 0x0000000c000c7308 */ /* 0x000e220000002400 */
[C---:B------:R-:W-:Y:S01]  /*46c0*/  FMUL.FTZ R27, R0.reuse, R36 ;  /* 0x00000024001b7220 */ /* 0x040fe20000410000 */
[C---:B------:R-:W-:Y:S01]  /*46d0*/  FMUL.FTZ R41, R0.reuse, R50 ;  /* 0x0000003200297220 */ /* 0x040fe20000410000 */
[C---:B------:R-:W-:Y:S01]  /*46e0*/  FMUL.FTZ R49, R0.reuse, R58 ;  /* 0x0000003a00317220 */ /* 0x040fe20000410000 */
[C---:B------:R-:W-:Y:S01]  /*46f0*/  FMUL.FTZ R50, R0.reuse, R59 ;  /* 0x0000003b00327220 */ /* 0x040fe20000410000 */
[----:B------:R-:W-:Y:S01]  /*4700*/  UMOV UR6, UR10 ;  /* 0x0000000a00067c82 */ /* 0x000fe20008000000 */
[C---:B------:R-:W-:Y:S01]  /*4710*/  FMUL.FTZ R58, R0.reuse, R67 ;  /* 0x00000043003a7220 */ /* 0x040fe20000410000 */
[----:B------:R-:W-:Y:S01]  /*4720*/  QGMMA.64x96x32.F32.E4M3.E4M3 R88, R148, gdesc[UR4], R88, gsb0 ;  /* 0x0160000494587df3 */ /* 0x000fe20008000858 */
[----:B------:R-:W3:Y:S01]  /*4730*/  MUFU.TANH R13, R13 ;  /* 0x0000000d000d7308 */ /* 0x000ee20000002400 */
[C---:B------:R-:W-:Y:S01]  /*4740*/  FMUL.FTZ R34, R0.reuse, R43 ;  /* 0x0000002b00227220 */ /* 0x040fe20000410000 */
[C---:B------:R-:W-:Y:S01]  /*4750*/  FMUL.FTZ R59, R0.reuse, R68 ;  /* 0x00000044003b7220 */ /* 0x040fe20000410000 */
[----:B-1----:R-:W-:Y:S01]  /*4760*/  FMNMX.FTZ R67, R11, R8, !PT ;  /* 0x000000080b437209 */ /* 0x002fe20007810000 */
[----:B------:R-:W-:Y:S01]  /*4770*/  FMUL.FTZ R43, R0, R52 ;  /* 0x00000034002b7220 */ /* 0x000fe20000410000 */
[----:B--2---:R-:W-:Y:S01]  /*4780*/  FMNMX.FTZ R68, R10, R65, !PT ;  /* 0x000000410a447209 */ /* 0x004fe20007810000 */
[C---:B------:R-:W-:Y:S01]  /*4790*/  FMUL.FTZ R28, R0.reuse, R37 ;  /* 0x00000025001c7220 */ /* 0x040fe20000410000 */
[C---:B------:R-:W-:Y:S01]  /*47a0*/  FMUL.FTZ R52, R0.reuse, R61 ;  /* 0x0000003d00347220 */ /* 0x040fe20000410000 */
[----:B------:R-:W1:Y:S01]  /*47b0*/  MUFU.TANH R15, R15 ;  /* 0x0000000f000f7308 */ /* 0x000e620000002400 */
        /* <DEDUP_REMOVED lines=24> */
[----:B0-----:R-:W-:Y:S01]  /*4940*/  FMNMX.FTZ R68, R14, R65, !PT ;  /* 0x000000410e447209 */ /* 0x001fe20007810000 */
[C---:B------:R-:W-:Y:S01]  /*4950*/  FMUL.FTZ R66, R0.reuse, R74 ;  /* 0x0000004a00427220 */ /* 0x040fe20000410000 */
[C---:B------:R-:W-:Y:S01]  /*4960*/  FMUL.FTZ R46, R0.reuse, R55 ;  /* 0x00000037002e7220 */ /* 0x040fe20000410000 */
[C---:B------:R-:W-:Y:S01]  /*4970*/  FMUL.FTZ R55, R0.reuse, R64 ;  /* 0x0000004000377220 */ /* 0x040fe20000410000 */
[----:B------:R-:W-:Y:S01]  /*4980*/  UIADD3 UR6, UR10, 0x2, URZ ;  /* 0x000000020a067890 */ /* 0x000fe2000fffe03f */
[----:B------:R-:W-:Y:S01]  /*4990*/  FMUL.FTZ R64, R0, R73 ;  /* 0x0000004900407220 */ /* 0x000fe20000410000 */
[----:B------:R-:W-:Y:S01]  /*49a0*/  UMOV UR7, 0x40000040 ;  /* 0x4000004000077882 */ /* 0x000fe20000000000 */
[----:B------:R-:W0:Y:S01]  /*49b0*/  MUFU.TANH R25, R25 ;  /* 0x0000001900197308 */ /* 0x000e220000002400 */
[----:B--2---:R-:W-:Y:S01]  /*49c0*/  FMNMX.FTZ R70, R20, R69, !PT ;  /* 0x0000004514467209 */ /* 0x004fe20007810000 */
[C---:B------:R-:W-:Y:S01]  /*49d0*/  FMUL.FTZ R73, R0.reuse, R80 ;  /* 0x0000005000497220 */ /* 0x040fe20000410000 */
[C---:B------:R-:W-:Y:S01]  /*49e0*/  FMUL.FTZ R67, R0.reuse, R75 ;  /* 0x0000004b00437220 */ /* 0x040fe20000410000 */
[----:B------:R-:W-:-:S04]  /*49f0*/  FMUL.FTZ R75, R0, R82 ;  /* 0x00000052004b7220 */ /* 0x000fc80000410000 */
        /* <DEDUP_REMOVED lines=8> */
[----:B-1----:R-:W-:Y:S01]  /*4a80*/  FMNMX.FTZ R72, R26, R69, !PT ;  /* 0x000000451a487209 */ /* 0x002fe20007810000 */
[C---:B------:R-:W-:Y:S01]  /*4a90*/  FMUL.FTZ R69, R0.reuse, R77 ;  /* 0x0000004d00457220 */ /* 0x040fe20000410000 */
[----:B------:R-:W-:-:S05]  /*4aa0*/  FMUL.FTZ R77, R0, R84 ;  /* 0x00000054004d7220 */ /* 0x000fca0000410000 */
        /* <DEDUP_REMOVED lines=12> */
[----:B------:R-:W-:Y:S01]  /*4b70*/  FMUL.FTZ R70, R0, R78 ;  /* 0x0000004e00467220 */ /* 0x000fe20000410000 */
[----:B------:R-:W2:Y:S01]  /*4b80*/  S2R R151, SR_TID.X ;  /* 0x0000000000977919 */ /* 0x000ea20000002100 */
[----:B------:R-:W-:Y:S01]  /*4b90*/  QGMMA.64x96x32.F32.E4M3.E4M3 R88, R136, gdesc[UR4], R88, gsb0 ;  /* 0x0160000488587df3 */ /* 0x000fe20008000858 */
[----:B------:R-:W-:-:S03]  /*4ba0*/  UIADD3 UR6, UR10, 0x4, URZ ;  /* 0x000000040a067890 */ /* 0x000fc6000fffe03f */
[----:B------:R-:W3:Y:S01]  /*4bb0*/  MUFU.TANH R34, R34 ;  /* 0x0000002200227308 */ /* 0x000ee20000002400 */
[----:B-1----:R-:W-:Y:S01]  /*4bc0*/  FMNMX.FTZ R71, R33, R72, !PT ;  /* 0x0000004821477209 */ /* 0x002fe20007810000 */
[----:B------:R-:W-:-:S06]  /*4bd0*/  UMOV UR7, 0x40000040 ;  /* 0x4000004000077882 */ /* 0x000fcc0000000000 */
[----:B------:R-:W1:Y:S01]  /*4be0*/  MUFU.TANH R35, R35 ;  /* 0x0000002300237308 */ /* 0x000e620000002400 */
[----:B0-----:R-:W-:-:S07]  /*4bf0*/  FMNMX.FTZ R72, R32, R65, !PT ;  /* 0x0000004120487209 */ /* 0x001fce0007810000 */
[----:B------:R-:W0:Y:S01]  /*4c00*/  MUFU.TANH R37, R37 ;  /* 0x0000002500257308 */ /* 0x000e220000002400 */
[----:B---3--:R-:W-:-:S07]  /*4c10*/  FMNMX.FTZ R74, R34, R71, !PT ;  /* 0x00000047224a7209 */ /* 0x008fce0007810000 */
[----:B------:R-:W3:Y:S01]  /*4c20*/  MUFU.TANH R36, R36 ;  /* 0x0000002400247308 */ /* 0x000ee20000002400 */
[----:B-1----:R-:W-:Y:S01]  /*4c30*/  FMNMX.FTZ R65, R35, R72, !PT ;  /* 0x0000004823417209 */ /* 0x002fe20007810000 */
[C---:B------:R-:W-:Y:S01]  /*4c40*/  FMUL.FTZ R72, R0.reuse, R79 ;  /* 0x0000004f00487220 */ /* 0x040fe20000410000 */
[----:B------:R-:W-:Y:S01]  /*4c50*/  FMUL.FTZ R79, R0, R86 ;  /* 0x00000056004f7220 */ /* 0x000fe20000410000 */
[----:B--2---:R-:W-:-:S04]  /*4c60*/  LOP3.LUT P1, RZ, R151, 0x7f, RZ, 0xc0, !PT ;  /* 0x0000007f97ff7812 */ /* 0x004fc8000782c0ff */
        /* <DEDUP_REMOVED lines=25> */
[----:B------:R-:W-:Y:S01]  /*4e00*/  QGMMA.64x96x32.F32.E4M3.E4M3 R88, R140, gdesc[UR4], R88, gsb0 ;  /* 0x016000048c587df3 */ /* 0x000fe20008000858 */
        /* <DEDUP_REMOVED lines=36> */
[----:B------:R-:W-:Y:S06]  /*5050*/  QGMMA.64x96x32.F32.E4M3.E4M3 R88, R144, gdesc[UR4], R88, gsb0 ;  /* 0x0160000490587df3 */ /* 0x000fec0008000858 */
        /* <DEDUP_REMOVED lines=29> */
[----:B------:R-:W-:-:S06]  /*5230*/  WARPGROUP.DEPBAR.LE gsb0, 0x0 ;  /* 0x00008000000079c5 */ /* 0x000fcc0000010000 */
[----:B------:R-:W0:Y:S01]  /*5240*/  MUFU.TANH R80, R80 ;  /* 0x0000005000507308 */ /* 0x000e220000002400 */
[----:B--2---:R-:W-:Y:S02]  /*5250*/  FMNMX.FTZ R81, R78, R65, !PT ;  /* 0x000000414e517209 */ /* 0x004fe40007810000 */
[----:B-1----:R-:W-:-:S03]  /*5260*/  FMNMX.FTZ R71, R79, R84, !PT ;  /* 0x000000544f477209 */ /* 0x002fc60007810000 */
[----:B------:R-:W1:Y:S01]  /*5270*/  SHFL.BFLY PT, R84, R81, 0x2, 0x1f ;  /* 0x0c401f0051547f89 */ /* 0x000e6200000e0000 */
[----:B0-----:R-:W-:-:S05]  /*5280*/  FMNMX.FTZ R82, R80, R71, !PT ;  /* 0x0000004750527209 */ /* 0x001fca0007810000 */
[----:B------:R-:W0:Y:S01]  /*5290*/  SHFL.BFLY PT, R65, R82, 0x2, 0x1f ;  /* 0x0c401f0052417f89 */ /* 0x000e2200000e0000 */
[----:B-1----:R-:W-:Y:S02]  /*52a0*/  FMNMX.FTZ R84, R81, R84, !PT ;  /* 0x0000005451547209 */ /* 0x002fe40007810000 */
[----:B0-----:R-:W-:-:S03]  /*52b0*/  FMNMX.FTZ R83, R82, R65, !PT ;  /* 0x0000004152537209 */ /* 0x001fc60007810000 */
[----:B------:R-:W0:Y:S04]  /*52c0*/  SHFL.BFLY PT, R65, R84, 0x1, 0x1f ;  /* 0x0c201f0054417f89 */ /* 0x000e2800000e0000 */
[----:B------:R-:W1:Y:S01]  /*52d0*/  SHFL.BFLY PT, R86, R83, 0x1, 0x1f ;  /* 0x0c201f0053567f89 */ /* 0x000e6200000e0000 */
[----:B0-----:R-:W-:Y:S02]  /*52e0*/  FMNMX.FTZ R65, R84, R65, !PT ;  /* 0x0000004154417209 */ /* 0x001fe40007810000 */
[----:B-1----:R-:W-:-:S03]  /*52f0*/  FMNMX.FTZ R71, R83, R86, !PT ;  /* 0x0000005653477209 */ /* 0x002fc60007810000 */
[----:B------:R-:W-:Y:S01]  /*5300*/  FADD.FTZ R4, -R65, R4 ;  /* 0x0000000441047221 */ /* 0x000fe20000010100 */
[----:B------:R-:W-:-:S03]  /*5310*/  IMAD.U32 R86, RZ, RZ, UR17 ;  /* 0x00000011ff567e24 */ /* 0x000fc6000f8e00ff */
[----:B------:R-:W-:Y:S01]  /*5320*/  FMUL.FTZ R82, R4, UR17 ;  /* 0x0000001104527c20 */ /* 0x000fe20008410000 */
[----:B------:R-:W-:-:S01]  /*5330*/  FADD.FTZ R4, -R71, R8 ;  /* 0x0000000847047221 */ /* 0x000fc20000010100 */
[----:B------:R-:W-:Y:S02]  /*5340*/  FFMA.FTZ R81, R65, R86, -8 ;  /* 0xc100000041517423 */ /* 0x000fe40000010056 */
        /* <DEDUP_REMOVED lines=35> */
[----:B------:R-:W-:-:S01]  /*5580*/  FFMA.FTZ R81, R71, R82, -8 ;  /* 0xc100000047517423 */ /* 0x000fc20000010052 */
[----:B------:R-:W0:Y:S03]  /*5590*/  MUFU.EX2 R9, R9 ;  /* 0x0000000900097308 */ /* 0x000e260000000800 */
        /* <DEDUP_REMOVED lines=35> */
[----:B------:R-:W-:-:S02]  /*57d0*/  FFMA.FTZ R75, R76, UR17, -R81 ;  /* 0x000000114c4b7c23 */ /* 0x000fc40008010851 */
        /* <DEDUP_REMOVED lines=97> */
[----:B------:R-:W-:-:S05]  /*5df0*/  @!P1 VIADD R5, R6, 0x19c40 ;  /* 0x00019c4006059836 */ /* 0x000fca0000000000 */
[----:B------:R-:W-:Y:S01]  /*5e00*/  @!P1 PRMT R5, RZ, 0x654, R5 ;  /* 0x00000654ff059816 */ /* 0x000fe20000000005 */
[----:B------:R-:W1:Y:S01]  /*5e10*/  MUFU.EX2 R68, R68 ;  /* 0x0000004400447308 */ /* 0x000e620000000800 */
[----:B0-----:R-:W-:-:S01]  /*5e20*/  FADD.FTZ R85, R64, R79 ;  /* 0x0000004f40557221 */ /* 0x001fc20000010000 */
[----:B------:R-:W-:Y:S01]  /*5e30*/  FFMA.FTZ R79, R80, UR17, -R81 ;  /* 0x00000011504f7c23 */ /* 0x000fe20008010851 */
[----:B------:R0:W-:Y:S05]  /*5e40*/  @!P1 SYNCS.ARRIVE.TRANS64.RED.A1T0 RZ, [R5+URZ], RZ ;  /* 0x000000ff05ff99a7 */ /* 0x0001ea000810043f */
        /* <DEDUP_REMOVED lines=10> */
[----:B------:R-:W0:Y:S08]  /*5ef0*/  MUFU.EX2 R74, R74 ;  /* 0x0000004a004a7308 */ /* 0x000e300000000800 */
[----:B------:R-:W3:Y:S08]  /*5f00*/  MUFU.EX2 R75, R75 ;  /* 0x0000004b004b7308 */ /* 0x000ef00000000800 */
[----:B------:R-:W4:Y:S08]  /*5f10*/  MUFU.EX2 R77, R77 ;  /* 0x0000004d004d7308 */ /* 0x000f300000000800 */
[----:B------:R1:W5:Y:S08]  /*5f20*/  MUFU.EX2 R6, R7 ;  /* 0x0000000700067308 */ /* 0x0003700000000800 */
[----:B------:R-:W5:Y:S01]  /*5f30*/  MUFU.EX2 R78, R78 ;  /* 0x0000004e004e7308 */ /* 0x000f620000000800 */
[----:B-1----:R-:W-:-:S01]  /*5f40*/  FADD.FTZ R7, R73, R76 ;  /* 0x0000004c49077221 */ /* 0x002fc20000010000 */
[----:B--2---:R-:W-:-:S03]  /*5f50*/  FADD.FTZ R76, R72, R5 ;  /* 0x00000005484c7221 */ /* 0x004fc60000010000 */
[----:B0-----:R-:W-:Y:S01]  /*5f60*/  FADD.FTZ R80, R74, R7 ;  /* 0x000000074a507221 */ /* 0x001fe20000010000 */
[----:B---3--:R-:W-:-:S02]  /*5f70*/  FADD.FTZ R5, R75, R76 ;  /* 0x0000004c4b057221 */ /* 0x008fc40000010000 */
[----:B------:R-:W0:Y:S01]  /*5f80*/  MUFU.EX2 R79, R79 ;  /* 0x0000004f004f7308 */ /* 0x000e220000000800 */
[----:B----4-:R-:W-:-:S01]  /*5f90*/  FADD.FTZ R7, R77, R80 ;  /* 0x000000504d077221 */ /* 0x010fc20000010000 */
[----:B-----5:R-:W-:-:S03]  /*5fa0*/  FADD.FTZ R76, R6, R5 ;  /* 0x00000005064c7221 */ /* 0x020fc60000010000 */
[----:B------:R-:W-:Y:S01]  /*5fb0*/  FADD.FTZ R7, R78, R7 ;  /* 0x000000074e077221 */ /* 0x000fe20000010000 */
[----:B0-----:R-:W-:-:S01]  /*5fc0*/  FADD.FTZ R5, R79, R76 ;  /* 0x0000004c4f057221 */ /* 0x001fc20000010000 */
[----:B------:R-:W-:Y:S06]  /*5fd0*/  @!P0 BRA `(.L_x_8612) ;  /* 0x0000000000048947 */ /* 0x000fec0003800000 */
[----:B------:R-:W-:Y:S01]  /*5fe0*/  BPT.TRAP 0x1 ;  /* 0x000000040000795c */ /* 0x000fe20000300000 */
.L_x_8612:
[----:B------:R-:W-:Y:S01]  /*5ff0*/  R2UR UR7, R3 ;  /* 0x00000000030772ca */ /* 0x000fe200000e0000 */
[----:B------:R-:W-:Y:S01]  /*6000*/  UIADD3 UR6, UR11, 0x19c60, URZ ;  /* 0x00019c600b067890 */ /* 0x000fe2000fffe03f */
[----:B------:R-:W-:Y:S01]  /*6010*/  ISETP.LT.AND P1, PT, RZ, UR46, PT ;  /* 0x0000002eff007c0c */ /* 0x000fe2000bf21270 */
        /* <DEDUP_REMOVED lines=8> */
[-C--:B------:R-:W-:Y:S01]  /*60a0*/  FMUL.FTZ R92, R92, R8.reuse ;  /* 0x000000085c5c7220 */ /* 0x080fe20000410000 */
[----:B------:R-:W-:Y:S01]  /*60b0*/  F2FP.SATFINITE.E4M3.F32.PACK_AB_MERGE_C R35, R36, R35, RZ ;  /* 0x000000232423723e */ /* 0x000fe200048070ff */
[----:B------:R-:W-:Y:S01]  /*60c0*/  UPRMT UR6, UR7, 0x654, UR6 ;  /* 0x0000065407067896 */ /* 0x000fe20008000006 */
[----:B------:R-:W-:Y:S01]  /*60d0*/  F2FP.SATFINITE.E4M3.F32.PACK_AB_MERGE_C R37, R38, R37, RZ ;  /* 0x000000252625723e */ /* 0x000fe200048070ff */
[----:B------:R-:W-:Y:S01]  /*60e0*/  UIADD3 UR7, UR46, -0x1, URZ ;  /* 0xffffffff2e077890 */ /* 0x000fe2000fffe03f */
        /* <DEDUP_REMOVED lines=8> */
[----:B------:R-:W-:Y:S01]  /*6170*/  F2FP.SATFINITE.E4M3.F32.PACK_AB_MERGE_C R59, R60, R59, RZ ;  /* 0x0000003b3c3b723e */ /* 0x000fe200048070ff */
[----:B------:R-:W-:Y:S01]  /*6180*/  UMOV UR46, UR7 ;  /* 0x00000007002e7c82 */ /* 0x000fe20008000000 */
        /* <DEDUP_REMOVED lines=66> */
.L_x_8603:
[----:B------:R-:W-:Y:S06]  /*65b0*/  BAR.ARV 0x8, 0x200 ;  /* 0x0208000000007b1d */ /* 0x000fec0000002000 */
[----:B------:R-:W-:Y:S05]  /*65c0*/  @!P0 BRA `(.L_x_8614) ;  /* 0x0000000000048947 */ /* 0x000fea0003800000 */
[----:B------:R-:W-:Y:S01]  /*65d0*/  BPT.TRAP 0x1 ;  /* 0x000000040000795c */ /* 0x000fe20000300000 */
.L_x_8614:
[----:B------:R-:W-:Y:S02]  /*65e0*/  IMAD.U32 R0, RZ, RZ, UR37 ;  /* 0x00000025ff007e24 */ /* 0x000fe4000f8e00ff */
[----:B------:R-:W-:-:S03]  /*65f0*/  IMAD.U32 R15, RZ, RZ, UR36 ;  /* 0x00000024ff0f7e24 */ /* 0x000fc6000f8e00ff */
[----:B------:R-:W-:Y:S01]  /*6600*/  SHF.L.U32 R0, R0, 0x1f, RZ ;  /* 0x0000001f00007819 */ /* 0x000fe200000006ff */
[----:B------:R-:W-:-:S04]  /*6610*/  IMAD R15, R15, 0x8, R2 ;  /* 0x000000080f0f7824 */ /* 0x000fc800078e0202 */
[----:B------:R0:W1:Y:S01]  /*6620*/  SYNCS.PHASECHK.TRANS64.TRYWAIT P1, [R15+URZ+0x19c50], R0 ;  /* 0x019c50000f0075a7 */ /* 0x000062000802017f */
[----:B------:R-:W-:Y:S05]  /*6630*/  @!P0 BRA `(.L_x_8615) ;  /* 0x0000000000048947 */ /* 0x000fea0003800000 */
[----:B------:R-:W-:Y:S01]  /*6640*/  BPT.TRAP 0x1 ;  /* 0x000000040000795c */ /* 0x000fe20000300000 */
.L_x_8615:
[----:B------:R-:W-:Y:S01]  /*6650*/  VIADD R2, R2, 0x3000 ;  /* 0x0000300002027836 */ /* 0x000fe20000000000 */
[----:B-1----:R-:W-:Y:S06]  /*6660*/  @P1 BRA `(.L_x_8616) ;  /* 0x0000000000081947 */ /* 0x002fec0003800000 */
[----:B------:R-:W1:Y:S02]  /*6670*/  SYNCS.PHASECHK.TRANS64.TRYWAIT P1, [R15+URZ+0x19c50], R0 ;  /* 0x019c50000f0075a7 */ /* 0x000e64000802017f */
[----:B-1----:R-:W-:Y:S05]  /*6680*/  @!P1 BRA `(.L_x_8617) ;  /* 0x0000007c00ec9947 */ /* 0x002fea0003800000 */
.L_x_8616:
[----:B------:R-:W-:Y:S05]  /*6690*/  WARPSYNC.ALL ;  /* 0x0000000000007948 */ /* 0x000fea0003800000 */
[----:B------:R-:W-:Y:S01]  /*66a0*/  ULDC.64 UR10, c[0x0][0x9a0] ;  /* 0x00026800000a7ab9 */ /* 0x000fe20000000a00 */
[----:B------:R-:W-:Y:S01]  /*66b0*/  SHF.R.U32.HI R2, RZ, 0x4, R2 ;  /* 0x00000004ff027819 */ /* 0x000fe20000011602 */
[----:B------:R-:W-:Y:S01]  /*66c0*/  UISETP.NE.U32.AND UP0, UPT, UR10, URZ, UPT ;  /* 0x0000003f0a00728c */ /* 0x000fe2000bf05070 */
[----:B------:R-:W-:Y:S01]  /*66d0*/  IMAD.U32 R9, RZ, RZ, UR36 ;  /* 0x00000024ff097e24 */ /* 0x000fe2000f8e00ff */
[----:B------:R-:W-:Y:S01]  /*66e0*/  WARPGROUP.ARRIVE ;  /* 0x00000000000079c5 */ /* 0x000fe20000000000 */
[----:B------:R-:W-:Y:S01]  /*66f0*/  LOP3.LUT R2, R2, 0x3fff, RZ, 0xc0, !PT ;  /* 0x00003fff02027812 */ /* 0x000fe200078ec0ff */
[----:B------:R-:W-:Y:S01]  /*6700*/  UISETP.NE.AND.EX UP0, UPT, UR11, URZ, UPT, UP0 ;  /* 0x0000003f0b00728c */ /* 0x000fe2000bf05300 */
[----:B------:R-:W-:-:S02]  /*6710*/  IMAD.MOV.U32 R4, RZ, RZ, 0x3f800000 ;  /* 0x3f800000ff047424 */ /* 0x000fc400078e00ff */
[----:B------:R-:W-:-:S03]  /*6720*/  LOP3.LUT R2, R2, 0x10000, RZ, 0xfc, !PT ;  /* 0x0001000002027812 */ /* 0x000fc600078efcff */
[----:B------:R-:W-:Y:S02]  /*6730*/  PLOP3.LUT P1, PT, PT, PT, UP0, 0x80, 0x0 ;  /* 0x000000000000781c */ /* 0x000fe40003f2f008 */
[----:B------:R-:W-:Y:S02]  /*6740*/  IMAD R8, R9, 0x300, R2 ;  /* 0x0000030009087824 */ /* 0x000fe400078e0202 */
[----:B------:R-:W-:Y:S01]  /*6750*/  IMAD.MOV.U32 R9, RZ, RZ, 0x40000040 ;  /* 0x40000040ff097424 */ /* 0x000fe200078e00ff */
[----:B------:R-:W-:Y:S01]  /*6760*/  @UP0 ULDC.64 UR8, c[0x0][0x9c8] ;  /* 0x0002720000080ab9 */ /* 0x000fe20000000a00 */
[----:B------:R-:W-:Y:S01]  /*6770*/  @UP0 ULDC.64 UR12, c[0x0][0x9d0] ;  /* 0x00027400000c0ab9 */ /* 0x000fe20000000a00 */
[----:B------:R-:W-:Y:S02]  /*6780*/  @UP0 UIMAD UR6, UR40, UR8, URZ ;  /* 0x00000008280602a4 */ /* 0x000fe4000f8e023f */
[----:B------:R-:W-:Y:S01]  /*6790*/  @UP0 UIMAD.WIDE.U32 UR4, UR41, UR8, URZ ;  /* 0x00000008290402a5 */ /* 0x000fe2000f8e003f */
[----:B------:R-:W-:Y:S01]  /*67a0*/  R2UR UR7, R9 ;  /* 0x00000000090772ca */ /* 0x000fe200000e0000 */
[----:B------:R-:W-:-:S02]  /*67b0*/  @UP0 UIMAD UR8, UR41, UR9, UR6 ;  /* 0x00000009290802a4 */ /* 0x000fc4000f8e0206 */
[----:B------:R-:W-:Y:S01]  /*67c0*/  @UP0 USHF.R.S32.HI UR9, URZ, 0x1f, UR43 ;  /* 0x0000001f3f090899 */ /* 0x000fe2000801142b */
[----:B------:R-:W-:Y:S01]  /*67d0*/  R2UR UR6, R8 ;  /* 0x00000000080672ca */ /* 0x000fe200000e0000 */
[----:B------:R-:W-:Y:S02]  /*67e0*/  @UP0 UIADD3 UR5, UR5, UR8, URZ ;  /* 0x0000000805050290 */ /* 0x000fe4000fffe03f */
[----:B------:R-:W-:Y:S02]  /*67f0*/  @UP0 UIMAD UR8, UR9, UR12, URZ ;  /* 0x0000000c090802a4 */ /* 0x000fe4000f8e023f */
[----:B------:R-:W-:Y:S02]  /*6800*/  @UP0 UIMAD.WIDE.U32 UR4, UR43, UR12, UR4 ;  /* 0x0000000c2b0402a5 */ /* 0x000fe4000f8e0004 */
[----:B------:R-:W-:-:S04]  /*6810*/  @UP0 UIMAD UR8, UR43, UR13, UR8 ;  /* 0x0000000d2b0802a4 */ /* 0x000fc8000f8e0208 */
[----:B------:R-:W-:-:S09]  /*6820*/  @UP0 UIADD3 UR5, UR5, UR8, URZ ;  /* 0x0000000805050290 */ /* 0x000fd2000fffe03f */
[----:B------:R-:W-:Y:S01]  /*6830*/  QGMMA.64x96x32.F32.E4M3.E4M3 R88, R148, gdesc[UR4], R88, gsb0 ;  /* 0x0160000494587df3 */ /* 0x000fe20008000858 */
[----:B------:R-:W-:-:S04]  /*6840*/  @UP0 ULEA UR6, UP1, UR4, UR10, 0x2 ;  /* 0x0000000a04060291 */ /* 0x000fc8000f82103f */
[----:B------:R-:W-:-:S03]  /*6850*/  @UP0 ULEA.HI.X UR5, UR4, UR11, UR5, 0x2, UP1 ;  /* 0x0000000b04050291 */ /* 0x000fc600088f1405 */
[----:B------:R-:W-:Y:S02]  /*6860*/  @UP0 UMOV UR4, UR6 ;  /* 0x0000000600040c82 */ /* 0x000fe40008000000 */
[----:B------:R-:W-:Y:S02]  /*6870*/  IMAD.U32 R12, RZ, RZ, UR4 ;  /* 0x00000004ff0c7e24 */ /* 0x000fe4000f8e00ff */
[----:B------:R-:W-:-:S05]  /*6880*/  IMAD.U32 R13, RZ, RZ, UR5 ;  /* 0x00000005ff0d7e24 */ /* 0x000fca000f8e00ff */
[----:B------:R2:W3:Y:S01]  /*6890*/  @P1 LDG.E R4, desc[UR52][R12.64] ;  /* 0x000000340c041981 */ /* 0x0004e2000c1e1900 */
[----:B------:R-:W-:Y:S02]  /*68a0*/  VIADD R10, R8, 0x2 ;  /* 0x00000002080a7836 */ /* 0x000fe40000000000 */
[----:B------:R-:W-:-:S03]  /*68b0*/  IMAD.MOV.U32 R11, RZ, RZ, 0x40000040 ;  /* 0x40000040ff0b7424 */ /* 0x000fc600078e00ff */
[----:B------:R-:W-:Y:S02]  /*68c0*/  R2UR UR6, R10 ;  /* 0x000000000a0672ca */ /* 0x000fe400000e0000 */
[----:B------:R-:W-:Y:S01]  /*68d0*/  R2UR UR7, R11 ;  /* 0x000000000b0772ca */ /* 0x000fe200000e0000 */
[----:B------:R-:W-:Y:S02]  /*68e0*/  VIADD R10, R8, 0x4 ;  /* 0x00000004080a7836 */ /* 0x000fe40000000000 */
[----:B------:R-:W-:Y:S01]  /*68f0*/  IMAD.MOV.U32 R11, RZ, RZ, 0x40000040 ;  /* 0x40000040ff0b7424 */ /* 0x000fe200078e00ff */
[----:B------:R-:W-:Y:S02]  /*6900*/  WARPGROUP.DEPBAR.LE gsb0, 0x0 ;  /* 0x00008000000079c5 */ /* 0x000fe40000010000 */
[----:B------:R-:W-:-:S07]  /*6910*/  WARPGROUP.ARRIVE ;  /* 0x00000000000079c5 */ /* 0x000fce0000000000 */
[----:B------:R-:W-:Y:S01]  /*6920*/  QGMMA.64x96x32.F32.E4M3.E4M3 R88, R136, gdesc[UR4], R88, gsb0 ;  /* 0x0160000488587df3 */ /* 0x000fe20008000858 */
[----:B------:R-:W-:Y:S02]  /*6930*/  R2UR UR6, R10 ;  /* 0x000000000a0672ca */ /* 0x000fe400000e0000 */
[----:B------:R-:W-:Y:S01]  /*6940*/  R2UR UR7, R11 ;  /* 0x000000000b0772ca */ /* 0x000fe200000e0000 */
[----:B------:R-:W-:Y:S01]  /*6950*/  VIADD R8, R8, 0x6 ;  /* 0x0000000608087836 */ /* 0x000fe20000000000 */
[----:B01----:R-:W0:Y:S01]  /*6960*/  SHFL.BFLY PT, R0, R7, 0x2, 0x1f ;  /* 0x0c401f0007007f89 */ /* 0x003e2200000e0000 */
[----:B------:R-:W-:-:S03]  /*6970*/  IMAD.MOV.U32 R9, RZ, RZ, 0x40000040 ;  /* 0x40000040ff097424 */ /* 0x000fc600078e00ff */
[----:B------:R-:W1:Y:S01]  /*6980*/  SHFL.BFLY PT, R2, R5, 0x2, 0x1f ;  /* 0x0c401f0005027f89 */ /* 0x000e6200000e0000 */
[----:B------:R-:W-:Y:S02]  /*6990*/  WARPGROUP.DEPBAR.LE gsb0, 0x0 ;  /* 0x00008000000079c5 */ /* 0x000fe40000010000 */
[----:B------:R-:W-:-:S06]  /*69a0*/  WARPGROUP.ARRIVE ;  /* 0x00000000000079c5 */ /* 0x000fcc0000000000 */
[----:B------:R-:W-:Y:S01]  /*69b0*/  QGMMA.64x96x32.F32.E4M3.E4M3 R88, R140, gdesc[UR4], R88, gsb0 ;  /* 0x016000048c587df3 */ /* 0x000fe20008000858 */
[----:B------:R-:W-:Y:S02]  /*69c0*/  R2UR UR6, R8 ;  /* 0x00000000080672ca */ /* 0x000fe400000e0000 */
[----:B------:R-:W-:Y:S01]  /*69d0*/  R2UR UR7, R9 ;  /* 0x00000000090772ca */ /* 0x000fe200000e0000 */
        /* <DEDUP_REMOVED lines=20> */
[----:B------:R-:W4:Y:S01]  /*6b20*/  @P1 MUFU.RCP R9, R11 ;  /* 0x0000000b00091308 */ /* 0x000f220000001000 */
[----:B--2---:R-:W-:-:S02]  /*6b30*/  IMAD.U32 R12, RZ, RZ, UR17 ;  /* 0x00000011ff0c7e24 */ /* 0x004fc4000f8e00ff */
        /* <DEDUP_REMOVED lines=10> */
[----:B----4-:R-:W-:Y:S01]  /*6be0*/  FMUL.FTZ R9, R9, R4 ;  /* 0x0000000409097220 */ /* 0x010fe20000410000 */
[----:B------:R-:W-:-:S02]  /*6bf0*/  WARPGROUP.DEPBAR.LE gsb0, 0x0 ;  /* 0x00008000000079c5 */ /* 0x000fc40000010000 */
[----:B------:R-:W-:Y:S05]  /*6c00*/  @!P0 BRA `(.L_x_8618) ;  /* 0x0000000000048947 */ /* 0x000fea0003800000 */
[----:B------:R-:W-:Y:S01]  /*6c10*/  BPT.TRAP 0x1 ;  /* 0x000000040000795c */ /* 0x000fe20000300000 */
.L_x_8618:
        /* <DEDUP_REMOVED lines=58> */
.L_x_8596:
        /* <DEDUP_REMOVED lines=36> */
[----:B------:R-:W-:-:S02]  /*7200*/  SEL R34, R26, R21, P0 ;  /* 0x000000151a227207 */ /* 0x000fc40000000000 */
[----:B------:R-:W-:Y:S02]  /*7210*/  SEL R27, R21, R26, P0 ;  /* 0x0000001a151b7207 */ /* 0x000fe40000000000 */
[----:B------:R-:W-:Y:S02]  /*7220*/  SEL R26, R12, R7, P0 ;  /* 0x000000070c1a7207 */ /* 0x000fe40000000000 */
[----:B------:R-:W-:Y:S02]  /*7230*/  SEL R33, R7, R12, P0 ;  /* 0x0000000c07217207 */ /* 0x000fe40000000000 */
        /* <DEDUP_REMOVED lines=10> */
[----:B------:R-:W-:Y:S02]  /*72e0*/  F2FP.BF16.F32.PACK_AB R24, R24, R25 ;  /* 0x000000191818723e */ /* 0x000fe400000010ff */
[----:B------:R-:W-:Y:S01]  /*72f0*/  LOP3.LUT R6, R41, 0x180, RZ, 0xc0, !PT ;  /* 0x0000018029067812 */ /* 0x000fe200078ec0ff */
[----:B------:R-:W-:Y:S01]  /*7300*/  IMAD.X R25, RZ, RZ, R13, P5 ;  /* 0x000000ffff197224 */ /* 0x000fe200028e060d */
[----:B------:R-:W-:Y:S02]  /*7310*/  F2FP.BF16.F32.PACK_AB R15, R14, R15 ;  /* 0x0000000f0e0f723e */ /* 0x000fe400000010ff */
[----:B------:R-:W-:Y:S02]  /*7320*/  SEL R46, R44, R37, P0 ;  /* 0x000000252c2e7207 */ /* 0x000fe40000000000 */
[----:B------:R-:W-:Y:S02]  /*7330*/  SEL R37, R37, R44, P0 ;  /* 0x0000002c25257207 */ /* 0x000fe40000000000 */
[----:B------:R-:W-:-:S02]  /*7340*/  SHF.R.U64 R6, R6, 0x3, RZ ;  /* 0x0000000306067819 */ /* 0x000fc400000012ff */
[----:B------:R-:W-:Y:S02]  /*7350*/  SEL R44, R32, R29, P0 ;  /* 0x0000001d202c7207 */ /* 0x000fe40000000000 */
[----:B------:R-:W-:Y:S02]  /*7360*/  IADD3 R45, P4, R12, 0x3000, RZ ;  /* 0x000030000c2d7810 */ /* 0x000fe40007f9e0ff */
[----:B------:R-:W-:Y:S02]  /*7370*/  SEL R29, R29, R32, P0 ;  /* 0x000000201d1d7207 */ /* 0x000fe40000000000 */
[----:B------:R-:W-:Y:S01]  /*7380*/  SEL R32, R24, R15, P0 ;  /* 0x0000000f18207207 */ /* 0x000fe20000000000 */
[----:B------:R-:W-:Y:S01]  /*7390*/  IMAD.X R21, RZ, RZ, R13, P4 ;  /* 0x000000ffff157224 */ /* 0x000fe200020e060d */
[----:B------:R-:W-:Y:S02]  /*73a0*/  SEL R35, R15, R24, P0 ;  /* 0x000000180f237207 */ /* 0x000fe40000000000 */
[----:B------:R-:W-:-:S02]  /*73b0*/  LOP3.LUT R24, R6, R41, RZ, 0x3c, !PT ;  /* 0x0000002906187212 */ /* 0x000fc400078e3cff */
[----:B------:R-:W-:Y:S02]  /*73c0*/  LOP3.LUT R6, R45, 0x180, RZ, 0xc0, !PT ;  /* 0x000001802d067812 */ /* 0x000fe400078ec0ff */
[----:B------:R-:W-:Y:S02]  /*73d0*/  LOP3.LUT R7, R12, 0x180, RZ, 0xc0, !PT ;  /* 0x000001800c077812 */ /* 0x000fe400078ec0ff */
[----:B------:R-:W-:Y:S02]  /*73e0*/  SHF.R.U64 R6, R6, 0x3, RZ ;  /* 0x0000000306067819 */ /* 0x000fe400000012ff */
[----:B------:R-:W-:Y:S02]  /*73f0*/  F2FP.BF16.F32.PACK_AB R10, R10, R11 ;  /* 0x0000000b0a0a723e */ /* 0x000fe400000010ff */
[----:B------:R-:W-:Y:S02]  /*7400*/  F2FP.BF16.F32.PACK_AB R52, R52, R53 ;  /* 0x000000353434723e */ /* 0x000fe400000010ff */
[----:B------:R-:W-:-:S02]  /*7410*/  F2FP.BF16.F32.PACK_AB R49, R48, R49 ;  /* 0x000000313031723e */ /* 0x000fc400000010ff */
[----:B------:R-:W-:Y:S02]  /*7420*/  F2FP.BF16.F32.PACK_AB R62, R62, R63 ;  /* 0x0000003f3e3e723e */ /* 0x000fe400000010ff */
[----:B------:R-:W-:Y:S02]  /*7430*/  F2FP.BF16.F32.PACK_AB R59, R58, R59 ;  /* 0x0000003b3a3b723e */ /* 0x000fe400000010ff */
[C---:B------:R-:W-:Y:S02]  /*7440*/  IADD3 R47, P3, R12.reuse, 0x3020, RZ ;  /* 0x000030200c2f7810 */ /* 0x040fe40007f7e0ff */
[----:B------:R-:W-:Y:S02]  /*7450*/  IADD3 R53, P2, R12, 0x6000, RZ ;  /* 0x000060000c357810 */ /* 0x000fe40007f5e0ff */
[----:B------:R-:W-:Y:S01]  /*7460*/  F2FP.BF16.F32.PACK_AB R60, R60, R61 ;  /* 0x0000003d3c3c723e */ /* 0x000fe200000010ff */
[--C-:B------:R-:W-:Y:S01]  /*7470*/  IMAD.X R15, RZ, RZ, R13.reuse, P3 ;  /* 0x000000ffff0f7224 */ /* 0x100fe200018e060d */
[----:B------:R-:W-:Y:S01]  /*7480*/  F2FP.BF16.F32.PACK_AB R57, R56, R57 ;  /* 0x000000393839723e */ /* 0x000fe200000010ff */
[----:B------:R-:W-:Y:S01]  /*7490*/  IMAD.X R11, RZ, RZ, R13, P2 ;  /* 0x000000ffff0b7224 */ /* 0x000fe200010e060d */
[----:B------:R-:W-:-:S02]  /*74a0*/  F2FP.BF16.F32.PACK_AB R54, R54, R55 ;  /* 0x000000373636723e */ /* 0x000fc400000010ff */
[----:B------:R-:W-:Y:S02]  /*74b0*/  F2FP.BF16.F32.PACK_AB R51, R50, R51 ;  /* 0x000000333233723e */ /* 0x000fe400000010ff */
[----:B------:R-:W-:Y:S02]  /*74c0*/  SHF.R.U64 R7, R7, 0x3, RZ ;  /* 0x0000000307077819 */ /* 0x000fe400000012ff */
[----:B------:R-:W-:Y:S02]  /*74d0*/  LOP3.LUT R20, R6, R45, RZ, 0x3c, !PT ;  /* 0x0000002d06147212 */ /* 0x000fe400078e3cff */
[----:B------:R-:W-:Y:S02]  /*74e0*/  SEL R50, R10, R135, P0 ;  /* 0x000000870a327207 */ /* 0x000fe40000000000 */
[----:B------:R-:W-:Y:S02]  /*74f0*/  IADD3 R48, P1, R12, 0x6020, RZ ;  /* 0x000060200c307810 */ /* 0x000fe40007f3e0ff */
[----:B------:R-:W-:-:S02]  /*7500*/  SEL R42, R52, R49, P0 ;  /* 0x00000031342a7207 */ /* 0x000fc40000000000 */
[----:B------:R-:W-:Y:S02]  /*7510*/  SEL R135, R135, R10, P0 ;  /* 0x0000000a87877207 */ /* 0x000fe40000000000 */
[----:B------:R-:W-:Y:S02]  /*7520*/  SEL R8, R62, R59, P0 ;  /* 0x0000003b3e087207 */ /* 0x000fe40000000000 */
[----:B------:R-:W-:Y:S02]  /*7530*/  SEL R49, R49, R52, P0 ;  /* 0x0000003431317207 */ /* 0x000fe40000000000 */
[----:B------:R-:W-:Y:S02]  /*7540*/  LOP3.LUT R10, R47, 0x180, RZ, 0xc0, !PT ;  /* 0x000001802f0a7812 */ /* 0x000fe400078ec0ff */
[----:B------:R-:W-:Y:S02]  /*7550*/  LOP3.LUT R38, R53, 0x180, RZ, 0xc0, !PT ;  /* 0x0000018035267812 */ /* 0x000fe400078ec0ff */
[----:B------:R-:W-:-:S02]  /*7560*/  SEL R59, R59, R62, P0 ;  /* 0x0000003e3b3b7207 */ /* 0x000fc40000000000 */
[----:B------:R-:W-:Y:S02]  /*7570*/  SEL R28, R54, R51, P0 ;  /* 0x00000033361c7207 */ /* 0x000fe40000000000 */
[----:B------:R-:W-:Y:S02]  /*7580*/  SEL R40, R60, R57, P0 ;  /* 0x000000393c287207 */ /* 0x000fe40000000000 */
[----:B------:R-:W-:Y:S01]  /*7590*/  LOP3.LUT R12, R7, R12, RZ, 0x3c, !PT ;  /* 0x0000000c070c7212 */ /* 0x000fe200078e3cff */
[----:B------:R-:W-:Y:S01]  /*75a0*/  IMAD.X R7, RZ, RZ, R13, P1 ;  /* 0x000000ffff077224 */ /* 0x000fe200008e060d */
[----:B------:R-:W-:Y:S02]  /*75b0*/  MOV R52, R20 ;  /* 0x0000001400347202 */ /* 0x000fe40000000f00 */
[----:B------:R-:W-:Y:S02]  /*75c0*/  SEL R51, R51, R54, P0 ;  /* 0x0000003633337207 */ /* 0x000fe40000000000 */
[----:B------:R-:W-:-:S02]  /*75d0*/  SEL R57, R57, R60, P0 ;  /* 0x0000003c39397207 */ /* 0x000fc40000000000 */
[----:B------:R-:W-:Y:S02]  /*75e0*/  LOP3.LUT R41, R48, 0x180, RZ, 0xc0, !PT ;  /* 0x0000018030297812 */ /* 0x000fe400078ec0ff */
[----:B------:R-:W-:Y:S02]  /*75f0*/  SHF.R.U64 R10, R10, 0x3, RZ ;  /* 0x000000030a0a7819 */ /* 0x000fe400000012ff */
[----:B------:R-:W-:Y:S02]  /*7600*/  SHF.R.U64 R38, R38, 0x3, RZ ;  /* 0x0000000326267819 */ /* 0x000fe400000012ff */
[----:B------:R-:W-:Y:S02]  /*7610*/  SHF.R.U64 R41, R41, 0x3, RZ ;  /* 0x0000000329297819 */ /* 0x000fe400000012ff */
[----:B------:R-:W-:Y:S02]  /*7620*/  MOV R54, R12 ;  /* 0x0000000c00367202 */ /* 0x000fe40000000f00 */
[----:B------:R-:W-:-:S02]  /*7630*/  LOP3.LUT R14, R10, R47, RZ, 0x3c, !PT ;  /* 0x0000002f0a0e7212 */ /* 0x000fc400078e3cff */
[----:B------:R-:W-:Y:S02]  /*7640*/  LOP3.LUT R10, R38, R53, RZ, 0x3c, !PT ;  /* 0x00000035260a7212 */ /* 0x000fe400078e3cff */
[----:B------:R-:W-:Y:S02]  /*7650*/  LOP3.LUT R6, R41, R48, RZ, 0x3c, !PT ;  /* 0x0000003029067212 */ /* 0x000fe400078e3cff */
[----:B------:R-:W-:Y:S02]  /*7660*/  MOV R45, R10 ;  /* 0x0000000a002d7202 */ /* 0x000fe40000000f00 */
[----:B------:R-:W-:Y:S02]  /*7670*/  MOV R53, R24 ;  /* 0x0000001800357202 */ /* 0x000fe40000000f00 */
[----:B------:R-:W-:Y:S02]  /*7680*/  MOV R47, R14 ;  /* 0x0000000e002f7202 */ /* 0x000fe40000000f00 */
[----:B------:R-:W-:-:S02]  /*7690*/  PLOP3.LUT P2, PT, PT, PT, UP0, 0x80, 0x0 ;  /* 0x000000000000781c */ /* 0x000fc40003f4f008 */
[----:B--2---:R-:W-:Y:S01]  /*76a0*/  LOP3.LUT R20, R9, 0x2, RZ, 0x3c, !PT ;  /* 0x0000000209147812 */ /* 0x004fe200078e3cff */
[----:B------:R-:W-:Y:S04]  /*76b0*/  SHFL.IDX PT, R12, R8, R9, 0x1c1f ;  /* 0x001c1f09080c7589 */ /* 0x000fe800000e0000 */
[----:B------:R-:W0:Y:S04]  /*76c0*/  SHFL.IDX PT, R59, R59, R20, 0x1c1f ;  /* 0x001c1f143b3b7589 */ /* 0x000e2800000e0000 */
[----:B------:R-:W-:Y:S04]  /*76d0*/  SHFL.IDX PT, R28, R28, R9, 0x1c1f ;  /* 0x001c1f091c1c7589 */ /* 0x000fe800000e0000 */
[----:B------:R-:W-:Y:S04]  /*76e0*/  SHFL.IDX PT, R40, R40, R9, 0x1c1f ;  /* 0x001c1f0928287589 */ /* 0x000fe800000e0000 */
[----:B------:R-:W1:Y:S04]  /*76f0*/  SHFL.IDX PT, R51, R51, R20, 0x1c1f ;  /* 0x001c1f1433337589 */ /* 0x000e6800000e0000 */
[----:B------:R-:W2:Y:S04]  /*7700*/  SHFL.IDX PT, R57, R57, R20, 0x1c1f ;  /* 0x001c1f1439397589 */ /* 0x000ea800000e0000 */
[----:B------:R-:W-:Y:S04]  /*7710*/  SHFL.IDX PT, R30, R30, R9, 0x1c1f ;  /* 0x001c1f091e1e7589 */ /* 0x000fe800000e0000 */
[----:B------:R-:W-:Y:S01]  /*7720*/  SHFL.IDX PT, R34, R34, R9, 0x1c1f ;  /* 0x001c1f0922227589 */ /* 0x000fe200000e0000 */
[----:B0-----:R-:W-:-:S02]  /*7730*/  SEL R8, R12, R59, P0 ;  /* 0x0000003b0c087207 */ /* 0x001fc40000000000 */
[----:B------:R-:W-:Y:S01]  /*7740*/  SEL R10, R59, R12, P0 ;  /* 0x0000000c3b0a7207 */ /* 0x000fe20000000000 */
[----:B------:R-:W0:Y:S04]  /*7750*/  SHFL.IDX PT, R39, R39, R20, 0x1c1f ;  /* 0x001c1f1427277589 */ /* 0x000e2800000e0000 */
[----:B------:R-:W-:Y:S04]  /*7760*/  SHFL.IDX PT, R27, R27, R20, 0x1c1f ;  /* 0x001c1f141b1b7589 */ /* 0x000fe800000e0000 */
[----:B------:R-:W-:Y:S01]  /*7770*/  SHFL.IDX PT, R42, R42, R9, 0x1c1f ;  /* 0x001c1f092a2a7589 */ /* 0x000fe200000e0000 */
[----:B-1----:R-:W-:-:S02]  /*7780*/  SEL R12, R28, R51, P0 ;  /* 0x000000331c0c7207 */ /* 0x002fc40000000000 */
[----:B------:R-:W-:Y:S01]  /*7790*/  SEL R14, R51, R28, P0 ;  /* 0x0000001c330e7207 */ /* 0x000fe20000000000 */
[----:B------:R-:W1:Y:S01]  /*77a0*/  SHFL.IDX PT, R49, R49, R20, 0x1c1f ;  /* 0x001c1f1431317589 */ /* 0x000e6200000e0000 */
[----:B--2---:R-:W-:-:S03]  /*77b0*/  SEL R11, R57, R40, P0 ;  /* 0x00000028390b7207 */ /* 0x004fc60000000000 */
[----:B------:R-:W-:Y:S04]  /*77c0*/  SHFL.IDX PT, R36, R36, R9, 0x1c1f ;  /* 0x001c1f0924247589 */ /* 0x000fe800000e0000 */
[----:B------:R-:W2:Y:S04]  /*77d0*/  SHFL.IDX PT, R31, R31, R20, 0x1c1f ;  /* 0x001c1f141f1f7589 */ /* 0x000ea800000e0000 */
[----:B------:R3:W-:Y:S01]  /*77e0*/  SHFL.IDX PT, R38, R26, R9, 0x1c1f ;  /* 0x001c1f091a267589 */ /* 0x0007e200000e0000 */
[----:B0-----:R-:W-:-:S03]  /*77f0*/  SEL R24, R30, R39, P0 ;  /* 0x000000271e187207 */ /* 0x001fc60000000000 */
[----:B------:R-:W-:Y:S04]  /*7800*/  SHFL.IDX PT, R46, R46, R9, 0x1c1f ;  /* 0x001c1f092e2e7589 */ /* 0x000fe800000e0000 */
[----:B------:R-:W0:Y:S01]  /*7810*/  SHFL.IDX PT, R33, R33, R20, 0x1c1f ;  /* 0x001c1f1421217589 */ /* 0x000e2200000e0000 */
[----:B---3--:R-:W-:-:S03]  /*7820*/  SEL R26, R39, R30, P0 ;  /* 0x0000001e271a7207 */ /* 0x008fc60000000000 */
[----:B------:R-:W3:Y:S01]  /*7830*/  SHFL.IDX PT, R37, R37, R20, 0x1c1f ;  /* 0x001c1f1425257589 */ /* 0x000ee200000e0000 */
[----:B-1----:R-:W-:Y:S02]  /*7840*/  SEL R13, R42, R49, P0 ;  /* 0x000000312a0d7207 */ /* 0x002fe40000000000 */
[----:B------:R-:W-:Y:S01]  /*7850*/  SEL R15, R49, R42, P0 ;  /* 0x0000002a310f7207 */ /* 0x000fe20000000000 */
[----:B------:R-:W-:Y:S04]  /*7860*/  SHFL.IDX PT, R44, R44, R9, 0x1c1f ;  /* 0x001c1f092c2c7589 */ /* 0x000fe800000e0000 */
[----:B------:R-:W1:Y:S01]  /*7870*/  SHFL.IDX PT, R21, R29, R20, 0x1c1f ;  /* 0x001c1f141d157589 */ /* 0x000e6200000e0000 */
[----:B--2---:R-:W-:Y:S02]  /*7880*/  SEL R28, R36, R31, P0 ;  /* 0x0000001f241c7207 */ /* 0x004fe40000000000 */
[----:B------:R-:W-:Y:S01]  /*7890*/  SEL R30, R31, R36, P0 ;  /* 0x000000241f1e7207 */ /* 0x000fe20000000000 */
[----:B------:R2:W-:Y:S04]  /*78a0*/  SHFL.IDX PT, R41, R32, R9, 0x1c1f ;  /* 0x001c1f0920297589 */ /* 0x0005e800000e0000 */
[----:B------:R-:W4:Y:S04]  /*78b0*/  SHFL.IDX PT, R48, R35, R20, 0x1c1f ;  /* 0x001c1f1423307589 */ /* 0x000f2800000e0000 */
[----:B------:R1:W-:Y:S01]  /*78c0*/  SHFL.IDX PT, R50, R50, R9, 0x1c1f ;  /* 0x001c1f0932327589 */ /* 0x0003e200000e0000 */
[----:B0-----:R-:W-:-:S02]  /*78d0*/  SEL R36, R38, R33, P0 ;  /* 0x0000002126247207 */ /* 0x001fc40000000000 */
[----:B--2---:R-:W-:Y:S01]  /*78e0*/  SEL R32, R34, R27, P0 ;  /* 0x0000001b22207207 */ /* 0x004fe20000000000 */
[----:B------:R-:W0:Y:S01]  /*78f0*/  SHFL.IDX PT, R135, R135, R20, 0x1c1f ;  /* 0x001c1f1487877589 */ /* 0x000e2200000e0000 */
[----:B------:R-:W-:Y:S02]  /*7900*/  SEL R34, R27, R34, P0 ;  /* 0x000000221b227207 */ /* 0x000fe40000000000 */
[----:B---3--:R-:W-:Y:S02]  /*7910*/  SEL R25, R46, R37, P0 ;  /* 0x000000252e197207 */ /* 0x008fe40000000000 */
[----:B------:R-:W-:Y:S02]  /*7920*/  SEL R27, R37, R46, P0 ;  /* 0x0000002e251b7207 */ /* 0x000fe40000000000 */
[----:B-1----:R-:W-:Y:S01]  /*7930*/  SEL R9, R40, R57, P0 ;  /* 0x0000003928097207 */ /* 0x002fe20000000000 */
[----:B------:R-:W-:Y:S01]  /*7940*/  BAR.SYNC.DEFER_BLOCKING 0x1, 0x180 ;  /* 0x0046000000007b1d */ /* 0x000fe20000010000 */
[----:B------:R-:W-:-:S02]  /*7950*/  SEL R38, R33, R38, P0 ;  /* 0x0000002621267207 */ /* 0x000fc40000000000 */
[----:B------:R-:W-:Y:S02]  /*7960*/  SEL R29, R44, R21, P0 ;  /* 0x000000152c1d7207 */ /* 0x000fe40000000000 */
[----:B------:R-:W-:Y:S02]  /*7970*/  SEL R31, R21, R44, P0 ;  /* 0x0000002c151f7207 */ /* 0x000fe40000000000 */
[----:B------:R-:W-:Y:S01]  /*7980*/  MOV R40, R6 ;  /* 0x0000000600287202 */ /* 0x000fe20000000f00 */
[----:B------:R-:W-:Y:S01]  /*7990*/  IMAD.U32 R6, RZ, RZ, UR6 ;  /* 0x00000006ff067e24 */ /* 0x000fe2000f8e00ff */
[----:B----4-:R-:W-:Y:S01]  /*79a0*/  SEL R33, R41, R48, P0 ;  /* 0x0000003029217207 */ /* 0x010fe20000000000 */
[----:B------:R-:W-:Y:S01]  /*79b0*/  IMAD.U32 R7, RZ, RZ, UR7 ;  /* 0x00000007ff077e24 */ /* 0x000fe2000f8e00ff */
[----:B------:R-:W-:Y:S01]  /*79c0*/  SEL R35, R48, R41, P0 ;  /* 0x0000002930237207 */ /* 0x000fe20000000000 */
[----:B------:R-:W-:Y:S01]  /*79d0*/  ULDC.64 UR6, c[0x0][0xc08] ;  /* 0x0003020000067ab9 */ /* 0x000fe20000000a00 */
[----:B------:R-:W-:Y:S01]  /*79e0*/  UMOV UR4, URZ ;  /* 0x0000003f00047c82 */ /* 0x000fe20008000000 */
[----:B0-----:R-:W-:-:S02]  /*79f0*/  SEL R37, R50, R135, P0 ;  /* 0x0000008732257207 */ /* 0x001fc40000000000 */
[----:B------:R-:W-:Y:S01]  /*7a00*/  SEL R39, R135, R50, P0 ;  /* 0x0000003287277207 */ /* 0x000fe20000000000 */
[----:B------:R0:W-:Y:S01]  /*7a10*/  STSM.16.M88.4 [R54], R8 ;  /* 0x0000000836007844 */ /* 0x0001e20000000200 */
[----:B------:R-:W-:Y:S01]  /*7a20*/  ULDC UR8, c[0x0][0xa88] ;  /* 0x0002a20000087ab9 */ /* 0x000fe20000000800 */
[----:B------:R-:W1:Y:S02]  /*7a30*/  LDC R41, c[0x0][0xbe8] ;  /* 0x0002fa00ff297b82 */ /* 0x000e640000000800 */
[----:B------:R2:W-:Y:S04]  /*7a40*/  STSM.16.M88.4 [R53], R12 ;  /* 0x0000000c35007844 */ /* 0x0005e80000000200 */
[----:B------:R3:W-:Y:S04]  /*7a50*/  STSM.16.M88.4 [R52], R24 ;  /* 0x0000001834007844 */ /* 0x0007e80000000200 */
[----:B------:R3:W-:Y:S04]  /*7a60*/  STSM.16.M88.4 [R47], R28 ;  /* 0x0000001c2f007844 */ /* 0x0007e80000000200 */
[----:B------:R3:W-:Y:S04]  /*7a70*/  STSM.16.M88.4 [R45], R32 ;  /* 0x000000202d007844 */ /* 0x0007e80000000200 */
[----:B------:R3:W-:Y:S01]  /*7a80*/  STSM.16.M88.4 [R40], R36 ;  /* 0x0000002428007844 */ /* 0x0007e20000000200 */
[----:B------:R-:W-:Y:S06]  /*7a90*/  BAR.SYNC.DEFER_BLOCKING 0x1, 0x180 ;  /* 0x0046000000007b1d */ /* 0x000fec0000010000 */
[----:B0-----:R-:W4:Y:S01]  /*7aa0*/  @P2 LDG.E R8, desc[UR52][R6.64] ;  /* 0x0000003406082981 */ /* 0x001f22000c1e1900 */
[----:B------:R-:W-:Y:S01]  /*7ab0*/  UISETP.NE.U32.AND UP1, UPT, UR6, URZ, UPT ;  /* 0x0000003f0600728c */ /* 0x000fe2000bf25070 */
[----:B-1----:R-:W-:-:S03]  /*7ac0*/  ISETP.NE.AND P1, PT, R41, 0x1, PT ;  /* 0x000000012900780c */ /* 0x002fc60003f25270 */
[----:B------:R-:W-:-:S06]  /*7ad0*/  UISETP.NE.AND.EX UP1, UPT, UR7, URZ, UPT, UP1 ;  /* 0x0000003f0700728c */ /* 0x000fcc000bf25310 */
[----:B------:R-:W-:-:S04]  /*7ae0*/  PLOP3.LUT P0, PT, PT, PT, UP1, 0x80, 0x0 ;  /* 0x000000000000781c */ /* 0x000fc80003f0f018 */
[----:B------:R-:W0:Y:S01]  /*7af0*/  @P1 LDC R10, c[0x0][0xbec] ;  /* 0x0002fb00ff0a1b82 */ /* 0x000e220000000800 */
[----:B------:R-:W-:-:S04]  /*7b00*/  @UP1 ULEA UR6, UP2, UR41, UR6, 0x2 ;  /* 0x0000000629061291 */ /* 0x000fc8000f84103f */
[----:B------:R-:W-:Y:S02]  /*7b10*/  @UP1 ULEA.HI.X UR7, UR41, UR7, UR40, 0x2, UP2 ;  /* 0x0000000729071291 */ /* 0x000fe400090f1428 */
[----:B--2---:R-:W-:Y:S01]  /*7b20*/  IMAD.U32 R14, RZ, RZ, UR6 ;  /* 0x00000006ff0e7e24 */ /* 0x004fe2000f8e00ff */
[----:B------:R-:W1:Y:S03]  /*7b30*/  @P1 LDC R12, c[0x0][0xbf0] ;  /* 0x0002fc00ff0c1b82 */ /* 0x000e660000000800 */
[----:B------:R-:W-:Y:S01]  /*7b40*/  IMAD.U32 R15, RZ, RZ, UR7 ;  /* 0x00000007ff0f7e24 */ /* 0x000fe2000f8e00ff */
[----:B----4-:R-:W-:Y:S01]  /*7b50*/  @P2 R2UR UR4, R8 ;  /* 0x00000000080422ca */ /* 0x010fe200000e0000 */
[----:B------:R-:W-:-:S06]  /*7b60*/  IMAD.U32 R8, RZ, RZ, UR8 ;  /* 0x00000008ff087e24 */ /* 0x000fcc000f8e00ff */
[----:B------:R3:W5:Y:S01]  /*7b70*/  @P0 LDG.E R8, desc[UR52][R14.64] ;  /* 0x000000340e080981 */ /* 0x000762000c1e1900 */
[----:B01----:R-:W-:Y:S07]  /*7b80*/  @P0 BRA `(.L_x_8621) ;  /* 0x0000000000100947 */ /* 0x003fee0003800000 */
[----:B------:R-:W-:Y:S05]  /*7b90*/  @!P2 BRA `(.L_x_8621) ;  /* 0x00000000000ca947 */ /* 0x000fea0003800000 */
[----:B------:R-:W2:Y:S04]  /*7ba0*/  LDG.E R9, desc[UR52][R6.64] ;  /* 0x0000003406097981 */ /* 0x000ea8000c1e1900 */
[----:B-----5:R-:W2:Y:S02]  /*7bb0*/  LDG.E R8, desc[UR52][R6.64+0x4] ;  /* 0x0000043406087981 */ /* 0x020ea4000c1e1900 */
[----:B--2---:R-:W-:-:S07]  /*7bc0*/  IMAD.IADD R8, R8, 0x1, -R9 ;  /* 0x0000000108087824 */ /* 0x004fce00078e0a09 */
.L_x_8621:
[----:B------:R-:W-:Y:S01]  /*7bd0*/  IMAD.U32 R6, RZ, RZ, UR39 ;  /* 0x00000027ff067e24 */ /* 0x000fe2000f8e00ff */
[----:B------:R-:W-:Y:S01]  /*7be0*/  USHF.R.S32.HI UR14, URZ, 0x1f, UR44 ;  /* 0x0000001f3f0e7899 */ /* 0x000fe2000801142c */
[----:B------:R-:W-:Y:S01]  /*7bf0*/  IMAD R9, R22, 0x20, R16 ;  /* 0x0000002016097824 */ /* 0x000fe200078e0210 */
[----:B------:R-:W-:Y:S01]  /*7c00*/  ULDC.64 UR12, c[0x0][0xb90] ;  /* 0x0002e400000c7ab9 */ /* 0x000fe20000000a00 */
[----:B------:R-:W-:Y:S01]  /*7c10*/  IMAD R11, R6, 0xc0, R155 ;  /* 0x000000c0060b7824 */ /* 0x000fe200078e029b */
[----:B------:R-:W-:Y:S01]  /*7c20*/  USHF.R.S32.HI UR9, URZ, 0x1f, UR4 ;  /* 0x0000001f3f097899 */ /* 0x000fe20008011404 */
[----:B------:R-:W-:Y:S01]  /*7c30*/  IMAD.WIDE R4, R9, 0x2, R4 ;  /* 0x0000000209047825 */ /* 0x000fe200078e0204 */
[----:B------:R-:W-:Y:S01]  /*7c40*/  UIMAD UR10, UR14, UR12, URZ ;  /* 0x0000000c0e0a72a4 */ /* 0x000fe2000f8e023f */
[----:B---3--:R-:W0:Y:S01]  /*7c50*/  @P1 LDC R47, c[0x0][0xbec] ;  /* 0x0002fb00ff2f1b82 */ /* 0x008e220000000800 */
[----:B------:R-:W-:Y:S01]  /*7c60*/  UMOV UR8, UR4 ;  /* 0x0000000400087c82 */ /* 0x000fe20008000000 */
[----:B------:R-:W-:Y:S01]  /*7c70*/  @P1 IMAD.HI.U32 R7, R11, R10, RZ ;  /* 0x0000000a0b071227 */ /* 0x000fe200078e00ff */
[----:B------:R-:W-:Y:S01]  /*7c80*/  USEL UR40, UR40, URZ, !UP0 ;  /* 0x0000003f28287287 */ /* 0x000fe2000c000000 */
[----:B------:R-:W-:Y:S01]  /*7c90*/  IADD3 R21, P2, R4, 0x1800, RZ ;  /* 0x0000180004157810 */ /* 0x000fe20007f5e0ff */
[----:B------:R-:W-:Y:S01]  /*7ca0*/  UIMAD.WIDE.U32 UR6, UR44, UR12, UR8 ;  /* 0x0000000c2c0672a5 */ /* 0x000fe2000f8e0008 */
[----:B------:R-:W-:Y:S01]  /*7cb0*/  IMAD.MOV.U32 R6, RZ, RZ, R11 ;  /* 0x000000ffff067224 */ /* 0x000fe200078e000b */
[----:B------:R-:W-:Y:S01]  /*7cc0*/  UIMAD UR10, UR44, UR13, UR10 ;  /* 0x0000000d2c0a72a4 */ /* 0x000fe2000f8e020a */
[----:B------:R-:W-:Y:S01]  /*7cd0*/  @P1 SHF.R.U32.HI R6, RZ, R12, R7 ;  /* 0x0000000cff061219 */ /* 0x000fe20000011607 */
[----:B------:R-:W-:Y:S01]  /*7ce0*/  USEL UR41, UR41, URZ, !UP0 ;  /* 0x0000003f29297287 */ /* 0x000fe2000c000000 */
[----:B------:R-:W-:Y:S01]  /*7cf0*/  IMAD.U32 R14, RZ, RZ, UR39 ;  /* 0x00000027ff0e7e24 */ /* 0x000fe2000f8e00ff */
[----:B------:R-:W-:Y:S01]  /*7d00*/  ULDC.64 UR12, c[0x0][0xb98] ;  /* 0x0002e600000c7ab9 */ /* 0x000fe20000000a00 */
[----:B------:R-:W-:Y:S01]  /*7d10*/  UIADD3 UR7, UR7, UR10, URZ ;  /* 0x0000000a07077290 */ /* 0x000fe2000fffe03f */
[--C-:B------:R-:W-:Y:S01]  /*7d20*/  IMAD.MOV R10, RZ, RZ, -R6.reuse ;  /* 0x000000ffff0a7224 */ /* 0x100fe200078e0a06 */
[----:B------:R-:W-:Y:S01]  /*7d30*/  UIMAD UR8, UR40, UR12, URZ ;  /* 0x0000000c280872a4 */ /* 0x000fe2000f8e023f */
[----:B------:R-:W-:Y:S01]  /*7d40*/  SHF.R.S32.HI R7, RZ, 0x1f, R6 ;  /* 0x0000001fff077819 */ /* 0x000fe20000011406 */
[----:B------:R-:W-:Y:S01]  /*7d50*/  UIMAD.WIDE.U32 UR6, UR41, UR12, UR6 ;  /* 0x0000000c290672a5 */ /* 0x000fe2000f8e0006 */
[----:B------:R-:W-:Y:S01]  /*7d60*/  IMAD R9, R41, R10, R11 ;  /* 0x0000000a29097224 */ /* 0x000fe200078e020b */
[----:B------:R-:W-:Y:S01]  /*7d70*/  UIMAD UR8, UR41, UR13, UR8 ;  /* 0x0000000d290872a4 */ /* 0x000fe2000f8e0208 */
[----:B------:R-:W-:Y:S01]  /*7d80*/  LOP3.LUT R20, R21, 0x180, RZ, 0xc0, !PT ;  /* 0x0000018015147812 */ /* 0x000fe200078ec0ff */
[----:B------:R-:W-:Y:S01]  /*7d90*/  IMAD R14, R14, 0xc0, R153 ;  /* 0x000000c00e0e7824 */ /* 0x000fe200078e0299 */
[----:B------:R-:W-:Y:S01]  /*7da0*/  IADD3 R29, P6, R4, 0x3000, RZ ;  /* 0x00003000041d7810 */ /* 0x000fe20007fde0ff */
[----:B-----5:R-:W-:Y:S01]  /*7db0*/  IMAD R45, R8, R41, RZ ;  /* 0x00000029082d7224 */ /* 0x020fe200078e02ff */
[----:B------:R-:W-:Y:S01]  /*7dc0*/  IADD3 R6, P0, R6, UR6, RZ ;  /* 0x0000000606067c10 */ /* 0x000fe2000ff1e0ff */
[----:B------:R-:W-:Y:S01]  /*7dd0*/  IMAD.U32 R12, RZ, RZ, UR8 ;  /* 0x00000008ff0c7e24 */ /* 0x000fe2000f8e00ff */
[----:B------:R-:W-:Y:S01]  /*7de0*/  SHF.R.S32.HI R10, RZ, 0x1f, R9 ;  /* 0x0000001fff0a7819 */ /* 0x000fe20000011409 */
[----:B------:R-:W-:Y:S01]  /*7df0*/  ULDC.64 UR10, c[0x0][0xaa0] ;  /* 0x0002a800000a7ab9 */ /* 0x000fe20000000a00 */
[----:B------:R-:W-:-:S02]  /*7e00*/  SHF.R.U64 R20, R20, 0x3, RZ ;  /* 0x0000000314147819 */ /* 0x000fc400000012ff */
[----:B------:R-:W-:Y:S01]  /*7e10*/  IADD3.X R7, R7, UR7, R12, P0, !PT ;  /* 0x0000000707077c10 */ /* 0x000fe200087fe40c */
[----:B------:R-:W-:Y:S01]  /*7e20*/  ULDC.64 UR6, c[0x0][0xb88] ;  /* 0x0002e20000067ab9 */ /* 0x000fe20000000a00 */
[----:B------:R-:W-:Y:S01]  /*7e30*/  LOP3.LUT R20, R20, R21, RZ, 0x3c, !PT ;  /* 0x0000001514147212 */ /* 0x000fe200078e3cff */
[----:B------:R-:W-:Y:S01]  /*7e40*/  IMAD R10, R10, UR6, RZ ;  /* 0x000000060a0a7c24 */ /* 0x000fe2000f8e02ff */
[C---:B------:R-:W-:Y:S01]  /*7e50*/  IADD3 R13, P5, R4.reuse, 0x4800, RZ ;  /* 0x00004800040d7810 */ /* 0x040fe20007fbe0ff */
[----:B------:R-:W-:Y:S01]  /*7e60*/  IMAD.WIDE.U32 R6, R9, UR6, R6 ;  /* 0x0000000609067c25 */ /* 0x000fe2000f8e0006 */
[----:B------:R-:W-:Y:S02]  /*7e70*/  IADD3 R33, P4, R4, 0x6000, RZ ;  /* 0x0000600004217810 */ /* 0x000fe40007f9e0ff */
[----:B------:R-:W-:Y:S01]  /*7e80*/  LOP3.LUT R28, R29, 0x180, RZ, 0xc0, !PT ;  /* 0x000001801d1c7812 */ /* 0x000fe200078ec0ff */
[----:B------:R-:W-:Y:S01]  /*7e90*/  IMAD R11, R9, UR7, R10 ;  /* 0x00000007090b7c24 */ /* 0x000fe2000f8e020a */
[----:B------:R-:W-:Y:S01]  /*7ea0*/  ULDC.64 UR6, c[0x0][0xb50] ;  /* 0x0002d40000067ab9 */ /* 0x000fe20000000a00 */
[----:B------:R-:W-:Y:S01]  /*7eb0*/  IMAD.X R21, RZ, RZ, R5, P2 ;  /* 0x000000ffff157224 */ /* 0x000fe200010e0605 */
[----:B------:R-:W-:Y:S01]  /*7ec0*/  LEA R10, P0, R6, UR6, 0x2 ;  /* 0x00000006060a7c11 */ /* 0x000fe2000f8010ff */
[----:B------:R-:W-:Y:S01]  /*7ed0*/  IMAD.IADD R7, R7, 0x1, R11 ;  /* 0x0000000107077824 */ /* 0x000fe200078e020b */
[----:B------:R-:W-:-:S02]  /*7ee0*/  LOP3.LUT R9, R4, 0x180, RZ, 0xc0, !PT ;  /* 0x0000018004097812 */ /* 0x000fc400078ec0ff */
[----:B------:R-:W-:Y:S01]  /*7ef0*/  LOP3.LUT R12, R13, 0x180, RZ, 0xc0, !PT ;  /* 0x000001800d0c7812 */ /* 0x000fe200078ec0ff */
[----:B------:R-:W-:Y:S01]  /*7f00*/  SHFL.IDX PT, R36, R10, RZ, 0x1c1f ;  /* 0x001c1fff0a247589 */ /* 0x000fe200000e0000 */
[----:B------:R-:W-:Y:S01]  /*7f10*/  LEA.HI.X R11, R6, UR7, R7, 0x2, P0 ;  /* 0x00000007060b7c11 */ /* 0x000fe200080f1407 */
[----:B------:R-:W-:Y:S01]  /*7f20*/  VIADD R6, R14, 0x8 ;  /* 0x000000080e067836 */ /* 0x000fe20000000000 */
[----:B------:R-:W-:Y:S01]  /*7f30*/  LOP3.LUT P0, RZ, R23, 0x3, RZ, 0xc0, !PT ;  /* 0x0000000317ff7812 */ /* 0x000fe2000780c0ff */
[----:B------:R-:W-:Y:S01]  /*7f40*/  SHFL.IDX PT, R38, R10, 0x1, 0x1c1f ;  /* 0x003c1f000a267f89 */ /* 0x000fe200000e0000 */
[----:B------:R-:W-:Y:S02]  /*7f50*/  IADD3 R7, P3, R4, 0x7800, RZ ;  /* 0x0000780004077810 */ /* 0x000fe40007f7e0ff */
[-C--:B------:R-:W-:Y:S01]  /*7f60*/  ISETP.GE.OR P2, PT, R14, R45.reuse, P0 ;  /* 0x0000002d0e00720c */ /* 0x080fe20000746670 */
[----:B------:R-:W1:Y:S01]  /*7f70*/  SHFL.IDX PT, R37, R11, RZ, 0x1c1f ;  /* 0x001c1fff0b257589 */ /* 0x000e6200000e0000 */
[----:B------:R-:W-:-:S02]  /*7f80*/  ISETP.GE.OR P0, PT, R6, R45, P0 ;  /* 0x0000002d0600720c */ /* 0x000fc40000706670 */
[----:B------:R-:W-:Y:S01]  /*7f90*/  SHF.R.U64 R9, R9, 0x3, RZ ;  /* 0x0000000309097819 */ /* 0x000fe200000012ff */
[----:B------:R-:W2:Y:S01]  /*7fa0*/  SHFL.IDX PT, R39, R11, 0x1, 0x1c1f ;  /* 0x003c1f000b277f89 */ /* 0x000ea200000e0000 */
[----:B------:R-:W-:Y:S01]  /*7fb0*/  LOP3.LUT R32, R33, 0x180, RZ, 0xc0, !PT ;  /* 0x0000018021207812 */ /* 0x000fe200078ec0ff */
[----:B------:R-:W-:Y:S01]  /*7fc0*/  UIMAD UR8, UR9, UR10, URZ ;  /* 0x0000000a090872a4 */ /* 0x000fe2000f8e023f */
[----:B------:R-:W-:Y:S02]  /*7fd0*/  LOP3.LUT R6, R7, 0x180, RZ, 0xc0, !PT ;  /* 0x0000018007067812 */ /* 0x000fe400078ec0ff */
[----:B------:R-:W-:Y:S02]  /*7fe0*/  SHF.R.U64 R28, R28, 0x3, RZ ;  /* 0x000000031c1c7819 */ /* 0x000fe400000012ff */
[----:B------:R-:W-:Y:S01]  /*7ff0*/  SHF.R.U64 R12, R12, 0x3, RZ ;  /* 0x000000030c0c7819 */ /* 0x000fe200000012ff */
[----:B------:R-:W-:Y:S01]  /*8000*/  UIMAD.WIDE.U32 UR6, UR4, UR10, URZ ;  /* 0x0000000a040672a5 */ /* 0x000fe2000f8e003f */
[----:B------:R-:W-:Y:S01]  /*8010*/  LOP3.LUT R8, R9, R4, RZ, 0x3c, !PT ;  /* 0x0000000409087212 */ /* 0x000fe200078e3cff */
[--C-:B------:R-:W-:Y:S01]  /*8020*/  IMAD.X R25, RZ, RZ, R5.reuse, P3 ;  /* 0x000000ffff197224 */ /* 0x100fe200018e0605 */
[----:B------:R-:W-:Y:S01]  /*8030*/  SHF.R.U64 R32, R32, 0x3, RZ ;  /* 0x0000000320207819 */ /* 0x000fe200000012ff */
[----:B-1----:R-:W-:Y:S01]  /*8040*/  @!P2 ST.E desc[UR52][R36.64], R0 ;  /* 0x000000002400a985 */ /* 0x002fe2000c101934 */
[----:B------:R-:W-:Y:S01]  /*8050*/  SHF.R.U64 R4, R6, 0x3, RZ ;  /* 0x0000000306047819 */ /* 0x000fe200000012ff */
[----:B------:R-:W-:Y:S01]  /*8060*/  UIMAD UR8, UR4, UR11, UR8 ;  /* 0x0000000b040872a4 */ /* 0x000fe2000f8e0208 */
[----:B------:R-:W-:Y:S01]  /*8070*/  LOP3.LUT R28, R28, R29, RZ, 0x3c, !PT ;  /* 0x0000001d1c1c7212 */ /* 0x000fe200078e3cff */
[----:B--2---:R1:W-:Y:S01]  /*8080*/  @!P0 ST.E desc[UR52][R38.64], R2 ;  /* 0x0000000226008985 */ /* 0x0043e2000c101934 */
[----:B------:R-:W-:Y:S01]  /*8090*/  LOP3.LUT R12, R12, R13, RZ, 0x3c, !PT ;  /* 0x0000000d0c0c7212 */ /* 0x000fe200078e3cff */
[--C-:B------:R-:W-:Y:S01]  /*80a0*/  IMAD.X R29, RZ, RZ, R5.reuse, P6 ;  /* 0x000000ffff1d7224 */ /* 0x100fe200030e0605 */
[----:B------:R-:W-:Y:S01]  /*80b0*/  LOP3.LUT R32, R32, R33, RZ, 0x3c, !PT ;  /* 0x0000002120207212 */ /* 0x000fe200078e3cff */
[--C-:B------:R-:W-:Y:S01]  /*80c0*/  IMAD.X R13, RZ, RZ, R5.reuse, P5 ;  /* 0x000000ffff0d7224 */ /* 0x100fe200028e0605 */
[----:B------:R-:W-:Y:S01]  /*80d0*/  LOP3.LUT R24, R4, R7, RZ, 0x3c, !PT ;  /* 0x0000000704187212 */ /* 0x000fe200078e3cff */
[--C-:B------:R-:W-:Y:S01]  /*80e0*/  IMAD.X R33, RZ, RZ, R5.reuse, P4 ;  /* 0x000000ffff217224 */ /* 0x100fe200020e0605 */
[----:B------:R-:W-:Y:S01]  /*80f0*/  ULDC.64 UR10, c[0x0][0xae8] ;  /* 0x0002ba00000a7ab9 */ /* 0x000fe20000000a00 */
[----:B------:R-:W-:Y:S01]  /*8100*/  IMAD.MOV.U32 R9, RZ, RZ, R5 ;  /* 0x000000ffff097224 */ /* 0x000fe200078e0005 */
[----:B------:R-:W-:Y:S01]  /*8110*/  UIADD3 UR7, UR7, UR8, URZ ;  /* 0x0000000807077290 */ /* 0x000fe2000fffe03f */
[----:B------:R2:W5:Y:S01]  /*8120*/  LD.E.128 R4, desc[UR52][R20.64] ;  /* 0x0000003414047980 */ /* 0x000562000c101d00 */
[----:B-1----:R-:W1:Y:S01]  /*8130*/  @P1 LDC R39, c[0x0][0xbf0] ;  /* 0x0002fc00ff271b82 */ /* 0x002e620000000800 */
[----:B------:R-:W-:Y:S01]  /*8140*/  IMAD R0, R19, 0x60, R22 ;  /* 0x0000006013007824 */ /* 0x000fe200078e0216 */
[----:B------:R-:W-:Y:S01]  /*8150*/  UIMAD UR4, UR14, UR10, URZ ;  /* 0x0000000a0e0472a4 */ /* 0x000fe2000f8e023f */
[----:B------:R-:W5:Y:S01]  /*8160*/  LD.E.128 R8, desc[UR52][R8.64] ;  /* 0x0000003408087980 */ /* 0x000f62000c101d00 */
[----:B------:R-:W-:-:S03]  /*8170*/  ULDC.64 UR8, c[0x0][0xaf0] ;  /* 0x0002bc0000087ab9 */ /* 0x000fc60000000a00 */
[----:B------:R-:W5:Y:S01]  /*8180*/  LD.E.128 R28, desc[UR52][R28.64] ;  /* 0x000000341c1c7980 */ /* 0x000f62000c101d00 */
[----:B--2---:R-:W-:Y:S01]  /*8190*/  IMAD.U32 R21, RZ, RZ, UR39 ;  /* 0x00000027ff157e24 */ /* 0x004fe2000f8e00ff */
[----:B------:R-:W-:Y:S02]  /*81a0*/  UIMAD UR4, UR44, UR11, UR4 ;  /* 0x0000000b2c0472a4 */ /* 0x000fe4000f8e0204 */
[----:B------:R-:W-:Y:S01]  /*81b0*/  UIMAD.WIDE.U32 UR6, UR44, UR10, UR6 ;  /* 0x0000000a2c0672a5 */ /* 0x000fe2000f8e0006 */
[----:B------:R-:W-:Y:S01]  /*81c0*/  IMAD R36, R21, 0xc0, R0 ;  /* 0x000000c015247824 */ /* 0x000fe200078e0200 */
[----:B------:R-:W5:Y:S02]  /*81d0*/  LD.E.128 R12, desc[UR52][R12.64] ;  /* 0x000000340c0c7980 */ /* 0x000f64000c101d00 */
[----:B------:R-:W-:Y:S01]  /*81e0*/  UIADD3 UR7, UR7, UR4, URZ ;  /* 0x0000000407077290 */ /* 0x000fe2000fffe03f */
[----:B0-----:R-:W-:Y:S01]  /*81f0*/  @P1 IMAD.HI.U32 R0, R36, R47, RZ ;  /* 0x0000002f24001227 */ /* 0x001fe200078e00ff */
[----:B------:R-:W-:Y:S01]  /*8200*/  UIMAD UR4, UR40, UR8, URZ ;  /* 0x00000008280472a4 */ /* 0x000fe2000f8e023f */
[----:B------:R-:W5:Y:S02]  /*8210*/  LD.E.128 R32, desc[UR52][R32.64] ;  /* 0x0000003420207980 */ /* 0x000f64000c101d00 */
[----:B------:R-:W-:Y:S01]  /*8220*/  IMAD.MOV.U32 R37, RZ, RZ, R36 ;  /* 0x000000ffff257224 */ /* 0x000fe200078e0024 */
[----:B------:R-:W-:Y:S01]  /*8230*/  UIMAD UR4, UR41, UR9, UR4 ;  /* 0x00000009290472a4 */ /* 0x000fe2000f8e0204 */
[----:B------:R-:W5:Y:S01]  /*8240*/  LD.E.128 R24, desc[UR52][R24.64] ;  /* 0x0000003418187980 */ /* 0x000f62000c101d00 */
[----:B------:R-:W-:Y:S01]  /*8250*/  UIMAD.WIDE.U32 UR6, UR41, UR8, UR6 ;  /* 0x00000008290672a5 */ /* 0x000fe2000f8e0006 */
[----:B-1----:R-:W-:-:S02]  /*8260*/  @P1 SHF.R.U32.HI R37, RZ, R39, R0 ;  /* 0x00000027ff251219 */ /* 0x002fc40000011600 */
[----:B------:R-:W-:Y:S01]  /*8270*/  ULDC.64 UR8, c[0x0][0xae0] ;  /* 0x0002b80000087ab9 */ /* 0x000fe20000000a00 */
[----:B------:R-:W-:Y:S01]  /*8280*/  UIADD3 UR4, UR7, UR4, URZ ;  /* 0x0000000407047290 */ /* 0x000fe2000fffe03f */
[--C-:B------:R-:W-:Y:S01]  /*8290*/  SHF.R.S32.HI R0, RZ, 0x1f, R37.reuse ;  /* 0x0000001fff007819 */ /* 0x100fe20000011425 */
        /* <DEDUP_REMOVED lines=18> */
[----:B------:R-:W-:Y:S02]  /*83c0*/  IMAD.U32 R41, RZ, RZ, UR39 ;  /* 0x00000027ff297e24 */ /* 0x000fe4000f8e00ff */
[----:B------:R-:W-:Y:S02]  /*83d0*/  IMAD R37, R39, UR7, R0 ;  /* 0x0000000727257c24 */ /* 0x000fe4000f8e0200 */
[----:B------:R-:W-:Y:S02]  /*83e0*/  IMAD R0, R41, 0xc0, R22 ;  /* 0x000000c029007824 */ /* 0x000fe400078e0216 */
[----:B------:R-:W-:Y:S01]  /*83f0*/  IMAD.WIDE.U32 R20, R39, UR6, R20 ;  /* 0x0000000627147c25 */ /* 0x000fe2000f8e0014 */
[----:B------:R-:W-:-:S02]  /*8400*/  ULDC.64 UR6, c[0x0][0xa80] ;  /* 0x0002a00000067ab9 */ /* 0x000fc40000000a00 */
[----:B------:R-:W-:Y:S01]  /*8410*/  ISETP.GE.AND P0, PT, R0, R45, PT ;  /* 0x0000002d0000720c */ /* 0x000fe20003f06270 */
[----:B------:R-:W-:Y:S01]  /*8420*/  IMAD.IADD R21, R21, 0x1, R37 ;  /* 0x0000000115157824 */ /* 0x000fe200078e0225 */
[----:B------:R-:W-:Y:S01]  /*8430*/  LEA R40, P1, R20, UR6, 0x1 ;  /* 0x0000000614287c11 */ /* 0x000fe2000f8208ff */
[----:B------:R-:W-:-:S03]  /*8440*/  VIADD R3, R3, 0x19c20 ;  /* 0x00019c2003037836 */ /* 0x000fc60000000000 */
[----:B------:R-:W-:Y:S02]  /*8450*/  LEA.HI.X R41, R20, UR7, R21, 0x1, P1 ;  /* 0x0000000714297c11 */ /* 0x000fe400088f0c15 */
[----:B------:R-:W-:Y:S01]  /*8460*/  PRMT R3, RZ, 0x654, R3 ;  /* 0x00000654ff037816 */ /* 0x000fe20000000003 */
[----:B0-----:R0:W1:Y:S01]  /*8470*/  SHFL.IDX PT, R20, R40, RZ, 0x1c1f ;  /* 0x001c1fff28147589 */ /* 0x00106200000e0000 */
[----:B------:R-:W-:Y:S02]  /*8480*/  BSSY B1, `(.L_x_8622) ;  /* 0x0000011000017945 */ /* 0x000fe40003800000 */
[----:B------:R0:W-:Y:S01]  /*8490*/  SYNCS.ARRIVE.TRANS64.RED.A1T0 RZ, [R3+URZ], RZ ;  /* 0x000000ff03ff79a7 */ /* 0x0001e2000810043f */
[----:B------:R0:W2:Y:S01]  /*84a0*/  SHFL.IDX PT, R21, R41, RZ, 0x1c1f ;  /* 0x001c1fff29157589 */ /* 0x0000a200000e0000 */
[----:B------:R-:W-:Y:S01]  /*84b0*/  SHF.R.S32.HI R42, RZ, 0x1f, R17 ;  /* 0x0000001fff2a7819 */ /* 0x000fe20000011411 */
[----:B------:R-:W-:Y:S06]  /*84c0*/  @P0 BRA `(.L_x_8623) ;  /* 0x0000000000300947 */ /* 0x000fec0003800000 */
[----:B------:R-:W-:Y:S02]  /*84d0*/  ULDC UR4, c[0x0][0xac8] ;  /* 0x0002b20000047ab9 */ /* 0x000fe40000000800 */
[----:B------:R-:W-:Y:S02]  /*84e0*/  ISETP.GE.AND P1, PT, R17, UR4, PT ;  /* 0x0000000411007c0c */ /* 0x000fe4000bf26270 */
[----:B------:R-:W-:Y:S02]  /*84f0*/  ISETP.GE.AND P2, PT, R18, UR4, PT ;  /* 0x0000000412007c0c */ /* 0x000fe4000bf46270 */
[----:B------:R-:W-:-:S09]  /*8500*/  ISETP.GE.AND P0, PT, R16, UR4, PT ;  /* 0x0000000410007c0c */ /* 0x000fd2000bf06270 */
[CC--:B-1----:R-:W-:Y:S02]  /*8510*/  @!P1 LEA R36, P3, R17.reuse, R20.reuse, 0x1 ;  /* 0x0000001411249211 */ /* 0x0c2fe400078608ff */
[----:B------:R-:W-:Y:S02]  /*8520*/  @!P2 LEA R38, P4, R18, R20, 0x1 ;  /* 0x000000141226a211 */ /* 0x000fe400078808ff */
[----:B0-2---:R-:W-:Y:S01]  /*8530*/  @!P0 IMAD.WIDE R2, R16, 0x2, R20 ;  /* 0x0000000210028825 */ /* 0x005fe200078e0214 */
[-C--:B------:R-:W-:Y:S02]  /*8540*/  @!P1 LEA.HI.X R37, R17, R21.reuse, R42, 0x1, P3 ;  /* 0x0000001511259211 */ /* 0x080fe400018f0c2a */
[----:B------:R-:W-:Y:S02]  /*8550*/  @!P2 LEA.HI.X R39, R18, R21, R157, 0x1, P4 ;  /* 0x000000151227a211 */ /* 0x000fe400020f0c9d */
[----:B-----5:R3:W-:Y:S04]  /*8560*/  @!P0 ST.E.128 desc[UR52][R2.64], R8 ;  /* 0x0000000802008985 */ /* 0x0207e8000c101d34 */
[----:B------:R3:W-:Y:S04]  /*8570*/  @!P1 ST.E.128 desc[UR52][R36.64], R28 ;  /* 0x0000001c24009985 */ /* 0x0007e8000c101d34 */
[----:B------:R3:W-:Y:S02]  /*8580*/  @!P2 ST.E.128 desc[UR52][R38.64], R32 ;  /* 0x000000202600a985 */ /* 0x0007e4000c101d34 */
.L_x_8623:
[----:B------:R-:W-:Y:S05]  /*8590*/  BSYNC B1 ;  /* 0x0000000000017941 */ /* 0x000fea0003800000 */
.L_x_8622:
[----:B------:R-:W-:Y:S01]  /*85a0*/  VIADD R0, R0, 0x60 ;  /* 0x0000006000007836 */ /* 0x000fe20000000000 */
[----:B---3-5:R3:W4:Y:S04]  /*85b0*/  SHFL.IDX PT, R9, R41, 0x1, 0x1c1f ;  /* 0x003c1f0029097f89 */ /* 0x02872800000e0000 */
[----:B------:R-:W-:Y:S01]  /*85c0*/  ISETP.GE.AND P0, PT, R0, R45, PT ;  /* 0x0000002d0000720c */ /* 0x000fe20003f06270 */
[----:B------:R3:W0:-:S12]  /*85d0*/  SHFL.IDX PT, R8, R40, 0x1, 0x1c1f ;  /* 0x003c1f0028087f89 */ /* 0x00061800000e0000 */
[----:B---3--:R-:W-:Y:S05]  /*85e0*/  @P0 BRA `(.L_x_8624) ;  /* 0x0000000800c40947 */ /* 0x008fea0003800000 */
[----:B------:R-:W-:Y:S02]  /*85f0*/  ULDC UR4, c[0x0][0xac8] ;  /* 0x0002b20000047ab9 */ /* 0x000fe40000000800 */
[----:B------:R-:W-:Y:S02]  /*8600*/  ISETP.GE.AND P2, PT, R17, UR4, PT ;  /* 0x0000000411007c0c */ /* 0x000fe4000bf46270 */
[----:B------:R-:W-:-:S11]  /*8610*/  ISETP.GE.AND P1, PT, R16, UR4, PT ;  /* 0x0000000410007c0c */ /* 0x000fd6000bf26270 */
[C---:B0-----:R-:W-:Y:S02]  /*8620*/  @!P2 LEA R10, P0, R17.reuse, R8, 0x1 ;  /* 0x00000008110aa211 */ /* 0x041fe400078008ff */
[----:B----4-:R-:W-:Y:S02]  /*8630*/  @!P1 IMAD.WIDE R2, R16, 0x2, R8 ;  /* 0x0000000210029825 */ /* 0x010fe400078e0208 */
        /* <DEDUP_REMOVED lines=9> */
.L_x_8620:
        /* <DEDUP_REMOVED lines=35> */
.L_x_8625:
        /* <DEDUP_REMOVED lines=46> */
.L_x_8627:
[----:B------:R-:W-:Y:S05]  /*8be0*/  BSYNC B1 ;  /* 0x0000000000017941 */ /* 0x000fea0003800000 */
.L_x_8626:
[----:B0-----:R-:W0:Y:S01]  /*8bf0*/  @P0 LDC R3, c[0x0][0xbf0] ;  /* 0x0002fc00ff030b82 */ /* 0x001e220000000800 */
[----:B------:R-:W-:Y:S01]  /*8c00*/  ULDC.64 UR12, c[0x0][0xaa0] ;  /* 0x0002a800000c7ab9 */ /* 0x000fe20000000a00 */
[----:B------:R-:W-:Y:S01]  /*8c10*/  IMAD.U32 R5, RZ, RZ, UR39 ;  /* 0x00000027ff057e24 */ /* 0x000fe2000f8e00ff */
[----:B------:R-:W-:Y:S01]  /*8c20*/  UIMAD UR8, UR9, UR12, URZ ;  /* 0x0000000c090872a4 */ /* 0x000fe2000f8e023f */
[----:B------:R-:W-:Y:S01]  /*8c30*/  IMAD R2, R19, 0x60, R22 ;  /* 0x0000006013027824 */ /* 0x000fe200078e0216 */
        /* <DEDUP_REMOVED lines=32> */
[----:B------:R-:W-:Y:S02]  /*8e40*/  IMAD.U32 R9, RZ, RZ, UR39 ;  /* 0x00000027ff097e24 */ /* 0x000fe4000f8e00ff */
[----:B------:R-:W-:Y:S02]  /*8e50*/  IMAD R4, R4, UR6, RZ ;  /* 0x0000000604047c24 */ /* 0x000fe4000f8e02ff */
[----:B-----5:R-:W-:Y:S02]  /*8e60*/  IMAD R11, R0, R11, RZ ;  /* 0x0000000b000b7224 */ /* 0x020fe400078e02ff */
[----:B------:R-:W-:Y:S02]  /*8e70*/  IMAD R0, R9, 0xc0, R22 ;  /* 0x000000c009007824 */ /* 0x000fe400078e0216 */
[----:B------:R-:W-:-:S02]  /*8e80*/  IMAD R5, R7, UR7, R4 ;  /* 0x0000000707057c24 */ /* 0x000fc4000f8e0204 */
[----:B------:R-:W-:Y:S01]  /*8e90*/  IMAD.WIDE.U32 R2, R7, UR6, R2 ;  /* 0x0000000607027c25 */ /* 0x000fe2000f8e0002 */
[----:B------:R-:W-:Y:S01]  /*8ea0*/  ISETP.GE.AND P0, PT, R0, R11, PT ;  /* 0x0000000b0000720c */ /* 0x000fe20003f06270 */
[----:B------:R-:W-:Y:S02]  /*8eb0*/  ULDC.64 UR6, c[0x0][0xa80] ;  /* 0x0002a00000067ab9 */ /* 0x000fe40000000a00 */
[----:B------:R-:W-:Y:S01]  /*8ec0*/  IMAD.IADD R3, R3, 0x1, R5 ;  /* 0x0000000103037824 */ /* 0x000fe200078e0205 */
[----:B------:R-:W-:-:S04]  /*8ed0*/  LEA R4, P1, R2, UR6, 0x1 ;  /* 0x0000000602047c11 */ /* 0x000fc8000f8208ff */
[----:B------:R-:W-:Y:S02]  /*8ee0*/  LEA.HI.X R5, R2, UR7, R3, 0x1, P1 ;  /* 0x0000000702057c11 */ /* 0x000fe400088f0c03 */
[----:B------:R0:W1:Y:S04]  /*8ef0*/  SHFL.IDX PT, R2, R4, RZ, 0x1c1f ;  /* 0x001c1fff04027589 */ /* 0x00006800000e0000 */
[----:B------:R0:W2:Y:S01]  /*8f00*/  SHFL.IDX PT, R3, R5, RZ, 0x1c1f ;  /* 0x001c1fff05037589 */ /* 0x0000a200000e0000 */
[----:B------:R-:W-:Y:S05]  /*8f10*/  @P0 BRA `(.L_x_8629) ;  /* 0x0000000000300947 */ /* 0x000fea0003800000 */
[----:B------:R-:W-:Y:S02]  /*8f20*/  ULDC UR4, c[0x0][0xac8] ;  /* 0x0002b20000047ab9 */ /* 0x000fe40000000800 */
[----:B------:R-:W-:Y:S02]  /*8f30*/  ISETP.GE.AND P3, PT, R17, UR4, PT ;  /* 0x0000000411007c0c */ /* 0x000fe4000bf66270 */
[----:B------:R-:W-:Y:S02]  /*8f40*/  ISETP.GE.AND P4, PT, R18, UR4, PT ;  /* 0x0000000412007c0c */ /* 0x000fe4000bf86270 */
[----:B------:R-:W-:-:S09]  /*8f50*/  ISETP.GE.AND P2, PT, R16, UR4, PT ;  /* 0x0000000410007c0c */ /* 0x000fd2000bf46270 */
[CC--:B-1----:R-:W-:Y:S02]  /*8f60*/  @!P3 LEA R8, P0, R17.reuse, R2.reuse, 0x1 ;  /* 0x000000021108b211 */ /* 0x0c2fe400078008ff */
[----:B------:R-:W-:Y:S02]  /*8f70*/  @!P4 LEA R12, P1, R18, R2, 0x1 ;  /* 0x00000002120cc211 */ /* 0x000fe400078208ff */
[----:B--2---:R-:W-:Y:S01]  /*8f80*/  @!P2 IMAD.WIDE R6, R16, 0x2, R2 ;  /* 0x000000021006a825 */ /* 0x004fe200078e0202 */
[-C--:B------:R-:W-:Y:S02]  /*8f90*/  @!P3 LEA.HI.X R9, R17, R3.reuse, R10, 0x1, P0 ;  /* 0x000000031109b211 */ /* 0x080fe400000f0c0a */
[----:B------:R-:W-:Y:S02]  /*8fa0*/  @!P4 LEA.HI.X R13, R18, R3, R157, 0x1, P1 ;  /* 0x00000003120dc211 */ /* 0x000fe400008f0c9d */
[----:B------:R3:W-:Y:S04]  /*8fb0*/  @!P2 ST.E.128 desc[UR52][R6.64], RZ ;  /* 0x000000ff0600a985 */ /* 0x0007e8000c101d34 */
[----:B------:R3:W-:Y:S04]  /*8fc0*/  @!P3 ST.E.128 desc[UR52][R8.64], RZ ;  /* 0x000000ff0800b985 */ /* 0x0007e8000c101d34 */
[----:B------:R3:W-:Y:S02]  /*8fd0*/  @!P4 ST.E.128 desc[UR52][R12.64], RZ ;  /* 0x000000ff0c00c985 */ /* 0x0007e4000c101d34 */
.L_x_8629:
[----:B------:R-:W-:Y:S05]  /*8fe0*/  BSYNC B1 ;  /* 0x0000000000017941 */ /* 0x000fea0003800000 */
.L_x_8628:
[----:B------:R-:W-:Y:S01]  /*8ff0*/  VIADD R0, R0, 0x60 ;  /* 0x0000006000007836 */ /* 0x000fe20000000000 */
[----:B--2---:R2:W4:Y:S04]  /*9000*/  SHFL.IDX PT, R3, R5, 0x1, 0x1c1f ;  /* 0x003c1f0005037f89 */ /* 0x00452800000e0000 */
[----:B------:R-:W-:Y:S01]  /*9010*/  ISETP.GE.AND P0, PT, R0, R11, PT ;  /* 0x0000000b0000720c */ /* 0x000fe20003f06270 */
[----:B-1----:R2:W1:-:S12]  /*9020*/  SHFL.IDX PT, R2, R4, 0x1, 0x1c1f ;  /* 0x003c1f0004027f89 */ /* 0x00245800000e0000 */
[----:B--2---:R-:W-:Y:S05]  /*9030*/  @P0 BRA `(.L_x_8624) ;  /* 0x0000000000300947 */ /* 0x004fea0003800000 */
[----:B------:R-:W-:Y:S02]  /*9040*/  ULDC UR4, c[0x0][0xac8] ;  /* 0x0002b20000047ab9 */ /* 0x000fe40000000800 */
[----:B------:R-:W-:Y:S02]  /*9050*/  ISETP.GE.AND P3, PT, R17, UR4, PT ;  /* 0x0000000411007c0c */ /* 0x000fe4000bf66270 */
[----:B------:R-:W-:Y:S02]  /*9060*/  ISETP.GE.AND P4, PT, R18, UR4, PT ;  /* 0x0000000412007c0c */ /* 0x000fe4000bf86270 */
[----:B------:R-:W-:-:S09]  /*9070*/  ISETP.GE.AND P2, PT, R16, UR4, PT ;  /* 0x0000000410007c0c */ /* 0x000fd2000bf46270 */
[CC--:B-1-3--:R-:W-:Y:S02]  /*9080*/  @!P3 LEA R6, P0, R17.reuse, R2.reuse, 0x1 ;  /* 0x000000021106b211 */ /* 0x0cafe400078008ff */
[----:B------:R-:W-:Y:S02]  /*9090*/  @!P4 LEA R8, P1, R18, R2, 0x1 ;  /* 0x000000021208c211 */ /* 0x000fe400078208ff */
[----:B0---4-:R-:W-:Y:S01]  /*90a0*/  @!P2 IMAD.WIDE R4, R16, 0x2, R2 ;  /* 0x000000021004a825 */ /* 0x011fe200078e0202 */
[-C--:B------:R-:W-:Y:S02]  /*90b0*/  @!P3 LEA.HI.X R7, R17, R3.reuse, R10, 0x1, P0 ;  /* 0x000000031107b211 */ /* 0x080fe400000f0c0a */
[----:B------:R-:W-:Y:S02]  /*90c0*/  @!P4 LEA.HI.X R9, R18, R3, R157, 0x1, P1 ;  /* 0x000000031209c211 */ /* 0x000fe400008f0c9d */
[----:B------:R0:W-:Y:S04]  /*90d0*/  @!P2 ST.E.128 desc[UR52][R4.64], RZ ;  /* 0x000000ff0400a985 */ /* 0x0001e8000c101d34 */
[----:B------:R0:W-:Y:S04]  /*90e0*/  @!P3 ST.E.128 desc[UR52][R6.64], RZ ;  /* 0x000000ff0600b985 */ /* 0x0001e8000c101d34 */
[----:B------:R0:W-:Y:S02]  /*90f0*/  @!P4 ST.E.128 desc[UR52][R8.64], RZ ;  /* 0x000000ff0800c985 */ /* 0x0001e4000c101d34 */
.L_x_8624:
[----:B------:R-:W-:Y:S05]  /*9100*/  BSYNC B0 ;  /* 0x0000000000007941 */ /* 0x000fea0003800000 */
.L_x_8619:
[----:B------:R-:W-:Y:S02]  /*9110*/  ULDC UR4, c[0x0][0xc3c] ;  /* 0x00030f0000047ab9 */ /* 0x000fe40000000800 */
[----:B------:R-:W-:-:S13]  /*9120*/  ISETP.GE.AND P0, PT, R43, UR4, PT ;  /* 0x000000042b007c0c */ /* 0x000fda000bf06270 */
[----:B------:R-:W-:Y:S05]  /*9130*/  @!P0 BRA `(.L_x_8630) ;  /* 0xffffff7c00248947 */ /* 0x000fea000383ffff */
[----:B------:R-:W-:Y:S05]  /*9140*/  EXIT ;  /* 0x000000000000794d */ /* 0x000fea0003800000 */
.L_x_8593:
        /* <DEDUP_REMOVED lines=17> */
[----:B------:R0:W-:Y:S01]  /*9260*/  STL [R1], R4 ;  /* 0x0000000401007387 */ /* 0x0001e20000100800 */
[----:B------:R-:W-:Y:S06]  /*9270*/  BAR.ARV 0x4, 0x200 ;  /* 0x0108000000007b1d */ /* 0x000fec0000002000 */
[----:B------:R-:W-:Y:S07]  /*9280*/  BRA `(.L_x_8632) ;  /* 0x0000000800307947 */ /* 0x000fee0003800000 */
.L_x_8631:
        /* <DEDUP_REMOVED lines=28> */
[----:B-1----:R-:W-:Y:S02]  /*9450*/  SEL R7, R2, RZ, P5 ;  /* 0x000000ff02077207 */ /* 0x002fe40002800000 */
[----:B------:R-:W1:Y:S03]  /*9460*/  LDC R2, c[0x0][0xc38] ;  /* 0x00030e00ff027b82 */ /* 0x000e660000000800 */
[----:B------:R-:W-:Y:S02]  /*9470*/  IMAD.IADD R11, R8, 0x1, R7 ;  /* 0x00000001080b7824 */ /* 0x000fe400078e0207 */
[----:B------:R-:W-:-:S03]  /*9480*/  IMAD.MOV.U32 R7, RZ, RZ, RZ ;  /* 0x000000ffff077224 */ /* 0x000fc600078e00ff */
[----:B------:R-:W1:Y:S02]  /*9490*/  SHFL.IDX PT, R9, R11, 0x1f, 0x1f ;  /* 0x03e01f000b097f89 */ /* 0x000e6400000e0000 */
[----:B-1----:R-:W-:-:S04]  /*94a0*/  IMAD R9, R9, R2, RZ ;  /* 0x0000000209097224 */ /* 0x002fc800078e02ff */
[----:B------:R-:W-:Y:S01]  /*94b0*/  IMAD.MOV.U32 R10, RZ, RZ, R9 ;  /* 0x000000ffff0a7224 */ /* 0x000fe200078e0009 */
[----:B0-----:R-:W-:-:S13]  /*94c0*/  ISETP.GT.AND P6, PT, R9, R6, PT ;  /* 0x000000060900720c */ /* 0x001fda0003fc4270 */
[----:B------:R-:W-:Y:S05]  /*94d0*/  @P6 BRA `(.L_x_8633) ;  /* 0x0000000000a46947 */ /* 0x000fea0003800000 */
[----:B------:R-:W-:Y:S01]  /*94e0*/  IMAD.MOV.U32 R9, RZ, RZ, R10 ;  /* 0x000000ffff097224 */ /* 0x000fe200078e000a */
[----:B------:R-:W-:Y:S01]  /*94f0*/  UMOV UR45, URZ ;  /* 0x0000003f002d7c82 */ /* 0x000fe20008000000 */
[----:B------:R-:W-:Y:S01]  /*9500*/  ULDC UR6, c[0x0][0xc3c] ;  /* 0x00030f0000067ab9 */ /* 0x000fe20000000800 */
[----:B------:R-:W-:-:S05]  /*9510*/  ULDC UR5, c[0x0][0xc3c] ;  /* 0x00030f0000057ab9 */ /* 0x000fca0000000800 */
.L_x_8637:
        /* <DEDUP_REMOVED lines=14> */
.L_x_8636:
[----:B------:R-:W-:Y:S05]  /*9600*/  BSYNC B0 ;  /* 0x0000000000007941 */ /* 0x000fea0003800000 */
.L_x_8635:
        /* <DEDUP_REMOVED lines=21> */
[----:B------:R-:W-:-:S07]  /*9760*/  IMAD.MOV.U32 R11, RZ, RZ, R13 ;  /* 0x000000ffff0b7224 */ /* 0x000fce00078e000d */
.L_x_8633:
        /* <DEDUP_REMOVED lines=17> */
.L_x_8638:
[----:B0-----:R-:W-:Y:S01]  /*9880*/  IMAD.MOV R9, RZ, RZ, -R3 ;  /* 0x000000ffff097224 */ /* 0x001fe200078e0a03 */
[----:B------:R-:W-:Y:S01]  /*9890*/  UIADD3 UR45, UR4, UR45, URZ ;  /* 0x0000002d042d7290 */ /* 0x000fe2000fffe03f */
[----:B--2---:R-:W-:Y:S01]  /*98a0*/  IMAD R10, R7, R2, R10 ;  /* 0x00000002070a7224 */ /* 0x004fe200078e020a */
[----:B------:R-:W-:Y:S01]  /*98b0*/  IABS R2, R4 ;  /* 0x0000000400027213 */ /* 0x000fe20000000000 */
[----:B------:R-:W-:Y:S02]  /*98c0*/  IMAD.MOV.U32 R7, RZ, RZ, R9 ;  /* 0x000000ffff077224 */ /* 0x000fe400078e0009 */
[----:B------:R-:W-:Y:S01]  /*98d0*/  IMAD.IADD R9, R6, 0x1, -R10 ;  /* 0x0000000106097824 */ /* 0x000fe200078e0a0a */
[----:B------:R0:W-:Y:S01]  /*98e0*/  STL [R1], R10 ;  /* 0x0000000a01007387 */ /* 0x0001e20000100800 */
[----:B------:R-:W-:-:S03]  /*98f0*/  IMAD R7, R7, R8, RZ ;  /* 0x0000000807077224 */ /* 0x000fc600078e02ff */
[----:B------:R-:W-:Y:S01]  /*9900*/  IABS R6, R9 ;  /* 0x0000000900067213 */ /* 0x000fe20000000000 */
[----:B0-----:R-:W-:Y:S02]  /*9910*/  IMAD.MOV R10, RZ, RZ, -R2 ;  /* 0x000000ffff0a7224 */ /* 0x001fe400078e0a02 */
[----:B------:R-:W-:-:S04]  /*9920*/  IMAD.MOV.U32 R2, RZ, RZ, RZ ;  /* 0x000000ffff027224 */ /* 0x000fc800078e00ff */
[----:B------:R-:W-:-:S04]  /*9930*/  IMAD.HI.U32 R2, R3, R7, R2 ;  /* 0x0000000703027227 */ /* 0x000fc800078e0002 */
[----:B------:R-:W-:Y:S02]  /*9940*/  IMAD.MOV.U32 R3, RZ, RZ, R6 ;  /* 0x000000ffff037224 */ /* 0x000fe400078e0006 */
        /* <DEDUP_REMOVED lines=18> */
.L_x_8634:
[----:B------:R0:W-:Y:S01]  /*9a70*/  STL [R1], R6 ;  /* 0x0000000601007387 */ /* 0x0001e20000100800 */
[----:B------:R-:W-:-:S03]  /*9a80*/  UMOV UR36, URZ ;  /* 0x0000003f00247c82 */ /* 0x000fc60008000000 */
[----:B------:R0:W-:Y:S02]  /*9a90*/  STL [R1+0x4], RZ ;  /* 0x000004ff01007387 */ /* 0x0001e40000100800 */
.L_x_8639:
[----:B------:R-:W3:Y:S04]  /*9aa0*/  LDL R8, [R1+0x4] ;  /* 0x0000040001087983 */ /* 0x000ee80000100800 */
[----:B------:R-:W4:Y:S01]  /*9ab0*/  LDL R4, [R1] ;  /* 0x0000000001047983 */ /* 0x000f220000100800 */
[----:B------:R-:W-:-:S13]  /*9ac0*/  ISETP.NE.AND P0, PT, R5, RZ, PT ;  /* 0x000000ff0500720c */ /* 0x000fda0003f05270 */
[----:B------:R-:W5:Y:S01]  /*9ad0*/  @!P0 S2R R3, SR_CgaCtaId ;  /* 0x0000000000038919 */ /* 0x000f620000008800 */
[----:B--2---:R-:W-:Y:S01]  /*9ae0*/  @!P0 MOV R2, 0x400 ;  /* 0x0000040000028802 */ /* 0x004fe20000000f00 */
[----:B0-----:R-:W-:Y:S02]  /*9af0*/  IMAD.U32 R6, RZ, RZ, UR36 ;  /* 0x00000024ff067e24 */ /* 0x001fe4000f8e00ff */
[----:B------:R-:W-:Y:S01]  /*9b00*/  IMAD.U32 R7, RZ, RZ, UR45 ;  /* 0x0000002dff077e24 */ /* 0x000fe2000f8e00ff */
[----:B-----5:R-:W-:Y:S01]  /*9b10*/  @!P0 LEA R2, R3, R2, 0x18 ;  /* 0x0000000203028211 */ /* 0x020fe200078ec0ff */
[----:B---3--:R-:W-:-:S05]  /*9b20*/  IMAD.MOV.U32 R5, RZ, RZ, R8 ;  /* 0x000000ffff057224 */ /* 0x008fca00078e0008 */
[----:B----4-:R2:W-:Y:S01]  /*9b30*/  @!P0 STS.128 [R2+0x19cd0], R4 ;  /* 0x019cd00402008388 */ /* 0x0105e20000000c00 */
[----:B------:R-:W-:Y:S06]  /*9b40*/  BAR.ARV 0x5, 0x200 ;  /* 0x0148000000007b1d */ /* 0x000fec0000002000 */
.L_x_8632:
[----:B------:R-:W-:Y:S01]  /*9b50*/  ULDC UR4, c[0x0][0xc3c] ;  /* 0x00030f0000047ab9 */ /* 0x000fe20000000800 */
[----:B------:R3:W-:Y:S01]  /*9b60*/  STL [R1+0x10], RZ ;  /* 0x000010ff01007387 */ /* 0x0007e20000100800 */
[----:B------:R-:W-:Y:S01]  /*9b70*/  UISETP.GE.AND UP0, UPT, UR45, UR4, UPT ;  /* 0x000000042d00728c */ /* 0x000fe2000bf06270 */
[----:B------:R-:W-:Y:S02]  /*9b80*/  IMAD.MOV.U32 R23, RZ, RZ, 0x1 ;  /* 0x00000001ff177424 */ /* 0x000fe400078e00ff */
[----:B------:R-:W-:-:S03]  /*9b90*/  IMAD.MOV.U32 R18, RZ, RZ, RZ ;  /* 0x000000ffff127224 */ /* 0x000fc600078e00ff */
[----:B------:R-:W-:-:S13]  /*9ba0*/  PLOP3.LUT P0, PT, PT, PT, UP0, 0x80, 0x0 ;  /* 0x000000000000781c */ /* 0x000fda0003f0f008 */
[----:B---3--:R-:W-:Y:S05]  /*9bb0*/  @P0 BRA `(.L_x_8640) ;  /* 0x0000004400480947 */ /* 0x008fea0003800000 */
[----:B------:R-:W3:Y:S01]  /*9bc0*/  S2R R10, SR_TID.X ;  /* 0x00000000000a7919 */ /* 0x000ee20000002100 */
[----:B------:R-:W4:Y:S01]  /*9bd0*/  S2UR UR5, SR_CgaCtaId ;  /* 0x00000000000579c3 */ /* 0x000f220000008800 */
[----:B------:R-:W-:Y:S01]  /*9be0*/  IMAD.SHL.U32 R9, R0, 0x800, RZ ;  /* 0x0000080000097824 */ /* 0x000fe200078e00ff */
[----:B------:R-:W-:Y:S01]  /*9bf0*/  UMOV UR4, 0x400 ;  /* 0x0000040000047882 */ /* 0x000fe20000000000 */
[----:B------:R-:W-:Y:S01]  /*9c00*/  STL [R1+0x10], RZ ;  /* 0x000010ff01007387 */ /* 0x000fe20000100800 */
[----:B------:R-:W-:Y:S01]  /*9c10*/  IMAD.MOV.U32 R23, RZ, RZ, 0x1 ;  /* 0x00000001ff177424 */ /* 0x000fe200078e00ff */
[----:B------:R-:W-:Y:S01]  /*9c20*/  ULDC UR43, c[0x0][0xc] ;  /* 0x00000300002b7ab9 */ /* 0x000fe20000000800 */
[----:B------:R-:W-:Y:S01]  /*9c30*/  IMAD.MOV.U32 R18, RZ, RZ, RZ ;  /* 0x000000ffff127224 */ /* 0x000fe200078e00ff */
[----:B------:R-:W-:Y:S02]  /*9c40*/  ULOP3.LUT UR38, UR42, 0x1, URZ, 0xfc, !UPT ;  /* 0x000000012a267892 */ /* 0x000fe4000f8efc3f */
[----:B------:R-:W-:Y:S01]  /*9c50*/  ULOP3.LUT UR44, UR42, 0x2, URZ, 0xfc, !UPT ;  /* 0x000000022a2c7892 */ /* 0x000fe2000f8efc3f */
[----:B------:R-:W-:Y:S01]  /*9c60*/  ULDC.64 UR50, c[0x0][0x198] ;  /* 0x0000660000327ab9 */ /* 0x000fe20000000a00 */
[----:B----4-:R-:W-:-:S06]  /*9c70*/  ULEA UR4, UR5, UR4, 0x18 ;  /* 0x0000000405047291 */ /* 0x010fcc000f8ec03f */
[----:B------:R-:W-:Y:S01]  /*9c80*/  IMAD.U32 R16, RZ, RZ, UR4 ;  /* 0x00000004ff107e24 */ /* 0x000fe2000f8e00ff */
[C---:B---3--:R-:W-:Y:S01]  /*9c90*/  LOP3.LUT R8, R10.reuse, 0x7f, RZ, 0xc0, !PT ;  /* 0x0000007f0a087812 */ /* 0x048fe200078ec0ff */
[C---:B------:R-:W-:Y:S01]  /*9ca0*/  IMAD.SHL.U32 R3, R10.reuse, 0x20, RZ ;  /* 0x000000200a037824 */ /* 0x040fe200078e00ff */
[----:B0-2---:R-:W-:Y:S01]  /*9cb0*/  SHF.R.U32.HI R4, RZ, 0x1, R10 ;  /* 0x00000001ff047819 */ /* 0x005fe2000001160a */
[C---:B------:R-:W-:Y:S01]  /*9cc0*/  IMAD.SHL.U32 R2, R10.reuse, 0x10, RZ ;  /* 0x000000100a027824 */ /* 0x040fe200078e00ff */
[----:B------:R-:W-:Y:S01]  /*9cd0*/  LOP3.LUT P0, RZ, R10, 0x4, RZ, 0xc0, !PT ;  /* 0x000000040aff7812 */ /* 0x000fe2000780c0ff */
[----:B------:R-:W-:Y:S01]  /*9ce0*/  IMAD.SHL.U32 R6, R8, 0x10, RZ ;  /* 0x0000001008067824 */ /* 0x000fe200078e00ff */
[C---:B------:R-:W-:Y:S01]  /*9cf0*/  LOP3.LUT R5, R3.reuse, 0x360, RZ, 0xc0, !PT ;  /* 0x0000036003057812 */ /* 0x040fe200078ec0ff */
[C---:B-1----:R-:W-:Y:S01]  /*9d00*/  IMAD.SHL.U32 R11, R10.reuse, 0x2, RZ ;  /* 0x000000020a0b7824 */ /* 0x042fe200078e00ff */
[----:B------:R-:W-:Y:S01]  /*9d10*/  LOP3.LUT R3, R3, 0x80, RZ, 0xc0, !PT ;  /* 0x0000008003037812 */ /* 0x000fe200078ec0ff */
[----:B------:R-:W-:Y:S01]  /*9d20*/  IMAD.SHL.U32 R0, R10, 0x80, RZ ;  /* 0x000000800a007824 */ /* 0x000fe200078e00ff */
[----:B------:R-:W-:Y:S01]  /*9d30*/  LOP3.LUT R7, R2, 0x60, RZ, 0xc0, !PT ;  /* 0x0000006002077812 */ /* 0x000fe200078ec0ff */
[----:B------:R-:W-:Y:S01]  /*9d40*/  IMAD.SHL.U32 R22, R10, 0x4, RZ ;  /* 0x000000040a167824 */ /* 0x000fe200078e00ff */
[----:B------:R-:W-:-:S02]  /*9d50*/  LOP3.LUT R3, R3, 0x10, R4, 0xf8, !PT ;  /* 0x0000001003037812 */ /* 0x000fc400078ef804 */
[----:B------:R-:W-:Y:S02]  /*9d60*/  LOP3.LUT R4, R4, 0x20, RZ, 0xc0, !PT ;  /* 0x0000002004047812 */ /* 0x000fe400078ec0ff */
[--C-:B------:R-:W-:Y:S02]  /*9d70*/  LOP3.LUT R5, R5, 0x400, R6.reuse, 0xf8, !PT ;  /* 0x0000040005057812 */ /* 0x100fe400078ef806 */
[----:B------:R-:W-:Y:S02]  /*9d80*/  LOP3.LUT R13, R7, 0x700, R6, 0xf8, !PT ;  /* 0x00000700070d7812 */ /* 0x000fe400078ef806 */
[----:B------:R-:W-:Y:S02]  /*9d90*/  LOP3.LUT R6, R2, 0x90, RZ, 0xc0, !PT ;  /* 0x0000009002067812 */ /* 0x000fe400078ec0ff */
[----:B------:R-:W-:Y:S02]  /*9da0*/  LOP3.LUT R7, R4, 0x10, R10, 0xf8, !PT ;  /* 0x0000001004077812 */ /* 0x000fe400078ef80a */
[----:B------:R-:W-:-:S02]  /*9db0*/  LOP3.LUT R6, R6, 0x10, R11, 0x78, !PT ;  /* 0x0000001006067812 */ /* 0x000fc400078e780b */
[----:B------:R-:W-:Y:S02]  /*9dc0*/  LOP3.LUT R4, R0, 0x400, RZ, 0xc0, !PT ;  /* 0x0000040000047812 */ /* 0x000fe400078ec0ff */
[----:B------:R-:W-:Y:S01]  /*9dd0*/  LOP3.LUT R7, R7, 0x380, R0, 0xf8, !PT ;  /* 0x0000038007077812 */ /* 0x000fe200078ef800 */
[----:B------:R-:W-:Y:S01]  /*9de0*/  IMAD.SHL.U32 R0, R10, 0x40, RZ ;  /* 0x000000400a007824 */ /* 0x000fe200078e00ff */
[----:B------:R-:W-:Y:S02]  /*9df0*/  LOP3.LUT R22, R3, 0x10, R22, 0x78, !PT ;  /* 0x0000001003167812 */ /* 0x000fe400078e7816 */
[----:B------:R-:W-:Y:S02]  /*9e00*/  LOP3.LUT R13, R13, R6, RZ, 0xfc, !PT ;  /* 0x000000060d0d7212 */ /* 0x000fe400078efcff */
[----:B------:R-:W-:Y:S02]  /*9e10*/  SHF.R.U32.HI R3, RZ, 0x1, R8 ;  /* 0x00000001ff037819 */ /* 0x000fe40000011608 */
[----:B------:R-:W-:-:S02]  /*9e20*/  LOP3.LUT R4, R4, 0x800, R9, 0xf8, !PT ;  /* 0x0000080004047812 */ /* 0x000fc400078ef809 */
[----:B------:R-:W-:Y:S02]  /*9e30*/  LOP3.LUT R7, R7, 0x70, R2, 0x78, !PT ;  /* 0x0000007007077812 */ /* 0x000fe400078e7802 */
[----:B------:R-:W-:Y:S01]  /*9e40*/  LOP3.LUT R3, R3, 0x40, R0, 0xf8, !PT ;  /* 0x0000004003037812 */ /* 0x000fe200078ef800 */
[----:B------:R-:W-:Y:S01]  /*9e50*/  IMAD.IADD R0, R16, 0x1, R13 ;  /* 0x0000000110007824 */ /* 0x000fe200078e020d */
[----:B------:R-:W-:Y:S02]  /*9e60*/  LOP3.LUT R24, R4, R7, RZ, 0xfc, !PT ;  /* 0x0000000704187212 */ /* 0x000fe400078efcff */
[----:B------:R-:W-:Y:S02]  /*9e70*/  LOP3.LUT R2, R2, 0x10, RZ, 0xc0, !PT ;  /* 0x0000001002027812 */ /* 0x000fe400078ec0ff */
[----:B------:R-:W-:Y:S01]  /*9e80*/  LOP3.LUT R22, R5, R22, RZ, 0xfc, !PT ;  /* 0x0000001605167212 */ /* 0x000fe200078efcff */
[----:B------:R-:W-:Y:S01]  /*9e90*/  VIADD R28, R24, 0x40 ;  /* 0x00000040181c7836 */ /* 0x000fe20000000000 */
[----:B------:R-:W-:Y:S01]  /*9ea0*/  LOP3.LUT R3, R2, 0x20, RZ, 0xfc, !PT ;  /* 0x0000002002037812 */ /* 0x000fe200078efcff */
[----:B------:R0:W-:Y:S01]  /*9eb0*/  STL [R1+0xc], R0 ;  /* 0x00000c0001007387 */ /* 0x0001e20000100800 */
[----:B------:R-:W-:Y:S01]  /*9ec0*/  @P0 VIADD R28, R24, 0xffffffc0 ;  /* 0xffffffc0181c0836 */ /* 0x000fe20000000000 */
[----:B------:R-:W-:-:S02]  /*9ed0*/  LOP3.LUT R2, R2, 0x40, RZ, 0xfc, !PT ;  /* 0x0000004002027812 */ /* 0x000fc400078efcff */
[C---:B------:R-:W-:Y:S02]  /*9ee0*/  LOP3.LUT R29, R22.reuse, 0x2800, RZ, 0xfc, !PT ;  /* 0x00002800161d7812 */ /* 0x040fe400078efcff */
[----:B0-----:R-:W-:-:S07]  /*9ef0*/  LOP3.LUT R0, R22, 0x1800, RZ, 0xfc, !PT ;  /* 0x0000180016007812 */ /* 0x001fce00078efcff */
.L_x_8713:
        /* <DEDUP_REMOVED lines=42> */
[----:B------:R-:W-:-:S04]  /*a1a0*/  IMAD.U32 R5, RZ, RZ, UR7 ;  /* 0x00000007ff057e24 */ /* 0x000fc8000f8e00ff */
[----:B------:R0:W5:Y:S04]  /*a1b0*/  @P0 LDG.E R7, desc[UR52][R2.64] ;  /* 0x0000003402070981 */ /* 0x000168000c1e1900 */
[----:B--2---:R1:W-:Y:S04]  /*a1c0*/  STL [R1+0x8], R0 ;  /* 0x0000080001007387 */ /* 0x0043e80000100800 */
[----:B-1----:R0:W5:Y:S01]  /*a1d0*/  @P1 LDG.E R0, desc[UR52][R4.64] ;  /* 0x0000003404001981 */ /* 0x002162000c1e1900 */
[----:B------:R-:W-:Y:S01]  /*a1e0*/  UMOV UR40, URZ ;  /* 0x0000003f00287c82 */ /* 0x000fe20008000000 */
[----:B---3--:R-:W-:Y:S01]  /*a1f0*/  @P2 R2UR UR40, R6 ;  /* 0x00000000062822ca */ /* 0x008fe200000e0000 */
[----:B------:R-:W-:-:S14]  /*a200*/  @P3 BRA `(.L_x_8641) ;  /* 0x0000000000143947 */ /* 0x000fdc0003800000 */
[----:B------:R-:W-:Y:S05]  /*a210*/  @!P0 BRA `(.L_x_8641) ;  /* 0x0000000000108947 */ /* 0x000fea0003800000 */
[----:B------:R-:W0:Y:S04]  /*a220*/  LDG.E R9, desc[UR52][R2.64] ;  /* 0x0000003402097981 */ /* 0x000e28000c1e1900 */
[----:B------:R-:W0:Y:S02]  /*a230*/  LDG.E R6, desc[UR52][R2.64+0x4] ;  /* 0x0000043402067981 */ /* 0x000e24000c1e1900 */
[----:B0-----:R-:W-:-:S05]  /*a240*/  IMAD.IADD R2, R6, 0x1, -R9 ;  /* 0x0000000106027824 */ /* 0x001fca00078e0a09 */
[----:B------:R1:W-:Y:S02]  /*a250*/  STL [R1+0x8], R2 ;  /* 0x0000080201007387 */ /* 0x0003e40000100800 */
.L_x_8641:
[----:B------:R-:W-:Y:S01]  /*a260*/  UMOV UR54, URZ ;  /* 0x0000003f00367c82 */ /* 0x000fe20008000000 */
[----:B------:R-:W-:Y:S01]  /*a270*/  ULDC.64 UR6, c[0x0][0xa20] ;  /* 0x0002880000067ab9 */ /* 0x000fe20000000a00 */
[----:B-----5:R-:W-:Y:S01]  /*a280*/  @P0 R2UR UR54, R7 ;  /* 0x00000000073602ca */ /* 0x020fe200000e0000 */
[----:B------:R-:W-:Y:S01]  /*a290*/  UMOV UR41, URZ ;  /* 0x0000003f00297c82 */ /* 0x000fe20008000000 */
[----:B------:R-:W-:Y:S01]  /*a2a0*/  ISETP.NE.U32.AND P0, PT, RZ, UR6, PT ;  /* 0x00000006ff007c0c */ /* 0x000fe2000bf05070 */
[----:B------:R-:W-:Y:S01]  /*a2b0*/  ULDC.64 UR4, c[0x0][0x418] ;  /* 0x0001060000047ab9 */ /* 0x000fe20000000a00 */
[----:B------:R-:W-:Y:S01]  /*a2c0*/  @P1 R2UR UR41, R0 ;  /* 0x00000000002912ca */ /* 0x000fe200000e0000 */
[----:B------:R-:W-:Y:S01]  /*a2d0*/  UISETP.NE.U32.AND UP0, UPT, UR4, URZ, UPT ;  /* 0x0000003f0400728c */ /* 0x000fe2000bf05070 */
[----:B------:R-:W-:Y:S01]  /*a2e0*/  ISETP.NE.AND.EX P0, PT, RZ, UR7, PT, P0 ;  /* 0x00000007ff007c0c */ /* 0x000fe2000bf05300 */
[----:B------:R-:W-:Y:S01]  /*a2f0*/  IMAD.U32 R25, RZ, RZ, UR46 ;  /* 0x0000002eff197e24 */ /* 0x000fe2000f8e00ff */
[----:B------:R-:W-:Y:S01]  /*a300*/  ULDC UR4, c[0x0][0x424] ;  /* 0x0001090000047ab9 */ /* 0x000fe20000000800 */
[----:B------:R-:W-:-:S03]  /*a310*/  UISETP.NE.AND.EX UP0, UPT, UR5, URZ, UPT, UP0 ;  /* 0x0000003f0500728c */ /* 0x000fc6000bf05300 */
[----:B------:R-:W-:Y:S01]  /*a320*/  ULDC UR5, c[0x0][0x2f0] ;  /* 0x0000bc0000057ab9 */ /* 0x000fe20000000800 */
[----:B------:R-:W-:-:S04]  /*a330*/  USEL UR4, UR4, 0x1, UP0 ;  /* 0x0000000104047887 */ /* 0x000fc80008000000 */
[----:B------:R-:W-:Y:S02]  /*a340*/  UIMAD UR4, UR4, UR5, URZ ;  /* 0x00000005040472a4 */ /* 0x000fe4000f8e023f */
[----:B------:R-:W-:Y:S01]  /*a350*/  UIADD3 UR41, UR41, UR40, URZ ;  /* 0x0000002829297290 */ /* 0x000fe2000fffe03f */
[----:B------:R-:W-:Y:S11]  /*a360*/  @!P0 BRA `(.L_x_8642) ;  /* 0x00000000001c8947 */ /* 0x000ff60003800000 */
[----:B------:R-:W-:-:S04]  /*a370*/  UIADD3 UR4, UP0, UR47, UR6, URZ ;  /* 0x000000062f047290 */ /* 0x000fc8000ff1e03f */
[----:B------:R-:W-:Y:S02]  /*a380*/  UIADD3.X UR5, UR49, UR7, URZ, UP0, !UPT ;  /* 0x0000000731057290 */ /* 0x000fe400087fe43f */
[----:B01----:R-:W-:-:S04]  /*a390*/  IMAD.U32 R2, RZ, RZ, UR4 ;  /* 0x00000004ff027e24 */ /* 0x003fc8000f8e00ff */
[----:B------:R-:W-:-:S05]  /*a3a0*/  IMAD.U32 R3, RZ, RZ, UR5 ;  /* 0x00000005ff037e24 */ /* 0x000fca000f8e00ff */
[----:B------:R-:W2:Y:S02]  /*a3b0*/  LDG.E R2, desc[UR52][R2.64] ;  /* 0x0000003402027981 */ /* 0x000ea4000c1e1900 */
[----:B--2---:R-:W-:Y:S01]  /*a3c0*/  R2UR UR4, R2 ;  /* 0x00000000020472ca */ /* 0x004fe200000e0000 */
[----:B------:R-:W-:-:S14]  /*a3d0*/  BRA `(.L_x_8643) ;  /* 0x0000000000187947 */ /* 0x000fdc0003800000 */
.L_x_8642:
[----:B------:R-:W-:Y:S05]  /*a3e0*/  @!P1 BRA `(.L_x_8643) ;  /* 0x0000000000149947 */ /* 0x000fea0003800000 */
[----:B01----:R-:W2:Y:S04]  /*a3f0*/  LDG.E R2, desc[UR52][R4.64] ;  /* 0x0000003404027981 */ /* 0x003ea8000c1e1900 */
[----:B------:R-:W3:Y:S01]  /*a400*/  LDG.E R0, desc[UR52][R4.64+0x4] ;  /* 0x0000043404007981 */ /* 0x000ee2000c1e1900 */
[----:B--2---:R-:W-:Y:S02]  /*a410*/  R2UR UR5, R2 ;  /* 0x00000000020572ca */ /* 0x004fe400000e0000 */
[----:B---3--:R-:W-:-:S13]  /*a420*/  R2UR UR4, R0 ;  /* 0x00000000000472ca */ /* 0x008fda00000e0000 */
[----:B------:R-:W-:-:S12]  /*a430*/  UIADD3 UR4, -UR5, UR4, URZ ;  /* 0x0000000405047290 */ /* 0x000fd8000fffe13f */
.L_x_8643:
[----:B------:R-:W-:Y:S01]  /*a440*/  UIADD3 UR40, -UR40, UR4, URZ ;  /* 0x0000000428287290 */ /* 0x000fe2000fffe13f */
[----:B------:R-:W-:Y:S03]  /*a450*/  BSSY B7, `(.L_x_8644) ;  /* 0x0000324000077945 */ /* 0x000fe60003800000 */
[----:B------:R-:W-:Y:S02]  /*a460*/  UIADD3 UR39, UR40, 0x7f, URZ ;  /* 0x0000007f28277890 */ /* 0x000fe4000fffe03f */
[----:B------:R-:W-:Y:S02]  /*a470*/  ISETP.LT.AND P0, PT, RZ, UR40, PT ;  /* 0x00000028ff007c0c */ /* 0x000fe4000bf01270 */
[----:B------:R-:W-:-:S04]  /*a480*/  USHF.R.S32.HI UR4, URZ, 0x1f, UR39 ;  /* 0x0000001f3f047899 */ /* 0x000fc80008011427 */
[----:B------:R-:W-:-:S07]  /*a490*/  ULEA.HI UR39, UR4, UR39, URZ, 0x7 ;  /* 0x0000002704277291 */ /* 0x000fce000f8f383f */
[----:B------:R-:W-:Y:S05]  /*a4a0*/  @P0 BRA `(.L_x_8645) ;  /* 0x0000000000480947 */ /* 0x000fea0003800000 */
[----:B------:R-:W2:Y:S02]  /*a4b0*/  S2R R0, SR_TID.X ;  /* 0x0000000000007919 */ /* 0x000ea40000002100 */
[----:B--2---:R-:W-:-:S04]  /*a4c0*/  LOP3.LUT R0, R0, 0x7f, RZ, 0xc0, !PT ;  /* 0x0000007f00007812 */ /* 0x004fc800078ec0ff */
[----:B------:R-:W-:-:S13]  /*a4d0*/  ISETP.NE.AND P0, PT, R0, RZ, PT ;  /* 0x000000ff0000720c */ /* 0x000fda0003f05270 */
[----:B------:R-:W-:Y:S05]  /*a4e0*/  @P0 BRA `(.L_x_8646) ;  /* 0x0000003000680947 */ /* 0x000fea0003800000 */
[----:B0-----:R-:W0:Y:S01]  /*a4f0*/  S2R R5, SR_LANEID ;  /* 0x0000000000057919 */ /* 0x001e220000000000 */
[----:B------:R-:W-:Y:S01]  /*a500*/  VOTEU.ANY UR4, UPT, PT ;  /* 0x0000000000047886 */ /* 0x000fe200038e0100 */
[----:B-1----:R-:W1:Y:S01]  /*a510*/  LDC.64 R2, c[0x0][0xc60] ;  /* 0x00031800ff027b82 */ /* 0x002e620000000a00 */
[----:B------:R-:W0:Y:S02]  /*a520*/  FLO.U32 R0, UR4 ;  /* 0x0000000400007d00 */ /* 0x000e2400080e0000 */
[----:B0-----:R-:W-:-:S06]  /*a530*/  ISETP.EQ.U32.AND P0, PT, R0, R5, PT ;  /* 0x000000050000720c */ /* 0x001fcc0003f02070 */
[----:B------:R-:W1:Y:S07]  /*a540*/  POPC R5, UR4 ;  /* 0x0000000400057d09 */ /* 0x000e6e0008000000 */
[----:B-1----:R-:W2:Y:S01]  /*a550*/  @P0 ATOMG.E.ADD.STRONG.GPU PT, R3, desc[UR52][R2.64], R5 ;  /* 0x00000005020309a8 */ /* 0x002ea200081ee1f4 */
[----:B------:R-:W0:Y:S02]  /*a560*/  S2R R4, SR_LTMASK ;  /* 0x0000000000047919 */ /* 0x000e240000003900 */
[----:B0-----:R-:W-:-:S04]  /*a570*/  LOP3.LUT R4, R4, UR4, RZ, 0xc0, !PT ;  /* 0x0000000404047c12 */ /* 0x001fc8000f8ec0ff */
[----:B------:R-:W0:Y:S01]  /*a580*/  POPC R7, R4 ;  /* 0x0000000400077309 */ /* 0x000e220000000000 */
[----:B--2---:R-:W0:Y:S02]  /*a590*/  SHFL.IDX PT, R0, R3, R0, 0x1f ;  /* 0x00001f0003007589 */ /* 0x004e2400000e0000 */
[----:B0-----:R-:W-:-:S05]  /*a5a0*/  IADD3 R0, R0, UR43, R7 ;  /* 0x0000002b00007c10 */ /* 0x001fca000fffe007 */
[----:B------:R2:W-:Y:S01]  /*a5b0*/  STL [R1], R0 ;  /* 0x0000000001007387 */ /* 0x0005e20000100800 */
[----:B------:R-:W-:Y:S05]  /*a5c0*/  BRA `(.L_x_8646) ;  /* 0x0000003000307947 */ /* 0x000fea0003800000 */
.L_x_8645:
        /* <DEDUP_REMOVED lines=20> */
.L_x_8648:
[----:B------:R-:W-:Y:S05]  /*a710*/  BSYNC B6 ;  /* 0x0000000000067941 */ /* 0x000fea0003800000 */
.L_x_8647:
[----:B------:R-:W-:Y:S01]  /*a720*/  VIADD R0, R16, 0x9000 ;  /* 0x0000900010007836 */ /* 0x000fe20000000000 */
[----:B------:R-:W-:Y:S01]  /*a730*/  LOP3.LUT R26, R26, 0xfffffffe, RZ, 0xc0, !PT ;  /* 0xfffffffe1a1a7812 */ /* 0x000fe200078ec0ff */
[----:B------:R-:W-:Y:S03]  /*a740*/  BSSY B6, `(.L_x_8649) ;  /* 0x0000014000067945 */ /* 0x000fe60003800000 */
[----:B------:R-:W-:-:S13]  /*a750*/  LOP3.LUT P0, RZ, R0, 0x9f, RZ, 0xc0, !PT ;  /* 0x0000009f00ff7812 */ /* 0x000fda000780c0ff */
[----:B------:R-:W-:Y:S01]  /*a760*/  @P0 LOP3.LUT R26, R26, 0x1, RZ, 0xfc, !PT ;  /* 0x000000011a1a0812 */ /* 0x000fe200078efcff */
[----:B------:R-:W-:Y:S06]  /*a770*/  @!P0 BRA `(.L_x_8650) ;  /* 0x0000000000408947 */ /* 0x000fec0003800000 */
        /* <DEDUP_REMOVED lines=16> */
.L_x_8650:
[----:B------:R-:W-:Y:S05]  /*a880*/  BSYNC B6 ;  /* 0x0000000000067941 */ /* 0x000fea0003800000 */
.L_x_8649:
        /* <DEDUP_REMOVED lines=20> */
.L_x_8652:
[----:B------:R-:W-:Y:S05]  /*a9d0*/  BSYNC B6 ;  /* 0x0000000000067941 */ /* 0x000fea0003800000 */
.L_x_8651:
        /* <DEDUP_REMOVED lines=19> */
.L_x_8654:
[----:B------:R-:W-:Y:S05]  /*ab10*/  BSYNC B6 ;  /* 0x0000000000067941 */ /* 0x000fea0003800000 */
.L_x_8653:
        /* <DEDUP_REMOVED lines=17> */
[----:B--2---:R-:W-:Y:S02]  /*ac30*/  SHF.R.S32.HI R27, RZ, 0x1f, R25 ;  /* 0x0000001fff1b7819 */ /* 0x004fe40000011419 */
[----:B------:R-:W-:Y:S01]  /*ac40*/  SEL R17, R25, RZ, !P0 ;  /* 0x000000ff19117207 */ /* 0x000fe20004000000 */
[----:B------:R-:W-:Y:S08]  /*ac50*/  BRA.DIV UR4, `(.L_x_8655) ;  /* 0x0000003a048c7947 */ /* 0x000ff0000b800000 */
[----:B------:R0:W1:Y:S02]  /*ac60*/  SHFL.IDX PT, R14, R20, RZ, 0x1f ;  /* 0x00001fff140e7589 */ /* 0x00006400000e0000 */
.L_x_8732:
        /* <DEDUP_REMOVED lines=10> */
.L_x_8735:
        /* <DEDUP_REMOVED lines=21> */
.L_x_8658:
[----:B------:R-:W-:Y:S01]  /*ae60*/  IMAD R4, R18, 0x8, R16 ;  /* 0x0000000812047824 */ /* 0x000fe200078e0210 */
[----:B-1----:R-:W-:Y:S01]  /*ae70*/  SHF.L.U32 R3, R23, 0x1f, RZ ;  /* 0x0000001f17037819 */ /* 0x002fe200000006ff */
[----:B------:R-:W1:Y:S03]  /*ae80*/  S2R R2, SR_TID.X ;  /* 0x0000000000027919 */ /* 0x000e660000002100 */
[----:B------:R-:W2:Y:S01]  /*ae90*/  SYNCS.PHASECHK.TRANS64.TRYWAIT P0, [R4+URZ+0x19c80], R3 ;  /* 0x019c8003040075a7 */ /* 0x000ea2000800017f */
[----:B-1----:R-:W-:-:S04]  /*aea0*/  LOP3.LUT R2, R2, 0x7f, RZ, 0xc0, !PT ;  /* 0x0000007f02027812 */ /* 0x002fc800078ec0ff */
[----:B------:R-:W-:Y:S01]  /*aeb0*/  ISETP.NE.AND P1, PT, R2, RZ, PT ;  /* 0x000000ff0200720c */ /* 0x000fe20003f25270 */
[----:B--2---:R-:W-:-:S12]  /*aec0*/  @!P0 BRA `(.L_x_8659) ;  /* 0x0000003800308947 */ /* 0x004fd80003800000 */
.L_x_8736:
        /* <DEDUP_REMOVED lines=8> */
.L_x_8660:
[----:B------:R-:W-:Y:S01]  /*af50*/  IMAD R2, R18, 0x3000, R16 ;  /* 0x0000300012027824 */ /* 0x000fe200078e0210 */
[----:B------:R-:W-:Y:S01]  /*af60*/  R2UR UR33, R4 ;  /* 0x00000000042172ca */ /* 0x000fe200000e0000 */
[----:B------:R-:W-:Y:S01]  /*af70*/  UIADD3 UR4, UP0, UR50, 0x470, URZ ;  /* 0x0000047032047890 */ /* 0x000fe2000ff1e03f */
[----:B------:R-:W-:Y:S01]  /*af80*/  LEA R0, R0, UR41, 0x7 ;  /* 0x0000002900007c11 */ /* 0x000fe2000f8e38ff */
[----:B------:R-:W-:Y:S01]  /*af90*/  UMOV UR6, 0x0 ;  /* 0x0000000000067882 */ /* 0x000fe20000000000 */
[----:B------:R-:W-:Y:S01]  /*afa0*/  R2UR UR8, R2 ;  /* 0x00000000020872ca */ /* 0x000fe200000e0000 */
[----:B------:R-:W-:Y:S01]  /*afb0*/  UIADD3.X UR5, URZ, UR51, URZ, UP0, !UPT ;  /* 0x000000333f057290 */ /* 0x000fe200087fe43f */
[----:B-----5:R-:W-:Y:S01]  /*afc0*/  R2UR UR37, R17 ;  /* 0x00000000112572ca */ /* 0x020fe200000e0000 */
[----:B------:R-:W-:Y:S01]  /*afd0*/  UMOV UR7, 0x14f00000 ;  /* 0x14f0000000077882 */ /* 0x000fe20000000000 */
[----:B------:R-:W-:Y:S01]  /*afe0*/  R2UR UR35, R0 ;  /* 0x00000000002372ca */ /* 0x000fe200000e0000 */
[----:B------:R-:W-:Y:S01]  /*aff0*/  UMOV UR34, URZ ;  /* 0x0000003f00227c82 */ /* 0x000fe20008000000 */
[----:B------:R-:W-:Y:S01]  /*b000*/  UMOV UR18, 0x20 ;  /* 0x0000002000127882 */ /* 0x000fe20000000000 */
[----:B------:R-:W-:Y:S01]  /*b010*/  UMOV UR20, UR36 ;  /* 0x0000002400147c82 */ /* 0x000fe20008000000 */
[----:B------:R-:W-:Y:S01]  /*b020*/  UMOV UR10, 0x40 ;  /* 0x00000040000a7882 */ /* 0x000fe20000000000 */
[----:B------:R-:W-:Y:S01]  /*b030*/  UIADD3 UR33, UR33, 0x19c70, URZ ;  /* 0x00019c7021217890 */ /* 0x000fe2000fffe03f */
[----:B------:R-:W-:-:S03]  /*b040*/  UMOV UR12, UR36 ;  /* 0x00000024000c7c82 */ /* 0x000fc60008000000 */
[----:B------:R-:W-:Y:S02]  /*b050*/  UIADD3 UR32, UR8, 0x9000, URZ ;  /* 0x0000900008207890 */ /* 0x000fe4000fffe03f */
[----:B------:R-:W-:Y:S02]  /*b060*/  UIADD3 UR16, UR8, 0xa000, URZ ;  /* 0x0000a00008107890 */ /* 0x000fe4000fffe03f */
        /* <DEDUP_REMOVED lines=8> */
[----:B------:R2:W-:Y:S01]  /*b0f0*/  UTMALDG.4D [UR16], [UR4], desc[UR6] ;  /* 0x00000610040075b4 */ /* 0x0005e20008019000 */
[----:B------:R2:W-:Y:S01]  /*b100*/  UTMALDG.4D [UR8], [UR4], desc[UR6] ;  /* 0x00000608040075b4 */ /* 0x0005e20008019000 */
[----:B------:R-:W3:Y:S02]  /*b110*/  SYNCS.PHASECHK.TRANS64.TRYWAIT P0, [R4+URZ+0x19c40], R3 ;  /* 0x019c4003040075a7 */ /* 0x000ee4000800017f */
[----:B--23--:R-:W-:Y:S05]  /*b120*/  @!P0 BRA `(.L_x_8661) ;  /* 0x0000003400ac8947 */ /* 0x00cfea0003800000 */
.L_x_8737:
        /* <DEDUP_REMOVED lines=8> */
.L_x_8662:
        /* <DEDUP_REMOVED lines=31> */
.L_x_8656:
[----:B------:R-:W-:Y:S05]  /*b3a0*/  WARPSYNC.ALL ;  /* 0x0000000000007948 */ /* 0x000fea0003800000 */
[----:B------:R-:W-:Y:S01]  /*b3b0*/  VIADD R0, R16, 0xf000 ;  /* 0x0000f00010007836 */ /* 0x000fe20000000000 */
        /* <DEDUP_REMOVED lines=20> */
[----:B-12---:R-:W-:Y:S02]  /*b500*/  IMAD.U32 R4, RZ, RZ, UR6 ;  /* 0x00000006ff047e24 */ /* 0x006fe4000f8e00ff */
        /* <DEDUP_REMOVED lines=9> */
[----:B0-----:R-:W-:-:S07]  /*b5a0*/  LEPC R20, `(.L_x_8664) ;  /* 0x000000001014794e */ /* 0x001fce0000000000 */
[----:B-1----:R-:W-:Y:S05]  /*b5b0*/  CALL.ABS.NOINC R2 ;  /* 0x0000000002007343 */ /* 0x002fea0003c00000 */
.L_x_8664:
[----:B------:R-:W-:Y:S05]  /*b5c0*/  BSYNC B6 ;  /* 0x0000000000067941 */ /* 0x000fea0003800000 */
.L_x_8663:
[----:B------:R-:W3:Y:S01]  /*b5d0*/  LDL R21, [R1+0x4] ;  /* 0x0000040001157983 */ /* 0x000ee20000100800 */
[----:B------:R-:W4:Y:S01]  /*b5e0*/  LDC R9, c[0x0][0x448] ;  /* 0x00011200ff097b82 */ /* 0x000f220000000800 */
[----:B------:R-:W-:Y:S01]  /*b5f0*/  ULDC.64 UR8, c[0x0][0x2d8] ;  /* 0x0000b60000087ab9 */ /* 0x000fe20000000a00 */
[----:B------:R-:W0:Y:S01]  /*b600*/  S2R R2, SR_TID.X ;  /* 0x0000000000027919 */ /* 0x000e220000002100 */
[----:B------:R-:W-:Y:S01]  /*b610*/  UMOV UR48, UR56 ;  /* 0x0000003800307c82 */ /* 0x000fe20008000000 */
[----:B------:R-:W-:Y:S01]  /*b620*/  ULDC.64 UR10, c[0x0][0x280] ;  /* 0x0000a000000a7ab9 */ /* 0x000fe20000000a00 */
[----:B----4-:R-:W-:Y:S01]  /*b630*/  ISETP.NE.AND P0, PT, R9, 0x1, PT ;  /* 0x000000010900780c */ /* 0x010fe20003f05270 */
[----:B------:R-:W-:Y:S01]  /*b640*/  UIMAD UR6, UR47, UR8, URZ ;  /* 0x000000082f0672a4 */ /* 0x000fe2000f8e023f */
[----:B0-----:R-:W-:-:S11]  /*b650*/  LOP3.LUT R20, R2, 0x7f, RZ, 0xc0, !PT ;  /* 0x0000007f02147812 */ /* 0x001fd600078ec0ff */
[----:B-12---:R-:W0:Y:S01]  /*b660*/  @P0 LDC R3, c[0x0][0x44c] ;  /* 0x00011300ff030b82 */ /* 0x006e220000000800 */
[----:B------:R-:W-:Y:S01]  /*b670*/  IMAD.SHL.U32 R2, R2, 0x40, RZ ;  /* 0x0000004002027824 */ /* 0x000fe200078e00ff */
[----:B------:R-:W-:-:S06]  /*b680*/  SHF.R.U32.HI R20, RZ, 0x1, R20 ;  /* 0x00000001ff147819 */ /* 0x000fcc0000011614 */
[----:B------:R-:W1:Y:S01]  /*b690*/  @P0 LDC R0, c[0x0][0x450] ;  /* 0x00011400ff000b82 */ /* 0x000e620000000800 */
[----:B------:R-:W-:Y:S01]  /*b6a0*/  LOP3.LUT R2, R20, 0x40, R2, 0xf8, !PT ;  /* 0x0000004014027812 */ /* 0x000fe200078ef802 */
        /* <DEDUP_REMOVED lines=8> */
[----:B------:R-:W-:-:S03]  /*b730*/  UIADD3 UR5, UR5, UR6, URZ ;  /* 0x0000000605057290 */ /* 0x000fc6000fffe03f */
[----:B------:R-:W-:Y:S02]  /*b740*/  ULDC.64 UR6, c[0x0][0x2d0] ;  /* 0x0000b40000067ab9 */ /* 0x000fe40000000a00 */
[----:B------:R-:W-:Y:S01]  /*b750*/  IMAD.U32 R5, RZ, RZ, UR6 ;  /* 0x00000006ff057e24 */ /* 0x000fe2000f8e00ff */
[----:B------:R-:W2:Y:S02]  /*b760*/  S2R R8, SR_TID.X ;  /* 0x0000000000087919 */ /* 0x000ea40000002100 */
[----:B--2---:R-:W-:-:S05]  /*b770*/  IMAD.SHL.U32 R10, R8, 0x10, RZ ;  /* 0x00000010080a7824 */ /* 0x004fca00078e00ff */
[----:B------:R-:W-:-:S04]  /*b780*/  LOP3.LUT R10, R10, 0x10, RZ, 0xc0, !PT ;  /* 0x000000100a0a7812 */ /* 0x000fc800078ec0ff */
[C---:B------:R-:W-:Y:S02]  /*b790*/  LOP3.LUT R11, R10.reuse, 0x20, RZ, 0xfc, !PT ;  /* 0x000000200a0b7812 */ /* 0x040fe400078efcff */
[----:B------:R-:W-:Y:S01]  /*b7a0*/  LOP3.LUT R10, R10, 0x40, RZ, 0xfc, !PT ;  /* 0x000000400a0a7812 */ /* 0x000fe200078efcff */
[----:B---3--:R-:W-:-:S04]  /*b7b0*/  IMAD R6, R21, 0xc0, R2 ;  /* 0x000000c015067824 */ /* 0x008fc800078e0202 */
[----:B0-----:R-:W-:-:S04]  /*b7c0*/  @P0 IMAD.HI.U32 R3, R6, R3, RZ ;  /* 0x0000000306030227 */ /* 0x001fc800078e00ff */
[----:B------:R-:W-:Y:S01]  /*b7d0*/  IMAD.MOV.U32 R2, RZ, RZ, R6 ;  /* 0x000000ffff027224 */ /* 0x000fe200078e0006 */
[----:B-1----:R-:W-:-:S04]  /*b7e0*/  @P0 SHF.R.U32.HI R2, RZ, R0, R3 ;  /* 0x00000000ff020219 */ /* 0x002fc80000011603 */
[--C-:B------:R-:W-:Y:S01]  /*b7f0*/  SHF.R.S32.HI R4, RZ, 0x1f, R2.reuse ;  /* 0x0000001fff047819 */ /* 0x100fe20000011402 */
[----:B------:R-:W-:-:S04]  /*b800*/  IMAD.MOV R0, RZ, RZ, -R2 ;  /* 0x000000ffff007224 */ /* 0x000fc800078e0a02 */
[----:B------:R-:W-:Y:S02]  /*b810*/  IMAD R4, R4, UR6, RZ ;  /* 0x0000000604047c24 */ /* 0x000fe4000f8e02ff */
[----:B------:R-:W-:Y:S02]  /*b820*/  IMAD R0, R9, R0, R6 ;  /* 0x0000000009007224 */ /* 0x000fe400078e0206 */
[C---:B------:R-:W-:Y:S02]  /*b830*/  IMAD R4, R2.reuse, UR7, R4 ;  /* 0x0000000702047c24 */ /* 0x040fe4000f8e0204 */
[----:B------:R-:W-:-:S04]  /*b840*/  IMAD.WIDE.U32 R2, R2, R5, UR4 ;  /* 0x0000000402027e25 */ /* 0x000fc8000f8e0005 */
[----:B------:R-:W-:Y:S01]  /*b850*/  IMAD.IADD R3, R3, 0x1, R4 ;  /* 0x0000000103037824 */ /* 0x000fe200078e0204 */
[----:B------:R-:W-:Y:S01]  /*b860*/  SHF.R.S32.HI R4, RZ, 0x1f, R0 ;  /* 0x0000001fff047819 */ /* 0x000fe20000011400 */
[----:B------:R-:W-:-:S04]  /*b870*/  IMAD.WIDE.U32 R2, R0, UR8, R2 ;  /* 0x0000000800027c25 */ /* 0x000fc8000f8e0002 */
[----:B------:R-:W-:-:S04]  /*b880*/  IMAD R4, R4, UR8, RZ ;  /* 0x0000000804047c24 */ /* 0x000fc8000f8e02ff */
[----:B------:R-:W-:Y:S01]  /*b890*/  IMAD R0, R0, UR9, R4 ;  /* 0x0000000900007c24 */ /* 0x000fe2000f8e0204 */
[----:B------:R-:W-:Y:S02]  /*b8a0*/  IADD3 R4, P1, R2, UR10, RZ ;  /* 0x0000000a02047c10 */ /* 0x000fe4000ff3e0ff */
[----:B------:R-:W0:Y:S02]  /*b8b0*/  @P0 LDC R2, c[0x0][0x44c] ;  /* 0x00011300ff020b82 */ /* 0x000e240000000800 */
[----:B------:R-:W-:-:S06]  /*b8c0*/  IADD3.X R0, R3, UR11, R0, P1, !PT ;  /* 0x0000000b03007c10 */ /* 0x000fcc0008ffe400 */
[----:B------:R-:W1:Y:S01]  /*b8d0*/  @P0 LDC R3, c[0x0][0x450] ;  /* 0x00011400ff030b82 */ /* 0x000e620000000800 */
[----:B------:R-:W-:-:S04]  /*b8e0*/  VIADD R6, R6, 0x80 ;  /* 0x0000008006067836 */ /* 0x000fc80000000000 */
[----:B0-----:R-:W-:-:S04]  /*b8f0*/  @P0 IMAD.HI.U32 R7, R6, R2, RZ ;  /* 0x0000000206070227 */ /* 0x001fc800078e00ff */
[----:B------:R-:W-:Y:S01]  /*b900*/  IMAD.MOV.U32 R2, RZ, RZ, R6 ;  /* 0x000000ffff027224 */ /* 0x000fe200078e0006 */
[----:B-1----:R-:W-:-:S05]  /*b910*/  @P0 SHF.R.U32.HI R2, RZ, R3, R7 ;  /* 0x00000003ff020219 */ /* 0x002fca0000011607 */
[----:B------:R-:W-:-:S04]  /*b920*/  IMAD.MOV R3, RZ, RZ, -R2 ;  /* 0x000000ffff037224 */ /* 0x000fc800078e0a02 */
[----:B------:R-:W-:Y:S01]  /*b930*/  IMAD R6, R9, R3, R6 ;  /* 0x0000000309067224 */ /* 0x000fe200078e0206 */
[----:B------:R-:W-:-:S05]  /*b940*/  SHF.R.S32.HI R3, RZ, 0x1f, R2 ;  /* 0x0000001fff037819 */ /* 0x000fca0000011402 */
[----:B------:R-:W-:-:S04]  /*b950*/  IMAD R3, R3, UR6, RZ ;  /* 0x0000000603037c24 */ /* 0x000fc8000f8e02ff */
[C---:B------:R-:W-:Y:S02]  /*b960*/  IMAD R7, R2.reuse, UR7, R3 ;  /* 0x0000000702077c24 */ /* 0x040fe4000f8e0203 */
[----:B------:R-:W-:Y:S01]  /*b970*/  IMAD.WIDE.U32 R2, R2, R5, UR4 ;  /* 0x0000000402027e25 */ /* 0x000fe2000f8e0005 */
[----:B------:R-:W-:Y:S01]  /*b980*/  SHF.R.S32.HI R5, RZ, 0x1f, R6 ;  /* 0x0000001fff057819 */ /* 0x000fe20000011406 */
[----:B------:R-:W-:Y:S02]  /*b990*/  ULDC UR4, c[0x0][0x2b8] ;  /* 0x0000ae0000047ab9 */ /* 0x000fe40000000800 */
[----:B------:R-:W-:Y:S02]  /*b9a0*/  IMAD.IADD R3, R3, 0x1, R7 ;  /* 0x0000000103037824 */ /* 0x000fe400078e0207 */
[----:B------:R-:W-:Y:S02]  /*b9b0*/  IMAD R5, R5, UR8, RZ ;  /* 0x0000000805057c24 */ /* 0x000fe4000f8e02ff */
[----:B------:R-:W-:-:S04]  /*b9c0*/  IMAD.WIDE.U32 R2, R6, UR8, R2 ;  /* 0x0000000806027c25 */ /* 0x000fc8000f8e0002 */
[----:B------:R-:W-:Y:S01]  /*b9d0*/  IMAD R5, R6, UR9, R5 ;  /* 0x0000000906057c24 */ /* 0x000fe2000f8e0205 */
[----:B------:R-:W-:-:S04]  /*b9e0*/  IADD3 R8, P0, R2, UR10, RZ ;  /* 0x0000000a02087c10 */ /* 0x000fc8000ff1e0ff */
[----:B------:R-:W-:Y:S02]  /*b9f0*/  IADD3.X R7, R3, UR11, R5, P0, !PT ;  /* 0x0000000b03077c10 */ /* 0x000fe400087fe405 */
[----:B------:R-:W-:Y:S02]  /*ba00*/  ISETP.GE.AND P0, PT, R10, UR4, PT ;  /* 0x000000040a007c0c */ /* 0x000fe4000bf06270 */
[----:B------:R0:W5:Y:S01]  /*ba10*/  LDL R10, [R1+0xc] ;  /* 0x00000c00010a7983 */ /* 0x0001620000100800 */
[----:B------:R-:W1:Y:S01]  /*ba20*/  S2R R6, SR_TID.X ;  /* 0x0000000000067919 */ /* 0x000e620000002100 */
        /* <DEDUP_REMOVED lines=10> */
[----:B------:R-:W0:Y:S03]  /*bad0*/  SHFL.IDX PT, R3, R4, RZ, 0x1e1f ;  /* 0x001e1fff04037589 */ /* 0x000e2600000e0000 */
[----:B------:R-:W-:Y:S01]  /*bae0*/  IMAD R6, R21, 0xc0, R11 ;  /* 0x000000c015067824 */ /* 0x000fe200078e020b */
[----:B------:R-:W-:Y:S04]  /*baf0*/  SHFL.IDX PT, R4, R4, 0x1, 0x1e1f ;  /* 0x003e1f0004047f89 */ /* 0x000fe800000e0000 */
[----:B------:R-:W-:Y:S04]  /*bb00*/  SHFL.IDX PT, R7, R7, RZ, 0x1e1f ;  /* 0x001e1fff07077589 */ /* 0x000fe800000e0000 */
[----:B------:R-:W-:Y:S01]  /*bb10*/  SHFL.IDX PT, R14, R8, RZ, 0x1e1f ;  /* 0x001e1fff080e7589 */ /* 0x000fe200000e0000 */
[----:B--2---:R-:W-:-:S03]  /*bb20*/  IMAD R5, R2, R9, RZ ;  /* 0x0000000902057224 */ /* 0x004fc600078e02ff */
[----:B------:R-:W1:Y:S02]  /*bb30*/  SHFL.IDX PT, R2, R0, RZ, 0x1e1f ;  /* 0x001e1fff00027589 */ /* 0x000e6400000e0000 */
[----:B------:R-:W-:Y:S02]  /*bb40*/  ISETP.GE.AND P4, PT, R6, R5, PT ;  /* 0x000000050600720c */ /* 0x000fe40003f86270 */
[----:B------:R-:W2:Y:S11]  /*bb50*/  SHFL.IDX PT, R0, R0, 0x1, 0x1e1f ;  /* 0x003e1f0000007f89 */ /* 0x000eb600000e0000 */
[----:B0-----:R-:W-:-:S05]  /*bb60*/  @!P4 IADD3 R3, P3, R20, R3, RZ ;  /* 0x000000031403c210 */ /* 0x001fca0007f7e0ff */
[----:B-1----:R-:W-:-:S05]  /*bb70*/  @!P4 IMAD.X R2, RZ, RZ, R2, P3 ;  /* 0x000000ffff02c224 */ /* 0x002fca00018e0602 */
[----:B------:R-:W-:-:S04]  /*bb80*/  @!P4 LOP3.LUT R3, R3, R2, RZ, 0x3c, !PT ;  /* 0x000000020303c212 */ /* 0x000fc800078e3cff */
[----:B------:R-:W-:-:S04]  /*bb90*/  @!P4 LOP3.LUT R2, R3, R2, RZ, 0x3c, !PT ;  /* 0x000000020302c212 */ /* 0x000fc800078e3cff */
[----:B------:R-:W-:-:S05]  /*bba0*/  @!P4 LOP3.LUT R3, R3, R2, RZ, 0x3c, !PT ;  /* 0x000000020303c212 */ /* 0x000fca00078e3cff */
[----:B-----5:R-:W-:Y:S04]  /*bbb0*/  @!P4 LDGSTS.E.BYPASS.LTC128B.128 [R10+0xf000], desc[UR52][R2.64], !P2 ;  /* 0x0f000000020acfae */ /* 0x020fe8000d101d74 */
[----:B------:R-:W-:Y:S04]  /*bbc0*/  @!P4 LDGSTS.E.BYPASS.LTC128B.128 [R10+0x10800], desc[UR52][R2.64+0x20], !P1 ;  /* 0x10800020020acfae */ /* 0x000fe8000c901d74 */
[----:B------:R0:W-:Y:S02]  /*bbd0*/  @!P4 LDGSTS.E.BYPASS.LTC128B.128 [R10+0x12000], desc[UR52][R2.64+0x40], !P0 ;  /* 0x12000040020acfae */ /* 0x0001e4000c101d74 */
[----:B0-----:R-:W-:-:S05]  /*bbe0*/  VIADD R2, R6, 0x40 ;  /* 0x0000004006027836 */ /* 0x001fca0000000000 */
[----:B------:R-:W-:-:S13]  /*bbf0*/  ISETP.GE.AND P4, PT, R2, R5, PT ;  /* 0x000000050200720c */ /* 0x000fda0003f86270 */
[----:B------:R-:W-:-:S05]  /*bc00*/  @!P4 IADD3 R2, P3, R20, R4, RZ ;  /* 0x000000041402c210 */ /* 0x000fca0007f7e0ff */
[----:B--2---:R-:W-:-:S04]  /*bc10*/  @!P4 IMAD.X R0, RZ, RZ, R0, P3 ;  /* 0x000000ffff00c224 */ /* 0x004fc800018e0600 */
[----:B------:R-:W-:-:S05]  /*bc20*/  @!P4 IMAD.MOV.U32 R3, RZ, RZ, R0 ;  /* 0x000000ffff03c224 */ /* 0x000fca00078e0000 */
[----:B------:R0:W-:Y:S04]  /*bc30*/  @!P4 LDGSTS.E.BYPASS.LTC128B.128 [R10+0xf800], desc[UR52][R2.64], !P2 ;  /* 0x0f800000020acfae */ /* 0x0001e8000d101d74 */
[----:B------:R0:W-:Y:S04]  /*bc40*/  @!P4 LDGSTS.E.BYPASS.LTC128B.128 [R10+0x11000], desc[UR52][R2.64+0x20], !P1 ;  /* 0x11000020020acfae */ /* 0x0001e8000c901d74 */
[----:B------:R0:W-:Y:S02]  /*bc50*/  @!P4 LDGSTS.E.BYPASS.LTC128B.128 [R10+0x12800], desc[UR52][R2.64+0x40], !P0 ;  /* 0x12800040020acfae */ /* 0x0001e4000c101d74 */
.L_x_8744:
[----:B------:R-:W-:Y:S01]  /*bc60*/  VIADD R6, R6, 0x80 ;  /* 0x0000008006067836 */ /* 0x000fe20000000000 */
[----:B------:R-:W-:Y:S04]  /*bc70*/  BSSY B0, `(.L_x_8666) ;  /* 0x000000b000007945 */ /* 0x000fe80003800000 */
[----:B------:R-:W-:-:S13]  /*bc80*/  ISETP.GE.AND P3, PT, R6, R5, PT ;  /* 0x000000050600720c */ /* 0x000fda0003f66270 */
[----:B------:R-:W-:Y:S05]  /*bc90*/  @P3 BRA `(.L_x_8667) ;  /* 0x0000000000203947 */ /* 0x000fea0003800000 */
[----:B01----:R-:W-:-:S05]  /*bca0*/  IADD3 R2, P3, R20, R14, RZ ;  /* 0x0000000e14027210 */ /* 0x003fca0007f7e0ff */
[----:B------:R-:W-:-:S05]  /*bcb0*/  IMAD.X R3, RZ, RZ, R7, P3 ;  /* 0x000000ffff037224 */ /* 0x000fca00018e0607 */
[----:B------:R-:W-:Y:S01]  /*bcc0*/  @!PT LDS RZ, [RZ] ;  /* 0x00000000fffff984 */ /* 0x000fe20000000800 */
[----:B------:R-:W-:Y:S01]  /*bcd0*/  @!PT LDS RZ, [RZ] ;  /* 0x00000000fffff984 */ /* 0x000fe20000000800 */
[----:B------:R-:W-:Y:S01]  /*bce0*/  @!PT LDS RZ, [RZ] ;  /* 0x00000000fffff984 */ /* 0x000fe20000000800 */
[----:B------:R2:W-:Y:S04]  /*bcf0*/  LDGSTS.E.BYPASS.LTC128B.128 [R10+0x10000], desc[UR52][R2.64], !P2 ;  /* 0x10000000020a7fae */ /* 0x0005e8000d101d74 */
[----:B------:R2:W-:Y:S04]  /*bd00*/  LDGSTS.E.BYPASS.LTC128B.128 [R10+0x11800], desc[UR52][R2.64+0x20], !P1 ;  /* 0x11800020020a7fae */ /* 0x0005e8000c901d74 */
[----:B------:R2:W-:Y:S02]  /*bd10*/  LDGSTS.E.BYPASS.LTC128B.128 [R10+0x13000], desc[UR52][R2.64+0x40], !P0 ;  /* 0x13000040020a7fae */ /* 0x0005e4000c101d74 */
.L_x_8667:
[----:B------:R-:W-:Y:S05]  /*bd20*/  BSYNC B0 ;  /* 0x0000000000007941 */ /* 0x000fea0003800000 */
.L_x_8666:
[----:B------:R-:W-:Y:S01]  /*bd30*/  NOP ;  /* 0x0000000000007918 */ /* 0x000fe20000000000 */
[----:B------:R-:W-:-:S13]  /*bd40*/  PLOP3.LUT P0, PT, PT, PT, PT, 0x80, 0x0 ;  /* 0x000000000000781c */ /* 0x000fda0003f0f070 */
.L_x_8668:
[----:B------:R-:W-:Y:S02]  /*bd50*/  PLOP3.LUT P1, PT, P1, P0, PT, 0xa2, 0x0 ;  /* 0x000000000000781c */ /* 0x000fe40000f21472 */
[----:B------:R-:W-:-:S08]  /*bd60*/  @P0 R2UR P1, UR4, R16 ;  /* 0x00000000100402ca */ /* 0x000fd00000020000 */
[----:B------:R-:W-:-:S05]  /*bd70*/  @P0 PLOP3.LUT P0, PT, P1, PT, PT, 0x80, 0x0 ;  /* 0x000000000000081c */ /* 0x000fca0000f0f070 */
[----:B------:R-:W-:Y:S01]  /*bd80*/  @!P1 SYNCS.ARRIVE.TRANS64.RED.A0T1 RZ, [UR4+0x19c00], RZ ;  /* 0x019c00ffffff99a7 */ /* 0x000fe20008200404 */
[----:B------:R-:W-:Y:S07]  /*bd90*/  @!P1 ARRIVES.LDGSTSBAR.64.TRANSCNT [UR4+0x19c00] ;  /* 0x019c0000ff0099b0 */ /* 0x000fee0008000a84 */
[----:B------:R-:W-:Y:S05]  /*bda0*/  @P0 BRA.U.ANY `(.L_x_8668) ;  /* 0xfffffffd00e80947 */ /* 0x000fea000393ffff */
[----:B012---:R-:W2:Y:S02]  /*bdb0*/  LDL.LU R2, [R1+0x10] ;  /* 0x0000100001027983 */ /* 0x007ea40000300800 */
        /* <DEDUP_REMOVED lines=11> */
.L_x_8745:
[----:B------:R-:W-:Y:S05]  /*be70*/  BSYNC B0 ;  /* 0x0000000000007941 */ /* 0x000fea0003800000 */
.L_x_8669:
[----:B------:R-:W-:-:S06]  /*be80*/  UISETP.GE.AND UP0, UPT, UR40, 0x81, UPT ;  /* 0x000000812800788c */ /* 0x000fcc000bf06270 */
[----:B------:R-:W-:-:S13]  /*be90*/  PLOP3.LUT P0, PT, PT, PT, UP0, 0x80, 0x0 ;  /* 0x000000000000781c */ /* 0x000fda0003f0f008 */
[----:B------:R-:W-:Y:S05]  /*bea0*/  @!P0 BRA `(.L_x_8671) ;  /* 0x0000001000348947 */ /* 0x000fea0003800000 */
[----:B------:R-:W-:Y:S01]  /*beb0*/  ULEA.HI.SX32 UR4, UR39, 0xfffffffe, 0x19 ;  /* 0xfffffffe27047891 */ /* 0x000fe2000f8fca3f */
[----:B------:R-:W-:Y:S02]  /*bec0*/  IMAD.MOV.U32 R8, RZ, RZ, R23 ;  /* 0x000000ffff087224 */ /* 0x000fe400078e0017 */
[----:B------:R-:W-:-:S03]  /*bed0*/  IMAD.MOV.U32 R0, RZ, RZ, R18 ;  /* 0x000000ffff007224 */ /* 0x000fc600078e0012 */
[----:B------:R-:W-:-:S07]  /*bee0*/  IMAD.U32 R2, RZ, RZ, UR4 ;  /* 0x00000004ff027e24 */ /* 0x000fce000f8e00ff */
.L_x_8695:
[----:B------:R-:W-:Y:S01]  /*bef0*/  LOP3.LUT P1, RZ, R26, 0x1, RZ, 0xc0, !PT ;  /* 0x000000011aff7812 */ /* 0x000fe2000782c0ff */
[----:B------:R-:W-:Y:S01]  /*bf00*/  VIADD R18, R0, 0x1 ;  /* 0x0000000100127836 */ /* 0x000fe20000000000 */
[----:B------:R-:W-:Y:S05]  /*bf10*/  YIELD ;  /* 0x0000000000007946 */ /* 0x000fea0003800000 */
[----:B------:R-:W-:Y:S01]  /*bf20*/  ISETP.NE.AND P0, PT, R18, 0x2, PT ;  /* 0x000000021200780c */ /* 0x000fe20003f05270 */
[----:B------:R-:W-:Y:S03]  /*bf30*/  BSSY B0, `(.L_x_8672) ;  /* 0x00000a3000007945 */ /* 0x000fe60003800000 */
[----:B------:R-:W-:-:S02]  /*bf40*/  SEL R23, RZ, 0x1, P0 ;  /* 0x00000001ff177807 */ /* 0x000fc40000000000 */
[----:B------:R-:W-:Y:S02]  /*bf50*/  SEL R18, R18, RZ, P0 ;  /* 0x000000ff12127207 */ /* 0x000fe40000000000 */
[----:B------:R-:W-:Y:S01]  /*bf60*/  LOP3.LUT R23, R8, R23, RZ, 0x3c, !PT ;  /* 0x0000001708177212 */ /* 0x000fe200078e3cff */
[----:B------:R-:W-:Y:S06]  /*bf70*/  @!P1 BRA `(.L_x_8673) ;  /* 0x0000000800789947 */ /* 0x000fec0003800000 */
[----:B------:R-:W-:Y:S01]  /*bf80*/  ULDC.64 UR4, c[0x0][0x418] ;  /* 0x0001060000047ab9 */ /* 0x000fe20000000a00 */
[----:B0-----:R-:W-:Y:S01]  /*bf90*/  IMAD.MOV.U32 R3, RZ, RZ, R2 ;  /* 0x000000ffff037224 */ /* 0x001fe200078e0002 */
[----:B------:R-:W-:-:S04]  /*bfa0*/  ISETP.NE.U32.AND P0, PT, RZ, UR4, PT ;  /* 0x00000004ff007c0c */ /* 0x000fc8000bf05070 */
[----:B------:R-:W-:-:S13]  /*bfb0*/  ISETP.NE.AND.EX P0, PT, RZ, UR5, PT, P0 ;  /* 0x00000005ff007c0c */ /* 0x000fda000bf05300 */
        /* <DEDUP_REMOVED lines=15> */
[----:B------:R-:W-:-:S04]  /*c0b0*/  LEA R6, P0, R4, UR4, 0x2 ;  /* 0x0000000404067c11 */ /* 0x000fc8000f8010ff */
[----:B------:R-:W-:-:S05]  /*c0c0*/  LEA.HI.X R7, R4, UR5, R5, 0x2, P0 ;  /* 0x0000000504077c11 */ /* 0x000fca00080f1405 */
[----:B------:R0:W5:Y:S04]  /*c0d0*/  LDG.E R17, desc[UR52][R6.64] ;  /* 0x0000003406117981 */ /* 0x000168000c1e1900 */
.L_x_8674:
[----:B------:R-:W1:Y:S01]  /*c0e0*/  S2R R4, SR_TID.X ;  /* 0x0000000000047919 */ /* 0x000e620000002100 */
[----:B0-----:R-:W-:Y:S01]  /*c0f0*/  IMAD R6, R18, 0x8, R16 ;  /* 0x0000000812067824 */ /* 0x001fe200078e0210 */
[----:B------:R-:W-:Y:S01]  /*c100*/  BSSY B1, `(.L_x_8675) ;  /* 0x0000006000017945 */ /* 0x000fe20003800000 */
[----:B-1----:R-:W-:Y:S02]  /*c110*/  LOP3.LUT R5, R4, 0x7f, RZ, 0xc0, !PT ;  /* 0x0000007f04057812 */ /* 0x002fe400078ec0ff */
[----:B------:R-:W-:Y:S02]  /*c120*/  SHF.L.U32 R4, R23, 0x1f, RZ ;  /* 0x0000001f17047819 */ /* 0x000fe400000006ff */
[----:B------:R-:W-:Y:S02]  /*c130*/  ISETP.NE.AND P1, PT, R5, RZ, PT ;  /* 0x000000ff0500720c */ /* 0x000fe40003f25270 */
[----:B------:R-:W0:Y:S02]  /*c140*/  SYNCS.PHASECHK.TRANS64.TRYWAIT P0, [R6+URZ+0x19c80], R4 ;  /* 0x019c8004060075a7 */ /* 0x000e24000800017f */
[----:B0-----:R-:W-:Y:S09]  /*c150*/  @!P0 BRA `(.L_x_8676) ;  /* 0x0000002800c48947 */ /* 0x001ff20003800000 */
.L_x_8746:
[----:B------:R-:W-:Y:S05]  /*c160*/  BSYNC B1 ;  /* 0x0000000000017941 */ /* 0x000fea0003800000 */
.L_x_8675:
        /* <DEDUP_REMOVED lines=9> */
.L_x_8678:
[----:B------:R-:W-:Y:S05]  /*c200*/  BSYNC B1 ;  /* 0x0000000000017941 */ /* 0x000fea0003800000 */
.L_x_8677:
[----:B------:R-:W-:Y:S01]  /*c210*/  IMAD.MOV.U32 R7, RZ, RZ, RZ ;  /* 0x000000ffff077224 */ /* 0x000fe200078e00ff */
[----:B------:R-:W-:Y:S01]  /*c220*/  UIADD3 UR4, UP0, UR50, 0x470, URZ ;  /* 0x0000047032047890 */ /* 0x000fe2000ff1e03f */
[----:B------:R-:W-:Y:S01]  /*c230*/  IMAD R9, R18, 0x3000, R16 ;  /* 0x0000300012097824 */ /* 0x000fe200078e0210 */
[----:B------:R-:W-:Y:S01]  /*c240*/  PLOP3.LUT P0, PT, PT, PT, PT, 0x80, 0x0 ;  /* 0x000000000000781c */ /* 0x000fe20003f0f070 */
[----:B------:R-:W-:Y:S01]  /*c250*/  VIADD R5, R6, 0x19c70 ;  /* 0x00019c7006057836 */ /* 0x000fe20000000000 */
[----:B------:R-:W-:Y:S01]  /*c260*/  R2UR UR10, R7 ;  /* 0x00000000070a72ca */ /* 0x000fe200000e0000 */
[----:B------:R-:W-:Y:S01]  /*c270*/  VIADD R10, R9, 0x9000 ;  /* 0x00009000090a7836 */ /* 0x000fe20000000000 */
[----:B------:R-:W-:Y:S01]  /*c280*/  LEA R3, R3, UR41, 0x7 ;  /* 0x0000002903037c11 */ /* 0x000fe2000f8e38ff */
[----:B------:R-:W-:Y:S01]  /*c290*/  UIADD3.X UR5, URZ, UR51, URZ, UP0, !UPT ;  /* 0x000000333f057290 */ /* 0x000fe200087fe43f */
[----:B------:R-:W-:Y:S01]  /*c2a0*/  UMOV UR6, 0x0 ;  /* 0x0000000000067882 */ /* 0x000fe20000000000 */
[----:B------:R-:W-:-:S10]  /*c2b0*/  UMOV UR7, 0x14f00000 ;  /* 0x14f0000000077882 */ /* 0x000fd40000000000 */
.L_x_8679:
        /* <DEDUP_REMOVED lines=16> */
.L_x_8680:
        /* <DEDUP_REMOVED lines=16> */
.L_x_8681:
        /* <DEDUP_REMOVED lines=13> */
.L_x_8747:
[----:B------:R-:W-:Y:S05]  /*c590*/  BSYNC B1 ;  /* 0x0000000000017941 */ /* 0x000fea0003800000 */
.L_x_8682:
[----:B------:R-:W-:Y:S01]  /*c5a0*/  BSSY B1, `(.L_x_8684) ;  /* 0x000000b000017945 */ /* 0x000fe20003800000 */
[----:B01----:R-:W-:Y:S02]  /*c5b0*/  IMAD.MOV.U32 R4, RZ, RZ, 0x0 ;  /* 0x00000000ff047424 */ /* 0x003fe400078e00ff */
        /* <DEDUP_REMOVED lines=9> */
.L_x_8685:
[----:B------:R-:W-:Y:S05]  /*c650*/  BSYNC B1 ;  /* 0x0000000000017941 */ /* 0x000fea0003800000 */
.L_x_8684:
        /* <DEDUP_REMOVED lines=8> */
.L_x_8686:
        /* <DEDUP_REMOVED lines=15> */
.L_x_8687:
        /* <DEDUP_REMOVED lines=15> */
.L_x_8688:
        /* <DEDUP_REMOVED lines=10> */
.L_x_8673:
[----:B------:R-:W-:Y:S05]  /*c960*/  BSYNC B0 ;  /* 0x0000000000007941 */ /* 0x000fea0003800000 */
.L_x_8672:
[----:B------:R-:W-:-:S06]  /*c970*/  UISETP.NE.AND UP0, UPT, UR38, 0x3, UPT ;  /* 0x000000032600788c */ /* 0x000fcc000bf05270 */
[----:B------:R-:W-:-:S13]  /*c980*/  PLOP3.LUT P0, PT, PT, PT, UP0, 0x80, 0x0 ;  /* 0x000000000000781c */ /* 0x000fda0003f0f008 */
[----:B------:R-:W-:Y:S05]  /*c990*/  @!P0 BRA `(.L_x_8689) ;  /* 0x0000000000048947 */ /* 0x000fea0003800000 */
[----:B------:R-:W-:Y:S01]  /*c9a0*/  BPT.TRAP 0x1 ;  /* 0x000000040000795c */ /* 0x000fe20000300000 */
.L_x_8689:
[----:B0-----:R-:W-:Y:S01]  /*c9b0*/  IMAD.U32 R3, RZ, RZ, UR44 ;  /* 0x0000002cff037e24 */ /* 0x001fe2000f8e00ff */
[----:B------:R-:W-:Y:S01]  /*c9c0*/  LOP3.LUT R4, R8, 0x1, RZ, 0x3c, !PT ;  /* 0x0000000108047812 */ /* 0x000fe200078e3cff */
[----:B------:R-:W-:Y:S03]  /*c9d0*/  BSSY B0, `(.L_x_8690) ;  /* 0x0000006000007945 */ /* 0x000fe60003800000 */
[----:B------:R-:W-:Y:S01]  /*c9e0*/  ISETP.NE.AND P1, PT, R3, 0x3, PT ;  /* 0x000000030300780c */ /* 0x000fe20003f25270 */
[----:B------:R-:W-:Y:S01]  /*c9f0*/  IMAD R3, R0, 0x8, R16 ;  /* 0x0000000800037824 */ /* 0x000fe200078e0210 */
[----:B------:R-:W-:-:S04]  /*ca00*/  SHF.L.U32 R4, R4, 0x1f, RZ ;  /* 0x0000001f04047819 */ /* 0x000fc800000006ff */
[----:B------:R-:W0:Y:S02]  /*ca10*/  SYNCS.PHASECHK.TRANS64.TRYWAIT P0, [R3+URZ+0x19c70], R4 ;  /* 0x019c7004030075a7 */ /* 0x000e24000800017f */
[----:B0-----:R-:W-:Y:S05]  /*ca20*/  @!P0 BRA `(.L_x_8691) ;  /* 0x0000002000b88947 */ /* 0x001fea0003800000 */
.L_x_8748:
[----:B------:R-:W-:Y:S05]  /*ca30*/  BSYNC B0 ;  /* 0x0000000000007941 */ /* 0x000fea0003800000 */
.L_x_8690:
[----:B------:R-:W-:Y:S05]  /*ca40*/  @!P1 BRA `(.L_x_8692) ;  /* 0x0000000000049947 */ /* 0x000fea0003800000 */
[----:B------:R-:W-:Y:S01]  /*ca50*/  BPT.TRAP 0x1 ;  /* 0x000000040000795c */ /* 0x000fe20000300000 */
.L_x_8692:
[----:B0-----:R-:W-:Y:S01]  /*ca60*/  SHF.L.U32 R4, R8, 0x1f, RZ ;  /* 0x0000001f08047819 */ /* 0x001fe200000006ff */
[----:B------:R-:W-:-:S03]  /*ca70*/  IMAD R0, R0, 0x3000, RZ ;  /* 0x0000300000007824 */ /* 0x000fc600078e02ff */
[----:B------:R-:W0:Y:S02]  /*ca80*/  SYNCS.PHASECHK.TRANS64.TRYWAIT P0, [R3+URZ+0x19c60], R4 ;  /* 0x019c6004030075a7 */ /* 0x000e24000800017f */
[----:B0-----:R-:W-:Y:S05]  /*ca90*/  @!P0 BRA `(.L_x_8693) ;  /* 0x0000002000b08947 */ /* 0x001fea0003800000 */
.L_x_8749:
[----:B------:R-:W-:Y:S01]  /*caa0*/  LOP3.LUT R5, R0, R22, RZ, 0xfc, !PT ;  /* 0x0000001600057212 */ /* 0x000fe200078efcff */
[----:B------:R-:W-:Y:S05]  /*cab0*/  WARPSYNC.ALL ;  /* 0x0000000000007948 */ /* 0x000fea0003800000 */
[----:B------:R-:W-:Y:S01]  /*cac0*/  IMAD.IADD R6, R16, 0x1, R5 ;  /* 0x0000000110067824 */ /* 0x000fe200078e0205 */
[----:B------:R-:W-:-:S04]  /*cad0*/  LOP3.LUT R14, R22, 0x1800, RZ, 0xfc, !PT ;  /* 0x00001800160e7812 */ /* 0x000fc800078efcff */
[----:B------:R-:W-:Y:S01]  /*cae0*/  IADD3 R14, R16, R14, R0 ;  /* 0x0000000e100e7210 */ /* 0x000fe20007ffe000 */
[----:B0-----:R-:W0:Y:S02]  /*caf0*/  LDSM.16.MT88.4 R4, [R6+0x9000] ;  /* 0x009000000604783b */ /* 0x001e240000004200 */
        /* <DEDUP_REMOVED lines=20> */
[----:B------:R-:W-:-:S05]  /*cc40*/  IMAD.IADD R12, R16, 0x1, R5 ;  /* 0x00000001100c7824 */ /* 0x000fca00078e0205 */
[----:B------:R0:W1:Y:S02]  /*cc50*/  LDSM.16.MT88.4 R4, [R12+0x9000] ;  /* 0x009000000c04783b */ /* 0x0000640000004200 */
[----:B0-----:R-:W-:Y:S02]  /*cc60*/  IADD3 R12, R19, R28, R0 ;  /* 0x0000001c130c7210 */ /* 0x001fe40007ffe000 */
[C-C-:B-1----:R-:W-:Y:S02]  /*cc70*/  PRMT R8, R4.reuse, 0x6420, R5.reuse ;  /* 0x0000642004087816 */ /* 0x142fe40000000005 */
[----:B------:R-:W-:Y:S02]  /*cc80*/  PRMT R9, R4, 0x7531, R5 ;  /* 0x0000753104097816 */ /* 0x000fe40000000005 */
[----:B------:R-:W-:Y:S02]  /*cc90*/  LOP3.LUT R4, R10, R24, RZ, 0xfc, !PT ;  /* 0x000000180a047212 */ /* 0x000fe400078efcff */
[----:B------:R-:W-:-:S02]  /*cca0*/  LOP3.LUT R5, R0, 0x800, R22, 0xfe, !PT ;  /* 0x0000080000057812 */ /* 0x000fc400078efe16 */
[C-C-:B------:R-:W-:Y:S01]  /*ccb0*/  PRMT R10, R6.reuse, 0x6420, R7.reuse ;  /* 0x00006420060a7816 */ /* 0x140fe20000000007 */
[----:B------:R-:W-:Y:S01]  /*ccc0*/  IMAD.IADD R4, R19, 0x1, R4 ;  /* 0x0000000113047824 */ /* 0x000fe200078e0204 */
[----:B------:R-:W-:Y:S01]  /*ccd0*/  PRMT R11, R6, 0x7531, R7 ;  /* 0x00007531060b7816 */ /* 0x000fe20000000007 */
[----:B------:R-:W-:-:S04]  /*cce0*/  IMAD.IADD R13, R16, 0x1, R5 ;  /* 0x00000001100d7824 */ /* 0x000fc800078e0205 */
[----:B------:R-:W-:Y:S04]  /*ccf0*/  STSM.16.M88.4 [R4], R8 ;  /* 0x0000000804007844 */ /* 0x000fe80000000200 */
[----:B------:R-:W0:Y:S02]  /*cd00*/  LDSM.16.MT88.4 R4, [R13+0x9000] ;  /* 0x009000000d04783b */ /* 0x000e240000004200 */
        /* <DEDUP_REMOVED lines=26> */
.L_x_8694:
[----:B------:R-:W2:Y:S01]  /*ceb0*/  S2R R0, SR_TID.X ;  /* 0x0000000000007919 */ /* 0x000ea20000002100 */
[----:B-1----:R-:W-:Y:S01]  /*cec0*/  SYNCS.ARRIVE.TRANS64.A1T0 RZ, [R3+URZ+0x19c50], RZ ;  /* 0x019c50ff03ff79a7 */ /* 0x002fe2000810003f */
[----:B0-----:R-:W-:Y:S01]  /*ced0*/  IMAD.MOV.U32 R8, RZ, RZ, R23 ;  /* 0x000000ffff087224 */ /* 0x001fe200078e0017 */
[----:B--2---:R-:W-:Y:S01]  /*cee0*/  LOP3.LUT R0, R0, 0x7f, RZ, 0xc0, !PT ;  /* 0x0000007f00007812 */ /* 0x004fe200078ec0ff */
[----:B------:R-:W-:Y:S03]  /*cef0*/  BAR.SYNC.DEFER_BLOCKING 0x2, 0x80 ;  /* 0x0082000000007b1d */ /* 0x000fe60000010000 */
[----:B------:R-:W-:-:S13]  /*cf00*/  ISETP.NE.AND P0, PT, R0, RZ, PT ;  /* 0x000000ff0000720c */ /* 0x000fda0003f05270 */
[----:B------:R-:W-:-:S05]  /*cf10*/  @!P0 VIADD R0, R3, 0x19c80 ;  /* 0x00019c8003008836 */ /* 0x000fca0000000000 */
[----:B------:R-:W-:-:S04]  /*cf20*/  @!P0 PRMT R0, RZ, 0x654, R0 ;  /* 0x00000654ff008816 */ /* 0x000fc80000000000 */
[----:B------:R0:W-:Y:S01]  /*cf30*/  @!P0 SYNCS.ARRIVE.TRANS64.RED.A1T0 RZ, [R0+URZ], RZ ;  /* 0x000000ff00ff89a7 */ /* 0x0001e2000810043f */
[C---:B------:R-:W-:Y:S01]  /*cf40*/  ISETP.GT.AND P0, PT, R2.reuse, RZ, PT ;  /* 0x000000ff0200720c */ /* 0x040fe20003f04270 */
[----:B------:R-:W-:Y:S02]  /*cf50*/  VIADD R2, R2, 0xffffffff ;  /* 0xffffffff02027836 */ /* 0x000fe40000000000 */
[----:B0-----:R-:W-:-:S10]  /*cf60*/  IMAD.MOV.U32 R0, RZ, RZ, R18 ;  /* 0x000000ffff007224 */ /* 0x001fd400078e0012 */
[----:B------:R-:W-:Y:S05]  /*cf70*/  @P0 BRA `(.L_x_8695) ;  /* 0xffffffec00dc0947 */ /* 0x000fea000383ffff */
.L_x_8671:
[----:B0-----:R-:W0:Y:S01]  /*cf80*/  S2R R3, SR_TID.X ;  /* 0x0000000000037919 */ /* 0x001e220000002100 */
[----:B------:R-:W-:Y:S01]  /*cf90*/  BSSY B0, `(.L_x_8696) ;  /* 0x0000011000007945 */ /* 0x000fe20003800000 */
        /* <DEDUP_REMOVED lines=15> */
[----:B------:R0:W-:Y:S02]  /*d090*/  STL [R1], R0 ;  /* 0x0000000001007387 */ /* 0x0001e40000100800 */
.L_x_8697:
[----:B------:R-:W-:Y:S05]  /*d0a0*/  BSYNC B0 ;  /* 0x0000000000007941 */ /* 0x000fea0003800000 */
.L_x_8696:
[----:B------:R-:W-:-:S06]  /*d0b0*/  UISETP.NE.AND UP0, UPT, UR38, 0x3, UPT ;  /* 0x000000032600788c */ /* 0x000fcc000bf05270 */
[----:B------:R-:W-:-:S13]  /*d0c0*/  PLOP3.LUT P1, PT, PT, PT, UP0, 0x80, 0x0 ;  /* 0x000000000000781c */ /* 0x000fda0003f2f008 */
[----:B------:R-:W-:Y:S05]  /*d0d0*/  @!P1 BRA `(.L_x_8698) ;  /* 0x0000000000049947 */ /* 0x000fea0003800000 */
[----:B------:R-:W-:Y:S01]  /*d0e0*/  BPT.TRAP 0x1 ;  /* 0x000000040000795c */ /* 0x000fe20000300000 */
.L_x_8698:
[----:B------:R-:W-:Y:S01]  /*d0f0*/  LOP3.LUT R3, R23, 0x1, RZ, 0x3c, !PT ;  /* 0x0000000117037812 */ /* 0x000fe200078e3cff */
[----:B0-----:R-:W-:Y:S01]  /*d100*/  IMAD R0, R18, 0x8, R16 ;  /* 0x0000000812007824 */ /* 0x001fe200078e0210 */
[----:B------:R-:W-:Y:S01]  /*d110*/  BSSY B0, `(.L_x_8699) ;  /* 0x0000006000007945 */ /* 0x000fe20003800000 */
[----:B------:R-:W-:Y:S01]  /*d120*/  IMAD.U32 R2, RZ, RZ, UR44 ;  /* 0x0000002cff027e24 */ /* 0x000fe2000f8e00ff */
[----:B------:R-:W-:-:S04]  /*d130*/  SHF.L.U32 R3, R3, 0x1f, RZ ;  /* 0x0000001f03037819 */ /* 0x000fc800000006ff */
[----:B------:R-:W0:Y:S01]  /*d140*/  SYNCS.PHASECHK.TRANS64.TRYWAIT P1, [R0+URZ+0x19c70], R3 ;  /* 0x019c7003000075a7 */ /* 0x000e22000802017f */
[----:B------:R-:W-:Y:S01]  /*d150*/  ISETP.NE.AND P2, PT, R2, 0x3, PT ;  /* 0x000000030200780c */ /* 0x000fe20003f45270 */
[----:B0-----:R-:W-:-:S12]  /*d160*/  @!P1 BRA `(.L_x_8700) ;  /* 0x0000001c00109947 */ /* 0x001fd80003800000 */
.L_x_8750:
[----:B------:R-:W-:Y:S05]  /*d170*/  BSYNC B0 ;  /* 0x0000000000007941 */ /* 0x000fea0003800000 */
.L_x_8699:
[----:B------:R-:W-:Y:S05]  /*d180*/  @!P2 BRA `(.L_x_8701) ;  /* 0x000000000004a947 */ /* 0x000fea0003800000 */
[----:B------:R-:W-:Y:S01]  /*d190*/  BPT.TRAP 0x1 ;  /* 0x000000040000795c */ /* 0x000fe20000300000 */
.L_x_8701:
[----:B0-----:R-:W-:-:S04]  /*d1a0*/  SHF.L.U32 R3, R23, 0x1f, RZ ;  /* 0x0000001f17037819 */ /* 0x001fc800000006ff */
[----:B------:R-:W0:Y:S02]  /*d1b0*/  SYNCS.PHASECHK.TRANS64.TRYWAIT P1, [R0+URZ+0x19c60], R3 ;  /* 0x019c6003000075a7 */ /* 0x000e24000802017f */
[----:B0-----:R-:W-:Y:S05]  /*d1c0*/  @!P1 BRA `(.L_x_8702) ;  /* 0x0000001c000c9947 */ /* 0x001fea0003800000 */
.L_x_8751:
[----:B------:R-:W-:Y:S01]  /*d1d0*/  IMAD R2, R18, 0x3000, RZ ;  /* 0x0000300012027824 */ /* 0x000fe200078e02ff */
[----:B------:R-:W-:Y:S05]  /*d1e0*/  WARPSYNC.ALL ;  /* 0x0000000000007948 */ /* 0x000fea0003800000 */
[----:B0-----:R-:W-:Y:S02]  /*d1f0*/  LOP3.LUT R3, R2, R22, RZ, 0xfc, !PT ;  /* 0x0000001602037212 */ /* 0x001fe400078efcff */
[----:B------:R-:W-:-:S03]  /*d200*/  LOP3.LUT R14, R22, 0x1800, RZ, 0xfc, !PT ;  /* 0x00001800160e7812 */ /* 0x000fc600078efcff */
[----:B------:R-:W-:Y:S02]  /*d210*/  IMAD.IADD R6, R16, 0x1, R3 ;  /* 0x0000000110067824 */ /* 0x000fe400078e0203 */
[----:B------:R-:W-:-:S04]  /*d220*/  VIADD R3, R2, 0x1000 ;  /* 0x0000100002037836 */ /* 0x000fc80000000000 */
[----:B------:R-:W0:Y:S02]  /*d230*/  LDSM.16.MT88.4 R4, [R6+0x9000] ;  /* 0x009000000604783b */ /* 0x000e240000004200 */
[C-C-:B0-----:R-:W-:Y:S02]  /*d240*/  PRMT R8, R4.reuse, 0x6420, R5.reuse ;  /* 0x0000642004087816 */ /* 0x141fe40000000005 */
[----:B------:R-:W-:Y:S02]  /*d250*/  PRMT R9, R4, 0x7531, R5 ;  /* 0x0000753104097816 */ /* 0x000fe40000000005 */
[----:B------:R-:W-:Y:S02]  /*d260*/  LOP3.LUT R4, R2, R24, RZ, 0xfc, !PT ;  /* 0x0000001802047212 */ /* 0x000fe400078efcff */
[----:B------:R-:W-:Y:S02]  /*d270*/  LOP3.LUT R5, R3, R22, RZ, 0xfc, !PT ;  /* 0x0000001603057212 */ /* 0x000fe400078efcff */
[C-C-:B------:R-:W-:Y:S01]  /*d280*/  PRMT R10, R6.reuse, 0x6420, R7.reuse ;  /* 0x00006420060a7816 */ /* 0x140fe20000000007 */
[----:B------:R-:W-:Y:S01]  /*d290*/  IMAD.IADD R12, R19, 0x1, R4 ;  /* 0x00000001130c7824 */ /* 0x000fe200078e0204 */
[----:B------:R-:W-:Y:S01]  /*d2a0*/  PRMT R11, R6, 0x7531, R7 ;  /* 0x00007531060b7816 */ /* 0x000fe20000000007 */
[----:B------:R-:W-:Y:S01]  /*d2b0*/  IMAD.IADD R4, R16, 0x1, R5 ;  /* 0x0000000110047824 */ /* 0x000fe200078e0205 */
[----:B------:R-:W-:-:S03]  /*d2c0*/  LOP3.LUT R3, R3, R24, RZ, 0xfc, !PT ;  /* 0x0000001803037212 */ /* 0x000fc600078efcff */
[----:B------:R-:W-:Y:S02]  /*d2d0*/  STSM.16.M88.4 [R12], R8 ;  /* 0x000000080c007844 */ /* 0x000fe40000000200 */
[----:B------:R-:W-:Y:S02]  /*d2e0*/  IMAD.IADD R13, R19, 0x1, R3 ;  /* 0x00000001130d7824 */ /* 0x000fe400078e0203 */
[----:B------:R-:W0:Y:S01]  /*d2f0*/  LDSM.16.MT88.4 R4, [R4+0x9000] ;  /* 0x009000000404783b */ /* 0x000e220000004200 */
[----:B------:R-:W-:Y:S01]  /*d300*/  VIADD R3, R2, 0x2000 ;  /* 0x0000200002037836 */ /* 0x000fe20000000000 */
        /* <DEDUP_REMOVED lines=8> */
[C---:B------:R-:W-:Y:S01]  /*d390*/  IMAD.IADD R3, R19.reuse, 0x1, R3 ;  /* 0x0000000113037824 */ /* 0x040fe200078e0203 */
[--C-:B------:R-:W-:Y:S01]  /*d3a0*/  IADD3 R19, R19, R28, R2.reuse ;  /* 0x0000001c13137210 */ /* 0x100fe20007ffe002 */
[----:B------:R0:W1:Y:S02]  /*d3b0*/  LDSM.16.MT88.4 R4, [R12+0x9000] ;  /* 0x009000000c04783b */ /* 0x0000640000004200 */
[----:B0-----:R-:W-:Y:S02]  /*d3c0*/  IADD3 R12, R16, R14, R2 ;  /* 0x0000000e100c7210 */ /* 0x001fe40007ffe002 */
[C-C-:B-1----:R-:W-:Y:S02]  /*d3d0*/  PRMT R8, R4.reuse, 0x6420, R5.reuse ;  /* 0x0000642004087816 */ /* 0x142fe40000000005 */
[----:B------:R-:W-:-:S02]  /*d3e0*/  PRMT R9, R4, 0x7531, R5 ;  /* 0x0000753104097816 */ /* 0x000fc40000000005 */
[----:B------:R-:W-:Y:S02]  /*d3f0*/  LOP3.LUT R5, R2, 0x800, R22, 0xfe, !PT ;  /* 0x0000080002057812 */ /* 0x000fe400078efe16 */
[C-C-:B------:R-:W-:Y:S02]  /*d400*/  PRMT R10, R6.reuse, 0x6420, R7.reuse ;  /* 0x00006420060a7816 */ /* 0x140fe40000000007 */
        /* <DEDUP_REMOVED lines=30> */
.L_x_8703:
[----:B-1----:R1:W-:Y:S01]  /*d5f0*/  SYNCS.ARRIVE.TRANS64.A1T0 RZ, [R0+URZ+0x19c50], RZ ;  /* 0x019c50ff00ff79a7 */ /* 0x0023e2000810003f */
[----:B------:R-:W-:Y:S02]  /*d600*/  @!P0 VIADD R2, R0, 0x19c80 ;  /* 0x00019c8000028836 */ /* 0x000fe40000000000 */
[----:B------:R-:W-:-:S03]  /*d610*/  VIADD R18, R18, 0x1 ;  /* 0x0000000112127836 */ /* 0x000fc60000000000 */
[----:B------:R-:W-:Y:S01]  /*d620*/  @!P0 PRMT R2, RZ, 0x654, R2 ;  /* 0x00000654ff028816 */ /* 0x000fe20000000002 */
[----:B------:R-:W-:Y:S06]  /*d630*/  BAR.SYNC.DEFER_BLOCKING 0x2, 0x80 ;  /* 0x0082000000007b1d */ /* 0x000fec0000010000 */
[----:B------:R2:W-:Y:S01]  /*d640*/  @!P0 SYNCS.ARRIVE.TRANS64.RED.A1T0 RZ, [R2+URZ], RZ ;  /* 0x000000ff02ff89a7 */ /* 0x0005e2000810043f */
[----:B------:R-:W-:-:S04]  /*d650*/  ISETP.NE.AND P0, PT, R18, 0x2, PT ;  /* 0x000000021200780c */ /* 0x000fc80003f05270 */
[----:B-1----:R-:W-:Y:S02]  /*d660*/  SEL R0, RZ, 0x1, P0 ;  /* 0x00000001ff007807 */ /* 0x002fe40000000000 */
[----:B------:R-:W-:Y:S02]  /*d670*/  SEL R18, R18, RZ, P0 ;  /* 0x000000ff12127207 */ /* 0x000fe40000000000 */
[----:B--2---:R-:W-:-:S07]  /*d680*/  LOP3.LUT R23, R23, R0, RZ, 0x3c, !PT ;  /* 0x0000000017177212 */ /* 0x004fce00078e3cff */
.L_x_8646:
[----:B------:R-:W-:Y:S05]  /*d690*/  BSYNC B7 ;  /* 0x0000000000077941 */ /* 0x000fea0003800000 */
.L_x_8644:
[----:B------:R-:W-:-:S13]  /*d6a0*/  LOP3.LUT P0, RZ, R26, 0x2, RZ, 0xc0, !PT ;  /* 0x000000021aff7812 */ /* 0x000fda000780c0ff */
[----:B------:R-:W-:Y:S05]  /*d6b0*/  @!P0 BRA `(.L_x_8704) ;  /* 0x0000000000348947 */ /* 0x000fea0003800000 */
[----:B------:R-:W3:Y:S08]  /*d6c0*/  S2UR UR5, SR_CgaCtaId ;  /* 0x00000000000579c3 */ /* 0x000ef00000008800 */
[----:B------:R-:W-:Y:S06]  /*d6d0*/  BAR.SYNC.DEFER_BLOCKING 0x5, 0x200 ;  /* 0x0148000000007b1d */ /* 0x000fec0000010000 */
[----:B------:R-:W-:-:S02]  /*d6e0*/  UMOV UR4, 0x400 ;  /* 0x0000040000047882 */ /* 0x000fc40000000000 */
[----:B---3--:R-:W-:-:S06]  /*d6f0*/  ULEA UR4, UR5, UR4, 0x18 ;  /* 0x0000000405047291 */ /* 0x008fcc000f8ec03f */
[----:B------:R-:W-:-:S05]  /*d700*/  IMAD.U32 R16, RZ, RZ, UR4 ;  /* 0x00000004ff107e24 */ /* 0x000fca000f8e00ff */
[----:B0-----:R-:W0:Y:S04]  /*d710*/  LDS.128 R4, [R16+0x19cd0] ;  /* 0x019cd00010047984 */ /* 0x001e280000000c00 */
[----:B0-----:R0:W-:Y:S01]  /*d720*/  STL.64 [R1], R4 ;  /* 0x0000000401007387 */ /* 0x0011e20000100a00 */
[----:B-1----:R-:W-:Y:S02]  /*d730*/  IMAD.MOV.U32 R2, RZ, RZ, R7 ;  /* 0x000000ffff027224 */ /* 0x002fe400078e0007 */
[----:B--2---:R-:W-:-:S03]  /*d740*/  IMAD.MOV.U32 R0, RZ, RZ, R6 ;  /* 0x000000ffff007224 */ /* 0x004fc600078e0006 */
[----:B------:R-:W-:Y:S02]  /*d750*/  R2UR UR45, R2 ;  /* 0x00000000022d72ca */ /* 0x000fe400000e0000 */
[----:B------:R-:W-:Y:S01]  /*d760*/  R2UR UR36, R0 ;  /* 0x00000000002472ca */ /* 0x000fe200000e0000 */
[----:B------:R-:W-:Y:S06]  /*d770*/  BAR.ARV 0x4, 0x200 ;  /* 0x0108000000007b1d */ /* 0x000fec0000002000 */
[----:B------:R-:W-:Y:S08]  /*d780*/  BRA `(.L_x_8705) ;  /* 0x0000000800447947 */ /* 0x000ff00003800000 */
.L_x_8704:
[----:B01----:R-:W0:Y:S01]  /*d790*/  S2R R2, SR_TID.X ;  /* 0x0000000000027919 */ /* 0x003e220000002100 */
[----:B------:R-:W-:Y:S01]  /*d7a0*/  ULDC UR4, c[0x0][0xc3c] ;  /* 0x00030f0000047ab9 */ /* 0x000fe20000000800 */
[----:B--2---:R-:W2:Y:S01]  /*d7b0*/  LDL.LU R0, [R1] ;  /* 0x0000000001007983 */ /* 0x004ea20000300800 */
[----:B------:R-:W-:Y:S01]  /*d7c0*/  IMAD.MOV.U32 R4, RZ, RZ, RZ ;  /* 0x000000ffff047224 */ /* 0x000fe200078e00ff */
[----:B0-----:R-:W-:-:S04]  /*d7d0*/  LOP3.LUT R8, R2, 0x1f, RZ, 0xc0, !PT ;  /* 0x0000001f02087812 */ /* 0x001fc800078ec0ff */
[C---:B------:R-:W-:Y:S01]  /*d7e0*/  ISETP.NE.AND P0, PT, R8.reuse, 0x1f, PT ;  /* 0x0000001f0800780c */ /* 0x040fe20003f05270 */
[----:B------:R-:W-:-:S05]  /*d7f0*/  VIADD R5, R8, UR45 ;  /* 0x0000002d08057c36 */ /* 0x000fca0008000000 */
[----:B------:R-:W-:Y:S01]  /*d800*/  ISETP.GE.OR P1, PT, R5, UR4, !P0 ;  /* 0x0000000405007c0c */ /* 0x000fe2000c726670 */
[----:B------:R-:W-:-:S12]  /*d810*/  ULDC UR4, c[0x0][0xc3c] ;  /* 0x00030f0000047ab9 */ /* 0x000fd80000000800 */
[----:B------:R-:W0:Y:S02]  /*d820*/  @!P1 LDC.64 R2, c[0x0][0xc80] ;  /* 0x00032000ff029b82 */ /* 0x000e240000000a00 */
[----:B0-----:R-:W-:-:S05]  /*d830*/  @!P1 IMAD.WIDE R2, R5, 0x4, R2 ;  /* 0x0000000405029825 */ /* 0x001fca00078e0202 */
        /* <DEDUP_REMOVED lines=30> */
.L_x_8710:
        /* <DEDUP_REMOVED lines=14> */
.L_x_8709:
[----:B------:R-:W-:Y:S05]  /*db00*/  BSYNC B0 ;  /* 0x0000000000007941 */ /* 0x000fea0003800000 */
.L_x_8708:
[----:B0----5:R-:W0:Y:S02]  /*db10*/  SHFL.UP PT, R2, R4, 0x1, RZ ;  /* 0x0420000004027989 */ /* 0x021e2400000e00ff */
        /* <DEDUP_REMOVED lines=19> */
[----:B------:R-:W-:Y:S05]  /*dc50*/  @!P6 BRA `(.L_x_8710) ;  /* 0xfffffffc0070e947 */ /* 0x000fea000383ffff */
[----:B------:R-:W-:Y:S02]  /*dc60*/  IMAD.MOV.U32 R2, RZ, RZ, R9 ;  /* 0x000000ffff027224 */ /* 0x000fe400078e0009 */
[----:B------:R-:W-:-:S07]  /*dc70*/  IMAD.MOV.U32 R6, RZ, RZ, R8 ;  /* 0x000000ffff067224 */ /* 0x000fce00078e0008 */
.L_x_8706:
[----:B------:R-:W-:Y:S02]  /*dc80*/  IMAD.IADD R6, R5, 0x1, -R6 ;  /* 0x0000000105067824 */ /* 0x000fe400078e0a06 */
[----:B------:R-:W-:Y:S02]  /*dc90*/  IMAD.MOV.U32 R8, RZ, RZ, RZ ;  /* 0x000000ffff087224 */ /* 0x000fe400078e00ff */
        /* <DEDUP_REMOVED lines=16> */
.L_x_8711:
[----:B--2---:R-:W-:Y:S01]  /*dda0*/  IMAD R8, R8, R3, R6 ;  /* 0x0000000308087224 */ /* 0x004fe200078e0206 */
[----:B------:R-:W-:Y:S01]  /*ddb0*/  UIADD3 UR45, UR4, UR45, URZ ;  /* 0x0000002d042d7290 */ /* 0x000fe2000fffe03f */
[--C-:B0-----:R-:W-:Y:S02]  /*ddc0*/  IMAD.MOV R6, RZ, RZ, -R7.reuse ;  /* 0x000000ffff067224 */ /* 0x101fe400078e0a07 */
[----:B-1----:R-:W-:Y:S01]  /*ddd0*/  IMAD.MOV.U32 R2, RZ, RZ, RZ ;  /* 0x000000ffff027224 */ /* 0x002fe200078e00ff */
[----:B------:R1:W-:Y:S01]  /*dde0*/  STL [R1], R8 ;  /* 0x0000000801007387 */ /* 0x0003e20000100800 */
[----:B------:R-:W-:Y:S02]  /*ddf0*/  IMAD R6, R6, R5, RZ ;  /* 0x0000000506067224 */ /* 0x000fe400078e02ff */
[----:B------:R-:W-:Y:S02]  /*de00*/  IMAD.MOV.U32 R3, RZ, RZ, R7 ;  /* 0x000000ffff037224 */ /* 0x000fe400078e0007 */
        /* <DEDUP_REMOVED lines=22> */
.L_x_8707:
[----:B------:R0:W-:Y:S01]  /*df70*/  STL [R1], R0 ;  /* 0x0000000001007387 */ /* 0x0001e20000100800 */
[----:B------:R-:W-:Y:S01]  /*df80*/  ULDC UR45, c[0x0][0xc3c] ;  /* 0x00030f00002d7ab9 */ /* 0x000fe20000000800 */
[----:B------:R-:W-:Y:S02]  /*df90*/  UMOV UR36, URZ ;  /* 0x0000003f00247c82 */ /* 0x000fe40008000000 */
[----:B------:R0:W-:Y:S03]  /*dfa0*/  STL [R1+0x4], RZ ;  /* 0x000004ff01007387 */ /* 0x0001e60000100800 */
.L_x_8712:
[----:B------:R-:W2:Y:S04]  /*dfb0*/  LDL R3, [R1] ;  /* 0x0000000001037983 */ /* 0x000ea80000100800 */
        /* <DEDUP_REMOVED lines=14> */
.L_x_8705:
[----:B------:R-:W-:Y:S02]  /*e0a0*/  ULDC UR4, c[0x0][0xc3c] ;  /* 0x00030f0000047ab9 */ /* 0x000fe40000000800 */
[----:B------:R-:W-:-:S06]  /*e0b0*/  UISETP.GE.AND UP0, UPT, UR45, UR4, UPT ;  /* 0x000000042d00728c */ /* 0x000fcc000bf06270 */
[----:B------:R-:W-:-:S13]  /*e0c0*/  PLOP3.LUT P0, PT, PT, PT, UP0, 0x80, 0x0 ;  /* 0x000000000000781c */ /* 0x000fda0003f0f008 */
[----:B------:R-:W-:Y:S05]  /*e0d0*/  @!P0 BRA `(.L_x_8713) ;  /* 0xffffffbc00888947 */ /* 0x000fea000383ffff */
.L_x_8640:
[----:B------:R-:W3:Y:S01]  /*e0e0*/  LDL.LU R0, [R1+0x10] ;  /* 0x0000100001007983 */ /* 0x000ee20000300800 */
[----:B------:R-:W-:Y:S01]  /*e0f0*/  BSSY B0, `(.L_x_8714) ;  /* 0x000000b000007945 */ /* 0x000fe20003800000 */
[----:B012---:R-:W0:Y:S01]  /*e100*/  S2R R5, SR_CgaCtaId ;  /* 0x0000000000057919 */ /* 0x007e220000008800 */
[----:B---3--:R-:W-:-:S05]  /*e110*/  VIADD R0, R0, 0x1 ;  /* 0x0000000100007836 */ /* 0x008fca0000000000 */
[----:B------:R-:W-:-:S04]  /*e120*/  LEA.HI R2, R0, R0, RZ, 0x1 ;  /* 0x0000000000027211 */ /* 0x000fc800078f08ff */
[----:B------:R-:W-:Y:S02]  /*e130*/  LOP3.LUT R3, R2, 0xfffffffe, RZ, 0xc0, !PT ;  /* 0xfffffffe02037812 */ /* 0x000fe400078ec0ff */
[----:B------:R-:W-:-:S03]  /*e140*/  MOV R2, 0x400 ;  /* 0x0000040000027802 */ /* 0x000fc60000000f00 */
[----:B------:R-:W-:Y:S01]  /*e150*/  IMAD.IADD R0, R0, 0x1, -R3 ;  /* 0x0000000100007824 */ /* 0x000fe200078e0a03 */
[----:B0-----:R-:W-:-:S04]  /*e160*/  LEA R7, R5, R2, 0x18 ;  /* 0x0000000205077211 */ /* 0x001fc800078ec0ff */
[----:B------:R-:W-:-:S04]  /*e170*/  SHF.L.U32 R0, R0, 0x1f, RZ ;  /* 0x0000001f00007819 */ /* 0x000fc800000006ff */
[----:B------:R-:W0:Y:S02]  /*e180*/  SYNCS.PHASECHK.TRANS64.TRYWAIT P0, [R7+URZ+0x19c20], R0 ;  /* 0x019c2000070075a7 */ /* 0x000e24000800017f */
[----:B0-----:R-:W-:Y:S05]  /*e190*/  @!P0 BRA `(.L_x_8715) ;  /* 0x0000000c002c8947 */ /* 0x001fea0003800000 */
.L_x_8752:
[----:B------:R-:W-:Y:S05]  /*e1a0*/  BSYNC B0 ;  /* 0x0000000000007941 */ /* 0x000fea0003800000 */
.L_x_8714:
[----:B------:R-:W-:-:S03]  /*e1b0*/  UMOV UR4, 0xffffffff ;  /* 0xffffffff00047882 */ /* 0x000fc60000000000 */
[----:B------:R-:W-:Y:S05]  /*e1c0*/  BRA.DIV UR4, `(.L_x_8716) ;  /* 0x0000000e04347947 */ /* 0x000fea000b800000 */
[----:B0-----:R-:W0:Y:S02]  /*e1d0*/  S2R R0, SR_TID.X ;  /* 0x0000000000007919 */ /* 0x001e240000002100 */
[----:B0-----:R-:W-:-:S04]  /*e1e0*/  SHF.R.U32.HI R0, RZ, 0x5, R0 ;  /* 0x00000005ff007819 */ /* 0x001fc80000011600 */
[----:B------:R-:W-:-:S05]  /*e1f0*/  LOP3.LUT R0, R0, 0x3, RZ, 0xc0, !PT ;  /* 0x0000000300007812 */ /* 0x000fca00078ec0ff */
[----:B------:R0:W1:Y:S02]  /*e200*/  SHFL.IDX PT, R14, R0, RZ, 0x1f ;  /* 0x00001fff000e7589 */ /* 0x00006400000e0000 */
.L_x_8755:
[----:B-1----:R-:W-:Y:S01]  /*e210*/  ISETP.NE.AND P0, PT, R14, RZ, PT ;  /* 0x000000ff0e00720c */ /* 0x002fe20003f05270 */
[----:B------:R-:W-:-:S12]  /*e220*/  BSSY B0, `(.L_x_8717) ;  /* 0x000002b000007945 */ /* 0x000fd80003800000 */
[----:B------:R-:W-:Y:S05]  /*e230*/  @P0 BRA `(.L_x_8718) ;  /* 0x0000000000a40947 */ /* 0x000fea0003800000 */
[----:B------:R-:W-:-:S03]  /*e240*/  UMOV UR4, 0xffffffff ;  /* 0xffffffff00047882 */ /* 0x000fc60000000000 */
[----:B------:R-:W-:Y:S05]  /*e250*/  BRA.DIV UR4, `(.L_x_8719) ;  /* 0x0000000e04447947 */ /* 0x000fea000b800000 */
[----:B------:R-:W-:-:S13]  /*e260*/  ELECT P6, URZ, PT ;  /* 0x00000000003f782f */ /* 0x000fda00038c0000 */
.L_x_8758:
[----:B------:R-:W-:Y:S05]  /*e270*/  @!P6 BRA `(.L_x_8718) ;  /* 0x000000000094e947 */ /* 0x000fea0003800000 */
[----:B------:R-:W-:-:S06]  /*e280*/  ULOP3.LUT UR4, UR42, 0x2, URZ, 0xfc, !UPT ;  /* 0x000000022a047892 */ /* 0x000fcc000f8efc3f */
[----:B0-----:R-:W-:-:S05]  /*e290*/  IMAD.U32 R0, RZ, RZ, UR4 ;  /* 0x00000004ff007e24 */ /* 0x001fca000f8e00ff */
[----:B------:R-:W-:-:S13]  /*e2a0*/  ISETP.NE.AND P0, PT, R0, 0x3, PT ;  /* 0x000000030000780c */ /* 0x000fda0003f05270 */
[----:B------:R-:W-:Y:S05]  /*e2b0*/  @!P0 BRA `(.L_x_8720) ;  /* 0x0000000000048947 */ /* 0x000fea0003800000 */
[----:B------:R-:W-:Y:S01]  /*e2c0*/  BPT.TRAP 0x1 ;  /* 0x000000040000795c */ /* 0x000fe20000300000 */
.L_x_8720:
        /* <DEDUP_REMOVED lines=12> */
.L_x_8759:
[----:B------:R-:W1:Y:S02]  /*e390*/  SYNCS.PHASECHK.TRANS64.TRYWAIT P1, [R3+URZ], R0 ;  /* 0x00000000030075a7 */ /* 0x000e64000802017f */
[----:B-1----:R-:W-:Y:S05]  /*e3a0*/  @!P1 BRA `(.L_x_8722) ;  /* 0x0000000c00249947 */ /* 0x002fea0003800000 */
.L_x_8760:
[----:B------:R-:W-:Y:S05]  /*e3b0*/  @!P0 BRA `(.L_x_8723) ;  /* 0x0000000000048947 */ /* 0x000fea0003800000 */
[----:B------:R-:W-:Y:S01]  /*e3c0*/  BPT.TRAP 0x1 ;  /* 0x000000040000795c */ /* 0x000fe20000300000 */
.L_x_8723:
[----:B-1----:R-:W-:-:S04]  /*e3d0*/  IMAD R3, R18, 0x8, R7 ;  /* 0x0000000812037824 */ /* 0x002fc800078e0207 */
[----:B------:R-:W1:Y:S02]  /*e3e0*/  SYNCS.PHASECHK.TRANS64.TRYWAIT P1, [R3+URZ+0x19c60], R4 ;  /* 0x019c6004030075a7 */ /* 0x000e64000802017f */
[----:B-1----:R-:W-:Y:S05]  /*e3f0*/  @!P1 BRA `(.L_x_8724) ;  /* 0x0000000c00249947 */ /* 0x002fea0003800000 */
.L_x_8761:
[----:B------:R-:W-:Y:S05]  /*e400*/  @!P0 BRA `(.L_x_8725) ;  /* 0x0000000000048947 */ /* 0x000fea0003800000 */
[----:B------:R-:W-:Y:S01]  /*e410*/  BPT.TRAP 0x1 ;  /* 0x000000040000795c */ /* 0x000fe20000300000 */
.L_x_8725:
[----:B0-----:R-:W-:-:S04]  /*e420*/  IMAD R5, R6, 0x8, R7 ;  /* 0x0000000806057824 */ /* 0x001fc800078e0207 */
[----:B------:R-:W0:Y:S02]  /*e430*/  SYNCS.PHASECHK.TRANS64.TRYWAIT P1, [R5+URZ+0x19c60], R0 ;  /* 0x019c6000050075a7 */ /* 0x000e24000802017f */
[----:B0-----:R-:W-:Y:S05]  /*e440*/  @!P1 BRA `(.L_x_8726) ;  /* 0x0000000c00249947 */ /* 0x001fea0003800000 */
.L_x_8762:
[----:B------:R-:W-:Y:S05]  /*e450*/  @!P0 BRA `(.L_x_8727) ;  /* 0x0000000000048947 */ /* 0x000fea0003800000 */
[----:B------:R-:W-:Y:S01]  /*e460*/  BPT.TRAP 0x1 ;  /* 0x000000040000795c */ /* 0x000fe20000300000 */
.L_x_8727:
[----:B------:R-:W2:Y:S02]  /*e470*/  SYNCS.PHASECHK.TRANS64.TRYWAIT P0, [R3+URZ+0x19c80], R4 ;  /* 0x019c8004030075a7 */ /* 0x000ea4000800017f */
[----:B--2---:R-:W-:Y:S05]  /*e480*/  @!P0 BRA `(.L_x_8728) ;  /* 0x0000000c00288947 */ /* 0x004fea0003800000 */
.L_x_8729:
[----:B---3--:R3:W4:Y:S02]  /*e490*/  SYNCS.PHASECHK.TRANS64.TRYWAIT P0, [R5+URZ+0x19c80], R0 ;  /* 0x019c8000050075a7 */ /* 0x008724000800017f */
[----:B----4-:R-:W-:Y:S05]  /*e4a0*/  @!P0 NANOSLEEP.SYNCS 0x989680 ;  /* 0x009896800000895d */ /* 0x010fea0003900000 */
[----:B------:R-:W4:Y:S02]  /*e4b0*/  @!P0 SYNCS.PHASECHK.TRANS64 P0, [R5+URZ+0x19c80], R0 ;  /* 0x019c8000050085a7 */ /* 0x000f24000800007f */
[----:B----4-:R-:W-:Y:S05]  /*e4c0*/  @!P0 BRA `(.L_x_8729) ;  /* 0xfffffffc00f08947 */ /* 0x010fea000383ffff */
.L_x_8718:
[----:B------:R-:W-:Y:S05]  /*e4d0*/  BSYNC B0 ;  /* 0x0000000000007941 */ /* 0x000fea0003800000 */
.L_x_8717:
[----:B------:R-:W-:Y:S05]  /*e4e0*/  EXIT ;  /* 0x000000000000794d */ /* 0x000fea0003800000 */
.L_x_8598:
[----:B0-----:R0:W1:Y:S02]  /*e4f0*/  SYNCS.PHASECHK.TRANS64.TRYWAIT P1, [R2+URZ+0x19c00], R11 ;  /* 0x019c000b020075a7 */ /* 0x001064000802017f */
[----:B-1----:R-:W-:Y:S05]  /*e500*/  @!P1 NANOSLEEP.SYNCS 0x989680 ;  /* 0x009896800000995d */ /* 0x002fea0003900000 */
[----:B------:R-:W1:Y:S02]  /*e510*/  @!P1 SYNCS.PHASECHK.TRANS64 P1, [R2+URZ+0x19c00], R11 ;  /* 0x019c000b020095a7 */ /* 0x000e64000802007f */
[----:B-1----:R-:W-:Y:S05]  /*e520*/  @!P1 BRA `(.L_x_8598) ;  /* 0xfffffffc00f09947 */ /* 0x002fea000383ffff */
[----:B------:R-:W-:Y:S05]  /*e530*/  BRA `(.L_x_8730) ;  /* 0xffffff3000e07947 */ /* 0x000fea000383ffff */
.L_x_8602:
[----:B--2---:R2:W3:Y:S02]  /*e540*/  SYNCS.PHASECHK.TRANS64.TRYWAIT P1, [R4+URZ+0x19c30], R5 ;  /* 0x019c3005040075a7 */ /* 0x0044e4000802017f */
[----:B---3--:R-:W-:Y:S05]  /*e550*/  @!P1 NANOSLEEP.SYNCS 0x989680 ;  /* 0x009896800000995d */ /* 0x008fea0003900000 */
[----:B------:R-:W3:Y:S02]  /*e560*/  @!P1 SYNCS.PHASECHK.TRANS64 P1, [R4+URZ+0x19c30], R5 ;  /* 0x019c3005040095a7 */ /* 0x000ee4000802007f */
[----:B---3--:R-:W-:Y:S05]  /*e570*/  @!P1 BRA `(.L_x_8602) ;  /* 0xfffffffc00f09947 */ /* 0x008fea000383ffff */
[----:B------:R-:W-:Y:S05]  /*e580*/  BRA `(.L_x_8601) ;  /* 0xffffff3400087947 */ /* 0x000fea000383ffff */
.L_x_8607:
[----:B-1----:R1:W2:Y:S02]  /*e590*/  SYNCS.PHASECHK.TRANS64.TRYWAIT P1, [R6+URZ+0x19c30], R9 ;  /* 0x019c3009060075a7 */ /* 0x0022a4000802017f */
[----:B--2---:R-:W-:Y:S05]  /*e5a0*/  @!P1 NANOSLEEP.SYNCS 0x989680 ;  /* 0x009896800000995d */ /* 0x004fea0003900000 */
[----:B------:R-:W2:Y:S02]  /*e5b0*/  @!P1 SYNCS.PHASECHK.TRANS64 P1, [R6+URZ+0x19c30], R9 ;  /* 0x019c3009060095a7 */ /* 0x000ea4000802007f */
[----:B--2---:R-:W-:Y:S05]  /*e5c0*/  @!P1 BRA `(.L_x_8607) ;  /* 0xfffffffc00f09947 */ /* 0x004fea000383ffff */
[----:B------:R-:W-:Y:S05]  /*e5d0*/  BRA `(.L_x_8606) ;  /* 0xffffff5c004c7947 */ /* 0x000fea000383ffff */
.L_x_8611:
[----:B-1----:R-:W-:-:S04]  /*e5e0*/  IMAD.U32 R10, RZ, RZ, UR11 ;  /* 0x0000000bff0a7e24 */ /* 0x002fc8000f8e00ff */
[----:B------:R1:W2:Y:S03]  /*e5f0*/  SYNCS.PHASECHK.TRANS64.TRYWAIT P1, [R10+URZ+0x19c50], R9 ;  /* 0x019c50090a0075a7 */ /* 0x0002a6000802017f */
[----:B--2---:R-:W-:Y:S05]  /*e600*/  @!P1 NANOSLEEP.SYNCS 0x989680 ;  /* 0x009896800000995d */ /* 0x004fea0003900000 */
[----:B------:R-:W2:Y:S02]  /*e610*/  @!P1 SYNCS.PHASECHK.TRANS64 P1, [R10+URZ+0x19c50], R9 ;  /* 0x019c50090a0095a7 */ /* 0x000ea4000802007f */
[----:B--2---:R-:W-:Y:S05]  /*e620*/  @!P1 BRA `(.L_x_8611) ;  /* 0xfffffffc00ec9947 */ /* 0x004fea000383ffff */
[----:B------:R-:W-:Y:S05]  /*e630*/  BRA `(.L_x_8610) ;  /* 0xffffff5c00a07947 */ /* 0x000fea000383ffff */
.L_x_8617:
[----:B-1----:R1:W2:Y:S02]  /*e640*/  SYNCS.PHASECHK.TRANS64.TRYWAIT P1, [R15+URZ+0x19c50], R0 ;  /* 0x019c50000f0075a7 */ /* 0x0022a4000802017f */
[----:B--2---:R-:W-:Y:S05]  /*e650*/  @!P1 NANOSLEEP.SYNCS 0x989680 ;  /* 0x009896800000995d */ /* 0x004fea0003900000 */
[----:B------:R-:W2:Y:S02]  /*e660*/  @!P1 SYNCS.PHASECHK.TRANS64 P1, [R15+URZ+0x19c50], R0 ;  /* 0x019c50000f0095a7 */ /* 0x000ea4000802007f */
[----:B--2---:R-:W-:Y:S05]  /*e670*/  @!P1 BRA `(.L_x_8617) ;  /* 0xfffffffc00f09947 */ /* 0x004fea000383ffff */
[----:B------:R-:W-:Y:S05]  /*e680*/  BRA `(.L_x_8616) ;  /* 0xffffff8000007947 */ /* 0x000fea000383ffff */
.L_x_8655:
[----:B------:R-:W-:Y:S02]  /*e690*/  IMAD.MOV.U32 R13, RZ, RZ, R20 ;  /* 0x000000ffff0d7224 */ /* 0x000fe400078e0014 */
[----:B------:R-:W-:Y:S02]  /*e6a0*/  IMAD.MOV.U32 R12, RZ, RZ, RZ ;  /* 0x000000ffff0c7224 */ /* 0x000fe400078e00ff */
[----:B------:R-:W-:Y:S02]  /*e6b0*/  IMAD.MOV.U32 R11, RZ, RZ, 0x1f ;  /* 0x0000001fff0b7424 */ /* 0x000fe400078e00ff */
[----:B------:R-:W-:-:S07]  /*e6c0*/  IMAD.MOV.U32 R15, RZ, RZ, -0x1 ;  /* 0xffffffffff0f7424 */ /* 0x000fce00078e00ff */
[----:B------:R-:W-:Y:S05]  /*e6d0*/  WARPSYNC.COLLECTIVE R15, `(.L_x_8731) ;  /* 0x000000000f087348 */ /* 0x000fea0003c00000 */
[----:B------:R0:W1:Y:S02]  /*e6e0*/  SHFL.IDX P6, R14, R13, R12, R11 ;  /* 0x0000000c0d0e7389 */ /* 0x00006400000c000b */
[----:B01----:R-:W-:Y:S01]  /*e6f0*/  ENDCOLLECTIVE ;  /* 0x000000000000791b */ /* 0x003fe20003800000 */
.L_x_8731:
[----:B------:R-:W-:Y:S05]  /*e700*/  BRA `(.L_x_8732) ;  /* 0xffffffc400587947 */ /* 0x000fea000383ffff */
.L_x_8657:
[----:B------:R-:W-:Y:S01]  /*e710*/  BSSY B0, `(.L_x_8733) ;  /* 0x0000006000007945 */ /* 0x000fe20003800000 */
[----:B------:R-:W-:-:S07]  /*e720*/  IMAD.MOV.U32 R15, RZ, RZ, -0x1 ;  /* 0xffffffffff0f7424 */ /* 0x000fce00078e00ff */
[----:B0-----:R-:W-:Y:S05]  /*e730*/  WARPSYNC.COLLECTIVE R15, `(.L_x_8734) ;  /* 0x000000000f0c7348 */ /* 0x001fea0003c00000 */
[----:B------:R-:W-:Y:S02]  /*e740*/  ELECT P6, UR62, PT ;  /* 0x00000000003e782f */ /* 0x000fe400038c0000 */
[----:B------:R-:W-:Y:S01]  /*e750*/  MOV R14, UR62 ;  /* 0x0000003e000e7c02 */ /* 0x000fe20008000f00 */
[----:B0-----:R-:W-:Y:S10]  /*e760*/  ENDCOLLECTIVE ;  /* 0x000000000000791b */ /* 0x001ff40003800000 */
.L_x_8734:
[----:B------:R-:W-:Y:S05]  /*e770*/  BSYNC B0 ;  /* 0x0000000000007941 */ /* 0x000fea0003800000 */
.L_x_8733:
[----:B------:R-:W-:Y:S05]  /*e780*/  BRA `(.L_x_8735) ;  /* 0xffffffc400607947 */ /* 0x000fea000383ffff */
.L_x_8659:
[----:B-1----:R1:W2:Y:S02]  /*e790*/  SYNCS.PHASECHK.TRANS64.TRYWAIT P0, [R4+URZ+0x19c80], R3 ;  /* 0x019c8003040075a7 */ /* 0x0022a4000800017f */
[----:B--2---:R-:W-:Y:S05]  /*e7a0*/  @!P0 NANOSLEEP.SYNCS 0x989680 ;  /* 0x009896800000895d */ /* 0x004fea0003900000 */
[----:B------:R-:W2:Y:S02]  /*e7b0*/  @!P0 SYNCS.PHASECHK.TRANS64 P0, [R4+URZ+0x19c80], R3 ;  /* 0x019c8003040085a7 */ /* 0x000ea4000800007f */
[----:B--2---:R-:W-:Y:S05]  /*e7c0*/  @!P0 BRA `(.L_x_8659) ;  /* 0xfffffffc00f08947 */ /* 0x004fea000383ffff */
[----:B------:R-:W-:Y:S05]  /*e7d0*/  BRA `(.L_x_8736) ;  /* 0xffffffc400bc7947 */ /* 0x000fea000383ffff */
.L_x_8661:
[----:B--2---:R2:W3:Y:S02]  /*e7e0*/  SYNCS.PHASECHK.TRANS64.TRYWAIT P0, [R4+URZ+0x19c40], R3 ;  /* 0x019c4003040075a7 */ /* 0x0044e4000800017f */
[----:B---3--:R-:W-:Y:S05]  /*e7f0*/  @!P0 NANOSLEEP.SYNCS 0x989680 ;  /* 0x009896800000895d */ /* 0x008fea0003900000 */
[----:B------:R-:W3:Y:S02]  /*e800*/  @!P0 SYNCS.PHASECHK.TRANS64 P0, [R4+URZ+0x19c40], R3 ;  /* 0x019c4003040085a7 */ /* 0x000ee4000800007f */
[----:B---3--:R-:W-:Y:S05]  /*e810*/  @!P0 BRA `(.L_x_8661) ;  /* 0xfffffffc00f08947 */ /* 0x008fea000383ffff */
[----:B------:R-:W-:Y:S05]  /*e820*/  BRA `(.L_x_8737) ;  /* 0xffffffc800407947 */ /* 0x000fea000383ffff */
.L_x_8665:
[----:B------:R-:W2:Y:S01]  /*e830*/  LDL.LU R11, [R1+0x8] ;  /* 0x00000800010b7983 */ /* 0x000ea20000300800 */
[----:B------:R-:W-:Y:S01]  /*e840*/  IMAD.MOV.U32 R13, RZ, RZ, R0 ;  /* 0x000000ffff0d7224 */ /* 0x000fe200078e0000 */
[----:B------:R-:W-:Y:S01]  /*e850*/  LOP3.LUT R6, R6, 0x7f, RZ, 0xc0, !PT ;  /* 0x0000007f06067812 */ /* 0x000fe200078ec0ff */
[----:B------:R-:W-:Y:S02]  /*e860*/  IMAD.MOV.U32 R12, RZ, RZ, RZ ;  /* 0x000000ffff0c7224 */ /* 0x000fe400078e00ff */
[----:B------:R-:W-:Y:S01]  /*e870*/  IMAD.MOV.U32 R15, RZ, RZ, -0x1 ;  /* 0xffffffffff0f7424 */ /* 0x000fe200078e00ff */
        /* <DEDUP_REMOVED lines=8> */
.L_x_8738:
[----:B------:R-:W-:Y:S02]  /*e900*/  IMAD.MOV.U32 R13, RZ, RZ, R4 ;  /* 0x000000ffff0d7224 */ /* 0x000fe400078e0004 */
[----:B------:R-:W-:-:S07]  /*e910*/  IMAD.MOV.U32 R2, RZ, RZ, R14 ;  /* 0x000000ffff027224 */ /* 0x000fce00078e000e */
[----:B------:R-:W-:Y:S05]  /*e920*/  WARPSYNC.COLLECTIVE R15, `(.L_x_8739) ;  /* 0x000000000f087348 */ /* 0x000fea0003c00000 */
[----:B------:R0:W1:Y:S02]  /*e930*/  SHFL.IDX P6, R14, R13, R12, R11 ;  /* 0x0000000c0d0e7389 */ /* 0x00006400000c000b */
[----:B01----:R-:W-:Y:S01]  /*e940*/  ENDCOLLECTIVE ;  /* 0x000000000000791b */ /* 0x003fe20003800000 */
.L_x_8739:
[----:B------:R-:W-:Y:S02]  /*e950*/  IMAD.MOV.U32 R13, RZ, RZ, R0 ;  /* 0x000000ffff0d7224 */ /* 0x000fe400078e0000 */
[----:B------:R-:W-:Y:S02]  /*e960*/  IMAD.MOV.U32 R12, RZ, RZ, 0x1 ;  /* 0x00000001ff0c7424 */ /* 0x000fe400078e00ff */
[----:B------:R-:W-:-:S07]  /*e970*/  IMAD.MOV.U32 R3, RZ, RZ, R14 ;  /* 0x000000ffff037224 */ /* 0x000fce00078e000e */
[----:B------:R-:W-:Y:S05]  /*e980*/  WARPSYNC.COLLECTIVE R15, `(.L_x_8740) ;  /* 0x000000000f087348 */ /* 0x000fea0003c00000 */
[----:B------:R0:W1:Y:S02]  /*e990*/  SHFL.IDX P6, R14, R13, R12, R11 ;  /* 0x0000000c0d0e7389 */ /* 0x00006400000c000b */
[----:B01----:R-:W-:Y:S01]  /*e9a0*/  ENDCOLLECTIVE ;  /* 0x000000000000791b */ /* 0x003fe20003800000 */
.L_x_8740:
        /* <DEDUP_REMOVED lines=10> */
.L_x_8741:
        /* <DEDUP_REMOVED lines=8> */
[----:B0-----:R-:W-:Y:S02]  /*ead0*/  VIADD R2, R6, 0x40 ;  /* 0x0000004006027836 */ /* 0x001fe40000000000 */
[----:B------:R-:W-:-:S07]  /*eae0*/  IMAD.MOV.U32 R4, RZ, RZ, R14 ;  /* 0x000000ffff047224 */ /* 0x000fce00078e000e */
[----:B------:R-:W-:Y:S05]  /*eaf0*/  WARPSYNC.COLLECTIVE R15, `(.L_x_8742) ;  /* 0x000000000f087348 */ /* 0x000fea0003c00000 */
[----:B------:R0:W1:Y:S02]  /*eb00*/  SHFL.IDX P6, R14, R13, R12, R11 ;  /* 0x0000000c0d0e7389 */ /* 0x00006400000c000b */
[----:B01----:R-:W-:Y:S01]  /*eb10*/  ENDCOLLECTIVE ;  /* 0x000000000000791b */ /* 0x003fe20003800000 */
.L_x_8742:
[----:B------:R-:W-:-:S13]  /*eb20*/  ISETP.GE.AND P4, PT, R2, R5, PT ;  /* 0x000000050200720c */ /* 0x000fda0003f86270 */
[----:B------:R-:W-:Y:S01]  /*eb30*/  @!P4 IADD3 R2, P3, R20, R4, RZ ;  /* 0x000000041402c210 */ /* 0x000fe20007f7e0ff */
[----:B------:R-:W-:-:S04]  /*eb40*/  IMAD.MOV.U32 R13, RZ, RZ, R8 ;  /* 0x000000ffff0d7224 */ /* 0x000fc800078e0008 */
[----:B------:R-:W-:-:S04]  /*eb50*/  @!P4 IMAD.X R0, RZ, RZ, R0, P3 ;  /* 0x000000ffff00c224 */ /* 0x000fc800018e0600 */
[----:B------:R-:W-:Y:S02]  /*eb60*/  @!P4 IMAD.MOV.U32 R3, RZ, RZ, R0 ;  /* 0x000000ffff03c224 */ /* 0x000fe400078e0000 */
[----:B------:R-:W-:-:S07]  /*eb70*/  IMAD.MOV.U32 R7, RZ, RZ, R14 ;  /* 0x000000ffff077224 */ /* 0x000fce00078e000e */
[----:B------:R-:W-:Y:S05]  /*eb80*/  WARPSYNC.COLLECTIVE R15, `(.L_x_8743) ;  /* 0x000000000f087348 */ /* 0x000fea0003c00000 */
[----:B------:R0:W1:Y:S02]  /*eb90*/  SHFL.IDX P6, R14, R13, R12, R11 ;  /* 0x0000000c0d0e7389 */ /* 0x00006400000c000b */
[----:B01----:R-:W-:Y:S01]  /*eba0*/  ENDCOLLECTIVE ;  /* 0x000000000000791b */ /* 0x003fe20003800000 */
.L_x_8743:
[----:B------:R-:W-:Y:S01]  /*ebb0*/  @!PT LDS RZ, [RZ] ;  /* 0x00000000fffff984 */ /* 0x000fe20000000800 */
[----:B------:R-:W-:Y:S01]  /*ebc0*/  @!PT LDS RZ, [RZ] ;  /* 0x00000000fffff984 */ /* 0x000fe20000000800 */
[----:B------:R-:W-:Y:S01]  /*ebd0*/  @!PT LDS RZ, [RZ] ;  /* 0x00000000fffff984 */ /* 0x000fe20000000800 */
[----:B------:R1:W-:Y:S04]  /*ebe0*/  @!P4 LDGSTS.E.BYPASS.LTC128B.128 [R10+0xf800], desc[UR52][R2.64], !P2 ;  /* 0x0f800000020acfae */ /* 0x0003e8000d101d74 */
[----:B------:R1:W-:Y:S04]  /*ebf0*/  @!P4 LDGSTS.E.BYPASS.LTC128B.128 [R10+0x11000], desc[UR52][R2.64+0x20], !P1 ;  /* 0x11000020020acfae */ /* 0x0003e8000c901d74 */
[----:B------:R1:W-:Y:S01]  /*ec00*/  @!P4 LDGSTS.E.BYPASS.LTC128B.128 [R10+0x12800], desc[UR52][R2.64+0x40], !P0 ;  /* 0x12800040020acfae */ /* 0x0003e2000c101d74 */
[----:B------:R-:W-:Y:S05]  /*ec10*/  BRA `(.L_x_8744) ;  /* 0xffffffd000107947 */ /* 0x000fea000383ffff */
.L_x_8670:
[----:B0-----:R0:W1:Y:S02]  /*ec20*/  SYNCS.PHASECHK.TRANS64.TRYWAIT P0, [R16+URZ+0x19c20], R3 ;  /* 0x019c2003100075a7 */ /* 0x001064000800017f */
[----:B-1----:R-:W-:Y:S05]  /*ec30*/  @!P0 NANOSLEEP.SYNCS 0x989680 ;  /* 0x009896800000895d */ /* 0x002fea0003900000 */
[----:B------:R-:W1:Y:S02]  /*ec40*/  @!P0 SYNCS.PHASECHK.TRANS64 P0, [R16+URZ+0x19c20], R3 ;  /* 0x019c2003100085a7 */ /* 0x000e64000800007f */
[----:B-1----:R-:W-:Y:S05]  /*ec50*/  @!P0 BRA `(.L_x_8670) ;  /* 0xfffffffc00f08947 */ /* 0x002fea000383ffff */
[----:B------:R-:W-:Y:S05]  /*ec60*/  BRA `(.L_x_8745) ;  /* 0xffffffd000807947 */ /* 0x000fea000383ffff */
.L_x_8676:
[----:B0-----:R0:W1:Y:S02]  /*ec70*/  SYNCS.PHASECHK.TRANS64.TRYWAIT P0, [R6+URZ+0x19c80], R4 ;  /* 0x019c8004060075a7 */ /* 0x001064000800017f */
[----:B-1----:R-:W-:Y:S05]  /*ec80*/  @!P0 NANOSLEEP.SYNCS 0x989680 ;  /* 0x009896800000895d */ /* 0x002fea0003900000 */
[----:B------:R-:W1:Y:S02]  /*ec90*/  @!P0 SYNCS.PHASECHK.TRANS64 P0, [R6+URZ+0x19c80], R4 ;  /* 0x019c8004060085a7 */ /* 0x000e64000800007f */
[----:B-1----:R-:W-:Y:S05]  /*eca0*/  @!P0 BRA `(.L_x_8676) ;  /* 0xfffffffc00f08947 */ /* 0x002fea000383ffff */
[----:B------:R-:W-:Y:S05]  /*ecb0*/  BRA `(.L_x_8746) ;  /* 0xffffffd400287947 */ /* 0x000fea000383ffff */
.L_x_8683:
[----:B-1----:R1:W2:Y:S02]  /*ecc0*/  SYNCS.PHASECHK.TRANS64.TRYWAIT P0, [R6+URZ+0x19c40], R4 ;  /* 0x019c4004060075a7 */ /* 0x0022a4000800017f */
[----:B--2---:R-:W-:Y:S05]  /*ecd0*/  @!P0 NANOSLEEP.SYNCS 0x989680 ;  /* 0x009896800000895d */ /* 0x004fea0003900000 */
[----:B------:R-:W2:Y:S02]  /*ece0*/  @!P0 SYNCS.PHASECHK.TRANS64 P0, [R6+URZ+0x19c40], R4 ;  /* 0x019c4004060085a7 */ /* 0x000ea4000800007f */
[----:B--2---:R-:W-:Y:S05]  /*ecf0*/  @!P0 BRA `(.L_x_8683) ;  /* 0xfffffffc00f08947 */ /* 0x004fea000383ffff */
[----:B------:R-:W-:Y:S05]  /*ed00*/  BRA `(.L_x_8747) ;  /* 0xffffffd800207947 */ /* 0x000fea000383ffff */
.L_x_8691:
[----:B0-----:R0:W1:Y:S02]  /*ed10*/  SYNCS.PHASECHK.TRANS64.TRYWAIT P0, [R3+URZ+0x19c70], R4 ;  /* 0x019c7004030075a7 */ /* 0x001064000800017f */
[----:B-1----:R-:W-:Y:S05]  /*ed20*/  @!P0 NANOSLEEP.SYNCS 0x989680 ;  /* 0x009896800000895d */ /* 0x002fea0003900000 */
[----:B------:R-:W1:Y:S02]  /*ed30*/  @!P0 SYNCS.PHASECHK.TRANS64 P0, [R3+URZ+0x19c70], R4 ;  /* 0x019c7004030085a7 */ /* 0x000e64000800007f */
[----:B-1----:R-:W-:Y:S05]  /*ed40*/  @!P0 BRA `(.L_x_8691) ;  /* 0xfffffffc00f08947 */ /* 0x002fea000383ffff */
[----:B------:R-:W-:Y:S05]  /*ed50*/  BRA `(.L_x_8748) ;  /* 0xffffffdc00347947 */ /* 0x000fea000383ffff */
.L_x_8693:
[----:B0-----:R0:W1:Y:S02]  /*ed60*/  SYNCS.PHASECHK.TRANS64.TRYWAIT P0, [R3+URZ+0x19c60], R4 ;  /* 0x019c6004030075a7 */ /* 0x001064000800017f */
[----:B-1----:R-:W-:Y:S05]  /*ed70*/  @!P0 NANOSLEEP.SYNCS 0x989680 ;  /* 0x009896800000895d */ /* 0x002fea0003900000 */
[----:B------:R-:W1:Y:S02]  /*ed80*/  @!P0 SYNCS.PHASECHK.TRANS64 P0, [R3+URZ+0x19c60], R4 ;  /* 0x019c6004030085a7 */ /* 0x000e64000800007f */
[----:B-1----:R-:W-:Y:S05]  /*ed90*/  @!P0 BRA `(.L_x_8693) ;  /* 0xfffffffc00f08947 */ /* 0x002fea000383ffff */
[----:B------:R-:W-:Y:S05]  /*eda0*/  BRA `(.L_x_8749) ;  /* 0xffffffdc003c7947 */ /* 0x000fea000383ffff */
.L_x_8700:
[----:B0-----:R0:W1:Y:S02]  /*edb0*/  SYNCS.PHASECHK.TRANS64.TRYWAIT P1, [R0+URZ+0x19c70], R3 ;  /* 0x019c7003000075a7 */ /* 0x001064000802017f */
[----:B-1----:R-:W-:Y:S05]  /*edc0*/  @!P1 NANOSLEEP.SYNCS 0x989680 ;  /* 0x009896800000995d */ /* 0x002fea0003900000 */
[----:B------:R-:W1:Y:S02]  /*edd0*/  @!P1 SYNCS.PHASECHK.TRANS64 P1, [R0+URZ+0x19c70], R3 ;  /* 0x019c7003000095a7 */ /* 0x000e64000802007f */
[----:B-1----:R-:W-:Y:S05]  /*ede0*/  @!P1 BRA `(.L_x_8700) ;  /* 0xfffffffc00f09947 */ /* 0x002fea000383ffff */
[----:B------:R-:W-:Y:S05]  /*edf0*/  BRA `(.L_x_8750) ;  /* 0xffffffe000dc7947 */ /* 0x000fea000383ffff */
.L_x_8702:
[----:B0-----:R0:W1:Y:S02]  /*ee00*/  SYNCS.PHASECHK.TRANS64.TRYWAIT P1, [R0+URZ+0x19c60], R3 ;  /* 0x019c6003000075a7 */ /* 0x001064000802017f */
[----:B-1----:R-:W-:Y:S05]  /*ee10*/  @!P1 NANOSLEEP.SYNCS 0x989680 ;  /* 0x009896800000995d */ /* 0x002fea0003900000 */
[----:B------:R-:W1:Y:S02]  /*ee20*/  @!P1 SYNCS.PHASECHK.TRANS64 P1, [R0+URZ+0x19c60], R3 ;  /* 0x019c6003000095a7 */ /* 0x000e64000802007f */
[----:B-1----:R-:W-:Y:S05]  /*ee30*/  @!P1 BRA `(.L_x_8702) ;  /* 0xfffffffc00f09947 */ /* 0x002fea000383ffff */
[----:B------:R-:W-:Y:S05]  /*ee40*/  BRA `(.L_x_8751) ;  /* 0xffffffe000e07947 */ /* 0x000fea000383ffff */
.L_x_8715:
[----:B0-----:R0:W1:Y:S02]  /*ee50*/  SYNCS.PHASECHK.TRANS64.TRYWAIT P0, [R7+URZ+0x19c20], R0 ;  /* 0x019c2000070075a7 */ /* 0x001064000800017f */
[----:B-1----:R-:W-:Y:S05]  /*ee60*/  @!P0 NANOSLEEP.SYNCS 0x989680 ;  /* 0x009896800000895d */ /* 0x002fea0003900000 */
[----:B------:R-:W1:Y:S02]  /*ee70*/  @!P0 SYNCS.PHASECHK.TRANS64 P0, [R7+URZ+0x19c20], R0 ;  /* 0x019c2000070085a7 */ /* 0x000e64000800007f */
[----:B-1----:R-:W-:Y:S05]  /*ee80*/  @!P0 BRA `(.L_x_8715) ;  /* 0xfffffffc00f08947 */ /* 0x002fea000383ffff */
[----:B------:R-:W-:Y:S05]  /*ee90*/  BRA `(.L_x_8752) ;  /* 0xfffffff000c07947 */ /* 0x000fea000383ffff */
.L_x_8716:
        /* <DEDUP_REMOVED lines=11> */
.L_x_8754:
[----:B------:R-:W-:Y:S05]  /*ef50*/  BSYNC B0 ;  /* 0x0000000000007941 */ /* 0x000fea0003800000 */
.L_x_8753:
[----:B------:R-:W-:Y:S05]  /*ef60*/  BRA `(.L_x_8755) ;  /* 0xfffffff000a87947 */ /* 0x000fea000383ffff */
.L_x_8719:
[----:B------:R-:W-:Y:S01]  /*ef70*/  BSSY B1, `(.L_x_8756) ;  /* 0x0000006000017945 */ /* 0x000fe20003800000 */
[----:B------:R-:W-:-:S07]  /*ef80*/  IMAD.MOV.U32 R15, RZ, RZ, -0x1 ;  /* 0xffffffffff0f7424 */ /* 0x000fce00078e00ff */
[----:B0-----:R-:W-:Y:S05]  /*ef90*/  WARPSYNC.COLLECTIVE R15, `(.L_x_8757) ;  /* 0x000000000f0c7348 */ /* 0x001fea0003c00000 */
[----:B------:R-:W-:Y:S02]  /*efa0*/  ELECT P6, UR62, PT ;  /* 0x00000000003e782f */ /* 0x000fe400038c0000 */
[----:B------:R-:W-:Y:S01]  /*efb0*/  MOV R14, UR62 ;  /* 0x0000003e000e7c02 */ /* 0x000fe20008000f00 */
[----:B0-----:R-:W-:Y:S10]  /*efc0*/  ENDCOLLECTIVE ;  /* 0x000000000000791b */ /* 0x001ff40003800000 */
.L_x_8757:
[----:B------:R-:W-:Y:S05]  /*efd0*/  BSYNC B1 ;  /* 0x0000000000017941 */ /* 0x000fea0003800000 */
.L_x_8756:
[----:B------:R-:W-:Y:S05]  /*efe0*/  BRA `(.L_x_8758) ;  /* 0xfffffff000a07947 */ /* 0x000fea000383ffff */
.L_x_8721:
[----:B0-----:R0:W1:Y:S02]  /*eff0*/  SYNCS.PHASECHK.TRANS64.TRYWAIT P1, [R5+URZ], R4 ;  /* 0x00000004050075a7 */ /* 0x001064000802017f */
[----:B-1----:R-:W-:Y:S05]  /*f000*/  @!P1 NANOSLEEP.SYNCS 0x989680 ;  /* 0x009896800000995d */ /* 0x002fea0003900000 */
[----:B------:R-:W1:Y:S02]  /*f010*/  @!P1 SYNCS.PHASECHK.TRANS64 P1, [R5+URZ], R4 ;  /* 0x00000004050095a7 */ /* 0x000e64000802007f */
[----:B-1----:R-:W-:Y:S05]  /*f020*/  @!P1 BRA `(.L_x_8721) ;  /* 0xfffffffc00f09947 */ /* 0x002fea000383ffff */
[----:B------:R-:W-:Y:S05]  /*f030*/  BRA `(.L_x_8759) ;  /* 0xfffffff000d47947 */ /* 0x000fea000383ffff */
.L_x_8722:
[----:B-1----:R1:W2:Y:S02]  /*f040*/  SYNCS.PHASECHK.TRANS64.TRYWAIT P1, [R3+URZ], R0 ;  /* 0x00000000030075a7 */ /* 0x0022a4000802017f */
[----:B--2---:R-:W-:Y:S05]  /*f050*/  @!P1 NANOSLEEP.SYNCS 0x989680 ;  /* 0x009896800000995d */ /* 0x004fea0003900000 */
[----:B------:R-:W2:Y:S02]  /*f060*/  @!P1 SYNCS.PHASECHK.TRANS64 P1, [R3+URZ], R0 ;  /* 0x00000000030095a7 */ /* 0x000ea4000802007f */
[----:B--2---:R-:W-:Y:S05]  /*f070*/  @!P1 BRA `(.L_x_8722) ;  /* 0xfffffffc00f09947 */ /* 0x004fea000383ffff */
[----:B------:R-:W-:Y:S05]  /*f080*/  BRA `(.L_x_8760) ;  /* 0xfffffff000c87947 */ /* 0x000fea000383ffff */
.L_x_8724:
[----:B-1----:R1:W2:Y:S02]  /*f090*/  SYNCS.PHASECHK.TRANS64.TRYWAIT P1, [R3+URZ+0x19c60], R4 ;  /* 0x019c6004030075a7 */ /* 0x0022a4000802017f */
[----:B--2---:R-:W-:Y:S05]  /*f0a0*/  @!P1 NANOSLEEP.SYNCS 0x989680 ;  /* 0x009896800000995d */ /* 0x004fea0003900000 */
[----:B------:R-:W2:Y:S02]  /*f0b0*/  @!P1 SYNCS.PHASECHK.TRANS64 P1, [R3+URZ+0x19c60], R4 ;  /* 0x019c6004030095a7 */ /* 0x000ea4000802007f */
[----:B--2---:R-:W-:Y:S05]  /*f0c0*/  @!P1 BRA `(.L_x_8724) ;  /* 0xfffffffc00f09947 */ /* 0x004fea000383ffff */
[----:B------:R-:W-:Y:S05]  /*f0d0*/  BRA `(.L_x_8761) ;  /* 0xfffffff000c87947 */ /* 0x000fea000383ffff */
.L_x_8726:
[----:B0-----:R0:W2:Y:S02]  /*f0e0*/  SYNCS.PHASECHK.TRANS64.TRYWAIT P1, [R5+URZ+0x19c60], R0 ;  /* 0x019c6000050075a7 */ /* 0x0010a4000802017f */
[----:B--2---:R-:W-:Y:S05]  /*f0f0*/  @!P1 NANOSLEEP.SYNCS 0x989680 ;  /* 0x009896800000995d */ /* 0x004fea0003900000 */
[----:B------:R-:W2:Y:S02]  /*f100*/  @!P1 SYNCS.PHASECHK.TRANS64 P1, [R5+URZ+0x19c60], R0 ;  /* 0x019c6000050095a7 */ /* 0x000ea4000802007f */
[----:B--2---:R-:W-:Y:S05]  /*f110*/  @!P1 BRA `(.L_x_8726) ;  /* 0xfffffffc00f09947 */ /* 0x004fea000383ffff */
[----:B------:R-:W-:Y:S05]  /*f120*/  BRA `(.L_x_8762) ;  /* 0xfffffff000c87947 */ /* 0x000fea000383ffff */
.L_x_8728:
[----:B--2---:R2:W3:Y:S02]  /*f130*/  SYNCS.PHASECHK.TRANS64.TRYWAIT P0, [R3+URZ+0x19c80], R4 ;  /* 0x019c8004030075a7 */ /* 0x0044e4000800017f */
[----:B---3--:R-:W-:Y:S05]  /*f140*/  @!P0 NANOSLEEP.SYNCS 0x989680 ;  /* 0x009896800000895d */ /* 0x008fea0003900000 */
[----:B------:R-:W3:Y:S02]  /*f150*/  @!P0 SYNCS.PHASECHK.TRANS64 P0, [R3+URZ+0x19c80], R4 ;  /* 0x019c8004030085a7 */ /* 0x000ee4000800007f */
[----:B---3--:R-:W-:Y:S05]  /*f160*/  @!P0 BRA `(.L_x_8728) ;  /* 0xfffffffc00f08947 */ /* 0x008fea000383ffff */
[----:B------:R-:W-:Y:S05]  /*f170*/  BRA `(.L_x_8729) ;  /* 0xfffffff000c47947 */ /* 0x000fea000383ffff */
.L_x_8763:
        /* <DEDUP_REMOVED lines=16> */
.L_x_12982:


//--------------------- .text._ZN7cutlass13device_kernelIN5flash11enable_sm90INS1_16FlashAttnFwdSm90INS1_25CollectiveMainloopFwdSm90ILi2EN4cute5tupleIJNS5_1CILi1EEES8_S8_EEENS6_IJNS7_ILi192EEENS7_ILi128EEENS7_ILi96EEEEEELi96ENS_12float_e4m3_tEfNS_4arch4Sm90ELb0ELb0ELb1ELb1ELb0ELb1ELb0ELb1ELb1ELb1ELb0ELb0EEENS1_21CollectiveEpilogueFwdINS6_IJSA_SC_SB_EEES9_NS_10bfloat16_tESG_Li384ELb1ELb1ELb0ELb1EEENS1_36VarlenDynamicPersistentTileSchedulerILi192ELi128ELi384ELi128ELb0ELb1ELb1ELb0ELb1ELb1EEEEEEEEEvNT_6ParamsE --------------------------
	.section	.text._ZN7cutlass13device_kernelIN5flash11enable_sm90INS1_16FlashAttnFwdSm90INS1_25CollectiveMainloopFwdSm90ILi2EN4cute5tupleIJNS5_1CILi1EEES8_S8_EEENS6_IJNS7_ILi192EEENS7_ILi128EEENS7_ILi96EEEEEELi96ENS_12float_e4m3_tEfNS_4arch4Sm90ELb0ELb0ELb1ELb1ELb0ELb1ELb0ELb1ELb1ELb1ELb0ELb0EEENS1_21CollectiveEpilogueFwdINS6_IJSA_SC_SB_EEES9_NS_10bfloat16_tESG_Li384ELb1ELb1ELb0ELb1EEENS1_36VarlenDynamicPersistentTileSchedulerILi192ELi128ELi384ELi128ELb0ELb1ELb1ELb0ELb1ELb1EEEEEEEEEvNT_6ParamsE,"ax",@progbits
	.align	128
.text._ZN7cutlass13device_kernelIN5flash11enable_sm90INS1_16FlashAttnFwdSm90INS1_25CollectiveMainloopFwdSm90ILi2EN4cute5tupleIJNS5_1CILi1EEES8_S8_EEENS6_IJNS7_ILi192EEENS7_ILi128EEENS7_ILi96EEEEEELi96ENS_12float_e4m3_tEfNS_4arch4Sm90ELb0ELb0ELb1ELb1ELb0ELb1ELb0ELb1ELb1ELb1ELb0ELb0EEENS1_21CollectiveEpilogueFwdINS6_IJSA_SC_SB_EEES9_NS_10bfloat16_tESG_Li384ELb1ELb1ELb0ELb1EEENS1_36VarlenDynamicPersistentTileSchedulerILi192ELi128ELi384ELi128ELb0ELb1ELb1ELb0ELb1ELb1EEEEEEEEEvNT_6ParamsE:
        .type           _ZN7cutlass13device_kernelIN5flash11enable_sm90INS1_16FlashAttnFwdSm90INS1_25CollectiveMainloopFwdSm90ILi2EN4cute5tupleIJNS5_1CILi1EEES8_S8_EEENS6_IJNS7_ILi192EEENS7_ILi128EEENS7_ILi96EEEEEELi96ENS_12float_e4m3_tEfNS_4arch4Sm90ELb0ELb0ELb1ELb1ELb0ELb1ELb0ELb1ELb1ELb1ELb0ELb0EEENS1_21CollectiveEpilogueFwdINS6_IJSA_SC_SB_EEES9_NS_10bfloat16_tESG_Li384ELb1ELb1ELb0ELb1EEENS1_36VarlenDynamicPersistentTileSchedulerILi192ELi128ELi384ELi128ELb0ELb1ELb1ELb0ELb1ELb1EEEEEEEEEvNT_6ParamsE,@function
        .size           _ZN7cutlass13device_kernelIN5flash11enable_sm90INS1_16FlashAttnFwdSm90INS1_25CollectiveMainloopFwdSm90ILi2EN4cute5tupleIJNS5_1CILi1EEES8_S8_EEENS6_IJNS7_ILi192EEENS7_ILi128EEENS7_ILi96EEEEEELi96ENS_12float_e4m3_tEfNS_4arch4Sm90ELb0ELb0ELb1ELb1ELb0ELb1ELb0ELb1ELb1ELb1ELb0ELb0EEENS1_21CollectiveEpilogueFwdINS6_IJSA_SC_SB_EEES9_NS_10bfloat16_tESG_Li384ELb1ELb1ELb0ELb1EEENS1_36VarlenDynamicPersistentTileSchedulerILi192ELi128ELi384ELi128ELb0ELb1ELb1ELb0ELb1ELb1EEEEEEEEEvNT_6ParamsE,(.L_x_12983 - _ZN7cutlass13device_kernelIN5flash11enable_sm90INS1_16FlashAttnFwdSm90INS1_25CollectiveMainloopFwdSm90ILi2EN4cute5tupleIJNS5_1CILi1EEES8_S8_EEENS6_IJNS7_ILi192EEENS7_ILi128EEENS7_ILi96EEEEEELi96ENS_12float_e4m3_tEfNS_4arch4Sm90ELb0ELb0ELb1ELb1ELb0ELb1ELb0ELb1ELb1ELb1ELb0ELb0EEENS1_21CollectiveEpilogueFwdINS6_IJSA_SC_SB_EEES9_NS_10bfloat16_tESG_Li384ELb1ELb1ELb0ELb1EEENS1_36VarlenDynamicPersistentTileSchedulerILi192ELi128ELi384ELi128ELb0ELb1ELb1ELb0ELb1ELb1EEEEEEEEEvNT_6ParamsE)
        .other          _ZN7cutlass13device_kernelIN5flash11enable_sm90INS1_16FlashAttnFwdSm90INS1_25CollectiveMainloopFwdSm90ILi2EN4cute5tupleIJNS5_1CILi1EEES8_S8_EEENS6_IJNS7_ILi192EEENS7_ILi128EEENS7_ILi96EEEEEELi96ENS_12float_e4m3_tEfNS_4arch4Sm90ELb0ELb0ELb1ELb1ELb0ELb1ELb0ELb1ELb1ELb1ELb0ELb0EEENS1_21CollectiveEpilogueFwdINS6_IJSA_SC_SB_EEES9_NS_10bfloat16_tESG_Li384ELb1ELb1ELb0ELb1EEENS1_36VarlenDynamicPersistentTileSchedulerILi192ELi128ELi384ELi128ELb0ELb1ELb1ELb0ELb1ELb1EEEEEEEEEvNT_6ParamsE,@"STO_CUDA_ENTRY STV_DEFAULT"
_ZN7cutlass13device_kernelIN5flash11enable_sm90INS1_16FlashAttnFwdSm90INS1_25CollectiveMainloopFwdSm90ILi2EN4cute5tupleIJNS5_1CILi1EEES8_S8_EEENS6_IJNS7_ILi192EEENS7_ILi128EEENS7_ILi96EEEEEELi96ENS_12float_e4m3_tEfNS_4arch4Sm90ELb0ELb0ELb1ELb1ELb0ELb1ELb0ELb1ELb1ELb1ELb0ELb0EEENS1_21CollectiveEpilogueFwdINS6_IJSA_SC_SB_EEES9_NS_10bfloat16_tESG_Li384ELb1ELb1ELb0ELb1EEENS1_36VarlenDynamicPersistentTileSchedulerILi192ELi128ELi384ELi128ELb0ELb1ELb1ELb0ELb1ELb1EEEEEEEEEvNT_6ParamsE:
        /* <DEDUP_REMOVED lines=24> */
.L_x_8765:
[----:B------:R-:W-:Y:S05]  /*0180*/  BSYNC B0 ;  /* 0x0000000000007941 */ /* 0x000fea0003800000 */
.L_x_8764:
        /* <DEDUP_REMOVED lines=41> */
.L_x_8766:
        /* <DEDUP_REMOVED lines=22> */
.L_x_8767:
        /* <DEDUP_REMOVED lines=18> */
.L_x_8768:
        /* <DEDUP_REMOVED lines=22> */
.L_x_8769:
        /* <DEDUP_REMOVED lines=22> */
.L_x_8770:
        /* <DEDUP_REMOVED lines=8> */
.L_x_8773:
[----:B------:R-:W-:-:S08]  /*09e0*/  NOP ;  /* 0x0000000000007918 */ /* 0x000fd00000000000 */
[----:B------:R-:W0:Y:S02]  /*09f0*/  USETMAXREG.TRY_ALLOC.CTAPOOL UP0, 0xa0 ;  /* 0x000000a0000079c8 */ /* 0x000e240008000600 */
[----:B0-----:R-:W-:-:S13]  /*0a00*/  PLOP3.LUT P0, PT, PT, PT, UP0, 0x80, 0x0 ;  /* 0x000000000000781c */ /* 0x001fda0003f0f008 */
[----:B------:R-:W-:Y:S05]  /*0a10*/  @!P0 BRA `(.L_x_8773) ;  /* 0xfffffffc00f08947 */ /* 0x000fea000383ffff */
[----:B------:R-:W0:Y:S08]  /*0a20*/  S2UR UR4, SR_CgaCtaId ;  /* 0x00000000000479c3 */ /* 0x000e300000008800 */
[----:B------:R-:W-:Y:S06]  /*0a30*/  BAR.ARV 0x8, 0x200 ;  /* 0x0208000000007b1d */ /* 0x000fec0000002000 */
[----:B------:R-:W-:-:S02]  /*0a40*/  MOV R16, 0x400 ;  /* 0x0000040000107802 */ /* 0x000fc40000000f00 */
[----:B------:R-:W-:Y:S01]  /*0a50*/  BAR.SYNC.DEFER_BLOCKING 0x5, 0x200 ;  /* 0x0148000000007b1d */ /* 0x000fe20000010000 */
[----:B0-----:R-:W-:-:S05]  /*0a60*/  IMAD.U32 R0, RZ, RZ, UR4 ;  /* 0x00000004ff007e24 */ /* 0x001fca000f8e00ff */
[----:B------:R-:W-:Y:S01]  /*0a70*/  ULDC UR4, c[0x0][0xc3c] ;  /* 0x00030f0000047ab9 */ /* 0x000fe20000000800 */
[----:B------:R-:W-:Y:S01]  /*0a80*/  LEA R16, R0, R16, 0x18 ;  /* 0x0000001000107211 */ /* 0x000fe200078ec0ff */
[----:B------:R-:W-:Y:S04]  /*0a90*/  STL [R1+0x18], R0 ;  /* 0x0000180001007387 */ /* 0x000fe80000100800 */
[----:B------:R-:W0:Y:S01]  /*0aa0*/  LDS.128 R8, [R16+0x19cd0] ;  /* 0x019cd00010087984 */ /* 0x000e220000000c00 */
[----:B------:R-:W-:Y:S06]  /*0ab0*/  BAR.ARV 0x4, 0x200 ;  /* 0x0108000000007b1d */ /* 0x000fec0000002000 */
[----:B0-----:R-:W-:-:S13]  /*0ac0*/  ISETP.GE.AND P0, PT, R11, UR4, PT ;  /* 0x000000040b007c0c */ /* 0x001fda000bf06270 */
[----:B------:R-:W-:Y:S05]  /*0ad0*/  @P0 BRA `(.L_x_8774) ;  /* 0x0000018800b40947 */ /* 0x000fea0003800000 */
[----:B------:R-:W0:Y:S01]  /*0ae0*/  S2R R0, SR_TID.X ;  /* 0x0000000000007919 */ /* 0x000e220000002100 */
[----:B------:R-:W-:Y:S01]  /*0af0*/  IMAD.MOV.U32 R23, RZ, RZ, RZ ;  /* 0x000000ffff177224 */ /* 0x000fe200078e00ff */
[----:B------:R-:W-:Y:S01]  /*0b00*/  CS2R R154, SRZ ;  /* 0x00000000009a7805 */ /* 0x000fe2000001ff00 */
[----:B------:R-:W-:Y:S01]  /*0b10*/  ULOP3.LUT UR36, UR37, 0x1, URZ, 0xfc, !UPT ;  /* 0x0000000125247892 */ /* 0x000fe2000f8efc3f */
[----:B0-----:R-:W-:-:S05]  /*0b20*/  VIADD R24, R0, 0xffffff80 ;  /* 0xffffff8000187836 */ /* 0x001fca0000000000 */
[----:B------:R-:W-:Y:S02]  /*0b30*/  SHF.R.S32.HI R0, RZ, 0x1f, R24 ;  /* 0x0000001fff007819 */ /* 0x000fe40000011418 */
[-C--:B------:R-:W-:Y:S02]  /*0b40*/  LEA.HI R6, R24, R24.reuse, RZ, 0x1 ;  /* 0x0000001818067211 */ /* 0x080fe400078f08ff */
[CC--:B------:R-:W-:Y:S02]  /*0b50*/  LEA.HI R2, R0.reuse, R24.reuse, RZ, 0x5 ;  /* 0x0000001800027211 */ /* 0x0c0fe400078f28ff */
[----:B------:R-:W-:Y:S02]  /*0b60*/  LEA.HI R3, R0, R24, RZ, 0x4 ;  /* 0x0000001800037211 */ /* 0x000fe400078f20ff */
[----:B------:R-:W-:Y:S01]  /*0b70*/  LOP3.LUT R7, R6, 0xfffffffe, RZ, 0xc0, !PT ;  /* 0xfffffffe06077812 */ /* 0x000fe200078ec0ff */
[----:B------:R-:W-:Y:S01]  /*0b80*/  IMAD.SHL.U32 R4, R2, 0x10, RZ ;  /* 0x0000001002047824 */ /* 0x000fe200078e00ff */
[----:B------:R-:W-:-:S02]  /*0b90*/  LOP3.LUT R2, R3, 0x7fffff0, RZ, 0xc0, !PT ;  /* 0x07fffff003027812 */ /* 0x000fc400078ec0ff */
[----:B------:R-:W-:Y:S01]  /*0ba0*/  SHF.R.S32.HI R22, RZ, 0x1, R6 ;  /* 0x00000001ff167819 */ /* 0x000fe20000011406 */
[----:B------:R-:W-:Y:S01]  /*0bb0*/  IMAD.IADD R18, R24, 0x1, -R7 ;  /* 0x0000000118127824 */ /* 0x000fe200078e0a07 */
[----:B------:R-:W-:Y:S01]  /*0bc0*/  LOP3.LUT R5, R4, 0xfffffe00, RZ, 0xc0, !PT ;  /* 0xfffffe0004057812 */ /* 0x000fe200078ec0ff */
[----:B------:R-:W-:Y:S01]  /*0bd0*/  IMAD.IADD R4, R24, 0x1, -R2 ;  /* 0x0000000118047824 */ /* 0x000fe200078e0a02 */
[----:B------:R-:W-:Y:S01]  /*0be0*/  LEA.HI R2, R0, R24, RZ, 0x7 ;  /* 0x0000001800027211 */ /* 0x000fe200078f38ff */
[----:B------:R-:W-:Y:S01]  /*0bf0*/  IMAD.SHL.U32 R152, R18, 0x8, RZ ;  /* 0x0000000812987824 */ /* 0x000fe200078e00ff */
[----:B------:R-:W-:Y:S01]  /*0c00*/  SHF.R.S32.HI R13, RZ, 0x1f, R6 ;  /* 0x0000001fff0d7819 */ /* 0x000fe20000011406 */
[----:B------:R-:W-:Y:S01]  /*0c10*/  IMAD R4, R4, 0x20, R5 ;  /* 0x0000002004047824 */ /* 0x000fe200078e0205 */
[----:B------:R-:W-:Y:S01]  /*0c20*/  LOP3.LUT R6, R2, 0xffffff80, RZ, 0xc0, !PT ;  /* 0xffffff8002067812 */ /* 0x000fe200078ec0ff */
[C---:B------:R-:W-:Y:S01]  /*0c30*/  VIADD R21, R152.reuse, 0x20 ;  /* 0x0000002098157836 */ /* 0x040fe20000000000 */
[----:B------:R-:W-:Y:S01]  /*0c40*/  SHF.R.S32.HI R20, RZ, 0x7, R2 ;  /* 0x00000007ff147819 */ /* 0x000fe20000011402 */
[----:B------:R-:W-:Y:S01]  /*0c50*/  VIADD R157, R152, 0x10 ;  /* 0x00000010989d7836 */ /* 0x000fe20000000000 */
[----:B------:R-:W-:Y:S01]  /*0c60*/  LEA.HI R13, R13, R22, RZ, 0x2 ;  /* 0x000000160d0d7211 */ /* 0x000fe200078f10ff */
[----:B------:R-:W-:Y:S01]  /*0c70*/  IMAD.IADD R17, R24, 0x1, -R6 ;  /* 0x0000000118117824 */ /* 0x000fe200078e0a06 */
[----:B------:R-:W-:Y:S01]  /*0c80*/  SHF.R.S32.HI R2, RZ, 0x4, R3 ;  /* 0x00000004ff027819 */ /* 0x000fe20000011403 */
[----:B------:R-:W-:Y:S01]  /*0c90*/  IMAD.IADD R12, R152, 0x1, R21 ;  /* 0x00000001980c7824 */ /* 0x000fe200078e0215 */
[----:B------:R-:W-:Y:S01]  /*0ca0*/  LOP3.LUT R13, R13, 0x7fffffc, RZ, 0xc0, !PT ;  /* 0x07fffffc0d0d7812 */ /* 0x000fe200078ec0ff */
[----:B------:R-:W-:Y:S01]  /*0cb0*/  STL [R1+0x10], R21 ;  /* 0x0000101501007387 */ /* 0x000fe20000100800 */
[----:B------:R-:W-:-:S02]  /*0cc0*/  SHF.R.S32.HI R6, RZ, 0x1f, R17 ;  /* 0x0000001fff067819 */ /* 0x000fc40000011411 */
[----:B------:R-:W-:Y:S01]  /*0cd0*/  LEA.HI R3, R3, R2, RZ, 0x1 ;  /* 0x0000000203037211 */ /* 0x000fe200078f08ff */
[----:B------:R-:W-:Y:S01]  /*0ce0*/  IMAD.IADD R13, R22, 0x1, -R13 ;  /* 0x00000001160d7824 */ /* 0x000fe200078e0a0d */
[----:B------:R-:W-:Y:S02]  /*0cf0*/  LEA.HI R7, R6, R17, RZ, 0x2 ;  /* 0x0000001106077211 */ /* 0x000fe400078f10ff */
[----:B------:R-:W-:Y:S01]  /*0d00*/  LEA.HI R5, R0, R24, RZ, 0x3 ;  /* 0x0000001800057211 */ /* 0x000fe200078f18ff */
[----:B------:R-:W-:Y:S01]  /*0d10*/  IMAD R14, R2, 0x8, R13 ;  /* 0x00000008020e7824 */ /* 0x000fe200078e020d */
[--C-:B------:R-:W-:Y:S02]  /*0d20*/  SHF.R.S32.HI R8, RZ, 0x2, R7.reuse ;  /* 0x00000002ff087819 */ /* 0x100fe40000011407 */
[----:B------:R-:W-:Y:S01]  /*0d30*/  SHF.R.S32.HI R15, RZ, 0x1f, R7 ;  /* 0x0000001fff0f7819 */ /* 0x000fe20000011407 */
[----:B------:R-:W-:Y:S01]  /*0d40*/  IMAD.SHL.U32 R14, R14, 0x20, RZ ;  /* 0x000000200e0e7824 */ /* 0x000fe200078e00ff */
[----:B------:R-:W-:-:S02]  /*0d50*/  LOP3.LUT R3, R3, 0x1ffffffe, RZ, 0xc0, !PT ;  /* 0x1ffffffe03037812 */ /* 0x000fc400078ec0ff */
[----:B------:R-:W-:Y:S02]  /*0d60*/  LEA.HI R15, R15, R8, RZ, 0x3 ;  /* 0x000000080f0f7211 */ /* 0x000fe400078f18ff */
[----:B------:R-:W-:Y:S01]  /*0d70*/  SHF.R.S32.HI R5, RZ, 0x3, R5 ;  /* 0x00000003ff057819 */ /* 0x000fe20000011405 */
[----:B------:R-:W-:Y:S01]  /*0d80*/  STL [R1+0x14], R14 ;  /* 0x0000140e01007387 */ /* 0x000fe20000100800 */
[----:B------:R-:W-:Y:S01]  /*0d90*/  IADD3 R3, R2, -R3, RZ ;  /* 0x8000000302037210 */ /* 0x000fe20007ffe0ff */
[----:B------:R-:W-:Y:S01]  /*0da0*/  IMAD.HI R2, R20, 0x55555556, RZ ;  /* 0x5555555614027827 */ /* 0x000fe200078e02ff */
[----:B------:R-:W-:Y:S02]  /*0db0*/  SHF.R.S32.HI R13, RZ, 0x1f, R12 ;  /* 0x0000001fff0d7819 */ /* 0x000fe4000001140c */
[----:B------:R-:W-:Y:S01]  /*0dc0*/  LOP3.LUT R15, R15, 0xfffffff8, RZ, 0xc0, !PT ;  /* 0xfffffff80f0f7812 */ /* 0x000fe200078ec0ff */
[----:B------:R-:W-:Y:S01]  /*0dd0*/  IMAD.SHL.U32 R5, R5, 0x80, RZ ;  /* 0x0000008005057824 */ /* 0x000fe200078e00ff */
[----:B------:R-:W-:Y:S01]  /*0de0*/  LEA.HI R6, R6, R17, RZ, 0x5 ;  /* 0x0000001106067211 */ /* 0x000fe200078f28ff */
[----:B------:R-:W-:Y:S01]  /*0df0*/  IMAD R3, R3, 0x8, R4 ;  /* 0x0000000803037824 */ /* 0x000fe200078e0204 */
[----:B------:R-:W-:Y:S01]  /*0e00*/  LEA.HI R19, R13, R12, RZ, 0x4 ;  /* 0x0000000c0d137211 */ /* 0x000fe200078f20ff */
[----:B------:R-:W-:Y:S01]  /*0e10*/  IMAD.IADD R15, R8, 0x1, -R15 ;  /* 0x00000001080f7824 */ /* 0x000fe200078e0a0f */
[----:B------:R-:W-:Y:S01]  /*0e20*/  LEA.HI R2, R2, R2, RZ, 0x1 ;  /* 0x0000000202027211 */ /* 0x000fe200078f08ff */
[----:B------:R-:W-:Y:S01]  /*0e30*/  IMAD.MOV.U32 R8, RZ, RZ, -0x2 ;  /* 0xfffffffeff087424 */ /* 0x000fe200078e00ff */
[----:B------:R-:W-:Y:S01]  /*0e40*/  LOP3.LUT R7, R7, 0x7ffffffc, RZ, 0xc0, !PT ;  /* 0x7ffffffc07077812 */ /* 0x000fe200078ec0ff */
[----:B------:R0:W-:Y:S01]  /*0e50*/  STL [R1+0x6c], R3 ;  /* 0x00006c0301007387 */ /* 0x0001e20000100800 */
[----:B------:R-:W-:Y:S01]  /*0e60*/  SHF.R.S32.HI R6, RZ, 0x5, R6 ;  /* 0x00000005ff067819 */ /* 0x000fe20000011406 */
[----:B------:R-:W-:Y:S01]  /*0e70*/  IMAD R2, R2, -0x3, R20 ;  /* 0xfffffffd02027824 */ /* 0x000fe200078e0214 */
[----:B------:R-:W-:Y:S01]  /*0e80*/  LEA.HI R12, R13, R12, RZ, 0x5 ;  /* 0x0000000c0d0c7211 */ /* 0x000fe200078f28ff */
[----:B------:R-:W-:Y:S01]  /*0e90*/  IMAD.IADD R7, R17, 0x1, -R7 ;  /* 0x0000000111077824 */ /* 0x000fe200078e0a07 */
[----:B------:R-:W-:Y:S01]  /*0ea0*/  LOP3.LUT R156, R5, 0x80, RZ, 0xc0, !PT ;  /* 0x00000080059c7812 */ /* 0x000fe200078ec0ff */
[----:B------:R-:W-:Y:S01]  /*0eb0*/  IMAD R15, R6, 0x10, R15 ;  /* 0x00000010060f7824 */ /* 0x000fe200078e020f */
[----:B------:R-:W-:Y:S01]  /*0ec0*/  SHF.R.S32.HI R12, RZ, 0x5, R12 ;  /* 0x00000005ff0c7819 */ /* 0x000fe2000001140c */
[----:B------:R-:W-:Y:S01]  /*0ed0*/  IMAD R6, R7, R8, 0x80 ;  /* 0x0000008007067424 */ /* 0x000fe200078e0208 */
[----:B------:R-:W-:Y:S01]  /*0ee0*/  LEA.HI R0, R0, R24, RZ, 0x2 ;  /* 0x0000001800007211 */ /* 0x000fe200078f10ff */
[----:B0-----:R-:W-:Y:S01]  /*0ef0*/  IMAD R3, R2, 0x40, R15 ;  /* 0x0000004002037824 */ /* 0x001fe200078e020f */
[----:B------:R-:W-:Y:S01]  /*0f00*/  SHF.R.U32.HI R20, RZ, 0x3, R156 ;  /* 0x00000003ff147819 */ /* 0x000fe2000001169c */
[----:B------:R-:W-:Y:S01]  /*0f10*/  IMAD R13, R12, 0x1800, R14 ;  /* 0x000018000c0d7824 */ /* 0x000fe200078e020e */
[----:B------:R-:W-:Y:S01]  /*0f20*/  LOP3.LUT R5, R156, 0x10, R19, 0xf8, !PT ;  /* 0x000000109c057812 */ /* 0x000fe200078ef813 */
[----:B------:R0:W-:Y:S01]  /*0f30*/  STL [R1+0x64], R6 ;  /* 0x0000640601007387 */ /* 0x0001e20000100800 */
[----:B------:R-:W-:Y:S01]  /*0f40*/  LOP3.LUT R2, R0, 0xfffffffc, RZ, 0xc0, !PT ;  /* 0xfffffffc00027812 */ /* 0x000fe200078ec0ff */
[----:B------:R-:W-:Y:S01]  /*0f50*/  IMAD.MOV.U32 R17, RZ, RZ, RZ ;  /* 0x000000ffff117224 */ /* 0x000fe200078e00ff */
[----:B------:R-:W-:-:S02]  /*0f60*/  LOP3.LUT R5, R5, R20, RZ, 0x3c, !PT ;  /* 0x0000001405057212 */ /* 0x000fc400078e3cff */
[----:B------:R-:W-:Y:S02]  /*0f70*/  SHF.R.S32.HI R0, RZ, 0x2, R0 ;  /* 0x00000002ff007819 */ /* 0x000fe40000011400 */
[----:B------:R-:W-:Y:S02]  /*0f80*/  IADD3 R4, R16, R13, R5 ;  /* 0x0000000d10047210 */ /* 0x000fe40007ffe005 */
[----:B------:R-:W-:Y:S01]  /*0f90*/  SHF.L.U32 R18, R18, 0x4, RZ ;  /* 0x0000000412127819 */ /* 0x000fe200000006ff */
[----:B0-----:R-:W-:Y:S01]  /*0fa0*/  IMAD.IADD R6, R24, 0x1, -R2 ;  /* 0x0000000118067824 */ /* 0x001fe200078e0a02 */
[----:B------:R-:W-:Y:S01]  /*0fb0*/  SHF.R.S32.HI R2, RZ, 0x1f, R22 ;  /* 0x0000001fff027819 */ /* 0x000fe20000011416 */
[----:B------:R0:W-:Y:S01]  /*0fc0*/  STL [R1+0x5c], R4 ;  /* 0x00005c0401007387 */ /* 0x0001e20000100800 */
[----:B------:R-:W-:Y:S02]  /*0fd0*/  SHF.R.S32.HI R8, RZ, 0x1f, R157 ;  /* 0x0000001fff087819 */ /* 0x000fe4000001149d */
[----:B------:R-:W-:Y:S01]  /*0fe0*/  LEA.HI R0, R6, R6, RZ, 0x1 ;  /* 0x0000000606007211 */ /* 0x000fe200078f08ff */
[----:B------:R-:W-:Y:S01]  /*0ff0*/  STL [R1+0x4], R9 ;  /* 0x0000040901007387 */ /* 0x000fe20000100800 */
[----:B------:R-:W-:-:S02]  /*1000*/  SHF.R.S32.HI R7, RZ, 0x1f, R21 ;  /* 0x0000001fff077819 */ /* 0x000fc40000011415 */
[----:B------:R-:W-:Y:S01]  /*1010*/  LOP3.LUT R2, R0, 0x1ffffffe, RZ, 0xc0, !PT ;  /* 0x1ffffffe00027812 */ /* 0x000fe200078ec0ff */
[----:B------:R-:W-:Y:S01]  /*1020*/  STL [R1+0x8], R10 ;  /* 0x0000080a01007387 */ /* 0x000fe20000100800 */
[----:B------:R-:W-:Y:S01]  /*1030*/  LOP3.LUT R0, R156, 0x10, R18, 0xf8, !PT ;  /* 0x000000109c007812 */ /* 0x000fe200078ef812 */
[----:B0-----:R-:W-:Y:S02]  /*1040*/  IMAD.SHL.U32 R4, R6, 0x8, RZ ;  /* 0x0000000806047824 */ /* 0x001fe400078e00ff */
[----:B------:R-:W-:Y:S01]  /*1050*/  STL [R1+0x60], R3 ;  /* 0x0000600301007387 */ /* 0x000fe20000100800 */
[----:B------:R-:W-:Y:S01]  /*1060*/  LOP3.LUT R0, R0, R20, RZ, 0x3c, !PT ;  /* 0x0000001400007212 */ /* 0x000fe200078e3cff */
[----:B------:R-:W-:Y:S02]  /*1070*/  VIADD R5, R4, 0x20 ;  /* 0x0000002004057836 */ /* 0x000fe40000000000 */
[----:B------:R-:W-:Y:S01]  /*1080*/  STL [R1+0xc], R11 ;  /* 0x00000c0b01007387 */ /* 0x000fe20000100800 */
[----:B------:R-:W-:-:S03]  /*1090*/  IMAD.IADD R2, R6, 0x1, -R2 ;  /* 0x0000000106027824 */ /* 0x000fc600078e0a02 */
[----:B------:R-:W-:Y:S04]  /*10a0*/  STL [R1+0x34], RZ ;  /* 0x000034ff01007387 */ /* 0x000fe80000100800 */
[----:B------:R0:W-:Y:S04]  /*10b0*/  STL [R1+0x24], R4 ;  /* 0x0000240401007387 */ /* 0x0001e80000100800 */
[----:B------:R-:W-:Y:S04]  /*10c0*/  STL [R1+0x58], R8 ;  /* 0x0000580801007387 */ /* 0x000fe80000100800 */
[----:B------:R-:W-:Y:S01]  /*10d0*/  STL [R1+0x40], R5 ;  /* 0x0000400501007387 */ /* 0x000fe20000100800 */
[----:B0-----:R-:W-:-:S03]  /*10e0*/  VIADD R4, R4, 0x40 ;  /* 0x0000004004047836 */ /* 0x001fc60000000000 */
[----:B------:R0:W-:Y:S02]  /*10f0*/  STL [R1+0x54], R7 ;  /* 0x0000540701007387 */ /* 0x0001e40000100800 */
[----:B------:R-:W-:Y:S02]  /*1100*/  SHF.R.S32.HI R6, RZ, 0x1f, R4 ;  /* 0x0000001fff067819 */ /* 0x000fe40000011404 */
[----:B------:R1:W-:Y:S01]  /*1110*/  STL [R1+0x44], R4 ;  /* 0x0000440401007387 */ /* 0x0003e20000100800 */
[----:B0-----:R-:W-:Y:S01]  /*1120*/  SHF.R.S32.HI R7, RZ, 0x1f, R5 ;  /* 0x0000001fff077819 */ /* 0x001fe20000011405 */
[----:B------:R-:W-:Y:S02]  /*1130*/  IMAD.IADD R5, R14, 0x1, R0 ;  /* 0x000000010e057824 */ /* 0x000fe400078e0200 */
[----:B------:R-:W-:Y:S01]  /*1140*/  IMAD R0, R2, 0x8, R3 ;  /* 0x0000000802007824 */ /* 0x000fe200078e0203 */
[----:B-1----:R-:W-:Y:S01]  /*1150*/  SHF.R.S32.HI R4, RZ, 0x4, R19 ;  /* 0x00000004ff047819 */ /* 0x002fe20000011413 */
[----:B------:R0:W-:Y:S04]  /*1160*/  STL [R1+0x74], R7 ;  /* 0x0000740701007387 */ /* 0x0001e80000100800 */
[----:B------:R0:W-:Y:S04]  /*1170*/  STL [R1+0x70], R6 ;  /* 0x0000700601007387 */ /* 0x0001e80000100800 */
[----:B------:R0:W-:Y:S04]  /*1180*/  STL [R1+0x1c], R5 ;  /* 0x00001c0501007387 */ /* 0x0001e80000100800 */
[----:B------:R0:W-:Y:S04]  /*1190*/  STL [R1+0x68], R0 ;  /* 0x0000680001007387 */ /* 0x0001e80000100800 */
[----:B------:R0:W-:Y:S02]  /*11a0*/  STL [R1+0x50], R4 ;  /* 0x0000500401007387 */ /* 0x0001e40000100800 */
.L_x_8889:
[----:B0-----:R-:W2:Y:S01]  /*11b0*/  LDL.LU R0, [R1+0xc] ;  /* 0x00000c0001007983 */ /* 0x001ea20000300800 */
[----:B----4-:R-:W2:Y:S01]  /*11c0*/  LDC.64 R2, c[0x0][0xc88] ;  /* 0x00032200ff027b82 */ /* 0x010ea20000000a00 */
[----:B------:R-:W-:Y:S01]  /*11d0*/  ULDC.64 UR4, c[0x0][0xa28] ;  /* 0x00028a0000047ab9 */ /* 0x000fe20000000a00 */
[----:B------:R-:W-:Y:S01]  /*11e0*/  ULDC.64 UR8, c[0x0][0xa18] ;  /* 0x0002860000087ab9 */ /* 0x000fe20000000a00 */
[----:B------:R-:W-:Y:S01]  /*11f0*/  ISETP.NE.U32.AND P2, PT, RZ, UR4, PT ;  /* 0x00000004ff007c0c */ /* 0x000fe2000bf45070 */
[----:B-1-3--:R-:W-:Y:S01]  /*1200*/  IMAD.MOV.U32 R9, RZ, RZ, RZ ;  /* 0x000000ffff097224 */ /* 0x00afe200078e00ff */
[----:B------:R-:W3:Y:S01]  /*1210*/  LDL R30, [R1+0x8] ;  /* 0x00000800011e7983 */ /* 0x000ee20000100800 */
[----:B------:R-:W-:Y:S01]  /*1220*/  ULDC.64 UR6, c[0x0][0xa08] ;  /* 0x0002820000067ab9 */ /* 0x000fe20000000a00 */
[----:B------:R-:W-:Y:S01]  /*1230*/  ISETP.NE.AND.EX P2, PT, RZ, UR5, PT, P2 ;  /* 0x00000005ff007c0c */ /* 0x000fe2000bf45320 */
[----:B--2---:R-:W-:-:S05]  /*1240*/  IMAD.WIDE R2, R0, 0x4, R2 ;  /* 0x0000000400027825 */ /* 0x004fca00078e0202 */
[----:B------:R-:W2:Y:S01]  /*1250*/  LDG.E R0, desc[UR42][R2.64] ;  /* 0x0000002a02007981 */ /* 0x000ea2000c1e1900 */
[----:B------:R-:W-:Y:S01]  /*1260*/  ISETP.NE.U32.AND P1, PT, RZ, UR8, PT ;  /* 0x00000008ff007c0c */ /* 0x000fe2000bf25070 */
[----:B------:R-:W-:Y:S01]  /*1270*/  IMAD.MOV.U32 R47, RZ, RZ, RZ ;  /* 0x000000ffff2f7224 */ /* 0x000fe200078e00ff */
[----:B------:R-:W-:Y:S02]  /*1280*/  ISETP.NE.U32.AND P0, PT, RZ, UR6, PT ;  /* 0x00000006ff007c0c */ /* 0x000fe4000bf05070 */
[----:B------:R-:W-:Y:S02]  /*1290*/  ISETP.NE.AND.EX P1, PT, RZ, UR9, PT, P1 ;  /* 0x00000009ff007c0c */ /* 0x000fe4000bf25310 */
[----:B------:R-:W-:Y:S02]  /*12a0*/  ISETP.NE.AND.EX P0, PT, RZ, UR7, PT, P0 ;  /* 0x00000007ff007c0c */ /* 0x000fe4000bf05300 */
[----:B--2---:R-:W-:Y:S01]  /*12b0*/  SHF.R.S32.HI R4, RZ, 0x1f, R0 ;  /* 0x0000001fff047819 */ /* 0x004fe20000011400 */
[C---:B------:R-:W-:Y:S01]  /*12c0*/  IMAD.SHL.U32 R32, R0.reuse, 0x4, RZ ;  /* 0x0000000400207824 */ /* 0x040fe200078e00ff */
[C---:B------:R-:W-:Y:S01]  /*12d0*/  @P2 LEA R2, P3, R0.reuse, UR4, 0x2 ;  /* 0x0000000400022c11 */ /* 0x040fe2000f8610ff */
[----:B------:R-:W-:Y:S01]  /*12e0*/  STL [R1+0x20], R0 ;  /* 0x0000200001007387 */ /* 0x000fe20000100800 */
[----:B------:R-:W-:-:S02]  /*12f0*/  SHF.L.U64.HI R31, R0, 0x2, R4 ;  /* 0x00000002001f7819 */ /* 0x000fc40000010204 */
[----:B------:R-:W-:Y:S01]  /*1300*/  @P2 LEA.HI.X R3, R0, UR5, R4, 0x2, P3 ;  /* 0x0000000500032c11 */ /* 0x000fe200098f1404 */
[----:B------:R0:W-:Y:S01]  /*1310*/  STL [R1+0x38], R4 ;  /* 0x0000380401007387 */ /* 0x0001e20000100800 */
[----:B------:R-:W-:-:S03]  /*1320*/  IADD3 R6, P4, R32, UR6, RZ ;  /* 0x0000000620067c10 */ /* 0x000fc6000ff9e0ff */
[----:B------:R1:W-:Y:S01]  /*1330*/  STL [R1+0x2c], R32 ;  /* 0x00002c2001007387 */ /* 0x0003e20000100800 */
[----:B------:R-:W-:Y:S01]  /*1340*/  ULDC UR4, c[0x0][0x288] ;  /* 0x0000a20000047ab9 */ /* 0x000fe20000000800 */
[C---:B------:R-:W-:Y:S02]  /*1350*/  IADD3.X R7, R31.reuse, UR7, RZ, P4, !PT ;  /* 0x000000071f077c10 */ /* 0x040fe4000a7fe4ff */
[----:B------:R1:W-:Y:S04]  /*1360*/  STL [R1+0x30], R31 ;  /* 0x0000301f01007387 */ /* 0x0003e80000100800 */
[----:B-----5:R1:W5:Y:S01]  /*1370*/  @P2 LDG.E R9, desc[UR42][R2.64] ;  /* 0x0000002a02092981 */ /* 0x020362000c1e1900 */
[----:B0-----:R-:W-:Y:S01]  /*1380*/  @P1 IADD3 R4, P2, R32, UR8, RZ ;  /* 0x0000000820041c10 */ /* 0x001fe2000ff5e0ff */
[----:B------:R-:W-:Y:S01]  /*1390*/  IMAD.U32 R25, RZ, RZ, UR4 ;  /* 0x00000004ff197e24 */ /* 0x000fe2000f8e00ff */
[----:B------:R-:W-:Y:S01]  /*13a0*/  ULDC.64 UR4, c[0x0][0x418] ;  /* 0x0001060000047ab9 */ /* 0x000fe20000000a00 */
[----:B------:R1:W5:Y:S01]  /*13b0*/  @P0 LDG.E R47, desc[UR42][R6.64] ;  /* 0x0000002a062f0981 */ /* 0x000362000c1e1900 */
[----:B------:R-:W-:-:S03]  /*13c0*/  @P1 IADD3.X R5, R31, UR9, RZ, P2, !PT ;  /* 0x000000091f051c10 */ /* 0x000fc600097fe4ff */
[----:B------:R-:W2:Y:S01]  /*13d0*/  LDL R2, [R1+0x4] ;  /* 0x0000040001027983 */ /* 0x000ea20000100800 */
[----:B------:R-:W-:Y:S01]  /*13e0*/  UISETP.NE.U32.AND UP0, UPT, UR4, URZ, UPT ;  /* 0x0000003f0400728c */ /* 0x000fe2000bf05070 */
[----:B------:R-:W-:Y:S02]  /*13f0*/  ULDC.64 UR8, c[0x0][0xa20] ;  /* 0x0002880000087ab9 */ /* 0x000fe40000000a00 */
[----:B------:R1:W5:Y:S01]  /*1400*/  @P1 LDG.E R25, desc[UR42][R4.64] ;  /* 0x0000002a04191981 */ /* 0x000362000c1e1900 */
[----:B------:R-:W-:Y:S01]  /*1410*/  UISETP.NE.AND.EX UP0, UPT, UR5, URZ, UPT, UP0 ;  /* 0x0000003f0500728c */ /* 0x000fe2000bf05300 */
[----:B------:R-:W-:Y:S01]  /*1420*/  ISETP.NE.U32.AND P2, PT, RZ, UR8, PT ;  /* 0x00000008ff007c0c */ /* 0x000fe2000bf45070 */
[----:B------:R-:W-:Y:S01]  /*1430*/  ULDC UR4, c[0x0][0x424] ;  /* 0x0001090000047ab9 */ /* 0x000fe20000000800 */
[----:B---3--:R1:W-:Y:S01]  /*1440*/  STL [R1+0x28], R30 ;  /* 0x0000281e01007387 */ /* 0x0083e20000100800 */
[----:B------:R-:W-:Y:S01]  /*1450*/  USEL UR4, UR4, 0x1, UP0 ;  /* 0x0000000104047887 */ /* 0x000fe20008000000 */
[----:B------:R-:W-:Y:S01]  /*1460*/  ISETP.NE.AND.EX P2, PT, RZ, UR9, PT, P2 ;  /* 0x00000009ff007c0c */ /* 0x000fe2000bf45320 */
[----:B------:R-:W-:-:S02]  /*1470*/  ULDC UR5, c[0x0][0x2f0] ;  /* 0x0000bc0000057ab9 */ /* 0x000fc40000000800 */
[----:B------:R-:W-:-:S03]  /*1480*/  UIMAD UR4, UR4, UR5, URZ ;  /* 0x00000005040472a4 */ /* 0x000fc6000f8e023f */
[----:B------:R-:W-:Y:S01]  /*1490*/  ULDC UR5, c[0x0][0x348] ;  /* 0x0000d20000057ab9 */ /* 0x000fe20000000800 */
[----:B------:R-:W-:Y:S01]  /*14a0*/  IMAD.MOV.U32 R29, RZ, RZ, R0 ;  /* 0x000000ffff1d7224 */ /* 0x000fe200078e0000 */
[----:B--2---:R1:W-:Y:S01]  /*14b0*/  STL [R1+0x3c], R2 ;  /* 0x00003c0201007387 */ /* 0x0043e20000100800 */
[----:B------:R-:W-:Y:S06]  /*14c0*/  @P1 BRA `(.L_x_8775) ;  /* 0x0000000000241947 */ /* 0x000fec0003800000 */
[----:B------:R-:W-:Y:S02]  /*14d0*/  ULDC.64 UR6, c[0x0][0xa00] ;  /* 0x0002800000067ab9 */ /* 0x000fe40000000a00 */
[----:B------:R-:W-:-:S04]  /*14e0*/  ISETP.NE.U32.AND P1, PT, RZ, UR6, PT ;  /* 0x00000006ff007c0c */ /* 0x000fc8000bf25070 */
[----:B------:R-:W-:-:S13]  /*14f0*/  ISETP.NE.AND.EX P1, PT, RZ, UR7, PT, P1 ;  /* 0x00000007ff007c0c */ /* 0x000fda000bf25310 */
[----:B------:R-:W-:Y:S05]  /*1500*/  @!P1 BRA `(.L_x_8775) ;  /* 0x0000000000149947 */ /* 0x000fea0003800000 */
[----:B-1----:R-:W0:Y:S02]  /*1510*/  LDC.64 R2, c[0x0][0xa00] ;  /* 0x00028000ff027b82 */ /* 0x002e240000000a00 */
[----:B0-----:R-:W-:-:S05]  /*1520*/  IMAD.WIDE R2, R29, 0x4, R2 ;  /* 0x000000041d027825 */ /* 0x001fca00078e0202 */
[----:B-----5:R-:W2:Y:S04]  /*1530*/  LDG.E R25, desc[UR42][R2.64] ;  /* 0x0000002a02197981 */ /* 0x020ea8000c1e1900 */
[----:B------:R-:W2:Y:S02]  /*1540*/  LDG.E R0, desc[UR42][R2.64+0x4] ;  /* 0x0000042a02007981 */ /* 0x000ea4000c1e1900 */
[----:B--2---:R-:W-:-:S07]  /*1550*/  IADD3 R25, -R25, R0, RZ ;  /* 0x0000000019197210 */ /* 0x004fce0007ffe1ff */
.L_x_8775:
[----:B------:R-:W-:Y:S02]  /*1560*/  IMAD.U32 R27, RZ, RZ, UR5 ;  /* 0x00000005ff1b7e24 */ /* 0x000fe4000f8e00ff */
[----:B------:R-:W-:Y:S01]  /*1570*/  IMAD.U32 R28, RZ, RZ, UR4 ;  /* 0x00000004ff1c7e24 */ /* 0x000fe2000f8e00ff */
[----:B------:R-:W-:Y:S06]  /*1580*/  @!P2 BRA `(.L_x_8776) ;  /* 0x000000000010a947 */ /* 0x000fec0003800000 */
[----:B-1----:R-:W-:-:S04]  /*1590*/  IADD3 R2, P0, R32, UR8, RZ ;  /* 0x0000000820027c10 */ /* 0x002fc8000ff1e0ff */
[----:B------:R-:W-:-:S05]  /*15a0*/  IADD3.X R3, R31, UR9, RZ, P0, !PT ;  /* 0x000000091f037c10 */ /* 0x000fca00087fe4ff */
[----:B------:R0:W5:Y:S01]  /*15b0*/  LDG.E R28, desc[UR42][R2.64] ;  /* 0x0000002a021c7981 */ /* 0x000162000c1e1900 */
[----:B------:R-:W-:Y:S05]  /*15c0*/  BRA `(.L_x_8777) ;  /* 0x0000000000107947 */ /* 0x000fea0003800000 */
.L_x_8776:
[----:B------:R-:W-:Y:S05]  /*15d0*/  @!P0 BRA `(.L_x_8777) ;  /* 0x00000000000c8947 */ /* 0x000fea0003800000 */
[----:B-1----:R-:W2:Y:S04]  /*15e0*/  LDG.E R3, desc[UR42][R6.64] ;  /* 0x0000002a06037981 */ /* 0x002ea8000c1e1900 */
[----:B------:R-:W2:Y:S02]  /*15f0*/  LDG.E R28, desc[UR42][R6.64+0x4] ;  /* 0x0000042a061c7981 */ /* 0x000ea4000c1e1900 */
[----:B--2---:R-:W-:-:S07]  /*1600*/  IMAD.IADD R28, R28, 0x1, -R3 ;  /* 0x000000011c1c7824 */ /* 0x004fce00078e0a03 */
.L_x_8777:
[----:B------:R-:W-:Y:S02]  /*1610*/  ULDC.64 UR4, c[0x0][0xa10] ;  /* 0x0002840000047ab9 */ /* 0x000fe40000000a00 */
[----:B------:R-:W-:-:S04]  /*1620*/  ISETP.NE.U32.AND P0, PT, RZ, UR4, PT ;  /* 0x00000004ff007c0c */ /* 0x000fc8000bf05070 */
[----:B------:R-:W-:Y:S01]  /*1630*/  ISETP.NE.AND.EX P0, PT, RZ, UR5, PT, P0 ;  /* 0x00000005ff007c0c */ /* 0x000fe2000bf05300 */
[----:B-1---5:R-:W-:Y:S01]  /*1640*/  IMAD.IADD R6, R28, 0x1, -R9 ;  /* 0x000000011c067824 */ /* 0x022fe200078e0a09 */
[----:B------:R-:W-:-:S11]  /*1650*/  ULDC.64 UR4, c[0x0][0xa30] ;  /* 0x00028c0000047ab9 */ /* 0x000fd60000000a00 */
[----:B0-----:R-:W0:Y:S02]  /*1660*/  @P0 LDC.64 R2, c[0x0][0xa10] ;  /* 0x00028400ff020b82 */ /* 0x001e240000000a00 */
[----:B0-----:R-:W-:-:S05]  /*1670*/  @P0 IMAD.WIDE R2, R29, 0x4, R2 ;  /* 0x000000041d020825 */ /* 0x001fca00078e0202 */
[----:B------:R-:W2:Y:S04]  /*1680*/  @P0 LDG.E R0, desc[UR42][R2.64] ;  /* 0x0000002a02000981 */ /* 0x000ea8000c1e1900 */
[----:B------:R-:W2:Y:S01]  /*1690*/  @P0 LDG.E R7, desc[UR42][R2.64+0x4] ;  /* 0x0000042a02070981 */ /* 0x000ea2000c1e1900 */
[----:B------:R-:W-:Y:S01]  /*16a0*/  ISETP.NE.U32.AND P1, PT, RZ, UR4, PT ;  /* 0x00000004ff007c0c */ /* 0x000fe2000bf25070 */
[----:B------:R-:W-:Y:S02]  /*16b0*/  IMAD.MOV R26, RZ, RZ, -R6 ;  /* 0x000000ffff1a7224 */ /* 0x000fe400078e0a06 */
[----:B------:R-:W-:Y:S01]  /*16c0*/  IMAD.MOV.U32 R24, RZ, RZ, R28 ;  /* 0x000000ffff187224 */ /* 0x000fe200078e001c */
[----:B------:R-:W-:Y:S02]  /*16d0*/  ISETP.NE.AND.EX P1, PT, RZ, UR5, PT, P1 ;  /* 0x00000005ff007c0c */ /* 0x000fe4000bf25310 */
[----:B------:R-:W-:-:S11]  /*16e0*/  VIMNMX R26, RZ, R26, !PT ;  /* 0x0000001aff1a7248 */ /* 0x000fd60007fe0100 */
[----:B------:R-:W-:-:S04]  /*16f0*/  @P1 IADD3 R4, P2, R32, UR4, RZ ;  /* 0x0000000420041c10 */ /* 0x000fc8000ff5e0ff */
[----:B------:R-:W-:-:S05]  /*1700*/  @P1 IADD3.X R5, R31, UR5, RZ, P2, !PT ;  /* 0x000000051f051c10 */ /* 0x000fca00097fe4ff */
[----:B------:R0:W5:Y:S01]  /*1710*/  @P1 LDG.E R24, desc[UR42][R4.64] ;  /* 0x0000002a04181981 */ /* 0x000162000c1e1900 */
[----:B------:R-:W-:Y:S01]  /*1720*/  PLOP3.LUT P3, PT, PT, PT, PT, 0x80, 0x0 ;  /* 0x000000000000781c */ /* 0x000fe20003f6f070 */
[----:B--2---:R-:W-:-:S04]  /*1730*/  @P0 IMAD.IADD R27, R7, 0x1, -R0 ;  /* 0x00000001071b0824 */ /* 0x004fc800078e0a00 */
[----:B------:R-:W-:-:S04]  /*1740*/  IMAD.IADD R88, R6, 0x1, R27 ;  /* 0x0000000106587824 */ /* 0x000fc800078e021b */
[----:B------:R-:W-:-:S05]  /*1750*/  VIADD R0, R88, 0x7f ;  /* 0x0000007f58007836 */ /* 0x000fca0000000000 */
[----:B------:R-:W-:-:S04]  /*1760*/  SHF.R.S32.HI R3, RZ, 0x1f, R0 ;  /* 0x0000001fff037819 */ /* 0x000fc80000011400 */
[----:B------:R-:W-:-:S04]  /*1770*/  LEA.HI R3, R3, R0, RZ, 0x7 ;  /* 0x0000000003037211 */ /* 0x000fc800078f38ff */
[----:B------:R-:W-:-:S04]  /*1780*/  LOP3.LUT R0, R3, 0xffffff80, RZ, 0xc0, !PT ;  /* 0xffffff8003007812 */ /* 0x000fc800078ec0ff */
[----:B------:R-:W-:-:S04]  /*1790*/  VIADDMNMX R7, R0, -R6, R27, PT ;  /* 0x8000000600077246 */ /* 0x000fc8000380011b */
[----:B------:R-:W-:Y:S02]  /*17a0*/  ISETP.GT.AND P0, PT, R7, R26, PT ;  /* 0x0000001a0700720c */ /* 0x000fe40003f04270 */
[----:B------:R-:W-:-:S05]  /*17b0*/  SHF.R.U32.HI R26, RZ, 0x7, R26 ;  /* 0x00000007ff1a7819 */ /* 0x000fca000001161a */
[----:B------:R-:W-:-:S06]  /*17c0*/  IMAD.MOV.U32 R2, RZ, RZ, R26 ;  /* 0x000000ffff027224 */ /* 0x000fcc00078e001a */
[----:B------:R-:W-:-:S05]  /*17d0*/  @P0 VIADD R0, R7, 0x7f ;  /* 0x0000007f07000836 */ /* 0x000fca0000000000 */
[----:B0-----:R-:W-:-:S04]  /*17e0*/  @P0 SHF.R.S32.HI R5, RZ, 0x1f, R0 ;  /* 0x0000001fff050819 */ /* 0x001fc80000011400 */
[----:B------:R-:W-:Y:S02]  /*17f0*/  @P0 LEA.HI R5, R5, R0, RZ, 0x7 ;  /* 0x0000000005050211 */ /* 0x000fe400078f38ff */
[----:B------:R-:W-:Y:S02]  /*1800*/  SHF.R.S32.HI R0, RZ, 0x7, R3 ;  /* 0x00000007ff007819 */ /* 0x000fe40000011403 */
[----:B------:R-:W-:-:S03]  /*1810*/  @P0 SHF.R.S32.HI R2, RZ, 0x7, R5 ;  /* 0x00000007ff020819 */ /* 0x000fc60000011405 */
[----:B------:R0:W-:Y:S01]  /*1820*/  STL [R1+0xc], R0 ;  /* 0x00000c0001007387 */ /* 0x0001e20000100800 */
        /* <DEDUP_REMOVED lines=22> */
.L_x_8780:
[----:B------:R-:W-:Y:S05]  /*1990*/  BSYNC B6 ;  /* 0x0000000000067941 */ /* 0x000fea0003800000 */
.L_x_8779:
        /* <DEDUP_REMOVED lines=20> */
.L_x_8782:
[----:B------:R-:W-:Y:S05]  /*1ae0*/  BSYNC B6 ;  /* 0x0000000000067941 */ /* 0x000fea0003800000 */
.L_x_8781:
[----:B------:R-:W-:Y:S01]  /*1af0*/  ULDC.64 UR4, c[0x0][0x9f8] ;  /* 0x00027e0000047ab9 */ /* 0x000fe20000000a00 */
[----:B------:R-:W2:Y:S01]  /*1b00*/  LDL R14, [R1+0x14] ;  /* 0x00001400010e7983 */ /* 0x000ea20000100800 */
[----:B------:R-:W-:Y:S01]  /*1b10*/  ISETP.NE.U32.AND P0, PT, RZ, UR4, PT ;  /* 0x00000004ff007c0c */ /* 0x000fe2000bf05070 */
[----:B------:R-:W0:Y:S01]  /*1b20*/  LDC.64 R68, c[0x0][0x300] ;  /* 0x0000c000ff447b82 */ /* 0x000e220000000a00 */
[----:B------:R-:W-:Y:S01]  /*1b30*/  IMAD.IADD R47, R47, 0x1, R28 ;  /* 0x000000012f2f7824 */ /* 0x000fe200078e021c */
[----:B------:R-:W-:Y:S01]  /*1b40*/  ULDC.64 UR6, c[0x0][0x330] ;  /* 0x0000cc0000067ab9 */ /* 0x000fe20000000a00 */
[----:B------:R-:W-:Y:S01]  /*1b50*/  ISETP.NE.AND.EX P0, PT, RZ, UR5, PT, P0 ;  /* 0x00000005ff007c0c */ /* 0x000fe2000bf05300 */
[----:B------:R-:W-:Y:S01]  /*1b60*/  ULDC.64 UR8, c[0x0][0xa08] ;  /* 0x0002820000087ab9 */ /* 0x000fe20000000a00 */
[----:B------:R-:W-:-:S03]  /*1b70*/  SHF.R.S32.HI R19, RZ, 0x1f, R18 ;  /* 0x0000001fff137819 */ /* 0x000fc60000011412 */
[----:B------:R-:W1:Y:S08]  /*1b80*/  LDC.64 R66, c[0x0][0x3f8] ;  /* 0x0000fe00ff427b82 */ /* 0x000e700000000a00 */
[----:B------:R-:W-:Y:S01]  /*1b90*/  @P0 IADD3 R4, P1, R32, UR4, RZ ;  /* 0x0000000420040c10 */ /* 0x000fe2000ff3e0ff */
[----:B------:R-:W3:Y:S03]  /*1ba0*/  LDC R61, c[0x0][0x3f4] ;  /* 0x0000fd00ff3d7b82 */ /* 0x000ee60000000800 */
[----:B------:R-:W-:Y:S01]  /*1bb0*/  @P0 IADD3.X R5, R31, UR5, RZ, P1, !PT ;  /* 0x000000051f050c10 */ /* 0x000fe20008ffe4ff */
[----:B------:R-:W-:-:S04]  /*1bc0*/  ULDC.64 UR4, c[0x0][0x308] ;  /* 0x0000c20000047ab9 */ /* 0x000fc80000000a00 */
[----:B------:R4:W2:Y:S01]  /*1bd0*/  @P0 LDG.E R29, desc[UR42][R4.64] ;  /* 0x0000002a041d0981 */ /* 0x0008a2000c1e1900 */
[----:B------:R-:W-:Y:S01]  /*1be0*/  SHF.R.S32.HI R3, RZ, 0x1f, R47 ;  /* 0x0000001fff037819 */ /* 0x000fe2000001142f */
[----:B0-----:R-:W-:Y:S01]  /*1bf0*/  IMAD.WIDE.U32 R6, R47, R68, RZ ;  /* 0x000000442f067225 */ /* 0x001fe200078e00ff */
[----:B------:R-:W-:-:S03]  /*1c00*/  ISETP.NE.U32.AND P0, PT, RZ, UR8, PT ;  /* 0x00000008ff007c0c */ /* 0x000fc6000bf05070 */
[----:B------:R-:W-:Y:S02]  /*1c10*/  IMAD R0, R3, R68, RZ ;  /* 0x0000004403007224 */ /* 0x000fe400078e02ff */
[----:B------:R-:W-:-:S04]  /*1c20*/  IMAD.WIDE.U32 R56, R30, UR6, R18 ;  /* 0x000000061e387c25 */ /* 0x000fc8000f8e0012 */
[----:B------:R-:W-:Y:S01]  /*1c30*/  IMAD R9, R47, R69, R0 ;  /* 0x000000452f097224 */ /* 0x000fe200078e0200 */
[----:B------:R-:W-:-:S03]  /*1c40*/  SHF.R.S32.HI R0, RZ, 0x1f, R30 ;  /* 0x0000001fff007819 */ /* 0x000fc6000001141e */
[----:B------:R-:W-:Y:S02]  /*1c50*/  IMAD.IADD R7, R7, 0x1, R9 ;  /* 0x0000000107077824 */ /* 0x000fe400078e0209 */
[C---:B----4-:R-:W-:Y:S02]  /*1c60*/  IMAD R4, R0.reuse, UR6, RZ ;  /* 0x0000000600047c24 */ /* 0x050fe4000f8e02ff */
[----:B------:R-:W-:Y:S02]  /*1c70*/  IMAD R0, R0, UR4, RZ ;  /* 0x0000000400007c24 */ /* 0x000fe4000f8e02ff */
[C---:B------:R-:W-:Y:S01]  /*1c80*/  IMAD R9, R30.reuse, UR7, R4 ;  /* 0x000000071e097c24 */ /* 0x040fe2000f8e0204 */
[----:B------:R-:W-:Y:S01]  /*1c90*/  ISETP.NE.AND.EX P0, PT, RZ, UR9, PT, P0 ;  /* 0x00000009ff007c0c */ /* 0x000fe2000bf05300 */
[----:B------:R-:W-:Y:S01]  /*1ca0*/  IMAD.WIDE.U32 R4, R30, UR4, R6 ;  /* 0x000000041e047c25 */ /* 0x000fe2000f8e0006 */
[----:B------:R-:W-:Y:S01]  /*1cb0*/  SHF.R.S32.HI R12, RZ, 0x1f, R22 ;  /* 0x0000001fff0c7819 */ /* 0x000fe20000011416 */
[----:B------:R-:W-:-:S02]  /*1cc0*/  ULDC.64 UR6, c[0x0][0x338] ;  /* 0x0000ce0000067ab9 */ /* 0x000fc40000000a00 */
[----:B------:R-:W-:Y:S01]  /*1cd0*/  IMAD R59, R30, UR5, R0 ;  /* 0x000000051e3b7c24 */ /* 0x000fe2000f8e0200 */
[----:B------:R-:W-:Y:S01]  /*1ce0*/  ULDC.64 UR4, c[0x0][0x310] ;  /* 0x0000c40000047ab9 */ /* 0x000fe20000000a00 */
[----:B------:R-:W-:Y:S02]  /*1cf0*/  IMAD.MOV.U32 R58, RZ, RZ, R4 ;  /* 0x000000ffff3a7224 */ /* 0x000fe400078e0004 */
[----:B------:R-:W-:Y:S02]  /*1d00*/  IMAD.IADD R59, R5, 0x1, R59 ;  /* 0x00000001053b7824 */ /* 0x000fe400078e023b */
[----:B------:R-:W0:Y:S01]  /*1d10*/  LDC.64 R4, c[0x0][0x408] ;  /* 0x00010200ff047b82 */ /* 0x000e220000000a00 */
[----:B------:R-:W-:Y:S02]  /*1d20*/  IMAD.IADD R57, R57, 0x1, R9 ;  /* 0x0000000139397824 */ /* 0x000fe400078e0209 */
[----:B------:R-:W-:Y:S02]  /*1d30*/  VIADD R81, R18, 0x20 ;  /* 0x0000002012517836 */ /* 0x000fe40000000000 */
[----:B------:R-:W-:-:S02]  /*1d40*/  IMAD R11, R12, R68, RZ ;  /* 0x000000440c0b7224 */ /* 0x000fc400078e02ff */
[----:B------:R-:W-:-:S04]  /*1d50*/  IMAD.WIDE.U32 R6, R22, R68, R18 ;  /* 0x0000004416067225 */ /* 0x000fc800078e0012 */
[C---:B------:R-:W-:Y:S01]  /*1d60*/  IMAD R11, R22.reuse, R69, R11 ;  /* 0x00000045160b7224 */ /* 0x040fe200078e020b */
[----:B---3--:R-:W-:Y:S02]  /*1d70*/  ISETP.GE.AND P2, PT, R81, R61, PT ;  /* 0x0000003d5100720c */ /* 0x008fe40003f46270 */
[----:B------:R-:W-:Y:S01]  /*1d80*/  SHF.R.S32.HI R153, RZ, 0x1f, R152 ;  /* 0x0000001fff997819 */ /* 0x000fe20000011498 */
[----:B-1----:R-:W-:-:S04]  /*1d90*/  IMAD.WIDE.U32 R52, R22, R66, R18 ;  /* 0x0000004216347225 */ /* 0x002fc800078e0012 */
[----:B------:R-:W-:Y:S01]  /*1da0*/  IMAD.WIDE.U32 R54, R22, R66, R152 ;  /* 0x0000004216367225 */ /* 0x000fe200078e0098 */
[----:B------:R-:W-:-:S03]  /*1db0*/  SHF.R.U32.HI R20, RZ, 0x3, R156 ;  /* 0x00000003ff147819 */ /* 0x000fc6000001169c */
[----:B0-----:R-:W-:-:S04]  /*1dc0*/  IMAD.WIDE.U32 R50, R22, R4, R152 ;  /* 0x0000000416327225 */ /* 0x001fc800078e0098 */
[----:B------:R-:W-:Y:S01]  /*1dd0*/  IMAD.WIDE.U32 R48, R22, R4, R18 ;  /* 0x0000000416307225 */ /* 0x000fe200078e0012 */
[----:B------:R-:W-:-:S03]  /*1de0*/  P2R R82, PR, RZ, 0x4 ;  /* 0x00000004ff527803 */ /* 0x000fc60000000000 */
[----:B------:R-:W-:Y:S01]  /*1df0*/  VIADD R65, R18, 0x40 ;  /* 0x0000004012417836 */ /* 0x000fe20000000000 */
[----:B------:R-:W-:Y:S01]  /*1e00*/  SHF.L.U64.HI R69, R68, 0x7, R69 ;  /* 0x0000000744457819 */ /* 0x000fe20000010245 */
[C---:B------:R-:W-:Y:S01]  /*1e10*/  IMAD.SHL.U32 R63, R4.reuse, 0x80, RZ ;  /* 0x00000080043f7824 */ /* 0x040fe200078e00ff */
[----:B------:R-:W-:Y:S01]  /*1e20*/  SHF.L.U64.HI R64, R4, 0x7, R5 ;  /* 0x0000000704407819 */ /* 0x000fe20000010205 */
[----:B------:R-:W-:Y:S01]  /*1e30*/  IMAD.SHL.U32 R68, R68, 0x80, RZ ;  /* 0x0000008044447824 */ /* 0x000fe200078e00ff */
[----:B--2---:R-:W-:Y:S02]  /*1e40*/  SHF.R.S32.HI R0, RZ, 0x1f, R29 ;  /* 0x0000001fff007819 */ /* 0x004fe4000001141d */
[----:B------:R-:W-:Y:S02]  /*1e50*/  SEL R9, R29, RZ, !P0 ;  /* 0x000000ff1d097207 */ /* 0x000fe40004000000 */
[----:B------:R-:W-:-:S03]  /*1e60*/  SEL R10, R0, RZ, !P0 ;  /* 0x000000ff000a7207 */ /* 0x000fc60004000000 */
[----:B------:R-:W-:-:S04]  /*1e70*/  IMAD.WIDE.U32 R58, R9, UR4, R58 ;  /* 0x00000004093a7c25 */ /* 0x000fc8000f8e003a */
[----:B------:R-:W-:Y:S01]  /*1e80*/  IMAD R0, R10, UR4, RZ ;  /* 0x000000040a007c24 */ /* 0x000fe2000f8e02ff */
[----:B------:R-:W-:Y:S02]  /*1e90*/  ULDC UR4, c[0x0][0x2f4] ;  /* 0x0000bd0000047ab9 */ /* 0x000fe40000000800 */
[----:B------:R-:W-:Y:S01]  /*1ea0*/  ISETP.GE.AND P1, PT, R81, UR4, PT ;  /* 0x0000000451007c0c */ /* 0x000fe2000bf26270 */
[----:B------:R-:W-:Y:S01]  /*1eb0*/  IMAD R75, R9, UR5, R0 ;  /* 0x00000005094b7c24 */ /* 0x000fe2000f8e0200 */
[----:B------:R-:W-:Y:S02]  /*1ec0*/  ISETP.GE.AND P0, PT, R18, UR4, PT ;  /* 0x0000000412007c0c */ /* 0x000fe4000bf06270 */
[----:B------:R-:W-:Y:S02]  /*1ed0*/  SEL R8, RZ, 0xffffffff, P1 ;  /* 0xffffffffff087807 */ /* 0x000fe40000800000 */
[----:B------:R-:W-:Y:S02]  /*1ee0*/  SEL R0, RZ, 0x1, P0 ;  /* 0x00000001ff007807 */ /* 0x000fe40000000000 */
[----:B------:R-:W-:-:S02]  /*1ef0*/  IADD3 R80, P0, R58, R6, RZ ;  /* 0x000000063a507210 */ /* 0x000fc40007f1e0ff */
[----:B------:R-:W-:Y:S01]  /*1f00*/  IADD3 R75, R59, R75, RZ ;  /* 0x0000004b3b4b7210 */ /* 0x000fe20007ffe0ff */
[----:B------:R-:W-:Y:S02]  /*1f10*/  IMAD.SHL.U32 R13, R8, 0x2, RZ ;  /* 0x00000002080d7824 */ /* 0x000fe400078e00ff */
[----:B------:R-:W-:Y:S01]  /*1f20*/  IMAD R10, R10, UR6, RZ ;  /* 0x000000060a0a7c24 */ /* 0x000fe2000f8e02ff */
[----:B------:R-:W-:Y:S01]  /*1f30*/  IADD3.X R74, R75, R7, R11, P0, !PT ;  /* 0x000000074b4a7210 */ /* 0x000fe200007fe40b */
[----:B------:R-:W-:Y:S01]  /*1f40*/  IMAD R6, R12, R66, RZ ;  /* 0x000000420c067224 */ /* 0x000fe200078e02ff */
[----:B------:R-:W-:Y:S01]  /*1f50*/  ISETP.GE.AND P0, PT, R18, R61, PT ;  /* 0x0000003d1200720c */ /* 0x000fe20003f06270 */
[----:B------:R-:W-:Y:S01]  /*1f60*/  IMAD R7, R12, R4, RZ ;  /* 0x000000040c077224 */ /* 0x000fe200078e02ff */
[----:B------:R-:W-:Y:S01]  /*1f70*/  LOP3.LUT R0, R13, 0x2, R0, 0xe2, !PT ;  /* 0x000000020d007812 */ /* 0x000fe200078ee200 */
[----:B------:R-:W-:-:S04]  /*1f80*/  IMAD.WIDE.U32 R56, R9, UR6, R56 ;  /* 0x0000000609387c25 */ /* 0x000fc8000f8e0038 */
[----:B------:R-:W-:Y:S02]  /*1f90*/  IMAD R15, R9, UR7, R10 ;  /* 0x00000007090f7c24 */ /* 0x000fe4000f8e020a */
[C---:B------:R-:W-:Y:S01]  /*1fa0*/  IMAD R9, R22.reuse, R67, R6 ;  /* 0x0000004316097224 */ /* 0x040fe200078e0206 */
[C---:B------:R-:W-:Y:S01]  /*1fb0*/  SEL R6, R61.reuse, RZ, P2 ;  /* 0x000000ff3d067207 */ /* 0x040fe20001000000 */
[----:B------:R-:W-:Y:S01]  /*1fc0*/  IMAD R13, R22, R5, R7 ;  /* 0x00000005160d7224 */ /* 0x000fe200078e0207 */
[----:B------:R-:W-:-:S03]  /*1fd0*/  SEL R7, R61, RZ, P0 ;  /* 0x000000ff3d077207 */ /* 0x000fc60000000000 */
[----:B------:R-:W-:Y:S02]  /*1fe0*/  IMAD.IADD R8, R81, 0x1, R6 ;  /* 0x0000000151087824 */ /* 0x000fe400078e0206 */
[----:B------:R-:W-:Y:S02]  /*1ff0*/  IMAD.IADD R7, R18, 0x1, R7 ;  /* 0x0000000112077824 */ /* 0x000fe400078e0207 */
[----:B------:R-:W-:Y:S02]  /*2000*/  IMAD.IADD R55, R55, 0x1, R9 ;  /* 0x0000000137377824 */ /* 0x000fe400078e0209 */
[----:B------:R-:W-:Y:S01]  /*2010*/  IMAD.IADD R53, R9, 0x1, R53 ;  /* 0x0000000109357824 */ /* 0x000fe200078e0235 */
[----:B------:R-:W-:Y:S02]  /*2020*/  SHF.R.S32.HI R6, RZ, 0x1f, R7 ;  /* 0x0000001fff067819 */ /* 0x000fe40000011407 */
[----:B------:R-:W-:Y:S02]  /*2030*/  SHF.R.S32.HI R9, RZ, 0x1f, R8 ;  /* 0x0000001fff097819 */ /* 0x000fe40000011408 */
[----:B------:R-:W-:-:S02]  /*2040*/  LEA.HI R73, R6, R7, RZ, 0x4 ;  /* 0x0000000706497211 */ /* 0x000fc400078f20ff */
[CC--:B------:R-:W-:Y:S02]  /*2050*/  LEA.HI R72, R9.reuse, R8.reuse, RZ, 0x4 ;  /* 0x0000000809487211 */ /* 0x0c0fe400078f20ff */
[----:B------:R-:W-:Y:S02]  /*2060*/  LEA.HI R6, R6, R7, RZ, 0x5 ;  /* 0x0000000706067211 */ /* 0x000fe400078f28ff */
[----:B------:R-:W-:-:S03]  /*2070*/  LEA.HI R8, R9, R8, RZ, 0x5 ;  /* 0x0000000809087211 */ /* 0x000fc600078f28ff */
[----:B------:R-:W-:Y:S01]  /*2080*/  IMAD.SHL.U32 R7, R6, 0x80, RZ ;  /* 0x0000008006077824 */ /* 0x000fe200078e00ff */
[----:B------:R-:W-:Y:S01]  /*2090*/  LOP3.LUT R6, R156, 0x10, R73, 0xf8, !PT ;  /* 0x000000109c067812 */ /* 0x000fe200078ef849 */
[----:B------:R-:W-:Y:S01]  /*20a0*/  IMAD.SHL.U32 R9, R8, 0x80, RZ ;  /* 0x0000008008097824 */ /* 0x000fe200078e00ff */
[----:B------:R-:W-:Y:S02]  /*20b0*/  LOP3.LUT R8, R156, 0x10, R72, 0xf8, !PT ;  /* 0x000000109c087812 */ /* 0x000fe400078ef848 */
[-C--:B------:R-:W-:Y:S02]  /*20c0*/  LOP3.LUT R6, R6, R20.reuse, RZ, 0x3c, !PT ;  /* 0x0000001406067212 */ /* 0x080fe400078e3cff */
[----:B------:R-:W-:Y:S02]  /*20d0*/  LOP3.LUT R8, R8, R20, RZ, 0x3c, !PT ;  /* 0x0000001408087212 */ /* 0x000fe400078e3cff */
[----:B------:R-:W0:Y:S01]  /*20e0*/  S2R R20, SR_TID.X ;  /* 0x0000000000147919 */ /* 0x000e220000002100 */
[----:B-----5:R-:W-:-:S02]  /*20f0*/  SHF.R.S32.HI R11, RZ, 0x1f, R24 ;  /* 0x0000001fff0b7819 */ /* 0x020fc40000011418 */
[----:B------:R-:W-:Y:S02]  /*2100*/  LOP3.LUT R7, R7, 0xfffff000, RZ, 0xc0, !PT ;  /* 0xfffff00007077812 */ /* 0x000fe400078ec0ff */
[----:B------:R-:W-:Y:S02]  /*2110*/  LOP3.LUT R9, R9, 0xfffff000, RZ, 0xc0, !PT ;  /* 0xfffff00009097812 */ /* 0x000fe400078ec0ff */
[--C-:B------:R-:W-:Y:S01]  /*2120*/  IADD3 R71, R6, R7, R14.reuse ;  /* 0x0000000706477210 */ /* 0x100fe20007ffe00e */
[----:B------:R-:W-:Y:S02]  /*2130*/  IMAD R6, R11, R66, RZ ;  /* 0x000000420b067224 */ /* 0x000fe400078e02ff */
[----:B------:R-:W-:Y:S02]  /*2140*/  IMAD.IADD R51, R51, 0x1, R13 ;  /* 0x0000000133337824 */ /* 0x000fe400078e020d */
[----:B------:R-:W-:Y:S02]  /*2150*/  IMAD.IADD R49, R13, 0x1, R49 ;  /* 0x000000010d317824 */ /* 0x000fe400078e0231 */
[----:B------:R-:W-:Y:S01]  /*2160*/  IMAD R11, R11, R4, RZ ;  /* 0x000000040b0b7224 */ /* 0x000fe200078e02ff */
[----:B------:R-:W-:Y:S01]  /*2170*/  IADD3 R70, R8, R9, R14 ;  /* 0x0000000908467210 */ /* 0x000fe20007ffe00e */
[----:B------:R-:W-:Y:S01]  /*2180*/  IMAD R21, R24, R67, R6 ;  /* 0x0000004318157224 */ /* 0x000fe200078e0206 */
[----:B------:R-:W-:Y:S01]  /*2190*/  IADD3 R46, P2, R22, R47, RZ ;  /* 0x0000002f162e7210 */ /* 0x000fe20007f5e0ff */
[----:B------:R-:W-:Y:S01]  /*21a0*/  IMAD.WIDE.U32 R54, R24, R66, R54 ;  /* 0x0000004218367225 */ /* 0x000fe200078e0036 */
[----:B------:R-:W-:-:S03]  /*21b0*/  LOP3.LUT R7, R72, 0xfffffff0, RZ, 0xc0, !PT ;  /* 0xfffffff048077812 */ /* 0x000fc600078ec0ff */
[----:B------:R-:W-:Y:S01]  /*21c0*/  IMAD.WIDE.U32 R52, R24, R66, R52 ;  /* 0x0000004218347225 */ /* 0x000fe200078e0034 */
[----:B------:R-:W-:-:S03]  /*21d0*/  SHF.L.U64.HI R67, R66, 0x7, R67 ;  /* 0x0000000742437819 */ /* 0x000fc60000010243 */
[C---:B------:R-:W-:Y:S02]  /*21e0*/  IMAD R11, R24.reuse, R5, R11 ;  /* 0x00000005180b7224 */ /* 0x040fe400078e020b */
[----:B------:R-:W-:Y:S01]  /*21f0*/  IMAD.WIDE.U32 R50, R24, R4, R50 ;  /* 0x0000000418327225 */ /* 0x000fe200078e0032 */
[----:B0-----:R-:W-:-:S03]  /*2200*/  SHF.R.U32.HI R14, RZ, 0x7, R20 ;  /* 0x00000007ff0e7819 */ /* 0x001fc60000011614 */
[----:B------:R-:W-:Y:S01]  /*2210*/  IMAD.WIDE.U32 R48, R24, R4, R48 ;  /* 0x0000000418307225 */ /* 0x000fe200078e0030 */
[----:B------:R-:W-:Y:S02]  /*2220*/  LOP3.LUT R20, R73, 0xfffffff0, RZ, 0xc0, !PT ;  /* 0xfffffff049147812 */ /* 0x000fe400078ec0ff */
[----:B------:R-:W-:Y:S01]  /*2230*/  LOP3.LUT R60, R0, 0x1, RZ, 0xc0, !PT ;  /* 0x00000001003c7812 */ /* 0x000fe200078ec0ff */
[----:B------:R-:W-:Y:S01]  /*2240*/  IMAD.X R47, R12, 0x1, R3, P2 ;  /* 0x000000010c2f7824 */ /* 0x000fe200010e0603 */
[----:B------:R-:W-:Y:S01]  /*2250*/  LOP3.LUT R45, R0, 0x2, RZ, 0xc0, !PT ;  /* 0x00000002002d7812 */ /* 0x000fe200078ec0ff */
[----:B------:R-:W-:Y:S01]  /*2260*/  IMAD.IADD R44, R55, 0x1, R21 ;  /* 0x00000001372c7824 */ /* 0x000fe200078e0215 */
[----:B------:R-:W-:Y:S01]  /*2270*/  IADD3 R62, R14, 0x8, RZ ;  /* 0x000000080e3e7810 */ /* 0x000fe20007ffe0ff */
[----:B------:R-:W-:Y:S01]  /*2280*/  IMAD.SHL.U32 R66, R66, 0x80, RZ ;  /* 0x0000008042427824 */ /* 0x000fe200078e00ff */
[----:B------:R-:W-:Y:S01]  /*2290*/  ISETP.GE.AND P1, PT, R65, UR4, PT ;  /* 0x0000000441007c0c */ /* 0x000fe2000bf26270 */
[----:B------:R-:W-:Y:S01]  /*22a0*/  IMAD.SHL.U32 R61, R61, 0x2, RZ ;  /* 0x000000023d3d7824 */ /* 0x000fe200078e00ff */
[----:B------:R-:W-:Y:S01]  /*22b0*/  SHF.R.S32.HI R4, RZ, 0x1f, R20 ;  /* 0x0000001fff047819 */ /* 0x000fe20000011414 */
[----:B------:R-:W-:Y:S01]  /*22c0*/  IMAD.IADD R21, R21, 0x1, R53 ;  /* 0x0000000115157824 */ /* 0x000fe200078e0235 */
[----:B------:R-:W-:Y:S01]  /*22d0*/  SHF.R.S32.HI R3, RZ, 0x1f, R7 ;  /* 0x0000001fff037819 */ /* 0x000fe20000011407 */
[----:B------:R-:W-:-:S02]  /*22e0*/  IMAD.IADD R6, R51, 0x1, R11 ;  /* 0x0000000133067824 */ /* 0x000fc400078e020b */
[----:B------:R-:W-:Y:S02]  /*22f0*/  IMAD.IADD R5, R11, 0x1, R49 ;  /* 0x000000010b057824 */ /* 0x000fe400078e0231 */
[----:B------:R-:W-:-:S07]  /*2300*/  IMAD.IADD R0, R57, 0x1, R15 ;  /* 0x0000000139007824 */ /* 0x000fce00078e020f */
.L_x_8822:
[----:B------:R-:W2:Y:S01]  /*2310*/  LDL R8, [R1+0x1c] ;  /* 0x00001c0001087983 */ /* 0x000ea20000100800 */
[----:B------:R-:W0:Y:S01]  /*2320*/  LDC R87, c[0x0][0x3f4] ;  /* 0x0000fd00ff577b82 */ /* 0x000e220000000800 */
[----:B------:R-:W-:Y:S01]  /*2330*/  VIADD R2, R2, 0xffffffff ;  /* 0xffffffff02027836 */ /* 0x000fe20000000000 */
[----:B------:R-:W-:Y:S05]  /*2340*/  YIELD ;  /* 0x0000000000007946 */ /* 0x000fea0003800000 */
[----:B------:R-:W-:Y:S01]  /*2350*/  SHF.R.S32.HI R10, RZ, 0x1f, R2 ;  /* 0x0000001fff0a7819 */ /* 0x000fe20000011402 */
[----:B------:R-:W1:Y:S01]  /*2360*/  LDC.64 R76, c[0x0][0x2e8] ;  /* 0x0000ba00ff4c7b82 */ /* 0x000e620000000a00 */
[-C--:B------:R-:W-:Y:S01]  /*2370*/  IMAD R9, R69, R2.reuse, RZ ;  /* 0x0000000245097224 */ /* 0x080fe200078e02ff */
[----:B------:R-:W-:Y:S01]  /*2380*/  BSSY B0, `(.L_x_8783) ;  /* 0x00003f1000007945 */ /* 0x000fe20003800000 */
[----:B----4-:R-:W-:Y:S01]  /*2390*/  IMAD.WIDE.U32 R36, R68, R2, RZ ;  /* 0x0000000244247225 */ /* 0x010fe200078e00ff */
[----:B------:R-:W-:-:S03]  /*23a0*/  ISETP.GT.AND P2, PT, R2, R26, PT ;  /* 0x0000001a0200720c */ /* 0x000fc60003f44270 */
[----:B------:R-:W-:-:S04]  /*23b0*/  IMAD R11, R10, R68, R9 ;  /* 0x000000440a0b7224 */ /* 0x000fc800078e0209 */
[----:B------:R-:W-:Y:S01]  /*23c0*/  IMAD.IADD R79, R37, 0x1, R11 ;  /* 0x00000001254f7824 */ /* 0x000fe200078e020b */
[----:B0-----:R-:W-:Y:S02]  /*23d0*/  ISETP.GE.AND P3, PT, R87, 0x1, PT ;  /* 0x000000015700780c */ /* 0x001fe40003f66270 */
[----:B-1----:R-:W-:-:S04]  /*23e0*/  IADD3 R32, P4, P5, R36, R76, R80 ;  /* 0x0000004c24207210 */ /* 0x002fc80007d9e050 */
[----:B------:R-:W-:Y:S01]  /*23f0*/  IADD3.X R33, R79, R77, R74, P4, P5 ;  /* 0x0000004d4f217210 */ /* 0x000fe200027ea44a */
[----:B--2---:R-:W-:-:S04]  /*2400*/  IMAD R9, R17, 0x3000, R8 ;  /* 0x0000300011097824 */ /* 0x004fc800078e0208 */
[----:B------:R-:W-:Y:S02]  /*2410*/  IMAD.IADD R84, R16, 0x1, R9 ;  /* 0x0000000110547824 */ /* 0x000fe400078e0209 */
        /* <DEDUP_REMOVED lines=21> */
[----:B------:R-:W-:Y:S01]  /*2570*/  CS2R R36, SRZ ;  /* 0x0000000000247805 */ /* 0x000fe2000001ff00 */
[----:B------:R-:W-:Y:S06]  /*2580*/  @P4 BRA `(.L_x_8787) ;  /* 0x0000000000584947 */ /* 0x000fec0003800000 */
[----:B------:R-:W2:Y:S01]  /*2590*/  LDL R78, [R1+0x10] ;  /* 0x00001000014e7983 */ /* 0x000ea20000100800 */
[----:B------:R-:W-:Y:S01]  /*25a0*/  ULDC.64 UR4, c[0x0][0x3e8] ;  /* 0x0000fa0000047ab9 */ /* 0x000fe20000000a00 */
[----:B------:R-:W-:Y:S01]  /*25b0*/  ULDC.64 UR6, c[0x0][0x400] ;  /* 0x0001000000067ab9 */ /* 0x000fe20000000a00 */
[----:B------:R-:W-:Y:S02]  /*25c0*/  IADD3 R40, P3, P5, R54, UR4, R40 ;  /* 0x0000000436287c10 */ /* 0x000fe4000fd7e028 */
[----:B------:R-:W-:Y:S02]  /*25d0*/  CS2R R34, SRZ ;  /* 0x0000000000227805 */ /* 0x000fe4000001ff00 */
[----:B------:R-:W-:Y:S02]  /*25e0*/  CS2R R36, SRZ ;  /* 0x0000000000247805 */ /* 0x000fe4000001ff00 */
[----:B------:R-:W-:Y:S02]  /*25f0*/  IADD3.X R41, R44, UR5, R42, P3, P5 ;  /* 0x000000052c297c10 */ /* 0x000fe40009fea42a */
[----:B------:R-:W-:-:S04]  /*2600*/  IADD3 R38, P3, P5, R50, UR6, R38 ;  /* 0x0000000632267c10 */ /* 0x000fc8000fd7e026 */
[----:B------:R-:W-:Y:S02]  /*2610*/  IADD3.X R39, R6, UR7, R43, P3, P5 ;  /* 0x0000000706277c10 */ /* 0x000fe40009fea42b */
[-C--:B------:R-:W-:Y:S02]  /*2620*/  ISETP.GE.AND P5, PT, R152, R87.reuse, PT ;  /* 0x000000579800720c */ /* 0x080fe40003fa6270 */
[----:B------:R-:W-:Y:S02]  /*2630*/  ISETP.GE.AND P3, PT, R157, R87, PT ;  /* 0x000000579d00720c */ /* 0x000fe40003f66270 */
[----:B------:R-:W-:Y:S02]  /*2640*/  CS2R R28, SRZ ;  /* 0x00000000001c7805 */ /* 0x000fe4000001ff00 */
[----:B------:R-:W-:Y:S02]  /*2650*/  CS2R R12, SRZ ;  /* 0x00000000000c7805 */ /* 0x000fe4000001ff00 */
[----:B------:R-:W-:-:S05]  /*2660*/  CS2R R30, SRZ ;  /* 0x00000000001e7805 */ /* 0x000fca000001ff00 */
[----:B------:R0:W5:Y:S04]  /*2670*/  @!P5 LDG.E.64 R34, desc[UR42][R40.64] ;  /* 0x0000002a2822d981 */ /* 0x000168000c1e1b00 */
[----:B------:R0:W5:Y:S01]  /*2680*/  @!P5 LDG.E.64 R36, desc[UR42][R38.64] ;  /* 0x0000002a2624d981 */ /* 0x000162000c1e1b00 */
[----:B------:R-:W-:-:S03]  /*2690*/  CS2R R14, SRZ ;  /* 0x00000000000e7805 */ /* 0x000fc6000001ff00 */
[----:B------:R0:W5:Y:S04]  /*26a0*/  @!P3 LDG.E.64 R28, desc[UR42][R40.64+0x10] ;  /* 0x0000102a281cb981 */ /* 0x000168000c1e1b00 */
[----:B------:R0:W5:Y:S01]  /*26b0*/  @!P3 LDG.E.64 R30, desc[UR42][R38.64+0x10] ;  /* 0x0000102a261eb981 */ /* 0x000162000c1e1b00 */
[----:B--2---:R-:W-:-:S13]  /*26c0*/  ISETP.GE.AND P5, PT, R78, R87, PT ;  /* 0x000000574e00720c */ /* 0x004fda0003fa6270 */
[----:B------:R0:W5:Y:S04]  /*26d0*/  @!P5 LDG.E.64 R12, desc[UR42][R40.64+0x20] ;  /* 0x0000202a280cd981 */ /* 0x000168000c1e1b00 */
[----:B------:R0:W5:Y:S02]  /*26e0*/  @!P5 LDG.E.64 R14, desc[UR42][R38.64+0x20] ;  /* 0x0000202a260ed981 */ /* 0x000164000c1e1b00 */
.L_x_8787:
[----:B------:R-:W-:Y:S05]  /*26f0*/  BSYNC B1 ;  /* 0x0000000000017941 */ /* 0x000fea0003800000 */
.L_x_8786:
[----:B------:R-:W-:Y:S01]  /*2700*/  UISETP.NE.AND UP0, UPT, UR36, 0x3, UPT ;  /* 0x000000032400788c */ /* 0x000fe2000bf05270 */
[----:B0----5:R-:W-:Y:S01]  /*2710*/  MOV R39, R12 ;  /* 0x0000000c00277202 */ /* 0x021fe20000000f00 */
[----:B------:R-:W-:Y:S02]  /*2720*/  IMAD.MOV.U32 R40, RZ, RZ, R28 ;  /* 0x000000ffff287224 */ /* 0x000fe400078e001c */
[----:B------:R-:W-:Y:S02]  /*2730*/  IMAD.MOV.U32 R42, RZ, RZ, R34 ;  /* 0x000000ffff2a7224 */ /* 0x000fe400078e0022 */
[----:B------:R-:W-:Y:S01]  /*2740*/  PLOP3.LUT P3, PT, PT, PT, UP0, 0x80, 0x0 ;  /* 0x000000000000781c */ /* 0x000fe20003f6f008 */
[----:B------:R-:W-:Y:S02]  /*2750*/  IMAD.MOV.U32 R38, RZ, RZ, R14 ;  /* 0x000000ffff267224 */ /* 0x000fe400078e000e */
[----:B------:R-:W-:Y:S02]  /*2760*/  IMAD.MOV.U32 R41, RZ, RZ, R30 ;  /* 0x000000ffff297224 */ /* 0x000fe400078e001e */
[----:B------:R-:W-:-:S08]  /*2770*/  IMAD.MOV.U32 R43, RZ, RZ, R36 ;  /* 0x000000ffff2b7224 */ /* 0x000fd000078e0024 */
[----:B------:R-:W-:Y:S05]  /*2780*/  @!P3 BRA `(.L_x_8788) ;  /* 0x000000000004b947 */ /* 0x000fea0003800000 */
[----:B------:R-:W-:Y:S01]  /*2790*/  BPT.TRAP 0x1 ;  /* 0x000000040000795c */ /* 0x000fe20000300000 */
.L_x_8788:
[----:B------:R-:W-:Y:S01]  /*27a0*/  IMAD R83, R17, 0x8, R16 ;  /* 0x0000000811537824 */ /* 0x000fe200078e0210 */
[----:B------:R-:W-:Y:S01]  /*27b0*/  SHF.L.U32 R86, R23, 0x1f, RZ ;  /* 0x0000001f17567819 */ /* 0x000fe200000006ff */
[----:B------:R-:W-:Y:S03]  /*27c0*/  BSSY B1, `(.L_x_8789) ;  /* 0x0000003000017945 */ /* 0x000fe60003800000 */
[----:B------:R-:W0:Y:S02]  /*27d0*/  SYNCS.PHASECHK.TRANS64.TRYWAIT P5, [R83+URZ+0x19c90], R86 ;  /* 0x019c9056530075a7 */ /* 0x000e2400080a017f */
[----:B0-----:R-:W-:Y:S05]  /*27e0*/  @!P5 BRA `(.L_x_8790) ;  /* 0x0000016c0078d947 */ /* 0x001fea0003800000 */
.L_x_9030:
[----:B------:R-:W-:Y:S05]  /*27f0*/  BSYNC B1 ;  /* 0x0000000000017941 */ /* 0x000fea0003800000 */
.L_x_8789:
        /* <DEDUP_REMOVED lines=25> */
[----:B------:R-:W-:-:S02]  /*2990*/  F2FP.F16.E4M3.UNPACK_B R8, R9 ;  /* 0x00000009ff08723e */ /* 0x000fc400020006ff */
[----:B------:R-:W-:Y:S02]  /*29a0*/  F2FP.F16.E4M3.UNPACK_B R76, R43.H1 ;  /* 0x0000002bff4c723e */ /* 0x000fe400030006ff */
[----:B------:R-:W-:Y:S02]  /*29b0*/  LOP3.LUT R34, R35, 0xff0000, R34, 0xf8, !PT ;  /* 0x00ff000023227812 */ /* 0x000fe400078ef822 */
[----:B------:R-:W-:Y:S01]  /*29c0*/  LOP3.LUT R35, R78, 0xff0000, R37, 0xf8, !PT ;  /* 0x00ff00004e237812 */ /* 0x000fe200078ef825 */
[----:B------:R-:W-:Y:S01]  /*29d0*/  HADD2.F32 R37, -RZ, R8.H1_H1 ;  /* 0x30000008ff257230 */ /* 0x000fe20000004100 */
[----:B------:R-:W-:Y:S01]  /*29e0*/  F2FP.F16.E4M3.UNPACK_B R9, R9.H1 ;  /* 0x00000009ff09723e */ /* 0x000fe200030006ff */
[----:B------:R-:W-:Y:S01]  /*29f0*/  HADD2.F32 R89, -RZ, R76.H0_H0 ;  /* 0x2000004cff597230 */ /* 0x000fe20000004100 */
[----:B------:R-:W-:Y:S01]  /*2a00*/  F2FP.F16.E4M3.UNPACK_B R78, R42.H1 ;  /* 0x0000002aff4e723e */ /* 0x000fe200030006ff */
[----:B------:R-:W-:Y:S01]  /*2a10*/  HADD2.F32 R8, -RZ, R8.H0_H0 ;  /* 0x20000008ff087230 */ /* 0x000fe20000004100 */
[----:B------:R-:W-:Y:S01]  /*2a20*/  F2FP.F16.E4M3.UNPACK_B R43, R43 ;  /* 0x0000002bff2b723e */ /* 0x000fe200020006ff */
[----:B------:R-:W-:-:S02]  /*2a30*/  HADD2.F32 R90, -RZ, R76.H1_H1 ;  /* 0x3000004cff5a7230 */ /* 0x000fc40000004100 */
[-C--:B------:R-:W-:Y:S01]  /*2a40*/  FMUL.FTZ R91, R37, R89.reuse ;  /* 0x00000059255b7220 */ /* 0x080fe20000410000 */
[--C-:B------:R-:W-:Y:S02]  /*2a50*/  HADD2.F32 R77, -RZ, R9.reuse.H1_H1 ;  /* 0x30000009ff4d7230 */ /* 0x100fe40000004100 */
[----:B------:R-:W-:Y:S01]  /*2a60*/  FMUL.FTZ R92, R8, R89 ;  /* 0x00000059085c7220 */ /* 0x000fe20000410000 */
[--C-:B------:R-:W-:Y:S02]  /*2a70*/  HADD2.F32 R79, -RZ, R78.reuse.H0_H0 ;  /* 0x2000004eff4f7230 */ /* 0x100fe40000004100 */
[----:B------:R-:W-:Y:S02]  /*2a80*/  HADD2.F32 R76, -RZ, R9.H0_H0 ;  /* 0x20000009ff4c7230 */ /* 0x000fe40000004100 */
[----:B------:R-:W-:Y:S01]  /*2a90*/  FMUL.FTZ R89, R77, R90 ;  /* 0x0000005a4d597220 */ /* 0x000fe20000410000 */
[----:B------:R-:W-:Y:S02]  /*2aa0*/  HADD2.F32 R78, -RZ, R78.H1_H1 ;  /* 0x3000004eff4e7230 */ /* 0x000fe40000004100 */
[-C--:B------:R-:W-:Y:S01]  /*2ab0*/  FFMA.FTZ R9, R37, R79.reuse, R92 ;  /* 0x0000004f25097223 */ /* 0x080fe2000001005c */
[----:B------:R-:W-:Y:S01]  /*2ac0*/  F2FP.F16.E4M3.UNPACK_B R37, R36.H1 ;  /* 0x00000024ff25723e */ /* 0x000fe200030006ff */
[----:B------:R-:W-:Y:S01]  /*2ad0*/  FMUL.FTZ R90, R76, R90 ;  /* 0x0000005a4c5a7220 */ /* 0x000fe20000410000 */
[----:B------:R-:W-:Y:S01]  /*2ae0*/  F2FP.F16.E4M3.UNPACK_B R36, R36 ;  /* 0x00000024ff24723e */ /* 0x000fe200020006ff */
[----:B------:R-:W-:Y:S01]  /*2af0*/  FFMA.FTZ R8, R8, R79, -R91 ;  /* 0x0000004f08087223 */ /* 0x000fe2000001085b */
        /* <DEDUP_REMOVED lines=50> */
[--C-:B------:R-:W-:Y:S02]  /*2e20*/  HADD2.F32 R11, -RZ, R10.reuse.H0_H0 ;  /* 0x2000000aff0b7230 */ /* 0x100fe40000004100 */
[-C--:B------:R-:W-:Y:S01]  /*2e30*/  FMUL.FTZ R77, R35, R92.reuse ;  /* 0x0000005c234d7220 */ /* 0x080fe20000410000 */
[----:B------:R-:W-:Y:S02]  /*2e40*/  HADD2.F32 R10, -RZ, R10.H1_H1 ;  /* 0x3000000aff0a7230 */ /* 0x000fe40000004100 */
[----:B------:R-:W-:Y:S01]  /*2e50*/  FMUL.FTZ R90, R76, R92 ;  /* 0x0000005c4c5a7220 */ /* 0x000fe20000410000 */
[----:B------:R-:W-:Y:S01]  /*2e60*/  HADD2.F32 R89, -RZ, R89.H0_H0 ;  /* 0x20000059ff597230 */ /* 0x000fe20000004100 */
[----:B------:R-:W-:Y:S01]  /*2e70*/  F2FP.SATFINITE.E4M3.F32.PACK_AB_MERGE_C R94, R94, R95, RZ ;  /* 0x0000005f5e5e723e */ /* 0x000fe200048070ff */
[----:B------:R-:W-:-:S02]  /*2e80*/  HADD2.F32 R79, -RZ, R79.H0_H0 ;  /* 0x2000004fff4f7230 */ /* 0x000fc40000004100 */
[-C--:B------:R-:W-:Y:S01]  /*2e90*/  FMUL.FTZ R78, R10, R91.reuse ;  /* 0x0000005b0a4e7220 */ /* 0x080fe20000410000 */
[----:B------:R-:W-:Y:S01]  /*2ea0*/  FMUL.FTZ R91, R11, R91 ;  /* 0x0000005b0b5b7220 */ /* 0x000fe20000410000 */
[-C--:B------:R-:W-:Y:S01]  /*2eb0*/  FFMA.FTZ R90, R35, R89.reuse, -R90 ;  /* 0x00000059235a7223 */ /* 0x080fe2000001085a */
[----:B------:R-:W-:Y:S01]  /*2ec0*/  FFMA.FTZ R77, R76, R89, R77 ;  /* 0x000000594c4d7223 */ /* 0x000fe2000001004d */
[-C--:B------:R-:W-:Y:S01]  /*2ed0*/  FFMA.FTZ R78, R11, R79.reuse, -R78 ;  /* 0x0000004f0b4e7223 */ /* 0x080fe2000001084e */
[----:B------:R-:W-:Y:S01]  /*2ee0*/  FFMA.FTZ R91, R10, R79, R91 ;  /* 0x0000004f0a5b7223 */ /* 0x000fe2000001005b */
[----:B------:R-:W-:Y:S02]  /*2ef0*/  F2FP.SATFINITE.E4M3.F32.PACK_AB_MERGE_C R34, R93, R34, RZ ;  /* 0x000000225d22723e */ /* 0x000fe400048070ff */
[----:B------:R-:W-:Y:S02]  /*2f00*/  F2FP.SATFINITE.E4M3.F32.PACK_AB_MERGE_C R8, R37, R36, R43 ;  /* 0x000000242508723e */ /* 0x000fe4000480702b */
[----:B------:R-:W-:-:S02]  /*2f10*/  F2FP.SATFINITE.E4M3.F32.PACK_AB_MERGE_C R10, R91, R78, R94 ;  /* 0x0000004e5b0a723e */ /* 0x000fc4000480705e */
[----:B------:R-:W-:-:S07]  /*2f20*/  F2FP.SATFINITE.E4M3.F32.PACK_AB_MERGE_C R11, R77, R90, R34 ;  /* 0x0000005a4d0b723e */ /* 0x000fce0004807022 */
.L_x_8795:
[----:B------:R-:W-:Y:S05]  /*2f30*/  BSYNC B2 ;  /* 0x0000000000027941 */ /* 0x000fea0003800000 */
.L_x_8794:
[----:B--2---:R1:W-:Y:S02]  /*2f40*/  STG.E.128 desc[UR42][R32.64], R8 ;  /* 0x0000000820007986 */ /* 0x0043e4000c101d2a */
.L_x_8793:
[----:B------:R-:W-:Y:S05]  /*2f50*/  BSYNC B1 ;  /* 0x0000000000017941 */ /* 0x000fea0003800000 */
.L_x_8792:
        /* <DEDUP_REMOVED lines=115> */
.L_x_8799:
[----:B------:R-:W-:Y:S05]  /*3690*/  BSYNC B2 ;  /* 0x0000000000027941 */ /* 0x000fea0003800000 */
.L_x_8798:
[----:B--2---:R2:W-:Y:S02]  /*36a0*/  STG.E.128 desc[UR42][R32.64+0x20], R8 ;  /* 0x0000200820007986 */ /* 0x0045e4000c101d2a */
.L_x_8797:
[----:B------:R-:W-:Y:S05]  /*36b0*/  BSYNC B1 ;  /* 0x0000000000017941 */ /* 0x000fea0003800000 */
.L_x_8796:
[----:B------:R-:W-:Y:S05]  /*36c0*/  @P1 BRA `(.L_x_8791) ;  /* 0x0000002800f01947 */ /* 0x000fea0003800000 */
[----:B------:R-:W3:Y:S01]  /*36d0*/  LDL R28, [R1+0x10] ;  /* 0x00001000011c7983 */ /* 0x000ee20000100800 */
[----:B------:R-:W-:Y:S03]  /*36e0*/  BSSY B1, `(.L_x_8800) ;  /* 0x000006d000017945 */ /* 0x000fe60003800000 */
[----:B-12---:R1:W2:Y:S01]  /*36f0*/  LDS.128 R8, [R84+0x15800] ;  /* 0x0158000054087984 */ /* 0x0062a20000000c00 */
[----:B---3--:R-:W-:-:S13]  /*3700*/  ISETP.GE.AND P4, PT, R28, R87, PT ;  /* 0x000000571c00720c */ /* 0x008fda0003f86270 */
[----:B-12---:R-:W-:Y:S05]  /*3710*/  @P4 BRA `(.L_x_8801) ;  /* 0x0000000400a44947 */ /* 0x006fea0003800000 */
[--C-:B------:R-:W-:Y:S02]  /*3720*/  SHF.R.U32.HI R31, RZ, 0x10, R13.reuse ;  /* 0x00000010ff1f7819 */ /* 0x100fe4000001160d */
[--C-:B------:R-:W-:Y:S02]  /*3730*/  SHF.R.U32.HI R30, RZ, 0x8, R13.reuse ;  /* 0x00000008ff1e7819 */ /* 0x100fe4000001160d */
[----:B------:R-:W-:Y:S02]  /*3740*/  LOP3.LUT R12, R13, 0xff, RZ, 0xc0, !PT ;  /* 0x000000ff0d0c7812 */ /* 0x000fe400078ec0ff */
[----:B------:R-:W-:Y:S02]  /*3750*/  SHF.R.U32.HI R13, RZ, 0x18, R13 ;  /* 0x00000018ff0d7819 */ /* 0x000fe4000001160d */
[--C-:B------:R-:W-:Y:S02]  /*3760*/  SHF.R.U32.HI R14, RZ, 0x8, R15.reuse ;  /* 0x00000008ff0e7819 */ /* 0x100fe4000001160f */
[----:B------:R-:W-:Y:S01]  /*3770*/  PRMT R13, R13, 0x654, R12 ;  /* 0x000006540d0d7816 */ /* 0x000fe2000000000c */
[----:B------:R-:W-:Y:S01]  /*3780*/  IMAD.SHL.U32 R12, R30, 0x100, RZ ;  /* 0x000001001e0c7824 */ /* 0x000fe200078e00ff */
[----:B------:R-:W-:-:S02]  /*3790*/  SHF.R.U32.HI R29, RZ, 0x10, R15 ;  /* 0x00000010ff1d7819 */ /* 0x000fc4000001160f */
[----:B------:R-:W-:Y:S01]  /*37a0*/  LOP3.LUT R28, R15, 0xff0000ff, RZ, 0xc0, !PT ;  /* 0xff0000ff0f1c7812 */ /* 0x000fe200078ec0ff */
[----:B------:R-:W-:Y:S01]  /*37b0*/  IMAD.SHL.U32 R15, R14, 0x100, RZ ;  /* 0x000001000e0f7824 */ /* 0x000fe200078e00ff */
[----:B------:R-:W-:Y:S01]  /*37c0*/  LOP3.LUT R13, R13, 0xff00, R12, 0xf8, !PT ;  /* 0x0000ff000d0d7812 */ /* 0x000fe200078ef80c */
[----:B------:R-:W-:Y:S02]  /*37d0*/  IMAD.U32 R12, R31, 0x10000, RZ ;  /* 0x000100001f0c7824 */ /* 0x000fe400078e00ff */
[----:B------:R-:W-:Y:S01]  /*37e0*/  IMAD.MOV.U32 R14, RZ, RZ, R8 ;  /* 0x000000ffff0e7224 */ /* 0x000fe200078e0008 */
[----:B------:R-:W-:Y:S01]  /*37f0*/  LOP3.LUT R30, R28, 0xff00, R15, 0xf8, !PT ;  /* 0x0000ff001c1e7812 */ /* 0x000fe200078ef80f */
[----:B------:R-:W-:Y:S01]  /*3800*/  IMAD.U32 R15, R29, 0x10000, RZ ;  /* 0x000100001d0f7824 */ /* 0x000fe200078e00ff */
[----:B------:R-:W-:Y:S02]  /*3810*/  F2FP.F16.E4M3.UNPACK_B R28, R38.H1 ;  /* 0x00000026ff1c723e */ /* 0x000fe400030006ff */
[----:B------:R-:W-:-:S02]  /*3820*/  F2FP.F16.E4M3.UNPACK_B R8, R9 ;  /* 0x00000009ff08723e */ /* 0x000fc400020006ff */
        /* <DEDUP_REMOVED lines=45> */
[----:B------:R-:W-:Y:S01]  /*3b00*/  F2FP.F16.E4M3.UNPACK_B R30, R10.H1 ;  /* 0x0000000aff1e723e */ /* 0x000fe200030006ff */
[----:B------:R-:W-:Y:S01]  /*3b10*/  HADD2.F32 R31, -RZ, R31.H1_H1 ;  /* 0x3000001fff1f7230 */ /* 0x000fe20000004100 */
[----:B------:R-:W-:Y:S01]  /*3b20*/  F2FP.SATFINITE.E4M3.F32.PACK_AB_MERGE_C R28, R40, R37, RZ ;  /* 0x00000025281c723e */ /* 0x000fe200048070ff */
[----:B------:R-:W-:Y:S01]  /*3b30*/  HADD2.F32 R41, -RZ, R39.H1_H1 ;  /* 0x30000027ff297230 */ /* 0x000fe20000004100 */
[-C--:B------:R-:W-:Y:S01]  /*3b40*/  F2FP.F16.E4M3.UNPACK_B R35, R12.reuse ;  /* 0x0000000cff23723e */ /* 0x080fe200020006ff */
[----:B------:R-:W-:Y:S01]  /*3b50*/  HADD2.F32 R13, -RZ, R30.H1_H1 ;  /* 0x3000001eff0d7230 */ /* 0x000fe20000004100 */
[----:B------:R-:W-:Y:S01]  /*3b60*/  F2FP.F16.E4M3.UNPACK_B R36, R12.H1 ;  /* 0x0000000cff24723e */ /* 0x000fe200030006ff */
[----:B------:R-:W-:Y:S02]  /*3b70*/  HADD2.F32 R40, -RZ, R38.H1_H1 ;  /* 0x30000026ff287230 */ /* 0x000fe40000004100 */
[----:B------:R-:W-:Y:S01]  /*3b80*/  FMUL.FTZ R43, R31, R41 ;  /* 0x000000291f2b7220 */ /* 0x000fe20000410000 */
[----:B------:R-:W-:-:S02]  /*3b90*/  HADD2.F32 R30, -RZ, R30.H0_H0 ;  /* 0x2000001eff1e7230 */ /* 0x000fc40000004100 */
[----:B------:R-:W-:Y:S01]  /*3ba0*/  FMUL.FTZ R42, R34, R41 ;  /* 0x00000029222a7220 */ /* 0x000fe20000410000 */
[----:B------:R-:W-:Y:S02]  /*3bb0*/  HADD2.F32 R12, -RZ, R35.H1_H1 ;  /* 0x30000023ff0c7230 */ /* 0x000fe40000004100 */
[CC--:B------:R-:W-:Y:S01]  /*3bc0*/  FMUL.FTZ R41, R13.reuse, R40.reuse ;  /* 0x000000280d297220 */ /* 0x0c0fe20000410000 */
[----:B------:R-:W-:Y:S01]  /*3bd0*/  F2FP.F16.E4M3.UNPACK_B R11, R11 ;  /* 0x0000000bff0b723e */ /* 0x000fe200020006ff */
[C---:B------:R-:W-:Y:S01]  /*3be0*/  FMUL.FTZ R40, R30.reuse, R40 ;  /* 0x000000281e287220 */ /* 0x040fe20000410000 */
[----:B------:R-:W-:Y:S01]  /*3bf0*/  F2FP.F16.E4M3.UNPACK_B R10, R10 ;  /* 0x0000000aff0a723e */ /* 0x000fe200020006ff */
[-C--:B------:R-:W-:Y:S01]  /*3c00*/  FFMA.FTZ R41, R30, R12.reuse, -R41 ;  /* 0x0000000c1e297223 */ /* 0x080fe20000010829 */
[----:B------:R-:W-:Y:S02]  /*3c10*/  HADD2.F32 R37, -RZ, R36.H1_H1 ;  /* 0x30000024ff257230 */ /* 0x000fe40000004100 */
[----:B------:R-:W-:Y:S01]  /*3c20*/  FFMA.FTZ R40, R13, R12, R40 ;  /* 0x0000000c0d287223 */ /* 0x000fe20000010028 */
[--C-:B------:R-:W-:Y:S01]  /*3c30*/  HADD2.F32 R12, -RZ, R11.reuse.H0_H0 ;  /* 0x2000000bff0c7230 */ /* 0x100fe20000004100 */
[----:B------:R-:W-:Y:S01]  /*3c40*/  F2FP.SATFINITE.E4M3.F32.PACK_AB_MERGE_C R9, R9, R8, R28 ;  /* 0x000000080909723e */ /* 0x000fe2000480701c */
[----:B------:R-:W-:-:S02]  /*3c50*/  HADD2.F32 R13, -RZ, R11.H1_H1 ;  /* 0x3000000bff0d7230 */ /* 0x000fc40000004100 */
[-C--:B------:R-:W-:Y:S01]  /*3c60*/  FFMA.FTZ R43, R34, R37.reuse, -R43 ;  /* 0x00000025222b7223 */ /* 0x080fe2000001082b */
[--C-:B------:R-:W-:Y:S02]  /*3c70*/  HADD2.F32 R11, -RZ, R10.reuse.H0_H0 ;  /* 0x2000000aff0b7230 */ /* 0x100fe40000004100 */
[----:B------:R-:W-:Y:S01]  /*3c80*/  FFMA.FTZ R42, R31, R37, R42 ;  /* 0x000000251f2a7223 */ /* 0x000fe2000001002a */
[----:B------:R-:W-:Y:S01]  /*3c90*/  HADD2.F32 R39, -RZ, R39.H0_H0 ;  /* 0x20000027ff277230 */ /* 0x000fe20000004100 */
[----:B------:R-:W-:Y:S01]  /*3ca0*/  F2FP.SATFINITE.E4M3.F32.PACK_AB_MERGE_C R40, R40, R41, RZ ;  /* 0x000000292828723e */ /* 0x000fe200048070ff */
[----:B------:R-:W-:Y:S01]  /*3cb0*/  HADD2.F32 R10, -RZ, R10.H1_H1 ;  /* 0x3000000aff0a7230 */ /* 0x000fe20000004100 */
[----:B------:R-:W-:Y:S01]  /*3cc0*/  F2FP.SATFINITE.E4M3.F32.PACK_AB_MERGE_C R8, R15, R14, R29 ;  /* 0x0000000e0f08723e */ /* 0x000fe2000480701d */
[----:B------:R-:W-:Y:S02]  /*3cd0*/  HADD2.F32 R38, -RZ, R38.H0_H0 ;  /* 0x20000026ff267230 */ /* 0x000fe40000004100 */
        /* <DEDUP_REMOVED lines=13> */
.L_x_8801:
[----:B------:R-:W-:Y:S05]  /*3db0*/  BSYNC B1 ;  /* 0x0000000000017941 */ /* 0x000fea0003800000 */
.L_x_8800:
[----:B------:R3:W-:Y:S01]  /*3dc0*/  STG.E.128 desc[UR42][R32.64+0x40], R8 ;  /* 0x0000400820007986 */ /* 0x0007e2000c101d2a */
[----:B------:R-:W-:Y:S05]  /*3dd0*/  BRA `(.L_x_8791) ;  /* 0x00000024002c7947 */ /* 0x000fea0003800000 */
.L_x_8785:
        /* <DEDUP_REMOVED lines=10> */
[----:B------:R-:W-:Y:S06]  /*3e80*/  @P4 BRA `(.L_x_8803) ;  /* 0x0000000000404947 */ /* 0x000fec0003800000 */
[----:B------:R-:W-:Y:S01]  /*3e90*/  ULDC.64 UR4, c[0x0][0x3e8] ;  /* 0x0000fa0000047ab9 */ /* 0x000fe20000000a00 */
[----:B------:R-:W-:Y:S01]  /*3ea0*/  ULDC.64 UR6, c[0x0][0x400] ;  /* 0x0001000000067ab9 */ /* 0x000fe20000000a00 */
[----:B------:R-:W-:Y:S02]  /*3eb0*/  IADD3 R40, P3, P5, R52, UR4, R40 ;  /* 0x0000000434287c10 */ /* 0x000fe4000fd7e028 */
[----:B------:R-:W-:Y:S02]  /*3ec0*/  CS2R R10, SRZ ;  /* 0x00000000000a7805 */ /* 0x000fe4000001ff00 */
[----:B------:R-:W-:Y:S02]  /*3ed0*/  CS2R R8, SRZ ;  /* 0x0000000000087805 */ /* 0x000fe4000001ff00 */
[----:B------:R-:W-:Y:S02]  /*3ee0*/  CS2R R30, SRZ ;  /* 0x00000000001e7805 */ /* 0x000fe4000001ff00 */
[----:B------:R-:W-:-:S02]  /*3ef0*/  IADD3.X R41, R21, UR5, R42, P3, P5 ;  /* 0x0000000515297c10 */ /* 0x000fc40009fea42a */
[----:B------:R-:W-:Y:S02]  /*3f00*/  CS2R R28, SRZ ;  /* 0x00000000001c7805 */ /* 0x000fe4000001ff00 */
[----:B------:R-:W-:-:S04]  /*3f10*/  IADD3 R38, P3, P5, R48, UR6, R38 ;  /* 0x0000000630267c10 */ /* 0x000fc8000fd7e026 */
[----:B------:R-:W-:Y:S02]  /*3f20*/  IADD3.X R39, R5, UR7, R43, P3, P5 ;  /* 0x0000000705277c10 */ /* 0x000fe40009fea42b */
[-C--:B------:R-:W-:Y:S02]  /*3f30*/  ISETP.GE.AND P3, PT, R18, R87.reuse, PT ;  /* 0x000000571200720c */ /* 0x080fe40003f66270 */
[----:B------:R-:W-:-:S11]  /*3f40*/  ISETP.GE.AND P5, PT, R81, R87, PT ;  /* 0x000000575100720c */ /* 0x000fd60003fa6270 */
[----:B------:R0:W5:Y:S04]  /*3f50*/  @!P3 LDG.E.128 R12, desc[UR42][R40.64] ;  /* 0x0000002a280cb981 */ /* 0x000168000c1e1d00 */
[----:B------:R0:W5:Y:S04]  /*3f60*/  @!P5 LDG.E.128 R8, desc[UR42][R40.64+0x20] ;  /* 0x0000202a2808d981 */ /* 0x000168000c1e1d00 */
[----:B------:R0:W5:Y:S04]  /*3f70*/  @!P3 LDG.E.128 R32, desc[UR42][R38.64] ;  /* 0x0000002a2620b981 */ /* 0x000168000c1e1d00 */
[----:B------:R0:W5:Y:S02]  /*3f80*/  @!P5 LDG.E.128 R28, desc[UR42][R38.64+0x20] ;  /* 0x0000202a261cd981 */ /* 0x000164000c1e1d00 */
.L_x_8803:
[----:B------:R-:W-:Y:S05]  /*3f90*/  BSYNC B1 ;  /* 0x0000000000017941 */ /* 0x000fea0003800000 */
.L_x_8802:
[----:B------:R-:W-:Y:S01]  /*3fa0*/  UISETP.NE.AND UP0, UPT, UR36, 0x3, UPT ;  /* 0x000000032400788c */ /* 0x000fe2000bf05270 */
[----:B-----5:R-:W-:Y:S01]  /*3fb0*/  IMAD.MOV.U32 R92, RZ, RZ, R10 ;  /* 0x000000ffff5c7224 */ /* 0x020fe200078e000a */
[----:B------:R-:W-:Y:S01]  /*3fc0*/  MOV R96, R12 ;  /* 0x0000000c00607202 */ /* 0x000fe20000000f00 */
[----:B------:R-:W-:Y:S02]  /*3fd0*/  IMAD.MOV.U32 R91, RZ, RZ, R8 ;  /* 0x000000ffff5b7224 */ /* 0x000fe400078e0008 */
[----:B------:R-:W-:Y:S01]  /*3fe0*/  IMAD.MOV.U32 R99, RZ, RZ, R14 ;  /* 0x000000ffff637224 */ /* 0x000fe200078e000e */
[----:B------:R-:W-:Y:S01]  /*3ff0*/  PLOP3.LUT P3, PT, PT, PT, UP0, 0x80, 0x0 ;  /* 0x000000000000781c */ /* 0x000fe20003f6f008 */
[----:B------:R-:W-:Y:S02]  /*4000*/  IMAD.MOV.U32 R90, RZ, RZ, R30 ;  /* 0x000000ffff5a7224 */ /* 0x000fe400078e001e */
[----:B------:R-:W-:Y:S02]  /*4010*/  IMAD.MOV.U32 R89, RZ, RZ, R28 ;  /* 0x000000ffff597224 */ /* 0x000fe400078e001c */
[----:B------:R-:W-:-:S02]  /*4020*/  IMAD.MOV.U32 R98, RZ, RZ, R34 ;  /* 0x000000ffff627224 */ /* 0x000fc400078e0022 */
[----:B------:R-:W-:-:S06]  /*4030*/  IMAD.MOV.U32 R97, RZ, RZ, R32 ;  /* 0x000000ffff617224 */ /* 0x000fcc00078e0020 */
[----:B------:R-:W-:Y:S05]  /*4040*/  @!P3 BRA `(.L_x_8804) ;  /* 0x000000000004b947 */ /* 0x000fea0003800000 */
[----:B------:R-:W-:Y:S01]  /*4050*/  BPT.TRAP 0x1 ;  /* 0x000000040000795c */ /* 0x000fe20000300000 */
.L_x_8804:
[----:B------:R-:W-:Y:S01]  /*4060*/  IMAD R83, R17, 0x8, R16 ;  /* 0x0000000811537824 */ /* 0x000fe200078e0210 */
[----:B------:R-:W-:Y:S01]  /*4070*/  SHF.L.U32 R86, R23, 0x1f, RZ ;  /* 0x0000001f17567819 */ /* 0x000fe200000006ff */
[----:B------:R-:W-:Y:S03]  /*4080*/  BSSY B1, `(.L_x_8805) ;  /* 0x0000003000017945 */ /* 0x000fe60003800000 */
[----:B------:R-:W1:Y:S02]  /*4090*/  SYNCS.PHASECHK.TRANS64.TRYWAIT P5, [R83+URZ+0x19c90], R86 ;  /* 0x019c9056530075a7 */ /* 0x000e6400080a017f */
[----:B-1----:R-:W-:Y:S05]  /*40a0*/  @!P5 BRA `(.L_x_8806) ;  /* 0x00000154005cd947 */ /* 0x002fea0003800000 */
.L_x_9031:
[----:B------:R-:W-:Y:S05]  /*40b0*/  BSYNC B1 ;  /* 0x0000000000017941 */ /* 0x000fea0003800000 */
.L_x_8805:
        /* <DEDUP_REMOVED lines=13> */
[----:B------:R-:W2:Y:S01]  /*4190*/  LDL R38, [R1+0x14] ;  /* 0x0000140001267983 */ /* 0x000ea20000100800 */
[----:B------:R-:W-:Y:S01]  /*41a0*/  SEL R36, R61, R95, !P0 ;  /* 0x0000005f3d247207 */ /* 0x000fe20004000000 */
[----:B------:R-:W-:Y:S01]  /*41b0*/  BSSY B2, `(.L_x_8809) ;  /* 0x00000f1000027945 */ /* 0x000fe20003800000 */
[----:B------:R-:W-:Y:S02]  /*41c0*/  SHF.R.U32.HI R39, RZ, 0x3, R156 ;  /* 0x00000003ff277819 */ /* 0x000fe4000001169c */
[----:B------:R-:W-:Y:S02]  /*41d0*/  SHF.R.S32.HI R37, RZ, 0x1f, R36 ;  /* 0x0000001fff257819 */ /* 0x000fe40000011424 */
[----:B------:R-:W-:Y:S02]  /*41e0*/  IADD3 R102, P4, P5, R58, R78, R20 ;  /* 0x0000004e3a667210 */ /* 0x000fe40007d9e014 */
[----:B------:R-:W-:Y:S02]  /*41f0*/  LEA.HI R37, R37, R36, RZ, 0x5 ;  /* 0x0000002425257211 */ /* 0x000fe400078f28ff */
[----:B------:R-:W-:-:S02]  /*4200*/  IADD3.X R100, R75, R94, R4, P4, P5 ;  /* 0x0000005e4b647210 */ /* 0x000fc400027ea404 */
[----:B------:R-:W-:Y:S02]  /*4210*/  SHF.R.S32.HI R36, RZ, 0x5, R37 ;  /* 0x00000005ff247819 */ /* 0x000fe40000011425 */
[----:B------:R-:W-:Y:S02]  /*4220*/  ISETP.GE.AND P5, PT, R18, R87, PT ;  /* 0x000000571200720c */ /* 0x000fe40003fa6270 */
[----:B------:R-:W-:-:S04]  /*4230*/  LEA.HI.SX32 R36, R73, R36, 0x1c ;  /* 0x0000002449247211 */ /* 0x000fc800078fe2ff */
[C---:B------:R-:W-:Y:S01]  /*4240*/  LEA.HI R37, R36.reuse, R36, RZ, 0x1 ;  /* 0x0000002424257211 */ /* 0x040fe200078f08ff */
[----:B------:R-:W-:-:S04]  /*4250*/  IMAD.SHL.U32 R101, R36, 0x10, RZ ;  /* 0x0000001024657824 */ /* 0x000fc800078e00ff */
[----:B------:R-:W-:Y:S01]  /*4260*/  IMAD.SHL.U32 R37, R37, 0x800, RZ ;  /* 0x0000080025257824 */ /* 0x000fe200078e00ff */
[----:B------:R-:W-:Y:S02]  /*4270*/  LOP3.LUT R36, R156, 0x10, R101, 0xf8, !PT ;  /* 0x000000109c247812 */ /* 0x000fe400078ef865 */
[----:B------:R-:W-:Y:S02]  /*4280*/  ISETP.GE.AND P4, PT, R101, R93, PT ;  /* 0x0000005d6500720c */ /* 0x000fe40003f86270 */
[----:B------:R-:W-:Y:S02]  /*4290*/  LOP3.LUT R37, R37, 0xfffff000, RZ, 0xc0, !PT ;  /* 0xfffff00025257812 */ /* 0x000fe400078ec0ff */
[----:B------:R-:W-:-:S04]  /*42a0*/  LOP3.LUT R36, R36, R39, RZ, 0x3c, !PT ;  /* 0x0000002724247212 */ /* 0x000fc800078e3cff */
[----:B--2---:R-:W-:Y:S01]  /*42b0*/  IADD3 R36, R36, R37, R38 ;  /* 0x0000002524247210 */ /* 0x004fe20007ffe026 */
        /* <DEDUP_REMOVED lines=8> */
[----:B------:R-:W-:Y:S02]  /*4340*/  LOP3.LUT R104, R13, 0xff, RZ, 0xc0, !PT ;  /* 0x000000ff0d687812 */ /* 0x000fe400078ec0ff */
[----:B------:R-:W-:Y:S02]  /*4350*/  SHF.R.U32.HI R107, RZ, 0x18, R13 ;  /* 0x00000018ff6b7819 */ /* 0x000fe4000001160d */
[--C-:B------:R-:W-:Y:S02]  /*4360*/  SHF.R.U32.HI R109, RZ, 0x8, R33.reuse ;  /* 0x00000008ff6d7819 */ /* 0x100fe40000011621 */
[----:B------:R-:W-:Y:S02]  /*4370*/  LOP3.LUT R110, R33, 0xff, RZ, 0xc0, !PT ;  /* 0x000000ff216e7812 */ /* 0x000fe400078ec0ff */
[----:B------:R-:W-:Y:S01]  /*4380*/  SHF.R.U32.HI R111, RZ, 0x18, R33 ;  /* 0x00000018ff6f7819 */ /* 0x000fe20000011621 */
[----:B------:R-:W-:Y:S01]  /*4390*/  IMAD.SHL.U32 R109, R109, 0x100, RZ ;  /* 0x000001006d6d7824 */ /* 0x000fe200078e00ff */
[----:B------:R-:W-:-:S02]  /*43a0*/  SHF.R.U32.HI R105, RZ, 0x10, R13 ;  /* 0x00000010ff697819 */ /* 0x000fc4000001160d */
[----:B------:R-:W-:Y:S02]  /*43b0*/  PRMT R104, R107, 0x654, R104 ;  /* 0x000006546b687816 */ /* 0x000fe40000000068 */
[----:B------:R-:W-:Y:S02]  /*43c0*/  SHF.L.U32 R103, R103, 0x8, RZ ;  /* 0x0000000867677819 */ /* 0x000fe400000006ff */
[----:B------:R-:W-:Y:S02]  /*43d0*/  SHF.R.U32.HI R108, RZ, 0x10, R33 ;  /* 0x00000010ff6c7819 */ /* 0x000fe40000011621 */
[----:B------:R-:W-:Y:S02]  /*43e0*/  PRMT R110, R111, 0x654, R110 ;  /* 0x000006546f6e7816 */ /* 0x000fe4000000006e */
[----:B------:R-:W-:Y:S01]  /*43f0*/  LOP3.LUT R104, R104, 0xff00, R103, 0xf8, !PT ;  /* 0x0000ff0068687812 */ /* 0x000fe200078ef867 */
[----:B------:R-:W-:Y:S01]  /*4400*/  IMAD.U32 R103, R105, 0x10000, RZ ;  /* 0x0001000069677824 */ /* 0x000fe200078e00ff */
[----:B------:R-:W-:-:S02]  /*4410*/  SHF.R.U32.HI R32, RZ, 0x10, R35 ;  /* 0x00000010ff207819 */ /* 0x000fc40000011623 */
[--C-:B------:R-:W-:Y:S02]  /*4420*/  SHF.R.U32.HI R33, RZ, 0x8, R35.reuse ;  /* 0x00000008ff217819 */ /* 0x100fe40000011623 */
[----:B------:R-:W-:Y:S02]  /*4430*/  LOP3.LUT R34, R35, 0xff, RZ, 0xc0, !PT ;  /* 0x000000ff23227812 */ /* 0x000fe400078ec0ff */
[----:B------:R-:W-:Y:S01]  /*4440*/  SHF.R.U32.HI R106, RZ, 0x18, R35 ;  /* 0x00000018ff6a7819 */ /* 0x000fe20000011623 */
[----:B------:R-:W-:Y:S01]  /*4450*/  IMAD.U32 R35, R108, 0x10000, RZ ;  /* 0x000100006c237824 */ /* 0x000fe200078e00ff */
[----:B------:R-:W-:Y:S01]  /*4460*/  LOP3.LUT R110, R110, 0xff00, R109, 0xf8, !PT ;  /* 0x0000ff006e6e7812 */ /* 0x000fe200078ef86d */
[----:B------:R-:W-:Y:S01]  /*4470*/  IMAD.SHL.U32 R33, R33, 0x100, RZ ;  /* 0x0000010021217824 */ /* 0x000fe200078e00ff */
[----:B------:R-:W-:Y:S01]  /*4480*/  LOP3.LUT R103, R104, 0xff0000, R103, 0xf8, !PT ;  /* 0x00ff000068677812 */ /* 0x000fe200078ef867 */
[----:B0-----:R-:W-:Y:S01]  /*4490*/  IMAD.MOV.U32 R104, RZ, RZ, R37 ;  /* 0x000000ffff687224 */ /* 0x001fe200078e0025 */
[----:B------:R-:W-:-:S02]  /*44a0*/  LOP3.LUT R35, R110, 0xff0000, R35, 0xf8, !PT ;  /* 0x00ff00006e237812 */ /* 0x000fc400078ef823 */
[----:B--2---:R-:W-:Y:S02]  /*44b0*/  F2FP.F16.E4M3.UNPACK_B R37, R41 ;  /* 0x00000029ff25723e */ /* 0x004fe400020006ff */
[----:B------:R-:W-:Y:S02]  /*44c0*/  F2FP.F16.E4M3.UNPACK_B R107, R35 ;  /* 0x00000023ff6b723e */ /* 0x000fe400020006ff */
[----:B------:R-:W-:Y:S01]  /*44d0*/  F2FP.F16.E4M3.UNPACK_B R105, R104 ;  /* 0x00000068ff69723e */ /* 0x000fe200020006ff */
[----:B------:R-:W-:Y:S01]  /*44e0*/  HADD2.F32 R109, -RZ, R37.H0_H0 ;  /* 0x20000025ff6d7230 */ /* 0x000fe20000004100 */
[----:B------:R-:W-:Y:S01]  /*44f0*/  F2FP.F16.E4M3.UNPACK_B R108, R103 ;  /* 0x00000067ff6c723e */ /* 0x000fe200020006ff */
[----:B------:R-:W-:Y:S01]  /*4500*/  HADD2.F32 R111, -RZ, R107.H0_H0 ;  /* 0x2000006bff6f7230 */ /* 0x000fe20000004100 */
[--C-:B------:R-:W-:Y:S01]  /*4510*/  SHF.R.U32.HI R13, RZ, 0x10, R15.reuse ;  /* 0x00000010ff0d7819 */ /* 0x100fe2000001160f */
[----:B------:R-:W-:Y:S01]  /*4520*/  HADD2.F32 R112, -RZ, R105.H0_H0 ;  /* 0x20000069ff707230 */ /* 0x000fe20000004100 */
[----:B------:R-:W-:Y:S01]  /*4530*/  SHF.R.U32.HI R14, RZ, 0x8, R15 ;  /* 0x00000008ff0e7819 */ /* 0x000fe2000001160f */
[----:B------:R-:W-:-:S02]  /*4540*/  HADD2.F32 R110, -RZ, R108.H0_H0 ;  /* 0x2000006cff6e7230 */ /* 0x000fc40000004100 */
[-C--:B------:R-:W-:Y:S01]  /*4550*/  FMUL.FTZ R113, R109, R111.reuse ;  /* 0x0000006f6d717220 */ /* 0x080fe20000410000 */
[----:B------:R-:W-:Y:S02]  /*4560*/  HADD2.F32 R37, -RZ, R37.H1_H1 ;  /* 0x30000025ff257230 */ /* 0x000fe40000004100 */
[C---:B------:R-:W-:Y:S01]  /*4570*/  FMUL.FTZ R111, R112.reuse, R111 ;  /* 0x0000006f706f7220 */ /* 0x040fe20000410000 */
[----:B------:R-:W-:Y:S01]  /*4580*/  HADD2.F32 R107, -RZ, R107.H1_H1 ;  /* 0x3000006bff6b7230 */ /* 0x000fe20000004100 */
[----:B------:R-:W-:Y:S01]  /*4590*/  LOP3.LUT R12, R15, 0xff, RZ, 0xc0, !PT ;  /* 0x000000ff0f0c7812 */ /* 0x000fe200078ec0ff */
        /* <DEDUP_REMOVED lines=8> */
[----:B------:R-:W-:Y:S01]  /*4620*/  SHF.R.U32.HI R15, RZ, 0x18, R15 ;  /* 0x00000018ff0f7819 */ /* 0x000fe2000001160f */
[----:B------:R-:W-:Y:S01]  /*4630*/  FFMA.FTZ R37, R37, R108, R107 ;  /* 0x0000006c25257223 */ /* 0x000fe2000001006b */
[----:B------:R-:W-:Y:S01]  /*4640*/  F2FP.F16.E4M3.UNPACK_B R104, R104.H1 ;  /* 0x00000068ff68723e */ /* 0x000fe200030006ff */
[----:B------:R-:W-:Y:S01]  /*4650*/  FFMA.FTZ R113, R112, R110, -R113 ;  /* 0x0000006e70717223 */ /* 0x000fe20000010871 */
[----:B------:R-:W-:Y:S01]  /*4660*/  PRMT R34, R106, 0x654, R34 ;  /* 0x000006546a227816 */ /* 0x000fe20000000022 */
[----:B------:R-:W-:Y:S01]  /*4670*/  HADD2.F32 R107, -RZ, R41.H0_H0 ;  /* 0x20000029ff6b7230 */ /* 0x000fe20000004100 */
[----:B------:R-:W-:Y:S01]  /*4680*/  F2FP.F16.E4M3.UNPACK_B R103, R103.H1 ;  /* 0x00000067ff67723e */ /* 0x000fe200030006ff */
[----:B------:R-:W-:Y:S01]  /*4690*/  HADD2.F32 R109, -RZ, R35.H0_H0 ;  /* 0x20000023ff6d7230 */ /* 0x000fe20000004100 */
[----:B------:R-:W-:Y:S01]  /*46a0*/  PRMT R15, R15, 0x654, R12 ;  /* 0x000006540f0f7816 */ /* 0x000fe2000000000c */
[----:B------:R-:W-:Y:S01]  /*46b0*/  IMAD.SHL.U32 R14, R14, 0x100, RZ ;  /* 0x000001000e0e7824 */ /* 0x000fe200078e00ff */
[----:B------:R-:W-:Y:S01]  /*46c0*/  LOP3.LUT R34, R34, 0xff00, R33, 0xf8, !PT ;  /* 0x0000ff0022227812 */ /* 0x000fe200078ef821 */
[----:B------:R-:W-:-:S02]  /*46d0*/  HADD2.F32 R110, -RZ, R104.H0_H0 ;  /* 0x20000068ff6e7230 */ /* 0x000fc40000004100 */
[-C--:B------:R-:W-:Y:S01]  /*46e0*/  FMUL.FTZ R112, R107, R109.reuse ;  /* 0x0000006d6b707220 */ /* 0x080fe20000410000 */
[----:B------:R-:W-:Y:S01]  /*46f0*/  IMAD.U32 R12, R13, 0x10000, RZ ;  /* 0x000100000d0c7824 */ /* 0x000fe200078e00ff */
[----:B------:R-:W-:Y:S01]  /*4700*/  LOP3.LUT R15, R15, 0xff00, R14, 0xf8, !PT ;  /* 0x0000ff000f0f7812 */ /* 0x000fe200078ef80e */
[----:B------:R-:W-:Y:S02]  /*4710*/  IMAD.U32 R13, R32, 0x10000, RZ ;  /* 0x00010000200d7824 */ /* 0x000fe400078e00ff */
[----:B------:R-:W-:Y:S01]  /*4720*/  FMUL.FTZ R109, R110, R109 ;  /* 0x0000006d6e6d7220 */ /* 0x000fe20000410000 */
[----:B------:R-:W-:Y:S01]  /*4730*/  HADD2.F32 R108, -RZ, R103.H0_H0 ;  /* 0x20000067ff6c7230 */ /* 0x000fe20000004100 */
[----:B------:R-:W-:Y:S01]  /*4740*/  LOP3.LUT R12, R15, 0xff0000, R12, 0xf8, !PT ;  /* 0x00ff00000f0c7812 */ /* 0x000fe200078ef80c */
[----:B------:R-:W-:Y:S01]  /*4750*/  HADD2.F32 R41, -RZ, R41.H1_H1 ;  /* 0x30000029ff297230 */ /* 0x000fe20000004100 */
[----:B------:R-:W-:Y:S01]  /*4760*/  LOP3.LUT R13, R34, 0xff0000, R13, 0xf8, !PT ;  /* 0x00ff0000220d7812 */ /* 0x000fe200078ef80d */
[----:B------:R-:W-:-:S02]  /*4770*/  HADD2.F32 R35, -RZ, R35.H1_H1 ;  /* 0x30000023ff237230 */ /* 0x000fc40000004100 */
[----:B------:R-:W-:Y:S01]  /*4780*/  FFMA.FTZ R109, R107, R108, R109 ;  /* 0x0000006c6b6d7223 */ /* 0x000fe2000001006d */
[----:B------:R-:W-:Y:S01]  /*4790*/  IMAD.MOV.U32 R14, RZ, RZ, R43 ;  /* 0x000000ffff0e7224 */ /* 0x000fe200078e002b */
[----:B------:R-:W-:Y:S01]  /*47a0*/  F2FP.F16.E4M3.UNPACK_B R34, R13 ;  /* 0x0000000dff22723e */ /* 0x000fe200020006ff */
[----:B------:R-:W-:Y:S02]  /*47b0*/  IMAD.MOV.U32 R33, RZ, RZ, R39 ;  /* 0x000000ffff217224 */ /* 0x000fe400078e0027 */
[----:B------:R-:W-:Y:S01]  /*47c0*/  FMUL.FTZ R107, R41, R35 ;  /* 0x00000023296b7220 */ /* 0x000fe20000410000 */
[----:B------:R-:W-:Y:S01]  /*47d0*/  HADD2.F32 R104, -RZ, R104.H1_H1 ;  /* 0x30000068ff687230 */ /* 0x000fe20000004100 */
[----:B------:R-:W-:Y:S01]  /*47e0*/  F2FP.F16.E4M3.UNPACK_B R15, R14 ;  /* 0x0000000eff0f723e */ /* 0x000fe200020006ff */
[----:B------:R-:W-:Y:S01]  /*47f0*/  HADD2.F32 R103, -RZ, R103.H1_H1 ;  /* 0x30000067ff677230 */ /* 0x000fe20000004100 */
[----:B------:R-:W-:Y:S01]  /*4800*/  F2FP.F16.E4M3.UNPACK_B R32, R33 ;  /* 0x00000021ff20723e */ /* 0x000fe200020006ff */
[----:B------:R-:W-:Y:S01]  /*4810*/  FFMA.FTZ R112, R110, R108, -R112 ;  /* 0x0000006c6e707223 */ /* 0x000fe20000010870 */
[----:B------:R-:W-:Y:S01]  /*4820*/  FMUL.FTZ R108, R104, R35 ;  /* 0x00000023686c7220 */ /* 0x000fe20000410000 */
[----:B------:R-:W-:-:S02]  /*4830*/  HADD2.F32 R43, -RZ, R15.H0_H0 ;  /* 0x2000000fff2b7230 */ /* 0x000fc40000004100 */
[-C--:B------:R-:W-:Y:S01]  /*4840*/  FFMA.FTZ R35, R104, R103.reuse, -R107 ;  /* 0x0000006768237223 */ /* 0x080fe2000001086b */
[----:B------:R-:W-:Y:S01]  /*4850*/  HADD2.F32 R104, -RZ, R34.H0_H0 ;  /* 0x20000022ff687230 */ /* 0x000fe20000004100 */
[----:B------:R-:W-:Y:S01]  /*4860*/  F2FP.F16.E4M3.UNPACK_B R39, R12 ;  /* 0x0000000cff27723e */ /* 0x000fe200020006ff */
[----:B------:R-:W-:Y:S02]  /*4870*/  HADD2.F32 R106, -RZ, R32.H0_H0 ;  /* 0x20000020ff6a7230 */ /* 0x000fe40000004100 */
[----:B------:R-:W-:Y:S01]  /*4880*/  FFMA.FTZ R41, R41, R103, R108 ;  /* 0x0000006729297223 */ /* 0x000fe2000001006c */
[----:B------:R-:W-:Y:S02]  /*4890*/  HADD2.F32 R15, -RZ, R15.H1_H1 ;  /* 0x3000000fff0f7230 */ /* 0x000fe40000004100 */
[-C--:B------:R-:W-:Y:S01]  /*48a0*/  FMUL.FTZ R107, R43, R104.reuse ;  /* 0x000000682b6b7220 */ /* 0x080fe20000410000 */
[----:B------:R-:W-:Y:S02]  /*48b0*/  HADD2.F32 R103, -RZ, R39.H0_H0 ;  /* 0x20000027ff677230 */ /* 0x000fe40000004100 */
[----:B------:R-:W-:Y:S01]  /*48c0*/  FMUL.FTZ R104, R106, R104 ;  /* 0x000000686a687220 */ /* 0x000fe20000410000 */
[----:B------:R-:W-:Y:S01]  /*48d0*/  HADD2.F32 R34, -RZ, R34.H1_H1 ;  /* 0x30000022ff227230 */ /* 0x000fe20000004100 */
[----:B------:R-:W-:Y:S01]  /*48e0*/  F2FP.F16.E4M3.UNPACK_B R14, R14.H1 ;  /* 0x0000000eff0e723e */ /* 0x000fe200030006ff */
[----:B------:R-:W-:-:S02]  /*48f0*/  HADD2.F32 R32, -RZ, R32.H1_H1 ;  /* 0x30000020ff207230 */ /* 0x000fc40000004100 */
[----:B------:R-:W-:Y:S01]  /*4900*/  FFMA.FTZ R104, R43, R103, R104 ;  /* 0x000000672b687223 */ /* 0x000fe20000010068 */
[----:B------:R-:W-:Y:S02]  /*4910*/  HADD2.F32 R39, -RZ, R39.H1_H1 ;  /* 0x30000027ff277230 */ /* 0x000fe40000004100 */
[CC--:B------:R-:W-:Y:S01]  /*4920*/  FMUL.FTZ R43, R15.reuse, R34.reuse ;  /* 0x000000220f2b7220 */ /* 0x0c0fe20000410000 */
[----:B------:R-:W-:Y:S01]  /*4930*/  F2FP.F16.E4M3.UNPACK_B R13, R13.H1 ;  /* 0x0000000dff0d723e */ /* 0x000fe200030006ff */
[C---:B------:R-:W-:Y:S01]  /*4940*/  FMUL.FTZ R34, R32.reuse, R34 ;  /* 0x0000002220227220 */ /* 0x040fe20000410000 */
[----:B------:R-:W-:Y:S01]  /*4950*/  F2FP.F16.E4M3.UNPACK_B R33, R33.H1 ;  /* 0x00000021ff21723e */ /* 0x000fe200030006ff */
[----:B------:R-:W-:Y:S01]  /*4960*/  FFMA.FTZ R32, R32, R39, -R43 ;  /* 0x0000002720207223 */ /* 0x000fe2000001082b */
[----:B------:R-:W-:Y:S01]  /*4970*/  FFMA.FTZ R107, R106, R103, -R107 ;  /* 0x000000676a6b7223 */ /* 0x000fe2000001086b */
[----:B------:R-:W-:Y:S01]  /*4980*/  FFMA.FTZ R15, R15, R39, R34 ;  /* 0x000000270f0f7223 */ /* 0x000fe20000010022 */
[----:B------:R-:W-:Y:S01]  /*4990*/  F2FP.F16.E4M3.UNPACK_B R12, R12.H1 ;  /* 0x0000000cff0c723e */ /* 0x000fe200030006ff */
[----:B------:R-:W-:Y:S01]  /*49a0*/  HADD2.F32 R34, -RZ, R14.H0_H0 ;  /* 0x2000000eff227230 */ /* 0x000fe20000004100 */
[----:B------:R-:W-:Y:S01]  /*49b0*/  F2FP.SATFINITE.E4M3.F32.PACK_AB_MERGE_C R35, R35, R112, RZ ;  /* 0x000000702323723e */ /* 0x000fe200048070ff */
[----:B------:R-:W-:-:S02]  /*49c0*/  HADD2.F32 R43, -RZ, R13.H0_H0 ;  /* 0x2000000dff2b7230 */ /* 0x000fc40000004100 */
[----:B------:R-:W-:Y:S02]  /*49d0*/  HADD2.F32 R103, -RZ, R33.H0_H0 ;  /* 0x20000021ff677230 */ /* 0x000fe40000004100 */
        /* <DEDUP_REMOVED lines=9> */
[-C--:B------:R-:W-:Y:S01]  /*4a70*/  FMUL.FTZ R34, R14, R13.reuse ;  /* 0x0000000d0e227220 */ /* 0x080fe20000410000 */
[----:B------:R-:W-:-:S03]  /*4a80*/  FMUL.FTZ R39, R33, R13 ;  /* 0x0000000d21277220 */ /* 0x000fc60000410000 */
[----:B------:R-:W-:Y:S01]  /*4a90*/  FFMA.FTZ R13, R33, R12, -R34 ;  /* 0x0000000c210d7223 */ /* 0x000fe20000010822 */
[----:B------:R-:W-:Y:S01]  /*4aa0*/  F2FP.F16.E4M3.UNPACK_B R33, R40.H1 ;  /* 0x00000028ff21723e */ /* 0x000fe200030006ff */
[----:B------:R-:W-:Y:S01]  /*4ab0*/  FFMA.FTZ R12, R14, R12, R39 ;  /* 0x0000000c0e0c7223 */ /* 0x000fe20000010027 */
[----:B------:R-:W-:Y:S02]  /*4ac0*/  F2FP.F16.E4M3.UNPACK_B R14, R36.H1 ;  /* 0x00000024ff0e723e */ /* 0x000fe400030006ff */
[----:B------:R-:W-:Y:S01]  /*4ad0*/  F2FP.SATFINITE.E4M3.F32.PACK_AB_MERGE_C R106, R13, R106, RZ ;  /* 0x0000006a0d6a723e */ /* 0x000fe200048070ff */
[--C-:B------:R-:W-:Y:S01]  /*4ae0*/  HADD2.F32 R34, -RZ, R33.reuse.H0_H0 ;  /* 0x20000021ff227230 */ /* 0x100fe20000004100 */
[-C--:B------:R-:W-:Y:S01]  /*4af0*/  F2FP.F16.E4M3.UNPACK_B R13, R97.reuse.H1 ;  /* 0x00000061ff0d723e */ /* 0x080fe200030006ff */
[----:B------:R-:W-:Y:S01]  /*4b00*/  HADD2.F32 R103, -RZ, R14.H0_H0 ;  /* 0x2000000eff677230 */ /* 0x000fe20000004100 */
[----:B------:R-:W-:Y:S01]  /*4b10*/  F2FP.F16.E4M3.UNPACK_B R39, R96.H1 ;  /* 0x00000060ff27723e */ /* 0x000fe200030006ff */
[----:B------:R-:W-:Y:S01]  /*4b20*/  HADD2.F32 R33, -RZ, R33.H1_H1 ;  /* 0x30000021ff217230 */ /* 0x000fe20000004100 */
[----:B------:R-:W-:Y:S01]  /*4b30*/  F2FP.F16.E4M3.UNPACK_B R97, R97 ;  /* 0x00000061ff61723e */ /* 0x000fe200020006ff */
[----:B------:R-:W-:Y:S01]  /*4b40*/  HADD2.F32 R112, -RZ, R13.H0_H0 ;  /* 0x2000000dff707230 */ /* 0x000fe20000004100 */
[----:B------:R-:W-:Y:S01]  /*4b50*/  F2FP.F16.E4M3.UNPACK_B R40, R40 ;  /* 0x00000028ff28723e */ /* 0x000fe200020006ff */
[----:B------:R-:W-:Y:S01]  /*4b60*/  HADD2.F32 R108, -RZ, R39.H0_H0 ;  /* 0x20000027ff6c7230 */ /* 0x000fe20000004100 */
[----:B------:R-:W-:Y:S01]  /*4b70*/  F2FP.F16.E4M3.UNPACK_B R36, R36 ;  /* 0x00000024ff24723e */ /* 0x000fe200020006ff */
[----:B------:R-:W-:-:S02]  /*4b80*/  HADD2.F32 R13, -RZ, R13.H1_H1 ;  /* 0x3000000dff0d7230 */ /* 0x000fc40000004100 */
[CC--:B------:R-:W-:Y:S01]  /*4b90*/  FMUL.FTZ R110, R34.reuse, R112.reuse ;  /* 0x00000070226e7220 */ /* 0x0c0fe20000410000 */
[----:B------:R-:W-:Y:S01]  /*4ba0*/  FMUL.FTZ R112, R103, R112 ;  /* 0x0000007067707220 */ /* 0x000fe20000410000 */
[----:B------:R-:W-:Y:S01]  /*4bb0*/  HADD2.F32 R14, -RZ, R14.H1_H1 ;  /* 0x3000000eff0e7230 */ /* 0x000fe20000004100 */
[----:B------:R-:W-:Y:S01]  /*4bc0*/  F2FP.F16.E4M3.UNPACK_B R96, R96 ;  /* 0x00000060ff60723e */ /* 0x000fe200020006ff */
[----:B------:R-:W-:Y:S02]  /*4bd0*/  HADD2.F32 R39, -RZ, R39.H1_H1 ;  /* 0x30000027ff277230 */ /* 0x000fe40000004100 */
[-C--:B------:R-:W-:Y:S01]  /*4be0*/  FFMA.FTZ R112, R34, R108.reuse, R112 ;  /* 0x0000006c22707223 */ /* 0x080fe20000010070 */
[-C--:B------:R-:W-:Y:S01]  /*4bf0*/  FMUL.FTZ R34, R33, R13.reuse ;  /* 0x0000000d21227220 */ /* 0x080fe20000410000 */
[----:B------:R-:W-:Y:S01]  /*4c00*/  FMUL.FTZ R13, R14, R13 ;  /* 0x0000000d0e0d7220 */ /* 0x000fe20000410000 */
[----:B------:R-:W-:Y:S01]  /*4c10*/  FFMA.FTZ R110, R103, R108, -R110 ;  /* 0x0000006c676e7223 */ /* 0x000fe2000001086e */
[----:B------:R-:W-:-:S02]  /*4c20*/  HADD2.F32 R108, -RZ, R97.H0_H0 ;  /* 0x20000061ff6c7230 */ /* 0x000fc40000004100 */
[-C--:B------:R-:W-:Y:S01]  /*4c30*/  FFMA.FTZ R14, R14, R39.reuse, -R34 ;  /* 0x000000270e0e7223 */ /* 0x080fe20000010822 */
        /* <DEDUP_REMOVED lines=15> */
[-C--:B------:R-:W-:Y:S01]  /*4d30*/  F2FP.F16.E4M3.UNPACK_B R34, R38.reuse.H1 ;  /* 0x00000026ff22723e */ /* 0x080fe200030006ff */
        /* <DEDUP_REMOVED lines=9> */
[----:B------:R-:W-:Y:S01]  /*4dd0*/  F2FP.F16.E4M3.UNPACK_B R36, R42.H1 ;  /* 0x0000002aff24723e */ /* 0x000fe200030006ff */
[--C-:B------:R-:W-:Y:S01]  /*4de0*/  HADD2.F32 R114, -RZ, R33.reuse.H0_H0 ;  /* 0x20000021ff727230 */ /* 0x100fe20000004100 */
[-C--:B------:R-:W-:Y:S01]  /*4df0*/  F2FP.F16.E4M3.UNPACK_B R40, R99.reuse.H1 ;  /* 0x00000063ff28723e */ /* 0x080fe200030006ff */
[----:B------:R-:W-:Y:S01]  /*4e00*/  HADD2.F32 R33, -RZ, R33.H1_H1 ;  /* 0x30000021ff217230 */ /* 0x000fe20000004100 */
[----:B------:R-:W-:Y:S01]  /*4e10*/  F2FP.F16.E4M3.UNPACK_B R98, R98 ;  /* 0x00000062ff62723e */ /* 0x000fe200020006ff */
[----:B------:R-:W-:Y:S01]  /*4e20*/  HADD2.F32 R39, -RZ, R36.H0_H0 ;  /* 0x20000024ff277230 */ /* 0x000fe20000004100 */
[----:B------:R-:W-:Y:S01]  /*4e30*/  F2FP.F16.E4M3.UNPACK_B R42, R42 ;  /* 0x0000002aff2a723e */ /* 0x000fe200020006ff */
[----:B------:R-:W-:Y:S01]  /*4e40*/  HADD2.F32 R97, -RZ, R40.H0_H0 ;  /* 0x20000028ff617230 */ /* 0x000fe20000004100 */
[----:B------:R-:W-:Y:S01]  /*4e50*/  F2FP.F16.E4M3.UNPACK_B R99, R99 ;  /* 0x00000063ff63723e */ /* 0x000fe200020006ff */
[----:B------:R-:W-:-:S02]  /*4e60*/  HADD2.F32 R36, -RZ, R36.H1_H1 ;  /* 0x30000024ff247230 */ /* 0x000fc40000004100 */
[-C--:B------:R-:W-:Y:S01]  /*4e70*/  FMUL.FTZ R110, R39, R114.reuse ;  /* 0x00000072276e7220 */ /* 0x080fe20000410000 */
[C---:B------:R-:W-:Y:S01]  /*4e80*/  FMUL.FTZ R114, R96.reuse, R114 ;  /* 0x0000007260727220 */ /* 0x040fe20000410000 */
[----:B------:R-:W-:Y:S01]  /*4e90*/  HADD2.F32 R115, -RZ, R38.H1_H1 ;  /* 0x30000026ff737230 */ /* 0x000fe20000004100 */
[----:B------:R-:W-:Y:S01]  /*4ea0*/  F2FP.SATFINITE.E4M3.F32.PACK_AB_MERGE_C R12, R105, R113, R35 ;  /* 0x00000071690c723e */ /* 0x000fe20004807023 */
[-C--:B------:R-:W-:Y:S01]  /*4eb0*/  FFMA.FTZ R110, R96, R97.reuse, -R110 ;  /* 0x00000061606e7223 */ /* 0x080fe2000001086e */
[----:B------:R-:W-:Y:S01]  /*4ec0*/  FFMA.FTZ R114, R39, R97, R114 ;  /* 0x0000006127727223 */ /* 0x000fe20000010072 */
[----:B------:R-:W-:Y:S02]  /*4ed0*/  HADD2.F32 R39, -RZ, R40.H1_H1 ;  /* 0x30000028ff277230 */ /* 0x000fe40000004100 */
[-C--:B------:R-:W-:Y:S01]  /*4ee0*/  FMUL.FTZ R97, R36, R33.reuse ;  /* 0x0000002124617220 */ /* 0x080fe20000410000 */
[C---:B------:R-:W-:Y:S01]  /*4ef0*/  FMUL.FTZ R33, R34.reuse, R33 ;  /* 0x0000002122217220 */ /* 0x040fe20000410000 */
[----:B------:R-:W-:Y:S01]  /*4f00*/  HADD2.F32 R40, -RZ, R38.H0_H0 ;  /* 0x20000026ff287230 */ /* 0x000fe20000004100 */
[----:B------:R-:W-:Y:S01]  /*4f10*/  F2FP.SATFINITE.E4M3.F32.PACK_AB_MERGE_C R43, R15, R104, R43 ;  /* 0x000000680f2b723e */ /* 0x000fe2000480702b */
[-C--:B------:R-:W-:Y:S01]  /*4f20*/  FFMA.FTZ R34, R34, R39.reuse, -R97 ;  /* 0x0000002722227223 */ /* 0x080fe20000010861 */
[----:B------:R-:W-:Y:S01]  /*4f30*/  FFMA.FTZ R33, R36, R39, R33 ;  /* 0x0000002724217223 */ /* 0x000fe20000010021 */
[----:B------:R-:W-:-:S02]  /*4f40*/  HADD2.F32 R97, -RZ, R98.H0_H0 ;  /* 0x20000062ff617230 */ /* 0x000fc40000004100 */
[----:B------:R-:W-:Y:S01]  /*4f50*/  HADD2.F32 R36, -RZ, R42.H0_H0 ;  /* 0x2000002aff247230 */ /* 0x000fe20000004100 */
[----:B------:R-:W-:Y:S01]  /*4f60*/  F2FP.SATFINITE.E4M3.F32.PACK_AB_MERGE_C R34, R34, R110, RZ ;  /* 0x0000006e2222723e */ /* 0x000fe200048070ff */
[----:B------:R-:W-:Y:S01]  /*4f70*/  HADD2.F32 R39, -RZ, R99.H0_H0 ;  /* 0x20000063ff277230 */ /* 0x000fe20000004100 */
[----:B------:R-:W-:Y:S01]  /*4f80*/  F2FP.SATFINITE.E4M3.F32.PACK_AB_MERGE_C R33, R33, R114, RZ ;  /* 0x000000722121723e */ /* 0x000fe200048070ff */
[----:B------:R-:W-:Y:S02]  /*4f90*/  HADD2.F32 R98, -RZ, R98.H1_H1 ;  /* 0x30000062ff627230 */ /* 0x000fe40000004100 */
[-C--:B------:R-:W-:Y:S01]  /*4fa0*/  FMUL.FTZ R96, R36, R97.reuse ;  /* 0x0000006124607220 */ /* 0x080fe20000410000 */
[----:B------:R-:W-:-:S03]  /*4fb0*/  FMUL.FTZ R97, R40, R97 ;  /* 0x0000006128617220 */ /* 0x000fc60000410000 */
[-C--:B------:R-:W-:Y:S01]  /*4fc0*/  FFMA.FTZ R96, R40, R39.reuse, -R96 ;  /* 0x0000002728607223 */ /* 0x080fe20000010860 */
[----:B------:R-:W-:Y:S01]  /*4fd0*/  FFMA.FTZ R97, R36, R39, R97 ;  /* 0x0000002724617223 */ /* 0x000fe20000010061 */
[----:B------:R-:W-:Y:S01]  /*4fe0*/  HADD2.F32 R39, -RZ, R42.H1_H1 ;  /* 0x3000002aff277230 */ /* 0x000fe20000004100 */
[----:B------:R-:W-:Y:S01]  /*4ff0*/  F2FP.SATFINITE.E4M3.F32.PACK_AB_MERGE_C R40, R14, R108, R13 ;  /* 0x0000006c0e28723e */ /* 0x000fe2000480700d */
[----:B------:R-:W-:Y:S01]  /*5000*/  HADD2.F32 R36, -RZ, R99.H1_H1 ;  /* 0x30000063ff247230 */ /* 0x000fe20000004100 */
[----:B------:R-:W-:Y:S02]  /*5010*/  F2FP.SATFINITE.E4M3.F32.PACK_AB_MERGE_C R14, R41, R109, RZ ;  /* 0x0000006d290e723e */ /* 0x000fe400048070ff */
[-C--:B------:R-:W-:Y:S01]  /*5020*/  FMUL.FTZ R38, R39, R98.reuse ;  /* 0x0000006227267220 */ /* 0x080fe20000410000 */
[----:B------:R-:W-:Y:S01]  /*5030*/  FMUL.FTZ R98, R115, R98 ;  /* 0x0000006273627220 */ /* 0x000fe20000410000 */
[----:B------:R-:W-:Y:S02]  /*5040*/  F2FP.SATFINITE.E4M3.F32.PACK_AB_MERGE_C R41, R37, R111, R14 ;  /* 0x0000006f2529723e */ /* 0x000fe4000480700e */
[-C--:B------:R-:W-:Y:S01]  /*5050*/  FFMA.FTZ R115, R115, R36.reuse, -R38 ;  /* 0x0000002473737223 */ /* 0x080fe20000010826 */
[----:B------:R-:W-:Y:S01]  /*5060*/  FFMA.FTZ R36, R39, R36, R98 ;  /* 0x0000002427247223 */ /* 0x000fe20000010062 */
[----:B------:R-:W-:-:S02]  /*5070*/  F2FP.SATFINITE.E4M3.F32.PACK_AB_MERGE_C R39, R32, R107, R106 ;  /* 0x0000006b2027723e */ /* 0x000fc4000480706a */
[----:B------:R-:W-:Y:S02]  /*5080*/  MOV R37, R12 ;  /* 0x0000000c00257202 */ /* 0x000fe40000000f00 */
[----:B------:R-:W-:Y:S01]  /*5090*/  F2FP.SATFINITE.E4M3.F32.PACK_AB_MERGE_C R42, R36, R97, R33 ;  /* 0x00000061242a723e */ /* 0x000fe20004807021 */
[----:B------:R-:W-:Y:S01]  /*50a0*/  IMAD.MOV.U32 R36, RZ, RZ, R103 ;  /* 0x000000ffff247224 */ /* 0x000fe200078e0067 */
[----:B------:R-:W-:-:S07]  /*50b0*/  F2FP.SATFINITE.E4M3.F32.PACK_AB_MERGE_C R38, R115, R96, R34 ;  /* 0x000000607326723e */ /* 0x000fce0004807022 */
.L_x_8810:
[----:B------:R-:W-:Y:S05]  /*50c0*/  BSYNC B2 ;  /* 0x0000000000027941 */ /* 0x000fea0003800000 */
.L_x_8809:
        /* <DEDUP_REMOVED lines=9> */
.L_x_8808:
[----:B------:R-:W-:Y:S05]  /*5160*/  BSYNC B1 ;  /* 0x0000000000017941 */ /* 0x000fea0003800000 */
.L_x_8807:
[----:B------:R-:W-:-:S13]  /*5170*/  ISETP.NE.AND P4, PT, R45, RZ, PT ;  /* 0x000000ff2d00720c */ /* 0x000fda0003f85270 */
[----:B------:R-:W-:Y:S05]  /*5180*/  @!P4 BRA `(.L_x_8791) ;  /* 0x000000100040c947 */ /* 0x000fea0003800000 */
[----:B0-----:R-:W2:Y:S01]  /*5190*/  LDL R14, [R1+0x14] ;  /* 0x00001400010e7983 */ /* 0x001ea20000100800 */
[----:B------:R-:W-:Y:S01]  /*51a0*/  ISETP.NE.AND P5, PT, R82, RZ, PT ;  /* 0x000000ff5200720c */ /* 0x000fe20003fa5270 */
[----:B------:R-:W-:Y:S01]  /*51b0*/  BSSY B1, `(.L_x_8811) ;  /* 0x00000ed000017945 */ /* 0x000fe20003800000 */
[----:B------:R-:W-:Y:S02]  /*51c0*/  SHF.R.U32.HI R15, RZ, 0x3, R156 ;  /* 0x00000003ff0f7819 */ /* 0x000fe4000001169c */
[----:B------:R-:W-:Y:S02]  /*51d0*/  SEL R95, R61, R95, !P5 ;  /* 0x0000005f3d5f7207 */ /* 0x000fe40006800000 */
[----:B------:R-:W-:Y:S02]  /*51e0*/  IADD3 R37, P4, P5, R58, R78, R7 ;  /* 0x0000004e3a257210 */ /* 0x000fe40007d9e007 */
[----:B------:R-:W-:Y:S02]  /*51f0*/  SHF.R.S32.HI R12, RZ, 0x1f, R95 ;  /* 0x0000001fff0c7819 */ /* 0x000fe4000001145f */
[----:B------:R-:W-:-:S02]  /*5200*/  IADD3.X R38, R75, R94, R3, P4, P5 ;  /* 0x0000005e4b267210 */ /* 0x000fc400027ea403 */
[----:B------:R-:W-:Y:S02]  /*5210*/  LEA.HI R12, R12, R95, RZ, 0x5 ;  /* 0x0000005f0c0c7211 */ /* 0x000fe400078f28ff */
[----:B------:R-:W-:Y:S02]  /*5220*/  ISETP.GE.AND P5, PT, R81, R87, PT ;  /* 0x000000575100720c */ /* 0x000fe40003fa6270 */
[----:B------:R-:W-:Y:S02]  /*5230*/  SHF.R.S32.HI R13, RZ, 0x5, R12 ;  /* 0x00000005ff0d7819 */ /* 0x000fe4000001140c */
[----:B------:R-:W-:Y:S02]  /*5240*/  IADD3 R36, P4, R37, R76, RZ ;  /* 0x0000004c25247210 */ /* 0x000fe40007f9e0ff */
[----:B------:R-:W-:-:S03]  /*5250*/  LEA.HI.SX32 R13, R72, R13, 0x1c ;  /* 0x0000000d480d7211 */ /* 0x000fc600078fe2ff */
[----:B------:R-:W-:Y:S01]  /*5260*/  IMAD.X R37, R38, 0x1, R77, P4 ;  /* 0x0000000126257824 */ /* 0x000fe200020e064d */
[C---:B------:R-:W-:Y:S01]  /*5270*/  LEA.HI R12, R13.reuse, R13, RZ, 0x1 ;  /* 0x0000000d0d0c7211 */ /* 0x040fe200078f08ff */
[----:B------:R-:W-:-:S04]  /*5280*/  IMAD.SHL.U32 R39, R13, 0x10, RZ ;  /* 0x000000100d277824 */ /* 0x000fc800078e00ff */
[----:B------:R-:W-:Y:S01]  /*5290*/  IMAD.SHL.U32 R13, R12, 0x800, RZ ;  /* 0x000008000c0d7824 */ /* 0x000fe200078e00ff */
[----:B------:R-:W-:-:S04]  /*52a0*/  LOP3.LUT R12, R156, 0x10, R39, 0xf8, !PT ;  /* 0x000000109c0c7812 */ /* 0x000fc800078ef827 */
        /* <DEDUP_REMOVED lines=11> */
[----:B------:R-:W-:Y:S02]  /*5360*/  SHF.R.U32.HI R97, RZ, 0x18, R9 ;  /* 0x00000018ff617819 */ /* 0x000fe40000011609 */
[----:B------:R-:W-:Y:S02]  /*5370*/  LOP3.LUT R38, R9, 0xff, RZ, 0xc0, !PT ;  /* 0x000000ff09267812 */ /* 0x000fe400078ec0ff */
[--C-:B------:R-:W-:Y:S02]  /*5380*/  SHF.R.U32.HI R95, RZ, 0x18, R11.reuse ;  /* 0x00000018ff5f7819 */ /* 0x100fe4000001160b */
[----:B------:R-:W-:Y:S02]  /*5390*/  LOP3.LUT R40, R11, 0xff, RZ, 0xc0, !PT ;  /* 0x000000ff0b287812 */ /* 0x000fe400078ec0ff */
[----:B------:R-:W-:-:S02]  /*53a0*/  SHF.R.U32.HI R30, RZ, 0x8, R11 ;  /* 0x00000008ff1e7819 */ /* 0x000fc4000001160b */
[----:B------:R-:W-:Y:S02]  /*53b0*/  SHF.R.U32.HI R8, RZ, 0x10, R11 ;  /* 0x00000010ff087819 */ /* 0x000fe4000001160b */
[----:B------:R-:W-:Y:S02]  /*53c0*/  SHF.R.U32.HI R10, RZ, 0x10, R9 ;  /* 0x00000010ff0a7819 */ /* 0x000fe40000011609 */
[--C-:B------:R-:W-:Y:S02]  /*53d0*/  SHF.R.U32.HI R87, RZ, 0x8, R31.reuse ;  /* 0x00000008ff577819 */ /* 0x100fe4000001161f */
[----:B------:R-:W-:Y:S01]  /*53e0*/  LOP3.LUT R28, R31, 0xff0000ff, RZ, 0xc0, !PT ;  /* 0xff0000ff1f1c7812 */ /* 0x000fe200078ec0ff */
[----:B------:R-:W-:Y:S01]  /*53f0*/  IMAD.U32 R10, R10, 0x10000, RZ ;  /* 0x000100000a0a7824 */ /* 0x000fe200078e00ff */
[----:B------:R-:W-:Y:S01]  /*5400*/  SHF.R.U32.HI R11, RZ, 0x10, R31 ;  /* 0x00000010ff0b7819 */ /* 0x000fe2000001161f */
[----:B------:R-:W-:Y:S01]  /*5410*/  IMAD.SHL.U32 R31, R96, 0x100, RZ ;  /* 0x00000100601f7824 */ /* 0x000fe200078e00ff */
[----:B------:R-:W-:-:S02]  /*5420*/  SHF.R.U32.HI R43, RZ, 0x8, R29 ;  /* 0x00000008ff2b7819 */ /* 0x000fc4000001161d */
[--C-:B------:R-:W-:Y:S02]  /*5430*/  SHF.R.U32.HI R42, RZ, 0x18, R29.reuse ;  /* 0x00000018ff2a7819 */ /* 0x100fe4000001161d */
[----:B------:R-:W-:Y:S01]  /*5440*/  LOP3.LUT R41, R29, 0xff, RZ, 0xc0, !PT ;  /* 0x000000ff1d297812 */ /* 0x000fe200078ec0ff */
[----:B------:R-:W-:Y:S01]  /*5450*/  IMAD.SHL.U32 R43, R43, 0x100, RZ ;  /* 0x000001002b2b7824 */ /* 0x000fe200078e00ff */
[----:B------:R-:W-:Y:S02]  /*5460*/  PRMT R38, R97, 0x654, R38 ;  /* 0x0000065461267816 */ /* 0x000fe40000000026 */
[----:B------:R-:W-:Y:S01]  /*5470*/  SHF.R.U32.HI R9, RZ, 0x10, R29 ;  /* 0x00000010ff097819 */ /* 0x000fe2000001161d */
[----:B0-----:R-:W-:Y:S01]  /*5480*/  IMAD.MOV.U32 R29, RZ, RZ, R12 ;  /* 0x000000ffff1d7224 */ /* 0x001fe200078e000c */
[----:B------:R-:W-:Y:S01]  /*5490*/  PRMT R12, R42, 0x654, R41 ;  /* 0x000006542a0c7816 */ /* 0x000fe20000000029 */
[----:B------:R-:W-:Y:S01]  /*54a0*/  IMAD.SHL.U32 R41, R30, 0x100, RZ ;  /* 0x000001001e297824 */ /* 0x000fe200078e00ff */
[----:B------:R-:W-:Y:S01]  /*54b0*/  LOP3.LUT R31, R38, 0xff00, R31, 0xf8, !PT ;  /* 0x0000ff00261f7812 */ /* 0x000fe200078ef81f */
[----:B------:R-:W-:Y:S01]  /*54c0*/  IMAD.U32 R9, R9, 0x10000, RZ ;  /* 0x0001000009097824 */ /* 0x000fe200078e00ff */
[----:B------:R-:W-:-:S02]  /*54d0*/  PRMT R40, R95, 0x654, R40 ;  /* 0x000006545f287816 */ /* 0x000fc40000000028 */
[----:B------:R-:W-:Y:S01]  /*54e0*/  LOP3.LUT R10, R31, 0xff0000, R10, 0xf8, !PT ;  /* 0x00ff00001f0a7812 */ /* 0x000fe200078ef80a */
[----:B------:R-:W-:Y:S01]  /*54f0*/  IMAD.U32 R31, R8, 0x10000, RZ ;  /* 0x00010000081f7824 */ /* 0x000fe200078e00ff */
[----:B------:R-:W-:Y:S02]  /*5500*/  LOP3.LUT R42, R12, 0xff00, R43, 0xf8, !PT ;  /* 0x0000ff000c2a7812 */ /* 0x000fe400078ef82b */
[----:B------:R-:W-:Y:S02]  /*5510*/  SHF.L.U32 R87, R87, 0x8, RZ ;  /* 0x0000000857577819 */ /* 0x000fe400000006ff */
[----:B------:R-:W-:Y:S02]  /*5520*/  LOP3.LUT R40, R40, 0xff00, R41, 0xf8, !PT ;  /* 0x0000ff0028287812 */ /* 0x000fe400078ef829 */
[----:B------:R-:W-:Y:S02]  /*5530*/  F2FP.F16.E4M3.UNPACK_B R43, R89.H1 ;  /* 0x00000059ff2b723e */ /* 0x000fe400030006ff */
[----:B--2---:R-:W-:-:S02]  /*5540*/  F2FP.F16.E4M3.UNPACK_B R38, R32.H1 ;  /* 0x00000020ff26723e */ /* 0x004fc400030006ff */
        /* <DEDUP_REMOVED lines=8> */
[----:B------:R-:W-:Y:S02]  /*55d0*/  IMAD.U32 R40, R11, 0x10000, RZ ;  /* 0x000100000b287824 */ /* 0x000fe400078e00ff */
[----:B------:R-:W-:Y:S01]  /*55e0*/  FMUL.FTZ R97, R28, R87 ;  /* 0x000000571c617220 */ /* 0x000fe20000410000 */
        /* <DEDUP_REMOVED lines=15> */
[----:B------:R-:W-:Y:S02]  /*56e0*/  HADD2.F32 R43, -RZ, R91.H0_H0 ;  /* 0x2000005bff2b7230 */ /* 0x000fe40000004100 */
[----:B------:R-:W-:Y:S01]  /*56f0*/  FMUL.FTZ R96, R41, R40 ;  /* 0x0000002829607220 */ /* 0x000fe20000410000 */
[----:B------:R-:W-:Y:S02]  /*5700*/  HADD2.F32 R40, -RZ, R32.H0_H0 ;  /* 0x20000020ff287230 */ /* 0x000fe40000004100 */
[----:B------:R-:W-:Y:S02]  /*5710*/  HADD2.F32 R30, -RZ, R38.H0_H0 ;  /* 0x20000026ff1e7230 */ /* 0x000fe40000004100 */
[-C--:B------:R-:W-:Y:S01]  /*5720*/  FFMA.FTZ R29, R31, R42.reuse, -R96 ;  /* 0x0000002a1f1d7223 */ /* 0x080fe20000010860 */
        /* <DEDUP_REMOVED lines=23> */
[----:B------:R-:W-:Y:S01]  /*58a0*/  HADD2.F32 R42, -RZ, R42.H1_H1 ;  /* 0x3000002aff2a7230 */ /* 0x000fe20000004100 */
[----:B------:R-:W-:Y:S01]  /*58b0*/  F2FP.F16.E4M3.UNPACK_B R14, R14 ;  /* 0x0000000eff0e723e */ /* 0x000fe200020006ff */
[----:B------:R-:W-:Y:S02]  /*58c0*/  HADD2.F32 R87, -RZ, R38.H1_H1 ;  /* 0x30000026ff577230 */ /* 0x000fe40000004100 */
[----:B------:R-:W-:Y:S01]  /*58d0*/  FMUL.FTZ R96, R40, R96 ;  /* 0x0000006028607220 */ /* 0x000fe20000410000 */
[----:B------:R-:W-:-:S02]  /*58e0*/  HADD2.F32 R91, -RZ, R95.H0_H0 ;  /* 0x2000005fff5b7230 */ /* 0x000fc40000004100 */
[-C--:B------:R-:W-:Y:S01]  /*58f0*/  FMUL.FTZ R98, R42, R97.reuse ;  /* 0x000000612a627220 */ /* 0x080fe20000410000 */
[----:B------:R-:W-:Y:S02]  /*5900*/  HADD2.F32 R95, -RZ, R95.H1_H1 ;  /* 0x3000005fff5f7230 */ /* 0x000fe40000004100 */
[----:B------:R-:W-:Y:S01]  /*5910*/  FMUL.FTZ R97, R87, R97 ;  /* 0x0000006157617220 */ /* 0x000fe20000410000 */
[----:B------:R-:W-:Y:S01]  /*5920*/  F2FP.F16.E4M3.UNPACK_B R92, R92 ;  /* 0x0000005cff5c723e */ /* 0x000fe200020006ff */
[-C--:B------:R-:W-:Y:S01]  /*5930*/  FFMA.FTZ R38, R40, R91.reuse, -R99 ;  /* 0x0000005b28267223 */ /* 0x080fe20000010863 */
[----:B------:R-:W-:Y:S01]  /*5940*/  FFMA.FTZ R40, R89, R91, R96 ;  /* 0x0000005b59287223 */ /* 0x000fe20000010060 */
[-C--:B------:R-:W-:Y:S01]  /*5950*/  FFMA.FTZ R89, R42, R95.reuse, R97 ;  /* 0x0000005f2a597223 */ /* 0x080fe20000010061 */
[----:B------:R-:W-:Y:S01]  /*5960*/  F2FP.F16.E4M3.UNPACK_B R42, R34 ;  /* 0x00000022ff2a723e */ /* 0x000fe200020006ff */
[--C-:B------:R-:W-:Y:S02]  /*5970*/  HADD2.F32 R97, -RZ, R90.reuse.H0_H0 ;  /* 0x2000005aff617230 */ /* 0x100fe40000004100 */
[----:B------:R-:W-:Y:S01]  /*5980*/  FFMA.FTZ R87, R87, R95, -R98 ;  /* 0x0000005f57577223 */ /* 0x000fe20000010862 */
[----:B------:R-:W-:Y:S01]  /*5990*/  HADD2.F32 R99, -RZ, R90.H1_H1 ;  /* 0x3000005aff637230 */ /* 0x000fe20000004100 */
[----:B------:R-:W-:Y:S01]  /*59a0*/  F2FP.SATFINITE.E4M3.F32.PACK_AB_MERGE_C R12, R29, R12, RZ ;  /* 0x0000000c1d0c723e */ /* 0x000fe200048070ff */
[--C-:B------:R-:W-:Y:S01]  /*59b0*/  HADD2.F32 R90, -RZ, R42.reuse.H0_H0 ;  /* 0x2000002aff5a7230 */ /* 0x100fe20000004100 */
[----:B------:R-:W-:Y:S01]  /*59c0*/  F2FP.SATFINITE.E4M3.F32.PACK_AB_MERGE_C R29, R31, R28, RZ ;  /* 0x0000001c1f1d723e */ /* 0x000fe200048070ff */
[----:B------:R-:W-:Y:S01]  /*59d0*/  HADD2.F32 R42, -RZ, R42.H1_H1 ;  /* 0x3000002aff2a7230 */ /* 0x000fe20000004100 */
[----:B------:R-:W-:Y:S01]  /*59e0*/  F2FP.SATFINITE.E4M3.F32.PACK_AB_MERGE_C R12, R43, R30, R12 ;  /* 0x0000001e2b0c723e */ /* 0x000fe2000480700c */
[----:B------:R-:W-:-:S02]  /*59f0*/  HADD2.F32 R34, -RZ, R14.H0_H0 ;  /* 0x2000000eff227230 */ /* 0x000fc40000004100 */
[----:B------:R-:W-:Y:S01]  /*5a00*/  FMUL.FTZ R101, R90, R97 ;  /* 0x000000615a657220 */ /* 0x000fe20000410000 */
[----:B------:R-:W-:Y:S02]  /*5a10*/  HADD2.F32 R14, -RZ, R14.H1_H1 ;  /* 0x3000000eff0e7230 */ /* 0x000fe40000004100 */
[----:B------:R-:W-:Y:S01]  /*5a20*/  FMUL.FTZ R103, R42, R99 ;  /* 0x000000632a677220 */ /* 0x000fe20000410000 */
[--C-:B------:R-:W-:Y:S02]  /*5a30*/  HADD2.F32 R91, -RZ, R92.reuse.H0_H0 ;  /* 0x2000005cff5b7230 */ /* 0x100fe40000004100 */
[----:B------:R-:W-:Y:S01]  /*5a40*/  FMUL.FTZ R97, R34, R97 ;  /* 0x0000006122617220 */ /* 0x000fe20000410000 */
[----:B------:R-:W-:Y:S02]  /*5a50*/  HADD2.F32 R95, -RZ, R92.H1_H1 ;  /* 0x3000005cff5f7230 */ /* 0x000fe40000004100 */
[----:B------:R-:W-:Y:S01]  /*5a60*/  FMUL.FTZ R99, R14, R99 ;  /* 0x000000630e637220 */ /* 0x000fe20000410000 */
[----:B------:R-:W-:Y:S01]  /*5a70*/  F2FP.SATFINITE.E4M3.F32.PACK_AB_MERGE_C R32, R41, R32, R29 ;  /* 0x000000202920723e */ /* 0x000fe2000480701d */
[----:B------:R-:W-:Y:S01]  /*5a80*/  FFMA.FTZ R101, R34, R91, -R101 ;  /* 0x0000005b22657223 */ /* 0x000fe20000010865 */
[----:B------:R-:W-:Y:S01]  /*5a90*/  F2FP.SATFINITE.E4M3.F32.PACK_AB_MERGE_C R28, R87, R38, RZ ;  /* 0x00000026571c723e */ /* 0x000fe200048070ff */
[----:B------:R-:W-:Y:S01]  /*5aa0*/  FFMA.FTZ R14, R14, R95, -R103 ;  /* 0x0000005f0e0e7223 */ /* 0x000fe20000010867 */
[----:B------:R-:W-:Y:S01]  /*5ab0*/  F2FP.F16.E4M3.UNPACK_B R31, R33 ;  /* 0x00000021ff1f723e */ /* 0x000fe200020006ff */
[----:B------:R-:W-:Y:S01]  /*5ac0*/  FFMA.FTZ R34, R90, R91, R97 ;  /* 0x0000005b5a227223 */ /* 0x000fe20000010061 */
[----:B------:R-:W-:Y:S01]  /*5ad0*/  F2FP.F16.E4M3.UNPACK_B R30, R11 ;  /* 0x0000000bff1e723e */ /* 0x000fe200020006ff */
[----:B------:R-:W-:Y:S01]  /*5ae0*/  FFMA.FTZ R99, R42, R95, R99 ;  /* 0x0000005f2a637223 */ /* 0x000fe20000010063 */
[----:B------:R-:W-:Y:S01]  /*5af0*/  F2FP.F16.E4M3.UNPACK_B R29, R13 ;  /* 0x0000000dff1d723e */ /* 0x000fe200020006ff */
[----:B------:R-:W-:Y:S01]  /*5b00*/  HADD2.F32 R38, -RZ, R31.H0_H0 ;  /* 0x2000001fff267230 */ /* 0x000fe20000004100 */
[----:B------:R-:W-:Y:S01]  /*5b10*/  F2FP.SATFINITE.E4M3.F32.PACK_AB_MERGE_C R40, R89, R40, RZ ;  /* 0x000000285928723e */ /* 0x000fe200048070ff */
[----:B------:R-:W-:Y:S01]  /*5b20*/  HADD2.F32 R87, -RZ, R30.H0_H0 ;  /* 0x2000001eff577230 */ /* 0x000fe20000004100 */
[----:B------:R-:W-:Y:S01]  /*5b30*/  F2FP.SATFINITE.E4M3.F32.PACK_AB_MERGE_C R14, R14, R101, R28 ;  /* 0x000000650e0e723e */ /* 0x000fe2000480701c */
[----:B------:R-:W-:Y:S01]  /*5b40*/  HADD2.F32 R28, -RZ, R29.H0_H0 ;  /* 0x2000001dff1c7230 */ /* 0x000fe20000004100 */
[----:B------:R-:W-:-:S02]  /*5b50*/  F2FP.F16.E4M3.UNPACK_B R41, R10 ;  /* 0x0000000aff29723e */ /* 0x000fc400020006ff */
[----:B------:R-:W-:Y:S01]  /*5b60*/  F2FP.SATFINITE.E4M3.F32.PACK_AB_MERGE_C R34, R99, R34, R40 ;  /* 0x000000226322723e */ /* 0x000fe20004807028 */
[----:B------:R-:W-:Y:S02]  /*5b70*/  HADD2.F32 R40, -RZ, R31.H1_H1 ;  /* 0x3000001fff287230 */ /* 0x000fe40000004100 */
        /* <DEDUP_REMOVED lines=18> */
[-C--:B------:R-:W-:Y:S01]  /*5ca0*/  F2FP.F16.E4M3.UNPACK_B R95, R9.reuse ;  /* 0x00000009ff5f723e */ /* 0x080fe200020006ff */
[----:B------:R-:W-:Y:S01]  /*5cb0*/  HADD2.F32 R11, -RZ, R31.H0_H0 ;  /* 0x2000001fff0b7230 */ /* 0x000fe20000004100 */
[----:B------:R-:W-:Y:S01]  /*5cc0*/  F2FP.F16.E4M3.UNPACK_B R96, R9.H1 ;  /* 0x00000009ff60723e */ /* 0x000fe200030006ff */
[----:B------:R-:W-:-:S02]  /*5cd0*/  HADD2.F32 R40, -RZ, R33.H1_H1 ;  /* 0x30000021ff287230 */ /* 0x000fc40000004100 */
[-C--:B------:R-:W-:Y:S01]  /*5ce0*/  FMUL.FTZ R90, R38, R41.reuse ;  /* 0x00000029265a7220 */ /* 0x080fe20000410000 */
[----:B------:R-:W-:Y:S02]  /*5cf0*/  HADD2.F32 R43, -RZ, R42.H1_H1 ;  /* 0x3000002aff2b7230 */ /* 0x000fe40000004100 */
[----:B------:R-:W-:Y:S01]  /*5d00*/  FMUL.FTZ R41, R11, R41 ;  /* 0x000000290b297220 */ /* 0x000fe20000410000 */
[----:B------:R-:W-:Y:S01]  /*5d10*/  HADD2.F32 R31, -RZ, R31.H1_H1 ;  /* 0x3000001fff1f7230 */ /* 0x000fe20000004100 */
[----:B------:R-:W-:Y:S01]  /*5d20*/  F2FP.F16.E4M3.UNPACK_B R89, R8 ;  /* 0x00000008ff59723e */ /* 0x000fe200020006ff */
[--C-:B------:R-:W-:Y:S02]  /*5d30*/  HADD2.F32 R33, -RZ, R10.reuse.H0_H0 ;  /* 0x2000000aff217230 */ /* 0x100fe40000004100 */
[-C--:B------:R-:W-:Y:S01]  /*5d40*/  FMUL.FTZ R92, R40, R43.reuse ;  /* 0x0000002b285c7220 */ /* 0x080fe20000410000 */
[----:B------:R-:W-:Y:S02]  /*5d50*/  HADD2.F32 R42, -RZ, R10.H1_H1 ;  /* 0x3000000aff2a7230 */ /* 0x000fe40000004100 */
[----:B------:R-:W-:Y:S01]  /*5d60*/  FMUL.FTZ R43, R31, R43 ;  /* 0x0000002b1f2b7220 */ /* 0x000fe20000410000 */
[----:B------:R-:W-:-:S02]  /*5d70*/  HADD2.F32 R9, -RZ, R96.H0_H0 ;  /* 0x20000060ff097230 */ /* 0x000fc40000004100 */
[-C--:B------:R-:W-:Y:S01]  /*5d80*/  FFMA.FTZ R10, R11, R33.reuse, -R90 ;  /* 0x000000210b0a7223 */ /* 0x080fe2000001085a */
[----:B------:R-:W-:Y:S01]  /*5d90*/  FFMA.FTZ R11, R38, R33, R41 ;  /* 0x00000021260b7223 */ /* 0x000fe20000010029 */
        /* <DEDUP_REMOVED lines=17> */
[----:B------:R-:W-:Y:S01]  /*5eb0*/  FMUL.FTZ R100, R35, R8 ;  /* 0x0000000823647220 */ /* 0x000fe20000410000 */
[----:B------:R-:W-:Y:S02]  /*5ec0*/  HADD2.F32 R42, -RZ, R42.H1_H1 ;  /* 0x3000002aff2a7230 */ /* 0x000fe40000004100 */
[-C--:B------:R-:W-:Y:S01]  /*5ed0*/  FMUL.FTZ R102, R40, R9.reuse ;  /* 0x0000000928667220 */ /* 0x080fe20000410000 */
[----:B------:R-:W-:Y:S02]  /*5ee0*/  HADD2.F32 R96, -RZ, R96.H1_H1 ;  /* 0x30000060ff607230 */ /* 0x000fe40000004100 */
[----:B------:R-:W-:Y:S01]  /*5ef0*/  FMUL.FTZ R97, R87, R9 ;  /* 0x0000000957617220 */ /* 0x000fe20000410000 */
[----:B------:R-:W-:Y:S02]  /*5f00*/  HADD2.F32 R15, -RZ, R15.H1_H1 ;  /* 0x3000000fff0f7230 */ /* 0x000fe40000004100 */
[----:B------:R-:W-:Y:S01]  /*5f10*/  FFMA.FTZ R8, R35, R92, -R98 ;  /* 0x0000005c23087223 */ /* 0x000fe20000010862 */
[----:B------:R-:W-:-:S02]  /*5f20*/  HADD2.F32 R91, -RZ, R90.H0_H0 ;  /* 0x2000005aff5b7230 */ /* 0x000fc40000004100 */
        /* <DEDUP_REMOVED lines=8> */
[----:B------:R-:W-:Y:S01]  /*5fb0*/  FMUL.FTZ R96, R41, R92 ;  /* 0x0000005c29607220 */ /* 0x000fe20000410000 */
[----:B------:R-:W-:Y:S02]  /*5fc0*/  HADD2.F32 R40, -RZ, R89.H1_H1 ;  /* 0x30000059ff287230 */ /* 0x000fe40000004100 */
[----:B------:R-:W-:Y:S01]  /*5fd0*/  FFMA.FTZ R98, R15, R90, -R98 ;  /* 0x0000005a0f627223 */ /* 0x000fe20000010862 */
[----:B------:R-:W-:Y:S01]  /*5fe0*/  FFMA.FTZ R102, R87, R91, R102 ;  /* 0x0000005b57667223 */ /* 0x000fe20000010066 */
[C---:B------:R-:W-:Y:S01]  /*5ff0*/  FMUL.FTZ R92, R33.reuse, R92 ;  /* 0x0000005c215c7220 */ /* 0x040fe20000410000 */
[----:B------:R-:W-:Y:S01]  /*6000*/  FFMA.FTZ R35, R42, R90, R35 ;  /* 0x0000005a2a237223 */ /* 0x000fe20000010023 */
[-C--:B------:R-:W-:Y:S01]  /*6010*/  FFMA.FTZ R33, R33, R40.reuse, -R96 ;  /* 0x0000002821217223 */ /* 0x080fe20000010860 */
[----:B------:R-:W-:Y:S01]  /*6020*/  F2FP.SATFINITE.E4M3.F32.PACK_AB_MERGE_C R97, R98, R97, RZ ;  /* 0x000000616261723e */ /* 0x000fe200048070ff */
[----:B------:R-:W-:Y:S02]  /*6030*/  FFMA.FTZ R92, R41, R40, R92 ;  /* 0x00000028295c7223 */ /* 0x000fe4000001005c */
[----:B------:R-:W-:-:S02]  /*6040*/  F2FP.SATFINITE.E4M3.F32.PACK_AB_MERGE_C R35, R35, R102, RZ ;  /* 0x000000662323723e */ /* 0x000fc400048070ff */
[----:B------:R-:W-:Y:S02]  /*6050*/  F2FP.SATFINITE.E4M3.F32.PACK_AB_MERGE_C R15, R33, R8, R97 ;  /* 0x00000008210f723e */ /* 0x000fe40004807061 */
[----:B------:R-:W-:Y:S02]  /*6060*/  F2FP.SATFINITE.E4M3.F32.PACK_AB_MERGE_C R33, R30, R29, R11 ;  /* 0x0000001d1e21723e */ /* 0x000fe4000480700b */
[----:B------:R-:W-:-:S07]  /*6070*/  F2FP.SATFINITE.E4M3.F32.PACK_AB_MERGE_C R35, R92, R9, R35 ;  /* 0x000000095c23723e */ /* 0x000fce0004807023 */
.L_x_8812:
[----:B------:R-:W-:Y:S05]  /*6080*/  BSYNC B1 ;  /* 0x0000000000017941 */ /* 0x000fea0003800000 */
.L_x_8811:
[----:B0-----:R4:W-:Y:S01]  /*6090*/  STG.E.128 desc[UR42][R36.64], R12 ;  /* 0x0000000c24007986 */ /* 0x0019e2000c101d2a */
[----:B------:R-:W-:-:S13]  /*60a0*/  ISETP.GE.AND P4, PT, R39, R93, PT ;  /* 0x0000005d2700720c */ /* 0x000fda0003f86270 */
[----:B------:R-:W-:Y:S05]  /*60b0*/  @P4 BRA `(.L_x_8791) ;  /* 0x0000000000744947 */ /* 0x000fea0003800000 */
[--C-:B------:R-:W-:Y:S02]  /*60c0*/  IADD3 R79, P4, P5, R58, R78, R39.reuse ;  /* 0x0000004e3a4f7210 */ /* 0x100fe40007d9e027 */
[----:B------:R-:W-:-:S04]  /*60d0*/  SHF.R.S32.HI R39, RZ, 0x1f, R39 ;  /* 0x0000001fff277819 */ /* 0x000fc80000011427 */
[----:B------:R-:W-:Y:S02]  /*60e0*/  IADD3.X R94, R75, R94, R39, P4, P5 ;  /* 0x0000005e4b5e7210 */ /* 0x000fe400027ea427 */
[----:B------:R-:W-:-:S05]  /*60f0*/  IADD3 R76, P4, R79, R76, RZ ;  /* 0x0000004c4f4c7210 */ /* 0x000fca0007f9e0ff */
[----:B------:R-:W-:-:S05]  /*6100*/  IMAD.X R77, R94, 0x1, R77, P4 ;  /* 0x000000015e4d7824 */ /* 0x000fca00020e064d */
[----:B--2---:R0:W-:Y:S01]  /*6110*/  STG.E.128 desc[UR42][R76.64], R32 ;  /* 0x000000204c007986 */ /* 0x0041e2000c101d2a */
[----:B------:R-:W-:Y:S05]  /*6120*/  BRA `(.L_x_8791) ;  /* 0x0000000000587947 */ /* 0x000fea0003800000 */
.L_x_8784:
[----:B------:R-:W-:-:S06]  /*6130*/  UISETP.NE.AND UP0, UPT, UR36, 0x3, UPT ;  /* 0x000000032400788c */ /* 0x000fcc000bf05270 */
[----:B------:R-:W-:-:S13]  /*6140*/  PLOP3.LUT P3, PT, PT, PT, UP0, 0x80, 0x0 ;  /* 0x000000000000781c */ /* 0x000fda0003f6f008 */
[----:B------:R-:W-:Y:S05]  /*6150*/  @!P3 BRA `(.L_x_8813) ;  /* 0x000000000004b947 */ /* 0x000fea0003800000 */
[----:B------:R-:W-:Y:S01]  /*6160*/  BPT.TRAP 0x1 ;  /* 0x000000040000795c */ /* 0x000fe20000300000 */
.L_x_8813:
[----:B------:R-:W-:Y:S01]  /*6170*/  IMAD R83, R17, 0x8, R16 ;  /* 0x0000000811537824 */ /* 0x000fe200078e0210 */
[----:B------:R-:W-:Y:S01]  /*6180*/  SHF.L.U32 R86, R23, 0x1f, RZ ;  /* 0x0000001f17567819 */ /* 0x000fe200000006ff */
[----:B------:R-:W-:Y:S01]  /*6190*/  IMAD R85, R2, -0x80, R27 ;  /* 0xffffff8002557824 */ /* 0x000fe200078e021b */
[----:B------:R-:W-:Y:S02]  /*61a0*/  BSSY B1, `(.L_x_8814) ;  /* 0x0000005000017945 */ /* 0x000fe40003800000 */
[----:B------:R-:W0:Y:S02]  /*61b0*/  SYNCS.PHASECHK.TRANS64.TRYWAIT P5, [R83+URZ+0x19c90], R86 ;  /* 0x019c9056530075a7 */ /* 0x000e2400080a017f */
[----:B------:R-:W-:-:S04]  /*61c0*/  VIMNMX R85, R85, 0x80, PT ;  /* 0x0000008055557848 */ /* 0x000fc80003fe0100 */
[----:B------:R-:W-:Y:S01]  /*61d0*/  ISETP.GE.AND P4, PT, R22, R85, PT ;  /* 0x000000551600720c */ /* 0x000fe20003f86270 */
[----:B0-----:R-:W-:-:S12]  /*61e0*/  @!P5 BRA `(.L_x_8815) ;  /* 0x000001340020d947 */ /* 0x001fd80003800000 */
.L_x_9032:
[----:B------:R-:W-:Y:S05]  /*61f0*/  BSYNC B1 ;  /* 0x0000000000017941 */ /* 0x000fea0003800000 */
.L_x_8814:
[----:B------:R-:W-:Y:S05]  /*6200*/  @P4 BRA `(.L_x_8791) ;  /* 0x0000000000204947 */ /* 0x000fea0003800000 */
[----:B------:R-:W-:Y:S01]  /*6210*/  ISETP.NE.AND P4, PT, R60, RZ, PT ;  /* 0x000000ff3c00720c */ /* 0x000fe20003f85270 */
[----:B------:R-:W1:Y:S01]  /*6220*/  @!P1 LDS.128 R8, [R84+0x15800] ;  /* 0x0158000054089984 */ /* 0x000e620000000c00 */
[----:B------:R-:W-:-:S11]  /*6230*/  ISETP.NE.AND P5, PT, R45, RZ, PT ;  /* 0x000000ff2d00720c */ /* 0x000fd60003fa5270 */
[----:B------:R-:W2:Y:S04]  /*6240*/  @P4 LDS.128 R12, [R84+0x13800] ;  /* 0x01380000540c4984 */ /* 0x000ea80000000c00 */
[----:B------:R-:W3:Y:S04]  /*6250*/  @P5 LDS.128 R28, [R84+0x14800] ;  /* 0x01480000541c5984 */ /* 0x000ee80000000c00 */
[----:B-1----:R1:W-:Y:S04]  /*6260*/  @!P1 STG.E.128 desc[UR42][R32.64+0x40], R8 ;  /* 0x0000400820009986 */ /* 0x0023e8000c101d2a */
[----:B--2---:R1:W-:Y:S04]  /*6270*/  @P4 STG.E.128 desc[UR42][R32.64], R12 ;  /* 0x0000000c20004986 */ /* 0x0043e8000c101d2a */
[----:B---3--:R1:W-:Y:S02]  /*6280*/  @P5 STG.E.128 desc[UR42][R32.64+0x20], R28 ;  /* 0x0000201c20005986 */ /* 0x0083e4000c101d2a */
.L_x_8791:
[----:B------:R-:W-:Y:S05]  /*6290*/  BSYNC B0 ;  /* 0x0000000000007941 */ /* 0x000fea0003800000 */
.L_x_8783:
[----:B-123--:R-:W1:Y:S01]  /*62a0*/  S2R R8, SR_TID.X ;  /* 0x0000000000087919 */ /* 0x00ee620000002100 */
        /* <DEDUP_REMOVED lines=16> */
.L_x_8817:
[----:B------:R-:W-:Y:S05]  /*63b0*/  BSYNC B0 ;  /* 0x0000000000007941 */ /* 0x000fea0003800000 */
.L_x_8816:
[----:B------:R-:W2:Y:S01]  /*63c0*/  SYNCS.PHASECHK.TRANS64.TRYWAIT P5, [R83+URZ+0x19cb0], R86 ;  /* 0x019cb056530075a7 */ /* 0x000ea200080a017f */
[----:B------:R-:W-:Y:S01]  /*63d0*/  BSSY B0, `(.L_x_8818) ;  /* 0x0000003000007945 */ /* 0x000fe20003800000 */
[----:B------:R-:W-:-:S03]  /*63e0*/  ISETP.GE.AND P3, PT, R22, R85, PT ;  /* 0x000000551600720c */ /* 0x000fc60003f66270 */
[----:B--2---:R-:W-:Y:S10]  /*63f0*/  @!P5 BRA `(.L_x_8819) ;  /* 0x0000013000b0d947 */ /* 0x004ff40003800000 */
.L_x_9033:
[----:B------:R-:W-:Y:S05]  /*6400*/  BSYNC B0 ;  /* 0x0000000000007941 */ /* 0x000fea0003800000 */
.L_x_8818:
[----:B------:R-:W-:Y:S04]  /*6410*/  BSSY B0, `(.L_x_8820) ;  /* 0x0000016000007945 */ /* 0x000fe80003800000 */
[----:B------:R-:W-:Y:S05]  /*6420*/  @P3 BRA `(.L_x_8821) ;  /* 0x0000000000503947 */ /* 0x000fea0003800000 */
[----:B------:R-:W-:Y:S01]  /*6430*/  ULDC UR8, c[0x0][0x2f4] ;  /* 0x0000bd0000087ab9 */ /* 0x000fe20000000800 */
[----:B0---4-:R-:W-:Y:S01]  /*6440*/  IMAD.WIDE R12, R2, 0x80, R46 ;  /* 0x00000080020c7825 */ /* 0x011fe200078e022e */
[----:B------:R-:W-:Y:S01]  /*6450*/  ISETP.GE.AND P5, PT, R18, UR8, PT ;  /* 0x0000000812007c0c */ /* 0x000fe2000bfa6270 */
[----:B------:R-:W-:Y:S01]  /*6460*/  ULDC.64 UR4, c[0x0][0x328] ;  /* 0x0000ca0000047ab9 */ /* 0x000fe20000000a00 */
[----:B------:R-:W-:Y:S01]  /*6470*/  ULDC.64 UR6, c[0x0][0x318] ;  /* 0x0000c60000067ab9 */ /* 0x000fe20000000a00 */
[----:B------:R-:W-:Y:S02]  /*6480*/  IMAD.MOV.U32 R14, RZ, RZ, R56 ;  /* 0x000000ffff0e7224 */ /* 0x000fe400078e0038 */
[----:B------:R-:W-:Y:S02]  /*6490*/  IMAD.MOV.U32 R15, RZ, RZ, R0 ;  /* 0x000000ffff0f7224 */ /* 0x000fe400078e0000 */
[----:B------:R-:W-:Y:S02]  /*64a0*/  IMAD R13, R13, UR4, RZ ;  /* 0x000000040d0d7c24 */ /* 0x000fe4000f8e02ff */
[----:B------:R-:W-:-:S04]  /*64b0*/  IMAD.WIDE.U32 R14, R12, UR4, R14 ;  /* 0x000000040c0e7c25 */ /* 0x000fc8000f8e000e */
[----:B-1----:R-:W0:Y:S01]  /*64c0*/  @!P5 LDS.128 R8, [R84+0x9000] ;  /* 0x009000005408d984 */ /* 0x002e220000000c00 */
[----:B------:R-:W-:Y:S01]  /*64d0*/  IMAD R13, R12, UR5, R13 ;  /* 0x000000050c0d7c24 */ /* 0x000fe2000f8e020d */
[----:B------:R-:W-:-:S04]  /*64e0*/  IADD3 R28, P3, R14, UR6, RZ ;  /* 0x000000060e1c7c10 */ /* 0x000fc8000ff7e0ff */
[----:B------:R-:W-:Y:S02]  /*64f0*/  IADD3.X R29, R15, UR7, R13, P3, !PT ;  /* 0x000000070f1d7c10 */ /* 0x000fe40009ffe40d */
[----:B------:R-:W-:-:S03]  /*6500*/  ISETP.GE.AND P3, PT, R81, UR8, PT ;  /* 0x0000000851007c0c */ /* 0x000fc6000bf66270 */
[----:B0-----:R-:W-:Y:S01]  /*6510*/  @!P5 STG.E.128 desc[UR42][R28.64], R8 ;  /* 0x000000081c00d986 */ /* 0x001fe2000c101d2a */
[----:B------:R-:W-:-:S09]  /*6520*/  ISETP.GE.AND P5, PT, R65, UR8, PT ;  /* 0x0000000841007c0c */ /* 0x000fd2000bfa6270 */
[----:B------:R-:W0:Y:S04]  /*6530*/  @!P3 LDS.128 R8, [R84+0xa000] ;  /* 0x00a000005408b984 */ /* 0x000e280000000c00 */
[----:B------:R-:W1:Y:S04]  /*6540*/  @!P5 LDS.128 R12, [R84+0xb000] ;  /* 0x00b00000540cd984 */ /* 0x000e680000000c00 */
[----:B0-----:R3:W-:Y:S04]  /*6550*/  @!P3 STG.E.128 desc[UR42][R28.64+0x20], R8 ;  /* 0x000020081c00b986 */ /* 0x0017e8000c101d2a */
[----:B-1----:R3:W-:Y:S02]  /*6560*/  @!P5 STG.E.128 desc[UR42][R28.64+0x40], R12 ;  /* 0x0000400c1c00d986 */ /* 0x0027e4000c101d2a */
.L_x_8821:
[----:B------:R-:W-:Y:S05]  /*6570*/  BSYNC B0 ;  /* 0x0000000000007941 */ /* 0x000fea0003800000 */
.L_x_8820:
[----:B------:R-:W-:Y:S01]  /*6580*/  @!PT LDS RZ, [RZ] ;  /* 0x00000000fffff984 */ /* 0x000fe20000000800 */
[----:B------:R-:W-:Y:S01]  /*6590*/  @!PT LDS RZ, [RZ] ;  /* 0x00000000fffff984 */ /* 0x000fe20000000800 */
[----:B------:R-:W-:Y:S01]  /*65a0*/  @!PT LDS RZ, [RZ] ;  /* 0x00000000fffff984 */ /* 0x000fe20000000800 */
[----:B------:R-:W-:Y:S01]  /*65b0*/  @!PT LDS RZ, [RZ] ;  /* 0x00000000fffff984 */ /* 0x000fe20000000800 */
[----:B------:R5:W-:Y:S06]  /*65c0*/  MEMBAR.ALL.CTA ;  /* 0x0000000000007992 */ /* 0x000bec0000008000 */
[----:B-----5:R-:W5:Y:S01]  /*65d0*/  FENCE.VIEW.ASYNC.S ;  /* 0x00000000000073c6 */ /* 0x020f620000000000 */
[----:B0-2---:R-:W-:Y:S01]  /*65e0*/  @!P4 VIADD R83, R83, 0x19cc0 ;  /* 0x00019cc05353c836 */ /* 0x005fe20000000000 */
[----:B-----5:R0:W-:Y:S04]  /*65f0*/  BAR.SYNC.DEFER_BLOCKING R62, 0x80 ;  /* 0x0002003e0000751d */ /* 0x0201e80000010000 */
[----:B------:R-:W-:Y:S01]  /*6600*/  @!P4 PRMT R83, RZ, 0x654, R83 ;  /* 0x00000654ff53c816 */ /* 0x000fe20000000053 */
[----:B------:R-:W-:Y:S01]  /*6610*/  VIADD R17, R17, 0x1 ;  /* 0x0000000111117836 */ /* 0x000fe20000000000 */
[----:B------:R-:W-:-:S02]  /*6620*/  PLOP3.LUT P3, PT, PT, PT, PT, 0x8, 0x0 ;  /* 0x000000000000781c */ /* 0x000fc40003f6e170 */
[----:B------:R0:W-:Y:S02]  /*6630*/  @!P4 SYNCS.ARRIVE.TRANS64.RED.A1T0 RZ, [R83+URZ], RZ ;  /* 0x000000ff53ffc9a7 */ /* 0x0001e4000810043f */
[----:B------:R-:W-:-:S04]  /*6640*/  ISETP.NE.AND P4, PT, R17, 0x2, PT ;  /* 0x000000021100780c */ /* 0x000fc80003f85270 */
[----:B-1-3--:R-:W-:Y:S02]  /*6650*/  SEL R8, RZ, 0x1, P4 ;  /* 0x00000001ff087807 */ /* 0x00afe40002000000 */
[----:B------:R-:W-:Y:S02]  /*6660*/  SEL R17, R17, RZ, P4 ;  /* 0x000000ff11117207 */ /* 0x000fe40002000000 */
[----:B------:R-:W-:Y:S01]  /*6670*/  LOP3.LUT R23, R23, R8, RZ, 0x3c, !PT ;  /* 0x0000000817177212 */ /* 0x000fe200078e3cff */
[----:B0-----:R-:W-:Y:S06]  /*6680*/  @P2 BRA `(.L_x_8822) ;  /* 0xffffffbc00202947 */ /* 0x001fec000383ffff */
.L_x_8778:
[----:B------:R-:W-:Y:S01]  /*6690*/  BSSY B0, `(.L_x_8823) ;  /* 0x0000021000007945 */ /* 0x000fe20003800000 */
[----:B------:R-:W-:Y:S01]  /*66a0*/  ISETP.GE.AND P1, PT, R88, 0x1, PT ;  /* 0x000000015800780c */ /* 0x000fe20003f26270 */
[----:B------:R-:W-:Y:S01]  /*66b0*/  IMAD.MOV.U32 R2, RZ, RZ, RZ ;  /* 0x000000ffff027224 */ /* 0x000fe200078e00ff */
[----:B------:R-:W-:Y:S01]  /*66c0*/  PLOP3.LUT P0, PT, PT, PT, PT, 0x80, 0x0 ;  /* 0x000000000000781c */ /* 0x000fe20003f0f070 */
[----:B------:R-:W-:Y:S01]  /*66d0*/  IMAD.MOV.U32 R135, RZ, RZ, RZ ;  /* 0x000000ffff877224 */ /* 0x000fe200078e00ff */
[----:B------:R-:W-:Y:S02]  /*66e0*/  MOV R0, RZ ;  /* 0x000000ff00007202 */ /* 0x000fe40000000f00 */
[----:B------:R-:W-:Y:S02]  /*66f0*/  CS2R R38, SRZ ;  /* 0x0000000000267805 */ /* 0x000fe4000001ff00 */
[----:B------:R-:W-:Y:S02]  /*6700*/  CS2R R30, SRZ ;  /* 0x00000000001e7805 */ /* 0x000fe4000001ff00 */
[----:B------:R-:W-:-:S02]  /*6710*/  CS2R R20, SRZ ;  /* 0x0000000000147805 */ /* 0x000fc4000001ff00 */
[----:B----4-:R-:W-:Y:S02]  /*6720*/  CS2R R36, SRZ ;  /* 0x0000000000247805 */ /* 0x010fe4000001ff00 */
        /* <DEDUP_REMOVED lines=17> */
[----:B------:R-:W-:Y:S01]  /*6840*/  CS2R R6, SRZ ;  /* 0x0000000000067805 */ /* 0x000fe2000001ff00 */
[----:B------:R-:W-:-:S02]  /*6850*/  IMAD.MOV.U32 R58, RZ, RZ, RZ ;  /* 0x000000ffff3a7224 */ /* 0x000fc400078e00ff */
[----:B------:R-:W-:Y:S01]  /*6860*/  IMAD.MOV.U32 R60, RZ, RZ, RZ ;  /* 0x000000ffff3c7224 */ /* 0x000fe200078e00ff */
[----:B------:R-:W-:Y:S06]  /*6870*/  @P3 BRA `(.L_x_8824) ;  /* 0x0000000000083947 */ /* 0x000fec0003800000 */
[----:B------:R-:W0:Y:S02]  /*6880*/  FENCE.VIEW.ASYNC.G ;  /* 0x00000000000073c6 */ /* 0x000e240000000100 */
[----:B0-----:R-:W-:Y:S06]  /*6890*/  BAR.ARV 0xc, 0x200 ;  /* 0x0308000000007b1d */ /* 0x001fec0000002000 */
.L_x_8824:
[----:B------:R-:W-:Y:S05]  /*68a0*/  BSYNC B0 ;  /* 0x0000000000007941 */ /* 0x000fea0003800000 */
.L_x_8823:
[----:B------:R-:W-:Y:S02]  /*68b0*/  IMAD.MOV.U32 R32, RZ, RZ, RZ ;  /* 0x000000ffff207224 */ /* 0x000fe400078e00ff */
[----:B------:R-:W-:Y:S01]  /*68c0*/  IMAD.MOV.U32 R3, RZ, RZ, RZ ;  /* 0x000000ffff037224 */ /* 0x000fe200078e00ff */
[----:B------:R-:W-:Y:S06]  /*68d0*/  @!P1 BRA `(.L_x_8825) ;  /* 0x000000a000449947 */ /* 0x000fec0003800000 */
[----:B------:R-:W0:Y:S01]  /*68e0*/  S2R R4, SR_TID.X ;  /* 0x0000000000047919 */ /* 0x000e220000002100 */
[----:B------:R-:W-:Y:S01]  /*68f0*/  VIADD R30, R16, 0xf000 ;  /* 0x0000f000101e7836 */ /* 0x000fe20000000000 */
[----:B------:R-:W-:Y:S04]  /*6900*/  BSSY B6, `(.L_x_8826) ;  /* 0x000001e000067945 */ /* 0x000fe80003800000 */
[----:B------:R-:W-:Y:S01]  /*6910*/  LOP3.LUT P0, RZ, R30, 0x3ff, RZ, 0xc0, !PT ;  /* 0x000003ff1eff7812 */ /* 0x000fe2000780c0ff */
[----:B0-----:R-:W-:-:S05]  /*6920*/  VIADD R5, R4, 0xffffff80 ;  /* 0xffffff8004057836 */ /* 0x001fca0000000000 */
[----:B------:R-:W-:-:S04]  /*6930*/  SHF.R.S32.HI R4, RZ, 0x1f, R5 ;  /* 0x0000001fff047819 */ /* 0x000fc80000011405 */
[----:B------:R-:W-:-:S04]  /*6940*/  LEA.HI R4, R4, R5, RZ, 0x7 ;  /* 0x0000000504047211 */ /* 0x000fc800078f38ff */
[----:B------:R-:W-:-:S05]  /*6950*/  SHF.R.S32.HI R4, RZ, 0x7, R4 ;  /* 0x00000007ff047819 */ /* 0x000fca0000011404 */
[----:B------:R-:W0:Y:S02]  /*6960*/  SHFL.IDX PT, R0, R4, RZ, 0x1f ;  /* 0x00001fff04007589 */ /* 0x000e2400000e0000 */
[----:B0-----:R-:W-:-:S05]  /*6970*/  IMAD.HI R2, R0, 0x55555556, RZ ;  /* 0x5555555600027827 */ /* 0x001fca00078e02ff */
[----:B------:R-:W-:-:S05]  /*6980*/  LEA.HI R3, R2, R2, RZ, 0x1 ;  /* 0x0000000202037211 */ /* 0x000fca00078f08ff */
[----:B------:R-:W-:-:S04]  /*6990*/  IMAD R3, R3, -0x3, R0 ;  /* 0xfffffffd03037824 */ /* 0x000fc800078e0200 */
        /* <DEDUP_REMOVED lines=20> */
.L_x_8827:
[----:B------:R-:W-:Y:S05]  /*6ae0*/  BSYNC B6 ;  /* 0x0000000000067941 */ /* 0x000fea0003800000 */
.L_x_8826:
        /* <DEDUP_REMOVED lines=36> */
[----:B------:R-:W-:Y:S02]  /*6d30*/  @P1 LEA.HI.X R9, R6, UR7, R3, 0x2, P3 ;  /* 0x0000000706091c11 */ /* 0x000fe400098f1403 */
[----:B------:R-:W-:-:S03]  /*6d40*/  MOV R3, 0x3f800000 ;  /* 0x3f80000000037802 */ /* 0x000fc60000000f00 */
        /* <DEDUP_REMOVED lines=8> */
[----:B--2---:R-:W-:-:S04]  /*6dd0*/  LEA.HI R0, R14, R14, RZ, 0x1 ;  /* 0x0000000e0e007211 */ /* 0x004fc800078f08ff */
[----:B------:R-:W-:-:S05]  /*6de0*/  LOP3.LUT R0, R0, 0xfffffffe, RZ, 0xc0, !PT ;  /* 0xfffffffe00007812 */ /* 0x000fca00078ec0ff */
[----:B------:R-:W-:-:S05]  /*6df0*/  IMAD.IADD R0, R14, 0x1, -R0 ;  /* 0x000000010e007824 */ /* 0x000fca00078e0a00 */
[----:B------:R-:W-:-:S04]  /*6e00*/  SHF.L.U32 R3, R0, 0x1f, RZ ;  /* 0x0000001f00037819 */ /* 0x000fc800000006ff */
[----:B------:R0:W1:Y:S03]  /*6e10*/  SYNCS.PHASECHK.TRANS64.TRYWAIT P0, [R16+URZ+0x19c00], R3 ;  /* 0x019c0003100075a7 */ /* 0x000066000800017f */
[----:B-1----:R-:W-:Y:S05]  /*6e20*/  @!P0 NANOSLEEP.SYNCS 0x989680 ;  /* 0x009896800000895d */ /* 0x002fea0003900000 */
[----:B------:R-:W1:Y:S01]  /*6e30*/  @!P0 SYNCS.PHASECHK.TRANS64 P0, [R16+URZ+0x19c00], R3 ;  /* 0x019c0003100085a7 */ /* 0x000e62000800007f */
[----:B------:R-:W-:Y:S04]  /*6e40*/  BSSY B0, `(.L_x_8829) ;  /* 0x0000006000007945 */ /* 0x000fe80003800000 */
[----:B-1----:R-:W-:Y:S05]  /*6e50*/  @P0 BRA `(.L_x_8830) ;  /* 0x0000000000100947 */ /* 0x002fea0003800000 */
.L_x_8831:
[----:B-1----:R1:W2:Y:S02]  /*6e60*/  SYNCS.PHASECHK.TRANS64.TRYWAIT P0, [R16+URZ+0x19c00], R3 ;  /* 0x019c0003100075a7 */ /* 0x0022a4000800017f */
[----:B--2---:R-:W-:Y:S05]  /*6e70*/  @!P0 NANOSLEEP.SYNCS 0x989680 ;  /* 0x009896800000895d */ /* 0x004fea0003900000 */
[----:B------:R-:W2:Y:S02]  /*6e80*/  @!P0 SYNCS.PHASECHK.TRANS64 P0, [R16+URZ+0x19c00], R3 ;  /* 0x019c0003100085a7 */ /* 0x000ea4000800007f */
[----:B--2---:R-:W-:Y:S05]  /*6e90*/  @!P0 BRA `(.L_x_8831) ;  /* 0xfffffffc00f08947 */ /* 0x004fea000383ffff */
.L_x_8830:
[----:B------:R-:W-:Y:S05]  /*6ea0*/  BSYNC B0 ;  /* 0x0000000000007941 */ /* 0x000fea0003800000 */
.L_x_8829:
[----:B------:R-:W-:Y:S05]  /*6eb0*/  BRA `(.L_x_8832) ;  /* 0x00000040008c7947 */ /* 0x000fea0003800000 */
.L_x_8828:
        /* <DEDUP_REMOVED lines=11> */
[----:B0-----:R-:W-:-:S04]  /*6f70*/  IMAD.WIDE.U32 R28, R24, UR4, R28 ;  /* 0x00000004181c7c25 */ /* 0x001fc8000f8e001c */
[----:B-1----:R-:W-:-:S04]  /*6f80*/  IMAD.WIDE.U32 R26, R24, UR6, R26 ;  /* 0x00000006181a7c25 */ /* 0x002fc8000f8e001a */
        /* <DEDUP_REMOVED lines=19> */
.L_x_8834:
[----:B------:R-:W-:Y:S05]  /*70c0*/  BSYNC B6 ;  /* 0x0000000000067941 */ /* 0x000fea0003800000 */
.L_x_8833:
[----:B------:R-:W2:Y:S01]  /*70d0*/  LDL R20, [R1+0x1c] ;  /* 0x00001c0001147983 */ /* 0x000ea20000100800 */
[----:B------:R-:W-:-:S03]  /*70e0*/  ULDC.U8 UR4, c[0x0][0x410] ;  /* 0x0001040000047ab9 */ /* 0x000fc60000000000 */
[----:B------:R-:W3:Y:S01]  /*70f0*/  LDL R38, [R1+0x4] ;  /* 0x0000040001267983 */ /* 0x000ee20000100800 */
[----:B------:R-:W-:Y:S01]  /*7100*/  ISETP.NE.AND P0, PT, RZ, UR4, PT ;  /* 0x00000004ff007c0c */ /* 0x000fe2000bf05270 */
[----:B------:R-:W-:Y:S01]  /*7110*/  BSSY B0, `(.L_x_8835) ;  /* 0x00003f5000007945 */ /* 0x000fe20003800000 */
[----:B--2---:R-:W-:Y:S02]  /*7120*/  IMAD.IADD R20, R16, 0x1, R20 ;  /* 0x0000000110147824 */ /* 0x004fe400078e0214 */
[----:B---3--:R-:W-:-:S09]  /*7130*/  IMAD R6, R38, 0xc0, R22 ;  /* 0x000000c026067824 */ /* 0x008fd200078e0216 */
[----:B------:R-:W-:Y:S05]  /*7140*/  @!P0 BRA `(.L_x_8836) ;  /* 0x0000001800c88947 */ /* 0x000fea0003800000 */
[----:B------:R-:W-:-:S03]  /*7150*/  UMOV UR4, 0xffffffff ;  /* 0xffffffff00047882 */ /* 0x000fc60000000000 */
[----:B------:R-:W-:Y:S05]  /*7160*/  BRA.DIV UR4, `(.L_x_8837) ;  /* 0x0000012604687947 */ /* 0x000fea000b800000 */
[----:B------:R-:W0:Y:S04]  /*7170*/  SHFL.IDX PT, R28, R28, RZ, 0x1e1f ;  /* 0x001e1fff1c1c7589 */ /* 0x000e2800000e0000 */
[----:B------:R1:W2:Y:S04]  /*7180*/  SHFL.IDX PT, R14, R26, RZ, 0x1e1f ;  /* 0x001e1fff1a0e7589 */ /* 0x0002a800000e0000 */
[----:B------:R1:W3:Y:S04]  /*7190*/  SHFL.IDX PT, R0, R24, RZ, 0x1e1f ;  /* 0x001e1fff18007589 */ /* 0x0002e800000e0000 */
[----:B------:R1:W4:Y:S02]  /*71a0*/  SHFL.IDX PT, R3, R30, RZ, 0x1e1f ;  /* 0x001e1fff1e037589 */ /* 0x00032400000e0000 */
.L_x_9039:
[----:B------:R-:W5:Y:S01]  /*71b0*/  LDL R5, [R1+0x34] ;  /* 0x0000340001057983 */ /* 0x000f620000100800 */
[----:B------:R-:W-:Y:S01]  /*71c0*/  ULDC UR4, c[0x0][0x448] ;  /* 0x0001120000047ab9 */ /* 0x000fe20000000800 */
[----:B------:R-:W-:Y:S01]  /*71d0*/  BSSY B1, `(.L_x_8838) ;  /* 0x000002e000017945 */ /* 0x000fe20003800000 */
[----:B------:R-:W-:Y:S01]  /*71e0*/  IMAD R37, R25, UR4, RZ ;  /* 0x0000000419257c24 */ /* 0x000fe2000f8e02ff */
[----:B------:R-:W-:Y:S02]  /*71f0*/  CS2R R8, SRZ ;  /* 0x0000000000087805 */ /* 0x000fe4000001ff00 */
[----:B------:R-:W-:Y:S02]  /*7200*/  CS2R R12, SRZ ;  /* 0x00000000000c7805 */ /* 0x000fe4000001ff00 */
[----:B-1----:R-:W-:Y:S02]  /*7210*/  CS2R R26, SRZ ;  /* 0x00000000001a7805 */ /* 0x002fe4000001ff00 */
[----:B------:R-:W-:-:S02]  /*7220*/  CS2R R10, SRZ ;  /* 0x00000000000a7805 */ /* 0x000fc4000001ff00 */
[----:B------:R-:W-:Y:S02]  /*7230*/  ISETP.GE.AND P0, PT, R6, R37, PT ;  /* 0x000000250600720c */ /* 0x000fe40003f06270 */
[----:B------:R-:W-:Y:S02]  /*7240*/  CS2R R24, SRZ ;  /* 0x0000000000187805 */ /* 0x000fe4000001ff00 */
[----:B------:R-:W-:Y:S02]  /*7250*/  CS2R R30, SRZ ;  /* 0x00000000001e7805 */ /* 0x000fe4000001ff00 */
[----:B-----5:R-:W-:-:S04]  /*7260*/  LEA.HI R4, R5, R5, RZ, 0x1 ;  /* 0x0000000505047211 */ /* 0x020fc800078f08ff */
[----:B------:R-:W-:-:S05]  /*7270*/  LOP3.LUT R4, R4, 0xfffffffe, RZ, 0xc0, !PT ;  /* 0xfffffffe04047812 */ /* 0x000fca00078ec0ff */
[----:B------:R-:W-:-:S05]  /*7280*/  IMAD.IADD R4, R5, 0x1, -R4 ;  /* 0x0000000105047824 */ /* 0x000fca00078e0a04 */
[----:B------:R-:W-:Y:S01]  /*7290*/  SHF.L.U32 R21, R4, 0x1f, RZ ;  /* 0x0000001f04157819 */ /* 0x000fe200000006ff */
[----:B------:R-:W-:Y:S06]  /*72a0*/  @P0 BRA `(.L_x_8839) ;  /* 0x0000000000800947 */ /* 0x000fec0003800000 */
[----:B------:R-:W4:Y:S01]  /*72b0*/  LDL R15, [R1+0x10] ;  /* 0x00001000010f7983 */ /* 0x000f220000100800 */
[----:B------:R-:W-:-:S03]  /*72c0*/  ULDC UR4, c[0x0][0x3f4] ;  /* 0x0000fd0000047ab9 */ /* 0x000fc60000000800 */
[----:B------:R-:W4:Y:S04]  /*72d0*/  LDL R40, [R1+0x58] ;  /* 0x0000580001287983 */ /* 0x000f280000100800 */
[----:B------:R-:W4:Y:S01]  /*72e0*/  LDL R39, [R1+0x54] ;  /* 0x0000540001277983 */ /* 0x000f220000100800 */
[----:B------:R-:W-:Y:S02]  /*72f0*/  ISETP.GE.AND P5, PT, R152, UR4, PT ;  /* 0x0000000498007c0c */ /* 0x000fe4000bfa6270 */
[----:B------:R-:W-:Y:S02]  /*7300*/  CS2R R26, SRZ ;  /* 0x00000000001a7805 */ /* 0x000fe4000001ff00 */
[----:B------:R-:W-:Y:S02]  /*7310*/  ISETP.GE.AND P1, PT, R157, UR4, PT ;  /* 0x000000049d007c0c */ /* 0x000fe4000bf26270 */
[----:B------:R-:W-:-:S02]  /*7320*/  CS2R R30, SRZ ;  /* 0x00000000001e7805 */ /* 0x000fc4000001ff00 */
[----:B------:R-:W-:-:S05]  /*7330*/  CS2R R12, SRZ ;  /* 0x00000000000c7805 */ /* 0x000fca000001ff00 */
[----:B------:R-:W-:Y:S02]  /*7340*/  @!P5 SHF.R.S32.HI R7, RZ, 0x1f, R152 ;  /* 0x0000001fff07d819 */ /* 0x000fe40000011498 */
[C---:B0-----:R-:W-:Y:S02]  /*7350*/  @!P5 IADD3 R4, P2, R152.reuse, R28, RZ ;  /* 0x0000001c9804d210 */ /* 0x041fe40007f5e0ff */
[----:B--2---:R-:W-:Y:S02]  /*7360*/  @!P5 IADD3 R6, P3, R152, R14, RZ ;  /* 0x0000000e9806d210 */ /* 0x004fe40007f7e0ff */
[C---:B------:R-:W-:Y:S01]  /*7370*/  @!P1 IADD3 R32, P4, R157.reuse, R28, RZ ;  /* 0x0000001c9d209210 */ /* 0x040fe20007f9e0ff */
[--C-:B---3--:R-:W-:Y:S01]  /*7380*/  @!P5 IMAD.X R5, R0, 0x1, R7.reuse, P2 ;  /* 0x000000010005d824 */ /* 0x108fe200010e0607 */
[----:B------:R-:W-:Y:S01]  /*7390*/  @!P1 IADD3 R34, P2, R157, R14, RZ ;  /* 0x0000000e9d229210 */ /* 0x000fe20007f5e0ff */
[----:B----4-:R-:W-:Y:S01]  /*73a0*/  @!P5 IMAD.X R7, R3, 0x1, R7, P3 ;  /* 0x000000010307d824 */ /* 0x010fe200018e0607 */
[----:B------:R-:W-:-:S02]  /*73b0*/  CS2R R24, SRZ ;  /* 0x0000000000187805 */ /* 0x000fc4000001ff00 */
[----:B------:R-:W-:Y:S02]  /*73c0*/  CS2R R8, SRZ ;  /* 0x0000000000087805 */ /* 0x000fe4000001ff00 */
[----:B------:R-:W-:Y:S01]  /*73d0*/  CS2R R10, SRZ ;  /* 0x00000000000a7805 */ /* 0x000fe2000001ff00 */
[----:B------:R1:W5:Y:S04]  /*73e0*/  @!P5 LD.E.64 R26, desc[UR42][R4.64] ;  /* 0x0000002a041ad980 */ /* 0x000368000c101b00 */
[----:B------:R1:W5:Y:S01]  /*73f0*/  @!P5 LD.E.64 R30, desc[UR42][R6.64] ;  /* 0x0000002a061ed980 */ /* 0x000362000c101b00 */
[----:B------:R-:W-:Y:S01]  /*7400*/  ISETP.GE.AND P0, PT, R15, UR4, PT ;  /* 0x000000040f007c0c */ /* 0x000fe2000bf06270 */
[--C-:B------:R-:W-:Y:S02]  /*7410*/  @!P1 IMAD.X R33, R0, 0x1, R40.reuse, P4 ;  /* 0x0000000100219824 */ /* 0x100fe400020e0628 */
[----:B------:R-:W-:-:S03]  /*7420*/  @!P1 IMAD.X R35, R3, 0x1, R40, P2 ;  /* 0x0000000103239824 */ /* 0x000fc600010e0628 */
[----:B------:R1:W5:Y:S07]  /*7430*/  @!P1 LD.E.64 R12, desc[UR42][R32.64] ;  /* 0x0000002a200c9980 */ /* 0x00036e000c101b00 */
[C---:B------:R-:W-:Y:S01]  /*7440*/  @!P0 IADD3 R28, P3, R15.reuse, R28, RZ ;  /* 0x0000001c0f1c8210 */ /* 0x040fe20007f7e0ff */
[----:B------:R1:W5:Y:S01]  /*7450*/  @!P1 LD.E.64 R24, desc[UR42][R34.64] ;  /* 0x0000002a22189980 */ /* 0x000362000c101b00 */
[----:B------:R-:W-:-:S03]  /*7460*/  @!P0 IADD3 R14, P4, R15, R14, RZ ;  /* 0x0000000e0f0e8210 */ /* 0x000fc60007f9e0ff */
[--C-:B------:R-:W-:Y:S02]  /*7470*/  @!P0 IMAD.X R29, R0, 0x1, R39.reuse, P3 ;  /* 0x00000001001d8824 */ /* 0x100fe400018e0627 */
[----:B------:R-:W-:-:S03]  /*7480*/  @!P0 IMAD.X R15, R3, 0x1, R39, P4 ;  /* 0x00000001030f8824 */ /* 0x000fc600020e0627 */
[----:B------:R1:W5:Y:S04]  /*7490*/  @!P0 LD.E.64 R8, desc[UR42][R28.64] ;  /* 0x0000002a1c088980 */ /* 0x000368000c101b00 */
[----:B------:R1:W5:Y:S02]  /*74a0*/  @!P0 LD.E.64 R10, desc[UR42][R14.64] ;  /* 0x0000002a0e0a8980 */ /* 0x000364000c101b00 */
.L_x_8839:
[----:B------:R-:W-:Y:S05]  /*74b0*/  BSYNC B1 ;  /* 0x0000000000017941 */ /* 0x000fea0003800000 */
.L_x_8838:
[----:B------:R-:W0:Y:S01]  /*74c0*/  SYNCS.PHASECHK.TRANS64.TRYWAIT P0, [R16+URZ+0x19c00], R21 ;  /* 0x019c0015100075a7 */ /* 0x000e22000800017f */
[----:B---3--:R-:W-:Y:S01]  /*74d0*/  IMAD R0, R38, -0xc0, R37 ;  /* 0xffffff4026007824 */ /* 0x008fe200078e0225 */
[----:B------:R-:W-:Y:S04]  /*74e0*/  BSSY B1, `(.L_x_8840) ;  /* 0x0000004000017945 */ /* 0x000fe80003800000 */
[----:B----4-:R-:W-:-:S04]  /*74f0*/  VIMNMX R3, R0, 0xc0, PT ;  /* 0x000000c000037848 */ /* 0x010fc80003fe0100 */
[----:B------:R-:W-:Y:S01]  /*7500*/  ISETP.GE.AND P1, PT, R22, R3, PT ;  /* 0x000000031600720c */ /* 0x000fe20003f26270 */
[----:B0-----:R-:W-:-:S12]  /*7510*/  @!P0 BRA `(.L_x_8841) ;  /* 0x0000012000ec8947 */ /* 0x001fd80003800000 */
.L_x_9040:
[----:B------:R-:W-:Y:S05]  /*7520*/  BSYNC B1 ;  /* 0x0000000000017941 */ /* 0x000fea0003800000 */
.L_x_8840:
[----:B------:R-:W-:Y:S05]  /*7530*/  @P1 BRA `(.L_x_8842) ;  /* 0x0000003800c81947 */ /* 0x000fea0003800000 */
[----:B------:R-:W3:Y:S01]  /*7540*/  LDL R3, [R1+0x10] ;  /* 0x0000100001037983 */ /* 0x000ee20000100800 */
[----:B------:R-:W4:Y:S01]  /*7550*/  LDC R0, c[0x0][0x3f4] ;  /* 0x0000fd00ff007b82 */ /* 0x000f220000000800 */
[----:B------:R-:W-:Y:S01]  /*7560*/  BSSY B1, `(.L_x_8843) ;  /* 0x000007b000017945 */ /* 0x000fe20003800000 */
[-C--:B----4-:R-:W-:Y:S02]  /*7570*/  ISETP.GE.AND P0, PT, R152, R0.reuse, PT ;  /* 0x000000009800720c */ /* 0x090fe40003f06270 */
[-C--:B------:R-:W-:Y:S02]  /*7580*/  ISETP.GE.AND P1, PT, R157, R0.reuse, PT ;  /* 0x000000009d00720c */ /* 0x080fe40003f26270 */
[----:B---3--:R-:W-:-:S09]  /*7590*/  ISETP.GE.AND P2, PT, R3, R0, PT ;  /* 0x000000000300720c */ /* 0x008fd20003f46270 */
[----:B------:R-:W-:Y:S05]  /*75a0*/  @P0 BRA `(.L_x_8844) ;  /* 0x0000000400d80947 */ /* 0x000fea0003800000 */
[----:B-1----:R-:W1:Y:S01]  /*75b0*/  LDS.128 R4, [R20+0xf000] ;  /* 0x00f0000014047984 */ /* 0x002e620000000c00 */
[----:B-----5:R-:W-:Y:S02]  /*75c0*/  SHF.R.U32.HI R15, RZ, 0x8, R27 ;  /* 0x00000008ff0f7819 */ /* 0x020fe4000001161b */
[----:B--2---:R-:W-:Y:S02]  /*75d0*/  LOP3.LUT R14, R27, 0xff, RZ, 0xc0, !PT ;  /* 0x000000ff1b0e7812 */ /* 0x004fe400078ec0ff */
        /* <DEDUP_REMOVED lines=11> */
[----:B0-----:R-:W-:Y:S01]  /*7690*/  LOP3.LUT R21, R15, 0xff, RZ, 0xc0, !PT ;  /* 0x000000ff0f157812 */ /* 0x001fe200078ec0ff */
[----:B------:R-:W-:Y:S01]  /*76a0*/  IMAD.U32 R15, R33, 0x10000, RZ ;  /* 0x00010000210f7824 */ /* 0x000fe200078e00ff */
[----:B------:R-:W-:-:S02]  /*76b0*/  LOP3.LUT R0, R26, 0xff, RZ, 0xc0, !PT ;  /* 0x000000ff1a007812 */ /* 0x000fc400078ec0ff */
[----:B------:R-:W-:Y:S02]  /*76c0*/  LOP3.LUT R3, R3, 0xff, RZ, 0xc0, !PT ;  /* 0x000000ff03037812 */ /* 0x000fe400078ec0ff */
[----:B------:R-:W-:Y:S02]  /*76d0*/  LOP3.LUT R29, R28, 0xff0000, R29, 0xf8, !PT ;  /* 0x00ff00001c1d7812 */ /* 0x000fe400078ef81d */
[----:B------:R-:W-:Y:S02]  /*76e0*/  PRMT R3, R3, 0x7604, R0 ;  /* 0x0000760403037816 */ /* 0x000fe40000000000 */
[----:B------:R-:W-:Y:S02]  /*76f0*/  LOP3.LUT R0, R30, 0xff, RZ, 0xc0, !PT ;  /* 0x000000ff1e007812 */ /* 0x000fe400078ec0ff */
[----:B------:R-:W-:Y:S02]  /*7700*/  LOP3.LUT R15, R14, 0xff0000, R15, 0xf8, !PT ;  /* 0x00ff00000e0f7812 */ /* 0x000fe400078ef80f */
[----:B------:R-:W-:-:S02]  /*7710*/  LOP3.LUT R32, R29, 0xff000000, R31, 0xf8, !PT ;  /* 0xff0000001d207812 */ /* 0x000fc400078ef81f */
[----:B------:R-:W-:Y:S02]  /*7720*/  PRMT R21, R21, 0x7604, R0 ;  /* 0x0000760415157816 */ /* 0x000fe40000000000 */
[----:B------:R-:W-:Y:S02]  /*7730*/  LOP3.LUT R27, R15, 0xff000000, R27, 0xf8, !PT ;  /* 0xff0000000f1b7812 */ /* 0x000fe400078ef81b */
[----:B-1----:R-:W-:Y:S02]  /*7740*/  F2FP.F16.E4M3.UNPACK_B R0, R6.H1 ;  /* 0x00000006ff00723e */ /* 0x002fe400030006ff */
[----:B------:R-:W-:Y:S02]  /*7750*/  F2FP.F16.E4M3.UNPACK_B R33, R32 ;  /* 0x00000020ff21723e */ /* 0x000fe400020006ff */
[----:B------:R-:W-:Y:S01]  /*7760*/  LOP3.LUT R21, R21, 0xff0000, R30, 0xf8, !PT ;  /* 0x00ff000015157812 */ /* 0x000fe200078ef81e */
[--C-:B------:R-:W-:Y:S01]  /*7770*/  HADD2.F32 R15, -RZ, R0.reuse.H1_H1 ;  /* 0x30000000ff0f7230 */ /* 0x100fe20000004100 */
[----:B------:R-:W-:Y:S01]  /*7780*/  F2FP.F16.E4M3.UNPACK_B R29, R27 ;  /* 0x0000001bff1d723e */ /* 0x000fe200020006ff */
[----:B------:R-:W-:Y:S01]  /*7790*/  HADD2.F32 R34, -RZ, R33.H1_H1 ;  /* 0x30000021ff227230 */ /* 0x000fe20000004100 */
[----:B------:R-:W-:Y:S01]  /*77a0*/  LOP3.LUT R3, R3, 0xff0000, R26, 0xf8, !PT ;  /* 0x00ff000003037812 */ /* 0x000fe200078ef81a */
[----:B------:R-:W-:Y:S01]  /*77b0*/  HADD2.F32 R14, -RZ, R0.H0_H0 ;  /* 0x20000000ff0e7230 */ /* 0x000fe20000004100 */
[----:B------:R-:W-:Y:S01]  /*77c0*/  LOP3.LUT R31, R21, 0xff000000, R30, 0xf8, !PT ;  /* 0xff000000151f7812 */ /* 0x000fe200078ef81e */
[----:B------:R-:W-:Y:S01]  /*77d0*/  HADD2.F32 R30, -RZ, R29.H1_H1 ;  /* 0x3000001dff1e7230 */ /* 0x000fe20000004100 */
[----:B------:R-:W-:Y:S01]  /*77e0*/  LOP3.LUT R28, R3, 0xff000000, R26, 0xf8, !PT ;  /* 0xff000000031c7812 */ /* 0x000fe200078ef81a */
[----:B------:R-:W-:Y:S01]  /*77f0*/  FMUL.FTZ R35, R15, R34 ;  /* 0x000000220f237220 */ /* 0x000fe20000410000 */
[----:B------:R-:W-:-:S02]  /*7800*/  F2FP.F16.E4M3.UNPACK_B R3, R6 ;  /* 0x00000006ff03723e */ /* 0x000fc400020006ff */
[-C--:B------:R-:W-:Y:S01]  /*7810*/  FMUL.FTZ R15, R15, R30.reuse ;  /* 0x0000001e0f0f7220 */ /* 0x080fe20000410000 */
[-C--:B------:R-:W-:Y:S01]  /*7820*/  F2FP.F16.E4M3.UNPACK_B R21, R7.reuse ;  /* 0x00000007ff15723e */ /* 0x080fe200020006ff */
[C---:B------:R-:W-:Y:S01]  /*7830*/  FFMA.FTZ R37, R14.reuse, R30, -R35 ;  /* 0x0000001e0e257223 */ /* 0x040fe20000010823 */
[----:B------:R-:W-:Y:S01]  /*7840*/  F2FP.F16.E4M3.UNPACK_B R26, R7.H1 ;  /* 0x00000007ff1a723e */ /* 0x000fe200030006ff */
[----:B------:R-:W-:Y:S01]  /*7850*/  FFMA.FTZ R40, R14, R34, R15 ;  /* 0x000000220e287223 */ /* 0x000fe2000001000f */
[-C--:B------:R-:W-:Y:S01]  /*7860*/  F2FP.F16.E4M3.UNPACK_B R6, R5.reuse ;  /* 0x00000005ff06723e */ /* 0x080fe200020006ff */
[----:B------:R-:W-:Y:S01]  /*7870*/  HADD2.F32 R30, -RZ, R33.H0_H0 ;  /* 0x20000021ff1e7230 */ /* 0x000fe20000004100 */
[----:B------:R-:W-:Y:S01]  /*7880*/  F2FP.F16.E4M3.UNPACK_B R7, R5.H1 ;  /* 0x00000005ff07723e */ /* 0x000fe200030006ff */
        /* <DEDUP_REMOVED lines=13> */
[C---:B------:R-:W-:Y:S01]  /*7960*/  FMUL.FTZ R30, R5.reuse, R34 ;  /* 0x00000022051e7220 */ /* 0x040fe20000410000 */
[----:B------:R-:W-:Y:S02]  /*7970*/  HADD2.F32 R32, -RZ, R32.H1_H1 ;  /* 0x30000020ff207230 */ /* 0x000fe40000004100 */
[----:B------:R-:W-:Y:S01]  /*7980*/  FMUL.FTZ R42, R5, R14 ;  /* 0x0000000e052a7220 */ /* 0x000fe20000410000 */
[--C-:B------:R-:W-:Y:S01]  /*7990*/  HADD2.F32 R3, -RZ, R26.reuse.H1_H1 ;  /* 0x3000001aff037230 */ /* 0x100fe20000004100 */
[----:B------:R-:W-:Y:S01]  /*79a0*/  F2FP.F16.E4M3.UNPACK_B R0, R4 ;  /* 0x00000004ff00723e */ /* 0x000fe200020006ff */
[----:B------:R-:W-:Y:S02]  /*79b0*/  HADD2.F32 R27, -RZ, R27.H1_H1 ;  /* 0x3000001bff1b7230 */ /* 0x000fe40000004100 */
[----:B------:R-:W-:Y:S01]  /*79c0*/  FFMA.FTZ R39, R21, R14, -R30 ;  /* 0x0000000e15277223 */ /* 0x000fe2000001081e */
[----:B------:R-:W-:Y:S02]  /*79d0*/  HADD2.F32 R26, -RZ, R26.H0_H0 ;  /* 0x2000001aff1a7230 */ /* 0x000fe40000004100 */
[C---:B------:R-:W-:Y:S01]  /*79e0*/  FMUL.FTZ R5, R3.reuse, R32 ;  /* 0x0000002003057220 */ /* 0x040fe20000410000 */
[----:B------:R-:W-:Y:S01]  /*79f0*/  F2FP.F16.E4M3.UNPACK_B R15, R31 ;  /* 0x0000001fff0f723e */ /* 0x000fe200020006ff */
[-C--:B------:R-:W-:Y:S01]  /*7a00*/  FMUL.FTZ R3, R3, R27.reuse ;  /* 0x0000001b03037220 */ /* 0x080fe20000410000 */
[----:B------:R-:W-:Y:S01]  /*7a10*/  F2FP.F16.E4M3.UNPACK_B R4, R4.H1 ;  /* 0x00000004ff04723e */ /* 0x000fe200030006ff */
[----:B------:R-:W-:Y:S01]  /*7a20*/  FFMA.FTZ R42, R21, R34, R42 ;  /* 0x00000022152a7223 */ /* 0x000fe2000001002a */
[----:B------:R-:W-:Y:S01]  /*7a30*/  F2FP.F16.E4M3.UNPACK_B R14, R28 ;  /* 0x0000001cff0e723e */ /* 0x000fe200020006ff */
[----:B------:R-:W-:Y:S01]  /*7a40*/  FFMA.FTZ R34, R26, R27, -R5 ;  /* 0x0000001b1a227223 */ /* 0x000fe20000010805 */
[----:B------:R-:W-:-:S02]  /*7a50*/  HADD2.F32 R27, -RZ, R15.H1_H1 ;  /* 0x3000000fff1b7230 */ /* 0x000fc40000004100 */
[----:B------:R-:W-:Y:S01]  /*7a60*/  FFMA.FTZ R41, R26, R32, R3 ;  /* 0x000000201a297223 */ /* 0x000fe20000010003 */
[----:B------:R-:W-:Y:S01]  /*7a70*/  HADD2.F32 R21, -RZ, R15.H0_H0 ;  /* 0x2000000fff157230 */ /* 0x000fe20000004100 */
[----:B------:R-:W-:Y:S01]  /*7a80*/  F2FP.F16.E4M3.UNPACK_B R28, R28.H1 ;  /* 0x0000001cff1c723e */ /* 0x000fe200030006ff */
[----:B------:R-:W-:Y:S01]  /*7a90*/  HADD2.F32 R5, -RZ, R4.H1_H1 ;  /* 0x30000004ff057230 */ /* 0x000fe20000004100 */
[----:B------:R-:W-:Y:S01]  /*7aa0*/  F2FP.F16.E4M3.UNPACK_B R31, R31.H1 ;  /* 0x0000001fff1f723e */ /* 0x000fe200030006ff */
[----:B------:R-:W-:Y:S02]  /*7ab0*/  HADD2.F32 R15, -RZ, R14.H1_H1 ;  /* 0x3000000eff0f7230 */ /* 0x000fe40000004100 */
[----:B------:R-:W-:Y:S02]  /*7ac0*/  HADD2.F32 R3, -RZ, R0.H1_H1 ;  /* 0x30000000ff037230 */ /* 0x000fe40000004100 */
[----:B------:R-:W-:Y:S01]  /*7ad0*/  FMUL.FTZ R29, R5, R27 ;  /* 0x0000001b051d7220 */ /* 0x000fe20000410000 */
[----:B------:R-:W-:-:S02]  /*7ae0*/  HADD2.F32 R4, -RZ, R4.H0_H0 ;  /* 0x20000004ff047230 */ /* 0x000fc40000004100 */
[----:B------:R-:W-:Y:S01]  /*7af0*/  FMUL.FTZ R33, R5, R15 ;  /* 0x0000000f05217220 */ /* 0x000fe20000410000 */
[----:B------:R-:W-:Y:S02]  /*7b00*/  HADD2.F32 R14, -RZ, R14.H0_H0 ;  /* 0x2000000eff0e7230 */ /* 0x000fe40000004100 */
[C---:B------:R-:W-:Y:S01]  /*7b10*/  FMUL.FTZ R5, R3.reuse, R21 ;  /* 0x0000001503057220 */ /* 0x040fe20000410000 */
[----:B------:R-:W-:Y:S02]  /*7b20*/  HADD2.F32 R0, -RZ, R0.H0_H0 ;  /* 0x20000000ff007230 */ /* 0x000fe40000004100 */
[C---:B------:R-:W-:Y:S01]  /*7b30*/  FFMA.FTZ R29, R4.reuse, R15, -R29 ;  /* 0x0000000f041d7223 */ /* 0x040fe2000001081d */
[----:B------:R-:W-:Y:S01]  /*7b40*/  FFMA.FTZ R30, R4, R27, R33 ;  /* 0x0000001b041e7223 */ /* 0x000fe20000010021 */
[-C--:B------:R-:W-:Y:S01]  /*7b50*/  FMUL.FTZ R26, R3, R14.reuse ;  /* 0x0000000e031a7220 */ /* 0x080fe20000410000 */
[----:B------:R-:W-:Y:S02]  /*7b60*/  HADD2.F32 R4, -RZ, R28.H1_H1 ;  /* 0x3000001cff047230 */ /* 0x000fe40000004100 */
[----:B------:R-:W-:Y:S01]  /*7b70*/  FFMA.FTZ R15, R0, R14, -R5 ;  /* 0x0000000e000f7223 */ /* 0x000fe20000010805 */
[----:B------:R-:W-:-:S02]  /*7b80*/  HADD2.F32 R3, -RZ, R7.H1_H1 ;  /* 0x30000007ff037230 */ /* 0x000fc40000004100 */
[----:B------:R-:W-:Y:S01]  /*7b90*/  FFMA.FTZ R26, R0, R21, R26 ;  /* 0x00000015001a7223 */ /* 0x000fe2000001001a */
        /* <DEDUP_REMOVED lines=23> */
.L_x_8844:
[----:B------:R-:W-:Y:S05]  /*7d10*/  BSYNC B1 ;  /* 0x0000000000017941 */ /* 0x000fea0003800000 */
.L_x_8843:
[----:B------:R-:W-:Y:S04]  /*7d20*/  BSSY B1, `(.L_x_8845) ;  /* 0x000007c000017945 */ /* 0x000fe80003800000 */
[----:B------:R-:W-:Y:S05]  /*7d30*/  @P1 BRA `(.L_x_8846) ;  /* 0x0000000400e81947 */ /* 0x000fea0003800000 */
[----:B-1-3--:R-:W1:Y:S01]  /*7d40*/  LDS.128 R4, [R20+0x10800] ;  /* 0x0108000014047984 */ /* 0x00ae620000000c00 */
[----:B-----5:R-:W-:Y:S02]  /*7d50*/  SHF.R.U32.HI R27, RZ, 0x8, R25 ;  /* 0x00000008ff1b7819 */ /* 0x020fe40000011619 */
[----:B--2---:R-:W-:Y:S02]  /*7d60*/  SHF.R.U32.HI R14, RZ, 0x8, R13 ;  /* 0x00000008ff0e7819 */ /* 0x004fe4000001160d */
[----:B0-----:R-:W-:Y:S02]  /*7d70*/  SHF.R.U32.HI R21, RZ, 0x8, R24 ;  /* 0x00000008ff157819 */ /* 0x001fe40000011618 */
        /* <DEDUP_REMOVED lines=27> */
[-C--:B-1----:R-:W-:Y:S02]  /*7f30*/  F2FP.F16.E4M3.UNPACK_B R0, R6.reuse.H1 ;  /* 0x00000006ff00723e */ /* 0x082fe400030006ff */
[----:B------:R-:W-:Y:S02]  /*7f40*/  LOP3.LUT R27, R27, 0xff000000, R24, 0xf8, !PT ;  /* 0xff0000001b1b7812 */ /* 0x000fe400078ef818 */
[----:B------:R-:W-:Y:S01]  /*7f50*/  F2FP.F16.E4M3.UNPACK_B R28, R29 ;  /* 0x0000001dff1c723e */ /* 0x000fe200020006ff */
[----:B------:R-:W-:Y:S01]  /*7f60*/  HADD2.F32 R13, -RZ, R0.H1_H1 ;  /* 0x30000000ff0d7230 */ /* 0x000fe20000004100 */
[----:B------:R-:W-:Y:S02]  /*7f70*/  F2FP.F16.E4M3.UNPACK_B R24, R25 ;  /* 0x00000019ff18723e */ /* 0x000fe400020006ff */
[----:B------:R-:W-:Y:S01]  /*7f80*/  LOP3.LUT R21, R3, 0xff000000, R12, 0xf8, !PT ;  /* 0xff00000003157812 */ /* 0x000fe200078ef80c */
[----:B------:R-:W-:Y:S01]  /*7f90*/  HADD2.F32 R30, -RZ, R28.H1_H1 ;  /* 0x3000001cff1e7230 */ /* 0x000fe20000004100 */
[----:B------:R-:W-:Y:S01]  /*7fa0*/  F2FP.F16.E4M3.UNPACK_B R3, R6 ;  /* 0x00000006ff03723e */ /* 0x000fe200020006ff */
[----:B------:R-:W-:Y:S01]  /*7fb0*/  HADD2.F32 R26, -RZ, R24.H1_H1 ;  /* 0x30000018ff1a7230 */ /* 0x000fe20000004100 */
[-C--:B------:R-:W-:Y:S01]  /*7fc0*/  F2FP.F16.E4M3.UNPACK_B R14, R7.reuse ;  /* 0x00000007ff0e723e */ /* 0x080fe200020006ff */
[----:B------:R-:W-:Y:S01]  /*7fd0*/  HADD2.F32 R12, -RZ, R0.H0_H0 ;  /* 0x20000000ff0c7230 */ /* 0x000fe20000004100 */
[----:B------:R-:W-:Y:S01]  /*7fe0*/  F2FP.F16.E4M3.UNPACK_B R15, R7.H1 ;  /* 0x00000007ff0f723e */ /* 0x000fe200030006ff */
[C---:B------:R-:W-:Y:S01]  /*7ff0*/  FMUL.FTZ R31, R13.reuse, R30 ;  /* 0x0000001e0d1f7220 */ /* 0x040fe20000410000 */
[-C--:B------:R-:W-:Y:S01]  /*8000*/  F2FP.F16.E4M3.UNPACK_B R6, R5.reuse ;  /* 0x00000005ff06723e */ /* 0x080fe200020006ff */
[----:B------:R-:W-:Y:S01]  /*8010*/  FMUL.FTZ R13, R13, R26 ;  /* 0x0000001a0d0d7220 */ /* 0x000fe20000410000 */
[----:B------:R-:W-:Y:S01]  /*8020*/  F2FP.F16.E4M3.UNPACK_B R7, R5.H1 ;  /* 0x00000005ff07723e */ /* 0x000fe200030006ff */
        /* <DEDUP_REMOVED lines=45> */
[----:B------:R-:W-:Y:S01]  /*8300*/  FMUL.FTZ R3, R3, R12 ;  /* 0x0000000c03037220 */ /* 0x000fe20000410000 */
        /* <DEDUP_REMOVED lines=29> */
.L_x_8846:
[----:B------:R-:W-:Y:S05]  /*84e0*/  BSYNC B1 ;  /* 0x0000000000017941 */ /* 0x000fea0003800000 */
.L_x_8845:
[----:B------:R-:W-:Y:S05]  /*84f0*/  @P2 BRA `(.L_x_8842) ;  /* 0x0000002800d82947 */ /* 0x000fea0003800000 */
[----:B-1-34-:R-:W1:Y:S01]  /*8500*/  LDS.128 R4, [R20+0x12000] ;  /* 0x0120000014047984 */ /* 0x01ae620000000c00 */
[----:B-----5:R-:W-:Y:S02]  /*8510*/  SHF.R.U32.HI R13, RZ, 0x8, R9 ;  /* 0x00000008ff0d7819 */ /* 0x020fe40000011609 */
[----:B0-----:R-:W-:Y:S02]  /*8520*/  SHF.R.U32.HI R21, RZ, 0x8, R11 ;  /* 0x00000008ff157819 */ /* 0x001fe4000001160b */
[----:B------:R-:W-:Y:S02]  /*8530*/  LOP3.LUT R12, R9, 0xff, RZ, 0xc0, !PT ;  /* 0x000000ff090c7812 */ /* 0x000fe400078ec0ff */
[----:B------:R-:W-:Y:S02]  /*8540*/  LOP3.LUT R13, R13, 0xff, RZ, 0xc0, !PT ;  /* 0x000000ff0d0d7812 */ /* 0x000fe400078ec0ff */
[----:B--2---:R-:W-:Y:S02]  /*8550*/  LOP3.LUT R14, R11, 0xff, RZ, 0xc0, !PT ;  /* 0x000000ff0b0e7812 */ /* 0x004fe400078ec0ff */
[----:B------:R-:W-:-:S02]  /*8560*/  LOP3.LUT R21, R21, 0xff, RZ, 0xc0, !PT ;  /* 0x000000ff15157812 */ /* 0x000fc400078ec0ff */
[----:B------:R-:W-:Y:S02]  /*8570*/  SHF.R.U32.HI R24, RZ, 0x10, R11 ;  /* 0x00000010ff187819 */ /* 0x000fe4000001160b */
[----:B------:R-:W-:Y:S02]  /*8580*/  PRMT R12, R13, 0x7604, R12 ;  /* 0x000076040d0c7816 */ /* 0x000fe4000000000c */
[----:B------:R-:W-:Y:S02]  /*8590*/  SHF.R.U32.HI R3, RZ, 0x8, R8 ;  /* 0x00000008ff037819 */ /* 0x000fe40000011608 */
[----:B------:R-:W-:Y:S02]  /*85a0*/  SHF.R.U32.HI R13, RZ, 0x8, R10 ;  /* 0x00000008ff0d7819 */ /* 0x000fe4000001160a */
[----:B------:R-:W-:Y:S02]  /*85b0*/  SHF.R.U32.HI R25, RZ, 0x10, R9 ;  /* 0x00000010ff197819 */ /* 0x000fe40000011609 */
[----:B------:R-:W-:Y:S01]  /*85c0*/  PRMT R14, R21, 0x7604, R14 ;  /* 0x00007604150e7816 */ /* 0x000fe2000000000e */
[----:B------:R-:W-:Y:S01]  /*85d0*/  IMAD.U32 R21, R24, 0x10000, RZ ;  /* 0x0001000018157824 */ /* 0x000fe200078e00ff */
[----:B------:R-:W-:-:S02]  /*85e0*/  LOP3.LUT R0, R8, 0xff, RZ, 0xc0, !PT ;  /* 0x000000ff08007812 */ /* 0x000fc400078ec0ff */
[----:B------:R-:W-:Y:S02]  /*85f0*/  LOP3.LUT R3, R3, 0xff, RZ, 0xc0, !PT ;  /* 0x000000ff03037812 */ /* 0x000fe400078ec0ff */
[----:B------:R-:W-:Y:S02]  /*8600*/  LOP3.LUT R15, R13, 0xff, RZ, 0xc0, !PT ;  /* 0x000000ff0d0f7812 */ /* 0x000fe400078ec0ff */
[----:B------:R-:W-:Y:S02]  /*8610*/  SHF.L.U32 R13, R25, 0x10, RZ ;  /* 0x00000010190d7819 */ /* 0x000fe400000006ff */
[----:B------:R-:W-:Y:S02]  /*8620*/  PRMT R3, R3, 0x7604, R0 ;  /* 0x0000760403037816 */ /* 0x000fe40000000000 */
[----:B------:R-:W-:Y:S02]  /*8630*/  LOP3.LUT R21, R14, 0xff0000, R21, 0xf8, !PT ;  /* 0x00ff00000e157812 */ /* 0x000fe400078ef815 */
[----:B------:R-:W-:-:S02]  /*8640*/  LOP3.LUT R0, R10, 0xff, RZ, 0xc0, !PT ;  /* 0x000000ff0a007812 */ /* 0x000fc400078ec0ff */
[----:B------:R-:W-:Y:S02]  /*8650*/  LOP3.LUT R13, R12, 0xff0000, R13, 0xf8, !PT ;  /* 0x00ff00000c0d7812 */ /* 0x000fe400078ef80d */
[----:B------:R-:W-:Y:S02]  /*8660*/  LOP3.LUT R24, R21, 0xff000000, R11, 0xf8, !PT ;  /* 0xff00000015187812 */ /* 0x000fe400078ef80b */
[----:B------:R-:W-:Y:S02]  /*8670*/  PRMT R15, R15, 0x7604, R0 ;  /* 0x000076040f0f7816 */ /* 0x000fe40000000000 */
[----:B------:R-:W-:Y:S02]  /*8680*/  LOP3.LUT R13, R13, 0xff000000, R9, 0xf8, !PT ;  /* 0xff0000000d0d7812 */ /* 0x000fe400078ef809 */
[----:B-1----:R-:W-:Y:S02]  /*8690*/  F2FP.F16.E4M3.UNPACK_B R0, R6.H1 ;  /* 0x00000006ff00723e */ /* 0x002fe400030006ff */
[----:B------:R-:W-:-:S02]  /*86a0*/  F2FP.F16.E4M3.UNPACK_B R25, R24 ;  /* 0x00000018ff19723e */ /* 0x000fc400020006ff */
[----:B------:R-:W-:Y:S01]  /*86b0*/  LOP3.LUT R15, R15, 0xff0000, R10, 0xf8, !PT ;  /* 0x00ff00000f0f7812 */ /* 0x000fe200078ef80a */
[----:B------:R-:W-:Y:S01]  /*86c0*/  HADD2.F32 R9, -RZ, R0.H1_H1 ;  /* 0x30000000ff097230 */ /* 0x000fe20000004100 */
[----:B------:R-:W-:Y:S01]  /*86d0*/  F2FP.F16.E4M3.UNPACK_B R14, R13 ;  /* 0x0000000dff0e723e */ /* 0x000fe200020006ff */
[--C-:B------:R-:W-:Y:S01]  /*86e0*/  HADD2.F32 R26, -RZ, R25.reuse.H1_H1 ;  /* 0x30000019ff1a7230 */ /* 0x100fe20000004100 */
[----:B------:R-:W-:Y:S02]  /*86f0*/  LOP3.LUT R3, R3, 0xff0000, R8, 0xf8, !PT ;  /* 0x00ff000003037812 */ /* 0x000fe400078ef808 */
[----:B------:R-:W-:Y:S01]  /*8700*/  LOP3.LUT R21, R15, 0xff000000, R10, 0xf8, !PT ;  /* 0xff0000000f157812 */ /* 0x000fe200078ef80a */
[----:B------:R-:W-:Y:S01]  /*8710*/  HADD2.F32 R15, -RZ, R14.H1_H1 ;  /* 0x3000000eff0f7230 */ /* 0x000fe20000004100 */
[----:B------:R-:W-:Y:S01]  /*8720*/  LOP3.LUT R12, R3, 0xff000000, R8, 0xf8, !PT ;  /* 0xff000000030c7812 */ /* 0x000fe200078ef808 */
[----:B------:R-:W-:Y:S02]  /*8730*/  HADD2.F32 R8, -RZ, R0.H0_H0 ;  /* 0x20000000ff087230 */ /* 0x000fe40000004100 */
[C---:B------:R-:W-:Y:S01]  /*8740*/  FMUL.FTZ R27, R9.reuse, R26 ;  /* 0x0000001a091b7220 */ /* 0x040fe20000410000 */
[----:B------:R-:W-:Y:S01]  /*8750*/  F2FP.F16.E4M3.UNPACK_B R3, R6 ;  /* 0x00000006ff03723e */ /* 0x000fe200020006ff */
[----:B------:R-:W-:Y:S01]  /*8760*/  FMUL.FTZ R9, R9, R15 ;  /* 0x0000000f09097220 */ /* 0x000fe20000410000 */
[----:B------:R-:W-:Y:S01]  /*8770*/  F2FP.F16.E4M3.UNPACK_B R10, R7 ;  /* 0x00000007ff0a723e */ /* 0x000fe200020006ff */
[C---:B------:R-:W-:Y:S01]  /*8780*/  FFMA.FTZ R27, R8.reuse, R15, -R27 ;  /* 0x0000000f081b7223 */ /* 0x040fe2000001081b */
[----:B------:R-:W-:Y:S01]  /*8790*/  F2FP.F16.E4M3.UNPACK_B R11, R7.H1 ;  /* 0x00000007ff0b723e */ /* 0x000fe200030006ff */
[----:B------:R-:W-:Y:S01]  /*87a0*/  FFMA.FTZ R28, R8, R26, R9 ;  /* 0x0000001a081c7223 */ /* 0x000fe20000010009 */
[-C--:B------:R-:W-:Y:S01]  /*87b0*/  F2FP.F16.E4M3.UNPACK_B R6, R5.reuse ;  /* 0x00000005ff06723e */ /* 0x080fe200020006ff */
[----:B------:R-:W-:Y:S01]  /*87c0*/  HADD2.F32 R8, -RZ, R25.H0_H0 ;  /* 0x20000019ff087230 */ /* 0x000fe20000004100 */
[----:B------:R-:W-:Y:S01]  /*87d0*/  F2FP.F16.E4M3.UNPACK_B R7, R5.H1 ;  /* 0x00000005ff07723e */ /* 0x000fe200030006ff */
[--C-:B------:R-:W-:Y:S01]  /*87e0*/  HADD2.F32 R5, -RZ, R3.reuse.H1_H1 ;  /* 0x30000003ff057230 */ /* 0x100fe20000004100 */
[----:B------:R-:W-:Y:S01]  /*87f0*/  F2FP.F16.E4M3.UNPACK_B R24, R24.H1 ;  /* 0x00000018ff18723e */ /* 0x000fe200030006ff */
[----:B------:R-:W-:Y:S01]  /*8800*/  HADD2.F32 R14, -RZ, R14.H0_H0 ;  /* 0x2000000eff0e7230 */ /* 0x000fe20000004100 */
[----:B------:R-:W-:Y:S01]  /*8810*/  F2FP.F16.E4M3.UNPACK_B R13, R13.H1 ;  /* 0x0000000dff0d723e */ /* 0x000fe200030006ff */
[----:B------:R-:W-:-:S02]  /*8820*/  HADD2.F32 R3, -RZ, R3.H0_H0 ;  /* 0x20000003ff037230 */ /* 0x000fc40000004100 */
        /* <DEDUP_REMOVED lines=8> */
[CC--:B------:R-:W-:Y:S01]  /*88b0*/  FMUL.FTZ R15, R5.reuse, R9.reuse ;  /* 0x00000009050f7220 */ /* 0x0c0fe20000410000 */
[----:B------:R-:W-:Y:S01]  /*88c0*/  HADD2.F32 R24, -RZ, R24.H1_H1 ;  /* 0x30000018ff187230 */ /* 0x000fe20000004100 */
[----:B------:R-:W-:Y:S01]  /*88d0*/  F2FP.F16.E4M3.UNPACK_B R0, R4 ;  /* 0x00000004ff00723e */ /* 0x000fe200020006ff */
[----:B------:R-:W-:Y:S02]  /*88e0*/  HADD2.F32 R3, -RZ, R11.H1_H1 ;  /* 0x3000000bff037230 */ /* 0x000fe40000004100 */
[-C--:B------:R-:W-:Y:S01]  /*88f0*/  FMUL.FTZ R5, R5, R8.reuse ;  /* 0x0000000805057220 */ /* 0x080fe20000410000 */
[C---:B------:R-:W-:Y:S01]  /*8900*/  FFMA.FTZ R29, R10.reuse, R8, -R15 ;  /* 0x000000080a1d7223 */ /* 0x040fe2000001080f */
[----:B------:R-:W-:Y:S01]  /*8910*/  HADD2.F32 R8, -RZ, R13.H1_H1 ;  /* 0x3000000dff087230 */ /* 0x000fe20000004100 */
[----:B------:R-:W-:Y:S01]  /*8920*/  F2FP.F16.E4M3.UNPACK_B R4, R4.H1 ;  /* 0x00000004ff04723e */ /* 0x000fe200030006ff */
[----:B------:R-:W-:Y:S02]  /*8930*/  HADD2.F32 R11, -RZ, R11.H0_H0 ;  /* 0x2000000bff0b7230 */ /* 0x000fe40000004100 */
[C---:B------:R-:W-:Y:S01]  /*8940*/  FMUL.FTZ R14, R3.reuse, R24 ;  /* 0x00000018030e7220 */ /* 0x040fe20000410000 */
[----:B------:R-:W-:Y:S01]  /*8950*/  FFMA.FTZ R30, R10, R9, R5 ;  /* 0x000000090a1e7223 */ /* 0x000fe20000010005 */
[----:B------:R-:W-:Y:S01]  /*8960*/  F2FP.F16.E4M3.UNPACK_B R9, R21 ;  /* 0x00000015ff09723e */ /* 0x000fe200020006ff */
[-C--:B------:R-:W-:Y:S01]  /*8970*/  FMUL.FTZ R10, R3, R8.reuse ;  /* 0x00000008030a7220 */ /* 0x080fe20000410000 */
[----:B------:R-:W-:Y:S01]  /*8980*/  FFMA.FTZ R31, R11, R8, -R14 ;  /* 0x000000080b1f7223 */ /* 0x000fe2000001080e */
[----:B------:R-:W-:Y:S01]  /*8990*/  F2FP.F16.E4M3.UNPACK_B R8, R12 ;  /* 0x0000000cff08723e */ /* 0x000fe200020006ff */
[----:B------:R-:W-:-:S02]  /*89a0*/  HADD2.F32 R5, -RZ, R4.H1_H1 ;  /* 0x30000004ff057230 */ /* 0x000fc40000004100 */
[----:B------:R-:W-:Y:S01]  /*89b0*/  FFMA.FTZ R24, R11, R24, R10 ;  /* 0x000000180b187223 */ /* 0x000fe2000001000a */
[--C-:B------:R-:W-:Y:S01]  /*89c0*/  HADD2.F32 R13, -RZ, R9.reuse.H1_H1 ;  /* 0x30000009ff0d7230 */ /* 0x100fe20000004100 */
[----:B------:R-:W-:Y:S01]  /*89d0*/  F2FP.F16.E4M3.UNPACK_B R12, R12.H1 ;  /* 0x0000000cff0c723e */ /* 0x000fe200030006ff */
[----:B------:R-:W-:Y:S01]  /*89e0*/  HADD2.F32 R10, -RZ, R9.H0_H0 ;  /* 0x20000009ff0a7230 */ /* 0x000fe20000004100 */
[----:B------:R-:W-:Y:S01]  /*89f0*/  F2FP.F16.E4M3.UNPACK_B R21, R21.H1 ;  /* 0x00000015ff15723e */ /* 0x000fe200030006ff */
[----:B------:R-:W-:Y:S02]  /*8a00*/  HADD2.F32 R9, -RZ, R8.H1_H1 ;  /* 0x30000008ff097230 */ /* 0x000fe40000004100 */
[----:B------:R-:W-:Y:S01]  /*8a10*/  FMUL.FTZ R11, R5, R13 ;  /* 0x0000000d050b7220 */ /* 0x000fe20000410000 */
[----:B------:R-:W-:Y:S02]  /*8a20*/  HADD2.F32 R3, -RZ, R0.H1_H1 ;  /* 0x30000000ff037230 */ /* 0x000fe40000004100 */
        /* <DEDUP_REMOVED lines=11> */
[----:B------:R-:W-:Y:S02]  /*8ae0*/  HADD2.F32 R3, -RZ, R7.H1_H1 ;  /* 0x30000007ff037230 */ /* 0x000fe40000004100 */
        /* <DEDUP_REMOVED lines=24> */
.L_x_8836:
[----:B------:R-:W-:-:S03]  /*8c70*/  UMOV UR4, 0xffffffff ;  /* 0xffffffff00047882 */ /* 0x000fc60000000000 */
[----:B------:R-:W-:Y:S05]  /*8c80*/  BRA.DIV UR4, `(.L_x_8847) ;  /* 0x0000010e04247947 */ /* 0x000fea000b800000 */
[----:B------:R0:W1:Y:S04]  /*8c90*/  SHFL.IDX PT, R29, R28, RZ, 0x1e1f ;  /* 0x001e1fff1c1d7589 */ /* 0x00006800000e0000 */
[----:B------:R0:W2:Y:S04]  /*8ca0*/  SHFL.IDX PT, R21, R26, RZ, 0x1e1f ;  /* 0x001e1fff1a157589 */ /* 0x0000a800000e0000 */
[----:B------:R0:W3:Y:S04]  /*8cb0*/  SHFL.IDX PT, R0, R24, RZ, 0x1e1f ;  /* 0x001e1fff18007589 */ /* 0x0000e800000e0000 */
[----:B------:R0:W4:Y:S02]  /*8cc0*/  SHFL.IDX PT, R3, R30, RZ, 0x1e1f ;  /* 0x001e1fff1e037589 */ /* 0x00012400000e0000 */
.L_x_9046:
[----:B------:R-:W5:Y:S01]  /*8cd0*/  LDL R13, [R1+0x34] ;  /* 0x00003400010d7983 */ /* 0x000f620000100800 */
[----:B------:R-:W-:Y:S01]  /*8ce0*/  ULDC UR4, c[0x0][0x448] ;  /* 0x0001120000047ab9 */ /* 0x000fe20000000800 */
[----:B------:R-:W-:Y:S01]  /*8cf0*/  BSSY B1, `(.L_x_8848) ;  /* 0x000002c000017945 */ /* 0x000fe20003800000 */
[----:B------:R-:W-:Y:S01]  /*8d00*/  IMAD R39, R25, UR4, RZ ;  /* 0x0000000419277c24 */ /* 0x000fe2000f8e02ff */
[----:B------:R-:W-:Y:S02]  /*8d10*/  CS2R R4, SRZ ;  /* 0x0000000000047805 */ /* 0x000fe4000001ff00 */
[----:B------:R-:W-:Y:S02]  /*8d20*/  CS2R R8, SRZ ;  /* 0x0000000000087805 */ /* 0x000fe4000001ff00 */
[----:B------:R-:W-:Y:S02]  /*8d30*/  CS2R R10, SRZ ;  /* 0x00000000000a7805 */ /* 0x000fe4000001ff00 */
[----:B------:R-:W-:-:S02]  /*8d40*/  CS2R R14, SRZ ;  /* 0x00000000000e7805 */ /* 0x000fc4000001ff00 */
[----:B------:R-:W-:Y:S02]  /*8d50*/  ISETP.GE.AND P0, PT, R6, R39, PT ;  /* 0x000000270600720c */ /* 0x000fe40003f06270 */
[----:B0-----:R-:W-:Y:S02]  /*8d60*/  CS2R R24, SRZ ;  /* 0x0000000000187805 */ /* 0x001fe4000001ff00 */
[----:B------:R-:W-:Y:S02]  /*8d70*/  CS2R R26, SRZ ;  /* 0x00000000001a7805 */ /* 0x000fe4000001ff00 */
[----:B-----5:R-:W-:-:S04]  /*8d80*/  LEA.HI R7, R13, R13, RZ, 0x1 ;  /* 0x0000000d0d077211 */ /* 0x020fc800078f08ff */
[----:B------:R-:W-:Y:S02]  /*8d90*/  LOP3.LUT R12, R7, 0xfffffffe, RZ, 0xc0, !PT ;  /* 0xfffffffe070c7812 */ /* 0x000fe400078ec0ff */
[----:B------:R-:W-:-:S03]  /*8da0*/  CS2R R6, SRZ ;  /* 0x0000000000067805 */ /* 0x000fc6000001ff00 */
[----:B------:R-:W-:Y:S01]  /*8db0*/  IMAD.IADD R37, R13, 0x1, -R12 ;  /* 0x000000010d257824 */ /* 0x000fe200078e0a0c */
[----:B------:R-:W-:-:S04]  /*8dc0*/  CS2R R12, SRZ ;  /* 0x00000000000c7805 */ /* 0x000fc8000001ff00 */
[----:B------:R-:W-:Y:S01]  /*8dd0*/  SHF.L.U32 R37, R37, 0x1f, RZ ;  /* 0x0000001f25257819 */ /* 0x000fe200000006ff */
[----:B------:R-:W-:Y:S06]  /*8de0*/  @P0 BRA `(.L_x_8849) ;  /* 0x0000000000700947 */ /* 0x000fec0003800000 */
[----:B------:R-:W3:Y:S01]  /*8df0*/  LDL R28, [R1+0x50] ;  /* 0x00005000011c7983 */ /* 0x000ee20000100800 */
[C---:B------:R-:W-:Y:S01]  /*8e00*/  VIADD R4, R18.reuse, 0x20 ;  /* 0x0000002012047836 */ /* 0x040fe20000000000 */
[----:B------:R-:W-:Y:S01]  /*8e10*/  ULDC UR4, c[0x0][0x3f4] ;  /* 0x0000fd0000047ab9 */ /* 0x000fe20000000800 */
[----:B------:R-:W-:Y:S02]  /*8e20*/  CS2R R12, SRZ ;  /* 0x00000000000c7805 */ /* 0x000fe4000001ff00 */
[----:B------:R-:W-:Y:S02]  /*8e30*/  ISETP.GE.AND P4, PT, R18, UR4, PT ;  /* 0x0000000412007c0c */ /* 0x000fe4000bf86270 */
[----:B------:R-:W-:Y:S02]  /*8e40*/  CS2R R14, SRZ ;  /* 0x00000000000e7805 */ /* 0x000fe4000001ff00 */
[----:B------:R-:W-:Y:S02]  /*8e50*/  ISETP.GE.AND P5, PT, R4, UR4, PT ;  /* 0x0000000404007c0c */ /* 0x000fe4000bfa6270 */
[----:B------:R-:W-:-:S02]  /*8e60*/  CS2R R6, SRZ ;  /* 0x0000000000067805 */ /* 0x000fc4000001ff00 */
[----:B------:R-:W-:Y:S02]  /*8e70*/  CS2R R24, SRZ ;  /* 0x0000000000187805 */ /* 0x000fe4000001ff00 */
[----:B------:R-:W-:Y:S02]  /*8e80*/  CS2R R26, SRZ ;  /* 0x00000000001a7805 */ /* 0x000fe4000001ff00 */
[----:B------:R-:W-:Y:S02]  /*8e90*/  CS2R R8, SRZ ;  /* 0x0000000000087805 */ /* 0x000fe4000001ff00 */
[----:B------:R-:W-:Y:S02]  /*8ea0*/  CS2R R10, SRZ ;  /* 0x00000000000a7805 */ /* 0x000fe4000001ff00 */
[----:B------:R-:W-:Y:S02]  /*8eb0*/  @!P4 SHF.R.S32.HI R5, RZ, 0x1f, R18 ;  /* 0x0000001fff05c819 */ /* 0x000fe40000011412 */
[----:B--2---:R-:W-:-:S05]  /*8ec0*/  @!P4 IADD3 R30, P1, R18, R21, RZ ;  /* 0x00000015121ec210 */ /* 0x004fca0007f3e0ff */
[----:B----4-:R-:W-:Y:S02]  /*8ed0*/  @!P4 IMAD.X R31, R3, 0x1, R5, P1 ;  /* 0x00000001031fc824 */ /* 0x010fe400008e0605 */
[----:B---3--:R-:W-:Y:S01]  /*8ee0*/  @!P5 IMAD.SHL.U32 R4, R28, 0x10, RZ ;  /* 0x000000101c04d824 */ /* 0x008fe200078e00ff */
[----:B-1----:R-:W-:-:S04]  /*8ef0*/  @!P4 IADD3 R28, P0, R18, R29, RZ ;  /* 0x0000001d121cc210 */ /* 0x002fc80007f1e0ff */
[-C--:B------:R-:W-:Y:S01]  /*8f00*/  @!P5 IADD3 R32, P2, R29, R4.reuse, RZ ;  /* 0x000000041d20d210 */ /* 0x080fe20007f5e0ff */
[C---:B------:R-:W-:Y:S01]  /*8f10*/  @!P4 IMAD.X R29, R0.reuse, 0x1, R5, P0 ;  /* 0x00000001001dc824 */ /* 0x040fe200000e0605 */
[----:B------:R-:W-:Y:S02]  /*8f20*/  @!P5 IADD3 R34, P3, R21, R4, RZ ;  /* 0x000000041522d210 */ /* 0x000fe40007f7e0ff */
[----:B------:R-:W-:Y:S02]  /*8f30*/  @!P5 SHF.R.S32.HI R4, RZ, 0x1f, R4 ;  /* 0x0000001fff04d819 */ /* 0x000fe40000011404 */
[----:B------:R0:W5:Y:S03]  /*8f40*/  @!P4 LD.E.128 R12, desc[UR42][R28.64] ;  /* 0x0000002a1c0cc980 */ /* 0x000166000c101d00 */
[--C-:B------:R-:W-:Y:S02]  /*8f50*/  @!P5 IMAD.X R33, R0, 0x1, R4.reuse, P2 ;  /* 0x000000010021d824 */ /* 0x100fe400010e0604 */
[----:B------:R-:W-:Y:S01]  /*8f60*/  @!P5 IMAD.X R35, R3, 0x1, R4, P3 ;  /* 0x000000010323d824 */ /* 0x000fe200018e0604 */
[----:B------:R-:W-:-:S02]  /*8f70*/  CS2R R4, SRZ ;  /* 0x0000000000047805 */ /* 0x000fc4000001ff00 */
[----:B------:R0:W5:Y:S04]  /*8f80*/  @!P5 LD.E.128 R24, desc[UR42][R32.64] ;  /* 0x0000002a2018d980 */ /* 0x000168000c101d00 */
[----:B------:R0:W5:Y:S04]  /*8f90*/  @!P4 LD.E.128 R4, desc[UR42][R30.64] ;  /* 0x0000002a1e04c980 */ /* 0x000168000c101d00 */
[----:B------:R0:W5:Y:S02]  /*8fa0*/  @!P5 LD.E.128 R8, desc[UR42][R34.64] ;  /* 0x0000002a2208d980 */ /* 0x000164000c101d00 */
.L_x_8849:
[----:B------:R-:W-:Y:S05]  /*8fb0*/  BSYNC B1 ;  /* 0x0000000000017941 */ /* 0x000fea0003800000 */
.L_x_8848:
[----:B---3--:R-:W3:Y:S01]  /*8fc0*/  LDL.LU R0, [R1+0x4] ;  /* 0x0000040001007983 */ /* 0x008ee20000300800 */
[----:B------:R-:W1:Y:S01]  /*8fd0*/  SYNCS.PHASECHK.TRANS64.TRYWAIT P0, [R16+URZ+0x19c00], R37 ;  /* 0x019c0025100075a7 */ /* 0x000e62000800017f */
[----:B------:R-:W-:Y:S01]  /*8fe0*/  BSSY B1, `(.L_x_8850) ;  /* 0x0000005000017945 */ /* 0x000fe20003800000 */
[----:B---3--:R-:W-:-:S05]  /*8ff0*/  IMAD R0, R0, -0xc0, R39 ;  /* 0xffffff4000007824 */ /* 0x008fca00078e0227 */
[----:B----4-:R-:W-:-:S04]  /*9000*/  VIMNMX R3, R0, 0xc0, PT ;  /* 0x000000c000037848 */ /* 0x010fc80003fe0100 */
[----:B------:R-:W-:Y:S01]  /*9010*/  ISETP.GE.AND P1, PT, R22, R3, PT ;  /* 0x000000031600720c */ /* 0x000fe20003f26270 */
[----:B-1----:R-:W-:-:S12]  /*9020*/  @!P0 BRA `(.L_x_8851) ;  /* 0x0000010800b08947 */ /* 0x002fd80003800000 */
.L_x_9047:
[----:B------:R-:W-:Y:S05]  /*9030*/  BSYNC B1 ;  /* 0x0000000000017941 */ /* 0x000fea0003800000 */
.L_x_8850:
[----:B------:R-:W-:Y:S05]  /*9040*/  @P1 BRA `(.L_x_8842) ;  /* 0x0000002000041947 */ /* 0x000fea0003800000 */
[----:B------:R3:W5:Y:S01]  /*9050*/  LDL R62, [R1+0x14] ;  /* 0x00001400013e7983 */ /* 0x0007620000100800 */
[----:B------:R-:W4:Y:S01]  /*9060*/  LDC R3, c[0x0][0x3f4] ;  /* 0x0000fd00ff037b82 */ /* 0x000f220000000800 */
[C---:B------:R-:W-:Y:S01]  /*9070*/  VIADD R0, R18.reuse, 0x20 ;  /* 0x0000002012007836 */ /* 0x040fe20000000000 */
[----:B------:R-:W-:Y:S01]  /*9080*/  BSSY B1, `(.L_x_8852) ;  /* 0x00000fe000017945 */ /* 0x000fe20003800000 */
[----:B------:R-:W-:Y:S02]  /*9090*/  SHF.R.U32.HI R61, RZ, 0x3, R156 ;  /* 0x00000003ff3d7819 */ /* 0x000fe4000001169c */
[-C--:B----4-:R-:W-:Y:S02]  /*90a0*/  ISETP.GE.AND P0, PT, R18, R3.reuse, PT ;  /* 0x000000031200720c */ /* 0x090fe40003f06270 */
[----:B------:R-:W-:-:S11]  /*90b0*/  ISETP.GE.AND P1, PT, R0, R3, PT ;  /* 0x000000030000720c */ /* 0x000fd60003f26270 */
[----:B---3--:R-:W-:Y:S05]  /*90c0*/  @P0 BRA `(.L_x_8853) ;  /* 0x0000000c00e40947 */ /* 0x008fea0003800000 */
[----:B0-----:R-:W0:Y:S01]  /*90d0*/  S2R R30, SR_TID.X ;  /* 0x00000000001e7919 */ /* 0x001e220000002100 */
[----:B--2--5:R-:W-:Y:S02]  /*90e0*/  SHF.R.U32.HI R21, RZ, 0x8, R12 ;  /* 0x00000008ff157819 */ /* 0x024fe4000001160c */
[----:B------:R-:W-:Y:S02]  /*90f0*/  LOP3.LUT R0, R12, 0xff, RZ, 0xc0, !PT ;  /* 0x000000ff0c007812 */ /* 0x000fe400078ec0ff */
[----:B------:R-:W-:Y:S02]  /*9100*/  LOP3.LUT R21, R21, 0xff, RZ, 0xc0, !PT ;  /* 0x000000ff15157812 */ /* 0x000fe400078ec0ff */
[----:B------:R-:W-:Y:S02]  /*9110*/  SHF.R.U32.HI R29, RZ, 0x8, R13 ;  /* 0x00000008ff1d7819 */ /* 0x000fe4000001160d */
[----:B-1----:R-:W-:Y:S02]  /*9120*/  PRMT R37, R21, 0x7604, R0 ;  /* 0x0000760415257816 */ /* 0x002fe40000000000 */
[----:B------:R-:W-:-:S02]  /*9130*/  LOP3.LUT R28, R13, 0xff, RZ, 0xc0, !PT ;  /* 0x000000ff0d1c7812 */ /* 0x000fc400078ec0ff */
[----:B------:R-:W-:Y:S02]  /*9140*/  LOP3.LUT R29, R29, 0xff, RZ, 0xc0, !PT ;  /* 0x000000ff1d1d7812 */ /* 0x000fe400078ec0ff */
[----:B------:R-:W-:Y:S02]  /*9150*/  SHF.R.U32.HI R31, RZ, 0x8, R14 ;  /* 0x00000008ff1f7819 */ /* 0x000fe4000001160e */
[----:B------:R-:W-:Y:S02]  /*9160*/  PRMT R38, R29, 0x7604, R28 ;  /* 0x000076041d267816 */ /* 0x000fe4000000001c */
[----:B------:R-:W-:Y:S02]  /*9170*/  LOP3.LUT R31, R31, 0xff, RZ, 0xc0, !PT ;  /* 0x000000ff1f1f7812 */ /* 0x000fe400078ec0ff */
[----:B------:R-:W-:Y:S02]  /*9180*/  LOP3.LUT R28, R15, 0xff, RZ, 0xc0, !PT ;  /* 0x000000ff0f1c7812 */ /* 0x000fe400078ec0ff */
[----:B------:R-:W-:-:S02]  /*9190*/  SHF.R.U32.HI R42, RZ, 0x8, R5 ;  /* 0x00000008ff2a7819 */ /* 0x000fc40000011605 */
[----:B------:R-:W-:Y:S02]  /*91a0*/  SHF.R.U32.HI R43, RZ, 0x8, R6 ;  /* 0x00000008ff2b7819 */ /* 0x000fe40000011606 */
[----:B------:R-:W-:Y:S02]  /*91b0*/  SHF.R.U32.HI R47, RZ, 0x8, R7 ;  /* 0x00000008ff2f7819 */ /* 0x000fe40000011607 */
[----:B------:R-:W-:Y:S02]  /*91c0*/  LOP3.LUT R42, R42, 0xff, RZ, 0xc0, !PT ;  /* 0x000000ff2a2a7812 */ /* 0x000fe400078ec0ff */
[----:B------:R-:W-:Y:S01]  /*91d0*/  LOP3.LUT R44, R43, 0xff, RZ, 0xc0, !PT ;  /* 0x000000ff2b2c7812 */ /* 0x000fe200078ec0ff */
[----:B0-----:R-:W-:Y:S01]  /*91e0*/  VIADD R33, R30, 0xffffff80 ;  /* 0xffffff801e217836 */ /* 0x001fe20000000000 */
[----:B------:R-:W-:Y:S02]  /*91f0*/  LOP3.LUT R30, R14, 0xff, RZ, 0xc0, !PT ;  /* 0x000000ff0e1e7812 */ /* 0x000fe400078ec0ff */
[----:B------:R-:W-:-:S02]  /*9200*/  LOP3.LUT R46, R7, 0xff, RZ, 0xc0, !PT ;  /* 0x000000ff072e7812 */ /* 0x000fc400078ec0ff */
[----:B------:R-:W-:Y:S02]  /*9210*/  LEA.HI R32, R33, R33, RZ, 0x1 ;  /* 0x0000002121207211 */ /* 0x000fe400078f08ff */
[----:B------:R-:W-:Y:S02]  /*9220*/  PRMT R41, R31, 0x7604, R30 ;  /* 0x000076041f297816 */ /* 0x000fe4000000001e */
[----:B------:R-:W-:Y:S02]  /*9230*/  LOP3.LUT R32, R32, 0xfffffffe, RZ, 0xc0, !PT ;  /* 0xfffffffe20207812 */ /* 0x000fe400078ec0ff */
[----:B------:R-:W-:Y:S02]  /*9240*/  SHF.R.U32.HI R31, RZ, 0x8, R15 ;  /* 0x00000008ff1f7819 */ /* 0x000fe4000001160f */
[----:B------:R-:W-:Y:S01]  /*9250*/  LOP3.LUT R43, R47, 0xff, RZ, 0xc0, !PT ;  /* 0x000000ff2f2b7812 */ /* 0x000fe200078ec0ff */
[----:B------:R-:W-:Y:S01]  /*9260*/  IMAD.IADD R32, R33, 0x1, -R32 ;  /* 0x0000000121207824 */ /* 0x000fe200078e0a20 */
[----:B------:R-:W-:-:S02]  /*9270*/  LOP3.LUT R31, R31, 0xff, RZ, 0xc0, !PT ;  /* 0x000000ff1f1f7812 */ /* 0x000fc400078ec0ff */
[----:B------:R-:W-:Y:S02]  /*9280*/  PRMT R46, R43, 0x7604, R46 ;  /* 0x000076042b2e7816 */ /* 0x000fe4000000002e */
[----:B------:R-:W-:Y:S02]  /*9290*/  LEA.HI R0, R3, R32, RZ, 0x1c ;  /* 0x0000002003007211 */ /* 0x000fe400078fe0ff */
[----:B------:R-:W-:Y:S02]  /*92a0*/  LOP3.LUT R32, R4, 0xff, RZ, 0xc0, !PT ;  /* 0x000000ff04207812 */ /* 0x000fe400078ec0ff */
[C---:B------:R-:W-:Y:S02]  /*92b0*/  LEA.HI R21, R0.reuse, R0, RZ, 0x1 ;  /* 0x0000000000157211 */ /* 0x040fe400078f08ff */
[----:B------:R-:W-:Y:S02]  /*92c0*/  SHF.L.U32 R29, R0, 0x4, RZ ;  /* 0x00000004001d7819 */ /* 0x000fe400000006ff */
[----:B------:R-:W-:-:S02]  /*92d0*/  SHF.R.S32.HI R21, RZ, 0x1, R21 ;  /* 0x00000001ff157819 */ /* 0x000fc40000011415 */
[----:B------:R-:W-:Y:S02]  /*92e0*/  SHF.R.U32.HI R0, RZ, 0x8, R4 ;  /* 0x00000008ff007819 */ /* 0x000fe40000011604 */
[----:B------:R-:W-:Y:S01]  /*92f0*/  LOP3.LUT R29, R156, 0x10, R29, 0xf8, !PT ;  /* 0x000000109c1d7812 */ /* 0x000fe200078ef81d */
[----:B------:R-:W-:Y:S01]  /*9300*/  IMAD R21, R21, 0x1800, R62 ;  /* 0x0000180015157824 */ /* 0x000fe200078e023e */
[----:B------:R-:W-:Y:S02]  /*9310*/  LOP3.LUT R33, R0, 0xff, RZ, 0xc0, !PT ;  /* 0x000000ff00217812 */ /* 0x000fe400078ec0ff */
[----:B------:R-:W-:Y:S02]  /*9320*/  LOP3.LUT R0, R29, R61, RZ, 0x3c, !PT ;  /* 0x0000003d1d007212 */ /* 0x000fe400078e3cff */
[----:B------:R-:W-:Y:S02]  /*9330*/  PRMT R40, R31, 0x7604, R28 ;  /* 0x000076041f287816 */ /* 0x000fe4000000001c */
[----:B------:R-:W-:Y:S01]  /*9340*/  IADD3 R0, R16, R21, R0 ;  /* 0x0000001510007210 */ /* 0x000fe20007ffe000 */
[----:B------:R-:W0:Y:S01]  /*9350*/  LDS.128 R28, [R20+0xf000] ;  /* 0x00f00000141c7984 */ /* 0x000e220000000c00 */
[----:B------:R-:W-:-:S02]  /*9360*/  PRMT R45, R33, 0x7604, R32 ;  /* 0x00007604212d7816 */ /* 0x000fc40000000020 */
[----:B------:R-:W-:Y:S01]  /*9370*/  LOP3.LUT R21, R5, 0xff, RZ, 0xc0, !PT ;  /* 0x000000ff05157812 */ /* 0x000fe200078ec0ff */
[----:B------:R-:W1:Y:S01]  /*9380*/  LDS.128 R32, [R0+0xf000] ;  /* 0x00f0000000207984 */ /* 0x000e620000000c00 */
[----:B------:R-:W-:Y:S02]  /*9390*/  SHF.R.U32.HI R47, RZ, 0x10, R5 ;  /* 0x00000010ff2f7819 */ /* 0x000fe40000011605 */
[----:B------:R-:W-:Y:S02]  /*93a0*/  PRMT R42, R42, 0x7604, R21 ;  /* 0x000076042a2a7816 */ /* 0x000fe40000000015 */
[----:B------:R-:W-:Y:S01]  /*93b0*/  SHF.R.U32.HI R21, RZ, 0x10, R13 ;  /* 0x00000010ff157819 */ /* 0x000fe2000001160d */
[----:B------:R-:W-:Y:S01]  /*93c0*/  IMAD.U32 R47, R47, 0x10000, RZ ;  /* 0x000100002f2f7824 */ /* 0x000fe200078e00ff */
[----:B------:R-:W-:Y:S02]  /*93d0*/  SHF.R.U32.HI R43, RZ, 0x10, R15 ;  /* 0x00000010ff2b7819 */ /* 0x000fe4000001160f */
[----:B------:R-:W-:Y:S01]  /*93e0*/  LOP3.LUT R39, R6, 0xff, RZ, 0xc0, !PT ;  /* 0x000000ff06277812 */ /* 0x000fe200078ec0ff */
[----:B------:R-:W-:Y:S01]  /*93f0*/  IMAD.U32 R21, R21, 0x10000, RZ ;  /* 0x0001000015157824 */ /* 0x000fe200078e00ff */
[----:B------:R-:W-:Y:S01]  /*9400*/  LOP3.LUT R47, R42, 0xff0000, R47, 0xf8, !PT ;  /* 0x00ff00002a2f7812 */ /* 0x000fe200078ef82f */
[----:B------:R-:W-:Y:S01]  /*9410*/  IMAD.U32 R43, R43, 0x10000, RZ ;  /* 0x000100002b2b7824 */ /* 0x000fe200078e00ff */
[----:B------:R-:W-:-:S02]  /*9420*/  PRMT R49, R44, 0x7604, R39 ;  /* 0x000076042c317816 */ /* 0x000fc40000000027 */
[----:B------:R-:W-:Y:S02]  /*9430*/  LOP3.LUT R39, R38, 0xff0000, R21, 0xf8, !PT ;  /* 0x00ff000026277812 */ /* 0x000fe400078ef815 */
[----:B------:R-:W-:Y:S02]  /*9440*/  LOP3.LUT R43, R40, 0xff0000, R43, 0xf8, !PT ;  /* 0x00ff0000282b7812 */ /* 0x000fe400078ef82b */
[----:B------:R-:W-:Y:S02]  /*9450*/  LOP3.LUT R21, R37, 0xff0000, R12, 0xf8, !PT ;  /* 0x00ff000025157812 */ /* 0x000fe400078ef80c */
[----:B------:R-:W-:Y:S02]  /*9460*/  LOP3.LUT R44, R39, 0xff000000, R13, 0xf8, !PT ;  /* 0xff000000272c7812 */ /* 0x000fe400078ef80d */
        /* <DEDUP_REMOVED lines=11> */
[-C--:B0-----:R-:W-:Y:S02]  /*9520*/  F2FP.F16.E4M3.UNPACK_B R14, R28.reuse ;  /* 0x0000001cff0e723e */ /* 0x081fe400020006ff */
[----:B------:R-:W-:Y:S02]  /*9530*/  F2FP.F16.E4M3.UNPACK_B R37, R28.H1 ;  /* 0x0000001cff25723e */ /* 0x000fe400030006ff */
[-C--:B------:R-:W-:Y:S02]  /*9540*/  F2FP.F16.E4M3.UNPACK_B R38, R29.reuse ;  /* 0x0000001dff26723e */ /* 0x080fe400020006ff */
[----:B------:R-:W-:-:S02]  /*9550*/  F2FP.F16.E4M3.UNPACK_B R39, R29.H1 ;  /* 0x0000001dff27723e */ /* 0x000fc400030006ff */
[----:B------:R-:W-:Y:S01]  /*9560*/  F2FP.F16.E4M3.UNPACK_B R49, R48 ;  /* 0x00000030ff31723e */ /* 0x000fe200020006ff */
[--C-:B------:R-:W-:Y:S01]  /*9570*/  HADD2.F32 R13, -RZ, R38.reuse.H0_H0 ;  /* 0x20000026ff0d7230 */ /* 0x100fe20000004100 */
[----:B-1----:R-:W-:Y:S01]  /*9580*/  F2FP.F16.E4M3.UNPACK_B R28, R33 ;  /* 0x00000021ff1c723e */ /* 0x002fe200020006ff */
[----:B------:R-:W-:Y:S01]  /*9590*/  HADD2.F32 R38, -RZ, R38.H1_H1 ;  /* 0x30000026ff267230 */ /* 0x000fe20000004100 */
[----:B------:R-:W-:Y:S01]  /*95a0*/  F2FP.F16.E4M3.UNPACK_B R29, R44 ;  /* 0x0000002cff1d723e */ /* 0x000fe200020006ff */
[--C-:B------:R-:W-:Y:S01]  /*95b0*/  HADD2.F32 R50, -RZ, R49.reuse.H0_H0 ;  /* 0x20000031ff327230 */ /* 0x100fe20000004100 */
[----:B------:R-:W-:Y:S01]  /*95c0*/  LOP3.LUT R51, R46, 0xff0000, R51, 0xf8, !PT ;  /* 0x00ff00002e337812 */ /* 0x000fe200078ef833 */
[--C-:B------:R-:W-:Y:S01]  /*95d0*/  HADD2.F32 R6, -RZ, R28.reuse.H0_H0 ;  /* 0x2000001cff067230 */ /* 0x100fe20000004100 */
[-C--:B------:R-:W-:Y:S01]  /*95e0*/  F2FP.F16.E4M3.UNPACK_B R40, R31.reuse ;  /* 0x0000001fff28723e */ /* 0x080fe200020006ff */
[----:B------:R-:W-:Y:S01]  /*95f0*/  HADD2.F32 R49, -RZ, R49.H1_H1 ;  /* 0x30000031ff317230 */ /* 0x000fe20000004100 */
[----:B------:R-:W-:Y:S01]  /*9600*/  F2FP.F16.E4M3.UNPACK_B R46, R31.H1 ;  /* 0x0000001fff2e723e */ /* 0x000fe200030006ff */
[----:B------:R-:W-:Y:S01]  /*9610*/  HADD2.F32 R31, -RZ, R29.H0_H0 ;  /* 0x2000001dff1f7230 */ /* 0x000fe20000004100 */
[----:B------:R-:W-:Y:S01]  /*9620*/  F2FP.F16.E4M3.UNPACK_B R41, R33.H1 ;  /* 0x00000021ff29723e */ /* 0x000fe200030006ff */
[----:B------:R-:W-:Y:S01]  /*9630*/  HADD2.F32 R28, -RZ, R28.H1_H1 ;  /* 0x3000001cff1c7230 */ /* 0x000fe20000004100 */
[----:B------:R-:W-:-:S02]  /*9640*/  F2FP.F16.E4M3.UNPACK_B R33, R32 ;  /* 0x00000020ff21723e */ /* 0x000fc400020006ff */
[----:B------:R-:W-:Y:S01]  /*9650*/  F2FP.F16.E4M3.UNPACK_B R43, R32.H1 ;  /* 0x00000020ff2b723e */ /* 0x000fe200030006ff */
[----:B------:R-:W-:Y:S01]  /*9660*/  FMUL.FTZ R32, R6, R50 ;  /* 0x0000003206207220 */ /* 0x000fe20000410000 */
[----:B------:R-:W-:Y:S01]  /*9670*/  F2FP.F16.E4M3.UNPACK_B R42, R35 ;  /* 0x00000023ff2a723e */ /* 0x000fe200020006ff */
[----:B------:R-:W-:Y:S01]  /*9680*/  FMUL.FTZ R53, R28, R49 ;  /* 0x000000311c357220 */ /* 0x000fe20000410000 */
[----:B------:R-:W-:Y:S01]  /*9690*/  F2FP.F16.E4M3.UNPACK_B R47, R35.H1 ;  /* 0x00000023ff2f723e */ /* 0x000fe200030006ff */
[-C--:B------:R-:W-:Y:S01]  /*96a0*/  FMUL.FTZ R35, R6, R31.reuse ;  /* 0x0000001f06237220 */ /* 0x080fe20000410000 */
[----:B------:R-:W-:Y:S01]  /*96b0*/  F2FP.F16.E4M3.UNPACK_B R48, R48.H1 ;  /* 0x00000030ff30723e */ /* 0x000fe200030006ff */
[C---:B------:R-:W-:Y:S01]  /*96c0*/  FFMA.FTZ R6, R13.reuse, R31, -R32 ;  /* 0x0000001f0d067223 */ /* 0x040fe20000010820 */
[----:B------:R-:W-:Y:S01]  /*96d0*/  F2FP.F16.E4M3.UNPACK_B R44, R44.H1 ;  /* 0x0000002cff2c723e */ /* 0x000fe200030006ff */
[----:B------:R-:W-:Y:S01]  /*96e0*/  FFMA.FTZ R13, R13, R50, R35 ;  /* 0x000000320d0d7223 */ /* 0x000fe20000010023 */
[----:B------:R-:W-:Y:S01]  /*96f0*/  HADD2.F32 R31, -RZ, R29.H1_H1 ;  /* 0x3000001dff1f7230 */ /* 0x000fe20000004100 */
[----:B------:R-:W-:Y:S01]  /*9700*/  LOP3.LUT R51, R51, 0xff000000, R7, 0xf8, !PT ;  /* 0xff00000033337812 */ /* 0x000fe200078ef807 */
[----:B------:R-:W-:Y:S01]  /*9710*/  HADD2.F32 R50, -RZ, R48.H0_H0 ;  /* 0x20000030ff327230 */ /* 0x000fe20000004100 */
[----:B------:R-:W-:Y:S01]  /*9720*/  F2FP.F16.E4M3.UNPACK_B R7, R34 ;  /* 0x00000022ff07723e */ /* 0x000fe200020006ff */
[----:B------:R-:W-:-:S02]  /*9730*/  HADD2.F32 R29, -RZ, R41.H0_H0 ;  /* 0x20000029ff1d7230 */ /* 0x000fc40000004100 */
[----:B------:R-:W-:Y:S01]  /*9740*/  FMUL.FTZ R28, R28, R31 ;  /* 0x0000001f1c1c7220 */ /* 0x000fe20000410000 */
[----:B------:R-:W-:Y:S01]  /*9750*/  HADD2.F32 R35, -RZ, R44.H0_H0 ;  /* 0x2000002cff237230 */ /* 0x000fe20000004100 */
[----:B------:R-:W-:Y:S01]  /*9760*/  F2FP.F16.E4M3.UNPACK_B R52, R51 ;  /* 0x00000033ff34723e */ /* 0x000fe200020006ff */
[----:B------:R-:W-:Y:S02]  /*9770*/  HADD2.F32 R32, -RZ, R39.H0_H0 ;  /* 0x20000027ff207230 */ /* 0x000fe40000004100 */
[CC--:B------:R-:W-:Y:S01]  /*9780*/  FMUL.FTZ R55, R29.reuse, R50.reuse ;  /* 0x000000321d377220 */ /* 0x0c0fe20000410000 */
[----:B------:R-:W-:Y:S02]  /*9790*/  HADD2.F32 R41, -RZ, R41.H1_H1 ;  /* 0x30000029ff297230 */ /* 0x000fe40000004100 */
[----:B------:R-:W-:Y:S01]  /*97a0*/  FMUL.FTZ R57, R29, R35 ;  /* 0x000000231d397220 */ /* 0x000fe20000410000 */
[----:B------:R-:W-:Y:S01]  /*97b0*/  FFMA.FTZ R29, R38, R31, -R53 ;  /* 0x0000001f261d7223 */ /* 0x000fe20000010835 */
[----:B------:R-:W-:Y:S01]  /*97c0*/  FFMA.FTZ R31, R32, R35, -R55 ;  /* 0x00000023201f7223 */ /* 0x000fe20000010837 */
[----:B------:R-:W-:Y:S01]  /*97d0*/  FFMA.FTZ R28, R38, R49, R28 ;  /* 0x00000031261c7223 */ /* 0x000fe2000001001c */
[----:B------:R-:W-:Y:S01]  /*97e0*/  FFMA.FTZ R32, R32, R50, R57 ;  /* 0x0000003220207223 */ /* 0x000fe20000010039 */
[----:B------:R-:W-:Y:S01]  /*97f0*/  HADD2.F32 R50, -RZ, R48.H1_H1 ;  /* 0x30000030ff327230 */ /* 0x000fe20000004100 */
[----:B------:R-:W-:Y:S01]  /*9800*/  F2FP.F16.E4M3.UNPACK_B R48, R45 ;  /* 0x0000002dff30723e */ /* 0x000fe200020006ff */
[----:B------:R-:W-:Y:S01]  /*9810*/  HADD2.F32 R44, -RZ, R44.H1_H1 ;  /* 0x3000002cff2c7230 */ /* 0x000fe20000004100 */
[----:B------:R-:W-:Y:S01]  /*9820*/  F2FP.F16.E4M3.UNPACK_B R34, R34.H1 ;  /* 0x00000022ff22723e */ /* 0x000fe200030006ff */
[----:B------:R-:W-:-:S02]  /*9830*/  HADD2.F32 R53, -RZ, R52.H0_H0 ;  /* 0x20000034ff357230 */ /* 0x000fc40000004100 */
[C---:B------:R-:W-:Y:S01]  /*9840*/  FMUL.FTZ R54, R41.reuse, R50 ;  /* 0x0000003229367220 */ /* 0x040fe20000410000 */
[----:B------:R-:W-:Y:S02]  /*9850*/  HADD2.F32 R38, -RZ, R42.H0_H0 ;  /* 0x2000002aff267230 */ /* 0x000fe40000004100 */
[----:B------:R-:W-:Y:S01]  /*9860*/  FMUL.FTZ R41, R41, R44 ;  /* 0x0000002c29297220 */ /* 0x000fe20000410000 */
[----:B------:R-:W-:Y:S01]  /*9870*/  HADD2.F32 R49, -RZ, R48.H0_H0 ;  /* 0x20000030ff317230 */ /* 0x000fe20000004100 */
[----:B------:R-:W-:Y:S01]  /*9880*/  F2FP.F16.E4M3.UNPACK_B R5, R30 ;  /* 0x0000001eff05723e */ /* 0x000fe200020006ff */
        /* <DEDUP_REMOVED lines=8> */
[----:B------:R-:W-:Y:S01]  /*9910*/  F2FP.F16.E4M3.UNPACK_B R54, R51.H1 ;  /* 0x00000033ff36723e */ /* 0x000fe200030006ff */
[----:B------:R-:W-:Y:S01]  /*9920*/  HADD2.F32 R49, -RZ, R48.H1_H1 ;  /* 0x30000030ff317230 */ /* 0x000fe20000004100 */
[----:B------:R-:W-:Y:S01]  /*9930*/  F2FP.F16.E4M3.UNPACK_B R48, R45.H1 ;  /* 0x0000002dff30723e */ /* 0x000fe200030006ff */
[----:B------:R-:W-:Y:S02]  /*9940*/  HADD2.F32 R51, -RZ, R52.H1_H1 ;  /* 0x30000034ff337230 */ /* 0x000fe40000004100 */
[----:B------:R-:W-:Y:S01]  /*9950*/  FFMA.FTZ R35, R35, R53, R58 ;  /* 0x0000003523237223 */ /* 0x000fe2000001003a */
        /* <DEDUP_REMOVED lines=8> */
[--C-:B------:R-:W-:Y:S02]  /*99e0*/  HADD2.F32 R45, -RZ, R46.reuse.H0_H0 ;  /* 0x2000002eff2d7230 */ /* 0x100fe40000004100 */
[-C--:B------:R-:W-:Y:S01]  /*99f0*/  FMUL.FTZ R55, R44, R50.reuse ;  /* 0x000000322c377220 */ /* 0x080fe20000410000 */
[----:B------:R-:W-:Y:S02]  /*9a00*/  HADD2.F32 R46, -RZ, R46.H1_H1 ;  /* 0x3000002eff2e7230 */ /* 0x000fe40000004100 */
[C---:B------:R-:W-:Y:S01]  /*9a10*/  FFMA.FTZ R42, R40.reuse, R49, -R53 ;  /* 0x00000031282a7223 */ /* 0x040fe20000010835 */
[----:B------:R-:W-:Y:S01]  /*9a20*/  FFMA.FTZ R40, R40, R51, R56 ;  /* 0x0000003328287223 */ /* 0x000fe20000010038 */
[C---:B------:R-:W-:Y:S01]  /*9a30*/  FFMA.FTZ R44, R45.reuse, R50, -R58 ;  /* 0x000000322d2c7223 */ /* 0x040fe2000001083a */
[----:B------:R-:W-:Y:S01]  /*9a40*/  F2FP.F16.E4M3.UNPACK_B R53, R15.H1 ;  /* 0x0000000fff35723e */ /* 0x000fe200030006ff */
[----:B------:R-:W-:Y:S01]  /*9a50*/  FFMA.FTZ R45, R45, R52, R55 ;  /* 0x000000342d2d7223 */ /* 0x000fe20000010037 */
[----:B------:R-:W-:Y:S01]  /*9a60*/  F2FP.F16.E4M3.UNPACK_B R50, R21.H1 ;  /* 0x00000015ff32723e */ /* 0x000fe200030006ff */
[----:B------:R-:W-:Y:S01]  /*9a70*/  HADD2.F32 R51, -RZ, R48.H1_H1 ;  /* 0x30000030ff337230 */ /* 0x000fe20000004100 */
[----:B------:R-:W-:Y:S01]  /*9a80*/  F2FP.SATFINITE.E4M3.F32.PACK_AB_MERGE_C R32, R41, R32, RZ ;  /* 0x000000202920723e */ /* 0x000fe200048070ff */
[----:B------:R-:W-:-:S02]  /*9a90*/  HADD2.F32 R55, -RZ, R54.H1_H1 ;  /* 0x30000036ff377230 */ /* 0x000fc40000004100 */
[----:B------:R-:W-:Y:S01]  /*9aa0*/  HADD2.F32 R48, -RZ, R47.H1_H1 ;  /* 0x3000002fff307230 */ /* 0x000fe20000004100 */
[----:B------:R-:W-:Y:S01]  /*9ab0*/  F2FP.SATFINITE.E4M3.F32.PACK_AB_MERGE_C R13, R28, R13, R32 ;  /* 0x0000000d1c0d723e */ /* 0x000fe20004807020 */
[----:B------:R-:W-:Y:S02]  /*9ac0*/  HADD2.F32 R54, -RZ, R53.H0_H0 ;  /* 0x20000035ff367230 */ /* 0x000fe40000004100 */
        /* <DEDUP_REMOVED lines=8> */
[C---:B------:R-:W-:Y:S01]  /*9b50*/  FFMA.FTZ R47, R46.reuse, R51, -R59 ;  /* 0x000000332e2f7223 */ /* 0x040fe2000001083b */
[----:B------:R-:W-:Y:S01]  /*9b60*/  FFMA.FTZ R46, R46, R55, R56 ;  /* 0x000000372e2e7223 */ /* 0x000fe20000010038 */
[----:B------:R-:W-:Y:S02]  /*9b70*/  HADD2.F32 R56, -RZ, R53.H1_H1 ;  /* 0x30000035ff387230 */ /* 0x000fe40000004100 */
[----:B------:R-:W-:Y:S01]  /*9b80*/  FFMA.FTZ R48, R49, R52, -R48 ;  /* 0x0000003431307223 */ /* 0x000fe20000010830 */
[----:B------:R-:W-:Y:S01]  /*9b90*/  HADD2.F32 R52, -RZ, R50.H1_H1 ;  /* 0x30000032ff347230 */ /* 0x000fe20000004100 */
[----:B------:R-:W-:Y:S01]  /*9ba0*/  F2FP.F16.E4M3.UNPACK_B R51, R15 ;  /* 0x0000000fff33723e */ /* 0x000fe200020006ff */
[----:B------:R-:W-:Y:S01]  /*9bb0*/  HADD2.F32 R37, -RZ, R37.H1_H1 ;  /* 0x30000025ff257230 */ /* 0x000fe20000004100 */
[----:B------:R-:W-:Y:S01]  /*9bc0*/  F2FP.F16.E4M3.UNPACK_B R50, R21 ;  /* 0x00000015ff32723e */ /* 0x000fe200020006ff */
        /* <DEDUP_REMOVED lines=14> */
[----:B------:R-:W-:Y:S01]  /*9cb0*/  F2FP.F16.E4M3.UNPACK_B R21, R12.H1 ;  /* 0x0000000cff15723e */ /* 0x000fe200030006ff */
[----:B------:R-:W-:-:S02]  /*9cc0*/  HADD2.F32 R50, -RZ, R50.H1_H1 ;  /* 0x30000032ff327230 */ /* 0x000fc40000004100 */
[-C--:B------:R-:W-:Y:S01]  /*9cd0*/  FMUL.FTZ R43, R33, R51.reuse ;  /* 0x00000033212b7220 */ /* 0x080fe20000410000 */
        /* <DEDUP_REMOVED lines=24> */
[----:B------:R-:W-:Y:S02]  /*9e60*/  HADD2.F32 R14, -RZ, R12.H1_H1 ;  /* 0x3000000cff0e7230 */ /* 0x000fe40000004100 */
[----:B------:R-:W-:Y:S01]  /*9e70*/  FFMA.FTZ R52, R30, R37, R34 ;  /* 0x000000251e347223 */ /* 0x000fe20000010022 */
[--C-:B------:R-:W-:Y:S02]  /*9e80*/  HADD2.F32 R12, -RZ, R7.reuse.H0_H0 ;  /* 0x20000007ff0c7230 */ /* 0x100fe40000004100 */
[--C-:B------:R-:W-:Y:S01]  /*9e90*/  HADD2.F32 R30, -RZ, R4.reuse.H1_H1 ;  /* 0x30000004ff1e7230 */ /* 0x100fe20000004100 */
[----:B------:R-:W-:Y:S01]  /*9ea0*/  F2FP.SATFINITE.E4M3.F32.PACK_AB_MERGE_C R50, R50, R57, RZ ;  /* 0x000000393232723e */ /* 0x000fe200048070ff */
[----:B------:R-:W-:Y:S01]  /*9eb0*/  HADD2.F32 R7, -RZ, R7.H1_H1 ;  /* 0x30000007ff077230 */ /* 0x000fe20000004100 */
[----:B------:R-:W-:Y:S01]  /*9ec0*/  F2FP.SATFINITE.E4M3.F32.PACK_AB_MERGE_C R43, R52, R43, RZ ;  /* 0x0000002b342b723e */ /* 0x000fe200048070ff */
[----:B------:R-:W-:-:S02]  /*9ed0*/  HADD2.F32 R21, -RZ, R4.H0_H0 ;  /* 0x20000004ff157230 */ /* 0x000fc40000004100 */
[--C-:B------:R-:W-:Y:S02]  /*9ee0*/  HADD2.F32 R4, -RZ, R5.reuse.H0_H0 ;  /* 0x20000005ff047230 */ /* 0x100fe40000004100 */
[C---:B------:R-:W-:Y:S01]  /*9ef0*/  FMUL.FTZ R34, R7.reuse, R30 ;  /* 0x0000001e07227220 */ /* 0x040fe20000410000 */
[----:B------:R-:W-:Y:S02]  /*9f00*/  HADD2.F32 R5, -RZ, R5.H1_H1 ;  /* 0x30000005ff057230 */ /* 0x000fe40000004100 */
[C---:B------:R-:W-:Y:S01]  /*9f10*/  FMUL.FTZ R33, R12.reuse, R21 ;  /* 0x000000150c217220 */ /* 0x040fe20000410000 */
[-C--:B------:R-:W-:Y:S01]  /*9f20*/  FMUL.FTZ R7, R7, R14.reuse ;  /* 0x0000000e07077220 */ /* 0x080fe20000410000 */
[-C--:B------:R-:W-:Y:S01]  /*9f30*/  FMUL.FTZ R12, R12, R15.reuse ;  /* 0x0000000f0c0c7220 */ /* 0x080fe20000410000 */
[C---:B------:R-:W-:Y:S02]  /*9f40*/  FFMA.FTZ R34, R5.reuse, R14, -R34 ;  /* 0x0000000e05227223 */ /* 0x040fe40000010822 */
        /* <DEDUP_REMOVED lines=17> */
.L_x_8853:
[----:B------:R-:W-:Y:S05]  /*a060*/  BSYNC B1 ;  /* 0x0000000000017941 */ /* 0x000fea0003800000 */
.L_x_8852:
[----:B------:R-:W-:Y:S05]  /*a070*/  @P1 BRA `(.L_x_8842) ;  /* 0x0000000c00f81947 */ /* 0x000fea0003800000 */
[----:B--2---:R-:W2:Y:S04]  /*a080*/  LDL R21, [R1+0x50] ;  /* 0x0000500001157983 */ /* 0x004ea80000100800 */
[----:B------:R-:W4:Y:S01]  /*a090*/  LDL R49, [R1+0x5c] ;  /* 0x00005c0001317983 */ /* 0x000f220000100800 */
[----:B---3-5:R-:W-:Y:S02]  /*a0a0*/  SHF.R.U32.HI R0, RZ, 0x8, R24 ;  /* 0x00000008ff007819 */ /* 0x028fe40000011618 */
[----:B------:R-:W-:Y:S02]  /*a0b0*/  LOP3.LUT R5, R24, 0xff, RZ, 0xc0, !PT ;  /* 0x000000ff18057812 */ /* 0x000fe400078ec0ff */
[----:B------:R-:W-:Y:S02]  /*a0c0*/  LOP3.LUT R0, R0, 0xff, RZ, 0xc0, !PT ;  /* 0x000000ff00007812 */ /* 0x000fe400078ec0ff */
[----:B------:R-:W-:-:S02]  /*a0d0*/  SHF.R.U32.HI R14, RZ, 0x8, R25 ;  /* 0x00000008ff0e7819 */ /* 0x000fc40000011619 */
[----:B------:R-:W-:Y:S02]  /*a0e0*/  PRMT R20, R0, 0x7604, R5 ;  /* 0x0000760400147816 */ /* 0x000fe40000000005 */
[----:B------:R-:W-:Y:S02]  /*a0f0*/  LOP3.LUT R7, R25, 0xff, RZ, 0xc0, !PT ;  /* 0x000000ff19077812 */ /* 0x000fe400078ec0ff */
[----:B------:R-:W-:Y:S02]  /*a100*/  SHF.R.U32.HI R6, RZ, 0x8, R27 ;  /* 0x00000008ff067819 */ /* 0x000fe4000001161b */
[----:B------:R-:W-:Y:S02]  /*a110*/  LOP3.LUT R0, R14, 0xff, RZ, 0xc0, !PT ;  /* 0x000000ff0e007812 */ /* 0x000fe400078ec0ff */
[----:B------:R-:W-:Y:S02]  /*a120*/  LOP3.LUT R13, R27, 0xff, RZ, 0xc0, !PT ;  /* 0x000000ff1b0d7812 */ /* 0x000fe400078ec0ff */
[----:B------:R-:W-:-:S02]  /*a130*/  LOP3.LUT R6, R6, 0xff, RZ, 0xc0, !PT ;  /* 0x000000ff06067812 */ /* 0x000fc400078ec0ff */
[----:B0-----:R-:W-:Y:S02]  /*a140*/  PRMT R28, R0, 0x7604, R7 ;  /* 0x00007604001c7816 */ /* 0x001fe40000000007 */
[----:B------:R-:W-:Y:S02]  /*a150*/  SHF.R.U32.HI R12, RZ, 0x8, R8 ;  /* 0x00000008ff0c7819 */ /* 0x000fe40000011608 */
[----:B------:R-:W-:Y:S02]  /*a160*/  PRMT R32, R6, 0x7604, R13 ;  /* 0x0000760406207816 */ /* 0x000fe4000000000d */
[----:B------:R-:W-:Y:S02]  /*a170*/  LOP3.LUT R15, R8, 0xff, RZ, 0xc0, !PT ;  /* 0x000000ff080f7812 */ /* 0x000fe400078ec0ff */
[----:B------:R-:W-:Y:S02]  /*a180*/  LOP3.LUT R12, R12, 0xff, RZ, 0xc0, !PT ;  /* 0x000000ff0c0c7812 */ /* 0x000fe400078ec0ff */
[----:B------:R-:W-:-:S02]  /*a190*/  SHF.R.U32.HI R13, RZ, 0x8, R10 ;  /* 0x00000008ff0d7819 */ /* 0x000fc4000001160a */
[----:B------:R-:W-:Y:S02]  /*a1a0*/  PRMT R33, R12, 0x7604, R15 ;  /* 0x000076040c217816 */ /* 0x000fe4000000000f */
[----:B------:R-:W-:Y:S02]  /*a1b0*/  LOP3.LUT R14, R13, 0xff, RZ, 0xc0, !PT ;  /* 0x000000ff0d0e7812 */ /* 0x000fe400078ec0ff */
[----:B------:R-:W-:Y:S02]  /*a1c0*/  SHF.R.U32.HI R12, RZ, 0x8, R9 ;  /* 0x00000008ff0c7819 */ /* 0x000fe40000011609 */
[----:B------:R-:W-:Y:S02]  /*a1d0*/  SHF.R.U32.HI R4, RZ, 0x8, R26 ;  /* 0x00000008ff047819 */ /* 0x000fe4000001161a */
[----:B------:R-:W-:Y:S02]  /*a1e0*/  LOP3.LUT R15, R9, 0xff, RZ, 0xc0, !PT ;  /* 0x000000ff090f7812 */ /* 0x000fe400078ec0ff */
[----:B------:R-:W-:-:S02]  /*a1f0*/  LOP3.LUT R12, R12, 0xff, RZ, 0xc0, !PT ;  /* 0x000000ff0c0c7812 */ /* 0x000fc400078ec0ff */
[----:B------:R-:W-:Y:S02]  /*a200*/  LOP3.LUT R5, R26, 0xff, RZ, 0xc0, !PT ;  /* 0x000000ff1a057812 */ /* 0x000fe400078ec0ff */
[----:B------:R-:W-:Y:S02]  /*a210*/  LOP3.LUT R4, R4, 0xff, RZ, 0xc0, !PT ;  /* 0x000000ff04047812 */ /* 0x000fe400078ec0ff */
[----:B------:R-:W-:Y:S02]  /*a220*/  PRMT R35, R12, 0x7604, R15 ;  /* 0x000076040c237816 */ /* 0x000fe4000000000f */
[----:B------:R-:W-:Y:S02]  /*a230*/  PRMT R30, R4, 0x7604, R5 ;  /* 0x00007604041e7816 */ /* 0x000fe40000000005 */
[----:B------:R-:W-:Y:S02]  /*a240*/  SHF.R.U32.HI R29, RZ, 0x8, R11 ;  /* 0x00000008ff1d7819 */ /* 0x000fe4000001160b */
[----:B------:R-:W-:-:S02]  /*a250*/  LOP3.LUT R34, R11, 0xff, RZ, 0xc0, !PT ;  /* 0x000000ff0b227812 */ /* 0x000fc400078ec0ff */
[----:B------:R-:W-:-:S04]  /*a260*/  SHF.R.U32.HI R31, RZ, 0x10, R27 ;  /* 0x00000010ff1f7819 */ /* 0x000fc8000001161b */
[----:B------:R-:W-:-:S04]  /*a270*/  LOP3.LUT R31, R31, 0xff, RZ, 0xc0, !PT ;  /* 0x000000ff1f1f7812 */ /* 0x000fc800078ec0ff */
[----:B------:R-:W-:Y:S02]  /*a280*/  PRMT R31, R31, 0x7054, R32 ;  /* 0x000070541f1f7816 */ /* 0x000fe40000000020 */
[----:B------:R-:W-:-:S04]  /*a290*/  SHF.R.U32.HI R32, RZ, 0x10, R11 ;  /* 0x00000010ff207819 */ /* 0x000fc8000001160b */
[----:B------:R-:W-:Y:S02]  /*a2a0*/  LOP3.LUT R32, R32, 0xff, RZ, 0xc0, !PT ;  /* 0x000000ff20207812 */ /* 0x000fe400078ec0ff */
[----:B--2---:R-:W-:Y:S02]  /*a2b0*/  LEA.HI R3, R3, R21, RZ, 0x1c ;  /* 0x0000001503037211 */ /* 0x004fe400078fe0ff */
[----:B------:R-:W-:Y:S02]  /*a2c0*/  LOP3.LUT R21, R10, 0xff, RZ, 0xc0, !PT ;  /* 0x000000ff0a157812 */ /* 0x000fe400078ec0ff */
[C---:B------:R-:W-:Y:S01]  /*a2d0*/  LEA.HI R0, R3.reuse, R3, RZ, 0x1 ;  /* 0x0000000303007211 */ /* 0x040fe200078f08ff */
[----:B------:R-:W-:Y:S01]  /*a2e0*/  IMAD.SHL.U32 R3, R3, 0x10, RZ ;  /* 0x0000001003037824 */ /* 0x000fe200078e00ff */
[----:B-1----:R-:W-:Y:S01]  /*a2f0*/  PRMT R37, R14, 0x7604, R21 ;  /* 0x000076040e257816 */ /* 0x002fe20000000015 */
[----:B----4-:R-:W-:Y:S01]  /*a300*/  LDS.128 R4, [R49+0xf000] ;  /* 0x00f0000031047984 */ /* 0x010fe20000000c00 */
[----:B------:R-:W-:-:S02]  /*a310*/  SHF.R.S32.HI R0, RZ, 0x1, R0 ;  /* 0x00000001ff007819 */ /* 0x000fc40000011400 */
[----:B------:R-:W-:Y:S02]  /*a320*/  LOP3.LUT R3, R156, 0x10, R3, 0xf8, !PT ;  /* 0x000000109c037812 */ /* 0x000fe400078ef803 */
[----:B------:R-:W-:Y:S01]  /*a330*/  SHF.R.U32.HI R21, RZ, 0x10, R25 ;  /* 0x00000010ff157819 */ /* 0x000fe20000011619 */
[----:B------:R-:W-:Y:S01]  /*a340*/  IMAD R13, R0, 0x1800, R62 ;  /* 0x00001800000d7824 */ /* 0x000fe200078e023e */
[----:B------:R-:W-:Y:S02]  /*a350*/  LOP3.LUT R0, R3, R61, RZ, 0x3c, !PT ;  /* 0x0000003d03007212 */ /* 0x000fe400078e3cff */
[----:B------:R-:W-:Y:S02]  /*a360*/  LOP3.LUT R3, R29, 0xff, RZ, 0xc0, !PT ;  /* 0x000000ff1d037812 */ /* 0x000fe400078ec0ff */
[----:B------:R-:W-:Y:S02]  /*a370*/  IADD3 R0, R16, R13, R0 ;  /* 0x0000000d10007210 */ /* 0x000fe40007ffe000 */
[----:B------:R-:W-:-:S02]  /*a380*/  PRMT R41, R3, 0x7604, R34 ;  /* 0x0000760403297816 */ /* 0x000fc40000000022 */
[----:B------:R-:W-:Y:S01]  /*a390*/  SHF.R.U32.HI R3, RZ, 0x10, R24 ;  /* 0x00000010ff037819 */ /* 0x000fe20000011618 */
[----:B------:R-:W0:Y:S01]  /*a3a0*/  LDS.128 R12, [R0+0xf000] ;  /* 0x00f00000000c7984 */ /* 0x000e220000000c00 */
[----:B------:R-:W-:Y:S02]  /*a3b0*/  SHF.R.U32.HI R29, RZ, 0x10, R26 ;  /* 0x00000010ff1d7819 */ /* 0x000fe4000001161a */
[----:B------:R-:W-:Y:S02]  /*a3c0*/  LOP3.LUT R3, R3, 0xff, RZ, 0xc0, !PT ;  /* 0x000000ff03037812 */ /* 0x000fe400078ec0ff */
[----:B------:R-:W-:Y:S02]  /*a3d0*/  LOP3.LUT R21, R21, 0xff, RZ, 0xc0, !PT ;  /* 0x000000ff15157812 */ /* 0x000fe400078ec0ff */
[----:B------:R-:W-:Y:S02]  /*a3e0*/  LOP3.LUT R29, R29, 0xff, RZ, 0xc0, !PT ;  /* 0x000000ff1d1d7812 */ /* 0x000fe400078ec0ff */
[----:B------:R-:W-:-:S02]  /*a3f0*/  PRMT R3, R3, 0x7054, R20 ;  /* 0x0000705403037816 */ /* 0x000fc40000000014 */
[----:B------:R-:W-:Y:S02]  /*a400*/  PRMT R21, R21, 0x7054, R28 ;  /* 0x0000705415157816 */ /* 0x000fe4000000001c */
[----:B------:R-:W-:Y:S02]  /*a410*/  SHF.R.U32.HI R20, RZ, 0x10, R8 ;  /* 0x00000010ff147819 */ /* 0x000fe40000011608 */
[----:B------:R-:W-:Y:S02]  /*a420*/  SHF.R.U32.HI R28, RZ, 0x10, R9 ;  /* 0x00000010ff1c7819 */ /* 0x000fe40000011609 */
[----:B------:R-:W-:Y:S02]  /*a430*/  PRMT R29, R29, 0x7054, R30 ;  /* 0x000070541d1d7816 */ /* 0x000fe4000000001e */
[----:B------:R-:W-:Y:S02]  /*a440*/  SHF.R.U32.HI R30, RZ, 0x10, R10 ;  /* 0x00000010ff1e7819 */ /* 0x000fe4000001160a */
[----:B------:R-:W-:-:S02]  /*a450*/  LOP3.LUT R20, R20, 0xff, RZ, 0xc0, !PT ;  /* 0x000000ff14147812 */ /* 0x000fc400078ec0ff */
[----:B------:R-:W-:Y:S02]  /*a460*/  LOP3.LUT R28, R28, 0xff, RZ, 0xc0, !PT ;  /* 0x000000ff1c1c7812 */ /* 0x000fe400078ec0ff */
[----:B------:R-:W-:Y:S02]  /*a470*/  LOP3.LUT R30, R30, 0xff, RZ, 0xc0, !PT ;  /* 0x000000ff1e1e7812 */ /* 0x000fe400078ec0ff */
[----:B------:R-:W-:Y:S02]  /*a480*/  PRMT R33, R20, 0x7054, R33 ;  /* 0x0000705414217816 */ /* 0x000fe40000000021 */
[----:B------:R-:W-:Y:S02]  /*a490*/  PRMT R35, R28, 0x7054, R35 ;  /* 0x000070541c237816 */ /* 0x000fe40000000023 */
[----:B------:R-:W-:Y:S02]  /*a4a0*/  LOP3.LUT R28, R21, 0xff000000, R25, 0xf8, !PT ;  /* 0xff000000151c7812 */ /* 0x000fe400078ef819 */
[----:B------:R-:W-:-:S02]  /*a4b0*/  PRMT R39, R30, 0x7054, R37 ;  /* 0x000070541e277816 */ /* 0x000fc40000000025 */
[----:B------:R-:W-:Y:S02]  /*a4c0*/  LOP3.LUT R21, R33, 0xff000000, R8, 0xf8, !PT ;  /* 0xff00000021157812 */ /* 0x000fe400078ef808 */
[----:B------:R-:W-:Y:S02]  /*a4d0*/  LOP3.LUT R33, R35, 0xff000000, R9, 0xf8, !PT ;  /* 0xff00000023217812 */ /* 0x000fe400078ef809 */
[----:B------:R-:W-:Y:S02]  /*a4e0*/  LOP3.LUT R8, R39, 0xff000000, R10, 0xf8, !PT ;  /* 0xff00000027087812 */ /* 0x000fe400078ef80a */
[----:B------:R-:W-:Y:S02]  /*a4f0*/  F2FP.F16.E4M3.UNPACK_B R39, R33 ;  /* 0x00000021ff27723e */ /* 0x000fe400020006ff */
[----:B0-----:R-:W-:Y:S02]  /*a500*/  F2FP.F16.E4M3.UNPACK_B R25, R13 ;  /* 0x0000000dff19723e */ /* 0x001fe400020006ff */
[----:B------:R-:W-:Y:S01]  /*a510*/  PRMT R41, R32, 0x7054, R41 ;  /* 0x0000705420297816 */ /* 0x000fe20000000029 */
[--C-:B------:R-:W-:Y:S01]  /*a520*/  HADD2.F32 R42, -RZ, R39.reuse.H0_H0 ;  /* 0x20000027ff2a7230 */ /* 0x100fe20000004100 */
[----:B------:R-:W-:Y:S01]  /*a530*/  LOP3.LUT R20, R3, 0xff000000, R24, 0xf8, !PT ;  /* 0xff00000003147812 */ /* 0x000fe200078ef818 */
[----:B------:R-:W-:Y:S01]  /*a540*/  HADD2.F32 R39, -RZ, R39.H1_H1 ;  /* 0x30000027ff277230 */ /* 0x000fe20000004100 */
[----:B------:R-:W-:-:S02]  /*a550*/  F2FP.F16.E4M3.UNPACK_B R32, R28 ;  /* 0x0000001cff20723e */ /* 0x000fc400020006ff */
[-C--:B------:R-:W-:Y:S02]  /*a560*/  F2FP.F16.E4M3.UNPACK_B R10, R5.reuse ;  /* 0x00000005ff0a723e */ /* 0x080fe400020006ff */
[----:B------:R-:W-:Y:S01]  /*a570*/  F2FP.F16.E4M3.UNPACK_B R24, R5.H1 ;  /* 0x00000005ff18723e */ /* 0x000fe200030006ff */
[--C-:B------:R-:W-:Y:S01]  /*a580*/  HADD2.F32 R5, -RZ, R25.reuse.H0_H0 ;  /* 0x20000019ff057230 */ /* 0x100fe20000004100 */
[----:B------:R-:W-:Y:S01]  /*a590*/  LOP3.LUT R37, R31, 0xff000000, R27, 0xf8, !PT ;  /* 0xff0000001f257812 */ /* 0x000fe200078ef81b */
[----:B------:R-:W-:Y:S01]  /*a5a0*/  HADD2.F32 R40, -RZ, R32.H0_H0 ;  /* 0x20000020ff287230 */ /* 0x000fe20000004100 */
[-C--:B------:R-:W-:Y:S01]  /*a5b0*/  F2FP.F16.E4M3.UNPACK_B R27, R12.reuse ;  /* 0x0000000cff1b723e */ /* 0x080fe200020006ff */
[----:B------:R-:W-:Y:S01]  /*a5c0*/  HADD2.F32 R9, -RZ, R10.H0_H0 ;  /* 0x2000000aff097230 */ /* 0x000fe20000004100 */
[----:B------:R-:W-:Y:S01]  /*a5d0*/  F2FP.F16.E4M3.UNPACK_B R34, R12.H1 ;  /* 0x0000000cff22723e */ /* 0x000fe200030006ff */
[----:B------:R-:W-:Y:S01]  /*a5e0*/  FMUL.FTZ R12, R5, R42 ;  /* 0x0000002a050c7220 */ /* 0x000fe20000410000 */
[----:B------:R-:W-:Y:S01]  /*a5f0*/  LOP3.LUT R3, R29, 0xff000000, R26, 0xf8, !PT ;  /* 0xff0000001d037812 */ /* 0x000fe200078ef81a */
[----:B------:R-:W-:Y:S01]  /*a600*/  HADD2.F32 R25, -RZ, R25.H1_H1 ;  /* 0x30000019ff197230 */ /* 0x000fe20000004100 */
[----:B------:R-:W-:Y:S01]  /*a610*/  F2FP.F16.E4M3.UNPACK_B R26, R13.H1 ;  /* 0x0000000dff1a723e */ /* 0x000fe200030006ff */
[-C--:B------:R-:W-:Y:S01]  /*a620*/  FMUL.FTZ R13, R5, R40.reuse ;  /* 0x00000028050d7220 */ /* 0x080fe20000410000 */
[C---:B------:R-:W-:Y:S01]  /*a630*/  FFMA.FTZ R5, R9.reuse, R40, -R12 ;  /* 0x0000002809057223 */ /* 0x040fe2000001080c */
[----:B------:R-:W-:Y:S01]  /*a640*/  F2FP.F16.E4M3.UNPACK_B R40, R33.H1 ;  /* 0x00000021ff28723e */ /* 0x000fe200030006ff */
[----:B------:R-:W-:Y:S01]  /*a650*/  HADD2.F32 R32, -RZ, R32.H1_H1 ;  /* 0x30000020ff207230 */ /* 0x000fe20000004100 */
[----:B------:R-:W-:Y:S01]  /*a660*/  F2FP.F16.E4M3.UNPACK_B R28, R28.H1 ;  /* 0x0000001cff1c723e */ /* 0x000fe200030006ff */
[----:B------:R-:W-:Y:S01]  /*a670*/  FFMA.FTZ R9, R9, R42, R13 ;  /* 0x0000002a09097223 */ /* 0x000fe2000001000d */
[----:B------:R-:W-:Y:S01]  /*a680*/  HADD2.F32 R12, -RZ, R26.H0_H0 ;  /* 0x2000001aff0c7230 */ /* 0x000fe20000004100 */
[----:B------:R-:W-:Y:S01]  /*a690*/  LOP3.LUT R43, R41, 0xff000000, R11, 0xf8, !PT ;  /* 0xff000000292b7812 */ /* 0x000fe200078ef80b */
[----:B------:R-:W-:-:S02]  /*a6a0*/  HADD2.F32 R33, -RZ, R40.H0_H0 ;  /* 0x20000028ff217230 */ /* 0x000fc40000004100 */
[C---:B------:R-:W-:Y:S01]  /*a6b0*/  FMUL.FTZ R41, R25.reuse, R39 ;  /* 0x0000002719297220 */ /* 0x040fe20000410000 */
[----:B------:R-:W-:Y:S01]  /*a6c0*/  HADD2.F32 R13, -RZ, R28.H0_H0 ;  /* 0x2000001cff0d7230 */ /* 0x000fe20000004100 */
[-C--:B------:R-:W-:Y:S01]  /*a6d0*/  F2FP.F16.E4M3.UNPACK_B R31, R15.reuse ;  /* 0x0000000fff1f723e */ /* 0x080fe200020006ff */
[----:B------:R-:W-:Y:S01]  /*a6e0*/  HADD2.F32 R10, -RZ, R10.H1_H1 ;  /* 0x3000000aff0a7230 */ /* 0x000fe20000004100 */
[----:B------:R-:W-:Y:S01]  /*a6f0*/  F2FP.F16.E4M3.UNPACK_B R38, R15.H1 ;  /* 0x0000000fff26723e */ /* 0x000fe200030006ff */
[-C--:B------:R-:W-:Y:S01]  /*a700*/  FMUL.FTZ R42, R25, R32.reuse ;  /* 0x00000020192a7220 */ /* 0x080fe20000410000 */
[----:B------:R-:W-:Y:S02]  /*a710*/  HADD2.F32 R15, -RZ, R24.H0_H0 ;  /* 0x20000018ff0f7230 */ /* 0x000fe40000004100 */
[C---:B------:R-:W-:Y:S01]  /*a720*/  FMUL.FTZ R44, R12.reuse, R33 ;  /* 0x000000210c2c7220 */ /* 0x040fe20000410000 */
[----:B------:R-:W-:Y:S01]  /*a730*/  FMUL.FTZ R46, R12, R13 ;  /* 0x0000000d0c2e7220 */ /* 0x000fe20000410000 */
[C---:B------:R-:W-:Y:S01]  /*a740*/  FFMA.FTZ R12, R10.reuse, R32, -R41 ;  /* 0x000000200a0c7223 */ /* 0x040fe20000010829 */
[----:B------:R-:W-:Y:S01]  /*a750*/  FFMA.FTZ R10, R10, R39, R42 ;  /* 0x000000270a0a7223 */ /* 0x000fe2000001002a */
[----:B------:R-:W-:Y:S01]  /*a760*/  F2FP.F16.E4M3.UNPACK_B R42, R43 ;  /* 0x0000002bff2a723e */ /* 0x000fe200020006ff */
[C---:B------:R-:W-:Y:S01]  /*a770*/  FFMA.FTZ R13, R15.reuse, R13, -R44 ;  /* 0x0000000d0f0d7223 */ /* 0x040fe2000001082c */
[----:B------:R-:W-:Y:S01]  /*a780*/  F2FP.F16.E4M3.UNPACK_B R32, R37 ;  /* 0x00000025ff20723e */ /* 0x000fe200020006ff */
[----:B------:R-:W-:Y:S01]  /*a790*/  FFMA.FTZ R15, R15, R33, R46 ;  /* 0x000000210f0f7223 */ /* 0x000fe2000001002e */
[----:B------:R-:W-:Y:S01]  /*a7a0*/  HADD2.F32 R41, -RZ, R40.H1_H1 ;  /* 0x30000028ff297230 */ /* 0x000fe20000004100 */
[----:B------:R-:W-:Y:S01]  /*a7b0*/  F2FP.F16.E4M3.UNPACK_B R30, R7 ;  /* 0x00000007ff1e723e */ /* 0x000fe200020006ff */
[----:B------:R-:W-:Y:S01]  /*a7c0*/  HADD2.F32 R26, -RZ, R26.H1_H1 ;  /* 0x3000001aff1a7230 */ /* 0x000fe20000004100 */
[----:B------:R-:W-:Y:S01]  /*a7d0*/  F2FP.F16.E4M3.UNPACK_B R37, R37.H1 ;  /* 0x00000025ff25723e */ /* 0x000fe200030006ff */
[----:B------:R-:W-:Y:S01]  /*a7e0*/  HADD2.F32 R33, -RZ, R28.H1_H1 ;  /* 0x3000001cff217230 */ /* 0x000fe20000004100 */
[----:B------:R-:W-:Y:S01]  /*a7f0*/  F2FP.F16.E4M3.UNPACK_B R35, R7.H1 ;  /* 0x00000007ff23723e */ /* 0x000fe200030006ff */
[----:B------:R-:W-:-:S02]  /*a800*/  HADD2.F32 R28, -RZ, R24.H1_H1 ;  /* 0x30000018ff1c7230 */ /* 0x000fc40000004100 */
[C---:B------:R-:W-:Y:S01]  /*a810*/  FMUL.FTZ R45, R26.reuse, R41 ;  /* 0x000000291a2d7220 */ /* 0x040fe20000410000 */
[----:B------:R-:W-:Y:S02]  /*a820*/  HADD2.F32 R40, -RZ, R42.H0_H0 ;  /* 0x2000002aff287230 */ /* 0x000fe40000004100 */
[----:B------:R-:W-:Y:S01]  /*a830*/  FMUL.FTZ R26, R26, R33 ;  /* 0x000000211a1a7220 */ /* 0x000fe20000410000 */
[----:B------:R-:W-:Y:S01]  /*a840*/  HADD2.F32 R24, -RZ, R31.H0_H0 ;  /* 0x2000001fff187230 */ /* 0x000fe20000004100 */
[-C--:B------:R-:W-:Y:S01]  /*a850*/  F2FP.F16.E4M3.UNPACK_B R29, R4.reuse.H1 ;  /* 0x00000004ff1d723e */ /* 0x080fe200030006ff */
[----:B------:R-:W-:Y:S01]  /*a860*/  HADD2.F32 R39, -RZ, R32.H0_H0 ;  /* 0x20000020ff277230 */ /* 0x000fe20000004100 */
[----:B------:R-:W-:Y:S01]  /*a870*/  F2FP.F16.E4M3.UNPACK_B R11, R4 ;  /* 0x00000004ff0b723e */ /* 0x000fe200020006ff */
[----:B------:R-:W-:Y:S02]  /*a880*/  HADD2.F32 R25, -RZ, R30.H0_H0 ;  /* 0x2000001eff197230 */ /* 0x000fe40000004100 */
[----:B------:R-:W-:Y:S01]  /*a890*/  FMUL.FTZ R44, R24, R40 ;  /* 0x00000028182c7220 */ /* 0x000fe20000410000 */
[----:B------:R-:W-:-:S02]  /*a8a0*/  HADD2.F32 R42, -RZ, R42.H1_H1 ;  /* 0x3000002aff2a7230 */ /* 0x000fc40000004100 */
[----:B------:R-:W-:Y:S01]  /*a8b0*/  FMUL.FTZ R47, R24, R39 ;  /* 0x00000027182f7220 */ /* 0x000fe20000410000 */
[C---:B------:R-:W-:Y:S01]  /*a8c0*/  FFMA.FTZ R24, R28.reuse, R33, -R45 ;  /* 0x000000211c187223 */ /* 0x040fe2000001082d */
[----:B------:R-:W-:Y:S01]  /*a8d0*/  FFMA.FTZ R28, R28, R41, R26 ;  /* 0x000000291c1c7223 */ /* 0x000fe2000001001a */
[----:B------:R-:W-:Y:S01]  /*a8e0*/  F2FP.F16.E4M3.UNPACK_B R41, R43.H1 ;  /* 0x0000002bff29723e */ /* 0x000fe200030006ff */
[C---:B------:R-:W-:Y:S01]  /*a8f0*/  FFMA.FTZ R26, R25.reuse, R39, -R44 ;  /* 0x00000027191a7223 */ /* 0x040fe2000001082c */
[----:B------:R-:W-:Y:S02]  /*a900*/  HADD2.F32 R39, -RZ, R32.H1_H1 ;  /* 0x30000020ff277230 */ /* 0x000fe40000004100 */
[----:B------:R-:W-:Y:S01]  /*a910*/  FFMA.FTZ R25, R25, R40, R47 ;  /* 0x0000002819197223 */ /* 0x000fe2000001002f */
[----:B------:R-:W-:Y:S01]  /*a920*/  HADD2.F32 R32, -RZ, R38.H0_H0 ;  /* 0x20000026ff207230 */ /* 0x000fe20000004100 */
[-C--:B------:R-:W-:Y:S01]  /*a930*/  F2FP.F16.E4M3.UNPACK_B R4, R6.reuse ;  /* 0x00000006ff04723e */ /* 0x080fe200020006ff */
[----:B------:R-:W-:Y:S01]  /*a940*/  HADD2.F32 R43, -RZ, R41.H0_H0 ;  /* 0x20000029ff2b7230 */ /* 0x000fe20000004100 */
[----:B------:R-:W-:Y:S01]  /*a950*/  F2FP.F16.E4M3.UNPACK_B R7, R6.H1 ;  /* 0x00000006ff07723e */ /* 0x000fe200030006ff */
[----:B------:R-:W-:Y:S01]  /*a960*/  HADD2.F32 R40, -RZ, R37.H0_H0 ;  /* 0x20000025ff287230 */ /* 0x000fe20000004100 */
[----:B------:R-:W-:Y:S01]  /*a970*/  F2FP.F16.E4M3.UNPACK_B R6, R14 ;  /* 0x0000000eff06723e */ /* 0x000fe200020006ff */
[----:B------:R-:W-:-:S02]  /*a980*/  HADD2.F32 R31, -RZ, R31.H1_H1 ;  /* 0x3000001fff1f7230 */ /* 0x000fc40000004100 */
[C---:B------:R-:W-:Y:S01]  /*a990*/  FMUL.FTZ R44, R32.reuse, R43 ;  /* 0x0000002b202c7220 */ /* 0x040fe20000410000 */
[----:B------:R-:W-:Y:S02]  /*a9a0*/  HADD2.F32 R33, -RZ, R35.H0_H0 ;  /* 0x20000023ff217230 */ /* 0x000fe40000004100 */
[----:B------:R-:W-:Y:S01]  /*a9b0*/  FMUL.FTZ R46, R32, R40 ;  /* 0x00000028202e7220 */ /* 0x000fe20000410000 */
[----:B------:R-:W-:Y:S02]  /*a9c0*/  HADD2.F32 R30, -RZ, R30.H1_H1 ;  /* 0x3000001eff1e7230 */ /* 0x000fe40000004100 */
[C---:B------:R-:W-:Y:S01]  /*a9d0*/  FMUL.FTZ R45, R31.reuse, R42 ;  /* 0x0000002a1f2d7220 */ /* 0x040fe20000410000 */
[----:B------:R-:W-:Y:S01]  /*a9e0*/  FMUL.FTZ R47, R31, R39 ;  /* 0x000000271f2f7220 */ /* 0x000fe20000410000 */
[C---:B------:R-:W-:Y:S01]  /*a9f0*/  FFMA.FTZ R32, R33.reuse, R40, -R44 ;  /* 0x0000002821207223 */ /* 0x040fe2000001082c */
[----:B------:R-:W-:Y:S01]  /*aa00*/  FFMA.FTZ R33, R33, R43, R46 ;  /* 0x0000002b21217223 */ /* 0x000fe2000001002e */
[----:B------:R-:W-:Y:S01]  /*aa10*/  F2FP.F16.E4M3.UNPACK_B R43, R21.H1 ;  /* 0x00000015ff2b723e */ /* 0x000fe200030006ff */
[C---:B------:R-:W-:Y:S01]  /*aa20*/  FFMA.FTZ R31, R30.reuse, R39, -R45 ;  /* 0x000000271e1f7223 */ /* 0x040fe2000001082d */
[----:B------:R-:W-:Y:S01]  /*aa30*/  F2FP.F16.E4M3.UNPACK_B R40, R20.H1 ;  /* 0x00000014ff28723e */ /* 0x000fe200030006ff */
[----:B------:R-:W-:Y:S01]  /*aa40*/  FFMA.FTZ R30, R30, R42, R47 ;  /* 0x0000002a1e1e7223 */ /* 0x000fe2000001002f */
[----:B------:R-:W-:Y:S01]  /*aa50*/  HADD2.F32 R42, -RZ, R37.H1_H1 ;  /* 0x30000025ff2a7230 */ /* 0x000fe20000004100 */
[----:B------:R-:W-:Y:S01]  /*aa60*/  F2FP.F16.E4M3.UNPACK_B R14, R14.H1 ;  /* 0x0000000eff0e723e */ /* 0x000fe200030006ff */
[----:B------:R-:W-:Y:S01]  /*aa70*/  HADD2.F32 R46, -RZ, R41.H1_H1 ;  /* 0x30000029ff2e7230 */ /* 0x000fe20000004100 */
[----:B------:R-:W-:Y:S01]  /*aa80*/  F2FP.SATFINITE.E4M3.F32.PACK_AB_MERGE_C R13, R24, R13, RZ ;  /* 0x0000000d180d723e */ /* 0x000fe200048070ff */
[----:B------:R-:W-:Y:S01]  /*aa90*/  HADD2.F32 R39, -RZ, R38.H1_H1 ;  /* 0x30000026ff277230 */ /* 0x000fe20000004100 */
[----:B------:R-:W-:Y:S01]  /*aaa0*/  F2FP.SATFINITE.E4M3.F32.PACK_AB_MERGE_C R15, R28, R15, RZ ;  /* 0x0000000f1c0f723e */ /* 0x000fe200048070ff */
[----:B------:R-:W-:Y:S01]  /*aab0*/  HADD2.F32 R44, -RZ, R43.H0_H0 ;  /* 0x2000002bff2c7230 */ /* 0x000fe20000004100 */
[----:B------:R-:W-:Y:S01]  /*aac0*/  F2FP.SATFINITE.E4M3.F32.PACK_AB_MERGE_C R5, R12, R5, R13 ;  /* 0x000000050c05723e */ /* 0x000fe2000480700d */
        /* <DEDUP_REMOVED lines=9> */
[----:B------:R-:W-:Y:S01]  /*ab60*/  FFMA.FTZ R47, R37, R42, -R50 ;  /* 0x0000002a252f7223 */ /* 0x000fe20000010832 */
[----:B------:R-:W-:Y:S02]  /*ab70*/  HADD2.F32 R34, -RZ, R34.H1_H1 ;  /* 0x30000022ff227230 */ /* 0x000fe40000004100 */
[C---:B------:R-:W-:Y:S01]  /*ab80*/  FFMA.FTZ R48, R35.reuse, R41, -R48 ;  /* 0x0000002923307223 */ /* 0x040fe20000010830 */
[----:B------:R-:W-:Y:S02]  /*ab90*/  HADD2.F32 R40, -RZ, R40.H1_H1 ;  /* 0x30000028ff287230 */ /* 0x000fe40000004100 */
[----:B------:R-:W-:Y:S01]  /*aba0*/  FFMA.FTZ R44, R35, R44, R39 ;  /* 0x0000002c232c7223 */ /* 0x000fe20000010027 */
[----:B------:R-:W-:Y:S01]  /*abb0*/  FFMA.FTZ R52, R37, R46, R45 ;  /* 0x0000002e25347223 */ /* 0x000fe2000001002d */
[----:B------:R-:W-:Y:S01]  /*abc0*/  F2FP.F16.E4M3.UNPACK_B R35, R20 ;  /* 0x00000014ff23723e */ /* 0x000fe200020006ff */
[----:B------:R-:W-:Y:S01]  /*abd0*/  HADD2.F32 R29, -RZ, R29.H1_H1 ;  /* 0x3000001dff1d7230 */ /* 0x000fe20000004100 */
[----:B------:R-:W-:Y:S01]  /*abe0*/  F2FP.F16.E4M3.UNPACK_B R37, R21 ;  /* 0x00000015ff25723e */ /* 0x000fe200020006ff */
[C---:B------:R-:W-:Y:S01]  /*abf0*/  FMUL.FTZ R20, R34.reuse, R43 ;  /* 0x0000002b22147220 */ /* 0x040fe20000410000 */
[----:B------:R-:W-:Y:S01]  /*ac00*/  FMUL.FTZ R34, R34, R40 ;  /* 0x0000002822227220 */ /* 0x000fe20000410000 */
[----:B------:R-:W-:Y:S01]  /*ac10*/  HADD2.F32 R21, -RZ, R27.H0_H0 ;  /* 0x2000001bff157230 */ /* 0x000fe20000004100 */
[----:B------:R-:W-:Y:S01]  /*ac20*/  F2FP.SATFINITE.E4M3.F32.PACK_AB_MERGE_C R9, R10, R9, R15 ;  /* 0x000000090a09723e */ /* 0x000fe2000480700f */
        /* <DEDUP_REMOVED lines=14> */
[----:B------:R-:W-:Y:S01]  /*ad10*/  F2FP.F16.E4M3.UNPACK_B R29, R8.H1 ;  /* 0x00000008ff1d723e */ /* 0x000fe200030006ff */
[-C--:B------:R-:W-:Y:S01]  /*ad20*/  FMUL.FTZ R27, R27, R34.reuse ;  /* 0x000000221b1b7220 */ /* 0x080fe20000410000 */
[----:B------:R-:W-:Y:S01]  /*ad30*/  F2FP.F16.E4M3.UNPACK_B R21, R3.H1 ;  /* 0x00000003ff15723e */ /* 0x000fe200030006ff */
[----:B------:R-:W-:Y:S01]  /*ad40*/  FFMA.FTZ R42, R11, R34, -R42 ;  /* 0x000000220b2a7223 */ /* 0x000fe2000001082a */
[----:B------:R-:W-:-:S02]  /*ad50*/  HADD2.F32 R20, -RZ, R14.H0_H0 ;  /* 0x2000000eff147230 */ /* 0x000fc40000004100 */
[----:B------:R-:W-:Y:S01]  /*ad60*/  FFMA.FTZ R35, R11, R40, R27 ;  /* 0x000000280b237223 */ /* 0x000fe2000001001b */
[----:B------:R-:W-:Y:S01]  /*ad70*/  HADD2.F32 R34, -RZ, R29.H0_H0 ;  /* 0x2000001dff227230 */ /* 0x000fe20000004100 */
[----:B------:R-:W-:Y:S01]  /*ad80*/  F2FP.F16.E4M3.UNPACK_B R3, R3 ;  /* 0x00000003ff03723e */ /* 0x000fe200020006ff */
[--C-:B------:R-:W-:Y:S02]  /*ad90*/  HADD2.F32 R27, -RZ, R21.reuse.H0_H0 ;  /* 0x20000015ff1b7230 */ /* 0x100fe40000004100 */
[----:B------:R-:W-:Y:S02]  /*ada0*/  HADD2.F32 R21, -RZ, R21.H1_H1 ;  /* 0x30000015ff157230 */ /* 0x000fe40000004100 */
[C---:B------:R-:W-:Y:S01]  /*adb0*/  FMUL.FTZ R40, R20.reuse, R34 ;  /* 0x0000002214287220 */ /* 0x040fe20000410000 */
[----:B------:R-:W-:Y:S02]  /*adc0*/  HADD2.F32 R29, -RZ, R29.H1_H1 ;  /* 0x3000001dff1d7230 */ /* 0x000fe40000004100 */
[----:B------:R-:W-:Y:S01]  /*add0*/  FMUL.FTZ R20, R20, R27 ;  /* 0x0000001b14147220 */ /* 0x000fe20000410000 */
[----:B------:R-:W-:-:S02]  /*ade0*/  HADD2.F32 R14, -RZ, R14.H1_H1 ;  /* 0x3000000eff0e7230 */ /* 0x000fc40000004100 */
[--C-:B------:R-:W-:Y:S02]  /*adf0*/  HADD2.F32 R11, -RZ, R7.reuse.H0_H0 ;  /* 0x20000007ff0b7230 */ /* 0x100fe40000004100 */
[----:B------:R-:W-:Y:S02]  /*ae00*/  HADD2.F32 R7, -RZ, R7.H1_H1 ;  /* 0x30000007ff077230 */ /* 0x000fe40000004100 */
[C---:B------:R-:W-:Y:S01]  /*ae10*/  FMUL.FTZ R46, R14.reuse, R29 ;  /* 0x0000001d0e2e7220 */ /* 0x040fe20000410000 */
[-C--:B------:R-:W-:Y:S01]  /*ae20*/  FMUL.FTZ R50, R14, R21.reuse ;  /* 0x000000150e327220 */ /* 0x080fe20000410000 */
[----:B------:R-:W-:Y:S01]  /*ae30*/  F2FP.F16.E4M3.UNPACK_B R14, R8 ;  /* 0x00000008ff0e723e */ /* 0x000fe200020006ff */
[----:B------:R-:W-:Y:S01]  /*ae40*/  FFMA.FTZ R37, R11, R34, R20 ;  /* 0x000000220b257223 */ /* 0x000fe20000010014 */
[C---:B------:R-:W-:Y:S01]  /*ae50*/  FFMA.FTZ R45, R7.reuse, R21, -R46 ;  /* 0x00000015072d7223 */ /* 0x040fe2000001082e */
[----:B------:R-:W-:Y:S01]  /*ae60*/  FFMA.FTZ R50, R7, R29, R50 ;  /* 0x0000001d07327223 */ /* 0x000fe20000010032 */
[----:B------:R-:W-:Y:S01]  /*ae70*/  FFMA.FTZ R40, R11, R27, -R40 ;  /* 0x0000001b0b287223 */ /* 0x000fe20000010828 */
[----:B------:R-:W-:-:S02]  /*ae80*/  HADD2.F32 R20, -RZ, R14.H0_H0 ;  /* 0x2000000eff147230 */ /* 0x000fc40000004100 */
[----:B------:R-:W-:Y:S01]  /*ae90*/  HADD2.F32 R7, -RZ, R6.H0_H0 ;  /* 0x20000006ff077230 */ /* 0x000fe20000004100 */
[----:B------:R-:W-:Y:S01]  /*aea0*/  F2FP.SATFINITE.E4M3.F32.PACK_AB_MERGE_C R37, R50, R37, RZ ;  /* 0x000000253225723e */ /* 0x000fe200048070ff */
[--C-:B------:R-:W-:Y:S01]  /*aeb0*/  HADD2.F32 R8, -RZ, R3.reuse.H0_H0 ;  /* 0x20000003ff087230 */ /* 0x100fe20000004100 */
[----:B------:R-:W-:Y:S01]  /*aec0*/  F2FP.SATFINITE.E4M3.F32.PACK_AB_MERGE_C R40, R45, R40, RZ ;  /* 0x000000282d28723e */ /* 0x000fe200048070ff */
[----:B------:R-:W-:Y:S02]  /*aed0*/  HADD2.F32 R11, -RZ, R3.H1_H1 ;  /* 0x30000003ff0b7230 */ /* 0x000fe40000004100 */
[----:B------:R-:W-:Y:S02]  /*aee0*/  HADD2.F32 R21, -RZ, R14.H1_H1 ;  /* 0x3000000eff157230 */ /* 0x000fe40000004100 */
[C---:B------:R-:W-:Y:S01]  /*aef0*/  FMUL.FTZ R14, R7.reuse, R20 ;  /* 0x00000014070e7220 */ /* 0x040fe20000410000 */
[----:B------:R-:W-:Y:S02]  /*af00*/  HADD2.F32 R6, -RZ, R6.H1_H1 ;  /* 0x30000006ff067230 */ /* 0x000fe40000004100 */
[----:B------:R-:W-:Y:S01]  /*af10*/  FMUL.FTZ R7, R7, R8 ;  /* 0x0000000807077220 */ /* 0x000fe20000410000 */
[----:B------:R-:W-:-:S02]  /*af20*/  HADD2.F32 R3, -RZ, R4.H0_H0 ;  /* 0x20000004ff037230 */ /* 0x000fc40000004100 */
        /* <DEDUP_REMOVED lines=14> */
[----:B------:R-:W-:-:S02]  /*b010*/  F2FP.SATFINITE.E4M3.F32.PACK_AB_MERGE_C R11, R30, R25, R11 ;  /* 0x000000191e0b723e */ /* 0x000fc4000480700b */
[----:B------:R-:W-:Y:S01]  /*b020*/  F2FP.SATFINITE.E4M3.F32.PACK_AB_MERGE_C R8, R35, R38, R8 ;  /* 0x000000262308723e */ /* 0x000fe20004807008 */
[----:B------:R4:W-:Y:S01]  /*b030*/  STS.128 [R49+0xf000], R4 ;  /* 0x00f0000431007388 */ /* 0x0009e20000000c00 */
[----:B------:R-:W-:-:S05]  /*b040*/  F2FP.SATFINITE.E4M3.F32.PACK_AB_MERGE_C R10, R34, R3, R37 ;  /* 0x00000003220a723e */ /* 0x000fca0004807025 */
[----:B------:R4:W-:Y:S02]  /*b050*/  STS.128 [R0+0xf000], R8 ;  /* 0x00f0000800007388 */ /* 0x0009e40000000c00 */
.L_x_8842:
[----:B------:R-:W-:Y:S05]  /*b060*/  BSYNC B0 ;  /* 0x0000000000007941 */ /* 0x000fea0003800000 */
.L_x_8835:
        /* <DEDUP_REMOVED lines=8> */
.L_x_8832:
[----:B---34-:R-:W-:-:S05]  /*b0f0*/  IMAD.U32 R0, RZ, RZ, UR36 ;  /* 0x00000024ff007e24 */ /* 0x018fca000f8e00ff */
[----:B------:R-:W-:-:S13]  /*b100*/  ISETP.NE.AND P0, PT, R0, 0x3, PT ;  /* 0x000000030000780c */ /* 0x000fda0003f05270 */
[----:B------:R-:W-:Y:S05]  /*b110*/  @!P0 BRA `(.L_x_8854) ;  /* 0x0000000000048947 */ /* 0x000fea0003800000 */
[----:B------:R-:W-:Y:S01]  /*b120*/  BPT.TRAP 0x1 ;  /* 0x000000040000795c */ /* 0x000fe20000300000 */
.L_x_8854:
[----:B------:R-:W-:Y:S01]  /*b130*/  IMAD R0, R154, 0x8, R16 ;  /* 0x000000089a007824 */ /* 0x000fe200078e0210 */
[----:B0----5:R-:W-:-:S04]  /*b140*/  SHF.L.U32 R7, R155, 0x1f, RZ ;  /* 0x0000001f9b077819 */ /* 0x021fc800000006ff */
[----:B------:R0:W3:Y:S01]  /*b150*/  SYNCS.PHASECHK.TRANS64.TRYWAIT P1, [R0+URZ+0x19c30], R7 ;  /* 0x019c3007000075a7 */ /* 0x0000e2000802017f */
[----:B------:R-:W-:Y:S05]  /*b160*/  @!P0 BRA `(.L_x_8855) ;  /* 0x0000000000048947 */ /* 0x000fea0003800000 */
[----:B------:R-:W-:Y:S01]  /*b170*/  BPT.TRAP 0x1 ;  /* 0x000000040000795c */ /* 0x000fe20000300000 */
.L_x_8855:
[----:B-1----:R-:W-:Y:S01]  /*b180*/  VIADD R3, R16, 0x13800 ;  /* 0x0001380010037836 */ /* 0x002fe20000000000 */
[----:B------:R-:W-:Y:S01]  /*b190*/  LOP3.LUT R4, R36, 0x10000, RZ, 0xfc, !PT ;  /* 0x0001000024047812 */ /* 0x000fe200078efcff */
[----:B------:R-:W-:-:S03]  /*b1a0*/  IMAD.MOV.U32 R5, RZ, RZ, -0x3ffffff0 ;  /* 0xc0000010ff057424 */ /* 0x000fc600078e00ff */
[----:B------:R-:W-:-:S04]  /*b1b0*/  SHF.R.U32.HI R3, RZ, 0x4, R3 ;  /* 0x00000004ff037819 */ /* 0x000fc80000011603 */
[----:B------:R-:W-:-:S04]  /*b1c0*/  LOP3.LUT R3, R3, 0x3fff, RZ, 0xc0, !PT ;  /* 0x00003fff03037812 */ /* 0x000fc800078ec0ff */
[----:B--2---:R-:W-:Y:S01]  /*b1d0*/  LOP3.LUT R21, R3, 0x10000, RZ, 0xfc, !PT ;  /* 0x0001000003157812 */ /* 0x004fe200078efcff */
[----:B---3--:R-:W-:Y:S06]  /*b1e0*/  @P1 BRA `(.L_x_8856) ;  /* 0x0000000000081947 */ /* 0x008fec0003800000 */
[----:B------:R-:W1:Y:S02]  /*b1f0*/  SYNCS.PHASECHK.TRANS64.TRYWAIT P1, [R0+URZ+0x19c30], R7 ;  /* 0x019c3007000075a7 */ /* 0x000e64000802017f */
[----:B-1----:R-:W-:Y:S05]  /*b200*/  @!P1 BRA `(.L_x_8857) ;  /* 0x000000e8004c9947 */ /* 0x002fea0003800000 */
.L_x_8856:
[----:B------:R-:W-:Y:S01]  /*b210*/  IMAD R8, R154, 0x300, R21 ;  /* 0x000003009a087824 */ /* 0x000fe200078e0215 */
[----:B------:R-:W-:Y:S05]  /*b220*/  WARPSYNC.ALL ;  /* 0x0000000000007948 */ /* 0x000fea0003800000 */
[----:B------:R-:W-:Y:S01]  /*b230*/  IMAD.MOV.U32 R9, RZ, RZ, -0x3ffffff0 ;  /* 0xc0000010ff097424 */ /* 0x000fe200078e00ff */
[C---:B------:R-:W-:Y:S01]  /*b240*/  R2UR UR4, R4.reuse ;  /* 0x00000000040472ca */ /* 0x040fe200000e0000 */
[----:B------:R-:W-:Y:S01]  /*b250*/  WARPGROUP.ARRIVE ;  /* 0x00000000000079c5 */ /* 0x000fe20000000000 */
[----:B------:R-:W-:Y:S01]  /*b260*/  R2UR UR5, R5 ;  /* 0x00000000050572ca */ /* 0x000fe200000e0000 */
[----:B------:R-:W-:Y:S01]  /*b270*/  VIADD R10, R4, 0x180 ;  /* 0x00000180040a7836 */ /* 0x000fe20000000000 */
[C---:B------:R-:W-:Y:S01]  /*b280*/  R2UR UR6, R8.reuse ;  /* 0x00000000080672ca */ /* 0x040fe200000e0000 */
[----:B------:R-:W-:Y:S01]  /*b290*/  IMAD.MOV.U32 R11, RZ, RZ, -0x3ffffff0 ;  /* 0xc0000010ff0b7424 */ /* 0x000fe200078e00ff */
[----:B------:R-:W-:Y:S01]  /*b2a0*/  R2UR UR7, R9 ;  /* 0x00000000090772ca */ /* 0x000fe200000e0000 */
[----:B01----:R-:W-:Y:S01]  /*b2b0*/  IMAD.MOV.U32 R7, RZ, RZ, -0x3ffffff0 ;  /* 0xc0000010ff077424 */ /* 0x003fe200078e00ff */
[----:B------:R-:W-:-:S02]  /*b2c0*/  IADD3 R6, R8, 0x100, RZ ;  /* 0x0000010008067810 */ /* 0x000fc40007ffe0ff */
[----:B------:R0:W-:Y:S01]  /*b2d0*/  STL.64 [R1], R10 ;  /* 0x0000000a01007387 */ /* 0x0001e20000100a00 */
[----:B------:R-:W-:-:S03]  /*b2e0*/  P2R R89, PR, RZ, 0x1 ;  /* 0x00000001ff597803 */ /* 0x000fc60000000000 */
[----:B------:R-:W2:Y:S04]  /*b2f0*/  LDL R91, [R1+0x64] ;  /* 0x00006400015b7983 */ /* 0x000ea80000100800 */
[----:B------:R-:W3:Y:S01]  /*b300*/  LDL R90, [R1+0xc] ;  /* 0x00000c00015a7983 */ /* 0x000ee20000100800 */
[----:B------:R-:W-:Y:S01]  /*b310*/  QGMMA.64x128x32.F32.E4M3.E4M3 R24, gdesc[UR4], RZ, !UPT, gsb0 ;  /* 0x01e00000041879f3 */ /* 0x000fe2000c0008ff */
[----:B------:R-:W-:Y:S02]  /*b320*/  R2UR UR4, R10 ;  /* 0x000000000a0472ca */ /* 0x000fe400000e0000 */
[----:B------:R-:W-:Y:S02]  /*b330*/  R2UR UR5, R11 ;  /* 0x000000000b0572ca */ /* 0x000fe400000e0000 */
[----:B------:R-:W-:-:S02]  /*b340*/  R2UR UR6, R6 ;  /* 0x00000000060672ca */ /* 0x000fc400000e0000 */
[----:B------:R-:W-:Y:S01]  /*b350*/  R2UR UR7, R7 ;  /* 0x00000000070772ca */ /* 0x000fe200000e0000 */
[----:B------:R-:W-:Y:S02]  /*b360*/  VIADD R6, R4, 0x300 ;  /* 0x0000030004067836 */ /* 0x000fe40000000000 */
[----:B------:R-:W-:Y:S02]  /*b370*/  VIADD R8, R8, 0x200 ;  /* 0x0000020008087836 */ /* 0x000fe40000000000 */
[----:B------:R-:W-:Y:S02]  /*b380*/  IMAD.MOV.U32 R7, RZ, RZ, -0x3ffffff0 ;  /* 0xc0000010ff077424 */ /* 0x000fe400078e00ff */
[----:B------:R-:W-:Y:S01]  /*b390*/  IMAD.MOV.U32 R9, RZ, RZ, -0x3ffffff0 ;  /* 0xc0000010ff097424 */ /* 0x000fe200078e00ff */
[----:B------:R-:W-:Y:S02]  /*b3a0*/  WARPGROUP.DEPBAR.LE gsb0, 0x0 ;  /* 0x00008000000079c5 */ /* 0x000fe40000010000 */
[----:B------:R-:W-:-:S06]  /*b3b0*/  WARPGROUP.ARRIVE ;  /* 0x00000000000079c5 */ /* 0x000fcc0000000000 */
[----:B------:R-:W-:Y:S01]  /*b3c0*/  QGMMA.64x128x32.F32.E4M3.E4M3 R24, gdesc[UR4], R24, gsb0 ;  /* 0x01e00000041879f3 */ /* 0x000fe20008000818 */
[----:B------:R-:W-:Y:S02]  /*b3d0*/  R2UR UR4, R6 ;  /* 0x00000000060472ca */ /* 0x000fe400000e0000 */
[----:B------:R-:W-:Y:S02]  /*b3e0*/  R2UR UR5, R7 ;  /* 0x00000000070572ca */ /* 0x000fe400000e0000 */
[----:B------:R-:W-:Y:S02]  /*b3f0*/  R2UR UR6, R8 ;  /* 0x00000000080672ca */ /* 0x000fe400000e0000 */
[----:B------:R-:W-:Y:S01]  /*b400*/  R2UR UR7, R9 ;  /* 0x00000000090772ca */ /* 0x000fe200000e0000 */
[----:B------:R-:W-:Y:S02]  /*b410*/  WARPGROUP.DEPBAR.LE gsb0, 0x0 ;  /* 0x00008000000079c5 */ /* 0x000fe40000010000 */
[----:B------:R-:W-:-:S10]  /*b420*/  WARPGROUP.ARRIVE ;  /* 0x00000000000079c5 */ /* 0x000fd40000000000 */
[----:B------:R-:W-:Y:S01]  /*b430*/  QGMMA.64x128x32.F32.E4M3.E4M3 R24, gdesc[UR4], R24, gsb0 ;  /* 0x01e00000041879f3 */ /* 0x000fe20008000818 */
[----:B------:R-:W-:Y:S02]  /*b440*/  ULDC UR4, c[0x0][0x988] ;  /* 0x0002620000047ab9 */ /* 0x000fe40000000800 */
[----:B------:R-:W-:Y:S02]  /*b450*/  WARPGROUP.DEPBAR.LE gsb0, 0x0 ;  /* 0x00008000000079c5 */ /* 0x000fe40000010000 */
[C---:B------:R-:W-:Y:S01]  /*b460*/  FMUL.FTZ R3, R2.reuse, R24 ;  /* 0x0000001802037220 */ /* 0x040fe20000410000 */
[C---:B------:R-:W-:Y:S01]  /*b470*/  FMUL.FTZ R8, R2.reuse, R25 ;  /* 0x0000001902087220 */ /* 0x040fe20000410000 */
[C---:B------:R-:W-:Y:S01]  /*b480*/  FMUL.FTZ R20, R2.reuse, R33 ;  /* 0x0000002102147220 */ /* 0x040fe20000410000 */
[C---:B0-----:R-:W-:Y:S01]  /*b490*/  FMUL.FTZ R11, R2.reuse, R28 ;  /* 0x0000001c020b7220 */ /* 0x041fe20000410000 */
[C---:B------:R-:W-:Y:S01]  /*b4a0*/  FMUL.FTZ R10, R2.reuse, R27 ;  /* 0x0000001b020a7220 */ /* 0x040fe20000410000 */
[C---:B------:R-:W-:Y:S01]  /*b4b0*/  FMUL.FTZ R27, R2.reuse, R37 ;  /* 0x00000025021b7220 */ /* 0x040fe20000410000 */
[----:B------:R-:W0:Y:S01]  /*b4c0*/  MUFU.TANH R3, R3 ;  /* 0x0000000300037308 */ /* 0x000e220000002400 */
[C---:B------:R-:W-:Y:S01]  /*b4d0*/  FMUL.FTZ R12, R2.reuse, R29 ;  /* 0x0000001d020c7220 */ /* 0x040fe20000410000 */
[C---:B------:R-:W-:Y:S01]  /*b4e0*/  FMUL.FTZ R37, R2.reuse, R47 ;  /* 0x0000002f02257220 */ /* 0x040fe20000410000 */
[----:B------:R-:W-:Y:S01]  /*b4f0*/  FMUL.FTZ R47, R2, R57 ;  /* 0x00000039022f7220 */ /* 0x000fe20000410000 */
[----:B--2---:R-:W-:-:S04]  /*b500*/  IMAD.IADD R57, R91, 0x1, R88 ;  /* 0x000000015b397824 */ /* 0x004fc800078e0258 */
[----:B------:R-:W1:Y:S01]  /*b510*/  MUFU.TANH R8, R8 ;  /* 0x0000000800087308 */ /* 0x000e620000002400 */
[----:B------:R-:W-:Y:S01]  /*b520*/  FMUL.FTZ R15, R2, R32 ;  /* 0x00000020020f7220 */ /* 0x000fe20000410000 */
[----:B---3--:R-:W-:-:S06]  /*b530*/  IMAD R57, R90, -0x80, R57 ;  /* 0xffffff805a397824 */ /* 0x008fcc00078e0239 */
[----:B------:R-:W2:Y:S01]  /*b540*/  MUFU.TANH R20, R20 ;  /* 0x0000001400147308 */ /* 0x000ea20000002400 */
[----:B------:R-:W-:-:S07]  /*b550*/  FMUL.FTZ R9, R2, R26 ;  /* 0x0000001a02097220 */ /* 0x000fce0000410000 */
[----:B------:R-:W3:Y:S01]  /*b560*/  MUFU.TANH R11, R11 ;  /* 0x0000000b000b7308 */ /* 0x000ee20000002400 */
[----:B------:R-:W-:Y:S01]  /*b570*/  FMUL.FTZ R14, R2, R31 ;  /* 0x0000001f020e7220 */ /* 0x000fe20000410000 */
[----:B------:R-:W-:-:S06]  /*b580*/  ISETP.GT.AND P1, PT, R57, RZ, PT ;  /* 0x000000ff3900720c */ /* 0x000fcc0003f24270 */
[----:B------:R-:W4:Y:S01]  /*b590*/  MUFU.TANH R12, R12 ;  /* 0x0000000c000c7308 */ /* 0x000f220000002400 */
[C---:B------:R-:W-:Y:S01]  /*b5a0*/  ISETP.GT.AND P2, PT, R57.reuse, 0x1, PT ;  /* 0x000000013900780c */ /* 0x040fe20003f44270 */
[C---:B------:R-:W-:Y:S01]  /*b5b0*/  FMUL.FTZ R26, R2.reuse, R36 ;  /* 0x00000024021a7220 */ /* 0x040fe20000410000 */
[----:B------:R-:W-:Y:S01]  /*b5c0*/  FMUL.FTZ R28, R2, R38 ;  /* 0x00000026021c7220 */ /* 0x000fe20000410000 */
[----:B------:R-:W-:-:S04]  /*b5d0*/  ISETP.GT.AND P3, PT, R57, 0x11, PT ;  /* 0x000000113900780c */ /* 0x000fc80003f64270 */
[----:B------:R-:W5:Y:S01]  /*b5e0*/  MUFU.TANH R15, R15 ;  /* 0x0000000f000f7308 */ /* 0x000f620000002400 */
[C---:B------:R-:W-:Y:S01]  /*b5f0*/  FMUL.FTZ R13, R2.reuse, R30 ;  /* 0x0000001e020d7220 */ /* 0x040fe20000410000 */
[C---:B------:R-:W-:Y:S01]  /*b600*/  FMUL.FTZ R38, R2.reuse, R48 ;  /* 0x0000003002267220 */ /* 0x040fe20000410000 */
[----:B------:R-:W-:Y:S01]  /*b610*/  ISETP.GT.AND P6, PT, R57, 0x8, PT ;  /* 0x000000083900780c */ /* 0x000fe20003fc4270 */
[----:B------:R-:W-:Y:S01]  /*b620*/  FMUL.FTZ R31, R2, R41 ;  /* 0x00000029021f7220 */ /* 0x000fe20000410000 */
[----:B0-----:R-:W-:-:S03]  /*b630*/  FSEL R3, R3, -INF , P1 ;  /* 0xff80000003037808 */ /* 0x001fc60000800000 */
[----:B------:R-:W0:Y:S01]  /*b640*/  MUFU.TANH R9, R9 ;  /* 0x0000000900097308 */ /* 0x000e220000002400 */
[----:B-1----:R-:W-:Y:S01]  /*b650*/  FSEL R8, R8, -INF , P2 ;  /* 0xff80000008087808 */ /* 0x002fe20001000000 */
[C---:B------:R-:W-:Y:S01]  /*b660*/  FMUL.FTZ R48, R2.reuse, R58 ;  /* 0x0000003a02307220 */ /* 0x040fe20000410000 */
[C---:B------:R-:W-:Y:S01]  /*b670*/  FMUL.FTZ R41, R2.reuse, R51 ;  /* 0x0000003302297220 */ /* 0x040fe20000410000 */
[C---:B------:R-:W-:Y:S01]  /*b680*/  FMUL.FTZ R58, R2.reuse, R67 ;  /* 0x00000043023a7220 */ /* 0x040fe20000410000 */
[----:B------:R-:W-:Y:S01]  /*b690*/  FMUL.FTZ R51, R2, R61 ;  /* 0x0000003d02337220 */ /* 0x000fe20000410000 */
[----:B--2---:R-:W-:Y:S02]  /*b6a0*/  FSEL R67, R20, -INF , P3 ;  /* 0xff80000014437808 */ /* 0x004fe40001800000 */
[----:B------:R-:W1:Y:S01]  /*b6b0*/  MUFU.TANH R14, R14 ;  /* 0x0000000e000e7308 */ /* 0x000e620000002400 */
[----:B------:R-:W-:Y:S01]  /*b6c0*/  ISETP.GT.AND P5, PT, R57, 0x9, PT ;  /* 0x000000093900780c */ /* 0x000fe20003fa4270 */
[C---:B------:R-:W-:Y:S01]  /*b6d0*/  FMUL.FTZ R30, R2.reuse, R40 ;  /* 0x00000028021e7220 */ /* 0x040fe20000410000 */
[----:B---3--:R-:W-:Y:S01]  /*b6e0*/  FSEL R61, R11, -INF , P6 ;  /* 0xff8000000b3d7808 */ /* 0x008fe20003000000 */
[----:B------:R-:W-:Y:S01]  /*b6f0*/  FMUL.FTZ R33, R2, R43 ;  /* 0x0000002b02217220 */ /* 0x000fe20000410000 */
[----:B------:R-:W-:-:S03]  /*b700*/  FMNMX.FTZ R20, R3, R8, !PT ;  /* 0x0000000803147209 */ /* 0x000fc60007810000 */
[----:B------:R-:W2:Y:S01]  /*b710*/  MUFU.TANH R10, R10 ;  /* 0x0000000a000a7308 */ /* 0x000ea20000002400 */
[C---:B------:R-:W-:Y:S01]  /*b720*/  FMUL.FTZ R43, R2.reuse, R53 ;  /* 0x00000035022b7220 */ /* 0x040fe20000410000 */
[C---:B------:R-:W-:Y:S01]  /*b730*/  FMUL.FTZ R53, R2.reuse, R63 ;  /* 0x0000003f02357220 */ /* 0x040fe20000410000 */
[----:B------:R-:W-:-:S05]  /*b740*/  FMUL.FTZ R24, R2, R34 ;  /* 0x0000002202187220 */ /* 0x000fca0000410000 */
[----:B------:R-:W3:Y:S01]  /*b750*/  MUFU.TANH R26, R26 ;  /* 0x0000001a001a7308 */ /* 0x000ee20000002400 */
[----:B------:R-:W-:Y:S02]  /*b760*/  ISETP.GT.AND P4, PT, R57, 0x10, PT ;  /* 0x000000103900780c */ /* 0x000fe40003f84270 */
[----:B----4-:R-:W-:Y:S02]  /*b770*/  FSEL R63, R12, -INF , P5 ;  /* 0xff8000000c3f7808 */ /* 0x010fe40002800000 */
[----:B------:R-:W-:-:S03]  /*b780*/  FMNMX.FTZ R20, R61, R20, !PT ;  /* 0x000000143d147209 */ /* 0x000fc60007810000 */
[----:B------:R-:W4:Y:S01]  /*b790*/  MUFU.TANH R13, R13 ;  /* 0x0000000d000d7308 */ /* 0x000f220000002400 */
[----:B------:R-:W-:Y:S01]  /*b7a0*/  FMUL.FTZ R25, R2, R35 ;  /* 0x0000002302197220 */ /* 0x000fe20000410000 */
[----:B-----5:R-:W-:-:S06]  /*b7b0*/  FSEL R15, R15, -INF , P4 ;  /* 0xff8000000f0f7808 */ /* 0x020fcc0002000000 */
[----:B------:R-:W5:Y:S01]  /*b7c0*/  MUFU.TANH R27, R27 ;  /* 0x0000001b001b7308 */ /* 0x000f620000002400 */
[----:B------:R-:W-:Y:S01]  /*b7d0*/  FMNMX.FTZ R20, R63, R20, !PT ;  /* 0x000000143f147209 */ /* 0x000fe20007810000 */
[----:B------:R-:W-:Y:S01]  /*b7e0*/  FMUL.FTZ R34, R2, R44 ;  /* 0x0000002c02227220 */ /* 0x000fe20000410000 */
[----:B0-----:R-:W-:-:S05]  /*b7f0*/  FSEL R9, R9, -INF , P1 ;  /* 0xff80000009097808 */ /* 0x001fca0000800000 */
[----:B------:R-:W0:Y:S01]  /*b800*/  MUFU.TANH R30, R30 ;  /* 0x0000001e001e7308 */ /* 0x000e220000002400 */
[----:B------:R-:W-:Y:S01]  /*b810*/  ISETP.GT.AND P1, PT, R57, 0x18, PT ;  /* 0x000000183900780c */ /* 0x000fe20003f24270 */
[----:B------:R-:W-:Y:S01]  /*b820*/  FMUL.FTZ R35, R2, R45 ;  /* 0x0000002d02237220 */ /* 0x000fe20000410000 */
[----:B------:R-:W-:-:S05]  /*b830*/  FMNMX.FTZ R20, R15, R20, !PT ;  /* 0x000000140f147209 */ /* 0x000fca0007810000 */
[----:B------:R-:W0:Y:S01]  /*b840*/  MUFU.TANH R24, R24 ;  /* 0x0000001800187308 */ /* 0x000e220000002400 */
[----:B-1----:R-:W-:Y:S01]  /*b850*/  FSEL R11, R14, -INF , P5 ;  /* 0xff8000000e0b7808 */ /* 0x002fe20002800000 */
[----:B------:R-:W-:Y:S01]  /*b860*/  FMUL.FTZ R14, R2, R71 ;  /* 0x00000047020e7220 */ /* 0x000fe20000410000 */
[----:B--2---:R-:W-:-:S05]  /*b870*/  FSEL R10, R10, -INF , P2 ;  /* 0xff8000000a0a7808 */ /* 0x004fca0001000000 */
[----:B------:R-:W1:Y:S01]  /*b880*/  MUFU.TANH R31, R31 ;  /* 0x0000001f001f7308 */ /* 0x000e620000002400 */
[----:B------:R-:W-:Y:S01]  /*b890*/  FMUL.FTZ R29, R2, R39 ;  /* 0x00000027021d7220 */ /* 0x000fe20000410000 */
[----:B------:R-:W-:Y:S02]  /*b8a0*/  ISETP.GT.AND P2, PT, R57, 0x19, PT ;  /* 0x000000193900780c */ /* 0x000fe40003f44270 */
[----:B---3--:R-:W-:Y:S02]  /*b8b0*/  FSEL R71, R26, -INF , P1 ;  /* 0xff8000001a477808 */ /* 0x008fe40000800000 */
[----:B------:R-:W-:Y:S02]  /*b8c0*/  FMNMX.FTZ R20, R67, R20, !PT ;  /* 0x0000001443147209 */ /* 0x000fe40007810000 */
[----:B------:R-:W2:Y:S01]  /*b8d0*/  MUFU.TANH R25, R25 ;  /* 0x0000001900197308 */ /* 0x000ea20000002400 */
[----:B----4-:R-:W-:Y:S01]  /*b8e0*/  FSEL R13, R13, -INF , P6 ;  /* 0xff8000000d0d7808 */ /* 0x010fe20003000000 */
[----:B------:R-:W-:Y:S01]  /*b8f0*/  FMUL.FTZ R32, R2, R42 ;  /* 0x0000002a02207220 */ /* 0x000fe20000410000 */
[----:B------:R-:W-:-:S05]  /*b900*/  ISETP.GT.AND P6, PT, R57, 0x20, PT ;  /* 0x000000203900780c */ /* 0x000fca0003fc4270 */
[----:B------:R-:W3:Y:S01]  /*b910*/  MUFU.TANH R34, R34 ;  /* 0x0000002200227308 */ /* 0x000ee20000002400 */
[----:B-----5:R-:W-:Y:S01]  /*b920*/  FSEL R27, R27, -INF , P2 ;  /* 0xff8000001b1b7808 */ /* 0x020fe20001000000 */
[----:B------:R-:W-:Y:S01]  /*b930*/  FMUL.FTZ R39, R2, R49 ;  /* 0x0000003102277220 */ /* 0x000fe20000410000 */
[----:B------:R-:W-:-:S05]  /*b940*/  FMNMX.FTZ R20, R71, R20, !PT ;  /* 0x0000001447147209 */ /* 0x000fca0007810000 */
[----:B------:R-:W4:Y:S01]  /*b950*/  MUFU.TANH R28, R28 ;  /* 0x0000001c001c7308 */ /* 0x000f220000002400 */
[----:B------:R-:W-:Y:S01]  /*b960*/  ISETP.GT.AND P5, PT, R57, 0x21, PT ;  /* 0x000000213900780c */ /* 0x000fe20003fa4270 */
[----:B------:R-:W-:Y:S01]  /*b970*/  FMUL.FTZ R42, R2, R52 ;  /* 0x00000034022a7220 */ /* 0x000fe20000410000 */
[----:B0-----:R-:W-:-:S05]  /*b980*/  FSEL R93, R30, -INF , P6 ;  /* 0xff8000001e5d7808 */ /* 0x001fca0003000000 */
[----:B------:R-:W0:Y:S01]  /*b990*/  MUFU.TANH R35, R35 ;  /* 0x0000002300237308 */ /* 0x000e220000002400 */
[----:B------:R-:W-:Y:S01]  /*b9a0*/  FMNMX.FTZ R20, R27, R20, !PT ;  /* 0x000000141b147209 */ /* 0x000fe20007810000 */
[C---:B------:R-:W-:Y:S01]  /*b9b0*/  FMUL.FTZ R45, R2.reuse, R55 ;  /* 0x00000037022d7220 */ /* 0x040fe20000410000 */
[----:B------:R-:W-:-:S05]  /*b9c0*/  FMUL.FTZ R55, R2, R65 ;  /* 0x0000004102377220 */ /* 0x000fca0000410000 */
[----:B------:R-:W5:Y:S01]  /*b9d0*/  MUFU.TANH R29, R29 ;  /* 0x0000001d001d7308 */ /* 0x000f620000002400 */
[----:B------:R-:W-:Y:S01]  /*b9e0*/  FSEL R65, R24, -INF , P4 ;  /* 0xff80000018417808 */ /* 0x000fe20002000000 */
[----:B------:R-:W-:Y:S01]  /*b9f0*/  FMUL.FTZ R36, R2, R46 ;  /* 0x0000002e02247220 */ /* 0x000fe20000410000 */
[----:B------:R-:W-:-:S05]  /*ba00*/  ISETP.GT.AND P4, PT, R57, 0x28, PT ;  /* 0x000000283900780c */ /* 0x000fca0003f84270 */
[----:B------:R-:W5:Y:S01]  /*ba10*/  MUFU.TANH R38, R38 ;  /* 0x0000002600267308 */ /* 0x000f620000002400 */
[----:B-1----:R-:W-:Y:S02]  /*ba20*/  FSEL R31, R31, -INF , P5 ;  /* 0xff8000001f1f7808 */ /* 0x002fe40002800000 */
[----:B------:R-:W-:-:S05]  /*ba30*/  FMNMX.FTZ R20, R93, R20, !PT ;  /* 0x000000145d147209 */ /* 0x000fca0007810000 */
[----:B------:R-:W1:Y:S01]  /*ba40*/  MUFU.TANH R32, R32 ;  /* 0x0000002000207308 */ /* 0x000e620000002400 */
[----:B--2---:R-:W-:Y:S01]  /*ba50*/  FSEL R25, R25, -INF , P3 ;  /* 0xff80000019197808 */ /* 0x004fe20001800000 */
[----:B------:R-:W-:Y:S01]  /*ba60*/  FMUL.FTZ R40, R2, R50 ;  /* 0x0000003202287220 */ /* 0x000fe20000410000 */
[----:B------:R-:W-:-:S05]  /*ba70*/  ISETP.GT.AND P3, PT, R57, 0x29, PT ;  /* 0x000000293900780c */ /* 0x000fca0003f64270 */
[----:B------:R-:W2:Y:S01]  /*ba80*/  MUFU.TANH R39, R39 ;  /* 0x0000002700277308 */ /* 0x000ea20000002400 */
[----:B---3--:R-:W-:Y:S01]  /*ba90*/  FSEL R95, R34, -INF , P4 ;  /* 0xff800000225f7808 */ /* 0x008fe20002000000 */
[C---:B------:R-:W-:Y:S01]  /*baa0*/  FMUL.FTZ R46, R2.reuse, R56 ;  /* 0x00000038022e7220 */ /* 0x040fe20000410000 */
[----:B------:R-:W-:Y:S01]  /*bab0*/  FMNMX.FTZ R20, R31, R20, !PT ;  /* 0x000000141f147209 */ /* 0x000fe20007810000 */
[----:B------:R-:W-:-:S04]  /*bac0*/  FMUL.FTZ R50, R2, R60 ;  /* 0x0000003c02327220 */ /* 0x000fc80000410000 */
[----:B------:R-:W3:Y:S01]  /*bad0*/  MUFU.TANH R33, R33 ;  /* 0x0000002100217308 */ /* 0x000ee20000002400 */
[----:B------:R-:W-:Y:S01]  /*bae0*/  FMUL.FTZ R60, R2, R69 ;  /* 0x00000045023c7220 */ /* 0x000fe20000410000 */
[----:B----4-:R-:W-:-:S06]  /*baf0*/  FSEL R69, R28, -INF , P1 ;  /* 0xff8000001c457808 */ /* 0x010fcc0000800000 */
[----:B------:R-:W4:Y:S01]  /*bb00*/  MUFU.TANH R42, R42 ;  /* 0x0000002a002a7308 */ /* 0x000f220000002400 */
[----:B------:R-:W-:Y:S02]  /*bb10*/  ISETP.GT.AND P1, PT, R57, 0x30, PT ;  /* 0x000000303900780c */ /* 0x000fe40003f24270 */
[----:B0-----:R-:W-:Y:S02]  /*bb20*/  FSEL R35, R35, -INF , P3 ;  /* 0xff80000023237808 */ /* 0x001fe40001800000 */
[----:B------:R-:W-:-:S03]  /*bb30*/  FMNMX.FTZ R20, R95, R20, !PT ;  /* 0x000000145f147209 */ /* 0x000fc60007810000 */
[----:B------:R-:W0:Y:S01]  /*bb40*/  MUFU.TANH R36, R36 ;  /* 0x0000002400247308 */ /* 0x000e220000002400 */
[----:B-----5:R-:W-:Y:S02]  /*bb50*/  FSEL R29, R29, -INF , P2 ;  /* 0xff8000001d1d7808 */ /* 0x020fe40001000000 */
[----:B------:R-:W-:-:S05]  /*bb60*/  ISETP.GT.AND P2, PT, R57, 0x31, PT ;  /* 0x000000313900780c */ /* 0x000fca0003f44270 */
[----:B------:R-:W5:Y:S01]  /*bb70*/  MUFU.TANH R43, R43 ;  /* 0x0000002b002b7308 */ /* 0x000f620000002400 */
[----:B------:R-:W-:Y:S02]  /*bb80*/  FSEL R99, R38, -INF , P1 ;  /* 0xff80000026637808 */ /* 0x000fe40000800000 */
[----:B------:R-:W-:-:S05]  /*bb90*/  FMNMX.FTZ R20, R35, R20, !PT ;  /* 0x0000001423147209 */ /* 0x000fca0007810000 */
[----:B------:R-:W5:Y:S01]  /*bba0*/  MUFU.TANH R37, R37 ;  /* 0x0000002500257308 */ /* 0x000f620000002400 */
[----:B-1----:R-:W-:Y:S01]  /*bbb0*/  FSEL R91, R32, -INF , P6 ;  /* 0xff800000205b7808 */ /* 0x002fe20003000000 */
[----:B------:R-:W-:Y:S01]  /*bbc0*/  FMUL.FTZ R44, R2, R54 ;  /* 0x00000036022c7220 */ /* 0x000fe20000410000 */
[----:B------:R-:W-:-:S05]  /*bbd0*/  ISETP.GT.AND P6, PT, R57, 0x38, PT ;  /* 0x000000383900780c */ /* 0x000fca0003fc4270 */
[----:B------:R-:W1:Y:S01]  /*bbe0*/  MUFU.TANH R46, R46 ;  /* 0x0000002e002e7308 */ /* 0x000e620000002400 */
[----:B--2---:R-:W-:Y:S02]  /*bbf0*/  FSEL R39, R39, -INF , P2 ;  /* 0xff80000027277808 */ /* 0x004fe40001000000 */
[----:B------:R-:W-:-:S05]  /*bc00*/  FMNMX.FTZ R20, R99, R20, !PT ;  /* 0x0000001463147209 */ /* 0x000fca0007810000 */
[----:B------:R-:W2:Y:S01]  /*bc10*/  MUFU.TANH R40, R40 ;  /* 0x0000002800287308 */ /* 0x000ea20000002400 */
[----:B---3--:R-:W-:Y:S01]  /*bc20*/  FSEL R33, R33, -INF , P5 ;  /* 0xff80000021217808 */ /* 0x008fe20002800000 */
[----:B------:R-:W-:Y:S01]  /*bc30*/  FMUL.FTZ R54, R2, R64 ;  /* 0x0000004002367220 */ /* 0x000fe20000410000 */
[----:B------:R-:W-:-:S05]  /*bc40*/  ISETP.GT.AND P5, PT, R57, 0x39, PT ;  /* 0x000000393900780c */ /* 0x000fca0003fa4270 */
[----:B------:R-:W3:Y:S01]  /*bc50*/  MUFU.TANH R47, R47 ;  /* 0x0000002f002f7308 */ /* 0x000ee20000002400 */
[----:B----4-:R-:W-:Y:S02]  /*bc60*/  FSEL R101, R42, -INF , P6 ;  /* 0xff8000002a657808 */ /* 0x010fe40003000000 */
[----:B------:R-:W-:Y:S01]  /*bc70*/  FMNMX.FTZ R20, R39, R20, !PT ;  /* 0x0000001427147209 */ /* 0x000fe20007810000 */
[----:B------:R-:W-:-:S04]  /*bc80*/  FMUL.FTZ R117, R2, R73 ;  /* 0x0000004902757220 */ /* 0x000fc80000410000 */
[----:B------:R-:W4:Y:S01]  /*bc90*/  MUFU.TANH R41, R41 ;  /* 0x0000002900297308 */ /* 0x000f220000002400 */
[----:B0-----:R-:W-:Y:S02]  /*bca0*/  FSEL R73, R36, -INF , P4 ;  /* 0xff80000024497808 */ /* 0x001fe40002000000 */
[----:B------:R-:W-:-:S05]  /*bcb0*/  ISETP.GT.AND P4, PT, R57, 0x40, PT ;  /* 0x000000403900780c */ /* 0x000fca0003f84270 */
[----:B------:R-:W0:Y:S01]  /*bcc0*/  MUFU.TANH R50, R50 ;  /* 0x0000003200327308 */ /* 0x000e220000002400 */
[----:B-----5:R-:W-:Y:S02]  /*bcd0*/  FSEL R43, R43, -INF , P5 ;  /* 0xff8000002b2b7808 */ /* 0x020fe40002800000 */
[----:B------:R-:W-:-:S05]  /*bce0*/  FMNMX.FTZ R20, R101, R20, !PT ;  /* 0x0000001465147209 */ /* 0x000fca0007810000 */
[----:B------:R-:W5:Y:S01]  /*bcf0*/  MUFU.TANH R44, R44 ;  /* 0x0000002c002c7308 */ /* 0x000f620000002400 */
[----:B------:R-:W-:Y:S01]  /*bd00*/  FSEL R37, R37, -INF , P3 ;  /* 0xff80000025257808 */ /* 0x000fe20001800000 */
[----:B------:R-:W-:Y:S01]  /*bd10*/  FMUL.FTZ R49, R2, R59 ;  /* 0x0000003b02317220 */ /* 0x000fe20000410000 */
[----:B------:R-:W-:-:S05]  /*bd20*/  ISETP.GT.AND P3, PT, R57, 0x41, PT ;  /* 0x000000413900780c */ /* 0x000fca0003f64270 */
[----:B------:R-:W5:Y:S01]  /*bd30*/  MUFU.TANH R51, R51 ;  /* 0x0000003300337308 */ /* 0x000f620000002400 */
[----:B-1----:R-:W-:Y:S01]  /*bd40*/  FSEL R107, R46, -INF , P4 ;  /* 0xff8000002e6b7808 */ /* 0x002fe20002000000 */
[----:B------:R-:W-:Y:S01]  /*bd50*/  FMUL.FTZ R59, R2, R68 ;  /* 0x00000044023b7220 */ /* 0x000fe20000410000 */
[----:B------:R-:W-:-:S05]  /*bd60*/  FMNMX.FTZ R20, R43, R20, !PT ;  /* 0x000000142b147209 */ /* 0x000fca0007810000 */
[----:B------:R-:W1:Y:S01]  /*bd70*/  MUFU.TANH R45, R45 ;  /* 0x0000002d002d7308 */ /* 0x000e620000002400 */
[----:B--2---:R-:W-:Y:S02]  /*bd80*/  FSEL R97, R40, -INF , P1 ;  /* 0xff80000028617808 */ /* 0x004fe40000800000 */
[----:B------:R-:W-:-:S05]  /*bd90*/  ISETP.GT.AND P1, PT, R57, 0x48, PT ;  /* 0x000000483900780c */ /* 0x000fca0003f24270 */
[----:B------:R-:W2:Y:S01]  /*bda0*/  MUFU.TANH R54, R54 ;  /* 0x0000003600367308 */ /* 0x000ea20000002400 */
[----:B---3--:R-:W-:Y:S02]  /*bdb0*/  FSEL R47, R47, -INF , P3 ;  /* 0xff8000002f2f7808 */ /* 0x008fe40001800000 */
[----:B------:R-:W-:-:S05]  /*bdc0*/  FMNMX.FTZ R24, R107, R20, !PT ;  /* 0x000000146b187209 */ /* 0x000fca0007810000 */
[----:B------:R-:W3:Y:S01]  /*bdd0*/  MUFU.TANH R48, R48 ;  /* 0x0000003000307308 */ /* 0x000ee20000002400 */
[----:B----4-:R-:W-:Y:S01]  /*bde0*/  FSEL R41, R41, -INF , P2 ;  /* 0xff80000029297808 */ /* 0x010fe20001000000 */
[----:B------:R-:W-:Y:S01]  /*bdf0*/  FMUL.FTZ R52, R2, R62 ;  /* 0x0000003e02347220 */ /* 0x000fe20000410000 */
[----:B------:R-:W-:-:S05]  /*be00*/  ISETP.GT.AND P2, PT, R57, 0x49, PT ;  /* 0x000000493900780c */ /* 0x000fca0003f44270 */
[----:B------:R-:W4:Y:S01]  /*be10*/  MUFU.TANH R55, R55 ;  /* 0x0000003700377308 */ /* 0x000f220000002400 */
[----:B0-----:R-:W-:Y:S01]  /*be20*/  FSEL R109, R50, -INF , P1 ;  /* 0xff800000326d7808 */ /* 0x001fe20000800000 */
[C---:B------:R-:W-:Y:S01]  /*be30*/  FMUL.FTZ R119, R2.reuse, R72 ;  /* 0x0000004802777220 */ /* 0x040fe20000410000 */
[----:B------:R-:W-:Y:S01]  /*be40*/  FMNMX.FTZ R24, R47, R24, !PT ;  /* 0x000000182f187209 */ /* 0x000fe20007810000 */
[----:B------:R-:W-:-:S04]  /*be50*/  FMUL.FTZ R121, R2, R75 ;  /* 0x0000004b02797220 */ /* 0x000fc80000410000 */
[----:B------:R-:W0:Y:S01]  /*be60*/  MUFU.TANH R49, R49 ;  /* 0x0000003100317308 */ /* 0x000e220000002400 */
[----:B-----5:R-:W-:Y:S01]  /*be70*/  FSEL R75, R44, -INF , P6 ;  /* 0xff8000002c4b7808 */ /* 0x020fe20003000000 */
[----:B------:R-:W-:Y:S01]  /*be80*/  FMUL.FTZ R56, R2, R66 ;  /* 0x0000004202387220 */ /* 0x000fe20000410000 */
        /* <DEDUP_REMOVED lines=16> */
[----:B----4-:R-:W-:Y:S01]  /*bf90*/  FSEL R55, R55, -INF , P5 ;  /* 0xff80000037377808 */ /* 0x010fe20002800000 */
[----:B------:R-:W-:Y:S01]  /*bfa0*/  FMUL.FTZ R20, R2, R77 ;  /* 0x0000004d02147220 */ /* 0x000fe20000410000 */
[----:B------:R-:W-:-:S05]  /*bfb0*/  FMNMX.FTZ R26, R111, R24, !PT ;  /* 0x000000186f1a7209 */ /* 0x000fca0007810000 */
[----:B------:R-:W4:Y:S01]  /*bfc0*/  MUFU.TANH R56, R56 ;  /* 0x0000003800387308 */ /* 0x000f220000002400 */
[----:B0-----:R-:W-:Y:S01]  /*bfd0*/  FSEL R49, R49, -INF , P3 ;  /* 0xff80000031317808 */ /* 0x001fe20001800000 */
[----:B------:R-:W-:Y:S01]  /*bfe0*/  FMUL.FTZ R80, R2, R80 ;  /* 0x0000005002507220 */ /* 0x000fe20000410000 */
        /* <DEDUP_REMOVED lines=13> */
[----:B--2---:R-:W-:Y:S01]  /*c0c0*/  FSEL R77, R52, -INF , P1 ;  /* 0xff800000344d7808 */ /* 0x004fe20000800000 */
[----:B------:R-:W-:Y:S01]  /*c0d0*/  FMUL.FTZ R84, R2, R84 ;  /* 0x0000005402547220 */ /* 0x000fe20000410000 */
[----:B------:R-:W-:-:S05]  /*c0e0*/  ISETP.GT.AND P1, PT, R57, 0x61, PT ;  /* 0x000000613900780c */ /* 0x000fca0003f24270 */
[----:B------:R-:W2:Y:S01]  /*c0f0*/  MUFU.TANH R20, R20 ;  /* 0x0000001400147308 */ /* 0x000ea20000002400 */
[----:B---3--:R-:W-:Y:S02]  /*c100*/  FSEL R119, R119, -INF , P2 ;  /* 0xff80000077777808 */ /* 0x008fe40001000000 */
[----:B------:R-:W-:-:S05]  /*c110*/  FMNMX.FTZ R26, R113, R26, !PT ;  /* 0x0000001a711a7209 */ /* 0x000fca0007810000 */
[----:B------:R-:W3:Y:S01]  /*c120*/  MUFU.TANH R14, R14 ;  /* 0x0000000e000e7308 */ /* 0x000ee20000002400 */
[----:B----4-:R-:W-:Y:S02]  /*c130*/  FSEL R81, R56, -INF , P6 ;  /* 0xff80000038517808 */ /* 0x010fe40003000000 */
[----:B------:R-:W-:-:S05]  /*c140*/  ISETP.GT.AND P6, PT, R57, 0x68, PT ;  /* 0x000000683900780c */ /* 0x000fca0003fc4270 */
[----:B------:R-:W4:Y:S01]  /*c150*/  MUFU.TANH R80, R80 ;  /* 0x0000005000507308 */ /* 0x000f220000002400 */
[----:B0-----:R-:W-:Y:S02]  /*c160*/  FSEL R117, R117, -INF , P1 ;  /* 0xff80000075757808 */ /* 0x001fe40000800000 */
[----:B------:R-:W-:Y:S01]  /*c170*/  FMNMX.FTZ R28, R119, R26, !PT ;  /* 0x0000001a771c7209 */ /* 0x000fe20007810000 */
[----:B------:R-:W-:-:S04]  /*c180*/  FMUL.FTZ R26, R2, R85 ;  /* 0x00000055021a7220 */ /* 0x000fc80000410000 */
[----:B------:R-:W0:Y:S01]  /*c190*/  MUFU.TANH R123, R123 ;  /* 0x0000007b007b7308 */ /* 0x000e220000002400 */
[----:B-----5:R-:W-:Y:S02]  /*c1a0*/  FSEL R115, R58, -INF , P5 ;  /* 0xff8000003a737808 */ /* 0x020fe40002800000 */
[----:B------:R-:W-:-:S05]  /*c1b0*/  ISETP.GT.AND P5, PT, R57, 0x69, PT ;  /* 0x000000693900780c */ /* 0x000fca0003fa4270 */
[----:B------:R-:W5:Y:S01]  /*c1c0*/  MUFU.TANH R24, R24 ;  /* 0x0000001800187308 */ /* 0x000f620000002400 */
[----:B------:R-:W-:Y:S02]  /*c1d0*/  FSEL R129, R129, -INF , P6 ;  /* 0xff80000081817808 */ /* 0x000fe40003000000 */
[----:B------:R-:W-:-:S05]  /*c1e0*/  FMNMX.FTZ R28, R117, R28, !PT ;  /* 0x0000001c751c7209 */ /* 0x000fca0007810000 */
[----:B------:R-:W5:Y:S01]  /*c1f0*/  MUFU.TANH R121, R121 ;  /* 0x0000007900797308 */ /* 0x000f620000002400 */
[----:B-1----:R-:W-:Y:S02]  /*c200*/  FSEL R85, R12, -INF , P4 ;  /* 0xff8000000c557808 */ /* 0x002fe40002000000 */
[----:B------:R-:W-:-:S05]  /*c210*/  ISETP.GT.AND P4, PT, R57, 0x70, PT ;  /* 0x000000703900780c */ /* 0x000fca0003f84270 */
[----:B------:R-:W1:Y:S01]  /*c220*/  MUFU.TANH R84, R84 ;  /* 0x0000005400547308 */ /* 0x000e620000002400 */
[----:B--2---:R-:W-:Y:S02]  /*c230*/  FSEL R127, R20, -INF , P5 ;  /* 0xff800000147f7808 */ /* 0x004fe40002800000 */
[----:B------:R-:W-:-:S05]  /*c240*/  FMNMX.FTZ R28, R129, R28, !PT ;  /* 0x0000001c811c7209 */ /* 0x000fca0007810000 */
[----:B------:R-:W2:Y:S01]  /*c250*/  MUFU.TANH R26, R26 ;  /* 0x0000001a001a7308 */ /* 0x000ea20000002400 */
[----:B---3--:R-:W-:Y:S02]  /*c260*/  FSEL R125, R14, -INF , P3 ;  /* 0xff8000000e7d7808 */ /* 0x008fe40001800000 */
[----:B------:R-:W-:Y:S02]  /*c270*/  ISETP.GT.AND P3, PT, R57, 0x71, PT ;  /* 0x000000713900780c */ /* 0x000fe40003f64270 */
[----:B----4-:R-:W-:Y:S02]  /*c280*/  FSEL R135, R80, -INF , P4 ;  /* 0xff80000050877808 */ /* 0x010fe40002000000 */
[----:B------:R-:W-:Y:S02]  /*c290*/  FMNMX.FTZ R28, R127, R28, !PT ;  /* 0x0000001c7f1c7209 */ /* 0x000fe40007810000 */
[----:B0-----:R-:W-:Y:S02]  /*c2a0*/  FSEL R123, R123, -INF , P2 ;  /* 0xff8000007b7b7808 */ /* 0x001fe40001000000 */
[----:B------:R-:W-:-:S02]  /*c2b0*/  ISETP.GT.AND P2, PT, R57, 0x78, PT ;  /* 0x000000783900780c */ /* 0x000fc40003f44270 */
[----:B-----5:R-:W-:Y:S02]  /*c2c0*/  FSEL R133, R24, -INF , P3 ;  /* 0xff80000018857808 */ /* 0x020fe40001800000 */
[----:B------:R-:W-:Y:S02]  /*c2d0*/  FMNMX.FTZ R28, R135, R28, !PT ;  /* 0x0000001c871c7209 */ /* 0x000fe40007810000 */
[----:B------:R-:W-:Y:S02]  /*c2e0*/  FMNMX.FTZ R20, R9, R10, !PT ;  /* 0x0000000a09147209 */ /* 0x000fe40007810000 */
[----:B------:R-:W-:Y:S02]  /*c2f0*/  FSEL R121, R121, -INF , P1 ;  /* 0xff80000079797808 */ /* 0x000fe40000800000 */
[----:B------:R-:W-:Y:S02]  /*c300*/  ISETP.GT.AND P1, PT, R57, 0x79, PT ;  /* 0x000000793900780c */ /* 0x000fe40003f24270 */
[----:B-1----:R-:W-:-:S02]  /*c310*/  FSEL R131, R84, -INF , P2 ;  /* 0xff80000054837808 */ /* 0x002fc40001000000 */
[----:B------:R-:W-:Y:S02]  /*c320*/  FMNMX.FTZ R28, R133, R28, !PT ;  /* 0x0000001c851c7209 */ /* 0x000fe40007810000 */
[----:B------:R-:W-:Y:S02]  /*c330*/  FMNMX.FTZ R20, R13, R20, !PT ;  /* 0x000000140d147209 */ /* 0x000fe40007810000 */
[----:B--2---:R-:W-:Y:S02]  /*c340*/  FSEL R57, R26, -INF , P1 ;  /* 0xff8000001a397808 */ /* 0x004fe40000800000 */
        /* <DEDUP_REMOVED lines=14> */
[----:B------:R-:W-:Y:S01]  /*c430*/  FMNMX.FTZ R28, R41, R28, !PT ;  /* 0x0000001c291c7209 */ /* 0x000fe20007810000 */
[----:B------:R-:W0:Y:S03]  /*c440*/  SHFL.BFLY PT, R45, R14, 0x1, 0x1f ;  /* 0x0c201f000e2d7f89 */ /* 0x000e2600000e0000 */
[----:B------:R-:W-:-:S04]  /*c450*/  FMNMX.FTZ R28, R75, R28, !PT ;  /* 0x0000001c4b1c7209 */ /* 0x000fc80007810000 */
[----:B------:R-:W-:-:S04]  /*c460*/  FMNMX.FTZ R28, R103, R28, !PT ;  /* 0x0000001c671c7209 */ /* 0x000fc80007810000 */
[----:B------:R-:W-:-:S04]  /*c470*/  FMNMX.FTZ R28, R105, R28, !PT ;  /* 0x0000001c691c7209 */ /* 0x000fc80007810000 */
[----:B------:R-:W-:-:S04]  /*c480*/  FMNMX.FTZ R28, R49, R28, !PT ;  /* 0x0000001c311c7209 */ /* 0x000fc80007810000 */
[----:B------:R-:W-:Y:S01]  /*c490*/  FMNMX.FTZ R28, R77, R28, !PT ;  /* 0x0000001c4d1c7209 */ /* 0x000fe20007810000 */
[----:B------:R-:W-:-:S03]  /*c4a0*/  FMUL.FTZ R34, R2, R78 ;  /* 0x0000004e02227220 */ /* 0x000fc60000410000 */
[----:B------:R-:W-:Y:S01]  /*c4b0*/  FMNMX.FTZ R32, R53, R28, !PT ;  /* 0x0000001c35207209 */ /* 0x000fe20007810000 */
[----:B------:R-:W-:Y:S01]  /*c4c0*/  IMAD.U32 R44, RZ, RZ, UR4 ;  /* 0x00000004ff2c7e24 */ /* 0x000fe2000f8e00ff */
[----:B0-----:R-:W-:Y:S01]  /*c4d0*/  FMNMX.FTZ R45, R14, R45, !PT ;  /* 0x0000002d0e2d7209 */ /* 0x001fe20007810000 */
[C---:B------:R-:W-:Y:S01]  /*c4e0*/  FMUL.FTZ R38, R2.reuse, R79 ;  /* 0x0000004f02267220 */ /* 0x040fe20000410000 */
[----:B------:R-:W-:Y:S01]  /*c4f0*/  FMNMX.FTZ R32, R81, R32, !PT ;  /* 0x0000002051207209 */ /* 0x000fe20007810000 */
[----:B------:R-:W0:Y:S01]  /*c500*/  MUFU.TANH R34, R34 ;  /* 0x0000002200227308 */ /* 0x000e220000002400 */
[----:B------:R-:W-:Y:S01]  /*c510*/  FMUL.FTZ R36, R2, R82 ;  /* 0x0000005202247220 */ /* 0x000fe20000410000 */
[----:B------:R-:W-:-:S01]  /*c520*/  FFMA.FTZ R12, R45, R44, -8 ;  /* 0xc10000002d0c7423 */ /* 0x000fc2000001002c */
[----:B------:R-:W-:Y:S02]  /*c530*/  FMNMX.FTZ R32, R115, R32, !PT ;  /* 0x0000002073207209 */ /* 0x000fe40007810000 */
[----:B------:R-:W-:Y:S01]  /*c540*/  FSETP.NEU.FTZ.AND P0, PT, R45, -INF , PT ;  /* 0xff8000002d00780b */ /* 0x000fe20003f1d000 */
[----:B------:R-:W-:Y:S01]  /*c550*/  FMUL.FTZ R79, R2, R83 ;  /* 0x00000053024f7220 */ /* 0x000fe20000410000 */
[----:B------:R-:W-:Y:S01]  /*c560*/  FMNMX.FTZ R32, R85, R32, !PT ;  /* 0x0000002055207209 */ /* 0x000fe20007810000 */
[----:B------:R-:W1:Y:S01]  /*c570*/  MUFU.TANH R38, R38 ;  /* 0x0000002600267308 */ /* 0x000e620000002400 */
[----:B------:R-:W-:Y:S01]  /*c580*/  FSEL R12, R12, RZ, P0 ;  /* 0x000000ff0c0c7208 */ /* 0x000fe20000000000 */
[----:B------:R-:W-:Y:S01]  /*c590*/  FMUL.FTZ R83, R2, R86 ;  /* 0x0000005602537220 */ /* 0x000fe20000410000 */
[----:B------:R-:W-:-:S05]  /*c5a0*/  FMNMX.FTZ R40, R125, R32, !PT ;  /* 0x000000207d287209 */ /* 0x000fca0007810000 */
[----:B------:R-:W-:Y:S01]  /*c5b0*/  MUFU.TANH R36, R36 ;  /* 0x0000002400247308 */ /* 0x000fe20000002400 */
[----:B------:R-:W-:-:S01]  /*c5c0*/  FFMA.FTZ R14, R61, R44, -R12 ;  /* 0x0000002c3d0e7223 */ /* 0x000fc2000001080c */
[--C-:B------:R-:W-:Y:S01]  /*c5d0*/  FFMA.FTZ R61, R63, R44, -R12.reuse ;  /* 0x0000002c3f3d7223 */ /* 0x100fe2000001080c */
[----:B------:R-:W-:Y:S01]  /*c5e0*/  FMNMX.FTZ R40, R123, R40, !PT ;  /* 0x000000287b287209 */ /* 0x000fe20007810000 */
[----:B------:R-:W-:Y:S01]  /*c5f0*/  FMUL.FTZ R87, R2, R87 ;  /* 0x0000005702577220 */ /* 0x000fe20000410000 */
[----:B------:R-:W-:-:S03]  /*c600*/  FFMA.FTZ R63, R27, R44, -R12 ;  /* 0x0000002c1b3f7223 */ /* 0x000fc6000001080c */
[----:B------:R-:W2:Y:S01]  /*c610*/  MUFU.TANH R79, R79 ;  /* 0x0000004f004f7308 */ /* 0x000ea20000002400 */
[----:B------:R-:W-:-:S01]  /*c620*/  FFMA.FTZ R67, R67, R44, -R12 ;  /* 0x0000002c43437223 */ /* 0x000fc2000001080c */
[-CC-:B------:R-:W-:Y:S01]  /*c630*/  FFMA.FTZ R27, R31, R44.reuse, -R12.reuse ;  /* 0x0000002c1f1b7223 */ /* 0x180fe2000001080c */
[----:B------:R-:W-:-:S01]  /*c640*/  FFMA.FTZ R31, R39, R44, -R12 ;  /* 0x0000002c271f7223 */ /* 0x000fc2000001080c */
[----:B0-----:R-:W-:Y:S02]  /*c650*/  FSEL R39, R34, -INF , P6 ;  /* 0xff80000022277808 */ /* 0x001fe40003000000 */
[----:B------:R-:W-:Y:S02]  /*c660*/  FMNMX.FTZ R40, R121, R40, !PT ;  /* 0x0000002879287209 */ /* 0x000fe40007810000 */
[----:B------:R-:W0:Y:S01]  /*c670*/  MUFU.TANH R83, R83 ;  /* 0x0000005300537308 */ /* 0x000e220000002400 */
[----:B------:R-:W-:-:S01]  /*c680*/  FFMA.FTZ R71, R71, R44, -R12 ;  /* 0x0000002c47477223 */ /* 0x000fc2000001080c */
[----:B------:R-:W-:-:S06]  /*c690*/  FMNMX.FTZ R40, R39, R40, !PT ;  /* 0x0000002827287209 */ /* 0x000fcc0007810000 */
[----:B------:R3:W-:Y:S08]  /*c6a0*/  MUFU.EX2 R20, R67 ;  /* 0x0000004300147308 */ /* 0x0007f00000000800 */
[----:B------:R-:W4:Y:S01]  /*c6b0*/  MUFU.TANH R87, R87 ;  /* 0x0000005700577308 */ /* 0x000f220000002400 */
[----:B---3--:R-:W-:-:S01]  /*c6c0*/  FFMA.FTZ R67, R43, R44, -R12 ;  /* 0x0000002c2b437223 */ /* 0x008fc2000001080c */
[----:B-1----:R-:W-:-:S04]  /*c6d0*/  FSEL R43, R38, -INF , P5 ;  /* 0xff800000262b7808 */ /* 0x002fc80002800000 */
[----:B------:R-:W-:Y:S02]  /*c6e0*/  FMNMX.FTZ R40, R43, R40, !PT ;  /* 0x000000282b287209 */ /* 0x000fe40007810000 */
[----:B------:R1:W-:Y:S01]  /*c6f0*/  MUFU.EX2 R24, R71 ;  /* 0x0000004700187308 */ /* 0x0003e20000000800 */
[----:B--2---:R-:W-:Y:S02]  /*c700*/  FSEL R79, R79, -INF , P3 ;  /* 0xff8000004f4f7808 */ /* 0x004fe40001800000 */
[----:B-1----:R-:W-:-:S04]  /*c710*/  FSEL R71, R36, -INF , P4 ;  /* 0xff80000024477808 */ /* 0x002fc80002000000 */
[----:B------:R-:W-:Y:S02]  /*c720*/  FMNMX.FTZ R40, R71, R40, !PT ;  /* 0x0000002847287209 */ /* 0x000fe40007810000 */
[----:B0-----:R-:W-:Y:S02]  /*c730*/  FSEL R83, R83, -INF , P2 ;  /* 0xff80000053537808 */ /* 0x001fe40001000000 */
[----:B------:R-:W-:Y:S02]  /*c740*/  FMNMX.FTZ R40, R79, R40, !PT ;  /* 0x000000284f287209 */ /* 0x000fe40007810000 */
[----:B----4-:R-:W-:Y:S02]  /*c750*/  FSEL R87, R87, -INF , P1 ;  /* 0xff80000057577808 */ /* 0x010fe40000800000 */
[----:B------:R-:W-:Y:S01]  /*c760*/  FMNMX.FTZ R40, R83, R40, !PT ;  /* 0x0000002853287209 */ /* 0x000fe20007810000 */
[----:B------:R-:W-:-:S03]  /*c770*/  FFMA.FTZ R93, R93, R44, -R12 ;  /* 0x0000002c5d5d7223 */ /* 0x000fc6000001080c */
[----:B------:R-:W-:Y:S01]  /*c780*/  FMNMX.FTZ R42, R87, R40, !PT ;  /* 0x00000028572a7209 */ /* 0x000fe20007810000 */
[----:B------:R0:W-:Y:S04]  /*c790*/  MUFU.EX2 R26, R93 ;  /* 0x0000005d001a7308 */ /* 0x0001e80000000800 */
[----:B0-----:R-:W0:Y:S01]  /*c7a0*/  SHFL.BFLY PT, R93, R42, 0x2, 0x1f ;  /* 0x0c401f002a5d7f89 */ /* 0x001e2200000e0000 */
[----:B------:R-:W-:-:S01]  /*c7b0*/  FFMA.FTZ R30, R95, R44, -R12 ;  /* 0x0000002c5f1e7223 */ /* 0x000fc2000001080c */
[----:B0-----:R-:W-:-:S05]  /*c7c0*/  FMNMX.FTZ R50, R42, R93, !PT ;  /* 0x0000005d2a327209 */ /* 0x001fca0007810000 */
[----:B------:R-:W0:Y:S01]  /*c7d0*/  SHFL.BFLY PT, R95, R50, 0x1, 0x1f ;  /* 0x0c201f00325f7f89 */ /* 0x000e2200000e0000 */
[----:B------:R-:W-:-:S01]  /*c7e0*/  FFMA.FTZ R3, R3, R44, -R12 ;  /* 0x0000002c03037223 */ /* 0x000fc2000001080c */
[-CC-:B------:R-:W-:Y:S01]  /*c7f0*/  FFMA.FTZ R8, R8, R44.reuse, -R12.reuse ;  /* 0x0000002c08087223 */ /* 0x180fe2000001080c */
[----:B------:R-:W-:-:S01]  /*c800*/  FFMA.FTZ R99, R99, R44, -R12 ;  /* 0x0000002c63637223 */ /* 0x000fc2000001080c */
        /* <DEDUP_REMOVED lines=8> */
[----:B------:R-:W0:Y:S01]  /*c890*/  MUFU.EX2 R8, R8 ;  /* 0x0000000800087308 */ /* 0x000e220000000800 */
[----:B------:R-:W-:-:S01]  /*c8a0*/  FFMA.FTZ R15, R15, R44, -R12 ;  /* 0x0000002c0f0f7223 */ /* 0x000fc2000001080c */
[----:B------:R-:W-:-:S06]  /*c8b0*/  ISETP.NE.AND P0, PT, R89, RZ, PT ;  /* 0x000000ff5900720c */ /* 0x000fcc0003f05270 */
[----:B------:R-:W-:Y:S01]  /*c8c0*/  MUFU.EX2 R9, R9 ;  /* 0x0000000900097308 */ /* 0x000fe20000000800 */
[----:B------:R-:W-:-:S07]  /*c8d0*/  FFMA.FTZ R89, R51, R44, -R12 ;  /* 0x0000002c33597223 */ /* 0x000fce000001080c */
[----:B------:R-:W1:Y:S01]  /*c8e0*/  MUFU.EX2 R10, R10 ;  /* 0x0000000a000a7308 */ /* 0x000e620000000800 */
[----:B------:R-:W-:-:S07]  /*c8f0*/  FFMA.FTZ R51, R55, R44, -R12 ;  /* 0x0000002c37337223 */ /* 0x000fce000001080c */
[----:B------:R2:W-:Y:S01]  /*c900*/  MUFU.EX2 R28, R99 ;  /* 0x00000063001c7308 */ /* 0x0005e20000000800 */
[----:B------:R-:W-:-:S07]  /*c910*/  FFMA.FTZ R55, R59, R44, -R12 ;  /* 0x0000002c3b377223 */ /* 0x000fce000001080c */
[----:B------:R-:W3:Y:S01]  /*c920*/  MUFU.EX2 R14, R14 ;  /* 0x0000000e000e7308 */ /* 0x000ee20000000800 */
[----:B--2---:R-:W-:-:S01]  /*c930*/  FFMA.FTZ R99, R11, R44, -R56 ;  /* 0x0000002c0b637223 */ /* 0x004fc20000010838 */
[-C--:B------:R-:W-:Y:S01]  /*c940*/  FFMA.FTZ R11, R65, R44.reuse, -R56 ;  /* 0x0000002c410b7223 */ /* 0x080fe20000010838 */
[----:B------:R-:W-:-:S05]  /*c950*/  FFMA.FTZ R35, R35, R44, -R12 ;  /* 0x0000002c23237223 */ /* 0x000fca000001080c */
[----:B------:R-:W2:Y:S01]  /*c960*/  MUFU.EX2 R58, R58 ;  /* 0x0000003a003a7308 */ /* 0x000ea20000000800 */
[----:B------:R-:W-:-:S01]  /*c970*/  FFMA.FTZ R101, R101, R44, -R12 ;  /* 0x0000002c65657223 */ /* 0x000fc2000001080c */
[-CC-:B------:R-:W-:Y:S01]  /*c980*/  FFMA.FTZ R34, R107, R44.reuse, -R12.reuse ;  /* 0x0000002c6b227223 */ /* 0x180fe2000001080c */
[----:B------:R-:W-:-:S01]  /*c990*/  FFMA.FTZ R47, R47, R44, -R12 ;  /* 0x0000002c2f2f7223 */ /* 0x000fc2000001080c */
[-CC-:B------:R-:W-:Y:S01]  /*c9a0*/  FFMA.FTZ R38, R109, R44.reuse, -R12.reuse ;  /* 0x0000002c6d267223 */ /* 0x180fe2000001080c */
[----:B------:R-:W-:-:S03]  /*c9b0*/  FFMA.FTZ R36, R111, R44, -R12 ;  /* 0x0000002c6f247223 */ /* 0x000fc6000001080c */
        /* <DEDUP_REMOVED lines=8> */
[----:B------:R-:W5:Y:S01]  /*ca40*/  MUFU.EX2 R99, R99 ;  /* 0x0000006300637308 */ /* 0x000f620000000800 */
[----:B------:R-:W-:-:S01]  /*ca50*/  FFMA.FTZ R50, R131, R44, -R12 ;  /* 0x0000002c83327223 */ /* 0x000fc2000001080c */
[-C--:B------:R-:W-:Y:S01]  /*ca60*/  FFMA.FTZ R57, R57, R44.reuse, -R12 ;  /* 0x0000002c39397223 */ /* 0x080fe2000001080c */
[----:B------:R-:W-:-:S01]  /*ca70*/  FFMA.FTZ R12, R25, R44, -R56 ;  /* 0x0000002c190c7223 */ /* 0x000fc20000010838 */
[----:B------:R-:W-:-:S04]  /*ca80*/  FFMA.FTZ R60, R69, R44, -R56 ;  /* 0x0000002c453c7223 */ /* 0x000fc80000010838 */
[----:B------:R-:W5:Y:S01]  /*ca90*/  MUFU.EX2 R15, R15 ;  /* 0x0000000f000f7308 */ /* 0x000f620000000800 */
[----:B------:R-:W-:-:S01]  /*caa0*/  FFMA.FTZ R54, R41, R44, -R56 ;  /* 0x0000002c29367223 */ /* 0x000fc20000010838 */
[----:B0-----:R-:W-:Y:S01]  /*cab0*/  FADD.FTZ R41, R3, R8 ;  /* 0x0000000803297221 */ /* 0x001fe20000010000 */
[----:B------:R-:W-:-:S05]  /*cac0*/  FFMA.FTZ R68, R53, R44, -R56 ;  /* 0x0000002c35447223 */ /* 0x000fca0000010838 */
[----:B------:R-:W0:Y:S01]  /*cad0*/  MUFU.EX2 R11, R11 ;  /* 0x0000000b000b7308 */ /* 0x000e220000000800 */
[----:B-1----:R-:W-:-:S01]  /*cae0*/  FADD.FTZ R53, R9, R10 ;  /* 0x0000000a09357221 */ /* 0x002fc20000010000 */
[----:B------:R-:W-:Y:S01]  /*caf0*/  FFMA.FTZ R29, R29, R44, -R56 ;  /* 0x0000002c1d1d7223 */ /* 0x000fe20000010838 */
[----:B------:R-:W1:Y:S01]  /*cb00*/  S2R R90, SR_TID.X ;  /* 0x00000000005a7919 */ /* 0x000e620000002100 */
[----:B---3--:R-:W-:-:S04]  /*cb10*/  FADD.FTZ R70, R14, R41 ;  /* 0x000000290e467221 */ /* 0x008fc80000010000 */
[----:B------:R-:W3:Y:S01]  /*cb20*/  MUFU.EX2 R12, R12 ;  /* 0x0000000c000c7308 */ /* 0x000ee20000000800 */
[----:B--2---:R-:W-:-:S01]  /*cb30*/  FADD.FTZ R72, R58, R53 ;  /* 0x000000353a487221 */ /* 0x004fc20000010000 */
[----:B------:R-:W-:Y:S01]  /*cb40*/  FFMA.FTZ R13, R91, R44, -R56 ;  /* 0x0000002c5b0d7223 */ /* 0x000fe20000010838 */
[----:B----4-:R-:W-:-:S05]  /*cb50*/  FADD.FTZ R70, R61, R70 ;  /* 0x000000463d467221 */ /* 0x010fca0000010000 */
[----:B------:R-:W2:Y:S01]  /*cb60*/  MUFU.EX2 R60, R60 ;  /* 0x0000003c003c7308 */ /* 0x000ea20000000800 */
[----:B-----5:R-:W-:-:S01]  /*cb70*/  FADD.FTZ R72, R99, R72 ;  /* 0x0000004863487221 */ /* 0x020fc20000010000 */
[----:B------:R-:W-:Y:S01]  /*cb80*/  FFMA.FTZ R52, R33, R44, -R56 ;  /* 0x0000002c21347223 */ /* 0x000fe20000010838 */
[----:B------:R-:W-:-:S05]  /*cb90*/  FADD.FTZ R69, R15, R70 ;  /* 0x000000460f457221 */ /* 0x000fca0000010000 */
[----:B------:R-:W4:Y:S01]  /*cba0*/  MUFU.EX2 R63, R63 ;  /* 0x0000003f003f7308 */ /* 0x000f220000000800 */
[----:B------:R-:W-:-:S01]  /*cbb0*/  FFMA.FTZ R62, R73, R44, -R56 ;  /* 0x0000002c493e7223 */ /* 0x000fc20000010838 */
[----:B0-----:R-:W-:-:S06]  /*cbc0*/  FADD.FTZ R73, R11, R72 ;  /* 0x000000480b497221 */ /* 0x001fcc0000010000 */
[----:B------:R-:W0:Y:S01]  /*cbd0*/  MUFU.EX2 R29, R29 ;  /* 0x0000001d001d7308 */ /* 0x000e220000000800 */
[----:B------:R-:W-:-:S01]  /*cbe0*/  FADD.FTZ R69, R20, R69 ;  /* 0x0000004514457221 */ /* 0x000fc20000010000 */
[----:B---3--:R-:W-:-:S06]  /*cbf0*/  FADD.FTZ R73, R12, R73 ;  /* 0x000000490c497221 */ /* 0x008fcc0000010000 */
[----:B------:R-:W3:Y:S01]  /*cc00*/  MUFU.EX2 R13, R13 ;  /* 0x0000000d000d7308 */ /* 0x000ee20000000800 */
[----:B------:R-:W-:-:S01]  /*cc10*/  FFMA.FTZ R37, R37, R44, -R56 ;  /* 0x0000002c25257223 */ /* 0x000fc20000010838 */
[----:B------:R-:W-:Y:S01]  /*cc20*/  FADD.FTZ R72, R24, R69 ;  /* 0x0000004518487221 */ /* 0x000fe20000010000 */
[----:B--2---:R-:W-:-:S05]  /*cc30*/  FADD.FTZ R74, R60, R73 ;  /* 0x000000493c4a7221 */ /* 0x004fca0000010000 */
[----:B------:R-:W2:Y:S01]  /*cc40*/  MUFU.EX2 R27, R27 ;  /* 0x0000001b001b7308 */ /* 0x000ea20000000800 */
[----:B------:R-:W-:-:S07]  /*cc50*/  FFMA.FTZ R25, R97, R44, -R56 ;  /* 0x0000002c61197223 */ /* 0x000fce0000010838 */
[----:B------:R-:W5:Y:S01]  /*cc60*/  MUFU.EX2 R52, R52 ;  /* 0x0000003400347308 */ /* 0x000f620000000800 */
[----:B----4-:R-:W-:-:S01]  /*cc70*/  FADD.FTZ R69, R63, R72 ;  /* 0x000000483f457221 */ /* 0x010fc20000010000 */
[----:B0-----:R-:W-:-:S06]  /*cc80*/  FADD.FTZ R74, R29, R74 ;  /* 0x0000004a1d4a7221 */ /* 0x001fcc0000010000 */
[----:B------:R-:W0:Y:S01]  /*cc90*/  MUFU.EX2 R30, R30 ;  /* 0x0000001e001e7308 */ /* 0x000e220000000800 */
[----:B------:R-:W-:-:S07]  /*cca0*/  FADD.FTZ R72, R26, R69 ;  /* 0x000000451a487221 */ /* 0x000fce0000010000 */
[----:B------:R-:W4:Y:S01]  /*ccb0*/  MUFU.EX2 R62, R62 ;  /* 0x0000003e003e7308 */ /* 0x000f220000000800 */
[----:B------:R-:W-:-:S01]  /*ccc0*/  FFMA.FTZ R69, R39, R44, -R56 ;  /* 0x0000002c27457223 */ /* 0x000fc20000010838 */
[----:B---3--:R-:W-:-:S06]  /*ccd0*/  FADD.FTZ R39, R13, R74 ;  /* 0x0000004a0d277221 */ /* 0x008fcc0000010000 */
[----:B------:R-:W3:Y:S01]  /*cce0*/  MUFU.EX2 R35, R35 ;  /* 0x0000002300237308 */ /* 0x000ee20000000800 */
[----:B------:R-:W-:-:S07]  /*ccf0*/  FFMA.FTZ R65, R75, R44, -R56 ;  /* 0x0000002c4b417223 */ /* 0x000fce0000010838 */
[----:B------:R-:W3:Y:S01]  /*cd00*/  MUFU.EX2 R37, R37 ;  /* 0x0000002500257308 */ /* 0x000ee20000000800 */
[----:B--2---:R-:W-:-:S01]  /*cd10*/  FADD.FTZ R73, R27, R72 ;  /* 0x000000481b497221 */ /* 0x004fc20000010000 */
[----:B-----5:R-:W-:-:S06]  /*cd20*/  FADD.FTZ R39, R52, R39 ;  /* 0x0000002734277221 */ /* 0x020fcc0000010000 */
[----:B------:R-:W2:Y:S01]  /*cd30*/  MUFU.EX2 R25, R25 ;  /* 0x0000001900197308 */ /* 0x000ea20000000800 */
[----:B------:R-:W-:-:S01]  /*cd40*/  FFMA.FTZ R66, R103, R44, -R56 ;  /* 0x0000002c67427223 */ /* 0x000fc20000010838 */
[----:B-1----:R-:W-:Y:S01]  /*cd50*/  LOP3.LUT R90, R90, 0x7f, RZ, 0xc0, !PT ;  /* 0x0000007f5a5a7812 */ /* 0x002fe200078ec0ff */
[----:B0-----:R-:W-:-:S05]  /*cd60*/  FADD.FTZ R72, R30, R73 ;  /* 0x000000491e487221 */ /* 0x001fca0000010000 */
[----:B------:R-:W0:Y:S01]  /*cd70*/  MUFU.EX2 R31, R31 ;  /* 0x0000001f001f7308 */ /* 0x000e220000000800 */
[----:B----4-:R-:W-:-:S01]  /*cd80*/  FADD.FTZ R74, R62, R39 ;  /* 0x000000273e4a7221 */ /* 0x010fc20000010000 */
[----:B------:R-:W-:-:S06]  /*cd90*/  FFMA.FTZ R33, R105, R44, -R56 ;  /* 0x0000002c69217223 */ /* 0x000fcc0000010838 */
[----:B------:R-:W1:Y:S01]  /*cda0*/  MUFU.EX2 R54, R54 ;  /* 0x0000003600367308 */ /* 0x000e620000000800 */
[----:B------:R-:W-:Y:S01]  /*cdb0*/  ISETP.NE.AND P2, PT, R90, RZ, PT ;  /* 0x000000ff5a00720c */ /* 0x000fe20003f45270 */
[----:B---3--:R-:W-:Y:S01]  /*cdc0*/  FADD.FTZ R73, R35, R72 ;  /* 0x0000004823497221 */ /* 0x008fe20000010000 */
[----:B------:R-:W-:-:S05]  /*cdd0*/  FADD.FTZ R74, R37, R74 ;  /* 0x0000004a254a7221 */ /* 0x000fca0000010000 */
[----:B------:R-:W3:Y:S01]  /*cde0*/  MUFU.EX2 R32, R101 ;  /* 0x0000006500207308 */ /* 0x000ee20000000800 */
[----:B------:R-:W-:-:S07]  /*cdf0*/  FFMA.FTZ R64, R49, R44, -R56 ;  /* 0x0000002c31407223 */ /* 0x000fce0000010838 */
[----:B------:R-:W4:Y:S01]  /*ce00*/  MUFU.EX2 R65, R65 ;  /* 0x0000004100417308 */ /* 0x000f220000000800 */
[----:B------:R-:W-:Y:S01]  /*ce10*/  F2FP.SATFINITE.E4M3.F32.PACK_AB_MERGE_C R148, R61, R14, RZ ;  /* 0x0000000e3d94723e */ /* 0x000fe200048070ff */
[----:B------:R-:W-:-:S06]  /*ce20*/  FADD.FTZ R72, R28, R73 ;  /* 0x000000491c487221 */ /* 0x000fcc0000010000 */
[----:B------:R-:W5:Y:S01]  /*ce30*/  MUFU.EX2 R67, R67 ;  /* 0x0000004300437308 */ /* 0x000f620000000800 */
[----:B--2---:R-:W-:-:S01]  /*ce40*/  FADD.FTZ R61, R25, R74 ;  /* 0x0000004a193d7221 */ /* 0x004fc20000010000 */
[----:B------:R-:W-:-:S06]  /*ce50*/  FFMA.FTZ R49, R77, R44, -R56 ;  /* 0x0000002c4d317223 */ /* 0x000fcc0000010838 */
[----:B------:R-:W2:Y:S01]  /*ce60*/  MUFU.EX2 R66, R66 ;  /* 0x0000004200427308 */ /* 0x000ea20000000800 */
[----:B------:R-:W-:Y:S01]  /*ce70*/  F2FP.SATFINITE.E4M3.F32.PACK_AB_MERGE_C R150, R63, R24, RZ ;  /* 0x000000183f96723e */ /* 0x000fe200048070ff */
[----:B0-----:R-:W-:Y:S01]  /*ce80*/  FADD.FTZ R73, R31, R72 ;  /* 0x000000481f497221 */ /* 0x001fe20000010000 */
[----:B-1----:R-:W-:-:S05]  /*ce90*/  FADD.FTZ R24, R54, R61 ;  /* 0x0000003d36187221 */ /* 0x002fca0000010000 */
[----:B------:R-:W0:Y:S08]  /*cea0*/  MUFU.EX2 R34, R34 ;  /* 0x0000002200227308 */ /* 0x000e300000000800 */
[----:B------:R-:W1:Y:S01]  /*ceb0*/  MUFU.EX2 R33, R33 ;  /* 0x0000002100217308 */ /* 0x000e620000000800 */
[----:B------:R-:W-:Y:S01]  /*cec0*/  @!P2 VIADD R0, R0, 0x19c40 ;  /* 0x00019c400000a836 */ /* 0x000fe20000000000 */
[----:B------:R-:W-:Y:S01]  /*ced0*/  F2FP.SATFINITE.E4M3.F32.PACK_AB_MERGE_C R136, R35, R30, RZ ;  /* 0x0000001e2388723e */ /* 0x000fe200048070ff */
[----:B---3--:R-:W-:-:S05]  /*cee0*/  FADD.FTZ R72, R32, R73 ;  /* 0x0000004920487221 */ /* 0x008fca0000010000 */
[----:B------:R-:W3:Y:S01]  /*cef0*/  MUFU.EX2 R47, R47 ;  /* 0x0000002f002f7308 */ /* 0x000ee20000000800 */
[----:B----4-:R-:W-:-:S01]  /*cf00*/  FADD.FTZ R35, R65, R24 ;  /* 0x0000001841237221 */ /* 0x010fc20000010000 */
[----:B------:R-:W-:-:S06]  /*cf10*/  FFMA.FTZ R41, R81, R44, -R56 ;  /* 0x0000002c51297223 */ /* 0x000fcc0000010838 */
[----:B------:R-:W4:Y:S01]  /*cf20*/  MUFU.EX2 R64, R64 ;  /* 0x0000004000407308 */ /* 0x000f220000000800 */
[C---:B-----5:R-:W-:Y:S01]  /*cf30*/  F2FP.SATFINITE.E4M3.F32.PACK_AB_MERGE_C R138, R67.reuse, R32, RZ ;  /* 0x00000020438a723e */ /* 0x060fe200048070ff */
[----:B------:R-:W-:Y:S01]  /*cf40*/  FADD.FTZ R67, R67, R72 ;  /* 0x0000004843437221 */ /* 0x000fe20000010000 */
[----:B------:R-:W-:-:S05]  /*cf50*/  @!P2 PRMT R53, RZ, 0x654, R0 ;  /* 0x00000654ff35a816 */ /* 0x000fca0000000000 */
[----:B------:R-:W5:Y:S01]  /*cf60*/  MUFU.EX2 R38, R38 ;  /* 0x0000002600267308 */ /* 0x000f620000000800 */
[----:B--2---:R-:W-:-:S01]  /*cf70*/  FADD.FTZ R30, R66, R35 ;  /* 0x00000023421e7221 */ /* 0x004fc20000010000 */
[----:B------:R-:W-:Y:S01]  /*cf80*/  FFMA.FTZ R115, R115, R44, -R56 ;  /* 0x0000002c73737223 */ /* 0x000fe20000010838 */
[----:B------:R2:W-:Y:S05]  /*cf90*/  @!P2 SYNCS.ARRIVE.TRANS64.RED.A1T0 RZ, [R53+URZ], RZ ;  /* 0x000000ff35ffa9a7 */ /* 0x0005ea000810043f */
[----:B------:R-:W5:Y:S01]  /*cfa0*/  MUFU.EX2 R49, R49 ;  /* 0x0000003100317308 */ /* 0x000f620000000800 */
[----:B0-----:R-:W-:-:S01]  /*cfb0*/  FADD.FTZ R32, R34, R67 ;  /* 0x0000004322207221 */ /* 0x001fc20000010000 */
[----:B-1----:R-:W-:-:S06]  /*cfc0*/  FADD.FTZ R35, R33, R30 ;  /* 0x0000001e21237221 */ /* 0x002fcc0000010000 */
[----:B------:R-:W0:Y:S01]  /*cfd0*/  MUFU.EX2 R89, R89 ;  /* 0x0000005900597308 */ /* 0x000e220000000800 */
[----:B--2---:R-:W-:-:S07]  /*cfe0*/  FFMA.FTZ R53, R85, R44, -R56 ;  /* 0x0000002c55357223 */ /* 0x004fce0000010838 */
[----:B------:R-:W1:Y:S01]  /*cff0*/  MUFU.EX2 R68, R68 ;  /* 0x0000004400447308 */ /* 0x000e620000000800 */
[----:B------:R-:W-:Y:S01]  /*d000*/  F2FP.SATFINITE.E4M3.F32.PACK_AB_MERGE_C R137, R37, R62, RZ ;  /* 0x0000003e2589723e */ /* 0x000fe200048070ff */
[----:B------:R-:W-:Y:S01]  /*d010*/  FFMA.FTZ R70, R125, R44, -R56 ;  /* 0x0000002c7d467223 */ /* 0x000fe20000010838 */
[----:B---3--:R-:W-:-:S05]  /*d020*/  FADD.FTZ R37, R47, R32 ;  /* 0x000000202f257221 */ /* 0x008fca0000010000 */
[----:B------:R-:W2:Y:S01]  /*d030*/  MUFU.EX2 R36, R36 ;  /* 0x0000002400247308 */ /* 0x000ea20000000800 */
[----:B----4-:R-:W-:-:S07]  /*d040*/  FADD.FTZ R30, R64, R35 ;  /* 0x00000023401e7221 */ /* 0x010fce0000010000 */
[----:B------:R-:W3:Y:S01]  /*d050*/  MUFU.EX2 R41, R41 ;  /* 0x0000002900297308 */ /* 0x000ee20000000800 */
[----:B------:R-:W-:Y:S01]  /*d060*/  F2FP.SATFINITE.E4M3.F32.PACK_AB_MERGE_C R148, R8, R3, R148 ;  /* 0x000000030894723e */ /* 0x000fe20004807094 */
[----:B-----5:R-:W-:Y:S01]  /*d070*/  FADD.FTZ R32, R38, R37 ;  /* 0x0000002526207221 */ /* 0x020fe20000010000 */
[----:B------:R-:W-:-:S05]  /*d080*/  FADD.FTZ R3, R49, R30 ;  /* 0x0000001e31037221 */ /* 0x000fca0000010000 */
[----:B------:R-:W4:Y:S08]  /*d090*/  MUFU.EX2 R51, R51 ;  /* 0x0000003300337308 */ /* 0x000f300000000800 */
[----:B------:R-:W5:Y:S01]  /*d0a0*/  MUFU.EX2 R0, R115 ;  /* 0x0000007300007308 */ /* 0x000f620000000800 */
[----:B------:R-:W-:-:S01]  /*d0b0*/  FFMA.FTZ R123, R123, R44, -R56 ;  /* 0x0000002c7b7b7223 */ /* 0x000fc20000010838 */
[----:B0-----:R-:W-:-:S06]  /*d0c0*/  F2FP.SATFINITE.E4M3.F32.PACK_AB_MERGE_C R140, R89, R38, RZ ;  /* 0x00000026598c723e */ /* 0x001fcc00048070ff */
[----:B------:R-:W-:Y:S01]  /*d0d0*/  MUFU.EX2 R55, R55 ;  /* 0x0000003700377308 */ /* 0x000fe20000000800 */
[----:B-1----:R-:W-:Y:S01]  /*d0e0*/  F2FP.SATFINITE.E4M3.F32.PACK_AB_MERGE_C R141, R68, R49, RZ ;  /* 0x00000031448d723e */ /* 0x002fe200048070ff */
[----:B------:R-:W-:-:S06]  /*d0f0*/  FADD.FTZ R89, R89, R32 ;  /* 0x0000002059597221 */ /* 0x000fcc0000010000 */
[----:B------:R-:W0:Y:S01]  /*d100*/  MUFU.EX2 R40, R40 ;  /* 0x0000002800287308 */ /* 0x000e220000000800 */
[----:B------:R-:W-:-:S07]  /*d110*/  FADD.FTZ R68, R68, R3 ;  /* 0x0000000344447221 */ /* 0x000fce0000010000 */
[----:B------:R-:W1:Y:S01]  /*d120*/  MUFU.EX2 R53, R53 ;  /* 0x0000003500357308 */ /* 0x000e620000000800 */
[----:B------:R-:W-:-:S01]  /*d130*/  FFMA.FTZ R121, R121, R44, -R56 ;  /* 0x0000002c79797223 */ /* 0x000fc20000010838 */
[----:B--2---:R-:W-:-:S06]  /*d140*/  FADD.FTZ R8, R36, R89 ;  /* 0x0000005924087221 */ /* 0x004fcc0000010000 */
[----:B------:R-:W2:Y:S01]  /*d150*/  MUFU.EX2 R70, R70 ;  /* 0x0000004600467308 */ /* 0x000ea20000000800 */
[----:B---3--:R-:W-:-:S01]  /*d160*/  FADD.FTZ R3, R41, R68 ;  /* 0x0000004429037221 */ /* 0x008fc20000010000 */
[----:B------:R-:W-:-:S06]  /*d170*/  F2FP.SATFINITE.E4M3.F32.PACK_AB_MERGE_C R150, R20, R15, R150 ;  /* 0x0000000f1496723e */ /* 0x000fcc0004807096 */
[----:B------:R-:W-:Y:S01]  /*d180*/  MUFU.EX2 R46, R46 ;  /* 0x0000002e002e7308 */ /* 0x000fe20000000800 */
[----:B------:R-:W-:Y:S01]  /*d190*/  F2FP.SATFINITE.E4M3.F32.PACK_AB_MERGE_C R136, R27, R26, R136 ;  /* 0x0000001a1b88723e */ /* 0x000fe20004807088 */
[----:B----4-:R-:W-:-:S06]  /*d1a0*/  FADD.FTZ R20, R51, R8 ;  /* 0x0000000833147221 */ /* 0x010fcc0000010000 */
[----:B------:R-:W3:Y:S01]  /*d1b0*/  MUFU.EX2 R93, R93 ;  /* 0x0000005d005d7308 */ /* 0x000ee20000000800 */
[----:B-----5:R-:W-:-:S07]  /*d1c0*/  FADD.FTZ R26, R0, R3 ;  /* 0x00000003001a7221 */ /* 0x020fce0000010000 */
[----:B------:R-:W4:Y:S08]  /*d1d0*/  MUFU.EX2 R42, R42 ;  /* 0x0000002a002a7308 */ /* 0x000f300000000800 */
[----:B------:R-:W5:Y:S01]  /*d1e0*/  MUFU.EX2 R39, R123 ;  /* 0x0000007b00277308 */ /* 0x000f620000000800 */
[----:B------:R-:W-:-:S01]  /*d1f0*/  FFMA.FTZ R43, R43, R44, -R56 ;  /* 0x0000002c2b2b7223 */ /* 0x000fc20000010838 */
[----:B0-----:R-:W-:-:S06]  /*d200*/  F2FP.SATFINITE.E4M3.F32.PACK_AB_MERGE_C R142, R40, R55, RZ ;  /* 0x00000037288e723e */ /* 0x001fcc00048070ff */
[----:B------:R-:W-:Y:S01]  /*d210*/  MUFU.EX2 R59, R59 ;  /* 0x0000003b003b7308 */ /* 0x000fe20000000800 */
[----:B------:R-:W-:-:S01]  /*d220*/  FADD.FTZ R55, R55, R20 ;  /* 0x0000001437377221 */ /* 0x000fc20000010000 */
[----:B-1----:R-:W-:-:S06]  /*d230*/  FADD.FTZ R3, R53, R26 ;  /* 0x0000001a35037221 */ /* 0x002fcc0000010000 */
[----:B------:R-:W0:Y:S01]  /*d240*/  MUFU.EX2 R14, R121 ;  /* 0x00000079000e7308 */ /* 0x000e220000000800 */
[----:B------:R-:W-:-:S01]  /*d250*/  FFMA.FTZ R71, R71, R44, -R56 ;  /* 0x0000002c47477223 */ /* 0x000fc20000010838 */
[----:B------:R-:W-:Y:S01]  /*d260*/  F2FP.SATFINITE.E4M3.F32.PACK_AB_MERGE_C R151, R29, R60, RZ ;  /* 0x0000003c1d97723e */ /* 0x000fe200048070ff */
[----:B------:R-:W-:-:S01]  /*d270*/  FADD.FTZ R55, R40, R55 ;  /* 0x0000003728377221 */ /* 0x000fc20000010000 */
[----:B--2---:R-:W-:-:S04]  /*d280*/  F2FP.SATFINITE.E4M3.F32.PACK_AB_MERGE_C R143, R70, R53, RZ ;  /* 0x00000035468f723e */ /* 0x004fc800048070ff */
[----:B------:R-:W1:Y:S01]  /*d290*/  MUFU.EX2 R24, R69 ;  /* 0x0000004500187308 */ /* 0x000e620000000800 */
[----:B------:R-:W-:-:S01]  /*d2a0*/  FADD.FTZ R70, R70, R3 ;  /* 0x0000000346467221 */ /* 0x000fc20000010000 */
[----:B------:R-:W-:Y:S01]  /*d2b0*/  FFMA.FTZ R79, R79, R44, -R56 ;  /* 0x0000002c4f4f7223 */ /* 0x000fe20000010838 */
[----:B---3--:R-:W-:-:S05]  /*d2c0*/  F2FP.SATFINITE.E4M3.F32.PACK_AB_MERGE_C R144, R93, R46, RZ ;  /* 0x0000002e5d90723e */ /* 0x008fca00048070ff */
[----:B------:R-:W2:Y:S01]  /*d2d0*/  MUFU.EX2 R29, R43 ;  /* 0x0000002b001d7308 */ /* 0x000ea20000000800 */
[----:B------:R-:W-:-:S01]  /*d2e0*/  FFMA.FTZ R83, R83, R44, -R56 ;  /* 0x0000002c53537223 */ /* 0x000fc20000010838 */
[----:B----4-:R-:W-:Y:S01]  /*d2f0*/  FADD.FTZ R20, R42, R55 ;  /* 0x000000372a147221 */ /* 0x010fe20000010000 */
[----:B-----5:R-:W-:-:S01]  /*d300*/  FADD.FTZ R3, R39, R70 ;  /* 0x0000004627037221 */ /* 0x020fc20000010000 */
[----:B------:R-:W-:-:S04]  /*d310*/  FFMA.FTZ R56, R87, R44, -R56 ;  /* 0x0000002c57387223 */ /* 0x000fc80000010838 */
[----:B------:R-:W-:Y:S01]  /*d320*/  MUFU.EX2 R50, R50 ;  /* 0x0000003200327308 */ /* 0x000fe20000000800 */
[----:B------:R-:W-:Y:S01]  /*d330*/  F2FP.SATFINITE.E4M3.F32.PACK_AB_MERGE_C R149, R99, R58, RZ ;  /* 0x0000003a6395723e */ /* 0x000fe200048070ff */
[----:B0-----:R-:W-:Y:S01]  /*d340*/  FADD.FTZ R3, R14, R3 ;  /* 0x000000030e037221 */ /* 0x001fe20000010000 */
[----:B------:R-:W-:-:S05]  /*d350*/  F2FP.SATFINITE.E4M3.F32.PACK_AB_MERGE_C R144, R59, R42, R144 ;  /* 0x0000002a3b90723e */ /* 0x000fca0004807090 */
[----:B------:R-:W-:Y:S01]  /*d360*/  MUFU.EX2 R57, R57 ;  /* 0x0000003900397308 */ /* 0x000fe20000000800 */
[----:B------:R-:W-:-:S07]  /*d370*/  FADD.FTZ R59, R59, R20 ;  /* 0x000000143b3b7221 */ /* 0x000fce0000010000 */
[----:B------:R-:W0:Y:S08]  /*d380*/  MUFU.EX2 R48, R48 ;  /* 0x0000003000307308 */ /* 0x000e300000000800 */
[----:B------:R-:W3:Y:S01]  /*d390*/  MUFU.EX2 R71, R71 ;  /* 0x0000004700477308 */ /* 0x000ee20000000800 */
[----:B------:R-:W-:Y:S01]  /*d3a0*/  F2FP.SATFINITE.E4M3.F32.PACK_AB_MERGE_C R149, R10, R9, R149 ;  /* 0x000000090a95723e */ /* 0x000fe20004807095 */
[----:B------:R-:W-:-:S06]  /*d3b0*/  FADD.FTZ R46, R46, R59 ;  /* 0x0000003b2e2e7221 */ /* 0x000fcc0000010000 */
[----:B------:R-:W4:Y:S01]  /*d3c0*/  MUFU.EX2 R95, R133 ;  /* 0x00000085005f7308 */ /* 0x000f220000000800 */
[----:B-1----:R-:W-:-:S07]  /*d3d0*/  FADD.FTZ R10, R24, R3 ;  /* 0x00000003180a7221 */ /* 0x002fce0000010000 */
[----:B------:R-:W1:Y:S01]  /*d3e0*/  MUFU.EX2 R8, R79 ;  /* 0x0000004f00087308 */ /* 0x000e620000000800 */
[----:B------:R-:W-:-:S01]  /*d3f0*/  FADD.FTZ R93, R93, R46 ;  /* 0x0000002e5d5d7221 */ /* 0x000fc20000010000 */
[----:B--2---:R-:W-:-:S06]  /*d400*/  FADD.FTZ R10, R29, R10 ;  /* 0x0000000a1d0a7221 */ /* 0x004fcc0000010000 */
[----:B------:R-:W2:Y:S01]  /*d410*/  MUFU.EX2 R83, R83 ;  /* 0x0000005300537308 */ /* 0x000ea20000000800 */
[----:B------:R-:W-:-:S07]  /*d420*/  ISETP.GE.AND P1, PT, R88, 0x81, PT ;  /* 0x000000815800780c */ /* 0x000fce0003f26270 */
[----:B------:R-:W5:Y:S01]  /*d430*/  MUFU.EX2 R56, R56 ;  /* 0x0000003800387308 */ /* 0x000f620000000800 */
[----:B------:R-:W-:Y:S01]  /*d440*/  F2FP.SATFINITE.E4M3.F32.PACK_AB_MERGE_C R151, R12, R11, R151 ;  /* 0x0000000b0c97723e */ /* 0x000fe20004807097 */
[----:B0-----:R-:W-:Y:S01]  /*d450*/  FADD.FTZ R12, R48, R93 ;  /* 0x0000005d300c7221 */ /* 0x001fe20000010000 */
[----:B------:R-:W-:Y:S01]  /*d460*/  F2FP.SATFINITE.E4M3.F32.PACK_AB_MERGE_C R9, R57, R50, RZ ;  /* 0x000000323909723e */ /* 0x000fe200048070ff */
[----:B---3--:R-:W-:Y:S01]  /*d470*/  FADD.FTZ R3, R71, R10 ;  /* 0x0000000a47037221 */ /* 0x008fe20000010000 */
[----:B------:R-:W-:Y:S02]  /*d480*/  F2FP.SATFINITE.E4M3.F32.PACK_AB_MERGE_C R143, R0, R41, R143 ;  /* 0x00000029008f723e */ /* 0x000fe4000480708f */
[C---:B----4-:R-:W-:Y:S01]  /*d490*/  F2FP.SATFINITE.E4M3.F32.PACK_AB_MERGE_C R146, R95.reuse, R48, R9 ;  /* 0x000000305f92723e */ /* 0x050fe20004807009 */
[----:B------:R-:W-:-:S01]  /*d4a0*/  FADD.FTZ R95, R95, R12 ;  /* 0x0000000c5f5f7221 */ /* 0x000fc20000010000 */
[----:B-1----:R-:W-:Y:S01]  /*d4b0*/  FADD.FTZ R0, R8, R3 ;  /* 0x0000000308007221 */ /* 0x002fe20000010000 */
[----:B------:R-:W-:Y:S01]  /*d4c0*/  IMAD.MOV.U32 R135, RZ, RZ, RZ ;  /* 0x000000ffff877224 */ /* 0x000fe200078e00ff */
[----:B------:R-:W-:Y:S01]  /*d4d0*/  F2FP.SATFINITE.E4M3.F32.PACK_AB_MERGE_C R139, R66, R65, RZ ;  /* 0x00000041428b723e */ /* 0x000fe200048070ff */
[----:B------:R-:W-:-:S01]  /*d4e0*/  FADD.FTZ R50, R50, R95 ;  /* 0x0000005f32327221 */ /* 0x000fc20000010000 */
[----:B------:R-:W-:Y:S01]  /*d4f0*/  F2FP.SATFINITE.E4M3.F32.PACK_AB_MERGE_C R24, R29, R24, RZ ;  /* 0x000000181d18723e */ /* 0x000fe200048070ff */
[----:B--2---:R-:W-:-:S01]  /*d500*/  FADD.FTZ R3, R83, R0 ;  /* 0x0000000053037221 */ /* 0x004fc20000010000 */
[----:B------:R-:W-:Y:S01]  /*d510*/  BSSY B0, `(.L_x_8858) ;  /* 0x00002ae000007945 */ /* 0x000fe20003800000 */
[C---:B-----5:R-:W-:Y:S01]  /*d520*/  F2FP.SATFINITE.E4M3.F32.PACK_AB_MERGE_C R9, R56.reuse, R83, RZ ;  /* 0x000000533809723e */ /* 0x060fe200048070ff */
[----:B------:R-:W-:Y:S01]  /*d530*/  FADD.FTZ R0, R57, R50 ;  /* 0x0000003239007221 */ /* 0x000fe20000010000 */
[----:B------:R-:W-:Y:S01]  /*d540*/  F2FP.SATFINITE.E4M3.F32.PACK_AB_MERGE_C R138, R31, R28, R138 ;  /* 0x0000001c1f8a723e */ /* 0x000fe2000480708a */
[----:B------:R-:W-:Y:S01]  /*d550*/  FADD.FTZ R3, R56, R3 ;  /* 0x0000000338037221 */ /* 0x000fe20000010000 */
        /* <DEDUP_REMOVED lines=53> */
[----:B------:R-:W-:Y:S01]  /*d8b0*/  IMAD.MOV.U32 R88, RZ, RZ, R135 ;  /* 0x000000ffff587224 */ /* 0x000fe200078e0087 */
[----:B------:R-:W-:Y:S06]  /*d8c0*/  @!P1 BRA `(.L_x_8859) ;  /* 0x0000002400c89947 */ /* 0x000fec0003800000 */
[----:B------:R-:W2:Y:S01]  /*d8d0*/  LDL.LU R80, [R1+0xc] ;  /* 0x00000c0001507983 */ /* 0x000ea20000300800 */
[----:B------:R-:W-:Y:S01]  /*d8e0*/  IMAD.MOV.U32 R13, RZ, RZ, R76 ;  /* 0x000000ffff0d7224 */ /* 0x000fe200078e004c */
[----:B------:R-:W-:Y:S01]  /*d8f0*/  MOV R14, R45 ;  /* 0x0000002d000e7202 */ /* 0x000fe20000000f00 */
        /* <DEDUP_REMOVED lines=26> */
[----:B--2---:R-:W-:-:S07]  /*daa0*/  VIADD R12, R80, 0xfffffffe ;  /* 0xfffffffe500c7836 */ /* 0x004fce0000000000 */
.L_x_8871:
[----:B------:R-:W-:-:S04]  /*dab0*/  ISETP.NE.AND P1, PT, R8, 0x1, PT ;  /* 0x000000010800780c */ /* 0x000fc80003f25270 */
[----:B------:R-:W-:-:S04]  /*dac0*/  SEL R10, RZ, 0x1, P1 ;  /* 0x00000001ff0a7807 */ /* 0x000fc80000800000 */
[----:B------:R-:W-:Y:S01]  /*dad0*/  LOP3.LUT R155, R9, R10, RZ, 0x3c, !PT ;  /* 0x0000000a099b7212 */ /* 0x000fe200078e3cff */
[----:B0-----:R-:W-:Y:S06]  /*dae0*/  @!P0 BRA `(.L_x_8860) ;  /* 0x0000000000048947 */ /* 0x001fec0003800000 */
[----:B------:R-:W-:Y:S01]  /*daf0*/  BPT.TRAP 0x1 ;  /* 0x000000040000795c */ /* 0x000fe20000300000 */
.L_x_8860:
        /* <DEDUP_REMOVED lines=8> */
.L_x_8861:
[----:B------:R-:W-:Y:S01]  /*db80*/  BSSY B1, `(.L_x_8862) ;  /* 0x0000006000017945 */ /* 0x000fe20003800000 */
[----:B------:R-:W-:Y:S02]  /*db90*/  IMAD R24, R154, 0x300, R21 ;  /* 0x000003009a187824 */ /* 0x000fe400078e0215 */
[----:B------:R-:W-:Y:S01]  /*dba0*/  IMAD.MOV.U32 R25, RZ, RZ, -0x3ffffff0 ;  /* 0xc0000010ff197424 */ /* 0x000fe200078e00ff */
[----:B-1----:R-:W-:Y:S06]  /*dbb0*/  @P1 BRA `(.L_x_8863) ;  /* 0x0000000000081947 */ /* 0x002fec0003800000 */
[----:B------:R-:W1:Y:S02]  /*dbc0*/  SYNCS.PHASECHK.TRANS64.TRYWAIT P1, [R15+URZ+0x19c30], R10 ;  /* 0x019c300a0f0075a7 */ /* 0x000e64000802017f */
[----:B-1----:R-:W-:Y:S05]  /*dbd0*/  @!P1 BRA `(.L_x_8864) ;  /* 0x000000bc00ec9947 */ /* 0x002fea0003800000 */
.L_x_8863:
[----:B------:R-:W-:Y:S05]  /*dbe0*/  BSYNC B1 ;  /* 0x0000000000017941 */ /* 0x000fea0003800000 */
.L_x_8862:
[C---:B01----:R-:W-:Y:S01]  /*dbf0*/  VIADD R10, R24.reuse, 0x100 ;  /* 0x00000100180a7836 */ /* 0x043fe20000000000 */
[C---:B------:R-:W-:Y:S01]  /*dc00*/  R2UR UR6, R24.reuse ;  /* 0x00000000180672ca */ /* 0x040fe200000e0000 */
[----:B------:R-:W-:Y:S01]  /*dc10*/  IMAD.MOV.U32 R11, RZ, RZ, -0x3ffffff0 ;  /* 0xc0000010ff0b7424 */ /* 0x000fe200078e00ff */
[----:B------:R-:W-:Y:S01]  /*dc20*/  R2UR UR7, R25 ;  /* 0x00000000190772ca */ /* 0x000fe200000e0000 */
[----:B------:R-:W-:Y:S01]  /*dc30*/  VIADD R24, R24, 0x200 ;  /* 0x0000020018187836 */ /* 0x000fe20000000000 */
[----:B------:R-:W-:Y:S02]  /*dc40*/  R2UR UR10, R10 ;  /* 0x000000000a0a72ca */ /* 0x000fe400000e0000 */
[----:B------:R-:W-:Y:S02]  /*dc50*/  R2UR UR11, R11 ;  /* 0x000000000b0b72ca */ /* 0x000fe400000e0000 */
[----:B------:R-:W2:Y:S01]  /*dc60*/  LDL.64 R10, [R1] ;  /* 0x00000000010a7983 */ /* 0x000ea20000100a00 */
[----:B------:R-:W-:Y:S01]  /*dc70*/  R2UR UR4, R4 ;  /* 0x00000000040472ca */ /* 0x000fe200000e0000 */
[----:B------:R-:W-:Y:S01]  /*dc80*/  IMAD.MOV.U32 R25, RZ, RZ, -0x3ffffff0 ;  /* 0xc0000010ff197424 */ /* 0x000fe200078e00ff */
[----:B------:R-:W-:-:S02]  /*dc90*/  R2UR UR5, R5 ;  /* 0x00000000050572ca */ /* 0x000fc400000e0000 */
[----:B------:R-:W-:Y:S02]  /*dca0*/  R2UR UR14, R24 ;  /* 0x00000000180e72ca */ /* 0x000fe400000e0000 */
[----:B------:R-:W-:Y:S02]  /*dcb0*/  R2UR UR15, R25 ;  /* 0x00000000190f72ca */ /* 0x000fe400000e0000 */
[----:B------:R-:W-:-:S07]  /*dcc0*/  WARPGROUP.ARRIVE ;  /* 0x00000000000079c5 */ /* 0x000fce0000000000 */
[----:B------:R-:W-:Y:S01]  /*dcd0*/  QGMMA.64x128x32.F32.E4M3.E4M3 R24, gdesc[UR4], RZ, !UPT, gsb0 ;  /* 0x01e00000041879f3 */ /* 0x000fe2000c0008ff */
[----:B------:R-:W-:Y:S02]  /*dce0*/  R2UR UR12, R6 ;  /* 0x00000000060c72ca */ /* 0x000fe400000e0000 */
[----:B------:R-:W-:Y:S01]  /*dcf0*/  R2UR UR13, R7 ;  /* 0x00000000070d72ca */ /* 0x000fe200000e0000 */
[----:B------:R-:W-:Y:S02]  /*dd00*/  WARPGROUP.DEPBAR.LE gsb0, 0x0 ;  /* 0x00008000000079c5 */ /* 0x000fe40000010000 */
[----:B------:R-:W-:Y:S01]  /*dd10*/  WARPGROUP.ARRIVE ;  /* 0x00000000000079c5 */ /* 0x000fe20000000000 */
[----:B--2---:R-:W-:Y:S02]  /*dd20*/  R2UR UR8, R10 ;  /* 0x000000000a0872ca */ /* 0x004fe400000e0000 */
[----:B------:R-:W-:-:S13]  /*dd30*/  R2UR UR9, R11 ;  /* 0x000000000b0972ca */ /* 0x000fda00000e0000 */
[----:B------:R-:W-:Y:S03]  /*dd40*/  QGMMA.64x128x32.F32.E4M3.E4M3 R24, gdesc[UR8], R24, gsb0 ;  /* 0x01e00000081879f3 */ /* 0x000fe60008000818 */
[----:B------:R-:W-:Y:S02]  /*dd50*/  WARPGROUP.DEPBAR.LE gsb0, 0x0 ;  /* 0x00008000000079c5 */ /* 0x000fe40000010000 */
[----:B------:R-:W-:-:S07]  /*dd60*/  WARPGROUP.ARRIVE ;  /* 0x00000000000079c5 */ /* 0x000fce0000000000 */
[----:B------:R-:W-:Y:S03]  /*dd70*/  QGMMA.64x128x32.F32.E4M3.E4M3 R24, gdesc[UR12], R24, gsb0 ;  /* 0x01e000000c1879f3 */ /* 0x000fe60008000818 */
[----:B------:R-:W-:Y:S02]  /*dd80*/  WARPGROUP.DEPBAR.LE gsb0, 0x0 ;  /* 0x00008000000079c5 */ /* 0x000fe40000010000 */
[----:B------:R-:W-:Y:S05]  /*dd90*/  @!P0 BRA `(.L_x_8865) ;  /* 0x0000000000048947 */ /* 0x000fea0003800000 */
[----:B------:R-:W-:Y:S01]  /*dda0*/  BPT.TRAP 0x1 ;  /* 0x000000040000795c */ /* 0x000fe20000300000 */
.L_x_8865:
[----:B------:R-:W-:Y:S01]  /*ddb0*/  SHF.L.U32 R9, R9, 0x1f, RZ ;  /* 0x0000001f09097819 */ /* 0x000fe200000006ff */
[----:B------:R-:W-:-:S04]  /*ddc0*/  IMAD R20, R8, 0x8, R16 ;  /* 0x0000000808147824 */ /* 0x000fc800078e0210 */
[----:B------:R0:W1:Y:S01]  /*ddd0*/  SYNCS.PHASECHK.TRANS64.TRYWAIT P1, [R20+URZ+0x19c50], R9 ;  /* 0x019c5009140075a7 */ /* 0x000062000802017f */
[----:B------:R-:W-:Y:S05]  /*dde0*/  @!P0 BRA `(.L_x_8866) ;  /* 0x0000000000048947 */ /* 0x000fea0003800000 */
[----:B------:R-:W-:Y:S01]  /*ddf0*/  BPT.TRAP 0x1 ;  /* 0x000000040000795c */ /* 0x000fe20000300000 */
.L_x_8866:
[----:B------:R-:W-:Y:S04]  /*de00*/  BSSY B1, `(.L_x_8867) ;  /* 0x0000004000017945 */ /* 0x000fe80003800000 */
[----:B-1----:R-:W-:Y:S05]  /*de10*/  @P1 BRA `(.L_x_8868) ;  /* 0x0000000000081947 */ /* 0x002fea0003800000 */
[----:B------:R-:W1:Y:S02]  /*de20*/  SYNCS.PHASECHK.TRANS64.TRYWAIT P1, [R20+URZ+0x19c50], R9 ;  /* 0x019c5009140075a7 */ /* 0x000e64000802017f */
[----:B-1----:R-:W-:Y:S05]  /*de30*/  @!P1 BRA `(.L_x_8869) ;  /* 0x000000bc00689947 */ /* 0x002fea0003800000 */
.L_x_8868:
[----:B------:R-:W-:Y:S05]  /*de40*/  BSYNC B1 ;  /* 0x0000000000017941 */ /* 0x000fea0003800000 */
.L_x_8867:
[----:B01----:R-:W-:Y:S01]  /*de50*/  VIADD R9, R16, 0x3000 ;  /* 0x0000300010097836 */ /* 0x003fe20000000000 */
[----:B------:R-:W-:Y:S01]  /*de60*/  WARPGROUP.ARRIVE ;  /* 0x00000000000079c5 */ /* 0x000fe20000000000 */
[----:B------:R-:W-:Y:S02]  /*de70*/  IMAD.MOV.U32 R11, RZ, RZ, 0x40000040 ;  /* 0x40000040ff0b7424 */ /* 0x000fe400078e00ff */
[C---:B------:R-:W-:Y:S01]  /*de80*/  FMUL.FTZ R77, R2.reuse, R77 ;  /* 0x0000004d024d7220 */ /* 0x040fe20000410000 */
[C---:B------:R-:W-:Y:S01]  /*de90*/  FMUL.FTZ R78, R2.reuse, R78 ;  /* 0x0000004e024e7220 */ /* 0x040fe20000410000 */
[----:B------:R-:W-:Y:S01]  /*dea0*/  SHF.R.U32.HI R9, RZ, 0x4, R9 ;  /* 0x00000004ff097819 */ /* 0x000fe20000011609 */
[C---:B------:R-:W-:Y:S01]  /*deb0*/  FMUL.FTZ R79, R2.reuse, R79 ;  /* 0x0000004f024f7220 */ /* 0x040fe20000410000 */
[C---:B------:R-:W-:Y:S01]  /*dec0*/  FMUL.FTZ R80, R2.reuse, R80 ;  /* 0x0000005002507220 */ /* 0x040fe20000410000 */
[C---:B------:R-:W-:Y:S01]  /*ded0*/  FMUL.FTZ R81, R2.reuse, R81 ;  /* 0x0000005102517220 */ /* 0x040fe20000410000 */
[----:B------:R-:W-:Y:S01]  /*dee0*/  LOP3.LUT R9, R9, 0x3fff, RZ, 0xc0, !PT ;  /* 0x00003fff09097812 */ /* 0x000fe200078ec0ff */
[----:B------:R-:W-:Y:S01]  /*def0*/  MUFU.TANH R77, R77 ;  /* 0x0000004d004d7308 */ /* 0x000fe20000002400 */
[C---:B------:R-:W-:Y:S01]  /*df00*/  FMUL.FTZ R82, R2.reuse, R82 ;  /* 0x0000005202527220 */ /* 0x040fe20000410000 */
[C---:B------:R-:W-:Y:S01]  /*df10*/  FMUL.FTZ R83, R2.reuse, R83 ;  /* 0x0000005302537220 */ /* 0x040fe20000410000 */
[----:B------:R-:W-:Y:S01]  /*df20*/  LOP3.LUT R9, R9, 0x10000, RZ, 0xfc, !PT ;  /* 0x0001000009097812 */ /* 0x000fe200078efcff */
[C---:B------:R-:W-:Y:S01]  /*df30*/  FMUL.FTZ R84, R2.reuse, R84 ;  /* 0x0000005402547220 */ /* 0x040fe20000410000 */
[C---:B------:R-:W-:Y:S01]  /*df40*/  FMUL.FTZ R85, R2.reuse, R85 ;  /* 0x0000005502557220 */ /* 0x040fe20000410000 */
[C---:B------:R-:W-:Y:S01]  /*df50*/  FMUL.FTZ R86, R2.reuse, R86 ;  /* 0x0000005602567220 */ /* 0x040fe20000410000 */
[----:B------:R-:W-:Y:S01]  /*df60*/  FMUL.FTZ R87, R2, R87 ;  /* 0x0000005702577220 */ /* 0x000fe20000410000 */
[----:B------:R-:W-:Y:S01]  /*df70*/  IMAD R8, R8, 0x300, R9 ;  /* 0x0000030008087824 */ /* 0x000fe200078e0209 */
[----:B------:R-:W-:Y:S01]  /*df80*/  MOV R9, 0x40000040 ;  /* 0x4000004000097802 */ /* 0x000fe20000000f00 */
[----:B------:R-:W-:Y:S01]  /*df90*/  MUFU.TANH R78, R78 ;  /* 0x0000004e004e7308 */ /* 0x000fe20000002400 */
[----:B------:R-:W-:Y:S01]  /*dfa0*/  ULDC UR4, c[0x0][0x988] ;  /* 0x0002620000047ab9 */ /* 0x000fe20000000800 */
[C---:B------:R-:W-:Y:S01]  /*dfb0*/  VIADD R10, R8.reuse, 0x2 ;  /* 0x00000002080a7836 */ /* 0x040fe20000000000 */
[----:B------:R-:W-:-:S02]  /*dfc0*/  R2UR UR6, R8 ;  /* 0x00000000080672ca */ /* 0x000fc400000e0000 */
        /* <DEDUP_REMOVED lines=9> */
[----:B------:R-:W-:-:S04]  /*e060*/  FMUL.FTZ R42, R2, R45 ;  /* 0x0000002d022a7220 */ /* 0x000fc80000410000 */
[----:B------:R-:W-:Y:S01]  /*e070*/  QGMMA.64x96x32.F32.E4M3.E4M3 R88, R148, gdesc[UR4], R88, gsb0 ;  /* 0x0160000494587df3 */ /* 0x000fe20008000858 */
[----:B------:R-:W-:Y:S01]  /*e080*/  R2UR UR6, R10 ;  /* 0x000000000a0672ca */ /* 0x000fe200000e0000 */
[----:B------:R-:W-:Y:S01]  /*e090*/  VIADD R10, R8, 0x4 ;  /* 0x00000004080a7836 */ /* 0x000fe20000000000 */
[----:B------:R-:W-:Y:S01]  /*e0a0*/  R2UR UR7, R11 ;  /* 0x000000000b0772ca */ /* 0x000fe200000e0000 */
[----:B------:R-:W-:Y:S01]  /*e0b0*/  IMAD.MOV.U32 R11, RZ, RZ, 0x40000040 ;  /* 0x40000040ff0b7424 */ /* 0x000fe200078e00ff */
[----:B------:R-:W-:Y:S01]  /*e0c0*/  MUFU.TANH R24, R24 ;  /* 0x0000001800187308 */ /* 0x000fe20000002400 */
[----:B0-----:R-:W-:-:S07]  /*e0d0*/  FMNMX.FTZ R45, R9, R14, !PT ;  /* 0x0000000e092d7209 */ /* 0x001fce0007810000 */
        /* <DEDUP_REMOVED lines=17> */
[----:B------:R-:W-:Y:S01]  /*e1f0*/  QGMMA.64x96x32.F32.E4M3.E4M3 R88, R136, gdesc[UR4], R88, gsb0 ;  /* 0x0160000488587df3 */ /* 0x000fe20008000858 */
        /* <DEDUP_REMOVED lines=35> */
[----:B------:R-:W-:Y:S01]  /*e430*/  FMUL.FTZ R58, R2, R59 ;  /* 0x0000003b023a7220 */ /* 0x000fe20000410000 */
[----:B------:R-:W-:Y:S01]  /*e440*/  FMNMX.FTZ R44, R24, R44, !PT ;  /* 0x0000002c182c7209 */ /* 0x000fe20007810000 */
[C---:B------:R-:W-:Y:S01]  /*e450*/  FMUL.FTZ R59, R2.reuse, R60 ;  /* 0x0000003c023b7220 */ /* 0x040fe20000410000 */
[C---:B------:R-:W-:Y:S01]  /*e460*/  FMUL.FTZ R60, R2.reuse, R61 ;  /* 0x0000003d023c7220 */ /* 0x040fe20000410000 */
[----:B------:R-:W2:Y:S01]  /*e470*/  MUFU.TANH R28, R28 ;  /* 0x0000001c001c7308 */ /* 0x000ea20000002400 */
[----:B---3--:R-:W-:Y:S01]  /*e480*/  FMNMX.FTZ R45, R25, R45, !PT ;  /* 0x0000002d192d7209 */ /* 0x008fe20007810000 */
[C---:B------:R-:W-:Y:S01]  /*e490*/  FMUL.FTZ R61, R2.reuse, R62 ;  /* 0x0000003e023d7220 */ /* 0x040fe20000410000 */
[----:B------:R-:W-:Y:S01]  /*e4a0*/  FMNMX.FTZ R44, R27, R44, !PT ;  /* 0x0000002c1b2c7209 */ /* 0x000fe20007810000 */
        /* <DEDUP_REMOVED lines=17> */
[----:B------:R-:W-:Y:S01]  /*e5c0*/  FMUL.FTZ R75, R2, R76 ;  /* 0x0000004c024b7220 */ /* 0x000fe20000410000 */
[----:B0-----:R-:W-:-:S02]  /*e5d0*/  LOP3.LUT R151, R151, 0x7f, RZ, 0xc0, !PT ;  /* 0x0000007f97977812 */ /* 0x001fc400078ec0ff */
[----:B------:R-:W0:Y:S01]  /*e5e0*/  MUFU.TANH R32, R32 ;  /* 0x0000002000207308 */ /* 0x000e220000002400 */
[----:B---3--:R-:W-:Y:S02]  /*e5f0*/  FMNMX.FTZ R45, R29, R45, !PT ;  /* 0x0000002d1d2d7209 */ /* 0x008fe40007810000 */
[----:B------:R-:W-:Y:S02]  /*e600*/  ISETP.NE.AND P1, PT, R151, RZ, PT ;  /* 0x000000ff9700720c */ /* 0x000fe40003f25270 */
[----:B------:R-:W-:-:S03]  /*e610*/  FMNMX.FTZ R45, R30, R45, !PT ;  /* 0x0000002d1e2d7209 */ /* 0x000fc60007810000 */
[----:B------:R-:W2:Y:S01]  /*e620*/  MUFU.TANH R34, R34 ;  /* 0x0000002200227308 */ /* 0x000ea20000002400 */
[----:B-1----:R-:W-:Y:S02]  /*e630*/  FMNMX.FTZ R44, R31, R44, !PT ;  /* 0x0000002c1f2c7209 */ /* 0x002fe40007810000 */
[----:B------:R-:W-:-:S05]  /*e640*/  FMNMX.FTZ R45, R33, R45, !PT ;  /* 0x0000002d212d7209 */ /* 0x000fca0007810000 */
[----:B------:R-:W1:Y:S01]  /*e650*/  MUFU.TANH R35, R35 ;  /* 0x0000002300237308 */ /* 0x000e620000002400 */
[----:B0-----:R-:W-:Y:S01]  /*e660*/  FMNMX.FTZ R44, R32, R44, !PT ;  /* 0x0000002c202c7209 */ /* 0x001fe20007810000 */
[----:B------:R-:W-:-:S05]  /*e670*/  @!P1 VIADD R15, R15, 0x19c40 ;  /* 0x00019c400f0f9836 */ /* 0x000fca0000000000 */
[----:B------:R-:W-:Y:S01]  /*e680*/  @!P1 PRMT R15, RZ, 0x654, R15 ;  /* 0x00000654ff0f9816 */ /* 0x000fe2000000000f */
[----:B------:R-:W0:Y:S01]  /*e690*/  MUFU.TANH R37, R37 ;  /* 0x0000002500257308 */ /* 0x000e220000002400 */
[----:B--2---:R-:W-:-:S07]  /*e6a0*/  FMNMX.FTZ R45, R34, R45, !PT ;  /* 0x0000002d222d7209 */ /* 0x004fce0007810000 */
[----:B------:R-:W2:Y:S01]  /*e6b0*/  MUFU.TANH R38, R38 ;  /* 0x0000002600267308 */ /* 0x000ea20000002400 */
[----:B-1----:R-:W-:-:S04]  /*e6c0*/  FMNMX.FTZ R44, R35, R44, !PT ;  /* 0x0000002c232c7209 */ /* 0x002fc80007810000 */
[----:B------:R-:W-:-:S03]  /*e6d0*/  FMNMX.FTZ R44, R36, R44, !PT ;  /* 0x0000002c242c7209 */ /* 0x000fc60007810000 */
[----:B------:R-:W1:Y:S01]  /*e6e0*/  MUFU.TANH R40, R40 ;  /* 0x0000002800287308 */ /* 0x000e620000002400 */
[----:B0-----:R-:W-:Y:S02]  /*e6f0*/  FMNMX.FTZ R45, R37, R45, !PT ;  /* 0x0000002d252d7209 */ /* 0x001fe40007810000 */
[----:B------:R-:W-:Y:S01]  /*e700*/  FMNMX.FTZ R44, R39, R44, !PT ;  /* 0x0000002c272c7209 */ /* 0x000fe20007810000 */
[----:B------:R-:W-:-:S04]  /*e710*/  WARPGROUP.DEPBAR.LE gsb0, 0x0 ;  /* 0x00008000000079c5 */ /* 0x000fc80000010000 */
[----:B------:R-:W0:Y:S01]  /*e720*/  MUFU.TANH R41, R41 ;  /* 0x0000002900297308 */ /* 0x000e220000002400 */
[----:B--2---:R-:W-:Y:S01]  /*e730*/  FMNMX.FTZ R45, R38, R45, !PT ;  /* 0x0000002d262d7209 */ /* 0x004fe20007810000 */
[----:B------:R-:W-:-:S06]  /*e740*/  WARPGROUP.ARRIVE ;  /* 0x00000000000079c5 */ /* 0x000fcc0000000000 */
[----:B------:R-:W2:Y:S01]  /*e750*/  MUFU.TANH R43, R43 ;  /* 0x0000002b002b7308 */ /* 0x000ea20000002400 */
[----:B-1----:R-:W-:Y:S01]  /*e760*/  FMNMX.FTZ R44, R40, R44, !PT ;  /* 0x0000002c282c7209 */ /* 0x002fe20007810000 */
[----:B------:R-:W-:Y:S06]  /*e770*/  QGMMA.64x96x32.F32.E4M3.E4M3 R88, R140, gdesc[UR4], R88, gsb0 ;  /* 0x016000048c587df3 */ /* 0x000fec0008000858 */
        /* <DEDUP_REMOVED lines=64> */
[----:B0-----:R-:W-:-:S04]  /*eb80*/  FMNMX.FTZ R44, R74, R44, !PT ;  /* 0x0000002c4a2c7209 */ /* 0x001fc80007810000 */
[----:B------:R-:W-:Y:S02]  /*eb90*/  FMNMX.FTZ R44, R78, R44, !PT ;  /* 0x0000002c4e2c7209 */ /* 0x000fe40007810000 */
[----:B--2---:R-:W-:Y:S02]  /*eba0*/  FMNMX.FTZ R45, R75, R45, !PT ;  /* 0x0000002d4b2d7209 */ /* 0x004fe40007810000 */
[----:B------:R-:W-:Y:S02]  /*ebb0*/  FMNMX.FTZ R44, R79, R44, !PT ;  /* 0x0000002c4f2c7209 */ /* 0x000fe40007810000 */
[----:B------:R-:W-:Y:S02]  /*ebc0*/  FMNMX.FTZ R45, R77, R45, !PT ;  /* 0x0000002d4d2d7209 */ /* 0x000fe40007810000 */
[----:B------:R-:W-:Y:S02]  /*ebd0*/  FMNMX.FTZ R44, R82, R44, !PT ;  /* 0x0000002c522c7209 */ /* 0x000fe40007810000 */
[----:B------:R-:W-:-:S02]  /*ebe0*/  FMNMX.FTZ R45, R80, R45, !PT ;  /* 0x0000002d502d7209 */ /* 0x000fc40007810000 */
[----:B------:R-:W-:Y:S02]  /*ebf0*/  FMNMX.FTZ R44, R83, R44, !PT ;  /* 0x0000002c532c7209 */ /* 0x000fe40007810000 */
[----:B------:R-:W-:Y:S02]  /*ec00*/  FMNMX.FTZ R45, R81, R45, !PT ;  /* 0x0000002d512d7209 */ /* 0x000fe40007810000 */
[----:B------:R-:W-:Y:S02]  /*ec10*/  FMNMX.FTZ R44, R86, R44, !PT ;  /* 0x0000002c562c7209 */ /* 0x000fe40007810000 */
[----:B------:R-:W-:Y:S02]  /*ec20*/  FMNMX.FTZ R45, R84, R45, !PT ;  /* 0x0000002d542d7209 */ /* 0x000fe40007810000 */
[----:B-1----:R-:W-:Y:S02]  /*ec30*/  FMNMX.FTZ R76, R87, R44, !PT ;  /* 0x0000002c574c7209 */ /* 0x002fe40007810000 */
[----:B------:R-:W-:-:S03]  /*ec40*/  FMNMX.FTZ R136, R85, R45, !PT ;  /* 0x0000002d55887209 */ /* 0x000fc60007810000 */
[----:B------:R-:W0:Y:S04]  /*ec50*/  SHFL.BFLY PT, R44, R76, 0x2, 0x1f ;  /* 0x0c401f004c2c7f89 */ /* 0x000e2800000e0000 */
[----:B------:R-:W1:Y:S01]  /*ec60*/  SHFL.BFLY PT, R45, R136, 0x2, 0x1f ;  /* 0x0c401f00882d7f89 */ /* 0x000e6200000e0000 */
[----:B0-----:R-:W-:Y:S01]  /*ec70*/  FMNMX.FTZ R76, R76, R44, !PT ;  /* 0x0000002c4c4c7209 */ /* 0x001fe20007810000 */
[----:B------:R-:W-:Y:S01]  /*ec80*/  VIADD R44, R8, 0x6 ;  /* 0x00000006082c7836 */ /* 0x000fe20000000000 */
[----:B-1----:R-:W-:-:S03]  /*ec90*/  FMNMX.FTZ R136, R136, R45, !PT ;  /* 0x0000002d88887209 */ /* 0x002fc60007810000 */
[----:B------:R-:W0:Y:S01]  /*eca0*/  SHFL.BFLY PT, R8, R76, 0x1, 0x1f ;  /* 0x0c201f004c087f89 */ /* 0x000e2200000e0000 */
[----:B------:R-:W-:Y:S01]  /*ecb0*/  IMAD.MOV.U32 R45, RZ, RZ, 0x40000040 ;  /* 0x40000040ff2d7424 */ /* 0x000fe200078e00ff */
[----:B------:R-:W-:Y:S01]  /*ecc0*/  R2UR UR6, R44 ;  /* 0x000000002c0672ca */ /* 0x000fe200000e0000 */
[----:B------:R-:W-:Y:S01]  /*ecd0*/  IMAD.U32 R44, RZ, RZ, UR4 ;  /* 0x00000004ff2c7e24 */ /* 0x000fe2000f8e00ff */
[----:B------:R-:W1:Y:S02]  /*ece0*/  SHFL.BFLY PT, R137, R136, 0x1, 0x1f ;  /* 0x0c201f0088897f89 */ /* 0x000e6400000e0000 */
[----:B------:R-:W-:-:S13]  /*ecf0*/  R2UR UR7, R45 ;  /* 0x000000002d0772ca */ /* 0x000fda00000e0000 */
[----:B------:R-:W-:Y:S01]  /*ed00*/  QGMMA.64x96x32.F32.E4M3.E4M3 R88, R144, gdesc[UR4], R88, gsb0 ;  /* 0x0160000490587df3 */ /* 0x000fe20008000858 */
[----:B0-----:R-:W-:Y:S02]  /*ed10*/  FMNMX.FTZ R76, R76, R8, !PT ;  /* 0x000000084c4c7209 */ /* 0x001fe40007810000 */
[----:B-1----:R-:W-:-:S05]  /*ed20*/  FMNMX.FTZ R45, R136, R137, !PT ;  /* 0x00000089882d7209 */ /* 0x002fca0007810000 */
[----:B------:R-:W-:Y:S01]  /*ed30*/  FADD.FTZ R8, -R45, R14 ;  /* 0x0000000e2d087221 */ /* 0x000fe20000010100 */
[----:B------:R-:W-:-:S01]  /*ed40*/  FADD.FTZ R14, -R76, R13 ;  /* 0x0000000d4c0e7221 */ /* 0x000fc20000010100 */
[-C--:B------:R-:W-:Y:S02]  /*ed50*/  FFMA.FTZ R137, R45, R44.reuse, -8 ;  /* 0xc10000002d897423 */ /* 0x080fe4000001002c */
[-C--:B------:R-:W-:Y:S02]  /*ed60*/  FMUL.FTZ R8, R8, R44.reuse ;  /* 0x0000002c08087220 */ /* 0x080fe40000410000 */
[-CC-:B------:R-:W-:Y:S01]  /*ed70*/  FFMA.FTZ R9, R9, R44.reuse, -R137.reuse ;  /* 0x0000002c09097223 */ /* 0x180fe20000010889 */
[----:B------:R-:W-:-:S01]  /*ed80*/  FFMA.FTZ R10, R10, R44, -R137 ;  /* 0x0000002c0a0a7223 */ /* 0x000fc20000010889 */
[----:B------:R0:W-:Y:S08]  /*ed90*/  MUFU.EX2 R13, R8 ;  /* 0x00000008000d7308 */ /* 0x0001f00000000800 */
[----:B------:R-:W1:Y:S01]  /*eda0*/  MUFU.EX2 R9, R9 ;  /* 0x0000000900097308 */ /* 0x000e620000000800 */
        /* <DEDUP_REMOVED lines=33> */
[----:B-1----:R-:W-:-:S02]  /*efc0*/  FFMA.FTZ R0, R13, R0, R9 ;  /* 0x000000000d007223 */ /* 0x002fc40000010009 */
[-CC-:B------:R-:W-:Y:S01]  /*efd0*/  FFMA.FTZ R11, R11, R44.reuse, -R85.reuse ;  /* 0x0000002c0b0b7223 */ /* 0x180fe20000010855 */
[----:B------:R-:W-:-:S01]  /*efe0*/  FFMA.FTZ R24, R24, R44, -R85 ;  /* 0x0000002c18187223 */ /* 0x000fc20000010855 */
[-CC-:B------:R-:W-:Y:S01]  /*eff0*/  FFMA.FTZ R27, R27, R44.reuse, -R85.reuse ;  /* 0x0000002c1b1b7223 */ /* 0x180fe20000010855 */
[----:B------:R-:W-:-:S01]  /*f000*/  FFMA.FTZ R28, R28, R44, -R85 ;  /* 0x0000002c1c1c7223 */ /* 0x000fc20000010855 */
[-CC-:B------:R-:W-:Y:S01]  /*f010*/  FFMA.FTZ R31, R31, R44.reuse, -R85.reuse ;  /* 0x0000002c1f1f7223 */ /* 0x180fe20000010855 */
        /* <DEDUP_REMOVED lines=34> */
[----:B------:R-:W-:Y:S01]  /*f240*/  FFMA.FTZ R85, R87, R44, -R85 ;  /* 0x0000002c57557223 */ /* 0x000fe20000010855 */
[----:B------:R-:W-:-:S05]  /*f250*/  WARPGROUP.DEPBAR.LE gsb0, 0x0 ;  /* 0x00008000000079c5 */ /* 0x000fca0000010000 */
[----:B------:R-:W2:Y:S01]  /*f260*/  MUFU.EX2 R25, R25 ;  /* 0x0000001900197308 */ /* 0x000ea20000000800 */
[----:B0-----:R-:W-:-:S01]  /*f270*/  FADD.FTZ R0, R14, R0 ;  /* 0x000000000e007221 */ /* 0x001fc20000010000 */
[----:B------:R0:W-:Y:S06]  /*f280*/  @!P1 SYNCS.ARRIVE.TRANS64.RED.A1T0 RZ, [R15+URZ], RZ ;  /* 0x000000ff0fff99a7 */ /* 0x0001ec000810043f */
[----:B------:R-:W3:Y:S01]  /*f290*/  MUFU.EX2 R28, R28 ;  /* 0x0000001c001c7308 */ /* 0x000ee20000000800 */
[----:B-1----:R-:W-:-:S07]  /*f2a0*/  FADD.FTZ R3, R27, R3 ;  /* 0x000000031b037221 */ /* 0x002fce0000010000 */
[----:B------:R-:W1:Y:S01]  /*f2b0*/  MUFU.EX2 R26, R26 ;  /* 0x0000001a001a7308 */ /* 0x000e620000000800 */
[----:B--2---:R-:W-:-:S07]  /*f2c0*/  FADD.FTZ R0, R25, R0 ;  /* 0x0000000019007221 */ /* 0x004fce0000010000 */
[----:B------:R-:W2:Y:S01]  /*f2d0*/  MUFU.EX2 R31, R31 ;  /* 0x0000001f001f7308 */ /* 0x000ea20000000800 */
[----:B---3--:R-:W-:-:S07]  /*f2e0*/  FADD.FTZ R3, R28, R3 ;  /* 0x000000031c037221 */ /* 0x008fce0000010000 */
        /* <DEDUP_REMOVED lines=107> */
[----:B---3--:R-:W-:-:S01]  /*f9a0*/  FADD.FTZ R3, R86, R3 ;  /* 0x0000000356037221 */ /* 0x008fc20000010000 */
[----:B-1----:R-:W-:-:S03]  /*f9b0*/  FADD.FTZ R0, R84, R0 ;  /* 0x0000000054007221 */ /* 0x002fc60000010000 */
[----:B--2---:R-:W-:Y:S01]  /*f9c0*/  FADD.FTZ R3, R85, R3 ;  /* 0x0000000355037221 */ /* 0x004fe20000010000 */
[----:B0-----:R-:W-:Y:S06]  /*f9d0*/  @!P0 BRA `(.L_x_8870) ;  /* 0x0000000000048947 */ /* 0x001fec0003800000 */
[----:B------:R-:W-:Y:S01]  /*f9e0*/  BPT.TRAP 0x1 ;  /* 0x000000040000795c */ /* 0x000fe20000300000 */
.L_x_8870:
[----:B------:R-:W2:Y:S01]  /*f9f0*/  LDL R15, [R1+0x18] ;  /* 0x00001800010f7983 */ /* 0x000ea20000100800 */
[----:B------:R-:W-:Y:S01]  /*fa00*/  ISETP.GT.AND P1, PT, R12, RZ, PT ;  /* 0x000000ff0c00720c */ /* 0x000fe20003f24270 */
[----:B------:R-:W-:Y:S01]  /*fa10*/  VIADD R20, R20, 0x19c60 ;  /* 0x00019c6014147836 */ /* 0x000fe20000000000 */
        /* <DEDUP_REMOVED lines=89> */
[----:B------:R-:W-:Y:S02]  /*ffb0*/  MOV R14, R45 ;  /* 0x0000002d000e7202 */ /* 0x000fe40000000f00 */
[----:B--2---:R-:W-:-:S04]  /*ffc0*/  PRMT R20, R15, 0x654, R20 ;  /* 0x000006540f147816 */ /* 0x004fc80000000014 */
[----:B------:R0:W-:Y:S01]  /*ffd0*/  SYNCS.ARRIVE.TRANS64.RED.A1T0 RZ, [R20+URZ], RZ ;  /* 0x000000ff14ff79a7 */ /* 0x0001e2000810043f */
[----:B------:R-:W-:Y:S05]  /*ffe0*/  @P1 BRA `(.L_x_8871) ;  /* 0xffffffd800b01947 */ /* 0x000fea000383ffff */
.L_x_8859:
[----:B------:R-:W-:Y:S05]  /*fff0*/  BSYNC B0 ;  /* 0x0000000000007941 */ /* 0x000fea0003800000 */
.L_x_8858:
[----:B------:R-:W-:Y:S06]  /*10000*/  BAR.ARV 0x8, 0x200 ;  /* 0x0208000000007b1d */ /* 0x000fec0000002000 */
[----:B------:R-:W-:Y:S05]  /*10010*/  @!P0 BRA `(.L_x_8872) ;  /* 0x0000000000048947 */ /* 0x000fea0003800000 */
[----:B------:R-:W-:Y:S01]  /*10020*/  BPT.TRAP 0x1 ;  /* 0x000000040000795c */ /* 0x000fe20000300000 */
.L_x_8872:
[----:B------:R-:W-:Y:S01]  /*10030*/  IMAD R10, R154, 0x8, R16 ;  /* 0x000000089a0a7824 */ /* 0x000fe200078e0210 */
[----:B------:R-:W-:-:S04]  /*10040*/  SHF.L.U32 R5, R155, 0x1f, RZ ;  /* 0x0000001f9b057819 */ /* 0x000fc800000006ff */
[----:B------:R1:W2:Y:S01]  /*10050*/  SYNCS.PHASECHK.TRANS64.TRYWAIT P1, [R10+URZ+0x19c50], R5 ;  /* 0x019c50050a0075a7 */ /* 0x0002a2000802017f */
[----:B------:R-:W-:Y:S05]  /*10060*/  @!P0 BRA `(.L_x_8873) ;  /* 0x0000000000048947 */ /* 0x000fea0003800000 */
[----:B------:R-:W-:Y:S01]  /*10070*/  BPT.TRAP 0x1 ;  /* 0x000000040000795c */ /* 0x000fe20000300000 */
.L_x_8873:
[----:B------:R-:W-:Y:S04]  /*10080*/  BSSY B0, `(.L_x_8874) ;  /* 0x0000004000007945 */ /* 0x000fe80003800000 */
[----:B--2---:R-:W-:Y:S05]  /*10090*/  @P1 BRA `(.L_x_8875) ;  /* 0x0000000000081947 */ /* 0x004fea0003800000 */
[----:B------:R-:W2:Y:S02]  /*100a0*/  SYNCS.PHASECHK.TRANS64.TRYWAIT P1, [R10+URZ+0x19c50], R5 ;  /* 0x019c50050a0075a7 */ /* 0x000ea4000802017f */
[----:B--2---:R-:W-:Y:S05]  /*100b0*/  @!P1 BRA `(.L_x_8876) ;  /* 0x0000009800dc9947 */ /* 0x004fea0003800000 */
.L_x_8875:
[----:B------:R-:W-:Y:S05]  /*100c0*/  BSYNC B0 ;  /* 0x0000000000007941 */ /* 0x000fea0003800000 */
.L_x_8874:
[----:B------:R-:W3:Y:S04]  /*100d0*/  LDL R2, [R1+0x38] ;  /* 0x0000380001027983 */ /* 0x000ee80000100800 */
[----:B------:R-:W4:Y:S01]  /*100e0*/  LDL R13, [R1+0x20] ;  /* 0x00002000010d7983 */ /* 0x000f220000100800 */
[----:B------:R-:W-:-:S03]  /*100f0*/  ULDC.64 UR4, c[0x0][0x9a0] ;  /* 0x0002680000047ab9 */ /* 0x000fc60000000a00 */
[----:B------:R-:W5:Y:S01]  /*10100*/  LDL.LU R12, [R1+0x8] ;  /* 0x00000800010c7983 */ /* 0x000f620000300800 */
[----:B------:R-:W-:Y:S01]  /*10110*/  VIADD R16, R16, 0x3000 ;  /* 0x0000300010107836 */ /* 0x000fe20000000000 */
[----:B------:R-:W-:Y:S01]  /*10120*/  ISETP.NE.U32.AND P1, PT, RZ, UR4, PT ;  /* 0x00000004ff007c0c */ /* 0x000fe2000bf25070 */
[----:B------:R-:W-:-:S03]  /*10130*/  WARPGROUP.ARRIVE ;  /* 0x00000000000079c5 */ /* 0x000fc60000000000 */
[----:B------:R-:W-:Y:S02]  /*10140*/  SHF.R.U32.HI R16, RZ, 0x4, R16 ;  /* 0x00000004ff107819 */ /* 0x000fe40000011610 */
[----:B------:R-:W-:Y:S02]  /*10150*/  ISETP.NE.AND.EX P1, PT, RZ, UR5, PT, P1 ;  /* 0x00000005ff007c0c */ /* 0x000fe4000bf25310 */
[----:B------:R-:W-:-:S04]  /*10160*/  LOP3.LUT R16, R16, 0x3fff, RZ, 0xc0, !PT ;  /* 0x00003fff10107812 */ /* 0x000fc800078ec0ff */
[----:B-12---:R-:W-:-:S05]  /*10170*/  LOP3.LUT R5, R16, 0x10000, RZ, 0xfc, !PT ;  /* 0x0001000010057812 */ /* 0x006fca00078efcff */
[----:B------:R-:W-:Y:S02]  /*10180*/  IMAD R4, R154, 0x300, R5 ;  /* 0x000003009a047824 */ /* 0x000fe400078e0205 */
[----:B------:R-:W-:Y:S01]  /*10190*/  IMAD.MOV.U32 R5, RZ, RZ, 0x40000040 ;  /* 0x40000040ff057424 */ /* 0x000fe200078e00ff */
[----:B------:R-:W3:Y:S02]  /*101a0*/  @P1 LDC.64 R8, c[0x0][0x9c8] ;  /* 0x00027200ff081b82 */ /* 0x000ee40000000a00 */
[----:B------:R-:W-:Y:S02]  /*101b0*/  R2UR UR6, R4 ;  /* 0x00000000040672ca */ /* 0x000fe400000e0000 */
[----:B------:R-:W-:-:S04]  /*101c0*/  R2UR UR7, R5 ;  /* 0x00000000050772ca */ /* 0x000fc800000e0000 */
[----:B------:R-:W1:Y:S09]  /*101d0*/  @P1 LDC.64 R6, c[0x0][0x9d0] ;  /* 0x00027400ff061b82 */ /* 0x000e720000000a00 */
[----:B------:R-:W-:Y:S03]  /*101e0*/  QGMMA.64x96x32.F32.E4M3.E4M3 R88, R148, gdesc[UR4], R88, gsb0 ;  /* 0x0160000494587df3 */ /* 0x000fe60008000858 */
[----:B------:R-:W-:-:S02]  /*101f0*/  WARPGROUP.DEPBAR.LE gsb0, 0x0 ;  /* 0x00008000000079c5 */ /* 0x000fc40000010000 */
[----:B------:R-:W-:Y:S01]  /*10200*/  WARPGROUP.ARRIVE ;  /* 0x00000000000079c5 */ /* 0x000fe20000000000 */
[----:B---3--:R-:W-:-:S04]  /*10210*/  @P1 IMAD R2, R2, R8, RZ ;  /* 0x0000000802021224 */ /* 0x008fc800078e02ff */
[C---:B----4-:R-:W-:Y:S02]  /*10220*/  @P1 IMAD R5, R13.reuse, R9, R2 ;  /* 0x000000090d051224 */ /* 0x050fe400078e0202 */
[----:B------:R-:W-:Y:S01]  /*10230*/  @P1 IMAD.WIDE.U32 R8, R13, R8, RZ ;  /* 0x000000080d081225 */ /* 0x000fe200078e00ff */
[----:B-----5:R-:W-:-:S03]  /*10240*/  @P1 SHF.R.S32.HI R11, RZ, 0x1f, R12 ;  /* 0x0000001fff0b1819 */ /* 0x020fc6000001140c */
[----:B------:R-:W-:Y:S02]  /*10250*/  @P1 IMAD.IADD R9, R9, 0x1, R5 ;  /* 0x0000000109091824 */ /* 0x000fe400078e0205 */
[-C--:B-1----:R-:W-:Y:S02]  /*10260*/  @P1 IMAD R2, R11, R6.reuse, RZ ;  /* 0x000000060b021224 */ /* 0x082fe400078e02ff */
[----:B------:R-:W-:Y:S02]  /*10270*/  IMAD.MOV.U32 R11, RZ, RZ, 0x3f800000 ;  /* 0x3f800000ff0b7424 */ /* 0x000fe400078e00ff */
[C---:B------:R-:W-:Y:S02]  /*10280*/  @P1 IMAD R5, R12.reuse, R7, R2 ;  /* 0x000000070c051224 */ /* 0x040fe400078e0202 */
[----:B------:R-:W-:-:S05]  /*10290*/  @P1 IMAD.WIDE.U32 R6, R12, R6, R8 ;  /* 0x000000060c061225 */ /* 0x000fca00078e0008 */
[----:B------:R-:W-:Y:S02]  /*102a0*/  @P1 IADD3 R5, R7, R5, RZ ;  /* 0x0000000507051210 */ /* 0x000fe40007ffe0ff */
[----:B------:R-:W-:-:S04]  /*102b0*/  @P1 LEA R8, P2, R6, UR4, 0x2 ;  /* 0x0000000406081c11 */ /* 0x000fc8000f8410ff */
[----:B------:R-:W-:-:S05]  /*102c0*/  @P1 LEA.HI.X R9, R6, UR5, R5, 0x2, P2 ;  /* 0x0000000506091c11 */ /* 0x000fca00090f1405 */
[----:B------:R1:W2:Y:S01]  /*102d0*/  @P1 LDG.E R11, desc[UR42][R8.64] ;  /* 0x0000002a080b1981 */ /* 0x0002a2000c1e1900 */
[----:B------:R-:W-:Y:S02]  /*102e0*/  VIADD R6, R4, 0x2 ;  /* 0x0000000204067836 */ /* 0x000fe40000000000 */
[----:B------:R-:W-:Y:S02]  /*102f0*/  IMAD.MOV.U32 R7, RZ, RZ, 0x40000040 ;  /* 0x40000040ff077424 */ /* 0x000fe400078e00ff */
[----:B------:R-:W-:Y:S01]  /*10300*/  IMAD.MOV.U32 R5, RZ, RZ, 0x40000040 ;  /* 0x40000040ff057424 */ /* 0x000fe200078e00ff */
[----:B------:R-:W-:Y:S01]  /*10310*/  R2UR UR6, R6 ;  /* 0x00000000060672ca */ /* 0x000fe200000e0000 */
[C---:B------:R-:W-:Y:S01]  /*10320*/  VIADD R6, R4.reuse, 0x4 ;  /* 0x0000000404067836 */ /* 0x040fe20000000000 */
[----:B------:R-:W-:Y:S01]  /*10330*/  R2UR UR7, R7 ;  /* 0x00000000070772ca */ /* 0x000fe200000e0000 */
[----:B------:R-:W-:Y:S02]  /*10340*/  IMAD.MOV.U32 R7, RZ, RZ, 0x40000040 ;  /* 0x40000040ff077424 */ /* 0x000fe400078e00ff */
[----:B------:R-:W-:-:S02]  /*10350*/  VIADD R4, R4, 0x6 ;  /* 0x0000000604047836 */ /* 0x000fc40000000000 */
[----:B-1----:R-:W-:-:S08]  /*10360*/  IMAD.MOV.U32 R8, RZ, RZ, RZ ;  /* 0x000000ffff087224 */ /* 0x002fd000078e00ff */
[----:B------:R-:W-:Y:S01]  /*10370*/  QGMMA.64x96x32.F32.E4M3.E4M3 R88, R136, gdesc[UR4], R88, gsb0 ;  /* 0x0160000488587df3 */ /* 0x000fe20008000858 */
[----:B------:R-:W-:Y:S02]  /*10380*/  R2UR UR6, R6 ;  /* 0x00000000060672ca */ /* 0x000fe400000e0000 */
[----:B------:R-:W-:Y:S01]  /*10390*/  R2UR UR7, R7 ;  /* 0x00000000070772ca */ /* 0x000fe200000e0000 */
[----:B------:R-:W1:Y:S04]  /*103a0*/  SHFL.BFLY PT, R6, R3, 0x2, 0x1f ;  /* 0x0c401f0003067f89 */ /* 0x000e6800000e0000 */
[----:B------:R-:W3:Y:S01]  /*103b0*/  SHFL.BFLY PT, R7, R0, 0x2, 0x1f ;  /* 0x0c401f0000077f89 */ /* 0x000ee200000e0000 */
[----:B-1----:R-:W-:-:S01]  /*103c0*/  FADD.FTZ R6, R6, R3 ;  /* 0x0000000306067221 */ /* 0x002fc20000010000 */
[----:B---3--:R-:W-:Y:S01]  /*103d0*/  FADD.FTZ R7, R7, R0 ;  /* 0x0000000007077221 */ /* 0x008fe20000010000 */
[----:B------:R-:W-:-:S04]  /*103e0*/  IMAD.MOV.U32 R0, RZ, RZ, -0x800000 ;  /* 0xff800000ff007424 */ /* 0x000fc800078e00ff */
[----:B------:R-:W1:Y:S02]  /*103f0*/  SHFL.BFLY PT, R2, R7, 0x1, 0x1f ;  /* 0x0c201f0007027f89 */ /* 0x000e6400000e0000 */
[----:B-1----:R-:W-:-:S01]  /*10400*/  FADD.FTZ R9, R7, R2 ;  /* 0x0000000207097221 */ /* 0x002fc20000010000 */
[----:B------:R-:W-:-:S03]  /*10410*/  IMAD.MOV.U32 R2, RZ, RZ, -0x800000 ;  /* 0xff800000ff027424 */ /* 0x000fc600078e00ff */
[C---:B------:R-:W-:Y:S01]  /*10420*/  FMUL.FTZ R13, R9.reuse, 0.00390625 ;  /* 0x3b800000090d7820 */ /* 0x040fe20000410000 */
[----:B------:R-:W-:-:S04]  /*10430*/  FSETP.NE.FTZ.AND P1, PT, R9, RZ, PT ;  /* 0x000000ff0900720b */ /* 0x000fc80003f35000 */
[----:B------:R-:W-:-:S13]  /*10440*/  FSETP.NE.FTZ.AND P2, PT, R13, RZ, PT ;  /* 0x000000ff0d00720b */ /* 0x000fda0003f55000 */
[----:B------:R-:W1:Y:S02]  /*10450*/  @P2 MUFU.LG2 R3, R13 ;  /* 0x0000000d00032308 */ /* 0x000e640000000c00 */
[----:B-1----:R-:W-:Y:S01]  /*10460*/  @P2 FMUL.FTZ R3, R3, 0.69314718246459960938 ;  /* 0x3f31721803032820 */ /* 0x002fe20000410000 */
[----:B------:R-:W-:Y:S02]  /*10470*/  WARPGROUP.DEPBAR.LE gsb0, 0x0 ;  /* 0x00008000000079c5 */ /* 0x000fe40000010000 */
[----:B------:R-:W-:-:S06]  /*10480*/  WARPGROUP.ARRIVE ;  /* 0x00000000000079c5 */ /* 0x000fcc0000000000 */
[----:B------:R-:W-:Y:S01]  /*10490*/  QGMMA.64x96x32.F32.E4M3.E4M3 R88, R140, gdesc[UR4], R88, gsb0 ;  /* 0x016000048c587df3 */ /* 0x000fe20008000858 */
[----:B------:R-:W-:Y:S01]  /*104a0*/  R2UR UR6, R4 ;  /* 0x00000000040672ca */ /* 0x000fe200000e0000 */
[----:B------:R-:W-:Y:S01]  /*104b0*/  IMAD.MOV.U32 R4, RZ, RZ, RZ ;  /* 0x000000ffff047224 */ /* 0x000fe200078e00ff */
[----:B------:R-:W-:Y:S02]  /*104c0*/  R2UR UR7, R5 ;  /* 0x00000000050772ca */ /* 0x000fe400000e0000 */
[----:B------:R-:W1:Y:S03]  /*104d0*/  SHFL.BFLY PT, R5, R6, 0x1, 0x1f ;  /* 0x0c201f0006057f89 */ /* 0x000e6600000e0000 */
[----:B------:R-:W-:Y:S01]  /*104e0*/  @P1 MUFU.RCP R4, R9 ;  /* 0x0000000900041308 */ /* 0x000fe20000001000 */
[----:B-1----:R-:W-:-:S01]  /*104f0*/  FADD.FTZ R12, R6, R5 ;  /* 0x00000005060c7221 */ /* 0x002fc20000010000 */
[----:B------:R-:W-:-:S03]  /*10500*/  @P2 FMUL.FTZ R6, R44, 0.69314718246459960938 ;  /* 0x3f3172182c062820 */ /* 0x000fc60000410000 */
[C---:B------:R-:W-:Y:S01]  /*10510*/  FMUL.FTZ R14, R12.reuse, 0.00390625 ;  /* 0x3b8000000c0e7820 */ /* 0x040fe20000410000 */
[----:B------:R-:W-:Y:S01]  /*10520*/  FSETP.NE.FTZ.AND P1, PT, R12, RZ, PT ;  /* 0x000000ff0c00720b */ /* 0x000fe20003f35000 */
[----:B------:R-:W-:-:S03]  /*10530*/  @P2 FFMA.FTZ R2, R6, R45, R3 ;  /* 0x0000002d06022223 */ /* 0x000fc60000010003 */
[----:B------:R-:W-:-:S09]  /*10540*/  FSETP.NE.FTZ.AND P3, PT, R14, RZ, PT ;  /* 0x000000ff0e00720b */ /* 0x000fd20003f75000 */
[----:B------:R-:W-:Y:S04]  /*10550*/  @P1 MUFU.RCP R8, R12 ;  /* 0x0000000c00081308 */ /* 0x000fe80000001000 */
[----:B------:R-:W-:-:S04]  /*10560*/  @P3 FMUL.FTZ R44, R44, 0.69314718246459960938 ;  /* 0x3f3172182c2c3820 */ /* 0x000fc80000410000 */
[----:B------:R-:W1:Y:S02]  /*10570*/  @P3 MUFU.LG2 R5, R14 ;  /* 0x0000000e00053308 */ /* 0x000e640000000c00 */
[----:B-1----:R-:W-:-:S04]  /*10580*/  @P3 FMUL.FTZ R5, R5, 0.69314718246459960938 ;  /* 0x3f31721805053820 */ /* 0x002fc80000410000 */
[----:B------:R-:W-:Y:S01]  /*10590*/  @P3 FFMA.FTZ R0, R44, R76, R5 ;  /* 0x0000004c2c003223 */ /* 0x000fe20000010005 */
[----:B------:R-:W-:Y:S02]  /*105a0*/  WARPGROUP.DEPBAR.LE gsb0, 0x0 ;  /* 0x00008000000079c5 */ /* 0x000fe40000010000 */
[----:B------:R-:W-:-:S06]  /*105b0*/  WARPGROUP.ARRIVE ;  /* 0x00000000000079c5 */ /* 0x000fcc0000000000 */
[----:B------:R-:W-:Y:S01]  /*105c0*/  QGMMA.64x96x32.F32.E4M3.E4M3 R88, R144, gdesc[UR4], R88, gsb0 ;  /* 0x0160000490587df3 */ /* 0x000fe20008000858 */
[-C--:B--2---:R-:W-:Y:S01]  /*105d0*/  FMUL.FTZ R31, R4, R11.reuse ;  /* 0x0000000b041f7220 */ /* 0x084fe20000410000 */
[----:B------:R-:W-:Y:S01]  /*105e0*/  FMUL.FTZ R5, R8, R11 ;  /* 0x0000000b08057220 */ /* 0x000fe20000410000 */
[----:B------:R-:W-:Y:S02]  /*105f0*/  WARPGROUP.DEPBAR.LE gsb0, 0x0 ;  /* 0x00008000000079c5 */ /* 0x000fe40000010000 */
[----:B------:R-:W-:Y:S05]  /*10600*/  @!P0 BRA `(.L_x_8877) ;  /* 0x0000000000048947 */ /* 0x000fea0003800000 */
[----:B------:R-:W-:Y:S01]  /*10610*/  BPT.TRAP 0x1 ;  /* 0x000000040000795c */ /* 0x000fe20000300000 */
.L_x_8877:
[----:B------:R-:W2:Y:S01]  /*10620*/  LDL.LU R4, [R1+0x18] ;  /* 0x0000180001047983 */ /* 0x000ea20000300800 */
[----:B------:R-:W-:Y:S01]  /*10630*/  IADD3 R10, R10, 0x19c60, RZ ;  /* 0x00019c600a0a7810 */ /* 0x000fe20007ffe0ff */
[-C--:B------:R-:W-:Y:S01]  /*10640*/  FMUL.FTZ R3, R88, R31.reuse ;  /* 0x0000001f58037220 */ /* 0x080fe20000410000 */
[----:B------:R-:W-:Y:S01]  /*10650*/  FMUL.FTZ R6, R89, R31 ;  /* 0x0000001f59067220 */ /* 0x000fe20000410000 */
[----:B------:R-:W3:Y:S01]  /*10660*/  LDL.LU R16, [R1+0x34] ;  /* 0x0000340001107983 */ /* 0x000ee20000300800 */
[----:B------:R-:W-:-:S05]  /*10670*/  VIADD R154, R154, 0x1 ;  /* 0x000000019a9a7836 */ /* 0x000fca0000000000 */
        /* <DEDUP_REMOVED lines=47> */
[----:B--2---:R-:W-:Y:S01]  /*10970*/  PRMT R4, R4, 0x654, R10 ;  /* 0x0000065404047816 */ /* 0x004fe2000000000a */
[----:B---3--:R-:W-:-:S03]  /*10980*/  VIADD R16, R16, 0x1 ;  /* 0x0000000110107836 */ /* 0x008fc60000000000 */
[----:B------:R0:W-:Y:S02]  /*10990*/  SYNCS.ARRIVE.TRANS64.RED.A1T0 RZ, [R4+URZ], RZ ;  /* 0x000000ff04ff79a7 */ /* 0x0001e4000810043f */
[----:B------:R1:W-:Y:S01]  /*109a0*/  STL [R1+0x34], R16 ;  /* 0x0000341001007387 */ /* 0x0003e20000100800 */
[-C--:B------:R-:W-:Y:S01]  /*109b0*/  FMUL.FTZ R10, R105, R31.reuse ;  /* 0x0000001f690a7220 */ /* 0x080fe20000410000 */
[----:B0-----:R-:W-:Y:S01]  /*109c0*/  SEL R4, RZ, 0x1, P1 ;  /* 0x00000001ff047807 */ /* 0x001fe20000800000 */
[----:B------:R-:W-:-:S03]  /*109d0*/  FMUL.FTZ R31, R133, R31 ;  /* 0x0000001f851f7220 */ /* 0x000fc60000410000 */
[----:B------:R-:W-:-:S07]  /*109e0*/  LOP3.LUT R155, R155, R4, RZ, 0x3c, !PT ;  /* 0x000000049b9b7212 */ /* 0x000fce00078e3cff */
.L_x_8825:
[----:B------:R-:W0:Y:S08]  /*109f0*/  S2UR UR4, SR_CgaCtaId ;  /* 0x00000000000479c3 */ /* 0x000e300000008800 */
[----:B------:R-:W-:Y:S01]  /*10a00*/  BAR.SYNC.DEFER_BLOCKING 0x5, 0x200 ;  /* 0x0148000000007b1d */ /* 0x000fe20000010000 */
[----:B-1----:R-:W-:-:S05]  /*10a10*/  MOV R16, 0x400 ;  /* 0x0000040000107802 */ /* 0x002fca0000000f00 */
[----:B------:R-:W-:Y:S01]  /*10a20*/  BSSY B0, `(.L_x_8878) ;  /* 0x0000222000007945 */ /* 0x000fe20003800000 */
[----:B0-----:R-:W-:-:S05]  /*10a30*/  IMAD.U32 R4, RZ, RZ, UR4 ;  /* 0x00000004ff047e24 */ /* 0x001fca000f8e00ff */
[----:B------:R-:W-:Y:S01]  /*10a40*/  LEA R16, R4, R16, 0x18 ;  /* 0x0000001004107211 */ /* 0x000fe200078ec0ff */
[----:B------:R-:W-:Y:S04]  /*10a50*/  STL [R1+0x18], R4 ;  /* 0x0000180401007387 */ /* 0x000fe80000100800 */
[----:B------:R-:W0:Y:S04]  /*10a60*/  LDS.128 R64, [R16+0x19cd0] ;  /* 0x019cd00010407984 */ /* 0x000e280000000c00 */
[----:B0-----:R0:W-:Y:S04]  /*10a70*/  STL.64 [R1], R64 ;  /* 0x0000004001007387 */ /* 0x0011e80000100a00 */
[----:B------:R0:W-:Y:S01]  /*10a80*/  STL.64 [R1+0x8], R66 ;  /* 0x0000084201007387 */ /* 0x0001e20000100a00 */
[----:B------:R-:W-:Y:S06]  /*10a90*/  BAR.ARV 0x4, 0x200 ;  /* 0x0108000000007b1d */ /* 0x000fec0000002000 */
[----:B------:R-:W-:Y:S05]  /*10aa0*/  @P0 BRA `(.L_x_8879) ;  /* 0x0000001400d00947 */ /* 0x000fea0003800000 */
[----:B------:R-:W2:Y:S01]  /*10ab0*/  LDL R59, [R1+0x6c] ;  /* 0x00006c00013b7983 */ /* 0x000ea20000100800 */
[----:B------:R-:W-:Y:S01]  /*10ac0*/  ULDC.64 UR4, c[0x4][0x70] ;  /* 0x01001c0000047ab9 */ /* 0x000fe20000000a00 */
[----:B-----5:R-:W1:Y:S01]  /*10ad0*/  S2R R24, SR_TID.X ;  /* 0x0000000000187919 */ /* 0x020e620000002100 */
[----:B------:R-:W-:Y:S02]  /*10ae0*/  F2FP.BF16.F32.PACK_AB R10, R29, R10 ;  /* 0x0000000a1d0a723e */ /* 0x000fe400000010ff */
[----:B------:R-:W3:Y:S01]  /*10af0*/  S2R R29, SR_SWINHI ;  /* 0x00000000001d7919 */ /* 0x000ee20000002f00 */
[----:B-1----:R-:W-:-:S05]  /*10b00*/  IMAD.SHL.U32 R4, R24, 0x4, RZ ;  /* 0x0000000418047824 */ /* 0x002fca00078e00ff */
[----:B------:R-:W-:-:S04]  /*10b10*/  LOP3.LUT R4, R4, 0xc, RZ, 0xc0, !PT ;  /* 0x0000000c04047812 */ /* 0x000fc800078ec0ff */
[----:B------:R-:W-:-:S05]  /*10b20*/  IADD3 R4, P0, R4, UR4, RZ ;  /* 0x0000000404047c10 */ /* 0x000fca000ff1e0ff */
[----:B------:R-:W-:Y:S01]  /*10b30*/  IMAD.X R5, RZ, RZ, UR5, P0 ;  /* 0x00000005ff057e24 */ /* 0x000fe200080e06ff */
[----:B------:R-:W-:Y:S01]  /*10b40*/  F2FP.BF16.F32.PACK_AB R7, R34, R7 ;  /* 0x000000072207723e */ /* 0x000fe200000010ff */
[----:B------:R-:W-:-:S04]  /*10b50*/  ULDC.64 UR4, c[0x0][0xc00] ;  /* 0x0003000000047ab9 */ /* 0x000fc80000000a00 */
[----:B------:R1:W4:Y:S01]  /*10b60*/  LDG.E.CONSTANT R5, desc[UR42][R4.64] ;  /* 0x0000002a04057981 */ /* 0x000322000c1e9900 */
[----:B------:R-:W-:Y:S02]  /*10b70*/  F2FP.BF16.F32.PACK_AB R8, R33, R8 ;  /* 0x000000082108723e */ /* 0x000fe400000010ff */
[----:B------:R-:W-:Y:S02]  /*10b80*/  F2FP.BF16.F32.PACK_AB R9, R36, R9 ;  /* 0x000000092409723e */ /* 0x000fe400000010ff */
[----:B-1----:R-:W-:Y:S02]  /*10b90*/  LOP3.LUT P0, R4, R24, 0x3, RZ, 0xc0, !PT ;  /* 0x0000000318047812 */ /* 0x002fe4000780c0ff */
[----:B------:R-:W-:Y:S02]  /*10ba0*/  MOV R24, R16 ;  /* 0x0000001000187202 */ /* 0x000fe40000000f00 */
[----:B---3--:R-:W-:Y:S02]  /*10bb0*/  MOV R25, R29 ;  /* 0x0000001d00197202 */ /* 0x008fe40000000f00 */
[----:B------:R-:W-:-:S02]  /*10bc0*/  ISETP.EQ.OR P0, PT, R4, 0x3, !P0 ;  /* 0x000000030400780c */ /* 0x000fc40004702670 */
[----:B------:R-:W-:Y:S02]  /*10bd0*/  F2FP.BF16.F32.PACK_AB R3, R32, R3 ;  /* 0x000000032003723e */ /* 0x000fe400000010ff */
[----:B------:R-:W-:Y:S02]  /*10be0*/  F2FP.BF16.F32.PACK_AB R13, R28, R13 ;  /* 0x0000000d1c0d723e */ /* 0x000fe400000010ff */
[----:B------:R-:W-:Y:S02]  /*10bf0*/  F2FP.BF16.F32.PACK_AB R15, R30, R15 ;  /* 0x0000000f1e0f723e */ /* 0x000fe400000010ff */
[----:B------:R-:W-:Y:S02]  /*10c00*/  F2FP.BF16.F32.PACK_AB R57, R57, R60 ;  /* 0x0000003c3939723e */ /* 0x000fe400000010ff */
[----:B------:R-:W-:Y:S02]  /*10c10*/  F2FP.BF16.F32.PACK_AB R58, R55, R58 ;  /* 0x0000003a373a723e */ /* 0x000fe400000010ff */
[----:B------:R-:W-:-:S02]  /*10c20*/  SEL R28, R7, R8, P0 ;  /* 0x00000008071c7207 */ /* 0x000fc40000000000 */
[----:B------:R-:W-:Y:S02]  /*10c30*/  SEL R30, R8, R7, P0 ;  /* 0x00000007081e7207 */ /* 0x000fe40000000000 */
[----:B------:R-:W-:Y:S02]  /*10c40*/  SEL R32, R9, R10, P0 ;  /* 0x0000000a09207207 */ /* 0x000fe40000000000 */
[----:B------:R-:W-:Y:S02]  /*10c50*/  SEL R34, R10, R9, P0 ;  /* 0x000000090a227207 */ /* 0x000fe40000000000 */
[----:B------:R-:W-:Y:S02]  /*10c60*/  SEL R60, R57, R58, P0 ;  /* 0x0000003a393c7207 */ /* 0x000fe40000000000 */
[----:B------:R-:W-:Y:S02]  /*10c70*/  SEL R58, R58, R57, P0 ;  /* 0x000000393a3a7207 */ /* 0x000fe40000000000 */
[----:B------:R-:W-:-:S02]  /*10c80*/  F2FP.BF16.F32.PACK_AB R6, R35, R6 ;  /* 0x000000062306723e */ /* 0x000fc400000010ff */
[----:B------:R-:W-:Y:S02]  /*10c90*/  F2FP.BF16.F32.PACK_AB R11, R26, R11 ;  /* 0x0000000b1a0b723e */ /* 0x000fe400000010ff */
[----:B------:R-:W-:Y:S02]  /*10ca0*/  F2FP.BF16.F32.PACK_AB R14, R27, R14 ;  /* 0x0000000e1b0e723e */ /* 0x000fe400000010ff */
[----:B------:R-:W-:Y:S01]  /*10cb0*/  F2FP.BF16.F32.PACK_AB R45, R45, R48 ;  /* 0x000000302d2d723e */ /* 0x000fe200000010ff */
[----:B--2---:R-:W-:Y:S02]  /*10cc0*/  IMAD.WIDE R8, R59, 0x2, R24 ;  /* 0x000000023b087825 */ /* 0x004fe400078e0218 */
[----:B------:R-:W2:Y:S04]  /*10cd0*/  LDL.LU R59, [R1+0x2c] ;  /* 0x00002c00013b7983 */ /* 0x000ea80000300800 */
[----:B------:R-:W3:Y:S01]  /*10ce0*/  LDL.LU R57, [R1+0x30] ;  /* 0x0000300001397983 */ /* 0x000ee20000300800 */
[----:B------:R-:W-:-:S02]  /*10cf0*/  SEL R4, R3, R6, P0 ;  /* 0x0000000603047207 */ /* 0x000fc40000000000 */
[----:B------:R-:W-:Y:S01]  /*10d00*/  SEL R26, R6, R3, P0 ;  /* 0x00000003061a7207 */ /* 0x000fe20000000000 */
[----:B------:R-:W3:Y:S01]  /*10d10*/  LDL R55, [R1+0x68] ;  /* 0x0000680001377983 */ /* 0x000ee20000100800 */
[C---:B------:R-:W-:Y:S02]  /*10d20*/  LOP3.LUT R3, R8.reuse, 0x180, RZ, 0xc0, !PT ;  /* 0x0000018008037812 */ /* 0x040fe400078ec0ff */
[----:B------:R-:W-:Y:S02]  /*10d30*/  IADD3 R10, P5, R8, 0x20, RZ ;  /* 0x00000020080a7810 */ /* 0x000fe40007fbe0ff */
[----:B------:R-:W-:Y:S02]  /*10d40*/  SHF.R.U64 R3, R3, 0x3, RZ ;  /* 0x0000000303037819 */ /* 0x000fe400000012ff */
[----:B------:R-:W-:Y:S02]  /*10d50*/  F2FP.BF16.F32.PACK_AB R41, R41, R44 ;  /* 0x0000002c2929723e */ /* 0x000fe400000010ff */
[----:B------:R-:W-:-:S02]  /*10d60*/  LOP3.LUT R6, R10, 0x180, RZ, 0xc0, !PT ;  /* 0x000001800a067812 */ /* 0x000fc400078ec0ff */
[----:B------:R-:W-:Y:S02]  /*10d70*/  SEL R44, R13, R14, P0 ;  /* 0x0000000e0d2c7207 */ /* 0x000fe40000000000 */
[----:B------:R-:W-:Y:S02]  /*10d80*/  SEL R48, R14, R13, P0 ;  /* 0x0000000d0e307207 */ /* 0x000fe40000000000 */
[C---:B------:R-:W-:Y:S02]  /*10d90*/  IADD3 R14, P4, R8.reuse, 0x3000, RZ ;  /* 0x00003000080e7810 */ /* 0x040fe40007f9e0ff */
[C---:B------:R-:W-:Y:S02]  /*10da0*/  IADD3 R27, P3, R8.reuse, 0x3020, RZ ;  /* 0x00003020081b7810 */ /* 0x040fe40007f7e0ff */
[C---:B------:R-:W-:Y:S02]  /*10db0*/  IADD3 R29, P2, R8.reuse, 0x6000, RZ ;  /* 0x00006000081d7810 */ /* 0x040fe40007f5e0ff */
[----:B------:R-:W-:-:S02]  /*10dc0*/  IADD3 R72, P1, R8, 0x6020, RZ ;  /* 0x0000602008487810 */ /* 0x000fc40007f3e0ff */
[----:B------:R-:W-:Y:S02]  /*10dd0*/  F2FP.BF16.F32.PACK_AB R12, R21, R12 ;  /* 0x0000000c150c723e */ /* 0x000fe400000010ff */
[----:B------:R-:W-:Y:S02]  /*10de0*/  LOP3.LUT R8, R3, R8, RZ, 0x3c, !PT ;  /* 0x0000000803087212 */ /* 0x000fe400078e3cff */
[----:B------:R-:W-:Y:S02]  /*10df0*/  SHF.R.U64 R3, R6, 0x3, RZ ;  /* 0x0000000306037819 */ /* 0x000fe400000012ff */
[----:B------:R-:W-:Y:S02]  /*10e00*/  F2FP.BF16.F32.PACK_AB R37, R37, R40 ;  /* 0x000000282525723e */ /* 0x000fe400000010ff */
[----:B------:R-:W-:Y:S02]  /*10e10*/  SEL R36, R11, R12, P0 ;  /* 0x0000000c0b247207 */ /* 0x000fe40000000000 */
[----:B------:R-:W-:-:S02]  /*10e20*/  SEL R40, R12, R11, P0 ;  /* 0x0000000b0c287207 */ /* 0x000fc40000000000 */
[----:B------:R-:W-:Y:S02]  /*10e30*/  LOP3.LUT R12, R3, R10, RZ, 0x3c, !PT ;  /* 0x0000000a030c7212 */ /* 0x000fe400078e3cff */
[----:B------:R-:W-:Y:S02]  /*10e40*/  LOP3.LUT R3, R14, 0x180, RZ, 0xc0, !PT ;  /* 0x000001800e037812 */ /* 0x000fe400078ec0ff */
[----:B------:R-:W-:Y:S02]  /*10e50*/  LOP3.LUT R6, R27, 0x180, RZ, 0xc0, !PT ;  /* 0x000001801b067812 */ /* 0x000fe400078ec0ff */
[----:B------:R-:W-:Y:S02]  /*10e60*/  F2FP.BF16.F32.PACK_AB R20, R31, R20 ;  /* 0x000000141f14723e */ /* 0x000fe400000010ff */
[----:B------:R-:W-:Y:S02]  /*10e70*/  SHF.R.U64 R3, R3, 0x3, RZ ;  /* 0x0000000303037819 */ /* 0x000fe400000012ff */
[----:B------:R-:W-:-:S02]  /*10e80*/  F2FP.BF16.F32.PACK_AB R53, R53, R56 ;  /* 0x000000383535723e */ /* 0x000fc400000010ff */
[----:B------:R-:W-:Y:S02]  /*10e90*/  F2FP.BF16.F32.PACK_AB R54, R51, R54 ;  /* 0x000000363336723e */ /* 0x000fe400000010ff */
[----:B------:R-:W-:Y:S02]  /*10ea0*/  SHF.R.U64 R6, R6, 0x3, RZ ;  /* 0x0000000306067819 */ /* 0x000fe400000012ff */
[----:B------:R-:W-:Y:S02]  /*10eb0*/  F2FP.BF16.F32.PACK_AB R49, R49, R52 ;  /* 0x000000343131723e */ /* 0x000fe400000010ff */
[----:B------:R-:W-:Y:S01]  /*10ec0*/  F2FP.BF16.F32.PACK_AB R50, R47, R50 ;  /* 0x000000322f32723e */ /* 0x000fe200000010ff */
[----:B------:R-:W-:Y:S01]  /*10ed0*/  IMAD.X R11, RZ, RZ, R9, P3 ;  /* 0x000000ffff0b7224 */ /* 0x000fe200018e0609 */
[----:B------:R-:W-:Y:S02]  /*10ee0*/  F2FP.BF16.F32.PACK_AB R46, R43, R46 ;  /* 0x0000002e2b2e723e */ /* 0x000fe400000010ff */
[----:B------:R-:W-:-:S02]  /*10ef0*/  SEL R52, R15, R20, P0 ;  /* 0x000000140f347207 */ /* 0x000fc40000000000 */
[----:B------:R-:W-:Y:S01]  /*10f00*/  SEL R56, R20, R15, P0 ;  /* 0x0000000f14387207 */ /* 0x000fe20000000000 */
[--C-:B------:R-:W-:Y:S01]  /*10f10*/  IMAD.X R15, RZ, RZ, R9.reuse, P4 ;  /* 0x000000ffff0f7224 */ /* 0x100fe200020e0609 */
[----:B------:R-:W-:Y:S01]  /*10f20*/  LOP3.LUT R14, R3, R14, RZ, 0x3c, !PT ;  /* 0x0000000e030e7212 */ /* 0x000fe200078e3cff */
[----:B------:R-:W-:Y:S01]  /*10f30*/  IMAD.X R13, RZ, RZ, R9, P5 ;  /* 0x000000ffff0d7224 */ /* 0x000fe200028e0609 */
[----:B----4-:R-:W-:Y:S02]  /*10f40*/  LOP3.LUT R3, R5, 0x2, RZ, 0x3c, !PT ;  /* 0x0000000205037812 */ /* 0x010fe400078e3cff */
[----:B------:R-:W-:Y:S02]  /*10f50*/  SEL R62, R53, R54, P0 ;  /* 0x00000036353e7207 */ /* 0x000fe40000000000 */
[----:B------:R-:W-:Y:S02]  /*10f60*/  LOP3.LUT R10, R6, R27, RZ, 0x3c, !PT ;  /* 0x0000001b060a7212 */ /* 0x000fe400078e3cff */
[----:B------:R-:W-:-:S02]  /*10f70*/  SEL R54, R54, R53, P0 ;  /* 0x0000003536367207 */ /* 0x000fc40000000000 */
[----:B0-----:R-:W-:Y:S01]  /*10f80*/  SEL R64, R49, R50, P0 ;  /* 0x0000003231407207 */ /* 0x001fe20000000000 */
[--C-:B------:R-:W-:Y:S01]  /*10f90*/  IMAD.X R7, RZ, RZ, R9.reuse, P2 ;  /* 0x000000ffff077224 */ /* 0x100fe200010e0609 */
[----:B------:R-:W-:Y:S01]  /*10fa0*/  F2FP.BF16.F32.PACK_AB R42, R39, R42 ;  /* 0x0000002a272a723e */ /* 0x000fe200000010ff */
[----:B------:R-:W-:Y:S01]  /*10fb0*/  IMAD.X R21, RZ, RZ, R9, P1 ;  /* 0x000000ffff157224 */ /* 0x000fe200008e0609 */
[----:B------:R-:W-:Y:S02]  /*10fc0*/  SEL R50, R50, R49, P0 ;  /* 0x0000003132327207 */ /* 0x000fe40000000000 */
[----:B------:R-:W-:Y:S02]  /*10fd0*/  SEL R66, R45, R46, P0 ;  /* 0x0000002e2d427207 */ /* 0x000fe40000000000 */
[----:B------:R-:W-:Y:S02]  /*10fe0*/  F2FP.BF16.F32.PACK_AB R38, R135, R38 ;  /* 0x000000268726723e */ /* 0x000fe400000010ff */
[----:B------:R-:W-:-:S02]  /*10ff0*/  LOP3.LUT R20, R29, 0x180, RZ, 0xc0, !PT ;  /* 0x000001801d147812 */ /* 0x000fc400078ec0ff */
[----:B------:R-:W-:Y:S02]  /*11000*/  LOP3.LUT R31, R72, 0x180, RZ, 0xc0, !PT ;  /* 0x00000180481f7812 */ /* 0x000fe400078ec0ff */
[----:B------:R-:W-:Y:S01]  /*11010*/  MOV R51, R8 ;  /* 0x0000000800337202 */ /* 0x000fe20000000f00 */
[----:B------:R-:W-:Y:S01]  /*11020*/  SHFL.IDX PT, R28, R28, R5, 0x1c1f ;  /* 0x001c1f051c1c7589 */ /* 0x000fe200000e0000 */
[----:B------:R-:W-:Y:S02]  /*11030*/  SEL R46, R46, R45, P0 ;  /* 0x0000002d2e2e7207 */ /* 0x000fe40000000000 */
[----:B------:R-:W-:Y:S01]  /*11040*/  MOV R47, R14 ;  /* 0x0000000e002f7202 */ /* 0x000fe20000000f00 */
[----:B------:R-:W-:Y:S01]  /*11050*/  SHFL.IDX PT, R8, R4, R5, 0x1c1f ;  /* 0x001c1f0504087589 */ /* 0x000fe200000e0000 */
[----:B------:R-:W-:Y:S02]  /*11060*/  MOV R45, R10 ;  /* 0x0000000a002d7202 */ /* 0x000fe40000000f00 */
[----:B------:R-:W-:Y:S01]  /*11070*/  MOV R49, R12 ;  /* 0x0000000c00317202 */ /* 0x000fe20000000f00 */
[----:B------:R-:W0:Y:S01]  /*11080*/  SHFL.IDX PT, R9, R26, R3, 0x1c1f ;  /* 0x001c1f031a097589 */ /* 0x000e2200000e0000 */
[----:B------:R-:W-:-:S03]  /*11090*/  SEL R68, R41, R42, P0 ;  /* 0x0000002a29447207 */ /* 0x000fc60000000000 */
[----:B------:R-:W1:Y:S01]  /*110a0*/  SHFL.IDX PT, R11, R30, R3, 0x1c1f ;  /* 0x001c1f031e0b7589 */ /* 0x000e6200000e0000 */
[----:B------:R-:W-:-:S03]  /*110b0*/  SEL R42, R42, R41, P0 ;  /* 0x000000292a2a7207 */ /* 0x000fc60000000000 */
[----:B------:R-:W-:Y:S01]  /*110c0*/  SHFL.IDX PT, R60, R60, R5, 0x1c1f ;  /* 0x001c1f053c3c7589 */ /* 0x000fe200000e0000 */
[----:B------:R-:W-:-:S03]  /*110d0*/  SEL R70, R37, R38, P0 ;  /* 0x0000002625467207 */ /* 0x000fc60000000000 */
[----:B------:R-:W4:Y:S01]  /*110e0*/  SHFL.IDX PT, R15, R58, R3, 0x1c1f ;  /* 0x001c1f033a0f7589 */ /* 0x000f2200000e0000 */
[----:B------:R-:W-:Y:S02]  /*110f0*/  SHF.R.U64 R20, R20, 0x3, RZ ;  /* 0x0000000314147819 */ /* 0x000fe400000012ff */
[----:B------:R-:W-:Y:S01]  /*11100*/  SHF.R.U64 R31, R31, 0x3, RZ ;  /* 0x000000031f1f7819 */ /* 0x000fe200000012ff */
[----:B------:R-:W-:Y:S01]  /*11110*/  SHFL.IDX PT, R32, R32, R5, 0x1c1f ;  /* 0x001c1f0520207589 */ /* 0x000fe200000e0000 */
[----:B------:R-:W-:-:S03]  /*11120*/  SEL R38, R38, R37, P0 ;  /* 0x0000002526267207 */ /* 0x000fc60000000000 */
[----:B------:R-:W4:Y:S04]  /*11130*/  SHFL.IDX PT, R13, R34, R3, 0x1c1f ;  /* 0x001c1f03220d7589 */ /* 0x000f2800000e0000 */
[----:B------:R-:W-:Y:S04]  /*11140*/  SHFL.IDX PT, R62, R62, R5, 0x1c1f ;  /* 0x001c1f053e3e7589 */ /* 0x000fe800000e0000 */
[----:B------:R-:W4:Y:S04]  /*11150*/  SHFL.IDX PT, R33, R54, R3, 0x1c1f ;  /* 0x001c1f0336217589 */ /* 0x000f2800000e0000 */
[----:B------:R-:W-:Y:S04]  /*11160*/  SHFL.IDX PT, R64, R64, R5, 0x1c1f ;  /* 0x001c1f0540407589 */ /* 0x000fe800000e0000 */
[----:B------:R-:W4:Y:S01]  /*11170*/  SHFL.IDX PT, R35, R50, R3, 0x1c1f ;  /* 0x001c1f0332237589 */ /* 0x000f2200000e0000 */
[----:B------:R-:W-:-:S02]  /*11180*/  LOP3.LUT R6, R20, R29, RZ, 0x3c, !PT ;  /* 0x0000001d14067212 */ /* 0x000fc400078e3cff */
[----:B------:R-:W-:Y:S01]  /*11190*/  LOP3.LUT R20, R31, R72, RZ, 0x3c, !PT ;  /* 0x000000481f147212 */ /* 0x000fe200078e3cff */
[----:B------:R-:W-:Y:S04]  /*111a0*/  SHFL.IDX PT, R36, R36, R5, 0x1c1f ;  /* 0x001c1f0524247589 */ /* 0x000fe800000e0000 */
[----:B------:R-:W-:Y:S04]  /*111b0*/  SHFL.IDX PT, R66, R66, R5, 0x1c1f ;  /* 0x001c1f0542427589 */ /* 0x000fe800000e0000 */
[----:B------:R-:W4:Y:S04]  /*111c0*/  SHFL.IDX PT, R27, R40, R3, 0x1c1f ;  /* 0x001c1f03281b7589 */ /* 0x000f2800000e0000 */
[----:B------:R-:W4:Y:S04]  /*111d0*/  SHFL.IDX PT, R37, R46, R3, 0x1c1f ;  /* 0x001c1f032e257589 */ /* 0x000f2800000e0000 */
[----:B------:R-:W-:Y:S04]  /*111e0*/  SHFL.IDX PT, R44, R44, R5, 0x1c1f ;  /* 0x001c1f052c2c7589 */ /* 0x000fe800000e0000 */
[----:B------:R-:W-:Y:S04]  /*111f0*/  SHFL.IDX PT, R68, R68, R5, 0x1c1f ;  /* 0x001c1f0544447589 */ /* 0x000fe800000e0000 */
[----:B------:R-:W4:Y:S04]  /*11200*/  SHFL.IDX PT, R29, R48, R3, 0x1c1f ;  /* 0x001c1f03301d7589 */ /* 0x000f2800000e0000 */
[----:B------:R-:W4:Y:S04]  /*11210*/  SHFL.IDX PT, R39, R42, R3, 0x1c1f ;  /* 0x001c1f032a277589 */ /* 0x000f2800000e0000 */
[----:B------:R-:W-:Y:S04]  /*11220*/  SHFL.IDX PT, R52, R52, R5, 0x1c1f ;  /* 0x001c1f0534347589 */ /* 0x000fe800000e0000 */
[----:B------:R-:W-:Y:S04]  /*11230*/  SHFL.IDX PT, R70, R70, R5, 0x1c1f ;  /* 0x001c1f0546467589 */ /* 0x000fe800000e0000 */
[----:B------:R-:W4:Y:S04]  /*11240*/  SHFL.IDX PT, R31, R56, R3, 0x1c1f ;  /* 0x001c1f03381f7589 */ /* 0x000f2800000e0000 */
[----:B------:R4:W4:Y:S01]  /*11250*/  SHFL.IDX PT, R41, R38, R3, 0x1c1f ;  /* 0x001c1f0326297589 */ /* 0x00092200000e0000 */
[----:B------:R-:W-:-:S02]  /*11260*/  MOV R43, R6 ;  /* 0x00000006002b7202 */ /* 0x000fc40000000f00 */
[----:B0-----:R-:W-:Y:S01]  /*11270*/  SEL R4, R8, R9, P0 ;  /* 0x0000000908047207 */ /* 0x001fe20000000000 */
[----:B------:R-:W3:Y:S01]  /*11280*/  LDL R53, [R1+0x3c] ;  /* 0x00003c0001357983 */ /* 0x000ee20000100800 */
[----:B------:R-:W-:Y:S02]  /*11290*/  SEL R6, R9, R8, P0 ;  /* 0x0000000809067207 */ /* 0x000fe40000000000 */
[----:B-1----:R-:W-:Y:S02]  /*112a0*/  SEL R8, R28, R11, P0 ;  /* 0x0000000b1c087207 */ /* 0x002fe40000000000 */
[----:B------:R-:W-:Y:S01]  /*112b0*/  SEL R10, R11, R28, P0 ;  /* 0x0000001c0b0a7207 */ /* 0x000fe20000000000 */
[----:B----4-:R-:W0:Y:S01]  /*112c0*/  LDC R3, c[0x0][0xbe8] ;  /* 0x0002fa00ff037b82 */ /* 0x010e220000000800 */
[----:B------:R-:W-:Y:S02]  /*112d0*/  SEL R5, R60, R15, P0 ;  /* 0x0000000f3c057207 */ /* 0x000fe40000000000 */
[----:B------:R-:W-:-:S05]  /*112e0*/  SEL R7, R15, R60, P0 ;  /* 0x0000003c0f077207 */ /* 0x000fca0000000000 */
[----:B------:R-:W-:Y:S01]  /*112f0*/  BAR.SYNC.DEFER_BLOCKING 0x1, 0x180 ;  /* 0x0046000000007b1d */ /* 0x000fe20000010000 */
[----:B------:R-:W-:Y:S02]  /*11300*/  SEL R12, R32, R13, P0 ;  /* 0x0000000d200c7207 */ /* 0x000fe40000000000 */
[----:B------:R-:W-:Y:S02]  /*11310*/  SEL R14, R13, R32, P0 ;  /* 0x000000200d0e7207 */ /* 0x000fe40000000000 */
[----:B------:R-:W-:Y:S02]  /*11320*/  SEL R9, R62, R33, P0 ;  /* 0x000000213e097207 */ /* 0x000fe40000000000 */
[----:B------:R-:W-:Y:S02]  /*11330*/  SEL R11, R33, R62, P0 ;  /* 0x0000003e210b7207 */ /* 0x000fe40000000000 */
[----:B------:R-:W-:Y:S02]  /*11340*/  SEL R13, R64, R35, P0 ;  /* 0x00000023400d7207 */ /* 0x000fe40000000000 */
[----:B------:R-:W-:-:S02]  /*11350*/  SEL R15, R35, R64, P0 ;  /* 0x00000040230f7207 */ /* 0x000fc40000000000 */
[----:B------:R-:W-:Y:S02]  /*11360*/  ISETP.NE.U32.AND P2, PT, RZ, UR4, PT ;  /* 0x00000004ff007c0c */ /* 0x000fe4000bf45070 */
[----:B------:R-:W-:Y:S02]  /*11370*/  MOV R21, R20 ;  /* 0x0000001400157202 */ /* 0x000fe40000000f00 */
[----:B------:R-:W-:Y:S01]  /*11380*/  ISETP.NE.AND.EX P2, PT, RZ, UR5, PT, P2 ;  /* 0x00000005ff007c0c */ /* 0x000fe2000bf45320 */
[----:B------:R1:W-:Y:S04]  /*11390*/  STSM.16.M88.4 [R51], R4 ;  /* 0x0000000433007844 */ /* 0x0003e80000000200 */
[----:B------:R4:W-:Y:S04]  /*113a0*/  STSM.16.M88.4 [R49], R8 ;  /* 0x0000000831007844 */ /* 0x0009e80000000200 */
[----:B------:R0:W-:Y:S01]  /*113b0*/  STSM.16.M88.4 [R47], R12 ;  /* 0x0000000c2f007844 */ /* 0x0001e20000000200 */
[----:B-1----:R-:W-:-:S02]  /*113c0*/  SEL R4, R36, R27, P0 ;  /* 0x0000001b24047207 */ /* 0x002fc40000000000 */
[----:B------:R-:W-:Y:S02]  /*113d0*/  SEL R6, R27, R36, P0 ;  /* 0x000000241b067207 */ /* 0x000fe40000000000 */
[----:B------:R-:W-:Y:S02]  /*113e0*/  SEL R5, R66, R37, P0 ;  /* 0x0000002542057207 */ /* 0x000fe40000000000 */
[----:B------:R-:W-:Y:S02]  /*113f0*/  SEL R7, R37, R66, P0 ;  /* 0x0000004225077207 */ /* 0x000fe40000000000 */
[----:B----4-:R-:W-:Y:S02]  /*11400*/  SEL R8, R44, R29, P0 ;  /* 0x0000001d2c087207 */ /* 0x010fe40000000000 */
[----:B------:R-:W-:Y:S02]  /*11410*/  SEL R10, R29, R44, P0 ;  /* 0x0000002c1d0a7207 */ /* 0x000fe40000000000 */
[----:B------:R-:W-:-:S02]  /*11420*/  SEL R9, R68, R39, P0 ;  /* 0x0000002744097207 */ /* 0x000fc40000000000 */
[----:B------:R-:W-:Y:S02]  /*11430*/  SEL R11, R39, R68, P0 ;  /* 0x00000044270b7207 */ /* 0x000fe40000000000 */
[----:B0-----:R-:W-:Y:S02]  /*11440*/  SEL R12, R52, R31, P0 ;  /* 0x0000001f340c7207 */ /* 0x001fe40000000000 */
[----:B------:R-:W-:Y:S02]  /*11450*/  SEL R14, R31, R52, P0 ;  /* 0x000000341f0e7207 */ /* 0x000fe40000000000 */
[----:B------:R-:W-:Y:S02]  /*11460*/  SEL R13, R70, R41, P0 ;  /* 0x00000029460d7207 */ /* 0x000fe40000000000 */
[----:B------:R-:W-:Y:S01]  /*11470*/  SEL R15, R41, R70, P0 ;  /* 0x00000046290f7207 */ /* 0x000fe20000000000 */
[----:B------:R0:W-:Y:S04]  /*11480*/  STSM.16.M88.4 [R45], R4 ;  /* 0x000000042d007844 */ /* 0x0001e80000000200 */
[----:B------:R-:W-:Y:S04]  /*11490*/  STSM.16.M88.4 [R43], R8 ;  /* 0x000000082b007844 */ /* 0x000fe80000000200 */
[----:B------:R1:W-:Y:S01]  /*114a0*/  STSM.16.M88.4 [R21], R12 ;  /* 0x0000000c15007844 */ /* 0x0003e20000000200 */
[----:B------:R-:W-:Y:S01]  /*114b0*/  IMAD.MOV.U32 R20, RZ, RZ, RZ ;  /* 0x000000ffff147224 */ /* 0x000fe200078e00ff */
[----:B------:R-:W-:Y:S01]  /*114c0*/  BAR.SYNC.DEFER_BLOCKING 0x1, 0x180 ;  /* 0x0046000000007b1d */ /* 0x000fe20000010000 */
[----:B--2---:R-:W-:-:S04]  /*114d0*/  IADD3 R26, P1, R59, UR4, RZ ;  /* 0x000000043b1a7c10 */ /* 0x004fc8000ff3e0ff */
[----:B---3--:R-:W-:Y:S01]  /*114e0*/  IADD3.X R27, R57, UR5, RZ, P1, !PT ;  /* 0x00000005391b7c10 */ /* 0x008fe20008ffe4ff */
[----:B------:R-:W-:Y:S02]  /*114f0*/  ULDC.64 UR4, c[0x0][0xc08] ;  /* 0x0003020000047ab9 */ /* 0x000fe40000000a00 */
[----:B------:R-:W-:Y:S02]  /*11500*/  ISETP.NE.U32.AND P0, PT, RZ, UR4, PT ;  /* 0x00000004ff007c0c */ /* 0x000fe4000bf05070 */
[----:B------:R2:W5:Y:S02]  /*11510*/  @P2 LDG.E R20, desc[UR42][R26.64] ;  /* 0x0000002a1a142981 */ /* 0x000564000c1e1900 */
[----:B------:R-:W-:-:S13]  /*11520*/  ISETP.NE.AND.EX P0, PT, RZ, UR5, PT, P0 ;  /* 0x00000005ff007c0c */ /* 0x000fda000bf05300 */
[----:B0-----:R-:W-:Y:S01]  /*11530*/  @P0 IADD3 R4, P3, R59, UR4, RZ ;  /* 0x000000043b040c10 */ /* 0x001fe2000ff7e0ff */
[----:B------:R-:W-:Y:S02]  /*11540*/  ULDC UR4, c[0x0][0xa88] ;  /* 0x0002a20000047ab9 */ /* 0x000fe40000000800 */
[----:B------:R-:W-:Y:S02]  /*11550*/  MOV R38, UR4 ;  /* 0x0000000400267c02 */ /* 0x000fe40008000f00 */
[----:B------:R-:W-:-:S05]  /*11560*/  @P0 IADD3.X R5, R57, UR5, RZ, P3, !PT ;  /* 0x0000000539050c10 */ /* 0x000fca0009ffe4ff */
[----:B------:R2:W5:Y:S01]  /*11570*/  @P0 LDG.E R38, desc[UR42][R4.64] ;  /* 0x0000002a04260981 */ /* 0x000562000c1e1900 */
[----:B------:R-:W-:-:S13]  /*11580*/  ISETP.NE.AND P1, PT, R3, 0x1, PT ;  /* 0x000000010300780c */ /* 0x000fda0003f25270 */
[----:B------:R-:W0:Y:S08]  /*11590*/  @P1 LDC R6, c[0x0][0xbec] ;  /* 0x0002fb00ff061b82 */ /* 0x000e300000000800 */
[----:B------:R-:W3:Y:S01]  /*115a0*/  @P1 LDC R29, c[0x0][0xbf0] ;  /* 0x0002fc00ff1d1b82 */ /* 0x000ee20000000800 */
[----:B-1----:R-:W-:Y:S01]  /*115b0*/  IMAD R13, R53, 0xc0, R55 ;  /* 0x000000c0350d7824 */ /* 0x002fe200078e0237 */
[----:B0-23--:R-:W-:Y:S06]  /*115c0*/  @P0 BRA `(.L_x_8880) ;  /* 0x0000000000100947 */ /* 0x00dfec0003800000 */
[----:B------:R-:W-:Y:S05]  /*115d0*/  @!P2 BRA `(.L_x_8880) ;  /* 0x00000000000ca947 */ /* 0x000fea0003800000 */
[----:B------:R-:W2:Y:S04]  /*115e0*/  LDG.E R5, desc[UR42][R26.64] ;  /* 0x0000002a1a057981 */ /* 0x000ea8000c1e1900 */
[----:B-----5:R-:W2:Y:S02]  /*115f0*/  LDG.E R38, desc[UR42][R26.64+0x4] ;  /* 0x0000042a1a267981 */ /* 0x020ea4000c1e1900 */
[----:B--2---:R-:W-:-:S07]  /*11600*/  IMAD.IADD R38, R38, 0x1, -R5 ;  /* 0x0000000126267824 */ /* 0x004fce00078e0a05 */
.L_x_8880:
[----:B------:R-:W2:Y:S01]  /*11610*/  LDL.LU R5, [R1+0x20] ;  /* 0x0000200001057983 */ /* 0x000ea20000300800 */
[----:B------:R-:W-:Y:S01]  /*11620*/  ULDC.64 UR4, c[0x0][0xb90] ;  /* 0x0002e40000047ab9 */ /* 0x000fe20000000a00 */
[----:B------:R-:W0:Y:S01]  /*11630*/  S2R R4, SR_TID.X ;  /* 0x0000000000047919 */ /* 0x000e220000002100 */
[----:B------:R-:W1:Y:S01]  /*11640*/  S2R R14, SR_TID.X ;  /* 0x00000000000e7919 */ /* 0x000e620000002100 */
[----:B-----5:R-:W-:Y:S01]  /*11650*/  SHF.R.S32.HI R21, RZ, 0x1f, R20 ;  /* 0x0000001fff157819 */ /* 0x020fe20000011414 */
[----:B------:R-:W-:Y:S01]  /*11660*/  IMAD.MOV.U32 R7, RZ, RZ, R13 ;  /* 0x000000ffff077224 */ /* 0x000fe200078e000d */
[----:B------:R-:W3:Y:S01]  /*11670*/  @P1 LDC R45, c[0x0][0xbec] ;  /* 0x0002fb00ff2d1b82 */ /* 0x000ee20000000800 */
[----:B------:R-:W4:Y:S04]  /*11680*/  LDL.LU R10, [R1+0x38] ;  /* 0x00003800010a7983 */ /* 0x000f280000300800 */
[----:B------:R-:W3:Y:S04]  /*11690*/  LDL.LU R44, [R1+0x28] ;  /* 0x00002800012c7983 */ /* 0x000ee80000300800 */
[----:B------:R-:W4:Y:S04]  /*116a0*/  LDL R49, [R1+0x24] ;  /* 0x0000240001317983 */ /* 0x000f280000100800 */
[----:B------:R-:W4:Y:S01]  /*116b0*/  LDL R15, [R1+0x60] ;  /* 0x00006000010f7983 */ /* 0x000f220000100800 */
[----:B------:R-:W-:-:S03]  /*116c0*/  IMAD R38, R38, R3, RZ ;  /* 0x0000000326267224 */ /* 0x000fc600078e02ff */
[----:B------:R0:W5:Y:S02]  /*116d0*/  LDL R48, [R1+0x74] ;  /* 0x0000740001307983 */ /* 0x0001640000100800 */
[----:B0-----:R-:W-:-:S05]  /*116e0*/  VIADD R47, R4, 0xffffff80 ;  /* 0xffffff80042f7836 */ /* 0x001fca0000000000 */
[----:B------:R-:W-:Y:S01]  /*116f0*/  SHF.R.S32.HI R50, RZ, 0x1f, R47 ;  /* 0x0000001fff327819 */ /* 0x000fe2000001142f */
[----:B------:R-:W-:-:S03]  /*11700*/  @P1 IMAD.HI.U32 R4, R13, R6, RZ ;  /* 0x000000060d041227 */ /* 0x000fc600078e00ff */
[----:B------:R-:W-:Y:S02]  /*11710*/  LEA.HI R50, R50, R47, RZ, 0x2 ;  /* 0x0000002f32327211 */ /* 0x000fe400078f10ff */
[----:B------:R-:W-:Y:S02]  /*11720*/  @P1 SHF.R.U32.HI R7, RZ, R29, R4 ;  /* 0x0000001dff071219 */ /* 0x000fe40000011604 */
[----:B------:R-:W-:-:S03]  /*11730*/  SHF.R.S32.HI R50, RZ, 0x2, R50 ;  /* 0x00000002ff327819 */ /* 0x000fc60000011432 */
[----:B------:R-:W-:Y:S02]  /*11740*/  IMAD.MOV R6, RZ, RZ, -R7 ;  /* 0x000000ffff067224 */ /* 0x000fe400078e0a07 */
[----:B-1----:R-:W-:-:S05]  /*11750*/  VIADD R30, R14, 0xffffff80 ;  /* 0xffffff800e1e7836 */ /* 0x002fca0000000000 */
[----:B------:R-:W-:-:S04]  /*11760*/  SHF.R.S32.HI R14, RZ, 0x1f, R30 ;  /* 0x0000001fff0e7819 */ /* 0x000fc8000001141e */
[----:B------:R-:W-:-:S04]  /*11770*/  LEA.HI R14, R14, R30, RZ, 0x7 ;  /* 0x0000001e0e0e7211 */ /* 0x000fc800078f38ff */
[----:B------:R-:W-:-:S05]  /*11780*/  LOP3.LUT R14, R14, 0xffffff80, RZ, 0xc0, !PT ;  /* 0xffffff800e0e7812 */ /* 0x000fca00078ec0ff */
[----:B------:R-:W-:Y:S01]  /*11790*/  IMAD.IADD R14, R30, 0x1, -R14 ;  /* 0x000000011e0e7824 */ /* 0x000fe200078e0a0e */
[----:B------:R-:W-:-:S04]  /*117a0*/  SHF.R.S32.HI R46, RZ, 0x1f, R47 ;  /* 0x0000001fff2e7819 */ /* 0x000fc8000001142f */
[----:B------:R-:W-:-:S04]  /*117b0*/  LEA.HI R46, R46, R47, RZ, 0x2 ;  /* 0x0000002f2e2e7211 */ /* 0x000fc800078f10ff */
[----:B------:R-:W-:-:S05]  /*117c0*/  LOP3.LUT R46, R46, 0xfffffffc, RZ, 0xc0, !PT ;  /* 0xfffffffc2e2e7812 */ /* 0x000fca00078ec0ff */
[----:B------:R-:W-:Y:S02]  /*117d0*/  IMAD.IADD R46, R47, 0x1, -R46 ;  /* 0x000000012f2e7824 */ /* 0x000fe400078e0a2e */
[----:B------:R0:W5:Y:S01]  /*117e0*/  LDL R47, [R1+0x40] ;  /* 0x00004000012f7983 */ /* 0x0001620000100800 */
[----:B--2---:R-:W-:Y:S01]  /*117f0*/  IMAD.MOV.U32 R8, RZ, RZ, R5 ;  /* 0x000000ffff087224 */ /* 0x004fe200078e0005 */
[----:B---3--:R-:W-:-:S05]  /*11800*/  SHF.R.S32.HI R39, RZ, 0x1f, R44 ;  /* 0x0000001fff277819 */ /* 0x008fca000001142c */
[----:B------:R-:W-:-:S04]  /*11810*/  IMAD R5, R39, UR4, RZ ;  /* 0x0000000427057c24 */ /* 0x000fc8000f8e02ff */
[C---:B------:R-:W-:Y:S02]  /*11820*/  IMAD R11, R44.reuse, UR5, R5 ;  /* 0x000000052c0b7c24 */ /* 0x040fe4000f8e0205 */
[----:B------:R-:W-:Y:S01]  /*11830*/  IMAD.WIDE.U32 R4, R44, UR4, R20 ;  /* 0x000000042c047c25 */ /* 0x000fe2000f8e0014 */
[----:B----4-:R-:W-:Y:S01]  /*11840*/  SEL R37, R10, RZ, !P2 ;  /* 0x000000ff0a257207 */ /* 0x010fe20005000000 */
[----:B------:R-:W-:Y:S01]  /*11850*/  ULDC.64 UR4, c[0x0][0xb98] ;  /* 0x0002e60000047ab9 */ /* 0x000fe20000000a00 */
[----:B------:R-:W-:Y:S01]  /*11860*/  SEL R36, R8, RZ, !P2 ;  /* 0x000000ff08247207 */ /* 0x000fe20005000000 */
[----:B------:R-:W-:Y:S02]  /*11870*/  IMAD R9, R50, 0x20, R49 ;  /* 0x0000002032097824 */ /* 0x000fe400078e0231 */
[----:B------:R-:W-:Y:S02]  /*11880*/  IMAD.IADD R5, R5, 0x1, R11 ;  /* 0x0000000105057824 */ /* 0x000fe400078e020b */
[----:B------:R-:W-:-:S04]  /*11890*/  IMAD.WIDE R24, R9, 0x2, R24 ;  /* 0x0000000209187825 */ /* 0x000fc800078e0218 */
[----:B------:R-:W-:Y:S02]  /*118a0*/  IMAD R9, R3, R6, R13 ;  /* 0x0000000603097224 */ /* 0x000fe400078e020d */
[----:B------:R-:W-:Y:S02]  /*118b0*/  IMAD R11, R37, UR4, RZ ;  /* 0x00000004250b7c24 */ /* 0x000fe4000f8e02ff */
[----:B------:R-:W-:Y:S01]  /*118c0*/  IMAD.WIDE.U32 R4, R36, UR4, R4 ;  /* 0x0000000424047c25 */ /* 0x000fe2000f8e0004 */
[----:B------:R-:W-:-:S03]  /*118d0*/  SHF.R.S32.HI R6, RZ, 0x1f, R9 ;  /* 0x0000001fff067819 */ /* 0x000fc60000011409 */
        /* <DEDUP_REMOVED lines=8> */
[----:B------:R-:W-:-:S02]  /*11960*/  IMAD R7, R9, UR5, R6 ;  /* 0x0000000509077c24 */ /* 0x000fc4000f8e0206 */
[----:B------:R-:W-:Y:S01]  /*11970*/  IMAD.WIDE.U32 R4, R9, UR4, R4 ;  /* 0x0000000409047c25 */ /* 0x000fe2000f8e0004 */
[----:B------:R-:W-:Y:S01]  /*11980*/  SHF.R.U64 R8, R8, 0x3, RZ ;  /* 0x0000000308087819 */ /* 0x000fe200000012ff */
[----:B------:R-:W-:Y:S02]  /*11990*/  ULDC.64 UR4, c[0x0][0xb50] ;  /* 0x0002d40000047ab9 */ /* 0x000fe40000000a00 */
[----:B------:R-:W-:Y:S01]  /*119a0*/  IMAD.IADD R5, R5, 0x1, R7 ;  /* 0x0000000105057824 */ /* 0x000fe200078e0207 */
[----:B------:R-:W-:Y:S02]  /*119b0*/  LEA R6, P0, R4, UR4, 0x2 ;  /* 0x0000000404067c11 */ /* 0x000fe4000f8010ff */
[----:B------:R-:W-:Y:S02]  /*119c0*/  LOP3.LUT R8, R8, R13, RZ, 0x3c, !PT ;  /* 0x0000000d08087212 */ /* 0x000fe400078e3cff */
[----:B------:R-:W-:Y:S02]  /*119d0*/  IADD3 R13, P6, R24, 0x3000, RZ ;  /* 0x00003000180d7810 */ /* 0x000fe40007fde0ff */
[----:B------:R-:W-:Y:S01]  /*119e0*/  LEA.HI.X R4, R4, UR5, R5, 0x2, P0 ;  /* 0x0000000504047c11 */ /* 0x000fe200080f1405 */
[----:B------:R-:W-:Y:S01]  /*119f0*/  SHFL.IDX PT, R40, R6, RZ, 0x1c1f ;  /* 0x001c1fff06287589 */ /* 0x000fe200000e0000 */
[----:B------:R-:W-:Y:S01]  /*11a00*/  LOP3.LUT R12, R13, 0x180, RZ, 0xc0, !PT ;  /* 0x000001800d0c7812 */ /* 0x000fe200078ec0ff */
[----:B------:R-:W-:-:S02]  /*11a10*/  ULDC.64 UR4, c[0x0][0xaa0] ;  /* 0x0002a80000047ab9 */ /* 0x000fc40000000a00 */
[----:B------:R-:W1:Y:S01]  /*11a20*/  SHFL.IDX PT, R41, R4, RZ, 0x1c1f ;  /* 0x001c1fff04297589 */ /* 0x000e6200000e0000 */
[----:B------:R-:W-:Y:S02]  /*11a30*/  SHF.R.U64 R12, R12, 0x3, RZ ;  /* 0x000000030c0c7819 */ /* 0x000fe400000012ff */
[----:B------:R-:W-:Y:S02]  /*11a40*/  LOP3.LUT P0, RZ, R14, 0x3, RZ, 0xc0, !PT ;  /* 0x000000030eff7812 */ /* 0x000fe4000780c0ff */
[----:B------:R-:W-:Y:S01]  /*11a50*/  LOP3.LUT R12, R12, R13, RZ, 0x3c, !PT ;  /* 0x0000000d0c0c7212 */ /* 0x000fe200078e3cff */
[----:B------:R-:W-:Y:S01]  /*11a60*/  IMAD R13, R53, 0xc0, R15 ;  /* 0x000000c0350d7824 */ /* 0x000fe200078e020f */
[----:B------:R-:W-:Y:S01]  /*11a70*/  SHFL.IDX PT, R42, R6, 0x1, 0x1c1f ;  /* 0x003c1f00062a7f89 */ /* 0x000fe200000e0000 */
[----:B------:R-:W-:-:S03]  /*11a80*/  IADD3.X R9, RZ, R25, RZ, P2, !PT ;  /* 0x00000019ff097210 */ /* 0x000fc600017fe4ff */
[----:B------:R-:W2:Y:S01]  /*11a90*/  SHFL.IDX PT, R43, R4, 0x1, 0x1c1f ;  /* 0x003c1f00042b7f89 */ /* 0x000ea200000e0000 */
[C---:B------:R-:W-:Y:S01]  /*11aa0*/  ISETP.GE.OR P2, PT, R13.reuse, R38, P0 ;  /* 0x000000260d00720c */ /* 0x040fe20000746670 */
[----:B------:R-:W-:Y:S02]  /*11ab0*/  VIADD R5, R13, 0x8 ;  /* 0x000000080d057836 */ /* 0x000fe40000000000 */
[----:B------:R-:W-:-:S03]  /*11ac0*/  IMAD R21, R21, UR4, RZ ;  /* 0x0000000415157c24 */ /* 0x000fc6000f8e02ff */
[----:B------:R-:W-:-:S07]  /*11ad0*/  ISETP.GE.OR P0, PT, R5, R38, P0 ;  /* 0x000000260500720c */ /* 0x000fce0000706670 */
[----:B-1----:R1:W-:Y:S02]  /*11ae0*/  @!P2 ST.E desc[UR42][R40.64], R2 ;  /* 0x000000022800a985 */ /* 0x0023e4000c10192a */
[C---:B-1----:R-:W-:Y:S02]  /*11af0*/  IMAD R41, R20.reuse, UR5, R21 ;  /* 0x0000000514297c24 */ /* 0x042fe4000f8e0215 */
[----:B------:R-:W-:Y:S01]  /*11b00*/  IMAD.WIDE.U32 R20, R20, UR4, RZ ;  /* 0x0000000414147c25 */ /* 0x000fe2000f8e00ff */
[----:B------:R-:W-:-:S03]  /*11b10*/  ULDC.64 UR4, c[0x0][0xae8] ;  /* 0x0002ba0000047ab9 */ /* 0x000fc60000000a00 */
[----:B------:R-:W-:Y:S02]  /*11b20*/  IMAD.IADD R21, R21, 0x1, R41 ;  /* 0x0000000115157824 */ /* 0x000fe400078e0229 */
[----:B------:R-:W-:Y:S01]  /*11b30*/  IMAD R39, R39, UR4, RZ ;  /* 0x0000000427277c24 */ /* 0x000fe2000f8e02ff */
[----:B--2---:R1:W-:Y:S01]  /*11b40*/  @!P0 ST.E desc[UR42][R42.64], R0 ;  /* 0x000000002a008985 */ /* 0x0043e2000c10192a */
[----:B------:R-:W-:-:S04]  /*11b50*/  IMAD.WIDE.U32 R20, R44, UR4, R20 ;  /* 0x000000042c147c25 */ /* 0x000fc8000f8e0014 */
[----:B------:R-:W-:Y:S01]  /*11b60*/  IMAD R39, R44, UR5, R39 ;  /* 0x000000052c277c24 */ /* 0x000fe2000f8e0227 */
[C---:B------:R-:W-:Y:S01]  /*11b70*/  IADD3 R27, P5, R24.reuse, 0x4800, RZ ;  /* 0x00004800181b7810 */ /* 0x040fe20007fbe0ff */
[----:B------:R0:W5:Y:S01]  /*11b80*/  LDL R44, [R1+0x44] ;  /* 0x00004400012c7983 */ /* 0x0001620000100800 */
[----:B------:R-:W-:Y:S01]  /*11b90*/  IADD3 R29, P4, R24, 0x6000, RZ ;  /* 0x00006000181d7810 */ /* 0x000fe20007f9e0ff */
[----:B-1----:R-:W-:Y:S01]  /*11ba0*/  IMAD R0, R46, 0x60, R50 ;  /* 0x000000602e007824 */ /* 0x002fe200078e0232 */
[----:B------:R-:W1:Y:S01]  /*11bb0*/  @P1 LDC R43, c[0x0][0xbf0] ;  /* 0x0002fc00ff2b1b82 */ /* 0x000e620000000800 */
[----:B------:R0:W5:Y:S01]  /*11bc0*/  LDL R46, [R1+0x70] ;  /* 0x00007000012e7983 */ /* 0x0001620000100800 */
[----:B------:R-:W-:Y:S01]  /*11bd0*/  IADD3 R7, P3, R24, 0x7800, RZ ;  /* 0x0000780018077810 */ /* 0x000fe20007f7e0ff */
[----:B------:R-:W-:Y:S01]  /*11be0*/  IMAD R40, R53, 0xc0, R0 ;  /* 0x000000c035287824 */ /* 0x000fe200078e0200 */
[----:B------:R-:W-:Y:S01]  /*11bf0*/  LOP3.LUT R26, R27, 0x180, RZ, 0xc0, !PT ;  /* 0x000001801b1a7812 */ /* 0x000fe200078ec0ff */
[----:B------:R-:W-:-:S02]  /*11c00*/  ULDC.64 UR4, c[0x0][0xaf0] ;  /* 0x0002bc0000047ab9 */ /* 0x000fc40000000a00 */
[----:B------:R-:W-:Y:S01]  /*11c10*/  @P1 IMAD.HI.U32 R0, R40, R45, RZ ;  /* 0x0000002d28001227 */ /* 0x000fe200078e00ff */
[----:B------:R-:W-:Y:S02]  /*11c20*/  LOP3.LUT R28, R29, 0x180, RZ, 0xc0, !PT ;  /* 0x000001801d1c7812 */ /* 0x000fe400078ec0ff */
[----:B------:R-:W-:Y:S01]  /*11c30*/  LOP3.LUT R11, R24, 0x180, RZ, 0xc0, !PT ;  /* 0x00000180180b7812 */ /* 0x000fe200078ec0ff */
[----:B------:R-:W-:Y:S01]  /*11c40*/  IMAD.IADD R21, R21, 0x1, R39 ;  /* 0x0000000115157824 */ /* 0x000fe200078e0227 */
[----:B------:R-:W-:Y:S01]  /*11c50*/  LOP3.LUT R6, R7, 0x180, RZ, 0xc0, !PT ;  /* 0x0000018007067812 */ /* 0x000fe200078ec0ff */
[----:B------:R-:W-:Y:S01]  /*11c60*/  IMAD.MOV.U32 R39, RZ, RZ, R40 ;  /* 0x000000ffff277224 */ /* 0x000fe200078e0028 */
[----:B------:R-:W-:Y:S01]  /*11c70*/  SHF.R.U64 R26, R26, 0x3, RZ ;  /* 0x000000031a1a7819 */ /* 0x000fe200000012ff */
[----:B------:R-:W-:Y:S01]  /*11c80*/  IMAD R37, R37, UR4, RZ ;  /* 0x0000000425257c24 */ /* 0x000fe2000f8e02ff */
[----:B------:R-:W-:Y:S02]  /*11c90*/  SHF.R.U64 R28, R28, 0x3, RZ ;  /* 0x000000031c1c7819 */ /* 0x000fe400000012ff */
[----:B------:R-:W-:-:S02]  /*11ca0*/  SHF.R.U64 R11, R11, 0x3, RZ ;  /* 0x000000030b0b7819 */ /* 0x000fc400000012ff */
[----:B------:R-:W-:Y:S02]  /*11cb0*/  SHF.R.U64 R6, R6, 0x3, RZ ;  /* 0x0000000306067819 */ /* 0x000fe400000012ff */
[----:B-1----:R-:W-:Y:S01]  /*11cc0*/  @P1 SHF.R.U32.HI R39, RZ, R43, R0 ;  /* 0x0000002bff271219 */ /* 0x002fe20000011600 */
[----:B------:R-:W-:Y:S01]  /*11cd0*/  IMAD R41, R36, UR5, R37 ;  /* 0x0000000524297c24 */ /* 0x000fe2000f8e0225 */
[----:B------:R-:W-:Y:S01]  /*11ce0*/  LOP3.LUT R26, R26, R27, RZ, 0x3c, !PT ;  /* 0x0000001b1a1a7212 */ /* 0x000fe200078e3cff */
[----:B------:R-:W-:Y:S01]  /*11cf0*/  IMAD.WIDE.U32 R36, R36, UR4, R20 ;  /* 0x0000000424247c25 */ /* 0x000fe2000f8e0014 */
[--C-:B------:R-:W-:Y:S01]  /*11d00*/  SHF.R.S32.HI R0, RZ, 0x1f, R39.reuse ;  /* 0x0000001fff007819 */ /* 0x100fe20000011427 */
[----:B------:R-:W-:Y:S01]  /*11d10*/  ULDC.64 UR4, c[0x0][0xae0] ;  /* 0x0002b80000047ab9 */ /* 0x000fe20000000a00 */
[----:B------:R-:W-:Y:S01]  /*11d20*/  LOP3.LUT R28, R28, R29, RZ, 0x3c, !PT ;  /* 0x0000001d1c1c7212 */ /* 0x000fe200078e3cff */
[----:B------:R-:W-:Y:S01]  /*11d30*/  IMAD.MOV R2, RZ, RZ, -R39 ;  /* 0x000000ffff027224 */ /* 0x000fe200078e0a27 */
[----:B------:R-:W-:Y:S01]  /*11d40*/  LOP3.LUT R4, R11, R24, RZ, 0x3c, !PT ;  /* 0x000000180b047212 */ /* 0x000fe200078e3cff */
[--C-:B------:R-:W-:Y:S01]  /*11d50*/  IMAD.X R13, RZ, RZ, R25.reuse, P6 ;  /* 0x000000ffff0d7224 */ /* 0x100fe200030e0619 */
[----:B------:R-:W-:Y:S01]  /*11d60*/  LOP3.LUT R32, R6, R7, RZ, 0x3c, !PT ;  /* 0x0000000706207212 */ /* 0x000fe200078e3cff */
[--C-:B------:R-:W-:Y:S01]  /*11d70*/  IMAD.X R27, RZ, RZ, R25.reuse, P5 ;  /* 0x000000ffff1b7224 */ /* 0x100fe200028e0619 */
[----:B------:R-:W5:Y:S01]  /*11d80*/  LD.E.128 R8, desc[UR42][R8.64] ;  /* 0x0000002a08087980 */ /* 0x000f62000c101d00 */
[----:B------:R-:W-:-:S02]  /*11d90*/  IMAD.X R29, RZ, RZ, R25, P4 ;  /* 0x000000ffff1d7224 */ /* 0x000fc400020e0619 */
[--C-:B------:R-:W-:Y:S01]  /*11da0*/  IMAD.X R33, RZ, RZ, R25.reuse, P3 ;  /* 0x000000ffff217224 */ /* 0x100fe200018e0619 */
[----:B------:R-:W5:Y:S01]  /*11db0*/  LD.E.128 R12, desc[UR42][R12.64] ;  /* 0x0000002a0c0c7980 */ /* 0x000f62000c101d00 */
[----:B------:R-:W-:Y:S02]  /*11dc0*/  IMAD.MOV.U32 R5, RZ, RZ, R25 ;  /* 0x000000ffff057224 */ /* 0x000fe400078e0019 */
[----:B------:R-:W-:Y:S01]  /*11dd0*/  IMAD.IADD R37, R37, 0x1, R41 ;  /* 0x0000000125257824 */ /* 0x000fe200078e0229 */
[----:B------:R-:W5:Y:S01]  /*11de0*/  LD.E.128 R24, desc[UR42][R26.64] ;  /* 0x0000002a1a187980 */ /* 0x000f62000c101d00 */
[----:B------:R-:W-:Y:S02]  /*11df0*/  IMAD R0, R0, UR4, RZ ;  /* 0x0000000400007c24 */ /* 0x000fe4000f8e02ff */
[----:B------:R-:W-:Y:S01]  /*11e00*/  IMAD R21, R3, R2, R40 ;  /* 0x0000000203157224 */ /* 0x000fe200078e0228 */
[----:B------:R-:W5:Y:S01]  /*11e10*/  LD.E.128 R4, desc[UR42][R4.64] ;  /* 0x0000002a04047980 */ /* 0x000f62000c101d00 */
[----:B------:R-:W-:-:S02]  /*11e20*/  IMAD R41, R39, UR5, R0 ;  /* 0x0000000527297c24 */ /* 0x000fc4000f8e0200 */
[----:B------:R-:W-:Y:S01]  /*11e30*/  IMAD.WIDE.U32 R2, R39, UR4, R36 ;  /* 0x0000000427027c25 */ /* 0x000fe2000f8e0024 */
[----:B------:R-:W5:Y:S01]  /*11e40*/  LD.E.128 R28, desc[UR42][R28.64] ;  /* 0x0000002a1c1c7980 */ /* 0x000f62000c101d00 */
[----:B------:R-:W-:Y:S01]  /*11e50*/  SHF.R.S32.HI R0, RZ, 0x1f, R21 ;  /* 0x0000001fff007819 */ /* 0x000fe20000011415 */
[----:B------:R-:W-:Y:S02]  /*11e60*/  ULDC.64 UR4, c[0x0][0xad8] ;  /* 0x0002b60000047ab9 */ /* 0x000fe40000000a00 */
[----:B------:R-:W5:Y:S01]  /*11e70*/  LD.E.128 R32, desc[UR42][R32.64] ;  /* 0x0000002a20207980 */ /* 0x000f62000c101d00 */
[----:B------:R-:W-:Y:S01]  /*11e80*/  @!PT LDS RZ, [RZ] ;  /* 0x00000000fffff984 */ /* 0x000fe20000000800 */
[----:B------:R-:W-:Y:S01]  /*11e90*/  @!PT LDS RZ, [RZ] ;  /* 0x00000000fffff984 */ /* 0x000fe20000000800 */
[----:B------:R-:W-:Y:S01]  /*11ea0*/  @!PT LDS RZ, [RZ] ;  /* 0x00000000fffff984 */ /* 0x000fe20000000800 */
[----:B------:R-:W-:Y:S01]  /*11eb0*/  @!PT LDS RZ, [RZ] ;  /* 0x00000000fffff984 */ /* 0x000fe20000000800 */
[----:B------:R1:W-:Y:S06]  /*11ec0*/  MEMBAR.ALL.CTA ;  /* 0x0000000000007992 */ /* 0x0003ec0000008000 */
[----:B-1----:R-:W1:Y:S01]  /*11ed0*/  FENCE.VIEW.ASYNC.S ;  /* 0x00000000000073c6 */ /* 0x002e620000000000 */
[----:B------:R-:W-:Y:S01]  /*11ee0*/  IADD3 R3, R3, R41, RZ ;  /* 0x0000002903037210 */ /* 0x000fe20007ffe0ff */
[----:B------:R-:W-:-:S02]  /*11ef0*/  IMAD R0, R0, UR4, RZ ;  /* 0x0000000400007c24 */ /* 0x000fc4000f8e02ff */
[----:B------:R-:W-:Y:S02]  /*11f00*/  IMAD R43, R53, 0xc0, R50 ;  /* 0x000000c0352b7824 */ /* 0x000fe400078e0232 */
[C---:B------:R-:W-:Y:S02]  /*11f10*/  IMAD R37, R21.reuse, UR5, R0 ;  /* 0x0000000515257c24 */ /* 0x040fe4000f8e0200 */
[----:B------:R-:W-:Y:S01]  /*11f20*/  IMAD.WIDE.U32 R2, R21, UR4, R2 ;  /* 0x0000000415027c25 */ /* 0x000fe2000f8e0002 */
[----:B------:R-:W-:Y:S01]  /*11f30*/  ISETP.GE.AND P0, PT, R43, R38, PT ;  /* 0x000000262b00720c */ /* 0x000fe20003f06270 */
[----:B------:R-:W-:Y:S02]  /*11f40*/  ULDC.64 UR4, c[0x0][0xa80] ;  /* 0x0002a00000047ab9 */ /* 0x000fe40000000a00 */
[----:B------:R-:W-:Y:S01]  /*11f50*/  IMAD.IADD R3, R3, 0x1, R37 ;  /* 0x0000000103037824 */ /* 0x000fe200078e0225 */
[----:B------:R-:W-:Y:S01]  /*11f60*/  LEA R39, P1, R2, UR4, 0x1 ;  /* 0x0000000402277c11 */ /* 0x000fe2000f8208ff */
[----:B------:R-:W-:-:S03]  /*11f70*/  VIADD R0, R16, 0x19c20 ;  /* 0x00019c2010007836 */ /* 0x000fc60000000000 */
[----:B------:R-:W-:Y:S02]  /*11f80*/  LEA.HI.X R42, R2, UR5, R3, 0x1, P1 ;  /* 0x00000005022a7c11 */ /* 0x000fe400088f0c03 */
[----:B------:R-:W-:Y:S01]  /*11f90*/  PRMT R0, RZ, 0x654, R0 ;  /* 0x00000654ff007816 */ /* 0x000fe20000000000 */
[----:B-1----:R0:W1:Y:S01]  /*11fa0*/  SHFL.IDX PT, R20, R39, RZ, 0x1c1f ;  /* 0x001c1fff27147589 */ /* 0x00206200000e0000 */
[----:B------:R-:W-:Y:S02]  /*11fb0*/  BSSY B1, `(.L_x_8881) ;  /* 0x0000010000017945 */ /* 0x000fe40003800000 */
[----:B------:R0:W-:Y:S01]  /*11fc0*/  SYNCS.ARRIVE.TRANS64.RED.A1T0 RZ, [R0+URZ], RZ ;  /* 0x000000ff00ff79a7 */ /* 0x0001e2000810043f */
[----:B------:R0:W2:Y:S01]  /*11fd0*/  SHFL.IDX PT, R21, R42, RZ, 0x1c1f ;  /* 0x001c1fff2a157589 */ /* 0x0000a200000e0000 */
[----:B------:R-:W-:Y:S05]  /*11fe0*/  @P0 BRA `(.L_x_8882) ;  /* 0x0000000000300947 */ /* 0x000fea0003800000 */
[----:B------:R-:W-:Y:S02]  /*11ff0*/  ULDC UR4, c[0x0][0xac8] ;  /* 0x0002b20000047ab9 */ /* 0x000fe40000000800 */
[----:B-----5:R-:W-:Y:S02]  /*12000*/  ISETP.GE.AND P1, PT, R47, UR4, PT ;  /* 0x000000042f007c0c */ /* 0x020fe4000bf26270 */
[----:B------:R-:W-:Y:S02]  /*12010*/  ISETP.GE.AND P2, PT, R44, UR4, PT ;  /* 0x000000042c007c0c */ /* 0x000fe4000bf46270 */
[----:B------:R-:W-:-:S09]  /*12020*/  ISETP.GE.AND P0, PT, R49, UR4, PT ;  /* 0x0000000431007c0c */ /* 0x000fd2000bf06270 */
[-C--:B-1----:R-:W-:Y:S02]  /*12030*/  @!P1 LEA R36, P3, R47, R20.reuse, 0x1 ;  /* 0x000000142f249211 */ /* 0x082fe400078608ff */
[C---:B------:R-:W-:Y:S02]  /*12040*/  @!P2 LEA R40, P4, R44.reuse, R20, 0x1 ;  /* 0x000000142c28a211 */ /* 0x040fe400078808ff */
[----:B--2---:R-:W-:Y:S01]  /*12050*/  @!P0 IMAD.WIDE R2, R49, 0x2, R20 ;  /* 0x0000000231028825 */ /* 0x004fe200078e0214 */
[-C--:B------:R-:W-:Y:S02]  /*12060*/  @!P1 LEA.HI.X R37, R47, R21.reuse, R48, 0x1, P3 ;  /* 0x000000152f259211 */ /* 0x080fe400018f0c30 */
[----:B------:R-:W-:Y:S02]  /*12070*/  @!P2 LEA.HI.X R41, R44, R21, R46, 0x1, P4 ;  /* 0x000000152c29a211 */ /* 0x000fe400020f0c2e */
[----:B------:R3:W-:Y:S04]  /*12080*/  @!P0 ST.E.128 desc[UR42][R2.64], R4 ;  /* 0x0000000402008985 */ /* 0x0007e8000c101d2a */
[----:B------:R3:W-:Y:S04]  /*12090*/  @!P1 ST.E.128 desc[UR42][R36.64], R12 ;  /* 0x0000000c24009985 */ /* 0x0007e8000c101d2a */
[----:B------:R3:W-:Y:S02]  /*120a0*/  @!P2 ST.E.128 desc[UR42][R40.64], R28 ;  /* 0x0000001c2800a985 */ /* 0x0007e4000c101d2a */
.L_x_8882:
[----:B------:R-:W-:Y:S05]  /*120b0*/  BSYNC B1 ;  /* 0x0000000000017941 */ /* 0x000fea0003800000 */
.L_x_8881:
[----:B---3--:R-:W-:Y:S01]  /*120c0*/  VIADD R3, R43, 0x60 ;  /* 0x000000602b037836 */ /* 0x008fe20000000000 */
[----:B-----5:R3:W4:Y:S04]  /*120d0*/  SHFL.IDX PT, R5, R42, 0x1, 0x1c1f ;  /* 0x003c1f002a057f89 */ /* 0x02072800000e0000 */
[----:B------:R-:W-:Y:S01]  /*120e0*/  ISETP.GE.AND P0, PT, R3, R38, PT ;  /* 0x000000260300720c */ /* 0x000fe20003f06270 */
[----:B------:R3:W0:-:S12]  /*120f0*/  SHFL.IDX PT, R4, R39, 0x1, 0x1c1f ;  /* 0x003c1f0027047f89 */ /* 0x00061800000e0000 */
[----:B---3--:R-:W-:Y:S05]  /*12100*/  @P0 BRA `(.L_x_8883) ;  /* 0x0000000800cc0947 */ /* 0x008fea0003800000 */
[----:B------:R-:W-:Y:S02]  /*12110*/  ULDC UR4, c[0x0][0xac8] ;  /* 0x0002b20000047ab9 */ /* 0x000fe40000000800 */
[----:B------:R-:W-:Y:S02]  /*12120*/  ISETP.GE.AND P2, PT, R47, UR4, PT ;  /* 0x000000042f007c0c */ /* 0x000fe4000bf46270 */
[----:B------:R-:W-:-:S11]  /*12130*/  ISETP.GE.AND P1, PT, R49, UR4, PT ;  /* 0x0000000431007c0c */ /* 0x000fd6000bf26270 */
[----:B0-----:R-:W-:Y:S02]  /*12140*/  @!P2 LEA R6, P0, R47, R4, 0x1 ;  /* 0x000000042f06a211 */ /* 0x001fe400078008ff */
[----:B----4-:R-:W-:Y:S02]  /*12150*/  @!P1 IMAD.WIDE R2, R49, 0x2, R4 ;  /* 0x0000000231029825 */ /* 0x010fe400078e0204 */
        /* <DEDUP_REMOVED lines=9> */
.L_x_8879:
        /* <DEDUP_REMOVED lines=28> */
.L_x_8884:
[----:B------:R-:W2:Y:S04]  /*123b0*/  LDL.LU R3, [R1+0x20] ;  /* 0x0000200001037983 */ /* 0x000ea80000300800 */
[----:B------:R-:W3:Y:S04]  /*123c0*/  LDL.LU R2, [R1+0x38] ;  /* 0x0000380001027983 */ /* 0x000ee80000300800 */
[----:B------:R-:W4:Y:S04]  /*123d0*/  LDL R29, [R1+0x28] ;  /* 0x00002800011d7983 */ /* 0x000f280000100800 */
[----:B------:R0:W5:Y:S01]  /*123e0*/  LDL R26, [R1+0x3c] ;  /* 0x00003c00011a7983 */ /* 0x0001620000100800 */
[----:B------:R-:W-:Y:S01]  /*123f0*/  BSSY B1, `(.L_x_8885) ;  /* 0x000002d000017945 */ /* 0x000fe20003800000 */
[----:B-----5:R-:W-:-:S02]  /*12400*/  SHF.R.S32.HI R11, RZ, 0x1f, R6 ;  /* 0x0000001fff0b7819 */ /* 0x020fc40000011406 */
[----:B--2---:R-:W-:Y:S02]  /*12410*/  SEL R13, R3, RZ, !P0 ;  /* 0x000000ff030d7207 */ /* 0x004fe40004000000 */
[----:B---3--:R-:W-:Y:S02]  /*12420*/  SEL R12, R2, RZ, !P0 ;  /* 0x000000ff020c7207 */ /* 0x008fe40004000000 */
[----:B----4-:R-:W-:Y:S01]  /*12430*/  SHF.R.S32.HI R10, RZ, 0x1f, R29 ;  /* 0x0000001fff0a7819 */ /* 0x010fe2000001141d */
        /* <DEDUP_REMOVED lines=40> */
.L_x_8886:
[----:B------:R-:W-:Y:S05]  /*126c0*/  BSYNC B1 ;  /* 0x0000000000017941 */ /* 0x000fea0003800000 */
.L_x_8885:
[----:B------:R2:W5:Y:S04]  /*126d0*/  LDL R14, [R1+0x44] ;  /* 0x00004400010e7983 */ /* 0x0005680000100800 */
[----:B------:R2:W5:Y:S04]  /*126e0*/  LDL R15, [R1+0x70] ;  /* 0x00007000010f7983 */ /* 0x0005680000100800 */
[----:B------:R2:W5:Y:S04]  /*126f0*/  LDL R20, [R1+0x40] ;  /* 0x0000400001147983 */ /* 0x0005680000100800 */
[----:B------:R2:W5:Y:S04]  /*12700*/  LDL R21, [R1+0x74] ;  /* 0x0000740001157983 */ /* 0x0005680000100800 */
[----:B------:R2:W5:Y:S01]  /*12710*/  LDL R24, [R1+0x24] ;  /* 0x0000240001187983 */ /* 0x0005620000100800 */
[--C-:B0-----:R-:W-:Y:S01]  /*12720*/  SHF.R.S32.HI R4, RZ, 0x1f, R30.reuse ;  /* 0x0000001fff047819 */ /* 0x101fe2000001141e */
[----:B------:R-:W0:Y:S01]  /*12730*/  @P2 LDC R9, c[0x0][0xbf0] ;  /* 0x0002fc00ff092b82 */ /* 0x000e220000000800 */
[----:B------:R-:W-:Y:S01]  /*12740*/  SHF.R.S32.HI R28, RZ, 0x1f, R30 ;  /* 0x0000001fff1c7819 */ /* 0x000fe2000001141e */
[----:B------:R-:W-:Y:S01]  /*12750*/  ULDC.64 UR4, c[0x0][0xaa0] ;  /* 0x0002a80000047ab9 */ /* 0x000fe20000000a00 */
[-C--:B------:R-:W-:Y:S01]  /*12760*/  LEA.HI R4, R4, R30.reuse, RZ, 0x2 ;  /* 0x0000001e04047211 */ /* 0x080fe200078f10ff */
[----:B------:R-:W-:Y:S01]  /*12770*/  IMAD R3, R11, UR4, RZ ;  /* 0x000000040b037c24 */ /* 0x000fe2000f8e02ff */
[----:B------:R-:W-:Y:S01]  /*12780*/  LEA.HI R28, R28, R30, RZ, 0x2 ;  /* 0x0000001e1c1c7211 */ /* 0x000fe200078f10ff */
[----:B------:R-:W-:Y:S01]  /*12790*/  BSSY B1, `(.L_x_8887) ;  /* 0x0000039000017945 */ /* 0x000fe20003800000 */
[----:B------:R-:W-:Y:S01]  /*127a0*/  LOP3.LUT R4, R4, 0xfffffffc, RZ, 0xc0, !PT ;  /* 0xfffffffc04047812 */ /* 0x000fe200078ec0ff */
[C---:B------:R-:W-:Y:S01]  /*127b0*/  IMAD R5, R6.reuse, UR5, R3 ;  /* 0x0000000506057c24 */ /* 0x040fe2000f8e0203 */
[----:B------:R-:W-:Y:S01]  /*127c0*/  SHF.R.S32.HI R28, RZ, 0x2, R28 ;  /* 0x00000002ff1c7819 */ /* 0x000fe2000001141c */
[----:B------:R-:W-:Y:S01]  /*127d0*/  IMAD.WIDE.U32 R2, R6, UR4, RZ ;  /* 0x0000000406027c25 */ /* 0x000fe2000f8e00ff */
[----:B------:R-:W-:-:S03]  /*127e0*/  ULDC.64 UR4, c[0x0][0xae8] ;  /* 0x0002ba0000047ab9 */ /* 0x000fc60000000a00 */
[----:B------:R-:W-:Y:S02]  /*127f0*/  IMAD.IADD R4, R30, 0x1, -R4 ;  /* 0x000000011e047824 */ /* 0x000fe400078e0a04 */
[----:B------:R-:W-:Y:S02]  /*12800*/  IMAD.IADD R3, R3, 0x1, R5 ;  /* 0x0000000103037824 */ /* 0x000fe400078e0205 */
[----:B------:R-:W-:Y:S02]  /*12810*/  IMAD R6, R4, 0x60, R28 ;  /* 0x0000006004067824 */ /* 0x000fe400078e021c */
[----:B------:R-:W-:Y:S02]  /*12820*/  IMAD R4, R10, UR4, RZ ;  /* 0x000000040a047c24 */ /* 0x000fe4000f8e02ff */
[----:B------:R-:W-:Y:S02]  /*12830*/  IMAD R8, R26, 0xc0, R6 ;  /* 0x000000c01a087824 */ /* 0x000fe400078e0206 */
[----:B------:R-:W-:-:S02]  /*12840*/  IMAD R7, R29, UR5, R4 ;  /* 0x000000051d077c24 */ /* 0x000fc4000f8e0204 */
[----:B-1----:R-:W-:-:S04]  /*12850*/  @P2 IMAD.HI.U32 R4, R8, R27, RZ ;  /* 0x0000001b08042227 */ /* 0x002fc800078e00ff */
[----:B------:R-:W-:Y:S01]  /*12860*/  IMAD.WIDE.U32 R2, R29, UR4, R2 ;  /* 0x000000041d027c25 */ /* 0x000fe2000f8e0002 */
[----:B------:R-:W-:-:S03]  /*12870*/  ULDC.64 UR4, c[0x0][0xaf0] ;  /* 0x0002bc0000047ab9 */ /* 0x000fc60000000a00 */
[----:B------:R-:W-:Y:S01]  /*12880*/  IMAD.MOV.U32 R5, RZ, RZ, R8 ;  /* 0x000000ffff057224 */ /* 0x000fe200078e0008 */
[----:B0-----:R-:W-:Y:S01]  /*12890*/  @P2 SHF.R.U32.HI R5, RZ, R9, R4 ;  /* 0x00000009ff052219 */ /* 0x001fe20000011604 */
[----:B------:R-:W-:Y:S02]  /*128a0*/  IMAD.IADD R3, R3, 0x1, R7 ;  /* 0x0000000103037824 */ /* 0x000fe400078e0207 */
[----:B------:R-:W-:Y:S01]  /*128b0*/  IMAD R6, R12, UR4, RZ ;  /* 0x000000040c067c24 */ /* 0x000fe2000f8e02ff */
        /* <DEDUP_REMOVED lines=14> */
[----:B------:R-:W-:Y:S02]  /*129a0*/  IMAD R25, R0, R25, RZ ;  /* 0x0000001900197224 */ /* 0x000fe400078e02ff */
[----:B------:R-:W-:Y:S02]  /*129b0*/  IMAD R0, R26, 0xc0, R28 ;  /* 0x000000c01a007824 */ /* 0x000fe400078e021c */
[C---:B------:R-:W-:Y:S02]  /*129c0*/  IMAD R5, R7.reuse, UR5, R4 ;  /* 0x0000000507057c24 */ /* 0x040fe4000f8e0204 */
[----:B------:R-:W-:Y:S01]  /*129d0*/  IMAD.WIDE.U32 R2, R7, UR4, R2 ;  /* 0x0000000407027c25 */ /* 0x000fe2000f8e0002 */
[----:B------:R-:W-:Y:S01]  /*129e0*/  ISETP.GE.AND P0, PT, R0, R25, PT ;  /* 0x000000190000720c */ /* 0x000fe20003f06270 */
[----:B------:R-:W-:-:S02]  /*129f0*/  ULDC.64 UR4, c[0x0][0xa80] ;  /* 0x0002a00000047ab9 */ /* 0x000fc40000000a00 */
[----:B------:R-:W-:Y:S01]  /*12a00*/  IMAD.IADD R3, R3, 0x1, R5 ;  /* 0x0000000103037824 */ /* 0x000fe200078e0205 */
[----:B------:R-:W-:-:S04]  /*12a10*/  LEA R4, P1, R2, UR4, 0x1 ;  /* 0x0000000402047c11 */ /* 0x000fc8000f8208ff */
[----:B------:R-:W-:Y:S02]  /*12a20*/  LEA.HI.X R5, R2, UR5, R3, 0x1, P1 ;  /* 0x0000000502057c11 */ /* 0x000fe400088f0c03 */
[----:B------:R2:W0:Y:S04]  /*12a30*/  SHFL.IDX PT, R2, R4, RZ, 0x1c1f ;  /* 0x001c1fff04027589 */ /* 0x00042800000e0000 */
[----:B------:R2:W1:Y:S01]  /*12a40*/  SHFL.IDX PT, R3, R5, RZ, 0x1c1f ;  /* 0x001c1fff05037589 */ /* 0x00046200000e0000 */
[----:B------:R-:W-:Y:S05]  /*12a50*/  @P0 BRA `(.L_x_8888) ;  /* 0x0000000000300947 */ /* 0x000fea0003800000 */
[----:B------:R-:W-:Y:S02]  /*12a60*/  ULDC UR4, c[0x0][0xac8] ;  /* 0x0002b20000047ab9 */ /* 0x000fe40000000800 */
[----:B-----5:R-:W-:Y:S02]  /*12a70*/  ISETP.GE.AND P3, PT, R20, UR4, PT ;  /* 0x0000000414007c0c */ /* 0x020fe4000bf66270 */
[----:B------:R-:W-:Y:S02]  /*12a80*/  ISETP.GE.AND P4, PT, R14, UR4, PT ;  /* 0x000000040e007c0c */ /* 0x000fe4000bf86270 */
[----:B------:R-:W-:-:S09]  /*12a90*/  ISETP.GE.AND P2, PT, R24, UR4, PT ;  /* 0x0000000418007c0c */ /* 0x000fd2000bf46270 */
[-C--:B0-----:R-:W-:Y:S02]  /*12aa0*/  @!P3 LEA R8, P0, R20, R2.reuse, 0x1 ;  /* 0x000000021408b211 */ /* 0x081fe400078008ff */
[----:B------:R-:W-:Y:S02]  /*12ab0*/  @!P4 LEA R10, P1, R14, R2, 0x1 ;  /* 0x000000020e0ac211 */ /* 0x000fe400078208ff */
[----:B-1----:R-:W-:Y:S01]  /*12ac0*/  @!P2 IMAD.WIDE R6, R24, 0x2, R2 ;  /* 0x000000021806a825 */ /* 0x002fe200078e0202 */
[-C--:B------:R-:W-:Y:S02]  /*12ad0*/  @!P3 LEA.HI.X R9, R20, R3.reuse, R21, 0x1, P0 ;  /* 0x000000031409b211 */ /* 0x080fe400000f0c15 */
[----:B------:R-:W-:Y:S02]  /*12ae0*/  @!P4 LEA.HI.X R11, R14, R3, R15, 0x1, P1 ;  /* 0x000000030e0bc211 */ /* 0x000fe400008f0c0f */
[----:B------:R3:W-:Y:S04]  /*12af0*/  @!P2 ST.E.128 desc[UR42][R6.64], RZ ;  /* 0x000000ff0600a985 */ /* 0x0007e8000c101d2a */
[----:B------:R3:W-:Y:S04]  /*12b00*/  @!P3 ST.E.128 desc[UR42][R8.64], RZ ;  /* 0x000000ff0800b985 */ /* 0x0007e8000c101d2a */
[----:B------:R3:W-:Y:S02]  /*12b10*/  @!P4 ST.E.128 desc[UR42][R10.64], RZ ;  /* 0x000000ff0a00c985 */ /* 0x0007e4000c101d2a */
.L_x_8888:
[----:B------:R-:W-:Y:S05]  /*12b20*/  BSYNC B1 ;  /* 0x0000000000017941 */ /* 0x000fea0003800000 */
.L_x_8887:
[----:B------:R-:W-:Y:S01]  /*12b30*/  IADD3 R0, R0, 0x60, RZ ;  /* 0x0000006000007810 */ /* 0x000fe20007ffe0ff */
[----:B-1----:R1:W4:Y:S03]  /*12b40*/  SHFL.IDX PT, R3, R5, 0x1, 0x1c1f ;  /* 0x003c1f0005037f89 */ /* 0x00232600000e0000 */
[----:B------:R-:W-:Y:S01]  /*12b50*/  ISETP.GE.AND P0, PT, R0, R25, PT ;  /* 0x000000190000720c */ /* 0x000fe20003f06270 */
[----:B0-----:R1:W0:-:S12]  /*12b60*/  SHFL.IDX PT, R2, R4, 0x1, 0x1c1f ;  /* 0x003c1f0004027f89 */ /* 0x00121800000e0000 */
[----:B-1----:R-:W-:Y:S05]  /*12b70*/  @P0 BRA `(.L_x_8883) ;  /* 0x0000000000300947 */ /* 0x002fea0003800000 */
[----:B------:R-:W-:Y:S02]  /*12b80*/  ULDC UR4, c[0x0][0xac8] ;  /* 0x0002b20000047ab9 */ /* 0x000fe40000000800 */
[----:B-----5:R-:W-:Y:S02]  /*12b90*/  ISETP.GE.AND P3, PT, R20, UR4, PT ;  /* 0x0000000414007c0c */ /* 0x020fe4000bf66270 */
[----:B------:R-:W-:Y:S02]  /*12ba0*/  ISETP.GE.AND P4, PT, R14, UR4, PT ;  /* 0x000000040e007c0c */ /* 0x000fe4000bf86270 */
[----:B------:R-:W-:-:S09]  /*12bb0*/  ISETP.GE.AND P2, PT, R24, UR4, PT ;  /* 0x0000000418007c0c */ /* 0x000fd2000bf46270 */
[-C--:B0--3--:R-:W-:Y:S02]  /*12bc0*/  @!P3 LEA R6, P0, R20, R2.reuse, 0x1 ;  /* 0x000000021406b211 */ /* 0x089fe400078008ff */
[----:B------:R-:W-:Y:S02]  /*12bd0*/  @!P4 LEA R8, P1, R14, R2, 0x1 ;  /* 0x000000020e08c211 */ /* 0x000fe400078208ff */
[----:B--2-4-:R-:W-:Y:S01]  /*12be0*/  @!P2 IMAD.WIDE R4, R24, 0x2, R2 ;  /* 0x000000021804a825 */ /* 0x014fe200078e0202 */
[-C--:B------:R-:W-:Y:S02]  /*12bf0*/  @!P3 LEA.HI.X R7, R20, R3.reuse, R21, 0x1, P0 ;  /* 0x000000031407b211 */ /* 0x080fe400000f0c15 */
[----:B------:R-:W-:Y:S02]  /*12c00*/  @!P4 LEA.HI.X R9, R14, R3, R15, 0x1, P1 ;  /* 0x000000030e09c211 */ /* 0x000fe400008f0c0f */
[----:B------:R1:W-:Y:S04]  /*12c10*/  @!P2 ST.E.128 desc[UR42][R4.64], RZ ;  /* 0x000000ff0400a985 */ /* 0x0003e8000c101d2a */
[----:B------:R1:W-:Y:S04]  /*12c20*/  @!P3 ST.E.128 desc[UR42][R6.64], RZ ;  /* 0x000000ff0600b985 */ /* 0x0003e8000c101d2a */
[----:B------:R1:W-:Y:S02]  /*12c30*/  @!P4 ST.E.128 desc[UR42][R8.64], RZ ;  /* 0x000000ff0800c985 */ /* 0x0003e4000c101d2a */
.L_x_8883:
[----:B------:R-:W-:Y:S05]  /*12c40*/  BSYNC B0 ;  /* 0x0000000000007941 */ /* 0x000fea0003800000 */
.L_x_8878:
[----:B0-----:R-:W2:Y:S01]  /*12c50*/  LDL R0, [R1+0xc] ;  /* 0x00000c0001007983 */ /* 0x001ea20000100800 */
[----:B------:R-:W-:Y:S02]  /*12c60*/  ULDC UR4, c[0x0][0xc3c] ;  /* 0x00030f0000047ab9 */ /* 0x000fe40000000800 */
[----:B--2---:R-:W-:-:S13]  /*12c70*/  ISETP.GE.AND P0, PT, R0, UR4, PT ;  /* 0x0000000400007c0c */ /* 0x004fda000bf06270 */
[----:B------:R-:W-:Y:S05]  /*12c80*/  @!P0 BRA `(.L_x_8889) ;  /* 0xfffffee400488947 */ /* 0x000fea000383ffff */
[----:B------:R-:W-:Y:S05]  /*12c90*/  BRA `(.L_x_8774) ;  /* 0x0000006800447947 */ /* 0x000fea0003800000 */
.L_x_8772:
        /* <DEDUP_REMOVED lines=18> */
.L_x_8890:
        /* <DEDUP_REMOVED lines=42> */
.L_x_8896:
[----:B------:R-:W-:Y:S01]  /*13060*/  UIADD3 UR4, UR4, 0x1f, URZ ;  /* 0x0000001f04047890 */ /* 0x000fe2000fffe03f */
[----:B------:R-:W-:-:S05]  /*13070*/  IMAD.U32 R19, RZ, RZ, UR7 ;  /* 0x00000007ff137e24 */ /* 0x000fca000f8e00ff */
[----:B0-----:R-:W-:-:S13]  /*13080*/  ISETP.LE.AND P6, PT, R7, UR4, PT ;  /* 0x0000000407007c0c */ /* 0x001fda000bfc3270 */
[----:B------:R-:W-:Y:S05]  /*13090*/  @P6 BRA `(.L_x_8893) ;  /* 0x0000000400246947 */ /* 0x000fea0003800000 */
[----:B------:R-:W-:Y:S01]  /*130a0*/  VIADD R8, R5, UR4 ;  /* 0x0000000405087c36 */ /* 0x000fe20008000000 */
[----:B------:R-:W-:Y:S01]  /*130b0*/  BSSY B0, `(.L_x_8894) ;  /* 0x0000007000007945 */ /* 0x000fe20003800000 */
[----:B------:R-:W-:-:S03]  /*130c0*/  MOV R4, RZ ;  /* 0x000000ff00047202 */ /* 0x000fc60000000f00 */
[----:B------:R-:W-:-:S13]  /*130d0*/  ISETP.GE.OR P6, PT, R8, R7, !P0 ;  /* 0x000000070800720c */ /* 0x000fda00047c6670 */
[----:B------:R-:W-:Y:S05]  /*130e0*/  @P6 BRA `(.L_x_8895) ;  /* 0x00000000000c6947 */ /* 0x000fea0003800000 */
[----:B------:R-:W0:Y:S02]  /*130f0*/  LDC.64 R2, c[0x0][0xc80] ;  /* 0x00032000ff027b82 */ /* 0x000e240000000a00 */
[----:B0-----:R-:W-:-:S05]  /*13100*/  IMAD.WIDE R2, R8, 0x4, R2 ;  /* 0x0000000408027825 */ /* 0x001fca00078e0202 */
[----:B------:R0:W5:Y:S02]  /*13110*/  LDG.E R4, desc[UR42][R2.64] ;  /* 0x0000002a02047981 */ /* 0x000164000c1e1900 */
.L_x_8895:
[----:B------:R-:W-:Y:S05]  /*13120*/  BSYNC B0 ;  /* 0x0000000000007941 */ /* 0x000fea0003800000 */
.L_x_8894:
        /* <DEDUP_REMOVED lines=21> */
.L_x_8892:
        /* <DEDUP_REMOVED lines=11> */
[----:B------:R0:W1:Y:S01]  /*13330*/  F2I.FTZ.U32.TRUNC.NTZ R3, R2 ;  /* 0x0000000200037305 */ /* 0x000062000021f000 */
[----:B------:R-:W-:Y:S05]  /*13340*/  @!P0 BRA `(.L_x_8897) ;  /* 0x0000000000088947 */ /* 0x000fea0003800000 */
[----:B------:R-:W-:-:S06]  /*13350*/  VIADD R16, R19, 0xffffffff ;  /* 0xffffffff13107836 */ /* 0x000fcc0000000000 */
[----:B------:R2:W3:Y:S02]  /*13360*/  SHFL.IDX PT, R16, R7, R16, 0x1f ;  /* 0x00001f1007107589 */ /* 0x0004e400000e0000 */
.L_x_8897:
[----:B---3--:R-:W-:Y:S01]  /*13370*/  IMAD R16, R16, UR5, R10 ;  /* 0x0000000510107c24 */ /* 0x008fe2000f8e020a */
[----:B0-----:R-:W-:Y:S01]  /*13380*/  IABS R2, R4 ;  /* 0x0000000400027213 */ /* 0x001fe20000000000 */
[----:B-12---:R-:W-:Y:S02]  /*13390*/  IMAD.MOV R7, RZ, RZ, -R3 ;  /* 0x000000ffff077224 */ /* 0x006fe400078e0a03 */
[----:B------:R-:W-:Y:S01]  /*133a0*/  VIADD R19, R19, UR4 ;  /* 0x0000000413137c36 */ /* 0x000fe20008000000 */
[----:B------:R-:W-:Y:S01]  /*133b0*/  IADD3 R9, -R16, UR6, RZ ;  /* 0x0000000610097c10 */ /* 0x000fe2000fffe1ff */
[----:B------:R-:W-:Y:S01]  /*133c0*/  IMAD R7, R7, R6, RZ ;  /* 0x0000000607077224 */ /* 0x000fe200078e02ff */
[----:B------:R-:W-:Y:S01]  /*133d0*/  IADD3 R10, RZ, -R2, RZ ;  /* 0x80000002ff0a7210 */ /* 0x000fe20007ffe0ff */
[----:B------:R-:W-:Y:S01]  /*133e0*/  IMAD.MOV.U32 R2, RZ, RZ, RZ ;  /* 0x000000ffff027224 */ /* 0x000fe200078e00ff */
[----:B------:R-:W-:-:S03]  /*133f0*/  IABS R8, R9 ;  /* 0x0000000900087213 */ /* 0x000fc60000000000 */
        /* <DEDUP_REMOVED lines=15> */
[--C-:B------:R-:W-:Y:S02]  /*134f0*/  IMAD.MOV R17, RZ, RZ, -R2.reuse ;  /* 0x000000ffff117224 */ /* 0x100fe400078e0a02 */
[----:B------:R-:W-:Y:S02]  /*13500*/  IMAD.MOV.U32 R18, RZ, RZ, R2 ;  /* 0x000000ffff127224 */ /* 0x000fe400078e0002 */
[----:B------:R-:W-:Y:S01]  /*13510*/  IMAD R17, R4, R17, R9 ;  /* 0x0000001104117224 */ /* 0x000fe200078e0209 */
[----:B------:R-:W-:Y:S06]  /*13520*/  BRA `(.L_x_8898) ;  /* 0x00000000000c7947 */ /* 0x000fec0003800000 */
.L_x_8893:
[----:B------:R-:W-:Y:S01]  /*13530*/  IMAD.MOV.U32 R17, RZ, RZ, RZ ;  /* 0x000000ffff117224 */ /* 0x000fe200078e00ff */
[----:B------:R-:W-:Y:S01]  /*13540*/  MOV R16, UR6 ;  /* 0x0000000600107c02 */ /* 0x000fe20008000f00 */
[----:B------:R-:W-:-:S07]  /*13550*/  IMAD.MOV.U32 R18, RZ, RZ, RZ ;  /* 0x000000ffff127224 */ /* 0x000fce00078e00ff */
.L_x_8898:
[----:B------:R-:W-:-:S13]  /*13560*/  ISETP.NE.AND P0, PT, R5, RZ, PT ;  /* 0x000000ff0500720c */ /* 0x000fda0003f05270 */
[----:B------:R-:W0:Y:S01]  /*13570*/  @!P0 S2R R3, SR_CgaCtaId ;  /* 0x0000000000038919 */ /* 0x000e220000008800 */
[----:B------:R-:W-:-:S04]  /*13580*/  @!P0 MOV R2, 0x400 ;  /* 0x0000040000028802 */ /* 0x000fc80000000f00 */
[----:B0-----:R-:W-:-:S05]  /*13590*/  @!P0 LEA R2, R3, R2, 0x18 ;  /* 0x0000000203028211 */ /* 0x001fca00078ec0ff */
[----:B------:R2:W-:Y:S01]  /*135a0*/  @!P0 STS.128 [R2+0x19cd0], R16 ;  /* 0x019cd01002008388 */ /* 0x0005e20000000c00 */
[----:B------:R-:W-:Y:S06]  /*135b0*/  BAR.ARV 0x5, 0x200 ;  /* 0x0148000000007b1d */ /* 0x000fec0000002000 */
.L_x_8891:
[----:B------:R3:W-:Y:S01]  /*135c0*/  STL [R1+0x48], RZ ;  /* 0x000048ff01007387 */ /* 0x0007e20000100800 */
[----:B------:R-:W-:Y:S01]  /*135d0*/  ULDC UR4, c[0x0][0xc3c] ;  /* 0x00030f0000047ab9 */ /* 0x000fe20000000800 */
[----:B------:R-:W-:Y:S01]  /*135e0*/  IMAD.MOV.U32 R28, RZ, RZ, 0x1 ;  /* 0x00000001ff1c7424 */ /* 0x000fe200078e00ff */
[----:B-1----:R-:W-:Y:S01]  /*135f0*/  ISETP.GE.AND P0, PT, R19, UR4, PT ;  /* 0x0000000413007c0c */ /* 0x002fe2000bf06270 */
[----:B------:R-:W-:-:S12]  /*13600*/  IMAD.MOV.U32 R24, RZ, RZ, RZ ;  /* 0x000000ffff187224 */ /* 0x000fd800078e00ff */
[----:B---3--:R-:W-:Y:S05]  /*13610*/  @P0 BRA `(.L_x_8899) ;  /* 0x0000005800ec0947 */ /* 0x008fea0003800000 */
[----:B------:R-:W1:Y:S01]  /*13620*/  S2R R11, SR_TID.X ;  /* 0x00000000000b7919 */ /* 0x000e620000002100 */
[----:B------:R-:W3:Y:S01]  /*13630*/  S2UR UR5, SR_CgaCtaId ;  /* 0x00000000000579c3 */ /* 0x000ee20000008800 */
[----:B------:R-:W-:Y:S01]  /*13640*/  UMOV UR4, 0x400 ;  /* 0x0000040000047882 */ /* 0x000fe20000000000 */
[----:B------:R-:W-:Y:S01]  /*13650*/  BSSY B7, `(.L_x_8899) ;  /* 0x00005b7000077945 */ /* 0x000fe20003800000 */
[----:B------:R-:W-:Y:S01]  /*13660*/  IMAD.MOV.U32 R27, RZ, RZ, RZ ;  /* 0x000000ffff1b7224 */ /* 0x000fe200078e00ff */
[----:B------:R-:W-:Y:S01]  /*13670*/  ULDC.64 UR40, c[0x0][0x198] ;  /* 0x0000660000287ab9 */ /* 0x000fe20000000a00 */
[----:B------:R-:W-:Y:S01]  /*13680*/  IMAD.MOV.U32 R24, RZ, RZ, RZ ;  /* 0x000000ffff187224 */ /* 0x000fe200078e00ff */
[----:B------:R-:W-:Y:S01]  /*13690*/  ULOP3.LUT UR36, UR37, 0x1, URZ, 0xfc, !UPT ;  /* 0x0000000125247892 */ /* 0x000fe2000f8efc3f */
[----:B------:R-:W-:Y:S01]  /*136a0*/  IMAD.MOV.U32 R28, RZ, RZ, 0x1 ;  /* 0x00000001ff1c7424 */ /* 0x000fe200078e00ff */
[----:B------:R-:W-:Y:S01]  /*136b0*/  ULOP3.LUT UR39, UR37, 0x2, URZ, 0xfc, !UPT ;  /* 0x0000000225277892 */ /* 0x000fe2000f8efc3f */
[----:B------:R-:W-:Y:S01]  /*136c0*/  ULDC UR38, c[0x0][0xc] ;  /* 0x0000030000267ab9 */ /* 0x000fe20000000800 */
[----:B---3--:R-:W-:-:S06]  /*136d0*/  ULEA UR4, UR5, UR4, 0x18 ;  /* 0x0000000405047291 */ /* 0x008fcc000f8ec03f */
[----:B------:R-:W-:Y:S01]  /*136e0*/  IMAD.U32 R22, RZ, RZ, UR4 ;  /* 0x00000004ff167e24 */ /* 0x000fe2000f8e00ff */
[C---:B-1----:R-:W-:Y:S01]  /*136f0*/  LOP3.LUT R10, R11.reuse, 0x7f, RZ, 0xc0, !PT ;  /* 0x0000007f0b0a7812 */ /* 0x042fe200078ec0ff */
[C---:B0-----:R-:W-:Y:S01]  /*13700*/  IMAD.SHL.U32 R3, R11.reuse, 0x20, RZ ;  /* 0x000000200b037824 */ /* 0x041fe200078e00ff */
[----:B------:R-:W-:Y:S01]  /*13710*/  SHF.R.U32.HI R4, RZ, 0x1, R11 ;  /* 0x00000001ff047819 */ /* 0x000fe2000001160b */
[C---:B--2---:R-:W-:Y:S01]  /*13720*/  IMAD.SHL.U32 R2, R11.reuse, 0x10, RZ ;  /* 0x000000100b027824 */ /* 0x044fe200078e00ff */
[----:B------:R-:W-:Y:S01]  /*13730*/  LOP3.LUT P0, RZ, R11, 0x4, RZ, 0xc0, !PT ;  /* 0x000000040bff7812 */ /* 0x000fe2000780c0ff */
[----:B------:R-:W-:Y:S01]  /*13740*/  IMAD.SHL.U32 R5, R10, 0x10, RZ ;  /* 0x000000100a057824 */ /* 0x000fe200078e00ff */
[----:B------:R-:W-:Y:S01]  /*13750*/  LOP3.LUT R26, R3, 0x360, RZ, 0xc0, !PT ;  /* 0x00000360031a7812 */ /* 0x000fe200078ec0ff */
[----:B------:R-:W-:Y:S01]  /*13760*/  IMAD.SHL.U32 R7, R11, 0x2, RZ ;  /* 0x000000020b077824 */ /* 0x000fe200078e00ff */
[----:B------:R-:W-:Y:S02]  /*13770*/  LOP3.LUT R3, R3, 0x80, RZ, 0xc0, !PT ;  /* 0x0000008003037812 */ /* 0x000fe400078ec0ff */
[----:B------:R-:W-:-:S02]  /*13780*/  LOP3.LUT R8, R2, 0x60, RZ, 0xc0, !PT ;  /* 0x0000006002087812 */ /* 0x000fc400078ec0ff */
[----:B------:R-:W-:Y:S02]  /*13790*/  LOP3.LUT R3, R3, 0x10, R4, 0xf8, !PT ;  /* 0x0000001003037812 */ /* 0x000fe400078ef804 */
[----:B------:R-:W-:Y:S02]  /*137a0*/  LOP3.LUT R4, R4, 0x20, RZ, 0xc0, !PT ;  /* 0x0000002004047812 */ /* 0x000fe400078ec0ff */
[----:B------:R-:W-:Y:S02]  /*137b0*/  LOP3.LUT R6, R2, 0x90, RZ, 0xc0, !PT ;  /* 0x0000009002067812 */ /* 0x000fe400078ec0ff */
[--C-:B------:R-:W-:Y:S02]  /*137c0*/  LOP3.LUT R26, R26, 0x400, R5.reuse, 0xf8, !PT ;  /* 0x000004001a1a7812 */ /* 0x100fe400078ef805 */
[----:B------:R-:W-:Y:S01]  /*137d0*/  LOP3.LUT R9, R8, 0x700, R5, 0xf8, !PT ;  /* 0x0000070008097812 */ /* 0x000fe200078ef805 */
[C---:B------:R-:W-:Y:S01]  /*137e0*/  IMAD.SHL.U32 R5, R11.reuse, 0x80, RZ ;  /* 0x000000800b057824 */ /* 0x040fe200078e00ff */
[----:B------:R-:W-:Y:S01]  /*137f0*/  LOP3.LUT R4, R4, 0x10, R11, 0xf8, !PT ;  /* 0x0000001004047812 */ /* 0x000fe200078ef80b */
[----:B------:R-:W-:Y:S01]  /*13800*/  IMAD.SHL.U32 R8, R11, 0x4, RZ ;  /* 0x000000040b087824 */ /* 0x000fe200078e00ff */
[----:B------:R-:W-:Y:S01]  /*13810*/  LOP3.LUT R6, R6, 0x10, R7, 0x78, !PT ;  /* 0x0000001006067812 */ /* 0x000fe200078e7807 */
[----:B------:R-:W-:Y:S01]  /*13820*/  IMAD.SHL.U32 R7, R0, 0x800, RZ ;  /* 0x0000080000077824 */ /* 0x000fe200078e00ff */
[----:B------:R-:W-:-:S02]  /*13830*/  LOP3.LUT R0, R5, 0x400, RZ, 0xc0, !PT ;  /* 0x0000040005007812 */ /* 0x000fc400078ec0ff */
[----:B------:R-:W-:Y:S02]  /*13840*/  LOP3.LUT R5, R4, 0x380, R5, 0xf8, !PT ;  /* 0x0000038004057812 */ /* 0x000fe400078ef805 */
[----:B------:R-:W-:Y:S02]  /*13850*/  LOP3.LUT R0, R0, 0x800, R7, 0xf8, !PT ;  /* 0x0000080000007812 */ /* 0x000fe400078ef807 */
[----:B------:R-:W-:Y:S02]  /*13860*/  LOP3.LUT R5, R5, 0x70, R2, 0x78, !PT ;  /* 0x0000007005057812 */ /* 0x000fe400078e7802 */
[----:B------:R-:W-:Y:S02]  /*13870*/  LOP3.LUT R9, R9, R6, RZ, 0xfc, !PT ;  /* 0x0000000609097212 */ /* 0x000fe400078efcff */
[----:B------:R-:W-:Y:S01]  /*13880*/  LOP3.LUT R29, R0, R5, RZ, 0xfc, !PT ;  /* 0x00000005001d7212 */ /* 0x000fe200078efcff */
[----:B------:R-:W-:Y:S01]  /*13890*/  IMAD.SHL.U32 R0, R11, 0x40, RZ ;  /* 0x000000400b007824 */ /* 0x000fe200078e00ff */
[----:B------:R-:W-:-:S02]  /*138a0*/  SHF.R.U32.HI R4, RZ, 0x1, R10 ;  /* 0x00000001ff047819 */ /* 0x000fc4000001160a */
[----:B------:R-:W-:Y:S02]  /*138b0*/  LOP3.LUT R3, R3, 0x10, R8, 0x78, !PT ;  /* 0x0000001003037812 */ /* 0x000fe400078e7808 */
[----:B------:R-:W-:Y:S02]  /*138c0*/  MOV R5, 0x1 ;  /* 0x0000000100057802 */ /* 0x000fe40000000f00 */
[----:B------:R-:W-:Y:S01]  /*138d0*/  LOP3.LUT R4, R4, 0x40, R0, 0xf8, !PT ;  /* 0x0000004004047812 */ /* 0x000fe200078ef800 */
[----:B------:R-:W-:Y:S01]  /*138e0*/  IMAD.IADD R0, R22, 0x1, R9 ;  /* 0x0000000116007824 */ /* 0x000fe200078e0209 */
[----:B------:R-:W-:Y:S01]  /*138f0*/  LOP3.LUT R26, R26, R3, RZ, 0xfc, !PT ;  /* 0x000000031a1a7212 */ /* 0x000fe200078efcff */
[C---:B------:R-:W-:Y:S01]  /*13900*/  VIADD R3, R29.reuse, 0x40 ;  /* 0x000000401d037836 */ /* 0x040fe20000000000 */
[----:B------:R-:W-:Y:S01]  /*13910*/  STL [R1], R5 ;  /* 0x0000000501007387 */ /* 0x000fe20000100800 */
[----:B------:R-:W-:Y:S01]  /*13920*/  @P0 VIADD R3, R29, 0xffffffc0 ;  /* 0xffffffc01d030836 */ /* 0x000fe20000000000 */
[----:B------:R-:W-:-:S02]  /*13930*/  LOP3.LUT R2, R2, 0x10, RZ, 0xc0, !PT ;  /* 0x0000001002027812 */ /* 0x000fc400078ec0ff */
[----:B------:R0:W-:Y:S04]  /*13940*/  STL [R1+0x24], R0 ;  /* 0x0000240001007387 */ /* 0x0001e80000100800 */
[----:B------:R-:W-:Y:S04]  /*13950*/  STL [R1+0x48], RZ ;  /* 0x000048ff01007387 */ /* 0x000fe80000100800 */
[----:B------:R1:W-:Y:S01]  /*13960*/  STL [R1+0x14], R3 ;  /* 0x0000140301007387 */ /* 0x0003e20000100800 */
[----:B0-----:R-:W-:Y:S02]  /*13970*/  LOP3.LUT R0, R2, 0x20, RZ, 0xfc, !PT ;  /* 0x0000002002007812 */ /* 0x001fe400078efcff */
[----:B------:R-:W-:-:S02]  /*13980*/  LOP3.LUT R0, R26, 0x2800, RZ, 0xfc, !PT ;  /* 0x000028001a007812 */ /* 0x000fc400078efcff */
[----:B-1----:R-:W-:Y:S02]  /*13990*/  LOP3.LUT R3, R2, 0x40, RZ, 0xfc, !PT ;  /* 0x0000004002037812 */ /* 0x002fe400078efcff */
[----:B------:R-:W-:-:S07]  /*139a0*/  LOP3.LUT R2, R26, 0x1800, RZ, 0xfc, !PT ;  /* 0x000018001a027812 */ /* 0x000fce00078efcff */
.L_x_9015:
[----:B0-----:R-:W0:Y:S02]  /*139b0*/  LDC.64 R2, c[0x0][0xc88] ;  /* 0x00032200ff027b82 */ /* 0x001e240000000a00 */
[----:B0-----:R-:W-:-:S05]  /*139c0*/  IMAD.WIDE R2, R19, 0x4, R2 ;  /* 0x0000000413027825 */ /* 0x001fca00078e0202 */
[----:B--2---:R-:W2:Y:S01]  /*139d0*/  LDG.E R14, desc[UR42][R2.64] ;  /* 0x0000002a020e7981 */ /* 0x004ea2000c1e1900 */
[----:B------:R-:W-:Y:S05]  /*139e0*/  YIELD ;  /* 0x0000000000007946 */ /* 0x000fea0003800000 */
[----:B------:R-:W-:Y:S01]  /*139f0*/  ULDC.64 UR4, c[0x0][0xa28] ;  /* 0x00028a0000047ab9 */ /* 0x000fe20000000a00 */
[----:B------:R-:W-:Y:S01]  /*13a00*/  ULDC.64 UR6, c[0x0][0xa00] ;  /* 0x0002800000067ab9 */ /* 0x000fe20000000a00 */
[----:B------:R-:W-:Y:S01]  /*13a10*/  ISETP.NE.U32.AND P0, PT, RZ, UR4, PT ;  /* 0x00000004ff007c0c */ /* 0x000fe2000bf05070 */
[----:B------:R-:W-:Y:S01]  /*13a20*/  IMAD.MOV.U32 R10, RZ, RZ, RZ ;  /* 0x000000ffff0a7224 */ /* 0x000fe200078e00ff */
[----:B------:R-:W-:-:S02]  /*13a30*/  ULDC.64 UR8, c[0x0][0xa18] ;  /* 0x0002860000087ab9 */ /* 0x000fc40000000a00 */
[----:B------:R-:W-:Y:S02]  /*13a40*/  ISETP.NE.AND.EX P1, PT, RZ, UR5, PT, P0 ;  /* 0x00000005ff007c0c */ /* 0x000fe4000bf25300 */
[----:B------:R-:W-:-:S04]  /*13a50*/  ISETP.NE.U32.AND P0, PT, RZ, UR6, PT ;  /* 0x00000006ff007c0c */ /* 0x000fc8000bf05070 */
[----:B------:R-:W-:Y:S02]  /*13a60*/  ISETP.NE.AND.EX P0, PT, RZ, UR7, PT, P0 ;  /* 0x00000007ff007c0c */ /* 0x000fe4000bf05300 */
[----:B--2---:R-:W-:Y:S01]  /*13a70*/  SHF.R.S32.HI R0, RZ, 0x1f, R14 ;  /* 0x0000001fff007819 */ /* 0x004fe2000001140e */
[----:B------:R-:W-:-:S04]  /*13a80*/  IMAD.SHL.U32 R23, R14, 0x4, RZ ;  /* 0x000000040e177824 */ /* 0x000fc800078e00ff */
[C---:B------:R-:W-:Y:S01]  /*13a90*/  @P1 LEA R2, P2, R14.reuse, UR4, 0x2 ;  /* 0x000000040e021c11 */ /* 0x040fe2000f8410ff */
[----:B------:R-:W-:Y:S01]  /*13aa0*/  STL [R1+0x20], R14 ;  /* 0x0000200e01007387 */ /* 0x000fe20000100800 */
[C-C-:B------:R-:W-:Y:S02]  /*13ab0*/  SHF.L.U64.HI R13, R14.reuse, 0x2, R0.reuse ;  /* 0x000000020e0d7819 */ /* 0x140fe40000010200 */
[----:B------:R-:W-:Y:S01]  /*13ac0*/  @P1 LEA.HI.X R3, R14, UR5, R0, 0x2, P2 ;  /* 0x000000050e031c11 */ /* 0x000fe200090f1400 */
[----:B------:R-:W-:Y:S01]  /*13ad0*/  ULDC.64 UR4, c[0x0][0xa08] ;  /* 0x0002820000047ab9 */ /* 0x000fe20000000a00 */
[----:B------:R-:W-:Y:S01]  /*13ae0*/  IADD3 R4, P2, R23, UR6, RZ ;  /* 0x0000000617047c10 */ /* 0x000fe2000ff5e0ff */
[----:B------:R0:W-:Y:S03]  /*13af0*/  STL [R1+0x30], R0 ;  /* 0x0000300001007387 */ /* 0x0001e60000100800 */
[----:B-1----:R-:W-:Y:S01]  /*13b00*/  IADD3.X R5, R13, UR7, RZ, P2, !PT ;  /* 0x000000070d057c10 */ /* 0x002fe200097fe4ff */
[----:B------:R-:W-:Y:S01]  /*13b10*/  ULDC.64 UR6, c[0x0][0xa10] ;  /* 0x0002840000067ab9 */ /* 0x000fe20000000a00 */
[----:B------:R-:W-:Y:S01]  /*13b20*/  ISETP.NE.U32.AND P3, PT, RZ, UR8, PT ;  /* 0x00000008ff007c0c */ /* 0x000fe2000bf65070 */
[----:B------:R-:W-:Y:S04]  /*13b30*/  STL [R1+0xc], R13 ;  /* 0x00000c0d01007387 */ /* 0x000fe80000100800 */
[----:B------:R-:W2:Y:S01]  /*13b40*/  @P0 LDG.E R10, desc[UR42][R4.64] ;  /* 0x0000002a040a0981 */ /* 0x000ea2000c1e1900 */
[----:B------:R-:W-:Y:S01]  /*13b50*/  ISETP.NE.AND.EX P3, PT, RZ, UR9, PT, P3 ;  /* 0x00000009ff007c0c */ /* 0x000fe2000bf65330 */
[----:B0-----:R-:W-:Y:S01]  /*13b60*/  IMAD.MOV.U32 R0, RZ, RZ, RZ ;  /* 0x000000ffff007224 */ /* 0x001fe200078e00ff */
[----:B------:R-:W-:-:S04]  /*13b70*/  IADD3 R8, P4, R23, UR4, RZ ;  /* 0x0000000417087c10 */ /* 0x000fc8000ff9e0ff */
[----:B------:R-:W-:Y:S01]  /*13b80*/  IADD3.X R9, R13, UR5, RZ, P4, !PT ;  /* 0x000000050d097c10 */ /* 0x000fe2000a7fe4ff */
[----:B------:R0:W5:Y:S01]  /*13b90*/  @P1 LDG.E R0, desc[UR42][R2.64] ;  /* 0x0000002a02001981 */ /* 0x000162000c1e1900 */
[----:B------:R-:W-:Y:S01]  /*13ba0*/  IADD3 R6, P4, R23, UR6, RZ ;  /* 0x0000000617067c10 */ /* 0x000fe2000ff9e0ff */
[----:B------:R-:W-:Y:S01]  /*13bb0*/  IMAD.MOV.U32 R12, RZ, RZ, RZ ;  /* 0x000000ffff0c7224 */ /* 0x000fe200078e00ff */
[----:B------:R-:W-:Y:S02]  /*13bc0*/  ISETP.NE.U32.AND P1, PT, RZ, UR4, PT ;  /* 0x00000004ff007c0c */ /* 0x000fe4000bf25070 */
[----:B------:R-:W-:Y:S01]  /*13bd0*/  IADD3.X R7, R13, UR7, RZ, P4, !PT ;  /* 0x000000070d077c10 */ /* 0x000fe2000a7fe4ff */
[----:B------:R-:W-:Y:S01]  /*13be0*/  ULDC UR4, c[0x0][0x288] ;  /* 0x0000a20000047ab9 */ /* 0x000fe20000000800 */
[----:B------:R-:W-:Y:S02]  /*13bf0*/  ISETP.NE.U32.AND P2, PT, RZ, UR6, PT ;  /* 0x00000006ff007c0c */ /* 0x000fe4000bf45070 */
[----:B------:R-:W-:Y:S01]  /*13c00*/  ISETP.NE.AND.EX P1, PT, RZ, UR5, PT, P1 ;  /* 0x00000005ff007c0c */ /* 0x000fe2000bf25310 */
[----:B0-----:R-:W-:Y:S01]  /*13c10*/  IMAD.U32 R2, RZ, RZ, UR4 ;  /* 0x00000004ff027e24 */ /* 0x001fe2000f8e00ff */
[----:B------:R-:W-:Y:S01]  /*13c20*/  ISETP.NE.AND.EX P2, PT, RZ, UR7, PT, P2 ;  /* 0x00000007ff007c0c */ /* 0x000fe2000bf45320 */
[----:B------:R-:W-:Y:S01]  /*13c30*/  ULDC.64 UR4, c[0x0][0x418] ;  /* 0x0001060000047ab9 */ /* 0x000fe20000000a00 */
[----:B------:R-:W-:-:S09]  /*13c40*/  MOV R3, RZ ;  /* 0x000000ff00037202 */ /* 0x000fd20000000f00 */
        /* <DEDUP_REMOVED lines=12> */
[----:B------:R-:W-:-:S03]  /*13d10*/  ULDC UR5, c[0x0][0x348] ;  /* 0x0000d20000057ab9 */ /* 0x000fc60000000800 */
[----:B0-----:R-:W-:Y:S01]  /*13d20*/  IMAD.U32 R10, RZ, RZ, UR4 ;  /* 0x00000004ff0a7e24 */ /* 0x001fe2000f8e00ff */
[----:B--2---:R0:W-:Y:S02]  /*13d30*/  STL [R1+0x40], R2 ;  /* 0x0000400201007387 */ /* 0x0041e40000100800 */
[----:B0-----:R-:W-:Y:S01]  /*13d40*/  IMAD.U32 R2, RZ, RZ, UR5 ;  /* 0x00000005ff027e24 */ /* 0x001fe2000f8e00ff */
[----:B---3--:R-:W-:Y:S06]  /*13d50*/  @P3 BRA `(.L_x_8900) ;  /* 0x0000000000143947 */ /* 0x008fec0003800000 */
[----:B------:R-:W-:Y:S05]  /*13d60*/  @!P0 BRA `(.L_x_8900) ;  /* 0x0000000000108947 */ /* 0x000fea0003800000 */
[----:B------:R-:W2:Y:S04]  /*13d70*/  LDG.E R11, desc[UR42][R4.64] ;  /* 0x0000002a040b7981 */ /* 0x000ea8000c1e1900 */
[----:B------:R-:W2:Y:S02]  /*13d80*/  LDG.E R4, desc[UR42][R4.64+0x4] ;  /* 0x0000042a04047981 */ /* 0x000ea4000c1e1900 */
[----:B--2---:R-:W-:-:S05]  /*13d90*/  IMAD.IADD R4, R4, 0x1, -R11 ;  /* 0x0000000104047824 */ /* 0x004fca00078e0a0b */
[----:B------:R0:W-:Y:S02]  /*13da0*/  STL [R1+0x40], R4 ;  /* 0x0000400401007387 */ /* 0x0001e40000100800 */
.L_x_8900:
[----:B------:R-:W-:Y:S01]  /*13db0*/  IMAD.MOV.U32 R5, RZ, RZ, R14 ;  /* 0x000000ffff057224 */ /* 0x000fe200078e000e */
[----:B------:R-:W-:Y:S01]  /*13dc0*/  ULDC.64 UR4, c[0x0][0xa20] ;  /* 0x0002880000047ab9 */ /* 0x000fe20000000a00 */
[----:B0----5:R-:W-:Y:S01]  /*13dd0*/  IMAD.IADD R4, R12, 0x1, R0 ;  /* 0x000000010c047824 */ /* 0x021fe200078e0200 */
        /* <DEDUP_REMOVED lines=9> */
.L_x_8901:
[----:B------:R-:W-:Y:S05]  /*13e70*/  @!P1 BRA `(.L_x_8902) ;  /* 0x00000000000c9947 */ /* 0x000fea0003800000 */
[----:B------:R-:W2:Y:S04]  /*13e80*/  LDG.E R10, desc[UR42][R8.64] ;  /* 0x0000002a080a7981 */ /* 0x000ea8000c1e1900 */
[----:B------:R-:W2:Y:S02]  /*13e90*/  LDG.E R8, desc[UR42][R8.64+0x4] ;  /* 0x0000042a08087981 */ /* 0x000ea4000c1e1900 */
[----:B--2---:R-:W-:-:S07]  /*13ea0*/  IMAD.IADD R10, R8, 0x1, -R10 ;  /* 0x00000001080a7824 */ /* 0x004fce00078e0a0a */
.L_x_8902:
[----:B-----5:R-:W-:Y:S02]  /*13eb0*/  IMAD.IADD R10, R10, 0x1, -R0 ;  /* 0x000000010a0a7824 */ /* 0x020fe400078e0a00 */
[----:B------:R-:W2:Y:S04]  /*13ec0*/  @P2 LDG.E R0, desc[UR42][R6.64] ;  /* 0x0000002a06002981 */ /* 0x000ea8000c1e1900 */
[----:B------:R-:W2:Y:S01]  /*13ed0*/  @P2 LDG.E R6, desc[UR42][R6.64+0x4] ;  /* 0x0000042a06062981 */ /* 0x000ea2000c1e1900 */
[----:B------:R-:W-:Y:S01]  /*13ee0*/  BSSY B0, `(.L_x_8903) ;  /* 0x000015c000007945 */ /* 0x000fe20003800000 */
[----:B--2---:R-:W-:-:S04]  /*13ef0*/  @P2 IMAD.IADD R2, R6, 0x1, -R0 ;  /* 0x0000000106022824 */ /* 0x004fc800078e0a00 */
[----:B------:R-:W-:-:S04]  /*13f00*/  IMAD.IADD R4, R10, 0x1, R2 ;  /* 0x000000010a047824 */ /* 0x000fc800078e0202 */
[----:B------:R-:W-:Y:S01]  /*13f10*/  VIADD R0, R4, 0x7f ;  /* 0x0000007f04007836 */ /* 0x000fe20000000000 */
[----:B------:R1:W-:Y:S04]  /*13f20*/  STL [R1+0x38], R4 ;  /* 0x0000380401007387 */ /* 0x0003e80000100800 */
[----:B-1----:R-:W-:-:S04]  /*13f30*/  SHF.R.S32.HI R4, RZ, 0x1f, R0 ;  /* 0x0000001fff047819 */ /* 0x002fc80000011400 */
[----:B------:R-:W-:-:S04]  /*13f40*/  LEA.HI R6, R4, R0, RZ, 0x7 ;  /* 0x0000000004067211 */ /* 0x000fc800078f38ff */
[----:B------:R-:W-:Y:S01]  /*13f50*/  LOP3.LUT R0, R6, 0xffffff80, RZ, 0xc0, !PT ;  /* 0xffffff8006007812 */ /* 0x000fe200078ec0ff */
[----:B------:R1:W-:Y:S03]  /*13f60*/  STL [R1+0x3c], R6 ;  /* 0x00003c0601007387 */ /* 0x0003e60000100800 */
[----:B------:R-:W-:Y:S02]  /*13f70*/  VIADDMNMX R2, R0, -R10, R2, PT ;  /* 0x8000000a00027246 */ /* 0x000fe40003800102 */
[----:B------:R-:W-:-:S04]  /*13f80*/  IADD3 R0, -R10, RZ, RZ ;  /* 0x000000ff0a007210 */ /* 0x000fc80007ffe1ff */
[----:B------:R-:W-:-:S04]  /*13f90*/  VIMNMX R0, RZ, R0, !PT ;  /* 0x00000000ff007248 */ /* 0x000fc80007fe0100 */
[----:B------:R-:W-:-:S13]  /*13fa0*/  ISETP.GT.AND P0, PT, R2, R0, PT ;  /* 0x000000000200720c */ /* 0x000fda0003f04270 */
[----:B------:R-:W-:Y:S01]  /*13fb0*/  @P0 VIADD R4, R2, 0x7f ;  /* 0x0000007f02040836 */ /* 0x000fe20000000000 */
[----:B------:R-:W-:-:S04]  /*13fc0*/  SHF.R.U32.HI R2, RZ, 0x7, R0 ;  /* 0x00000007ff027819 */ /* 0x000fc80000011600 */
[----:B------:R-:W-:-:S04]  /*13fd0*/  @P0 SHF.R.S32.HI R0, RZ, 0x1f, R4 ;  /* 0x0000001fff000819 */ /* 0x000fc80000011404 */
[----:B------:R-:W-:Y:S01]  /*13fe0*/  @P0 LEA.HI R0, R0, R4, RZ, 0x7 ;  /* 0x0000000400000211 */ /* 0x000fe200078f38ff */
[----:B------:R-:W-:-:S03]  /*13ff0*/  IMAD.MOV.U32 R4, RZ, RZ, R2 ;  /* 0x000000ffff047224 */ /* 0x000fc600078e0002 */
[----:B------:R-:W-:Y:S02]  /*14000*/  @P0 SHF.R.S32.HI R4, RZ, 0x7, R0 ;  /* 0x00000007ff040819 */ /* 0x000fe40000011400 */
[----:B------:R-:W-:Y:S02]  /*14010*/  PLOP3.LUT P0, PT, PT, PT, PT, 0x80, 0x0 ;  /* 0x000000000000781c */ /* 0x000fe40003f0f070 */
[----:B------:R-:W-:-:S13]  /*14020*/  ISETP.GT.AND P1, PT, R4, R2, PT ;  /* 0x000000020400720c */ /* 0x000fda0003f24270 */
[----:B-1----:R-:W-:Y:S05]  /*14030*/  @!P1 BRA `(.L_x_8904) ;  /* 0x0000001400189947 */ /* 0x002fea0003800000 */
[----:B------:R-:W-:Y:S01]  /*14040*/  UMOV UR4, 0xffffffff ;  /* 0xffffffff00047882 */ /* 0x000fe20000000000 */
[----:B------:R-:W-:Y:S02]  /*14050*/  SEL R0, R5, RZ, !P2 ;  /* 0x000000ff05007207 */ /* 0x000fe40005000000 */
[----:B------:R-:W-:Y:S05]  /*14060*/  BRA.DIV UR4, `(.L_x_8905) ;  /* 0x0000005e04047947 */ /* 0x000fea000b800000 */
[----:B------:R-:W1:Y:S02]  /*14070*/  S2R R5, SR_TID.X ;  /* 0x0000000000057919 */ /* 0x000e640000002100 */
[----:B-1----:R-:W-:-:S04]  /*14080*/  SHF.R.U32.HI R5, RZ, 0x5, R5 ;  /* 0x00000005ff057819 */ /* 0x002fc80000011605 */
[----:B------:R-:W-:-:S05]  /*14090*/  LOP3.LUT R5, R5, 0x3, RZ, 0xc0, !PT ;  /* 0x0000000305057812 */ /* 0x000fca00078ec0ff */
[----:B------:R1:W2:Y:S02]  /*140a0*/  SHFL.IDX PT, R14, R5, RZ, 0x1f ;  /* 0x00001fff050e7589 */ /* 0x0002a400000e0000 */
.L_x_9050:
[----:B--2---:R-:W-:Y:S02]  /*140b0*/  ISETP.NE.AND P0, PT, R14, RZ, PT ;  /* 0x000000ff0e00720c */ /* 0x004fe40003f05270 */
[----:B------:R-:W-:-:S11]  /*140c0*/  PLOP3.LUT P6, PT, PT, PT, PT, 0x8, 0x0 ;  /* 0x000000000000781c */ /* 0x000fd60003fce170 */
[----:B------:R-:W-:Y:S05]  /*140d0*/  @P0 BRA `(.L_x_8906) ;  /* 0x00000000000c0947 */ /* 0x000fea0003800000 */
[----:B------:R-:W-:-:S03]  /*140e0*/  UMOV UR4, 0xffffffff ;  /* 0xffffffff00047882 */ /* 0x000fc60000000000 */
[----:B------:R-:W-:Y:S05]  /*140f0*/  BRA.DIV UR4, `(.L_x_8907) ;  /* 0x0000005e04147947 */ /* 0x000fea000b800000 */
[----:B------:R-:W-:-:S13]  /*14100*/  ELECT P6, URZ, PT ;  /* 0x00000000003f782f */ /* 0x000fda00038c0000 */
.L_x_8906:
[----:B-1----:R-:W2:Y:S01]  /*14110*/  LDL R5, [R1+0x48] ;  /* 0x0000480001057983 */ /* 0x002ea20000100800 */
[----:B------:R-:W-:Y:S01]  /*14120*/  BSSY B1, `(.L_x_8908) ;  /* 0x0000008000017945 */ /* 0x000fe20003800000 */
[----:B--2---:R-:W-:-:S05]  /*14130*/  VIADD R5, R5, 0x1 ;  /* 0x0000000105057836 */ /* 0x004fca0000000000 */
[----:B------:R-:W-:-:S04]  /*14140*/  LEA.HI R6, R5, R5, RZ, 0x1 ;  /* 0x0000000505067211 */ /* 0x000fc800078f08ff */
[----:B------:R-:W-:-:S05]  /*14150*/  LOP3.LUT R6, R6, 0xfffffffe, RZ, 0xc0, !PT ;  /* 0xfffffffe06067812 */ /* 0x000fca00078ec0ff */
[----:B------:R-:W-:-:S05]  /*14160*/  IMAD.IADD R5, R5, 0x1, -R6 ;  /* 0x0000000105057824 */ /* 0x000fca00078e0a06 */
[----:B------:R-:W-:-:S04]  /*14170*/  SHF.L.U32 R5, R5, 0x1f, RZ ;  /* 0x0000001f05057819 */ /* 0x000fc800000006ff */
[----:B------:R-:W1:Y:S02]  /*14180*/  SYNCS.PHASECHK.TRANS64.TRYWAIT P0, [R22+URZ+0x19c20], R5 ;  /* 0x019c2005160075a7 */ /* 0x000e64000800017f */
[----:B-1----:R-:W-:Y:S05]  /*14190*/  @!P0 BRA `(.L_x_8909) ;  /* 0x0000005c000c8947 */ /* 0x002fea0003800000 */
.L_x_9053:
[----:B------:R-:W-:Y:S05]  /*141a0*/  BSYNC B1 ;  /* 0x0000000000017941 */ /* 0x000fea0003800000 */
.L_x_8908:
[----:B------:R-:W-:Y:S04]  /*141b0*/  BSSY B1, `(.L_x_8910) ;  /* 0x000008c000017945 */ /* 0x000fe80003800000 */
[----:B------:R-:W-:Y:S05]  /*141c0*/  @!P6 BRA `(.L_x_8911) ;  /* 0x000000080028e947 */ /* 0x000fea0003800000 */
[----:B------:R-:W2:Y:S01]  /*141d0*/  LDL R7, [R1] ;  /* 0x0000000001077983 */ /* 0x000ea20000100800 */
[----:B------:R-:W-:Y:S01]  /*141e0*/  IMAD R8, R27, 0x8, R22 ;  /* 0x000000081b087824 */ /* 0x000fe200078e0216 */
[----:B------:R-:W3:Y:S01]  /*141f0*/  S2R R6, SR_TID.X ;  /* 0x0000000000067919 */ /* 0x000ee20000002100 */
[----:B------:R-:W-:Y:S01]  /*14200*/  BSSY B2, `(.L_x_8912) ;  /* 0x0000006000027945 */ /* 0x000fe20003800000 */
[----:B---3--:R-:W-:-:S04]  /*14210*/  LOP3.LUT R6, R6, 0x7f, RZ, 0xc0, !PT ;  /* 0x0000007f06067812 */ /* 0x008fc800078ec0ff */
[----:B------:R-:W-:Y:S02]  /*14220*/  ISETP.NE.AND P1, PT, R6, RZ, PT ;  /* 0x000000ff0600720c */ /* 0x000fe40003f25270 */
[----:B--2---:R-:W-:-:S04]  /*14230*/  SHF.L.U32 R10, R7, 0x1f, RZ ;  /* 0x0000001f070a7819 */ /* 0x004fc800000006ff */
[----:B------:R-:W2:Y:S02]  /*14240*/  SYNCS.PHASECHK.TRANS64.TRYWAIT P0, [R8+URZ+0x19ca0], R10 ;  /* 0x019ca00a080075a7 */ /* 0x000ea4000800017f */
[----:B--2---:R-:W-:Y:S05]  /*14250*/  @!P0 BRA `(.L_x_8913) ;  /* 0x0000005800f08947 */ /* 0x004fea0003800000 */
.L_x_9054:
[----:B------:R-:W-:Y:S05]  /*14260*/  BSYNC B2 ;  /* 0x0000000000027941 */ /* 0x000fea0003800000 */
.L_x_8912:
[----:B------:R-:W-:Y:S04]  /*14270*/  BSSY B2, `(.L_x_8914) ;  /* 0x0000009000027945 */ /* 0x000fe80003800000 */
[----:B------:R-:W-:Y:S05]  /*14280*/  @P1 BRA `(.L_x_8915) ;  /* 0x00000000001c1947 */ /* 0x000fea0003800000 */
[----:B-1----:R-:W1:Y:S02]  /*14290*/  S2R R5, SR_TID.X ;  /* 0x0000000000057919 */ /* 0x002e640000002100 */
[----:B-1----:R-:W-:Y:S01]  /*142a0*/  LOP3.LUT R6, R5, 0x1f, RZ, 0xc0, !PT ;  /* 0x0000001f05067812 */ /* 0x002fe200078ec0ff */
[----:B------:R-:W-:-:S03]  /*142b0*/  IMAD.MOV.U32 R5, RZ, RZ, 0x3000 ;  /* 0x00003000ff057424 */ /* 0x000fc600078e00ff */
[----:B------:R-:W-:Y:S01]  /*142c0*/  ISETP.NE.AND P0, PT, R6, RZ, PT ;  /* 0x000000ff0600720c */ /* 0x000fe20003f05270 */
[----:B------:R3:W-:-:S12]  /*142d0*/  SYNCS.ARRIVE.TRANS64 RZ, [R8+URZ+0x19c90], R5 ;  /* 0x019c900508ff79a7 */ /* 0x0007d8000800003f */
[----:B---3--:R-:W-:Y:S05]  /*142e0*/  @!P0 BRA `(.L_x_8915) ;  /* 0x0000000000048947 */ /* 0x008fea0003800000 */
[----:B------:R-:W-:Y:S01]  /*142f0*/  BPT.TRAP 0x1 ;  /* 0x000000040000795c */ /* 0x000fe20000300000 */
.L_x_8915:
[----:B------:R-:W-:Y:S05]  /*14300*/  BSYNC B2 ;  /* 0x0000000000027941 */ /* 0x000fea0003800000 */
.L_x_8914:
[----:B------:R-:W-:Y:S01]  /*14310*/  IMAD.MOV.U32 R14, RZ, RZ, RZ ;  /* 0x000000ffff0e7224 */ /* 0x000fe200078e00ff */
[----:B------:R-:W-:Y:S01]  /*14320*/  UIADD3 UR4, UP0, UR40, 0x570, URZ ;  /* 0x0000057028047890 */ /* 0x000fe2000ff1e03f */
[----:B------:R-:W-:Y:S01]  /*14330*/  IMAD R6, R4, 0x80, R3 ;  /* 0x0000008004067824 */ /* 0x000fe200078e0203 */
[----:B------:R-:W-:Y:S01]  /*14340*/  PLOP3.LUT P0, PT, PT, PT, PT, 0x80, 0x0 ;  /* 0x000000000000781c */ /* 0x000fe20003f0f070 */
[----:B------:R-:W-:Y:S01]  /*14350*/  IMAD R7, R27, 0x3000, R22 ;  /* 0x000030001b077824 */ /* 0x000fe200078e0216 */
[----:B------:R-:W-:Y:S01]  /*14360*/  R2UR UR10, R14 ;  /* 0x000000000e0a72ca */ /* 0x000fe200000e0000 */
[----:B------:R-:W-:Y:S01]  /*14370*/  VIADD R6, R6, 0xffffff80 ;  /* 0xffffff8006067836 */ /* 0x000fe20000000000 */
[----:B------:R-:W-:Y:S01]  /*14380*/  UIADD3.X UR5, URZ, UR41, URZ, UP0, !UPT ;  /* 0x000000293f057290 */ /* 0x000fe200087fe43f */
[----:B-1----:R-:W-:Y:S01]  /*14390*/  VIADD R5, R8, 0x19c90 ;  /* 0x00019c9008057836 */ /* 0x002fe20000000000 */
[----:B------:R-:W-:Y:S01]  /*143a0*/  UMOV UR6, 0x0 ;  /* 0x0000000000067882 */ /* 0x000fe20000000000 */
[----:B------:R-:W-:Y:S01]  /*143b0*/  VIADD R9, R7, 0x13800 ;  /* 0x0001380007097836 */ /* 0x000fe20000000000 */
[----:B------:R-:W-:-:S09]  /*143c0*/  UMOV UR7, 0x12f00000 ;  /* 0x12f0000000077882 */ /* 0x000fd20000000000 */
.L_x_8916:
        /* <DEDUP_REMOVED lines=16> */
.L_x_8917:
        /* <DEDUP_REMOVED lines=16> */
.L_x_8918:
        /* <DEDUP_REMOVED lines=13> */
.L_x_9055:
[----:B------:R-:W-:Y:S05]  /*146a0*/  BSYNC B2 ;  /* 0x0000000000027941 */ /* 0x000fea0003800000 */
.L_x_8919:
        /* <DEDUP_REMOVED lines=11> */
.L_x_8922:
[----:B------:R-:W-:Y:S05]  /*14760*/  BSYNC B2 ;  /* 0x0000000000027941 */ /* 0x000fea0003800000 */
.L_x_8921:
        /* <DEDUP_REMOVED lines=8> */
.L_x_8923:
        /* <DEDUP_REMOVED lines=15> */
.L_x_8924:
        /* <DEDUP_REMOVED lines=15> */
.L_x_8925:
        /* <DEDUP_REMOVED lines=10> */
.L_x_8911:
[----:B------:R-:W-:Y:S05]  /*14a70*/  BSYNC B1 ;  /* 0x0000000000017941 */ /* 0x000fea0003800000 */
.L_x_8910:
[----:B-1----:R-:W2:Y:S01]  /*14a80*/  LDL.LU R5, [R1] ;  /* 0x0000000001057983 */ /* 0x002ea20000300800 */
[----:B------:R-:W-:Y:S01]  /*14a90*/  VIADD R27, R27, 0x1 ;  /* 0x000000011b1b7836 */ /* 0x000fe20000000000 */
[----:B------:R-:W-:Y:S02]  /*14aa0*/  IADD3 R9, R4, -0x2, RZ ;  /* 0xfffffffe04097810 */ /* 0x000fe40007ffe0ff */
[----:B------:R-:W-:Y:S02]  /*14ab0*/  PLOP3.LUT P0, PT, PT, PT, PT, 0x8, 0x0 ;  /* 0x000000000000781c */ /* 0x000fe40003f0e170 */
[----:B------:R-:W-:Y:S02]  /*14ac0*/  ISETP.NE.AND P1, PT, R27, 0x2, PT ;  /* 0x000000021b00780c */ /* 0x000fe40003f25270 */
[----:B------:R-:W-:Y:S02]  /*14ad0*/  ISETP.GE.AND P2, PT, R9, R2, PT ;  /* 0x000000020900720c */ /* 0x000fe40003f46270 */
[----:B------:R-:W-:-:S02]  /*14ae0*/  SEL R4, RZ, 0x1, P1 ;  /* 0x00000001ff047807 */ /* 0x000fc40000800000 */
[----:B------:R-:W-:Y:S02]  /*14af0*/  SEL R27, R27, RZ, P1 ;  /* 0x000000ff1b1b7207 */ /* 0x000fe40000800000 */
[----:B--2---:R-:W-:-:S05]  /*14b00*/  LOP3.LUT R5, R5, R4, RZ, 0x3c, !PT ;  /* 0x0000000405057212 */ /* 0x004fca00078e3cff */
[----:B------:R1:W-:Y:S02]  /*14b10*/  STL [R1], R5 ;  /* 0x0000000501007387 */ /* 0x0003e40000100800 */
[----:B------:R-:W-:Y:S05]  /*14b20*/  @!P2 BRA `(.L_x_8904) ;  /* 0x00000008005ca947 */ /* 0x000fea0003800000 */
.L_x_8942:
[----:B------:R-:W-:Y:S05]  /*14b30*/  YIELD ;  /* 0x0000000000007946 */ /* 0x000fea0003800000 */
[----:B------:R-:W-:Y:S04]  /*14b40*/  BSSY B1, `(.L_x_8926) ;  /* 0x000008b000017945 */ /* 0x000fe80003800000 */
[----:B--2---:R-:W-:Y:S05]  /*14b50*/  @!P6 BRA `(.L_x_8927) ;  /* 0x000000080024e947 */ /* 0x004fea0003800000 */
[----:B-1----:R-:W2:Y:S01]  /*14b60*/  LDL R5, [R1] ;  /* 0x0000000001057983 */ /* 0x002ea20000100800 */
[----:B------:R-:W-:Y:S01]  /*14b70*/  IMAD R8, R27, 0x8, R22 ;  /* 0x000000081b087824 */ /* 0x000fe200078e0216 */
[----:B------:R-:W1:Y:S01]  /*14b80*/  S2R R4, SR_TID.X ;  /* 0x0000000000047919 */ /* 0x000e620000002100 */
[----:B------:R-:W-:Y:S01]  /*14b90*/  BSSY B2, `(.L_x_8928) ;  /* 0x0000006000027945 */ /* 0x000fe20003800000 */
[----:B-1----:R-:W-:-:S04]  /*14ba0*/  LOP3.LUT R4, R4, 0x7f, RZ, 0xc0, !PT ;  /* 0x0000007f04047812 */ /* 0x002fc800078ec0ff */
[----:B------:R-:W-:Y:S02]  /*14bb0*/  ISETP.NE.AND P2, PT, R4, RZ, PT ;  /* 0x000000ff0400720c */ /* 0x000fe40003f45270 */
[----:B--2---:R-:W-:-:S04]  /*14bc0*/  SHF.L.U32 R7, R5, 0x1f, RZ ;  /* 0x0000001f05077819 */ /* 0x004fc800000006ff */
[----:B------:R-:W1:Y:S02]  /*14bd0*/  SYNCS.PHASECHK.TRANS64.TRYWAIT P1, [R8+URZ+0x19ca0], R7 ;  /* 0x019ca007080075a7 */ /* 0x000e64000802017f */
[----:B-1----:R-:W-:Y:S05]  /*14be0*/  @!P1 BRA `(.L_x_8929) ;  /* 0x0000005000b49947 */ /* 0x002fea0003800000 */
.L_x_9056:
[----:B------:R-:W-:Y:S05]  /*14bf0*/  BSYNC B2 ;  /* 0x0000000000027941 */ /* 0x000fea0003800000 */
.L_x_8928:
        /* <DEDUP_REMOVED lines=9> */
.L_x_8931:
[----:B------:R-:W-:Y:S05]  /*14c90*/  BSYNC B2 ;  /* 0x0000000000027941 */ /* 0x000fea0003800000 */
.L_x_8930:
        /* <DEDUP_REMOVED lines=8> */
[----:B------:R-:W-:Y:S01]  /*14d20*/  VIADD R10, R6, 0x13800 ;  /* 0x00013800060a7836 */ /* 0x000fe20000000000 */
[----:B------:R-:W-:Y:S01]  /*14d30*/  UMOV UR6, 0x0 ;  /* 0x0000000000067882 */ /* 0x000fe20000000000 */
[----:B------:R-:W-:-:S10]  /*14d40*/  UMOV UR7, 0x12f00000 ;  /* 0x12f0000000077882 */ /* 0x000fd40000000000 */
.L_x_8932:
        /* <DEDUP_REMOVED lines=16> */
.L_x_8933:
        /* <DEDUP_REMOVED lines=16> */
.L_x_8934:
        /* <DEDUP_REMOVED lines=13> */
.L_x_9057:
[----:B------:R-:W-:Y:S05]  /*15020*/  BSYNC B2 ;  /* 0x0000000000027941 */ /* 0x000fea0003800000 */
.L_x_8935:
[----:B------:R-:W-:Y:S01]  /*15030*/  BSSY B2, `(.L_x_8937) ;  /* 0x000000b000027945 */ /* 0x000fe20003800000 */
[----:B------:R-:W-:Y:S01]  /*15040*/  IMAD.MOV.U32 R10, RZ, RZ, 0x0 ;  /* 0x00000000ff0a7424 */ /* 0x000fe200078e00ff */
[----:B0-----:R-:W-:Y:S02]  /*15050*/  MOV R11, 0x12f00000 ;  /* 0x12f00000000b7802 */ /* 0x001fe40000000f00 */
[----:B------:R-:W-:Y:S05]  /*15060*/  @P2 BRA `(.L_x_8938) ;  /* 0x00000000001c2947 */ /* 0x000fea0003800000 */
[----:B------:R-:W0:Y:S02]  /*15070*/  S2R R4, SR_TID.X ;  /* 0x0000000000047919 */ /* 0x000e240000002100 */
[----:B0-----:R-:W-:Y:S01]  /*15080*/  LOP3.LUT R15, R4, 0x1f, RZ, 0xc0, !PT ;  /* 0x0000001f040f7812 */ /* 0x001fe200078ec0ff */
[----:B------:R-:W-:-:S03]  /*15090*/  IMAD.MOV.U32 R4, RZ, RZ, 0x3000 ;  /* 0x00003000ff047424 */ /* 0x000fc600078e00ff */
[----:B------:R-:W-:Y:S01]  /*150a0*/  ISETP.NE.AND P1, PT, R15, RZ, PT ;  /* 0x000000ff0f00720c */ /* 0x000fe20003f25270 */
[----:B------:R0:W-:-:S12]  /*150b0*/  SYNCS.ARRIVE.TRANS64 RZ, [R8+URZ+0x19cb0], R4 ;  /* 0x019cb00408ff79a7 */ /* 0x0001d8000800003f */
[----:B0-----:R-:W-:Y:S05]  /*150c0*/  @!P1 BRA `(.L_x_8938) ;  /* 0x0000000000049947 */ /* 0x001fea0003800000 */
[----:B------:R-:W-:Y:S01]  /*150d0*/  BPT.TRAP 0x1 ;  /* 0x000000040000795c */ /* 0x000fe20000300000 */
.L_x_8938:
[----:B------:R-:W-:Y:S05]  /*150e0*/  BSYNC B2 ;  /* 0x0000000000027941 */ /* 0x000fea0003800000 */
.L_x_8937:
        /* <DEDUP_REMOVED lines=8> */
.L_x_8939:
        /* <DEDUP_REMOVED lines=15> */
.L_x_8940:
        /* <DEDUP_REMOVED lines=15> */
.L_x_8941:
        /* <DEDUP_REMOVED lines=10> */
.L_x_8927:
[----:B------:R-:W-:Y:S05]  /*153f0*/  BSYNC B1 ;  /* 0x0000000000017941 */ /* 0x000fea0003800000 */
.L_x_8926:
[----:B------:R-:W2:Y:S01]  /*15400*/  LDL.LU R7, [R1] ;  /* 0x0000000001077983 */ /* 0x000ea20000300800 */
[----:B------:R-:W-:Y:S01]  /*15410*/  VIADD R27, R27, 0x1 ;  /* 0x000000011b1b7836 */ /* 0x000fe20000000000 */
[C---:B------:R-:W-:Y:S01]  /*15420*/  ISETP.GT.AND P2, PT, R9.reuse, R2, PT ;  /* 0x000000020900720c */ /* 0x040fe20003f44270 */
[----:B------:R-:W-:-:S03]  /*15430*/  VIADD R9, R9, 0xffffffff ;  /* 0xffffffff09097836 */ /* 0x000fc60000000000 */
[----:B------:R-:W-:-:S04]  /*15440*/  ISETP.NE.AND P1, PT, R27, 0x2, PT ;  /* 0x000000021b00780c */ /* 0x000fc80003f25270 */
[----:B------:R-:W-:Y:S02]  /*15450*/  SEL R4, RZ, 0x1, P1 ;  /* 0x00000001ff047807 */ /* 0x000fe40000800000 */
[----:B------:R-:W-:Y:S02]  /*15460*/  SEL R27, R27, RZ, P1 ;  /* 0x000000ff1b1b7207 */ /* 0x000fe40000800000 */
[----:B--2---:R-:W-:-:S05]  /*15470*/  LOP3.LUT R7, R7, R4, RZ, 0x3c, !PT ;  /* 0x0000000407077212 */ /* 0x004fca00078e3cff */
[----:B------:R2:W-:Y:S01]  /*15480*/  STL [R1], R7 ;  /* 0x0000000701007387 */ /* 0x0005e20000100800 */
[----:B------:R-:W-:Y:S05]  /*15490*/  @P2 BRA `(.L_x_8942) ;  /* 0xfffffff400a42947 */ /* 0x000fea000383ffff */
.L_x_8904:
[----:B------:R-:W-:Y:S05]  /*154a0*/  BSYNC B0 ;  /* 0x0000000000007941 */ /* 0x000fea0003800000 */
.L_x_8903:
[----:B------:R-:W3:Y:S01]  /*154b0*/  LDL R4, [R1+0x38] ;  /* 0x0000380001047983 */ /* 0x000ee20000100800 */
[----:B------:R-:W-:Y:S05]  /*154c0*/  @!P0 WARPSYNC.ALL ;  /* 0x0000000000008948 */ /* 0x000fea0003800000 */
[----:B------:R-:W-:Y:S01]  /*154d0*/  @!P0 BAR.SYNC.DEFER_BLOCKING 0xc, 0x200 ;  /* 0x0308000000008b1d */ /* 0x000fe20000010000 */
[----:B---3--:R-:W-:-:S13]  /*154e0*/  ISETP.GT.AND P0, PT, R4, RZ, PT ;  /* 0x000000ff0400720c */ /* 0x008fda0003f04270 */
[----:B------:R-:W-:Y:S05]  /*154f0*/  @P0 BRA `(.L_x_8943) ;  /* 0x0000000000440947 */ /* 0x000fea0003800000 */
[----:B------:R-:W3:Y:S02]  /*15500*/  S2R R4, SR_TID.X ;  /* 0x0000000000047919 */ /* 0x000ee40000002100 */
[----:B---3--:R-:W-:-:S04]  /*15510*/  LOP3.LUT R4, R4, 0x7f, RZ, 0xc0, !PT ;  /* 0x0000007f04047812 */ /* 0x008fc800078ec0ff */
[----:B------:R-:W-:-:S13]  /*15520*/  ISETP.NE.AND P0, PT, R4, RZ, PT ;  /* 0x000000ff0400720c */ /* 0x000fda0003f05270 */
[----:B------:R-:W-:Y:S05]  /*15530*/  @P0 BRA `(.L_x_8944) ;  /* 0x0000003000a40947 */ /* 0x000fea0003800000 */
[----:B-1----:R-:W1:Y:S01]  /*15540*/  S2R R5, SR_LANEID ;  /* 0x0000000000057919 */ /* 0x002e620000000000 */
[----:B------:R-:W-:Y:S01]  /*15550*/  VOTEU.ANY UR4, UPT, PT ;  /* 0x0000000000047886 */ /* 0x000fe200038e0100 */
[----:B------:R-:W3:Y:S01]  /*15560*/  LDC.64 R2, c[0x0][0xc60] ;  /* 0x00031800ff027b82 */ /* 0x000ee20000000a00 */
[----:B------:R-:W1:Y:S02]  /*15570*/  FLO.U32 R0, UR4 ;  /* 0x0000000400007d00 */ /* 0x000e6400080e0000 */
[----:B-1----:R-:W-:-:S06]  /*15580*/  ISETP.EQ.U32.AND P0, PT, R0, R5, PT ;  /* 0x000000050000720c */ /* 0x002fcc0003f02070 */
[----:B------:R-:W3:Y:S07]  /*15590*/  POPC R5, UR4 ;  /* 0x0000000400057d09 */ /* 0x000eee0008000000 */
[----:B---3--:R-:W3:Y:S01]  /*155a0*/  @P0 ATOMG.E.ADD.STRONG.GPU PT, R3, desc[UR42][R2.64], R5 ;  /* 0x00000005020309a8 */ /* 0x008ee200081ee1ea */
[----:B------:R-:W1:Y:S02]  /*155b0*/  S2R R4, SR_LTMASK ;  /* 0x0000000000047919 */ /* 0x000e640000003900 */
[----:B-1----:R-:W-:-:S04]  /*155c0*/  LOP3.LUT R4, R4, UR4, RZ, 0xc0, !PT ;  /* 0x0000000404047c12 */ /* 0x002fc8000f8ec0ff */
[----:B--2---:R-:W1:Y:S01]  /*155d0*/  POPC R7, R4 ;  /* 0x0000000400077309 */ /* 0x004e620000000000 */
[----:B---3--:R-:W1:Y:S02]  /*155e0*/  SHFL.IDX PT, R0, R3, R0, 0x1f ;  /* 0x00001f0003007589 */ /* 0x008e6400000e0000 */
[----:B-1----:R-:W-:Y:S01]  /*155f0*/  IADD3 R16, R0, UR38, R7 ;  /* 0x0000002600107c10 */ /* 0x002fe2000fffe007 */
[----:B------:R-:W-:Y:S06]  /*15600*/  BRA `(.L_x_8944) ;  /* 0x0000003000707947 */ /* 0x000fec0003800000 */
.L_x_8943:
        /* <DEDUP_REMOVED lines=8> */
[----:B------:R-:W-:Y:S01]  /*15690*/  IMAD.U32 R4, RZ, RZ, UR6 ;  /* 0x00000006ff047e24 */ /* 0x000fe2000f8e00ff */
[----:B--2---:R-:W-:Y:S01]  /*156a0*/  MOV R7, UR9 ;  /* 0x0000000900077c02 */ /* 0x004fe20008000f00 */
[----:B------:R-:W2:Y:S01]  /*156b0*/  LDC.64 R2, c[0x4][R2] ;  /* 0x0100000002027b82 */ /* 0x000ea20000000a00 */
[----:B-1----:R-:W-:Y:S02]  /*156c0*/  IMAD.U32 R5, RZ, RZ, UR7 ;  /* 0x00000007ff057e24 */ /* 0x002fe4000f8e00ff */
[----:B------:R-:W-:Y:S02]  /*156d0*/  IMAD.U32 R6, RZ, RZ, UR8 ;  /* 0x00000008ff067e24 */ /* 0x000fe4000f8e00ff */
[----:B------:R-:W-:-:S02]  /*156e0*/  IMAD.U32 R10, RZ, RZ, UR4 ;  /* 0x00000004ff0a7e24 */ /* 0x000fc4000f8e00ff */
[----:B0-----:R-:W-:Y:S02]  /*156f0*/  IMAD.U32 R11, RZ, RZ, UR5 ;  /* 0x00000005ff0b7e24 */ /* 0x001fe4000f8e00ff */
[----:B------:R-:W-:Y:S02]  /*15700*/  IMAD.MOV.U32 R8, RZ, RZ, 0x70 ;  /* 0x00000070ff087424 */ /* 0x000fe400078e00ff */
[----:B------:R-:W-:Y:S02]  /*15710*/  IMAD.MOV.U32 R12, RZ, RZ, 0x1 ;  /* 0x00000001ff0c7424 */ /* 0x000fe400078e00ff */
[----:B------:R-:W-:-:S07]  /*15720*/  IMAD.MOV.U32 R13, RZ, RZ, RZ ;  /* 0x000000ffff0d7224 */ /* 0x000fce00078e00ff */
[----:B------:R-:W-:-:S07]  /*15730*/  LEPC R20, `(.L_x_8946) ;  /* 0x000000001014794e */ /* 0x000fce0000000000 */
[----:B--2---:R-:W-:Y:S05]  /*15740*/  CALL.ABS.NOINC R2 ;  /* 0x0000000002007343 */ /* 0x004fea0003c00000 */
.L_x_8946:
[----:B------:R-:W-:Y:S05]  /*15750*/  BSYNC B6 ;  /* 0x0000000000067941 */ /* 0x000fea0003800000 */
.L_x_8945:
[----:B------:R-:W3:Y:S01]  /*15760*/  LDL.LU R2, [R1+0x8] ;  /* 0x0000080001027983 */ /* 0x000ee20000300800 */
[----:B------:R-:W-:Y:S01]  /*15770*/  VIADD R0, R22, 0x9000 ;  /* 0x0000900016007836 */ /* 0x000fe20000000000 */
[----:B------:R-:W-:Y:S04]  /*15780*/  BSSY B6, `(.L_x_8947) ;  /* 0x0000016000067945 */ /* 0x000fe80003800000 */
[----:B------:R-:W-:Y:S02]  /*15790*/  LOP3.LUT P0, RZ, R0, 0x9f, RZ, 0xc0, !PT ;  /* 0x0000009f00ff7812 */ /* 0x000fe4000780c0ff */
[----:B---3--:R-:W-:-:S11]  /*157a0*/  LOP3.LUT R2, R2, 0xfffffffe, RZ, 0xc0, !PT ;  /* 0xfffffffe02027812 */ /* 0x008fd600078ec0ff */
[----:B------:R-:W-:-:S05]  /*157b0*/  @P0 LOP3.LUT R2, R2, 0x1, RZ, 0xfc, !PT ;  /* 0x0000000102020812 */ /* 0x000fca00078efcff */
[----:B------:R3:W-:Y:S01]  /*157c0*/  STL [R1+0x8], R2 ;  /* 0x0000080201007387 */ /* 0x0007e20000100800 */
[----:B------:R-:W-:Y:S05]  /*157d0*/  @!P0 BRA `(.L_x_8948) ;  /* 0x0000000000408947 */ /* 0x000fea0003800000 */
[----:B---3--:R-:W-:Y:S01]  /*157e0*/  MOV R2, 0x0 ;  /* 0x0000000000027802 */ /* 0x008fe20000000f00 */
[----:B------:R-:W-:Y:S01]  /*157f0*/  ULDC.64 UR6, c[0x4][0x1c8] ;  /* 0x0100720000067ab9 */ /* 0x000fe20000000a00 */
[----:B------:R-:W-:Y:S01]  /*15800*/  ULDC.64 UR8, c[0x4][0x1d0] ;  /* 0x0100740000087ab9 */ /* 0x000fe20000000a00 */
[----:B------:R-:W-:Y:S01]  /*15810*/  ULDC.64 UR4, c[0x4][0x48] ;  /* 0x0100120000047ab9 */ /* 0x000fe20000000a00 */
[----:B------:R-:W-:Y:S01]  /*15820*/  IMAD.U32 R4, RZ, RZ, UR6 ;  /* 0x00000006ff047e24 */ /* 0x000fe2000f8e00ff */
[----:B0-----:R-:W-:Y:S01]  /*15830*/  MOV R11, UR5 ;  /* 0x00000005000b7c02 */ /* 0x001fe20008000f00 */
[----:B------:R-:W0:Y:S01]  /*15840*/  LDC.64 R2, c[0x4][R2] ;  /* 0x0100000002027b82 */ /* 0x000e220000000a00 */
[----:B-1----:R-:W-:Y:S02]  /*15850*/  IMAD.U32 R5, RZ, RZ, UR7 ;  /* 0x00000007ff057e24 */ /* 0x002fe4000f8e00ff */
[----:B------:R-:W-:Y:S02]  /*15860*/  IMAD.U32 R6, RZ, RZ, UR8 ;  /* 0x00000008ff067e24 */ /* 0x000fe4000f8e00ff */
[----:B--2---:R-:W-:-:S02]  /*15870*/  IMAD.U32 R7, RZ, RZ, UR9 ;  /* 0x00000009ff077e24 */ /* 0x004fc4000f8e00ff */
[----:B------:R-:W-:Y:S02]  /*15880*/  IMAD.U32 R10, RZ, RZ, UR4 ;  /* 0x00000004ff0a7e24 */ /* 0x000fe4000f8e00ff */
[----:B------:R-:W-:Y:S02]  /*15890*/  IMAD.MOV.U32 R8, RZ, RZ, 0x70 ;  /* 0x00000070ff087424 */ /* 0x000fe400078e00ff */
[----:B------:R-:W-:Y:S02]  /*158a0*/  IMAD.MOV.U32 R12, RZ, RZ, 0x1 ;  /* 0x00000001ff0c7424 */ /* 0x000fe400078e00ff */
[----:B------:R-:W-:-:S07]  /*158b0*/  IMAD.MOV.U32 R13, RZ, RZ, RZ ;  /* 0x000000ffff0d7224 */ /* 0x000fce00078e00ff */
[----:B------:R-:W-:-:S07]  /*158c0*/  LEPC R20, `(.L_x_8948) ;  /* 0x000000001014794e */ /* 0x000fce0000000000 */
[----:B0-----:R-:W-:Y:S05]  /*158d0*/  CALL.ABS.NOINC R2 ;  /* 0x0000000002007343 */ /* 0x001fea0003c00000 */
.L_x_8948:
[----:B------:R-:W-:Y:S05]  /*158e0*/  BSYNC B6 ;  /* 0x0000000000067941 */ /* 0x000fea0003800000 */
.L_x_8947:
[----:B------:R-:W-:Y:S01]  /*158f0*/  VIADD R25, R22, 0x3000 ;  /* 0x0000300016197836 */ /* 0x000fe20000000000 */
[----:B------:R-:W-:Y:S04]  /*15900*/  BSSY B6, `(.L_x_8949) ;  /* 0x0000013000067945 */ /* 0x000fe80003800000 */
[----:B------:R-:W-:-:S13]  /*15910*/  LOP3.LUT P0, RZ, R25, 0x3ff, RZ, 0xc0, !PT ;  /* 0x000003ff19ff7812 */ /* 0x000fda000780c0ff */
[----:B------:R-:W-:Y:S05]  /*15920*/  @!P0 BRA `(.L_x_8950) ;  /* 0x0000000000408947 */ /* 0x000fea0003800000 */
[----:B---3--:R-:W-:Y:S01]  /*15930*/  MOV R2, 0x0 ;  /* 0x0000000000027802 */ /* 0x008fe20000000f00 */
[----:B------:R-:W-:Y:S01]  /*15940*/  ULDC.64 UR6, c[0x4][0x1c8] ;  /* 0x0100720000067ab9 */ /* 0x000fe20000000a00 */
[----:B------:R-:W-:Y:S01]  /*15950*/  ULDC.64 UR8, c[0x4][0x1d0] ;  /* 0x0100740000087ab9 */ /* 0x000fe20000000a00 */
[----:B------:R-:W-:Y:S01]  /*15960*/  ULDC.64 UR4, c[0x4][0x50] ;  /* 0x0100140000047ab9 */ /* 0x000fe20000000a00 */
[----:B------:R-:W-:Y:S01]  /*15970*/  IMAD.U32 R4, RZ, RZ, UR6 ;  /* 0x00000006ff047e24 */ /* 0x000fe2000f8e00ff */
[----:B------:R-:W-:Y:S01]  /*15980*/  MOV R12, 0x1 ;  /* 0x00000001000c7802 */ /* 0x000fe20000000f00 */
[----:B------:R-:W3:Y:S01]  /*15990*/  LDC.64 R2, c[0x4][R2] ;  /* 0x0100000002027b82 */ /* 0x000ee20000000a00 */
[----:B-1----:R-:W-:Y:S02]  /*159a0*/  IMAD.U32 R5, RZ, RZ, UR7 ;  /* 0x00000007ff057e24 */ /* 0x002fe4000f8e00ff */
[----:B------:R-:W-:Y:S02]  /*159b0*/  IMAD.U32 R6, RZ, RZ, UR8 ;  /* 0x00000008ff067e24 */ /* 0x000fe4000f8e00ff */
[----:B--2---:R-:W-:-:S02]  /*159c0*/  IMAD.U32 R7, RZ, RZ, UR9 ;  /* 0x00000009ff077e24 */ /* 0x004fc4000f8e00ff */
[----:B------:R-:W-:Y:S02]  /*159d0*/  IMAD.U32 R10, RZ, RZ, UR4 ;  /* 0x00000004ff0a7e24 */ /* 0x000fe4000f8e00ff */
[----:B0-----:R-:W-:Y:S02]  /*159e0*/  IMAD.U32 R11, RZ, RZ, UR5 ;  /* 0x00000005ff0b7e24 */ /* 0x001fe4000f8e00ff */
[----:B------:R-:W-:Y:S02]  /*159f0*/  IMAD.MOV.U32 R8, RZ, RZ, 0x70 ;  /* 0x00000070ff087424 */ /* 0x000fe400078e00ff */
[----:B------:R-:W-:-:S07]  /*15a00*/  IMAD.MOV.U32 R13, RZ, RZ, RZ ;  /* 0x000000ffff0d7224 */ /* 0x000fce00078e00ff */
[----:B------:R-:W-:-:S07]  /*15a10*/  LEPC R20, `(.L_x_8950) ;  /* 0x000000001014794e */ /* 0x000fce0000000000 */
[----:B---3--:R-:W-:Y:S05]  /*15a20*/  CALL.ABS.NOINC R2 ;  /* 0x0000000002007343 */ /* 0x008fea0003c00000 */
.L_x_8950:
[----:B------:R-:W-:Y:S05]  /*15a30*/  BSYNC B6 ;  /* 0x0000000000067941 */ /* 0x000fea0003800000 */
.L_x_8949:
[----:B---3--:R-:W3:Y:S01]  /*15a40*/  LDL R2, [R1+0x8] ;  /* 0x0000080001027983 */ /* 0x008ee20000100800 */
[----:B------:R-:W-:Y:S01]  /*15a50*/  BSSY B6, `(.L_x_8951) ;  /* 0x0000013000067945 */ /* 0x000fe20003800000 */
[----:B---3--:R-:W-:-:S13]  /*15a60*/  LOP3.LUT P6, RZ, R2, 0x1, RZ, 0xc0, !PT ;  /* 0x0000000102ff7812 */ /* 0x008fda00078cc0ff */
[----:B------:R-:W-:Y:S05]  /*15a70*/  @!P6 BRA `(.L_x_8952) ;  /* 0x000000000040e947 */ /* 0x000fea0003800000 */
[----:B------:R-:W-:Y:S01]  /*15a80*/  MOV R2, 0x0 ;  /* 0x0000000000027802 */ /* 0x000fe20000000f00 */
[----:B------:R-:W-:Y:S01]  /*15a90*/  ULDC.64 UR4, c[0x4][0x1c8] ;  /* 0x0100720000047ab9 */ /* 0x000fe20000000a00 */
[----:B------:R-:W-:Y:S01]  /*15aa0*/  ULDC.64 UR6, c[0x4][0x1d0] ;  /* 0x0100740000067ab9 */ /* 0x000fe20000000a00 */
[----:B------:R-:W-:Y:S01]  /*15ab0*/  ULDC.64 UR8, c[0x4][0x58] ;  /* 0x0100160000087ab9 */ /* 0x000fe20000000a00 */
[----:B------:R-:W-:Y:S02]  /*15ac0*/  IMAD.U32 R4, RZ, RZ, UR4 ;  /* 0x00000004ff047e24 */ /* 0x000fe4000f8e00ff */
[----:B------:R-:W3:Y:S01]  /*15ad0*/  LDC.64 R2, c[0x4][R2] ;  /* 0x0100000002027b82 */ /* 0x000ee20000000a00 */
[----:B-1----:R-:W-:Y:S02]  /*15ae0*/  IMAD.U32 R5, RZ, RZ, UR5 ;  /* 0x00000005ff057e24 */ /* 0x002fe4000f8e00ff */
[----:B------:R-:W-:Y:S02]  /*15af0*/  IMAD.U32 R6, RZ, RZ, UR6 ;  /* 0x00000006ff067e24 */ /* 0x000fe4000f8e00ff */
[----:B--2---:R-:W-:-:S02]  /*15b00*/  IMAD.U32 R7, RZ, RZ, UR7 ;  /* 0x00000007ff077e24 */ /* 0x004fc4000f8e00ff */
[----:B------:R-:W-:Y:S02]  /*15b10*/  IMAD.U32 R10, RZ, RZ, UR8 ;  /* 0x00000008ff0a7e24 */ /* 0x000fe4000f8e00ff */
[----:B0-----:R-:W-:Y:S02]  /*15b20*/  IMAD.U32 R11, RZ, RZ, UR9 ;  /* 0x00000009ff0b7e24 */ /* 0x001fe4000f8e00ff */
[----:B------:R-:W-:Y:S02]  /*15b30*/  IMAD.MOV.U32 R8, RZ, RZ, 0x70 ;  /* 0x00000070ff087424 */ /* 0x000fe400078e00ff */
[----:B------:R-:W-:Y:S02]  /*15b40*/  IMAD.MOV.U32 R12, RZ, RZ, 0x1 ;  /* 0x00000001ff0c7424 */ /* 0x000fe400078e00ff */
[----:B------:R-:W-:-:S07]  /*15b50*/  IMAD.MOV.U32 R13, RZ, RZ, RZ ;  /* 0x000000ffff0d7224 */ /* 0x000fce00078e00ff */
[----:B------:R-:W-:-:S07]  /*15b60*/  LEPC R20, `(.L_x_8952) ;  /* 0x000000001014794e */ /* 0x000fce0000000000 */
[----:B---3--:R-:W-:Y:S05]  /*15b70*/  CALL.ABS.NOINC R2 ;  /* 0x0000000002007343 */ /* 0x008fea0003c00000 */
.L_x_8952:
[----:B------:R-:W-:Y:S05]  /*15b80*/  BSYNC B6 ;  /* 0x0000000000067941 */ /* 0x000fea0003800000 */
.L_x_8951:
[----:B------:R-:W3:Y:S01]  /*15b90*/  LDL.LU R21, [R1+0xc] ;  /* 0x00000c0001157983 */ /* 0x000ee20000300800 */
[----:B------:R-:W-:-:S03]  /*15ba0*/  ULDC.64 UR4, c[0x0][0x9f8] ;  /* 0x00027e0000047ab9 */ /* 0x000fc60000000a00 */
[----:B------:R-:W4:Y:S01]  /*15bb0*/  LDL R20, [R1+0x4] ;  /* 0x0000040001147983 */ /* 0x000f220000100800 */
[----:B------:R-:W-:-:S04]  /*15bc0*/  ISETP.NE.U32.AND P0, PT, RZ, UR4, PT ;  /* 0x00000004ff007c0c */ /* 0x000fc8000bf05070 */
[----:B------:R-:W-:-:S13]  /*15bd0*/  ISETP.NE.AND.EX P0, PT, RZ, UR5, PT, P0 ;  /* 0x00000005ff007c0c */ /* 0x000fda000bf05300 */
[----:B------:R-:W-:-:S04]  /*15be0*/  @P0 IADD3 R2, P1, R23, UR4, RZ ;  /* 0x0000000417020c10 */ /* 0x000fc8000ff3e0ff */
[----:B---3--:R-:W-:Y:S01]  /*15bf0*/  @P0 IADD3.X R3, R21, UR5, RZ, P1, !PT ;  /* 0x0000000515030c10 */ /* 0x008fe20008ffe4ff */
[----:B------:R-:W-:-:S04]  /*15c00*/  ULDC.64 UR4, c[0x0][0xa08] ;  /* 0x0002820000047ab9 */ /* 0x000fc80000000a00 */
[----:B----4-:R3:W4:Y:S02]  /*15c10*/  @P0 LDG.E R20, desc[UR42][R2.64] ;  /* 0x0000002a02140981 */ /* 0x010724000c1e1900 */
[----:B---3--:R-:W3:Y:S01]  /*15c20*/  LDC.64 R2, c[0x0][0x418] ;  /* 0x00010600ff027b82 */ /* 0x008ee20000000a00 */
[----:B----4-:R-:W-:Y:S01]  /*15c30*/  SHF.R.S32.HI R8, RZ, 0x1f, R20 ;  /* 0x0000001fff087819 */ /* 0x010fe20000011414 */
[----:B------:R4:W-:Y:S01]  /*15c40*/  @P0 STL [R1+0x4], R20 ;  /* 0x0000041401000387 */ /* 0x0009e20000100800 */
[----:B---3--:R-:W-:Y:S01]  /*15c50*/  LOP3.LUT P0, RZ, R2, UR4, RZ, 0xfc, !PT ;  /* 0x0000000402ff7c12 */ /* 0x008fe2000f80fcff */
[----:B------:R-:W-:Y:S02]  /*15c60*/  UMOV UR4, 0xffffffff ;  /* 0xffffffff00047882 */ /* 0x000fe40000000000 */
[----:B------:R4:W-:Y:S01]  /*15c70*/  STL [R1+0xc], R8 ;  /* 0x00000c0801007387 */ /* 0x0009e20000100800 */
[----:B------:R-:W-:-:S04]  /*15c80*/  LOP3.LUT P0, RZ, R3, UR5, RZ, 0xfc, P0 ;  /* 0x0000000503ff7c12 */ /* 0x000fc8000800fcff */
[----:B------:R-:W-:Y:S01]  /*15c90*/  SEL R23, R20, RZ, !P0 ;  /* 0x000000ff14177207 */ /* 0x000fe20004000000 */
[----:B------:R-:W-:Y:S08]  /*15ca0*/  BRA.DIV UR4, `(.L_x_8953) ;  /* 0x0000004204ac7947 */ /* 0x000ff0000b800000 */
[----:B------:R-:W3:Y:S02]  /*15cb0*/  S2R R0, SR_TID.X ;  /* 0x0000000000007919 */ /* 0x000ee40000002100 */
[----:B---3--:R-:W-:-:S04]  /*15cc0*/  SHF.R.U32.HI R0, RZ, 0x5, R0 ;  /* 0x00000005ff007819 */ /* 0x008fc80000011600 */
[----:B------:R-:W-:-:S05]  /*15cd0*/  LOP3.LUT R0, R0, 0x3, RZ, 0xc0, !PT ;  /* 0x0000000300007812 */ /* 0x000fca00078ec0ff */
[----:B------:R3:W0:Y:S02]  /*15ce0*/  SHFL.IDX PT, R14, R0, RZ, 0x1f ;  /* 0x00001fff000e7589 */ /* 0x00062400000e0000 */
.L_x_9060:
[----:B---3--:R-:W3:Y:S01]  /*15cf0*/  LDL.LU R0, [R1+0x8] ;  /* 0x0000080001007983 */ /* 0x008ee20000300800 */
[----:B------:R-:W-:Y:S02]  /*15d00*/  PLOP3.LUT P1, PT, PT, PT, PT, 0x8, 0x0 ;  /* 0x000000000000781c */ /* 0x000fe40003f2e170 */
[----:B0-----:R-:W-:Y:S02]  /*15d10*/  ISETP.NE.AND P0, PT, R14, RZ, PT ;  /* 0x000000ff0e00720c */ /* 0x001fe40003f05270 */
[----:B---3--:R-:W-:-:S09]  /*15d20*/  LOP3.LUT R0, R0, 0xfffffffe, RZ, 0xc0, !PT ;  /* 0xfffffffe00007812 */ /* 0x008fd200078ec0ff */
[----:B------:R-:W-:-:S05]  /*15d30*/  @P1 LOP3.LUT R0, R0, 0x1, RZ, 0xfc, !PT ;  /* 0x0000000100001812 */ /* 0x000fca00078efcff */
[----:B------:R0:W-:Y:S01]  /*15d40*/  STL [R1+0x8], R0 ;  /* 0x0000080001007387 */ /* 0x0001e20000100800 */
[----:B------:R-:W-:Y:S05]  /*15d50*/  @P0 BRA `(.L_x_8954) ;  /* 0x0000000400a80947 */ /* 0x000fea0003800000 */
[----:B------:R-:W-:-:S03]  /*15d60*/  UMOV UR4, 0xffffffff ;  /* 0xffffffff00047882 */ /* 0x000fc60000000000 */
[----:B------:R-:W-:Y:S05]  /*15d70*/  BRA.DIV UR4, `(.L_x_8955) ;  /* 0x0000004204ac7947 */ /* 0x000fea000b800000 */
[----:B------:R-:W-:-:S13]  /*15d80*/  ELECT P6, URZ, PT ;  /* 0x00000000003f782f */ /* 0x000fda00038c0000 */
.L_x_9063:
[----:B------:R-:W-:Y:S05]  /*15d90*/  @!P6 BRA `(.L_x_8954) ;  /* 0x000000040098e947 */ /* 0x000fea0003800000 */
[----:B0-----:R-:W3:Y:S01]  /*15da0*/  LDL R0, [R1+0x3c] ;  /* 0x00003c0001007983 */ /* 0x001ee20000100800 */
[----:B------:R-:W-:-:S04]  /*15db0*/  ISETP.NE.U32.AND P0, PT, R2, RZ, PT ;  /* 0x000000ff0200720c */ /* 0x000fc80003f05070 */
[----:B------:R-:W-:Y:S02]  /*15dc0*/  ISETP.NE.AND.EX P0, PT, R3, RZ, PT, P0 ;  /* 0x000000ff0300720c */ /* 0x000fe40003f05300 */
[----:B---3--:R-:W-:-:S11]  /*15dd0*/  LEA.HI.SX32 R0, R0, 0xffffffff, 0x19 ;  /* 0xffffffff00007811 */ /* 0x008fd600078fcaff */
[----:B------:R-:W-:Y:S05]  /*15de0*/  @!P0 BRA `(.L_x_8956) ;  /* 0x0000000000448947 */ /* 0x000fea0003800000 */
[----:B--2---:R-:W0:Y:S01]  /*15df0*/  LDC R7, c[0x0][0x43c] ;  /* 0x00010f00ff077b82 */ /* 0x004e220000000800 */
[----:B------:R-:W-:Y:S01]  /*15e00*/  ULDC.64 UR4, c[0x0][0x428] ;  /* 0x00010a0000047ab9 */ /* 0x000fe20000000a00 */
[----:B0-----:R-:W-:-:S13]  /*15e10*/  ISETP.NE.AND P0, PT, R7, 0x1, PT ;  /* 0x000000010700780c */ /* 0x001fda0003f05270 */
[----:B-1----:R-:W0:Y:S02]  /*15e20*/  @P0 LDC.64 R4, c[0x0][0x440] ;  /* 0x00011000ff040b82 */ /* 0x002e240000000a00 */
[----:B0-----:R-:W-:-:S04]  /*15e30*/  @P0 IMAD.HI.U32 R6, R0, R4, RZ ;  /* 0x0000000400060227 */ /* 0x001fc800078e00ff */
[----:B------:R-:W-:Y:S01]  /*15e40*/  IMAD.MOV.U32 R4, RZ, RZ, R0 ;  /* 0x000000ffff047224 */ /* 0x000fe200078e0000 */
[----:B------:R-:W-:Y:S01]  /*15e50*/  @P0 SHF.R.U32.HI R4, RZ, R5, R6 ;  /* 0x00000005ff040219 */ /* 0x000fe20000011606 */
[----:B------:R-:W-:-:S03]  /*15e60*/  IMAD R6, R8, UR4, RZ ;  /* 0x0000000408067c24 */ /* 0x000fc6000f8e02ff */
[----:B------:R-:W-:Y:S01]  /*15e70*/  IADD3 R5, -R4, RZ, RZ ;  /* 0x000000ff04057210 */ /* 0x000fe20007ffe1ff */
[----:B------:R-:W-:-:S04]  /*15e80*/  IMAD R6, R20, UR5, R6 ;  /* 0x0000000514067c24 */ /* 0x000fc8000f8e0206 */
[----:B------:R-:W-:Y:S01]  /*15e90*/  IMAD R0, R7, R5, R0 ;  /* 0x0000000507007224 */ /* 0x000fe200078e0200 */
[----:B------:R-:W-:-:S03]  /*15ea0*/  SHF.R.S32.HI R5, RZ, 0x1f, R4 ;  /* 0x0000001fff057819 */ /* 0x000fc60000011404 */
[----:B------:R-:W-:-:S04]  /*15eb0*/  IMAD.WIDE.U32 R4, R20, UR4, R4 ;  /* 0x0000000414047c25 */ /* 0x000fc8000f8e0004 */
[----:B------:R-:W-:Y:S01]  /*15ec0*/  IMAD.IADD R5, R5, 0x1, R6 ;  /* 0x0000000105057824 */ /* 0x000fe200078e0206 */
[----:B------:R-:W-:-:S04]  /*15ed0*/  LEA R2, P0, R4, R2, 0x2 ;  /* 0x0000000204027211 */ /* 0x000fc800078010ff */
[----:B------:R-:W-:-:S05]  /*15ee0*/  LEA.HI.X R3, R4, R3, R5, 0x2, P0 ;  /* 0x0000000304037211 */ /* 0x000fca00000f1405 */
[----:B------:R0:W5:Y:S04]  /*15ef0*/  LDG.E R23, desc[UR42][R2.64] ;  /* 0x0000002a02177981 */ /* 0x000168000c1e1900 */
.L_x_8956:
[----:B------:R-:W-:Y:S01]  /*15f00*/  IMAD R4, R24, 0x8, R22 ;  /* 0x0000000818047824 */ /* 0x000fe200078e0216 */
[----:B0-----:R-:W-:Y:S01]  /*15f10*/  SHF.L.U32 R3, R28, 0x1f, RZ ;  /* 0x0000001f1c037819 */ /* 0x001fe200000006ff */
[----:B------:R-:W0:Y:S03]  /*15f20*/  S2R R2, SR_TID.X ;  /* 0x0000000000027919 */ /* 0x000e260000002100 */
[----:B------:R-:W3:Y:S01]  /*15f30*/  SYNCS.PHASECHK.TRANS64.TRYWAIT P0, [R4+URZ+0x19c80], R3 ;  /* 0x019c8003040075a7 */ /* 0x000ee2000800017f */
[----:B0-----:R-:W-:-:S04]  /*15f40*/  LOP3.LUT R2, R2, 0x7f, RZ, 0xc0, !PT ;  /* 0x0000007f02027812 */ /* 0x001fc800078ec0ff */
[----:B------:R-:W-:Y:S01]  /*15f50*/  ISETP.NE.AND P1, PT, R2, RZ, PT ;  /* 0x000000ff0200720c */ /* 0x000fe20003f25270 */
[----:B---3--:R-:W-:-:S12]  /*15f60*/  @!P0 BRA `(.L_x_8957) ;  /* 0x0000004000508947 */ /* 0x008fd80003800000 */
.L_x_9064:
[----:B------:R-:W-:Y:S05]  /*15f70*/  @P1 BRA `(.L_x_8958) ;  /* 0x00000000001c1947 */ /* 0x000fea0003800000 */
[----:B------:R-:W1:Y:S02]  /*15f80*/  S2R R2, SR_TID.X ;  /* 0x0000000000027919 */ /* 0x000e640000002100 */
[----:B-1----:R-:W-:Y:S01]  /*15f90*/  LOP3.LUT R5, R2, 0x1f, RZ, 0xc0, !PT ;  /* 0x0000001f02057812 */ /* 0x002fe200078ec0ff */
[----:B------:R-:W-:-:S03]  /*15fa0*/  IMAD.MOV.U32 R2, RZ, RZ, 0x3000 ;  /* 0x00003000ff027424 */ /* 0x000fc600078e00ff */
[----:B------:R-:W-:Y:S01]  /*15fb0*/  ISETP.NE.AND P0, PT, R5, RZ, PT ;  /* 0x000000ff0500720c */ /* 0x000fe20003f05270 */
[----:B------:R3:W-:-:S12]  /*15fc0*/  SYNCS.ARRIVE.TRANS64 RZ, [R4+URZ+0x19c70], R2 ;  /* 0x019c700204ff79a7 */ /* 0x0007d8000800003f */
[----:B---3--:R-:W-:Y:S05]  /*15fd0*/  @!P0 BRA `(.L_x_8958) ;  /* 0x0000000000048947 */ /* 0x008fea0003800000 */
[----:B------:R-:W-:Y:S01]  /*15fe0*/  BPT.TRAP 0x1 ;  /* 0x000000040000795c */ /* 0x000fe20000300000 */
.L_x_8958:
[----:B-1----:R-:W3:Y:S01]  /*15ff0*/  LDL R5, [R1+0x10] ;  /* 0x0000100001057983 */ /* 0x002ee20000100800 */
[----:B------:R-:W-:Y:S01]  /*16000*/  IMAD R2, R24, 0x3000, R22 ;  /* 0x0000300018027824 */ /* 0x000fe200078e0216 */
[----:B------:R-:W-:Y:S01]  /*16010*/  R2UR UR9, R4 ;  /* 0x00000000040972ca */ /* 0x000fe200000e0000 */
[----:B------:R-:W-:Y:S01]  /*16020*/  UIADD3 UR4, UP0, UR40, 0x470, URZ ;  /* 0x0000047028047890 */ /* 0x000fe2000ff1e03f */
[----:B------:R-:W-:Y:S01]  /*16030*/  R2UR UR12, R18 ;  /* 0x00000000120c72ca */ /* 0x000fe200000e0000 */
[----:B------:R-:W-:Y:S01]  /*16040*/  UMOV UR10, URZ ;  /* 0x0000003f000a7c82 */ /* 0x000fe20008000000 */
[----:B------:R-:W-:Y:S01]  /*16050*/  R2UR UR15, R2 ;  /* 0x00000000020f72ca */ /* 0x000fe200000e0000 */
[----:B------:R-:W-:Y:S01]  /*16060*/  UIADD3.X UR5, URZ, UR41, URZ, UP0, !UPT ;  /* 0x000000293f057290 */ /* 0x000fe200087fe43f */
[----:B-----5:R-:W-:Y:S01]  /*16070*/  R2UR UR13, R23 ;  /* 0x00000000170d72ca */ /* 0x020fe200000e0000 */
[----:B------:R-:W-:Y:S01]  /*16080*/  UMOV UR6, 0x0 ;  /* 0x0000000000067882 */ /* 0x000fe20000000000 */
[----:B------:R-:W-:Y:S01]  /*16090*/  UMOV UR7, 0x14f00000 ;  /* 0x14f0000000077882 */ /* 0x000fe20000000000 */
[----:B------:R-:W-:-:S04]  /*160a0*/  UMOV UR16, 0x20 ;  /* 0x0000002000107882 */ /* 0x000fc80000000000 */
[----:B------:R-:W-:-:S04]  /*160b0*/  UIADD3 UR9, UR9, 0x19c70, URZ ;  /* 0x00019c7009097890 */ /* 0x000fc8000fffe03f */
[----:B------:R-:W-:Y:S02]  /*160c0*/  UIADD3 UR8, UR15, 0x9000, URZ ;  /* 0x000090000f087890 */ /* 0x000fe4000fffe03f */
[----:B------:R-:W-:Y:S02]  /*160d0*/  UIADD3 UR14, UR15, 0xa000, URZ ;  /* 0x0000a0000f0e7890 */ /* 0x000fe4000fffe03f */
[----:B------:R-:W-:Y:S01]  /*160e0*/  UIADD3 UR15, UR15, 0xb000, URZ ;  /* 0x0000b0000f0f7890 */ /* 0x000fe2000fffe03f */
[----:B---3--:R-:W-:-:S05]  /*160f0*/  IMAD R0, R0, 0x80, R5 ;  /* 0x0000008000007824 */ /* 0x008fca00078e0205 */
[----:B------:R-:W-:-:S13]  /*16100*/  R2UR UR11, R0 ;  /* 0x00000000000b72ca */ /* 0x000fda00000e0000 */
        /* <DEDUP_REMOVED lines=8> */
[----:B------:R-:W3:Y:S02]  /*16190*/  SYNCS.PHASECHK.TRANS64.TRYWAIT P0, [R4+URZ+0x19c40], R3 ;  /* 0x019c4003040075a7 */ /* 0x000ee4000800017f */
[----:B-1-3--:R-:W-:Y:S05]  /*161a0*/  @!P0 BRA `(.L_x_8959) ;  /* 0x0000003c00d48947 */ /* 0x00afea0003800000 */
.L_x_9065:
[----:B------:R-:W-:Y:S05]  /*161b0*/  @P1 BRA `(.L_x_8960) ;  /* 0x00000000001c1947 */ /* 0x000fea0003800000 */
[----:B------:R-:W3:Y:S01]  /*161c0*/  S2R R5, SR_TID.X ;  /* 0x0000000000057919 */ /* 0x000ee20000002100 */
[----:B01----:R-:W-:-:S04]  /*161d0*/  IMAD.MOV.U32 R3, RZ, RZ, 0x3000 ;  /* 0x00003000ff037424 */ /* 0x003fc800078e00ff */
[----:B------:R0:W-:Y:S01]  /*161e0*/  SYNCS.ARRIVE.TRANS64 RZ, [R4+URZ+0x19c30], R3 ;  /* 0x019c300304ff79a7 */ /* 0x0001e2000800003f */
[----:B---3--:R-:W-:-:S04]  /*161f0*/  LOP3.LUT R5, R5, 0x1f, RZ, 0xc0, !PT ;  /* 0x0000001f05057812 */ /* 0x008fc800078ec0ff */
[----:B------:R-:W-:-:S13]  /*16200*/  ISETP.NE.AND P0, PT, R5, RZ, PT ;  /* 0x000000ff0500720c */ /* 0x000fda0003f05270 */
[----:B0-----:R-:W-:Y:S05]  /*16210*/  @!P0 BRA `(.L_x_8960) ;  /* 0x0000000000048947 */ /* 0x001fea0003800000 */
[----:B------:R-:W-:Y:S01]  /*16220*/  BPT.TRAP 0x1 ;  /* 0x000000040000795c */ /* 0x000fe20000300000 */
.L_x_8960:
        /* <DEDUP_REMOVED lines=18> */
[----:B0-----:R-:W-:Y:S01]  /*16350*/  UMOV UR8, UR14 ;  /* 0x0000000e00087c82 */ /* 0x001fe20008000000 */
[----:B------:R-:W-:Y:S01]  /*16360*/  UMOV UR10, UR16 ;  /* 0x00000010000a7c82 */ /* 0x000fe20008000000 */
[----:B------:R-:W-:Y:S01]  /*16370*/  UMOV UR14, 0x40 ;  /* 0x00000040000e7882 */ /* 0x000fe20000000000 */
[----:B------:R0:W-:Y:S02]  /*16380*/  UTMALDG.4D [UR8], [UR4], desc[UR6] ;  /* 0x00000608040075b4 */ /* 0x0001e40008019000 */
[----:B0-----:R-:W-:Y:S01]  /*16390*/  UMOV UR8, UR15 ;  /* 0x0000000f00087c82 */ /* 0x001fe20008000000 */
[----:B------:R-:W-:Y:S02]  /*163a0*/  UMOV UR10, UR14 ;  /* 0x0000000e000a7c82 */ /* 0x000fe40008000000 */
[----:B------:R0:W-:Y:S01]  /*163b0*/  UTMALDG.4D [UR8], [UR4], desc[UR6] ;  /* 0x00000608040075b4 */ /* 0x0001e20008019000 */
[----:B---3--:R-:W-:-:S04]  /*163c0*/  LOP3.LUT R3, R3, 0xfffffffe, RZ, 0xc0, !PT ;  /* 0xfffffffe03037812 */ /* 0x008fc800078ec0ff */
[----:B------:R-:W-:-:S05]  /*163d0*/  @P0 LOP3.LUT R3, R3, 0x1, RZ, 0xfc, !PT ;  /* 0x0000000103030812 */ /* 0x000fca00078efcff */
[----:B------:R0:W-:Y:S01]  /*163e0*/  STL [R1+0x8], R3 ;  /* 0x0000080301007387 */ /* 0x0001e20000100800 */
[----:B------:R-:W-:Y:S01]  /*163f0*/  NOP ;  /* 0x0000000000007918 */ /* 0x000fe20000000000 */
.L_x_8954:
[----:B------:R-:W3:Y:S04]  /*16400*/  LDL.LU R4, [R1+0x28] ;  /* 0x0000280001047983 */ /* 0x000ee80000300800 */
[----:B------:R-:W5:Y:S04]  /*16410*/  LDL.LU R6, [R1+0x20] ;  /* 0x0000200001067983 */ /* 0x000f680000300800 */
[----:B0-----:R-:W2:Y:S01]  /*16420*/  LDL.LU R3, [R1+0x30] ;  /* 0x0000300001037983 */ /* 0x001ea20000300800 */
[----:B------:R-:W-:Y:S05]  /*16430*/  WARPSYNC.ALL ;  /* 0x0000000000007948 */ /* 0x000fea0003800000 */
[----:B------:R-:W-:Y:S01]  /*16440*/  ULDC.64 UR6, c[0x0][0xa00] ;  /* 0x0002800000067ab9 */ /* 0x000fe20000000a00 */
[----:B------:R-:W-:Y:S01]  /*16450*/  ULDC.64 UR4, c[0x0][0x298] ;  /* 0x0000a60000047ab9 */ /* 0x000fe20000000a00 */
[----:B------:R-:W-:Y:S01]  /*16460*/  BAR.SYNC.DEFER_BLOCKING 0x8, 0x200 ;  /* 0x0208000000007b1d */ /* 0x000fe20000010000 */
[----:B------:R-:W-:Y:S01]  /*16470*/  ISETP.NE.U32.AND P0, PT, RZ, UR6, PT ;  /* 0x00000006ff007c0c */ /* 0x000fe2000bf05070 */
[----:B------:R-:W-:-:S03]  /*16480*/  VIADD R0, R22, 0xf000 ;  /* 0x0000f00016007836 */ /* 0x000fc60000000000 */
[----:B------:R-:W-:Y:S01]  /*16490*/  ISETP.NE.AND.EX P0, PT, RZ, UR7, PT, P0 ;  /* 0x00000007ff007c0c */ /* 0x000fe2000bf05300 */
[----:B------:R-:W-:Y:S01]  /*164a0*/  BSSY B6, `(.L_x_8961) ;  /* 0x0000020000067945 */ /* 0x000fe20003800000 */
[----:B------:R-:W-:Y:S02]  /*164b0*/  LOP3.LUT P1, RZ, R0, 0x9f, RZ, 0xc0, !PT ;  /* 0x0000009f00ff7812 */ /* 0x000fe4000782c0ff */
[----:B---3--:R-:W-:-:S05]  /*164c0*/  SHF.R.S32.HI R2, RZ, 0x1f, R4 ;  /* 0x0000001fff027819 */ /* 0x008fca0000011404 */
[----:B------:R-:W-:Y:S01]  /*164d0*/  IMAD R2, R2, UR4, RZ ;  /* 0x0000000402027c24 */ /* 0x000fe2000f8e02ff */
[----:B--2---:R-:W-:-:S03]  /*164e0*/  SEL R3, R3, RZ, !P0 ;  /* 0x000000ff03037207 */ /* 0x004fc60004000000 */
[----:B------:R-:W-:Y:S01]  /*164f0*/  IMAD R0, R4, UR5, R2 ;  /* 0x0000000504007c24 */ /* 0x000fe2000f8e0202 */
[----:B-----5:R-:W-:Y:S01]  /*16500*/  SEL R2, R6, RZ, !P0 ;  /* 0x000000ff06027207 */ /* 0x020fe20004000000 */
[----:B-1----:R-:W-:-:S05]  /*16510*/  IMAD.WIDE.U32 R4, R4, UR4, RZ ;  /* 0x0000000404047c25 */ /* 0x002fca000f8e00ff */
[----:B------:R-:W-:Y:S04]  /*16520*/  STL.64 [R1+0x28], R4 ;  /* 0x0000280401007387 */ /* 0x000fe80000100a00 */
[----:B------:R0:W-:Y:S04]  /*16530*/  STL [R1+0x20], R2 ;  /* 0x0000200201007387 */ /* 0x0001e80000100800 */
[----:B------:R1:W-:Y:S01]  /*16540*/  STL [R1+0x4c], R3 ;  /* 0x00004c0301007387 */ /* 0x0003e20000100800 */
[----:B0-----:R-:W-:Y:S01]  /*16550*/  IMAD.IADD R2, R5, 0x1, R0 ;  /* 0x0000000105027824 */ /* 0x001fe200078e0200 */
[----:B------:R-:W-:-:S05]  /*16560*/  SHF.R.S32.HI R0, RZ, 0x1f, R18 ;  /* 0x0000001fff007819 */ /* 0x000fca0000011412 */
[----:B------:R1:W-:Y:S04]  /*16570*/  STL [R1+0x44], R0 ;  /* 0x0000440001007387 */ /* 0x0003e80000100800 */
        /* <DEDUP_REMOVED lines=13> */
[----:B----4-:R-:W-:Y:S02]  /*16650*/  IMAD.MOV.U32 R8, RZ, RZ, 0x70 ;  /* 0x00000070ff087424 */ /* 0x010fe400078e00ff */
[----:B------:R-:W-:Y:S02]  /*16660*/  IMAD.MOV.U32 R12, RZ, RZ, 0x1 ;  /* 0x00000001ff0c7424 */ /* 0x000fe400078e00ff */
[----:B------:R-:W-:-:S07]  /*16670*/  IMAD.MOV.U32 R13, RZ, RZ, RZ ;  /* 0x000000ffff0d7224 */ /* 0x000fce00078e00ff */
[----:B------:R-:W-:-:S07]  /*16680*/  LEPC R20, `(.L_x_8962) ;  /* 0x000000001014794e */ /* 0x000fce0000000000 */
[----:B0-----:R-:W-:Y:S05]  /*16690*/  CALL.ABS.NOINC R2 ;  /* 0x0000000002007343 */ /* 0x001fea0003c00000 */
.L_x_8962:
[----:B------:R-:W-:Y:S05]  /*166a0*/  BSYNC B6 ;  /* 0x0000000000067941 */ /* 0x000fea0003800000 */
.L_x_8961:
[----:B-1----:R-:W2:Y:S01]  /*166b0*/  LDL.LU R0, [R1+0x30] ;  /* 0x0000300001007983 */ /* 0x002ea20000300800 */
[----:B------:R-:W0:Y:S01]  /*166c0*/  LDC R9, c[0x0][0x448] ;  /* 0x00011200ff097b82 */ /* 0x000e220000000800 */
[----:B------:R-:W-:Y:S01]  /*166d0*/  ULDC.64 UR4, c[0x0][0x2d8] ;  /* 0x0000b60000047ab9 */ /* 0x000fe20000000a00 */
[----:B------:R-:W-:Y:S01]  /*166e0*/  ULDC.64 UR6, c[0x0][0x2c8] ;  /* 0x0000b20000067ab9 */ /* 0x000fe20000000a00 */
[----:B------:R-:W2:Y:S01]  /*166f0*/  LDL.LU.64 R2, [R1+0x28] ;  /* 0x0000280001027983 */ /* 0x000ea20000300a00 */
[----:B------:R-:W-:-:S03]  /*16700*/  ULDC.64 UR8, c[0x0][0x280] ;  /* 0x0000a00000087ab9 */ /* 0x000fc60000000a00 */
[----:B----4-:R-:W3:Y:S04]  /*16710*/  LDL.LU R20, [R1+0x44] ;  /* 0x0000440001147983 */ /* 0x010ee80000300800 */
[----:B------:R-:W4:Y:S04]  /*16720*/  LDL.LU R21, [R1+0x4c] ;  /* 0x00004c0001157983 */ /* 0x000f280000300800 */
[----:B------:R-:W4:Y:S01]  /*16730*/  LDL.LU R4, [R1+0x20] ;  /* 0x0000200001047983 */ /* 0x000f220000300800 */
[----:B0-----:R-:W-:-:S13]  /*16740*/  ISETP.NE.AND P0, PT, R9, 0x1, PT ;  /* 0x000000010900780c */ /* 0x001fda0003f05270 */
[----:B------:R-:W0:Y:S08]  /*16750*/  @P0 LDC R5, c[0x0][0x44c] ;  /* 0x00011300ff050b82 */ /* 0x000e300000000800 */
[----:B------:R-:W1:Y:S08]  /*16760*/  @P0 LDC R6, c[0x0][0x450] ;  /* 0x00011400ff060b82 */ /* 0x000e700000000800 */
[----:B------:R-:W1:Y:S01]  /*16770*/  @P0 LDC R8, c[0x0][0x450] ;  /* 0x00011400ff080b82 */ /* 0x000e620000000800 */
[----:B--2---:R-:W-:-:S02]  /*16780*/  IMAD.MOV.U32 R3, RZ, RZ, R0 ;  /* 0x000000ffff037224 */ /* 0x004fc400078e0000 */
[----:B---3--:R-:W-:Y:S02]  /*16790*/  IMAD R0, R20, UR4, RZ ;  /* 0x0000000414007c24 */ /* 0x008fe4000f8e02ff */
[C---:B------:R-:W-:Y:S01]  /*167a0*/  IMAD.WIDE.U32 R2, R18.reuse, UR4, R2 ;  /* 0x0000000412027c25 */ /* 0x040fe2000f8e0002 */
[----:B------:R-:W2:Y:S03]  /*167b0*/  S2R R20, SR_TID.X ;  /* 0x0000000000147919 */ /* 0x000ea60000002100 */
[----:B------:R-:W-:Y:S01]  /*167c0*/  IMAD R0, R18, UR5, R0 ;  /* 0x0000000512007c24 */ /* 0x000fe2000f8e0200 */
[----:B------:R-:W-:-:S03]  /*167d0*/  ULDC.64 UR4, c[0x0][0x2e0] ;  /* 0x0000b80000047ab9 */ /* 0x000fc60000000a00 */
[----:B------:R-:W-:Y:S02]  /*167e0*/  IMAD.IADD R3, R3, 0x1, R0 ;  /* 0x0000000103037824 */ /* 0x000fe400078e0200 */
[----:B----4-:R-:W-:Y:S02]  /*167f0*/  IMAD R0, R21, UR4, RZ ;  /* 0x0000000415007c24 */ /* 0x010fe4000f8e02ff */
[----:B------:R-:W3:Y:S01]  /*16800*/  S2R R21, SR_TID.X ;  /* 0x0000000000157919 */ /* 0x000ee20000002100 */
[----:B------:R-:W-:-:S04]  /*16810*/  IMAD.WIDE.U32 R2, R4, UR4, R2 ;  /* 0x0000000404027c25 */ /* 0x000fc8000f8e0002 */
[----:B------:R-:W-:Y:S01]  /*16820*/  IMAD R0, R4, UR5, R0 ;  /* 0x0000000504007c24 */ /* 0x000fe2000f8e0200 */
[----:B------:R-:W-:-:S03]  /*16830*/  ULDC.64 UR4, c[0x0][0x2d0] ;  /* 0x0000b40000047ab9 */ /* 0x000fc60000000a00 */
[----:B------:R-:W-:Y:S01]  /*16840*/  IMAD.IADD R3, R3, 0x1, R0 ;  /* 0x0000000103037824 */ /* 0x000fe200078e0200 */
[----:B--2---:R-:W-:-:S04]  /*16850*/  LOP3.LUT R20, R20, 0x7f, RZ, 0xc0, !PT ;  /* 0x0000007f14147812 */ /* 0x004fc800078ec0ff */
[----:B------:R-:W-:Y:S01]  /*16860*/  SHF.R.U32.HI R20, RZ, 0x1, R20 ;  /* 0x00000001ff147819 */ /* 0x000fe20000011614 */
[----:B---3--:R-:W-:Y:S02]  /*16870*/  IMAD.SHL.U32 R4, R21, 0x40, RZ ;  /* 0x0000004015047824 */ /* 0x008fe400078e00ff */
[----:B------:R2:W5:Y:S03]  /*16880*/  LDL R21, [R1+0x40] ;  /* 0x0000400001157983 */ /* 0x0005660000100800 */
[----:B------:R-:W-:-:S05]  /*16890*/  LOP3.LUT R4, R20, 0x40, R4, 0xf8, !PT ;  /* 0x0000004014047812 */ /* 0x000fca00078ef804 */
[----:B------:R-:W-:-:S04]  /*168a0*/  IMAD R0, R17, 0xc0, R4 ;  /* 0x000000c011007824 */ /* 0x000fc800078e0204 */
[----:B0-----:R-:W-:-:S04]  /*168b0*/  @P0 IMAD.HI.U32 R5, R0, R5, RZ ;  /* 0x0000000500050227 */ /* 0x001fc800078e00ff */
[----:B------:R-:W-:Y:S01]  /*168c0*/  IMAD.MOV.U32 R4, RZ, RZ, R0 ;  /* 0x000000ffff047224 */ /* 0x000fe200078e0000 */
[----:B-1----:R-:W-:-:S04]  /*168d0*/  @P0 SHF.R.U32.HI R4, RZ, R6, R5 ;  /* 0x00000006ff040219 */ /* 0x002fc80000011605 */
[--C-:B------:R-:W-:Y:S01]  /*168e0*/  SHF.R.S32.HI R5, RZ, 0x1f, R4.reuse ;  /* 0x0000001fff057819 */ /* 0x100fe20000011404 */
[----:B------:R-:W-:-:S04]  /*168f0*/  IMAD.MOV R7, RZ, RZ, -R4 ;  /* 0x000000ffff077224 */ /* 0x000fc800078e0a04 */
[----:B------:R-:W-:-:S04]  /*16900*/  IMAD R5, R5, UR4, RZ ;  /* 0x0000000405057c24 */ /* 0x000fc8000f8e02ff */
[C---:B------:R-:W-:Y:S02]  /*16910*/  IMAD R6, R4.reuse, UR5, R5 ;  /* 0x0000000504067c24 */ /* 0x040fe4000f8e0205 */
[----:B------:R-:W-:-:S04]  /*16920*/  IMAD.WIDE.U32 R4, R4, UR4, R2 ;  /* 0x0000000404047c25 */ /* 0x000fc8000f8e0002 */
[----:B------:R-:W-:Y:S02]  /*16930*/  IMAD.IADD R5, R5, 0x1, R6 ;  /* 0x0000000105057824 */ /* 0x000fe400078e0206 */
[----:B------:R-:W-:-:S05]  /*16940*/  IMAD R6, R9, R7, R0 ;  /* 0x0000000709067224 */ /* 0x000fca00078e0200 */
[----:B------:R-:W-:Y:S01]  /*16950*/  SHF.R.S32.HI R7, RZ, 0x1f, R6 ;  /* 0x0000001fff077819 */ /* 0x000fe20000011406 */
[----:B------:R-:W-:-:S04]  /*16960*/  IMAD.WIDE.U32 R4, R6, UR6, R4 ;  /* 0x0000000606047c25 */ /* 0x000fc8000f8e0004 */
[----:B------:R-:W-:-:S04]  /*16970*/  IMAD R7, R7, UR6, RZ ;  /* 0x0000000607077c24 */ /* 0x000fc8000f8e02ff */
[----:B------:R-:W-:Y:S01]  /*16980*/  IMAD R7, R6, UR7, R7 ;  /* 0x0000000706077c24 */ /* 0x000fe2000f8e0207 */
[----:B------:R-:W-:-:S04]  /*16990*/  IADD3 R6, P1, R4, UR8, RZ ;  /* 0x0000000804067c10 */ /* 0x000fc8000ff3e0ff */
[----:B------:R-:W-:Y:S02]  /*169a0*/  IADD3.X R4, R5, UR9, R7, P1, !PT ;  /* 0x0000000905047c10 */ /* 0x000fe40008ffe407 */
[----:B------:R-:W0:Y:S01]  /*169b0*/  @P0 LDC R7, c[0x0][0x44c] ;  /* 0x00011300ff070b82 */ /* 0x000e220000000800 */
[----:B------:R-:W-:-:S05]  /*169c0*/  IADD3 R0, R0, 0x80, RZ ;  /* 0x0000008000007810 */ /* 0x000fca0007ffe0ff */
[----:B------:R-:W-:Y:S02]  /*169d0*/  IMAD.MOV.U32 R5, RZ, RZ, R0 ;  /* 0x000000ffff057224 */ /* 0x000fe400078e0000 */
[----:B0-----:R-:W-:-:S05]  /*169e0*/  @P0 IMAD.HI.U32 R7, R0, R7, RZ ;  /* 0x0000000700070227 */ /* 0x001fca00078e00ff */
[----:B------:R-:W-:Y:S02]  /*169f0*/  @P0 SHF.R.U32.HI R5, RZ, R8, R7 ;  /* 0x00000008ff050219 */ /* 0x000fe40000011607 */
[----:B------:R2:W5:Y:S01]  /*16a00*/  LDL R8, [R1+0x24] ;  /* 0x0000240001087983 */ /* 0x0005620000100800 */
[----:B------:R-:W0:Y:S01]  /*16a10*/  S2R R11, SR_TID.X ;  /* 0x00000000000b7919 */ /* 0x000e220000002100 */
[----:B------:R-:W1:Y:S01]  /*16a20*/  S2R R20, SR_TID.X ;  /* 0x0000000000147919 */ /* 0x000e620000002100 */
[----:B------:R-:W-:-:S04]  /*16a30*/  IMAD.MOV R7, RZ, RZ, -R5 ;  /* 0x000000ffff077224 */ /* 0x000fc800078e0a05 */
[----:B------:R-:W-:Y:S01]  /*16a40*/  IMAD R0, R9, R7, R0 ;  /* 0x0000000709007224 */ /* 0x000fe200078e0200 */
[----:B------:R-:W-:Y:S01]  /*16a50*/  SHF.R.S32.HI R7, RZ, 0x1f, R5 ;  /* 0x0000001fff077819 */ /* 0x000fe20000011405 */
[----:B------:R-:W-:-:S04]  /*16a60*/  IMAD.WIDE.U32 R2, R5, UR4, R2 ;  /* 0x0000000405027c25 */ /* 0x000fc8000f8e0002 */
[----:B------:R-:W-:Y:S01]  /*16a70*/  IMAD R7, R7, UR4, RZ ;  /* 0x0000000407077c24 */ /* 0x000fe2000f8e02ff */
[----:B------:R-:W-:-:S03]  /*16a80*/  ULDC UR4, c[0x0][0x2b8] ;  /* 0x0000ae0000047ab9 */ /* 0x000fc60000000800 */
[----:B------:R-:W-:-:S04]  /*16a90*/  IMAD R5, R5, UR5, R7 ;  /* 0x0000000505057c24 */ /* 0x000fc8000f8e0207 */
[----:B------:R-:W-:Y:S01]  /*16aa0*/  IMAD.IADD R3, R3, 0x1, R5 ;  /* 0x0000000103037824 */ /* 0x000fe200078e0205 */
[----:B------:R-:W-:Y:S01]  /*16ab0*/  SHF.R.S32.HI R5, RZ, 0x1f, R0 ;  /* 0x0000001fff057819 */ /* 0x000fe20000011400 */
[----:B0-----:R-:W-:Y:S02]  /*16ac0*/  IMAD.SHL.U32 R11, R11, 0x10, RZ ;  /* 0x000000100b0b7824 */ /* 0x001fe400078e00ff */
[----:B-1----:R-:W-:-:S03]  /*16ad0*/  IMAD.SHL.U32 R10, R20, 0x10, RZ ;  /* 0x00000010140a7824 */ /* 0x002fc600078e00ff */
[----:B------:R-:W-:Y:S01]  /*16ae0*/  LOP3.LUT R11, R11, 0x10, RZ, 0xc0, !PT ;  /* 0x000000100b0b7812 */ /* 0x000fe200078ec0ff */
[----:B------:R-:W-:Y:S02]  /*16af0*/  IMAD R5, R5, UR6, RZ ;  /* 0x0000000605057c24 */ /* 0x000fe4000f8e02ff */
[----:B------:R-:W-:Y:S01]  /*16b00*/  IMAD.WIDE.U32 R2, R0, UR6, R2 ;  /* 0x0000000600027c25 */ /* 0x000fe2000f8e0002 */
[C---:B------:R-:W-:Y:S02]  /*16b10*/  LOP3.LUT R12, R11.reuse, 0x20, RZ, 0xfc, !PT ;  /* 0x000000200b0c7812 */ /* 0x040fe400078efcff */
[----:B------:R-:W-:Y:S02]  /*16b20*/  LOP3.LUT R10, R10, 0x10, RZ, 0xc0, !PT ;  /* 0x000000100a0a7812 */ /* 0x000fe400078ec0ff */
[----:B------:R-:W-:Y:S01]  /*16b30*/  LOP3.LUT R11, R11, 0x40, RZ, 0xfc, !PT ;  /* 0x000000400b0b7812 */ /* 0x000fe200078efcff */
[----:B------:R-:W-:Y:S01]  /*16b40*/  IMAD R5, R0, UR7, R5 ;  /* 0x0000000700057c24 */ /* 0x000fe2000f8e0205 */
[----:B------:R-:W-:-:S02]  /*16b50*/  IADD3 R7, P3, R2, UR8, RZ ;  /* 0x0000000802077c10 */ /* 0x000fc4000ff7e0ff */
[----:B------:R-:W-:Y:S02]  /*16b60*/  ISETP.GE.AND P2, PT, R10, UR4, PT ;  /* 0x000000040a007c0c */ /* 0x000fe4000bf46270 */
        /* <DEDUP_REMOVED lines=8> */
[----:B-----5:R-:W-:Y:S02]  /*16bf0*/  IMAD R0, R21, R9, RZ ;  /* 0x0000000915007224 */ /* 0x020fe400078e02ff */
[----:B------:R-:W-:Y:S01]  /*16c00*/  IMAD R17, R17, 0xc0, R20 ;  /* 0x000000c011117824 */ /* 0x000fe200078e0214 */
[----:B------:R-:W1:Y:S04]  /*16c10*/  SHFL.IDX PT, R3, R4, RZ, 0x1e1f ;  /* 0x001e1fff04037589 */ /* 0x000e6800000e0000 */
[----:B------:R-:W-:Y:S01]  /*16c20*/  ISETP.GE.AND P4, PT, R17, R0, PT ;  /* 0x000000001100720c */ /* 0x000fe20003f86270 */
[----:B------:R-:W2:Y:S04]  /*16c30*/  SHFL.IDX PT, R6, R6, 0x1, 0x1e1f ;  /* 0x003e1f0006067f89 */ /* 0x000ea800000e0000 */
[----:B------:R-:W3:Y:S08]  /*16c40*/  SHFL.IDX PT, R4, R4, 0x1, 0x1e1f ;  /* 0x003e1f0004047f89 */ /* 0x000ef000000e0000 */
[----:B0-----:R-:W-:-:S05]  /*16c50*/  @!P4 IADD3 R2, P3, R10, R2, RZ ;  /* 0x000000020a02c210 */ /* 0x001fca0007f7e0ff */
[----:B-1----:R-:W-:-:S05]  /*16c60*/  @!P4 IMAD.X R3, RZ, RZ, R3, P3 ;  /* 0x000000ffff03c224 */ /* 0x002fca00018e0603 */
[----:B------:R-:W-:Y:S04]  /*16c70*/  @!P4 LDGSTS.E.BYPASS.LTC128B.128 [R8+0xf000], desc[UR42][R2.64], !P2 ;  /* 0x0f0000000208cfae */ /* 0x000fe8000d101d6a */
[----:B------:R-:W-:Y:S04]  /*16c80*/  @!P4 LDGSTS.E.BYPASS.LTC128B.128 [R8+0x10800], desc[UR42][R2.64+0x20], !P1 ;  /* 0x108000200208cfae */ /* 0x000fe8000c901d6a */
[----:B------:R0:W-:Y:S02]  /*16c90*/  @!P4 LDGSTS.E.BYPASS.LTC128B.128 [R8+0x12000], desc[UR42][R2.64+0x40], !P0 ;  /* 0x120000400208cfae */ /* 0x0001e4000c101d6a */
[----:B0-----:R-:W-:-:S05]  /*16ca0*/  VIADD R2, R17, 0x40 ;  /* 0x0000004011027836 */ /* 0x001fca0000000000 */
[----:B------:R-:W-:-:S13]  /*16cb0*/  ISETP.GE.AND P4, PT, R2, R0, PT ;  /* 0x000000000200720c */ /* 0x000fda0003f86270 */
[----:B--2---:R-:W-:-:S05]  /*16cc0*/  @!P4 IADD3 R2, P3, R10, R6, RZ ;  /* 0x000000060a02c210 */ /* 0x004fca0007f7e0ff */
[----:B---3--:R-:W-:-:S05]  /*16cd0*/  @!P4 IMAD.X R3, RZ, RZ, R4, P3 ;  /* 0x000000ffff03c224 */ /* 0x008fca00018e0604 */
[----:B------:R-:W-:Y:S04]  /*16ce0*/  @!P4 LDGSTS.E.BYPASS.LTC128B.128 [R8+0xf800], desc[UR42][R2.64], !P2 ;  /* 0x0f8000000208cfae */ /* 0x000fe8000d101d6a */
[----:B------:R-:W-:Y:S04]  /*16cf0*/  @!P4 LDGSTS.E.BYPASS.LTC128B.128 [R8+0x11000], desc[UR42][R2.64+0x20], !P1 ;  /* 0x110000200208cfae */ /* 0x000fe8000c901d6a */
[----:B------:R0:W-:Y:S04]  /*16d00*/  @!P4 LDGSTS.E.BYPASS.LTC128B.128 [R8+0x12800], desc[UR42][R2.64+0x40], !P0 ;  /* 0x128000400208cfae */ /* 0x0001e8000c101d6a */
[----:B0-----:R0:W1:Y:S04]  /*16d10*/  SHFL.IDX PT, R3, R5, RZ, 0x1e1f ;  /* 0x001e1fff05037589 */ /* 0x00106800000e0000 */
[----:B------:R0:W2:Y:S02]  /*16d20*/  SHFL.IDX PT, R2, R7, RZ, 0x1e1f ;  /* 0x001e1fff07027589 */ /* 0x0000a400000e0000 */
.L_x_9072:
[----:B------:R-:W-:Y:S01]  /*16d30*/  VIADD R17, R17, 0x80 ;  /* 0x0000008011117836 */ /* 0x000fe20000000000 */
[----:B------:R-:W-:Y:S04]  /*16d40*/  BSSY B0, `(.L_x_8964) ;  /* 0x000000b000007945 */ /* 0x000fe80003800000 */
[----:B------:R-:W-:-:S13]  /*16d50*/  ISETP.GE.AND P3, PT, R17, R0, PT ;  /* 0x000000001100720c */ /* 0x000fda0003f66270 */
[----:B------:R-:W-:Y:S05]  /*16d60*/  @P3 BRA `(.L_x_8965) ;  /* 0x0000000000203947 */ /* 0x000fea0003800000 */
[----:B--2---:R-:W-:-:S05]  /*16d70*/  IADD3 R2, P3, R10, R2, RZ ;  /* 0x000000020a027210 */ /* 0x004fca0007f7e0ff */
[----:B-1----:R-:W-:-:S05]  /*16d80*/  IMAD.X R3, RZ, RZ, R3, P3 ;  /* 0x000000ffff037224 */ /* 0x002fca00018e0603 */
[----:B------:R-:W-:Y:S01]  /*16d90*/  @!PT LDS RZ, [RZ] ;  /* 0x00000000fffff984 */ /* 0x000fe20000000800 */
[----:B------:R-:W-:Y:S01]  /*16da0*/  @!PT LDS RZ, [RZ] ;  /* 0x00000000fffff984 */ /* 0x000fe20000000800 */
[----:B------:R-:W-:Y:S01]  /*16db0*/  @!PT LDS RZ, [RZ] ;  /* 0x00000000fffff984 */ /* 0x000fe20000000800 */
[----:B------:R3:W-:Y:S04]  /*16dc0*/  LDGSTS.E.BYPASS.LTC128B.128 [R8+0x10000], desc[UR42][R2.64], !P2 ;  /* 0x1000000002087fae */ /* 0x0007e8000d101d6a */
[----:B------:R3:W-:Y:S04]  /*16dd0*/  LDGSTS.E.BYPASS.LTC128B.128 [R8+0x11800], desc[UR42][R2.64+0x20], !P1 ;  /* 0x1180002002087fae */ /* 0x0007e8000c901d6a */
[----:B------:R3:W-:Y:S02]  /*16de0*/  LDGSTS.E.BYPASS.LTC128B.128 [R8+0x13000], desc[UR42][R2.64+0x40], !P0 ;  /* 0x1300004002087fae */ /* 0x0007e4000c101d6a */
.L_x_8965:
[----:B------:R-:W-:Y:S05]  /*16df0*/  BSYNC B0 ;  /* 0x0000000000007941 */ /* 0x000fea0003800000 */
.L_x_8964:
[----:B------:R-:W-:Y:S01]  /*16e00*/  NOP ;  /* 0x0000000000007918 */ /* 0x000fe20000000000 */
[----:B------:R-:W-:-:S13]  /*16e10*/  PLOP3.LUT P0, PT, PT, PT, PT, 0x80, 0x0 ;  /* 0x000000000000781c */ /* 0x000fda0003f0f070 */
.L_x_8966:
        /* <DEDUP_REMOVED lines=16> */
[----:B------:R-:W3:Y:S03]  /*16f20*/  SYNCS.PHASECHK.TRANS64.TRYWAIT P0, [R22+URZ+0x19c20], R0 ;  /* 0x019c2000160075a7 */ /* 0x000ee6000800017f */
[----:B--23--:R-:W-:Y:S05]  /*16f30*/  @!P0 BRA `(.L_x_8968) ;  /* 0x0000003400688947 */ /* 0x00cfea0003800000 */
.L_x_9073:
[----:B------:R-:W-:Y:S05]  /*16f40*/  BSYNC B0 ;  /* 0x0000000000007941 */ /* 0x000fea0003800000 */
.L_x_8967:
[----:B------:R-:W3:Y:S02]  /*16f50*/  LDL.LU R2, [R1+0x38] ;  /* 0x0000380001027983 */ /* 0x000ee40000300800 */
[----:B---3--:R-:W-:-:S13]  /*16f60*/  ISETP.GE.AND P0, PT, R2, 0x81, PT ;  /* 0x000000810200780c */ /* 0x008fda0003f06270 */
[----:B------:R-:W-:Y:S05]  /*16f70*/  @!P0 BRA `(.L_x_8969) ;  /* 0x00000010004c8947 */ /* 0x000fea0003800000 */
[----:B------:R-:W3:Y:S01]  /*16f80*/  LDL.LU R2, [R1+0x3c] ;  /* 0x00003c0001027983 */ /* 0x000ee20000300800 */
[----:B--2---:R-:W-:Y:S02]  /*16f90*/  IMAD.MOV.U32 R0, RZ, RZ, R24 ;  /* 0x000000ffff007224 */ /* 0x004fe400078e0018 */
[----:B------:R-:W-:Y:S01]  /*16fa0*/  IMAD.MOV.U32 R8, RZ, RZ, R28 ;  /* 0x000000ffff087224 */ /* 0x000fe200078e001c */
[----:B---3--:R-:W-:-:S07]  /*16fb0*/  LEA.HI.SX32 R2, R2, 0xfffffffe, 0x19 ;  /* 0xfffffffe02027811 */ /* 0x008fce00078fcaff */
.L_x_8993:
[----:B-1----:R-:W2:Y:S01]  /*16fc0*/  LDL R3, [R1+0x8] ;  /* 0x0000080001037983 */ /* 0x002ea20000100800 */
[----:B------:R-:W-:Y:S01]  /*16fd0*/  VIADD R24, R0, 0x1 ;  /* 0x0000000100187836 */ /* 0x000fe20000000000 */
[----:B------:R-:W-:Y:S05]  /*16fe0*/  YIELD ;  /* 0x0000000000007946 */ /* 0x000fea0003800000 */
[----:B------:R-:W-:Y:S01]  /*16ff0*/  ISETP.NE.AND P0, PT, R24, 0x2, PT ;  /* 0x000000021800780c */ /* 0x000fe20003f05270 */
[----:B------:R-:W-:Y:S03]  /*17000*/  BSSY B0, `(.L_x_8970) ;  /* 0x00000a7000007945 */ /* 0x000fe60003800000 */
[----:B------:R-:W-:-:S02]  /*17010*/  SEL R28, RZ, 0x1, P0 ;  /* 0x00000001ff1c7807 */ /* 0x000fc40000000000 */
[----:B------:R-:W-:Y:S02]  /*17020*/  SEL R24, R24, RZ, P0 ;  /* 0x000000ff18187207 */ /* 0x000fe40000000000 */
[----:B------:R-:W-:Y:S02]  /*17030*/  LOP3.LUT R28, R8, R28, RZ, 0x3c, !PT ;  /* 0x0000001c081c7212 */ /* 0x000fe400078e3cff */
[----:B--2---:R-:W-:-:S13]  /*17040*/  LOP3.LUT P1, RZ, R3, 0x1, RZ, 0xc0, !PT ;  /* 0x0000000103ff7812 */ /* 0x004fda000782c0ff */
        /* <DEDUP_REMOVED lines=9> */
[----:B0-----:R-:W3:Y:S01]  /*170e0*/  LDL R7, [R1+0x4] ;  /* 0x0000040001077983 */ /* 0x001ee20000100800 */
[----:B-1----:R-:W-:-:S13]  /*170f0*/  ISETP.NE.AND P0, PT, R3, 0x1, PT ;  /* 0x000000010300780c */ /* 0x002fda0003f05270 */
        /* <DEDUP_REMOVED lines=9> */
[----:B------:R-:W-:-:S04]  /*17190*/  IMAD.WIDE.U32 R4, R7, UR6, R4 ;  /* 0x0000000607047c25 */ /* 0x000fc8000f8e0004 */
[----:B------:R-:W-:Y:S01]  /*171a0*/  IMAD.IADD R5, R6, 0x1, R5 ;  /* 0x0000000106057824 */ /* 0x000fe200078e0205 */
[----:B------:R-:W-:-:S04]  /*171b0*/  LEA R6, P0, R4, UR4, 0x2 ;  /* 0x0000000404067c11 */ /* 0x000fc8000f8010ff */
[----:B------:R-:W-:-:S05]  /*171c0*/  LEA.HI.X R7, R4, UR5, R5, 0x2, P0 ;  /* 0x0000000504077c11 */ /* 0x000fca00080f1405 */
[----:B------:R1:W5:Y:S04]  /*171d0*/  LDG.E R23, desc[UR42][R6.64] ;  /* 0x0000002a06177981 */ /* 0x000368000c1e1900 */
.L_x_8972:
[----:B-1----:R-:W-:Y:S01]  /*171e0*/  IMAD R6, R24, 0x8, R22 ;  /* 0x0000000818067824 */ /* 0x002fe200078e0216 */
[----:B0-----:R-:W-:Y:S01]  /*171f0*/  SHF.L.U32 R5, R28, 0x1f, RZ ;  /* 0x0000001f1c057819 */ /* 0x001fe200000006ff */
[----:B------:R-:W0:Y:S01]  /*17200*/  S2R R4, SR_TID.X ;  /* 0x0000000000047919 */ /* 0x000e220000002100 */
[----:B------:R-:W-:Y:S02]  /*17210*/  BSSY B1, `(.L_x_8973) ;  /* 0x0000005000017945 */ /* 0x000fe40003800000 */
[----:B------:R-:W1:Y:S01]  /*17220*/  SYNCS.PHASECHK.TRANS64.TRYWAIT P0, [R6+URZ+0x19c80], R5 ;  /* 0x019c8005060075a7 */ /* 0x000e62000800017f */
[----:B0-----:R-:W-:-:S04]  /*17230*/  LOP3.LUT R4, R4, 0x7f, RZ, 0xc0, !PT ;  /* 0x0000007f04047812 */ /* 0x001fc800078ec0ff */
[----:B------:R-:W-:Y:S01]  /*17240*/  ISETP.NE.AND P1, PT, R4, RZ, PT ;  /* 0x000000ff0400720c */ /* 0x000fe20003f25270 */
[----:B-1----:R-:W-:-:S12]  /*17250*/  @!P0 BRA `(.L_x_8974) ;  /* 0x0000003000b48947 */ /* 0x002fd80003800000 */
.L_x_9074:
[----:B------:R-:W-:Y:S05]  /*17260*/  BSYNC B1 ;  /* 0x0000000000017941 */ /* 0x000fea0003800000 */
.L_x_8973:
        /* <DEDUP_REMOVED lines=9> */
.L_x_8976:
[----:B------:R-:W-:Y:S05]  /*17300*/  BSYNC B1 ;  /* 0x0000000000017941 */ /* 0x000fea0003800000 */
.L_x_8975:
        /* <DEDUP_REMOVED lines=11> */
[----:B------:R-:W-:-:S10]  /*173c0*/  IADD3 R3, R6, 0x19c70, RZ ;  /* 0x00019c7006037810 */ /* 0x000fd40007ffe0ff */
.L_x_8977:
        /* <DEDUP_REMOVED lines=16> */
.L_x_8978:
        /* <DEDUP_REMOVED lines=16> */
.L_x_8979:
        /* <DEDUP_REMOVED lines=13> */
.L_x_9075:
[----:B------:R-:W-:Y:S05]  /*176a0*/  BSYNC B1 ;  /* 0x0000000000017941 */ /* 0x000fea0003800000 */
.L_x_8980:
        /* <DEDUP_REMOVED lines=11> */
.L_x_8983:
[----:B------:R-:W-:Y:S05]  /*17760*/  BSYNC B1 ;  /* 0x0000000000017941 */ /* 0x000fea0003800000 */
.L_x_8982:
        /* <DEDUP_REMOVED lines=8> */
.L_x_8984:
        /* <DEDUP_REMOVED lines=15> */
.L_x_8985:
        /* <DEDUP_REMOVED lines=15> */
.L_x_8986:
        /* <DEDUP_REMOVED lines=10> */
.L_x_8971:
[----:B------:R-:W-:Y:S05]  /*17a70*/  BSYNC B0 ;  /* 0x0000000000007941 */ /* 0x000fea0003800000 */
.L_x_8970:
[----:B------:R-:W-:-:S06]  /*17a80*/  UISETP.NE.AND UP0, UPT, UR36, 0x3, UPT ;  /* 0x000000032400788c */ /* 0x000fcc000bf05270 */
[----:B------:R-:W-:-:S13]  /*17a90*/  PLOP3.LUT P0, PT, PT, PT, UP0, 0x80, 0x0 ;  /* 0x000000000000781c */ /* 0x000fda0003f0f008 */
[----:B------:R-:W-:Y:S05]  /*17aa0*/  @!P0 BRA `(.L_x_8987) ;  /* 0x0000000000048947 */ /* 0x000fea0003800000 */
[----:B------:R-:W-:Y:S01]  /*17ab0*/  BPT.TRAP 0x1 ;  /* 0x000000040000795c */ /* 0x000fe20000300000 */
.L_x_8987:
[----:B------:R-:W-:Y:S01]  /*17ac0*/  IMAD.U32 R3, RZ, RZ, UR39 ;  /* 0x00000027ff037e24 */ /* 0x000fe2000f8e00ff */
[----:B------:R-:W-:Y:S01]  /*17ad0*/  LOP3.LUT R4, R8, 0x1, RZ, 0x3c, !PT ;  /* 0x0000000108047812 */ /* 0x000fe200078e3cff */
[----:B------:R-:W-:Y:S03]  /*17ae0*/  BSSY B0, `(.L_x_8988) ;  /* 0x0000006000007945 */ /* 0x000fe60003800000 */
[----:B------:R-:W-:Y:S01]  /*17af0*/  ISETP.NE.AND P1, PT, R3, 0x3, PT ;  /* 0x000000030300780c */ /* 0x000fe20003f25270 */
[----:B------:R-:W-:Y:S01]  /*17b00*/  IMAD R3, R0, 0x8, R22 ;  /* 0x0000000800037824 */ /* 0x000fe200078e0216 */
[----:B------:R-:W-:-:S04]  /*17b10*/  SHF.L.U32 R4, R4, 0x1f, RZ ;  /* 0x0000001f04047819 */ /* 0x000fc800000006ff */
[----:B------:R-:W1:Y:S02]  /*17b20*/  SYNCS.PHASECHK.TRANS64.TRYWAIT P0, [R3+URZ+0x19c70], R4 ;  /* 0x019c7004030075a7 */ /* 0x000e64000800017f */
[----:B-1----:R-:W-:Y:S05]  /*17b30*/  @!P0 BRA `(.L_x_8989) ;  /* 0x0000002800a48947 */ /* 0x002fea0003800000 */
.L_x_9076:
[----:B------:R-:W-:Y:S05]  /*17b40*/  BSYNC B0 ;  /* 0x0000000000007941 */ /* 0x000fea0003800000 */
.L_x_8988:
[----:B------:R-:W-:Y:S05]  /*17b50*/  @!P1 BRA `(.L_x_8990) ;  /* 0x0000000000049947 */ /* 0x000fea0003800000 */
[----:B------:R-:W-:Y:S01]  /*17b60*/  BPT.TRAP 0x1 ;  /* 0x000000040000795c */ /* 0x000fe20000300000 */
.L_x_8990:
[----:B-1----:R-:W-:Y:S01]  /*17b70*/  SHF.L.U32 R4, R8, 0x1f, RZ ;  /* 0x0000001f08047819 */ /* 0x002fe200000006ff */
[----:B------:R-:W-:-:S03]  /*17b80*/  IMAD R0, R0, 0x3000, RZ ;  /* 0x0000300000007824 */ /* 0x000fc600078e02ff */
[----:B------:R-:W1:Y:S02]  /*17b90*/  SYNCS.PHASECHK.TRANS64.TRYWAIT P0, [R3+URZ+0x19c60], R4 ;  /* 0x019c6004030075a7 */ /* 0x000e64000800017f */
[----:B-1----:R-:W-:Y:S05]  /*17ba0*/  @!P0 BRA `(.L_x_8991) ;  /* 0x00000028009c8947 */ /* 0x002fea0003800000 */
.L_x_9077:
[----:B------:R-:W2:Y:S01]  /*17bb0*/  LDL R12, [R1+0x14] ;  /* 0x00001400010c7983 */ /* 0x000ea20000100800 */
[----:B-1----:R-:W-:Y:S01]  /*17bc0*/  LOP3.LUT R4, R0, R26, RZ, 0xfc, !PT ;  /* 0x0000001a00047212 */ /* 0x002fe200078efcff */
[----:B------:R-:W-:Y:S05]  /*17bd0*/  WARPSYNC.ALL ;  /* 0x0000000000007948 */ /* 0x000fea0003800000 */
[----:B------:R-:W-:Y:S01]  /*17be0*/  IMAD.IADD R4, R22, 0x1, R4 ;  /* 0x0000000116047824 */ /* 0x000fe200078e0204 */
[----:B------:R-:W-:-:S05]  /*17bf0*/  LOP3.LUT R13, R26, 0x1800, RZ, 0xfc, !PT ;  /* 0x000018001a0d7812 */ /* 0x000fca00078efcff */
        /* <DEDUP_REMOVED lines=30> */
[----:B0-----:R-:W-:-:S05]  /*17de0*/  LOP3.LUT R4, R0, 0x800, R26, 0xfe, !PT ;  /* 0x0000080000047812 */ /* 0x001fca00078efe1a */
[----:B------:R-:W-:-:S06]  /*17df0*/  IMAD.IADD R4, R22, 0x1, R4 ;  /* 0x0000000116047824 */ /* 0x000fcc00078e0204 */
[----:B------:R-:W0:Y:S01]  /*17e00*/  LDSM.16.MT88.4 R4, [R4+0x9000] ;  /* 0x009000000404783b */ /* 0x000e220000004200 */
[--C-:B--2---:R-:W-:Y:S02]  /*17e10*/  IADD3 R12, R25, R12, R0.reuse ;  /* 0x0000000c190c7210 */ /* 0x104fe40007ffe000 */
[C-C-:B0-----:R-:W-:Y:S02]  /*17e20*/  PRMT R8, R4.reuse, 0x6420, R5.reuse ;  /* 0x0000642004087816 */ /* 0x141fe40000000005 */
[----:B------:R-:W-:Y:S02]  /*17e30*/  PRMT R9, R4, 0x7531, R5 ;  /* 0x0000753104097816 */ /* 0x000fe40000000005 */
[C-C-:B------:R-:W-:Y:S02]  /*17e40*/  PRMT R10, R6.reuse, 0x6420, R7.reuse ;  /* 0x00006420060a7816 */ /* 0x140fe40000000007 */
[----:B------:R-:W-:Y:S02]  /*17e50*/  PRMT R11, R6, 0x7531, R7 ;  /* 0x00007531060b7816 */ /* 0x000fe40000000007 */
[----:B------:R-:W-:-:S02]  /*17e60*/  IADD3 R4, R22, R13, R0 ;  /* 0x0000000d16047210 */ /* 0x000fc40007ffe000 */
[----:B------:R-:W-:Y:S01]  /*17e70*/  LOP3.LUT R13, R26, 0x2800, RZ, 0xfc, !PT ;  /* 0x000028001a0d7812 */ /* 0x000fe200078efcff */
        /* <DEDUP_REMOVED lines=22> */
.L_x_8992:
[----:B------:R-:W2:Y:S01]  /*17fe0*/  S2R R0, SR_TID.X ;  /* 0x0000000000007919 */ /* 0x000ea20000002100 */
[----:B-1----:R1:W-:Y:S01]  /*17ff0*/  SYNCS.ARRIVE.TRANS64.A1T0 RZ, [R3+URZ+0x19c50], RZ ;  /* 0x019c50ff03ff79a7 */ /* 0x0023e2000810003f */
[----:B0-----:R-:W-:Y:S01]  /*18000*/  IMAD.MOV.U32 R8, RZ, RZ, R28 ;  /* 0x000000ffff087224 */ /* 0x001fe200078e001c */
[----:B--2---:R-:W-:Y:S01]  /*18010*/  LOP3.LUT R0, R0, 0x7f, RZ, 0xc0, !PT ;  /* 0x0000007f00007812 */ /* 0x004fe200078ec0ff */
[----:B------:R-:W-:Y:S03]  /*18020*/  BAR.SYNC.DEFER_BLOCKING 0x2, 0x80 ;  /* 0x0082000000007b1d */ /* 0x000fe60000010000 */
[----:B------:R-:W-:Y:S01]  /*18030*/  ISETP.NE.AND P0, PT, R0, RZ, PT ;  /* 0x000000ff0000720c */ /* 0x000fe20003f05270 */
[----:B------:R-:W-:-:S12]  /*18040*/  IMAD.MOV.U32 R0, RZ, RZ, R24 ;  /* 0x000000ffff007224 */ /* 0x000fd800078e0018 */
[----:B-1----:R-:W-:-:S04]  /*18050*/  @!P0 IADD3 R3, R3, 0x19c80, RZ ;  /* 0x00019c8003038810 */ /* 0x002fc80007ffe0ff */
[----:B------:R-:W-:-:S04]  /*18060*/  @!P0 PRMT R3, RZ, 0x654, R3 ;  /* 0x00000654ff038816 */ /* 0x000fc80000000003 */
[----:B------:R3:W-:Y:S01]  /*18070*/  @!P0 SYNCS.ARRIVE.TRANS64.RED.A1T0 RZ, [R3+URZ], RZ ;  /* 0x000000ff03ff89a7 */ /* 0x0007e2000810043f */
[C---:B------:R-:W-:Y:S01]  /*18080*/  ISETP.GT.AND P0, PT, R2.reuse, RZ, PT ;  /* 0x000000ff0200720c */ /* 0x040fe20003f04270 */
[----:B------:R-:W-:-:S12]  /*18090*/  VIADD R2, R2, 0xffffffff ;  /* 0xffffffff02027836 */ /* 0x000fd80000000000 */
[----:B---3--:R-:W-:Y:S05]  /*180a0*/  @P0 BRA `(.L_x_8993) ;  /* 0xffffffec00c40947 */ /* 0x008fea000383ffff */
.L_x_8969:
[----:B-1----:R-:W1:Y:S01]  /*180b0*/  S2R R3, SR_TID.X ;  /* 0x0000000000037919 */ /* 0x002e620000002100 */
[----:B------:R-:W-:Y:S01]  /*180c0*/  BSSY B0, `(.L_x_8994) ;  /* 0x0000010000007945 */ /* 0x000fe20003800000 */
[----:B-1----:R-:W-:-:S04]  /*180d0*/  LOP3.LUT R3, R3, 0x7f, RZ, 0xc0, !PT ;  /* 0x0000007f03037812 */ /* 0x002fc800078ec0ff */
[----:B------:R-:W-:-:S13]  /*180e0*/  ISETP.NE.AND P0, PT, R3, RZ, PT ;  /* 0x000000ff0300720c */ /* 0x000fda0003f05270 */
[----:B------:R-:W-:Y:S05]  /*180f0*/  @P0 BRA `(.L_x_8995) ;  /* 0x0000000000300947 */ /* 0x000fea0003800000 */
[----:B0-----:R-:W0:Y:S01]  /*18100*/  S2R R5, SR_LANEID ;  /* 0x0000000000057919 */ /* 0x001e220000000000 */
[----:B------:R-:W-:Y:S01]  /*18110*/  VOTEU.ANY UR4, UPT, PT ;  /* 0x0000000000047886 */ /* 0x000fe200038e0100 */
[----:B------:R-:W1:Y:S01]  /*18120*/  LDC.64 R2, c[0x0][0xc60] ;  /* 0x00031800ff027b82 */ /* 0x000e620000000a00 */
[----:B--2---:R-:W0:Y:S02]  /*18130*/  FLO.U32 R0, UR4 ;  /* 0x0000000400007d00 */ /* 0x004e2400080e0000 */
[----:B0-----:R-:W-:-:S06]  /*18140*/  ISETP.EQ.U32.AND P1, PT, R0, R5, PT ;  /* 0x000000050000720c */ /* 0x001fcc0003f22070 */
[----:B------:R-:W1:Y:S07]  /*18150*/  POPC R5, UR4 ;  /* 0x0000000400057d09 */ /* 0x000e6e0008000000 */
[----:B-1----:R-:W2:Y:S01]  /*18160*/  @P1 ATOMG.E.ADD.STRONG.GPU PT, R3, desc[UR42][R2.64], R5 ;  /* 0x00000005020319a8 */ /* 0x002ea200081ee1ea */
[----:B------:R-:W0:Y:S02]  /*18170*/  S2R R4, SR_LTMASK ;  /* 0x0000000000047919 */ /* 0x000e240000003900 */
[----:B0-----:R-:W-:-:S04]  /*18180*/  LOP3.LUT R4, R4, UR4, RZ, 0xc0, !PT ;  /* 0x0000000404047c12 */ /* 0x001fc8000f8ec0ff */
[----:B------:R-:W0:Y:S01]  /*18190*/  POPC R7, R4 ;  /* 0x0000000400077309 */ /* 0x000e220000000000 */
[----:B--2---:R-:W0:Y:S02]  /*181a0*/  SHFL.IDX PT, R0, R3, R0, 0x1f ;  /* 0x00001f0003007589 */ /* 0x004e2400000e0000 */
[----:B0-----:R-:W-:-:S07]  /*181b0*/  IADD3 R16, R0, UR38, R7 ;  /* 0x0000002600107c10 */ /* 0x001fce000fffe007 */
.L_x_8995:
[----:B------:R-:W-:Y:S05]  /*181c0*/  BSYNC B0 ;  /* 0x0000000000007941 */ /* 0x000fea0003800000 */
.L_x_8994:
[----:B------:R-:W-:-:S06]  /*181d0*/  UISETP.NE.AND UP0, UPT, UR36, 0x3, UPT ;  /* 0x000000032400788c */ /* 0x000fcc000bf05270 */
[----:B------:R-:W-:-:S13]  /*181e0*/  PLOP3.LUT P1, PT, PT, PT, UP0, 0x80, 0x0 ;  /* 0x000000000000781c */ /* 0x000fda0003f2f008 */
[----:B------:R-:W-:Y:S05]  /*181f0*/  @!P1 BRA `(.L_x_8996) ;  /* 0x0000000000049947 */ /* 0x000fea0003800000 */
[----:B------:R-:W-:Y:S01]  /*18200*/  BPT.TRAP 0x1 ;  /* 0x000000040000795c */ /* 0x000fe20000300000 */
.L_x_8996:
[----:B------:R-:W-:Y:S01]  /*18210*/  LOP3.LUT R3, R28, 0x1, RZ, 0x3c, !PT ;  /* 0x000000011c037812 */ /* 0x000fe200078e3cff */
[----:B--2---:R-:W-:Y:S01]  /*18220*/  IMAD R0, R24, 0x8, R22 ;  /* 0x0000000818007824 */ /* 0x004fe200078e0216 */
[----:B------:R-:W-:Y:S01]  /*18230*/  BSSY B0, `(.L_x_8997) ;  /* 0x0000006000007945 */ /* 0x000fe20003800000 */
[----:B------:R-:W-:Y:S01]  /*18240*/  IMAD.U32 R2, RZ, RZ, UR39 ;  /* 0x00000027ff027e24 */ /* 0x000fe2000f8e00ff */
[----:B------:R-:W-:-:S04]  /*18250*/  SHF.L.U32 R3, R3, 0x1f, RZ ;  /* 0x0000001f03037819 */ /* 0x000fc800000006ff */
[----:B------:R-:W1:Y:S01]  /*18260*/  SYNCS.PHASECHK.TRANS64.TRYWAIT P1, [R0+URZ+0x19c70], R3 ;  /* 0x019c7003000075a7 */ /* 0x000e62000802017f */
[----:B------:R-:W-:Y:S01]  /*18270*/  ISETP.NE.AND P2, PT, R2, 0x3, PT ;  /* 0x000000030200780c */ /* 0x000fe20003f45270 */
[----:B-1----:R-:W-:-:S12]  /*18280*/  @!P1 BRA `(.L_x_8998) ;  /* 0x0000002000f89947 */ /* 0x002fd80003800000 */
.L_x_9078:
[----:B------:R-:W-:Y:S05]  /*18290*/  BSYNC B0 ;  /* 0x0000000000007941 */ /* 0x000fea0003800000 */
.L_x_8997:
[----:B------:R-:W-:Y:S05]  /*182a0*/  @!P2 BRA `(.L_x_8999) ;  /* 0x000000000004a947 */ /* 0x000fea0003800000 */
[----:B------:R-:W-:Y:S01]  /*182b0*/  BPT.TRAP 0x1 ;  /* 0x000000040000795c */ /* 0x000fe20000300000 */
.L_x_8999:
[----:B-1----:R-:W-:-:S04]  /*182c0*/  SHF.L.U32 R3, R28, 0x1f, RZ ;  /* 0x0000001f1c037819 */ /* 0x002fc800000006ff */
[----:B------:R-:W1:Y:S02]  /*182d0*/  SYNCS.PHASECHK.TRANS64.TRYWAIT P1, [R0+URZ+0x19c60], R3 ;  /* 0x019c6003000075a7 */ /* 0x000e64000802017f */
[----:B-1----:R-:W-:Y:S05]  /*182e0*/  @!P1 BRA `(.L_x_9000) ;  /* 0x0000002000f49947 */ /* 0x002fea0003800000 */
.L_x_9079:
[----:B------:R-:W2:Y:S01]  /*182f0*/  LDL R15, [R1+0x14] ;  /* 0x00001400010f7983 */ /* 0x000ea20000100800 */
[----:B------:R-:W-:Y:S01]  /*18300*/  IMAD R2, R24, 0x3000, RZ ;  /* 0x0000300018027824 */ /* 0x000fe200078e02ff */
[----:B------:R-:W-:Y:S05]  /*18310*/  WARPSYNC.ALL ;  /* 0x0000000000007948 */ /* 0x000fea0003800000 */
[----:B-1----:R-:W-:Y:S02]  /*18320*/  LOP3.LUT R3, R2, R26, RZ, 0xfc, !PT ;  /* 0x0000001a02037212 */ /* 0x002fe400078efcff */
[----:B------:R-:W-:-:S03]  /*18330*/  LOP3.LUT R14, R26, 0x1800, RZ, 0xfc, !PT ;  /* 0x000018001a0e7812 */ /* 0x000fc600078efcff */
[----:B------:R-:W-:Y:S01]  /*18340*/  IMAD.IADD R4, R22, 0x1, R3 ;  /* 0x0000000116047824 */ /* 0x000fe200078e0203 */
[----:B------:R-:W-:-:S05]  /*18350*/  LOP3.LUT R3, R2, R29, RZ, 0xfc, !PT ;  /* 0x0000001d02037212 */ /* 0x000fca00078efcff */
[----:B0-----:R-:W0:Y:S01]  /*18360*/  LDSM.16.MT88.4 R4, [R4+0x9000] ;  /* 0x009000000404783b */ /* 0x001e220000004200 */
        /* <DEDUP_REMOVED lines=21> */
[----:B------:R-:W-:Y:S02]  /*184c0*/  IMAD.IADD R3, R25, 0x1, R3 ;  /* 0x0000000119037824 */ /* 0x000fe400078e0203 */
[----:B------:R0:W1:Y:S02]  /*184d0*/  LDSM.16.MT88.4 R4, [R12+0x9000] ;  /* 0x009000000c04783b */ /* 0x0000640000004200 */
[----:B0-----:R-:W-:Y:S02]  /*184e0*/  IADD3 R12, R22, R14, R2 ;  /* 0x0000000e160c7210 */ /* 0x001fe40007ffe002 */
[----:B------:R-:W-:Y:S02]  /*184f0*/  LOP3.LUT R14, R26, 0x2800, RZ, 0xfc, !PT ;  /* 0x000028001a0e7812 */ /* 0x000fe400078efcff */
        /* <DEDUP_REMOVED lines=35> */
.L_x_9001:
[----:B-1----:R1:W-:Y:S01]  /*18730*/  SYNCS.ARRIVE.TRANS64.A1T0 RZ, [R0+URZ+0x19c50], RZ ;  /* 0x019c50ff00ff79a7 */ /* 0x0023e2000810003f */
[----:B------:R-:W-:Y:S02]  /*18740*/  @!P0 VIADD R2, R0, 0x19c80 ;  /* 0x00019c8000028836 */ /* 0x000fe40000000000 */
[----:B------:R-:W-:-:S03]  /*18750*/  VIADD R24, R24, 0x1 ;  /* 0x0000000118187836 */ /* 0x000fc60000000000 */
[----:B------:R-:W-:Y:S01]  /*18760*/  @!P0 PRMT R2, RZ, 0x654, R2 ;  /* 0x00000654ff028816 */ /* 0x000fe20000000002 */
[----:B------:R-:W-:Y:S06]  /*18770*/  BAR.SYNC.DEFER_BLOCKING 0x2, 0x80 ;  /* 0x0082000000007b1d */ /* 0x000fec0000010000 */
[----:B------:R1:W-:Y:S01]  /*18780*/  @!P0 SYNCS.ARRIVE.TRANS64.RED.A1T0 RZ, [R2+URZ], RZ ;  /* 0x000000ff02ff89a7 */ /* 0x0003e2000810043f */
[----:B------:R-:W-:-:S04]  /*18790*/  ISETP.NE.AND P0, PT, R24, 0x2, PT ;  /* 0x000000021800780c */ /* 0x000fc80003f05270 */
[----:B------:R-:W-:Y:S02]  /*187a0*/  SEL R3, RZ, 0x1, P0 ;  /* 0x00000001ff037807 */ /* 0x000fe40000000000 */
[----:B------:R-:W-:Y:S02]  /*187b0*/  SEL R24, R24, RZ, P0 ;  /* 0x000000ff18187207 */ /* 0x000fe40000000000 */
[----:B-1----:R-:W-:-:S07]  /*187c0*/  LOP3.LUT R28, R28, R3, RZ, 0x3c, !PT ;  /* 0x000000031c1c7212 */ /* 0x002fce00078e3cff */
.L_x_8944:
[----:B------:R-:W3:Y:S02]  /*187d0*/  LDL R0, [R1+0x8] ;  /* 0x0000080001007983 */ /* 0x000ee40000100800 */
[----:B---3--:R-:W-:-:S13]  /*187e0*/  LOP3.LUT P0, RZ, R0, 0x2, RZ, 0xc0, !PT ;  /* 0x0000000200ff7812 */ /* 0x008fda000780c0ff */
[----:B------:R-:W-:Y:S05]  /*187f0*/  @!P0 BRA `(.L_x_9002) ;  /* 0x0000000000248947 */ /* 0x000fea0003800000 */
[----:B------:R-:W-:Y:S05]  /*18800*/  WARPSYNC.ALL ;  /* 0x0000000000007948 */ /* 0x000fea0003800000 */
[----:B------:R-:W3:Y:S08]  /*18810*/  S2UR UR5, SR_CgaCtaId ;  /* 0x00000000000579c3 */ /* 0x000ef00000008800 */
[----:B------:R-:W-:Y:S06]  /*18820*/  BAR.SYNC.DEFER_BLOCKING 0x5, 0x200 ;  /* 0x0148000000007b1d */ /* 0x000fec0000010000 */
[----:B------:R-:W-:-:S02]  /*18830*/  UMOV UR4, 0x400 ;  /* 0x0000040000047882 */ /* 0x000fc40000000000 */
[----:B---3--:R-:W-:-:S06]  /*18840*/  ULEA UR4, UR5, UR4, 0x18 ;  /* 0x0000000405047291 */ /* 0x008fcc000f8ec03f */
[----:B------:R-:W-:-:S05]  /*18850*/  IMAD.U32 R22, RZ, RZ, UR4 ;  /* 0x00000004ff167e24 */ /* 0x000fca000f8e00ff */
[----:B------:R3:W4:Y:S01]  /*18860*/  LDS.128 R16, [R22+0x19cd0] ;  /* 0x019cd00016107984 */ /* 0x0007220000000c00 */
[----:B------:R-:W-:Y:S06]  /*18870*/  BAR.ARV 0x4, 0x200 ;  /* 0x0108000000007b1d */ /* 0x000fec0000002000 */
[----:B------:R-:W-:Y:S05]  /*18880*/  BRA `(.L_x_9003) ;  /* 0x0000000800407947 */ /* 0x000fea0003800000 */
.L_x_9002:
[----:B------:R-:W3:Y:S01]  /*18890*/  S2R R0, SR_TID.X ;  /* 0x0000000000007919 */ /* 0x000ee20000002100 */
[----:B------:R-:W-:Y:S01]  /*188a0*/  UMOV UR4, 0xffffffff ;  /* 0xffffffff00047882 */ /* 0x000fe20000000000 */
[----:B---3--:R-:W-:-:S04]  /*188b0*/  LOP3.LUT R6, R0, 0x1f, RZ, 0xc0, !PT ;  /* 0x0000001f00067812 */ /* 0x008fc800078ec0ff */
[----:B------:R-:W-:Y:S01]  /*188c0*/  ISETP.NE.AND P0, PT, R6, 0x1f, PT ;  /* 0x0000001f0600780c */ /* 0x000fe20003f05270 */
[----:B------:R-:W-:-:S12]  /*188d0*/  BRA.DIV UR4, `(.L_x_9004) ;  /* 0x0000001e048c7947 */ /* 0x000fd8000b800000 */
[----:B-1----:R-:W-:Y:S01]  /*188e0*/  IMAD.IADD R5, R19, 0x1, R6 ;  /* 0x0000000113057824 */ /* 0x002fe200078e0206 */
[----:B------:R-:W-:-:S04]  /*188f0*/  ULDC UR4, c[0x0][0xc3c] ;  /* 0x00030f0000047ab9 */ /* 0x000fc80000000800 */
[----:B------:R-:W-:-:S13]  /*18900*/  ISETP.GE.OR P1, PT, R5, UR4, !P0 ;  /* 0x0000000405007c0c */ /* 0x000fda000c726670 */
[----:B------:R-:W1:Y:S02]  /*18910*/  @!P1 LDC.64 R2, c[0x0][0xc80] ;  /* 0x00032000ff029b82 */ /* 0x000e640000000a00 */
[----:B-1----:R-:W-:-:S06]  /*18920*/  @!P1 IMAD.WIDE R2, R5, 0x4, R2 ;  /* 0x0000000405029825 */ /* 0x002fcc00078e0202 */
[----:B------:R1:W3:Y:S01]  /*18930*/  @!P1 LDG.E R3, desc[UR42][R2.64] ;  /* 0x0000002a02039981 */ /* 0x0002e2000c1e1900 */
[C---:B------:R-:W-:Y:S02]  /*18940*/  ISETP.GE.U32.AND P2, PT, R6.reuse, 0x2, PT ;  /* 0x000000020600780c */ /* 0x040fe40003f46070 */
[C---:B------:R-:W-:Y:S01]  /*18950*/  ISETP.GE.U32.AND P3, PT, R6.reuse, 0x4, PT ;  /* 0x000000040600780c */ /* 0x040fe20003f66070 */
[----:B------:R-:W-:Y:S01]  /*18960*/  SHFL.IDX PT, R0, R16, RZ, 0x1f ;  /* 0x00001fff10007589 */ /* 0x000fe200000e0000 */
[C---:B------:R-:W-:Y:S02]  /*18970*/  ISETP.GE.U32.AND P4, PT, R6.reuse, 0x8, PT ;  /* 0x000000080600780c */ /* 0x040fe40003f86070 */
[C---:B------:R-:W-:Y:S01]  /*18980*/  ISETP.GE.U32.AND P5, PT, R6.reuse, 0x10, PT ;  /* 0x000000100600780c */ /* 0x040fe20003fa6070 */
[----:B------:R-:W-:Y:S01]  /*18990*/  SHFL.IDX PT, R4, R16, 0x1, 0x1f ;  /* 0x00201f0010047f89 */ /* 0x000fe200000e0000 */
[----:B-1----:R-:W-:Y:S02]  /*189a0*/  IMAD.MOV.U32 R2, RZ, RZ, RZ ;  /* 0x000000ffff027224 */ /* 0x002fe400078e00ff */
[----:B---3--:R-:W-:Y:S01]  /*189b0*/  @!P1 IMAD.MOV.U32 R2, RZ, RZ, R3 ;  /* 0x000000ffff029224 */ /* 0x008fe200078e0003 */
[----:B------:R-:W-:-:S04]  /*189c0*/  ISETP.NE.AND P1, PT, R6, RZ, PT ;  /* 0x000000ff0600720c */ /* 0x000fc80003f25270 */
        /* <DEDUP_REMOVED lines=15> */
[----:B------:R1:W3:Y:S02]  /*18ac0*/  SHFL.IDX PT, R14, R3, 0x1f, 0x1f ;  /* 0x03e01f00030e7f89 */ /* 0x0002e400000e0000 */
.L_x_9089:
[----:B------:R-:W-:Y:S02]  /*18ad0*/  ULDC UR4, c[0x0][0xc38] ;  /* 0x00030e0000047ab9 */ /* 0x000fe40000000800 */
[----:B------:R-:W-:-:S04]  /*18ae0*/  IMAD.U32 R16, RZ, RZ, UR4 ;  /* 0x00000004ff107e24 */ /* 0x000fc8000f8e00ff */
[----:B---3--:R-:W-:-:S04]  /*18af0*/  IMAD R6, R14, R16, RZ ;  /* 0x000000100e067224 */ /* 0x008fc800078e02ff */
[----:B------:R-:W-:-:S05]  /*18b00*/  IMAD.IADD R4, R4, 0x1, R6 ;  /* 0x0000000104047824 */ /* 0x000fca00078e0206 */
[----:B------:R-:W-:-:S13]  /*18b10*/  ISETP.GT.AND P6, PT, R4, R0, PT ;  /* 0x000000000400720c */ /* 0x000fda0003fc4270 */
[----:B------:R-:W-:Y:S05]  /*18b20*/  @P6 BRA `(.L_x_9005) ;  /* 0x00000000009c6947 */ /* 0x000fea0003800000 */
.L_x_9010:
[----:B------:R-:W3:Y:S01]  /*18b30*/  LDC R6, c[0x0][0xc3c] ;  /* 0x00030f00ff067b82 */ /* 0x000ee20000000800 */
[----:B------:R-:W-:-:S05]  /*18b40*/  VIADD R19, R19, 0x1f ;  /* 0x0000001f13137836 */ /* 0x000fca0000000000 */
[----:B---3--:R-:W-:-:S13]  /*18b50*/  ISETP.GE.AND P6, PT, R19, R6, PT ;  /* 0x000000061300720c */ /* 0x008fda0003fc6270 */
[----:B------:R-:W-:Y:S05]  /*18b60*/  @P6 BRA `(.L_x_9006) ;  /* 0x0000000400446947 */ /* 0x000fea0003800000 */
[----:B------:R-:W3:Y:S01]  /*18b70*/  S2R R2, SR_TID.X ;  /* 0x0000000000027919 */ /* 0x000ee20000002100 */
[----:B------:R-:W-:Y:S01]  /*18b80*/  BSSY B0, `(.L_x_9007) ;  /* 0x0000009000007945 */ /* 0x000fe20003800000 */
[----:B---3--:R-:W-:-:S05]  /*18b90*/  LOP3.LUT R2, R2, 0x1f, RZ, 0xc0, !PT ;  /* 0x0000001f02027812 */ /* 0x008fca00078ec0ff */
[----:B------:R-:W-:Y:S02]  /*18ba0*/  IMAD.IADD R5, R19, 0x1, R2 ;  /* 0x0000000113057824 */ /* 0x000fe400078e0202 */
[----:B------:R-:W-:-:S03]  /*18bb0*/  IMAD.MOV.U32 R2, RZ, RZ, RZ ;  /* 0x000000ffff027224 */ /* 0x000fc600078e00ff */
[----:B------:R-:W-:-:S13]  /*18bc0*/  ISETP.GE.OR P6, PT, R5, R6, !P0 ;  /* 0x000000060500720c */ /* 0x000fda00047c6670 */
[----:B------:R-:W-:Y:S05]  /*18bd0*/  @P6 BRA `(.L_x_9008) ;  /* 0x00000000000c6947 */ /* 0x000fea0003800000 */
[----:B-1----:R-:W1:Y:S02]  /*18be0*/  LDC.64 R2, c[0x0][0xc80] ;  /* 0x00032000ff027b82 */ /* 0x002e640000000a00 */
[----:B-1----:R-:W-:-:S06]  /*18bf0*/  IMAD.WIDE R2, R5, 0x4, R2 ;  /* 0x0000000405027825 */ /* 0x002fcc00078e0202 */
[----:B------:R3:W5:Y:S02]  /*18c00*/  LDG.E R2, desc[UR42][R2.64] ;  /* 0x0000002a02027981 */ /* 0x000764000c1e1900 */
.L_x_9008:
[----:B------:R-:W-:Y:S05]  /*18c10*/  BSYNC B0 ;  /* 0x0000000000007941 */ /* 0x000fea0003800000 */
.L_x_9007:
[----:B------:R-:W-:-:S03]  /*18c20*/  UMOV UR4, 0xffffffff ;  /* 0xffffffff00047882 */ /* 0x000fc60000000000 */
[----:B------:R-:W-:Y:S05]  /*18c30*/  BRA.DIV UR4, `(.L_x_9009) ;  /* 0x0000001e04d87947 */ /* 0x000fea000b800000 */
[----:B-----5:R-:W1:Y:S02]  /*18c40*/  SHFL.UP PT, R14, R2, 0x1, RZ ;  /* 0x04200000020e7989 */ /* 0x020e6400000e00ff */
[----:B-1-3--:R-:W-:-:S05]  /*18c50*/  SEL R3, R14, RZ, P1 ;  /* 0x000000ff0e037207 */ /* 0x00afca0000800000 */
        /* <DEDUP_REMOVED lines=13> */
[----:B------:R1:W3:Y:S02]  /*18d30*/  SHFL.IDX PT, R14, R3, 0x1f, 0x1f ;  /* 0x03e01f00030e7f89 */ /* 0x0002e400000e0000 */
.L_x_9097:
[----:B------:R-:W-:Y:S02]  /*18d40*/  ULDC UR4, c[0x0][0xc38] ;  /* 0x00030e0000047ab9 */ /* 0x000fe40000000800 */
[----:B------:R-:W-:-:S05]  /*18d50*/  MOV R16, UR4 ;  /* 0x0000000400107c02 */ /* 0x000fca0008000f00 */
[----:B---3--:R-:W-:-:S04]  /*18d60*/  IMAD R6, R14, R16, RZ ;  /* 0x000000100e067224 */ /* 0x008fc800078e02ff */
[----:B------:R-:W-:-:S05]  /*18d70*/  IMAD.IADD R4, R6, 0x1, R4 ;  /* 0x0000000106047824 */ /* 0x000fca00078e0204 */
[----:B------:R-:W-:-:S13]  /*18d80*/  ISETP.GT.AND P6, PT, R4, R0, PT ;  /* 0x000000000400720c */ /* 0x000fda0003fc4270 */
[----:B------:R-:W-:Y:S05]  /*18d90*/  @!P6 BRA `(.L_x_9010) ;  /* 0xfffffffc0064e947 */ /* 0x000fea000383ffff */
.L_x_9005:
[----:B------:R-:W-:Y:S01]  /*18da0*/  IMAD.IADD R6, R4, 0x1, -R6 ;  /* 0x0000000104067824 */ /* 0x000fe200078e0a06 */
[----:B------:R-:W-:-:S03]  /*18db0*/  UMOV UR4, 0xffffffff ;  /* 0xffffffff00047882 */ /* 0x000fc60000000000 */
[----:B------:R-:W-:-:S05]  /*18dc0*/  IMAD R5, R3, R16, R6 ;  /* 0x0000001003057224 */ /* 0x000fca00078e0206 */
[----:B------:R-:W-:Y:S01]  /*18dd0*/  ISETP.GT.AND P6, PT, R5, R0, PT ;  /* 0x000000000500720c */ /* 0x000fe20003fc4270 */
[----:B------:R-:W-:-:S12]  /*18de0*/  BRA.DIV UR4, `(.L_x_9011) ;  /* 0x00000022042c7947 */ /* 0x000fd8000b800000 */
[----:B------:R-:W-:-:S04]  /*18df0*/  VOTE.ANY R5, PT, !P6 ;  /* 0x0000000000057806 */ /* 0x000fc800070e0100 */
[----:B------:R-:W3:Y:S02]  /*18e00*/  POPC R4, R5 ;  /* 0x0000000500047309 */ /* 0x000ee40000000000 */
[----:B---3--:R3:W4:Y:S02]  /*18e10*/  SHFL.IDX PT, R17, R2, R4, 0x1f ;  /* 0x00001f0402117589 */ /* 0x00872400000e0000 */
.L_x_9101:
[----:B------:R-:W-:Y:S01]  /*18e20*/  ISETP.NE.AND P0, PT, R5, RZ, PT ;  /* 0x000000ff0500720c */ /* 0x000fe20003f05270 */
[----:B------:R-:W-:-:S12]  /*18e30*/  IMAD.MOV.U32 R14, RZ, RZ, RZ ;  /* 0x000000ffff0e7224 */ /* 0x000fd800078e00ff */
[----:B------:R-:W-:Y:S05]  /*18e40*/  @!P0 BRA `(.L_x_9012) ;  /* 0x0000000000108947 */ /* 0x000fea0003800000 */
[----:B------:R-:W-:Y:S01]  /*18e50*/  UMOV UR4, 0xffffffff ;  /* 0xffffffff00047882 */ /* 0x000fe20000000000 */
[----:B------:R-:W-:Y:S02]  /*18e60*/  VIADD R12, R4, 0xffffffff ;  /* 0xffffffff040c7836 */ /* 0x000fe40000000000 */
[----:B------:R-:W-:Y:S05]  /*18e70*/  BRA.DIV UR4, `(.L_x_9013) ;  /* 0x0000002204507947 */ /* 0x000fea000b800000 */
[----:B------:R0:W0:Y:S02]  /*18e80*/  SHFL.IDX PT, R14, R3, R12, 0x1f ;  /* 0x00001f0c030e7589 */ /* 0x00002400000e0000 */
.L_x_9012:
[----:B----4-:R-:W-:Y:S01]  /*18e90*/  IABS R5, R17 ;  /* 0x0000001100057213 */ /* 0x010fe20000000000 */
[----:B0-----:R-:W-:Y:S02]  /*18ea0*/  IMAD R16, R14, R16, R6 ;  /* 0x000000100e107224 */ /* 0x001fe400078e0206 */
[----:B------:R-:W-:Y:S01]  /*18eb0*/  IMAD.IADD R19, R4, 0x1, R19 ;  /* 0x0000000104137824 */ /* 0x000fe200078e0213 */
[----:B--2---:R-:W0:Y:S01]  /*18ec0*/  I2F.RP R7, R5 ;  /* 0x0000000500077306 */ /* 0x004e220000209400 */
[----:B------:R-:W-:-:S07]  /*18ed0*/  IMAD.IADD R0, R0, 0x1, -R16 ;  /* 0x0000000100007824 */ /* 0x000fce00078e0a10 */
[----:B0-----:R-:W0:Y:S02]  /*18ee0*/  MUFU.RCP R7, R7 ;  /* 0x0000000700077308 */ /* 0x001e240000001000 */
[----:B0-----:R-:W-:-:S06]  /*18ef0*/  VIADD R8, R7, 0xffffffe ;  /* 0x0ffffffe07087836 */ /* 0x001fcc0000000000 */
[----:B-1----:R-:W3:Y:S02]  /*18f00*/  F2I.FTZ.U32.TRUNC.NTZ R3, R8 ;  /* 0x0000000800037305 */ /* 0x002ee4000021f000 */
[----:B---3--:R-:W-:-:S04]  /*18f10*/  IMAD.MOV R2, RZ, RZ, -R3 ;  /* 0x000000ffff027224 */ /* 0x008fc800078e0a03 */
[----:B------:R-:W-:Y:S02]  /*18f20*/  IMAD R6, R2, R5, RZ ;  /* 0x0000000502067224 */ /* 0x000fe400078e02ff */
[----:B------:R-:W-:-:S04]  /*18f30*/  IMAD.MOV.U32 R2, RZ, RZ, RZ ;  /* 0x000000ffff027224 */ /* 0x000fc800078e00ff */
[----:B------:R-:W-:Y:S01]  /*18f40*/  IMAD.HI.U32 R2, R3, R6, R2 ;  /* 0x0000000603027227 */ /* 0x000fe200078e0002 */
[----:B------:R-:W-:Y:S02]  /*18f50*/  IABS R6, R17 ;  /* 0x0000001100067213 */ /* 0x000fe40000000000 */
[----:B------:R-:W-:-:S03]  /*18f60*/  IABS R3, R0 ;  /* 0x0000000000037213 */ /* 0x000fc60000000000 */
[----:B------:R-:W-:Y:S02]  /*18f70*/  IMAD.MOV R6, RZ, RZ, -R6 ;  /* 0x000000ffff067224 */ /* 0x000fe400078e0a06 */
        /* <DEDUP_REMOVED lines=9> */
[----:B------:R-:W-:-:S05]  /*19010*/  @P0 IADD3 R2, R2, 0x1, RZ ;  /* 0x0000000102020810 */ /* 0x000fca0007ffe0ff */
[----:B------:R-:W-:Y:S01]  /*19020*/  @!P2 IMAD.MOV R2, RZ, RZ, -R2 ;  /* 0x000000ffff02a224 */ /* 0x000fe200078e0a02 */
[----:B------:R-:W-:-:S05]  /*19030*/  @!P1 LOP3.LUT R2, RZ, R17, RZ, 0x33, !PT ;  /* 0x00000011ff029212 */ /* 0x000fca00078e33ff */
[--C-:B------:R-:W-:Y:S02]  /*19040*/  IMAD.MOV R3, RZ, RZ, -R2.reuse ;  /* 0x000000ffff037224 */ /* 0x100fe400078e0a02 */
[----:B------:R-:W-:Y:S02]  /*19050*/  IMAD.MOV.U32 R18, RZ, RZ, R2 ;  /* 0x000000ffff127224 */ /* 0x000fe400078e0002 */
[----:B------:R-:W-:Y:S01]  /*19060*/  IMAD R17, R17, R3, R0 ;  /* 0x0000000311117224 */ /* 0x000fe200078e0200 */
[----:B------:R-:W-:Y:S06]  /*19070*/  BRA `(.L_x_9014) ;  /* 0x00000000001c7947 */ /* 0x000fec0003800000 */
.L_x_9006:
[----:B------:R-:W-:Y:S01]  /*19080*/  UMOV UR4, URZ ;  /* 0x0000003f00047c82 */ /* 0x000fe20008000000 */
[----:B------:R-:W-:Y:S01]  /*19090*/  UMOV UR5, URZ ;  /* 0x0000003f00057c82 */ /* 0x000fe20008000000 */
[----:B------:R-:W-:Y:S01]  /*190a0*/  ULDC UR6, c[0x0][0xc3c] ;  /* 0x00030f0000067ab9 */ /* 0x000fe20000000800 */
[----:B------:R-:W-:Y:S02]  /*190b0*/  IMAD.MOV.U32 R16, RZ, RZ, R0 ;  /* 0x000000ffff107224 */ /* 0x000fe400078e0000 */
[----:B------:R-:W-:Y:S02]  /*190c0*/  IMAD.U32 R17, RZ, RZ, UR4 ;  /* 0x00000004ff117e24 */ /* 0x000fe4000f8e00ff */
[----:B------:R-:W-:Y:S02]  /*190d0*/  IMAD.U32 R18, RZ, RZ, UR5 ;  /* 0x00000005ff127e24 */ /* 0x000fe4000f8e00ff */
[----:B------:R-:W-:-:S07]  /*190e0*/  IMAD.U32 R19, RZ, RZ, UR6 ;  /* 0x00000006ff137e24 */ /* 0x000fce000f8e00ff */
.L_x_9014:
[----:B------:R-:W3:Y:S01]  /*190f0*/  S2R R0, SR_TID.X ;  /* 0x0000000000007919 */ /* 0x000ee20000002100 */
[----:B------:R-:W-:Y:S05]  /*19100*/  WARPSYNC.ALL ;  /* 0x0000000000007948 */ /* 0x000fea0003800000 */
[----:B------:R-:W-:Y:S01]  /*19110*/  BAR.SYNC.DEFER_BLOCKING 0x4, 0x200 ;  /* 0x0108000000007b1d */ /* 0x000fe20000010000 */
[----:B---3--:R-:W-:-:S04]  /*19120*/  LOP3.LUT R0, R0, 0x1f, RZ, 0xc0, !PT ;  /* 0x0000001f00007812 */ /* 0x008fc800078ec0ff */
[----:B------:R-:W-:-:S13]  /*19130*/  ISETP.NE.AND P0, PT, R0, RZ, PT ;  /* 0x000000ff0000720c */ /* 0x000fda0003f05270 */
[----:B-1----:R-:W1:Y:S01]  /*19140*/  @!P0 S2R R3, SR_CgaCtaId ;  /* 0x0000000000038919 */ /* 0x002e620000008800 */
[----:B------:R-:W-:-:S04]  /*19150*/  @!P0 MOV R0, 0x400 ;  /* 0x0000040000008802 */ /* 0x000fc80000000f00 */
[----:B-1----:R-:W-:-:S05]  /*19160*/  @!P0 LEA R22, R3, R0, 0x18 ;  /* 0x0000000003168211 */ /* 0x002fca00078ec0ff */
[----:B------:R1:W-:Y:S01]  /*19170*/  @!P0 STS.128 [R22+0x19cd0], R16 ;  /* 0x019cd01016008388 */ /* 0x0003e20000000c00 */
[----:B------:R-:W-:Y:S06]  /*19180*/  BAR.ARV 0x5, 0x200 ;  /* 0x0148000000007b1d */ /* 0x000fec0000002000 */
.L_x_9003:
[----:B------:R-:W-:Y:S02]  /*19190*/  ULDC UR4, c[0x0][0xc3c] ;  /* 0x00030f0000047ab9 */ /* 0x000fe40000000800 */
[----:B----4-:R-:W-:-:S13]  /*191a0*/  ISETP.GE.AND P0, PT, R19, UR4, PT ;  /* 0x0000000413007c0c */ /* 0x010fda000bf06270 */
[----:B------:R-:W-:Y:S05]  /*191b0*/  @!P0 BRA `(.L_x_9015) ;  /* 0xffffffa400fc8947 */ /* 0x000fea000383ffff */
[----:B------:R-:W-:Y:S05]  /*191c0*/  BSYNC B7 ;  /* 0x0000000000077941 */ /* 0x000fea0003800000 */
.L_x_8899:
[----:B------:R-:W4:Y:S01]  /*191d0*/  LDL.LU R0, [R1+0x48] ;  /* 0x0000480001007983 */ /* 0x000f220000300800 */
[----:B------:R-:W-:Y:S01]  /*191e0*/  BSSY B0, `(.L_x_9016) ;  /* 0x000000b000007945 */ /* 0x000fe20003800000 */
[----:B-1----:R-:W1:Y:S01]  /*191f0*/  S2R R5, SR_CgaCtaId ;  /* 0x0000000000057919 */ /* 0x002e620000008800 */
[----:B----4-:R-:W-:-:S05]  /*19200*/  VIADD R0, R0, 0x1 ;  /* 0x0000000100007836 */ /* 0x010fca0000000000 */
[----:B--2---:R-:W-:-:S04]  /*19210*/  LEA.HI R2, R0, R0, RZ, 0x1 ;  /* 0x0000000000027211 */ /* 0x004fc800078f08ff */
[----:B0-----:R-:W-:Y:S02]  /*19220*/  LOP3.LUT R3, R2, 0xfffffffe, RZ, 0xc0, !PT ;  /* 0xfffffffe02037812 */ /* 0x001fe400078ec0ff */
[----:B------:R-:W-:-:S03]  /*19230*/  MOV R2, 0x400 ;  /* 0x0000040000027802 */ /* 0x000fc60000000f00 */
[----:B------:R-:W-:Y:S01]  /*19240*/  IMAD.IADD R0, R0, 0x1, -R3 ;  /* 0x0000000100007824 */ /* 0x000fe200078e0a03 */
[----:B-1----:R-:W-:-:S04]  /*19250*/  LEA R9, R5, R2, 0x18 ;  /* 0x0000000205097211 */ /* 0x002fc800078ec0ff */
[----:B------:R-:W-:-:S04]  /*19260*/  SHF.L.U32 R0, R0, 0x1f, RZ ;  /* 0x0000001f00007819 */ /* 0x000fc800000006ff */
[----:B------:R-:W0:Y:S02]  /*19270*/  SYNCS.PHASECHK.TRANS64.TRYWAIT P0, [R9+URZ+0x19c20], R0 ;  /* 0x019c2000090075a7 */ /* 0x000e24000800017f */
[----:B0-----:R-:W-:Y:S05]  /*19280*/  @!P0 BRA `(.L_x_9017) ;  /* 0x0000001c00708947 */ /* 0x001fea0003800000 */
.L_x_9104:
[----:B------:R-:W-:Y:S05]  /*19290*/  BSYNC B0 ;  /* 0x0000000000007941 */ /* 0x000fea0003800000 */
.L_x_9016:
[----:B------:R-:W-:-:S03]  /*192a0*/  UMOV UR4, 0xffffffff ;  /* 0xffffffff00047882 */ /* 0x000fc60000000000 */
[----:B------:R-:W-:Y:S05]  /*192b0*/  BRA.DIV UR4, `(.L_x_9018) ;  /* 0x0000001e04787947 */ /* 0x000fea000b800000 */
[----:B0-----:R-:W0:Y:S02]  /*192c0*/  S2R R0, SR_TID.X ;  /* 0x0000000000007919 */ /* 0x001e240000002100 */
[----:B0-----:R-:W-:-:S04]  /*192d0*/  SHF.R.U32.HI R0, RZ, 0x5, R0 ;  /* 0x00000005ff007819 */ /* 0x001fc80000011600 */
[----:B------:R-:W-:-:S05]  /*192e0*/  LOP3.LUT R0, R0, 0x3, RZ, 0xc0, !PT ;  /* 0x0000000300007812 */ /* 0x000fca00078ec0ff */
[----:B------:R0:W1:Y:S02]  /*192f0*/  SHFL.IDX PT, R14, R0, RZ, 0x1f ;  /* 0x00001fff000e7589 */ /* 0x00006400000e0000 */
.L_x_9107:
[----:B-1----:R-:W-:-:S13]  /*19300*/  ISETP.NE.AND P0, PT, R14, RZ, PT ;  /* 0x000000ff0e00720c */ /* 0x002fda0003f05270 */
[----:B------:R-:W-:Y:S05]  /*19310*/  @P0 BRA `(.L_x_8774) ;  /* 0x0000000000a40947 */ /* 0x000fea0003800000 */
[----:B------:R-:W-:-:S03]  /*19320*/  UMOV UR4, 0xffffffff ;  /* 0xffffffff00047882 */ /* 0x000fc60000000000 */
[----:B------:R-:W-:Y:S05]  /*19330*/  BRA.DIV UR4, `(.L_x_9019) ;  /* 0x0000001e048c7947 */ /* 0x000fea000b800000 */
[----:B------:R-:W-:-:S13]  /*19340*/  ELECT P6, URZ, PT ;  /* 0x00000000003f782f */ /* 0x000fda00038c0000 */
.L_x_9110:
[----:B------:R-:W-:Y:S05]  /*19350*/  @!P6 BRA `(.L_x_8774) ;  /* 0x000000000094e947 */ /* 0x000fea0003800000 */
[----:B------:R-:W-:-:S06]  /*19360*/  ULOP3.LUT UR4, UR37, 0x2, URZ, 0xfc, !UPT ;  /* 0x0000000225047892 */ /* 0x000fcc000f8efc3f */
[----:B0-----:R-:W-:-:S05]  /*19370*/  IMAD.U32 R0, RZ, RZ, UR4 ;  /* 0x00000004ff007e24 */ /* 0x001fca000f8e00ff */
[----:B------:R-:W-:-:S13]  /*19380*/  ISETP.NE.AND P0, PT, R0, 0x3, PT ;  /* 0x000000030000780c */ /* 0x000fda0003f05270 */
[----:B------:R-:W-:Y:S05]  /*19390*/  @!P0 BRA `(.L_x_9020) ;  /* 0x0000000000048947 */ /* 0x000fea0003800000 */
[----:B------:R-:W-:Y:S01]  /*193a0*/  BPT.TRAP 0x1 ;  /* 0x000000040000795c */ /* 0x000fe20000300000 */
.L_x_9020:
[----:B------:R-:W-:Y:S01]  /*193b0*/  IADD3 R3, R9, 0x19c40, RZ ;  /* 0x00019c4009037810 */ /* 0x000fe20007ffe0ff */
[----:B------:R-:W-:Y:S01]  /*193c0*/  VIADD R0, R24, 0x1 ;  /* 0x0000000118007836 */ /* 0x000fe20000000000 */
[----:B------:R-:W-:-:S03]  /*193d0*/  SHF.L.U32 R2, R28, 0x1f, RZ ;  /* 0x0000001f1c027819 */ /* 0x000fc600000006ff */
[----:B------:R-:W-:Y:S01]  /*193e0*/  IMAD R7, R24, 0x8, R3 ;  /* 0x0000000818077824 */ /* 0x000fe200078e0203 */
[----:B------:R-:W-:-:S03]  /*193f0*/  ISETP.NE.AND P2, PT, R0, 0x2, PT ;  /* 0x000000020000780c */ /* 0x000fc60003f45270 */
[----:B------:R-:W0:Y:S01]  /*19400*/  SYNCS.PHASECHK.TRANS64.TRYWAIT P1, [R7+URZ], R2 ;  /* 0x00000002070075a7 */ /* 0x000e22000802017f */
[----:B------:R-:W-:Y:S02]  /*19410*/  SEL R5, RZ, 0x1, P2 ;  /* 0x00000001ff057807 */ /* 0x000fe40001000000 */
[----:B------:R-:W-:Y:S02]  /*19420*/  SEL R4, R0, RZ, P2 ;  /* 0x000000ff00047207 */ /* 0x000fe40001000000 */
[----:B------:R-:W-:-:S03]  /*19430*/  LOP3.LUT R0, R28, R5, RZ, 0x3c, !PT ;  /* 0x000000051c007212 */ /* 0x000fc600078e3cff */
[----:B------:R-:W-:Y:S01]  /*19440*/  IMAD R3, R4, 0x8, R3 ;  /* 0x0000000804037824 */ /* 0x000fe200078e0203 */
[----:B------:R-:W-:Y:S01]  /*19450*/  SHF.L.U32 R0, R0, 0x1f, RZ ;  /* 0x0000001f00007819 */ /* 0x000fe200000006ff */
[----:B0-----:R-:W-:Y:S06]  /*19460*/  @!P1 BRA `(.L_x_9021) ;  /* 0x0000001c00609947 */ /* 0x001fec0003800000 */
.L_x_9111:
[----:B------:R-:W1:Y:S02]  /*19470*/  SYNCS.PHASECHK.TRANS64.TRYWAIT P1, [R3+URZ], R0 ;  /* 0x00000000030075a7 */ /* 0x000e64000802017f */
[----:B-1----:R-:W-:Y:S05]  /*19480*/  @!P1 BRA `(.L_x_9022) ;  /* 0x0000001c006c9947 */ /* 0x002fea0003800000 */
.L_x_9112:
[----:B------:R-:W-:Y:S05]  /*19490*/  @!P0 BRA `(.L_x_9023) ;  /* 0x0000000000048947 */ /* 0x000fea0003800000 */
[----:B------:R-:W-:Y:S01]  /*194a0*/  BPT.TRAP 0x1 ;  /* 0x000000040000795c */ /* 0x000fe20000300000 */
.L_x_9023:
[----:B-1----:R-:W-:-:S04]  /*194b0*/  IMAD R3, R24, 0x8, R9 ;  /* 0x0000000818037824 */ /* 0x002fc800078e0209 */
[----:B------:R-:W1:Y:S02]  /*194c0*/  SYNCS.PHASECHK.TRANS64.TRYWAIT P1, [R3+URZ+0x19c60], R2 ;  /* 0x019c6002030075a7 */ /* 0x000e64000802017f */
[----:B-1----:R-:W-:Y:S05]  /*194d0*/  @!P1 BRA `(.L_x_9024) ;  /* 0x0000001c006c9947 */ /* 0x002fea0003800000 */
.L_x_9113:
[----:B------:R-:W-:Y:S05]  /*194e0*/  @!P0 BRA `(.L_x_9025) ;  /* 0x0000000000048947 */ /* 0x000fea0003800000 */
[----:B------:R-:W-:Y:S01]  /*194f0*/  BPT.TRAP 0x1 ;  /* 0x000000040000795c */ /* 0x000fe20000300000 */
.L_x_9025:
[----:B------:R-:W-:-:S04]  /*19500*/  IMAD R5, R4, 0x8, R9 ;  /* 0x0000000804057824 */ /* 0x000fc800078e0209 */
[----:B------:R-:W2:Y:S02]  /*19510*/  SYNCS.PHASECHK.TRANS64.TRYWAIT P1, [R5+URZ+0x19c60], R0 ;  /* 0x019c6000050075a7 */ /* 0x000ea4000802017f */
[----:B--2---:R-:W-:Y:S05]  /*19520*/  @!P1 BRA `(.L_x_9026) ;  /* 0x0000001c006c9947 */ /* 0x004fea0003800000 */
.L_x_9114:
[----:B------:R-:W-:Y:S05]  /*19530*/  @!P0 BRA `(.L_x_9027) ;  /* 0x0000000000048947 */ /* 0x000fea0003800000 */
[----:B------:R-:W-:Y:S01]  /*19540*/  BPT.TRAP 0x1 ;  /* 0x000000040000795c */ /* 0x000fe20000300000 */
.L_x_9027:
[----:B------:R-:W4:Y:S02]  /*19550*/  SYNCS.PHASECHK.TRANS64.TRYWAIT P0, [R3+URZ+0x19c80], R2 ;  /* 0x019c8002030075a7 */ /* 0x000f24000800017f */
[----:B----4-:R-:W-:Y:S05]  /*19560*/  @!P0 BRA `(.L_x_9028) ;  /* 0x0000001c00708947 */ /* 0x010fea0003800000 */
.L_x_9029:
[----:B------:R0:W0:Y:S02]  /*19570*/  SYNCS.PHASECHK.TRANS64.TRYWAIT P0, [R5+URZ+0x19c80], R0 ;  /* 0x019c8000050075a7 */ /* 0x000024000800017f */
[----:B0-----:R-:W-:Y:S05]  /*19580*/  @!P0 NANOSLEEP.SYNCS 0x989680 ;  /* 0x009896800000895d */ /* 0x001fea0003900000 */
[----:B------:R-:W0:Y:S02]  /*19590*/  @!P0 SYNCS.PHASECHK.TRANS64 P0, [R5+URZ+0x19c80], R0 ;  /* 0x019c8000050085a7 */ /* 0x000e24000800007f */
[----:B0-----:R-:W-:Y:S05]  /*195a0*/  @!P0 BRA `(.L_x_9029) ;  /* 0xfffffffc00f08947 */ /* 0x001fea000383ffff */
.L_x_8774:
[----:B------:R-:W-:Y:S05]  /*195b0*/  BSYNC B8 ;  /* 0x0000000000087941 */ /* 0x000fea0003800000 */
.L_x_8771:
[----:B------:R-:W-:Y:S05]  /*195c0*/  EXIT ;  /* 0x000000000000794d */ /* 0x000fea0003800000 */
.L_x_8790:
[----:B0-----:R0:W1:Y:S02]  /*195d0*/  SYNCS.PHASECHK.TRANS64.TRYWAIT P5, [R83+URZ+0x19c90], R86 ;  /* 0x019c9056530075a7 */ /* 0x00106400080a017f */
[----:B-1----:R-:W-:Y:S05]  /*195e0*/  @!P5 NANOSLEEP.SYNCS 0x989680 ;  /* 0x009896800000d95d */ /* 0x002fea0003900000 */
[----:B------:R-:W1:Y:S02]  /*195f0*/  @!P5 SYNCS.PHASECHK.TRANS64 P5, [R83+URZ+0x19c90], R86 ;  /* 0x019c90565300d5a7 */ /* 0x000e6400080a007f */
[----:B-1----:R-:W-:Y:S05]  /*19600*/  @!P5 BRA `(.L_x_8790) ;  /* 0xfffffffc00f0d947 */ /* 0x002fea000383ffff */
[----:B------:R-:W-:Y:S05]  /*19610*/  BRA `(.L_x_9030) ;  /* 0xfffffe9000747947 */ /* 0x000fea000383ffff */
.L_x_8806:
[----:B-1----:R1:W2:Y:S02]  /*19620*/  SYNCS.PHASECHK.TRANS64.TRYWAIT P5, [R83+URZ+0x19c90], R86 ;  /* 0x019c9056530075a7 */ /* 0x0022a400080a017f */
[----:B--2---:R-:W-:Y:S05]  /*19630*/  @!P5 NANOSLEEP.SYNCS 0x989680 ;  /* 0x009896800000d95d */ /* 0x004fea0003900000 */
[----:B------:R-:W2:Y:S02]  /*19640*/  @!P5 SYNCS.PHASECHK.TRANS64 P5, [R83+URZ+0x19c90], R86 ;  /* 0x019c90565300d5a7 */ /* 0x000ea400080a007f */
[----:B--2---:R-:W-:Y:S05]  /*19650*/  @!P5 BRA `(.L_x_8806) ;  /* 0xfffffffc00f0d947 */ /* 0x004fea000383ffff */
[----:B------:R-:W-:Y:S05]  /*19660*/  BRA `(.L_x_9031) ;  /* 0xfffffea800907947 */ /* 0x000fea000383ffff */
.L_x_8815:
[----:B0-----:R0:W1:Y:S02]  /*19670*/  SYNCS.PHASECHK.TRANS64.TRYWAIT P5, [R83+URZ+0x19c90], R86 ;  /* 0x019c9056530075a7 */ /* 0x00106400080a017f */
[----:B-1----:R-:W-:Y:S05]  /*19680*/  @!P5 NANOSLEEP.SYNCS 0x989680 ;  /* 0x009896800000d95d */ /* 0x002fea0003900000 */
[----:B------:R-:W1:Y:S02]  /*19690*/  @!P5 SYNCS.PHASECHK.TRANS64 P5, [R83+URZ+0x19c90], R86 ;  /* 0x019c90565300d5a7 */ /* 0x000e6400080a007f */
[----:B-1----:R-:W-:Y:S05]  /*196a0*/  @!P5 BRA `(.L_x_8815) ;  /* 0xfffffffc00f0d947 */ /* 0x002fea000383ffff */
[----:B------:R-:W-:Y:S05]  /*196b0*/  BRA `(.L_x_9032) ;  /* 0xfffffec800cc7947 */ /* 0x000fea000383ffff */
.L_x_8819:
[----:B--2---:R2:W3:Y:S02]  /*196c0*/  SYNCS.PHASECHK.TRANS64.TRYWAIT P5, [R83+URZ+0x19cb0], R86 ;  /* 0x019cb056530075a7 */ /* 0x0044e400080a017f */
[----:B---3--:R-:W-:Y:S05]  /*196d0*/  @!P5 NANOSLEEP.SYNCS 0x989680 ;  /* 0x009896800000d95d */ /* 0x008fea0003900000 */
[----:B------:R-:W3:Y:S02]  /*196e0*/  @!P5 SYNCS.PHASECHK.TRANS64 P5, [R83+URZ+0x19cb0], R86 ;  /* 0x019cb0565300d5a7 */ /* 0x000ee400080a007f */
[----:B---3--:R-:W-:Y:S05]  /*196f0*/  @!P5 BRA `(.L_x_8819) ;  /* 0xfffffffc00f0d947 */ /* 0x008fea000383ffff */
[----:B------:R-:W-:Y:S05]  /*19700*/  BRA `(.L_x_9033) ;  /* 0xfffffecc003c7947 */ /* 0x000fea000383ffff */
.L_x_8837:
        /* <DEDUP_REMOVED lines=8> */
.L_x_9035:
[----:B------:R-:W-:Y:S05]  /*19790*/  BSYNC B1 ;  /* 0x0000000000017941 */ /* 0x000fea0003800000 */
.L_x_9034:
        /* <DEDUP_REMOVED lines=8> */
.L_x_9036:
[----:B------:R-:W-:Y:S02]  /*19820*/  IMAD.MOV.U32 R13, RZ, RZ, R30 ;  /* 0x000000ffff0d7224 */ /* 0x000fe400078e001e */
[----:B------:R-:W-:-:S07]  /*19830*/  IMAD.MOV.U32 R28, RZ, RZ, R14 ;  /* 0x000000ffff1c7224 */ /* 0x000fce00078e000e */
[----:B------:R-:W-:Y:S05]  /*19840*/  WARPSYNC.COLLECTIVE R15, `(.L_x_9037) ;  /* 0x000000000f087348 */ /* 0x000fea0003c00000 */
[----:B------:R0:W1:Y:S02]  /*19850*/  SHFL.IDX P6, R14, R13, R12, R11 ;  /* 0x0000000c0d0e7389 */ /* 0x00006400000c000b */
[----:B01----:R-:W-:Y:S01]  /*19860*/  ENDCOLLECTIVE ;  /* 0x000000000000791b */ /* 0x003fe20003800000 */
.L_x_9037:
[----:B------:R-:W-:Y:S02]  /*19870*/  IMAD.MOV.U32 R13, RZ, RZ, R26 ;  /* 0x000000ffff0d7224 */ /* 0x000fe400078e001a */
[----:B------:R-:W-:-:S07]  /*19880*/  IMAD.MOV.U32 R3, RZ, RZ, R14 ;  /* 0x000000ffff037224 */ /* 0x000fce00078e000e */
[----:B------:R-:W-:Y:S05]  /*19890*/  WARPSYNC.COLLECTIVE R15, `(.L_x_9038) ;  /* 0x000000000f087348 */ /* 0x000fea0003c00000 */
[----:B------:R0:W1:Y:S02]  /*198a0*/  SHFL.IDX P6, R14, R13, R12, R11 ;  /* 0x0000000c0d0e7389 */ /* 0x00006400000c000b */
[----:B01----:R-:W-:Y:S01]  /*198b0*/  ENDCOLLECTIVE ;  /* 0x000000000000791b */ /* 0x003fe20003800000 */
.L_x_9038:
[----:B------:R-:W-:Y:S05]  /*198c0*/  BRA `(.L_x_9039) ;  /* 0xfffffed800387947 */ /* 0x000fea000383ffff */
.L_x_8841:
[----:B0-----:R0:W3:Y:S02]  /*198d0*/  SYNCS.PHASECHK.TRANS64.TRYWAIT P0, [R16+URZ+0x19c00], R21 ;  /* 0x019c0015100075a7 */ /* 0x0010e4000800017f */
[----:B---3--:R-:W-:Y:S05]  /*198e0*/  @!P0 NANOSLEEP.SYNCS 0x989680 ;  /* 0x009896800000895d */ /* 0x008fea0003900000 */
[----:B------:R-:W3:Y:S02]  /*198f0*/  @!P0 SYNCS.PHASECHK.TRANS64 P0, [R16+URZ+0x19c00], R21 ;  /* 0x019c0015100085a7 */ /* 0x000ee4000800007f */
[----:B---3--:R-:W-:Y:S05]  /*19900*/  @!P0 BRA `(.L_x_8841) ;  /* 0xfffffffc00f08947 */ /* 0x008fea000383ffff */
[----:B------:R-:W-:Y:S05]  /*19910*/  BRA `(.L_x_9040) ;  /* 0xfffffedc00007947 */ /* 0x000fea000383ffff */
.L_x_8847:
        /* <DEDUP_REMOVED lines=8> */
.L_x_9042:
[----:B------:R-:W-:Y:S05]  /*199a0*/  BSYNC B1 ;  /* 0x0000000000017941 */ /* 0x000fea0003800000 */
.L_x_9041:
        /* <DEDUP_REMOVED lines=8> */
.L_x_9043:
[----:B------:R-:W-:Y:S02]  /*19a30*/  IMAD.MOV.U32 R13, RZ, RZ, R30 ;  /* 0x000000ffff0d7224 */ /* 0x000fe400078e001e */
[----:B------:R-:W-:-:S07]  /*19a40*/  IMAD.MOV.U32 R29, RZ, RZ, R14 ;  /* 0x000000ffff1d7224 */ /* 0x000fce00078e000e */
[----:B------:R-:W-:Y:S05]  /*19a50*/  WARPSYNC.COLLECTIVE R15, `(.L_x_9044) ;  /* 0x000000000f087348 */ /* 0x000fea0003c00000 */
[----:B------:R0:W1:Y:S02]  /*19a60*/  SHFL.IDX P6, R14, R13, R12, R11 ;  /* 0x0000000c0d0e7389 */ /* 0x00006400000c000b */
[----:B01----:R-:W-:Y:S01]  /*19a70*/  ENDCOLLECTIVE ;  /* 0x000000000000791b */ /* 0x003fe20003800000 */
.L_x_9044:
[----:B------:R-:W-:Y:S02]  /*19a80*/  IMAD.MOV.U32 R13, RZ, RZ, R26 ;  /* 0x000000ffff0d7224 */ /* 0x000fe400078e001a */
[----:B------:R-:W-:-:S07]  /*19a90*/  IMAD.MOV.U32 R3, RZ, RZ, R14 ;  /* 0x000000ffff037224 */ /* 0x000fce00078e000e */
[----:B------:R-:W-:Y:S05]  /*19aa0*/  WARPSYNC.COLLECTIVE R15, `(.L_x_9045) ;  /* 0x000000000f087348 */ /* 0x000fea0003c00000 */
[----:B------:R0:W1:Y:S02]  /*19ab0*/  SHFL.IDX P6, R14, R13, R12, R11 ;  /* 0x0000000c0d0e7389 */ /* 0x00006400000c000b */
[----:B01----:R-:W-:Y:S01]  /*19ac0*/  ENDCOLLECTIVE ;  /* 0x000000000000791b */ /* 0x003fe20003800000 */
.L_x_9045:
[----:B------:R-:W-:Y:S01]  /*19ad0*/  IMAD.MOV.U32 R21, RZ, RZ, R14 ;  /* 0x000000ffff157224 */ /* 0x000fe200078e000e */
[----:B------:R-:W-:Y:S06]  /*19ae0*/  BRA `(.L_x_9046) ;  /* 0xfffffef000787947 */ /* 0x000fec000383ffff */
.L_x_8851:
[----:B-1----:R1:W3:Y:S02]  /*19af0*/  SYNCS.PHASECHK.TRANS64.TRYWAIT P0, [R16+URZ+0x19c00], R37 ;  /* 0x019c0025100075a7 */ /* 0x0022e4000800017f */
[----:B---3--:R-:W-:Y:S05]  /*19b00*/  @!P0 NANOSLEEP.SYNCS 0x989680 ;  /* 0x009896800000895d */ /* 0x008fea0003900000 */
[----:B------:R-:W3:Y:S02]  /*19b10*/  @!P0 SYNCS.PHASECHK.TRANS64 P0, [R16+URZ+0x19c00], R37 ;  /* 0x019c0025100085a7 */ /* 0x000ee4000800007f */
[----:B---3--:R-:W-:Y:S05]  /*19b20*/  @!P0 BRA `(.L_x_8851) ;  /* 0xfffffffc00f08947 */ /* 0x008fea000383ffff */
[----:B------:R-:W-:Y:S05]  /*19b30*/  BRA `(.L_x_9047) ;  /* 0xfffffef4003c7947 */ /* 0x000fea000383ffff */
.L_x_8857:
[----:B-1----:R1:W2:Y:S02]  /*19b40*/  SYNCS.PHASECHK.TRANS64.TRYWAIT P1, [R0+URZ+0x19c30], R7 ;  /* 0x019c3007000075a7 */ /* 0x0022a4000802017f */
[----:B--2---:R-:W-:Y:S05]  /*19b50*/  @!P1 NANOSLEEP.SYNCS 0x989680 ;  /* 0x009896800000995d */ /* 0x004fea0003900000 */
[----:B------:R-:W2:Y:S02]  /*19b60*/  @!P1 SYNCS.PHASECHK.TRANS64 P1, [R0+URZ+0x19c30], R7 ;  /* 0x019c3007000095a7 */ /* 0x000ea4000802007f */
[----:B--2---:R-:W-:Y:S05]  /*19b70*/  @!P1 BRA `(.L_x_8857) ;  /* 0xfffffffc00f09947 */ /* 0x004fea000383ffff */
[----:B------:R-:W-:Y:S05]  /*19b80*/  BRA `(.L_x_8856) ;  /* 0xffffff1400a07947 */ /* 0x000fea000383ffff */
.L_x_8864:
[----:B-1----:R1:W2:Y:S02]  /*19b90*/  SYNCS.PHASECHK.TRANS64.TRYWAIT P1, [R15+URZ+0x19c30], R10 ;  /* 0x019c300a0f0075a7 */ /* 0x0022a4000802017f */
[----:B--2---:R-:W-:Y:S05]  /*19ba0*/  @!P1 NANOSLEEP.SYNCS 0x989680 ;  /* 0x009896800000995d */ /* 0x004fea0003900000 */
[----:B------:R-:W2:Y:S02]  /*19bb0*/  @!P1 SYNCS.PHASECHK.TRANS64 P1, [R15+URZ+0x19c30], R10 ;  /* 0x019c300a0f0095a7 */ /* 0x000ea4000802007f */
[----:B--2---:R-:W-:Y:S05]  /*19bc0*/  @!P1 BRA `(.L_x_8864) ;  /* 0xfffffffc00f09947 */ /* 0x004fea000383ffff */
[----:B------:R-:W-:Y:S05]  /*19bd0*/  BRA `(.L_x_8863) ;  /* 0xffffff4000007947 */ /* 0x000fea000383ffff */
.L_x_8869:
[----:B-1----:R1:W2:Y:S02]  /*19be0*/  SYNCS.PHASECHK.TRANS64.TRYWAIT P1, [R20+URZ+0x19c50], R9 ;  /* 0x019c5009140075a7 */ /* 0x0022a4000802017f */
[----:B--2---:R-:W-:Y:S05]  /*19bf0*/  @!P1 NANOSLEEP.SYNCS 0x989680 ;  /* 0x009896800000995d */ /* 0x004fea0003900000 */
[----:B------:R-:W2:Y:S02]  /*19c00*/  @!P1 SYNCS.PHASECHK.TRANS64 P1, [R20+URZ+0x19c50], R9 ;  /* 0x019c5009140095a7 */ /* 0x000ea4000802007f */
[----:B--2---:R-:W-:Y:S05]  /*19c10*/  @!P1 BRA `(.L_x_8869) ;  /* 0xfffffffc00f09947 */ /* 0x004fea000383ffff */
[----:B------:R-:W-:Y:S05]  /*19c20*/  BRA `(.L_x_8868) ;  /* 0xffffff4000847947 */ /* 0x000fea000383ffff */
.L_x_8876:
[----:B--2---:R2:W3:Y:S02]  /*19c30*/  SYNCS.PHASECHK.TRANS64.TRYWAIT P1, [R10+URZ+0x19c50], R5 ;  /* 0x019c50050a0075a7 */ /* 0x0044e4000802017f */
[----:B---3--:R-:W-:Y:S05]  /*19c40*/  @!P1 NANOSLEEP.SYNCS 0x989680 ;  /* 0x009896800000995d */ /* 0x008fea0003900000 */
[----:B------:R-:W3:Y:S02]  /*19c50*/  @!P1 SYNCS.PHASECHK.TRANS64 P1, [R10+URZ+0x19c50], R5 ;  /* 0x019c50050a0095a7 */ /* 0x000ee4000802007f */
[----:B---3--:R-:W-:Y:S05]  /*19c60*/  @!P1 BRA `(.L_x_8876) ;  /* 0xfffffffc00f09947 */ /* 0x008fea000383ffff */
[----:B------:R-:W-:Y:S05]  /*19c70*/  BRA `(.L_x_8875) ;  /* 0xffffff6400107947 */ /* 0x000fea000383ffff */
.L_x_8905:
[----:B------:R-:W1:Y:S01]  /*19c80*/  S2R R5, SR_TID.X ;  /* 0x0000000000057919 */ /* 0x000e620000002100 */
[----:B------:R-:W-:Y:S01]  /*19c90*/  BSSY B1, `(.L_x_9048) ;  /* 0x000000a000017945 */ /* 0x000fe20003800000 */
[----:B------:R-:W-:Y:S01]  /*19ca0*/  IMAD.MOV.U32 R12, RZ, RZ, RZ ;  /* 0x000000ffff0c7224 */ /* 0x000fe200078e00ff */
[----:B------:R-:W-:Y:S01]  /*19cb0*/  MOV R15, 0xffffffff ;  /* 0xffffffff000f7802 */ /* 0x000fe20000000f00 */
[----:B0-----:R-:W-:Y:S01]  /*19cc0*/  IMAD.MOV.U32 R11, RZ, RZ, 0x1f ;  /* 0x0000001fff0b7424 */ /* 0x001fe200078e00ff */
[----:B-1----:R-:W-:-:S04]  /*19cd0*/  SHF.R.U32.HI R5, RZ, 0x5, R5 ;  /* 0x00000005ff057819 */ /* 0x002fc80000011605 */
[----:B------:R-:W-:-:S05]  /*19ce0*/  LOP3.LUT R5, R5, 0x3, RZ, 0xc0, !PT ;  /* 0x0000000305057812 */ /* 0x000fca00078ec0ff */
[----:B------:R-:W-:-:S07]  /*19cf0*/  IMAD.MOV.U32 R13, RZ, RZ, R5 ;  /* 0x000000ffff0d7224 */ /* 0x000fce00078e0005 */
[----:B------:R-:W-:Y:S05]  /*19d00*/  WARPSYNC.COLLECTIVE R15, `(.L_x_9049) ;  /* 0x000000000f087348 */ /* 0x000fea0003c00000 */
[----:B------:R0:W1:Y:S02]  /*19d10*/  SHFL.IDX P6, R14, R13, R12, R11 ;  /* 0x0000000c0d0e7389 */ /* 0x00006400000c000b */
[----:B01----:R-:W-:Y:S01]  /*19d20*/  ENDCOLLECTIVE ;  /* 0x000000000000791b */ /* 0x003fe20003800000 */
.L_x_9049:
[----:B------:R-:W-:Y:S05]  /*19d30*/  BSYNC B1 ;  /* 0x0000000000017941 */ /* 0x000fea0003800000 */
.L_x_9048:
[----:B------:R-:W-:Y:S05]  /*19d40*/  BRA `(.L_x_9050) ;  /* 0xffffffa000d87947 */ /* 0x000fea000383ffff */
.L_x_8907:
[----:B------:R-:W-:Y:S01]  /*19d50*/  BSSY B1, `(.L_x_9051) ;  /* 0x0000006000017945 */ /* 0x000fe20003800000 */
[----:B------:R-:W-:-:S07]  /*19d60*/  IMAD.MOV.U32 R15, RZ, RZ, -0x1 ;  /* 0xffffffffff0f7424 */ /* 0x000fce00078e00ff */
[----:B01----:R-:W-:Y:S05]  /*19d70*/  WARPSYNC.COLLECTIVE R15, `(.L_x_9052) ;  /* 0x000000000f0c7348 */ /* 0x003fea0003c00000 */
[----:B------:R-:W-:Y:S02]  /*19d80*/  ELECT P6, UR62, PT ;  /* 0x00000000003e782f */ /* 0x000fe400038c0000 */
[----:B------:R-:W-:Y:S01]  /*19d90*/  MOV R14, UR62 ;  /* 0x0000003e000e7c02 */ /* 0x000fe20008000f00 */
[----:B01----:R-:W-:Y:S10]  /*19da0*/  ENDCOLLECTIVE ;  /* 0x000000000000791b */ /* 0x003ff40003800000 */
.L_x_9052:
[----:B------:R-:W-:Y:S05]  /*19db0*/  BSYNC B1 ;  /* 0x0000000000017941 */ /* 0x000fea0003800000 */
.L_x_9051:
[----:B------:R-:W-:Y:S05]  /*19dc0*/  BRA `(.L_x_8906) ;  /* 0xffffffa000d07947 */ /* 0x000fea000383ffff */
.L_x_8909:
[----:B-1----:R1:W2:Y:S02]  /*19dd0*/  SYNCS.PHASECHK.TRANS64.TRYWAIT P0, [R22+URZ+0x19c20], R5 ;  /* 0x019c2005160075a7 */ /* 0x0022a4000800017f */
[----:B--2---:R-:W-:Y:S05]  /*19de0*/  @!P0 NANOSLEEP.SYNCS 0x989680 ;  /* 0x009896800000895d */ /* 0x004fea0003900000 */
[----:B------:R-:W2:Y:S02]  /*19df0*/  @!P0 SYNCS.PHASECHK.TRANS64 P0, [R22+URZ+0x19c20], R5 ;  /* 0x019c2005160085a7 */ /* 0x000ea4000800007f */
[----:B--2---:R-:W-:Y:S05]  /*19e00*/  @!P0 BRA `(.L_x_8909) ;  /* 0xfffffffc00f08947 */ /* 0x004fea000383ffff */
[----:B------:R-:W-:Y:S05]  /*19e10*/  BRA `(.L_x_9053) ;  /* 0xffffffa000e07947 */ /* 0x000fea000383ffff */
.L_x_8913:
[----:B--2---:R2:W3:Y:S02]  /*19e20*/  SYNCS.PHASECHK.TRANS64.TRYWAIT P0, [R8+URZ+0x19ca0], R10 ;  /* 0x019ca00a080075a7 */ /* 0x0044e4000800017f */
[----:B---3--:R-:W-:Y:S05]  /*19e30*/  @!P0 NANOSLEEP.SYNCS 0x989680 ;  /* 0x009896800000895d */ /* 0x008fea0003900000 */
[----:B------:R-:W3:Y:S02]  /*19e40*/  @!P0 SYNCS.PHASECHK.TRANS64 P0, [R8+URZ+0x19ca0], R10 ;  /* 0x019ca00a080085a7 */ /* 0x000ee4000800007f */
[----:B---3--:R-:W-:Y:S05]  /*19e50*/  @!P0 BRA `(.L_x_8913) ;  /* 0xfffffffc00f08947 */ /* 0x008fea000383ffff */
[----:B------:R-:W-:Y:S05]  /*19e60*/  BRA `(.L_x_9054) ;  /* 0xffffffa000fc7947 */ /* 0x000fea000383ffff */
.L_x_8920:
[----:B-1----:R1:W3:Y:S02]  /*19e70*/  SYNCS.PHASECHK.TRANS64.TRYWAIT P0, [R8+URZ+0x19cc0], R10 ;  /* 0x019cc00a080075a7 */ /* 0x0022e4000800017f */
[----:B---3--:R-:W-:Y:S05]  /*19e80*/  @!P0 NANOSLEEP.SYNCS 0x989680 ;  /* 0x009896800000895d */ /* 0x008fea0003900000 */
[----:B------:R-:W3:Y:S02]  /*19e90*/  @!P0 SYNCS.PHASECHK.TRANS64 P0, [R8+URZ+0x19cc0], R10 ;  /* 0x019cc00a080085a7 */ /* 0x000ee4000800007f */
[----:B---3--:R-:W-:Y:S05]  /*19ea0*/  @!P0 BRA `(.L_x_8920) ;  /* 0xfffffffc00f08947 */ /* 0x008fea000383ffff */
[----:B------:R-:W-:Y:S05]  /*19eb0*/  BRA `(.L_x_9055) ;  /* 0xffffffa400f87947 */ /* 0x000fea000383ffff */
.L_x_8929:
[----:B-1----:R1:W2:Y:S02]  /*19ec0*/  SYNCS.PHASECHK.TRANS64.TRYWAIT P1, [R8+URZ+0x19ca0], R7 ;  /* 0x019ca007080075a7 */ /* 0x0022a4000802017f */
[----:B--2---:R-:W-:Y:S05]  /*19ed0*/  @!P1 NANOSLEEP.SYNCS 0x989680 ;  /* 0x009896800000995d */ /* 0x004fea0003900000 */
[----:B------:R-:W2:Y:S02]  /*19ee0*/  @!P1 SYNCS.PHASECHK.TRANS64 P1, [R8+URZ+0x19ca0], R7 ;  /* 0x019ca007080095a7 */ /* 0x000ea4000802007f */
[----:B--2---:R-:W-:Y:S05]  /*19ef0*/  @!P1 BRA `(.L_x_8929) ;  /* 0xfffffffc00f09947 */ /* 0x004fea000383ffff */
[----:B------:R-:W-:Y:S05]  /*19f00*/  BRA `(.L_x_9056) ;  /* 0xffffffac00387947 */ /* 0x000fea000383ffff */
.L_x_8936:
[----:B--2---:R2:W3:Y:S02]  /*19f10*/  SYNCS.PHASECHK.TRANS64.TRYWAIT P1, [R8+URZ+0x19cc0], R7 ;  /* 0x019cc007080075a7 */ /* 0x0044e4000802017f */
[----:B---3--:R-:W-:Y:S05]  /*19f20*/  @!P1 NANOSLEEP.SYNCS 0x989680 ;  /* 0x009896800000995d */ /* 0x008fea0003900000 */
[----:B------:R-:W3:Y:S02]  /*19f30*/  @!P1 SYNCS.PHASECHK.TRANS64 P1, [R8+URZ+0x19cc0], R7 ;  /* 0x019cc007080095a7 */ /* 0x000ee4000802007f */
[----:B---3--:R-:W-:Y:S05]  /*19f40*/  @!P1 BRA `(.L_x_8936) ;  /* 0xfffffffc00f09947 */ /* 0x008fea000383ffff */
[----:B------:R-:W-:Y:S05]  /*19f50*/  BRA `(.L_x_9057) ;  /* 0xffffffb000307947 */ /* 0x000fea000383ffff */
.L_x_8953:
[----:B------:R-:W3:Y:S01]  /*19f60*/  S2R R21, SR_TID.X ;  /* 0x0000000000157919 */ /* 0x000ee20000002100 */
[----:B------:R-:W-:Y:S01]  /*19f70*/  BSSY B0, `(.L_x_9058) ;  /* 0x000000a000007945 */ /* 0x000fe20003800000 */
[----:B------:R-:W-:Y:S02]  /*19f80*/  IMAD.MOV.U32 R12, RZ, RZ, RZ ;  /* 0x000000ffff0c7224 */ /* 0x000fe400078e00ff */
[----:B0-----:R-:W-:Y:S02]  /*19f90*/  IMAD.MOV.U32 R11, RZ, RZ, 0x1f ;  /* 0x0000001fff0b7424 */ /* 0x001fe400078e00ff */
[----:B------:R-:W-:Y:S01]  /*19fa0*/  IMAD.MOV.U32 R15, RZ, RZ, -0x1 ;  /* 0xffffffffff0f7424 */ /* 0x000fe200078e00ff */
[----:B---3--:R-:W-:-:S04]  /*19fb0*/  SHF.R.U32.HI R21, RZ, 0x5, R21 ;  /* 0x00000005ff157819 */ /* 0x008fc80000011615 */
[----:B------:R-:W-:-:S05]  /*19fc0*/  LOP3.LUT R21, R21, 0x3, RZ, 0xc0, !PT ;  /* 0x0000000315157812 */ /* 0x000fca00078ec0ff */
[----:B------:R-:W-:-:S07]  /*19fd0*/  IMAD.MOV.U32 R13, RZ, RZ, R21 ;  /* 0x000000ffff0d7224 */ /* 0x000fce00078e0015 */
[----:B-12-4-:R-:W-:Y:S05]  /*19fe0*/  WARPSYNC.COLLECTIVE R15, `(.L_x_9059) ;  /* 0x000000000f087348 */ /* 0x016fea0003c00000 */
[----:B------:R0:W3:Y:S02]  /*19ff0*/  SHFL.IDX P6, R14, R13, R12, R11 ;  /* 0x0000000c0d0e7389 */ /* 0x0000e400000c000b */
[----:B01234-:R-:W-:Y:S01]  /*1a000*/  ENDCOLLECTIVE ;  /* 0x000000000000791b */ /* 0x01ffe20003800000 */
.L_x_9059:
[----:B------:R-:W-:Y:S05]  /*1a010*/  BSYNC B0 ;  /* 0x0000000000007941 */ /* 0x000fea0003800000 */
.L_x_9058:
[----:B------:R-:W-:Y:S05]  /*1a020*/  BRA `(.L_x_9060) ;  /* 0xffffffbc00307947 */ /* 0x000fea000383ffff */
.L_x_8955:
[----:B------:R-:W-:Y:S01]  /*1a030*/  BSSY B0, `(.L_x_9061) ;  /* 0x0000006000007945 */ /* 0x000fe20003800000 */
[----:B------:R-:W-:-:S07]  /*1a040*/  IMAD.MOV.U32 R15, RZ, RZ, -0x1 ;  /* 0xffffffffff0f7424 */ /* 0x000fce00078e00ff */
[----:B012-4-:R-:W-:Y:S05]  /*1a050*/  WARPSYNC.COLLECTIVE R15, `(.L_x_9062) ;  /* 0x000000000f0c7348 */ /* 0x017fea0003c00000 */
[----:B------:R-:W-:Y:S02]  /*1a060*/  ELECT P6, UR62, PT ;  /* 0x00000000003e782f */ /* 0x000fe400038c0000 */
[----:B------:R-:W-:Y:S01]  /*1a070*/  MOV R14, UR62 ;  /* 0x0000003e000e7c02 */ /* 0x000fe20008000f00 */
[----:B012-4-:R-:W-:Y:S10]  /*1a080*/  ENDCOLLECTIVE ;  /* 0x000000000000791b */ /* 0x017ff40003800000 */
.L_x_9062:
[----:B------:R-:W-:Y:S05]  /*1a090*/  BSYNC B0 ;  /* 0x0000000000007941 */ /* 0x000fea0003800000 */
.L_x_9061:
[----:B------:R-:W-:Y:S05]  /*1a0a0*/  BRA `(.L_x_9063) ;  /* 0xffffffbc00387947 */ /* 0x000fea000383ffff */
.L_x_8957:
[----:B0-----:R0:W3:Y:S02]  /*1a0b0*/  SYNCS.PHASECHK.TRANS64.TRYWAIT P0, [R4+URZ+0x19c80], R3 ;  /* 0x019c8003040075a7 */ /* 0x0010e4000800017f */
[----:B---3--:R-:W-:Y:S05]  /*1a0c0*/  @!P0 NANOSLEEP.SYNCS 0x989680 ;  /* 0x009896800000895d */ /* 0x008fea0003900000 */
[----:B------:R-:W3:Y:S02]  /*1a0d0*/  @!P0 SYNCS.PHASECHK.TRANS64 P0, [R4+URZ+0x19c80], R3 ;  /* 0x019c8003040085a7 */ /* 0x000ee4000800007f */
[----:B---3--:R-:W-:Y:S05]  /*1a0e0*/  @!P0 BRA `(.L_x_8957) ;  /* 0xfffffffc00f08947 */ /* 0x008fea000383ffff */
[----:B------:R-:W-:Y:S05]  /*1a0f0*/  BRA `(.L_x_9064) ;  /* 0xffffffbc009c7947 */ /* 0x000fea000383ffff */
.L_x_8959:
[----:B-1----:R1:W3:Y:S02]  /*1a100*/  SYNCS.PHASECHK.TRANS64.TRYWAIT P0, [R4+URZ+0x19c40], R3 ;  /* 0x019c4003040075a7 */ /* 0x0022e4000800017f */
[----:B---3--:R-:W-:Y:S05]  /*1a110*/  @!P0 NANOSLEEP.SYNCS 0x989680 ;  /* 0x009896800000895d */ /* 0x008fea0003900000 */
[----:B------:R-:W3:Y:S02]  /*1a120*/  @!P0 SYNCS.PHASECHK.TRANS64 P0, [R4+URZ+0x19c40], R3 ;  /* 0x019c4003040085a7 */ /* 0x000ee4000800007f */
[----:B---3--:R-:W-:Y:S05]  /*1a130*/  @!P0 BRA `(.L_x_8959) ;  /* 0xfffffffc00f08947 */ /* 0x008fea000383ffff */
[----:B------:R-:W-:Y:S05]  /*1a140*/  BRA `(.L_x_9065) ;  /* 0xffffffc000187947 */ /* 0x000fea000383ffff */
.L_x_8963:
[----:B------:R-:W-:Y:S02]  /*1a150*/  IMAD.MOV.U32 R13, RZ, RZ, R4 ;  /* 0x000000ffff0d7224 */ /* 0x000fe400078e0004 */
[----:B------:R-:W-:Y:S02]  /*1a160*/  IMAD.MOV.U32 R12, RZ, RZ, RZ ;  /* 0x000000ffff0c7224 */ /* 0x000fe400078e00ff */
[----:B------:R-:W-:Y:S02]  /*1a170*/  IMAD.MOV.U32 R11, RZ, RZ, 0x1e1f ;  /* 0x00001e1fff0b7424 */ /* 0x000fe400078e00ff */
[----:B------:R-:W-:Y:S02]  /*1a180*/  IMAD.MOV.U32 R15, RZ, RZ, -0x1 ;  /* 0xffffffffff0f7424 */ /* 0x000fe400078e00ff */
[----:B-----5:R-:W-:Y:S02]  /*1a190*/  IMAD R0, R21, R9, RZ ;  /* 0x0000000915007224 */ /* 0x020fe400078e02ff */
[----:B------:R-:W-:-:S07]  /*1a1a0*/  IMAD R17, R17, 0xc0, R20 ;  /* 0x000000c011117824 */ /* 0x000fce00078e0214 */
[----:B------:R-:W-:Y:S05]  /*1a1b0*/  WARPSYNC.COLLECTIVE R15, `(.L_x_9066) ;  /* 0x000000000f087348 */ /* 0x000fea0003c00000 */
[----:B------:R0:W1:Y:S02]  /*1a1c0*/  SHFL.IDX P6, R14, R13, R12, R11 ;  /* 0x0000000c0d0e7389 */ /* 0x00006400000c000b */
[----:B01----:R-:W-:Y:S01]  /*1a1d0*/  ENDCOLLECTIVE ;  /* 0x000000000000791b */ /* 0x003fe20003800000 */
.L_x_9066:
[----:B------:R-:W-:Y:S02]  /*1a1e0*/  ISETP.GE.AND P4, PT, R17, R0, PT ;  /* 0x000000001100720c */ /* 0x000fe40003f86270 */
[----:B------:R-:W-:Y:S01]  /*1a1f0*/  MOV R13, R6 ;  /* 0x00000006000d7202 */ /* 0x000fe20000000f00 */
[----:B------:R-:W-:-:S10]  /*1a200*/  IMAD.MOV.U32 R3, RZ, RZ, R14 ;  /* 0x000000ffff037224 */ /* 0x000fd400078e000e */
[----:B------:R-:W-:Y:S05]  /*1a210*/  WARPSYNC.COLLECTIVE R15, `(.L_x_9067) ;  /* 0x000000000f087348 */ /* 0x000fea0003c00000 */
[----:B------:R0:W1:Y:S02]  /*1a220*/  SHFL.IDX P6, R14, R13, R12, R11 ;  /* 0x0000000c0d0e7389 */ /* 0x00006400000c000b */
[----:B01----:R-:W-:Y:S01]  /*1a230*/  ENDCOLLECTIVE ;  /* 0x000000000000791b */ /* 0x003fe20003800000 */
.L_x_9067:
[----:B------:R-:W-:Y:S02]  /*1a240*/  IMAD.MOV.U32 R13, RZ, RZ, R4 ;  /* 0x000000ffff0d7224 */ /* 0x000fe400078e0004 */
[----:B------:R-:W-:Y:S02]  /*1a250*/  IMAD.MOV.U32 R12, RZ, RZ, 0x1 ;  /* 0x00000001ff0c7424 */ /* 0x000fe400078e00ff */
[----:B------:R-:W-:-:S07]  /*1a260*/  IMAD.MOV.U32 R2, RZ, RZ, R14 ;  /* 0x000000ffff027224 */ /* 0x000fce00078e000e */
[----:B------:R-:W-:Y:S05]  /*1a270*/  WARPSYNC.COLLECTIVE R15, `(.L_x_9068) ;  /* 0x000000000f087348 */ /* 0x000fea0003c00000 */
[----:B------:R0:W1:Y:S02]  /*1a280*/  SHFL.IDX P6, R14, R13, R12, R11 ;  /* 0x0000000c0d0e7389 */ /* 0x00006400000c000b */
[----:B01----:R-:W-:Y:S01]  /*1a290*/  ENDCOLLECTIVE ;  /* 0x000000000000791b */ /* 0x003fe20003800000 */
.L_x_9068:
[----:B------:R-:W-:-:S05]  /*1a2a0*/  @!P4 IADD3 R2, P3, R10, R2, RZ ;  /* 0x000000020a02c210 */ /* 0x000fca0007f7e0ff */
[----:B------:R-:W-:-:S05]  /*1a2b0*/  @!P4 IMAD.X R3, RZ, RZ, R3, P3 ;  /* 0x000000ffff03c224 */ /* 0x000fca00018e0603 */
        /* <DEDUP_REMOVED lines=11> */
.L_x_9069:
[----:B------:R-:W-:-:S05]  /*1a370*/  VIADD R3, R17, 0x40 ;  /* 0x0000004011037836 */ /* 0x000fca0000000000 */
[----:B------:R-:W-:Y:S01]  /*1a380*/  ISETP.GE.AND P4, PT, R3, R0, PT ;  /* 0x000000000300720c */ /* 0x000fe20003f86270 */
[----:B------:R-:W-:Y:S02]  /*1a390*/  IMAD.MOV.U32 R13, RZ, RZ, R5 ;  /* 0x000000ffff0d7224 */ /* 0x000fe400078e0005 */
[----:B------:R-:W-:Y:S02]  /*1a3a0*/  IMAD.MOV.U32 R12, RZ, RZ, RZ ;  /* 0x000000ffff0c7224 */ /* 0x000fe400078e00ff */
[----:B------:R-:W-:-:S08]  /*1a3b0*/  IMAD.MOV.U32 R6, RZ, RZ, R14 ;  /* 0x000000ffff067224 */ /* 0x000fd000078e000e */
[----:B------:R-:W-:Y:S05]  /*1a3c0*/  WARPSYNC.COLLECTIVE R15, `(.L_x_9070) ;  /* 0x000000000f087348 */ /* 0x000fea0003c00000 */
[----:B------:R0:W1:Y:S02]  /*1a3d0*/  SHFL.IDX P6, R14, R13, R12, R11 ;  /* 0x0000000c0d0e7389 */ /* 0x00006400000c000b */
[----:B01----:R-:W-:Y:S01]  /*1a3e0*/  ENDCOLLECTIVE ;  /* 0x000000000000791b */ /* 0x003fe20003800000 */
.L_x_9070:
[----:B------:R-:W-:-:S05]  /*1a3f0*/  @!P4 IADD3 R2, P3, R10, R6, RZ ;  /* 0x000000060a02c210 */ /* 0x000fca0007f7e0ff */
[----:B------:R-:W-:-:S05]  /*1a400*/  @!P4 IMAD.X R3, RZ, RZ, R4, P3 ;  /* 0x000000ffff03c224 */ /* 0x000fca00018e0604 */
[----:B------:R-:W-:Y:S01]  /*1a410*/  @!PT LDS RZ, [RZ] ;  /* 0x00000000fffff984 */ /* 0x000fe20000000800 */
[----:B------:R-:W-:Y:S01]  /*1a420*/  @!PT LDS RZ, [RZ] ;  /* 0x00000000fffff984 */ /* 0x000fe20000000800 */
[----:B------:R-:W-:Y:S01]  /*1a430*/  @!PT LDS RZ, [RZ] ;  /* 0x00000000fffff984 */ /* 0x000fe20000000800 */
[----:B------:R-:W-:Y:S01]  /*1a440*/  @!P4 LDGSTS.E.BYPASS.LTC128B.128 [R8+0xf800], desc[UR42][R2.64], !P2 ;  /* 0x0f8000000208cfae */ /* 0x000fe2000d101d6a */
[----:B------:R-:W-:-:S03]  /*1a450*/  IMAD.MOV.U32 R13, RZ, RZ, R7 ;  /* 0x000000ffff0d7224 */ /* 0x000fc600078e0007 */
[----:B------:R-:W-:Y:S04]  /*1a460*/  @!P4 LDGSTS.E.BYPASS.LTC128B.128 [R8+0x11000], desc[UR42][R2.64+0x20], !P1 ;  /* 0x110000200208cfae */ /* 0x000fe8000c901d6a */
[----:B------:R0:W-:Y:S02]  /*1a470*/  @!P4 LDGSTS.E.BYPASS.LTC128B.128 [R8+0x12800], desc[UR42][R2.64+0x40], !P0 ;  /* 0x128000400208cfae */ /* 0x0001e4000c101d6a */
[----:B0-----:R-:W-:-:S07]  /*1a480*/  MOV R3, R14 ;  /* 0x0000000e00037202 */ /* 0x001fce0000000f00 */
[----:B------:R-:W-:Y:S05]  /*1a490*/  WARPSYNC.COLLECTIVE R15, `(.L_x_9071) ;  /* 0x000000000f087348 */ /* 0x000fea0003c00000 */
[----:B------:R0:W1:Y:S02]  /*1a4a0*/  SHFL.IDX P6, R14, R13, R12, R11 ;  /* 0x0000000c0d0e7389 */ /* 0x00006400000c000b */
[----:B01----:R-:W-:Y:S01]  /*1a4b0*/  ENDCOLLECTIVE ;  /* 0x000000000000791b */ /* 0x003fe20003800000 */
.L_x_9071:
[----:B------:R-:W-:Y:S01]  /*1a4c0*/  IMAD.MOV.U32 R2, RZ, RZ, R14 ;  /* 0x000000ffff027224 */ /* 0x000fe200078e000e */
[----:B------:R-:W-:Y:S06]  /*1a4d0*/  BRA `(.L_x_9072) ;  /* 0xffffffc800147947 */ /* 0x000fec000383ffff */
.L_x_8968:
[----:B--2---:R2:W3:Y:S02]  /*1a4e0*/  SYNCS.PHASECHK.TRANS64.TRYWAIT P0, [R22+URZ+0x19c20], R0 ;  /* 0x019c2000160075a7 */ /* 0x0044e4000800017f */
[----:B---3--:R-:W-:Y:S05]  /*1a4f0*/  @!P0 NANOSLEEP.SYNCS 0x989680 ;  /* 0x009896800000895d */ /* 0x008fea0003900000 */
[----:B------:R-:W3:Y:S02]  /*1a500*/  @!P0 SYNCS.PHASECHK.TRANS64 P0, [R22+URZ+0x19c20], R0 ;  /* 0x019c2000160085a7 */ /* 0x000ee4000800007f */
[----:B---3--:R-:W-:Y:S05]  /*1a510*/  @!P0 BRA `(.L_x_8968) ;  /* 0xfffffffc00f08947 */ /* 0x008fea000383ffff */
[----:B------:R-:W-:Y:S05]  /*1a520*/  BRA `(.L_x_9073) ;  /* 0xffffffc800847947 */ /* 0x000fea000383ffff */
.L_x_8974:
[----:B0-----:R0:W1:Y:S02]  /*1a530*/  SYNCS.PHASECHK.TRANS64.TRYWAIT P0, [R6+URZ+0x19c80], R5 ;  /* 0x019c8005060075a7 */ /* 0x001064000800017f */
[----:B-1----:R-:W-:Y:S05]  /*1a540*/  @!P0 NANOSLEEP.SYNCS 0x989680 ;  /* 0x009896800000895d */ /* 0x002fea0003900000 */
[----:B------:R-:W1:Y:S02]  /*1a550*/  @!P0 SYNCS.PHASECHK.TRANS64 P0, [R6+URZ+0x19c80], R5 ;  /* 0x019c8005060085a7 */ /* 0x000e64000800007f */
[----:B-1----:R-:W-:Y:S05]  /*1a560*/  @!P0 BRA `(.L_x_8974) ;  /* 0xfffffffc00f08947 */ /* 0x002fea000383ffff */
[----:B------:R-:W-:Y:S05]  /*1a570*/  BRA `(.L_x_9074) ;  /* 0xffffffcc00387947 */ /* 0x000fea000383ffff */
.L_x_8981:
[----:B-1----:R1:W2:Y:S02]  /*1a580*/  SYNCS.PHASECHK.TRANS64.TRYWAIT P0, [R6+URZ+0x19c40], R5 ;  /* 0x019c4005060075a7 */ /* 0x0022a4000800017f */
[----:B--2---:R-:W-:Y:S05]  /*1a590*/  @!P0 NANOSLEEP.SYNCS 0x989680 ;  /* 0x009896800000895d */ /* 0x004fea0003900000 */
[----:B------:R-:W2:Y:S02]  /*1a5a0*/  @!P0 SYNCS.PHASECHK.TRANS64 P0, [R6+URZ+0x19c40], R5 ;  /* 0x019c4005060085a7 */ /* 0x000ea4000800007f */
[----:B--2---:R-:W-:Y:S05]  /*1a5b0*/  @!P0 BRA `(.L_x_8981) ;  /* 0xfffffffc00f08947 */ /* 0x004fea000383ffff */
[----:B------:R-:W-:Y:S05]  /*1a5c0*/  BRA `(.L_x_9075) ;  /* 0xffffffd000347947 */ /* 0x000fea000383ffff */
.L_x_8989:
[----:B-1----:R1:W2:Y:S02]  /*1a5d0*/  SYNCS.PHASECHK.TRANS64.TRYWAIT P0, [R3+URZ+0x19c70], R4 ;  /* 0x019c7004030075a7 */ /* 0x0022a4000800017f */
[----:B--2---:R-:W-:Y:S05]  /*1a5e0*/  @!P0 NANOSLEEP.SYNCS 0x989680 ;  /* 0x009896800000895d */ /* 0x004fea0003900000 */
[----:B------:R-:W2:Y:S02]  /*1a5f0*/  @!P0 SYNCS.PHASECHK.TRANS64 P0, [R3+URZ+0x19c70], R4 ;  /* 0x019c7004030085a7 */ /* 0x000ea4000800007f */
[----:B--2---:R-:W-:Y:S05]  /*1a600*/  @!P0 BRA `(.L_x_8989) ;  /* 0xfffffffc00f08947 */ /* 0x004fea000383ffff */
[----:B------:R-:W-:Y:S05]  /*1a610*/  BRA `(.L_x_9076) ;  /* 0xffffffd400487947 */ /* 0x000fea000383ffff */
.L_x_8991:
[----:B-1----:R1:W2:Y:S02]  /*1a620*/  SYNCS.PHASECHK.TRANS64.TRYWAIT P0, [R3+URZ+0x19c60], R4 ;  /* 0x019c6004030075a7 */ /* 0x0022a4000800017f */
[----:B--2---:R-:W-:Y:S05]  /*1a630*/  @!P0 NANOSLEEP.SYNCS 0x989680 ;  /* 0x009896800000895d */ /* 0x004fea0003900000 */
[----:B------:R-:W2:Y:S02]  /*1a640*/  @!P0 SYNCS.PHASECHK.TRANS64 P0, [R3+URZ+0x19c60], R4 ;  /* 0x019c6004030085a7 */ /* 0x000ea4000800007f */
[----:B--2---:R-:W-:Y:S05]  /*1a650*/  @!P0 BRA `(.L_x_8991) ;  /* 0xfffffffc00f08947 */ /* 0x004fea000383ffff */
[----:B------:R-:W-:Y:S05]  /*1a660*/  BRA `(.L_x_9077) ;  /* 0xffffffd400507947 */ /* 0x000fea000383ffff */
.L_x_8998:
[----:B-1----:R1:W2:Y:S02]  /*1a670*/  SYNCS.PHASECHK.TRANS64.TRYWAIT P1, [R0+URZ+0x19c70], R3 ;  /* 0x019c7003000075a7 */ /* 0x0022a4000802017f */
[----:B--2---:R-:W-:Y:S05]  /*1a680*/  @!P1 NANOSLEEP.SYNCS 0x989680 ;  /* 0x009896800000995d */ /* 0x004fea0003900000 */
[----:B------:R-:W2:Y:S02]  /*1a690*/  @!P1 SYNCS.PHASECHK.TRANS64 P1, [R0+URZ+0x19c70], R3 ;  /* 0x019c7003000095a7 */ /* 0x000ea4000802007f */
[----:B--2---:R-:W-:Y:S05]  /*1a6a0*/  @!P1 BRA `(.L_x_8998) ;  /* 0xfffffffc00f09947 */ /* 0x004fea000383ffff */
[----:B------:R-:W-:Y:S05]  /*1a6b0*/  BRA `(.L_x_9078) ;  /* 0xffffffd800f47947 */ /* 0x000fea000383ffff */
.L_x_9000:
[----:B-1----:R1:W2:Y:S02]  /*1a6c0*/  SYNCS.PHASECHK.TRANS64.TRYWAIT P1, [R0+URZ+0x19c60], R3 ;  /* 0x019c6003000075a7 */ /* 0x0022a4000802017f */
[----:B--2---:R-:W-:Y:S05]  /*1a6d0*/  @!P1 NANOSLEEP.SYNCS 0x989680 ;  /* 0x009896800000995d */ /* 0x004fea0003900000 */
[----:B------:R-:W2:Y:S02]  /*1a6e0*/  @!P1 SYNCS.PHASECHK.TRANS64 P1, [R0+URZ+0x19c60], R3 ;  /* 0x019c6003000095a7 */ /* 0x000ea4000802007f */
[----:B--2---:R-:W-:Y:S05]  /*1a6f0*/  @!P1 BRA `(.L_x_9000) ;  /* 0xfffffffc00f09947 */ /* 0x004fea000383ffff */
[----:B------:R-:W-:Y:S05]  /*1a700*/  BRA `(.L_x_9079) ;  /* 0xffffffd800f87947 */ /* 0x000fea000383ffff */
.L_x_9004:
[----:B------:R-:W-:Y:S01]  /*1a710*/  BSSY B0, `(.L_x_9080) ;  /* 0x0000008000007945 */ /* 0x000fe20003800000 */
[----:B------:R-:W-:Y:S02]  /*1a720*/  IMAD.MOV.U32 R13, RZ, RZ, R16 ;  /* 0x000000ffff0d7224 */ /* 0x000fe400078e0010 */
[----:B------:R-:W-:Y:S02]  /*1a730*/  IMAD.MOV.U32 R12, RZ, RZ, RZ ;  /* 0x000000ffff0c7224 */ /* 0x000fe400078e00ff */
[----:B0-----:R-:W-:Y:S02]  /*1a740*/  IMAD.MOV.U32 R11, RZ, RZ, 0x1f ;  /* 0x0000001fff0b7424 */ /* 0x001fe400078e00ff */
[----:B------:R-:W-:-:S07]  /*1a750*/  IMAD.MOV.U32 R15, RZ, RZ, -0x1 ;  /* 0xffffffffff0f7424 */ /* 0x000fce00078e00ff */
[----:B-12---:R-:W-:Y:S05]  /*1a760*/  WARPSYNC.COLLECTIVE R15, `(.L_x_9081) ;  /* 0x000000000f087348 */ /* 0x006fea0003c00000 */
[----:B------:R0:W3:Y:S02]  /*1a770*/  SHFL.IDX P6, R14, R13, R12, R11 ;  /* 0x0000000c0d0e7389 */ /* 0x0000e400000c000b */
[----:B0123--:R-:W-:Y:S01]  /*1a780*/  ENDCOLLECTIVE ;  /* 0x000000000000791b */ /* 0x00ffe20003800000 */
.L_x_9081:
[----:B------:R-:W-:Y:S05]  /*1a790*/  BSYNC B0 ;  /* 0x0000000000007941 */ /* 0x000fea0003800000 */
.L_x_9080:
        /* <DEDUP_REMOVED lines=9> */
.L_x_9082:
[----:B------:R-:W-:Y:S02]  /*1a830*/  ULDC UR4, c[0x0][0xc3c] ;  /* 0x00030f0000047ab9 */ /* 0x000fe40000000800 */
[----:B------:R-:W-:-:S13]  /*1a840*/  ISETP.GE.OR P1, PT, R5, UR4, !P0 ;  /* 0x0000000405007c0c */ /* 0x000fda000c726670 */
[----:B------:R-:W0:Y:S01]  /*1a850*/  @!P1 LDC.64 R2, c[0x0][0xc80] ;  /* 0x00032000ff029b82 */ /* 0x000e220000000a00 */
[----:B------:R-:W-:Y:S01]  /*1a860*/  IMAD.MOV.U32 R11, RZ, RZ, RZ ;  /* 0x000000ffff0b7224 */ /* 0x000fe200078e00ff */
[----:B------:R-:W-:Y:S01]  /*1a870*/  MOV R4, R14 ;  /* 0x0000000e00047202 */ /* 0x000fe20000000f00 */
        /* <DEDUP_REMOVED lines=13> */
.L_x_9083:
[----:B------:R-:W-:Y:S01]  /*1a950*/  IMAD.MOV.U32 R12, RZ, RZ, 0x2 ;  /* 0x00000002ff0c7424 */ /* 0x000fe200078e00ff */
[----:B------:R-:W-:-:S05]  /*1a960*/  SEL R5, R14, RZ, P1 ;  /* 0x000000ff0e057207 */ /* 0x000fca0000800000 */
[----:B------:R-:W-:-:S04]  /*1a970*/  IMAD.IADD R3, R2, 0x1, R5 ;  /* 0x0000000102037824 */ /* 0x000fc800078e0205 */
[----:B------:R-:W-:-:S07]  /*1a980*/  IMAD.MOV.U32 R13, RZ, RZ, R3 ;  /* 0x000000ffff0d7224 */ /* 0x000fce00078e0003 */
[----:B------:R-:W-:Y:S05]  /*1a990*/  WARPSYNC.COLLECTIVE R15, `(.L_x_9084) ;  /* 0x000000000f087348 */ /* 0x000fea0003c00000 */
[----:B------:R0:W1:Y:S02]  /*1a9a0*/  SHFL.UP P6, R14, R13, R12, R11 ;  /* 0x0400000c0d0e7389 */ /* 0x00006400000c000b */
[----:B01----:R-:W-:Y:S01]  /*1a9b0*/  ENDCOLLECTIVE ;  /* 0x000000000000791b */ /* 0x003fe20003800000 */
.L_x_9084:
[----:B------:R-:W-:Y:S01]  /*1a9c0*/  IMAD.MOV.U32 R12, RZ, RZ, 0x4 ;  /* 0x00000004ff0c7424 */ /* 0x000fe200078e00ff */
[----:B------:R-:W-:-:S05]  /*1a9d0*/  SEL R14, R14, RZ, P2 ;  /* 0x000000ff0e0e7207 */ /* 0x000fca0001000000 */
[----:B------:R-:W-:-:S04]  /*1a9e0*/  IMAD.IADD R3, R3, 0x1, R14 ;  /* 0x0000000103037824 */ /* 0x000fc800078e020e */
[----:B------:R-:W-:-:S07]  /*1a9f0*/  IMAD.MOV.U32 R13, RZ, RZ, R3 ;  /* 0x000000ffff0d7224 */ /* 0x000fce00078e0003 */
[----:B------:R-:W-:Y:S05]  /*1aa00*/  WARPSYNC.COLLECTIVE R15, `(.L_x_9085) ;  /* 0x000000000f087348 */ /* 0x000fea0003c00000 */
[----:B------:R0:W1:Y:S02]  /*1aa10*/  SHFL.UP P6, R14, R13, R12, R11 ;  /* 0x0400000c0d0e7389 */ /* 0x00006400000c000b */
[----:B01----:R-:W-:Y:S01]  /*1aa20*/  ENDCOLLECTIVE ;  /* 0x000000000000791b */ /* 0x003fe20003800000 */
.L_x_9085:
[----:B------:R-:W-:Y:S01]  /*1aa30*/  IMAD.MOV.U32 R12, RZ, RZ, 0x8 ;  /* 0x00000008ff0c7424 */ /* 0x000fe200078e00ff */
[----:B------:R-:W-:-:S04]  /*1aa40*/  SEL R14, R14, RZ, P3 ;  /* 0x000000ff0e0e7207 */ /* 0x000fc80001800000 */
[----:B------:R-:W-:-:S05]  /*1aa50*/  IADD3 R3, R3, R14, RZ ;  /* 0x0000000e03037210 */ /* 0x000fca0007ffe0ff */
[----:B------:R-:W-:-:S07]  /*1aa60*/  IMAD.MOV.U32 R13, RZ, RZ, R3 ;  /* 0x000000ffff0d7224 */ /* 0x000fce00078e0003 */
[----:B------:R-:W-:Y:S05]  /*1aa70*/  WARPSYNC.COLLECTIVE R15, `(.L_x_9086) ;  /* 0x000000000f087348 */ /* 0x000fea0003c00000 */
[----:B------:R0:W1:Y:S02]  /*1aa80*/  SHFL.UP P6, R14, R13, R12, R11 ;  /* 0x0400000c0d0e7389 */ /* 0x00006400000c000b */
[----:B01----:R-:W-:Y:S01]  /*1aa90*/  ENDCOLLECTIVE ;  /* 0x000000000000791b */ /* 0x003fe20003800000 */
.L_x_9086:
[----:B------:R-:W-:Y:S01]  /*1aaa0*/  IMAD.MOV.U32 R12, RZ, RZ, 0x10 ;  /* 0x00000010ff0c7424 */ /* 0x000fe200078e00ff */
[----:B------:R-:W-:-:S05]  /*1aab0*/  SEL R14, R14, RZ, P4 ;  /* 0x000000ff0e0e7207 */ /* 0x000fca0002000000 */
[----:B------:R-:W-:-:S04]  /*1aac0*/  IMAD.IADD R3, R3, 0x1, R14 ;  /* 0x0000000103037824 */ /* 0x000fc800078e020e */
[----:B------:R-:W-:-:S07]  /*1aad0*/  IMAD.MOV.U32 R13, RZ, RZ, R3 ;  /* 0x000000ffff0d7224 */ /* 0x000fce00078e0003 */
[----:B------:R-:W-:Y:S05]  /*1aae0*/  WARPSYNC.COLLECTIVE R15, `(.L_x_9087) ;  /* 0x000000000f087348 */ /* 0x000fea0003c00000 */
[----:B------:R0:W1:Y:S02]  /*1aaf0*/  SHFL.UP P6, R14, R13, R12, R11 ;  /* 0x0400000c0d0e7389 */ /* 0x00006400000c000b */
[----:B01----:R-:W-:Y:S01]  /*1ab00*/  ENDCOLLECTIVE ;  /* 0x000000000000791b */ /* 0x003fe20003800000 */
.L_x_9087:
[----:B------:R-:W-:Y:S02]  /*1ab10*/  IMAD.MOV.U32 R12, RZ, RZ, 0x1f ;  /* 0x0000001fff0c7424 */ /* 0x000fe400078e00ff */
[----:B------:R-:W-:Y:S01]  /*1ab20*/  IMAD.MOV.U32 R11, RZ, RZ, 0x1f ;  /* 0x0000001fff0b7424 */ /* 0x000fe200078e00ff */
[----:B------:R-:W-:-:S05]  /*1ab30*/  SEL R14, R14, RZ, P5 ;  /* 0x000000ff0e0e7207 */ /* 0x000fca0002800000 */
[----:B------:R-:W-:-:S04]  /*1ab40*/  IMAD.IADD R3, R3, 0x1, R14 ;  /* 0x0000000103037824 */ /* 0x000fc800078e020e */
[----:B------:R-:W-:-:S07]  /*1ab50*/  IMAD.MOV.U32 R13, RZ, RZ, R3 ;  /* 0x000000ffff0d7224 */ /* 0x000fce00078e0003 */
[----:B------:R-:W-:Y:S05]  /*1ab60*/  WARPSYNC.COLLECTIVE R15, `(.L_x_9088) ;  /* 0x000000000f087348 */ /* 0x000fea0003c00000 */
[----:B------:R0:W1:Y:S02]  /*1ab70*/  SHFL.IDX P6, R14, R13, R12, R11 ;  /* 0x0000000c0d0e7389 */ /* 0x00006400000c000b */
[----:B01----:R-:W-:Y:S01]  /*1ab80*/  ENDCOLLECTIVE ;  /* 0x000000000000791b */ /* 0x003fe20003800000 */
.L_x_9088:
[----:B------:R-:W-:Y:S05]  /*1ab90*/  BRA `(.L_x_9089) ;  /* 0xffffffdc00cc7947 */ /* 0x000fea000383ffff */
.L_x_9009:
[----:B------:R-:W-:Y:S01]  /*1aba0*/  BSSY B0, `(.L_x_9090) ;  /* 0x0000008000007945 */ /* 0x000fe20003800000 */
[----:B-----5:R-:W-:Y:S01]  /*1abb0*/  IMAD.MOV.U32 R13, RZ, RZ, R2 ;  /* 0x000000ffff0d7224 */ /* 0x020fe200078e0002 */
[----:B0-----:R-:W-:Y:S01]  /*1abc0*/  MOV R11, RZ ;  /* 0x000000ff000b7202 */ /* 0x001fe20000000f00 */
[----:B------:R-:W-:Y:S02]  /*1abd0*/  IMAD.MOV.U32 R12, RZ, RZ, 0x1 ;  /* 0x00000001ff0c7424 */ /* 0x000fe400078e00ff */
[----:B------:R-:W-:-:S07]  /*1abe0*/  IMAD.MOV.U32 R15, RZ, RZ, -0x1 ;  /* 0xffffffffff0f7424 */ /* 0x000fce00078e00ff */
[----:B-123--:R-:W-:Y:S05]  /*1abf0*/  WARPSYNC.COLLECTIVE R15, `(.L_x_9091) ;  /* 0x000000000f087348 */ /* 0x00efea0003c00000 */
[----:B------:R0:W4:Y:S02]  /*1ac00*/  SHFL.UP P6, R14, R13, R12, R11 ;  /* 0x0400000c0d0e7389 */ /* 0x00012400000c000b */
[----:B01234-:R-:W-:Y:S01]  /*1ac10*/  ENDCOLLECTIVE ;  /* 0x000000000000791b */ /* 0x01ffe20003800000 */
.L_x_9091:
[----:B------:R-:W-:Y:S05]  /*1ac20*/  BSYNC B0 ;  /* 0x0000000000007941 */ /* 0x000fea0003800000 */
.L_x_9090:
[----:B------:R-:W-:Y:S01]  /*1ac30*/  SEL R3, R14, RZ, P1 ;  /* 0x000000ff0e037207 */ /* 0x000fe20000800000 */
[----:B------:R-:W-:Y:S02]  /*1ac40*/  IMAD.MOV.U32 R12, RZ, RZ, 0x2 ;  /* 0x00000002ff0c7424 */ /* 0x000fe400078e00ff */
[----:B------:R-:W-:Y:S02]  /*1ac50*/  IMAD.MOV.U32 R11, RZ, RZ, RZ ;  /* 0x000000ffff0b7224 */ /* 0x000fe400078e00ff */
[----:B------:R-:W-:Y:S02]  /*1ac60*/  IMAD.IADD R3, R2, 0x1, R3 ;  /* 0x0000000102037824 */ /* 0x000fe400078e0203 */
[----:B------:R-:W-:Y:S02]  /*1ac70*/  IMAD.MOV.U32 R15, RZ, RZ, -0x1 ;  /* 0xffffffffff0f7424 */ /* 0x000fe400078e00ff */
[----:B------:R-:W-:-:S07]  /*1ac80*/  IMAD.MOV.U32 R13, RZ, RZ, R3 ;  /* 0x000000ffff0d7224 */ /* 0x000fce00078e0003 */
[----:B------:R-:W-:Y:S05]  /*1ac90*/  WARPSYNC.COLLECTIVE R15, `(.L_x_9092) ;  /* 0x000000000f087348 */ /* 0x000fea0003c00000 */
[----:B------:R0:W1:Y:S02]  /*1aca0*/  SHFL.UP P6, R14, R13, R12, R11 ;  /* 0x0400000c0d0e7389 */ /* 0x00006400000c000b */
[----:B01----:R-:W-:Y:S01]  /*1acb0*/  ENDCOLLECTIVE ;  /* 0x000000000000791b */ /* 0x003fe20003800000 */
.L_x_9092:
[----:B------:R-:W-:Y:S01]  /*1acc0*/  IMAD.MOV.U32 R12, RZ, RZ, 0x4 ;  /* 0x00000004ff0c7424 */ /* 0x000fe200078e00ff */
[----:B------:R-:W-:-:S05]  /*1acd0*/  SEL R14, R14, RZ, P2 ;  /* 0x000000ff0e0e7207 */ /* 0x000fca0001000000 */
[----:B------:R-:W-:-:S04]  /*1ace0*/  IMAD.IADD R3, R3, 0x1, R14 ;  /* 0x0000000103037824 */ /* 0x000fc800078e020e */
[----:B------:R-:W-:-:S07]  /*1acf0*/  IMAD.MOV.U32 R13, RZ, RZ, R3 ;  /* 0x000000ffff0d7224 */ /* 0x000fce00078e0003 */
[----:B------:R-:W-:Y:S05]  /*1ad00*/  WARPSYNC.COLLECTIVE R15, `(.L_x_9093) ;  /* 0x000000000f087348 */ /* 0x000fea0003c00000 */
[----:B------:R0:W1:Y:S02]  /*1ad10*/  SHFL.UP P6, R14, R13, R12, R11 ;  /* 0x0400000c0d0e7389 */ /* 0x00006400000c000b */
[----:B01----:R-:W-:Y:S01]  /*1ad20*/  ENDCOLLECTIVE ;  /* 0x000000000000791b */ /* 0x003fe20003800000 */
.L_x_9093:
[----:B------:R-:W-:Y:S02]  /*1ad30*/  MOV R12, 0x8 ;  /* 0x00000008000c7802 */ /* 0x000fe40000000f00 */
[----:B------:R-:W-:-:S05]  /*1ad40*/  SEL R14, R14, RZ, P3 ;  /* 0x000000ff0e0e7207 */ /* 0x000fca0001800000 */
[----:B------:R-:W-:-:S04]  /*1ad50*/  IMAD.IADD R3, R3, 0x1, R14 ;  /* 0x0000000103037824 */ /* 0x000fc800078e020e */
[----:B------:R-:W-:-:S07]  /*1ad60*/  IMAD.MOV.U32 R13, RZ, RZ, R3 ;  /* 0x000000ffff0d7224 */ /* 0x000fce00078e0003 */
[----:B------:R-:W-:Y:S05]  /*1ad70*/  WARPSYNC.COLLECTIVE R15, `(.L_x_9094) ;  /* 0x000000000f087348 */ /* 0x000fea0003c00000 */
[----:B------:R0:W1:Y:S02]  /*1ad80*/  SHFL.UP P6, R14, R13, R12, R11 ;  /* 0x0400000c0d0e7389 */ /* 0x00006400000c000b */
[----:B01----:R-:W-:Y:S01]  /*1ad90*/  ENDCOLLECTIVE ;  /* 0x000000000000791b */ /* 0x003fe20003800000 */
.L_x_9094:
[----:B------:R-:W-:Y:S01]  /*1ada0*/  IMAD.MOV.U32 R12, RZ, RZ, 0x10 ;  /* 0x00000010ff0c7424 */ /* 0x000fe200078e00ff */
[----:B------:R-:W-:-:S05]  /*1adb0*/  SEL R14, R14, RZ, P4 ;  /* 0x000000ff0e0e7207 */ /* 0x000fca0002000000 */
[----:B------:R-:W-:-:S04]  /*1adc0*/  IMAD.IADD R3, R3, 0x1, R14 ;  /* 0x0000000103037824 */ /* 0x000fc800078e020e */
[----:B------:R-:W-:-:S07]  /*1add0*/  IMAD.MOV.U32 R13, RZ, RZ, R3 ;  /* 0x000000ffff0d7224 */ /* 0x000fce00078e0003 */
[----:B------:R-:W-:Y:S05]  /*1ade0*/  WARPSYNC.COLLECTIVE R15, `(.L_x_9095) ;  /* 0x000000000f087348 */ /* 0x000fea0003c00000 */
[----:B------:R0:W1:Y:S02]  /*1adf0*/  SHFL.UP P6, R14, R13, R12, R11 ;  /* 0x0400000c0d0e7389 */ /* 0x00006400000c000b */
[----:B01----:R-:W-:Y:S01]  /*1ae00*/  ENDCOLLECTIVE ;  /* 0x000000000000791b */ /* 0x003fe20003800000 */
.L_x_9095:
        /* <DEDUP_REMOVED lines=8> */
.L_x_9096:
[----:B------:R-:W-:Y:S05]  /*1ae90*/  BRA `(.L_x_9097) ;  /* 0xffffffdc00a87947 */ /* 0x000fea000383ffff */
.L_x_9011:
[----:B------:R-:W-:Y:S01]  /*1aea0*/  BSSY B0, `(.L_x_9098) ;  /* 0x0000006000007945 */ /* 0x000fe20003800000 */
[----:B------:R-:W-:Y:S01]  /*1aeb0*/  PLOP3.LUT P6, PT, P6, PT, PT, 0x8, 0x0 ;  /* 0x000000000000781c */ /* 0x000fe200037ce170 */
[----:B------:R-:W-:-:S12]  /*1aec0*/  IMAD.MOV.U32 R15, RZ, RZ, -0x1 ;  /* 0xffffffffff0f7424 */ /* 0x000fd800078e00ff */
[----:B012---:R-:W-:Y:S05]  /*1aed0*/  WARPSYNC.COLLECTIVE R15, `(.L_x_9099) ;  /* 0x000000000f087348 */ /* 0x007fea0003c00000 */
[----:B------:R-:W-:Y:S01]  /*1aee0*/  VOTE.ANY R14, PT, P6 ;  /* 0x00000000000e7806 */ /* 0x000fe200030e0100 */
[----:B012---:R-:W-:Y:S06]  /*1aef0*/  ENDCOLLECTIVE ;  /* 0x000000000000791b */ /* 0x007fec0003800000 */
.L_x_9099:
[----:B------:R-:W-:Y:S05]  /*1af00*/  BSYNC B0 ;  /* 0x0000000000007941 */ /* 0x000fea0003800000 */
.L_x_9098:
[----:B------:R-:W-:Y:S01]  /*1af10*/  IMAD.MOV.U32 R5, RZ, RZ, R14 ;  /* 0x000000ffff057224 */ /* 0x000fe200078e000e */
[----:B------:R-:W-:Y:S01]  /*1af20*/  MOV R11, 0x1f ;  /* 0x0000001f000b7802 */ /* 0x000fe20000000f00 */
[----:B------:R-:W-:Y:S02]  /*1af30*/  IMAD.MOV.U32 R13, RZ, RZ, R2 ;  /* 0x000000ffff0d7224 */ /* 0x000fe400078e0002 */
[----:B------:R-:W0:Y:S01]  /*1af40*/  POPC R4, R5 ;  /* 0x0000000500047309 */ /* 0x000e220000000000 */
[----:B------:R-:W-:Y:S02]  /*1af50*/  IMAD.MOV.U32 R15, RZ, RZ, -0x1 ;  /* 0xffffffffff0f7424 */ /* 0x000fe400078e00ff */
[----:B0-----:R-:W-:-:S07]  /*1af60*/  IMAD.MOV.U32 R12, RZ, RZ, R4 ;  /* 0x000000ffff0c7224 */ /* 0x001fce00078e0004 */
[----:B------:R-:W-:Y:S05]  /*1af70*/  WARPSYNC.COLLECTIVE R15, `(.L_x_9100) ;  /* 0x000000000f087348 */ /* 0x000fea0003c00000 */
[----:B------:R0:W1:Y:S02]  /*1af80*/  SHFL.IDX P6, R14, R13, R12, R11 ;  /* 0x0000000c0d0e7389 */ /* 0x00006400000c000b */
[----:B01----:R-:W-:Y:S01]  /*1af90*/  ENDCOLLECTIVE ;  /* 0x000000000000791b */ /* 0x003fe20003800000 */
.L_x_9100:
[----:B------:R-:W-:Y:S01]  /*1afa0*/  IMAD.MOV.U32 R17, RZ, RZ, R14 ;  /* 0x000000ffff117224 */ /* 0x000fe200078e000e */
[----:B------:R-:W-:Y:S06]  /*1afb0*/  BRA `(.L_x_9101) ;  /* 0xffffffdc00987947 */ /* 0x000fec000383ffff */
.L_x_9013:
[----:B------:R-:W-:Y:S01]  /*1afc0*/  BSSY B0, `(.L_x_9102) ;  /* 0x0000007000007945 */ /* 0x000fe20003800000 */
[----:B------:R-:W-:Y:S02]  /*1afd0*/  IMAD.MOV.U32 R13, RZ, RZ, R3 ;  /* 0x000000ffff0d7224 */ /* 0x000fe400078e0003 */
[----:B0-----:R-:W-:Y:S02]  /*1afe0*/  IMAD.MOV.U32 R11, RZ, RZ, 0x1f ;  /* 0x0000001fff0b7424 */ /* 0x001fe400078e00ff */
[----:B------:R-:W-:-:S07]  /*1aff0*/  IMAD.MOV.U32 R15, RZ, RZ, -0x1 ;  /* 0xffffffffff0f7424 */ /* 0x000fce00078e00ff */
[----:B-1234-:R-:W-:Y:S05]  /*1b000*/  WARPSYNC.COLLECTIVE R15, `(.L_x_9103) ;  /* 0x000000000f087348 */ /* 0x01efea0003c00000 */
[----:B------:R0:W0:Y:S02]  /*1b010*/  SHFL.IDX P6, R14, R13, R12, R11 ;  /* 0x0000000c0d0e7389 */ /* 0x00002400000c000b */
[----:B01234-:R-:W-:Y:S01]  /*1b020*/  ENDCOLLECTIVE ;  /* 0x000000000000791b */ /* 0x01ffe20003800000 */
.L_x_9103:
[----:B------:R-:W-:Y:S05]  /*1b030*/  BSYNC B0 ;  /* 0x0000000000007941 */ /* 0x000fea0003800000 */
.L_x_9102:
[----:B------:R-:W-:Y:S05]  /*1b040*/  BRA `(.L_x_9012) ;  /* 0xffffffdc00907947 */ /* 0x000fea000383ffff */
.L_x_9017:
[----:B0-----:R0:W1:Y:S02]  /*1b050*/  SYNCS.PHASECHK.TRANS64.TRYWAIT P0, [R9+URZ+0x19c20], R0 ;  /* 0x019c2000090075a7 */ /* 0x001064000800017f */
[----:B-1----:R-:W-:Y:S05]  /*1b060*/  @!P0 NANOSLEEP.SYNCS 0x989680 ;  /* 0x009896800000895d */ /* 0x002fea0003900000 */
[----:B------:R-:W1:Y:S02]  /*1b070*/  @!P0 SYNCS.PHASECHK.TRANS64 P0, [R9+URZ+0x19c20], R0 ;  /* 0x019c2000090085a7 */ /* 0x000e64000800007f */
[----:B-1----:R-:W-:Y:S05]  /*1b080*/  @!P0 BRA `(.L_x_9017) ;  /* 0xfffffffc00f08947 */ /* 0x002fea000383ffff */
[----:B------:R-:W-:Y:S05]  /*1b090*/  BRA `(.L_x_9104) ;  /* 0xffffffe0007c7947 */ /* 0x000fea000383ffff */
.L_x_9018:
        /* <DEDUP_REMOVED lines=8> */
[----:B0--3--:R-:W-:Y:S05]  /*1b120*/  WARPSYNC.COLLECTIVE R15, `(.L_x_9106) ;  /* 0x000000000f087348 */ /* 0x009fea0003c00000 */
[----:B------:R1:W2:Y:S02]  /*1b130*/  SHFL.IDX P6, R14, R13, R12, R11 ;  /* 0x0000000c0d0e7389 */ /* 0x0002a400000c000b */
[----:B0123--:R-:W-:Y:S01]  /*1b140*/  ENDCOLLECTIVE ;  /* 0x000000000000791b */ /* 0x00ffe20003800000 */
.L_x_9106:
[----:B------:R-:W-:Y:S05]  /*1b150*/  BSYNC B0 ;  /* 0x0000000000007941 */ /* 0x000fea0003800000 */
.L_x_9105:
[----:B------:R-:W-:Y:S05]  /*1b160*/  BRA `(.L_x_9107) ;  /* 0xffffffe000647947 */ /* 0x000fea000383ffff */
.L_x_9019:
[----:B------:R-:W-:Y:S01]  /*1b170*/  BSSY B0, `(.L_x_9108) ;  /* 0x0000006000007945 */ /* 0x000fe20003800000 */
[----:B------:R-:W-:-:S07]  /*1b180*/  IMAD.MOV.U32 R15, RZ, RZ, -0x1 ;  /* 0xffffffffff0f7424 */ /* 0x000fce00078e00ff */
[----:B0--3--:R-:W-:Y:S05]  /*1b190*/  WARPSYNC.COLLECTIVE R15, `(.L_x_9109) ;  /* 0x000000000f0c7348 */ /* 0x009fea0003c00000 */
[----:B------:R-:W-:Y:S02]  /*1b1a0*/  ELECT P6, UR62, PT ;  /* 0x00000000003e782f */ /* 0x000fe400038c0000 */
[----:B------:R-:W-:Y:S01]  /*1b1b0*/  MOV R14, UR62 ;  /* 0x0000003e000e7c02 */ /* 0x000fe20008000f00 */
[----:B0--3--:R-:W-:Y:S10]  /*1b1c0*/  ENDCOLLECTIVE ;  /* 0x000000000000791b */ /* 0x009ff40003800000 */
.L_x_9109:
[----:B------:R-:W-:Y:S05]  /*1b1d0*/  BSYNC B0 ;  /* 0x0000000000007941 */ /* 0x000fea0003800000 */
.L_x_9108:
[----:B------:R-:W-:Y:S05]  /*1b1e0*/  BRA `(.L_x_9110) ;  /* 0xffffffe000587947 */ /* 0x000fea000383ffff */
.L_x_9021:
[----:B0-----:R0:W1:Y:S02]  /*1b1f0*/  SYNCS.PHASECHK.TRANS64.TRYWAIT P1, [R7+URZ], R2 ;  /* 0x00000002070075a7 */ /* 0x001064000802017f */
[----:B-1----:R-:W-:Y:S05]  /*1b200*/  @!P1 NANOSLEEP.SYNCS 0x989680 ;  /* 0x009896800000995d */ /* 0x002fea0003900000 */
[----:B------:R-:W1:Y:S02]  /*1b210*/  @!P1 SYNCS.PHASECHK.TRANS64 P1, [R7+URZ], R2 ;  /* 0x00000002070095a7 */ /* 0x000e64000802007f */
[----:B-1----:R-:W-:Y:S05]  /*1b220*/  @!P1 BRA `(.L_x_9021) ;  /* 0xfffffffc00f09947 */ /* 0x002fea000383ffff */
[----:B------:R-:W-:Y:S05]  /*1b230*/  BRA `(.L_x_9111) ;  /* 0xffffffe0008c7947 */ /* 0x000fea000383ffff */
.L_x_9022:
[----:B-1----:R1:W2:Y:S02]  /*1b240*/  SYNCS.PHASECHK.TRANS64.TRYWAIT P1, [R3+URZ], R0 ;  /* 0x00000000030075a7 */ /* 0x0022a4000802017f */
[----:B--2---:R-:W-:Y:S05]  /*1b250*/  @!P1 NANOSLEEP.SYNCS 0x989680 ;  /* 0x009896800000995d */ /* 0x004fea0003900000 */
[----:B------:R-:W2:Y:S02]  /*1b260*/  @!P1 SYNCS.PHASECHK.TRANS64 P1, [R3+URZ], R0 ;  /* 0x00000000030095a7 */ /* 0x000ea4000802007f */
[----:B--2---:R-:W-:Y:S05]  /*1b270*/  @!P1 BRA `(.L_x_9022) ;  /* 0xfffffffc00f09947 */ /* 0x004fea000383ffff */
[----:B------:R-:W-:Y:S05]  /*1b280*/  BRA `(.L_x_9112) ;  /* 0xffffffe000807947 */ /* 0x000fea000383ffff */
.L_x_9024:
[----:B-1----:R1:W2:Y:S02]  /*1b290*/  SYNCS.PHASECHK.TRANS64.TRYWAIT P1, [R3+URZ+0x19c60], R2 ;  /* 0x019c6002030075a7 */ /* 0x0022a4000802017f */
[----:B--2---:R-:W-:Y:S05]  /*1b2a0*/  @!P1 NANOSLEEP.SYNCS 0x989680 ;  /* 0x009896800000995d */ /* 0x004fea0003900000 */
[----:B------:R-:W2:Y:S02]  /*1b2b0*/  @!P1 SYNCS.PHASECHK.TRANS64 P1, [R3+URZ+0x19c60], R2 ;  /* 0x019c6002030095a7 */ /* 0x000ea4000802007f */
[----:B--2---:R-:W-:Y:S05]  /*1b2c0*/  @!P1 BRA `(.L_x_9024) ;  /* 0xfffffffc00f09947 */ /* 0x004fea000383ffff */
[----:B------:R-:W-:Y:S05]  /*1b2d0*/  BRA `(.L_x_9113) ;  /* 0xffffffe000807947 */ /* 0x000fea000383ffff */
.L_x_9026:
[----:B--2---:R2:W4:Y:S02]  /*1b2e0*/  SYNCS.PHASECHK.TRANS64.TRYWAIT P1, [R5+URZ+0x19c60], R0 ;  /* 0x019c6000050075a7 */ /* 0x004524000802017f */
[----:B----4-:R-:W-:Y:S05]  /*1b2f0*/  @!P1 NANOSLEEP.SYNCS 0x989680 ;  /* 0x009896800000995d */ /* 0x010fea0003900000 */
[----:B------:R-:W4:Y:S02]  /*1b300*/  @!P1 SYNCS.PHASECHK.TRANS64 P1, [R5+URZ+0x19c60], R0 ;  /* 0x019c6000050095a7 */ /* 0x000f24000802007f */
[----:B----4-:R-:W-:Y:S05]  /*1b310*/  @!P1 BRA `(.L_x_9026) ;  /* 0xfffffffc00f09947 */ /* 0x010fea000383ffff */
[----:B------:R-:W-:Y:S05]  /*1b320*/  BRA `(.L_x_9114) ;  /* 0xffffffe000807947 */ /* 0x000fea000383ffff */
.L_x_9028:
[----:B----4-:R4:W0:Y:S02]  /*1b330*/  SYNCS.PHASECHK.TRANS64.TRYWAIT P0, [R3+URZ+0x19c80], R2 ;  /* 0x019c8002030075a7 */ /* 0x010824000800017f */
[----:B0-----:R-:W-:Y:S05]  /*1b340*/  @!P0 NANOSLEEP.SYNCS 0x989680 ;  /* 0x009896800000895d */ /* 0x001fea0003900000 */
[----:B------:R-:W0:Y:S02]  /*1b350*/  @!P0 SYNCS.PHASECHK.TRANS64 P0, [R3+URZ+0x19c80], R2 ;  /* 0x019c8002030085a7 */ /* 0x000e24000800007f */
[----:B0-----:R-:W-:Y:S05]  /*1b360*/  @!P0 BRA `(.L_x_9028) ;  /* 0xfffffffc00f08947 */ /* 0x001fea000383ffff */
[----:B------:R-:W-:Y:S05]  /*1b370*/  BRA `(.L_x_9029) ;  /* 0xffffffe0007c7947 */ /* 0x000fea000383ffff */
.L_x_9115:
        /* <DEDUP_REMOVED lines=16> */
.L_x_12983:


//--------------------- .text._ZN7cutlass13device_kernelIN5flash11enable_sm90INS1_16FlashAttnFwdSm90INS1_25CollectiveMainloopFwdSm90ILi2EN4cute5tupleIJNS5_1CILi1EEES8_S8_EEENS6_IJNS7_ILi192EEENS7_ILi128EEENS7_ILi96EEEEEELi96ENS_12float_e4m3_tEfNS_4arch4Sm90ELb0ELb1ELb1ELb0ELb0ELb0ELb0ELb1ELb1ELb1ELb0ELb0EEENS1_21CollectiveEpilogueFwdINS6_IJSA_SC_SB_EEES9_NS_10bfloat16_tESG_Li384ELb0ELb1ELb0ELb1EEENS1_30DynamicPersistentTileSchedulerILi384ELi128ELb0ELb1ELb1EEEEEEEEEvNT_6ParamsE --------------------------
	.section	.text._ZN7cutlass13device_kernelIN5flash11enable_sm90INS1_16FlashAttnFwdSm90INS1_25CollectiveMainloopFwdSm90ILi2EN4cute5tupleIJNS5_1CILi1EEES8_S8_EEENS6_IJNS7_ILi192EEENS7_ILi128EEENS7_ILi96EEEEEELi96ENS_12float_e4m3_tEfNS_4arch4Sm90ELb0ELb1ELb1ELb0ELb0ELb0ELb0ELb1ELb1ELb1ELb0ELb0EEENS1_21CollectiveEpilogueFwdINS6_IJSA_SC_SB_EEES9_NS_10bfloat16_tESG_Li384ELb0ELb1ELb0ELb1EEENS1_30DynamicPersistentTileSchedulerILi384ELi128ELb0ELb1ELb1EEEEEEEEEvNT_6ParamsE,"ax",@progbits
	.align	128
.text._ZN7cutlass13device_kernelIN5flash11enable_sm90INS1_16FlashAttnFwdSm90INS1_25CollectiveMainloopFwdSm90ILi2EN4cute5tupleIJNS5_1CILi1EEES8_S8_EEENS6_IJNS7_ILi192EEENS7_ILi128EEENS7_ILi96EEEEEELi96ENS_12float_e4m3_tEfNS_4arch4Sm90ELb0ELb1ELb1ELb0ELb0ELb0ELb0ELb1ELb1ELb1ELb0ELb0EEENS1_21CollectiveEpilogueFwdINS6_IJSA_SC_SB_EEES9_NS_10bfloat16_tESG_Li384ELb0ELb1ELb0ELb1EEENS1_30DynamicPersistentTileSchedulerILi384ELi128ELb0ELb1ELb1EEEEEEEEEvNT_6ParamsE:
        .type           _ZN7cutlass13device_kernelIN5flash11enable_sm90INS1_16FlashAttnFwdSm90INS1_25CollectiveMainloopFwdSm90ILi2EN4cute5tupleIJNS5_1CILi1EEES8_S8_EEENS6_IJNS7_ILi192EEENS7_ILi128EEENS7_ILi96EEEEEELi96ENS_12float_e4m3_tEfNS_4arch4Sm90ELb0ELb1ELb1ELb0ELb0ELb0ELb0ELb1ELb1ELb1ELb0ELb0EEENS1_21CollectiveEpilogueFwdINS6_IJSA_SC_SB_EEES9_NS_10bfloat16_tESG_Li384ELb0ELb1ELb0ELb1EEENS1_30DynamicPersistentTileSchedulerILi384ELi128ELb0ELb1ELb1EEEEEEEEEvNT_6ParamsE,@function
        .size           _ZN7cutlass13device_kernelIN5flash11enable_sm90INS1_16FlashAttnFwdSm90INS1_25CollectiveMainloopFwdSm90ILi2EN4cute5tupleIJNS5_1CILi1EEES8_S8_EEENS6_IJNS7_ILi192EEENS7_ILi128EEENS7_ILi96EEEEEELi96ENS_12float_e4m3_tEfNS_4arch4Sm90ELb0ELb1ELb1ELb0ELb0ELb0ELb0ELb1ELb1ELb1ELb0ELb0EEENS1_21CollectiveEpilogueFwdINS6_IJSA_SC_SB_EEES9_NS_10bfloat16_tESG_Li384ELb0ELb1ELb0ELb1EEENS1_30DynamicPersistentTileSchedulerILi384ELi128ELb0ELb1ELb1EEEEEEEEEvNT_6ParamsE,(.L_x_12984 - _ZN7cutlass13device_kernelIN5flash11enable_sm90INS1_16FlashAttnFwdSm90INS1_25CollectiveMainloopFwdSm90ILi2EN4cute5tupleIJNS5_1CILi1EEES8_S8_EEENS6_IJNS7_ILi192EEENS7_ILi128EEENS7_ILi96EEEEEELi96ENS_12float_e4m3_tEfNS_4arch4Sm90ELb0ELb1ELb1ELb0ELb0ELb0ELb0ELb1ELb1ELb1ELb0ELb0EEENS1_21CollectiveEpilogueFwdINS6_IJSA_SC_SB_EEES9_NS_10bfloat16_tESG_Li384ELb0ELb1ELb0ELb1EEENS1_30DynamicPersistentTileSchedulerILi384ELi128ELb0ELb1ELb1EEEEEEEEEvNT_6ParamsE)
        .other          _ZN7cutlass13device_kernelIN5flash11enable_sm90INS1_16FlashAttnFwdSm90INS1_25CollectiveMainloopFwdSm90ILi2EN4cute5tupleIJNS5_1CILi1EEES8_S8_EEENS6_IJNS7_ILi192EEENS7_ILi128EEENS7_ILi96EEEEEELi96ENS_12float_e4m3_tEfNS_4arch4Sm90ELb0ELb1ELb1ELb0ELb0ELb0ELb0ELb1ELb1ELb1ELb0ELb0EEENS1_21CollectiveEpilogueFwdINS6_IJSA_SC_SB_EEES9_NS_10bfloat16_tESG_Li384ELb0ELb1ELb0ELb1EEENS1_30DynamicPersistentTileSchedulerILi384ELi128ELb0ELb1ELb1EEEEEEEEEvNT_6ParamsE,@"STO_CUDA_ENTRY STV_DEFAULT"
_ZN7cutlass13device_kernelIN5flash11enable_sm90INS1_16FlashAttnFwdSm90INS1_25CollectiveMainloopFwdSm90ILi2EN4cute5tupleIJNS5_1CILi1EEES8_S8_EEENS6_IJNS7_ILi192EEENS7_ILi128EEENS7_ILi96EEEEEELi96ENS_12float_e4m3_tEfNS_4arch4Sm90ELb0ELb1ELb1ELb0ELb0ELb0ELb0ELb1ELb1ELb1ELb0ELb0EEENS1_21CollectiveEpilogueFwdINS6_IJSA_SC_SB_EEES9_NS_10bfloat16_tESG_Li384ELb0ELb1ELb0ELb1EEENS1_30DynamicPersistentTileSchedulerILi384ELi128ELb0ELb1ELb1EEEEEEEEEvNT_6ParamsE:
        /* <DEDUP_REMOVED lines=18> */
.L_x_9117:
[----:B------:R-:W-:Y:S05]  /*0120*/  BSYNC B0 ;  /* 0x0000000000007941 */ /* 0x000fea0003800000 */
.L_x_9116:
        /* <DEDUP_REMOVED lines=41> */
.L_x_9118:
        /* <DEDUP_REMOVED lines=22> */
.L_x_9119:
        /* <DEDUP_REMOVED lines=18> */
.L_x_9120:
        /* <DEDUP_REMOVED lines=22> */
.L_x_9121:
        /* <DEDUP_REMOVED lines=22> */
.L_x_9122:
[----:B------:R-:W-:Y:S01]  /*0900*/  PLOP3.LUT P0, PT, PT, PT, UP0, 0x80, 0x0 ;  /* 0x000000000000781c */ /* 0x000fe20003f0f008 */
[----:B------:R-:W-:Y:S01]  /*0910*/  UMOV UR42, 0x1 ;  /* 0x00000001002a7882 */ /* 0x000fe20000000000 */
[----:B------:R-:W-:Y:S01]  /*0920*/  NOP ;  /* 0x0000000000007918 */ /* 0x000fe20000000000 */
[----:B------:R-:W-:Y:S01]  /*0930*/  USEL UR42, UR42, 0x2, !UP0 ;  /* 0x000000022a2a7887 */ /* 0x000fe2000c000000 */
[----:B------:R-:W-:Y:S01]  /*0940*/  ULDC.64 UR46, c[0x0][0x208] ;  /* 0x00008200002e7ab9 */ /* 0x000fe20000000a00 */
[----:B012-4-:R-:W-:Y:S08]  /*0950*/  BAR.SYNC.DEFER_BLOCKING 0x0 ;  /* 0x0000000000007b1d */ /* 0x017ff00000010000 */
[----:B------:R-:W-:Y:S05]  /*0960*/  @!P0 BRA `(.L_x_9123) ;  /* 0x0000010000ac8947 */ /* 0x000fea0003800000 */
.L_x_9124:
[----:B------:R-:W-:-:S08]  /*0970*/  NOP ;  /* 0x0000000000007918 */ /* 0x000fd00000000000 */
[----:B------:R-:W0:Y:S02]  /*0980*/  USETMAXREG.TRY_ALLOC.CTAPOOL UP0, 0xa0 ;  /* 0x000000a0000079c8 */ /* 0x000e240008000600 */
[----:B0-----:R-:W-:-:S13]  /*0990*/  PLOP3.LUT P0, PT, PT, PT, UP0, 0x80, 0x0 ;  /* 0x000000000000781c */ /* 0x001fda0003f0f008 */
[----:B------:R-:W-:Y:S05]  /*09a0*/  @!P0 BRA `(.L_x_9124) ;  /* 0xfffffffc00f08947 */ /* 0x000fea000383ffff */
[----:B------:R-:W0:Y:S08]  /*09b0*/  S2UR UR4, SR_CTAID.X ;  /* 0x00000000000479c3 */ /* 0x000e300000002500 */
[----:B------:R-:W-:Y:S08]  /*09c0*/  BAR.ARV 0x4, 0x200 ;  /* 0x0108000000007b1d */ /* 0x000ff00000002000 */
[----:B------:R-:W0:Y:S08]  /*09d0*/  LDC R0, c[0x0][0xc38] ;  /* 0x00030e00ff007b82 */ /* 0x000e300000000800 */
[----:B------:R-:W-:Y:S06]  /*09e0*/  BAR.ARV 0x8, 0x200 ;  /* 0x0208000000007b1d */ /* 0x000fec0000002000 */
        /* <DEDUP_REMOVED lines=10> */
[CC--:B------:R-:W-:Y:S02]  /*0a90*/  LEA.HI R2, R0.reuse, R10.reuse, RZ, 0x4 ;  /* 0x0000000a00027211 */ /* 0x0c0fe400078f20ff */
        /* <DEDUP_REMOVED lines=37> */
[----:B------:R-:W-:Y:S01]  /*0cf0*/  IMAD R156, R4, 0x40, R7 ;  /* 0x00000040049c7824 */ /* 0x000fe200078e0207 */
[----:B------:R-:W-:Y:S01]  /*0d00*/  SHF.R.S32.HI R2, RZ, 0x1f, R22 ;  /* 0x0000001fff027819 */ /* 0x000fe20000011416 */
[----:B------:R-:W-:Y:S01]  /*0d10*/  IMAD.IADD R3, R152, 0x1, -R3 ;  /* 0x0000000198037824 */ /* 0x000fe200078e0a03 */
[----:B------:R-:W-:Y:S01]  /*0d20*/  SHF.R.S32.HI R0, RZ, 0x1f, R23 ;  /* 0x0000001fff007819 */ /* 0x000fe20000011417 */
[----:B------:R-:W-:Y:S02]  /*0d30*/  IMAD.IADD R16, R154, 0x1, -R5 ;  /* 0x000000019a107824 */ /* 0x000fe400078e0a05 */
[----:B------:R-:W-:-:S07]  /*0d40*/  IMAD R17, R3, 0x8, R156 ;  /* 0x0000000803117824 */ /* 0x000fce00078e029c */
.L_x_9217:
        /* <DEDUP_REMOVED lines=12> */
[----:B01234-:R-:W-:Y:S05]  /*0e10*/  @!P0 BRA `(.L_x_9125) ;  /* 0x0000000000208947 */ /* 0x01ffea0003800000 */
        /* <DEDUP_REMOVED lines=8> */
.L_x_9125:
[----:B------:R-:W-:Y:S01]  /*0ea0*/  ULDC UR7, c[0x0][0xc54] ;  /* 0x0003150000077ab9 */ /* 0x000fe20000000800 */
[----:B------:R-:W-:Y:S01]  /*0eb0*/  UMOV UR6, UR9 ;  /* 0x0000000900067c82 */ /* 0x000fe20008000000 */
[----:B------:R-:W-:-:S11]  /*0ec0*/  UISETP.NE.AND UP0, UPT, UR7, 0x1, UPT ;  /* 0x000000010700788c */ /* 0x000fd6000bf05270 */
[----:B------:R-:W-:Y:S02]  /*0ed0*/  @UP0 ULDC.64 UR10, c[0x0][0xc58] ;  /* 0x00031600000a0ab9 */ /* 0x000fe40000000a00 */
[----:B------:R-:W-:-:S04]  /*0ee0*/  UIMAD.WIDE.U32 UR4, UR9, UR10, URZ ;  /* 0x0000000a090472a5 */ /* 0x000fc8000f8e003f */
[----:B------:R-:W-:-:S04]  /*0ef0*/  @UP0 USHF.R.U32.HI UR6, URZ, UR11, UR5 ;  /* 0x0000000b3f060299 */ /* 0x000fc80008011605 */
[----:B------:R-:W-:-:S12]  /*0f00*/  UIMAD UR4, UR6, UR7, URZ ;  /* 0x00000007060472a4 */ /* 0x000fd8000f8e023f */
.L_x_9126:
        /* <DEDUP_REMOVED lines=9> */
[----:B------:R-:W-:-:S02]  /*0fa0*/  UIMAD UR38, UR6, 0xc0, URZ ;  /* 0x000000c0062678a4 */ /* 0x000fc4000f8e023f */
        /* <DEDUP_REMOVED lines=39> */
.L_x_9128:
[----:B------:R-:W-:-:S11]  /*1220*/  UISETP.NE.AND UP0, UPT, UR5, 0x1, UPT ;  /* 0x000000010500788c */ /* 0x000fd6000bf05270 */
[----:B------:R-:W-:Y:S02]  /*1230*/  @UP0 ULDC.64 UR8, c[0x0][0x9e8] ;  /* 0x00027a0000080ab9 */ /* 0x000fe40000000a00 */
[----:B------:R-:W-:-:S04]  /*1240*/  UIMAD.WIDE.U32 UR6, UR4, UR8, URZ ;  /* 0x00000008040672a5 */ /* 0x000fc8000f8e003f */
[----:B------:R-:W-:-:S12]  /*1250*/  @UP0 USHF.R.U32.HI UR4, URZ, UR9, UR7 ;  /* 0x000000093f040299 */ /* 0x000fd80008011607 */
.L_x_9129:
[----:B------:R-:W-:-:S06]  /*1260*/  UIMAD UR4, UR4, UR5, UR5 ;  /* 0x00000005040472a4 */ /* 0x000fcc000f8e0205 */
[----:B------:R-:W-:-:S07]  /*1270*/  VIMNMX R0, R0, UR4, PT ;  /* 0x0000000400007c48 */ /* 0x000fce000bfe0100 */
.L_x_9127:
        /* <DEDUP_REMOVED lines=29> */
.L_x_9131:
[----:B------:R-:W-:-:S11]  /*1450*/  UISETP.NE.AND UP0, UPT, UR5, 0x1, UPT ;  /* 0x000000010500788c */ /* 0x000fd6000bf05270 */
[----:B------:R-:W-:Y:S02]  /*1460*/  @UP0 ULDC.64 UR10, c[0x0][0x9e8] ;  /* 0x00027a00000a0ab9 */ /* 0x000fe40000000a00 */
[----:B------:R-:W-:-:S04]  /*1470*/  UIMAD.WIDE.U32 UR6, UR4, UR10, URZ ;  /* 0x0000000a040672a5 */ /* 0x000fc8000f8e003f */
[----:B------:R-:W-:-:S12]  /*1480*/  @UP0 USHF.R.U32.HI UR4, URZ, UR11, UR7 ;  /* 0x0000000b3f040299 */ /* 0x000fd80008011607 */
.L_x_9132:
[----:B------:R-:W-:-:S04]  /*1490*/  UIMAD UR4, UR4, UR5, URZ ;  /* 0x00000005040472a4 */ /* 0x000fc8000f8e023f */
[----:B------:R-:W-:-:S04]  /*14a0*/  UISETP.LT.AND UP0, UPT, UR9, UR4, UPT ;  /* 0x000000040900728c */ /* 0x000fc8000bf01270 */
[----:B------:R-:W-:-:S12]  /*14b0*/  USEL UR9, UR9, UR4, !UP0 ;  /* 0x0000000409097287 */ /* 0x000fd8000c000000 */
.L_x_9130:
        /* <DEDUP_REMOVED lines=65> */
.L_x_9134:
        /* <DEDUP_REMOVED lines=56> */
.L_x_9306:
[----:B------:R-:W-:Y:S05]  /*1c50*/  @!P0 BRA `(.L_x_9136) ;  /* 0x0000000000048947 */ /* 0x000fea0003800000 */
[----:B------:R-:W-:Y:S01]  /*1c60*/  BPT.TRAP 0x1 ;  /* 0x000000040000795c */ /* 0x000fe20000300000 */
.L_x_9136:
[----:B------:R-:W-:Y:S02]  /*1c70*/  IMAD.U32 R90, RZ, RZ, UR37 ;  /* 0x00000025ff5a7e24 */ /* 0x000fe4000f8e00ff */
[----:B0-----:R-:W-:-:S03]  /*1c80*/  IMAD.U32 R3, RZ, RZ, UR36 ;  /* 0x00000024ff037e24 */ /* 0x001fc6000f8e00ff */
[----:B------:R-:W-:Y:S02]  /*1c90*/  LEA R90, R90, UR45, 0x3 ;  /* 0x0000002d5a5a7c11 */ /* 0x000fe4000f8e18ff */
[----:B------:R-:W-:-:S04]  /*1ca0*/  SHF.L.U32 R3, R3, 0x1f, RZ ;  /* 0x0000001f03037819 */ /* 0x000fc800000006ff */
[----:B------:R0:W1:Y:S01]  /*1cb0*/  SYNCS.PHASECHK.TRANS64.TRYWAIT P2, [R90+URZ+0x19c30], R3 ;  /* 0x019c30035a0075a7 */ /* 0x000062000804017f */
[----:B------:R-:W-:Y:S05]  /*1cc0*/  @!P0 BRA `(.L_x_9137) ;  /* 0x0000000000048947 */ /* 0x000fea0003800000 */
[----:B------:R-:W-:Y:S01]  /*1cd0*/  BPT.TRAP 0x1 ;  /* 0x000000040000795c */ /* 0x000fe20000300000 */
.L_x_9137:
[----:B------:R-:W2:Y:S02]  /*1ce0*/  S2R R2, SR_TID.X ;  /* 0x0000000000027919 */ /* 0x000ea40000002100 */
[----:B--2---:R-:W-:Y:S01]  /*1cf0*/  LOP3.LUT P1, RZ, R2, 0x7f, RZ, 0xc0, !PT ;  /* 0x0000007f02ff7812 */ /* 0x004fe2000782c0ff */
[----:B-1----:R-:W-:-:S12]  /*1d00*/  @P2 BRA `(.L_x_9138) ;  /* 0x0000000000082947 */ /* 0x002fd80003800000 */
[----:B------:R-:W1:Y:S02]  /*1d10*/  SYNCS.PHASECHK.TRANS64.TRYWAIT P2, [R90+URZ+0x19c30], R3 ;  /* 0x019c30035a0075a7 */ /* 0x000e64000804017f */
[----:B-1----:R-:W-:Y:S05]  /*1d20*/  @!P2 BRA `(.L_x_9139) ;  /* 0x0000013000b4a947 */ /* 0x002fea0003800000 */
.L_x_9138:
[----:B------:R-:W-:Y:S05]  /*1d30*/  WARPSYNC.ALL ;  /* 0x0000000000007948 */ /* 0x000fea0003800000 */
[----:B------:R-:W-:Y:S01]  /*1d40*/  UIADD3 UR4, UR45, 0x13800, URZ ;  /* 0x000138002d047890 */ /* 0x000fe2000fffe03f */
[----:B------:R-:W-:Y:S01]  /*1d50*/  WARPGROUP.ARRIVE ;  /* 0x00000000000079c5 */ /* 0x000fe20000000000 */
[----:B------:R-:W-:Y:S01]  /*1d60*/  ULOP3.LUT UR12, UR51, 0x10000, URZ, 0xfc, !UPT ;  /* 0x00010000330c7892 */ /* 0x000fe2000f8efc3f */
[----:B01----:R-:W-:Y:S01]  /*1d70*/  @!P1 VIADD R90, R90, 0x19c40 ;  /* 0x00019c405a5a9836 */ /* 0x003fe20000000000 */
[----:B------:R-:W-:Y:S01]  /*1d80*/  USHF.R.U32.HI UR4, URZ, 0x4, UR4 ;  /* 0x000000043f047899 */ /* 0x000fe20008011604 */
[----:B------:R-:W-:Y:S01]  /*1d90*/  UMOV UR13, 0xc0000010 ;  /* 0xc0000010000d7882 */ /* 0x000fe20000000000 */
[----:B------:R-:W-:-:S02]  /*1da0*/  UMOV UR15, 0xc0000010 ;  /* 0xc0000010000f7882 */ /* 0x000fc40000000000 */
[----:B------:R-:W-:Y:S01]  /*1db0*/  ULOP3.LUT UR4, UR4, 0x3fff, URZ, 0xc0, !UPT ;  /* 0x00003fff04047892 */ /* 0x000fe2000f8ec03f */
[----:B------:R-:W-:Y:S01]  /*1dc0*/  @!P1 PRMT R90, RZ, 0x654, R90 ;  /* 0x00000654ff5a9816 */ /* 0x000fe2000000005a */
        /* <DEDUP_REMOVED lines=20> */
[----:B------:R-:W-:Y:S01]  /*1f10*/  @UP0 ULDC UR6, c[0x0][0x44c] ;  /* 0x0001130000060ab9 */ /* 0x000fe20000000800 */
[----:B------:R-:W-:Y:S02]  /*1f20*/  WARPGROUP.DEPBAR.LE gsb0, 0x0 ;  /* 0x00008000000079c5 */ /* 0x000fe40000010000 */
[----:B------:R-:W-:-:S06]  /*1f30*/  WARPGROUP.ARRIVE ;  /* 0x00000000000079c5 */ /* 0x000fcc0000000000 */
[----:B------:R-:W-:Y:S03]  /*1f40*/  QGMMA.64x128x32.F32.E4M3.E4M3 R24, gdesc[UR8], R24, gsb0 ;  /* 0x01e00000081879f3 */ /* 0x000fe60008000818 */
[----:B------:R-:W-:Y:S02]  /*1f50*/  WARPGROUP.DEPBAR.LE gsb0, 0x0 ;  /* 0x00008000000079c5 */ /* 0x000fe40000010000 */
[C---:B------:R-:W-:Y:S01]  /*1f60*/  FMUL.FTZ R3, R0.reuse, R24 ;  /* 0x0000001800037220 */ /* 0x040fe20000410000 */
[C---:B------:R-:W-:Y:S01]  /*1f70*/  FMUL.FTZ R5, R0.reuse, R31 ;  /* 0x0000001f00057220 */ /* 0x040fe20000410000 */
[C---:B------:R-:W-:Y:S01]  /*1f80*/  FMUL.FTZ R31, R0.reuse, R58 ;  /* 0x0000003a001f7220 */ /* 0x040fe20000410000 */
[----:B------:R-:W-:Y:S02]  /*1f90*/  VIADD R24, R17, UR38 ;  /* 0x0000002611187c36 */ /* 0x000fe40008000000 */
        /* <DEDUP_REMOVED lines=10> */
[----:B------:R-:W-:-:S04]  /*2040*/  @P2 IMAD.HI.U32 R25, R24, UR6, RZ ;  /* 0x0000000618192c27 */ /* 0x000fc8000f8e00ff */
[C---:B------:R-:W-:Y:S01]  /*2050*/  FMUL.FTZ R40, R0.reuse, R45 ;  /* 0x0000002d00287220 */ /* 0x040fe20000410000 */
[C---:B------:R-:W-:Y:S01]  /*2060*/  FMUL.FTZ R46, R0.reuse, R52 ;  /* 0x00000034002e7220 */ /* 0x040fe20000410000 */
[----:B------:R-:W1:Y:S01]  /*2070*/  LDC R60, c[0x0][0x288] ;  /* 0x0000a200ff3c7b82 */ /* 0x000e620000000800 */
[C---:B------:R-:W-:Y:S01]  /*2080*/  FMUL.FTZ R52, R0.reuse, R57 ;  /* 0x0000003900347220 */ /* 0x040fe20000410000 */
[C---:B------:R-:W-:Y:S01]  /*2090*/  FMUL.FTZ R45, R0.reuse, R71 ;  /* 0x00000047002d7220 */ /* 0x040fe20000410000 */
[C---:B------:R-:W-:Y:S01]  /*20a0*/  FMUL.FTZ R71, R0.reuse, R73 ;  /* 0x0000004900477220 */ /* 0x040fe20000410000 */
[----:B------:R-:W-:Y:S01]  /*20b0*/  IMAD.MOV.U32 R57, RZ, RZ, -0x80 ;  /* 0xffffff80ff397424 */ /* 0x000fe200078e00ff */
[----:B------:R-:W-:Y:S01]  /*20c0*/  @UP0 ULDC UR6, c[0x0][0x450] ;  /* 0x0001140000060ab9 */ /* 0x000fe20000000800 */
[----:B------:R-:W-:Y:S01]  /*20d0*/  IMAD.MOV.U32 R73, RZ, RZ, R24 ;  /* 0x000000ffff497224 */ /* 0x000fe200078e0018 */
[----:B------:R-:W-:Y:S01]  /*20e0*/  @P3 SHF.R.U32.HI R73, RZ, UR6, R25 ;  /* 0x00000006ff493c19 */ /* 0x000fe20008011619 */
[C---:B------:R-:W-:Y:S01]  /*20f0*/  FMUL.FTZ R15, R0.reuse, R79 ;  /* 0x0000004f000f7220 */ /* 0x040fe20000410000 */
[----:B------:R-:W-:Y:S01]  /*2100*/  FMUL.FTZ R92, R0, R29 ;  /* 0x0000001d005c7220 */ /* 0x000fe20000410000 */
[----:B------:R-:W-:-:S02]  /*2110*/  IMAD R79, R88, R57, 0x80 ;  /* 0x00000080584f7424 */ /* 0x000fc400078e0239 */
[C---:B------:R-:W-:Y:S01]  /*2120*/  FMUL.FTZ R29, R0.reuse, R54 ;  /* 0x00000036001d7220 */ /* 0x040fe20000410000 */
[C---:B------:R-:W-:Y:S01]  /*2130*/  FMUL.FTZ R54, R0.reuse, R61 ;  /* 0x0000003d00367220 */ /* 0x040fe20000410000 */
[----:B------:R-:W-:Y:S01]  /*2140*/  ULDC.64 UR6, c[0x0][0x9e0] ;  /* 0x0002780000067ab9 */ /* 0x000fe20000000a00 */
[----:B------:R-:W2:Y:S01]  /*2150*/  SHFL.IDX PT, R61, R73, RZ, 0x1c1f ;  /* 0x001c1fff493d7589 */ /* 0x000ea200000e0000 */
[----:B------:R-:W-:Y:S02]  /*2160*/  VIADD R25, R79, 0x1 ;  /* 0x000000014f197836 */ /* 0x000fe40000000000 */
        /* <DEDUP_REMOVED lines=45> */
[----:B------:R-:W-:Y:S01]  /*2440*/  PLOP3.LUT P2, PT, PT, PT, UP1, 0x40, 0x0 ;  /* 0x000000000000781c */ /* 0x000fe20003f4e818 */
[C---:B0-----:R-:W-:Y:S01]  /*2450*/  IMAD R59, R58.reuse, UR40, R57 ;  /* 0x000000283a3b7c24 */ /* 0x041fe2000f8e0239 */
[----:B------:R-:W0:Y:S01]  /*2460*/  MUFU.TANH R3, R3 ;  /* 0x0000000300037308 */ /* 0x000e220000002400 */
[----:B------:R-:W-:Y:S01]  /*2470*/  IMAD R57, R58, UR40, R79 ;  /* 0x000000283a397c24 */ /* 0x000fe2000f8e024f */
[----:B------:R3:W-:Y:S01]  /*2480*/  @!P1 SYNCS.ARRIVE.TRANS64.RED.A1T0 RZ, [R90+URZ], RZ ;  /* 0x000000ff5aff99a7 */ /* 0x0007e2000810043f */
[----:B-1----:R-:W-:Y:S01]  /*2490*/  IMAD.IADD R59, R59, 0x1, -R60 ;  /* 0x000000013b3b7824 */ /* 0x002fe200078e0a3c */
[----:B------:R-:W-:Y:S01]  /*24a0*/  LEA R78, R88, 0xffffff80, 0x7 ;  /* 0xffffff80584e7811 */ /* 0x000fe200078e38ff */
[----:B------:R-:W-:-:S02]  /*24b0*/  IMAD R82, R16, -0x2, R57 ;  /* 0xfffffffe10527824 */ /* 0x000fc400078e0239 */
[C---:B------:R-:W-:Y:S01]  /*24c0*/  VIADD R83, R59.reuse, UR6 ;  /* 0x000000063b537c36 */ /* 0x040fe20008000000 */
[----:B------:R-:W1:Y:S01]  /*24d0*/  MUFU.TANH R89, R89 ;  /* 0x0000005900597308 */ /* 0x000e620000002400 */
[----:B------:R-:W-:-:S03]  /*24e0*/  VIADD R86, R59, UR17 ;  /* 0x000000113b567c36 */ /* 0x000fc60008000000 */
[----:B--2---:R-:W-:Y:S01]  /*24f0*/  VIADDMNMX R75, R61, R83, R82, PT ;  /* 0x000000533d4b7246 */ /* 0x004fe20003800152 */
[----:B------:R-:W-:-:S03]  /*2500*/  IMAD.IADD R76, R86, 0x1, R61 ;  /* 0x00000001564c7824 */ /* 0x000fc600078e023d */
        /* <DEDUP_REMOVED lines=76> */
.L_x_9142:
[----:B------:R-:W-:-:S06]  /*29d0*/  UISETP.NE.AND UP2, UPT, UR7, 0x1, UPT ;  /* 0x000000010700788c */ /* 0x000fcc000bf45270 */
[----:B------:R-:W-:-:S05]  /*29e0*/  PLOP3.LUT P2, PT, PT, PT, UP2, 0x80, 0x0 ;  /* 0x000000000000781c */ /* 0x000fca0003f4f028 */
[----:B------:R-:W-:-:S08]  /*29f0*/  @UP2 ULDC.64 UR10, c[0x0][0x9e8] ;  /* 0x00027a00000a2ab9 */ /* 0x000fd00000000a00 */
[----:B------:R-:W-:-:S05]  /*2a00*/  @P2 IMAD.HI.U32 R59, R57, UR10, RZ ;  /* 0x0000000a393b2c27 */ /* 0x000fca000f8e00ff */
[----:B------:R-:W-:-:S07]  /*2a10*/  @P2 SHF.R.U32.HI R57, RZ, UR11, R59 ;  /* 0x0000000bff392c19 */ /* 0x000fce000801163b */
.L_x_9143:
[----:B------:R-:W-:Y:S05]  /*2a20*/  BSYNC B0 ;  /* 0x0000000000007941 */ /* 0x000fea0003800000 */
.L_x_9141:
[----:B------:R-:W-:-:S04]  /*2a30*/  IMAD R57, R57, UR7, -R78 ;  /* 0x0000000739397c24 */ /* 0x000fc8000f8e0a4e */
[----:B------:R-:W-:-:S05]  /*2a40*/  IMAD R57, R16, -0x2, R57 ;  /* 0xfffffffe10397824 */ /* 0x000fca00078e0239 */
[----:B------:R-:W-:Y:S02]  /*2a50*/  VIMNMX R76, R76, R57, !PT ;  /* 0x000000394c4c7248 */ /* 0x000fe40007fe0100 */
[----:B------:R-:W-:-:S07]  /*2a60*/  VIADDMNMX R75, R57, UR7, R75, PT ;  /* 0x00000007394b7c46 */ /* 0x000fce000b80014b */
.L_x_9140:
[C---:B------:R-:W-:Y:S02]  /*2a70*/  ISETP.GE.AND P4, PT, R79.reuse, 0x9, PT ;  /* 0x000000094f00780c */ /* 0x040fe40003f86270 */
[C---:B------:R-:W-:Y:S02]  /*2a80*/  ISETP.GE.AND P2, PT, R79.reuse, 0x2, PT ;  /* 0x000000024f00780c */ /* 0x040fe40003f46270 */
[----:B------:R-:W-:Y:S02]  /*2a90*/  ISETP.GE.AND P5, PT, R79, 0xa, PT ;  /* 0x0000000a4f00780c */ /* 0x000fe40003fa6270 */
[----:B------:R-:W-:Y:S02]  /*2aa0*/  LOP3.LUT R18, R18, 0xfffffffd, RZ, 0xc0, !PT ;  /* 0xfffffffd12127812 */ /* 0x000fe400078ec0ff */
[----:B------:R-:W-:-:S04]  /*2ab0*/  ISETP.GT.AND P3, PT, R76, 0x1, !P2 ;  /* 0x000000014c00780c */ /* 0x000fc80005764270 */
[----:B------:R-:W-:Y:S02]  /*2ac0*/  ISETP.LT.OR P3, PT, R75, 0x2, P3 ;  /* 0x000000024b00780c */ /* 0x000fe40001f61670 */
[----:B------:R-:W-:Y:S02]  /*2ad0*/  @P4 LOP3.LUT R18, R18, 0x2, RZ, 0xfc, !PT ;  /* 0x0000000212124812 */ /* 0x000fe400078efcff */
[----:B------:R-:W-:Y:S02]  /*2ae0*/  FSEL R89, R89, -INF , !P3 ;  /* 0xff80000059597808 */ /* 0x000fe40005800000 */
[----:B------:R-:W-:Y:S02]  /*2af0*/  LOP3.LUT R18, R18, 0xfffffffb, RZ, 0xc0, !PT ;  /* 0xfffffffb12127812 */ /* 0x000fe400078ec0ff */
[----:B------:R-:W-:Y:S02]  /*2b00*/  ISETP.GT.AND P4, PT, R76, 0x8, !P4 ;  /* 0x000000084c00780c */ /* 0x000fe40006784270 */
[----:B------:R-:W-:-:S02]  /*2b10*/  @P5 LOP3.LUT R18, R18, 0x4, RZ, 0xfc, !PT ;  /* 0x0000000412125812 */ /* 0x000fc400078efcff */
[----:B------:R-:W-:Y:S02]  /*2b20*/  ISETP.GT.AND P3, PT, R76, 0x9, !P5 ;  /* 0x000000094c00780c */ /* 0x000fe40006f64270 */
[----:B------:R-:W-:Y:S02]  /*2b30*/  ISETP.GE.AND P5, PT, R79, 0x11, PT ;  /* 0x000000114f00780c */ /* 0x000fe40003fa6270 */
        /* <DEDUP_REMOVED lines=136> */
[----:B------:R-:W-:Y:S01]  /*33c0*/  LOP3.LUT R18, R18, 0xffffffef, RZ, 0xc0, !PT ;  /* 0xffffffef12127812 */ /* 0x000fe200078ec0ff */
[----:B------:R-:W0:Y:S01]  /*33d0*/  SHFL.IDX PT, R71, R73, 0x1, 0x1c1f ;  /* 0x003c1f0049477f89 */ /* 0x000e2200000e0000 */
        /* <DEDUP_REMOVED lines=9> */
[----:B------:R-:W-:Y:S01]  /*3470*/  ISETP.GE.AND P3, PT, R79, 0x71, PT ;  /* 0x000000714f00780c */ /* 0x000fe20003f66270 */
[----:B0-----:R-:W-:Y:S01]  /*3480*/  IMAD.IADD R72, R86, 0x1, R71 ;  /* 0x0000000156487824 */ /* 0x001fe200078e0247 */
[----:B------:R-:W-:Y:S02]  /*3490*/  @P4 LOP3.LUT R18, R18, 0x4000000, RZ, 0xfc, !PT ;  /* 0x0400000012124812 */ /* 0x000fe400078efcff */
[----:B------:R-:W-:Y:S02]  /*34a0*/  ISETP.GT.AND P4, PT, R76, 0x70, !P3 ;  /* 0x000000704c00780c */ /* 0x000fe40005f84270 */
[----:B------:R-:W-:Y:S02]  /*34b0*/  LOP3.LUT R18, R18, 0xfffffffe, RZ, 0xc0, !PT ;  /* 0xfffffffe12127812 */ /* 0x000fe400078ec0ff */
[----:B------:R-:W-:-:S02]  /*34c0*/  ISETP.LT.OR P4, PT, R75, 0x71, P4 ;  /* 0x000000714b00780c */ /* 0x000fc40002781670 */
[----:B------:R-:W-:Y:S02]  /*34d0*/  VIADDMNMX R70, R71, R83, R82, PT ;  /* 0x0000005347467246 */ /* 0x000fe40003800152 */
        /* <DEDUP_REMOVED lines=11> */
[----:B------:R-:W-:Y:S02]  /*3590*/  ISETP.GT.AND P6, PT, R76, RZ, !P6 ;  /* 0x000000ff4c00720c */ /* 0x000fe400077c4270 */
[----:B------:R-:W-:Y:S02]  /*35a0*/  LOP3.LUT R18, R18, 0xf7ffffff, RZ, 0xc0, !PT ;  /* 0xf7ffffff12127812 */ /* 0x000fe400078ec0ff */
        /* <DEDUP_REMOVED lines=23> */
.L_x_9146:
[----:B------:R-:W-:-:S06]  /*3720*/  UISETP.NE.AND UP2, UPT, UR7, 0x1, UPT ;  /* 0x000000010700788c */ /* 0x000fcc000bf45270 */
[----:B------:R-:W-:-:S05]  /*3730*/  PLOP3.LUT P6, PT, PT, PT, UP2, 0x80, 0x0 ;  /* 0x000000000000781c */ /* 0x000fca0003fcf028 */
[----:B------:R-:W-:-:S08]  /*3740*/  @UP2 ULDC.64 UR10, c[0x0][0x9e8] ;  /* 0x00027a00000a2ab9 */ /* 0x000fd00000000a00 */
[----:B------:R-:W-:Y:S01]  /*3750*/  @P6 IMAD.HI.U32 R48, R71, UR10, RZ ;  /* 0x0000000a47306c27 */ /* 0x000fe2000f8e00ff */
[----:B------:R-:W-:-:S13]  /*3760*/  PLOP3.LUT P6, PT, PT, PT, UP2, 0x80, 0x0 ;  /* 0x000000000000781c */ /* 0x000fda0003fcf028 */
[----:B------:R-:W-:-:S07]  /*3770*/  @P6 SHF.R.U32.HI R71, RZ, UR11, R48 ;  /* 0x0000000bff476c19 */ /* 0x000fce0008011630 */
.L_x_9147:
[----:B------:R-:W-:Y:S05]  /*3780*/  BSYNC B0 ;  /* 0x0000000000007941 */ /* 0x000fea0003800000 */
.L_x_9145:
[----:B------:R-:W-:-:S04]  /*3790*/  IMAD R71, R71, UR7, -R78 ;  /* 0x0000000747477c24 */ /* 0x000fc8000f8e0a4e */
[----:B------:R-:W-:-:S05]  /*37a0*/  IMAD R71, R16, -0x2, R71 ;  /* 0xfffffffe10477824 */ /* 0x000fca00078e0247 */
[----:B------:R-:W-:Y:S02]  /*37b0*/  VIMNMX R72, R72, R71, !PT ;  /* 0x0000004748487248 */ /* 0x000fe40007fe0100 */
[----:B------:R-:W-:-:S07]  /*37c0*/  VIADDMNMX R70, R71, UR7, R70, PT ;  /* 0x0000000747467c46 */ /* 0x000fce000b800146 */
.L_x_9144:
[----:B------:R-:W-:Y:S01]  /*37d0*/  ISETP.GT.AND P2, PT, R72, 0x1, !P2 ;  /* 0x000000014800780c */ /* 0x000fe20005744270 */
[----:B------:R-:W-:Y:S01]  /*37e0*/  ULDC UR10, c[0x0][0x988] ;  /* 0x00026200000a7ab9 */ /* 0x000fe20000000800 */
[----:B------:R-:W-:Y:S01]  /*37f0*/  LOP3.LUT P6, RZ, R18, 0x8, RZ, 0xc0, !PT ;  /* 0x0000000812ff7812 */ /* 0x000fe200078cc0ff */
[----:B------:R-:W-:Y:S01]  /*3800*/  IMAD.U32 R79, RZ, RZ, UR10 ;  /* 0x0000000aff4f7e24 */ /* 0x000fe2000f8e00ff */
[----:B------:R-:W-:Y:S01]  /*3810*/  ISETP.LT.OR P2, PT, R70, 0x2, P2 ;  /* 0x000000024600780c */ /* 0x000fe20001741670 */
[----:B------:R-:W-:Y:S01]  /*3820*/  @UP0 ULDC UR14, c[0x0][0x44c] ;  /* 0x00011300000e0ab9 */ /* 0x000fe20000000800 */
[----:B------:R-:W-:Y:S01]  /*3830*/  ISETP.GT.AND P3, PT, R72, 0x70, !P3 ;  /* 0x000000704800780c */ /* 0x000fe20005f64270 */
[----:B------:R-:W-:Y:S01]  /*3840*/  UIMAD.WIDE.U32 UR14, UR38, UR14, URZ ;  /* 0x0000000e260e72a5 */ /* 0x000fe2000f8e003f */
[----:B------:R-:W-:Y:S01]  /*3850*/  FSEL R50, R4, -INF , !P2 ;  /* 0xff80000004327808 */ /* 0x000fe20005000000 */
[----:B------:R-:W-:Y:S01]  /*3860*/  @UP0 ULDC UR18, c[0x0][0x450] ;  /* 0x0001140000120ab9 */ /* 0x000fe20000000800 */
[----:B------:R-:W-:Y:S01]  /*3870*/  LOP3.LUT P2, RZ, R18, 0x2, RZ, 0xc0, !PT ;  /* 0x0000000212ff7812 */ /* 0x000fe2000784c0ff */
[----:B------:R-:W-:Y:S01]  /*3880*/  UMOV UR11, UR38 ;  /* 0x00000026000b7c82 */ /* 0x000fe20008000000 */
[C---:B------:R-:W-:Y:S01]  /*3890*/  ISETP.GT.AND P4, PT, R72.reuse, 0x71, !P4 ;  /* 0x000000714800780c */ /* 0x040fe20006784270 */
[----:B------:R-:W-:Y:S01]  /*38a0*/  @UP0 USHF.R.U32.HI UR11, URZ, UR18, UR15 ;  /* 0x000000123f0b0299 */ /* 0x000fe2000801160f */
[----:B------:R-:W-:-:S02]  /*38b0*/  ISETP.GT.AND P2, PT, R72, 0x8, !P2 ;  /* 0x000000084800780c */ /* 0x000fc40005744270 */
[C---:B------:R-:W-:Y:S01]  /*38c0*/  ISETP.LT.OR P3, PT, R70.reuse, 0x71, P3 ;  /* 0x000000714600780c */ /* 0x040fe20001f61670 */
[----:B------:R-:W-:Y:S01]  /*38d0*/  UIADD3 UR50, UR50, UR11, URZ ;  /* 0x0000000b32327290 */ /* 0x000fe2000fffe03f */
[----:B------:R-:W-:Y:S02]  /*38e0*/  ISETP.LT.OR P2, PT, R70, 0x9, P2 ;  /* 0x000000094600780c */ /* 0x000fe40001741670 */
[----:B------:R-:W-:Y:S01]  /*38f0*/  ISETP.GT.AND P5, PT, R72, 0x78, !P5 ;  /* 0x000000784800780c */ /* 0x000fe20006fa4270 */
[----:B------:R-:W-:Y:S01]  /*3900*/  UIADD3 UR6, UR50, UR6, URZ ;  /* 0x0000000632067290 */ /* 0x000fe2000fffe03f */
[----:B------:R-:W-:Y:S02]  /*3910*/  FSEL R48, R6, -INF , !P2 ;  /* 0xff80000006307808 */ /* 0x000fe40005000000 */
[----:B------:R-:W-:Y:S02]  /*3920*/  LOP3.LUT P2, RZ, R18, 0x4, RZ, 0xc0, !PT ;  /* 0x0000000412ff7812 */ /* 0x000fe4000784c0ff */
[----:B------:R-:W-:-:S02]  /*3930*/  FMNMX.FTZ R6, R74, R89, !PT ;  /* 0x000000594a067209 */ /* 0x000fc40007810000 */
[----:B------:R-:W-:Y:S02]  /*3940*/  ISETP.GT.AND P2, PT, R72, 0x9, !P2 ;  /* 0x000000094800780c */ /* 0x000fe40005744270 */
[C---:B------:R-:W-:Y:S02]  /*3950*/  ISETP.LT.OR P4, PT, R70.reuse, 0x72, P4 ;  /* 0x000000724600780c */ /* 0x040fe40002781670 */
[----:B------:R-:W-:Y:S02]  /*3960*/  ISETP.LT.OR P2, PT, R70, 0xa, P2 ;  /* 0x0000000a4600780c */ /* 0x000fe40001741670 */
[----:B------:R-:W-:Y:S02]  /*3970*/  FSEL R20, R20, -INF , !P3 ;  /* 0xff80000014147808 */ /* 0x000fe40005800000 */
[----:B------:R-:W-:Y:S02]  /*3980*/  FSEL R4, R5, -INF , !P2 ;  /* 0xff80000005047808 */ /* 0x000fe40005000000 */
        /* <DEDUP_REMOVED lines=17> */
[----:B------:R-:W-:Y:S02]  /*3aa0*/  LOP3.LUT P6, RZ, R18, 0x8000, RZ, 0xc0, !PT ;  /* 0x0000800012ff7812 */ /* 0x000fe400078cc0ff */
        /* <DEDUP_REMOVED lines=55> */
[----:B------:R-:W-:Y:S01]  /*3e20*/  ISETP.LT.OR P5, PT, R70, 0x79, P5 ;  /* 0x000000794600780c */ /* 0x000fe20002fa1670 */
[----:B------:R-:W0:Y:S01]  /*3e30*/  SHFL.BFLY PT, R6, R5, 0x2, 0x1f ;  /* 0x0c401f0005067f89 */ /* 0x000e2200000e0000 */
[----:B------:R-:W-:Y:S02]  /*3e40*/  FSEL R29, R29, -INF , !P2 ;  /* 0xff8000001d1d7808 */ /* 0x000fe40005000000 */
[----:B------:R-:W-:Y:S02]  /*3e50*/  ISETP.GT.AND P2, PT, R72, 0x39, !P6 ;  /* 0x000000394800780c */ /* 0x000fe40007744270 */
[----:B------:R-:W-:Y:S02]  /*3e60*/  LOP3.LUT P6, RZ, R18, 0x10, RZ, 0xc0, !PT ;  /* 0x0000001012ff7812 */ /* 0x000fe400078cc0ff */
[----:B------:R-:W-:Y:S02]  /*3e70*/  ISETP.LT.OR P2, PT, R70, 0x3a, P2 ;  /* 0x0000003a4600780c */ /* 0x000fe40001741670 */
[----:B------:R-:W-:-:S02]  /*3e80*/  FSEL R21, R21, -INF , !P4 ;  /* 0xff80000015157808 */ /* 0x000fc40006000000 */
[----:B------:R-:W-:Y:S02]  /*3e90*/  FSEL R28, R28, -INF , !P2 ;  /* 0xff8000001c1c7808 */ /* 0x000fe40005000000 */
[----:B------:R-:W-:Y:S02]  /*3ea0*/  LOP3.LUT P2, RZ, R18, 0x4000, RZ, 0xc0, !PT ;  /* 0x0000400012ff7812 */ /* 0x000fe4000784c0ff */
[----:B------:R-:W-:Y:S02]  /*3eb0*/  FSEL R24, R24, -INF , !P5 ;  /* 0xff80000018187808 */ /* 0x000fe40006800000 */
[----:B------:R-:W-:-:S04]  /*3ec0*/  ISETP.GT.AND P2, PT, R72, 0x40, !P2 ;  /* 0x000000404800780c */ /* 0x000fc80005744270 */
[----:B------:R-:W-:Y:S02]  /*3ed0*/  ISETP.LT.OR P2, PT, R70, 0x41, P2 ;  /* 0x000000414600780c */ /* 0x000fe40001741670 */
[----:B0-----:R-:W-:Y:S02]  /*3ee0*/  FMNMX.FTZ R71, R5, R6, !PT ;  /* 0x0000000605477209 */ /* 0x001fe40007810000 */
[----:B------:R-:W-:Y:S02]  /*3ef0*/  FSEL R31, R31, -INF , !P2 ;  /* 0xff8000001f1f7808 */ /* 0x000fe40005000000 */
[----:B------:R-:W-:Y:S01]  /*3f00*/  LOP3.LUT P2, RZ, R18, 0x2000, RZ, 0xc0, !PT ;  /* 0x0000200012ff7812 */ /* 0x000fe2000784c0ff */
[----:B------:R-:W0:Y:S03]  /*3f10*/  SHFL.BFLY PT, R6, R71, 0x1, 0x1f ;  /* 0x0c201f0047067f89 */ /* 0x000e2600000e0000 */
[----:B------:R-:W-:-:S04]  /*3f20*/  ISETP.GT.AND P2, PT, R72, 0x41, !P2 ;  /* 0x000000414800780c */ /* 0x000fc80005744270 */
[----:B------:R-:W-:-:S04]  /*3f30*/  ISETP.LT.OR P2, PT, R70, 0x42, P2 ;  /* 0x000000424600780c */ /* 0x000fc80001741670 */
[----:B------:R-:W-:Y:S02]  /*3f40*/  FSEL R30, R30, -INF , !P2 ;  /* 0xff8000001e1e7808 */ /* 0x000fe40005000000 */
[----:B------:R-:W-:-:S04]  /*3f50*/  LOP3.LUT P2, RZ, R18, 0x1000, RZ, 0xc0, !PT ;  /* 0x0000100012ff7812 */ /* 0x000fc8000784c0ff */
[----:B------:R-:W-:-:S04]  /*3f60*/  ISETP.GT.AND P2, PT, R72, 0x48, !P2 ;  /* 0x000000484800780c */ /* 0x000fc80005744270 */
[----:B------:R-:W-:Y:S02]  /*3f70*/  ISETP.LT.OR P2, PT, R70, 0x49, P2 ;  /* 0x000000494600780c */ /* 0x000fe40001741670 */
[----:B0-----:R-:W-:Y:S02]  /*3f80*/  FMNMX.FTZ R6, R71, R6, !PT ;  /* 0x0000000647067209 */ /* 0x001fe40007810000 */
[----:B------:R-:W-:Y:S02]  /*3f90*/  FSEL R32, R32, -INF , !P2 ;  /* 0xff80000020207808 */ /* 0x000fe40005000000 */
[----:B------:R-:W-:Y:S01]  /*3fa0*/  LOP3.LUT P2, RZ, R18, 0x800, RZ, 0xc0, !PT ;  /* 0x0000080012ff7812 */ /* 0x000fe2000784c0ff */
[----:B------:R-:W-:-:S03]  /*3fb0*/  FFMA.FTZ R79, R6, R79, -8 ;  /* 0xc1000000064f7423 */ /* 0x000fc6000001004f */
        /* <DEDUP_REMOVED lines=31> */
[----:B------:R-:W-:-:S04]  /*41b0*/  FSETP.NEU.FTZ.AND P2, PT, R6, -INF , PT ;  /* 0xff8000000600780b */ /* 0x000fc80003f5d000 */
[----:B------:R-:W-:Y:S02]  /*41c0*/  FSEL R79, R79, RZ, P2 ;  /* 0x000000ff4f4f7208 */ /* 0x000fe40001000000 */
[----:B------:R-:W-:Y:S02]  /*41d0*/  ISETP.GT.AND P2, PT, R72, RZ, !P6 ;  /* 0x000000ff4800720c */ /* 0x000fe40007744270 */
[----:B------:R-:W-:Y:S01]  /*41e0*/  LOP3.LUT P6, RZ, R18, 0x8000000, RZ, 0xc0, !PT ;  /* 0x0800000012ff7812 */ /* 0x000fe200078cc0ff */
[----:B------:R-:W-:-:S01]  /*41f0*/  FFMA.FTZ R69, R69, UR10, -R79 ;  /* 0x0000000a45457c23 */ /* 0x000fc2000801084f */
[----:B------:R-:W-:Y:S01]  /*4200*/  ISETP.LT.OR P2, PT, R70, 0x1, P2 ;  /* 0x000000014600780c */ /* 0x000fe20001741670 */
[----:B------:R-:W-:-:S01]  /*4210*/  FFMA.FTZ R71, R89, UR10, -R79 ;  /* 0x0000000a59477c23 */ /* 0x000fc2000801084f */
[----:B------:R-:W-:Y:S01]  /*4220*/  ISETP.GT.AND P6, PT, R72, 0x79, !P6 ;  /* 0x000000794800780c */ /* 0x000fe200077c4270 */
[----:B------:R-:W-:-:S01]  /*4230*/  FFMA.FTZ R73, R91, UR10, -R79 ;  /* 0x0000000a5b497c23 */ /* 0x000fc2000801084f */
[----:B------:R-:W-:Y:S01]  /*4240*/  FSEL R77, R2, -INF , !P2 ;  /* 0xff800000024d7808 */ /* 0x000fe20005000000 */
[----:B------:R-:W-:-:S01]  /*4250*/  FFMA.FTZ R2, R74, UR10, -R79 ;  /* 0x0000000a4a027c23 */ /* 0x000fc2000801084f */
[----:B------:R-:W-:Y:S01]  /*4260*/  LOP3.LUT P2, RZ, R18, 0x4000000, RZ, 0xc0, !PT ;  /* 0x0400000012ff7812 */ /* 0x000fe2000784c0ff */
[----:B------:R-:W-:Y:S01]  /*4270*/  MUFU.EX2 R71, R71 ;  /* 0x0000004700477308 */ /* 0x000fe20000000800 */
[----:B------:R-:W-:Y:S01]  /*4280*/  FMNMX.FTZ R5, R77, R50, !PT ;  /* 0x000000324d057209 */ /* 0x000fe20007810000 */
[--C-:B------:R-:W-:Y:S01]  /*4290*/  FFMA.FTZ R74, R92, UR10, -R79.reuse ;  /* 0x0000000a5c4a7c23 */ /* 0x100fe2000801084f */
        /* <DEDUP_REMOVED lines=12> */
[----:B------:R-:W-:Y:S01]  /*4360*/  ISETP.LT.OR P6, PT, R70, 0x7a, P6 ;  /* 0x0000007a4600780c */ /* 0x000fe200037c1670 */
[----:B------:R-:W-:Y:S01]  /*4370*/  MUFU.EX2 R2, R2 ;  /* 0x0000000200027308 */ /* 0x000fe20000000800 */
[----:B------:R-:W-:Y:S01]  /*4380*/  FMNMX.FTZ R5, R7, R78, !PT ;  /* 0x0000004e07057209 */ /* 0x000fe20007810000 */
[--C-:B0-----:R-:W-:Y:S01]  /*4390*/  FFMA.FTZ R69, R44, UR10, -R79.reuse ;  /* 0x0000000a2c457c23 */ /* 0x101fe2000801084f */
[----:B------:R-:W-:Y:S01]  /*43a0*/  FSEL R25, R25, -INF , !P6 ;  /* 0xff80000019197808 */ /* 0x000fe20007000000 */
        /* <DEDUP_REMOVED lines=61> */
[----:B------:R-:W-:Y:S04]  /*4780*/  MUFU.EX2 R65, R65 ;  /* 0x0000004100417308 */ /* 0x000fe80000000800 */
[----:B------:R-:W1:Y:S04]  /*4790*/  SHFL.BFLY PT, R5, R70, 0x2, 0x1f ;  /* 0x0c401f0046057f89 */ /* 0x000e6800000e0000 */
[----:B------:R-:W-:Y:S01]  /*47a0*/  MUFU.EX2 R64, R64 ;  /* 0x0000004000407308 */ /* 0x000fe20000000800 */
[----:B0-----:R-:W-:-:S04]  /*47b0*/  F2FP.SATFINITE.E4M3.F32.PACK_AB_MERGE_C R144, R68, R59, RZ ;  /* 0x0000003b4490723e */ /* 0x001fc800048070ff */
[----:B------:R-:W-:-:S03]  /*47c0*/  F2FP.SATFINITE.E4M3.F32.PACK_AB_MERGE_C R144, R66, R67, R144 ;  /* 0x000000434290723e */ /* 0x000fc60004807090 */
[----:B------:R-:W0:Y:S08]  /*47d0*/  MUFU.EX2 R63, R63 ;  /* 0x0000003f003f7308 */ /* 0x000e300000000800 */
[----:B------:R-:W-:Y:S01]  /*47e0*/  MUFU.EX2 R53, R53 ;  /* 0x0000003500357308 */ /* 0x000fe20000000800 */
[----:B-1----:R-:W-:-:S07]  /*47f0*/  FMNMX.FTZ R44, R70, R5, !PT ;  /* 0x00000005462c7209 */ /* 0x002fce0007810000 */
[----:B------:R-:W-:Y:S01]  /*4800*/  MUFU.EX2 R54, R54 ;  /* 0x0000003600367308 */ /* 0x000fe20000000800 */
[----:B------:R-:W1:Y:S01]  /*4810*/  SHFL.BFLY PT, R5, R44, 0x1, 0x1f ;  /* 0x0c201f002c057f89 */ /* 0x000e6200000e0000 */
[----:B0-----:R-:W-:-:S04]  /*4820*/  F2FP.SATFINITE.E4M3.F32.PACK_AB_MERGE_C R146, R72, R63, RZ ;  /* 0x0000003f4892723e */ /* 0x001fc800048070ff */
[----:B------:R-:W-:Y:S02]  /*4830*/  F2FP.SATFINITE.E4M3.F32.PACK_AB_MERGE_C R146, R64, R65, R146 ;  /* 0x000000414092723e */ /* 0x000fe40004807092 */
        /* <DEDUP_REMOVED lines=51> */
[----:B------:R-:W-:-:S02]  /*4b70*/  FFMA.FTZ R25, R25, UR10, -R44 ;  /* 0x0000000a19197c23 */ /* 0x000fc4000801082c */
[----:B------:R-:W-:-:S02]  /*4b80*/  FADD.FTZ R73, R67, R70 ;  /* 0x0000004643497221 */ /* 0x000fc40000010000 */
[----:B------:R-:W0:Y:S01]  /*4b90*/  MUFU.EX2 R4, R4 ;  /* 0x0000000400047308 */ /* 0x000e220000000800 */
[----:B-1----:R-:W-:-:S01]  /*4ba0*/  FADD.FTZ R50, R48, R33 ;  /* 0x0000002130327221 */ /* 0x002fc20000010000 */
[----:B------:R-:W-:Y:S01]  /*4bb0*/  FADD.FTZ R62, R66, R73 ;  /* 0x00000049423e7221 */ /* 0x000fe20000010000 */
[----:B------:R-:W-:-:S03]  /*4bc0*/  FFMA.FTZ R33, R41, UR10, -R44 ;  /* 0x0000000a29217c23 */ /* 0x000fc6000801082c */
[----:B------:R-:W-:Y:S02]  /*4bd0*/  FADD.FTZ R41, R59, R62 ;  /* 0x0000003e3b297221 */ /* 0x000fe40000010000 */
[----:B------:R-:W1:Y:S01]  /*4be0*/  MUFU.EX2 R7, R7 ;  /* 0x0000000700077308 */ /* 0x000e620000000800 */
[----:B--2---:R-:W-:-:S01]  /*4bf0*/  FADD.FTZ R39, R79, R50 ;  /* 0x000000324f277221 */ /* 0x004fc20000010000 */
[----:B------:R-:W-:Y:S01]  /*4c00*/  FADD.FTZ R68, R68, R41 ;  /* 0x0000002944447221 */ /* 0x000fe20000010000 */
[----:B------:R-:W-:-:S03]  /*4c10*/  F2FP.SATFINITE.E4M3.F32.PACK_AB_MERGE_C R48, R79, R48, RZ ;  /* 0x000000304f30723e */ /* 0x000fc600048070ff */
[----:B------:R-:W-:Y:S01]  /*4c20*/  FADD.FTZ R41, R65, R68 ;  /* 0x0000004441297221 */ /* 0x000fe20000010000 */
[----:B------:R-:W-:Y:S01]  /*4c30*/  F2FP.SATFINITE.E4M3.F32.PACK_AB_MERGE_C R149, R77, R42, R48 ;  /* 0x0000002a4d95723e */ /* 0x000fe20004807030 */
        /* <DEDUP_REMOVED lines=19> */
[----:B0-----:R-:W-:-:S01]  /*4d70*/  FADD.FTZ R39, R11, R50 ;  /* 0x000000320b277221 */ /* 0x001fc20000010000 */
[----:B------:R-:W-:-:S04]  /*4d80*/  F2FP.SATFINITE.E4M3.F32.PACK_AB_MERGE_C R50, R54, R53, RZ ;  /* 0x000000353632723e */ /* 0x000fc800048070ff */
[C---:B------:R-:W-:Y:S01]  /*4d90*/  F2FP.SATFINITE.E4M3.F32.PACK_AB_MERGE_C R140, R52.reuse, R57, R50 ;  /* 0x00000039348c723e */ /* 0x040fe20004807032 */
[----:B------:R-:W-:-:S01]  /*4da0*/  FADD.FTZ R52, R52, R41 ;  /* 0x0000002934347221 */ /* 0x000fc20000010000 */
[----:B------:R-:W0:Y:S01]  /*4db0*/  MUFU.EX2 R13, R13 ;  /* 0x0000000d000d7308 */ /* 0x000e220000000800 */
[----:B-1----:R-:W-:-:S02]  /*4dc0*/  FADD.FTZ R39, R14, R39 ;  /* 0x000000270e277221 */ /* 0x002fc40000010000 */
[----:B------:R-:W-:-:S04]  /*4dd0*/  FADD.FTZ R53, R53, R52 ;  /* 0x0000003435357221 */ /* 0x000fc80000010000 */
[----:B------:R-:W-:Y:S01]  /*4de0*/  FADD.FTZ R54, R54, R53 ;  /* 0x0000003536367221 */ /* 0x000fe20000010000 */
[----:B------:R-:W1:Y:S01]  /*4df0*/  MUFU.EX2 R26, R26 ;  /* 0x0000001a001a7308 */ /* 0x000e620000000800 */
[----:B--2---:R-:W-:-:S01]  /*4e00*/  FADD.FTZ R62, R12, R39 ;  /* 0x000000270c3e7221 */ /* 0x004fc20000010000 */
[----:B------:R-:W-:Y:S01]  /*4e10*/  FFMA.FTZ R39, R20, UR10, -R44 ;  /* 0x0000000a14277c23 */ /* 0x000fe2000801082c */
[----:B------:R-:W-:-:S05]  /*4e20*/  F2FP.SATFINITE.E4M3.F32.PACK_AB_MERGE_C R44, R69, R46, RZ ;  /* 0x0000002e452c723e */ /* 0x000fca00048070ff */
[----:B------:R-:W2:Y:S01]  /*4e30*/  MUFU.EX2 R29, R29 ;  /* 0x0000001d001d7308 */ /* 0x000ea20000000800 */
[----:B0-----:R-:W-:-:S07]  /*4e40*/  FADD.FTZ R41, R13, R62 ;  /* 0x0000003e0d297221 */ /* 0x001fce0000010000 */
[----:B------:R-:W0:Y:S01]  /*4e50*/  MUFU.EX2 R27, R27 ;  /* 0x0000001b001b7308 */ /* 0x000e220000000800 */
[----:B-1----:R-:W-:-:S07]  /*4e60*/  FADD.FTZ R20, R26, R41 ;  /* 0x000000291a147221 */ /* 0x002fce0000010000 */
[----:B------:R-:W-:Y:S01]  /*4e70*/  MUFU.EX2 R55, R55 ;  /* 0x0000003700377308 */ /* 0x000fe20000000800 */
[----:B--2---:R-:W-:-:S01]  /*4e80*/  FADD.FTZ R20, R29, R20 ;  /* 0x000000141d147221 */ /* 0x004fc20000010000 */
[----:B------:R-:W-:-:S04]  /*4e90*/  F2FP.SATFINITE.E4M3.F32.PACK_AB_MERGE_C R26, R29, R26, RZ ;  /* 0x0000001a1d1a723e */ /* 0x000fc800048070ff */
[----:B------:R-:W-:Y:S02]  /*4ea0*/  F2FP.SATFINITE.E4M3.F32.PACK_AB_MERGE_C R147, R13, R12, R26 ;  /* 0x0000000c0d93723e */ /* 0x000fe4000480701a */
        /* <DEDUP_REMOVED lines=9> */
[----:B------:R-:W-:Y:S01]  /*4f40*/  F2FP.SATFINITE.E4M3.F32.PACK_AB_MERGE_C R41, R14, R11, RZ ;  /* 0x0000000b0e29723e */ /* 0x000fe200048070ff */
[----:B------:R-:W-:-:S03]  /*4f50*/  FADD.FTZ R46, R46, R55 ;  /* 0x000000372e2e7221 */ /* 0x000fc60000010000 */
[----:B------:R-:W-:Y:S01]  /*4f60*/  F2FP.SATFINITE.E4M3.F32.PACK_AB_MERGE_C R145, R10, R9, R41 ;  /* 0x000000090a91723e */ /* 0x000fe20004807029 */
[----:B------:R-:W-:-:S01]  /*4f70*/  FADD.FTZ R69, R69, R46 ;  /* 0x0000002e45457221 */ /* 0x000fc20000010000 */
        /* <DEDUP_REMOVED lines=8> */
[----:B------:R-:W-:Y:S01]  /*5000*/  MUFU.EX2 R40, R40 ;  /* 0x0000002800287308 */ /* 0x000fe20000000800 */
[----:B--2---:R-:W-:-:S07]  /*5010*/  FADD.FTZ R14, R33, R14 ;  /* 0x0000000e210e7221 */ /* 0x004fce0000010000 */
[----:B------:R-:W-:Y:S01]  /*5020*/  MUFU.EX2 R37, R37 ;  /* 0x0000002500257308 */ /* 0x000fe20000000800 */
[----:B-1----:R-:W-:-:S07]  /*5030*/  FADD.FTZ R7, R43, R14 ;  /* 0x0000000e2b077221 */ /* 0x002fce0000010000 */
[----:B------:R-:W0:Y:S08]  /*5040*/  MUFU.EX2 R2, R45 ;  /* 0x0000002d00027308 */ /* 0x000e300000000800 */
[----:B------:R-:W-:Y:S08]  /*5050*/  MUFU.EX2 R38, R38 ;  /* 0x0000002600267308 */ /* 0x000ff00000000800 */
[----:B------:R-:W-:Y:S01]  /*5060*/  MUFU.EX2 R81, R81 ;  /* 0x0000005100517308 */ /* 0x000fe20000000800 */
[C---:B0-----:R-:W-:Y:S01]  /*5070*/  F2FP.SATFINITE.E4M3.F32.PACK_AB_MERGE_C R43, R2.reuse, R43, RZ ;  /* 0x0000002b022b723e */ /* 0x041fe200048070ff */
[----:B------:R-:W-:-:S03]  /*5080*/  FADD.FTZ R2, R2, R7 ;  /* 0x0000000702027221 */ /* 0x000fc60000010000 */
[----:B------:R-:W-:-:S03]  /*5090*/  F2FP.SATFINITE.E4M3.F32.PACK_AB_MERGE_C R143, R33, R30, R43 ;  /* 0x0000001e218f723e */ /* 0x000fc6000480702b */
[----:B------:R-:W0:Y:S08]  /*50a0*/  MUFU.EX2 R47, R47 ;  /* 0x0000002f002f7308 */ /* 0x000e300000000800 */
[----:B------:R-:W1:Y:S08]  /*50b0*/  MUFU.EX2 R50, R49 ;  /* 0x0000003100327308 */ /* 0x000e700000000800 */
[----:B------:R-:W2:Y:S01]  /*50c0*/  MUFU.EX2 R51, R51 ;  /* 0x0000003300337308 */ /* 0x000ea20000000800 */
[----:B0-----:R-:W-:-:S07]  /*50d0*/  FADD.FTZ R7, R47, R2 ;  /* 0x000000022f077221 */ /* 0x001fce0000010000 */
[----:B------:R-:W-:Y:S01]  /*50e0*/  MUFU.EX2 R34, R34 ;  /* 0x0000002200227308 */ /* 0x000fe20000000800 */
[----:B-1----:R-:W-:-:S07]  /*50f0*/  FADD.FTZ R2, R50, R7 ;  /* 0x0000000732027221 */ /* 0x002fce0000010000 */
[----:B------:R-:W0:Y:S01]  /*5100*/  MUFU.EX2 R3, R3 ;  /* 0x0000000300037308 */ /* 0x000e220000000800 */
[----:B--2---:R-:W-:-:S07]  /*5110*/  FADD.FTZ R7, R51, R2 ;  /* 0x0000000233077221 */ /* 0x004fce0000010000 */
[----:B------:R1:W2:Y:S08]  /*5120*/  MUFU.EX2 R20, R15 ;  /* 0x0000000f00147308 */ /* 0x0002b00000000800 */
[----:B------:R-:W-:Y:S01]  /*5130*/  MUFU.EX2 R36, R36 ;  /* 0x0000002400247308 */ /* 0x000fe20000000800 */
[----:B-1----:R-:W-:Y:S02]  /*5140*/  F2FP.SATFINITE.E4M3.F32.PACK_AB_MERGE_C R15, R37, R40, RZ ;  /* 0x00000028250f723e */ /* 0x002fe400048070ff */
[----:B0-----:R-:W-:-:S02]  /*5150*/  F2FP.SATFINITE.E4M3.F32.PACK_AB_MERGE_C R4, R3, R34, RZ ;  /* 0x000000220304723e */ /* 0x001fc400048070ff */
[C---:B------:R-:W-:Y:S01]  /*5160*/  F2FP.SATFINITE.E4M3.F32.PACK_AB_MERGE_C R136, R81.reuse, R38, R15 ;  /* 0x000000265188723e */ /* 0x040fe2000480700f */
[----:B------:R-:W-:Y:S02]  /*5170*/  FADD.FTZ R38, R38, R69 ;  /* 0x0000004526267221 */ /* 0x000fe40000010000 */
[----:B------:R-:W0:Y:S01]  /*5180*/  MUFU.EX2 R35, R35 ;  /* 0x0000002300237308 */ /* 0x000e220000000800 */
[C---:B--2---:R-:W-:Y:S01]  /*5190*/  F2FP.SATFINITE.E4M3.F32.PACK_AB_MERGE_C R51, R20.reuse, R51, RZ ;  /* 0x000000331433723e */ /* 0x044fe200048070ff */
[----:B------:R-:W-:Y:S01]  /*51a0*/  FADD.FTZ R81, R81, R38 ;  /* 0x0000002651517221 */ /* 0x000fe20000010000 */
[----:B------:R-:W-:-:S02]  /*51b0*/  FADD.FTZ R20, R20, R7 ;  /* 0x0000000714147221 */ /* 0x000fc40000010000 */
[----:B------:R-:W-:Y:S01]  /*51c0*/  F2FP.SATFINITE.E4M3.F32.PACK_AB_MERGE_C R137, R50, R47, R51 ;  /* 0x0000002f3289723e */ /* 0x000fe20004807033 */
[----:B------:R-:W-:-:S02]  /*51d0*/  FADD.FTZ R40, R40, R81 ;  /* 0x0000005128287221 */ /* 0x000fc40000010000 */
[----:B------:R-:W1:Y:S02]  /*51e0*/  MUFU.EX2 R39, R39 ;  /* 0x0000002700277308 */ /* 0x000e640000000800 */
[----:B------:R-:W-:-:S06]  /*51f0*/  FADD.FTZ R37, R37, R40 ;  /* 0x0000002825257221 */ /* 0x000fcc0000010000 */
[----:B------:R-:W2:Y:S01]  /*5200*/  MUFU.EX2 R8, R21 ;  /* 0x0000001500087308 */ /* 0x000ea20000000800 */
[----:B0-----:R-:W-:Y:S01]  /*5210*/  F2FP.SATFINITE.E4M3.F32.PACK_AB_MERGE_C R138, R35, R36, R4 ;  /* 0x00000024238a723e */ /* 0x001fe20004807004 */
[----:B------:R-:W-:-:S04]  /*5220*/  FADD.FTZ R36, R36, R37 ;  /* 0x0000002524247221 */ /* 0x000fc80000010000 */
[----:B------:R-:W-:Y:S02]  /*5230*/  FADD.FTZ R35, R35, R36 ;  /* 0x0000002423237221 */ /* 0x000fe40000010000 */
[----:B------:R-:W-:Y:S01]  /*5240*/  MUFU.EX2 R24, R24 ;  /* 0x0000001800187308 */ /* 0x000fe20000000800 */
[----:B-1----:R-:W-:-:S01]  /*5250*/  FADD.FTZ R7, R39, R20 ;  /* 0x0000001427077221 */ /* 0x002fc20000010000 */
        /* <DEDUP_REMOVED lines=20> */
.L_x_9149:
[----:B------:R-:W-:-:S11]  /*53a0*/  UISETP.NE.AND UP2, UPT, UR7, 0x1, UPT ;  /* 0x000000010700788c */ /* 0x000fd6000bf45270 */
[----:B------:R-:W-:Y:S02]  /*53b0*/  @UP2 ULDC.64 UR18, c[0x0][0x9e8] ;  /* 0x00027a0000122ab9 */ /* 0x000fe40000000a00 */
[----:B------:R-:W-:-:S04]  /*53c0*/  UIMAD.WIDE.U32 UR14, UR11, UR18, URZ ;  /* 0x000000120b0e72a5 */ /* 0x000fc8000f8e003f */
[----:B------:R-:W-:-:S12]  /*53d0*/  @UP2 USHF.R.U32.HI UR11, URZ, UR19, UR15 ;  /* 0x000000133f0b2299 */ /* 0x000fd8000801160f */
.L_x_9150:
[----:B------:R-:W-:-:S04]  /*53e0*/  UIMAD UR7, UR11, UR7, UR7 ;  /* 0x000000070b0772a4 */ /* 0x000fc8000f8e0207 */
[----:B------:R-:W-:-:S04]  /*53f0*/  UISETP.LT.AND UP2, UPT, UR6, UR7, UPT ;  /* 0x000000070600728c */ /* 0x000fc8000bf41270 */
[----:B------:R-:W-:-:S12]  /*5400*/  USEL UR6, UR6, UR7, UP2 ;  /* 0x0000000706067287 */ /* 0x000fd80009000000 */
.L_x_9148:
        /* <DEDUP_REMOVED lines=35> */
.L_x_9169:
[----:B------:R-:W-:-:S04]  /*5640*/  UIADD3 UR20, UR37, 0x1, URZ ;  /* 0x0000000125147890 */ /* 0x000fc8000fffe03f */
[----:B------:R-:W-:-:S04]  /*5650*/  UISETP.NE.AND UP2, UPT, UR20, 0x2, UPT ;  /* 0x000000021400788c */ /* 0x000fc8000bf45270 */
[----:B------:R-:W-:Y:S02]  /*5660*/  USEL UR21, URZ, 0x1, UP2 ;  /* 0x000000013f157887 */ /* 0x000fe40009000000 */
[----:B------:R-:W-:Y:S02]  /*5670*/  USEL UR20, UR20, URZ, UP2 ;  /* 0x0000003f14147287 */ /* 0x000fe40009000000 */
[----:B------:R-:W-:Y:S01]  /*5680*/  ULOP3.LUT UR21, UR36, UR21, URZ, 0x3c, !UPT ;  /* 0x0000001524157292 */ /* 0x000fe2000f8e3c3f */
[----:B------:R-:W-:Y:S11]  /*5690*/  @!P0 BRA `(.L_x_9152) ;  /* 0x0000000000048947 */ /* 0x000ff60003800000 */
[----:B------:R-:W-:Y:S01]  /*56a0*/  BPT.TRAP 0x1 ;  /* 0x000000040000795c */ /* 0x000fe20000300000 */
.L_x_9152:
[----:B------:R-:W-:Y:S01]  /*56b0*/  ULEA UR6, UR20, UR45, 0x3 ;  /* 0x0000002d14067291 */ /* 0x000fe2000f8e183f */
[----:B------:R-:W-:-:S05]  /*56c0*/  IMAD.U32 R7, RZ, RZ, UR21 ;  /* 0x00000015ff077e24 */ /* 0x000fca000f8e00ff */
[----:B------:R-:W-:-:S04]  /*56d0*/  SHF.L.U32 R7, R7, 0x1f, RZ ;  /* 0x0000001f07077819 */ /* 0x000fc800000006ff */
[----:B------:R0:W1:Y:S01]  /*56e0*/  SYNCS.PHASECHK.TRANS64.TRYWAIT P2, [UR6+0x19c30], R7 ;  /* 0x019c3007ff0075a7 */ /* 0x0000620008040146 */
[----:B------:R-:W-:Y:S05]  /*56f0*/  @!P0 BRA `(.L_x_9153) ;  /* 0x0000000000048947 */ /* 0x000fea0003800000 */
[----:B------:R-:W-:Y:S01]  /*5700*/  BPT.TRAP 0x1 ;  /* 0x000000040000795c */ /* 0x000fe20000300000 */
.L_x_9153:
[----:B-1----:R-:W-:Y:S05]  /*5710*/  @P2 BRA `(.L_x_9154) ;  /* 0x0000000000082947 */ /* 0x002fea0003800000 */
[----:B------:R-:W1:Y:S02]  /*5720*/  SYNCS.PHASECHK.TRANS64.TRYWAIT P2, [UR6+0x19c30], R7 ;  /* 0x019c3007ff0075a7 */ /* 0x000e640008040146 */
[----:B-1----:R-:W-:Y:S05]  /*5730*/  @!P2 BRA `(.L_x_9155) ;  /* 0x000000f80044a947 */ /* 0x002fea0003800000 */
.L_x_9154:
        /* <DEDUP_REMOVED lines=17> */
.L_x_9156:
[----:B------:R-:W-:Y:S01]  /*5850*/  ULEA UR11, UR37, UR45, 0x3 ;  /* 0x0000002d250b7291 */ /* 0x000fe2000f8e183f */
[----:B01----:R-:W-:-:S05]  /*5860*/  IMAD.U32 R7, RZ, RZ, UR36 ;  /* 0x00000024ff077e24 */ /* 0x003fca000f8e00ff */
[----:B------:R-:W-:-:S04]  /*5870*/  SHF.L.U32 R7, R7, 0x1f, RZ ;  /* 0x0000001f07077819 */ /* 0x000fc800000006ff */
[----:B------:R0:W1:Y:S01]  /*5880*/  SYNCS.PHASECHK.TRANS64.TRYWAIT P2, [UR11+0x19c50], R7 ;  /* 0x019c5007ff0075a7 */ /* 0x000062000804014b */
[----:B------:R-:W-:Y:S05]  /*5890*/  @!P0 BRA `(.L_x_9157) ;  /* 0x0000000000048947 */ /* 0x000fea0003800000 */
[----:B------:R-:W-:Y:S01]  /*58a0*/  BPT.TRAP 0x1 ;  /* 0x000000040000795c */ /* 0x000fe20000300000 */
.L_x_9157:
[----:B-1----:R-:W-:Y:S05]  /*58b0*/  @P2 BRA `(.L_x_9158) ;  /* 0x0000000000082947 */ /* 0x002fea0003800000 */
[----:B------:R-:W1:Y:S02]  /*58c0*/  SYNCS.PHASECHK.TRANS64.TRYWAIT P2, [UR11+0x19c50], R7 ;  /* 0x019c5007ff0075a7 */ /* 0x000e64000804014b */
[----:B-1----:R-:W-:Y:S05]  /*58d0*/  @!P2 BRA `(.L_x_9159) ;  /* 0x000000f400f4a947 */ /* 0x002fea0003800000 */
.L_x_9158:
[----:B------:R-:W-:Y:S01]  /*58e0*/  UIADD3 UR6, UR45, 0x3000, URZ ;  /* 0x000030002d067890 */ /* 0x000fe2000fffe03f */
[----:B------:R-:W-:Y:S01]  /*58f0*/  WARPGROUP.ARRIVE ;  /* 0x00000000000079c5 */ /* 0x000fe20000000000 */
[----:B------:R-:W-:Y:S01]  /*5900*/  UMOV UR7, 0x40000040 ;  /* 0x4000004000077882 */ /* 0x000fe20000000000 */
[----:B------:R-:W-:Y:S01]  /*5910*/  PLOP3.LUT P2, PT, PT, PT, UP0, 0x80, 0x0 ;  /* 0x000000000000781c */ /* 0x000fe20003f4f008 */
[----:B------:R-:W-:Y:S01]  /*5920*/  USHF.R.U32.HI UR6, URZ, 0x4, UR6 ;  /* 0x000000043f067899 */ /* 0x000fe20008011606 */
[----:B------:R-:W-:Y:S01]  /*5930*/  PLOP3.LUT P3, PT, PT, PT, UP0, 0x80, 0x0 ;  /* 0x000000000000781c */ /* 0x000fe20003f6f008 */
[C---:B------:R-:W-:Y:S01]  /*5940*/  FMUL.FTZ R12, R0.reuse, R29 ;  /* 0x0000001d000c7220 */ /* 0x040fe20000410000 */
[C---:B------:R-:W-:Y:S01]  /*5950*/  FMUL.FTZ R29, R0.reuse, R40 ;  /* 0x00000028001d7220 */ /* 0x040fe20000410000 */
[----:B------:R-:W-:Y:S01]  /*5960*/  ULOP3.LUT UR6, UR6, 0x3fff, URZ, 0xc0, !UPT ;  /* 0x00003fff06067892 */ /* 0x000fe2000f8ec03f */
[C---:B------:R-:W-:Y:S01]  /*5970*/  FMUL.FTZ R40, R0.reuse, R49 ;  /* 0x0000003100287220 */ /* 0x040fe20000410000 */
[C---:B------:R-:W-:Y:S01]  /*5980*/  FMUL.FTZ R49, R0.reuse, R58 ;  /* 0x0000003a00317220 */ /* 0x040fe20000410000 */
[C---:B-1----:R-:W-:Y:S01]  /*5990*/  FMUL.FTZ R8, R0.reuse, R25 ;  /* 0x0000001900087220 */ /* 0x042fe20000410000 */
[----:B------:R-:W-:Y:S01]  /*59a0*/  ULOP3.LUT UR6, UR6, 0x10000, URZ, 0xfc, !UPT ;  /* 0x0001000006067892 */ /* 0x000fe2000f8efc3f */
[C---:B------:R-:W-:Y:S01]  /*59b0*/  FMUL.FTZ R14, R0.reuse, R31 ;  /* 0x0000001f000e7220 */ /* 0x040fe20000410000 */
[----:B------:R-:W1:Y:S01]  /*59c0*/  LDC R58, c[0x0][0x2f0] ;  /* 0x0000bc00ff3a7b82 */ /* 0x000e620000000800 */
[C---:B------:R-:W-:Y:S01]  /*59d0*/  FMUL.FTZ R25, R0.reuse, R36 ;  /* 0x0000002400197220 */ /* 0x040fe20000410000 */
[----:B------:R-:W-:Y:S01]  /*59e0*/  UIMAD UR10, UR37, 0x300, UR6 ;  /* 0x00000300250a78a4 */ /* 0x000fe2000f8e0206 */
[C---:B------:R-:W-:Y:S01]  /*59f0*/  FMUL.FTZ R31, R0.reuse, R42 ;  /* 0x0000002a001f7220 */ /* 0x040fe20000410000 */
[C---:B------:R-:W-:Y:S01]  /*5a00*/  FMUL.FTZ R42, R0.reuse, R51 ;  /* 0x00000033002a7220 */ /* 0x040fe20000410000 */
[C---:B------:R-:W-:Y:S01]  /*5a10*/  FMUL.FTZ R11, R0.reuse, R28 ;  /* 0x0000001c000b7220 */ /* 0x040fe20000410000 */
[C---:B------:R-:W-:Y:S01]  /*5a20*/  FMUL.FTZ R51, R0.reuse, R60 ;  /* 0x0000003c00337220 */ /* 0x040fe20000410000 */
[C---:B------:R-:W-:Y:S01]  /*5a30*/  FMUL.FTZ R28, R0.reuse, R39 ;  /* 0x00000027001c7220 */ /* 0x040fe20000410000 */
[----:B------:R-:W2:Y:S01]  /*5a40*/  LDC R60, c[0x0][0x288] ;  /* 0x0000a200ff3c7b82 */ /* 0x000ea20000000800 */
[----:B------:R-:W-:Y:S01]  /*5a50*/  UMOV UR6, UR10 ;  /* 0x0000000a00067c82 */ /* 0x000fe20008000000 */
[C---:B------:R-:W-:Y:S01]  /*5a60*/  FMUL.FTZ R39, R0.reuse, R48 ;  /* 0x0000003000277220 */ /* 0x040fe20000410000 */
[----:B------:R-:W-:Y:S01]  /*5a70*/  QGMMA.64x96x32.F32.E4M3.E4M3 R88, R148, gdesc[UR4], R88, gsb0 ;  /* 0x0160000494587df3 */ /* 0x000fe20008000858 */
        /* <DEDUP_REMOVED lines=8> */
[----:B------:R-:W-:-:S02]  /*5b00*/  IMAD.U32 R37, RZ, RZ, UR20 ;  /* 0x00000014ff257e24 */ /* 0x000fc4000f8e00ff */
[----:B0-----:R-:W-:Y:S01]  /*5b10*/  FMUL.FTZ R7, R0, R24 ;  /* 0x0000001800077220 */ /* 0x001fe20000410000 */
[----:B------:R-:W-:Y:S02]  /*5b20*/  IMAD.SHL.U32 R76, R2, 0x80, RZ ;  /* 0x00000080024c7824 */ /* 0x000fe400078e00ff */
        /* <DEDUP_REMOVED lines=45> */
[----:B------:R-:W3:Y:S08]  /*5e00*/  MUFU.TANH R8, R8 ;  /* 0x0000000800087308 */ /* 0x000ef00000002400 */
[----:B------:R-:W4:Y:S08]  /*5e10*/  MUFU.TANH R9, R9 ;  /* 0x0000000900097308 */ /* 0x000f300000002400 */
[----:B------:R-:W0:Y:S08]  /*5e20*/  MUFU.TANH R10, R10 ;  /* 0x0000000a000a7308 */ /* 0x000e300000002400 */
[----:B------:R-:W0:Y:S08]  /*5e30*/  MUFU.TANH R11, R11 ;  /* 0x0000000b000b7308 */ /* 0x000e300000002400 */
[----:B------:R-:W0:Y:S08]  /*5e40*/  MUFU.TANH R12, R12 ;  /* 0x0000000c000c7308 */ /* 0x000e300000002400 */
[----:B------:R-:W0:Y:S01]  /*5e50*/  MUFU.TANH R13, R13 ;  /* 0x0000000d000d7308 */ /* 0x000e220000002400 */
[----:B------:R-:W-:-:S02]  /*5e60*/  WARPGROUP.DEPBAR.LE gsb0, 0x0 ;  /* 0x00008000000079c5 */ /* 0x000fc40000010000 */
[----:B------:R-:W-:-:S05]  /*5e70*/  WARPGROUP.ARRIVE ;  /* 0x00000000000079c5 */ /* 0x000fca0000000000 */
[----:B------:R-:W0:Y:S01]  /*5e80*/  MUFU.TANH R14, R14 ;  /* 0x0000000e000e7308 */ /* 0x000e220000002400 */
[----:B------:R-:W-:Y:S01]  /*5e90*/  QGMMA.64x96x32.F32.E4M3.E4M3 R88, R144, gdesc[UR4], R88, gsb0 ;  /* 0x0160000490587df3 */ /* 0x000fe20008000858 */
        /* <DEDUP_REMOVED lines=39> */
[----:B------:R-:W-:-:S06]  /*6110*/  @UP0 ULDC UR6, c[0x0][0x44c] ;  /* 0x0001130000060ab9 */ /* 0x000fcc0000000800 */
        /* <DEDUP_REMOVED lines=15> */
[----:B------:R-:W-:-:S05]  /*6210*/  VIADD R136, R17, UR38 ;  /* 0x0000002611887c36 */ /* 0x000fca0008000000 */
[----:B------:R-:W0:Y:S01]  /*6220*/  MUFU.TANH R66, R66 ;  /* 0x0000004200427308 */ /* 0x000e220000002400 */
[----:B------:R-:W-:Y:S01]  /*6230*/  @P2 IMAD.HI.U32 R36, R136, UR6, RZ ;  /* 0x0000000688242c27 */ /* 0x000fe2000f8e00ff */
[----:B------:R-:W-:Y:S01]  /*6240*/  @UP0 ULDC UR6, c[0x0][0x450] ;  /* 0x0001140000060ab9 */ /* 0x000fe20000000800 */
[----:B------:R-:W-:-:S03]  /*6250*/  PLOP3.LUT P2, PT, PT, PT, UP1, 0x40, 0x0 ;  /* 0x000000000000781c */ /* 0x000fc60003f4e818 */
[----:B------:R-:W-:Y:S02]  /*6260*/  @P3 SHF.R.U32.HI R136, RZ, UR6, R36 ;  /* 0x00000006ff883c19 */ /* 0x000fe40008011624 */
[----:B------:R-:W-:Y:S01]  /*6270*/  @!P1 LEA R36, R37, UR45, 0x3 ;  /* 0x0000002d25249c11 */ /* 0x000fe2000f8e18ff */
[----:B------:R-:W0:Y:S01]  /*6280*/  MUFU.TANH R69, R69 ;  /* 0x0000004500457308 */ /* 0x000e220000002400 */
[----:B------:R-:W-:Y:S01]  /*6290*/  IADD3 R37, -R76, 0x1, RZ ;  /* 0x000000014c257810 */ /* 0x000fe20007ffe1ff */
[----:B------:R-:W5:Y:S02]  /*62a0*/  SHFL.IDX PT, R137, R136, RZ, 0x1c1f ;  /* 0x001c1fff88897589 */ /* 0x000f6400000e0000 */
[----:B------:R-:W-:Y:S02]  /*62b0*/  @!P1 VIADD R36, R36, 0x19c40 ;  /* 0x00019c4024249836 */ /* 0x000fe40000000000 */
[----:B------:R-:W-:Y:S02]  /*62c0*/  IMAD R37, R16, -0x2, R37 ;  /* 0xfffffffe10257824 */ /* 0x000fe400078e0225 */
[----:B------:R-:W0:Y:S01]  /*62d0*/  MUFU.TANH R70, R70 ;  /* 0x0000004600467308 */ /* 0x000e220000002400 */
[----:B------:R-:W-:Y:S01]  /*62e0*/  @!P1 PRMT R36, RZ, 0x654, R36 ;  /* 0x00000654ff249816 */ /* 0x000fe20000000024 */
[----:B-1----:R-:W-:-:S03]  /*62f0*/  IMAD R37, R58, UR40, R37 ;  /* 0x000000283a257c24 */ /* 0x002fc6000f8e0225 */
[----:B------:R1:W-:Y:S01]  /*6300*/  @!P1 SYNCS.ARRIVE.TRANS64.RED.A1T0 RZ, [R36+URZ], RZ ;  /* 0x000000ff24ff99a7 */ /* 0x0003e2000810043f */
[----:B--2---:R-:W-:Y:S02]  /*6310*/  IMAD.IADD R37, R37, 0x1, -R60 ;  /* 0x0000000125257824 */ /* 0x004fe400078e0a3c */
[----:B------:R-:W2:Y:S02]  /*6320*/  MUFU.TANH R71, R71 ;  /* 0x0000004700477308 */ /* 0x000ea40000002400 */
[C---:B------:R-:W-:Y:S02]  /*6330*/  VIADD R85, R37.reuse, UR23 ;  /* 0x0000001725557c36 */ /* 0x040fe40008000000 */
[----:B------:R-:W-:-:S04]  /*6340*/  VIADD R84, R37, UR17 ;  /* 0x0000001125547c36 */ /* 0x000fc80008000000 */
        /* <DEDUP_REMOVED lines=20> */
[----:B------:R-:W1:Y:S02]  /*6490*/  @P2 LDC.64 R36, c[0x0][0x9e8] ;  /* 0x00027a00ff242b82 */ /* 0x000e640000000a00 */
[----:B-1----:R-:W-:-:S05]  /*64a0*/  @P2 IMAD.HI.U32 R36, R87, R36, RZ ;  /* 0x0000002457242227 */ /* 0x002fca00078e00ff */
[----:B------:R-:W-:-:S04]  /*64b0*/  @P2 SHF.R.U32.HI R87, RZ, R37, R36 ;  /* 0x00000025ff572219 */ /* 0x000fc80000011624 */
[----:B------:R-:W-:Y:S01]  /*64c0*/  LOP3.LUT R87, RZ, R87, RZ, 0x33, !PT ;  /* 0x00000057ff577212 */ /* 0x000fe200078e33ff */
[----:B------:R-:W-:Y:S06]  /*64d0*/  BRA `(.L_x_9163) ;  /* 0x0000000000147947 */ /* 0x000fec0003800000 */
.L_x_9162:
[----:B------:R-:W-:-:S05]  /*64e0*/  IMAD.U32 R86, RZ, RZ, UR22 ;  /* 0x00000016ff567e24 */ /* 0x000fca000f8e00ff */
[----:B------:R-:W-:-:S13]  /*64f0*/  ISETP.NE.AND P2, PT, R86, 0x1, PT ;  /* 0x000000015600780c */ /* 0x000fda0003f45270 */
[----:B------:R-:W1:Y:S02]  /*6500*/  @P2 LDC.64 R36, c[0x0][0x9e8] ;  /* 0x00027a00ff242b82 */ /* 0x000e640000000a00 */
[----:B-1----:R-:W-:-:S05]  /*6510*/  @P2 IMAD.HI.U32 R36, R87, R36, RZ ;  /* 0x0000002457242227 */ /* 0x002fca00078e00ff */
[----:B------:R-:W-:-:S07]  /*6520*/  @P2 SHF.R.U32.HI R87, RZ, R37, R36 ;  /* 0x00000025ff572219 */ /* 0x000fce0000011624 */
.L_x_9163:
[----:B------:R-:W-:Y:S05]  /*6530*/  BSYNC B0 ;  /* 0x0000000000007941 */ /* 0x000fea0003800000 */
.L_x_9161:
[----:B------:R-:W-:-:S04]  /*6540*/  IMAD R87, R87, R86, -R76 ;  /* 0x0000005657577224 */ /* 0x000fc800078e0a4c */
[----:B------:R-:W-:-:S05]  /*6550*/  IMAD R87, R16, -0x2, R87 ;  /* 0xfffffffe10577824 */ /* 0x000fca00078e0257 */
[----:B------:R-:W-:Y:S02]  /*6560*/  VIADDMNMX R83, R87, R86, R83, PT ;  /* 0x0000005657537246 */ /* 0x000fe40003800153 */
[----:B------:R-:W-:-:S07]  /*6570*/  VIMNMX R82, R82, R87, !PT ;  /* 0x0000005752527248 */ /* 0x000fce0007fe0100 */
.L_x_9160:
[----:B------:R-:W-:Y:S01]  /*6580*/  ISETP.GT.AND P2, PT, R2, -0x1, PT ;  /* 0xffffffff0200780c */ /* 0x000fe20003f44270 */
[----:B------:R-:W1:Y:S03]  /*6590*/  SHFL.IDX PT, R37, R136, 0x1, 0x1c1f ;  /* 0x003c1f0088257f89 */ /* 0x000e6600000e0000 */
[C---:B------:R-:W-:Y:S02]  /*65a0*/  ISETP.GT.AND P5, PT, R82.reuse, RZ, P2 ;  /* 0x000000ff5200720c */ /* 0x040fe400017a4270 */
[C---:B------:R-:W-:Y:S02]  /*65b0*/  ISETP.GT.AND P4, PT, R82.reuse, 0x1, P2 ;  /* 0x000000015200780c */ /* 0x040fe40001784270 */
[----:B------:R-:W-:Y:S02]  /*65c0*/  ISETP.LT.OR P5, PT, R83, 0x1, P5 ;  /* 0x000000015300780c */ /* 0x000fe40002fa1670 */
[----:B------:R-:W-:-:S02]  /*65d0*/  ISETP.GT.AND P6, PT, R82, 0x8, P2 ;  /* 0x000000085200780c */ /* 0x000fc400017c4270 */
[----:B0-----:R-:W-:Y:S02]  /*65e0*/  FSEL R7, R7, -INF , !P5 ;  /* 0xff80000007077808 */ /* 0x001fe40006800000 */
[C---:B------:R-:W-:Y:S02]  /*65f0*/  ISETP.GT.AND P5, PT, R82.reuse, 0x10, P2 ;  /* 0x000000105200780c */ /* 0x040fe400017a4270 */
[----:B------:R-:W-:Y:S02]  /*6600*/  ISETP.GT.AND P3, PT, R82, 0x9, P2 ;  /* 0x000000095200780c */ /* 0x000fe40001764270 */
[C---:B------:R-:W-:Y:S02]  /*6610*/  ISETP.LT.OR P5, PT, R83.reuse, 0x11, P5 ;  /* 0x000000115300780c */ /* 0x040fe40002fa1670 */
[----:B------:R-:W-:Y:S02]  /*6620*/  ISETP.LT.OR P4, PT, R83, 0x2, P4 ;  /* 0x000000025300780c */ /* 0x000fe40002781670 */
[----:B------:R-:W-:-:S02]  /*6630*/  FSEL R15, R15, -INF , !P5 ;  /* 0xff8000000f0f7808 */ /* 0x000fc40006800000 */
[----:B------:R-:W-:Y:S01]  /*6640*/  ISETP.GT.AND P5, PT, R82, 0x20, P2 ;  /* 0x000000205200780c */ /* 0x000fe200017a4270 */
[--C-:B-1----:R-:W-:Y:S01]  /*6650*/  IMAD.IADD R85, R85, 0x1, R37.reuse ;  /* 0x0000000155557824 */ /* 0x102fe200078e0225 */
[C---:B------:R-:W-:Y:S01]  /*6660*/  ISETP.LT.OR P6, PT, R83.reuse, 0x9, P6 ;  /* 0x000000095300780c */ /* 0x040fe200037c1670 */
[----:B------:R-:W-:Y:S01]  /*6670*/  IMAD.IADD R84, R84, 0x1, R37 ;  /* 0x0000000154547824 */ /* 0x000fe200078e0225 */
[C---:B------:R-:W-:Y:S02]  /*6680*/  ISETP.LT.OR P3, PT, R83.reuse, 0xa, P3 ;  /* 0x0000000a5300780c */ /* 0x040fe40001f61670 */
[----:B------:R-:W-:Y:S02]  /*6690*/  ISETP.LT.OR P5, PT, R83, 0x21, P5 ;  /* 0x000000215300780c */ /* 0x000fe40002fa1670 */
[----:B------:R-:W-:Y:S02]  /*66a0*/  FSEL R8, R8, -INF , !P4 ;  /* 0xff80000008087808 */ /* 0x000fe40006000000 */
[----:B------:R-:W-:-:S02]  /*66b0*/  FSEL R11, R11, -INF , !P6 ;  /* 0xff8000000b0b7808 */ /* 0x000fc40007000000 */
[----:B------:R-:W-:Y:S02]  /*66c0*/  FSEL R12, R12, -INF , !P3 ;  /* 0xff8000000c0c7808 */ /* 0x000fe40005800000 */
        /* <DEDUP_REMOVED lines=94> */
.L_x_9166:
[----:B------:R-:W-:-:S05]  /*6cb0*/  IMAD.U32 R82, RZ, RZ, UR22 ;  /* 0x00000016ff527e24 */ /* 0x000fca000f8e00ff */
[----:B------:R-:W-:-:S13]  /*6cc0*/  ISETP.NE.AND P3, PT, R82, 0x1, PT ;  /* 0x000000015200780c */ /* 0x000fda0003f65270 */
[----:B------:R-:W0:Y:S02]  /*6cd0*/  @P3 LDC.64 R36, c[0x0][0x9e8] ;  /* 0x00027a00ff243b82 */ /* 0x000e240000000a00 */
[----:B0-----:R-:W-:-:S05]  /*6ce0*/  @P3 IMAD.HI.U32 R36, R83, R36, RZ ;  /* 0x0000002453243227 */ /* 0x001fca00078e00ff */
[----:B------:R-:W-:-:S07]  /*6cf0*/  @P3 SHF.R.U32.HI R83, RZ, R37, R36 ;  /* 0x00000025ff533219 */ /* 0x000fce0000011624 */
.L_x_9167:
[----:B------:R-:W-:Y:S05]  /*6d00*/  BSYNC B0 ;  /* 0x0000000000007941 */ /* 0x000fea0003800000 */
.L_x_9165:
[----:B------:R-:W-:-:S04]  /*6d10*/  IMAD R83, R83, R82, -R76 ;  /* 0x0000005253537224 */ /* 0x000fc800078e0a4c */
[----:B------:R-:W-:-:S05]  /*6d20*/  IMAD R83, R16, -0x2, R83 ;  /* 0xfffffffe10537824 */ /* 0x000fca00078e0253 */
[----:B------:R-:W-:Y:S02]  /*6d30*/  VIADDMNMX R85, R83, R82, R85, PT ;  /* 0x0000005253557246 */ /* 0x000fe40003800155 */
[----:B------:R-:W-:-:S07]  /*6d40*/  VIMNMX R84, R84, R83, !PT ;  /* 0x0000005354547248 */ /* 0x000fce0007fe0100 */
.L_x_9164:
        /* <DEDUP_REMOVED lines=73> */
[----:B------:R-:W-:Y:S02]  /*71e0*/  FSEL R35, R35, -INF , !P4 ;  /* 0xff80000023237808 */ /* 0x000fe40006000000 */
[----:B------:R-:W-:-:S02]  /*71f0*/  ISETP.GT.AND P4, PT, R84, 0x30, P2 ;  /* 0x000000305400780c */ /* 0x000fc40001784270 */
[----:B------:R-:W-:Y:S02]  /*7200*/  FSEL R10, R82, RZ, P6 ;  /* 0x000000ff520a7208 */ /* 0x000fe40003000000 */
[----:B------:R-:W-:Y:S02]  /*7210*/  FMNMX.FTZ R82, R76, R5, !PT ;  /* 0x000000054c527209 */ /* 0x000fe40007810000 */
[----:B------:R-:W-:Y:S01]  /*7220*/  ISETP.LT.OR P5, PT, R85, 0x2a, P3 ;  /* 0x0000002a5500780c */ /* 0x000fe20001fa1670 */
[----:B------:R-:W-:-:S01]  /*7230*/  FFMA.FTZ R83, R15, UR10, -R10 ;  /* 0x0000000a0f537c23 */ /* 0x000fc2000801080a */
[----:B------:R-:W-:Y:S01]  /*7240*/  FMNMX.FTZ R82, R37, R82, !PT ;  /* 0x0000005225527209 */ /* 0x000fe20007810000 */
[----:B------:R-:W-:-:S01]  /*7250*/  FFMA.FTZ R7, R7, UR10, -R10 ;  /* 0x0000000a07077c23 */ /* 0x000fc2000801080a */
[----:B------:R-:W-:Y:S01]  /*7260*/  ISETP.GT.AND P3, PT, R84, 0x31, P2 ;  /* 0x000000315400780c */ /* 0x000fe20001764270 */
        /* <DEDUP_REMOVED lines=8> */
[--C-:B------:R-:W-:Y:S01]  /*72f0*/  FFMA.FTZ R20, R20, UR10, -R10.reuse ;  /* 0x0000000a14147c23 */ /* 0x100fe2000801080a */
[----:B0-----:R-:W-:-:S01]  /*7300*/  FFMA.FTZ R83, R25, UR10, -R10 ;  /* 0x0000000a19537c23 */ /* 0x001fc2000801080a */
[----:B------:R-:W-:Y:S01]  /*7310*/  FMNMX.FTZ R25, R21, R82, !PT ;  /* 0x0000005215197209 */ /* 0x000fe20007810000 */
[----:B------:R-:W-:-:S01]  /*7320*/  FFMA.FTZ R26, R26, UR10, -R10 ;  /* 0x0000000a1a1a7c23 */ /* 0x000fc2000801080a */
        /* <DEDUP_REMOVED lines=11> */
[--C-:B0-----:R-:W-:Y:S01]  /*73e0*/  FFMA.FTZ R83, R29, UR10, -R10.reuse ;  /* 0x0000000a1d537c23 */ /* 0x101fe2000801080a */
[----:B------:R-:W-:Y:S01]  /*73f0*/  ISETP.GT.AND P4, PT, R84, 0x39, P2 ;  /* 0x000000395400780c */ /* 0x000fe20001784270 */
[--C-:B------:R-:W-:Y:S01]  /*7400*/  FFMA.FTZ R48, R48, UR10, -R10.reuse ;  /* 0x0000000a30307c23 */ /* 0x100fe2000801080a */
[----:B------:R-:W-:Y:S01]  /*7410*/  FMNMX.FTZ R29, R31, R82, !PT ;  /* 0x000000521f1d7209 */ /* 0x000fe20007810000 */
[----:B------:R0:W-:Y:S01]  /*7420*/  MUFU.EX2 R25, R83 ;  /* 0x0000005300197308 */ /* 0x0001e20000000800 */
[----:B------:R-:W-:Y:S01]  /*7430*/  FSEL R42, R42, -INF , !P3 ;  /* 0xff8000002a2a7808 */ /* 0x000fe20005800000 */
[--C-:B------:R-:W-:Y:S01]  /*7440*/  FFMA.FTZ R52, R52, UR10, -R10.reuse ;  /* 0x0000000a34347c23 */ /* 0x100fe2000801080a */
[----:B------:R-:W-:Y:S01]  /*7450*/  FMNMX.FTZ R82, R32, R29, !PT ;  /* 0x0000001d20527209 */ /* 0x000fe20007810000 */
[--C-:B------:R-:W-:Y:S01]  /*7460*/  FFMA.FTZ R64, R64, UR10, -R10.reuse ;  /* 0x0000000a40407c23 */ /* 0x100fe2000801080a */
[----:B------:R-:W-:Y:S01]  /*7470*/  ISETP.LT.OR P5, PT, R85, 0x39, P5 ;  /* 0x000000395500780c */ /* 0x000fe20002fa1670 */
[--C-:B------:R-:W-:Y:S01]  /*7480*/  FFMA.FTZ R68, R68, UR10, -R10.reuse ;  /* 0x0000000a44447c23 */ /* 0x100fe2000801080a */
[----:B------:R-:W-:Y:S01]  /*7490*/  FMNMX.FTZ R29, R35, R82, !PT ;  /* 0x00000052231d7209 */ /* 0x000fe20007810000 */
[--C-:B------:R-:W-:Y:S01]  /*74a0*/  FFMA.FTZ R70, R70, UR10, -R10.reuse ;  /* 0x0000000a46467c23 */ /* 0x100fe2000801080a */
[----:B0-----:R-:W-:-:S01]  /*74b0*/  FFMA.FTZ R83, R33, UR10, -R10 ;  /* 0x0000000a21537c23 */ /* 0x001fc2000801080a */
[----:B------:R-:W-:Y:S01]  /*74c0*/  ISETP.GT.AND P3, PT, R84, 0x40, P2 ;  /* 0x000000405400780c */ /* 0x000fe20001764270 */
[----:B------:R-:W-:Y:S01]  /*74d0*/  MUFU.EX2 R7, R7 ;  /* 0x0000000700077308 */ /* 0x000fe20000000800 */
[----:B------:R-:W-:-:S02]  /*74e0*/  FMNMX.FTZ R82, R38, R29, !PT ;  /* 0x0000001d26527209 */ /* 0x000fc40007810000 */
[----:B------:R-:W-:Y:S02]  /*74f0*/  ISETP.LT.OR P4, PT, R85, 0x3a, P4 ;  /* 0x0000003a5500780c */ /* 0x000fe40002781670 */
[----:B------:R-:W-:Y:S02]  /*7500*/  FMNMX.FTZ R33, R41, R82, !PT ;  /* 0x0000005229217209 */ /* 0x000fe40007810000 */
[----:B------:R-:W-:Y:S01]  /*7510*/  FSEL R45, R45, -INF , !P5 ;  /* 0xff8000002d2d7808 */ /* 0x000fe20006800000 */
[----:B------:R0:W-:Y:S01]  /*7520*/  MUFU.EX2 R29, R83 ;  /* 0x00000053001d7308 */ /* 0x0001e20000000800 */
[----:B------:R-:W-:Y:S02]  /*7530*/  FMNMX.FTZ R82, R42, R33, !PT ;  /* 0x000000212a527209 */ /* 0x000fe40007810000 */
[----:B------:R-:W-:Y:S02]  /*7540*/  ISETP.GT.AND P5, PT, R84, 0x41, P2 ;  /* 0x000000415400780c */ /* 0x000fe400017a4270 */
[----:B------:R-:W-:-:S02]  /*7550*/  FSEL R46, R46, -INF , !P4 ;  /* 0xff8000002e2e7808 */ /* 0x000fc40006000000 */
[----:B------:R-:W-:Y:S01]  /*7560*/  ISETP.LT.OR P3, PT, R85, 0x41, P3 ;  /* 0x000000415500780c */ /* 0x000fe20001f61670 */
[----:B------:R-:W-:Y:S01]  /*7570*/  MUFU.EX2 R8, R8 ;  /* 0x0000000800087308 */ /* 0x000fe20000000800 */
[----:B------:R-:W-:Y:S01]  /*7580*/  FMNMX.FTZ R33, R45, R82, !PT ;  /* 0x000000522d217209 */ /* 0x000fe20007810000 */
[----:B0-----:R-:W-:Y:S01]  /*7590*/  FFMA.FTZ R83, R39, UR10, -R10 ;  /* 0x0000000a27537c23 */ /* 0x001fe2000801080a */
[----:B------:R-:W-:Y:S02]  /*75a0*/  ISETP.GT.AND P4, PT, R84, 0x48, P2 ;  /* 0x000000485400780c */ /* 0x000fe40001784270 */
[----:B------:R-:W-:Y:S02]  /*75b0*/  ISETP.LT.OR P5, PT, R85, 0x42, P5 ;  /* 0x000000425500780c */ /* 0x000fe40002fa1670 */
[----:B------:R-:W-:Y:S01]  /*75c0*/  FSEL R49, R49, -INF , !P3 ;  /* 0xff80000031317808 */ /* 0x000fe20005800000 */
[----:B------:R-:W-:Y:S01]  /*75d0*/  MUFU.EX2 R11, R11 ;  /* 0x0000000b000b7308 */ /* 0x000fe20000000800 */
[----:B------:R-:W-:-:S02]  /*75e0*/  FMNMX.FTZ R82, R46, R33, !PT ;  /* 0x000000212e527209 */ /* 0x000fc40007810000 */
[----:B------:R-:W-:Y:S02]  /*75f0*/  ISETP.GT.AND P3, PT, R84, 0x49, P2 ;  /* 0x000000495400780c */ /* 0x000fe40001764270 */
[----:B------:R-:W-:Y:S02]  /*7600*/  FSEL R50, R50, -INF , !P5 ;  /* 0xff80000032327808 */ /* 0x000fe40006800000 */
[----:B------:R-:W-:Y:S01]  /*7610*/  ISETP.LT.OR P4, PT, R85, 0x49, P4 ;  /* 0x000000495500780c */ /* 0x000fe20002781670 */
[----:B------:R0:W-:Y:S01]  /*7620*/  MUFU.EX2 R33, R83 ;  /* 0x0000005300217308 */ /* 0x0001e20000000800 */
[----:B------:R-:W-:Y:S02]  /*7630*/  FMNMX.FTZ R39, R49, R82, !PT ;  /* 0x0000005231277209 */ /* 0x000fe40007810000 */
[----:B------:R-:W-:Y:S02]  /*7640*/  ISETP.GT.AND P5, PT, R84, 0x50, P2 ;  /* 0x000000505400780c */ /* 0x000fe400017a4270 */
[----:B------:R-:W-:-:S02]  /*7650*/  ISETP.LT.OR P3, PT, R85, 0x4a, P3 ;  /* 0x0000004a5500780c */ /* 0x000fc40001f61670 */
[----:B------:R-:W-:Y:S01]  /*7660*/  FSEL R53, R53, -INF , !P4 ;  /* 0xff80000035357808 */ /* 0x000fe20006000000 */
[----:B------:R-:W-:Y:S01]  /*7670*/  MUFU.EX2 R12, R12 ;  /* 0x0000000c000c7308 */ /* 0x000fe20000000800 */
[----:B------:R-:W-:Y:S01]  /*7680*/  FMNMX.FTZ R82, R50, R39, !PT ;  /* 0x0000002732527209 */ /* 0x000fe20007810000 */
[----:B0-----:R-:W-:Y:S01]  /*7690*/  FFMA.FTZ R83, R43, UR10, -R10 ;  /* 0x0000000a2b537c23 */ /* 0x001fe2000801080a */
[----:B------:R-:W-:Y:S02]  /*76a0*/  ISETP.GT.AND P4, PT, R84, 0x51, P2 ;  /* 0x000000515400780c */ /* 0x000fe40001784270 */
[----:B------:R-:W-:Y:S02]  /*76b0*/  FSEL R54, R54, -INF , !P3 ;  /* 0xff80000036367808 */ /* 0x000fe40005800000 */
[----:B------:R-:W-:Y:S01]  /*76c0*/  ISETP.LT.OR P5, PT, R85, 0x51, P5 ;  /* 0x000000515500780c */ /* 0x000fe20002fa1670 */
[----:B------:R-:W-:Y:S01]  /*76d0*/  MUFU.EX2 R20, R20 ;  /* 0x0000001400147308 */ /* 0x000fe20000000800 */
[----:B------:R-:W-:-:S02]  /*76e0*/  FMNMX.FTZ R39, R53, R82, !PT ;  /* 0x0000005235277209 */ /* 0x000fc40007810000 */
[----:B------:R-:W-:Y:S02]  /*76f0*/  ISETP.GT.AND P3, PT, R84, 0x58, P2 ;  /* 0x000000585400780c */ /* 0x000fe40001764270 */
[----:B------:R-:W-:Y:S02]  /*7700*/  ISETP.LT.OR P4, PT, R85, 0x52, P4 ;  /* 0x000000525500780c */ /* 0x000fe40002781670 */
[----:B------:R-:W-:Y:S01]  /*7710*/  FSEL R55, R55, -INF , !P5 ;  /* 0xff80000037377808 */ /* 0x000fe20006800000 */
[----:B------:R-:W-:Y:S01]  /*7720*/  MUFU.EX2 R26, R26 ;  /* 0x0000001a001a7308 */ /* 0x000fe20000000800 */
[----:B------:R-:W-:Y:S02]  /*7730*/  FMNMX.FTZ R82, R54, R39, !PT ;  /* 0x0000002736527209 */ /* 0x000fe40007810000 */
[----:B------:R-:W-:Y:S02]  /*7740*/  ISETP.GT.AND P5, PT, R84, 0x59, P2 ;  /* 0x000000595400780c */ /* 0x000fe400017a4270 */
[----:B------:R-:W-:-:S02]  /*7750*/  FSEL R56, R56, -INF , !P4 ;  /* 0xff80000038387808 */ /* 0x000fc40006000000 */
        /* <DEDUP_REMOVED lines=8> */
[----:B0-----:R-:W-:Y:S01]  /*77e0*/  FFMA.FTZ R83, R47, UR10, -R10 ;  /* 0x0000000a2f537c23 */ /* 0x001fe2000801080a */
[----:B------:R-:W-:-:S02]  /*77f0*/  ISETP.GT.AND P3, PT, R84, 0x61, P2 ;  /* 0x000000615400780c */ /* 0x000fc40001764270 */
[----:B------:R-:W-:Y:S02]  /*7800*/  FSEL R62, R62, -INF , !P5 ;  /* 0xff8000003e3e7808 */ /* 0x000fe40006800000 */
[----:B------:R-:W-:Y:S01]  /*7810*/  ISETP.LT.OR P4, PT, R85, 0x61, P4 ;  /* 0x000000615500780c */ /* 0x000fe20002781670 */
[----:B------:R-:W-:Y:S01]  /*7820*/  MUFU.EX2 R34, R34 ;  /* 0x0000002200227308 */ /* 0x000fe20000000800 */
[----:B------:R-:W-:Y:S02]  /*7830*/  FMNMX.FTZ R43, R61, R82, !PT ;  /* 0x000000523d2b7209 */ /* 0x000fe40007810000 */
        /* <DEDUP_REMOVED lines=14> */
[----:B------:R-:W-:Y:S02]  /*7920*/  FMNMX.FTZ R82, R66, R47, !PT ;  /* 0x0000002f42527209 */ /* 0x000fe40007810000 */
        /* <DEDUP_REMOVED lines=10> */
[----:B------:R-:W-:Y:S01]  /*79d0*/  ISETP.GT.AND P2, PT, R84, 0x79, P2 ;  /* 0x000000795400780c */ /* 0x000fe20001744270 */
[----:B------:R-:W-:-:S01]  /*79e0*/  FFMA.FTZ R84, R51, UR10, -R10 ;  /* 0x0000000a33547c23 */ /* 0x000fc2000801080a */
[----:B------:R-:W-:-:S02]  /*79f0*/  ISETP.LT.OR P4, PT, R85, 0x79, P4 ;  /* 0x000000795500780c */ /* 0x000fc40002781670 */
[----:B------:R-:W-:Y:S01]  /*7a00*/  FSEL R74, R74, -INF , !P5 ;  /* 0xff8000004a4a7808 */ /* 0x000fe20006800000 */
[----:B------:R1:W-:Y:S01]  /*7a10*/  MUFU.EX2 R47, R84 ;  /* 0x00000054002f7308 */ /* 0x0003e20000000800 */
[----:B------:R-:W-:Y:S02]  /*7a20*/  FMNMX.FTZ R51, R73, R82, !PT ;  /* 0x0000005249337209 */ /* 0x000fe40007810000 */
[----:B------:R-:W-:Y:S02]  /*7a30*/  ISETP.LT.OR P2, PT, R85, 0x7a, P2 ;  /* 0x0000007a5500780c */ /* 0x000fe40001741670 */
[----:B------:R-:W-:Y:S02]  /*7a40*/  FSEL R78, R78, -INF , !P4 ;  /* 0xff8000004e4e7808 */ /* 0x000fe40006000000 */
[----:B------:R-:W-:Y:S01]  /*7a50*/  FMNMX.FTZ R51, R74, R51, !PT ;  /* 0x000000334a337209 */ /* 0x000fe20007810000 */
[----:B------:R-:W-:Y:S01]  /*7a60*/  MUFU.EX2 R64, R64 ;  /* 0x0000004000407308 */ /* 0x000fe20000000800 */
[----:B------:R-:W-:-:S02]  /*7a70*/  FSEL R79, R79, -INF , !P2 ;  /* 0xff8000004f4f7808 */ /* 0x000fc40005000000 */
[----:B------:R-:W-:Y:S01]  /*7a80*/  FMNMX.FTZ R82, R78, R51, !PT ;  /* 0x000000334e527209 */ /* 0x000fe20007810000 */
[----:B------:R-:W-:-:S01]  /*7a90*/  FFMA.FTZ R51, R57, UR10, -R10 ;  /* 0x0000000a39337c23 */ /* 0x000fc2000801080a */
[--C-:B------:R-:W-:Y:S01]  /*7aa0*/  FFMA.FTZ R57, R63, UR10, -R10.reuse ;  /* 0x0000000a3f397c23 */ /* 0x100fe2000801080a */
[----:B------:R-:W-:-:S01]  /*7ab0*/  FFMA.FTZ R63, R69, UR10, -R10 ;  /* 0x0000000a453f7c23 */ /* 0x000fc2000801080a */
[----:B0-----:R-:W-:Y:S01]  /*7ac0*/  FMNMX.FTZ R83, R79, R82, !PT ;  /* 0x000000524f537209 */ /* 0x001fe20007810000 */
[----:B------:R-:W-:-:S01]  /*7ad0*/  FFMA.FTZ R82, R59, UR10, -R10 ;  /* 0x0000000a3b527c23 */ /* 0x000fc2000801080a */
[--C-:B------:R-:W-:Y:S01]  /*7ae0*/  FFMA.FTZ R59, R67, UR10, -R10.reuse ;  /* 0x0000000a433b7c23 */ /* 0x100fe2000801080a */
[----:B------:R-:W-:-:S01]  /*7af0*/  FFMA.FTZ R69, R80, UR10, -R10 ;  /* 0x0000000a50457c23 */ /* 0x000fc2000801080a */
[--C-:B------:R-:W-:Y:S01]  /*7b00*/  FFMA.FTZ R67, R75, UR10, -R10.reuse ;  /* 0x0000000a4b437c23 */ /* 0x100fe2000801080a */
[----:B-1----:R-:W0:Y:S01]  /*7b10*/  SHFL.BFLY PT, R84, R83, 0x2, 0x1f ;  /* 0x0c401f0053547f89 */ /* 0x002e2200000e0000 */
[----:B------:R-:W-:-:S01]  /*7b20*/  FFMA.FTZ R80, R81, UR10, -R10 ;  /* 0x0000000a51507c23 */ /* 0x000fc2000801080a */
[----:B------:R-:W-:Y:S01]  /*7b30*/  FSEL R75, R36, RZ, P6 ;  /* 0x000000ff244b7208 */ /* 0x000fe20003000000 */
[----:B------:R-:W-:Y:S04]  /*7b40*/  MUFU.EX2 R51, R51 ;  /* 0x0000003300337308 */ /* 0x000fe80000000800 */
[----:B------:R-:W-:-:S04]  /*7b50*/  FADD.FTZ R75, -R75, R6 ;  /* 0x000000064b4b7221 */ /* 0x000fc80000010100 */
[----:B------:R-:W-:Y:S01]  /*7b60*/  FMUL.FTZ R6, R75, UR10 ;  /* 0x0000000a4b067c20 */ /* 0x000fe20008410000 */
[----:B------:R-:W-:Y:S08]  /*7b70*/  MUFU.EX2 R82, R82 ;  /* 0x0000005200527308 */ /* 0x000ff00000000800 */
[----:B------:R-:W1:Y:S01]  /*7b80*/  MUFU.EX2 R6, R6 ;  /* 0x0000000600067308 */ /* 0x000e620000000800 */
[----:B0-----:R-:W-:Y:S01]  /*7b90*/  FMNMX.FTZ R85, R83, R84, !PT ;  /* 0x0000005453557209 */ /* 0x001fe20007810000 */
[----:B------:R-:W-:Y:S01]  /*7ba0*/  FFMA.FTZ R84, R77, UR10, -R10 ;  /* 0x0000000a4d547c23 */ /* 0x000fe2000801080a */
[----:B------:R-:W-:-:S05]  /*7bb0*/  IMAD.U32 R77, RZ, RZ, UR10 ;  /* 0x0000000aff4d7e24 */ /* 0x000fca000f8e00ff */
[----:B------:R-:W-:Y:S01]  /*7bc0*/  MUFU.EX2 R57, R57 ;  /* 0x0000003900397308 */ /* 0x000fe20000000800 */
[----:B------:R-:W0:Y:S07]  /*7bd0*/  SHFL.BFLY PT, R86, R85, 0x1, 0x1f ;  /* 0x0c201f0055567f89 */ /* 0x000e2e00000e0000 */
[----:B------:R-:W-:Y:S01]  /*7be0*/  MUFU.EX2 R59, R59 ;  /* 0x0000003b003b7308 */ /* 0x000fe20000000800 */
[----:B-1----:R-:W-:-:S07]  /*7bf0*/  FFMA.FTZ R81, R6, R4, R7 ;  /* 0x0000000406517223 */ /* 0x002fce0000010007 */
        /* <DEDUP_REMOVED lines=8> */
[----:B------:R-:W-:Y:S02]  /*7c80*/  FADD.FTZ R86, -R86, R5 ;  /* 0x0000000556567221 */ /* 0x000fe40000010100 */
[----:B------:R-:W-:-:S01]  /*7c90*/  FFMA.FTZ R77, R45, UR10, -R75 ;  /* 0x0000000a2d4d7c23 */ /* 0x000fc2000801084b */
[--C-:B------:R-:W-:Y:S01]  /*7ca0*/  FFMA.FTZ R76, R76, UR10, -R75.reuse ;  /* 0x0000000a4c4c7c23 */ /* 0x100fe2000801084b */
[----:B------:R-:W-:Y:S01]  /*7cb0*/  FMUL.FTZ R45, R86, UR10 ;  /* 0x0000000a562d7c20 */ /* 0x000fe20008410000 */
[--C-:B------:R-:W-:Y:S01]  /*7cc0*/  FFMA.FTZ R37, R37, UR10, -R75.reuse ;  /* 0x0000000a25257c23 */ /* 0x100fe2000801084b */
        /* <DEDUP_REMOVED lines=31> */
[--C-:B------:R-:W-:Y:S01]  /*7ec0*/  FFMA.FTZ R72, R72, UR10, -R75.reuse ;  /* 0x0000000a48487c23 */ /* 0x100fe2000801084b */
[----:B------:R-:W-:-:S01]  /*7ed0*/  FFMA.FTZ R73, R73, UR10, -R75 ;  /* 0x0000000a49497c23 */ /* 0x000fc2000801084b */
[----:B------:R-:W-:-:S02]  /*7ee0*/  FFMA.FTZ R74, R74, UR10, -R75 ;  /* 0x0000000a4a4a7c23 */ /* 0x000fc4000801084b */
[----:B------:R-:W0:Y:S01]  /*7ef0*/  MUFU.EX2 R14, R14 ;  /* 0x0000000e000e7308 */ /* 0x000e220000000800 */
[----:B-1----:R-:W-:-:S07]  /*7f00*/  FADD.FTZ R4, R37, R4 ;  /* 0x0000000425047221 */ /* 0x002fce0000010000 */
[----:B------:R-:W1:Y:S08]  /*7f10*/  MUFU.EX2 R21, R21 ;  /* 0x0000001500157308 */ /* 0x000e700000000800 */
[----:B------:R-:W3:Y:S08]  /*7f20*/  MUFU.EX2 R24, R24 ;  /* 0x0000001800187308 */ /* 0x000ef00000000800 */
[----:B------:R-:W4:Y:S08]  /*7f30*/  MUFU.EX2 R27, R27 ;  /* 0x0000001b001b7308 */ /* 0x000f300000000800 */
[----:B------:R2:W-:Y:S08]  /*7f40*/  MUFU.EX2 R5, R77 ;  /* 0x0000004d00057308 */ /* 0x0005f00000000800 */
[----:B------:R-:W5:Y:S01]  /*7f50*/  MUFU.EX2 R28, R28 ;  /* 0x0000001c001c7308 */ /* 0x000f620000000800 */
[----:B--2---:R-:W-:-:S01]  /*7f60*/  FADD.FTZ R77, R13, R4 ;  /* 0x000000040d4d7221 */ /* 0x004fc20000010000 */
[----:B------:R-:W-:-:S03]  /*7f70*/  FADD.FTZ R4, R12, R3 ;  /* 0x000000030c047221 */ /* 0x000fc60000010000 */
[----:B0-----:R-:W-:Y:S01]  /*7f80*/  FADD.FTZ R86, R14, R77 ;  /* 0x0000004d0e567221 */ /* 0x001fe20000010000 */
[----:B------:R-:W-:-:S02]  /*7f90*/  FADD.FTZ R3, R9, R4 ;  /* 0x0000000409037221 */ /* 0x000fc40000010000 */
[----:B------:R-:W0:Y:S01]  /*7fa0*/  MUFU.EX2 R31, R31 ;  /* 0x0000001f001f7308 */ /* 0x000e220000000800 */
[----:B-1----:R-:W-:-:S01]  /*7fb0*/  FADD.FTZ R77, R21, R86 ;  /* 0x00000056154d7221 */ /* 0x002fc20000010000 */
[----:B------:R-:W-:-:S03]  /*7fc0*/  FADD.FTZ R4, R20, R3 ;  /* 0x0000000314047221 */ /* 0x000fc60000010000 */
[----:B---3--:R-:W-:Y:S01]  /*7fd0*/  FADD.FTZ R86, R24, R77 ;  /* 0x0000004d18567221 */ /* 0x008fe20000010000 */
[----:B------:R-:W-:-:S02]  /*7fe0*/  FADD.FTZ R3, R15, R4 ;  /* 0x000000040f037221 */ /* 0x000fc40000010000 */
[----:B------:R-:W1:Y:S01]  /*7ff0*/  MUFU.EX2 R32, R32 ;  /* 0x0000002000207308 */ /* 0x000e620000000800 */
[----:B----4-:R-:W-:-:S01]  /*8000*/  FADD.FTZ R77, R27, R86 ;  /* 0x000000561b4d7221 */ /* 0x010fc20000010000 */
[----:B------:R-:W-:-:S03]  /*8010*/  FADD.FTZ R4, R26, R3 ;  /* 0x000000031a047221 */ /* 0x000fc60000010000 */
[----:B-----5:R-:W-:Y:S01]  /*8020*/  FADD.FTZ R86, R28, R77 ;  /* 0x0000004d1c567221 */ /* 0x020fe20000010000 */
[----:B------:R-:W-:-:S02]  /*8030*/  FADD.FTZ R3, R25, R4 ;  /* 0x0000000419037221 */ /* 0x000fc40000010000 */
        /* <DEDUP_REMOVED lines=22> */
[----:B------:R-:W-:-:S03]  /*81a0*/  FADD.FTZ R4, R52, R3 ;  /* 0x0000000334047221 */ /* 0x000fc60000010000 */
        /* <DEDUP_REMOVED lines=53> */
.L_x_9168:
[----:B------:R-:W-:Y:S01]  /*8500*/  UIADD3 UR6, UR11, 0x19c60, URZ ;  /* 0x00019c600b067890 */ /* 0x000fe2000fffe03f */
[----:B------:R-:W-:Y:S01]  /*8510*/  ISETP.GT.AND P2, PT, R2, UR18, PT ;  /* 0x0000001202007c0c */ /* 0x000fe2000bf44270 */
        /* <DEDUP_REMOVED lines=92> */
.L_x_9151:
        /* <DEDUP_REMOVED lines=25> */
.L_x_9171:
[----:B------:R-:W-:-:S13]  /*8c70*/  ISETP.NE.AND P2, PT, R12, 0x1, PT ;  /* 0x000000010c00780c */ /* 0x000fda0003f45270 */
[----:B------:R-:W0:Y:S02]  /*8c80*/  @P2 LDC.64 R10, c[0x0][0x9e8] ;  /* 0x00027a00ff0a2b82 */ /* 0x000e240000000a00 */
[----:B0-----:R-:W-:-:S05]  /*8c90*/  @P2 IMAD.HI.U32 R10, R7, R10, RZ ;  /* 0x0000000a070a2227 */ /* 0x001fca00078e00ff */
[----:B------:R-:W-:-:S07]  /*8ca0*/  @P2 SHF.R.U32.HI R7, RZ, R11, R10 ;  /* 0x0000000bff072219 */ /* 0x000fce000001160a */
.L_x_9172:
[----:B------:R-:W-:-:S05]  /*8cb0*/  IMAD R7, R7, R12, RZ ;  /* 0x0000000c07077224 */ /* 0x000fca00078e02ff */
[----:B------:R-:W-:-:S07]  /*8cc0*/  VIMNMX R8, R8, R7, !PT ;  /* 0x0000000708087248 */ /* 0x000fce0007fe0100 */
.L_x_9170:
        /* <DEDUP_REMOVED lines=12> */
.L_x_9183:
[----:B------:R-:W-:-:S04]  /*8d90*/  UIADD3 UR37, UR20, 0x1, URZ ;  /* 0x0000000114257890 */ /* 0x000fc8000fffe03f */
[----:B------:R-:W-:-:S04]  /*8da0*/  UISETP.NE.AND UP0, UPT, UR37, 0x2, UPT ;  /* 0x000000022500788c */ /* 0x000fc8000bf05270 */
[----:B------:R-:W-:Y:S02]  /*8db0*/  USEL UR36, URZ, 0x1, UP0 ;  /* 0x000000013f247887 */ /* 0x000fe40008000000 */
[----:B------:R-:W-:Y:S02]  /*8dc0*/  USEL UR37, UR37, URZ, UP0 ;  /* 0x0000003f25257287 */ /* 0x000fe40008000000 */
[----:B------:R-:W-:Y:S01]  /*8dd0*/  ULOP3.LUT UR36, UR19, UR36, URZ, 0x3c, !UPT ;  /* 0x0000002413247292 */ /* 0x000fe2000f8e3c3f */
[----:B------:R-:W-:Y:S11]  /*8de0*/  @!P0 BRA `(.L_x_9174) ;  /* 0x0000000000048947 */ /* 0x000ff60003800000 */
[----:B------:R-:W-:Y:S01]  /*8df0*/  BPT.TRAP 0x1 ;  /* 0x000000040000795c */ /* 0x000fe20000300000 */
.L_x_9174:
[----:B------:R-:W-:Y:S01]  /*8e00*/  ULEA UR6, UR37, UR45, 0x3 ;  /* 0x0000002d25067291 */ /* 0x000fe2000f8e183f */
[----:B------:R-:W-:-:S05]  /*8e10*/  IMAD.U32 R5, RZ, RZ, UR36 ;  /* 0x00000024ff057e24 */ /* 0x000fca000f8e00ff */
[----:B------:R-:W-:-:S04]  /*8e20*/  SHF.L.U32 R5, R5, 0x1f, RZ ;  /* 0x0000001f05057819 */ /* 0x000fc800000006ff */
[----:B------:R0:W1:Y:S01]  /*8e30*/  SYNCS.PHASECHK.TRANS64.TRYWAIT P2, [UR6+0x19c30], R5 ;  /* 0x019c3005ff0075a7 */ /* 0x0000620008040146 */
[----:B------:R-:W-:Y:S05]  /*8e40*/  @!P0 BRA `(.L_x_9175) ;  /* 0x0000000000048947 */ /* 0x000fea0003800000 */
[----:B------:R-:W-:Y:S01]  /*8e50*/  BPT.TRAP 0x1 ;  /* 0x000000040000795c */ /* 0x000fe20000300000 */
.L_x_9175:
[----:B-1----:R-:W-:Y:S05]  /*8e60*/  @P2 BRA `(.L_x_9176) ;  /* 0x0000000000082947 */ /* 0x002fea0003800000 */
[----:B------:R-:W1:Y:S02]  /*8e70*/  SYNCS.PHASECHK.TRANS64.TRYWAIT P2, [UR6+0x19c30], R5 ;  /* 0x019c3005ff0075a7 */ /* 0x000e640008040146 */
[----:B-1----:R-:W-:Y:S05]  /*8e80*/  @!P2 BRA `(.L_x_9177) ;  /* 0x000000c000a0a947 */ /* 0x002fea0003800000 */
.L_x_9176:
        /* <DEDUP_REMOVED lines=17> */
.L_x_9178:
[----:B------:R-:W-:Y:S01]  /*8fa0*/  ULEA UR14, UR20, UR45, 0x3 ;  /* 0x0000002d140e7291 */ /* 0x000fe2000f8e183f */
[----:B01----:R-:W-:-:S05]  /*8fb0*/  IMAD.U32 R5, RZ, RZ, UR19 ;  /* 0x00000013ff057e24 */ /* 0x003fca000f8e00ff */
[----:B------:R-:W-:-:S04]  /*8fc0*/  SHF.L.U32 R5, R5, 0x1f, RZ ;  /* 0x0000001f05057819 */ /* 0x000fc800000006ff */
[----:B------:R0:W1:Y:S01]  /*8fd0*/  SYNCS.PHASECHK.TRANS64.TRYWAIT P2, [UR14+0x19c50], R5 ;  /* 0x019c5005ff0075a7 */ /* 0x000062000804014e */
[----:B------:R-:W-:Y:S05]  /*8fe0*/  @!P0 BRA `(.L_x_9179) ;  /* 0x0000000000048947 */ /* 0x000fea0003800000 */
[----:B------:R-:W-:Y:S01]  /*8ff0*/  BPT.TRAP 0x1 ;  /* 0x000000040000795c */ /* 0x000fe20000300000 */
.L_x_9179:
[----:B-1----:R-:W-:Y:S05]  /*9000*/  @P2 BRA `(.L_x_9180) ;  /* 0x0000000000082947 */ /* 0x002fea0003800000 */
[----:B------:R-:W1:Y:S02]  /*9010*/  SYNCS.PHASECHK.TRANS64.TRYWAIT P2, [UR14+0x19c50], R5 ;  /* 0x019c5005ff0075a7 */ /* 0x000e64000804014e */
[----:B-1----:R-:W-:Y:S05]  /*9020*/  @!P2 BRA `(.L_x_9181) ;  /* 0x000000c00050a947 */ /* 0x002fea0003800000 */
.L_x_9180:
        /* <DEDUP_REMOVED lines=24> */
[----:B------:R-:W-:Y:S01]  /*91b0*/  FMUL.FTZ R43, R0, R51 ;  /* 0x00000033002b7220 */ /* 0x000fe20000410000 */
[----:B------:R-:W-:Y:S01]  /*91c0*/  QGMMA.64x96x32.F32.E4M3.E4M3 R88, R148, gdesc[UR4], R88, gsb0 ;  /* 0x0160000494587df3 */ /* 0x000fe20008000858 */
[----:B------:R-:W2:Y:S01]  /*91d0*/  MUFU.TANH R11, R11 ;  /* 0x0000000b000b7308 */ /* 0x000ea20000002400 */
        /* <DEDUP_REMOVED lines=49> */
[----:B------:R-:W-:Y:S01]  /*94f0*/  FMUL.FTZ R67, R0, R75 ;  /* 0x0000004b00437220 */ /* 0x000fe20000410000 */
[----:B------:R-:W-:Y:S01]  /*9500*/  UIADD3 UR6, UR11, 0x2, URZ ;  /* 0x000000020b067890 */ /* 0x000fe2000fffe03f */
[----:B------:R-:W-:Y:S01]  /*9510*/  UMOV UR7, 0x40000040 ;  /* 0x4000004000077882 */ /* 0x000fe20000000000 */
[----:B------:R-:W-:-:S03]  /*9520*/  UMOV UR10, UR18 ;  /* 0x00000012000a7c82 */ /* 0x000fc60008000000 */
        /* <DEDUP_REMOVED lines=21> */
[----:B------:R-:W-:-:S05]  /*9680*/  UIADD3 UR6, UR11, 0x4, URZ ;  /* 0x000000040b067890 */ /* 0x000fca000fffe03f */
[----:B------:R-:W2:Y:S01]  /*9690*/  MUFU.TANH R33, R33 ;  /* 0x0000002100217308 */ /* 0x000ea20000002400 */
[----:B-1----:R-:W-:Y:S01]  /*96a0*/  FMNMX.FTZ R6, R32, R5, !PT ;  /* 0x0000000520067209 */ /* 0x002fe20007810000 */
[----:B------:R-:W-:-:S06]  /*96b0*/  UMOV UR7, 0x40000040 ;  /* 0x4000004000077882 */ /* 0x000fcc0000000000 */
        /* <DEDUP_REMOVED lines=130> */
[----:B-1----:R-:W-:Y:S01]  /*9ee0*/  FMNMX.FTZ R5, R83, R82, !PT ;  /* 0x0000005253057209 */ /* 0x002fe20007810000 */
[----:B------:R-:W-:Y:S02]  /*9ef0*/  IMAD.U32 R82, RZ, RZ, UR10 ;  /* 0x0000000aff527e24 */ /* 0x000fe4000f8e00ff */
        /* <DEDUP_REMOVED lines=66> */
[----:B------:R-:W-:-:S02]  /*a320*/  FFMA.FTZ R79, R79, UR10, -R80 ;  /* 0x0000000a4f4f7c23 */ /* 0x000fc40008010850 */
[----:B------:R-:W2:Y:S01]  /*a330*/  MUFU.EX2 R12, R12 ;  /* 0x0000000c000c7308 */ /* 0x000ea20000000800 */
[----:B-1----:R-:W-:-:S07]  /*a340*/  FFMA.FTZ R3, R8, R3, R13 ;  /* 0x0000000308037223 */ /* 0x002fce000001000d */
        /* <DEDUP_REMOVED lines=86> */
[----:B------:R-:W-:-:S05]  /*a8b0*/  IMAD.U32 R3, RZ, RZ, UR37 ;  /* 0x00000025ff037e24 */ /* 0x000fca000f8e00ff */
[----:B------:R-:W-:Y:S01]  /*a8c0*/  @!P1 LEA R3, R3, UR45, 0x3 ;  /* 0x0000002d03039c11 */ /* 0x000fe2000f8e18ff */
[----:B------:R-:W0:Y:S01]  /*a8d0*/  MUFU.EX2 R63, R63 ;  /* 0x0000003f003f7308 */ /* 0x000e220000000800 */
[----:B--2---:R-:W-:-:S03]  /*a8e0*/  FADD.FTZ R82, R62, R81 ;  /* 0x000000513e527221 */ /* 0x004fc60000010000 */
[----:B------:R-:W-:-:S04]  /*a8f0*/  @!P1 VIADD R3, R3, 0x19c40 ;  /* 0x00019c4003039836 */ /* 0x000fc80000000000 */
[----:B------:R-:W2:Y:S01]  /*a900*/  MUFU.EX2 R64, R64 ;  /* 0x0000004000407308 */ /* 0x000ea20000000800 */
[----:B-1----:R-:W-:-:S01]  /*a910*/  FADD.FTZ R81, R61, R4 ;  /* 0x000000043d517221 */ /* 0x002fc20000010000 */
[----:B------:R-:W-:-:S04]  /*a920*/  @!P1 PRMT R3, RZ, 0x654, R3 ;  /* 0x00000654ff039816 */ /* 0x000fc80000000003 */
[----:B------:R1:W-:Y:S02]  /*a930*/  @!P1 SYNCS.ARRIVE.TRANS64.RED.A1T0 RZ, [R3+URZ], RZ ;  /* 0x000000ff03ff99a7 */ /* 0x0003e4000810043f */
        /* <DEDUP_REMOVED lines=34> */
.L_x_9182:
[----:B------:R-:W-:Y:S01]  /*ab60*/  UIADD3 UR6, UR14, 0x19c60, URZ ;  /* 0x00019c600e067890 */ /* 0x000fe2000fffe03f */
[----:B------:R-:W-:Y:S01]  /*ab70*/  ISETP.GT.AND P2, PT, R2, R9, PT ;  /* 0x000000090200720c */ /* 0x000fe20003f44270 */
        /* <DEDUP_REMOVED lines=88> */
.L_x_9173:
        /* <DEDUP_REMOVED lines=10> */
.L_x_9202:
[----:B------:R-:W-:-:S04]  /*b1a0*/  UISETP.NE.AND UP0, UPT, UR20, 0x1, UPT ;  /* 0x000000011400788c */ /* 0x000fc8000bf05270 */
[----:B------:R-:W-:-:S04]  /*b1b0*/  USEL UR36, URZ, 0x1, UP0 ;  /* 0x000000013f247887 */ /* 0x000fc80008000000 */
[----:B------:R-:W-:Y:S01]  /*b1c0*/  ULOP3.LUT UR36, UR19, UR36, URZ, 0x3c, !UPT ;  /* 0x0000002413247292 */ /* 0x000fe2000f8e3c3f */
[----:B------:R-:W-:Y:S11]  /*b1d0*/  @!P0 BRA `(.L_x_9185) ;  /* 0x0000000000048947 */ /* 0x000ff60003800000 */
[----:B------:R-:W-:Y:S01]  /*b1e0*/  BPT.TRAP 0x1 ;  /* 0x000000040000795c */ /* 0x000fe20000300000 */
.L_x_9185:
        /* <DEDUP_REMOVED lines=9> */
.L_x_9186:
[----:B-1----:R-:W-:Y:S05]  /*b280*/  @P2 BRA `(.L_x_9187) ;  /* 0x0000000000082947 */ /* 0x002fea0003800000 */
[----:B------:R-:W1:Y:S02]  /*b290*/  SYNCS.PHASECHK.TRANS64.TRYWAIT P2, [UR24+0x19c30], R5 ;  /* 0x019c3005ff0075a7 */ /* 0x000e640008040158 */
[----:B-1----:R-:W-:Y:S05]  /*b2a0*/  @!P2 BRA `(.L_x_9188) ;  /* 0x0000009c00c8a947 */ /* 0x002fea0003800000 */
.L_x_9187:
        /* <DEDUP_REMOVED lines=17> */
.L_x_9189:
[----:B------:R-:W-:Y:S01]  /*b3c0*/  ULEA UR11, UR20, UR45, 0x3 ;  /* 0x0000002d140b7291 */ /* 0x000fe2000f8e183f */
[----:B01----:R-:W-:-:S05]  /*b3d0*/  IMAD.U32 R5, RZ, RZ, UR19 ;  /* 0x00000013ff057e24 */ /* 0x003fca000f8e00ff */
[----:B------:R-:W-:-:S04]  /*b3e0*/  SHF.L.U32 R5, R5, 0x1f, RZ ;  /* 0x0000001f05057819 */ /* 0x000fc800000006ff */
[----:B------:R0:W1:Y:S01]  /*b3f0*/  SYNCS.PHASECHK.TRANS64.TRYWAIT P2, [UR11+0x19c50], R5 ;  /* 0x019c5005ff0075a7 */ /* 0x000062000804014b */
[----:B------:R-:W-:Y:S05]  /*b400*/  @!P0 BRA `(.L_x_9190) ;  /* 0x0000000000048947 */ /* 0x000fea0003800000 */
[----:B------:R-:W-:Y:S01]  /*b410*/  BPT.TRAP 0x1 ;  /* 0x000000040000795c */ /* 0x000fe20000300000 */
.L_x_9190:
[----:B-1----:R-:W-:Y:S05]  /*b420*/  @P2 BRA `(.L_x_9191) ;  /* 0x0000000000082947 */ /* 0x002fea0003800000 */
[----:B------:R-:W1:Y:S02]  /*b430*/  SYNCS.PHASECHK.TRANS64.TRYWAIT P2, [UR11+0x19c50], R5 ;  /* 0x019c5005ff0075a7 */ /* 0x000e64000804014b */
[----:B-1----:R-:W-:Y:S05]  /*b440*/  @!P2 BRA `(.L_x_9192) ;  /* 0x0000009c0078a947 */ /* 0x002fea0003800000 */
.L_x_9191:
[----:B------:R-:W-:Y:S01]  /*b450*/  UIADD3 UR6, UR45, 0x3000, URZ ;  /* 0x000030002d067890 */ /* 0x000fe2000fffe03f */
[----:B------:R-:W-:Y:S01]  /*b460*/  WARPGROUP.ARRIVE ;  /* 0x00000000000079c5 */ /* 0x000fe20000000000 */
[----:B------:R-:W-:Y:S01]  /*b470*/  UMOV UR7, 0x40000040 ;  /* 0x4000004000077882 */ /* 0x000fe20000000000 */
[C---:B-1----:R-:W-:Y:S01]  /*b480*/  FMUL.FTZ R6, R0.reuse, R25 ;  /* 0x0000001900067220 */ /* 0x042fe20000410000 */
[----:B------:R-:W-:Y:S01]  /*b490*/  USHF.R.U32.HI UR6, URZ, 0x4, UR6 ;  /* 0x000000043f067899 */ /* 0x000fe20008011606 */
[C---:B------:R-:W-:Y:S01]  /*b4a0*/  FMUL.FTZ R25, R0.reuse, R36 ;  /* 0x0000002400197220 */ /* 0x040fe20000410000 */
[C---:B------:R-:W-:Y:S01]  /*b4b0*/  FMUL.FTZ R9, R0.reuse, R26 ;  /* 0x0000001a00097220 */ /* 0x040fe20000410000 */
[----:B------:R-:W1:Y:S01]  /*b4c0*/  @P5 LDC R36, c[0x0][0x44c] ;  /* 0x00011300ff245b82 */ /* 0x000e620000000800 */
[----:B------:R-:W-:Y:S01]  /*b4d0*/  ULOP3.LUT UR6, UR6, 0x3fff, URZ, 0xc0, !UPT ;  /* 0x00003fff06067892 */ /* 0x000fe2000f8ec03f */
[C---:B------:R-:W-:Y:S01]  /*b4e0*/  FMUL.FTZ R26, R0.reuse, R37 ;  /* 0x00000025001a7220 */ /* 0x040fe20000410000 */
[C---:B------:R-:W-:Y:S01]  /*b4f0*/  FMUL.FTZ R11, R0.reuse, R28 ;  /* 0x0000001c000b7220 */ /* 0x040fe20000410000 */
[C---:B0-----:R-:W-:Y:S01]  /*b500*/  FMUL.FTZ R5, R0.reuse, R24 ;  /* 0x0000001800057220 */ /* 0x041fe20000410000 */
[----:B------:R-:W-:Y:S01]  /*b510*/  ULOP3.LUT UR6, UR6, 0x10000, URZ, 0xfc, !UPT ;  /* 0x0001000006067892 */ /* 0x000fe2000f8efc3f */
[C---:B------:R-:W-:Y:S01]  /*b520*/  FMUL.FTZ R28, R0.reuse, R39 ;  /* 0x00000027001c7220 */ /* 0x040fe20000410000 */
[C---:B------:R-:W-:Y:S01]  /*b530*/  FMUL.FTZ R24, R0.reuse, R35 ;  /* 0x0000002300187220 */ /* 0x040fe20000410000 */
[----:B------:R-:W0:Y:S01]  /*b540*/  @P5 LDC R37, c[0x0][0x450] ;  /* 0x00011400ff255b82 */ /* 0x000e220000000800 */
        /* <DEDUP_REMOVED lines=9> */
[----:B------:R-:W-:Y:S01]  /*b5e0*/  QGMMA.64x96x32.F32.E4M3.E4M3 R88, R148, gdesc[UR4], R88, gsb0 ;  /* 0x0160000494587df3 */ /* 0x000fe20008000858 */
[----:B------:R-:W-:Y:S01]  /*b5f0*/  UIADD3 UR6, UR10, 0x2, URZ ;  /* 0x000000020a067890 */ /* 0x000fe2000fffe03f */
[----:B------:R-:W-:Y:S01]  /*b600*/  FMUL.FTZ R66, R0, R73 ;  /* 0x0000004900427220 */ /* 0x000fe20000410000 */
[----:B------:R-:W-:Y:S01]  /*b610*/  UMOV UR7, 0x40000040 ;  /* 0x4000004000077882 */ /* 0x000fe20000000000 */
[----:B------:R-:W-:-:S02]  /*b620*/  VIADD R79, R17, UR38 ;  /* 0x00000026114f7c36 */ /* 0x000fc40008000000 */
[C---:B------:R-:W-:Y:S01]  /*b630*/  FMUL.FTZ R73, R0.reuse, R80 ;  /* 0x0000005000497220 */ /* 0x040fe20000410000 */
[----:B------:R-:W-:Y:S01]  /*b640*/  FMUL.FTZ R12, R0, R29 ;  /* 0x0000001d000c7220 */ /* 0x000fe20000410000 */
[----:B------:R-:W2:Y:S01]  /*b650*/  LDC R80, c[0x0][0x2f0] ;  /* 0x0000bc00ff507b82 */ /* 0x000ea20000000800 */
[----:B-1----:R-:W-:-:S04]  /*b660*/  @P5 IMAD.HI.U32 R36, R79, R36, RZ ;  /* 0x000000244f245227 */ /* 0x002fc800078e00ff */
[C---:B------:R-:W-:Y:S01]  /*b670*/  FMUL.FTZ R29, R0.reuse, R40 ;  /* 0x00000028001d7220 */ /* 0x040fe20000410000 */
[C---:B------:R-:W-:Y:S01]  /*b680*/  FMUL.FTZ R40, R0.reuse, R49 ;  /* 0x0000003100287220 */ /* 0x040fe20000410000 */
[C---:B------:R-:W-:Y:S01]  /*b690*/  FMUL.FTZ R49, R0.reuse, R57 ;  /* 0x0000003900317220 */ /* 0x040fe20000410000 */
[C---:B------:R-:W-:Y:S01]  /*b6a0*/  FMUL.FTZ R57, R0.reuse, R64 ;  /* 0x0000004000397220 */ /* 0x040fe20000410000 */
[----:B------:R-:W-:Y:S01]  /*b6b0*/  FMUL.FTZ R64, R0, R75 ;  /* 0x0000004b00407220 */ /* 0x000fe20000410000 */
[----:B0-----:R-:W-:Y:S01]  /*b6c0*/  @P5 SHF.R.U32.HI R79, RZ, R37, R36 ;  /* 0x00000025ff4f5219 */ /* 0x001fe20000011624 */
        /* <DEDUP_REMOVED lines=44> */
[----:B------:R-:W0:Y:S01]  /*b990*/  MUFU.TANH R5, R5 ;  /* 0x0000000500057308 */ /* 0x000e220000002400 */
[----:B------:R-:W-:-:S02]  /*b9a0*/  IMAD R37, R16, -0x2, R37 ;  /* 0xfffffffe10257824 */ /* 0x000fc400078e0225 */
[----:B------:R-:W-:Y:S02]  /*b9b0*/  @!P1 VIADD R36, R36, 0x19c40 ;  /* 0x00019c4024249836 */ /* 0x000fe40000000000 */
[----:B--2---:R-:W-:-:S03]  /*b9c0*/  IMAD R37, R80, UR40, R37 ;  /* 0x0000002850257c24 */ /* 0x004fc6000f8e0225 */
[----:B------:R-:W1:Y:S01]  /*b9d0*/  MUFU.TANH R6, R6 ;  /* 0x0000000600067308 */ /* 0x000e620000002400 */
[----:B------:R-:W-:Y:S01]  /*b9e0*/  VIADD R37, R37, -UR22 ;  /* 0x8000001625257c36 */ /* 0x000fe20008000000 */
[----:B------:R-:W-:-:S03]  /*b9f0*/  @!P1 PRMT R36, RZ, 0x654, R36 ;  /* 0x00000654ff249816 */ /* 0x000fc60000000024 */
[C---:B------:R-:W-:Y:S02]  /*ba00*/  VIADD R86, R37.reuse, UR23 ;  /* 0x0000001725567c36 */ /* 0x040fe40008000000 */
[----:B------:R-:W-:Y:S01]  /*ba10*/  VIADD R85, R37, UR17 ;  /* 0x0000001125557c36 */ /* 0x000fe20008000000 */
        /* <DEDUP_REMOVED lines=47> */
[----:B------:R-:W-:Y:S07]  /*bd10*/  QGMMA.64x96x32.F32.E4M3.E4M3 R88, R136, gdesc[UR4], R88, gsb0 ;  /* 0x0160000488587df3 */ /* 0x000fee0008000858 */
        /* <DEDUP_REMOVED lines=16> */
[----:B------:R0:W-:Y:S04]  /*be20*/  @!P1 SYNCS.ARRIVE.TRANS64.RED.A1T0 RZ, [R36+URZ], RZ ;  /* 0x000000ff24ff99a7 */ /* 0x0001e8000810043f */
[----:B------:R-:W0:Y:S08]  /*be30*/  MUFU.TANH R64, R64 ;  /* 0x0000004000407308 */ /* 0x000e300000002400 */
[----:B------:R-:W0:Y:S08]  /*be40*/  MUFU.TANH R67, R67 ;  /* 0x0000004300437308 */ /* 0x000e300000002400 */
[----:B------:R-:W0:Y:S01]  /*be50*/  MUFU.TANH R69, R69 ;  /* 0x0000004500457308 */ /* 0x000e220000002400 */
[----:B-----5:R-:W-:-:S02]  /*be60*/  IMAD.IADD R84, R86, 0x1, R137 ;  /* 0x0000000156547824 */ /* 0x020fc400078e0289 */
        /* <DEDUP_REMOVED lines=25> */
.L_x_9195:
[----:B------:R-:W-:-:S05]  /*c000*/  IMAD.U32 R136, RZ, RZ, UR21 ;  /* 0x00000015ff887e24 */ /* 0x000fca000f8e00ff */
[----:B------:R-:W-:-:S13]  /*c010*/  ISETP.NE.AND P2, PT, R136, 0x1, PT ;  /* 0x000000018800780c */ /* 0x000fda0003f45270 */
[----:B------:R-:W0:Y:S02]  /*c020*/  @P2 LDC.64 R36, c[0x0][0x9e8] ;  /* 0x00027a00ff242b82 */ /* 0x000e240000000a00 */
[----:B0-----:R-:W-:-:S05]  /*c030*/  @P2 IMAD.HI.U32 R36, R82, R36, RZ ;  /* 0x0000002452242227 */ /* 0x001fca00078e00ff */
[----:B------:R-:W-:-:S07]  /*c040*/  @P2 SHF.R.U32.HI R82, RZ, R37, R36 ;  /* 0x00000025ff522219 */ /* 0x000fce0000011624 */
.L_x_9196:
[----:B------:R-:W-:Y:S05]  /*c050*/  BSYNC B0 ;  /* 0x0000000000007941 */ /* 0x000fea0003800000 */
.L_x_9194:
[----:B------:R-:W-:-:S04]  /*c060*/  IMAD R37, R82, R136, -R75 ;  /* 0x0000008852257224 */ /* 0x000fc800078e0a4b */
[----:B------:R-:W-:-:S05]  /*c070*/  IMAD R37, R16, -0x2, R37 ;  /* 0xfffffffe10257824 */ /* 0x000fca00078e0225 */
[----:B------:R-:W-:Y:S02]  /*c080*/  VIADDMNMX R84, R37, R136, R84, PT ;  /* 0x0000008825547246 */ /* 0x000fe40003800154 */
[----:B------:R-:W-:-:S07]  /*c090*/  VIMNMX R83, R83, R37, !PT ;  /* 0x0000002553537248 */ /* 0x000fce0007fe0100 */
.L_x_9193:
        /* <DEDUP_REMOVED lines=114> */
.L_x_9199:
[----:B------:R-:W-:-:S05]  /*c7c0*/  IMAD.U32 R6, RZ, RZ, UR21 ;  /* 0x00000015ff067e24 */ /* 0x000fca000f8e00ff */
[----:B------:R-:W-:-:S13]  /*c7d0*/  ISETP.NE.AND P3, PT, R6, 0x1, PT ;  /* 0x000000010600780c */ /* 0x000fda0003f65270 */
[----:B------:R-:W0:Y:S02]  /*c7e0*/  @P3 LDC.64 R36, c[0x0][0x9e8] ;  /* 0x00027a00ff243b82 */ /* 0x000e240000000a00 */
[----:B0-----:R-:W-:-:S05]  /*c7f0*/  @P3 IMAD.HI.U32 R36, R80, R36, RZ ;  /* 0x0000002450243227 */ /* 0x001fca00078e00ff */
[----:B------:R-:W-:-:S07]  /*c800*/  @P3 SHF.R.U32.HI R80, RZ, R37, R36 ;  /* 0x00000025ff503219 */ /* 0x000fce0000011624 */
.L_x_9200:
[----:B------:R-:W-:Y:S05]  /*c810*/  BSYNC B0 ;  /* 0x0000000000007941 */ /* 0x000fea0003800000 */
.L_x_9198:
[----:B------:R-:W-:-:S04]  /*c820*/  IMAD R75, R80, R6, -R75 ;  /* 0x00000006504b7224 */ /* 0x000fc800078e0a4b */
[----:B------:R-:W-:-:S05]  /*c830*/  IMAD R75, R16, -0x2, R75 ;  /* 0xfffffffe104b7824 */ /* 0x000fca00078e024b */
[----:B------:R-:W-:Y:S02]  /*c840*/  VIADDMNMX R86, R75, R6, R86, PT ;  /* 0x000000064b567246 */ /* 0x000fe40003800156 */
[----:B------:R-:W-:-:S07]  /*c850*/  VIMNMX R85, R85, R75, !PT ;  /* 0x0000004b55557248 */ /* 0x000fce0007fe0100 */
.L_x_9197:
        /* <DEDUP_REMOVED lines=69> */
[C---:B------:R-:W-:Y:S02]  /*ccb0*/  ISETP.GT.AND P3, PT, R85.reuse, 0x29, P2 ;  /* 0x000000295500780c */ /* 0x040fe40001764270 */
[----:B------:R-:W-:Y:S02]  /*ccc0*/  FSEL R44, R44, -INF , !P4 ;  /* 0xff8000002c2c7808 */ /* 0x000fe40006000000 */
[----:B------:R-:W-:Y:S02]  /*ccd0*/  ISETP.GT.AND P4, PT, R85, 0x40, P2 ;  /* 0x000000405500780c */ /* 0x000fe40001784270 */
[C---:B------:R-:W-:Y:S02]  /*cce0*/  ISETP.LT.OR P3, PT, R86.reuse, 0x2a, P3 ;  /* 0x0000002a5600780c */ /* 0x040fe40001f61670 */
[----:B------:R-:W-:-:S02]  /*ccf0*/  ISETP.LT.OR P4, PT, R86, 0x41, P4 ;  /* 0x000000415600780c */ /* 0x000fc40002781670 */
[----:B------:R-:W-:Y:S02]  /*cd00*/  FSEL R38, R38, -INF , !P3 ;  /* 0xff80000026267808 */ /* 0x000fe40005800000 */
[C---:B------:R-:W-:Y:S02]  /*cd10*/  ISETP.GT.AND P3, PT, R85.reuse, 0x31, P2 ;  /* 0x000000315500780c */ /* 0x040fe40001764270 */
[----:B------:R-:W-:Y:S02]  /*cd20*/  FSEL R48, R48, -INF , !P4 ;  /* 0xff80000030307808 */ /* 0x000fe40006000000 */
[----:B------:R-:W-:Y:S02]  /*cd30*/  ISETP.GT.AND P4, PT, R85, 0x41, P2 ;  /* 0x000000415500780c */ /* 0x000fe40001784270 */
[----:B------:R-:W-:Y:S02]  /*cd40*/  ISETP.LT.OR P3, PT, R86, 0x32, P3 ;  /* 0x000000325600780c */ /* 0x000fe40001f61670 */
[----:B0-----:R-:W-:-:S02]  /*cd50*/  FMNMX.FTZ R6, R6, R37, !PT ;  /* 0x0000002506067209 */ /* 0x001fc40007810000 */
[----:B------:R-:W-:Y:S02]  /*cd60*/  ISETP.LT.OR P4, PT, R86, 0x42, P4 ;  /* 0x000000425600780c */ /* 0x000fe40002781670 */
[----:B------:R-:W-:Y:S01]  /*cd70*/  FSEL R42, R42, -INF , !P3 ;  /* 0xff8000002a2a7808 */ /* 0x000fe20005800000 */
[----:B------:R-:W0:Y:S01]  /*cd80*/  SHFL.BFLY PT, R37, R6, 0x1, 0x1f ;  /* 0x0c201f0006257f89 */ /* 0x000e2200000e0000 */
[C---:B------:R-:W-:Y:S02]  /*cd90*/  ISETP.GT.AND P3, PT, R85.reuse, 0x39, P2 ;  /* 0x000000395500780c */ /* 0x040fe40001764270 */
[----:B------:R-:W-:Y:S02]  /*cda0*/  FSEL R75, R50, -INF , !P4 ;  /* 0xff800000324b7808 */ /* 0x000fe40006000000 */
[----:B------:R-:W-:Y:S02]  /*cdb0*/  ISETP.GT.AND P4, PT, R85, 0x48, P2 ;  /* 0x000000485500780c */ /* 0x000fe40001784270 */
[----:B------:R-:W-:-:S02]  /*cdc0*/  ISETP.LT.OR P3, PT, R86, 0x3a, P3 ;  /* 0x0000003a5600780c */ /* 0x000fc40001f61670 */
[----:B------:R-:W-:Y:S02]  /*cdd0*/  ISETP.LT.OR P4, PT, R86, 0x49, P4 ;  /* 0x000000495600780c */ /* 0x000fe40002781670 */
[----:B------:R-:W-:Y:S02]  /*cde0*/  FSEL R46, R46, -INF , !P3 ;  /* 0xff8000002e2e7808 */ /* 0x000fe40005800000 */
[----:B------:R-:W-:Y:S02]  /*cdf0*/  FSEL R52, R52, -INF , !P4 ;  /* 0xff80000034347808 */ /* 0x000fe40006000000 */
[----:B------:R-:W-:-:S04]  /*ce00*/  ISETP.GT.AND P4, PT, R85, RZ, P2 ;  /* 0x000000ff5500720c */ /* 0x000fc80001784270 */
[----:B------:R-:W-:Y:S02]  /*ce10*/  ISETP.LT.OR P4, PT, R86, 0x1, P4 ;  /* 0x000000015600780c */ /* 0x000fe40002781670 */
[----:B0-----:R-:W-:Y:S01]  /*ce20*/  FMNMX.FTZ R6, R6, R37, !PT ;  /* 0x0000002506067209 */ /* 0x001fe20007810000 */
[----:B------:R-:W-:-:S03]  /*ce30*/  IMAD.U32 R37, RZ, RZ, UR10 ;  /* 0x0000000aff257e24 */ /* 0x000fc6000f8e00ff */
[C---:B------:R-:W-:Y:S01]  /*ce40*/  FSETP.NEU.FTZ.AND P3, PT, R6.reuse, -INF , PT ;  /* 0xff8000000600780b */ /* 0x040fe20003f7d000 */
[----:B------:R-:W-:-:S05]  /*ce50*/  FFMA.FTZ R36, R6, R37, -8 ;  /* 0xc100000006247423 */ /* 0x000fca0000010025 */
[----:B------:R-:W-:-:S05]  /*ce60*/  FSEL R36, R36, RZ, P3 ;  /* 0x000000ff24247208 */ /* 0x000fca0001800000 */
[--C-:B------:R-:W-:Y:S01]  /*ce70*/  FFMA.FTZ R5, R5, UR10, -R36.reuse ;  /* 0x0000000a05057c23 */ /* 0x100fe20008010824 */
[----:B------:R-:W-:-:S01]  /*ce80*/  FFMA.FTZ R79, R15, UR10, -R36 ;  /* 0x0000000a0f4f7c23 */ /* 0x000fc20008010824 */
[----:B------:R-:W-:Y:S01]  /*ce90*/  FSEL R15, R9, -INF , !P4 ;  /* 0xff800000090f7808 */ /* 0x000fe20006000000 */
[----:B------:R-:W-:-:S01]  /*cea0*/  FFMA.FTZ R37, R82, UR10, -R36 ;  /* 0x0000000a52257c23 */ /* 0x000fc20008010824 */
[----:B------:R0:W-:Y:S01]  /*ceb0*/  MUFU.EX2 R50, R5 ;  /* 0x0000000500327308 */ /* 0x0001e20000000800 */
[----:B------:R-:W-:Y:S01]  /*cec0*/  ISETP.GT.AND P4, PT, R85, 0x49, P2 ;  /* 0x000000495500780c */ /* 0x000fe20001784270 */
[--C-:B------:R-:W-:Y:S01]  /*ced0*/  FFMA.FTZ R11, R11, UR10, -R36.reuse ;  /* 0x0000000a0b0b7c23 */ /* 0x100fe20008010824 */
[----:B------:R-:W-:-:S01]  /*cee0*/  FFMA.FTZ R12, R12, UR10, -R36 ;  /* 0x0000000a0c0c7c23 */ /* 0x000fc20008010824 */
[--C-:B------:R-:W-:Y:S01]  /*cef0*/  FFMA.FTZ R20, R20, UR10, -R36.reuse ;  /* 0x0000000a14147c23 */ /* 0x100fe20008010824 */
[----:B------:R-:W-:Y:S01]  /*cf00*/  ISETP.LT.OR P4, PT, R86, 0x4a, P4 ;  /* 0x0000004a5600780c */ /* 0x000fe20002781670 */
[--C-:B------:R-:W-:Y:S01]  /*cf10*/  FFMA.FTZ R25, R25, UR10, -R36.reuse ;  /* 0x0000000a19197c23 */ /* 0x100fe20008010824 */
[----:B------:R-:W-:-:S01]  /*cf20*/  FFMA.FTZ R26, R26, UR10, -R36 ;  /* 0x0000000a1a1a7c23 */ /* 0x000fc20008010824 */
[----:B------:R1:W-:Y:S01]  /*cf30*/  MUFU.EX2 R9, R79 ;  /* 0x0000004f00097308 */ /* 0x0003e20000000800 */
[----:B0-----:R-:W-:Y:S01]  /*cf40*/  FMNMX.FTZ R5, R15, R8, !PT ;  /* 0x000000080f057209 */ /* 0x001fe20007810000 */
        /* <DEDUP_REMOVED lines=31> */
[----:B------:R-:W-:Y:S01]  /*d140*/  FSEL R58, R58, -INF , !P4 ;  /* 0xff8000003a3a7808 */ /* 0x000fe20006000000 */
[----:B------:R-:W-:Y:S01]  /*d150*/  MUFU.EX2 R12, R12 ;  /* 0x0000000c000c7308 */ /* 0x000fe20000000800 */
[----:B------:R-:W-:Y:S02]  /*d160*/  FMNMX.FTZ R5, R35, R80, !PT ;  /* 0x0000005023057209 */ /* 0x000fe40007810000 */
[----:B------:R-:W-:Y:S02]  /*d170*/  ISETP.GT.AND P4, PT, R85, 0x59, P2 ;  /* 0x000000595500780c */ /* 0x000fe40001784270 */
[----:B------:R-:W-:Y:S02]  /*d180*/  FMNMX.FTZ R80, R38, R5, !PT ;  /* 0x0000000526507209 */ /* 0x000fe40007810000 */
        /* <DEDUP_REMOVED lines=12> */
[----:B------:R-:W-:Y:S02]  /*d250*/  ISETP.GT.AND P4, PT, R85, 0x61, P2 ;  /* 0x000000615500780c */ /* 0x000fe40001784270 */
[----:B------:R-:W-:Y:S02]  /*d260*/  FMNMX.FTZ R80, R48, R5, !PT ;  /* 0x0000000530507209 */ /* 0x000fe40007810000 */
[----:B------:R-:W-:Y:S02]  /*d270*/  ISETP.LT.OR P4, PT, R86, 0x62, P4 ;  /* 0x000000625600780c */ /* 0x000fe40002781670 */
        /* <DEDUP_REMOVED lines=9> */
[----:B------:R-:W-:Y:S01]  /*d310*/  FMNMX.FTZ R5, R55, R80, !PT ;  /* 0x0000005037057209 */ /* 0x000fe20007810000 */
[--C-:B------:R-:W-:Y:S01]  /*d320*/  FFMA.FTZ R80, R49, UR10, -R36.reuse ;  /* 0x0000000a31507c23 */ /* 0x100fe20008010824 */
[----:B------:R-:W-:Y:S01]  /*d330*/  ISETP.GT.AND P4, PT, R85, 0x69, P2 ;  /* 0x000000695500780c */ /* 0x000fe20001784270 */
[--C-:B------:R-:W-:Y:S01]  /*d340*/  FFMA.FTZ R49, R51, UR10, -R36.reuse ;  /* 0x0000000a33317c23 */ /* 0x100fe20008010824 */
[----:B------:R-:W-:Y:S01]  /*d350*/  FMNMX.FTZ R5, R56, R5, !PT ;  /* 0x0000000538057209 */ /* 0x000fe20007810000 */
[--C-:B------:R-:W-:Y:S01]  /*d360*/  FFMA.FTZ R51, R57, UR10, -R36.reuse ;  /* 0x0000000a39337c23 */ /* 0x100fe20008010824 */
[----:B------:R-:W-:Y:S01]  /*d370*/  ISETP.LT.OR P4, PT, R86, 0x6a, P4 ;  /* 0x0000006a5600780c */ /* 0x000fe20002781670 */
[----:B------:R-:W-:Y:S01]  /*d380*/  FFMA.FTZ R57, R65, UR10, -R36 ;  /* 0x0000000a41397c23 */ /* 0x000fe20008010824 */
        /* <DEDUP_REMOVED lines=9> */
[----:B------:R-:W-:-:S02]  /*d420*/  ISETP.GT.AND P4, PT, R85, 0x71, P2 ;  /* 0x000000715500780c */ /* 0x000fc40001784270 */
[----:B------:R-:W-:Y:S01]  /*d430*/  FMNMX.FTZ R5, R64, R5, !PT ;  /* 0x0000000540057209 */ /* 0x000fe20007810000 */
[----:B------:R-:W-:Y:S01]  /*d440*/  MUFU.EX2 R39, R39 ;  /* 0x0000002700277308 */ /* 0x000fe20000000800 */
[----:B------:R-:W-:Y:S02]  /*d450*/  ISETP.LT.OR P4, PT, R86, 0x72, P4 ;  /* 0x000000725600780c */ /* 0x000fe40002781670 */
[----:B------:R-:W-:Y:S02]  /*d460*/  FMNMX.FTZ R82, R68, R5, !PT ;  /* 0x0000000544527209 */ /* 0x000fe40007810000 */
[----:B------:R-:W-:Y:S02]  /*d470*/  FSEL R72, R72, -INF , !P4 ;  /* 0xff80000048487808 */ /* 0x000fe40006000000 */
[----:B------:R-:W-:Y:S01]  /*d480*/  ISETP.GT.AND P4, PT, R85, 0x78, P2 ;  /* 0x000000785500780c */ /* 0x000fe20001784270 */
[----:B------:R-:W-:Y:S01]  /*d490*/  MUFU.EX2 R40, R40 ;  /* 0x0000002800287308 */ /* 0x000fe20000000800 */
[----:B------:R-:W-:-:S02]  /*d4a0*/  FMNMX.FTZ R82, R45, R82, !PT ;  /* 0x000000522d527209 */ /* 0x000fc40007810000 */
[----:B------:R-:W-:Y:S02]  /*d4b0*/  ISETP.GT.AND P2, PT, R85, 0x79, P2 ;  /* 0x000000795500780c */ /* 0x000fe40001744270 */
[----:B------:R-:W-:Y:S02]  /*d4c0*/  ISETP.LT.OR P4, PT, R86, 0x79, P4 ;  /* 0x000000795600780c */ /* 0x000fe40002781670 */
[----:B------:R-:W-:Y:S01]  /*d4d0*/  FMNMX.FTZ R5, R71, R82, !PT ;  /* 0x0000005247057209 */ /* 0x000fe20007810000 */
[----:B------:R-:W-:-:S01]  /*d4e0*/  FFMA.FTZ R82, R53, UR10, -R36 ;  /* 0x0000000a35527c23 */ /* 0x000fc20008010824 */
[----:B------:R-:W-:Y:S01]  /*d4f0*/  ISETP.LT.OR P2, PT, R86, 0x7a, P2 ;  /* 0x0000007a5600780c */ /* 0x000fe20001741670 */
[----:B------:R-:W-:-:S01]  /*d500*/  FFMA.FTZ R86, R63, UR10, -R36 ;  /* 0x0000000a3f567c23 */ /* 0x000fc20008010824 */
[----:B------:R-:W-:Y:S01]  /*d510*/  FSEL R74, R74, -INF , !P4 ;  /* 0xff8000004a4a7808 */ /* 0x000fe20006000000 */
[----:B------:R-:W-:-:S01]  /*d520*/  FFMA.FTZ R53, R61, UR10, -R36 ;  /* 0x0000000a3d357c23 */ /* 0x000fc20008010824 */
[----:B------:R-:W-:Y:S01]  /*d530*/  FMNMX.FTZ R5, R72, R5, !PT ;  /* 0x0000000548057209 */ /* 0x000fe20007810000 */
[----:B------:R-:W-:-:S01]  /*d540*/  FFMA.FTZ R63, R78, UR10, -R36 ;  /* 0x0000000a4e3f7c23 */ /* 0x000fc20008010824 */
[----:B------:R-:W-:Y:S01]  /*d550*/  FSEL R77, R77, -INF , !P2 ;  /* 0xff8000004d4d7808 */ /* 0x000fe20005000000 */
[----:B------:R-:W-:-:S01]  /*d560*/  FFMA.FTZ R61, R73, UR10, -R36 ;  /* 0x0000000a493d7c23 */ /* 0x000fc20008010824 */
[----:B------:R-:W-:Y:S01]  /*d570*/  FMNMX.FTZ R84, R74, R5, !PT ;  /* 0x000000054a547209 */ /* 0x000fe20007810000 */
[----:B------:R-:W-:-:S01]  /*d580*/  FFMA.FTZ R78, R81, UR10, -R36 ;  /* 0x0000000a514e7c23 */ /* 0x000fc20008010824 */
[----:B------:R-:W-:Y:S02]  /*d590*/  MUFU.EX2 R43, R43 ;  /* 0x0000002b002b7308 */ /* 0x000fe40000000800 */
[----:B------:R-:W-:Y:S01]  /*d5a0*/  FMNMX.FTZ R5, R77, R84, !PT ;  /* 0x000000544d057209 */ /* 0x000fe20007810000 */
[--C-:B------:R-:W-:Y:S01]  /*d5b0*/  FFMA.FTZ R84, R59, UR10, -R36.reuse ;  /* 0x0000000a3b547c23 */ /* 0x100fe20008010824 */
[----:B------:R-:W-:-:S03]  /*d5c0*/  FFMA.FTZ R59, R67, UR10, -R36 ;  /* 0x0000000a433b7c23 */ /* 0x000fc60008010824 */
[----:B------:R-:W0:Y:S01]  /*d5d0*/  SHFL.BFLY PT, R136, R5, 0x2, 0x1f ;  /* 0x0c401f0005887f89 */ /* 0x000e2200000e0000 */
[----:B------:R-:W-:Y:S08]  /*d5e0*/  MUFU.EX2 R70, R79 ;  /* 0x0000004f00467308 */ /* 0x000ff00000000800 */
[----:B------:R-:W-:Y:S08]  /*d5f0*/  MUFU.EX2 R47, R47 ;  /* 0x0000002f002f7308 */ /* 0x000ff00000000800 */
[----:B------:R-:W-:Y:S01]  /*d600*/  MUFU.EX2 R80, R80 ;  /* 0x0000005000507308 */ /* 0x000fe20000000800 */
[----:B0-----:R-:W-:Y:S01]  /*d610*/  FMNMX.FTZ R65, R5, R136, !PT ;  /* 0x0000008805417209 */ /* 0x001fe20007810000 */
[----:B------:R-:W-:Y:S01]  /*d620*/  FFMA.FTZ R136, R69, UR10, -R36 ;  /* 0x0000000a45887c23 */ /* 0x000fe20008010824 */
[----:B------:R-:W-:-:S05]  /*d630*/  FSEL R36, R6, RZ, P3 ;  /* 0x000000ff06247208 */ /* 0x000fca0001800000 */
[----:B------:R-:W-:Y:S01]  /*d640*/  MUFU.EX2 R49, R49 ;  /* 0x0000003100317308 */ /* 0x000fe20000000800 */
[----:B------:R-:W0:Y:S01]  /*d650*/  SHFL.BFLY PT, R138, R65, 0x1, 0x1f ;  /* 0x0c201f00418a7f89 */ /* 0x000e2200000e0000 */
[----:B------:R-:W-:-:S04]  /*d660*/  FADD.FTZ R36, -R36, R7 ;  /* 0x0000000724247221 */ /* 0x000fc80000010100 */
[----:B------:R-:W-:Y:S02]  /*d670*/  FMUL.FTZ R36, R36, UR10 ;  /* 0x0000000a24247c20 */ /* 0x000fe40008410000 */
[----:B------:R-:W-:Y:S08]  /*d680*/  MUFU.EX2 R82, R82 ;  /* 0x0000005200527308 */ /* 0x000ff00000000800 */
[----:B------:R-:W1:Y:S08]  /*d690*/  MUFU.EX2 R36, R36 ;  /* 0x0000002400247308 */ /* 0x000e700000000800 */
[----:B------:R-:W-:Y:S01]  /*d6a0*/  MUFU.EX2 R51, R51 ;  /* 0x0000003300337308 */ /* 0x000fe20000000800 */
[----:B0-----:R-:W-:Y:S01]  /*d6b0*/  FMNMX.FTZ R5, R65, R138, !PT ;  /* 0x0000008a41057209 */ /* 0x001fe20007810000 */
[----:B------:R-:W-:-:S03]  /*d6c0*/  IMAD.U32 R138, RZ, RZ, UR10 ;  /* 0x0000000aff8a7e24 */ /* 0x000fc6000f8e00ff */
[C---:B------:R-:W-:Y:S01]  /*d6d0*/  FSETP.NEU.FTZ.AND P2, PT, R5.reuse, -INF , PT ;  /* 0xff8000000500780b */ /* 0x040fe20003f5d000 */
[----:B------:R-:W-:-:S02]  /*d6e0*/  FFMA.FTZ R7, R5, R138, -8 ;  /* 0xc100000005077423 */ /* 0x000fc4000001008a */
[----:B------:R-:W-:Y:S01]  /*d6f0*/  MUFU.EX2 R84, R84 ;  /* 0x0000005400547308 */ /* 0x000fe20000000800 */
[----:B------:R-:W-:Y:S01]  /*d700*/  FSEL R65, R5, RZ, P2 ;  /* 0x000000ff05417208 */ /* 0x000fe20001000000 */
[----:B-1----:R-:W-:Y:S01]  /*d710*/  FFMA.FTZ R73, R36, R4, R37 ;  /* 0x0000000424497223 */ /* 0x002fe20000010025 */
        /* <DEDUP_REMOVED lines=33> */
[----:B0-----:R-:W-:-:S01]  /*d930*/  FFMA.FTZ R4, R65, R3, R138 ;  /* 0x0000000341047223 */ /* 0x001fc2000001008a */
[----:B------:R-:W-:Y:S01]  /*d940*/  FADD.FTZ R48, R20, R55 ;  /* 0x0000003714307221 */ /* 0x000fe20000010000 */
[----:B------:R-:W-:-:S03]  /*d950*/  FFMA.FTZ R55, R56, UR10, -R7 ;  /* 0x0000000a38377c23 */ /* 0x000fc60008010807 */
[----:B------:R-:W-:Y:S01]  /*d960*/  FADD.FTZ R75, R25, R48 ;  /* 0x00000030194b7221 */ /* 0x000fe20000010000 */
[----:B------:R-:W-:-:S01]  /*d970*/  FFMA.FTZ R48, R58, UR10, -R7 ;  /* 0x0000000a3a307c23 */ /* 0x000fc20008010807 */
        /* <DEDUP_REMOVED lines=18> */
[----:B------:R0:W-:Y:S01]  /*daa0*/  MUFU.EX2 R44, R52 ;  /* 0x00000034002c7308 */ /* 0x0001e20000000800 */
[----:B-1----:R-:W-:-:S07]  /*dab0*/  FADD.FTZ R4, R32, R3 ;  /* 0x0000000320047221 */ /* 0x002fce0000010000 */
[----:B------:R-:W1:Y:S01]  /*dac0*/  MUFU.EX2 R35, R35 ;  /* 0x0000002300237308 */ /* 0x000e620000000800 */
[----:B0-----:R-:W-:-:S04]  /*dad0*/  FADD.FTZ R52, R26, R75 ;  /* 0x0000004b1a347221 */ /* 0x001fc80000010000 */
[----:B------:R-:W-:-:S03]  /*dae0*/  FADD.FTZ R75, R29, R52 ;  /* 0x000000341d4b7221 */ /* 0x000fc60000010000 */
[----:B------:R-:W0:Y:S01]  /*daf0*/  MUFU.EX2 R38, R38 ;  /* 0x0000002600267308 */ /* 0x000e220000000800 */
[----:B------:R-:W-:-:S01]  /*db00*/  FADD.FTZ R52, R30, R75 ;  /* 0x0000004b1e347221 */ /* 0x000fc20000010000 */
[----:B------:R-:W-:-:S03]  /*db10*/  FFMA.FTZ R75, R60, UR10, -R7 ;  /* 0x0000000a3c4b7c23 */ /* 0x000fc60008010807 */
[----:B------:R-:W-:Y:S01]  /*db20*/  FADD.FTZ R79, R33, R52 ;  /* 0x00000034214f7221 */ /* 0x000fe20000010000 */
[----:B------:R-:W-:-:S02]  /*db30*/  FFMA.FTZ R52, R62, UR10, -R7 ;  /* 0x0000000a3e347c23 */ /* 0x000fc40008010807 */
[----:B------:R-:W2:Y:S01]  /*db40*/  MUFU.EX2 R41, R41 ;  /* 0x0000002900297308 */ /* 0x000ea20000000800 */
[----:B------:R-:W-:-:S01]  /*db50*/  FADD.FTZ R54, R34, R79 ;  /* 0x0000004f22367221 */ /* 0x000fc20000010000 */
[----:B-1----:R-:W-:-:S03]  /*db60*/  FADD.FTZ R3, R35, R4 ;  /* 0x0000000423037221 */ /* 0x002fc60000010000 */
[----:B------:R-:W-:-:S03]  /*db70*/  FADD.FTZ R79, R39, R54 ;  /* 0x00000036274f7221 */ /* 0x000fc60000010000 */
[----:B------:R-:W1:Y:S01]  /*db80*/  MUFU.EX2 R67, R67 ;  /* 0x0000004300437308 */ /* 0x000e620000000800 */
[----:B0-----:R-:W-:-:S01]  /*db90*/  FADD.FTZ R4, R38, R3 ;  /* 0x0000000326047221 */ /* 0x001fc20000010000 */
[----:B------:R-:W-:Y:S01]  /*dba0*/  FADD.FTZ R54, R40, R79 ;  /* 0x0000004f28367221 */ /* 0x000fe20000010000 */
[----:B------:R-:W-:-:S03]  /*dbb0*/  FFMA.FTZ R79, R64, UR10, -R7 ;  /* 0x0000000a404f7c23 */ /* 0x000fc60008010807 */
[----:B------:R-:W-:Y:S01]  /*dbc0*/  FADD.FTZ R81, R43, R54 ;  /* 0x000000362b517221 */ /* 0x000fe20000010000 */
[----:B------:R-:W-:-:S01]  /*dbd0*/  FFMA.FTZ R54, R68, UR10, -R7 ;  /* 0x0000000a44367c23 */ /* 0x000fc20008010807 */
        /* <DEDUP_REMOVED lines=8> */
[----:B------:R-:W-:Y:S01]  /*dc60*/  FADD.FTZ R81, R49, R56 ;  /* 0x0000003831517221 */ /* 0x000fe20000010000 */
[----:B------:R-:W-:-:S01]  /*dc70*/  FFMA.FTZ R56, R71, UR10, -R7 ;  /* 0x0000000a47387c23 */ /* 0x000fc20008010807 */
[----:B------:R-:W1:Y:S01]  /*dc80*/  MUFU.EX2 R73, R73 ;  /* 0x0000004900497308 */ /* 0x000e620000000800 */
[----:B0-----:R-:W-:-:S01]  /*dc90*/  FADD.FTZ R4, R42, R3 ;  /* 0x000000032a047221 */ /* 0x001fc20000010000 */
[----:B------:R-:W-:-:S04]  /*dca0*/  FADD.FTZ R58, R82, R81 ;  /* 0x00000051523a7221 */ /* 0x000fc80000010000 */
[----:B------:R-:W-:Y:S02]  /*dcb0*/  FADD.FTZ R71, R51, R58 ;  /* 0x0000003a33477221 */ /* 0x000fe40000010000 */
[----:B------:R-:W0:Y:S01]  /*dcc0*/  MUFU.EX2 R46, R46 ;  /* 0x0000002e002e7308 */ /* 0x000e220000000800 */
[----:B--2---:R-:W-:-:S01]  /*dcd0*/  FADD.FTZ R3, R69, R4 ;  /* 0x0000000445037221 */ /* 0x004fc20000010000 */
[----:B------:R-:W-:Y:S01]  /*dce0*/  FADD.FTZ R58, R84, R71 ;  /* 0x00000047543a7221 */ /* 0x000fe20000010000 */
[----:B------:R-:W-:-:S02]  /*dcf0*/  FFMA.FTZ R71, R72, UR10, -R7 ;  /* 0x0000000a48477c23 */ /* 0x000fc40008010807 */
[----:B------:R-:W-:-:S03]  /*dd00*/  FADD.FTZ R4, R44, R3 ;  /* 0x000000032c047221 */ /* 0x000fc60000010000 */
        /* <DEDUP_REMOVED lines=48> */
.L_x_9201:
        /* <DEDUP_REMOVED lines=90> */
.L_x_9184:
[----:B------:R-:W-:Y:S06]  /*e5b0*/  BAR.ARV 0x8, 0x200 ;  /* 0x0208000000007b1d */ /* 0x000fec0000002000 */
[----:B------:R-:W-:Y:S05]  /*e5c0*/  @!P0 BRA `(.L_x_9203) ;  /* 0x0000000000048947 */ /* 0x000fea0003800000 */
[----:B------:R-:W-:Y:S01]  /*e5d0*/  BPT.TRAP 0x1 ;  /* 0x000000040000795c */ /* 0x000fe20000300000 */
.L_x_9203:
[----:B------:R-:W-:Y:S01]  /*e5e0*/  ULEA UR11, UR37, UR45, 0x3 ;  /* 0x0000002d250b7291 */ /* 0x000fe2000f8e183f */
[----:B------:R-:W-:-:S05]  /*e5f0*/  IMAD.U32 R0, RZ, RZ, UR36 ;  /* 0x00000024ff007e24 */ /* 0x000fca000f8e00ff */
[----:B------:R-:W-:-:S04]  /*e600*/  SHF.L.U32 R0, R0, 0x1f, RZ ;  /* 0x0000001f00007819 */ /* 0x000fc800000006ff */
[----:B------:R0:W1:Y:S01]  /*e610*/  SYNCS.PHASECHK.TRANS64.TRYWAIT P1, [UR11+0x19c50], R0 ;  /* 0x019c5000ff0075a7 */ /* 0x000062000802014b */
[----:B------:R-:W-:Y:S05]  /*e620*/  @!P0 BRA `(.L_x_9204) ;  /* 0x0000000000048947 */ /* 0x000fea0003800000 */
[----:B------:R-:W-:Y:S01]  /*e630*/  BPT.TRAP 0x1 ;  /* 0x000000040000795c */ /* 0x000fe20000300000 */
.L_x_9204:
[----:B-1----:R-:W-:Y:S05]  /*e640*/  @P1 BRA `(.L_x_9205) ;  /* 0x0000000000081947 */ /* 0x002fea0003800000 */
[----:B------:R-:W1:Y:S02]  /*e650*/  SYNCS.PHASECHK.TRANS64.TRYWAIT P1, [UR11+0x19c50], R0 ;  /* 0x019c5000ff0075a7 */ /* 0x000e64000802014b */
[----:B-1----:R-:W-:Y:S05]  /*e660*/  @!P1 BRA `(.L_x_9206) ;  /* 0x0000006c00089947 */ /* 0x002fea0003800000 */
.L_x_9205:
        /* <DEDUP_REMOVED lines=12> */
[----:B------:R-:W-:Y:S01]  /*e730*/  @UP0 USHF.R.S32.HI UR8, URZ, 0x1f, UR39 ;  /* 0x0000001f3f080899 */ /* 0x000fe20008011427 */
[----:B------:R-:W-:Y:S01]  /*e740*/  @UP0 ULDC.64 UR12, c[0x0][0x9c8] ;  /* 0x00027200000c0ab9 */ /* 0x000fe20000000a00 */
[----:B------:R-:W-:Y:S02]  /*e750*/  @UP0 USHF.R.S32.HI UR9, URZ, 0x1f, UR41 ;  /* 0x0000001f3f090899 */ /* 0x000fe40008011429 */
[----:B------:R-:W-:Y:S01]  /*e760*/  QGMMA.64x96x32.F32.E4M3.E4M3 R88, R148, gdesc[UR12], R88, gsb0 ;  /* 0x0160000c94587df3 */ /* 0x000fe20008000858 */
        /* <DEDUP_REMOVED lines=15> */
[----:B------:R-:W-:-:S06]  /*e860*/  UMOV UR7, 0x40000040 ;  /* 0x4000004000077882 */ /* 0x000fcc0000000000 */
[----:B------:R-:W-:Y:S01]  /*e870*/  UMOV UR6, UR4 ;  /* 0x0000000400067c82 */ /* 0x000fe20008000000 */
[----:B------:R-:W-:Y:S02]  /*e880*/  WARPGROUP.DEPBAR.LE gsb0, 0x0 ;  /* 0x00008000000079c5 */ /* 0x000fe40000010000 */
[----:B------:R-:W-:-:S06]  /*e890*/  WARPGROUP.ARRIVE ;  /* 0x00000000000079c5 */ /* 0x000fcc0000000000 */
[----:B------:R-:W-:Y:S01]  /*e8a0*/  QGMMA.64x96x32.F32.E4M3.E4M3 R88, R144, gdesc[UR4], R88, gsb0 ;  /* 0x0160000490587df3 */ /* 0x000fe20008000858 */
[----:B------:R-:W-:Y:S01]  /*e8b0*/  UIADD3 UR4, UR14, 0x4, URZ ;  /* 0x000000040e047890 */ /* 0x000fe2000fffe03f */
[----:B------:R-:W-:-:S06]  /*e8c0*/  UMOV UR7, 0x40000040 ;  /* 0x4000004000077882 */ /* 0x000fcc0000000000 */
[----:B------:R-:W-:Y:S01]  /*e8d0*/  UMOV UR6, UR4 ;  /* 0x0000000400067c82 */ /* 0x000fe20008000000 */
[----:B------:R-:W3:Y:S01]  /*e8e0*/  SHFL.BFLY PT, R11, R4, 0x2, 0x1f ;  /* 0x0c401f00040b7f89 */ /* 0x000ee200000e0000 */
[----:B------:R-:W-:-:S03]  /*e8f0*/  UIADD3 UR14, UR14, 0x6, URZ ;  /* 0x000000060e0e7890 */ /* 0x000fc6000fffe03f */
[----:B------:R-:W4:Y:S01]  /*e900*/  SHFL.BFLY PT, R2, R3, 0x2, 0x1f ;  /* 0x0c401f0003027f89 */ /* 0x000f2200000e0000 */
[----:B------:R-:W-:Y:S01]  /*e910*/  UMOV UR15, 0x40000040 ;  /* 0x40000040000f7882 */ /* 0x000fe20000000000 */
[----:B------:R-:W-:Y:S02]  /*e920*/  WARPGROUP.DEPBAR.LE gsb0, 0x0 ;  /* 0x00008000000079c5 */ /* 0x000fe40000010000 */
[----:B------:R-:W-:-:S06]  /*e930*/  WARPGROUP.ARRIVE ;  /* 0x00000000000079c5 */ /* 0x000fcc0000000000 */
[----:B------:R-:W-:Y:S01]  /*e940*/  QGMMA.64x96x32.F32.E4M3.E4M3 R88, R140, gdesc[UR4], R88, gsb0 ;  /* 0x016000048c587df3 */ /* 0x000fe20008000858 */
        /* <DEDUP_REMOVED lines=13> */
[----:B------:R-:W-:Y:S02]  /*ea20*/  WARPGROUP.DEPBAR.LE gsb0, 0x0 ;  /* 0x00008000000079c5 */ /* 0x000fe40000010000 */
[----:B------:R-:W-:-:S06]  /*ea30*/  WARPGROUP.ARRIVE ;  /* 0x00000000000079c5 */ /* 0x000fcc0000000000 */
[----:B------:R-:W-:Y:S01]  /*ea40*/  QGMMA.64x96x32.F32.E4M3.E4M3 R88, R136, gdesc[UR12], R88, gsb0 ;  /* 0x0160000c88587df3 */ /* 0x000fe20008000858 */
[----:B------:R-:W-:Y:S01]  /*ea50*/  FSETP.NE.FTZ.AND P1, PT, R13, RZ, PT ;  /* 0x000000ff0d00720b */ /* 0x000fe20003f35000 */
[----:B------:R-:W-:Y:S01]  /*ea60*/  IMAD.MOV.U32 R10, RZ, RZ, RZ ;  /* 0x000000ffff0a7224 */ /* 0x000fe200078e00ff */
        /* <DEDUP_REMOVED lines=18> */
.L_x_9207:
        /* <DEDUP_REMOVED lines=58> */
.L_x_9133:
        /* <DEDUP_REMOVED lines=11> */
[----:B------:R-:W1:Y:S01]  /*efe0*/  LDC R48, c[0x0][0xbe8] ;  /* 0x0002fa00ff307b82 */ /* 0x000e620000000800 */
[----:B------:R-:W2:Y:S01]  /*eff0*/  S2R R38, SR_SWINHI ;  /* 0x0000000000267919 */ /* 0x000ea20000002f00 */
        /* <DEDUP_REMOVED lines=25> */
[----:B------:R-:W-:Y:S02]  /*f190*/  F2FP.BF16.F32.PACK_AB R6, R135, R6 ;  /* 0x000000068706723e */ /* 0x000fe400000010ff */
[----:B------:R-:W-:Y:S02]  /*f1a0*/  F2FP.BF16.F32.PACK_AB R35, R92, R35 ;  /* 0x000000235c23723e */ /* 0x000fe400000010ff */
[----:B------:R-:W-:Y:S01]  /*f1b0*/  F2FP.BF16.F32.PACK_AB R34, R93, R34 ;  /* 0x000000225d22723e */ /* 0x000fe200000010ff */
[----:B------:R-:W-:Y:S01]  /*f1c0*/  USHF.R.S32.HI UR13, URZ, 0x1f, UR39 ;  /* 0x0000001f3f0d7899 */ /* 0x000fe20008011427 */
[----:B------:R-:W-:Y:S01]  /*f1d0*/  BAR.SYNC.DEFER_BLOCKING 0x1, 0x180 ;  /* 0x0046000000007b1d */ /* 0x000fe20000010000 */
[----:B------:R-:W-:-:S05]  /*f1e0*/  IADD3 R4, P0, R4, UR6, RZ ;  /* 0x0000000604047c10 */ /* 0x000fca000ff1e0ff */
[----:B------:R-:W-:Y:S01]  /*f1f0*/  IMAD.X R5, RZ, RZ, UR7, P0 ;  /* 0x00000007ff057e24 */ /* 0x000fe200080e06ff */
[----:B------:R-:W-:-:S04]  /*f200*/  ULDC.64 UR10, c[0x0][0xb98] ;  /* 0x0002e600000a7ab9 */ /* 0x000fc80000000a00 */
[----:B------:R0:W3:Y:S01]  /*f210*/  LDG.E.CONSTANT R4, desc[UR46][R4.64] ;  /* 0x0000002e04047981 */ /* 0x0000e2000c1e9900 */
[----:B------:R-:W-:Y:S02]  /*f220*/  MOV R8, R3 ;  /* 0x0000000300087202 */ /* 0x000fe40000000f00 */
[----:B--2---:R-:W-:Y:S01]  /*f230*/  MOV R9, R38 ;  /* 0x0000002600097202 */ /* 0x004fe20000000f00 */
[----:B------:R-:W-:Y:S02]  /*f240*/  UIMAD UR5, UR12, UR8, URZ ;  /* 0x000000080c0572a4 */ /* 0x000fe4000f8e023f */
[----:B------:R-:W-:Y:S02]  /*f250*/  UIMAD.WIDE.U32 UR6, UR41, UR8, URZ ;  /* 0x00000008290672a5 */ /* 0x000fe4000f8e003f */
[----:B------:R-:W-:Y:S02]  /*f260*/  UIMAD UR5, UR41, UR9, UR5 ;  /* 0x00000009290572a4 */ /* 0x000fe4000f8e0205 */
[----:B------:R-:W-:Y:S01]  /*f270*/  UIMAD UR8, UR13, UR10, URZ ;  /* 0x0000000a0d0872a4 */ /* 0x000fe2000f8e023f */
[----:B0-----:R-:W-:Y:S01]  /*f280*/  LOP3.LUT P0, R5, R36, 0x3, RZ, 0xc0, !PT ;  /* 0x0000000324057812 */ /* 0x001fe2000780c0ff */
[----:B------:R-:W-:-:S02]  /*f290*/  UIADD3 UR7, UR7, UR5, URZ ;  /* 0x0000000507077290 */ /* 0x000fc4000fffe03f */
[----:B------:R-:W-:Y:S01]  /*f2a0*/  UIMAD UR8, UR39, UR11, UR8 ;  /* 0x0000000b270872a4 */ /* 0x000fe2000f8e0208 */
[----:B------:R-:W-:Y:S01]  /*f2b0*/  ISETP.EQ.OR P0, PT, R5, 0x3, !P0 ;  /* 0x000000030500780c */ /* 0x000fe20004702670 */
[----:B------:R-:W-:Y:S01]  /*f2c0*/  UIMAD.WIDE.U32 UR6, UR39, UR10, UR6 ;  /* 0x0000000a270672a5 */ /* 0x000fe2000f8e0006 */
[----:B------:R-:W-:Y:S02]  /*f2d0*/  ULDC UR5, c[0x0][0xa88] ;  /* 0x0002a20000057ab9 */ /* 0x000fe40000000800 */
[----:B------:R-:W-:Y:S01]  /*f2e0*/  SEL R45, R31, R30, P0 ;  /* 0x0000001e1f2d7207 */ /* 0x000fe20000000000 */
[----:B------:R-:W-:Y:S01]  /*f2f0*/  ULDC.64 UR10, c[0x0][0xaf0] ;  /* 0x0002bc00000a7ab9 */ /* 0x000fe20000000a00 */
[----:B------:R-:W-:Y:S01]  /*f300*/  SEL R5, R30, R31, P0 ;  /* 0x0000001f1e057207 */ /* 0x000fe20000000000 */
[----:B------:R-:W-:Y:S01]  /*f310*/  IMAD.WIDE R30, R157, 0x2, R8 ;  /* 0x000000029d1e7825 */ /* 0x000fe200078e0208 */
[----:B------:R-:W-:Y:S02]  /*f320*/  SEL R55, R33, R32, P0 ;  /* 0x0000002021377207 */ /* 0x000fe40000000000 */
[----:B------:R-:W-:-:S02]  /*f330*/  SEL R57, R32, R33, P0 ;  /* 0x0000002120397207 */ /* 0x000fc40000000000 */
[----:B------:R-:W-:Y:S02]  /*f340*/  IADD3 R33, P2, R30, 0x6000, RZ ;  /* 0x000060001e217810 */ /* 0x000fe40007f5e0ff */
[----:B------:R-:W-:Y:S02]  /*f350*/  SEL R59, R29, R28, P0 ;  /* 0x0000001c1d3b7207 */ /* 0x000fe40000000000 */
[----:B------:R-:W-:Y:S01]  /*f360*/  SEL R61, R28, R29, P0 ;  /* 0x0000001d1c3d7207 */ /* 0x000fe20000000000 */
[----:B------:R-:W-:Y:S01]  /*f370*/  IMAD.X R29, RZ, RZ, R31, P2 ;  /* 0x000000ffff1d7224 */ /* 0x000fe200010e061f */
[----:B-1----:R-:W-:Y:S02]  /*f380*/  ISETP.NE.AND P2, PT, R48, 0x1, PT ;  /* 0x000000013000780c */ /* 0x002fe40003f45270 */
[----:B------:R-:W-:Y:S02]  /*f390*/  SEL R49, R21, R20, P0 ;  /* 0x0000001415317207 */ /* 0x000fe40000000000 */
[----:B------:R-:W-:-:S02]  /*f3a0*/  SEL R37, R20, R21, P0 ;  /* 0x0000001514257207 */ /* 0x000fc40000000000 */
[----:B------:R-:W-:Y:S02]  /*f3b0*/  IADD3 R21, P1, R30, 0x6020, RZ ;  /* 0x000060201e157810 */ /* 0x000fe40007f3e0ff */
[----:B------:R-:W-:Y:S02]  /*f3c0*/  SEL R47, R27, R26, P0 ;  /* 0x0000001a1b2f7207 */ /* 0x000fe40000000000 */
[----:B------:R-:W-:Y:S02]  /*f3d0*/  SEL R36, R26, R27, P0 ;  /* 0x0000001b1a247207 */ /* 0x000fe40000000000 */
[----:B------:R-:W-:Y:S01]  /*f3e0*/  SEL R63, R25, R24, P0 ;  /* 0x00000018193f7207 */ /* 0x000fe20000000000 */
[----:B------:R-:W0:Y:S01]  /*f3f0*/  @P2 LDC R40, c[0x0][0xbec] ;  /* 0x0002fb00ff282b82 */ /* 0x000e220000000800 */
[----:B------:R-:W-:Y:S02]  /*f400*/  SEL R65, R24, R25, P0 ;  /* 0x0000001918417207 */ /* 0x000fe40000000000 */
[----:B------:R-:W-:-:S02]  /*f410*/  SEL R67, R15, R14, P0 ;  /* 0x0000000e0f437207 */ /* 0x000fc40000000000 */
[----:B------:R-:W-:Y:S01]  /*f420*/  SEL R69, R14, R15, P0 ;  /* 0x0000000f0e457207 */ /* 0x000fe20000000000 */
[----:B------:R-:W-:Y:S01]  /*f430*/  IMAD.X R15, RZ, RZ, R31, P1 ;  /* 0x000000ffff0f7224 */ /* 0x000fe200008e061f */
[----:B------:R-:W-:Y:S01]  /*f440*/  LOP3.LUT R14, R21, 0x180, RZ, 0xc0, !PT ;  /* 0x00000180150e7812 */ /* 0x000fe200078ec0ff */
[----:B------:R-:W1:Y:S01]  /*f450*/  @P2 LDC R42, c[0x0][0xbf0] ;  /* 0x0002fc00ff2a2b82 */ /* 0x000e620000000800 */
[C---:B------:R-:W-:Y:S02]  /*f460*/  IADD3 R27, P3, R30.reuse, 0x3020, RZ ;  /* 0x000030201e1b7810 */ /* 0x040fe40007f7e0ff */
[----:B------:R-:W-:Y:S02]  /*f470*/  IADD3 R25, P4, R30, 0x3000, RZ ;  /* 0x000030001e197810 */ /* 0x000fe40007f9e0ff */
[----:B------:R-:W-:Y:S02]  /*f480*/  SEL R51, R13, R12, P0 ;  /* 0x0000000c0d337207 */ /* 0x000fe40000000000 */
[----:B------:R-:W-:Y:S01]  /*f490*/  SEL R38, R12, R13, P0 ;  /* 0x0000000d0c267207 */ /* 0x000fe20000000000 */
[----:B------:R-:W-:Y:S01]  /*f4a0*/  IMAD R13, R153, 0x20, R19 ;  /* 0x00000020990d7824 */ /* 0x000fe200078e0213 */
[----:B------:R-:W-:-:S02]  /*f4b0*/  SEL R71, R11, R10, P0 ;  /* 0x0000000a0b477207 */ /* 0x000fc40000000000 */
[----:B------:R-:W-:Y:S01]  /*f4c0*/  SEL R73, R10, R11, P0 ;  /* 0x0000000b0a497207 */ /* 0x000fe20000000000 */
[----:B------:R-:W-:Y:S01]  /*f4d0*/  IMAD.WIDE R8, R13, 0x2, R8 ;  /* 0x000000020d087825 */ /* 0x000fe200078e0208 */
[----:B------:R-:W-:Y:S02]  /*f4e0*/  SHF.R.U64 R14, R14, 0x3, RZ ;  /* 0x000000030e0e7819 */ /* 0x000fe400000012ff */
[----:B------:R-:W-:Y:S01]  /*f4f0*/  LOP3.LUT R12, R27, 0x180, RZ, 0xc0, !PT ;  /* 0x000001801b0c7812 */ /* 0x000fe200078ec0ff */
[--C-:B------:R-:W-:Y:S01]  /*f500*/  IMAD.X R13, RZ, RZ, R31.reuse, P3 ;  /* 0x000000ffff0d7224 */ /* 0x100fe200018e061f */
[----:B------:R-:W-:Y:S01]  /*f510*/  LOP3.LUT R10, R25, 0x180, RZ, 0xc0, !PT ;  /* 0x00000180190a7812 */ /* 0x000fe200078ec0ff */
[----:B------:R-:W-:Y:S01]  /*f520*/  IMAD.X R11, RZ, RZ, R31, P4 ;  /* 0x000000ffff0b7224 */ /* 0x000fe200020e061f */
[----:B------:R-:W-:Y:S02]  /*f530*/  LOP3.LUT R14, R14, R21, RZ, 0x3c, !PT ;  /* 0x000000150e0e7212 */ /* 0x000fe400078e3cff */
[----:B------:R-:W-:-:S02]  /*f540*/  LOP3.LUT R20, R33, 0x180, RZ, 0xc0, !PT ;  /* 0x0000018021147812 */ /* 0x000fc400078ec0ff */
[----:B------:R-:W-:Y:S02]  /*f550*/  SHF.R.U64 R12, R12, 0x3, RZ ;  /* 0x000000030c0c7819 */ /* 0x000fe400000012ff */
[----:B------:R-:W-:Y:S02]  /*f560*/  SHF.R.U64 R10, R10, 0x3, RZ ;  /* 0x000000030a0a7819 */ /* 0x000fe400000012ff */
[----:B------:R-:W-:Y:S02]  /*f570*/  IADD3 R21, P5, R30, 0x20, RZ ;  /* 0x000000201e157810 */ /* 0x000fe40007fbe0ff */
[----:B------:R-:W-:Y:S02]  /*f580*/  SEL R75, R7, R6, P0 ;  /* 0x00000006074b7207 */ /* 0x000fe40000000000 */
[----:B------:R-:W-:Y:S02]  /*f590*/  SEL R77, R6, R7, P0 ;  /* 0x00000007064d7207 */ /* 0x000fe40000000000 */
[----:B------:R-:W-:-:S02]  /*f5a0*/  LOP3.LUT R7, R30, 0x180, RZ, 0xc0, !PT ;  /* 0x000001801e077812 */ /* 0x000fc400078ec0ff */
[----:B------:R-:W-:Y:S02]  /*f5b0*/  SHF.R.U64 R20, R20, 0x3, RZ ;  /* 0x0000000314147819 */ /* 0x000fe400000012ff */
[----:B------:R-:W-:Y:S02]  /*f5c0*/  LOP3.LUT R12, R12, R27, RZ, 0x3c, !PT ;  /* 0x0000001b0c0c7212 */ /* 0x000fe400078e3cff */
[----:B------:R-:W-:Y:S02]  /*f5d0*/  LOP3.LUT R10, R10, R25, RZ, 0x3c, !PT ;  /* 0x000000190a0a7212 */ /* 0x000fe400078e3cff */
[----:B------:R-:W-:Y:S01]  /*f5e0*/  MOV R64, R14 ;  /* 0x0000000e00407202 */ /* 0x000fe20000000f00 */
[----:B------:R-:W-:Y:S01]  /*f5f0*/  VIADD R15, R17, UR38 ;  /* 0x00000026110f7c36 */ /* 0x000fe20008000000 */
[----:B------:R-:W-:Y:S01]  /*f600*/  SEL R41, R35, R34, P0 ;  /* 0x0000002223297207 */ /* 0x000fe20000000000 */
[----:B------:R-:W-:Y:S01]  /*f610*/  IMAD.U32 R14, RZ, RZ, UR8 ;  /* 0x00000008ff0e7e24 */ /* 0x000fe2000f8e00ff */
[----:B------:R-:W-:Y:S01]  /*f620*/  SEL R43, R34, R35, P0 ;  /* 0x00000023222b7207 */ /* 0x000fe20000000000 */
[----:B------:R-:W-:Y:S01]  /*f630*/  ULDC.64 UR8, c[0x0][0xae8] ;  /* 0x0002ba0000087ab9 */ /* 0x000fe20000000a00 */
[----:B------:R-:W-:-:S02]  /*f640*/  LOP3.LUT R6, R21, 0x180, RZ, 0xc0, !PT ;  /* 0x0000018015067812 */ /* 0x000fc400078ec0ff */
[----:B------:R-:W-:Y:S02]  /*f650*/  IADD3 R35, P1, R8, 0x1800, RZ ;  /* 0x0000180008237810 */ /* 0x000fe40007f3e0ff */
[----:B------:R-:W-:Y:S02]  /*f660*/  SHF.R.U64 R7, R7, 0x3, RZ ;  /* 0x0000000307077819 */ /* 0x000fe400000012ff */
[----:B------:R-:W-:Y:S02]  /*f670*/  LOP3.LUT R28, R20, R33, RZ, 0x3c, !PT ;  /* 0x00000021141c7212 */ /* 0x000fe400078e3cff */
[----:B------:R-:W-:Y:S02]  /*f680*/  MOV R68, R12 ;  /* 0x0000000c00447202 */ /* 0x000fe40000000f00 */
[----:B------:R-:W-:Y:S01]  /*f690*/  MOV R70, R10 ;  /* 0x0000000a00467202 */ /* 0x000fe20000000f00 */
[----:B0-----:R-:W-:Y:S01]  /*f6a0*/  @P2 IMAD.HI.U32 R11, R15, R40, RZ ;  /* 0x000000280f0b2227 */ /* 0x001fe200078e00ff */
[----:B------:R-:W-:-:S02]  /*f6b0*/  SHF.R.U64 R6, R6, 0x3, RZ ;  /* 0x0000000306067819 */ /* 0x000fc400000012ff */
[----:B------:R-:W-:Y:S01]  /*f6c0*/  LOP3.LUT R34, R35, 0x180, RZ, 0xc0, !PT ;  /* 0x0000018023227812 */ /* 0x000fe200078ec0ff */
[----:B------:R-:W-:Y:S01]  /*f6d0*/  IMAD.MOV.U32 R10, RZ, RZ, R15 ;  /* 0x000000ffff0a7224 */ /* 0x000fe200078e000f */
[----:B------:R-:W-:Y:S01]  /*f6e0*/  LOP3.LUT R30, R7, R30, RZ, 0x3c, !PT ;  /* 0x0000001e071e7212 */ /* 0x000fe200078e3cff */
[----:B------:R-:W-:Y:S01]  /*f6f0*/  IMAD.X R7, RZ, RZ, R31, P5 ;  /* 0x000000ffff077224 */ /* 0x000fe200028e061f */
[----:B------:R-:W-:Y:S02]  /*f700*/  MOV R66, R28 ;  /* 0x0000001c00427202 */ /* 0x000fe40000000f00 */
[----:B------:R-:W-:Y:S02]  /*f710*/  LOP3.LUT R6, R6, R21, RZ, 0x3c, !PT ;  /* 0x0000001506067212 */ /* 0x000fe400078e3cff */
[----:B------:R-:W-:Y:S02]  /*f720*/  SHF.R.U64 R34, R34, 0x3, RZ ;  /* 0x0000000322227819 */ /* 0x000fe400000012ff */
[----:B-1----:R-:W-:-:S02]  /*f730*/  @P2 SHF.R.U32.HI R10, RZ, R42, R11 ;  /* 0x0000002aff0a2219 */ /* 0x002fc4000001160b */
[----:B------:R-:W-:Y:S01]  /*f740*/  LOP3.LUT R34, R34, R35, RZ, 0x3c, !PT ;  /* 0x0000002322227212 */ /* 0x000fe200078e3cff */
[----:B------:R-:W-:Y:S01]  /*f750*/  IMAD.X R35, RZ, RZ, R9, P1 ;  /* 0x000000ffff237224 */ /* 0x000fe200008e0609 */
[----:B------:R-:W-:Y:S01]  /*f760*/  MOV R72, R6 ;  /* 0x0000000600487202 */ /* 0x000fe20000000f00 */
[--C-:B------:R-:W-:Y:S01]  /*f770*/  IMAD.MOV R7, RZ, RZ, -R10.reuse ;  /* 0x000000ffff077224 */ /* 0x100fe200078e0a0a */
[----:B------:R-:W-:Y:S02]  /*f780*/  SHF.R.S32.HI R11, RZ, 0x1f, R10 ;  /* 0x0000001fff0b7819 */ /* 0x000fe4000001140a */
[----:B------:R-:W-:Y:S01]  /*f790*/  IADD3 R10, P1, R10, UR6, RZ ;  /* 0x000000060a0a7c10 */ /* 0x000fe2000ff3e0ff */
[----:B------:R-:W-:Y:S01]  /*f7a0*/  IMAD R7, R48, R7, R15 ;  /* 0x0000000730077224 */ /* 0x000fe200078e020f */
[----:B------:R-:W-:Y:S02]  /*f7b0*/  SEL R53, R132, R133, P0 ;  /* 0x0000008584357207 */ /* 0x000fe40000000000 */
[----:B------:R-:W-:-:S02]  /*f7c0*/  SEL R39, R133, R132, P0 ;  /* 0x0000008485277207 */ /* 0x000fc40000000000 */
[----:B------:R-:W-:Y:S01]  /*f7d0*/  IADD3.X R11, R11, UR7, R14, P1, !PT ;  /* 0x000000070b0b7c10 */ /* 0x000fe20008ffe40e */
[----:B------:R-:W-:Y:S01]  /*f7e0*/  ULDC.64 UR6, c[0x0][0xb88] ;  /* 0x0002e20000067ab9 */ /* 0x000fe20000000a00 */
[----:B------:R-:W-:Y:S02]  /*f7f0*/  SHF.R.S32.HI R29, RZ, 0x1f, R7 ;  /* 0x0000001fff1d7819 */ /* 0x000fe40000011407 */
[C---:B------:R-:W-:Y:S01]  /*f800*/  IADD3 R33, P3, R8.reuse, 0x3000, RZ ;  /* 0x0000300008217810 */ /* 0x040fe20007f7e0ff */
[----:B------:R-:W-:Y:S01]  /*f810*/  IMAD.WIDE.U32 R10, R7, UR6, R10 ;  /* 0x00000006070a7c25 */ /* 0x000fe2000f8e000a */
[----:B------:R-:W-:Y:S02]  /*f820*/  IADD3 R27, P4, R8, 0x4800, RZ ;  /* 0x00004800081b7810 */ /* 0x000fe40007f9e0ff */
[----:B------:R-:W-:Y:S02]  /*f830*/  LOP3.LUT R32, R33, 0x180, RZ, 0xc0, !PT ;  /* 0x0000018021207812 */ /* 0x000fe400078ec0ff */
[----:B------:R-:W-:-:S02]  /*f840*/  LOP3.LUT R26, R27, 0x180, RZ, 0xc0, !PT ;  /* 0x000001801b1a7812 */ /* 0x000fc400078ec0ff */
[----:B------:R-:W-:Y:S02]  /*f850*/  SHF.R.U64 R32, R32, 0x3, RZ ;  /* 0x0000000320207819 */ /* 0x000fe400000012ff */
[----:B------:R-:W-:Y:S02]  /*f860*/  SHF.R.U64 R26, R26, 0x3, RZ ;  /* 0x000000031a1a7819 */ /* 0x000fe400000012ff */
[----:B------:R-:W-:Y:S02]  /*f870*/  LOP3.LUT P1, RZ, R154, 0x3, RZ, 0xc0, !PT ;  /* 0x000000039aff7812 */ /* 0x000fe4000782c0ff */
[----:B------:R-:W-:Y:S01]  /*f880*/  LOP3.LUT R32, R32, R33, RZ, 0x3c, !PT ;  /* 0x0000002120207212 */ /* 0x000fe200078e3cff */
[--C-:B------:R-:W-:Y:S01]  /*f890*/  IMAD.X R33, RZ, RZ, R9.reuse, P3 ;  /* 0x000000ffff217224 */ /* 0x100fe200018e0609 */
[----:B------:R-:W-:Y:S01]  /*f8a0*/  LOP3.LUT R26, R26, R27, RZ, 0x3c, !PT ;  /* 0x0000001b1a1a7212 */ /* 0x000fe200078e3cff */
[----:B------:R-:W-:Y:S01]  /*f8b0*/  IMAD.X R27, RZ, RZ, R9, P4 ;  /* 0x000000ffff1b7224 */ /* 0x000fe200020e0609 */
[----:B------:R-:W-:-:S02]  /*f8c0*/  MOV R31, R30 ;  /* 0x0000001e001f7202 */ /* 0x000fc40000000f00 */
[C---:B------:R-:W-:Y:S02]  /*f8d0*/  IADD3 R25, P5, R8.reuse, 0x6000, RZ ;  /* 0x0000600008197810 */ /* 0x040fe40007fbe0ff */
[C---:B------:R-:W-:Y:S02]  /*f8e0*/  IADD3 R79, P6, R8.reuse, 0x7800, RZ ;  /* 0x00007800084f7810 */ /* 0x040fe40007fde0ff */
[----:B------:R-:W-:Y:S02]  /*f8f0*/  LOP3.LUT R24, R25, 0x180, RZ, 0xc0, !PT ;  /* 0x0000018019187812 */ /* 0x000fe400078ec0ff */
[----:B------:R-:W-:Y:S02]  /*f900*/  LOP3.LUT R21, R8, 0x180, RZ, 0xc0, !PT ;  /* 0x0000018008157812 */ /* 0x000fe400078ec0ff */
[----:B------:R-:W-:Y:S02]  /*f910*/  SHF.R.U64 R24, R24, 0x3, RZ ;  /* 0x0000000318187819 */ /* 0x000fe400000012ff */
[----:B------:R-:W-:-:S02]  /*f920*/  LOP3.LUT R20, R79, 0x180, RZ, 0xc0, !PT ;  /* 0x000001804f147812 */ /* 0x000fc400078ec0ff */
[----:B------:R-:W-:Y:S01]  /*f930*/  LOP3.LUT R24, R24, R25, RZ, 0x3c, !PT ;  /* 0x0000001918187212 */ /* 0x000fe200078e3cff */
[--C-:B------:R-:W-:Y:S01]  /*f940*/  IMAD.X R25, RZ, RZ, R9.reuse, P5 ;  /* 0x000000ffff197224 */ /* 0x100fe200028e0609 */
[----:B------:R-:W-:Y:S02]  /*f950*/  SHF.R.U64 R21, R21, 0x3, RZ ;  /* 0x0000000315157819 */ /* 0x000fe400000012ff */
[----:B------:R-:W-:Y:S02]  /*f960*/  SHF.R.U64 R20, R20, 0x3, RZ ;  /* 0x0000000314147819 */ /* 0x000fe400000012ff */
[----:B------:R-:W-:Y:S01]  /*f970*/  LOP3.LUT R8, R21, R8, RZ, 0x3c, !PT ;  /* 0x0000000815087212 */ /* 0x000fe200078e3cff */
[----:B------:R-:W-:Y:S01]  /*f980*/  IMAD.X R21, RZ, RZ, R9, P6 ;  /* 0x000000ffff157224 */ /* 0x000fe200030e0609 */
[----:B------:R-:W-:Y:S02]  /*f990*/  LOP3.LUT R20, R20, R79, RZ, 0x3c, !PT ;  /* 0x0000004f14147212 */ /* 0x000fe400078e3cff */
[----:B---3--:R-:W-:Y:S01]  /*f9a0*/  LOP3.LUT R12, R4, 0x2, RZ, 0x3c, !PT ;  /* 0x00000002040c7812 */ /* 0x008fe200078e3cff */
[----:B------:R-:W-:Y:S04]  /*f9b0*/  SHFL.IDX PT, R55, R55, R4, 0x1c1f ;  /* 0x001c1f0437377589 */ /* 0x000fe800000e0000 */
[----:B------:R-:W-:Y:S04]  /*f9c0*/  SHFL.IDX PT, R28, R57, R12, 0x1c1f ;  /* 0x001c1f0c391c7589 */ /* 0x000fe800000e0000 */
[----:B------:R-:W-:Y:S04]  /*f9d0*/  SHFL.IDX PT, R41, R41, R4, 0x1c1f ;  /* 0x001c1f0429297589 */ /* 0x000fe800000e0000 */
[----:B------:R-:W-:Y:S04]  /*f9e0*/  SHFL.IDX PT, R6, R43, R12, 0x1c1f ;  /* 0x001c1f0c2b067589 */ /* 0x000fe800000e0000 */
[----:B------:R-:W-:Y:S04]  /*f9f0*/  SHFL.IDX PT, R47, R47, R4, 0x1c1f ;  /* 0x001c1f042f2f7589 */ /* 0x000fe800000e0000 */
[----:B------:R-:W0:Y:S04]  /*fa00*/  SHFL.IDX PT, R36, R36, R12, 0x1c1f ;  /* 0x001c1f0c24247589 */ /* 0x000e2800000e0000 */
[----:B------:R1:W-:Y:S04]  /*fa10*/  SHFL.IDX PT, R13, R49, R4, 0x1c1f ;  /* 0x001c1f04310d7589 */ /* 0x0003e800000e0000 */
[----:B------:R-:W2:Y:S04]  /*fa20*/  SHFL.IDX PT, R40, R37, R12, 0x1c1f ;  /* 0x001c1f0c25287589 */ /* 0x000ea800000e0000 */
[----:B------:R-:W-:Y:S01]  /*fa30*/  SHFL.IDX PT, R42, R51, R4, 0x1c1f ;  /* 0x001c1f04332a7589 */ /* 0x000fe200000e0000 */
[----:B-1----:R-:W-:-:S03]  /*fa40*/  IMAD R49, R48, UR5, RZ ;  /* 0x0000000530317c24 */ /* 0x002fc6000f8e02ff */
[----:B------:R2:W-:Y:S04]  /*fa50*/  SHFL.IDX PT, R15, R38, R12, 0x1c1f ;  /* 0x001c1f0c260f7589 */ /* 0x0005e800000e0000 */
[----:B------:R-:W-:Y:S04]  /*fa60*/  SHFL.IDX PT, R45, R45, R4, 0x1c1f ;  /* 0x001c1f042d2d7589 */ /* 0x000fe800000e0000 */
[----:B------:R1:W-:Y:S01]  /*fa70*/  SHFL.IDX PT, R14, R5, R12, 0x1c1f ;  /* 0x001c1f0c050e7589 */ /* 0x0003e200000e0000 */
[----:B0-----:R-:W-:-:S03]  /*fa80*/  SEL R30, R36, R47, P0 ;  /* 0x0000002f241e7207 */ /* 0x001fc60000000000 */
[----:B------:R-:W-:Y:S04]  /*fa90*/  SHFL.IDX PT, R59, R59, R4, 0x1c1f ;  /* 0x001c1f043b3b7589 */ /* 0x000fe800000e0000 */
[----:B------:R-:W-:Y:S01]  /*faa0*/  SHFL.IDX PT, R52, R61, R12, 0x1c1f ;  /* 0x001c1f0c3d347589 */ /* 0x000fe200000e0000 */
[----:B--2---:R-:W-:Y:S02]  /*fab0*/  SEL R38, R40, R13, P0 ;  /* 0x0000000d28267207 */ /* 0x004fe40000000000 */
[----:B-1----:R-:W-:Y:S01]  /*fac0*/  SEL R5, R55, R28, P0 ;  /* 0x0000001c37057207 */ /* 0x002fe20000000000 */
[----:B------:R-:W-:Y:S04]  /*fad0*/  SHFL.IDX PT, R63, R63, R4, 0x1c1f ;  /* 0x001c1f043f3f7589 */ /* 0x000fe800000e0000 */
[----:B------:R-:W-:Y:S04]  /*fae0*/  SHFL.IDX PT, R54, R65, R12, 0x1c1f ;  /* 0x001c1f0c41367589 */ /* 0x000fe800000e0000 */
[----:B------:R-:W-:Y:S04]  /*faf0*/  SHFL.IDX PT, R67, R67, R4, 0x1c1f ;  /* 0x001c1f0443437589 */ /* 0x000fe800000e0000 */
[----:B------:R-:W0:Y:S04]  /*fb00*/  SHFL.IDX PT, R56, R69, R12, 0x1c1f ;  /* 0x001c1f0c45387589 */ /* 0x000e2800000e0000 */
[----:B------:R-:W-:Y:S04]  /*fb10*/  SHFL.IDX PT, R53, R53, R4, 0x1c1f ;  /* 0x001c1f0435357589 */ /* 0x000fe800000e0000 */
[----:B------:R-:W-:Y:S04]  /*fb20*/  SHFL.IDX PT, R71, R71, R4, 0x1c1f ;  /* 0x001c1f0447477589 */ /* 0x000fe800000e0000 */
[----:B------:R0:W1:Y:S04]  /*fb30*/  SHFL.IDX PT, R46, R39, R12, 0x1c1f ;  /* 0x001c1f0c272e7589 */ /* 0x00006800000e0000 */
[----:B------:R-:W2:Y:S04]  /*fb40*/  SHFL.IDX PT, R58, R73, R12, 0x1c1f ;  /* 0x001c1f0c493a7589 */ /* 0x000ea800000e0000 */
[----:B------:R3:W-:Y:S04]  /*fb50*/  SHFL.IDX PT, R75, R75, R4, 0x1c1f ;  /* 0x001c1f044b4b7589 */ /* 0x0007e800000e0000 */
[----:B------:R4:W2:Y:S01]  /*fb60*/  SHFL.IDX PT, R62, R77, R12, 0x1c1f ;  /* 0x001c1f0c4d3e7589 */ /* 0x0008a200000e0000 */
[----:B0-----:R-:W-:Y:S01]  /*fb70*/  SEL R39, R56, R67, P0 ;  /* 0x0000004338277207 */ /* 0x001fe20000000000 */
[----:B---3--:R-:W-:-:S04]  /*fb80*/  IMAD R4, R29, UR6, RZ ;  /* 0x000000061d047c24 */ /* 0x008fc8000f8e02ff */
[----:B------:R-:W-:Y:S01]  /*fb90*/  IMAD R29, R7, UR7, R4 ;  /* 0x00000007071d7c24 */ /* 0x000fe2000f8e0204 */
[----:B------:R-:W-:Y:S01]  /*fba0*/  SEL R7, R28, R55, P0 ;  /* 0x000000371c077207 */ /* 0x000fe20000000000 */
[----:B------:R-:W-:Y:S01]  /*fbb0*/  VIADD R28, R156, UR38 ;  /* 0x000000269c1c7c36 */ /* 0x000fe20008000000 */
[----:B------:R-:W-:Y:S01]  /*fbc0*/  SEL R4, R41, R6, P0 ;  /* 0x0000000629047207 */ /* 0x000fe20000000000 */
[----:B------:R-:W-:Y:S01]  /*fbd0*/  ULDC.64 UR6, c[0x0][0xb50] ;  /* 0x0002d40000067ab9 */ /* 0x000fe20000000a00 */
[----:B------:R-:W-:Y:S01]  /*fbe0*/  SEL R6, R6, R41, P0 ;  /* 0x0000002906067207 */ /* 0x000fe20000000000 */
[C---:B----4-:R-:W-:Y:S01]  /*fbf0*/  VIADD R12, R28.reuse, 0x8 ;  /* 0x000000081c0c7836 */ /* 0x050fe20000000000 */
[----:B------:R-:W-:Y:S01]  /*fc00*/  ISETP.GE.OR P3, PT, R28, R49, P1 ;  /* 0x000000311c00720c */ /* 0x000fe20000f66670 */
[----:B------:R-:W-:Y:S01]  /*fc10*/  IMAD.IADD R11, R11, 0x1, R29 ;  /* 0x000000010b0b7824 */ /* 0x000fe200078e021d */
[----:B------:R-:W-:Y:S01]  /*fc20*/  LEA R37, P4, R10, UR6, 0x2 ;  /* 0x000000060a257c11 */ /* 0x000fe2000f8810ff */
[----:B------:R0:W-:Y:S01]  /*fc30*/  STSM.16.M88.4 [R31], R4 ;  /* 0x000000041f007844 */ /* 0x0001e20000000200 */
[----:B------:R-:W-:-:S02]  /*fc40*/  SEL R28, R47, R36, P0 ;  /* 0x000000242f1c7207 */ /* 0x000fc40000000000 */
[----:B------:R-:W-:Y:S01]  /*fc50*/  SEL R36, R13, R40, P0 ;  /* 0x000000280d247207 */ /* 0x000fe20000000000 */
[----:B------:R-:W-:Y:S01]  /*fc60*/  SHFL.IDX PT, R50, R37, RZ, 0x1c1f ;  /* 0x001c1fff25327589 */ /* 0x000fe200000e0000 */
[----:B------:R-:W-:Y:S02]  /*fc70*/  ISETP.GE.OR P1, PT, R12, R49, P1 ;  /* 0x000000310c00720c */ /* 0x000fe40000f26670 */
[----:B------:R-:W-:Y:S01]  /*fc80*/  SEL R40, R42, R15, P0 ;  /* 0x0000000f2a287207 */ /* 0x000fe20000000000 */
[----:B------:R3:W-:Y:S01]  /*fc90*/  SHFL.IDX PT, R60, R37, 0x1, 0x1c1f ;  /* 0x003c1f00253c7f89 */ /* 0x0007e200000e0000 */
[----:B------:R-:W-:Y:S02]  /*fca0*/  SEL R12, R45, R14, P0 ;  /* 0x0000000e2d0c7207 */ /* 0x000fe40000000000 */
[----:B------:R-:W-:Y:S02]  /*fcb0*/  SEL R42, R15, R42, P0 ;  /* 0x0000002a0f2a7207 */ /* 0x000fe40000000000 */
[----:B------:R-:W-:-:S02]  /*fcc0*/  SEL R14, R14, R45, P0 ;  /* 0x0000002d0e0e7207 */ /* 0x000fc40000000000 */
[----:B------:R-:W-:Y:S02]  /*fcd0*/  SEL R13, R59, R52, P0 ;  /* 0x000000343b0d7207 */ /* 0x000fe40000000000 */
[----:B------:R-:W-:Y:S02]  /*fce0*/  SEL R15, R52, R59, P0 ;  /* 0x0000003b340f7207 */ /* 0x000fe40000000000 */
[----:B------:R-:W-:Y:S02]  /*fcf0*/  SEL R29, R63, R54, P0 ;  /* 0x000000363f1d7207 */ /* 0x000fe40000000000 */
[----:B0-----:R-:W-:Y:S01]  /*fd00*/  SEL R31, R54, R63, P0 ;  /* 0x0000003f361f7207 */ /* 0x001fe20000000000 */
[----:B------:R-:W-:Y:S01]  /*fd10*/  STSM.16.M88.4 [R72], R12 ;  /* 0x0000000c48007844 */ /* 0x000fe20000000200 */
[----:B---3--:R-:W-:Y:S02]  /*fd20*/  SEL R37, R67, R56, P0 ;  /* 0x0000003843257207 */ /* 0x008fe40000000000 */
[----:B-1----:R-:W-:Y:S01]  /*fd30*/  SEL R44, R53, R46, P0 ;  /* 0x0000002e352c7207 */ /* 0x002fe20000000000 */
[----:B------:R-:W-:Y:S01]  /*fd40*/  STSM.16.M88.4 [R70], R28 ;  /* 0x0000001c46007844 */ /* 0x000fe20000000200 */
[----:B--2---:R-:W-:-:S02]  /*fd50*/  SEL R41, R71, R58, P0 ;  /* 0x0000003a47297207 */ /* 0x004fc40000000000 */
[----:B------:R-:W-:Y:S01]  /*fd60*/  SEL R43, R58, R71, P0 ;  /* 0x000000473a2b7207 */ /* 0x000fe20000000000 */
[----:B------:R0:W-:Y:S01]  /*fd70*/  STSM.16.M88.4 [R68], R36 ;  /* 0x0000002444007844 */ /* 0x0001e20000000200 */
[----:B------:R-:W-:Y:S02]  /*fd80*/  SEL R46, R46, R53, P0 ;  /* 0x000000352e2e7207 */ /* 0x000fe40000000000 */
[----:B------:R-:W-:Y:S01]  /*fd90*/  SEL R45, R75, R62, P0 ;  /* 0x0000003e4b2d7207 */ /* 0x000fe20000000000 */
[----:B------:R-:W-:Y:S01]  /*fda0*/  STSM.16.M88.4 [R66], R40 ;  /* 0x0000002842007844 */ /* 0x000fe20000000200 */
[----:B------:R-:W-:Y:S02]  /*fdb0*/  SEL R47, R62, R75, P0 ;  /* 0x0000004b3e2f7207 */ /* 0x000fe40000000000 */
[----:B------:R-:W-:-:S03]  /*fdc0*/  LEA.HI.X R11, R10, UR7, R11, 0x2, P4 ;  /* 0x000000070a0b7c11 */ /* 0x000fc6000a0f140b */
[----:B------:R-:W-:Y:S04]  /*fdd0*/  STSM.16.M88.4 [R64], R44 ;  /* 0x0000002c40007844 */ /* 0x000fe80000000200 */
[----:B------:R-:W1:Y:S01]  /*fde0*/  SHFL.IDX PT, R51, R11, RZ, 0x1c1f ;  /* 0x001c1fff0b337589 */ /* 0x000e6200000e0000 */
[----:B0-----:R-:W0:Y:S08]  /*fdf0*/  @P2 LDC R37, c[0x0][0xbec] ;  /* 0x0002fb00ff252b82 */ /* 0x001e300000000800 */
[----:B------:R-:W-:Y:S08]  /*fe00*/  BAR.SYNC.DEFER_BLOCKING 0x1, 0x180 ;  /* 0x0046000000007b1d */ /* 0x000ff00000010000 */
[----:B------:R-:W2:Y:S01]  /*fe10*/  @P2 LDC R39, c[0x0][0xbf0] ;  /* 0x0002fc00ff272b82 */ /* 0x000ea20000000800 */
[----:B------:R-:W3:Y:S01]  /*fe20*/  SHFL.IDX PT, R61, R11, 0x1, 0x1c1f ;  /* 0x003c1f000b3d7f89 */ /* 0x000ee200000e0000 */
[----:B------:R-:W-:-:S02]  /*fe30*/  UIMAD UR5, UR12, UR8, URZ ;  /* 0x000000080c0572a4 */ /* 0x000fc4000f8e023f */
[----:B------:R-:W-:Y:S02]  /*fe40*/  UIMAD.WIDE.U32 UR6, UR41, UR8, URZ ;  /* 0x00000008290672a5 */ /* 0x000fe4000f8e003f */
[----:B------:R-:W-:Y:S01]  /*fe50*/  UIMAD UR5, UR41, UR9, UR5 ;  /* 0x00000009290572a4 */ /* 0x000fe2000f8e0205 */
[----:B-1----:R1:W-:Y:S04]  /*fe60*/  @!P3 ST.E desc[UR46][R50.64], R0 ;  /* 0x000000003200b985 */ /* 0x0023e8000c10192e */
[----:B---3--:R3:W-:Y:S01]  /*fe70*/  @!P1 ST.E desc[UR46][R60.64], R2 ;  /* 0x000000023c009985 */ /* 0x0087e2000c10192e */
[----:B-1----:R-:W-:-:S03]  /*fe80*/  IMAD R0, R152, 0x60, R153 ;  /* 0x0000006098007824 */ /* 0x002fc600078e0299 */
[----:B------:R1:W5:Y:S01]  /*fe90*/  LD.E.128 R56, desc[UR46][R24.64] ;  /* 0x0000002e18387980 */ /* 0x000362000c101d00 */
[----:B------:R-:W-:Y:S02]  /*fea0*/  UIMAD UR8, UR13, UR10, URZ ;  /* 0x0000000a0d0872a4 */ /* 0x000fe4000f8e023f */
[----:B------:R-:W-:Y:S01]  /*feb0*/  UIADD3 UR7, UR7, UR5, URZ ;  /* 0x0000000507077290 */ /* 0x000fe2000fffe03f */
[----:B------:R4:W5:Y:S01]  /*fec0*/  LD.E.128 R12, desc[UR46][R26.64] ;  /* 0x0000002e1a0c7980 */ /* 0x000962000c101d00 */
[----:B---3--:R-:W-:-:S03]  /*fed0*/  VIADD R2, R0, UR38 ;  /* 0x0000002600027c36 */ /* 0x008fc60008000000 */
[----:B------:R3:W5:Y:S01]  /*fee0*/  LD.E.128 R52, desc[UR46][R32.64] ;  /* 0x0000002e20347980 */ /* 0x000762000c101d00 */
[----:B0-----:R-:W-:-:S03]  /*fef0*/  @P2 IMAD.HI.U32 R0, R2, R37, RZ ;  /* 0x0000002502002227 */ /* 0x001fc600078e00ff */
[----:B------:R0:W5:Y:S01]  /*ff00*/  LD.E.128 R28, desc[UR46][R20.64] ;  /* 0x0000002e141c7980 */ /* 0x000162000c101d00 */
[----:B-1----:R-:W-:Y:S01]  /*ff10*/  IMAD.MOV.U32 R25, RZ, RZ, R2 ;  /* 0x000000ffff197224 */ /* 0x002fe200078e0002 */
[----:B--2---:R-:W-:Y:S01]  /*ff20*/  @P2 SHF.R.U32.HI R25, RZ, R39, R0 ;  /* 0x00000027ff192219 */ /* 0x004fe20000011600 */
[----:B------:R-:W-:Y:S01]  /*ff30*/  UIMAD UR5, UR39, UR11, UR8 ;  /* 0x0000000b270572a4 */ /* 0x000fe2000f8e0208 */
[----:B------:R-:W5:Y:S01]  /*ff40*/  LD.E.128 R8, desc[UR46][R8.64] ;  /* 0x0000002e08087980 */ /* 0x000f62000c101d00 */
[----:B------:R-:W-:Y:S01]  /*ff50*/  UIMAD.WIDE.U32 UR6, UR39, UR10, UR6 ;  /* 0x0000000a270672a5 */ /* 0x000fe2000f8e0006 */
[--C-:B------:R-:W-:Y:S01]  /*ff60*/  SHF.R.S32.HI R0, RZ, 0x1f, R25.reuse ;  /* 0x0000001fff007819 */ /* 0x100fe20000011419 */
[----:B----4-:R-:W-:Y:S01]  /*ff70*/  IMAD.MOV R27, RZ, RZ, -R25 ;  /* 0x000000ffff1b7224 */ /* 0x010fe200078e0a19 */
[----:B------:R-:W-:Y:S01]  /*ff80*/  ULDC.64 UR8, c[0x0][0xae0] ;  /* 0x0002b80000087ab9 */ /* 0x000fe20000000a00 */
[----:B------:R-:W-:Y:S01]  /*ff90*/  UIADD3 UR5, UR7, UR5, URZ ;  /* 0x0000000507057290 */ /* 0x000fe2000fffe03f */
[----:B------:R1:W5:Y:S01]  /*ffa0*/  LD.E.128 R4, desc[UR46][R34.64] ;  /* 0x0000002e22047980 */ /* 0x000362000c101d00 */
[----:B------:R-:W-:-:S02]  /*ffb0*/  IMAD R0, R0, UR8, RZ ;  /* 0x0000000800007c24 */ /* 0x000fc4000f8e02ff */
[----:B------:R-:W-:Y:S01]  /*ffc0*/  IMAD R27, R48, R27, R2 ;  /* 0x0000001b301b7224 */ /* 0x000fe200078e0202 */
[----:B------:R-:W-:Y:S01]  /*ffd0*/  @!PT LDS RZ, [RZ] ;  /* 0x00000000fffff984 */ /* 0x000fe20000000800 */
[----:B------:R-:W-:Y:S01]  /*ffe0*/  @!PT LDS RZ, [RZ] ;  /* 0x00000000fffff984 */ /* 0x000fe20000000800 */
[----:B------:R-:W-:Y:S01]  /*fff0*/  @!PT LDS RZ, [RZ] ;  /* 0x00000000fffff984 */ /* 0x000fe20000000800 */
[----:B------:R-:W-:Y:S01]  /*10000*/  @!PT LDS RZ, [RZ] ;  /* 0x00000000fffff984 */ /* 0x000fe20000000800 */
[----:B------:R2:W-:Y:S06]  /*10010*/  MEMBAR.ALL.CTA ;  /* 0x0000000000007992 */ /* 0x0005ec0000008000 */
[----:B--2---:R-:W2:Y:S01]  /*10020*/  FENCE.VIEW.ASYNC.S ;  /* 0x00000000000073c6 */ /* 0x004ea20000000000 */
[----:B---3--:R-:W-:Y:S02]  /*10030*/  IMAD R33, R25, UR9, R0 ;  /* 0x0000000919217c24 */ /* 0x008fe4000f8e0200 */
[----:B0-----:R-:W-:Y:S01]  /*10040*/  IMAD.U32 R21, RZ, RZ, UR7 ;  /* 0x00000007ff157e24 */ /* 0x001fe2000f8e00ff */
[----:B------:R-:W-:Y:S01]  /*10050*/  SHF.R.S32.HI R0, RZ, 0x1f, R27 ;  /* 0x0000001fff007819 */ /* 0x000fe2000001141b */
[----:B------:R-:W-:Y:S01]  /*10060*/  IMAD.U32 R20, RZ, RZ, UR6 ;  /* 0x00000006ff147e24 */ /* 0x000fe2000f8e00ff */
[----:B------:R-:W-:Y:S01]  /*10070*/  ULDC.64 UR6, c[0x0][0xad8] ;  /* 0x0002b60000067ab9 */ /* 0x000fe20000000a00 */
[----:B------:R-:W-:-:S02]  /*10080*/  IMAD.U32 R21, RZ, RZ, UR5 ;  /* 0x00000005ff157e24 */ /* 0x000fc4000f8e00ff */
[----:B------:R-:W-:Y:S02]  /*10090*/  IMAD R0, R0, UR6, RZ ;  /* 0x0000000600007c24 */ /* 0x000fe4000f8e02ff */
[----:B------:R-:W-:-:S04]  /*100a0*/  IMAD.WIDE.U32 R20, R25, UR8, R20 ;  /* 0x0000000819147c25 */ /* 0x000fc8000f8e0014 */
[----:B------:R-:W-:Y:S02]  /*100b0*/  IMAD.IADD R21, R21, 0x1, R33 ;  /* 0x0000000115157824 */ /* 0x000fe400078e0221 */
[----:B------:R-:W-:Y:S02]  /*100c0*/  IMAD R25, R27, UR7, R0 ;  /* 0x000000071b197c24 */ /* 0x000fe4000f8e0200 */
[----:B------:R-:W-:Y:S02]  /*100d0*/  VIADD R0, R153, UR38 ;  /* 0x0000002699007c36 */ /* 0x000fe40008000000 */
[----:B------:R-:W-:Y:S01]  /*100e0*/  IMAD.WIDE.U32 R20, R27, UR6, R20 ;  /* 0x000000061b147c25 */ /* 0x000fe2000f8e0014 */
[----:B------:R-:W-:Y:S02]  /*100f0*/  ULDC.64 UR6, c[0x0][0xa80] ;  /* 0x0002a00000067ab9 */ /* 0x000fe40000000a00 */
[----:B------:R-:W-:Y:S01]  /*10100*/  ISETP.GE.AND P0, PT, R0, R49, PT ;  /* 0x000000310000720c */ /* 0x000fe20003f06270 */
[----:B------:R-:W-:Y:S01]  /*10110*/  IMAD.IADD R21, R21, 0x1, R25 ;  /* 0x0000000115157824 */ /* 0x000fe200078e0219 */
[----:B------:R-:W-:Y:S01]  /*10120*/  LEA R32, P1, R20, UR6, 0x1 ;  /* 0x0000000614207c11 */ /* 0x000fe2000f8208ff */
[----:B------:R-:W-:-:S03]  /*10130*/  VIADD R3, R3, 0x19c20 ;  /* 0x00019c2003037836 */ /* 0x000fc60000000000 */
[----:B------:R-:W-:Y:S02]  /*10140*/  LEA.HI.X R33, R20, UR7, R21, 0x1, P1 ;  /* 0x0000000714217c11 */ /* 0x000fe400088f0c15 */
[----:B------:R-:W-:Y:S01]  /*10150*/  PRMT R3, RZ, 0x654, R3 ;  /* 0x00000654ff037816 */ /* 0x000fe20000000003 */
[----:B--2---:R1:W0:Y:S01]  /*10160*/  SHFL.IDX PT, R20, R32, RZ, 0x1c1f ;  /* 0x001c1fff20147589 */ /* 0x00422200000e0000 */
[----:B------:R-:W-:Y:S02]  /*10170*/  BSSY B1, `(.L_x_9210) ;  /* 0x0000012000017945 */ /* 0x000fe40003800000 */
[----:B------:R1:W-:Y:S01]  /*10180*/  SYNCS.ARRIVE.TRANS64.RED.A1T0 RZ, [R3+URZ], RZ ;  /* 0x000000ff03ff79a7 */ /* 0x0003e2000810043f */
[----:B------:R1:W2:Y:S01]  /*10190*/  SHFL.IDX PT, R21, R33, RZ, 0x1c1f ;  /* 0x001c1fff21157589 */ /* 0x0002a200000e0000 */
[----:B------:R-:W-:Y:S02]  /*101a0*/  SHF.R.S32.HI R74, RZ, 0x1f, R23 ;  /* 0x0000001fff4a7819 */ /* 0x000fe40000011417 */
[----:B------:R-:W-:Y:S01]  /*101b0*/  SHF.R.S32.HI R76, RZ, 0x1f, R22 ;  /* 0x0000001fff4c7819 */ /* 0x000fe20000011416 */
[----:B------:R-:W-:Y:S06]  /*101c0*/  @P0 BRA `(.L_x_9211) ;  /* 0x0000000000300947 */ /* 0x000fec0003800000 */
[----:B------:R-:W-:Y:S02]  /*101d0*/  ULDC UR5, c[0x0][0xac8] ;  /* 0x0002b20000057ab9 */ /* 0x000fe40000000800 */
[----:B------:R-:W-:Y:S02]  /*101e0*/  ISETP.GE.AND P1, PT, R22, UR5, PT ;  /* 0x0000000516007c0c */ /* 0x000fe4000bf26270 */
[----:B------:R-:W-:Y:S02]  /*101f0*/  ISETP.GE.AND P2, PT, R23, UR5, PT ;  /* 0x0000000517007c0c */ /* 0x000fe4000bf46270 */
[----:B------:R-:W-:-:S09]  /*10200*/  ISETP.GE.AND P0, PT, R19, UR5, PT ;  /* 0x0000000513007c0c */ /* 0x000fd2000bf06270 */
[CC--:B0-----:R-:W-:Y:S02]  /*10210*/  @!P1 LEA R24, P3, R22.reuse, R20.reuse, 0x1 ;  /* 0x0000001416189211 */ /* 0x0c1fe400078608ff */
[----:B------:R-:W-:Y:S02]  /*10220*/  @!P2 LEA R26, P4, R23, R20, 0x1 ;  /* 0x00000014171aa211 */ /* 0x000fe400078808ff */
[----:B-12---:R-:W-:Y:S01]  /*10230*/  @!P0 IMAD.WIDE R2, R19, 0x2, R20 ;  /* 0x0000000213028825 */ /* 0x006fe200078e0214 */
[-C--:B------:R-:W-:Y:S02]  /*10240*/  @!P1 LEA.HI.X R25, R22, R21.reuse, R76, 0x1, P3 ;  /* 0x0000001516199211 */ /* 0x080fe400018f0c4c */
[----:B------:R-:W-:Y:S02]  /*10250*/  @!P2 LEA.HI.X R27, R23, R21, R74, 0x1, P4 ;  /* 0x00000015171ba211 */ /* 0x000fe400020f0c4a */
[----:B-----5:R3:W-:Y:S04]  /*10260*/  @!P0 ST.E.128 desc[UR46][R2.64], R8 ;  /* 0x0000000802008985 */ /* 0x0207e8000c101d2e */
[----:B------:R3:W-:Y:S04]  /*10270*/  @!P1 ST.E.128 desc[UR46][R24.64], R52 ;  /* 0x0000003418009985 */ /* 0x0007e8000c101d2e */
[----:B------:R3:W-:Y:S02]  /*10280*/  @!P2 ST.E.128 desc[UR46][R26.64], R56 ;  /* 0x000000381a00a985 */ /* 0x0007e4000c101d2e */
.L_x_9211:
[----:B------:R-:W-:Y:S05]  /*10290*/  BSYNC B1 ;  /* 0x0000000000017941 */ /* 0x000fea0003800000 */
.L_x_9210:
        /* <DEDUP_REMOVED lines=9> */
[----:B-1--4-:R-:W-:Y:S02]  /*10330*/  @!P1 IMAD.WIDE R2, R19, 0x2, R8 ;  /* 0x0000000213029825 */ /* 0x012fe400078e0208 */
        /* <DEDUP_REMOVED lines=9> */
.L_x_9209:
        /* <DEDUP_REMOVED lines=52> */
.L_x_9214:
[----:B------:R-:W-:Y:S05]  /*10710*/  BSYNC B1 ;  /* 0x0000000000017941 */ /* 0x000fea0003800000 */
.L_x_9213:
        /* <DEDUP_REMOVED lines=20> */
[----:B------:R-:W-:Y:S02]  /*10860*/  IMAD.U32 R3, RZ, RZ, UR7 ;  /* 0x00000007ff037e24 */ /* 0x000fe4000f8e00ff */
[----:B------:R-:W-:Y:S02]  /*10870*/  IMAD R7, R8, R7, R6 ;  /* 0x0000000708077224 */ /* 0x000fe400078e0206 */
[----:B------:R-:W-:Y:S02]  /*10880*/  IMAD R0, R0, UR8, RZ ;  /* 0x0000000800007c24 */ /* 0x000fe4000f8e02ff */
[----:B------:R-:W-:Y:S01]  /*10890*/  IMAD.U32 R2, RZ, RZ, UR6 ;  /* 0x00000006ff027e24 */ /* 0x000fe2000f8e00ff */
[----:B------:R-:W-:Y:S01]  /*108a0*/  ULDC.64 UR6, c[0x0][0xad8] ;  /* 0x0002b60000067ab9 */ /* 0x000fe20000000a00 */
[----:B------:R-:W-:Y:S01]  /*108b0*/  IMAD.U32 R3, RZ, RZ, UR5 ;  /* 0x00000005ff037e24 */ /* 0x000fe2000f8e00ff */
[----:B------:R-:W-:Y:S01]  /*108c0*/  ULDC UR5, c[0x0][0xa88] ;  /* 0x0002a20000057ab9 */ /* 0x000fe20000000800 */
[C---:B------:R-:W-:Y:S01]  /*108d0*/  IMAD R9, R5.reuse, UR9, R0 ;  /* 0x0000000905097c24 */ /* 0x040fe2000f8e0200 */
[----:B------:R-:W-:Y:S01]  /*108e0*/  SHF.R.S32.HI R0, RZ, 0x1f, R7 ;  /* 0x0000001fff007819 */ /* 0x000fe20000011407 */
[----:B------:R-:W-:-:S04]  /*108f0*/  IMAD.WIDE.U32 R2, R5, UR8, R2 ;  /* 0x0000000805027c25 */ /* 0x000fc8000f8e0002 */
[----:B------:R-:W-:Y:S02]  /*10900*/  IMAD R0, R0, UR6, RZ ;  /* 0x0000000600007c24 */ /* 0x000fe4000f8e02ff */
[----:B------:R-:W-:Y:S02]  /*10910*/  IMAD.IADD R3, R3, 0x1, R9 ;  /* 0x0000000103037824 */ /* 0x000fe400078e0209 */
[C---:B------:R-:W-:Y:S02]  /*10920*/  IMAD R5, R7.reuse, UR7, R0 ;  /* 0x0000000707057c24 */ /* 0x040fe4000f8e0200 */
[----:B------:R-:W-:Y:S01]  /*10930*/  IMAD.WIDE.U32 R2, R7, UR6, R2 ;  /* 0x0000000607027c25 */ /* 0x000fe2000f8e0002 */
[----:B------:R-:W-:-:S03]  /*10940*/  ULDC.64 UR6, c[0x0][0xa80] ;  /* 0x0002a00000067ab9 */ /* 0x000fc60000000a00 */
[----:B------:R-:W-:Y:S01]  /*10950*/  IMAD R7, R8, UR5, RZ ;  /* 0x0000000508077c24 */ /* 0x000fe2000f8e02ff */
[----:B------:R-:W-:Y:S01]  /*10960*/  LEA R4, P1, R2, UR6, 0x1 ;  /* 0x0000000602047c11 */ /* 0x000fe2000f8208ff */
[----:B------:R-:W-:Y:S02]  /*10970*/  VIADD R0, R153, UR38 ;  /* 0x0000002699007c36 */ /* 0x000fe40008000000 */
[----:B------:R-:W-:-:S03]  /*10980*/  IMAD.IADD R3, R3, 0x1, R5 ;  /* 0x0000000103037824 */ /* 0x000fc600078e0205 */
[----:B------:R-:W-:Y:S02]  /*10990*/  ISETP.GE.AND P0, PT, R0, R7, PT ;  /* 0x000000070000720c */ /* 0x000fe40003f06270 */
[----:B------:R-:W-:Y:S02]  /*109a0*/  LEA.HI.X R5, R2, UR7, R3, 0x1, P1 ;  /* 0x0000000702057c11 */ /* 0x000fe400088f0c03 */
[----:B------:R0:W1:Y:S04]  /*109b0*/  SHFL.IDX PT, R2, R4, RZ, 0x1c1f ;  /* 0x001c1fff04027589 */ /* 0x00006800000e0000 */
[----:B------:R0:W2:Y:S05]  /*109c0*/  SHFL.IDX PT, R3, R5, RZ, 0x1c1f ;  /* 0x001c1fff05037589 */ /* 0x0000aa00000e0000 */
        /* <DEDUP_REMOVED lines=13> */
.L_x_9216:
[----:B------:R-:W-:Y:S05]  /*10aa0*/  BSYNC B1 ;  /* 0x0000000000017941 */ /* 0x000fea0003800000 */
.L_x_9215:
        /* <DEDUP_REMOVED lines=9> */
[CC--:B-1----:R-:W-:Y:S02]  /*10b40*/  @!P3 LEA R6, P0, R22.reuse, R2.reuse, 0x1 ;  /* 0x000000021606b211 */ /* 0x0c2fe400078008ff */
[----:B---3--:R-:W-:Y:S02]  /*10b50*/  @!P4 LEA R8, P1, R23, R2, 0x1 ;  /* 0x000000021708c211 */ /* 0x008fe400078208ff */
[----:B0---4-:R-:W-:Y:S01]  /*10b60*/  @!P2 IMAD.WIDE R4, R19, 0x2, R2 ;  /* 0x000000021304a825 */ /* 0x011fe200078e0202 */
[-C--:B------:R-:W-:Y:S02]  /*10b70*/  @!P3 LEA.HI.X R7, R22, R3.reuse, R15, 0x1, P0 ;  /* 0x000000031607b211 */ /* 0x080fe400000f0c0f */
[----:B------:R-:W-:Y:S02]  /*10b80*/  @!P4 LEA.HI.X R9, R23, R3, R14, 0x1, P1 ;  /* 0x000000031709c211 */ /* 0x000fe400008f0c0e */
[----:B------:R0:W-:Y:S04]  /*10b90*/  @!P2 ST.E.128 desc[UR46][R4.64], RZ ;  /* 0x000000ff0400a985 */ /* 0x0001e8000c101d2e */
[----:B------:R0:W-:Y:S04]  /*10ba0*/  @!P3 ST.E.128 desc[UR46][R6.64], RZ ;  /* 0x000000ff0600b985 */ /* 0x0001e8000c101d2e */
[----:B------:R0:W-:Y:S02]  /*10bb0*/  @!P4 ST.E.128 desc[UR46][R8.64], RZ ;  /* 0x000000ff0800c985 */ /* 0x0001e4000c101d2e */
.L_x_9212:
[----:B------:R-:W-:Y:S05]  /*10bc0*/  BSYNC B0 ;  /* 0x0000000000007941 */ /* 0x000fea0003800000 */
.L_x_9208:
[----:B------:R-:W-:Y:S02]  /*10bd0*/  ULDC UR5, c[0x0][0xc38] ;  /* 0x00030e0000057ab9 */ /* 0x000fe40000000800 */
[----:B------:R-:W-:-:S06]  /*10be0*/  UISETP.GE.AND UP0, UPT, UR4, UR5, UPT ;  /* 0x000000050400728c */ /* 0x000fcc000bf06270 */
[----:B------:R-:W-:-:S13]  /*10bf0*/  PLOP3.LUT P0, PT, PT, PT, UP0, 0x80, 0x0 ;  /* 0x000000000000781c */ /* 0x000fda0003f0f008 */
[----:B------:R-:W-:Y:S05]  /*10c00*/  @!P0 BRA `(.L_x_9217) ;  /* 0xffffff0000508947 */ /* 0x000fea000383ffff */
[----:B------:R-:W-:Y:S05]  /*10c10*/  EXIT ;  /* 0x000000000000794d */ /* 0x000fea0003800000 */
.L_x_9123:
[----:B------:R-:W-:-:S08]  /*10c20*/  NOP ;  /* 0x0000000000007918 */ /* 0x000fd00000000000 */
[----:B------:R-:W0:-:S00]  /*10c30*/  USETMAXREG.DEALLOC.CTAPOOL 0x20 ;  /* 0x00000020000079c8 */ /* 0x000e0000080e0500 */
[----:B0-----:R-:W-:-:S06]  /*10c40*/  LOP3.LUT R0, R2, 0x3, RZ, 0xc0, !PT ;  /* 0x0000000302007812 */ /* 0x001fcc00078ec0ff */
[----:B------:R-:W0:Y:S01]  /*10c50*/  S2UR UR6, SR_CTAID.X ;  /* 0x00000000000679c3 */ /* 0x000e220000002500 */
[----:B------:R-:W-:Y:S01]  /*10c60*/  LOP3.LUT R18, R18, 0xfffffffb, RZ, 0xc0, !PT ;  /* 0xfffffffb12127812 */ /* 0x000fe200078ec0ff */
[----:B------:R-:W-:Y:S01]  /*10c70*/  STL [R1+0x8], RZ ;  /* 0x000008ff01007387 */ /* 0x000fe20000100800 */
[----:B------:R-:W-:Y:S02]  /*10c80*/  IMAD.MOV.U32 R19, RZ, RZ, RZ ;  /* 0x000000ffff137224 */ /* 0x000fe400078e00ff */
[----:B------:R-:W-:Y:S01]  /*10c90*/  IMAD.MOV.U32 R24, RZ, RZ, 0x1 ;  /* 0x00000001ff187424 */ /* 0x000fe200078e00ff */
[----:B------:R1:W2:Y:S02]  /*10ca0*/  SHFL.IDX PT, R3, R0, RZ, 0x1f ;  /* 0x00001fff00037589 */ /* 0x0002a400000e0000 */
[----:B-1----:R-:W0:Y:S01]  /*10cb0*/  LDC R0, c[0x0][0xc38] ;  /* 0x00030e00ff007b82 */ /* 0x002e220000000800 */
[----:B--2---:R-:W-:-:S13]  /*10cc0*/  ISETP.NE.AND P0, PT, R3, RZ, PT ;  /* 0x000000ff0300720c */ /* 0x004fda0003f05270 */
[----:B------:R-:W-:Y:S01]  /*10cd0*/  @P0 LOP3.LUT R18, R18, 0x4, RZ, 0xfc, !PT ;  /* 0x0000000412120812 */ /* 0x000fe200078efcff */
[----:B------:R-:W-:Y:S06]  /*10ce0*/  @P0 BAR.ARV 0x4, 0x200 ;  /* 0x0108000000000b1d */ /* 0x000fec0000002000 */
[----:B0-----:R-:W-:-:S13]  /*10cf0*/  ISETP.LE.AND P0, PT, R0, UR6, PT ;  /* 0x0000000600007c0c */ /* 0x001fda000bf03270 */
[----:B------:R-:W-:Y:S05]  /*10d00*/  @P0 BRA `(.L_x_9218) ;  /* 0x0000003c00a00947 */ /* 0x000fea0003800000 */
[----:B------:R-:W0:Y:S01]  /*10d10*/  S2R R12, SR_TID.X ;  /* 0x00000000000c7919 */ /* 0x000e220000002100 */
[----:B------:R-:W1:Y:S01]  /*10d20*/  S2UR UR5, SR_CgaCtaId ;  /* 0x00000000000579c3 */ /* 0x000e620000008800 */
[----:B------:R-:W-:Y:S01]  /*10d30*/  IMAD.SHL.U32 R9, R2, 0x800, RZ ;  /* 0x0000080002097824 */ /* 0x000fe200078e00ff */
[----:B------:R-:W-:Y:S01]  /*10d40*/  UMOV UR4, 0x400 ;  /* 0x0000040000047882 */ /* 0x000fe20000000000 */
[----:B------:R-:W-:Y:S01]  /*10d50*/  IMAD.MOV.U32 R24, RZ, RZ, 0x1 ;  /* 0x00000001ff187424 */ /* 0x000fe200078e00ff */
[----:B------:R-:W-:Y:S01]  /*10d60*/  ULDC UR43, c[0x0][0xc] ;  /* 0x00000300002b7ab9 */ /* 0x000fe20000000800 */
[----:B------:R-:W-:Y:S01]  /*10d70*/  IMAD.MOV.U32 R19, RZ, RZ, RZ ;  /* 0x000000ffff137224 */ /* 0x000fe200078e00ff */
[----:B------:R-:W-:Y:S02]  /*10d80*/  ULOP3.LUT UR38, UR42, 0x1, URZ, 0xfc, !UPT ;  /* 0x000000012a267892 */ /* 0x000fe4000f8efc3f */
[----:B------:R-:W-:Y:S01]  /*10d90*/  ULOP3.LUT UR45, UR42, 0x2, URZ, 0xfc, !UPT ;  /* 0x000000022a2d7892 */ /* 0x000fe2000f8efc3f */
[----:B------:R-:W-:Y:S01]  /*10da0*/  ULDC.64 UR50, c[0x0][0x198] ;  /* 0x0000660000327ab9 */ /* 0x000fe20000000a00 */
[----:B-1----:R-:W-:-:S06]  /*10db0*/  ULEA UR4, UR5, UR4, 0x18 ;  /* 0x0000000405047291 */ /* 0x002fcc000f8ec03f */
[----:B------:R-:W-:Y:S01]  /*10dc0*/  IMAD.U32 R16, RZ, RZ, UR4 ;  /* 0x00000004ff107e24 */ /* 0x000fe2000f8e00ff */
[C---:B0-----:R-:W-:Y:S01]  /*10dd0*/  LOP3.LUT R10, R12.reuse, 0x7f, RZ, 0xc0, !PT ;  /* 0x0000007f0c0a7812 */ /* 0x041fe200078ec0ff */
[C---:B------:R-:W-:Y:S01]  /*10de0*/  IMAD.SHL.U32 R3, R12.reuse, 0x20, RZ ;  /* 0x000000200c037824 */ /* 0x040fe200078e00ff */
[----:B------:R-:W-:Y:S01]  /*10df0*/  SHF.R.U32.HI R4, RZ, 0x1, R12 ;  /* 0x00000001ff047819 */ /* 0x000fe2000001160c */
[C---:B------:R-:W-:Y:S01]  /*10e00*/  IMAD.SHL.U32 R0, R12.reuse, 0x10, RZ ;  /* 0x000000100c007824 */ /* 0x040fe200078e00ff */
[----:B------:R-:W-:Y:S01]  /*10e10*/  LOP3.LUT P0, RZ, R12, 0x4, RZ, 0xc0, !PT ;  /* 0x000000040cff7812 */ /* 0x000fe2000780c0ff */
[----:B------:R-:W-:Y:S01]  /*10e20*/  IMAD.SHL.U32 R6, R10, 0x10, RZ ;  /* 0x000000100a067824 */ /* 0x000fe200078e00ff */
[C---:B------:R-:W-:Y:S01]  /*10e30*/  LOP3.LUT R5, R3.reuse, 0x360, RZ, 0xc0, !PT ;  /* 0x0000036003057812 */ /* 0x040fe200078ec0ff */
[C---:B------:R-:W-:Y:S01]  /*10e40*/  IMAD.SHL.U32 R2, R12.reuse, 0x80, RZ ;  /* 0x000000800c027824 */ /* 0x040fe200078e00ff */
        /* <DEDUP_REMOVED lines=8> */
[----:B------:R-:W-:Y:S02]  /*10ed0*/  LOP3.LUT R4, R2, 0x400, RZ, 0xc0, !PT ;  /* 0x0000040002047812 */ /* 0x000fe400078ec0ff */
[----:B------:R-:W-:Y:S02]  /*10ee0*/  LOP3.LUT R7, R7, 0x380, R2, 0xf8, !PT ;  /* 0x0000038007077812 */ /* 0x000fe400078ef802 */
[----:B------:R-:W-:-:S02]  /*10ef0*/  LOP3.LUT R5, R5, 0x400, R6, 0xf8, !PT ;  /* 0x0000040005057812 */ /* 0x000fc400078ef806 */
[----:B------:R-:W-:Y:S02]  /*10f00*/  LOP3.LUT R6, R0, 0x90, RZ, 0xc0, !PT ;  /* 0x0000009000067812 */ /* 0x000fe400078ec0ff */
[----:B------:R-:W-:Y:S02]  /*10f10*/  LOP3.LUT R4, R4, 0x800, R9, 0xf8, !PT ;  /* 0x0000080004047812 */ /* 0x000fe400078ef809 */
[----:B------:R-:W-:Y:S02]  /*10f20*/  LOP3.LUT R7, R7, 0x70, R0, 0x78, !PT ;  /* 0x0000007007077812 */ /* 0x000fe400078e7800 */
[----:B------:R-:W-:Y:S02]  /*10f30*/  LOP3.LUT R2, R3, 0x10, R8, 0x78, !PT ;  /* 0x0000001003027812 */ /* 0x000fe400078e7808 */
[----:B------:R-:W-:Y:S02]  /*10f40*/  LOP3.LUT R6, R6, 0x10, R11, 0x78, !PT ;  /* 0x0000001006067812 */ /* 0x000fe400078e780b */
[----:B------:R-:W-:Y:S01]  /*10f50*/  LOP3.LUT R25, R4, R7, RZ, 0xfc, !PT ;  /* 0x0000000704197212 */ /* 0x000fe200078efcff */
[----:B------:R-:W-:Y:S01]  /*10f60*/  IMAD.U32 R4, RZ, RZ, UR6 ;  /* 0x00000006ff047e24 */ /* 0x000fe2000f8e00ff */
[----:B------:R-:W-:Y:S01]  /*10f70*/  LOP3.LUT R23, R5, R2, RZ, 0xfc, !PT ;  /* 0x0000000205177212 */ /* 0x000fe200078efcff */
[----:B------:R-:W-:Y:S01]  /*10f80*/  IMAD.SHL.U32 R2, R12, 0x40, RZ ;  /* 0x000000400c027824 */ /* 0x000fe200078e00ff */
[----:B------:R-:W-:Y:S01]  /*10f90*/  LOP3.LUT R13, R13, R6, RZ, 0xfc, !PT ;  /* 0x000000060d0d7212 */ /* 0x000fe200078efcff */
[C---:B------:R-:W-:Y:S01]  /*10fa0*/  VIADD R28, R25.reuse, 0x40 ;  /* 0x00000040191c7836 */ /* 0x040fe20000000000 */
[----:B------:R-:W-:Y:S01]  /*10fb0*/  SHF.R.U32.HI R3, RZ, 0x1, R10 ;  /* 0x00000001ff037819 */ /* 0x000fe2000001160a */
[----:B------:R0:W-:Y:S01]  /*10fc0*/  STL [R1], R4 ;  /* 0x0000000401007387 */ /* 0x0001e20000100800 */
[----:B------:R-:W-:Y:S01]  /*10fd0*/  LOP3.LUT R0, R0, 0x10, RZ, 0xc0, !PT ;  /* 0x0000001000007812 */ /* 0x000fe200078ec0ff */
[----:B------:R-:W-:Y:S01]  /*10fe0*/  @P0 VIADD R28, R25, 0xffffffc0 ;  /* 0xffffffc0191c0836 */ /* 0x000fe20000000000 */
[----:B------:R-:W-:Y:S01]  /*10ff0*/  LOP3.LUT R29, R23, 0x2800, RZ, 0xfc, !PT ;  /* 0x00002800171d7812 */ /* 0x000fe200078efcff */
[----:B------:R1:W-:Y:S01]  /*11000*/  STL [R1+0x8], RZ ;  /* 0x000008ff01007387 */ /* 0x0003e20000100800 */
[----:B0-----:R-:W-:Y:S01]  /*11010*/  LOP3.LUT R4, R3, 0x40, R2, 0xf8, !PT ;  /* 0x0000004003047812 */ /* 0x001fe200078ef802 */
[----:B------:R-:W-:Y:S01]  /*11020*/  IMAD.IADD R3, R16, 0x1, R13 ;  /* 0x0000000110037824 */ /* 0x000fe200078e020d */
[----:B------:R-:W-:-:S02]  /*11030*/  LOP3.LUT R2, R0, 0x20, RZ, 0xfc, !PT ;  /* 0x0000002000027812 */ /* 0x000fc400078efcff */
[----:B------:R-:W-:Y:S02]  /*11040*/  LOP3.LUT R2, R0, 0x40, RZ, 0xfc, !PT ;  /* 0x0000004000027812 */ /* 0x000fe400078efcff */
[----:B------:R1:W-:Y:S01]  /*11050*/  STL [R1+0x4], R3 ;  /* 0x0000040301007387 */ /* 0x0003e20000100800 */
[----:B------:R-:W-:-:S07]  /*11060*/  LOP3.LUT R0, R23, 0x1800, RZ, 0xfc, !PT ;  /* 0x0000180017007812 */ /* 0x000fce00078efcff */
.L_x_9289:
[----:B------:R-:W2:Y:S01]  /*11070*/  LDL R0, [R1] ;  /* 0x0000000001007983 */ /* 0x000ea20000100800 */
        /* <DEDUP_REMOVED lines=22> */
.L_x_9219:
[----:B------:R-:W-:Y:S01]  /*111e0*/  ULDC UR9, c[0x0][0xc54] ;  /* 0x0003150000097ab9 */ /* 0x000fe20000000800 */
[----:B------:R-:W-:Y:S01]  /*111f0*/  UMOV UR6, UR8 ;  /* 0x0000000800067c82 */ /* 0x000fe20008000000 */
[----:B------:R-:W-:-:S11]  /*11200*/  UISETP.NE.AND UP0, UPT, UR9, 0x1, UPT ;  /* 0x000000010900788c */ /* 0x000fd6000bf05270 */
[----:B------:R-:W-:Y:S02]  /*11210*/  @UP0 ULDC.64 UR10, c[0x0][0xc58] ;  /* 0x00031600000a0ab9 */ /* 0x000fe40000000a00 */
[----:B------:R-:W-:-:S04]  /*11220*/  UIMAD.WIDE.U32 UR4, UR8, UR10, URZ ;  /* 0x0000000a080472a5 */ /* 0x000fc8000f8e003f */
[----:B------:R-:W-:-:S04]  /*11230*/  @UP0 USHF.R.U32.HI UR6, URZ, UR11, UR5 ;  /* 0x0000000b3f060299 */ /* 0x000fc80008011605 */
[----:B------:R-:W-:-:S12]  /*11240*/  UIMAD UR4, UR6, UR9, URZ ;  /* 0x00000009060472a4 */ /* 0x000fd8000f8e023f */
.L_x_9220:
        /* <DEDUP_REMOVED lines=12> */
[----:B------:R-:W-:Y:S01]  /*11310*/  UIMAD UR41, UR41, 0xc0, URZ ;  /* 0x000000c0292978a4 */ /* 0x000fe2000f8e023f */
        /* <DEDUP_REMOVED lines=35> */
.L_x_9222:
[----:B------:R-:W-:-:S11]  /*11550*/  UISETP.NE.AND UP0, UPT, UR5, 0x1, UPT ;  /* 0x000000010500788c */ /* 0x000fd6000bf05270 */
[----:B------:R-:W-:Y:S02]  /*11560*/  @UP0 ULDC.64 UR12, c[0x0][0x9e8] ;  /* 0x00027a00000c0ab9 */ /* 0x000fe40000000a00 */
[----:B------:R-:W-:-:S04]  /*11570*/  UIMAD.WIDE.U32 UR8, UR10, UR12, URZ ;  /* 0x0000000c0a0872a5 */ /* 0x000fc8000f8e003f */
[----:B------:R-:W-:-:S12]  /*11580*/  @UP0 USHF.R.U32.HI UR10, URZ, UR13, UR9 ;  /* 0x0000000d3f0a0299 */ /* 0x000fd80008011609 */
.L_x_9223:
[----:B------:R-:W-:-:S04]  /*11590*/  UIMAD UR10, UR10, UR5, UR5 ;  /* 0x000000050a0a72a4 */ /* 0x000fc8000f8e0205 */
[----:B------:R-:W-:-:S04]  /*115a0*/  UISETP.LT.AND UP0, UPT, UR4, UR10, UPT ;  /* 0x0000000a0400728c */ /* 0x000fc8000bf01270 */
[----:B------:R-:W-:-:S12]  /*115b0*/  USEL UR4, UR4, UR10, UP0 ;  /* 0x0000000a04047287 */ /* 0x000fd80008000000 */
.L_x_9221:
        /* <DEDUP_REMOVED lines=30> */
.L_x_9225:
[----:B------:R-:W-:-:S11]  /*117a0*/  UISETP.NE.AND UP0, UPT, UR5, 0x1, UPT ;  /* 0x000000010500788c */ /* 0x000fd6000bf05270 */
[----:B------:R-:W-:Y:S02]  /*117b0*/  @UP0 ULDC.64 UR10, c[0x0][0x9e8] ;  /* 0x00027a00000a0ab9 */ /* 0x000fe40000000a00 */
[----:B------:R-:W-:-:S04]  /*117c0*/  UIMAD.WIDE.U32 UR6, UR4, UR10, URZ ;  /* 0x0000000a040672a5 */ /* 0x000fc8000f8e003f */
[----:B------:R-:W-:-:S12]  /*117d0*/  @UP0 USHF.R.U32.HI UR4, URZ, UR11, UR7 ;  /* 0x0000000b3f040299 */ /* 0x000fd80008011607 */
.L_x_9226:
[----:B------:R-:W-:-:S04]  /*117e0*/  UIMAD UR4, UR4, UR5, URZ ;  /* 0x00000005040472a4 */ /* 0x000fc8000f8e023f */
[----:B------:R-:W-:-:S04]  /*117f0*/  UISETP.LT.AND UP0, UPT, UR8, UR4, UPT ;  /* 0x000000040800728c */ /* 0x000fc8000bf01270 */
[----:B------:R-:W-:-:S12]  /*11800*/  USEL UR8, UR8, UR4, !UP0 ;  /* 0x0000000408087287 */ /* 0x000fd8000c000000 */
.L_x_9224:
        /* <DEDUP_REMOVED lines=27> */
.L_x_9228:
        /* <DEDUP_REMOVED lines=20> */
.L_x_9231:
[----:B------:R-:W-:Y:S05]  /*11b00*/  BSYNC B6 ;  /* 0x0000000000067941 */ /* 0x000fea0003800000 */
.L_x_9230:
        /* <DEDUP_REMOVED lines=22> */
.L_x_9233:
[----:B------:R-:W-:Y:S05]  /*11c70*/  BSYNC B6 ;  /* 0x0000000000067941 */ /* 0x000fea0003800000 */
.L_x_9232:
        /* <DEDUP_REMOVED lines=20> */
.L_x_9235:
[----:B------:R-:W-:Y:S05]  /*11dc0*/  BSYNC B6 ;  /* 0x0000000000067941 */ /* 0x000fea0003800000 */
.L_x_9234:
        /* <DEDUP_REMOVED lines=19> */
.L_x_9237:
[----:B------:R-:W-:Y:S05]  /*11f00*/  BSYNC B6 ;  /* 0x0000000000067941 */ /* 0x000fea0003800000 */
.L_x_9236:
        /* <DEDUP_REMOVED lines=8> */
[----:B-1----:R-:W-:-:S05]  /*11f90*/  IMAD.U32 R3, RZ, RZ, UR5 ;  /* 0x00000005ff037e24 */ /* 0x002fca000f8e00ff */
        /* <DEDUP_REMOVED lines=14> */
.L_x_9308:
[----:B-1----:R-:W-:Y:S02]  /*12080*/  ISETP.NE.AND P0, PT, R14, RZ, PT ;  /* 0x000000ff0e00720c */ /* 0x002fe40003f05270 */
        /* <DEDUP_REMOVED lines=9> */
.L_x_9311:
        /* <DEDUP_REMOVED lines=9> */
[----:B------:R-:W-:-:S05]  /*121b0*/  @P0 SHF.R.U32.HI R4, RZ, R5, R7 ;  /* 0x00000005ff040219 */ /* 0x000fca0000011607 */
[----:B------:R-:W-:-:S04]  /*121c0*/  IMAD.MOV R5, RZ, RZ, -R4 ;  /* 0x000000ffff057224 */ /* 0x000fc800078e0a04 */
[----:B------:R-:W-:Y:S01]  /*121d0*/  IMAD R0, R6, R5, R0 ;  /* 0x0000000506007224 */ /* 0x000fe200078e0200 */
[--C-:B------:R-:W-:Y:S01]  /*121e0*/  SHF.R.S32.HI R5, RZ, 0x1f, R4.reuse ;  /* 0x0000001fff057819 */ /* 0x100fe20000011404 */
[----:B------:R-:W-:Y:S02]  /*121f0*/  IMAD R6, R27, UR4, RZ ;  /* 0x000000041b067c24 */ /* 0x000fe4000f8e02ff */
[----:B------:R-:W-:-:S04]  /*12200*/  IMAD.WIDE.U32 R4, R26, UR4, R4 ;  /* 0x000000041a047c25 */ /* 0x000fc8000f8e0004 */
[----:B------:R-:W-:Y:S01]  /*12210*/  IMAD R6, R26, UR5, R6 ;  /* 0x000000051a067c24 */ /* 0x000fe2000f8e0206 */
[----:B------:R-:W-:-:S03]  /*12220*/  LEA R2, P0, R4, R2, 0x2 ;  /* 0x0000000204027211 */ /* 0x000fc600078010ff */
[----:B------:R-:W-:-:S05]  /*12230*/  IMAD.IADD R6, R5, 0x1, R6 ;  /* 0x0000000105067824 */ /* 0x000fca00078e0206 */
[----:B------:R-:W-:-:S05]  /*12240*/  LEA.HI.X R3, R4, R3, R6, 0x2, P0 ;  /* 0x0000000304037211 */ /* 0x000fca00000f1406 */
[----:B------:R1:W5:Y:S02]  /*12250*/  LDG.E R17, desc[UR46][R2.64] ;  /* 0x0000002e02117981 */ /* 0x000364000c1e1900 */
.L_x_9241:
[----:B-1----:R-:W1:Y:S01]  /*12260*/  S2R R2, SR_TID.X ;  /* 0x0000000000027919 */ /* 0x002e620000002100 */
[----:B------:R-:W-:Y:S01]  /*12270*/  IMAD R3, R19, 0x8, R16 ;  /* 0x0000000813037824 */ /* 0x000fe200078e0210 */
[----:B-1----:R-:W-:Y:S02]  /*12280*/  LOP3.LUT R4, R2, 0x7f, RZ, 0xc0, !PT ;  /* 0x0000007f02047812 */ /* 0x002fe400078ec0ff */
[----:B------:R-:W-:Y:S02]  /*12290*/  SHF.L.U32 R2, R24, 0x1f, RZ ;  /* 0x0000001f18027819 */ /* 0x000fe400000006ff */
[----:B------:R-:W-:Y:S02]  /*122a0*/  ISETP.NE.AND P0, PT, R4, RZ, PT ;  /* 0x000000ff0400720c */ /* 0x000fe40003f05270 */
[----:B------:R-:W1:Y:S02]  /*122b0*/  SYNCS.PHASECHK.TRANS64.TRYWAIT P1, [R3+URZ+0x19c80], R2 ;  /* 0x019c8002030075a7 */ /* 0x000e64000802017f */
[----:B-1----:R-:W-:Y:S09]  /*122c0*/  @!P1 BRA `(.L_x_9242) ;  /* 0x0000003000489947 */ /* 0x002ff20003800000 */
.L_x_9312:
        /* <DEDUP_REMOVED lines=8> */
.L_x_9243:
[----:B------:R-:W-:Y:S01]  /*12350*/  IMAD R4, R19, 0x3000, R16 ;  /* 0x0000300013047824 */ /* 0x000fe200078e0210 */
[----:B------:R-:W-:Y:S01]  /*12360*/  R2UR UR33, R3 ;  /* 0x00000000032172ca */ /* 0x000fe200000e0000 */
[----:B------:R-:W-:Y:S01]  /*12370*/  IMAD.SHL.U32 R0, R0, 0x80, RZ ;  /* 0x0000008000007824 */ /* 0x000fe200078e00ff */
[----:B-----5:R-:W-:Y:S01]  /*12380*/  R2UR UR37, R17 ;  /* 0x00000000112572ca */ /* 0x020fe200000e0000 */
[----:B------:R-:W-:Y:S01]  /*12390*/  UIADD3 UR4, UP0, UR50, 0x470, URZ ;  /* 0x0000047032047890 */ /* 0x000fe2000ff1e03f */
[----:B------:R-:W-:Y:S01]  /*123a0*/  R2UR UR8, R4 ;  /* 0x00000000040872ca */ /* 0x000fe200000e0000 */
[----:B------:R-:W-:Y:S01]  /*123b0*/  UMOV UR6, 0x0 ;  /* 0x0000000000067882 */ /* 0x000fe20000000000 */
        /* <DEDUP_REMOVED lines=23> */
.L_x_9313:
        /* <DEDUP_REMOVED lines=8> */
.L_x_9245:
        /* <DEDUP_REMOVED lines=31> */
.L_x_9239:
[----:B------:R-:W-:Y:S05]  /*127a0*/  WARPSYNC.ALL ;  /* 0x0000000000007948 */ /* 0x000fea0003800000 */
[----:B------:R-:W-:Y:S01]  /*127b0*/  VIADD R0, R16, 0xf000 ;  /* 0x0000f00010007836 */ /* 0x000fe20000000000 */
[----:B------:R-:W-:Y:S01]  /*127c0*/  USHF.R.S32.HI UR4, URZ, 0x1f, UR36 ;  /* 0x0000001f3f047899 */ /* 0x000fe20008011424 */
[----:B------:R-:W-:Y:S01]  /*127d0*/  BAR.SYNC.DEFER_BLOCKING 0x8, 0x200 ;  /* 0x0208000000007b1d */ /* 0x000fe20000010000 */
[----:B------:R-:W-:Y:S02]  /*127e0*/  USHF.R.S32.HI UR37, URZ, 0x1f, UR44 ;  /* 0x0000001f3f257899 */ /* 0x000fe4000801142c */
        /* <DEDUP_REMOVED lines=24> */
.L_x_9247:
[----:B------:R-:W-:Y:S05]  /*12970*/  BSYNC B6 ;  /* 0x0000000000067941 */ /* 0x000fea0003800000 */
.L_x_9246:
[----:B------:R-:W3:Y:S01]  /*12980*/  LDC R9, c[0x0][0x448] ;  /* 0x00011200ff097b82 */ /* 0x000ee20000000800 */
[----:B0-----:R-:W0:Y:S01]  /*12990*/  S2R R20, SR_TID.X ;  /* 0x0000000000147919 */ /* 0x001e220000002100 */
[----:B------:R-:W-:Y:S01]  /*129a0*/  ULDC.64 UR8, c[0x0][0x2e0] ;  /* 0x0000b80000087ab9 */ /* 0x000fe20000000a00 */
[----:B------:R-:W-:Y:S01]  /*129b0*/  UMOV UR48, UR52 ;  /* 0x0000003400307c82 */ /* 0x000fe20008000000 */
[----:B------:R-:W-:Y:S01]  /*129c0*/  UIMAD UR6, UR37, UR8, URZ ;  /* 0x00000008250672a4 */ /* 0x000fe2000f8e023f */
[----:B------:R-:W4:Y:S01]  /*129d0*/  S2R R10, SR_TID.X ;  /* 0x00000000000a7919 */ /* 0x000f220000002100 */
[----:B------:R-:W-:Y:S02]  /*129e0*/  UIMAD.WIDE.U32 UR4, UR44, UR8, UR48 ;  /* 0x000000082c0472a5 */ /* 0x000fe4000f8e0030 */
[----:B------:R-:W-:-:S03]  /*129f0*/  UIMAD UR6, UR44, UR9, UR6 ;  /* 0x000000092c0672a4 */ /* 0x000fc6000f8e0206 */
[----:B------:R-:W-:Y:S01]  /*12a00*/  ULDC.64 UR8, c[0x0][0x280] ;  /* 0x0000a00000087ab9 */ /* 0x000fe20000000a00 */
[----:B------:R-:W-:Y:S01]  /*12a10*/  UIADD3 UR6, UR5, UR6, URZ ;  /* 0x0000000605067290 */ /* 0x000fe2000fffe03f */
[----:B------:R-:W-:Y:S02]  /*12a20*/  IMAD.U32 R4, RZ, RZ, UR4 ;  /* 0x00000004ff047e24 */ /* 0x000fe4000f8e00ff */
[----:B------:R-:W-:Y:S01]  /*12a30*/  IMAD.U32 R5, RZ, RZ, UR5 ;  /* 0x00000005ff057e24 */ /* 0x000fe2000f8e00ff */
[----:B------:R-:W-:Y:S01]  /*12a40*/  ULDC.64 UR4, c[0x0][0x2d0] ;  /* 0x0000b40000047ab9 */ /* 0x000fe20000000a00 */
[----:B-12---:R-:W-:Y:S01]  /*12a50*/  IMAD.MOV.U32 R2, RZ, RZ, R4 ;  /* 0x000000ffff027224 */ /* 0x006fe200078e0004 */
[----:B---3--:R-:W-:Y:S02]  /*12a60*/  ISETP.NE.AND P1, PT, R9, 0x1, PT ;  /* 0x000000010900780c */ /* 0x008fe40003f25270 */
[C---:B0-----:R-:W-:Y:S01]  /*12a70*/  LOP3.LUT R21, R20.reuse, 0x7f, RZ, 0xc0, !PT ;  /* 0x0000007f14157812 */ /* 0x041fe200078ec0ff */
[----:B------:R-:W-:-:S10]  /*12a80*/  IMAD.SHL.U32 R20, R20, 0x40, RZ ;  /* 0x0000004014147824 */ /* 0x000fd400078e00ff */
[----:B------:R-:W0:Y:S01]  /*12a90*/  @P1 LDC R3, c[0x0][0x44c] ;  /* 0x00011300ff031b82 */ /* 0x000e220000000800 */
[----:B------:R-:W-:Y:S01]  /*12aa0*/  SHF.R.U32.HI R21, RZ, 0x1, R21 ;  /* 0x00000001ff157819 */ /* 0x000fe20000011615 */
[----:B----4-:R-:W-:-:S03]  /*12ab0*/  IMAD.SHL.U32 R10, R10, 0x10, RZ ;  /* 0x000000100a0a7824 */ /* 0x010fc600078e00ff */
[----:B------:R-:W-:Y:S02]  /*12ac0*/  LOP3.LUT R20, R21, 0x40, R20, 0xf8, !PT ;  /* 0x0000004015147812 */ /* 0x000fe400078ef814 */
[----:B------:R-:W-:Y:S01]  /*12ad0*/  LOP3.LUT R10, R10, 0x10, RZ, 0xc0, !PT ;  /* 0x000000100a0a7812 */ /* 0x000fe200078ec0ff */
[----:B------:R-:W1:Y:S01]  /*12ae0*/  @P1 LDC R0, c[0x0][0x450] ;  /* 0x00011400ff001b82 */ /* 0x000e620000000800 */
[----:B------:R-:W2:Y:S01]  /*12af0*/  S2R R21, SR_TID.X ;  /* 0x0000000000157919 */ /* 0x000ea20000002100 */
[----:B------:R-:W-:Y:S01]  /*12b00*/  VIADD R6, R20, UR41 ;  /* 0x0000002914067c36 */ /* 0x000fe20008000000 */
[C---:B------:R-:W-:Y:S02]  /*12b10*/  LOP3.LUT R11, R10.reuse, 0x20, RZ, 0xfc, !PT ;  /* 0x000000200a0b7812 */ /* 0x040fe400078efcff */
[----:B------:R-:W-:Y:S01]  /*12b20*/  LOP3.LUT R10, R10, 0x40, RZ, 0xfc, !PT ;  /* 0x000000400a0a7812 */ /* 0x000fe200078efcff */
[----:B------:R-:W-:Y:S02]  /*12b30*/  IMAD.MOV.U32 R7, RZ, RZ, R6 ;  /* 0x000000ffff077224 */ /* 0x000fe400078e0006 */
[----:B0-----:R-:W-:-:S05]  /*12b40*/  @P1 IMAD.HI.U32 R3, R6, R3, RZ ;  /* 0x0000000306031227 */ /* 0x001fca00078e00ff */
[----:B-1----:R-:W-:Y:S01]  /*12b50*/  @P1 SHF.R.U32.HI R7, RZ, R0, R3 ;  /* 0x00000000ff071219 */ /* 0x002fe20000011603 */
[----:B------:R-:W-:Y:S01]  /*12b60*/  IMAD.U32 R3, RZ, RZ, UR6 ;  /* 0x00000006ff037e24 */ /* 0x000fe2000f8e00ff */
[----:B------:R-:W-:Y:S02]  /*12b70*/  ULDC.64 UR6, c[0x0][0x2c8] ;  /* 0x0000b20000067ab9 */ /* 0x000fe40000000a00 */
[----:B------:R-:W-:Y:S01]  /*12b80*/  SHF.R.S32.HI R0, RZ, 0x1f, R7 ;  /* 0x0000001fff007819 */ /* 0x000fe20000011407 */
[----:B------:R-:W-:-:S04]  /*12b90*/  IMAD.WIDE.U32 R4, R7, UR4, R2 ;  /* 0x0000000407047c25 */ /* 0x000fc8000f8e0002 */
[----:B------:R-:W-:Y:S02]  /*12ba0*/  IMAD R0, R0, UR4, RZ ;  /* 0x0000000400007c24 */ /* 0x000fe4000f8e02ff */
[----:B--2---:R-:W-:Y:S02]  /*12bb0*/  IMAD.SHL.U32 R20, R21, 0x10, RZ ;  /* 0x0000001015147824 */ /* 0x004fe400078e00ff */
[----:B------:R-:W-:Y:S02]  /*12bc0*/  IMAD R8, R7, UR5, R0 ;  /* 0x0000000507087c24 */ /* 0x000fe4000f8e0200 */
[----:B------:R-:W-:Y:S01]  /*12bd0*/  IMAD.MOV R0, RZ, RZ, -R7 ;  /* 0x000000ffff007224 */ /* 0x000fe200078e0a07 */
[----:B------:R-:W-:Y:S01]  /*12be0*/  LOP3.LUT R20, R20, 0x10, RZ, 0xc0, !PT ;  /* 0x0000001014147812 */ /* 0x000fe200078ec0ff */
[----:B------:R-:W-:Y:S02]  /*12bf0*/  IMAD.IADD R5, R5, 0x1, R8 ;  /* 0x0000000105057824 */ /* 0x000fe400078e0208 */
[----:B------:R-:W-:Y:S01]  /*12c00*/  IMAD R0, R9, R0, R6 ;  /* 0x0000000009007224 */ /* 0x000fe200078e0206 */
[----:B------:R-:W0:Y:S03]  /*12c10*/  @P1 LDC R8, c[0x0][0x44c] ;  /* 0x00011300ff081b82 */ /* 0x000e260000000800 */
[----:B------:R-:W-:Y:S01]  /*12c20*/  IMAD.WIDE.U32 R4, R0, UR6, R4 ;  /* 0x0000000600047c25 */ /* 0x000fe2000f8e0004 */
[----:B------:R-:W-:-:S05]  /*12c30*/  SHF.R.S32.HI R7, RZ, 0x1f, R0 ;  /* 0x0000001fff077819 */ /* 0x000fca0000011400 */
[----:B------:R-:W-:-:S04]  /*12c40*/  IMAD R7, R7, UR6, RZ ;  /* 0x0000000607077c24 */ /* 0x000fc8000f8e02ff */
[----:B------:R-:W-:Y:S01]  /*12c50*/  IMAD R7, R0, UR7, R7 ;  /* 0x0000000700077c24 */ /* 0x000fe2000f8e0207 */
[----:B------:R-:W-:-:S04]  /*12c60*/  IADD3 R0, P0, R4, UR8, RZ ;  /* 0x0000000804007c10 */ /* 0x000fc8000ff1e0ff */
[----:B------:R-:W-:Y:S01]  /*12c70*/  IADD3.X R4, R5, UR9, R7, P0, !PT ;  /* 0x0000000905047c10 */ /* 0x000fe200087fe407 */
[----:B------:R-:W-:Y:S01]  /*12c80*/  VIADD R7, R6, 0x80 ;  /* 0x0000008006077836 */ /* 0x000fe20000000000 */
[----:B------:R-:W1:Y:S03]  /*12c90*/  @P1 LDC R5, c[0x0][0x450] ;  /* 0x00011400ff051b82 */ /* 0x000e660000000800 */
[----:B------:R-:W-:Y:S02]  /*12ca0*/  IMAD.MOV.U32 R6, RZ, RZ, R7 ;  /* 0x000000ffff067224 */ /* 0x000fe400078e0007 */
[----:B0-----:R-:W-:-:S05]  /*12cb0*/  @P1 IMAD.HI.U32 R8, R7, R8, RZ ;  /* 0x0000000807081227 */ /* 0x001fca00078e00ff */
[----:B-1----:R-:W-:-:S05]  /*12cc0*/  @P1 SHF.R.U32.HI R6, RZ, R5, R8 ;  /* 0x00000005ff061219 */ /* 0x002fca0000011608 */
[----:B------:R-:W-:Y:S02]  /*12cd0*/  IMAD.MOV R5, RZ, RZ, -R6 ;  /* 0x000000ffff057224 */ /* 0x000fe400078e0a06 */
[----:B------:R-:W-:-:S04]  /*12ce0*/  IMAD.WIDE.U32 R2, R6, UR4, R2 ;  /* 0x0000000406027c25 */ /* 0x000fc8000f8e0002 */
[----:B------:R-:W-:Y:S01]  /*12cf0*/  IMAD R5, R9, R5, R7 ;  /* 0x0000000509057224 */ /* 0x000fe200078e0207 */
[----:B------:R-:W-:-:S05]  /*12d00*/  SHF.R.S32.HI R7, RZ, 0x1f, R6 ;  /* 0x0000001fff077819 */ /* 0x000fca0000011406 */
[----:B------:R-:W-:Y:S01]  /*12d10*/  IMAD R7, R7, UR4, RZ ;  /* 0x0000000407077c24 */ /* 0x000fe2000f8e02ff */
[----:B------:R-:W-:Y:S02]  /*12d20*/  ULDC UR4, c[0x0][0x2b8] ;  /* 0x0000ae0000047ab9 */ /* 0x000fe40000000800 */
[----:B------:R-:W-:Y:S01]  /*12d30*/  ISETP.GE.AND P2, PT, R10, UR4, PT ;  /* 0x000000040a007c0c */ /* 0x000fe2000bf46270 */
[----:B------:R-:W-:Y:S01]  /*12d40*/  IMAD R7, R6, UR5, R7 ;  /* 0x0000000506077c24 */ /* 0x000fe2000f8e0207 */
[----:B------:R0:W5:Y:S01]  /*12d50*/  LDL R10, [R1+0x4] ;  /* 0x00000400010a7983 */ /* 0x0001620000100800 */
[----:B------:R-:W-:Y:S02]  /*12d60*/  SHF.R.S32.HI R6, RZ, 0x1f, R5 ;  /* 0x0000001fff067819 */ /* 0x000fe40000011405 */
[----:B------:R-:W-:Y:S01]  /*12d70*/  IMAD.IADD R3, R3, 0x1, R7 ;  /* 0x0000000103037824 */ /* 0x000fe200078e0207 */
[----:B------:R-:W-:Y:S02]  /*12d80*/  ISETP.GE.AND P1, PT, R11, UR4, PT ;  /* 0x000000040b007c0c */ /* 0x000fe4000bf26270 */
[----:B------:R-:W-:-:S02]  /*12d90*/  IMAD R6, R6, UR6, RZ ;  /* 0x0000000606067c24 */ /* 0x000fc4000f8e02ff */
[----:B------:R-:W-:-:S04]  /*12da0*/  IMAD.WIDE.U32 R2, R5, UR6, R2 ;  /* 0x0000000605027c25 */ /* 0x000fc8000f8e0002 */
[----:B------:R-:W-:Y:S01]  /*12db0*/  IMAD R6, R5, UR7, R6 ;  /* 0x0000000705067c24 */ /* 0x000fe2000f8e0206 */
[----:B------:R-:W-:-:S04]  /*12dc0*/  IADD3 R8, P0, R2, UR8, RZ ;  /* 0x0000000802087c10 */ /* 0x000fc8000ff1e0ff */
[----:B------:R-:W-:Y:S02]  /*12dd0*/  IADD3.X R7, R3, UR9, R6, P0, !PT ;  /* 0x0000000903077c10 */ /* 0x000fe400087fe406 */
[----:B------:R-:W-:Y:S01]  /*12de0*/  ISETP.GE.AND P0, PT, R20, UR4, PT ;  /* 0x0000000414007c0c */ /* 0x000fe2000bf06270 */
[----:B------:R-:W-:Y:S01]  /*12df0*/  UMOV UR4, 0xffffffff ;  /* 0xffffffff00047882 */ /* 0x000fe20000000000 */
[----:B------:R-:W-:-:S04]  /*12e00*/  LOP3.LUT R21, R21, 0x7f, RZ, 0xc0, !PT ;  /* 0x0000007f15157812 */ /* 0x000fc800078ec0ff */
[----:B------:R-:W-:Y:S01]  /*12e10*/  SHF.R.U32.HI R21, RZ, 0x1, R21 ;  /* 0x00000001ff157819 */ /* 0x000fe20000011615 */
[----:B0-----:R-:W-:Y:S06]  /*12e20*/  BRA.DIV UR4, `(.L_x_9248) ;  /* 0x0000002604987947 */ /* 0x001fec000b800000 */
[----:B------:R-:W0:Y:S01]  /*12e30*/  SHFL.IDX PT, R3, R0, RZ, 0x1e1f ;  /* 0x001e1fff00037589 */ /* 0x000e2200000e0000 */
[----:B------:R-:W-:Y:S01]  /*12e40*/  ULDC UR4, c[0x0][0x288] ;  /* 0x0000a20000047ab9 */ /* 0x000fe20000000800 */
[----:B------:R-:W-:Y:S02]  /*12e50*/  VIADD R6, R21, UR41 ;  /* 0x0000002915067c36 */ /* 0x000fe40008000000 */
[----:B------:R-:W1:Y:S01]  /*12e60*/  SHFL.IDX PT, R2, R4, RZ, 0x1e1f ;  /* 0x001e1fff04027589 */ /* 0x000e6200000e0000 */
[----:B------:R-:W-:-:S03]  /*12e70*/  IMAD R5, R9, UR4, RZ ;  /* 0x0000000409057c24 */ /* 0x000fc6000f8e02ff */
[----:B------:R-:W2:Y:S02]  /*12e80*/  SHFL.IDX PT, R0, R0, 0x1, 0x1e1f ;  /* 0x003e1f0000007f89 */ /* 0x000ea400000e0000 */
[----:B------:R-:W-:Y:S02]  /*12e90*/  ISETP.GE.AND P4, PT, R6, R5, PT ;  /* 0x000000050600720c */ /* 0x000fe40003f86270 */
[----:B------:R-:W3:Y:S04]  /*12ea0*/  SHFL.IDX PT, R4, R4, 0x1, 0x1e1f ;  /* 0x003e1f0004047f89 */ /* 0x000ee800000e0000 */
[----:B------:R-:W4:Y:S04]  /*12eb0*/  SHFL.IDX PT, R7, R7, RZ, 0x1e1f ;  /* 0x001e1fff07077589 */ /* 0x000f2800000e0000 */
[----:B------:R1:W2:Y:S03]  /*12ec0*/  SHFL.IDX PT, R14, R8, RZ, 0x1e1f ;  /* 0x001e1fff080e7589 */ /* 0x0002a600000e0000 */
        /* <DEDUP_REMOVED lines=10> */
[----:B--2---:R-:W-:-:S05]  /*12f70*/  @!P4 IADD3 R0, P3, R20, R0, RZ ;  /* 0x000000001400c210 */ /* 0x004fca0007f7e0ff */
[----:B---3--:R-:W-:-:S04]  /*12f80*/  @!P4 IMAD.X R2, RZ, RZ, R4, P3 ;  /* 0x000000ffff02c224 */ /* 0x008fc800018e0604 */
[----:B------:R-:W-:Y:S02]  /*12f90*/  @!P4 IMAD.MOV.U32 R3, RZ, RZ, R2 ;  /* 0x000000ffff03c224 */ /* 0x000fe400078e0002 */
[----:B------:R-:W-:-:S05]  /*12fa0*/  @!P4 IMAD.MOV.U32 R2, RZ, RZ, R0 ;  /* 0x000000ffff02c224 */ /* 0x000fca00078e0000 */
[----:B------:R1:W-:Y:S04]  /*12fb0*/  @!P4 LDGSTS.E.BYPASS.LTC128B.128 [R10+0xf800], desc[UR46][R2.64], !P0 ;  /* 0x0f800000020acfae */ /* 0x0003e8000c101d6e */
[----:B------:R1:W-:Y:S04]  /*12fc0*/  @!P4 LDGSTS.E.BYPASS.LTC128B.128 [R10+0x11000], desc[UR46][R2.64+0x20], !P1 ;  /* 0x11000020020acfae */ /* 0x0003e8000c901d6e */
[----:B----4-:R1:W-:Y:S02]  /*12fd0*/  @!P4 LDGSTS.E.BYPASS.LTC128B.128 [R10+0x12800], desc[UR46][R2.64+0x40], !P2 ;  /* 0x12800040020acfae */ /* 0x0103e4000d101d6e */
.L_x_9320:
        /* <DEDUP_REMOVED lines=12> */
.L_x_9250:
[----:B------:R-:W-:Y:S05]  /*130a0*/  BSYNC B0 ;  /* 0x0000000000007941 */ /* 0x000fea0003800000 */
.L_x_9249:
[----:B------:R-:W-:Y:S01]  /*130b0*/  NOP ;  /* 0x0000000000007918 */ /* 0x000fe20000000000 */
[----:B------:R-:W-:-:S13]  /*130c0*/  PLOP3.LUT P0, PT, PT, PT, PT, 0x80, 0x0 ;  /* 0x000000000000781c */ /* 0x000fda0003f0f070 */
.L_x_9251:
        /* <DEDUP_REMOVED lines=18> */
.L_x_9321:
[----:B------:R-:W-:Y:S05]  /*131f0*/  BSYNC B0 ;  /* 0x0000000000007941 */ /* 0x000fea0003800000 */
.L_x_9252:
[----:B------:R-:W-:-:S04]  /*13200*/  UIADD3 UR4, UR40, -0x2, URZ ;  /* 0xfffffffe28047890 */ /* 0x000fc8000fffe03f */
[----:B------:R-:W-:-:S06]  /*13210*/  UISETP.GE.AND UP0, UPT, UR4, UR39, UPT ;  /* 0x000000270400728c */ /* 0x000fcc000bf06270 */
[----:B------:R-:W-:-:S13]  /*13220*/  PLOP3.LUT P0, PT, PT, PT, UP0, 0x80, 0x0 ;  /* 0x000000000000781c */ /* 0x000fda0003f0f008 */
[----:B------:R-:W-:Y:S05]  /*13230*/  @!P0 BRA `(.L_x_9254) ;  /* 0x00000010002c8947 */ /* 0x000fea0003800000 */
[----:B------:R-:W-:Y:S02]  /*13240*/  IMAD.MOV.U32 R8, RZ, RZ, R19 ;  /* 0x000000ffff087224 */ /* 0x000fe400078e0013 */
[----:B------:R-:W-:Y:S02]  /*13250*/  IMAD.MOV.U32 R0, RZ, RZ, R24 ;  /* 0x000000ffff007224 */ /* 0x000fe400078e0018 */
[----:B------:R-:W-:-:S07]  /*13260*/  IMAD.U32 R2, RZ, RZ, UR4 ;  /* 0x00000004ff027e24 */ /* 0x000fce000f8e00ff */
.L_x_9278:
[----:B------:R-:W-:Y:S01]  /*13270*/  LOP3.LUT P1, RZ, R18, 0x2, RZ, 0xc0, !PT ;  /* 0x0000000212ff7812 */ /* 0x000fe2000782c0ff */
[----:B------:R-:W-:Y:S01]  /*13280*/  VIADD R19, R8, 0x1 ;  /* 0x0000000108137836 */ /* 0x000fe20000000000 */
[----:B------:R-:W-:Y:S05]  /*13290*/  YIELD ;  /* 0x0000000000007946 */ /* 0x000fea0003800000 */
[----:B------:R-:W-:Y:S01]  /*132a0*/  ISETP.NE.AND P0, PT, R19, 0x2, PT ;  /* 0x000000021300780c */ /* 0x000fe20003f05270 */
[----:B------:R-:W-:Y:S03]  /*132b0*/  BSSY B0, `(.L_x_9255) ;  /* 0x00000a2000007945 */ /* 0x000fe60003800000 */
[----:B0-----:R-:W-:-:S02]  /*132c0*/  SEL R3, RZ, 0x1, P0 ;  /* 0x00000001ff037807 */ /* 0x001fc40000000000 */
[----:B------:R-:W-:Y:S02]  /*132d0*/  SEL R19, R19, RZ, P0 ;  /* 0x000000ff13137207 */ /* 0x000fe40000000000 */
[----:B------:R-:W-:Y:S01]  /*132e0*/  LOP3.LUT R24, R0, R3, RZ, 0x3c, !PT ;  /* 0x0000000300187212 */ /* 0x000fe200078e3cff */
[----:B------:R-:W-:Y:S06]  /*132f0*/  @!P1 BRA `(.L_x_9256) ;  /* 0x0000000800749947 */ /* 0x000fec0003800000 */
[----:B------:R-:W-:Y:S01]  /*13300*/  LOP3.LUT P1, RZ, R18, 0x1, RZ, 0xc0, !PT ;  /* 0x0000000112ff7812 */ /* 0x000fe2000782c0ff */
[----:B------:R-:W-:-:S12]  /*13310*/  IMAD.MOV.U32 R3, RZ, RZ, R2 ;  /* 0x000000ffff037224 */ /* 0x000fd800078e0002 */
        /* <DEDUP_REMOVED lines=13> */
[----:B------:R-:W-:Y:S01]  /*133f0*/  IMAD.WIDE.U32 R4, R26, UR4, R4 ;  /* 0x000000041a047c25 */ /* 0x000fe2000f8e0004 */
[----:B------:R-:W-:-:S03]  /*13400*/  ULDC.64 UR4, c[0x0][0x418] ;  /* 0x0001060000047ab9 */ /* 0x000fc60000000a00 */
[----:B------:R-:W-:Y:S01]  /*13410*/  IMAD.IADD R5, R6, 0x1, R5 ;  /* 0x0000000106057824 */ /* 0x000fe200078e0205 */
[----:B------:R-:W-:-:S04]  /*13420*/  LEA R6, P0, R4, UR4, 0x2 ;  /* 0x0000000404067c11 */ /* 0x000fc8000f8010ff */
[----:B------:R-:W-:-:S05]  /*13430*/  LEA.HI.X R7, R4, UR5, R5, 0x2, P0 ;  /* 0x0000000504077c11 */ /* 0x000fca00080f1405 */
[----:B------:R0:W5:Y:S04]  /*13440*/  LDG.E R17, desc[UR46][R6.64] ;  /* 0x0000002e06117981 */ /* 0x000168000c1e1900 */
.L_x_9257:
        /* <DEDUP_REMOVED lines=8> */
.L_x_9322:
[----:B------:R-:W-:Y:S05]  /*134d0*/  BSYNC B1 ;  /* 0x0000000000017941 */ /* 0x000fea0003800000 */
.L_x_9258:
        /* <DEDUP_REMOVED lines=9> */
.L_x_9261:
[----:B------:R-:W-:Y:S05]  /*13570*/  BSYNC B1 ;  /* 0x0000000000017941 */ /* 0x000fea0003800000 */
.L_x_9260:
[----:B------:R-:W-:Y:S01]  /*13580*/  IMAD.MOV.U32 R7, RZ, RZ, RZ ;  /* 0x000000ffff077224 */ /* 0x000fe200078e00ff */
[----:B------:R-:W-:Y:S01]  /*13590*/  UIADD3 UR4, UP0, UR50, 0x470, URZ ;  /* 0x0000047032047890 */ /* 0x000fe2000ff1e03f */
[----:B------:R-:W-:Y:S01]  /*135a0*/  IMAD R9, R19, 0x3000, R16 ;  /* 0x0000300013097824 */ /* 0x000fe200078e0210 */
[----:B------:R-:W-:Y:S01]  /*135b0*/  PLOP3.LUT P0, PT, PT, PT, PT, 0x80, 0x0 ;  /* 0x000000000000781c */ /* 0x000fe20003f0f070 */
[----:B------:R-:W-:Y:S01]  /*135c0*/  IMAD.SHL.U32 R3, R3, 0x80, RZ ;  /* 0x0000008003037824 */ /* 0x000fe200078e00ff */
[----:B------:R-:W-:Y:S01]  /*135d0*/  R2UR UR10, R7 ;  /* 0x00000000070a72ca */ /* 0x000fe200000e0000 */
[----:B------:R-:W-:Y:S01]  /*135e0*/  VIADD R5, R6, 0x19c70 ;  /* 0x00019c7006057836 */ /* 0x000fe20000000000 */
[----:B------:R-:W-:Y:S01]  /*135f0*/  UIADD3.X UR5, URZ, UR51, URZ, UP0, !UPT ;  /* 0x000000333f057290 */ /* 0x000fe200087fe43f */
[----:B------:R-:W-:Y:S01]  /*13600*/  VIADD R10, R9, 0x9000 ;  /* 0x00009000090a7836 */ /* 0x000fe20000000000 */
[----:B------:R-:W-:Y:S01]  /*13610*/  UMOV UR6, 0x0 ;  /* 0x0000000000067882 */ /* 0x000fe20000000000 */
[----:B------:R-:W-:-:S10]  /*13620*/  UMOV UR7, 0x14f00000 ;  /* 0x14f0000000077882 */ /* 0x000fd40000000000 */
.L_x_9262:
        /* <DEDUP_REMOVED lines=16> */
.L_x_9263:
        /* <DEDUP_REMOVED lines=16> */
.L_x_9264:
        /* <DEDUP_REMOVED lines=13> */
.L_x_9323:
[----:B------:R-:W-:Y:S05]  /*13900*/  BSYNC B1 ;  /* 0x0000000000017941 */ /* 0x000fea0003800000 */
.L_x_9265:
        /* <DEDUP_REMOVED lines=11> */
.L_x_9268:
[----:B------:R-:W-:Y:S05]  /*139c0*/  BSYNC B1 ;  /* 0x0000000000017941 */ /* 0x000fea0003800000 */
.L_x_9267:
        /* <DEDUP_REMOVED lines=8> */
.L_x_9269:
        /* <DEDUP_REMOVED lines=15> */
.L_x_9270:
        /* <DEDUP_REMOVED lines=15> */
.L_x_9271:
        /* <DEDUP_REMOVED lines=10> */
.L_x_9256:
[----:B------:R-:W-:Y:S05]  /*13cd0*/  BSYNC B0 ;  /* 0x0000000000007941 */ /* 0x000fea0003800000 */
.L_x_9255:
[----:B------:R-:W-:-:S06]  /*13ce0*/  UISETP.NE.AND UP0, UPT, UR38, 0x3, UPT ;  /* 0x000000032600788c */ /* 0x000fcc000bf05270 */
[----:B------:R-:W-:-:S13]  /*13cf0*/  PLOP3.LUT P0, PT, PT, PT, UP0, 0x80, 0x0 ;  /* 0x000000000000781c */ /* 0x000fda0003f0f008 */
[----:B------:R-:W-:Y:S05]  /*13d00*/  @!P0 BRA `(.L_x_9272) ;  /* 0x0000000000048947 */ /* 0x000fea0003800000 */
[----:B------:R-:W-:Y:S01]  /*13d10*/  BPT.TRAP 0x1 ;  /* 0x000000040000795c */ /* 0x000fe20000300000 */
.L_x_9272:
        /* <DEDUP_REMOVED lines=8> */
.L_x_9324:
[----:B------:R-:W-:Y:S05]  /*13da0*/  BSYNC B0 ;  /* 0x0000000000007941 */ /* 0x000fea0003800000 */
.L_x_9273:
[----:B------:R-:W-:Y:S05]  /*13db0*/  @!P0 BRA `(.L_x_9275) ;  /* 0x0000000000048947 */ /* 0x000fea0003800000 */
[----:B------:R-:W-:Y:S01]  /*13dc0*/  BPT.TRAP 0x1 ;  /* 0x000000040000795c */ /* 0x000fe20000300000 */
.L_x_9275:
[----:B0-----:R-:W-:Y:S01]  /*13dd0*/  SHF.L.U32 R4, R0, 0x1f, RZ ;  /* 0x0000001f00047819 */ /* 0x001fe200000006ff */
[----:B------:R-:W-:-:S03]  /*13de0*/  IMAD R0, R8, 0x3000, RZ ;  /* 0x0000300008007824 */ /* 0x000fc600078e02ff */
[----:B------:R-:W0:Y:S02]  /*13df0*/  SYNCS.PHASECHK.TRANS64.TRYWAIT P1, [R3+URZ+0x19c60], R4 ;  /* 0x019c6004030075a7 */ /* 0x000e24000802017f */
[----:B0-----:R-:W-:Y:S05]  /*13e00*/  @!P1 BRA `(.L_x_9276) ;  /* 0x0000001800e89947 */ /* 0x001fea0003800000 */
.L_x_9325:
        /* <DEDUP_REMOVED lines=33> */
[--C-:B------:R-:W-:Y:S01]  /*14020*/  PRMT R10, R6, 0x6420, R7.reuse ;  /* 0x00006420060a7816 */ /* 0x100fe20000000007 */
        /* <DEDUP_REMOVED lines=31> */
.L_x_9277:
        /* <DEDUP_REMOVED lines=9> */
[C---:B------:R-:W-:Y:S01]  /*142b0*/  ISETP.GT.AND P0, PT, R2.reuse, UR39, PT ;  /* 0x0000002702007c0c */ /* 0x040fe2000bf04270 */
[----:B------:R-:W-:Y:S02]  /*142c0*/  VIADD R2, R2, 0xffffffff ;  /* 0xffffffff02027836 */ /* 0x000fe40000000000 */
[----:B0-----:R-:W-:-:S10]  /*142d0*/  IMAD.MOV.U32 R0, RZ, RZ, R24 ;  /* 0x000000ffff007224 */ /* 0x001fd400078e0018 */
[----:B------:R-:W-:Y:S05]  /*142e0*/  @P0 BRA `(.L_x_9278) ;  /* 0xffffffec00e00947 */ /* 0x000fea000383ffff */
.L_x_9254:
        /* <DEDUP_REMOVED lines=18> */
.L_x_9280:
[----:B------:R-:W-:Y:S05]  /*14410*/  BSYNC B0 ;  /* 0x0000000000007941 */ /* 0x000fea0003800000 */
.L_x_9279:
[----:B------:R-:W-:-:S06]  /*14420*/  UISETP.NE.AND UP0, UPT, UR38, 0x3, UPT ;  /* 0x000000032600788c */ /* 0x000fcc000bf05270 */
[----:B------:R-:W-:-:S13]  /*14430*/  PLOP3.LUT P1, PT, PT, PT, UP0, 0x80, 0x0 ;  /* 0x000000000000781c */ /* 0x000fda0003f2f008 */
[----:B------:R-:W-:Y:S05]  /*14440*/  @!P1 BRA `(.L_x_9281) ;  /* 0x0000000000049947 */ /* 0x000fea0003800000 */
[----:B------:R-:W-:Y:S01]  /*14450*/  BPT.TRAP 0x1 ;  /* 0x000000040000795c */ /* 0x000fe20000300000 */
.L_x_9281:
        /* <DEDUP_REMOVED lines=8> */
.L_x_9326:
[----:B------:R-:W-:Y:S05]  /*144e0*/  BSYNC B0 ;  /* 0x0000000000007941 */ /* 0x000fea0003800000 */
.L_x_9282:
[----:B------:R-:W-:Y:S05]  /*144f0*/  @!P2 BRA `(.L_x_9284) ;  /* 0x000000000004a947 */ /* 0x000fea0003800000 */
[----:B------:R-:W-:Y:S01]  /*14500*/  BPT.TRAP 0x1 ;  /* 0x000000040000795c */ /* 0x000fe20000300000 */
.L_x_9284:
[----:B0-----:R-:W-:-:S04]  /*14510*/  SHF.L.U32 R3, R24, 0x1f, RZ ;  /* 0x0000001f18037819 */ /* 0x001fc800000006ff */
[----:B------:R-:W0:Y:S02]  /*14520*/  SYNCS.PHASECHK.TRANS64.TRYWAIT P1, [R0+URZ+0x19c60], R3 ;  /* 0x019c6003000075a7 */ /* 0x000e24000802017f */
[----:B0-----:R-:W-:Y:S05]  /*14530*/  @!P1 BRA `(.L_x_9285) ;  /* 0x0000001400449947 */ /* 0x001fea0003800000 */
.L_x_9327:
[----:B------:R-:W-:Y:S01]  /*14540*/  IMAD R2, R19, 0x3000, RZ ;  /* 0x0000300013027824 */ /* 0x000fe200078e02ff */
[----:B------:R-:W-:Y:S05]  /*14550*/  WARPSYNC.ALL ;  /* 0x0000000000007948 */ /* 0x000fea0003800000 */
[----:B0-----:R-:W-:Y:S02]  /*14560*/  LOP3.LUT R3, R2, R23, RZ, 0xfc, !PT ;  /* 0x0000001702037212 */ /* 0x001fe400078efcff */
[----:B------:R-:W-:-:S03]  /*14570*/  LOP3.LUT R14, R23, 0x1800, RZ, 0xfc, !PT ;  /* 0x00001800170e7812 */ /* 0x000fc600078efcff */
[----:B------:R-:W-:Y:S01]  /*14580*/  IMAD.IADD R4, R16, 0x1, R3 ;  /* 0x0000000110047824 */ /* 0x000fe200078e0203 */
[----:B------:R-:W-:-:S05]  /*14590*/  LOP3.LUT R3, R2, R25, RZ, 0xfc, !PT ;  /* 0x0000001902037212 */ /* 0x000fca00078efcff */
[----:B------:R-:W0:Y:S01]  /*145a0*/  LDSM.16.MT88.4 R4, [R4+0x9000] ;  /* 0x009000000404783b */ /* 0x000e220000004200 */
[----:B------:R-:W-:Y:S02]  /*145b0*/  IMAD.IADD R12, R22, 0x1, R3 ;  /* 0x00000001160c7824 */ /* 0x000fe400078e0203 */
[----:B------:R-:W-:Y:S01]  /*145c0*/  VIADD R3, R2, 0x1000 ;  /* 0x0000100002037836 */ /* 0x000fe20000000000 */
[C-C-:B0-----:R-:W-:Y:S02]  /*145d0*/  PRMT R8, R4.reuse, 0x6420, R5.reuse ;  /* 0x0000642004087816 */ /* 0x141fe40000000005 */
[----:B------:R-:W-:Y:S02]  /*145e0*/  PRMT R9, R4, 0x7531, R5 ;  /* 0x0000753104097816 */ /* 0x000fe40000000005 */
[----:B------:R-:W-:Y:S02]  /*145f0*/  LOP3.LUT R5, R3, R23, RZ, 0xfc, !PT ;  /* 0x0000001703057212 */ /* 0x000fe400078efcff */
[----:B------:R-:W-:-:S02]  /*14600*/  PRMT R10, R6, 0x6420, R7 ;  /* 0x00006420060a7816 */ /* 0x000fc40000000007 */
        /* <DEDUP_REMOVED lines=53> */
.L_x_9286:
[----:B-1----:R1:W-:Y:S01]  /*14960*/  SYNCS.ARRIVE.TRANS64.A1T0 RZ, [R0+URZ+0x19c50], RZ ;  /* 0x019c50ff00ff79a7 */ /* 0x0023e2000810003f */
[----:B------:R-:W-:Y:S02]  /*14970*/  @!P0 VIADD R2, R0, 0x19c80 ;  /* 0x00019c8000028836 */ /* 0x000fe40000000000 */
[----:B------:R-:W-:-:S03]  /*14980*/  VIADD R19, R19, 0x1 ;  /* 0x0000000113137836 */ /* 0x000fc60000000000 */
[----:B------:R-:W-:Y:S01]  /*14990*/  @!P0 PRMT R2, RZ, 0x654, R2 ;  /* 0x00000654ff028816 */ /* 0x000fe20000000002 */
[----:B------:R-:W-:Y:S01]  /*149a0*/  BAR.SYNC.DEFER_BLOCKING 0x2, 0x80 ;  /* 0x0082000000007b1d */ /* 0x000fe20000010000 */
[----:B------:R-:W-:-:S04]  /*149b0*/  ISETP.NE.AND P1, PT, R19, 0x2, PT ;  /* 0x000000021300780c */ /* 0x000fc80003f25270 */
[----:B------:R-:W-:Y:S02]  /*149c0*/  SEL R3, RZ, 0x1, P1 ;  /* 0x00000001ff037807 */ /* 0x000fe40000800000 */
[----:B------:R-:W-:Y:S02]  /*149d0*/  SEL R19, R19, RZ, P1 ;  /* 0x000000ff13137207 */ /* 0x000fe40000800000 */
[----:B------:R-:W-:Y:S01]  /*149e0*/  LOP3.LUT R24, R24, R3, RZ, 0x3c, !PT ;  /* 0x0000000318187212 */ /* 0x000fe200078e3cff */
[----:B------:R1:W-:Y:S06]  /*149f0*/  @!P0 SYNCS.ARRIVE.TRANS64.RED.A1T0 RZ, [R2+URZ], RZ ;  /* 0x000000ff02ff89a7 */ /* 0x0003ec000810043f */
.L_x_9229:
[----:B------:R-:W-:Y:S05]  /*14a00*/  BSYNC B7 ;  /* 0x0000000000077941 */ /* 0x000fea0003800000 */
.L_x_9227:
[----:B-1----:R1:W5:Y:S01]  /*14a10*/  LDL R2, [R1] ;  /* 0x0000000001027983 */ /* 0x0023620000100800 */
[----:B------:R-:W-:-:S13]  /*14a20*/  LOP3.LUT P1, RZ, R18, 0x4, RZ, 0xc0, !PT ;  /* 0x0000000412ff7812 */ /* 0x000fda000782c0ff */
[----:B-1----:R-:W-:Y:S05]  /*14a30*/  @!P1 BRA `(.L_x_9287) ;  /* 0x0000000000249947 */ /* 0x002fea0003800000 */
[----:B------:R-:W1:Y:S08]  /*14a40*/  S2UR UR5, SR_CgaCtaId ;  /* 0x00000000000579c3 */ /* 0x000e700000008800 */
[----:B------:R-:W-:Y:S06]  /*14a50*/  BAR.SYNC.DEFER_BLOCKING 0x5, 0x200 ;  /* 0x0148000000007b1d */ /* 0x000fec0000010000 */
[----:B------:R-:W-:-:S02]  /*14a60*/  UMOV UR4, 0x400 ;  /* 0x0000040000047882 */ /* 0x000fc40000000000 */
[----:B-1----:R-:W-:-:S06]  /*14a70*/  ULEA UR4, UR5, UR4, 0x18 ;  /* 0x0000000405047291 */ /* 0x002fcc000f8ec03f */
[----:B------:R-:W-:-:S05]  /*14a80*/  IMAD.U32 R16, RZ, RZ, UR4 ;  /* 0x00000004ff107e24 */ /* 0x000fca000f8e00ff */
[----:B-----5:R-:W1:Y:S04]  /*14a90*/  LDS R2, [R16+0x19cd0] ;  /* 0x019cd00010027984 */ /* 0x020e680000000800 */
[----:B-1----:R1:W-:Y:S01]  /*14aa0*/  STL [R1], R2 ;  /* 0x0000000201007387 */ /* 0x0023e20000100800 */
[----:B------:R-:W-:Y:S06]  /*14ab0*/  BAR.ARV 0x4, 0x200 ;  /* 0x0108000000007b1d */ /* 0x000fec0000002000 */
[----:B------:R-:W-:Y:S05]  /*14ac0*/  BRA `(.L_x_9288) ;  /* 0x0000000000207947 */ /* 0x000fea0003800000 */
.L_x_9287:
[----:B------:R-:W1:Y:S01]  /*14ad0*/  @!P0 S2R R3, SR_CgaCtaId ;  /* 0x0000000000038919 */ /* 0x000e620000008800 */
[----:B--2---:R-:W-:Y:S01]  /*14ae0*/  @!P0 MOV R0, 0x400 ;  /* 0x0000040000008802 */ /* 0x004fe20000000f00 */
[----:B------:R-:W-:Y:S03]  /*14af0*/  BAR.SYNC.DEFER_BLOCKING 0x4, 0x200 ;  /* 0x0108000000007b1d */ /* 0x000fe60000010000 */
[----:B-1----:R-:W-:-:S03]  /*14b00*/  @!P0 LEA R16, R3, R0, 0x18 ;  /* 0x0000000003108211 */ /* 0x002fc600078ec0ff */
[----:B-----5:R-:W1:Y:S04]  /*14b10*/  SHFL.IDX PT, R0, R2, RZ, 0x1f ;  /* 0x00001fff02007589 */ /* 0x020e6800000e0000 */
[----:B------:R3:W-:Y:S04]  /*14b20*/  @!P0 STS [R16+0x19cd0], R2 ;  /* 0x019cd00210008388 */ /* 0x0007e80000000800 */
[----:B-1----:R3:W-:Y:S01]  /*14b30*/  STL [R1], R0 ;  /* 0x0000000001007387 */ /* 0x0027e20000100800 */
[----:B------:R-:W-:Y:S06]  /*14b40*/  BAR.ARV 0x5, 0x200 ;  /* 0x0148000000007b1d */ /* 0x000fec0000002000 */
.L_x_9288:
[----:B--23--:R-:W2:Y:S01]  /*14b50*/  LDL R0, [R1] ;  /* 0x0000000001007983 */ /* 0x00cea20000100800 */
[----:B------:R-:W-:Y:S02]  /*14b60*/  ULDC UR4, c[0x0][0xc38] ;  /* 0x00030e0000047ab9 */ /* 0x000fe40000000800 */
[----:B--2---:R-:W-:-:S13]  /*14b70*/  ISETP.GE.AND P0, PT, R0, UR4, PT ;  /* 0x0000000400007c0c */ /* 0x004fda000bf06270 */
[----:B------:R-:W-:Y:S05]  /*14b80*/  @!P0 BRA `(.L_x_9289) ;  /* 0xffffffc400388947 */ /* 0x000fea000383ffff */
.L_x_9218:
[----:B------:R-:W2:Y:S01]  /*14b90*/  LDL.LU R0, [R1+0x8] ;  /* 0x0000080001007983 */ /* 0x000ea20000300800 */
[----:B------:R-:W-:Y:S01]  /*14ba0*/  BSSY B0, `(.L_x_9290) ;  /* 0x000000b000007945 */ /* 0x000fe20003800000 */
[----:B------:R-:W3:Y:S01]  /*14bb0*/  S2R R5, SR_CgaCtaId ;  /* 0x0000000000057919 */ /* 0x000ee20000008800 */
[----:B--2---:R-:W-:-:S05]  /*14bc0*/  VIADD R0, R0, 0x1 ;  /* 0x0000000100007836 */ /* 0x004fca0000000000 */
[----:B-1----:R-:W-:-:S04]  /*14bd0*/  LEA.HI R2, R0, R0, RZ, 0x1 ;  /* 0x0000000000027211 */ /* 0x002fc800078f08ff */
[----:B------:R-:W-:Y:S02]  /*14be0*/  LOP3.LUT R3, R2, 0xfffffffe, RZ, 0xc0, !PT ;  /* 0xfffffffe02037812 */ /* 0x000fe400078ec0ff */
[----:B------:R-:W-:-:S03]  /*14bf0*/  MOV R2, 0x400 ;  /* 0x0000040000027802 */ /* 0x000fc60000000f00 */
[----:B------:R-:W-:Y:S01]  /*14c00*/  IMAD.IADD R0, R0, 0x1, -R3 ;  /* 0x0000000100007824 */ /* 0x000fe200078e0a03 */
[----:B---3--:R-:W-:-:S04]  /*14c10*/  LEA R6, R5, R2, 0x18 ;  /* 0x0000000205067211 */ /* 0x008fc800078ec0ff */
[----:B------:R-:W-:-:S04]  /*14c20*/  SHF.L.U32 R0, R0, 0x1f, RZ ;  /* 0x0000001f00007819 */ /* 0x000fc800000006ff */
[----:B------:R-:W1:Y:S02]  /*14c30*/  SYNCS.PHASECHK.TRANS64.TRYWAIT P0, [R6+URZ+0x19c20], R0 ;  /* 0x019c2000060075a7 */ /* 0x000e64000800017f */
[----:B-1----:R-:W-:Y:S05]  /*14c40*/  @!P0 BRA `(.L_x_9291) ;  /* 0x0000000c00948947 */ /* 0x002fea0003800000 */
.L_x_9328:
[----:B------:R-:W-:Y:S05]  /*14c50*/  BSYNC B0 ;  /* 0x0000000000007941 */ /* 0x000fea0003800000 */
.L_x_9290:
[----:B------:R-:W-:-:S03]  /*14c60*/  UMOV UR4, 0xffffffff ;  /* 0xffffffff00047882 */ /* 0x000fc60000000000 */
[----:B------:R-:W-:Y:S05]  /*14c70*/  BRA.DIV UR4, `(.L_x_9292) ;  /* 0x0000000e049c7947 */ /* 0x000fea000b800000 */
[----:B-1----:R-:W1:Y:S02]  /*14c80*/  S2R R0, SR_TID.X ;  /* 0x0000000000007919 */ /* 0x002e640000002100 */
[----:B-1----:R-:W-:-:S04]  /*14c90*/  SHF.R.U32.HI R0, RZ, 0x5, R0 ;  /* 0x00000005ff007819 */ /* 0x002fc80000011600 */
[----:B------:R-:W-:-:S05]  /*14ca0*/  LOP3.LUT R0, R0, 0x3, RZ, 0xc0, !PT ;  /* 0x0000000300007812 */ /* 0x000fca00078ec0ff */
[----:B------:R1:W2:Y:S02]  /*14cb0*/  SHFL.IDX PT, R14, R0, RZ, 0x1f ;  /* 0x00001fff000e7589 */ /* 0x0002a400000e0000 */
.L_x_9331:
[----:B--2---:R-:W-:Y:S01]  /*14cc0*/  ISETP.NE.AND P0, PT, R14, RZ, PT ;  /* 0x000000ff0e00720c */ /* 0x004fe20003f05270 */
[----:B------:R-:W-:-:S12]  /*14cd0*/  BSSY B0, `(.L_x_9293) ;  /* 0x000002b000007945 */ /* 0x000fd80003800000 */
[----:B------:R-:W-:Y:S05]  /*14ce0*/  @P0 BRA `(.L_x_9294) ;  /* 0x0000000000a40947 */ /* 0x000fea0003800000 */
[----:B------:R-:W-:-:S03]  /*14cf0*/  UMOV UR4, 0xffffffff ;  /* 0xffffffff00047882 */ /* 0x000fc60000000000 */
[----:B------:R-:W-:Y:S05]  /*14d00*/  BRA.DIV UR4, `(.L_x_9295) ;  /* 0x0000000e04ac7947 */ /* 0x000fea000b800000 */
[----:B------:R-:W-:-:S13]  /*14d10*/  ELECT P6, URZ, PT ;  /* 0x00000000003f782f */ /* 0x000fda00038c0000 */
.L_x_9334:
[----:B------:R-:W-:Y:S05]  /*14d20*/  @!P6 BRA `(.L_x_9294) ;  /* 0x000000000094e947 */ /* 0x000fea0003800000 */
[----:B------:R-:W-:-:S06]  /*14d30*/  ULOP3.LUT UR4, UR42, 0x2, URZ, 0xfc, !UPT ;  /* 0x000000022a047892 */ /* 0x000fcc000f8efc3f */
[----:B-1----:R-:W-:-:S05]  /*14d40*/  IMAD.U32 R0, RZ, RZ, UR4 ;  /* 0x00000004ff007e24 */ /* 0x002fca000f8e00ff */
[----:B------:R-:W-:-:S13]  /*14d50*/  ISETP.NE.AND P0, PT, R0, 0x3, PT ;  /* 0x000000030000780c */ /* 0x000fda0003f05270 */
[----:B------:R-:W-:Y:S05]  /*14d60*/  @!P0 BRA `(.L_x_9296) ;  /* 0x0000000000048947 */ /* 0x000fea0003800000 */
[----:B------:R-:W-:Y:S01]  /*14d70*/  BPT.TRAP 0x1 ;  /* 0x000000040000795c */ /* 0x000fe20000300000 */
.L_x_9296:
[----:B------:R-:W-:Y:S01]  /*14d80*/  VIADD R0, R6, 0x19c40 ;  /* 0x00019c4006007836 */ /* 0x000fe20000000000 */
[----:B------:R-:W-:Y:S01]  /*14d90*/  SHF.L.U32 R4, R24, 0x1f, RZ ;  /* 0x0000001f18047819 */ /* 0x000fe200000006ff */
[C---:B------:R-:W-:Y:S02]  /*14da0*/  VIADD R2, R19.reuse, 0x1 ;  /* 0x0000000113027836 */ /* 0x040fe40000000000 */
[----:B------:R-:W-:-:S03]  /*14db0*/  IMAD R5, R19, 0x8, R0 ;  /* 0x0000000813057824 */ /* 0x000fc600078e0200 */
[C---:B------:R-:W-:Y:S01]  /*14dc0*/  ISETP.NE.AND P2, PT, R2.reuse, 0x2, PT ;  /* 0x000000020200780c */ /* 0x040fe20003f45270 */
[----:B------:R-:W1:Y:S03]  /*14dd0*/  SYNCS.PHASECHK.TRANS64.TRYWAIT P1, [R5+URZ], R4 ;  /* 0x00000004050075a7 */ /* 0x000e66000802017f */
[----:B------:R-:W-:Y:S02]  /*14de0*/  SEL R3, RZ, 0x1, P2 ;  /* 0x00000001ff037807 */ /* 0x000fe40001000000 */
[----:B------:R-:W-:Y:S02]  /*14df0*/  SEL R7, R2, RZ, P2 ;  /* 0x000000ff02077207 */ /* 0x000fe40001000000 */
[----:B------:R-:W-:-:S03]  /*14e00*/  LOP3.LUT R3, R24, R3, RZ, 0x3c, !PT ;  /* 0x0000000318037212 */ /* 0x000fc600078e3cff */
[----:B0-----:R-:W-:Y:S01]  /*14e10*/  IMAD R9, R7, 0x8, R0 ;  /* 0x0000000807097824 */ /* 0x001fe200078e0200 */
[----:B------:R-:W-:Y:S01]  /*14e20*/  SHF.L.U32 R0, R3, 0x1f, RZ ;  /* 0x0000001f03007819 */ /* 0x000fe200000006ff */
[----:B-1----:R-:W-:Y:S06]  /*14e30*/  @!P1 BRA `(.L_x_9297) ;  /* 0x0000000c00809947 */ /* 0x002fec0003800000 */
.L_x_9335:
[----:B------:R-:W1:Y:S02]  /*14e40*/  SYNCS.PHASECHK.TRANS64.TRYWAIT P1, [R9+URZ], R0 ;  /* 0x00000000090075a7 */ /* 0x000e64000802017f */
[----:B-1----:R-:W-:Y:S05]  /*14e50*/  @!P1 BRA `(.L_x_9298) ;  /* 0x0000000c008c9947 */ /* 0x002fea0003800000 */
.L_x_9336:
[----:B------:R-:W-:Y:S05]  /*14e60*/  @!P0 BRA `(.L_x_9299) ;  /* 0x0000000000048947 */ /* 0x000fea0003800000 */
[----:B------:R-:W-:Y:S01]  /*14e70*/  BPT.TRAP 0x1 ;  /* 0x000000040000795c */ /* 0x000fe20000300000 */
.L_x_9299:
[----:B------:R-:W-:-:S04]  /*14e80*/  IMAD R19, R19, 0x8, R6 ;  /* 0x0000000813137824 */ /* 0x000fc800078e0206 */
[----:B------:R-:W2:Y:S02]  /*14e90*/  SYNCS.PHASECHK.TRANS64.TRYWAIT P1, [R19+URZ+0x19c60], R4 ;  /* 0x019c6004130075a7 */ /* 0x000ea4000802017f */
[----:B--2---:R-:W-:Y:S05]  /*14ea0*/  @!P1 BRA `(.L_x_9300) ;  /* 0x0000000c008c9947 */ /* 0x004fea0003800000 */
.L_x_9337:
[----:B------:R-:W-:Y:S05]  /*14eb0*/  @!P0 BRA `(.L_x_9301) ;  /* 0x0000000000048947 */ /* 0x000fea0003800000 */
[----:B------:R-:W-:Y:S01]  /*14ec0*/  BPT.TRAP 0x1 ;  /* 0x000000040000795c */ /* 0x000fe20000300000 */
.L_x_9301:
[----:B------:R-:W-:-:S04]  /*14ed0*/  IMAD R7, R7, 0x8, R6 ;  /* 0x0000000807077824 */ /* 0x000fc800078e0206 */
[----:B------:R-:W3:Y:S02]  /*14ee0*/  SYNCS.PHASECHK.TRANS64.TRYWAIT P1, [R7+URZ+0x19c60], R0 ;  /* 0x019c6000070075a7 */ /* 0x000ee4000802017f */
[----:B---3--:R-:W-:Y:S05]  /*14ef0*/  @!P1 BRA `(.L_x_9302) ;  /* 0x0000000c008c9947 */ /* 0x008fea0003800000 */
.L_x_9338:
[----:B------:R-:W-:Y:S05]  /*14f00*/  @!P0 BRA `(.L_x_9303) ;  /* 0x0000000000048947 */ /* 0x000fea0003800000 */
[----:B------:R-:W-:Y:S01]  /*14f10*/  BPT.TRAP 0x1 ;  /* 0x000000040000795c */ /* 0x000fe20000300000 */
.L_x_9303:
[----:B------:R-:W4:Y:S02]  /*14f20*/  SYNCS.PHASECHK.TRANS64.TRYWAIT P0, [R19+URZ+0x19c80], R4 ;  /* 0x019c8004130075a7 */ /* 0x000f24000800017f */
[----:B----4-:R-:W-:Y:S05]  /*14f30*/  @!P0 BRA `(.L_x_9304) ;  /* 0x0000000c00908947 */ /* 0x010fea0003800000 */
.L_x_9305:
[----:B------:R0:W0:Y:S02]  /*14f40*/  SYNCS.PHASECHK.TRANS64.TRYWAIT P0, [R7+URZ+0x19c80], R0 ;  /* 0x019c8000070075a7 */ /* 0x000024000800017f */
[----:B0-----:R-:W-:Y:S05]  /*14f50*/  @!P0 NANOSLEEP.SYNCS 0x989680 ;  /* 0x009896800000895d */ /* 0x001fea0003900000 */
[----:B------:R-:W0:Y:S02]  /*14f60*/  @!P0 SYNCS.PHASECHK.TRANS64 P0, [R7+URZ+0x19c80], R0 ;  /* 0x019c8000070085a7 */ /* 0x000e24000800007f */
[----:B0-----:R-:W-:Y:S05]  /*14f70*/  @!P0 BRA `(.L_x_9305) ;  /* 0xfffffffc00f08947 */ /* 0x001fea000383ffff */
.L_x_9294:
[----:B------:R-:W-:Y:S05]  /*14f80*/  BSYNC B0 ;  /* 0x0000000000007941 */ /* 0x000fea0003800000 */
.L_x_9293:
[----:B------:R-:W-:Y:S05]  /*14f90*/  EXIT ;  /* 0x000000000000794d */ /* 0x000fea0003800000 */
.L_x_9135:
[----:B0-----:R-:W-:-:S04]  /*14fa0*/  IMAD.U32 R3, RZ, RZ, UR45 ;  /* 0x0000002dff037e24 */ /* 0x001fc8000f8e00ff */
[----:B------:R0:W1:Y:S03]  /*14fb0*/  SYNCS.PHASECHK.TRANS64.TRYWAIT P1, [R3+URZ+0x19c00], R6 ;  /* 0x019c0006030075a7 */ /* 0x000066000802017f */
[----:B-1----:R-:W-:Y:S05]  /*14fc0*/  @!P1 NANOSLEEP.SYNCS 0x989680 ;  /* 0x009896800000995d */ /* 0x002fea0003900000 */
[----:B------:R-:W1:Y:S02]  /*14fd0*/  @!P1 SYNCS.PHASECHK.TRANS64 P1, [R3+URZ+0x19c00], R6 ;  /* 0x019c0006030095a7 */ /* 0x000e64000802007f */
[----:B-1----:R-:W-:Y:S05]  /*14fe0*/  @!P1 BRA `(.L_x_9135) ;  /* 0xfffffffc00ec9947 */ /* 0x002fea000383ffff */
[----:B------:R-:W-:Y:S05]  /*14ff0*/  BRA `(.L_x_9306) ;  /* 0xfffffecc00147947 */ /* 0x000fea000383ffff */
.L_x_9139:
[----:B-1----:R1:W2:Y:S02]  /*15000*/  SYNCS.PHASECHK.TRANS64.TRYWAIT P2, [R90+URZ+0x19c30], R3 ;  /* 0x019c30035a0075a7 */ /* 0x0022a4000804017f */
[----:B--2---:R-:W-:Y:S05]  /*15010*/  @!P2 NANOSLEEP.SYNCS 0x989680 ;  /* 0x009896800000a95d */ /* 0x004fea0003900000 */
[----:B------:R-:W2:Y:S02]  /*15020*/  @!P2 SYNCS.PHASECHK.TRANS64 P2, [R90+URZ+0x19c30], R3 ;  /* 0x019c30035a00a5a7 */ /* 0x000ea4000804007f */
[----:B--2---:R-:W-:Y:S05]  /*15030*/  @!P2 BRA `(.L_x_9139) ;  /* 0xfffffffc00f0a947 */ /* 0x004fea000383ffff */
[----:B------:R-:W-:Y:S05]  /*15040*/  BRA `(.L_x_9138) ;  /* 0xfffffecc00387947 */ /* 0x000fea000383ffff */
.L_x_9155:
[----:B-1----:R-:W-:-:S04]  /*15050*/  IMAD.U32 R8, RZ, RZ, UR6 ;  /* 0x00000006ff087e24 */ /* 0x002fc8000f8e00ff */
[----:B------:R1:W2:Y:S03]  /*15060*/  SYNCS.PHASECHK.TRANS64.TRYWAIT P2, [R8+URZ+0x19c30], R7 ;  /* 0x019c3007080075a7 */ /* 0x0002a6000804017f */
[----:B--2---:R-:W-:Y:S05]  /*15070*/  @!P2 NANOSLEEP.SYNCS 0x989680 ;  /* 0x009896800000a95d */ /* 0x004fea0003900000 */
[----:B------:R-:W2:Y:S02]  /*15080*/  @!P2 SYNCS.PHASECHK.TRANS64 P2, [R8+URZ+0x19c30], R7 ;  /* 0x019c30070800a5a7 */ /* 0x000ea4000804007f */
[----:B--2---:R-:W-:Y:S05]  /*15090*/  @!P2 BRA `(.L_x_9155) ;  /* 0xfffffffc00eca947 */ /* 0x004fea000383ffff */
[----:B------:R-:W-:Y:S05]  /*150a0*/  BRA `(.L_x_9154) ;  /* 0xffffff0400a47947 */ /* 0x000fea000383ffff */
.L_x_9159:
[----:B-1----:R-:W-:-:S04]  /*150b0*/  IMAD.U32 R8, RZ, RZ, UR11 ;  /* 0x0000000bff087e24 */ /* 0x002fc8000f8e00ff */
[----:B------:R1:W2:Y:S03]  /*150c0*/  SYNCS.PHASECHK.TRANS64.TRYWAIT P2, [R8+URZ+0x19c50], R7 ;  /* 0x019c5007080075a7 */ /* 0x0002a6000804017f */
[----:B--2---:R-:W-:Y:S05]  /*150d0*/  @!P2 NANOSLEEP.SYNCS 0x989680 ;  /* 0x009896800000a95d */ /* 0x004fea0003900000 */
[----:B------:R-:W2:Y:S02]  /*150e0*/  @!P2 SYNCS.PHASECHK.TRANS64 P2, [R8+URZ+0x19c50], R7 ;  /* 0x019c50070800a5a7 */ /* 0x000ea4000804007f */
[----:B--2---:R-:W-:Y:S05]  /*150f0*/  @!P2 BRA `(.L_x_9159) ;  /* 0xfffffffc00eca947 */ /* 0x004fea000383ffff */
[----:B------:R-:W-:Y:S05]  /*15100*/  BRA `(.L_x_9158) ;  /* 0xffffff0400f47947 */ /* 0x000fea000383ffff */
.L_x_9177:
[----:B-1----:R-:W-:-:S04]  /*15110*/  IMAD.U32 R6, RZ, RZ, UR6 ;  /* 0x00000006ff067e24 */ /* 0x002fc8000f8e00ff */
[----:B------:R1:W2:Y:S03]  /*15120*/  SYNCS.PHASECHK.TRANS64.TRYWAIT P2, [R6+URZ+0x19c30], R5 ;  /* 0x019c3005060075a7 */ /* 0x0002a6000804017f */
[----:B--2---:R-:W-:Y:S05]  /*15130*/  @!P2 NANOSLEEP.SYNCS 0x989680 ;  /* 0x009896800000a95d */ /* 0x004fea0003900000 */
[----:B------:R-:W2:Y:S02]  /*15140*/  @!P2 SYNCS.PHASECHK.TRANS64 P2, [R6+URZ+0x19c30], R5 ;  /* 0x019c30050600a5a7 */ /* 0x000ea4000804007f */
[----:B--2---:R-:W-:Y:S05]  /*15150*/  @!P2 BRA `(.L_x_9177) ;  /* 0xfffffffc00eca947 */ /* 0x004fea000383ffff */
[----:B------:R-:W-:Y:S05]  /*15160*/  BRA `(.L_x_9176) ;  /* 0xffffff3c00487947 */ /* 0x000fea000383ffff */
.L_x_9181:
[----:B-1----:R-:W-:-:S04]  /*15170*/  IMAD.U32 R6, RZ, RZ, UR14 ;  /* 0x0000000eff067e24 */ /* 0x002fc8000f8e00ff */
[----:B------:R1:W2:Y:S03]  /*15180*/  SYNCS.PHASECHK.TRANS64.TRYWAIT P2, [R6+URZ+0x19c50], R5 ;  /* 0x019c5005060075a7 */ /* 0x0002a6000804017f */
[----:B--2---:R-:W-:Y:S05]  /*15190*/  @!P2 NANOSLEEP.SYNCS 0x989680 ;  /* 0x009896800000a95d */ /* 0x004fea0003900000 */
[----:B------:R-:W2:Y:S02]  /*151a0*/  @!P2 SYNCS.PHASECHK.TRANS64 P2, [R6+URZ+0x19c50], R5 ;  /* 0x019c50050600a5a7 */ /* 0x000ea4000804007f */
[----:B--2---:R-:W-:Y:S05]  /*151b0*/  @!P2 BRA `(.L_x_9181) ;  /* 0xfffffffc00eca947 */ /* 0x004fea000383ffff */
[----:B------:R-:W-:Y:S05]  /*151c0*/  BRA `(.L_x_9180) ;  /* 0xffffff3c00987947 */ /* 0x000fea000383ffff */
.L_x_9188:
[----:B-1----:R-:W-:-:S04]  /*151d0*/  IMAD.U32 R6, RZ, RZ, UR24 ;  /* 0x00000018ff067e24 */ /* 0x002fc8000f8e00ff */
[----:B------:R1:W2:Y:S03]  /*151e0*/  SYNCS.PHASECHK.TRANS64.TRYWAIT P2, [R6+URZ+0x19c30], R5 ;  /* 0x019c3005060075a7 */ /* 0x0002a6000804017f */
[----:B--2---:R-:W-:Y:S05]  /*151f0*/  @!P2 NANOSLEEP.SYNCS 0x989680 ;  /* 0x009896800000a95d */ /* 0x004fea0003900000 */
[----:B------:R-:W2:Y:S02]  /*15200*/  @!P2 SYNCS.PHASECHK.TRANS64 P2, [R6+URZ+0x19c30], R5 ;  /* 0x019c30050600a5a7 */ /* 0x000ea4000804007f */
[----:B--2---:R-:W-:Y:S05]  /*15210*/  @!P2 BRA `(.L_x_9188) ;  /* 0xfffffffc00eca947 */ /* 0x004fea000383ffff */
[----:B------:R-:W-:Y:S05]  /*15220*/  BRA `(.L_x_9187) ;  /* 0xffffff6000207947 */ /* 0x000fea000383ffff */
.L_x_9192:
[----:B-1----:R-:W-:-:S04]  /*15230*/  IMAD.U32 R6, RZ, RZ, UR11 ;  /* 0x0000000bff067e24 */ /* 0x002fc8000f8e00ff */
[----:B------:R1:W2:Y:S03]  /*15240*/  SYNCS.PHASECHK.TRANS64.TRYWAIT P2, [R6+URZ+0x19c50], R5 ;  /* 0x019c5005060075a7 */ /* 0x0002a6000804017f */
[----:B--2---:R-:W-:Y:S05]  /*15250*/  @!P2 NANOSLEEP.SYNCS 0x989680 ;  /* 0x009896800000a95d */ /* 0x004fea0003900000 */
[----:B------:R-:W2:Y:S02]  /*15260*/  @!P2 SYNCS.PHASECHK.TRANS64 P2, [R6+URZ+0x19c50], R5 ;  /* 0x019c50050600a5a7 */ /* 0x000ea4000804007f */
[----:B--2---:R-:W-:Y:S05]  /*15270*/  @!P2 BRA `(.L_x_9192) ;  /* 0xfffffffc00eca947 */ /* 0x004fea000383ffff */
[----:B------:R-:W-:Y:S05]  /*15280*/  BRA `(.L_x_9191) ;  /* 0xffffff6000707947 */ /* 0x000fea000383ffff */
.L_x_9206:
[----:B-1----:R-:W-:-:S04]  /*15290*/  IMAD.U32 R7, RZ, RZ, UR11 ;  /* 0x0000000bff077e24 */ /* 0x002fc8000f8e00ff */
[----:B------:R1:W2:Y:S03]  /*152a0*/  SYNCS.PHASECHK.TRANS64.TRYWAIT P1, [R7+URZ+0x19c50], R0 ;  /* 0x019c5000070075a7 */ /* 0x0002a6000802017f */
[----:B--2---:R-:W-:Y:S05]  /*152b0*/  @!P1 NANOSLEEP.SYNCS 0x989680 ;  /* 0x009896800000995d */ /* 0x004fea0003900000 */
[----:B------:R-:W2:Y:S02]  /*152c0*/  @!P1 SYNCS.PHASECHK.TRANS64 P1, [R7+URZ+0x19c50], R0 ;  /* 0x019c5000070095a7 */ /* 0x000ea4000802007f */
[----:B--2---:R-:W-:Y:S05]  /*152d0*/  @!P1 BRA `(.L_x_9206) ;  /* 0xfffffffc00ec9947 */ /* 0x004fea000383ffff */
[----:B------:R-:W-:Y:S05]  /*152e0*/  BRA `(.L_x_9205) ;  /* 0xffffff9000e07947 */ /* 0x000fea000383ffff */
.L_x_9238:
[----:B------:R-:W-:Y:S02]  /*152f0*/  IMAD.MOV.U32 R13, RZ, RZ, R20 ;  /* 0x000000ffff0d7224 */ /* 0x000fe400078e0014 */
[----:B------:R-:W-:Y:S02]  /*15300*/  IMAD.MOV.U32 R12, RZ, RZ, RZ ;  /* 0x000000ffff0c7224 */ /* 0x000fe400078e00ff */
[----:B------:R-:W-:Y:S02]  /*15310*/  IMAD.MOV.U32 R11, RZ, RZ, 0x1f ;  /* 0x0000001fff0b7424 */ /* 0x000fe400078e00ff */
[----:B------:R-:W-:-:S07]  /*15320*/  IMAD.MOV.U32 R15, RZ, RZ, -0x1 ;  /* 0xffffffffff0f7424 */ /* 0x000fce00078e00ff */
[----:B------:R-:W-:Y:S05]  /*15330*/  WARPSYNC.COLLECTIVE R15, `(.L_x_9307) ;  /* 0x000000000f087348 */ /* 0x000fea0003c00000 */
[----:B------:R0:W1:Y:S02]  /*15340*/  SHFL.IDX P6, R14, R13, R12, R11 ;  /* 0x0000000c0d0e7389 */ /* 0x00006400000c000b */
[----:B01----:R-:W-:Y:S01]  /*15350*/  ENDCOLLECTIVE ;  /* 0x000000000000791b */ /* 0x003fe20003800000 */
.L_x_9307:
[----:B------:R-:W-:Y:S05]  /*15360*/  BRA `(.L_x_9308) ;  /* 0xffffffcc00447947 */ /* 0x000fea000383ffff */
.L_x_9240:
[----:B------:R-:W-:Y:S01]  /*15370*/  BSSY B0, `(.L_x_9309) ;  /* 0x0000006000007945 */ /* 0x000fe20003800000 */
[----:B------:R-:W-:-:S07]  /*15380*/  IMAD.MOV.U32 R15, RZ, RZ, -0x1 ;  /* 0xffffffffff0f7424 */ /* 0x000fce00078e00ff */
[----:B0-----:R-:W-:Y:S05]  /*15390*/  WARPSYNC.COLLECTIVE R15, `(.L_x_9310) ;  /* 0x000000000f0c7348 */ /* 0x001fea0003c00000 */
[----:B------:R-:W-:Y:S02]  /*153a0*/  ELECT P6, UR62, PT ;  /* 0x00000000003e782f */ /* 0x000fe400038c0000 */
[----:B------:R-:W-:Y:S01]  /*153b0*/  MOV R14, UR62 ;  /* 0x0000003e000e7c02 */ /* 0x000fe20008000f00 */
[----:B0-----:R-:W-:Y:S10]  /*153c0*/  ENDCOLLECTIVE ;  /* 0x000000000000791b */ /* 0x001ff40003800000 */
.L_x_9310:
[----:B------:R-:W-:Y:S05]  /*153d0*/  BSYNC B0 ;  /* 0x0000000000007941 */ /* 0x000fea0003800000 */
.L_x_9309:
[----:B------:R-:W-:Y:S05]  /*153e0*/  BRA `(.L_x_9311) ;  /* 0xffffffcc004c7947 */ /* 0x000fea000383ffff */
.L_x_9242:
[----:B-1----:R1:W2:Y:S02]  /*153f0*/  SYNCS.PHASECHK.TRANS64.TRYWAIT P1, [R3+URZ+0x19c80], R2 ;  /* 0x019c8002030075a7 */ /* 0x0022a4000802017f */
[----:B--2---:R-:W-:Y:S05]  /*15400*/  @!P1 NANOSLEEP.SYNCS 0x989680 ;  /* 0x009896800000995d */ /* 0x004fea0003900000 */
[----:B------:R-:W2:Y:S02]  /*15410*/  @!P1 SYNCS.PHASECHK.TRANS64 P1, [R3+URZ+0x19c80], R2 ;  /* 0x019c8002030095a7 */ /* 0x000ea4000802007f */
[----:B--2---:R-:W-:Y:S05]  /*15420*/  @!P1 BRA `(.L_x_9242) ;  /* 0xfffffffc00f09947 */ /* 0x004fea000383ffff */
[----:B------:R-:W-:Y:S05]  /*15430*/  BRA `(.L_x_9312) ;  /* 0xffffffcc00a47947 */ /* 0x000fea000383ffff */
.L_x_9244:
[----:B--2---:R2:W3:Y:S02]  /*15440*/  SYNCS.PHASECHK.TRANS64.TRYWAIT P1, [R3+URZ+0x19c40], R2 ;  /* 0x019c4002030075a7 */ /* 0x0044e4000802017f */
[----:B---3--:R-:W-:Y:S05]  /*15450*/  @!P1 NANOSLEEP.SYNCS 0x989680 ;  /* 0x009896800000995d */ /* 0x008fea0003900000 */
[----:B------:R-:W3:Y:S02]  /*15460*/  @!P1 SYNCS.PHASECHK.TRANS64 P1, [R3+URZ+0x19c40], R2 ;  /* 0x019c4002030095a7 */ /* 0x000ee4000802007f */
[----:B---3--:R-:W-:Y:S05]  /*15470*/  @!P1 BRA `(.L_x_9244) ;  /* 0xfffffffc00f09947 */ /* 0x008fea000383ffff */
[----:B------:R-:W-:Y:S05]  /*15480*/  BRA `(.L_x_9313) ;  /* 0xffffffd000287947 */ /* 0x000fea000383ffff */
.L_x_9248:
        /* <DEDUP_REMOVED lines=8> */
.L_x_9314:
[----:B------:R-:W-:Y:S02]  /*15510*/  IMAD.MOV.U32 R13, RZ, RZ, R0 ;  /* 0x000000ffff0d7224 */ /* 0x000fe400078e0000 */
[----:B------:R-:W-:-:S07]  /*15520*/  IMAD.MOV.U32 R2, RZ, RZ, R14 ;  /* 0x000000ffff027224 */ /* 0x000fce00078e000e */
[----:B------:R-:W-:Y:S05]  /*15530*/  WARPSYNC.COLLECTIVE R15, `(.L_x_9315) ;  /* 0x000000000f087348 */ /* 0x000fea0003c00000 */
[----:B------:R0:W1:Y:S02]  /*15540*/  SHFL.IDX P6, R14, R13, R12, R11 ;  /* 0x0000000c0d0e7389 */ /* 0x00006400000c000b */
[----:B01----:R-:W-:Y:S01]  /*15550*/  ENDCOLLECTIVE ;  /* 0x000000000000791b */ /* 0x003fe20003800000 */
.L_x_9315:
        /* <DEDUP_REMOVED lines=9> */
.L_x_9316:
        /* <DEDUP_REMOVED lines=10> */
.L_x_9317:
        /* <DEDUP_REMOVED lines=13> */
.L_x_9318:
[----:B------:R-:W-:-:S13]  /*15760*/  ISETP.GE.AND P4, PT, R2, R5, PT ;  /* 0x000000050200720c */ /* 0x000fda0003f86270 */
[----:B------:R-:W-:Y:S01]  /*15770*/  @!P4 IADD3 R0, P3, R20, R0, RZ ;  /* 0x000000001400c210 */ /* 0x000fe20007f7e0ff */
[----:B------:R-:W-:-:S04]  /*15780*/  IMAD.MOV.U32 R13, RZ, RZ, R8 ;  /* 0x000000ffff0d7224 */ /* 0x000fc800078e0008 */
[----:B------:R-:W-:-:S04]  /*15790*/  @!P4 IMAD.X R2, RZ, RZ, R4, P3 ;  /* 0x000000ffff02c224 */ /* 0x000fc800018e0604 */
[----:B------:R-:W-:Y:S02]  /*157a0*/  @!P4 IMAD.MOV.U32 R3, RZ, RZ, R2 ;  /* 0x000000ffff03c224 */ /* 0x000fe400078e0002 */
[----:B------:R-:W-:Y:S02]  /*157b0*/  @!P4 IMAD.MOV.U32 R2, RZ, RZ, R0 ;  /* 0x000000ffff02c224 */ /* 0x000fe400078e0000 */
[----:B------:R-:W-:-:S07]  /*157c0*/  IMAD.MOV.U32 R7, RZ, RZ, R14 ;  /* 0x000000ffff077224 */ /* 0x000fce00078e000e */
[----:B------:R-:W-:Y:S05]  /*157d0*/  WARPSYNC.COLLECTIVE R15, `(.L_x_9319) ;  /* 0x000000000f087348 */ /* 0x000fea0003c00000 */
[----:B------:R0:W1:Y:S02]  /*157e0*/  SHFL.IDX P6, R14, R13, R12, R11 ;  /* 0x0000000c0d0e7389 */ /* 0x00006400000c000b */
[----:B01----:R-:W-:Y:S01]  /*157f0*/  ENDCOLLECTIVE ;  /* 0x000000000000791b */ /* 0x003fe20003800000 */
.L_x_9319:
[----:B------:R-:W-:Y:S01]  /*15800*/  @!PT LDS RZ, [RZ] ;  /* 0x00000000fffff984 */ /* 0x000fe20000000800 */
[----:B------:R-:W-:Y:S01]  /*15810*/  @!PT LDS RZ, [RZ] ;  /* 0x00000000fffff984 */ /* 0x000fe20000000800 */
[----:B------:R-:W-:Y:S01]  /*15820*/  @!PT LDS RZ, [RZ] ;  /* 0x00000000fffff984 */ /* 0x000fe20000000800 */
[----:B------:R0:W-:Y:S04]  /*15830*/  @!P4 LDGSTS.E.BYPASS.LTC128B.128 [R10+0xf800], desc[UR46][R2.64], !P0 ;  /* 0x0f800000020acfae */ /* 0x0001e8000c101d6e */
[----:B------:R0:W-:Y:S04]  /*15840*/  @!P4 LDGSTS.E.BYPASS.LTC128B.128 [R10+0x11000], desc[UR46][R2.64+0x20], !P1 ;  /* 0x11000020020acfae */ /* 0x0001e8000c901d6e */
[----:B------:R0:W-:Y:S01]  /*15850*/  @!P4 LDGSTS.E.BYPASS.LTC128B.128 [R10+0x12800], desc[UR46][R2.64+0x40], !P2 ;  /* 0x12800040020acfae */ /* 0x0001e2000d101d6e */
[----:B------:R-:W-:Y:S05]  /*15860*/  BRA `(.L_x_9320) ;  /* 0xffffffd400dc7947 */ /* 0x000fea000383ffff */
.L_x_9253:
[----:B0-----:R0:W1:Y:S02]  /*15870*/  SYNCS.PHASECHK.TRANS64.TRYWAIT P0, [R16+URZ+0x19c20], R3 ;  /* 0x019c2003100075a7 */ /* 0x001064000800017f */
[----:B-1----:R-:W-:Y:S05]  /*15880*/  @!P0 NANOSLEEP.SYNCS 0x989680 ;  /* 0x009896800000895d */ /* 0x002fea0003900000 */
[----:B------:R-:W1:Y:S02]  /*15890*/  @!P0 SYNCS.PHASECHK.TRANS64 P0, [R16+URZ+0x19c20], R3 ;  /* 0x019c2003100085a7 */ /* 0x000e64000800007f */
[----:B-1----:R-:W-:Y:S05]  /*158a0*/  @!P0 BRA `(.L_x_9253) ;  /* 0xfffffffc00f08947 */ /* 0x002fea000383ffff */
[----:B------:R-:W-:Y:S05]  /*158b0*/  BRA `(.L_x_9321) ;  /* 0xffffffd8004c7947 */ /* 0x000fea000383ffff */
.L_x_9259:
[----:B0-----:R0:W1:Y:S02]  /*158c0*/  SYNCS.PHASECHK.TRANS64.TRYWAIT P0, [R6+URZ+0x19c80], R4 ;  /* 0x019c8004060075a7 */ /* 0x001064000800017f */
[----:B-1----:R-:W-:Y:S05]  /*158d0*/  @!P0 NANOSLEEP.SYNCS 0x989680 ;  /* 0x009896800000895d */ /* 0x002fea0003900000 */
[----:B------:R-:W1:Y:S02]  /*158e0*/  @!P0 SYNCS.PHASECHK.TRANS64 P0, [R6+URZ+0x19c80], R4 ;  /* 0x019c8004060085a7 */ /* 0x000e64000800007f */
[----:B-1----:R-:W-:Y:S05]  /*158f0*/  @!P0 BRA `(.L_x_9259) ;  /* 0xfffffffc00f08947 */ /* 0x002fea000383ffff */
[----:B------:R-:W-:Y:S05]  /*15900*/  BRA `(.L_x_9322) ;  /* 0xffffffd800f07947 */ /* 0x000fea000383ffff */
.L_x_9266:
[----:B-1----:R1:W2:Y:S02]  /*15910*/  SYNCS.PHASECHK.TRANS64.TRYWAIT P0, [R6+URZ+0x19c40], R4 ;  /* 0x019c4004060075a7 */ /* 0x0022a4000800017f */
[----:B--2---:R-:W-:Y:S05]  /*15920*/  @!P0 NANOSLEEP.SYNCS 0x989680 ;  /* 0x009896800000895d */ /* 0x004fea0003900000 */
[----:B------:R-:W2:Y:S02]  /*15930*/  @!P0 SYNCS.PHASECHK.TRANS64 P0, [R6+URZ+0x19c40], R4 ;  /* 0x019c4004060085a7 */ /* 0x000ea4000800007f */
[----:B--2---:R-:W-:Y:S05]  /*15940*/  @!P0 BRA `(.L_x_9266) ;  /* 0xfffffffc00f08947 */ /* 0x004fea000383ffff */
[----:B------:R-:W-:Y:S05]  /*15950*/  BRA `(.L_x_9323) ;  /* 0xffffffdc00e87947 */ /* 0x000fea000383ffff */
.L_x_9274:
[----:B0-----:R0:W1:Y:S02]  /*15960*/  SYNCS.PHASECHK.TRANS64.TRYWAIT P1, [R3+URZ+0x19c70], R4 ;  /* 0x019c7004030075a7 */ /* 0x001064000802017f */
[----:B-1----:R-:W-:Y:S05]  /*15970*/  @!P1 NANOSLEEP.SYNCS 0x989680 ;  /* 0x009896800000995d */ /* 0x002fea0003900000 */
[----:B------:R-:W1:Y:S02]  /*15980*/  @!P1 SYNCS.PHASECHK.TRANS64 P1, [R3+URZ+0x19c70], R4 ;  /* 0x019c7004030095a7 */ /* 0x000e64000802007f */
[----:B-1----:R-:W-:Y:S05]  /*15990*/  @!P1 BRA `(.L_x_9274) ;  /* 0xfffffffc00f09947 */ /* 0x002fea000383ffff */
[----:B------:R-:W-:Y:S05]  /*159a0*/  BRA `(.L_x_9324) ;  /* 0xffffffe000fc7947 */ /* 0x000fea000383ffff */
.L_x_9276:
[----:B0-----:R0:W1:Y:S02]  /*159b0*/  SYNCS.PHASECHK.TRANS64.TRYWAIT P1, [R3+URZ+0x19c60], R4 ;  /* 0x019c6004030075a7 */ /* 0x001064000802017f */
[----:B-1----:R-:W-:Y:S05]  /*159c0*/  @!P1 NANOSLEEP.SYNCS 0x989680 ;  /* 0x009896800000995d */ /* 0x002fea0003900000 */
[----:B------:R-:W1:Y:S02]  /*159d0*/  @!P1 SYNCS.PHASECHK.TRANS64 P1, [R3+URZ+0x19c60], R4 ;  /* 0x019c6004030095a7 */ /* 0x000e64000802007f */
[----:B-1----:R-:W-:Y:S05]  /*159e0*/  @!P1 BRA `(.L_x_9276) ;  /* 0xfffffffc00f09947 */ /* 0x002fea000383ffff */
[----:B------:R-:W-:Y:S05]  /*159f0*/  BRA `(.L_x_9325) ;  /* 0xffffffe400047947 */ /* 0x000fea000383ffff */
.L_x_9283:
[----:B0-----:R0:W1:Y:S02]  /*15a00*/  SYNCS.PHASECHK.TRANS64.TRYWAIT P1, [R0+URZ+0x19c70], R3 ;  /* 0x019c7003000075a7 */ /* 0x001064000802017f */
[----:B-1----:R-:W-:Y:S05]  /*15a10*/  @!P1 NANOSLEEP.SYNCS 0x989680 ;  /* 0x009896800000995d */ /* 0x002fea0003900000 */
[----:B------:R-:W1:Y:S02]  /*15a20*/  @!P1 SYNCS.PHASECHK.TRANS64 P1, [R0+URZ+0x19c70], R3 ;  /* 0x019c7003000095a7 */ /* 0x000e64000802007f */
[----:B-1----:R-:W-:Y:S05]  /*15a30*/  @!P1 BRA `(.L_x_9283) ;  /* 0xfffffffc00f09947 */ /* 0x002fea000383ffff */
[----:B------:R-:W-:Y:S05]  /*15a40*/  BRA `(.L_x_9326) ;  /* 0xffffffe800a47947 */ /* 0x000fea000383ffff */
.L_x_9285:
[----:B0-----:R0:W1:Y:S02]  /*15a50*/  SYNCS.PHASECHK.TRANS64.TRYWAIT P1, [R0+URZ+0x19c60], R3 ;  /* 0x019c6003000075a7 */ /* 0x001064000802017f */
[----:B-1----:R-:W-:Y:S05]  /*15a60*/  @!P1 NANOSLEEP.SYNCS 0x989680 ;  /* 0x009896800000995d */ /* 0x002fea0003900000 */
[----:B------:R-:W1:Y:S02]  /*15a70*/  @!P1 SYNCS.PHASECHK.TRANS64 P1, [R0+URZ+0x19c60], R3 ;  /* 0x019c6003000095a7 */ /* 0x000e64000802007f */
[----:B-1----:R-:W-:Y:S05]  /*15a80*/  @!P1 BRA `(.L_x_9285) ;  /* 0xfffffffc00f09947 */ /* 0x002fea000383ffff */
[----:B------:R-:W-:Y:S05]  /*15a90*/  BRA `(.L_x_9327) ;  /* 0xffffffe800a87947 */ /* 0x000fea000383ffff */
.L_x_9291:
[----:B-1----:R1:W2:Y:S02]  /*15aa0*/  SYNCS.PHASECHK.TRANS64.TRYWAIT P0, [R6+URZ+0x19c20], R0 ;  /* 0x019c2000060075a7 */ /* 0x0022a4000800017f */
[----:B--2---:R-:W-:Y:S05]  /*15ab0*/  @!P0 NANOSLEEP.SYNCS 0x989680 ;  /* 0x009896800000895d */ /* 0x004fea0003900000 */
[----:B------:R-:W2:Y:S02]  /*15ac0*/  @!P0 SYNCS.PHASECHK.TRANS64 P0, [R6+URZ+0x19c20], R0 ;  /* 0x019c2000060085a7 */ /* 0x000ea4000800007f */
[----:B--2---:R-:W-:Y:S05]  /*15ad0*/  @!P0 BRA `(.L_x_9291) ;  /* 0xfffffffc00f08947 */ /* 0x004fea000383ffff */
[----:B------:R-:W-:Y:S05]  /*15ae0*/  BRA `(.L_x_9328) ;  /* 0xfffffff000587947 */ /* 0x000fea000383ffff */
.L_x_9292:
[----:B------:R-:W2:Y:S01]  /*15af0*/  S2R R2, SR_TID.X ;  /* 0x0000000000027919 */ /* 0x000ea20000002100 */
[----:B------:R-:W-:Y:S01]  /*15b00*/  BSSY B0, `(.L_x_9329) ;  /* 0x000000a000007945 */ /* 0x000fe20003800000 */
[----:B------:R-:W-:Y:S02]  /*15b10*/  IMAD.MOV.U32 R12, RZ, RZ, RZ ;  /* 0x000000ffff0c7224 */ /* 0x000fe400078e00ff */
[----:B0-----:R-:W-:Y:S02]  /*15b20*/  IMAD.MOV.U32 R11, RZ, RZ, 0x1f ;  /* 0x0000001fff0b7424 */ /* 0x001fe400078e00ff */
[----:B------:R-:W-:Y:S01]  /*15b30*/  IMAD.MOV.U32 R15, RZ, RZ, -0x1 ;  /* 0xffffffffff0f7424 */ /* 0x000fe200078e00ff */
[----:B--2---:R-:W-:-:S04]  /*15b40*/  SHF.R.U32.HI R2, RZ, 0x5, R2 ;  /* 0x00000005ff027819 */ /* 0x004fc80000011602 */
[----:B------:R-:W-:-:S05]  /*15b50*/  LOP3.LUT R2, R2, 0x3, RZ, 0xc0, !PT ;  /* 0x0000000302027812 */ /* 0x000fca00078ec0ff */
[----:B------:R-:W-:-:S07]  /*15b60*/  IMAD.MOV.U32 R13, RZ, RZ, R2 ;  /* 0x000000ffff0d7224 */ /* 0x000fce00078e0002 */
[----:B-1----:R-:W-:Y:S05]  /*15b70*/  WARPSYNC.COLLECTIVE R15, `(.L_x_9330) ;  /* 0x000000000f087348 */ /* 0x002fea0003c00000 */
[----:B------:R0:W2:Y:S02]  /*15b80*/  SHFL.IDX P6, R14, R13, R12, R11 ;  /* 0x0000000c0d0e7389 */ /* 0x0000a400000c000b */
[----:B012---:R-:W-:Y:S01]  /*15b90*/  ENDCOLLECTIVE ;  /* 0x000000000000791b */ /* 0x007fe20003800000 */
.L_x_9330:
[----:B------:R-:W-:Y:S05]  /*15ba0*/  BSYNC B0 ;  /* 0x0000000000007941 */ /* 0x000fea0003800000 */
.L_x_9329:
[----:B------:R-:W-:Y:S05]  /*15bb0*/  BRA `(.L_x_9331) ;  /* 0xfffffff000407947 */ /* 0x000fea000383ffff */
.L_x_9295:
[----:B------:R-:W-:Y:S01]  /*15bc0*/  BSSY B1, `(.L_x_9332) ;  /* 0x0000006000017945 */ /* 0x000fe20003800000 */
[----:B------:R-:W-:-:S07]  /*15bd0*/  IMAD.MOV.U32 R15, RZ, RZ, -0x1 ;  /* 0xffffffffff0f7424 */ /* 0x000fce00078e00ff */
[----:B01----:R-:W-:Y:S05]  /*15be0*/  WARPSYNC.COLLECTIVE R15, `(.L_x_9333) ;  /* 0x000000000f0c7348 */ /* 0x003fea0003c00000 */
[----:B------:R-:W-:Y:S02]  /*15bf0*/  ELECT P6, UR62, PT ;  /* 0x00000000003e782f */ /* 0x000fe400038c0000 */
[----:B------:R-:W-:Y:S01]  /*15c00*/  MOV R14, UR62 ;  /* 0x0000003e000e7c02 */ /* 0x000fe20008000f00 */
[----:B01----:R-:W-:Y:S10]  /*15c10*/  ENDCOLLECTIVE ;  /* 0x000000000000791b */ /* 0x003ff40003800000 */
.L_x_9333:
[----:B------:R-:W-:Y:S05]  /*15c20*/  BSYNC B1 ;  /* 0x0000000000017941 */ /* 0x000fea0003800000 */
.L_x_9332:
[----:B------:R-:W-:Y:S05]  /*15c30*/  BRA `(.L_x_9334) ;  /* 0xfffffff000387947 */ /* 0x000fea000383ffff */
.L_x_9297:
[----:B0-----:R0:W1:Y:S02]  /*15c40*/  SYNCS.PHASECHK.TRANS64.TRYWAIT P1, [R5+URZ], R4 ;  /* 0x00000004050075a7 */ /* 0x001064000802017f */
[----:B-1----:R-:W-:Y:S05]  /*15c50*/  @!P1 NANOSLEEP.SYNCS 0x989680 ;  /* 0x009896800000995d */ /* 0x002fea0003900000 */
[----:B------:R-:W1:Y:S02]  /*15c60*/  @!P1 SYNCS.PHASECHK.TRANS64 P1, [R5+URZ], R4 ;  /* 0x00000004050095a7 */ /* 0x000e64000802007f */
[----:B-1----:R-:W-:Y:S05]  /*15c70*/  @!P1 BRA `(.L_x_9297) ;  /* 0xfffffffc00f09947 */ /* 0x002fea000383ffff */
[----:B------:R-:W-:Y:S05]  /*15c80*/  BRA `(.L_x_9335) ;  /* 0xfffffff0006c7947 */ /* 0x000fea000383ffff */
.L_x_9298:
[----:B-1----:R1:W2:Y:S02]  /*15c90*/  SYNCS.PHASECHK.TRANS64.TRYWAIT P1, [R9+URZ], R0 ;  /* 0x00000000090075a7 */ /* 0x0022a4000802017f */
[----:B--2---:R-:W-:Y:S05]  /*15ca0*/  @!P1 NANOSLEEP.SYNCS 0x989680 ;  /* 0x009896800000995d */ /* 0x004fea0003900000 */
[----:B------:R-:W2:Y:S02]  /*15cb0*/  @!P1 SYNCS.PHASECHK.TRANS64 P1, [R9+URZ], R0 ;  /* 0x00000000090095a7 */ /* 0x000ea4000802007f */
[----:B--2---:R-:W-:Y:S05]  /*15cc0*/  @!P1 BRA `(.L_x_9298) ;  /* 0xfffffffc00f09947 */ /* 0x004fea000383ffff */
[----:B------:R-:W-:Y:S05]  /*15cd0*/  BRA `(.L_x_9336) ;  /* 0xfffffff000607947 */ /* 0x000fea000383ffff */
.L_x_9300:
[----:B--2---:R2:W3:Y:S02]  /*15ce0*/  SYNCS.PHASECHK.TRANS64.TRYWAIT P1, [R19+URZ+0x19c60], R4 ;  /* 0x019c6004130075a7 */ /* 0x0044e4000802017f */
[----:B---3--:R-:W-:Y:S05]  /*15cf0*/  @!P1 NANOSLEEP.SYNCS 0x989680 ;  /* 0x009896800000995d */ /* 0x008fea0003900000 */
[----:B------:R-:W3:Y:S02]  /*15d00*/  @!P1 SYNCS.PHASECHK.TRANS64 P1, [R19+URZ+0x19c60], R4 ;  /* 0x019c6004130095a7 */ /* 0x000ee4000802007f */
[----:B---3--:R-:W-:Y:S05]  /*15d10*/  @!P1 BRA `(.L_x_9300) ;  /* 0xfffffffc00f09947 */ /* 0x008fea000383ffff */
[----:B------:R-:W-:Y:S05]  /*15d20*/  BRA `(.L_x_9337) ;  /* 0xfffffff000607947 */ /* 0x000fea000383ffff */
.L_x_9302:
[----:B---3--:R3:W4:Y:S02]  /*15d30*/  SYNCS.PHASECHK.TRANS64.TRYWAIT P1, [R7+URZ+0x19c60], R0 ;  /* 0x019c6000070075a7 */ /* 0x008724000802017f */
[----:B----4-:R-:W-:Y:S05]  /*15d40*/  @!P1 NANOSLEEP.SYNCS 0x989680 ;  /* 0x009896800000995d */ /* 0x010fea0003900000 */
[----:B------:R-:W4:Y:S02]  /*15d50*/  @!P1 SYNCS.PHASECHK.TRANS64 P1, [R7+URZ+0x19c60], R0 ;  /* 0x019c6000070095a7 */ /* 0x000f24000802007f */
[----:B----4-:R-:W-:Y:S05]  /*15d60*/  @!P1 BRA `(.L_x_9302) ;  /* 0xfffffffc00f09947 */ /* 0x010fea000383ffff */
[----:B------:R-:W-:Y:S05]  /*15d70*/  BRA `(.L_x_9338) ;  /* 0xfffffff000607947 */ /* 0x000fea000383ffff */
.L_x_9304:
[----:B----4-:R4:W0:Y:S02]  /*15d80*/  SYNCS.PHASECHK.TRANS64.TRYWAIT P0, [R19+URZ+0x19c80], R4 ;  /* 0x019c8004130075a7 */ /* 0x010824000800017f */
[----:B0-----:R-:W-:Y:S05]  /*15d90*/  @!P0 NANOSLEEP.SYNCS 0x989680 ;  /* 0x009896800000895d */ /* 0x001fea0003900000 */
[----:B------:R-:W0:Y:S02]  /*15da0*/  @!P0 SYNCS.PHASECHK.TRANS64 P0, [R19+URZ+0x19c80], R4 ;  /* 0x019c8004130085a7 */ /* 0x000e24000800007f */
[----:B0-----:R-:W-:Y:S05]  /*15db0*/  @!P0 BRA `(.L_x_9304) ;  /* 0xfffffffc00f08947 */ /* 0x001fea000383ffff */
[----:B------:R-:W-:Y:S05]  /*15dc0*/  BRA `(.L_x_9305) ;  /* 0xfffffff0005c7947 */ /* 0x000fea000383ffff */
.L_x_9339:
        /* <DEDUP_REMOVED lines=11> */
.L_x_12984:


//--------------------- .text._ZN7cutlass13device_kernelIN5flash11enable_sm90INS1_16FlashAttnFwdSm90INS1_25CollectiveMainloopFwdSm90ILi2EN4cute5tupleIJNS5_1CILi1EEES8_S8_EEENS6_IJNS7_ILi192EEENS7_ILi128EEENS7_ILi96EEEEEELi96ENS_12float_e4m3_tEfNS_4arch4Sm90ELb0ELb1ELb1ELb1ELb0ELb0ELb0ELb1ELb1ELb1ELb0ELb0EEENS1_21CollectiveEpilogueFwdINS6_IJSA_SC_SB_EEES9_NS_10bfloat16_tESG_Li384ELb1ELb1ELb0ELb1EEENS1_36VarlenDynamicPersistentTileSchedulerILi192ELi128ELi384ELi128ELb0ELb1ELb1ELb1ELb0ELb1EEEEEEEEEvNT_6ParamsE --------------------------
	.section	.text._ZN7cutlass13device_kernelIN5flash11enable_sm90INS1_16FlashAttnFwdSm90INS1_25CollectiveMainloopFwdSm90ILi2EN4cute5tupleIJNS5_1CILi1EEES8_S8_EEENS6_IJNS7_ILi192EEENS7_ILi128EEENS7_ILi96EEEEEELi96ENS_12float_e4m3_tEfNS_4arch4Sm90ELb0ELb1ELb1ELb1ELb0ELb0ELb0ELb1ELb1ELb1ELb0ELb0EEENS1_21CollectiveEpilogueFwdINS6_IJSA_SC_SB_EEES9_NS_10bfloat16_tESG_Li384ELb1ELb1ELb0ELb1EEENS1_36VarlenDynamicPersistentTileSchedulerILi192ELi128ELi384ELi128ELb0ELb1ELb1ELb1ELb0ELb1EEEEEEEEEvNT_6ParamsE,"ax",@progbits
	.align	128
.text._ZN7cutlass13device_kernelIN5flash11enable_sm90INS1_16FlashAttnFwdSm90INS1_25CollectiveMainloopFwdSm90ILi2EN4cute5tupleIJNS5_1CILi1EEES8_S8_EEENS6_IJNS7_ILi192EEENS7_ILi128EEENS7_ILi96EEEEEELi96ENS_12float_e4m3_tEfNS_4arch4Sm90ELb0ELb1ELb1ELb1ELb0ELb0ELb0ELb1ELb1ELb1ELb0ELb0EEENS1_21CollectiveEpilogueFwdINS6_IJSA_SC_SB_EEES9_NS_10bfloat16_tESG_Li384ELb1ELb1ELb0ELb1EEENS1_36VarlenDynamicPersistentTileSchedulerILi192ELi128ELi384ELi128ELb0ELb1ELb1ELb1ELb0ELb1EEEEEEEEEvNT_6ParamsE:
        .type           _ZN7cutlass13device_kernelIN5flash11enable_sm90INS1_16FlashAttnFwdSm90INS1_25CollectiveMainloopFwdSm90ILi2EN4cute5tupleIJNS5_1CILi1EEES8_S8_EEENS6_IJNS7_ILi192EEENS7_ILi128EEENS7_ILi96EEEEEELi96ENS_12float_e4m3_tEfNS_4arch4Sm90ELb0ELb1ELb1ELb1ELb0ELb0ELb0ELb1ELb1ELb1ELb0ELb0EEENS1_21CollectiveEpilogueFwdINS6_IJSA_SC_SB_EEES9_NS_10bfloat16_tESG_Li384ELb1ELb1ELb0ELb1EEENS1_36VarlenDynamicPersistentTileSchedulerILi192ELi128ELi384ELi128ELb0ELb1ELb1ELb1ELb0ELb1EEEEEEEEEvNT_6ParamsE,@function
        .size           _ZN7cutlass13device_kernelIN5flash11enable_sm90INS1_16FlashAttnFwdSm90INS1_25CollectiveMainloopFwdSm90ILi2EN4cute5tupleIJNS5_1CILi1EEES8_S8_EEENS6_IJNS7_ILi192EEENS7_ILi128EEENS7_ILi96EEEEEELi96ENS_12float_e4m3_tEfNS_4arch4Sm90ELb0ELb1ELb1ELb1ELb0ELb0ELb0ELb1ELb1ELb1ELb0ELb0EEENS1_21CollectiveEpilogueFwdINS6_IJSA_SC_SB_EEES9_NS_10bfloat16_tESG_Li384ELb1ELb1ELb0ELb1EEENS1_36VarlenDynamicPersistentTileSchedulerILi192ELi128ELi384ELi128ELb0ELb1ELb1ELb1ELb0ELb1EEEEEEEEEvNT_6ParamsE,(.L_x_12985 - _ZN7cutlass13device_kernelIN5flash11enable_sm90INS1_16FlashAttnFwdSm90INS1_25CollectiveMainloopFwdSm90ILi2EN4cute5tupleIJNS5_1CILi1EEES8_S8_EEENS6_IJNS7_ILi192EEENS7_ILi128EEENS7_ILi96EEEEEELi96ENS_12float_e4m3_tEfNS_4arch4Sm90ELb0ELb1ELb1ELb1ELb0ELb0ELb0ELb1ELb1ELb1ELb0ELb0EEENS1_21CollectiveEpilogueFwdINS6_IJSA_SC_SB_EEES9_NS_10bfloat16_tESG_Li384ELb1ELb1ELb0ELb1EEENS1_36VarlenDynamicPersistentTileSchedulerILi192ELi128ELi384ELi128ELb0ELb1ELb1ELb1ELb0ELb1EEEEEEEEEvNT_6ParamsE)
        .other          _ZN7cutlass13device_kernelIN5flash11enable_sm90INS1_16FlashAttnFwdSm90INS1_25CollectiveMainloopFwdSm90ILi2EN4cute5tupleIJNS5_1CILi1EEES8_S8_EEENS6_IJNS7_ILi192EEENS7_ILi128EEENS7_ILi96EEEEEELi96ENS_12float_e4m3_tEfNS_4arch4Sm90ELb0ELb1ELb1ELb1ELb0ELb0ELb0ELb1ELb1ELb1ELb0ELb0EEENS1_21CollectiveEpilogueFwdINS6_IJSA_SC_SB_EEES9_NS_10bfloat16_tESG_Li384ELb1ELb1ELb0ELb1EEENS1_36VarlenDynamicPersistentTileSchedulerILi192ELi128ELi384ELi128ELb0ELb1ELb1ELb1ELb0ELb1EEEEEEEEEvNT_6ParamsE,@"STO_CUDA_ENTRY STV_DEFAULT"
_ZN7cutlass13device_kernelIN5flash11enable_sm90INS1_16FlashAttnFwdSm90INS1_25CollectiveMainloopFwdSm90ILi2EN4cute5tupleIJNS5_1CILi1EEES8_S8_EEENS6_IJNS7_ILi192EEENS7_ILi128EEENS7_ILi96EEEEEELi96ENS_12float_e4m3_tEfNS_4arch4Sm90ELb0ELb1ELb1ELb1ELb0ELb0ELb0ELb1ELb1ELb1ELb0ELb0EEENS1_21CollectiveEpilogueFwdINS6_IJSA_SC_SB_EEES9_NS_10bfloat16_tESG_Li384ELb1ELb1ELb0ELb1EEENS1_36VarlenDynamicPersistentTileSchedulerILi192ELi128ELi384ELi128ELb0ELb1ELb1ELb1ELb0ELb1EEEEEEEEEvNT_6ParamsE:
        /* <DEDUP_REMOVED lines=18> */
.L_x_9341:
[----:B------:R-:W-:Y:S05]  /*0120*/  BSYNC B0 ;  /* 0x0000000000007941 */ /* 0x000fea0003800000 */
.L_x_9340:
        /* <DEDUP_REMOVED lines=41> */
.L_x_9342:
        /* <DEDUP_REMOVED lines=22> */
.L_x_9343:
        /* <DEDUP_REMOVED lines=18> */
.L_x_9344:
        /* <DEDUP_REMOVED lines=22> */
.L_x_9345:
        /* <DEDUP_REMOVED lines=22> */
.L_x_9346:
[----:B------:R-:W-:Y:S01]  /*0900*/  PLOP3.LUT P0, PT, PT, PT, UP0, 0x80, 0x0 ;  /* 0x000000000000781c */ /* 0x000fe20003f0f008 */
[----:B------:R-:W-:Y:S01]  /*0910*/  UMOV UR38, 0x1 ;  /* 0x0000000100267882 */ /* 0x000fe20000000000 */
[----:B------:R-:W-:Y:S01]  /*0920*/  NOP ;  /* 0x0000000000007918 */ /* 0x000fe20000000000 */
[----:B------:R-:W-:Y:S01]  /*0930*/  USEL UR38, UR38, 0x2, !UP0 ;  /* 0x0000000226267887 */ /* 0x000fe2000c000000 */
[----:B------:R-:W-:Y:S01]  /*0940*/  ULDC.64 UR50, c[0x0][0x208] ;  /* 0x0000820000327ab9 */ /* 0x000fe20000000a00 */
[----:B012-4-:R-:W-:Y:S08]  /*0950*/  BAR.SYNC.DEFER_BLOCKING 0x0 ;  /* 0x0000000000007b1d */ /* 0x017ff00000010000 */
[----:B------:R-:W-:Y:S05]  /*0960*/  @!P0 BRA `(.L_x_9347) ;  /* 0x00000108002c8947 */ /* 0x000fea0003800000 */
.L_x_9348:
        /* <DEDUP_REMOVED lines=19> */
[----:B------:R-:W-:Y:S01]  /*0aa0*/  R2UR UR47, R11 ;  /* 0x000000000b2f72ca */ /* 0x000fe200000e0000 */
        /* <DEDUP_REMOVED lines=49> */
.L_x_9444:
        /* <DEDUP_REMOVED lines=12> */
[----:B01-3--:R-:W-:Y:S02]  /*0e80*/  IMAD.U32 R2, RZ, RZ, UR6 ;  /* 0x00000006ff027e24 */ /* 0x00bfe4000f8e00ff */
[----:B----4-:R-:W-:Y:S01]  /*0e90*/  IMAD.U32 R3, RZ, RZ, UR7 ;  /* 0x00000007ff037e24 */ /* 0x010fe2000f8e00ff */
[----:B------:R-:W-:-:S04]  /*0ea0*/  @UP1 UIMAD.WIDE UR6, UR47, 0x4, UR8 ;  /* 0x000000042f0618a5 */ /* 0x000fc8000f8e0208 */
[----:B--2---:R-:W2:Y:S02]  /*0eb0*/  @P0 LDG.E R2, desc[UR50][R2.64] ;  /* 0x0000003202020981 */ /* 0x004ea4000c1e1900 */
        /* <DEDUP_REMOVED lines=30> */
.L_x_9349:
        /* <DEDUP_REMOVED lines=10> */
.L_x_9350:
        /* <DEDUP_REMOVED lines=13> */
.L_x_9351:
[----:B------:R-:W-:Y:S01]  /*1210*/  ULDC UR6, c[0x0][0x448] ;  /* 0x0001120000067ab9 */ /* 0x000fe20000000800 */
[----:B------:R-:W-:Y:S02]  /*1220*/  UIMAD UR42, UR5, 0xc0, URZ ;  /* 0x000000c0052a78a4 */ /* 0x000fe4000f8e023f */
        /* <DEDUP_REMOVED lines=25> */
.L_x_9353:
[----:B------:R-:W-:-:S11]  /*13c0*/  UISETP.NE.AND UP0, UPT, UR5, 0x1, UPT ;  /* 0x000000010500788c */ /* 0x000fd6000bf05270 */
[----:B------:R-:W-:Y:S02]  /*13d0*/  @UP0 ULDC.64 UR8, c[0x0][0x9e8] ;  /* 0x00027a0000080ab9 */ /* 0x000fe40000000a00 */
[----:B------:R-:W-:-:S04]  /*13e0*/  UIMAD.WIDE.U32 UR6, UR4, UR8, URZ ;  /* 0x00000008040672a5 */ /* 0x000fc8000f8e003f */
[----:B------:R-:W-:-:S12]  /*13f0*/  @UP0 USHF.R.U32.HI UR4, URZ, UR9, UR7 ;  /* 0x000000093f040299 */ /* 0x000fd80008011607 */
.L_x_9354:
[----:B------:R-:W-:-:S06]  /*1400*/  UIMAD UR4, UR4, UR5, UR5 ;  /* 0x00000005040472a4 */ /* 0x000fcc000f8e0205 */
[----:B------:R-:W-:-:S07]  /*1410*/  VIMNMX R0, R0, UR4, PT ;  /* 0x0000000400007c48 */ /* 0x000fce000bfe0100 */
.L_x_9352:
        /* <DEDUP_REMOVED lines=29> */
.L_x_9356:
[----:B------:R-:W-:-:S11]  /*15f0*/  UISETP.NE.AND UP0, UPT, UR5, 0x1, UPT ;  /* 0x000000010500788c */ /* 0x000fd6000bf05270 */
[----:B------:R-:W-:Y:S02]  /*1600*/  @UP0 ULDC.64 UR10, c[0x0][0x9e8] ;  /* 0x00027a00000a0ab9 */ /* 0x000fe40000000a00 */
[----:B------:R-:W-:-:S04]  /*1610*/  UIMAD.WIDE.U32 UR6, UR4, UR10, URZ ;  /* 0x0000000a040672a5 */ /* 0x000fc8000f8e003f */
[----:B------:R-:W-:-:S12]  /*1620*/  @UP0 USHF.R.U32.HI UR4, URZ, UR11, UR7 ;  /* 0x0000000b3f040299 */ /* 0x000fd80008011607 */
.L_x_9357:
[----:B------:R-:W-:-:S04]  /*1630*/  UIMAD UR4, UR4, UR5, URZ ;  /* 0x00000005040472a4 */ /* 0x000fc8000f8e023f */
[----:B------:R-:W-:-:S04]  /*1640*/  UISETP.LT.AND UP0, UPT, UR9, UR4, UPT ;  /* 0x000000040900728c */ /* 0x000fc8000bf01270 */
[----:B------:R-:W-:-:S12]  /*1650*/  USEL UR9, UR9, UR4, !UP0 ;  /* 0x0000000409097287 */ /* 0x000fd8000c000000 */
.L_x_9355:
        /* <DEDUP_REMOVED lines=9> */
[----:B------:R-:W-:Y:S01]  /*16f0*/  IMAD.MOV.U32 R8, RZ, RZ, RZ ;  /* 0x000000ffff087224 */ /* 0x000fe200078e00ff */
[----:B------:R-:W-:-:S02]  /*1700*/  CS2R R10, SRZ ;  /* 0x00000000000a7805 */ /* 0x000fc4000001ff00 */
[----:B------:R-:W-:Y:S01]  /*1710*/  CS2R R126, SRZ ;  /* 0x00000000007e7805 */ /* 0x000fe2000001ff00 */
[----:B------:R-:W-:Y:S01]  /*1720*/  UISETP.LT.AND UP0, UPT, URZ, UR4, UPT ;  /* 0x000000043f00728c */ /* 0x000fe2000bf01270 */
[----:B------:R-:W-:Y:S02]  /*1730*/  CS2R R124, SRZ ;  /* 0x00000000007c7805 */ /* 0x000fe4000001ff00 */
[----:B------:R-:W-:Y:S02]  /*1740*/  CS2R R12, SRZ ;  /* 0x00000000000c7805 */ /* 0x000fe4000001ff00 */
[----:B------:R-:W-:Y:S01]  /*1750*/  CS2R R14, SRZ ;  /* 0x00000000000e7805 */ /* 0x000fe2000001ff00 */
[----:B------:R-:W-:Y:S01]  /*1760*/  USEL UR44, URZ, UR4, !UP0 ;  /* 0x000000043f2c7287 */ /* 0x000fe2000c000000 */
[----:B------:R-:W-:Y:S02]  /*1770*/  CS2R R118, SRZ ;  /* 0x0000000000767805 */ /* 0x000fe4000001ff00 */
[----:B------:R-:W-:-:S02]  /*1780*/  CS2R R116, SRZ ;  /* 0x0000000000747805 */ /* 0x000fc4000001ff00 */
[----:B------:R-:W-:Y:S02]  /*1790*/  CS2R R20, SRZ ;  /* 0x0000000000147805 */ /* 0x000fe4000001ff00 */
[----:B------:R-:W-:Y:S02]  /*17a0*/  CS2R R28, SRZ ;  /* 0x00000000001c7805 */ /* 0x000fe4000001ff00 */
[----:B------:R-:W-:Y:S02]  /*17b0*/  CS2R R110, SRZ ;  /* 0x00000000006e7805 */ /* 0x000fe4000001ff00 */
[----:B------:R-:W-:Y:S02]  /*17c0*/  ISETP.GT.AND P1, PT, R88, UR44, PT ;  /* 0x0000002c58007c0c */ /* 0x000fe4000bf24270 */
        /* <DEDUP_REMOVED lines=43> */
.L_x_9359:
        /* <DEDUP_REMOVED lines=56> */
.L_x_9550:
[----:B------:R-:W-:Y:S05]  /*1e00*/  @!P0 BRA `(.L_x_9361) ;  /* 0x0000000000048947 */ /* 0x000fea0003800000 */
[----:B------:R-:W-:Y:S01]  /*1e10*/  BPT.TRAP 0x1 ;  /* 0x000000040000795c */ /* 0x000fe20000300000 */
.L_x_9361:
[----:B------:R-:W-:Y:S02]  /*1e20*/  IMAD.U32 R90, RZ, RZ, UR49 ;  /* 0x00000031ff5a7e24 */ /* 0x000fe4000f8e00ff */
[----:B0-----:R-:W-:-:S03]  /*1e30*/  IMAD.U32 R3, RZ, RZ, UR52 ;  /* 0x00000034ff037e24 */ /* 0x001fc6000f8e00ff */
[----:B------:R-:W-:Y:S02]  /*1e40*/  LEA R90, R90, UR46, 0x3 ;  /* 0x0000002e5a5a7c11 */ /* 0x000fe4000f8e18ff */
[----:B------:R-:W-:-:S04]  /*1e50*/  SHF.L.U32 R3, R3, 0x1f, RZ ;  /* 0x0000001f03037819 */ /* 0x000fc800000006ff */
[----:B------:R0:W1:Y:S01]  /*1e60*/  SYNCS.PHASECHK.TRANS64.TRYWAIT P2, [R90+URZ+0x19c30], R3 ;  /* 0x019c30035a0075a7 */ /* 0x000062000804017f */
[----:B------:R-:W-:Y:S05]  /*1e70*/  @!P0 BRA `(.L_x_9362) ;  /* 0x0000000000048947 */ /* 0x000fea0003800000 */
[----:B------:R-:W-:Y:S01]  /*1e80*/  BPT.TRAP 0x1 ;  /* 0x000000040000795c */ /* 0x000fe20000300000 */
.L_x_9362:
[----:B------:R-:W2:Y:S02]  /*1e90*/  S2R R2, SR_TID.X ;  /* 0x0000000000027919 */ /* 0x000ea40000002100 */
[----:B--2---:R-:W-:Y:S01]  /*1ea0*/  LOP3.LUT P1, RZ, R2, 0x7f, RZ, 0xc0, !PT ;  /* 0x0000007f02ff7812 */ /* 0x004fe2000782c0ff */
[----:B-1----:R-:W-:-:S12]  /*1eb0*/  @P2 BRA `(.L_x_9363) ;  /* 0x0000000000082947 */ /* 0x002fd80003800000 */
[----:B------:R-:W1:Y:S02]  /*1ec0*/  SYNCS.PHASECHK.TRANS64.TRYWAIT P2, [R90+URZ+0x19c30], R3 ;  /* 0x019c30035a0075a7 */ /* 0x000e64000804017f */
[----:B-1----:R-:W-:Y:S05]  /*1ed0*/  @!P2 BRA `(.L_x_9364) ;  /* 0x000001500020a947 */ /* 0x002fea0003800000 */
.L_x_9363:
        /* <DEDUP_REMOVED lines=36> */
[----:B------:R-:W-:Y:S02]  /*2120*/  VIADD R24, R17, UR42 ;  /* 0x0000002a11187c36 */ /* 0x000fe40008000000 */
[C---:B------:R-:W-:Y:S01]  /*2130*/  FMUL.FTZ R89, R0.reuse, R25 ;  /* 0x0000001900597220 */ /* 0x040fe20000410000 */
[C---:B------:R-:W-:Y:S01]  /*2140*/  FMUL.FTZ R20, R0.reuse, R47 ;  /* 0x0000002f00147220 */ /* 0x040fe20000410000 */
[----:B------:R-:W-:Y:S01]  /*2150*/  FMUL.FTZ R47, R0, R71 ;  /* 0x00000047002f7220 */ /* 0x000fe20000410000 */
[----:B------:R-:W-:-:S04]  /*2160*/  @P2 IMAD.HI.U32 R25, R24, UR6, RZ ;  /* 0x0000000618192c27 */ /* 0x000fc8000f8e00ff */
[C---:B------:R-:W-:Y:S01]  /*2170*/  FMUL.FTZ R71, R0.reuse, R72 ;  /* 0x0000004800477220 */ /* 0x040fe20000410000 */
[C---:B------:R-:W-:Y:S01]  /*2180*/  FMUL.FTZ R72, R0.reuse, R73 ;  /* 0x0000004900487220 */ /* 0x040fe20000410000 */
[----:B------:R-:W-:Y:S01]  /*2190*/  @UP0 ULDC UR6, c[0x0][0x450] ;  /* 0x0001140000060ab9 */ /* 0x000fe20000000800 */
[----:B------:R-:W-:Y:S01]  /*21a0*/  IMAD.MOV.U32 R73, RZ, RZ, R24 ;  /* 0x000000ffff497224 */ /* 0x000fe200078e0018 */
[----:B------:R-:W-:Y:S01]  /*21b0*/  @P3 SHF.R.U32.HI R73, RZ, UR6, R25 ;  /* 0x00000006ff493c19 */ /* 0x000fe20008011619 */
[----:B------:R-:W-:Y:S02]  /*21c0*/  IMAD.MOV.U32 R25, RZ, RZ, -0x80 ;  /* 0xffffff80ff197424 */ /* 0x000fe400078e00ff */
[C---:B------:R-:W-:Y:S01]  /*21d0*/  FMUL.FTZ R6, R0.reuse, R30 ;  /* 0x0000001e00067220 */ /* 0x040fe20000410000 */
[C---:B------:R-:W-:Y:S01]  /*21e0*/  FMUL.FTZ R7, R0.reuse, R35 ;  /* 0x0000002300077220 */ /* 0x040fe20000410000 */
[C---:B------:R-:W-:Y:S01]  /*21f0*/  FMUL.FTZ R30, R0.reuse, R32 ;  /* 0x00000020001e7220 */ /* 0x040fe20000410000 */
[C---:B------:R-:W-:Y:S01]  /*2200*/  FMUL.FTZ R35, R0.reuse, R59 ;  /* 0x0000003b00237220 */ /* 0x040fe20000410000 */
[C---:B------:R-:W-:Y:S01]  /*2210*/  FMUL.FTZ R32, R0.reuse, R36 ;  /* 0x0000002400207220 */ /* 0x040fe20000410000 */
[C---:B------:R-:W-:Y:S01]  /*2220*/  FMUL.FTZ R11, R0.reuse, R79 ;  /* 0x0000004f000b7220 */ /* 0x040fe20000410000 */
[----:B------:R-:W0:Y:S01]  /*2230*/  SHFL.IDX PT, R59, R73, RZ, 0x1c1f ;  /* 0x001c1fff493b7589 */ /* 0x000e2200000e0000 */
[----:B------:R-:W-:Y:S01]  /*2240*/  FMUL.FTZ R36, R0, R40 ;  /* 0x0000002800247220 */ /* 0x000fe20000410000 */
[----:B------:R-:W-:Y:S01]  /*2250*/  IMAD R79, R88, R25, 0x80 ;  /* 0x00000080584f7424 */ /* 0x000fe200078e0219 */
[----:B------:R-:W-:Y:S01]  /*2260*/  ULDC.64 UR6, c[0x0][0x9e0] ;  /* 0x0002780000067ab9 */ /* 0x000fe20000000a00 */
        /* <DEDUP_REMOVED lines=55> */
[----:B------:R-:W-:Y:S01]  /*25e0*/  IMAD.U32 R61, RZ, RZ, UR39 ;  /* 0x00000027ff3d7e24 */ /* 0x000fe2000f8e00ff */
[----:B------:R-:W1:Y:S01]  /*25f0*/  MUFU.TANH R3, R3 ;  /* 0x0000000300037308 */ /* 0x000e620000002400 */
[----:B------:R-:W-:Y:S01]  /*2600*/  VIADD R57, R79, UR43 ;  /* 0x0000002b4f397c36 */ /* 0x000fe20008000000 */
[----:B------:R2:W-:Y:S01]  /*2610*/  @!P1 SYNCS.ARRIVE.TRANS64.RED.A1T0 RZ, [R90+URZ], RZ ;  /* 0x000000ff5aff99a7 */ /* 0x0005e2000810043f */
[----:B------:R-:W-:-:S02]  /*2620*/  LEA R78, R88, 0xffffff80, 0x7 ;  /* 0xffffff80584e7811 */ /* 0x000fc400078e38ff */
[----:B------:R-:W-:Y:S01]  /*2630*/  IADD3 R58, -R61, UR43, R58 ;  /* 0x0000002b3d3a7c10 */ /* 0x000fe2000fffe13a */
[----:B------:R-:W-:Y:S02]  /*2640*/  IMAD R82, R16, -0x2, R57 ;  /* 0xfffffffe10527824 */ /* 0x000fe400078e0239 */
[----:B------:R-:W3:Y:S02]  /*2650*/  MUFU.TANH R89, R89 ;  /* 0x0000005900597308 */ /* 0x000ee40000002400 */
[C---:B------:R-:W-:Y:S02]  /*2660*/  VIADD R83, R58.reuse, UR6 ;  /* 0x000000063a537c36 */ /* 0x040fe40008000000 */
[----:B------:R-:W-:-:S03]  /*2670*/  VIADD R86, R58, UR17 ;  /* 0x000000113a567c36 */ /* 0x000fc60008000000 */
[----:B0-----:R-:W-:Y:S01]  /*2680*/  VIADDMNMX R74, R59, R83, R82, PT ;  /* 0x000000533b4a7246 */ /* 0x001fe20003800152 */
[----:B------:R-:W0:Y:S01]  /*2690*/  MUFU.TANH R2, R2 ;  /* 0x0000000200027308 */ /* 0x000e220000002400 */
[----:B------:R-:W-:-:S07]  /*26a0*/  IMAD.IADD R75, R86, 0x1, R59 ;  /* 0x00000001564b7824 */ /* 0x000fce00078e023b */
        /* <DEDUP_REMOVED lines=75> */
.L_x_9367:
[----:B------:R-:W-:-:S06]  /*2b60*/  UISETP.NE.AND UP2, UPT, UR7, 0x1, UPT ;  /* 0x000000010700788c */ /* 0x000fcc000bf45270 */
[----:B------:R-:W-:-:S05]  /*2b70*/  PLOP3.LUT P2, PT, PT, PT, UP2, 0x80, 0x0 ;  /* 0x000000000000781c */ /* 0x000fca0003f4f028 */
[----:B------:R-:W-:-:S08]  /*2b80*/  @UP2 ULDC.64 UR10, c[0x0][0x9e8] ;  /* 0x00027a00000a2ab9 */ /* 0x000fd00000000a00 */
[----:B------:R-:W-:-:S05]  /*2b90*/  @P2 IMAD.HI.U32 R58, R57, UR10, RZ ;  /* 0x0000000a393a2c27 */ /* 0x000fca000f8e00ff */
[----:B------:R-:W-:-:S07]  /*2ba0*/  @P2 SHF.R.U32.HI R57, RZ, UR11, R58 ;  /* 0x0000000bff392c19 */ /* 0x000fce000801163a */
.L_x_9368:
[----:B------:R-:W-:Y:S05]  /*2bb0*/  BSYNC B0 ;  /* 0x0000000000007941 */ /* 0x000fea0003800000 */
.L_x_9366:
[----:B------:R-:W-:-:S04]  /*2bc0*/  IMAD R57, R57, UR7, -R78 ;  /* 0x0000000739397c24 */ /* 0x000fc8000f8e0a4e */
[----:B------:R-:W-:-:S05]  /*2bd0*/  IMAD R57, R16, -0x2, R57 ;  /* 0xfffffffe10397824 */ /* 0x000fca00078e0239 */
[----:B------:R-:W-:Y:S02]  /*2be0*/  VIMNMX R75, R75, R57, !PT ;  /* 0x000000394b4b7248 */ /* 0x000fe40007fe0100 */
[----:B------:R-:W-:-:S07]  /*2bf0*/  VIADDMNMX R74, R57, UR7, R74, PT ;  /* 0x00000007394a7c46 */ /* 0x000fce000b80014a */
.L_x_9365:
[C---:B------:R-:W-:Y:S01]  /*2c00*/  ISETP.GE.AND P4, PT, R79.reuse, 0x9, PT ;  /* 0x000000094f00780c */ /* 0x040fe20003f86270 */
[----:B------:R-:W1:Y:S01]  /*2c10*/  SHFL.IDX PT, R73, R73, 0x1, 0x1c1f ;  /* 0x003c1f0049497f89 */ /* 0x000e6200000e0000 */
        /* <DEDUP_REMOVED lines=137> */
[----:B------:R-:W-:Y:S02]  /*34b0*/  ISETP.GT.AND P3, PT, R75, 0x60, !P4 ;  /* 0x000000604b00780c */ /* 0x000fe40006764270 */
[----:B-1----:R-:W-:-:S02]  /*34c0*/  VIADDMNMX R69, R73, R83, R82, PT ;  /* 0x0000005349457246 */ /* 0x002fc40003800152 */
[----:B------:R-:W-:-:S03]  /*34d0*/  ISETP.LT.OR P3, PT, R74, 0x61, P3 ;  /* 0x000000614a00780c */ /* 0x000fc60001f61670 */
[----:B------:R-:W-:Y:S02]  /*34e0*/  @P4 LOP3.LUT R22, R22, 0x40, RZ, 0xfc, !PT ;  /* 0x0000004016164812 */ /* 0x000fe400078efcff */
[----:B------:R-:W-:Y:S02]  /*34f0*/  ISETP.GE.AND P4, PT, R79, 0x62, PT ;  /* 0x000000624f00780c */ /* 0x000fe40003f86270 */
[----:B------:R-:W-:Y:S02]  /*3500*/  LOP3.LUT R22, R22, 0xffffffdf, RZ, 0xc0, !PT ;  /* 0xffffffdf16167812 */ /* 0x000fe400078ec0ff */
[----:B------:R-:W-:Y:S01]  /*3510*/  FSEL R42, R71, -INF , !P3 ;  /* 0xff800000472a7808 */ /* 0x000fe20005800000 */
[----:B------:R-:W-:Y:S01]  /*3520*/  IMAD.IADD R71, R86, 0x1, R73 ;  /* 0x0000000156477824 */ /* 0x000fe200078e0249 */
[----:B------:R-:W-:-:S04]  /*3530*/  ISETP.GT.AND P3, PT, R75, 0x61, !P4 ;  /* 0x000000614b00780c */ /* 0x000fc80006764270 */
[----:B------:R-:W-:-:S03]  /*3540*/  ISETP.LT.OR P3, PT, R74, 0x62, P3 ;  /* 0x000000624a00780c */ /* 0x000fc60001f61670 */
[----:B------:R-:W-:Y:S02]  /*3550*/  @P4 LOP3.LUT R22, R22, 0x20, RZ, 0xfc, !PT ;  /* 0x0000002016164812 */ /* 0x000fe400078efcff */
[----:B------:R-:W-:Y:S02]  /*3560*/  ISETP.GE.AND P4, PT, R79, 0x69, PT ;  /* 0x000000694f00780c */ /* 0x000fe40003f86270 */
[----:B------:R-:W-:Y:S02]  /*3570*/  FSEL R46, R72, -INF , !P3 ;  /* 0xff800000482e7808 */ /* 0x000fe40005800000 */
[----:B------:R-:W-:Y:S02]  /*3580*/  LOP3.LUT R22, R22, 0xffffffef, RZ, 0xc0, !PT ;  /* 0xffffffef16167812 */ /* 0x000fe400078ec0ff */
        /* <DEDUP_REMOVED lines=50> */
.L_x_9371:
[----:B------:R-:W-:-:S06]  /*38b0*/  UISETP.NE.AND UP2, UPT, UR7, 0x1, UPT ;  /* 0x000000010700788c */ /* 0x000fcc000bf45270 */
[----:B------:R-:W-:-:S05]  /*38c0*/  PLOP3.LUT P6, PT, PT, PT, UP2, 0x80, 0x0 ;  /* 0x000000000000781c */ /* 0x000fca0003fcf028 */
[----:B------:R-:W-:-:S08]  /*38d0*/  @UP2 ULDC.64 UR10, c[0x0][0x9e8] ;  /* 0x00027a00000a2ab9 */ /* 0x000fd00000000a00 */
[----:B------:R-:W-:Y:S01]  /*38e0*/  @P6 IMAD.HI.U32 R40, R38, UR10, RZ ;  /* 0x0000000a26286c27 */ /* 0x000fe2000f8e00ff */
[----:B------:R-:W-:-:S13]  /*38f0*/  PLOP3.LUT P6, PT, PT, PT, UP2, 0x80, 0x0 ;  /* 0x000000000000781c */ /* 0x000fda0003fcf028 */
[----:B------:R-:W-:-:S07]  /*3900*/  @P6 SHF.R.U32.HI R38, RZ, UR11, R40 ;  /* 0x0000000bff266c19 */ /* 0x000fce0008011628 */
.L_x_9372:
[----:B------:R-:W-:Y:S05]  /*3910*/  BSYNC B0 ;  /* 0x0000000000007941 */ /* 0x000fea0003800000 */
.L_x_9370:
[----:B------:R-:W-:-:S04]  /*3920*/  IMAD R73, R38, UR7, -R78 ;  /* 0x0000000726497c24 */ /* 0x000fc8000f8e0a4e */
[----:B------:R-:W-:-:S05]  /*3930*/  IMAD R38, R16, -0x2, R73 ;  /* 0xfffffffe10267824 */ /* 0x000fca00078e0249 */
[----:B------:R-:W-:Y:S02]  /*3940*/  VIMNMX R71, R71, R38, !PT ;  /* 0x0000002647477248 */ /* 0x000fe40007fe0100 */
[----:B------:R-:W-:-:S07]  /*3950*/  VIADDMNMX R69, R38, UR7, R69, PT ;  /* 0x0000000726457c46 */ /* 0x000fce000b800145 */
.L_x_9369:
[----:B------:R-:W-:Y:S01]  /*3960*/  ISETP.GT.AND P2, PT, R71, 0x1, !P2 ;  /* 0x000000014700780c */ /* 0x000fe20005744270 */
[----:B------:R-:W-:Y:S01]  /*3970*/  ULDC UR10, c[0x0][0x988] ;  /* 0x00026200000a7ab9 */ /* 0x000fe20000000800 */
[----:B------:R-:W-:Y:S01]  /*3980*/  LOP3.LUT P6, RZ, R22, 0x8, RZ, 0xc0, !PT ;  /* 0x0000000816ff7812 */ /* 0x000fe200078cc0ff */
[----:B------:R-:W-:Y:S01]  /*3990*/  @UP0 ULDC UR14, c[0x0][0x44c] ;  /* 0x00011300000e0ab9 */ /* 0x000fe20000000800 */
[----:B------:R-:W-:Y:S01]  /*39a0*/  ISETP.LT.OR P2, PT, R69, 0x2, P2 ;  /* 0x000000024500780c */ /* 0x000fe20001741670 */
[----:B------:R-:W-:Y:S01]  /*39b0*/  UIMAD.WIDE.U32 UR14, UR42, UR14, URZ ;  /* 0x0000000e2a0e72a5 */ /* 0x000fe2000f8e003f */
[C---:B------:R-:W-:Y:S01]  /*39c0*/  ISETP.GT.AND P3, PT, R71.reuse, 0x70, !P3 ;  /* 0x000000704700780c */ /* 0x040fe20005f64270 */
[----:B------:R-:W-:Y:S01]  /*39d0*/  @UP0 ULDC UR18, c[0x0][0x450] ;  /* 0x0001140000120ab9 */ /* 0x000fe20000000800 */
[----:B------:R-:W-:Y:S01]  /*39e0*/  FSEL R40, R4, -INF , !P2 ;  /* 0xff80000004287808 */ /* 0x000fe20005000000 */
[----:B------:R-:W-:Y:S01]  /*39f0*/  UMOV UR11, UR42 ;  /* 0x0000002a000b7c82 */ /* 0x000fe20008000000 */
[----:B------:R-:W-:Y:S01]  /*3a00*/  LOP3.LUT P2, RZ, R22, 0x2, RZ, 0xc0, !PT ;  /* 0x0000000216ff7812 */ /* 0x000fe2000784c0ff */
[----:B------:R-:W-:Y:S01]  /*3a10*/  @UP0 USHF.R.U32.HI UR11, URZ, UR18, UR15 ;  /* 0x000000123f0b0299 */ /* 0x000fe2000801160f */
[----:B------:R-:W-:-:S02]  /*3a20*/  ISETP.GT.AND P4, PT, R71, 0x71, !P4 ;  /* 0x000000714700780c */ /* 0x000fc40006784270 */
[----:B------:R-:W-:Y:S01]  /*3a30*/  ISETP.GT.AND P2, PT, R71, 0x8, !P2 ;  /* 0x000000084700780c */ /* 0x000fe20005744270 */
[----:B------:R-:W-:Y:S01]  /*3a40*/  UIADD3 UR53, UR53, UR11, URZ ;  /* 0x0000000b35357290 */ /* 0x000fe2000fffe03f */
[C---:B------:R-:W-:Y:S02]  /*3a50*/  ISETP.LT.OR P3, PT, R69.reuse, 0x71, P3 ;  /* 0x000000714500780c */ /* 0x040fe40001f61670 */
[----:B------:R-:W-:Y:S01]  /*3a60*/  ISETP.LT.OR P2, PT, R69, 0x9, P2 ;  /* 0x000000094500780c */ /* 0x000fe20001741670 */
[----:B------:R-:W-:Y:S01]  /*3a70*/  UIADD3 UR6, UR53, UR6, URZ ;  /* 0x0000000635067290 */ /* 0x000fe2000fffe03f */
[----:B------:R-:W-:Y:S02]  /*3a80*/  ISETP.GT.AND P5, PT, R71, 0x78, !P5 ;  /* 0x000000784700780c */ /* 0x000fe40006fa4270 */
[----:B------:R-:W-:Y:S02]  /*3a90*/  FSEL R38, R6, -INF , !P2 ;  /* 0xff80000006267808 */ /* 0x000fe40005000000 */
[----:B------:R-:W-:-:S02]  /*3aa0*/  LOP3.LUT P2, RZ, R22, 0x4, RZ, 0xc0, !PT ;  /* 0x0000000416ff7812 */ /* 0x000fc4000784c0ff */
[----:B------:R-:W-:Y:S02]  /*3ab0*/  FMNMX.FTZ R6, R72, R89, !PT ;  /* 0x0000005948067209 */ /* 0x000fe40007810000 */
[----:B------:R-:W-:Y:S02]  /*3ac0*/  ISETP.GT.AND P2, PT, R71, 0x9, !P2 ;  /* 0x000000094700780c */ /* 0x000fe40005744270 */
[C---:B------:R-:W-:Y:S02]  /*3ad0*/  ISETP.LT.OR P4, PT, R69.reuse, 0x72, P4 ;  /* 0x000000724500780c */ /* 0x040fe40002781670 */
[----:B------:R-:W-:Y:S02]  /*3ae0*/  ISETP.LT.OR P2, PT, R69, 0xa, P2 ;  /* 0x0000000a4500780c */ /* 0x000fe40001741670 */
[----:B------:R-:W-:Y:S02]  /*3af0*/  FSEL R15, R15, -INF , !P3 ;  /* 0xff8000000f0f7808 */ /* 0x000fe40005800000 */
[----:B------:R-:W-:-:S02]  /*3b00*/  FSEL R4, R5, -INF , !P2 ;  /* 0xff80000005047808 */ /* 0x000fc40005000000 */
        /* <DEDUP_REMOVED lines=17> */
[----:B------:R-:W-:-:S02]  /*3c20*/  LOP3.LUT P6, RZ, R22, 0x8000, RZ, 0xc0, !PT ;  /* 0x0000800016ff7812 */ /* 0x000fc400078cc0ff */
        /* <DEDUP_REMOVED lines=54> */
[C---:B------:R-:W-:Y:S02]  /*3f90*/  ISETP.LT.OR P2, PT, R69.reuse, 0x39, P2 ;  /* 0x000000394500780c */ /* 0x040fe40001741670 */
[----:B------:R-:W-:Y:S01]  /*3fa0*/  ISETP.LT.OR P5, PT, R69, 0x79, P5 ;  /* 0x000000794500780c */ /* 0x000fe20002fa1670 */
[----:B------:R-:W0:Y:S01]  /*3fb0*/  SHFL.BFLY PT, R5, R6, 0x2, 0x1f ;  /* 0x0c401f0006057f89 */ /* 0x000e2200000e0000 */
[----:B------:R-:W-:Y:S02]  /*3fc0*/  FSEL R28, R28, -INF , !P2 ;  /* 0xff8000001c1c7808 */ /* 0x000fe40005000000 */
[----:B------:R-:W-:Y:S02]  /*3fd0*/  ISETP.GT.AND P2, PT, R71, 0x39, !P6 ;  /* 0x000000394700780c */ /* 0x000fe40007744270 */
[----:B------:R-:W-:Y:S02]  /*3fe0*/  LOP3.LUT P6, RZ, R22, 0x10, RZ, 0xc0, !PT ;  /* 0x0000001016ff7812 */ /* 0x000fe400078cc0ff */
[----:B------:R-:W-:-:S02]  /*3ff0*/  ISETP.LT.OR P2, PT, R69, 0x3a, P2 ;  /* 0x0000003a4500780c */ /* 0x000fc40001741670 */
[----:B------:R-:W-:Y:S02]  /*4000*/  FSEL R14, R14, -INF , !P4 ;  /* 0xff8000000e0e7808 */ /* 0x000fe40006000000 */
        /* <DEDUP_REMOVED lines=15> */
[----:B0-----:R-:W-:Y:S01]  /*4100*/  FMNMX.FTZ R5, R73, R74, !PT ;  /* 0x0000004a49057209 */ /* 0x001fe20007810000 */
[----:B------:R-:W-:Y:S01]  /*4110*/  IMAD.U32 R74, RZ, RZ, UR10 ;  /* 0x0000000aff4a7e24 */ /* 0x000fe2000f8e00ff */
        /* <DEDUP_REMOVED lines=46> */
[----:B------:R-:W-:-:S01]  /*4400*/  FFMA.FTZ R72, R91, UR10, -R81 ;  /* 0x0000000a5b487c23 */ /* 0x000fc20008010851 */
        /* <DEDUP_REMOVED lines=42> */
[----:B------:R-:W-:Y:S01]  /*46b0*/  MUFU.EX2 R70, R70 ;  /* 0x0000004600467308 */ /* 0x000fe20000000800 */
[----:B0-----:R-:W-:-:S02]  /*46c0*/  F2FP.SATFINITE.E4M3.F32.PACK_AB_MERGE_C R148, R75, R72, RZ ;  /* 0x000000484b94723e */ /* 0x001fc400048070ff */
[----:B------:R-:W-:Y:S02]  /*46d0*/  FMNMX.FTZ R63, R27, R6, !PT ;  /* 0x000000061b3f7209 */ /* 0x000fe40007810000 */
[----:B------:R-:W-:Y:S02]  /*46e0*/  F2FP.SATFINITE.E4M3.F32.PACK_AB_MERGE_C R148, R73, R2, R148 ;  /* 0x000000024994723e */ /* 0x000fe40004807094 */
        /* <DEDUP_REMOVED lines=30> */
[----:B------:R-:W-:Y:S01]  /*48d0*/  MUFU.EX2 R61, R61 ;  /* 0x0000003d003d7308 */ /* 0x000fe20000000800 */
[----:B0-----:R-:W-:Y:S02]  /*48e0*/  F2FP.SATFINITE.E4M3.F32.PACK_AB_MERGE_C R144, R63, R58, RZ ;  /* 0x0000003a3f90723e */ /* 0x001fe400048070ff */
[----:B------:R-:W-:Y:S02]  /*48f0*/  FMNMX.FTZ R69, R25, R6, !PT ;  /* 0x0000000619457209 */ /* 0x000fe40007810000 */
[----:B------:R-:W-:Y:S02]  /*4900*/  F2FP.SATFINITE.E4M3.F32.PACK_AB_MERGE_C R144, R64, R59, R144 ;  /* 0x0000003b4090723e */ /* 0x000fe40004807090 */
[----:B------:R-:W-:Y:S01]  /*4910*/  FMNMX.FTZ R6, R24, R69, !PT ;  /* 0x0000004518067209 */ /* 0x000fe20007810000 */
[----:B------:R-:W-:-:S01]  /*4920*/  FFMA.FTZ R69, R52, UR10, -R81 ;  /* 0x0000000a34457c23 */ /* 0x000fc20008010851 */
[----:B------:R-:W-:Y:S03]  /*4930*/  MUFU.EX2 R60, R60 ;  /* 0x0000003c003c7308 */ /* 0x000fe60000000800 */
[----:B------:R-:W0:Y:S05]  /*4940*/  SHFL.BFLY PT, R83, R6, 0x2, 0x1f ;  /* 0x0c401f0006537f89 */ /* 0x000e2a00000e0000 */
[----:B------:R-:W1:Y:S08]  /*4950*/  MUFU.EX2 R65, R65 ;  /* 0x0000004100417308 */ /* 0x000e700000000800 */
[----:B------:R-:W-:Y:S08]  /*4960*/  MUFU.EX2 R55, R55 ;  /* 0x0000003700377308 */ /* 0x000ff00000000800 */
[----:B------:R-:W-:Y:S01]  /*4970*/  MUFU.EX2 R56, R56 ;  /* 0x0000003800387308 */ /* 0x000fe20000000800 */
[----:B-1----:R-:W-:-:S02]  /*4980*/  F2FP.SATFINITE.E4M3.F32.PACK_AB_MERGE_C R146, R65, R60, RZ ;  /* 0x0000003c4192723e */ /* 0x002fc400048070ff */
[----:B0-----:R-:W-:Y:S01]  /*4990*/  FMNMX.FTZ R48, R6, R83, !PT ;  /* 0x0000005306307209 */ /* 0x001fe20007810000 */
[----:B------:R-:W-:-:S01]  /*49a0*/  FFMA.FTZ R83, R46, UR10, -R81 ;  /* 0x0000000a2e537c23 */ /* 0x000fc20008010851 */
[----:B------:R-:W-:-:S03]  /*49b0*/  F2FP.SATFINITE.E4M3.F32.PACK_AB_MERGE_C R146, R61, R62, R146 ;  /* 0x0000003e3d92723e */ /* 0x000fc60004807092 */
[----:B------:R-:W0:Y:S01]  /*49c0*/  SHFL.BFLY PT, R87, R48, 0x1, 0x1f ;  /* 0x0c201f0030577f89 */ /* 0x000e2200000e0000 */
        /* <DEDUP_REMOVED lines=49> */
[----:B------:R-:W-:Y:S01]  /*4ce0*/  F2FP.SATFINITE.E4M3.F32.PACK_AB_MERGE_C R41, R71, R50, RZ ;  /* 0x000000324729723e */ /* 0x000fe200048070ff */
        /* <DEDUP_REMOVED lines=8> */
[----:B------:R-:W-:-:S04]  /*4d70*/  FFMA.FTZ R24, R24, UR10, -R46 ;  /* 0x0000000a18187c23 */ /* 0x000fc8000801082e */
[----:B------:R-:W1:Y:S01]  /*4d80*/  MUFU.EX2 R7, R7 ;  /* 0x0000000700077308 */ /* 0x000e620000000800 */
[----:B--2---:R-:W-:-:S01]  /*4d90*/  FADD.FTZ R37, R81, R52 ;  /* 0x0000003451257221 */ /* 0x004fc20000010000 */
[----:B------:R-:W-:-:S04]  /*4da0*/  F2FP.SATFINITE.E4M3.F32.PACK_AB_MERGE_C R81, R81, R38, RZ ;  /* 0x000000265151723e */ /* 0x000fc800048070ff */
[----:B------:R-:W-:Y:S02]  /*4db0*/  F2FP.SATFINITE.E4M3.F32.PACK_AB_MERGE_C R149, R79, R34, R81 ;  /* 0x000000224f95723e */ /* 0x000fe40004807051 */
        /* <DEDUP_REMOVED lines=24> */
[----:B------:R-:W-:Y:S01]  /*4f40*/  F2FP.SATFINITE.E4M3.F32.PACK_AB_MERGE_C R37, R56, R55, RZ ;  /* 0x000000373825723e */ /* 0x000fe200048070ff */
[----:B------:R-:W-:-:S03]  /*4f50*/  FADD.FTZ R55, R55, R58 ;  /* 0x0000003a37377221 */ /* 0x000fc60000010000 */
[----:B------:R-:W-:Y:S01]  /*4f60*/  F2FP.SATFINITE.E4M3.F32.PACK_AB_MERGE_C R140, R54, R57, R37 ;  /* 0x00000039368c723e */ /* 0x000fe20004807025 */
[----:B------:R-:W-:-:S01]  /*4f70*/  FADD.FTZ R55, R56, R55 ;  /* 0x0000003738377221 */ /* 0x000fc20000010000 */
        /* <DEDUP_REMOVED lines=11> */
[----:B------:R-:W-:-:S04]  /*5030*/  F2FP.SATFINITE.E4M3.F32.PACK_AB_MERGE_C R27, R40, R27, RZ ;  /* 0x0000001b281b723e */ /* 0x000fc800048070ff */
[----:B------:R-:W-:Y:S02]  /*5040*/  F2FP.SATFINITE.E4M3.F32.PACK_AB_MERGE_C R147, R20, R13, R27 ;  /* 0x0000000d1493723e */ /* 0x000fe4000480701b */
        /* <DEDUP_REMOVED lines=13> */
[----:B-1----:R-:W-:Y:S01]  /*5120*/  F2FP.SATFINITE.E4M3.F32.PACK_AB_MERGE_C R142, R69, R44, R41 ;  /* 0x0000002c458e723e */ /* 0x002fe20004807029 */
[----:B------:R-:W-:-:S04]  /*5130*/  FADD.FTZ R44, R44, R55 ;  /* 0x000000372c2c7221 */ /* 0x000fc80000010000 */
[----:B------:R-:W-:Y:S02]  /*5140*/  FADD.FTZ R69, R69, R44 ;  /* 0x0000002c45457221 */ /* 0x000fe40000010000 */
[----:B------:R-:W1:Y:S01]  /*5150*/  MUFU.EX2 R45, R45 ;  /* 0x0000002d002d7308 */ /* 0x000e620000000800 */
[----:B--2---:R-:W-:-:S01]  /*5160*/  FADD.FTZ R12, R28, R21 ;  /* 0x000000151c0c7221 */ /* 0x004fc20000010000 */
[----:B------:R-:W-:-:S04]  /*5170*/  FADD.FTZ R50, R50, R69 ;  /* 0x0000004532327221 */ /* 0x000fc80000010000 */
[----:B------:R-:W-:Y:S02]  /*5180*/  FADD.FTZ R71, R71, R50 ;  /* 0x0000003247477221 */ /* 0x000fe40000010000 */
[----:B------:R-:W-:Y:S01]  /*5190*/  MUFU.EX2 R36, R36 ;  /* 0x0000002400247308 */ /* 0x000fe20000000800 */
[----:B0-----:R-:W-:-:S07]  /*51a0*/  FADD.FTZ R12, R35, R12 ;  /* 0x0000000c230c7221 */ /* 0x001fce0000010000 */
        /* <DEDUP_REMOVED lines=56> */
.L_x_9374:
[----:B------:R-:W-:-:S11]  /*5530*/  UISETP.NE.AND UP2, UPT, UR7, 0x1, UPT ;  /* 0x000000010700788c */ /* 0x000fd6000bf45270 */
[----:B------:R-:W-:Y:S02]  /*5540*/  @UP2 ULDC.64 UR18, c[0x0][0x9e8] ;  /* 0x00027a0000122ab9 */ /* 0x000fe40000000a00 */
[----:B------:R-:W-:-:S04]  /*5550*/  UIMAD.WIDE.U32 UR14, UR11, UR18, URZ ;  /* 0x000000120b0e72a5 */ /* 0x000fc8000f8e003f */
[----:B------:R-:W-:-:S12]  /*5560*/  @UP2 USHF.R.U32.HI UR11, URZ, UR19, UR15 ;  /* 0x000000133f0b2299 */ /* 0x000fd8000801160f */
.L_x_9375:
[----:B------:R-:W-:-:S04]  /*5570*/  UIMAD UR7, UR11, UR7, UR7 ;  /* 0x000000070b0772a4 */ /* 0x000fc8000f8e0207 */
[----:B------:R-:W-:-:S04]  /*5580*/  UISETP.LT.AND UP2, UPT, UR6, UR7, UPT ;  /* 0x000000070600728c */ /* 0x000fc8000bf41270 */
[----:B------:R-:W-:-:S12]  /*5590*/  USEL UR6, UR6, UR7, UP2 ;  /* 0x0000000706067287 */ /* 0x000fd80009000000 */
.L_x_9373:
        /* <DEDUP_REMOVED lines=35> */
.L_x_9394:
[----:B------:R-:W-:-:S04]  /*57d0*/  UIADD3 UR20, UR49, 0x1, URZ ;  /* 0x0000000131147890 */ /* 0x000fc8000fffe03f */
[----:B------:R-:W-:-:S04]  /*57e0*/  UISETP.NE.AND UP2, UPT, UR20, 0x2, UPT ;  /* 0x000000021400788c */ /* 0x000fc8000bf45270 */
[----:B------:R-:W-:Y:S02]  /*57f0*/  USEL UR21, URZ, 0x1, UP2 ;  /* 0x000000013f157887 */ /* 0x000fe40009000000 */
[----:B------:R-:W-:Y:S02]  /*5800*/  USEL UR20, UR20, URZ, UP2 ;  /* 0x0000003f14147287 */ /* 0x000fe40009000000 */
[----:B------:R-:W-:Y:S01]  /*5810*/  ULOP3.LUT UR21, UR52, UR21, URZ, 0x3c, !UPT ;  /* 0x0000001534157292 */ /* 0x000fe2000f8e3c3f */
[----:B------:R-:W-:Y:S11]  /*5820*/  @!P0 BRA `(.L_x_9377) ;  /* 0x0000000000048947 */ /* 0x000ff60003800000 */
[----:B------:R-:W-:Y:S01]  /*5830*/  BPT.TRAP 0x1 ;  /* 0x000000040000795c */ /* 0x000fe20000300000 */
.L_x_9377:
[----:B------:R-:W-:Y:S01]  /*5840*/  ULEA UR24, UR20, UR46, 0x3 ;  /* 0x0000002e14187291 */ /* 0x000fe2000f8e183f */
[----:B------:R-:W-:-:S05]  /*5850*/  IMAD.U32 R7, RZ, RZ, UR21 ;  /* 0x00000015ff077e24 */ /* 0x000fca000f8e00ff */
[----:B------:R-:W-:-:S04]  /*5860*/  SHF.L.U32 R7, R7, 0x1f, RZ ;  /* 0x0000001f07077819 */ /* 0x000fc800000006ff */
[----:B------:R0:W1:Y:S01]  /*5870*/  SYNCS.PHASECHK.TRANS64.TRYWAIT P2, [UR24+0x19c30], R7 ;  /* 0x019c3007ff0075a7 */ /* 0x0000620008040158 */
[----:B------:R-:W-:Y:S05]  /*5880*/  @!P0 BRA `(.L_x_9378) ;  /* 0x0000000000048947 */ /* 0x000fea0003800000 */
[----:B------:R-:W-:Y:S01]  /*5890*/  BPT.TRAP 0x1 ;  /* 0x000000040000795c */ /* 0x000fe20000300000 */
.L_x_9378:
[----:B-1----:R-:W-:Y:S05]  /*58a0*/  @P2 BRA `(.L_x_9379) ;  /* 0x0000000000082947 */ /* 0x002fea0003800000 */
[----:B------:R-:W1:Y:S02]  /*58b0*/  SYNCS.PHASECHK.TRANS64.TRYWAIT P2, [UR24+0x19c30], R7 ;  /* 0x019c3007ff0075a7 */ /* 0x000e640008040158 */
[----:B-1----:R-:W-:Y:S05]  /*58c0*/  @!P2 BRA `(.L_x_9380) ;  /* 0x0000011400b8a947 */ /* 0x002fea0003800000 */
.L_x_9379:
        /* <DEDUP_REMOVED lines=17> */
.L_x_9381:
[----:B------:R-:W-:Y:S01]  /*59e0*/  ULEA UR11, UR49, UR46, 0x3 ;  /* 0x0000002e310b7291 */ /* 0x000fe2000f8e183f */
[----:B01----:R-:W-:-:S05]  /*59f0*/  IMAD.U32 R7, RZ, RZ, UR52 ;  /* 0x00000034ff077e24 */ /* 0x003fca000f8e00ff */
[----:B------:R-:W-:-:S04]  /*5a00*/  SHF.L.U32 R7, R7, 0x1f, RZ ;  /* 0x0000001f07077819 */ /* 0x000fc800000006ff */
[----:B------:R0:W1:Y:S01]  /*5a10*/  SYNCS.PHASECHK.TRANS64.TRYWAIT P2, [UR11+0x19c50], R7 ;  /* 0x019c5007ff0075a7 */ /* 0x000062000804014b */
[----:B------:R-:W-:Y:S05]  /*5a20*/  @!P0 BRA `(.L_x_9382) ;  /* 0x0000000000048947 */ /* 0x000fea0003800000 */
[----:B------:R-:W-:Y:S01]  /*5a30*/  BPT.TRAP 0x1 ;  /* 0x000000040000795c */ /* 0x000fe20000300000 */
.L_x_9382:
[----:B-1----:R-:W-:Y:S05]  /*5a40*/  @P2 BRA `(.L_x_9383) ;  /* 0x0000000000082947 */ /* 0x002fea0003800000 */
[----:B------:R-:W1:Y:S02]  /*5a50*/  SYNCS.PHASECHK.TRANS64.TRYWAIT P2, [UR11+0x19c50], R7 ;  /* 0x019c5007ff0075a7 */ /* 0x000e64000804014b */
[----:B-1----:R-:W-:Y:S05]  /*5a60*/  @!P2 BRA `(.L_x_9384) ;  /* 0x000001140068a947 */ /* 0x002fea0003800000 */
.L_x_9383:
[----:B------:R-:W-:Y:S01]  /*5a70*/  UIADD3 UR6, UR46, 0x3000, URZ ;  /* 0x000030002e067890 */ /* 0x000fe2000fffe03f */
[----:B------:R-:W-:Y:S01]  /*5a80*/  WARPGROUP.ARRIVE ;  /* 0x00000000000079c5 */ /* 0x000fe20000000000 */
[----:B------:R-:W-:Y:S01]  /*5a90*/  UMOV UR7, 0x40000040 ;  /* 0x4000004000077882 */ /* 0x000fe20000000000 */
[----:B------:R-:W-:Y:S01]  /*5aa0*/  PLOP3.LUT P2, PT, PT, PT, UP0, 0x80, 0x0 ;  /* 0x000000000000781c */ /* 0x000fe20003f4f008 */
[----:B------:R-:W-:Y:S01]  /*5ab0*/  USHF.R.U32.HI UR6, URZ, 0x4, UR6 ;  /* 0x000000043f067899 */ /* 0x000fe20008011606 */
[----:B------:R-:W-:Y:S01]  /*5ac0*/  PLOP3.LUT P3, PT, PT, PT, UP0, 0x80, 0x0 ;  /* 0x000000000000781c */ /* 0x000fe20003f6f008 */
[C---:B-1----:R-:W-:Y:S01]  /*5ad0*/  FMUL.FTZ R8, R0.reuse, R25 ;  /* 0x0000001900087220 */ /* 0x042fe20000410000 */
        /* <DEDUP_REMOVED lines=17> */
[C---:B0-----:R-:W-:Y:S01]  /*5bf0*/  FMUL.FTZ R7, R0.reuse, R24 ;  /* 0x0000001800077220 */ /* 0x041fe20000410000 */
[----:B------:R-:W-:Y:S01]  /*5c00*/  QGMMA.64x96x32.F32.E4M3.E4M3 R88, R148, gdesc[UR4], R88, gsb0 ;  /* 0x0160000494587df3 */ /* 0x000fe20008000858 */
[----:B------:R-:W-:Y:S01]  /*5c10*/  UIADD3 UR6, UR10, 0x2, URZ ;  /* 0x000000020a067890 */ /* 0x000fe2000fffe03f */
[C---:B------:R-:W-:Y:S01]  /*5c20*/  FMUL.FTZ R10, R0.reuse, R27 ;  /* 0x0000001b000a7220 */ /* 0x040fe20000410000 */
[----:B------:R-:W-:Y:S01]  /*5c30*/  UMOV UR7, 0x40000040 ;  /* 0x4000004000077882 */ /* 0x000fe20000000000 */
        /* <DEDUP_REMOVED lines=51> */
[----:B------:R-:W0:Y:S08]  /*5f70*/  MUFU.TANH R7, R7 ;  /* 0x0000000700077308 */ /* 0x000e300000002400 */
[----:B------:R-:W1:Y:S08]  /*5f80*/  MUFU.TANH R8, R8 ;  /* 0x0000000800087308 */ /* 0x000e700000002400 */
        /* <DEDUP_REMOVED lines=69> */
[----:B------:R-:W-:Y:S01]  /*63e0*/  @P3 SHF.R.U32.HI R136, RZ, UR6, R36 ;  /* 0x00000006ff883c19 */ /* 0x000fe20008011624 */
[----:B------:R-:W-:Y:S01]  /*63f0*/  IMAD.U32 R36, RZ, RZ, UR24 ;  /* 0x00000018ff247e24 */ /* 0x000fe2000f8e00ff */
[----:B------:R-:W0:Y:S03]  /*6400*/  MUFU.TANH R67, R67 ;  /* 0x0000004300437308 */ /* 0x000e260000002400 */
[----:B------:R-:W-:Y:S01]  /*6410*/  @!P1 VIADD R36, R36, 0x19c40 ;  /* 0x00019c4024249836 */ /* 0x000fe20000000000 */
[----:B------:R-:W5:Y:S04]  /*6420*/  SHFL.IDX PT, R85, R136, RZ, 0x1c1f ;  /* 0x001c1fff88557589 */ /* 0x000f6800000e0000 */
[----:B------:R-:W-:Y:S01]  /*6430*/  @!P1 PRMT R36, RZ, 0x654, R36 ;  /* 0x00000654ff249816 */ /* 0x000fe20000000024 */
[----:B------:R-:W0:Y:S03]  /*6440*/  MUFU.TANH R68, R68 ;  /* 0x0000004400447308 */ /* 0x000e260000002400 */
[----:B------:R1:W-:Y:S05]  /*6450*/  @!P1 SYNCS.ARRIVE.TRANS64.RED.A1T0 RZ, [R36+URZ], RZ ;  /* 0x000000ff24ff99a7 */ /* 0x0003ea000810043f */
[----:B------:R-:W0:Y:S01]  /*6460*/  MUFU.TANH R69, R69 ;  /* 0x0000004500457308 */ /* 0x000e220000002400 */
[----:B-1----:R-:W-:-:S07]  /*6470*/  IMAD.U32 R36, RZ, RZ, UR39 ;  /* 0x00000027ff247e24 */ /* 0x002fce000f8e00ff */
[----:B------:R-:W1:Y:S01]  /*6480*/  MUFU.TANH R70, R70 ;  /* 0x0000004600467308 */ /* 0x000e620000002400 */
[----:B------:R-:W-:-:S05]  /*6490*/  IADD3 R37, -R36, UR43, R37 ;  /* 0x0000002b24257c10 */ /* 0x000fca000fffe125 */
[C---:B------:R-:W-:Y:S02]  /*64a0*/  VIADD R83, R37.reuse, UR23 ;  /* 0x0000001725537c36 */ /* 0x040fe40008000000 */
[----:B------:R-:W0:Y:S01]  /*64b0*/  MUFU.TANH R73, R73 ;  /* 0x0000004900497308 */ /* 0x000e220000002400 */
[----:B------:R-:W-:Y:S02]  /*64c0*/  VIADD R82, R37, UR17 ;  /* 0x0000001125527c36 */ /* 0x000fe40008000000 */
[--C-:B-----5:R-:W-:Y:S02]  /*64d0*/  IMAD.IADD R81, R83, 0x1, R85.reuse ;  /* 0x0000000153517824 */ /* 0x120fe400078e0255 */
[----:B------:R-:W-:-:S03]  /*64e0*/  IMAD.IADD R80, R82, 0x1, R85 ;  /* 0x0000000152507824 */ /* 0x000fc600078e0255 */
        /* <DEDUP_REMOVED lines=21> */
.L_x_9387:
[----:B------:R-:W-:-:S05]  /*6640*/  IMAD.U32 R84, RZ, RZ, UR22 ;  /* 0x00000016ff547e24 */ /* 0x000fca000f8e00ff */
[----:B------:R-:W-:-:S13]  /*6650*/  ISETP.NE.AND P2, PT, R84, 0x1, PT ;  /* 0x000000015400780c */ /* 0x000fda0003f45270 */
[----:B------:R-:W1:Y:S02]  /*6660*/  @P2 LDC.64 R36, c[0x0][0x9e8] ;  /* 0x00027a00ff242b82 */ /* 0x000e640000000a00 */
[----:B-1----:R-:W-:-:S05]  /*6670*/  @P2 IMAD.HI.U32 R36, R85, R36, RZ ;  /* 0x0000002455242227 */ /* 0x002fca00078e00ff */
[----:B------:R-:W-:-:S07]  /*6680*/  @P2 SHF.R.U32.HI R85, RZ, R37, R36 ;  /* 0x00000025ff552219 */ /* 0x000fce0000011624 */
.L_x_9388:
[----:B------:R-:W-:Y:S05]  /*6690*/  BSYNC B0 ;  /* 0x0000000000007941 */ /* 0x000fea0003800000 */
.L_x_9386:
[----:B------:R-:W-:-:S04]  /*66a0*/  IMAD R85, R85, R84, -R74 ;  /* 0x0000005455557224 */ /* 0x000fc800078e0a4a */
[----:B------:R-:W-:-:S05]  /*66b0*/  IMAD R85, R16, -0x2, R85 ;  /* 0xfffffffe10557824 */ /* 0x000fca00078e0255 */
[----:B------:R-:W-:Y:S02]  /*66c0*/  VIADDMNMX R81, R85, R84, R81, PT ;  /* 0x0000005455517246 */ /* 0x000fe40003800151 */
[----:B------:R-:W-:-:S07]  /*66d0*/  VIMNMX R80, R80, R85, !PT ;  /* 0x0000005550507248 */ /* 0x000fce0007fe0100 */
.L_x_9385:
        /* <DEDUP_REMOVED lines=115> */
.L_x_9391:
[----:B------:R-:W-:-:S05]  /*6e10*/  IMAD.U32 R80, RZ, RZ, UR22 ;  /* 0x00000016ff507e24 */ /* 0x000fca000f8e00ff */
[----:B------:R-:W-:-:S13]  /*6e20*/  ISETP.NE.AND P3, PT, R80, 0x1, PT ;  /* 0x000000015000780c */ /* 0x000fda0003f65270 */
[----:B------:R-:W0:Y:S02]  /*6e30*/  @P3 LDC.64 R36, c[0x0][0x9e8] ;  /* 0x00027a00ff243b82 */ /* 0x000e240000000a00 */
[----:B0-----:R-:W-:-:S05]  /*6e40*/  @P3 IMAD.HI.U32 R36, R7, R36, RZ ;  /* 0x0000002407243227 */ /* 0x001fca00078e00ff */
[----:B------:R-:W-:-:S07]  /*6e50*/  @P3 SHF.R.U32.HI R7, RZ, R37, R36 ;  /* 0x00000025ff073219 */ /* 0x000fce0000011624 */
.L_x_9392:
[----:B------:R-:W-:Y:S05]  /*6e60*/  BSYNC B0 ;  /* 0x0000000000007941 */ /* 0x000fea0003800000 */
.L_x_9390:
[----:B------:R-:W-:-:S04]  /*6e70*/  IMAD R7, R7, R80, -R74 ;  /* 0x0000005007077224 */ /* 0x000fc800078e0a4a */
[----:B------:R-:W-:-:S05]  /*6e80*/  IMAD R7, R16, -0x2, R7 ;  /* 0xfffffffe10077824 */ /* 0x000fca00078e0207 */
[----:B------:R-:W-:Y:S02]  /*6e90*/  VIADDMNMX R83, R7, R80, R83, PT ;  /* 0x0000005007537246 */ /* 0x000fe40003800153 */
[----:B------:R-:W-:-:S07]  /*6ea0*/  VIMNMX R82, R82, R7, !PT ;  /* 0x0000000752527248 */ /* 0x000fce0007fe0100 */
.L_x_9389:
        /* <DEDUP_REMOVED lines=73> */
[----:B------:R-:W-:-:S04]  /*7340*/  ISETP.GT.AND P4, PT, R82, 0x30, P2 ;  /* 0x000000305200780c */ /* 0x000fc80001784270 */
[----:B------:R-:W-:Y:S02]  /*7350*/  FSEL R10, R74, RZ, P6 ;  /* 0x000000ff4a0a7208 */ /* 0x000fe40003000000 */
[----:B------:R-:W-:-:S03]  /*7360*/  ISETP.LT.OR P4, PT, R83, 0x31, P4 ;  /* 0x000000315300780c */ /* 0x000fc60002781670 */
[--C-:B------:R-:W-:Y:S01]  /*7370*/  FFMA.FTZ R80, R15, UR10, -R10.reuse ;  /* 0x0000000a0f507c23 */ /* 0x100fe2000801080a */
[----:B------:R-:W-:Y:S01]  /*7380*/  FSEL R15, R9, -INF , !P5 ;  /* 0xff800000090f7808 */ /* 0x000fe20006800000 */
[--C-:B------:R-:W-:Y:S01]  /*7390*/  FFMA.FTZ R37, R84, UR10, -R10.reuse ;  /* 0x0000000a54257c23 */ /* 0x100fe2000801080a */
[----:B------:R-:W-:Y:S01]  /*73a0*/  ISETP.LT.OR P5, PT, R83, 0x2a, P3 ;  /* 0x0000002a5300780c */ /* 0x000fe20001fa1670 */
[----:B------:R0:W-:Y:S01]  /*73b0*/  MUFU.EX2 R9, R80 ;  /* 0x0000005000097308 */ /* 0x0001e20000000800 */
[----:B------:R-:W-:Y:S01]  /*73c0*/  FMNMX.FTZ R81, R15, R6, !PT ;  /* 0x000000060f517209 */ /* 0x000fe20007810000 */
[--C-:B------:R-:W-:Y:S01]  /*73d0*/  FFMA.FTZ R8, R8, UR10, -R10.reuse ;  /* 0x0000000a08087c23 */ /* 0x100fe2000801080a */
[----:B------:R-:W-:Y:S01]  /*73e0*/  ISETP.GT.AND P3, PT, R82, 0x31, P2 ;  /* 0x000000315200780c */ /* 0x000fe20001764270 */
        /* <DEDUP_REMOVED lines=121> */
[----:B------:R-:W-:Y:S02]  /*7b80*/  ISETP.LT.OR P4, PT, R83, 0x79, P4 ;  /* 0x000000795300780c */ /* 0x000fe40002781670 */
[----:B------:R-:W-:-:S02]  /*7b90*/  FSEL R72, R72, -INF , !P5 ;  /* 0xff80000048487808 */ /* 0x000fc40006800000 */
[----:B------:R-:W-:Y:S01]  /*7ba0*/  FMNMX.FTZ R81, R71, R74, !PT ;  /* 0x0000004a47517209 */ /* 0x000fe20007810000 */
[----:B------:R-:W-:Y:S01]  /*7bb0*/  MUFU.EX2 R44, R44 ;  /* 0x0000002c002c7308 */ /* 0x000fe20000000800 */
[----:B------:R-:W-:Y:S02]  /*7bc0*/  ISETP.LT.OR P2, PT, R83, 0x7a, P2 ;  /* 0x0000007a5300780c */ /* 0x000fe40001741670 */
[----:B------:R-:W-:Y:S02]  /*7bd0*/  FSEL R76, R76, -INF , !P4 ;  /* 0xff8000004c4c7808 */ /* 0x000fe40006000000 */
[----:B------:R-:W-:Y:S02]  /*7be0*/  FMNMX.FTZ R81, R72, R81, !PT ;  /* 0x0000005148517209 */ /* 0x000fe40007810000 */
[----:B------:R-:W-:Y:S01]  /*7bf0*/  FSEL R77, R77, -INF , !P2 ;  /* 0xff8000004d4d7808 */ /* 0x000fe20005000000 */
[----:B------:R-:W-:Y:S01]  /*7c00*/  MUFU.EX2 R47, R47 ;  /* 0x0000002f002f7308 */ /* 0x000fe20000000800 */
[----:B------:R-:W-:-:S04]  /*7c10*/  FMNMX.FTZ R74, R76, R81, !PT ;  /* 0x000000514c4a7209 */ /* 0x000fc80007810000 */
[----:B------:R-:W-:-:S03]  /*7c20*/  FMNMX.FTZ R74, R77, R74, !PT ;  /* 0x0000004a4d4a7209 */ /* 0x000fc60007810000 */
[----:B------:R-:W-:Y:S02]  /*7c30*/  MUFU.EX2 R48, R48 ;  /* 0x0000003000307308 */ /* 0x000fe40000000800 */
[----:B------:R-:W1:Y:S06]  /*7c40*/  SHFL.BFLY PT, R81, R74, 0x2, 0x1f ;  /* 0x0c401f004a517f89 */ /* 0x000e6c00000e0000 */
[----:B------:R-:W-:Y:S08]  /*7c50*/  MUFU.EX2 R51, R51 ;  /* 0x0000003300337308 */ /* 0x000ff00000000800 */
[----:B------:R-:W-:Y:S08]  /*7c60*/  MUFU.EX2 R52, R52 ;  /* 0x0000003400347308 */ /* 0x000ff00000000800 */
[----:B------:R-:W-:Y:S01]  /*7c70*/  MUFU.EX2 R57, R57 ;  /* 0x0000003900397308 */ /* 0x000fe20000000800 */
[----:B-1----:R-:W-:Y:S01]  /*7c80*/  FMNMX.FTZ R81, R74, R81, !PT ;  /* 0x000000514a517209 */ /* 0x002fe20007810000 */
[--C-:B------:R-:W-:Y:S01]  /*7c90*/  FFMA.FTZ R74, R75, UR10, -R10.reuse ;  /* 0x0000000a4b4a7c23 */ /* 0x100fe2000801080a */
[----:B------:R-:W-:-:S01]  /*7ca0*/  FFMA.FTZ R75, R78, UR10, -R10 ;  /* 0x0000000a4e4b7c23 */ /* 0x000fc2000801080a */
[----:B------:R-:W-:-:S02]  /*7cb0*/  FSEL R78, R7, RZ, P6 ;  /* 0x000000ff074e7208 */ /* 0x000fc40003000000 */
[----:B0-----:R-:W0:Y:S02]  /*7cc0*/  SHFL.BFLY PT, R80, R81, 0x1, 0x1f ;  /* 0x0c201f0051507f89 */ /* 0x001e2400000e0000 */
[----:B------:R-:W-:Y:S01]  /*7cd0*/  MUFU.EX2 R58, R58 ;  /* 0x0000003a003a7308 */ /* 0x000fe20000000800 */
[----:B------:R-:W-:-:S04]  /*7ce0*/  FADD.FTZ R78, -R78, R5 ;  /* 0x000000054e4e7221 */ /* 0x000fc80000010100 */
[----:B------:R-:W-:-:S03]  /*7cf0*/  FMUL.FTZ R78, R78, UR10 ;  /* 0x0000000a4e4e7c20 */ /* 0x000fc60008410000 */
[----:B------:R-:W-:Y:S08]  /*7d00*/  MUFU.EX2 R61, R61 ;  /* 0x0000003d003d7308 */ /* 0x000ff00000000800 */
[----:B------:R-:W1:Y:S01]  /*7d10*/  MUFU.EX2 R78, R78 ;  /* 0x0000004e004e7308 */ /* 0x000e620000000800 */
[----:B0-----:R-:W-:Y:S01]  /*7d20*/  FMNMX.FTZ R10, R81, R80, !PT ;  /* 0x00000050510a7209 */ /* 0x001fe20007810000 */
[----:B------:R-:W-:-:S06]  /*7d30*/  IMAD.U32 R81, RZ, RZ, UR10 ;  /* 0x0000000aff517e24 */ /* 0x000fcc000f8e00ff */
[----:B------:R0:W-:Y:S01]  /*7d40*/  MUFU.EX2 R80, R79 ;  /* 0x0000004f00507308 */ /* 0x0001e20000000800 */
[C---:B------:R-:W-:Y:S01]  /*7d50*/  FSETP.NEU.FTZ.AND P2, PT, R10.reuse, -INF , PT ;  /* 0xff8000000a00780b */ /* 0x040fe20003f5d000 */
[----:B------:R-:W-:-:S05]  /*7d60*/  FFMA.FTZ R5, R10, R81, -8 ;  /* 0xc10000000a057423 */ /* 0x000fca0000010051 */
[----:B------:R-:W-:Y:S01]  /*7d70*/  FSEL R5, R5, RZ, P2 ;  /* 0x000000ff05057208 */ /* 0x000fe20001000000 */
[----:B------:R-:W-:Y:S01]  /*7d80*/  MUFU.EX2 R62, R62 ;  /* 0x0000003e003e7308 */ /* 0x000fe20000000800 */
[----:B0-----:R-:W-:-:S03]  /*7d90*/  FSEL R79, R10, RZ, P2 ;  /* 0x000000ff0a4f7208 */ /* 0x001fc60001000000 */
        /* <DEDUP_REMOVED lines=13> */
[----:B------:R-:W-:Y:S01]  /*7e70*/  FFMA.FTZ R38, R41, UR10, -R5 ;  /* 0x0000000a29267c23 */ /* 0x000fe20008010805 */
[----:B-1----:R-:W-:-:S01]  /*7e80*/  FFMA.FTZ R53, R78, R4, R37 ;  /* 0x000000044e357223 */ /* 0x002fc20000010025 */
[----:B------:R-:W0:Y:S01]  /*7e90*/  MUFU.EX2 R45, R45 ;  /* 0x0000002d002d7308 */ /* 0x000e220000000800 */
        /* <DEDUP_REMOVED lines=8> */
[----:B------:R-:W-:-:S01]  /*7f20*/  FFMA.FTZ R53, R54, UR10, -R5 ;  /* 0x0000000a36357c23 */ /* 0x000fc20008010805 */
[--C-:B------:R-:W-:Y:S01]  /*7f30*/  FFMA.FTZ R32, R32, UR10, -R5.reuse ;  /* 0x0000000a20207c23 */ /* 0x100fe20008010805 */
[----:B------:R-:W-:-:S05]  /*7f40*/  FFMA.FTZ R35, R35, UR10, -R5 ;  /* 0x0000000a23237c23 */ /* 0x000fca0008010805 */
[----:B------:R-:W2:Y:S01]  /*7f50*/  MUFU.EX2 R13, R13 ;  /* 0x0000000d000d7308 */ /* 0x000ea20000000800 */
[----:B0-----:R-:W-:-:S01]  /*7f60*/  FFMA.FTZ R4, R45, R3, R82 ;  /* 0x000000032d047223 */ /* 0x001fc20000010052 */
[----:B------:R-:W-:Y:S01]  /*7f70*/  FADD.FTZ R3, R11, R50 ;  /* 0x000000320b037221 */ /* 0x000fe20000010000 */
[----:B------:R-:W-:-:S05]  /*7f80*/  FFMA.FTZ R50, R55, UR10, -R5 ;  /* 0x0000000a37327c23 */ /* 0x000fca0008010805 */
        /* <DEDUP_REMOVED lines=15> */
[----:B------:R-:W-:-:S01]  /*8080*/  FADD.FTZ R3, R25, R4 ;  /* 0x0000000419037221 */ /* 0x000fc20000010000 */
[----:B------:R-:W-:Y:S01]  /*8090*/  FFMA.FTZ R55, R56, UR10, -R5 ;  /* 0x0000000a38377c23 */ /* 0x000fe20008010805 */
[----:B------:R-:W1:Y:S01]  /*80a0*/  MUFU.EX2 R32, R32 ;  /* 0x0000002000207308 */ /* 0x000e620000000800 */
[----:B----4-:R-:W-:-:S01]  /*80b0*/  FADD.FTZ R81, R27, R54 ;  /* 0x000000361b517221 */ /* 0x010fc20000010000 */
[----:B------:R-:W-:Y:S01]  /*80c0*/  FADD.FTZ R4, R26, R3 ;  /* 0x000000031a047221 */ /* 0x000fe20000010000 */
[----:B------:R-:W-:-:S02]  /*80d0*/  FFMA.FTZ R54, R59, UR10, -R5 ;  /* 0x0000000a3b367c23 */ /* 0x000fc40008010805 */
        /* <DEDUP_REMOVED lines=14> */
[----:B------:R-:W-:-:S01]  /*81c0*/  FFMA.FTZ R56, R63, UR10, -R5 ;  /* 0x0000000a3f387c23 */ /* 0x000fc20008010805 */
[----:B------:R-:W-:-:S04]  /*81d0*/  FFMA.FTZ R63, R64, UR10, -R5 ;  /* 0x0000000a403f7c23 */ /* 0x000fc80008010805 */
[----:B------:R-:W2:Y:S01]  /*81e0*/  MUFU.EX2 R41, R41 ;  /* 0x0000002900297308 */ /* 0x000ea20000000800 */
[----:B0-----:R-:W-:-:S07]  /*81f0*/  FADD.FTZ R81, R36, R81 ;  /* 0x0000005124517221 */ /* 0x001fce0000010000 */
[----:B------:R-:W0:Y:S01]  /*8200*/  MUFU.EX2 R79, R79 ;  /* 0x0000004f004f7308 */ /* 0x000e220000000800 */
[----:B-1----:R-:W-:-:S01]  /*8210*/  FADD.FTZ R4, R38, R81 ;  /* 0x0000005126047221 */ /* 0x002fc20000010000 */
[----:B------:R-:W-:Y:S01]  /*8220*/  FADD.FTZ R81, R43, R60 ;  /* 0x0000003c2b517221 */ /* 0x000fe20000010000 */
[----:B------:R-:W-:-:S03]  /*8230*/  FFMA.FTZ R60, R69, UR10, -R5 ;  /* 0x0000000a453c7c23 */ /* 0x000fc60008010805 */
[----:B------:R-:W-:Y:S02]  /*8240*/  FADD.FTZ R64, R44, R81 ;  /* 0x000000512c407221 */ /* 0x000fe40000010000 */
[----:B------:R-:W1:Y:S01]  /*8250*/  MUFU.EX2 R42, R42 ;  /* 0x0000002a002a7308 */ /* 0x000e620000000800 */
[----:B--2---:R-:W-:-:S01]  /*8260*/  FADD.FTZ R3, R41, R4 ;  /* 0x0000000429037221 */ /* 0x004fc20000010000 */
[----:B------:R-:W-:-:S03]  /*8270*/  FADD.FTZ R69, R47, R64 ;  /* 0x000000402f457221 */ /* 0x000fc60000010000 */
[----:B------:R-:W-:Y:S01]  /*8280*/  FADD.FTZ R4, R6, R3 ;  /* 0x0000000306047221 */ /* 0x000fe20000010000 */
[----:B------:R-:W-:-:S01]  /*8290*/  FADD.FTZ R64, R48, R69 ;  /* 0x0000004530407221 */ /* 0x000fc20000010000 */
[----:B------:R-:W-:Y:S01]  /*82a0*/  FFMA.FTZ R69, R70, UR10, -R5 ;  /* 0x0000000a46457c23 */ /* 0x000fe20008010805 */
        /* <DEDUP_REMOVED lines=8> */
[----:B------:R-:W-:Y:S01]  /*8330*/  FADD.FTZ R70, R58, R71 ;  /* 0x000000473a467221 */ /* 0x000fe20000010000 */
[----:B------:R-:W-:-:S01]  /*8340*/  FFMA.FTZ R71, R72, UR10, -R5 ;  /* 0x0000000a48477c23 */ /* 0x000fc20008010805 */
[----:B------:R-:W1:Y:S01]  /*8350*/  MUFU.EX2 R53, R53 ;  /* 0x0000003500357308 */ /* 0x000e620000000800 */
[----:B--2---:R-:W-:-:S01]  /*8360*/  FADD.FTZ R3, R49, R4 ;  /* 0x0000000431037221 */ /* 0x004fc20000010000 */
[----:B------:R-:W-:Y:S01]  /*8370*/  FADD.FTZ R81, R61, R70 ;  /* 0x000000463d517221 */ /* 0x000fe20000010000 */
[----:B------:R-:W-:-:S01]  /*8380*/  FFMA.FTZ R70, R76, UR10, -R5 ;  /* 0x0000000a4c467c23 */ /* 0x000fc20008010805 */
[----:B------:R-:W-:Y:S02]  /*8390*/  FFMA.FTZ R5, R77, UR10, -R5 ;  /* 0x0000000a4d057c23 */ /* 0x000fe40008010805 */
[----:B------:R-:W-:-:S02]  /*83a0*/  FADD.FTZ R72, R62, R81 ;  /* 0x000000513e487221 */ /* 0x000fc40000010000 */
        /* <DEDUP_REMOVED lines=43> */
.L_x_9393:
        /* <DEDUP_REMOVED lines=94> */
.L_x_9376:
[----:B------:R-:W-:Y:S01]  /*8c40*/  ULDC UR6, c[0x0][0x448] ;  /* 0x0001120000067ab9 */ /* 0x000fe20000000800 */
[----:B------:R-:W-:Y:S01]  /*8c50*/  ULDC UR15, c[0x0][0x9e4] ;  /* 0x00027900000f7ab9 */ /* 0x000fe20000000800 */
[----:B------:R-:W-:Y:S02]  /*8c60*/  UISETP.NE.AND UP0, UPT, UR6, 0x1, UPT ;  /* 0x000000010600788c */ /* 0x000fe4000bf05270 */
[----:B------:R-:W-:Y:S02]  /*8c70*/  UISETP.GE.AND UP1, UPT, UR15, 0x1, UPT ;  /* 0x000000010f00788c */ /* 0x000fe4000bf26270 */
[----:B------:R-:W-:Y:S02]  /*8c80*/  UIADD3 UR11, UR42, 0xbf, URZ ;  /* 0x000000bf2a0b7890 */ /* 0x000fe4000fffe03f */
[----:B------:R-:W-:Y:S02]  /*8c90*/  UIADD3 UR14, UR43, 0x1, -UR39 ;  /* 0x000000012b0e7890 */ /* 0x000fe4000fffe827 */
[----:B------:R-:W-:-:S03]  /*8ca0*/  PLOP3.LUT P5, PT, PT, PT, UP1, 0x80, 0x0 ;  /* 0x000000000000781c */ /* 0x000fc60003faf018 */
[----:B------:R-:W-:Y:S01]  /*8cb0*/  @UP0 ULDC UR6, c[0x0][0x44c] ;  /* 0x0001130000060ab9 */ /* 0x000fe20000000800 */
[----:B------:R-:W-:Y:S01]  /*8cc0*/  @UP0 ULDC UR18, c[0x0][0x450] ;  /* 0x0001140000120ab9 */ /* 0x000fe20000000800 */
[----:B------:R-:W-:-:S04]  /*8cd0*/  UIMAD.WIDE.U32 UR6, UR11, UR6, URZ ;  /* 0x000000060b0672a5 */ /* 0x000fc8000f8e003f */
[----:B------:R-:W-:-:S04]  /*8ce0*/  @UP0 USHF.R.U32.HI UR11, URZ, UR18, UR7 ;  /* 0x000000123f0b0299 */ /* 0x000fc80008011607 */
[----:B------:R-:W-:-:S03]  /*8cf0*/  UIADD3 UR11, UR14, UR11, URZ ;  /* 0x0000000b0e0b7290 */ /* 0x000fc6000fffe03f */
[----:B------:R-:W-:Y:S02]  /*8d00*/  ULDC UR14, c[0x0][0x9dc] ;  /* 0x00027700000e7ab9 */ /* 0x000fe40000000800 */
        /* <DEDUP_REMOVED lines=12> */
.L_x_9396:
[----:B------:R-:W-:-:S11]  /*8dd0*/  UISETP.NE.AND UP1, UPT, UR15, 0x1, UPT ;  /* 0x000000010f00788c */ /* 0x000fd6000bf25270 */
[----:B------:R-:W-:Y:S02]  /*8de0*/  @UP1 ULDC.64 UR18, c[0x0][0x9e8] ;  /* 0x00027a0000121ab9 */ /* 0x000fe40000000a00 */
[----:B------:R-:W-:-:S04]  /*8df0*/  UIMAD.WIDE.U32 UR6, UR11, UR18, URZ ;  /* 0x000000120b0672a5 */ /* 0x000fc8000f8e003f */
[----:B------:R-:W-:-:S12]  /*8e00*/  @UP1 USHF.R.U32.HI UR11, URZ, UR19, UR7 ;  /* 0x000000133f0b1299 */ /* 0x000fd80008011607 */
.L_x_9397:
[----:B------:R-:W-:-:S04]  /*8e10*/  UIMAD UR11, UR11, UR15, URZ ;  /* 0x0000000f0b0b72a4 */ /* 0x000fc8000f8e023f */
[----:B------:R-:W-:-:S04]  /*8e20*/  UISETP.LT.AND UP1, UPT, UR14, UR11, UPT ;  /* 0x0000000b0e00728c */ /* 0x000fc8000bf21270 */
[----:B------:R-:W-:-:S12]  /*8e30*/  USEL UR14, UR14, UR11, !UP1 ;  /* 0x0000000b0e0e7287 */ /* 0x000fd8000c800000 */
.L_x_9395:
        /* <DEDUP_REMOVED lines=13> */
.L_x_9408:
[----:B------:R-:W-:-:S04]  /*8f10*/  UISETP.NE.AND UP1, UPT, UR21, 0x1, UPT ;  /* 0x000000011500788c */ /* 0x000fc8000bf25270 */
[----:B------:R-:W-:-:S04]  /*8f20*/  USEL UR52, URZ, 0x1, UP1 ;  /* 0x000000013f347887 */ /* 0x000fc80008800000 */
[----:B------:R-:W-:Y:S01]  /*8f30*/  ULOP3.LUT UR52, UR20, UR52, URZ, 0x3c, !UPT ;  /* 0x0000003414347292 */ /* 0x000fe2000f8e3c3f */
[----:B------:R-:W-:Y:S11]  /*8f40*/  @!P0 BRA `(.L_x_9399) ;  /* 0x0000000000048947 */ /* 0x000ff60003800000 */
[----:B------:R-:W-:Y:S01]  /*8f50*/  BPT.TRAP 0x1 ;  /* 0x000000040000795c */ /* 0x000fe20000300000 */
.L_x_9399:
        /* <DEDUP_REMOVED lines=9> */
.L_x_9400:
[----:B-1----:R-:W-:Y:S05]  /*8ff0*/  @P2 BRA `(.L_x_9401) ;  /* 0x0000000000082947 */ /* 0x002fea0003800000 */
[----:B------:R-:W1:Y:S02]  /*9000*/  SYNCS.PHASECHK.TRANS64.TRYWAIT P2, [UR22+0x19c30], R5 ;  /* 0x019c3005ff0075a7 */ /* 0x000e640008040156 */
[----:B-1----:R-:W-:Y:S05]  /*9010*/  @!P2 BRA `(.L_x_9402) ;  /* 0x000000e00014a947 */ /* 0x002fea0003800000 */
.L_x_9401:
        /* <DEDUP_REMOVED lines=17> */
.L_x_9403:
[----:B------:R-:W-:Y:S01]  /*9130*/  ULEA UR14, UR21, UR46, 0x3 ;  /* 0x0000002e150e7291 */ /* 0x000fe2000f8e183f */
[----:B01----:R-:W-:-:S05]  /*9140*/  IMAD.U32 R5, RZ, RZ, UR20 ;  /* 0x00000014ff057e24 */ /* 0x003fca000f8e00ff */
[----:B------:R-:W-:-:S04]  /*9150*/  SHF.L.U32 R5, R5, 0x1f, RZ ;  /* 0x0000001f05057819 */ /* 0x000fc800000006ff */
[----:B------:R0:W1:Y:S01]  /*9160*/  SYNCS.PHASECHK.TRANS64.TRYWAIT P2, [UR14+0x19c50], R5 ;  /* 0x019c5005ff0075a7 */ /* 0x000062000804014e */
[----:B------:R-:W-:Y:S05]  /*9170*/  @!P0 BRA `(.L_x_9404) ;  /* 0x0000000000048947 */ /* 0x000fea0003800000 */
[----:B------:R-:W-:Y:S01]  /*9180*/  BPT.TRAP 0x1 ;  /* 0x000000040000795c */ /* 0x000fe20000300000 */
.L_x_9404:
[----:B-1----:R-:W-:Y:S05]  /*9190*/  @P2 BRA `(.L_x_9405) ;  /* 0x0000000000082947 */ /* 0x002fea0003800000 */
[----:B------:R-:W1:Y:S02]  /*91a0*/  SYNCS.PHASECHK.TRANS64.TRYWAIT P2, [UR14+0x19c50], R5 ;  /* 0x019c5005ff0075a7 */ /* 0x000e64000804014e */
[----:B-1----:R-:W-:Y:S05]  /*91b0*/  @!P2 BRA `(.L_x_9406) ;  /* 0x000000dc00c4a947 */ /* 0x002fea0003800000 */
.L_x_9405:
[C---:B------:R-:W-:Y:S01]  /*91c0*/  FMUL.FTZ R9, R0.reuse, R24 ;  /* 0x0000001800097220 */ /* 0x040fe20000410000 */
[C---:B------:R-:W-:Y:S01]  /*91d0*/  FMUL.FTZ R12, R0.reuse, R26 ;  /* 0x0000001a000c7220 */ /* 0x040fe20000410000 */
[----:B------:R-:W-:Y:S01]  /*91e0*/  UIADD3 UR6, UR46, 0x3000, URZ ;  /* 0x000030002e067890 */ /* 0x000fe2000fffe03f */
[C---:B------:R-:W-:Y:S01]  /*91f0*/  FMUL.FTZ R10, R0.reuse, R25 ;  /* 0x00000019000a7220 */ /* 0x040fe20000410000 */
[C---:B------:R-:W-:Y:S01]  /*9200*/  FMUL.FTZ R11, R0.reuse, R27 ;  /* 0x0000001b000b7220 */ /* 0x040fe20000410000 */
[C---:B------:R-:W-:Y:S01]  /*9210*/  FMUL.FTZ R13, R0.reuse, R28 ;  /* 0x0000001c000d7220 */ /* 0x040fe20000410000 */
[----:B------:R-:W0:Y:S01]  /*9220*/  MUFU.TANH R9, R9 ;  /* 0x0000000900097308 */ /* 0x000e220000002400 */
[----:B------:R-:W-:Y:S01]  /*9230*/  USHF.R.U32.HI UR6, URZ, 0x4, UR6 ;  /* 0x000000043f067899 */ /* 0x000fe20008011606 */
[C---:B------:R-:W-:Y:S01]  /*9240*/  FMUL.FTZ R15, R0.reuse, R30 ;  /* 0x0000001e000f7220 */ /* 0x040fe20000410000 */
[C---:B------:R-:W-:Y:S01]  /*9250*/  FMUL.FTZ R14, R0.reuse, R29 ;  /* 0x0000001d000e7220 */ /* 0x040fe20000410000 */
[C---:B------:R-:W-:Y:S01]  /*9260*/  FMUL.FTZ R20, R0.reuse, R31 ;  /* 0x0000001f00147220 */ /* 0x040fe20000410000 */
[----:B------:R-:W-:Y:S01]  /*9270*/  ULOP3.LUT UR6, UR6, 0x3fff, URZ, 0xc0, !UPT ;  /* 0x00003fff06067892 */ /* 0x000fe2000f8ec03f */
[C---:B------:R-:W-:Y:S01]  /*9280*/  FMUL.FTZ R21, R0.reuse, R32 ;  /* 0x0000002000157220 */ /* 0x040fe20000410000 */
[C---:B------:R-:W-:Y:S01]  /*9290*/  FMUL.FTZ R25, R0.reuse, R34 ;  /* 0x0000002200197220 */ /* 0x040fe20000410000 */
[----:B------:R-:W2:Y:S01]  /*92a0*/  MUFU.TANH R12, R12 ;  /* 0x0000000c000c7308 */ /* 0x000ea20000002400 */
[----:B------:R-:W-:Y:S01]  /*92b0*/  ULOP3.LUT UR6, UR6, 0x10000, URZ, 0xfc, !UPT ;  /* 0x0001000006067892 */ /* 0x000fe2000f8efc3f */
[C---:B------:R-:W-:Y:S01]  /*92c0*/  FMUL.FTZ R24, R0.reuse, R33 ;  /* 0x0000002100187220 */ /* 0x040fe20000410000 */
[----:B------:R-:W-:Y:S01]  /*92d0*/  WARPGROUP.ARRIVE ;  /* 0x00000000000079c5 */ /* 0x000fe20000000000 */
[C---:B------:R-:W-:Y:S01]  /*92e0*/  FMUL.FTZ R26, R0.reuse, R35 ;  /* 0x00000023001a7220 */ /* 0x040fe20000410000 */
[----:B------:R-:W-:Y:S01]  /*92f0*/  UIMAD UR11, UR21, 0x300, UR6 ;  /* 0x00000300150b78a4 */ /* 0x000fe2000f8e0206 */
[C---:B------:R-:W-:Y:S01]  /*9300*/  FMUL.FTZ R30, R0.reuse, R39 ;  /* 0x00000027001e7220 */ /* 0x040fe20000410000 */
[C---:B------:R-:W-:Y:S01]  /*9310*/  FMUL.FTZ R27, R0.reuse, R36 ;  /* 0x00000024001b7220 */ /* 0x040fe20000410000 */
[----:B------:R-:W3:Y:S01]  /*9320*/  MUFU.TANH R10, R10 ;  /* 0x0000000a000a7308 */ /* 0x000ee20000002400 */
[----:B01----:R-:W-:Y:S01]  /*9330*/  FMNMX.FTZ R5, R9, R8, !PT ;  /* 0x0000000809057209 */ /* 0x003fe20007810000 */
[C---:B------:R-:W-:Y:S01]  /*9340*/  FMUL.FTZ R39, R0.reuse, R48 ;  /* 0x0000003000277220 */ /* 0x040fe20000410000 */
[C---:B------:R-:W-:Y:S01]  /*9350*/  FMUL.FTZ R48, R0.reuse, R57 ;  /* 0x0000003900307220 */ /* 0x040fe20000410000 */
[C---:B------:R-:W-:Y:S01]  /*9360*/  FMUL.FTZ R57, R0.reuse, R66 ;  /* 0x0000004200397220 */ /* 0x040fe20000410000 */
[----:B------:R-:W-:Y:S01]  /*9370*/  UMOV UR6, UR11 ;  /* 0x0000000b00067c82 */ /* 0x000fe20008000000 */
[----:B------:R-:W-:Y:S01]  /*9380*/  UMOV UR7, 0x40000040 ;  /* 0x4000004000077882 */ /* 0x000fe20000000000 */
[----:B------:R-:W-:Y:S01]  /*9390*/  FMUL.FTZ R29, R0, R38 ;  /* 0x00000026001d7220 */ /* 0x000fe20000410000 */
[----:B------:R-:W0:Y:S01]  /*93a0*/  MUFU.TANH R11, R11 ;  /* 0x0000000b000b7308 */ /* 0x000e220000002400 */
[----:B--2---:R-:W-:Y:S01]  /*93b0*/  FMNMX.FTZ R6, R12, R7, !PT ;  /* 0x000000070c067209 */ /* 0x004fe20007810000 */
[C---:B------:R-:W-:Y:S01]  /*93c0*/  FMUL.FTZ R28, R0.reuse, R37 ;  /* 0x00000025001c7220 */ /* 0x040fe20000410000 */
[----:B------:R-:W-:Y:S01]  /*93d0*/  QGMMA.64x96x32.F32.E4M3.E4M3 R88, R148, gdesc[UR4], R88, gsb0 ;  /* 0x0160000494587df3 */ /* 0x000fe20008000858 */
        /* <DEDUP_REMOVED lines=46> */
[----:B------:R-:W-:Y:S01]  /*96c0*/  FMUL.FTZ R67, R0, R76 ;  /* 0x0000004c00437220 */ /* 0x000fe20000410000 */
[----:B------:R-:W-:Y:S01]  /*96d0*/  UMOV UR7, 0x40000040 ;  /* 0x4000004000077882 */ /* 0x000fe20000000000 */
[----:B------:R-:W-:-:S04]  /*96e0*/  UMOV UR10, UR19 ;  /* 0x00000013000a7c82 */ /* 0x000fc80008000000 */
        /* <DEDUP_REMOVED lines=17> */
[----:B------:R-:W-:Y:S01]  /*9800*/  FMUL.FTZ R69, R0, R78 ;  /* 0x0000004e00457220 */ /* 0x000fe20000410000 */
[----:B------:R-:W-:Y:S02]  /*9810*/  WARPGROUP.DEPBAR.LE gsb0, 0x0 ;  /* 0x00008000000079c5 */ /* 0x000fe40000010000 */
[----:B------:R-:W-:-:S03]  /*9820*/  WARPGROUP.ARRIVE ;  /* 0x00000000000079c5 */ /* 0x000fc60000000000 */
[----:B------:R-:W0:Y:S01]  /*9830*/  MUFU.TANH R32, R32 ;  /* 0x0000002000207308 */ /* 0x000e220000002400 */
[----:B-1----:R-:W-:Y:S02]  /*9840*/  FMNMX.FTZ R5, R31, R6, !PT ;  /* 0x000000061f057209 */ /* 0x002fe40007810000 */
[----:B------:R-:W-:Y:S01]  /*9850*/  QGMMA.64x96x32.F32.E4M3.E4M3 R88, R144, gdesc[UR4], R88, gsb0 ;  /* 0x0160000490587df3 */ /* 0x000fe20008000858 */
[----:B------:R-:W-:Y:S01]  /*9860*/  UIADD3 UR6, UR11, 0x4, URZ ;  /* 0x000000040b067890 */ /* 0x000fe2000fffe03f */
[----:B------:R-:W-:-:S03]  /*9870*/  UMOV UR7, 0x40000040 ;  /* 0x4000004000077882 */ /* 0x000fc60000000000 */
        /* <DEDUP_REMOVED lines=35> */
[----:B------:R-:W-:Y:S01]  /*9ab0*/  FMUL.FTZ R73, R0, R82 ;  /* 0x0000005200497220 */ /* 0x000fe20000410000 */
[----:B------:R-:W-:Y:S01]  /*9ac0*/  QGMMA.64x96x32.F32.E4M3.E4M3 R88, R140, gdesc[UR4], R88, gsb0 ;  /* 0x016000048c587df3 */ /* 0x000fe20008000858 */
[----:B------:R-:W-:Y:S01]  /*9ad0*/  UIADD3 UR6, UR11, 0x6, URZ ;  /* 0x000000060b067890 */ /* 0x000fe2000fffe03f */
[----:B------:R-:W-:-:S03]  /*9ae0*/  UMOV UR7, 0x40000040 ;  /* 0x4000004000077882 */ /* 0x000fc60000000000 */
        /* <DEDUP_REMOVED lines=35> */
[----:B------:R-:W-:Y:S06]  /*9d20*/  QGMMA.64x96x32.F32.E4M3.E4M3 R88, R136, gdesc[UR4], R88, gsb0 ;  /* 0x0160000488587df3 */ /* 0x000fec0008000858 */
        /* <DEDUP_REMOVED lines=30> */
[----:B------:R-:W-:-:S06]  /*9f10*/  WARPGROUP.DEPBAR.LE gsb0, 0x0 ;  /* 0x00008000000079c5 */ /* 0x000fcc0000010000 */
[----:B------:R-:W0:Y:S01]  /*9f20*/  MUFU.TANH R78, R78 ;  /* 0x0000004e004e7308 */ /* 0x000e220000002400 */
[----:B-1----:R-:W-:Y:S02]  /*9f30*/  FMNMX.FTZ R79, R77, R80, !PT ;  /* 0x000000504d4f7209 */ /* 0x002fe40007810000 */
[----:B--2---:R-:W-:-:S05]  /*9f40*/  FMNMX.FTZ R80, R76, R5, !PT ;  /* 0x000000054c507209 */ /* 0x004fca0007810000 */
[----:B------:R-:W1:Y:S01]  /*9f50*/  SHFL.BFLY PT, R5, R80, 0x2, 0x1f ;  /* 0x0c401f0050057f89 */ /* 0x000e6200000e0000 */
[----:B0-----:R-:W-:-:S05]  /*9f60*/  FMNMX.FTZ R79, R78, R79, !PT ;  /* 0x0000004f4e4f7209 */ /* 0x001fca0007810000 */
[----:B------:R-:W0:Y:S01]  /*9f70*/  SHFL.BFLY PT, R6, R79, 0x2, 0x1f ;  /* 0x0c401f004f067f89 */ /* 0x000e2200000e0000 */
[----:B-1----:R-:W-:Y:S01]  /*9f80*/  FMNMX.FTZ R81, R80, R5, !PT ;  /* 0x0000000550517209 */ /* 0x002fe20007810000 */
[----:B------:R-:W-:Y:S01]  /*9f90*/  IMAD.U32 R80, RZ, RZ, UR10 ;  /* 0x0000000aff507e24 */ /* 0x000fe2000f8e00ff */
[----:B0-----:R-:W-:-:S03]  /*9fa0*/  FMNMX.FTZ R82, R79, R6, !PT ;  /* 0x000000064f527209 */ /* 0x001fc60007810000 */
        /* <DEDUP_REMOVED lines=39> */
[----:B------:R-:W-:Y:S01]  /*a220*/  FFMA.FTZ R75, R76, UR10, -R79 ;  /* 0x0000000a4c4b7c23 */ /* 0x000fe2000801084f */
[----:B------:R-:W-:-:S01]  /*a230*/  FADD.FTZ R8, -R6, R7 ;  /* 0x0000000706087221 */ /* 0x000fc20000010100 */
[----:B------:R-:W-:Y:S01]  /*a240*/  FFMA.FTZ R76, R6, R81, -8 ;  /* 0xc1000000064c7423 */ /* 0x000fe20000010051 */
[----:B------:R-:W-:Y:S02]  /*a250*/  MUFU.EX2 R7, R83 ;  /* 0x0000005300077308 */ /* 0x000fe40000000800 */
[----:B------:R-:W-:Y:S01]  /*a260*/  FMUL.FTZ R8, R8, UR10 ;  /* 0x0000000a08087c20 */ /* 0x000fe20008410000 */
[--C-:B------:R-:W-:Y:S01]  /*a270*/  FFMA.FTZ R79, R12, UR10, -R76.reuse ;  /* 0x0000000a0c4f7c23 */ /* 0x100fe2000801084c */
[----:B------:R-:W-:-:S01]  /*a280*/  FFMA.FTZ R12, R11, UR10, -R76 ;  /* 0x0000000a0b0c7c23 */ /* 0x000fc2000801084c */
[--C-:B------:R-:W-:Y:S01]  /*a290*/  FFMA.FTZ R11, R15, UR10, -R76.reuse ;  /* 0x0000000a0f0b7c23 */ /* 0x100fe2000801084c */
[----:B------:R-:W-:-:S01]  /*a2a0*/  FFMA.FTZ R20, R20, UR10, -R76 ;  /* 0x0000000a14147c23 */ /* 0x000fc2000801084c */
        /* <DEDUP_REMOVED lines=25> */
[----:B------:R-:W0:Y:S08]  /*a440*/  MUFU.EX2 R9, R9 ;  /* 0x0000000900097308 */ /* 0x000e300000000800 */
[----:B------:R-:W2:Y:S01]  /*a450*/  MUFU.EX2 R12, R12 ;  /* 0x0000000c000c7308 */ /* 0x000ea20000000800 */
[----:B-1----:R-:W-:-:S07]  /*a460*/  FFMA.FTZ R3, R8, R3, R79 ;  /* 0x0000000308037223 */ /* 0x002fce000001004f */
        /* <DEDUP_REMOVED lines=98> */
[----:B0-----:R-:W-:-:S01]  /*aa90*/  FADD.FTZ R4, R62, R3 ;  /* 0x000000033e047221 */ /* 0x001fc20000010000 */
[----:B------:R-:W-:-:S04]  /*aaa0*/  IMAD.U32 R3, RZ, RZ, UR22 ;  /* 0x00000016ff037e24 */ /* 0x000fc8000f8e00ff */
[----:B------:R-:W-:Y:S02]  /*aab0*/  @!P1 VIADD R3, R3, 0x19c40 ;  /* 0x00019c4003039836 */ /* 0x000fe40000000000 */
[----:B------:R-:W0:Y:S01]  /*aac0*/  MUFU.EX2 R63, R63 ;  /* 0x0000003f003f7308 */ /* 0x000e220000000800 */
[----:B--2---:R-:W-:-:S02]  /*aad0*/  FADD.FTZ R82, R60, R81 ;  /* 0x000000513c527221 */ /* 0x004fc40000010000 */
[----:B------:R-:W-:-:S04]  /*aae0*/  @!P1 PRMT R3, RZ, 0x654, R3 ;  /* 0x00000654ff039816 */ /* 0x000fc80000000003 */
[----:B------:R2:W-:Y:S01]  /*aaf0*/  @!P1 SYNCS.ARRIVE.TRANS64.RED.A1T0 RZ, [R3+URZ], RZ ;  /* 0x000000ff03ff99a7 */ /* 0x0005e2000810043f */
[----:B------:R-:W3:Y:S01]  /*ab00*/  MUFU.EX2 R66, R66 ;  /* 0x0000004200427308 */ /* 0x000ee20000000800 */
[----:B-1----:R-:W-:-:S07]  /*ab10*/  FADD.FTZ R77, R61, R4 ;  /* 0x000000043d4d7221 */ /* 0x002fce0000010000 */
        /* <DEDUP_REMOVED lines=28> */
.L_x_9407:
        /* <DEDUP_REMOVED lines=90> */
.L_x_9398:
        /* <DEDUP_REMOVED lines=9> */
.L_x_9427:
[----:B------:R-:W-:-:S04]  /*b310*/  UISETP.NE.AND UP1, UPT, UR20, 0x1, UPT ;  /* 0x000000011400788c */ /* 0x000fc8000bf25270 */
[----:B------:R-:W-:-:S04]  /*b320*/  USEL UR52, URZ, 0x1, UP1 ;  /* 0x000000013f347887 */ /* 0x000fc80008800000 */
[----:B------:R-:W-:Y:S01]  /*b330*/  ULOP3.LUT UR52, UR19, UR52, URZ, 0x3c, !UPT ;  /* 0x0000003413347292 */ /* 0x000fe2000f8e3c3f */
[----:B------:R-:W-:Y:S11]  /*b340*/  @!P0 BRA `(.L_x_9410) ;  /* 0x0000000000048947 */ /* 0x000ff60003800000 */
[----:B------:R-:W-:Y:S01]  /*b350*/  BPT.TRAP 0x1 ;  /* 0x000000040000795c */ /* 0x000fe20000300000 */
.L_x_9410:
        /* <DEDUP_REMOVED lines=9> */
.L_x_9411:
[----:B-1----:R-:W-:Y:S05]  /*b3f0*/  @P2 BRA `(.L_x_9412) ;  /* 0x0000000000082947 */ /* 0x002fea0003800000 */
[----:B------:R-:W1:Y:S02]  /*b400*/  SYNCS.PHASECHK.TRANS64.TRYWAIT P2, [UR23+0x19c30], R5 ;  /* 0x019c3005ff0075a7 */ /* 0x000e640008040157 */
[----:B-1----:R-:W-:Y:S05]  /*b410*/  @!P2 BRA `(.L_x_9413) ;  /* 0x000000bc0044a947 */ /* 0x002fea0003800000 */
.L_x_9412:
        /* <DEDUP_REMOVED lines=17> */
.L_x_9414:
[----:B------:R-:W-:Y:S01]  /*b530*/  ULEA UR11, UR20, UR46, 0x3 ;  /* 0x0000002e140b7291 */ /* 0x000fe2000f8e183f */
[----:B01----:R-:W-:-:S05]  /*b540*/  IMAD.U32 R5, RZ, RZ, UR19 ;  /* 0x00000013ff057e24 */ /* 0x003fca000f8e00ff */
[----:B------:R-:W-:-:S04]  /*b550*/  SHF.L.U32 R5, R5, 0x1f, RZ ;  /* 0x0000001f05057819 */ /* 0x000fc800000006ff */
[----:B------:R0:W1:Y:S01]  /*b560*/  SYNCS.PHASECHK.TRANS64.TRYWAIT P2, [UR11+0x19c50], R5 ;  /* 0x019c5005ff0075a7 */ /* 0x000062000804014b */
[----:B------:R-:W-:Y:S05]  /*b570*/  @!P0 BRA `(.L_x_9415) ;  /* 0x0000000000048947 */ /* 0x000fea0003800000 */
[----:B------:R-:W-:Y:S01]  /*b580*/  BPT.TRAP 0x1 ;  /* 0x000000040000795c */ /* 0x000fe20000300000 */
.L_x_9415:
[----:B-1----:R-:W-:Y:S05]  /*b590*/  @P2 BRA `(.L_x_9416) ;  /* 0x0000000000082947 */ /* 0x002fea0003800000 */
[----:B------:R-:W1:Y:S02]  /*b5a0*/  SYNCS.PHASECHK.TRANS64.TRYWAIT P2, [UR11+0x19c50], R5 ;  /* 0x019c5005ff0075a7 */ /* 0x000e64000804014b */
[----:B-1----:R-:W-:Y:S05]  /*b5b0*/  @!P2 BRA `(.L_x_9417) ;  /* 0x000000b800f4a947 */ /* 0x002fea0003800000 */
.L_x_9416:
[----:B------:R-:W-:Y:S01]  /*b5c0*/  UIADD3 UR6, UR46, 0x3000, URZ ;  /* 0x000030002e067890 */ /* 0x000fe2000fffe03f */
[----:B------:R-:W-:Y:S01]  /*b5d0*/  WARPGROUP.ARRIVE ;  /* 0x00000000000079c5 */ /* 0x000fe20000000000 */
[----:B------:R-:W-:Y:S01]  /*b5e0*/  UMOV UR7, 0x40000040 ;  /* 0x4000004000077882 */ /* 0x000fe20000000000 */
[----:B------:R-:W-:Y:S01]  /*b5f0*/  PLOP3.LUT P2, PT, PT, PT, UP0, 0x80, 0x0 ;  /* 0x000000000000781c */ /* 0x000fe20003f4f008 */
[----:B------:R-:W-:Y:S01]  /*b600*/  USHF.R.U32.HI UR6, URZ, 0x4, UR6 ;  /* 0x000000043f067899 */ /* 0x000fe20008011606 */
[C---:B------:R-:W-:Y:S01]  /*b610*/  FMUL.FTZ R11, R0.reuse, R28 ;  /* 0x0000001c000b7220 */ /* 0x040fe20000410000 */
[C---:B------:R-:W-:Y:S01]  /*b620*/  FMUL.FTZ R28, R0.reuse, R39 ;  /* 0x00000027001c7220 */ /* 0x040fe20000410000 */
[C---:B------:R-:W-:Y:S01]  /*b630*/  FMUL.FTZ R39, R0.reuse, R48 ;  /* 0x0000003000277220 */ /* 0x040fe20000410000 */
[----:B------:R-:W-:Y:S01]  /*b640*/  ULOP3.LUT UR6, UR6, 0x3fff, URZ, 0xc0, !UPT ;  /* 0x00003fff06067892 */ /* 0x000fe2000f8ec03f */
[C---:B------:R-:W-:Y:S01]  /*b650*/  FMUL.FTZ R48, R0.reuse, R58 ;  /* 0x0000003a00307220 */ /* 0x040fe20000410000 */
[C---:B------:R-:W-:Y:S01]  /*b660*/  FMUL.FTZ R58, R0.reuse, R70 ;  /* 0x00000046003a7220 */ /* 0x040fe20000410000 */
[----:B------:R-:W-:Y:S01]  /*b670*/  FMUL.FTZ R70, R0, R79 ;  /* 0x0000004f00467220 */ /* 0x000fe20000410000 */
[----:B------:R-:W-:Y:S01]  /*b680*/  ULOP3.LUT UR6, UR6, 0x10000, URZ, 0xfc, !UPT ;  /* 0x0001000006067892 */ /* 0x000fe2000f8efc3f */
[----:B------:R-:W-:-:S02]  /*b690*/  VIADD R79, R17, UR42 ;  /* 0x0000002a114f7c36 */ /* 0x000fc40008000000 */
        /* <DEDUP_REMOVED lines=17> */
[C---:B01----:R-:W-:Y:S01]  /*b7b0*/  FMUL.FTZ R5, R0.reuse, R24 ;  /* 0x0000001800057220 */ /* 0x043fe20000410000 */
        /* <DEDUP_REMOVED lines=98> */
[----:B------:R-:W-:Y:S02]  /*bde0*/  @UP0 ULDC UR6, c[0x0][0x44c] ;  /* 0x0001130000060ab9 */ /* 0x000fe40000000800 */
[----:B------:R-:W-:Y:S01]  /*bdf0*/  @P2 IMAD.HI.U32 R36, R79, UR6, RZ ;  /* 0x000000064f242c27 */ /* 0x000fe2000f8e00ff */
[----:B------:R-:W-:-:S03]  /*be00*/  @UP0 ULDC UR6, c[0x0][0x450] ;  /* 0x0001140000060ab9 */ /* 0x000fc60000000800 */
[----:B------:R-:W0:Y:S01]  /*be10*/  MUFU.TANH R53, R53 ;  /* 0x0000003500357308 */ /* 0x000e220000002400 */
[----:B------:R-:W-:Y:S01]  /*be20*/  @P2 SHF.R.U32.HI R79, RZ, UR6, R36 ;  /* 0x00000006ff4f2c19 */ /* 0x000fe20008011624 */
[----:B------:R-:W-:-:S04]  /*be30*/  IMAD.U32 R36, RZ, RZ, UR23 ;  /* 0x00000017ff247e24 */ /* 0x000fc8000f8e00ff */
[----:B------:R-:W-:Y:S01]  /*be40*/  @!P1 VIADD R36, R36, 0x19c40 ;  /* 0x00019c4024249836 */ /* 0x000fe20000000000 */
[----:B------:R-:W5:Y:S01]  /*be50*/  SHFL.IDX PT, R82, R79, RZ, 0x1c1f ;  /* 0x001c1fff4f527589 */ /* 0x000f6200000e0000 */
[----:B------:R-:W0:Y:S03]  /*be60*/  MUFU.TANH R52, R52 ;  /* 0x0000003400347308 */ /* 0x000e260000002400 */
[----:B------:R-:W-:-:S05]  /*be70*/  @!P1 PRMT R36, RZ, 0x654, R36 ;  /* 0x00000654ff249816 */ /* 0x000fca0000000024 */
        /* <DEDUP_REMOVED lines=12> */
[----:B------:R1:W-:Y:S05]  /*bf40*/  @!P1 SYNCS.ARRIVE.TRANS64.RED.A1T0 RZ, [R36+URZ], RZ ;  /* 0x000000ff24ff99a7 */ /* 0x0003ea000810043f */
[----:B------:R-:W0:Y:S01]  /*bf50*/  MUFU.TANH R62, R62 ;  /* 0x0000003e003e7308 */ /* 0x000e220000002400 */
[----:B-1----:R-:W-:-:S07]  /*bf60*/  IMAD.U32 R36, RZ, RZ, UR39 ;  /* 0x00000027ff247e24 */ /* 0x002fce000f8e00ff */
[----:B------:R-:W1:Y:S01]  /*bf70*/  MUFU.TANH R64, R64 ;  /* 0x0000004000407308 */ /* 0x000e620000002400 */
[----:B------:R-:W-:-:S07]  /*bf80*/  IADD3 R37, -R36, UR43, R37 ;  /* 0x0000002b24257c10 */ /* 0x000fce000fffe125 */
[----:B------:R-:W0:Y:S01]  /*bf90*/  MUFU.TANH R67, R67 ;  /* 0x0000004300437308 */ /* 0x000e220000002400 */
[C---:B------:R-:W-:Y:S02]  /*bfa0*/  VIADD R85, R37.reuse, UR21 ;  /* 0x0000001525557c36 */ /* 0x040fe40008000000 */
[----:B------:R-:W-:Y:S02]  /*bfb0*/  VIADD R84, R37, UR17 ;  /* 0x0000001125547c36 */ /* 0x000fe40008000000 */
[--C-:B-----5:R-:W-:Y:S02]  /*bfc0*/  IMAD.IADD R83, R85, 0x1, R82.reuse ;  /* 0x0000000155537824 */ /* 0x120fe400078e0252 */
[----:B------:R-:W-:Y:S01]  /*bfd0*/  IMAD.IADD R81, R84, 0x1, R82 ;  /* 0x0000000154517824 */ /* 0x000fe200078e0252 */
        /* <DEDUP_REMOVED lines=25> */
.L_x_9420:
[----:B------:R-:W-:-:S05]  /*c170*/  IMAD.U32 R86, RZ, RZ, UR22 ;  /* 0x00000016ff567e24 */ /* 0x000fca000f8e00ff */
[----:B------:R-:W-:-:S13]  /*c180*/  ISETP.NE.AND P2, PT, R86, 0x1, PT ;  /* 0x000000015600780c */ /* 0x000fda0003f45270 */
[----:B------:R-:W1:Y:S02]  /*c190*/  @P2 LDC.64 R36, c[0x0][0x9e8] ;  /* 0x00027a00ff242b82 */ /* 0x000e640000000a00 */
[----:B-1----:R-:W-:-:S05]  /*c1a0*/  @P2 IMAD.HI.U32 R36, R82, R36, RZ ;  /* 0x0000002452242227 */ /* 0x002fca00078e00ff */
[----:B------:R-:W-:-:S07]  /*c1b0*/  @P2 SHF.R.U32.HI R82, RZ, R37, R36 ;  /* 0x00000025ff522219 */ /* 0x000fce0000011624 */
.L_x_9421:
[----:B------:R-:W-:Y:S05]  /*c1c0*/  BSYNC B0 ;  /* 0x0000000000007941 */ /* 0x000fea0003800000 */
.L_x_9419:
[----:B------:R-:W-:-:S04]  /*c1d0*/  IMAD R37, R82, R86, -R75 ;  /* 0x0000005652257224 */ /* 0x000fc800078e0a4b */
[----:B------:R-:W-:-:S05]  /*c1e0*/  IMAD R36, R16, -0x2, R37 ;  /* 0xfffffffe10247824 */ /* 0x000fca00078e0225 */
[----:B------:R-:W-:Y:S02]  /*c1f0*/  VIADDMNMX R83, R36, R86, R83, PT ;  /* 0x0000005624537246 */ /* 0x000fe40003800153 */
[----:B------:R-:W-:-:S07]  /*c200*/  VIMNMX R81, R81, R36, !PT ;  /* 0x0000002451517248 */ /* 0x000fce0007fe0100 */
.L_x_9418:
[----:B------:R-:W-:-:S04]  /*c210*/  ISETP.GT.AND P2, PT, R2, -0x1, PT ;  /* 0xffffffff0200780c */ /* 0x000fc80003f44270 */
[C---:B------:R-:W-:Y:S02]  /*c220*/  ISETP.GT.AND P4, PT, R81.reuse, RZ, P2 ;  /* 0x000000ff5100720c */ /* 0x040fe40001784270 */
[----:B------:R-:W-:Y:S02]  /*c230*/  ISETP.GT.AND P6, PT, R81, 0x1, P2 ;  /* 0x000000015100780c */ /* 0x000fe400017c4270 */
[C---:B------:R-:W-:Y:S02]  /*c240*/  ISETP.LT.OR P4, PT, R83.reuse, 0x1, P4 ;  /* 0x000000015300780c */ /* 0x040fe40002781670 */
[----:B------:R-:W-:Y:S02]  /*c250*/  ISETP.LT.OR P6, PT, R83, 0x2, P6 ;  /* 0x000000025300780c */ /* 0x000fe400037c1670 */
[----:B0-----:R-:W-:Y:S02]  /*c260*/  FSEL R82, R5, -INF , !P4 ;  /* 0xff80000005527808 */ /* 0x001fe40006000000 */
[----:B------:R-:W-:Y:S01]  /*c270*/  FSEL R9, R9, -INF , !P6 ;  /* 0xff80000009097808 */ /* 0x000fe20007000000 */
[----:B------:R-:W0:Y:S01]  /*c280*/  SHFL.IDX PT, R5, R79, 0x1, 0x1c1f ;  /* 0x003c1f004f057f89 */ /* 0x000e2200000e0000 */
        /* <DEDUP_REMOVED lines=11> */
[----:B------:R-:W-:Y:S01]  /*c340*/  ISETP.GT.AND P6, PT, R81, 0x19, P2 ;  /* 0x000000195100780c */ /* 0x000fe200017c4270 */
[--C-:B0-----:R-:W-:Y:S01]  /*c350*/  IMAD.IADD R85, R85, 0x1, R5.reuse ;  /* 0x0000000155557824 */ /* 0x101fe200078e0205 */
[C---:B------:R-:W-:Y:S01]  /*c360*/  ISETP.LT.OR P3, PT, R83.reuse, 0x12, P3 ;  /* 0x000000125300780c */ /* 0x040fe20001f61670 */
[----:B------:R-:W-:Y:S01]  /*c370*/  IMAD.IADD R84, R84, 0x1, R5 ;  /* 0x0000000154547824 */ /* 0x000fe200078e0205 */
[----:B------:R-:W-:-:S02]  /*c380*/  ISETP.LT.OR P4, PT, R83, 0x19, P4 ;  /* 0x000000195300780c */ /* 0x000fc40002781670 */
[----:B------:R-:W-:Y:S02]  /*c390*/  ISETP.LT.OR P6, PT, R83, 0x1a, P6 ;  /* 0x0000001a5300780c */ /* 0x000fe400037c1670 */
[----:B------:R-:W-:Y:S02]  /*c3a0*/  FSEL R21, R21, -INF , !P3 ;  /* 0xff80000015157808 */ /* 0x000fe40005800000 */
[----:B------:R-:W-:Y:S02]  /*c3b0*/  FSEL R25, R25, -INF , !P4 ;  /* 0xff80000019197808 */ /* 0x000fe40006000000 */
[----:B------:R-:W-:Y:S02]  /*c3c0*/  FSEL R26, R26, -INF , !P6 ;  /* 0xff8000001a1a7808 */ /* 0x000fe40007000000 */
[C---:B------:R-:W-:Y:S02]  /*c3d0*/  ISETP.GT.AND P3, PT, R81.reuse, 0x20, P2 ;  /* 0x000000205100780c */ /* 0x040fe40001764270 */
[----:B------:R-:W-:-:S02]  /*c3e0*/  ISETP.GT.AND P4, PT, R81, 0x21, P2 ;  /* 0x000000215100780c */ /* 0x000fc40001784270 */
[----:B------:R-:W-:Y:S02]  /*c3f0*/  ISETP.GT.AND P6, PT, R81, 0x28, P2 ;  /* 0x000000285100780c */ /* 0x000fe400017c4270 */
        /* <DEDUP_REMOVED lines=9> */
[C---:B------:R-:W-:Y:S02]  /*c490*/  ISETP.LT.OR P3, PT, R83.reuse, 0x2a, P3 ;  /* 0x0000002a5300780c */ /* 0x040fe40001f61670 */
        /* <DEDUP_REMOVED lines=73> */
.L_x_9424:
[----:B------:R-:W-:-:S05]  /*c930*/  IMAD.U32 R86, RZ, RZ, UR22 ;  /* 0x00000016ff567e24 */ /* 0x000fca000f8e00ff */
[----:B------:R-:W-:-:S13]  /*c940*/  ISETP.NE.AND P3, PT, R86, 0x1, PT ;  /* 0x000000015600780c */ /* 0x000fda0003f65270 */
[----:B------:R-:W0:Y:S02]  /*c950*/  @P3 LDC.64 R36, c[0x0][0x9e8] ;  /* 0x00027a00ff243b82 */ /* 0x000e240000000a00 */
[----:B0-----:R-:W-:-:S05]  /*c960*/  @P3 IMAD.HI.U32 R36, R5, R36, RZ ;  /* 0x0000002405243227 */ /* 0x001fca00078e00ff */
[----:B------:R-:W-:-:S07]  /*c970*/  @P3 SHF.R.U32.HI R5, RZ, R37, R36 ;  /* 0x00000025ff053219 */ /* 0x000fce0000011624 */
.L_x_9425:
[----:B------:R-:W-:Y:S05]  /*c980*/  BSYNC B0 ;  /* 0x0000000000007941 */ /* 0x000fea0003800000 */
.L_x_9423:
[----:B------:R-:W-:-:S04]  /*c990*/  IMAD R5, R5, R86, -R75 ;  /* 0x0000005605057224 */ /* 0x000fc800078e0a4b */
[----:B------:R-:W-:-:S05]  /*c9a0*/  IMAD R5, R16, -0x2, R5 ;  /* 0xfffffffe10057824 */ /* 0x000fca00078e0205 */
[----:B------:R-:W-:Y:S02]  /*c9b0*/  VIADDMNMX R85, R5, R86, R85, PT ;  /* 0x0000005605557246 */ /* 0x000fe40003800155 */
[----:B------:R-:W-:-:S07]  /*c9c0*/  VIMNMX R84, R84, R5, !PT ;  /* 0x0000000554547248 */ /* 0x000fce0007fe0100 */
.L_x_9422:
[----:B------:R-:W-:Y:S01]  /*c9d0*/  FMNMX.FTZ R36, R82, R7, !PT ;  /* 0x0000000752247209 */ /* 0x000fe20007810000 */
[----:B------:R-:W-:Y:S01]  /*c9e0*/  UMOV UR10, UR18 ;  /* 0x00000012000a7c82 */ /* 0x000fe20008000000 */
[C---:B------:R-:W-:Y:S02]  /*c9f0*/  ISETP.GT.AND P3, PT, R84.reuse, 0x9, P2 ;  /* 0x000000095400780c */ /* 0x040fe40001764270 */
        /* <DEDUP_REMOVED lines=59> */
[C---:B------:R-:W-:Y:S02]  /*cdb0*/  ISETP.LT.OR P4, PT, R85.reuse, 0x32, P4 ;  /* 0x000000325500780c */ /* 0x040fe40002781670 */
[----:B------:R-:W-:Y:S02]  /*cdc0*/  FMNMX.FTZ R36, R80, R5, !PT ;  /* 0x0000000550247209 */ /* 0x000fe40007810000 */
[----:B------:R-:W-:Y:S02]  /*cdd0*/  FSEL R42, R42, -INF , !P4 ;  /* 0xff8000002a2a7808 */ /* 0x000fe40006000000 */
[----:B------:R-:W-:Y:S01]  /*cde0*/  ISETP.GT.AND P4, PT, R84, 0x39, P2 ;  /* 0x000000395400780c */ /* 0x000fe20001784270 */
[----:B------:R-:W0:Y:S03]  /*cdf0*/  SHFL.BFLY PT, R5, R36, 0x2, 0x1f ;  /* 0x0c401f0024057f89 */ /* 0x000e2600000e0000 */
[----:B------:R-:W-:-:S04]  /*ce00*/  ISETP.LT.OR P4, PT, R85, 0x3a, P4 ;  /* 0x0000003a5500780c */ /* 0x000fc80002781670 */
[----:B------:R-:W-:Y:S02]  /*ce10*/  FSEL R46, R46, -INF , !P4 ;  /* 0xff8000002e2e7808 */ /* 0x000fe40006000000 */
[----:B------:R-:W-:-:S04]  /*ce20*/  ISETP.GT.AND P4, PT, R84, 0x41, P2 ;  /* 0x000000415400780c */ /* 0x000fc80001784270 */
[----:B------:R-:W-:Y:S02]  /*ce30*/  ISETP.LT.OR P4, PT, R85, 0x42, P4 ;  /* 0x000000425500780c */ /* 0x000fe40002781670 */
[----:B0-----:R-:W-:-:S05]  /*ce40*/  FMNMX.FTZ R37, R36, R5, !PT ;  /* 0x0000000524257209 */ /* 0x001fca0007810000 */
[----:B------:R-:W0:Y:S02]  /*ce50*/  SHFL.BFLY PT, R86, R37, 0x1, 0x1f ;  /* 0x0c201f0025567f89 */ /* 0x000e2400000e0000 */
[----:B0-----:R-:W-:Y:S01]  /*ce60*/  FMNMX.FTZ R5, R37, R86, !PT ;  /* 0x0000005625057209 */ /* 0x001fe20007810000 */
[----:B------:R-:W-:-:S03]  /*ce70*/  IMAD.U32 R86, RZ, RZ, UR10 ;  /* 0x0000000aff567e24 */ /* 0x000fc6000f8e00ff */
[C---:B------:R-:W-:Y:S01]  /*ce80*/  FSETP.NEU.FTZ.AND P6, PT, R5.reuse, -INF , PT ;  /* 0xff8000000500780b */ /* 0x040fe20003fdd000 */
[----:B------:R-:W-:-:S05]  /*ce90*/  FFMA.FTZ R36, R5, R86, -8 ;  /* 0xc100000005247423 */ /* 0x000fca0000010056 */
[----:B------:R-:W-:-:S05]  /*cea0*/  FSEL R36, R36, RZ, P6 ;  /* 0x000000ff24247208 */ /* 0x000fca0003000000 */
[--C-:B------:R-:W-:Y:S01]  /*ceb0*/  FFMA.FTZ R75, R9, UR10, -R36.reuse ;  /* 0x0000000a094b7c23 */ /* 0x100fe20008010824 */
[----:B------:R-:W-:Y:S01]  /*cec0*/  FSEL R9, R28, -INF , !P3 ;  /* 0xff8000001c097808 */ /* 0x000fe20005800000 */
[--C-:B------:R-:W-:Y:S01]  /*ced0*/  FFMA.FTZ R37, R82, UR10, -R36.reuse ;  /* 0x0000000a52257c23 */ /* 0x100fe20008010824 */
[----:B------:R-:W-:Y:S01]  /*cee0*/  ISETP.GT.AND P3, PT, R84, 0x21, P2 ;  /* 0x000000215400780c */ /* 0x000fe20001764270 */
[--C-:B------:R-:W-:Y:S01]  /*cef0*/  FFMA.FTZ R82, R13, UR10, -R36.reuse ;  /* 0x0000000a0d527c23 */ /* 0x100fe20008010824 */
[----:B------:R-:W-:Y:S01]  /*cf00*/  MUFU.EX2 R28, R75 ;  /* 0x0000004b001c7308 */ /* 0x000fe20000000800 */
[----:B------:R-:W-:-:S01]  /*cf10*/  FFMA.FTZ R79, R31, UR10, -R36 ;  /* 0x0000000a1f4f7c23 */ /* 0x000fc20008010824 */
[----:B------:R-:W-:Y:S01]  /*cf20*/  ISETP.LT.OR P3, PT, R85, 0x22, P3 ;  /* 0x000000225500780c */ /* 0x000fe20001f61670 */
[----:B------:R-:W-:-:S01]  /*cf30*/  FFMA.FTZ R86, R41, UR10, -R36 ;  /* 0x0000000a29567c23 */ /* 0x000fc20008010824 */
[----:B------:R-:W-:Y:S01]  /*cf40*/  FSEL R31, R50, -INF , !P4 ;  /* 0xff800000321f7808 */ /* 0x000fe20006000000 */
[----:B------:R-:W-:-:S01]  /*cf50*/  FFMA.FTZ R136, R49, UR10, -R36 ;  /* 0x0000000a31887c23 */ /* 0x000fc20008010824 */
[----:B------:R-:W-:Y:S01]  /*cf60*/  FSEL R32, R32, -INF , !P3 ;  /* 0xff80000020207808 */ /* 0x000fe20005800000 */
[----:B------:R-:W-:-:S01]  /*cf70*/  FFMA.FTZ R140, R63, UR10, -R36 ;  /* 0x0000000a3f8c7c23 */ /* 0x000fc20008010824 */
[C---:B------:R-:W-:Y:S01]  /*cf80*/  ISETP.GT.AND P3, PT, R84.reuse, RZ, P2 ;  /* 0x000000ff5400720c */ /* 0x040fe20001764270 */
[----:B------:R0:W-:Y:S01]  /*cf90*/  MUFU.EX2 R50, R79 ;  /* 0x0000004f00327308 */ /* 0x0001e20000000800 */
[----:B------:R-:W-:Y:S01]  /*cfa0*/  ISETP.GT.AND P4, PT, R84, 0x49, P2 ;  /* 0x000000495400780c */ /* 0x000fe20001784270 */
[--C-:B------:R-:W-:Y:S01]  /*cfb0*/  FFMA.FTZ R51, R51, UR10, -R36.reuse ;  /* 0x0000000a33337c23 */ /* 0x100fe20008010824 */
[----:B------:R-:W-:Y:S01]  /*cfc0*/  ISETP.LT.OR P3, PT, R85, 0x1, P3 ;  /* 0x000000015500780c */ /* 0x000fe20001f61670 */
[--C-:B------:R-:W-:Y:S01]  /*cfd0*/  FFMA.FTZ R138, R59, UR10, -R36.reuse ;  /* 0x0000000a3b8a7c23 */ /* 0x100fe20008010824 */
[----:B------:R-:W-:Y:S01]  /*cfe0*/  ISETP.LT.OR P4, PT, R85, 0x4a, P4 ;  /* 0x0000004a5500780c */ /* 0x000fe20002781670 */
[--C-:B------:R-:W-:Y:S01]  /*cff0*/  FFMA.FTZ R11, R11, UR10, -R36.reuse ;  /* 0x0000000a0b0b7c23 */ /* 0x100fe20008010824 */
[----:B------:R-:W-:Y:S01]  /*d000*/  FSEL R13, R6, -INF , !P3 ;  /* 0xff800000060d7808 */ /* 0x000fe20005800000 */
[--C-:B------:R-:W-:Y:S01]  /*d010*/  FFMA.FTZ R6, R21, UR10, -R36.reuse ;  /* 0x0000000a15067c23 */ /* 0x100fe20008010824 */
[----:B------:R-:W-:Y:S01]  /*d020*/  ISETP.GT.AND P3, PT, R84, 0x30, P2 ;  /* 0x000000305400780c */ /* 0x000fe20001764270 */
[--C-:B0-----:R-:W-:Y:S01]  /*d030*/  FFMA.FTZ R79, R45, UR10, -R36.reuse ;  /* 0x0000000a2d4f7c23 */ /* 0x101fe20008010824 */
        /* <DEDUP_REMOVED lines=20> */
[----:B0-----:R-:W-:Y:S01]  /*d180*/  FMNMX.FTZ R6, R24, R75, !PT ;  /* 0x0000004b18067209 */ /* 0x001fe20007810000 */
[--C-:B------:R-:W-:Y:S01]  /*d190*/  FFMA.FTZ R59, R73, UR10, -R36.reuse ;  /* 0x0000000a493b7c23 */ /* 0x100fe20008010824 */
[----:B------:R-:W-:Y:S01]  /*d1a0*/  ISETP.GT.AND P3, PT, R84, 0x40, P2 ;  /* 0x000000405400780c */ /* 0x000fe20001764270 */
[----:B------:R-:W-:Y:S01]  /*d1b0*/  FFMA.FTZ R76, R76, UR10, -R36 ;  /* 0x0000000a4c4c7c23 */ /* 0x000fe20008010824 */
[----:B------:R-:W-:Y:S01]  /*d1c0*/  FMNMX.FTZ R6, R27, R6, !PT ;  /* 0x000000061b067209 */ /* 0x000fe20007810000 */
[----:B------:R-:W-:Y:S01]  /*d1d0*/  MUFU.EX2 R37, R37 ;  /* 0x0000002500257308 */ /* 0x000fe20000000800 */
[----:B------:R-:W-:-:S02]  /*d1e0*/  ISETP.LT.OR P3, PT, R85, 0x41, P3 ;  /* 0x000000415500780c */ /* 0x000fc40001f61670 */
[----:B------:R-:W-:Y:S02]  /*d1f0*/  FMNMX.FTZ R75, R9, R6, !PT ;  /* 0x00000006094b7209 */ /* 0x000fe40007810000 */
[----:B------:R-:W-:Y:S02]  /*d200*/  FSEL R48, R48, -INF , !P3 ;  /* 0xff80000030307808 */ /* 0x000fe40005800000 */
[----:B------:R-:W-:Y:S01]  /*d210*/  FMNMX.FTZ R75, R30, R75, !PT ;  /* 0x0000004b1e4b7209 */ /* 0x000fe20007810000 */
[----:B------:R-:W-:Y:S01]  /*d220*/  MUFU.EX2 R11, R11 ;  /* 0x0000000b000b7308 */ /* 0x000fe20000000800 */
[----:B------:R-:W-:Y:S02]  /*d230*/  ISETP.GT.AND P3, PT, R84, 0x48, P2 ;  /* 0x000000485400780c */ /* 0x000fe40001764270 */
[----:B------:R-:W-:Y:S02]  /*d240*/  FMNMX.FTZ R6, R32, R75, !PT ;  /* 0x0000004b20067209 */ /* 0x000fe40007810000 */
[----:B------:R-:W-:-:S02]  /*d250*/  ISETP.LT.OR P3, PT, R85, 0x49, P3 ;  /* 0x000000495500780c */ /* 0x000fc40001f61670 */
[----:B------:R-:W-:Y:S01]  /*d260*/  FMNMX.FTZ R75, R35, R6, !PT ;  /* 0x00000006234b7209 */ /* 0x000fe20007810000 */
[----:B------:R-:W-:Y:S01]  /*d270*/  MUFU.EX2 R82, R82 ;  /* 0x0000005200527308 */ /* 0x000fe20000000800 */
[----:B------:R-:W-:Y:S02]  /*d280*/  FSEL R52, R52, -INF , !P3 ;  /* 0xff80000034347808 */ /* 0x000fe40005800000 */
[----:B------:R-:W-:Y:S02]  /*d290*/  FMNMX.FTZ R6, R38, R75, !PT ;  /* 0x0000004b26067209 */ /* 0x000fe40007810000 */
[----:B------:R-:W-:Y:S02]  /*d2a0*/  ISETP.GT.AND P3, PT, R84, 0x50, P2 ;  /* 0x000000505400780c */ /* 0x000fe40001764270 */
        /* <DEDUP_REMOVED lines=9> */
[----:B------:R-:W-:-:S02]  /*d340*/  FSEL R55, R55, -INF , !P3 ;  /* 0xff80000037377808 */ /* 0x000fc40005800000 */
[----:B------:R-:W-:Y:S01]  /*d350*/  FMNMX.FTZ R6, R48, R75, !PT ;  /* 0x0000004b30067209 */ /* 0x000fe20007810000 */
[----:B------:R-:W-:-:S01]  /*d360*/  FFMA.FTZ R75, R43, UR10, -R36 ;  /* 0x0000000a2b4b7c23 */ /* 0x000fc20008010824 */
[----:B------:R-:W-:Y:S01]  /*d370*/  ISETP.GT.AND P3, PT, R84, 0x58, P2 ;  /* 0x000000585400780c */ /* 0x000fe20001764270 */
[----:B------:R-:W-:Y:S01]  /*d380*/  MUFU.EX2 R26, R26 ;  /* 0x0000001a001a7308 */ /* 0x000fe20000000800 */
[----:B------:R-:W-:Y:S02]  /*d390*/  FMNMX.FTZ R41, R31, R6, !PT ;  /* 0x000000061f297209 */ /* 0x000fe40007810000 */
[C---:B------:R-:W-:Y:S02]  /*d3a0*/  ISETP.LT.OR P4, PT, R85.reuse, 0x52, P4 ;  /* 0x000000525500780c */ /* 0x040fe40002781670 */
[----:B------:R-:W-:Y:S02]  /*d3b0*/  FMNMX.FTZ R41, R52, R41, !PT ;  /* 0x0000002934297209 */ /* 0x000fe40007810000 */
[----:B------:R-:W-:Y:S01]  /*d3c0*/  ISETP.LT.OR P3, PT, R85, 0x59, P3 ;  /* 0x000000595500780c */ /* 0x000fe20001f61670 */
[----:B------:R-:W-:Y:S01]  /*d3d0*/  MUFU.EX2 R29, R29 ;  /* 0x0000001d001d7308 */ /* 0x000fe20000000800 */
[----:B------:R-:W-:-:S02]  /*d3e0*/  FSEL R56, R56, -INF , !P4 ;  /* 0xff80000038387808 */ /* 0x000fc40006000000 */
[----:B------:R-:W-:Y:S02]  /*d3f0*/  FMNMX.FTZ R6, R54, R41, !PT ;  /* 0x0000002936067209 */ /* 0x000fe40007810000 */
[----:B------:R-:W-:Y:S02]  /*d400*/  ISETP.GT.AND P4, PT, R84, 0x59, P2 ;  /* 0x000000595400780c */ /* 0x000fe40001784270 */
[----:B------:R-:W-:Y:S01]  /*d410*/  FSEL R58, R58, -INF , !P3 ;  /* 0xff8000003a3a7808 */ /* 0x000fe20005800000 */
[----:B------:R0:W-:Y:S01]  /*d420*/  MUFU.EX2 R41, R75 ;  /* 0x0000004b00297308 */ /* 0x0001e20000000800 */
[----:B------:R-:W-:Y:S02]  /*d430*/  FMNMX.FTZ R43, R55, R6, !PT ;  /* 0x00000006372b7209 */ /* 0x000fe40007810000 */
[----:B------:R-:W-:Y:S02]  /*d440*/  ISETP.GT.AND P3, PT, R84, 0x60, P2 ;  /* 0x000000605400780c */ /* 0x000fe40001764270 */
[----:B------:R-:W-:-:S02]  /*d450*/  ISETP.LT.OR P4, PT, R85, 0x5a, P4 ;  /* 0x0000005a5500780c */ /* 0x000fc40002781670 */
[----:B------:R-:W-:Y:S01]  /*d460*/  FMNMX.FTZ R45, R56, R43, !PT ;  /* 0x0000002b382d7209 */ /* 0x000fe20007810000 */
[----:B------:R-:W-:Y:S01]  /*d470*/  MUFU.EX2 R33, R33 ;  /* 0x0000002100217308 */ /* 0x000fe20000000800 */
[----:B------:R-:W-:Y:S01]  /*d480*/  ISETP.LT.OR P3, PT, R85, 0x61, P3 ;  /* 0x000000615500780c */ /* 0x000fe20001f61670 */
[----:B0-----:R-:W-:Y:S01]  /*d490*/  FFMA.FTZ R75, R47, UR10, -R36 ;  /* 0x0000000a2f4b7c23 */ /* 0x001fe20008010824 */
[----:B------:R-:W-:Y:S02]  /*d4a0*/  FSEL R60, R60, -INF , !P4 ;  /* 0xff8000003c3c7808 */ /* 0x000fe40006000000 */
[----:B------:R-:W-:Y:S02]  /*d4b0*/  ISETP.GT.AND P4, PT, R84, 0x61, P2 ;  /* 0x000000615400780c */ /* 0x000fe40001784270 */
[----:B------:R-:W-:Y:S01]  /*d4c0*/  FMNMX.FTZ R45, R58, R45, !PT ;  /* 0x0000002d3a2d7209 */ /* 0x000fe20007810000 */
[----:B------:R-:W-:Y:S01]  /*d4d0*/  MUFU.EX2 R34, R34 ;  /* 0x0000002200227308 */ /* 0x000fe20000000800 */
[----:B------:R-:W-:-:S02]  /*d4e0*/  FSEL R62, R62, -INF , !P3 ;  /* 0xff8000003e3e7808 */ /* 0x000fc40005800000 */
[----:B------:R-:W-:Y:S02]  /*d4f0*/  ISETP.GT.AND P3, PT, R84, 0x68, P2 ;  /* 0x000000685400780c */ /* 0x000fe40001764270 */
[C---:B------:R-:W-:Y:S02]  /*d500*/  ISETP.LT.OR P4, PT, R85.reuse, 0x62, P4 ;  /* 0x000000625500780c */ /* 0x040fe40002781670 */
[----:B------:R-:W-:Y:S01]  /*d510*/  FMNMX.FTZ R47, R60, R45, !PT ;  /* 0x0000002d3c2f7209 */ /* 0x000fe20007810000 */
[----:B------:R-:W-:Y:S01]  /*d520*/  MUFU.EX2 R39, R39 ;  /* 0x0000002700277308 */ /* 0x000fe20000000800 */
[----:B------:R-:W-:Y:S02]  /*d530*/  ISETP.LT.OR P3, PT, R85, 0x69, P3 ;  /* 0x000000695500780c */ /* 0x000fe40001f61670 */
[----:B------:R-:W-:Y:S02]  /*d540*/  FSEL R43, R64, -INF , !P4 ;  /* 0xff800000402b7808 */ /* 0x000fe40006000000 */
[----:B------:R-:W-:-:S02]  /*d550*/  ISETP.GT.AND P4, PT, R84, 0x69, P2 ;  /* 0x000000695400780c */ /* 0x000fc40001784270 */
[----:B------:R-:W-:Y:S01]  /*d560*/  FMNMX.FTZ R6, R62, R47, !PT ;  /* 0x0000002f3e067209 */ /* 0x000fe20007810000 */
[----:B------:R-:W-:Y:S01]  /*d570*/  MUFU.EX2 R45, R75 ;  /* 0x0000004b002d7308 */ /* 0x000fe20000000800 */
[----:B------:R-:W-:Y:S02]  /*d580*/  FSEL R68, R68, -INF , !P3 ;  /* 0xff80000044447808 */ /* 0x000fe40005800000 */
[----:B------:R-:W-:Y:S02]  /*d590*/  ISETP.GT.AND P3, PT, R84, 0x70, P2 ;  /* 0x000000705400780c */ /* 0x000fe40001764270 */
[----:B------:R-:W-:Y:S02]  /*d5a0*/  ISETP.LT.OR P4, PT, R85, 0x6a, P4 ;  /* 0x0000006a5500780c */ /* 0x000fe40002781670 */
[----:B------:R-:W-:Y:S01]  /*d5b0*/  FMNMX.FTZ R47, R43, R6, !PT ;  /* 0x000000062b2f7209 */ /* 0x000fe20007810000 */
[----:B------:R-:W-:Y:S01]  /*d5c0*/  MUFU.EX2 R86, R86 ;  /* 0x0000005600567308 */ /* 0x000fe20000000800 */
[----:B------:R-:W-:-:S02]  /*d5d0*/  ISETP.LT.OR P3, PT, R85, 0x71, P3 ;  /* 0x000000715500780c */ /* 0x000fc40001f61670 */
[----:B------:R-:W-:Y:S02]  /*d5e0*/  FSEL R70, R70, -INF , !P4 ;  /* 0xff80000046467808 */ /* 0x000fe40006000000 */
[----:B------:R-:W-:Y:S02]  /*d5f0*/  ISETP.GT.AND P4, PT, R84, 0x71, P2 ;  /* 0x000000715400780c */ /* 0x000fe40001784270 */
[----:B------:R-:W-:Y:S01]  /*d600*/  FMNMX.FTZ R47, R68, R47, !PT ;  /* 0x0000002f442f7209 */ /* 0x000fe20007810000 */
[----:B------:R-:W-:Y:S01]  /*d610*/  MUFU.EX2 R64, R79 ;  /* 0x0000004f00407308 */ /* 0x000fe20000000800 */
[----:B------:R-:W-:Y:S02]  /*d620*/  FSEL R71, R71, -INF , !P3 ;  /* 0xff80000047477808 */ /* 0x000fe40005800000 */
[----:B------:R-:W-:Y:S02]  /*d630*/  ISETP.GT.AND P3, PT, R84, 0x78, P2 ;  /* 0x000000785400780c */ /* 0x000fe40001764270 */
[----:B------:R-:W-:-:S02]  /*d640*/  ISETP.LT.OR P4, PT, R85, 0x72, P4 ;  /* 0x000000725500780c */ /* 0x000fc40002781670 */
[----:B------:R-:W-:Y:S01]  /*d650*/  FMNMX.FTZ R6, R70, R47, !PT ;  /* 0x0000002f46067209 */ /* 0x000fe20007810000 */
[----:B------:R-:W-:Y:S01]  /*d660*/  MUFU.EX2 R136, R136 ;  /* 0x0000008800887308 */ /* 0x000fe20000000800 */
[----:B------:R-:W-:Y:S01]  /*d670*/  ISETP.GT.AND P2, PT, R84, 0x79, P2 ;  /* 0x000000795400780c */ /* 0x000fe20001744270 */
[--C-:B------:R-:W-:Y:S01]  /*d680*/  FFMA.FTZ R84, R53, UR10, -R36.reuse ;  /* 0x0000000a35547c23 */ /* 0x100fe20008010824 */
[----:B------:R-:W-:Y:S01]  /*d690*/  ISETP.LT.OR P3, PT, R85, 0x79, P3 ;  /* 0x000000795500780c */ /* 0x000fe20001f61670 */
[----:B------:R-:W-:Y:S01]  /*d6a0*/  FFMA.FTZ R53, R65, UR10, -R36 ;  /* 0x0000000a41357c23 */ /* 0x000fe20008010824 */
[----:B------:R-:W-:Y:S02]  /*d6b0*/  FSEL R72, R72, -INF , !P4 ;  /* 0xff80000048487808 */ /* 0x000fe40006000000 */
[----:B------:R-:W-:Y:S01]  /*d6c0*/  FMNMX.FTZ R49, R71, R6, !PT ;  /* 0x0000000647317209 */ /* 0x000fe20007810000 */
[----:B------:R0:W-:Y:S01]  /*d6d0*/  MUFU.EX2 R47, R51 ;  /* 0x00000033002f7308 */ /* 0x0001e20000000800 */
[----:B------:R-:W-:-:S02]  /*d6e0*/  ISETP.LT.OR P2, PT, R85, 0x7a, P2 ;  /* 0x0000007a5500780c */ /* 0x000fc40001741670 */
[----:B------:R-:W-:Y:S02]  /*d6f0*/  FSEL R74, R74, -INF , !P3 ;  /* 0xff8000004a4a7808 */ /* 0x000fe40005800000 */
[----:B------:R-:W-:Y:S02]  /*d700*/  FMNMX.FTZ R49, R72, R49, !PT ;  /* 0x0000003148317209 */ /* 0x000fe40007810000 */
[----:B------:R-:W-:Y:S01]  /*d710*/  FSEL R77, R77, -INF , !P2 ;  /* 0xff8000004d4d7808 */ /* 0x000fe20005000000 */
[----:B------:R-:W-:Y:S01]  /*d720*/  MUFU.EX2 R84, R84 ;  /* 0x0000005400547308 */ /* 0x000fe20000000800 */
[----:B------:R-:W-:Y:S01]  /*d730*/  FMNMX.FTZ R6, R74, R49, !PT ;  /* 0x000000314a067209 */ /* 0x000fe20007810000 */
[--C-:B------:R-:W-:Y:S01]  /*d740*/  FFMA.FTZ R49, R57, UR10, -R36.reuse ;  /* 0x0000000a39317c23 */ /* 0x100fe20008010824 */
[----:B0-----:R-:W-:-:S01]  /*d750*/  FFMA.FTZ R51, R61, UR10, -R36 ;  /* 0x0000000a3d337c23 */ /* 0x001fc20008010824 */
[--C-:B------:R-:W-:Y:S01]  /*d760*/  FFMA.FTZ R61, R78, UR10, -R36.reuse ;  /* 0x0000000a4e3d7c23 */ /* 0x100fe20008010824 */
[----:B------:R-:W-:Y:S01]  /*d770*/  FMNMX.FTZ R6, R77, R6, !PT ;  /* 0x000000064d067209 */ /* 0x000fe20007810000 */
[----:B------:R-:W-:-:S02]  /*d780*/  FFMA.FTZ R78, R80, UR10, -R36 ;  /* 0x0000000a504e7c23 */ /* 0x000fc40008010824 */
[----:B------:R-:W-:Y:S02]  /*d790*/  MUFU.EX2 R49, R49 ;  /* 0x0000003100317308 */ /* 0x000fe40000000800 */
[----:B------:R-:W0:Y:S06]  /*d7a0*/  SHFL.BFLY PT, R57, R6, 0x2, 0x1f ;  /* 0x0c401f0006397f89 */ /* 0x000e2c00000e0000 */
[----:B------:R-:W-:Y:S08]  /*d7b0*/  MUFU.EX2 R138, R138 ;  /* 0x0000008a008a7308 */ /* 0x000ff00000000800 */
[----:B------:R-:W-:Y:S08]  /*d7c0*/  MUFU.EX2 R51, R51 ;  /* 0x0000003300337308 */ /* 0x000ff00000000800 */
[----:B------:R-:W-:Y:S01]  /*d7d0*/  MUFU.EX2 R140, R140 ;  /* 0x0000008c008c7308 */ /* 0x000fe20000000800 */
[----:B0-----:R-:W-:Y:S01]  /*d7e0*/  FMNMX.FTZ R63, R6, R57, !PT ;  /* 0x00000039063f7209 */ /* 0x001fe20007810000 */
[----:B------:R-:W-:Y:S01]  /*d7f0*/  FFMA.FTZ R57, R67, UR10, -R36 ;  /* 0x0000000a43397c23 */ /* 0x000fe20008010824 */
[----:B------:R-:W-:-:S03]  /*d800*/  FSEL R36, R5, RZ, P6 ;  /* 0x000000ff05247208 */ /* 0x000fc60003000000 */
[----:B------:R-:W0:Y:S02]  /*d810*/  SHFL.BFLY PT, R6, R63, 0x1, 0x1f ;  /* 0x0c201f003f067f89 */ /* 0x000e2400000e0000 */
[----:B------:R-:W-:Y:S01]  /*d820*/  MUFU.EX2 R53, R53 ;  /* 0x0000003500357308 */ /* 0x000fe20000000800 */
[----:B------:R-:W-:-:S04]  /*d830*/  FADD.FTZ R36, -R36, R7 ;  /* 0x0000000724247221 */ /* 0x000fc80000010100 */
[----:B------:R-:W-:-:S03]  /*d840*/  FMUL.FTZ R36, R36, UR10 ;  /* 0x0000000a24247c20 */ /* 0x000fc60008410000 */
[----:B------:R-:W-:Y:S08]  /*d850*/  MUFU.EX2 R66, R66 ;  /* 0x0000004200427308 */ /* 0x000ff00000000800 */
[----:B------:R-:W1:Y:S01]  /*d860*/  MUFU.EX2 R36, R36 ;  /* 0x0000002400247308 */ /* 0x000e620000000800 */
[----:B0-----:R-:W-:Y:S01]  /*d870*/  FMNMX.FTZ R6, R63, R6, !PT ;  /* 0x000000063f067209 */ /* 0x001fe20007810000 */
[----:B------:R-:W-:-:S06]  /*d880*/  IMAD.U32 R63, RZ, RZ, UR10 ;  /* 0x0000000aff3f7e24 */ /* 0x000fcc000f8e00ff */
[----:B------:R-:W-:Y:S01]  /*d890*/  MUFU.EX2 R57, R57 ;  /* 0x0000003900397308 */ /* 0x000fe20000000800 */
[C---:B------:R-:W-:Y:S01]  /*d8a0*/  FSETP.NEU.FTZ.AND P2, PT, R6.reuse, -INF , PT ;  /* 0xff8000000600780b */ /* 0x040fe20003f5d000 */
[----:B------:R-:W-:-:S03]  /*d8b0*/  FFMA.FTZ R7, R6, R63, -8 ;  /* 0xc100000006077423 */ /* 0x000fc6000001003f */
[----:B------:R-:W-:Y:S02]  /*d8c0*/  FSEL R67, R6, RZ, P2 ;  /* 0x000000ff06437208 */ /* 0x000fe40001000000 */
[----:B------:R-:W-:Y:S01]  /*d8d0*/  FSEL R7, R7, RZ, P2 ;  /* 0x000000ff07077208 */ /* 0x000fe20001000000 */
[----:B-1----:R-:W-:Y:S01]  /*d8e0*/  FFMA.FTZ R73, R36, R4, R37 ;  /* 0x0000000424497223 */ /* 0x002fe20000010025 */
[----:B------:R-:W-:Y:S01]  /*d8f0*/  MUFU.EX2 R142, R142 ;  /* 0x0000008e008e7308 */ /* 0x000fe20000000800 */
        /* <DEDUP_REMOVED lines=28> */
[----:B------:R-:W-:-:S03]  /*dac0*/  FFMA.FTZ R43, R43, UR10, -R7 ;  /* 0x0000000a2b2b7c23 */ /* 0x000fc60008010807 */
        /* <DEDUP_REMOVED lines=18> */
[----:B------:R-:W-:-:S03]  /*dbf0*/  FFMA.FTZ R55, R56, UR10, -R7 ;  /* 0x0000000a38377c23 */ /* 0x000fc60008010807 */
[----:B------:R-:W-:Y:S01]  /*dc00*/  FADD.FTZ R75, R25, R44 ;  /* 0x0000002c194b7221 */ /* 0x000fe20000010000 */
[----:B------:R-:W-:-:S02]  /*dc10*/  FFMA.FTZ R44, R58, UR10, -R7 ;  /* 0x0000000a3a2c7c23 */ /* 0x000fc40008010807 */
        /* <DEDUP_REMOVED lines=12> */
[----:B------:R-:W-:-:S06]  /*dce0*/  FADD.FTZ R48, R34, R79 ;  /* 0x0000004f22307221 */ /* 0x000fcc0000010000 */
        /* <DEDUP_REMOVED lines=73> */
.L_x_9426:
        /* <DEDUP_REMOVED lines=90> */
.L_x_9409:
[----:B------:R-:W-:Y:S06]  /*e720*/  BAR.ARV 0x8, 0x200 ;  /* 0x0208000000007b1d */ /* 0x000fec0000002000 */
[----:B------:R-:W-:Y:S05]  /*e730*/  @!P0 BRA `(.L_x_9428) ;  /* 0x0000000000048947 */ /* 0x000fea0003800000 */
[----:B------:R-:W-:Y:S01]  /*e740*/  BPT.TRAP 0x1 ;  /* 0x000000040000795c */ /* 0x000fe20000300000 */
.L_x_9428:
[----:B------:R-:W-:Y:S01]  /*e750*/  ULEA UR14, UR49, UR46, 0x3 ;  /* 0x0000002e310e7291 */ /* 0x000fe2000f8e183f */
[----:B------:R-:W-:-:S05]  /*e760*/  IMAD.U32 R0, RZ, RZ, UR52 ;  /* 0x00000034ff007e24 */ /* 0x000fca000f8e00ff */
[----:B------:R-:W-:-:S04]  /*e770*/  SHF.L.U32 R0, R0, 0x1f, RZ ;  /* 0x0000001f00007819 */ /* 0x000fc800000006ff */
[----:B------:R0:W1:Y:S01]  /*e780*/  SYNCS.PHASECHK.TRANS64.TRYWAIT P1, [UR14+0x19c50], R0 ;  /* 0x019c5000ff0075a7 */ /* 0x000062000802014e */
[----:B------:R-:W-:Y:S05]  /*e790*/  @!P0 BRA `(.L_x_9429) ;  /* 0x0000000000048947 */ /* 0x000fea0003800000 */
[----:B------:R-:W-:Y:S01]  /*e7a0*/  BPT.TRAP 0x1 ;  /* 0x000000040000795c */ /* 0x000fe20000300000 */
.L_x_9429:
[----:B-1----:R-:W-:Y:S05]  /*e7b0*/  @P1 BRA `(.L_x_9430) ;  /* 0x0000000000081947 */ /* 0x002fea0003800000 */
[----:B------:R-:W1:Y:S02]  /*e7c0*/  SYNCS.PHASECHK.TRANS64.TRYWAIT P1, [UR14+0x19c50], R0 ;  /* 0x019c5000ff0075a7 */ /* 0x000e64000802014e */
[----:B-1----:R-:W-:Y:S05]  /*e7d0*/  @!P1 BRA `(.L_x_9431) ;  /* 0x0000008800849947 */ /* 0x002fea0003800000 */
.L_x_9430:
        /* <DEDUP_REMOVED lines=8> */
[----:B------:R-:W-:Y:S01]  /*e860*/  ULOP3.LUT UR46, UR46, 0x10000, URZ, 0xfc, !UPT ;  /* 0x000100002e2e7892 */ /* 0x000fe2000f8efc3f */
[----:B------:R-:W-:-:S04]  /*e870*/  PLOP3.LUT P1, PT, PT, PT, UP0, 0x80, 0x0 ;  /* 0x000000000000781c */ /* 0x000fc80003f2f008 */
[----:B------:R-:W-:Y:S01]  /*e880*/  @UP0 USHF.R.S32.HI UR6, URZ, 0x1f, UR47 ;  /* 0x0000001f3f060899 */ /* 0x000fe2000801142f */
[----:B------:R-:W-:Y:S01]  /*e890*/  @UP0 ULDC.64 UR12, c[0x0][0x9c8] ;  /* 0x00027200000c0ab9 */ /* 0x000fe20000000a00 */
[----:B------:R-:W-:Y:S02]  /*e8a0*/  @UP0 USHF.R.S32.HI UR11, URZ, 0x1f, UR48 ;  /* 0x0000001f3f0b0899 */ /* 0x000fe40008011430 */
[----:B------:R-:W-:Y:S02]  /*e8b0*/  @UP0 UIMAD UR6, UR6, UR12, URZ ;  /* 0x0000000c060602a4 */ /* 0x000fe4000f8e023f */
[----:B------:R-:W-:Y:S02]  /*e8c0*/  @UP0 UIMAD.WIDE.U32 UR8, UR47, UR12, URZ ;  /* 0x0000000c2f0802a5 */ /* 0x000fe4000f8e003f */
[----:B------:R-:W-:Y:S02]  /*e8d0*/  @UP0 UIMAD UR7, UR47, UR13, UR6 ;  /* 0x0000000d2f0702a4 */ /* 0x000fe4000f8e0206 */
[----:B------:R-:W-:-:S02]  /*e8e0*/  UIMAD UR6, UR49, 0x300, UR46 ;  /* 0x00000300310678a4 */ /* 0x000fc4000f8e022e */
[----:B------:R-:W-:Y:S01]  /*e8f0*/  @UP0 UIADD3 UR9, UR9, UR7, URZ ;  /* 0x0000000709090290 */ /* 0x000fe2000fffe03f */
[----:B------:R-:W-:Y:S02]  /*e900*/  @UP0 ULDC.64 UR12, c[0x0][0x9d0] ;  /* 0x00027400000c0ab9 */ /* 0x000fe40000000a00 */
[----:B------:R-:W-:Y:S01]  /*e910*/  UMOV UR7, 0x40000040 ;  /* 0x4000004000077882 */ /* 0x000fe20000000000 */
[----:B------:R-:W-:Y:S02]  /*e920*/  @UP0 UIMAD UR11, UR11, UR12, URZ ;  /* 0x0000000c0b0b02a4 */ /* 0x000fe4000f8e023f */
[----:B------:R-:W-:Y:S01]  /*e930*/  @UP0 UIMAD.WIDE.U32 UR8, UR48, UR12, UR8 ;  /* 0x0000000c300802a5 */ /* 0x000fe2000f8e0008 */
[----:B------:R-:W-:Y:S01]  /*e940*/  QGMMA.64x96x32.F32.E4M3.E4M3 R88, R148, gdesc[UR4], R88, gsb0 ;  /* 0x0160000494587df3 */ /* 0x000fe20008000858 */
[----:B------:R-:W-:Y:S02]  /*e950*/  @UP0 UIMAD UR11, UR48, UR13, UR11 ;  /* 0x0000000d300b02a4 */ /* 0x000fe4000f8e020b */
[----:B------:R-:W-:-:S02]  /*e960*/  @UP0 ULEA UR4, UP1, UR8, UR4, 0x2 ;  /* 0x0000000408040291 */ /* 0x000fc4000f82103f */
        /* <DEDUP_REMOVED lines=57> */
.L_x_9432:
        /* <DEDUP_REMOVED lines=58> */
.L_x_9358:
        /* <DEDUP_REMOVED lines=42> */
[----:B------:R-:W-:Y:S01]  /*f340*/  F2FP.BF16.F32.PACK_AB R36, R95, R36 ;  /* 0x000000245f24723e */ /* 0x000fe200000010ff */
[----:B------:R-:W-:Y:S01]  /*f350*/  IMAD.WIDE R12, R157, 0x2, R4 ;  /* 0x000000029d0c7825 */ /* 0x000fe200078e0204 */
[----:B------:R-:W-:Y:S02]  /*f360*/  F2FP.BF16.F32.PACK_AB R37, R100, R37 ;  /* 0x000000256425723e */ /* 0x000fe400000010ff */
[----:B------:R-:W-:Y:S02]  /*f370*/  F2FP.BF16.F32.PACK_AB R35, R102, R35 ;  /* 0x000000236623723e */ /* 0x000fe400000010ff */
[C---:B------:R-:W-:Y:S02]  /*f380*/  IADD3 R49, P5, R12.reuse, 0x20, RZ ;  /* 0x000000200c317810 */ /* 0x040fe40007fbe0ff */
[----:B------:R-:W-:-:S02]  /*f390*/  IADD3 R51, P4, R12, 0x3000, RZ ;  /* 0x000030000c337810 */ /* 0x000fc40007f9e0ff */
[----:B------:R-:W-:Y:S01]  /*f3a0*/  LOP3.LUT R6, R49, 0x180, RZ, 0xc0, !PT ;  /* 0x0000018031067812 */ /* 0x000fe200078ec0ff */
[----:B------:R-:W-:Y:S01]  /*f3b0*/  IMAD.X R25, RZ, RZ, R13, P5 ;  /* 0x000000ffff197224 */ /* 0x000fe200028e060d */
[----:B------:R-:W-:Y:S02]  /*f3c0*/  F2FP.BF16.F32.PACK_AB R34, R101, R34 ;  /* 0x000000226522723e */ /* 0x000fe400000010ff */
[----:B------:R-:W-:Y:S02]  /*f3d0*/  SHF.R.U64 R6, R6, 0x3, RZ ;  /* 0x0000000306067819 */ /* 0x000fe400000012ff */
[----:B------:R-:W-:Y:S02]  /*f3e0*/  F2FP.BF16.F32.PACK_AB R32, R103, R32 ;  /* 0x000000206720723e */ /* 0x000fe400000010ff */
[----:B------:R-:W-:Y:S02]  /*f3f0*/  SEL R42, R11, R8, P0 ;  /* 0x000000080b2a7207 */ /* 0x000fe40000000000 */
[----:B------:R-:W-:-:S02]  /*f400*/  SEL R43, R8, R11, P0 ;  /* 0x0000000b082b7207 */ /* 0x000fc40000000000 */
[----:B------:R-:W-:Y:S02]  /*f410*/  LOP3.LUT R24, R6, R49, RZ, 0x3c, !PT ;  /* 0x0000003106187212 */ /* 0x000fe400078e3cff */
[----:B------:R-:W-:Y:S02]  /*f420*/  F2FP.BF16.F32.PACK_AB R33, R108, R33 ;  /* 0x000000216c21723e */ /* 0x000fe400000010ff */
[----:B------:R-:W-:Y:S02]  /*f430*/  F2FP.BF16.F32.PACK_AB R31, R110, R31 ;  /* 0x0000001f6e1f723e */ /* 0x000fe400000010ff */
[----:B------:R-:W-:Y:S02]  /*f440*/  F2FP.BF16.F32.PACK_AB R30, R109, R30 ;  /* 0x0000001e6d1e723e */ /* 0x000fe400000010ff */
[----:B------:R-:W-:Y:S02]  /*f450*/  F2FP.BF16.F32.PACK_AB R28, R111, R28 ;  /* 0x0000001c6f1c723e */ /* 0x000fe400000010ff */
[----:B------:R-:W-:-:S02]  /*f460*/  SEL R26, R41, R38, P0 ;  /* 0x00000026291a7207 */ /* 0x000fc40000000000 */
[----:B------:R-:W-:Y:S02]  /*f470*/  SEL R8, R39, R36, P0 ;  /* 0x0000002427087207 */ /* 0x000fe40000000000 */
[----:B------:R-:W-:Y:S02]  /*f480*/  LOP3.LUT R6, R51, 0x180, RZ, 0xc0, !PT ;  /* 0x0000018033067812 */ /* 0x000fe400078ec0ff */
[----:B------:R-:W-:Y:S02]  /*f490*/  SEL R41, R38, R41, P0 ;  /* 0x0000002926297207 */ /* 0x000fe40000000000 */
[----:B------:R-:W-:Y:S02]  /*f4a0*/  SEL R39, R36, R39, P0 ;  /* 0x0000002724277207 */ /* 0x000fe40000000000 */
        /* <DEDUP_REMOVED lines=10> */
[----:B------:R-:W-:Y:S02]  /*f550*/  IADD3 R53, P3, R12, 0x3020, RZ ;  /* 0x000030200c357810 */ /* 0x000fe40007f7e0ff */
[----:B------:R-:W-:Y:S02]  /*f560*/  SHF.R.U64 R6, R6, 0x3, RZ ;  /* 0x0000000306067819 */ /* 0x000fe400000012ff */
[----:B------:R-:W-:Y:S01]  /*f570*/  SEL R33, R30, R33, P0 ;  /* 0x000000211e217207 */ /* 0x000fe20000000000 */
[----:B------:R-:W-:Y:S01]  /*f580*/  IMAD.X R15, RZ, RZ, R13, P3 ;  /* 0x000000ffff0f7224 */ /* 0x000fe200018e060d */
[----:B------:R-:W-:-:S02]  /*f590*/  SEL R31, R28, R31, P0 ;  /* 0x0000001f1c1f7207 */ /* 0x000fc40000000000 */
[----:B------:R-:W-:Y:S02]  /*f5a0*/  LOP3.LUT R7, R12, 0x180, RZ, 0xc0, !PT ;  /* 0x000001800c077812 */ /* 0x000fe400078ec0ff */
[----:B------:R-:W-:Y:S02]  /*f5b0*/  SEL R30, R29, R20, P0 ;  /* 0x000000141d1e7207 */ /* 0x000fe40000000000 */
[----:B------:R-:W-:Y:S02]  /*f5c0*/  SEL R28, R21, R14, P0 ;  /* 0x0000000e151c7207 */ /* 0x000fe40000000000 */
[----:B------:R-:W-:Y:S01]  /*f5d0*/  SEL R45, R14, R21, P0 ;  /* 0x000000150e2d7207 */ /* 0x000fe20000000000 */
[----:B------:R-:W-:Y:S01]  /*f5e0*/  IMAD.X R21, RZ, RZ, R13, P4 ;  /* 0x000000ffff157224 */ /* 0x000fe200020e060d */
[----:B------:R-:W-:Y:S02]  /*f5f0*/  F2FP.BF16.F32.PACK_AB R127, R127, R10 ;  /* 0x0000000a7f7f723e */ /* 0x000fe400000010ff */
[----:B------:R-:W-:-:S02]  /*f600*/  SEL R29, R20, R29, P0 ;  /* 0x0000001d141d7207 */ /* 0x000fc40000000000 */
[C---:B------:R-:W-:Y:S02]  /*f610*/  IADD3 R55, P2, R12.reuse, 0x6000, RZ ;  /* 0x000060000c377810 */ /* 0x040fe40007f5e0ff */
[----:B------:R-:W-:Y:S02]  /*f620*/  IADD3 R57, P1, R12, 0x6020, RZ ;  /* 0x000060200c397810 */ /* 0x000fe40007f3e0ff */
[----:B------:R-:W-:Y:S01]  /*f630*/  LOP3.LUT R10, R53, 0x180, RZ, 0xc0, !PT ;  /* 0x00000180350a7812 */ /* 0x000fe200078ec0ff */
[----:B------:R-:W-:Y:S01]  /*f640*/  IMAD.X R11, RZ, RZ, R13, P2 ;  /* 0x000000ffff0b7224 */ /* 0x000fe200010e060d */
[----:B------:R-:W-:Y:S02]  /*f650*/  LOP3.LUT R20, R6, R51, RZ, 0x3c, !PT ;  /* 0x0000003306147212 */ /* 0x000fe400078e3cff */
[----:B------:R-:W-:Y:S02]  /*f660*/  SHF.R.U64 R7, R7, 0x3, RZ ;  /* 0x0000000307077819 */ /* 0x000fe400000012ff */
[----:B------:R-:W-:-:S02]  /*f670*/  LOP3.LUT R44, R55, 0x180, RZ, 0xc0, !PT ;  /* 0x00000180372c7812 */ /* 0x000fc400078ec0ff */
[----:B------:R-:W-:Y:S02]  /*f680*/  LOP3.LUT R46, R57, 0x180, RZ, 0xc0, !PT ;  /* 0x00000180392e7812 */ /* 0x000fe400078ec0ff */
[----:B------:R-:W-:Y:S02]  /*f690*/  SHF.R.U64 R10, R10, 0x3, RZ ;  /* 0x000000030a0a7819 */ /* 0x000fe400000012ff */
[----:B------:R-:W-:Y:S02]  /*f6a0*/  MOV R52, R20 ;  /* 0x0000001400347202 */ /* 0x000fe40000000f00 */
[----:B------:R-:W-:Y:S01]  /*f6b0*/  LOP3.LUT R12, R7, R12, RZ, 0x3c, !PT ;  /* 0x0000000c070c7212 */ /* 0x000fe200078e3cff */
[----:B------:R-:W-:Y:S01]  /*f6c0*/  IMAD.X R7, RZ, RZ, R13, P1 ;  /* 0x000000ffff077224 */ /* 0x000fe200008e060d */
[----:B------:R-:W-:Y:S02]  /*f6d0*/  SHF.R.U64 R44, R44, 0x3, RZ ;  /* 0x000000032c2c7819 */ /* 0x000fe400000012ff */
[----:B------:R-:W-:-:S02]  /*f6e0*/  SEL R48, R126, R127, P0 ;  /* 0x0000007f7e307207 */ /* 0x000fc40000000000 */
[----:B------:R-:W-:Y:S02]  /*f6f0*/  SHF.R.U64 R46, R46, 0x3, RZ ;  /* 0x000000032e2e7819 */ /* 0x000fe400000012ff */
[----:B------:R-:W-:Y:S02]  /*f700*/  LOP3.LUT R14, R10, R53, RZ, 0x3c, !PT ;  /* 0x000000350a0e7212 */ /* 0x000fe400078e3cff */
[----:B------:R-:W-:Y:S02]  /*f710*/  SEL R127, R127, R126, P0 ;  /* 0x0000007e7f7f7207 */ /* 0x000fe40000000000 */
[----:B------:R-:W-:Y:S02]  /*f720*/  MOV R54, R12 ;  /* 0x0000000c00367202 */ /* 0x000fe40000000f00 */
[----:B------:R-:W-:Y:S02]  /*f730*/  MOV R53, R24 ;  /* 0x0000001800357202 */ /* 0x000fe40000000f00 */
[----:B------:R-:W-:-:S02]  /*f740*/  LOP3.LUT R10, R44, R55, RZ, 0x3c, !PT ;  /* 0x000000372c0a7212 */ /* 0x000fc400078e3cff */
[----:B------:R-:W-:Y:S02]  /*f750*/  LOP3.LUT R6, R46, R57, RZ, 0x3c, !PT ;  /* 0x000000392e067212 */ /* 0x000fe400078e3cff */
[----:B------:R-:W-:Y:S02]  /*f760*/  MOV R49, R10 ;  /* 0x0000000a00317202 */ /* 0x000fe40000000f00 */
[----:B------:R-:W-:Y:S02]  /*f770*/  MOV R51, R14 ;  /* 0x0000000e00337202 */ /* 0x000fe40000000f00 */
[----:B------:R-:W-:Y:S02]  /*f780*/  PLOP3.LUT P2, PT, PT, PT, UP0, 0x80, 0x0 ;  /* 0x000000000000781c */ /* 0x000fe40003f4f008 */
[----:B--2---:R-:W-:Y:S01]  /*f790*/  LOP3.LUT R20, R9, 0x2, RZ, 0x3c, !PT ;  /* 0x0000000209147812 */ /* 0x004fe200078e3cff */
[----:B------:R-:W-:Y:S04]  /*f7a0*/  SHFL.IDX PT, R26, R26, R9, 0x1c1f ;  /* 0x001c1f091a1a7589 */ /* 0x000fe800000e0000 */
[----:B------:R-:W0:Y:S04]  /*f7b0*/  SHFL.IDX PT, R41, R41, R20, 0x1c1f ;  /* 0x001c1f1429297589 */ /* 0x000e2800000e0000 */
[----:B------:R0:W-:Y:S04]  /*f7c0*/  SHFL.IDX PT, R13, R8, R9, 0x1c1f ;  /* 0x001c1f09080d7589 */ /* 0x0001e800000e0000 */
[----:B------:R-:W1:Y:S04]  /*f7d0*/  SHFL.IDX PT, R24, R39, R20, 0x1c1f ;  /* 0x001c1f1427187589 */ /* 0x000e6800000e0000 */
[----:B------:R-:W-:Y:S04]  /*f7e0*/  SHFL.IDX PT, R34, R34, R9, 0x1c1f ;  /* 0x001c1f0922227589 */ /* 0x000fe800000e0000 */
[----:B------:R-:W2:Y:S04]  /*f7f0*/  SHFL.IDX PT, R33, R33, R20, 0x1c1f ;  /* 0x001c1f1421217589 */ /* 0x000ea800000e0000 */
[----:B------:R-:W-:Y:S04]  /*f800*/  SHFL.IDX PT, R38, R38, R9, 0x1c1f ;  /* 0x001c1f0926267589 */ /* 0x000fe800000e0000 */
[----:B------:R-:W3:Y:S01]  /*f810*/  SHFL.IDX PT, R37, R37, R20, 0x1c1f ;  /* 0x001c1f1425257589 */ /* 0x000ee200000e0000 */
[----:B0-----:R-:W-:-:S02]  /*f820*/  SEL R8, R26, R41, P0 ;  /* 0x000000291a087207 */ /* 0x001fc40000000000 */
[----:B------:R-:W-:Y:S01]  /*f830*/  SEL R10, R41, R26, P0 ;  /* 0x0000001a290a7207 */ /* 0x000fe20000000000 */
[----:B------:R-:W-:Y:S01]  /*f840*/  SHFL.IDX PT, R36, R36, R9, 0x1c1f ;  /* 0x001c1f0924247589 */ /* 0x000fe200000e0000 */
[----:B------:R-:W-:Y:S01]  /*f850*/  MOV R41, R6 ;  /* 0x0000000600297202 */ /* 0x000fe20000000f00 */
[----:B------:R-:W-:Y:S02]  /*f860*/  IMAD.U32 R6, RZ, RZ, UR6 ;  /* 0x00000006ff067e24 */ /* 0x000fe4000f8e00ff */
[----:B------:R-:W0:Y:S01]  /*f870*/  SHFL.IDX PT, R35, R35, R20, 0x1c1f ;  /* 0x001c1f1423237589 */ /* 0x000e2200000e0000 */
[----:B-1----:R-:W-:Y:S01]  /*f880*/  SEL R11, R24, R13, P0 ;  /* 0x0000000d180b7207 */ /* 0x002fe20000000000 */
[----:B------:R-:W-:Y:S01]  /*f890*/  IMAD.U32 R7, RZ, RZ, UR7 ;  /* 0x00000007ff077e24 */ /* 0x000fe2000f8e00ff */
[----:B------:R-:W-:Y:S01]  /*f8a0*/  ULDC.64 UR6, c[0x0][0xc08] ;  /* 0x0003020000067ab9 */ /* 0x000fe20000000a00 */
[----:B------:R-:W-:Y:S04]  /*f8b0*/  SHFL.IDX PT, R30, R30, R9, 0x1c1f ;  /* 0x001c1f091e1e7589 */ /* 0x000fe800000e0000 */
[----:B------:R-:W-:Y:S01]  /*f8c0*/  SHFL.IDX PT, R40, R40, R9, 0x1c1f ;  /* 0x001c1f0928287589 */ /* 0x000fe200000e0000 */
[----:B--2---:R-:W-:-:S03]  /*f8d0*/  SEL R26, R33, R34, P0 ;  /* 0x00000022211a7207 */ /* 0x004fc60000000000 */
[----:B------:R-:W1:Y:S04]  /*f8e0*/  SHFL.IDX PT, R29, R29, R20, 0x1c1f ;  /* 0x001c1f141d1d7589 */ /* 0x000e6800000e0000 */
[----:B------:R-:W2:Y:S01]  /*f8f0*/  SHFL.IDX PT, R27, R27, R20, 0x1c1f ;  /* 0x001c1f141b1b7589 */ /* 0x000ea200000e0000 */
[----:B---3--:R-:W-:Y:S02]  /*f900*/  SEL R12, R38, R37, P0 ;  /* 0x00000025260c7207 */ /* 0x008fe40000000000 */
[----:B------:R-:W-:Y:S01]  /*f910*/  SEL R14, R37, R38, P0 ;  /* 0x00000026250e7207 */ /* 0x000fe20000000000 */
[----:B------:R-:W-:Y:S04]  /*f920*/  SHFL.IDX PT, R21, R32, R9, 0x1c1f ;  /* 0x001c1f0920157589 */ /* 0x000fe800000e0000 */
[----:B------:R-:W3:Y:S01]  /*f930*/  SHFL.IDX PT, R44, R31, R20, 0x1c1f ;  /* 0x001c1f141f2c7589 */ /* 0x000ee200000e0000 */
[----:B0-----:R-:W-:-:S03]  /*f940*/  SEL R15, R35, R36, P0 ;  /* 0x00000024230f7207 */ /* 0x001fc60000000000 */
[----:B------:R1:W-:Y:S04]  /*f950*/  SHFL.IDX PT, R46, R28, R9, 0x1c1f ;  /* 0x001c1f091c2e7589 */ /* 0x0003e800000e0000 */
[----:B------:R-:W0:Y:S04]  /*f960*/  SHFL.IDX PT, R45, R45, R20, 0x1c1f ;  /* 0x001c1f142d2d7589 */ /* 0x000e2800000e0000 */
[----:B------:R-:W-:Y:S01]  /*f970*/  SHFL.IDX PT, R48, R48, R9, 0x1c1f ;  /* 0x001c1f0930307589 */ /* 0x000fe200000e0000 */
[----:B-1----:R-:W-:-:S03]  /*f980*/  SEL R28, R30, R29, P0 ;  /* 0x0000001d1e1c7207 */ /* 0x002fc60000000000 */
[----:B------:R-:W1:Y:S01]  /*f990*/  SHFL.IDX PT, R127, R127, R20, 0x1c1f ;  /* 0x001c1f147f7f7589 */ /* 0x000e6200000e0000 */
[----:B--2---:R-:W-:Y:S02]  /*f9a0*/  SEL R32, R40, R27, P0 ;  /* 0x0000001b28207207 */ /* 0x004fe40000000000 */
[----:B------:R-:W-:Y:S01]  /*f9b0*/  SEL R30, R29, R30, P0 ;  /* 0x0000001e1d1e7207 */ /* 0x000fe20000000000 */
[----:B------:R-:W-:Y:S04]  /*f9c0*/  SHFL.IDX PT, R42, R42, R9, 0x1c1f ;  /* 0x001c1f092a2a7589 */ /* 0x000fe800000e0000 */
[----:B------:R2:W-:Y:S01]  /*f9d0*/  SHFL.IDX PT, R50, R50, R9, 0x1c1f ;  /* 0x001c1f0932327589 */ /* 0x0005e200000e0000 */
[----:B---3--:R-:W-:-:S03]  /*f9e0*/  SEL R25, R21, R44, P0 ;  /* 0x0000002c15197207 */ /* 0x008fc60000000000 */
[----:B------:R-:W3:Y:S04]  /*f9f0*/  SHFL.IDX PT, R43, R43, R20, 0x1c1f ;  /* 0x001c1f142b2b7589 */ /* 0x000ee800000e0000 */
[----:B------:R-:W4:Y:S01]  /*fa00*/  SHFL.IDX PT, R47, R47, R20, 0x1c1f ;  /* 0x001c1f142f2f7589 */ /* 0x000f2200000e0000 */
[----:B0-----:R-:W-:Y:S02]  /*fa10*/  SEL R29, R46, R45, P0 ;  /* 0x0000002d2e1d7207 */ /* 0x001fe40000000000 */
[----:B--2---:R-:W-:Y:S01]  /*fa20*/  SEL R9, R13, R24, P0 ;  /* 0x000000180d097207 */ /* 0x004fe20000000000 */
[----:B------:R-:W-:Y:S01]  /*fa30*/  BAR.SYNC.DEFER_BLOCKING 0x1, 0x180 ;  /* 0x0046000000007b1d */ /* 0x000fe20000010000 */
[----:B------:R-:W-:Y:S02]  /*fa40*/  SEL R24, R34, R33, P0 ;  /* 0x0000002122187207 */ /* 0x000fe40000000000 */
[----:B------:R-:W-:-:S02]  /*fa50*/  SEL R13, R36, R35, P0 ;  /* 0x00000023240d7207 */ /* 0x000fc40000000000 */
[----:B------:R-:W-:Y:S02]  /*fa60*/  SEL R34, R27, R40, P0 ;  /* 0x000000281b227207 */ /* 0x000fe40000000000 */
[----:B------:R-:W-:Y:S02]  /*fa70*/  SEL R27, R44, R21, P0 ;  /* 0x000000152c1b7207 */ /* 0x000fe40000000000 */
[----:B------:R-:W-:Y:S02]  /*fa80*/  SEL R31, R45, R46, P0 ;  /* 0x0000002e2d1f7207 */ /* 0x000fe40000000000 */
[----:B-1----:R-:W-:Y:S02]  /*fa90*/  SEL R33, R48, R127, P0 ;  /* 0x0000007f30217207 */ /* 0x002fe40000000000 */
[----:B------:R-:W-:Y:S02]  /*faa0*/  SEL R35, R127, R48, P0 ;  /* 0x000000307f237207 */ /* 0x000fe40000000000 */
[----:B---3--:R-:W-:-:S02]  /*fab0*/  SEL R36, R42, R43, P0 ;  /* 0x0000002b2a247207 */ /* 0x008fc40000000000 */
[----:B------:R-:W-:Y:S02]  /*fac0*/  SEL R38, R43, R42, P0 ;  /* 0x0000002a2b267207 */ /* 0x000fe40000000000 */
[----:B----4-:R-:W-:Y:S01]  /*fad0*/  SEL R37, R50, R47, P0 ;  /* 0x0000002f32257207 */ /* 0x010fe20000000000 */
[----:B------:R-:W-:Y:S01]  /*fae0*/  UISETP.NE.U32.AND UP1, UPT, UR6, URZ, UPT ;  /* 0x0000003f0600728c */ /* 0x000fe2000bf25070 */
[----:B------:R-:W-:Y:S01]  /*faf0*/  SEL R39, R47, R50, P0 ;  /* 0x000000322f277207 */ /* 0x000fe20000000000 */
[----:B------:R-:W-:Y:S01]  /*fb00*/  UMOV UR4, URZ ;  /* 0x0000003f00047c82 */ /* 0x000fe20008000000 */
        /* <DEDUP_REMOVED lines=10> */
[----:B------:R-:W-:Y:S01]  /*fbb0*/  UISETP.NE.AND.EX UP1, UPT, UR7, URZ, UPT, UP1 ;  /* 0x0000003f0700728c */ /* 0x000fe2000bf25310 */
[----:B-1----:R-:W-:-:S05]  /*fbc0*/  ISETP.NE.AND P1, PT, R43, 0x1, PT ;  /* 0x000000012b00780c */ /* 0x002fca0003f25270 */
[----:B------:R-:W-:-:S05]  /*fbd0*/  PLOP3.LUT P0, PT, PT, PT, UP1, 0x80, 0x0 ;  /* 0x000000000000781c */ /* 0x000fca0003f0f018 */
[----:B------:R-:W-:Y:S02]  /*fbe0*/  @UP1 ULDC.64 UR6, c[0x0][0xc08] ;  /* 0x0003020000061ab9 */ /* 0x000fe40000000a00 */
[----:B------:R-:W-:Y:S01]  /*fbf0*/  @UP1 UIMAD.WIDE UR6, UR41, 0x4, UR6 ;  /* 0x00000004290618a5 */ /* 0x000fe2000f8e0206 */
[----:B------:R-:W0:Y:S05]  /*fc00*/  @P1 LDC R9, c[0x0][0xbec] ;  /* 0x0002fb00ff091b82 */ /* 0x000e2a0000000800 */
[----:B--2---:R-:W-:Y:S02]  /*fc10*/  IMAD.U32 R12, RZ, RZ, UR6 ;  /* 0x00000006ff0c7e24 */ /* 0x004fe4000f8e00ff */
[----:B------:R-:W-:Y:S01]  /*fc20*/  IMAD.U32 R13, RZ, RZ, UR7 ;  /* 0x00000007ff0d7e24 */ /* 0x000fe2000f8e00ff */
[----:B------:R-:W1:Y:S01]  /*fc30*/  @P1 LDC R10, c[0x0][0xbf0] ;  /* 0x0002fc00ff0a1b82 */ /* 0x000e620000000800 */
        /* <DEDUP_REMOVED lines=8> */
.L_x_9435:
[----:B---3--:R-:W-:Y:S01]  /*fcc0*/  VIADD R12, R17, UR42 ;  /* 0x0000002a110c7c36 */ /* 0x008fe20008000000 */
[----:B------:R-:W-:Y:S01]  /*fcd0*/  USHF.R.S32.HI UR16, URZ, 0x1f, UR40 ;  /* 0x0000001f3f107899 */ /* 0x000fe20008011428 */
[----:B------:R-:W-:Y:S01]  /*fce0*/  VIADD R14, R156, UR42 ;  /* 0x0000002a9c0e7c36 */ /* 0x000fe20008000000 */
[----:B------:R-:W-:Y:S01]  /*fcf0*/  ULDC.64 UR12, c[0x0][0xb90] ;  /* 0x0002e400000c7ab9 */ /* 0x000fe20000000a00 */
[----:B------:R-:W-:Y:S01]  /*fd00*/  @P1 IMAD.HI.U32 R7, R12, R9, RZ ;  /* 0x000000090c071227 */ /* 0x000fe200078e00ff */
[----:B------:R-:W-:Y:S01]  /*fd10*/  USHF.R.S32.HI UR15, URZ, 0x1f, UR41 ;  /* 0x0000001f3f0f7899 */ /* 0x000fe20008011429 */
[----:B------:R-:W0:Y:S01]  /*fd20*/  @P1 LDC R41, c[0x0][0xbec] ;  /* 0x0002fb00ff291b82 */ /* 0x000e220000000800 */
[----:B------:R-:W-:Y:S01]  /*fd30*/  USHF.R.S32.HI UR7, URZ, 0x1f, UR4 ;  /* 0x0000001f3f077899 */ /* 0x000fe20008011404 */
[----:B------:R-:W-:Y:S01]  /*fd40*/  IMAD.MOV.U32 R6, RZ, RZ, R12 ;  /* 0x000000ffff067224 */ /* 0x000fe200078e000c */
[----:B------:R-:W-:Y:S01]  /*fd50*/  UIMAD UR10, UR16, UR12, URZ ;  /* 0x0000000c100a72a4 */ /* 0x000fe2000f8e023f */
[----:B------:R-:W-:Y:S01]  /*fd60*/  @P1 SHF.R.U32.HI R6, RZ, R10, R7 ;  /* 0x0000000aff061219 */ /* 0x000fe20000011607 */
[----:B------:R-:W-:Y:S01]  /*fd70*/  UMOV UR6, UR4 ;  /* 0x0000000400067c82 */ /* 0x000fe20008000000 */
[----:B------:R-:W-:Y:S01]  /*fd80*/  USEL UR15, UR15, URZ, !UP0 ;  /* 0x0000003f0f0f7287 */ /* 0x000fe2000c000000 */
[----:B------:R-:W-:Y:S01]  /*fd90*/  IMAD R7, R153, 0x20, R18 ;  /* 0x0000002099077824 */ /* 0x000fe200078e0212 */
[----:B------:R-:W-:Y:S01]  /*fda0*/  UIMAD.WIDE.U32 UR8, UR40, UR12, UR6 ;  /* 0x0000000c280872a5 */ /* 0x000fe2000f8e0006 */
[----:B------:R-:W-:Y:S01]  /*fdb0*/  IMAD.MOV R10, RZ, RZ, -R6 ;  /* 0x000000ffff0a7224 */ /* 0x000fe200078e0a06 */
[----:B------:R-:W-:Y:S01]  /*fdc0*/  UIMAD UR10, UR40, UR13, UR10 ;  /* 0x0000000d280a72a4 */ /* 0x000fe2000f8e020a */
[----:B------:R-:W-:Y:S01]  /*fdd0*/  IMAD.WIDE R4, R7, 0x2, R4 ;  /* 0x0000000207047825 */ /* 0x000fe200078e0204 */
[----:B------:R-:W-:Y:S01]  /*fde0*/  USEL UR14, UR41, URZ, !UP0 ;  /* 0x0000003f290e7287 */ /* 0x000fe2000c000000 */
[----:B------:R-:W-:Y:S01]  /*fdf0*/  ULDC.64 UR12, c[0x0][0xb98] ;  /* 0x0002e600000c7ab9 */ /* 0x000fe20000000a00 */
[----:B------:R-:W-:Y:S01]  /*fe00*/  UIADD3 UR9, UR9, UR10, URZ ;  /* 0x0000000a09097290 */ /* 0x000fe2000fffe03f */
[----:B------:R-:W-:Y:S01]  /*fe10*/  IMAD R9, R43, R10, R12 ;  /* 0x0000000a2b097224 */ /* 0x000fe200078e020c */
[----:B------:R-:W-:Y:S01]  /*fe20*/  UIMAD UR6, UR15, UR12, URZ ;  /* 0x0000000c0f0672a4 */ /* 0x000fe2000f8e023f */
[----:B------:R-:W-:Y:S01]  /*fe30*/  SHF.R.S32.HI R10, RZ, 0x1f, R6 ;  /* 0x0000001fff0a7819 */ /* 0x000fe20000011406 */
[----:B------:R-:W-:Y:S01]  /*fe40*/  UIMAD.WIDE.U32 UR8, UR14, UR12, UR8 ;  /* 0x0000000c0e0872a5 */ /* 0x000fe2000f8e0008 */
[----:B------:R-:W-:Y:S01]  /*fe50*/  IADD3 R21, P2, R4, 0x1800, RZ ;  /* 0x0000180004157810 */ /* 0x000fe20007f5e0ff */
[----:B------:R-:W-:Y:S01]  /*fe60*/  UIMAD UR6, UR14, UR13, UR6 ;  /* 0x0000000d0e0672a4 */ /* 0x000fe2000f8e0206 */
[----:B------:R-:W-:Y:S01]  /*fe70*/  SHF.R.S32.HI R7, RZ, 0x1f, R9 ;  /* 0x0000001fff077819 */ /* 0x000fe20000011409 */
[----:B------:R-:W-:Y:S01]  /*fe80*/  ULDC.64 UR10, c[0x0][0xb88] ;  /* 0x0002e200000a7ab9 */ /* 0x000fe20000000a00 */
[----:B------:R-:W-:Y:S01]  /*fe90*/  LOP3.LUT R20, R21, 0x180, RZ, 0xc0, !PT ;  /* 0x0000018015147812 */ /* 0x000fe200078ec0ff */
[----:B-----5:R-:W-:Y:S01]  /*fea0*/  IMAD R45, R8, R43, RZ ;  /* 0x0000002b082d7224 */ /* 0x020fe200078e02ff */
[----:B------:R-:W-:Y:S01]  /*feb0*/  IADD3 R6, P0, R6, UR8, RZ ;  /* 0x0000000806067c10 */ /* 0x000fe2000ff1e0ff */
[----:B------:R-:W-:Y:S01]  /*fec0*/  IMAD.U32 R11, RZ, RZ, UR6 ;  /* 0x00000006ff0b7e24 */ /* 0x000fe2000f8e00ff */
[----:B------:R-:W-:Y:S01]  /*fed0*/  SHF.R.U64 R20, R20, 0x3, RZ ;  /* 0x0000000314147819 */ /* 0x000fe200000012ff */
[----:B------:R-:W-:Y:S01]  /*fee0*/  IMAD R12, R7, UR10, RZ ;  /* 0x0000000a070c7c24 */ /* 0x000fe2000f8e02ff */
[----:B------:R-:W-:-:S02]  /*fef0*/  IADD3 R29, P6, R4, 0x3000, RZ ;  /* 0x00003000041d7810 */ /* 0x000fc40007fde0ff */
[----:B------:R-:W-:Y:S01]  /*ff00*/  IADD3.X R7, R10, UR9, R11, P0, !PT ;  /* 0x000000090a077c10 */ /* 0x000fe200087fe40b */
[C---:B------:R-:W-:Y:S01]  /*ff10*/  IMAD R11, R9.reuse, UR11, R12 ;  /* 0x0000000b090b7c24 */ /* 0x040fe2000f8e020c */
[----:B------:R-:W-:Y:S01]  /*ff20*/  ULDC.64 UR8, c[0x0][0xb50] ;  /* 0x0002d40000087ab9 */ /* 0x000fe20000000a00 */
[----:B------:R-:W-:Y:S01]  /*ff30*/  LOP3.LUT R20, R20, R21, RZ, 0x3c, !PT ;  /* 0x0000001514147212 */ /* 0x000fe200078e3cff */
[----:B------:R-:W-:Y:S01]  /*ff40*/  IMAD.X R21, RZ, RZ, R5, P2 ;  /* 0x000000ffff157224 */ /* 0x000fe200010e0605 */
[C---:B------:R-:W-:Y:S01]  /*ff50*/  IADD3 R13, P5, R4.reuse, 0x4800, RZ ;  /* 0x00004800040d7810 */ /* 0x040fe20007fbe0ff */
[----:B------:R-:W-:Y:S01]  /*ff60*/  IMAD.WIDE.U32 R6, R9, UR10, R6 ;  /* 0x0000000a09067c25 */ /* 0x000fe2000f8e0006 */
[----:B------:R-:W-:Y:S01]  /*ff70*/  ULDC.64 UR10, c[0x0][0xaa0] ;  /* 0x0002a800000a7ab9 */ /* 0x000fe20000000a00 */
[----:B------:R-:W-:Y:S02]  /*ff80*/  IADD3 R33, P4, R4, 0x6000, RZ ;  /* 0x0000600004217810 */ /* 0x000fe40007f9e0ff */
[----:B------:R-:W-:Y:S01]  /*ff90*/  IMAD.IADD R7, R7, 0x1, R11 ;  /* 0x0000000107077824 */ /* 0x000fe200078e020b */
[----:B------:R-:W-:-:S02]  /*ffa0*/  LEA R10, P0, R6, UR8, 0x2 ;  /* 0x00000008060a7c11 */ /* 0x000fc4000f8010ff */
[----:B------:R-:W-:Y:S02]  /*ffb0*/  LOP3.LUT R9, R4, 0x180, RZ, 0xc0, !PT ;  /* 0x0000018004097812 */ /* 0x000fe400078ec0ff */
[----:B------:R-:W-:Y:S01]  /*ffc0*/  LEA.HI.X R11, R6, UR9, R7, 0x2, P0 ;  /* 0x00000009060b7c11 */ /* 0x000fe200080f1407 */
[----:B------:R-:W-:Y:S01]  /*ffd0*/  SHFL.IDX PT, R36, R10, RZ, 0x1c1f ;  /* 0x001c1fff0a247589 */ /* 0x000fe200000e0000 */
[----:B------:R-:W-:Y:S01]  /*ffe0*/  LOP3.LUT P0, RZ, R154, 0x3, RZ, 0xc0, !PT ;  /* 0x000000039aff7812 */ /* 0x000fe2000780c0ff */
[C---:B------:R-:W-:Y:S01]  /*fff0*/  VIADD R6, R14.reuse, 0x8 ;  /* 0x000000080e067836 */ /* 0x040fe20000000000 */
[----:B------:R-:W-:Y:S01]  /*10000*/  UIMAD UR8, UR7, UR10, URZ ;  /* 0x0000000a070872a4 */ /* 0x000fe2000f8e023f */
[----:B------:R-:W1:Y:S01]  /*10010*/  SHFL.IDX PT, R37, R11, RZ, 0x1c1f ;  /* 0x001c1fff0b257589 */ /* 0x000e6200000e0000 */
[-C--:B------:R-:W-:Y:S02]  /*10020*/  ISETP.GE.OR P2, PT, R14, R45.reuse, P0 ;  /* 0x0000002d0e00720c */ /* 0x080fe40000746670 */
[----:B------:R-:W-:Y:S01]  /*10030*/  ISETP.GE.OR P0, PT, R6, R45, P0 ;  /* 0x0000002d0600720c */ /* 0x000fe20000706670 */
[----:B------:R-:W-:Y:S01]  /*10040*/  SHFL.IDX PT, R38, R10, 0x1, 0x1c1f ;  /* 0x003c1f000a267f89 */ /* 0x000fe200000e0000 */
[----:B------:R-:W-:-:S02]  /*10050*/  IADD3 R7, P3, R4, 0x7800, RZ ;  /* 0x0000780004077810 */ /* 0x000fc40007f7e0ff */
[----:B------:R-:W-:Y:S01]  /*10060*/  LOP3.LUT R28, R29, 0x180, RZ, 0xc0, !PT ;  /* 0x000001801d1c7812 */ /* 0x000fe200078ec0ff */
[----:B------:R-:W2:Y:S01]  /*10070*/  SHFL.IDX PT, R39, R11, 0x1, 0x1c1f ;  /* 0x003c1f000b277f89 */ /* 0x000ea200000e0000 */
[----:B------:R-:W-:Y:S01]  /*10080*/  UIMAD.WIDE.U32 UR6, UR4, UR10, URZ ;  /* 0x0000000a040672a5 */ /* 0x000fe2000f8e003f */
[----:B------:R-:W-:Y:S01]  /*10090*/  LOP3.LUT R12, R13, 0x180, RZ, 0xc0, !PT ;  /* 0x000001800d0c7812 */ /* 0x000fe200078ec0ff */
[----:B------:R-:W-:Y:S01]  /*100a0*/  UIMAD UR8, UR4, UR11, UR8 ;  /* 0x0000000b040872a4 */ /* 0x000fe2000f8e0208 */
[----:B------:R-:W-:Y:S01]  /*100b0*/  LOP3.LUT R32, R33, 0x180, RZ, 0xc0, !PT ;  /* 0x0000018021207812 */ /* 0x000fe200078ec0ff */
[----:B------:R-:W-:Y:S01]  /*100c0*/  IMAD.X R25, RZ, RZ, R5, P3 ;  /* 0x000000ffff197224 */ /* 0x000fe200018e0605 */
[----:B------:R-:W-:Y:S01]  /*100d0*/  ULDC.64 UR10, c[0x0][0xae8] ;  /* 0x0002ba00000a7ab9 */ /* 0x000fe20000000a00 */
[----:B------:R-:W-:Y:S01]  /*100e0*/  SHF.R.U64 R9, R9, 0x3, RZ ;  /* 0x0000000309097819 */ /* 0x000fe200000012ff */
[----:B-1----:R-:W-:Y:S01]  /*100f0*/  @!P2 ST.E desc[UR50][R36.64], R2 ;  /* 0x000000022400a985 */ /* 0x002fe2000c101932 */
[----:B------:R-:W-:Y:S01]  /*10100*/  UIADD3 UR7, UR7, UR8, URZ ;  /* 0x0000000807077290 */ /* 0x000fe2000fffe03f */
[----:B------:R-:W-:Y:S01]  /*10110*/  LOP3.LUT R6, R7, 0x180, RZ, 0xc0, !PT ;  /* 0x0000018007067812 */ /* 0x000fe200078ec0ff */
[----:B------:R-:W-:Y:S01]  /*10120*/  UIMAD UR4, UR16, UR10, URZ ;  /* 0x0000000a100472a4 */ /* 0x000fe2000f8e023f */
[----:B------:R-:W-:-:S02]  /*10130*/  SHF.R.U64 R28, R28, 0x3, RZ ;  /* 0x000000031c1c7819 */ /* 0x000fc400000012ff */
[----:B------:R-:W-:Y:S01]  /*10140*/  SHF.R.U64 R12, R12, 0x3, RZ ;  /* 0x000000030c0c7819 */ /* 0x000fe200000012ff */
[----:B--2---:R1:W-:Y:S01]  /*10150*/  @!P0 ST.E desc[UR50][R38.64], R0 ;  /* 0x0000000026008985 */ /* 0x0043e2000c101932 */
[----:B------:R-:W-:Y:S01]  /*10160*/  UIMAD UR4, UR40, UR11, UR4 ;  /* 0x0000000b280472a4 */ /* 0x000fe2000f8e0204 */
[----:B------:R-:W-:Y:S01]  /*10170*/  SHF.R.U64 R32, R32, 0x3, RZ ;  /* 0x0000000320207819 */ /* 0x000fe200000012ff */
[----:B------:R-:W-:Y:S01]  /*10180*/  UIMAD.WIDE.U32 UR6, UR40, UR10, UR6 ;  /* 0x0000000a280672a5 */ /* 0x000fe2000f8e0006 */
[----:B------:R-:W-:Y:S01]  /*10190*/  LOP3.LUT R8, R9, R4, RZ, 0x3c, !PT ;  /* 0x0000000409087212 */ /* 0x000fe200078e3cff */
[----:B------:R-:W-:Y:S01]  /*101a0*/  ULDC.64 UR8, c[0x0][0xaf0] ;  /* 0x0002bc0000087ab9 */ /* 0x000fe20000000a00 */
[----:B------:R-:W-:Y:S02]  /*101b0*/  SHF.R.U64 R4, R6, 0x3, RZ ;  /* 0x0000000306047819 */ /* 0x000fe400000012ff */
[----:B------:R-:W-:Y:S02]  /*101c0*/  LOP3.LUT R28, R28, R29, RZ, 0x3c, !PT ;  /* 0x0000001d1c1c7212 */ /* 0x000fe400078e3cff */
[----:B------:R-:W-:Y:S01]  /*101d0*/  LOP3.LUT R12, R12, R13, RZ, 0x3c, !PT ;  /* 0x0000000d0c0c7212 */ /* 0x000fe200078e3cff */
[----:B-1----:R-:W1:Y:S01]  /*101e0*/  @P1 LDC R39, c[0x0][0xbf0] ;  /* 0x0002fc00ff271b82 */ /* 0x002e620000000800 */
[----:B------:R-:W-:Y:S01]  /*101f0*/  IMAD R0, R152, 0x60, R153 ;  /* 0x0000006098007824 */ /* 0x000fe200078e0299 */
[----:B------:R-:W-:Y:S01]  /*10200*/  UIADD3 UR7, UR7, UR4, URZ ;  /* 0x0000000407077290 */ /* 0x000fe2000fffe03f */
[----:B------:R-:W-:Y:S01]  /*10210*/  LOP3.LUT R32, R32, R33, RZ, 0x3c, !PT ;  /* 0x0000002120207212 */ /* 0x000fe200078e3cff */
[--C-:B------:R-:W-:Y:S01]  /*10220*/  IMAD.X R29, RZ, RZ, R5.reuse, P6 ;  /* 0x000000ffff1d7224 */ /* 0x100fe200030e0605 */
[----:B------:R-:W-:Y:S01]  /*10230*/  LOP3.LUT R24, R4, R7, RZ, 0x3c, !PT ;  /* 0x0000000704187212 */ /* 0x000fe200078e3cff */
[----:B------:R-:W-:Y:S01]  /*10240*/  VIADD R36, R0, UR42 ;  /* 0x0000002a00247c36 */ /* 0x000fe20008000000 */
[----:B------:R-:W-:Y:S01]  /*10250*/  UIMAD UR4, UR15, UR8, URZ ;  /* 0x000000080f0472a4 */ /* 0x000fe2000f8e023f */
[----:B------:R-:W-:-:S02]  /*10260*/  IMAD.X R13, RZ, RZ, R5, P5 ;  /* 0x000000ffff0d7224 */ /* 0x000fc400028e0605 */
[----:B0-----:R-:W-:Y:S01]  /*10270*/  @P1 IMAD.HI.U32 R0, R36, R41, RZ ;  /* 0x0000002924001227 */ /* 0x001fe200078e00ff */
[----:B------:R-:W-:Y:S01]  /*10280*/  UIMAD.WIDE.U32 UR6, UR14, UR8, UR6 ;  /* 0x000000080e0672a5 */ /* 0x000fe2000f8e0006 */
[----:B------:R-:W5:Y:S02]  /*10290*/  LD.E.128 R28, desc[UR50][R28.64] ;  /* 0x000000321c1c7980 */ /* 0x000f64000c101d00 */
[----:B------:R-:W-:Y:S01]  /*102a0*/  IMAD.MOV.U32 R37, RZ, RZ, R36 ;  /* 0x000000ffff257224 */ /* 0x000fe200078e0024 */
[----:B------:R-:W-:Y:S01]  /*102b0*/  UIMAD UR4, UR14, UR9, UR4 ;  /* 0x000000090e0472a4 */ /* 0x000fe2000f8e0204 */
[--C-:B------:R-:W-:Y:S01]  /*102c0*/  IMAD.X R33, RZ, RZ, R5.reuse, P4 ;  /* 0x000000ffff217224 */ /* 0x100fe200020e0605 */
[----:B------:R-:W5:Y:S01]  /*102d0*/  LD.E.128 R12, desc[UR50][R12.64] ;  /* 0x000000320c0c7980 */ /* 0x000f62000c101d00 */
[----:B------:R-:W-:Y:S01]  /*102e0*/  ULDC.64 UR8, c[0x0][0xae0] ;  /* 0x0002b80000087ab9 */ /* 0x000fe20000000a00 */
[----:B------:R-:W-:Y:S02]  /*102f0*/  IMAD.MOV.U32 R9, RZ, RZ, R5 ;  /* 0x000000ffff097224 */ /* 0x000fe400078e0005 */
[----:B------:R-:W5:Y:S01]  /*10300*/  LD.E.128 R24, desc[UR50][R24.64] ;  /* 0x0000003218187980 */ /* 0x000f62000c101d00 */
[----:B-1----:R-:W-:Y:S01]  /*10310*/  @P1 SHF.R.U32.HI R37, RZ, R39, R0 ;  /* 0x00000027ff251219 */ /* 0x002fe20000011600 */
[----:B------:R-:W-:-:S02]  /*10320*/  UIADD3 UR4, UR7, UR4, URZ ;  /* 0x0000000407047290 */ /* 0x000fc4000fffe03f */
[----:B------:R0:W5:Y:S01]  /*10330*/  LD.E.128 R4, desc[UR50][R20.64] ;  /* 0x0000003214047980 */ /* 0x000162000c101d00 */
[--C-:B------:R-:W-:Y:S01]  /*10340*/  SHF.R.S32.HI R0, RZ, 0x1f, R37.reuse ;  /* 0x0000001fff007819 */ /* 0x100fe20000011425 */
[----:B------:R-:W-:Y:S02]  /*10350*/  IMAD.MOV R2, RZ, RZ, -R37 ;  /* 0x000000ffff027224 */ /* 0x000fe400078e0a25 */
[----:B------:R-:W5:Y:S02]  /*10360*/  LD.E.128 R8, desc[UR50][R8.64] ;  /* 0x0000003208087980 */ /* 0x000f64000c101d00 */
[----:B------:R-:W-:Y:S02]  /*10370*/  IMAD R0, R0, UR8, RZ ;  /* 0x0000000800007c24 */ /* 0x000fe4000f8e02ff */
[----:B------:R-:W5:Y:S01]  /*10380*/  LD.E.128 R32, desc[UR50][R32.64] ;  /* 0x0000003220207980 */ /* 0x000f62000c101d00 */
[----:B------:R-:W-:Y:S02]  /*10390*/  IMAD R39, R43, R2, R36 ;  /* 0x000000022b277224 */ /* 0x000fe400078e0224 */
[----:B------:R-:W-:Y:S01]  /*103a0*/  IMAD R41, R37, UR9, R0 ;  /* 0x0000000925297c24 */ /* 0x000fe2000f8e0200 */
[----:B------:R-:W-:Y:S01]  /*103b0*/  @!PT LDS RZ, [RZ] ;  /* 0x00000000fffff984 */ /* 0x000fe20000000800 */
[----:B------:R-:W-:Y:S01]  /*103c0*/  @!PT LDS RZ, [RZ] ;  /* 0x00000000fffff984 */ /* 0x000fe20000000800 */
[----:B------:R-:W-:Y:S01]  /*103d0*/  @!PT LDS RZ, [RZ] ;  /* 0x00000000fffff984 */ /* 0x000fe20000000800 */
[----:B------:R-:W-:Y:S01]  /*103e0*/  @!PT LDS RZ, [RZ] ;  /* 0x00000000fffff984 */ /* 0x000fe20000000800 */
[----:B------:R1:W-:Y:S06]  /*103f0*/  MEMBAR.ALL.CTA ;  /* 0x0000000000007992 */ /* 0x0003ec0000008000 */
[----:B-1----:R-:W1:Y:S01]  /*10400*/  FENCE.VIEW.ASYNC.S ;  /* 0x00000000000073c6 */ /* 0x002e620000000000 */
        /* <DEDUP_REMOVED lines=29> */
[-C--:B-1----:R-:W-:Y:S02]  /*105e0*/  @!P1 LEA R36, P3, R19, R20.reuse, 0x1 ;  /* 0x0000001413249211 */ /* 0x082fe400078608ff */
[----:B------:R-:W-:Y:S02]  /*105f0*/  @!P2 LEA R38, P4, R23, R20, 0x1 ;  /* 0x000000141726a211 */ /* 0x000fe400078808ff */
[----:B0-2---:R-:W-:Y:S01]  /*10600*/  @!P0 IMAD.WIDE R2, R18, 0x2, R20 ;  /* 0x0000000212028825 */ /* 0x005fe200078e0214 */
[-C--:B------:R-:W-:Y:S02]  /*10610*/  @!P1 LEA.HI.X R37, R19, R21.reuse, R44, 0x1, P3 ;  /* 0x0000001513259211 */ /* 0x080fe400018f0c2c */
[----:B------:R-:W-:Y:S02]  /*10620*/  @!P2 LEA.HI.X R39, R23, R21, R42, 0x1, P4 ;  /* 0x000000151727a211 */ /* 0x000fe400020f0c2a */
[----:B-----5:R3:W-:Y:S04]  /*10630*/  @!P0 ST.E.128 desc[UR50][R2.64], R8 ;  /* 0x0000000802008985 */ /* 0x0207e8000c101d32 */
[----:B------:R3:W-:Y:S04]  /*10640*/  @!P1 ST.E.128 desc[UR50][R36.64], R28 ;  /* 0x0000001c24009985 */ /* 0x0007e8000c101d32 */
[----:B------:R3:W-:Y:S02]  /*10650*/  @!P2 ST.E.128 desc[UR50][R38.64], R32 ;  /* 0x000000202600a985 */ /* 0x0007e4000c101d32 */
.L_x_9437:
[----:B------:R-:W-:Y:S05]  /*10660*/  BSYNC B1 ;  /* 0x0000000000017941 */ /* 0x000fea0003800000 */
.L_x_9436:
        /* <DEDUP_REMOVED lines=19> */
.L_x_9434:
        /* <DEDUP_REMOVED lines=14> */
[----:B------:R-:W-:Y:S01]  /*10880*/  UISETP.NE.AND.EX UP1, UPT, UR7, URZ, UPT, UP1 ;  /* 0x0000003f0700728c */ /* 0x000fe2000bf25310 */
[----:B------:R-:W1:Y:S05]  /*10890*/  S2R R7, SR_TID.X ;  /* 0x0000000000077919 */ /* 0x000e6a0000002100 */
        /* <DEDUP_REMOVED lines=9> */
[----:B-1----:R-:W-:-:S10]  /*10930*/  VIADD R7, R7, 0xffffff80 ;  /* 0xffffff8007077836 */ /* 0x002fd40000000000 */
[----:B------:R-:W0:Y:S01]  /*10940*/  @P0 LDC R9, c[0x0][0xbec] ;  /* 0x0002fb00ff090b82 */ /* 0x000e220000000800 */
[----:B------:R-:W-:Y:S02]  /*10950*/  ISETP.GE.AND P1, PT, R7, 0xc0, PT ;  /* 0x000000c00700780c */ /* 0x000fe40003f26270 */
[----:B--2---:R-:W-:Y:S01]  /*10960*/  @P2 R2UR UR4, R6 ;  /* 0x00000000060422ca */ /* 0x004fe200000e0000 */
[----:B0--3--:R-:W-:-:S14]  /*10970*/  @P3 BRA `(.L_x_9439) ;  /* 0x0000000000103947 */ /* 0x009fdc0003800000 */
[----:B------:R-:W-:Y:S05]  /*10980*/  @!P2 BRA `(.L_x_9439) ;  /* 0x00000000000ca947 */ /* 0x000fea0003800000 */
[----:B------:R-:W2:Y:S04]  /*10990*/  LDG.E R5, desc[UR50][R2.64] ;  /* 0x0000003202057981 */ /* 0x000ea8000c1e1900 */
[----:B-----5:R-:W2:Y:S02]  /*109a0*/  LDG.E R0, desc[UR50][R2.64+0x4] ;  /* 0x0000043202007981 */ /* 0x020ea4000c1e1900 */
[----:B--2---:R-:W-:-:S07]  /*109b0*/  IMAD.IADD R0, R0, 0x1, -R5 ;  /* 0x0000000100007824 */ /* 0x004fce00078e0a05 */
.L_x_9439:
        /* <DEDUP_REMOVED lines=47> */
.L_x_9441:
[----:B------:R-:W-:Y:S05]  /*10cb0*/  BSYNC B1 ;  /* 0x0000000000017941 */ /* 0x000fea0003800000 */
.L_x_9440:
        /* <DEDUP_REMOVED lines=31> */
[----:B------:R-:W-:Y:S01]  /*10eb0*/  SHF.R.S32.HI R4, RZ, 0x1f, R7 ;  /* 0x0000001fff047819 */ /* 0x000fe20000011407 */
[----:B------:R-:W-:Y:S01]  /*10ec0*/  IMAD.U32 R3, RZ, RZ, UR4 ;  /* 0x00000004ff037e24 */ /* 0x000fe2000f8e00ff */
[----:B------:R-:W-:Y:S01]  /*10ed0*/  ULDC.64 UR6, c[0x0][0xad8] ;  /* 0x0002b60000067ab9 */ /* 0x000fe20000000a00 */
[----:B------:R-:W-:-:S02]  /*10ee0*/  IMAD R9, R5, UR9, R6 ;  /* 0x0000000905097c24 */ /* 0x000fc4000f8e0206 */
[----:B------:R-:W-:-:S04]  /*10ef0*/  IMAD.WIDE.U32 R2, R5, UR8, R2 ;  /* 0x0000000805027c25 */ /* 0x000fc8000f8e0002 */
[----:B------:R-:W-:Y:S02]  /*10f00*/  IMAD R4, R4, UR6, RZ ;  /* 0x0000000604047c24 */ /* 0x000fe4000f8e02ff */
[----:B------:R-:W-:Y:S02]  /*10f10*/  IMAD.IADD R3, R3, 0x1, R9 ;  /* 0x0000000103037824 */ /* 0x000fe400078e0209 */
[----:B-----5:R-:W-:Y:S02]  /*10f20*/  IMAD R11, R0, R11, RZ ;  /* 0x0000000b000b7224 */ /* 0x020fe400078e02ff */
[----:B------:R-:W-:Y:S02]  /*10f30*/  VIADD R0, R153, UR42 ;  /* 0x0000002a99007c36 */ /* 0x000fe40008000000 */
[C---:B------:R-:W-:Y:S02]  /*10f40*/  IMAD R5, R7.reuse, UR7, R4 ;  /* 0x0000000707057c24 */ /* 0x040fe4000f8e0204 */
[----:B------:R-:W-:Y:S01]  /*10f50*/  IMAD.WIDE.U32 R2, R7, UR6, R2 ;  /* 0x0000000607027c25 */ /* 0x000fe2000f8e0002 */
[----:B------:R-:W-:Y:S01]  /*10f60*/  ISETP.GE.AND P0, PT, R0, R11, PT ;  /* 0x0000000b0000720c */ /* 0x000fe20003f06270 */
[----:B------:R-:W-:-:S02]  /*10f70*/  ULDC.64 UR6, c[0x0][0xa80] ;  /* 0x0002a00000067ab9 */ /* 0x000fc40000000a00 */
        /* <DEDUP_REMOVED lines=10> */
[-C--:B-1----:R-:W-:Y:S02]  /*11020*/  @!P3 LEA R8, P0, R19, R2.reuse, 0x1 ;  /* 0x000000021308b211 */ /* 0x082fe400078008ff */
[----:B------:R-:W-:Y:S02]  /*11030*/  @!P4 LEA R12, P1, R23, R2, 0x1 ;  /* 0x00000002170cc211 */ /* 0x000fe400078208ff */
[----:B--2---:R-:W-:Y:S01]  /*11040*/  @!P2 IMAD.WIDE R6, R18, 0x2, R2 ;  /* 0x000000021206a825 */ /* 0x004fe200078e0202 */
[-C--:B------:R-:W-:Y:S02]  /*11050*/  @!P3 LEA.HI.X R9, R19, R3.reuse, R14, 0x1, P0 ;  /* 0x000000031309b211 */ /* 0x080fe400000f0c0e */
[----:B------:R-:W-:Y:S02]  /*11060*/  @!P4 LEA.HI.X R13, R23, R3, R10, 0x1, P1 ;  /* 0x00000003170dc211 */ /* 0x000fe400008f0c0a */
[----:B------:R3:W-:Y:S04]  /*11070*/  @!P2 ST.E.128 desc[UR50][R6.64], RZ ;  /* 0x000000ff0600a985 */ /* 0x0007e8000c101d32 */
[----:B------:R3:W-:Y:S04]  /*11080*/  @!P3 ST.E.128 desc[UR50][R8.64], RZ ;  /* 0x000000ff0800b985 */ /* 0x0007e8000c101d32 */
[----:B------:R3:W-:Y:S02]  /*11090*/  @!P4 ST.E.128 desc[UR50][R12.64], RZ ;  /* 0x000000ff0c00c985 */ /* 0x0007e4000c101d32 */
.L_x_9443:
[----:B------:R-:W-:Y:S05]  /*110a0*/  BSYNC B1 ;  /* 0x0000000000017941 */ /* 0x000fea0003800000 */
.L_x_9442:
        /* <DEDUP_REMOVED lines=9> */
[-C--:B-1-3--:R-:W-:Y:S02]  /*11140*/  @!P3 LEA R6, P0, R19, R2.reuse, 0x1 ;  /* 0x000000021306b211 */ /* 0x08afe400078008ff */
[----:B------:R-:W-:Y:S02]  /*11150*/  @!P4 LEA R8, P1, R23, R2, 0x1 ;  /* 0x000000021708c211 */ /* 0x000fe400078208ff */
[----:B0---4-:R-:W-:Y:S01]  /*11160*/  @!P2 IMAD.WIDE R4, R18, 0x2, R2 ;  /* 0x000000021204a825 */ /* 0x011fe200078e0202 */
[-C--:B------:R-:W-:Y:S02]  /*11170*/  @!P3 LEA.HI.X R7, R19, R3.reuse, R14, 0x1, P0 ;  /* 0x000000031307b211 */ /* 0x080fe400000f0c0e */
[----:B------:R-:W-:Y:S02]  /*11180*/  @!P4 LEA.HI.X R9, R23, R3, R10, 0x1, P1 ;  /* 0x000000031709c211 */ /* 0x000fe400008f0c0a */
[----:B------:R0:W-:Y:S04]  /*11190*/  @!P2 ST.E.128 desc[UR50][R4.64], RZ ;  /* 0x000000ff0400a985 */ /* 0x0001e8000c101d32 */
[----:B------:R0:W-:Y:S04]  /*111a0*/  @!P3 ST.E.128 desc[UR50][R6.64], RZ ;  /* 0x000000ff0600b985 */ /* 0x0001e8000c101d32 */
[----:B------:R0:W-:Y:S02]  /*111b0*/  @!P4 ST.E.128 desc[UR50][R8.64], RZ ;  /* 0x000000ff0800c985 */ /* 0x0001e4000c101d32 */
.L_x_9438:
[----:B------:R-:W-:Y:S05]  /*111c0*/  BSYNC B0 ;  /* 0x0000000000007941 */ /* 0x000fea0003800000 */
.L_x_9433:
[----:B------:R-:W-:Y:S02]  /*111d0*/  ULDC UR4, c[0x0][0xc3c] ;  /* 0x00030f0000047ab9 */ /* 0x000fe40000000800 */
[----:B------:R-:W-:-:S06]  /*111e0*/  UISETP.GE.AND UP0, UPT, UR47, UR4, UPT ;  /* 0x000000042f00728c */ /* 0x000fcc000bf06270 */
[----:B------:R-:W-:-:S13]  /*111f0*/  PLOP3.LUT P0, PT, PT, PT, UP0, 0x80, 0x0 ;  /* 0x000000000000781c */ /* 0x000fda0003f0f008 */
[----:B------:R-:W-:Y:S05]  /*11200*/  @!P0 BRA `(.L_x_9444) ;  /* 0xfffffef800ec8947 */ /* 0x000fea000383ffff */
[----:B------:R-:W-:Y:S05]  /*11210*/  EXIT ;  /* 0x000000000000794d */ /* 0x000fea0003800000 */
.L_x_9347:
        /* <DEDUP_REMOVED lines=20> */
.L_x_9445:
        /* <DEDUP_REMOVED lines=23> */
[----:B------:R-:W-:Y:S02]  /*114d0*/  IMAD.IADD R3, R6, 0x1, R3 ;  /* 0x0000000106037824 */ /* 0x000fe400078e0203 */
[----:B------:R-:W1:Y:S03]  /*114e0*/  S2R R6, SR_CTAID.X ;  /* 0x0000000000067919 */ /* 0x000e660000002500 */
[----:B------:R-:W2:Y:S02]  /*114f0*/  SHFL.UP PT, R2, R3, 0x8, RZ ;  /* 0x0500000003027989 */ /* 0x000ea400000e00ff */
[----:B--2---:R-:W-:-:S05]  /*11500*/  SEL R2, R2, RZ, P4 ;  /* 0x000000ff02027207 */ /* 0x004fca0002000000 */
[----:B------:R-:W-:-:S05]  /*11510*/  IMAD.IADD R2, R3, 0x1, R2 ;  /* 0x0000000103027824 */ /* 0x000fca00078e0202 */
[----:B------:R-:W2:Y:S02]  /*11520*/  SHFL.UP PT, R7, R2, 0x10, RZ ;  /* 0x0600000002077989 */ /* 0x000ea400000e00ff */
[----:B--2---:R-:W-:-:S05]  /*11530*/  SEL R7, R7, RZ, P5 ;  /* 0x000000ff07077207 */ /* 0x004fca0002800000 */
[----:B------:R-:W-:Y:S02]  /*11540*/  IMAD.IADD R13, R2, 0x1, R7 ;  /* 0x00000001020d7824 */ /* 0x000fe400078e0207 */
[----:B------:R-:W-:-:S03]  /*11550*/  IMAD.MOV.U32 R7, RZ, RZ, RZ ;  /* 0x000000ffff077224 */ /* 0x000fc600078e00ff */
[----:B------:R-:W0:Y:S02]  /*11560*/  SHFL.IDX PT, R9, R13, 0x1f, 0x1f ;  /* 0x03e01f000d097f89 */ /* 0x000e2400000e0000 */
[----:B0-----:R-:W-:-:S04]  /*11570*/  IMAD R9, R9, R8, RZ ;  /* 0x0000000809097224 */ /* 0x001fc800078e02ff */
[----:B------:R-:W-:Y:S01]  /*11580*/  IMAD.MOV.U32 R10, RZ, RZ, R9 ;  /* 0x000000ffff0a7224 */ /* 0x000fe200078e0009 */
[----:B-1----:R-:W-:-:S13]  /*11590*/  ISETP.GT.AND P6, PT, R9, R6, PT ;  /* 0x000000060900720c */ /* 0x002fda0003fc4270 */
[----:B------:R-:W-:Y:S05]  /*115a0*/  @P6 BRA `(.L_x_9447) ;  /* 0x0000000000a06947 */ /* 0x000fea0003800000 */
[----:B------:R-:W-:Y:S01]  /*115b0*/  IMAD.MOV.U32 R9, RZ, RZ, R10 ;  /* 0x000000ffff097224 */ /* 0x000fe200078e000a */
[----:B------:R-:W-:Y:S01]  /*115c0*/  UMOV UR44, URZ ;  /* 0x0000003f002c7c82 */ /* 0x000fe20008000000 */
[----:B------:R-:W-:Y:S01]  /*115d0*/  ULDC UR6, c[0x0][0xc3c] ;  /* 0x00030f0000067ab9 */ /* 0x000fe20000000800 */
[----:B------:R-:W-:-:S05]  /*115e0*/  ULDC UR5, c[0x0][0xc3c] ;  /* 0x00030f0000057ab9 */ /* 0x000fca0000000800 */
.L_x_9451:
        /* <DEDUP_REMOVED lines=14> */
.L_x_9450:
[----:B------:R-:W-:Y:S05]  /*116d0*/  BSYNC B0 ;  /* 0x0000000000007941 */ /* 0x000fea0003800000 */
.L_x_9449:
        /* <DEDUP_REMOVED lines=21> */
.L_x_9447:
        /* <DEDUP_REMOVED lines=25> */
.L_x_9452:
[----:B01----:R-:W-:Y:S02]  /*119c0*/  IMAD R12, R7, R8, R15 ;  /* 0x00000008070c7224 */ /* 0x003fe400078e020f */
[----:B------:R-:W-:Y:S02]  /*119d0*/  IMAD R7, R19, R10, RZ ;  /* 0x0000000a13077224 */ /* 0x000fe400078e02ff */
[----:B------:R-:W-:Y:S01]  /*119e0*/  IMAD.IADD R6, R6, 0x1, -R12 ;  /* 0x0000000106067824 */ /* 0x000fe200078e0a0c */
[----:B------:R0:W-:Y:S01]  /*119f0*/  STL [R1], R12 ;  /* 0x0000000c01007387 */ /* 0x0001e20000100800 */
        /* <DEDUP_REMOVED lines=20> */
[----:B------:R-:W-:Y:S02]  /*11b40*/  IMAD R6, R9, R2, R6 ;  /* 0x0000000209067224 */ /* 0x000fe400078e0206 */
[----:B------:R-:W-:Y:S01]  /*11b50*/  IMAD.MOV.U32 R2, RZ, RZ, RZ ;  /* 0x000000ffff027224 */ /* 0x000fe200078e00ff */
[----:B------:R-:W-:Y:S01]  /*11b60*/  VIADDMNMX R8, R3, R8, R11, PT ;  /* 0x0000000803087246 */ /* 0x000fe2000380010b */
[----:B------:R-:W-:Y:S01]  /*11b70*/  IMAD.IADD R7, R6, 0x1, R7 ;  /* 0x0000000106077824 */ /* 0x000fe200078e0207 */
[----:B0-----:R-:W-:-:S02]  /*11b80*/  IABS R12, R6 ;  /* 0x00000006000c7213 */ /* 0x001fc40000000000 */
[----:B------:R-:W-:-:S04]  /*11b90*/  IABS R10, R8 ;  /* 0x00000008000a7213 */ /* 0x000fc80000000000 */
[----:B------:R-:W0:Y:S08]  /*11ba0*/  I2F.RP R11, R10 ;  /* 0x0000000a000b7306 */ /* 0x000e300000209400 */
[----:B0-----:R-:W0:Y:S02]  /*11bb0*/  MUFU.RCP R11, R11 ;  /* 0x0000000b000b7308 */ /* 0x001e240000001000 */
[----:B0-----:R-:W-:-:S06]  /*11bc0*/  VIADD R3, R11, 0xffffffe ;  /* 0x0ffffffe0b037836 */ /* 0x001fcc0000000000 */
[----:B------:R-:W0:Y:S02]  /*11bd0*/  F2I.FTZ.U32.TRUNC.NTZ R3, R3 ;  /* 0x0000000300037305 */ /* 0x000e24000021f000 */
[----:B0-----:R-:W-:-:S04]  /*11be0*/  IMAD.MOV R13, RZ, RZ, -R3 ;  /* 0x000000ffff0d7224 */ /* 0x001fc800078e0a03 */
[----:B------:R-:W-:Y:S01]  /*11bf0*/  IMAD R9, R13, R10, RZ ;  /* 0x0000000a0d097224 */ /* 0x000fe200078e02ff */
[----:B------:R-:W-:-:S03]  /*11c00*/  IABS R13, R8 ;  /* 0x00000008000d7213 */ /* 0x000fc60000000000 */
[----:B------:R-:W-:-:S04]  /*11c10*/  IMAD.HI.U32 R2, R3, R9, R2 ;  /* 0x0000000903027227 */ /* 0x000fc800078e0002 */
[----:B------:R-:W-:Y:S02]  /*11c20*/  IMAD.MOV.U32 R9, RZ, RZ, R12 ;  /* 0x000000ffff097224 */ /* 0x000fe400078e000c */
        /* <DEDUP_REMOVED lines=10> */
[----:B------:R-:W-:-:S06]  /*11cd0*/  IMAD.MOV R3, RZ, RZ, -R8 ;  /* 0x000000ffff037224 */ /* 0x000fcc00078e0a08 */
[----:B------:R-:W-:-:S06]  /*11ce0*/  @P0 VIADD R2, R2, 0x1 ;  /* 0x0000000102020836 */ /* 0x000fcc0000000000 */
[----:B------:R-:W-:Y:S01]  /*11cf0*/  @!P2 IMAD.MOV R2, RZ, RZ, -R2 ;  /* 0x000000ffff02a224 */ /* 0x000fe200078e0a02 */
[----:B------:R-:W-:-:S05]  /*11d00*/  @!P1 LOP3.LUT R2, RZ, R8, RZ, 0x33, !PT ;  /* 0x00000008ff029212 */ /* 0x000fca00078e33ff */
[----:B------:R-:W-:Y:S01]  /*11d10*/  IMAD R7, R2, R3, R7 ;  /* 0x0000000302077224 */ /* 0x000fe200078e0207 */
[----:B------:R-:W-:-:S04]  /*11d20*/  LOP3.LUT R3, RZ, R2, RZ, 0x33, !PT ;  /* 0x00000002ff037212 */ /* 0x000fc800078e33ff */
[----:B------:R-:W-:Y:S01]  /*11d30*/  R2UR UR36, R7 ;  /* 0x00000000072472ca */ /* 0x000fe200000e0000 */
[----:B------:R-:W-:-:S05]  /*11d40*/  IMAD.IADD R2, R4, 0x1, R3 ;  /* 0x0000000104027824 */ /* 0x000fca00078e0203 */
[----:B------:R1:W-:Y:S01]  /*11d50*/  STL [R1+0x4], R2 ;  /* 0x0000040201007387 */ /* 0x0003e20000100800 */
[----:B------:R-:W-:Y:S08]  /*11d60*/  BRA `(.L_x_9453) ;  /* 0x00000000000c7947 */ /* 0x000ff00003800000 */
.L_x_9448:
[----:B------:R0:W-:Y:S01]  /*11d70*/  STL [R1], R6 ;  /* 0x0000000601007387 */ /* 0x0001e20000100800 */
[----:B------:R-:W-:-:S03]  /*11d80*/  UMOV UR36, URZ ;  /* 0x0000003f00247c82 */ /* 0x000fc60008000000 */
[----:B------:R0:W-:Y:S02]  /*11d90*/  STL [R1+0x4], RZ ;  /* 0x000004ff01007387 */ /* 0x0001e40000100800 */
.L_x_9453:
[----:B------:R-:W2:Y:S04]  /*11da0*/  LDL R8, [R1+0x4] ;  /* 0x0000040001087983 */ /* 0x000ea80000100800 */
[----:B------:R-:W3:Y:S01]  /*11db0*/  LDL R4, [R1] ;  /* 0x0000000001047983 */ /* 0x000ee20000100800 */
[----:B------:R-:W-:-:S13]  /*11dc0*/  ISETP.NE.AND P0, PT, R5, RZ, PT ;  /* 0x000000ff0500720c */ /* 0x000fda0003f05270 */
[----:B------:R-:W4:Y:S01]  /*11dd0*/  @!P0 S2R R3, SR_CgaCtaId ;  /* 0x0000000000038919 */ /* 0x000f220000008800 */
[----:B-1----:R-:W-:Y:S01]  /*11de0*/  @!P0 MOV R2, 0x400 ;  /* 0x0000040000028802 */ /* 0x002fe20000000f00 */
[----:B0-----:R-:W-:Y:S02]  /*11df0*/  IMAD.U32 R6, RZ, RZ, UR36 ;  /* 0x00000024ff067e24 */ /* 0x001fe4000f8e00ff */
[----:B------:R-:W-:Y:S01]  /*11e00*/  IMAD.U32 R7, RZ, RZ, UR44 ;  /* 0x0000002cff077e24 */ /* 0x000fe2000f8e00ff */
[----:B----4-:R-:W-:Y:S01]  /*11e10*/  @!P0 LEA R2, R3, R2, 0x18 ;  /* 0x0000000203028211 */ /* 0x010fe200078ec0ff */
[----:B--2---:R-:W-:-:S05]  /*11e20*/  IMAD.MOV.U32 R5, RZ, RZ, R8 ;  /* 0x000000ffff057224 */ /* 0x004fca00078e0008 */
[----:B---3--:R1:W-:Y:S01]  /*11e30*/  @!P0 STS.128 [R2+0x19cd0], R4 ;  /* 0x019cd00402008388 */ /* 0x0083e20000000c00 */
[----:B------:R-:W-:Y:S06]  /*11e40*/  BAR.ARV 0x5, 0x200 ;  /* 0x0148000000007b1d */ /* 0x000fec0000002000 */
.L_x_9446:
[----:B------:R-:W-:Y:S01]  /*11e50*/  ULDC UR4, c[0x0][0xc3c] ;  /* 0x00030f0000047ab9 */ /* 0x000fe20000000800 */
[----:B------:R2:W-:Y:S01]  /*11e60*/  STL [R1+0x10], RZ ;  /* 0x000010ff01007387 */ /* 0x0005e20000100800 */
[----:B------:R-:W-:Y:S01]  /*11e70*/  UISETP.GE.AND UP0, UPT, UR44, UR4, UPT ;  /* 0x000000042c00728c */ /* 0x000fe2000bf06270 */
[----:B------:R-:W-:Y:S02]  /*11e80*/  IMAD.MOV.U32 R24, RZ, RZ, 0x1 ;  /* 0x00000001ff187424 */ /* 0x000fe400078e00ff */
[----:B------:R-:W-:-:S03]  /*11e90*/  IMAD.MOV.U32 R18, RZ, RZ, RZ ;  /* 0x000000ffff127224 */ /* 0x000fc600078e00ff */
[----:B------:R-:W-:-:S13]  /*11ea0*/  PLOP3.LUT P0, PT, PT, PT, UP0, 0x80, 0x0 ;  /* 0x000000000000781c */ /* 0x000fda0003f0f008 */
[----:B--2---:R-:W-:Y:S05]  /*11eb0*/  @P0 BRA `(.L_x_9454) ;  /* 0x0000004c000c0947 */ /* 0x004fea0003800000 */
[----:B------:R-:W2:Y:S01]  /*11ec0*/  S2R R12, SR_TID.X ;  /* 0x00000000000c7919 */ /* 0x000ea20000002100 */
[----:B------:R-:W3:Y:S01]  /*11ed0*/  S2UR UR5, SR_CgaCtaId ;  /* 0x00000000000579c3 */ /* 0x000ee20000008800 */
        /* <DEDUP_REMOVED lines=9> */
[----:B---3--:R-:W-:-:S06]  /*11f70*/  ULEA UR4, UR5, UR4, 0x18 ;  /* 0x0000000405047291 */ /* 0x008fcc000f8ec03f */
[----:B------:R-:W-:Y:S01]  /*11f80*/  IMAD.U32 R16, RZ, RZ, UR4 ;  /* 0x00000004ff107e24 */ /* 0x000fe2000f8e00ff */
[C---:B--2---:R-:W-:Y:S01]  /*11f90*/  LOP3.LUT R10, R12.reuse, 0x7f, RZ, 0xc0, !PT ;  /* 0x0000007f0c0a7812 */ /* 0x044fe200078ec0ff */
[C---:B------:R-:W-:Y:S01]  /*11fa0*/  IMAD.SHL.U32 R3, R12.reuse, 0x20, RZ ;  /* 0x000000200c037824 */ /* 0x040fe200078e00ff */
[----:B01----:R-:W-:Y:S01]  /*11fb0*/  SHF.R.U32.HI R4, RZ, 0x1, R12 ;  /* 0x00000001ff047819 */ /* 0x003fe2000001160c */
        /* <DEDUP_REMOVED lines=15> */
[----:B------:R-:W-:-:S02]  /*120b0*/  LOP3.LUT R7, R7, 0x380, R0, 0xf8, !PT ;  /* 0x0000038007077812 */ /* 0x000fc400078ef800 */
[----:B------:R-:W-:Y:S02]  /*120c0*/  LOP3.LUT R6, R2, 0x90, RZ, 0xc0, !PT ;  /* 0x0000009002067812 */ /* 0x000fe400078ec0ff */
[----:B------:R-:W-:Y:S02]  /*120d0*/  LOP3.LUT R0, R3, 0x10, R8, 0x78, !PT ;  /* 0x0000001003007812 */ /* 0x000fe400078e7808 */
[----:B------:R-:W-:Y:S02]  /*120e0*/  LOP3.LUT R4, R4, 0x800, R9, 0xf8, !PT ;  /* 0x0000080004047812 */ /* 0x000fe400078ef809 */
[----:B------:R-:W-:Y:S02]  /*120f0*/  LOP3.LUT R7, R7, 0x70, R2, 0x78, !PT ;  /* 0x0000007007077812 */ /* 0x000fe400078e7802 */
[----:B------:R-:W-:Y:S02]  /*12100*/  LOP3.LUT R6, R6, 0x10, R11, 0x78, !PT ;  /* 0x0000001006067812 */ /* 0x000fe400078e780b */
[----:B------:R-:W-:Y:S01]  /*12110*/  LOP3.LUT R23, R5, R0, RZ, 0xfc, !PT ;  /* 0x0000000005177212 */ /* 0x000fe200078efcff */
[----:B------:R-:W-:Y:S01]  /*12120*/  IMAD.SHL.U32 R0, R12, 0x40, RZ ;  /* 0x000000400c007824 */ /* 0x000fe200078e00ff */
[----:B------:R-:W-:-:S02]  /*12130*/  LOP3.LUT R25, R4, R7, RZ, 0xfc, !PT ;  /* 0x0000000704197212 */ /* 0x000fc400078efcff */
[----:B------:R-:W-:Y:S02]  /*12140*/  LOP3.LUT R13, R13, R6, RZ, 0xfc, !PT ;  /* 0x000000060d0d7212 */ /* 0x000fe400078efcff */
[----:B------:R-:W-:Y:S01]  /*12150*/  SHF.R.U32.HI R4, RZ, 0x1, R10 ;  /* 0x00000001ff047819 */ /* 0x000fe2000001160a */
[C---:B------:R-:W-:Y:S01]  /*12160*/  VIADD R3, R25.reuse, 0x40 ;  /* 0x0000004019037836 */ /* 0x040fe20000000000 */
[----:B------:R-:W-:Y:S01]  /*12170*/  LOP3.LUT R2, R2, 0x10, RZ, 0xc0, !PT ;  /* 0x0000001002027812 */ /* 0x000fe200078ec0ff */
[----:B------:R-:W-:Y:S01]  /*12180*/  @P0 VIADD R3, R25, 0xffffffc0 ;  /* 0xffffffc019030836 */ /* 0x000fe20000000000 */
[----:B------:R-:W-:Y:S01]  /*12190*/  LOP3.LUT R0, R4, 0x40, R0, 0xf8, !PT ;  /* 0x0000004004007812 */ /* 0x000fe200078ef800 */
[----:B------:R-:W-:Y:S01]  /*121a0*/  IMAD.IADD R4, R16, 0x1, R13 ;  /* 0x0000000110047824 */ /* 0x000fe200078e020d */
[----:B------:R-:W-:Y:S02]  /*121b0*/  LOP3.LUT R0, R2, 0x20, RZ, 0xfc, !PT ;  /* 0x0000002002007812 */ /* 0x000fe400078efcff */
[----:B------:R-:W-:-:S02]  /*121c0*/  LOP3.LUT R0, R23, 0x2800, RZ, 0xfc, !PT ;  /* 0x0000280017007812 */ /* 0x000fc400078efcff */
[----:B------:R-:W-:Y:S04]  /*121d0*/  STL [R1+0xc], R4 ;  /* 0x00000c0401007387 */ /* 0x000fe80000100800 */
[----:B------:R0:W-:Y:S02]  /*121e0*/  STL [R1+0x8], R3 ;  /* 0x0000080301007387 */ /* 0x0001e40000100800 */
[----:B0-----:R-:W-:Y:S02]  /*121f0*/  LOP3.LUT R3, R2, 0x40, RZ, 0xfc, !PT ;  /* 0x0000004002037812 */ /* 0x001fe400078efcff */
[----:B------:R-:W-:-:S07]  /*12200*/  LOP3.LUT R2, R23, 0x1800, RZ, 0xfc, !PT ;  /* 0x0000180017027812 */ /* 0x000fce00078efcff */
.L_x_9533:
[----:B------:R-:W-:Y:S01]  /*12210*/  ULDC.64 UR4, c[0x0][0xa28] ;  /* 0x00028a0000047ab9 */ /* 0x000fe20000000a00 */
[----:B------:R-:W-:Y:S01]  /*12220*/  IMAD.MOV.U32 R0, RZ, RZ, RZ ;  /* 0x000000ffff007224 */ /* 0x000fe200078e00ff */
[----:B------:R-:W-:Y:S01]  /*12230*/  UISETP.NE.U32.AND UP0, UPT, UR4, URZ, UPT ;  /* 0x0000003f0400728c */ /* 0x000fe2000bf05070 */
[----:B------:R-:W-:Y:S01]  /*12240*/  ULDC.64 UR8, c[0x0][0xa18] ;  /* 0x0002860000087ab9 */ /* 0x000fe20000000a00 */
[----:B------:R-:W-:Y:S02]  /*12250*/  ULDC.64 UR6, c[0x0][0xa00] ;  /* 0x0002800000067ab9 */ /* 0x000fe40000000a00 */
[----:B------:R-:W-:Y:S01]  /*12260*/  UISETP.NE.AND.EX UP0, UPT, UR5, URZ, UPT, UP0 ;  /* 0x0000003f0500728c */ /* 0x000fe2000bf05300 */
[----:B------:R-:W-:Y:S01]  /*12270*/  IMAD.MOV.U32 R29, RZ, RZ, RZ ;  /* 0x000000ffff1d7224 */ /* 0x000fe200078e00ff */
        /* <DEDUP_REMOVED lines=8> */
[----:B0-----:R0:W5:Y:S01]  /*12300*/  @P0 LDG.E R0, desc[UR50][R2.64] ;  /* 0x0000003202000981 */ /* 0x001162000c1e1900 */
        /* <DEDUP_REMOVED lines=14> */
[----:B--2---:R0:W2:Y:S02]  /*123f0*/  @P0 LDG.E R4, desc[UR50][R2.64] ;  /* 0x0000003202040981 */ /* 0x0040a4000c1e1900 */
        /* <DEDUP_REMOVED lines=23> */
[----:B------:R-:W2:Y:S04]  /*12570*/  LDG.E R4, desc[UR50][R2.64] ;  /* 0x0000003202047981 */ /* 0x000ea8000c1e1900 */
[----:B------:R-:W3:Y:S01]  /*12580*/  LDG.E R5, desc[UR50][R2.64+0x4] ;  /* 0x0000043202057981 */ /* 0x000ee2000c1e1900 */
[----:B--2---:R-:W-:Y:S02]  /*12590*/  R2UR UR5, R4 ;  /* 0x00000000040572ca */ /* 0x004fe400000e0000 */
[----:B---3--:R-:W-:-:S13]  /*125a0*/  R2UR UR42, R5 ;  /* 0x00000000052a72ca */ /* 0x008fda00000e0000 */
[----:B------:R-:W-:-:S12]  /*125b0*/  UIADD3 UR42, -UR5, UR42, URZ ;  /* 0x0000002a052a7290 */ /* 0x000fd8000fffe13f */
.L_x_9455:
[----:B-----5:R-:W-:Y:S01]  /*125c0*/  IMAD.IADD R29, R29, 0x1, R0 ;  /* 0x000000011d1d7824 */ /* 0x020fe200078e0200 */
[----:B------:R-:W-:Y:S06]  /*125d0*/  @!P2 BRA `(.L_x_9456) ;  /* 0x00000000001ca947 */ /* 0x000fec0003800000 */
[----:B------:R-:W-:Y:S02]  /*125e0*/  ULDC.64 UR4, c[0x0][0xa20] ;  /* 0x0002880000047ab9 */ /* 0x000fe40000000a00 */
[----:B------:R-:W-:-:S06]  /*125f0*/  UIMAD.WIDE UR4, UR44, 0x4, UR4 ;  /* 0x000000042c0478a5 */ /* 0x000fcc000f8e0204 */
[----:B------:R-:W-:Y:S02]  /*12600*/  IMAD.U32 R2, RZ, RZ, UR4 ;  /* 0x00000004ff027e24 */ /* 0x000fe4000f8e00ff */
[----:B------:R-:W-:-:S05]  /*12610*/  IMAD.U32 R3, RZ, RZ, UR5 ;  /* 0x00000005ff037e24 */ /* 0x000fca000f8e00ff */
[----:B------:R-:W2:Y:S02]  /*12620*/  LDG.E R2, desc[UR50][R2.64] ;  /* 0x0000003202027981 */ /* 0x000ea4000c1e1900 */
[----:B--2---:R-:W-:Y:S01]  /*12630*/  R2UR UR4, R2 ;  /* 0x00000000020472ca */ /* 0x004fe200000e0000 */
[----:B------:R-:W-:-:S14]  /*12640*/  BRA `(.L_x_9457) ;  /* 0x0000000000207947 */ /* 0x000fdc0003800000 */
.L_x_9456:
        /* <DEDUP_REMOVED lines=8> */
.L_x_9457:
[----:B------:R-:W2:Y:S01]  /*126d0*/  LDL.LU R2, [R1+0x4] ;  /* 0x0000040001027983 */ /* 0x000ea20000300800 */
        /* <DEDUP_REMOVED lines=8> */
[----:B--2---:R-:W-:-:S04]  /*12760*/  IMAD R3, R2, 0xc0, RZ ;  /* 0x000000c002037824 */ /* 0x004fc800078e02ff */
[----:B------:R-:W-:Y:S01]  /*12770*/  VIADD R2, R3, 0xbf ;  /* 0x000000bf03027836 */ /* 0x000fe20000000000 */
[----:B------:R0:W-:Y:S03]  /*12780*/  STL [R1+0x4], R3 ;  /* 0x0000040301007387 */ /* 0x0001e60000100800 */
[C---:B------:R-:W-:Y:S01]  /*12790*/  @P0 IMAD.HI.U32 R0, R2.reuse, UR5, RZ ;  /* 0x0000000502000c27 */ /* 0x040fe2000f8e00ff */
[----:B------:R-:W-:Y:S01]  /*127a0*/  @UP0 ULDC UR5, c[0x0][0x450] ;  /* 0x0001140000050ab9 */ /* 0x000fe20000000800 */
[----:B------:R-:W-:-:S03]  /*127b0*/  R2UR UR6, R2 ;  /* 0x00000000020672ca */ /* 0x000fc600000e0000 */
        /* <DEDUP_REMOVED lines=18> */
.L_x_9459:
[----:B------:R-:W-:-:S11]  /*128e0*/  UISETP.NE.AND UP1, UPT, UR5, 0x1, UPT ;  /* 0x000000010500788c */ /* 0x000fd6000bf25270 */
[----:B------:R-:W-:Y:S02]  /*128f0*/  @UP1 ULDC.64 UR12, c[0x0][0x9e8] ;  /* 0x00027a00000c1ab9 */ /* 0x000fe40000000a00 */
[----:B------:R-:W-:-:S04]  /*12900*/  UIMAD.WIDE.U32 UR6, UR8, UR12, URZ ;  /* 0x0000000c080672a5 */ /* 0x000fc8000f8e003f */
[----:B------:R-:W-:-:S12]  /*12910*/  @UP1 USHF.R.U32.HI UR8, URZ, UR13, UR7 ;  /* 0x0000000d3f081299 */ /* 0x000fd80008011607 */
.L_x_9460:
[----:B------:R-:W-:-:S04]  /*12920*/  UIMAD UR8, UR8, UR5, UR5 ;  /* 0x00000005080872a4 */ /* 0x000fc8000f8e0205 */
[----:B------:R-:W-:-:S04]  /*12930*/  UISETP.LT.AND UP1, UPT, UR4, UR8, UPT ;  /* 0x000000080400728c */ /* 0x000fc8000bf21270 */
[----:B------:R-:W-:-:S12]  /*12940*/  USEL UR4, UR4, UR8, UP1 ;  /* 0x0000000804047287 */ /* 0x000fd80008800000 */
.L_x_9458:
        /* <DEDUP_REMOVED lines=31> */
.L_x_9462:
[----:B------:R-:W-:-:S11]  /*12b40*/  UISETP.NE.AND UP0, UPT, UR5, 0x1, UPT ;  /* 0x000000010500788c */ /* 0x000fd6000bf05270 */
[----:B------:R-:W-:Y:S02]  /*12b50*/  @UP0 ULDC.64 UR10, c[0x0][0x9e8] ;  /* 0x00027a00000a0ab9 */ /* 0x000fe40000000a00 */
[----:B------:R-:W-:-:S04]  /*12b60*/  UIMAD.WIDE.U32 UR6, UR8, UR10, URZ ;  /* 0x0000000a080672a5 */ /* 0x000fc8000f8e003f */
[----:B------:R-:W-:-:S12]  /*12b70*/  @UP0 USHF.R.U32.HI UR8, URZ, UR11, UR7 ;  /* 0x0000000b3f080299 */ /* 0x000fd80008011607 */
.L_x_9463:
[----:B------:R-:W-:-:S06]  /*12b80*/  UIMAD UR5, UR8, UR5, URZ ;  /* 0x00000005080572a4 */ /* 0x000fcc000f8e023f */
[----:B------:R-:W-:-:S07]  /*12b90*/  VIMNMX R0, R0, UR5, !PT ;  /* 0x0000000500007c48 */ /* 0x000fce000ffe0100 */
.L_x_9461:
[----:B------:R-:W-:Y:S01]  /*12ba0*/  SHF.R.S32.HI R3, RZ, 0x1f, R0 ;  /* 0x0000001fff037819 */ /* 0x000fe20000011400 */
[----:B------:R-:W-:Y:S03]  /*12bb0*/  BSSY B7, `(.L_x_9464) ;  /* 0x000032c000077945 */ /* 0x000fe60003800000 */
[----:B------:R-:W-:-:S04]  /*12bc0*/  LEA.HI R3, R3, R0, RZ, 0x7 ;  /* 0x0000000003037211 */ /* 0x000fc800078f38ff */
[----:B------:R-:W-:-:S04]  /*12bd0*/  SHF.R.S32.HI R3, RZ, 0x7, R3 ;  /* 0x00000007ff037819 */ /* 0x000fc80000011403 */
[----:B------:R-:W-:-:S04]  /*12be0*/  VIMNMX R28, RZ, R3, !PT ;  /* 0x00000003ff1c7248 */ /* 0x000fc80007fe0100 */
[----:B------:R-:W-:-:S13]  /*12bf0*/  ISETP.LT.AND P0, PT, R28, UR40, PT ;  /* 0x000000281c007c0c */ /* 0x000fda000bf01270 */
        /* <DEDUP_REMOVED lines=19> */
.L_x_9465:
        /* <DEDUP_REMOVED lines=20> */
.L_x_9468:
[----:B------:R-:W-:Y:S05]  /*12e70*/  BSYNC B6 ;  /* 0x0000000000067941 */ /* 0x000fea0003800000 */
.L_x_9467:
        /* <DEDUP_REMOVED lines=22> */
.L_x_9470:
[----:B------:R-:W-:Y:S05]  /*12fe0*/  BSYNC B6 ;  /* 0x0000000000067941 */ /* 0x000fea0003800000 */
.L_x_9469:
        /* <DEDUP_REMOVED lines=20> */
.L_x_9472:
[----:B------:R-:W-:Y:S05]  /*13130*/  BSYNC B6 ;  /* 0x0000000000067941 */ /* 0x000fea0003800000 */
.L_x_9471:
        /* <DEDUP_REMOVED lines=19> */
.L_x_9474:
[----:B------:R-:W-:Y:S05]  /*13270*/  BSYNC B6 ;  /* 0x0000000000067941 */ /* 0x000fea0003800000 */
.L_x_9473:
        /* <DEDUP_REMOVED lines=22> */
.L_x_9552:
        /* <DEDUP_REMOVED lines=10> */
.L_x_9555:
        /* <DEDUP_REMOVED lines=21> */
.L_x_9478:
[----:B------:R-:W-:Y:S01]  /*135d0*/  IMAD R4, R18, 0x8, R16 ;  /* 0x0000000812047824 */ /* 0x000fe200078e0210 */
[----:B-1----:R-:W-:Y:S01]  /*135e0*/  SHF.L.U32 R3, R24, 0x1f, RZ ;  /* 0x0000001f18037819 */ /* 0x002fe200000006ff */
[----:B------:R-:W1:Y:S03]  /*135f0*/  S2R R2, SR_TID.X ;  /* 0x0000000000027919 */ /* 0x000e660000002100 */
[----:B------:R-:W2:Y:S01]  /*13600*/  SYNCS.PHASECHK.TRANS64.TRYWAIT P0, [R4+URZ+0x19c80], R3 ;  /* 0x019c8003040075a7 */ /* 0x000ea2000800017f */
[----:B-1----:R-:W-:-:S04]  /*13610*/  LOP3.LUT R2, R2, 0x7f, RZ, 0xc0, !PT ;  /* 0x0000007f02027812 */ /* 0x002fc800078ec0ff */
[----:B------:R-:W-:Y:S01]  /*13620*/  ISETP.NE.AND P1, PT, R2, RZ, PT ;  /* 0x000000ff0200720c */ /* 0x000fe20003f25270 */
[----:B--2---:R-:W-:-:S12]  /*13630*/  @!P0 BRA `(.L_x_9479) ;  /* 0x0000003c00448947 */ /* 0x004fd80003800000 */
.L_x_9556:
        /* <DEDUP_REMOVED lines=8> */
.L_x_9480:
[----:B------:R-:W-:Y:S01]  /*136c0*/  IMAD R2, R18, 0x3000, R16 ;  /* 0x0000300012027824 */ /* 0x000fe200078e0210 */
[----:B------:R-:W-:Y:S01]  /*136d0*/  R2UR UR33, R4 ;  /* 0x00000000042172ca */ /* 0x000fe200000e0000 */
[----:B------:R-:W-:Y:S01]  /*136e0*/  IMAD R0, R0, 0x80, R29 ;  /* 0x0000008000007824 */ /* 0x000fe200078e021d */
        /* <DEDUP_REMOVED lines=27> */
.L_x_9557:
        /* <DEDUP_REMOVED lines=8> */
.L_x_9482:
        /* <DEDUP_REMOVED lines=31> */
.L_x_9476:
[----:B------:R-:W-:Y:S05]  /*13b10*/  WARPSYNC.ALL ;  /* 0x0000000000007948 */ /* 0x000fea0003800000 */
[----:B------:R-:W-:Y:S01]  /*13b20*/  VIADD R0, R16, 0xf000 ;  /* 0x0000f00010007836 */ /* 0x000fe20000000000 */
[----:B------:R-:W-:Y:S01]  /*13b30*/  USHF.R.S32.HI UR4, URZ, 0x1f, UR45 ;  /* 0x0000001f3f047899 */ /* 0x000fe2000801142d */
[----:B------:R-:W-:Y:S01]  /*13b40*/  BAR.SYNC.DEFER_BLOCKING 0x8, 0x200 ;  /* 0x0208000000007b1d */ /* 0x000fe20000010000 */
[----:B------:R-:W-:Y:S02]  /*13b50*/  USHF.R.S32.HI UR37, URZ, 0x1f, UR44 ;  /* 0x0000001f3f257899 */ /* 0x000fe4000801142c */
[----:B------:R-:W-:Y:S01]  /*13b60*/  LOP3.LUT P0, RZ, R0, 0x9f, RZ, 0xc0, !PT ;  /* 0x0000009f00ff7812 */ /* 0x000fe2000780c0ff */
[----:B------:R-:W-:-:S02]  /*13b70*/  USHF.R.S32.HI UR46, URZ, 0x1f, UR36 ;  /* 0x0000001f3f2e7899 */ /* 0x000fc40008011424 */
        /* <DEDUP_REMOVED lines=28> */
.L_x_9484:
[----:B------:R-:W-:Y:S05]  /*13d40*/  BSYNC B6 ;  /* 0x0000000000067941 */ /* 0x000fea0003800000 */
.L_x_9483:
[----:B------:R-:W3:Y:S01]  /*13d50*/  LDL R11, [R1+0x4] ;  /* 0x00000400010b7983 */ /* 0x000ee20000100800 */
[----:B------:R-:W4:Y:S01]  /*13d60*/  LDC R9, c[0x0][0x448] ;  /* 0x00011200ff097b82 */ /* 0x000f220000000800 */
[----:B------:R-:W-:Y:S01]  /*13d70*/  ULDC.64 UR8, c[0x0][0x2d8] ;  /* 0x0000b60000087ab9 */ /* 0x000fe20000000a00 */
[----:B------:R-:W-:Y:S01]  /*13d80*/  UMOV UR4, UR52 ;  /* 0x0000003400047c82 */ /* 0x000fe20008000000 */
[----:B------:R-:W1:Y:S01]  /*13d90*/  S2R R2, SR_TID.X ;  /* 0x0000000000027919 */ /* 0x000e620000002100 */
[----:B------:R-:W-:Y:S01]  /*13da0*/  UIMAD UR6, UR46, UR8, URZ ;  /* 0x000000082e0672a4 */ /* 0x000fe2000f8e023f */
[----:B------:R-:W-:Y:S01]  /*13db0*/  UMOV UR5, UR47 ;  /* 0x0000002f00057c82 */ /* 0x000fe20008000000 */
[----:B0-----:R-:W0:Y:S01]  /*13dc0*/  S2R R20, SR_TID.X ;  /* 0x0000000000147919 */ /* 0x001e220000002100 */
[----:B------:R-:W-:Y:S02]  /*13dd0*/  UIMAD.WIDE.U32 UR4, UR36, UR8, UR4 ;  /* 0x00000008240472a5 */ /* 0x000fe4000f8e0004 */
[----:B------:R-:W-:Y:S01]  /*13de0*/  UIMAD UR6, UR36, UR9, UR6 ;  /* 0x00000009240672a4 */ /* 0x000fe2000f8e0206 */
[----:B------:R-:W0:Y:S02]  /*13df0*/  S2R R10, SR_TID.X ;  /* 0x00000000000a7919 */ /* 0x000e240000002100 */
[----:B------:R-:W-:Y:S01]  /*13e00*/  ULDC.64 UR8, c[0x0][0x2e0] ;  /* 0x0000b80000087ab9 */ /* 0x000fe20000000a00 */
[----:B------:R-:W-:-:S02]  /*13e10*/  UIADD3 UR5, UR5, UR6, URZ ;  /* 0x0000000605057290 */ /* 0x000fc4000fffe03f */
[----:B------:R-:W-:Y:S02]  /*13e20*/  UIMAD UR6, UR37, UR8, URZ ;  /* 0x00000008250672a4 */ /* 0x000fe4000f8e023f */
[----:B------:R-:W-:Y:S02]  /*13e30*/  UIMAD.WIDE.U32 UR4, UR45, UR8, UR4 ;  /* 0x000000082d0472a5 */ /* 0x000fe4000f8e0004 */
[----:B------:R-:W-:-:S03]  /*13e40*/  UIMAD UR6, UR45, UR9, UR6 ;  /* 0x000000092d0672a4 */ /* 0x000fc6000f8e0206 */
[----:B------:R-:W-:Y:S01]  /*13e50*/  ULDC.64 UR8, c[0x0][0x280] ;  /* 0x0000a00000087ab9 */ /* 0x000fe20000000a00 */
[----:B----4-:R-:W-:Y:S01]  /*13e60*/  ISETP.NE.AND P1, PT, R9, 0x1, PT ;  /* 0x000000010900780c */ /* 0x010fe20003f25270 */
[----:B-12---:R-:W-:Y:S01]  /*13e70*/  IMAD.U32 R4, RZ, RZ, UR4 ;  /* 0x00000004ff047e24 */ /* 0x006fe2000f8e00ff */
[----:B------:R-:W-:Y:S02]  /*13e80*/  UIADD3 UR6, UR5, UR6, URZ ;  /* 0x0000000605067290 */ /* 0x000fe4000fffe03f */
[----:B------:R-:W-:Y:S01]  /*13e90*/  IMAD.U32 R5, RZ, RZ, UR5 ;  /* 0x00000005ff057e24 */ /* 0x000fe2000f8e00ff */
[----:B------:R-:W-:Y:S01]  /*13ea0*/  ULDC.64 UR4, c[0x0][0x2d0] ;  /* 0x0000b40000047ab9 */ /* 0x000fe20000000a00 */
[----:B------:R-:W-:-:S07]  /*13eb0*/  LOP3.LUT R21, R2, 0x7f, RZ, 0xc0, !PT ;  /* 0x0000007f02157812 */ /* 0x000fce00078ec0ff */
[----:B------:R-:W1:Y:S01]  /*13ec0*/  @P1 LDC R3, c[0x0][0x44c] ;  /* 0x00011300ff031b82 */ /* 0x000e620000000800 */
[----:B0-----:R-:W-:Y:S01]  /*13ed0*/  IMAD.SHL.U32 R20, R20, 0x40, RZ ;  /* 0x0000004014147824 */ /* 0x001fe200078e00ff */
[----:B------:R-:W-:Y:S01]  /*13ee0*/  SHF.R.U32.HI R21, RZ, 0x1, R21 ;  /* 0x00000001ff157819 */ /* 0x000fe20000011615 */
[----:B------:R-:W-:-:S03]  /*13ef0*/  IMAD.SHL.U32 R10, R10, 0x10, RZ ;  /* 0x000000100a0a7824 */ /* 0x000fc600078e00ff */
[----:B------:R-:W-:Y:S02]  /*13f00*/  LOP3.LUT R20, R21, 0x40, R20, 0xf8, !PT ;  /* 0x0000004015147812 */ /* 0x000fe400078ef814 */
[----:B------:R-:W0:Y:S01]  /*13f10*/  @P1 LDC R2, c[0x0][0x450] ;  /* 0x00011400ff021b82 */ /* 0x000e220000000800 */
[----:B------:R-:W2:Y:S01]  /*13f20*/  S2R R21, SR_TID.X ;  /* 0x0000000000157919 */ /* 0x000ea20000002100 */
[----:B------:R-:W-:-:S04]  /*13f30*/  LOP3.LUT R10, R10, 0x10, RZ, 0xc0, !PT ;  /* 0x000000100a0a7812 */ /* 0x000fc800078ec0ff */
[C---:B------:R-:W-:Y:S02]  /*13f40*/  LOP3.LUT R12, R10.reuse, 0x20, RZ, 0xfc, !PT ;  /* 0x000000200a0c7812 */ /* 0x040fe400078efcff */
[----:B------:R-:W-:Y:S01]  /*13f50*/  LOP3.LUT R10, R10, 0x40, RZ, 0xfc, !PT ;  /* 0x000000400a0a7812 */ /* 0x000fe200078efcff */
[----:B---3--:R-:W-:Y:S02]  /*13f60*/  IMAD.IADD R0, R20, 0x1, R11 ;  /* 0x0000000114007824 */ /* 0x008fe400078e020b */
[----:B--2---:R-:W-:Y:S02]  /*13f70*/  IMAD.SHL.U32 R20, R21, 0x10, RZ ;  /* 0x0000001015147824 */ /* 0x004fe400078e00ff */
[----:B-1----:R-:W-:-:S03]  /*13f80*/  @P1 IMAD.HI.U32 R3, R0, R3, RZ ;  /* 0x0000000300031227 */ /* 0x002fc600078e00ff */
[----:B------:R-:W-:Y:S01]  /*13f90*/  LOP3.LUT R20, R20, 0x10, RZ, 0xc0, !PT ;  /* 0x0000001014147812 */ /* 0x000fe200078ec0ff */
[----:B------:R-:W-:Y:S01]  /*13fa0*/  IMAD.MOV.U32 R7, RZ, RZ, R0 ;  /* 0x000000ffff077224 */ /* 0x000fe200078e0000 */
[----:B0-----:R-:W-:Y:S01]  /*13fb0*/  @P1 SHF.R.U32.HI R7, RZ, R2, R3 ;  /* 0x00000002ff071219 */ /* 0x001fe20000011603 */
[----:B------:R-:W-:Y:S02]  /*13fc0*/  IMAD.MOV.U32 R2, RZ, RZ, R4 ;  /* 0x000000ffff027224 */ /* 0x000fe400078e0004 */
[----:B------:R-:W-:Y:S01]  /*13fd0*/  IMAD.U32 R3, RZ, RZ, UR6 ;  /* 0x00000006ff037e24 */ /* 0x000fe2000f8e00ff */
[--C-:B------:R-:W-:Y:S01]  /*13fe0*/  SHF.R.S32.HI R4, RZ, 0x1f, R7.reuse ;  /* 0x0000001fff047819 */ /* 0x100fe20000011407 */
[----:B------:R-:W-:Y:S01]  /*13ff0*/  IMAD.MOV R6, RZ, RZ, -R7 ;  /* 0x000000ffff067224 */ /* 0x000fe200078e0a07 */
[----:B------:R-:W-:-:S03]  /*14000*/  ULDC.64 UR6, c[0x0][0x2c8] ;  /* 0x0000b20000067ab9 */ /* 0x000fc60000000a00 */
[----:B------:R-:W-:Y:S02]  /*14010*/  IMAD R4, R4, UR4, RZ ;  /* 0x0000000404047c24 */ /* 0x000fe4000f8e02ff */
[----:B------:R-:W-:Y:S02]  /*14020*/  IMAD R6, R9, R6, R0 ;  /* 0x0000000609067224 */ /* 0x000fe400078e0200 */
[C---:B------:R-:W-:Y:S02]  /*14030*/  IMAD R8, R7.reuse, UR5, R4 ;  /* 0x0000000507087c24 */ /* 0x040fe4000f8e0204 */
[----:B------:R-:W-:Y:S01]  /*14040*/  IMAD.WIDE.U32 R4, R7, UR4, R2 ;  /* 0x0000000407047c25 */ /* 0x000fe2000f8e0002 */
[----:B------:R-:W-:-:S03]  /*14050*/  SHF.R.S32.HI R7, RZ, 0x1f, R6 ;  /* 0x0000001fff077819 */ /* 0x000fc60000011406 */
[----:B------:R-:W-:Y:S02]  /*14060*/  IMAD.IADD R5, R5, 0x1, R8 ;  /* 0x0000000105057824 */ /* 0x000fe400078e0208 */
[----:B------:R-:W-:Y:S02]  /*14070*/  IMAD R7, R7, UR6, RZ ;  /* 0x0000000607077c24 */ /* 0x000fe4000f8e02ff */
[----:B------:R-:W-:-:S04]  /*14080*/  IMAD.WIDE.U32 R4, R6, UR6, R4 ;  /* 0x0000000606047c25 */ /* 0x000fc8000f8e0004 */
[----:B------:R-:W-:Y:S01]  /*14090*/  IMAD R7, R6, UR7, R7 ;  /* 0x0000000706077c24 */ /* 0x000fe2000f8e0207 */
[----:B------:R-:W-:Y:S01]  /*140a0*/  IADD3 R6, P0, R4, UR8, RZ ;  /* 0x0000000804067c10 */ /* 0x000fe2000ff1e0ff */
[----:B------:R-:W-:-:S03]  /*140b0*/  VIADD R0, R0, 0x80 ;  /* 0x0000008000007836 */ /* 0x000fc60000000000 */
[----:B------:R-:W-:Y:S02]  /*140c0*/  IADD3.X R4, R5, UR9, R7, P0, !PT ;  /* 0x0000000905047c10 */ /* 0x000fe400087fe407 */
[----:B------:R-:W0:Y:S08]  /*140d0*/  @P1 LDC R5, c[0x0][0x44c] ;  /* 0x00011300ff051b82 */ /* 0x000e300000000800 */
[----:B------:R-:W1:Y:S01]  /*140e0*/  @P1 LDC R7, c[0x0][0x450] ;  /* 0x00011400ff071b82 */ /* 0x000e620000000800 */
[----:B0-----:R-:W-:-:S04]  /*140f0*/  @P1 IMAD.HI.U32 R8, R0, R5, RZ ;  /* 0x0000000500081227 */ /* 0x001fc800078e00ff */
[----:B------:R-:W-:Y:S01]  /*14100*/  IMAD.MOV.U32 R5, RZ, RZ, R0 ;  /* 0x000000ffff057224 */ /* 0x000fe200078e0000 */
        /* <DEDUP_REMOVED lines=9> */
[----:B------:R-:W-:Y:S02]  /*141a0*/  SHF.R.S32.HI R5, RZ, 0x1f, R0 ;  /* 0x0000001fff057819 */ /* 0x000fe40000011400 */
[----:B------:R-:W-:Y:S01]  /*141b0*/  ISETP.GE.AND P1, PT, R12, UR4, PT ;  /* 0x000000040c007c0c */ /* 0x000fe2000bf26270 */
[----:B------:R-:W-:Y:S02]  /*141c0*/  IMAD.IADD R3, R3, 0x1, R7 ;  /* 0x0000000103037824 */ /* 0x000fe400078e0207 */
[----:B------:R-:W-:-:S02]  /*141d0*/  IMAD R5, R5, UR6, RZ ;  /* 0x0000000605057c24 */ /* 0x000fc4000f8e02ff */
[----:B------:R-:W-:-:S04]  /*141e0*/  IMAD.WIDE.U32 R2, R0, UR6, R2 ;  /* 0x0000000600027c25 */ /* 0x000fc8000f8e0002 */
[----:B------:R-:W-:Y:S01]  /*141f0*/  IMAD R5, R0, UR7, R5 ;  /* 0x0000000700057c24 */ /* 0x000fe2000f8e0205 */
[----:B------:R-:W-:-:S04]  /*14200*/  IADD3 R8, P0, R2, UR8, RZ ;  /* 0x0000000802087c10 */ /* 0x000fc8000ff1e0ff */
[----:B------:R-:W-:Y:S02]  /*14210*/  IADD3.X R7, R3, UR9, R5, P0, !PT ;  /* 0x0000000903077c10 */ /* 0x000fe400087fe405 */
[----:B------:R-:W-:Y:S02]  /*14220*/  ISETP.GE.AND P0, PT, R10, UR4, PT ;  /* 0x000000040a007c0c */ /* 0x000fe4000bf06270 */
[----:B------:R0:W5:Y:S01]  /*14230*/  LDL R10, [R1+0xc] ;  /* 0x00000c00010a7983 */ /* 0x0001620000100800 */
[----:B------:R-:W-:Y:S01]  /*14240*/  UMOV UR4, 0xffffffff ;  /* 0xffffffff00047882 */ /* 0x000fe20000000000 */
[----:B------:R-:W-:-:S04]  /*14250*/  LOP3.LUT R21, R21, 0x7f, RZ, 0xc0, !PT ;  /* 0x0000007f15157812 */ /* 0x000fc800078ec0ff */
[----:B------:R-:W-:Y:S01]  /*14260*/  SHF.R.U32.HI R21, RZ, 0x1, R21 ;  /* 0x00000001ff157819 */ /* 0x000fe20000011615 */
[----:B------:R-:W-:Y:S06]  /*14270*/  BRA.DIV UR4, `(.L_x_9485) ;  /* 0x00000032045c7947 */ /* 0x000fec000b800000 */
[----:B------:R-:W2:Y:S01]  /*14280*/  LDL.LU R11, [R1+0x4] ;  /* 0x00000400010b7983 */ /* 0x000ea20000300800 */
[----:B------:R-:W-:-:S03]  /*14290*/  IMAD R0, R9, UR42, RZ ;  /* 0x0000002a09007c24 */ /* 0x000fc6000f8e02ff */
[----:B------:R-:W1:Y:S04]  /*142a0*/  SHFL.IDX PT, R3, R6, RZ, 0x1e1f ;  /* 0x001e1fff06037589 */ /* 0x000e6800000e0000 */
[----:B------:R-:W3:Y:S04]  /*142b0*/  SHFL.IDX PT, R2, R4, RZ, 0x1e1f ;  /* 0x001e1fff04027589 */ /* 0x000ee800000e0000 */
[----:B------:R-:W4:Y:S04]  /*142c0*/  SHFL.IDX PT, R6, R6, 0x1, 0x1e1f ;  /* 0x003e1f0006067f89 */ /* 0x000f2800000e0000 */
[----:B------:R-:W0:Y:S04]  /*142d0*/  SHFL.IDX PT, R4, R4, 0x1, 0x1e1f ;  /* 0x003e1f0004047f89 */ /* 0x000e2800000e0000 */
[----:B------:R-:W0:Y:S01]  /*142e0*/  SHFL.IDX PT, R7, R7, RZ, 0x1e1f ;  /* 0x001e1fff07077589 */ /* 0x000e2200000e0000 */
[----:B--2---:R-:W-:-:S05]  /*142f0*/  IMAD.IADD R5, R21, 0x1, R11 ;  /* 0x0000000115057824 */ /* 0x004fca00078e020b */
[----:B------:R-:W-:-:S13]  /*14300*/  ISETP.GE.AND P4, PT, R5, R0, PT ;  /* 0x000000000500720c */ /* 0x000fda0003f86270 */
[----:B-1----:R-:W-:-:S05]  /*14310*/  @!P4 IADD3 R3, P3, R20, R3, RZ ;  /* 0x000000031403c210 */ /* 0x002fca0007f7e0ff */
[----:B---3--:R-:W-:-:S05]  /*14320*/  @!P4 IMAD.X R2, RZ, RZ, R2, P3 ;  /* 0x000000ffff02c224 */ /* 0x008fca00018e0602 */
[----:B------:R-:W-:-:S04]  /*14330*/  @!P4 LOP3.LUT R3, R3, R2, RZ, 0x3c, !PT ;  /* 0x000000020303c212 */ /* 0x000fc800078e3cff */
[----:B------:R-:W-:-:S04]  /*14340*/  @!P4 LOP3.LUT R2, R3, R2, RZ, 0x3c, !PT ;  /* 0x000000020302c212 */ /* 0x000fc800078e3cff */
[----:B------:R-:W-:-:S05]  /*14350*/  @!P4 LOP3.LUT R3, R3, R2, RZ, 0x3c, !PT ;  /* 0x000000020303c212 */ /* 0x000fca00078e3cff */
[----:B-----5:R-:W-:Y:S04]  /*14360*/  @!P4 LDGSTS.E.BYPASS.LTC128B.128 [R10+0xf000], desc[UR50][R2.64], !P2 ;  /* 0x0f000000020acfae */ /* 0x020fe8000d101d72 */
[----:B------:R-:W-:Y:S04]  /*14370*/  @!P4 LDGSTS.E.BYPASS.LTC128B.128 [R10+0x10800], desc[UR50][R2.64+0x20], !P1 ;  /* 0x10800020020acfae */ /* 0x000fe8000c901d72 */
[----:B------:R1:W-:Y:S02]  /*14380*/  @!P4 LDGSTS.E.BYPASS.LTC128B.128 [R10+0x12000], desc[UR50][R2.64+0x40], !P0 ;  /* 0x12000040020acfae */ /* 0x0003e4000c101d72 */
[----:B-1----:R-:W-:-:S05]  /*14390*/  VIADD R2, R5, 0x40 ;  /* 0x0000004005027836 */ /* 0x002fca0000000000 */
[----:B------:R-:W-:-:S13]  /*143a0*/  ISETP.GE.AND P4, PT, R2, R0, PT ;  /* 0x000000000200720c */ /* 0x000fda0003f86270 */
[----:B----4-:R-:W-:-:S05]  /*143b0*/  @!P4 IADD3 R2, P3, R20, R6, RZ ;  /* 0x000000061402c210 */ /* 0x010fca0007f7e0ff */
[----:B0-----:R-:W-:-:S05]  /*143c0*/  @!P4 IMAD.X R3, RZ, RZ, R4, P3 ;  /* 0x000000ffff03c224 */ /* 0x001fca00018e0604 */
[----:B------:R-:W-:Y:S04]  /*143d0*/  @!P4 LDGSTS.E.BYPASS.LTC128B.128 [R10+0xf800], desc[UR50][R2.64], !P2 ;  /* 0x0f800000020acfae */ /* 0x000fe8000d101d72 */
[----:B------:R-:W-:Y:S04]  /*143e0*/  @!P4 LDGSTS.E.BYPASS.LTC128B.128 [R10+0x11000], desc[UR50][R2.64+0x20], !P1 ;  /* 0x11000020020acfae */ /* 0x000fe8000c901d72 */
[----:B------:R0:W-:Y:S04]  /*143f0*/  @!P4 LDGSTS.E.BYPASS.LTC128B.128 [R10+0x12800], desc[UR50][R2.64+0x40], !P0 ;  /* 0x12800040020acfae */ /* 0x0001e8000c101d72 */
[----:B0-----:R0:W1:Y:S02]  /*14400*/  SHFL.IDX PT, R2, R8, RZ, 0x1e1f ;  /* 0x001e1fff08027589 */ /* 0x00106400000e0000 */
.L_x_9564:
[----:B------:R-:W-:Y:S01]  /*14410*/  VIADD R5, R5, 0x80 ;  /* 0x0000008005057836 */ /* 0x000fe20000000000 */
        /* <DEDUP_REMOVED lines=11> */
.L_x_9487:
[----:B------:R-:W-:Y:S05]  /*144d0*/  BSYNC B0 ;  /* 0x0000000000007941 */ /* 0x000fea0003800000 */
.L_x_9486:
[----:B------:R-:W-:Y:S01]  /*144e0*/  NOP ;  /* 0x0000000000007918 */ /* 0x000fe20000000000 */
[----:B------:R-:W-:-:S13]  /*144f0*/  PLOP3.LUT P0, PT, PT, PT, PT, 0x80, 0x0 ;  /* 0x000000000000781c */ /* 0x000fda0003f0f070 */
.L_x_9488:
[----:B------:R-:W-:Y:S02]  /*14500*/  PLOP3.LUT P1, PT, P1, P0, PT, 0xa2, 0x0 ;  /* 0x000000000000781c */ /* 0x000fe40000f21472 */
[----:B------:R-:W-:-:S08]  /*14510*/  @P0 R2UR P1, UR4, R16 ;  /* 0x00000000100402ca */ /* 0x000fd00000020000 */
[----:B------:R-:W-:-:S05]  /*14520*/  @P0 PLOP3.LUT P0, PT, P1, PT, PT, 0x80, 0x0 ;  /* 0x000000000000081c */ /* 0x000fca0000f0f070 */
[----:B------:R-:W-:Y:S01]  /*14530*/  @!P1 SYNCS.ARRIVE.TRANS64.RED.A0T1 RZ, [UR4+0x19c00], RZ ;  /* 0x019c00ffffff99a7 */ /* 0x000fe20008200404 */
[----:B------:R-:W-:Y:S07]  /*14540*/  @!P1 ARRIVES.LDGSTSBAR.64.TRANSCNT [UR4+0x19c00] ;  /* 0x019c0000ff0099b0 */ /* 0x000fee0008000a84 */
[----:B------:R-:W-:Y:S05]  /*14550*/  @P0 BRA.U.ANY `(.L_x_9488) ;  /* 0xfffffffd00e80947 */ /* 0x000fea000393ffff */
[----:B-12---:R-:W2:Y:S02]  /*14560*/  LDL.LU R2, [R1+0x10] ;  /* 0x0000100001027983 */ /* 0x006ea40000300800 */
        /* <DEDUP_REMOVED lines=11> */
.L_x_9565:
[----:B------:R-:W-:Y:S05]  /*14620*/  BSYNC B0 ;  /* 0x0000000000007941 */ /* 0x000fea0003800000 */
.L_x_9489:
[----:B------:R-:W-:-:S06]  /*14630*/  UIADD3 UR4, UR40, -0x2, URZ ;  /* 0xfffffffe28047890 */ /* 0x000fcc000fffe03f */
[----:B------:R-:W-:-:S13]  /*14640*/  ISETP.LE.AND P0, PT, R28, UR4, PT ;  /* 0x000000041c007c0c */ /* 0x000fda000bf03270 */
[----:B------:R-:W-:Y:S05]  /*14650*/  @!P0 BRA `(.L_x_9491) ;  /* 0x0000001000388947 */ /* 0x000fea0003800000 */
[----:B------:R-:W-:Y:S02]  /*14660*/  IMAD.MOV.U32 R0, RZ, RZ, R18 ;  /* 0x000000ffff007224 */ /* 0x000fe400078e0012 */
[----:B0-----:R-:W-:Y:S02]  /*14670*/  IMAD.MOV.U32 R8, RZ, RZ, R24 ;  /* 0x000000ffff087224 */ /* 0x001fe400078e0018 */
[----:B------:R-:W-:-:S07]  /*14680*/  IMAD.U32 R2, RZ, RZ, UR4 ;  /* 0x00000004ff027e24 */ /* 0x000fce000f8e00ff */
.L_x_9515:
[----:B------:R-:W-:Y:S01]  /*14690*/  LOP3.LUT P1, RZ, R22, 0x1, RZ, 0xc0, !PT ;  /* 0x0000000116ff7812 */ /* 0x000fe2000782c0ff */
[----:B------:R-:W-:Y:S01]  /*146a0*/  VIADD R18, R0, 0x1 ;  /* 0x0000000100127836 */ /* 0x000fe20000000000 */
[----:B------:R-:W-:Y:S05]  /*146b0*/  YIELD ;  /* 0x0000000000007946 */ /* 0x000fea0003800000 */
[----:B------:R-:W-:Y:S01]  /*146c0*/  ISETP.NE.AND P0, PT, R18, 0x2, PT ;  /* 0x000000021200780c */ /* 0x000fe20003f05270 */
[----:B------:R-:W-:Y:S03]  /*146d0*/  BSSY B0, `(.L_x_9492) ;  /* 0x00000a3000007945 */ /* 0x000fe60003800000 */
[----:B-1----:R-:W-:-:S02]  /*146e0*/  SEL R3, RZ, 0x1, P0 ;  /* 0x00000001ff037807 */ /* 0x002fc40000000000 */
[----:B------:R-:W-:Y:S02]  /*146f0*/  SEL R18, R18, RZ, P0 ;  /* 0x000000ff12127207 */ /* 0x000fe40000000000 */
[----:B------:R-:W-:Y:S01]  /*14700*/  LOP3.LUT R24, R8, R3, RZ, 0x3c, !PT ;  /* 0x0000000308187212 */ /* 0x000fe200078e3cff */
[----:B------:R-:W-:Y:S06]  /*14710*/  @!P1 BRA `(.L_x_9493) ;  /* 0x0000000800789947 */ /* 0x000fec0003800000 */
[----:B------:R-:W-:Y:S01]  /*14720*/  ULDC.64 UR4, c[0x0][0x418] ;  /* 0x0001060000047ab9 */ /* 0x000fe20000000a00 */
[----:B------:R-:W-:Y:S01]  /*14730*/  IMAD.MOV.U32 R3, RZ, RZ, R2 ;  /* 0x000000ffff037224 */ /* 0x000fe200078e0002 */
        /* <DEDUP_REMOVED lines=20> */
.L_x_9494:
        /* <DEDUP_REMOVED lines=8> */
.L_x_9566:
[----:B------:R-:W-:Y:S05]  /*14900*/  BSYNC B1 ;  /* 0x0000000000017941 */ /* 0x000fea0003800000 */
.L_x_9495:
        /* <DEDUP_REMOVED lines=9> */
.L_x_9498:
[----:B------:R-:W-:Y:S05]  /*149a0*/  BSYNC B1 ;  /* 0x0000000000017941 */ /* 0x000fea0003800000 */
.L_x_9497:
        /* <DEDUP_REMOVED lines=11> */
.L_x_9499:
        /* <DEDUP_REMOVED lines=16> */
.L_x_9500:
        /* <DEDUP_REMOVED lines=16> */
.L_x_9501:
        /* <DEDUP_REMOVED lines=13> */
.L_x_9567:
[----:B------:R-:W-:Y:S05]  /*14d30*/  BSYNC B1 ;  /* 0x0000000000017941 */ /* 0x000fea0003800000 */
.L_x_9502:
        /* <DEDUP_REMOVED lines=11> */
.L_x_9505:
[----:B------:R-:W-:Y:S05]  /*14df0*/  BSYNC B1 ;  /* 0x0000000000017941 */ /* 0x000fea0003800000 */
.L_x_9504:
        /* <DEDUP_REMOVED lines=8> */
.L_x_9506:
        /* <DEDUP_REMOVED lines=15> */
.L_x_9507:
        /* <DEDUP_REMOVED lines=15> */
.L_x_9508:
        /* <DEDUP_REMOVED lines=10> */
.L_x_9493:
[----:B------:R-:W-:Y:S05]  /*15100*/  BSYNC B0 ;  /* 0x0000000000007941 */ /* 0x000fea0003800000 */
.L_x_9492:
[----:B------:R-:W-:-:S06]  /*15110*/  UISETP.NE.AND UP0, UPT, UR39, 0x3, UPT ;  /* 0x000000032700788c */ /* 0x000fcc000bf05270 */
[----:B------:R-:W-:-:S13]  /*15120*/  PLOP3.LUT P0, PT, PT, PT, UP0, 0x80, 0x0 ;  /* 0x000000000000781c */ /* 0x000fda0003f0f008 */
[----:B------:R-:W-:Y:S05]  /*15130*/  @!P0 BRA `(.L_x_9509) ;  /* 0x0000000000048947 */ /* 0x000fea0003800000 */
[----:B------:R-:W-:Y:S01]  /*15140*/  BPT.TRAP 0x1 ;  /* 0x000000040000795c */ /* 0x000fe20000300000 */
.L_x_9509:
        /* <DEDUP_REMOVED lines=8> */
.L_x_9568:
[----:B------:R-:W-:Y:S05]  /*151d0*/  BSYNC B0 ;  /* 0x0000000000007941 */ /* 0x000fea0003800000 */
.L_x_9510:
[----:B------:R-:W-:Y:S05]  /*151e0*/  @!P1 BRA `(.L_x_9512) ;  /* 0x0000000000049947 */ /* 0x000fea0003800000 */
[----:B------:R-:W-:Y:S01]  /*151f0*/  BPT.TRAP 0x1 ;  /* 0x000000040000795c */ /* 0x000fe20000300000 */
.L_x_9512:
[----:B0-----:R-:W-:Y:S01]  /*15200*/  SHF.L.U32 R4, R8, 0x1f, RZ ;  /* 0x0000001f08047819 */ /* 0x001fe200000006ff */
[----:B------:R-:W-:-:S03]  /*15210*/  IMAD R0, R0, 0x3000, RZ ;  /* 0x0000300000007824 */ /* 0x000fc600078e02ff */
[----:B------:R-:W0:Y:S02]  /*15220*/  SYNCS.PHASECHK.TRANS64.TRYWAIT P0, [R3+URZ+0x19c60], R4 ;  /* 0x019c6004030075a7 */ /* 0x000e24000800017f */
[----:B0-----:R-:W-:Y:S05]  /*15230*/  @!P0 BRA `(.L_x_9513) ;  /* 0x0000002400b08947 */ /* 0x001fea0003800000 */
.L_x_9569:
[----:B------:R-:W2:Y:S01]  /*15240*/  LDL R12, [R1+0x8] ;  /* 0x00000800010c7983 */ /* 0x000ea20000100800 */
[----:B0-----:R-:W-:Y:S01]  /*15250*/  LOP3.LUT R4, R0, R23, RZ, 0xfc, !PT ;  /* 0x0000001700047212 */ /* 0x001fe200078efcff */
[----:B------:R-:W-:Y:S05]  /*15260*/  WARPSYNC.ALL ;  /* 0x0000000000007948 */ /* 0x000fea0003800000 */
[----:B------:R-:W-:Y:S01]  /*15270*/  IMAD.IADD R4, R16, 0x1, R4 ;  /* 0x0000000110047824 */ /* 0x000fe200078e0204 */
[----:B------:R-:W-:-:S05]  /*15280*/  LOP3.LUT R13, R23, 0x1800, RZ, 0xfc, !PT ;  /* 0x00001800170d7812 */ /* 0x000fca00078efcff */
        /* <DEDUP_REMOVED lines=62> */
.L_x_9514:
[----:B------:R-:W2:Y:S01]  /*15670*/  S2R R0, SR_TID.X ;  /* 0x0000000000007919 */ /* 0x000ea20000002100 */
[----:B-1----:R1:W-:Y:S01]  /*15680*/  SYNCS.ARRIVE.TRANS64.A1T0 RZ, [R3+URZ+0x19c50], RZ ;  /* 0x019c50ff03ff79a7 */ /* 0x0023e2000810003f */
[----:B0-----:R-:W-:Y:S01]  /*15690*/  IMAD.MOV.U32 R8, RZ, RZ, R24 ;  /* 0x000000ffff087224 */ /* 0x001fe200078e0018 */
[----:B--2---:R-:W-:Y:S01]  /*156a0*/  LOP3.LUT R0, R0, 0x7f, RZ, 0xc0, !PT ;  /* 0x0000007f00007812 */ /* 0x004fe200078ec0ff */
[----:B------:R-:W-:Y:S03]  /*156b0*/  BAR.SYNC.DEFER_BLOCKING 0x2, 0x80 ;  /* 0x0082000000007b1d */ /* 0x000fe60000010000 */
[----:B------:R-:W-:Y:S01]  /*156c0*/  ISETP.NE.AND P0, PT, R0, RZ, PT ;  /* 0x000000ff0000720c */ /* 0x000fe20003f05270 */
[----:B------:R-:W-:-:S12]  /*156d0*/  IMAD.MOV.U32 R0, RZ, RZ, R18 ;  /* 0x000000ffff007224 */ /* 0x000fd800078e0012 */
[----:B-1----:R-:W-:-:S05]  /*156e0*/  @!P0 VIADD R3, R3, 0x19c80 ;  /* 0x00019c8003038836 */ /* 0x002fca0000000000 */
[----:B------:R-:W-:-:S04]  /*156f0*/  @!P0 PRMT R3, RZ, 0x654, R3 ;  /* 0x00000654ff038816 */ /* 0x000fc80000000003 */
[----:B------:R2:W-:Y:S01]  /*15700*/  @!P0 SYNCS.ARRIVE.TRANS64.RED.A1T0 RZ, [R3+URZ], RZ ;  /* 0x000000ff03ff89a7 */ /* 0x0005e2000810043f */
[C---:B------:R-:W-:Y:S01]  /*15710*/  ISETP.GT.AND P0, PT, R2.reuse, R28, PT ;  /* 0x0000001c0200720c */ /* 0x040fe20003f04270 */
[----:B------:R-:W-:-:S12]  /*15720*/  VIADD R2, R2, 0xffffffff ;  /* 0xffffffff02027836 */ /* 0x000fd80000000000 */
[----:B--2---:R-:W-:Y:S05]  /*15730*/  @P0 BRA `(.L_x_9515) ;  /* 0xffffffec00d40947 */ /* 0x004fea000383ffff */
.L_x_9491:
[----:B-1----:R-:W1:Y:S01]  /*15740*/  S2R R3, SR_TID.X ;  /* 0x0000000000037919 */ /* 0x002e620000002100 */
[----:B------:R-:W-:Y:S01]  /*15750*/  BSSY B0, `(.L_x_9516) ;  /* 0x0000011000007945 */ /* 0x000fe20003800000 */
        /* <DEDUP_REMOVED lines=9> */
[----:B--2---:R-:W2:Y:S01]  /*157f0*/  @P1 ATOMG.E.ADD.STRONG.GPU PT, R3, desc[UR50][R2.64], R5 ;  /* 0x00000005020319a8 */ /* 0x004ea200081ee1f2 */
[----:B------:R-:W1:Y:S02]  /*15800*/  S2R R4, SR_LTMASK ;  /* 0x0000000000047919 */ /* 0x000e640000003900 */
[----:B-1----:R-:W-:-:S04]  /*15810*/  LOP3.LUT R4, R4, UR4, RZ, 0xc0, !PT ;  /* 0x0000000404047c12 */ /* 0x002fc8000f8ec0ff */
[----:B------:R-:W1:Y:S01]  /*15820*/  POPC R7, R4 ;  /* 0x0000000400077309 */ /* 0x000e620000000000 */
[----:B--2---:R-:W1:Y:S02]  /*15830*/  SHFL.IDX PT, R0, R3, R0, 0x1f ;  /* 0x00001f0003007589 */ /* 0x004e6400000e0000 */
[----:B-1----:R-:W-:-:S05]  /*15840*/  IADD3 R0, R0, UR41, R7 ;  /* 0x0000002900007c10 */ /* 0x002fca000fffe007 */
[----:B------:R1:W-:Y:S02]  /*15850*/  STL [R1], R0 ;  /* 0x0000000001007387 */ /* 0x0003e40000100800 */
.L_x_9517:
[----:B------:R-:W-:Y:S05]  /*15860*/  BSYNC B0 ;  /* 0x0000000000007941 */ /* 0x000fea0003800000 */
.L_x_9516:
[----:B------:R-:W-:-:S06]  /*15870*/  UISETP.NE.AND UP0, UPT, UR39, 0x3, UPT ;  /* 0x000000032700788c */ /* 0x000fcc000bf05270 */
[----:B------:R-:W-:-:S13]  /*15880*/  PLOP3.LUT P1, PT, PT, PT, UP0, 0x80, 0x0 ;  /* 0x000000000000781c */ /* 0x000fda0003f2f008 */
[----:B------:R-:W-:Y:S05]  /*15890*/  @!P1 BRA `(.L_x_9518) ;  /* 0x0000000000049947 */ /* 0x000fea0003800000 */
[----:B------:R-:W-:Y:S01]  /*158a0*/  BPT.TRAP 0x1 ;  /* 0x000000040000795c */ /* 0x000fe20000300000 */
.L_x_9518:
[----:B------:R-:W-:Y:S01]  /*158b0*/  LOP3.LUT R3, R24, 0x1, RZ, 0x3c, !PT ;  /* 0x0000000118037812 */ /* 0x000fe200078e3cff */
[----:B-1----:R-:W-:Y:S01]  /*158c0*/  IMAD R0, R18, 0x8, R16 ;  /* 0x0000000812007824 */ /* 0x002fe200078e0210 */
[----:B------:R-:W-:Y:S01]  /*158d0*/  BSSY B0, `(.L_x_9519) ;  /* 0x0000006000007945 */ /* 0x000fe20003800000 */
[----:B------:R-:W-:Y:S01]  /*158e0*/  IMAD.U32 R2, RZ, RZ, UR43 ;  /* 0x0000002bff027e24 */ /* 0x000fe2000f8e00ff */
[----:B------:R-:W-:-:S04]  /*158f0*/  SHF.L.U32 R3, R3, 0x1f, RZ ;  /* 0x0000001f03037819 */ /* 0x000fc800000006ff */
[----:B------:R-:W1:Y:S01]  /*15900*/  SYNCS.PHASECHK.TRANS64.TRYWAIT P1, [R0+URZ+0x19c70], R3 ;  /* 0x019c7003000075a7 */ /* 0x000e62000802017f */
[----:B------:R-:W-:Y:S01]  /*15910*/  ISETP.NE.AND P2, PT, R2, 0x3, PT ;  /* 0x000000030200780c */ /* 0x000fe20003f45270 */
[----:B-1----:R-:W-:-:S12]  /*15920*/  @!P1 BRA `(.L_x_9520) ;  /* 0x0000002000089947 */ /* 0x002fd80003800000 */
.L_x_9570:
[----:B------:R-:W-:Y:S05]  /*15930*/  BSYNC B0 ;  /* 0x0000000000007941 */ /* 0x000fea0003800000 */
.L_x_9519:
[----:B------:R-:W-:Y:S05]  /*15940*/  @!P2 BRA `(.L_x_9521) ;  /* 0x000000000004a947 */ /* 0x000fea0003800000 */
[----:B------:R-:W-:Y:S01]  /*15950*/  BPT.TRAP 0x1 ;  /* 0x000000040000795c */ /* 0x000fe20000300000 */
.L_x_9521:
[----:B-1----:R-:W-:-:S04]  /*15960*/  SHF.L.U32 R3, R24, 0x1f, RZ ;  /* 0x0000001f18037819 */ /* 0x002fc800000006ff */
[----:B------:R-:W1:Y:S02]  /*15970*/  SYNCS.PHASECHK.TRANS64.TRYWAIT P1, [R0+URZ+0x19c60], R3 ;  /* 0x019c6003000075a7 */ /* 0x000e64000802017f */
[----:B-1----:R-:W-:Y:S05]  /*15980*/  @!P1 BRA `(.L_x_9522) ;  /* 0x0000002000049947 */ /* 0x002fea0003800000 */
.L_x_9571:
[----:B------:R-:W2:Y:S01]  /*15990*/  LDL R15, [R1+0x8] ;  /* 0x00000800010f7983 */ /* 0x000ea20000100800 */
[----:B------:R-:W-:Y:S01]  /*159a0*/  IMAD R2, R18, 0x3000, RZ ;  /* 0x0000300012027824 */ /* 0x000fe200078e02ff */
[----:B------:R-:W-:Y:S05]  /*159b0*/  WARPSYNC.ALL ;  /* 0x0000000000007948 */ /* 0x000fea0003800000 */
[----:B-1----:R-:W-:Y:S02]  /*159c0*/  LOP3.LUT R3, R2, R23, RZ, 0xfc, !PT ;  /* 0x0000001702037212 */ /* 0x002fe400078efcff */
        /* <DEDUP_REMOVED lines=26> */
[----:B------:R0:W1:Y:S02]  /*15b70*/  LDSM.16.MT88.4 R4, [R12+0x9000] ;  /* 0x009000000c04783b */ /* 0x0000640000004200 */
[----:B0-----:R-:W-:Y:S02]  /*15b80*/  IADD3 R12, R16, R14, R2 ;  /* 0x0000000e100c7210 */ /* 0x001fe40007ffe002 */
[----:B------:R-:W-:Y:S02]  /*15b90*/  LOP3.LUT R14, R23, 0x2800, RZ, 0xfc, !PT ;  /* 0x00002800170e7812 */ /* 0x000fe400078efcff */
[----:B-1----:R-:W-:-:S02]  /*15ba0*/  PRMT R8, R4, 0x6420, R5 ;  /* 0x0000642004087816 */ /* 0x002fc40000000005 */
[----:B------:R-:W-:Y:S02]  /*15bb0*/  PRMT R9, R4, 0x7531, R5 ;  /* 0x0000753104097816 */ /* 0x000fe40000000005 */
        /* <DEDUP_REMOVED lines=33> */
.L_x_9523:
        /* <DEDUP_REMOVED lines=10> */
.L_x_9466:
[----:B------:R-:W-:Y:S05]  /*15e70*/  BSYNC B7 ;  /* 0x0000000000077941 */ /* 0x000fea0003800000 */
.L_x_9464:
        /* <DEDUP_REMOVED lines=8> */
[----:B--2---:R2:W-:Y:S01]  /*15f00*/  STL.64 [R1], R4 ;  /* 0x0000000401007387 */ /* 0x0045e20000100a00 */
[----:B------:R-:W-:Y:S02]  /*15f10*/  IMAD.MOV.U32 R2, RZ, RZ, R7 ;  /* 0x000000ffff027224 */ /* 0x000fe400078e0007 */
[----:B-1----:R-:W-:-:S03]  /*15f20*/  IMAD.MOV.U32 R0, RZ, RZ, R6 ;  /* 0x000000ffff007224 */ /* 0x002fc600078e0006 */
[----:B------:R-:W-:Y:S02]  /*15f30*/  R2UR UR44, R2 ;  /* 0x00000000022c72ca */ /* 0x000fe400000e0000 */
[----:B------:R-:W-:Y:S01]  /*15f40*/  R2UR UR36, R0 ;  /* 0x00000000002472ca */ /* 0x000fe200000e0000 */
[----:B------:R-:W-:Y:S06]  /*15f50*/  BAR.ARV 0x4, 0x200 ;  /* 0x0108000000007b1d */ /* 0x000fec0000002000 */
[----:B------:R-:W-:Y:S08]  /*15f60*/  BRA `(.L_x_9525) ;  /* 0x0000000800d07947 */ /* 0x000ff00003800000 */
.L_x_9524:
[----:B------:R-:W0:Y:S01]  /*15f70*/  S2R R2, SR_TID.X ;  /* 0x0000000000027919 */ /* 0x000e220000002100 */
[----:B------:R-:W-:Y:S01]  /*15f80*/  ULDC UR4, c[0x0][0xc3c] ;  /* 0x00030f0000047ab9 */ /* 0x000fe20000000800 */
[----:B-1----:R-:W2:Y:S01]  /*15f90*/  LDL.LU R0, [R1] ;  /* 0x0000000001007983 */ /* 0x002ea20000300800 */
        /* <DEDUP_REMOVED lines=38> */
.L_x_9530:
        /* <DEDUP_REMOVED lines=14> */
.L_x_9529:
[----:B------:R-:W-:Y:S05]  /*162e0*/  BSYNC B0 ;  /* 0x0000000000007941 */ /* 0x000fea0003800000 */
.L_x_9528:
        /* <DEDUP_REMOVED lines=21> */
.L_x_9526:
        /* <DEDUP_REMOVED lines=11> */
[----:B------:R-:W-:Y:S01]  /*164f0*/  IMAD.U32 R12, RZ, RZ, UR6 ;  /* 0x00000006ff0c7e24 */ /* 0x000fe2000f8e00ff */
[----:B------:R-:W-:-:S04]  /*16500*/  ISETP.NE.AND P0, PT, RZ, UR7, PT ;  /* 0x00000007ff007c0c */ /* 0x000fc8000bf05270 */
[----:B------:R-:W2:Y:S01]  /*16510*/  SHFL.IDX PT, R5, R5, R12, 0x1f ;  /* 0x00001f0c05057589 */ /* 0x000ea200000e0000 */
[----:B0-----:R-:W-:Y:S02]  /*16520*/  IMAD.MOV.U32 R2, RZ, RZ, RZ ;  /* 0x000000ffff027224 */ /* 0x001fe400078e00ff */
[----:B--2---:R-:W-:-:S05]  /*16530*/  IMAD R6, R5, R9, RZ ;  /* 0x0000000905067224 */ /* 0x004fca00078e02ff */
[----:B------:R-:W-:Y:S01]  /*16540*/  IABS R10, R6 ;  /* 0x00000006000a7213 */ /* 0x000fe20000000000 */
[----:B------:R-:W-:Y:S06]  /*16550*/  @!P0 BRA `(.L_x_9531) ;  /* 0x00000000000c8947 */ /* 0x000fec0003800000 */
[----:B------:R-:W-:-:S06]  /*16560*/  UIADD3 UR4, UR6, -0x1, URZ ;  /* 0xffffffff06047890 */ /* 0x000fcc000fffe03f */
[----:B------:R-:W-:-:S05]  /*16570*/  IMAD.U32 R3, RZ, RZ, UR4 ;  /* 0x00000004ff037e24 */ /* 0x000fca000f8e00ff */
[----:B------:R0:W1:Y:S02]  /*16580*/  SHFL.IDX PT, R2, R8, R3, 0x1f ;  /* 0x00001f0308027589 */ /* 0x00006400000e0000 */
.L_x_9531:
[----:B0-----:R-:W0:Y:S01]  /*16590*/  I2F.RP R8, R10 ;  /* 0x0000000a00087306 */ /* 0x001e220000209400 */
[----:B-1----:R-:W-:Y:S02]  /*165a0*/  IMAD R12, R2, R4, R7 ;  /* 0x00000004020c7224 */ /* 0x002fe400078e0207 */
[----:B------:R-:W-:-:S03]  /*165b0*/  IMAD.MOV.U32 R2, RZ, RZ, RZ ;  /* 0x000000ffff027224 */ /* 0x000fc600078e00ff */
[----:B------:R1:W-:Y:S02]  /*165c0*/  STL [R1], R12 ;  /* 0x0000000c01007387 */ /* 0x0003e40000100800 */
[----:B0-----:R-:W0:Y:S02]  /*165d0*/  MUFU.RCP R8, R8 ;  /* 0x0000000800087308 */ /* 0x001e240000001000 */
[----:B0-----:R-:W-:-:S06]  /*165e0*/  VIADD R11, R8, 0xffffffe ;  /* 0x0ffffffe080b7836 */ /* 0x001fcc0000000000 */
[----:B------:R-:W0:Y:S02]  /*165f0*/  F2I.FTZ.U32.TRUNC.NTZ R3, R11 ;  /* 0x0000000b00037305 */ /* 0x000e24000021f000 */
[----:B0-----:R-:W-:-:S04]  /*16600*/  IMAD.MOV R7, RZ, RZ, -R3 ;  /* 0x000000ffff077224 */ /* 0x001fc800078e0a03 */
[----:B------:R-:W-:-:S04]  /*16610*/  IMAD R7, R7, R10, RZ ;  /* 0x0000000a07077224 */ /* 0x000fc800078e02ff */
        /* <DEDUP_REMOVED lines=19> */
[----:B------:R-:W-:Y:S02]  /*16750*/  IMAD.MOV R3, RZ, RZ, -R0 ;  /* 0x000000ffff037224 */ /* 0x000fe400078e0a00 */
[----:B------:R-:W-:Y:S02]  /*16760*/  IMAD R7, R6, R2, R7 ;  /* 0x0000000206077224 */ /* 0x000fe400078e0207 */
[----:B------:R-:W-:Y:S01]  /*16770*/  IMAD.MOV.U32 R2, RZ, RZ, RZ ;  /* 0x000000ffff027224 */ /* 0x000fe200078e00ff */
[----:B------:R-:W-:-:S04]  /*16780*/  VIADDMNMX R4, R3, R4, R9, PT ;  /* 0x0000000403047246 */ /* 0x000fc80003800109 */
        /* <DEDUP_REMOVED lines=8> */
[----:B------:R-:W-:-:S04]  /*16810*/  IMAD R11, R11, R8, RZ ;  /* 0x000000080b0b7224 */ /* 0x000fc800078e02ff */
[----:B------:R-:W-:Y:S01]  /*16820*/  IMAD.HI.U32 R2, R3, R11, R2 ;  /* 0x0000000b03027227 */ /* 0x000fe200078e0002 */
        /* <DEDUP_REMOVED lines=21> */
.L_x_9527:
[----:B------:R0:W-:Y:S01]  /*16980*/  STL [R1], R0 ;  /* 0x0000000001007387 */ /* 0x0001e20000100800 */
[----:B------:R-:W-:Y:S01]  /*16990*/  ULDC UR44, c[0x0][0xc3c] ;  /* 0x00030f00002c7ab9 */ /* 0x000fe20000000800 */
[----:B------:R-:W-:Y:S02]  /*169a0*/  UMOV UR36, URZ ;  /* 0x0000003f00247c82 */ /* 0x000fe40008000000 */
[----:B------:R0:W-:Y:S03]  /*169b0*/  STL [R1+0x4], RZ ;  /* 0x000004ff01007387 */ /* 0x0001e60000100800 */
.L_x_9532:
        /* <DEDUP_REMOVED lines=15> */
.L_x_9525:
[----:B------:R-:W-:Y:S02]  /*16ab0*/  ULDC UR4, c[0x0][0xc3c] ;  /* 0x00030f0000047ab9 */ /* 0x000fe40000000800 */
[----:B------:R-:W-:-:S06]  /*16ac0*/  UISETP.GE.AND UP0, UPT, UR44, UR4, UPT ;  /* 0x000000042c00728c */ /* 0x000fcc000bf06270 */
[----:B------:R-:W-:-:S13]  /*16ad0*/  PLOP3.LUT P0, PT, PT, PT, UP0, 0x80, 0x0 ;  /* 0x000000000000781c */ /* 0x000fda0003f0f008 */
[----:B------:R-:W-:Y:S05]  /*16ae0*/  @!P0 BRA `(.L_x_9533) ;  /* 0xffffffb400c88947 */ /* 0x000fea000383ffff */
.L_x_9454:
        /* <DEDUP_REMOVED lines=12> */
.L_x_9572:
[----:B------:R-:W-:Y:S05]  /*16bb0*/  BSYNC B0 ;  /* 0x0000000000007941 */ /* 0x000fea0003800000 */
.L_x_9534:
[----:B------:R-:W-:-:S03]  /*16bc0*/  UMOV UR4, 0xffffffff ;  /* 0xffffffff00047882 */ /* 0x000fc60000000000 */
[----:B------:R-:W-:Y:S05]  /*16bd0*/  BRA.DIV UR4, `(.L_x_9536) ;  /* 0x0000000e04987947 */ /* 0x000fea000b800000 */
[----:B0-----:R-:W0:Y:S02]  /*16be0*/  S2R R0, SR_TID.X ;  /* 0x0000000000007919 */ /* 0x001e240000002100 */
[----:B0-----:R-:W-:-:S04]  /*16bf0*/  SHF.R.U32.HI R0, RZ, 0x5, R0 ;  /* 0x00000005ff007819 */ /* 0x001fc80000011600 */
[----:B------:R-:W-:-:S05]  /*16c00*/  LOP3.LUT R0, R0, 0x3, RZ, 0xc0, !PT ;  /* 0x0000000300007812 */ /* 0x000fca00078ec0ff */
[----:B------:R0:W1:Y:S02]  /*16c10*/  SHFL.IDX PT, R14, R0, RZ, 0x1f ;  /* 0x00001fff000e7589 */ /* 0x00006400000e0000 */
.L_x_9575:
[----:B-1----:R-:W-:Y:S01]  /*16c20*/  ISETP.NE.AND P0, PT, R14, RZ, PT ;  /* 0x000000ff0e00720c */ /* 0x002fe20003f05270 */
[----:B------:R-:W-:-:S12]  /*16c30*/  BSSY B0, `(.L_x_9537) ;  /* 0x000002b000007945 */ /* 0x000fd80003800000 */
[----:B------:R-:W-:Y:S05]  /*16c40*/  @P0 BRA `(.L_x_9538) ;  /* 0x0000000000a40947 */ /* 0x000fea0003800000 */
[----:B------:R-:W-:-:S03]  /*16c50*/  UMOV UR4, 0xffffffff ;  /* 0xffffffff00047882 */ /* 0x000fc60000000000 */
[----:B------:R-:W-:Y:S05]  /*16c60*/  BRA.DIV UR4, `(.L_x_9539) ;  /* 0x0000000e04a87947 */ /* 0x000fea000b800000 */
[----:B------:R-:W-:-:S13]  /*16c70*/  ELECT P6, URZ, PT ;  /* 0x00000000003f782f */ /* 0x000fda00038c0000 */
.L_x_9578:
[----:B------:R-:W-:Y:S05]  /*16c80*/  @!P6 BRA `(.L_x_9538) ;  /* 0x000000000094e947 */ /* 0x000fea0003800000 */
[----:B------:R-:W-:-:S06]  /*16c90*/  ULOP3.LUT UR4, UR38, 0x2, URZ, 0xfc, !UPT ;  /* 0x0000000226047892 */ /* 0x000fcc000f8efc3f */
[----:B0-----:R-:W-:-:S05]  /*16ca0*/  IMAD.U32 R0, RZ, RZ, UR4 ;  /* 0x00000004ff007e24 */ /* 0x001fca000f8e00ff */
[----:B------:R-:W-:-:S13]  /*16cb0*/  ISETP.NE.AND P0, PT, R0, 0x3, PT ;  /* 0x000000030000780c */ /* 0x000fda0003f05270 */
[----:B------:R-:W-:Y:S05]  /*16cc0*/  @!P0 BRA `(.L_x_9540) ;  /* 0x0000000000048947 */ /* 0x000fea0003800000 */
[----:B------:R-:W-:Y:S01]  /*16cd0*/  BPT.TRAP 0x1 ;  /* 0x000000040000795c */ /* 0x000fe20000300000 */
.L_x_9540:
        /* <DEDUP_REMOVED lines=12> */
.L_x_9579:
[----:B------:R-:W1:Y:S02]  /*16da0*/  SYNCS.PHASECHK.TRANS64.TRYWAIT P1, [R3+URZ], R0 ;  /* 0x00000000030075a7 */ /* 0x000e64000802017f */
[----:B-1----:R-:W-:Y:S05]  /*16db0*/  @!P1 BRA `(.L_x_9542) ;  /* 0x0000000c00889947 */ /* 0x002fea0003800000 */
.L_x_9580:
[----:B------:R-:W-:Y:S05]  /*16dc0*/  @!P0 BRA `(.L_x_9543) ;  /* 0x0000000000048947 */ /* 0x000fea0003800000 */
[----:B------:R-:W-:Y:S01]  /*16dd0*/  BPT.TRAP 0x1 ;  /* 0x000000040000795c */ /* 0x000fe20000300000 */
.L_x_9543:
[----:B-1----:R-:W-:-:S04]  /*16de0*/  IMAD R3, R18, 0x8, R9 ;  /* 0x0000000812037824 */ /* 0x002fc800078e0209 */
[----:B------:R-:W1:Y:S02]  /*16df0*/  SYNCS.PHASECHK.TRANS64.TRYWAIT P1, [R3+URZ+0x19c60], R2 ;  /* 0x019c6002030075a7 */ /* 0x000e64000802017f */
[----:B-1----:R-:W-:Y:S05]  /*16e00*/  @!P1 BRA `(.L_x_9544) ;  /* 0x0000000c00889947 */ /* 0x002fea0003800000 */
.L_x_9581:
[----:B------:R-:W-:Y:S05]  /*16e10*/  @!P0 BRA `(.L_x_9545) ;  /* 0x0000000000048947 */ /* 0x000fea0003800000 */
[----:B------:R-:W-:Y:S01]  /*16e20*/  BPT.TRAP 0x1 ;  /* 0x000000040000795c */ /* 0x000fe20000300000 */
.L_x_9545:
[----:B------:R-:W-:-:S04]  /*16e30*/  IMAD R5, R4, 0x8, R9 ;  /* 0x0000000804057824 */ /* 0x000fc800078e0209 */
[----:B------:R-:W2:Y:S02]  /*16e40*/  SYNCS.PHASECHK.TRANS64.TRYWAIT P1, [R5+URZ+0x19c60], R0 ;  /* 0x019c6000050075a7 */ /* 0x000ea4000802017f */
[----:B--2---:R-:W-:Y:S05]  /*16e50*/  @!P1 BRA `(.L_x_9546) ;  /* 0x0000000c00889947 */ /* 0x004fea0003800000 */
.L_x_9582:
[----:B------:R-:W-:Y:S05]  /*16e60*/  @!P0 BRA `(.L_x_9547) ;  /* 0x0000000000048947 */ /* 0x000fea0003800000 */
[----:B------:R-:W-:Y:S01]  /*16e70*/  BPT.TRAP 0x1 ;  /* 0x000000040000795c */ /* 0x000fe20000300000 */
.L_x_9547:
[----:B------:R-:W3:Y:S02]  /*16e80*/  SYNCS.PHASECHK.TRANS64.TRYWAIT P0, [R3+URZ+0x19c80], R2 ;  /* 0x019c8002030075a7 */ /* 0x000ee4000800017f */
[----:B---3--:R-:W-:Y:S05]  /*16e90*/  @!P0 BRA `(.L_x_9548) ;  /* 0x0000000c008c8947 */ /* 0x008fea0003800000 */
.L_x_9549:
[----:B----4-:R4:W0:Y:S02]  /*16ea0*/  SYNCS.PHASECHK.TRANS64.TRYWAIT P0, [R5+URZ+0x19c80], R0 ;  /* 0x019c8000050075a7 */ /* 0x010824000800017f */
[----:B0-----:R-:W-:Y:S05]  /*16eb0*/  @!P0 NANOSLEEP.SYNCS 0x989680 ;  /* 0x009896800000895d */ /* 0x001fea0003900000 */
[----:B------:R-:W0:Y:S02]  /*16ec0*/  @!P0 SYNCS.PHASECHK.TRANS64 P0, [R5+URZ+0x19c80], R0 ;  /* 0x019c8000050085a7 */ /* 0x000e24000800007f */
[----:B0-----:R-:W-:Y:S05]  /*16ed0*/  @!P0 BRA `(.L_x_9549) ;  /* 0xfffffffc00f08947 */ /* 0x001fea000383ffff */
.L_x_9538:
[----:B------:R-:W-:Y:S05]  /*16ee0*/  BSYNC B0 ;  /* 0x0000000000007941 */ /* 0x000fea0003800000 */
.L_x_9537:
[----:B------:R-:W-:Y:S05]  /*16ef0*/  EXIT ;  /* 0x000000000000794d */ /* 0x000fea0003800000 */
.L_x_9360:
[----:B0-----:R-:W-:-:S04]  /*16f00*/  IMAD.U32 R3, RZ, RZ, UR46 ;  /* 0x0000002eff037e24 */ /* 0x001fc8000f8e00ff */
[----:B------:R0:W1:Y:S03]  /*16f10*/  SYNCS.PHASECHK.TRANS64.TRYWAIT P1, [R3+URZ+0x19c00], R6 ;  /* 0x019c0006030075a7 */ /* 0x000066000802017f */
[----:B-1----:R-:W-:Y:S05]  /*16f20*/  @!P1 NANOSLEEP.SYNCS 0x989680 ;  /* 0x009896800000995d */ /* 0x002fea0003900000 */
[----:B------:R-:W1:Y:S02]  /*16f30*/  @!P1 SYNCS.PHASECHK.TRANS64 P1, [R3+URZ+0x19c00], R6 ;  /* 0x019c0006030095a7 */ /* 0x000e64000802007f */
[----:B-1----:R-:W-:Y:S05]  /*16f40*/  @!P1 BRA `(.L_x_9360) ;  /* 0xfffffffc00ec9947 */ /* 0x002fea000383ffff */
[----:B------:R-:W-:Y:S05]  /*16f50*/  BRA `(.L_x_9550) ;  /* 0xfffffeac00a87947 */ /* 0x000fea000383ffff */
.L_x_9364:
[----:B-1----:R1:W2:Y:S02]  /*16f60*/  SYNCS.PHASECHK.TRANS64.TRYWAIT P2, [R90+URZ+0x19c30], R3 ;  /* 0x019c30035a0075a7 */ /* 0x0022a4000804017f */
[----:B--2---:R-:W-:Y:S05]  /*16f70*/  @!P2 NANOSLEEP.SYNCS 0x989680 ;  /* 0x009896800000a95d */ /* 0x004fea0003900000 */
[----:B------:R-:W2:Y:S02]  /*16f80*/  @!P2 SYNCS.PHASECHK.TRANS64 P2, [R90+URZ+0x19c30], R3 ;  /* 0x019c30035a00a5a7 */ /* 0x000ea4000804007f */
[----:B--2---:R-:W-:Y:S05]  /*16f90*/  @!P2 BRA `(.L_x_9364) ;  /* 0xfffffffc00f0a947 */ /* 0x004fea000383ffff */
[----:B------:R-:W-:Y:S05]  /*16fa0*/  BRA `(.L_x_9363) ;  /* 0xfffffeac00cc7947 */ /* 0x000fea000383ffff */
.L_x_9380:
[----:B-1----:R-:W-:-:S04]  /*16fb0*/  IMAD.U32 R8, RZ, RZ, UR24 ;  /* 0x00000018ff087e24 */ /* 0x002fc8000f8e00ff */
[----:B------:R1:W2:Y:S03]  /*16fc0*/  SYNCS.PHASECHK.TRANS64.TRYWAIT P2, [R8+URZ+0x19c30], R7 ;  /* 0x019c3007080075a7 */ /* 0x0002a6000804017f */
[----:B--2---:R-:W-:Y:S05]  /*16fd0*/  @!P2 NANOSLEEP.SYNCS 0x989680 ;  /* 0x009896800000a95d */ /* 0x004fea0003900000 */
[----:B------:R-:W2:Y:S02]  /*16fe0*/  @!P2 SYNCS.PHASECHK.TRANS64 P2, [R8+URZ+0x19c30], R7 ;  /* 0x019c30070800a5a7 */ /* 0x000ea4000804007f */
[----:B--2---:R-:W-:Y:S05]  /*16ff0*/  @!P2 BRA `(.L_x_9380) ;  /* 0xfffffffc00eca947 */ /* 0x004fea000383ffff */
[----:B------:R-:W-:Y:S05]  /*17000*/  BRA `(.L_x_9379) ;  /* 0xfffffee800307947 */ /* 0x000fea000383ffff */
.L_x_9384:
[----:B-1----:R-:W-:-:S04]  /*17010*/  IMAD.U32 R8, RZ, RZ, UR11 ;  /* 0x0000000bff087e24 */ /* 0x002fc8000f8e00ff */
[----:B------:R1:W2:Y:S03]  /*17020*/  SYNCS.PHASECHK.TRANS64.TRYWAIT P2, [R8+URZ+0x19c50], R7 ;  /* 0x019c5007080075a7 */ /* 0x0002a6000804017f */
[----:B--2---:R-:W-:Y:S05]  /*17030*/  @!P2 NANOSLEEP.SYNCS 0x989680 ;  /* 0x009896800000a95d */ /* 0x004fea0003900000 */
[----:B------:R-:W2:Y:S02]  /*17040*/  @!P2 SYNCS.PHASECHK.TRANS64 P2, [R8+URZ+0x19c50], R7 ;  /* 0x019c50070800a5a7 */ /* 0x000ea4000804007f */
[----:B--2---:R-:W-:Y:S05]  /*17050*/  @!P2 BRA `(.L_x_9384) ;  /* 0xfffffffc00eca947 */ /* 0x004fea000383ffff */
[----:B------:R-:W-:Y:S05]  /*17060*/  BRA `(.L_x_9383) ;  /* 0xfffffee800807947 */ /* 0x000fea000383ffff */
.L_x_9402:
[----:B-1----:R-:W-:-:S04]  /*17070*/  IMAD.U32 R6, RZ, RZ, UR22 ;  /* 0x00000016ff067e24 */ /* 0x002fc8000f8e00ff */
[----:B------:R1:W2:Y:S03]  /*17080*/  SYNCS.PHASECHK.TRANS64.TRYWAIT P2, [R6+URZ+0x19c30], R5 ;  /* 0x019c3005060075a7 */ /* 0x0002a6000804017f */
[----:B--2---:R-:W-:Y:S05]  /*17090*/  @!P2 NANOSLEEP.SYNCS 0x989680 ;  /* 0x009896800000a95d */ /* 0x004fea0003900000 */
[----:B------:R-:W2:Y:S02]  /*170a0*/  @!P2 SYNCS.PHASECHK.TRANS64 P2, [R6+URZ+0x19c30], R5 ;  /* 0x019c30050600a5a7 */ /* 0x000ea4000804007f */
[----:B--2---:R-:W-:Y:S05]  /*170b0*/  @!P2 BRA `(.L_x_9402) ;  /* 0xfffffffc00eca947 */ /* 0x004fea000383ffff */
[----:B------:R-:W-:Y:S05]  /*170c0*/  BRA `(.L_x_9401) ;  /* 0xffffff1c00d47947 */ /* 0x000fea000383ffff */
.L_x_9406:
[----:B-1----:R-:W-:-:S04]  /*170d0*/  IMAD.U32 R6, RZ, RZ, UR14 ;  /* 0x0000000eff067e24 */ /* 0x002fc8000f8e00ff */
[----:B------:R1:W2:Y:S03]  /*170e0*/  SYNCS.PHASECHK.TRANS64.TRYWAIT P2, [R6+URZ+0x19c50], R5 ;  /* 0x019c5005060075a7 */ /* 0x0002a6000804017f */
[----:B--2---:R-:W-:Y:S05]  /*170f0*/  @!P2 NANOSLEEP.SYNCS 0x989680 ;  /* 0x009896800000a95d */ /* 0x004fea0003900000 */
[----:B------:R-:W2:Y:S02]  /*17100*/  @!P2 SYNCS.PHASECHK.TRANS64 P2, [R6+URZ+0x19c50], R5 ;  /* 0x019c50050600a5a7 */ /* 0x000ea4000804007f */
[----:B--2---:R-:W-:Y:S05]  /*17110*/  @!P2 BRA `(.L_x_9406) ;  /* 0xfffffffc00eca947 */ /* 0x004fea000383ffff */
[----:B------:R-:W-:Y:S05]  /*17120*/  BRA `(.L_x_9405) ;  /* 0xffffff2000247947 */ /* 0x000fea000383ffff */
.L_x_9413:
[----:B-1----:R-:W-:-:S04]  /*17130*/  IMAD.U32 R6, RZ, RZ, UR23 ;  /* 0x00000017ff067e24 */ /* 0x002fc8000f8e00ff */
[----:B------:R1:W2:Y:S03]  /*17140*/  SYNCS.PHASECHK.TRANS64.TRYWAIT P2, [R6+URZ+0x19c30], R5 ;  /* 0x019c3005060075a7 */ /* 0x0002a6000804017f */
[----:B--2---:R-:W-:Y:S05]  /*17150*/  @!P2 NANOSLEEP.SYNCS 0x989680 ;  /* 0x009896800000a95d */ /* 0x004fea0003900000 */
[----:B------:R-:W2:Y:S02]  /*17160*/  @!P2 SYNCS.PHASECHK.TRANS64 P2, [R6+URZ+0x19c30], R5 ;  /* 0x019c30050600a5a7 */ /* 0x000ea4000804007f */
[----:B--2---:R-:W-:Y:S05]  /*17170*/  @!P2 BRA `(.L_x_9413) ;  /* 0xfffffffc00eca947 */ /* 0x004fea000383ffff */
[----:B------:R-:W-:Y:S05]  /*17180*/  BRA `(.L_x_9412) ;  /* 0xffffff4000a47947 */ /* 0x000fea000383ffff */
.L_x_9417:
[----:B-1----:R-:W-:-:S04]  /*17190*/  IMAD.U32 R6, RZ, RZ, UR11 ;  /* 0x0000000bff067e24 */ /* 0x002fc8000f8e00ff */
[----:B------:R1:W2:Y:S03]  /*171a0*/  SYNCS.PHASECHK.TRANS64.TRYWAIT P2, [R6+URZ+0x19c50], R5 ;  /* 0x019c5005060075a7 */ /* 0x0002a6000804017f */
[----:B--2---:R-:W-:Y:S05]  /*171b0*/  @!P2 NANOSLEEP.SYNCS 0x989680 ;  /* 0x009896800000a95d */ /* 0x004fea0003900000 */
[----:B------:R-:W2:Y:S02]  /*171c0*/  @!P2 SYNCS.PHASECHK.TRANS64 P2, [R6+URZ+0x19c50], R5 ;  /* 0x019c50050600a5a7 */ /* 0x000ea4000804007f */
[----:B--2---:R-:W-:Y:S05]  /*171d0*/  @!P2 BRA `(.L_x_9417) ;  /* 0xfffffffc00eca947 */ /* 0x004fea000383ffff */
[----:B------:R-:W-:Y:S05]  /*171e0*/  BRA `(.L_x_9416) ;  /* 0xffffff4000f47947 */ /* 0x000fea000383ffff */
.L_x_9431:
[----:B-1----:R-:W-:-:S04]  /*171f0*/  IMAD.U32 R7, RZ, RZ, UR14 ;  /* 0x0000000eff077e24 */ /* 0x002fc8000f8e00ff */
[----:B------:R1:W2:Y:S03]  /*17200*/  SYNCS.PHASECHK.TRANS64.TRYWAIT P1, [R7+URZ+0x19c50], R0 ;  /* 0x019c5000070075a7 */ /* 0x0002a6000802017f */
[----:B--2---:R-:W-:Y:S05]  /*17210*/  @!P1 NANOSLEEP.SYNCS 0x989680 ;  /* 0x009896800000995d */ /* 0x004fea0003900000 */
[----:B------:R-:W2:Y:S02]  /*17220*/  @!P1 SYNCS.PHASECHK.TRANS64 P1, [R7+URZ+0x19c50], R0 ;  /* 0x019c5000070095a7 */ /* 0x000ea4000802007f */
[----:B--2---:R-:W-:Y:S05]  /*17230*/  @!P1 BRA `(.L_x_9431) ;  /* 0xfffffffc00ec9947 */ /* 0x004fea000383ffff */
[----:B------:R-:W-:Y:S05]  /*17240*/  BRA `(.L_x_9430) ;  /* 0xffffff7400647947 */ /* 0x000fea000383ffff */
.L_x_9475:
[----:B------:R-:W-:Y:S02]  /*17250*/  IMAD.MOV.U32 R13, RZ, RZ, R20 ;  /* 0x000000ffff0d7224 */ /* 0x000fe400078e0014 */
[----:B------:R-:W-:Y:S02]  /*17260*/  IMAD.MOV.U32 R12, RZ, RZ, RZ ;  /* 0x000000ffff0c7224 */ /* 0x000fe400078e00ff */
[----:B------:R-:W-:Y:S02]  /*17270*/  IMAD.MOV.U32 R11, RZ, RZ, 0x1f ;  /* 0x0000001fff0b7424 */ /* 0x000fe400078e00ff */
[----:B------:R-:W-:-:S07]  /*17280*/  IMAD.MOV.U32 R15, RZ, RZ, -0x1 ;  /* 0xffffffffff0f7424 */ /* 0x000fce00078e00ff */
[----:B------:R-:W-:Y:S05]  /*17290*/  WARPSYNC.COLLECTIVE R15, `(.L_x_9551) ;  /* 0x000000000f087348 */ /* 0x000fea0003c00000 */
[----:B------:R0:W1:Y:S02]  /*172a0*/  SHFL.IDX P6, R14, R13, R12, R11 ;  /* 0x0000000c0d0e7389 */ /* 0x00006400000c000b */
[----:B01----:R-:W-:Y:S01]  /*172b0*/  ENDCOLLECTIVE ;  /* 0x000000000000791b */ /* 0x003fe20003800000 */
.L_x_9551:
[----:B------:R-:W-:Y:S05]  /*172c0*/  BRA `(.L_x_9552) ;  /* 0xffffffc000447947 */ /* 0x000fea000383ffff */
.L_x_9477:
[----:B------:R-:W-:Y:S01]  /*172d0*/  BSSY B0, `(.L_x_9553) ;  /* 0x0000006000007945 */ /* 0x000fe20003800000 */
[----:B------:R-:W-:-:S07]  /*172e0*/  IMAD.MOV.U32 R15, RZ, RZ, -0x1 ;  /* 0xffffffffff0f7424 */ /* 0x000fce00078e00ff */
[----:B0-----:R-:W-:Y:S05]  /*172f0*/  WARPSYNC.COLLECTIVE R15, `(.L_x_9554) ;  /* 0x000000000f0c7348 */ /* 0x001fea0003c00000 */
[----:B------:R-:W-:Y:S02]  /*17300*/  ELECT P6, UR62, PT ;  /* 0x00000000003e782f */ /* 0x000fe400038c0000 */
[----:B------:R-:W-:Y:S01]  /*17310*/  MOV R14, UR62 ;  /* 0x0000003e000e7c02 */ /* 0x000fe20008000f00 */
[----:B0-----:R-:W-:Y:S10]  /*17320*/  ENDCOLLECTIVE ;  /* 0x000000000000791b */ /* 0x001ff40003800000 */
.L_x_9554:
[----:B------:R-:W-:Y:S05]  /*17330*/  BSYNC B0 ;  /* 0x0000000000007941 */ /* 0x000fea0003800000 */
.L_x_9553:
[----:B------:R-:W-:Y:S05]  /*17340*/  BRA `(.L_x_9555) ;  /* 0xffffffc0004c7947 */ /* 0x000fea000383ffff */
.L_x_9479:
[----:B-1----:R1:W2:Y:S02]  /*17350*/  SYNCS.PHASECHK.TRANS64.TRYWAIT P0, [R4+URZ+0x19c80], R3 ;  /* 0x019c8003040075a7 */ /* 0x0022a4000800017f */
[----:B--2---:R-:W-:Y:S05]  /*17360*/  @!P0 NANOSLEEP.SYNCS 0x989680 ;  /* 0x009896800000895d */ /* 0x004fea0003900000 */
[----:B------:R-:W2:Y:S02]  /*17370*/  @!P0 SYNCS.PHASECHK.TRANS64 P0, [R4+URZ+0x19c80], R3 ;  /* 0x019c8003040085a7 */ /* 0x000ea4000800007f */
[----:B--2---:R-:W-:Y:S05]  /*17380*/  @!P0 BRA `(.L_x_9479) ;  /* 0xfffffffc00f08947 */ /* 0x004fea000383ffff */
[----:B------:R-:W-:Y:S05]  /*17390*/  BRA `(.L_x_9556) ;  /* 0xffffffc000a87947 */ /* 0x000fea000383ffff */
.L_x_9481:
[----:B--2---:R2:W3:Y:S02]  /*173a0*/  SYNCS.PHASECHK.TRANS64.TRYWAIT P0, [R4+URZ+0x19c40], R3 ;  /* 0x019c4003040075a7 */ /* 0x0044e4000800017f */
[----:B---3--:R-:W-:Y:S05]  /*173b0*/  @!P0 NANOSLEEP.SYNCS 0x989680 ;  /* 0x009896800000895d */ /* 0x008fea0003900000 */
[----:B------:R-:W3:Y:S02]  /*173c0*/  @!P0 SYNCS.PHASECHK.TRANS64 P0, [R4+URZ+0x19c40], R3 ;  /* 0x019c4003040085a7 */ /* 0x000ee4000800007f */
[----:B---3--:R-:W-:Y:S05]  /*173d0*/  @!P0 BRA `(.L_x_9481) ;  /* 0xfffffffc00f08947 */ /* 0x008fea000383ffff */
[----:B------:R-:W-:Y:S05]  /*173e0*/  BRA `(.L_x_9557) ;  /* 0xffffffc4002c7947 */ /* 0x000fea000383ffff */
.L_x_9485:
[----:B------:R-:W-:Y:S02]  /*173f0*/  IMAD.MOV.U32 R5, RZ, RZ, R11 ;  /* 0x000000ffff057224 */ /* 0x000fe400078e000b */
[----:B------:R-:W-:Y:S02]  /*17400*/  IMAD.MOV.U32 R13, RZ, RZ, R4 ;  /* 0x000000ffff0d7224 */ /* 0x000fe400078e0004 */
[----:B------:R-:W-:Y:S02]  /*17410*/  IMAD.MOV.U32 R12, RZ, RZ, RZ ;  /* 0x000000ffff0c7224 */ /* 0x000fe400078e00ff */
[----:B------:R-:W-:Y:S02]  /*17420*/  IMAD.MOV.U32 R11, RZ, RZ, 0x1e1f ;  /* 0x00001e1fff0b7424 */ /* 0x000fe400078e00ff */
[----:B------:R-:W-:Y:S02]  /*17430*/  IMAD.MOV.U32 R15, RZ, RZ, -0x1 ;  /* 0xffffffffff0f7424 */ /* 0x000fe400078e00ff */
[----:B------:R-:W-:-:S02]  /*17440*/  IMAD R0, R9, UR42, RZ ;  /* 0x0000002a09007c24 */ /* 0x000fc4000f8e02ff */
[----:B------:R-:W-:-:S07]  /*17450*/  IMAD.IADD R5, R21, 0x1, R5 ;  /* 0x0000000115057824 */ /* 0x000fce00078e0205 */
[----:B0----5:R-:W-:Y:S05]  /*17460*/  WARPSYNC.COLLECTIVE R15, `(.L_x_9558) ;  /* 0x000000000f087348 */ /* 0x021fea0003c00000 */
[----:B------:R1:W2:Y:S02]  /*17470*/  SHFL.IDX P6, R14, R13, R12, R11 ;  /* 0x0000000c0d0e7389 */ /* 0x0002a400000c000b */
[----:B012--5:R-:W-:Y:S01]  /*17480*/  ENDCOLLECTIVE ;  /* 0x000000000000791b */ /* 0x027fe20003800000 */
.L_x_9558:
[----:B------:R-:W-:Y:S01]  /*17490*/  ISETP.GE.AND P4, PT, R5, R0, PT ;  /* 0x000000000500720c */ /* 0x000fe20003f86270 */
[----:B------:R-:W-:Y:S02]  /*174a0*/  IMAD.MOV.U32 R13, RZ, RZ, R6 ;  /* 0x000000ffff0d7224 */ /* 0x000fe400078e0006 */
[----:B------:R-:W-:-:S10]  /*174b0*/  IMAD.MOV.U32 R2, RZ, RZ, R14 ;  /* 0x000000ffff027224 */ /* 0x000fd400078e000e */
[----:B------:R-:W-:Y:S05]  /*174c0*/  WARPSYNC.COLLECTIVE R15, `(.L_x_9559) ;  /* 0x000000000f087348 */ /* 0x000fea0003c00000 */
[----:B------:R0:W1:Y:S02]  /*174d0*/  SHFL.IDX P6, R14, R13, R12, R11 ;  /* 0x0000000c0d0e7389 */ /* 0x00006400000c000b */
[----:B01----:R-:W-:Y:S01]  /*174e0*/  ENDCOLLECTIVE ;  /* 0x000000000000791b */ /* 0x003fe20003800000 */
.L_x_9559:
[----:B------:R-:W-:Y:S02]  /*174f0*/  IMAD.MOV.U32 R13, RZ, RZ, R4 ;  /* 0x000000ffff0d7224 */ /* 0x000fe400078e0004 */
[----:B------:R-:W-:Y:S02]  /*17500*/  IMAD.MOV.U32 R12, RZ, RZ, 0x1 ;  /* 0x00000001ff0c7424 */ /* 0x000fe400078e00ff */
[----:B------:R-:W-:-:S07]  /*17510*/  IMAD.MOV.U32 R3, RZ, RZ, R14 ;  /* 0x000000ffff037224 */ /* 0x000fce00078e000e */
[----:B------:R-:W-:Y:S05]  /*17520*/  WARPSYNC.COLLECTIVE R15, `(.L_x_9560) ;  /* 0x000000000f087348 */ /* 0x000fea0003c00000 */
[----:B------:R0:W1:Y:S02]  /*17530*/  SHFL.IDX P6, R14, R13, R12, R11 ;  /* 0x0000000c0d0e7389 */ /* 0x00006400000c000b */
[----:B01----:R-:W-:Y:S01]  /*17540*/  ENDCOLLECTIVE ;  /* 0x000000000000791b */ /* 0x003fe20003800000 */
.L_x_9560:
        /* <DEDUP_REMOVED lines=10> */
.L_x_9561:
[----:B------:R-:W-:Y:S01]  /*175f0*/  @!PT LDS RZ, [RZ] ;  /* 0x00000000fffff984 */ /* 0x000fe20000000800 */
[----:B------:R-:W-:Y:S01]  /*17600*/  @!PT LDS RZ, [RZ] ;  /* 0x00000000fffff984 */ /* 0x000fe20000000800 */
[----:B------:R-:W-:Y:S01]  /*17610*/  @!PT LDS RZ, [RZ] ;  /* 0x00000000fffff984 */ /* 0x000fe20000000800 */
[----:B------:R0:W-:Y:S04]  /*17620*/  @!P4 LDGSTS.E.BYPASS.LTC128B.128 [R10+0xf000], desc[UR50][R2.64], !P2 ;  /* 0x0f000000020acfae */ /* 0x0001e8000d101d72 */
[----:B------:R0:W-:Y:S04]  /*17630*/  @!P4 LDGSTS.E.BYPASS.LTC128B.128 [R10+0x10800], desc[UR50][R2.64+0x20], !P1 ;  /* 0x10800020020acfae */ /* 0x0001e8000c901d72 */
[----:B------:R0:W-:Y:S01]  /*17640*/  @!P4 LDGSTS.E.BYPASS.LTC128B.128 [R10+0x12000], desc[UR50][R2.64+0x40], !P0 ;  /* 0x12000040020acfae */ /* 0x0001e2000c101d72 */
[----:B------:R-:W-:Y:S02]  /*17650*/  IMAD.MOV.U32 R13, RZ, RZ, R7 ;  /* 0x000000ffff0d7224 */ /* 0x000fe400078e0007 */
[----:B------:R-:W-:-:S02]  /*17660*/  IMAD.MOV.U32 R12, RZ, RZ, RZ ;  /* 0x000000ffff0c7224 */ /* 0x000fc400078e00ff */
[----:B------:R-:W-:-:S07]  /*17670*/  IMAD.MOV.U32 R6, RZ, RZ, R14 ;  /* 0x000000ffff067224 */ /* 0x000fce00078e000e */
[----:B0-----:R-:W-:Y:S05]  /*17680*/  WARPSYNC.COLLECTIVE R15, `(.L_x_9562) ;  /* 0x000000000f087348 */ /* 0x001fea0003c00000 */
[----:B------:R1:W2:Y:S02]  /*17690*/  SHFL.IDX P6, R14, R13, R12, R11 ;  /* 0x0000000c0d0e7389 */ /* 0x0002a400000c000b */
[----:B012---:R-:W-:Y:S01]  /*176a0*/  ENDCOLLECTIVE ;  /* 0x000000000000791b */ /* 0x007fe20003800000 */
.L_x_9562:
[----:B------:R-:W-:-:S05]  /*176b0*/  VIADD R3, R5, 0x40 ;  /* 0x0000004005037836 */ /* 0x000fca0000000000 */
[----:B------:R-:W-:Y:S01]  /*176c0*/  ISETP.GE.AND P4, PT, R3, R0, PT ;  /* 0x000000000300720c */ /* 0x000fe20003f86270 */
[----:B------:R-:W-:-:S12]  /*176d0*/  IMAD.MOV.U32 R13, RZ, RZ, R8 ;  /* 0x000000ffff0d7224 */ /* 0x000fd800078e0008 */
[----:B------:R-:W-:Y:S01]  /*176e0*/  @!P4 IADD3 R2, P3, R20, R6, RZ ;  /* 0x000000061402c210 */ /* 0x000fe20007f7e0ff */
[----:B------:R-:W-:-:S12]  /*176f0*/  IMAD.MOV.U32 R7, RZ, RZ, R14 ;  /* 0x000000ffff077224 */ /* 0x000fd800078e000e */
[----:B------:R-:W-:Y:S05]  /*17700*/  WARPSYNC.COLLECTIVE R15, `(.L_x_9563) ;  /* 0x000000000f087348 */ /* 0x000fea0003c00000 */
[----:B------:R0:W1:Y:S02]  /*17710*/  SHFL.IDX P6, R14, R13, R12, R11 ;  /* 0x0000000c0d0e7389 */ /* 0x00006400000c000b */
[----:B01----:R-:W-:Y:S01]  /*17720*/  ENDCOLLECTIVE ;  /* 0x000000000000791b */ /* 0x003fe20003800000 */
.L_x_9563:
[----:B------:R-:W-:-:S05]  /*17730*/  @!P4 IMAD.X R3, RZ, RZ, R4, P3 ;  /* 0x000000ffff03c224 */ /* 0x000fca00018e0604 */
[----:B------:R-:W-:Y:S01]  /*17740*/  @!PT LDS RZ, [RZ] ;  /* 0x00000000fffff984 */ /* 0x000fe20000000800 */
[----:B------:R-:W-:Y:S01]  /*17750*/  @!PT LDS RZ, [RZ] ;  /* 0x00000000fffff984 */ /* 0x000fe20000000800 */
[----:B------:R-:W-:Y:S01]  /*17760*/  @!PT LDS RZ, [RZ] ;  /* 0x00000000fffff984 */ /* 0x000fe20000000800 */
[----:B------:R-:W-:Y:S04]  /*17770*/  @!P4 LDGSTS.E.BYPASS.LTC128B.128 [R10+0xf800], desc[UR50][R2.64], !P2 ;  /* 0x0f800000020acfae */ /* 0x000fe8000d101d72 */
[----:B------:R-:W-:Y:S04]  /*17780*/  @!P4 LDGSTS.E.BYPASS.LTC128B.128 [R10+0x11000], desc[UR50][R2.64+0x20], !P1 ;  /* 0x11000020020acfae */ /* 0x000fe8000c901d72 */
[----:B------:R0:W-:Y:S02]  /*17790*/  @!P4 LDGSTS.E.BYPASS.LTC128B.128 [R10+0x12800], desc[UR50][R2.64+0x40], !P0 ;  /* 0x12800040020acfae */ /* 0x0001e4000c101d72 */
[----:B0-----:R-:W-:Y:S01]  /*177a0*/  IMAD.MOV.U32 R2, RZ, RZ, R14 ;  /* 0x000000ffff027224 */ /* 0x001fe200078e000e */
[----:B------:R-:W-:Y:S06]  /*177b0*/  BRA `(.L_x_9564) ;  /* 0xffffffcc00147947 */ /* 0x000fec000383ffff */
.L_x_9490:
[----:B-1----:R1:W2:Y:S02]  /*177c0*/  SYNCS.PHASECHK.TRANS64.TRYWAIT P0, [R16+URZ+0x19c20], R3 ;  /* 0x019c2003100075a7 */ /* 0x0022a4000800017f */
[----:B--2---:R-:W-:Y:S05]  /*177d0*/  @!P0 NANOSLEEP.SYNCS 0x989680 ;  /* 0x009896800000895d */ /* 0x004fea0003900000 */
[----:B------:R-:W2:Y:S02]  /*177e0*/  @!P0 SYNCS.PHASECHK.TRANS64 P0, [R16+URZ+0x19c20], R3 ;  /* 0x019c2003100085a7 */ /* 0x000ea4000800007f */
[----:B--2---:R-:W-:Y:S05]  /*177f0*/  @!P0 BRA `(.L_x_9490) ;  /* 0xfffffffc00f08947 */ /* 0x004fea000383ffff */
[----:B------:R-:W-:Y:S05]  /*17800*/  BRA `(.L_x_9565) ;  /* 0xffffffcc00847947 */ /* 0x000fea000383ffff */
.L_x_9496:
[----:B0-----:R0:W1:Y:S02]  /*17810*/  SYNCS.PHASECHK.TRANS64.TRYWAIT P0, [R6+URZ+0x19c80], R4 ;  /* 0x019c8004060075a7 */ /* 0x001064000800017f */
[----:B-1----:R-:W-:Y:S05]  /*17820*/  @!P0 NANOSLEEP.SYNCS 0x989680 ;  /* 0x009896800000895d */ /* 0x002fea0003900000 */
[----:B------:R-:W1:Y:S02]  /*17830*/  @!P0 SYNCS.PHASECHK.TRANS64 P0, [R6+URZ+0x19c80], R4 ;  /* 0x019c8004060085a7 */ /* 0x000e64000800007f */
[----:B-1----:R-:W-:Y:S05]  /*17840*/  @!P0 BRA `(.L_x_9496) ;  /* 0xfffffffc00f08947 */ /* 0x002fea000383ffff */
[----:B------:R-:W-:Y:S05]  /*17850*/  BRA `(.L_x_9566) ;  /* 0xffffffd000287947 */ /* 0x000fea000383ffff */
.L_x_9503:
[----:B-1----:R1:W2:Y:S02]  /*17860*/  SYNCS.PHASECHK.TRANS64.TRYWAIT P0, [R6+URZ+0x19c40], R4 ;  /* 0x019c4004060075a7 */ /* 0x0022a4000800017f */
[----:B--2---:R-:W-:Y:S05]  /*17870*/  @!P0 NANOSLEEP.SYNCS 0x989680 ;  /* 0x009896800000895d */ /* 0x004fea0003900000 */
[----:B------:R-:W2:Y:S02]  /*17880*/  @!P0 SYNCS.PHASECHK.TRANS64 P0, [R6+URZ+0x19c40], R4 ;  /* 0x019c4004060085a7 */ /* 0x000ea4000800007f */
[----:B--2---:R-:W-:Y:S05]  /*17890*/  @!P0 BRA `(.L_x_9503) ;  /* 0xfffffffc00f08947 */ /* 0x004fea000383ffff */
[----:B------:R-:W-:Y:S05]  /*178a0*/  BRA `(.L_x_9567) ;  /* 0xffffffd400207947 */ /* 0x000fea000383ffff */
.L_x_9511:
[----:B0-----:R0:W1:Y:S02]  /*178b0*/  SYNCS.PHASECHK.TRANS64.TRYWAIT P0, [R3+URZ+0x19c70], R4 ;  /* 0x019c7004030075a7 */ /* 0x001064000800017f */
[----:B-1----:R-:W-:Y:S05]  /*178c0*/  @!P0 NANOSLEEP.SYNCS 0x989680 ;  /* 0x009896800000895d */ /* 0x002fea0003900000 */
[----:B------:R-:W1:Y:S02]  /*178d0*/  @!P0 SYNCS.PHASECHK.TRANS64 P0, [R3+URZ+0x19c70], R4 ;  /* 0x019c7004030085a7 */ /* 0x000e64000800007f */
[----:B-1----:R-:W-:Y:S05]  /*178e0*/  @!P0 BRA `(.L_x_9511) ;  /* 0xfffffffc00f08947 */ /* 0x002fea000383ffff */
[----:B------:R-:W-:Y:S05]  /*178f0*/  BRA `(.L_x_9568) ;  /* 0xffffffd800347947 */ /* 0x000fea000383ffff */
.L_x_9513:
[----:B0-----:R0:W1:Y:S02]  /*17900*/  SYNCS.PHASECHK.TRANS64.TRYWAIT P0, [R3+URZ+0x19c60], R4 ;  /* 0x019c6004030075a7 */ /* 0x001064000800017f */
[----:B-1----:R-:W-:Y:S05]  /*17910*/  @!P0 NANOSLEEP.SYNCS 0x989680 ;  /* 0x009896800000895d */ /* 0x002fea0003900000 */
[----:B------:R-:W1:Y:S02]  /*17920*/  @!P0 SYNCS.PHASECHK.TRANS64 P0, [R3+URZ+0x19c60], R4 ;  /* 0x019c6004030085a7 */ /* 0x000e64000800007f */
[----:B-1----:R-:W-:Y:S05]  /*17930*/  @!P0 BRA `(.L_x_9513) ;  /* 0xfffffffc00f08947 */ /* 0x002fea000383ffff */
[----:B------:R-:W-:Y:S05]  /*17940*/  BRA `(.L_x_9569) ;  /* 0xffffffd8003c7947 */ /* 0x000fea000383ffff */
.L_x_9520:
[----:B-1----:R1:W2:Y:S02]  /*17950*/  SYNCS.PHASECHK.TRANS64.TRYWAIT P1, [R0+URZ+0x19c70], R3 ;  /* 0x019c7003000075a7 */ /* 0x0022a4000802017f */
[----:B--2---:R-:W-:Y:S05]  /*17960*/  @!P1 NANOSLEEP.SYNCS 0x989680 ;  /* 0x009896800000995d */ /* 0x004fea0003900000 */
[----:B------:R-:W2:Y:S02]  /*17970*/  @!P1 SYNCS.PHASECHK.TRANS64 P1, [R0+URZ+0x19c70], R3 ;  /* 0x019c7003000095a7 */ /* 0x000ea4000802007f */
[----:B--2---:R-:W-:Y:S05]  /*17980*/  @!P1 BRA `(.L_x_9520) ;  /* 0xfffffffc00f09947 */ /* 0x004fea000383ffff */
[----:B------:R-:W-:Y:S05]  /*17990*/  BRA `(.L_x_9570) ;  /* 0xffffffdc00e47947 */ /* 0x000fea000383ffff */
.L_x_9522:
[----:B-1----:R1:W2:Y:S02]  /*179a0*/  SYNCS.PHASECHK.TRANS64.TRYWAIT P1, [R0+URZ+0x19c60], R3 ;  /* 0x019c6003000075a7 */ /* 0x0022a4000802017f */
[----:B--2---:R-:W-:Y:S05]  /*179b0*/  @!P1 NANOSLEEP.SYNCS 0x989680 ;  /* 0x009896800000995d */ /* 0x004fea0003900000 */
[----:B------:R-:W2:Y:S02]  /*179c0*/  @!P1 SYNCS.PHASECHK.TRANS64 P1, [R0+URZ+0x19c60], R3 ;  /* 0x019c6003000095a7 */ /* 0x000ea4000802007f */
[----:B--2---:R-:W-:Y:S05]  /*179d0*/  @!P1 BRA `(.L_x_9522) ;  /* 0xfffffffc00f09947 */ /* 0x004fea000383ffff */
[----:B------:R-:W-:Y:S05]  /*179e0*/  BRA `(.L_x_9571) ;  /* 0xffffffdc00e87947 */ /* 0x000fea000383ffff */
.L_x_9535:
[----:B0-----:R0:W1:Y:S02]  /*179f0*/  SYNCS.PHASECHK.TRANS64.TRYWAIT P0, [R9+URZ+0x19c20], R0 ;  /* 0x019c2000090075a7 */ /* 0x001064000800017f */
[----:B-1----:R-:W-:Y:S05]  /*17a00*/  @!P0 NANOSLEEP.SYNCS 0x989680 ;  /* 0x009896800000895d */ /* 0x002fea0003900000 */
[----:B------:R-:W1:Y:S02]  /*17a10*/  @!P0 SYNCS.PHASECHK.TRANS64 P0, [R9+URZ+0x19c20], R0 ;  /* 0x019c2000090085a7 */ /* 0x000e64000800007f */
[----:B-1----:R-:W-:Y:S05]  /*17a20*/  @!P0 BRA `(.L_x_9535) ;  /* 0xfffffffc00f08947 */ /* 0x002fea000383ffff */
[----:B------:R-:W-:Y:S05]  /*17a30*/  BRA `(.L_x_9572) ;  /* 0xfffffff0005c7947 */ /* 0x000fea000383ffff */
.L_x_9536:
        /* <DEDUP_REMOVED lines=11> */
.L_x_9574:
[----:B------:R-:W-:Y:S05]  /*17af0*/  BSYNC B0 ;  /* 0x0000000000007941 */ /* 0x000fea0003800000 */
.L_x_9573:
[----:B------:R-:W-:Y:S05]  /*17b00*/  BRA `(.L_x_9575) ;  /* 0xfffffff000447947 */ /* 0x000fea000383ffff */
.L_x_9539:
[----:B------:R-:W-:Y:S01]  /*17b10*/  BSSY B1, `(.L_x_9576) ;  /* 0x0000006000017945 */ /* 0x000fe20003800000 */
[----:B------:R-:W-:-:S07]  /*17b20*/  IMAD.MOV.U32 R15, RZ, RZ, -0x1 ;  /* 0xffffffffff0f7424 */ /* 0x000fce00078e00ff */
[----:B0-----:R-:W-:Y:S05]  /*17b30*/  WARPSYNC.COLLECTIVE R15, `(.L_x_9577) ;  /* 0x000000000f0c7348 */ /* 0x001fea0003c00000 */
[----:B------:R-:W-:Y:S02]  /*17b40*/  ELECT P6, UR62, PT ;  /* 0x00000000003e782f */ /* 0x000fe400038c0000 */
[----:B------:R-:W-:Y:S01]  /*17b50*/  MOV R14, UR62 ;  /* 0x0000003e000e7c02 */ /* 0x000fe20008000f00 */
[----:B0-----:R-:W-:Y:S10]  /*17b60*/  ENDCOLLECTIVE ;  /* 0x000000000000791b */ /* 0x001ff40003800000 */
.L_x_9577:
[----:B------:R-:W-:Y:S05]  /*17b70*/  BSYNC B1 ;  /* 0x0000000000017941 */ /* 0x000fea0003800000 */
.L_x_9576:
[----:B------:R-:W-:Y:S05]  /*17b80*/  BRA `(.L_x_9578) ;  /* 0xfffffff0003c7947 */ /* 0x000fea000383ffff */
.L_x_9541:
[----:B0-----:R0:W1:Y:S02]  /*17b90*/  SYNCS.PHASECHK.TRANS64.TRYWAIT P1, [R7+URZ], R2 ;  /* 0x00000002070075a7 */ /* 0x001064000802017f */
[----:B-1----:R-:W-:Y:S05]  /*17ba0*/  @!P1 NANOSLEEP.SYNCS 0x989680 ;  /* 0x009896800000995d */ /* 0x002fea0003900000 */
[----:B------:R-:W1:Y:S02]  /*17bb0*/  @!P1 SYNCS.PHASECHK.TRANS64 P1, [R7+URZ], R2 ;  /* 0x00000002070095a7 */ /* 0x000e64000802007f */
[----:B-1----:R-:W-:Y:S05]  /*17bc0*/  @!P1 BRA `(.L_x_9541) ;  /* 0xfffffffc00f09947 */ /* 0x002fea000383ffff */
[----:B------:R-:W-:Y:S05]  /*17bd0*/  BRA `(.L_x_9579) ;  /* 0xfffffff000707947 */ /* 0x000fea000383ffff */
.L_x_9542:
[----:B-1----:R1:W2:Y:S02]  /*17be0*/  SYNCS.PHASECHK.TRANS64.TRYWAIT P1, [R3+URZ], R0 ;  /* 0x00000000030075a7 */ /* 0x0022a4000802017f */
[----:B--2---:R-:W-:Y:S05]  /*17bf0*/  @!P1 NANOSLEEP.SYNCS 0x989680 ;  /* 0x009896800000995d */ /* 0x004fea0003900000 */
[----:B------:R-:W2:Y:S02]  /*17c00*/  @!P1 SYNCS.PHASECHK.TRANS64 P1, [R3+URZ], R0 ;  /* 0x00000000030095a7 */ /* 0x000ea4000802007f */
[----:B--2---:R-:W-:Y:S05]  /*17c10*/  @!P1 BRA `(.L_x_9542) ;  /* 0xfffffffc00f09947 */ /* 0x004fea000383ffff */
[----:B------:R-:W-:Y:S05]  /*17c20*/  BRA `(.L_x_9580) ;  /* 0xfffffff000647947 */ /* 0x000fea000383ffff */
.L_x_9544:
[----:B-1----:R1:W2:Y:S02]  /*17c30*/  SYNCS.PHASECHK.TRANS64.TRYWAIT P1, [R3+URZ+0x19c60], R2 ;  /* 0x019c6002030075a7 */ /* 0x0022a4000802017f */
[----:B--2---:R-:W-:Y:S05]  /*17c40*/  @!P1 NANOSLEEP.SYNCS 0x989680 ;  /* 0x009896800000995d */ /* 0x004fea0003900000 */
[----:B------:R-:W2:Y:S02]  /*17c50*/  @!P1 SYNCS.PHASECHK.TRANS64 P1, [R3+URZ+0x19c60], R2 ;  /* 0x019c6002030095a7 */ /* 0x000ea4000802007f */
[----:B--2---:R-:W-:Y:S05]  /*17c60*/  @!P1 BRA `(.L_x_9544) ;  /* 0xfffffffc00f09947 */ /* 0x004fea000383ffff */
[----:B------:R-:W-:Y:S05]  /*17c70*/  BRA `(.L_x_9581) ;  /* 0xfffffff000647947 */ /* 0x000fea000383ffff */
.L_x_9546:
[----:B--2---:R2:W3:Y:S02]  /*17c80*/  SYNCS.PHASECHK.TRANS64.TRYWAIT P1, [R5+URZ+0x19c60], R0 ;  /* 0x019c6000050075a7 */ /* 0x0044e4000802017f */
[----:B---3--:R-:W-:Y:S05]  /*17c90*/  @!P1 NANOSLEEP.SYNCS 0x989680 ;  /* 0x009896800000995d */ /* 0x008fea0003900000 */
[----:B------:R-:W3:Y:S02]  /*17ca0*/  @!P1 SYNCS.PHASECHK.TRANS64 P1, [R5+URZ+0x19c60], R0 ;  /* 0x019c6000050095a7 */ /* 0x000ee4000802007f */
[----:B---3--:R-:W-:Y:S05]  /*17cb0*/  @!P1 BRA `(.L_x_9546) ;  /* 0xfffffffc00f09947 */ /* 0x008fea000383ffff */
[----:B------:R-:W-:Y:S05]  /*17cc0*/  BRA `(.L_x_9582) ;  /* 0xfffffff000647947 */ /* 0x000fea000383ffff */
.L_x_9548:
[----:B---3--:R3:W4:Y:S02]  /*17cd0*/  SYNCS.PHASECHK.TRANS64.TRYWAIT P0, [R3+URZ+0x19c80], R2 ;  /* 0x019c8002030075a7 */ /* 0x008724000800017f */
[----:B----4-:R-:W-:Y:S05]  /*17ce0*/  @!P0 NANOSLEEP.SYNCS 0x989680 ;  /* 0x009896800000895d */ /* 0x010fea0003900000 */
[----:B------:R-:W4:Y:S02]  /*17cf0*/  @!P0 SYNCS.PHASECHK.TRANS64 P0, [R3+URZ+0x19c80], R2 ;  /* 0x019c8002030085a7 */ /* 0x000f24000800007f */
[----:B----4-:R-:W-:Y:S05]  /*17d00*/  @!P0 BRA `(.L_x_9548) ;  /* 0xfffffffc00f08947 */ /* 0x010fea000383ffff */
[----:B------:R-:W-:Y:S05]  /*17d10*/  BRA `(.L_x_9549) ;  /* 0xfffffff000607947 */ /* 0x000fea000383ffff */
.L_x_9583:
        /* <DEDUP_REMOVED lines=14> */
.L_x_12985:


//--------------------- .text._ZN7cutlass13device_kernelIN5flash11enable_sm90INS1_16FlashAttnFwdSm90INS1_25CollectiveMainloopFwdSm90ILi2EN4cute5tupleIJNS5_1CILi1EEES8_S8_EEENS6_IJNS7_ILi192EEENS7_ILi128EEENS7_ILi96EEEEEELi96ENS_12float_e4m3_tEfNS_4arch4Sm90ELb0ELb1ELb1ELb1ELb0ELb1ELb0ELb1ELb1ELb1ELb0ELb0EEENS1_21CollectiveEpilogueFwdINS6_IJSA_SC_SB_EEES9_NS_10bfloat16_tESG_Li384ELb1ELb1ELb0ELb1EEENS1_36VarlenDynamicPersistentTileSchedulerILi192ELi128ELi384ELi128ELb0ELb1ELb1ELb1ELb0ELb1EEEEEEEEEvNT_6ParamsE --------------------------
	.section	.text._ZN7cutlass13device_kernelIN5flash11enable_sm90INS1_16FlashAttnFwdSm90INS1_25CollectiveMainloopFwdSm90ILi2EN4cute5tupleIJNS5_1CILi1EEES8_S8_EEENS6_IJNS7_ILi192EEENS7_ILi128EEENS7_ILi96EEEEEELi96ENS_12float_e4m3_tEfNS_4arch4Sm90ELb0ELb1ELb1ELb1ELb0ELb1ELb0ELb1ELb1ELb1ELb0ELb0EEENS1_21CollectiveEpilogueFwdINS6_IJSA_SC_SB_EEES9_NS_10bfloat16_tESG_Li384ELb1ELb1ELb0ELb1EEENS1_36VarlenDynamicPersistentTileSchedulerILi192ELi128ELi384ELi128ELb0ELb1ELb1ELb1ELb0ELb1EEEEEEEEEvNT_6ParamsE,"ax",@progbits
	.align	128
.text._ZN7cutlass13device_kernelIN5flash11enable_sm90INS1_16FlashAttnFwdSm90INS1_25CollectiveMainloopFwdSm90ILi2EN4cute5tupleIJNS5_1CILi1EEES8_S8_EEENS6_IJNS7_ILi192EEENS7_ILi128EEENS7_ILi96EEEEEELi96ENS_12float_e4m3_tEfNS_4arch4Sm90ELb0ELb1ELb1ELb1ELb0ELb1ELb0ELb1ELb1ELb1ELb0ELb0EEENS1_21CollectiveEpilogueFwdINS6_IJSA_SC_SB_EEES9_NS_10bfloat16_tESG_Li384ELb1ELb1ELb0ELb1EEENS1_36VarlenDynamicPersistentTileSchedulerILi192ELi128ELi384ELi128ELb0ELb1ELb1ELb1ELb0ELb1EEEEEEEEEvNT_6ParamsE:
        .type           _ZN7cutlass13device_kernelIN5flash11enable_sm90INS1_16FlashAttnFwdSm90INS1_25CollectiveMainloopFwdSm90ILi2EN4cute5tupleIJNS5_1CILi1EEES8_S8_EEENS6_IJNS7_ILi192EEENS7_ILi128EEENS7_ILi96EEEEEELi96ENS_12float_e4m3_tEfNS_4arch4Sm90ELb0ELb1ELb1ELb1ELb0ELb1ELb0ELb1ELb1ELb1ELb0ELb0EEENS1_21CollectiveEpilogueFwdINS6_IJSA_SC_SB_EEES9_NS_10bfloat16_tESG_Li384ELb1ELb1ELb0ELb1EEENS1_36VarlenDynamicPersistentTileSchedulerILi192ELi128ELi384ELi128ELb0ELb1ELb1ELb1ELb0ELb1EEEEEEEEEvNT_6ParamsE,@function
        .size           _ZN7cutlass13device_kernelIN5flash11enable_sm90INS1_16FlashAttnFwdSm90INS1_25CollectiveMainloopFwdSm90ILi2EN4cute5tupleIJNS5_1CILi1EEES8_S8_EEENS6_IJNS7_ILi192EEENS7_ILi128EEENS7_ILi96EEEEEELi96ENS_12float_e4m3_tEfNS_4arch4Sm90ELb0ELb1ELb1ELb1ELb0ELb1ELb0ELb1ELb1ELb1ELb0ELb0EEENS1_21CollectiveEpilogueFwdINS6_IJSA_SC_SB_EEES9_NS_10bfloat16_tESG_Li384ELb1ELb1ELb0ELb1EEENS1_36VarlenDynamicPersistentTileSchedulerILi192ELi128ELi384ELi128ELb0ELb1ELb1ELb1ELb0ELb1EEEEEEEEEvNT_6ParamsE,(.L_x_12986 - _ZN7cutlass13device_kernelIN5flash11enable_sm90INS1_16FlashAttnFwdSm90INS1_25CollectiveMainloopFwdSm90ILi2EN4cute5tupleIJNS5_1CILi1EEES8_S8_EEENS6_IJNS7_ILi192EEENS7_ILi128EEENS7_ILi96EEEEEELi96ENS_12float_e4m3_tEfNS_4arch4Sm90ELb0ELb1ELb1ELb1ELb0ELb1ELb0ELb1ELb1ELb1ELb0ELb0EEENS1_21CollectiveEpilogueFwdINS6_IJSA_SC_SB_EEES9_NS_10bfloat16_tESG_Li384ELb1ELb1ELb0ELb1EEENS1_36VarlenDynamicPersistentTileSchedulerILi192ELi128ELi384ELi128ELb0ELb1ELb1ELb1ELb0ELb1EEEEEEEEEvNT_6ParamsE)
        .other          _ZN7cutlass13device_kernelIN5flash11enable_sm90INS1_16FlashAttnFwdSm90INS1_25CollectiveMainloopFwdSm90ILi2EN4cute5tupleIJNS5_1CILi1EEES8_S8_EEENS6_IJNS7_ILi192EEENS7_ILi128EEENS7_ILi96EEEEEELi96ENS_12float_e4m3_tEfNS_4arch4Sm90ELb0ELb1ELb1ELb1ELb0ELb1ELb0ELb1ELb1ELb1ELb0ELb0EEENS1_21CollectiveEpilogueFwdINS6_IJSA_SC_SB_EEES9_NS_10bfloat16_tESG_Li384ELb1ELb1ELb0ELb1EEENS1_36VarlenDynamicPersistentTileSchedulerILi192ELi128ELi384ELi128ELb0ELb1ELb1ELb1ELb0ELb1EEEEEEEEEvNT_6ParamsE,@"STO_CUDA_ENTRY STV_DEFAULT"
_ZN7cutlass13device_kernelIN5flash11enable_sm90INS1_16FlashAttnFwdSm90INS1_25CollectiveMainloopFwdSm90ILi2EN4cute5tupleIJNS5_1CILi1EEES8_S8_EEENS6_IJNS7_ILi192EEENS7_ILi128EEENS7_ILi96EEEEEELi96ENS_12float_e4m3_tEfNS_4arch4Sm90ELb0ELb1ELb1ELb1ELb0ELb1ELb0ELb1ELb1ELb1ELb0ELb0EEENS1_21CollectiveEpilogueFwdINS6_IJSA_SC_SB_EEES9_NS_10bfloat16_tESG_Li384ELb1ELb1ELb0ELb1EEENS1_36VarlenDynamicPersistentTileSchedulerILi192ELi128ELi384ELi128ELb0ELb1ELb1ELb1ELb0ELb1EEEEEEEEEvNT_6ParamsE:
        /* <DEDUP_REMOVED lines=24> */
.L_x_9585:
[----:B------:R-:W-:Y:S05]  /*0180*/  BSYNC B0 ;  /* 0x0000000000007941 */ /* 0x000fea0003800000 */
.L_x_9584:
        /* <DEDUP_REMOVED lines=41> */
.L_x_9586:
        /* <DEDUP_REMOVED lines=22> */
.L_x_9587:
        /* <DEDUP_REMOVED lines=18> */
.L_x_9588:
        /* <DEDUP_REMOVED lines=22> */
.L_x_9589:
        /* <DEDUP_REMOVED lines=22> */
.L_x_9590:
        /* <DEDUP_REMOVED lines=8> */
.L_x_9593:
        /* <DEDUP_REMOVED lines=17> */
[----:B------:R-:W-:Y:S01]  /*0af0*/  ULOP3.LUT UR38, UR37, 0x1, URZ, 0xfc, !UPT ;  /* 0x0000000125267892 */ /* 0x000fe2000f8efc3f */
[----:B0-----:R-:W-:-:S05]  /*0b00*/  VIADD R29, R0, 0xffffff80 ;  /* 0xffffff80001d7836 */ /* 0x001fca0000000000 */
[----:B------:R-:W-:-:S04]  /*0b10*/  SHF.R.S32.HI R0, RZ, 0x1f, R29 ;  /* 0x0000001fff007819 */ /* 0x000fc8000001141d */
[CC--:B------:R-:W-:Y:S02]  /*0b20*/  LEA.HI R2, R0.reuse, R29.reuse, RZ, 0x5 ;  /* 0x0000001d00027211 */ /* 0x0c0fe400078f28ff */
[----:B------:R-:W-:-:S03]  /*0b30*/  LEA.HI R5, R0, R29, RZ, 0x4 ;  /* 0x0000001d00057211 */ /* 0x000fc600078f20ff */
[----:B------:R-:W-:Y:S01]  /*0b40*/  IMAD.SHL.U32 R3, R2, 0x10, RZ ;  /* 0x0000001002037824 */ /* 0x000fe200078e00ff */
[----:B------:R-:W-:-:S04]  /*0b50*/  LOP3.LUT R2, R5, 0x7fffff0, RZ, 0xc0, !PT ;  /* 0x07fffff005027812 */ /* 0x000fc800078ec0ff */
[----:B------:R-:W-:Y:S01]  /*0b60*/  LOP3.LUT R7, R3, 0xfffffe00, RZ, 0xc0, !PT ;  /* 0xfffffe0003077812 */ /* 0x000fe200078ec0ff */
[C---:B------:R-:W-:Y:S01]  /*0b70*/  IMAD.IADD R4, R29.reuse, 0x1, -R2 ;  /* 0x000000011d047824 */ /* 0x040fe200078e0a02 */
[-C--:B------:R-:W-:Y:S02]  /*0b80*/  LEA.HI R3, R29, R29.reuse, RZ, 0x1 ;  /* 0x0000001d1d037211 */ /* 0x080fe400078f08ff */
[----:B------:R-:W-:Y:S01]  /*0b90*/  LEA.HI R2, R0, R29, RZ, 0x7 ;  /* 0x0000001d00027211 */ /* 0x000fe200078f38ff */
[----:B------:R-:W-:Y:S01]  /*0ba0*/  IMAD R8, R4, 0x20, R7 ;  /* 0x0000002004087824 */ /* 0x000fe200078e0207 */
[--C-:B------:R-:W-:Y:S02]  /*0bb0*/  SHF.R.S32.HI R23, RZ, 0x1, R3.reuse ;  /* 0x00000001ff177819 */ /* 0x100fe40000011403 */
[----:B------:R-:W-:Y:S02]  /*0bc0*/  LOP3.LUT R7, R2, 0xffffff80, RZ, 0xc0, !PT ;  /* 0xffffff8002077812 */ /* 0x000fe400078ec0ff */
[----:B------:R-:W-:-:S02]  /*0bd0*/  SHF.R.S32.HI R6, RZ, 0x1f, R3 ;  /* 0x0000001fff067819 */ /* 0x000fc40000011403 */
[----:B------:R-:W-:Y:S01]  /*0be0*/  LOP3.LUT R3, R3, 0xfffffffe, RZ, 0xc0, !PT ;  /* 0xfffffffe03037812 */ /* 0x000fe200078ec0ff */
[C---:B------:R-:W-:Y:S01]  /*0bf0*/  IMAD.IADD R21, R29.reuse, 0x1, -R7 ;  /* 0x000000011d157824 */ /* 0x040fe200078e0a07 */
[----:B------:R-:W-:Y:S02]  /*0c00*/  SHF.R.S32.HI R18, RZ, 0x7, R2 ;  /* 0x00000007ff127819 */ /* 0x000fe40000011402 */
[----:B------:R-:W-:Y:S01]  /*0c10*/  LEA.HI R6, R6, R23, RZ, 0x2 ;  /* 0x0000001706067211 */ /* 0x000fe200078f10ff */
[----:B------:R-:W-:Y:S01]  /*0c20*/  IMAD.IADD R28, R29, 0x1, -R3 ;  /* 0x000000011d1c7824 */ /* 0x000fe200078e0a03 */
[----:B------:R-:W-:Y:S02]  /*0c30*/  SHF.R.S32.HI R3, RZ, 0x1f, R21 ;  /* 0x0000001fff037819 */ /* 0x000fe40000011415 */
[----:B------:R-:W-:Y:S01]  /*0c40*/  SHF.R.S32.HI R2, RZ, 0x4, R5 ;  /* 0x00000004ff027819 */ /* 0x000fe20000011405 */
[C---:B------:R-:W-:Y:S01]  /*0c50*/  IMAD.SHL.U32 R26, R28.reuse, 0x8, RZ ;  /* 0x000000081c1a7824 */ /* 0x040fe200078e00ff */
[----:B------:R-:W-:Y:S01]  /*0c60*/  LEA.HI R7, R3, R21, RZ, 0x2 ;  /* 0x0000001503077211 */ /* 0x000fe200078f10ff */
[----:B------:R-:W-:Y:S01]  /*0c70*/  IMAD.SHL.U32 R152, R28, 0x10, RZ ;  /* 0x000000101c987824 */ /* 0x000fe200078e00ff */
[----:B------:R-:W-:Y:S01]  /*0c80*/  LOP3.LUT R6, R6, 0x7fffffc, RZ, 0xc0, !PT ;  /* 0x07fffffc06067812 */ /* 0x000fe200078ec0ff */
[----:B------:R-:W-:Y:S01]  /*0c90*/  VIADD R24, R26, 0x20 ;  /* 0x000000201a187836 */ /* 0x000fe20000000000 */
[----:B------:R-:W-:Y:S01]  /*0ca0*/  LEA.HI R5, R5, R2, RZ, 0x1 ;  /* 0x0000000205057211 */ /* 0x000fe200078f08ff */
[----:B------:R-:W-:Y:S01]  /*0cb0*/  STL [R1+0x8], R26 ;  /* 0x0000081a01007387 */ /* 0x000fe20000100800 */
[----:B------:R-:W-:Y:S01]  /*0cc0*/  LEA.HI R4, R0, R29, RZ, 0x3 ;  /* 0x0000001d00047211 */ /* 0x000fe200078f18ff */
[----:B------:R-:W-:Y:S01]  /*0cd0*/  IMAD.IADD R14, R26, 0x1, R24 ;  /* 0x000000011a0e7824 */ /* 0x000fe200078e0218 */
[--C-:B------:R-:W-:Y:S01]  /*0ce0*/  SHF.R.S32.HI R12, RZ, 0x2, R7.reuse ;  /* 0x00000002ff0c7819 */ /* 0x100fe20000011407 */
[----:B------:R-:W-:Y:S01]  /*0cf0*/  IMAD.IADD R6, R23, 0x1, -R6 ;  /* 0x0000000117067824 */ /* 0x000fe200078e0a06 */
[----:B------:R-:W-:Y:S01]  /*0d00*/  SHF.R.S32.HI R13, RZ, 0x1f, R7 ;  /* 0x0000001fff0d7819 */ /* 0x000fe20000011407 */
[----:B------:R-:W-:Y:S01]  /*0d10*/  STL [R1+0x28], R24 ;  /* 0x0000281801007387 */ /* 0x000fe20000100800 */
[----:B------:R-:W-:Y:S01]  /*0d20*/  LOP3.LUT R5, R5, 0x1ffffffe, RZ, 0xc0, !PT ;  /* 0x1ffffffe05057812 */ /* 0x000fe200078ec0ff */
[----:B------:R-:W-:Y:S01]  /*0d30*/  IMAD R17, R2, 0x8, R6 ;  /* 0x0000000802117824 */ /* 0x000fe200078e0206 */
[----:B------:R-:W-:-:S02]  /*0d40*/  SHF.R.S32.HI R4, RZ, 0x3, R4 ;  /* 0x00000003ff047819 */ /* 0x000fc40000011404 */
[----:B------:R-:W-:Y:S01]  /*0d50*/  LEA.HI R13, R13, R12, RZ, 0x3 ;  /* 0x0000000c0d0d7211 */ /* 0x000fe200078f18ff */
[----:B------:R-:W-:Y:S01]  /*0d60*/  IMAD.IADD R5, R2, 0x1, -R5 ;  /* 0x0000000102057824 */ /* 0x000fe200078e0a05 */
[----:B------:R-:W-:Y:S01]  /*0d70*/  SHF.R.S32.HI R15, RZ, 0x1f, R14 ;  /* 0x0000001fff0f7819 */ /* 0x000fe2000001140e */
[----:B------:R-:W-:Y:S01]  /*0d80*/  IMAD.SHL.U32 R4, R4, 0x80, RZ ;  /* 0x0000008004047824 */ /* 0x000fe200078e00ff */
[----:B------:R-:W-:Y:S01]  /*0d90*/  LOP3.LUT R13, R13, 0xfffffff8, RZ, 0xc0, !PT ;  /* 0xfffffff80d0d7812 */ /* 0x000fe200078ec0ff */
[----:B------:R-:W-:Y:S01]  /*0da0*/  IMAD.HI R2, R18, 0x55555556, RZ ;  /* 0x5555555612027827 */ /* 0x000fe200078e02ff */
[----:B------:R-:W-:Y:S02]  /*0db0*/  LEA.HI R3, R3, R21, RZ, 0x5 ;  /* 0x0000001503037211 */ /* 0x000fe400078f28ff */
[CC--:B------:R-:W-:Y:S01]  /*0dc0*/  LEA.HI R6, R15.reuse, R14.reuse, RZ, 0x4 ;  /* 0x0000000e0f067211 */ /* 0x0c0fe200078f20ff */
[----:B------:R-:W-:Y:S01]  /*0dd0*/  IMAD.IADD R12, R12, 0x1, -R13 ;  /* 0x000000010c0c7824 */ /* 0x000fe200078e0a0d */
[----:B------:R-:W-:Y:S01]  /*0de0*/  LEA.HI R14, R15, R14, RZ, 0x5 ;  /* 0x0000000e0f0e7211 */ /* 0x000fe200078f28ff */
[----:B------:R-:W-:Y:S01]  /*0df0*/  IMAD.SHL.U32 R20, R17, 0x20, RZ ;  /* 0x0000002011147824 */ /* 0x000fe200078e00ff */
[----:B------:R-:W-:Y:S01]  /*0e00*/  LOP3.LUT R25, R4, 0x80, RZ, 0xc0, !PT ;  /* 0x0000008004197812 */ /* 0x000fe200078ec0ff */
[----:B------:R-:W-:Y:S01]  /*0e10*/  IMAD R5, R5, 0x8, R8 ;  /* 0x0000000805057824 */ /* 0x000fe200078e0208 */
[----:B------:R-:W-:Y:S01]  /*0e20*/  LEA.HI R2, R2, R2, RZ, 0x1 ;  /* 0x0000000202027211 */ /* 0x000fe200078f08ff */
[----:B------:R-:W-:Y:S01]  /*0e30*/  IMAD.MOV.U32 R17, RZ, RZ, RZ ;  /* 0x000000ffff117224 */ /* 0x000fe200078e00ff */
[----:B------:R-:W-:Y:S01]  /*0e40*/  SHF.R.S32.HI R3, RZ, 0x5, R3 ;  /* 0x00000005ff037819 */ /* 0x000fe20000011403 */
[----:B------:R-:W-:Y:S01]  /*0e50*/  STL [R1+0x1c], R25 ;  /* 0x00001c1901007387 */ /* 0x000fe20000100800 */
[----:B------:R-:W-:Y:S01]  /*0e60*/  SHF.R.S32.HI R14, RZ, 0x5, R14 ;  /* 0x00000005ff0e7819 */ /* 0x000fe2000001140e */
[----:B------:R-:W-:Y:S01]  /*0e70*/  IMAD R2, R2, -0x3, R18 ;  /* 0xfffffffd02027824 */ /* 0x000fe200078e0212 */
[----:B------:R-:W-:Y:S01]  /*0e80*/  SHF.R.U32.HI R22, RZ, 0x3, R25 ;  /* 0x00000003ff167819 */ /* 0x000fe20000011619 */
[----:B------:R-:W-:Y:S01]  /*0e90*/  IMAD R3, R3, 0x10, R12 ;  /* 0x0000001003037824 */ /* 0x000fe200078e020c */
[----:B------:R-:W-:Y:S01]  /*0ea0*/  LOP3.LUT R4, R25, 0x10, R6, 0xf8, !PT ;  /* 0x0000001019047812 */ /* 0x000fe200078ef806 */
[----:B------:R-:W-:Y:S01]  /*0eb0*/  IMAD R13, R14, 0x1800, R20 ;  /* 0x000018000e0d7824 */ /* 0x000fe200078e0214 */
[----:B------:R-:W-:Y:S01]  /*0ec0*/  LEA.HI R0, R0, R29, RZ, 0x2 ;  /* 0x0000001d00007211 */ /* 0x000fe200078f10ff */
[----:B------:R-:W-:Y:S01]  /*0ed0*/  IMAD R3, R2, 0x40, R3 ;  /* 0x0000004002037824 */ /* 0x000fe200078e0203 */
[----:B------:R-:W-:Y:S01]  /*0ee0*/  LOP3.LUT R4, R4, R22, RZ, 0x3c, !PT ;  /* 0x0000001604047212 */ /* 0x000fe200078e3cff */
[----:B------:R-:W-:Y:S01]  /*0ef0*/  STL [R1+0x2c], R20 ;  /* 0x00002c1401007387 */ /* 0x000fe20000100800 */
[----:B------:R-:W-:-:S02]  /*0f00*/  LOP3.LUT R2, R0, 0xfffffffc, RZ, 0xc0, !PT ;  /* 0xfffffffc00027812 */ /* 0x000fc400078ec0ff */
[----:B------:R-:W-:Y:S02]  /*0f10*/  CS2R R18, SRZ ;  /* 0x0000000000127805 */ /* 0x000fe4000001ff00 */
[----:B------:R-:W-:Y:S01]  /*0f20*/  IADD3 R4, R16, R13, R4 ;  /* 0x0000000d10047210 */ /* 0x000fe20007ffe004 */
[----:B------:R-:W-:Y:S01]  /*0f30*/  STL [R1+0x74], R22 ;  /* 0x0000741601007387 */ /* 0x000fe20000100800 */
[----:B------:R-:W-:Y:S01]  /*0f40*/  SHF.R.S32.HI R0, RZ, 0x2, R0 ;  /* 0x00000002ff007819 */ /* 0x000fe20000011400 */
[----:B------:R-:W-:Y:S01]  /*0f50*/  IMAD.IADD R8, R29, 0x1, -R2 ;  /* 0x000000011d087824 */ /* 0x000fe200078e0a02 */
[----:B------:R-:W-:Y:S01]  /*0f60*/  SHF.R.S32.HI R2, RZ, 0x1f, R23 ;  /* 0x0000001fff027819 */ /* 0x000fe20000011417 */
[----:B------:R-:W-:Y:S01]  /*0f70*/  STL [R1+0x7c], R5 ;  /* 0x00007c0501007387 */ /* 0x000fe20000100800 */
[----:B------:R-:W-:Y:S02]  /*0f80*/  LOP3.LUT R7, R7, 0x7ffffffc, RZ, 0xc0, !PT ;  /* 0x7ffffffc07077812 */ /* 0x000fe400078ec0ff */
[----:B------:R-:W-:Y:S01]  /*0f90*/  LEA.HI R0, R8, R8, RZ, 0x1 ;  /* 0x0000000808007211 */ /* 0x000fe200078f08ff */
[----:B------:R0:W-:Y:S02]  /*0fa0*/  STL [R1+0x70], R4 ;  /* 0x0000700401007387 */ /* 0x0001e40000100800 */
[----:B------:R-:W-:Y:S01]  /*0fb0*/  IMAD.IADD R7, R21, 0x1, -R7 ;  /* 0x0000000115077824 */ /* 0x000fe200078e0a07 */
[----:B------:R-:W-:Y:S01]  /*0fc0*/  LOP3.LUT R2, R0, 0x1ffffffe, RZ, 0xc0, !PT ;  /* 0x1ffffffe00027812 */ /* 0x000fe200078ec0ff */
[----:B------:R1:W-:Y:S01]  /*0fd0*/  STL [R1+0x44], R9 ;  /* 0x0000440901007387 */ /* 0x0003e20000100800 */
[----:B------:R-:W-:-:S03]  /*0fe0*/  LOP3.LUT R0, R25, 0x10, R152, 0xf8, !PT ;  /* 0x0000001019007812 */ /* 0x000fc600078ef898 */
[----:B------:R2:W-:Y:S01]  /*0ff0*/  STL [R1+0x48], R10 ;  /* 0x0000480a01007387 */ /* 0x0005e20000100800 */
[----:B------:R-:W-:Y:S01]  /*1000*/  LOP3.LUT R0, R0, R22, RZ, 0x3c, !PT ;  /* 0x0000001600007212 */ /* 0x000fe200078e3cff */
[C---:B0-----:R-:W-:Y:S02]  /*1010*/  IMAD.SHL.U32 R4, R8.reuse, 0x8, RZ ;  /* 0x0000000808047824 */ /* 0x041fe400078e00ff */
[----:B------:R-:W-:Y:S01]  /*1020*/  STL [R1+0x78], R3 ;  /* 0x0000780301007387 */ /* 0x000fe20000100800 */
[----:B------:R-:W-:Y:S02]  /*1030*/  IMAD.IADD R2, R8, 0x1, -R2 ;  /* 0x0000000108027824 */ /* 0x000fe400078e0a02 */
[----:B-1----:R-:W-:Y:S01]  /*1040*/  VIADD R9, R26, 0x10 ;  /* 0x000000101a097836 */ /* 0x002fe20000000000 */
[----:B------:R-:W-:Y:S01]  /*1050*/  STL [R1+0x4c], R11 ;  /* 0x00004c0b01007387 */ /* 0x000fe20000100800 */
[----:B------:R-:W-:-:S03]  /*1060*/  VIADD R5, R4, 0x20 ;  /* 0x0000002004057836 */ /* 0x000fc60000000000 */
[----:B------:R-:W-:Y:S01]  /*1070*/  STL [R1+0x58], RZ ;  /* 0x000058ff01007387 */ /* 0x000fe20000100800 */
[----:B--2---:R-:W-:-:S03]  /*1080*/  SHF.R.S32.HI R10, RZ, 0x1f, R9 ;  /* 0x0000001fff0a7819 */ /* 0x004fc60000011409 */
[----:B------:R-:W-:Y:S04]  /*1090*/  STL [R1+0x4], RZ ;  /* 0x000004ff01007387 */ /* 0x000fe80000100800 */
[----:B------:R0:W-:Y:S04]  /*10a0*/  STL [R1+0x3c], R4 ;  /* 0x00003c0401007387 */ /* 0x0001e80000100800 */
[----:B------:R1:W-:Y:S04]  /*10b0*/  STL [R1+0x24], R9 ;  /* 0x0000240901007387 */ /* 0x0003e80000100800 */
[----:B------:R2:W-:Y:S01]  /*10c0*/  STL [R1+0x5c], R5 ;  /* 0x00005c0501007387 */ /* 0x0005e20000100800 */
[----:B0-----:R-:W-:-:S03]  /*10d0*/  VIADD R4, R4, 0x40 ;  /* 0x0000004004047836 */ /* 0x001fc60000000000 */
[----:B------:R-:W-:Y:S01]  /*10e0*/  STL [R1+0x6c], R10 ;  /* 0x00006c0a01007387 */ /* 0x000fe20000100800 */
[----:B-1----:R-:W-:Y:S02]  /*10f0*/  SHF.R.S32.HI R9, RZ, 0x1f, R24 ;  /* 0x0000001fff097819 */ /* 0x002fe40000011418 */
[----:B--2---:R-:W-:-:S03]  /*1100*/  SHF.R.S32.HI R5, RZ, 0x1f, R5 ;  /* 0x0000001fff057819 */ /* 0x004fc60000011405 */
[----:B------:R-:W-:Y:S04]  /*1110*/  STL [R1+0x68], R9 ;  /* 0x0000680901007387 */ /* 0x000fe80000100800 */
[----:B------:R0:W-:Y:S04]  /*1120*/  STL [R1+0x60], R4 ;  /* 0x0000600401007387 */ /* 0x0001e80000100800 */
[----:B------:R1:W-:Y:S01]  /*1130*/  STL [R1+0x84], R5 ;  /* 0x0000840501007387 */ /* 0x0003e20000100800 */
[----:B0-----:R-:W-:Y:S01]  /*1140*/  SHF.R.S32.HI R4, RZ, 0x1f, R4 ;  /* 0x0000001fff047819 */ /* 0x001fe20000011404 */
[----:B-1----:R-:W-:-:S04]  /*1150*/  IMAD.IADD R5, R20, 0x1, R0 ;  /* 0x0000000114057824 */ /* 0x002fc800078e0200 */
[----:B------:R0:W-:Y:S01]  /*1160*/  STL [R1+0x80], R4 ;  /* 0x0000800401007387 */ /* 0x0001e20000100800 */
[----:B------:R-:W-:-:S03]  /*1170*/  IMAD R0, R2, 0x8, R3 ;  /* 0x0000000802007824 */ /* 0x000fc600078e0203 */
[----:B------:R1:W-:Y:S04]  /*1180*/  STL [R1], R7 ;  /* 0x0000000701007387 */ /* 0x0003e80000100800 */
[----:B------:R1:W-:Y:S01]  /*1190*/  STL [R1+0x38], R5 ;  /* 0x0000380501007387 */ /* 0x0003e20000100800 */
[----:B0-----:R-:W-:-:S03]  /*11a0*/  SHF.R.S32.HI R4, RZ, 0x4, R6 ;  /* 0x00000004ff047819 */ /* 0x001fc60000011406 */
[----:B------:R1:W-:Y:S04]  /*11b0*/  STL [R1+0x30], R0 ;  /* 0x0000300001007387 */ /* 0x0003e80000100800 */
[----:B------:R1:W-:Y:S02]  /*11c0*/  STL [R1+0x64], R4 ;  /* 0x0000640401007387 */ /* 0x0003e40000100800 */
.L_x_9786:
[----:B0-----:R-:W2:Y:S01]  /*11d0*/  LDL R35, [R1+0x4c] ;  /* 0x00004c0001237983 */ /* 0x001ea20000100800 */
[----:B------:R-:W-:Y:S01]  /*11e0*/  ULDC.64 UR4, c[0x0][0xa28] ;  /* 0x00028a0000047ab9 */ /* 0x000fe20000000a00 */
[----:B-1-34-:R-:W2:Y:S01]  /*11f0*/  LDC.64 R4, c[0x0][0xa08] ;  /* 0x00028200ff047b82 */ /* 0x01aea20000000a00 */
[----:B------:R-:W-:Y:S01]  /*1200*/  ISETP.NE.U32.AND P0, PT, RZ, UR4, PT ;  /* 0x00000004ff007c0c */ /* 0x000fe2000bf05070 */
[----:B------:R-:W3:Y:S01]  /*1210*/  LDL R34, [R1+0x48] ;  /* 0x0000480001227983 */ /* 0x000ee20000100800 */
[----:B------:R-:W-:Y:S01]  /*1220*/  IMAD.MOV.U32 R0, RZ, RZ, RZ ;  /* 0x000000ffff007224 */ /* 0x000fe200078e00ff */
[----:B------:R-:W-:Y:S01]  /*1230*/  ULDC.64 UR6, c[0x0][0xa20] ;  /* 0x0002880000067ab9 */ /* 0x000fe20000000a00 */
[----:B------:R-:W-:Y:S01]  /*1240*/  ISETP.NE.AND.EX P0, PT, RZ, UR5, PT, P0 ;  /* 0x00000005ff007c0c */ /* 0x000fe2000bf05300 */
[----:B------:R-:W-:Y:S01]  /*1250*/  ULDC.64 UR4, c[0x0][0xa18] ;  /* 0x0002860000047ab9 */ /* 0x000fe20000000a00 */
[----:B------:R-:W-:Y:S01]  /*1260*/  IMAD.MOV.U32 R28, RZ, RZ, RZ ;  /* 0x000000ffff1c7224 */ /* 0x000fe200078e00ff */
[----:B------:R-:W-:-:S04]  /*1270*/  ISETP.NE.U32.AND P1, PT, RZ, UR4, PT ;  /* 0x00000004ff007c0c */ /* 0x000fc8000bf25070 */
[----:B------:R-:W-:Y:S01]  /*1280*/  ISETP.NE.AND.EX P1, PT, RZ, UR5, PT, P1 ;  /* 0x00000005ff007c0c */ /* 0x000fe2000bf25310 */
[----:B------:R-:W-:Y:S02]  /*1290*/  ULDC.64 UR4, c[0x0][0xa08] ;  /* 0x0002820000047ab9 */ /* 0x000fe40000000a00 */
[----:B------:R-:W-:-:S03]  /*12a0*/  ISETP.NE.U32.AND P3, PT, RZ, UR4, PT ;  /* 0x00000004ff007c0c */ /* 0x000fc6000bf65070 */
[----:B------:R-:W0:Y:S01]  /*12b0*/  @P0 LDC.64 R2, c[0x0][0xa28] ;  /* 0x00028a00ff020b82 */ /* 0x000e220000000a00 */
[----:B------:R-:W-:-:S07]  /*12c0*/  ISETP.NE.AND.EX P3, PT, RZ, UR5, PT, P3 ;  /* 0x00000005ff007c0c */ /* 0x000fce000bf65330 */
[----:B------:R-:W1:Y:S01]  /*12d0*/  @P1 LDC.64 R6, c[0x0][0xa18] ;  /* 0x00028600ff061b82 */ /* 0x000e620000000a00 */
[----:B------:R-:W-:Y:S02]  /*12e0*/  ULDC UR4, c[0x0][0x288] ;  /* 0x0000a20000047ab9 */ /* 0x000fe40000000800 */
[----:B------:R-:W-:Y:S01]  /*12f0*/  IMAD.U32 R156, RZ, RZ, UR4 ;  /* 0x00000004ff9c7e24 */ /* 0x000fe2000f8e00ff */
[----:B------:R-:W-:Y:S01]  /*1300*/  ULDC.64 UR4, c[0x0][0x418] ;  /* 0x0001060000047ab9 */ /* 0x000fe20000000a00 */
[----:B--2---:R-:W-:-:S04]  /*1310*/  IMAD.WIDE R8, R35, 0x4, R4 ;  /* 0x0000000423087825 */ /* 0x004fc800078e0204 */
[C---:B0-----:R-:W-:Y:S01]  /*1320*/  @P0 IMAD.WIDE R2, R35.reuse, 0x4, R2 ;  /* 0x0000000423020825 */ /* 0x041fe200078e0202 */
[----:B-----5:R0:W5:Y:S03]  /*1330*/  @P3 LDG.E R28, desc[UR42][R8.64] ;  /* 0x0000002a081c3981 */ /* 0x020166000c1e1900 */
[----:B-1----:R-:W-:Y:S01]  /*1340*/  @P1 IMAD.WIDE R4, R35, 0x4, R6 ;  /* 0x0000000423041825 */ /* 0x002fe200078e0206 */
[----:B------:R0:W5:Y:S04]  /*1350*/  @P0 LDG.E R0, desc[UR42][R2.64] ;  /* 0x0000002a02000981 */ /* 0x000168000c1e1900 */
[----:B------:R0:W5:Y:S01]  /*1360*/  @P1 LDG.E R156, desc[UR42][R4.64] ;  /* 0x0000002a049c1981 */ /* 0x000162000c1e1900 */
[----:B------:R-:W-:Y:S01]  /*1370*/  UISETP.NE.U32.AND UP0, UPT, UR4, URZ, UPT ;  /* 0x0000003f0400728c */ /* 0x000fe2000bf05070 */
[----:B------:R-:W-:-:S02]  /*1380*/  ISETP.NE.U32.AND P2, PT, RZ, UR6, PT ;  /* 0x00000006ff007c0c */ /* 0x000fc4000bf45070 */
[----:B---3--:R0:W-:Y:S01]  /*1390*/  STL [R1+0x50], R34 ;  /* 0x0000502201007387 */ /* 0x0081e20000100800 */
[----:B------:R-:W-:Y:S01]  /*13a0*/  UISETP.NE.AND.EX UP0, UPT, UR5, URZ, UPT, UP0 ;  /* 0x0000003f0500728c */ /* 0x000fe2000bf05300 */
[----:B------:R-:W-:Y:S01]  /*13b0*/  ISETP.NE.AND.EX P2, PT, RZ, UR7, PT, P2 ;  /* 0x00000007ff007c0c */ /* 0x000fe2000bf45320 */
[----:B------:R-:W-:Y:S01]  /*13c0*/  ULDC UR4, c[0x0][0x424] ;  /* 0x0001090000047ab9 */ /* 0x000fe20000000800 */
[----:B------:R0:W-:Y:S01]  /*13d0*/  STL [R1+0x54], R35 ;  /* 0x0000542301007387 */ /* 0x0001e20000100800 */
[----:B------:R-:W-:Y:S01]  /*13e0*/  USEL UR4, UR4, 0x1, UP0 ;  /* 0x0000000104047887 */ /* 0x000fe20008000000 */
[----:B------:R-:W-:-:S03]  /*13f0*/  ULDC UR5, c[0x0][0x2f0] ;  /* 0x0000bc0000057ab9 */ /* 0x000fc60000000800 */
[----:B------:R-:W-:-:S03]  /*1400*/  UIMAD UR4, UR4, UR5, URZ ;  /* 0x00000005040472a4 */ /* 0x000fc6000f8e023f */
[----:B------:R-:W-:Y:S01]  /*1410*/  ULDC UR5, c[0x0][0x348] ;  /* 0x0000d20000057ab9 */ /* 0x000fe20000000800 */
[----:B------:R-:W-:Y:S08]  /*1420*/  @P1 BRA `(.L_x_9595) ;  /* 0x0000000000241947 */ /* 0x000ff00003800000 */
[----:B------:R-:W-:Y:S02]  /*1430*/  ULDC.64 UR6, c[0x0][0xa00] ;  /* 0x0002800000067ab9 */ /* 0x000fe40000000a00 */
[----:B------:R-:W-:-:S04]  /*1440*/  ISETP.NE.U32.AND P0, PT, RZ, UR6, PT ;  /* 0x00000006ff007c0c */ /* 0x000fc8000bf05070 */
[----:B------:R-:W-:-:S13]  /*1450*/  ISETP.NE.AND.EX P0, PT, RZ, UR7, PT, P0 ;  /* 0x00000007ff007c0c */ /* 0x000fda000bf05300 */
[----:B------:R-:W-:Y:S05]  /*1460*/  @!P0 BRA `(.L_x_9595) ;  /* 0x0000000000148947 */ /* 0x000fea0003800000 */
[----:B0-----:R-:W0:Y:S02]  /*1470*/  LDC.64 R2, c[0x0][0xa00] ;  /* 0x00028000ff027b82 */ /* 0x001e240000000a00 */
[----:B0-----:R-:W-:-:S05]  /*1480*/  IMAD.WIDE R2, R35, 0x4, R2 ;  /* 0x0000000423027825 */ /* 0x001fca00078e0202 */
[----:B-----5:R-:W2:Y:S04]  /*1490*/  LDG.E R156, desc[UR42][R2.64] ;  /* 0x0000002a029c7981 */ /* 0x020ea8000c1e1900 */
[----:B------:R-:W2:Y:S02]  /*14a0*/  LDG.E R5, desc[UR42][R2.64+0x4] ;  /* 0x0000042a02057981 */ /* 0x000ea4000c1e1900 */
[----:B--2---:R-:W-:-:S07]  /*14b0*/  IMAD.IADD R156, R5, 0x1, -R156 ;  /* 0x00000001059c7824 */ /* 0x004fce00078e0a9c */
.L_x_9595:
[----:B------:R-:W-:Y:S02]  /*14c0*/  IMAD.U32 R27, RZ, RZ, UR5 ;  /* 0x00000005ff1b7e24 */ /* 0x000fe4000f8e00ff */
[----:B------:R-:W-:Y:S01]  /*14d0*/  IMAD.U32 R29, RZ, RZ, UR4 ;  /* 0x00000004ff1d7e24 */ /* 0x000fe2000f8e00ff */
[----:B------:R-:W-:Y:S06]  /*14e0*/  @!P2 BRA `(.L_x_9596) ;  /* 0x000000000010a947 */ /* 0x000fec0003800000 */
[----:B0-----:R-:W0:Y:S02]  /*14f0*/  LDC.64 R2, c[0x0][0xa20] ;  /* 0x00028800ff027b82 */ /* 0x001e240000000a00 */
[----:B0-----:R-:W-:-:S05]  /*1500*/  IMAD.WIDE R2, R35, 0x4, R2 ;  /* 0x0000000423027825 */ /* 0x001fca00078e0202 */
[----:B------:R1:W5:Y:S01]  /*1510*/  LDG.E R29, desc[UR42][R2.64] ;  /* 0x0000002a021d7981 */ /* 0x000362000c1e1900 */
[----:B------:R-:W-:Y:S05]  /*1520*/  BRA `(.L_x_9597) ;  /* 0x0000000000107947 */ /* 0x000fea0003800000 */
.L_x_9596:
[----:B------:R-:W-:Y:S05]  /*1530*/  @!P3 BRA `(.L_x_9597) ;  /* 0x00000000000cb947 */ /* 0x000fea0003800000 */
[----:B0-----:R-:W2:Y:S04]  /*1540*/  LDG.E R2, desc[UR42][R8.64] ;  /* 0x0000002a08027981 */ /* 0x001ea8000c1e1900 */
[----:B------:R-:W2:Y:S02]  /*1550*/  LDG.E R29, desc[UR42][R8.64+0x4] ;  /* 0x0000042a081d7981 */ /* 0x000ea4000c1e1900 */
[----:B--2---:R-:W-:-:S07]  /*1560*/  IMAD.IADD R29, R29, 0x1, -R2 ;  /* 0x000000011d1d7824 */ /* 0x004fce00078e0a02 */
.L_x_9597:
[----:B------:R-:W-:Y:S01]  /*1570*/  ULDC.64 UR4, c[0x0][0xa10] ;  /* 0x0002840000047ab9 */ /* 0x000fe20000000a00 */
[----:B------:R-:W2:Y:S01]  /*1580*/  LDL R10, [R1+0x44] ;  /* 0x00004400010a7983 */ /* 0x000ea20000100800 */
[----:B------:R-:W-:Y:S01]  /*1590*/  ISETP.NE.U32.AND P0, PT, RZ, UR4, PT ;  /* 0x00000004ff007c0c */ /* 0x000fe2000bf05070 */
[----:B01----:R-:W0:Y:S03]  /*15a0*/  LDC R2, c[0x0][0x448] ;  /* 0x00011200ff027b82 */ /* 0x003e260000000800 */
[----:B------:R-:W-:Y:S01]  /*15b0*/  ISETP.NE.AND.EX P0, PT, RZ, UR5, PT, P0 ;  /* 0x00000005ff007c0c */ /* 0x000fe2000bf05300 */
[----:B------:R-:W-:Y:S02]  /*15c0*/  ULDC.64 UR4, c[0x0][0xa30] ;  /* 0x00028c0000047ab9 */ /* 0x000fe40000000a00 */
[----:B------:R-:W-:-:S04]  /*15d0*/  ISETP.NE.U32.AND P1, PT, RZ, UR4, PT ;  /* 0x00000004ff007c0c */ /* 0x000fc8000bf25070 */
[----:B------:R-:W-:-:S06]  /*15e0*/  ISETP.NE.AND.EX P1, PT, RZ, UR5, PT, P1 ;  /* 0x00000005ff007c0c */ /* 0x000fcc000bf25310 */
[----:B------:R-:W1:Y:S08]  /*15f0*/  @P0 LDC.64 R4, c[0x0][0xa10] ;  /* 0x00028400ff040b82 */ /* 0x000e700000000a00 */
[----:B------:R-:W3:Y:S01]  /*1600*/  @P1 LDC.64 R6, c[0x0][0xa30] ;  /* 0x00028c00ff061b82 */ /* 0x000ee20000000a00 */
[----:B-1----:R-:W-:-:S05]  /*1610*/  @P0 IMAD.WIDE R4, R35, 0x4, R4 ;  /* 0x0000000423040825 */ /* 0x002fca00078e0204 */
[----:B------:R-:W4:Y:S04]  /*1620*/  @P0 LDG.E R8, desc[UR42][R4.64] ;  /* 0x0000002a04080981 */ /* 0x000f28000c1e1900 */
[----:B------:R-:W4:Y:S01]  /*1630*/  @P0 LDG.E R9, desc[UR42][R4.64+0x4] ;  /* 0x0000042a04090981 */ /* 0x000f22000c1e1900 */
[----:B-----5:R-:W-:Y:S02]  /*1640*/  IMAD.MOV.U32 R24, RZ, RZ, R29 ;  /* 0x000000ffff187224 */ /* 0x020fe400078e001d */
[----:B---3--:R-:W-:-:S05]  /*1650*/  @P1 IMAD.WIDE R6, R35, 0x4, R6 ;  /* 0x0000000423061825 */ /* 0x008fca00078e0206 */
[----:B------:R1:W5:Y:S01]  /*1660*/  @P1 LDG.E R24, desc[UR42][R6.64] ;  /* 0x0000002a06181981 */ /* 0x000362000c1e1900 */
[----:B0-----:R-:W-:Y:S02]  /*1670*/  ISETP.NE.AND P1, PT, R2, 0x1, PT ;  /* 0x000000010200780c */ /* 0x001fe40003f25270 */
[----:B------:R-:W0:Y:S11]  /*1680*/  LDC.64 R2, c[0x0][0x9e0] ;  /* 0x00027800ff027b82 */ /* 0x000e360000000a00 */
[----:B------:R-:W3:Y:S08]  /*1690*/  @P1 LDC R11, c[0x0][0x44c] ;  /* 0x00011300ff0b1b82 */ /* 0x000ef00000000800 */
[----:B------:R-:W1:Y:S01]  /*16a0*/  @P1 LDC R13, c[0x0][0x450] ;  /* 0x00011400ff0d1b82 */ /* 0x000e620000000800 */
[----:B0-----:R-:W-:Y:S01]  /*16b0*/  ISETP.GE.AND P2, PT, R3, 0x1, PT ;  /* 0x000000010300780c */ /* 0x001fe20003f46270 */
[----:B--2---:R-:W-:-:S05]  /*16c0*/  IMAD R10, R10, 0xc0, RZ ;  /* 0x000000c00a0a7824 */ /* 0x004fca00078e02ff */
[----:B------:R0:W-:Y:S01]  /*16d0*/  STL [R1+0x10], R10 ;  /* 0x0000100a01007387 */ /* 0x0001e20000100800 */
[----:B----4-:R-:W-:Y:S02]  /*16e0*/  @P0 IMAD.IADD R27, R9, 0x1, -R8 ;  /* 0x00000001091b0824 */ /* 0x010fe400078e0a08 */
[----:B------:R-:W-:Y:S02]  /*16f0*/  IMAD.IADD R8, R29, 0x1, -R0 ;  /* 0x000000011d087824 */ /* 0x000fe400078e0a00 */
[----:B------:R-:W-:Y:S02]  /*1700*/  VIADD R0, R10, 0xbf ;  /* 0x000000bf0a007836 */ /* 0x000fe40000000000 */
[----:B------:R-:W-:Y:S02]  /*1710*/  IMAD.IADD R157, R8, 0x1, R27 ;  /* 0x00000001089d7824 */ /* 0x000fe400078e021b */
[----:B---3--:R-:W-:-:S03]  /*1720*/  @P1 IMAD.HI.U32 R4, R0, R11, RZ ;  /* 0x0000000b00041227 */ /* 0x008fc600078e00ff */
[C---:B------:R-:W-:Y:S01]  /*1730*/  IADD3 R26, R157.reuse, 0x1, -R156 ;  /* 0x000000019d1a7810 */ /* 0x040fe20007ffe89c */
[----:B-1----:R-:W-:Y:S01]  /*1740*/  IMAD.MOV.U32 R7, RZ, RZ, R0 ;  /* 0x000000ffff077224 */ /* 0x002fe200078e0000 */
[----:B------:R-:W-:Y:S01]  /*1750*/  @P1 SHF.R.U32.HI R7, RZ, R13, R4 ;  /* 0x0000000dff071219 */ /* 0x000fe20000011604 */
[----:B------:R-:W-:-:S04]  /*1760*/  VIADD R0, R157, 0x7f ;  /* 0x0000007f9d007836 */ /* 0x000fc80000000000 */
[----:B------:R-:W-:Y:S01]  /*1770*/  IMAD.IADD R9, R26, 0x1, R7 ;  /* 0x000000011a097824 */ /* 0x000fe200078e0207 */
[----:B------:R-:W-:-:S03]  /*1780*/  SHF.R.S32.HI R5, RZ, 0x1f, R0 ;  /* 0x0000001fff057819 */ /* 0x000fc60000011400 */
[----:B------:R-:W-:Y:S01]  /*1790*/  IMAD.IADD R2, R9, 0x1, R2 ;  /* 0x0000000109027824 */ /* 0x000fe200078e0202 */
[----:B------:R-:W-:-:S04]  /*17a0*/  LEA.HI R5, R5, R0, RZ, 0x7 ;  /* 0x0000000005057211 */ /* 0x000fc800078f38ff */
        /* <DEDUP_REMOVED lines=13> */
.L_x_9600:
[----:B------:R-:W-:-:S13]  /*1880*/  ISETP.NE.AND P0, PT, R3, 0x1, PT ;  /* 0x000000010300780c */ /* 0x000fda0003f05270 */
[----:B------:R-:W0:Y:S02]  /*1890*/  @P0 LDC.64 R4, c[0x0][0x9e8] ;  /* 0x00027a00ff040b82 */ /* 0x000e240000000a00 */
[----:B0-----:R-:W-:-:S05]  /*18a0*/  @P0 IMAD.HI.U32 R4, R0, R4, RZ ;  /* 0x0000000400040227 */ /* 0x001fca00078e00ff */
[----:B------:R-:W-:-:S07]  /*18b0*/  @P0 SHF.R.U32.HI R0, RZ, R5, R4 ;  /* 0x00000005ff000219 */ /* 0x000fce0000011604 */
.L_x_9601:
[----:B------:R-:W-:Y:S05]  /*18c0*/  BSYNC B0 ;  /* 0x0000000000007941 */ /* 0x000fea0003800000 */
.L_x_9599:
[----:B------:R-:W-:-:S05]  /*18d0*/  IMAD R5, R0, R3, R3 ;  /* 0x0000000300057224 */ /* 0x000fca00078e0203 */
[----:B------:R-:W-:-:S07]  /*18e0*/  VIMNMX R2, R2, R5, PT ;  /* 0x0000000502027248 */ /* 0x000fce0003fe0100 */
.L_x_9598:
        /* <DEDUP_REMOVED lines=20> */
.L_x_9604:
[----:B------:R-:W-:-:S13]  /*1a30*/  ISETP.NE.AND P0, PT, R3, 0x1, PT ;  /* 0x000000010300780c */ /* 0x000fda0003f05270 */
[----:B------:R-:W0:Y:S02]  /*1a40*/  @P0 LDC.64 R6, c[0x0][0x9e8] ;  /* 0x00027a00ff060b82 */ /* 0x000e240000000a00 */
[----:B0-----:R-:W-:-:S05]  /*1a50*/  @P0 IMAD.HI.U32 R6, R0, R6, RZ ;  /* 0x0000000600060227 */ /* 0x001fca00078e00ff */
[----:B------:R-:W-:-:S07]  /*1a60*/  @P0 SHF.R.U32.HI R0, RZ, R7, R6 ;  /* 0x00000007ff000219 */ /* 0x000fce0000011606 */
.L_x_9605:
[----:B------:R-:W-:Y:S05]  /*1a70*/  BSYNC B0 ;  /* 0x0000000000007941 */ /* 0x000fea0003800000 */
.L_x_9603:
[----:B------:R-:W-:-:S05]  /*1a80*/  IMAD R3, R0, R3, RZ ;  /* 0x0000000300037224 */ /* 0x000fca00078e02ff */
[----:B------:R-:W-:-:S07]  /*1a90*/  VIMNMX R4, R4, R3, !PT ;  /* 0x0000000304047248 */ /* 0x000fce0007fe0100 */
.L_x_9602:
[----:B------:R-:W-:Y:S01]  /*1aa0*/  VIADD R2, R2, 0x7f ;  /* 0x0000007f02027836 */ /* 0x000fe20000000000 */
[----:B------:R-:W-:Y:S02]  /*1ab0*/  SHF.R.S32.HI R5, RZ, 0x1f, R4 ;  /* 0x0000001fff057819 */ /* 0x000fe40000011404 */
[----:B------:R-:W-:Y:S02]  /*1ac0*/  PLOP3.LUT P3, PT, PT, PT, PT, 0x80, 0x0 ;  /* 0x000000000000781c */ /* 0x000fe40003f6f070 */
        /* <DEDUP_REMOVED lines=17> */
[----:B------:R-:W-:-:S04]  /*1be0*/  @P0 SHF.R.S32.HI R2, RZ, 0x7, R3 ;  /* 0x00000007ff020819 */ /* 0x000fc80000011403 */
        /* <DEDUP_REMOVED lines=22> */
.L_x_9608:
[----:B------:R-:W-:Y:S05]  /*1d50*/  BSYNC B6 ;  /* 0x0000000000067941 */ /* 0x000fea0003800000 */
.L_x_9607:
        /* <DEDUP_REMOVED lines=20> */
.L_x_9610:
[----:B------:R-:W-:Y:S05]  /*1ea0*/  BSYNC B6 ;  /* 0x0000000000067941 */ /* 0x000fea0003800000 */
.L_x_9609:
[----:B------:R-:W-:Y:S01]  /*1eb0*/  ULDC.64 UR4, c[0x0][0x9f8] ;  /* 0x00027e0000047ab9 */ /* 0x000fe20000000a00 */
[----:B------:R-:W-:Y:S01]  /*1ec0*/  IMAD.MOV.U32 R0, RZ, RZ, R35 ;  /* 0x000000ffff007224 */ /* 0x000fe200078e0023 */
[----:B------:R-:W-:Y:S01]  /*1ed0*/  ISETP.NE.U32.AND P0, PT, RZ, UR4, PT ;  /* 0x00000004ff007c0c */ /* 0x000fe2000bf05070 */
[----:B------:R-:W2:Y:S01]  /*1ee0*/  LDL.64 R32, [R1+0x8] ;  /* 0x0000080001207983 */ /* 0x000ea20000100a00 */
[----:B------:R-:W0:Y:S03]  /*1ef0*/  LDC.64 R68, c[0x0][0x300] ;  /* 0x0000c000ff447b82 */ /* 0x000e260000000a00 */
[----:B------:R-:W2:Y:S01]  /*1f00*/  LDL.64 R30, [R1+0x8] ;  /* 0x00000800011e7983 */ /* 0x000ea20000100a00 */
[----:B------:R-:W-:Y:S01]  /*1f10*/  ISETP.NE.AND.EX P0, PT, RZ, UR5, PT, P0 ;  /* 0x00000005ff007c0c */ /* 0x000fe2000bf05300 */
[----:B------:R-:W-:Y:S01]  /*1f20*/  IMAD.IADD R28, R28, 0x1, R29 ;  /* 0x000000011c1c7824 */ /* 0x000fe200078e021d */
[----:B------:R-:W-:Y:S01]  /*1f30*/  ULDC.64 UR6, c[0x0][0x330] ;  /* 0x0000cc0000067ab9 */ /* 0x000fe20000000a00 */
[----:B------:R-:W-:Y:S01]  /*1f40*/  SHF.R.S32.HI R153, RZ, 0x1f, R152 ;  /* 0x0000001fff997819 */ /* 0x000fe20000011498 */
[----:B------:R-:W-:Y:S01]  /*1f50*/  ULDC.64 UR8, c[0x0][0xa08] ;  /* 0x0002820000087ab9 */ /* 0x000fe20000000a00 */
[----:B------:R-:W-:Y:S01]  /*1f60*/  ULDC.64 UR4, c[0x0][0x308] ;  /* 0x0000c20000047ab9 */ /* 0x000fe20000000a00 */
[----:B------:R-:W-:Y:S01]  /*1f70*/  VIADD R81, R152, 0x20 ;  /* 0x0000002098517836 */ /* 0x000fe20000000000 */
[----:B------:R-:W3:Y:S01]  /*1f80*/  LDL R21, [R1+0x1c] ;  /* 0x00001c0001157983 */ /* 0x000ee20000100800 */
[----:B------:R-:W1:Y:S03]  /*1f90*/  LDC R61, c[0x0][0x3f4] ;  /* 0x0000fd00ff3d7b82 */ /* 0x000e660000000800 */
[----:B------:R-:W4:Y:S05]  /*1fa0*/  LDL R14, [R1+0x74] ;  /* 0x00007400010e7983 */ /* 0x000f2a0000100800 */
[----:B------:R-:W0:Y:S08]  /*1fb0*/  @P0 LDC.64 R4, c[0x0][0x9f8] ;  /* 0x00027e00ff040b82 */ /* 0x000e300000000a00 */
[----:B------:R-:W1:Y:S01]  /*1fc0*/  LDC.64 R66, c[0x0][0x3f8] ;  /* 0x0000fe00ff427b82 */ /* 0x000e620000000a00 */
[----:B0-----:R-:W-:-:S05]  /*1fd0*/  @P0 IMAD.WIDE R4, R35, 0x4, R4 ;  /* 0x0000000423040825 */ /* 0x001fca00078e0204 */
[----:B------:R0:W3:Y:S01]  /*1fe0*/  @P0 LDG.E R0, desc[UR42][R4.64] ;  /* 0x0000002a04000981 */ /* 0x0000e2000c1e1900 */
[----:B------:R-:W-:Y:S01]  /*1ff0*/  SHF.R.S32.HI R3, RZ, 0x1f, R28 ;  /* 0x0000001fff037819 */ /* 0x000fe2000001141c */
[----:B------:R-:W-:Y:S01]  /*2000*/  IMAD.WIDE.U32 R6, R28, R68, RZ ;  /* 0x000000441c067225 */ /* 0x000fe200078e00ff */
[----:B------:R-:W-:-:S03]  /*2010*/  ISETP.NE.U32.AND P0, PT, RZ, UR8, PT ;  /* 0x00000008ff007c0c */ /* 0x000fc6000bf05070 */
[----:B------:R-:W-:Y:S02]  /*2020*/  IMAD R8, R3, R68, RZ ;  /* 0x0000004403087224 */ /* 0x000fe400078e02ff */
[----:B------:R-:W-:-:S04]  /*2030*/  IMAD.WIDE.U32 R56, R34, UR6, R152 ;  /* 0x0000000622387c25 */ /* 0x000fc8000f8e0098 */
[----:B------:R-:W-:Y:S01]  /*2040*/  IMAD R9, R28, R69, R8 ;  /* 0x000000451c097224 */ /* 0x000fe200078e0208 */
[----:B------:R-:W-:-:S03]  /*2050*/  SHF.R.S32.HI R8, RZ, 0x1f, R34 ;  /* 0x0000001fff087819 */ /* 0x000fc60000011422 */
[----:B------:R-:W-:Y:S02]  /*2060*/  IMAD.IADD R7, R7, 0x1, R9 ;  /* 0x0000000107077824 */ /* 0x000fe400078e0209 */
[C---:B0-----:R-:W-:Y:S02]  /*2070*/  IMAD R4, R8.reuse, UR6, RZ ;  /* 0x0000000608047c24 */ /* 0x041fe4000f8e02ff */
[----:B------:R-:W-:Y:S02]  /*2080*/  IMAD R8, R8, UR4, RZ ;  /* 0x0000000408087c24 */ /* 0x000fe4000f8e02ff */
[C---:B------:R-:W-:Y:S01]  /*2090*/  IMAD R9, R34.reuse, UR7, R4 ;  /* 0x0000000722097c24 */ /* 0x040fe2000f8e0204 */
[----:B------:R-:W-:Y:S01]  /*20a0*/  ISETP.NE.AND.EX P0, PT, RZ, UR9, PT, P0 ;  /* 0x00000009ff007c0c */ /* 0x000fe2000bf05300 */
[----:B------:R-:W-:Y:S01]  /*20b0*/  IMAD.WIDE.U32 R4, R34, UR4, R6 ;  /* 0x0000000422047c25 */ /* 0x000fe2000f8e0006 */
[----:B------:R-:W-:-:S03]  /*20c0*/  ULDC.64 UR6, c[0x0][0x338] ;  /* 0x0000ce0000067ab9 */ /* 0x000fc60000000a00 */
[----:B------:R-:W-:Y:S01]  /*20d0*/  IMAD R59, R34, UR5, R8 ;  /* 0x00000005223b7c24 */ /* 0x000fe2000f8e0208 */
[----:B------:R-:W-:Y:S01]  /*20e0*/  ULDC.64 UR4, c[0x0][0x310] ;  /* 0x0000c40000047ab9 */ /* 0x000fe20000000a00 */
[----:B------:R-:W-:Y:S02]  /*20f0*/  IMAD.IADD R57, R57, 0x1, R9 ;  /* 0x0000000139397824 */ /* 0x000fe400078e0209 */
[----:B------:R-:W-:Y:S02]  /*2100*/  IMAD.IADD R59, R5, 0x1, R59 ;  /* 0x00000001053b7824 */ /* 0x000fe400078e023b */
[----:B------:R-:W-:Y:S02]  /*2110*/  IMAD.MOV.U32 R58, RZ, RZ, R4 ;  /* 0x000000ffff3a7224 */ /* 0x000fe400078e0004 */
[----:B------:R-:W0:Y:S01]  /*2120*/  LDC.64 R4, c[0x0][0x408] ;  /* 0x00010200ff047b82 */ /* 0x000e220000000a00 */
[----:B--2---:R-:W-:-:S05]  /*2130*/  IMAD.MOV.U32 R30, RZ, RZ, R32 ;  /* 0x000000ffff1e7224 */ /* 0x004fca00078e0020 */
[----:B------:R-:W-:-:S05]  /*2140*/  SHF.R.S32.HI R31, RZ, 0x1f, R30 ;  /* 0x0000001fff1f7819 */ /* 0x000fca000001141e */
[----:B------:R2:W-:Y:S01]  /*2150*/  STL [R1+0xc], R31 ;  /* 0x00000c1f01007387 */ /* 0x0005e20000100800 */
[----:B---3--:R-:W-:Y:S02]  /*2160*/  SHF.R.S32.HI R6, RZ, 0x1f, R0 ;  /* 0x0000001fff067819 */ /* 0x008fe40000011400 */
[----:B------:R-:W-:Y:S02]  /*2170*/  SEL R9, R0, RZ, !P0 ;  /* 0x000000ff00097207 */ /* 0x000fe40004000000 */
[----:B------:R-:W-:-:S03]  /*2180*/  SEL R10, R6, RZ, !P0 ;  /* 0x000000ff060a7207 */ /* 0x000fc60004000000 */
[----:B------:R-:W-:-:S04]  /*2190*/  IMAD.WIDE.U32 R58, R9, UR4, R58 ;  /* 0x00000004093a7c25 */ /* 0x000fc8000f8e003a */
[----:B------:R-:W-:Y:S01]  /*21a0*/  IMAD R0, R10, UR4, RZ ;  /* 0x000000040a007c24 */ /* 0x000fe2000f8e02ff */
[----:B------:R-:W-:Y:S02]  /*21b0*/  ULDC UR4, c[0x0][0x2f4] ;  /* 0x0000bd0000047ab9 */ /* 0x000fe40000000800 */
[----:B------:R-:W-:Y:S02]  /*21c0*/  ISETP.GE.AND P1, PT, R81, UR4, PT ;  /* 0x0000000451007c0c */ /* 0x000fe4000bf26270 */
[----:B------:R-:W-:Y:S02]  /*21d0*/  ISETP.GE.AND P0, PT, R152, UR4, PT ;  /* 0x0000000498007c0c */ /* 0x000fe4000bf06270 */
[----:B------:R-:W-:Y:S01]  /*21e0*/  SEL R8, RZ, 0xffffffff, P1 ;  /* 0xffffffffff087807 */ /* 0x000fe20000800000 */
[----:B------:R-:W-:Y:S01]  /*21f0*/  IMAD R11, R9, UR5, R0 ;  /* 0x00000005090b7c24 */ /* 0x000fe2000f8e0200 */
[----:B------:R-:W-:Y:S01]  /*2200*/  SEL R0, RZ, 0x1, P0 ;  /* 0x00000001ff007807 */ /* 0x000fe20000000000 */
[----:B------:R-:W-:-:S02]  /*2210*/  IMAD R10, R10, UR6, RZ ;  /* 0x000000060a0a7c24 */ /* 0x000fc4000f8e02ff */
[----:B------:R-:W-:-:S05]  /*2220*/  IMAD.SHL.U32 R15, R8, 0x2, RZ ;  /* 0x00000002080f7824 */ /* 0x000fca00078e00ff */
[----:B------:R-:W-:Y:S01]  /*2230*/  LOP3.LUT R0, R15, 0x2, R0, 0xe2, !PT ;  /* 0x000000020f007812 */ /* 0x000fe200078ee200 */
[----:B------:R-:W-:Y:S02]  /*2240*/  IMAD R15, R9, UR7, R10 ;  /* 0x00000007090f7c24 */ /* 0x000fe4000f8e020a */
[----:B------:R-:W3:Y:S01]  /*2250*/  LDL R10, [R1+0x2c] ;  /* 0x00002c00010a7983 */ /* 0x000ee20000100800 */
[----:B------:R-:W-:Y:S01]  /*2260*/  SHF.R.S32.HI R20, RZ, 0x1f, R23 ;  /* 0x0000001fff147819 */ /* 0x000fe20000011417 */
[----:B------:R-:W-:-:S04]  /*2270*/  IMAD.WIDE.U32 R6, R23, R68, R152 ;  /* 0x0000004417067225 */ /* 0x000fc800078e0098 */
[----:B------:R-:W-:Y:S01]  /*2280*/  IMAD R12, R20, R68, RZ ;  /* 0x00000044140c7224 */ /* 0x000fe200078e02ff */
[----:B------:R-:W-:Y:S01]  /*2290*/  IADD3 R75, P0, R58, R6, RZ ;  /* 0x000000063a4b7210 */ /* 0x000fe20007f1e0ff */
[----:B------:R-:W-:Y:S02]  /*22a0*/  IMAD.IADD R80, R59, 0x1, R11 ;  /* 0x000000013b507824 */ /* 0x000fe400078e020b */
[----:B------:R-:W-:-:S05]  /*22b0*/  IMAD R13, R23, R69, R12 ;  /* 0x00000045170d7224 */ /* 0x000fca00078e020c */
[----:B------:R-:W-:Y:S02]  /*22c0*/  IADD3.X R74, R80, R7, R13, P0, !PT ;  /* 0x00000007504a7210 */ /* 0x000fe400007fe40d */
[-C--:B-1----:R-:W-:Y:S01]  /*22d0*/  ISETP.GE.AND P0, PT, R152, R61.reuse, PT ;  /* 0x0000003d9800720c */ /* 0x082fe20003f06270 */
[-C--:B------:R-:W-:Y:S01]  /*22e0*/  IMAD R6, R20, R66.reuse, RZ ;  /* 0x0000004214067224 */ /* 0x080fe200078e02ff */
[----:B------:R-:W-:Y:S01]  /*22f0*/  ISETP.GE.AND P2, PT, R81, R61, PT ;  /* 0x0000003d5100720c */ /* 0x000fe20003f46270 */
[----:B------:R-:W-:Y:S01]  /*2300*/  IMAD.WIDE.U32 R54, R23, R66, R30 ;  /* 0x0000004217367225 */ /* 0x000fe200078e001e */
[----:B------:R-:W-:-:S03]  /*2310*/  SEL R7, R61, RZ, P0 ;  /* 0x000000ff3d077207 */ /* 0x000fc60000000000 */
[----:B0-----:R-:W-:Y:S02]  /*2320*/  IMAD.WIDE.U32 R50, R23, R4, R30 ;  /* 0x0000000417327225 */ /* 0x001fe400078e001e */
[----:B------:R-:W0:Y:S02]  /*2330*/  S2R R30, SR_TID.X ;  /* 0x00000000001e7919 */ /* 0x000e240000002100 */
[----:B------:R-:W-:-:S04]  /*2340*/  IMAD.WIDE.U32 R56, R9, UR6, R56 ;  /* 0x0000000609387c25 */ /* 0x000fc8000f8e0038 */
[----:B------:R-:W-:Y:S01]  /*2350*/  IMAD R9, R23, R67, R6 ;  /* 0x0000004317097224 */ /* 0x000fe200078e0206 */
[----:B------:R-:W-:Y:S01]  /*2360*/  SEL R6, R61, RZ, P2 ;  /* 0x000000ff3d067207 */ /* 0x000fe20001000000 */
[----:B------:R-:W-:Y:S02]  /*2370*/  IMAD R8, R20, R4, RZ ;  /* 0x0000000414087224 */ /* 0x000fe400078e02ff */
[----:B------:R-:W-:Y:S02]  /*2380*/  IMAD.IADD R7, R152, 0x1, R7 ;  /* 0x0000000198077824 */ /* 0x000fe400078e0207 */
[C---:B------:R-:W-:Y:S02]  /*2390*/  IMAD R13, R23.reuse, R5, R8 ;  /* 0x00000005170d7224 */ /* 0x040fe400078e0208 */
[----:B------:R-:W-:-:S04]  /*23a0*/  IMAD.WIDE.U32 R52, R23, R66, R152 ;  /* 0x0000004217347225 */ /* 0x000fc800078e0098 */
[----:B------:R-:W-:Y:S01]  /*23b0*/  IMAD.IADD R8, R81, 0x1, R6 ;  /* 0x0000000151087824 */ /* 0x000fe200078e0206 */
[----:B------:R-:W-:Y:S01]  /*23c0*/  SHF.R.S32.HI R6, RZ, 0x1f, R7 ;  /* 0x0000001fff067819 */ /* 0x000fe20000011407 */
[----:B------:R-:W-:Y:S02]  /*23d0*/  IMAD.IADD R55, R55, 0x1, R9 ;  /* 0x0000000137377824 */ /* 0x000fe400078e0209 */
[----:B------:R-:W-:Y:S01]  /*23e0*/  IMAD.IADD R53, R9, 0x1, R53 ;  /* 0x0000000109357824 */ /* 0x000fe200078e0235 */
[----:B------:R-:W-:Y:S02]  /*23f0*/  SHF.R.S32.HI R9, RZ, 0x1f, R8 ;  /* 0x0000001fff097819 */ /* 0x000fe40000011408 */
[CC--:B------:R-:W-:Y:S02]  /*2400*/  LEA.HI R73, R6.reuse, R7.reuse, RZ, 0x4 ;  /* 0x0000000706497211 */ /* 0x0c0fe400078f20ff */
[----:B------:R-:W-:Y:S02]  /*2410*/  LEA.HI R6, R6, R7, RZ, 0x5 ;  /* 0x0000000706067211 */ /* 0x000fe400078f28ff */
[----:B------:R-:W-:-:S02]  /*2420*/  LEA.HI R72, R9, R8, RZ, 0x4 ;  /* 0x0000000809487211 */ /* 0x000fc400078f20ff */
[----:B------:R-:W-:Y:S01]  /*2430*/  LEA.HI R8, R9, R8, RZ, 0x5 ;  /* 0x0000000809087211 */ /* 0x000fe200078f28ff */
[----:B------:R-:W-:Y:S01]  /*2440*/  IMAD.SHL.U32 R7, R6, 0x80, RZ ;  /* 0x0000008006077824 */ /* 0x000fe200078e00ff */
[C---:B------:R-:W-:Y:S02]  /*2450*/  LOP3.LUT R6, R21.reuse, 0x10, R73, 0xf8, !PT ;  /* 0x0000001015067812 */ /* 0x040fe400078ef849 */
[----:B-----5:R-:W-:Y:S01]  /*2460*/  SHF.R.S32.HI R11, RZ, 0x1f, R24 ;  /* 0x0000001fff0b7819 */ /* 0x020fe20000011418 */
[----:B------:R-:W-:Y:S01]  /*2470*/  IMAD.SHL.U32 R9, R8, 0x80, RZ ;  /* 0x0000008008097824 */ /* 0x000fe200078e00ff */
[----:B------:R-:W-:Y:S02]  /*2480*/  LOP3.LUT R8, R21, 0x10, R72, 0xf8, !PT ;  /* 0x0000001015087812 */ /* 0x000fe400078ef848 */
[----:B------:R-:W-:Y:S02]  /*2490*/  LOP3.LUT R7, R7, 0xfffff000, RZ, 0xc0, !PT ;  /* 0xfffff00007077812 */ /* 0x000fe400078ec0ff */
[----:B----4-:R-:W-:Y:S01]  /*24a0*/  LOP3.LUT R6, R6, R14, RZ, 0x3c, !PT ;  /* 0x0000000e06067212 */ /* 0x010fe200078e3cff */
[----:B------:R-:W-:Y:S01]  /*24b0*/  IMAD.WIDE.U32 R48, R23, R4, R152 ;  /* 0x0000000417307225 */ /* 0x000fe200078e0098 */
[----:B------:R-:W-:-:S02]  /*24c0*/  P2R R82, PR, RZ, 0x4 ;  /* 0x00000004ff527803 */ /* 0x000fc40000000000 */
[----:B------:R-:W-:Y:S02]  /*24d0*/  LOP3.LUT R9, R9, 0xfffff000, RZ, 0xc0, !PT ;  /* 0xfffff00009097812 */ /* 0x000fe400078ec0ff */
[----:B------:R-:W-:Y:S02]  /*24e0*/  LOP3.LUT R8, R8, R14, RZ, 0x3c, !PT ;  /* 0x0000000e08087212 */ /* 0x000fe400078e3cff */
[----:B------:R-:W-:Y:S01]  /*24f0*/  IADD3 R46, P2, R23, R28, RZ ;  /* 0x0000001c172e7210 */ /* 0x000fe20007f5e0ff */
[----:B------:R-:W-:Y:S02]  /*2500*/  IMAD.IADD R51, R51, 0x1, R13 ;  /* 0x0000000133337824 */ /* 0x000fe400078e020d */
[----:B------:R-:W-:Y:S02]  /*2510*/  IMAD.IADD R49, R13, 0x1, R49 ;  /* 0x000000010d317824 */ /* 0x000fe400078e0231 */
[----:B------:R-:W-:-:S04]  /*2520*/  IMAD.WIDE.U32 R54, R24, R66, R54 ;  /* 0x0000004218367225 */ /* 0x000fc800078e0036 */
[----:B------:R-:W-:Y:S02]  /*2530*/  VIADD R65, R152, 0x40 ;  /* 0x0000004098417836 */ /* 0x000fe40000000000 */
[----:B------:R-:W-:Y:S01]  /*2540*/  IMAD.X R47, R20, 0x1, R3, P2 ;  /* 0x00000001142f7824 */ /* 0x000fe200010e0603 */
[----:B------:R-:W-:Y:S01]  /*2550*/  LOP3.LUT R20, R73, 0xfffffff0, RZ, 0xc0, !PT ;  /* 0xfffffff049147812 */ /* 0x000fe200078ec0ff */
[----:B------:R-:W-:Y:S01]  /*2560*/  IMAD.WIDE.U32 R52, R24, R66, R52 ;  /* 0x0000004218347225 */ /* 0x000fe200078e0034 */
[----:B------:R-:W-:-:S03]  /*2570*/  SHF.L.U64.HI R69, R68, 0x7, R69 ;  /* 0x0000000744457819 */ /* 0x000fc60000010245 */
[----:B------:R-:W-:Y:S01]  /*2580*/  IMAD.WIDE.U32 R50, R24, R4, R50 ;  /* 0x0000000418327225 */ /* 0x000fe200078e0032 */
[----:B------:R-:W-:-:S03]  /*2590*/  SHF.L.U64.HI R64, R4, 0x7, R5 ;  /* 0x0000000704407819 */ /* 0x000fc60000010205 */
[----:B------:R-:W-:Y:S01]  /*25a0*/  IMAD.WIDE.U32 R48, R24, R4, R48 ;  /* 0x0000000418307225 */ /* 0x000fe200078e0030 */
[C---:B------:R-:W-:Y:S02]  /*25b0*/  LOP3.LUT R60, R0.reuse, 0x1, RZ, 0xc0, !PT ;  /* 0x00000001003c7812 */ /* 0x040fe400078ec0ff */
[----:B------:R-:W-:Y:S01]  /*25c0*/  LOP3.LUT R45, R0, 0x2, RZ, 0xc0, !PT ;  /* 0x00000002002d7812 */ /* 0x000fe200078ec0ff */
[----:B------:R-:W-:Y:S01]  /*25d0*/  IMAD.SHL.U32 R63, R4, 0x80, RZ ;  /* 0x00000080043f7824 */ /* 0x000fe200078e00ff */
[----:B------:R-:W-:Y:S01]  /*25e0*/  ISETP.GE.AND P1, PT, R65, UR4, PT ;  /* 0x0000000441007c0c */ /* 0x000fe2000bf26270 */
[----:B------:R-:W-:Y:S02]  /*25f0*/  IMAD.SHL.U32 R68, R68, 0x80, RZ ;  /* 0x0000008044447824 */ /* 0x000fe400078e00ff */
[----:B------:R-:W-:Y:S02]  /*2600*/  IMAD.SHL.U32 R61, R61, 0x2, RZ ;  /* 0x000000023d3d7824 */ /* 0x000fe400078e00ff */
[----:B------:R-:W-:Y:S01]  /*2610*/  IMAD.IADD R0, R57, 0x1, R15 ;  /* 0x0000000139007824 */ /* 0x000fe200078e020f */
[----:B---3--:R-:W-:Y:S01]  /*2620*/  IADD3 R71, R6, R7, R10 ;  /* 0x0000000706477210 */ /* 0x008fe20007ffe00a */
[----:B------:R-:W-:-:S02]  /*2630*/  IMAD R6, R11, R66, RZ ;  /* 0x000000420b067224 */ /* 0x000fc400078e02ff */
[----:B------:R-:W-:Y:S01]  /*2640*/  IMAD R11, R11, R4, RZ ;  /* 0x000000040b0b7224 */ /* 0x000fe200078e02ff */
[----:B------:R-:W-:Y:S01]  /*2650*/  IADD3 R70, R8, R9, R10 ;  /* 0x0000000908467210 */ /* 0x000fe20007ffe00a */
[C---:B------:R-:W-:Y:S01]  /*2660*/  IMAD R21, R24.reuse, R67, R6 ;  /* 0x0000004318157224 */ /* 0x040fe200078e0206 */
[----:B0-----:R-:W-:Y:S01]  /*2670*/  SHF.R.U32.HI R10, RZ, 0x7, R30 ;  /* 0x00000007ff0a7819 */ /* 0x001fe2000001161e */
[----:B------:R-:W-:Y:S01]  /*2680*/  IMAD R11, R24, R5, R11 ;  /* 0x00000005180b7224 */ /* 0x000fe200078e020b */
[----:B------:R-:W-:Y:S01]  /*2690*/  LOP3.LUT R7, R72, 0xfffffff0, RZ, 0xc0, !PT ;  /* 0xfffffff048077812 */ /* 0x000fe200078ec0ff */
[----:B------:R-:W-:Y:S01]  /*26a0*/  IMAD.IADD R44, R55, 0x1, R21 ;  /* 0x00000001372c7824 */ /* 0x000fe200078e0215 */
[C---:B------:R-:W-:Y:S01]  /*26b0*/  SHF.L.U64.HI R67, R66.reuse, 0x7, R67 ;  /* 0x0000000742437819 */ /* 0x040fe20000010243 */
[----:B------:R-:W-:Y:S01]  /*26c0*/  IMAD.SHL.U32 R66, R66, 0x80, RZ ;  /* 0x0000008042427824 */ /* 0x000fe200078e00ff */
[----:B------:R-:W-:Y:S01]  /*26d0*/  SHF.R.S32.HI R4, RZ, 0x1f, R20 ;  /* 0x0000001fff047819 */ /* 0x000fe20000011414 */
[----:B------:R-:W-:Y:S01]  /*26e0*/  VIADD R62, R10, 0x8 ;  /* 0x000000080a3e7836 */ /* 0x000fe20000000000 */
[----:B------:R-:W-:Y:S01]  /*26f0*/  SHF.R.S32.HI R3, RZ, 0x1f, R7 ;  /* 0x0000001fff037819 */ /* 0x000fe20000011407 */
[----:B------:R-:W-:-:S02]  /*2700*/  IMAD.IADD R21, R21, 0x1, R53 ;  /* 0x0000000115157824 */ /* 0x000fc400078e0235 */
[----:B------:R-:W-:Y:S02]  /*2710*/  IMAD.IADD R6, R51, 0x1, R11 ;  /* 0x0000000133067824 */ /* 0x000fe400078e020b */
[----:B--2---:R-:W-:-:S07]  /*2720*/  IMAD.IADD R5, R11, 0x1, R49 ;  /* 0x000000010b057824 */ /* 0x004fce00078e0231 */
.L_x_9650:
[----:B------:R-:W2:Y:S01]  /*2730*/  LDL R8, [R1+0x38] ;  /* 0x0000380001087983 */ /* 0x000ea20000100800 */
[----:B0-----:R-:W0:Y:S01]  /*2740*/  LDC R87, c[0x0][0x3f4] ;  /* 0x0000fd00ff577b82 */ /* 0x001e220000000800 */
        /* <DEDUP_REMOVED lines=38> */
[----:B------:R-:W2:Y:S01]  /*29b0*/  LDL.64 R90, [R1+0x8] ;  /* 0x00000800015a7983 */ /* 0x000ea20000100a00 */
[----:B------:R-:W-:Y:S01]  /*29c0*/  ULDC.64 UR4, c[0x0][0x3e8] ;  /* 0x0000fa0000047ab9 */ /* 0x000fe20000000a00 */
[----:B------:R-:W-:Y:S02]  /*29d0*/  ULDC.64 UR6, c[0x0][0x400] ;  /* 0x0001000000067ab9 */ /* 0x000fe40000000a00 */
[----:B------:R-:W3:Y:S04]  /*29e0*/  LDL R83, [R1+0x24] ;  /* 0x0000240001537983 */ /* 0x000ee80000100800 */
[----:B------:R-:W4:Y:S01]  /*29f0*/  LDL R78, [R1+0x28] ;  /* 0x00002800014e7983 */ /* 0x000f220000100800 */
[----:B------:R-:W-:Y:S02]  /*2a00*/  IADD3 R40, P3, P5, R54, UR4, R40 ;  /* 0x0000000436287c10 */ /* 0x000fe4000fd7e028 */
[----:B------:R-:W-:-:S02]  /*2a10*/  CS2R R34, SRZ ;  /* 0x0000000000227805 */ /* 0x000fc4000001ff00 */
[----:B------:R-:W-:Y:S02]  /*2a20*/  CS2R R36, SRZ ;  /* 0x0000000000247805 */ /* 0x000fe4000001ff00 */
[----:B------:R-:W-:Y:S02]  /*2a30*/  IADD3.X R41, R44, UR5, R42, P3, P5 ;  /* 0x000000052c297c10 */ /* 0x000fe40009fea42a */
[----:B------:R-:W-:-:S04]  /*2a40*/  IADD3 R38, P3, P5, R50, UR6, R38 ;  /* 0x0000000632267c10 */ /* 0x000fc8000fd7e026 */
[----:B------:R-:W-:Y:S02]  /*2a50*/  IADD3.X R39, R6, UR7, R43, P3, P5 ;  /* 0x0000000706277c10 */ /* 0x000fe40009fea42b */
[----:B------:R-:W-:Y:S02]  /*2a60*/  CS2R R28, SRZ ;  /* 0x00000000001c7805 */ /* 0x000fe4000001ff00 */
[----:B------:R-:W-:Y:S02]  /*2a70*/  CS2R R12, SRZ ;  /* 0x00000000000c7805 */ /* 0x000fe4000001ff00 */
[----:B------:R-:W-:Y:S02]  /*2a80*/  CS2R R30, SRZ ;  /* 0x00000000001e7805 */ /* 0x000fe4000001ff00 */
[----:B------:R-:W-:Y:S02]  /*2a90*/  CS2R R14, SRZ ;  /* 0x00000000000e7805 */ /* 0x000fe4000001ff00 */
[----:B--2---:R-:W-:-:S02]  /*2aa0*/  ISETP.GE.AND P5, PT, R90, R87, PT ;  /* 0x000000575a00720c */ /* 0x004fc40003fa6270 */
[----:B---3--:R-:W-:-:S11]  /*2ab0*/  ISETP.GE.AND P3, PT, R83, R87, PT ;  /* 0x000000575300720c */ /* 0x008fd60003f66270 */
[----:B------:R0:W5:Y:S04]  /*2ac0*/  @!P5 LDG.E.64 R34, desc[UR42][R40.64] ;  /* 0x0000002a2822d981 */ /* 0x000168000c1e1b00 */
[----:B------:R0:W5:Y:S01]  /*2ad0*/  @!P5 LDG.E.64 R36, desc[UR42][R38.64] ;  /* 0x0000002a2624d981 */ /* 0x000162000c1e1b00 */
[----:B----4-:R-:W-:-:S03]  /*2ae0*/  ISETP.GE.AND P5, PT, R78, R87, PT ;  /* 0x000000574e00720c */ /* 0x010fc60003fa6270 */
[----:B------:R0:W5:Y:S04]  /*2af0*/  @!P3 LDG.E.64 R28, desc[UR42][R40.64+0x10] ;  /* 0x0000102a281cb981 */ /* 0x000168000c1e1b00 */
[----:B------:R0:W5:Y:S06]  /*2b00*/  @!P3 LDG.E.64 R30, desc[UR42][R38.64+0x10] ;  /* 0x0000102a261eb981 */ /* 0x00016c000c1e1b00 */
[----:B------:R0:W5:Y:S04]  /*2b10*/  @!P5 LDG.E.64 R12, desc[UR42][R40.64+0x20] ;  /* 0x0000202a280cd981 */ /* 0x000168000c1e1b00 */
[----:B------:R0:W5:Y:S02]  /*2b20*/  @!P5 LDG.E.64 R14, desc[UR42][R38.64+0x20] ;  /* 0x0000202a260ed981 */ /* 0x000164000c1e1b00 */
.L_x_9615:
[----:B------:R-:W-:Y:S05]  /*2b30*/  BSYNC B1 ;  /* 0x0000000000017941 */ /* 0x000fea0003800000 */
.L_x_9614:
[----:B------:R-:W-:Y:S01]  /*2b40*/  UISETP.NE.AND UP0, UPT, UR38, 0x3, UPT ;  /* 0x000000032600788c */ /* 0x000fe2000bf05270 */
[----:B0----5:R-:W-:Y:S02]  /*2b50*/  IMAD.MOV.U32 R38, RZ, RZ, R12 ;  /* 0x000000ffff267224 */ /* 0x021fe400078e000c */
[----:B------:R-:W-:Y:S02]  /*2b60*/  IMAD.MOV.U32 R40, RZ, RZ, R28 ;  /* 0x000000ffff287224 */ /* 0x000fe400078e001c */
[----:B------:R-:W-:Y:S01]  /*2b70*/  IMAD.MOV.U32 R42, RZ, RZ, R34 ;  /* 0x000000ffff2a7224 */ /* 0x000fe200078e0022 */
[----:B------:R-:W-:Y:S01]  /*2b80*/  PLOP3.LUT P3, PT, PT, PT, UP0, 0x80, 0x0 ;  /* 0x000000000000781c */ /* 0x000fe20003f6f008 */
[----:B------:R-:W-:Y:S02]  /*2b90*/  IMAD.MOV.U32 R39, RZ, RZ, R14 ;  /* 0x000000ffff277224 */ /* 0x000fe400078e000e */
[----:B------:R-:W-:Y:S02]  /*2ba0*/  IMAD.MOV.U32 R41, RZ, RZ, R30 ;  /* 0x000000ffff297224 */ /* 0x000fe400078e001e */
[----:B------:R-:W-:-:S08]  /*2bb0*/  IMAD.MOV.U32 R43, RZ, RZ, R36 ;  /* 0x000000ffff2b7224 */ /* 0x000fd000078e0024 */
[----:B------:R-:W-:Y:S05]  /*2bc0*/  @!P3 BRA `(.L_x_9616) ;  /* 0x000000000004b947 */ /* 0x000fea0003800000 */
[----:B------:R-:W-:Y:S01]  /*2bd0*/  BPT.TRAP 0x1 ;  /* 0x000000040000795c */ /* 0x000fe20000300000 */
.L_x_9616:
[----:B------:R-:W2:Y:S01]  /*2be0*/  LDL R8, [R1+0x4] ;  /* 0x0000040001087983 */ /* 0x000ea20000100800 */
[----:B------:R-:W-:Y:S01]  /*2bf0*/  IMAD R83, R18, 0x8, R16 ;  /* 0x0000000812537824 */ /* 0x000fe200078e0210 */
[----:B------:R-:W-:Y:S01]  /*2c00*/  BSSY B1, `(.L_x_9617) ;  /* 0x0000004000017945 */ /* 0x000fe20003800000 */
[----:B--2---:R-:W-:-:S04]  /*2c10*/  SHF.L.U32 R86, R8, 0x1f, RZ ;  /* 0x0000001f08567819 */ /* 0x004fc800000006ff */
[----:B------:R-:W0:Y:S02]  /*2c20*/  SYNCS.PHASECHK.TRANS64.TRYWAIT P5, [R83+URZ+0x19c90], R86 ;  /* 0x019c9056530075a7 */ /* 0x000e2400080a017f */
[----:B0-----:R-:W-:Y:S05]  /*2c30*/  @!P5 BRA `(.L_x_9618) ;  /* 0x000002040050d947 */ /* 0x001fea0003800000 */
.L_x_9943:
[----:B------:R-:W-:Y:S05]  /*2c40*/  BSYNC B1 ;  /* 0x0000000000017941 */ /* 0x000fea0003800000 */
.L_x_9617:
[----:B------:R-:W-:Y:S05]  /*2c50*/  @P4 BRA `(.L_x_9619) ;  /* 0x0000003800b44947 */ /* 0x000fea0003800000 */
[----:B------:R-:W-:Y:S01]  /*2c60*/  ISETP.NE.AND P4, PT, R60, RZ, PT ;  /* 0x000000ff3c00720c */ /* 0x000fe20003f85270 */
[----:B------:R-:W-:-:S12]  /*2c70*/  BSSY B1, `(.L_x_9620) ;  /* 0x0000074000017945 */ /* 0x000fd80003800000 */
[----:B------:R-:W-:Y:S05]  /*2c80*/  @!P4 BRA `(.L_x_9621) ;  /* 0x0000000400c8c947 */ /* 0x000fea0003800000 */
[----:B------:R-:W2:Y:S01]  /*2c90*/  LDL.64 R76, [R1+0x8] ;  /* 0x00000800014c7983 */ /* 0x000ea20000100a00 */
[----:B------:R-:W-:Y:S03]  /*2ca0*/  BSSY B2, `(.L_x_9622) ;  /* 0x000006f000027945 */ /* 0x000fe60003800000 */
[----:B------:R1:W3:Y:S01]  /*2cb0*/  LDS.128 R8, [R84+0x13800] ;  /* 0x0138000054087984 */ /* 0x0002e20000000c00 */
[----:B--2---:R-:W-:-:S13]  /*2cc0*/  ISETP.GE.AND P4, PT, R76, R87, PT ;  /* 0x000000574c00720c */ /* 0x004fda0003f86270 */
[----:B-1-3--:R-:W-:Y:S05]  /*2cd0*/  @P4 BRA `(.L_x_9623) ;  /* 0x0000000400ac4947 */ /* 0x00afea0003800000 */
        /* <DEDUP_REMOVED lines=12> */
[----:B------:R-:W-:Y:S01]  /*2da0*/  IMAD.MOV.U32 R36, RZ, RZ, R8 ;  /* 0x000000ffff247224 */ /* 0x000fe200078e0008 */
        /* <DEDUP_REMOVED lines=49> */
[--C-:B------:R-:W-:Y:S01]  /*30c0*/  HADD2.F32 R79, -RZ, R76.reuse.H1_H1 ;  /* 0x3000004cff4f7230 */ /* 0x100fe20000004100 */
[----:B------:R-:W-:Y:S01]  /*30d0*/  F2FP.SATFINITE.E4M3.F32.PACK_AB_MERGE_C R43, R78, R43, RZ ;  /* 0x0000002b4e2b723e */ /* 0x000fe200048070ff */
[----:B------:R-:W-:Y:S01]  /*30e0*/  HADD2.F32 R78, -RZ, R76.H0_H0 ;  /* 0x2000004cff4e7230 */ /* 0x000fe20000004100 */
[----:B------:R-:W-:Y:S01]  /*30f0*/  F2FP.F16.E4M3.UNPACK_B R77, R10.H1 ;  /* 0x0000000aff4d723e */ /* 0x000fe200030006ff */
[--C-:B------:R-:W-:Y:S01]  /*3100*/  HADD2.F32 R92, -RZ, R94.reuse.H1_H1 ;  /* 0x3000005eff5c7230 */ /* 0x100fe20000004100 */
[----:B------:R-:W-:Y:S01]  /*3110*/  F2FP.F16.E4M3.UNPACK_B R93, R35 ;  /* 0x00000023ff5d723e */ /* 0x000fe200020006ff */
[----:B------:R-:W-:Y:S01]  /*3120*/  HADD2.F32 R94, -RZ, R94.H0_H0 ;  /* 0x2000005eff5e7230 */ /* 0x000fe20000004100 */
[-C--:B------:R-:W-:Y:S01]  /*3130*/  F2FP.F16.E4M3.UNPACK_B R76, R34.reuse.H1 ;  /* 0x00000022ff4c723e */ /* 0x080fe200030006ff */
[----:B------:R-:W-:Y:S01]  /*3140*/  HADD2.F32 R35, -RZ, R77.H1_H1 ;  /* 0x3000004dff237230 */ /* 0x000fe20000004100 */
[----:B------:R-:W-:Y:S01]  /*3150*/  F2FP.F16.E4M3.UNPACK_B R90, R34 ;  /* 0x00000022ff5a723e */ /* 0x000fe200020006ff */
[----:B------:R-:W-:-:S02]  /*3160*/  HADD2.F32 R96, -RZ, R93.H1_H1 ;  /* 0x3000005dff607230 */ /* 0x000fc40000004100 */
[-C--:B------:R-:W-:Y:S01]  /*3170*/  FMUL.FTZ R95, R79, R92.reuse ;  /* 0x0000005c4f5f7220 */ /* 0x080fe20000410000 */
[----:B------:R-:W-:Y:S02]  /*3180*/  HADD2.F32 R91, -RZ, R76.H1_H1 ;  /* 0x3000004cff5b7230 */ /* 0x000fe40000004100 */
[C---:B------:R-:W-:Y:S01]  /*3190*/  FMUL.FTZ R100, R78.reuse, R92 ;  /* 0x0000005c4e647220 */ /* 0x040fe20000410000 */
[----:B------:R-:W-:Y:S02]  /*31a0*/  HADD2.F32 R77, -RZ, R77.H0_H0 ;  /* 0x2000004dff4d7230 */ /* 0x000fe40000004100 */
[----:B------:R-:W-:Y:S01]  /*31b0*/  FMUL.FTZ R98, R35, R96 ;  /* 0x0000006023627220 */ /* 0x000fe20000410000 */
[----:B------:R-:W-:Y:S02]  /*31c0*/  HADD2.F32 R92, -RZ, R90.H1_H1 ;  /* 0x3000005aff5c7230 */ /* 0x000fe40000004100 */
[----:B------:R-:W-:Y:S01]  /*31d0*/  FFMA.FTZ R34, R78, R91, -R95 ;  /* 0x0000005b4e227223 */ /* 0x000fe2000001085f */
[----:B------:R-:W-:Y:S01]  /*31e0*/  F2FP.F16.E4M3.UNPACK_B R10, R10 ;  /* 0x0000000aff0a723e */ /* 0x000fe200020006ff */
[----:B------:R-:W-:Y:S01]  /*31f0*/  FMUL.FTZ R96, R77, R96 ;  /* 0x000000604d607220 */ /* 0x000fe20000410000 */
[----:B------:R-:W-:Y:S01]  /*3200*/  F2FP.F16.E4M3.UNPACK_B R78, R11 ;  /* 0x0000000bff4e723e */ /* 0x000fe200020006ff */
[----:B------:R-:W-:Y:S01]  /*3210*/  FFMA.FTZ R11, R79, R91, R100 ;  /* 0x0000005b4f0b7223 */ /* 0x000fe20000010064 */
[-C--:B------:R-:W-:Y:S01]  /*3220*/  FFMA.FTZ R98, R77, R92.reuse, -R98 ;  /* 0x0000005c4d627223 */ /* 0x080fe20000010862 */
[----:B------:R-:W-:Y:S01]  /*3230*/  FFMA.FTZ R79, R35, R92, R96 ;  /* 0x0000005c234f7223 */ /* 0x000fe20000010060 */
[----:B------:R-:W-:Y:S01]  /*3240*/  HADD2.F32 R35, -RZ, R10.H0_H0 ;  /* 0x2000000aff237230 */ /* 0x000fe20000004100 */
[----:B------:R-:W-:Y:S01]  /*3250*/  F2FP.SATFINITE.E4M3.F32.PACK_AB_MERGE_C R9, R9, R8, R42 ;  /* 0x000000080909723e */ /* 0x000fe2000480702a */
[----:B------:R-:W-:Y:S01]  /*3260*/  HADD2.F32 R77, -RZ, R78.H0_H0 ;  /* 0x2000004eff4d7230 */ /* 0x000fe20000004100 */
[----:B------:R-:W-:Y:S01]  /*3270*/  F2FP.SATFINITE.E4M3.F32.PACK_AB_MERGE_C R11, R11, R34, RZ ;  /* 0x000000220b0b723e */ /* 0x000fe200048070ff */
[----:B------:R-:W-:Y:S01]  /*3280*/  HADD2.F32 R10, -RZ, R10.H1_H1 ;  /* 0x3000000aff0a7230 */ /* 0x000fe20000004100 */
[----:B------:R-:W-:Y:S01]  /*3290*/  F2FP.SATFINITE.E4M3.F32.PACK_AB_MERGE_C R79, R79, R98, RZ ;  /* 0x000000624f4f723e */ /* 0x000fe200048070ff */
[----:B------:R-:W-:-:S02]  /*32a0*/  HADD2.F32 R93, -RZ, R93.H0_H0 ;  /* 0x2000005dff5d7230 */ /* 0x000fc40000004100 */
[----:B------:R-:W-:Y:S01]  /*32b0*/  FMUL.FTZ R91, R77, R94 ;  /* 0x0000005e4d5b7220 */ /* 0x000fe20000410000 */
[----:B------:R-:W-:Y:S01]  /*32c0*/  HADD2.F32 R78, -RZ, R78.H1_H1 ;  /* 0x3000004eff4e7230 */ /* 0x000fe20000004100 */
[----:B------:R-:W-:Y:S01]  /*32d0*/  F2FP.SATFINITE.E4M3.F32.PACK_AB_MERGE_C R8, R37, R36, R43 ;  /* 0x000000242508723e */ /* 0x000fe2000480702b */
[----:B------:R-:W-:Y:S02]  /*32e0*/  HADD2.F32 R76, -RZ, R76.H0_H0 ;  /* 0x2000004cff4c7230 */ /* 0x000fe40000004100 */
[-C--:B------:R-:W-:Y:S01]  /*32f0*/  FMUL.FTZ R92, R10, R93.reuse ;  /* 0x0000005d0a5c7220 */ /* 0x080fe20000410000 */
[----:B------:R-:W-:Y:S02]  /*3300*/  HADD2.F32 R90, -RZ, R90.H0_H0 ;  /* 0x2000005aff5a7230 */ /* 0x000fe40000004100 */
[C---:B------:R-:W-:Y:S01]  /*3310*/  FMUL.FTZ R96, R78.reuse, R94 ;  /* 0x0000005e4e607220 */ /* 0x040fe20000410000 */
[----:B------:R-:W-:Y:S01]  /*3320*/  FMUL.FTZ R93, R35, R93 ;  /* 0x0000005d235d7220 */ /* 0x000fe20000410000 */
[----:B------:R-:W-:-:S02]  /*3330*/  FFMA.FTZ R91, R78, R76, R91 ;  /* 0x0000004c4e5b7223 */ /* 0x000fc4000001005b */
[----:B------:R-:W-:Y:S01]  /*3340*/  FFMA.FTZ R96, R77, R76, -R96 ;  /* 0x0000004c4d607223 */ /* 0x000fe20000010860 */
[-C--:B------:R-:W-:Y:S01]  /*3350*/  FFMA.FTZ R92, R35, R90.reuse, -R92 ;  /* 0x0000005a235c7223 */ /* 0x080fe2000001085c */
[----:B------:R-:W-:-:S03]  /*3360*/  FFMA.FTZ R93, R10, R90, R93 ;  /* 0x0000005a0a5d7223 */ /* 0x000fc6000001005d */
[----:B------:R-:W-:Y:S02]  /*3370*/  F2FP.SATFINITE.E4M3.F32.PACK_AB_MERGE_C R11, R91, R96, R11 ;  /* 0x000000605b0b723e */ /* 0x000fe4000480700b */
[----:B------:R-:W-:-:S07]  /*3380*/  F2FP.SATFINITE.E4M3.F32.PACK_AB_MERGE_C R10, R93, R92, R79 ;  /* 0x0000005c5d0a723e */ /* 0x000fce000480704f */
.L_x_9623:
[----:B------:R-:W-:Y:S05]  /*3390*/  BSYNC B2 ;  /* 0x0000000000027941 */ /* 0x000fea0003800000 */
.L_x_9622:
[----:B------:R1:W-:Y:S02]  /*33a0*/  STG.E.128 desc[UR42][R32.64], R8 ;  /* 0x0000000820007986 */ /* 0x0003e4000c101d2a */
.L_x_9621:
[----:B------:R-:W-:Y:S05]  /*33b0*/  BSYNC B1 ;  /* 0x0000000000017941 */ /* 0x000fea0003800000 */
.L_x_9620:
[----:B------:R-:W-:Y:S01]  /*33c0*/  ISETP.NE.AND P4, PT, R45, RZ, PT ;  /* 0x000000ff2d00720c */ /* 0x000fe20003f85270 */
[----:B------:R-:W-:-:S12]  /*33d0*/  BSSY B1, `(.L_x_9624) ;  /* 0x0000074000017945 */ /* 0x000fd80003800000 */
[----:B------:R-:W-:Y:S05]  /*33e0*/  @!P4 BRA `(.L_x_9625) ;  /* 0x0000000400c8c947 */ /* 0x000fea0003800000 */
[----:B------:R-:W2:Y:S01]  /*33f0*/  LDL R34, [R1+0x24] ;  /* 0x0000240001227983 */ /* 0x000ea20000100800 */
[----:B------:R-:W-:Y:S03]  /*3400*/  BSSY B2, `(.L_x_9626) ;  /* 0x000006f000027945 */ /* 0x000fe60003800000 */
[----:B-1----:R1:W3:Y:S01]  /*3410*/  LDS.128 R8, [R84+0x14800] ;  /* 0x0148000054087984 */ /* 0x0022e20000000c00 */
[----:B--2---:R-:W-:-:S13]  /*3420*/  ISETP.GE.AND P4, PT, R34, R87, PT ;  /* 0x000000572200720c */ /* 0x004fda0003f86270 */
[----:B-1-3--:R-:W-:Y:S05]  /*3430*/  @P4 BRA `(.L_x_9627) ;  /* 0x0000000400ac4947 */ /* 0x00afea0003800000 */
        /* <DEDUP_REMOVED lines=107> */
.L_x_9627:
[----:B------:R-:W-:Y:S05]  /*3af0*/  BSYNC B2 ;  /* 0x0000000000027941 */ /* 0x000fea0003800000 */
.L_x_9626:
[----:B------:R2:W-:Y:S02]  /*3b00*/  STG.E.128 desc[UR42][R32.64+0x20], R8 ;  /* 0x0000200820007986 */ /* 0x0005e4000c101d2a */
.L_x_9625:
[----:B------:R-:W-:Y:S05]  /*3b10*/  BSYNC B1 ;  /* 0x0000000000017941 */ /* 0x000fea0003800000 */
.L_x_9624:
        /* <DEDUP_REMOVED lines=40> */
[-C--:B------:R-:W-:Y:S01]  /*3da0*/  FMUL.FTZ R37, R29, R35.reuse ;  /* 0x000000231d257220 */ /* 0x080fe20000410000 */
[----:B------:R-:W-:Y:S01]  /*3db0*/  FMUL.FTZ R36, R28, R35 ;  /* 0x000000231c247220 */ /* 0x000fe20000410000 */
[----:B------:R-:W-:Y:S01]  /*3dc0*/  F2FP.F16.E4M3.UNPACK_B R15, R14.H1 ;  /* 0x0000000eff0f723e */ /* 0x000fe200030006ff */
[----:B------:R-:W-:-:S02]  /*3dd0*/  HADD2.F32 R31, -RZ, R39.H1_H1 ;  /* 0x30000027ff1f7230 */ /* 0x000fc40000004100 */
[-C--:B------:R-:W-:Y:S01]  /*3de0*/  FFMA.FTZ R37, R28, R30.reuse, -R37 ;  /* 0x0000001e1c257223 */ /* 0x080fe20000010825 */
[----:B------:R-:W-:Y:S01]  /*3df0*/  FFMA.FTZ R40, R29, R30, R36 ;  /* 0x0000001e1d287223 */ /* 0x000fe20000010024 */
[----:B------:R-:W-:Y:S01]  /*3e00*/  F2FP.F16.E4M3.UNPACK_B R14, R14 ;  /* 0x0000000eff0e723e */ /* 0x000fe200020006ff */
[--C-:B------:R-:W-:Y:S01]  /*3e10*/  HADD2.F32 R30, -RZ, R15.reuse.H1_H1 ;  /* 0x3000000fff1e7230 */ /* 0x100fe20000004100 */
[----:B------:R-:W-:Y:S01]  /*3e20*/  F2FP.F16.E4M3.UNPACK_B R38, R38 ;  /* 0x00000026ff26723e */ /* 0x000fe200020006ff */
[----:B------:R-:W-:Y:S01]  /*3e30*/  HADD2.F32 R29, -RZ, R15.H0_H0 ;  /* 0x2000000fff1d7230 */ /* 0x000fe20000004100 */
[----:B------:R-:W-:Y:S01]  /*3e40*/  F2FP.F16.E4M3.UNPACK_B R35, R12 ;  /* 0x0000000cff23723e */ /* 0x000fe200020006ff */
[----:B------:R-:W-:Y:S02]  /*3e50*/  HADD2.F32 R39, -RZ, R39.H0_H0 ;  /* 0x20000027ff277230 */ /* 0x000fe40000004100 */
[----:B------:R-:W-:Y:S01]  /*3e60*/  FMUL.FTZ R36, R30, R31 ;  /* 0x0000001f1e247220 */ /* 0x000fe20000410000 */
[----:B------:R-:W-:-:S02]  /*3e70*/  HADD2.F32 R15, -RZ, R14.H0_H0 ;  /* 0x2000000eff0f7230 */ /* 0x000fc40000004100 */
[----:B------:R-:W-:Y:S01]  /*3e80*/  FMUL.FTZ R31, R29, R31 ;  /* 0x0000001f1d1f7220 */ /* 0x000fe20000410000 */
[----:B------:R-:W-:Y:S02]  /*3e90*/  HADD2.F32 R28, -RZ, R14.H1_H1 ;  /* 0x3000000eff1c7230 */ /* 0x000fe40000004100 */
        /* <DEDUP_REMOVED lines=10> */
[-C--:B------:R-:W-:Y:S01]  /*3f40*/  F2FP.F16.E4M3.UNPACK_B R39, R13.reuse.H1 ;  /* 0x0000000dff27723e */ /* 0x080fe200030006ff */
[--C-:B------:R-:W-:Y:S01]  /*3f50*/  HADD2.F32 R34, -RZ, R31.reuse.H0_H0 ;  /* 0x2000001fff227230 */ /* 0x100fe20000004100 */
[----:B------:R-:W-:Y:S01]  /*3f60*/  F2FP.F16.E4M3.UNPACK_B R30, R10.H1 ;  /* 0x0000000aff1e723e */ /* 0x000fe200030006ff */
[----:B------:R-:W-:Y:S01]  /*3f70*/  HADD2.F32 R31, -RZ, R31.H1_H1 ;  /* 0x3000001fff1f7230 */ /* 0x000fe20000004100 */
[----:B------:R-:W-:Y:S01]  /*3f80*/  F2FP.F16.E4M3.UNPACK_B R38, R13 ;  /* 0x0000000dff26723e */ /* 0x000fe200020006ff */
[----:B------:R-:W-:Y:S01]  /*3f90*/  HADD2.F32 R41, -RZ, R39.H1_H1 ;  /* 0x30000027ff297230 */ /* 0x000fe20000004100 */
[----:B------:R-:W-:Y:S01]  /*3fa0*/  F2FP.SATFINITE.E4M3.F32.PACK_AB_MERGE_C R28, R40, R37, RZ ;  /* 0x00000025281c723e */ /* 0x000fe200048070ff */
        /* <DEDUP_REMOVED lines=38> */
.L_x_9629:
[----:B------:R-:W-:Y:S05]  /*4210*/  BSYNC B1 ;  /* 0x0000000000017941 */ /* 0x000fea0003800000 */
.L_x_9628:
[----:B------:R3:W-:Y:S01]  /*4220*/  STG.E.128 desc[UR42][R32.64+0x40], R8 ;  /* 0x0000400820007986 */ /* 0x0007e2000c101d2a */
[----:B------:R-:W-:Y:S05]  /*4230*/  BRA `(.L_x_9619) ;  /* 0x00000024003c7947 */ /* 0x000fea0003800000 */
.L_x_9613:
        /* <DEDUP_REMOVED lines=27> */
.L_x_9631:
[----:B------:R-:W-:Y:S05]  /*43f0*/  BSYNC B1 ;  /* 0x0000000000017941 */ /* 0x000fea0003800000 */
.L_x_9630:
        /* <DEDUP_REMOVED lines=9> */
[----:B------:R-:W-:-:S04]  /*4490*/  IMAD.MOV.U32 R98, RZ, RZ, R32 ;  /* 0x000000ffff627224 */ /* 0x000fc800078e0020 */
[----:B------:R-:W-:Y:S05]  /*44a0*/  @!P3 BRA `(.L_x_9632) ;  /* 0x000000000004b947 */ /* 0x000fea0003800000 */
[----:B------:R-:W-:Y:S01]  /*44b0*/  BPT.TRAP 0x1 ;  /* 0x000000040000795c */ /* 0x000fe20000300000 */
.L_x_9632:
[----:B0-----:R-:W2:Y:S01]  /*44c0*/  LDL R38, [R1+0x4] ;  /* 0x0000040001267983 */ /* 0x001ea20000100800 */
[----:B------:R-:W-:Y:S01]  /*44d0*/  IMAD R83, R18, 0x8, R16 ;  /* 0x0000000812537824 */ /* 0x000fe200078e0210 */
[----:B------:R-:W-:Y:S01]  /*44e0*/  BSSY B1, `(.L_x_9633) ;  /* 0x0000004000017945 */ /* 0x000fe20003800000 */
[----:B--2---:R-:W-:-:S04]  /*44f0*/  SHF.L.U32 R86, R38, 0x1f, RZ ;  /* 0x0000001f26567819 */ /* 0x004fc800000006ff */
[----:B------:R-:W0:Y:S02]  /*4500*/  SYNCS.PHASECHK.TRANS64.TRYWAIT P5, [R83+URZ+0x19c90], R86 ;  /* 0x019c9056530075a7 */ /* 0x000e2400080a017f */
[----:B0-----:R-:W-:Y:S05]  /*4510*/  @!P5 BRA `(.L_x_9634) ;  /* 0x000001ec002cd947 */ /* 0x001fea0003800000 */
.L_x_9944:
[----:B------:R-:W-:Y:S05]  /*4520*/  BSYNC B1 ;  /* 0x0000000000017941 */ /* 0x000fea0003800000 */
.L_x_9633:
[----:B------:R-:W-:Y:S05]  /*4530*/  @P4 BRA `(.L_x_9619) ;  /* 0x00000020007c4947 */ /* 0x000fea0003800000 */
[----:B------:R-:W1:Y:S01]  /*4540*/  LDC R94, c[0x0][0x2f4] ;  /* 0x0000bd00ff5e7b82 */ /* 0x000e620000000800 */
[----:B------:R-:W-:Y:S01]  /*4550*/  ISETP.NE.AND P4, PT, R60, RZ, PT ;  /* 0x000000ff3c00720c */ /* 0x000fe20003f85270 */
[----:B------:R-:W-:Y:S01]  /*4560*/  ULDC.64 UR4, c[0x0][0x300] ;  /* 0x0000c00000047ab9 */ /* 0x000fe20000000a00 */
[----:B------:R-:W-:Y:S01]  /*4570*/  SHF.R.S32.HI R38, RZ, 0x1f, R23 ;  /* 0x0000001fff267819 */ /* 0x000fe20000011417 */
[----:B------:R-:W-:Y:S01]  /*4580*/  IMAD.MOV.U32 R78, RZ, RZ, R36 ;  /* 0x000000ffff4e7224 */ /* 0x000fe200078e0024 */
[----:B------:R-:W-:Y:S03]  /*4590*/  BSSY B1, `(.L_x_9635) ;  /* 0x0000105000017945 */ /* 0x000fe60003800000 */
[----:B------:R-:W-:Y:S02]  /*45a0*/  IMAD R38, R38, UR4, RZ ;  /* 0x0000000426267c24 */ /* 0x000fe4000f8e02ff */
[----:B------:R-:W-:-:S04]  /*45b0*/  IMAD.WIDE.U32 R78, R23, UR4, R78 ;  /* 0x00000004174e7c25 */ /* 0x000fc8000f8e004e */
[----:B------:R-:W-:-:S04]  /*45c0*/  IMAD R95, R23, UR5, R38 ;  /* 0x00000005175f7c24 */ /* 0x000fc8000f8e0226 */
[----:B------:R-:W-:Y:S02]  /*45d0*/  IMAD.IADD R95, R95, 0x1, R79 ;  /* 0x000000015f5f7824 */ /* 0x000fe400078e024f */
[----:B-1----:R-:W-:Y:S01]  /*45e0*/  IMAD.IADD R96, R94, 0x1, -R61 ;  /* 0x000000015e607824 */ /* 0x002fe200078e0a3d */
[----:B------:R-:W-:Y:S06]  /*45f0*/  @!P4 BRA `(.L_x_9636) ;  /* 0x0000000c00f8c947 */ /* 0x000fec0003800000 */
[----:B------:R-:W2:Y:S04]  /*4600*/  LDL R41, [R1+0x1c] ;  /* 0x00001c0001297983 */ /* 0x000ea80000100800 */
[----:B------:R-:W3:Y:S04]  /*4610*/  LDL R40, [R1+0x74] ;  /* 0x0000740001287983 */ /* 0x000ee80000100800 */
[----:B------:R-:W4:Y:S01]  /*4620*/  LDL R39, [R1+0x2c] ;  /* 0x00002c0001277983 */ /* 0x000f220000100800 */
[----:B------:R-:W-:Y:S01]  /*4630*/  SEL R36, R61, R96, !P0 ;  /* 0x000000603d247207 */ /* 0x000fe20004000000 */
[----:B------:R-:W-:Y:S01]  /*4640*/  BSSY B2, `(.L_x_9637) ;  /* 0x00000f0000027945 */ /* 0x000fe20003800000 */
[----:B------:R-:W-:-:S02]  /*4650*/  IADD3 R103, P4, P5, R58, R78, R20 ;  /* 0x0000004e3a677210 */ /* 0x000fc40007d9e014 */
[----:B------:R-:W-:Y:S02]  /*4660*/  SHF.R.S32.HI R37, RZ, 0x1f, R36 ;  /* 0x0000001fff257819 */ /* 0x000fe40000011424 */
[----:B------:R-:W-:Y:S02]  /*4670*/  IADD3.X R101, R80, R95, R4, P4, P5 ;  /* 0x0000005f50657210 */ /* 0x000fe400027ea404 */
[----:B------:R-:W-:Y:S02]  /*4680*/  LEA.HI R37, R37, R36, RZ, 0x5 ;  /* 0x0000002425257211 */ /* 0x000fe400078f28ff */
[----:B------:R-:W-:Y:S02]  /*4690*/  ISETP.GE.AND P5, PT, R152, R87, PT ;  /* 0x000000579800720c */ /* 0x000fe40003fa6270 */
[----:B------:R-:W-:-:S04]  /*46a0*/  SHF.R.S32.HI R36, RZ, 0x5, R37 ;  /* 0x00000005ff247819 */ /* 0x000fc80000011425 */
[----:B------:R-:W-:-:S04]  /*46b0*/  LEA.HI.SX32 R36, R73, R36, 0x1c ;  /* 0x0000002449247211 */ /* 0x000fc800078fe2ff */
[C---:B------:R-:W-:Y:S01]  /*46c0*/  LEA.HI R37, R36.reuse, R36, RZ, 0x1 ;  /* 0x0000002424257211 */ /* 0x040fe200078f08ff */
[----:B------:R-:W-:-:S04]  /*46d0*/  IMAD.SHL.U32 R102, R36, 0x10, RZ ;  /* 0x0000001024667824 */ /* 0x000fc800078e00ff */
[----:B------:R-:W-:Y:S01]  /*46e0*/  IMAD.SHL.U32 R37, R37, 0x800, RZ ;  /* 0x0000080025257824 */ /* 0x000fe200078e00ff */
[----:B------:R-:W-:-:S04]  /*46f0*/  ISETP.GE.AND P4, PT, R102, R94, PT ;  /* 0x0000005e6600720c */ /* 0x000fc80003f86270 */
[----:B------:R-:W-:Y:S02]  /*4700*/  LOP3.LUT R37, R37, 0xfffff000, RZ, 0xc0, !PT ;  /* 0xfffff00025257812 */ /* 0x000fe400078ec0ff */
[----:B--2---:R-:W-:-:S04]  /*4710*/  LOP3.LUT R36, R41, 0x10, R102, 0xf8, !PT ;  /* 0x0000001029247812 */ /* 0x004fc800078ef866 */
[----:B---3--:R-:W-:-:S04]  /*4720*/  LOP3.LUT R36, R36, R40, RZ, 0x3c, !PT ;  /* 0x0000002824247212 */ /* 0x008fc800078e3cff */
[----:B----4-:R-:W-:Y:S01]  /*4730*/  IADD3 R39, R36, R37, R39 ;  /* 0x0000002524277210 */ /* 0x010fe20007ffe027 */
[----:B------:R-:W-:-:S04]  /*4740*/  IMAD R37, R18, 0x3000, R71 ;  /* 0x0000300012257824 */ /* 0x000fc800078e0247 */
[----:B------:R-:W-:Y:S02]  /*4750*/  IMAD R39, R18, 0x3000, R39 ;  /* 0x0000300012277824 */ /* 0x000fe400078e0227 */
[C---:B------:R-:W-:Y:S02]  /*4760*/  IMAD.IADD R37, R16.reuse, 0x1, R37 ;  /* 0x0000000110257824 */ /* 0x040fe400078e0225 */
[----:B------:R-:W-:-:S04]  /*4770*/  IMAD.IADD R40, R16, 0x1, R39 ;  /* 0x0000000110287824 */ /* 0x000fc800078e0227 */
[----:B------:R-:W1:Y:S04]  /*4780*/  LDS.128 R36, [R37+0x13800] ;  /* 0x0138000025247984 */ /* 0x000e680000000c00 */
[----:B------:R-:W2:Y:S01]  /*4790*/  LDS.128 R40, [R40+0x13800] ;  /* 0x0138000028287984 */ /* 0x000ea20000000c00 */
[----:B------:R-:W-:Y:S05]  /*47a0*/  @P5 BRA `(.L_x_9638) ;  /* 0x0000000c00645947 */ /* 0x000fea0003800000 */
[--C-:B------:R-:W-:Y:S02]  /*47b0*/  SHF.R.U32.HI R104, RZ, 0x8, R13.reuse ;  /* 0x00000008ff687819 */ /* 0x100fe4000001160d */
[----:B------:R-:W-:Y:S02]  /*47c0*/  LOP3.LUT R105, R13, 0xff, RZ, 0xc0, !PT ;  /* 0x000000ff0d697812 */ /* 0x000fe400078ec0ff */
[----:B------:R-:W-:Y:S01]  /*47d0*/  SHF.R.U32.HI R108, RZ, 0x18, R13 ;  /* 0x00000018ff6c7819 */ /* 0x000fe2000001160d */
[----:B------:R-:W-:Y:S01]  /*47e0*/  IMAD.SHL.U32 R104, R104, 0x100, RZ ;  /* 0x0000010068687824 */ /* 0x000fe200078e00ff */
[--C-:B------:R-:W-:Y:S02]  /*47f0*/  SHF.R.U32.HI R110, RZ, 0x8, R33.reuse ;  /* 0x00000008ff6e7819 */ /* 0x100fe40000011621 */
[----:B------:R-:W-:Y:S02]  /*4800*/  LOP3.LUT R111, R33, 0xff, RZ, 0xc0, !PT ;  /* 0x000000ff216f7812 */ /* 0x000fe400078ec0ff */
[----:B------:R-:W-:Y:S01]  /*4810*/  SHF.R.U32.HI R112, RZ, 0x18, R33 ;  /* 0x00000018ff707819 */ /* 0x000fe20000011621 */
[----:B------:R-:W-:Y:S01]  /*4820*/  IMAD.SHL.U32 R110, R110, 0x100, RZ ;  /* 0x000001006e6e7824 */ /* 0x000fe200078e00ff */
[----:B------:R-:W-:-:S02]  /*4830*/  SHF.R.U32.HI R106, RZ, 0x10, R13 ;  /* 0x00000010ff6a7819 */ /* 0x000fc4000001160d */
[----:B------:R-:W-:Y:S02]  /*4840*/  PRMT R105, R108, 0x654, R105 ;  /* 0x000006546c697816 */ /* 0x000fe40000000069 */
[----:B------:R-:W-:Y:S02]  /*4850*/  SHF.R.U32.HI R109, RZ, 0x10, R33 ;  /* 0x00000010ff6d7819 */ /* 0x000fe40000011621 */
[----:B------:R-:W-:Y:S02]  /*4860*/  PRMT R111, R112, 0x654, R111 ;  /* 0x00000654706f7816 */ /* 0x000fe4000000006f */
[----:B------:R-:W-:Y:S01]  /*4870*/  LOP3.LUT R105, R105, 0xff00, R104, 0xf8, !PT ;  /* 0x0000ff0069697812 */ /* 0x000fe200078ef868 */
[----:B------:R-:W-:Y:S01]  /*4880*/  IMAD.U32 R104, R106, 0x10000, RZ ;  /* 0x000100006a687824 */ /* 0x000fe200078e00ff */
[--C-:B------:R-:W-:Y:S02]  /*4890*/  SHF.R.U32.HI R32, RZ, 0x10, R35.reuse ;  /* 0x00000010ff207819 */ /* 0x100fe40000011623 */
[----:B------:R-:W-:-:S02]  /*48a0*/  SHF.R.U32.HI R33, RZ, 0x8, R35 ;  /* 0x00000008ff217819 */ /* 0x000fc40000011623 */
[----:B------:R-:W-:Y:S02]  /*48b0*/  LOP3.LUT R34, R35, 0xff, RZ, 0xc0, !PT ;  /* 0x000000ff23227812 */ /* 0x000fe400078ec0ff */
[----:B------:R-:W-:Y:S01]  /*48c0*/  SHF.R.U32.HI R107, RZ, 0x18, R35 ;  /* 0x00000018ff6b7819 */ /* 0x000fe20000011623 */
[----:B------:R-:W-:Y:S01]  /*48d0*/  IMAD.U32 R35, R109, 0x10000, RZ ;  /* 0x000100006d237824 */ /* 0x000fe200078e00ff */
[----:B------:R-:W-:Y:S01]  /*48e0*/  LOP3.LUT R110, R111, 0xff00, R110, 0xf8, !PT ;  /* 0x0000ff006f6e7812 */ /* 0x000fe200078ef86e */
[----:B------:R-:W-:Y:S01]  /*48f0*/  IMAD.SHL.U32 R33, R33, 0x100, RZ ;  /* 0x0000010021217824 */ /* 0x000fe200078e00ff */
[----:B------:R-:W-:Y:S01]  /*4900*/  LOP3.LUT R104, R105, 0xff0000, R104, 0xf8, !PT ;  /* 0x00ff000069687812 */ /* 0x000fe200078ef868 */
[----:B-1----:R-:W-:Y:S01]  /*4910*/  IMAD.MOV.U32 R105, RZ, RZ, R37 ;  /* 0x000000ffff697224 */ /* 0x002fe200078e0025 */
[----:B------:R-:W-:Y:S02]  /*4920*/  LOP3.LUT R35, R110, 0xff0000, R35, 0xf8, !PT ;  /* 0x00ff00006e237812 */ /* 0x000fe400078ef823 */
[----:B--2---:R-:W-:-:S02]  /*4930*/  F2FP.F16.E4M3.UNPACK_B R37, R41 ;  /* 0x00000029ff25723e */ /* 0x004fc400020006ff */
        /* <DEDUP_REMOVED lines=8> */
[----:B------:R-:W-:Y:S02]  /*49c0*/  HADD2.F32 R111, -RZ, R109.H0_H0 ;  /* 0x2000006dff6f7230 */ /* 0x000fe40000004100 */
[----:B------:R-:W-:Y:S01]  /*49d0*/  FMUL.FTZ R114, R110, R112 ;  /* 0x000000706e727220 */ /* 0x000fe20000410000 */
[----:B------:R-:W-:-:S02]  /*49e0*/  HADD2.F32 R37, -RZ, R37.H1_H1 ;  /* 0x30000025ff257230 */ /* 0x000fc40000004100 */
[----:B------:R-:W-:Y:S01]  /*49f0*/  FMUL.FTZ R112, R113, R112 ;  /* 0x0000007071707220 */ /* 0x000fe20000410000 */
[----:B------:R-:W-:Y:S01]  /*4a00*/  HADD2.F32 R108, -RZ, R108.H1_H1 ;  /* 0x3000006cff6c7230 */ /* 0x000fe20000004100 */
[----:B------:R-:W-:Y:S01]  /*4a10*/  LOP3.LUT R12, R15, 0xff, RZ, 0xc0, !PT ;  /* 0x000000ff0f0c7812 */ /* 0x000fe200078ec0ff */
[----:B------:R-:W-:Y:S02]  /*4a20*/  HADD2.F32 R106, -RZ, R106.H1_H1 ;  /* 0x3000006aff6a7230 */ /* 0x000fe40000004100 */
[----:B------:R-:W-:Y:S01]  /*4a30*/  FFMA.FTZ R112, R110, R111, R112 ;  /* 0x0000006f6e707223 */ /* 0x000fe20000010070 */
[----:B------:R-:W-:Y:S02]  /*4a40*/  HADD2.F32 R109, -RZ, R109.H1_H1 ;  /* 0x3000006dff6d7230 */ /* 0x000fe40000004100 */
[CC--:B------:R-:W-:Y:S01]  /*4a50*/  FMUL.FTZ R110, R37.reuse, R108.reuse ;  /* 0x0000006c256e7220 */ /* 0x0c0fe20000410000 */
        /* <DEDUP_REMOVED lines=38> */
[----:B------:R-:W-:Y:S01]  /*4cc0*/  FFMA.FTZ R35, R105, R104, -R108 ;  /* 0x0000006869237223 */ /* 0x000fe2000001086c */
        /* <DEDUP_REMOVED lines=15> */
[C---:B------:R-:W-:Y:S01]  /*4dc0*/  FMUL.FTZ R34, R32.reuse, R34 ;  /* 0x0000002220227220 */ /* 0x040fe20000410000 */
[----:B------:R-:W-:Y:S01]  /*4dd0*/  F2FP.F16.E4M3.UNPACK_B R33, R33.H1 ;  /* 0x00000021ff21723e */ /* 0x000fe200030006ff */
[-C--:B------:R-:W-:Y:S01]  /*4de0*/  FFMA.FTZ R32, R32, R39.reuse, -R43 ;  /* 0x0000002720207223 */ /* 0x080fe2000001082b */
[----:B------:R-:W-:Y:S01]  /*4df0*/  FFMA.FTZ R108, R107, R104, -R108 ;  /* 0x000000686b6c7223 */ /* 0x000fe2000001086c */
[----:B------:R-:W-:Y:S01]  /*4e00*/  FFMA.FTZ R15, R15, R39, R34 ;  /* 0x000000270f0f7223 */ /* 0x000fe20000010022 */
        /* <DEDUP_REMOVED lines=17> */
[----:B------:R-:W-:Y:S01]  /*4f20*/  F2FP.SATFINITE.E4M3.F32.PACK_AB_MERGE_C R41, R37, R112, R41 ;  /* 0x000000702529723e */ /* 0x000fe20004807029 */
[C---:B------:R-:W-:Y:S01]  /*4f30*/  FMUL.FTZ R39, R33.reuse, R13 ;  /* 0x0000000d21277220 */ /* 0x040fe20000410000 */
[----:B------:R-:W-:Y:S02]  /*4f40*/  IMAD.MOV.U32 R37, RZ, RZ, R35 ;  /* 0x000000ffff257224 */ /* 0x000fe400078e0023 */
        /* <DEDUP_REMOVED lines=17> */
[----:B------:R-:W-:Y:S01]  /*5060*/  FMUL.FTZ R113, R104, R113 ;  /* 0x0000007168717220 */ /* 0x000fe20000410000 */
[----:B------:R-:W-:Y:S01]  /*5070*/  HADD2.F32 R14, -RZ, R14.H1_H1 ;  /* 0x3000000eff0e7230 */ /* 0x000fe20000004100 */
[----:B------:R-:W-:Y:S01]  /*5080*/  F2FP.F16.E4M3.UNPACK_B R97, R97 ;  /* 0x00000061ff61723e */ /* 0x000fe200020006ff */
[----:B------:R-:W-:Y:S02]  /*5090*/  HADD2.F32 R39, -RZ, R39.H1_H1 ;  /* 0x30000027ff277230 */ /* 0x000fe40000004100 */
[----:B------:R-:W-:Y:S01]  /*50a0*/  FFMA.FTZ R113, R34, R109, R113 ;  /* 0x0000006d22717223 */ /* 0x000fe20000010071 */
        /* <DEDUP_REMOVED lines=22> */
[----:B------:R-:W-:Y:S01]  /*5210*/  F2FP.F16.E4M3.UNPACK_B R38, R38 ;  /* 0x00000026ff26723e */ /* 0x000fe200020006ff */
[-C--:B------:R-:W-:Y:S01]  /*5220*/  FFMA.FTZ R33, R36, R97.reuse, -R33 ;  /* 0x0000006124217223 */ /* 0x080fe20000010821 */
[----:B------:R-:W-:Y:S01]  /*5230*/  F2FP.F16.E4M3.UNPACK_B R36, R42.H1 ;  /* 0x0000002aff24723e */ /* 0x000fe200030006ff */
        /* <DEDUP_REMOVED lines=8> */
[----:B------:R-:W-:Y:S01]  /*52c0*/  HADD2.F32 R36, -RZ, R36.H1_H1 ;  /* 0x30000024ff247230 */ /* 0x000fe20000004100 */
[----:B------:R-:W-:Y:S01]  /*52d0*/  F2FP.F16.E4M3.UNPACK_B R42, R42 ;  /* 0x0000002aff2a723e */ /* 0x000fe200020006ff */
[--C-:B------:R-:W-:Y:S01]  /*52e0*/  HADD2.F32 R115, -RZ, R33.reuse.H0_H0 ;  /* 0x20000021ff737230 */ /* 0x100fe20000004100 */
[----:B------:R-:W-:Y:S01]  /*52f0*/  F2FP.F16.E4M3.UNPACK_B R100, R100 ;  /* 0x00000064ff64723e */ /* 0x000fe200020006ff */
[----:B------:R-:W-:Y:S01]  /*5300*/  HADD2.F32 R33, -RZ, R33.H1_H1 ;  /* 0x30000021ff217230 */ /* 0x000fe20000004100 */
[----:B------:R-:W-:Y:S01]  /*5310*/  F2FP.SATFINITE.E4M3.F32.PACK_AB_MERGE_C R13, R13, R113, RZ ;  /* 0x000000710d0d723e */ /* 0x000fe200048070ff */
[----:B------:R-:W-:-:S02]  /*5320*/  HADD2.F32 R34, -RZ, R34.H1_H1 ;  /* 0x30000022ff227230 */ /* 0x000fc40000004100 */
[-C--:B------:R-:W-:Y:S01]  /*5330*/  FMUL.FTZ R111, R39, R115.reuse ;  /* 0x00000073276f7220 */ /* 0x080fe20000410000 */
[----:B------:R-:W-:Y:S01]  /*5340*/  FMUL.FTZ R115, R97, R115 ;  /* 0x0000007361737220 */ /* 0x000fe20000410000 */
[----:B------:R-:W-:Y:S01]  /*5350*/  HADD2.F32 R40, -RZ, R40.H1_H1 ;  /* 0x30000028ff287230 */ /* 0x000fe20000004100 */
[----:B------:R-:W-:Y:S01]  /*5360*/  F2FP.SATFINITE.E4M3.F32.PACK_AB_MERGE_C R43, R15, R105, R12 ;  /* 0x000000690f2b723e */ /* 0x000fe2000480700c */
[-C--:B------:R-:W-:Y:S01]  /*5370*/  FFMA.FTZ R111, R97, R98.reuse, -R111 ;  /* 0x00000062616f7223 */ /* 0x080fe2000001086f */
[----:B------:R-:W-:Y:S01]  /*5380*/  FFMA.FTZ R115, R39, R98, R115 ;  /* 0x0000006227737223 */ /* 0x000fe20000010073 */
[-C--:B------:R-:W-:Y:S01]  /*5390*/  FMUL.FTZ R39, R36, R33.reuse ;  /* 0x0000002124277220 */ /* 0x080fe20000410000 */
        /* <DEDUP_REMOVED lines=17> */
[----:B------:R-:W-:Y:S01]  /*54b0*/  F2FP.SATFINITE.E4M3.F32.PACK_AB_MERGE_C R33, R33, R115, RZ ;  /* 0x000000732121723e */ /* 0x000fe200048070ff */
[----:B------:R-:W-:Y:S01]  /*54c0*/  FMUL.FTZ R99, R38, R99 ;  /* 0x0000006326637220 */ /* 0x000fe20000410000 */
[----:B------:R-:W-:Y:S01]  /*54d0*/  F2FP.SATFINITE.E4M3.F32.PACK_AB_MERGE_C R40, R14, R109, R13 ;  /* 0x0000006d0e28723e */ /* 0x000fe2000480700d */
[-C--:B------:R-:W-:Y:S01]  /*54e0*/  FFMA.FTZ R38, R38, R39.reuse, -R117 ;  /* 0x0000002726267223 */ /* 0x080fe20000010875 */
[----:B------:R-:W-:Y:S02]  /*54f0*/  IMAD.MOV.U32 R36, RZ, RZ, R104 ;  /* 0x000000ffff247224 */ /* 0x000fe400078e0068 */
[----:B------:R-:W-:Y:S01]  /*5500*/  FFMA.FTZ R99, R42, R39, R99 ;  /* 0x000000272a637223 */ /* 0x000fe20000010063 */
[----:B------:R-:W-:-:S02]  /*5510*/  F2FP.SATFINITE.E4M3.F32.PACK_AB_MERGE_C R39, R32, R108, R107 ;  /* 0x0000006c2027723e */ /* 0x000fc4000480706b */
[----:B------:R-:W-:Y:S02]  /*5520*/  F2FP.SATFINITE.E4M3.F32.PACK_AB_MERGE_C R38, R38, R97, R34 ;  /* 0x000000612626723e */ /* 0x000fe40004807022 */
[----:B------:R-:W-:-:S07]  /*5530*/  F2FP.SATFINITE.E4M3.F32.PACK_AB_MERGE_C R42, R99, R98, R33 ;  /* 0x00000062632a723e */ /* 0x000fce0004807021 */
.L_x_9638:
[----:B------:R-:W-:Y:S05]  /*5540*/  BSYNC B2 ;  /* 0x0000000000027941 */ /* 0x000fea0003800000 */
.L_x_9637:
[--C-:B------:R-:W-:Y:S02]  /*5550*/  @!P4 SHF.R.S32.HI R12, RZ, 0x1f, R102.reuse ;  /* 0x0000001fff0cc819 */ /* 0x100fe40000011466 */
[----:B------:R-:W-:-:S04]  /*5560*/  @!P4 IADD3 R15, P5, P6, R58, R78, R102 ;  /* 0x0000004e3a0fc210 */ /* 0x000fc80007ebe066 */
[----:B------:R-:W-:Y:S02]  /*5570*/  @!P4 IADD3.X R32, R80, R95, R12, P5, P6 ;  /* 0x0000005f5020c210 */ /* 0x000fe40002fec40c */
[----:B------:R-:W-:-:S05]  /*5580*/  IADD3 R12, P5, R103, R76, RZ ;  /* 0x0000004c670c7210 */ /* 0x000fca0007fbe0ff */
[----:B------:R-:W-:Y:S01]  /*5590*/  IMAD.X R13, R101, 0x1, R77, P5 ;  /* 0x00000001650d7824 */ /* 0x000fe200028e064d */
[----:B------:R-:W-:-:S04]  /*55a0*/  @!P4 IADD3 R14, P5, R15, R76, RZ ;  /* 0x0000004c0f0ec210 */ /* 0x000fc80007fbe0ff */
[----:B-1----:R1:W-:Y:S01]  /*55b0*/  STG.E.128 desc[UR42][R12.64], R36 ;  /* 0x000000240c007986 */ /* 0x0023e2000c101d2a */
[----:B------:R-:W-:-:S05]  /*55c0*/  @!P4 IMAD.X R15, R32, 0x1, R77, P5 ;  /* 0x00000001200fc824 */ /* 0x000fca00028e064d */
[----:B--2---:R1:W-:Y:S03]  /*55d0*/  @!P4 STG.E.128 desc[UR42][R14.64], R40 ;  /* 0x000000280e00c986 */ /* 0x0043e6000c101d2a */
.L_x_9636:
[----:B------:R-:W-:Y:S05]  /*55e0*/  BSYNC B1 ;  /* 0x0000000000017941 */ /* 0x000fea0003800000 */
.L_x_9635:
[----:B------:R-:W-:-:S13]  /*55f0*/  ISETP.NE.AND P4, PT, R45, RZ, PT ;  /* 0x000000ff2d00720c */ /* 0x000fda0003f85270 */
[----:B------:R-:W-:Y:S05]  /*5600*/  @!P4 BRA `(.L_x_9619) ;  /* 0x000000100048c947 */ /* 0x000fea0003800000 */
[----:B------:R-:W2:Y:S04]  /*5610*/  LDL R32, [R1+0x1c] ;  /* 0x00001c0001207983 */ /* 0x000ea80000100800 */
[----:B-1----:R-:W3:Y:S04]  /*5620*/  LDL R15, [R1+0x74] ;  /* 0x00007400010f7983 */ /* 0x002ee80000100800 */
[----:B------:R-:W4:Y:S01]  /*5630*/  LDL R14, [R1+0x2c] ;  /* 0x00002c00010e7983 */ /* 0x000f220000100800 */
[----:B------:R-:W-:Y:S01]  /*5640*/  ISETP.NE.AND P5, PT, R82, RZ, PT ;  /* 0x000000ff5200720c */ /* 0x000fe20003fa5270 */
[----:B------:R-:W-:Y:S03]  /*5650*/  BSSY B1, `(.L_x_9639) ;  /* 0x00000ec000017945 */ /* 0x000fe60003800000 */
[----:B------:R-:W-:-:S02]  /*5660*/  SEL R96, R61, R96, !P5 ;  /* 0x000000603d607207 */ /* 0x000fc40006800000 */
[----:B------:R-:W-:Y:S02]  /*5670*/  IADD3 R37, P4, P5, R58, R78, R7 ;  /* 0x0000004e3a257210 */ /* 0x000fe40007d9e007 */
[----:B------:R-:W-:Y:S02]  /*5680*/  SHF.R.S32.HI R13, RZ, 0x1f, R96 ;  /* 0x0000001fff0d7819 */ /* 0x000fe40000011460 */
[----:B------:R-:W-:Y:S02]  /*5690*/  IADD3.X R38, R80, R95, R3, P4, P5 ;  /* 0x0000005f50267210 */ /* 0x000fe400027ea403 */
[----:B------:R-:W-:Y:S02]  /*56a0*/  LEA.HI R13, R13, R96, RZ, 0x5 ;  /* 0x000000600d0d7211 */ /* 0x000fe400078f28ff */
[----:B------:R-:W-:Y:S02]  /*56b0*/  ISETP.GE.AND P5, PT, R81, R87, PT ;  /* 0x000000575100720c */ /* 0x000fe40003fa6270 */
[----:B------:R-:W-:-:S02]  /*56c0*/  SHF.R.S32.HI R13, RZ, 0x5, R13 ;  /* 0x00000005ff0d7819 */ /* 0x000fc4000001140d */
[----:B------:R-:W-:Y:S02]  /*56d0*/  IADD3 R36, P4, R37, R76, RZ ;  /* 0x0000004c25247210 */ /* 0x000fe40007f9e0ff */
[----:B------:R-:W-:-:S03]  /*56e0*/  LEA.HI.SX32 R13, R72, R13, 0x1c ;  /* 0x0000000d480d7211 */ /* 0x000fc600078fe2ff */
[----:B------:R-:W-:Y:S01]  /*56f0*/  IMAD.X R37, R38, 0x1, R77, P4 ;  /* 0x0000000126257824 */ /* 0x000fe200020e064d */
[C---:B------:R-:W-:Y:S01]  /*5700*/  LEA.HI R12, R13.reuse, R13, RZ, 0x1 ;  /* 0x0000000d0d0c7211 */ /* 0x040fe200078f08ff */
[----:B------:R-:W-:-:S04]  /*5710*/  IMAD.SHL.U32 R39, R13, 0x10, RZ ;  /* 0x000000100d277824 */ /* 0x000fc800078e00ff */
[----:B------:R-:W-:-:S05]  /*5720*/  IMAD.SHL.U32 R13, R12, 0x800, RZ ;  /* 0x000008000c0d7824 */ /* 0x000fca00078e00ff */
        /* <DEDUP_REMOVED lines=11> */
[----:B------:R-:W-:Y:S02]  /*57e0*/  SHF.R.U32.HI R97, RZ, 0x8, R9 ;  /* 0x00000008ff617819 */ /* 0x000fe40000011609 */
[----:B------:R-:W-:Y:S02]  /*57f0*/  SHF.R.U32.HI R30, RZ, 0x8, R11 ;  /* 0x00000008ff1e7819 */ /* 0x000fe4000001160b */
[----:B------:R-:W-:Y:S02]  /*5800*/  SHF.R.U32.HI R99, RZ, 0x18, R9 ;  /* 0x00000018ff637819 */ /* 0x000fe40000011609 */
[----:B------:R-:W-:Y:S01]  /*5810*/  LOP3.LUT R40, R9, 0xff, RZ, 0xc0, !PT ;  /* 0x000000ff09287812 */ /* 0x000fe200078ec0ff */
[----:B------:R-:W-:Y:S01]  /*5820*/  IMAD.SHL.U32 R30, R30, 0x100, RZ ;  /* 0x000001001e1e7824 */ /* 0x000fe200078e00ff */
[----:B------:R-:W-:Y:S02]  /*5830*/  SHF.R.U32.HI R96, RZ, 0x18, R11 ;  /* 0x00000018ff607819 */ /* 0x000fe4000001160b */
[----:B------:R-:W-:-:S02]  /*5840*/  LOP3.LUT R41, R11, 0xff, RZ, 0xc0, !PT ;  /* 0x000000ff0b297812 */ /* 0x000fc400078ec0ff */
[----:B------:R-:W-:Y:S02]  /*5850*/  SHF.R.U32.HI R8, RZ, 0x10, R11 ;  /* 0x00000010ff087819 */ /* 0x000fe4000001160b */
[--C-:B------:R-:W-:Y:S02]  /*5860*/  SHF.R.U32.HI R87, RZ, 0x8, R31.reuse ;  /* 0x00000008ff577819 */ /* 0x100fe4000001161f */
[----:B------:R-:W-:Y:S01]  /*5870*/  LOP3.LUT R28, R31, 0xff0000ff, RZ, 0xc0, !PT ;  /* 0xff0000ff1f1c7812 */ /* 0x000fe200078ec0ff */
[----:B------:R-:W-:Y:S01]  /*5880*/  IMAD.U32 R8, R8, 0x10000, RZ ;  /* 0x0001000008087824 */ /* 0x000fe200078e00ff */
[----:B------:R-:W-:Y:S01]  /*5890*/  SHF.R.U32.HI R11, RZ, 0x10, R31 ;  /* 0x00000010ff0b7819 */ /* 0x000fe2000001161f */
[----:B------:R-:W-:Y:S01]  /*58a0*/  IMAD.SHL.U32 R31, R97, 0x100, RZ ;  /* 0x00000100611f7824 */ /* 0x000fe200078e00ff */
[----:B------:R-:W-:Y:S01]  /*58b0*/  SHF.R.U32.HI R10, RZ, 0x10, R9 ;  /* 0x00000010ff0a7819 */ /* 0x000fe20000011609 */
[----:B------:R-:W-:Y:S01]  /*58c0*/  IMAD.SHL.U32 R87, R87, 0x100, RZ ;  /* 0x0000010057577824 */ /* 0x000fe200078e00ff */
[----:B------:R-:W-:-:S02]  /*58d0*/  SHF.R.U32.HI R43, RZ, 0x18, R29 ;  /* 0x00000018ff2b7819 */ /* 0x000fc4000001161d */
[----:B------:R-:W-:Y:S01]  /*58e0*/  LOP3.LUT R42, R29, 0xff, RZ, 0xc0, !PT ;  /* 0x000000ff1d2a7812 */ /* 0x000fe200078ec0ff */
[----:B------:R-:W-:Y:S01]  /*58f0*/  IMAD.U32 R10, R10, 0x10000, RZ ;  /* 0x000100000a0a7824 */ /* 0x000fe200078e00ff */
[--C-:B------:R-:W-:Y:S02]  /*5900*/  SHF.R.U32.HI R38, RZ, 0x8, R29.reuse ;  /* 0x00000008ff267819 */ /* 0x100fe4000001161d */
[----:B------:R-:W-:Y:S01]  /*5910*/  SHF.R.U32.HI R9, RZ, 0x10, R29 ;  /* 0x00000010ff097819 */ /* 0x000fe2000001161d */
[----:B-1----:R-:W-:Y:S01]  /*5920*/  IMAD.MOV.U32 R29, RZ, RZ, R12 ;  /* 0x000000ffff1d7224 */ /* 0x002fe200078e000c */
[----:B------:R-:W-:Y:S02]  /*5930*/  PRMT R40, R99, 0x654, R40 ;  /* 0x0000065463287816 */ /* 0x000fe40000000028 */
[----:B------:R-:W-:Y:S01]  /*5940*/  PRMT R41, R96, 0x654, R41 ;  /* 0x0000065460297816 */ /* 0x000fe20000000029 */
[----:B------:R-:W-:Y:S01]  /*5950*/  IMAD.U32 R9, R9, 0x10000, RZ ;  /* 0x0001000009097824 */ /* 0x000fe200078e00ff */
[----:B------:R-:W-:Y:S01]  /*5960*/  PRMT R42, R43, 0x654, R42 ;  /* 0x000006542b2a7816 */ /* 0x000fe2000000002a */
[----:B------:R-:W-:Y:S01]  /*5970*/  IMAD.SHL.U32 R43, R38, 0x100, RZ ;  /* 0x00000100262b7824 */ /* 0x000fe200078e00ff */
[----:B------:R-:W-:Y:S01]  /*5980*/  LOP3.LUT R31, R40, 0xff00, R31, 0xf8, !PT ;  /* 0x0000ff00281f7812 */ /* 0x000fe200078ef81f */
[----:B------:R-:W-:Y:S01]  /*5990*/  IMAD.U32 R96, R11, 0x10000, RZ ;  /* 0x000100000b607824 */ /* 0x000fe200078e00ff */
[----:B------:R-:W-:-:S02]  /*59a0*/  LOP3.LUT R41, R41, 0xff00, R30, 0xf8, !PT ;  /* 0x0000ff0029297812 */ /* 0x000fc400078ef81e */
[----:B------:R-:W-:Y:S02]  /*59b0*/  F2FP.F16.E4M3.UNPACK_B R40, R90.H1 ;  /* 0x0000005aff28723e */ /* 0x000fe400030006ff */
[----:B--2---:R-:W-:Y:S02]  /*59c0*/  F2FP.F16.E4M3.UNPACK_B R38, R32.H1 ;  /* 0x00000020ff26723e */ /* 0x004fe400030006ff */
[----:B------:R-:W-:Y:S02]  /*59d0*/  F2FP.F16.E4M3.UNPACK_B R30, R29.H1 ;  /* 0x0000001dff1e723e */ /* 0x000fe400030006ff */
[----:B------:R-:W-:Y:S01]  /*59e0*/  LOP3.LUT R42, R42, 0xff00, R43, 0xf8, !PT ;  /* 0x0000ff002a2a7812 */ /* 0x000fe200078ef82b */
[----:B------:R-:W-:Y:S01]  /*59f0*/  HADD2.F32 R43, -RZ, R40.H0_H0 ;  /* 0x20000028ff2b7230 */ /* 0x000fe20000004100 */
[----:B------:R-:W-:Y:S01]  /*5a00*/  LOP3.LUT R87, R28, 0xff00, R87, 0xf8, !PT ;  /* 0x0000ff001c577812 */ /* 0x000fe200078ef857 */
[----:B------:R-:W-:Y:S01]  /*5a10*/  HADD2.F32 R28, -RZ, R38.H0_H0 ;  /* 0x20000026ff1c7230 */ /* 0x000fe20000004100 */
[----:B------:R-:W-:Y:S01]  /*5a20*/  LOP3.LUT R10, R31, 0xff0000, R10, 0xf8, !PT ;  /* 0x00ff00001f0a7812 */ /* 0x000fe200078ef80a */
[----:B------:R-:W-:Y:S01]  /*5a30*/  HADD2.F32 R12, -RZ, R30.H0_H0 ;  /* 0x2000001eff0c7230 */ /* 0x000fe20000004100 */
[----:B------:R-:W-:Y:S01]  /*5a40*/  F2FP.F16.E4M3.UNPACK_B R31, R92.H1 ;  /* 0x0000005cff1f723e */ /* 0x000fe200030006ff */
[----:B------:R-:W-:Y:S01]  /*5a50*/  HADD2.F32 R40, -RZ, R40.H1_H1 ;  /* 0x30000028ff287230 */ /* 0x000fe20000004100 */
[----:B------:R-:W-:Y:S01]  /*5a60*/  LOP3.LUT R8, R41, 0xff0000, R8, 0xf8, !PT ;  /* 0x00ff000029087812 */ /* 0x000fe200078ef808 */
[-C--:B------:R-:W-:Y:S01]  /*5a70*/  FMUL.FTZ R97, R28, R43.reuse ;  /* 0x0000002b1c617220 */ /* 0x080fe20000410000 */
[----:B------:R-:W-:Y:S01]  /*5a80*/  FMUL.FTZ R43, R12, R43 ;  /* 0x0000002b0c2b7220 */ /* 0x000fe20000410000 */
[--C-:B------:R-:W-:Y:S01]  /*5a90*/  HADD2.F32 R41, -RZ, R31.reuse.H0_H0 ;  /* 0x2000001fff297230 */ /* 0x100fe20000004100 */
[----:B------:R-:W-:Y:S01]  /*5aa0*/  LOP3.LUT R11, R42, 0xff0000, R9, 0xf8, !PT ;  /* 0x00ff00002a0b7812 */ /* 0x000fe200078ef809 */
[----:B------:R-:W-:Y:S01]  /*5ab0*/  HADD2.F32 R42, -RZ, R31.H1_H1 ;  /* 0x3000001fff2a7230 */ /* 0x000fe20000004100 */
[----:B------:R-:W-:Y:S01]  /*5ac0*/  F2FP.F16.E4M3.UNPACK_B R90, R90 ;  /* 0x0000005aff5a723e */ /* 0x000fe200020006ff */
[----:B------:R-:W-:-:S02]  /*5ad0*/  HADD2.F32 R31, -RZ, R30.H1_H1 ;  /* 0x3000001eff1f7230 */ /* 0x000fc40000004100 */
[-C--:B------:R-:W-:Y:S01]  /*5ae0*/  FFMA.FTZ R12, R12, R41.reuse, -R97 ;  /* 0x000000290c0c7223 */ /* 0x080fe20000010861 */
[----:B------:R-:W-:Y:S01]  /*5af0*/  FFMA.FTZ R28, R28, R41, R43 ;  /* 0x000000291c1c7223 */ /* 0x000fe2000001002b */
[----:B------:R-:W-:Y:S01]  /*5b00*/  HADD2.F32 R41, -RZ, R38.H1_H1 ;  /* 0x30000026ff297230 */ /* 0x000fe20000004100 */
[----:B------:R-:W-:Y:S01]  /*5b10*/  F2FP.F16.E4M3.UNPACK_B R32, R32 ;  /* 0x00000020ff20723e */ /* 0x000fe200020006ff */
[-C--:B------:R-:W-:Y:S01]  /*5b20*/  FMUL.FTZ R98, R31, R40.reuse ;  /* 0x000000281f627220 */ /* 0x080fe20000410000 */
[----:B------:R-:W-:Y:S01]  /*5b30*/  F2FP.F16.E4M3.UNPACK_B R38, R29 ;  /* 0x0000001dff26723e */ /* 0x000fe200020006ff */
[----:B------:R-:W-:Y:S01]  /*5b40*/  HADD2.F32 R43, -RZ, R90.H0_H0 ;  /* 0x2000005aff2b7230 */ /* 0x000fe20000004100 */
[----:B------:R-:W-:Y:S01]  /*5b50*/  LOP3.LUT R9, R87, 0xff0000, R96, 0xf8, !PT ;  /* 0x00ff000057097812 */ /* 0x000fe200078ef860 */
[----:B------:R-:W-:Y:S01]  /*5b60*/  FMUL.FTZ R96, R41, R40 ;  /* 0x0000002829607220 */ /* 0x000fe20000410000 */
[----:B------:R-:W-:Y:S01]  /*5b70*/  F2FP.F16.E4M3.UNPACK_B R92, R92 ;  /* 0x0000005cff5c723e */ /* 0x000fe200020006ff */
[----:B------:R-:W-:-:S02]  /*5b80*/  HADD2.F32 R40, -RZ, R32.H0_H0 ;  /* 0x20000020ff287230 */ /* 0x000fc40000004100 */
        /* <DEDUP_REMOVED lines=17> */
[----:B------:R-:W-:Y:S02]  /*5ca0*/  HADD2.F32 R99, -RZ, R40.H0_H0 ;  /* 0x20000028ff637230 */ /* 0x000fe40000004100 */
[----:B------:R-:W-:Y:S01]  /*5cb0*/  FFMA.FTZ R41, R38, R92, -R41 ;  /* 0x0000005c26297223 */ /* 0x000fe20000010829 */
        /* <DEDUP_REMOVED lines=16> */
[----:B------:R-:W-:Y:S01]  /*5dc0*/  F2FP.F16.E4M3.UNPACK_B R90, R91 ;  /* 0x0000005bff5a723e */ /* 0x000fe200020006ff */
[C---:B------:R-:W-:Y:S01]  /*5dd0*/  FMUL.FTZ R98, R42.reuse, R92 ;  /* 0x0000005c2a627220 */ /* 0x040fe20000410000 */
[----:B------:R-:W-:Y:S01]  /*5de0*/  FFMA.FTZ R91, R42, R96, R101 ;  /* 0x000000602a5b7223 */ /* 0x000fe20000010065 */
[----:B------:R-:W-:Y:S01]  /*5df0*/  F2FP.F16.E4M3.UNPACK_B R42, R34 ;  /* 0x00000022ff2a723e */ /* 0x000fe200020006ff */
[----:B------:R-:W-:Y:S01]  /*5e00*/  HADD2.F32 R34, -RZ, R14.H0_H0 ;  /* 0x2000000eff227230 */ /* 0x000fe20000004100 */
[----:B------:R-:W-:Y:S01]  /*5e10*/  F2FP.SATFINITE.E4M3.F32.PACK_AB_MERGE_C R12, R29, R12, RZ ;  /* 0x0000000c1d0c723e */ /* 0x000fe200048070ff */
[----:B------:R-:W-:-:S02]  /*5e20*/  HADD2.F32 R99, -RZ, R90.H0_H0 ;  /* 0x2000005aff637230 */ /* 0x000fc40000004100 */
[----:B------:R-:W-:Y:S01]  /*5e30*/  FFMA.FTZ R87, R87, R96, -R98 ;  /* 0x0000006057577223 */ /* 0x000fe20000010862 */
[----:B------:R-:W-:Y:S01]  /*5e40*/  HADD2.F32 R101, -RZ, R90.H1_H1 ;  /* 0x3000005aff657230 */ /* 0x000fe20000004100 */
[----:B------:R-:W-:Y:S01]  /*5e50*/  F2FP.SATFINITE.E4M3.F32.PACK_AB_MERGE_C R29, R31, R28, RZ ;  /* 0x0000001c1f1d723e */ /* 0x000fe200048070ff */
[--C-:B------:R-:W-:Y:S01]  /*5e60*/  HADD2.F32 R90, -RZ, R42.reuse.H0_H0 ;  /* 0x2000002aff5a7230 */ /* 0x100fe20000004100 */
[----:B------:R-:W-:Y:S01]  /*5e70*/  F2FP.SATFINITE.E4M3.F32.PACK_AB_MERGE_C R12, R41, R30, R12 ;  /* 0x0000001e290c723e */ /* 0x000fe2000480700c */
[----:B------:R-:W-:Y:S01]  /*5e80*/  HADD2.F32 R42, -RZ, R42.H1_H1 ;  /* 0x3000002aff2a7230 */ /* 0x000fe20000004100 */
[----:B------:R-:W-:Y:S01]  /*5e90*/  F2FP.SATFINITE.E4M3.F32.PACK_AB_MERGE_C R32, R43, R32, R29 ;  /* 0x000000202b20723e */ /* 0x000fe2000480701d */
[----:B------:R-:W-:Y:S02]  /*5ea0*/  HADD2.F32 R14, -RZ, R14.H1_H1 ;  /* 0x3000000eff0e7230 */ /* 0x000fe40000004100 */
[----:B------:R-:W-:Y:S01]  /*5eb0*/  FMUL.FTZ R103, R90, R99 ;  /* 0x000000635a677220 */ /* 0x000fe20000410000 */
[----:B------:R-:W-:-:S02]  /*5ec0*/  HADD2.F32 R97, -RZ, R93.H0_H0 ;  /* 0x2000005dff617230 */ /* 0x000fc40000004100 */
[-C--:B------:R-:W-:Y:S01]  /*5ed0*/  FMUL.FTZ R105, R42, R101.reuse ;  /* 0x000000652a697220 */ /* 0x080fe20000410000 */
[----:B------:R-:W-:Y:S02]  /*5ee0*/  HADD2.F32 R93, -RZ, R93.H1_H1 ;  /* 0x3000005dff5d7230 */ /* 0x000fe40000004100 */
[----:B------:R-:W-:Y:S01]  /*5ef0*/  FMUL.FTZ R101, R14, R101 ;  /* 0x000000650e657220 */ /* 0x000fe20000410000 */
[C---:B------:R-:W-:Y:S01]  /*5f00*/  FMUL.FTZ R99, R34.reuse, R99 ;  /* 0x0000006322637220 */ /* 0x040fe20000410000 */
        /* <DEDUP_REMOVED lines=55> */
[----:B------:R-:W-:Y:S01]  /*6280*/  HADD2.F32 R97, -RZ, R97.H1_H1 ;  /* 0x30000061ff617230 */ /* 0x000fe20000004100 */
[----:B------:R-:W-:Y:S01]  /*6290*/  F2FP.F16.E4M3.UNPACK_B R42, R35.H1 ;  /* 0x00000023ff2a723e */ /* 0x000fe200030006ff */
[----:B------:R-:W-:Y:S01]  /*62a0*/  HADD2.F32 R35, -RZ, R33.H0_H0 ;  /* 0x20000021ff237230 */ /* 0x000fe20000004100 */
[----:B------:R-:W-:Y:S01]  /*62b0*/  F2FP.F16.E4M3.UNPACK_B R90, R8 ;  /* 0x00000008ff5a723e */ /* 0x000fe200020006ff */
        /* <DEDUP_REMOVED lines=10> */
[----:B------:R-:W-:Y:S02]  /*6360*/  HADD2.F32 R42, -RZ, R42.H1_H1 ;  /* 0x3000002aff2a7230 */ /* 0x000fe40000004100 */
[-C--:B------:R-:W-:Y:S01]  /*6370*/  FMUL.FTZ R99, R87, R9.reuse ;  /* 0x0000000957637220 */ /* 0x080fe20000410000 */
[----:B------:R-:W-:Y:S02]  /*6380*/  HADD2.F32 R15, -RZ, R15.H1_H1 ;  /* 0x3000000fff0f7230 */ /* 0x000fe40000004100 */
[----:B------:R-:W-:Y:S01]  /*6390*/  FMUL.FTZ R102, R40, R9 ;  /* 0x0000000928667220 */ /* 0x000fe20000410000 */
[----:B------:R-:W-:-:S02]  /*63a0*/  HADD2.F32 R93, -RZ, R91.H0_H0 ;  /* 0x2000005bff5d7230 */ /* 0x000fc40000004100 */
[-C--:B------:R-:W-:Y:S01]  /*63b0*/  FFMA.FTZ R8, R35, R92.reuse, -R98 ;  /* 0x0000005c23087223 */ /* 0x080fe20000010862 */
        /* <DEDUP_REMOVED lines=21> */
.L_x_9640:
[----:B------:R-:W-:Y:S05]  /*6510*/  BSYNC B1 ;  /* 0x0000000000017941 */ /* 0x000fea0003800000 */
.L_x_9639:
[----:B-1----:R4:W-:Y:S01]  /*6520*/  STG.E.128 desc[UR42][R36.64], R12 ;  /* 0x0000000c24007986 */ /* 0x0029e2000c101d2a */
        /* <DEDUP_REMOVED lines=9> */
.L_x_9612:
[----:B------:R-:W-:-:S06]  /*65c0*/  UISETP.NE.AND UP0, UPT, UR38, 0x3, UPT ;  /* 0x000000032600788c */ /* 0x000fcc000bf05270 */
[----:B------:R-:W-:-:S13]  /*65d0*/  PLOP3.LUT P3, PT, PT, PT, UP0, 0x80, 0x0 ;  /* 0x000000000000781c */ /* 0x000fda0003f6f008 */
[----:B------:R-:W-:Y:S05]  /*65e0*/  @!P3 BRA `(.L_x_9641) ;  /* 0x000000000004b947 */ /* 0x000fea0003800000 */
[----:B------:R-:W-:Y:S01]  /*65f0*/  BPT.TRAP 0x1 ;  /* 0x000000040000795c */ /* 0x000fe20000300000 */
.L_x_9641:
[----:B------:R-:W2:Y:S01]  /*6600*/  LDL R8, [R1+0x4] ;  /* 0x0000040001087983 */ /* 0x000ea20000100800 */
[----:B------:R-:W-:Y:S01]  /*6610*/  IMAD R83, R18, 0x8, R16 ;  /* 0x0000000812537824 */ /* 0x000fe200078e0210 */
[----:B------:R-:W-:Y:S01]  /*6620*/  BSSY B1, `(.L_x_9642) ;  /* 0x0000007000017945 */ /* 0x000fe20003800000 */
[----:B------:R-:W-:-:S05]  /*6630*/  IMAD R85, R2, -0x80, R27 ;  /* 0xffffff8002557824 */ /* 0x000fca00078e021b */
[----:B------:R-:W-:-:S04]  /*6640*/  VIMNMX R85, R85, 0x80, PT ;  /* 0x0000008055557848 */ /* 0x000fc80003fe0100 */
[----:B------:R-:W-:Y:S02]  /*6650*/  ISETP.GE.AND P4, PT, R23, R85, PT ;  /* 0x000000551700720c */ /* 0x000fe40003f86270 */
[----:B--2---:R-:W-:-:S04]  /*6660*/  SHF.L.U32 R86, R8, 0x1f, RZ ;  /* 0x0000001f08567819 */ /* 0x004fc800000006ff */
[----:B------:R-:W0:Y:S02]  /*6670*/  SYNCS.PHASECHK.TRANS64.TRYWAIT P5, [R83+URZ+0x19c90], R86 ;  /* 0x019c9056530075a7 */ /* 0x000e2400080a017f */
[----:B0-----:R-:W-:Y:S05]  /*6680*/  @!P5 BRA `(.L_x_9643) ;  /* 0x000001c800e4d947 */ /* 0x001fea0003800000 */
.L_x_9945:
[----:B------:R-:W-:Y:S05]  /*6690*/  BSYNC B1 ;  /* 0x0000000000017941 */ /* 0x000fea0003800000 */
.L_x_9642:
        /* <DEDUP_REMOVED lines=9> */
.L_x_9619:
[----:B------:R-:W-:Y:S05]  /*6730*/  BSYNC B0 ;  /* 0x0000000000007941 */ /* 0x000fea0003800000 */
.L_x_9611:
        /* <DEDUP_REMOVED lines=17> */
.L_x_9645:
[----:B------:R-:W-:Y:S05]  /*6850*/  BSYNC B0 ;  /* 0x0000000000007941 */ /* 0x000fea0003800000 */
.L_x_9644:
[----:B------:R-:W2:Y:S01]  /*6860*/  SYNCS.PHASECHK.TRANS64.TRYWAIT P5, [R83+URZ+0x19cb0], R86 ;  /* 0x019cb056530075a7 */ /* 0x000ea200080a017f */
[----:B------:R-:W-:Y:S01]  /*6870*/  BSSY B0, `(.L_x_9646) ;  /* 0x0000003000007945 */ /* 0x000fe20003800000 */
[----:B------:R-:W-:-:S03]  /*6880*/  ISETP.GE.AND P3, PT, R23, R85, PT ;  /* 0x000000551700720c */ /* 0x000fc60003f66270 */
[----:B--2---:R-:W-:Y:S10]  /*6890*/  @!P5 BRA `(.L_x_9647) ;  /* 0x000001c80074d947 */ /* 0x004ff40003800000 */
.L_x_9946:
[----:B------:R-:W-:Y:S05]  /*68a0*/  BSYNC B0 ;  /* 0x0000000000007941 */ /* 0x000fea0003800000 */
.L_x_9646:
[----:B------:R-:W-:Y:S04]  /*68b0*/  BSSY B0, `(.L_x_9648) ;  /* 0x0000016000007945 */ /* 0x000fe80003800000 */
[----:B------:R-:W-:Y:S05]  /*68c0*/  @P3 BRA `(.L_x_9649) ;  /* 0x0000000000503947 */ /* 0x000fea0003800000 */
[----:B------:R-:W-:Y:S01]  /*68d0*/  ULDC UR8, c[0x0][0x2f4] ;  /* 0x0000bd0000087ab9 */ /* 0x000fe20000000800 */
[----:B----4-:R-:W-:Y:S01]  /*68e0*/  IMAD.WIDE R12, R2, 0x80, R46 ;  /* 0x00000080020c7825 */ /* 0x010fe200078e022e */
[----:B------:R-:W-:Y:S01]  /*68f0*/  ISETP.GE.AND P5, PT, R152, UR8, PT ;  /* 0x0000000898007c0c */ /* 0x000fe2000bfa6270 */
[----:B------:R-:W-:Y:S01]  /*6900*/  ULDC.64 UR4, c[0x0][0x328] ;  /* 0x0000ca0000047ab9 */ /* 0x000fe20000000a00 */
[----:B------:R-:W-:Y:S01]  /*6910*/  ULDC.64 UR6, c[0x0][0x318] ;  /* 0x0000c60000067ab9 */ /* 0x000fe20000000a00 */
[----:B------:R-:W-:Y:S02]  /*6920*/  IMAD.MOV.U32 R14, RZ, RZ, R56 ;  /* 0x000000ffff0e7224 */ /* 0x000fe400078e0038 */
[----:B------:R-:W-:Y:S02]  /*6930*/  IMAD.MOV.U32 R15, RZ, RZ, R0 ;  /* 0x000000ffff0f7224 */ /* 0x000fe400078e0000 */
[----:B------:R-:W-:Y:S02]  /*6940*/  IMAD R13, R13, UR4, RZ ;  /* 0x000000040d0d7c24 */ /* 0x000fe4000f8e02ff */
[----:B------:R-:W-:-:S04]  /*6950*/  IMAD.WIDE.U32 R14, R12, UR4, R14 ;  /* 0x000000040c0e7c25 */ /* 0x000fc8000f8e000e */
[----:B-1----:R-:W1:Y:S01]  /*6960*/  @!P5 LDS.128 R8, [R84+0x9000] ;  /* 0x009000005408d984 */ /* 0x002e620000000c00 */
[----:B------:R-:W-:Y:S01]  /*6970*/  IMAD R13, R12, UR5, R13 ;  /* 0x000000050c0d7c24 */ /* 0x000fe2000f8e020d */
[----:B------:R-:W-:-:S04]  /*6980*/  IADD3 R28, P3, R14, UR6, RZ ;  /* 0x000000060e1c7c10 */ /* 0x000fc8000ff7e0ff */
[----:B------:R-:W-:Y:S02]  /*6990*/  IADD3.X R29, R15, UR7, R13, P3, !PT ;  /* 0x000000070f1d7c10 */ /* 0x000fe40009ffe40d */
[----:B------:R-:W-:-:S03]  /*69a0*/  ISETP.GE.AND P3, PT, R81, UR8, PT ;  /* 0x0000000851007c0c */ /* 0x000fc6000bf66270 */
[----:B-1----:R-:W-:Y:S01]  /*69b0*/  @!P5 STG.E.128 desc[UR42][R28.64], R8 ;  /* 0x000000081c00d986 */ /* 0x002fe2000c101d2a */
[----:B------:R-:W-:-:S09]  /*69c0*/  ISETP.GE.AND P5, PT, R65, UR8, PT ;  /* 0x0000000841007c0c */ /* 0x000fd2000bfa6270 */
[----:B------:R-:W1:Y:S04]  /*69d0*/  @!P3 LDS.128 R8, [R84+0xa000] ;  /* 0x00a000005408b984 */ /* 0x000e680000000c00 */
[----:B------:R-:W3:Y:S04]  /*69e0*/  @!P5 LDS.128 R12, [R84+0xb000] ;  /* 0x00b00000540cd984 */ /* 0x000ee80000000c00 */
[----:B-1----:R1:W-:Y:S04]  /*69f0*/  @!P3 STG.E.128 desc[UR42][R28.64+0x20], R8 ;  /* 0x000020081c00b986 */ /* 0x0023e8000c101d2a */
[----:B---3--:R1:W-:Y:S02]  /*6a00*/  @!P5 STG.E.128 desc[UR42][R28.64+0x40], R12 ;  /* 0x0000400c1c00d986 */ /* 0x0083e4000c101d2a */
.L_x_9649:
[----:B------:R-:W-:Y:S05]  /*6a10*/  BSYNC B0 ;  /* 0x0000000000007941 */ /* 0x000fea0003800000 */
.L_x_9648:
[----:B-1----:R-:W3:Y:S01]  /*6a20*/  LDL.LU R9, [R1+0x4] ;  /* 0x0000040001097983 */ /* 0x002ee20000300800 */
[----:B0-2---:R-:W-:Y:S01]  /*6a30*/  @!P4 VIADD R83, R83, 0x19cc0 ;  /* 0x00019cc05353c836 */ /* 0x005fe20000000000 */
[----:B------:R-:W-:Y:S01]  /*6a40*/  PLOP3.LUT P3, PT, PT, PT, PT, 0x8, 0x0 ;  /* 0x000000000000781c */ /* 0x000fe20003f6e170 */
        /* <DEDUP_REMOVED lines=14> */
[----:B------:R0:W-:Y:S01]  /*6b30*/  STL [R1+0x4], R9 ;  /* 0x0000040901007387 */ /* 0x0001e20000100800 */
[----:B------:R-:W-:Y:S05]  /*6b40*/  @P2 BRA `(.L_x_9650) ;  /* 0xffffffb800f82947 */ /* 0x000fea000383ffff */
.L_x_9606:
[----:B------:R-:W2:Y:S01]  /*6b50*/  LDL R8, [R1+0x10] ;  /* 0x0000100001087983 */ /* 0x000ea20000100800 */
[----:B------:R-:W1:Y:S01]  /*6b60*/  LDC R0, c[0x0][0x448] ;  /* 0x00011200ff007b82 */ /* 0x000e620000000800 */
[----:B------:R-:W-:Y:S07]  /*6b70*/  BSSY B0, `(.L_x_9651) ;  /* 0x000000d000007945 */ /* 0x000fee0003800000 */
[----:B------:R-:W3:Y:S01]  /*6b80*/  LDC.64 R2, c[0x0][0x9e0] ;  /* 0x00027800ff027b82 */ /* 0x000ee20000000a00 */
[----:B-1----:R-:W-:-:S02]  /*6b90*/  ISETP.NE.AND P1, PT, R0, 0x1, PT ;  /* 0x000000010000780c */ /* 0x002fc40003f25270 */
[----:B---3--:R-:W-:-:S11]  /*6ba0*/  ISETP.GE.AND P2, PT, R3, 0x1, PT ;  /* 0x000000010300780c */ /* 0x008fd60003f46270 */
[----:B------:R-:W1:Y:S08]  /*6bb0*/  @P1 LDC R0, c[0x0][0x44c] ;  /* 0x00011300ff001b82 */ /* 0x000e700000000800 */
[----:B------:R-:W3:Y:S01]  /*6bc0*/  @P1 LDC R7, c[0x0][0x450] ;  /* 0x00011400ff071b82 */ /* 0x000ee20000000800 */
[----:B--2---:R-:W-:-:S04]  /*6bd0*/  VIADD R5, R8, 0xbf ;  /* 0x000000bf08057836 */ /* 0x004fc80000000000 */
[----:B-1----:R-:W-:-:S05]  /*6be0*/  @P1 IMAD.HI.U32 R0, R5, R0, RZ ;  /* 0x0000000005001227 */ /* 0x002fca00078e00ff */
[----:B---3--:R-:W-:-:S05]  /*6bf0*/  @P1 SHF.R.U32.HI R5, RZ, R7, R0 ;  /* 0x00000007ff051219 */ /* 0x008fca0000011600 */
[----:B------:R-:W-:Y:S01]  /*6c00*/  IMAD.IADD R5, R26, 0x1, R5 ;  /* 0x000000011a057824 */ /* 0x000fe200078e0205 */
[----:B------:R-:W-:Y:S06]  /*6c10*/  @P3 BRA `(.L_x_9652) ;  /* 0x0000000000083947 */ /* 0x000fec0003800000 */
[----:B------:R-:W1:Y:S02]  /*6c20*/  FENCE.VIEW.ASYNC.G ;  /* 0x00000000000073c6 */ /* 0x000e640000000100 */
[----:B-1----:R-:W-:Y:S06]  /*6c30*/  BAR.ARV 0xc, 0x200 ;  /* 0x0308000000007b1d */ /* 0x002fec0000002000 */
.L_x_9652:
[----:B------:R-:W-:Y:S05]  /*6c40*/  BSYNC B0 ;  /* 0x0000000000007941 */ /* 0x000fea0003800000 */
.L_x_9651:
        /* <DEDUP_REMOVED lines=13> */
.L_x_9655:
[----:B------:R-:W-:-:S13]  /*6d20*/  ISETP.NE.AND P0, PT, R3, 0x1, PT ;  /* 0x000000010300780c */ /* 0x000fda0003f05270 */
[----:B------:R-:W1:Y:S02]  /*6d30*/  @P0 LDC.64 R4, c[0x0][0x9e8] ;  /* 0x00027a00ff040b82 */ /* 0x000e640000000a00 */
[----:B-1----:R-:W-:-:S05]  /*6d40*/  @P0 IMAD.HI.U32 R4, R0, R4, RZ ;  /* 0x0000000400040227 */ /* 0x002fca00078e00ff */
[----:B------:R-:W-:-:S07]  /*6d50*/  @P0 SHF.R.U32.HI R0, RZ, R5, R4 ;  /* 0x00000005ff000219 */ /* 0x000fce0000011604 */
.L_x_9656:
[----:B------:R-:W-:Y:S05]  /*6d60*/  BSYNC B0 ;  /* 0x0000000000007941 */ /* 0x000fea0003800000 */
.L_x_9654:
[----:B------:R-:W-:-:S05]  /*6d70*/  IMAD R5, R0, R3, R3 ;  /* 0x0000000300057224 */ /* 0x000fca00078e0203 */
[----:B------:R-:W-:-:S07]  /*6d80*/  VIMNMX R2, R2, R5, PT ;  /* 0x0000000502027248 */ /* 0x000fce0003fe0100 */
.L_x_9653:
[----:B------:R-:W1:Y:S01]  /*6d90*/  @P1 LDC R0, c[0x0][0x44c] ;  /* 0x00011300ff001b82 */ /* 0x000e620000000800 */
[----:B------:R-:W-:Y:S01]  /*6da0*/  VIADD R2, R2, 0x7f ;  /* 0x0000007f02027836 */ /* 0x000fe20000000000 */
[----:B------:R-:W-:-:S04]  /*6db0*/  ULDC UR4, c[0x0][0x9dc] ;  /* 0x0002770000047ab9 */ /* 0x000fc80000000800 */
[----:B------:R-:W-:Y:S02]  /*6dc0*/  SHF.R.S32.HI R5, RZ, 0x1f, R2 ;  /* 0x0000001fff057819 */ /* 0x000fe40000011402 */
[----:B------:R-:W2:Y:S02]  /*6dd0*/  @P1 LDC R7, c[0x0][0x450] ;  /* 0x00011400ff071b82 */ /* 0x000ea40000000800 */
[----:B------:R-:W-:-:S04]  /*6de0*/  LEA.HI R5, R5, R2, RZ, 0x7 ;  /* 0x0000000205057211 */ /* 0x000fc800078f38ff */
[----:B------:R-:W-:-:S04]  /*6df0*/  SHF.R.S32.HI R5, RZ, 0x7, R5 ;  /* 0x00000007ff057819 */ /* 0x000fc80000011405 */
[----:B------:R-:W-:Y:S01]  /*6e00*/  VIMNMX R88, R88, R5, PT ;  /* 0x0000000558587248 */ /* 0x000fe20003fe0100 */
[----:B-1----:R-:W-:-:S04]  /*6e10*/  @P1 IMAD.HI.U32 R4, R8, R0, RZ ;  /* 0x0000000008041227 */ /* 0x002fc800078e00ff */
[----:B------:R-:W-:Y:S01]  /*6e20*/  IMAD.MOV.U32 R0, RZ, RZ, R8 ;  /* 0x000000ffff007224 */ /* 0x000fe200078e0008 */
        /* <DEDUP_REMOVED lines=14> */
.L_x_9659:
[----:B------:R-:W-:-:S13]  /*6f10*/  ISETP.NE.AND P0, PT, R3, 0x1, PT ;  /* 0x000000010300780c */ /* 0x000fda0003f05270 */
[----:B------:R-:W1:Y:S02]  /*6f20*/  @P0 LDC.64 R6, c[0x0][0x9e8] ;  /* 0x00027a00ff060b82 */ /* 0x000e640000000a00 */
[----:B-1----:R-:W-:-:S05]  /*6f30*/  @P0 IMAD.HI.U32 R2, R0, R6, RZ ;  /* 0x0000000600020227 */ /* 0x002fca00078e00ff */
[----:B------:R-:W-:-:S07]  /*6f40*/  @P0 SHF.R.U32.HI R0, RZ, R7, R2 ;  /* 0x00000007ff000219 */ /* 0x000fce0000011602 */
.L_x_9660:
[----:B------:R-:W-:Y:S05]  /*6f50*/  BSYNC B0 ;  /* 0x0000000000007941 */ /* 0x000fea0003800000 */
.L_x_9658:
[----:B------:R-:W-:-:S05]  /*6f60*/  IMAD R3, R0, R3, RZ ;  /* 0x0000000300037224 */ /* 0x000fca00078e02ff */
[----:B------:R-:W-:-:S07]  /*6f70*/  VIMNMX R4, R4, R3, !PT ;  /* 0x0000000304047248 */ /* 0x000fce0007fe0100 */
.L_x_9657:
[----:B------:R-:W-:Y:S01]  /*6f80*/  SHF.R.S32.HI R3, RZ, 0x1f, R4 ;  /* 0x0000001fff037819 */ /* 0x000fe20000011404 */
[----:B------:R-:W-:Y:S01]  /*6f90*/  IMAD.MOV.U32 R0, RZ, RZ, RZ ;  /* 0x000000ffff007224 */ /* 0x000fe200078e00ff */
[----:B------:R-:W-:Y:S02]  /*6fa0*/  PLOP3.LUT P0, PT, PT, PT, PT, 0x80, 0x0 ;  /* 0x000000000000781c */ /* 0x000fe40003f0f070 */
[----:B------:R-:W-:Y:S02]  /*6fb0*/  CS2R R134, SRZ ;  /* 0x0000000000867805 */ /* 0x000fe4000001ff00 */
[----:B------:R-:W-:Y:S02]  /*6fc0*/  LEA.HI R3, R3, R4, RZ, 0x7 ;  /* 0x0000000403037211 */ /* 0x000fe400078f38ff */
[----:B------:R-:W-:Y:S02]  /*6fd0*/  CS2R R26, SRZ ;  /* 0x00000000001a7805 */ /* 0x000fe4000001ff00 */
[----:B------:R-:W-:-:S02]  /*6fe0*/  CS2R R20, SRZ ;  /* 0x0000000000147805 */ /* 0x000fc4000001ff00 */
[----:B------:R-:W-:Y:S02]  /*6ff0*/  CS2R R128, SRZ ;  /* 0x0000000000807805 */ /* 0x000fe4000001ff00 */
[----:B------:R-:W-:Y:S02]  /*7000*/  SHF.R.S32.HI R3, RZ, 0x7, R3 ;  /* 0x00000007ff037819 */ /* 0x000fe40000011403 */
[----:B----4-:R-:W-:Y:S02]  /*7010*/  CS2R R12, SRZ ;  /* 0x00000000000c7805 */ /* 0x010fe4000001ff00 */
[----:B------:R-:W-:Y:S02]  /*7020*/  CS2R R126, SRZ ;  /* 0x00000000007e7805 */ /* 0x000fe4000001ff00 */
[----:B------:R-:W-:Y:S02]  /*7030*/  CS2R R28, SRZ ;  /* 0x00000000001c7805 */ /* 0x000fe4000001ff00 */
[----:B------:R-:W-:-:S02]  /*7040*/  VIMNMX R5, RZ, R3, !PT ;  /* 0x00000003ff057248 */ /* 0x000fc40007fe0100 */
[----:B------:R-:W-:Y:S02]  /*7050*/  CS2R R14, SRZ ;  /* 0x00000000000e7805 */ /* 0x000fe4000001ff00 */
[----:B------:R-:W-:Y:S01]  /*7060*/  CS2R R120, SRZ ;  /* 0x0000000000787805 */ /* 0x000fe2000001ff00 */
[----:B------:R-:W-:Y:S01]  /*7070*/  IMAD.MOV.U32 R25, RZ, RZ, RZ ;  /* 0x000000ffff197224 */ /* 0x000fe200078e00ff */
[----:B------:R-:W-:Y:S01]  /*7080*/  ISETP.GT.AND P1, PT, R88, R5, PT ;  /* 0x000000055800720c */ /* 0x000fe20003f24270 */
[----:B------:R1:W-:Y:S01]  /*7090*/  STL [R1+0x34], R5 ;  /* 0x0000340501007387 */ /* 0x0003e20000100800 */
[----:B------:R-:W-:Y:S02]  /*70a0*/  CS2R R10, SRZ ;  /* 0x00000000000a7805 */ /* 0x000fe4000001ff00 */
[----:B------:R-:W-:Y:S02]  /*70b0*/  CS2R R118, SRZ ;  /* 0x0000000000767805 */ /* 0x000fe4000001ff00 */
[----:B------:R-:W-:-:S02]  /*70c0*/  CS2R R30, SRZ ;  /* 0x00000000001e7805 */ /* 0x000fc4000001ff00 */
[----:B------:R-:W-:Y:S02]  /*70d0*/  CS2R R112, SRZ ;  /* 0x0000000000707805 */ /* 0x000fe4000001ff00 */
[----:B0-----:R-:W-:Y:S02]  /*70e0*/  CS2R R8, SRZ ;  /* 0x0000000000087805 */ /* 0x001fe4000001ff00 */
[----:B------:R-:W-:Y:S02]  /*70f0*/  CS2R R110, SRZ ;  /* 0x00000000006e7805 */ /* 0x000fe4000001ff00 */
[----:B------:R-:W-:Y:S02]  /*7100*/  CS2R R32, SRZ ;  /* 0x0000000000207805 */ /* 0x000fe4000001ff00 */
[----:B------:R-:W-:Y:S02]  /*7110*/  CS2R R104, SRZ ;  /* 0x0000000000687805 */ /* 0x000fe4000001ff00 */
[----:B------:R-:W-:-:S02]  /*7120*/  CS2R R6, SRZ ;  /* 0x0000000000067805 */ /* 0x000fc4000001ff00 */
[----:B------:R-:W-:Y:S01]  /*7130*/  CS2R R102, SRZ ;  /* 0x0000000000667805 */ /* 0x000fe2000001ff00 */
[----:B------:R-:W-:Y:S01]  /*7140*/  IMAD.MOV.U32 R34, RZ, RZ, RZ ;  /* 0x000000ffff227224 */ /* 0x000fe200078e00ff */
[----:B------:R-:W-:Y:S02]  /*7150*/  CS2R R96, SRZ ;  /* 0x0000000000607805 */ /* 0x000fe4000001ff00 */
[----:B------:R-:W-:Y:S01]  /*7160*/  CS2R R94, SRZ ;  /* 0x00000000005e7805 */ /* 0x000fe2000001ff00 */
[----:B------:R-:W-:Y:S01]  /*7170*/  IMAD.MOV.U32 R36, RZ, RZ, RZ ;  /* 0x000000ffff247224 */ /* 0x000fe200078e00ff */
[----:B------:R-:W-:Y:S02]  /*7180*/  CS2R R92, SRZ ;  /* 0x00000000005c7805 */ /* 0x000fe4000001ff00 */
[----:B------:R-:W-:Y:S01]  /*7190*/  CS2R R2, SRZ ;  /* 0x0000000000027805 */ /* 0x000fe2000001ff00 */
[----:B-1----:R-:W-:Y:S06]  /*71a0*/  @!P1 BRA `(.L_x_9661) ;  /* 0x00000128003c9947 */ /* 0x002fec0003800000 */
        /* <DEDUP_REMOVED lines=32> */
.L_x_9663:
[----:B------:R-:W-:Y:S05]  /*73b0*/  BSYNC B6 ;  /* 0x0000000000067941 */ /* 0x000fea0003800000 */
.L_x_9662:
[----:B------:R-:W2:Y:S01]  /*73c0*/  LDL R21, [R1+0x4c] ;  /* 0x00004c0001157983 */ /* 0x000ea20000100800 */
[----:B------:R-:W-:Y:S01]  /*73d0*/  ULDC.64 UR4, c[0x0][0x990] ;  /* 0x0002640000047ab9 */ /* 0x000fe20000000a00 */
[----:B------:R-:W-:Y:S02]  /*73e0*/  ULDC.64 UR6, c[0x0][0x998] ;  /* 0x0002660000067ab9 */ /* 0x000fe40000000a00 */
[----:B------:R-:W3:Y:S01]  /*73f0*/  LDL R20, [R1+0x48] ;  /* 0x0000480001147983 */ /* 0x000ee20000100800 */
[----:B------:R-:W-:Y:S02]  /*7400*/  ISETP.NE.U32.AND P0, PT, RZ, UR4, PT ;  /* 0x00000004ff007c0c */ /* 0x000fe4000bf05070 */
[----:B------:R-:W-:Y:S02]  /*7410*/  ISETP.NE.U32.AND P1, PT, RZ, UR6, PT ;  /* 0x00000006ff007c0c */ /* 0x000fe4000bf25070 */
[----:B------:R-:W-:Y:S02]  /*7420*/  ISETP.NE.AND.EX P0, PT, RZ, UR5, PT, P0 ;  /* 0x00000005ff007c0c */ /* 0x000fe4000bf05300 */
[----:B------:R-:W-:-:S11]  /*7430*/  ISETP.NE.AND.EX P1, PT, RZ, UR7, PT, P1 ;  /* 0x00000007ff007c0c */ /* 0x000fd6000bf25310 */
[----:B------:R-:W0:Y:S08]  /*7440*/  @P0 LDC.64 R6, c[0x0][0x9a8] ;  /* 0x00026a00ff060b82 */ /* 0x000e300000000a00 */
[----:B------:R-:W1:Y:S08]  /*7450*/  @P1 LDC.64 R8, c[0x0][0x9b8] ;  /* 0x00026e00ff081b82 */ /* 0x000e700000000a00 */
[----:B------:R-:W4:Y:S08]  /*7460*/  @P0 LDC.64 R10, c[0x0][0x9b0] ;  /* 0x00026c00ff0a0b82 */ /* 0x000f300000000a00 */
[----:B------:R-:W4:Y:S01]  /*7470*/  @P1 LDC.64 R12, c[0x0][0x9c0] ;  /* 0x00027000ff0c1b82 */ /* 0x000f220000000a00 */
[----:B--2---:R-:W-:-:S02]  /*7480*/  @P0 SHF.R.S32.HI R3, RZ, 0x1f, R21 ;  /* 0x0000001fff030819 */ /* 0x004fc40000011415 */
[----:B------:R-:W-:Y:S02]  /*7490*/  @P1 SHF.R.S32.HI R5, RZ, 0x1f, R21 ;  /* 0x0000001fff051819 */ /* 0x000fe40000011415 */
[----:B---3--:R-:W-:Y:S01]  /*74a0*/  @P0 SHF.R.S32.HI R15, RZ, 0x1f, R20 ;  /* 0x0000001fff0f0819 */ /* 0x008fe20000011414 */
[-C--:B0-----:R-:W-:Y:S02]  /*74b0*/  @P0 IMAD R0, R3, R6.reuse, RZ ;  /* 0x0000000603000224 */ /* 0x081fe400078e02ff */
[----:B------:R-:W-:-:S04]  /*74c0*/  @P0 IMAD.WIDE.U32 R2, R21, R6, RZ ;  /* 0x0000000615020225 */ /* 0x000fc800078e00ff */
[----:B------:R-:W-:Y:S02]  /*74d0*/  @P0 IMAD R7, R21, R7, R0 ;  /* 0x0000000715070224 */ /* 0x000fe400078e0200 */
[-C--:B-1----:R-:W-:Y:S02]  /*74e0*/  @P1 IMAD R4, R5, R8.reuse, RZ ;  /* 0x0000000805041224 */ /* 0x082fe400078e02ff */
[----:B------:R-:W-:Y:S01]  /*74f0*/  @P0 IMAD.IADD R3, R3, 0x1, R7 ;  /* 0x0000000103030824 */ /* 0x000fe200078e0207 */
[----:B------:R-:W-:Y:S01]  /*7500*/  @P1 SHF.R.S32.HI R7, RZ, 0x1f, R20 ;  /* 0x0000001fff071819 */ /* 0x000fe20000011414 */
[C---:B------:R-:W-:Y:S02]  /*7510*/  @P1 IMAD R9, R21.reuse, R9, R4 ;  /* 0x0000000915091224 */ /* 0x040fe400078e0204 */
[----:B------:R-:W-:-:S04]  /*7520*/  @P1 IMAD.WIDE.U32 R4, R21, R8, RZ ;  /* 0x0000000815041225 */ /* 0x000fc800078e00ff */
[----:B----4-:R-:W-:Y:S02]  /*7530*/  @P0 IMAD R0, R15, R10, RZ ;  /* 0x0000000a0f000224 */ /* 0x010fe400078e02ff */
        /* <DEDUP_REMOVED lines=32> */
.L_x_9667:
[----:B-1----:R1:W2:Y:S02]  /*7740*/  SYNCS.PHASECHK.TRANS64.TRYWAIT P0, [R16+URZ+0x19c00], R3 ;  /* 0x019c0003100075a7 */ /* 0x0022a4000800017f */
[----:B--2---:R-:W-:Y:S05]  /*7750*/  @!P0 NANOSLEEP.SYNCS 0x989680 ;  /* 0x009896800000895d */ /* 0x004fea0003900000 */
[----:B------:R-:W2:Y:S02]  /*7760*/  @!P0 SYNCS.PHASECHK.TRANS64 P0, [R16+URZ+0x19c00], R3 ;  /* 0x019c0003100085a7 */ /* 0x000ea4000800007f */
[----:B--2---:R-:W-:Y:S05]  /*7770*/  @!P0 BRA `(.L_x_9667) ;  /* 0xfffffffc00f08947 */ /* 0x004fea000383ffff */
.L_x_9666:
[----:B------:R-:W-:Y:S05]  /*7780*/  BSYNC B0 ;  /* 0x0000000000007941 */ /* 0x000fea0003800000 */
.L_x_9665:
[----:B------:R-:W-:Y:S05]  /*7790*/  BRA `(.L_x_9668) ;  /* 0x0000004400647947 */ /* 0x000fea0003800000 */
.L_x_9664:
        /* <DEDUP_REMOVED lines=30> */
.L_x_9670:
[----:B------:R-:W-:Y:S05]  /*7980*/  BSYNC B6 ;  /* 0x0000000000067941 */ /* 0x000fea0003800000 */
.L_x_9669:
[----:B------:R-:W2:Y:S01]  /*7990*/  LDL R21, [R1+0x10] ;  /* 0x0000100001157983 */ /* 0x000ea20000100800 */
[----:B------:R-:W-:-:S03]  /*79a0*/  ULDC.U8 UR4, c[0x0][0x410] ;  /* 0x0001040000047ab9 */ /* 0x000fc60000000000 */
[----:B------:R-:W3:Y:S01]  /*79b0*/  LDL R20, [R1+0x38] ;  /* 0x0000380001147983 */ /* 0x000ee20000100800 */
[----:B------:R-:W-:Y:S01]  /*79c0*/  ISETP.NE.AND P0, PT, RZ, UR4, PT ;  /* 0x00000004ff007c0c */ /* 0x000fe2000bf05270 */
[----:B------:R-:W-:Y:S01]  /*79d0*/  BSSY B0, `(.L_x_9671) ;  /* 0x000042d000007945 */ /* 0x000fe20003800000 */
[----:B--2---:R-:W-:Y:S02]  /*79e0*/  IMAD.IADD R10, R23, 0x1, R21 ;  /* 0x00000001170a7824 */ /* 0x004fe400078e0215 */
[----:B---3--:R-:W-:-:S09]  /*79f0*/  IMAD.IADD R37, R16, 0x1, R20 ;  /* 0x0000000110257824 */ /* 0x008fd200078e0214 */
        /* <DEDUP_REMOVED lines=33> */
.L_x_9952:
[----:B------:R-:W5:Y:S01]  /*7c10*/  LDL R6, [R1+0x58] ;  /* 0x0000580001067983 */ /* 0x000f620000100800 */
[----:B------:R-:W-:Y:S01]  /*7c20*/  IMAD R39, R156, R39, RZ ;  /* 0x000000279c277224 */ /* 0x000fe200078e02ff */
[----:B------:R-:W-:Y:S01]  /*7c30*/  BSSY B1, `(.L_x_9674) ;  /* 0x000002f000017945 */ /* 0x000fe20003800000 */
[----:B------:R-:W-:Y:S02]  /*7c40*/  CS2R R26, SRZ ;  /* 0x00000000001a7805 */ /* 0x000fe4000001ff00 */
[----:B------:R-:W-:Y:S02]  /*7c50*/  CS2R R20, SRZ ;  /* 0x0000000000147805 */ /* 0x000fe4000001ff00 */
[----:B------:R-:W-:Y:S02]  /*7c60*/  CS2R R8, SRZ ;  /* 0x0000000000087805 */ /* 0x000fe4000001ff00 */
[----:B------:R-:W-:Y:S02]  /*7c70*/  ISETP.GE.AND P0, PT, R10, R39, PT ;  /* 0x000000270a00720c */ /* 0x000fe40003f06270 */
[----:B------:R-:W-:-:S02]  /*7c80*/  CS2R R24, SRZ ;  /* 0x0000000000187805 */ /* 0x000fc4000001ff00 */
[----:B0-----:R-:W-:Y:S02]  /*7c90*/  CS2R R12, SRZ ;  /* 0x00000000000c7805 */ /* 0x001fe4000001ff00 */
[----:B------:R-:W-:Y:S02]  /*7ca0*/  CS2R R10, SRZ ;  /* 0x00000000000a7805 */ /* 0x000fe4000001ff00 */
[----:B-----5:R-:W-:-:S04]  /*7cb0*/  LEA.HI R5, R6, R6, RZ, 0x1 ;  /* 0x0000000606057211 */ /* 0x020fc800078f08ff */
[----:B------:R-:W-:-:S05]  /*7cc0*/  LOP3.LUT R5, R5, 0xfffffffe, RZ, 0xc0, !PT ;  /* 0xfffffffe05057812 */ /* 0x000fca00078ec0ff */
[----:B------:R-:W-:-:S05]  /*7cd0*/  IMAD.IADD R5, R6, 0x1, -R5 ;  /* 0x0000000106057824 */ /* 0x000fca00078e0a05 */
[----:B------:R-:W-:Y:S01]  /*7ce0*/  SHF.L.U32 R5, R5, 0x1f, RZ ;  /* 0x0000001f05057819 */ /* 0x000fe200000006ff */
[----:B------:R-:W-:Y:S06]  /*7cf0*/  @P0 BRA `(.L_x_9675) ;  /* 0x0000000000880947 */ /* 0x000fec0003800000 */
[----:B------:R-:W2:Y:S01]  /*7d00*/  LDL.64 R28, [R1+0x8] ;  /* 0x00000800011c7983 */ /* 0x000ea20000100a00 */
[----:B------:R-:W-:-:S03]  /*7d10*/  ULDC UR4, c[0x0][0x3f4] ;  /* 0x0000fd0000047ab9 */ /* 0x000fc60000000800 */
[----:B------:R-:W3:Y:S04]  /*7d20*/  LDL R32, [R1+0x24] ;  /* 0x0000240001207983 */ /* 0x000ee80000100800 */
[----:B------:R-:W4:Y:S04]  /*7d30*/  LDL R15, [R1+0x28] ;  /* 0x00002800010f7983 */ /* 0x000f280000100800 */
[----:B------:R-:W4:Y:S04]  /*7d40*/  LDL R40, [R1+0x6c] ;  /* 0x00006c0001287983 */ /* 0x000f280000100800 */
[----:B------:R-:W4:Y:S01]  /*7d50*/  LDL R38, [R1+0x68] ;  /* 0x0000680001267983 */ /* 0x000f220000100800 */
[----:B------:R-:W-:-:S02]  /*7d60*/  CS2R R24, SRZ ;  /* 0x0000000000187805 */ /* 0x000fc4000001ff00 */
[----:B------:R-:W-:Y:S02]  /*7d70*/  CS2R R26, SRZ ;  /* 0x00000000001a7805 */ /* 0x000fe4000001ff00 */
[----:B------:R-:W-:Y:S02]  /*7d80*/  CS2R R12, SRZ ;  /* 0x00000000000c7805 */ /* 0x000fe4000001ff00 */
[----:B------:R-:W-:Y:S02]  /*7d90*/  CS2R R20, SRZ ;  /* 0x0000000000147805 */ /* 0x000fe4000001ff00 */
[----:B------:R-:W-:Y:S02]  /*7da0*/  CS2R R10, SRZ ;  /* 0x00000000000a7805 */ /* 0x000fe4000001ff00 */
[----:B--2---:R-:W-:Y:S02]  /*7db0*/  ISETP.GE.AND P5, PT, R28, UR4, PT ;  /* 0x000000041c007c0c */ /* 0x004fe4000bfa6270 */
[----:B---3--:R-:W-:-:S02]  /*7dc0*/  ISETP.GE.AND P1, PT, R32, UR4, PT ;  /* 0x0000000420007c0c */ /* 0x008fc4000bf26270 */
[----:B----4-:R-:W-:-:S09]  /*7dd0*/  ISETP.GE.AND P0, PT, R15, UR4, PT ;  /* 0x000000040f007c0c */ /* 0x010fd2000bf06270 */
[----:B------:R-:W-:Y:S02]  /*7de0*/  @!P5 SHF.R.S32.HI R9, RZ, 0x1f, R28 ;  /* 0x0000001fff09d819 */ /* 0x000fe4000001141c */
[CC--:B------:R-:W-:Y:S02]  /*7df0*/  @!P5 IADD3 R6, P2, R28.reuse, R3.reuse, RZ ;  /* 0x000000031c06d210 */ /* 0x0c0fe40007f5e0ff */
[-C--:B------:R-:W-:Y:S02]  /*7e00*/  @!P5 IADD3 R28, P3, R28, R14.reuse, RZ ;  /* 0x0000000e1c1cd210 */ /* 0x080fe40007f7e0ff */
[-C--:B------:R-:W-:Y:S01]  /*7e10*/  @!P1 IADD3 R30, P4, R32, R3.reuse, RZ ;  /* 0x00000003201e9210 */ /* 0x080fe20007f9e0ff */
[--C-:B-1----:R-:W-:Y:S01]  /*7e20*/  @!P5 IMAD.X R7, R0, 0x1, R9.reuse, P2 ;  /* 0x000000010007d824 */ /* 0x102fe200010e0609 */
[-C--:B------:R-:W-:Y:S01]  /*7e30*/  @!P1 IADD3 R32, P2, R32, R14.reuse, RZ ;  /* 0x0000000e20209210 */ /* 0x080fe20007f5e0ff */
[----:B------:R-:W-:Y:S01]  /*7e40*/  @!P5 IMAD.X R29, R4, 0x1, R9, P3 ;  /* 0x00000001041dd824 */ /* 0x000fe200018e0609 */
[C---:B------:R-:W-:Y:S01]  /*7e50*/  @!P0 IADD3 R34, P3, R15.reuse, R3, RZ ;  /* 0x000000030f228210 */ /* 0x040fe20007f7e0ff */
[----:B------:R-:W-:Y:S01]  /*7e60*/  @!P1 IMAD.X R31, R0, 0x1, R40, P4 ;  /* 0x00000001001f9824 */ /* 0x000fe200020e0628 */
[----:B------:R-:W-:-:S02]  /*7e70*/  @!P0 IADD3 R14, P4, R15, R14, RZ ;  /* 0x0000000e0f0e8210 */ /* 0x000fc40007f9e0ff */
[----:B------:R-:W-:Y:S01]  /*7e80*/  CS2R R8, SRZ ;  /* 0x0000000000087805 */ /* 0x000fe2000001ff00 */
[----:B------:R-:W-:Y:S01]  /*7e90*/  @!P1 IMAD.X R33, R4, 0x1, R40, P2 ;  /* 0x0000000104219824 */ /* 0x000fe200010e0628 */
[----:B------:R0:W5:Y:S01]  /*7ea0*/  @!P5 LD.E.64 R24, desc[UR42][R6.64] ;  /* 0x0000002a0618d980 */ /* 0x000162000c101b00 */
[--C-:B------:R-:W-:Y:S02]  /*7eb0*/  @!P0 IMAD.X R35, R0, 0x1, R38.reuse, P3 ;  /* 0x0000000100238824 */ /* 0x100fe400018e0626 */
[----:B------:R-:W-:Y:S01]  /*7ec0*/  @!P0 IMAD.X R15, R4, 0x1, R38, P4 ;  /* 0x00000001040f8824 */ /* 0x000fe200020e0626 */
[----:B------:R0:W5:Y:S04]  /*7ed0*/  @!P5 LD.E.64 R26, desc[UR42][R28.64] ;  /* 0x0000002a1c1ad980 */ /* 0x000168000c101b00 */
[----:B------:R0:W5:Y:S04]  /*7ee0*/  @!P1 LD.E.64 R12, desc[UR42][R30.64] ;  /* 0x0000002a1e0c9980 */ /* 0x000168000c101b00 */
[----:B------:R0:W5:Y:S04]  /*7ef0*/  @!P1 LD.E.64 R20, desc[UR42][R32.64] ;  /* 0x0000002a20149980 */ /* 0x000168000c101b00 */
[----:B------:R0:W5:Y:S04]  /*7f00*/  @!P0 LD.E.64 R10, desc[UR42][R34.64] ;  /* 0x0000002a220a8980 */ /* 0x000168000c101b00 */
[----:B------:R0:W5:Y:S02]  /*7f10*/  @!P0 LD.E.64 R8, desc[UR42][R14.64] ;  /* 0x0000002a0e088980 */ /* 0x000164000c101b00 */
.L_x_9675:
[----:B------:R-:W-:Y:S05]  /*7f20*/  BSYNC B1 ;  /* 0x0000000000017941 */ /* 0x000fea0003800000 */
.L_x_9674:
[----:B-1----:R-:W2:Y:S01]  /*7f30*/  LDL.LU R0, [R1+0x44] ;  /* 0x0000440001007983 */ /* 0x002ea20000300800 */
[----:B------:R-:W1:Y:S01]  /*7f40*/  SYNCS.PHASECHK.TRANS64.TRYWAIT P0, [R16+URZ+0x19c00], R5 ;  /* 0x019c0005100075a7 */ /* 0x000e62000800017f */
[----:B------:R-:W-:Y:S01]  /*7f50*/  BSSY B1, `(.L_x_9676) ;  /* 0x0000005000017945 */ /* 0x000fe20003800000 */
[----:B--2---:R-:W-:-:S05]  /*7f60*/  IMAD R0, R0, -0xc0, R39 ;  /* 0xffffff4000007824 */ /* 0x004fca00078e0227 */
[----:B------:R-:W-:-:S04]  /*7f70*/  VIMNMX R0, R0, 0xc0, PT ;  /* 0x000000c000007848 */ /* 0x000fc80003fe0100 */
[----:B------:R-:W-:Y:S01]  /*7f80*/  ISETP.GE.AND P1, PT, R23, R0, PT ;  /* 0x000000001700720c */ /* 0x000fe20003f26270 */
[----:B-1----:R-:W-:-:S12]  /*7f90*/  @!P0 BRA `(.L_x_9677) ;  /* 0x000001b400348947 */ /* 0x002fd80003800000 */
.L_x_9953:
[----:B------:R-:W-:Y:S05]  /*7fa0*/  BSYNC B1 ;  /* 0x0000000000017941 */ /* 0x000fea0003800000 */
.L_x_9676:
[----:B------:R-:W-:Y:S05]  /*7fb0*/  @P1 BRA `(.L_x_9678) ;  /* 0x0000003c00381947 */ /* 0x000fea0003800000 */
[----:B0-----:R-:W2:Y:S01]  /*7fc0*/  LDL.64 R6, [R1+0x8] ;  /* 0x0000080001067983 */ /* 0x001ea20000100a00 */
[----:B------:R-:W2:Y:S03]  /*7fd0*/  LDC R0, c[0x0][0x3f4] ;  /* 0x0000fd00ff007b82 */ /* 0x000ea60000000800 */
[----:B---3--:R-:W3:Y:S04]  /*7fe0*/  LDL R4, [R1+0x24] ;  /* 0x0000240001047983 */ /* 0x008ee80000100800 */
[----:B------:R-:W4:Y:S01]  /*7ff0*/  LDL R3, [R1+0x28] ;  /* 0x0000280001037983 */ /* 0x000f220000100800 */
[----:B------:R-:W-:Y:S01]  /*8000*/  BSSY B1, `(.L_x_9679) ;  /* 0x000007b000017945 */ /* 0x000fe20003800000 */
[----:B--2---:R-:W-:-:S02]  /*8010*/  ISETP.GE.AND P0, PT, R6, R0, PT ;  /* 0x000000000600720c */ /* 0x004fc40003f06270 */
[-C--:B---3--:R-:W-:Y:S02]  /*8020*/  ISETP.GE.AND P1, PT, R4, R0.reuse, PT ;  /* 0x000000000400720c */ /* 0x088fe40003f26270 */
[----:B----4-:R-:W-:-:S09]  /*8030*/  ISETP.GE.AND P2, PT, R3, R0, PT ;  /* 0x000000000300720c */ /* 0x010fd20003f46270 */
[----:B------:R-:W-:Y:S05]  /*8040*/  @P0 BRA `(.L_x_9680) ;  /* 0x0000000400d80947 */ /* 0x000fea0003800000 */
[----:B-1----:R-:W0:Y:S01]  /*8050*/  LDS.128 R4, [R37+0xf000] ;  /* 0x00f0000025047984 */ /* 0x002e220000000c00 */
        /* <DEDUP_REMOVED lines=22> */
[--C-:B------:R-:W-:Y:S02]  /*81c0*/  LOP3.LUT R29, R29, 0xff0000, R26.reuse, 0xf8, !PT ;  /* 0x00ff00001d1d7812 */ /* 0x100fe400078ef81a */
[----:B------:R-:W-:Y:S02]  /*81d0*/  LOP3.LUT R31, R31, 0xff000000, R27, 0xf8, !PT ;  /* 0xff0000001f1f7812 */ /* 0x000fe400078ef81b */
[----:B------:R-:W-:Y:S02]  /*81e0*/  LOP3.LUT R27, R15, 0xff000000, R25, 0xf8, !PT ;  /* 0xff0000000f1b7812 */ /* 0x000fe400078ef819 */
[----:B------:R-:W-:-:S02]  /*81f0*/  LOP3.LUT R30, R29, 0xff000000, R26, 0xf8, !PT ;  /* 0xff0000001d1e7812 */ /* 0x000fc400078ef81a */
[--C-:B------:R-:W-:Y:S02]  /*8200*/  LOP3.LUT R3, R3, 0xff0000, R24.reuse, 0xf8, !PT ;  /* 0x00ff000003037812 */ /* 0x100fe400078ef818 */
[-C--:B0-----:R-:W-:Y:S02]  /*8210*/  F2FP.F16.E4M3.UNPACK_B R0, R6.reuse.H1 ;  /* 0x00000006ff00723e */ /* 0x081fe400030006ff */
[----:B------:R-:W-:Y:S02]  /*8220*/  F2FP.F16.E4M3.UNPACK_B R32, R31 ;  /* 0x0000001fff20723e */ /* 0x000fe400020006ff */
[----:B------:R-:W-:Y:S01]  /*8230*/  F2FP.F16.E4M3.UNPACK_B R26, R27 ;  /* 0x0000001bff1a723e */ /* 0x000fe200020006ff */
[----:B------:R-:W-:Y:S01]  /*8240*/  HADD2.F32 R15, -RZ, R0.H1_H1 ;  /* 0x30000000ff0f7230 */ /* 0x000fe20000004100 */
        /* <DEDUP_REMOVED lines=8> */
[----:B------:R-:W-:Y:S01]  /*82d0*/  F2FP.F16.E4M3.UNPACK_B R6, R5 ;  /* 0x00000005ff06723e */ /* 0x000fe200020006ff */
        /* <DEDUP_REMOVED lines=47> */
[----:B------:R-:W-:Y:S01]  /*85d0*/  FMUL.FTZ R3, R3, R14 ;  /* 0x0000000e03037220 */ /* 0x000fe20000410000 */
        /* <DEDUP_REMOVED lines=29> */
.L_x_9680:
[----:B------:R-:W-:Y:S05]  /*87b0*/  BSYNC B1 ;  /* 0x0000000000017941 */ /* 0x000fea0003800000 */
.L_x_9679:
[----:B------:R-:W-:Y:S04]  /*87c0*/  BSSY B1, `(.L_x_9681) ;  /* 0x000007c000017945 */ /* 0x000fe80003800000 */
[----:B------:R-:W-:Y:S05]  /*87d0*/  @P1 BRA `(.L_x_9682) ;  /* 0x0000000400e81947 */ /* 0x000fea0003800000 */
[----:B01----:R-:W0:Y:S01]  /*87e0*/  LDS.128 R4, [R37+0x10800] ;  /* 0x0108000025047984 */ /* 0x003e220000000c00 */
        /* <DEDUP_REMOVED lines=121> */
.L_x_9682:
[----:B------:R-:W-:Y:S05]  /*8f80*/  BSYNC B1 ;  /* 0x0000000000017941 */ /* 0x000fea0003800000 */
.L_x_9681:
        /* <DEDUP_REMOVED lines=20> */
[----:B------:R-:W-:Y:S02]  /*90d0*/  PRMT R3, R3, 0x7604, R0 ;  /* 0x0000760403037816 */ /* 0x000fe40000000000 */
[----:B------:R-:W-:Y:S02]  /*90e0*/  LOP3.LUT R0, R8, 0xff, RZ, 0xc0, !PT ;  /* 0x000000ff08007812 */ /* 0x000fe400078ec0ff */
[----:B------:R-:W-:Y:S02]  /*90f0*/  LOP3.LUT R21, R14, 0xff0000, R21, 0xf8, !PT ;  /* 0x00ff00000e157812 */ /* 0x000fe400078ef815 */
[----:B------:R-:W-:-:S02]  /*9100*/  PRMT R15, R15, 0x7604, R0 ;  /* 0x000076040f0f7816 */ /* 0x000fc40000000000 */
[----:B------:R-:W-:Y:S02]  /*9110*/  LOP3.LUT R21, R21, 0xff000000, R9, 0xf8, !PT ;  /* 0xff00000015157812 */ /* 0x000fe400078ef809 */
[----:B------:R-:W-:Y:S02]  /*9120*/  LOP3.LUT R13, R13, 0xff000000, R11, 0xf8, !PT ;  /* 0xff0000000d0d7812 */ /* 0x000fe400078ef80b */
[----:B------:R-:W-:Y:S02]  /*9130*/  LOP3.LUT R3, R3, 0xff0000, R10, 0xf8, !PT ;  /* 0x00ff000003037812 */ /* 0x000fe400078ef80a */
[----:B0-----:R-:W-:Y:S02]  /*9140*/  F2FP.F16.E4M3.UNPACK_B R0, R6.H1 ;  /* 0x00000006ff00723e */ /* 0x001fe400030006ff */
[----:B------:R-:W-:Y:S02]  /*9150*/  LOP3.LUT R15, R15, 0xff0000, R8, 0xf8, !PT ;  /* 0x00ff00000f0f7812 */ /* 0x000fe400078ef808 */
[----:B------:R-:W-:Y:S01]  /*9160*/  F2FP.F16.E4M3.UNPACK_B R24, R21 ;  /* 0x00000015ff18723e */ /* 0x000fe200020006ff */
[----:B------:R-:W-:Y:S01]  /*9170*/  HADD2.F32 R9, -RZ, R0.H1_H1 ;  /* 0x30000000ff097230 */ /* 0x000fe20000004100 */
[----:B------:R-:W-:-:S02]  /*9180*/  F2FP.F16.E4M3.UNPACK_B R14, R13 ;  /* 0x0000000dff0e723e */ /* 0x000fc400020006ff */
        /* <DEDUP_REMOVED lines=88> */
.L_x_9672:
        /* <DEDUP_REMOVED lines=32> */
.L_x_9959:
        /* <DEDUP_REMOVED lines=17> */
[----:B------:R-:W2:Y:S01]  /*9a20*/  LDL R28, [R1+0x64] ;  /* 0x00006400011c7983 */ /* 0x000ea20000100800 */
        /* <DEDUP_REMOVED lines=12> */
[----:B----4-:R-:W-:-:S05]  /*9af0*/  @!P4 IADD3 R30, P1, R152, R21, RZ ;  /* 0x00000015981ec210 */ /* 0x010fca0007f3e0ff */
[----:B---3--:R-:W-:Y:S02]  /*9b00*/  @!P4 IMAD.X R31, R20, 0x1, R5, P1 ;  /* 0x00000001141fc824 */ /* 0x008fe400008e0605 */
[----:B--2---:R-:W-:Y:S01]  /*9b10*/  @!P5 IMAD.SHL.U32 R4, R28, 0x10, RZ ;  /* 0x000000101c04d824 */ /* 0x004fe200078e00ff */
[----:B------:R-:W-:-:S04]  /*9b20*/  @!P4 IADD3 R28, P0, R152, R3, RZ ;  /* 0x00000003981cc210 */ /* 0x000fc80007f1e0ff */
[-C--:B------:R-:W-:Y:S01]  /*9b30*/  @!P5 IADD3 R32, P2, R3, R4.reuse, RZ ;  /* 0x000000040320d210 */ /* 0x080fe20007f5e0ff */
[C---:B-1----:R-:W-:Y:S01]  /*9b40*/  @!P4 IMAD.X R29, R0.reuse, 0x1, R5, P0 ;  /* 0x00000001001dc824 */ /* 0x042fe200000e0605 */
[----:B------:R-:W-:Y:S02]  /*9b50*/  @!P5 IADD3 R34, P3, R21, R4, RZ ;  /* 0x000000041522d210 */ /* 0x000fe40007f7e0ff */
[----:B------:R-:W-:Y:S02]  /*9b60*/  @!P5 SHF.R.S32.HI R3, RZ, 0x1f, R4 ;  /* 0x0000001fff03d819 */ /* 0x000fe40000011404 */
[----:B------:R-:W-:Y:S01]  /*9b70*/  CS2R R4, SRZ ;  /* 0x0000000000047805 */ /* 0x000fe2000001ff00 */
[----:B------:R0:W5:Y:S02]  /*9b80*/  @!P4 LD.E.128 R12, desc[UR42][R28.64] ;  /* 0x0000002a1c0cc980 */ /* 0x000164000c101d00 */
[--C-:B------:R-:W-:Y:S02]  /*9b90*/  @!P5 IMAD.X R33, R0, 0x1, R3.reuse, P2 ;  /* 0x000000010021d824 */ /* 0x100fe400010e0603 */
[----:B------:R-:W-:Y:S01]  /*9ba0*/  @!P5 IMAD.X R35, R20, 0x1, R3, P3 ;  /* 0x000000011423d824 */ /* 0x000fe200018e0603 */
[----:B------:R0:W5:Y:S04]  /*9bb0*/  @!P4 LD.E.128 R4, desc[UR42][R30.64] ;  /* 0x0000002a1e04c980 */ /* 0x000168000c101d00 */
[----:B------:R0:W5:Y:S04]  /*9bc0*/  @!P5 LD.E.128 R24, desc[UR42][R32.64] ;  /* 0x0000002a2018d980 */ /* 0x000168000c101d00 */
[----:B------:R0:W5:Y:S02]  /*9bd0*/  @!P5 LD.E.128 R8, desc[UR42][R34.64] ;  /* 0x0000002a2208d980 */ /* 0x000164000c101d00 */
.L_x_9685:
[----:B------:R-:W-:Y:S05]  /*9be0*/  BSYNC B1 ;  /* 0x0000000000017941 */ /* 0x000fea0003800000 */
.L_x_9684:
[----:B-1----:R-:W2:Y:S01]  /*9bf0*/  LDL.LU R0, [R1+0x44] ;  /* 0x0000440001007983 */ /* 0x002ea20000300800 */
[----:B------:R-:W1:Y:S01]  /*9c00*/  SYNCS.PHASECHK.TRANS64.TRYWAIT P0, [R16+URZ+0x19c00], R39 ;  /* 0x019c0027100075a7 */ /* 0x000e62000800017f */
[----:B------:R-:W-:Y:S01]  /*9c10*/  BSSY B1, `(.L_x_9686) ;  /* 0x0000005000017945 */ /* 0x000fe20003800000 */
[----:B--2---:R-:W-:-:S05]  /*9c20*/  IMAD R0, R0, -0xc0, R41 ;  /* 0xffffff4000007824 */ /* 0x004fca00078e0229 */
[----:B------:R-:W-:-:S04]  /*9c30*/  VIMNMX R0, R0, 0xc0, PT ;  /* 0x000000c000007848 */ /* 0x000fc80003fe0100 */
[----:B------:R-:W-:Y:S01]  /*9c40*/  ISETP.GE.AND P1, PT, R23, R0, PT ;  /* 0x000000001700720c */ /* 0x000fe20003f26270 */
[----:B-1----:R-:W-:-:S12]  /*9c50*/  @!P0 BRA `(.L_x_9687) ;  /* 0x0000019800888947 */ /* 0x002fd80003800000 */
.L_x_9960:
[----:B------:R-:W-:Y:S05]  /*9c60*/  BSYNC B1 ;  /* 0x0000000000017941 */ /* 0x000fea0003800000 */
.L_x_9686:
[----:B------:R-:W-:Y:S05]  /*9c70*/  @P1 BRA `(.L_x_9678) ;  /* 0x0000002000081947 */ /* 0x000fea0003800000 */
[----:B------:R2:W5:Y:S01]  /*9c80*/  LDL R62, [R1+0x1c] ;  /* 0x00001c00013e7983 */ /* 0x0005620000100800 */
[----:B------:R-:W0:Y:S03]  /*9c90*/  LDC R3, c[0x0][0x3f4] ;  /* 0x0000fd00ff037b82 */ /* 0x000e260000000800 */
[----:B------:R2:W5:Y:S04]  /*9ca0*/  LDL R61, [R1+0x2c] ;  /* 0x00002c00013d7983 */ /* 0x0005680000100800 */
[----:B------:R2:W5:Y:S01]  /*9cb0*/  LDL R60, [R1+0x74] ;  /* 0x00007400013c7983 */ /* 0x0005620000100800 */
[C---:B------:R-:W-:Y:S01]  /*9cc0*/  VIADD R0, R152.reuse, 0x20 ;  /* 0x0000002098007836 */ /* 0x040fe20000000000 */
[----:B------:R-:W-:Y:S01]  /*9cd0*/  BSSY B1, `(.L_x_9688) ;  /* 0x00000fd000017945 */ /* 0x000fe20003800000 */
[----:B0-----:R-:W-:-:S03]  /*9ce0*/  ISETP.GE.AND P0, PT, R152, R3, PT ;  /* 0x000000039800720c */ /* 0x001fc60003f06270 */
[----:B------:R-:W-:-:S10]  /*9cf0*/  ISETP.GE.AND P1, PT, R0, R3, PT ;  /* 0x000000030000720c */ /* 0x000fd40003f26270 */
[----:B--2---:R-:W-:Y:S05]  /*9d00*/  @P0 BRA `(.L_x_9689) ;  /* 0x0000000c00e40947 */ /* 0x004fea0003800000 */
[----:B----4-:R-:W0:Y:S01]  /*9d10*/  S2R R21, SR_TID.X ;  /* 0x0000000000157919 */ /* 0x010e220000002100 */
[----:B---3-5:R-:W-:Y:S02]  /*9d20*/  SHF.R.U32.HI R20, RZ, 0x8, R12 ;  /* 0x00000008ff147819 */ /* 0x028fe4000001160c */
[----:B------:R-:W-:Y:S02]  /*9d30*/  LOP3.LUT R0, R12, 0xff, RZ, 0xc0, !PT ;  /* 0x000000ff0c007812 */ /* 0x000fe400078ec0ff */
[----:B------:R-:W-:Y:S02]  /*9d40*/  SHF.R.U32.HI R30, RZ, 0x8, R14 ;  /* 0x00000008ff1e7819 */ /* 0x000fe4000001160e */
[----:B------:R-:W-:Y:S02]  /*9d50*/  SHF.R.U32.HI R29, RZ, 0x8, R13 ;  /* 0x00000008ff1d7819 */ /* 0x000fe4000001160d */
[----:B------:R-:W-:Y:S02]  /*9d60*/  LOP3.LUT R28, R13, 0xff, RZ, 0xc0, !PT ;  /* 0x000000ff0d1c7812 */ /* 0x000fe400078ec0ff */
[----:B------:R-:W-:-:S02]  /*9d70*/  LOP3.LUT R29, R29, 0xff, RZ, 0xc0, !PT ;  /* 0x000000ff1d1d7812 */ /* 0x000fc400078ec0ff */
[----:B------:R-:W-:Y:S02]  /*9d80*/  SHF.R.U32.HI R47, RZ, 0x8, R7 ;  /* 0x00000008ff2f7819 */ /* 0x000fe40000011607 */
[----:B------:R-:W-:Y:S02]  /*9d90*/  PRMT R38, R29, 0x7604, R28 ;  /* 0x000076041d267816 */ /* 0x000fe4000000001c */
[----:B------:R-:W-:Y:S02]  /*9da0*/  SHF.R.U32.HI R29, RZ, 0x8, R15 ;  /* 0x00000008ff1d7819 */ /* 0x000fe4000001160f */
[----:B------:R-:W-:Y:S02]  /*9db0*/  LOP3.LUT R28, R15, 0xff, RZ, 0xc0, !PT ;  /* 0x000000ff0f1c7812 */ /* 0x000fe400078ec0ff */
[----:B------:R-:W-:Y:S02]  /*9dc0*/  LOP3.LUT R29, R29, 0xff, RZ, 0xc0, !PT ;  /* 0x000000ff1d1d7812 */ /* 0x000fe400078ec0ff */
[----:B------:R-:W-:-:S02]  /*9dd0*/  SHF.R.U32.HI R40, RZ, 0x8, R5 ;  /* 0x00000008ff287819 */ /* 0x000fc40000011605 */
[----:B------:R-:W-:Y:S02]  /*9de0*/  LOP3.LUT R44, R7, 0xff, RZ, 0xc0, !PT ;  /* 0x000000ff072c7812 */ /* 0x000fe400078ec0ff */
[----:B------:R-:W-:Y:S02]  /*9df0*/  LOP3.LUT R47, R47, 0xff, RZ, 0xc0, !PT ;  /* 0x000000ff2f2f7812 */ /* 0x000fe400078ec0ff */
[----:B------:R-:W-:Y:S02]  /*9e00*/  SHF.R.U32.HI R43, RZ, 0x8, R6 ;  /* 0x00000008ff2b7819 */ /* 0x000fe40000011606 */
[----:B------:R-:W-:Y:S01]  /*9e10*/  LOP3.LUT R40, R40, 0xff, RZ, 0xc0, !PT ;  /* 0x000000ff28287812 */ /* 0x000fe200078ec0ff */
[----:B0-----:R-:W-:Y:S01]  /*9e20*/  VIADD R31, R21, 0xffffff80 ;  /* 0xffffff80151f7836 */ /* 0x001fe20000000000 */
[----:B------:R-:W-:Y:S02]  /*9e30*/  LOP3.LUT R21, R20, 0xff, RZ, 0xc0, !PT ;  /* 0x000000ff14157812 */ /* 0x000fe400078ec0ff */
[----:B------:R-:W-:-:S02]  /*9e40*/  LOP3.LUT R20, R14, 0xff, RZ, 0xc0, !PT ;  /* 0x000000ff0e147812 */ /* 0x000fc400078ec0ff */
[----:B------:R-:W-:Y:S02]  /*9e50*/  LEA.HI R32, R31, R31, RZ, 0x1 ;  /* 0x0000001f1f207211 */ /* 0x000fe400078f08ff */
[----:B-1----:R-:W-:Y:S02]  /*9e60*/  PRMT R39, R21, 0x7604, R0 ;  /* 0x0000760415277816 */ /* 0x002fe40000000000 */
[----:B------:R-:W-:Y:S02]  /*9e70*/  LOP3.LUT R32, R32, 0xfffffffe, RZ, 0xc0, !PT ;  /* 0xfffffffe20207812 */ /* 0x000fe400078ec0ff */
[----:B------:R-:W-:Y:S02]  /*9e80*/  SHF.R.U32.HI R21, RZ, 0x8, R4 ;  /* 0x00000008ff157819 */ /* 0x000fe40000011604 */
[----:B------:R-:W-:Y:S01]  /*9e90*/  PRMT R44, R47, 0x7604, R44 ;  /* 0x000076042f2c7816 */ /* 0x000fe2000000002c */
[----:B------:R-:W-:Y:S01]  /*9ea0*/  IMAD.IADD R32, R31, 0x1, -R32 ;  /* 0x000000011f207824 */ /* 0x000fe200078e0a20 */
[----:B------:R-:W-:-:S02]  /*9eb0*/  LOP3.LUT R31, R30, 0xff, RZ, 0xc0, !PT ;  /* 0x000000ff1e1f7812 */ /* 0x000fc400078ec0ff */
[----:B------:R-:W-:Y:S02]  /*9ec0*/  LOP3.LUT R33, R21, 0xff, RZ, 0xc0, !PT ;  /* 0x000000ff15217812 */ /* 0x000fe400078ec0ff */
[----:B------:R-:W-:Y:S02]  /*9ed0*/  LEA.HI R0, R3, R32, RZ, 0x1c ;  /* 0x0000002003007211 */ /* 0x000fe400078fe0ff */
[----:B------:R-:W-:Y:S02]  /*9ee0*/  PRMT R41, R31, 0x7604, R20 ;  /* 0x000076041f297816 */ /* 0x000fe40000000014 */
[C---:B------:R-:W-:Y:S01]  /*9ef0*/  LEA.HI R20, R0.reuse, R0, RZ, 0x1 ;  /* 0x0000000000147211 */ /* 0x040fe200078f08ff */
[----:B------:R-:W-:Y:S01]  /*9f00*/  IMAD.SHL.U32 R0, R0, 0x10, RZ ;  /* 0x0000001000007824 */ /* 0x000fe200078e00ff */
[----:B------:R-:W-:Y:S02]  /*9f10*/  LOP3.LUT R32, R4, 0xff, RZ, 0xc0, !PT ;  /* 0x000000ff04207812 */ /* 0x000fe400078ec0ff */
[----:B------:R-:W-:-:S02]  /*9f20*/  SHF.R.S32.HI R20, RZ, 0x1, R20 ;  /* 0x00000001ff147819 */ /* 0x000fc40000011414 */
[----:B------:R-:W-:Y:S02]  /*9f30*/  LOP3.LUT R0, R62, 0x10, R0, 0xf8, !PT ;  /* 0x000000103e007812 */ /* 0x000fe400078ef800 */
[----:B------:R-:W-:Y:S01]  /*9f40*/  PRMT R45, R33, 0x7604, R32 ;  /* 0x00007604212d7816 */ /* 0x000fe20000000020 */
[----:B------:R-:W-:Y:S01]  /*9f50*/  IMAD R21, R20, 0x1800, R61 ;  /* 0x0000180014157824 */ /* 0x000fe200078e023d */
[----:B------:R-:W-:Y:S02]  /*9f60*/  LOP3.LUT R0, R0, R60, RZ, 0x3c, !PT ;  /* 0x0000003c00007212 */ /* 0x000fe400078e3cff */
[----:B------:R-:W-:Y:S02]  /*9f70*/  PRMT R20, R29, 0x7604, R28 ;  /* 0x000076041d147816 */ /* 0x000fe4000000001c */
[----:B------:R-:W-:Y:S01]  /*9f80*/  IADD3 R0, R16, R21, R0 ;  /* 0x0000001510007210 */ /* 0x000fe20007ffe000 */
[----:B------:R-:W0:Y:S01]  /*9f90*/  LDS.128 R28, [R37+0xf000] ;  /* 0x00f00000251c7984 */ /* 0x000e220000000c00 */
[----:B------:R-:W-:-:S02]  /*9fa0*/  LOP3.LUT R21, R5, 0xff, RZ, 0xc0, !PT ;  /* 0x000000ff05157812 */ /* 0x000fc400078ec0ff */
[----:B------:R-:W-:Y:S01]  /*9fb0*/  LOP3.LUT R42, R6, 0xff, RZ, 0xc0, !PT ;  /* 0x000000ff062a7812 */ /* 0x000fe200078ec0ff */
[----:B------:R-:W1:Y:S01]  /*9fc0*/  LDS.128 R32, [R0+0xf000] ;  /* 0x00f0000000207984 */ /* 0x000e620000000c00 */
[----:B------:R-:W-:Y:S02]  /*9fd0*/  LOP3.LUT R43, R43, 0xff, RZ, 0xc0, !PT ;  /* 0x000000ff2b2b7812 */ /* 0x000fe400078ec0ff */
        /* <DEDUP_REMOVED lines=8> */
[----:B------:R-:W-:Y:S01]  /*a060*/  LOP3.LUT R45, R45, 0xff0000, R4, 0xf8, !PT ;  /* 0x00ff00002d2d7812 */ /* 0x000fe200078ef804 */
[----:B------:R-:W-:Y:S01]  /*a070*/  IMAD.U32 R51, R51, 0x10000, RZ ;  /* 0x0001000033337824 */ /* 0x000fe200078e00ff */
        /* <DEDUP_REMOVED lines=12> */
[--C-:B------:R-:W-:Y:S02]  /*a140*/  LOP3.LUT R13, R49, 0xff0000, R6.reuse, 0xf8, !PT ;  /* 0x00ff0000310d7812 */ /* 0x100fe400078ef806 */
[-C--:B0-----:R-:W-:Y:S02]  /*a150*/  F2FP.F16.E4M3.UNPACK_B R14, R29.reuse ;  /* 0x0000001dff0e723e */ /* 0x081fe400020006ff */
[----:B------:R-:W-:Y:S02]  /*a160*/  F2FP.F16.E4M3.UNPACK_B R40, R29.H1 ;  /* 0x0000001dff28723e */ /* 0x000fe400030006ff */
[----:B------:R-:W-:Y:S02]  /*a170*/  F2FP.F16.E4M3.UNPACK_B R48, R45 ;  /* 0x0000002dff30723e */ /* 0x000fe400020006ff */
[----:B-1----:R-:W-:Y:S02]  /*a180*/  F2FP.F16.E4M3.UNPACK_B R21, R33 ;  /* 0x00000021ff15723e */ /* 0x002fe400020006ff */
[----:B------:R-:W-:Y:S01]  /*a190*/  F2FP.F16.E4M3.UNPACK_B R29, R44 ;  /* 0x0000002cff1d723e */ /* 0x000fe200020006ff */
[----:B------:R-:W-:Y:S01]  /*a1a0*/  HADD2.F32 R50, -RZ, R48.H0_H0 ;  /* 0x20000030ff327230 */ /* 0x000fe20000004100 */
[----:B------:R-:W-:Y:S01]  /*a1b0*/  LOP3.LUT R4, R13, 0xff000000, R6, 0xf8, !PT ;  /* 0xff0000000d047812 */ /* 0x000fe200078ef806 */
[----:B------:R-:W-:Y:S01]  /*a1c0*/  HADD2.F32 R6, -RZ, R21.H0_H0 ;  /* 0x20000015ff067230 */ /* 0x000fe20000004100 */
[-C--:B------:R-:W-:Y:S01]  /*a1d0*/  F2FP.F16.E4M3.UNPACK_B R41, R31.reuse ;  /* 0x0000001fff29723e */ /* 0x080fe200020006ff */
[--C-:B------:R-:W-:Y:S01]  /*a1e0*/  HADD2.F32 R13, -RZ, R14.reuse.H0_H0 ;  /* 0x2000000eff0d7230 */ /* 0x100fe20000004100 */
[----:B------:R-:W-:Y:S01]  /*a1f0*/  F2FP.F16.E4M3.UNPACK_B R46, R31.H1 ;  /* 0x0000001fff2e723e */ /* 0x000fe200030006ff */
[----:B------:R-:W-:Y:S01]  /*a200*/  HADD2.F32 R31, -RZ, R29.H0_H0 ;  /* 0x2000001dff1f7230 */ /* 0x000fe20000004100 */
[----:B------:R-:W-:Y:S01]  /*a210*/  LOP3.LUT R49, R43, 0xff000000, R15, 0xf8, !PT ;  /* 0xff0000002b317812 */ /* 0x000fe200078ef80f */
[----:B------:R-:W-:Y:S01]  /*a220*/  HADD2.F32 R21, -RZ, R21.H1_H1 ;  /* 0x30000015ff157230 */ /* 0x000fe20000004100 */
[-C--:B------:R-:W-:Y:S01]  /*a230*/  F2FP.F16.E4M3.UNPACK_B R15, R28.reuse ;  /* 0x0000001cff0f723e */ /* 0x080fe200020006ff */
[----:B------:R-:W-:Y:S01]  /*a240*/  HADD2.F32 R14, -RZ, R14.H1_H1 ;  /* 0x3000000eff0e7230 */ /* 0x000fe20000004100 */
[----:B------:R-:W-:-:S02]  /*a250*/  F2FP.F16.E4M3.UNPACK_B R39, R28.H1 ;  /* 0x0000001cff27723e */ /* 0x000fc400030006ff */
[-C--:B------:R-:W-:Y:S02]  /*a260*/  F2FP.F16.E4M3.UNPACK_B R28, R32.reuse ;  /* 0x00000020ff1c723e */ /* 0x080fe400020006ff */
[----:B------:R-:W-:Y:S01]  /*a270*/  F2FP.F16.E4M3.UNPACK_B R43, R32.H1 ;  /* 0x00000020ff2b723e */ /* 0x000fe200030006ff */
[C---:B------:R-:W-:Y:S01]  /*a280*/  FMUL.FTZ R32, R6.reuse, R50 ;  /* 0x0000003206207220 */ /* 0x040fe20000410000 */
[-C--:B------:R-:W-:Y:S02]  /*a290*/  F2FP.F16.E4M3.UNPACK_B R42, R35.reuse ;  /* 0x00000023ff2a723e */ /* 0x080fe400020006ff */
[----:B------:R-:W-:Y:S01]  /*a2a0*/  F2FP.F16.E4M3.UNPACK_B R47, R35.H1 ;  /* 0x00000023ff2f723e */ /* 0x000fe200030006ff */
[-C--:B------:R-:W-:Y:S01]  /*a2b0*/  FMUL.FTZ R35, R6, R31.reuse ;  /* 0x0000001f06237220 */ /* 0x080fe20000410000 */
[----:B------:R-:W-:Y:S01]  /*a2c0*/  FFMA.FTZ R6, R13, R31, -R32 ;  /* 0x0000001f0d067223 */ /* 0x000fe20000010820 */
[----:B------:R-:W-:Y:S01]  /*a2d0*/  F2FP.F16.E4M3.UNPACK_B R33, R33.H1 ;  /* 0x00000021ff21723e */ /* 0x000fe200030006ff */
[----:B------:R-:W-:-:S02]  /*a2e0*/  HADD2.F32 R32, -RZ, R29.H1_H1 ;  /* 0x3000001dff207230 */ /* 0x000fc40000004100 */
[----:B------:R-:W-:Y:S01]  /*a2f0*/  FFMA.FTZ R13, R13, R50, R35 ;  /* 0x000000320d0d7223 */ /* 0x000fe20000010023 */
[----:B------:R-:W-:Y:S01]  /*a300*/  F2FP.F16.E4M3.UNPACK_B R35, R45.H1 ;  /* 0x0000002dff23723e */ /* 0x000fe200030006ff */
[----:B------:R-:W-:Y:S01]  /*a310*/  HADD2.F32 R45, -RZ, R48.H1_H1 ;  /* 0x30000030ff2d7230 */ /* 0x000fe20000004100 */
[----:B------:R-:W-:Y:S01]  /*a320*/  F2FP.F16.E4M3.UNPACK_B R44, R44.H1 ;  /* 0x0000002cff2c723e */ /* 0x000fe200030006ff */
[----:B------:R-:W-:Y:S01]  /*a330*/  HADD2.F32 R29, -RZ, R33.H0_H0 ;  /* 0x20000021ff1d7230 */ /* 0x000fe20000004100 */
[----:B------:R-:W-:Y:S01]  /*a340*/  LOP3.LUT R52, R51, 0xff000000, R7, 0xf8, !PT ;  /* 0xff00000033347812 */ /* 0x000fe200078ef807 */
[----:B------:R-:W-:Y:S02]  /*a350*/  HADD2.F32 R50, -RZ, R35.H0_H0 ;  /* 0x20000023ff327230 */ /* 0x000fe40000004100 */
[C---:B------:R-:W-:Y:S01]  /*a360*/  FMUL.FTZ R51, R21.reuse, R45 ;  /* 0x0000002d15337220 */ /* 0x040fe20000410000 */
[----:B------:R-:W-:Y:S02]  /*a370*/  HADD2.F32 R48, -RZ, R44.H0_H0 ;  /* 0x2000002cff307230 */ /* 0x000fe40000004100 */
[----:B------:R-:W-:Y:S01]  /*a380*/  FMUL.FTZ R54, R21, R32 ;  /* 0x0000002015367220 */ /* 0x000fe20000410000 */
[----:B------:R-:W-:-:S02]  /*a390*/  HADD2.F32 R31, -RZ, R40.H0_H0 ;  /* 0x20000028ff1f7230 */ /* 0x000fc40000004100 */
[C---:B------:R-:W-:Y:S01]  /*a3a0*/  FMUL.FTZ R56, R29.reuse, R50 ;  /* 0x000000321d387220 */ /* 0x040fe20000410000 */
[C---:B------:R-:W-:Y:S01]  /*a3b0*/  FFMA.FTZ R21, R14.reuse, R32, -R51 ;  /* 0x000000200e157223 */ /* 0x040fe20000010833 */
[-C--:B------:R-:W-:Y:S01]  /*a3c0*/  FMUL.FTZ R53, R29, R48.reuse ;  /* 0x000000301d357220 */ /* 0x080fe20000410000 */
[----:B------:R-:W-:Y:S01]  /*a3d0*/  FFMA.FTZ R14, R14, R45, R54 ;  /* 0x0000002d0e0e7223 */ /* 0x000fe20000010036 */
[C---:B------:R-:W-:Y:S01]  /*a3e0*/  FFMA.FTZ R29, R31.reuse, R48, -R56 ;  /* 0x000000301f1d7223 */ /* 0x040fe20000010838 */
[----:B------:R-:W-:Y:S02]  /*a3f0*/  HADD2.F32 R51, -RZ, R35.H1_H1 ;  /* 0x30000023ff337230 */ /* 0x000fe40000004100 */
[----:B------:R-:W-:Y:S01]  /*a400*/  FFMA.FTZ R31, R31, R50, R53 ;  /* 0x000000321f1f7223 */ /* 0x000fe20000010035 */
[----:B------:R-:W-:Y:S01]  /*a410*/  F2FP.F16.E4M3.UNPACK_B R50, R52 ;  /* 0x00000034ff32723e */ /* 0x000fe200020006ff */
[----:B------:R-:W-:Y:S01]  /*a420*/  HADD2.F32 R32, -RZ, R33.H1_H1 ;  /* 0x30000021ff207230 */ /* 0x000fe20000004100 */
[----:B------:R-:W-:Y:S01]  /*a430*/  F2FP.F16.E4M3.UNPACK_B R7, R34 ;  /* 0x00000022ff07723e */ /* 0x000fe200020006ff */
[----:B------:R-:W-:Y:S01]  /*a440*/  HADD2.F32 R45, -RZ, R44.H1_H1 ;  /* 0x3000002cff2d7230 */ /* 0x000fe20000004100 */
[----:B------:R-:W-:Y:S01]  /*a450*/  F2FP.F16.E4M3.UNPACK_B R44, R49 ;  /* 0x00000031ff2c723e */ /* 0x000fe200020006ff */
        /* <DEDUP_REMOVED lines=10> */
[----:B------:R-:W-:Y:S01]  /*a500*/  F2FP.F16.E4M3.UNPACK_B R51, R52.H1 ;  /* 0x00000034ff33723e */ /* 0x000fe200030006ff */
[-C--:B------:R-:W-:Y:S01]  /*a510*/  FMUL.FTZ R55, R35, R48.reuse ;  /* 0x0000003023377220 */ /* 0x080fe20000410000 */
[----:B------:R-:W-:Y:S01]  /*a520*/  F2FP.F16.E4M3.UNPACK_B R49, R49.H1 ;  /* 0x00000031ff31723e */ /* 0x000fe200030006ff */
[C---:B------:R-:W-:Y:S01]  /*a530*/  FFMA.FTZ R35, R33.reuse, R48, -R58 ;  /* 0x0000003021237223 */ /* 0x040fe2000001083a */
[----:B------:R-:W-:Y:S02]  /*a540*/  HADD2.F32 R48, -RZ, R44.H1_H1 ;  /* 0x3000002cff307230 */ /* 0x000fe40000004100 */
[----:B------:R-:W-:Y:S01]  /*a550*/  FFMA.FTZ R33, R33, R54, R55 ;  /* 0x0000003621217223 */ /* 0x000fe20000010037 */
[----:B------:R-:W-:Y:S01]  /*a560*/  HADD2.F32 R52, -RZ, R50.H1_H1 ;  /* 0x30000032ff347230 */ /* 0x000fe20000004100 */
[----:B------:R-:W-:Y:S01]  /*a570*/  F2FP.F16.E4M3.UNPACK_B R34, R34.H1 ;  /* 0x00000022ff22723e */ /* 0x000fe200030006ff */
[----:B------:R-:W-:Y:S01]  /*a580*/  HADD2.F32 R42, -RZ, R42.H1_H1 ;  /* 0x3000002aff2a7230 */ /* 0x000fe20000004100 */
[-C--:B------:R-:W-:Y:S01]  /*a590*/  F2FP.F16.E4M3.UNPACK_B R5, R30.reuse ;  /* 0x0000001eff05723e */ /* 0x080fe200020006ff */
        /* <DEDUP_REMOVED lines=15> */
[----:B------:R-:W-:Y:S01]  /*a690*/  F2FP.F16.E4M3.UNPACK_B R53, R38.H1 ;  /* 0x00000026ff35723e */ /* 0x000fe200030006ff */
[----:B------:R-:W-:Y:S01]  /*a6a0*/  HADD2.F32 R48, -RZ, R46.H1_H1 ;  /* 0x3000002eff307230 */ /* 0x000fe20000004100 */
[----:B------:R-:W-:Y:S01]  /*a6b0*/  F2FP.F16.E4M3.UNPACK_B R50, R20.H1 ;  /* 0x00000014ff32723e */ /* 0x000fe200030006ff */
[----:B------:R-:W-:Y:S01]  /*a6c0*/  HADD2.F32 R55, -RZ, R51.H1_H1 ;  /* 0x30000033ff377230 */ /* 0x000fe20000004100 */
[----:B------:R-:W-:Y:S01]  /*a6d0*/  F2FP.SATFINITE.E4M3.F32.PACK_AB_MERGE_C R31, R40, R31, RZ ;  /* 0x0000001f281f723e */ /* 0x000fe200048070ff */
[----:B------:R-:W-:Y:S02]  /*a6e0*/  HADD2.F32 R54, -RZ, R53.H0_H0 ;  /* 0x20000035ff367230 */ /* 0x000fe40000004100 */
[----:B------:R-:W-:-:S02]  /*a6f0*/  HADD2.F32 R46, -RZ, R43.H0_H0 ;  /* 0x2000002bff2e7230 */ /* 0x000fc40000004100 */
[C---:B------:R-:W-:Y:S01]  /*a700*/  FMUL.FTZ R59, R47.reuse, R55 ;  /* 0x000000372f3b7220 */ /* 0x040fe20000410000 */
[--C-:B------:R-:W-:Y:S01]  /*a710*/  HADD2.F32 R51, -RZ, R50.reuse.H0_H0 ;  /* 0x20000032ff337230 */ /* 0x100fe20000004100 */
[----:B------:R-:W-:Y:S01]  /*a720*/  F2FP.SATFINITE.E4M3.F32.PACK_AB_MERGE_C R13, R14, R13, R31 ;  /* 0x0000000d0e0d723e */ /* 0x000fe2000480701f */
[----:B------:R-:W-:Y:S02]  /*a730*/  HADD2.F32 R52, -RZ, R49.H1_H1 ;  /* 0x30000031ff347230 */ /* 0x000fe40000004100 */
[C---:B------:R-:W-:Y:S01]  /*a740*/  FMUL.FTZ R56, R46.reuse, R54 ;  /* 0x000000362e387220 */ /* 0x040fe20000410000 */
[----:B------:R-:W-:Y:S02]  /*a750*/  HADD2.F32 R49, -RZ, R39.H0_H0 ;  /* 0x20000027ff317230 */ /* 0x000fe40000004100 */
[-C--:B------:R-:W-:Y:S01]  /*a760*/  FMUL.FTZ R57, R46, R51.reuse ;  /* 0x000000332e397220 */ /* 0x080fe20000410000 */
[----:B------:R-:W-:Y:S02]  /*a770*/  HADD2.F32 R43, -RZ, R43.H1_H1 ;  /* 0x3000002bff2b7230 */ /* 0x000fe40000004100 */
[-C--:B------:R-:W-:Y:S01]  /*a780*/  FMUL.FTZ R58, R47, R52.reuse ;  /* 0x000000342f3a7220 */ /* 0x080fe20000410000 */
[----:B------:R-:W-:Y:S01]  /*a790*/  FFMA.FTZ R46, R48, R52, -R59 ;  /* 0x00000034302e7223 */ /* 0x000fe2000001083b */
[C---:B------:R-:W-:Y:S01]  /*a7a0*/  FFMA.FTZ R47, R49.reuse, R51, -R56 ;  /* 0x00000033312f7223 */ /* 0x040fe20000010838 */
[----:B------:R-:W-:Y:S01]  /*a7b0*/  FFMA.FTZ R49, R49, R54, R57 ;  /* 0x0000003631317223 */ /* 0x000fe20000010039 */
[----:B------:R-:W-:Y:S01]  /*a7c0*/  HADD2.F32 R54, -RZ, R53.H1_H1 ;  /* 0x30000035ff367230 */ /* 0x000fe20000004100 */
[----:B------:R-:W-:Y:S01]  /*a7d0*/  F2FP.F16.E4M3.UNPACK_B R51, R38 ;  /* 0x00000026ff33723e */ /* 0x000fe200020006ff */
[----:B------:R-:W-:Y:S01]  /*a7e0*/  HADD2.F32 R52, -RZ, R50.H1_H1 ;  /* 0x30000032ff347230 */ /* 0x000fe20000004100 */
[----:B------:R-:W-:Y:S01]  /*a7f0*/  F2FP.F16.E4M3.UNPACK_B R50, R20 ;  /* 0x00000014ff32723e */ /* 0x000fe200020006ff */
[----:B------:R-:W-:-:S02]  /*a800*/  HADD2.F32 R39, -RZ, R39.H1_H1 ;  /* 0x30000027ff277230 */ /* 0x000fc40000004100 */
[C---:B------:R-:W-:Y:S01]  /*a810*/  FMUL.FTZ R20, R43.reuse, R54 ;  /* 0x000000362b147220 */ /* 0x040fe20000410000 */
[----:B------:R-:W-:Y:S01]  /*a820*/  FFMA.FTZ R48, R48, R55, R58 ;  /* 0x0000003730307223 */ /* 0x000fe2000001003a */
[-C--:B------:R-:W-:Y:S01]  /*a830*/  FMUL.FTZ R53, R43, R52.reuse ;  /* 0x000000342b357220 */ /* 0x080fe20000410000 */
[--C-:B------:R-:W-:Y:S02]  /*a840*/  HADD2.F32 R43, -RZ, R51.reuse.H0_H0 ;  /* 0x20000033ff2b7230 */ /* 0x100fe40000004100 */
[C---:B------:R-:W-:Y:S01]  /*a850*/  FFMA.FTZ R56, R39.reuse, R52, -R20 ;  /* 0x0000003427387223 */ /* 0x040fe20000010814 */
[----:B------:R-:W-:Y:S02]  /*a860*/  HADD2.F32 R38, -RZ, R28.H0_H0 ;  /* 0x2000001cff267230 */ /* 0x000fe40000004100 */
[----:B------:R-:W-:Y:S01]  /*a870*/  FFMA.FTZ R58, R39, R54, R53 ;  /* 0x00000036273a7223 */ /* 0x000fe20000010035 */
[----:B------:R-:W-:Y:S01]  /*a880*/  HADD2.F32 R39, -RZ, R50.H0_H0 ;  /* 0x20000032ff277230 */ /* 0x000fe20000004100 */
[----:B------:R-:W-:Y:S01]  /*a890*/  F2FP.F16.E4M3.UNPACK_B R52, R4.H1 ;  /* 0x00000004ff34723e */ /* 0x000fe200030006ff */
[----:B------:R-:W-:-:S02]  /*a8a0*/  HADD2.F32 R51, -RZ, R51.H1_H1 ;  /* 0x30000033ff337230 */ /* 0x000fc40000004100 */
[C---:B------:R-:W-:Y:S01]  /*a8b0*/  FMUL.FTZ R53, R38.reuse, R43 ;  /* 0x0000002b26357220 */ /* 0x040fe20000410000 */
[----:B------:R-:W-:Y:S02]  /*a8c0*/  HADD2.F32 R28, -RZ, R28.H1_H1 ;  /* 0x3000001cff1c7230 */ /* 0x000fe40000004100 */
[----:B------:R-:W-:Y:S01]  /*a8d0*/  FMUL.FTZ R55, R38, R39 ;  /* 0x0000002726377220 */ /* 0x000fe20000410000 */
[----:B------:R-:W-:Y:S01]  /*a8e0*/  HADD2.F32 R50, -RZ, R50.H1_H1 ;  /* 0x30000032ff327230 */ /* 0x000fe20000004100 */
[----:B------:R-:W-:Y:S01]  /*a8f0*/  F2FP.F16.E4M3.UNPACK_B R38, R12.H1 ;  /* 0x0000000cff26723e */ /* 0x000fe200030006ff */
[--C-:B------:R-:W-:Y:S02]  /*a900*/  HADD2.F32 R20, -RZ, R15.reuse.H0_H0 ;  /* 0x2000000fff147230 */ /* 0x100fe40000004100 */
[C---:B------:R-:W-:Y:S01]  /*a910*/  FMUL.FTZ R54, R28.reuse, R51 ;  /* 0x000000331c367220 */ /* 0x040fe20000410000 */
[----:B------:R-:W-:Y:S02]  /*a920*/  HADD2.F32 R15, -RZ, R15.H1_H1 ;  /* 0x3000000fff0f7230 */ /* 0x000fe40000004100 */
[----:B------:R-:W-:Y:S01]  /*a930*/  FMUL.FTZ R28, R28, R50 ;  /* 0x000000321c1c7220 */ /* 0x000fe20000410000 */
[----:B------:R-:W-:Y:S01]  /*a940*/  F2FP.F16.E4M3.UNPACK_B R12, R12 ;  /* 0x0000000cff0c723e */ /* 0x000fe200020006ff */
[C---:B------:R-:W-:Y:S01]  /*a950*/  FFMA.FTZ R53, R20.reuse, R39, -R53 ;  /* 0x0000002714357223 */ /* 0x040fe20000010835 */
[----:B------:R-:W-:Y:S01]  /*a960*/  FFMA.FTZ R55, R20, R43, R55 ;  /* 0x0000002b14377223 */ /* 0x000fe20000010037 */
        /* <DEDUP_REMOVED lines=10> */
[----:B------:R-:W-:-:S02]  /*aa10*/  HADD2.F32 R34, -RZ, R34.H1_H1 ;  /* 0x30000022ff227230 */ /* 0x000fc40000004100 */
[----:B------:R-:W-:Y:S02]  /*aa20*/  HADD2.F32 R51, -RZ, R52.H1_H1 ;  /* 0x30000034ff337230 */ /* 0x000fe40000004100 */
[C---:B------:R-:W-:Y:S01]  /*aa30*/  FFMA.FTZ R38, R15.reuse, R28, -R38 ;  /* 0x0000001c0f267223 */ /* 0x040fe20000010826 */
[----:B------:R-:W-:Y:S02]  /*aa40*/  HADD2.F32 R30, -RZ, R30.H1_H1 ;  /* 0x3000001eff1e7230 */ /* 0x000fe40000004100 */
[C---:B------:R-:W-:Y:S01]  /*aa50*/  FMUL.FTZ R28, R34.reuse, R39 ;  /* 0x00000027221c7220 */ /* 0x040fe20000410000 */
[----:B------:R-:W-:Y:S01]  /*aa60*/  FMUL.FTZ R57, R34, R51 ;  /* 0x0000003322397220 */ /* 0x000fe20000410000 */
[----:B------:R-:W-:Y:S01]  /*aa70*/  FFMA.FTZ R34, R15, R43, R20 ;  /* 0x0000002b0f227223 */ /* 0x000fe20000010014 */
[--C-:B------:R-:W-:Y:S02]  /*aa80*/  HADD2.F32 R15, -RZ, R12.reuse.H0_H0 ;  /* 0x2000000cff0f7230 */ /* 0x100fe40000004100 */
[----:B------:R-:W-:Y:S01]  /*aa90*/  FFMA.FTZ R51, R30, R51, R28 ;  /* 0x000000331e337223 */ /* 0x000fe2000001001c */
[----:B------:R-:W-:-:S02]  /*aaa0*/  HADD2.F32 R20, -RZ, R12.H1_H1 ;  /* 0x3000000cff147230 */ /* 0x000fc40000004100 */
[----:B------:R-:W-:Y:S01]  /*aab0*/  FFMA.FTZ R57, R30, R39, -R57 ;  /* 0x000000271e397223 */ /* 0x000fe20000010839 */
[--C-:B------:R-:W-:Y:S02]  /*aac0*/  HADD2.F32 R12, -RZ, R7.reuse.H0_H0 ;  /* 0x20000007ff0c7230 */ /* 0x100fe40000004100 */
[--C-:B------:R-:W-:Y:S01]  /*aad0*/  HADD2.F32 R28, -RZ, R4.reuse.H1_H1 ;  /* 0x30000004ff1c7230 */ /* 0x100fe20000004100 */
[----:B------:R-:W-:Y:S01]  /*aae0*/  F2FP.SATFINITE.E4M3.F32.PACK_AB_MERGE_C R34, R51, R34, RZ ;  /* 0x000000223322723e */ /* 0x000fe200048070ff */
[----:B------:R-:W-:Y:S01]  /*aaf0*/  HADD2.F32 R7, -RZ, R7.H1_H1 ;  /* 0x30000007ff077230 */ /* 0x000fe20000004100 */
[----:B------:R-:W-:Y:S01]  /*ab00*/  F2FP.SATFINITE.E4M3.F32.PACK_AB_MERGE_C R38, R57, R38, RZ ;  /* 0x000000263926723e */ /* 0x000fe200048070ff */
[----:B------:R-:W-:Y:S02]  /*ab10*/  HADD2.F32 R39, -RZ, R4.H0_H0 ;  /* 0x20000004ff277230 */ /* 0x000fe40000004100 */
[--C-:B------:R-:W-:Y:S02]  /*ab20*/  HADD2.F32 R4, -RZ, R5.reuse.H0_H0 ;  /* 0x20000005ff047230 */ /* 0x100fe40000004100 */
[----:B------:R-:W-:Y:S01]  /*ab30*/  FMUL.FTZ R30, R7, R28 ;  /* 0x0000001c071e7220 */ /* 0x000fe20000410000 */
[----:B------:R-:W-:-:S02]  /*ab40*/  HADD2.F32 R5, -RZ, R5.H1_H1 ;  /* 0x30000005ff057230 */ /* 0x000fc40000004100 */
[C---:B------:R-:W-:Y:S01]  /*ab50*/  FMUL.FTZ R43, R12.reuse, R39 ;  /* 0x000000270c2b7220 */ /* 0x040fe20000410000 */
[-C--:B------:R-:W-:Y:S01]  /*ab60*/  FMUL.FTZ R7, R7, R20.reuse ;  /* 0x0000001407077220 */ /* 0x080fe20000410000 */
[-C--:B------:R-:W-:Y:S01]  /*ab70*/  FMUL.FTZ R12, R12, R15.reuse ;  /* 0x0000000f0c0c7220 */ /* 0x080fe20000410000 */
[C---:B------:R-:W-:Y:S02]  /*ab80*/  FFMA.FTZ R30, R5.reuse, R20, -R30 ;  /* 0x00000014051e7223 */ /* 0x040fe4000001081e */
        /* <DEDUP_REMOVED lines=17> */
.L_x_9689:
[----:B------:R-:W-:Y:S05]  /*aca0*/  BSYNC B1 ;  /* 0x0000000000017941 */ /* 0x000fea0003800000 */
.L_x_9688:
[----:B------:R-:W-:Y:S05]  /*acb0*/  @P1 BRA `(.L_x_9678) ;  /* 0x0000000c00f81947 */ /* 0x000fea0003800000 */
[----:B----4-:R-:W2:Y:S04]  /*acc0*/  LDL R21, [R1+0x64] ;  /* 0x0000640001157983 */ /* 0x010ea80000100800 */
[----:B------:R-:W4:Y:S01]  /*acd0*/  LDL R49, [R1+0x70] ;  /* 0x0000700001317983 */ /* 0x000f220000100800 */
[----:B0----5:R-:W-:Y:S02]  /*ace0*/  SHF.R.U32.HI R0, RZ, 0x8, R24 ;  /* 0x00000008ff007819 */ /* 0x021fe40000011618 */
[----:B------:R-:W-:Y:S02]  /*acf0*/  LOP3.LUT R5, R24, 0xff, RZ, 0xc0, !PT ;  /* 0x000000ff18057812 */ /* 0x000fe400078ec0ff */
[----:B------:R-:W-:Y:S02]  /*ad00*/  LOP3.LUT R0, R0, 0xff, RZ, 0xc0, !PT ;  /* 0x000000ff00007812 */ /* 0x000fe400078ec0ff */
[----:B------:R-:W-:-:S02]  /*ad10*/  SHF.R.U32.HI R14, RZ, 0x8, R25 ;  /* 0x00000008ff0e7819 */ /* 0x000fc40000011619 */
[----:B---3--:R-:W-:Y:S02]  /*ad20*/  PRMT R20, R0, 0x7604, R5 ;  /* 0x0000760400147816 */ /* 0x008fe40000000005 */
[----:B------:R-:W-:Y:S02]  /*ad30*/  LOP3.LUT R7, R25, 0xff, RZ, 0xc0, !PT ;  /* 0x000000ff19077812 */ /* 0x000fe400078ec0ff */
[----:B------:R-:W-:Y:S02]  /*ad40*/  SHF.R.U32.HI R6, RZ, 0x8, R27 ;  /* 0x00000008ff067819 */ /* 0x000fe4000001161b */
[----:B------:R-:W-:Y:S02]  /*ad50*/  LOP3.LUT R0, R14, 0xff, RZ, 0xc0, !PT ;  /* 0x000000ff0e007812 */ /* 0x000fe400078ec0ff */
[----:B------:R-:W-:Y:S02]  /*ad60*/  LOP3.LUT R13, R27, 0xff, RZ, 0xc0, !PT ;  /* 0x000000ff1b0d7812 */ /* 0x000fe400078ec0ff */
        /* <DEDUP_REMOVED lines=28> */
[----:B------:R-:W-:Y:S01]  /*af30*/  PRMT R37, R14, 0x7604, R21 ;  /* 0x000076040e257816 */ /* 0x000fe20000000015 */
        /* <DEDUP_REMOVED lines=8> */
[----:B-1----:R-:W-:-:S02]  /*afc0*/  PRMT R39, R3, 0x7604, R34 ;  /* 0x0000760403277816 */ /* 0x002fc40000000022 */
[----:B------:R-:W-:Y:S01]  /*afd0*/  SHF.R.U32.HI R3, RZ, 0x10, R24 ;  /* 0x00000010ff037819 */ /* 0x000fe20000011618 */
[----:B------:R-:W0:Y:S01]  /*afe0*/  LDS.128 R12, [R0+0xf000] ;  /* 0x00f00000000c7984 */ /* 0x000e220000000c00 */
[----:B------:R-:W-:Y:S02]  /*aff0*/  LOP3.LUT R21, R21, 0xff, RZ, 0xc0, !PT ;  /* 0x000000ff15157812 */ /* 0x000fe400078ec0ff */
[----:B------:R-:W-:Y:S02]  /*b000*/  LOP3.LUT R3, R3, 0xff, RZ, 0xc0, !PT ;  /* 0x000000ff03037812 */ /* 0x000fe400078ec0ff */
[----:B------:R-:W-:Y:S02]  /*b010*/  SHF.R.U32.HI R29, RZ, 0x10, R26 ;  /* 0x00000010ff1d7819 */ /* 0x000fe4000001161a */
[----:B------:R-:W-:Y:S02]  /*b020*/  PRMT R3, R3, 0x7054, R20 ;  /* 0x0000705403037816 */ /* 0x000fe40000000014 */
[----:B------:R-:W-:-:S02]  /*b030*/  PRMT R21, R21, 0x7054, R28 ;  /* 0x0000705415157816 */ /* 0x000fc4000000001c */
[----:B------:R-:W-:Y:S02]  /*b040*/  SHF.R.U32.HI R20, RZ, 0x10, R8 ;  /* 0x00000010ff147819 */ /* 0x000fe40000011608 */
[----:B------:R-:W-:Y:S02]  /*b050*/  SHF.R.U32.HI R28, RZ, 0x10, R9 ;  /* 0x00000010ff1c7819 */ /* 0x000fe40000011609 */
[----:B------:R-:W-:Y:S02]  /*b060*/  LOP3.LUT R29, R29, 0xff, RZ, 0xc0, !PT ;  /* 0x000000ff1d1d7812 */ /* 0x000fe400078ec0ff */
[----:B------:R-:W-:Y:S02]  /*b070*/  LOP3.LUT R20, R20, 0xff, RZ, 0xc0, !PT ;  /* 0x000000ff14147812 */ /* 0x000fe400078ec0ff */
[----:B------:R-:W-:Y:S02]  /*b080*/  LOP3.LUT R28, R28, 0xff, RZ, 0xc0, !PT ;  /* 0x000000ff1c1c7812 */ /* 0x000fe400078ec0ff */
[----:B------:R-:W-:-:S02]  /*b090*/  PRMT R29, R29, 0x7054, R30 ;  /* 0x000070541d1d7816 */ /* 0x000fc4000000001e */
[----:B------:R-:W-:Y:S02]  /*b0a0*/  SHF.R.U32.HI R30, RZ, 0x10, R10 ;  /* 0x00000010ff1e7819 */ /* 0x000fe4000001160a */
[----:B------:R-:W-:Y:S02]  /*b0b0*/  PRMT R33, R20, 0x7054, R33 ;  /* 0x0000705414217816 */ /* 0x000fe40000000021 */
[----:B------:R-:W-:Y:S02]  /*b0c0*/  PRMT R35, R28, 0x7054, R35 ;  /* 0x000070541c237816 */ /* 0x000fe40000000023 */
[----:B------:R-:W-:Y:S02]  /*b0d0*/  LOP3.LUT R28, R21, 0xff000000, R25, 0xf8, !PT ;  /* 0xff000000151c7812 */ /* 0x000fe400078ef819 */
[----:B------:R-:W-:Y:S02]  /*b0e0*/  LOP3.LUT R30, R30, 0xff, RZ, 0xc0, !PT ;  /* 0x000000ff1e1e7812 */ /* 0x000fe400078ec0ff */
[----:B------:R-:W-:-:S02]  /*b0f0*/  LOP3.LUT R21, R33, 0xff000000, R8, 0xf8, !PT ;  /* 0xff00000021157812 */ /* 0x000fc400078ef808 */
[----:B------:R-:W-:Y:S02]  /*b100*/  LOP3.LUT R33, R35, 0xff000000, R9, 0xf8, !PT ;  /* 0xff00000023217812 */ /* 0x000fe400078ef809 */
[----:B------:R-:W-:Y:S02]  /*b110*/  PRMT R37, R30, 0x7054, R37 ;  /* 0x000070541e257816 */ /* 0x000fe40000000025 */
[----:B------:R-:W-:Y:S02]  /*b120*/  F2FP.F16.E4M3.UNPACK_B R40, R33 ;  /* 0x00000021ff28723e */ /* 0x000fe400020006ff */
[----:B0-----:R-:W-:Y:S02]  /*b130*/  F2FP.F16.E4M3.UNPACK_B R25, R13 ;  /* 0x0000000dff19723e */ /* 0x001fe400020006ff */
[----:B------:R-:W-:Y:S01]  /*b140*/  PRMT R41, R32, 0x7054, R39 ;  /* 0x0000705420297816 */ /* 0x000fe20000000027 */
[--C-:B------:R-:W-:Y:S01]  /*b150*/  HADD2.F32 R42, -RZ, R40.reuse.H0_H0 ;  /* 0x20000028ff2a7230 */ /* 0x100fe20000004100 */
[----:B------:R-:W-:Y:S01]  /*b160*/  LOP3.LUT R20, R3, 0xff000000, R24, 0xf8, !PT ;  /* 0xff00000003147812 */ /* 0x000fe200078ef818 */
[----:B------:R-:W-:Y:S01]  /*b170*/  HADD2.F32 R40, -RZ, R40.H1_H1 ;  /* 0x30000028ff287230 */ /* 0x000fe20000004100 */
[----:B------:R-:W-:-:S02]  /*b180*/  LOP3.LUT R8, R37, 0xff000000, R10, 0xf8, !PT ;  /* 0xff00000025087812 */ /* 0x000fc400078ef80a */
[----:B------:R-:W-:Y:S02]  /*b190*/  F2FP.F16.E4M3.UNPACK_B R32, R28 ;  /* 0x0000001cff20723e */ /* 0x000fe400020006ff */
        /* <DEDUP_REMOVED lines=42> */
[----:B------:R-:W-:Y:S01]  /*b440*/  HADD2.F32 R28, -RZ, R24.H1_H1 ;  /* 0x30000018ff1c7230 */ /* 0x000fe20000004100 */
[----:B------:R-:W-:Y:S01]  /*b450*/  F2FP.F16.E4M3.UNPACK_B R29, R4.H1 ;  /* 0x00000004ff1d723e */ /* 0x000fe200030006ff */
[----:B------:R-:W-:-:S02]  /*b460*/  HADD2.F32 R42, -RZ, R40.H0_H0 ;  /* 0x20000028ff2a7230 */ /* 0x000fc40000004100 */
[C---:B------:R-:W-:Y:S01]  /*b470*/  FMUL.FTZ R45, R26.reuse, R41 ;  /* 0x000000291a2d7220 */ /* 0x040fe20000410000 */
[--C-:B------:R-:W-:Y:S02]  /*b480*/  HADD2.F32 R24, -RZ, R31.reuse.H0_H0 ;  /* 0x2000001fff187230 */ /* 0x100fe40000004100 */
[-C--:B------:R-:W-:Y:S01]  /*b490*/  FMUL.FTZ R26, R26, R33.reuse ;  /* 0x000000211a1a7220 */ /* 0x080fe20000410000 */
[----:B------:R-:W-:Y:S01]  /*b4a0*/  HADD2.F32 R38, -RZ, R32.H0_H0 ;  /* 0x20000020ff267230 */ /* 0x000fe20000004100 */
[----:B------:R-:W-:Y:S01]  /*b4b0*/  F2FP.F16.E4M3.UNPACK_B R11, R4 ;  /* 0x00000004ff0b723e */ /* 0x000fe200020006ff */
[----:B------:R-:W-:Y:S02]  /*b4c0*/  HADD2.F32 R25, -RZ, R30.H0_H0 ;  /* 0x2000001eff197230 */ /* 0x000fe40000004100 */
[C---:B------:R-:W-:Y:S01]  /*b4d0*/  FMUL.FTZ R44, R24.reuse, R42 ;  /* 0x0000002a182c7220 */ /* 0x040fe20000410000 */
[----:B------:R-:W-:Y:S02]  /*b4e0*/  HADD2.F32 R31, -RZ, R31.H1_H1 ;  /* 0x3000001fff1f7230 */ /* 0x000fe40000004100 */
[-C--:B------:R-:W-:Y:S01]  /*b4f0*/  FMUL.FTZ R47, R24, R38.reuse ;  /* 0x00000026182f7220 */ /* 0x080fe20000410000 */
[C---:B------:R-:W-:Y:S01]  /*b500*/  FFMA.FTZ R24, R28.reuse, R33, -R45 ;  /* 0x000000211c187223 */ /* 0x040fe2000001082d */
[----:B------:R-:W-:Y:S01]  /*b510*/  FFMA.FTZ R28, R28, R41, R26 ;  /* 0x000000291c1c7223 */ /* 0x000fe2000001001a */
[C---:B------:R-:W-:Y:S01]  /*b520*/  FFMA.FTZ R26, R25.reuse, R38, -R44 ;  /* 0x00000026191a7223 */ /* 0x040fe2000001082c */
[----:B------:R-:W-:Y:S01]  /*b530*/  FFMA.FTZ R25, R25, R42, R47 ;  /* 0x0000002a19197223 */ /* 0x000fe2000001002f */
        /* <DEDUP_REMOVED lines=11> */
[----:B------:R-:W-:Y:S02]  /*b5f0*/  HADD2.F32 R33, -RZ, R35.H0_H0 ;  /* 0x20000023ff217230 */ /* 0x000fe40000004100 */
[CC--:B------:R-:W-:Y:S01]  /*b600*/  FMUL.FTZ R46, R32.reuse, R43.reuse ;  /* 0x0000002b202e7220 */ /* 0x0c0fe20000410000 */
[----:B------:R-:W-:Y:S02]  /*b610*/  HADD2.F32 R30, -RZ, R30.H1_H1 ;  /* 0x3000001eff1e7230 */ /* 0x000fe40000004100 */
[----:B------:R-:W-:Y:S01]  /*b620*/  FMUL.FTZ R48, R32, R40 ;  /* 0x0000002820307220 */ /* 0x000fe20000410000 */
[----:B------:R-:W-:Y:S01]  /*b630*/  F2FP.F16.E4M3.UNPACK_B R14, R14.H1 ;  /* 0x0000000eff0e723e */ /* 0x000fe200030006ff */
[C---:B------:R-:W-:Y:S01]  /*b640*/  FFMA.FTZ R32, R33.reuse, R40, -R46 ;  /* 0x0000002821207223 */ /* 0x040fe2000001082e */
[----:B------:R-:W-:Y:S01]  /*b650*/  F2FP.F16.E4M3.UNPACK_B R40, R20.H1 ;  /* 0x00000014ff28723e */ /* 0x000fe200030006ff */
[----:B------:R-:W-:Y:S01]  /*b660*/  FFMA.FTZ R33, R33, R43, R48 ;  /* 0x0000002b21217223 */ /* 0x000fe20000010030 */
[----:B------:R-:W-:Y:S01]  /*b670*/  F2FP.F16.E4M3.UNPACK_B R43, R21.H1 ;  /* 0x00000015ff2b723e */ /* 0x000fe200030006ff */
[C---:B------:R-:W-:Y:S01]  /*b680*/  FFMA.FTZ R31, R30.reuse, R38, -R45 ;  /* 0x000000261e1f7223 */ /* 0x040fe2000001082d */
[----:B------:R-:W-:Y:S01]  /*b690*/  FFMA.FTZ R30, R30, R41, R44 ;  /* 0x000000291e1e7223 */ /* 0x000fe2000001002c */
[----:B------:R-:W-:Y:S01]  /*b6a0*/  HADD2.F32 R41, -RZ, R39.H1_H1 ;  /* 0x30000027ff297230 */ /* 0x000fe20000004100 */
[----:B------:R-:W-:Y:S01]  /*b6b0*/  F2FP.SATFINITE.E4M3.F32.PACK_AB_MERGE_C R13, R24, R13, RZ ;  /* 0x0000000d180d723e */ /* 0x000fe200048070ff */
[----:B------:R-:W-:Y:S01]  /*b6c0*/  HADD2.F32 R45, -RZ, R42.H1_H1 ;  /* 0x3000002aff2d7230 */ /* 0x000fe20000004100 */
[----:B------:R-:W-:Y:S01]  /*b6d0*/  F2FP.SATFINITE.E4M3.F32.PACK_AB_MERGE_C R15, R28, R15, RZ ;  /* 0x0000000f1c0f723e */ /* 0x000fe200048070ff */
[----:B------:R-:W-:Y:S01]  /*b6e0*/  HADD2.F32 R38, -RZ, R35.H1_H1 ;  /* 0x30000023ff267230 */ /* 0x000fe20000004100 */
[----:B------:R-:W-:Y:S01]  /*b6f0*/  F2FP.SATFINITE.E4M3.F32.PACK_AB_MERGE_C R5, R12, R5, R13 ;  /* 0x000000050c05723e */ /* 0x000fe2000480700d */
[----:B------:R-:W-:Y:S01]  /*b700*/  HADD2.F32 R39, -RZ, R37.H1_H1 ;  /* 0x30000025ff277230 */ /* 0x000fe20000004100 */
[----:B------:R-:W-:Y:S01]  /*b710*/  F2FP.SATFINITE.E4M3.F32.PACK_AB_MERGE_C R9, R10, R9, R15 ;  /* 0x000000090a09723e */ /* 0x000fe2000480700f */
[----:B------:R-:W-:-:S02]  /*b720*/  HADD2.F32 R44, -RZ, R43.H0_H0 ;  /* 0x2000002bff2c7230 */ /* 0x000fc40000004100 */
[----:B------:R-:W-:Y:S02]  /*b730*/  HADD2.F32 R35, -RZ, R34.H0_H0 ;  /* 0x20000022ff237230 */ /* 0x000fe40000004100 */
        /* <DEDUP_REMOVED lines=11> */
[C---:B------:R-:W-:Y:S01]  /*b7f0*/  FFMA.FTZ R35, R38.reuse, R41, -R47 ;  /* 0x0000002926237223 */ /* 0x040fe2000001082f */
[----:B------:R-:W-:Y:S01]  /*b800*/  FFMA.FTZ R52, R38, R45, R48 ;  /* 0x0000002d26347223 */ /* 0x000fe20000010030 */
[----:B------:R-:W-:Y:S01]  /*b810*/  F2FP.F16.E4M3.UNPACK_B R37, R20 ;  /* 0x00000014ff25723e */ /* 0x000fe200020006ff */
[----:B------:R-:W-:Y:S01]  /*b820*/  HADD2.F32 R29, -RZ, R29.H1_H1 ;  /* 0x3000001dff1d7230 */ /* 0x000fe20000004100 */
[----:B------:R-:W-:Y:S01]  /*b830*/  F2FP.F16.E4M3.UNPACK_B R38, R21 ;  /* 0x00000015ff26723e */ /* 0x000fe200020006ff */
[C---:B------:R-:W-:Y:S01]  /*b840*/  FMUL.FTZ R20, R34.reuse, R43 ;  /* 0x0000002b22147220 */ /* 0x040fe20000410000 */
[----:B------:R-:W-:Y:S01]  /*b850*/  FMUL.FTZ R34, R34, R40 ;  /* 0x0000002822227220 */ /* 0x000fe20000410000 */
[----:B------:R-:W-:-:S02]  /*b860*/  HADD2.F32 R21, -RZ, R27.H0_H0 ;  /* 0x2000001bff157230 */ /* 0x000fc40000004100 */
[--C-:B------:R-:W-:Y:S02]  /*b870*/  HADD2.F32 R39, -RZ, R38.reuse.H0_H0 ;  /* 0x20000026ff277230 */ /* 0x100fe40000004100 */
        /* <DEDUP_REMOVED lines=66> */
.L_x_9678:
[----:B------:R-:W-:Y:S05]  /*bca0*/  BSYNC B0 ;  /* 0x0000000000007941 */ /* 0x000fea0003800000 */
.L_x_9671:
        /* <DEDUP_REMOVED lines=8> */
.L_x_9668:
[----:B0-2---:R-:W-:Y:S01]  /*bd30*/  IMAD.U32 R0, RZ, RZ, UR38 ;  /* 0x00000026ff007e24 */ /* 0x005fe2000f8e00ff */
[----:B------:R-:W-:-:S04]  /*bd40*/  LOP3.LUT R22, R22, 0xfffffffe, RZ, 0xc0, !PT ;  /* 0xfffffffe16167812 */ /* 0x000fc800078ec0ff */
[----:B------:R-:W-:-:S13]  /*bd50*/  ISETP.NE.AND P0, PT, R0, 0x3, PT ;  /* 0x000000030000780c */ /* 0x000fda0003f05270 */
[----:B------:R-:W-:Y:S01]  /*bd60*/  @P0 LOP3.LUT R22, R22, 0x1, RZ, 0xfc, !PT ;  /* 0x0000000116160812 */ /* 0x000fe200078efcff */
[----:B------:R-:W-:Y:S06]  /*bd70*/  @!P0 BRA `(.L_x_9690) ;  /* 0x0000000000048947 */ /* 0x000fec0003800000 */
[----:B------:R-:W-:Y:S01]  /*bd80*/  BPT.TRAP 0x1 ;  /* 0x000000040000795c */ /* 0x000fe20000300000 */
.L_x_9690:
[----:B-1----:R-:W-:Y:S01]  /*bd90*/  IMAD R3, R17, 0x8, R16 ;  /* 0x0000000811037824 */ /* 0x002fe200078e0210 */
[----:B------:R-:W-:-:S04]  /*bda0*/  SHF.L.U32 R0, R19, 0x1f, RZ ;  /* 0x0000001f13007819 */ /* 0x000fc800000006ff */
[----:B------:R0:W1:Y:S01]  /*bdb0*/  SYNCS.PHASECHK.TRANS64.TRYWAIT P1, [R3+URZ+0x19c30], R0 ;  /* 0x019c3000030075a7 */ /* 0x000062000802017f */
[----:B------:R-:W-:Y:S05]  /*bdc0*/  @!P0 BRA `(.L_x_9691) ;  /* 0x0000000000048947 */ /* 0x000fea0003800000 */
[----:B------:R-:W-:Y:S01]  /*bdd0*/  BPT.TRAP 0x1 ;  /* 0x000000040000795c */ /* 0x000fe20000300000 */
.L_x_9691:
[----:B---3-5:R-:W2:Y:S02]  /*bde0*/  S2R R4, SR_TID.X ;  /* 0x0000000000047919 */ /* 0x028ea40000002100 */
[----:B--2---:R-:W-:-:S04]  /*bdf0*/  LOP3.LUT R4, R4, 0x7f, RZ, 0xc0, !PT ;  /* 0x0000007f04047812 */ /* 0x004fc800078ec0ff */
[----:B------:R-:W-:Y:S01]  /*be00*/  ISETP.NE.AND P0, PT, R4, RZ, PT ;  /* 0x000000ff0400720c */ /* 0x000fe20003f05270 */
[----:B-1----:R-:W-:-:S12]  /*be10*/  @P1 BRA `(.L_x_9692) ;  /* 0x0000000000081947 */ /* 0x002fd80003800000 */
[----:B------:R-:W1:Y:S02]  /*be20*/  SYNCS.PHASECHK.TRANS64.TRYWAIT P1, [R3+URZ+0x19c30], R0 ;  /* 0x019c3000030075a7 */ /* 0x000e64000802017f */
[----:B-1----:R-:W-:Y:S05]  /*be30*/  @!P1 BRA `(.L_x_9693) ;  /* 0x0000017800249947 */ /* 0x002fea0003800000 */
.L_x_9692:
[----:B------:R-:W-:Y:S05]  /*be40*/  WARPSYNC.ALL ;  /* 0x0000000000007948 */ /* 0x000fea0003800000 */
[----:B01----:R-:W-:Y:S01]  /*be50*/  VIADD R0, R16, 0x13800 ;  /* 0x0001380010007836 */ /* 0x003fe20000000000 */
[----:B------:R-:W-:Y:S01]  /*be60*/  LOP3.LUT R6, R36, 0x10000, RZ, 0xfc, !PT ;  /* 0x0001000024067812 */ /* 0x000fe200078efcff */
[----:B------:R-:W-:Y:S01]  /*be70*/  IMAD.MOV.U32 R7, RZ, RZ, -0x3ffffff0 ;  /* 0xc0000010ff077424 */ /* 0x000fe200078e00ff */
[----:B------:R-:W0:Y:S01]  /*be80*/  LDC R97, c[0x0][0x448] ;  /* 0x00011200ff617b82 */ /* 0x000e220000000800 */
[----:B------:R-:W-:Y:S01]  /*be90*/  IMAD.MOV.U32 R5, RZ, RZ, -0x3ffffff0 ;  /* 0xc0000010ff057424 */ /* 0x000fe200078e00ff */
[----:B------:R-:W-:Y:S01]  /*bea0*/  SHF.R.U32.HI R0, RZ, 0x4, R0 ;  /* 0x00000004ff007819 */ /* 0x000fe20000011600 */
[----:B------:R-:W-:-:S02]  /*beb0*/  IMAD.MOV.U32 R11, RZ, RZ, -0x3ffffff0 ;  /* 0xc0000010ff0b7424 */ /* 0x000fc400078e00ff */
[----:B------:R-:W-:Y:S01]  /*bec0*/  IMAD.MOV.U32 R9, RZ, RZ, -0x3ffffff0 ;  /* 0xc0000010ff097424 */ /* 0x000fe200078e00ff */
[----:B------:R-:W-:Y:S02]  /*bed0*/  LOP3.LUT R0, R0, 0x3fff, RZ, 0xc0, !PT ;  /* 0x00003fff00007812 */ /* 0x000fe400078ec0ff */
[----:B------:R-:W-:Y:S01]  /*bee0*/  LOP3.LUT R22, R22, 0xffffffbf, RZ, 0xc0, !PT ;  /* 0xffffffbf16167812 */ /* 0x000fe200078ec0ff */
[----:B------:R-:W-:Y:S01]  /*bef0*/  @!P0 VIADD R3, R3, 0x19c40 ;  /* 0x00019c4003038836 */ /* 0x000fe20000000000 */
[----:B------:R-:W-:Y:S01]  /*bf00*/  LOP3.LUT R4, R0, 0x10000, RZ, 0xfc, !PT ;  /* 0x0001000000047812 */ /* 0x000fe200078efcff */
[----:B------:R-:W-:-:S04]  /*bf10*/  ULDC UR36, c[0x0][0x9dc] ;  /* 0x0002770000247ab9 */ /* 0x000fc80000000800 */
[----:B------:R1:W-:Y:S01]  /*bf20*/  STL [R1+0x14], R4 ;  /* 0x0000140401007387 */ /* 0x0003e20000100800 */
[----:B------:R-:W-:Y:S02]  /*bf30*/  R2UR UR4, R6 ;  /* 0x00000000060472ca */ /* 0x000fe400000e0000 */
[----:B------:R-:W-:Y:S01]  /*bf40*/  R2UR UR5, R7 ;  /* 0x00000000070572ca */ /* 0x000fe200000e0000 */
[----:B------:R-:W-:Y:S01]  /*bf50*/  WARPGROUP.ARRIVE ;  /* 0x00000000000079c5 */ /* 0x000fe20000000000 */
[----:B------:R-:W-:Y:S01]  /*bf60*/  R2UR UR7, R5 ;  /* 0x00000000050772ca */ /* 0x000fe200000e0000 */
[----:B----4-:R-:W2:Y:S01]  /*bf70*/  LDL R14, [R1+0x30] ;  /* 0x00003000010e7983 */ /* 0x010ea20000100800 */
[----:B-1----:R-:W-:-:S03]  /*bf80*/  IMAD R4, R17, 0x300, R4 ;  /* 0x0000030011047824 */ /* 0x002fc600078e0204 */
[----:B------:R-:W2:Y:S02]  /*bf90*/  LDL R95, [R1+0x10] ;  /* 0x00001000015f7983 */ /* 0x000ea40000100800 */
[----:B------:R-:W-:Y:S02]  /*bfa0*/  R2UR UR6, R4 ;  /* 0x00000000040672ca */ /* 0x000fe400000e0000 */
[----:B------:R-:W3:Y:S11]  /*bfb0*/  LDL R99, [R1] ;  /* 0x0000000001637983 */ /* 0x000ef60000100800 */
[----:B------:R-:W-:Y:S01]  /*bfc0*/  QGMMA.64x128x32.F32.E4M3.E4M3 R24, gdesc[UR4], RZ, !UPT, gsb0 ;  /* 0x01e00000041879f3 */ /* 0x000fe2000c0008ff */
[----:B------:R-:W-:-:S02]  /*bfd0*/  VIADD R10, R6, 0x180 ;  /* 0x00000180060a7836 */ /* 0x000fc40000000000 */
[----:B------:R-:W-:Y:S01]  /*bfe0*/  VIADD R8, R4, 0x100 ;  /* 0x0000010004087836 */ /* 0x000fe20000000000 */
[----:B------:R-:W-:Y:S02]  /*bff0*/  R2UR UR5, R11 ;  /* 0x000000000b0572ca */ /* 0x000fe400000e0000 */
[----:B------:R-:W-:Y:S02]  /*c000*/  R2UR UR4, R10 ;  /* 0x000000000a0472ca */ /* 0x000fe400000e0000 */
[----:B------:R-:W-:Y:S02]  /*c010*/  R2UR UR6, R8 ;  /* 0x00000000080672ca */ /* 0x000fe400000e0000 */
[----:B------:R-:W-:Y:S01]  /*c020*/  R2UR UR7, R9 ;  /* 0x00000000090772ca */ /* 0x000fe200000e0000 */
[----:B------:R-:W-:Y:S02]  /*c030*/  VIADD R8, R6, 0x300 ;  /* 0x0000030006087836 */ /* 0x000fe40000000000 */
[----:B------:R-:W-:-:S02]  /*c040*/  VIADD R4, R4, 0x200 ;  /* 0x0000020004047836 */ /* 0x000fc40000000000 */
        /* <DEDUP_REMOVED lines=8> */
[----:B------:R-:W-:Y:S02]  /*c0d0*/  R2UR UR7, R5 ;  /* 0x00000000050772ca */ /* 0x000fe400000e0000 */
[----:B0-----:R-:W-:-:S13]  /*c0e0*/  ISETP.NE.AND P1, PT, R97, 0x1, PT ;  /* 0x000000016100780c */ /* 0x001fda0003f25270 */
[----:B------:R-:W0:Y:S08]  /*c0f0*/  @P1 LDC R5, c[0x0][0x44c] ;  /* 0x00011300ff051b82 */ /* 0x000e300000000800 */
[----:B------:R-:W1:Y:S01]  /*c100*/  @P1 LDC R15, c[0x0][0x450] ;  /* 0x00011400ff0f1b82 */ /* 0x000e620000000800 */
[----:B------:R-:W-:Y:S02]  /*c110*/  WARPGROUP.DEPBAR.LE gsb0, 0x0 ;  /* 0x00008000000079c5 */ /* 0x000fe40000010000 */
[----:B------:R-:W-:-:S06]  /*c120*/  WARPGROUP.ARRIVE ;  /* 0x00000000000079c5 */ /* 0x000fcc0000000000 */
[----:B------:R-:W-:Y:S01]  /*c130*/  QGMMA.64x128x32.F32.E4M3.E4M3 R24, gdesc[UR4], R24, gsb0 ;  /* 0x01e00000041879f3 */ /* 0x000fe20008000818 */
[----:B------:R-:W-:Y:S01]  /*c140*/  @P1 LOP3.LUT R22, R22, 0x40, RZ, 0xfc, !PT ;  /* 0x0000004016161812 */ /* 0x000fe200078efcff */
[----:B------:R-:W-:-:S03]  /*c150*/  ULOP3.LUT UR36, URZ, UR36, URZ, 0x33, !UPT ;  /* 0x000000243f247292 */ /* 0x000fc6000f8e333f */
[----:B------:R-:W-:Y:S01]  /*c160*/  LOP3.LUT R22, R22, 0xffffffdf, RZ, 0xc0, !PT ;  /* 0xffffffdf16167812 */ /* 0x000fe200078ec0ff */
        /* <DEDUP_REMOVED lines=14> */
[----:B--2---:R-:W-:-:S04]  /*c250*/  IMAD.IADD R80, R14, 0x1, R95 ;  /* 0x000000010e507824 */ /* 0x004fc800078e025f */
[----:B0-----:R-:W-:-:S04]  /*c260*/  @P1 IMAD.HI.U32 R4, R80, R5, RZ ;  /* 0x0000000550041227 */ /* 0x001fc800078e00ff */
[C---:B------:R-:W-:Y:S01]  /*c270*/  FMUL.FTZ R13, R2.reuse, R24 ;  /* 0x00000018020d7220 */ /* 0x040fe20000410000 */
[----:B-1----:R-:W-:Y:S02]  /*c280*/  @P1 SHF.R.U32.HI R80, RZ, R15, R4 ;  /* 0x0000000fff501219 */ /* 0x002fe40000011604 */
        /* <DEDUP_REMOVED lines=55> */
[----:B---3--:R-:W-:Y:S01]  /*c600*/  IMAD R5, R99, -0x2, R5 ;  /* 0xfffffffe63057824 */ /* 0x008fe200078e0205 */
[----:B0-----:R-:W-:Y:S01]  /*c610*/  ISETP.GE.AND P1, PT, R15, 0x1, PT ;  /* 0x000000010f00780c */ /* 0x001fe20003f26270 */
[----:B------:R-:W0:Y:S01]  /*c620*/  MUFU.TANH R13, R13 ;  /* 0x0000000d000d7308 */ /* 0x000e220000002400 */
[----:B------:R-:W-:Y:S01]  /*c630*/  @!P0 PRMT R4, RZ, 0x654, R3 ;  /* 0x00000654ff048816 */ /* 0x000fe20000000003 */
[----:B------:R-:W-:Y:S01]  /*c640*/  IMAD.IADD R92, R157, 0x1, R84 ;  /* 0x000000019d5c7824 */ /* 0x000fe200078e0254 */
[----:B------:R-:W-:Y:S02]  /*c650*/  IADD3 R5, -R156, R5, R157 ;  /* 0x000000059c057210 */ /* 0x000fe40007ffe19d */
[----:B------:R2:W-:Y:S03]  /*c660*/  @!P0 SYNCS.ARRIVE.TRANS64.RED.A1T0 RZ, [R4+URZ], RZ ;  /* 0x000000ff04ff89a7 */ /* 0x0005e6000810043f */
[----:B------:R-:W3:Y:S01]  /*c670*/  MUFU.TANH R20, R20 ;  /* 0x0000001400147308 */ /* 0x000ee20000002400 */
[----:B------:R-:W-:-:S07]  /*c680*/  IMAD R92, R99, -0x2, R92 ;  /* 0xfffffffe635c7824 */ /* 0x000fce00078e025c */
[----:B------:R-:W4:Y:S01]  /*c690*/  MUFU.TANH R0, R0 ;  /* 0x0000000000007308 */ /* 0x000f220000002400 */
[----:B------:R-:W-:-:S07]  /*c6a0*/  IMAD.IADD R87, R5, 0x1, R14 ;  /* 0x0000000105577824 */ /* 0x000fce00078e020e */
        /* <DEDUP_REMOVED lines=60> */
[----:B------:R-:W0:Y:S01]  /*ca70*/  MUFU.TANH R79, R79 ;  /* 0x0000004f004f7308 */ /* 0x000e220000002400 */
[----:B------:R-:W-:Y:S01]  /*ca80*/  VIADD R91, R5, UR36 ;  /* 0x00000024055b7c36 */ /* 0x000fe20008000000 */
[----:B------:R-:W-:-:S02]  /*ca90*/  @P1 LOP3.LUT R22, R22, 0x20, RZ, 0xfc, !PT ;  /* 0x0000002016161812 */ /* 0x000fc400078efcff */
[----:B------:R-:W-:Y:S01]  /*caa0*/  LEA R82, R88, 0xffffff80, 0x7 ;  /* 0xffffff8058527811 */ /* 0x000fe200078e38ff */
[----:B-1----:R-:W-:Y:S01]  /*cab0*/  IMAD.IADD R85, R91, 0x1, R94 ;  /* 0x000000015b557824 */ /* 0x002fe200078e025e */
[----:B------:R-:W-:Y:S01]  /*cac0*/  VIADDMNMX R90, R94, R87, R92, PT ;  /* 0x000000575e5a7246 */ /* 0x000fe2000380015c */
        /* <DEDUP_REMOVED lines=12> */
.L_x_9696:
[----:B------:R-:W-:-:S13]  /*cb90*/  ISETP.NE.AND P1, PT, R15, 0x1, PT ;  /* 0x000000010f00780c */ /* 0x000fda0003f25270 */
[----:B------:R-:W1:Y:S02]  /*cba0*/  @P1 LDC.64 R4, c[0x0][0x9e8] ;  /* 0x00027a00ff041b82 */ /* 0x000e640000000a00 */
[----:B-1----:R-:W-:-:S05]  /*cbb0*/  @P1 IMAD.HI.U32 R4, R93, R4, RZ ;  /* 0x000000045d041227 */ /* 0x002fca00078e00ff */
[----:B------:R-:W-:-:S07]  /*cbc0*/  @P1 SHF.R.U32.HI R93, RZ, R5, R4 ;  /* 0x00000005ff5d1219 */ /* 0x000fce0000011604 */
.L_x_9697:
[----:B------:R-:W-:Y:S05]  /*cbd0*/  BSYNC B0 ;  /* 0x0000000000007941 */ /* 0x000fea0003800000 */
.L_x_9695:
[----:B------:R-:W-:-:S04]  /*cbe0*/  IMAD R93, R93, R15, -R82 ;  /* 0x0000000f5d5d7224 */ /* 0x000fc800078e0a52 */
[----:B------:R-:W-:-:S05]  /*cbf0*/  IMAD R4, R99, -0x2, R93 ;  /* 0xfffffffe63047824 */ /* 0x000fca00078e025d */
[----:B------:R-:W-:Y:S02]  /*cc00*/  VIMNMX R85, R85, R4, !PT ;  /* 0x0000000455557248 */ /* 0x000fe40007fe0100 */
[----:B------:R-:W-:-:S07]  /*cc10*/  VIADDMNMX R90, R4, R15, R90, PT ;  /* 0x0000000f045a7246 */ /* 0x000fce000380015a */
.L_x_9694:
[C---:B------:R-:W-:Y:S01]  /*cc20*/  ISETP.GE.AND P1, PT, R84.reuse, 0x2, PT ;  /* 0x000000025400780c */ /* 0x040fe20003f26270 */
[----:B------:R-:W1:Y:S01]  /*cc30*/  SHFL.IDX PT, R80, R80, 0x1, 0x1c1f ;  /* 0x003c1f0050507f89 */ /* 0x000e6200000e0000 */
[C---:B------:R-:W-:Y:S02]  /*cc40*/  ISETP.GE.AND P5, PT, R84.reuse, 0x9, PT ;  /* 0x000000095400780c */ /* 0x040fe40003fa6270 */
[----:B------:R-:W-:Y:S02]  /*cc50*/  ISETP.GT.AND P2, PT, R85, 0x1, !P1 ;  /* 0x000000015500780c */ /* 0x000fe40004f44270 */
[----:B------:R-:W-:Y:S02]  /*cc60*/  ISETP.GE.AND P3, PT, R84, 0xa, PT ;  /* 0x0000000a5400780c */ /* 0x000fe40003f66270 */
[----:B------:R-:W-:Y:S02]  /*cc70*/  ISETP.LT.OR P2, PT, R90, 0x2, P2 ;  /* 0x000000025a00780c */ /* 0x000fe40001741670 */
[----:B------:R-:W-:-:S02]  /*cc80*/  LOP3.LUT R22, R22, 0xf7ffffff, RZ, 0xc0, !PT ;  /* 0xf7ffffff16167812 */ /* 0x000fc400078ec0ff */
[----:B------:R-:W-:Y:S02]  /*cc90*/  FSEL R20, R20, -INF , !P2 ;  /* 0xff80000014147808 */ /* 0x000fe40005000000 */
[----:B------:R-:W-:Y:S02]  /*cca0*/  ISETP.GT.AND P2, PT, R85, 0x8, !P5 ;  /* 0x000000085500780c */ /* 0x000fe40006f44270 */
[----:B------:R-:W-:Y:S02]  /*ccb0*/  ISETP.GE.AND P6, PT, R84, 0x71, PT ;  /* 0x000000715400780c */ /* 0x000fe40003fc6270 */
[----:B------:R-:W-:Y:S02]  /*ccc0*/  ISETP.LT.OR P2, PT, R90, 0x9, P2 ;  /* 0x000000095a00780c */ /* 0x000fe40001741670 */
[----:B------:R-:W-:Y:S02]  /*ccd0*/  @P3 LOP3.LUT R22, R22, 0x8000000, RZ, 0xfc, !PT ;  /* 0x0800000016163812 */ /* 0x000fe400078efcff */
[----:B0-----:R-:W-:-:S02]  /*cce0*/  FSEL R86, R25, -INF , !P2 ;  /* 0xff80000019567808 */ /* 0x001fc40005000000 */
[----:B------:R-:W-:Y:S01]  /*ccf0*/  ISETP.GT.AND P2, PT, R85, 0x9, !P3 ;  /* 0x000000095500780c */ /* 0x000fe20005f44270 */
[----:B-1----:R-:W-:Y:S01]  /*cd00*/  IMAD.IADD R91, R91, 0x1, R80 ;  /* 0x000000015b5b7824 */ /* 0x002fe200078e0250 */
[----:B------:R-:W-:Y:S02]  /*cd10*/  ISETP.GE.AND P3, PT, R84, 0x11, PT ;  /* 0x000000115400780c */ /* 0x000fe40003f66270 */
[----:B------:R-:W-:Y:S02]  /*cd20*/  ISETP.LT.OR P2, PT, R90, 0xa, P2 ;  /* 0x0000000a5a00780c */ /* 0x000fe40001741670 */
[----:B------:R-:W-:Y:S02]  /*cd30*/  LOP3.LUT R22, R22, 0xfbffffff, RZ, 0xc0, !PT ;  /* 0xfbffffff16167812 */ /* 0x000fe400078ec0ff */
[----:B------:R-:W-:Y:S02]  /*cd40*/  FSEL R26, R26, -INF , !P2 ;  /* 0xff8000001a1a7808 */ /* 0x000fe40005000000 */
[----:B------:R-:W-:-:S02]  /*cd50*/  ISETP.GT.AND P2, PT, R85, 0x10, !P3 ;  /* 0x000000105500780c */ /* 0x000fc40005f44270 */
[----:B------:R-:W-:Y:S02]  /*cd60*/  ISETP.GE.AND P4, PT, R84, 0x1, PT ;  /* 0x000000015400780c */ /* 0x000fe40003f86270 */
[----:B------:R-:W-:Y:S02]  /*cd70*/  ISETP.LT.OR P2, PT, R90, 0x11, P2 ;  /* 0x000000115a00780c */ /* 0x000fe40001741670 */
[----:B------:R-:W-:Y:S02]  /*cd80*/  @P3 LOP3.LUT R22, R22, 0x4000000, RZ, 0xfc, !PT ;  /* 0x0400000016163812 */ /* 0x000fe400078efcff */
[----:B------:R-:W-:Y:S02]  /*cd90*/  ISETP.GE.AND P3, PT, R84, 0x12, PT ;  /* 0x000000125400780c */ /* 0x000fe40003f66270 */
[----:B------:R-:W-:Y:S02]  /*cda0*/  LOP3.LUT R22, R22, 0xfdffffff, RZ, 0xc0, !PT ;  /* 0xfdffffff16167812 */ /* 0x000fe400078ec0ff */
[----:B------:R-:W-:-:S02]  /*cdb0*/  FSEL R94, R29, -INF , !P2 ;  /* 0xff8000001d5e7808 */ /* 0x000fc40005000000 */
[----:B------:R-:W-:Y:S02]  /*cdc0*/  ISETP.GT.AND P2, PT, R85, 0x11, !P3 ;  /* 0x000000115500780c */ /* 0x000fe40005f44270 */
[----:B------:R-:W-:Y:S02]  /*cdd0*/  VIADDMNMX R92, R80, R87, R92, PT ;  /* 0x00000057505c7246 */ /* 0x000fe4000380015c */
        /* <DEDUP_REMOVED lines=134> */
[----:B------:R-:W-:Y:S02]  /*d640*/  ISETP.GT.AND P2, PT, R85, 0x70, !P6 ;  /* 0x000000705500780c */ /* 0x000fe40007744270 */
[----:B------:R-:W-:Y:S02]  /*d650*/  @P3 LOP3.LUT R22, R22, 0x2, RZ, 0xfc, !PT ;  /* 0x0000000216163812 */ /* 0x000fe400078efcff */
[----:B------:R-:W-:Y:S02]  /*d660*/  ISETP.LT.OR P2, PT, R90, 0x71, P2 ;  /* 0x000000715a00780c */ /* 0x000fe40001741670 */
[----:B------:R-:W-:Y:S02]  /*d670*/  ISETP.GE.AND P3, PT, R84, 0x72, PT ;  /* 0x000000725400780c */ /* 0x000fe40003f66270 */
[----:B------:R-:W-:-:S02]  /*d680*/  FSEL R120, R77, -INF , !P2 ;  /* 0xff8000004d787808 */ /* 0x000fc40005000000 */
        /* <DEDUP_REMOVED lines=31> */
.L_x_9700:
[----:B------:R-:W-:-:S13]  /*d880*/  ISETP.NE.AND P3, PT, R15, 0x1, PT ;  /* 0x000000010f00780c */ /* 0x000fda0003f65270 */
[----:B------:R-:W0:Y:S02]  /*d890*/  @P3 LDC.64 R4, c[0x0][0x9e8] ;  /* 0x00027a00ff043b82 */ /* 0x000e240000000a00 */
[----:B0-----:R-:W-:-:S05]  /*d8a0*/  @P3 IMAD.HI.U32 R4, R13, R4, RZ ;  /* 0x000000040d043227 */ /* 0x001fca00078e00ff */
[----:B------:R-:W-:-:S07]  /*d8b0*/  @P3 SHF.R.U32.HI R13, RZ, R5, R4 ;  /* 0x00000005ff0d3219 */ /* 0x000fce0000011604 */
.L_x_9701:
[----:B------:R-:W-:Y:S05]  /*d8c0*/  BSYNC B0 ;  /* 0x0000000000007941 */ /* 0x000fea0003800000 */
.L_x_9699:
[----:B------:R-:W-:-:S04]  /*d8d0*/  IMAD R13, R13, R15, -R82 ;  /* 0x0000000f0d0d7224 */ /* 0x000fc800078e0a52 */
[----:B------:R-:W-:-:S05]  /*d8e0*/  IMAD R4, R99, -0x2, R13 ;  /* 0xfffffffe63047824 */ /* 0x000fca00078e020d */
[----:B------:R-:W-:Y:S02]  /*d8f0*/  VIMNMX R91, R91, R4, !PT ;  /* 0x000000045b5b7248 */ /* 0x000fe40007fe0100 */
[----:B------:R-:W-:-:S07]  /*d900*/  VIADDMNMX R92, R4, R15, R92, PT ;  /* 0x0000000f045c7246 */ /* 0x000fce000380015c */
.L_x_9698:
[C---:B------:R-:W-:Y:S01]  /*d910*/  ISETP.GT.AND P1, PT, R91.reuse, 0x1, !P1 ;  /* 0x000000015b00780c */ /* 0x040fe20004f24270 */
[----:B------:R-:W-:Y:S01]  /*d920*/  ULDC UR4, c[0x0][0x988] ;  /* 0x0002620000047ab9 */ /* 0x000fe20000000800 */
[----:B------:R-:W-:Y:S01]  /*d930*/  ISETP.GT.AND P5, PT, R91, 0x8, !P5 ;  /* 0x000000085b00780c */ /* 0x000fe20006fa4270 */
[----:B------:R-:W-:Y:S01]  /*d940*/  IMAD.U32 R65, RZ, RZ, UR4 ;  /* 0x00000004ff417e24 */ /* 0x000fe2000f8e00ff */
[C---:B------:R-:W-:Y:S02]  /*d950*/  ISETP.LT.OR P1, PT, R92.reuse, 0x2, P1 ;  /* 0x000000025c00780c */ /* 0x040fe40000f21670 */
[----:B------:R-:W-:Y:S02]  /*d960*/  ISETP.LT.OR P5, PT, R92, 0x9, P5 ;  /* 0x000000095c00780c */ /* 0x000fe40002fa1670 */
[----:B------:R-:W-:Y:S02]  /*d970*/  FSEL R4, R12, -INF , !P1 ;  /* 0xff8000000c047808 */ /* 0x000fe40004800000 */
[----:B------:R-:W-:-:S02]  /*d980*/  LOP3.LUT P1, RZ, R22, 0x8000000, RZ, 0xc0, !PT ;  /* 0x0800000016ff7812 */ /* 0x000fc4000782c0ff */
[----:B------:R-:W-:Y:S02]  /*d990*/  FSEL R80, R21, -INF , !P5 ;  /* 0xff80000015507808 */ /* 0x000fe40006800000 */
[----:B------:R-:W-:Y:S02]  /*d9a0*/  ISETP.GT.AND P1, PT, R91, 0x9, !P1 ;  /* 0x000000095b00780c */ /* 0x000fe40004f24270 */
[----:B------:R-:W-:Y:S02]  /*d9b0*/  LOP3.LUT P5, RZ, R22, 0x4000000, RZ, 0xc0, !PT ;  /* 0x0400000016ff7812 */ /* 0x000fe400078ac0ff */
[----:B------:R-:W-:Y:S02]  /*d9c0*/  ISETP.LT.OR P1, PT, R92, 0xa, P1 ;  /* 0x0000000a5c00780c */ /* 0x000fe40000f21670 */
[----:B------:R-:W-:Y:S02]  /*d9d0*/  LOP3.LUT P3, RZ, R22, 0x2000000, RZ, 0xc0, !PT ;  /* 0x0200000016ff7812 */ /* 0x000fe4000786c0ff */
[----:B------:R-:W-:-:S02]  /*d9e0*/  FSEL R24, R24, -INF , !P1 ;  /* 0xff80000018187808 */ /* 0x000fc40004800000 */
[----:B------:R-:W-:Y:S02]  /*d9f0*/  ISETP.GT.AND P1, PT, R91, 0x10, !P5 ;  /* 0x000000105b00780c */ /* 0x000fe40006f24270 */
[----:B------:R-:W-:Y:S02]  /*da00*/  FMNMX.FTZ R5, R25, R20, !PT ;  /* 0x0000001419057209 */ /* 0x000fe40007810000 */
[----:B------:R-:W-:Y:S02]  /*da10*/  ISETP.LT.OR P1, PT, R92, 0x11, P1 ;  /* 0x000000115c00780c */ /* 0x000fe40000f21670 */
[----:B------:R-:W-:Y:S02]  /*da20*/  FMNMX.FTZ R5, R86, R5, !PT ;  /* 0x0000000556057209 */ /* 0x000fe40007810000 */
        /* <DEDUP_REMOVED lines=14> */
[----:B------:R-:W-:Y:S02]  /*db10*/  LOP3.LUT P5, RZ, R22, 0x8000, RZ, 0xc0, !PT ;  /* 0x0000800016ff7812 */ /* 0x000fe400078ac0ff */
[----:B------:R-:W-:Y:S02]  /*db20*/  ISETP.GT.AND P1, PT, R91, 0x19, !P1 ;  /* 0x000000195b00780c */ /* 0x000fe40004f24270 */
[----:B------:R-:W-:Y:S02]  /*db30*/  FMNMX.FTZ R5, R98, R5, !PT ;  /* 0x0000000562057209 */ /* 0x000fe40007810000 */
[----:B------:R-:W-:Y:S02]  /*db40*/  ISETP.LT.OR P1, PT, R92, 0x1a, P1 ;  /* 0x0000001a5c00780c */ /* 0x000fe40000f21670 */
[----:B------:R-:W-:Y:S02]  /*db50*/  FMNMX.FTZ R5, R38, R5, !PT ;  /* 0x0000000526057209 */ /* 0x000fe40007810000 */
[----:B------:R-:W-:-:S02]  /*db60*/  FSEL R32, R32, -INF , !P1 ;  /* 0xff80000020207808 */ /* 0x000fc40004800000 */
[C---:B------:R-:W-:Y:S02]  /*db70*/  LOP3.LUT P1, RZ, R22.reuse, 0x400000, RZ, 0xc0, !PT ;  /* 0x0040000016ff7812 */ /* 0x040fe4000782c0ff */
[----:B------:R-:W-:Y:S02]  /*db80*/  LOP3.LUT P3, RZ, R22, 0x4000, RZ, 0xc0, !PT ;  /* 0x0000400016ff7812 */ /* 0x000fe4000786c0ff */
        /* <DEDUP_REMOVED lines=27> */
[----:B------:R-:W-:-:S02]  /*dd40*/  ISETP.GT.AND P4, PT, R91, RZ, !P4 ;  /* 0x000000ff5b00720c */ /* 0x000fc40006784270 */
[----:B------:R-:W-:Y:S02]  /*dd50*/  ISETP.GT.AND P1, PT, R91, 0x30, !P1 ;  /* 0x000000305b00780c */ /* 0x000fe40004f24270 */
[----:B------:R-:W-:Y:S02]  /*dd60*/  FMNMX.FTZ R5, R62, R5, !PT ;  /* 0x000000053e057209 */ /* 0x000fe40007810000 */
[C---:B------:R-:W-:Y:S02]  /*dd70*/  ISETP.LT.OR P1, PT, R92.reuse, 0x31, P1 ;  /* 0x000000315c00780c */ /* 0x040fe40000f21670 */
[----:B------:R-:W-:Y:S02]  /*dd80*/  ISETP.LT.OR P4, PT, R92, 0x1, P4 ;  /* 0x000000015c00780c */ /* 0x000fe40002781670 */
[----:B------:R-:W-:Y:S02]  /*dd90*/  FSEL R128, R43, -INF , !P1 ;  /* 0xff8000002b807808 */ /* 0x000fe40004800000 */
[----:B------:R-:W-:-:S02]  /*dda0*/  LOP3.LUT P1, RZ, R22, 0x20000, RZ, 0xc0, !PT ;  /* 0x0002000016ff7812 */ /* 0x000fc4000782c0ff */
[----:B------:R-:W-:Y:S02]  /*ddb0*/  FMNMX.FTZ R5, R112, R5, !PT ;  /* 0x0000000570057209 */ /* 0x000fe40007810000 */
[----:B------:R-:W-:Y:S02]  /*ddc0*/  ISETP.GT.AND P1, PT, R91, 0x31, !P1 ;  /* 0x000000315b00780c */ /* 0x000fe40004f24270 */
[----:B------:R-:W-:Y:S02]  /*ddd0*/  FSEL R0, R0, -INF , !P4 ;  /* 0xff80000000007808 */ /* 0x000fe40006000000 */
        /* <DEDUP_REMOVED lines=41> */
[----:B------:R-:W-:Y:S01]  /*e070*/  LOP3.LUT P1, RZ, R22, 0x400, RZ, 0xc0, !PT ;  /* 0x0000040016ff7812 */ /* 0x000fe2000782c0ff */
[----:B------:R-:W0:Y:S01]  /*e080*/  SHFL.BFLY PT, R5, R12, 0x2, 0x1f ;  /* 0x0c401f000c057f89 */ /* 0x000e2200000e0000 */
        /* <DEDUP_REMOVED lines=16> */
[----:B0-----:R-:W-:Y:S02]  /*e190*/  FMNMX.FTZ R21, R12, R5, !PT ;  /* 0x000000050c157209 */ /* 0x001fe40007810000 */
[----:B------:R-:W-:Y:S02]  /*e1a0*/  ISETP.LT.OR P1, PT, R92, 0x59, P1 ;  /* 0x000000595c00780c */ /* 0x000fe40000f21670 */
[----:B------:R-:W-:Y:S01]  /*e1b0*/  FMNMX.FTZ R35, R132, R35, !PT ;  /* 0x0000002384237209 */ /* 0x000fe20007810000 */
[----:B------:R-:W0:Y:S01]  /*e1c0*/  SHFL.BFLY PT, R144, R21, 0x1, 0x1f ;  /* 0x0c201f0015907f89 */ /* 0x000e2200000e0000 */
        /* <DEDUP_REMOVED lines=15> */
[C---:B------:R-:W-:Y:S02]  /*e2c0*/  LOP3.LUT P1, RZ, R22.reuse, 0x8, RZ, 0xc0, !PT ;  /* 0x0000000816ff7812 */ /* 0x040fe4000782c0ff */
[----:B------:R-:W-:Y:S02]  /*e2d0*/  LOP3.LUT P3, RZ, R22, 0x2, RZ, 0xc0, !PT ;  /* 0x0000000216ff7812 */ /* 0x000fe4000786c0ff */
[----:B------:R-:W-:Y:S02]  /*e2e0*/  ISETP.GT.AND P1, PT, R91, 0x61, !P1 ;  /* 0x000000615b00780c */ /* 0x000fe40004f24270 */
[----:B------:R-:W-:Y:S02]  /*e2f0*/  FMNMX.FTZ R39, R138, R37, !PT ;  /* 0x000000258a277209 */ /* 0x000fe40007810000 */
[----:B------:R-:W-:-:S02]  /*e300*/  ISETP.LT.OR P1, PT, R92, 0x62, P1 ;  /* 0x000000625c00780c */ /* 0x000fc40000f21670 */
[----:B------:R-:W-:Y:S02]  /*e310*/  FMNMX.FTZ R39, R64, R39, !PT ;  /* 0x0000002740277209 */ /* 0x000fe40007810000 */
[----:B------:R-:W-:Y:S02]  /*e320*/  FSEL R68, R68, -INF , !P1 ;  /* 0xff80000044447808 */ /* 0x000fe40004800000 */
[----:B------:R-:W-:Y:S02]  /*e330*/  ISETP.GT.AND P1, PT, R91, 0x68, !P5 ;  /* 0x000000685b00780c */ /* 0x000fe40006f24270 */
[----:B0-----:R-:W-:Y:S02]  /*e340*/  FMNMX.FTZ R13, R21, R144, !PT ;  /* 0x00000090150d7209 */ /* 0x001fe40007810000 */
[----:B------:R-:W-:Y:S02]  /*e350*/  ISETP.LT.OR P1, PT, R92, 0x69, P1 ;  /* 0x000000695c00780c */ /* 0x000fe40000f21670 */
[----:B------:R-:W-:Y:S01]  /*e360*/  FMNMX.FTZ R39, R140, R39, !PT ;  /* 0x000000278c277209 */ /* 0x000fe20007810000 */
[----:B------:R-:W-:-:S01]  /*e370*/  FFMA.FTZ R5, R13, R65, -8 ;  /* 0xc10000000d057423 */ /* 0x000fc20000010041 */
[----:B------:R-:W-:-:S02]  /*e380*/  FSEL R142, R71, -INF , !P1 ;  /* 0xff800000478e7808 */ /* 0x000fc40004800000 */
[C---:B------:R-:W-:Y:S02]  /*e390*/  ISETP.GT.AND P1, PT, R91.reuse, 0x69, !P3 ;  /* 0x000000695b00780c */ /* 0x040fe40005f24270 */
[----:B------:R-:W-:Y:S02]  /*e3a0*/  LOP3.LUT P5, RZ, R22, 0x10000000, RZ, 0xc0, !PT ;  /* 0x1000000016ff7812 */ /* 0x000fe400078ac0ff */
[----:B------:R-:W-:Y:S02]  /*e3b0*/  ISETP.LT.OR P1, PT, R92, 0x6a, P1 ;  /* 0x0000006a5c00780c */ /* 0x000fe40000f21670 */
[----:B------:R-:W-:Y:S02]  /*e3c0*/  ISETP.GT.AND P6, PT, R91, 0x70, !P6 ;  /* 0x000000705b00780c */ /* 0x000fe400077c4270 */
[----:B------:R-:W-:Y:S02]  /*e3d0*/  FSEL R72, R72, -INF , !P1 ;  /* 0xff80000048487808 */ /* 0x000fe40004800000 */
[----:B------:R-:W-:-:S02]  /*e3e0*/  FSETP.NEU.FTZ.AND P1, PT, R13, -INF , PT ;  /* 0xff8000000d00780b */ /* 0x000fc40003f3d000 */
[----:B------:R-:W-:Y:S02]  /*e3f0*/  FMNMX.FTZ R39, R68, R39, !PT ;  /* 0x0000002744277209 */ /* 0x000fe40007810000 */
[----:B------:R-:W-:Y:S02]  /*e400*/  FSEL R5, R5, RZ, P1 ;  /* 0x000000ff05057208 */ /* 0x000fe40000800000 */
[----:B------:R-:W-:Y:S02]  /*e410*/  ISETP.LT.OR P6, PT, R92, 0x71, P6 ;  /* 0x000000715c00780c */ /* 0x000fe400037c1670 */
[----:B------:R-:W-:Y:S01]  /*e420*/  ISETP.GT.AND P1, PT, R91, 0x71, !P5 ;  /* 0x000000715b00780c */ /* 0x000fe20006f24270 */
[----:B------:R-:W-:-:S01]  /*e430*/  FFMA.FTZ R12, R25, R65, -R5 ;  /* 0x00000041190c7223 */ /* 0x000fc20000010805 */
[----:B------:R-:W-:Y:S01]  /*e440*/  FMNMX.FTZ R41, R142, R39, !PT ;  /* 0x000000278e297209 */ /* 0x000fe20007810000 */
[----:B------:R-:W-:-:S01]  /*e450*/  FFMA.FTZ R25, R86, R65, -R5 ;  /* 0x0000004156197223 */ /* 0x000fc20000010805 */
[----:B------:R-:W-:Y:S01]  /*e460*/  LOP3.LUT P3, RZ, R22, 0x20000000, RZ, 0xc0, !PT ;  /* 0x2000000016ff7812 */ /* 0x000fe2000786c0ff */
[----:B------:R-:W-:-:S01]  /*e470*/  FFMA.FTZ R86, R54, R65, -R5 ;  /* 0x0000004136567223 */ /* 0x000fc20000010805 */
[----:B------:R-:W-:Y:S01]  /*e480*/  FSEL R76, R76, -INF , !P6 ;  /* 0xff8000004c4c7808 */ /* 0x000fe20007000000 */
[----:B------:R0:W-:Y:S01]  /*e490*/  MUFU.EX2 R21, R12 ;  /* 0x0000000c00157308 */ /* 0x0001e20000000800 */
[C---:B------:R-:W-:Y:S01]  /*e4a0*/  ISETP.GT.AND P2, PT, R91.reuse, 0x78, !P2 ;  /* 0x000000785b00780c */ /* 0x040fe20005744270 */
[-CC-:B------:R-:W-:Y:S01]  /*e4b0*/  FFMA.FTZ R94, R94, R65.reuse, -R5.reuse ;  /* 0x000000415e5e7223 */ /* 0x180fe20000010805 */
[----:B------:R-:W-:Y:S01]  /*e4c0*/  ISETP.LT.OR P1, PT, R92, 0x72, P1 ;  /* 0x000000725c00780c */ /* 0x000fe20000f21670 */
[--C-:B------:R-:W-:Y:S01]  /*e4d0*/  FFMA.FTZ R96, R96, R65, -R5.reuse ;  /* 0x0000004160607223 */ /* 0x100fe20000010805 */
[----:B------:R-:W-:Y:S01]  /*e4e0*/  FMNMX.FTZ R41, R72, R41, !PT ;  /* 0x0000002948297209 */ /* 0x000fe20007810000 */
[-CC-:B------:R-:W-:Y:S01]  /*e4f0*/  FFMA.FTZ R20, R20, R65.reuse, -R5.reuse ;  /* 0x0000004114147223 */ /* 0x180fe20000010805 */
[----:B------:R-:W-:Y:S01]  /*e500*/  ISETP.GT.AND P3, PT, R91, 0x79, !P3 ;  /* 0x000000795b00780c */ /* 0x000fe20005f64270 */
[----:B------:R1:W-:Y:S01]  /*e510*/  MUFU.EX2 R27, R94 ;  /* 0x0000005e001b7308 */ /* 0x0003e20000000800 */
[----:B------:R-:W-:Y:S01]  /*e520*/  ISETP.LT.OR P2, PT, R92, 0x79, P2 ;  /* 0x000000795c00780c */ /* 0x000fe20001741670 */
[-CC-:B------:R-:W-:Y:S01]  /*e530*/  FFMA.FTZ R26, R26, R65.reuse, -R5.reuse ;  /* 0x000000411a1a7223 */ /* 0x180fe20000010805 */
[----:B------:R-:W-:Y:S01]  /*e540*/  FSEL R74, R74, -INF , !P1 ;  /* 0xff8000004a4a7808 */ /* 0x000fe20004800000 */
[--C-:B------:R-:W-:Y:S01]  /*e550*/  FFMA.FTZ R30, R30, R65, -R5.reuse ;  /* 0x000000411e1e7223 */ /* 0x100fe20000010805 */
[----:B------:R-:W-:Y:S01]  /*e560*/  FMNMX.FTZ R41, R76, R41, !PT ;  /* 0x000000294c297209 */ /* 0x000fe20007810000 */
[-CC-:B------:R-:W-:Y:S01]  /*e570*/  FFMA.FTZ R34, R34, R65.reuse, -R5.reuse ;  /* 0x0000004122227223 */ /* 0x180fe20000010805 */
[----:B------:R-:W-:Y:S01]  /*e580*/  ISETP.LT.OR P3, PT, R92, 0x7a, P3 ;  /* 0x0000007a5c00780c */ /* 0x000fe20001f61670 */
[----:B------:R2:W-:Y:S01]  /*e590*/  MUFU.EX2 R29, R96 ;  /* 0x00000060001d7308 */ /* 0x0005e20000000800 */
[----:B------:R-:W-:Y:S01]  /*e5a0*/  FSEL R54, R3, -INF , !P2 ;  /* 0xff80000003367808 */ /* 0x000fe20005000000 */
[--C-:B------:R-:W-:Y:S01]  /*e5b0*/  FFMA.FTZ R98, R98, R65, -R5.reuse ;  /* 0x0000004162627223 */ /* 0x100fe20000010805 */
[----:B------:R-:W-:Y:S01]  /*e5c0*/  FMNMX.FTZ R41, R74, R41, !PT ;  /* 0x000000294a297209 */ /* 0x000fe20007810000 */
[-CC-:B------:R-:W-:Y:S01]  /*e5d0*/  FFMA.FTZ R38, R38, R65.reuse, -R5.reuse ;  /* 0x0000004126267223 */ /* 0x180fe20000010805 */
[----:B------:R-:W-:Y:S01]  /*e5e0*/  FSEL R92, R79, -INF , !P3 ;  /* 0xff8000004f5c7808 */ /* 0x000fe20005800000 */
[--C-:B------:R-:W-:Y:S01]  /*e5f0*/  FFMA.FTZ R100, R100, R65, -R5.reuse ;  /* 0x0000004164647223 */ /* 0x100fe20000010805 */
[----:B------:R-:W-:Y:S01]  /*e600*/  FMNMX.FTZ R41, R54, R41, !PT ;  /* 0x0000002936297209 */ /* 0x000fe20007810000 */
[-CC-:B------:R-:W-:Y:S01]  /*e610*/  FFMA.FTZ R42, R42, R65.reuse, -R5.reuse ;  /* 0x000000412a2a7223 */ /* 0x180fe20000010805 */
[----:B------:R-:W-:-:S01]  /*e620*/  FFMA.FTZ R102, R102, R65, -R5 ;  /* 0x0000004166667223 */ /* 0x000fc20000010805 */
[--C-:B------:R-:W-:Y:S01]  /*e630*/  FFMA.FTZ R46, R46, R65, -R5.reuse ;  /* 0x000000412e2e7223 */ /* 0x100fe20000010805 */
[----:B0-----:R-:W-:Y:S01]  /*e640*/  FMNMX.FTZ R12, R92, R41, !PT ;  /* 0x000000295c0c7209 */ /* 0x001fe20007810000 */
[-CC-:B------:R-:W-:Y:S01]  /*e650*/  FFMA.FTZ R104, R104, R65.reuse, -R5.reuse ;  /* 0x0000004168687223 */ /* 0x180fe20000010805 */
[----:B------:R-:W-:-:S01]  /*e660*/  FFMA.FTZ R50, R50, R65, -R5 ;  /* 0x0000004132327223 */ /* 0x000fc20000010805 */
[-CC-:B------:R-:W-:Y:S01]  /*e670*/  FFMA.FTZ R106, R106, R65.reuse, -R5.reuse ;  /* 0x000000416a6a7223 */ /* 0x180fe20000010805 */
[----:B------:R-:W-:-:S01]  /*e680*/  FFMA.FTZ R3, R108, R65, -R5 ;  /* 0x000000416c037223 */ /* 0x000fc20000010805 */
        /* <DEDUP_REMOVED lines=9> */
[----:B-1----:R-:W-:-:S01]  /*e720*/  FFMA.FTZ R94, R118, R65, -R5 ;  /* 0x00000041765e7223 */ /* 0x002fc20000010805 */
[-CC-:B------:R-:W-:Y:S01]  /*e730*/  FFMA.FTZ R49, R120, R65.reuse, -R5.reuse ;  /* 0x0000004178317223 */ /* 0x180fe20000010805 */
[----:B--2---:R-:W-:-:S01]  /*e740*/  FFMA.FTZ R96, R122, R65, -R5 ;  /* 0x000000417a607223 */ /* 0x004fc20000010805 */
[----:B------:R-:W-:Y:S01]  /*e750*/  MUFU.EX2 R20, R20 ;  /* 0x0000001400147308 */ /* 0x000fe20000000800 */
[----:B------:R-:W-:-:S07]  /*e760*/  ISETP.NE.AND P5, PT, R97, 0x1, PT ;  /* 0x000000016100780c */ /* 0x000fce0003fa5270 */
[----:B------:R-:W-:Y:S01]  /*e770*/  MUFU.EX2 R25, R25 ;  /* 0x0000001900197308 */ /* 0x000fe20000000800 */
[----:B0-----:R-:W-:-:S07]  /*e780*/  FMNMX.FTZ R51, R12, R45, !PT ;  /* 0x0000002d0c337209 */ /* 0x001fce0007810000 */
        /* <DEDUP_REMOVED lines=8> */
[-CC-:B------:R-:W-:Y:S01]  /*e810*/  FFMA.FTZ R51, R78, R65.reuse, -R5.reuse ;  /* 0x000000414e337223 */ /* 0x180fe20000010805 */
[----:B------:R-:W-:-:S02]  /*e820*/  FFMA.FTZ R78, R84, R65, -R5 ;  /* 0x00000041544e7223 */ /* 0x000fc40000010805 */
[C---:B------:R-:W-:Y:S01]  /*e830*/  FSETP.NEU.FTZ.AND P1, PT, R12.reuse, -INF , PT ;  /* 0xff8000000c00780b */ /* 0x040fe20003f3d000 */
[----:B------:R-:W-:-:S02]  /*e840*/  FFMA.FTZ R53, R12, R65, -8 ;  /* 0xc10000000c357423 */ /* 0x000fc40000010041 */
[----:B------:R-:W-:Y:S01]  /*e850*/  MUFU.EX2 R38, R38 ;  /* 0x0000002600267308 */ /* 0x000fe20000000800 */
[----:B--2---:R-:W-:Y:S02]  /*e860*/  F2FP.SATFINITE.E4M3.F32.PACK_AB_MERGE_C R150, R34, R29, RZ ;  /* 0x0000001d2296723e */ /* 0x004fe400048070ff */
[----:B------:R-:W-:-:S02]  /*e870*/  FSEL R5, R53, RZ, P1 ;  /* 0x000000ff35057208 */ /* 0x000fc40000800000 */
[----:B------:R-:W-:-:S03]  /*e880*/  F2FP.SATFINITE.E4M3.F32.PACK_AB_MERGE_C R150, R30, R27, R150 ;  /* 0x0000001b1e96723e */ /* 0x000fc60004807096 */
[-CC-:B------:R-:W-:Y:S01]  /*e890*/  FFMA.FTZ R0, R0, R65.reuse, -R5.reuse ;  /* 0x0000004100007223 */ /* 0x180fe20000010805 */
[----:B------:R-:W-:-:S01]  /*e8a0*/  FFMA.FTZ R53, R4, R65, -R5 ;  /* 0x0000004104357223 */ /* 0x000fc20000010805 */
        /* <DEDUP_REMOVED lines=12> */
[----:B------:R-:W0:Y:S01]  /*e970*/  MUFU.EX2 R53, R53 ;  /* 0x0000003500357308 */ /* 0x000e220000000800 */
[----:B------:R-:W-:-:S01]  /*e980*/  FFMA.FTZ R36, R126, R65, -R5 ;  /* 0x000000417e247223 */ /* 0x000fc20000010805 */
[----:B------:R-:W-:Y:S01]  /*e990*/  FFMA.FTZ R63, R40, R65, -R5 ;  /* 0x00000041283f7223 */ /* 0x000fe20000010805 */
[----:B------:R-:W-:-:S01]  /*e9a0*/  FADD.FTZ R77, R27, R80 ;  /* 0x000000501b4d7221 */ /* 0x000fc20000010000 */
[-CC-:B------:R-:W-:Y:S01]  /*e9b0*/  FFMA.FTZ R40, R128, R65.reuse, -R5.reuse ;  /* 0x0000004180287223 */ /* 0x180fe20000010805 */
[----:B------:R-:W-:-:S01]  /*e9c0*/  FFMA.FTZ R67, R44, R65, -R5 ;  /* 0x000000412c437223 */ /* 0x000fc20000010805 */
[----:B------:R-:W-:Y:S01]  /*e9d0*/  FFMA.FTZ R44, R130, R65, -R5 ;  /* 0x00000041822c7223 */ /* 0x000fe20000010805 */
[----:B------:R-:W-:-:S01]  /*e9e0*/  FADD.FTZ R82, R30, R77 ;  /* 0x0000004d1e527221 */ /* 0x000fc20000010000 */
[----:B------:R-:W1:Y:S01]  /*e9f0*/  MUFU.EX2 R4, R4 ;  /* 0x0000000400047308 */ /* 0x000e620000000800 */
[----:B------:R-:W-:-:S01]  /*ea00*/  FFMA.FTZ R69, R48, R65, -R5 ;  /* 0x0000004130457223 */ /* 0x000fc20000010805 */
[----:B------:R-:W-:Y:S01]  /*ea10*/  FFMA.FTZ R48, R132, R65, -R5 ;  /* 0x0000004184307223 */ /* 0x000fe20000010805 */
[----:B------:R-:W-:-:S01]  /*ea20*/  FADD.FTZ R77, R29, R82 ;  /* 0x000000521d4d7221 */ /* 0x000fc20000010000 */
        /* <DEDUP_REMOVED lines=13> */
[----:B-1----:R-:W-:-:S07]  /*eb00*/  FADD.FTZ R80, R4, R75 ;  /* 0x0000004b04507221 */ /* 0x002fce0000010000 */
        /* <DEDUP_REMOVED lines=19> */
[----:B------:R-:W1:Y:S06]  /*ec40*/  @P5 LDC R24, c[0x0][0x44c] ;  /* 0x00011300ff185b82 */ /* 0x000e6c0000000800 */
[----:B------:R-:W3:Y:S01]  /*ec50*/  MUFU.EX2 R61, R61 ;  /* 0x0000003d003d7308 */ /* 0x000ee20000000800 */
[----:B--2---:R-:W-:-:S01]  /*ec60*/  FADD.FTZ R26, R28, R21 ;  /* 0x000000151c1a7221 */ /* 0x004fc20000010000 */
[----:B------:R-:W-:-:S06]  /*ec70*/  FFMA.FTZ R21, R64, R65, -R5 ;  /* 0x0000004140157223 */ /* 0x000fcc0000010805 */
[----:B------:R-:W2:Y:S01]  /*ec80*/  MUFU.EX2 R36, R36 ;  /* 0x0000002400247308 */ /* 0x000ea20000000800 */
[C---:B0-----:R-:W-:Y:S01]  /*ec90*/  F2FP.SATFINITE.E4M3.F32.PACK_AB_MERGE_C R144, R42.reuse, R33, RZ ;  /* 0x000000212a90723e */ /* 0x041fe200048070ff */
[----:B------:R-:W-:-:S03]  /*eca0*/  FADD.FTZ R42, R42, R27 ;  /* 0x0000001b2a2a7221 */ /* 0x000fc60000010000 */
[----:B------:R-:W-:-:S03]  /*ecb0*/  F2FP.SATFINITE.E4M3.F32.PACK_AB_MERGE_C R144, R38, R31, R144 ;  /* 0x0000001f2690723e */ /* 0x000fc60004807090 */
[----:B------:R-:W0:Y:S01]  /*ecc0*/  MUFU.EX2 R35, R102 ;  /* 0x0000006600237308 */ /* 0x000e220000000800 */
[----:B---3--:R-:W-:-:S01]  /*ecd0*/  FADD.FTZ R27, R61, R26 ;  /* 0x0000001a3d1b7221 */ /* 0x008fc20000010000 */
[----:B------:R-:W-:Y:S01]  /*ece0*/  FFMA.FTZ R26, R140, R65, -R5 ;  /* 0x000000418c1a7223 */ /* 0x000fe20000010805 */
[----:B-1----:R-:W-:-:S05]  /*ecf0*/  @P5 IMAD.HI.U32 R24, R95, R24, RZ ;  /* 0x000000185f185227 */ /* 0x002fca00078e00ff */
        /* <DEDUP_REMOVED lines=8> */
[----:B------:R-:W-:Y:S01]  /*ed80*/  MUFU.EX2 R37, R104 ;  /* 0x0000006800257308 */ /* 0x000fe20000000800 */
[----:B--2---:R-:W-:-:S01]  /*ed90*/  FADD.FTZ R34, R46, R29 ;  /* 0x0000001d2e227221 */ /* 0x004fc20000010000 */
[----:B------:R-:W-:-:S06]  /*eda0*/  FFMA.FTZ R29, R142, R65, -R5 ;  /* 0x000000418e1d7223 */ /* 0x000fcc0000010805 */
[----:B------:R-:W1:Y:S01]  /*edb0*/  MUFU.EX2 R50, R50 ;  /* 0x0000003200327308 */ /* 0x000e620000000800 */
[----:B0-----:R-:W-:-:S01]  /*edc0*/  FADD.FTZ R30, R40, R27 ;  /* 0x0000001b281e7221 */ /* 0x001fc20000010000 */
[-CC-:B------:R-:W-:Y:S01]  /*edd0*/  FFMA.FTZ R27, R68, R65.reuse, -R5.reuse ;  /* 0x00000041441b7223 */ /* 0x180fe20000010805 */
[----:B------:R-:W-:-:S05]  /*ede0*/  FFMA.FTZ R5, R92, R65, -R5 ;  /* 0x000000415c057223 */ /* 0x000fca0000010805 */
[----:B------:R-:W0:Y:S08]  /*edf0*/  MUFU.EX2 R67, R67 ;  /* 0x0000004300437308 */ /* 0x000e300000000800 */
[----:B------:R-:W-:Y:S01]  /*ee00*/  MUFU.EX2 R3, R3 ;  /* 0x0000000300037308 */ /* 0x000fe20000000800 */
[----:B-1----:R-:W-:Y:S01]  /*ee10*/  F2FP.SATFINITE.E4M3.F32.PACK_AB_MERGE_C R146, R50, R37, RZ ;  /* 0x000000253292723e */ /* 0x002fe200048070ff */
[----:B------:R-:W-:-:S03]  /*ee20*/  FADD.FTZ R37, R37, R34 ;  /* 0x0000002225257221 */ /* 0x000fc60000010000 */
[----:B------:R-:W-:Y:S01]  /*ee30*/  F2FP.SATFINITE.E4M3.F32.PACK_AB_MERGE_C R146, R46, R35, R146 ;  /* 0x000000232e92723e */ /* 0x000fe20004807092 */
[----:B------:R-:W-:-:S02]  /*ee40*/  FADD.FTZ R50, R50, R37 ;  /* 0x0000002532327221 */ /* 0x000fc40000010000 */
[----:B------:R-:W1:Y:S01]  /*ee50*/  MUFU.EX2 R58, R58 ;  /* 0x0000003a003a7308 */ /* 0x000e620000000800 */
[----:B0-----:R-:W-:-:S07]  /*ee60*/  FADD.FTZ R31, R67, R30 ;  /* 0x0000001e431f7221 */ /* 0x001fce0000010000 */
        /* <DEDUP_REMOVED lines=12> */
[----:B------:R-:W-:-:S04]  /*ef30*/  F2FP.SATFINITE.E4M3.F32.PACK_AB_MERGE_C R44, R69, R44, RZ ;  /* 0x0000002c452c723e */ /* 0x000fc800048070ff */
[----:B------:R-:W-:Y:S02]  /*ef40*/  F2FP.SATFINITE.E4M3.F32.PACK_AB_MERGE_C R147, R67, R40, R44 ;  /* 0x000000284393723e */ /* 0x000fe4000480702c */
[----:B------:R-:W0:Y:S01]  /*ef50*/  MUFU.EX2 R52, R52 ;  /* 0x0000003400347308 */ /* 0x000e220000000800 */
[----:B--2---:R-:W-:-:S01]  /*ef60*/  FADD.FTZ R30, R48, R31 ;  /* 0x0000001f301e7221 */ /* 0x004fc20000010000 */
[----:B------:R-:W-:-:S04]  /*ef70*/  FADD.FTZ R31, R3, R86 ;  /* 0x00000056031f7221 */ /* 0x000fc80000010000 */
[----:B------:R-:W-:Y:S02]  /*ef80*/  FADD.FTZ R58, R58, R31 ;  /* 0x0000001f3a3a7221 */ /* 0x000fe40000010000 */
[----:B------:R-:W2:Y:S01]  /*ef90*/  MUFU.EX2 R73, R73 ;  /* 0x0000004900497308 */ /* 0x000ea20000000800 */
[----:B-1----:R-:W-:-:S07]  /*efa0*/  FADD.FTZ R3, R71, R30 ;  /* 0x0000001e47037221 */ /* 0x002fce0000010000 */
[----:B------:R-:W1:Y:S01]  /*efb0*/  MUFU.EX2 R56, R56 ;  /* 0x0000003800387308 */ /* 0x000e620000000800 */
[----:B0-----:R-:W-:-:S07]  /*efc0*/  FADD.FTZ R4, R52, R3 ;  /* 0x0000000334047221 */ /* 0x001fce0000010000 */
[----:B------:R-:W-:Y:S01]  /*efd0*/  MUFU.EX2 R43, R43 ;  /* 0x0000002b002b7308 */ /* 0x000fe20000000800 */
[----:B--2---:R-:W-:-:S01]  /*efe0*/  FADD.FTZ R31, R73, R4 ;  /* 0x00000004491f7221 */ /* 0x004fc20000010000 */
[----:B------:R-:W-:-:S04]  /*eff0*/  F2FP.SATFINITE.E4M3.F32.PACK_AB_MERGE_C R52, R73, R52, RZ ;  /* 0x000000344934723e */ /* 0x000fc800048070ff */
[----:B------:R-:W-:Y:S02]  /*f000*/  F2FP.SATFINITE.E4M3.F32.PACK_AB_MERGE_C R141, R71, R48, R52 ;  /* 0x00000030478d723e */ /* 0x000fe40004807034 */
[----:B------:R-:W0:Y:S01]  /*f010*/  MUFU.EX2 R66, R66 ;  /* 0x0000004200427308 */ /* 0x000e220000000800 */
[----:B-1----:R-:W-:-:S07]  /*f020*/  FADD.FTZ R4, R56, R31 ;  /* 0x0000001f38047221 */ /* 0x002fce0000010000 */
[----:B------:R-:W1:Y:S08]  /*f030*/  MUFU.EX2 R25, R25 ;  /* 0x0000001900197308 */ /* 0x000e700000000800 */
[----:B------:R-:W-:Y:S01]  /*f040*/  MUFU.EX2 R41, R41 ;  /* 0x0000002900297308 */ /* 0x000fe20000000800 */
[----:B0-----:R-:W-:-:S07]  /*f050*/  F2FP.SATFINITE.E4M3.F32.PACK_AB_MERGE_C R142, R66, R43, RZ ;  /* 0x0000002b428e723e */ /* 0x001fce00048070ff */
[----:B------:R-:W0:Y:S01]  /*f060*/  MUFU.EX2 R62, R62 ;  /* 0x0000003e003e7308 */ /* 0x000e220000000800 */
[----:B-1----:R-:W-:-:S07]  /*f070*/  FADD.FTZ R31, R25, R4 ;  /* 0x00000004191f7221 */ /* 0x002fce0000010000 */
[----:B------:R-:W1:Y:S08]  /*f080*/  MUFU.EX2 R20, R20 ;  /* 0x0000001400147308 */ /* 0x000e700000000800 */
[----:B------:R-:W-:Y:S01]  /*f090*/  MUFU.EX2 R47, R47 ;  /* 0x0000002f002f7308 */ /* 0x000fe20000000800 */
[----:B0-----:R-:W-:Y:S01]  /*f0a0*/  F2FP.SATFINITE.E4M3.F32.PACK_AB_MERGE_C R142, R62, R41, R142 ;  /* 0x000000293e8e723e */ /* 0x001fe2000480708e */
[----:B------:R-:W-:-:S04]  /*f0b0*/  FADD.FTZ R41, R41, R58 ;  /* 0x0000003a29297221 */ /* 0x000fc80000010000 */
[----:B------:R-:W-:Y:S02]  /*f0c0*/  FADD.FTZ R62, R62, R41 ;  /* 0x000000293e3e7221 */ /* 0x000fe40000010000 */
[----:B------:R-:W0:Y:S01]  /*f0d0*/  MUFU.EX2 R94, R94 ;  /* 0x0000005e005e7308 */ /* 0x000e220000000800 */
[----:B-1----:R-:W-:-:S01]  /*f0e0*/  FADD.FTZ R0, R20, R31 ;  /* 0x0000001f14007221 */ /* 0x002fc20000010000 */
[----:B------:R-:W-:Y:S01]  /*f0f0*/  FADD.FTZ R43, R43, R62 ;  /* 0x0000003e2b2b7221 */ /* 0x000fe20000010000 */
[----:B------:R-:W1:Y:S03]  /*f100*/  @P5 LDC R31, c[0x0][0x450] ;  /* 0x00011400ff1f5b82 */ /* 0x000e660000000800 */
[----:B------:R-:W-:-:S02]  /*f110*/  FADD.FTZ R66, R66, R43 ;  /* 0x0000002b42427221 */ /* 0x000fc40000010000 */
[----:B------:R-:W2:Y:S08]  /*f120*/  MUFU.EX2 R21, R21 ;  /* 0x0000001500157308 */ /* 0x000eb00000000800 */
[----:B------:R-:W-:Y:S01]  /*f130*/  MUFU.EX2 R45, R114 ;  /* 0x00000072002d7308 */ /* 0x000fe20000000800 */
[----:B0-----:R-:W-:-:S07]  /*f140*/  F2FP.SATFINITE.E4M3.F32.PACK_AB_MERGE_C R4, R94, R47, RZ ;  /* 0x0000002f5e04723e */ /* 0x001fce00048070ff */
[----:B------:R-:W0:Y:S01]  /*f150*/  MUFU.EX2 R70, R70 ;  /* 0x0000004600467308 */ /* 0x000e220000000800 */
[C---:B--2---:R-:W-:Y:S01]  /*f160*/  F2FP.SATFINITE.E4M3.F32.PACK_AB_MERGE_C R20, R21.reuse, R20, RZ ;  /* 0x000000141514723e */ /* 0x044fe200048070ff */
[----:B------:R-:W-:-:S03]  /*f170*/  FADD.FTZ R21, R21, R0 ;  /* 0x0000000015157221 */ /* 0x000fc60000010000 */
[----:B------:R-:W-:-:S03]  /*f180*/  F2FP.SATFINITE.E4M3.F32.PACK_AB_MERGE_C R143, R25, R56, R20 ;  /* 0x00000038198f723e */ /* 0x000fc60004807014 */
[----:B------:R-:W2:Y:S08]  /*f190*/  MUFU.EX2 R26, R26 ;  /* 0x0000001a001a7308 */ /* 0x000eb00000000800 */
[----:B------:R-:W3:Y:S01]  /*f1a0*/  MUFU.EX2 R27, R27 ;  /* 0x0000001b001b7308 */ /* 0x000ee20000000800 */
[----:B0-----:R-:W-:Y:S01]  /*f1b0*/  F2FP.SATFINITE.E4M3.F32.PACK_AB_MERGE_C R136, R70, R45, R4 ;  /* 0x0000002d4688723e */ /* 0x001fe20004807004 */
[----:B------:R-:W-:Y:S01]  /*f1c0*/  FADD.FTZ R45, R45, R66 ;  /* 0x000000422d2d7221 */ /* 0x000fe20000010000 */
[----:B------:R-:W-:Y:S01]  /*f1d0*/  IMAD.MOV.U32 R4, RZ, RZ, R95 ;  /* 0x000000ffff047224 */ /* 0x000fe200078e005f */
[----:B-1----:R-:W-:-:S02]  /*f1e0*/  @P5 SHF.R.U32.HI R4, RZ, R31, R24 ;  /* 0x0000001fff045219 */ /* 0x002fc40000011618 */
[----:B------:R-:W-:-:S01]  /*f1f0*/  FADD.FTZ R70, R70, R45 ;  /* 0x0000002d46467221 */ /* 0x000fc20000010000 */
[----:B------:R-:W-:Y:S01]  /*f200*/  ISETP.GE.AND P5, PT, R15, 0x1, PT ;  /* 0x000000010f00780c */ /* 0x000fe20003fa6270 */
[----:B------:R-:W0:Y:S01]  /*f210*/  MUFU.EX2 R29, R29 ;  /* 0x0000001d001d7308 */ /* 0x000e220000000800 */
[----:B--2---:R-:W-:-:S01]  /*f220*/  FADD.FTZ R0, R26, R21 ;  /* 0x000000151a007221 */ /* 0x004fc20000010000 */
[----:B------:R-:W-:Y:S01]  /*f230*/  FADD.FTZ R47, R47, R70 ;  /* 0x000000462f2f7221 */ /* 0x000fe20000010000 */
[----:B------:R-:W-:-:S03]  /*f240*/  IMAD.IADD R89, R89, 0x1, R4 ;  /* 0x0000000159597824 */ /* 0x000fc600078e0204 */
[----:B------:R-:W-:Y:S01]  /*f250*/  FADD.FTZ R94, R94, R47 ;  /* 0x0000002f5e5e7221 */ /* 0x000fe20000010000 */
[----:B------:R-:W-:Y:S01]  /*f260*/  IMAD.IADD R14, R89, 0x1, R14 ;  /* 0x00000001590e7824 */ /* 0x000fe200078e020e */
[----:B------:R-:W-:Y:S01]  /*f270*/  MUFU.EX2 R51, R51 ;  /* 0x0000003300337308 */ /* 0x000fe20000000800 */
[----:B---3--:R-:W-:-:S07]  /*f280*/  FADD.FTZ R0, R27, R0 ;  /* 0x000000001b007221 */ /* 0x008fce0000010000 */
        /* <DEDUP_REMOVED lines=37> */
.L_x_9704:
[----:B------:R-:W-:-:S13]  /*f4e0*/  ISETP.NE.AND P1, PT, R15, 0x1, PT ;  /* 0x000000010f00780c */ /* 0x000fda0003f25270 */
[----:B------:R-:W0:Y:S02]  /*f4f0*/  @P1 LDC.64 R20, c[0x0][0x9e8] ;  /* 0x00027a00ff141b82 */ /* 0x000e240000000a00 */
[----:B0-----:R-:W-:-:S05]  /*f500*/  @P1 IMAD.HI.U32 R20, R5, R20, RZ ;  /* 0x0000001405141227 */ /* 0x001fca00078e00ff */
[----:B------:R-:W-:-:S07]  /*f510*/  @P1 SHF.R.U32.HI R5, RZ, R21, R20 ;  /* 0x00000015ff051219 */ /* 0x000fce0000011614 */
.L_x_9705:
[----:B------:R-:W-:Y:S05]  /*f520*/  BSYNC B0 ;  /* 0x0000000000007941 */ /* 0x000fea0003800000 */
.L_x_9703:
[----:B------:R-:W-:-:S05]  /*f530*/  IMAD R5, R5, R15, R15 ;  /* 0x0000000f05057224 */ /* 0x000fca00078e020f */
[----:B------:R-:W-:-:S07]  /*f540*/  VIMNMX R14, R14, R5, PT ;  /* 0x000000050e0e7248 */ /* 0x000fce0003fe0100 */
.L_x_9702:
[----:B------:R-:W2:Y:S01]  /*f550*/  LDL R15, [R1+0x34] ;  /* 0x00003400010f7983 */ /* 0x000ea20000100800 */
        /* <DEDUP_REMOVED lines=10> */
[----:B------:R-:W-:Y:S01]  /*f600*/  BSSY B1, `(.L_x_9706) ;  /* 0x0000398000017945 */ /* 0x000fe20003800000 */
        /* <DEDUP_REMOVED lines=24> */
[----:B--2---:R-:W-:-:S04]  /*f790*/  VIMNMX R15, R15, R5, !PT ;  /* 0x000000050f0f7248 */ /* 0x004fc80007fe0100 */
[----:B------:R-:W-:Y:S01]  /*f7a0*/  ISETP.GE.AND P1, PT, R0, R15, PT ;  /* 0x0000000f0000720c */ /* 0x000fe20003f26270 */
[----:B------:R0:W-:-:S12]  /*f7b0*/  STL [R1+0x20], R15 ;  /* 0x0000200f01007387 */ /* 0x0001d80000100800 */
[----:B0-----:R-:W-:Y:S05]  /*f7c0*/  @!P1 BRA `(.L_x_9707) ;  /* 0x0000003400ec9947 */ /* 0x001fea0003800000 */
[----:B------:R-:W-:Y:S01]  /*f7d0*/  BSSY B0, `(.L_x_9708) ;  /* 0x0000376000007945 */ /* 0x000fe20003800000 */
[----:B------:R-:W-:-:S07]  /*f7e0*/  IMAD.MOV.U32 R135, RZ, RZ, RZ ;  /* 0x000000ffff877224 */ /* 0x000fce00078e00ff */
.L_x_9728:
[----:B------:R-:W-:Y:S02]  /*f7f0*/  IMAD.U32 R5, RZ, RZ, UR38 ;  /* 0x00000026ff057e24 */ /* 0x000fe4000f8e00ff */
[----:B------:R-:W-:-:S03]  /*f800*/  VIADD R155, R17, 0x1 ;  /* 0x00000001119b7836 */ /* 0x000fc60000000000 */
[----:B------:R-:W-:Y:S02]  /*f810*/  ISETP.NE.AND P2, PT, R5, 0x3, PT ;  /* 0x000000030500780c */ /* 0x000fe40003f45270 */
[----:B------:R-:W-:-:S04]  /*f820*/  ISETP.NE.AND P1, PT, R155, 0x2, PT ;  /* 0x000000029b00780c */ /* 0x000fc80003f25270 */
[----:B------:R-:W-:Y:S02]  /*f830*/  SEL R154, RZ, 0x1, P1 ;  /* 0x00000001ff9a7807 */ /* 0x000fe40000800000 */
[----:B------:R-:W-:Y:S02]  /*f840*/  SEL R155, R155, RZ, P1 ;  /* 0x000000ff9b9b7207 */ /* 0x000fe40000800000 */
[----:B------:R-:W-:-:S03]  /*f850*/  LOP3.LUT R154, R19, R154, RZ, 0x3c, !PT ;  /* 0x0000009a139a7212 */ /* 0x000fc600078e3cff */
[----:B------:R-:W-:Y:S05]  /*f860*/  @!P2 BRA `(.L_x_9709) ;  /* 0x000000000004a947 */ /* 0x000fea0003800000 */
[----:B------:R-:W-:Y:S01]  /*f870*/  BPT.TRAP 0x1 ;  /* 0x000000040000795c */ /* 0x000fe20000300000 */
.L_x_9709:
[----:B------:R-:W-:Y:S01]  /*f880*/  IMAD R5, R155, 0x8, R16 ;  /* 0x000000089b057824 */ /* 0x000fe200078e0210 */
[----:B------:R-:W-:-:S04]  /*f890*/  SHF.L.U32 R14, R154, 0x1f, RZ ;  /* 0x0000001f9a0e7819 */ /* 0x000fc800000006ff */
[----:B------:R0:W1:Y:S01]  /*f8a0*/  SYNCS.PHASECHK.TRANS64.TRYWAIT P1, [R5+URZ+0x19c30], R14 ;  /* 0x019c300e050075a7 */ /* 0x000062000802017f */
[----:B------:R-:W-:Y:S05]  /*f8b0*/  @!P2 BRA `(.L_x_9710) ;  /* 0x000000000004a947 */ /* 0x000fea0003800000 */
[----:B------:R-:W-:Y:S01]  /*f8c0*/  BPT.TRAP 0x1 ;  /* 0x000000040000795c */ /* 0x000fe20000300000 */
.L_x_9710:
[----:B------:R-:W2:Y:S01]  /*f8d0*/  LDL R15, [R1+0x14] ;  /* 0x00001400010f7983 */ /* 0x000ea20000100800 */
[----:B------:R-:W-:Y:S01]  /*f8e0*/  BSSY B2, `(.L_x_9711) ;  /* 0x0000006000027945 */ /* 0x000fe20003800000 */
[----:B------:R-:W-:Y:S02]  /*f8f0*/  IMAD.MOV.U32 R21, RZ, RZ, -0x3ffffff0 ;  /* 0xc0000010ff157424 */ /* 0x000fe400078e00ff */
[----:B--2---:R-:W-:Y:S01]  /*f900*/  IMAD R20, R155, 0x300, R15 ;  /* 0x000003009b147824 */ /* 0x004fe200078e020f */
[----:B-1----:R-:W-:Y:S06]  /*f910*/  @P1 BRA `(.L_x_9712) ;  /* 0x0000000000081947 */ /* 0x002fec0003800000 */
[----:B------:R-:W1:Y:S02]  /*f920*/  SYNCS.PHASECHK.TRANS64.TRYWAIT P1, [R5+URZ+0x19c30], R14 ;  /* 0x019c300e050075a7 */ /* 0x000e64000802017f */
[----:B-1----:R-:W-:Y:S05]  /*f930*/  @!P1 BRA `(.L_x_9713) ;  /* 0x0000013c00789947 */ /* 0x002fea0003800000 */
.L_x_9712:
[----:B------:R-:W-:Y:S05]  /*f940*/  BSYNC B2 ;  /* 0x0000000000027941 */ /* 0x000fea0003800000 */
.L_x_9711:
[C---:B------:R-:W-:Y:S01]  /*f950*/  R2UR UR6, R20.reuse ;  /* 0x00000000140672ca */ /* 0x040fe200000e0000 */
[----:B------:R-:W-:Y:S01]  /*f960*/  WARPGROUP.ARRIVE ;  /* 0x00000000000079c5 */ /* 0x000fe20000000000 */
[----:B------:R-:W-:Y:S01]  /*f970*/  R2UR UR7, R21 ;  /* 0x00000000150772ca */ /* 0x000fe200000e0000 */
[----:B01----:R-:W-:Y:S01]  /*f980*/  VIADD R14, R20, 0x100 ;  /* 0x00000100140e7836 */ /* 0x003fe20000000000 */
[----:B------:R-:W-:Y:S01]  /*f990*/  R2UR UR4, R6 ;  /* 0x00000000060472ca */ /* 0x000fe200000e0000 */
[----:B------:R-:W-:Y:S01]  /*f9a0*/  IMAD.MOV.U32 R15, RZ, RZ, -0x3ffffff0 ;  /* 0xc0000010ff0f7424 */ /* 0x000fe200078e00ff */
[----:B------:R-:W-:Y:S01]  /*f9b0*/  R2UR UR5, R7 ;  /* 0x00000000070572ca */ /* 0x000fe200000e0000 */
[----:B------:R-:W-:Y:S01]  /*f9c0*/  VIADD R20, R20, 0x200 ;  /* 0x0000020014147836 */ /* 0x000fe20000000000 */
[----:B------:R-:W-:Y:S01]  /*f9d0*/  R2UR UR10, R14 ;  /* 0x000000000e0a72ca */ /* 0x000fe200000e0000 */
[----:B------:R-:W-:Y:S01]  /*f9e0*/  IMAD.MOV.U32 R21, RZ, RZ, -0x3ffffff0 ;  /* 0xc0000010ff157424 */ /* 0x000fe200078e00ff */
[----:B------:R-:W-:Y:S01]  /*f9f0*/  R2UR UR11, R15 ;  /* 0x000000000f0b72ca */ /* 0x000fe200000e0000 */
[----:B------:R-:W-:Y:S01]  /*fa00*/  IMAD.U32 R15, RZ, RZ, UR38 ;  /* 0x00000026ff0f7e24 */ /* 0x000fe2000f8e00ff */
[----:B------:R-:W-:-:S02]  /*fa10*/  R2UR UR8, R10 ;  /* 0x000000000a0872ca */ /* 0x000fc400000e0000 */
[----:B------:R-:W-:Y:S02]  /*fa20*/  R2UR UR9, R11 ;  /* 0x000000000b0972ca */ /* 0x000fe400000e0000 */
[----:B------:R-:W-:Y:S02]  /*fa30*/  R2UR UR14, R20 ;  /* 0x00000000140e72ca */ /* 0x000fe400000e0000 */
[----:B------:R-:W-:Y:S01]  /*fa40*/  R2UR UR15, R21 ;  /* 0x00000000150f72ca */ /* 0x000fe200000e0000 */
[----:B------:R-:W-:Y:S01]  /*fa50*/  QGMMA.64x128x32.F32.E4M3.E4M3 R24, gdesc[UR4], RZ, !UPT, gsb0 ;  /* 0x01e00000041879f3 */ /* 0x000fe2000c0008ff */
[----:B------:R-:W-:Y:S02]  /*fa60*/  R2UR UR12, R8 ;  /* 0x00000000080c72ca */ /* 0x000fe400000e0000 */
[----:B------:R-:W-:Y:S02]  /*fa70*/  R2UR UR13, R9 ;  /* 0x00000000090d72ca */ /* 0x000fe400000e0000 */
[----:B------:R-:W-:Y:S01]  /*fa80*/  ISETP.NE.AND P2, PT, R15, 0x3, PT ;  /* 0x000000030f00780c */ /* 0x000fe20003f45270 */
[----:B------:R-:W-:-:S02]  /*fa90*/  WARPGROUP.DEPBAR.LE gsb0, 0x0 ;  /* 0x00008000000079c5 */ /* 0x000fc40000010000 */
[----:B------:R-:W-:-:S06]  /*faa0*/  WARPGROUP.ARRIVE ;  /* 0x00000000000079c5 */ /* 0x000fcc0000000000 */
[----:B------:R-:W-:Y:S03]  /*fab0*/  QGMMA.64x128x32.F32.E4M3.E4M3 R24, gdesc[UR8], R24, gsb0 ;  /* 0x01e00000081879f3 */ /* 0x000fe60008000818 */
[----:B------:R-:W-:Y:S02]  /*fac0*/  WARPGROUP.DEPBAR.LE gsb0, 0x0 ;  /* 0x00008000000079c5 */ /* 0x000fe40000010000 */
[----:B------:R-:W-:-:S07]  /*fad0*/  WARPGROUP.ARRIVE ;  /* 0x00000000000079c5 */ /* 0x000fce0000000000 */
[----:B------:R-:W-:Y:S03]  /*fae0*/  QGMMA.64x128x32.F32.E4M3.E4M3 R24, gdesc[UR12], R24, gsb0 ;  /* 0x01e000000c1879f3 */ /* 0x000fe60008000818 */
[----:B------:R-:W-:Y:S02]  /*faf0*/  WARPGROUP.DEPBAR.LE gsb0, 0x0 ;  /* 0x00008000000079c5 */ /* 0x000fe40000010000 */
[----:B------:R-:W-:Y:S05]  /*fb00*/  @!P2 BRA `(.L_x_9714) ;  /* 0x000000000004a947 */ /* 0x000fea0003800000 */
[----:B------:R-:W-:Y:S01]  /*fb10*/  BPT.TRAP 0x1 ;  /* 0x000000040000795c */ /* 0x000fe20000300000 */
.L_x_9714:
[----:B------:R-:W-:Y:S01]  /*fb20*/  SHF.L.U32 R14, R19, 0x1f, RZ ;  /* 0x0000001f130e7819 */ /* 0x000fe200000006ff */
[----:B------:R-:W-:-:S04]  /*fb30*/  IMAD R19, R17, 0x8, R16 ;  /* 0x0000000811137824 */ /* 0x000fc800078e0210 */
[----:B------:R0:W1:Y:S01]  /*fb40*/  SYNCS.PHASECHK.TRANS64.TRYWAIT P1, [R19+URZ+0x19c50], R14 ;  /* 0x019c500e130075a7 */ /* 0x000062000802017f */
[----:B------:R-:W-:Y:S05]  /*fb50*/  @!P2 BRA `(.L_x_9715) ;  /* 0x000000000004a947 */ /* 0x000fea0003800000 */
[----:B------:R-:W-:Y:S01]  /*fb60*/  BPT.TRAP 0x1 ;  /* 0x000000040000795c */ /* 0x000fe20000300000 */
.L_x_9715:
[----:B------:R-:W-:Y:S04]  /*fb70*/  BSSY B2, `(.L_x_9716) ;  /* 0x0000004000027945 */ /* 0x000fe80003800000 */
[----:B-1----:R-:W-:Y:S05]  /*fb80*/  @P1 BRA `(.L_x_9717) ;  /* 0x0000000000081947 */ /* 0x002fea0003800000 */
[----:B------:R-:W1:Y:S02]  /*fb90*/  SYNCS.PHASECHK.TRANS64.TRYWAIT P1, [R19+URZ+0x19c50], R14 ;  /* 0x019c500e130075a7 */ /* 0x000e64000802017f */
[----:B-1----:R-:W-:Y:S05]  /*fba0*/  @!P1 BRA `(.L_x_9718) ;  /* 0x0000013800f09947 */ /* 0x002fea0003800000 */
.L_x_9717:
[----:B------:R-:W-:Y:S05]  /*fbb0*/  BSYNC B2 ;  /* 0x0000000000027941 */ /* 0x000fea0003800000 */
.L_x_9716:
[----:B01----:R-:W-:Y:S01]  /*fbc0*/  VIADD R14, R16, 0x3000 ;  /* 0x00003000100e7836 */ /* 0x003fe20000000000 */
[----:B------:R-:W-:Y:S01]  /*fbd0*/  WARPGROUP.ARRIVE ;  /* 0x00000000000079c5 */ /* 0x000fe20000000000 */
[----:B------:R-:W-:Y:S01]  /*fbe0*/  IMAD.MOV.U32 R15, RZ, RZ, 0x40000040 ;  /* 0x40000040ff0f7424 */ /* 0x000fe200078e00ff */
[----:B------:R-:W-:Y:S02]  /*fbf0*/  LOP3.LUT P4, RZ, R22, 0x20, RZ, 0xc0, !PT ;  /* 0x0000002016ff7812 */ /* 0x000fe4000788c0ff */
[----:B------:R-:W-:Y:S02]  /*fc00*/  SHF.R.U32.HI R14, RZ, 0x4, R14 ;  /* 0x00000004ff0e7819 */ /* 0x000fe4000001160e */
[----:B------:R-:W-:Y:S02]  /*fc10*/  R2UR UR7, R15 ;  /* 0x000000000f0772ca */ /* 0x000fe400000e0000 */
[----:B------:R-:W-:-:S04]  /*fc20*/  LOP3.LUT R14, R14, 0x3fff, RZ, 0xc0, !PT ;  /* 0x00003fff0e0e7812 */ /* 0x000fc800078ec0ff */
[----:B------:R-:W-:-:S05]  /*fc30*/  LOP3.LUT R14, R14, 0x10000, RZ, 0xfc, !PT ;  /* 0x000100000e0e7812 */ /* 0x000fca00078efcff */
[----:B------:R-:W-:-:S05]  /*fc40*/  IMAD R14, R17, 0x300, R14 ;  /* 0x00000300110e7824 */ /* 0x000fca00078e020e */
[----:B------:R-:W-:-:S13]  /*fc50*/  R2UR UR6, R14 ;  /* 0x000000000e0672ca */ /* 0x000fda00000e0000 */
[----:B------:R-:W-:Y:S01]  /*fc60*/  QGMMA.64x96x32.F32.E4M3.E4M3 R88, R148, gdesc[UR4], R88, gsb0 ;  /* 0x0160000494587df3 */ /* 0x000fe20008000858 */
[----:B------:R-:W-:Y:S02]  /*fc70*/  VIADD R20, R14, 0x2 ;  /* 0x000000020e147836 */ /* 0x000fe40000000000 */
[----:B------:R-:W-:-:S03]  /*fc80*/  IMAD.MOV.U32 R21, RZ, RZ, 0x40000040 ;  /* 0x40000040ff157424 */ /* 0x000fc600078e00ff */
[----:B------:R-:W-:Y:S02]  /*fc90*/  R2UR UR6, R20 ;  /* 0x00000000140672ca */ /* 0x000fe400000e0000 */
[----:B------:R-:W-:Y:S01]  /*fca0*/  R2UR UR7, R21 ;  /* 0x00000000150772ca */ /* 0x000fe200000e0000 */
[C---:B------:R-:W-:Y:S02]  /*fcb0*/  VIADD R20, R14.reuse, 0x4 ;  /* 0x000000040e147836 */ /* 0x040fe40000000000 */
[----:B------:R-:W-:Y:S01]  /*fcc0*/  IMAD.MOV.U32 R21, RZ, RZ, 0x40000040 ;  /* 0x40000040ff157424 */ /* 0x000fe200078e00ff */
[----:B------:R-:W-:Y:S02]  /*fcd0*/  WARPGROUP.DEPBAR.LE gsb0, 0x0 ;  /* 0x00008000000079c5 */ /* 0x000fe40000010000 */
[----:B------:R-:W-:Y:S01]  /*fce0*/  WARPGROUP.ARRIVE ;  /* 0x00000000000079c5 */ /* 0x000fe20000000000 */
[----:B------:R-:W2:Y:S01]  /*fcf0*/  LDL R150, [R1+0x10] ;  /* 0x0000100001967983 */ /* 0x000ea20000100800 */
[----:B------:R-:W-:Y:S01]  /*fd00*/  VIADD R14, R14, 0x6 ;  /* 0x000000060e0e7836 */ /* 0x000fe20000000000 */
[----:B------:R-:W0:Y:S02]  /*fd10*/  LDC R149, c[0x0][0x448] ;  /* 0x00011200ff957b82 */ /* 0x000e240000000800 */
[----:B------:R-:W2:Y:S02]  /*fd20*/  LDL R151, [R1+0x30] ;  /* 0x0000300001977983 */ /* 0x000ea40000100800 */
[----:B------:R-:W-:Y:S01]  /*fd30*/  QGMMA.64x96x32.F32.E4M3.E4M3 R88, R144, gdesc[UR4], R88, gsb0 ;  /* 0x0160000490587df3 */ /* 0x000fe20008000858 */
[----:B------:R-:W-:Y:S01]  /*fd40*/  R2UR UR6, R20 ;  /* 0x00000000140672ca */ /* 0x000fe200000e0000 */
[----:B------:R-:W-:Y:S01]  /*fd50*/  IMAD.MOV.U32 R15, RZ, RZ, 0x40000040 ;  /* 0x40000040ff0f7424 */ /* 0x000fe200078e00ff */
        /* <DEDUP_REMOVED lines=18> */
[----:B0-----:R-:W-:Y:S01]  /*fe80*/  ISETP.NE.AND P1, PT, R149, 0x1, PT ;  /* 0x000000019500780c */ /* 0x001fe20003f25270 */
        /* <DEDUP_REMOVED lines=8> */
[----:B------:R-:W-:Y:S01]  /*ff10*/  @!P0 VIADD R5, R5, 0x19c40 ;  /* 0x00019c4005058836 */ /* 0x000fe20000000000 */
[----:B------:R-:W0:Y:S03]  /*ff20*/  MUFU.TANH R17, R17 ;  /* 0x0000001100117308 */ /* 0x000e260000002400 */
[----:B------:R-:W1:Y:S01]  /*ff30*/  @P1 LDC R45, c[0x0][0x44c] ;  /* 0x00011300ff2d1b82 */ /* 0x000e620000000800 */
[----:B------:R-:W-:-:S02]  /*ff40*/  WARPGROUP.DEPBAR.LE gsb0, 0x0 ;  /* 0x00008000000079c5 */ /* 0x000fc40000010000 */
[----:B------:R-:W-:Y:S01]  /*ff50*/  WARPGROUP.ARRIVE ;  /* 0x00000000000079c5 */ /* 0x000fe20000000000 */
[C---:B------:R-:W-:Y:S01]  /*ff60*/  FMUL.FTZ R78, R2.reuse, R83 ;  /* 0x00000053024e7220 */ /* 0x040fe20000410000 */
[----:B------:R-:W-:Y:S01]  /*ff70*/  FMUL.FTZ R42, R2, R47 ;  /* 0x0000002f022a7220 */ /* 0x000fe20000410000 */
[----:B------:R-:W3:Y:S03]  /*ff80*/  MUFU.TANH R20, R20 ;  /* 0x0000001400147308 */ /* 0x000ee60000002400 */
        /* <DEDUP_REMOVED lines=11> */
[----:B------:R-:W4:Y:S01]  /*10040*/  @P1 LDC R44, c[0x0][0x450] ;  /* 0x00011400ff2c1b82 */ /* 0x000f220000000800 */
        /* <DEDUP_REMOVED lines=14> */
[----:B------:R-:W-:Y:S01]  /*10130*/  @!P0 PRMT R5, RZ, 0x654, R5 ;  /* 0x00000654ff058816 */ /* 0x000fe20000000005 */
[----:B------:R-:W-:-:S06]  /*10140*/  FMUL.FTZ R86, R2, R86 ;  /* 0x0000005602567220 */ /* 0x000fcc0000410000 */
        /* <DEDUP_REMOVED lines=11> */
[----:B------:R-:W5:Y:S01]  /*10200*/  LDL R140, [R1] ;  /* 0x00000000018c7983 */ /* 0x000f620000100800 */
[----:B------:R-:W-:Y:S01]  /*10210*/  WARPGROUP.ARRIVE ;  /* 0x00000000000079c5 */ /* 0x000fe20000000000 */
[C---:B------:R-:W-:Y:S01]  /*10220*/  FMUL.FTZ R75, R2.reuse, R79 ;  /* 0x0000004f024b7220 */ /* 0x040fe20000410000 */
[C---:B------:R-:W-:Y:S02]  /*10230*/  FMUL.FTZ R50, R2.reuse, R53 ;  /* 0x0000003502327220 */ /* 0x040fe40000410000 */
[----:B------:R-:W0:Y:S02]  /*10240*/  MUFU.TANH R14, R14 ;  /* 0x0000000e000e7308 */ /* 0x000e240000002400 */
[----:B------:R-:W-:Y:S01]  /*10250*/  QGMMA.64x96x32.F32.E4M3.E4M3 R88, R136, gdesc[UR4], R88, gsb0 ;  /* 0x0160000488587df3 */ /* 0x000fe20008000858 */
        /* <DEDUP_REMOVED lines=18> */
[----:B------:R-:W0:Y:S01]  /*10380*/  MUFU.TANH R34, R34 ;  /* 0x0000002200227308 */ /* 0x000e220000002400 */
[----:B--2---:R-:W-:-:S07]  /*10390*/  IMAD.IADD R81, R151, 0x1, R150 ;  /* 0x0000000197517824 */ /* 0x004fce00078e0296 */
[----:B------:R-:W2:Y:S01]  /*103a0*/  MUFU.TANH R36, R36 ;  /* 0x0000002400247308 */ /* 0x000ea20000002400 */
[----:B-1----:R-:W-:-:S04]  /*103b0*/  @P1 IMAD.HI.U32 R45, R81, R45, RZ ;  /* 0x0000002d512d1227 */ /* 0x002fc800078e00ff */
[----:B------:R-:W-:Y:S01]  /*103c0*/  IMAD.MOV.U32 R84, RZ, RZ, R81 ;  /* 0x000000ffff547224 */ /* 0x000fe200078e0051 */
[----:B----4-:R-:W-:Y:S01]  /*103d0*/  @P1 SHF.R.U32.HI R84, RZ, R44, R45 ;  /* 0x0000002cff541219 */ /* 0x010fe2000001162d */
[----:B------:R-:W-:Y:S01]  /*103e0*/  IMAD.SHL.U32 R81, R0, 0x80, RZ ;  /* 0x0000008000517824 */ /* 0x000fe200078e00ff */
[----:B------:R-:W1:Y:S04]  /*103f0*/  MUFU.TANH R39, R39 ;  /* 0x0000002700277308 */ /* 0x000e680000002400 */
[----:B------:R-:W-:-:S04]  /*10400*/  IADD3 R44, -R81, 0x1, RZ ;  /* 0x00000001512c7810 */ /* 0x000fc80007ffe1ff */
[----:B------:R-:W4:Y:S08]  /*10410*/  MUFU.TANH R41, R41 ;  /* 0x0000002900297308 */ /* 0x000f300000002400 */
[----:B------:R-:W0:Y:S08]  /*10420*/  MUFU.TANH R42, R42 ;  /* 0x0000002a002a7308 */ /* 0x000e300000002400 */
[----:B------:R-:W0:Y:S08]  /*10430*/  MUFU.TANH R43, R43 ;  /* 0x0000002b002b7308 */ /* 0x000e300000002400 */
[----:B------:R-:W0:Y:S01]  /*10440*/  MUFU.TANH R46, R46 ;  /* 0x0000002e002e7308 */ /* 0x000e220000002400 */
[----:B------:R-:W-:-:S02]  /*10450*/  WARPGROUP.DEPBAR.LE gsb0, 0x0 ;  /* 0x00008000000079c5 */ /* 0x000fc40000010000 */
[----:B------:R-:W3:Y:S05]  /*10460*/  SHFL.IDX PT, R138, R84, RZ, 0x1c1f ;  /* 0x001c1fff548a7589 */ /* 0x000eea00000e0000 */
[----:B------:R-:W0:Y:S01]  /*10470*/  MUFU.TANH R47, R47 ;  /* 0x0000002f002f7308 */ /* 0x000e220000002400 */
[----:B------:R2:W-:Y:S07]  /*10480*/  @!P0 SYNCS.ARRIVE.TRANS64.RED.A1T0 RZ, [R5+URZ], RZ ;  /* 0x000000ff05ff89a7 */ /* 0x0005ee000810043f */
        /* <DEDUP_REMOVED lines=22> */
[----:B-----5:R-:W-:-:S07]  /*105f0*/  IMAD R44, R140, -0x2, R44 ;  /* 0xfffffffe8c2c7824 */ /* 0x020fce00078e022c */
[----:B------:R-:W0:Y:S01]  /*10600*/  MUFU.TANH R72, R72 ;  /* 0x0000004800487308 */ /* 0x000e220000002400 */
[----:B------:R-:W-:-:S07]  /*10610*/  IADD3 R44, -R156, R44, R157 ;  /* 0x0000002c9c2c7210 */ /* 0x000fce0007ffe19d */
        /* <DEDUP_REMOVED lines=13> */
[----:B------:R-:W-:-:S07]  /*106f0*/  VIADD R87, R44, UR36 ;  /* 0x000000242c577c36 */ /* 0x000fce0008000000 */
[----:B--2---:R2:W0:Y:S01]  /*10700*/  MUFU.TANH R5, R86 ;  /* 0x0000005600057308 */ /* 0x0044220000002400 */
[----:B---3--:R-:W-:Y:S02]  /*10710*/  IMAD.IADD R137, R87, 0x1, R138 ;  /* 0x0000000157897824 */ /* 0x008fe400078e028a */
[----:B--2---:R-:W-:-:S04]  /*10720*/  VIADD R86, R44, UR39 ;  /* 0x000000272c567c36 */ /* 0x004fc80008000000 */
[----:B------:R-:W-:Y:S01]  /*10730*/  IMAD.IADD R136, R86, 0x1, R138 ;  /* 0x0000000156887824 */ /* 0x000fe200078e028a */
[----:B-1--4-:R-:W-:Y:S06]  /*10740*/  @!P4 BRA `(.L_x_9719) ;  /* 0x000000000058c947 */ /* 0x012fec0003800000 */
[----:B------:R-:W-:Y:S01]  /*10750*/  IADD3 R138, -R156, R157, R138 ;  /* 0x0000009d9c8a7210 */ /* 0x000fe20007ffe18a */
[----:B------:R-:W-:Y:S03]  /*10760*/  BSSY B2, `(.L_x_9720) ;  /* 0x0000010000027945 */ /* 0x000fe60003800000 */
        /* <DEDUP_REMOVED lines=10> */
.L_x_9721:
[----:B------:R-:W-:-:S05]  /*10810*/  IMAD.U32 R139, RZ, RZ, UR46 ;  /* 0x0000002eff8b7e24 */ /* 0x000fca000f8e00ff */
[----:B------:R-:W-:-:S13]  /*10820*/  ISETP.NE.AND P1, PT, R139, 0x1, PT ;  /* 0x000000018b00780c */ /* 0x000fda0003f25270 */
[----:B------:R-:W1:Y:S02]  /*10830*/  @P1 LDC.64 R44, c[0x0][0x9e8] ;  /* 0x00027a00ff2c1b82 */ /* 0x000e640000000a00 */
[----:B-1----:R-:W-:-:S05]  /*10840*/  @P1 IMAD.HI.U32 R44, R138, R44, RZ ;  /* 0x0000002c8a2c1227 */ /* 0x002fca00078e00ff */
[----:B------:R-:W-:-:S07]  /*10850*/  @P1 SHF.R.U32.HI R138, RZ, R45, R44 ;  /* 0x0000002dff8a1219 */ /* 0x000fce000001162c */
.L_x_9722:
[----:B------:R-:W-:Y:S05]  /*10860*/  BSYNC B2 ;  /* 0x0000000000027941 */ /* 0x000fea0003800000 */
.L_x_9720:
[----:B------:R-:W-:-:S04]  /*10870*/  IMAD R138, R138, R139, -R81 ;  /* 0x0000008b8a8a7224 */ /* 0x000fc800078e0a51 */
[----:B------:R-:W-:-:S05]  /*10880*/  IMAD R138, R140, -0x2, R138 ;  /* 0xfffffffe8c8a7824 */ /* 0x000fca00078e028a */
[----:B------:R-:W-:Y:S02]  /*10890*/  VIMNMX R137, R137, R138, !PT ;  /* 0x0000008a89897248 */ /* 0x000fe40007fe0100 */
[----:B------:R-:W-:-:S07]  /*108a0*/  VIADDMNMX R136, R138, R139, R136, PT ;  /* 0x0000008b8a887246 */ /* 0x000fce0003800188 */
.L_x_9719:
        /* <DEDUP_REMOVED lines=113> */
.L_x_9725:
[----:B------:R-:W-:-:S05]  /*10fc0*/  IMAD.U32 R65, RZ, RZ, UR46 ;  /* 0x0000002eff417e24 */ /* 0x000fca000f8e00ff */
[----:B------:R-:W-:-:S13]  /*10fd0*/  ISETP.NE.AND P1, PT, R65, 0x1, PT ;  /* 0x000000014100780c */ /* 0x000fda0003f25270 */
[----:B------:R-:W0:Y:S02]  /*10fe0*/  @P1 LDC.64 R44, c[0x0][0x9e8] ;  /* 0x00027a00ff2c1b82 */ /* 0x000e240000000a00 */
[----:B0-----:R-:W-:-:S05]  /*10ff0*/  @P1 IMAD.HI.U32 R44, R84, R44, RZ ;  /* 0x0000002c542c1227 */ /* 0x001fca00078e00ff */
[----:B------:R-:W-:-:S07]  /*11000*/  @P1 SHF.R.U32.HI R84, RZ, R45, R44 ;  /* 0x0000002dff541219 */ /* 0x000fce000001162c */
.L_x_9726:
[----:B------:R-:W-:Y:S05]  /*11010*/  BSYNC B2 ;  /* 0x0000000000027941 */ /* 0x000fea0003800000 */
.L_x_9724:
[----:B------:R-:W-:-:S04]  /*11020*/  IMAD R81, R84, R65, -R81 ;  /* 0x0000004154517224 */ /* 0x000fc800078e0a51 */
[----:B------:R-:W-:-:S05]  /*11030*/  IMAD R81, R140, -0x2, R81 ;  /* 0xfffffffe8c517824 */ /* 0x000fca00078e0251 */
[----:B------:R-:W-:Y:S02]  /*11040*/  VIMNMX R87, R87, R81, !PT ;  /* 0x0000005157577248 */ /* 0x000fe40007fe0100 */
[----:B------:R-:W-:-:S07]  /*11050*/  VIADDMNMX R86, R81, R65, R86, PT ;  /* 0x0000004151567246 */ /* 0x000fce0003800156 */
.L_x_9723:
[C---:B------:R-:W-:Y:S01]  /*11060*/  ISETP.GT.AND P1, PT, R87.reuse, 0x1, P3 ;  /* 0x000000015700780c */ /* 0x040fe20001f24270 */
[----:B------:R-:W-:Y:S01]  /*11070*/  IMAD.U32 R65, RZ, RZ, UR45 ;  /* 0x0000002dff417e24 */ /* 0x000fe2000f8e00ff */
[C---:B------:R-:W-:Y:S01]  /*11080*/  ISETP.GT.AND P2, PT, R87.reuse, 0x8, P3 ;  /* 0x000000085700780c */ /* 0x040fe20001f44270 */
[----:B------:R-:W-:Y:S01]  /*11090*/  IMAD.U32 R136, RZ, RZ, UR38 ;  /* 0x00000026ff887e24 */ /* 0x000fe2000f8e00ff */
[C---:B------:R-:W-:Y:S02]  /*110a0*/  ISETP.LT.OR P1, PT, R86.reuse, 0x2, P1 ;  /* 0x000000025600780c */ /* 0x040fe40000f21670 */
[----:B------:R-:W-:Y:S02]  /*110b0*/  ISETP.LT.OR P2, PT, R86, 0x9, P2 ;  /* 0x000000095600780c */ /* 0x000fe40001741670 */
[----:B------:R-:W-:Y:S02]  /*110c0*/  FSEL R20, R20, -INF , !P1 ;  /* 0xff80000014147808 */ /* 0x000fe40004800000 */
[----:B------:R-:W-:-:S02]  /*110d0*/  ISETP.GT.AND P1, PT, R87, 0x9, P3 ;  /* 0x000000095700780c */ /* 0x000fc40001f24270 */
[----:B------:R-:W-:Y:S02]  /*110e0*/  FSEL R25, R25, -INF , !P2 ;  /* 0xff80000019197808 */ /* 0x000fe40005000000 */
[----:B------:R-:W-:Y:S02]  /*110f0*/  ISETP.LT.OR P1, PT, R86, 0xa, P1 ;  /* 0x0000000a5600780c */ /* 0x000fe40000f21670 */
[C---:B------:R-:W-:Y:S02]  /*11100*/  ISETP.GT.AND P2, PT, R87.reuse, 0x10, P3 ;  /* 0x000000105700780c */ /* 0x040fe40001f44270 */
[----:B------:R-:W-:Y:S02]  /*11110*/  FSEL R26, R26, -INF , !P1 ;  /* 0xff8000001a1a7808 */ /* 0x000fe40004800000 */
[----:B------:R-:W-:Y:S02]  /*11120*/  ISETP.GT.AND P1, PT, R87, 0x11, P3 ;  /* 0x000000115700780c */ /* 0x000fe40001f24270 */
[----:B------:R-:W-:-:S02]  /*11130*/  ISETP.LT.OR P2, PT, R86, 0x11, P2 ;  /* 0x000000115600780c */ /* 0x000fc40001741670 */
        /* <DEDUP_REMOVED lines=9> */
[----:B------:R-:W-:Y:S02]  /*111d0*/  FSEL R33, R33, -INF , !P2 ;  /* 0xff80000021217808 */ /* 0x000fe40005000000 */
[----:B------:R-:W-:Y:S02]  /*111e0*/  ISETP.LT.OR P1, PT, R86, 0x22, P1 ;  /* 0x000000225600780c */ /* 0x000fe40000f21670 */
[----:B------:R-:W-:-:S02]  /*111f0*/  ISETP.GT.AND P2, PT, R87, 0x20, P3 ;  /* 0x000000205700780c */ /* 0x000fc40001f44270 */
[----:B------:R-:W-:Y:S02]  /*11200*/  FSEL R44, R38, -INF , !P1 ;  /* 0xff800000262c7808 */ /* 0x000fe40004800000 */
[----:B------:R-:W-:Y:S02]  /*11210*/  FMNMX.FTZ R38, R14, R13, !PT ;  /* 0x0000000d0e267209 */ /* 0x000fe40007810000 */
[----:B------:R-:W-:Y:S02]  /*11220*/  ISETP.LT.OR P2, PT, R86, 0x21, P2 ;  /* 0x000000215600780c */ /* 0x000fe40001741670 */
[----:B------:R-:W-:Y:S02]  /*11230*/  FMNMX.FTZ R38, R17, R38, !PT ;  /* 0x0000002611267209 */ /* 0x000fe40007810000 */
[----:B------:R-:W-:Y:S02]  /*11240*/  FSEL R37, R37, -INF , !P2 ;  /* 0xff80000025257808 */ /* 0x000fe40005000000 */
[----:B------:R-:W-:-:S02]  /*11250*/  FMNMX.FTZ R38, R21, R38, !PT ;  /* 0x0000002615267209 */ /* 0x000fc40007810000 */
[C---:B------:R-:W-:Y:S02]  /*11260*/  ISETP.GT.AND P2, PT, R87.reuse, 0x28, P3 ;  /* 0x000000285700780c */ /* 0x040fe40001f44270 */
[----:B------:R-:W-:Y:S02]  /*11270*/  FMNMX.FTZ R38, R24, R38, !PT ;  /* 0x0000002618267209 */ /* 0x000fe40007810000 */
[----:B------:R-:W-:Y:S02]  /*11280*/  ISETP.GT.AND P1, PT, R87, 0x29, P3 ;  /* 0x000000295700780c */ /* 0x000fe40001f24270 */
[----:B------:R-:W-:Y:S02]  /*11290*/  FMNMX.FTZ R38, R27, R38, !PT ;  /* 0x000000261b267209 */ /* 0x000fe40007810000 */
[----:B------:R-:W-:Y:S02]  /*112a0*/  ISETP.LT.OR P2, PT, R86, 0x29, P2 ;  /* 0x000000295600780c */ /* 0x000fe40001741670 */
[----:B------:R-:W-:-:S02]  /*112b0*/  FMNMX.FTZ R38, R28, R38, !PT ;  /* 0x000000261c267209 */ /* 0x000fc40007810000 */
[----:B------:R-:W-:Y:S02]  /*112c0*/  ISETP.LT.OR P1, PT, R86, 0x2a, P1 ;  /* 0x0000002a5600780c */ /* 0x000fe40000f21670 */
[----:B------:R-:W-:Y:S02]  /*112d0*/  FMNMX.FTZ R38, R31, R38, !PT ;  /* 0x000000261f267209 */ /* 0x000fe40007810000 */
[----:B------:R-:W-:Y:S02]  /*112e0*/  FSEL R41, R41, -INF , !P2 ;  /* 0xff80000029297808 */ /* 0x000fe40005000000 */
        /* <DEDUP_REMOVED lines=39> */
[----:B------:R-:W-:Y:S02]  /*11560*/  ISETP.GT.AND P2, PT, R87, 0x48, P3 ;  /* 0x000000485700780c */ /* 0x000fe40001f44270 */
        /* <DEDUP_REMOVED lines=10> */
[C---:B------:R-:W-:Y:S01]  /*11610*/  ISETP.GT.AND P2, PT, R87.reuse, 0x50, P3 ;  /* 0x000000505700780c */ /* 0x040fe20001f44270 */
[----:B------:R-:W0:Y:S01]  /*11620*/  SHFL.BFLY PT, R45, R38, 0x2, 0x1f ;  /* 0x0c401f00262d7f89 */ /* 0x000e2200000e0000 */
[----:B------:R-:W-:-:S02]  /*11630*/  ISETP.GT.AND P1, PT, R87, 0x51, P3 ;  /* 0x000000515700780c */ /* 0x000fc40001f24270 */
[----:B------:R-:W-:Y:S02]  /*11640*/  LOP3.LUT R22, R22, 0xbfffffff, RZ, 0xc0, !PT ;  /* 0xbfffffff16167812 */ /* 0x000fe400078ec0ff */
[C---:B------:R-:W-:Y:S02]  /*11650*/  ISETP.LT.OR P2, PT, R86.reuse, 0x51, P2 ;  /* 0x000000515600780c */ /* 0x040fe40001741670 */
[----:B------:R-:W-:Y:S02]  /*11660*/  ISETP.LT.OR P1, PT, R86, 0x52, P1 ;  /* 0x000000525600780c */ /* 0x000fe40000f21670 */
[----:B------:R-:W-:Y:S02]  /*11670*/  @P0 LOP3.LUT R22, R22, 0x40000000, RZ, 0xfc, !PT ;  /* 0x4000000016160812 */ /* 0x000fe400078efcff */
[----:B------:R-:W-:Y:S02]  /*11680*/  ISETP.GT.AND P0, PT, R87, RZ, P3 ;  /* 0x000000ff5700720c */ /* 0x000fe40001f04270 */
[----:B------:R-:W-:-:S02]  /*11690*/  FSEL R63, R63, -INF , !P2 ;  /* 0xff8000003f3f7808 */ /* 0x000fc40005000000 */
[----:B------:R-:W-:Y:S02]  /*116a0*/  FSEL R64, R64, -INF , !P1 ;  /* 0xff80000040407808 */ /* 0x000fe40004800000 */
[C---:B------:R-:W-:Y:S02]  /*116b0*/  ISETP.GT.AND P2, PT, R87.reuse, 0x58, P3 ;  /* 0x000000585700780c */ /* 0x040fe40001f44270 */
[----:B------:R-:W-:Y:S02]  /*116c0*/  ISETP.GT.AND P1, PT, R87, 0x59, P3 ;  /* 0x000000595700780c */ /* 0x000fe40001f24270 */
[C---:B------:R-:W-:Y:S02]  /*116d0*/  ISETP.LT.OR P2, PT, R86.reuse, 0x59, P2 ;  /* 0x000000595600780c */ /* 0x040fe40001741670 */
[----:B------:R-:W-:Y:S02]  /*116e0*/  ISETP.LT.OR P1, PT, R86, 0x5a, P1 ;  /* 0x0000005a5600780c */ /* 0x000fe40000f21670 */
[----:B------:R-:W-:-:S02]  /*116f0*/  LOP3.LUT R22, R22, 0xfffffff7, RZ, 0xc0, !PT ;  /* 0xfffffff716167812 */ /* 0x000fc400078ec0ff */
[----:B0-----:R-:W-:Y:S02]  /*11700*/  FMNMX.FTZ R38, R38, R45, !PT ;  /* 0x0000002d26267209 */ /* 0x001fe40007810000 */
[----:B------:R-:W-:Y:S02]  /*11710*/  FSEL R67, R67, -INF , !P2 ;  /* 0xff80000043437808 */ /* 0x000fe40005000000 */
[----:B------:R-:W-:Y:S01]  /*11720*/  FSEL R68, R68, -INF , !P1 ;  /* 0xff80000044447808 */ /* 0x000fe20004800000 */
[----:B------:R-:W0:Y:S01]  /*11730*/  SHFL.BFLY PT, R45, R38, 0x1, 0x1f ;  /* 0x0c201f00262d7f89 */ /* 0x000e2200000e0000 */
[C---:B------:R-:W-:Y:S02]  /*11740*/  ISETP.GT.AND P2, PT, R87.reuse, 0x60, P3 ;  /* 0x000000605700780c */ /* 0x040fe40001f44270 */
[----:B------:R-:W-:Y:S02]  /*11750*/  ISETP.GT.AND P1, PT, R87, 0x61, P3 ;  /* 0x000000615700780c */ /* 0x000fe40001f24270 */
[----:B------:R-:W-:-:S02]  /*11760*/  @P0 LOP3.LUT R22, R22, 0x8, RZ, 0xfc, !PT ;  /* 0x0000000816160812 */ /* 0x000fc400078efcff */
[----:B------:R-:W-:Y:S02]  /*11770*/  ISETP.GT.AND P0, PT, R87, 0x79, P3 ;  /* 0x000000795700780c */ /* 0x000fe40001f04270 */
[C---:B------:R-:W-:Y:S02]  /*11780*/  ISETP.LT.OR P2, PT, R86.reuse, 0x61, P2 ;  /* 0x000000615600780c */ /* 0x040fe40001741670 */
[----:B------:R-:W-:Y:S02]  /*11790*/  ISETP.LT.OR P1, PT, R86, 0x62, P1 ;  /* 0x000000625600780c */ /* 0x000fe40000f21670 */
[----:B------:R-:W-:Y:S02]  /*117a0*/  FSEL R69, R69, -INF , !P2 ;  /* 0xff80000045457808 */ /* 0x000fe40005000000 */
[----:B------:R-:W-:Y:S02]  /*117b0*/  FSEL R70, R70, -INF , !P1 ;  /* 0xff80000046467808 */ /* 0x000fe40004800000 */
[----:B------:R-:W-:-:S02]  /*117c0*/  ISETP.GT.AND P4, PT, R87, 0x68, P3 ;  /* 0x000000685700780c */ /* 0x000fc40001f84270 */
[C---:B------:R-:W-:Y:S02]  /*117d0*/  ISETP.GT.AND P5, PT, R87.reuse, 0x69, P3 ;  /* 0x000000695700780c */ /* 0x040fe40001fa4270 */
[C---:B------:R-:W-:Y:S02]  /*117e0*/  ISETP.GT.AND P6, PT, R87.reuse, 0x70, P3 ;  /* 0x000000705700780c */ /* 0x040fe40001fc4270 */
[C---:B------:R-:W-:Y:S02]  /*117f0*/  ISETP.GT.AND P2, PT, R87.reuse, 0x71, P3 ;  /* 0x000000715700780c */ /* 0x040fe40001f44270 */
[----:B------:R-:W-:Y:S02]  /*11800*/  ISETP.GT.AND P1, PT, R87, 0x78, P3 ;  /* 0x000000785700780c */ /* 0x000fe40001f24270 */
[C---:B------:R-:W-:Y:S02]  /*11810*/  LOP3.LUT P3, RZ, R22.reuse, 0x8, RZ, 0xc0, !PT ;  /* 0x0000000816ff7812 */ /* 0x040fe4000786c0ff */
[----:B------:R-:W-:-:S02]  /*11820*/  LOP3.LUT R22, R22, 0xfffffffd, RZ, 0xc0, !PT ;  /* 0xfffffffd16167812 */ /* 0x000fc400078ec0ff */
[----:B0-----:R-:W-:Y:S02]  /*11830*/  FMNMX.FTZ R38, R38, R45, !PT ;  /* 0x0000002d26267209 */ /* 0x001fe40007810000 */
[----:B------:R-:W-:Y:S02]  /*11840*/  @P0 LOP3.LUT R22, R22, 0x2, RZ, 0xfc, !PT ;  /* 0x0000000216160812 */ /* 0x000fe400078efcff */
[----:B------:R-:W-:Y:S01]  /*11850*/  ISETP.LT.OR P0, PT, R86, 0x69, P4 ;  /* 0x000000695600780c */ /* 0x000fe20002701670 */
[----:B------:R-:W-:-:S01]  /*11860*/  FFMA.FTZ R84, R38, R65, -8 ;  /* 0xc100000026547423 */ /* 0x000fc20000010041 */
[C---:B------:R-:W-:Y:S02]  /*11870*/  LOP3.LUT P4, RZ, R22.reuse, 0x2, RZ, 0xc0, !PT ;  /* 0x0000000216ff7812 */ /* 0x040fe4000788c0ff */
[----:B------:R-:W-:Y:S02]  /*11880*/  LOP3.LUT R22, R22, 0xffffffef, RZ, 0xc0, !PT ;  /* 0xffffffef16167812 */ /* 0x000fe400078ec0ff */
[----:B------:R-:W-:-:S02]  /*11890*/  ISETP.LT.OR P3, PT, R86, 0x1, P3 ;  /* 0x000000015600780c */ /* 0x000fc40001f61670 */
[C---:B------:R-:W-:Y:S02]  /*118a0*/  ISETP.LT.OR P6, PT, R86.reuse, 0x71, P6 ;  /* 0x000000715600780c */ /* 0x040fe400037c1670 */
[----:B------:R-:W-:Y:S02]  /*118b0*/  FSEL R15, R15, -INF , !P3 ;  /* 0xff8000000f0f7808 */ /* 0x000fe40005800000 */
[----:B------:R-:W-:Y:S02]  /*118c0*/  ISETP.LT.OR P2, PT, R86, 0x72, P2 ;  /* 0x000000725600780c */ /* 0x000fe40001741670 */
[----:B------:R-:W-:Y:S02]  /*118d0*/  @P0 LOP3.LUT R22, R22, 0x10, RZ, 0xfc, !PT ;  /* 0x0000001016160812 */ /* 0x000fe400078efcff */
[----:B------:R-:W-:Y:S02]  /*118e0*/  ISETP.LT.OR P0, PT, R86, 0x6a, P5 ;  /* 0x0000006a5600780c */ /* 0x000fe40002f01670 */
[----:B------:R-:W-:-:S02]  /*118f0*/  FSETP.NEU.FTZ.AND P5, PT, R38, -INF , PT ;  /* 0xff8000002600780b */ /* 0x000fc40003fbd000 */
[----:B------:R-:W-:Y:S02]  /*11900*/  FSEL R75, R75, -INF , !P0 ;  /* 0xff8000004b4b7808 */ /* 0x000fe40004000000 */
[----:B------:R-:W-:Y:S02]  /*11910*/  FSEL R45, R38, RZ, P5 ;  /* 0x000000ff262d7208 */ /* 0x000fe40002800000 */
[----:B------:R-:W-:Y:S02]  /*11920*/  FSEL R84, R84, RZ, P5 ;  /* 0x000000ff54547208 */ /* 0x000fe40002800000 */
[----:B------:R-:W-:Y:S01]  /*11930*/  LOP3.LUT P5, RZ, R22, 0x10, RZ, 0xc0, !PT ;  /* 0x0000001016ff7812 */ /* 0x000fe200078ac0ff */
[----:B------:R-:W-:-:S01]  /*11940*/  FADD.FTZ R13, -R45, R13 ;  /* 0x0000000d2d0d7221 */ /* 0x000fc20000010100 */
[----:B------:R-:W-:Y:S01]  /*11950*/  FMNMX.FTZ R45, R15, R12, !PT ;  /* 0x0000000c0f2d7209 */ /* 0x000fe20007810000 */
[----:B------:R-:W-:-:S01]  /*11960*/  FFMA.FTZ R43, R43, R65, -R84 ;  /* 0x000000412b2b7223 */ /* 0x000fc20000010854 */
[----:B------:R-:W-:Y:S01]  /*11970*/  FSEL R74, R74, -INF , !P5 ;  /* 0xff8000004a4a7808 */ /* 0x000fe20006800000 */
[----:B------:R-:W-:-:S01]  /*11980*/  FFMA.FTZ R14, R14, R65, -R84 ;  /* 0x000000410e0e7223 */ /* 0x000fc20000010854 */
[----:B------:R-:W-:Y:S01]  /*11990*/  FMNMX.FTZ R45, R20, R45, !PT ;  /* 0x0000002d142d7209 */ /* 0x000fe20007810000 */
[----:B------:R-:W-:-:S01]  /*119a0*/  FFMA.FTZ R17, R17, R65, -R84 ;  /* 0x0000004111117223 */ /* 0x000fc20000010854 */
[----:B------:R-:W-:Y:S01]  /*119b0*/  FSEL R76, R76, -INF , !P6 ;  /* 0xff8000004c4c7808 */ /* 0x000fe20007000000 */
[----:B------:R-:W-:-:S01]  /*119c0*/  FFMA.FTZ R21, R21, R65, -R84 ;  /* 0x0000004115157223 */ /* 0x000fc20000010854 */
[----:B------:R-:W-:Y:S01]  /*119d0*/  FMNMX.FTZ R45, R25, R45, !PT ;  /* 0x0000002d192d7209 */ /* 0x000fe20007810000 */
[----:B------:R-:W-:-:S01]  /*119e0*/  FFMA.FTZ R24, R24, R65, -R84 ;  /* 0x0000004118187223 */ /* 0x000fc20000010854 */
[----:B------:R-:W-:Y:S01]  /*119f0*/  ISETP.LT.OR P1, PT, R86, 0x79, P1 ;  /* 0x000000795600780c */ /* 0x000fe20000f21670 */
        /* <DEDUP_REMOVED lines=19> */
[-CC-:B------:R-:W-:Y:S01]  /*11b30*/  FFMA.FTZ R50, R50, R65.reuse, -R84.reuse ;  /* 0x0000004132327223 */ /* 0x180fe20000010854 */
        /* <DEDUP_REMOVED lines=22> */
[----:B------:R-:W-:Y:S01]  /*11ca0*/  MUFU.EX2 R85, R43 ;  /* 0x0000002b00557308 */ /* 0x000fe20000000800 */
[----:B------:R-:W-:Y:S01]  /*11cb0*/  FMUL.FTZ R13, R13, R65 ;  /* 0x000000410d0d7220 */ /* 0x000fe20000410000 */
[----:B------:R-:W-:-:S02]  /*11cc0*/  ISETP.NE.AND P5, PT, R136, 0x3, PT ;  /* 0x000000038800780c */ /* 0x000fc40003fa5270 */
[----:B------:R-:W-:Y:S02]  /*11cd0*/  FMNMX.FTZ R45, R51, R45, !PT ;  /* 0x0000002d332d7209 */ /* 0x000fe40007810000 */
[----:B------:R-:W-:Y:S02]  /*11ce0*/  LOP3.LUT P0, RZ, R22, 0x40000000, RZ, 0xc0, !PT ;  /* 0x4000000016ff7812 */ /* 0x000fe4000780c0ff */
[----:B------:R-:W-:Y:S01]  /*11cf0*/  FMNMX.FTZ R45, R52, R45, !PT ;  /* 0x0000002d342d7209 */ /* 0x000fe20007810000 */
[----:B------:R-:W-:Y:S03]  /*11d00*/  MUFU.EX2 R14, R14 ;  /* 0x0000000e000e7308 */ /* 0x000fe60000000800 */
[----:B------:R-:W-:-:S04]  /*11d10*/  FMNMX.FTZ R45, R55, R45, !PT ;  /* 0x0000002d372d7209 */ /* 0x000fc80007810000 */
[----:B------:R-:W-:Y:S01]  /*11d20*/  FMNMX.FTZ R45, R56, R45, !PT ;  /* 0x0000002d382d7209 */ /* 0x000fe20007810000 */
[----:B------:R-:W0:Y:S03]  /*11d30*/  MUFU.EX2 R13, R13 ;  /* 0x0000000d000d7308 */ /* 0x000e260000000800 */
[----:B------:R-:W-:-:S04]  /*11d40*/  FMNMX.FTZ R45, R59, R45, !PT ;  /* 0x0000002d3b2d7209 */ /* 0x000fc80007810000 */
[----:B------:R-:W-:Y:S01]  /*11d50*/  FMNMX.FTZ R45, R60, R45, !PT ;  /* 0x0000002d3c2d7209 */ /* 0x000fe20007810000 */
[----:B------:R-:W1:Y:S03]  /*11d60*/  MUFU.EX2 R17, R17 ;  /* 0x0000001100117308 */ /* 0x000e660000000800 */
[----:B------:R-:W-:-:S04]  /*11d70*/  FMNMX.FTZ R45, R63, R45, !PT ;  /* 0x0000002d3f2d7209 */ /* 0x000fc80007810000 */
[----:B------:R-:W-:Y:S01]  /*11d80*/  FMNMX.FTZ R45, R64, R45, !PT ;  /* 0x0000002d402d7209 */ /* 0x000fe20007810000 */
[----:B------:R-:W-:Y:S01]  /*11d90*/  MUFU.EX2 R21, R21 ;  /* 0x0000001500157308 */ /* 0x000fe20000000800 */
[----:B0-----:R-:W-:-:S02]  /*11da0*/  FFMA.FTZ R4, R13, R4, R14 ;  /* 0x000000040d047223 */ /* 0x001fc4000001000e */
[----:B------:R-:W-:-:S04]  /*11db0*/  FMNMX.FTZ R45, R67, R45, !PT ;  /* 0x0000002d432d7209 */ /* 0x000fc80007810000 */
[----:B------:R-:W-:Y:S01]  /*11dc0*/  FMNMX.FTZ R45, R68, R45, !PT ;  /* 0x0000002d442d7209 */ /* 0x000fe20007810000 */
[----:B------:R-:W-:Y:S01]  /*11dd0*/  MUFU.EX2 R24, R24 ;  /* 0x0000001800187308 */ /* 0x000fe20000000800 */
[----:B-1----:R-:W-:-:S02]  /*11de0*/  FADD.FTZ R4, R17, R4 ;  /* 0x0000000411047221 */ /* 0x002fc40000010000 */
        /* <DEDUP_REMOVED lines=23> */
[----:B------:R-:W-:-:S03]  /*11f60*/  FSETP.NEU.FTZ.AND P1, PT, R43, -INF , PT ;  /* 0xff8000002b00780b */ /* 0x000fc60003f3d000 */
[----:B------:R-:W-:Y:S01]  /*11f70*/  MUFU.EX2 R53, R53 ;  /* 0x0000003500357308 */ /* 0x000fe20000000800 */
[----:B------:R-:W-:-:S05]  /*11f80*/  FSEL R45, R43, RZ, P1 ;  /* 0x000000ff2b2d7208 */ /* 0x000fca0000800000 */
[----:B------:R-:W-:Y:S01]  /*11f90*/  FADD.FTZ R12, -R45, R12 ;  /* 0x0000000c2d0c7221 */ /* 0x000fe20000010100 */
[----:B------:R-:W-:-:S01]  /*11fa0*/  FFMA.FTZ R45, R43, R65, -8 ;  /* 0xc10000002b2d7423 */ /* 0x000fc20000010041 */
[----:B------:R-:W-:Y:S02]  /*11fb0*/  MUFU.EX2 R54, R54 ;  /* 0x0000003600367308 */ /* 0x000fe40000000800 */
[----:B------:R-:W-:Y:S02]  /*11fc0*/  FMUL.FTZ R12, R12, R65 ;  /* 0x000000410c0c7220 */ /* 0x000fe40000410000 */
[----:B------:R-:W-:-:S04]  /*11fd0*/  FSEL R86, R45, RZ, P1 ;  /* 0x000000ff2d567208 */ /* 0x000fc80000800000 */
        /* <DEDUP_REMOVED lines=43> */
[----:B------:R-:W-:-:S03]  /*12290*/  FFMA.FTZ R82, R82, R65, -R86 ;  /* 0x0000004152527223 */ /* 0x000fc60000010856 */
        /* <DEDUP_REMOVED lines=99> */
.L_x_9727:
[----:B------:R-:W2:Y:S01]  /*128d0*/  LDL R45, [R1+0x18] ;  /* 0x00001800012d7983 */ /* 0x000ea20000100800 */
[----:B------:R-:W-:-:S05]  /*128e0*/  VIADD R19, R19, 0x19c60 ;  /* 0x00019c6013137836 */ /* 0x000fca0000000000 */
[----:B--2---:R-:W-:Y:S02]  /*128f0*/  PRMT R19, R45, 0x654, R19 ;  /* 0x000006542d137816 */ /* 0x004fe40000000013 */
[----:B------:R-:W2:Y:S01]  /*12900*/  LDL R45, [R1+0x20] ;  /* 0x00002000012d7983 */ /* 0x000ea20000100800 */
        /* <DEDUP_REMOVED lines=83> */
[----:B------:R-:W-:Y:S01]  /*12e40*/  F2FP.SATFINITE.E4M3.F32.PACK_AB_MERGE_C R138, R80, R79, R83 ;  /* 0x0000004f508a723e */ /* 0x000fe20004807053 */
[----:B------:R-:W-:Y:S01]  /*12e50*/  IMAD.MOV.U32 R148, RZ, RZ, R21 ;  /* 0x000000ffff947224 */ /* 0x000fe200078e0015 */
[----:B------:R-:W-:Y:S01]  /*12e60*/  F2FP.SATFINITE.E4M3.F32.PACK_AB_MERGE_C R139, R78, R76, R5 ;  /* 0x0000004c4e8b723e */ /* 0x000fe20004807005 */
        /* <DEDUP_REMOVED lines=8> */
[----:B------:R-:W-:Y:S01]  /*12ef0*/  IMAD.MOV.U32 R141, RZ, RZ, R59 ;  /* 0x000000ffff8d7224 */ /* 0x000fe200078e003b */
[C---:B--2---:R-:W-:Y:S01]  /*12f00*/  ISETP.GT.AND P1, PT, R0.reuse, R45, PT ;  /* 0x0000002d0000720c */ /* 0x044fe20003f24270 */
[----:B------:R-:W-:-:S12]  /*12f10*/  VIADD R0, R0, 0xffffffff ;  /* 0xffffffff00007836 */ /* 0x000fd80000000000 */
[----:B------:R-:W-:Y:S05]  /*12f20*/  @P1 BRA `(.L_x_9728) ;  /* 0xffffffc800301947 */ /* 0x000fea000383ffff */
[----:B------:R-:W-:Y:S05]  /*12f30*/  BSYNC B0 ;  /* 0x0000000000007941 */ /* 0x000fea0003800000 */
.L_x_9708:
[----:B------:R-:W-:Y:S02]  /*12f40*/  IMAD.MOV.U32 R12, RZ, RZ, R43 ;  /* 0x000000ffff0c7224 */ /* 0x000fe400078e002b */
[----:B------:R-:W-:Y:S02]  /*12f50*/  IMAD.MOV.U32 R13, RZ, RZ, R38 ;  /* 0x000000ffff0d7224 */ /* 0x000fe400078e0026 */
[----:B------:R-:W-:Y:S02]  /*12f60*/  IMAD.MOV.U32 R17, RZ, RZ, R155 ;  /* 0x000000ffff117224 */ /* 0x000fe400078e009b */
[----:B------:R-:W-:-:S07]  /*12f70*/  IMAD.MOV.U32 R19, RZ, RZ, R154 ;  /* 0x000000ffff137224 */ /* 0x000fce00078e009a */
.L_x_9707:
[----:B------:R-:W-:Y:S05]  /*12f80*/  BSYNC B1 ;  /* 0x0000000000017941 */ /* 0x000fea0003800000 */
.L_x_9706:
[----:B------:R-:W2:Y:S01]  /*12f90*/  LDL R5, [R1+0x10] ;  /* 0x0000100001057983 */ /* 0x000ea20000100800 */
[----:B------:R-:W0:Y:S01]  /*12fa0*/  LDC R14, c[0x0][0x448] ;  /* 0x00011200ff0e7b82 */ /* 0x000e220000000800 */
[----:B------:R-:W-:Y:S01]  /*12fb0*/  LOP3.LUT R22, R22, 0xffffffdf, RZ, 0xc0, !PT ;  /* 0xffffffdf16167812 */ /* 0x000fe200078ec0ff */
[----:B------:R-:W-:Y:S01]  /*12fc0*/  ULDC UR4, c[0x0][0x9dc] ;  /* 0x0002770000047ab9 */ /* 0x000fe20000000800 */
[----:B------:R-:W-:-:S05]  /*12fd0*/  IADD3 R20, R157, 0x1, -R156 ;  /* 0x000000019d147810 */ /* 0x000fca0007ffe89c */
[----:B------:R-:W1:Y:S01]  /*12fe0*/  LDC R21, c[0x0][0x9e4] ;  /* 0x00027900ff157b82 */ /* 0x000e620000000800 */
[----:B0-----:R-:W-:-:S13]  /*12ff0*/  ISETP.NE.AND P1, PT, R14, 0x1, PT ;  /* 0x000000010e00780c */ /* 0x001fda0003f25270 */
[----:B------:R-:W0:Y:S01]  /*13000*/  @P1 LDC R14, c[0x0][0x44c] ;  /* 0x00011300ff0e1b82 */ /* 0x000e220000000800 */
[----:B------:R-:W-:-:S04]  /*13010*/  @P1 LOP3.LUT R22, R22, 0x20, RZ, 0xfc, !PT ;  /* 0x0000002016161812 */ /* 0x000fc800078efcff */
[----:B------:R-:W-:-:S03]  /*13020*/  LOP3.LUT R22, R22, 0xffffffbf, RZ, 0xc0, !PT ;  /* 0xffffffbf16167812 */ /* 0x000fc600078ec0ff */
[----:B------:R-:W3:Y:S01]  /*13030*/  @P1 LDC R15, c[0x0][0x450] ;  /* 0x00011400ff0f1b82 */ /* 0x000ee20000000800 */
[----:B--2---:R-:W-:-:S04]  /*13040*/  VIADD R5, R5, 0xbf ;  /* 0x000000bf05057836 */ /* 0x004fc80000000000 */
[----:B0-----:R-:W-:-:S05]  /*13050*/  @P1 IMAD.HI.U32 R14, R5, R14, RZ ;  /* 0x0000000e050e1227 */ /* 0x001fca00078e00ff */
[----:B---3--:R-:W-:Y:S02]  /*13060*/  @P1 SHF.R.U32.HI R5, RZ, R15, R14 ;  /* 0x0000000fff051219 */ /* 0x008fe4000001160e */
        /* <DEDUP_REMOVED lines=15> */
.L_x_9731:
[----:B------:R-:W-:-:S13]  /*13160*/  ISETP.NE.AND P1, PT, R21, 0x1, PT ;  /* 0x000000011500780c */ /* 0x000fda0003f25270 */
[----:B------:R-:W0:Y:S02]  /*13170*/  @P1 LDC.64 R14, c[0x0][0x9e8] ;  /* 0x00027a00ff0e1b82 */ /* 0x000e240000000a00 */
[----:B0-----:R-:W-:-:S05]  /*13180*/  @P1 IMAD.HI.U32 R14, R5, R14, RZ ;  /* 0x0000000e050e1227 */ /* 0x001fca00078e00ff */
[----:B------:R-:W-:-:S07]  /*13190*/  @P1 SHF.R.U32.HI R5, RZ, R15, R14 ;  /* 0x0000000fff051219 */ /* 0x000fce000001160e */
.L_x_9732:
[----:B------:R-:W-:Y:S05]  /*131a0*/  BSYNC B0 ;  /* 0x0000000000007941 */ /* 0x000fea0003800000 */
.L_x_9730:
[----:B------:R-:W-:-:S05]  /*131b0*/  IMAD R5, R5, R21, RZ ;  /* 0x0000001505057224 */ /* 0x000fca00078e02ff */
[----:B------:R-:W-:-:S07]  /*131c0*/  VIMNMX R20, R20, R5, !PT ;  /* 0x0000000514147248 */ /* 0x000fce0007fe0100 */
.L_x_9729:
[----:B------:R-:W2:Y:S01]  /*131d0*/  LDL R14, [R1+0x34] ;  /* 0x00003400010e7983 */ /* 0x000ea20000100800 */
[----:B------:R-:W-:Y:S01]  /*131e0*/  VIADD R20, R20, 0x7f ;  /* 0x0000007f14147836 */ /* 0x000fe20000000000 */
[----:B------:R-:W-:Y:S04]  /*131f0*/  BSSY B0, `(.L_x_9733) ;  /* 0x0000269000007945 */ /* 0x000fe80003800000 */
[----:B------:R-:W-:-:S04]  /*13200*/  SHF.R.S32.HI R5, RZ, 0x1f, R20 ;  /* 0x0000001fff057819 */ /* 0x000fc80000011414 */
[----:B------:R-:W-:-:S04]  /*13210*/  LEA.HI R5, R5, R20, RZ, 0x7 ;  /* 0x0000001405057211 */ /* 0x000fc800078f38ff */
[----:B------:R-:W-:-:S04]  /*13220*/  SHF.R.S32.HI R5, RZ, 0x7, R5 ;  /* 0x00000007ff057819 */ /* 0x000fc80000011405 */
[----:B--2---:R-:W-:-:S04]  /*13230*/  VIMNMX R155, R14, R5, !PT ;  /* 0x000000050e9b7248 */ /* 0x004fc80007fe0100 */
[----:B------:R-:W-:-:S13]  /*13240*/  ISETP.GE.AND P1, PT, R0, R155, PT ;  /* 0x0000009b0000720c */ /* 0x000fda0003f26270 */
[----:B------:R-:W-:Y:S05]  /*13250*/  @!P1 BRA `(.L_x_9734) ;  /* 0x0000002400889947 */ /* 0x000fea0003800000 */
[----:B------:R-:W-:Y:S01]  /*13260*/  BSSY B1, `(.L_x_9734) ;  /* 0x0000261000017945 */ /* 0x000fe20003800000 */
[----:B------:R-:W-:Y:S02]  /*13270*/  IMAD.MOV.U32 R5, RZ, RZ, R12 ;  /* 0x000000ffff057224 */ /* 0x000fe400078e000c */
[----:B------:R-:W-:Y:S02]  /*13280*/  IMAD.MOV.U32 R20, RZ, RZ, R13 ;  /* 0x000000ffff147224 */ /* 0x000fe400078e000d */
[----:B------:R-:W-:Y:S02]  /*13290*/  IMAD.MOV.U32 R15, RZ, RZ, R19 ;  /* 0x000000ffff0f7224 */ /* 0x000fe400078e0013 */
[----:B------:R-:W-:-:S07]  /*132a0*/  IMAD.MOV.U32 R14, RZ, RZ, R17 ;  /* 0x000000ffff0e7224 */ /* 0x000fce00078e0011 */
.L_x_9746:
[----:B------:R-:W-:Y:S01]  /*132b0*/  IMAD.U32 R12, RZ, RZ, UR38 ;  /* 0x00000026ff0c7e24 */ /* 0x000fe2000f8e00ff */
[----:B------:R-:W-:-:S04]  /*132c0*/  ISETP.NE.AND P1, PT, R14, 0x1, PT ;  /* 0x000000010e00780c */ /* 0x000fc80003f25270 */
[----:B------:R-:W-:Y:S02]  /*132d0*/  ISETP.NE.AND P2, PT, R12, 0x3, PT ;  /* 0x000000030c00780c */ /* 0x000fe40003f45270 */
[----:B------:R-:W-:-:S04]  /*132e0*/  SEL R12, RZ, 0x1, P1 ;  /* 0x00000001ff0c7807 */ /* 0x000fc80000800000 */
[----:B------:R-:W-:-:S07]  /*132f0*/  LOP3.LUT R19, R15, R12, RZ, 0x3c, !PT ;  /* 0x0000000c0f137212 */ /* 0x000fce00078e3cff */
[----:B0-----:R-:W-:Y:S05]  /*13300*/  @!P2 BRA `(.L_x_9735) ;  /* 0x000000000004a947 */ /* 0x001fea0003800000 */
[----:B------:R-:W-:Y:S01]  /*13310*/  BPT.TRAP 0x1 ;  /* 0x000000040000795c */ /* 0x000fe20000300000 */
.L_x_9735:
        /* <DEDUP_REMOVED lines=8> */
.L_x_9736:
[----:B------:R-:W2:Y:S01]  /*133a0*/  LDL R13, [R1+0x14] ;  /* 0x00001400010d7983 */ /* 0x000ea20000100800 */
[----:B------:R-:W-:Y:S01]  /*133b0*/  BSSY B2, `(.L_x_9737) ;  /* 0x0000006000027945 */ /* 0x000fe20003800000 */
[----:B------:R-:W-:Y:S02]  /*133c0*/  IMAD.MOV.U32 R25, RZ, RZ, -0x3ffffff0 ;  /* 0xc0000010ff197424 */ /* 0x000fe400078e00ff */
[----:B--2---:R-:W-:Y:S01]  /*133d0*/  IMAD R24, R17, 0x300, R13 ;  /* 0x0000030011187824 */ /* 0x004fe200078e020d */
[----:B-1----:R-:W-:Y:S06]  /*133e0*/  @P1 BRA `(.L_x_9738) ;  /* 0x0000000000081947 */ /* 0x002fec0003800000 */
[----:B------:R-:W1:Y:S02]  /*133f0*/  SYNCS.PHASECHK.TRANS64.TRYWAIT P1, [R21+URZ+0x19c30], R12 ;  /* 0x019c300c150075a7 */ /* 0x000e64000802017f */
[----:B-1----:R-:W-:Y:S05]  /*13400*/  @!P1 BRA `(.L_x_9739) ;  /* 0x0000010000ec9947 */ /* 0x002fea0003800000 */
.L_x_9738:
[----:B------:R-:W-:Y:S05]  /*13410*/  BSYNC B2 ;  /* 0x0000000000027941 */ /* 0x000fea0003800000 */
.L_x_9737:
[C---:B------:R-:W-:Y:S01]  /*13420*/  R2UR UR6, R24.reuse ;  /* 0x00000000180672ca */ /* 0x040fe200000e0000 */
[C---:B01----:R-:W-:Y:S01]  /*13430*/  VIADD R12, R24.reuse, 0x100 ;  /* 0x00000100180c7836 */ /* 0x043fe20000000000 */
[----:B------:R-:W-:Y:S01]  /*13440*/  R2UR UR7, R25 ;  /* 0x00000000190772ca */ /* 0x000fe200000e0000 */
[----:B------:R-:W-:Y:S01]  /*13450*/  VIADD R24, R24, 0x200 ;  /* 0x0000020018187836 */ /* 0x000fe20000000000 */
[----:B------:R-:W-:Y:S01]  /*13460*/  R2UR UR4, R6 ;  /* 0x00000000060472ca */ /* 0x000fe200000e0000 */
[----:B------:R-:W-:Y:S01]  /*13470*/  IMAD.MOV.U32 R25, RZ, RZ, -0x3ffffff0 ;  /* 0xc0000010ff197424 */ /* 0x000fe200078e00ff */
[----:B------:R-:W-:Y:S01]  /*13480*/  R2UR UR5, R7 ;  /* 0x00000000070572ca */ /* 0x000fe200000e0000 */
[----:B------:R-:W-:Y:S01]  /*13490*/  IMAD.MOV.U32 R13, RZ, RZ, -0x3ffffff0 ;  /* 0xc0000010ff0d7424 */ /* 0x000fe200078e00ff */
[----:B------:R-:W-:Y:S01]  /*134a0*/  R2UR UR14, R24 ;  /* 0x00000000180e72ca */ /* 0x000fe200000e0000 */
[----:B------:R-:W-:Y:S01]  /*134b0*/  IMAD.U32 R154, RZ, RZ, UR38 ;  /* 0x00000026ff9a7e24 */ /* 0x000fe2000f8e00ff */
[----:B------:R-:W-:-:S02]  /*134c0*/  R2UR UR15, R25 ;  /* 0x00000000190f72ca */ /* 0x000fc400000e0000 */
[----:B------:R-:W-:Y:S01]  /*134d0*/  WARPGROUP.ARRIVE ;  /* 0x00000000000079c5 */ /* 0x000fe20000000000 */
[----:B------:R-:W-:Y:S02]  /*134e0*/  R2UR UR10, R12 ;  /* 0x000000000c0a72ca */ /* 0x000fe400000e0000 */
[----:B------:R-:W-:Y:S02]  /*134f0*/  R2UR UR11, R13 ;  /* 0x000000000d0b72ca */ /* 0x000fe400000e0000 */
[----:B------:R-:W-:Y:S02]  /*13500*/  R2UR UR8, R10 ;  /* 0x000000000a0872ca */ /* 0x000fe400000e0000 */
[----:B------:R-:W-:Y:S01]  /*13510*/  QGMMA.64x128x32.F32.E4M3.E4M3 R24, gdesc[UR4], RZ, !UPT, gsb0 ;  /* 0x01e00000041879f3 */ /* 0x000fe2000c0008ff */
[----:B------:R-:W-:Y:S02]  /*13520*/  R2UR UR9, R11 ;  /* 0x000000000b0972ca */ /* 0x000fe400000e0000 */
[----:B------:R-:W-:-:S02]  /*13530*/  R2UR UR12, R8 ;  /* 0x00000000080c72ca */ /* 0x000fc400000e0000 */
[----:B------:R-:W-:Y:S02]  /*13540*/  R2UR UR13, R9 ;  /* 0x00000000090d72ca */ /* 0x000fe400000e0000 */
[----:B------:R-:W-:Y:S01]  /*13550*/  ISETP.NE.AND P2, PT, R154, 0x3, PT ;  /* 0x000000039a00780c */ /* 0x000fe20003f45270 */
[----:B------:R-:W-:Y:S02]  /*13560*/  WARPGROUP.DEPBAR.LE gsb0, 0x0 ;  /* 0x00008000000079c5 */ /* 0x000fe40000010000 */
        /* <DEDUP_REMOVED lines=8> */
.L_x_9740:
[----:B------:R-:W-:Y:S01]  /*135f0*/  SHF.L.U32 R12, R15, 0x1f, RZ ;  /* 0x0000001f0f0c7819 */ /* 0x000fe200000006ff */
[----:B------:R-:W-:-:S04]  /*13600*/  IMAD R154, R14, 0x8, R16 ;  /* 0x000000080e9a7824 */ /* 0x000fc800078e0210 */
[----:B------:R0:W1:Y:S01]  /*13610*/  SYNCS.PHASECHK.TRANS64.TRYWAIT P1, [R154+URZ+0x19c50], R12 ;  /* 0x019c500c9a0075a7 */ /* 0x000062000802017f */
[----:B------:R-:W-:Y:S05]  /*13620*/  @!P2 BRA `(.L_x_9741) ;  /* 0x000000000004a947 */ /* 0x000fea0003800000 */
[----:B------:R-:W-:Y:S01]  /*13630*/  BPT.TRAP 0x1 ;  /* 0x000000040000795c */ /* 0x000fe20000300000 */
.L_x_9741:
[----:B------:R-:W-:Y:S04]  /*13640*/  BSSY B2, `(.L_x_9742) ;  /* 0x0000004000027945 */ /* 0x000fe80003800000 */
[----:B-1----:R-:W-:Y:S05]  /*13650*/  @P1 BRA `(.L_x_9743) ;  /* 0x0000000000081947 */ /* 0x002fea0003800000 */
[----:B------:R-:W1:Y:S02]  /*13660*/  SYNCS.PHASECHK.TRANS64.TRYWAIT P1, [R154+URZ+0x19c50], R12 ;  /* 0x019c500c9a0075a7 */ /* 0x000e64000802017f */
[----:B-1----:R-:W-:Y:S05]  /*13670*/  @!P1 BRA `(.L_x_9744) ;  /* 0x0000010000649947 */ /* 0x002fea0003800000 */
.L_x_9743:
[----:B------:R-:W-:Y:S05]  /*13680*/  BSYNC B2 ;  /* 0x0000000000027941 */ /* 0x000fea0003800000 */
.L_x_9742:
[----:B01----:R-:W-:Y:S01]  /*13690*/  VIADD R12, R16, 0x3000 ;  /* 0x00003000100c7836 */ /* 0x003fe20000000000 */
[----:B------:R-:W-:Y:S01]  /*136a0*/  WARPGROUP.ARRIVE ;  /* 0x00000000000079c5 */ /* 0x000fe20000000000 */
[----:B------:R-:W-:Y:S02]  /*136b0*/  IMAD.MOV.U32 R13, RZ, RZ, 0x40000040 ;  /* 0x40000040ff0d7424 */ /* 0x000fe400078e00ff */
[----:B------:R-:W-:Y:S01]  /*136c0*/  IMAD.MOV.U32 R15, RZ, RZ, 0x40000040 ;  /* 0x40000040ff0f7424 */ /* 0x000fe200078e00ff */
[----:B------:R-:W-:Y:S01]  /*136d0*/  SHF.R.U32.HI R12, RZ, 0x4, R12 ;  /* 0x00000004ff0c7819 */ /* 0x000fe2000001160c */
[----:B------:R-:W-:Y:S01]  /*136e0*/  @!P0 VIADD R21, R21, 0x19c40 ;  /* 0x00019c4015158836 */ /* 0x000fe20000000000 */
[----:B------:R-:W-:Y:S02]  /*136f0*/  R2UR UR7, R13 ;  /* 0x000000000d0772ca */ /* 0x000fe400000e0000 */
[----:B------:R-:W-:Y:S02]  /*13700*/  LOP3.LUT R12, R12, 0x3fff, RZ, 0xc0, !PT ;  /* 0x00003fff0c0c7812 */ /* 0x000fe400078ec0ff */
[----:B------:R-:W-:-:S02]  /*13710*/  @!P0 PRMT R21, RZ, 0x654, R21 ;  /* 0x00000654ff158816 */ /* 0x000fc40000000015 */
[----:B------:R-:W-:-:S05]  /*13720*/  LOP3.LUT R12, R12, 0x10000, RZ, 0xfc, !PT ;  /* 0x000100000c0c7812 */ /* 0x000fca00078efcff */
[----:B------:R-:W-:-:S04]  /*13730*/  IMAD R12, R14, 0x300, R12 ;  /* 0x000003000e0c7824 */ /* 0x000fc800078e020c */
[C---:B------:R-:W-:Y:S01]  /*13740*/  VIADD R14, R12.reuse, 0x2 ;  /* 0x000000020c0e7836 */ /* 0x040fe20000000000 */
[----:B------:R-:W-:-:S13]  /*13750*/  R2UR UR6, R12 ;  /* 0x000000000c0672ca */ /* 0x000fda00000e0000 */
[----:B------:R-:W-:Y:S01]  /*13760*/  QGMMA.64x96x32.F32.E4M3.E4M3 R88, R148, gdesc[UR4], R88, gsb0 ;  /* 0x0160000494587df3 */ /* 0x000fe20008000858 */
[----:B------:R-:W-:Y:S01]  /*13770*/  R2UR UR6, R14 ;  /* 0x000000000e0672ca */ /* 0x000fe200000e0000 */
[C---:B------:R-:W-:Y:S01]  /*13780*/  VIADD R14, R12.reuse, 0x4 ;  /* 0x000000040c0e7836 */ /* 0x040fe20000000000 */
[----:B------:R-:W-:Y:S01]  /*13790*/  R2UR UR7, R15 ;  /* 0x000000000f0772ca */ /* 0x000fe200000e0000 */
[----:B------:R-:W-:Y:S02]  /*137a0*/  IMAD.MOV.U32 R15, RZ, RZ, 0x40000040 ;  /* 0x40000040ff0f7424 */ /* 0x000fe400078e00ff */
[----:B------:R-:W-:Y:S01]  /*137b0*/  VIADD R12, R12, 0x6 ;  /* 0x000000060c0c7836 */ /* 0x000fe20000000000 */
[----:B------:R-:W-:Y:S02]  /*137c0*/  WARPGROUP.DEPBAR.LE gsb0, 0x0 ;  /* 0x00008000000079c5 */ /* 0x000fe40000010000 */
[----:B------:R-:W-:Y:S01]  /*137d0*/  WARPGROUP.ARRIVE ;  /* 0x00000000000079c5 */ /* 0x000fe20000000000 */
[----:B------:R-:W-:-:S06]  /*137e0*/  IMAD.U32 R151, RZ, RZ, UR38 ;  /* 0x00000026ff977e24 */ /* 0x000fcc000f8e00ff */
        /* <DEDUP_REMOVED lines=34> */
[----:B0-----:R-:W-:Y:S01]  /*13a10*/  FMNMX.FTZ R65, R14, R20, !PT ;  /* 0x000000140e417209 */ /* 0x001fe20007810000 */
[----:B------:R-:W-:Y:S01]  /*13a20*/  FMUL.FTZ R34, R2, R36 ;  /* 0x0000002402227220 */ /* 0x000fe20000410000 */
[----:B-1----:R-:W-:Y:S01]  /*13a30*/  FMNMX.FTZ R13, R24, R5, !PT ;  /* 0x00000005180d7209 */ /* 0x002fe20007810000 */
        /* <DEDUP_REMOVED lines=12> */
[----:B------:R-:W1:Y:S01]  /*13b00*/  MUFU.TANH R28, R28 ;  /* 0x0000001c001c7308 */ /* 0x000e620000002400 */
[----:B---3--:R-:W-:Y:S01]  /*13b10*/  FMNMX.FTZ R13, R25, R13, !PT ;  /* 0x0000000d190d7209 */ /* 0x008fe20007810000 */
        /* <DEDUP_REMOVED lines=33> */
[----:B------:R-:W-:Y:S01]  /*13d30*/  FMUL.FTZ R86, R2, R87 ;  /* 0x0000005702567220 */ /* 0x000fe20000410000 */
[----:B------:R-:W-:-:S04]  /*13d40*/  ISETP.NE.AND P1, PT, R151, 0x3, PT ;  /* 0x000000039700780c */ /* 0x000fc80003f25270 */
        /* <DEDUP_REMOVED lines=10> */
[----:B------:R-:W-:Y:S01]  /*13df0*/  QGMMA.64x96x32.F32.E4M3.E4M3 R88, R140, gdesc[UR4], R88, gsb0 ;  /* 0x016000048c587df3 */ /* 0x000fe20008000858 */
[----:B------:R-:W-:-:S05]  /*13e00*/  R2UR UR6, R12 ;  /* 0x000000000c0672ca */ /* 0x000fca00000e0000 */
        /* <DEDUP_REMOVED lines=106> */
[----:B0-----:R-:W-:-:S05]  /*144b0*/  FMNMX.FTZ R87, R87, R140, !PT ;  /* 0x0000008c57577209 */ /* 0x001fca0007810000 */
[----:B------:R-:W0:Y:S01]  /*144c0*/  SHFL.BFLY PT, R140, R87, 0x1, 0x1f ;  /* 0x0c201f00578c7f89 */ /* 0x000e2200000e0000 */
[----:B-1----:R-:W-:Y:S01]  /*144d0*/  FMNMX.FTZ R65, R65, R13, !PT ;  /* 0x0000000d41417209 */ /* 0x002fe20007810000 */
[----:B------:R-:W-:-:S04]  /*144e0*/  IMAD.MOV.U32 R13, RZ, RZ, 0x40000040 ;  /* 0x40000040ff0d7424 */ /* 0x000fc800078e00ff */
[----:B------:R-:W1:Y:S01]  /*144f0*/  SHFL.BFLY PT, R141, R65, 0x1, 0x1f ;  /* 0x0c201f00418d7f89 */ /* 0x000e6200000e0000 */
[----:B------:R-:W-:-:S13]  /*14500*/  R2UR UR7, R13 ;  /* 0x000000000d0772ca */ /* 0x000fda00000e0000 */
[----:B------:R-:W-:Y:S01]  /*14510*/  QGMMA.64x96x32.F32.E4M3.E4M3 R88, R136, gdesc[UR4], R88, gsb0 ;  /* 0x0160000488587df3 */ /* 0x000fe20008000858 */
[----:B0-----:R-:W-:-:S05]  /*14520*/  FMNMX.FTZ R13, R87, R140, !PT ;  /* 0x0000008c570d7209 */ /* 0x001fca0007810000 */
[----:B------:R-:W-:Y:S01]  /*14530*/  FADD.FTZ R20, -R13, R20 ;  /* 0x000000140d147221 */ /* 0x000fe20000010100 */
[----:B-1----:R-:W-:Y:S01]  /*14540*/  FMNMX.FTZ R12, R65, R141, !PT ;  /* 0x0000008d410c7209 */ /* 0x002fe20007810000 */
[----:B------:R-:W-:-:S04]  /*14550*/  IMAD.U32 R65, RZ, RZ, UR44 ;  /* 0x0000002cff417e24 */ /* 0x000fc8000f8e00ff */
[----:B------:R-:W-:Y:S01]  /*14560*/  FADD.FTZ R5, -R12, R5 ;  /* 0x000000050c057221 */ /* 0x000fe20000010100 */
[----:B------:R-:W-:-:S03]  /*14570*/  FMUL.FTZ R20, R20, R65 ;  /* 0x0000004114147220 */ /* 0x000fc60000410000 */
[----:B------:R-:W-:-:S03]  /*14580*/  FMUL.FTZ R5, R5, R65 ;  /* 0x0000004105057220 */ /* 0x000fc60000410000 */
[----:B------:R-:W-:Y:S08]  /*14590*/  MUFU.EX2 R20, R20 ;  /* 0x0000001400147308 */ /* 0x000ff00000000800 */
[----:B------:R-:W-:Y:S01]  /*145a0*/  MUFU.EX2 R5, R5 ;  /* 0x0000000500057308 */ /* 0x000fe20000000800 */
[----:B------:R-:W-:Y:S02]  /*145b0*/  WARPGROUP.DEPBAR.LE gsb0, 0x0 ;  /* 0x00008000000079c5 */ /* 0x000fe40000010000 */
[-C--:B------:R-:W-:Y:S01]  /*145c0*/  FFMA.FTZ R136, R13, R65.reuse, -8 ;  /* 0xc10000000d887423 */ /* 0x080fe20000010041 */
[----:B------:R0:W-:Y:S03]  /*145d0*/  @!P0 SYNCS.ARRIVE.TRANS64.RED.A1T0 RZ, [R21+URZ], RZ ;  /* 0x000000ff15ff89a7 */ /* 0x0001e6000810043f */
        /* <DEDUP_REMOVED lines=33> */
[----:B------:R-:W1:Y:S03]  /*147f0*/  MUFU.EX2 R14, R14 ;  /* 0x0000000e000e7308 */ /* 0x000e660000000800 */
        /* <DEDUP_REMOVED lines=30> */
[----:B---3--:R-:W-:-:S01]  /*149e0*/  FFMA.FTZ R3, R5, R3, R24 ;  /* 0x0000000305037223 */ /* 0x008fc20000010018 */
[-CC-:B------:R-:W-:Y:S01]  /*149f0*/  FFMA.FTZ R73, R73, R65.reuse, -R136.reuse ;  /* 0x0000004149497223 */ /* 0x180fe20000010888 */
[----:B------:R-:W-:-:S01]  /*14a00*/  FFMA.FTZ R74, R74, R65, -R136 ;  /* 0x000000414a4a7223 */ /* 0x000fc20000010888 */
[-CC-:B------:R-:W-:Y:S01]  /*14a10*/  FFMA.FTZ R77, R77, R65.reuse, -R136.reuse ;  /* 0x000000414d4d7223 */ /* 0x180fe20000010888 */
[----:B------:R-:W-:-:S01]  /*14a20*/  FFMA.FTZ R78, R78, R65, -R136 ;  /* 0x000000414e4e7223 */ /* 0x000fc20000010888 */
[-CC-:B------:R-:W-:Y:S01]  /*14a30*/  FFMA.FTZ R81, R81, R65.reuse, -R136.reuse ;  /* 0x0000004151517223 */ /* 0x180fe20000010888 */
[----:B------:R-:W-:-:S01]  /*14a40*/  FFMA.FTZ R82, R82, R65, -R136 ;  /* 0x0000004152527223 */ /* 0x000fc20000010888 */
[----:B------:R-:W3:Y:S01]  /*14a50*/  MUFU.EX2 R28, R28 ;  /* 0x0000001c001c7308 */ /* 0x000ee20000000800 */
[----:B-1----:R-:W-:-:S01]  /*14a60*/  FADD.FTZ R3, R25, R3 ;  /* 0x0000000319037221 */ /* 0x002fc20000010000 */
[-CC-:B------:R-:W-:Y:S01]  /*14a70*/  FFMA.FTZ R85, R85, R65.reuse, -R136.reuse ;  /* 0x0000004155557223 */ /* 0x180fe20000010888 */
[----:B------:R-:W-:-:S05]  /*14a80*/  FFMA.FTZ R86, R86, R65, -R136 ;  /* 0x0000004156567223 */ /* 0x000fca0000010888 */
        /* <DEDUP_REMOVED lines=115> */
[----:B--2---:R-:W-:-:S01]  /*151c0*/  FADD.FTZ R3, R85, R3 ;  /* 0x0000000355037221 */ /* 0x004fc20000010000 */
[----:B---3--:R-:W-:-:S03]  /*151d0*/  FADD.FTZ R4, R84, R4 ;  /* 0x0000000454047221 */ /* 0x008fc60000010000 */
[----:B-1----:R-:W-:Y:S01]  /*151e0*/  FADD.FTZ R3, R86, R3 ;  /* 0x0000000356037221 */ /* 0x002fe20000010000 */
[----:B0-----:R-:W-:Y:S06]  /*151f0*/  @!P1 BRA `(.L_x_9745) ;  /* 0x0000000000049947 */ /* 0x001fec0003800000 */
[----:B------:R-:W-:Y:S01]  /*15200*/  BPT.TRAP 0x1 ;  /* 0x000000040000795c */ /* 0x000fe20000300000 */
.L_x_9745:
[----:B------:R-:W2:Y:S01]  /*15210*/  LDL R21, [R1+0x18] ;  /* 0x0000180001157983 */ /* 0x000ea20000100800 */
[----:B------:R-:W-:Y:S01]  /*15220*/  ISETP.GT.AND P1, PT, R0, R155, PT ;  /* 0x0000009b0000720c */ /* 0x000fe20003f24270 */
[----:B------:R-:W-:Y:S01]  /*15230*/  VIADD R154, R154, 0x19c60 ;  /* 0x00019c609a9a7836 */ /* 0x000fe20000000000 */
        /* <DEDUP_REMOVED lines=95> */
[----:B------:R-:W-:Y:S01]  /*15830*/  IMAD.MOV.U32 R142, RZ, RZ, R67 ;  /* 0x000000ffff8e7224 */ /* 0x000fe200078e0043 */
[----:B--2---:R-:W-:-:S04]  /*15840*/  PRMT R154, R21, 0x654, R154 ;  /* 0x00000654159a7816 */ /* 0x004fc8000000009a */
[----:B------:R0:W-:Y:S01]  /*15850*/  SYNCS.ARRIVE.TRANS64.RED.A1T0 RZ, [R154+URZ], RZ ;  /* 0x000000ff9aff79a7 */ /* 0x0001e2000810043f */
[----:B------:R-:W-:Y:S05]  /*15860*/  @P1 BRA `(.L_x_9746) ;  /* 0xffffffd800901947 */ /* 0x000fea000383ffff */
[----:B------:R-:W-:Y:S05]  /*15870*/  BSYNC B1 ;  /* 0x0000000000017941 */ /* 0x000fea0003800000 */
.L_x_9734:
[----:B------:R-:W-:Y:S05]  /*15880*/  BSYNC B0 ;  /* 0x0000000000007941 */ /* 0x000fea0003800000 */
.L_x_9733:
[----:B------:R-:W2:Y:S01]  /*15890*/  LDL R5, [R1+0x34] ;  /* 0x0000340001057983 */ /* 0x000ea20000100800 */
[----:B------:R-:W-:Y:S01]  /*158a0*/  BSSY B0, `(.L_x_9747) ;  /* 0x000037c000007945 */ /* 0x000fe20003800000 */
[----:B--2---:R-:W-:-:S13]  /*158b0*/  ISETP.GE.AND P1, PT, R0, R5, PT ;  /* 0x000000050000720c */ /* 0x004fda0003f26270 */
[----:B------:R-:W-:Y:S05]  /*158c0*/  @!P1 BRA `(.L_x_9748) ;  /* 0x0000003400e49947 */ /* 0x000fea0003800000 */
[----:B------:R-:W-:Y:S02]  /*158d0*/  IMAD.MOV.U32 R5, RZ, RZ, R12 ;  /* 0x000000ffff057224 */ /* 0x000fe400078e000c */
[----:B------:R-:W-:Y:S02]  /*158e0*/  IMAD.MOV.U32 R20, RZ, RZ, R13 ;  /* 0x000000ffff147224 */ /* 0x000fe400078e000d */
[----:B------:R-:W-:Y:S02]  /*158f0*/  IMAD.MOV.U32 R15, RZ, RZ, R19 ;  /* 0x000000ffff0f7224 */ /* 0x000fe400078e0013 */
[----:B------:R-:W-:-:S07]  /*15900*/  IMAD.MOV.U32 R14, RZ, RZ, R17 ;  /* 0x000000ffff0e7224 */ /* 0x000fce00078e0011 */
.L_x_9768:
[----:B------:R-:W-:Y:S01]  /*15910*/  IMAD.U32 R12, RZ, RZ, UR38 ;  /* 0x00000026ff0c7e24 */ /* 0x000fe2000f8e00ff */
[----:B------:R-:W-:-:S04]  /*15920*/  ISETP.NE.AND P1, PT, R14, 0x1, PT ;  /* 0x000000010e00780c */ /* 0x000fc80003f25270 */
[----:B------:R-:W-:Y:S02]  /*15930*/  ISETP.NE.AND P2, PT, R12, 0x3, PT ;  /* 0x000000030c00780c */ /* 0x000fe40003f45270 */
[----:B------:R-:W-:-:S04]  /*15940*/  SEL R12, RZ, 0x1, P1 ;  /* 0x00000001ff0c7807 */ /* 0x000fc80000800000 */
[----:B------:R-:W-:-:S07]  /*15950*/  LOP3.LUT R19, R15, R12, RZ, 0x3c, !PT ;  /* 0x0000000c0f137212 */ /* 0x000fce00078e3cff */
[----:B------:R-:W-:Y:S05]  /*15960*/  @!P2 BRA `(.L_x_9749) ;  /* 0x000000000004a947 */ /* 0x000fea0003800000 */
[----:B------:R-:W-:Y:S01]  /*15970*/  BPT.TRAP 0x1 ;  /* 0x000000040000795c */ /* 0x000fe20000300000 */
.L_x_9749:
[----:B------:R-:W-:Y:S01]  /*15980*/  VIADD R17, R14, 0x1 ;  /* 0x000000010e117836 */ /* 0x000fe20000000000 */
[----:B------:R-:W-:-:S04]  /*15990*/  SHF.L.U32 R13, R19, 0x1f, RZ ;  /* 0x0000001f130d7819 */ /* 0x000fc800000006ff */
[----:B------:R-:W-:-:S04]  /*159a0*/  ISETP.NE.AND P1, PT, R17, 0x2, PT ;  /* 0x000000021100780c */ /* 0x000fc80003f25270 */
[----:B------:R-:W-:-:S05]  /*159b0*/  SEL R17, R17, RZ, P1 ;  /* 0x000000ff11117207 */ /* 0x000fca0000800000 */
[----:B0-----:R-:W-:-:S04]  /*159c0*/  IMAD R154, R17, 0x8, R16 ;  /* 0x00000008119a7824 */ /* 0x001fc800078e0210 */
[----:B------:R0:W1:Y:S01]  /*159d0*/  SYNCS.PHASECHK.TRANS64.TRYWAIT P1, [R154+URZ+0x19c30], R13 ;  /* 0x019c300d9a0075a7 */ /* 0x000062000802017f */
[----:B------:R-:W-:Y:S05]  /*159e0*/  @!P2 BRA `(.L_x_9750) ;  /* 0x000000000004a947 */ /* 0x000fea0003800000 */
[----:B------:R-:W-:Y:S01]  /*159f0*/  BPT.TRAP 0x1 ;  /* 0x000000040000795c */ /* 0x000fe20000300000 */
.L_x_9750:
[----:B------:R-:W2:Y:S01]  /*15a00*/  LDL R12, [R1+0x14] ;  /* 0x00001400010c7983 */ /* 0x000ea20000100800 */
[----:B------:R-:W-:Y:S01]  /*15a10*/  BSSY B1, `(.L_x_9751) ;  /* 0x0000006000017945 */ /* 0x000fe20003800000 */
[----:B------:R-:W-:Y:S02]  /*15a20*/  IMAD.MOV.U32 R25, RZ, RZ, -0x3ffffff0 ;  /* 0xc0000010ff197424 */ /* 0x000fe400078e00ff */
[----:B--2---:R-:W-:Y:S01]  /*15a30*/  IMAD R24, R17, 0x300, R12 ;  /* 0x0000030011187824 */ /* 0x004fe200078e020c */
[----:B-1----:R-:W-:Y:S06]  /*15a40*/  @P1 BRA `(.L_x_9752) ;  /* 0x0000000000081947 */ /* 0x002fec0003800000 */
[----:B------:R-:W1:Y:S02]  /*15a50*/  SYNCS.PHASECHK.TRANS64.TRYWAIT P1, [R154+URZ+0x19c30], R13 ;  /* 0x019c300d9a0075a7 */ /* 0x000e64000802017f */
[----:B-1----:R-:W-:Y:S05]  /*15a60*/  @!P1 BRA `(.L_x_9753) ;  /* 0x000000dc007c9947 */ /* 0x002fea0003800000 */
.L_x_9752:
[----:B------:R-:W-:Y:S05]  /*15a70*/  BSYNC B1 ;  /* 0x0000000000017941 */ /* 0x000fea0003800000 */
.L_x_9751:
[C---:B------:R-:W-:Y:S01]  /*15a80*/  R2UR UR6, R24.reuse ;  /* 0x00000000180672ca */ /* 0x040fe200000e0000 */
[C---:B------:R-:W-:Y:S01]  /*15a90*/  VIADD R12, R24.reuse, 0x100 ;  /* 0x00000100180c7836 */ /* 0x040fe20000000000 */
[----:B------:R-:W-:Y:S01]  /*15aa0*/  R2UR UR7, R25 ;  /* 0x00000000190772ca */ /* 0x000fe200000e0000 */
[----:B------:R-:W-:Y:S01]  /*15ab0*/  VIADD R24, R24, 0x200 ;  /* 0x0000020018187836 */ /* 0x000fe20000000000 */
[----:B------:R-:W-:Y:S01]  /*15ac0*/  R2UR UR4, R6 ;  /* 0x00000000060472ca */ /* 0x000fe200000e0000 */
[----:B------:R-:W-:Y:S01]  /*15ad0*/  IMAD.MOV.U32 R25, RZ, RZ, -0x3ffffff0 ;  /* 0xc0000010ff197424 */ /* 0x000fe200078e00ff */
[----:B------:R-:W-:Y:S01]  /*15ae0*/  R2UR UR5, R7 ;  /* 0x00000000070572ca */ /* 0x000fe200000e0000 */
[----:B01----:R-:W-:Y:S01]  /*15af0*/  IMAD.MOV.U32 R13, RZ, RZ, -0x3ffffff0 ;  /* 0xc0000010ff0d7424 */ /* 0x003fe200078e00ff */
        /* <DEDUP_REMOVED lines=21> */
.L_x_9754:
[----:B------:R-:W-:Y:S01]  /*15c50*/  SHF.L.U32 R12, R15, 0x1f, RZ ;  /* 0x0000001f0f0c7819 */ /* 0x000fe200000006ff */
[----:B------:R-:W-:-:S04]  /*15c60*/  IMAD R21, R14, 0x8, R16 ;  /* 0x000000080e157824 */ /* 0x000fc800078e0210 */
[----:B------:R0:W1:Y:S01]  /*15c70*/  SYNCS.PHASECHK.TRANS64.TRYWAIT P1, [R21+URZ+0x19c50], R12 ;  /* 0x019c500c150075a7 */ /* 0x000062000802017f */
[----:B------:R-:W-:Y:S05]  /*15c80*/  @!P2 BRA `(.L_x_9755) ;  /* 0x000000000004a947 */ /* 0x000fea0003800000 */
[----:B------:R-:W-:Y:S01]  /*15c90*/  BPT.TRAP 0x1 ;  /* 0x000000040000795c */ /* 0x000fe20000300000 */
.L_x_9755:
[----:B------:R-:W-:Y:S04]  /*15ca0*/  BSSY B1, `(.L_x_9756) ;  /* 0x0000004000017945 */ /* 0x000fe80003800000 */
[----:B-1----:R-:W-:Y:S05]  /*15cb0*/  @P1 BRA `(.L_x_9757) ;  /* 0x0000000000081947 */ /* 0x002fea0003800000 */
[----:B------:R-:W1:Y:S02]  /*15cc0*/  SYNCS.PHASECHK.TRANS64.TRYWAIT P1, [R21+URZ+0x19c50], R12 ;  /* 0x019c500c150075a7 */ /* 0x000e64000802017f */
[----:B-1----:R-:W-:Y:S05]  /*15cd0*/  @!P1 BRA `(.L_x_9758) ;  /* 0x000000d800f49947 */ /* 0x002fea0003800000 */
.L_x_9757:
[----:B------:R-:W-:Y:S05]  /*15ce0*/  BSYNC B1 ;  /* 0x0000000000017941 */ /* 0x000fea0003800000 */
.L_x_9756:
[----:B01----:R-:W-:Y:S01]  /*15cf0*/  VIADD R12, R16, 0x3000 ;  /* 0x00003000100c7836 */ /* 0x003fe20000000000 */
[----:B------:R-:W2:Y:S01]  /*15d00*/  LDL R155, [R1+0x30] ;  /* 0x00003000019b7983 */ /* 0x000ea20000100800 */
[----:B------:R-:W-:Y:S01]  /*15d10*/  IMAD.MOV.U32 R13, RZ, RZ, 0x40000040 ;  /* 0x40000040ff0d7424 */ /* 0x000fe200078e00ff */
[----:B------:R-:W-:Y:S02]  /*15d20*/  WARPGROUP.ARRIVE ;  /* 0x00000000000079c5 */ /* 0x000fe40000000000 */
        /* <DEDUP_REMOVED lines=17> */
[----:B------:R-:W0:Y:S01]  /*15e40*/  LDC R150, c[0x0][0x448] ;  /* 0x00011200ff967b82 */ /* 0x000e220000000800 */
[----:B------:R-:W-:-:S02]  /*15e50*/  IMAD.MOV.U32 R13, RZ, RZ, 0x40000040 ;  /* 0x40000040ff0d7424 */ /* 0x000fc400078e00ff */
[----:B------:R-:W-:Y:S01]  /*15e60*/  FMUL.FTZ R72, R2, R72 ;  /* 0x0000004802487220 */ /* 0x000fe20000410000 */
        /* <DEDUP_REMOVED lines=34> */
[----:B------:R-:W1:Y:S07]  /*16090*/  @P1 LDC R47, c[0x0][0x44c] ;  /* 0x00011300ff2f1b82 */ /* 0x000e6e0000000800 */
[----:B------:R-:W3:Y:S01]  /*160a0*/  MUFU.TANH R72, R72 ;  /* 0x0000004800487308 */ /* 0x000ee20000002400 */
[----:B------:R-:W-:-:S02]  /*160b0*/  WARPGROUP.DEPBAR.LE gsb0, 0x0 ;  /* 0x00008000000079c5 */ /* 0x000fc40000010000 */
[----:B------:R-:W-:Y:S01]  /*160c0*/  WARPGROUP.ARRIVE ;  /* 0x00000000000079c5 */ /* 0x000fe20000000000 */
[----:B------:R-:W-:-:S04]  /*160d0*/  FMUL.FTZ R76, R2, R79 ;  /* 0x0000004f024c7220 */ /* 0x000fc80000410000 */
[----:B------:R-:W4:Y:S01]  /*160e0*/  MUFU.TANH R15, R15 ;  /* 0x0000000f000f7308 */ /* 0x000f220000002400 */
        /* <DEDUP_REMOVED lines=10> */
[----:B------:R-:W5:Y:S01]  /*16190*/  @P1 LDC R46, c[0x0][0x450] ;  /* 0x00011400ff2e1b82 */ /* 0x000f620000000800 */
        /* <DEDUP_REMOVED lines=30> */
[----:B------:R-:W3:Y:S01]  /*16380*/  LDL R142, [R1] ;  /* 0x00000000018e7983 */ /* 0x000ee20000100800 */
[----:B------:R-:W-:Y:S01]  /*16390*/  WARPGROUP.ARRIVE ;  /* 0x00000000000079c5 */ /* 0x000fe20000000000 */
[C---:B------:R-:W-:Y:S01]  /*163a0*/  FMUL.FTZ R78, R2.reuse, R83 ;  /* 0x00000053024e7220 */ /* 0x040fe20000410000 */
[----:B------:R-:W-:Y:S02]  /*163b0*/  FMUL.FTZ R79, R2, R80 ;  /* 0x00000050024f7220 */ /* 0x000fe40000410000 */
[----:B------:R-:W0:Y:S02]  /*163c0*/  MUFU.TANH R13, R13 ;  /* 0x0000000d000d7308 */ /* 0x000e240000002400 */
[----:B------:R-:W-:Y:S01]  /*163d0*/  QGMMA.64x96x32.F32.E4M3.E4M3 R88, R136, gdesc[UR4], R88, gsb0 ;  /* 0x0160000488587df3 */ /* 0x000fe20008000858 */
[----:B------:R-:W-:Y:S02]  /*163e0*/  IMAD.SHL.U32 R83, R0, 0x80, RZ ;  /* 0x0000008000537824 */ /* 0x000fe400078e00ff */
[C---:B------:R-:W-:Y:S01]  /*163f0*/  FMUL.FTZ R80, R2.reuse, R81 ;  /* 0x0000005102507220 */ /* 0x040fe20000410000 */
[----:B------:R-:W-:-:S02]  /*16400*/  FMUL.FTZ R81, R2, R86 ;  /* 0x0000005602517220 */ /* 0x000fc40000410000 */
        /* <DEDUP_REMOVED lines=15> */
[----:B------:R-:W4:Y:S01]  /*16500*/  LDC R138, c[0x0][0x9e4] ;  /* 0x00027900ff8a7b82 */ /* 0x000f220000000800 */
[----:B--2---:R-:W-:Y:S02]  /*16510*/  IMAD.IADD R137, R155, 0x1, R151 ;  /* 0x000000019b897824 */ /* 0x004fe400078e0297 */
[----:B------:R-:W-:Y:S02]  /*16520*/  FMUL.FTZ R136, R2, R77 ;  /* 0x0000004d02887220 */ /* 0x000fe40000410000 */
[----:B-1----:R-:W-:-:S04]  /*16530*/  @P1 IMAD.HI.U32 R47, R137, R47, RZ ;  /* 0x0000002f892f1227 */ /* 0x002fc800078e00ff */
[----:B------:R-:W-:Y:S01]  /*16540*/  FMUL.FTZ R77, R2, R82 ;  /* 0x00000052024d7220 */ /* 0x000fe20000410000 */
[----:B------:R-:W1:Y:S01]  /*16550*/  MUFU.TANH R49, R49 ;  /* 0x0000003100317308 */ /* 0x000e620000002400 */
[----:B-----5:R-:W-:-:S05]  /*16560*/  @P1 SHF.R.U32.HI R137, RZ, R46, R47 ;  /* 0x0000002eff891219 */ /* 0x020fca000001162f */
[----:B------:R-:W2:Y:S01]  /*16570*/  SHFL.IDX PT, R140, R137, RZ, 0x1c1f ;  /* 0x001c1fff898c7589 */ /* 0x000ea200000e0000 */
[----:B------:R-:W-:Y:S01]  /*16580*/  IADD3 R47, -R83, 0x1, RZ ;  /* 0x00000001532f7810 */ /* 0x000fe20007ffe1ff */
[----:B------:R-:W-:Y:S01]  /*16590*/  FMUL.FTZ R82, R2, R87 ;  /* 0x0000005702527220 */ /* 0x000fe20000410000 */
[----:B------:R-:W0:Y:S01]  /*165a0*/  MUFU.TANH R50, R50 ;  /* 0x0000003200327308 */ /* 0x000e220000002400 */
[----:B------:R-:W-:Y:S01]  /*165b0*/  @!P0 VIADD R46, R154, 0x19c40 ;  /* 0x00019c409a2e8836 */ /* 0x000fe20000000000 */
[----:B----4-:R-:W-:-:S06]  /*165c0*/  ISETP.GE.AND P4, PT, R138, 0x1, PT ;  /* 0x000000018a00780c */ /* 0x010fcc0003f86270 */
[----:B------:R-:W4:Y:S01]  /*165d0*/  MUFU.TANH R51, R51 ;  /* 0x0000003300337308 */ /* 0x000f220000002400 */
[----:B------:R-:W-:-:S04]  /*165e0*/  @!P0 PRMT R46, RZ, 0x654, R46 ;  /* 0x00000654ff2e8816 */ /* 0x000fc8000000002e */
[----:B------:R0:W-:Y:S03]  /*165f0*/  @!P0 SYNCS.ARRIVE.TRANS64.RED.A1T0 RZ, [R46+URZ], RZ ;  /* 0x000000ff2eff89a7 */ /* 0x0001e6000810043f */
        /* <DEDUP_REMOVED lines=19> */
[----:B---3--:R-:W-:-:S07]  /*16730*/  IMAD R47, R142, -0x2, R47 ;  /* 0xfffffffe8e2f7824 */ /* 0x008fce00078e022f */
[----:B------:R-:W3:Y:S01]  /*16740*/  MUFU.TANH R70, R70 ;  /* 0x0000004600467308 */ /* 0x000ee20000002400 */
        /* <DEDUP_REMOVED lines=14> */
[----:B------:R-:W-:-:S02]  /*16830*/  VIADD R139, R47, UR47 ;  /* 0x0000002f2f8b7c36 */ /* 0x000fc40008000000 */
[----:B------:R-:W-:Y:S02]  /*16840*/  VIADD R138, R47, UR36 ;  /* 0x000000242f8a7c36 */ /* 0x000fe40008000000 */
[--C-:B--2---:R-:W-:Y:S02]  /*16850*/  IMAD.IADD R87, R139, 0x1, R140.reuse ;  /* 0x000000018b577824 */ /* 0x104fe400078e028c */
[----:B------:R-:W-:Y:S01]  /*16860*/  IMAD.IADD R86, R138, 0x1, R140 ;  /* 0x000000018a567824 */ /* 0x000fe200078e028c */
[----:B-1-34-:R-:W-:Y:S06]  /*16870*/  @!P4 BRA `(.L_x_9759) ;  /* 0x000000000058c947 */ /* 0x01afec0003800000 */
        /* <DEDUP_REMOVED lines=12> */
.L_x_9761:
[----:B------:R-:W-:-:S05]  /*16940*/  IMAD.U32 R141, RZ, RZ, UR41 ;  /* 0x00000029ff8d7e24 */ /* 0x000fca000f8e00ff */
[----:B------:R-:W-:-:S13]  /*16950*/  ISETP.NE.AND P1, PT, R141, 0x1, PT ;  /* 0x000000018d00780c */ /* 0x000fda0003f25270 */
[----:B0-----:R-:W0:Y:S02]  /*16960*/  @P1 LDC.64 R46, c[0x0][0x9e8] ;  /* 0x00027a00ff2e1b82 */ /* 0x001e240000000a00 */
[----:B0-----:R-:W-:-:S05]  /*16970*/  @P1 IMAD.HI.U32 R46, R140, R46, RZ ;  /* 0x0000002e8c2e1227 */ /* 0x001fca00078e00ff */
[----:B------:R-:W-:-:S07]  /*16980*/  @P1 SHF.R.U32.HI R140, RZ, R47, R46 ;  /* 0x0000002fff8c1219 */ /* 0x000fce000001162e */
.L_x_9762:
[----:B------:R-:W-:Y:S05]  /*16990*/  BSYNC B1 ;  /* 0x0000000000017941 */ /* 0x000fea0003800000 */
.L_x_9760:
[----:B------:R-:W-:-:S04]  /*169a0*/  IMAD R140, R140, R141, -R83 ;  /* 0x0000008d8c8c7224 */ /* 0x000fc800078e0a53 */
[----:B------:R-:W-:-:S05]  /*169b0*/  IMAD R140, R142, -0x2, R140 ;  /* 0xfffffffe8e8c7824 */ /* 0x000fca00078e028c */
[----:B------:R-:W-:Y:S02]  /*169c0*/  VIMNMX R86, R86, R140, !PT ;  /* 0x0000008c56567248 */ /* 0x000fe40007fe0100 */
[----:B------:R-:W-:-:S07]  /*169d0*/  VIADDMNMX R87, R140, R141, R87, PT ;  /* 0x0000008d8c577246 */ /* 0x000fce0003800157 */
.L_x_9759:
        /* <DEDUP_REMOVED lines=113> */
.L_x_9765:
[----:B------:R-:W-:-:S05]  /*170f0*/  IMAD.U32 R13, RZ, RZ, UR41 ;  /* 0x00000029ff0d7e24 */ /* 0x000fca000f8e00ff */
[----:B------:R-:W-:-:S13]  /*17100*/  ISETP.NE.AND P1, PT, R13, 0x1, PT ;  /* 0x000000010d00780c */ /* 0x000fda0003f25270 */
[----:B------:R-:W0:Y:S02]  /*17110*/  @P1 LDC.64 R24, c[0x0][0x9e8] ;  /* 0x00027a00ff181b82 */ /* 0x000e240000000a00 */
[----:B0-----:R-:W-:-:S05]  /*17120*/  @P1 IMAD.HI.U32 R24, R137, R24, RZ ;  /* 0x0000001889181227 */ /* 0x001fca00078e00ff */
[----:B------:R-:W-:-:S07]  /*17130*/  @P1 SHF.R.U32.HI R137, RZ, R25, R24 ;  /* 0x00000019ff891219 */ /* 0x000fce0000011618 */
.L_x_9766:
[----:B------:R-:W-:Y:S05]  /*17140*/  BSYNC B1 ;  /* 0x0000000000017941 */ /* 0x000fea0003800000 */
.L_x_9764:
[----:B------:R-:W-:-:S04]  /*17150*/  IMAD R83, R137, R13, -R83 ;  /* 0x0000000d89537224 */ /* 0x000fc800078e0a53 */
[----:B------:R-:W-:-:S05]  /*17160*/  IMAD R83, R142, -0x2, R83 ;  /* 0xfffffffe8e537824 */ /* 0x000fca00078e0253 */
[----:B------:R-:W-:Y:S02]  /*17170*/  VIMNMX R138, R138, R83, !PT ;  /* 0x000000538a8a7248 */ /* 0x000fe40007fe0100 */
[----:B------:R-:W-:-:S07]  /*17180*/  VIADDMNMX R139, R83, R13, R139, PT ;  /* 0x0000000d538b7246 */ /* 0x000fce000380018b */
.L_x_9763:
        /* <DEDUP_REMOVED lines=43> */
[C---:B------:R-:W-:Y:S02]  /*17440*/  ISETP.GT.AND P2, PT, R138.reuse, 0x20, P3 ;  /* 0x000000208a00780c */ /* 0x040fe40001f44270 */
[----:B------:R-:W-:Y:S02]  /*17450*/  ISETP.GT.AND P1, PT, R138, 0x21, P3 ;  /* 0x000000218a00780c */ /* 0x000fe40001f24270 */
[----:B------:R-:W-:Y:S02]  /*17460*/  FMNMX.FTZ R13, R63, R13, !PT ;  /* 0x0000000d3f0d7209 */ /* 0x000fe40007810000 */
[C---:B------:R-:W-:Y:S02]  /*17470*/  ISETP.LT.OR P2, PT, R139.reuse, 0x21, P2 ;  /* 0x000000218b00780c */ /* 0x040fe40001741670 */
[----:B------:R-:W-:Y:S02]  /*17480*/  ISETP.LT.OR P1, PT, R139, 0x22, P1 ;  /* 0x000000228b00780c */ /* 0x000fe40000f21670 */
[----:B------:R-:W-:-:S02]  /*17490*/  FMNMX.FTZ R13, R66, R13, !PT ;  /* 0x0000000d420d7209 */ /* 0x000fc40007810000 */
[----:B------:R-:W-:Y:S02]  /*174a0*/  FSEL R38, R38, -INF , !P2 ;  /* 0xff80000026267808 */ /* 0x000fe40005000000 */
[----:B------:R-:W-:Y:S02]  /*174b0*/  FSEL R39, R39, -INF , !P1 ;  /* 0xff80000027277808 */ /* 0x000fe40004800000 */
[C---:B------:R-:W-:Y:S02]  /*174c0*/  ISETP.GT.AND P2, PT, R138.reuse, 0x28, P3 ;  /* 0x000000288a00780c */ /* 0x040fe40001f44270 */
[----:B------:R-:W-:Y:S02]  /*174d0*/  ISETP.GT.AND P1, PT, R138, 0x29, P3 ;  /* 0x000000298a00780c */ /* 0x000fe40001f24270 */
[----:B------:R-:W-:Y:S02]  /*174e0*/  FMNMX.FTZ R13, R67, R13, !PT ;  /* 0x0000000d430d7209 */ /* 0x000fe40007810000 */
[----:B------:R-:W-:-:S02]  /*174f0*/  ISETP.LT.OR P2, PT, R139, 0x29, P2 ;  /* 0x000000298b00780c */ /* 0x000fc40001741670 */
[----:B------:R-:W-:Y:S02]  /*17500*/  ISETP.LT.OR P1, PT, R139, 0x2a, P1 ;  /* 0x0000002a8b00780c */ /* 0x000fe40000f21670 */
[----:B------:R-:W-:Y:S02]  /*17510*/  FMNMX.FTZ R13, R72, R13, !PT ;  /* 0x0000000d480d7209 */ /* 0x000fe40007810000 */
[----:B------:R-:W-:Y:S02]  /*17520*/  FSEL R42, R42, -INF , !P2 ;  /* 0xff8000002a2a7808 */ /* 0x000fe40005000000 */
[----:B------:R-:W-:Y:S02]  /*17530*/  FSEL R43, R43, -INF , !P1 ;  /* 0xff8000002b2b7808 */ /* 0x000fe40004800000 */
[----:B------:R-:W-:Y:S02]  /*17540*/  FMNMX.FTZ R13, R73, R13, !PT ;  /* 0x0000000d490d7209 */ /* 0x000fe40007810000 */
[----:B------:R-:W-:-:S02]  /*17550*/  ISETP.GT.AND P2, PT, R138, 0x30, P3 ;  /* 0x000000308a00780c */ /* 0x000fc40001f44270 */
[----:B------:R-:W-:Y:S02]  /*17560*/  ISETP.GT.AND P1, PT, R138, 0x31, P3 ;  /* 0x000000318a00780c */ /* 0x000fe40001f24270 */
[----:B------:R-:W-:Y:S02]  /*17570*/  FMNMX.FTZ R13, R75, R13, !PT ;  /* 0x0000000d4b0d7209 */ /* 0x000fe40007810000 */
[C---:B------:R-:W-:Y:S02]  /*17580*/  ISETP.LT.OR P2, PT, R139.reuse, 0x31, P2 ;  /* 0x000000318b00780c */ /* 0x040fe40001741670 */
[----:B------:R-:W-:Y:S02]  /*17590*/  ISETP.LT.OR P1, PT, R139, 0x32, P1 ;  /* 0x000000328b00780c */ /* 0x000fe40000f21670 */
[----:B------:R-:W-:Y:S02]  /*175a0*/  FMNMX.FTZ R13, R136, R13, !PT ;  /* 0x0000000d880d7209 */ /* 0x000fe40007810000 */
[----:B------:R-:W-:-:S02]  /*175b0*/  FSEL R48, R48, -INF , !P2 ;  /* 0xff80000030307808 */ /* 0x000fc40005000000 */
[----:B------:R-:W-:Y:S02]  /*175c0*/  FSEL R49, R49, -INF , !P1 ;  /* 0xff80000031317808 */ /* 0x000fe40004800000 */
[C---:B------:R-:W-:Y:S02]  /*175d0*/  ISETP.GT.AND P2, PT, R138.reuse, 0x38, P3 ;  /* 0x000000388a00780c */ /* 0x040fe40001f44270 */
[----:B------:R-:W-:Y:S02]  /*175e0*/  ISETP.GT.AND P1, PT, R138, 0x39, P3 ;  /* 0x000000398a00780c */ /* 0x000fe40001f24270 */
[----:B------:R-:W-:Y:S02]  /*175f0*/  FMNMX.FTZ R13, R79, R13, !PT ;  /* 0x0000000d4f0d7209 */ /* 0x000fe40007810000 */
[C---:B------:R-:W-:Y:S02]  /*17600*/  ISETP.LT.OR P2, PT, R139.reuse, 0x39, P2 ;  /* 0x000000398b00780c */ /* 0x040fe40001741670 */
[----:B------:R-:W-:-:S02]  /*17610*/  ISETP.LT.OR P1, PT, R139, 0x3a, P1 ;  /* 0x0000003a8b00780c */ /* 0x000fc40000f21670 */
[----:B------:R-:W-:Y:S02]  /*17620*/  FMNMX.FTZ R13, R80, R13, !PT ;  /* 0x0000000d500d7209 */ /* 0x000fe40007810000 */
[----:B------:R-:W-:Y:S02]  /*17630*/  FSEL R52, R52, -INF , !P2 ;  /* 0xff80000034347808 */ /* 0x000fe40005000000 */
[----:B------:R-:W-:Y:S02]  /*17640*/  FSEL R53, R53, -INF , !P1 ;  /* 0xff80000035357808 */ /* 0x000fe40004800000 */
[C---:B------:R-:W-:Y:S02]  /*17650*/  ISETP.GT.AND P2, PT, R138.reuse, 0x40, P3 ;  /* 0x000000408a00780c */ /* 0x040fe40001f44270 */
[----:B------:R-:W-:Y:S02]  /*17660*/  ISETP.GT.AND P1, PT, R138, 0x41, P3 ;  /* 0x000000418a00780c */ /* 0x000fe40001f24270 */
[----:B------:R-:W-:-:S02]  /*17670*/  FMNMX.FTZ R13, R84, R13, !PT ;  /* 0x0000000d540d7209 */ /* 0x000fc40007810000 */
[C---:B------:R-:W-:Y:S02]  /*17680*/  ISETP.LT.OR P2, PT, R139.reuse, 0x41, P2 ;  /* 0x000000418b00780c */ /* 0x040fe40001741670 */
[----:B------:R-:W-:Y:S02]  /*17690*/  ISETP.LT.OR P1, PT, R139, 0x42, P1 ;  /* 0x000000428b00780c */ /* 0x000fe40000f21670 */
[----:B------:R-:W-:Y:S02]  /*176a0*/  FMNMX.FTZ R13, R85, R13, !PT ;  /* 0x0000000d550d7209 */ /* 0x000fe40007810000 */
[----:B------:R-:W-:Y:S02]  /*176b0*/  FSEL R56, R56, -INF , !P2 ;  /* 0xff80000038387808 */ /* 0x000fe40005000000 */
[----:B------:R-:W-:Y:S01]  /*176c0*/  FSEL R57, R57, -INF , !P1 ;  /* 0xff80000039397808 */ /* 0x000fe20004800000 */
[----:B------:R-:W0:Y:S01]  /*176d0*/  SHFL.BFLY PT, R25, R13, 0x2, 0x1f ;  /* 0x0c401f000d197f89 */ /* 0x000e2200000e0000 */
[----:B------:R-:W-:-:S02]  /*176e0*/  ISETP.GT.AND P2, PT, R138, 0x48, P3 ;  /* 0x000000488a00780c */ /* 0x000fc40001f44270 */
[----:B------:R-:W-:Y:S02]  /*176f0*/  ISETP.GT.AND P1, PT, R138, 0x49, P3 ;  /* 0x000000498a00780c */ /* 0x000fe40001f24270 */
[C---:B------:R-:W-:Y:S02]  /*17700*/  ISETP.LT.OR P2, PT, R139.reuse, 0x49, P2 ;  /* 0x000000498b00780c */ /* 0x040fe40001741670 */
[----:B------:R-:W-:Y:S02]  /*17710*/  ISETP.LT.OR P1, PT, R139, 0x4a, P1 ;  /* 0x0000004a8b00780c */ /* 0x000fe40000f21670 */
[----:B------:R-:W-:Y:S02]  /*17720*/  FSEL R60, R60, -INF , !P2 ;  /* 0xff8000003c3c7808 */ /* 0x000fe40005000000 */
[----:B------:R-:W-:Y:S02]  /*17730*/  FSEL R61, R61, -INF , !P1 ;  /* 0xff8000003d3d7808 */ /* 0x000fe40004800000 */
[----:B------:R-:W-:-:S02]  /*17740*/  ISETP.GT.AND P2, PT, R138, 0x50, P3 ;  /* 0x000000508a00780c */ /* 0x000fc40001f44270 */
[----:B------:R-:W-:Y:S02]  /*17750*/  ISETP.GT.AND P1, PT, R138, 0x51, P3 ;  /* 0x000000518a00780c */ /* 0x000fe40001f24270 */
[----:B------:R-:W-:Y:S02]  /*17760*/  LOP3.LUT R22, R22, 0xbfffffff, RZ, 0xc0, !PT ;  /* 0xbfffffff16167812 */ /* 0x000fe400078ec0ff */
[C---:B------:R-:W-:Y:S02]  /*17770*/  ISETP.LT.OR P2, PT, R139.reuse, 0x51, P2 ;  /* 0x000000518b00780c */ /* 0x040fe40001741670 */
[----:B------:R-:W-:Y:S02]  /*17780*/  ISETP.LT.OR P1, PT, R139, 0x52, P1 ;  /* 0x000000528b00780c */ /* 0x000fe40000f21670 */
[----:B------:R-:W-:Y:S02]  /*17790*/  @P0 LOP3.LUT R22, R22, 0x40000000, RZ, 0xfc, !PT ;  /* 0x4000000016160812 */ /* 0x000fe400078efcff */
[----:B------:R-:W-:-:S02]  /*177a0*/  ISETP.GT.AND P0, PT, R138, RZ, P3 ;  /* 0x000000ff8a00720c */ /* 0x000fc40001f04270 */
[----:B------:R-:W-:Y:S02]  /*177b0*/  FSEL R64, R64, -INF , !P2 ;  /* 0xff80000040407808 */ /* 0x000fe40005000000 */
[----:B------:R-:W-:Y:S01]  /*177c0*/  FSEL R24, R65, -INF , !P1 ;  /* 0xff80000041187808 */ /* 0x000fe20004800000 */
[----:B------:R-:W-:Y:S01]  /*177d0*/  IMAD.U32 R65, RZ, RZ, UR40 ;  /* 0x00000028ff417e24 */ /* 0x000fe2000f8e00ff */
[C---:B------:R-:W-:Y:S02]  /*177e0*/  ISETP.GT.AND P2, PT, R138.reuse, 0x58, P3 ;  /* 0x000000588a00780c */ /* 0x040fe40001f44270 */
[----:B------:R-:W-:Y:S02]  /*177f0*/  ISETP.GT.AND P1, PT, R138, 0x59, P3 ;  /* 0x000000598a00780c */ /* 0x000fe40001f24270 */
[C---:B------:R-:W-:Y:S02]  /*17800*/  ISETP.LT.OR P2, PT, R139.reuse, 0x59, P2 ;  /* 0x000000598b00780c */ /* 0x040fe40001741670 */
[----:B------:R-:W-:-:S02]  /*17810*/  ISETP.LT.OR P1, PT, R139, 0x5a, P1 ;  /* 0x0000005a8b00780c */ /* 0x000fc40000f21670 */
[----:B------:R-:W-:Y:S02]  /*17820*/  LOP3.LUT R22, R22, 0xfffffff7, RZ, 0xc0, !PT ;  /* 0xfffffff716167812 */ /* 0x000fe400078ec0ff */
[----:B0-----:R-:W-:Y:S02]  /*17830*/  FMNMX.FTZ R13, R13, R25, !PT ;  /* 0x000000190d0d7209 */ /* 0x001fe40007810000 */
[----:B------:R-:W-:Y:S02]  /*17840*/  FSEL R68, R68, -INF , !P2 ;  /* 0xff80000044447808 */ /* 0x000fe40005000000 */
[----:B------:R-:W-:Y:S01]  /*17850*/  FSEL R69, R69, -INF , !P1 ;  /* 0xff80000045457808 */ /* 0x000fe20004800000 */
[----:B------:R-:W0:Y:S01]  /*17860*/  SHFL.BFLY PT, R25, R13, 0x1, 0x1f ;  /* 0x0c201f000d197f89 */ /* 0x000e2200000e0000 */
[C---:B------:R-:W-:Y:S02]  /*17870*/  ISETP.GT.AND P2, PT, R138.reuse, 0x60, P3 ;  /* 0x000000608a00780c */ /* 0x040fe40001f44270 */
[----:B------:R-:W-:-:S02]  /*17880*/  ISETP.GT.AND P1, PT, R138, 0x61, P3 ;  /* 0x000000618a00780c */ /* 0x000fc40001f24270 */
[----:B------:R-:W-:Y:S02]  /*17890*/  @P0 LOP3.LUT R22, R22, 0x8, RZ, 0xfc, !PT ;  /* 0x0000000816160812 */ /* 0x000fe400078efcff */
[----:B------:R-:W-:Y:S02]  /*178a0*/  ISETP.GT.AND P0, PT, R138, 0x79, P3 ;  /* 0x000000798a00780c */ /* 0x000fe40001f04270 */
[C---:B------:R-:W-:Y:S02]  /*178b0*/  ISETP.LT.OR P2, PT, R139.reuse, 0x61, P2 ;  /* 0x000000618b00780c */ /* 0x040fe40001741670 */
[----:B------:R-:W-:Y:S02]  /*178c0*/  ISETP.LT.OR P1, PT, R139, 0x62, P1 ;  /* 0x000000628b00780c */ /* 0x000fe40000f21670 */
[----:B------:R-:W-:Y:S02]  /*178d0*/  FSEL R70, R70, -INF , !P2 ;  /* 0xff80000046467808 */ /* 0x000fe40005000000 */
[----:B------:R-:W-:-:S02]  /*178e0*/  FSEL R71, R71, -INF , !P1 ;  /* 0xff80000047477808 */ /* 0x000fc40004800000 */
[C---:B------:R-:W-:Y:S02]  /*178f0*/  ISETP.GT.AND P4, PT, R138.reuse, 0x68, P3 ;  /* 0x000000688a00780c */ /* 0x040fe40001f84270 */
[C---:B------:R-:W-:Y:S02]  /*17900*/  ISETP.GT.AND P5, PT, R138.reuse, 0x69, P3 ;  /* 0x000000698a00780c */ /* 0x040fe40001fa4270 */
[C---:B------:R-:W-:Y:S02]  /*17910*/  ISETP.GT.AND P6, PT, R138.reuse, 0x70, P3 ;  /* 0x000000708a00780c */ /* 0x040fe40001fc4270 */
[C---:B------:R-:W-:Y:S02]  /*17920*/  ISETP.GT.AND P2, PT, R138.reuse, 0x71, P3 ;  /* 0x000000718a00780c */ /* 0x040fe40001f44270 */
[----:B------:R-:W-:Y:S02]  /*17930*/  ISETP.GT.AND P1, PT, R138, 0x78, P3 ;  /* 0x000000788a00780c */ /* 0x000fe40001f24270 */
[----:B------:R-:W-:-:S02]  /*17940*/  LOP3.LUT P3, RZ, R22, 0x8, RZ, 0xc0, !PT ;  /* 0x0000000816ff7812 */ /* 0x000fc4000786c0ff */
[----:B------:R-:W-:Y:S02]  /*17950*/  LOP3.LUT R22, R22, 0xfffffffd, RZ, 0xc0, !PT ;  /* 0xfffffffd16167812 */ /* 0x000fe400078ec0ff */
[----:B0-----:R-:W-:Y:S02]  /*17960*/  FMNMX.FTZ R13, R13, R25, !PT ;  /* 0x000000190d0d7209 */ /* 0x001fe40007810000 */
[----:B------:R-:W-:Y:S02]  /*17970*/  @P0 LOP3.LUT R22, R22, 0x2, RZ, 0xfc, !PT ;  /* 0x0000000216160812 */ /* 0x000fe400078efcff */
[----:B------:R-:W-:Y:S01]  /*17980*/  ISETP.LT.OR P0, PT, R139, 0x69, P4 ;  /* 0x000000698b00780c */ /* 0x000fe20002701670 */
[----:B------:R-:W-:-:S01]  /*17990*/  FFMA.FTZ R86, R13, R65, -8 ;  /* 0xc10000000d567423 */ /* 0x000fc20000010041 */
[C---:B------:R-:W-:Y:S02]  /*179a0*/  LOP3.LUT P4, RZ, R22.reuse, 0x2, RZ, 0xc0, !PT ;  /* 0x0000000216ff7812 */ /* 0x040fe4000788c0ff */
[----:B------:R-:W-:-:S02]  /*179b0*/  LOP3.LUT R22, R22, 0xffffffef, RZ, 0xc0, !PT ;  /* 0xffffffef16167812 */ /* 0x000fc400078ec0ff */
[C---:B------:R-:W-:Y:S02]  /*179c0*/  ISETP.LT.OR P3, PT, R139.reuse, 0x1, P3 ;  /* 0x000000018b00780c */ /* 0x040fe40001f61670 */
[C---:B------:R-:W-:Y:S02]  /*179d0*/  ISETP.LT.OR P6, PT, R139.reuse, 0x71, P6 ;  /* 0x000000718b00780c */ /* 0x040fe400037c1670 */
[----:B------:R-:W-:Y:S02]  /*179e0*/  ISETP.LT.OR P2, PT, R139, 0x72, P2 ;  /* 0x000000728b00780c */ /* 0x000fe40001741670 */
[----:B------:R-:W-:Y:S02]  /*179f0*/  FSEL R77, R77, -INF , !P6 ;  /* 0xff8000004d4d7808 */ /* 0x000fe40007000000 */
[----:B------:R-:W-:Y:S02]  /*17a00*/  @P0 LOP3.LUT R22, R22, 0x10, RZ, 0xfc, !PT ;  /* 0x0000001016160812 */ /* 0x000fe400078efcff */
[----:B------:R-:W-:-:S02]  /*17a10*/  ISETP.LT.OR P0, PT, R139, 0x6a, P5 ;  /* 0x0000006a8b00780c */ /* 0x000fc40002f01670 */
[C---:B------:R-:W-:Y:S02]  /*17a20*/  FSETP.NEU.FTZ.AND P5, PT, R13.reuse, -INF , PT ;  /* 0xff8000000d00780b */ /* 0x040fe40003fbd000 */
[----:B------:R-:W-:Y:S02]  /*17a30*/  FSEL R76, R76, -INF , !P0 ;  /* 0xff8000004c4c7808 */ /* 0x000fe40004000000 */
[----:B------:R-:W-:Y:S02]  /*17a40*/  FSEL R25, R13, RZ, P5 ;  /* 0x000000ff0d197208 */ /* 0x000fe40002800000 */
[----:B------:R-:W-:Y:S02]  /*17a50*/  FSEL R86, R86, RZ, P5 ;  /* 0x000000ff56567208 */ /* 0x000fe40002800000 */
[----:B------:R-:W-:Y:S01]  /*17a60*/  LOP3.LUT P5, RZ, R22, 0x10, RZ, 0xc0, !PT ;  /* 0x0000001016ff7812 */ /* 0x000fe200078ac0ff */
[----:B------:R-:W-:-:S01]  /*17a70*/  FADD.FTZ R20, -R25, R20 ;  /* 0x0000001419147221 */ /* 0x000fc20000010100 */
[----:B------:R-:W-:Y:S01]  /*17a80*/  FSEL R25, R12, -INF , !P3 ;  /* 0xff8000000c197808 */ /* 0x000fe20005800000 */
        /* <DEDUP_REMOVED lines=49> */
[-C--:B------:R-:W-:Y:S01]  /*17da0*/  FFMA.FTZ R85, R85, R65.reuse, -R86 ;  /* 0x0000004155557223 */ /* 0x080fe20000010856 */
[----:B------:R-:W-:Y:S01]  /*17db0*/  FMUL.FTZ R20, R20, R65 ;  /* 0x0000004114147220 */ /* 0x000fe20000410000 */
[----:B------:R-:W-:Y:S01]  /*17dc0*/  FMNMX.FTZ R12, R48, R12, !PT ;  /* 0x0000000c300c7209 */ /* 0x000fe20007810000 */
[----:B------:R-:W-:Y:S01]  /*17dd0*/  MUFU.EX2 R46, R46 ;  /* 0x0000002e002e7308 */ /* 0x000fe20000000800 */
[----:B------:R-:W-:-:S02]  /*17de0*/  ISETP.NE.AND P5, PT, R87, 0x3, PT ;  /* 0x000000035700780c */ /* 0x000fc40003fa5270 */
[----:B------:R-:W-:Y:S02]  /*17df0*/  FMNMX.FTZ R12, R49, R12, !PT ;  /* 0x0000000c310c7209 */ /* 0x000fe40007810000 */
[----:B------:R-:W-:Y:S02]  /*17e00*/  LOP3.LUT P0, RZ, R22, 0x40000000, RZ, 0xc0, !PT ;  /* 0x4000000016ff7812 */ /* 0x000fe4000780c0ff */
        /* <DEDUP_REMOVED lines=191> */
.L_x_9767:
        /* <DEDUP_REMOVED lines=101> */
[----:B-1----:R-:W-:Y:S05]  /*19050*/  @P1 BRA `(.L_x_9768) ;  /* 0xffffffc8002c1947 */ /* 0x002fea000383ffff */
.L_x_9748:
[----:B------:R-:W-:Y:S05]  /*19060*/  BSYNC B0 ;  /* 0x0000000000007941 */ /* 0x000fea0003800000 */
.L_x_9747:
[----:B------:R-:W-:Y:S01]  /*19070*/  IMAD.U32 R21, RZ, RZ, UR38 ;  /* 0x00000026ff157e24 */ /* 0x000fe2000f8e00ff */
[----:B------:R-:W-:Y:S06]  /*19080*/  BAR.ARV 0x8, 0x200 ;  /* 0x0208000000007b1d */ /* 0x000fec0000002000 */
[----:B------:R-:W-:-:S13]  /*19090*/  ISETP.NE.AND P1, PT, R21, 0x3, PT ;  /* 0x000000031500780c */ /* 0x000fda0003f25270 */
[----:B------:R-:W-:Y:S05]  /*190a0*/  @!P1 BRA `(.L_x_9769) ;  /* 0x0000000000049947 */ /* 0x000fea0003800000 */
[----:B------:R-:W-:Y:S01]  /*190b0*/  BPT.TRAP 0x1 ;  /* 0x000000040000795c */ /* 0x000fe20000300000 */
.L_x_9769:
[----:B------:R-:W-:Y:S01]  /*190c0*/  IMAD R5, R17, 0x8, R16 ;  /* 0x0000000811057824 */ /* 0x000fe200078e0210 */
[----:B------:R-:W-:-:S04]  /*190d0*/  SHF.L.U32 R0, R19, 0x1f, RZ ;  /* 0x0000001f13007819 */ /* 0x000fc800000006ff */
[----:B------:R1:W2:Y:S01]  /*190e0*/  SYNCS.PHASECHK.TRANS64.TRYWAIT P0, [R5+URZ+0x19c50], R0 ;  /* 0x019c5000050075a7 */ /* 0x0002a2000800017f */
[----:B------:R-:W-:Y:S05]  /*190f0*/  @!P1 BRA `(.L_x_9770) ;  /* 0x0000000000049947 */ /* 0x000fea0003800000 */
[----:B------:R-:W-:Y:S01]  /*19100*/  BPT.TRAP 0x1 ;  /* 0x000000040000795c */ /* 0x000fe20000300000 */
.L_x_9770:
[----:B------:R-:W-:Y:S04]  /*19110*/  BSSY B0, `(.L_x_9771) ;  /* 0x0000004000007945 */ /* 0x000fe80003800000 */
[----:B--2---:R-:W-:Y:S05]  /*19120*/  @P0 BRA `(.L_x_9772) ;  /* 0x0000000000080947 */ /* 0x004fea0003800000 */
[----:B------:R-:W2:Y:S02]  /*19130*/  SYNCS.PHASECHK.TRANS64.TRYWAIT P0, [R5+URZ+0x19c50], R0 ;  /* 0x019c5000050075a7 */ /* 0x000ea4000800017f */
[----:B--2---:R-:W-:Y:S05]  /*19140*/  @!P0 BRA `(.L_x_9773) ;  /* 0x000000a400ec8947 */ /* 0x004fea0003800000 */
.L_x_9772:
[----:B------:R-:W-:Y:S05]  /*19150*/  BSYNC B0 ;  /* 0x0000000000007941 */ /* 0x000fea0003800000 */
.L_x_9771:
[----:B------:R-:W3:Y:S01]  /*19160*/  LDL.LU R14, [R1+0x4c] ;  /* 0x00004c00010e7983 */ /* 0x000ee20000300800 */
[----:B------:R-:W-:-:S03]  /*19170*/  ULDC.64 UR4, c[0x0][0x9a0] ;  /* 0x0002680000047ab9 */ /* 0x000fc60000000a00 */
[----:B------:R-:W4:Y:S01]  /*19180*/  LDL.LU R2, [R1+0x48] ;  /* 0x0000480001027983 */ /* 0x000f220000300800 */
[----:B------:R-:W-:Y:S01]  /*19190*/  VIADD R16, R16, 0x3000 ;  /* 0x0000300010107836 */ /* 0x000fe20000000000 */
[----:B------:R-:W-:Y:S01]  /*191a0*/  ISETP.NE.U32.AND P0, PT, RZ, UR4, PT ;  /* 0x00000004ff007c0c */ /* 0x000fe2000bf05070 */
[----:B------:R-:W-:Y:S01]  /*191b0*/  IMAD.MOV.U32 R7, RZ, RZ, 0x40000040 ;  /* 0x40000040ff077424 */ /* 0x000fe200078e00ff */
[----:B------:R-:W-:Y:S02]  /*191c0*/  WARPGROUP.ARRIVE ;  /* 0x00000000000079c5 */ /* 0x000fe40000000000 */
[----:B------:R-:W-:Y:S02]  /*191d0*/  SHF.R.U32.HI R16, RZ, 0x4, R16 ;  /* 0x00000004ff107819 */ /* 0x000fe40000011610 */
[----:B------:R-:W-:Y:S02]  /*191e0*/  R2UR UR7, R7 ;  /* 0x00000000070772ca */ /* 0x000fe400000e0000 */
[----:B------:R-:W-:-:S02]  /*191f0*/  LOP3.LUT R16, R16, 0x3fff, RZ, 0xc0, !PT ;  /* 0x00003fff10107812 */ /* 0x000fc400078ec0ff */
[----:B------:R-:W-:Y:S02]  /*19200*/  ISETP.NE.AND.EX P0, PT, RZ, UR5, PT, P0 ;  /* 0x00000005ff007c0c */ /* 0x000fe4000bf05300 */
[----:B------:R-:W-:-:S05]  /*19210*/  LOP3.LUT R16, R16, 0x10000, RZ, 0xfc, !PT ;  /* 0x0001000010107812 */ /* 0x000fca00078efcff */
[----:B------:R-:W-:-:S05]  /*19220*/  IMAD R6, R17, 0x300, R16 ;  /* 0x0000030011067824 */ /* 0x000fca00078e0210 */
[----:B------:R-:W-:Y:S01]  /*19230*/  R2UR UR6, R6 ;  /* 0x00000000060672ca */ /* 0x000fe200000e0000 */
[----:B------:R-:W1:Y:S08]  /*19240*/  @P0 LDC.64 R10, c[0x0][0x9c8] ;  /* 0x00027200ff0a0b82 */ /* 0x000e700000000a00 */
[----:B------:R-:W5:Y:S04]  /*19250*/  @P0 LDC.64 R8, c[0x0][0x9d0] ;  /* 0x00027400ff080b82 */ /* 0x000f680000000a00 */
[----:B------:R-:W-:Y:S03]  /*19260*/  QGMMA.64x96x32.F32.E4M3.E4M3 R88, R148, gdesc[UR4], R88, gsb0 ;  /* 0x0160000494587df3 */ /* 0x000fe60008000858 */
[----:B------:R-:W-:-:S02]  /*19270*/  WARPGROUP.DEPBAR.LE gsb0, 0x0 ;  /* 0x00008000000079c5 */ /* 0x000fc40000010000 */
[----:B------:R-:W-:Y:S01]  /*19280*/  WARPGROUP.ARRIVE ;  /* 0x00000000000079c5 */ /* 0x000fe20000000000 */
[----:B---3--:R-:W-:-:S05]  /*19290*/  @P0 SHF.R.S32.HI R15, RZ, 0x1f, R14 ;  /* 0x0000001fff0f0819 */ /* 0x008fca000001140e */
[----:B-12---:R-:W-:Y:S01]  /*192a0*/  @P0 IMAD R0, R15, R10, RZ ;  /* 0x0000000a0f000224 */ /* 0x006fe200078e02ff */
[----:B----4-:R-:W-:-:S03]  /*192b0*/  @P0 SHF.R.S32.HI R15, RZ, 0x1f, R2 ;  /* 0x0000001fff0f0819 */ /* 0x010fc60000011402 */
[C---:B------:R-:W-:Y:S02]  /*192c0*/  @P0 IMAD R7, R14.reuse, R11, R0 ;  /* 0x0000000b0e070224 */ /* 0x040fe400078e0200 */
[----:B------:R-:W-:-:S04]  /*192d0*/  @P0 IMAD.WIDE.U32 R10, R14, R10, RZ ;  /* 0x0000000a0e0a0225 */ /* 0x000fc800078e00ff */
[-C--:B-----5:R-:W-:Y:S02]  /*192e0*/  @P0 IMAD R0, R15, R8.reuse, RZ ;  /* 0x000000080f000224 */ /* 0x0a0fe400078e02ff */
        /* <DEDUP_REMOVED lines=10> */
[----:B------:R-:W3:Y:S01]  /*19390*/  SHFL.BFLY PT, R2, R3, 0x2, 0x1f ;  /* 0x0c401f0003027f89 */ /* 0x000ee200000e0000 */
[----:B------:R-:W-:Y:S01]  /*193a0*/  IMAD.MOV.U32 R7, RZ, RZ, 0x40000040 ;  /* 0x40000040ff077424 */ /* 0x000fe200078e00ff */
[----:B------:R-:W-:Y:S01]  /*193b0*/  R2UR UR6, R8 ;  /* 0x00000000080672ca */ /* 0x000fe200000e0000 */
[C---:B------:R-:W-:Y:S01]  /*193c0*/  VIADD R8, R6.reuse, 0x4 ;  /* 0x0000000406087836 */ /* 0x040fe20000000000 */
[----:B------:R-:W-:Y:S01]  /*193d0*/  R2UR UR7, R9 ;  /* 0x00000000090772ca */ /* 0x000fe200000e0000 */
[----:B------:R-:W-:Y:S02]  /*193e0*/  IMAD.MOV.U32 R9, RZ, RZ, 0x40000040 ;  /* 0x40000040ff097424 */ /* 0x000fe400078e00ff */
[----:B------:R-:W-:-:S02]  /*193f0*/  VIADD R6, R6, 0x6 ;  /* 0x0000000606067836 */ /* 0x000fc40000000000 */
[----:B------:R-:W-:-:S05]  /*19400*/  IMAD.U32 R20, RZ, RZ, UR38 ;  /* 0x00000026ff147e24 */ /* 0x000fca000f8e00ff */
[----:B------:R-:W-:-:S03]  /*19410*/  ISETP.NE.AND P3, PT, R20, 0x3, PT ;  /* 0x000000031400780c */ /* 0x000fc60003f65270 */
[----:B------:R-:W-:Y:S01]  /*19420*/  QGMMA.64x96x32.F32.E4M3.E4M3 R88, R144, gdesc[UR4], R88, gsb0 ;  /* 0x0160000490587df3 */ /* 0x000fe20008000858 */
[----:B------:R-:W-:Y:S02]  /*19430*/  R2UR UR6, R8 ;  /* 0x00000000080672ca */ /* 0x000fe400000e0000 */
[----:B------:R-:W-:Y:S02]  /*19440*/  R2UR UR7, R9 ;  /* 0x00000000090772ca */ /* 0x000fe400000e0000 */
[----:B------:R-:W4:Y:S01]  /*19450*/  SHFL.BFLY PT, R9, R4, 0x2, 0x1f ;  /* 0x0c401f0004097f89 */ /* 0x000f2200000e0000 */
[----:B---3--:R-:W-:-:S01]  /*19460*/  FADD.FTZ R2, R2, R3 ;  /* 0x0000000302027221 */ /* 0x008fc20000010000 */
[----:B------:R-:W-:Y:S02]  /*19470*/  IMAD.MOV.U32 R3, RZ, RZ, RZ ;  /* 0x000000ffff037224 */ /* 0x000fe400078e00ff */
[----:B----4-:R-:W-:-:S05]  /*19480*/  FADD.FTZ R9, R9, R4 ;  /* 0x0000000409097221 */ /* 0x010fca0000010000 */
[----:B------:R-:W1:Y:S02]  /*19490*/  SHFL.BFLY PT, R0, R9, 0x1, 0x1f ;  /* 0x0c201f0009007f89 */ /* 0x000e6400000e0000 */
[----:B-1----:R-:W-:-:S01]  /*194a0*/  FADD.FTZ R10, R9, R0 ;  /* 0x00000000090a7221 */ /* 0x002fc20000010000 */
[----:B------:R-:W-:Y:S02]  /*194b0*/  IMAD.MOV.U32 R9, RZ, RZ, RZ ;  /* 0x000000ffff097224 */ /* 0x000fe400078e00ff */
[----:B------:R-:W-:Y:S02]  /*194c0*/  IMAD.MOV.U32 R0, RZ, RZ, -0x800000 ;  /* 0xff800000ff007424 */ /* 0x000fe400078e00ff */
[----:B------:R-:W-:-:S13]  /*194d0*/  FSETP.NE.FTZ.AND P0, PT, R10, RZ, PT ;  /* 0x000000ff0a00720b */ /* 0x000fda0003f15000 */
[----:B------:R-:W-:Y:S01]  /*194e0*/  @P0 MUFU.RCP R3, R10 ;  /* 0x0000000a00030308 */ /* 0x000fe20000001000 */
[----:B------:R-:W-:Y:S02]  /*194f0*/  WARPGROUP.DEPBAR.LE gsb0, 0x0 ;  /* 0x00008000000079c5 */ /* 0x000fe40000010000 */
[----:B------:R-:W-:-:S06]  /*19500*/  WARPGROUP.ARRIVE ;  /* 0x00000000000079c5 */ /* 0x000fcc0000000000 */
[----:B------:R-:W-:Y:S01]  /*19510*/  QGMMA.64x96x32.F32.E4M3.E4M3 R88, R140, gdesc[UR4], R88, gsb0 ;  /* 0x016000048c587df3 */ /* 0x000fe20008000858 */
[----:B------:R-:W-:Y:S01]  /*19520*/  R2UR UR6, R6 ;  /* 0x00000000060672ca */ /* 0x000fe200000e0000 */
[----:B------:R-:W-:Y:S01]  /*19530*/  FMUL.FTZ R6, R10, 0.00390625 ;  /* 0x3b8000000a067820 */ /* 0x000fe20000410000 */
[----:B------:R-:W-:Y:S02]  /*19540*/  R2UR UR7, R7 ;  /* 0x00000000070772ca */ /* 0x000fe400000e0000 */
[----:B------:R-:W1:Y:S02]  /*19550*/  SHFL.BFLY PT, R7, R2, 0x1, 0x1f ;  /* 0x0c201f0002077f89 */ /* 0x000e6400000e0000 */
[----:B------:R-:W-:-:S13]  /*19560*/  FSETP.NE.FTZ.AND P1, PT, R6, RZ, PT ;  /* 0x000000ff0600720b */ /* 0x000fda0003f35000 */
[----:B------:R-:W3:Y:S01]  /*19570*/  @P1 MUFU.LG2 R6, R6 ;  /* 0x0000000600061308 */ /* 0x000ee20000000c00 */
[----:B------:R-:W-:Y:S01]  /*19580*/  @P1 FMUL.FTZ R4, R65, 0.69314718246459960938 ;  /* 0x3f31721841041820 */ /* 0x000fe20000410000 */
[----:B-1----:R-:W-:Y:S01]  /*19590*/  FADD.FTZ R15, R2, R7 ;  /* 0x00000007020f7221 */ /* 0x002fe20000010000 */
[----:B------:R-:W-:-:S03]  /*195a0*/  IMAD.MOV.U32 R2, RZ, RZ, -0x800000 ;  /* 0xff800000ff027424 */ /* 0x000fc600078e00ff */
[C---:B------:R-:W-:Y:S01]  /*195b0*/  FMUL.FTZ R8, R15.reuse, 0.00390625 ;  /* 0x3b8000000f087820 */ /* 0x040fe20000410000 */
[----:B------:R-:W-:Y:S01]  /*195c0*/  FSETP.NE.FTZ.AND P0, PT, R15, RZ, PT ;  /* 0x000000ff0f00720b */ /* 0x000fe20003f15000 */
[----:B---3--:R-:W-:-:S03]  /*195d0*/  @P1 FMUL.FTZ R7, R6, 0.69314718246459960938 ;  /* 0x3f31721806071820 */ /* 0x008fc60000410000 */
[----:B------:R-:W-:Y:S01]  /*195e0*/  FSETP.NE.FTZ.AND P2, PT, R8, RZ, PT ;  /* 0x000000ff0800720b */ /* 0x000fe20003f55000 */
[----:B------:R-:W-:-:S08]  /*195f0*/  @P1 FFMA.FTZ R0, R4, R13, R7 ;  /* 0x0000000d04001223 */ /* 0x000fd00000010007 */
        /* <DEDUP_REMOVED lines=13> */
.L_x_9774:
[----:B------:R-:W2:Y:S01]  /*196d0*/  LDL.LU R4, [R1+0x18] ;  /* 0x0000180001047983 */ /* 0x000ea20000300800 */
[----:B------:R-:W-:Y:S02]  /*196e0*/  VIADD R5, R5, 0x19c60 ;  /* 0x00019c6005057836 */ /* 0x000fe40000000000 */
        /* <DEDUP_REMOVED lines=57> */
[----:B------:R-:W-:-:S04]  /*19a80*/  SEL R4, RZ, 0x1, P1 ;  /* 0x00000001ff047807 */ /* 0x000fc80000800000 */
[----:B------:R-:W-:-:S07]  /*19a90*/  LOP3.LUT R19, R19, R4, RZ, 0x3c, !PT ;  /* 0x0000000413137212 */ /* 0x000fce00078e3cff */
.L_x_9661:
[----:B------:R-:W2:Y:S08]  /*19aa0*/  S2UR UR4, SR_CgaCtaId ;  /* 0x00000000000479c3 */ /* 0x000eb00000008800 */
[----:B------:R-:W-:Y:S01]  /*19ab0*/  BAR.SYNC.DEFER_BLOCKING 0x5, 0x200 ;  /* 0x0148000000007b1d */ /* 0x000fe20000010000 */
[----:B------:R-:W-:-:S05]  /*19ac0*/  MOV R16, 0x400 ;  /* 0x0000040000107802 */ /* 0x000fca0000000f00 */
[----:B------:R-:W-:Y:S01]  /*19ad0*/  BSSY B0, `(.L_x_9775) ;  /* 0x000021d000007945 */ /* 0x000fe20003800000 */
[----:B--2---:R-:W-:-:S05]  /*19ae0*/  IMAD.U32 R4, RZ, RZ, UR4 ;  /* 0x00000004ff047e24 */ /* 0x004fca000f8e00ff */
[----:B------:R-:W-:Y:S01]  /*19af0*/  LEA R16, R4, R16, 0x18 ;  /* 0x0000001004107211 */ /* 0x000fe200078ec0ff */
[----:B------:R-:W-:Y:S04]  /*19b00*/  STL [R1+0x18], R4 ;  /* 0x0000180401007387 */ /* 0x000fe80000100800 */
[----:B------:R-:W2:Y:S04]  /*19b10*/  LDS.128 R40, [R16+0x19cd0] ;  /* 0x019cd00010287984 */ /* 0x000ea80000000c00 */
[----:B--2---:R2:W-:Y:S04]  /*19b20*/  STL.64 [R1+0x40], R40 ;  /* 0x0000402801007387 */ /* 0x0045e80000100a00 */
[----:B------:R2:W-:Y:S01]  /*19b30*/  STL.64 [R1+0x48], R42 ;  /* 0x0000482a01007387 */ /* 0x0005e20000100a00 */
[----:B------:R-:W-:Y:S06]  /*19b40*/  BAR.ARV 0x4, 0x200 ;  /* 0x0108000000007b1d */ /* 0x000fec0000002000 */
[----:B------:R-:W-:Y:S05]  /*19b50*/  @P0 BRA `(.L_x_9776) ;  /* 0x0000001400c80947 */ /* 0x000fea0003800000 */
[----:B-1---5:R-:W1:Y:S01]  /*19b60*/  S2R R24, SR_TID.X ;  /* 0x0000000000187919 */ /* 0x022e620000002100 */
[----:B------:R-:W-:Y:S01]  /*19b70*/  ULDC.64 UR4, c[0x4][0x70] ;  /* 0x01001c0000047ab9 */ /* 0x000fe20000000a00 */
[----:B------:R-:W3:Y:S04]  /*19b80*/  LDL R37, [R1+0x7c] ;  /* 0x00007c0001257983 */ /* 0x000ee80000100800 */
[----:B------:R-:W4:Y:S01]  /*19b90*/  LDL R59, [R1+0x54] ;  /* 0x00005400013b7983 */ /* 0x000f220000100800 */
[----:B------:R-:W0:Y:S01]  /*19ba0*/  S2R R35, SR_SWINHI ;  /* 0x0000000000237919 */ /* 0x000e220000002f00 */
[----:B------:R-:W-:Y:S02]  /*19bb0*/  F2FP.BF16.F32.PACK_AB R126, R126, R25 ;  /* 0x000000197e7e723e */ /* 0x000fe400000010ff */
[----:B------:R-:W-:Y:S01]  /*19bc0*/  F2FP.BF16.F32.PACK_AB R15, R15, R96 ;  /* 0x000000600f0f723e */ /* 0x000fe200000010ff */
[----:B------:R-:W4:Y:S01]  /*19bd0*/  LDL R61, [R1+0x30] ;  /* 0x00003000013d7983 */ /* 0x000f220000100800 */
[----:B------:R-:W-:-:S02]  /*19be0*/  F2FP.BF16.F32.PACK_AB R8, R8, R97 ;  /* 0x000000610808723e */ /* 0x000fc400000010ff */
[----:B------:R-:W-:Y:S01]  /*19bf0*/  F2FP.BF16.F32.PACK_AB R9, R9, R112 ;  /* 0x000000700909723e */ /* 0x000fe200000010ff */
[----:B------:R-:W4:Y:S01]  /*19c00*/  LDL R55, [R1+0x10] ;  /* 0x0000100001377983 */ /* 0x000f220000100800 */
[----:B------:R-:W-:Y:S02]  /*19c10*/  F2FP.BF16.F32.PACK_AB R12, R12, R113 ;  /* 0x000000710c0c723e */ /* 0x000fe400000010ff */
[----:B------:R-:W-:Y:S01]  /*19c20*/  F2FP.BF16.F32.PACK_AB R3, R92, R3 ;  /* 0x000000035c03723e */ /* 0x000fe200000010ff */
[----:B------:R-:W4:Y:S01]  /*19c30*/  LDL R57, [R1+0x50] ;  /* 0x0000500001397983 */ /* 0x000f220000100800 */
        /* <DEDUP_REMOVED lines=9> */
[----:B------:R-:W-:Y:S02]  /*19cd0*/  F2FP.BF16.F32.PACK_AB R127, R127, R28 ;  /* 0x0000001c7f7f723e */ /* 0x000fe400000010ff */
[----:B------:R-:W-:Y:S02]  /*19ce0*/  F2FP.BF16.F32.PACK_AB R29, R110, R29 ;  /* 0x0000001d6e1d723e */ /* 0x000fe400000010ff */
[----:B------:R-:W-:Y:S02]  /*19cf0*/  F2FP.BF16.F32.PACK_AB R32, R111, R32 ;  /* 0x000000206f20723e */ /* 0x000fe400000010ff */
[----:B-1----:R-:W-:-:S02]  /*19d00*/  LOP3.LUT P0, R4, R24, 0x3, RZ, 0xc0, !PT ;  /* 0x0000000318047812 */ /* 0x002fc4000780c0ff */
[----:B------:R-:W-:Y:S02]  /*19d10*/  MOV R24, R16 ;  /* 0x0000001000187202 */ /* 0x000fe40000000f00 */
[----:B0-----:R-:W-:Y:S02]  /*19d20*/  MOV R25, R35 ;  /* 0x0000002300197202 */ /* 0x001fe40000000f00 */
[----:B------:R-:W-:Y:S02]  /*19d30*/  ISETP.EQ.OR P0, PT, R4, 0x3, !P0 ;  /* 0x000000030400780c */ /* 0x000fe40004702670 */
[----:B------:R-:W-:Y:S02]  /*19d40*/  F2FP.BF16.F32.PACK_AB R27, R118, R27 ;  /* 0x0000001b761b723e */ /* 0x000fe400000010ff */
[----:B------:R-:W-:Y:S02]  /*19d50*/  SEL R38, R15, R8, P0 ;  /* 0x000000080f267207 */ /* 0x000fe40000000000 */
[----:B--2---:R-:W-:-:S02]  /*19d60*/  SEL R40, R8, R15, P0 ;  /* 0x0000000f08287207 */ /* 0x004fc40000000000 */
        /* <DEDUP_REMOVED lines=33> */
[----:B---3--:R-:W-:-:S03]  /*19f80*/  IMAD.WIDE R8, R37, 0x2, R24 ;  /* 0x0000000225087825 */ /* 0x008fc600078e0218 */
[C---:B------:R-:W-:Y:S02]  /*19f90*/  LOP3.LUT R3, R8.reuse, 0x180, RZ, 0xc0, !PT ;  /* 0x0000018008037812 */ /* 0x040fe400078ec0ff */
[----:B------:R-:W-:Y:S02]  /*19fa0*/  IADD3 R10, P5, R8, 0x20, RZ ;  /* 0x00000020080a7810 */ /* 0x000fe40007fbe0ff */
[----:B------:R-:W-:Y:S02]  /*19fb0*/  SHF.R.U64 R3, R3, 0x3, RZ ;  /* 0x0000000303037819 */ /* 0x000fe400000012ff */
[----:B------:R-:W-:Y:S02]  /*19fc0*/  LOP3.LUT R6, R10, 0x180, RZ, 0xc0, !PT ;  /* 0x000001800a067812 */ /* 0x000fe400078ec0ff */
[C---:B------:R-:W-:Y:S02]  /*19fd0*/  IADD3 R14, P4, R8.reuse, 0x3000, RZ ;  /* 0x00003000080e7810 */ /* 0x040fe40007f9e0ff */
[----:B------:R-:W-:-:S02]  /*19fe0*/  IADD3 R27, P3, R8, 0x3020, RZ ;  /* 0x00003020081b7810 */ /* 0x000fc40007f7e0ff */
[C---:B------:R-:W-:Y:S02]  /*19ff0*/  IADD3 R29, P2, R8.reuse, 0x6000, RZ ;  /* 0x00006000081d7810 */ /* 0x040fe40007f5e0ff */
[----:B------:R-:W-:Y:S02]  /*1a000*/  IADD3 R70, P1, R8, 0x6020, RZ ;  /* 0x0000602008467810 */ /* 0x000fe40007f3e0ff */
[----:B------:R-:W-:Y:S02]  /*1a010*/  LOP3.LUT R8, R3, R8, RZ, 0x3c, !PT ;  /* 0x0000000803087212 */ /* 0x000fe400078e3cff */
[----:B------:R-:W-:-:S04]  /*1a020*/  SHF.R.U64 R3, R6, 0x3, RZ ;  /* 0x0000000306037819 */ /* 0x000fc800000012ff */
[----:B------:R-:W-:Y:S02]  /*1a030*/  LOP3.LUT R12, R3, R10, RZ, 0x3c, !PT ;  /* 0x0000000a030c7212 */ /* 0x000fe400078e3cff */
[----:B------:R-:W-:Y:S02]  /*1a040*/  LOP3.LUT R3, R14, 0x180, RZ, 0xc0, !PT ;  /* 0x000001800e037812 */ /* 0x000fe400078ec0ff */
[----:B------:R-:W-:Y:S02]  /*1a050*/  LOP3.LUT R10, R29, 0x180, RZ, 0xc0, !PT ;  /* 0x000001801d0a7812 */ /* 0x000fe400078ec0ff */
[----:B------:R-:W-:Y:S02]  /*1a060*/  SHF.R.U64 R3, R3, 0x3, RZ ;  /* 0x0000000303037819 */ /* 0x000fe400000012ff */
[----:B------:R-:W-:Y:S01]  /*1a070*/  SHF.R.U64 R10, R10, 0x3, RZ ;  /* 0x000000030a0a7819 */ /* 0x000fe200000012ff */
[--C-:B------:R-:W-:Y:S01]  /*1a080*/  IMAD.X R15, RZ, RZ, R9.reuse, P4 ;  /* 0x000000ffff0f7224 */ /* 0x100fe200020e0609 */
[----:B------:R-:W-:Y:S01]  /*1a090*/  LOP3.LUT R14, R3, R14, RZ, 0x3c, !PT ;  /* 0x0000000e030e7212 */ /* 0x000fe200078e3cff */
[--C-:B------:R-:W-:Y:S01]  /*1a0a0*/  IMAD.X R11, RZ, RZ, R9.reuse, P2 ;  /* 0x000000ffff0b7224 */ /* 0x100fe200010e0609 */
[----:B------:R-:W-:Y:S01]  /*1a0b0*/  LOP3.LUT R10, R10, R29, RZ, 0x3c, !PT ;  /* 0x0000001d0a0a7212 */ /* 0x000fe200078e3cff */
[--C-:B------:R-:W-:Y:S01]  /*1a0c0*/  IMAD.X R13, RZ, RZ, R9.reuse, P5 ;  /* 0x000000ffff0d7224 */ /* 0x100fe200028e0609 */
[----:B------:R-:W-:Y:S01]  /*1a0d0*/  LOP3.LUT R6, R27, 0x180, RZ, 0xc0, !PT ;  /* 0x000001801b067812 */ /* 0x000fe200078ec0ff */
[--C-:B------:R-:W-:Y:S01]  /*1a0e0*/  IMAD.X R21, RZ, RZ, R9.reuse, P3 ;  /* 0x000000ffff157224 */ /* 0x100fe200018e0609 */
[----:B------:R-:W-:Y:S01]  /*1a0f0*/  LOP3.LUT R31, R70, 0x180, RZ, 0xc0, !PT ;  /* 0x00000180461f7812 */ /* 0x000fe200078ec0ff */
[----:B------:R-:W-:Y:S01]  /*1a100*/  IMAD.X R7, RZ, RZ, R9, P1 ;  /* 0x000000ffff077224 */ /* 0x000fe200008e0609 */
[----:B----4-:R-:W-:-:S02]  /*1a110*/  LOP3.LUT R3, R5, 0x2, RZ, 0x3c, !PT ;  /* 0x0000000205037812 */ /* 0x010fc400078e3cff */
[----:B------:R-:W-:Y:S01]  /*1a120*/  MOV R53, R8 ;  /* 0x0000000800357202 */ /* 0x000fe20000000f00 */
[----:B------:R-:W-:Y:S01]  /*1a130*/  SHFL.IDX PT, R38, R38, R5, 0x1c1f ;  /* 0x001c1f0526267589 */ /* 0x000fe200000e0000 */
[----:B------:R-:W-:Y:S02]  /*1a140*/  MOV R49, R14 ;  /* 0x0000000e00317202 */ /* 0x000fe40000000f00 */
[----:B------:R-:W-:Y:S01]  /*1a150*/  MOV R45, R10 ;  /* 0x0000000a002d7202 */ /* 0x000fe20000000f00 */
[----:B------:R-:W-:Y:S01]  /*1a160*/  SHFL.IDX PT, R8, R4, R5, 0x1c1f ;  /* 0x001c1f0504087589 */ /* 0x000fe200000e0000 */
[----:B------:R-:W-:-:S03]  /*1a170*/  MOV R51, R12 ;  /* 0x0000000c00337202 */ /* 0x000fc60000000f00 */
[----:B------:R-:W0:Y:S01]  /*1a180*/  SHFL.IDX PT, R9, R28, R3, 0x1c1f ;  /* 0x001c1f031c097589 */ /* 0x000e2200000e0000 */
[----:B------:R-:W-:-:S03]  /*1a190*/  SHF.R.U64 R6, R6, 0x3, RZ ;  /* 0x0000000306067819 */ /* 0x000fc600000012ff */
[----:B------:R-:W1:Y:S01]  /*1a1a0*/  SHFL.IDX PT, R11, R40, R3, 0x1c1f ;  /* 0x001c1f03280b7589 */ /* 0x000e6200000e0000 */
[----:B------:R-:W-:-:S03]  /*1a1b0*/  SHF.R.U64 R31, R31, 0x3, RZ ;  /* 0x000000031f1f7819 */ /* 0x000fc600000012ff */
[----:B------:R-:W-:Y:S04]  /*1a1c0*/  SHFL.IDX PT, R58, R58, R5, 0x1c1f ;  /* 0x001c1f053a3a7589 */ /* 0x000fe800000e0000 */
[----:B------:R2:W3:Y:S04]  /*1a1d0*/  SHFL.IDX PT, R15, R36, R3, 0x1c1f ;  /* 0x001c1f03240f7589 */ /* 0x0004e800000e0000 */
[----:B------:R-:W-:Y:S04]  /*1a1e0*/  SHFL.IDX PT, R42, R42, R5, 0x1c1f ;  /* 0x001c1f052a2a7589 */ /* 0x000fe800000e0000 */
[----:B------:R-:W4:Y:S04]  /*1a1f0*/  SHFL.IDX PT, R13, R44, R3, 0x1c1f ;  /* 0x001c1f032c0d7589 */ /* 0x000f2800000e0000 */
[----:B------:R-:W-:Y:S04]  /*1a200*/  SHFL.IDX PT, R60, R60, R5, 0x1c1f ;  /* 0x001c1f053c3c7589 */ /* 0x000fe800000e0000 */
[----:B------:R-:W4:Y:S04]  /*1a210*/  SHFL.IDX PT, R33, R34, R3, 0x1c1f ;  /* 0x001c1f0322217589 */ /* 0x000f2800000e0000 */
[----:B------:R-:W-:Y:S04]  /*1a220*/  SHFL.IDX PT, R62, R62, R5, 0x1c1f ;  /* 0x001c1f053e3e7589 */ /* 0x000fe800000e0000 */
[----:B------:R-:W4:Y:S01]  /*1a230*/  SHFL.IDX PT, R35, R32, R3, 0x1c1f ;  /* 0x001c1f0320237589 */ /* 0x000f2200000e0000 */
[----:B------:R-:W-:Y:S01]  /*1a240*/  LOP3.LUT R20, R6, R27, RZ, 0x3c, !PT ;  /* 0x0000001b06147212 */ /* 0x000fe200078e3cff */
[----:B--2---:R-:W2:Y:S01]  /*1a250*/  LDC R36, c[0x0][0xbe8] ;  /* 0x0002fa00ff247b82 */ /* 0x004ea20000000800 */
[----:B------:R-:W-:Y:S01]  /*1a260*/  LOP3.LUT R6, R31, R70, RZ, 0x3c, !PT ;  /* 0x000000461f067212 */ /* 0x000fe200078e3cff */
[----:B------:R-:W-:Y:S04]  /*1a270*/  SHFL.IDX PT, R46, R46, R5, 0x1c1f ;  /* 0x001c1f052e2e7589 */ /* 0x000fe800000e0000 */
[----:B------:R-:W-:Y:S04]  /*1a280*/  SHFL.IDX PT, R50, R50, R5, 0x1c1f ;  /* 0x001c1f0532327589 */ /* 0x000fe800000e0000 */
[----:B------:R-:W-:Y:S04]  /*1a290*/  SHFL.IDX PT, R54, R54, R5, 0x1c1f ;  /* 0x001c1f0536367589 */ /* 0x000fe800000e0000 */
[----:B------:R-:W-:Y:S04]  /*1a2a0*/  SHFL.IDX PT, R64, R64, R5, 0x1c1f ;  /* 0x001c1f0540407589 */ /* 0x000fe800000e0000 */
[----:B------:R-:W-:Y:S04]  /*1a2b0*/  SHFL.IDX PT, R66, R66, R5, 0x1c1f ;  /* 0x001c1f0542427589 */ /* 0x000fe800000e0000 */
[----:B------:R3:W-:Y:S04]  /*1a2c0*/  SHFL.IDX PT, R68, R68, R5, 0x1c1f ;  /* 0x001c1f0544447589 */ /* 0x0007e800000e0000 */
[----:B------:R-:W2:Y:S04]  /*1a2d0*/  SHFL.IDX PT, R27, R48, R3, 0x1c1f ;  /* 0x001c1f03301b7589 */ /* 0x000ea800000e0000 */
[----:B------:R-:W2:Y:S04]  /*1a2e0*/  SHFL.IDX PT, R29, R52, R3, 0x1c1f ;  /* 0x001c1f03341d7589 */ /* 0x000ea800000e0000 */
[----:B------:R-:W2:Y:S04]  /*1a2f0*/  SHFL.IDX PT, R31, R56, R3, 0x1c1f ;  /* 0x001c1f03381f7589 */ /* 0x000ea800000e0000 */
[----:B------:R-:W2:Y:S04]  /*1a300*/  SHFL.IDX PT, R37, R30, R3, 0x1c1f ;  /* 0x001c1f031e257589 */ /* 0x000ea800000e0000 */
[----:B------:R-:W2:Y:S04]  /*1a310*/  SHFL.IDX PT, R39, R126, R3, 0x1c1f ;  /* 0x001c1f037e277589 */ /* 0x000ea800000e0000 */
[----:B------:R-:W2:Y:S01]  /*1a320*/  SHFL.IDX PT, R41, R26, R3, 0x1c1f ;  /* 0x001c1f031a297589 */ /* 0x000ea200000e0000 */
[----:B------:R-:W-:-:S02]  /*1a330*/  MOV R43, R6 ;  /* 0x00000006002b7202 */ /* 0x000fc40000000f00 */
[----:B0-----:R-:W-:Y:S02]  /*1a340*/  SEL R4, R8, R9, P0 ;  /* 0x0000000908047207 */ /* 0x001fe40000000000 */
[----:B------:R-:W-:Y:S02]  /*1a350*/  SEL R6, R9, R8, P0 ;  /* 0x0000000809067207 */ /* 0x000fe40000000000 */
[----:B------:R-:W-:Y:S02]  /*1a360*/  MOV R47, R20 ;  /* 0x00000014002f7202 */ /* 0x000fe40000000f00 */
[----:B-1----:R-:W-:Y:S01]  /*1a370*/  SEL R8, R38, R11, P0 ;  /* 0x0000000b26087207 */ /* 0x002fe20000000000 */
[----:B------:R-:W0:Y:S01]  /*1a380*/  LDC.64 R20, c[0x0][0xc00] ;  /* 0x00030000ff147b82 */ /* 0x000e220000000a00 */
[----:B------:R-:W-:Y:S02]  /*1a390*/  SEL R10, R11, R38, P0 ;  /* 0x000000260b0a7207 */ /* 0x000fe40000000000 */
[----:B---3--:R-:W-:-:S02]  /*1a3a0*/  SEL R5, R58, R15, P0 ;  /* 0x0000000f3a057207 */ /* 0x008fc40000000000 */
[----:B------:R-:W-:-:S03]  /*1a3b0*/  SEL R7, R15, R58, P0 ;  /* 0x0000003a0f077207 */ /* 0x000fc60000000000 */
[----:B------:R-:W-:Y:S01]  /*1a3c0*/  BAR.SYNC.DEFER_BLOCKING 0x1, 0x180 ;  /* 0x0046000000007b1d */ /* 0x000fe20000010000 */
[----:B----4-:R-:W-:Y:S02]  /*1a3d0*/  SEL R12, R42, R13, P0 ;  /* 0x0000000d2a0c7207 */ /* 0x010fe40000000000 */
[----:B------:R-:W-:Y:S02]  /*1a3e0*/  SEL R14, R13, R42, P0 ;  /* 0x0000002a0d0e7207 */ /* 0x000fe40000000000 */
[----:B------:R-:W-:Y:S02]  /*1a3f0*/  SEL R9, R60, R33, P0 ;  /* 0x000000213c097207 */ /* 0x000fe40000000000 */
[----:B------:R-:W-:Y:S02]  /*1a400*/  SEL R11, R33, R60, P0 ;  /* 0x0000003c210b7207 */ /* 0x000fe40000000000 */
[----:B------:R-:W-:Y:S02]  /*1a410*/  SEL R13, R62, R35, P0 ;  /* 0x000000233e0d7207 */ /* 0x000fe40000000000 */
[----:B------:R-:W-:-:S02]  /*1a420*/  SEL R15, R35, R62, P0 ;  /* 0x0000003e230f7207 */ /* 0x000fc40000000000 */
[----:B------:R-:W-:-:S04]  /*1a430*/  ISETP.NE.U32.AND P2, PT, RZ, UR4, PT ;  /* 0x00000004ff007c0c */ /* 0x000fc8000bf45070 */
[----:B------:R-:W-:Y:S01]  /*1a440*/  ISETP.NE.AND.EX P2, PT, RZ, UR5, PT, P2 ;  /* 0x00000005ff007c0c */ /* 0x000fe2000bf45320 */
[----:B------:R-:W-:Y:S01]  /*1a450*/  ULDC.64 UR4, c[0x0][0xc08] ;  /* 0x0003020000047ab9 */ /* 0x000fe20000000a00 */
[----:B------:R2:W-:Y:S04]  /*1a460*/  STSM.16.M88.4 [R53], R4 ;  /* 0x0000000435007844 */ /* 0x0005e80000000200 */
[----:B------:R1:W-:Y:S04]  /*1a470*/  STSM.16.M88.4 [R51], R8 ;  /* 0x0000000833007844 */ /* 0x0003e80000000200 */
[----:B------:R3:W-:Y:S01]  /*1a480*/  STSM.16.M88.4 [R49], R12 ;  /* 0x0000000c31007844 */ /* 0x0007e20000000200 */
[----:B--2---:R-:W-:-:S02]  /*1a490*/  SEL R4, R46, R27, P0 ;  /* 0x0000001b2e047207 */ /* 0x004fc40000000000 */
[----:B------:R-:W-:Y:S02]  /*1a4a0*/  SEL R6, R27, R46, P0 ;  /* 0x0000002e1b067207 */ /* 0x000fe40000000000 */
[----:B-1----:R-:W-:Y:S02]  /*1a4b0*/  SEL R8, R50, R29, P0 ;  /* 0x0000001d32087207 */ /* 0x002fe40000000000 */
[----:B------:R-:W-:Y:S02]  /*1a4c0*/  SEL R10, R29, R50, P0 ;  /* 0x000000321d0a7207 */ /* 0x000fe40000000000 */
[----:B---3--:R-:W-:Y:S02]  /*1a4d0*/  SEL R12, R54, R31, P0 ;  /* 0x0000001f360c7207 */ /* 0x008fe40000000000 */
[----:B------:R-:W-:Y:S02]  /*1a4e0*/  SEL R14, R31, R54, P0 ;  /* 0x000000361f0e7207 */ /* 0x000fe40000000000 */
[----:B------:R-:W-:-:S02]  /*1a4f0*/  SEL R5, R64, R37, P0 ;  /* 0x0000002540057207 */ /* 0x000fc40000000000 */
[----:B------:R-:W-:Y:S02]  /*1a500*/  SEL R7, R37, R64, P0 ;  /* 0x0000004025077207 */ /* 0x000fe40000000000 */
[----:B------:R-:W-:Y:S02]  /*1a510*/  SEL R9, R66, R39, P0 ;  /* 0x0000002742097207 */ /* 0x000fe40000000000 */
[----:B------:R-:W-:Y:S02]  /*1a520*/  SEL R11, R39, R66, P0 ;  /* 0x00000042270b7207 */ /* 0x000fe40000000000 */
[----:B------:R-:W-:Y:S02]  /*1a530*/  SEL R13, R68, R41, P0 ;  /* 0x00000029440d7207 */ /* 0x000fe40000000000 */
[----:B------:R-:W-:Y:S02]  /*1a540*/  SEL R15, R41, R68, P0 ;  /* 0x00000044290f7207 */ /* 0x000fe40000000000 */
[----:B------:R-:W-:-:S04]  /*1a550*/  ISETP.NE.U32.AND P0, PT, RZ, UR4, PT ;  /* 0x00000004ff007c0c */ /* 0x000fc8000bf05070 */
[----:B------:R-:W-:Y:S01]  /*1a560*/  ISETP.NE.AND.EX P0, PT, RZ, UR5, PT, P0 ;  /* 0x00000005ff007c0c */ /* 0x000fe2000bf05300 */
[----:B0-----:R-:W-:Y:S01]  /*1a570*/  IMAD.WIDE R26, R59, 0x4, R20 ;  /* 0x000000043b1a7825 */ /* 0x001fe200078e0214 */
[----:B------:R0:W-:Y:S04]  /*1a580*/  STSM.16.M88.4 [R47], R4 ;  /* 0x000000042f007844 */ /* 0x0001e80000000200 */
[----:B------:R1:W-:Y:S07]  /*1a590*/  STSM.16.M88.4 [R45], R8 ;  /* 0x000000082d007844 */ /* 0x0003ee0000000200 */
[----:B------:R-:W0:Y:S01]  /*1a5a0*/  @P0 LDC.64 R20, c[0x0][0xc08] ;  /* 0x00030200ff140b82 */ /* 0x000e220000000a00 */
[----:B------:R2:W-:Y:S01]  /*1a5b0*/  STSM.16.M88.4 [R43], R12 ;  /* 0x0000000c2b007844 */ /* 0x0005e20000000200 */
[----:B------:R-:W-:Y:S01]  /*1a5c0*/  ULDC UR4, c[0x0][0xa88] ;  /* 0x0002a20000047ab9 */ /* 0x000fe20000000800 */
[----:B------:R-:W-:-:S05]  /*1a5d0*/  IMAD.MOV.U32 R3, RZ, RZ, RZ ;  /* 0x000000ffff037224 */ /* 0x000fca00078e00ff */
[----:B------:R-:W-:Y:S01]  /*1a5e0*/  BAR.SYNC.DEFER_BLOCKING 0x1, 0x180 ;  /* 0x0046000000007b1d */ /* 0x000fe20000010000 */
[----:B------:R-:W-:Y:S02]  /*1a5f0*/  IMAD.U32 R39, RZ, RZ, UR4 ;  /* 0x00000004ff277e24 */ /* 0x000fe4000f8e00ff */
[----:B0-----:R-:W-:-:S03]  /*1a600*/  @P0 IMAD.WIDE R4, R59, 0x4, R20 ;  /* 0x000000043b040825 */ /* 0x001fc600078e0214 */
[----:B------:R0:W5:Y:S04]  /*1a610*/  @P2 LDG.E R3, desc[UR42][R26.64] ;  /* 0x0000002a1a032981 */ /* 0x000168000c1e1900 */
[----:B------:R0:W5:Y:S01]  /*1a620*/  @P0 LDG.E R39, desc[UR42][R4.64] ;  /* 0x0000002a04270981 */ /* 0x000162000c1e1900 */
[----:B------:R-:W-:-:S13]  /*1a630*/  ISETP.NE.AND P1, PT, R36, 0x1, PT ;  /* 0x000000012400780c */ /* 0x000fda0003f25270 */
[----:B------:R-:W3:Y:S08]  /*1a640*/  @P1 LDC R6, c[0x0][0xbec] ;  /* 0x0002fb00ff061b82 */ /* 0x000ef00000000800 */
[----:B-1----:R-:W1:Y:S01]  /*1a650*/  @P1 LDC R9, c[0x0][0xbf0] ;  /* 0x0002fc00ff091b82 */ /* 0x002e620000000800 */
[----:B--2---:R-:W-:Y:S01]  /*1a660*/  IMAD.IADD R13, R61, 0x1, R55 ;  /* 0x000000013d0d7824 */ /* 0x004fe200078e0237 */
[----:B------:R-:W-:-:S03]  /*1a670*/  SHF.R.S32.HI R37, RZ, 0x1f, R57 ;  /* 0x0000001fff257819 */ /* 0x000fc60000011439 */
[----:B------:R-:W-:Y:S02]  /*1a680*/  IMAD.MOV.U32 R7, RZ, RZ, R13 ;  /* 0x000000ffff077224 */ /* 0x000fe400078e000d */
[----:B---3--:R-:W-:Y:S01]  /*1a690*/  @P1 IMAD.HI.U32 R6, R13, R6, RZ ;  /* 0x000000060d061227 */ /* 0x008fe200078e00ff */
[----:B0-----:R-:W-:Y:S06]  /*1a6a0*/  @P0 BRA `(.L_x_9777) ;  /* 0x0000000000100947 */ /* 0x001fec0003800000 */
[----:B------:R-:W-:Y:S05]  /*1a6b0*/  @!P2 BRA `(.L_x_9777) ;  /* 0x00000000000ca947 */ /* 0x000fea0003800000 */
[----:B------:R-:W2:Y:S04]  /*1a6c0*/  LDG.E R4, desc[UR42][R26.64] ;  /* 0x0000002a1a047981 */ /* 0x000ea8000c1e1900 */
[----:B-----5:R-:W2:Y:S02]  /*1a6d0*/  LDG.E R39, desc[UR42][R26.64+0x4] ;  /* 0x0000042a1a277981 */ /* 0x020ea4000c1e1900 */
[----:B--2---:R-:W-:-:S07]  /*1a6e0*/  IMAD.IADD R39, R39, 0x1, -R4 ;  /* 0x0000000127277824 */ /* 0x004fce00078e0a04 */
.L_x_9777:
[----:B------:R-:W2:Y:S01]  /*1a6f0*/  LDL R50, [R1+0x3c] ;  /* 0x00003c0001327983 */ /* 0x000ea20000100800 */
[----:B------:R-:W-:-:S03]  /*1a700*/  ULDC.64 UR4, c[0x0][0xb90] ;  /* 0x0002e40000047ab9 */ /* 0x000fc60000000a00 */
[----:B------:R-:W3:Y:S01]  /*1a710*/  LDL R14, [R1+0x78] ;  /* 0x00007800010e7983 */ /* 0x000ee20000100800 */
[----:B------:R-:W0:Y:S01]  /*1a720*/  S2R R4, SR_TID.X ;  /* 0x0000000000047919 */ /* 0x000e220000002100 */
[----:B------:R-:W4:Y:S01]  /*1a730*/  S2R R15, SR_TID.X ;  /* 0x00000000000f7919 */ /* 0x000f220000002100 */
[--C-:B-----5:R-:W-:Y:S01]  /*1a740*/  SHF.R.S32.HI R21, RZ, 0x1f, R3.reuse ;  /* 0x0000001fff157819 */ /* 0x120fe20000011403 */
[----:B------:R-:W-:Y:S01]  /*1a750*/  IMAD.MOV.U32 R20, RZ, RZ, R3 ;  /* 0x000000ffff147224 */ /* 0x000fe200078e0003 */
[----:B-1----:R-:W-:Y:S02]  /*1a760*/  @P1 SHF.R.U32.HI R7, RZ, R9, R6 ;  /* 0x00000009ff071219 */ /* 0x002fe40000011606 */
[----:B------:R-:W-:Y:S01]  /*1a770*/  SHF.R.S32.HI R38, RZ, 0x1f, R59 ;  /* 0x0000001fff267819 */ /* 0x000fe2000001143b */
[----:B------:R-:W-:Y:S01]  /*1a780*/  IMAD R39, R39, R36, RZ ;  /* 0x0000002427277224 */ /* 0x000fe200078e02ff */
[----:B------:R1:W5:Y:S01]  /*1a790*/  LDL R49, [R1+0x84] ;  /* 0x0000840001317983 */ /* 0x0003620000100800 */
[----:B------:R-:W1:Y:S03]  /*1a7a0*/  @P1 LDC R45, c[0x0][0xbec] ;  /* 0x0002fb00ff2d1b82 */ /* 0x000e660000000800 */
[----:B------:R0:W5:Y:S02]  /*1a7b0*/  LDL R48, [R1+0x5c] ;  /* 0x00005c0001307983 */ /* 0x0001640000100800 */
[----:B0-----:R-:W-:-:S05]  /*1a7c0*/  VIADD R47, R4, 0xffffff80 ;  /* 0xffffff80042f7836 */ /* 0x001fca0000000000 */
[----:B------:R-:W-:-:S04]  /*1a7d0*/  SHF.R.S32.HI R51, RZ, 0x1f, R47 ;  /* 0x0000001fff337819 */ /* 0x000fc8000001142f */
[----:B------:R-:W-:Y:S01]  /*1a7e0*/  LEA.HI R51, R51, R47, RZ, 0x2 ;  /* 0x0000002f33337211 */ /* 0x000fe200078f10ff */
[----:B------:R-:W-:-:S03]  /*1a7f0*/  IMAD R4, R37, UR4, RZ ;  /* 0x0000000425047c24 */ /* 0x000fc6000f8e02ff */
[----:B------:R-:W-:Y:S01]  /*1a800*/  SHF.R.S32.HI R51, RZ, 0x2, R51 ;  /* 0x00000002ff337819 */ /* 0x000fe20000011433 */
[C---:B------:R-:W-:Y:S02]  /*1a810*/  IMAD R11, R57.reuse, UR5, R4 ;  /* 0x00000005390b7c24 */ /* 0x040fe4000f8e0204 */
[----:B------:R-:W-:Y:S01]  /*1a820*/  IMAD.WIDE.U32 R4, R57, UR4, R20 ;  /* 0x0000000439047c25 */ /* 0x000fe2000f8e0014 */
[----:B------:R-:W-:Y:S01]  /*1a830*/  SEL R38, R38, RZ, !P2 ;  /* 0x000000ff26267207 */ /* 0x000fe20005000000 */
[----:B------:R-:W-:Y:S01]  /*1a840*/  ULDC.64 UR4, c[0x0][0xb98] ;  /* 0x0002e60000047ab9 */ /* 0x000fe20000000a00 */
[----:B------:R-:W-:Y:S01]  /*1a850*/  SEL R20, R59, RZ, !P2 ;  /* 0x000000ff3b147207 */ /* 0x000fe20005000000 */
[----:B------:R-:W-:Y:S02]  /*1a860*/  IMAD.IADD R5, R5, 0x1, R11 ;  /* 0x0000000105057824 */ /* 0x000fe400078e020b */
[----:B------:R-:W-:Y:S02]  /*1a870*/  IMAD R11, R38, UR4, RZ ;  /* 0x00000004260b7c24 */ /* 0x000fe4000f8e02ff */
[----:B------:R-:W-:-:S04]  /*1a880*/  IMAD.WIDE.U32 R4, R20, UR4, R4 ;  /* 0x0000000414047c25 */ /* 0x000fc8000f8e0004 */
[----:B------:R-:W-:Y:S01]  /*1a890*/  IMAD R10, R20, UR5, R11 ;  /* 0x00000005140a7c24 */ /* 0x000fe2000f8e020b */
[----:B------:R-:W-:Y:S01]  /*1a8a0*/  SHF.R.S32.HI R11, RZ, 0x1f, R7 ;  /* 0x0000001fff0b7819 */ /* 0x000fe20000011407 */
[----:B------:R-:W-:Y:S01]  /*1a8b0*/  ULDC.64 UR4, c[0x0][0xb88] ;  /* 0x0002e20000047ab9 */ /* 0x000fe20000000a00 */
[----:B------:R-:W-:Y:S01]  /*1a8c0*/  IADD3 R4, P0, R7, R4, RZ ;  /* 0x0000000407047210 */ /* 0x000fe20007f1e0ff */
[----:B----4-:R-:W-:-:S03]  /*1a8d0*/  VIADD R30, R15, 0xffffff80 ;  /* 0xffffff800f1e7836 */ /* 0x010fc60000000000 */
[----:B------:R-:W-:Y:S02]  /*1a8e0*/  IADD3.X R5, R11, R5, R10, P0, !PT ;  /* 0x000000050b057210 */ /* 0x000fe400007fe40a */
        /* <DEDUP_REMOVED lines=9> */
[----:B--2---:R-:W-:-:S04]  /*1a980*/  IMAD R9, R51, 0x20, R50 ;  /* 0x0000002033097824 */ /* 0x004fc800078e0232 */
[----:B------:R-:W-:-:S04]  /*1a990*/  IMAD.WIDE R24, R9, 0x2, R24 ;  /* 0x0000000209187825 */ /* 0x000fc800078e0218 */
[----:B------:R-:W-:-:S04]  /*1a9a0*/  IMAD.MOV R9, RZ, RZ, -R7 ;  /* 0x000000ffff097224 */ /* 0x000fc800078e0a07 */
[----:B------:R-:W-:-:S05]  /*1a9b0*/  IMAD R9, R36, R9, R13 ;  /* 0x0000000924097224 */ /* 0x000fca00078e020d */
[----:B------:R-:W-:Y:S01]  /*1a9c0*/  SHF.R.S32.HI R6, RZ, 0x1f, R9 ;  /* 0x0000001fff067819 */ /* 0x000fe20000011409 */
[----:B------:R-:W-:-:S04]  /*1a9d0*/  IMAD.WIDE.U32 R4, R9, UR4, R4 ;  /* 0x0000000409047c25 */ /* 0x000fc8000f8e0004 */
[----:B------:R-:W-:-:S04]  /*1a9e0*/  IMAD R6, R6, UR4, RZ ;  /* 0x0000000406067c24 */ /* 0x000fc8000f8e02ff */
[----:B------:R-:W-:Y:S01]  /*1a9f0*/  IMAD R7, R9, UR5, R6 ;  /* 0x0000000509077c24 */ /* 0x000fe2000f8e0206 */
[----:B------:R-:W-:Y:S02]  /*1aa00*/  ULDC.64 UR4, c[0x0][0xb50] ;  /* 0x0002d40000047ab9 */ /* 0x000fe40000000a00 */
[----:B------:R-:W-:Y:S01]  /*1aa10*/  LEA R6, P0, R4, UR4, 0x2 ;  /* 0x0000000404067c11 */ /* 0x000fe2000f8010ff */
[----:B------:R-:W-:-:S05]  /*1aa20*/  IMAD.IADD R5, R5, 0x1, R7 ;  /* 0x0000000105057824 */ /* 0x000fca00078e0207 */
[----:B------:R-:W-:Y:S01]  /*1aa30*/  LEA.HI.X R10, R4, UR5, R5, 0x2, P0 ;  /* 0x00000005040a7c11 */ /* 0x000fe200080f1405 */
[----:B------:R-:W-:Y:S01]  /*1aa40*/  SHFL.IDX PT, R40, R6, RZ, 0x1c1f ;  /* 0x001c1fff06287589 */ /* 0x000fe200000e0000 */
[----:B------:R-:W-:Y:S01]  /*1aa50*/  IADD3 R13, P2, R24, 0x1800, RZ ;  /* 0x00001800180d7810 */ /* 0x000fe20007f5e0ff */
[----:B---3--:R-:W-:Y:S01]  /*1aa60*/  IMAD.IADD R14, R14, 0x1, R55 ;  /* 0x000000010e0e7824 */ /* 0x008fe200078e0237 */
[----:B------:R-:W-:Y:S01]  /*1aa70*/  ULDC.64 UR4, c[0x0][0xaa0] ;  /* 0x0002a80000047ab9 */ /* 0x000fe20000000a00 */
[----:B------:R-:W2:Y:S01]  /*1aa80*/  SHFL.IDX PT, R41, R10, RZ, 0x1c1f ;  /* 0x001c1fff0a297589 */ /* 0x000ea200000e0000 */
[----:B------:R-:W-:Y:S01]  /*1aa90*/  LOP3.LUT P0, RZ, R15, 0x3, RZ, 0xc0, !PT ;  /* 0x000000030fff7812 */ /* 0x000fe2000780c0ff */
[----:B------:R-:W-:-:S03]  /*1aaa0*/  IMAD.X R9, RZ, RZ, R25, P2 ;  /* 0x000000ffff097224 */ /* 0x000fc600010e0619 */
[----:B------:R-:W-:-:S13]  /*1aab0*/  ISETP.GE.OR P2, PT, R14, R39, P0 ;  /* 0x000000270e00720c */ /* 0x000fda0000746670 */
[----:B--2---:R2:W-:Y:S02]  /*1aac0*/  @!P2 ST.E desc[UR42][R40.64], R0 ;  /* 0x000000002800a985 */ /* 0x0045e4000c10192a */
[----:B--2---:R-:W-:Y:S02]  /*1aad0*/  IMAD R0, R46, 0x60, R51 ;  /* 0x000000602e007824 */ /* 0x004fe400078e0233 */
[----:B------:R-:W-:Y:S04]  /*1aae0*/  SHFL.IDX PT, R42, R6, 0x1, 0x1c1f ;  /* 0x003c1f00062a7f89 */ /* 0x000fe800000e0000 */
[----:B------:R-:W2:Y:S01]  /*1aaf0*/  SHFL.IDX PT, R43, R10, 0x1, 0x1c1f ;  /* 0x003c1f000a2b7f89 */ /* 0x000ea200000e0000 */
[----:B------:R-:W-:Y:S01]  /*1ab00*/  VIADD R4, R14, 0x8 ;  /* 0x000000080e047836 */ /* 0x000fe20000000000 */
[----:B------:R-:W3:Y:S02]  /*1ab10*/  @P1 LDC R41, c[0x0][0xbf0] ;  /* 0x0002fc00ff291b82 */ /* 0x000ee40000000800 */
[----:B------:R0:W5:Y:S02]  /*1ab20*/  LDL R46, [R1+0x60] ;  /* 0x00006000012e7983 */ /* 0x0001640000100800 */
[----:B------:R-:W-:Y:S01]  /*1ab30*/  ISETP.GE.OR P0, PT, R4, R39, P0 ;  /* 0x000000270400720c */ /* 0x000fe20000706670 */
[----:B------:R-:W-:Y:S01]  /*1ab40*/  IMAD R44, R21, UR4, RZ ;  /* 0x00000004152c7c24 */ /* 0x000fe2000f8e02ff */
[----:B------:R-:W-:-:S03]  /*1ab50*/  LOP3.LUT R8, R13, 0x180, RZ, 0xc0, !PT ;  /* 0x000001800d087812 */ /* 0x000fc600078ec0ff */
[----:B------:R-:W-:Y:S01]  /*1ab60*/  IMAD R21, R3, UR5, R44 ;  /* 0x0000000503157c24 */ /* 0x000fe2000f8e022c */
[----:B------:R-:W-:Y:S01]  /*1ab70*/  SHF.R.U64 R8, R8, 0x3, RZ ;  /* 0x0000000308087819 */ /* 0x000fe200000012ff */
[----:B------:R-:W-:Y:S01]  /*1ab80*/  IMAD.IADD R40, R55, 0x1, R0 ;  /* 0x0000000137287824 */ /* 0x000fe200078e0200 */
[----:B------:R-:W-:Y:S02]  /*1ab90*/  IADD3 R27, P5, R24, 0x4800, RZ ;  /* 0x00004800181b7810 */ /* 0x000fe40007fbe0ff */
[----:B------:R-:W-:-:S03]  /*1aba0*/  LOP3.LUT R8, R8, R13, RZ, 0x3c, !PT ;  /* 0x0000000d08087212 */ /* 0x000fc600078e3cff */
[----:B--2---:R2:W-:Y:S01]  /*1abb0*/  @!P0 ST.E desc[UR42][R42.64], R2 ;  /* 0x000000022a008985 */ /* 0x0045e2000c10192a */
[C---:B------:R-:W-:Y:S02]  /*1abc0*/  IADD3 R13, P6, R24.reuse, 0x3000, RZ ;  /* 0x00003000180d7810 */ /* 0x040fe40007fde0ff */
[----:B------:R-:W-:Y:S01]  /*1abd0*/  IADD3 R29, P4, R24, 0x6000, RZ ;  /* 0x00006000181d7810 */ /* 0x000fe20007f9e0ff */
[----:B-1----:R-:W-:-:S04]  /*1abe0*/  @P1 IMAD.HI.U32 R0, R40, R45, RZ ;  /* 0x0000002d28001227 */ /* 0x002fc800078e00ff */
[----:B--2---:R-:W-:Y:S01]  /*1abf0*/  IMAD.WIDE.U32 R2, R3, UR4, RZ ;  /* 0x0000000403027c25 */ /* 0x004fe2000f8e00ff */
[----:B------:R-:W-:Y:S01]  /*1ac00*/  ULDC.64 UR4, c[0x0][0xae8] ;  /* 0x0002ba0000047ab9 */ /* 0x000fe20000000a00 */
[----:B------:R-:W-:Y:S01]  /*1ac10*/  IADD3 R7, P3, R24, 0x7800, RZ ;  /* 0x0000780018077810 */ /* 0x000fe20007f7e0ff */
[----:B------:R-:W5:Y:S01]  /*1ac20*/  LD.E.128 R8, desc[UR42][R8.64] ;  /* 0x0000002a08087980 */ /* 0x000f62000c101d00 */
[----:B------:R-:W-:Y:S02]  /*1ac30*/  IMAD.IADD R3, R3, 0x1, R21 ;  /* 0x0000000103037824 */ /* 0x000fe400078e0215 */
[----:B------:R-:W-:Y:S02]  /*1ac40*/  IMAD R37, R37, UR4, RZ ;  /* 0x0000000425257c24 */ /* 0x000fe4000f8e02ff */
[----:B------:R-:W-:Y:S01]  /*1ac50*/  IMAD.WIDE.U32 R2, R57, UR4, R2 ;  /* 0x0000000439027c25 */ /* 0x000fe2000f8e0002 */
[----:B------:R-:W-:-:S03]  /*1ac60*/  LOP3.LUT R12, R13, 0x180, RZ, 0xc0, !PT ;  /* 0x000001800d0c7812 */ /* 0x000fc600078ec0ff */
[----:B------:R-:W-:Y:S01]  /*1ac70*/  IMAD R37, R57, UR5, R37 ;  /* 0x0000000539257c24 */ /* 0x000fe2000f8e0225 */
[----:B------:R-:W-:Y:S01]  /*1ac80*/  LOP3.LUT R26, R27, 0x180, RZ, 0xc0, !PT ;  /* 0x000001801b1a7812 */ /* 0x000fe200078ec0ff */
[----:B------:R-:W-:Y:S01]  /*1ac90*/  ULDC.64 UR4, c[0x0][0xaf0] ;  /* 0x0002bc0000047ab9 */ /* 0x000fe20000000a00 */
[----:B------:R-:W-:Y:S01]  /*1aca0*/  LOP3.LUT R28, R29, 0x180, RZ, 0xc0, !PT ;  /* 0x000001801d1c7812 */ /* 0x000fe200078ec0ff */
[----:B------:R-:W-:Y:S01]  /*1acb0*/  IMAD.IADD R3, R3, 0x1, R37 ;  /* 0x0000000103037824 */ /* 0x000fe200078e0225 */
[----:B------:R-:W-:Y:S01]  /*1acc0*/  LOP3.LUT R5, R24, 0x180, RZ, 0xc0, !PT ;  /* 0x0000018018057812 */ /* 0x000fe200078ec0ff */
[----:B------:R-:W-:Y:S01]  /*1acd0*/  IMAD.MOV.U32 R37, RZ, RZ, R40 ;  /* 0x000000ffff257224 */ /* 0x000fe200078e0028 */
[----:B------:R-:W-:Y:S01]  /*1ace0*/  LOP3.LUT R6, R7, 0x180, RZ, 0xc0, !PT ;  /* 0x0000018007067812 */ /* 0x000fe200078ec0ff */
[----:B------:R-:W-:Y:S01]  /*1acf0*/  IMAD R21, R38, UR4, RZ ;  /* 0x0000000426157c24 */ /* 0x000fe2000f8e02ff */
[----:B---3--:R-:W-:Y:S02]  /*1ad00*/  @P1 SHF.R.U32.HI R37, RZ, R41, R0 ;  /* 0x00000029ff251219 */ /* 0x008fe40000011600 */
[----:B------:R-:W-:-:S02]  /*1ad10*/  SHF.R.U64 R12, R12, 0x3, RZ ;  /* 0x000000030c0c7819 */ /* 0x000fc400000012ff */
[----:B------:R-:W-:Y:S02]  /*1ad20*/  SHF.R.U64 R26, R26, 0x3, RZ ;  /* 0x000000031a1a7819 */ /* 0x000fe400000012ff */
[----:B------:R-:W-:Y:S02]  /*1ad30*/  SHF.R.U64 R28, R28, 0x3, RZ ;  /* 0x000000031c1c7819 */ /* 0x000fe400000012ff */
[----:B------:R-:W-:Y:S01]  /*1ad40*/  SHF.R.U64 R5, R5, 0x3, RZ ;  /* 0x0000000305057819 */ /* 0x000fe200000012ff */
[----:B------:R-:W-:Y:S01]  /*1ad50*/  IMAD R41, R20, UR5, R21 ;  /* 0x0000000514297c24 */ /* 0x000fe2000f8e0215 */
[----:B------:R-:W-:Y:S01]  /*1ad60*/  SHF.R.U64 R6, R6, 0x3, RZ ;  /* 0x0000000306067819 */ /* 0x000fe200000012ff */
        /* <DEDUP_REMOVED lines=13> */
[----:B------:R-:W5:Y:S01]  /*1ae40*/  LD.E.128 R12, desc[UR42][R12.64] ;  /* 0x0000002a0c0c7980 */ /* 0x000f62000c101d00 */
[----:B------:R-:W-:-:S02]  /*1ae50*/  IMAD.MOV.U32 R5, RZ, RZ, R25 ;  /* 0x000000ffff057224 */ /* 0x000fc400078e0019 */
[----:B------:R-:W-:Y:S01]  /*1ae60*/  IMAD.IADD R21, R21, 0x1, R41 ;  /* 0x0000000115157824 */ /* 0x000fe200078e0229 */
[----:B------:R-:W5:Y:S01]  /*1ae70*/  LD.E.128 R24, desc[UR42][R26.64] ;  /* 0x0000002a1a187980 */ /* 0x000f62000c101d00 */
[----:B------:R-:W-:Y:S02]  /*1ae80*/  IMAD R0, R0, UR4, RZ ;  /* 0x0000000400007c24 */ /* 0x000fe4000f8e02ff */
[----:B------:R-:W-:Y:S01]  /*1ae90*/  IMAD R41, R36, R3, R40 ;  /* 0x0000000324297224 */ /* 0x000fe200078e0228 */
[----:B------:R-:W5:Y:S01]  /*1aea0*/  LD.E.128 R4, desc[UR42][R4.64] ;  /* 0x0000002a04047980 */ /* 0x000f62000c101d00 */
[----:B------:R-:W-:-:S03]  /*1aeb0*/  IMAD R43, R37, UR5, R0 ;  /* 0x00000005252b7c24 */ /* 0x000fc6000f8e0200 */
[----:B------:R-:W5:Y:S01]  /*1aec0*/  LD.E.128 R28, desc[UR42][R28.64] ;  /* 0x0000002a1c1c7980 */ /* 0x000f62000c101d00 */
[----:B------:R-:W-:-:S03]  /*1aed0*/  SHF.R.S32.HI R0, RZ, 0x1f, R41 ;  /* 0x0000001fff007819 */ /* 0x000fc60000011429 */
        /* <DEDUP_REMOVED lines=11> */
[----:B------:R-:W-:Y:S02]  /*1af90*/  IMAD.IADD R44, R51, 0x1, R55 ;  /* 0x00000001332c7824 */ /* 0x000fe400078e0237 */
        /* <DEDUP_REMOVED lines=19> */
[----:B------:R-:W-:Y:S02]  /*1b0d0*/  @!P2 LEA R40, P4, R46, R20, 0x1 ;  /* 0x000000142e28a211 */ /* 0x000fe400078808ff */
[----:B--2---:R-:W-:Y:S01]  /*1b0e0*/  @!P0 IMAD.WIDE R2, R50, 0x2, R20 ;  /* 0x0000000232028825 */ /* 0x004fe200078e0214 */
[-C--:B------:R-:W-:Y:S02]  /*1b0f0*/  @!P1 LEA.HI.X R37, R48, R21.reuse, R49, 0x1, P3 ;  /* 0x0000001530259211 */ /* 0x080fe400018f0c31 */
[----:B------:R-:W-:Y:S02]  /*1b100*/  @!P2 LEA.HI.X R41, R46, R21, R47, 0x1, P4 ;  /* 0x000000152e29a211 */ /* 0x000fe400020f0c2f */
[----:B------:R3:W-:Y:S04]  /*1b110*/  @!P0 ST.E.128 desc[UR42][R2.64], R4 ;  /* 0x0000000402008985 */ /* 0x0007e8000c101d2a */
[----:B------:R3:W-:Y:S04]  /*1b120*/  @!P1 ST.E.128 desc[UR42][R36.64], R12 ;  /* 0x0000000c24009985 */ /* 0x0007e8000c101d2a */
[----:B------:R3:W-:Y:S02]  /*1b130*/  @!P2 ST.E.128 desc[UR42][R40.64], R28 ;  /* 0x0000001c2800a985 */ /* 0x0007e4000c101d2a */
.L_x_9779:
[----:B------:R-:W-:Y:S05]  /*1b140*/  BSYNC B1 ;  /* 0x0000000000017941 */ /* 0x000fea0003800000 */
.L_x_9778:
[----:B0-----:R-:W-:Y:S01]  /*1b150*/  VIADD R0, R44, 0x60 ;  /* 0x000000602c007836 */ /* 0x001fe20000000000 */
[----:B---3-5:R0:W3:Y:S04]  /*1b160*/  SHFL.IDX PT, R5, R42, 0x1, 0x1c1f ;  /* 0x003c1f002a057f89 */ /* 0x0280e800000e0000 */
[----:B------:R-:W-:Y:S01]  /*1b170*/  ISETP.GE.AND P0, PT, R0, R39, PT ;  /* 0x000000270000720c */ /* 0x000fe20003f06270 */
[----:B------:R0:W4:-:S12]  /*1b180*/  SHFL.IDX PT, R4, R38, 0x1, 0x1c1f ;  /* 0x003c1f0026047f89 */ /* 0x00011800000e0000 */
[----:B0-----:R-:W-:Y:S05]  /*1b190*/  @P0 BRA `(.L_x_9780) ;  /* 0x0000000800c00947 */ /* 0x001fea0003800000 */
[----:B------:R-:W-:Y:S02]  /*1b1a0*/  ULDC UR4, c[0x0][0xac8] ;  /* 0x0002b20000047ab9 */ /* 0x000fe40000000800 */
[----:B------:R-:W-:Y:S02]  /*1b1b0*/  ISETP.GE.AND P2, PT, R48, UR4, PT ;  /* 0x0000000430007c0c */ /* 0x000fe4000bf46270 */
[----:B------:R-:W-:-:S11]  /*1b1c0*/  ISETP.GE.AND P1, PT, R50, UR4, PT ;  /* 0x0000000432007c0c */ /* 0x000fd6000bf26270 */
[----:B----4-:R-:W-:Y:S02]  /*1b1d0*/  @!P2 LEA R6, P0, R48, R4, 0x1 ;  /* 0x000000043006a211 */ /* 0x010fe400078008ff */
[----:B---3--:R-:W-:Y:S02]  /*1b1e0*/  @!P1 IMAD.WIDE R2, R50, 0x2, R4 ;  /* 0x0000000232029825 */ /* 0x008fe400078e0204 */
        /* <DEDUP_REMOVED lines=9> */
.L_x_9776:
[----:B------:R-:W3:Y:S01]  /*1b280*/  LDL R9, [R1+0x54] ;  /* 0x0000540001097983 */ /* 0x000ee20000100800 */
[----:B------:R-:W-:Y:S01]  /*1b290*/  ULDC.64 UR4, c[0x0][0xc00] ;  /* 0x0003000000047ab9 */ /* 0x000fe20000000a00 */
[----:B------:R-:W3:Y:S01]  /*1b2a0*/  LDC.64 R2, c[0x0][0xc00] ;  /* 0x00030000ff027b82 */ /* 0x000ee20000000a00 */
[----:B------:R-:W-:Y:S01]  /*1b2b0*/  ISETP.NE.U32.AND P0, PT, RZ, UR4, PT ;  /* 0x00000004ff007c0c */ /* 0x000fe2000bf05070 */
[----:B------:R-:W-:-:S03]  /*1b2c0*/  IMAD.MOV.U32 R6, RZ, RZ, RZ ;  /* 0x000000ffff067224 */ /* 0x000fc600078e00ff */
[----:B------:R-:W-:Y:S01]  /*1b2d0*/  ISETP.NE.AND.EX P0, PT, RZ, UR5, PT, P0 ;  /* 0x00000005ff007c0c */ /* 0x000fe2000bf05300 */
[----:B------:R-:W-:Y:S02]  /*1b2e0*/  ULDC.64 UR4, c[0x0][0xc08] ;  /* 0x0003020000047ab9 */ /* 0x000fe40000000a00 */
[----:B------:R-:W-:Y:S01]  /*1b2f0*/  ISETP.NE.U32.AND P1, PT, RZ, UR4, PT ;  /* 0x00000004ff007c0c */ /* 0x000fe2000bf25070 */
[----:B------:R-:W4:Y:S03]  /*1b300*/  LDC R25, c[0x0][0xbe8] ;  /* 0x0002fa00ff197b82 */ /* 0x000f260000000800 */
[----:B------:R-:W-:-:S13]  /*1b310*/  ISETP.NE.AND.EX P1, PT, RZ, UR5, PT, P1 ;  /* 0x00000005ff007c0c */ /* 0x000fda000bf25310 */
[----:B-1----:R-:W1:Y:S01]  /*1b320*/  @P1 LDC.64 R4, c[0x0][0xc08] ;  /* 0x00030200ff041b82 */ /* 0x002e620000000a00 */
[----:B------:R-:W-:Y:S02]  /*1b330*/  ULDC UR4, c[0x0][0xa88] ;  /* 0x0002a20000047ab9 */ /* 0x000fe40000000800 */
[----:B------:R-:W-:Y:S01]  /*1b340*/  IMAD.U32 R0, RZ, RZ, UR4 ;  /* 0x00000004ff007e24 */ /* 0x000fe2000f8e00ff */
[----:B------:R-:W0:Y:S01]  /*1b350*/  S2R R8, SR_TID.X ;  /* 0x0000000000087919 */ /* 0x000e220000002100 */
[----:B---3--:R-:W-:-:S04]  /*1b360*/  IMAD.WIDE R2, R9, 0x4, R2 ;  /* 0x0000000409027825 */ /* 0x008fc800078e0202 */
[----:B-1----:R-:W-:Y:S01]  /*1b370*/  @P1 IMAD.WIDE R4, R9, 0x4, R4 ;  /* 0x0000000409041825 */ /* 0x002fe200078e0204 */
[----:B------:R1:W5:Y:S04]  /*1b380*/  @P0 LDG.E R6, desc[UR42][R2.64] ;  /* 0x0000002a02060981 */ /* 0x000368000c1e1900 */
[----:B------:R1:W5:Y:S01]  /*1b390*/  @P1 LDG.E R0, desc[UR42][R4.64] ;  /* 0x0000002a04001981 */ /* 0x000362000c1e1900 */
[----:B----4-:R-:W-:Y:S01]  /*1b3a0*/  ISETP.NE.AND P2, PT, R25, 0x1, PT ;  /* 0x000000011900780c */ /* 0x010fe20003f45270 */
[----:B0-----:R-:W-:Y:S01]  /*1b3b0*/  VIADD R30, R8, 0xffffff80 ;  /* 0xffffff80081e7836 */ /* 0x001fe20000000000 */
[----:B------:R-:W-:-:S04]  /*1b3c0*/  SHF.R.S32.HI R7, RZ, 0x1f, R9 ;  /* 0x0000001fff077819 */ /* 0x000fc80000011409 */
[----:B------:R-:W-:-:S07]  /*1b3d0*/  ISETP.GE.AND P3, PT, R30, 0xc0, PT ;  /* 0x000000c01e00780c */ /* 0x000fce0003f66270 */
[----:B------:R-:W0:Y:S01]  /*1b3e0*/  @P2 LDC R27, c[0x0][0xbec] ;  /* 0x0002fb00ff1b2b82 */ /* 0x000e220000000800 */
[----:B-1----:R-:W-:Y:S05]  /*1b3f0*/  @P1 BRA `(.L_x_9781) ;  /* 0x0000000000101947 */ /* 0x002fea0003800000 */
[----:B------:R-:W-:Y:S05]  /*1b400*/  @!P0 BRA `(.L_x_9781) ;  /* 0x00000000000c8947 */ /* 0x000fea0003800000 */
[----:B------:R-:W3:Y:S04]  /*1b410*/  LDG.E R5, desc[UR42][R2.64] ;  /* 0x0000002a02057981 */ /* 0x000ee8000c1e1900 */
[----:B-----5:R-:W3:Y:S02]  /*1b420*/  LDG.E R0, desc[UR42][R2.64+0x4] ;  /* 0x0000042a02007981 */ /* 0x020ee4000c1e1900 */
[----:B---3--:R-:W-:-:S07]  /*1b430*/  IMAD.IADD R0, R0, 0x1, -R5 ;  /* 0x0000000100007824 */ /* 0x008fce00078e0a05 */
.L_x_9781:
[----:B------:R-:W3:Y:S04]  /*1b440*/  LDL R29, [R1+0x50] ;  /* 0x00005000011d7983 */ /* 0x000ee80000100800 */
[----:B------:R1:W5:Y:S01]  /*1b450*/  LDL R28, [R1+0x10] ;  /* 0x00001000011c7983 */ /* 0x0003620000100800 */
[----:B------:R-:W-:Y:S01]  /*1b460*/  BSSY B1, `(.L_x_9782) ;  /* 0x000002c000017945 */ /* 0x000fe20003800000 */
[----:B------:R-:W-:Y:S02]  /*1b470*/  SEL R13, R9, RZ, !P0 ;  /* 0x000000ff090d7207 */ /* 0x000fe40004000000 */
[----:B------:R-:W-:Y:S02]  /*1b480*/  SEL R12, R7, RZ, !P0 ;  /* 0x000000ff070c7207 */ /* 0x000fe40004000000 */
[----:B-----5:R-:W-:-:S02]  /*1b490*/  SHF.R.S32.HI R11, RZ, 0x1f, R6 ;  /* 0x0000001fff0b7819 */ /* 0x020fc40000011406 */
[----:B---3--:R-:W-:Y:S01]  /*1b4a0*/  SHF.R.S32.HI R10, RZ, 0x1f, R29 ;  /* 0x0000001fff0a7819 */ /* 0x008fe2000001141d */
        /* <DEDUP_REMOVED lines=17> */
[----:B------:R-:W3:Y:S01]  /*1b5c0*/  @P0 LDC R21, c[0x0][0xbf0] ;  /* 0x0002fc00ff150b82 */ /* 0x000ee20000000800 */
[----:B------:R-:W-:-:S04]  /*1b5d0*/  IMAD.WIDE.U32 R2, R13, UR4, R2 ;  /* 0x000000040d027c25 */ /* 0x000fc8000f8e0002 */
[----:B-1----:R-:W-:-:S05]  /*1b5e0*/  @P0 IMAD.HI.U32 R4, R8, R15, RZ ;  /* 0x0000000f08040227 */ /* 0x002fca00078e00ff */
        /* <DEDUP_REMOVED lines=19> */
.L_x_9783:
[----:B------:R-:W-:Y:S05]  /*1b720*/  BSYNC B1 ;  /* 0x0000000000017941 */ /* 0x000fea0003800000 */
.L_x_9782:
[----:B------:R3:W5:Y:S04]  /*1b730*/  LDL R14, [R1+0x60] ;  /* 0x00006000010e7983 */ /* 0x0007680000100800 */
[----:B------:R3:W5:Y:S04]  /*1b740*/  LDL R15, [R1+0x80] ;  /* 0x00008000010f7983 */ /* 0x0007680000100800 */
[----:B------:R3:W5:Y:S04]  /*1b750*/  LDL R20, [R1+0x5c] ;  /* 0x00005c0001147983 */ /* 0x0007680000100800 */
[----:B------:R3:W5:Y:S04]  /*1b760*/  LDL R21, [R1+0x84] ;  /* 0x0000840001157983 */ /* 0x0007680000100800 */
[----:B------:R3:W5:Y:S01]  /*1b770*/  LDL R24, [R1+0x3c] ;  /* 0x00003c0001187983 */ /* 0x0007620000100800 */
[--C-:B-1----:R-:W-:Y:S01]  /*1b780*/  SHF.R.S32.HI R4, RZ, 0x1f, R30.reuse ;  /* 0x0000001fff047819 */ /* 0x102fe2000001141e */
[----:B------:R-:W1:Y:S01]  /*1b790*/  @P2 LDC R9, c[0x0][0xbf0] ;  /* 0x0002fc00ff092b82 */ /* 0x000e620000000800 */
        /* <DEDUP_REMOVED lines=15> */
[----:B------:R-:W-:Y:S02]  /*1b890*/  IMAD.IADD R8, R28, 0x1, R6 ;  /* 0x000000011c087824 */ /* 0x000fe400078e0206 */
[----:B------:R-:W-:-:S02]  /*1b8a0*/  IMAD R7, R29, UR5, R4 ;  /* 0x000000051d077c24 */ /* 0x000fc4000f8e0204 */
[----:B0-----:R-:W-:-:S04]  /*1b8b0*/  @P2 IMAD.HI.U32 R4, R8, R27, RZ ;  /* 0x0000001b08042227 */ /* 0x001fc800078e00ff */
[----:B------:R-:W-:Y:S01]  /*1b8c0*/  IMAD.WIDE.U32 R2, R29, UR4, R2 ;  /* 0x000000041d027c25 */ /* 0x000fe2000f8e0002 */
[----:B------:R-:W-:-:S03]  /*1b8d0*/  ULDC.64 UR4, c[0x0][0xaf0] ;  /* 0x0002bc0000047ab9 */ /* 0x000fc60000000a00 */
[----:B------:R-:W-:Y:S01]  /*1b8e0*/  IMAD.MOV.U32 R5, RZ, RZ, R8 ;  /* 0x000000ffff057224 */ /* 0x000fe200078e0008 */
[----:B-1----:R-:W-:Y:S01]  /*1b8f0*/  @P2 SHF.R.U32.HI R5, RZ, R9, R4 ;  /* 0x00000009ff052219 */ /* 0x002fe20000011604 */
        /* <DEDUP_REMOVED lines=17> */
[----:B------:R-:W-:Y:S02]  /*1ba10*/  IMAD.IADD R0, R26, 0x1, R28 ;  /* 0x000000011a007824 */ /* 0x000fe400078e021c */
        /* <DEDUP_REMOVED lines=22> */
.L_x_9785:
[----:B------:R-:W-:Y:S05]  /*1bb80*/  BSYNC B1 ;  /* 0x0000000000017941 */ /* 0x000fea0003800000 */
.L_x_9784:
[----:B------:R-:W-:Y:S01]  /*1bb90*/  VIADD R0, R0, 0x60 ;  /* 0x0000006000007836 */ /* 0x000fe20000000000 */
[----:B-1----:R1:W1:Y:S04]  /*1bba0*/  SHFL.IDX PT, R3, R5, 0x1, 0x1c1f ;  /* 0x003c1f0005037f89 */ /* 0x00226800000e0000 */
[----:B------:R-:W-:Y:S01]  /*1bbb0*/  ISETP.GE.AND P0, PT, R0, R25, PT ;  /* 0x000000190000720c */ /* 0x000fe20003f06270 */
[----:B0-----:R0:W0:-:S12]  /*1bbc0*/  SHFL.IDX PT, R2, R4, 0x1, 0x1c1f ;  /* 0x003c1f0004027f89 */ /* 0x00101800000e0000 */
[----:B------:R-:W-:Y:S05]  /*1bbd0*/  @P0 BRA `(.L_x_9780) ;  /* 0x0000000000300947 */ /* 0x000fea0003800000 */
[----:B------:R-:W-:Y:S02]  /*1bbe0*/  ULDC UR4, c[0x0][0xac8] ;  /* 0x0002b20000047ab9 */ /* 0x000fe40000000800 */
[----:B-----5:R-:W-:Y:S02]  /*1bbf0*/  ISETP.GE.AND P3, PT, R20, UR4, PT ;  /* 0x0000000414007c0c */ /* 0x020fe4000bf66270 */
[----:B------:R-:W-:Y:S02]  /*1bc00*/  ISETP.GE.AND P4, PT, R14, UR4, PT ;  /* 0x000000040e007c0c */ /* 0x000fe4000bf86270 */
[----:B------:R-:W-:-:S09]  /*1bc10*/  ISETP.GE.AND P2, PT, R24, UR4, PT ;  /* 0x0000000418007c0c */ /* 0x000fd2000bf46270 */
[-C--:B0---4-:R-:W-:Y:S02]  /*1bc20*/  @!P3 LEA R6, P0, R20, R2.reuse, 0x1 ;  /* 0x000000021406b211 */ /* 0x091fe400078008ff */
[----:B------:R-:W-:Y:S02]  /*1bc30*/  @!P4 LEA R8, P1, R14, R2, 0x1 ;  /* 0x000000020e08c211 */ /* 0x000fe400078208ff */
[----:B-1-3--:R-:W-:Y:S01]  /*1bc40*/  @!P2 IMAD.WIDE R4, R24, 0x2, R2 ;  /* 0x000000021804a825 */ /* 0x00afe200078e0202 */
[-C--:B------:R-:W-:Y:S02]  /*1bc50*/  @!P3 LEA.HI.X R7, R20, R3.reuse, R21, 0x1, P0 ;  /* 0x000000031407b211 */ /* 0x080fe400000f0c15 */
[----:B------:R-:W-:Y:S02]  /*1bc60*/  @!P4 LEA.HI.X R9, R14, R3, R15, 0x1, P1 ;  /* 0x000000030e09c211 */ /* 0x000fe400008f0c0f */
[----:B------:R0:W-:Y:S04]  /*1bc70*/  @!P2 ST.E.128 desc[UR42][R4.64], RZ ;  /* 0x000000ff0400a985 */ /* 0x0001e8000c101d2a */
[----:B------:R0:W-:Y:S04]  /*1bc80*/  @!P3 ST.E.128 desc[UR42][R6.64], RZ ;  /* 0x000000ff0600b985 */ /* 0x0001e8000c101d2a */
[----:B------:R0:W-:Y:S02]  /*1bc90*/  @!P4 ST.E.128 desc[UR42][R8.64], RZ ;  /* 0x000000ff0800c985 */ /* 0x0001e4000c101d2a */
.L_x_9780:
[----:B------:R-:W-:Y:S05]  /*1bca0*/  BSYNC B0 ;  /* 0x0000000000007941 */ /* 0x000fea0003800000 */
.L_x_9775:
[----:B------:R-:W2:Y:S01]  /*1bcb0*/  LDL R0, [R1+0x4c] ;  /* 0x00004c0001007983 */ /* 0x000ea20000100800 */
[----:B------:R-:W-:Y:S02]  /*1bcc0*/  ULDC UR4, c[0x0][0xc3c] ;  /* 0x00030f0000047ab9 */ /* 0x000fe40000000800 */
[----:B--2---:R-:W-:-:S13]  /*1bcd0*/  ISETP.GE.AND P0, PT, R0, UR4, PT ;  /* 0x0000000400007c0c */ /* 0x004fda000bf06270 */
[----:B------:R-:W-:Y:S05]  /*1bce0*/  @!P0 BRA `(.L_x_9786) ;  /* 0xfffffe5400388947 */ /* 0x000fea000383ffff */
[----:B------:R-:W-:Y:S05]  /*1bcf0*/  BRA `(.L_x_9594) ;  /* 0x0000007400187947 */ /* 0x000fea0003800000 */
.L_x_9592:
        /* <DEDUP_REMOVED lines=13> */
[----:B------:R-:W0:Y:S01]  /*1bdd0*/  LDS.128 R16, [UR4+0x19cd0] ;  /* 0x019cd004ff107984 */ /* 0x000e220008000c00 */
[----:B------:R-:W-:Y:S06]  /*1bde0*/  BAR.ARV 0x4, 0x200 ;  /* 0x0108000000007b1d */ /* 0x000fec0000002000 */
[----:B------:R-:W-:Y:S05]  /*1bdf0*/  BRA `(.L_x_9788) ;  /* 0x0000000800847947 */ /* 0x000fea0003800000 */
.L_x_9787:
[----:B------:R-:W0:Y:S01]  /*1be00*/  S2R R2, SR_TID.X ;  /* 0x0000000000027919 */ /* 0x000e220000002100 */
        /* <DEDUP_REMOVED lines=41> */
.L_x_9793:
        /* <DEDUP_REMOVED lines=12> */
.L_x_9792:
[----:B------:R-:W-:Y:S05]  /*1c160*/  BSYNC B0 ;  /* 0x0000000000007941 */ /* 0x000fea0003800000 */
.L_x_9791:
        /* <DEDUP_REMOVED lines=21> */
.L_x_9789:
        /* <DEDUP_REMOVED lines=19> */
[----:B------:R-:W-:-:S06]  /*1c3f0*/  VIADD R16, R15, 0xffffffff ;  /* 0xffffffff0f107836 */ /* 0x000fcc0000000000 */
[----:B------:R0:W1:Y:S02]  /*1c400*/  SHFL.IDX PT, R16, R7, R16, 0x1f ;  /* 0x00001f1007107589 */ /* 0x00006400000e0000 */
.L_x_9794:
[----:B-1----:R-:W-:Y:S01]  /*1c410*/  IMAD R16, R16, UR5, R10 ;  /* 0x0000000510107c24 */ /* 0x002fe2000f8e020a */
[----:B------:R-:W-:Y:S01]  /*1c420*/  IABS R10, R6 ;  /* 0x00000006000a7213 */ /* 0x000fe20000000000 */
[----:B------:R-:W-:Y:S02]  /*1c430*/  IMAD R11, R11, R8, RZ ;  /* 0x000000080b0b7224 */ /* 0x000fe400078e02ff */
[----:B------:R-:W-:Y:S01]  /*1c440*/  IMAD.MOV.U32 R2, RZ, RZ, RZ ;  /* 0x000000ffff027224 */ /* 0x000fe200078e00ff */
[----:B0-----:R-:W-:Y:S01]  /*1c450*/  IADD3 R7, -R16, UR6, RZ ;  /* 0x0000000610077c10 */ /* 0x001fe2000fffe1ff */
[----:B------:R-:W-:Y:S02]  /*1c460*/  IMAD.MOV R10, RZ, RZ, -R10 ;  /* 0x000000ffff0a7224 */ /* 0x000fe400078e0a0a */
        /* <DEDUP_REMOVED lines=19> */
[----:B------:R-:W-:-:S04]  /*1c5a0*/  VIADDMNMX R9, R10, UR5, R9, PT ;  /* 0x000000050a097c46 */ /* 0x000fc8000b800109 */
[----:B------:R-:W-:-:S04]  /*1c5b0*/  IABS R10, R9 ;  /* 0x00000009000a7213 */ /* 0x000fc80000000000 */
[----:B------:R-:W0:Y:S08]  /*1c5c0*/  I2F.RP R11, R10 ;  /* 0x0000000a000b7306 */ /* 0x000e300000209400 */
[----:B0-----:R-:W0:Y:S02]  /*1c5d0*/  MUFU.RCP R11, R11 ;  /* 0x0000000b000b7308 */ /* 0x001e240000001000 */
[----:B0-----:R-:W-:Y:S01]  /*1c5e0*/  VIADD R3, R11, 0xffffffe ;  /* 0x0ffffffe0b037836 */ /* 0x001fe20000000000 */
[----:B------:R-:W-:-:S05]  /*1c5f0*/  IABS R11, R9 ;  /* 0x00000009000b7213 */ /* 0x000fca0000000000 */
[----:B------:R-:W0:Y:S02]  /*1c600*/  F2I.FTZ.U32.TRUNC.NTZ R3, R3 ;  /* 0x0000000300037305 */ /* 0x000e24000021f000 */
[----:B0-----:R-:W-:-:S04]  /*1c610*/  IMAD.MOV R13, RZ, RZ, -R3 ;  /* 0x000000ffff0d7224 */ /* 0x001fc800078e0a03 */
[----:B------:R-:W-:-:S04]  /*1c620*/  IMAD R7, R13, R10, RZ ;  /* 0x0000000a0d077224 */ /* 0x000fc800078e02ff */
[----:B------:R-:W-:Y:S01]  /*1c630*/  IMAD.HI.U32 R2, R3, R7, R2 ;  /* 0x0000000703027227 */ /* 0x000fe200078e0002 */
        /* <DEDUP_REMOVED lines=15> */
[----:B------:R-:W-:-:S03]  /*1c730*/  IMAD.MOV R9, RZ, RZ, -R9 ;  /* 0x000000ffff097224 */ /* 0x000fc600078e0a09 */
[----:B------:R-:W-:Y:S01]  /*1c740*/  LOP3.LUT R17, RZ, R2, RZ, 0x33, !PT ;  /* 0x00000002ff117212 */ /* 0x000fe200078e33ff */
[----:B------:R-:W-:-:S04]  /*1c750*/  IMAD R18, R2, R9, R3 ;  /* 0x0000000902127224 */ /* 0x000fc800078e0203 */
[----:B------:R-:W-:Y:S01]  /*1c760*/  IMAD.IADD R17, R4, 0x1, R17 ;  /* 0x0000000104117824 */ /* 0x000fe200078e0211 */
[----:B------:R-:W-:Y:S06]  /*1c770*/  BRA `(.L_x_9795) ;  /* 0x00000000000c7947 */ /* 0x000fec0003800000 */
.L_x_9790:
[----:B------:R-:W-:Y:S02]  /*1c780*/  IMAD.MOV.U32 R17, RZ, RZ, RZ ;  /* 0x000000ffff117224 */ /* 0x000fe400078e00ff */
[----:B------:R-:W-:Y:S02]  /*1c790*/  IMAD.U32 R16, RZ, RZ, UR6 ;  /* 0x00000006ff107e24 */ /* 0x000fe4000f8e00ff */
[----:B------:R-:W-:-:S07]  /*1c7a0*/  IMAD.MOV.U32 R18, RZ, RZ, RZ ;  /* 0x000000ffff127224 */ /* 0x000fce00078e00ff */
.L_x_9795:
[----:B------:R-:W-:-:S13]  /*1c7b0*/  ISETP.NE.AND P0, PT, R5, RZ, PT ;  /* 0x000000ff0500720c */ /* 0x000fda0003f05270 */
[----:B------:R-:W0:Y:S01]  /*1c7c0*/  @!P0 S2R R3, SR_CgaCtaId ;  /* 0x0000000000038919 */ /* 0x000e220000008800 */
[----:B------:R-:W-:-:S04]  /*1c7d0*/  @!P0 MOV R2, 0x400 ;  /* 0x0000040000028802 */ /* 0x000fc80000000f00 */
[----:B0-----:R-:W-:-:S05]  /*1c7e0*/  @!P0 LEA R2, R3, R2, 0x18 ;  /* 0x0000000203028211 */ /* 0x001fca00078ec0ff */
[----:B------:R1:W-:Y:S01]  /*1c7f0*/  @!P0 STS.128 [R2+0x19cd0], R16 ;  /* 0x019cd01002008388 */ /* 0x0003e20000000c00 */
[----:B------:R-:W-:Y:S06]  /*1c800*/  BAR.ARV 0x5, 0x200 ;  /* 0x0148000000007b1d */ /* 0x000fec0000002000 */
.L_x_9788:
[----:B------:R2:W-:Y:S01]  /*1c810*/  STL [R1+0x4c], RZ ;  /* 0x00004cff01007387 */ /* 0x0005e20000100800 */
[----:B------:R-:W-:Y:S01]  /*1c820*/  ULDC UR4, c[0x0][0xc3c] ;  /* 0x00030f0000047ab9 */ /* 0x000fe20000000800 */
[----:B------:R-:W-:Y:S01]  /*1c830*/  IMAD.MOV.U32 R28, RZ, RZ, 0x1 ;  /* 0x00000001ff1c7424 */ /* 0x000fe200078e00ff */
[----:B0-----:R-:W-:Y:S01]  /*1c840*/  ISETP.GE.AND P0, PT, R19, UR4, PT ;  /* 0x0000000413007c0c */ /* 0x001fe2000bf06270 */
[----:B------:R-:W-:-:S12]  /*1c850*/  IMAD.MOV.U32 R24, RZ, RZ, RZ ;  /* 0x000000ffff187224 */ /* 0x000fd800078e00ff */
[----:B--2---:R-:W-:Y:S05]  /*1c860*/  @P0 BRA `(.L_x_9796) ;  /* 0x0000006400440947 */ /* 0x004fea0003800000 */
[----:B------:R-:W0:Y:S01]  /*1c870*/  S2R R11, SR_TID.X ;  /* 0x00000000000b7919 */ /* 0x000e220000002100 */
[----:B------:R-:W2:Y:S01]  /*1c880*/  S2UR UR5, SR_CgaCtaId ;  /* 0x00000000000579c3 */ /* 0x000ea20000008800 */
        /* <DEDUP_REMOVED lines=9> */
[----:B--2---:R-:W-:-:S06]  /*1c920*/  ULEA UR4, UR5, UR4, 0x18 ;  /* 0x0000000405047291 */ /* 0x004fcc000f8ec03f */
[----:B------:R-:W-:Y:S01]  /*1c930*/  IMAD.U32 R23, RZ, RZ, UR4 ;  /* 0x00000004ff177e24 */ /* 0x000fe2000f8e00ff */
[C---:B0-----:R-:W-:Y:S01]  /*1c940*/  LOP3.LUT R10, R11.reuse, 0x7f, RZ, 0xc0, !PT ;  /* 0x0000007f0b0a7812 */ /* 0x041fe200078ec0ff */
[C---:B------:R-:W-:Y:S01]  /*1c950*/  IMAD.SHL.U32 R3, R11.reuse, 0x20, RZ ;  /* 0x000000200b037824 */ /* 0x040fe200078e00ff */
[----:B------:R-:W-:Y:S01]  /*1c960*/  SHF.R.U32.HI R4, RZ, 0x1, R11 ;  /* 0x00000001ff047819 */ /* 0x000fe2000001160b */
[C---:B-1----:R-:W-:Y:S01]  /*1c970*/  IMAD.SHL.U32 R2, R11.reuse, 0x10, RZ ;  /* 0x000000100b027824 */ /* 0x042fe200078e00ff */
        /* <DEDUP_REMOVED lines=23> */
[----:B------:R-:W-:Y:S01]  /*1caf0*/  SHF.R.U32.HI R4, RZ, 0x1, R10 ;  /* 0x00000001ff047819 */ /* 0x000fe2000001160a */
[----:B------:R-:W-:Y:S01]  /*1cb00*/  IMAD.MOV.U32 R5, RZ, RZ, 0x1 ;  /* 0x00000001ff057424 */ /* 0x000fe200078e00ff */
[----:B------:R-:W-:-:S02]  /*1cb10*/  LOP3.LUT R3, R3, 0x10, R8, 0x78, !PT ;  /* 0x0000001003037812 */ /* 0x000fc400078e7808 */
[----:B------:R-:W-:Y:S01]  /*1cb20*/  LOP3.LUT R4, R4, 0x40, R0, 0xf8, !PT ;  /* 0x0000004004047812 */ /* 0x000fe200078ef800 */
[----:B------:R-:W-:Y:S01]  /*1cb30*/  IMAD.IADD R0, R23, 0x1, R6 ;  /* 0x0000000117007824 */ /* 0x000fe200078e0206 */
[----:B------:R-:W-:Y:S01]  /*1cb40*/  LOP3.LUT R26, R26, R3, RZ, 0xfc, !PT ;  /* 0x000000031a1a7212 */ /* 0x000fe200078efcff */
[C---:B------:R-:W-:Y:S01]  /*1cb50*/  VIADD R3, R29.reuse, 0x40 ;  /* 0x000000401d037836 */ /* 0x040fe20000000000 */
[----:B------:R-:W-:Y:S01]  /*1cb60*/  STL [R1], R5 ;  /* 0x0000000501007387 */ /* 0x000fe20000100800 */
[----:B------:R-:W-:Y:S01]  /*1cb70*/  @P0 VIADD R3, R29, 0xffffffc0 ;  /* 0xffffffc01d030836 */ /* 0x000fe20000000000 */
[----:B------:R-:W-:Y:S02]  /*1cb80*/  LOP3.LUT R2, R2, 0x10, RZ, 0xc0, !PT ;  /* 0x0000001002027812 */ /* 0x000fe400078ec0ff */
[----:B------:R0:W-:Y:S04]  /*1cb90*/  STL [R1+0x28], R0 ;  /* 0x0000280001007387 */ /* 0x0001e80000100800 */
[----:B------:R-:W-:Y:S04]  /*1cba0*/  STL [R1+0x4c], RZ ;  /* 0x00004cff01007387 */ /* 0x000fe80000100800 */
[----:B------:R1:W-:Y:S01]  /*1cbb0*/  STL [R1+0x14], R3 ;  /* 0x0000140301007387 */ /* 0x0003e20000100800 */
[----:B0-----:R-:W-:-:S02]  /*1cbc0*/  LOP3.LUT R0, R2, 0x20, RZ, 0xfc, !PT ;  /* 0x0000002002007812 */ /* 0x001fc400078efcff */
[----:B------:R-:W-:Y:S02]  /*1cbd0*/  LOP3.LUT R0, R26, 0x2800, RZ, 0xfc, !PT ;  /* 0x000028001a007812 */ /* 0x000fe400078efcff */
[----:B-1----:R-:W-:Y:S02]  /*1cbe0*/  LOP3.LUT R3, R2, 0x40, RZ, 0xfc, !PT ;  /* 0x0000004002037812 */ /* 0x002fe400078efcff */
[----:B------:R-:W-:-:S07]  /*1cbf0*/  LOP3.LUT R2, R26, 0x1800, RZ, 0xfc, !PT ;  /* 0x000018001a027812 */ /* 0x000fce00078efcff */
.L_x_9928:
[----:B------:R-:W-:Y:S05]  /*1cc00*/  YIELD ;  /* 0x0000000000007946 */ /* 0x000fea0003800000 */
[----:B------:R-:W-:Y:S01]  /*1cc10*/  ULDC.64 UR4, c[0x0][0xa28] ;  /* 0x00028a0000047ab9 */ /* 0x000fe20000000a00 */
[----:B------:R-:W-:Y:S02]  /*1cc20*/  CS2R R6, SRZ ;  /* 0x0000000000067805 */ /* 0x000fe4000001ff00 */
[----:B------:R-:W-:Y:S01]  /*1cc30*/  ISETP.NE.U32.AND P0, PT, RZ, UR4, PT ;  /* 0x00000004ff007c0c */ /* 0x000fe2000bf05070 */
[----:B0-----:R-:W0:Y:S01]  /*1cc40*/  LDC.64 R10, c[0x0][0xa00] ;  /* 0x00028000ff0a7b82 */ /* 0x001e220000000a00 */
[----:B------:R-:W-:Y:S01]  /*1cc50*/  ULDC.64 UR6, c[0x0][0xa08] ;  /* 0x0002820000067ab9 */ /* 0x000fe20000000a00 */
[----:B------:R-:W-:Y:S01]  /*1cc60*/  ULDC.64 UR8, c[0x0][0xa10] ;  /* 0x0002840000087ab9 */ /* 0x000fe20000000a00 */
[----:B------:R-:W-:Y:S01]  /*1cc70*/  ISETP.NE.AND.EX P0, PT, RZ, UR5, PT, P0 ;  /* 0x00000005ff007c0c */ /* 0x000fe2000bf05300 */
[----:B------:R-:W-:-:S04]  /*1cc80*/  ULDC.64 UR4, c[0x0][0xa18] ;  /* 0x0002860000047ab9 */ /* 0x000fc80000000a00 */
[----:B-1----:R-:W1:Y:S08]  /*1cc90*/  LDC.64 R4, c[0x0][0xa08] ;  /* 0x00028200ff047b82 */ /* 0x002e700000000a00 */
[----:B--2---:R-:W2:Y:S02]  /*1cca0*/  @P0 LDC.64 R2, c[0x0][0xa28] ;  /* 0x00028a00ff020b82 */ /* 0x004ea40000000a00 */
[----:B--2---:R-:W-:-:S05]  /*1ccb0*/  @P0 IMAD.WIDE R2, R19, 0x4, R2 ;  /* 0x0000000413020825 */ /* 0x004fca00078e0202 */
        /* <DEDUP_REMOVED lines=9> */
[----:B--2---:R-:W0:Y:S01]  /*1cd50*/  LDC.64 R2, c[0x0][0xa10] ;  /* 0x00028400ff027b82 */ /* 0x004e220000000a00 */
[----:B------:R-:W-:-:S02]  /*1cd60*/  IMAD.MOV.U32 R0, RZ, RZ, RZ ;  /* 0x000000ffff007224 */ /* 0x000fc400078e00ff */
[----:B------:R-:W-:Y:S01]  /*1cd70*/  ISETP.NE.AND.EX P3, PT, RZ, UR5, PT, P1 ;  /* 0x00000005ff007c0c */ /* 0x000fe2000bf65310 */
[----:B-1----:R-:W-:-:S04]  /*1cd80*/  IMAD.WIDE R4, R19, 0x4, R4 ;  /* 0x0000000413047825 */ /* 0x002fc800078e0204 */
[----:B------:R-:W1:Y:S01]  /*1cd90*/  @P0 LDC.64 R12, c[0x0][0xa18] ;  /* 0x00028600ff0c0b82 */ /* 0x000e620000000a00 */
[----:B------:R-:W-:Y:S01]  /*1cda0*/  ULDC UR4, c[0x0][0x288] ;  /* 0x0000a20000047ab9 */ /* 0x000fe20000000800 */
[----:B------:R-:W-:Y:S02]  /*1cdb0*/  ISETP.NE.AND.EX P1, PT, RZ, UR7, PT, P2 ;  /* 0x00000007ff007c0c */ /* 0x000fe4000bf25320 */
[----:B------:R-:W-:-:S04]  /*1cdc0*/  ISETP.NE.AND.EX P2, PT, RZ, UR9, PT, P4 ;  /* 0x00000009ff007c0c */ /* 0x000fc8000bf45340 */
[----:B------:R-:W2:Y:S07]  /*1cdd0*/  @P3 LDG.E R7, desc[UR42][R10.64] ;  /* 0x0000002a0a073981 */ /* 0x000eae000c1e1900 */
[----:B------:R3:W5:Y:S01]  /*1cde0*/  @P1 LDG.E R9, desc[UR42][R4.64] ;  /* 0x0000002a04091981 */ /* 0x000762000c1e1900 */
[----:B0-----:R-:W-:-:S05]  /*1cdf0*/  IMAD.WIDE R2, R19, 0x4, R2 ;  /* 0x0000000413027825 */ /* 0x001fca00078e0202 */
[----:B------:R3:W5:Y:S01]  /*1ce00*/  @P2 LDG.E R0, desc[UR42][R2.64] ;  /* 0x0000002a02002981 */ /* 0x000762000c1e1900 */
[----:B-1----:R-:W-:-:S03]  /*1ce10*/  @P0 IMAD.WIDE R12, R19, 0x4, R12 ;  /* 0x00000004130c0825 */ /* 0x002fc600078e020c */
[----:B--2---:R0:W-:Y:S02]  /*1ce20*/  STL [R1+0x2c], R7 ;  /* 0x00002c0701007387 */ /* 0x0041e40000100800 */
[----:B0-----:R-:W-:Y:S01]  /*1ce30*/  IMAD.U32 R7, RZ, RZ, UR4 ;  /* 0x00000004ff077e24 */ /* 0x001fe2000f8e00ff */
[----:B------:R-:W-:-:S05]  /*1ce40*/  ULDC.64 UR4, c[0x0][0x418] ;  /* 0x0001060000047ab9 */ /* 0x000fca0000000a00 */
        /* <DEDUP_REMOVED lines=8> */
[----:B------:R-:W-:Y:S01]  /*1ced0*/  IMAD.U32 R8, RZ, RZ, UR4 ;  /* 0x00000004ff087e24 */ /* 0x000fe2000f8e00ff */
[----:B--2---:R0:W-:Y:S01]  /*1cee0*/  STL [R1+0x24], R7 ;  /* 0x0000240701007387 */ /* 0x0041e20000100800 */
[----:B------:R-:W-:Y:S02]  /*1cef0*/  IMAD.MOV.U32 R13, RZ, RZ, R7 ;  /* 0x000000ffff0d7224 */ /* 0x000fe400078e0007 */
[----:B0-----:R-:W-:Y:S01]  /*1cf00*/  IMAD.U32 R7, RZ, RZ, UR5 ;  /* 0x00000005ff077e24 */ /* 0x001fe2000f8e00ff */
[----:B---3--:R-:W-:Y:S06]  /*1cf10*/  @P0 BRA `(.L_x_9797) ;  /* 0x0000000000140947 */ /* 0x008fec0003800000 */
[----:B------:R-:W-:Y:S05]  /*1cf20*/  @!P3 BRA `(.L_x_9797) ;  /* 0x000000000010b947 */ /* 0x000fea0003800000 */
[----:B------:R-:W2:Y:S04]  /*1cf30*/  LDG.E R12, desc[UR42][R10.64] ;  /* 0x0000002a0a0c7981 */ /* 0x000ea8000c1e1900 */
[----:B------:R-:W2:Y:S02]  /*1cf40*/  LDG.E R10, desc[UR42][R10.64+0x4] ;  /* 0x0000042a0a0a7981 */ /* 0x000ea4000c1e1900 */
[----:B--2---:R-:W-:-:S05]  /*1cf50*/  IMAD.IADD R13, R10, 0x1, -R12 ;  /* 0x000000010a0d7824 */ /* 0x004fca00078e0a0c */
[----:B------:R0:W-:Y:S02]  /*1cf60*/  STL [R1+0x24], R13 ;  /* 0x0000240d01007387 */ /* 0x0001e40000100800 */
.L_x_9797:
[----:B-----5:R-:W-:Y:S01]  /*1cf70*/  IMAD.IADD R9, R9, 0x1, R6 ;  /* 0x0000000109097824 */ /* 0x020fe200078e0206 */
[----:B------:R-:W-:Y:S02]  /*1cf80*/  ULDC.64 UR4, c[0x0][0xa20] ;  /* 0x0002880000047ab9 */ /* 0x000fe40000000a00 */
[----:B------:R-:W-:Y:S02]  /*1cf90*/  ISETP.NE.U32.AND P0, PT, RZ, UR4, PT ;  /* 0x00000004ff007c0c */ /* 0x000fe4000bf05070 */
[----:B------:R1:W-:Y:S02]  /*1cfa0*/  STL [R1+0x10], R9 ;  /* 0x0000100901007387 */ /* 0x0003e40000100800 */
[----:B------:R-:W-:-:S13]  /*1cfb0*/  ISETP.NE.AND.EX P0, PT, RZ, UR5, PT, P0 ;  /* 0x00000005ff007c0c */ /* 0x000fda000bf05300 */
[----:B-1----:R-:W-:Y:S05]  /*1cfc0*/  @!P0 BRA `(.L_x_9798) ;  /* 0x0000000000108947 */ /* 0x002fea0003800000 */
[----:B------:R-:W1:Y:S02]  /*1cfd0*/  LDC.64 R8, c[0x0][0xa20] ;  /* 0x00028800ff087b82 */ /* 0x000e640000000a00 */
[----:B-1----:R-:W-:-:S06]  /*1cfe0*/  IMAD.WIDE R8, R19, 0x4, R8 ;  /* 0x0000000413087825 */ /* 0x002fcc00078e0208 */
[----:B------:R1:W5:Y:S01]  /*1cff0*/  LDG.E R8, desc[UR42][R8.64] ;  /* 0x0000002a08087981 */ /* 0x000362000c1e1900 */
[----:B------:R-:W-:Y:S05]  /*1d000*/  BRA `(.L_x_9799) ;  /* 0x0000000000107947 */ /* 0x000fea0003800000 */
.L_x_9798:
[----:B------:R-:W-:Y:S05]  /*1d010*/  @!P1 BRA `(.L_x_9799) ;  /* 0x00000000000c9947 */ /* 0x000fea0003800000 */
[----:B------:R-:W2:Y:S04]  /*1d020*/  LDG.E R8, desc[UR42][R4.64] ;  /* 0x0000002a04087981 */ /* 0x000ea8000c1e1900 */
[----:B------:R-:W2:Y:S02]  /*1d030*/  LDG.E R4, desc[UR42][R4.64+0x4] ;  /* 0x0000042a04047981 */ /* 0x000ea4000c1e1900 */
[----:B--2---:R-:W-:-:S07]  /*1d040*/  IMAD.IADD R8, R4, 0x1, -R8 ;  /* 0x0000000104087824 */ /* 0x004fce00078e0a08 */
.L_x_9799:
[----:B------:R-:W2:Y:S04]  /*1d050*/  @P2 LDG.E R4, desc[UR42][R2.64] ;  /* 0x0000002a02042981 */ /* 0x000ea8000c1e1900 */
[----:B------:R3:W2:Y:S01]  /*1d060*/  @P2 LDG.E R5, desc[UR42][R2.64+0x4] ;  /* 0x0000042a02052981 */ /* 0x0006a2000c1e1900 */
[----:B------:R-:W-:Y:S02]  /*1d070*/  IMAD R11, R17, 0xc0, RZ ;  /* 0x000000c0110b7824 */ /* 0x000fe400078e02ff */
[----:B-----5:R-:W-:Y:S02]  /*1d080*/  IMAD.IADD R6, R8, 0x1, -R6 ;  /* 0x0000000108067824 */ /* 0x020fe400078e0a06 */
[----:B-1----:R-:W-:Y:S01]  /*1d090*/  VIADD R9, R11, 0xbf ;  /* 0x000000bf0b097836 */ /* 0x002fe20000000000 */
[----:B------:R1:W-:Y:S01]  /*1d0a0*/  STL [R1+0x20], R11 ;  /* 0x0000200b01007387 */ /* 0x0003e20000100800 */
[----:B---3--:R-:W3:Y:S02]  /*1d0b0*/  LDC R2, c[0x0][0x448] ;  /* 0x00011200ff027b82 */ /* 0x008ee40000000800 */
[----:B---3--:R-:W-:-:S13]  /*1d0c0*/  ISETP.NE.AND P1, PT, R2, 0x1, PT ;  /* 0x000000010200780c */ /* 0x008fda0003f25270 */
[----:B------:R-:W3:Y:S08]  /*1d0d0*/  @P1 LDC R2, c[0x0][0x44c] ;  /* 0x00011300ff021b82 */ /* 0x000ef00000000800 */
[----:B------:R-:W4:Y:S01]  /*1d0e0*/  @P1 LDC R3, c[0x0][0x450] ;  /* 0x00011400ff031b82 */ /* 0x000f220000000800 */
[----:B---3--:R-:W-:-:S05]  /*1d0f0*/  @P1 IMAD.HI.U32 R2, R9, R2, RZ ;  /* 0x0000000209021227 */ /* 0x008fca00078e00ff */
[----:B----4-:R-:W-:Y:S01]  /*1d100*/  @P1 SHF.R.U32.HI R9, RZ, R3, R2 ;  /* 0x00000003ff091219 */ /* 0x010fe20000011602 */
[----:B--2---:R-:W-:-:S04]  /*1d110*/  @P2 IMAD.IADD R7, R5, 0x1, -R4 ;  /* 0x0000000105072824 */ /* 0x004fc800078e0a04 */
[----:B------:R-:W-:-:S04]  /*1d120*/  IMAD.IADD R8, R6, 0x1, R7 ;  /* 0x0000000106087824 */ /* 0x000fc800078e0207 */
[C---:B------:R-:W-:Y:S01]  /*1d130*/  VIADD R21, R8.reuse, 0x7f ;  /* 0x0000007f08157836 */ /* 0x040fe20000000000 */
[----:B------:R-:W-:-:S04]  /*1d140*/  IADD3 R20, R8, 0x1, -R13 ;  /* 0x0000000108147810 */ /* 0x000fc80007ffe80d */
[----:B------:R-:W-:Y:S01]  /*1d150*/  SHF.R.S32.HI R2, RZ, 0x1f, R21 ;  /* 0x0000001fff027819 */ /* 0x000fe20000011415 */
[----:B------:R-:W-:-:S03]  /*1d160*/  IMAD.IADD R9, R20, 0x1, R9 ;  /* 0x0000000114097824 */ /* 0x000fc600078e0209 */
[----:B------:R-:W-:Y:S02]  /*1d170*/  LEA.HI R21, R2, R21, RZ, 0x7 ;  /* 0x0000001502157211 */ /* 0x000fe400078f38ff */
[----:B------:R-:W2:Y:S02]  /*1d180*/  LDC.64 R2, c[0x0][0x9e0] ;  /* 0x00027800ff027b82 */ /* 0x000ea40000000a00 */
[----:B------:R-:W-:Y:S02]  /*1d190*/  SHF.R.S32.HI R21, RZ, 0x7, R21 ;  /* 0x00000007ff157819 */ /* 0x000fe40000011415 */
[----:B--2---:R-:W-:Y:S01]  /*1d1a0*/  ISETP.GE.AND P3, PT, R3, 0x1, PT ;  /* 0x000000010300780c */ /* 0x004fe20003f66270 */
[----:B------:R-:W-:-:S12]  /*1d1b0*/  IMAD.IADD R2, R9, 0x1, R2 ;  /* 0x0000000109027824 */ /* 0x000fd800078e0202 */
[----:B-1----:R-:W-:Y:S05]  /*1d1c0*/  @!P3 BRA `(.L_x_9800) ;  /* 0x000000000048b947 */ /* 0x002fea0003800000 */
        /* <DEDUP_REMOVED lines=11> */
.L_x_9802:
[----:B------:R-:W-:-:S13]  /*1d280*/  ISETP.NE.AND P0, PT, R3, 0x1, PT ;  /* 0x000000010300780c */ /* 0x000fda0003f05270 */
[----:B------:R-:W1:Y:S02]  /*1d290*/  @P0 LDC.64 R4, c[0x0][0x9e8] ;  /* 0x00027a00ff040b82 */ /* 0x000e640000000a00 */
[----:B-1----:R-:W-:-:S05]  /*1d2a0*/  @P0 IMAD.HI.U32 R4, R10, R4, RZ ;  /* 0x000000040a040227 */ /* 0x002fca00078e00ff */
[----:B------:R-:W-:-:S07]  /*1d2b0*/  @P0 SHF.R.U32.HI R10, RZ, R5, R4 ;  /* 0x00000005ff0a0219 */ /* 0x000fce0000011604 */
.L_x_9803:
[----:B------:R-:W-:Y:S05]  /*1d2c0*/  BSYNC B0 ;  /* 0x0000000000007941 */ /* 0x000fea0003800000 */
.L_x_9801:
[----:B------:R-:W-:-:S05]  /*1d2d0*/  IMAD R10, R10, R3, R3 ;  /* 0x000000030a0a7224 */ /* 0x000fca00078e0203 */
[----:B------:R-:W-:-:S07]  /*1d2e0*/  VIMNMX R2, R2, R10, PT ;  /* 0x0000000a02027248 */ /* 0x000fce0003fe0100 */
.L_x_9800:
        /* <DEDUP_REMOVED lines=20> */
.L_x_9806:
[----:B------:R-:W-:-:S13]  /*1d430*/  ISETP.NE.AND P0, PT, R3, 0x1, PT ;  /* 0x000000010300780c */ /* 0x000fda0003f05270 */
[----:B------:R-:W1:Y:S02]  /*1d440*/  @P0 LDC.64 R4, c[0x0][0x9e8] ;  /* 0x00027a00ff040b82 */ /* 0x000e640000000a00 */
[----:B-1----:R-:W-:-:S05]  /*1d450*/  @P0 IMAD.HI.U32 R4, R9, R4, RZ ;  /* 0x0000000409040227 */ /* 0x002fca00078e00ff */
[----:B------:R-:W-:-:S07]  /*1d460*/  @P0 SHF.R.U32.HI R9, RZ, R5, R4 ;  /* 0x00000005ff090219 */ /* 0x000fce0000011604 */
.L_x_9807:
[----:B------:R-:W-:Y:S05]  /*1d470*/  BSYNC B0 ;  /* 0x0000000000007941 */ /* 0x000fea0003800000 */
.L_x_9805:
[----:B------:R-:W-:-:S05]  /*1d480*/  IMAD R3, R9, R3, RZ ;  /* 0x0000000309037224 */ /* 0x000fca00078e02ff */
[----:B------:R-:W-:-:S07]  /*1d490*/  VIMNMX R8, R8, R3, !PT ;  /* 0x0000000308087248 */ /* 0x000fce0007fe0100 */
.L_x_9804:
[----:B------:R-:W-:Y:S01]  /*1d4a0*/  VIADD R2, R2, 0x7f ;  /* 0x0000007f02027836 */ /* 0x000fe20000000000 */
[----:B------:R-:W-:Y:S04]  /*1d4b0*/  BSSY B0, `(.L_x_9808) ;  /* 0x000015d000007945 */ /* 0x000fe80003800000 */
[----:B------:R-:W-:-:S04]  /*1d4c0*/  SHF.R.S32.HI R3, RZ, 0x1f, R2 ;  /* 0x0000001fff037819 */ /* 0x000fc80000011402 */
[----:B------:R-:W-:Y:S02]  /*1d4d0*/  LEA.HI R3, R3, R2, RZ, 0x7 ;  /* 0x0000000203037211 */ /* 0x000fe400078f38ff */
[----:B------:R-:W-:Y:S02]  /*1d4e0*/  SHF.R.S32.HI R2, RZ, 0x1f, R8 ;  /* 0x0000001fff027819 */ /* 0x000fe40000011408 */
[----:B------:R-:W-:Y:S02]  /*1d4f0*/  SHF.R.S32.HI R3, RZ, 0x7, R3 ;  /* 0x00000007ff037819 */ /* 0x000fe40000011403 */
[----:B------:R-:W-:Y:S02]  /*1d500*/  LEA.HI R2, R2, R8, RZ, 0x7 ;  /* 0x0000000802027211 */ /* 0x000fe400078f38ff */
[----:B------:R-:W-:Y:S02]  /*1d510*/  VIMNMX R3, R21, R3, PT ;  /* 0x0000000315037248 */ /* 0x000fe40003fe0100 */
[----:B------:R-:W-:-:S03]  /*1d520*/  SHF.R.S32.HI R2, RZ, 0x7, R2 ;  /* 0x00000007ff027819 */ /* 0x000fc60000011402 */
[----:B------:R-:W-:Y:S01]  /*1d530*/  IMAD R3, R3, 0x80, -R6 ;  /* 0x0000008003037824 */ /* 0x000fe200078e0a06 */
[----:B------:R-:W-:-:S04]  /*1d540*/  VIMNMX R2, RZ, R2, !PT ;  /* 0x00000002ff027248 */ /* 0x000fc80007fe0100 */
[----:B------:R-:W-:Y:S01]  /*1d550*/  VIMNMX R3, R3, R7, PT ;  /* 0x0000000703037248 */ /* 0x000fe20003fe0100 */
[----:B------:R-:W-:-:S05]  /*1d560*/  IMAD R2, R2, 0x80, -R6 ;  /* 0x0000008002027824 */ /* 0x000fca00078e0a06 */
[----:B------:R-:W-:-:S04]  /*1d570*/  VIMNMX R4, RZ, R2, !PT ;  /* 0x00000002ff047248 */ /* 0x000fc80007fe0100 */
[----:B------:R-:W-:Y:S02]  /*1d580*/  ISETP.GT.AND P0, PT, R3, R4, PT ;  /* 0x000000040300720c */ /* 0x000fe40003f04270 */
[----:B------:R-:W-:-:S11]  /*1d590*/  SHF.R.U32.HI R4, RZ, 0x7, R4 ;  /* 0x00000007ff047819 */ /* 0x000fd60000011604 */
[----:B------:R-:W-:-:S05]  /*1d5a0*/  @P0 VIADD R2, R3, 0x7f ;  /* 0x0000007f03020836 */ /* 0x000fca0000000000 */
[----:B------:R-:W-:-:S04]  /*1d5b0*/  @P0 SHF.R.S32.HI R3, RZ, 0x1f, R2 ;  /* 0x0000001fff030819 */ /* 0x000fc80000011402 */
[----:B------:R-:W-:Y:S01]  /*1d5c0*/  @P0 LEA.HI R2, R3, R2, RZ, 0x7 ;  /* 0x0000000203020211 */ /* 0x000fe200078f38ff */
[----:B------:R-:W-:-:S03]  /*1d5d0*/  IMAD.MOV.U32 R3, RZ, RZ, R4 ;  /* 0x000000ffff037224 */ /* 0x000fc600078e0004 */
        /* <DEDUP_REMOVED lines=11> */
.L_x_9963:
[----:B--2---:R-:W-:Y:S02]  /*1d690*/  ISETP.NE.AND P0, PT, R14, RZ, PT ;  /* 0x000000ff0e00720c */ /* 0x004fe40003f05270 */
[----:B------:R-:W-:-:S11]  /*1d6a0*/  PLOP3.LUT P6, PT, PT, PT, PT, 0x8, 0x0 ;  /* 0x000000000000781c */ /* 0x000fd60003fce170 */
[----:B------:R-:W-:Y:S05]  /*1d6b0*/  @P0 BRA `(.L_x_9811) ;  /* 0x00000000000c0947 */ /* 0x000fea0003800000 */
[----:B------:R-:W-:-:S03]  /*1d6c0*/  UMOV UR4, 0xffffffff ;  /* 0xffffffff00047882 */ /* 0x000fc60000000000 */
[----:B------:R-:W-:Y:S05]  /*1d6d0*/  BRA.DIV UR4, `(.L_x_9812) ;  /* 0x0000006204d07947 */ /* 0x000fea000b800000 */
[----:B------:R-:W-:-:S13]  /*1d6e0*/  ELECT P6, URZ, PT ;  /* 0x00000000003f782f */ /* 0x000fda00038c0000 */
.L_x_9811:
        /* <DEDUP_REMOVED lines=9> */
.L_x_9966:
[----:B------:R-:W-:Y:S05]  /*1d780*/  BSYNC B1 ;  /* 0x0000000000017941 */ /* 0x000fea0003800000 */
.L_x_9813:
        /* <DEDUP_REMOVED lines=11> */
.L_x_9967:
[----:B------:R-:W-:Y:S05]  /*1d840*/  BSYNC B2 ;  /* 0x0000000000027941 */ /* 0x000fea0003800000 */
.L_x_9817:
        /* <DEDUP_REMOVED lines=9> */
.L_x_9820:
[----:B------:R-:W-:Y:S05]  /*1d8e0*/  BSYNC B2 ;  /* 0x0000000000027941 */ /* 0x000fea0003800000 */
.L_x_9819:
        /* <DEDUP_REMOVED lines=12> */
.L_x_9821:
        /* <DEDUP_REMOVED lines=10> */
[----:B0-----:R-:W-:Y:S01]  /*1da50*/  IMAD.MOV.U32 R13, RZ, RZ, 0x20 ;  /* 0x00000020ff0d7424 */ /* 0x001fe200078e00ff */
[----:B------:R-:W-:Y:S01]  /*1da60*/  PLOP3.LUT P0, PT, PT, PT, PT, 0x80, 0x0 ;  /* 0x000000000000781c */ /* 0x000fe20003f0f070 */
[----:B------:R-:W-:Y:S01]  /*1da70*/  VIADD R10, R7, 0x14800 ;  /* 0x00014800070a7836 */ /* 0x000fe20000000000 */
[----:B------:R-:W-:Y:S01]  /*1da80*/  UMOV UR6, 0x0 ;  /* 0x0000000000067882 */ /* 0x000fe20000000000 */
[----:B------:R-:W-:Y:S01]  /*1da90*/  UMOV UR7, 0x12f00000 ;  /* 0x12f0000000077882 */ /* 0x000fe20000000000 */
[----:B------:R-:W-:-:S15]  /*1daa0*/  R2UR UR10, R13 ;  /* 0x000000000d0a72ca */ /* 0x000fde00000e0000 */
.L_x_9822:
        /* <DEDUP_REMOVED lines=16> */
.L_x_9823:
        /* <DEDUP_REMOVED lines=13> */
.L_x_9968:
[----:B------:R-:W-:Y:S05]  /*1dc80*/  BSYNC B2 ;  /* 0x0000000000027941 */ /* 0x000fea0003800000 */
.L_x_9824:
[----:B------:R-:W-:Y:S01]  /*1dc90*/  BSSY B2, `(.L_x_9826) ;  /* 0x000000b000027945 */ /* 0x000fe20003800000 */
[----:B------:R-:W-:Y:S02]  /*1dca0*/  IMAD.MOV.U32 R10, RZ, RZ, 0x0 ;  /* 0x00000000ff0a7424 */ /* 0x000fe400078e00ff */
        /* <DEDUP_REMOVED lines=9> */
.L_x_9827:
[----:B------:R-:W-:Y:S05]  /*1dd40*/  BSYNC B2 ;  /* 0x0000000000027941 */ /* 0x000fea0003800000 */
.L_x_9826:
        /* <DEDUP_REMOVED lines=8> */
.L_x_9828:
        /* <DEDUP_REMOVED lines=15> */
.L_x_9829:
        /* <DEDUP_REMOVED lines=15> */
.L_x_9830:
        /* <DEDUP_REMOVED lines=10> */
.L_x_9816:
[----:B------:R-:W-:Y:S05]  /*1e050*/  BSYNC B1 ;  /* 0x0000000000017941 */ /* 0x000fea0003800000 */
.L_x_9815:
[----:B-1----:R-:W2:Y:S01]  /*1e060*/  LDL.LU R5, [R1] ;  /* 0x0000000001057983 */ /* 0x002ea20000300800 */
[----:B------:R-:W-:Y:S01]  /*1e070*/  VIADD R27, R27, 0x1 ;  /* 0x000000011b1b7836 */ /* 0x000fe20000000000 */
[----:B------:R-:W-:Y:S01]  /*1e080*/  PLOP3.LUT P0, PT, PT, PT, PT, 0x8, 0x0 ;  /* 0x000000000000781c */ /* 0x000fe20003f0e170 */
[----:B------:R-:W-:-:S03]  /*1e090*/  VIADD R9, R3, 0xfffffffe ;  /* 0xfffffffe03097836 */ /* 0x000fc60000000000 */
[----:B------:R-:W-:Y:S02]  /*1e0a0*/  ISETP.NE.AND P1, PT, R27, 0x2, PT ;  /* 0x000000021b00780c */ /* 0x000fe40003f25270 */
[----:B------:R-:W-:Y:S02]  /*1e0b0*/  ISETP.GE.AND P2, PT, R9, R4, PT ;  /* 0x000000040900720c */ /* 0x000fe40003f46270 */
[----:B------:R-:W-:Y:S02]  /*1e0c0*/  SEL R3, RZ, 0x1, P1 ;  /* 0x00000001ff037807 */ /* 0x000fe40000800000 */
[----:B------:R-:W-:Y:S02]  /*1e0d0*/  SEL R27, R27, RZ, P1 ;  /* 0x000000ff1b1b7207 */ /* 0x000fe40000800000 */
[----:B--2---:R-:W-:-:S05]  /*1e0e0*/  LOP3.LUT R5, R5, R3, RZ, 0x3c, !PT ;  /* 0x0000000305057212 */ /* 0x004fca00078e3cff */
[----:B------:R1:W-:Y:S02]  /*1e0f0*/  STL [R1], R5 ;  /* 0x0000000501007387 */ /* 0x0003e40000100800 */
[----:B------:R-:W-:Y:S05]  /*1e100*/  @!P2 BRA `(.L_x_9809) ;  /* 0x00000008005ca947 */ /* 0x000fea0003800000 */
.L_x_9847:
        /* <DEDUP_REMOVED lines=12> */
.L_x_9969:
[----:B------:R-:W-:Y:S05]  /*1e1d0*/  BSYNC B2 ;  /* 0x0000000000027941 */ /* 0x000fea0003800000 */
.L_x_9833:
        /* <DEDUP_REMOVED lines=9> */
.L_x_9836:
[----:B------:R-:W-:Y:S05]  /*1e270*/  BSYNC B2 ;  /* 0x0000000000027941 */ /* 0x000fea0003800000 */
.L_x_9835:
        /* <DEDUP_REMOVED lines=11> */
.L_x_9837:
        /* <DEDUP_REMOVED lines=16> */
.L_x_9838:
        /* <DEDUP_REMOVED lines=10> */
[----:B0-----:R-:W-:Y:S01]  /*1e4d0*/  IMAD.MOV.U32 R13, RZ, RZ, 0x40 ;  /* 0x00000040ff0d7424 */ /* 0x001fe200078e00ff */
[----:B------:R-:W-:Y:S01]  /*1e4e0*/  PLOP3.LUT P1, PT, PT, PT, PT, 0x80, 0x0 ;  /* 0x000000000000781c */ /* 0x000fe20003f2f070 */
[----:B------:R-:W-:Y:S01]  /*1e4f0*/  VIADD R10, R6, 0x15800 ;  /* 0x00015800060a7836 */ /* 0x000fe20000000000 */
[----:B------:R-:W-:Y:S01]  /*1e500*/  UMOV UR6, 0x0 ;  /* 0x0000000000067882 */ /* 0x000fe20000000000 */
[----:B------:R-:W-:Y:S01]  /*1e510*/  UMOV UR7, 0x12f00000 ;  /* 0x12f0000000077882 */ /* 0x000fe20000000000 */
[----:B------:R-:W-:-:S15]  /*1e520*/  R2UR UR10, R13 ;  /* 0x000000000d0a72ca */ /* 0x000fde00000e0000 */
.L_x_9839:
        /* <DEDUP_REMOVED lines=13> */
.L_x_9970:
[----:B------:R-:W-:Y:S05]  /*1e600*/  BSYNC B2 ;  /* 0x0000000000027941 */ /* 0x000fea0003800000 */
.L_x_9840:
        /* <DEDUP_REMOVED lines=11> */
.L_x_9843:
[----:B------:R-:W-:Y:S05]  /*1e6c0*/  BSYNC B2 ;  /* 0x0000000000027941 */ /* 0x000fea0003800000 */
.L_x_9842:
        /* <DEDUP_REMOVED lines=8> */
.L_x_9844:
        /* <DEDUP_REMOVED lines=15> */
.L_x_9845:
        /* <DEDUP_REMOVED lines=15> */
.L_x_9846:
        /* <DEDUP_REMOVED lines=10> */
.L_x_9832:
[----:B------:R-:W-:Y:S05]  /*1e9d0*/  BSYNC B1 ;  /* 0x0000000000017941 */ /* 0x000fea0003800000 */
.L_x_9831:
        /* <DEDUP_REMOVED lines=10> */
.L_x_9809:
[----:B------:R-:W-:Y:S05]  /*1ea80*/  BSYNC B0 ;  /* 0x0000000000007941 */ /* 0x000fea0003800000 */
.L_x_9808:
[----:B--2---:R-:W2:Y:S01]  /*1ea90*/  LDL R7, [R1+0x20] ;  /* 0x0000200001077983 */ /* 0x004ea20000100800 */
[----:B------:R-:W3:Y:S01]  /*1eaa0*/  LDC R0, c[0x0][0x448] ;  /* 0x00011200ff007b82 */ /* 0x000ee20000000800 */
[----:B------:R-:W-:Y:S07]  /*1eab0*/  @!P0 WARPSYNC.ALL ;  /* 0x0000000000008948 */ /* 0x000fee0003800000 */
[----:B------:R-:W-:Y:S01]  /*1eac0*/  @!P0 BAR.SYNC.DEFER_BLOCKING 0xc, 0x200 ;  /* 0x0308000000008b1d */ /* 0x000fe20000010000 */
[----:B---3--:R-:W-:-:S13]  /*1ead0*/  ISETP.NE.AND P1, PT, R0, 0x1, PT ;  /* 0x000000010000780c */ /* 0x008fda0003f25270 */
[----:B------:R-:W3:Y:S08]  /*1eae0*/  @P1 LDC R3, c[0x0][0x44c] ;  /* 0x00011300ff031b82 */ /* 0x000ef00000000800 */
[----:B------:R-:W4:Y:S01]  /*1eaf0*/  @P1 LDC R0, c[0x0][0x450] ;  /* 0x00011400ff001b82 */ /* 0x000f220000000800 */
[----:B--2---:R-:W-:-:S04]  /*1eb00*/  VIADD R2, R7, 0xbf ;  /* 0x000000bf07027836 */ /* 0x004fc80000000000 */
[----:B---3--:R-:W-:-:S05]  /*1eb10*/  @P1 IMAD.HI.U32 R3, R2, R3, RZ ;  /* 0x0000000302031227 */ /* 0x008fca00078e00ff */
[----:B----4-:R-:W-:-:S05]  /*1eb20*/  @P1 SHF.R.U32.HI R2, RZ, R0, R3 ;  /* 0x00000000ff021219 */ /* 0x010fca0000011603 */
[----:B------:R-:W-:Y:S02]  /*1eb30*/  IMAD.IADD R20, R20, 0x1, R2 ;  /* 0x0000000114147824 */ /* 0x000fe400078e0202 */
[----:B------:R-:W2:Y:S02]  /*1eb40*/  LDC.64 R2, c[0x0][0x9e0] ;  /* 0x00027800ff027b82 */ /* 0x000ea40000000a00 */
[----:B--2---:R-:W-:Y:S01]  /*1eb50*/  ISETP.GE.AND P2, PT, R3, 0x1, PT ;  /* 0x000000010300780c */ /* 0x004fe20003f46270 */
[----:B------:R-:W-:-:S12]  /*1eb60*/  IMAD.IADD R2, R20, 0x1, R2 ;  /* 0x0000000114027824 */ /* 0x000fd800078e0202 */
[----:B------:R-:W-:Y:S05]  /*1eb70*/  @!P2 BRA `(.L_x_9848) ;  /* 0x000000000048a947 */ /* 0x000fea0003800000 */
[C---:B------:R-:W-:Y:S01]  /*1eb80*/  ISETP.GT.AND P0, PT, R20.reuse, RZ, PT ;  /* 0x000000ff1400720c */ /* 0x040fe20003f04270 */
[----:B------:R-:W-:Y:S01]  /*1eb90*/  BSSY B0, `(.L_x_9849) ;  /* 0x000000e000007945 */ /* 0x000fe20003800000 */
[----:B------:R-:W-:-:S11]  /*1eba0*/  VIADD R0, R20, 0xffffffff ;  /* 0xffffffff14007836 */ /* 0x000fd60000000000 */
[----:B------:R-:W-:Y:S05]  /*1ebb0*/  @P0 BRA `(.L_x_9850) ;  /* 0x00000000001c0947 */ /* 0x000fea0003800000 */
[----:B------:R-:W-:Y:S01]  /*1ebc0*/  ISETP.NE.AND P0, PT, R3, 0x1, PT ;  /* 0x000000010300780c */ /* 0x000fe20003f05270 */
[----:B------:R-:W-:-:S12]  /*1ebd0*/  IMAD.MOV R0, RZ, RZ, -R20 ;  /* 0x000000ffff007224 */ /* 0x000fd800078e0a14 */
[----:B-1----:R-:W1:Y:S02]  /*1ebe0*/  @P0 LDC.64 R4, c[0x0][0x9e8] ;  /* 0x00027a00ff040b82 */ /* 0x002e640000000a00 */
[----:B-1----:R-:W-:-:S05]  /*1ebf0*/  @P0 IMAD.HI.U32 R4, R0, R4, RZ ;  /* 0x0000000400040227 */ /* 0x002fca00078e00ff */
[----:B------:R-:W-:-:S04]  /*1ec00*/  @P0 SHF.R.U32.HI R0, RZ, R5, R4 ;  /* 0x00000005ff000219 */ /* 0x000fc80000011604 */
[----:B------:R-:W-:Y:S01]  /*1ec10*/  LOP3.LUT R0, RZ, R0, RZ, 0x33, !PT ;  /* 0x00000000ff007212 */ /* 0x000fe200078e33ff */
[----:B------:R-:W-:Y:S06]  /*1ec20*/  BRA `(.L_x_9851) ;  /* 0x0000000000107947 */ /* 0x000fec0003800000 */
.L_x_9850:
[----:B------:R-:W-:-:S13]  /*1ec30*/  ISETP.NE.AND P0, PT, R3, 0x1, PT ;  /* 0x000000010300780c */ /* 0x000fda0003f05270 */
[----:B-1----:R-:W1:Y:S02]  /*1ec40*/  @P0 LDC.64 R4, c[0x0][0x9e8] ;  /* 0x00027a00ff040b82 */ /* 0x002e640000000a00 */
[----:B-1----:R-:W-:-:S05]  /*1ec50*/  @P0 IMAD.HI.U32 R4, R0, R4, RZ ;  /* 0x0000000400040227 */ /* 0x002fca00078e00ff */
[----:B------:R-:W-:-:S07]  /*1ec60*/  @P0 SHF.R.U32.HI R0, RZ, R5, R4 ;  /* 0x00000005ff000219 */ /* 0x000fce0000011604 */
.L_x_9851:
[----:B------:R-:W-:Y:S05]  /*1ec70*/  BSYNC B0 ;  /* 0x0000000000007941 */ /* 0x000fea0003800000 */
.L_x_9849:
[----:B------:R-:W-:-:S05]  /*1ec80*/  IMAD R0, R0, R3, R3 ;  /* 0x0000000300007224 */ /* 0x000fca00078e0203 */
[----:B------:R-:W-:-:S07]  /*1ec90*/  VIMNMX R2, R2, R0, PT ;  /* 0x0000000002027248 */ /* 0x000fce0003fe0100 */
.L_x_9848:
[----:B------:R-:W-:Y:S01]  /*1eca0*/  VIADD R2, R2, 0x7f ;  /* 0x0000007f02027836 */ /* 0x000fe20000000000 */
[----:B------:R-:W-:Y:S01]  /*1ecb0*/  ULDC UR4, c[0x0][0x9dc] ;  /* 0x0002770000047ab9 */ /* 0x000fe20000000800 */
[----:B------:R-:W-:-:S03]  /*1ecc0*/  IMAD.MOV.U32 R4, RZ, RZ, R7 ;  /* 0x000000ffff047224 */ /* 0x000fc600078e0007 */
[----:B------:R-:W-:-:S04]  /*1ecd0*/  SHF.R.S32.HI R0, RZ, 0x1f, R2 ;  /* 0x0000001fff007819 */ /* 0x000fc80000011402 */
[----:B------:R-:W-:Y:S02]  /*1ece0*/  LEA.HI R0, R0, R2, RZ, 0x7 ;  /* 0x0000000200007211 */ /* 0x000fe400078f38ff */
[----:B------:R-:W2:Y:S02]  /*1ecf0*/  @P1 LDC R2, c[0x0][0x44c] ;  /* 0x00011300ff021b82 */ /* 0x000ea40000000800 */
[----:B------:R-:W-:-:S04]  /*1ed00*/  SHF.R.S32.HI R0, RZ, 0x7, R0 ;  /* 0x00000007ff007819 */ /* 0x000fc80000011400 */
[----:B------:R-:W-:Y:S02]  /*1ed10*/  VIMNMX R6, R21, R0, PT ;  /* 0x0000000015067248 */ /* 0x000fe40003fe0100 */
[----:B------:R-:W3:Y:S03]  /*1ed20*/  @P1 LDC R0, c[0x0][0x450] ;  /* 0x00011400ff001b82 */ /* 0x000ee60000000800 */
[----:B------:R4:W-:Y:S01]  /*1ed30*/  STL [R1+0x38], R6 ;  /* 0x0000380601007387 */ /* 0x0009e20000100800 */
[----:B--2---:R-:W-:-:S05]  /*1ed40*/  @P1 IMAD.HI.U32 R2, R7, R2, RZ ;  /* 0x0000000207021227 */ /* 0x004fca00078e00ff */
[----:B---3--:R-:W-:-:S05]  /*1ed50*/  @P1 SHF.R.U32.HI R4, RZ, R0, R2 ;  /* 0x00000000ff041219 */ /* 0x008fca0000011602 */
[----:B------:R-:W-:-:S04]  /*1ed60*/  IMAD.IADD R2, R17, 0x1, R4 ;  /* 0x0000000111027824 */ /* 0x000fc800078e0204 */
[----:B------:R-:W-:Y:S01]  /*1ed70*/  VIADD R0, R2, -UR4 ;  /* 0x8000000402007c36 */ /* 0x000fe20008000000 */
[----:B----4-:R-:W-:Y:S06]  /*1ed80*/  @!P2 BRA `(.L_x_9852) ;  /* 0x000000000044a947 */ /* 0x010fec0003800000 */
[----:B------:R-:W-:Y:S01]  /*1ed90*/  ISETP.GT.AND P0, PT, R2, -0x1, PT ;  /* 0xffffffff0200780c */ /* 0x000fe20003f04270 */
[----:B------:R-:W-:-:S12]  /*1eda0*/  BSSY B0, `(.L_x_9853) ;  /* 0x000000d000007945 */ /* 0x000fd80003800000 */
[----:B------:R-:W-:Y:S05]  /*1edb0*/  @P0 BRA `(.L_x_9854) ;  /* 0x00000000001c0947 */ /* 0x000fea0003800000 */
[----:B------:R-:W-:Y:S02]  /*1edc0*/  ISETP.NE.AND P0, PT, R3, 0x1, PT ;  /* 0x000000010300780c */ /* 0x000fe40003f05270 */
[----:B------:R-:W-:-:S11]  /*1edd0*/  LOP3.LUT R2, RZ, R2, RZ, 0x33, !PT ;  /* 0x00000002ff027212 */ /* 0x000fd600078e33ff */
[----:B-1----:R-:W1:Y:S02]  /*1ede0*/  @P0 LDC.64 R4, c[0x0][0x9e8] ;  /* 0x00027a00ff040b82 */ /* 0x002e640000000a00 */
[----:B-1----:R-:W-:-:S05]  /*1edf0*/  @P0 IMAD.HI.U32 R4, R2, R4, RZ ;  /* 0x0000000402040227 */ /* 0x002fca00078e00ff */
[----:B------:R-:W-:-:S04]  /*1ee00*/  @P0 SHF.R.U32.HI R2, RZ, R5, R4 ;  /* 0x00000005ff020219 */ /* 0x000fc80000011604 */
[----:B------:R-:W-:Y:S01]  /*1ee10*/  LOP3.LUT R2, RZ, R2, RZ, 0x33, !PT ;  /* 0x00000002ff027212 */ /* 0x000fe200078e33ff */
[----:B------:R-:W-:Y:S06]  /*1ee20*/  BRA `(.L_x_9855) ;  /* 0x0000000000107947 */ /* 0x000fec0003800000 */
.L_x_9854:
[----:B------:R-:W-:-:S13]  /*1ee30*/  ISETP.NE.AND P0, PT, R3, 0x1, PT ;  /* 0x000000010300780c */ /* 0x000fda0003f05270 */
[----:B-1----:R-:W1:Y:S02]  /*1ee40*/  @P0 LDC.64 R4, c[0x0][0x9e8] ;  /* 0x00027a00ff040b82 */ /* 0x002e640000000a00 */
[----:B-1----:R-:W-:-:S05]  /*1ee50*/  @P0 IMAD.HI.U32 R4, R2, R4, RZ ;  /* 0x0000000402040227 */ /* 0x002fca00078e00ff */
[----:B------:R-:W-:-:S07]  /*1ee60*/  @P0 SHF.R.U32.HI R2, RZ, R5, R4 ;  /* 0x00000005ff020219 */ /* 0x000fce0000011604 */
.L_x_9855:
[----:B------:R-:W-:Y:S05]  /*1ee70*/  BSYNC B0 ;  /* 0x0000000000007941 */ /* 0x000fea0003800000 */
.L_x_9853:
[----:B------:R-:W-:-:S05]  /*1ee80*/  IMAD R2, R2, R3, RZ ;  /* 0x0000000302027224 */ /* 0x000fca00078e02ff */
[----:B------:R-:W-:-:S07]  /*1ee90*/  VIMNMX R0, R0, R2, !PT ;  /* 0x0000000200007248 */ /* 0x000fce0007fe0100 */
.L_x_9852:
[----:B------:R-:W-:-:S04]  /*1eea0*/  SHF.R.S32.HI R2, RZ, 0x1f, R0 ;  /* 0x0000001fff027819 */ /* 0x000fc80000011400 */
[----:B------:R-:W-:-:S04]  /*1eeb0*/  LEA.HI R2, R2, R0, RZ, 0x7 ;  /* 0x0000000002027211 */ /* 0x000fc800078f38ff */
[----:B------:R-:W-:-:S04]  /*1eec0*/  SHF.R.S32.HI R2, RZ, 0x7, R2 ;  /* 0x00000007ff027819 */ /* 0x000fc80000011402 */
[----:B------:R-:W-:-:S04]  /*1eed0*/  VIMNMX R3, RZ, R2, !PT ;  /* 0x00000002ff037248 */ /* 0x000fc80007fe0100 */
[----:B------:R-:W-:Y:S01]  /*1eee0*/  ISETP.GT.AND P0, PT, R6, R3, PT ;  /* 0x000000030600720c */ /* 0x000fe20003f04270 */
[----:B------:R2:W-:-:S12]  /*1eef0*/  STL [R1+0xc], R3 ;  /* 0x00000c0301007387 */ /* 0x0005d80000100800 */
[----:B--2---:R-:W-:Y:S05]  /*1ef00*/  @P0 BRA `(.L_x_9856) ;  /* 0x0000000000440947 */ /* 0x004fea0003800000 */
[----:B------:R-:W2:Y:S02]  /*1ef10*/  S2R R3, SR_TID.X ;  /* 0x0000000000037919 */ /* 0x000ea40000002100 */
[----:B--2---:R-:W-:-:S04]  /*1ef20*/  LOP3.LUT R3, R3, 0x7f, RZ, 0xc0, !PT ;  /* 0x0000007f03037812 */ /* 0x004fc800078ec0ff */
[----:B------:R-:W-:-:S13]  /*1ef30*/  ISETP.NE.AND P0, PT, R3, RZ, PT ;  /* 0x000000ff0300720c */ /* 0x000fda0003f05270 */
[----:B------:R-:W-:Y:S05]  /*1ef40*/  @P0 BRA `(.L_x_9857) ;  /* 0x0000003000840947 */ /* 0x000fea0003800000 */
[----:B-1----:R-:W1:Y:S01]  /*1ef50*/  S2R R5, SR_LANEID ;  /* 0x0000000000057919 */ /* 0x002e620000000000 */
        /* <DEDUP_REMOVED lines=10> */
[----:B-1----:R-:W-:Y:S01]  /*1f000*/  IADD3 R16, R0, UR38, R7 ;  /* 0x0000002600107c10 */ /* 0x002fe2000fffe007 */
[----:B------:R-:W-:Y:S06]  /*1f010*/  BRA `(.L_x_9857) ;  /* 0x0000003000507947 */ /* 0x000fec0003800000 */
.L_x_9856:
        /* <DEDUP_REMOVED lines=9> */
[----:B------:R-:W2:Y:S01]  /*1f0b0*/  LDC.64 R2, c[0x4][R2] ;  /* 0x0100000002027b82 */ /* 0x000ea20000000a00 */
[----:B-1----:R-:W-:Y:S02]  /*1f0c0*/  IMAD.U32 R5, RZ, RZ, UR7 ;  /* 0x00000007ff057e24 */ /* 0x002fe4000f8e00ff */
[----:B------:R-:W-:Y:S02]  /*1f0d0*/  IMAD.U32 R6, RZ, RZ, UR8 ;  /* 0x00000008ff067e24 */ /* 0x000fe4000f8e00ff */
[----:B------:R-:W-:-:S02]  /*1f0e0*/  IMAD.U32 R7, RZ, RZ, UR9 ;  /* 0x00000009ff077e24 */ /* 0x000fc4000f8e00ff */
[----:B------:R-:W-:Y:S02]  /*1f0f0*/  IMAD.U32 R10, RZ, RZ, UR4 ;  /* 0x00000004ff0a7e24 */ /* 0x000fe4000f8e00ff */
[----:B------:R-:W-:Y:S02]  /*1f100*/  IMAD.U32 R11, RZ, RZ, UR5 ;  /* 0x00000005ff0b7e24 */ /* 0x000fe4000f8e00ff */
[----:B------:R-:W-:Y:S02]  /*1f110*/  IMAD.MOV.U32 R8, RZ, RZ, 0x70 ;  /* 0x00000070ff087424 */ /* 0x000fe400078e00ff */
[----:B------:R-:W-:Y:S02]  /*1f120*/  IMAD.MOV.U32 R12, RZ, RZ, 0x1 ;  /* 0x00000001ff0c7424 */ /* 0x000fe400078e00ff */
[----:B0-----:R-:W-:-:S07]  /*1f130*/  IMAD.MOV.U32 R13, RZ, RZ, RZ ;  /* 0x000000ffff0d7224 */ /* 0x001fce00078e00ff */
[----:B------:R-:W-:-:S07]  /*1f140*/  LEPC R20, `(.L_x_9859) ;  /* 0x000000001014794e */ /* 0x000fce0000000000 */
[----:B--2---:R-:W-:Y:S05]  /*1f150*/  CALL.ABS.NOINC R2 ;  /* 0x0000000002007343 */ /* 0x004fea0003c00000 */
.L_x_9859:
[----:B------:R-:W-:Y:S05]  /*1f160*/  BSYNC B6 ;  /* 0x0000000000067941 */ /* 0x000fea0003800000 */
.L_x_9858:
        /* <DEDUP_REMOVED lines=22> */
.L_x_9861:
[----:B------:R-:W-:Y:S05]  /*1f2d0*/  BSYNC B6 ;  /* 0x0000000000067941 */ /* 0x000fea0003800000 */
.L_x_9860:
        /* <DEDUP_REMOVED lines=20> */
.L_x_9863:
[----:B------:R-:W-:Y:S05]  /*1f420*/  BSYNC B6 ;  /* 0x0000000000067941 */ /* 0x000fea0003800000 */
.L_x_9862:
        /* <DEDUP_REMOVED lines=19> */
.L_x_9865:
[----:B------:R-:W-:Y:S05]  /*1f560*/  BSYNC B6 ;  /* 0x0000000000067941 */ /* 0x000fea0003800000 */
.L_x_9864:
        /* <DEDUP_REMOVED lines=17> */
[----:B------:R-:W3:Y:S02]  /*1f680*/  S2R R0, SR_TID.X ;  /* 0x0000000000007919 */ /* 0x000ee40000002100 */
[----:B---3--:R-:W-:-:S04]  /*1f690*/  SHF.R.U32.HI R0, RZ, 0x5, R0 ;  /* 0x00000005ff007819 */ /* 0x008fc80000011600 */
[----:B------:R-:W-:-:S05]  /*1f6a0*/  LOP3.LUT R0, R0, 0x3, RZ, 0xc0, !PT ;  /* 0x0000000300007812 */ /* 0x000fca00078ec0ff */
[----:B------:R3:W4:Y:S02]  /*1f6b0*/  SHFL.IDX PT, R14, R0, RZ, 0x1f ;  /* 0x00001fff000e7589 */ /* 0x00072400000e0000 */
.L_x_9973:
[----:B----4-:R-:W-:Y:S02]  /*1f6c0*/  ISETP.NE.AND P0, PT, R14, RZ, PT ;  /* 0x000000ff0e00720c */ /* 0x010fe40003f05270 */
[----:B------:R-:W-:Y:S02]  /*1f6d0*/  PLOP3.LUT P1, PT, PT, PT, PT, 0x8, 0x0 ;  /* 0x000000000000781c */ /* 0x000fe40003f2e170 */
[----:B------:R-:W-:-:S11]  /*1f6e0*/  LOP3.LUT R22, R22, 0xfffffffe, RZ, 0xc0, !PT ;  /* 0xfffffffe16167812 */ /* 0x000fd600078ec0ff */
[----:B------:R-:W-:Y:S01]  /*1f6f0*/  @P1 LOP3.LUT R22, R22, 0x1, RZ, 0xfc, !PT ;  /* 0x0000000116161812 */ /* 0x000fe200078efcff */
[----:B------:R-:W-:Y:S06]  /*1f700*/  @P0 BRA `(.L_x_9867) ;  /* 0x0000000400a00947 */ /* 0x000fec0003800000 */
[----:B------:R-:W-:-:S03]  /*1f710*/  UMOV UR4, 0xffffffff ;  /* 0xffffffff00047882 */ /* 0x000fc60000000000 */
[----:B------:R-:W-:Y:S05]  /*1f720*/  BRA.DIV UR4, `(.L_x_9868) ;  /* 0x0000004604747947 */ /* 0x000fea000b800000 */
[----:B------:R-:W-:-:S13]  /*1f730*/  ELECT P6, URZ, PT ;  /* 0x00000000003f782f */ /* 0x000fda00038c0000 */
.L_x_9976:
[----:B------:R-:W-:Y:S05]  /*1f740*/  @!P6 BRA `(.L_x_9867) ;  /* 0x000000040090e947 */ /* 0x000fea0003800000 */
[----:B---3--:R-:W3:Y:S01]  /*1f750*/  LDL R0, [R1+0x38] ;  /* 0x0000380001007983 */ /* 0x008ee20000100800 */
[----:B------:R-:W-:-:S04]  /*1f760*/  ISETP.NE.U32.AND P0, PT, R2, RZ, PT ;  /* 0x000000ff0200720c */ /* 0x000fc80003f05070 */
[----:B------:R-:W-:Y:S01]  /*1f770*/  ISETP.NE.AND.EX P0, PT, R3, RZ, PT, P0 ;  /* 0x000000ff0300720c */ /* 0x000fe20003f05300 */
[----:B---3--:R-:W-:-:S12]  /*1f780*/  VIADD R0, R0, 0xffffffff ;  /* 0xffffffff00007836 */ /* 0x008fd80000000000 */
[----:B------:R-:W-:Y:S05]  /*1f790*/  @!P0 BRA `(.L_x_9869) ;  /* 0x0000000000448947 */ /* 0x000fea0003800000 */
[----:B------:R-:W3:Y:S01]  /*1f7a0*/  LDC R7, c[0x0][0x43c] ;  /* 0x00010f00ff077b82 */ /* 0x000ee20000000800 */
[----:B------:R-:W-:Y:S01]  /*1f7b0*/  ULDC.64 UR4, c[0x0][0x428] ;  /* 0x00010a0000047ab9 */ /* 0x000fe20000000a00 */
[----:B---3--:R-:W-:-:S13]  /*1f7c0*/  ISETP.NE.AND P0, PT, R7, 0x1, PT ;  /* 0x000000010700780c */ /* 0x008fda0003f05270 */
[----:B-1----:R-:W1:Y:S02]  /*1f7d0*/  @P0 LDC.64 R4, c[0x0][0x440] ;  /* 0x00011000ff040b82 */ /* 0x002e640000000a00 */
        /* <DEDUP_REMOVED lines=13> */
.L_x_9869:
[----:B------:R-:W-:Y:S01]  /*1f8b0*/  IMAD R4, R24, 0x8, R23 ;  /* 0x0000000818047824 */ /* 0x000fe200078e0217 */
[----:B---3--:R-:W-:Y:S01]  /*1f8c0*/  SHF.L.U32 R3, R28, 0x1f, RZ ;  /* 0x0000001f1c037819 */ /* 0x008fe200000006ff */
[----:B------:R-:W3:Y:S03]  /*1f8d0*/  S2R R2, SR_TID.X ;  /* 0x0000000000027919 */ /* 0x000ee60000002100 */
[----:B------:R-:W4:Y:S01]  /*1f8e0*/  SYNCS.PHASECHK.TRANS64.TRYWAIT P0, [R4+URZ+0x19c80], R3 ;  /* 0x019c8003040075a7 */ /* 0x000f22000800017f */
[----:B---3--:R-:W-:-:S04]  /*1f8f0*/  LOP3.LUT R2, R2, 0x7f, RZ, 0xc0, !PT ;  /* 0x0000007f02027812 */ /* 0x008fc800078ec0ff */
[----:B------:R-:W-:Y:S01]  /*1f900*/  ISETP.NE.AND P1, PT, R2, RZ, PT ;  /* 0x000000ff0200720c */ /* 0x000fe20003f25270 */
[----:B----4-:R-:W-:-:S12]  /*1f910*/  @!P0 BRA `(.L_x_9870) ;  /* 0x0000004400188947 */ /* 0x010fd80003800000 */
.L_x_9977:
[----:B------:R-:W-:Y:S05]  /*1f920*/  @P1 BRA `(.L_x_9871) ;  /* 0x00000000001c1947 */ /* 0x000fea0003800000 */
[----:B------:R-:W1:Y:S02]  /*1f930*/  S2R R2, SR_TID.X ;  /* 0x0000000000027919 */ /* 0x000e640000002100 */
[----:B-1----:R-:W-:Y:S01]  /*1f940*/  LOP3.LUT R5, R2, 0x1f, RZ, 0xc0, !PT ;  /* 0x0000001f02057812 */ /* 0x002fe200078ec0ff */
[----:B------:R-:W-:-:S03]  /*1f950*/  IMAD.MOV.U32 R2, RZ, RZ, 0x3000 ;  /* 0x00003000ff027424 */ /* 0x000fc600078e00ff */
[----:B------:R-:W-:Y:S01]  /*1f960*/  ISETP.NE.AND P0, PT, R5, RZ, PT ;  /* 0x000000ff0500720c */ /* 0x000fe20003f05270 */
[----:B------:R4:W-:-:S12]  /*1f970*/  SYNCS.ARRIVE.TRANS64 RZ, [R4+URZ+0x19c70], R2 ;  /* 0x019c700204ff79a7 */ /* 0x0009d8000800003f */
[----:B----4-:R-:W-:Y:S05]  /*1f980*/  @!P0 BRA `(.L_x_9871) ;  /* 0x0000000000048947 */ /* 0x010fea0003800000 */
[----:B------:R-:W-:Y:S01]  /*1f990*/  BPT.TRAP 0x1 ;  /* 0x000000040000795c */ /* 0x000fe20000300000 */
.L_x_9871:
[----:B-1----:R-:W4:Y:S01]  /*1f9a0*/  LDL R5, [R1+0x10] ;  /* 0x0000100001057983 */ /* 0x002f220000100800 */
        /* <DEDUP_REMOVED lines=15> */
[----:B----4-:R-:W-:-:S05]  /*1faa0*/  IMAD R0, R0, 0x80, R5 ;  /* 0x0000008000007824 */ /* 0x010fca00078e0205 */
        /* <DEDUP_REMOVED lines=9> */
[----:B------:R-:W4:Y:S02]  /*1fb40*/  SYNCS.PHASECHK.TRANS64.TRYWAIT P0, [R4+URZ+0x19c40], R3 ;  /* 0x019c4003040075a7 */ /* 0x000f24000800017f */
[----:B-1--4-:R-:W-:Y:S05]  /*1fb50*/  @!P0 BRA `(.L_x_9872) ;  /* 0x00000040009c8947 */ /* 0x012fea0003800000 */
.L_x_9978:
[----:B------:R-:W-:Y:S05]  /*1fb60*/  @P1 BRA `(.L_x_9873) ;  /* 0x00000000001c1947 */ /* 0x000fea0003800000 */
[----:B------:R-:W4:Y:S01]  /*1fb70*/  S2R R5, SR_TID.X ;  /* 0x0000000000057919 */ /* 0x000f220000002100 */
[----:B-1-3--:R-:W-:-:S04]  /*1fb80*/  IMAD.MOV.U32 R3, RZ, RZ, 0x3000 ;  /* 0x00003000ff037424 */ /* 0x00afc800078e00ff */
[----:B------:R1:W-:Y:S01]  /*1fb90*/  SYNCS.ARRIVE.TRANS64 RZ, [R4+URZ+0x19c30], R3 ;  /* 0x019c300304ff79a7 */ /* 0x0003e2000800003f */
[----:B----4-:R-:W-:-:S04]  /*1fba0*/  LOP3.LUT R5, R5, 0x1f, RZ, 0xc0, !PT ;  /* 0x0000001f05057812 */ /* 0x010fc800078ec0ff */
[----:B------:R-:W-:-:S13]  /*1fbb0*/  ISETP.NE.AND P0, PT, R5, RZ, PT ;  /* 0x000000ff0500720c */ /* 0x000fda0003f05270 */
[----:B-1----:R-:W-:Y:S05]  /*1fbc0*/  @!P0 BRA `(.L_x_9873) ;  /* 0x0000000000048947 */ /* 0x002fea0003800000 */
[----:B------:R-:W-:Y:S01]  /*1fbd0*/  BPT.TRAP 0x1 ;  /* 0x000000040000795c */ /* 0x000fe20000300000 */
.L_x_9873:
        /* <DEDUP_REMOVED lines=10> */
[----:B------:R-:W-:Y:S01]  /*1fc80*/  UMOV UR16, 0x20 ;  /* 0x0000002000107882 */ /* 0x000fe20000000000 */
[----:B------:R-:W-:-:S02]  /*1fc90*/  PLOP3.LUT P0, PT, PT, PT, PT, 0x80, 0x0 ;  /* 0x000000000000781c */ /* 0x000fc40003f0f070 */
[----:B------:R-:W-:Y:S01]  /*1fca0*/  UIADD3 UR8, UR15, 0x13800, URZ ;  /* 0x000138000f087890 */ /* 0x000fe2000fffe03f */
[----:B------:R-:W-:Y:S01]  /*1fcb0*/  LOP3.LUT R22, R22, 0xfffffffe, RZ, 0xc0, !PT ;  /* 0xfffffffe16167812 */ /* 0x000fe200078ec0ff */
[----:B------:R-:W-:Y:S02]  /*1fcc0*/  UIADD3 UR9, UR9, 0x19c30, URZ ;  /* 0x00019c3009097890 */ /* 0x000fe4000fffe03f */
[----:B------:R-:W-:Y:S02]  /*1fcd0*/  UIADD3 UR14, UR15, 0x14800, URZ ;  /* 0x000148000f0e7890 */ /* 0x000fe4000fffe03f */
[----:B------:R-:W-:-:S05]  /*1fce0*/  UIADD3 UR15, UR15, 0x15800, URZ ;  /* 0x000158000f0f7890 */ /* 0x000fca000fffe03f */
[----:B------:R4:W-:Y:S01]  /*1fcf0*/  UTMALDG.4D [UR8], [UR4], desc[UR6] ;  /* 0x00000608040075b4 */ /* 0x0009e20008019000 */
[----:B------:R-:W-:Y:S01]  /*1fd00*/  @P0 LOP3.LUT R22, R22, 0x1, RZ, 0xfc, !PT ;  /* 0x0000000116160812 */ /* 0x000fe200078efcff */
[----:B----4-:R-:W-:Y:S01]  /*1fd10*/  UMOV UR8, UR14 ;  /* 0x0000000e00087c82 */ /* 0x010fe20008000000 */
[----:B------:R-:W-:Y:S01]  /*1fd20*/  UMOV UR10, UR16 ;  /* 0x00000010000a7c82 */ /* 0x000fe20008000000 */
[----:B------:R-:W-:Y:S01]  /*1fd30*/  UMOV UR14, 0x40 ;  /* 0x00000040000e7882 */ /* 0x000fe20000000000 */
[----:B------:R4:W-:Y:S02]  /*1fd40*/  UTMALDG.4D [UR8], [UR4], desc[UR6] ;  /* 0x00000608040075b4 */ /* 0x0009e40008019000 */
[----:B----4-:R-:W-:Y:S01]  /*1fd50*/  UMOV UR8, UR15 ;  /* 0x0000000f00087c82 */ /* 0x010fe20008000000 */
[----:B------:R-:W-:Y:S02]  /*1fd60*/  UMOV UR10, UR14 ;  /* 0x0000000e000a7c82 */ /* 0x000fe40008000000 */
[----:B------:R4:W-:Y:S02]  /*1fd70*/  UTMALDG.4D [UR8], [UR4], desc[UR6] ;  /* 0x00000608040075b4 */ /* 0x0009e40008019000 */
[----:B----4-:R-:W-:Y:S01]  /*1fd80*/  NOP ;  /* 0x0000000000007918 */ /* 0x010fe20000000000 */
.L_x_9867:
[----:B-1-3--:R-:W3:Y:S01]  /*1fd90*/  LDL.LU R3, [R1+0x2c] ;  /* 0x00002c0001037983 */ /* 0x00aee20000300800 */
[----:B------:R-:W-:Y:S05]  /*1fda0*/  WARPSYNC.ALL ;  /* 0x0000000000007948 */ /* 0x000fea0003800000 */
[----:B------:R-:W-:Y:S01]  /*1fdb0*/  ULDC.64 UR4, c[0x0][0x298] ;  /* 0x0000a60000047ab9 */ /* 0x000fe20000000a00 */
[----:B------:R-:W-:Y:S01]  /*1fdc0*/  VIADD R0, R23, 0xf000 ;  /* 0x0000f00017007836 */ /* 0x000fe20000000000 */
[----:B------:R-:W-:Y:S01]  /*1fdd0*/  ULDC.64 UR6, c[0x0][0xa00] ;  /* 0x0002800000067ab9 */ /* 0x000fe20000000a00 */
[----:B------:R-:W-:Y:S01]  /*1fde0*/  BSSY B6, `(.L_x_9874) ;  /* 0x0000024000067945 */ /* 0x000fe20003800000 */
[----:B------:R-:W-:Y:S01]  /*1fdf0*/  BAR.SYNC.DEFER_BLOCKING 0x8, 0x200 ;  /* 0x0208000000007b1d */ /* 0x000fe20000010000 */
[----:B------:R-:W-:-:S02]  /*1fe00*/  ISETP.NE.U32.AND P0, PT, RZ, UR6, PT ;  /* 0x00000006ff007c0c */ /* 0x000fc4000bf05070 */
[----:B------:R-:W-:Y:S02]  /*1fe10*/  LOP3.LUT P1, RZ, R0, 0x9f, RZ, 0xc0, !PT ;  /* 0x0000009f00ff7812 */ /* 0x000fe4000782c0ff */
[----:B------:R-:W-:Y:S02]  /*1fe20*/  ISETP.NE.AND.EX P0, PT, RZ, UR7, PT, P0 ;  /* 0x00000007ff007c0c */ /* 0x000fe4000bf05300 */
[----:B---3--:R-:W-:Y:S01]  /*1fe30*/  SHF.R.S32.HI R2, RZ, 0x1f, R3 ;  /* 0x0000001fff027819 */ /* 0x008fe20000011403 */
[----:B------:R-:W-:-:S04]  /*1fe40*/  IMAD.WIDE.U32 R4, R3, UR4, RZ ;  /* 0x0000000403047c25 */ /* 0x000fc8000f8e00ff */
[----:B------:R-:W-:Y:S01]  /*1fe50*/  IMAD R2, R2, UR4, RZ ;  /* 0x0000000402027c24 */ /* 0x000fe2000f8e02ff */
[----:B------:R-:W-:Y:S03]  /*1fe60*/  STL.64 [R1+0x30], R4 ;  /* 0x0000300401007387 */ /* 0x000fe60000100a00 */
[----:B------:R-:W-:Y:S01]  /*1fe70*/  IMAD R0, R3, UR5, R2 ;  /* 0x0000000503007c24 */ /* 0x000fe2000f8e0202 */
[----:B------:R-:W-:-:S03]  /*1fe80*/  SHF.R.S32.HI R2, RZ, 0x1f, R19 ;  /* 0x0000001fff027819 */ /* 0x000fc60000011413 */
[----:B------:R-:W-:Y:S01]  /*1fe90*/  IMAD.IADD R0, R5, 0x1, R0 ;  /* 0x0000000105007824 */ /* 0x000fe200078e0200 */
[----:B------:R-:W-:Y:S02]  /*1fea0*/  SEL R3, R2, RZ, !P0 ;  /* 0x000000ff02037207 */ /* 0x000fe40004000000 */
[----:B------:R-:W-:Y:S02]  /*1feb0*/  SHF.R.S32.HI R2, RZ, 0x1f, R18 ;  /* 0x0000001fff027819 */ /* 0x000fe40000011412 */
[----:B------:R1:W-:Y:S04]  /*1fec0*/  STL [R1+0x40], R0 ;  /* 0x0000400001007387 */ /* 0x0003e80000100800 */
[----:B------:R3:W-:Y:S01]  /*1fed0*/  STL [R1+0x48], R3 ;  /* 0x0000480301007387 */ /* 0x0007e20000100800 */
[----:B-1----:R-:W-:-:S05]  /*1fee0*/  SEL R0, R19, RZ, !P0 ;  /* 0x000000ff13007207 */ /* 0x002fca0004000000 */
[----:B------:R3:W-:Y:S04]  /*1fef0*/  STL [R1+0x2c], R0 ;  /* 0x00002c0001007387 */ /* 0x0007e80000100800 */
[----:B------:R3:W-:Y:S01]  /*1ff00*/  STL [R1+0x44], R2 ;  /* 0x0000440201007387 */ /* 0x0007e20000100800 */
[----:B------:R-:W-:Y:S05]  /*1ff10*/  @!P1 BRA `(.L_x_9875) ;  /* 0x0000000000409947 */ /* 0x000fea0003800000 */
[----:B---3--:R-:W-:Y:S01]  /*1ff20*/  MOV R2, 0x0 ;  /* 0x0000000000027802 */ /* 0x008fe20000000f00 */
        /* <DEDUP_REMOVED lines=10> */
[----:B--2---:R-:W-:Y:S02]  /*1ffd0*/  IMAD.MOV.U32 R8, RZ, RZ, 0x70 ;  /* 0x00000070ff087424 */ /* 0x004fe400078e00ff */
[----:B------:R-:W-:Y:S02]  /*1ffe0*/  IMAD.MOV.U32 R12, RZ, RZ, 0x1 ;  /* 0x00000001ff0c7424 */ /* 0x000fe400078e00ff */
[----:B0-----:R-:W-:-:S07]  /*1fff0*/  IMAD.MOV.U32 R13, RZ, RZ, RZ ;  /* 0x000000ffff0d7224 */ /* 0x001fce00078e00ff */
[----:B------:R-:W-:-:S07]  /*20000*/  LEPC R20, `(.L_x_9875) ;  /* 0x000000001014794e */ /* 0x000fce0000000000 */
[----:B-1----:R-:W-:Y:S05]  /*20010*/  CALL.ABS.NOINC R2 ;  /* 0x0000000002007343 */ /* 0x002fea0003c00000 */
.L_x_9875:
[----:B------:R-:W-:Y:S05]  /*20020*/  BSYNC B6 ;  /* 0x0000000000067941 */ /* 0x000fea0003800000 */
.L_x_9874:
[----:B---3--:R-:W3:Y:S01]  /*20030*/  LDL.LU R0, [R1+0x40] ;  /* 0x0000400001007983 */ /* 0x008ee20000300800 */
[----:B--2---:R-:W1:Y:S01]  /*20040*/  LDC R9, c[0x0][0x448] ;  /* 0x00011200ff097b82 */ /* 0x004e620000000800 */
[----:B------:R-:W-:Y:S01]  /*20050*/  ULDC.64 UR4, c[0x0][0x2d8] ;  /* 0x0000b60000047ab9 */ /* 0x000fe20000000a00 */
[----:B------:R-:W-:Y:S01]  /*20060*/  ULDC.64 UR6, c[0x0][0x2c8] ;  /* 0x0000b20000067ab9 */ /* 0x000fe20000000a00 */
[----:B------:R-:W3:Y:S01]  /*20070*/  LDL.LU.64 R2, [R1+0x30] ;  /* 0x0000300001027983 */ /* 0x000ee20000300a00 */
[----:B------:R-:W-:-:S03]  /*20080*/  ULDC.64 UR8, c[0x0][0x280] ;  /* 0x0000a00000087ab9 */ /* 0x000fc60000000a00 */
[----:B------:R-:W2:Y:S04]  /*20090*/  LDL.LU R20, [R1+0x44] ;  /* 0x0000440001147983 */ /* 0x000ea80000300800 */
[----:B------:R-:W4:Y:S04]  /*200a0*/  LDL.LU R21, [R1+0x48] ;  /* 0x0000480001157983 */ /* 0x000f280000300800 */
[----:B------:R-:W4:Y:S04]  /*200b0*/  LDL.LU R4, [R1+0x2c] ;  /* 0x00002c0001047983 */ /* 0x000f280000300800 */
[----:B------:R-:W4:Y:S01]  /*200c0*/  LDL R12, [R1+0x20] ;  /* 0x00002000010c7983 */ /* 0x000f220000100800 */
[----:B-1----:R-:W-:-:S13]  /*200d0*/  ISETP.NE.AND P1, PT, R9, 0x1, PT ;  /* 0x000000010900780c */ /* 0x002fda0003f25270 */
[----:B------:R-:W1:Y:S08]  /*200e0*/  @P1 LDC R5, c[0x0][0x44c] ;  /* 0x00011300ff051b82 */ /* 0x000e700000000800 */
[----:B------:R-:W0:Y:S01]  /*200f0*/  @P1 LDC R6, c[0x0][0x450] ;  /* 0x00011400ff061b82 */ /* 0x000e220000000800 */
[----:B------:R-:W1:Y:S07]  /*20100*/  S2R R10, SR_TID.X ;  /* 0x00000000000a7919 */ /* 0x000e6e0000002100 */
[----:B------:R-:W0:Y:S01]  /*20110*/  @P1 LDC R8, c[0x0][0x450] ;  /* 0x00011400ff081b82 */ /* 0x000e220000000800 */
[----:B-1----:R-:W-:-:S05]  /*20120*/  IMAD.SHL.U32 R10, R10, 0x10, RZ ;  /* 0x000000100a0a7824 */ /* 0x002fca00078e00ff */
[----:B------:R-:W-:-:S04]  /*20130*/  LOP3.LUT R10, R10, 0x10, RZ, 0xc0, !PT ;  /* 0x000000100a0a7812 */ /* 0x000fc800078ec0ff */
[C---:B------:R-:W-:Y:S02]  /*20140*/  LOP3.LUT R11, R10.reuse, 0x20, RZ, 0xfc, !PT ;  /* 0x000000200a0b7812 */ /* 0x040fe400078efcff */
[----:B------:R-:W-:Y:S01]  /*20150*/  LOP3.LUT R10, R10, 0x40, RZ, 0xfc, !PT ;  /* 0x000000400a0a7812 */ /* 0x000fe200078efcff */
[----:B---3--:R-:W-:Y:S02]  /*20160*/  IMAD.MOV.U32 R3, RZ, RZ, R0 ;  /* 0x000000ffff037224 */ /* 0x008fe400078e0000 */
[----:B--2---:R-:W-:Y:S02]  /*20170*/  IMAD R0, R20, UR4, RZ ;  /* 0x0000000414007c24 */ /* 0x004fe4000f8e02ff */
[C---:B------:R-:W-:Y:S01]  /*20180*/  IMAD.WIDE.U32 R2, R18.reuse, UR4, R2 ;  /* 0x0000000412027c25 */ /* 0x040fe2000f8e0002 */
[----:B------:R-:W1:Y:S03]  /*20190*/  S2R R20, SR_TID.X ;  /* 0x0000000000147919 */ /* 0x000e660000002100 */
[----:B------:R-:W-:Y:S01]  /*201a0*/  IMAD R0, R18, UR5, R0 ;  /* 0x0000000512007c24 */ /* 0x000fe2000f8e0200 */
[----:B------:R-:W-:-:S03]  /*201b0*/  ULDC.64 UR4, c[0x0][0x2e0] ;  /* 0x0000b80000047ab9 */ /* 0x000fc60000000a00 */
[----:B------:R-:W-:Y:S02]  /*201c0*/  IMAD.IADD R3, R3, 0x1, R0 ;  /* 0x0000000103037824 */ /* 0x000fe400078e0200 */
[----:B----4-:R-:W-:Y:S02]  /*201d0*/  IMAD R0, R21, UR4, RZ ;  /* 0x0000000415007c24 */ /* 0x010fe4000f8e02ff */
[----:B------:R-:W2:Y:S01]  /*201e0*/  S2R R21, SR_TID.X ;  /* 0x0000000000157919 */ /* 0x000ea20000002100 */
[----:B------:R-:W-:-:S04]  /*201f0*/  IMAD.WIDE.U32 R2, R4, UR4, R2 ;  /* 0x0000000404027c25 */ /* 0x000fc8000f8e0002 */
[----:B------:R-:W-:Y:S01]  /*20200*/  IMAD R0, R4, UR5, R0 ;  /* 0x0000000504007c24 */ /* 0x000fe2000f8e0200 */
[----:B------:R-:W-:-:S03]  /*20210*/  ULDC.64 UR4, c[0x0][0x2d0] ;  /* 0x0000b40000047ab9 */ /* 0x000fc60000000a00 */
[----:B------:R-:W-:Y:S01]  /*20220*/  IMAD.IADD R3, R3, 0x1, R0 ;  /* 0x0000000103037824 */ /* 0x000fe200078e0200 */
[----:B-1----:R-:W-:-:S04]  /*20230*/  LOP3.LUT R20, R20, 0x7f, RZ, 0xc0, !PT ;  /* 0x0000007f14147812 */ /* 0x002fc800078ec0ff */
[----:B------:R-:W-:Y:S01]  /*20240*/  SHF.R.U32.HI R20, RZ, 0x1, R20 ;  /* 0x00000001ff147819 */ /* 0x000fe20000011614 */
[----:B--2---:R-:W-:-:S05]  /*20250*/  IMAD.SHL.U32 R4, R21, 0x40, RZ ;  /* 0x0000004015047824 */ /* 0x004fca00078e00ff */
[----:B------:R-:W-:-:S05]  /*20260*/  LOP3.LUT R4, R20, 0x40, R4, 0xf8, !PT ;  /* 0x0000004014047812 */ /* 0x000fca00078ef804 */
[----:B------:R-:W-:-:S04]  /*20270*/  IMAD.IADD R0, R4, 0x1, R12 ;  /* 0x0000000104007824 */ /* 0x000fc800078e020c */
[----:B------:R-:W-:-:S04]  /*20280*/  @P1 IMAD.HI.U32 R5, R0, R5, RZ ;  /* 0x0000000500051227 */ /* 0x000fc800078e00ff */
[----:B------:R-:W-:Y:S01]  /*20290*/  IMAD.MOV.U32 R4, RZ, RZ, R0 ;  /* 0x000000ffff047224 */ /* 0x000fe200078e0000 */
[----:B0-----:R-:W-:-:S04]  /*202a0*/  @P1 SHF.R.U32.HI R4, RZ, R6, R5 ;  /* 0x00000006ff041219 */ /* 0x001fc80000011605 */
        /* <DEDUP_REMOVED lines=14> */
[----:B------:R-:W-:-:S04]  /*20390*/  VIADD R0, R0, 0x80 ;  /* 0x0000008000007836 */ /* 0x000fc80000000000 */
[----:B------:R-:W-:Y:S02]  /*203a0*/  IMAD.MOV.U32 R4, RZ, RZ, R0 ;  /* 0x000000ffff047224 */ /* 0x000fe400078e0000 */
[----:B0-----:R-:W-:-:S05]  /*203b0*/  @P1 IMAD.HI.U32 R7, R0, R7, RZ ;  /* 0x0000000700071227 */ /* 0x001fca00078e00ff */
[----:B------:R-:W-:-:S05]  /*203c0*/  @P1 SHF.R.U32.HI R4, RZ, R8, R7 ;  /* 0x00000008ff041219 */ /* 0x000fca0000011607 */
[----:B------:R-:W-:-:S04]  /*203d0*/  IMAD.MOV R7, RZ, RZ, -R4 ;  /* 0x000000ffff077224 */ /* 0x000fc800078e0a04 */
[----:B------:R-:W-:Y:S01]  /*203e0*/  IMAD R0, R9, R7, R0 ;  /* 0x0000000709007224 */ /* 0x000fe200078e0200 */
[----:B------:R-:W-:Y:S01]  /*203f0*/  SHF.R.S32.HI R7, RZ, 0x1f, R4 ;  /* 0x0000001fff077819 */ /* 0x000fe20000011404 */
[----:B------:R-:W-:-:S04]  /*20400*/  IMAD.WIDE.U32 R2, R4, UR4, R2 ;  /* 0x0000000404027c25 */ /* 0x000fc8000f8e0002 */
[----:B------:R-:W-:Y:S01]  /*20410*/  IMAD R7, R7, UR4, RZ ;  /* 0x0000000407077c24 */ /* 0x000fe2000f8e02ff */
[----:B------:R-:W-:Y:S02]  /*20420*/  ULDC UR4, c[0x0][0x2b8] ;  /* 0x0000ae0000047ab9 */ /* 0x000fe40000000800 */
[----:B------:R-:W-:Y:S02]  /*20430*/  ISETP.GE.AND P0, PT, R10, UR4, PT ;  /* 0x000000040a007c0c */ /* 0x000fe4000bf06270 */
[----:B------:R0:W5:Y:S01]  /*20440*/  LDL R10, [R1+0x28] ;  /* 0x00002800010a7983 */ /* 0x0001620000100800 */
[----:B------:R-:W-:-:S04]  /*20450*/  IMAD R4, R4, UR5, R7 ;  /* 0x0000000504047c24 */ /* 0x000fc8000f8e0207 */
[----:B------:R-:W-:Y:S01]  /*20460*/  IMAD.IADD R3, R3, 0x1, R4 ;  /* 0x0000000103037824 */ /* 0x000fe200078e0204 */
[----:B------:R-:W-:Y:S01]  /*20470*/  SHF.R.S32.HI R4, RZ, 0x1f, R0 ;  /* 0x0000001fff047819 */ /* 0x000fe20000011400 */
[----:B------:R-:W-:Y:S02]  /*20480*/  IMAD.SHL.U32 R20, R21, 0x10, RZ ;  /* 0x0000001015147824 */ /* 0x000fe400078e00ff */
[----:B------:R-:W-:-:S04]  /*20490*/  IMAD.WIDE.U32 R2, R0, UR6, R2 ;  /* 0x0000000600027c25 */ /* 0x000fc8000f8e0002 */
[----:B------:R-:W-:Y:S01]  /*204a0*/  IMAD R4, R4, UR6, RZ ;  /* 0x0000000604047c24 */ /* 0x000fe2000f8e02ff */
[----:B------:R-:W-:Y:S02]  /*204b0*/  LOP3.LUT R20, R20, 0x10, RZ, 0xc0, !PT ;  /* 0x0000001014147812 */ /* 0x000fe400078ec0ff */
[----:B------:R-:W-:Y:S01]  /*204c0*/  IADD3 R8, P3, R2, UR8, RZ ;  /* 0x0000000802087c10 */ /* 0x000fe2000ff7e0ff */
[----:B------:R-:W-:Y:S01]  /*204d0*/  IMAD R0, R0, UR7, R4 ;  /* 0x0000000700007c24 */ /* 0x000fe2000f8e0204 */
[----:B------:R-:W-:Y:S02]  /*204e0*/  ISETP.GE.AND P2, PT, R20, UR4, PT ;  /* 0x0000000414007c0c */ /* 0x000fe4000bf46270 */
[----:B------:R-:W-:Y:S01]  /*204f0*/  ISETP.GE.AND P1, PT, R11, UR4, PT ;  /* 0x000000040b007c0c */ /* 0x000fe2000bf26270 */
[----:B------:R-:W-:Y:S01]  /*20500*/  UMOV UR4, 0xffffffff ;  /* 0xffffffff00047882 */ /* 0x000fe20000000000 */
[----:B------:R-:W-:Y:S02]  /*20510*/  LOP3.LUT R21, R21, 0x7f, RZ, 0xc0, !PT ;  /* 0x0000007f15157812 */ /* 0x000fe400078ec0ff */
[----:B------:R-:W-:-:S02]  /*20520*/  IADD3.X R7, R3, UR9, R0, P3, !PT ;  /* 0x0000000903077c10 */ /* 0x000fc40009ffe400 */
[----:B------:R-:W-:Y:S01]  /*20530*/  SHF.R.U32.HI R21, RZ, 0x1, R21 ;  /* 0x00000001ff157819 */ /* 0x000fe20000011615 */
[----:B0-----:R-:W-:Y:S06]  /*20540*/  BRA.DIV UR4, `(.L_x_9876) ;  /* 0x0000003a04347947 */ /* 0x001fec000b800000 */
[----:B------:R-:W2:Y:S04]  /*20550*/  LDL.LU R12, [R1+0x24] ;  /* 0x00002400010c7983 */ /* 0x000ea80000300800 */
[----:B------:R-:W3:Y:S04]  /*20560*/  LDL.LU R11, [R1+0x20] ;  /* 0x00002000010b7983 */ /* 0x000ee80000300800 */
[----:B------:R-:W0:Y:S04]  /*20570*/  SHFL.IDX PT, R2, R6, RZ, 0x1e1f ;  /* 0x001e1fff06027589 */ /* 0x000e2800000e0000 */
[----:B------:R-:W1:Y:S04]  /*20580*/  SHFL.IDX PT, R3, R5, RZ, 0x1e1f ;  /* 0x001e1fff05037589 */ /* 0x000e6800000e0000 */
[----:B------:R-:W4:Y:S04]  /*20590*/  SHFL.IDX PT, R6, R6, 0x1, 0x1e1f ;  /* 0x003e1f0006067f89 */ /* 0x000f2800000e0000 */
[----:B------:R-:W4:Y:S01]  /*205a0*/  SHFL.IDX PT, R5, R5, 0x1, 0x1e1f ;  /* 0x003e1f0005057f89 */ /* 0x000f2200000e0000 */
[----:B--2---:R-:W-:-:S02]  /*205b0*/  IMAD R4, R12, R9, RZ ;  /* 0x000000090c047224 */ /* 0x004fc400078e02ff */
[----:B---3--:R-:W-:-:S05]  /*205c0*/  IMAD.IADD R0, R21, 0x1, R11 ;  /* 0x0000000115007824 */ /* 0x008fca00078e020b */
[----:B------:R-:W-:-:S13]  /*205d0*/  ISETP.GE.AND P4, PT, R0, R4, PT ;  /* 0x000000040000720c */ /* 0x000fda0003f86270 */
[----:B0-----:R-:W-:-:S05]  /*205e0*/  @!P4 IADD3 R2, P3, R20, R2, RZ ;  /* 0x000000021402c210 */ /* 0x001fca0007f7e0ff */
[----:B-1----:R-:W-:-:S05]  /*205f0*/  @!P4 IMAD.X R3, RZ, RZ, R3, P3 ;  /* 0x000000ffff03c224 */ /* 0x002fca00018e0603 */
[----:B-----5:R-:W-:Y:S04]  /*20600*/  @!P4 LDGSTS.E.BYPASS.LTC128B.128 [R10+0xf000], desc[UR42][R2.64], !P2 ;  /* 0x0f000000020acfae */ /* 0x020fe8000d101d6a */
[----:B------:R-:W-:Y:S04]  /*20610*/  @!P4 LDGSTS.E.BYPASS.LTC128B.128 [R10+0x10800], desc[UR42][R2.64+0x20], !P1 ;  /* 0x10800020020acfae */ /* 0x000fe8000c901d6a */
[----:B------:R0:W-:Y:S02]  /*20620*/  @!P4 LDGSTS.E.BYPASS.LTC128B.128 [R10+0x12000], desc[UR42][R2.64+0x40], !P0 ;  /* 0x12000040020acfae */ /* 0x0001e4000c101d6a */
[----:B0-----:R-:W-:-:S05]  /*20630*/  VIADD R2, R0, 0x40 ;  /* 0x0000004000027836 */ /* 0x001fca0000000000 */
[----:B------:R-:W-:-:S13]  /*20640*/  ISETP.GE.AND P4, PT, R2, R4, PT ;  /* 0x000000040200720c */ /* 0x000fda0003f86270 */
[----:B----4-:R-:W-:-:S05]  /*20650*/  @!P4 IADD3 R2, P3, R20, R6, RZ ;  /* 0x000000061402c210 */ /* 0x010fca0007f7e0ff */
[----:B------:R-:W-:-:S05]  /*20660*/  @!P4 IMAD.X R3, RZ, RZ, R5, P3 ;  /* 0x000000ffff03c224 */ /* 0x000fca00018e0605 */
[----:B------:R-:W-:Y:S04]  /*20670*/  @!P4 LDGSTS.E.BYPASS.LTC128B.128 [R10+0xf800], desc[UR42][R2.64], !P2 ;  /* 0x0f800000020acfae */ /* 0x000fe8000d101d6a */
[----:B------:R-:W-:Y:S04]  /*20680*/  @!P4 LDGSTS.E.BYPASS.LTC128B.128 [R10+0x11000], desc[UR42][R2.64+0x20], !P1 ;  /* 0x11000020020acfae */ /* 0x000fe8000c901d6a */
[----:B------:R0:W-:Y:S04]  /*20690*/  @!P4 LDGSTS.E.BYPASS.LTC128B.128 [R10+0x12800], desc[UR42][R2.64+0x40], !P0 ;  /* 0x12800040020acfae */ /* 0x0001e8000c101d6a */
[----:B0-----:R0:W1:Y:S04]  /*206a0*/  SHFL.IDX PT, R3, R7, RZ, 0x1e1f ;  /* 0x001e1fff07037589 */ /* 0x00106800000e0000 */
[----:B------:R0:W2:Y:S02]  /*206b0*/  SHFL.IDX PT, R2, R8, RZ, 0x1e1f ;  /* 0x001e1fff08027589 */ /* 0x0000a400000e0000 */
.L_x_9985:
        /* <DEDUP_REMOVED lines=12> */
.L_x_9878:
[----:B------:R-:W-:Y:S05]  /*20780*/  BSYNC B0 ;  /* 0x0000000000007941 */ /* 0x000fea0003800000 */
.L_x_9877:
[----:B------:R-:W-:Y:S01]  /*20790*/  NOP ;  /* 0x0000000000007918 */ /* 0x000fe20000000000 */
[----:B------:R-:W-:-:S13]  /*207a0*/  PLOP3.LUT P0, PT, PT, PT, PT, 0x80, 0x0 ;  /* 0x000000000000781c */ /* 0x000fda0003f0f070 */
.L_x_9879:
        /* <DEDUP_REMOVED lines=18> */
.L_x_9986:
[----:B------:R-:W-:Y:S05]  /*208d0*/  BSYNC B0 ;  /* 0x0000000000007941 */ /* 0x000fea0003800000 */
.L_x_9880:
[----:B------:R-:W3:Y:S04]  /*208e0*/  LDL.LU R2, [R1+0x38] ;  /* 0x0000380001027983 */ /* 0x000ee80000300800 */
[----:B-1----:R-:W4:Y:S01]  /*208f0*/  LDL R3, [R1+0xc] ;  /* 0x00000c0001037983 */ /* 0x002f220000100800 */
[----:B---3--:R-:W-:-:S05]  /*20900*/  VIADD R2, R2, 0xfffffffe ;  /* 0xfffffffe02027836 */ /* 0x008fca0000000000 */
[----:B----4-:R-:W-:-:S13]  /*20910*/  ISETP.GE.AND P0, PT, R2, R3, PT ;  /* 0x000000030200720c */ /* 0x010fda0003f06270 */
[----:B------:R-:W-:Y:S05]  /*20920*/  @!P0 BRA `(.L_x_9882) ;  /* 0x0000001000448947 */ /* 0x000fea0003800000 */
[----:B--2---:R-:W-:Y:S02]  /*20930*/  IMAD.MOV.U32 R0, RZ, RZ, R24 ;  /* 0x000000ffff007224 */ /* 0x004fe400078e0018 */
[----:B0-----:R-:W-:-:S07]  /*20940*/  IMAD.MOV.U32 R8, RZ, RZ, R28 ;  /* 0x000000ffff087224 */ /* 0x001fce00078e001c */
.L_x_9906:
        /* <DEDUP_REMOVED lines=33> */
.L_x_9885:
        /* <DEDUP_REMOVED lines=8> */
.L_x_9987:
[----:B------:R-:W-:Y:S05]  /*20be0*/  BSYNC B1 ;  /* 0x0000000000017941 */ /* 0x000fea0003800000 */
.L_x_9886:
        /* <DEDUP_REMOVED lines=9> */
.L_x_9889:
[----:B------:R-:W-:Y:S05]  /*20c80*/  BSYNC B1 ;  /* 0x0000000000017941 */ /* 0x000fea0003800000 */
.L_x_9888:
        /* <DEDUP_REMOVED lines=11> */
[----:B------:R-:W-:-:S09]  /*20d40*/  VIADD R3, R6, 0x19c70 ;  /* 0x00019c7006037836 */ /* 0x000fd20000000000 */
.L_x_9890:
        /* <DEDUP_REMOVED lines=16> */
.L_x_9891:
        /* <DEDUP_REMOVED lines=16> */
.L_x_9892:
        /* <DEDUP_REMOVED lines=13> */
.L_x_9988:
[----:B------:R-:W-:Y:S05]  /*21020*/  BSYNC B1 ;  /* 0x0000000000017941 */ /* 0x000fea0003800000 */
.L_x_9893:
        /* <DEDUP_REMOVED lines=11> */
.L_x_9896:
[----:B------:R-:W-:Y:S05]  /*210e0*/  BSYNC B1 ;  /* 0x0000000000017941 */ /* 0x000fea0003800000 */
.L_x_9895:
        /* <DEDUP_REMOVED lines=8> */
.L_x_9897:
        /* <DEDUP_REMOVED lines=15> */
.L_x_9898:
        /* <DEDUP_REMOVED lines=15> */
.L_x_9899:
        /* <DEDUP_REMOVED lines=10> */
.L_x_9884:
[----:B------:R-:W-:Y:S05]  /*213f0*/  BSYNC B0 ;  /* 0x0000000000007941 */ /* 0x000fea0003800000 */
.L_x_9883:
[----:B------:R-:W-:-:S06]  /*21400*/  UISETP.NE.AND UP0, UPT, UR36, 0x3, UPT ;  /* 0x000000032400788c */ /* 0x000fcc000bf05270 */
[----:B------:R-:W-:-:S13]  /*21410*/  PLOP3.LUT P0, PT, PT, PT, UP0, 0x80, 0x0 ;  /* 0x000000000000781c */ /* 0x000fda0003f0f008 */
[----:B------:R-:W-:Y:S05]  /*21420*/  @!P0 BRA `(.L_x_9900) ;  /* 0x0000000000048947 */ /* 0x000fea0003800000 */
[----:B------:R-:W-:Y:S01]  /*21430*/  BPT.TRAP 0x1 ;  /* 0x000000040000795c */ /* 0x000fe20000300000 */
.L_x_9900:
        /* <DEDUP_REMOVED lines=8> */
.L_x_9989:
[----:B------:R-:W-:Y:S05]  /*214c0*/  BSYNC B0 ;  /* 0x0000000000007941 */ /* 0x000fea0003800000 */
.L_x_9901:
[----:B------:R-:W-:Y:S05]  /*214d0*/  @!P1 BRA `(.L_x_9903) ;  /* 0x0000000000049947 */ /* 0x000fea0003800000 */
[----:B------:R-:W-:Y:S01]  /*214e0*/  BPT.TRAP 0x1 ;  /* 0x000000040000795c */ /* 0x000fe20000300000 */
.L_x_9903:
[----:B0-----:R-:W-:Y:S01]  /*214f0*/  SHF.L.U32 R4, R8, 0x1f, RZ ;  /* 0x0000001f08047819 */ /* 0x001fe200000006ff */
[----:B------:R-:W-:-:S03]  /*21500*/  IMAD R0, R0, 0x3000, RZ ;  /* 0x0000300000007824 */ /* 0x000fc600078e02ff */
[----:B------:R-:W0:Y:S02]  /*21510*/  SYNCS.PHASECHK.TRANS64.TRYWAIT P0, [R3+URZ+0x19c60], R4 ;  /* 0x019c6004030075a7 */ /* 0x000e24000800017f */
[----:B0-----:R-:W-:Y:S05]  /*21520*/  @!P0 BRA `(.L_x_9904) ;  /* 0x0000002c00788947 */ /* 0x001fea0003800000 */
.L_x_9990:
        /* <DEDUP_REMOVED lines=67> */
.L_x_9905:
[----:B------:R-:W2:Y:S01]  /*21960*/  S2R R0, SR_TID.X ;  /* 0x0000000000007919 */ /* 0x000ea20000002100 */
[----:B-1----:R1:W-:Y:S01]  /*21970*/  SYNCS.ARRIVE.TRANS64.A1T0 RZ, [R3+URZ+0x19c50], RZ ;  /* 0x019c50ff03ff79a7 */ /* 0x0023e2000810003f */
[----:B--2---:R-:W-:Y:S02]  /*21980*/  LOP3.LUT R4, R0, 0x7f, RZ, 0xc0, !PT ;  /* 0x0000007f00047812 */ /* 0x004fe400078ec0ff */
[----:B------:R-:W2:Y:S01]  /*21990*/  LDL R0, [R1+0xc] ;  /* 0x00000c0001007983 */ /* 0x000ea20000100800 */
[----:B0-----:R-:W-:Y:S01]  /*219a0*/  IMAD.MOV.U32 R8, RZ, RZ, R28 ;  /* 0x000000ffff087224 */ /* 0x001fe200078e001c */
[----:B------:R-:W-:Y:S01]  /*219b0*/  BAR.SYNC.DEFER_BLOCKING 0x2, 0x80 ;  /* 0x0082000000007b1d */ /* 0x000fe20000010000 */
[----:B------:R-:W-:-:S13]  /*219c0*/  ISETP.NE.AND P0, PT, R4, RZ, PT ;  /* 0x000000ff0400720c */ /* 0x000fda0003f05270 */
[----:B-1----:R-:W-:-:S05]  /*219d0*/  @!P0 VIADD R3, R3, 0x19c80 ;  /* 0x00019c8003038836 */ /* 0x002fca0000000000 */
[----:B------:R-:W-:-:S04]  /*219e0*/  @!P0 PRMT R3, RZ, 0x654, R3 ;  /* 0x00000654ff038816 */ /* 0x000fc80000000003 */
[----:B------:R1:W-:Y:S01]  /*219f0*/  @!P0 SYNCS.ARRIVE.TRANS64.RED.A1T0 RZ, [R3+URZ], RZ ;  /* 0x000000ff03ff89a7 */ /* 0x0003e2000810043f */
[C---:B--2---:R-:W-:Y:S01]  /*21a00*/  ISETP.GT.AND P0, PT, R2.reuse, R0, PT ;  /* 0x000000000200720c */ /* 0x044fe20003f04270 */
[----:B------:R-:W-:Y:S02]  /*21a10*/  VIADD R2, R2, 0xffffffff ;  /* 0xffffffff02027836 */ /* 0x000fe40000000000 */
[----:B------:R-:W-:-:S10]  /*21a20*/  IMAD.MOV.U32 R0, RZ, RZ, R24 ;  /* 0x000000ffff007224 */ /* 0x000fd400078e0018 */
[----:B-1----:R-:W-:Y:S05]  /*21a30*/  @P0 BRA `(.L_x_9906) ;  /* 0xffffffec00c40947 */ /* 0x002fea000383ffff */
.L_x_9882:
[----:B------:R-:W1:Y:S01]  /*21a40*/  S2R R3, SR_TID.X ;  /* 0x0000000000037919 */ /* 0x000e620000002100 */
[----:B------:R-:W-:Y:S01]  /*21a50*/  BSSY B0, `(.L_x_9907) ;  /* 0x0000010000007945 */ /* 0x000fe20003800000 */
[----:B-1----:R-:W-:-:S04]  /*21a60*/  LOP3.LUT R3, R3, 0x7f, RZ, 0xc0, !PT ;  /* 0x0000007f03037812 */ /* 0x002fc800078ec0ff */
[----:B------:R-:W-:-:S13]  /*21a70*/  ISETP.NE.AND P0, PT, R3, RZ, PT ;  /* 0x000000ff0300720c */ /* 0x000fda0003f05270 */
[----:B------:R-:W-:Y:S05]  /*21a80*/  @P0 BRA `(.L_x_9908) ;  /* 0x0000000000300947 */ /* 0x000fea0003800000 */
[----:B------:R-:W1:Y:S01]  /*21a90*/  S2R R5, SR_LANEID ;  /* 0x0000000000057919 */ /* 0x000e620000000000 */
[----:B------:R-:W-:Y:S01]  /*21aa0*/  VOTEU.ANY UR4, UPT, PT ;  /* 0x0000000000047886 */ /* 0x000fe200038e0100 */
[----:B------:R-:W3:Y:S01]  /*21ab0*/  LDC.64 R2, c[0x0][0xc60] ;  /* 0x00031800ff027b82 */ /* 0x000ee20000000a00 */
[----:B--2---:R-:W1:Y:S02]  /*21ac0*/  FLO.U32 R0, UR4 ;  /* 0x0000000400007d00 */ /* 0x004e6400080e0000 */
[----:B-1----:R-:W-:-:S06]  /*21ad0*/  ISETP.EQ.U32.AND P1, PT, R0, R5, PT ;  /* 0x000000050000720c */ /* 0x002fcc0003f22070 */
[----:B------:R-:W3:Y:S07]  /*21ae0*/  POPC R5, UR4 ;  /* 0x0000000400057d09 */ /* 0x000eee0008000000 */
[----:B---3--:R-:W2:Y:S01]  /*21af0*/  @P1 ATOMG.E.ADD.STRONG.GPU PT, R3, desc[UR42][R2.64], R5 ;  /* 0x00000005020319a8 */ /* 0x008ea200081ee1ea */
[----:B------:R-:W1:Y:S02]  /*21b00*/  S2R R4, SR_LTMASK ;  /* 0x0000000000047919 */ /* 0x000e640000003900 */
[----:B-1----:R-:W-:-:S04]  /*21b10*/  LOP3.LUT R4, R4, UR4, RZ, 0xc0, !PT ;  /* 0x0000000404047c12 */ /* 0x002fc8000f8ec0ff */
[----:B0-----:R-:W0:Y:S01]  /*21b20*/  POPC R7, R4 ;  /* 0x0000000400077309 */ /* 0x001e220000000000 */
[----:B--2---:R-:W0:Y:S02]  /*21b30*/  SHFL.IDX PT, R0, R3, R0, 0x1f ;  /* 0x00001f0003007589 */ /* 0x004e2400000e0000 */
[----:B0-----:R-:W-:-:S07]  /*21b40*/  IADD3 R16, R0, UR38, R7 ;  /* 0x0000002600107c10 */ /* 0x001fce000fffe007 */
.L_x_9908:
[----:B------:R-:W-:Y:S05]  /*21b50*/  BSYNC B0 ;  /* 0x0000000000007941 */ /* 0x000fea0003800000 */
.L_x_9907:
[----:B------:R-:W-:-:S06]  /*21b60*/  UISETP.NE.AND UP0, UPT, UR36, 0x3, UPT ;  /* 0x000000032400788c */ /* 0x000fcc000bf05270 */
[----:B------:R-:W-:-:S13]  /*21b70*/  PLOP3.LUT P1, PT, PT, PT, UP0, 0x80, 0x0 ;  /* 0x000000000000781c */ /* 0x000fda0003f2f008 */
[----:B------:R-:W-:Y:S05]  /*21b80*/  @!P1 BRA `(.L_x_9909) ;  /* 0x0000000000049947 */ /* 0x000fea0003800000 */
[----:B------:R-:W-:Y:S01]  /*21b90*/  BPT.TRAP 0x1 ;  /* 0x000000040000795c */ /* 0x000fe20000300000 */
.L_x_9909:
        /* <DEDUP_REMOVED lines=8> */
.L_x_9991:
[----:B------:R-:W-:Y:S05]  /*21c20*/  BSYNC B0 ;  /* 0x0000000000007941 */ /* 0x000fea0003800000 */
.L_x_9910:
[----:B------:R-:W-:Y:S05]  /*21c30*/  @!P2 BRA `(.L_x_9912) ;  /* 0x000000000004a947 */ /* 0x000fea0003800000 */
[----:B------:R-:W-:Y:S01]  /*21c40*/  BPT.TRAP 0x1 ;  /* 0x000000040000795c */ /* 0x000fe20000300000 */
.L_x_9912:
[----:B-1----:R-:W-:-:S04]  /*21c50*/  SHF.L.U32 R3, R28, 0x1f, RZ ;  /* 0x0000001f1c037819 */ /* 0x002fc800000006ff */
[----:B------:R-:W1:Y:S02]  /*21c60*/  SYNCS.PHASECHK.TRANS64.TRYWAIT P1, [R0+URZ+0x19c60], R3 ;  /* 0x019c6003000075a7 */ /* 0x000e64000802017f */
[----:B-1----:R-:W-:Y:S05]  /*21c70*/  @!P1 BRA `(.L_x_9913) ;  /* 0x0000002400cc9947 */ /* 0x002fea0003800000 */
.L_x_9992:
[----:B------:R-:W2:Y:S01]  /*21c80*/  LDL R15, [R1+0x14] ;  /* 0x00001400010f7983 */ /* 0x000ea20000100800 */
[----:B------:R-:W-:Y:S01]  /*21c90*/  IMAD R2, R24, 0x3000, RZ ;  /* 0x0000300018027824 */ /* 0x000fe200078e02ff */
[----:B------:R-:W-:Y:S05]  /*21ca0*/  WARPSYNC.ALL ;  /* 0x0000000000007948 */ /* 0x000fea0003800000 */
[C---:B------:R-:W-:Y:S02]  /*21cb0*/  LOP3.LUT R4, R2.reuse, R26, RZ, 0xfc, !PT ;  /* 0x0000001a02047212 */ /* 0x040fe400078efcff */
[----:B-1----:R-:W-:Y:S02]  /*21cc0*/  LOP3.LUT R3, R2, R29, RZ, 0xfc, !PT ;  /* 0x0000001d02037212 */ /* 0x002fe400078efcff */
[----:B------:R-:W-:Y:S01]  /*21cd0*/  LOP3.LUT R14, R26, 0x1800, RZ, 0xfc, !PT ;  /* 0x000018001a0e7812 */ /* 0x000fe200078efcff */
[----:B------:R-:W-:-:S02]  /*21ce0*/  IMAD.IADD R5, R23, 0x1, R4 ;  /* 0x0000000117057824 */ /* 0x000fc400078e0204 */
[----:B------:R-:W-:-:S04]  /*21cf0*/  IMAD.IADD R3, R25, 0x1, R3 ;  /* 0x0000000119037824 */ /* 0x000fc800078e0203 */
[----:B0-----:R-:W0:Y:S02]  /*21d00*/  LDSM.16.MT88.4 R4, [R5+0x9000] ;  /* 0x009000000504783b */ /* 0x001e240000004200 */
        /* <DEDUP_REMOVED lines=20> */
[----:B------:R-:W-:-:S03]  /*21e50*/  IMAD.IADD R3, R25, 0x1, R3 ;  /* 0x0000000119037824 */ /* 0x000fc600078e0203 */
[----:B------:R0:W1:Y:S02]  /*21e60*/  LDSM.16.MT88.4 R4, [R12+0x9000] ;  /* 0x009000000c04783b */ /* 0x0000640000004200 */
[----:B0-----:R-:W-:Y:S02]  /*21e70*/  IADD3 R12, R23, R14, R2 ;  /* 0x0000000e170c7210 */ /* 0x001fe40007ffe002 */
[----:B------:R-:W-:Y:S02]  /*21e80*/  LOP3.LUT R14, R26, 0x2800, RZ, 0xfc, !PT ;  /* 0x000028001a0e7812 */ /* 0x000fe400078efcff */
[C-C-:B-1----:R-:W-:Y:S02]  /*21e90*/  PRMT R8, R4.reuse, 0x6420, R5.reuse ;  /* 0x0000642004087816 */ /* 0x142fe40000000005 */
[----:B------:R-:W-:Y:S02]  /*21ea0*/  PRMT R9, R4, 0x7531, R5 ;  /* 0x0000753104097816 */ /* 0x000fe40000000005 */
[----:B------:R-:W-:-:S02]  /*21eb0*/  LOP3.LUT R4, R2, 0x800, R26, 0xfe, !PT ;  /* 0x0000080002047812 */ /* 0x000fc400078efe1a */
        /* <DEDUP_REMOVED lines=32> */
.L_x_9914:
        /* <DEDUP_REMOVED lines=10> */
.L_x_9857:
[----:B------:R-:W-:-:S13]  /*22160*/  LOP3.LUT P0, RZ, R22, 0x2, RZ, 0xc0, !PT ;  /* 0x0000000216ff7812 */ /* 0x000fda000780c0ff */
[----:B------:R-:W-:Y:S05]  /*22170*/  @!P0 BRA `(.L_x_9915) ;  /* 0x0000000000248947 */ /* 0x000fea0003800000 */
[----:B------:R-:W-:Y:S05]  /*22180*/  WARPSYNC.ALL ;  /* 0x0000000000007948 */ /* 0x000fea0003800000 */
[----:B------:R-:W2:Y:S08]  /*22190*/  S2UR UR5, SR_CgaCtaId ;  /* 0x00000000000579c3 */ /* 0x000eb00000008800 */
[----:B------:R-:W-:Y:S06]  /*221a0*/  BAR.SYNC.DEFER_BLOCKING 0x5, 0x200 ;  /* 0x0148000000007b1d */ /* 0x000fec0000010000 */
[----:B------:R-:W-:-:S02]  /*221b0*/  UMOV UR4, 0x400 ;  /* 0x0000040000047882 */ /* 0x000fc40000000000 */
[----:B--2---:R-:W-:-:S06]  /*221c0*/  ULEA UR4, UR5, UR4, 0x18 ;  /* 0x0000000405047291 */ /* 0x004fcc000f8ec03f */
[----:B------:R-:W-:-:S05]  /*221d0*/  IMAD.U32 R23, RZ, RZ, UR4 ;  /* 0x00000004ff177e24 */ /* 0x000fca000f8e00ff */
[----:B------:R2:W3:Y:S01]  /*221e0*/  LDS.128 R16, [R23+0x19cd0] ;  /* 0x019cd00017107984 */ /* 0x0004e20000000c00 */
[----:B------:R-:W-:Y:S06]  /*221f0*/  BAR.ARV 0x4, 0x200 ;  /* 0x0108000000007b1d */ /* 0x000fec0000002000 */
[----:B------:R-:W-:Y:S05]  /*22200*/  BRA `(.L_x_9916) ;  /* 0x0000000800cc7947 */ /* 0x000fea0003800000 */
.L_x_9915:
[----:B------:R-:W2:Y:S01]  /*22210*/  S2R R0, SR_TID.X ;  /* 0x0000000000007919 */ /* 0x000ea20000002100 */
[----:B------:R-:W-:Y:S01]  /*22220*/  UMOV UR4, 0xffffffff ;  /* 0xffffffff00047882 */ /* 0x000fe20000000000 */
[----:B--2---:R-:W-:-:S04]  /*22230*/  LOP3.LUT R4, R0, 0x1f, RZ, 0xc0, !PT ;  /* 0x0000001f00047812 */ /* 0x004fc800078ec0ff */
[----:B------:R-:W-:Y:S01]  /*22240*/  ISETP.NE.AND P0, PT, R4, 0x1f, PT ;  /* 0x0000001f0400780c */ /* 0x000fe20003f05270 */
[----:B------:R-:W-:-:S12]  /*22250*/  BRA.DIV UR4, `(.L_x_9917) ;  /* 0x0000002204687947 */ /* 0x000fd8000b800000 */
[----:B-1----:R-:W-:Y:S01]  /*22260*/  IMAD.IADD R5, R19, 0x1, R4 ;  /* 0x0000000113057824 */ /* 0x002fe200078e0204 */
        /* <DEDUP_REMOVED lines=9> */
[C---:B------:R-:W-:Y:S01]  /*22300*/  ISETP.GE.U32.AND P5, PT, R4.reuse, 0x10, PT ;  /* 0x000000100400780c */ /* 0x040fe20003fa6070 */
[----:B------:R-:W-:Y:S01]  /*22310*/  SHFL.IDX PT, R16, R16, 0x1, 0x1f ;  /* 0x00201f0010107f89 */ /* 0x000fe200000e0000 */
[----:B-1----:R-:W-:Y:S02]  /*22320*/  IMAD.MOV.U32 R2, RZ, RZ, RZ ;  /* 0x000000ffff027224 */ /* 0x002fe400078e00ff */
[----:B--2---:R-:W-:Y:S01]  /*22330*/  @!P1 IMAD.MOV.U32 R2, RZ, RZ, R3 ;  /* 0x000000ffff029224 */ /* 0x004fe200078e0003 */
        /* <DEDUP_REMOVED lines=16> */
[----:B------:R1:W2:Y:S02]  /*22440*/  SHFL.IDX PT, R14, R3, 0x1f, 0x1f ;  /* 0x03e01f00030e7f89 */ /* 0x0002a400000e0000 */
.L_x_10002:
[----:B------:R-:W-:Y:S02]  /*22450*/  ULDC UR4, c[0x0][0xc38] ;  /* 0x00030e0000047ab9 */ /* 0x000fe40000000800 */
[----:B------:R-:W-:-:S04]  /*22460*/  IMAD.U32 R4, RZ, RZ, UR4 ;  /* 0x00000004ff047e24 */ /* 0x000fc8000f8e00ff */
[----:B--2---:R-:W-:-:S04]  /*22470*/  IMAD R5, R14, R4, RZ ;  /* 0x000000040e057224 */ /* 0x004fc800078e02ff */
[----:B------:R-:W-:-:S05]  /*22480*/  IMAD.IADD R16, R16, 0x1, R5 ;  /* 0x0000000110107824 */ /* 0x000fca00078e0205 */
[----:B------:R-:W-:-:S13]  /*22490*/  ISETP.GT.AND P6, PT, R16, R0, PT ;  /* 0x000000001000720c */ /* 0x000fda0003fc4270 */
[----:B------:R-:W-:Y:S05]  /*224a0*/  @P6 BRA `(.L_x_9918) ;  /* 0x00000000009c6947 */ /* 0x000fea0003800000 */
.L_x_9923:
[----:B------:R-:W2:Y:S01]  /*224b0*/  LDC R4, c[0x0][0xc3c] ;  /* 0x00030f00ff047b82 */ /* 0x000ea20000000800 */
[----:B------:R-:W-:-:S05]  /*224c0*/  VIADD R19, R19, 0x1f ;  /* 0x0000001f13137836 */ /* 0x000fca0000000000 */
[----:B--2---:R-:W-:-:S13]  /*224d0*/  ISETP.GE.AND P6, PT, R19, R4, PT ;  /* 0x000000041300720c */ /* 0x004fda0003fc6270 */
[----:B------:R-:W-:Y:S05]  /*224e0*/  @P6 BRA `(.L_x_9919) ;  /* 0x0000000400d06947 */ /* 0x000fea0003800000 */
[----:B------:R-:W2:Y:S01]  /*224f0*/  S2R R2, SR_TID.X ;  /* 0x0000000000027919 */ /* 0x000ea20000002100 */
[----:B------:R-:W-:Y:S01]  /*22500*/  BSSY B0, `(.L_x_9920) ;  /* 0x0000009000007945 */ /* 0x000fe20003800000 */
[----:B--2---:R-:W-:-:S05]  /*22510*/  LOP3.LUT R2, R2, 0x1f, RZ, 0xc0, !PT ;  /* 0x0000001f02027812 */ /* 0x004fca00078ec0ff */
[----:B------:R-:W-:Y:S02]  /*22520*/  IMAD.IADD R5, R19, 0x1, R2 ;  /* 0x0000000113057824 */ /* 0x000fe400078e0202 */
[----:B------:R-:W-:-:S03]  /*22530*/  IMAD.MOV.U32 R2, RZ, RZ, RZ ;  /* 0x000000ffff027224 */ /* 0x000fc600078e00ff */
[----:B------:R-:W-:-:S13]  /*22540*/  ISETP.GE.OR P6, PT, R5, R4, !P0 ;  /* 0x000000040500720c */ /* 0x000fda00047c6670 */
[----:B------:R-:W-:Y:S05]  /*22550*/  @P6 BRA `(.L_x_9921) ;  /* 0x00000000000c6947 */ /* 0x000fea0003800000 */
[----:B-1----:R-:W1:Y:S02]  /*22560*/  LDC.64 R2, c[0x0][0xc80] ;  /* 0x00032000ff027b82 */ /* 0x002e640000000a00 */
[----:B-1----:R-:W-:-:S06]  /*22570*/  IMAD.WIDE R2, R5, 0x4, R2 ;  /* 0x0000000405027825 */ /* 0x002fcc00078e0202 */
[----:B------:R2:W5:Y:S02]  /*22580*/  LDG.E R2, desc[UR42][R2.64] ;  /* 0x0000002a02027981 */ /* 0x000564000c1e1900 */
.L_x_9921:
[----:B------:R-:W-:Y:S05]  /*22590*/  BSYNC B0 ;  /* 0x0000000000007941 */ /* 0x000fea0003800000 */
.L_x_9920:
[----:B------:R-:W-:-:S03]  /*225a0*/  UMOV UR4, 0xffffffff ;  /* 0xffffffff00047882 */ /* 0x000fc60000000000 */
[----:B------:R-:W-:Y:S05]  /*225b0*/  BRA.DIV UR4, `(.L_x_9922) ;  /* 0x0000002204b47947 */ /* 0x000fea000b800000 */
[----:B-----5:R-:W1:Y:S02]  /*225c0*/  SHFL.UP PT, R14, R2, 0x1, RZ ;  /* 0x04200000020e7989 */ /* 0x020e6400000e00ff */
[----:B-12---:R-:W-:-:S05]  /*225d0*/  SEL R3, R14, RZ, P1 ;  /* 0x000000ff0e037207 */ /* 0x006fca0000800000 */
        /* <DEDUP_REMOVED lines=14> */
.L_x_10010:
[----:B------:R-:W-:Y:S02]  /*226c0*/  ULDC UR4, c[0x0][0xc38] ;  /* 0x00030e0000047ab9 */ /* 0x000fe40000000800 */
[----:B------:R-:W-:-:S04]  /*226d0*/  IMAD.U32 R4, RZ, RZ, UR4 ;  /* 0x00000004ff047e24 */ /* 0x000fc8000f8e00ff */
[----:B--2---:R-:W-:-:S04]  /*226e0*/  IMAD R5, R14, R4, RZ ;  /* 0x000000040e057224 */ /* 0x004fc800078e02ff */
[----:B------:R-:W-:-:S05]  /*226f0*/  IMAD.IADD R16, R5, 0x1, R16 ;  /* 0x0000000105107824 */ /* 0x000fca00078e0210 */
[----:B------:R-:W-:-:S13]  /*22700*/  ISETP.GT.AND P6, PT, R16, R0, PT ;  /* 0x000000001000720c */ /* 0x000fda0003fc4270 */
[----:B------:R-:W-:Y:S05]  /*22710*/  @!P6 BRA `(.L_x_9923) ;  /* 0xfffffffc0064e947 */ /* 0x000fea000383ffff */
.L_x_9918:
        /* <DEDUP_REMOVED lines=8> */
.L_x_10014:
[----:B------:R-:W-:Y:S01]  /*227a0*/  ISETP.NE.AND P0, PT, R5, RZ, PT ;  /* 0x000000ff0500720c */ /* 0x000fe20003f05270 */
[----:B------:R-:W-:-:S12]  /*227b0*/  IMAD.MOV.U32 R5, RZ, RZ, RZ ;  /* 0x000000ffff057224 */ /* 0x000fd800078e00ff */
[----:B------:R-:W-:Y:S05]  /*227c0*/  @!P0 BRA `(.L_x_9925) ;  /* 0x0000000000108947 */ /* 0x000fea0003800000 */
[----:B------:R-:W-:Y:S01]  /*227d0*/  UMOV UR4, 0xffffffff ;  /* 0xffffffff00047882 */ /* 0x000fe20000000000 */
[----:B------:R-:W-:Y:S02]  /*227e0*/  VIADD R12, R6, 0xffffffff ;  /* 0xffffffff060c7836 */ /* 0x000fe40000000000 */
[----:B------:R-:W-:Y:S05]  /*227f0*/  BRA.DIV UR4, `(.L_x_9926) ;  /* 0x00000026042c7947 */ /* 0x000fea000b800000 */
[----:B------:R4:W0:Y:S02]  /*22800*/  SHFL.IDX PT, R5, R3, R12, 0x1f ;  /* 0x00001f0c03057589 */ /* 0x00082400000e0000 */
.L_x_9925:
[----:B-12-4-:R-:W1:Y:S01]  /*22810*/  LDC.64 R2, c[0x0][0xc90] ;  /* 0x00032400ff027b82 */ /* 0x016e620000000a00 */
[----:B------:R-:W-:-:S04]  /*22820*/  IMAD.IADD R19, R6, 0x1, R19 ;  /* 0x0000000106137824 */ /* 0x000fc800078e0213 */
[----:B-1----:R-:W-:-:S05]  /*22830*/  IMAD.WIDE R2, R19, 0x4, R2 ;  /* 0x0000000413027825 */ /* 0x002fca00078e0202 */
[----:B------:R-:W3:Y:S01]  /*22840*/  LDG.E R7, desc[UR42][R2.64] ;  /* 0x0000002a02077981 */ /* 0x000ee2000c1e1900 */
[----:B0-----:R-:W-:-:S04]  /*22850*/  IMAD R16, R5, R4, R16 ;  /* 0x0000000405107224 */ /* 0x001fc800078e0210 */
        /* <DEDUP_REMOVED lines=61> */
.L_x_9919:
[----:B------:R-:W-:Y:S01]  /*22c30*/  UMOV UR4, URZ ;  /* 0x0000003f00047c82 */ /* 0x000fe20008000000 */
[----:B------:R-:W-:Y:S01]  /*22c40*/  UMOV UR5, URZ ;  /* 0x0000003f00057c82 */ /* 0x000fe20008000000 */
[----:B------:R-:W-:Y:S01]  /*22c50*/  ULDC UR6, c[0x0][0xc3c] ;  /* 0x00030f0000067ab9 */ /* 0x000fe20000000800 */
[----:B------:R-:W-:Y:S02]  /*22c60*/  IMAD.MOV.U32 R16, RZ, RZ, R0 ;  /* 0x000000ffff107224 */ /* 0x000fe400078e0000 */
[----:B------:R-:W-:Y:S02]  /*22c70*/  IMAD.U32 R17, RZ, RZ, UR4 ;  /* 0x00000004ff117e24 */ /* 0x000fe4000f8e00ff */
[----:B------:R-:W-:Y:S02]  /*22c80*/  IMAD.U32 R18, RZ, RZ, UR5 ;  /* 0x00000005ff127e24 */ /* 0x000fe4000f8e00ff */
[----:B------:R-:W-:-:S07]  /*22c90*/  IMAD.U32 R19, RZ, RZ, UR6 ;  /* 0x00000006ff137e24 */ /* 0x000fce000f8e00ff */
.L_x_9927:
[----:B------:R-:W2:Y:S01]  /*22ca0*/  S2R R0, SR_TID.X ;  /* 0x0000000000007919 */ /* 0x000ea20000002100 */
[----:B------:R-:W-:Y:S05]  /*22cb0*/  WARPSYNC.ALL ;  /* 0x0000000000007948 */ /* 0x000fea0003800000 */
[----:B------:R-:W-:Y:S01]  /*22cc0*/  BAR.SYNC.DEFER_BLOCKING 0x4, 0x200 ;  /* 0x0108000000007b1d */ /* 0x000fe20000010000 */
[----:B--2---:R-:W-:-:S04]  /*22cd0*/  LOP3.LUT R0, R0, 0x1f, RZ, 0xc0, !PT ;  /* 0x0000001f00007812 */ /* 0x004fc800078ec0ff */
[----:B------:R-:W-:-:S13]  /*22ce0*/  ISETP.NE.AND P0, PT, R0, RZ, PT ;  /* 0x000000ff0000720c */ /* 0x000fda0003f05270 */
[----:B-1----:R-:W1:Y:S01]  /*22cf0*/  @!P0 S2R R3, SR_CgaCtaId ;  /* 0x0000000000038919 */ /* 0x002e620000008800 */
[----:B------:R-:W-:-:S04]  /*22d00*/  @!P0 MOV R0, 0x400 ;  /* 0x0000040000008802 */ /* 0x000fc80000000f00 */
[----:B-1----:R-:W-:-:S05]  /*22d10*/  @!P0 LEA R23, R3, R0, 0x18 ;  /* 0x0000000003178211 */ /* 0x002fca00078ec0ff */
[----:B------:R1:W-:Y:S01]  /*22d20*/  @!P0 STS.128 [R23+0x19cd0], R16 ;  /* 0x019cd01017008388 */ /* 0x0003e20000000c00 */
[----:B------:R-:W-:Y:S06]  /*22d30*/  BAR.ARV 0x5, 0x200 ;  /* 0x0148000000007b1d */ /* 0x000fec0000002000 */
.L_x_9916:
[----:B------:R-:W-:Y:S02]  /*22d40*/  ULDC UR4, c[0x0][0xc3c] ;  /* 0x00030f0000047ab9 */ /* 0x000fe40000000800 */
[----:B---3--:R-:W-:-:S13]  /*22d50*/  ISETP.GE.AND P0, PT, R19, UR4, PT ;  /* 0x0000000413007c0c */ /* 0x008fda000bf06270 */
[----:B------:R-:W-:Y:S05]  /*22d60*/  @!P0 BRA `(.L_x_9928) ;  /* 0xffffff9c00a48947 */ /* 0x000fea000383ffff */
[----:B------:R-:W-:Y:S05]  /*22d70*/  BSYNC B7 ;  /* 0x0000000000077941 */ /* 0x000fea0003800000 */
.L_x_9796:
[----:B------:R-:W3:Y:S01]  /*22d80*/  LDL.LU R0, [R1+0x4c] ;  /* 0x00004c0001007983 */ /* 0x000ee20000300800 */
[----:B------:R-:W-:Y:S01]  /*22d90*/  BSSY B0, `(.L_x_9929) ;  /* 0x000000b000007945 */ /* 0x000fe20003800000 */
[----:B-1----:R-:W0:Y:S01]  /*22da0*/  S2R R5, SR_CgaCtaId ;  /* 0x0000000000057919 */ /* 0x002e220000008800 */
        /* <DEDUP_REMOVED lines=9> */
.L_x_10017:
[----:B------:R-:W-:Y:S05]  /*22e40*/  BSYNC B0 ;  /* 0x0000000000007941 */ /* 0x000fea0003800000 */
.L_x_9929:
[----:B------:R-:W-:-:S03]  /*22e50*/  UMOV UR4, 0xffffffff ;  /* 0xffffffff00047882 */ /* 0x000fc60000000000 */
[----:B------:R-:W-:Y:S05]  /*22e60*/  BRA.DIV UR4, `(.L_x_9931) ;  /* 0x0000001e04cc7947 */ /* 0x000fea000b800000 */
[----:B0-----:R-:W0:Y:S02]  /*22e70*/  S2R R0, SR_TID.X ;  /* 0x0000000000007919 */ /* 0x001e240000002100 */
[----:B0-----:R-:W-:-:S04]  /*22e80*/  SHF.R.U32.HI R0, RZ, 0x5, R0 ;  /* 0x00000005ff007819 */ /* 0x001fc80000011600 */
[----:B------:R-:W-:-:S05]  /*22e90*/  LOP3.LUT R0, R0, 0x3, RZ, 0xc0, !PT ;  /* 0x0000000300007812 */ /* 0x000fca00078ec0ff */
[----:B------:R0:W1:Y:S02]  /*22ea0*/  SHFL.IDX PT, R14, R0, RZ, 0x1f ;  /* 0x00001fff000e7589 */ /* 0x00006400000e0000 */
.L_x_10020:
[----:B-1----:R-:W-:-:S13]  /*22eb0*/  ISETP.NE.AND P0, PT, R14, RZ, PT ;  /* 0x000000ff0e00720c */ /* 0x002fda0003f05270 */
[----:B------:R-:W-:Y:S05]  /*22ec0*/  @P0 BRA `(.L_x_9594) ;  /* 0x0000000000a40947 */ /* 0x000fea0003800000 */
[----:B------:R-:W-:-:S03]  /*22ed0*/  UMOV UR4, 0xffffffff ;  /* 0xffffffff00047882 */ /* 0x000fc60000000000 */
[----:B------:R-:W-:Y:S05]  /*22ee0*/  BRA.DIV UR4, `(.L_x_9932) ;  /* 0x0000001e04e07947 */ /* 0x000fea000b800000 */
[----:B------:R-:W-:-:S13]  /*22ef0*/  ELECT P6, URZ, PT ;  /* 0x00000000003f782f */ /* 0x000fda00038c0000 */
.L_x_10023:
[----:B------:R-:W-:Y:S05]  /*22f00*/  @!P6 BRA `(.L_x_9594) ;  /* 0x000000000094e947 */ /* 0x000fea0003800000 */
[----:B------:R-:W-:-:S06]  /*22f10*/  ULOP3.LUT UR4, UR37, 0x2, URZ, 0xfc, !UPT ;  /* 0x0000000225047892 */ /* 0x000fcc000f8efc3f */
[----:B0-----:R-:W-:-:S05]  /*22f20*/  IMAD.U32 R0, RZ, RZ, UR4 ;  /* 0x00000004ff007e24 */ /* 0x001fca000f8e00ff */
[----:B------:R-:W-:-:S13]  /*22f30*/  ISETP.NE.AND P0, PT, R0, 0x3, PT ;  /* 0x000000030000780c */ /* 0x000fda0003f05270 */
[----:B------:R-:W-:Y:S05]  /*22f40*/  @!P0 BRA `(.L_x_9933) ;  /* 0x0000000000048947 */ /* 0x000fea0003800000 */
[----:B------:R-:W-:Y:S01]  /*22f50*/  BPT.TRAP 0x1 ;  /* 0x000000040000795c */ /* 0x000fe20000300000 */
.L_x_9933:
        /* <DEDUP_REMOVED lines=12> */
.L_x_10024:
[----:B------:R-:W1:Y:S02]  /*23020*/  SYNCS.PHASECHK.TRANS64.TRYWAIT P1, [R3+URZ], R0 ;  /* 0x00000000030075a7 */ /* 0x000e64000802017f */
[----:B-1----:R-:W-:Y:S05]  /*23030*/  @!P1 BRA `(.L_x_9935) ;  /* 0x0000001c00c09947 */ /* 0x002fea0003800000 */
.L_x_10025:
[----:B------:R-:W-:Y:S05]  /*23040*/  @!P0 BRA `(.L_x_9936) ;  /* 0x0000000000048947 */ /* 0x000fea0003800000 */
[----:B------:R-:W-:Y:S01]  /*23050*/  BPT.TRAP 0x1 ;  /* 0x000000040000795c */ /* 0x000fe20000300000 */
.L_x_9936:
[----:B-1----:R-:W-:-:S04]  /*23060*/  IMAD R3, R24, 0x8, R9 ;  /* 0x0000000818037824 */ /* 0x002fc800078e0209 */
[----:B------:R-:W1:Y:S02]  /*23070*/  SYNCS.PHASECHK.TRANS64.TRYWAIT P1, [R3+URZ+0x19c60], R2 ;  /* 0x019c6002030075a7 */ /* 0x000e64000802017f */
[----:B-1----:R-:W-:Y:S05]  /*23080*/  @!P1 BRA `(.L_x_9937) ;  /* 0x0000001c00c09947 */ /* 0x002fea0003800000 */
.L_x_10026:
[----:B------:R-:W-:Y:S05]  /*23090*/  @!P0 BRA `(.L_x_9938) ;  /* 0x0000000000048947 */ /* 0x000fea0003800000 */
[----:B------:R-:W-:Y:S01]  /*230a0*/  BPT.TRAP 0x1 ;  /* 0x000000040000795c */ /* 0x000fe20000300000 */
.L_x_9938:
[----:B------:R-:W-:-:S04]  /*230b0*/  IMAD R5, R4, 0x8, R9 ;  /* 0x0000000804057824 */ /* 0x000fc800078e0209 */
[----:B------:R-:W3:Y:S02]  /*230c0*/  SYNCS.PHASECHK.TRANS64.TRYWAIT P1, [R5+URZ+0x19c60], R0 ;  /* 0x019c6000050075a7 */ /* 0x000ee4000802017f */
[----:B---3--:R-:W-:Y:S05]  /*230d0*/  @!P1 BRA `(.L_x_9939) ;  /* 0x0000001c00c09947 */ /* 0x008fea0003800000 */
.L_x_10027:
[----:B------:R-:W-:Y:S05]  /*230e0*/  @!P0 BRA `(.L_x_9940) ;  /* 0x0000000000048947 */ /* 0x000fea0003800000 */
[----:B------:R-:W-:Y:S01]  /*230f0*/  BPT.TRAP 0x1 ;  /* 0x000000040000795c */ /* 0x000fe20000300000 */
.L_x_9940:
[----:B------:R-:W4:Y:S02]  /*23100*/  SYNCS.PHASECHK.TRANS64.TRYWAIT P0, [R3+URZ+0x19c80], R2 ;  /* 0x019c8002030075a7 */ /* 0x000f24000800017f */
[----:B----4-:R-:W-:Y:S05]  /*23110*/  @!P0 BRA `(.L_x_9941) ;  /* 0x0000001c00c48947 */ /* 0x010fea0003800000 */
.L_x_9942:
[----:B------:R0:W0:Y:S02]  /*23120*/  SYNCS.PHASECHK.TRANS64.TRYWAIT P0, [R5+URZ+0x19c80], R0 ;  /* 0x019c8000050075a7 */ /* 0x000024000800017f */
[----:B0-----:R-:W-:Y:S05]  /*23130*/  @!P0 NANOSLEEP.SYNCS 0x989680 ;  /* 0x009896800000895d */ /* 0x001fea0003900000 */
[----:B------:R-:W0:Y:S02]  /*23140*/  @!P0 SYNCS.PHASECHK.TRANS64 P0, [R5+URZ+0x19c80], R0 ;  /* 0x019c8000050085a7 */ /* 0x000e24000800007f */
[----:B0-----:R-:W-:Y:S05]  /*23150*/  @!P0 BRA `(.L_x_9942) ;  /* 0xfffffffc00f08947 */ /* 0x001fea000383ffff */
.L_x_9594:
[----:B------:R-:W-:Y:S05]  /*23160*/  BSYNC B8 ;  /* 0x0000000000087941 */ /* 0x000fea0003800000 */
.L_x_9591:
[----:B------:R-:W-:Y:S05]  /*23170*/  EXIT ;  /* 0x000000000000794d */ /* 0x000fea0003800000 */
.L_x_9618:
[----:B0-----:R0:W1:Y:S02]  /*23180*/  SYNCS.PHASECHK.TRANS64.TRYWAIT P5, [R83+URZ+0x19c90], R86 ;  /* 0x019c9056530075a7 */ /* 0x00106400080a017f */
[----:B-1----:R-:W-:Y:S05]  /*23190*/  @!P5 NANOSLEEP.SYNCS 0x989680 ;  /* 0x009896800000d95d */ /* 0x002fea0003900000 */
[----:B------:R-:W1:Y:S02]  /*231a0*/  @!P5 SYNCS.PHASECHK.TRANS64 P5, [R83+URZ+0x19c90], R86 ;  /* 0x019c90565300d5a7 */ /* 0x000e6400080a007f */
[----:B-1----:R-:W-:Y:S05]  /*231b0*/  @!P5 BRA `(.L_x_9618) ;  /* 0xfffffffc00f0d947 */ /* 0x002fea000383ffff */
[----:B------:R-:W-:Y:S05]  /*231c0*/  BRA `(.L_x_9943) ;  /* 0xfffffdf8009c7947 */ /* 0x000fea000383ffff */
.L_x_9634:
[----:B0-----:R0:W1:Y:S02]  /*231d0*/  SYNCS.PHASECHK.TRANS64.TRYWAIT P5, [R83+URZ+0x19c90], R86 ;  /* 0x019c9056530075a7 */ /* 0x00106400080a017f */
[----:B-1----:R-:W-:Y:S05]  /*231e0*/  @!P5 NANOSLEEP.SYNCS 0x989680 ;  /* 0x009896800000d95d */ /* 0x002fea0003900000 */
[----:B------:R-:W1:Y:S02]  /*231f0*/  @!P5 SYNCS.PHASECHK.TRANS64 P5, [R83+URZ+0x19c90], R86 ;  /* 0x019c90565300d5a7 */ /* 0x000e6400080a007f */
[----:B-1----:R-:W-:Y:S05]  /*23200*/  @!P5 BRA `(.L_x_9634) ;  /* 0xfffffffc00f0d947 */ /* 0x002fea000383ffff */
[----:B------:R-:W-:Y:S05]  /*23210*/  BRA `(.L_x_9944) ;  /* 0xfffffe1000c07947 */ /* 0x000fea000383ffff */
.L_x_9643:
[----:B0-----:R0:W1:Y:S02]  /*23220*/  SYNCS.PHASECHK.TRANS64.TRYWAIT P5, [R83+URZ+0x19c90], R86 ;  /* 0x019c9056530075a7 */ /* 0x00106400080a017f */
[----:B-1----:R-:W-:Y:S05]  /*23230*/  @!P5 NANOSLEEP.SYNCS 0x989680 ;  /* 0x009896800000d95d */ /* 0x002fea0003900000 */
[----:B------:R-:W1:Y:S02]  /*23240*/  @!P5 SYNCS.PHASECHK.TRANS64 P5, [R83+URZ+0x19c90], R86 ;  /* 0x019c90565300d5a7 */ /* 0x000e6400080a007f */
[----:B-1----:R-:W-:Y:S05]  /*23250*/  @!P5 BRA `(.L_x_9643) ;  /* 0xfffffffc00f0d947 */ /* 0x002fea000383ffff */
[----:B------:R-:W-:Y:S05]  /*23260*/  BRA `(.L_x_9945) ;  /* 0xfffffe3400087947 */ /* 0x000fea000383ffff */
.L_x_9647:
[----:B--2---:R2:W3:Y:S02]  /*23270*/  SYNCS.PHASECHK.TRANS64.TRYWAIT P5, [R83+URZ+0x19cb0], R86 ;  /* 0x019cb056530075a7 */ /* 0x0044e400080a017f */
[----:B---3--:R-:W-:Y:S05]  /*23280*/  @!P5 NANOSLEEP.SYNCS 0x989680 ;  /* 0x009896800000d95d */ /* 0x008fea0003900000 */
[----:B------:R-:W3:Y:S02]  /*23290*/  @!P5 SYNCS.PHASECHK.TRANS64 P5, [R83+URZ+0x19cb0], R86 ;  /* 0x019cb0565300d5a7 */ /* 0x000ee400080a007f */
[----:B---3--:R-:W-:Y:S05]  /*232a0*/  @!P5 BRA `(.L_x_9647) ;  /* 0xfffffffc00f0d947 */ /* 0x008fea000383ffff */
[----:B------:R-:W-:Y:S05]  /*232b0*/  BRA `(.L_x_9946) ;  /* 0xfffffe3400787947 */ /* 0x000fea000383ffff */
.L_x_9673:
[----:B------:R-:W-:Y:S01]  /*232c0*/  BSSY B1, `(.L_x_9947) ;  /* 0x0000007000017945 */ /* 0x000fe20003800000 */
[----:B------:R-:W-:Y:S02]  /*232d0*/  IMAD.MOV.U32 R12, RZ, RZ, RZ ;  /* 0x000000ffff0c7224 */ /* 0x000fe400078e00ff */
[----:B------:R-:W-:Y:S02]  /*232e0*/  IMAD.MOV.U32 R11, RZ, RZ, 0x1e1f ;  /* 0x00001e1fff0b7424 */ /* 0x000fe400078e00ff */
[----:B------:R-:W-:-:S07]  /*232f0*/  IMAD.MOV.U32 R15, RZ, RZ, -0x1 ;  /* 0xffffffffff0f7424 */ /* 0x000fce00078e00ff */
[----:B------:R-:W-:Y:S05]  /*23300*/  WARPSYNC.COLLECTIVE R15, `(.L_x_9948) ;  /* 0x000000000f087348 */ /* 0x000fea0003c00000 */
[----:B------:R0:W1:Y:S02]  /*23310*/  SHFL.IDX P6, R14, R13, R12, R11 ;  /* 0x0000000c0d0e7389 */ /* 0x00006400000c000b */
[----:B01----:R-:W-:Y:S01]  /*23320*/  ENDCOLLECTIVE ;  /* 0x000000000000791b */ /* 0x003fe20003800000 */
.L_x_9948:
[----:B------:R-:W-:Y:S05]  /*23330*/  BSYNC B1 ;  /* 0x0000000000017941 */ /* 0x000fea0003800000 */
.L_x_9947:
        /* <DEDUP_REMOVED lines=8> */
.L_x_9949:
[----:B------:R-:W-:Y:S02]  /*233c0*/  IMAD.MOV.U32 R13, RZ, RZ, R4 ;  /* 0x000000ffff0d7224 */ /* 0x000fe400078e0004 */
[----:B------:R-:W-:-:S07]  /*233d0*/  IMAD.MOV.U32 R3, RZ, RZ, R14 ;  /* 0x000000ffff037224 */ /* 0x000fce00078e000e */
[----:B------:R-:W-:Y:S05]  /*233e0*/  WARPSYNC.COLLECTIVE R15, `(.L_x_9950) ;  /* 0x000000000f087348 */ /* 0x000fea0003c00000 */
[----:B------:R0:W1:Y:S02]  /*233f0*/  SHFL.IDX P6, R14, R13, R12, R11 ;  /* 0x0000000c0d0e7389 */ /* 0x00006400000c000b */
[----:B01----:R-:W-:Y:S01]  /*23400*/  ENDCOLLECTIVE ;  /* 0x000000000000791b */ /* 0x003fe20003800000 */
.L_x_9950:
[----:B------:R-:W-:Y:S02]  /*23410*/  IMAD.MOV.U32 R13, RZ, RZ, R5 ;  /* 0x000000ffff0d7224 */ /* 0x000fe400078e0005 */
[----:B------:R-:W-:-:S07]  /*23420*/  IMAD.MOV.U32 R4, RZ, RZ, R14 ;  /* 0x000000ffff047224 */ /* 0x000fce00078e000e */
[----:B------:R-:W-:Y:S05]  /*23430*/  WARPSYNC.COLLECTIVE R15, `(.L_x_9951) ;  /* 0x000000000f087348 */ /* 0x000fea0003c00000 */
[----:B------:R0:W1:Y:S02]  /*23440*/  SHFL.IDX P6, R14, R13, R12, R11 ;  /* 0x0000000c0d0e7389 */ /* 0x00006400000c000b */
[----:B01----:R-:W-:Y:S01]  /*23450*/  ENDCOLLECTIVE ;  /* 0x000000000000791b */ /* 0x003fe20003800000 */
.L_x_9951:
[----:B------:R-:W-:Y:S05]  /*23460*/  BRA `(.L_x_9952) ;  /* 0xfffffe4400e87947 */ /* 0x000fea000383ffff */
.L_x_9677:
[----:B-1----:R1:W2:Y:S02]  /*23470*/  SYNCS.PHASECHK.TRANS64.TRYWAIT P0, [R16+URZ+0x19c00], R5 ;  /* 0x019c0005100075a7 */ /* 0x0022a4000800017f */
[----:B--2---:R-:W-:Y:S05]  /*23480*/  @!P0 NANOSLEEP.SYNCS 0x989680 ;  /* 0x009896800000895d */ /* 0x004fea0003900000 */
[----:B------:R-:W2:Y:S02]  /*23490*/  @!P0 SYNCS.PHASECHK.TRANS64 P0, [R16+URZ+0x19c00], R5 ;  /* 0x019c0005100085a7 */ /* 0x000ea4000800007f */
[----:B--2---:R-:W-:Y:S05]  /*234a0*/  @!P0 BRA `(.L_x_9677) ;  /* 0xfffffffc00f08947 */ /* 0x004fea000383ffff */
[----:B------:R-:W-:Y:S05]  /*234b0*/  BRA `(.L_x_9953) ;  /* 0xfffffe4800b87947 */ /* 0x000fea000383ffff */
.L_x_9683:
[----:B------:R-:W-:Y:S01]  /*234c0*/  BSSY B1, `(.L_x_9954) ;  /* 0x0000007000017945 */ /* 0x000fe20003800000 */
[----:B------:R-:W-:Y:S02]  /*234d0*/  IMAD.MOV.U32 R12, RZ, RZ, RZ ;  /* 0x000000ffff0c7224 */ /* 0x000fe400078e00ff */
[----:B------:R-:W-:Y:S02]  /*234e0*/  IMAD.MOV.U32 R11, RZ, RZ, 0x1e1f ;  /* 0x00001e1fff0b7424 */ /* 0x000fe400078e00ff */
[----:B------:R-:W-:-:S07]  /*234f0*/  IMAD.MOV.U32 R15, RZ, RZ, -0x1 ;  /* 0xffffffffff0f7424 */ /* 0x000fce00078e00ff */
[----:B------:R-:W-:Y:S05]  /*23500*/  WARPSYNC.COLLECTIVE R15, `(.L_x_9955) ;  /* 0x000000000f087348 */ /* 0x000fea0003c00000 */
[----:B------:R0:W1:Y:S02]  /*23510*/  SHFL.IDX P6, R14, R13, R12, R11 ;  /* 0x0000000c0d0e7389 */ /* 0x00006400000c000b */
[----:B01----:R-:W-:Y:S01]  /*23520*/  ENDCOLLECTIVE ;  /* 0x000000000000791b */ /* 0x003fe20003800000 */
.L_x_9955:
[----:B------:R-:W-:Y:S05]  /*23530*/  BSYNC B1 ;  /* 0x0000000000017941 */ /* 0x000fea0003800000 */
.L_x_9954:
        /* <DEDUP_REMOVED lines=8> */
.L_x_9956:
[----:B------:R-:W-:Y:S02]  /*235c0*/  IMAD.MOV.U32 R13, RZ, RZ, R20 ;  /* 0x000000ffff0d7224 */ /* 0x000fe400078e0014 */
[----:B------:R-:W-:-:S07]  /*235d0*/  IMAD.MOV.U32 R3, RZ, RZ, R14 ;  /* 0x000000ffff037224 */ /* 0x000fce00078e000e */
[----:B------:R-:W-:Y:S05]  /*235e0*/  WARPSYNC.COLLECTIVE R15, `(.L_x_9957) ;  /* 0x000000000f087348 */ /* 0x000fea0003c00000 */
[----:B------:R0:W1:Y:S02]  /*235f0*/  SHFL.IDX P6, R14, R13, R12, R11 ;  /* 0x0000000c0d0e7389 */ /* 0x00006400000c000b */
[----:B01----:R-:W-:Y:S01]  /*23600*/  ENDCOLLECTIVE ;  /* 0x000000000000791b */ /* 0x003fe20003800000 */
.L_x_9957:
[----:B------:R-:W-:Y:S02]  /*23610*/  IMAD.MOV.U32 R13, RZ, RZ, R21 ;  /* 0x000000ffff0d7224 */ /* 0x000fe400078e0015 */
[----:B------:R-:W-:-:S07]  /*23620*/  IMAD.MOV.U32 R20, RZ, RZ, R14 ;  /* 0x000000ffff147224 */ /* 0x000fce00078e000e */
[----:B------:R-:W-:Y:S05]  /*23630*/  WARPSYNC.COLLECTIVE R15, `(.L_x_9958) ;  /* 0x000000000f087348 */ /* 0x000fea0003c00000 */
[----:B------:R0:W1:Y:S02]  /*23640*/  SHFL.IDX P6, R14, R13, R12, R11 ;  /* 0x0000000c0d0e7389 */ /* 0x00006400000c000b */
[----:B01----:R-:W-:Y:S01]  /*23650*/  ENDCOLLECTIVE ;  /* 0x000000000000791b */ /* 0x003fe20003800000 */
.L_x_9958:
[----:B------:R-:W-:Y:S01]  /*23660*/  IMAD.MOV.U32 R21, RZ, RZ, R14 ;  /* 0x000000ffff157224 */ /* 0x000fe200078e000e */
[----:B------:R-:W-:Y:S06]  /*23670*/  BRA `(.L_x_9959) ;  /* 0xfffffe6000a47947 */ /* 0x000fec000383ffff */
.L_x_9687:
[----:B-1----:R1:W2:Y:S02]  /*23680*/  SYNCS.PHASECHK.TRANS64.TRYWAIT P0, [R16+URZ+0x19c00], R39 ;  /* 0x019c0027100075a7 */ /* 0x0022a4000800017f */
[----:B--2---:R-:W-:Y:S05]  /*23690*/  @!P0 NANOSLEEP.SYNCS 0x989680 ;  /* 0x009896800000895d */ /* 0x004fea0003900000 */
[----:B------:R-:W2:Y:S02]  /*236a0*/  @!P0 SYNCS.PHASECHK.TRANS64 P0, [R16+URZ+0x19c00], R39 ;  /* 0x019c0027100085a7 */ /* 0x000ea4000800007f */
[----:B--2---:R-:W-:Y:S05]  /*236b0*/  @!P0 BRA `(.L_x_9687) ;  /* 0xfffffffc00f08947 */ /* 0x004fea000383ffff */
[----:B------:R-:W-:Y:S05]  /*236c0*/  BRA `(.L_x_9960) ;  /* 0xfffffe6400647947 */ /* 0x000fea000383ffff */
.L_x_9693:
[----:B-1----:R1:W2:Y:S02]  /*236d0*/  SYNCS.PHASECHK.TRANS64.TRYWAIT P1, [R3+URZ+0x19c30], R0 ;  /* 0x019c3000030075a7 */ /* 0x0022a4000802017f */
[----:B--2---:R-:W-:Y:S05]  /*236e0*/  @!P1 NANOSLEEP.SYNCS 0x989680 ;  /* 0x009896800000995d */ /* 0x004fea0003900000 */
[----:B------:R-:W2:Y:S02]  /*236f0*/  @!P1 SYNCS.PHASECHK.TRANS64 P1, [R3+URZ+0x19c30], R0 ;  /* 0x019c3000030095a7 */ /* 0x000ea4000802007f */
[----:B--2---:R-:W-:Y:S05]  /*23700*/  @!P1 BRA `(.L_x_9693) ;  /* 0xfffffffc00f09947 */ /* 0x004fea000383ffff */
[----:B------:R-:W-:Y:S05]  /*23710*/  BRA `(.L_x_9692) ;  /* 0xfffffe8400c87947 */ /* 0x000fea000383ffff */
.L_x_9713:
[----:B-1----:R1:W2:Y:S02]  /*23720*/  SYNCS.PHASECHK.TRANS64.TRYWAIT P1, [R5+URZ+0x19c30], R14 ;  /* 0x019c300e050075a7 */ /* 0x0022a4000802017f */
[----:B--2---:R-:W-:Y:S05]  /*23730*/  @!P1 NANOSLEEP.SYNCS 0x989680 ;  /* 0x009896800000995d */ /* 0x004fea0003900000 */
[----:B------:R-:W2:Y:S02]  /*23740*/  @!P1 SYNCS.PHASECHK.TRANS64 P1, [R5+URZ+0x19c30], R14 ;  /* 0x019c300e050095a7 */ /* 0x000ea4000802007f */
[----:B--2---:R-:W-:Y:S05]  /*23750*/  @!P1 BRA `(.L_x_9713) ;  /* 0xfffffffc00f09947 */ /* 0x004fea000383ffff */
[----:B------:R-:W-:Y:S05]  /*23760*/  BRA `(.L_x_9712) ;  /* 0xfffffec000747947 */ /* 0x000fea000383ffff */
.L_x_9718:
[----:B-1----:R1:W2:Y:S02]  /*23770*/  SYNCS.PHASECHK.TRANS64.TRYWAIT P1, [R19+URZ+0x19c50], R14 ;  /* 0x019c500e130075a7 */ /* 0x0022a4000802017f */
[----:B--2---:R-:W-:Y:S05]  /*23780*/  @!P1 NANOSLEEP.SYNCS 0x989680 ;  /* 0x009896800000995d */ /* 0x004fea0003900000 */
[----:B------:R-:W2:Y:S02]  /*23790*/  @!P1 SYNCS.PHASECHK.TRANS64 P1, [R19+URZ+0x19c50], R14 ;  /* 0x019c500e130095a7 */ /* 0x000ea4000802007f */
[----:B--2---:R-:W-:Y:S05]  /*237a0*/  @!P1 BRA `(.L_x_9718) ;  /* 0xfffffffc00f09947 */ /* 0x004fea000383ffff */
[----:B------:R-:W-:Y:S05]  /*237b0*/  BRA `(.L_x_9717) ;  /* 0xfffffec000fc7947 */ /* 0x000fea000383ffff */
.L_x_9739:
[----:B-1----:R1:W2:Y:S02]  /*237c0*/  SYNCS.PHASECHK.TRANS64.TRYWAIT P1, [R21+URZ+0x19c30], R12 ;  /* 0x019c300c150075a7 */ /* 0x0022a4000802017f */
[----:B--2---:R-:W-:Y:S05]  /*237d0*/  @!P1 NANOSLEEP.SYNCS 0x989680 ;  /* 0x009896800000995d */ /* 0x004fea0003900000 */
[----:B------:R-:W2:Y:S02]  /*237e0*/  @!P1 SYNCS.PHASECHK.TRANS64 P1, [R21+URZ+0x19c30], R12 ;  /* 0x019c300c150095a7 */ /* 0x000ea4000802007f */
[----:B--2---:R-:W-:Y:S05]  /*237f0*/  @!P1 BRA `(.L_x_9739) ;  /* 0xfffffffc00f09947 */ /* 0x004fea000383ffff */
[----:B------:R-:W-:Y:S05]  /*23800*/  BRA `(.L_x_9738) ;  /* 0xfffffefc00007947 */ /* 0x000fea000383ffff */
.L_x_9744:
[----:B-1----:R1:W2:Y:S02]  /*23810*/  SYNCS.PHASECHK.TRANS64.TRYWAIT P1, [R154+URZ+0x19c50], R12 ;  /* 0x019c500c9a0075a7 */ /* 0x0022a4000802017f */
[----:B--2---:R-:W-:Y:S05]  /*23820*/  @!P1 NANOSLEEP.SYNCS 0x989680 ;  /* 0x009896800000995d */ /* 0x004fea0003900000 */
[----:B------:R-:W2:Y:S02]  /*23830*/  @!P1 SYNCS.PHASECHK.TRANS64 P1, [R154+URZ+0x19c50], R12 ;  /* 0x019c500c9a0095a7 */ /* 0x000ea4000802007f */
[----:B--2---:R-:W-:Y:S05]  /*23840*/  @!P1 BRA `(.L_x_9744) ;  /* 0xfffffffc00f09947 */ /* 0x004fea000383ffff */
[----:B------:R-:W-:Y:S05]  /*23850*/  BRA `(.L_x_9743) ;  /* 0xfffffefc00887947 */ /* 0x000fea000383ffff */
.L_x_9753:
[----:B-1----:R1:W2:Y:S02]  /*23860*/  SYNCS.PHASECHK.TRANS64.TRYWAIT P1, [R154+URZ+0x19c30], R13 ;  /* 0x019c300d9a0075a7 */ /* 0x0022a4000802017f */
[----:B--2---:R-:W-:Y:S05]  /*23870*/  @!P1 NANOSLEEP.SYNCS 0x989680 ;  /* 0x009896800000995d */ /* 0x004fea0003900000 */
[----:B------:R-:W2:Y:S02]  /*23880*/  @!P1 SYNCS.PHASECHK.TRANS64 P1, [R154+URZ+0x19c30], R13 ;  /* 0x019c300d9a0095a7 */ /* 0x000ea4000802007f */
[----:B--2---:R-:W-:Y:S05]  /*23890*/  @!P1 BRA `(.L_x_9753) ;  /* 0xfffffffc00f09947 */ /* 0x004fea000383ffff */
[----:B------:R-:W-:Y:S05]  /*238a0*/  BRA `(.L_x_9752) ;  /* 0xffffff2000707947 */ /* 0x000fea000383ffff */
.L_x_9758:
[----:B-1----:R1:W2:Y:S02]  /*238b0*/  SYNCS.PHASECHK.TRANS64.TRYWAIT P1, [R21+URZ+0x19c50], R12 ;  /* 0x019c500c150075a7 */ /* 0x0022a4000802017f */
[----:B--2---:R-:W-:Y:S05]  /*238c0*/  @!P1 NANOSLEEP.SYNCS 0x989680 ;  /* 0x009896800000995d */ /* 0x004fea0003900000 */
[----:B------:R-:W2:Y:S02]  /*238d0*/  @!P1 SYNCS.PHASECHK.TRANS64 P1, [R21+URZ+0x19c50], R12 ;  /* 0x019c500c150095a7 */ /* 0x000ea4000802007f */
[----:B--2---:R-:W-:Y:S05]  /*238e0*/  @!P1 BRA `(.L_x_9758) ;  /* 0xfffffffc00f09947 */ /* 0x004fea000383ffff */
[----:B------:R-:W-:Y:S05]  /*238f0*/  BRA `(.L_x_9757) ;  /* 0xffffff2000f87947 */ /* 0x000fea000383ffff */
.L_x_9773:
[----:B--2---:R2:W3:Y:S02]  /*23900*/  SYNCS.PHASECHK.TRANS64.TRYWAIT P0, [R5+URZ+0x19c50], R0 ;  /* 0x019c5000050075a7 */ /* 0x0044e4000800017f */
[----:B---3--:R-:W-:Y:S05]  /*23910*/  @!P0 NANOSLEEP.SYNCS 0x989680 ;  /* 0x009896800000895d */ /* 0x008fea0003900000 */
[----:B------:R-:W3:Y:S02]  /*23920*/  @!P0 SYNCS.PHASECHK.TRANS64 P0, [R5+URZ+0x19c50], R0 ;  /* 0x019c5000050085a7 */ /* 0x000ee4000800007f */
[----:B---3--:R-:W-:Y:S05]  /*23930*/  @!P0 BRA `(.L_x_9773) ;  /* 0xfffffffc00f08947 */ /* 0x008fea000383ffff */
[----:B------:R-:W-:Y:S05]  /*23940*/  BRA `(.L_x_9772) ;  /* 0xffffff5800007947 */ /* 0x000fea000383ffff */
.L_x_9810:
        /* <DEDUP_REMOVED lines=11> */
.L_x_9962:
[----:B------:R-:W-:Y:S05]  /*23a00*/  BSYNC B1 ;  /* 0x0000000000017941 */ /* 0x000fea0003800000 */
.L_x_9961:
[----:B------:R-:W-:Y:S05]  /*23a10*/  BRA `(.L_x_9963) ;  /* 0xffffff9c001c7947 */ /* 0x000fea000383ffff */
.L_x_9812:
[----:B------:R-:W-:Y:S01]  /*23a20*/  BSSY B1, `(.L_x_9964) ;  /* 0x0000006000017945 */ /* 0x000fe20003800000 */
[----:B------:R-:W-:-:S07]  /*23a30*/  IMAD.MOV.U32 R15, RZ, RZ, -0x1 ;  /* 0xffffffffff0f7424 */ /* 0x000fce00078e00ff */
[----:B01----:R-:W-:Y:S05]  /*23a40*/  WARPSYNC.COLLECTIVE R15, `(.L_x_9965) ;  /* 0x000000000f0c7348 */ /* 0x003fea0003c00000 */
[----:B------:R-:W-:Y:S02]  /*23a50*/  ELECT P6, UR62, PT ;  /* 0x00000000003e782f */ /* 0x000fe400038c0000 */
[----:B------:R-:W-:Y:S01]  /*23a60*/  MOV R14, UR62 ;  /* 0x0000003e000e7c02 */ /* 0x000fe20008000f00 */
[----:B01----:R-:W-:Y:S10]  /*23a70*/  ENDCOLLECTIVE ;  /* 0x000000000000791b */ /* 0x003ff40003800000 */
.L_x_9965:
[----:B------:R-:W-:Y:S05]  /*23a80*/  BSYNC B1 ;  /* 0x0000000000017941 */ /* 0x000fea0003800000 */
.L_x_9964:
[----:B------:R-:W-:Y:S05]  /*23a90*/  BRA `(.L_x_9811) ;  /* 0xffffff9c00147947 */ /* 0x000fea000383ffff */
.L_x_9814:
[----:B-1----:R1:W2:Y:S02]  /*23aa0*/  SYNCS.PHASECHK.TRANS64.TRYWAIT P0, [R23+URZ+0x19c20], R5 ;  /* 0x019c2005170075a7 */ /* 0x0022a4000800017f */
[----:B--2---:R-:W-:Y:S05]  /*23ab0*/  @!P0 NANOSLEEP.SYNCS 0x989680 ;  /* 0x009896800000895d */ /* 0x004fea0003900000 */
[----:B------:R-:W2:Y:S02]  /*23ac0*/  @!P0 SYNCS.PHASECHK.TRANS64 P0, [R23+URZ+0x19c20], R5 ;  /* 0x019c2005170085a7 */ /* 0x000ea4000800007f */
[----:B--2---:R-:W-:Y:S05]  /*23ad0*/  @!P0 BRA `(.L_x_9814) ;  /* 0xfffffffc00f08947 */ /* 0x004fea000383ffff */
[----:B------:R-:W-:Y:S05]  /*23ae0*/  BRA `(.L_x_9966) ;  /* 0xffffff9c00247947 */ /* 0x000fea000383ffff */
.L_x_9818:
[----:B--2---:R2:W3:Y:S02]  /*23af0*/  SYNCS.PHASECHK.TRANS64.TRYWAIT P0, [R9+URZ+0x19ca0], R8 ;  /* 0x019ca008090075a7 */ /* 0x0044e4000800017f */
[----:B---3--:R-:W-:Y:S05]  /*23b00*/  @!P0 NANOSLEEP.SYNCS 0x989680 ;  /* 0x009896800000895d */ /* 0x008fea0003900000 */
[----:B------:R-:W3:Y:S02]  /*23b10*/  @!P0 SYNCS.PHASECHK.TRANS64 P0, [R9+URZ+0x19ca0], R8 ;  /* 0x019ca008090085a7 */ /* 0x000ee4000800007f */
[----:B---3--:R-:W-:Y:S05]  /*23b20*/  @!P0 BRA `(.L_x_9818) ;  /* 0xfffffffc00f08947 */ /* 0x008fea000383ffff */
[----:B------:R-:W-:Y:S05]  /*23b30*/  BRA `(.L_x_9967) ;  /* 0xffffff9c00407947 */ /* 0x000fea000383ffff */
.L_x_9825:
[----:B0-----:R0:W1:Y:S02]  /*23b40*/  SYNCS.PHASECHK.TRANS64.TRYWAIT P0, [R9+URZ+0x19cc0], R8 ;  /* 0x019cc008090075a7 */ /* 0x001064000800017f */
[----:B-1----:R-:W-:Y:S05]  /*23b50*/  @!P0 NANOSLEEP.SYNCS 0x989680 ;  /* 0x009896800000895d */ /* 0x002fea0003900000 */
[----:B------:R-:W1:Y:S02]  /*23b60*/  @!P0 SYNCS.PHASECHK.TRANS64 P0, [R9+URZ+0x19cc0], R8 ;  /* 0x019cc008090085a7 */ /* 0x000e64000800007f */
[----:B-1----:R-:W-:Y:S05]  /*23b70*/  @!P0 BRA `(.L_x_9825) ;  /* 0xfffffffc00f08947 */ /* 0x002fea000383ffff */
[----:B------:R-:W-:Y:S05]  /*23b80*/  BRA `(.L_x_9968) ;  /* 0xffffffa0003c7947 */ /* 0x000fea000383ffff */
.L_x_9834:
[----:B-1----:R1:W2:Y:S02]  /*23b90*/  SYNCS.PHASECHK.TRANS64.TRYWAIT P1, [R8+URZ+0x19ca0], R7 ;  /* 0x019ca007080075a7 */ /* 0x0022a4000802017f */
[----:B--2---:R-:W-:Y:S05]  /*23ba0*/  @!P1 NANOSLEEP.SYNCS 0x989680 ;  /* 0x009896800000995d */ /* 0x004fea0003900000 */
[----:B------:R-:W2:Y:S02]  /*23bb0*/  @!P1 SYNCS.PHASECHK.TRANS64 P1, [R8+URZ+0x19ca0], R7 ;  /* 0x019ca007080095a7 */ /* 0x000ea4000802007f */
[----:B--2---:R-:W-:Y:S05]  /*23bc0*/  @!P1 BRA `(.L_x_9834) ;  /* 0xfffffffc00f09947 */ /* 0x004fea000383ffff */
[----:B------:R-:W-:Y:S05]  /*23bd0*/  BRA `(.L_x_9969) ;  /* 0xffffffa4007c7947 */ /* 0x000fea000383ffff */
.L_x_9841:
[----:B0-----:R0:W2:Y:S02]  /*23be0*/  SYNCS.PHASECHK.TRANS64.TRYWAIT P1, [R8+URZ+0x19cc0], R7 ;  /* 0x019cc007080075a7 */ /* 0x0010a4000802017f */
[----:B--2---:R-:W-:Y:S05]  /*23bf0*/  @!P1 NANOSLEEP.SYNCS 0x989680 ;  /* 0x009896800000995d */ /* 0x004fea0003900000 */
[----:B------:R-:W2:Y:S02]  /*23c00*/  @!P1 SYNCS.PHASECHK.TRANS64 P1, [R8+URZ+0x19cc0], R7 ;  /* 0x019cc007080095a7 */ /* 0x000ea4000802007f */
[----:B--2---:R-:W-:Y:S05]  /*23c10*/  @!P1 BRA `(.L_x_9841) ;  /* 0xfffffffc00f09947 */ /* 0x004fea000383ffff */
[----:B------:R-:W-:Y:S05]  /*23c20*/  BRA `(.L_x_9970) ;  /* 0xffffffa800747947 */ /* 0x000fea000383ffff */
.L_x_9866:
[----:B------:R-:W3:Y:S01]  /*23c30*/  S2R R20, SR_TID.X ;  /* 0x0000000000147919 */ /* 0x000ee20000002100 */
[----:B------:R-:W-:Y:S01]  /*23c40*/  BSSY B0, `(.L_x_9971) ;  /* 0x000000a000007945 */ /* 0x000fe20003800000 */
[----:B------:R-:W-:Y:S02]  /*23c50*/  IMAD.MOV.U32 R12, RZ, RZ, RZ ;  /* 0x000000ffff0c7224 */ /* 0x000fe400078e00ff */
[----:B------:R-:W-:Y:S02]  /*23c60*/  IMAD.MOV.U32 R11, RZ, RZ, 0x1f ;  /* 0x0000001fff0b7424 */ /* 0x000fe400078e00ff */
[----:B------:R-:W-:Y:S01]  /*23c70*/  IMAD.MOV.U32 R15, RZ, RZ, -0x1 ;  /* 0xffffffffff0f7424 */ /* 0x000fe200078e00ff */
[----:B---3--:R-:W-:-:S04]  /*23c80*/  SHF.R.U32.HI R20, RZ, 0x5, R20 ;  /* 0x00000005ff147819 */ /* 0x008fc80000011614 */
[----:B------:R-:W-:-:S05]  /*23c90*/  LOP3.LUT R20, R20, 0x3, RZ, 0xc0, !PT ;  /* 0x0000000314147812 */ /* 0x000fca00078ec0ff */
[----:B0-----:R-:W-:-:S07]  /*23ca0*/  IMAD.MOV.U32 R13, RZ, RZ, R20 ;  /* 0x000000ffff0d7224 */ /* 0x001fce00078e0014 */
[----:B-12---:R-:W-:Y:S05]  /*23cb0*/  WARPSYNC.COLLECTIVE R15, `(.L_x_9972) ;  /* 0x000000000f087348 */ /* 0x006fea0003c00000 */
[----:B------:R0:W3:Y:S02]  /*23cc0*/  SHFL.IDX P6, R14, R13, R12, R11 ;  /* 0x0000000c0d0e7389 */ /* 0x0000e400000c000b */
[----:B0123--:R-:W-:Y:S01]  /*23cd0*/  ENDCOLLECTIVE ;  /* 0x000000000000791b */ /* 0x00ffe20003800000 */
.L_x_9972:
[----:B------:R-:W-:Y:S05]  /*23ce0*/  BSYNC B0 ;  /* 0x0000000000007941 */ /* 0x000fea0003800000 */
.L_x_9971:
[----:B------:R-:W-:Y:S05]  /*23cf0*/  BRA `(.L_x_9973) ;  /* 0xffffffb800707947 */ /* 0x000fea000383ffff */
.L_x_9868:
[----:B------:R-:W-:Y:S01]  /*23d00*/  BSSY B0, `(.L_x_9974) ;  /* 0x0000006000007945 */ /* 0x000fe20003800000 */
[----:B------:R-:W-:-:S07]  /*23d10*/  IMAD.MOV.U32 R15, RZ, RZ, -0x1 ;  /* 0xffffffffff0f7424 */ /* 0x000fce00078e00ff */
[----:B0123--:R-:W-:Y:S05]  /*23d20*/  WARPSYNC.COLLECTIVE R15, `(.L_x_9975) ;  /* 0x000000000f0c7348 */ /* 0x00ffea0003c00000 */
[----:B------:R-:W-:Y:S02]  /*23d30*/  ELECT P6, UR62, PT ;  /* 0x00000000003e782f */ /* 0x000fe400038c0000 */
[----:B------:R-:W-:Y:S01]  /*23d40*/  MOV R14, UR62 ;  /* 0x0000003e000e7c02 */ /* 0x000fe20008000f00 */
[----:B0123--:R-:W-:Y:S10]  /*23d50*/  ENDCOLLECTIVE ;  /* 0x000000000000791b */ /* 0x00fff40003800000 */
.L_x_9975:
[----:B------:R-:W-:Y:S05]  /*23d60*/  BSYNC B0 ;  /* 0x0000000000007941 */ /* 0x000fea0003800000 */
.L_x_9974:
[----:B------:R-:W-:Y:S05]  /*23d70*/  BRA `(.L_x_9976) ;  /* 0xffffffb800707947 */ /* 0x000fea000383ffff */
.L_x_9870:
[----:B---3--:R3:W4:Y:S02]  /*23d80*/  SYNCS.PHASECHK.TRANS64.TRYWAIT P0, [R4+URZ+0x19c80], R3 ;  /* 0x019c8003040075a7 */ /* 0x008724000800017f */
[----:B----4-:R-:W-:Y:S05]  /*23d90*/  @!P0 NANOSLEEP.SYNCS 0x989680 ;  /* 0x009896800000895d */ /* 0x010fea0003900000 */
[----:B------:R-:W4:Y:S02]  /*23da0*/  @!P0 SYNCS.PHASECHK.TRANS64 P0, [R4+URZ+0x19c80], R3 ;  /* 0x019c8003040085a7 */ /* 0x000f24000800007f */
[----:B----4-:R-:W-:Y:S05]  /*23db0*/  @!P0 BRA `(.L_x_9870) ;  /* 0xfffffffc00f08947 */ /* 0x010fea000383ffff */
[----:B------:R-:W-:Y:S05]  /*23dc0*/  BRA `(.L_x_9977) ;  /* 0xffffffb800d47947 */ /* 0x000fea000383ffff */
.L_x_9872:
[----:B-1----:R1:W4:Y:S02]  /*23dd0*/  SYNCS.PHASECHK.TRANS64.TRYWAIT P0, [R4+URZ+0x19c40], R3 ;  /* 0x019c4003040075a7 */ /* 0x002324000800017f */
[----:B----4-:R-:W-:Y:S05]  /*23de0*/  @!P0 NANOSLEEP.SYNCS 0x989680 ;  /* 0x009896800000895d */ /* 0x010fea0003900000 */
[----:B------:R-:W4:Y:S02]  /*23df0*/  @!P0 SYNCS.PHASECHK.TRANS64 P0, [R4+URZ+0x19c40], R3 ;  /* 0x019c4003040085a7 */ /* 0x000f24000800007f */
[----:B----4-:R-:W-:Y:S05]  /*23e00*/  @!P0 BRA `(.L_x_9872) ;  /* 0xfffffffc00f08947 */ /* 0x010fea000383ffff */
[----:B------:R-:W-:Y:S05]  /*23e10*/  BRA `(.L_x_9978) ;  /* 0xffffffbc00507947 */ /* 0x000fea000383ffff */
.L_x_9876:
[----:B------:R-:W2:Y:S01]  /*23e20*/  LDL.LU R11, [R1+0x24] ;  /* 0x00002400010b7983 */ /* 0x000ea20000300800 */
[----:B------:R-:W-:Y:S02]  /*23e30*/  IMAD.MOV.U32 R0, RZ, RZ, R12 ;  /* 0x000000ffff007224 */ /* 0x000fe400078e000c */
[----:B------:R-:W-:Y:S02]  /*23e40*/  IMAD.MOV.U32 R13, RZ, RZ, R5 ;  /* 0x000000ffff0d7224 */ /* 0x000fe400078e0005 */
[----:B------:R-:W-:Y:S02]  /*23e50*/  IMAD.MOV.U32 R12, RZ, RZ, RZ ;  /* 0x000000ffff0c7224 */ /* 0x000fe400078e00ff */
[----:B------:R-:W-:Y:S02]  /*23e60*/  IMAD.MOV.U32 R15, RZ, RZ, -0x1 ;  /* 0xffffffffff0f7424 */ /* 0x000fe400078e00ff */
[----:B------:R-:W-:Y:S02]  /*23e70*/  IMAD.IADD R0, R21, 0x1, R0 ;  /* 0x0000000115007824 */ /* 0x000fe400078e0200 */
[----:B--2---:R-:W-:-:S02]  /*23e80*/  IMAD R4, R11, R9, RZ ;  /* 0x000000090b047224 */ /* 0x004fc400078e02ff */
[----:B------:R-:W-:-:S03]  /*23e90*/  IMAD.MOV.U32 R11, RZ, RZ, 0x1e1f ;  /* 0x00001e1fff0b7424 */ /* 0x000fc600078e00ff */
[----:B------:R-:W-:-:S13]  /*23ea0*/  ISETP.GE.AND P4, PT, R0, R4, PT ;  /* 0x000000040000720c */ /* 0x000fda0003f86270 */
[----:B-----5:R-:W-:Y:S05]  /*23eb0*/  WARPSYNC.COLLECTIVE R15, `(.L_x_9979) ;  /* 0x000000000f087348 */ /* 0x020fea0003c00000 */
[----:B------:R0:W1:Y:S02]  /*23ec0*/  SHFL.IDX P6, R14, R13, R12, R11 ;  /* 0x0000000c0d0e7389 */ /* 0x00006400000c000b */
[----:B01---5:R-:W-:Y:S01]  /*23ed0*/  ENDCOLLECTIVE ;  /* 0x000000000000791b */ /* 0x023fe20003800000 */
.L_x_9979:
[----:B------:R-:W-:Y:S02]  /*23ee0*/  IMAD.MOV.U32 R13, RZ, RZ, R6 ;  /* 0x000000ffff0d7224 */ /* 0x000fe400078e0006 */
[----:B------:R-:W-:-:S07]  /*23ef0*/  IMAD.MOV.U32 R3, RZ, RZ, R14 ;  /* 0x000000ffff037224 */ /* 0x000fce00078e000e */
[----:B------:R-:W-:Y:S05]  /*23f00*/  WARPSYNC.COLLECTIVE R15, `(.L_x_9980) ;  /* 0x000000000f087348 */ /* 0x000fea0003c00000 */
[----:B------:R0:W1:Y:S02]  /*23f10*/  SHFL.IDX P6, R14, R13, R12, R11 ;  /* 0x0000000c0d0e7389 */ /* 0x00006400000c000b */
[----:B01----:R-:W-:Y:S01]  /*23f20*/  ENDCOLLECTIVE ;  /* 0x000000000000791b */ /* 0x003fe20003800000 */
.L_x_9980:
[----:B------:R-:W-:Y:S02]  /*23f30*/  IMAD.MOV.U32 R13, RZ, RZ, R5 ;  /* 0x000000ffff0d7224 */ /* 0x000fe400078e0005 */
[----:B------:R-:W-:Y:S02]  /*23f40*/  IMAD.MOV.U32 R12, RZ, RZ, 0x1 ;  /* 0x00000001ff0c7424 */ /* 0x000fe400078e00ff */
[----:B------:R-:W-:-:S07]  /*23f50*/  IMAD.MOV.U32 R2, RZ, RZ, R14 ;  /* 0x000000ffff027224 */ /* 0x000fce00078e000e */
[----:B------:R-:W-:Y:S05]  /*23f60*/  WARPSYNC.COLLECTIVE R15, `(.L_x_9981) ;  /* 0x000000000f087348 */ /* 0x000fea0003c00000 */
[----:B------:R0:W1:Y:S02]  /*23f70*/  SHFL.IDX P6, R14, R13, R12, R11 ;  /* 0x0000000c0d0e7389 */ /* 0x00006400000c000b */
[----:B01----:R-:W-:Y:S01]  /*23f80*/  ENDCOLLECTIVE ;  /* 0x000000000000791b */ /* 0x003fe20003800000 */
.L_x_9981:
        /* <DEDUP_REMOVED lines=13> */
.L_x_9982:
        /* <DEDUP_REMOVED lines=8> */
.L_x_9983:
        /* <DEDUP_REMOVED lines=9> */
[----:B0-----:R-:W-:-:S07]  /*24170*/  IMAD.MOV.U32 R3, RZ, RZ, R14 ;  /* 0x000000ffff037224 */ /* 0x001fce00078e000e */
[----:B------:R-:W-:Y:S05]  /*24180*/  WARPSYNC.COLLECTIVE R15, `(.L_x_9984) ;  /* 0x000000000f087348 */ /* 0x000fea0003c00000 */
[----:B------:R0:W1:Y:S02]  /*24190*/  SHFL.IDX P6, R14, R13, R12, R11 ;  /* 0x0000000c0d0e7389 */ /* 0x00006400000c000b */
[----:B01----:R-:W-:Y:S01]  /*241a0*/  ENDCOLLECTIVE ;  /* 0x000000000000791b */ /* 0x003fe20003800000 */
.L_x_9984:
[----:B------:R-:W-:Y:S01]  /*241b0*/  IMAD.MOV.U32 R2, RZ, RZ, R14 ;  /* 0x000000ffff027224 */ /* 0x000fe200078e000e */
[----:B------:R-:W-:Y:S06]  /*241c0*/  BRA `(.L_x_9985) ;  /* 0xffffffc4003c7947 */ /* 0x000fec000383ffff */
.L_x_9881:
[----:B--2---:R2:W3:Y:S02]  /*241d0*/  SYNCS.PHASECHK.TRANS64.TRYWAIT P0, [R23+URZ+0x19c20], R0 ;  /* 0x019c2000170075a7 */ /* 0x0044e4000800017f */
[----:B---3--:R-:W-:Y:S05]  /*241e0*/  @!P0 NANOSLEEP.SYNCS 0x989680 ;  /* 0x009896800000895d */ /* 0x008fea0003900000 */
[----:B------:R-:W3:Y:S02]  /*241f0*/  @!P0 SYNCS.PHASECHK.TRANS64 P0, [R23+URZ+0x19c20], R0 ;  /* 0x019c2000170085a7 */ /* 0x000ee4000800007f */
[----:B---3--:R-:W-:Y:S05]  /*24200*/  @!P0 BRA `(.L_x_9881) ;  /* 0xfffffffc00f08947 */ /* 0x008fea000383ffff */
[----:B------:R-:W-:Y:S05]  /*24210*/  BRA `(.L_x_9986) ;  /* 0xffffffc400ac7947 */ /* 0x000fea000383ffff */
.L_x_9887:
[----:B0-----:R0:W1:Y:S02]  /*24220*/  SYNCS.PHASECHK.TRANS64.TRYWAIT P0, [R6+URZ+0x19c80], R5 ;  /* 0x019c8005060075a7 */ /* 0x001064000800017f */
[----:B-1----:R-:W-:Y:S05]  /*24230*/  @!P0 NANOSLEEP.SYNCS 0x989680 ;  /* 0x009896800000895d */ /* 0x002fea0003900000 */
[----:B------:R-:W1:Y:S02]  /*24240*/  @!P0 SYNCS.PHASECHK.TRANS64 P0, [R6+URZ+0x19c80], R5 ;  /* 0x019c8005060085a7 */ /* 0x000e64000800007f */
[----:B-1----:R-:W-:Y:S05]  /*24250*/  @!P0 BRA `(.L_x_9887) ;  /* 0xfffffffc00f08947 */ /* 0x002fea000383ffff */
[----:B------:R-:W-:Y:S05]  /*24260*/  BRA `(.L_x_9987) ;  /* 0xffffffc8005c7947 */ /* 0x000fea000383ffff */
.L_x_9894:
[----:B-1----:R1:W2:Y:S02]  /*24270*/  SYNCS.PHASECHK.TRANS64.TRYWAIT P0, [R6+URZ+0x19c40], R5 ;  /* 0x019c4005060075a7 */ /* 0x0022a4000800017f */
[----:B--2---:R-:W-:Y:S05]  /*24280*/  @!P0 NANOSLEEP.SYNCS 0x989680 ;  /* 0x009896800000895d */ /* 0x004fea0003900000 */
[----:B------:R-:W2:Y:S02]  /*24290*/  @!P0 SYNCS.PHASECHK.TRANS64 P0, [R6+URZ+0x19c40], R5 ;  /* 0x019c4005060085a7 */ /* 0x000ea4000800007f */
[----:B--2---:R-:W-:Y:S05]  /*242a0*/  @!P0 BRA `(.L_x_9894) ;  /* 0xfffffffc00f08947 */ /* 0x004fea000383ffff */
[----:B------:R-:W-:Y:S05]  /*242b0*/  BRA `(.L_x_9988) ;  /* 0xffffffcc00587947 */ /* 0x000fea000383ffff */
.L_x_9902:
[----:B0-----:R0:W1:Y:S02]  /*242c0*/  SYNCS.PHASECHK.TRANS64.TRYWAIT P0, [R3+URZ+0x19c70], R4 ;  /* 0x019c7004030075a7 */ /* 0x001064000800017f */
[----:B-1----:R-:W-:Y:S05]  /*242d0*/  @!P0 NANOSLEEP.SYNCS 0x989680 ;  /* 0x009896800000895d */ /* 0x002fea0003900000 */
[----:B------:R-:W1:Y:S02]  /*242e0*/  @!P0 SYNCS.PHASECHK.TRANS64 P0, [R3+URZ+0x19c70], R4 ;  /* 0x019c7004030085a7 */ /* 0x000e64000800007f */
[----:B-1----:R-:W-:Y:S05]  /*242f0*/  @!P0 BRA `(.L_x_9902) ;  /* 0xfffffffc00f08947 */ /* 0x002fea000383ffff */
[----:B------:R-:W-:Y:S05]  /*24300*/  BRA `(.L_x_9989) ;  /* 0xffffffd0006c7947 */ /* 0x000fea000383ffff */
.L_x_9904:
[----:B0-----:R0:W1:Y:S02]  /*24310*/  SYNCS.PHASECHK.TRANS64.TRYWAIT P0, [R3+URZ+0x19c60], R4 ;  /* 0x019c6004030075a7 */ /* 0x001064000800017f */
[----:B-1----:R-:W-:Y:S05]  /*24320*/  @!P0 NANOSLEEP.SYNCS 0x989680 ;  /* 0x009896800000895d */ /* 0x002fea0003900000 */
[----:B------:R-:W1:Y:S02]  /*24330*/  @!P0 SYNCS.PHASECHK.TRANS64 P0, [R3+URZ+0x19c60], R4 ;  /* 0x019c6004030085a7 */ /* 0x000e64000800007f */
[----:B-1----:R-:W-:Y:S05]  /*24340*/  @!P0 BRA `(.L_x_9904) ;  /* 0xfffffffc00f08947 */ /* 0x002fea000383ffff */
[----:B------:R-:W-:Y:S05]  /*24350*/  BRA `(.L_x_9990) ;  /* 0xffffffd000747947 */ /* 0x000fea000383ffff */
.L_x_9911:
[----:B-1----:R1:W2:Y:S02]  /*24360*/  SYNCS.PHASECHK.TRANS64.TRYWAIT P1, [R0+URZ+0x19c70], R3 ;  /* 0x019c7003000075a7 */ /* 0x0022a4000802017f */
[----:B--2---:R-:W-:Y:S05]  /*24370*/  @!P1 NANOSLEEP.SYNCS 0x989680 ;  /* 0x009896800000995d */ /* 0x004fea0003900000 */
[----:B------:R-:W2:Y:S02]  /*24380*/  @!P1 SYNCS.PHASECHK.TRANS64 P1, [R0+URZ+0x19c70], R3 ;  /* 0x019c7003000095a7 */ /* 0x000ea4000802007f */
[----:B--2---:R-:W-:Y:S05]  /*24390*/  @!P1 BRA `(.L_x_9911) ;  /* 0xfffffffc00f09947 */ /* 0x004fea000383ffff */
[----:B------:R-:W-:Y:S05]  /*243a0*/  BRA `(.L_x_9991) ;  /* 0xffffffd8001c7947 */ /* 0x000fea000383ffff */
.L_x_9913:
[----:B-1----:R1:W2:Y:S02]  /*243b0*/  SYNCS.PHASECHK.TRANS64.TRYWAIT P1, [R0+URZ+0x19c60], R3 ;  /* 0x019c6003000075a7 */ /* 0x0022a4000802017f */
[----:B--2---:R-:W-:Y:S05]  /*243c0*/  @!P1 NANOSLEEP.SYNCS 0x989680 ;  /* 0x009896800000995d */ /* 0x004fea0003900000 */
[----:B------:R-:W2:Y:S02]  /*243d0*/  @!P1 SYNCS.PHASECHK.TRANS64 P1, [R0+URZ+0x19c60], R3 ;  /* 0x019c6003000095a7 */ /* 0x000ea4000802007f */
[----:B--2---:R-:W-:Y:S05]  /*243e0*/  @!P1 BRA `(.L_x_9913) ;  /* 0xfffffffc00f09947 */ /* 0x004fea000383ffff */
[----:B------:R-:W-:Y:S05]  /*243f0*/  BRA `(.L_x_9992) ;  /* 0xffffffd800207947 */ /* 0x000fea000383ffff */
.L_x_9917:
[----:B------:R-:W-:Y:S01]  /*24400*/  BSSY B0, `(.L_x_9993) ;  /* 0x0000008000007945 */ /* 0x000fe20003800000 */
[----:B0-----:R-:W-:Y:S02]  /*24410*/  IMAD.MOV.U32 R13, RZ, RZ, R16 ;  /* 0x000000ffff0d7224 */ /* 0x001fe400078e0010 */
[----:B------:R-:W-:Y:S02]  /*24420*/  IMAD.MOV.U32 R12, RZ, RZ, RZ ;  /* 0x000000ffff0c7224 */ /* 0x000fe400078e00ff */
[----:B------:R-:W-:Y:S02]  /*24430*/  IMAD.MOV.U32 R11, RZ, RZ, 0x1f ;  /* 0x0000001fff0b7424 */ /* 0x000fe400078e00ff */
[----:B------:R-:W-:-:S07]  /*24440*/  IMAD.MOV.U32 R15, RZ, RZ, -0x1 ;  /* 0xffffffffff0f7424 */ /* 0x000fce00078e00ff */
[----:B-1----:R-:W-:Y:S05]  /*24450*/  WARPSYNC.COLLECTIVE R15, `(.L_x_9994) ;  /* 0x000000000f087348 */ /* 0x002fea0003c00000 */
[----:B------:R0:W2:Y:S02]  /*24460*/  SHFL.IDX P6, R14, R13, R12, R11 ;  /* 0x0000000c0d0e7389 */ /* 0x0000a400000c000b */
[----:B012---:R-:W-:Y:S01]  /*24470*/  ENDCOLLECTIVE ;  /* 0x000000000000791b */ /* 0x007fe20003800000 */
.L_x_9994:
[----:B------:R-:W-:Y:S05]  /*24480*/  BSYNC B0 ;  /* 0x0000000000007941 */ /* 0x000fea0003800000 */
.L_x_9993:
        /* <DEDUP_REMOVED lines=9> */
.L_x_9995:
        /* <DEDUP_REMOVED lines=18> */
.L_x_9996:
[----:B------:R-:W-:Y:S01]  /*24640*/  IMAD.MOV.U32 R12, RZ, RZ, 0x2 ;  /* 0x00000002ff0c7424 */ /* 0x000fe200078e00ff */
[----:B------:R-:W-:-:S05]  /*24650*/  SEL R5, R14, RZ, P1 ;  /* 0x000000ff0e057207 */ /* 0x000fca0000800000 */
[----:B------:R-:W-:-:S04]  /*24660*/  IMAD.IADD R3, R2, 0x1, R5 ;  /* 0x0000000102037824 */ /* 0x000fc800078e0205 */
[----:B------:R-:W-:-:S07]  /*24670*/  IMAD.MOV.U32 R13, RZ, RZ, R3 ;  /* 0x000000ffff0d7224 */ /* 0x000fce00078e0003 */
[----:B------:R-:W-:Y:S05]  /*24680*/  WARPSYNC.COLLECTIVE R15, `(.L_x_9997) ;  /* 0x000000000f087348 */ /* 0x000fea0003c00000 */
[----:B------:R0:W1:Y:S02]  /*24690*/  SHFL.UP P6, R14, R13, R12, R11 ;  /* 0x0400000c0d0e7389 */ /* 0x00006400000c000b */
[----:B01----:R-:W-:Y:S01]  /*246a0*/  ENDCOLLECTIVE ;  /* 0x000000000000791b */ /* 0x003fe20003800000 */
.L_x_9997:
[----:B------:R-:W-:Y:S01]  /*246b0*/  IMAD.MOV.U32 R12, RZ, RZ, 0x4 ;  /* 0x00000004ff0c7424 */ /* 0x000fe200078e00ff */
[----:B------:R-:W-:-:S05]  /*246c0*/  SEL R14, R14, RZ, P2 ;  /* 0x000000ff0e0e7207 */ /* 0x000fca0001000000 */
[----:B------:R-:W-:-:S04]  /*246d0*/  IMAD.IADD R3, R3, 0x1, R14 ;  /* 0x0000000103037824 */ /* 0x000fc800078e020e */
[----:B------:R-:W-:-:S07]  /*246e0*/  IMAD.MOV.U32 R13, RZ, RZ, R3 ;  /* 0x000000ffff0d7224 */ /* 0x000fce00078e0003 */
[----:B------:R-:W-:Y:S05]  /*246f0*/  WARPSYNC.COLLECTIVE R15, `(.L_x_9998) ;  /* 0x000000000f087348 */ /* 0x000fea0003c00000 */
[----:B------:R0:W1:Y:S02]  /*24700*/  SHFL.UP P6, R14, R13, R12, R11 ;  /* 0x0400000c0d0e7389 */ /* 0x00006400000c000b */
[----:B01----:R-:W-:Y:S01]  /*24710*/  ENDCOLLECTIVE ;  /* 0x000000000000791b */ /* 0x003fe20003800000 */
.L_x_9998:
[----:B------:R-:W-:Y:S01]  /*24720*/  IMAD.MOV.U32 R12, RZ, RZ, 0x8 ;  /* 0x00000008ff0c7424 */ /* 0x000fe200078e00ff */
[----:B------:R-:W-:-:S05]  /*24730*/  SEL R14, R14, RZ, P3 ;  /* 0x000000ff0e0e7207 */ /* 0x000fca0001800000 */
[----:B------:R-:W-:-:S04]  /*24740*/  IMAD.IADD R3, R3, 0x1, R14 ;  /* 0x0000000103037824 */ /* 0x000fc800078e020e */
[----:B------:R-:W-:-:S07]  /*24750*/  IMAD.MOV.U32 R13, RZ, RZ, R3 ;  /* 0x000000ffff0d7224 */ /* 0x000fce00078e0003 */
[----:B------:R-:W-:Y:S05]  /*24760*/  WARPSYNC.COLLECTIVE R15, `(.L_x_9999) ;  /* 0x000000000f087348 */ /* 0x000fea0003c00000 */
[----:B------:R0:W1:Y:S02]  /*24770*/  SHFL.UP P6, R14, R13, R12, R11 ;  /* 0x0400000c0d0e7389 */ /* 0x00006400000c000b */
[----:B01----:R-:W-:Y:S01]  /*24780*/  ENDCOLLECTIVE ;  /* 0x000000000000791b */ /* 0x003fe20003800000 */
.L_x_9999:
[----:B------:R-:W-:Y:S01]  /*24790*/  IMAD.MOV.U32 R12, RZ, RZ, 0x10 ;  /* 0x00000010ff0c7424 */ /* 0x000fe200078e00ff */
[----:B------:R-:W-:-:S05]  /*247a0*/  SEL R14, R14, RZ, P4 ;  /* 0x000000ff0e0e7207 */ /* 0x000fca0002000000 */
[----:B------:R-:W-:-:S04]  /*247b0*/  IMAD.IADD R3, R3, 0x1, R14 ;  /* 0x0000000103037824 */ /* 0x000fc800078e020e */
[----:B------:R-:W-:-:S07]  /*247c0*/  IMAD.MOV.U32 R13, RZ, RZ, R3 ;  /* 0x000000ffff0d7224 */ /* 0x000fce00078e0003 */
[----:B------:R-:W-:Y:S05]  /*247d0*/  WARPSYNC.COLLECTIVE R15, `(.L_x_10000) ;  /* 0x000000000f087348 */ /* 0x000fea0003c00000 */
[----:B------:R0:W1:Y:S02]  /*247e0*/  SHFL.UP P6, R14, R13, R12, R11 ;  /* 0x0400000c0d0e7389 */ /* 0x00006400000c000b */
[----:B01----:R-:W-:Y:S01]  /*247f0*/  ENDCOLLECTIVE ;  /* 0x000000000000791b */ /* 0x003fe20003800000 */
.L_x_10000:
        /* <DEDUP_REMOVED lines=8> */
.L_x_10001:
[----:B------:R-:W-:Y:S05]  /*24880*/  BRA `(.L_x_10002) ;  /* 0xffffffd800f07947 */ /* 0x000fea000383ffff */
.L_x_9922:
[----:B------:R-:W-:Y:S01]  /*24890*/  BSSY B0, `(.L_x_10003) ;  /* 0x0000008000007945 */ /* 0x000fe20003800000 */
[----:B0----5:R-:W-:Y:S02]  /*248a0*/  IMAD.MOV.U32 R13, RZ, RZ, R2 ;  /* 0x000000ffff0d7224 */ /* 0x021fe400078e0002 */
[----:B------:R-:W-:Y:S02]  /*248b0*/  IMAD.MOV.U32 R12, RZ, RZ, 0x1 ;  /* 0x00000001ff0c7424 */ /* 0x000fe400078e00ff */
[----:B------:R-:W-:Y:S02]  /*248c0*/  IMAD.MOV.U32 R11, RZ, RZ, RZ ;  /* 0x000000ffff0b7224 */ /* 0x000fe400078e00ff */
[----:B------:R-:W-:-:S07]  /*248d0*/  IMAD.MOV.U32 R15, RZ, RZ, -0x1 ;  /* 0xffffffffff0f7424 */ /* 0x000fce00078e00ff */
[----:B-12---:R-:W-:Y:S05]  /*248e0*/  WARPSYNC.COLLECTIVE R15, `(.L_x_10004) ;  /* 0x000000000f087348 */ /* 0x006fea0003c00000 */
[----:B------:R0:W3:Y:S02]  /*248f0*/  SHFL.UP P6, R14, R13, R12, R11 ;  /* 0x0400000c0d0e7389 */ /* 0x0000e400000c000b */
[----:B0123--:R-:W-:Y:S01]  /*24900*/  ENDCOLLECTIVE ;  /* 0x000000000000791b */ /* 0x00ffe20003800000 */
.L_x_10004:
[----:B------:R-:W-:Y:S05]  /*24910*/  BSYNC B0 ;  /* 0x0000000000007941 */ /* 0x000fea0003800000 */
.L_x_10003:
        /* <DEDUP_REMOVED lines=9> */
.L_x_10005:
[----:B------:R-:W-:Y:S01]  /*249b0*/  IMAD.MOV.U32 R12, RZ, RZ, 0x4 ;  /* 0x00000004ff0c7424 */ /* 0x000fe200078e00ff */
[----:B------:R-:W-:-:S05]  /*249c0*/  SEL R14, R14, RZ, P2 ;  /* 0x000000ff0e0e7207 */ /* 0x000fca0001000000 */
[----:B------:R-:W-:-:S04]  /*249d0*/  IMAD.IADD R3, R3, 0x1, R14 ;  /* 0x0000000103037824 */ /* 0x000fc800078e020e */
[----:B------:R-:W-:-:S07]  /*249e0*/  IMAD.MOV.U32 R13, RZ, RZ, R3 ;  /* 0x000000ffff0d7224 */ /* 0x000fce00078e0003 */
[----:B------:R-:W-:Y:S05]  /*249f0*/  WARPSYNC.COLLECTIVE R15, `(.L_x_10006) ;  /* 0x000000000f087348 */ /* 0x000fea0003c00000 */
[----:B------:R0:W1:Y:S02]  /*24a00*/  SHFL.UP P6, R14, R13, R12, R11 ;  /* 0x0400000c0d0e7389 */ /* 0x00006400000c000b */
[----:B01----:R-:W-:Y:S01]  /*24a10*/  ENDCOLLECTIVE ;  /* 0x000000000000791b */ /* 0x003fe20003800000 */
.L_x_10006:
[----:B------:R-:W-:Y:S01]  /*24a20*/  IMAD.MOV.U32 R12, RZ, RZ, 0x8 ;  /* 0x00000008ff0c7424 */ /* 0x000fe200078e00ff */
[----:B------:R-:W-:-:S05]  /*24a30*/  SEL R14, R14, RZ, P3 ;  /* 0x000000ff0e0e7207 */ /* 0x000fca0001800000 */
[----:B------:R-:W-:-:S04]  /*24a40*/  IMAD.IADD R3, R3, 0x1, R14 ;  /* 0x0000000103037824 */ /* 0x000fc800078e020e */
[----:B------:R-:W-:-:S07]  /*24a50*/  IMAD.MOV.U32 R13, RZ, RZ, R3 ;  /* 0x000000ffff0d7224 */ /* 0x000fce00078e0003 */
[----:B------:R-:W-:Y:S05]  /*24a60*/  WARPSYNC.COLLECTIVE R15, `(.L_x_10007) ;  /* 0x000000000f087348 */ /* 0x000fea0003c00000 */
[----:B------:R0:W1:Y:S02]  /*24a70*/  SHFL.UP P6, R14, R13, R12, R11 ;  /* 0x0400000c0d0e7389 */ /* 0x00006400000c000b */
[----:B01----:R-:W-:Y:S01]  /*24a80*/  ENDCOLLECTIVE ;  /* 0x000000000000791b */ /* 0x003fe20003800000 */
.L_x_10007:
[----:B------:R-:W-:Y:S01]  /*24a90*/  IMAD.MOV.U32 R12, RZ, RZ, 0x10 ;  /* 0x00000010ff0c7424 */ /* 0x000fe200078e00ff */
[----:B------:R-:W-:-:S05]  /*24aa0*/  SEL R14, R14, RZ, P4 ;  /* 0x000000ff0e0e7207 */ /* 0x000fca0002000000 */
[----:B------:R-:W-:-:S04]  /*24ab0*/  IMAD.IADD R3, R3, 0x1, R14 ;  /* 0x0000000103037824 */ /* 0x000fc800078e020e */
[----:B------:R-:W-:-:S07]  /*24ac0*/  IMAD.MOV.U32 R13, RZ, RZ, R3 ;  /* 0x000000ffff0d7224 */ /* 0x000fce00078e0003 */
[----:B------:R-:W-:Y:S05]  /*24ad0*/  WARPSYNC.COLLECTIVE R15, `(.L_x_10008) ;  /* 0x000000000f087348 */ /* 0x000fea0003c00000 */
[----:B------:R0:W1:Y:S02]  /*24ae0*/  SHFL.UP P6, R14, R13, R12, R11 ;  /* 0x0400000c0d0e7389 */ /* 0x00006400000c000b */
[----:B01----:R-:W-:Y:S01]  /*24af0*/  ENDCOLLECTIVE ;  /* 0x000000000000791b */ /* 0x003fe20003800000 */
.L_x_10008:
        /* <DEDUP_REMOVED lines=8> */
.L_x_10009:
[----:B------:R-:W-:Y:S05]  /*24b80*/  BRA `(.L_x_10010) ;  /* 0xffffffd800cc7947 */ /* 0x000fea000383ffff */
.L_x_9924:
[----:B------:R-:W-:Y:S01]  /*24b90*/  BSSY B0, `(.L_x_10011) ;  /* 0x0000006000007945 */ /* 0x000fe20003800000 */
[----:B------:R-:W-:Y:S01]  /*24ba0*/  PLOP3.LUT P6, PT, P6, PT, PT, 0x8, 0x0 ;  /* 0x000000000000781c */ /* 0x000fe200037ce170 */
[----:B------:R-:W-:-:S12]  /*24bb0*/  IMAD.MOV.U32 R15, RZ, RZ, -0x1 ;  /* 0xffffffffff0f7424 */ /* 0x000fd800078e00ff */
[----:B01----:R-:W-:Y:S05]  /*24bc0*/  WARPSYNC.COLLECTIVE R15, `(.L_x_10012) ;  /* 0x000000000f087348 */ /* 0x003fea0003c00000 */
[----:B------:R-:W-:Y:S01]  /*24bd0*/  VOTE.ANY R14, PT, P6 ;  /* 0x00000000000e7806 */ /* 0x000fe200030e0100 */
[----:B01----:R-:W-:Y:S06]  /*24be0*/  ENDCOLLECTIVE ;  /* 0x000000000000791b */ /* 0x003fec0003800000 */
.L_x_10012:
[----:B------:R-:W-:Y:S05]  /*24bf0*/  BSYNC B0 ;  /* 0x0000000000007941 */ /* 0x000fea0003800000 */
.L_x_10011:
        /* <DEDUP_REMOVED lines=9> */
.L_x_10013:
[----:B------:R-:W-:Y:S01]  /*24c90*/  IMAD.MOV.U32 R17, RZ, RZ, R14 ;  /* 0x000000ffff117224 */ /* 0x000fe200078e000e */
[----:B------:R-:W-:Y:S06]  /*24ca0*/  BRA `(.L_x_10014) ;  /* 0xffffffd800bc7947 */ /* 0x000fec000383ffff */
.L_x_9926:
[----:B------:R-:W-:Y:S01]  /*24cb0*/  BSSY B0, `(.L_x_10015) ;  /* 0x0000007000007945 */ /* 0x000fe20003800000 */
[----:B0-----:R-:W-:Y:S02]  /*24cc0*/  IMAD.MOV.U32 R13, RZ, RZ, R3 ;  /* 0x000000ffff0d7224 */ /* 0x001fe400078e0003 */
[----:B------:R-:W-:Y:S02]  /*24cd0*/  IMAD.MOV.U32 R11, RZ, RZ, 0x1f ;  /* 0x0000001fff0b7424 */ /* 0x000fe400078e00ff */
[----:B------:R-:W-:-:S07]  /*24ce0*/  IMAD.MOV.U32 R15, RZ, RZ, -0x1 ;  /* 0xffffffffff0f7424 */ /* 0x000fce00078e00ff */
[----:B-123--:R-:W-:Y:S05]  /*24cf0*/  WARPSYNC.COLLECTIVE R15, `(.L_x_10016) ;  /* 0x000000000f087348 */ /* 0x00efea0003c00000 */
[----:B------:R0:W4:Y:S02]  /*24d00*/  SHFL.IDX P6, R14, R13, R12, R11 ;  /* 0x0000000c0d0e7389 */ /* 0x00012400000c000b */
[----:B01234-:R-:W-:Y:S01]  /*24d10*/  ENDCOLLECTIVE ;  /* 0x000000000000791b */ /* 0x01ffe20003800000 */
.L_x_10016:
[----:B------:R-:W-:Y:S05]  /*24d20*/  BSYNC B0 ;  /* 0x0000000000007941 */ /* 0x000fea0003800000 */
.L_x_10015:
[----:B------:R-:W-:Y:S01]  /*24d30*/  IMAD.MOV.U32 R5, RZ, RZ, R14 ;  /* 0x000000ffff057224 */ /* 0x000fe200078e000e */
[----:B------:R-:W-:Y:S06]  /*24d40*/  BRA `(.L_x_9925) ;  /* 0xffffffd800b07947 */ /* 0x000fec000383ffff */
.L_x_9930:
[----:B0-----:R0:W1:Y:S02]  /*24d50*/  SYNCS.PHASECHK.TRANS64.TRYWAIT P0, [R9+URZ+0x19c20], R0 ;  /* 0x019c2000090075a7 */ /* 0x001064000800017f */
[----:B-1----:R-:W-:Y:S05]  /*24d60*/  @!P0 NANOSLEEP.SYNCS 0x989680 ;  /* 0x009896800000895d */ /* 0x002fea0003900000 */
[----:B------:R-:W1:Y:S02]  /*24d70*/  @!P0 SYNCS.PHASECHK.TRANS64 P0, [R9+URZ+0x19c20], R0 ;  /* 0x019c2000090085a7 */ /* 0x000e64000800007f */
[----:B-1----:R-:W-:Y:S05]  /*24d80*/  @!P0 BRA `(.L_x_9930) ;  /* 0xfffffffc00f08947 */ /* 0x002fea000383ffff */
[----:B------:R-:W-:Y:S05]  /*24d90*/  BRA `(.L_x_10017) ;  /* 0xffffffe000287947 */ /* 0x000fea000383ffff */
.L_x_9931:
        /* <DEDUP_REMOVED lines=8> */
[----:B0-2---:R-:W-:Y:S05]  /*24e20*/  WARPSYNC.COLLECTIVE R15, `(.L_x_10019) ;  /* 0x000000000f087348 */ /* 0x005fea0003c00000 */
[----:B------:R1:W3:Y:S02]  /*24e30*/  SHFL.IDX P6, R14, R13, R12, R11 ;  /* 0x0000000c0d0e7389 */ /* 0x0002e400000c000b */
[----:B0123--:R-:W-:Y:S01]  /*24e40*/  ENDCOLLECTIVE ;  /* 0x000000000000791b */ /* 0x00ffe20003800000 */
.L_x_10019:
[----:B------:R-:W-:Y:S05]  /*24e50*/  BSYNC B0 ;  /* 0x0000000000007941 */ /* 0x000fea0003800000 */
.L_x_10018:
[----:B------:R-:W-:Y:S05]  /*24e60*/  BRA `(.L_x_10020) ;  /* 0xffffffe000107947 */ /* 0x000fea000383ffff */
.L_x_9932:
[----:B------:R-:W-:Y:S01]  /*24e70*/  BSSY B0, `(.L_x_10021) ;  /* 0x0000006000007945 */ /* 0x000fe20003800000 */
[----:B------:R-:W-:-:S07]  /*24e80*/  IMAD.MOV.U32 R15, RZ, RZ, -0x1 ;  /* 0xffffffffff0f7424 */ /* 0x000fce00078e00ff */
[----:B0-2---:R-:W-:Y:S05]  /*24e90*/  WARPSYNC.COLLECTIVE R15, `(.L_x_10022) ;  /* 0x000000000f0c7348 */ /* 0x005fea0003c00000 */
[----:B------:R-:W-:Y:S02]  /*24ea0*/  ELECT P6, UR62, PT ;  /* 0x00000000003e782f */ /* 0x000fe400038c0000 */
[----:B------:R-:W-:Y:S01]  /*24eb0*/  MOV R14, UR62 ;  /* 0x0000003e000e7c02 */ /* 0x000fe20008000f00 */
[----:B0-2---:R-:W-:Y:S10]  /*24ec0*/  ENDCOLLECTIVE ;  /* 0x000000000000791b */ /* 0x005ff40003800000 */
.L_x_10022:
[----:B------:R-:W-:Y:S05]  /*24ed0*/  BSYNC B0 ;  /* 0x0000000000007941 */ /* 0x000fea0003800000 */
.L_x_10021:
[----:B------:R-:W-:Y:S05]  /*24ee0*/  BRA `(.L_x_10023) ;  /* 0xffffffe000047947 */ /* 0x000fea000383ffff */
.L_x_9934:
[----:B0-----:R0:W1:Y:S02]  /*24ef0*/  SYNCS.PHASECHK.TRANS64.TRYWAIT P1, [R7+URZ], R2 ;  /* 0x00000002070075a7 */ /* 0x001064000802017f */
[----:B-1----:R-:W-:Y:S05]  /*24f00*/  @!P1 NANOSLEEP.SYNCS 0x989680 ;  /* 0x009896800000995d */ /* 0x002fea0003900000 */
[----:B------:R-:W1:Y:S02]  /*24f10*/  @!P1 SYNCS.PHASECHK.TRANS64 P1, [R7+URZ], R2 ;  /* 0x00000002070095a7 */ /* 0x000e64000802007f */
[----:B-1----:R-:W-:Y:S05]  /*24f20*/  @!P1 BRA `(.L_x_9934) ;  /* 0xfffffffc00f09947 */ /* 0x002fea000383ffff */
[----:B------:R-:W-:Y:S05]  /*24f30*/  BRA `(.L_x_10024) ;  /* 0xffffffe000387947 */ /* 0x000fea000383ffff */
.L_x_9935:
[----:B-1----:R1:W3:Y:S02]  /*24f40*/  SYNCS.PHASECHK.TRANS64.TRYWAIT P1, [R3+URZ], R0 ;  /* 0x00000000030075a7 */ /* 0x0022e4000802017f */
[----:B---3--:R-:W-:Y:S05]  /*24f50*/  @!P1 NANOSLEEP.SYNCS 0x989680 ;  /* 0x009896800000995d */ /* 0x008fea0003900000 */
[----:B------:R-:W3:Y:S02]  /*24f60*/  @!P1 SYNCS.PHASECHK.TRANS64 P1, [R3+URZ], R0 ;  /* 0x00000000030095a7 */ /* 0x000ee4000802007f */
[----:B---3--:R-:W-:Y:S05]  /*24f70*/  @!P1 BRA `(.L_x_9935) ;  /* 0xfffffffc00f09947 */ /* 0x008fea000383ffff */
[----:B------:R-:W-:Y:S05]  /*24f80*/  BRA `(.L_x_10025) ;  /* 0xffffffe0002c7947 */ /* 0x000fea000383ffff */
.L_x_9937:
[----:B-1----:R1:W3:Y:S02]  /*24f90*/  SYNCS.PHASECHK.TRANS64.TRYWAIT P1, [R3+URZ+0x19c60], R2 ;  /* 0x019c6002030075a7 */ /* 0x0022e4000802017f */
[----:B---3--:R-:W-:Y:S05]  /*24fa0*/  @!P1 NANOSLEEP.SYNCS 0x989680 ;  /* 0x009896800000995d */ /* 0x008fea0003900000 */
[----:B------:R-:W3:Y:S02]  /*24fb0*/  @!P1 SYNCS.PHASECHK.TRANS64 P1, [R3+URZ+0x19c60], R2 ;  /* 0x019c6002030095a7 */ /* 0x000ee4000802007f */
[----:B---3--:R-:W-:Y:S05]  /*24fc0*/  @!P1 BRA `(.L_x_9937) ;  /* 0xfffffffc00f09947 */ /* 0x008fea000383ffff */
[----:B------:R-:W-:Y:S05]  /*24fd0*/  BRA `(.L_x_10026) ;  /* 0xffffffe0002c7947 */ /* 0x000fea000383ffff */
.L_x_9939:
[----:B---3--:R3:W4:Y:S02]  /*24fe0*/  SYNCS.PHASECHK.TRANS64.TRYWAIT P1, [R5+URZ+0x19c60], R0 ;  /* 0x019c6000050075a7 */ /* 0x008724000802017f */
[----:B----4-:R-:W-:Y:S05]  /*24ff0*/  @!P1 NANOSLEEP.SYNCS 0x989680 ;  /* 0x009896800000995d */ /* 0x010fea0003900000 */
[----:B------:R-:W4:Y:S02]  /*25000*/  @!P1 SYNCS.PHASECHK.TRANS64 P1, [R5+URZ+0x19c60], R0 ;  /* 0x019c6000050095a7 */ /* 0x000f24000802007f */
[----:B----4-:R-:W-:Y:S05]  /*25010*/  @!P1 BRA `(.L_x_9939) ;  /* 0xfffffffc00f09947 */ /* 0x010fea000383ffff */
[----:B------:R-:W-:Y:S05]  /*25020*/  BRA `(.L_x_10027) ;  /* 0xffffffe0002c7947 */ /* 0x000fea000383ffff */
.L_x_9941:
[----:B----4-:R4:W0:Y:S02]  /*25030*/  SYNCS.PHASECHK.TRANS64.TRYWAIT P0, [R3+URZ+0x19c80], R2 ;  /* 0x019c8002030075a7 */ /* 0x010824000800017f */
[----:B0-----:R-:W-:Y:S05]  /*25040*/  @!P0 NANOSLEEP.SYNCS 0x989680 ;  /* 0x009896800000895d */ /* 0x001fea0003900000 */
[----:B------:R-:W0:Y:S02]  /*25050*/  @!P0 SYNCS.PHASECHK.TRANS64 P0, [R3+URZ+0x19c80], R2 ;  /* 0x019c8002030085a7 */ /* 0x000e24000800007f */
[----:B0-----:R-:W-:Y:S05]  /*25060*/  @!P0 BRA `(.L_x_9941) ;  /* 0xfffffffc00f08947 */ /* 0x001fea000383ffff */
[----:B------:R-:W-:Y:S05]  /*25070*/  BRA `(.L_x_9942) ;  /* 0xffffffe000287947 */ /* 0x000fea000383ffff */
.L_x_10028:
        /* <DEDUP_REMOVED lines=16> */
.L_x_12986:


//--------------------- .text._ZN7cutlass13device_kernelIN5flash11enable_sm90INS1_16FlashAttnFwdSm90INS1_25CollectiveMainloopFwdSm90ILi2EN4cute5tupleIJNS5_1CILi1EEES8_S8_EEENS6_IJNS7_ILi192EEENS7_ILi128EEENS7_ILi96EEEEEELi96ENS_12float_e4m3_tEfNS_4arch4Sm90ELb1ELb0ELb1ELb0ELb0ELb0ELb0ELb1ELb1ELb1ELb0ELb0EEENS1_21CollectiveEpilogueFwdINS6_IJSA_SC_SB_EEES9_NS_10bfloat16_tESG_Li384ELb0ELb1ELb0ELb1EEENS1_30DynamicPersistentTileSchedulerILi384ELi128ELb0ELb1ELb1EEEEEEEEEvNT_6ParamsE --------------------------
	.section	.text._ZN7cutlass13device_kernelIN5flash11enable_sm90INS1_16FlashAttnFwdSm90INS1_25CollectiveMainloopFwdSm90ILi2EN4cute5tupleIJNS5_1CILi1EEES8_S8_EEENS6_IJNS7_ILi192EEENS7_ILi128EEENS7_ILi96EEEEEELi96ENS_12float_e4m3_tEfNS_4arch4Sm90ELb1ELb0ELb1ELb0ELb0ELb0ELb0ELb1ELb1ELb1ELb0ELb0EEENS1_21CollectiveEpilogueFwdINS6_IJSA_SC_SB_EEES9_NS_10bfloat16_tESG_Li384ELb0ELb1ELb0ELb1EEENS1_30DynamicPersistentTileSchedulerILi384ELi128ELb0ELb1ELb1EEEEEEEEEvNT_6ParamsE,"ax",@progbits
	.align	128
.text._ZN7cutlass13device_kernelIN5flash11enable_sm90INS1_16FlashAttnFwdSm90INS1_25CollectiveMainloopFwdSm90ILi2EN4cute5tupleIJNS5_1CILi1EEES8_S8_EEENS6_IJNS7_ILi192EEENS7_ILi128EEENS7_ILi96EEEEEELi96ENS_12float_e4m3_tEfNS_4arch4Sm90ELb1ELb0ELb1ELb0ELb0ELb0ELb0ELb1ELb1ELb1ELb0ELb0EEENS1_21CollectiveEpilogueFwdINS6_IJSA_SC_SB_EEES9_NS_10bfloat16_tESG_Li384ELb0ELb1ELb0ELb1EEENS1_30DynamicPersistentTileSchedulerILi384ELi128ELb0ELb1ELb1EEEEEEEEEvNT_6ParamsE:
        .type           _ZN7cutlass13device_kernelIN5flash11enable_sm90INS1_16FlashAttnFwdSm90INS1_25CollectiveMainloopFwdSm90ILi2EN4cute5tupleIJNS5_1CILi1EEES8_S8_EEENS6_IJNS7_ILi192EEENS7_ILi128EEENS7_ILi96EEEEEELi96ENS_12float_e4m3_tEfNS_4arch4Sm90ELb1ELb0ELb1ELb0ELb0ELb0ELb0ELb1ELb1ELb1ELb0ELb0EEENS1_21CollectiveEpilogueFwdINS6_IJSA_SC_SB_EEES9_NS_10bfloat16_tESG_Li384ELb0ELb1ELb0ELb1EEENS1_30DynamicPersistentTileSchedulerILi384ELi128ELb0ELb1ELb1EEEEEEEEEvNT_6ParamsE,@function
        .size           _ZN7cutlass13device_kernelIN5flash11enable_sm90INS1_16FlashAttnFwdSm90INS1_25CollectiveMainloopFwdSm90ILi2EN4cute5tupleIJNS5_1CILi1EEES8_S8_EEENS6_IJNS7_ILi192EEENS7_ILi128EEENS7_ILi96EEEEEELi96ENS_12float_e4m3_tEfNS_4arch4Sm90ELb1ELb0ELb1ELb0ELb0ELb0ELb0ELb1ELb1ELb1ELb0ELb0EEENS1_21CollectiveEpilogueFwdINS6_IJSA_SC_SB_EEES9_NS_10bfloat16_tESG_Li384ELb0ELb1ELb0ELb1EEENS1_30DynamicPersistentTileSchedulerILi384ELi128ELb0ELb1ELb1EEEEEEEEEvNT_6ParamsE,(.L_x_12987 - _ZN7cutlass13device_kernelIN5flash11enable_sm90INS1_16FlashAttnFwdSm90INS1_25CollectiveMainloopFwdSm90ILi2EN4cute5tupleIJNS5_1CILi1EEES8_S8_EEENS6_IJNS7_ILi192EEENS7_ILi128EEENS7_ILi96EEEEEELi96ENS_12float_e4m3_tEfNS_4arch4Sm90ELb1ELb0ELb1ELb0ELb0ELb0ELb0ELb1ELb1ELb1ELb0ELb0EEENS1_21CollectiveEpilogueFwdINS6_IJSA_SC_SB_EEES9_NS_10bfloat16_tESG_Li384ELb0ELb1ELb0ELb1EEENS1_30DynamicPersistentTileSchedulerILi384ELi128ELb0ELb1ELb1EEEEEEEEEvNT_6ParamsE)
        .other          _ZN7cutlass13device_kernelIN5flash11enable_sm90INS1_16FlashAttnFwdSm90INS1_25CollectiveMainloopFwdSm90ILi2EN4cute5tupleIJNS5_1CILi1EEES8_S8_EEENS6_IJNS7_ILi192EEENS7_ILi128EEENS7_ILi96EEEEEELi96ENS_12float_e4m3_tEfNS_4arch4Sm90ELb1ELb0ELb1ELb0ELb0ELb0ELb0ELb1ELb1ELb1ELb0ELb0EEENS1_21CollectiveEpilogueFwdINS6_IJSA_SC_SB_EEES9_NS_10bfloat16_tESG_Li384ELb0ELb1ELb0ELb1EEENS1_30DynamicPersistentTileSchedulerILi384ELi128ELb0ELb1ELb1EEEEEEEEEvNT_6ParamsE,@"STO_CUDA_ENTRY STV_DEFAULT"
_ZN7cutlass13device_kernelIN5flash11enable_sm90INS1_16FlashAttnFwdSm90INS1_25CollectiveMainloopFwdSm90ILi2EN4cute5tupleIJNS5_1CILi1EEES8_S8_EEENS6_IJNS7_ILi192EEENS7_ILi128EEENS7_ILi96EEEEEELi96ENS_12float_e4m3_tEfNS_4arch4Sm90ELb1ELb0ELb1ELb0ELb0ELb0ELb0ELb1ELb1ELb1ELb0ELb0EEENS1_21CollectiveEpilogueFwdINS6_IJSA_SC_SB_EEES9_NS_10bfloat16_tESG_Li384ELb0ELb1ELb0ELb1EEENS1_30DynamicPersistentTileSchedulerILi384ELi128ELb0ELb1ELb1EEEEEEEEEvNT_6ParamsE:
        /* <DEDUP_REMOVED lines=18> */
.L_x_10030:
[----:B------:R-:W-:Y:S05]  /*0120*/  BSYNC B0 ;  /* 0x0000000000007941 */ /* 0x000fea0003800000 */
.L_x_10029:
        /* <DEDUP_REMOVED lines=41> */
.L_x_10031:
        /* <DEDUP_REMOVED lines=22> */
.L_x_10032:
        /* <DEDUP_REMOVED lines=18> */
.L_x_10033:
        /* <DEDUP_REMOVED lines=22> */
.L_x_10034:
        /* <DEDUP_REMOVED lines=22> */
.L_x_10035:
[----:B------:R-:W-:Y:S01]  /*0900*/  PLOP3.LUT P0, PT, PT, PT, UP0, 0x80, 0x0 ;  /* 0x000000000000781c */ /* 0x000fe20003f0f008 */
[----:B------:R-:W-:Y:S01]  /*0910*/  UMOV UR41, 0x1 ;  /* 0x0000000100297882 */ /* 0x000fe20000000000 */
[----:B------:R-:W-:Y:S01]  /*0920*/  NOP ;  /* 0x0000000000007918 */ /* 0x000fe20000000000 */
[----:B------:R-:W-:Y:S01]  /*0930*/  USEL UR41, UR41, 0x2, !UP0 ;  /* 0x0000000229297887 */ /* 0x000fe2000c000000 */
[----:B------:R-:W-:Y:S01]  /*0940*/  ULDC.64 UR48, c[0x0][0x208] ;  /* 0x0000820000307ab9 */ /* 0x000fe20000000a00 */
[----:B012-4-:R-:W-:Y:S08]  /*0950*/  BAR.SYNC.DEFER_BLOCKING 0x0 ;  /* 0x0000000000007b1d */ /* 0x017ff00000010000 */
[----:B------:R-:W-:Y:S05]  /*0960*/  @!P0 BRA `(.L_x_10036) ;  /* 0x000000b0002c8947 */ /* 0x000fea0003800000 */
.L_x_10037:
        /* <DEDUP_REMOVED lines=20> */
[CC--:B------:R-:W-:Y:S02]  /*0ab0*/  LEA.HI R3, R0.reuse, R11.reuse, RZ, 0x5 ;  /* 0x0000000b00037211 */ /* 0x0c0fe400078f28ff */
        /* <DEDUP_REMOVED lines=41> */
.L_x_10083:
        /* <DEDUP_REMOVED lines=21> */
.L_x_10038:
[----:B------:R-:W-:Y:S01]  /*0ea0*/  ULDC UR7, c[0x0][0xc54] ;  /* 0x0003150000077ab9 */ /* 0x000fe20000000800 */
[----:B------:R-:W-:Y:S01]  /*0eb0*/  UMOV UR6, UR9 ;  /* 0x0000000900067c82 */ /* 0x000fe20008000000 */
[----:B------:R-:W-:-:S11]  /*0ec0*/  UISETP.NE.AND UP0, UPT, UR7, 0x1, UPT ;  /* 0x000000010700788c */ /* 0x000fd6000bf05270 */
[----:B------:R-:W-:Y:S02]  /*0ed0*/  @UP0 ULDC.64 UR10, c[0x0][0xc58] ;  /* 0x00031600000a0ab9 */ /* 0x000fe40000000a00 */
[----:B------:R-:W-:-:S04]  /*0ee0*/  UIMAD.WIDE.U32 UR4, UR9, UR10, URZ ;  /* 0x0000000a090472a5 */ /* 0x000fc8000f8e003f */
[----:B------:R-:W-:-:S04]  /*0ef0*/  @UP0 USHF.R.U32.HI UR6, URZ, UR11, UR5 ;  /* 0x0000000b3f060299 */ /* 0x000fc80008011605 */
[----:B------:R-:W-:-:S12]  /*0f00*/  UIMAD UR4, UR6, UR7, URZ ;  /* 0x00000007060472a4 */ /* 0x000fd8000f8e023f */
.L_x_10039:
        /* <DEDUP_REMOVED lines=16> */
[----:B------:R-:W-:Y:S01]  /*1010*/  UIMAD UR39, UR6, 0xc0, URZ ;  /* 0x000000c0062778a4 */ /* 0x000fe2000f8e023f */
        /* <DEDUP_REMOVED lines=46> */
[----:B------:R-:W-:-:S03]  /*1300*/  UISETP.GE.AND UP0, UPT, UR47, 0x1, UPT ;  /* 0x000000012f00788c */ /* 0x000fc6000bf06270 */
[----:B------:R-:W-:-:S03]  /*1310*/  @UP1 ULDC UR8, c[0x0][0xc4c] ;  /* 0x0003130000081ab9 */ /* 0x000fc60000000800 */
[----:B------:R-:W-:Y:S01]  /*1320*/  PLOP3.LUT P1, PT, PT, PT, UP0, 0x80, 0x0 ;  /* 0x000000000000781c */ /* 0x000fe20003f2f008 */
[----:B------:R-:W-:Y:S01]  /*1330*/  UIMAD.WIDE.U32 UR4, UR10, UR8, URZ ;  /* 0x000000080a0472a5 */ /* 0x000fe2000f8e003f */
[----:B------:R-:W-:-:S03]  /*1340*/  @UP1 ULDC UR6, c[0x0][0xc50] ;  /* 0x0003140000061ab9 */ /* 0x000fc60000000800 */
[----:B------:R-:W-:-:S04]  /*1350*/  @UP1 USHF.R.U32.HI UR42, URZ, UR6, UR5 ;  /* 0x000000063f2a1299 */ /* 0x000fc80008011605 */
[----:B------:R-:W-:-:S04]  /*1360*/  UIADD3 UR4, -UR42, URZ, URZ ;  /* 0x0000003f2a047290 */ /* 0x000fc8000fffe13f */
[----:B------:R-:W-:Y:S01]  /*1370*/  UIMAD UR43, UR43, UR4, UR10 ;  /* 0x000000042b2b72a4 */ /* 0x000fe2000f8e020a */
[----:B------:R-:W-:Y:S11]  /*1380*/  @!P1 BRA `(.L_x_10040) ;  /* 0x0000008800709947 */ /* 0x000ff60003800000 */
        /* <DEDUP_REMOVED lines=31> */
.L_x_10041:
        /* <DEDUP_REMOVED lines=56> */
.L_x_10166:
[----:B------:R-:W-:Y:S05]  /*1900*/  @!P0 BRA `(.L_x_10043) ;  /* 0x0000000000048947 */ /* 0x000fea0003800000 */
[----:B------:R-:W-:Y:S01]  /*1910*/  BPT.TRAP 0x1 ;  /* 0x000000040000795c */ /* 0x000fe20000300000 */
.L_x_10043:
[----:B------:R-:W-:Y:S02]  /*1920*/  IMAD.U32 R2, RZ, RZ, UR38 ;  /* 0x00000026ff027e24 */ /* 0x000fe4000f8e00ff */
[----:B0-----:R-:W-:-:S03]  /*1930*/  IMAD.U32 R3, RZ, RZ, UR37 ;  /* 0x00000025ff037e24 */ /* 0x001fc6000f8e00ff */
[----:B------:R-:W-:Y:S02]  /*1940*/  LEA R2, R2, UR45, 0x3 ;  /* 0x0000002d02027c11 */ /* 0x000fe4000f8e18ff */
[----:B------:R-:W-:-:S04]  /*1950*/  SHF.L.U32 R3, R3, 0x1f, RZ ;  /* 0x0000001f03037819 */ /* 0x000fc800000006ff */
[----:B------:R0:W1:Y:S01]  /*1960*/  SYNCS.PHASECHK.TRANS64.TRYWAIT P2, [R2+URZ+0x19c30], R3 ;  /* 0x019c3003020075a7 */ /* 0x000062000804017f */
[----:B------:R-:W-:Y:S05]  /*1970*/  @!P0 BRA `(.L_x_10044) ;  /* 0x0000000000048947 */ /* 0x000fea0003800000 */
[----:B------:R-:W-:Y:S01]  /*1980*/  BPT.TRAP 0x1 ;  /* 0x000000040000795c */ /* 0x000fe20000300000 */
.L_x_10044:
[----:B------:R-:W2:Y:S02]  /*1990*/  S2R R4, SR_TID.X ;  /* 0x0000000000047919 */ /* 0x000ea40000002100 */
[----:B--2---:R-:W-:Y:S01]  /*19a0*/  LOP3.LUT P1, RZ, R4, 0x7f, RZ, 0xc0, !PT ;  /* 0x0000007f04ff7812 */ /* 0x004fe2000782c0ff */
[----:B-1----:R-:W-:-:S12]  /*19b0*/  @P2 BRA `(.L_x_10045) ;  /* 0x0000000000082947 */ /* 0x002fd80003800000 */
[----:B------:R-:W1:Y:S02]  /*19c0*/  SYNCS.PHASECHK.TRANS64.TRYWAIT P2, [R2+URZ+0x19c30], R3 ;  /* 0x019c3003020075a7 */ /* 0x000e64000804017f */
[----:B-1----:R-:W-:Y:S05]  /*19d0*/  @!P2 BRA `(.L_x_10046) ;  /* 0x000000e00034a947 */ /* 0x002fea0003800000 */
.L_x_10045:
[----:B------:R-:W-:Y:S05]  /*19e0*/  WARPSYNC.ALL ;  /* 0x0000000000007948 */ /* 0x000fea0003800000 */
[----:B------:R-:W-:Y:S01]  /*19f0*/  UIADD3 UR4, UR45, 0x13800, URZ ;  /* 0x000138002d047890 */ /* 0x000fe2000fffe03f */
[----:B------:R-:W-:Y:S01]  /*1a00*/  WARPGROUP.ARRIVE ;  /* 0x00000000000079c5 */ /* 0x000fe20000000000 */
[----:B------:R-:W-:Y:S01]  /*1a10*/  ULOP3.LUT UR12, UR50, 0x10000, URZ, 0xfc, !UPT ;  /* 0x00010000320c7892 */ /* 0x000fe2000f8efc3f */
[----:B------:R-:W-:Y:S01]  /*1a20*/  VIADD R21, R17, UR39 ;  /* 0x0000002711157c36 */ /* 0x000fe20008000000 */
[----:B------:R-:W-:Y:S01]  /*1a30*/  USHF.R.U32.HI UR4, URZ, 0x4, UR4 ;  /* 0x000000043f047899 */ /* 0x000fe20008011604 */
[----:B------:R-:W-:Y:S01]  /*1a40*/  CS2R R134, SRZ ;  /* 0x0000000000867805 */ /* 0x000fe2000001ff00 */
[----:B------:R-:W-:Y:S01]  /*1a50*/  UMOV UR13, 0xc0000010 ;  /* 0xc0000010000d7882 */ /* 0x000fe20000000000 */
[----:B------:R-:W-:Y:S01]  /*1a60*/  UMOV UR15, 0xc0000010 ;  /* 0xc0000010000f7882 */ /* 0x000fe20000000000 */
[----:B------:R-:W-:Y:S01]  /*1a70*/  ULOP3.LUT UR4, UR4, 0x3fff, URZ, 0xc0, !UPT ;  /* 0x00003fff04047892 */ /* 0x000fe2000f8ec03f */
[----:B------:R-:W-:Y:S01]  /*1a80*/  CS2R R132, SRZ ;  /* 0x0000000000847805 */ /* 0x000fe2000001ff00 */
[----:B------:R-:W-:Y:S01]  /*1a90*/  UMOV UR5, 0xc0000010 ;  /* 0xc000001000057882 */ /* 0x000fe20000000000 */
[----:B------:R-:W-:Y:S01]  /*1aa0*/  UMOV UR7, 0xc0000010 ;  /* 0xc000001000077882 */ /* 0x000fe20000000000 */
[----:B------:R-:W-:Y:S01]  /*1ab0*/  ULOP3.LUT UR16, UR4, 0x10000, URZ, 0xfc, !UPT ;  /* 0x0001000004107892 */ /* 0x000fe2000f8efc3f */
[----:B------:R-:W-:Y:S01]  /*1ac0*/  CS2R R130, SRZ ;  /* 0x0000000000827805 */ /* 0x000fe2000001ff00 */
[----:B------:R-:W-:Y:S01]  /*1ad0*/  UIADD3 UR4, UR12, 0x180, URZ ;  /* 0x000001800c047890 */ /* 0x000fe2000fffe03f */
[----:B------:R-:W-:Y:S01]  /*1ae0*/  CS2R R128, SRZ ;  /* 0x0000000000807805 */ /* 0x000fe2000001ff00 */
[----:B------:R-:W-:Y:S01]  /*1af0*/  UIMAD UR14, UR38, 0x300, UR16 ;  /* 0x00000300260e78a4 */ /* 0x000fe2000f8e0210 */
        /* <DEDUP_REMOVED lines=10> */
[----:B------:R-:W-:Y:S01]  /*1ba0*/  ULDC UR14, c[0x0][0x2f0] ;  /* 0x0000bc00000e7ab9 */ /* 0x000fe20000000800 */
[----:B------:R-:W-:Y:S01]  /*1bb0*/  ULDC UR15, c[0x0][0x288] ;  /* 0x0000a200000f7ab9 */ /* 0x000fe20000000800 */
[----:B------:R-:W-:Y:S01]  /*1bc0*/  IMAD.U32 R11, RZ, RZ, UR14 ;  /* 0x0000000eff0b7e24 */ /* 0x000fe2000f8e00ff */
        /* <DEDUP_REMOVED lines=13> */
[----:B------:R-:W-:Y:S02]  /*1ca0*/  WARPGROUP.DEPBAR.LE gsb0, 0x0 ;  /* 0x00008000000079c5 */ /* 0x000fe40000010000 */
[----:B------:R-:W-:-:S06]  /*1cb0*/  WARPGROUP.ARRIVE ;  /* 0x00000000000079c5 */ /* 0x000fcc0000000000 */
[----:B------:R-:W-:Y:S01]  /*1cc0*/  QGMMA.64x128x32.F32.E4M3.E4M3 R24, gdesc[UR4], R24, gsb0 ;  /* 0x01e00000041879f3 */ /* 0x000fe20008000818 */
[----:B------:R-:W-:Y:S02]  /*1cd0*/  ULDC UR6, c[0x0][0x448] ;  /* 0x0001120000067ab9 */ /* 0x000fe40000000800 */
[----:B------:R-:W-:-:S06]  /*1ce0*/  UISETP.NE.AND UP0, UPT, UR6, 0x1, UPT ;  /* 0x000000010600788c */ /* 0x000fcc000bf05270 */
[----:B------:R-:W-:-:S05]  /*1cf0*/  PLOP3.LUT P2, PT, PT, PT, UP0, 0x80, 0x0 ;  /* 0x000000000000781c */ /* 0x000fca0003f4f008 */
[----:B------:R-:W-:-:S08]  /*1d00*/  @UP0 ULDC UR6, c[0x0][0x44c] ;  /* 0x0001130000060ab9 */ /* 0x000fd00000000800 */
[----:B------:R-:W-:Y:S01]  /*1d10*/  @P2 IMAD.HI.U32 R6, R21, UR6, RZ ;  /* 0x0000000615062c27 */ /* 0x000fe2000f8e00ff */
[----:B------:R-:W-:-:S04]  /*1d20*/  @UP0 ULDC UR6, c[0x0][0x450] ;  /* 0x0001140000060ab9 */ /* 0x000fc80000000800 */
[----:B------:R-:W-:Y:S01]  /*1d30*/  @P2 SHF.R.U32.HI R21, RZ, UR6, R6 ;  /* 0x00000006ff152c19 */ /* 0x000fe20008011606 */
[----:B------:R-:W-:Y:S02]  /*1d40*/  UMOV UR6, 0xffffff80 ;  /* 0xffffff8000067882 */ /* 0x000fe40000000000 */
[----:B------:R-:W-:Y:S02]  /*1d50*/  UIMAD UR6, UR47, UR6, 0x80 ;  /* 0x000000802f0674a4 */ /* 0x000fe4000f8e0206 */
[----:B------:R-:W2:Y:S02]  /*1d60*/  SHFL.IDX PT, R7, R21, 0x1, 0x1c1f ;  /* 0x003c1f0015077f89 */ /* 0x000ea400000e0000 */
[----:B------:R-:W-:Y:S02]  /*1d70*/  UIADD3 UR7, UR6, 0x1, URZ ;  /* 0x0000000106077890 */ /* 0x000fe4000fffe03f */
[----:B------:R-:W-:Y:S02]  /*1d80*/  UIMAD UR6, UR40, UR14, UR6 ;  /* 0x0000000e280672a4 */ /* 0x000fe4000f8e0206 */
[----:B------:R-:W-:-:S02]  /*1d90*/  UIMAD UR14, UR40, UR14, -UR15 ;  /* 0x0000000e280e72a4 */ /* 0x000fc4000f8e0a0f */
[----:B------:R-:W-:Y:S01]  /*1da0*/  IMAD.U32 R9, RZ, RZ, UR7 ;  /* 0x00000007ff097e24 */ /* 0x000fe2000f8e00ff */
[----:B------:R-:W-:Y:S02]  /*1db0*/  WARPGROUP.DEPBAR.LE gsb0, 0x0 ;  /* 0x00008000000079c5 */ /* 0x000fe40000010000 */
[----:B------:R-:W-:-:S06]  /*1dc0*/  WARPGROUP.ARRIVE ;  /* 0x00000000000079c5 */ /* 0x000fcc0000000000 */
[----:B------:R-:W-:Y:S01]  /*1dd0*/  QGMMA.64x128x32.F32.E4M3.E4M3 R24, gdesc[UR8], R24, gsb0 ;  /* 0x01e00000081879f3 */ /* 0x000fe20008000818 */
[----:B------:R-:W-:Y:S01]  /*1de0*/  ULDC UR10, c[0x0][0x988] ;  /* 0x00026200000a7ab9 */ /* 0x000fe20000000800 */
[----:B------:R-:W-:Y:S01]  /*1df0*/  UMOV UR11, UR39 ;  /* 0x00000027000b7c82 */ /* 0x000fe20008000000 */
        /* <DEDUP_REMOVED lines=13> */
[----:B------:R-:W5:Y:S01]  /*1ed0*/  MUFU.TANH R27, R27 ;  /* 0x0000001b001b7308 */ /* 0x000f620000002400 */
[----:B---3--:R-:W-:-:S02]  /*1ee0*/  IMAD R26, R16, -0x2, R9 ;  /* 0xfffffffe101a7824 */ /* 0x008fc400078e0209 */
[C---:B------:R-:W-:Y:S01]  /*1ef0*/  FMUL.FTZ R39, R0.reuse, R39 ;  /* 0x0000002700277220 */ /* 0x040fe20000410000 */
[----:B------:R-:W-:Y:S02]  /*1f00*/  IMAD.U32 R9, RZ, RZ, UR6 ;  /* 0x00000006ff097e24 */ /* 0x000fe4000f8e00ff */
[C---:B------:R-:W-:Y:S01]  /*1f10*/  FMUL.FTZ R33, R0.reuse, R41 ;  /* 0x0000002900217220 */ /* 0x040fe20000410000 */
[----:B------:R-:W-:Y:S02]  /*1f20*/  IMAD R26, R11, UR40, R26 ;  /* 0x000000280b1a7c24 */ /* 0x000fe4000f8e021a */
[----:B------:R-:W-:Y:S01]  /*1f30*/  FMUL.FTZ R42, R0, R42 ;  /* 0x0000002a002a7220 */ /* 0x000fe20000410000 */
[----:B------:R-:W-:Y:S01]  /*1f40*/  IMAD R24, R16, -0x2, R9 ;  /* 0xfffffffe10187824 */ /* 0x000fe200078e0209 */
[----:B------:R-:W-:Y:S01]  /*1f50*/  MUFU.TANH R30, R30 ;  /* 0x0000001e001e7308 */ /* 0x000fe20000002400 */
[C---:B01----:R-:W-:Y:S01]  /*1f60*/  FMUL.FTZ R3, R0.reuse, R53 ;  /* 0x0000003500037220 */ /* 0x043fe20000410000 */
[----:B--2---:R-:W-:Y:S01]  /*1f70*/  IADD3 R7, R7, -UR15, R26 ;  /* 0x8000000f07077c10 */ /* 0x004fe2000fffe01a */
[C---:B------:R-:W-:Y:S01]  /*1f80*/  FMUL.FTZ R43, R0.reuse, R43 ;  /* 0x0000002b002b7220 */ /* 0x040fe20000410000 */
[C---:B------:R-:W-:Y:S01]  /*1f90*/  FMUL.FTZ R46, R0.reuse, R46 ;  /* 0x0000002e002e7220 */ /* 0x040fe20000410000 */
[----:B------:R-:W-:Y:S01]  /*1fa0*/  FMUL.FTZ R20, R0, R52 ;  /* 0x0000003400147220 */ /* 0x000fe20000410000 */
[----:B------:R-:W-:Y:S01]  /*1fb0*/  VIMNMX R10, R24, R7, PT ;  /* 0x00000007180a7248 */ /* 0x000fe20003fe0100 */
[C---:B------:R-:W-:Y:S01]  /*1fc0*/  FMUL.FTZ R51, R0.reuse, R51 ;  /* 0x0000003300337220 */ /* 0x040fe20000410000 */
[----:B------:R-:W0:Y:S01]  /*1fd0*/  MUFU.TANH R31, R31 ;  /* 0x0000001f001f7308 */ /* 0x000e220000002400 */
[----:B------:R-:W-:Y:S01]  /*1fe0*/  FMUL.FTZ R47, R0, R47 ;  /* 0x0000002f002f7220 */ /* 0x000fe20000410000 */
[----:B------:R-:W-:Y:S01]  /*1ff0*/  ISETP.GT.AND P3, PT, R10, RZ, PT ;  /* 0x000000ff0a00720c */ /* 0x000fe20003f64270 */
[----:B------:R-:W-:Y:S01]  /*2000*/  FMUL.FTZ R50, R0, R50 ;  /* 0x0000003200327220 */ /* 0x000fe20000410000 */
[----:B------:R-:W-:Y:S01]  /*2010*/  ISETP.GT.AND P4, PT, R10, 0x1, PT ;  /* 0x000000010a00780c */ /* 0x000fe20003f84270 */
[----:B------:R-:W-:Y:S01]  /*2020*/  FMUL.FTZ R92, R0, R28 ;  /* 0x0000001c005c7220 */ /* 0x000fe20000410000 */
[----:B------:R-:W-:Y:S01]  /*2030*/  ISETP.GT.AND P5, PT, R10, 0x8, PT ;  /* 0x000000080a00780c */ /* 0x000fe20003fa4270 */
[C---:B------:R-:W-:Y:S01]  /*2040*/  FMUL.FTZ R91, R0.reuse, R32 ;  /* 0x00000020005b7220 */ /* 0x040fe20000410000 */
[----:B------:R-:W1:Y:S01]  /*2050*/  MUFU.TANH R34, R34 ;  /* 0x0000002200227308 */ /* 0x000e620000002400 */
[----:B----4-:R-:W-:Y:S01]  /*2060*/  FSEL R95, R95, -INF , P3 ;  /* 0xff8000005f5f7808 */ /* 0x010fe20001800000 */
[C---:B------:R-:W-:Y:S01]  /*2070*/  FMUL.FTZ R32, R0.reuse, R44 ;  /* 0x0000002c00207220 */ /* 0x040fe20000410000 */
[----:B-----5:R-:W-:Y:S01]  /*2080*/  FSEL R57, R27, -INF , P4 ;  /* 0xff8000001b397808 */ /* 0x020fe20002000000 */
[----:B------:R-:W-:Y:S01]  /*2090*/  FMUL.FTZ R28, R0, R45 ;  /* 0x0000002d001c7220 */ /* 0x000fe20000410000 */
[----:B------:R-:W-:Y:S01]  /*20a0*/  ISETP.GT.AND P3, PT, R10, 0x9, PT ;  /* 0x000000090a00780c */ /* 0x000fe20003f64270 */
[----:B------:R-:W-:Y:S01]  /*20b0*/  FMUL.FTZ R14, R0, R49 ;  /* 0x00000031000e7220 */ /* 0x000fe20000410000 */
[----:B------:R-:W-:Y:S01]  /*20c0*/  FMNMX.FTZ R6, R95, R57, !PT ;  /* 0x000000395f067209 */ /* 0x000fe20007810000 */
[----:B------:R-:W2:Y:S01]  /*20d0*/  MUFU.TANH R35, R35 ;  /* 0x0000002300237308 */ /* 0x000ea20000002400 */
[----:B------:R-:W-:Y:S01]  /*20e0*/  ISETP.GT.AND P4, PT, R10, 0x10, PT ;  /* 0x000000100a00780c */ /* 0x000fe20003f84270 */
[C---:B------:R-:W-:Y:S01]  /*20f0*/  FMUL.FTZ R54, R0.reuse, R54 ;  /* 0x0000003600367220 */ /* 0x040fe20000410000 */
[----:B0-----:R-:W-:Y:S01]  /*2100*/  FSEL R53, R31, -INF , P3 ;  /* 0xff8000001f357808 */ /* 0x001fe20001800000 */
[----:B------:R-:W-:Y:S01]  /*2110*/  FMUL.FTZ R93, R0, R29 ;  /* 0x0000001d005d7220 */ /* 0x000fe20000410000 */
[----:B------:R-:W-:Y:S01]  /*2120*/  ISETP.GT.AND P3, PT, R10, 0x11, PT ;  /* 0x000000110a00780c */ /* 0x000fe20003f64270 */
        /* <DEDUP_REMOVED lines=16> */
[C---:B------:R-:W-:Y:S01]  /*2230*/  FMUL.FTZ R71, R0.reuse, R71 ;  /* 0x0000004700477220 */ /* 0x040fe20000410000 */
[----:B------:R-:W-:Y:S01]  /*2240*/  FMUL.FTZ R74, R0, R74 ;  /* 0x0000004a004a7220 */ /* 0x000fe20000410000 */
[----:B------:R-:W-:Y:S01]  /*2250*/  MUFU.TANH R39, R39 ;  /* 0x0000002700277308 */ /* 0x000fe20000002400 */
[----:B-1----:R-:W-:Y:S01]  /*2260*/  FSEL R55, R30, -INF , P5 ;  /* 0xff8000001e377808 */ /* 0x002fe20002800000 */
[C---:B------:R-:W-:Y:S01]  /*2270*/  FMUL.FTZ R75, R0.reuse, R75 ;  /* 0x0000004b004b7220 */ /* 0x040fe20000410000 */
[C---:B------:R-:W-:Y:S01]  /*2280*/  FMUL.FTZ R78, R0.reuse, R78 ;  /* 0x0000004e004e7220 */ /* 0x040fe20000410000 */
[C---:B------:R-:W-:Y:S01]  /*2290*/  FMUL.FTZ R79, R0.reuse, R79 ;  /* 0x0000004f004f7220 */ /* 0x040fe20000410000 */
[----:B------:R-:W-:Y:S01]  /*22a0*/  FMNMX.FTZ R6, R55, R6, !PT ;  /* 0x0000000637067209 */ /* 0x000fe20007810000 */
[C---:B------:R-:W-:Y:S01]  /*22b0*/  FMUL.FTZ R82, R0.reuse, R82 ;  /* 0x0000005200527220 */ /* 0x040fe20000410000 */
[C---:B------:R-:W-:Y:S01]  /*22c0*/  FMUL.FTZ R83, R0.reuse, R83 ;  /* 0x0000005300537220 */ /* 0x040fe20000410000 */
        /* <DEDUP_REMOVED lines=12> */
[----:B------:R-:W2:Y:S01]  /*2390*/  SHFL.IDX PT, R72, R21, RZ, 0x1c1f ;  /* 0x001c1fff15487589 */ /* 0x000ea200000e0000 */
[----:B------:R-:W-:Y:S01]  /*23a0*/  FMUL.FTZ R37, R0, R37 ;  /* 0x0000002500257220 */ /* 0x000fe20000410000 */
[----:B------:R-:W-:-:S02]  /*23b0*/  @UP0 ULDC UR6, c[0x0][0x44c] ;  /* 0x0001130000060ab9 */ /* 0x000fc40000000800 */
[----:B------:R-:W3:Y:S01]  /*23c0*/  MUFU.TANH R46, R46 ;  /* 0x0000002e002e7308 */ /* 0x000ee20000002400 */
[----:B------:R-:W-:-:S07]  /*23d0*/  UIMAD.WIDE.U32 UR6, UR39, UR6, URZ ;  /* 0x00000006270672a5 */ /* 0x000fce000f8e003f */
[----:B------:R0:W-:Y:S08]  /*23e0*/  MUFU.TANH R8, R51 ;  /* 0x0000003300087308 */ /* 0x0001f00000002400 */
[----:B------:R3:W4:Y:S01]  /*23f0*/  MUFU.TANH R45, R47 ;  /* 0x0000002f002d7308 */ /* 0x0007220000002400 */
[----:B0-----:R-:W-:Y:S02]  /*2400*/  FSEL R51, R38, -INF , P4 ;  /* 0xff80000026337808 */ /* 0x001fe40002000000 */
[----:B------:R-:W-:-:S02]  /*2410*/  ISETP.GT.AND P4, PT, R10, 0x20, PT ;  /* 0x000000200a00780c */ /* 0x000fc40003f84270 */
[----:B------:R-:W-:Y:S02]  /*2420*/  FMNMX.FTZ R7, R51, R6, !PT ;  /* 0x0000000633077209 */ /* 0x000fe40007810000 */
[----:B-1----:R-:W-:Y:S01]  /*2430*/  FSEL R49, R42, -INF , P4 ;  /* 0xff8000002a317808 */ /* 0x002fe20002000000 */
[----:B------:R0:W1:Y:S01]  /*2440*/  MUFU.TANH R44, R50 ;  /* 0x00000032002c7308 */ /* 0x0000620000002400 */
[----:B------:R-:W-:-:S04]  /*2450*/  ISETP.GT.AND P4, PT, R10, 0x28, PT ;  /* 0x000000280a00780c */ /* 0x000fc80003f84270 */
[----:B---3--:R-:W-:Y:S02]  /*2460*/  FSEL R47, R46, -INF , P4 ;  /* 0xff8000002e2f7808 */ /* 0x008fe40002000000 */
[C---:B------:R-:W-:Y:S01]  /*2470*/  ISETP.GT.AND P4, PT, R10.reuse, 0x30, PT ;  /* 0x000000300a00780c */ /* 0x040fe20003f84270 */
[----:B------:R-:W3:Y:S01]  /*2480*/  MUFU.TANH R54, R54 ;  /* 0x0000003600367308 */ /* 0x000ee20000002400 */
[----:B0-----:R-:W-:Y:S02]  /*2490*/  FSEL R50, R39, -INF , P3 ;  /* 0xff80000027327808 */ /* 0x001fe40001800000 */
[----:B------:R-:W-:Y:S02]  /*24a0*/  ISETP.GT.AND P3, PT, R10, 0x21, PT ;  /* 0x000000210a00780c */ /* 0x000fe40003f64270 */
[----:B------:R-:W-:Y:S02]  /*24b0*/  FMNMX.FTZ R6, R50, R7, !PT ;  /* 0x0000000732067209 */ /* 0x000fe40007810000 */
[----:B------:R-:W-:Y:S01]  /*24c0*/  FSEL R48, R43, -INF , P3 ;  /* 0xff8000002b307808 */ /* 0x000fe20001800000 */
[----:B------:R0:W5:Y:S01]  /*24d0*/  MUFU.TANH R40, R58 ;  /* 0x0000003a00287308 */ /* 0x0001620000002400 */
[----:B------:R-:W-:-:S02]  /*24e0*/  FMNMX.FTZ R7, R49, R6, !PT ;  /* 0x0000000631077209 */ /* 0x000fc40007810000 */
[----:B------:R-:W-:Y:S02]  /*24f0*/  ISETP.GT.AND P3, PT, R10, 0x29, PT ;  /* 0x000000290a00780c */ /* 0x000fe40003f64270 */
[----:B------:R-:W-:Y:S02]  /*2500*/  FMNMX.FTZ R6, R48, R7, !PT ;  /* 0x0000000730067209 */ /* 0x000fe40007810000 */
[----:B----4-:R-:W-:Y:S01]  /*2510*/  FSEL R45, R45, -INF , P3 ;  /* 0xff8000002d2d7808 */ /* 0x010fe20001800000 */
[----:B------:R-:W4:Y:S01]  /*2520*/  MUFU.TANH R59, R59 ;  /* 0x0000003b003b7308 */ /* 0x000f220000002400 */
[----:B------:R-:W-:Y:S01]  /*2530*/  FMNMX.FTZ R6, R47, R6, !PT ;  /* 0x000000062f067209 */ /* 0x000fe20007810000 */
[----:B0-----:R-:W-:Y:S01]  /*2540*/  FMUL.FTZ R58, R0, R61 ;  /* 0x0000003d003a7220 */ /* 0x001fe20000410000 */
[----:B------:R-:W-:Y:S01]  /*2550*/  ISETP.GT.AND P3, PT, R10, 0x31, PT ;  /* 0x000000310a00780c */ /* 0x000fe20003f64270 */
[----:B------:R-:W-:Y:S01]  /*2560*/  FMUL.FTZ R61, R0, R69 ;  /* 0x00000045003d7220 */ /* 0x000fe20000410000 */
[----:B-1----:R-:W-:-:S02]  /*2570*/  FSEL R44, R44, -INF , P4 ;  /* 0xff8000002c2c7808 */ /* 0x002fc40002000000 */
[----:B------:R-:W-:Y:S01]  /*2580*/  FMNMX.FTZ R7, R45, R6, !PT ;  /* 0x000000062d077209 */ /* 0x000fe20007810000 */
[----:B------:R-:W0:Y:S01]  /*2590*/  MUFU.TANH R62, R62 ;  /* 0x0000003e003e7308 */ /* 0x000e220000002400 */
[----:B------:R-:W-:Y:S02]  /*25a0*/  ISETP.GT.AND P4, PT, R10, 0x38, PT ;  /* 0x000000380a00780c */ /* 0x000fe40003f84270 */
[----:B------:R-:W-:Y:S02]  /*25b0*/  FSEL R43, R8, -INF , P3 ;  /* 0xff800000082b7808 */ /* 0x000fe40001800000 */
[----:B------:R-:W-:Y:S02]  /*25c0*/  FMNMX.FTZ R6, R44, R7, !PT ;  /* 0x000000072c067209 */ /* 0x000fe40007810000 */
[----:B------:R-:W-:Y:S01]  /*25d0*/  ISETP.GT.AND P3, PT, R10, 0x39, PT ;  /* 0x000000390a00780c */ /* 0x000fe20003f64270 */
[----:B------:R-:W1:Y:S01]  /*25e0*/  MUFU.TANH R63, R63 ;  /* 0x0000003f003f7308 */ /* 0x000e620000002400 */
[----:B---3--:R-:W-:-:S02]  /*25f0*/  FSEL R42, R54, -INF , P4 ;  /* 0xff800000362a7808 */ /* 0x008fc40002000000 */
[----:B------:R-:W-:Y:S02]  /*2600*/  FMNMX.FTZ R7, R43, R6, !PT ;  /* 0x000000062b077209 */ /* 0x000fe40007810000 */
[----:B------:R-:W-:Y:S02]  /*2610*/  ISETP.GT.AND P4, PT, R10, 0x40, PT ;  /* 0x000000400a00780c */ /* 0x000fe40003f84270 */
[----:B------:R-:W-:Y:S01]  /*2620*/  FSEL R41, R41, -INF , P3 ;  /* 0xff80000029297808 */ /* 0x000fe20001800000 */
[----:B------:R-:W3:Y:S01]  /*2630*/  MUFU.TANH R66, R66 ;  /* 0x0000004200427308 */ /* 0x000ee20000002400 */
[----:B------:R-:W-:Y:S02]  /*2640*/  FMNMX.FTZ R6, R42, R7, !PT ;  /* 0x000000072a067209 */ /* 0x000fe40007810000 */
[----:B------:R-:W-:Y:S02]  /*2650*/  ISETP.GT.AND P3, PT, R10, 0x41, PT ;  /* 0x000000410a00780c */ /* 0x000fe40003f64270 */
[----:B-----5:R-:W-:-:S02]  /*2660*/  FSEL R40, R40, -INF , P4 ;  /* 0xff80000028287808 */ /* 0x020fc40002000000 */
[----:B------:R-:W-:Y:S01]  /*2670*/  FMNMX.FTZ R7, R41, R6, !PT ;  /* 0x0000000629077209 */ /* 0x000fe20007810000 */
[----:B------:R5:W2:Y:S01]  /*2680*/  MUFU.TANH R30, R67 ;  /* 0x00000043001e7308 */ /* 0x000aa20000002400 */
[----:B------:R-:W-:Y:S02]  /*2690*/  ISETP.GT.AND P4, PT, R10, 0x48, PT ;  /* 0x000000480a00780c */ /* 0x000fe40003f84270 */
[----:B----4-:R-:W-:Y:S02]  /*26a0*/  FSEL R39, R59, -INF , P3 ;  /* 0xff8000003b277808 */ /* 0x010fe40001800000 */
[----:B------:R-:W-:Y:S02]  /*26b0*/  FMNMX.FTZ R6, R40, R7, !PT ;  /* 0x0000000728067209 */ /* 0x000fe40007810000 */
[----:B------:R-:W-:Y:S01]  /*26c0*/  ISETP.GT.AND P3, PT, R10, 0x49, PT ;  /* 0x000000490a00780c */ /* 0x000fe20003f64270 */
[----:B------:R4:W2:Y:S01]  /*26d0*/  MUFU.TANH R31, R70 ;  /* 0x00000046001f7308 */ /* 0x0008a20000002400 */
[----:B0-----:R-:W-:Y:S01]  /*26e0*/  FSEL R38, R62, -INF , P4 ;  /* 0xff8000003e267808 */ /* 0x001fe20002000000 */
[C---:B------:R-:W-:Y:S01]  /*26f0*/  FMUL.FTZ R62, R0.reuse, R68 ;  /* 0x00000044003e7220 */ /* 0x040fe20000410000 */
[----:B------:R-:W-:Y:S01]  /*2700*/  FMNMX.FTZ R7, R39, R6, !PT ;  /* 0x0000000627077209 */ /* 0x000fe20007810000 */
[----:B-----5:R-:W-:Y:S01]  /*2710*/  FMUL.FTZ R67, R0, R80 ;  /* 0x0000005000437220 */ /* 0x020fe20000410000 */
[----:B------:R-:W-:Y:S01]  /*2720*/  ISETP.GT.AND P4, PT, R10, 0x50, PT ;  /* 0x000000500a00780c */ /* 0x000fe20003f84270 */
[----:B------:R-:W-:Y:S01]  /*2730*/  FMUL.FTZ R68, R0, R81 ;  /* 0x0000005100447220 */ /* 0x000fe20000410000 */
[----:B-1----:R-:W-:Y:S01]  /*2740*/  FSEL R34, R63, -INF , P3 ;  /* 0xff8000003f227808 */ /* 0x002fe20001800000 */
[----:B------:R0:W1:Y:S01]  /*2750*/  MUFU.TANH R13, R71 ;  /* 0x00000047000d7308 */ /* 0x0000620000002400 */
[----:B------:R-:W-:Y:S01]  /*2760*/  FMNMX.FTZ R7, R38, R7, !PT ;  /* 0x0000000726077209 */ /* 0x000fe20007810000 */
[----:B----4-:R-:W-:Y:S01]  /*2770*/  FMUL.FTZ R70, R0, R84 ;  /* 0x0000005400467220 */ /* 0x010fe20000410000 */
[----:B------:R-:W-:-:S02]  /*2780*/  ISETP.GT.AND P3, PT, R10, 0x51, PT ;  /* 0x000000510a00780c */ /* 0x000fc40003f64270 */
[----:B---3--:R-:W-:Y:S01]  /*2790*/  FSEL R35, R66, -INF , P4 ;  /* 0xff80000042237808 */ /* 0x008fe20002000000 */
[----:B------:R-:W-:Y:S01]  /*27a0*/  FMUL.FTZ R66, R0, R76 ;  /* 0x0000004c00427220 */ /* 0x000fe20000410000 */
[----:B------:R-:W-:Y:S01]  /*27b0*/  FMNMX.FTZ R6, R34, R7, !PT ;  /* 0x0000000722067209 */ /* 0x000fe20007810000 */
[----:B------:R-:W3:Y:S01]  /*27c0*/  MUFU.TANH R15, R74 ;  /* 0x0000004a000f7308 */ /* 0x000ee20000002400 */
[----:B------:R-:W-:Y:S01]  /*27d0*/  ISETP.GT.AND P4, PT, R10, 0x58, PT ;  /* 0x000000580a00780c */ /* 0x000fe20003f84270 */
[----:B0-----:R-:W-:Y:S01]  /*27e0*/  VIADD R71, R26, -UR15 ;  /* 0x8000000f1a477c36 */ /* 0x001fe20008000000 */
[----:B--2---:R-:W-:Y:S01]  /*27f0*/  FSEL R30, R30, -INF , P3 ;  /* 0xff8000001e1e7808 */ /* 0x004fe20001800000 */
[----:B------:R-:W-:Y:S01]  /*2800*/  @UP0 ULDC UR15, c[0x0][0x450] ;  /* 0x00011400000f0ab9 */ /* 0x000fe20000000800 */
[----:B------:R-:W-:Y:S01]  /*2810*/  FMNMX.FTZ R7, R35, R6, !PT ;  /* 0x0000000623077209 */ /* 0x000fe20007810000 */
[----:B------:R-:W-:Y:S01]  /*2820*/  @UP0 USHF.R.U32.HI UR11, URZ, UR15, UR7 ;  /* 0x0000000f3f0b0299 */ /* 0x000fe20008011607 */
[----:B------:R-:W-:Y:S01]  /*2830*/  ISETP.GT.AND P3, PT, R10, 0x59, PT ;  /* 0x000000590a00780c */ /* 0x000fe20003f64270 */
[----:B------:R-:W0:Y:S01]  /*2840*/  MUFU.TANH R75, R75 ;  /* 0x0000004b004b7308 */ /* 0x000e220000002400 */
[----:B------:R-:W-:Y:S01]  /*2850*/  FSEL R31, R31, -INF , P4 ;  /* 0xff8000001f1f7808 */ /* 0x000fe20002000000 */
[----:B------:R-:W-:Y:S01]  /*2860*/  UIADD3 UR14, UR14, UR11, URZ ;  /* 0x0000000b0e0e7290 */ /* 0x000fe2000fffe03f */
[----:B------:R-:W-:-:S02]  /*2870*/  FMNMX.FTZ R6, R30, R7, !PT ;  /* 0x000000071e067209 */ /* 0x000fc40007810000 */
[C---:B------:R-:W-:Y:S01]  /*2880*/  ISETP.GT.AND P4, PT, R10.reuse, 0x60, PT ;  /* 0x000000600a00780c */ /* 0x040fe20003f84270 */
[----:B------:R-:W-:Y:S01]  /*2890*/  USHF.R.S32.HI UR6, URZ, 0x1f, UR14 ;  /* 0x0000001f3f067899 */ /* 0x000fe2000801140e */
[----:B-1----:R-:W-:Y:S01]  /*28a0*/  FSEL R13, R13, -INF , P3 ;  /* 0xff8000000d0d7808 */ /* 0x002fe20001800000 */
[----:B------:R-:W1:Y:S01]  /*28b0*/  MUFU.TANH R9, R78 ;  /* 0x0000004e00097308 */ /* 0x000e620000002400 */
[----:B------:R-:W-:Y:S01]  /*28c0*/  FMNMX.FTZ R6, R31, R6, !PT ;  /* 0x000000061f067209 */ /* 0x000fe20007810000 */
[----:B------:R-:W-:Y:S01]  /*28d0*/  ULEA.HI UR6, UR6, UR14, URZ, 0x7 ;  /* 0x0000000e06067291 */ /* 0x000fe2000f8f383f */
[C---:B------:R-:W-:Y:S02]  /*28e0*/  ISETP.GT.AND P3, PT, R10.reuse, 0x61, PT ;  /* 0x000000610a00780c */ /* 0x040fe40003f64270 */
[----:B---3--:R-:W-:Y:S01]  /*28f0*/  FSEL R15, R15, -INF , P4 ;  /* 0xff8000000f0f7808 */ /* 0x008fe20002000000 */
[----:B------:R-:W-:Y:S01]  /*2900*/  USHF.R.S32.HI UR6, URZ, 0x7, UR6 ;  /* 0x000000073f067899 */ /* 0x000fe20008011406 */
[----:B------:R-:W-:Y:S01]  /*2910*/  FMNMX.FTZ R8, R13, R6, !PT ;  /* 0x000000060d087209 */ /* 0x000fe20007810000 */
[----:B------:R-:W2:Y:S01]  /*2920*/  MUFU.TANH R79, R79 ;  /* 0x0000004f004f7308 */ /* 0x000ea20000002400 */
[----:B------:R-:W-:Y:S01]  /*2930*/  ISETP.GT.AND P4, PT, R10, 0x68, PT ;  /* 0x000000680a00780c */ /* 0x000fe20003f84270 */
[----:B------:R-:W-:Y:S01]  /*2940*/  UISETP.LT.AND UP1, UPT, URZ, UR6, UPT ;  /* 0x000000063f00728c */ /* 0x000fe2000bf21270 */
[----:B0-----:R-:W-:-:S02]  /*2950*/  FSEL R6, R75, -INF , P3 ;  /* 0xff8000004b067808 */ /* 0x001fc40001800000 */
[----:B------:R-:W-:Y:S01]  /*2960*/  FMNMX.FTZ R7, R15, R8, !PT ;  /* 0x000000080f077209 */ /* 0x000fe20007810000 */
[----:B------:R-:W-:Y:S01]  /*2970*/  USEL UR17, URZ, UR6, !UP1 ;  /* 0x000000063f117287 */ /* 0x000fe2000c800000 */
[----:B------:R-:W-:Y:S01]  /*2980*/  ISETP.GT.AND P3, PT, R10, 0x69, PT ;  /* 0x000000690a00780c */ /* 0x000fe20003f64270 */
[----:B------:R-:W0:Y:S01]  /*2990*/  MUFU.TANH R82, R82 ;  /* 0x0000005200527308 */ /* 0x000e220000002400 */
[----:B-1----:R-:W-:Y:S01]  /*29a0*/  FSEL R9, R9, -INF , P4 ;  /* 0xff80000009097808 */ /* 0x002fe20002000000 */
[----:B------:R-:W-:Y:S01]  /*29b0*/  UISETP.GE.AND UP1, UPT, UR18, UR17, UPT ;  /* 0x000000111200728c */ /* 0x000fe2000bf26270 */
[----:B------:R-:W-:Y:S02]  /*29c0*/  FMNMX.FTZ R12, R6, R7, !PT ;  /* 0x00000007060c7209 */ /* 0x000fe40007810000 */
[----:B------:R-:W-:Y:S02]  /*29d0*/  ISETP.GT.AND P4, PT, R10, 0x70, PT ;  /* 0x000000700a00780c */ /* 0x000fe40003f84270 */
[----:B------:R-:W-:Y:S01]  /*29e0*/  FMNMX.FTZ R7, R9, R12, !PT ;  /* 0x0000000c09077209 */ /* 0x000fe20007810000 */
[----:B------:R-:W1:Y:S01]  /*29f0*/  MUFU.TANH R83, R83 ;  /* 0x0000005300537308 */ /* 0x000e620000002400 */
[----:B--2---:R-:W-:-:S02]  /*2a00*/  FSEL R8, R79, -INF , P3 ;  /* 0xff8000004f087808 */ /* 0x004fc40001800000 */
[----:B------:R-:W-:Y:S02]  /*2a10*/  ISETP.GT.AND P3, PT, R10, 0x71, PT ;  /* 0x000000710a00780c */ /* 0x000fe40003f64270 */
[----:B------:R-:W-:Y:S02]  /*2a20*/  FMNMX.FTZ R11, R8, R7, !PT ;  /* 0x00000007080b7209 */ /* 0x000fe40007810000 */
[----:B------:R-:W-:Y:S01]  /*2a30*/  VIADDMNMX R71, R72, R71, R24, PT ;  /* 0x0000004748477246 */ /* 0x000fe20003800118 */
[----:B------:R-:W2:Y:S01]  /*2a40*/  MUFU.TANH R86, R86 ;  /* 0x0000005600567308 */ /* 0x000ea20000002400 */
[----:B0-----:R-:W-:Y:S02]  /*2a50*/  FSEL R12, R82, -INF , P4 ;  /* 0xff800000520c7808 */ /* 0x001fe40002000000 */
[----:B------:R-:W-:Y:S02]  /*2a60*/  ISETP.GT.AND P4, PT, R10, 0x78, PT ;  /* 0x000000780a00780c */ /* 0x000fe40003f84270 */
[----:B------:R-:W-:-:S02]  /*2a70*/  FMNMX.FTZ R46, R12, R11, !PT ;  /* 0x0000000b0c2e7209 */ /* 0x000fc40007810000 */
[----:B------:R-:W-:Y:S01]  /*2a80*/  ISETP.GT.AND P5, PT, R71, 0x8, PT ;  /* 0x000000084700780c */ /* 0x000fe20003fa4270 */
[----:B------:R-:W0:Y:S01]  /*2a90*/  MUFU.TANH R87, R87 ;  /* 0x0000005700577308 */ /* 0x000e220000002400 */
[----:B-1----:R-:W-:Y:S02]  /*2aa0*/  FSEL R7, R83, -INF , P3 ;  /* 0xff80000053077808 */ /* 0x002fe40001800000 */
[----:B------:R-:W-:Y:S02]  /*2ab0*/  ISETP.GT.AND P3, PT, R10, 0x79, PT ;  /* 0x000000790a00780c */ /* 0x000fe40003f64270 */
[----:B------:R-:W-:-:S03]  /*2ac0*/  FMNMX.FTZ R46, R7, R46, !PT ;  /* 0x0000002e072e7209 */ /* 0x000fc60007810000 */
[----:B------:R-:W-:Y:S01]  /*2ad0*/  MUFU.TANH R88, R88 ;  /* 0x0000005800587308 */ /* 0x000fe20000002400 */
[----:B--2---:R-:W-:Y:S02]  /*2ae0*/  FSEL R11, R86, -INF , P4 ;  /* 0xff800000560b7808 */ /* 0x004fe40002000000 */
[----:B------:R-:W-:Y:S02]  /*2af0*/  ISETP.GT.AND P4, PT, R71, 0x1, PT ;  /* 0x000000014700780c */ /* 0x000fe40003f84270 */
[----:B------:R-:W-:-:S03]  /*2b00*/  FMNMX.FTZ R59, R11, R46, !PT ;  /* 0x0000002e0b3b7209 */ /* 0x000fc60007810000 */
[----:B------:R-:W-:Y:S01]  /*2b10*/  MUFU.TANH R25, R25 ;  /* 0x0000001900197308 */ /* 0x000fe20000002400 */
[----:B0-----:R-:W-:-:S04]  /*2b20*/  FSEL R10, R87, -INF , P3 ;  /* 0xff800000570a7808 */ /* 0x001fc80001800000 */
[----:B------:R-:W-:Y:S01]  /*2b30*/  FMNMX.FTZ R46, R10, R59, !PT ;  /* 0x0000003b0a2e7209 */ /* 0x000fe20007810000 */
[C---:B------:R-:W-:Y:S01]  /*2b40*/  FMUL.FTZ R59, R0.reuse, R65 ;  /* 0x00000041003b7220 */ /* 0x040fe20000410000 */
[----:B------:R-:W-:Y:S01]  /*2b50*/  FMUL.FTZ R65, R0, R77 ;  /* 0x0000004d00417220 */ /* 0x000fe20000410000 */
[----:B------:R-:W0:Y:S02]  /*2b60*/  MUFU.TANH R92, R92 ;  /* 0x0000005c005c7308 */ /* 0x000e240000002400 */
[----:B------:R-:W1:Y:S06]  /*2b70*/  SHFL.BFLY PT, R63, R46, 0x2, 0x1f ;  /* 0x0c401f002e3f7f89 */ /* 0x000e6c00000e0000 */
[----:B------:R-:W2:Y:S08]  /*2b80*/  MUFU.TANH R93, R93 ;  /* 0x0000005d005d7308 */ /* 0x000eb00000002400 */
[----:B------:R-:W3:Y:S01]  /*2b90*/  MUFU.TANH R91, R91 ;  /* 0x0000005b005b7308 */ /* 0x000ee20000002400 */
[----:B0-----:R-:W-:-:S07]  /*2ba0*/  FSEL R92, R92, -INF , P5 ;  /* 0xff8000005c5c7808 */ /* 0x001fce0002800000 */
[----:B------:R-:W0:Y:S01]  /*2bb0*/  MUFU.TANH R89, R89 ;  /* 0x0000005900597308 */ /* 0x000e220000002400 */
[----:B-1----:R-:W-:Y:S01]  /*2bc0*/  FMNMX.FTZ R54, R46, R63, !PT ;  /* 0x0000003f2e367209 */ /* 0x002fe20007810000 */
[----:B------:R-:W-:-:S04]  /*2bd0*/  FMUL.FTZ R63, R0, R73 ;  /* 0x00000049003f7220 */ /* 0x000fc80000410000 */
[----:B------:R-:W1:Y:S02]  /*2be0*/  SHFL.BFLY PT, R69, R54, 0x1, 0x1f ;  /* 0x0c201f0036457f89 */ /* 0x000e6400000e0000 */
[----:B------:R-:W4:Y:S08]  /*2bf0*/  MUFU.TANH R90, R90 ;  /* 0x0000005a005a7308 */ /* 0x000f300000002400 */
[----:B------:R-:W5:Y:S08]  /*2c00*/  MUFU.TANH R37, R37 ;  /* 0x0000002500257308 */ /* 0x000f700000002400 */
[----:B------:R-:W5:Y:S01]  /*2c10*/  MUFU.TANH R36, R36 ;  /* 0x0000002400247308 */ /* 0x000f620000002400 */
[----:B-1----:R-:W-:Y:S01]  /*2c20*/  FMNMX.FTZ R46, R54, R69, !PT ;  /* 0x00000045362e7209 */ /* 0x002fe20007810000 */
[----:B------:R-:W-:-:S06]  /*2c30*/  IMAD.U32 R69, RZ, RZ, UR10 ;  /* 0x0000000aff457e24 */ /* 0x000fcc000f8e00ff */
[----:B------:R-:W1:Y:S01]  /*2c40*/  MUFU.TANH R33, R33 ;  /* 0x0000002100217308 */ /* 0x000e620000002400 */
[C---:B------:R-:W-:Y:S01]  /*2c50*/  FSETP.NEU.FTZ.AND P3, PT, R46.reuse, -INF , PT ;  /* 0xff8000002e00780b */ /* 0x040fe20003f7d000 */
[----:B------:R-:W-:-:S01]  /*2c60*/  FFMA.FTZ R54, R46, R69, -8 ;  /* 0xc10000002e367423 */ /* 0x000fc20000010045 */
[----:B------:R-:W-:-:S04]  /*2c70*/  FMUL.FTZ R69, R0, R85 ;  /* 0x0000005500457220 */ /* 0x000fc80000410000 */
[----:B------:R-:W-:Y:S01]  /*2c80*/  FSEL R54, R54, RZ, P3 ;  /* 0x000000ff36367208 */ /* 0x000fe20001800000 */
[----:B------:R-:W1:Y:S01]  /*2c90*/  MUFU.TANH R32, R32 ;  /* 0x0000002000207308 */ /* 0x000e620000002400 */
[----:B------:R-:W-:-:S03]  /*2ca0*/  ISETP.GT.AND P3, PT, R71, RZ, PT ;  /* 0x000000ff4700720c */ /* 0x000fc60003f64270 */
[--C-:B------:R-:W-:Y:S01]  /*2cb0*/  FFMA.FTZ R73, R55, UR10, -R54.reuse ;  /* 0x0000000a37497c23 */ /* 0x100fe20008010836 */
[----:B------:R-:W-:Y:S01]  /*2cc0*/  FSEL R88, R88, -INF , P3 ;  /* 0xff80000058587808 */ /* 0x000fe20001800000 */
[--C-:B------:R-:W-:Y:S01]  /*2cd0*/  FFMA.FTZ R24, R57, UR10, -R54.reuse ;  /* 0x0000000a39187c23 */ /* 0x100fe20008010836 */
[----:B------:R-:W-:Y:S01]  /*2ce0*/  FSEL R55, R25, -INF , P4 ;  /* 0xff80000019377808 */ /* 0x000fe20002000000 */
[----:B------:R-:W1:Y:S01]  /*2cf0*/  MUFU.TANH R28, R28 ;  /* 0x0000001c001c7308 */ /* 0x000e620000002400 */
[----:B------:R-:W-:Y:S01]  /*2d00*/  ISETP.GT.AND P3, PT, R71, 0x9, PT ;  /* 0x000000094700780c */ /* 0x000fe20003f64270 */
[--C-:B------:R-:W-:Y:S01]  /*2d10*/  FFMA.FTZ R26, R53, UR10, -R54.reuse ;  /* 0x0000000a351a7c23 */ /* 0x100fe20008010836 */
[----:B------:R-:W-:Y:S01]  /*2d20*/  FMNMX.FTZ R57, R88, R55, !PT ;  /* 0x0000003758397209 */ /* 0x000fe20007810000 */
[--C-:B------:R-:W-:Y:S01]  /*2d30*/  FFMA.FTZ R21, R95, UR10, -R54.reuse ;  /* 0x0000000a5f157c23 */ /* 0x100fe20008010836 */
[----:B------:R-:W-:Y:S01]  /*2d40*/  ISETP.GT.AND P4, PT, R71, 0x10, PT ;  /* 0x000000104700780c */ /* 0x000fe20003f84270 */
[--C-:B------:R-:W-:Y:S01]  /*2d50*/  FFMA.FTZ R27, R27, UR10, -R54.reuse ;  /* 0x0000000a1b1b7c23 */ /* 0x100fe20008010836 */
[----:B--2---:R-:W-:Y:S01]  /*2d60*/  FSEL R93, R93, -INF , P3 ;  /* 0xff8000005d5d7808 */ /* 0x004fe20001800000 */
[----:B------:R2:W-:Y:S01]  /*2d70*/  MUFU.EX2 R25, R73 ;  /* 0x0000004900197308 */ /* 0x0005e20000000800 */
[----:B------:R-:W-:Y:S01]  /*2d80*/  FMNMX.FTZ R72, R92, R57, !PT ;  /* 0x000000395c487209 */ /* 0x000fe20007810000 */
[--C-:B------:R-:W-:Y:S01]  /*2d90*/  FFMA.FTZ R45, R45, UR10, -R54.reuse ;  /* 0x0000000a2d2d7c23 */ /* 0x100fe20008010836 */
[----:B------:R-:W-:Y:S01]  /*2da0*/  ISETP.GT.AND P3, PT, R71, 0x11, PT ;  /* 0x000000114700780c */ /* 0x000fe20003f64270 */
[--C-:B------:R-:W-:Y:S01]  /*2db0*/  FFMA.FTZ R44, R44, UR10, -R54.reuse ;  /* 0x0000000a2c2c7c23 */ /* 0x100fe20008010836 */
[----:B---3--:R-:W-:Y:S01]  /*2dc0*/  FSEL R91, R91, -INF , P4 ;  /* 0xff8000005b5b7808 */ /* 0x008fe20002000000 */
[--C-:B------:R-:W-:Y:S01]  /*2dd0*/  FFMA.FTZ R43, R43, UR10, -R54.reuse ;  /* 0x0000000a2b2b7c23 */ /* 0x100fe20008010836 */
[----:B------:R-:W-:Y:S01]  /*2de0*/  FMNMX.FTZ R72, R93, R72, !PT ;  /* 0x000000485d487209 */ /* 0x000fe20007810000 */
[----:B------:R-:W3:Y:S01]  /*2df0*/  MUFU.TANH R29, R29 ;  /* 0x0000001d001d7308 */ /* 0x000ee20000002400 */
[----:B------:R-:W-:Y:S01]  /*2e00*/  ISETP.GT.AND P4, PT, R71, 0x18, PT ;  /* 0x000000184700780c */ /* 0x000fe20003f84270 */
[--C-:B--2---:R-:W-:Y:S01]  /*2e10*/  FFMA.FTZ R73, R52, UR10, -R54.reuse ;  /* 0x0000000a34497c23 */ /* 0x104fe20008010836 */
[----:B0-----:R-:W-:Y:S01]  /*2e20*/  FSEL R89, R89, -INF , P3 ;  /* 0xff80000059597808 */ /* 0x001fe20001800000 */
[--C-:B------:R-:W-:Y:S01]  /*2e30*/  FFMA.FTZ R42, R42, UR10, -R54.reuse ;  /* 0x0000000a2a2a7c23 */ /* 0x100fe20008010836 */
[----:B------:R-:W-:Y:S01]  /*2e40*/  FMNMX.FTZ R72, R91, R72, !PT ;  /* 0x000000485b487209 */ /* 0x000fe20007810000 */
[--C-:B------:R-:W-:Y:S01]  /*2e50*/  FFMA.FTZ R41, R41, UR10, -R54.reuse ;  /* 0x0000000a29297c23 */ /* 0x100fe20008010836 */
[----:B------:R-:W-:Y:S01]  /*2e60*/  ISETP.GT.AND P3, PT, R71, 0x19, PT ;  /* 0x000000194700780c */ /* 0x000fe20003f64270 */
[----:B------:R-:W-:Y:S01]  /*2e70*/  MUFU.TANH R14, R14 ;  /* 0x0000000e000e7308 */ /* 0x000fe20000002400 */
[----:B----4-:R-:W-:Y:S01]  /*2e80*/  FSEL R90, R90, -INF , P4 ;  /* 0xff8000005a5a7808 */ /* 0x010fe20002000000 */
[--C-:B------:R-:W-:Y:S01]  /*2e90*/  FFMA.FTZ R40, R40, UR10, -R54.reuse ;  /* 0x0000000a28287c23 */ /* 0x100fe20008010836 */
[----:B------:R-:W-:Y:S01]  /*2ea0*/  FMNMX.FTZ R57, R89, R72, !PT ;  /* 0x0000004859397209 */ /* 0x000fe20007810000 */
[--C-:B------:R-:W-:Y:S01]  /*2eb0*/  FFMA.FTZ R39, R39, UR10, -R54.reuse ;  /* 0x0000000a27277c23 */ /* 0x100fe20008010836 */
[----:B------:R-:W-:Y:S01]  /*2ec0*/  ISETP.GT.AND P4, PT, R71, 0x20, PT ;  /* 0x000000204700780c */ /* 0x000fe20003f84270 */
[--C-:B------:R-:W-:Y:S01]  /*2ed0*/  FFMA.FTZ R38, R38, UR10, -R54.reuse ;  /* 0x0000000a26267c23 */ /* 0x100fe20008010836 */
[----:B-----5:R-:W-:Y:S01]  /*2ee0*/  FSEL R53, R37, -INF , P3 ;  /* 0xff80000025357808 */ /* 0x020fe20001800000 */
[----:B------:R-:W0:Y:S01]  /*2ef0*/  MUFU.TANH R20, R20 ;  /* 0x0000001400147308 */ /* 0x000e220000002400 */
[----:B------:R-:W-:Y:S01]  /*2f00*/  FMNMX.FTZ R72, R90, R57, !PT ;  /* 0x000000395a487209 */ /* 0x000fe20007810000 */
[--C-:B------:R-:W-:Y:S01]  /*2f10*/  FFMA.FTZ R57, R51, UR10, -R54.reuse ;  /* 0x0000000a33397c23 */ /* 0x100fe20008010836 */
[----:B------:R-:W-:Y:S01]  /*2f20*/  ISETP.GT.AND P3, PT, R71, 0x21, PT ;  /* 0x000000214700780c */ /* 0x000fe20003f64270 */
[--C-:B------:R-:W-:Y:S01]  /*2f30*/  FFMA.FTZ R13, R13, UR10, -R54.reuse ;  /* 0x0000000a0d0d7c23 */ /* 0x100fe20008010836 */
[----:B------:R-:W-:Y:S01]  /*2f40*/  FSEL R52, R36, -INF , P4 ;  /* 0xff80000024347808 */ /* 0x000fe20002000000 */
[--C-:B------:R-:W-:Y:S01]  /*2f50*/  FFMA.FTZ R15, R15, UR10, -R54.reuse ;  /* 0x0000000a0f0f7c23 */ /* 0x100fe20008010836 */
[----:B------:R-:W-:Y:S01]  /*2f60*/  FMNMX.FTZ R37, R53, R72, !PT ;  /* 0x0000004835257209 */ /* 0x000fe20007810000 */
[----:B------:R-:W-:Y:S01]  /*2f70*/  MUFU.TANH R3, R3 ;  /* 0x0000000300037308 */ /* 0x000fe20000002400 */
[----:B------:R-:W-:Y:S01]  /*2f80*/  ISETP.GT.AND P4, PT, R71, 0x28, PT ;  /* 0x000000284700780c */ /* 0x000fe20003f84270 */
[--C-:B------:R-:W-:Y:S01]  /*2f90*/  FFMA.FTZ R6, R6, UR10, -R54.reuse ;  /* 0x0000000a06067c23 */ /* 0x100fe20008010836 */
[----:B-1----:R-:W-:Y:S01]  /*2fa0*/  FSEL R33, R33, -INF , P3 ;  /* 0xff80000021217808 */ /* 0x002fe20001800000 */
[--C-:B------:R-:W-:Y:S01]  /*2fb0*/  FFMA.FTZ R9, R9, UR10, -R54.reuse ;  /* 0x0000000a09097c23 */ /* 0x100fe20008010836 */
[----:B------:R-:W-:Y:S01]  /*2fc0*/  FMNMX.FTZ R72, R52, R37, !PT ;  /* 0x0000002534487209 */ /* 0x000fe20007810000 */
[--C-:B------:R-:W-:Y:S01]  /*2fd0*/  FFMA.FTZ R8, R8, UR10, -R54.reuse ;  /* 0x0000000a08087c23 */ /* 0x100fe20008010836 */
[----:B------:R-:W-:Y:S01]  /*2fe0*/  ISETP.GT.AND P3, PT, R71, 0x29, PT ;  /* 0x000000294700780c */ /* 0x000fe20003f64270 */
        /* <DEDUP_REMOVED lines=8> */
[----:B------:R-:W2:Y:S01]  /*3070*/  MUFU.TANH R5, R5 ;  /* 0x0000000500057308 */ /* 0x000ea20000002400 */
[----:B------:R-:W-:Y:S01]  /*3080*/  FMNMX.FTZ R37, R51, R72, !PT ;  /* 0x0000004833257209 */ /* 0x000fe20007810000 */
[--C-:B-1----:R-:W-:Y:S01]  /*3090*/  FFMA.FTZ R73, R50, UR10, -R54.reuse ;  /* 0x0000000a32497c23 */ /* 0x102fe20008010836 */
[----:B------:R-:W-:Y:S01]  /*30a0*/  ISETP.GT.AND P3, PT, R71, 0x31, PT ;  /* 0x000000314700780c */ /* 0x000fe20003f64270 */
[----:B------:R-:W-:Y:S01]  /*30b0*/  FFMA.FTZ R10, R10, UR10, -R54 ;  /* 0x0000000a0a0a7c23 */ /* 0x000fe20008010836 */
[----:B---3--:R-:W-:-:S02]  /*30c0*/  FSEL R50, R29, -INF , P4 ;  /* 0xff8000001d327808 */ /* 0x008fc40002000000 */
[----:B------:R-:W-:Y:S02]  /*30d0*/  CS2R R94, SRZ ;  /* 0x00000000005e7805 */ /* 0x000fe4000001ff00 */
[----:B------:R-:W-:Y:S01]  /*30e0*/  FMNMX.FTZ R37, R28, R37, !PT ;  /* 0x000000251c257209 */ /* 0x000fe20007810000 */
[----:B------:R-:W1:Y:S01]  /*30f0*/  MUFU.TANH R4, R4 ;  /* 0x0000000400047308 */ /* 0x000e620000002400 */
[C---:B------:R-:W-:Y:S02]  /*3100*/  ISETP.GT.AND P4, PT, R71.reuse, 0x38, PT ;  /* 0x000000384700780c */ /* 0x040fe40003f84270 */
[----:B------:R-:W-:Y:S02]  /*3110*/  FMNMX.FTZ R72, R50, R37, !PT ;  /* 0x0000002532487209 */ /* 0x000fe40007810000 */
[----:B0-----:R-:W-:Y:S02]  /*3120*/  FSEL R20, R20, -INF , P4 ;  /* 0xff80000014147808 */ /* 0x001fe40002000000 */
[----:B------:R-:W-:Y:S01]  /*3130*/  ISETP.GT.AND P4, PT, R71, 0x40, PT ;  /* 0x000000404700780c */ /* 0x000fe20003f84270 */
[----:B------:R0:W-:Y:S03]  /*3140*/  MUFU.EX2 R32, R57 ;  /* 0x0000003900207308 */ /* 0x0001e60000000800 */
[----:B--2---:R-:W-:-:S02]  /*3150*/  FSEL R5, R5, -INF , P4 ;  /* 0xff80000005057808 */ /* 0x004fc40002000000 */
[----:B------:R-:W-:-:S03]  /*3160*/  ISETP.GT.AND P4, PT, R71, 0x48, PT ;  /* 0x000000484700780c */ /* 0x000fc60003f84270 */
[----:B------:R-:W2:Y:S01]  /*3170*/  MUFU.TANH R56, R56 ;  /* 0x0000003800387308 */ /* 0x000ea20000002400 */
[----:B0-----:R-:W-:Y:S01]  /*3180*/  FSEL R57, R14, -INF , P3 ;  /* 0xff8000000e397808 */ /* 0x001fe20001800000 */
[--C-:B------:R-:W-:Y:S01]  /*3190*/  FFMA.FTZ R14, R49, UR10, -R54.reuse ;  /* 0x0000000a310e7c23 */ /* 0x100fe20008010836 */
[----:B------:R-:W-:Y:S02]  /*31a0*/  ISETP.GT.AND P3, PT, R71, 0x39, PT ;  /* 0x000000394700780c */ /* 0x000fe40003f64270 */
[----:B------:R-:W-:Y:S02]  /*31b0*/  FMNMX.FTZ R37, R57, R72, !PT ;  /* 0x0000004839257209 */ /* 0x000fe40007810000 */
[----:B------:R-:W-:Y:S01]  /*31c0*/  FSEL R49, R3, -INF , P3 ;  /* 0xff80000003317808 */ /* 0x000fe20001800000 */
[----:B------:R-:W0:Y:S01]  /*31d0*/  MUFU.TANH R58, R58 ;  /* 0x0000003a003a7308 */ /* 0x000e220000002400 */
[----:B------:R-:W-:-:S01]  /*31e0*/  FFMA.FTZ R3, R48, UR10, -R54 ;  /* 0x0000000a30037c23 */ /* 0x000fc20008010836 */
[----:B------:R-:W-:-:S02]  /*31f0*/  FMNMX.FTZ R48, R20, R37, !PT ;  /* 0x0000002514307209 */ /* 0x000fc40007810000 */
[----:B------:R-:W-:Y:S02]  /*3200*/  ISETP.GT.AND P3, PT, R71, 0x41, PT ;  /* 0x000000414700780c */ /* 0x000fe40003f64270 */
[----:B------:R-:W-:Y:S02]  /*3210*/  FMNMX.FTZ R72, R49, R48, !PT ;  /* 0x0000003031487209 */ /* 0x000fe40007810000 */
[----:B------:R-:W3:Y:S01]  /*3220*/  MUFU.TANH R60, R60 ;  /* 0x0000003c003c7308 */ /* 0x000ee20000002400 */
[----:B-1----:R-:W-:Y:S01]  /*3230*/  FSEL R48, R4, -INF , P3 ;  /* 0xff80000004307808 */ /* 0x002fe20001800000 */
[--C-:B------:R-:W-:Y:S01]  /*3240*/  FFMA.FTZ R4, R47, UR10, -R54.reuse ;  /* 0x0000000a2f047c23 */ /* 0x100fe20008010836 */
[----:B------:R-:W-:Y:S01]  /*3250*/  FMNMX.FTZ R37, R5, R72, !PT ;  /* 0x0000004805257209 */ /* 0x000fe20007810000 */
[--C-:B------:R-:W-:Y:S01]  /*3260*/  FFMA.FTZ R47, R34, UR10, -R54.reuse ;  /* 0x0000000a222f7c23 */ /* 0x100fe20008010836 */
[----:B------:R-:W-:Y:S01]  /*3270*/  ISETP.GT.AND P3, PT, R71, 0x49, PT ;  /* 0x000000494700780c */ /* 0x000fe20003f64270 */
[--C-:B------:R-:W-:Y:S01]  /*3280*/  FFMA.FTZ R34, R35, UR10, -R54.reuse ;  /* 0x0000000a23227c23 */ /* 0x100fe20008010836 */
[----:B--2---:R-:W-:Y:S01]  /*3290*/  FSEL R56, R56, -INF , P4 ;  /* 0xff80000038387808 */ /* 0x004fe20002000000 */
[----:B------:R-:W1:Y:S01]  /*32a0*/  MUFU.TANH R59, R59 ;  /* 0x0000003b003b7308 */ /* 0x000e620000002400 */
[----:B------:R-:W-:Y:S01]  /*32b0*/  FMNMX.FTZ R37, R48, R37, !PT ;  /* 0x0000002530257209 */ /* 0x000fe20007810000 */
[--C-:B------:R-:W-:Y:S01]  /*32c0*/  FFMA.FTZ R35, R30, UR10, -R54.reuse ;  /* 0x0000000a1e237c23 */ /* 0x100fe20008010836 */
[----:B------:R-:W-:Y:S01]  /*32d0*/  ISETP.GT.AND P4, PT, R71, 0x50, PT ;  /* 0x000000504700780c */ /* 0x000fe20003f84270 */
[----:B------:R-:W-:Y:S01]  /*32e0*/  FFMA.FTZ R30, R31, UR10, -R54 ;  /* 0x0000000a1f1e7c23 */ /* 0x000fe20008010836 */
[----:B0-----:R-:W-:-:S02]  /*32f0*/  FSEL R58, R58, -INF , P3 ;  /* 0xff8000003a3a7808 */ /* 0x001fc40001800000 */
[----:B------:R-:W-:Y:S01]  /*3300*/  FMNMX.FTZ R37, R56, R37, !PT ;  /* 0x0000002538257209 */ /* 0x000fe20007810000 */
[----:B------:R-:W0:Y:S01]  /*3310*/  MUFU.TANH R62, R62 ;  /* 0x0000003e003e7308 */ /* 0x000e220000002400 */
[C---:B------:R-:W-:Y:S02]  /*3320*/  ISETP.GT.AND P3, PT, R71.reuse, 0x51, PT ;  /* 0x000000514700780c */ /* 0x040fe40003f64270 */
[----:B---3--:R-:W-:Y:S02]  /*3330*/  FSEL R60, R60, -INF , P4 ;  /* 0xff8000003c3c7808 */ /* 0x008fe40002000000 */
[----:B------:R-:W-:Y:S02]  /*3340*/  FMNMX.FTZ R37, R58, R37, !PT ;  /* 0x000000253a257209 */ /* 0x000fe40007810000 */
[----:B------:R-:W-:Y:S01]  /*3350*/  ISETP.GT.AND P4, PT, R71, 0x58, PT ;  /* 0x000000584700780c */ /* 0x000fe20003f84270 */
[----:B------:R-:W2:Y:S01]  /*3360*/  MUFU.TANH R61, R61 ;  /* 0x0000003d003d7308 */ /* 0x000ea20000002400 */
[----:B-1----:R-:W-:-:S02]  /*3370*/  FSEL R59, R59, -INF , P3 ;  /* 0xff8000003b3b7808 */ /* 0x002fc40001800000 */
[----:B------:R-:W-:Y:S02]  /*3380*/  FMNMX.FTZ R72, R60, R37, !PT ;  /* 0x000000253c487209 */ /* 0x000fe40007810000 */
[----:B------:R-:W-:Y:S02]  /*3390*/  ISETP.GT.AND P3, PT, R71, 0x59, PT ;  /* 0x000000594700780c */ /* 0x000fe40003f64270 */
[----:B------:R-:W-:Y:S01]  /*33a0*/  FMNMX.FTZ R37, R59, R72, !PT ;  /* 0x000000483b257209 */ /* 0x000fe20007810000 */
[----:B------:R-:W1:Y:S01]  /*33b0*/  MUFU.TANH R64, R64 ;  /* 0x0000004000407308 */ /* 0x000e620000002400 */
[----:B0-----:R-:W-:Y:S02]  /*33c0*/  FSEL R62, R62, -INF , P4 ;  /* 0xff8000003e3e7808 */ /* 0x001fe40002000000 */
[----:B------:R-:W-:Y:S02]  /*33d0*/  ISETP.GT.AND P4, PT, R71, 0x60, PT ;  /* 0x000000604700780c */ /* 0x000fe40003f84270 */
        /* <DEDUP_REMOVED lines=29> */
[----:B------:R-:W2:Y:S01]  /*35b0*/  MUFU.EX2 R29, R73 ;  /* 0x00000049001d7308 */ /* 0x000ea20000000800 */
[----:B-1----:R-:W-:-:S04]  /*35c0*/  FSEL R70, R70, -INF , P4 ;  /* 0xff80000046467808 */ /* 0x002fc80002000000 */
[----:B------:R-:W-:-:S03]  /*35d0*/  FMNMX.FTZ R72, R70, R37, !PT ;  /* 0x0000002546487209 */ /* 0x000fc60007810000 */
[----:B------:R-:W-:Y:S01]  /*35e0*/  MUFU.EX2 R21, R21 ;  /* 0x0000001500157308 */ /* 0x000fe20000000800 */
[----:B0-----:R-:W-:-:S04]  /*35f0*/  FSEL R69, R69, -INF , P3 ;  /* 0xff80000045457808 */ /* 0x001fc80001800000 */
[----:B------:R-:W-:-:S03]  /*3600*/  FMNMX.FTZ R72, R69, R72, !PT ;  /* 0x0000004845487209 */ /* 0x000fc60007810000 */
[----:B------:R-:W0:Y:S01]  /*3610*/  MUFU.EX2 R24, R24 ;  /* 0x0000001800187308 */ /* 0x000e220000000800 */
[----:B--2---:R-:W-:Y:S01]  /*3620*/  F2FP.SATFINITE.E4M3.F32.PACK_AB_MERGE_C R151, R29, R32, RZ ;  /* 0x000000201d97723e */ /* 0x004fe200048070ff */
[----:B------:R-:W1:Y:S06]  /*3630*/  SHFL.BFLY PT, R37, R72, 0x2, 0x1f ;  /* 0x0c401f0048257f89 */ /* 0x000e6c00000e0000 */
[----:B------:R-:W2:Y:S08]  /*3640*/  MUFU.EX2 R26, R26 ;  /* 0x0000001a001a7308 */ /* 0x000eb00000000800 */
[----:B------:R-:W3:Y:S01]  /*3650*/  MUFU.EX2 R27, R27 ;  /* 0x0000001b001b7308 */ /* 0x000ee20000000800 */
[----:B0-----:R-:W-:-:S04]  /*3660*/  FADD.FTZ R80, R21, R24 ;  /* 0x0000001815507221 */ /* 0x001fc80000010000 */
[----:B------:R-:W-:-:S03]  /*3670*/  FADD.FTZ R79, R25, R80 ;  /* 0x00000050194f7221 */ /* 0x000fc60000010000 */
[----:B------:R-:W-:Y:S01]  /*3680*/  MUFU.EX2 R14, R14 ;  /* 0x0000000e000e7308 */ /* 0x000fe20000000800 */
[----:B--2---:R-:W-:-:S01]  /*3690*/  FADD.FTZ R82, R26, R79 ;  /* 0x0000004f1a527221 */ /* 0x004fc20000010000 */
[----:B-1----:R-:W-:Y:S02]  /*36a0*/  FMNMX.FTZ R31, R72, R37, !PT ;  /* 0x00000025481f7209 */ /* 0x002fe40007810000 */
[----:B------:R-:W-:-:S03]  /*36b0*/  F2FP.SATFINITE.E4M3.F32.PACK_AB_MERGE_C R149, R26, R25, RZ ;  /* 0x000000191a95723e */ /* 0x000fc600048070ff */
[----:B------:R-:W0:Y:S01]  /*36c0*/  SHFL.BFLY PT, R72, R31, 0x1, 0x1f ;  /* 0x0c201f001f487f89 */ /* 0x000e2200000e0000 */
[----:B------:R-:W-:Y:S01]  /*36d0*/  MUFU.EX2 R3, R3 ;  /* 0x0000000300037308 */ /* 0x000fe20000000800 */
[----:B---3--:R-:W-:-:S01]  /*36e0*/  FADD.FTZ R81, R27, R82 ;  /* 0x000000521b517221 */ /* 0x008fc20000010000 */
[----:B------:R-:W-:Y:S02]  /*36f0*/  F2FP.SATFINITE.E4M3.F32.PACK_AB_MERGE_C R149, R24, R21, R149 ;  /* 0x000000151895723e */ /* 0x000fe40004807095 */
[C---:B------:R-:W-:Y:S01]  /*3700*/  F2FP.SATFINITE.E4M3.F32.PACK_AB_MERGE_C R151, R36.reuse, R27, R151 ;  /* 0x0000001b2497723e */ /* 0x040fe20004807097 */
[----:B------:R-:W-:-:S03]  /*3710*/  FADD.FTZ R81, R36, R81 ;  /* 0x0000005124517221 */ /* 0x000fc60000010000 */
[----:B------:R-:W-:Y:S08]  /*3720*/  MUFU.EX2 R4, R4 ;  /* 0x0000000400047308 */ /* 0x000ff00000000800 */
[----:B------:R-:W1:Y:S01]  /*3730*/  MUFU.EX2 R45, R45 ;  /* 0x0000002d002d7308 */ /* 0x000e620000000800 */
[----:B0-----:R-:W-:Y:S01]  /*3740*/  FMNMX.FTZ R37, R31, R72, !PT ;  /* 0x000000481f257209 */ /* 0x001fe20007810000 */
[----:B------:R-:W-:-:S06]  /*3750*/  IMAD.U32 R72, RZ, RZ, UR10 ;  /* 0x0000000aff487e24 */ /* 0x000fcc000f8e00ff */
[----:B------:R-:W-:Y:S01]  /*3760*/  MUFU.EX2 R44, R44 ;  /* 0x0000002c002c7308 */ /* 0x000fe20000000800 */
[C---:B------:R-:W-:Y:S01]  /*3770*/  FSETP.NEU.FTZ.AND P3, PT, R37.reuse, -INF , PT ;  /* 0xff8000002500780b */ /* 0x040fe20003f7d000 */
[----:B------:R-:W-:-:S05]  /*3780*/  FFMA.FTZ R71, R37, R72, -8 ;  /* 0xc100000025477423 */ /* 0x000fca0000010048 */
[----:B------:R-:W-:Y:S01]  /*3790*/  FSEL R71, R71, RZ, P3 ;  /* 0x000000ff47477208 */ /* 0x000fe20001800000 */
[----:B------:R-:W-:Y:S01]  /*37a0*/  MUFU.EX2 R43, R43 ;  /* 0x0000002b002b7308 */ /* 0x000fe20000000800 */
[----:B-1----:R-:W-:Y:S02]  /*37b0*/  F2FP.SATFINITE.E4M3.F32.PACK_AB_MERGE_C R145, R45, R4, RZ ;  /* 0x000000042d91723e */ /* 0x002fe400048070ff */
[----:B------:R-:W-:Y:S01]  /*37c0*/  PLOP3.LUT P3, PT, PT, PT, UP1, 0x80, 0x0 ;  /* 0x000000000000781c */ /* 0x000fe20003f6f018 */
        /* <DEDUP_REMOVED lines=36> */
[----:B------:R-:W-:-:S02]  /*3a10*/  CS2R R92, SRZ ;  /* 0x00000000005c7805 */ /* 0x000fc4000001ff00 */
[----:B------:R-:W-:Y:S01]  /*3a20*/  CS2R R90, SRZ ;  /* 0x00000000005a7805 */ /* 0x000fe2000001ff00 */
[----:B------:R-:W0:Y:S01]  /*3a30*/  MUFU.EX2 R55, R55 ;  /* 0x0000003700377308 */ /* 0x000e220000000800 */
[----:B------:R-:W-:-:S07]  /*3a40*/  CS2R R88, SRZ ;  /* 0x0000000000587805 */ /* 0x000fce000001ff00 */
[----:B------:R-:W3:Y:S08]  /*3a50*/  MUFU.EX2 R72, R72 ;  /* 0x0000004800487308 */ /* 0x000ef00000000800 */
[----:B------:R-:W4:Y:S08]  /*3a60*/  MUFU.EX2 R75, R75 ;  /* 0x0000004b004b7308 */ /* 0x000f300000000800 */
[----:B------:R1:W-:Y:S08]  /*3a70*/  MUFU.EX2 R57, R49 ;  /* 0x0000003100397308 */ /* 0x0003f00000000800 */
[----:B------:R-:W5:Y:S01]  /*3a80*/  MUFU.EX2 R76, R76 ;  /* 0x0000004c004c7308 */ /* 0x000f620000000800 */
[----:B-1----:R-:W-:-:S01]  /*3a90*/  FADD.FTZ R49, R73, R48 ;  /* 0x0000003049317221 */ /* 0x002fc20000010000 */
[----:B------:R-:W-:Y:S01]  /*3aa0*/  @!P1 VIADD R48, R2, 0x19c40 ;  /* 0x00019c4002309836 */ /* 0x000fe20000000000 */
[----:B--2---:R-:W-:-:S02]  /*3ab0*/  F2FP.SATFINITE.E4M3.F32.PACK_AB_MERGE_C R73, R74, R73, RZ ;  /* 0x000000494a49723e */ /* 0x004fc400048070ff */
[----:B------:R-:W-:Y:S01]  /*3ac0*/  FADD.FTZ R80, R74, R49 ;  /* 0x000000314a507221 */ /* 0x000fe20000010000 */
[----:B------:R-:W-:-:S01]  /*3ad0*/  FFMA.FTZ R49, R59, UR10, -R71 ;  /* 0x0000000a3b317c23 */ /* 0x000fc20008010847 */
[----:B------:R-:W-:Y:S01]  /*3ae0*/  @!P1 PRMT R48, RZ, 0x654, R48 ;  /* 0x00000654ff309816 */ /* 0x000fe20000000030 */
[----:B------:R-:W1:Y:S01]  /*3af0*/  MUFU.EX2 R52, R52 ;  /* 0x0000003400347308 */ /* 0x000e620000000800 */
[----:B0-----:R-:W-:-:S01]  /*3b00*/  FADD.FTZ R79, R55, R80 ;  /* 0x00000050374f7221 */ /* 0x001fc20000010000 */
[----:B------:R-:W-:Y:S01]  /*3b10*/  F2FP.SATFINITE.E4M3.F32.PACK_AB_MERGE_C R148, R54, R31, R73 ;  /* 0x0000001f3694723e */ /* 0x000fe20004807049 */
[----:B------:R3:W-:Y:S05]  /*3b20*/  @!P1 SYNCS.ARRIVE.TRANS64.RED.A1T0 RZ, [R48+URZ], RZ ;  /* 0x000000ff30ff99a7 */ /* 0x0007ea000810043f */
[----:B------:R-:W0:Y:S01]  /*3b30*/  MUFU.EX2 R33, R33 ;  /* 0x0000002100217308 */ /* 0x000e220000000800 */
[----:B---3--:R-:W-:-:S04]  /*3b40*/  FADD.FTZ R48, R72, R79 ;  /* 0x0000004f48307221 */ /* 0x008fc80000010000 */
[----:B----4-:R-:W-:-:S03]  /*3b50*/  FADD.FTZ R59, R75, R48 ;  /* 0x000000304b3b7221 */ /* 0x010fc60000010000 */
[----:B------:R2:W-:Y:S01]  /*3b60*/  MUFU.EX2 R77, R58 ;  /* 0x0000003a004d7308 */ /* 0x0005e20000000800 */
[----:B------:R-:W-:-:S01]  /*3b70*/  FFMA.FTZ R48, R64, UR10, -R71 ;  /* 0x0000000a40307c23 */ /* 0x000fc20008010847 */
[C---:B-----5:R-:W-:Y:S01]  /*3b80*/  F2FP.SATFINITE.E4M3.F32.PACK_AB_MERGE_C R75, R76.reuse, R75, RZ ;  /* 0x0000004b4c4b723e */ /* 0x060fe200048070ff */
[----:B------:R-:W-:-:S03]  /*3b90*/  FADD.FTZ R59, R76, R59 ;  /* 0x0000003b4c3b7221 */ /* 0x000fc60000010000 */
[----:B------:R-:W-:Y:S02]  /*3ba0*/  F2FP.SATFINITE.E4M3.F32.PACK_AB_MERGE_C R150, R72, R55, R75 ;  /* 0x000000374896723e */ /* 0x000fe4000480704b */
[----:B------:R-:W3:Y:S01]  /*3bb0*/  MUFU.EX2 R53, R53 ;  /* 0x0000003500357308 */ /* 0x000ee20000000800 */
[----:B--2---:R-:W-:-:S04]  /*3bc0*/  FADD.FTZ R58, R32, R81 ;  /* 0x00000051203a7221 */ /* 0x004fc80000010000 */
[----:B------:R-:W-:Y:S01]  /*3bd0*/  FADD.FTZ R79, R29, R58 ;  /* 0x0000003a1d4f7221 */ /* 0x000fe20000010000 */
[----:B-1----:R-:W-:-:S02]  /*3be0*/  FADD.FTZ R58, R52, R59 ;  /* 0x0000003b343a7221 */ /* 0x002fc40000010000 */
[----:B------:R-:W1:Y:S02]  /*3bf0*/  MUFU.EX2 R78, R78 ;  /* 0x0000004e004e7308 */ /* 0x000e640000000800 */
[----:B0-----:R-:W-:-:S06]  /*3c00*/  FADD.FTZ R58, R33, R58 ;  /* 0x0000003a213a7221 */ /* 0x001fcc0000010000 */
[----:B------:R0:W-:Y:S08]  /*3c10*/  MUFU.EX2 R2, R60 ;  /* 0x0000003c00027308 */ /* 0x0001f00000000800 */
[----:B------:R-:W2:Y:S01]  /*3c20*/  MUFU.EX2 R28, R28 ;  /* 0x0000001c001c7308 */ /* 0x000ea20000000800 */
[----:B0-----:R-:W-:-:S04]  /*3c30*/  FADD.FTZ R60, R14, R79 ;  /* 0x0000004f0e3c7221 */ /* 0x001fc80000010000 */
[----:B------:R-:W-:-:S03]  /*3c40*/  FADD.FTZ R59, R3, R60 ;  /* 0x0000003c033b7221 */ /* 0x000fc60000010000 */
[----:B------:R-:W0:Y:S01]  /*3c50*/  MUFU.EX2 R51, R51 ;  /* 0x0000003300337308 */ /* 0x000e220000000800 */
[----:B------:R-:W-:-:S01]  /*3c60*/  FADD.FTZ R60, R4, R59 ;  /* 0x0000003b043c7221 */ /* 0x000fc20000010000 */
[----:B---3--:R-:W-:Y:S01]  /*3c70*/  FADD.FTZ R59, R53, R58 ;  /* 0x0000003a353b7221 */ /* 0x008fe20000010000 */
[C---:B-1----:R-:W-:Y:S02]  /*3c80*/  F2FP.SATFINITE.E4M3.F32.PACK_AB_MERGE_C R53, R78.reuse, R53, RZ ;  /* 0x000000354e35723e */ /* 0x042fe400048070ff */
[----:B------:R-:W-:Y:S01]  /*3c90*/  FADD.FTZ R79, R45, R60 ;  /* 0x0000003c2d4f7221 */ /* 0x000fe20000010000 */
[----:B------:R-:W-:-:S01]  /*3ca0*/  FADD.FTZ R59, R78, R59 ;  /* 0x0000003b4e3b7221 */ /* 0x000fc20000010000 */
[----:B------:R-:W-:Y:S01]  /*3cb0*/  F2FP.SATFINITE.E4M3.F32.PACK_AB_MERGE_C R144, R33, R52, R53 ;  /* 0x000000342190723e */ /* 0x000fe20004807035 */
[----:B------:R-:W1:Y:S01]  /*3cc0*/  MUFU.EX2 R42, R42 ;  /* 0x0000002a002a7308 */ /* 0x000e620000000800 */
[----:B------:R-:W-:-:S01]  /*3cd0*/  FADD.FTZ R60, R44, R79 ;  /* 0x0000004f2c3c7221 */ /* 0x000fc20000010000 */
[----:B--2---:R-:W-:-:S03]  /*3ce0*/  FADD.FTZ R58, R28, R59 ;  /* 0x0000003b1c3a7221 */ /* 0x004fc60000010000 */
        /* <DEDUP_REMOVED lines=10> */
[----:B------:R-:W2:Y:S01]  /*3d90*/  MUFU.EX2 R5, R5 ;  /* 0x0000000500057308 */ /* 0x000ea20000000800 */
[C---:B0-----:R-:W-:Y:S01]  /*3da0*/  F2FP.SATFINITE.E4M3.F32.PACK_AB_MERGE_C R147, R41.reuse, R42, RZ ;  /* 0x0000002a2993723e */ /* 0x041fe200048070ff */
[----:B------:R-:W-:-:S03]  /*3db0*/  FADD.FTZ R41, R41, R26 ;  /* 0x0000001a29297221 */ /* 0x000fc60000010000 */
[----:B------:R-:W-:-:S03]  /*3dc0*/  F2FP.SATFINITE.E4M3.F32.PACK_AB_MERGE_C R147, R43, R44, R147 ;  /* 0x0000002c2b93723e */ /* 0x000fc60004807093 */
        /* <DEDUP_REMOVED lines=12> */
[----:B------:R-:W-:-:S03]  /*3e90*/  F2FP.SATFINITE.E4M3.F32.PACK_AB_MERGE_C R56, R77, R56, RZ ;  /* 0x000000384d38723e */ /* 0x000fc600048070ff */
[----:B------:R-:W-:Y:S01]  /*3ea0*/  FADD.FTZ R77, R77, R4 ;  /* 0x000000044d4d7221 */ /* 0x000fe20000010000 */
[----:B------:R-:W-:Y:S02]  /*3eb0*/  F2FP.SATFINITE.E4M3.F32.PACK_AB_MERGE_C R140, R20, R5, R56 ;  /* 0x00000005148c723e */ /* 0x000fe40004807038 */
[----:B------:R-:W0:Y:S01]  /*3ec0*/  MUFU.EX2 R35, R35 ;  /* 0x0000002300237308 */ /* 0x000e220000000800 */
[C---:B-1----:R-:W-:Y:S01]  /*3ed0*/  F2FP.SATFINITE.E4M3.F32.PACK_AB_MERGE_C R38, R47.reuse, R38, RZ ;  /* 0x000000262f26723e */ /* 0x042fe200048070ff */
[----:B------:R-:W-:Y:S01]  /*3ee0*/  FADD.FTZ R47, R47, R26 ;  /* 0x0000001a2f2f7221 */ /* 0x000fe20000010000 */
[----:B------:R-:W-:-:S02]  /*3ef0*/  FADD.FTZ R4, R2, R77 ;  /* 0x0000004d02047221 */ /* 0x000fc40000010000 */
[----:B------:R-:W-:-:S03]  /*3f00*/  F2FP.SATFINITE.E4M3.F32.PACK_AB_MERGE_C R141, R39, R40, R38 ;  /* 0x00000028278d723e */ /* 0x000fc60004807026 */
        /* <DEDUP_REMOVED lines=10> */
[----:B------:R-:W-:Y:S01]  /*3fb0*/  MUFU.EX2 R9, R9 ;  /* 0x0000000900097308 */ /* 0x000fe20000000800 */
[----:B-1----:R-:W-:-:S01]  /*3fc0*/  FADD.FTZ R14, R13, R14 ;  /* 0x0000000e0d0e7221 */ /* 0x002fc20000010000 */
[----:B------:R-:W-:-:S04]  /*3fd0*/  F2FP.SATFINITE.E4M3.F32.PACK_AB_MERGE_C R30, R13, R30, RZ ;  /* 0x0000001e0d1e723e */ /* 0x000fc800048070ff */
[----:B------:R-:W-:Y:S02]  /*3fe0*/  F2FP.SATFINITE.E4M3.F32.PACK_AB_MERGE_C R143, R35, R34, R30 ;  /* 0x00000022238f723e */ /* 0x000fe4000480701e */
[----:B------:R-:W0:Y:S01]  /*3ff0*/  MUFU.EX2 R8, R8 ;  /* 0x0000000800087308 */ /* 0x000e220000000800 */
[C---:B--2---:R-:W-:Y:S01]  /*4000*/  F2FP.SATFINITE.E4M3.F32.PACK_AB_MERGE_C R62, R61.reuse, R62, RZ ;  /* 0x0000003e3d3e723e */ /* 0x044fe200048070ff */
        /* <DEDUP_REMOVED lines=30> */
[----:B------:R-:W-:Y:S08]  /*41f0*/  MUFU.EX2 R70, R70 ;  /* 0x0000004600467308 */ /* 0x000ff00000000800 */
[----:B------:R-:W1:Y:S01]  /*4200*/  MUFU.EX2 R69, R69 ;  /* 0x0000004500457308 */ /* 0x000e620000000800 */
[----:B0-----:R-:W-:Y:S01]  /*4210*/  F2FP.SATFINITE.E4M3.F32.PACK_AB_MERGE_C R8, R10, R11, RZ ;  /* 0x0000000b0a08723e */ /* 0x001fe200048070ff */
[----:B------:R-:W-:-:S03]  /*4220*/  FADD.FTZ R11, R11, R6 ;  /* 0x000000060b0b7221 */ /* 0x000fc60000010000 */
[----:B------:R-:W-:Y:S02]  /*4230*/  F2FP.SATFINITE.E4M3.F32.PACK_AB_MERGE_C R139, R7, R12, R8 ;  /* 0x0000000c078b723e */ /* 0x000fe40004807008 */
[----:B-1----:R-:W-:Y:S01]  /*4240*/  F2FP.SATFINITE.E4M3.F32.PACK_AB_MERGE_C R2, R69, R70, RZ ;  /* 0x000000464502723e */ /* 0x002fe200048070ff */
[----:B------:R-:W-:-:S03]  /*4250*/  FADD.FTZ R70, R70, R3 ;  /* 0x0000000346467221 */ /* 0x000fc60000010000 */
[----:B------:R-:W-:Y:S01]  /*4260*/  F2FP.SATFINITE.E4M3.F32.PACK_AB_MERGE_C R138, R68, R67, R2 ;  /* 0x00000043448a723e */ /* 0x000fe20004807002 */
[----:B------:R-:W-:-:S01]  /*4270*/  FADD.FTZ R2, R10, R11 ;  /* 0x0000000b0a027221 */ /* 0x000fc20000010000 */
[----:B------:R-:W-:Y:S01]  /*4280*/  FADD.FTZ R3, R69, R70 ;  /* 0x0000004645037221 */ /* 0x000fe20000010000 */
        /* <DEDUP_REMOVED lines=8> */
.L_x_10057:
[----:B------:R-:W-:-:S04]  /*4310*/  UISETP.NE.AND UP1, UPT, UR21, 0x1, UPT ;  /* 0x000000011500788c */ /* 0x000fc8000bf25270 */
[----:B------:R-:W-:-:S04]  /*4320*/  USEL UR37, URZ, 0x1, UP1 ;  /* 0x000000013f257887 */ /* 0x000fc80008800000 */
[----:B------:R-:W-:Y:S01]  /*4330*/  ULOP3.LUT UR37, UR20, UR37, URZ, 0x3c, !UPT ;  /* 0x0000002514257292 */ /* 0x000fe2000f8e3c3f */
[----:B------:R-:W-:Y:S11]  /*4340*/  @!P0 BRA `(.L_x_10048) ;  /* 0x0000000000048947 */ /* 0x000ff60003800000 */
[----:B------:R-:W-:Y:S01]  /*4350*/  BPT.TRAP 0x1 ;  /* 0x000000040000795c */ /* 0x000fe20000300000 */
.L_x_10048:
        /* <DEDUP_REMOVED lines=9> */
.L_x_10049:
[----:B-1----:R-:W-:Y:S05]  /*43f0*/  @P3 BRA `(.L_x_10050) ;  /* 0x0000000000083947 */ /* 0x002fea0003800000 */
[----:B------:R-:W1:Y:S02]  /*4400*/  SYNCS.PHASECHK.TRANS64.TRYWAIT P3, [UR23+0x19c30], R6 ;  /* 0x019c3006ff0075a7 */ /* 0x000e640008060157 */
[----:B-1----:R-:W-:Y:S05]  /*4410*/  @!P3 BRA `(.L_x_10051) ;  /* 0x000000b400b8b947 */ /* 0x002fea0003800000 */
.L_x_10050:
        /* <DEDUP_REMOVED lines=17> */
.L_x_10052:
[----:B------:R-:W-:Y:S01]  /*4530*/  ULEA UR14, UR21, UR45, 0x3 ;  /* 0x0000002d150e7291 */ /* 0x000fe2000f8e183f */
[----:B01----:R-:W-:-:S05]  /*4540*/  IMAD.U32 R6, RZ, RZ, UR20 ;  /* 0x00000014ff067e24 */ /* 0x003fca000f8e00ff */
[----:B------:R-:W-:-:S04]  /*4550*/  SHF.L.U32 R6, R6, 0x1f, RZ ;  /* 0x0000001f06067819 */ /* 0x000fc800000006ff */
[----:B------:R0:W1:Y:S01]  /*4560*/  SYNCS.PHASECHK.TRANS64.TRYWAIT P3, [UR14+0x19c50], R6 ;  /* 0x019c5006ff0075a7 */ /* 0x000062000806014e */
[----:B------:R-:W-:Y:S05]  /*4570*/  @!P0 BRA `(.L_x_10053) ;  /* 0x0000000000048947 */ /* 0x000fea0003800000 */
[----:B------:R-:W-:Y:S01]  /*4580*/  BPT.TRAP 0x1 ;  /* 0x000000040000795c */ /* 0x000fe20000300000 */
.L_x_10053:
[----:B-1----:R-:W-:Y:S05]  /*4590*/  @P3 BRA `(.L_x_10054) ;  /* 0x0000000000083947 */ /* 0x002fea0003800000 */
[----:B------:R-:W1:Y:S02]  /*45a0*/  SYNCS.PHASECHK.TRANS64.TRYWAIT P3, [UR14+0x19c50], R6 ;  /* 0x019c5006ff0075a7 */ /* 0x000e64000806014e */
[----:B-1----:R-:W-:Y:S05]  /*45b0*/  @!P3 BRA `(.L_x_10055) ;  /* 0x000000b40068b947 */ /* 0x002fea0003800000 */
.L_x_10054:
[----:B------:R-:W-:Y:S01]  /*45c0*/  UIADD3 UR6, UR45, 0x3000, URZ ;  /* 0x000030002d067890 */ /* 0x000fe2000fffe03f */
[----:B------:R-:W-:Y:S01]  /*45d0*/  WARPGROUP.ARRIVE ;  /* 0x00000000000079c5 */ /* 0x000fe20000000000 */
[----:B------:R-:W-:Y:S01]  /*45e0*/  UMOV UR7, 0x40000040 ;  /* 0x4000004000077882 */ /* 0x000fe20000000000 */
[C---:B------:R-:W-:Y:S01]  /*45f0*/  FMUL.FTZ R12, R0.reuse, R30 ;  /* 0x0000001e000c7220 */ /* 0x040fe20000410000 */
[----:B------:R-:W-:Y:S01]  /*4600*/  USHF.R.U32.HI UR6, URZ, 0x4, UR6 ;  /* 0x000000043f067899 */ /* 0x000fe20008011606 */
[C---:B------:R-:W-:Y:S01]  /*4610*/  FMUL.FTZ R30, R0.reuse, R42 ;  /* 0x0000002a001e7220 */ /* 0x040fe20000410000 */
        /* <DEDUP_REMOVED lines=10> */
[----:B------:R-:W-:Y:S01]  /*46c0*/  UIMAD UR11, UR21, 0x300, UR6 ;  /* 0x00000300150b78a4 */ /* 0x000fe2000f8e0206 */
[C---:B------:R-:W-:Y:S01]  /*46d0*/  FMUL.FTZ R28, R0.reuse, R40 ;  /* 0x00000028001c7220 */ /* 0x040fe20000410000 */
[C---:B------:R-:W-:Y:S01]  /*46e0*/  FMUL.FTZ R40, R0.reuse, R52 ;  /* 0x0000003400287220 */ /* 0x040fe20000410000 */
[C---:B01----:R-:W-:Y:S01]  /*46f0*/  FMUL.FTZ R6, R0.reuse, R24 ;  /* 0x0000001800067220 */ /* 0x043fe20000410000 */
[C---:B------:R-:W-:Y:S01]  /*4700*/  FMUL.FTZ R21, R0.reuse, R35 ;  /* 0x0000002300157220 */ /* 0x040fe20000410000 */
[C---:B------:R-:W-:Y:S01]  /*4710*/  FMUL.FTZ R35, R0.reuse, R47 ;  /* 0x0000002f00237220 */ /* 0x040fe20000410000 */
[----:B------:R-:W-:Y:S01]  /*4720*/  IMAD.MOV.U32 R47, RZ, RZ, -0x2 ;  /* 0xfffffffeff2f7424 */ /* 0x000fe200078e00ff */
[----:B------:R-:W-:Y:S01]  /*4730*/  UMOV UR6, UR11 ;  /* 0x0000000b00067c82 */ /* 0x000fe20008000000 */
[C---:B------:R-:W-:Y:S01]  /*4740*/  FMUL.FTZ R7, R0.reuse, R25 ;  /* 0x0000001900077220 */ /* 0x040fe20000410000 */
[----:B------:R-:W-:Y:S01]  /*4750*/  QGMMA.64x96x32.F32.E4M3.E4M3 R88, R148, gdesc[UR4], R88, gsb0 ;  /* 0x0160000494587df3 */ /* 0x000fe20008000858 */
        /* <DEDUP_REMOVED lines=32> */
[----:B------:R-:W-:Y:S01]  /*4960*/  UMOV UR10, UR19 ;  /* 0x00000013000a7c82 */ /* 0x000fe20008000000 */
[----:B------:R-:W5:Y:S01]  /*4970*/  MUFU.TANH R14, R14 ;  /* 0x0000000e000e7308 */ /* 0x000f620000002400 */
[C---:B------:R-:W-:Y:S01]  /*4980*/  FMUL.FTZ R76, R0.reuse, R83 ;  /* 0x00000053004c7220 */ /* 0x040fe20000410000 */
[C---:B------:R-:W-:Y:S01]  /*4990*/  FMUL.FTZ R63, R0.reuse, R63 ;  /* 0x0000003f003f7220 */ /* 0x040fe20000410000 */
[C---:B------:R-:W-:Y:S01]  /*49a0*/  FMUL.FTZ R66, R0.reuse, R66 ;  /* 0x0000004200427220 */ /* 0x040fe20000410000 */
[----:B------:R-:W-:-:S04]  /*49b0*/  FMUL.FTZ R67, R0, R67 ;  /* 0x0000004300437220 */ /* 0x000fc80000410000 */
        /* <DEDUP_REMOVED lines=8> */
[----:B------:R-:W5:Y:S01]  /*4a40*/  MUFU.TANH R37, R37 ;  /* 0x0000002500257308 */ /* 0x000f620000002400 */
[----:B------:R-:W-:-:S02]  /*4a50*/  WARPGROUP.DEPBAR.LE gsb0, 0x0 ;  /* 0x00008000000079c5 */ /* 0x000fc40000010000 */
[----:B------:R-:W-:-:S05]  /*4a60*/  WARPGROUP.ARRIVE ;  /* 0x00000000000079c5 */ /* 0x000fca0000000000 */
[----:B------:R-:W5:Y:S01]  /*4a70*/  MUFU.TANH R40, R40 ;  /* 0x0000002800287308 */ /* 0x000f620000002400 */
[----:B------:R-:W-:Y:S01]  /*4a80*/  QGMMA.64x96x32.F32.E4M3.E4M3 R88, R144, gdesc[UR4], R88, gsb0 ;  /* 0x0160000490587df3 */ /* 0x000fe20008000858 */
[----:B------:R-:W-:Y:S01]  /*4a90*/  @UP0 ULDC UR6, c[0x0][0x44c] ;  /* 0x0001130000060ab9 */ /* 0x000fe20000000800 */
[----:B------:R-:W-:Y:S01]  /*4aa0*/  UMOV UR7, 0x40000040 ;  /* 0x4000004000077882 */ /* 0x000fe20000000000 */
[----:B------:R-:W-:Y:S01]  /*4ab0*/  @P2 IMAD.HI.U32 R44, R42, UR6, RZ ;  /* 0x000000062a2c2c27 */ /* 0x000fe2000f8e00ff */
[----:B------:R-:W-:-:S03]  /*4ac0*/  @UP0 ULDC UR6, c[0x0][0x450] ;  /* 0x0001140000060ab9 */ /* 0x000fc60000000800 */
[----:B------:R-:W5:Y:S01]  /*4ad0*/  MUFU.TANH R41, R41 ;  /* 0x0000002900297308 */ /* 0x000f620000002400 */
[----:B------:R-:W-:Y:S01]  /*4ae0*/  @P2 SHF.R.U32.HI R42, RZ, UR6, R44 ;  /* 0x00000006ff2a2c19 */ /* 0x000fe2000801162c */
[----:B------:R-:W-:Y:S01]  /*4af0*/  UMOV UR6, 0xffffff80 ;  /* 0xffffff8000067882 */ /* 0x000fe20000000000 */
[----:B------:R-:W-:Y:S01]  /*4b00*/  FMUL.FTZ R44, R0, R55 ;  /* 0x00000037002c7220 */ /* 0x000fe20000410000 */
[----:B------:R-:W-:Y:S02]  /*4b10*/  UIMAD UR6, UR18, UR6, 0x1 ;  /* 0x00000001120674a4 */ /* 0x000fe4000f8e0206 */
[----:B------:R-:W0:Y:S02]  /*4b20*/  SHFL.IDX PT, R52, R42, RZ, 0x1c1f ;  /* 0x001c1fff2a347589 */ /* 0x000e2400000e0000 */
[----:B------:R-:W5:Y:S02]  /*4b30*/  MUFU.TANH R45, R45 ;  /* 0x0000002d002d7308 */ /* 0x000f640000002400 */
[----:B------:R-:W-:Y:S01]  /*4b40*/  IMAD R47, R16, R47, UR6 ;  /* 0x00000006102f7e24 */ /* 0x000fe2000f8e022f */
[----:B------:R-:W5:Y:S01]  /*4b50*/  SHFL.IDX PT, R42, R42, 0x1, 0x1c1f ;  /* 0x003c1f002a2a7f89 */ /* 0x000f6200000e0000 */
[----:B------:R-:W-:-:S02]  /*4b60*/  UIADD3 UR6, UR11, 0x4, URZ ;  /* 0x000000040b067890 */ /* 0x000fc4000fffe03f */
[----:B--2---:R-:W-:Y:S02]  /*4b70*/  IMAD R47, R50, UR40, R47 ;  /* 0x00000028322f7c24 */ /* 0x004fe4000f8e022f */
[----:B------:R-:W-:Y:S01]  /*4b80*/  FMUL.FTZ R50, R0, R59 ;  /* 0x0000003b00327220 */ /* 0x000fe20000410000 */
[----:B------:R-:W2:Y:S08]  /*4b90*/  MUFU.TANH R46, R46 ;  /* 0x0000002e002e7308 */ /* 0x000eb00000002400 */
[----:B------:R-:W2:Y:S01]  /*4ba0*/  MUFU.TANH R51, R51 ;  /* 0x0000003300337308 */ /* 0x000ea20000002400 */
[----:B0-----:R-:W-:Y:S01]  /*4bb0*/  IADD3 R49, R52, -UR22, R47 ;  /* 0x8000001634317c10 */ /* 0x001fe2000fffe02f */
[----:B------:R-:W-:-:S06]  /*4bc0*/  FMUL.FTZ R52, R0, R61 ;  /* 0x0000003d00347220 */ /* 0x000fcc0000410000 */
[----:B------:R-:W-:Y:S01]  /*4bd0*/  MUFU.TANH R56, R56 ;  /* 0x0000003800387308 */ /* 0x000fe20000002400 */
[----:B------:R-:W-:Y:S01]  /*4be0*/  FMUL.FTZ R61, R0, R77 ;  /* 0x0000004d003d7220 */ /* 0x000fe20000410000 */
[C---:B------:R-:W-:Y:S02]  /*4bf0*/  ISETP.GT.AND P3, PT, R49.reuse, RZ, PT ;  /* 0x000000ff3100720c */ /* 0x040fe40003f64270 */
[C---:B------:R-:W-:Y:S02]  /*4c00*/  ISETP.GT.AND P4, PT, R49.reuse, 0x1, PT ;  /* 0x000000013100780c */ /* 0x040fe40003f84270 */
[----:B------:R-:W-:Y:S02]  /*4c10*/  FSEL R6, R6, -INF , P3 ;  /* 0xff80000006067808 */ /* 0x000fe40001800000 */
[----:B------:R-:W-:Y:S01]  /*4c20*/  ISETP.GT.AND P3, PT, R49, 0x8, PT ;  /* 0x000000083100780c */ /* 0x000fe20003f64270 */
[----:B------:R-:W0:Y:S01]  /*4c30*/  MUFU.TANH R52, R52 ;  /* 0x0000003400347308 */ /* 0x000e220000002400 */
[----:B-1----:R-:W-:-:S02]  /*4c40*/  FSEL R7, R7, -INF , P4 ;  /* 0xff80000007077808 */ /* 0x002fc40002000000 */
[----:B------:R-:W-:Y:S02]  /*4c50*/  FMNMX.FTZ R54, R6, R5, !PT ;  /* 0x0000000506367209 */ /* 0x000fe40007810000 */
[----:B------:R-:W-:Y:S02]  /*4c60*/  ISETP.GT.AND P4, PT, R49, 0x9, PT ;  /* 0x000000093100780c */ /* 0x000fe40003f84270 */
[----:B---3--:R-:W-:Y:S01]  /*4c70*/  FSEL R10, R10, -INF , P3 ;  /* 0xff8000000a0a7808 */ /* 0x008fe20001800000 */
[----:B------:R-:W-:Y:S01]  /*4c80*/  MUFU.TANH R58, R58 ;  /* 0x0000003a003a7308 */ /* 0x000fe20000002400 */
[----:B------:R-:W-:Y:S02]  /*4c90*/  FMNMX.FTZ R53, R7, R54, !PT ;  /* 0x0000003607357209 */ /* 0x000fe40007810000 */
[----:B------:R-:W-:Y:S02]  /*4ca0*/  ISETP.GT.AND P3, PT, R49, 0x10, PT ;  /* 0x000000103100780c */ /* 0x000fe40003f64270 */
[----:B----4-:R-:W-:-:S02]  /*4cb0*/  FSEL R11, R11, -INF , P4 ;  /* 0xff8000000b0b7808 */ /* 0x010fc40002000000 */
[----:B------:R-:W-:Y:S01]  /*4cc0*/  FMNMX.FTZ R54, R10, R53, !PT ;  /* 0x000000350a367209 */ /* 0x000fe20007810000 */
[----:B------:R-:W-:Y:S01]  /*4cd0*/  FMUL.FTZ R53, R0, R64 ;  /* 0x0000004000357220 */ /* 0x000fe20000410000 */
[----:B------:R-:W-:Y:S01]  /*4ce0*/  ISETP.GT.AND P4, PT, R49, 0x11, PT ;  /* 0x000000113100780c */ /* 0x000fe20003f84270 */
[----:B------:R-:W-:Y:S01]  /*4cf0*/  MUFU.TANH R60, R60 ;  /* 0x0000003c003c7308 */ /* 0x000fe20000002400 */
[----:B-----5:R-:W-:Y:S02]  /*4d00*/  FSEL R14, R14, -INF , P3 ;  /* 0xff8000000e0e7808 */ /* 0x020fe40001800000 */
[----:B------:R-:W-:Y:S02]  /*4d10*/  FMNMX.FTZ R55, R11, R54, !PT ;  /* 0x000000360b377209 */ /* 0x000fe40007810000 */
[----:B------:R-:W-:Y:S02]  /*4d20*/  ISETP.GT.AND P3, PT, R49, 0x18, PT ;  /* 0x000000183100780c */ /* 0x000fe40003f64270 */
[----:B------:R-:W-:Y:S01]  /*4d30*/  FSEL R15, R15, -INF , P4 ;  /* 0xff8000000f0f7808 */ /* 0x000fe20002000000 */
[----:B------:R-:W1:Y:S01]  /*4d40*/  MUFU.TANH R53, R53 ;  /* 0x0000003500357308 */ /* 0x000e620000002400 */
[----:B------:R-:W-:Y:S01]  /*4d50*/  FMNMX.FTZ R54, R14, R55, !PT ;  /* 0x000000370e367209 */ /* 0x000fe20007810000 */
[----:B------:R-:W-:Y:S01]  /*4d60*/  FMUL.FTZ R55, R0, R65 ;  /* 0x0000004100377220 */ /* 0x000fe20000410000 */
[----:B------:R-:W-:-:S02]  /*4d70*/  ISETP.GT.AND P4, PT, R49, 0x19, PT ;  /* 0x000000193100780c */ /* 0x000fc40003f84270 */
[----:B------:R-:W-:Y:S02]  /*4d80*/  FSEL R24, R24, -INF , P3 ;  /* 0xff80000018187808 */ /* 0x000fe40001800000 */
[----:B------:R-:W-:Y:S01]  /*4d90*/  FMNMX.FTZ R57, R15, R54, !PT ;  /* 0x000000360f397209 */ /* 0x000fe20007810000 */
[----:B------:R-:W3:Y:S01]  /*4da0*/  MUFU.TANH R55, R55 ;  /* 0x0000003700377308 */ /* 0x000ee20000002400 */
        /* <DEDUP_REMOVED lines=8> */
[----:B------:R-:W-:Y:S01]  /*4e30*/  FSEL R29, R29, -INF , P4 ;  /* 0xff8000001d1d7808 */ /* 0x000fe20002000000 */
[----:B------:R-:W-:Y:S01]  /*4e40*/  MUFU.TANH R68, R68 ;  /* 0x0000004400447308 */ /* 0x000fe20000002400 */
[----:B------:R-:W-:Y:S01]  /*4e50*/  FMNMX.FTZ R54, R28, R57, !PT ;  /* 0x000000391c367209 */ /* 0x000fe20007810000 */
[----:B------:R-:W-:Y:S01]  /*4e60*/  FMUL.FTZ R57, R0, R69 ;  /* 0x0000004500397220 */ /* 0x000fe20000410000 */
[----:B------:R-:W-:Y:S02]  /*4e70*/  ISETP.GT.AND P4, PT, R49, 0x29, PT ;  /* 0x000000293100780c */ /* 0x000fe40003f84270 */
[----:B------:R-:W-:-:S02]  /*4e80*/  FSEL R32, R32, -INF , P3 ;  /* 0xff80000020207808 */ /* 0x000fc40001800000 */
[----:B------:R-:W-:Y:S01]  /*4e90*/  FMNMX.FTZ R59, R29, R54, !PT ;  /* 0x000000361d3b7209 */ /* 0x000fe20007810000 */
[----:B------:R-:W4:Y:S01]  /*4ea0*/  MUFU.TANH R57, R57 ;  /* 0x0000003900397308 */ /* 0x000f220000002400 */
[----:B------:R-:W-:Y:S02]  /*4eb0*/  ISETP.GT.AND P3, PT, R49, 0x30, PT ;  /* 0x000000303100780c */ /* 0x000fe40003f64270 */
[----:B------:R-:W-:Y:S01]  /*4ec0*/  FSEL R33, R33, -INF , P4 ;  /* 0xff80000021217808 */ /* 0x000fe20002000000 */
[----:B------:R-:W-:Y:S02]  /*4ed0*/  WARPGROUP.DEPBAR.LE gsb0, 0x0 ;  /* 0x00008000000079c5 */ /* 0x000fe40000010000 */
[----:B------:R-:W-:Y:S01]  /*4ee0*/  FMNMX.FTZ R54, R32, R59, !PT ;  /* 0x0000003b20367209 */ /* 0x000fe20007810000 */
[----:B------:R-:W-:Y:S01]  /*4ef0*/  WARPGROUP.ARRIVE ;  /* 0x00000000000079c5 */ /* 0x000fe20000000000 */
[----:B------:R-:W-:Y:S01]  /*4f00*/  ISETP.GT.AND P4, PT, R49, 0x31, PT ;  /* 0x000000313100780c */ /* 0x000fe20003f84270 */
[----:B------:R-:W-:Y:S01]  /*4f10*/  MUFU.TANH R85, R85 ;  /* 0x0000005500557308 */ /* 0x000fe20000002400 */
[----:B------:R-:W-:-:S02]  /*4f20*/  FSEL R36, R36, -INF , P3 ;  /* 0xff80000024247808 */ /* 0x000fc40001800000 */
[----:B------:R-:W-:Y:S01]  /*4f30*/  FMNMX.FTZ R59, R33, R54, !PT ;  /* 0x00000036213b7209 */ /* 0x000fe20007810000 */
[----:B------:R-:W-:Y:S01]  /*4f40*/  QGMMA.64x96x32.F32.E4M3.E4M3 R88, R140, gdesc[UR4], R88, gsb0 ;  /* 0x016000048c587df3 */ /* 0x000fe20008000858 */
[----:B------:R-:W-:Y:S01]  /*4f50*/  FSEL R54, R37, -INF , P4 ;  /* 0xff80000025367808 */ /* 0x000fe20002000000 */
[----:B------:R-:W-:Y:S01]  /*4f60*/  UIADD3 UR6, UR11, 0x6, URZ ;  /* 0x000000060b067890 */ /* 0x000fe2000fffe03f */
[C---:B------:R-:W-:Y:S01]  /*4f70*/  ISETP.GT.AND P3, PT, R49.reuse, 0x38, PT ;  /* 0x000000383100780c */ /* 0x040fe20003f64270 */
[----:B------:R-:W-:Y:S01]  /*4f80*/  MUFU.TANH R8, R8 ;  /* 0x0000000800087308 */ /* 0x000fe20000002400 */
[----:B------:R-:W-:Y:S01]  /*4f90*/  FMNMX.FTZ R37, R36, R59, !PT ;  /* 0x0000003b24257209 */ /* 0x000fe20007810000 */
[C---:B------:R-:W-:Y:S01]  /*4fa0*/  FMUL.FTZ R59, R0.reuse, R73 ;  /* 0x00000049003b7220 */ /* 0x040fe20000410000 */
[C---:B------:R-:W-:Y:S01]  /*4fb0*/  ISETP.GT.AND P4, PT, R49.reuse, 0x39, PT ;  /* 0x000000393100780c */ /* 0x040fe20003f84270 */
[----:B------:R-:W-:Y:S01]  /*4fc0*/  FMUL.FTZ R73, R0, R78 ;  /* 0x0000004e00497220 */ /* 0x000fe20000410000 */
[----:B------:R-:W-:Y:S01]  /*4fd0*/  FSEL R40, R40, -INF , P3 ;  /* 0xff80000028287808 */ /* 0x000fe20001800000 */
[----:B------:R-:W-:Y:S01]  /*4fe0*/  FMUL.FTZ R78, R0, R86 ;  /* 0x00000056004e7220 */ /* 0x000fe20000410000 */
[----:B------:R-:W-:Y:S01]  /*4ff0*/  FMNMX.FTZ R37, R54, R37, !PT ;  /* 0x0000002536257209 */ /* 0x000fe20007810000 */
[----:B------:R-:W5:Y:S01]  /*5000*/  MUFU.TANH R59, R59 ;  /* 0x0000003b003b7308 */ /* 0x000f620000002400 */
[----:B------:R-:W-:Y:S01]  /*5010*/  ISETP.GT.AND P3, PT, R49, 0x40, PT ;  /* 0x000000403100780c */ /* 0x000fe20003f64270 */
[----:B------:R-:W-:Y:S01]  /*5020*/  UMOV UR7, 0x40000040 ;  /* 0x4000004000077882 */ /* 0x000fe20000000000 */
[----:B------:R-:W-:-:S02]  /*5030*/  FSEL R41, R41, -INF , P4 ;  /* 0xff80000029297808 */ /* 0x000fc40002000000 */
[----:B------:R-:W-:Y:S02]  /*5040*/  FMNMX.FTZ R64, R40, R37, !PT ;  /* 0x0000002528407209 */ /* 0x000fe40007810000 */
[----:B------:R-:W-:Y:S01]  /*5050*/  ISETP.GT.AND P4, PT, R49, 0x41, PT ;  /* 0x000000413100780c */ /* 0x000fe20003f84270 */
[----:B------:R-:W-:Y:S01]  /*5060*/  MUFU.TANH R9, R9 ;  /* 0x0000000900097308 */ /* 0x000fe20000002400 */
[----:B------:R-:W-:Y:S02]  /*5070*/  FSEL R45, R45, -INF , P3 ;  /* 0xff8000002d2d7808 */ /* 0x000fe40001800000 */
[----:B------:R-:W-:Y:S02]  /*5080*/  FMNMX.FTZ R64, R41, R64, !PT ;  /* 0x0000004029407209 */ /* 0x000fe40007810000 */
[----:B------:R-:W-:Y:S02]  /*5090*/  ISETP.GT.AND P3, PT, R49, 0x48, PT ;  /* 0x000000483100780c */ /* 0x000fe40003f64270 */
[----:B--2---:R-:W-:Y:S01]  /*50a0*/  FSEL R46, R46, -INF , P4 ;  /* 0xff8000002e2e7808 */ /* 0x004fe20002000000 */
        /* <DEDUP_REMOVED lines=8> */
[----:B0-----:R-:W-:Y:S02]  /*5130*/  FSEL R52, R52, -INF , P4 ;  /* 0xff80000034347808 */ /* 0x001fe40002000000 */
[----:B------:R-:W-:-:S02]  /*5140*/  FMNMX.FTZ R65, R51, R64, !PT ;  /* 0x0000004033417209 */ /* 0x000fc40007810000 */
[----:B------:R-:W-:Y:S02]  /*5150*/  ISETP.GT.AND P4, PT, R49, 0x51, PT ;  /* 0x000000513100780c */ /* 0x000fe40003f84270 */
[----:B-1----:R-:W-:Y:S01]  /*5160*/  FSEL R53, R53, -INF , P3 ;  /* 0xff80000035357808 */ /* 0x002fe20001800000 */
[----:B------:R-:W0:Y:S01]  /*5170*/  MUFU.TANH R37, R37 ;  /* 0x0000002500257308 */ /* 0x000e220000002400 */
[----:B------:R-:W-:Y:S01]  /*5180*/  FMNMX.FTZ R64, R52, R65, !PT ;  /* 0x0000004134407209 */ /* 0x000fe20007810000 */
[----:B------:R-:W-:Y:S01]  /*5190*/  FMUL.FTZ R65, R0, R81 ;  /* 0x0000005100417220 */ /* 0x000fe20000410000 */
[----:B------:R-:W-:Y:S02]  /*51a0*/  ISETP.GT.AND P3, PT, R49, 0x58, PT ;  /* 0x000000583100780c */ /* 0x000fe40003f64270 */
[----:B---3--:R-:W-:Y:S02]  /*51b0*/  FSEL R55, R55, -INF , P4 ;  /* 0xff80000037377808 */ /* 0x008fe40002000000 */
[----:B------:R-:W-:Y:S01]  /*51c0*/  FMNMX.FTZ R64, R53, R64, !PT ;  /* 0x0000004035407209 */ /* 0x000fe20007810000 */
[----:B------:R-:W1:Y:S01]  /*51d0*/  MUFU.TANH R65, R65 ;  /* 0x0000004100417308 */ /* 0x000e620000002400 */
[----:B------:R-:W-:-:S02]  /*51e0*/  ISETP.GT.AND P4, PT, R49, 0x59, PT ;  /* 0x000000593100780c */ /* 0x000fc40003f84270 */
[----:B------:R-:W-:Y:S02]  /*51f0*/  FSEL R56, R56, -INF , P3 ;  /* 0xff80000038387808 */ /* 0x000fe40001800000 */
[----:B------:R-:W-:Y:S02]  /*5200*/  FMNMX.FTZ R69, R55, R64, !PT ;  /* 0x0000004037457209 */ /* 0x000fe40007810000 */
[----:B------:R-:W-:Y:S01]  /*5210*/  ISETP.GT.AND P3, PT, R49, 0x60, PT ;  /* 0x000000603100780c */ /* 0x000fe20003f64270 */
[----:B------:R-:W2:Y:S01]  /*5220*/  MUFU.TANH R20, R20 ;  /* 0x0000001400147308 */ /* 0x000ea20000002400 */
[----:B----4-:R-:W-:Y:S02]  /*5230*/  FSEL R57, R57, -INF , P4 ;  /* 0xff80000039397808 */ /* 0x010fe40002000000 */
[----:B------:R-:W-:Y:S02]  /*5240*/  FMNMX.FTZ R64, R56, R69, !PT ;  /* 0x0000004538407209 */ /* 0x000fe40007810000 */
[----:B------:R-:W-:-:S02]  /*5250*/  ISETP.GT.AND P4, PT, R49, 0x61, PT ;  /* 0x000000613100780c */ /* 0x000fc40003f84270 */
[----:B------:R-:W-:Y:S01]  /*5260*/  FSEL R58, R58, -INF , P3 ;  /* 0xff8000003a3a7808 */ /* 0x000fe20001800000 */
[----:B------:R-:W3:Y:S01]  /*5270*/  MUFU.TANH R21, R21 ;  /* 0x0000001500157308 */ /* 0x000ee20000002400 */
[----:B------:R-:W-:Y:S02]  /*5280*/  FMNMX.FTZ R69, R57, R64, !PT ;  /* 0x0000004039457209 */ /* 0x000fe40007810000 */
[----:B------:R-:W-:Y:S02]  /*5290*/  ISETP.GT.AND P3, PT, R49, 0x68, PT ;  /* 0x000000683100780c */ /* 0x000fe40003f64270 */
[----:B-----5:R-:W-:Y:S02]  /*52a0*/  FSEL R59, R59, -INF , P4 ;  /* 0xff8000003b3b7808 */ /* 0x020fe40002000000 */
[----:B------:R-:W-:Y:S01]  /*52b0*/  FMNMX.FTZ R64, R58, R69, !PT ;  /* 0x000000453a407209 */ /* 0x000fe20007810000 */
[----:B------:R-:W4:Y:S01]  /*52c0*/  MUFU.TANH R26, R26 ;  /* 0x0000001a001a7308 */ /* 0x000f220000002400 */
[----:B------:R-:W-:-:S02]  /*52d0*/  ISETP.GT.AND P4, PT, R49, 0x69, PT ;  /* 0x000000693100780c */ /* 0x000fc40003f84270 */
[----:B------:R-:W-:Y:S02]  /*52e0*/  FSEL R60, R60, -INF , P3 ;  /* 0xff8000003c3c7808 */ /* 0x000fe40001800000 */
[----:B------:R-:W-:Y:S01]  /*52f0*/  FMNMX.FTZ R69, R59, R64, !PT ;  /* 0x000000403b457209 */ /* 0x000fe20007810000 */
[----:B------:R-:W-:Y:S01]  /*5300*/  FMUL.FTZ R64, R0, R62 ;  /* 0x0000003e00407220 */ /* 0x000fe20000410000 */
[----:B------:R-:W-:Y:S01]  /*5310*/  ISETP.GT.AND P3, PT, R49, 0x70, PT ;  /* 0x000000703100780c */ /* 0x000fe20003f64270 */
[----:B------:R-:W5:Y:S01]  /*5320*/  MUFU.TANH R27, R27 ;  /* 0x0000001b001b7308 */ /* 0x000f620000002400 */
[----:B------:R-:W-:Y:S02]  /*5330*/  FSEL R61, R61, -INF , P4 ;  /* 0xff8000003d3d7808 */ /* 0x000fe40002000000 */
[----:B------:R-:W-:Y:S01]  /*5340*/  FMNMX.FTZ R72, R60, R69, !PT ;  /* 0x000000453c487209 */ /* 0x000fe20007810000 */
[C---:B------:R-:W-:Y:S01]  /*5350*/  FMUL.FTZ R69, R0.reuse, R70 ;  /* 0x0000004600457220 */ /* 0x040fe20000410000 */
[----:B0-----:R-:W-:Y:S01]  /*5360*/  FSEL R62, R37, -INF , P3 ;  /* 0xff800000253e7808 */ /* 0x001fe20001800000 */
[C---:B------:R-:W-:Y:S01]  /*5370*/  FMUL.FTZ R70, R0.reuse, R71 ;  /* 0x0000004700467220 */ /* 0x040fe20000410000 */
[----:B------:R-:W-:Y:S01]  /*5380*/  ISETP.GT.AND P4, PT, R49, 0x71, PT ;  /* 0x000000713100780c */ /* 0x000fe20003f84270 */
[----:B------:R-:W0:Y:S01]  /*5390*/  MUFU.TANH R30, R30 ;  /* 0x0000001e001e7308 */ /* 0x000e220000002400 */
[----:B------:R-:W-:Y:S01]  /*53a0*/  FMNMX.FTZ R37, R61, R72, !PT ;  /* 0x000000483d257209 */ /* 0x000fe20007810000 */
[C---:B------:R-:W-:Y:S01]  /*53b0*/  FMUL.FTZ R71, R0.reuse, R74 ;  /* 0x0000004a00477220 */ /* 0x040fe20000410000 */
[----:B------:R-:W-:Y:S01]  /*53c0*/  ISETP.GT.AND P3, PT, R49, 0x78, PT ;  /* 0x000000783100780c */ /* 0x000fe20003f64270 */
[C---:B------:R-:W-:Y:S01]  /*53d0*/  FMUL.FTZ R74, R0.reuse, R79 ;  /* 0x0000004f004a7220 */ /* 0x040fe20000410000 */
[----:B-1----:R-:W-:Y:S01]  /*53e0*/  FSEL R65, R65, -INF , P4 ;  /* 0xff80000041417808 */ /* 0x002fe20002000000 */
[----:B------:R-:W-:Y:S01]  /*53f0*/  FMUL.FTZ R79, R0, R87 ;  /* 0x00000057004f7220 */ /* 0x000fe20000410000 */
[----:B------:R-:W-:Y:S01]  /*5400*/  FMNMX.FTZ R72, R62, R37, !PT ;  /* 0x000000253e487209 */ /* 0x000fe20007810000 */
[----:B------:R-:W1:Y:S01]  /*5410*/  MUFU.TANH R31, R31 ;  /* 0x0000001f001f7308 */ /* 0x000e620000002400 */
[----:B------:R-:W-:-:S02]  /*5420*/  ISETP.GT.AND P4, PT, R49, 0x79, PT ;  /* 0x000000793100780c */ /* 0x000fc40003f84270 */
[----:B------:R-:W-:Y:S02]  /*5430*/  FSEL R49, R68, -INF , P3 ;  /* 0xff80000044317808 */ /* 0x000fe40001800000 */
[----:B------:R-:W-:Y:S02]  /*5440*/  FMNMX.FTZ R72, R65, R72, !PT ;  /* 0x0000004841487209 */ /* 0x000fe40007810000 */
[----:B------:R-:W-:Y:S01]  /*5450*/  FSEL R68, R85, -INF , P4 ;  /* 0xff80000055447808 */ /* 0x000fe20002000000 */
[----:B------:R-:W1:Y:S01]  /*5460*/  MUFU.TANH R34, R34 ;  /* 0x0000002200227308 */ /* 0x000e620000002400 */
[----:B------:R-:W-:Y:S01]  /*5470*/  FMNMX.FTZ R37, R49, R72, !PT ;  /* 0x0000004831257209 */ /* 0x000fe20007810000 */
[----:B------:R-:W-:Y:S02]  /*5480*/  WARPGROUP.DEPBAR.LE gsb0, 0x0 ;  /* 0x00008000000079c5 */ /* 0x000fe40000010000 */
[----:B------:R-:W-:Y:S01]  /*5490*/  IADD3 R47, R42, -UR22, R47 ;  /* 0x800000162a2f7c10 */ /* 0x000fe2000fffe02f */
[----:B------:R-:W-:Y:S01]  /*54a0*/  WARPGROUP.ARRIVE ;  /* 0x00000000000079c5 */ /* 0x000fe20000000000 */
[----:B------:R-:W-:-:S02]  /*54b0*/  FMNMX.FTZ R37, R68, R37, !PT ;  /* 0x0000002544257209 */ /* 0x000fc40007810000 */
[C---:B------:R-:W-:Y:S01]  /*54c0*/  ISETP.GT.AND P4, PT, R47.reuse, RZ, PT ;  /* 0x000000ff2f00720c */ /* 0x040fe20003f84270 */
[----:B------:R-:W1:Y:S01]  /*54d0*/  MUFU.TANH R35, R35 ;  /* 0x0000002300237308 */ /* 0x000e620000002400 */
[C---:B------:R-:W-:Y:S01]  /*54e0*/  ISETP.GT.AND P5, PT, R47.reuse, 0x1, PT ;  /* 0x000000012f00780c */ /* 0x040fe20003fa4270 */
[----:B------:R-:W4:Y:S01]  /*54f0*/  SHFL.BFLY PT, R72, R37, 0x2, 0x1f ;  /* 0x0c401f0025487f89 */ /* 0x000f2200000e0000 */
[----:B------:R-:W-:Y:S01]  /*5500*/  FSEL R81, R8, -INF , P4 ;  /* 0xff80000008517808 */ /* 0x000fe20002000000 */
[----:B------:R-:W-:Y:S01]  /*5510*/  QGMMA.64x96x32.F32.E4M3.E4M3 R88, R136, gdesc[UR4], R88, gsb0 ;  /* 0x0160000488587df3 */ /* 0x000fe20008000858 */
[----:B------:R-:W-:Y:S02]  /*5520*/  ISETP.GT.AND P4, PT, R47, 0x8, PT ;  /* 0x000000082f00780c */ /* 0x000fe40003f84270 */
[----:B------:R-:W-:Y:S01]  /*5530*/  FSEL R9, R9, -INF , P5 ;  /* 0xff80000009097808 */ /* 0x000fe20002800000 */
[----:B------:R-:W1:Y:S01]  /*5540*/  MUFU.TANH R38, R38 ;  /* 0x0000002600267308 */ /* 0x000e620000002400 */
[----:B------:R-:W-:-:S02]  /*5550*/  ISETP.GT.AND P5, PT, R47, 0x9, PT ;  /* 0x000000092f00780c */ /* 0x000fc40003fa4270 */
[----:B------:R-:W-:Y:S02]  /*5560*/  FSEL R12, R12, -INF , P4 ;  /* 0xff8000000c0c7808 */ /* 0x000fe40002000000 */
[----:B------:R-:W-:Y:S02]  /*5570*/  ISETP.GT.AND P4, PT, R47, 0x10, PT ;  /* 0x000000102f00780c */ /* 0x000fe40003f84270 */
[----:B------:R-:W-:Y:S01]  /*5580*/  FSEL R13, R13, -INF , P5 ;  /* 0xff8000000d0d7808 */ /* 0x000fe20002800000 */
[----:B------:R-:W1:Y:S01]  /*5590*/  MUFU.TANH R39, R39 ;  /* 0x0000002700277308 */ /* 0x000e620000002400 */
[C---:B------:R-:W-:Y:S02]  /*55a0*/  ISETP.GT.AND P5, PT, R47.reuse, 0x11, PT ;  /* 0x000000112f00780c */ /* 0x040fe40003fa4270 */
[----:B--2---:R-:W-:Y:S02]  /*55b0*/  FSEL R20, R20, -INF , P4 ;  /* 0xff80000014147808 */ /* 0x004fe40002000000 */
[----:B------:R-:W-:-:S02]  /*55c0*/  ISETP.GT.AND P4, PT, R47, 0x18, PT ;  /* 0x000000182f00780c */ /* 0x000fc40003f84270 */
[----:B---3--:R-:W-:Y:S01]  /*55d0*/  FSEL R21, R21, -INF , P5 ;  /* 0xff80000015157808 */ /* 0x008fe20002800000 */
[----:B------:R-:W2:Y:S01]  /*55e0*/  MUFU.TANH R43, R43 ;  /* 0x0000002b002b7308 */ /* 0x000ea20000002400 */
[----:B------:R-:W-:Y:S02]  /*55f0*/  ISETP.GT.AND P5, PT, R47, 0x19, PT ;  /* 0x000000192f00780c */ /* 0x000fe40003fa4270 */
[----:B----4-:R-:W-:Y:S01]  /*5600*/  FMNMX.FTZ R77, R37, R72, !PT ;  /* 0x00000048254d7209 */ /* 0x010fe20007810000 */
[----:B------:R-:W-:Y:S01]  /*5610*/  FMUL.FTZ R72, R0, R75 ;  /* 0x0000004b00487220 */ /* 0x000fe20000410000 */
[----:B------:R-:W-:Y:S01]  /*5620*/  FSEL R26, R26, -INF , P4 ;  /* 0xff8000001a1a7808 */ /* 0x000fe20002000000 */
[----:B------:R-:W-:Y:S01]  /*5630*/  FMUL.FTZ R75, R0, R82 ;  /* 0x00000052004b7220 */ /* 0x000fe20000410000 */
[----:B------:R-:W-:Y:S01]  /*5640*/  ISETP.GT.AND P4, PT, R47, 0x20, PT ;  /* 0x000000202f00780c */ /* 0x000fe20003f84270 */
[----:B------:R-:W3:Y:S01]  /*5650*/  SHFL.BFLY PT, R80, R77, 0x1, 0x1f ;  /* 0x0c201f004d507f89 */ /* 0x000ee200000e0000 */
[----:B-----5:R-:W-:Y:S01]  /*5660*/  FSEL R27, R27, -INF , P5 ;  /* 0xff8000001b1b7808 */ /* 0x020fe20002800000 */
[----:B------:R-:W4:Y:S01]  /*5670*/  MUFU.TANH R44, R44 ;  /* 0x0000002c002c7308 */ /* 0x000f220000002400 */
[----:B------:R-:W-:-:S02]  /*5680*/  ISETP.GT.AND P5, PT, R47, 0x21, PT ;  /* 0x000000212f00780c */ /* 0x000fc40003fa4270 */
[----:B0-----:R-:W-:Y:S02]  /*5690*/  FSEL R30, R30, -INF , P4 ;  /* 0xff8000001e1e7808 */ /* 0x001fe40002000000 */
[----:B------:R-:W-:Y:S02]  /*56a0*/  ISETP.GT.AND P4, PT, R47, 0x28, PT ;  /* 0x000000282f00780c */ /* 0x000fe40003f84270 */
[----:B-1----:R-:W-:Y:S01]  /*56b0*/  FSEL R31, R31, -INF , P5 ;  /* 0xff8000001f1f7808 */ /* 0x002fe20002800000 */
[----:B------:R-:W0:Y:S01]  /*56c0*/  MUFU.TANH R48, R48 ;  /* 0x0000003000307308 */ /* 0x000e220000002400 */
[C---:B------:R-:W-:Y:S02]  /*56d0*/  ISETP.GT.AND P5, PT, R47.reuse, 0x29, PT ;  /* 0x000000292f00780c */ /* 0x040fe40003fa4270 */
[----:B------:R-:W-:Y:S02]  /*56e0*/  FSEL R34, R34, -INF , P4 ;  /* 0xff80000022227808 */ /* 0x000fe40002000000 */
[----:B------:R-:W-:-:S02]  /*56f0*/  ISETP.GT.AND P4, PT, R47, 0x30, PT ;  /* 0x000000302f00780c */ /* 0x000fc40003f84270 */
[----:B------:R-:W-:Y:S01]  /*5700*/  FSEL R35, R35, -INF , P5 ;  /* 0xff80000023237808 */ /* 0x000fe20002800000 */
[----:B------:R-:W1:Y:S01]  /*5710*/  MUFU.TANH R50, R50 ;  /* 0x0000003200327308 */ /* 0x000e620000002400 */
[C---:B------:R-:W-:Y:S02]  /*5720*/  ISETP.GT.AND P5, PT, R47.reuse, 0x31, PT ;  /* 0x000000312f00780c */ /* 0x040fe40003fa4270 */
[----:B------:R-:W-:Y:S02]  /*5730*/  FSEL R38, R38, -INF , P4 ;  /* 0xff80000026267808 */ /* 0x000fe40002000000 */
[----:B------:R-:W-:Y:S02]  /*5740*/  ISETP.GT.AND P4, PT, R47, 0x38, PT ;  /* 0x000000382f00780c */ /* 0x000fe40003f84270 */
[----:B---3--:R-:W-:Y:S01]  /*5750*/  FMNMX.FTZ R37, R77, R80, !PT ;  /* 0x000000504d257209 */ /* 0x008fe20007810000 */
[----:B------:R-:W-:Y:S01]  /*5760*/  IMAD.U32 R80, RZ, RZ, UR10 ;  /* 0x0000000aff507e24 */ /* 0x000fe2000f8e00ff */
[----:B------:R-:W-:Y:S01]  /*5770*/  FSEL R39, R39, -INF , P5 ;  /* 0xff80000027277808 */ /* 0x000fe20002800000 */
[----:B------:R-:W3:Y:S01]  /*5780*/  MUFU.TANH R64, R64 ;  /* 0x0000004000407308 */ /* 0x000ee20000002400 */
[C---:B------:R-:W-:Y:S01]  /*5790*/  FSETP.NEU.FTZ.AND P3, PT, R37.reuse, -INF , PT ;  /* 0xff8000002500780b */ /* 0x040fe20003f7d000 */
[----:B------:R-:W-:-:S01]  /*57a0*/  FFMA.FTZ R77, R37, R80, -8 ;  /* 0xc1000000254d7423 */ /* 0x000fc20000010050 */
[----:B------:R-:W-:-:S02]  /*57b0*/  ISETP.GT.AND P5, PT, R47, 0x39, PT ;  /* 0x000000392f00780c */ /* 0x000fc40003fa4270 */
[----:B--2---:R-:W-:Y:S02]  /*57c0*/  FSEL R43, R43, -INF , P4 ;  /* 0xff8000002b2b7808 */ /* 0x004fe40002000000 */
[----:B------:R-:W-:Y:S01]  /*57d0*/  FSEL R77, R77, RZ, P3 ;  /* 0x000000ff4d4d7208 */ /* 0x000fe20001800000 */
[----:B------:R-:W2:Y:S01]  /*57e0*/  MUFU.TANH R63, R63 ;  /* 0x0000003f003f7308 */ /* 0x000ea20000002400 */
[----:B------:R-:W-:Y:S02]  /*57f0*/  ISETP.GT.AND P4, PT, R47, 0x40, PT ;  /* 0x000000402f00780c */ /* 0x000fe40003f84270 */
[----:B----4-:R-:W-:Y:S01]  /*5800*/  FSEL R44, R44, -INF , P5 ;  /* 0xff8000002c2c7808 */ /* 0x010fe20002800000 */
[----:B------:R-:W-:-:S01]  /*5810*/  FFMA.FTZ R8, R10, UR10, -R77 ;  /* 0x0000000a0a087c23 */ /* 0x000fc2000801084d */
[----:B------:R-:W-:Y:S01]  /*5820*/  FMNMX.FTZ R10, R81, R4, !PT ;  /* 0x00000004510a7209 */ /* 0x000fe20007810000 */
[----:B------:R-:W-:-:S01]  /*5830*/  FFMA.FTZ R54, R54, UR10, -R77 ;  /* 0x0000000a36367c23 */ /* 0x000fc2000801084d */
[----:B------:R-:W-:Y:S01]  /*5840*/  ISETP.GT.AND P5, PT, R47, 0x41, PT ;  /* 0x000000412f00780c */ /* 0x000fe20003fa4270 */
[----:B------:R-:W4:Y:S01]  /*5850*/  MUFU.TANH R66, R66 ;  /* 0x0000004200427308 */ /* 0x000f220000002400 */
[----:B------:R-:W-:Y:S01]  /*5860*/  FMNMX.FTZ R83, R9, R10, !PT ;  /* 0x0000000a09537209 */ /* 0x000fe20007810000 */
[--C-:B------:R-:W-:Y:S01]  /*5870*/  FFMA.FTZ R80, R46, UR10, -R77.reuse ;  /* 0x0000000a2e507c23 */ /* 0x100fe2000801084d */
[----:B0-----:R-:W-:Y:S01]  /*5880*/  FSEL R48, R48, -INF , P4 ;  /* 0xff80000030307808 */ /* 0x001fe20002000000 */
[--C-:B------:R-:W-:Y:S01]  /*5890*/  FFMA.FTZ R6, R6, UR10, -R77.reuse ;  /* 0x0000000a06067c23 */ /* 0x100fe2000801084d */
[----:B------:R-:W-:Y:S01]  /*58a0*/  FMNMX.FTZ R10, R12, R83, !PT ;  /* 0x000000530c0a7209 */ /* 0x000fe20007810000 */
[--C-:B------:R-:W-:Y:S01]  /*58b0*/  FFMA.FTZ R7, R7, UR10, -R77.reuse ;  /* 0x0000000a07077c23 */ /* 0x100fe2000801084d */
[----:B------:R-:W-:Y:S01]  /*58c0*/  ISETP.GT.AND P4, PT, R47, 0x48, PT ;  /* 0x000000482f00780c */ /* 0x000fe20003f84270 */
[----:B------:R-:W0:Y:S01]  /*58d0*/  MUFU.TANH R67, R67 ;  /* 0x0000004300437308 */ /* 0x000e220000002400 */
[----:B------:R-:W-:Y:S01]  /*58e0*/  FMNMX.FTZ R83, R13, R10, !PT ;  /* 0x0000000a0d537209 */ /* 0x000fe20007810000 */
[--C-:B------:R-:W-:Y:S01]  /*58f0*/  FFMA.FTZ R10, R14, UR10, -R77.reuse ;  /* 0x0000000a0e0a7c23 */ /* 0x100fe2000801084d */
[----:B-1----:R-:W-:Y:S01]  /*5900*/  FSEL R50, R50, -INF , P5 ;  /* 0xff80000032327808 */ /* 0x002fe20002800000 */
[--C-:B------:R-:W-:Y:S01]  /*5910*/  FFMA.FTZ R11, R11, UR10, -R77.reuse ;  /* 0x0000000a0b0b7c23 */ /* 0x100fe2000801084d */
[----:B------:R-:W-:Y:S01]  /*5920*/  FMNMX.FTZ R14, R20, R83, !PT ;  /* 0x00000053140e7209 */ /* 0x000fe20007810000 */
[--C-:B------:R-:W-:Y:S01]  /*5930*/  FFMA.FTZ R15, R15, UR10, -R77.reuse ;  /* 0x0000000a0f0f7c23 */ /* 0x100fe2000801084d */
[----:B------:R-:W-:Y:S01]  /*5940*/  ISETP.GT.AND P5, PT, R47, 0x49, PT ;  /* 0x000000492f00780c */ /* 0x000fe20003fa4270 */
[----:B------:R-:W1:Y:S01]  /*5950*/  MUFU.TANH R69, R69 ;  /* 0x0000004500457308 */ /* 0x000e620000002400 */
[----:B------:R-:W-:Y:S01]  /*5960*/  FMNMX.FTZ R83, R21, R14, !PT ;  /* 0x0000000e15537209 */ /* 0x000fe20007810000 */
[--C-:B------:R-:W-:Y:S01]  /*5970*/  FFMA.FTZ R25, R25, UR10, -R77.reuse ;  /* 0x0000000a19197c23 */ /* 0x100fe2000801084d */
[----:B---3--:R-:W-:Y:S01]  /*5980*/  FSEL R64, R64, -INF , P4 ;  /* 0xff80000040407808 */ /* 0x008fe20002000000 */
[--C-:B------:R-:W-:Y:S01]  /*5990*/  FFMA.FTZ R29, R29, UR10, -R77.reuse ;  /* 0x0000000a1d1d7c23 */ /* 0x100fe2000801084d */
[----:B------:R-:W-:Y:S01]  /*59a0*/  FMNMX.FTZ R14, R26, R83, !PT ;  /* 0x000000531a0e7209 */ /* 0x000fe20007810000 */
[--C-:B------:R-:W-:Y:S01]  /*59b0*/  FFMA.FTZ R33, R33, UR10, -R77.reuse ;  /* 0x0000000a21217c23 */ /* 0x100fe2000801084d */
[----:B------:R-:W-:Y:S01]  /*59c0*/  ISETP.GT.AND P4, PT, R47, 0x50, PT ;  /* 0x000000502f00780c */ /* 0x000fe20003f84270 */
[----:B------:R-:W3:Y:S01]  /*59d0*/  MUFU.TANH R70, R70 ;  /* 0x0000004600467308 */ /* 0x000ee20000002400 */
[----:B------:R-:W-:Y:S01]  /*59e0*/  FMNMX.FTZ R83, R27, R14, !PT ;  /* 0x0000000e1b537209 */ /* 0x000fe20007810000 */
[--C-:B------:R-:W-:Y:S01]  /*59f0*/  FFMA.FTZ R14, R24, UR10, -R77.reuse ;  /* 0x0000000a180e7c23 */ /* 0x100fe2000801084d */
[----:B--2---:R-:W-:Y:S01]  /*5a00*/  FSEL R63, R63, -INF , P5 ;  /* 0xff8000003f3f7808 */ /* 0x004fe20002800000 */
[--C-:B------:R-:W-:Y:S01]  /*5a10*/  FFMA.FTZ R40, R40, UR10, -R77.reuse ;  /* 0x0000000a28287c23 */ /* 0x100fe2000801084d */
[----:B------:R-:W-:Y:S01]  /*5a20*/  FMNMX.FTZ R24, R30, R83, !PT ;  /* 0x000000531e187209 */ /* 0x000fe20007810000 */
[--C-:B------:R-:W-:Y:S01]  /*5a30*/  FFMA.FTZ R41, R41, UR10, -R77.reuse ;  /* 0x0000000a29297c23 */ /* 0x100fe2000801084d */
[----:B------:R-:W-:Y:S01]  /*5a40*/  ISETP.GT.AND P5, PT, R47, 0x51, PT ;  /* 0x000000512f00780c */ /* 0x000fe20003fa4270 */
[----:B------:R-:W-:Y:S01]  /*5a50*/  MUFU.TANH R71, R71 ;  /* 0x0000004700477308 */ /* 0x000fe20000002400 */
[----:B------:R-:W-:Y:S01]  /*5a60*/  FMNMX.FTZ R83, R31, R24, !PT ;  /* 0x000000181f537209 */ /* 0x000fe20007810000 */
[--C-:B------:R-:W-:Y:S01]  /*5a70*/  FFMA.FTZ R52, R52, UR10, -R77.reuse ;  /* 0x0000000a34347c23 */ /* 0x100fe2000801084d */
[----:B----4-:R-:W-:Y:S01]  /*5a80*/  FSEL R66, R66, -INF , P4 ;  /* 0xff80000042427808 */ /* 0x010fe20002000000 */
[--C-:B------:R-:W-:Y:S01]  /*5a90*/  FFMA.FTZ R49, R49, UR10, -R77.reuse ;  /* 0x0000000a31317c23 */ /* 0x100fe2000801084d */
[----:B------:R-:W-:Y:S01]  /*5aa0*/  FMNMX.FTZ R24, R34, R83, !PT ;  /* 0x0000005322187209 */ /* 0x000fe20007810000 */
[--C-:B------:R-:W-:Y:S01]  /*5ab0*/  FFMA.FTZ R68, R68, UR10, -R77.reuse ;  /* 0x0000000a44447c23 */ /* 0x100fe2000801084d */
[----:B------:R-:W-:Y:S01]  /*5ac0*/  ISETP.GT.AND P4, PT, R47, 0x58, PT ;  /* 0x000000582f00780c */ /* 0x000fe20003f84270 */
[----:B------:R-:W2:Y:S01]  /*5ad0*/  MUFU.TANH R72, R72 ;  /* 0x0000004800487308 */ /* 0x000ea20000002400 */
[----:B------:R-:W-:Y:S01]  /*5ae0*/  FMNMX.FTZ R83, R35, R24, !PT ;  /* 0x0000001823537209 */ /* 0x000fe20007810000 */
[----:B------:R-:W-:Y:S01]  /*5af0*/  FFMA.FTZ R24, R28, UR10, -R77 ;  /* 0x0000000a1c187c23 */ /* 0x000fe2000801084d */
[----:B0-----:R-:W-:Y:S01]  /*5b00*/  FSEL R67, R67, -INF , P5 ;  /* 0xff80000043437808 */ /* 0x001fe20002800000 */
[----:B------:R-:W-:-:S02]  /*5b10*/  WARPGROUP.DEPBAR.LE gsb0, 0x0 ;  /* 0x00008000000079c5 */ /* 0x000fc40000010000 */
[----:B------:R-:W-:Y:S02]  /*5b20*/  FMNMX.FTZ R28, R38, R83, !PT ;  /* 0x00000053261c7209 */ /* 0x000fe40007810000 */
[----:B------:R-:W-:Y:S01]  /*5b30*/  MUFU.TANH R73, R73 ;  /* 0x0000004900497308 */ /* 0x000fe20000002400 */
[----:B------:R-:W-:Y:S02]  /*5b40*/  ISETP.GT.AND P5, PT, R47, 0x59, PT ;  /* 0x000000592f00780c */ /* 0x000fe40003fa4270 */
[----:B------:R-:W-:Y:S02]  /*5b50*/  FMNMX.FTZ R28, R39, R28, !PT ;  /* 0x0000001c271c7209 */ /* 0x000fe40007810000 */
[----:B-1----:R-:W-:Y:S02]  /*5b60*/  FSEL R69, R69, -INF , P4 ;  /* 0xff80000045457808 */ /* 0x002fe40002000000 */
[----:B------:R-:W-:Y:S01]  /*5b70*/  FMNMX.FTZ R83, R43, R28, !PT ;  /* 0x0000001c2b537209 */ /* 0x000fe20007810000 */
[----:B------:R-:W-:-:S01]  /*5b80*/  FFMA.FTZ R28, R32, UR10, -R77 ;  /* 0x0000000a201c7c23 */ /* 0x000fc2000801084d */
[----:B------:R-:W0:Y:S01]  /*5b90*/  MUFU.TANH R74, R74 ;  /* 0x0000004a004a7308 */ /* 0x000e220000002400 */
[----:B------:R-:W-:-:S02]  /*5ba0*/  ISETP.GT.AND P4, PT, R47, 0x60, PT ;  /* 0x000000602f00780c */ /* 0x000fc40003f84270 */
[----:B------:R-:W-:Y:S02]  /*5bb0*/  FMNMX.FTZ R83, R44, R83, !PT ;  /* 0x000000532c537209 */ /* 0x000fe40007810000 */
[----:B---3--:R-:W-:Y:S02]  /*5bc0*/  FSEL R70, R70, -INF , P5 ;  /* 0xff80000046467808 */ /* 0x008fe40002800000 */
[----:B------:R-:W-:Y:S01]  /*5bd0*/  FMNMX.FTZ R83, R48, R83, !PT ;  /* 0x0000005330537209 */ /* 0x000fe20007810000 */
[----:B------:R-:W1:Y:S01]  /*5be0*/  MUFU.TANH R75, R75 ;  /* 0x0000004b004b7308 */ /* 0x000e620000002400 */
[----:B------:R-:W-:Y:S02]  /*5bf0*/  ISETP.GT.AND P5, PT, R47, 0x61, PT ;  /* 0x000000612f00780c */ /* 0x000fe40003fa4270 */
[----:B------:R-:W-:Y:S02]  /*5c00*/  FMNMX.FTZ R83, R50, R83, !PT ;  /* 0x0000005332537209 */ /* 0x000fe40007810000 */
[----:B--2---:R-:W-:-:S02]  /*5c10*/  FSEL R72, R72, -INF , P5 ;  /* 0xff80000048487808 */ /* 0x004fc40002800000 */
[----:B------:R-:W-:Y:S01]  /*5c20*/  FMNMX.FTZ R32, R64, R83, !PT ;  /* 0x0000005340207209 */ /* 0x000fe20007810000 */
[----:B------:R-:W2:Y:S01]  /*5c30*/  MUFU.TANH R76, R76 ;  /* 0x0000004c004c7308 */ /* 0x000ea20000002400 */
[----:B------:R-:W-:Y:S02]  /*5c40*/  ISETP.GT.AND P5, PT, R47, 0x69, PT ;  /* 0x000000692f00780c */ /* 0x000fe40003fa4270 */
[----:B------:R-:W-:Y:S01]  /*5c50*/  FMNMX.FTZ R83, R63, R32, !PT ;  /* 0x000000203f537209 */ /* 0x000fe20007810000 */
[----:B------:R-:W-:-:S01]  /*5c60*/  FFMA.FTZ R32, R36, UR10, -R77 ;  /* 0x0000000a24207c23 */ /* 0x000fc2000801084d */
[----:B0-----:R-:W-:Y:S02]  /*5c70*/  FSEL R74, R74, -INF , P5 ;  /* 0xff8000004a4a7808 */ /* 0x001fe40002800000 */
[----:B------:R-:W-:Y:S01]  /*5c80*/  FMNMX.FTZ R36, R66, R83, !PT ;  /* 0x0000005342247209 */ /* 0x000fe20007810000 */
[----:B------:R-:W0:Y:S01]  /*5c90*/  MUFU.TANH R78, R78 ;  /* 0x0000004e004e7308 */ /* 0x000e220000002400 */
[----:B------:R-:W-:-:S02]  /*5ca0*/  ISETP.GT.AND P5, PT, R47, 0x71, PT ;  /* 0x000000712f00780c */ /* 0x000fc40003fa4270 */
[----:B------:R-:W-:Y:S02]  /*5cb0*/  FMNMX.FTZ R36, R67, R36, !PT ;  /* 0x0000002443247209 */ /* 0x000fe40007810000 */
[----:B------:R-:W-:Y:S02]  /*5cc0*/  FSEL R82, R37, RZ, P3 ;  /* 0x000000ff25527208 */ /* 0x000fe40001800000 */
[----:B------:R-:W-:Y:S01]  /*5cd0*/  FMNMX.FTZ R83, R69, R36, !PT ;  /* 0x0000002445537209 */ /* 0x000fe20007810000 */
[----:B------:R-:W3:Y:S01]  /*5ce0*/  MUFU.TANH R79, R79 ;  /* 0x0000004f004f7308 */ /* 0x000ee20000002400 */
[----:B------:R-:W-:Y:S01]  /*5cf0*/  FSEL R36, R71, -INF , P4 ;  /* 0xff80000047247808 */ /* 0x000fe20002000000 */
[----:B------:R-:W-:Y:S01]  /*5d00*/  FADD.FTZ R82, -R82, R5 ;  /* 0x0000000552527221 */ /* 0x000fe20000010100 */
[----:B------:R-:W-:Y:S02]  /*5d10*/  FMNMX.FTZ R83, R70, R83, !PT ;  /* 0x0000005346537209 */ /* 0x000fe40007810000 */
[----:B------:R-:W-:-:S02]  /*5d20*/  ISETP.GT.AND P4, PT, R47, 0x68, PT ;  /* 0x000000682f00780c */ /* 0x000fc40003f84270 */
[----:B------:R-:W-:Y:S01]  /*5d30*/  FMNMX.FTZ R83, R36, R83, !PT ;  /* 0x0000005324537209 */ /* 0x000fe20007810000 */
[----:B------:R4:W-:Y:S01]  /*5d40*/  MUFU.EX2 R71, R54 ;  /* 0x0000003600477308 */ /* 0x0009e20000000800 */
[----:B------:R-:W-:Y:S02]  /*5d50*/  FSEL R73, R73, -INF , P4 ;  /* 0xff80000049497808 */ /* 0x000fe40002000000 */
[----:B------:R-:W-:Y:S02]  /*5d60*/  FMNMX.FTZ R42, R72, R83, !PT ;  /* 0x00000053482a7209 */ /* 0x000fe40007810000 */
[----:B------:R-:W-:Y:S02]  /*5d70*/  ISETP.GT.AND P4, PT, R47, 0x70, PT ;  /* 0x000000702f00780c */ /* 0x000fe40003f84270 */
[----:B------:R-:W-:Y:S01]  /*5d80*/  FMNMX.FTZ R83, R73, R42, !PT ;  /* 0x0000002a49537209 */ /* 0x000fe20007810000 */
[----:B------:R-:W-:Y:S01]  /*5d90*/  MUFU.EX2 R6, R6 ;  /* 0x0000000600067308 */ /* 0x000fe20000000800 */
[----:B-1----:R-:W-:Y:S01]  /*5da0*/  FSEL R75, R75, -INF , P4 ;  /* 0xff8000004b4b7808 */ /* 0x002fe20002000000 */
[----:B----4-:R-:W-:Y:S01]  /*5db0*/  FFMA.FTZ R54, R45, UR10, -R77 ;  /* 0x0000000a2d367c23 */ /* 0x010fe2000801084d */
[----:B------:R-:W-:-:S02]  /*5dc0*/  FMNMX.FTZ R42, R74, R83, !PT ;  /* 0x000000534a2a7209 */ /* 0x000fc40007810000 */
[----:B------:R-:W-:Y:S02]  /*5dd0*/  ISETP.GT.AND P4, PT, R47, 0x78, PT ;  /* 0x000000782f00780c */ /* 0x000fe40003f84270 */
[----:B--2---:R-:W-:Y:S01]  /*5de0*/  FSEL R76, R76, -INF , P5 ;  /* 0xff8000004c4c7808 */ /* 0x004fe20002800000 */
[----:B------:R-:W-:Y:S01]  /*5df0*/  MUFU.EX2 R7, R7 ;  /* 0x0000000700077308 */ /* 0x000fe20000000800 */
[----:B------:R-:W-:Y:S02]  /*5e00*/  FMNMX.FTZ R45, R75, R42, !PT ;  /* 0x0000002a4b2d7209 */ /* 0x000fe40007810000 */
[----:B------:R-:W-:Y:S01]  /*5e10*/  ISETP.GT.AND P5, PT, R47, 0x79, PT ;  /* 0x000000792f00780c */ /* 0x000fe20003fa4270 */
[----:B------:R-:W-:-:S01]  /*5e20*/  FFMA.FTZ R47, R51, UR10, -R77 ;  /* 0x0000000a332f7c23 */ /* 0x000fc2000801084d */
[----:B0-----:R-:W-:Y:S01]  /*5e30*/  FSEL R78, R78, -INF , P4 ;  /* 0xff8000004e4e7808 */ /* 0x001fe20002000000 */
[----:B------:R-:W-:-:S01]  /*5e40*/  FFMA.FTZ R51, R53, UR10, -R77 ;  /* 0x0000000a35337c23 */ /* 0x000fc2000801084d */
[----:B------:R-:W-:Y:S01]  /*5e50*/  FMNMX.FTZ R45, R76, R45, !PT ;  /* 0x0000002d4c2d7209 */ /* 0x000fe20007810000 */
[----:B------:R-:W-:-:S01]  /*5e60*/  FFMA.FTZ R53, R56, UR10, -R77 ;  /* 0x0000000a38357c23 */ /* 0x000fc2000801084d */
[----:B---3--:R-:W-:Y:S01]  /*5e70*/  FSEL R79, R79, -INF , P5 ;  /* 0xff8000004f4f7808 */ /* 0x008fe20002800000 */
[----:B------:R-:W-:-:S01]  /*5e80*/  FFMA.FTZ R56, R57, UR10, -R77 ;  /* 0x0000000a39387c23 */ /* 0x000fc2000801084d */
[----:B------:R-:W-:Y:S01]  /*5e90*/  FMNMX.FTZ R46, R78, R45, !PT ;  /* 0x0000002d4e2e7209 */ /* 0x000fe20007810000 */
[----:B------:R-:W-:-:S01]  /*5ea0*/  FFMA.FTZ R57, R60, UR10, -R77 ;  /* 0x0000000a3c397c23 */ /* 0x000fc2000801084d */
[--C-:B------:R-:W-:Y:S01]  /*5eb0*/  FFMA.FTZ R60, R61, UR10, -R77.reuse ;  /* 0x0000000a3d3c7c23 */ /* 0x100fe2000801084d */
[----:B------:R-:W-:Y:S01]  /*5ec0*/  IMAD.U32 R61, RZ, RZ, UR10 ;  /* 0x0000000aff3d7e24 */ /* 0x000fe2000f8e00ff */
[----:B------:R-:W-:Y:S01]  /*5ed0*/  FMNMX.FTZ R46, R79, R46, !PT ;  /* 0x0000002e4f2e7209 */ /* 0x000fe20007810000 */
[----:B------:R-:W-:Y:S04]  /*5ee0*/  MUFU.EX2 R45, R80 ;  /* 0x00000050002d7308 */ /* 0x000fe80000000800 */
[----:B------:R-:W0:Y:S04]  /*5ef0*/  SHFL.BFLY PT, R83, R46, 0x2, 0x1f ;  /* 0x0c401f002e537f89 */ /* 0x000e2800000e0000 */
[----:B------:R1:W-:Y:S08]  /*5f00*/  MUFU.EX2 R42, R54 ;  /* 0x00000036002a7308 */ /* 0x0003f00000000800 */
[----:B------:R-:W-:Y:S01]  /*5f10*/  MUFU.EX2 R8, R8 ;  /* 0x0000000800087308 */ /* 0x000fe20000000800 */
[----:B-1----:R-:W-:-:S01]  /*5f20*/  FFMA.FTZ R54, R55, UR10, -R77 ;  /* 0x0000000a37367c23 */ /* 0x002fc2000801084d */
[--C-:B------:R-:W-:Y:S01]  /*5f30*/  FFMA.FTZ R55, R58, UR10, -R77.reuse ;  /* 0x0000000a3a377c23 */ /* 0x100fe2000801084d */
[----:B------:R-:W-:-:S01]  /*5f40*/  FFMA.FTZ R58, R59, UR10, -R77 ;  /* 0x0000000a3b3a7c23 */ /* 0x000fc2000801084d */
[--C-:B------:R-:W-:Y:S01]  /*5f50*/  FFMA.FTZ R59, R62, UR10, -R77.reuse ;  /* 0x0000000a3e3b7c23 */ /* 0x100fe2000801084d */
[----:B------:R-:W-:-:S03]  /*5f60*/  FFMA.FTZ R62, R65, UR10, -R77 ;  /* 0x0000000a413e7c23 */ /* 0x000fc6000801084d */
        /* <DEDUP_REMOVED lines=21> */
[----:B------:R-:W-:-:S01]  /*60c0*/  FFMA.FTZ R27, R30, UR10, -R61 ;  /* 0x0000000a1e1b7c23 */ /* 0x000fc2000801083d */
[--C-:B------:R-:W-:Y:S01]  /*60d0*/  FFMA.FTZ R30, R31, UR10, -R61.reuse ;  /* 0x0000000a1f1e7c23 */ /* 0x100fe2000801083d */
[----:B------:R-:W-:-:S01]  /*60e0*/  FFMA.FTZ R31, R34, UR10, -R61 ;  /* 0x0000000a221f7c23 */ /* 0x000fc2000801083d */
[----:B------:R-:W-:Y:S01]  /*60f0*/  FFMA.FTZ R34, R35, UR10, -R61 ;  /* 0x0000000a23227c23 */ /* 0x000fe2000801083d */
[----:B------:R-:W-:-:S01]  /*6100*/  FADD.FTZ R43, -R43, R4 ;  /* 0x000000042b2b7221 */ /* 0x000fc20000010100 */
[--C-:B------:R-:W-:Y:S01]  /*6110*/  FFMA.FTZ R35, R38, UR10, -R61.reuse ;  /* 0x0000000a26237c23 */ /* 0x100fe2000801083d */
[----:B------:R-:W-:-:S01]  /*6120*/  FFMA.FTZ R38, R39, UR10, -R61 ;  /* 0x0000000a27267c23 */ /* 0x000fc2000801083d */
[----:B------:R-:W-:Y:S01]  /*6130*/  FMUL.FTZ R39, R82, UR10 ;  /* 0x0000000a52277c20 */ /* 0x000fe20008410000 */
        /* <DEDUP_REMOVED lines=10> */
[----:B------:R-:W0:Y:S08]  /*61e0*/  MUFU.EX2 R39, R39 ;  /* 0x0000002700277308 */ /* 0x000e300000000800 */
[----:B------:R-:W-:Y:S08]  /*61f0*/  MUFU.EX2 R65, R65 ;  /* 0x0000004100417308 */ /* 0x000ff00000000800 */
[----:B------:R-:W1:Y:S01]  /*6200*/  MUFU.EX2 R4, R4 ;  /* 0x0000000400047308 */ /* 0x000e620000000800 */
[----:B0-----:R-:W-:-:S04]  /*6210*/  FFMA.FTZ R64, R39, R3, R6 ;  /* 0x0000000327407223 */ /* 0x001fc80000010006 */
[----:B------:R-:W-:-:S03]  /*6220*/  FADD.FTZ R77, R7, R64 ;  /* 0x00000040074d7221 */ /* 0x000fc60000010000 */
[----:B------:R-:W0:Y:S01]  /*6230*/  MUFU.EX2 R9, R9 ;  /* 0x0000000900097308 */ /* 0x000e220000000800 */
[----:B------:R-:W-:-:S04]  /*6240*/  FADD.FTZ R64, R8, R77 ;  /* 0x0000004d08407221 */ /* 0x000fc80000010000 */
[----:B------:R-:W-:Y:S01]  /*6250*/  FADD.FTZ R77, R11, R64 ;  /* 0x000000400b4d7221 */ /* 0x000fe20000010000 */
[----:B------:R-:W-:-:S02]  /*6260*/  FFMA.FTZ R64, R66, UR10, -R61 ;  /* 0x0000000a42407c23 */ /* 0x000fc4000801083d */
[----:B------:R-:W2:Y:S01]  /*6270*/  MUFU.EX2 R12, R12 ;  /* 0x0000000c000c7308 */ /* 0x000ea20000000800 */
[----:B-1----:R-:W-:-:S01]  /*6280*/  FFMA.FTZ R3, R4, R2, R65 ;  /* 0x0000000204037223 */ /* 0x002fc20000010041 */
[----:B------:R-:W-:-:S03]  /*6290*/  FADD.FTZ R66, R10, R77 ;  /* 0x0000004d0a427221 */ /* 0x000fc60000010000 */
[----:B------:R-:W-:Y:S01]  /*62a0*/  FADD.FTZ R2, R80, R3 ;  /* 0x0000000350027221 */ /* 0x000fe20000010000 */
[----:B------:R-:W-:-:S02]  /*62b0*/  FADD.FTZ R77, R15, R66 ;  /* 0x000000420f4d7221 */ /* 0x000fc40000010000 */
[----:B------:R-:W1:Y:S01]  /*62c0*/  MUFU.EX2 R13, R13 ;  /* 0x0000000d000d7308 */ /* 0x000e620000000800 */
[----:B0-----:R-:W-:-:S01]  /*62d0*/  FADD.FTZ R3, R9, R2 ;  /* 0x0000000209037221 */ /* 0x001fc20000010000 */
[----:B------:R-:W-:-:S04]  /*62e0*/  FADD.FTZ R66, R14, R77 ;  /* 0x0000004d0e427221 */ /* 0x000fc80000010000 */
[----:B------:R-:W-:Y:S01]  /*62f0*/  FADD.FTZ R77, R25, R66 ;  /* 0x00000042194d7221 */ /* 0x000fe20000010000 */
[----:B------:R-:W-:-:S01]  /*6300*/  FFMA.FTZ R66, R69, UR10, -R61 ;  /* 0x0000000a45427c23 */ /* 0x000fc2000801083d */
[----:B------:R-:W0:Y:S01]  /*6310*/  MUFU.EX2 R20, R20 ;  /* 0x0000001400147308 */ /* 0x000e220000000800 */
[----:B--2---:R-:W-:-:S01]  /*6320*/  FADD.FTZ R2, R12, R3 ;  /* 0x000000030c027221 */ /* 0x004fc20000010000 */
[----:B------:R-:W-:Y:S01]  /*6330*/  FADD.FTZ R82, R24, R77 ;  /* 0x0000004d18527221 */ /* 0x000fe20000010000 */
        /* <DEDUP_REMOVED lines=38> */
[----:B------:R-:W-:-:S02]  /*65a0*/  FFMA.FTZ R73, R74, UR10, -R61 ;  /* 0x0000000a4a497c23 */ /* 0x000fc4000801083d */
[----:B------:R-:W-:-:S03]  /*65b0*/  FADD.FTZ R72, R42, R81 ;  /* 0x000000512a487221 */ /* 0x000fc60000010000 */
        /* <DEDUP_REMOVED lines=71> */
.L_x_10056:
[----:B------:R-:W-:Y:S01]  /*6a30*/  UISETP.GT.AND UP1, UPT, UR18, UR17, UPT ;  /* 0x000000111200728c */ /* 0x000fe2000bf24270 */
[----:B------:R-:W-:Y:S01]  /*6a40*/  F2FP.SATFINITE.E4M3.F32.PACK_AB_MERGE_C R5, R44, R5, RZ ;  /* 0x000000052c05723e */ /* 0x000fe200048070ff */
[----:B------:R-:W-:Y:S01]  /*6a50*/  UIADD3 UR6, UR14, 0x19c60, URZ ;  /* 0x00019c600e067890 */ /* 0x000fe2000fffe03f */
[----:B------:R-:W-:Y:S01]  /*6a60*/  F2FP.SATFINITE.E4M3.F32.PACK_AB_MERGE_C R8, R11, R8, RZ ;  /* 0x000000080b08723e */ /* 0x000fe200048070ff */
[----:B------:R-:W-:Y:S01]  /*6a70*/  UIADD3 UR18, UR18, -0x1, URZ ;  /* 0xffffffff12127890 */ /* 0x000fe2000fffe03f */
[----:B------:R-:W-:Y:S01]  /*6a80*/  F2FP.SATFINITE.E4M3.F32.PACK_AB_MERGE_C R9, R12, R9, RZ ;  /* 0x000000090c09723e */ /* 0x000fe200048070ff */
[----:B------:R-:W-:Y:S01]  /*6a90*/  UPRMT UR6, UR44, 0x654, UR6 ;  /* 0x000006542c067896 */ /* 0x000fe20008000006 */
[----:B------:R-:W-:Y:S01]  /*6aa0*/  PLOP3.LUT P3, PT, PT, PT, UP1, 0x80, 0x0 ;  /* 0x000000000000781c */ /* 0x000fe20003f6f018 */
        /* <DEDUP_REMOVED lines=83> */
.L_x_10047:
[----:B------:R-:W-:-:S13]  /*6fe0*/  ISETP.LE.AND P2, PT, RZ, UR18, PT ;  /* 0x00000012ff007c0c */ /* 0x000fda000bf43270 */
[----:B------:R-:W-:Y:S05]  /*6ff0*/  @!P2 BRA `(.L_x_10058) ;  /* 0x0000002000f4a947 */ /* 0x000fea0003800000 */
[----:B------:R-:W-:Y:S01]  /*7000*/  IMAD.MOV.U32 R5, RZ, RZ, R46 ;  /* 0x000000ffff057224 */ /* 0x000fe200078e002e */
[----:B------:R-:W-:Y:S01]  /*7010*/  UMOV UR19, UR37 ;  /* 0x0000002500137c82 */ /* 0x000fe20008000000 */
[----:B------:R-:W-:Y:S01]  /*7020*/  IMAD.MOV.U32 R4, RZ, RZ, R37 ;  /* 0x000000ffff047224 */ /* 0x000fe200078e0025 */
[----:B------:R-:W-:Y:S01]  /*7030*/  UMOV UR20, UR38 ;  /* 0x0000002600147c82 */ /* 0x000fe20008000000 */
[----:B------:R-:W-:-:S05]  /*7040*/  ULDC UR17, c[0x0][0x988] ;  /* 0x0002620000117ab9 */ /* 0x000fca0000000800 */
.L_x_10068:
[----:B------:R-:W-:-:S04]  /*7050*/  UIADD3 UR6, UR20, 0x1, URZ ;  /* 0x0000000114067890 */ /* 0x000fc8000fffe03f */
[----:B------:R-:W-:-:S04]  /*7060*/  UISETP.NE.AND UP0, UPT, UR6, 0x2, UPT ;  /* 0x000000020600788c */ /* 0x000fc8000bf05270 */
[----:B------:R-:W-:Y:S02]  /*7070*/  USEL UR37, URZ, 0x1, UP0 ;  /* 0x000000013f257887 */ /* 0x000fe40008000000 */
[----:B------:R-:W-:Y:S02]  /*7080*/  USEL UR38, UR6, URZ, UP0 ;  /* 0x0000003f06267287 */ /* 0x000fe40008000000 */
[----:B------:R-:W-:Y:S01]  /*7090*/  ULOP3.LUT UR37, UR19, UR37, URZ, 0x3c, !UPT ;  /* 0x0000002513257292 */ /* 0x000fe2000f8e3c3f */
[----:B------:R-:W-:Y:S11]  /*70a0*/  @!P0 BRA `(.L_x_10059) ;  /* 0x0000000000048947 */ /* 0x000ff60003800000 */
[----:B------:R-:W-:Y:S01]  /*70b0*/  BPT.TRAP 0x1 ;  /* 0x000000040000795c */ /* 0x000fe20000300000 */
.L_x_10059:
[----:B------:R-:W-:Y:S01]  /*70c0*/  ULEA UR6, UR38, UR45, 0x3 ;  /* 0x0000002d26067291 */ /* 0x000fe2000f8e183f */
[----:B------:R-:W-:-:S05]  /*70d0*/  IMAD.U32 R6, RZ, RZ, UR37 ;  /* 0x00000025ff067e24 */ /* 0x000fca000f8e00ff */
[----:B------:R-:W-:-:S04]  /*70e0*/  SHF.L.U32 R6, R6, 0x1f, RZ ;  /* 0x0000001f06067819 */ /* 0x000fc800000006ff */
[----:B------:R0:W1:Y:S01]  /*70f0*/  SYNCS.PHASECHK.TRANS64.TRYWAIT P2, [UR6+0x19c30], R6 ;  /* 0x019c3006ff0075a7 */ /* 0x0000620008040146 */
[----:B------:R-:W-:Y:S05]  /*7100*/  @!P0 BRA `(.L_x_10060) ;  /* 0x0000000000048947 */ /* 0x000fea0003800000 */
[----:B------:R-:W-:Y:S01]  /*7110*/  BPT.TRAP 0x1 ;  /* 0x000000040000795c */ /* 0x000fe20000300000 */
.L_x_10060:
[----:B-1----:R-:W-:Y:S05]  /*7120*/  @P2 BRA `(.L_x_10061) ;  /* 0x0000000000082947 */ /* 0x002fea0003800000 */
[----:B------:R-:W1:Y:S02]  /*7130*/  SYNCS.PHASECHK.TRANS64.TRYWAIT P2, [UR6+0x19c30], R6 ;  /* 0x019c3006ff0075a7 */ /* 0x000e640008040146 */
[----:B-1----:R-:W-:Y:S05]  /*7140*/  @!P2 BRA `(.L_x_10062) ;  /* 0x00000088009ca947 */ /* 0x002fea0003800000 */
.L_x_10061:
        /* <DEDUP_REMOVED lines=17> */
.L_x_10063:
[----:B------:R-:W-:Y:S01]  /*7260*/  ULEA UR14, UR20, UR45, 0x3 ;  /* 0x0000002d140e7291 */ /* 0x000fe2000f8e183f */
[----:B01----:R-:W-:-:S05]  /*7270*/  IMAD.U32 R6, RZ, RZ, UR19 ;  /* 0x00000013ff067e24 */ /* 0x003fca000f8e00ff */
[----:B------:R-:W-:-:S04]  /*7280*/  SHF.L.U32 R6, R6, 0x1f, RZ ;  /* 0x0000001f06067819 */ /* 0x000fc800000006ff */
[----:B------:R0:W1:Y:S01]  /*7290*/  SYNCS.PHASECHK.TRANS64.TRYWAIT P2, [UR14+0x19c50], R6 ;  /* 0x019c5006ff0075a7 */ /* 0x000062000804014e */
[----:B------:R-:W-:Y:S05]  /*72a0*/  @!P0 BRA `(.L_x_10064) ;  /* 0x0000000000048947 */ /* 0x000fea0003800000 */
[----:B------:R-:W-:Y:S01]  /*72b0*/  BPT.TRAP 0x1 ;  /* 0x000000040000795c */ /* 0x000fe20000300000 */
.L_x_10064:
[----:B-1----:R-:W-:Y:S05]  /*72c0*/  @P2 BRA `(.L_x_10065) ;  /* 0x0000000000082947 */ /* 0x002fea0003800000 */
[----:B------:R-:W1:Y:S02]  /*72d0*/  SYNCS.PHASECHK.TRANS64.TRYWAIT P2, [UR14+0x19c50], R6 ;  /* 0x019c5006ff0075a7 */ /* 0x000e64000804014e */
[----:B-1----:R-:W-:Y:S05]  /*72e0*/  @!P2 BRA `(.L_x_10066) ;  /* 0x00000088004ca947 */ /* 0x002fea0003800000 */
.L_x_10065:
        /* <DEDUP_REMOVED lines=25> */
[----:B0-----:R-:W-:Y:S01]  /*7480*/  FMNMX.FTZ R37, R7, R4, !PT ;  /* 0x0000000407257209 */ /* 0x001fe20007810000 */
[----:B------:R-:W-:Y:S01]  /*7490*/  QGMMA.64x96x32.F32.E4M3.E4M3 R88, R148, gdesc[UR4], R88, gsb0 ;  /* 0x0160000494587df3 */ /* 0x000fe20008000858 */
        /* <DEDUP_REMOVED lines=49> */
[----:B------:R-:W-:Y:S01]  /*77b0*/  FMUL.FTZ R65, R0, R75 ;  /* 0x0000004b00417220 */ /* 0x000fe20000410000 */
[----:B------:R-:W-:-:S02]  /*77c0*/  UIADD3 UR6, UR11, 0x2, URZ ;  /* 0x000000020b067890 */ /* 0x000fc4000fffe03f */
        /* <DEDUP_REMOVED lines=24> */
[----:B------:R-:W-:Y:S01]  /*7950*/  QGMMA.64x96x32.F32.E4M3.E4M3 R88, R144, gdesc[UR4], R88, gsb0 ;  /* 0x0160000490587df3 */ /* 0x000fe20008000858 */
[----:B------:R-:W-:Y:S01]  /*7960*/  FMUL.FTZ R68, R0, R78 ;  /* 0x0000004e00447220 */ /* 0x000fe20000410000 */
[----:B------:R-:W-:Y:S01]  /*7970*/  UIADD3 UR6, UR11, 0x4, URZ ;  /* 0x000000040b067890 */ /* 0x000fe2000fffe03f */
[----:B------:R-:W-:-:S03]  /*7980*/  UMOV UR7, 0x40000040 ;  /* 0x4000004000077882 */ /* 0x000fc60000000000 */
        /* <DEDUP_REMOVED lines=119> */
[----:B0-----:R-:W-:Y:S01]  /*8100*/  FMNMX.FTZ R37, R80, R37, !PT ;  /* 0x0000002550257209 */ /* 0x001fe20007810000 */
[----:B------:R-:W-:Y:S01]  /*8110*/  IMAD.U32 R80, RZ, RZ, UR38 ;  /* 0x00000026ff507e24 */ /* 0x000fe2000f8e00ff */
[----:B-1----:R-:W-:-:S03]  /*8120*/  FMNMX.FTZ R46, R81, R46, !PT ;  /* 0x0000002e512e7209 */ /* 0x002fc60007810000 */
[C---:B------:R-:W-:Y:S01]  /*8130*/  FFMA.FTZ R78, R37.reuse, R78, -8 ;  /* 0xc1000000254e7423 */ /* 0x040fe2000001004e */
[----:B------:R-:W-:Y:S02]  /*8140*/  IMAD.U32 R81, RZ, RZ, UR10 ;  /* 0x0000000aff517e24 */ /* 0x000fe4000f8e00ff */
[----:B------:R-:W-:Y:S01]  /*8150*/  FADD.FTZ R4, -R37, R4 ;  /* 0x0000000425047221 */ /* 0x000fe20000010100 */
        /* <DEDUP_REMOVED lines=22> */
[----:B------:R-:W-:-:S01]  /*82c0*/  FFMA.FTZ R7, R7, UR10, -R78 ;  /* 0x0000000a07077c23 */ /* 0x000fc2000801084e */
[----:B------:R-:W-:Y:S01]  /*82d0*/  FMUL.FTZ R5, R5, UR10 ;  /* 0x0000000a05057c20 */ /* 0x000fe20008410000 */
[----:B------:R-:W-:-:S01]  /*82e0*/  FFMA.FTZ R8, R8, UR10, -R75 ;  /* 0x0000000a08087c23 */ /* 0x000fc2000801084b */
[----:B------:R-:W-:Y:S01]  /*82f0*/  FFMA.FTZ R6, R6, UR10, -R78 ;  /* 0x0000000a06067c23 */ /* 0x000fe2000801084e */
[----:B------:R-:W-:-:S01]  /*8300*/  FFMA.FTZ R9, R9, UR10, -R75 ;  /* 0x0000000a09097c23 */ /* 0x000fc2000801084b */
        /* <DEDUP_REMOVED lines=145> */
[----:B------:R-:W-:-:S04]  /*8c20*/  @!P1 PRMT R2, RZ, 0x654, R2 ;  /* 0x00000654ff029816 */ /* 0x000fc80000000002 */
[----:B------:R-:W2:Y:S01]  /*8c30*/  MUFU.EX2 R65, R65 ;  /* 0x0000004100417308 */ /* 0x000ea20000000800 */
[----:B-1----:R-:W-:-:S01]  /*8c40*/  FADD.FTZ R78, R64, R3 ;  /* 0x00000003404e7221 */ /* 0x002fc20000010000 */
[----:B------:R1:W-:Y:S06]  /*8c50*/  @!P1 SYNCS.ARRIVE.TRANS64.RED.A1T0 RZ, [R2+URZ], RZ ;  /* 0x000000ff02ff99a7 */ /* 0x0003ec000810043f */
        /* <DEDUP_REMOVED lines=28> */
.L_x_10067:
        /* <DEDUP_REMOVED lines=91> */
.L_x_10058:
[----:B------:R-:W-:Y:S06]  /*93d0*/  BAR.ARV 0x8, 0x200 ;  /* 0x0208000000007b1d */ /* 0x000fec0000002000 */
[----:B------:R-:W-:Y:S05]  /*93e0*/  @!P0 BRA `(.L_x_10069) ;  /* 0x0000000000048947 */ /* 0x000fea0003800000 */
[----:B------:R-:W-:Y:S01]  /*93f0*/  BPT.TRAP 0x1 ;  /* 0x000000040000795c */ /* 0x000fe20000300000 */
.L_x_10069:
[----:B------:R-:W-:Y:S01]  /*9400*/  ULEA UR11, UR38, UR45, 0x3 ;  /* 0x0000002d260b7291 */ /* 0x000fe2000f8e183f */
[----:B------:R-:W-:-:S05]  /*9410*/  IMAD.U32 R0, RZ, RZ, UR37 ;  /* 0x00000025ff007e24 */ /* 0x000fca000f8e00ff */
[----:B------:R-:W-:-:S04]  /*9420*/  SHF.L.U32 R0, R0, 0x1f, RZ ;  /* 0x0000001f00007819 */ /* 0x000fc800000006ff */
[----:B------:R0:W1:Y:S01]  /*9430*/  SYNCS.PHASECHK.TRANS64.TRYWAIT P1, [UR11+0x19c50], R0 ;  /* 0x019c5000ff0075a7 */ /* 0x000062000802014b */
[----:B------:R-:W-:Y:S05]  /*9440*/  @!P0 BRA `(.L_x_10070) ;  /* 0x0000000000048947 */ /* 0x000fea0003800000 */
[----:B------:R-:W-:Y:S01]  /*9450*/  BPT.TRAP 0x1 ;  /* 0x000000040000795c */ /* 0x000fe20000300000 */
.L_x_10070:
[----:B-1----:R-:W-:Y:S05]  /*9460*/  @P1 BRA `(.L_x_10071) ;  /* 0x0000000000081947 */ /* 0x002fea0003800000 */
[----:B------:R-:W1:Y:S02]  /*9470*/  SYNCS.PHASECHK.TRANS64.TRYWAIT P1, [UR11+0x19c50], R0 ;  /* 0x019c5000ff0075a7 */ /* 0x000e64000802014b */
[----:B-1----:R-:W-:Y:S05]  /*9480*/  @!P1 BRA `(.L_x_10072) ;  /* 0x0000006400fc9947 */ /* 0x002fea0003800000 */
.L_x_10071:
        /* <DEDUP_REMOVED lines=39> */
[----:B0-----:R-:W0:Y:S01]  /*9700*/  SHFL.BFLY PT, R0, R3, 0x2, 0x1f ;  /* 0x0c401f0003007f89 */ /* 0x001e2200000e0000 */
[----:B------:R-:W-:-:S03]  /*9710*/  UIADD3 UR14, UR14, 0x6, URZ ;  /* 0x000000060e0e7890 */ /* 0x000fc6000fffe03f */
[----:B------:R-:W3:Y:S01]  /*9720*/  SHFL.BFLY PT, R7, R2, 0x2, 0x1f ;  /* 0x0c401f0002077f89 */ /* 0x000ee200000e0000 */
[----:B------:R-:W-:Y:S01]  /*9730*/  UMOV UR15, 0x40000040 ;  /* 0x40000040000f7882 */ /* 0x000fe20000000000 */
[----:B------:R-:W-:Y:S02]  /*9740*/  WARPGROUP.DEPBAR.LE gsb0, 0x0 ;  /* 0x00008000000079c5 */ /* 0x000fe40000010000 */
[----:B------:R-:W-:-:S06]  /*9750*/  WARPGROUP.ARRIVE ;  /* 0x00000000000079c5 */ /* 0x000fcc0000000000 */
[----:B------:R-:W-:Y:S01]  /*9760*/  QGMMA.64x96x32.F32.E4M3.E4M3 R88, R140, gdesc[UR4], R88, gsb0 ;  /* 0x016000048c587df3 */ /* 0x000fe20008000858 */
        /* <DEDUP_REMOVED lines=36> */
.L_x_10073:
        /* <DEDUP_REMOVED lines=58> */
.L_x_10040:
        /* <DEDUP_REMOVED lines=36> */
[----:B------:R-:W-:Y:S02]  /*9f90*/  F2FP.BF16.F32.PACK_AB R7, R134, R7 ;  /* 0x000000078607723e */ /* 0x000fe400000010ff */
[----:B------:R-:W-:-:S02]  /*9fa0*/  F2FP.BF16.F32.PACK_AB R6, R135, R6 ;  /* 0x000000068706723e */ /* 0x000fc400000010ff */
[----:B------:R-:W-:Y:S02]  /*9fb0*/  F2FP.BF16.F32.PACK_AB R31, R100, R31 ;  /* 0x0000001f641f723e */ /* 0x000fe400000010ff */
[----:B------:R-:W-:Y:S01]  /*9fc0*/  F2FP.BF16.F32.PACK_AB R30, R101, R30 ;  /* 0x0000001e651e723e */ /* 0x000fe200000010ff */
[----:B------:R-:W-:Y:S01]  /*9fd0*/  USHF.R.S32.HI UR13, URZ, 0x1f, UR42 ;  /* 0x0000001f3f0d7899 */ /* 0x000fe2000801142a */
[----:B------:R-:W-:Y:S01]  /*9fe0*/  BAR.SYNC.DEFER_BLOCKING 0x1, 0x180 ;  /* 0x0046000000007b1d */ /* 0x000fe20000010000 */
[----:B------:R-:W-:-:S05]  /*9ff0*/  IADD3 R4, P0, R4, UR6, RZ ;  /* 0x0000000604047c10 */ /* 0x000fca000ff1e0ff */
[----:B------:R-:W-:Y:S01]  /*a000*/  IMAD.X R5, RZ, RZ, UR7, P0 ;  /* 0x00000007ff057e24 */ /* 0x000fe200080e06ff */
[----:B------:R-:W-:-:S04]  /*a010*/  ULDC.64 UR10, c[0x0][0xb98] ;  /* 0x0002e600000a7ab9 */ /* 0x000fc80000000a00 */
[----:B------:R0:W2:Y:S01]  /*a020*/  LDG.E.CONSTANT R4, desc[UR48][R4.64] ;  /* 0x0000003004047981 */ /* 0x0000a2000c1e9900 */
[----:B------:R-:W-:Y:S02]  /*a030*/  UIMAD UR5, UR12, UR8, URZ ;  /* 0x000000080c0572a4 */ /* 0x000fe4000f8e023f */
[----:B------:R-:W-:Y:S02]  /*a040*/  UIMAD.WIDE.U32 UR6, UR43, UR8, URZ ;  /* 0x000000082b0672a5 */ /* 0x000fe4000f8e003f */
[----:B------:R-:W-:Y:S02]  /*a050*/  UIMAD UR5, UR43, UR9, UR5 ;  /* 0x000000092b0572a4 */ /* 0x000fe4000f8e0205 */
[----:B------:R-:W-:Y:S02]  /*a060*/  UIMAD UR8, UR13, UR10, URZ ;  /* 0x0000000a0d0872a4 */ /* 0x000fe4000f8e023f */
[----:B------:R-:W-:Y:S01]  /*a070*/  UIADD3 UR7, UR7, UR5, URZ ;  /* 0x0000000507077290 */ /* 0x000fe2000fffe03f */
[----:B0-----:R-:W-:Y:S01]  /*a080*/  LOP3.LUT P0, R5, R36, 0x3, RZ, 0xc0, !PT ;  /* 0x0000000324057812 */ /* 0x001fe2000780c0ff */
[----:B------:R-:W-:Y:S01]  /*a090*/  UIMAD UR8, UR42, UR11, UR8 ;  /* 0x0000000b2a0872a4 */ /* 0x000fe2000f8e0208 */
[----:B------:R-:W-:-:S02]  /*a0a0*/  MOV R36, R3 ;  /* 0x0000000300247202 */ /* 0x000fc40000000f00 */
[----:B-1----:R-:W-:Y:S01]  /*a0b0*/  MOV R37, R38 ;  /* 0x0000002600257202 */ /* 0x002fe20000000f00 */
[----:B------:R-:W-:Y:S01]  /*a0c0*/  UIMAD.WIDE.U32 UR6, UR42, UR10, UR6 ;  /* 0x0000000a2a0672a5 */ /* 0x000fe2000f8e0006 */
[----:B------:R-:W0:Y:S01]  /*a0d0*/  LDC R38, c[0x0][0xbe8] ;  /* 0x0002fa00ff267b82 */ /* 0x000e220000000800 */
[----:B------:R-:W-:Y:S01]  /*a0e0*/  ISETP.EQ.OR P0, PT, R5, 0x3, !P0 ;  /* 0x000000030500780c */ /* 0x000fe20004702670 */
[----:B------:R-:W-:Y:S01]  /*a0f0*/  ULDC UR5, c[0x0][0xa88] ;  /* 0x0002a20000057ab9 */ /* 0x000fe20000000800 */
[----:B------:R-:W-:Y:S01]  /*a100*/  IMAD.WIDE R32, R156, 0x2, R36 ;  /* 0x000000029c207825 */ /* 0x000fe200078e0224 */
[----:B------:R-:W-:Y:S01]  /*a110*/  ULDC.64 UR10, c[0x0][0xaf0] ;  /* 0x0002bc00000a7ab9 */ /* 0x000fe20000000a00 */
[----:B------:R-:W-:Y:S02]  /*a120*/  SEL R59, R29, R28, P0 ;  /* 0x0000001c1d3b7207 */ /* 0x000fe40000000000 */
[----:B------:R-:W-:Y:S02]  /*a130*/  SEL R61, R28, R29, P0 ;  /* 0x0000001d1c3d7207 */ /* 0x000fe40000000000 */
[----:B------:R-:W-:-:S02]  /*a140*/  IADD3 R29, P2, R32, 0x6000, RZ ;  /* 0x00006000201d7810 */ /* 0x000fc40007f5e0ff */
[----:B------:R-:W-:Y:S02]  /*a150*/  SEL R41, R35, R34, P0 ;  /* 0x0000002223297207 */ /* 0x000fe40000000000 */
[----:B------:R-:W-:Y:S02]  /*a160*/  SEL R43, R34, R35, P0 ;  /* 0x00000023222b7207 */ /* 0x000fe40000000000 */
[----:B------:R-:W-:Y:S02]  /*a170*/  SEL R47, R27, R26, P0 ;  /* 0x0000001a1b2f7207 */ /* 0x000fe40000000000 */
[----:B------:R-:W-:Y:S01]  /*a180*/  SEL R34, R26, R27, P0 ;  /* 0x0000001b1a227207 */ /* 0x000fe20000000000 */
[----:B------:R-:W-:Y:S01]  /*a190*/  IMAD.X R27, RZ, RZ, R33, P2 ;  /* 0x000000ffff1b7224 */ /* 0x000fe200010e0621 */
[----:B------:R-:W-:Y:S02]  /*a1a0*/  SEL R49, R21, R20, P0 ;  /* 0x0000001415317207 */ /* 0x000fe40000000000 */
[----:B------:R-:W-:-:S02]  /*a1b0*/  SEL R35, R20, R21, P0 ;  /* 0x0000001514237207 */ /* 0x000fc40000000000 */
[----:B------:R-:W-:Y:S02]  /*a1c0*/  SEL R51, R13, R12, P0 ;  /* 0x0000000c0d337207 */ /* 0x000fe40000000000 */
[----:B0-----:R-:W-:Y:S02]  /*a1d0*/  ISETP.NE.AND P2, PT, R38, 0x1, PT ;  /* 0x000000012600780c */ /* 0x001fe40003f45270 */
[----:B------:R-:W-:Y:S02]  /*a1e0*/  SEL R39, R12, R13, P0 ;  /* 0x0000000d0c277207 */ /* 0x000fe40000000000 */
[C---:B------:R-:W-:Y:S02]  /*a1f0*/  IADD3 R21, P3, R32.reuse, 0x3020, RZ ;  /* 0x0000302020157810 */ /* 0x040fe40007f7e0ff */
[----:B------:R-:W-:Y:S02]  /*a200*/  IADD3 R13, P1, R32, 0x6020, RZ ;  /* 0x00006020200d7810 */ /* 0x000fe40007f3e0ff */
[----:B------:R-:W-:-:S02]  /*a210*/  SEL R67, R15, R14, P0 ;  /* 0x0000000e0f437207 */ /* 0x000fc40000000000 */
[----:B------:R-:W-:Y:S02]  /*a220*/  SEL R69, R14, R15, P0 ;  /* 0x0000000f0e457207 */ /* 0x000fe40000000000 */
[----:B------:R-:W-:Y:S01]  /*a230*/  SEL R71, R11, R10, P0 ;  /* 0x0000000a0b477207 */ /* 0x000fe20000000000 */
[----:B------:R-:W0:Y:S01]  /*a240*/  @P2 LDC R40, c[0x0][0xbec] ;  /* 0x0002fb00ff282b82 */ /* 0x000e220000000800 */
[----:B------:R-:W-:Y:S01]  /*a250*/  SEL R73, R10, R11, P0 ;  /* 0x0000000b0a497207 */ /* 0x000fe20000000000 */
[--C-:B------:R-:W-:Y:S01]  /*a260*/  IMAD.X R11, RZ, RZ, R33.reuse, P3 ;  /* 0x000000ffff0b7224 */ /* 0x100fe200018e0621 */
[----:B------:R-:W-:Y:S02]  /*a270*/  SEL R63, R25, R24, P0 ;  /* 0x00000018193f7207 */ /* 0x000fe40000000000 */
[----:B------:R-:W-:Y:S01]  /*a280*/  SEL R65, R24, R25, P0 ;  /* 0x0000001918417207 */ /* 0x000fe20000000000 */
[----:B------:R-:W-:Y:S01]  /*a290*/  IMAD.X R25, RZ, RZ, R33, P1 ;  /* 0x000000ffff197224 */ /* 0x000fe200008e0621 */
[----:B------:R-:W-:Y:S01]  /*a2a0*/  IADD3 R15, P4, R32, 0x3000, RZ ;  /* 0x00003000200f7810 */ /* 0x000fe20007f9e0ff */
[----:B------:R-:W1:Y:S01]  /*a2b0*/  @P2 LDC R42, c[0x0][0xbf0] ;  /* 0x0002fc00ff2a2b82 */ /* 0x000e620000000800 */
[----:B------:R-:W-:-:S02]  /*a2c0*/  LOP3.LUT R10, R21, 0x180, RZ, 0xc0, !PT ;  /* 0x00000180150a7812 */ /* 0x000fc400078ec0ff */
[----:B------:R-:W-:Y:S02]  /*a2d0*/  LOP3.LUT R24, R13, 0x180, RZ, 0xc0, !PT ;  /* 0x000001800d187812 */ /* 0x000fe400078ec0ff */
[----:B------:R-:W-:Y:S02]  /*a2e0*/  SEL R53, R9, R8, P0 ;  /* 0x0000000809357207 */ /* 0x000fe40000000000 */
[----:B------:R-:W-:Y:S01]  /*a2f0*/  SEL R55, R8, R9, P0 ;  /* 0x0000000908377207 */ /* 0x000fe20000000000 */
[----:B------:R-:W-:Y:S01]  /*a300*/  IMAD R9, R152, 0x20, R18 ;  /* 0x0000002098097824 */ /* 0x000fe200078e0212 */
[----:B------:R-:W-:Y:S02]  /*a310*/  LOP3.LUT R8, R15, 0x180, RZ, 0xc0, !PT ;  /* 0x000001800f087812 */ /* 0x000fe400078ec0ff */
[----:B------:R-:W-:Y:S01]  /*a320*/  SHF.R.U64 R10, R10, 0x3, RZ ;  /* 0x000000030a0a7819 */ /* 0x000fe200000012ff */
[----:B------:R-:W-:Y:S01]  /*a330*/  IMAD.WIDE R36, R9, 0x2, R36 ;  /* 0x0000000209247825 */ /* 0x000fe200078e0224 */
[----:B------:R-:W-:-:S02]  /*a340*/  SHF.R.U64 R24, R24, 0x3, RZ ;  /* 0x0000000318187819 */ /* 0x000fc400000012ff */
[----:B------:R-:W-:Y:S01]  /*a350*/  LOP3.LUT R12, R29, 0x180, RZ, 0xc0, !PT ;  /* 0x000001801d0c7812 */ /* 0x000fe200078ec0ff */
[----:B------:R-:W-:Y:S01]  /*a360*/  IMAD.X R9, RZ, RZ, R33, P4 ;  /* 0x000000ffff097224 */ /* 0x000fe200020e0621 */
[----:B------:R-:W-:Y:S02]  /*a370*/  SHF.R.U64 R8, R8, 0x3, RZ ;  /* 0x0000000308087819 */ /* 0x000fe400000012ff */
[----:B------:R-:W-:Y:S02]  /*a380*/  LOP3.LUT R10, R10, R21, RZ, 0x3c, !PT ;  /* 0x000000150a0a7212 */ /* 0x000fe400078e3cff */
[----:B------:R-:W-:Y:S02]  /*a390*/  LOP3.LUT R24, R24, R13, RZ, 0x3c, !PT ;  /* 0x0000000d18187212 */ /* 0x000fe400078e3cff */
[----:B------:R-:W-:Y:S02]  /*a3a0*/  IADD3 R13, P5, R32, 0x20, RZ ;  /* 0x00000020200d7810 */ /* 0x000fe40007fbe0ff */
[----:B------:R-:W-:-:S02]  /*a3b0*/  SEL R75, R7, R6, P0 ;  /* 0x00000006074b7207 */ /* 0x000fc40000000000 */
[----:B------:R-:W-:Y:S02]  /*a3c0*/  SEL R77, R6, R7, P0 ;  /* 0x00000007064d7207 */ /* 0x000fe40000000000 */
[----:B------:R-:W-:Y:S02]  /*a3d0*/  LOP3.LUT R7, R32, 0x180, RZ, 0xc0, !PT ;  /* 0x0000018020077812 */ /* 0x000fe400078ec0ff */
[----:B------:R-:W-:Y:S02]  /*a3e0*/  SHF.R.U64 R12, R12, 0x3, RZ ;  /* 0x000000030c0c7819 */ /* 0x000fe400000012ff */
[----:B------:R-:W-:Y:S02]  /*a3f0*/  LOP3.LUT R8, R8, R15, RZ, 0x3c, !PT ;  /* 0x0000000f08087212 */ /* 0x000fe400078e3cff */
[----:B------:R-:W-:Y:S01]  /*a400*/  MOV R68, R10 ;  /* 0x0000000a00447202 */ /* 0x000fe20000000f00 */
[----:B------:R-:W-:Y:S01]  /*a410*/  VIADD R11, R17, UR39 ;  /* 0x00000027110b7c36 */ /* 0x000fe20008000000 */
[----:B------:R-:W-:-:S02]  /*a420*/  SEL R45, R31, R30, P0 ;  /* 0x0000001e1f2d7207 */ /* 0x000fc40000000000 */
[----:B------:R-:W-:Y:S02]  /*a430*/  SEL R5, R30, R31, P0 ;  /* 0x0000001f1e057207 */ /* 0x000fe40000000000 */
[----:B------:R-:W-:Y:S02]  /*a440*/  LOP3.LUT R6, R13, 0x180, RZ, 0xc0, !PT ;  /* 0x000001800d067812 */ /* 0x000fe400078ec0ff */
[----:B------:R-:W-:Y:S02]  /*a450*/  IADD3 R31, P1, R36, 0x1800, RZ ;  /* 0x00001800241f7810 */ /* 0x000fe40007f3e0ff */
[----:B------:R-:W-:Y:S02]  /*a460*/  SEL R57, R94, R95, P0 ;  /* 0x0000005f5e397207 */ /* 0x000fe40000000000 */
[----:B------:R-:W-:Y:S02]  /*a470*/  SHF.R.U64 R7, R7, 0x3, RZ ;  /* 0x0000000307077819 */ /* 0x000fe400000012ff */
[----:B------:R-:W-:-:S02]  /*a480*/  LOP3.LUT R26, R12, R29, RZ, 0x3c, !PT ;  /* 0x0000001d0c1a7212 */ /* 0x000fc400078e3cff */
[----:B------:R-:W-:Y:S01]  /*a490*/  MOV R58, R8 ;  /* 0x00000008003a7202 */ /* 0x000fe20000000f00 */
[----:B0-----:R-:W-:Y:S01]  /*a4a0*/  @P2 IMAD.HI.U32 R9, R11, R40, RZ ;  /* 0x000000280b092227 */ /* 0x001fe200078e00ff */
[----:B------:R-:W-:Y:S02]  /*a4b0*/  SEL R95, R95, R94, P0 ;  /* 0x0000005e5f5f7207 */ /* 0x000fe40000000000 */
[----:B------:R-:W-:Y:S01]  /*a4c0*/  SHF.R.U64 R6, R6, 0x3, RZ ;  /* 0x0000000306067819 */ /* 0x000fe200000012ff */
[----:B------:R-:W-:Y:S01]  /*a4d0*/  IMAD.MOV.U32 R8, RZ, RZ, R11 ;  /* 0x000000ffff087224 */ /* 0x000fe200078e000b */
[----:B------:R-:W-:Y:S02]  /*a4e0*/  LOP3.LUT R30, R31, 0x180, RZ, 0xc0, !PT ;  /* 0x000001801f1e7812 */ /* 0x000fe400078ec0ff */
[----:B------:R-:W-:Y:S01]  /*a4f0*/  LOP3.LUT R32, R7, R32, RZ, 0x3c, !PT ;  /* 0x0000002007207212 */ /* 0x000fe200078e3cff */
[----:B------:R-:W-:Y:S01]  /*a500*/  IMAD.X R7, RZ, RZ, R33, P5 ;  /* 0x000000ffff077224 */ /* 0x000fe200028e0621 */
[----:B------:R-:W-:-:S02]  /*a510*/  MOV R66, R26 ;  /* 0x0000001a00427202 */ /* 0x000fc40000000f00 */
[----:B------:R-:W-:Y:S02]  /*a520*/  LOP3.LUT R6, R6, R13, RZ, 0x3c, !PT ;  /* 0x0000000d06067212 */ /* 0x000fe400078e3cff */
[----:B------:R-:W-:Y:S02]  /*a530*/  SHF.R.U64 R30, R30, 0x3, RZ ;  /* 0x000000031e1e7819 */ /* 0x000fe400000012ff */
[----:B-1----:R-:W-:Y:S02]  /*a540*/  @P2 SHF.R.U32.HI R8, RZ, R42, R9 ;  /* 0x0000002aff082219 */ /* 0x002fe40000011609 */
[----:B------:R-:W-:Y:S01]  /*a550*/  LOP3.LUT R30, R30, R31, RZ, 0x3c, !PT ;  /* 0x0000001f1e1e7212 */ /* 0x000fe200078e3cff */
[----:B------:R-:W-:Y:S01]  /*a560*/  IMAD.X R31, RZ, RZ, R37, P1 ;  /* 0x000000ffff1f7224 */ /* 0x000fe200008e0625 */
[----:B------:R-:W-:Y:S01]  /*a570*/  MOV R64, R24 ;  /* 0x0000001800407202 */ /* 0x000fe20000000f00 */
[----:B------:R-:W-:Y:S01]  /*a580*/  IMAD.U32 R24, RZ, RZ, UR8 ;  /* 0x00000008ff187e24 */ /* 0x000fe2000f8e00ff */
[----:B------:R-:W-:Y:S01]  /*a590*/  MOV R70, R6 ;  /* 0x0000000600467202 */ /* 0x000fe20000000f00 */
[--C-:B------:R-:W-:Y:S01]  /*a5a0*/  IMAD.MOV R7, RZ, RZ, -R8.reuse ;  /* 0x000000ffff077224 */ /* 0x100fe200078e0a08 */
[----:B------:R-:W-:Y:S01]  /*a5b0*/  SHF.R.S32.HI R9, RZ, 0x1f, R8 ;  /* 0x0000001fff097819 */ /* 0x000fe20000011408 */
[----:B------:R-:W-:Y:S01]  /*a5c0*/  ULDC.64 UR8, c[0x0][0xae8] ;  /* 0x0002ba0000087ab9 */ /* 0x000fe20000000a00 */
[----:B------:R-:W-:Y:S01]  /*a5d0*/  IADD3 R8, P1, R8, UR6, RZ ;  /* 0x0000000608087c10 */ /* 0x000fe2000ff3e0ff */
[----:B------:R-:W-:Y:S01]  /*a5e0*/  IMAD R7, R38, R7, R11 ;  /* 0x0000000726077224 */ /* 0x000fe200078e020b */
[----:B------:R-:W-:-:S02]  /*a5f0*/  IADD3 R21, P4, R36, 0x4800, RZ ;  /* 0x0000480024157810 */ /* 0x000fc40007f9e0ff */
[----:B------:R-:W-:Y:S01]  /*a600*/  IADD3.X R9, R9, UR7, R24, P1, !PT ;  /* 0x0000000709097c10 */ /* 0x000fe20008ffe418 */
[----:B------:R-:W-:Y:S01]  /*a610*/  ULDC.64 UR6, c[0x0][0xb88] ;  /* 0x0002e20000067ab9 */ /* 0x000fe20000000a00 */
[----:B------:R-:W-:Y:S02]  /*a620*/  SHF.R.S32.HI R11, RZ, 0x1f, R7 ;  /* 0x0000001fff0b7819 */ /* 0x000fe40000011407 */
[----:B------:R-:W-:Y:S01]  /*a630*/  IADD3 R29, P3, R36, 0x3000, RZ ;  /* 0x00003000241d7810 */ /* 0x000fe20007f7e0ff */
[----:B------:R-:W-:Y:S01]  /*a640*/  IMAD.WIDE.U32 R8, R7, UR6, R8 ;  /* 0x0000000607087c25 */ /* 0x000fe2000f8e0008 */
[----:B------:R-:W-:Y:S02]  /*a650*/  LOP3.LUT R20, R21, 0x180, RZ, 0xc0, !PT ;  /* 0x0000018015147812 */ /* 0x000fe400078ec0ff */
[----:B------:R-:W-:Y:S02]  /*a660*/  LOP3.LUT R28, R29, 0x180, RZ, 0xc0, !PT ;  /* 0x000001801d1c7812 */ /* 0x000fe400078ec0ff */
[----:B------:R-:W-:-:S02]  /*a670*/  SHF.R.U64 R20, R20, 0x3, RZ ;  /* 0x0000000314147819 */ /* 0x000fc400000012ff */
[----:B------:R-:W-:Y:S02]  /*a680*/  SHF.R.U64 R28, R28, 0x3, RZ ;  /* 0x000000031c1c7819 */ /* 0x000fe400000012ff */
[----:B------:R-:W-:Y:S01]  /*a690*/  LOP3.LUT R20, R20, R21, RZ, 0x3c, !PT ;  /* 0x0000001514147212 */ /* 0x000fe200078e3cff */
[--C-:B------:R-:W-:Y:S01]  /*a6a0*/  IMAD.X R21, RZ, RZ, R37.reuse, P4 ;  /* 0x000000ffff157224 */ /* 0x100fe200020e0625 */
[----:B------:R-:W-:Y:S02]  /*a6b0*/  LOP3.LUT P1, RZ, R153, 0x3, RZ, 0xc0, !PT ;  /* 0x0000000399ff7812 */ /* 0x000fe4000782c0ff */
[----:B------:R-:W-:Y:S01]  /*a6c0*/  LOP3.LUT R28, R28, R29, RZ, 0x3c, !PT ;  /* 0x0000001d1c1c7212 */ /* 0x000fe200078e3cff */
[----:B------:R-:W-:Y:S01]  /*a6d0*/  IMAD.X R29, RZ, RZ, R37, P3 ;  /* 0x000000ffff1d7224 */ /* 0x000fe200018e0625 */
[----:B------:R-:W-:Y:S02]  /*a6e0*/  MOV R33, R32 ;  /* 0x0000002000217202 */ /* 0x000fe40000000f00 */
        /* <DEDUP_REMOVED lines=23> */
[----:B------:R-:W-:Y:S04]  /*a860*/  SHFL.IDX PT, R27, R63, R4, 0x1c1f ;  /* 0x001c1f043f1b7589 */ /* 0x000fe800000e0000 */
[----:B------:R-:W-:Y:S04]  /*a870*/  SHFL.IDX PT, R34, R34, R10, 0x1c1f ;  /* 0x001c1f0a22227589 */ /* 0x000fe800000e0000 */
[----:B------:R-:W-:Y:S04]  /*a880*/  SHFL.IDX PT, R48, R61, R10, 0x1c1f ;  /* 0x001c1f0a3d307589 */ /* 0x000fe800000e0000 */
[----:B------:R-:W0:Y:S04]  /*a890*/  SHFL.IDX PT, R50, R65, R10, 0x1c1f ;  /* 0x001c1f0a41327589 */ /* 0x000e2800000e0000 */
[----:B------:R-:W-:Y:S04]  /*a8a0*/  SHFL.IDX PT, R49, R49, R4, 0x1c1f ;  /* 0x001c1f0431317589 */ /* 0x000fe800000e0000 */
[----:B------:R-:W1:Y:S04]  /*a8b0*/  SHFL.IDX PT, R40, R35, R10, 0x1c1f ;  /* 0x001c1f0a23287589 */ /* 0x000e6800000e0000 */
[----:B------:R-:W-:Y:S04]  /*a8c0*/  SHFL.IDX PT, R51, R51, R4, 0x1c1f ;  /* 0x001c1f0433337589 */ /* 0x000fe800000e0000 */
[----:B------:R-:W-:Y:S04]  /*a8d0*/  SHFL.IDX PT, R67, R67, R4, 0x1c1f ;  /* 0x001c1f0443437589 */ /* 0x000fe800000e0000 */
[----:B------:R2:W3:Y:S04]  /*a8e0*/  SHFL.IDX PT, R42, R39, R10, 0x1c1f ;  /* 0x001c1f0a272a7589 */ /* 0x0004e800000e0000 */
[----:B------:R-:W4:Y:S01]  /*a8f0*/  SHFL.IDX PT, R52, R69, R10, 0x1c1f ;  /* 0x001c1f0a45347589 */ /* 0x000f2200000e0000 */
[----:B0-----:R-:W-:-:S02]  /*a900*/  SEL R25, R27, R50, P0 ;  /* 0x000000321b197207 */ /* 0x001fc40000000000 */
[----:B------:R-:W-:Y:S01]  /*a910*/  SEL R27, R50, R27, P0 ;  /* 0x0000001b321b7207 */ /* 0x000fe20000000000 */
[----:B------:R-:W-:Y:S01]  /*a920*/  SHFL.IDX PT, R53, R53, R4, 0x1c1f ;  /* 0x001c1f0435357589 */ /* 0x000fe200000e0000 */
[----:B--2---:R-:W-:-:S03]  /*a930*/  IMAD R39, R38, UR5, RZ ;  /* 0x0000000526277c24 */ /* 0x004fc6000f8e02ff */
[----:B------:R-:W-:Y:S01]  /*a940*/  SHFL.IDX PT, R71, R71, R4, 0x1c1f ;  /* 0x001c1f0447477589 */ /* 0x000fe200000e0000 */
[----:B-1----:R-:W-:-:S03]  /*a950*/  SEL R32, R49, R40, P0 ;  /* 0x0000002831207207 */ /* 0x002fc60000000000 */
[----:B------:R-:W0:Y:S04]  /*a960*/  SHFL.IDX PT, R46, R55, R10, 0x1c1f ;  /* 0x001c1f0a372e7589 */ /* 0x000e2800000e0000 */
[----:B------:R-:W1:Y:S04]  /*a970*/  SHFL.IDX PT, R54, R73, R10, 0x1c1f ;  /* 0x001c1f0a49367589 */ /* 0x000e6800000e0000 */
[----:B------:R2:W-:Y:S04]  /*a980*/  SHFL.IDX PT, R75, R75, R4, 0x1c1f ;  /* 0x001c1f044b4b7589 */ /* 0x0005e800000e0000 */
[----:B------:R3:W1:Y:S01]  /*a990*/  SHFL.IDX PT, R56, R77, R10, 0x1c1f ;  /* 0x001c1f0a4d387589 */ /* 0x00066200000e0000 */
[----:B--2---:R-:W-:-:S04]  /*a9a0*/  IMAD R4, R11, UR6, RZ ;  /* 0x000000060b047c24 */ /* 0x004fc8000f8e02ff */
[----:B------:R-:W-:Y:S01]  /*a9b0*/  IMAD R11, R7, UR7, R4 ;  /* 0x00000007070b7c24 */ /* 0x000fe2000f8e0204 */
[----:B------:R-:W-:Y:S01]  /*a9c0*/  SEL R7, R26, R57, P0 ;  /* 0x000000391a077207 */ /* 0x000fe20000000000 */
[----:B------:R-:W-:Y:S01]  /*a9d0*/  VIADD R26, R155, UR39 ;  /* 0x000000279b1a7c36 */ /* 0x000fe20008000000 */
[----:B------:R-:W-:Y:S01]  /*a9e0*/  ULDC.64 UR6, c[0x0][0xb50] ;  /* 0x0002d40000067ab9 */ /* 0x000fe20000000a00 */
[----:B------:R-:W-:Y:S01]  /*a9f0*/  IMAD.IADD R9, R9, 0x1, R11 ;  /* 0x0000000109097824 */ /* 0x000fe200078e020b */
[----:B------:R-:W-:Y:S01]  /*aa00*/  LEA R35, P4, R8, UR6, 0x2 ;  /* 0x0000000608237c11 */ /* 0x000fe2000f8810ff */
[----:B---3--:R-:W-:Y:S01]  /*aa10*/  VIADD R10, R26, 0x8 ;  /* 0x000000081a0a7836 */ /* 0x008fe20000000000 */
[----:B------:R-:W-:Y:S02]  /*aa20*/  SEL R4, R41, R6, P0 ;  /* 0x0000000629047207 */ /* 0x000fe40000000000 */
[----:B------:R-:W-:Y:S01]  /*aa30*/  SEL R6, R6, R41, P0 ;  /* 0x0000002906067207 */ /* 0x000fe20000000000 */
[----:B------:R-:W-:Y:S01]  /*aa40*/  SHFL.IDX PT, R60, R35, RZ, 0x1c1f ;  /* 0x001c1fff233c7589 */ /* 0x000fe200000e0000 */
[----:B------:R-:W-:-:S02]  /*aa50*/  ISETP.GE.OR P3, PT, R26, R39, P1 ;  /* 0x000000271a00720c */ /* 0x000fc40000f66670 */
[----:B------:R-:W-:Y:S01]  /*aa60*/  LEA.HI.X R41, R8, UR7, R9, 0x2, P4 ;  /* 0x0000000708297c11 */ /* 0x000fe2000a0f1409 */
[----:B------:R4:W-:Y:S01]  /*aa70*/  STSM.16.M88.4 [R33], R4 ;  /* 0x0000000421007844 */ /* 0x0009e20000000200 */
[----:B------:R-:W-:Y:S02]  /*aa80*/  ISETP.GE.OR P1, PT, R10, R39, P1 ;  /* 0x000000270a00720c */ /* 0x000fe40000f26670 */
[----:B------:R-:W-:Y:S01]  /*aa90*/  SEL R8, R45, R24, P0 ;  /* 0x000000182d087207 */ /* 0x000fe20000000000 */
[----:B------:R2:W-:Y:S01]  /*aaa0*/  SHFL.IDX PT, R62, R35, 0x1, 0x1c1f ;  /* 0x003c1f00233e7f89 */ /* 0x0005e200000e0000 */
[----:B------:R-:W-:Y:S02]  /*aab0*/  SEL R10, R24, R45, P0 ;  /* 0x0000002d180a7207 */ /* 0x000fe40000000000 */
[----:B------:R-:W-:Y:S01]  /*aac0*/  SEL R24, R47, R34, P0 ;  /* 0x000000222f187207 */ /* 0x000fe20000000000 */
[----:B------:R-:W3:Y:S01]  /*aad0*/  SHFL.IDX PT, R61, R41, RZ, 0x1c1f ;  /* 0x001c1fff293d7589 */ /* 0x000ee200000e0000 */
[----:B------:R-:W-:-:S02]  /*aae0*/  SEL R26, R34, R47, P0 ;  /* 0x0000002f221a7207 */ /* 0x000fc40000000000 */
[----:B------:R-:W-:Y:S01]  /*aaf0*/  SEL R9, R59, R48, P0 ;  /* 0x000000303b097207 */ /* 0x000fe20000000000 */
[----:B------:R1:W3:Y:S01]  /*ab00*/  SHFL.IDX PT, R63, R41, 0x1, 0x1c1f ;  /* 0x003c1f00293f7f89 */ /* 0x0002e200000e0000 */
[----:B------:R-:W-:Y:S02]  /*ab10*/  SEL R11, R48, R59, P0 ;  /* 0x0000003b300b7207 */ /* 0x000fe40000000000 */
[----:B------:R-:W-:Y:S02]  /*ab20*/  SEL R34, R40, R49, P0 ;  /* 0x0000003128227207 */ /* 0x000fe40000000000 */
[----:B------:R-:W-:Y:S01]  /*ab30*/  SEL R40, R51, R42, P0 ;  /* 0x0000002a33287207 */ /* 0x000fe20000000000 */
[----:B------:R-:W-:Y:S01]  /*ab40*/  STSM.16.M88.4 [R70], R8 ;  /* 0x0000000846007844 */ /* 0x000fe20000000200 */
[----:B----4-:R-:W-:Y:S02]  /*ab50*/  SEL R33, R67, R52, P0 ;  /* 0x0000003443217207 */ /* 0x010fe40000000000 */
[----:B--2---:R-:W-:Y:S01]  /*ab60*/  SEL R35, R52, R67, P0 ;  /* 0x0000004334237207 */ /* 0x004fe20000000000 */
[----:B------:R-:W-:Y:S01]  /*ab70*/  STSM.16.M88.4 [R58], R24 ;  /* 0x000000183a007844 */ /* 0x000fe20000000200 */
[----:B------:R-:W-:-:S02]  /*ab80*/  SEL R42, R42, R51, P0 ;  /* 0x000000332a2a7207 */ /* 0x000fc40000000000 */
[----:B0-----:R-:W-:Y:S01]  /*ab90*/  SEL R44, R53, R46, P0 ;  /* 0x0000002e352c7207 */ /* 0x001fe20000000000 */
[----:B------:R0:W-:Y:S01]  /*aba0*/  STSM.16.M88.4 [R68], R32 ;  /* 0x0000002044007844 */ /* 0x0001e20000000200 */
[----:B-1----:R-:W-:Y:S02]  /*abb0*/  SEL R41, R71, R54, P0 ;  /* 0x0000003647297207 */ /* 0x002fe40000000000 */
[----:B------:R-:W-:Y:S02]  /*abc0*/  SEL R43, R54, R71, P0 ;  /* 0x00000047362b7207 */ /* 0x000fe40000000000 */
[----:B------:R-:W-:Y:S02]  /*abd0*/  SEL R46, R46, R53, P0 ;  /* 0x000000352e2e7207 */ /* 0x000fe40000000000 */
[----:B------:R-:W-:Y:S01]  /*abe0*/  SEL R45, R75, R56, P0 ;  /* 0x000000384b2d7207 */ /* 0x000fe20000000000 */
[----:B------:R-:W-:Y:S01]  /*abf0*/  STSM.16.M88.4 [R66], R40 ;  /* 0x0000002842007844 */ /* 0x000fe20000000200 */
[----:B------:R-:W-:-:S05]  /*ac00*/  SEL R47, R56, R75, P0 ;  /* 0x0000004b382f7207 */ /* 0x000fca0000000000 */
[----:B------:R-:W-:Y:S01]  /*ac10*/  STSM.16.M88.4 [R64], R44 ;  /* 0x0000002c40007844 */ /* 0x000fe20000000200 */
[----:B0-----:R-:W0:Y:S08]  /*ac20*/  @P2 LDC R33, c[0x0][0xbec] ;  /* 0x0002fb00ff212b82 */ /* 0x001e300000000800 */
[----:B------:R-:W-:Y:S08]  /*ac30*/  BAR.SYNC.DEFER_BLOCKING 0x1, 0x180 ;  /* 0x0046000000007b1d */ /* 0x000ff00000010000 */
[----:B------:R-:W1:Y:S01]  /*ac40*/  @P2 LDC R35, c[0x0][0xbf0] ;  /* 0x0002fc00ff232b82 */ /* 0x000e620000000800 */
[----:B------:R-:W-:-:S02]  /*ac50*/  UIMAD UR5, UR12, UR8, URZ ;  /* 0x000000080c0572a4 */ /* 0x000fc4000f8e023f */
[----:B------:R-:W-:Y:S02]  /*ac60*/  UIMAD.WIDE.U32 UR6, UR43, UR8, URZ ;  /* 0x000000082b0672a5 */ /* 0x000fe4000f8e003f */
[----:B------:R-:W-:Y:S02]  /*ac70*/  UIMAD UR5, UR43, UR9, UR5 ;  /* 0x000000092b0572a4 */ /* 0x000fe4000f8e0205 */
[----:B------:R-:W-:Y:S01]  /*ac80*/  UIMAD UR8, UR13, UR10, URZ ;  /* 0x0000000a0d0872a4 */ /* 0x000fe2000f8e023f */
[----:B---3--:R2:W-:Y:S04]  /*ac90*/  @!P3 ST.E desc[UR48][R60.64], R0 ;  /* 0x000000003c00b985 */ /* 0x0085e8000c101930 */
[----:B------:R3:W-:Y:S01]  /*aca0*/  @!P1 ST.E desc[UR48][R62.64], R2 ;  /* 0x000000023e009985 */ /* 0x0007e2000c101930 */
[----:B------:R-:W-:-:S03]  /*acb0*/  UIADD3 UR7, UR7, UR5, URZ ;  /* 0x0000000507077290 */ /* 0x000fc6000fffe03f */
[----:B------:R4:W5:Y:S01]  /*acc0*/  LD.E.128 R56, desc[UR48][R14.64] ;  /* 0x000000300e387980 */ /* 0x000962000c101d00 */
[----:B--2---:R-:W-:-:S03]  /*acd0*/  IMAD R0, R23, 0x60, R152 ;  /* 0x0000006017007824 */ /* 0x004fc600078e0298 */
[----:B------:R2:W5:Y:S01]  /*ace0*/  LD.E.128 R8, desc[UR48][R20.64] ;  /* 0x0000003014087980 */ /* 0x000562000c101d00 */
[----:B---3--:R-:W-:-:S03]  /*acf0*/  VIADD R2, R0, UR39 ;  /* 0x0000002700027c36 */ /* 0x008fc60008000000 */
[----:B------:R3:W5:Y:S01]  /*ad00*/  LD.E.128 R24, desc[UR48][R12.64] ;  /* 0x000000300c187980 */ /* 0x000762000c101d00 */
[----:B0-----:R-:W-:Y:S01]  /*ad10*/  @P2 IMAD.HI.U32 R0, R2, R33, RZ ;  /* 0x0000002102002227 */ /* 0x001fe200078e00ff */
[----:B------:R-:W-:Y:S02]  /*ad20*/  UIMAD UR5, UR42, UR11, UR8 ;  /* 0x0000000b2a0572a4 */ /* 0x000fe4000f8e0208 */
[----:B------:R0:W5:Y:S01]  /*ad30*/  LD.E.128 R52, desc[UR48][R28.64] ;  /* 0x000000301c347980 */ /* 0x000162000c101d00 */
[----:B----4-:R-:W-:Y:S01]  /*ad40*/  IMAD.MOV.U32 R15, RZ, RZ, R2 ;  /* 0x000000ffff0f7224 */ /* 0x010fe200078e0002 */
[----:B-1----:R-:W-:Y:S01]  /*ad50*/  @P2 SHF.R.U32.HI R15, RZ, R35, R0 ;  /* 0x00000023ff0f2219 */ /* 0x002fe20000011600 */
[----:B------:R-:W-:Y:S01]  /*ad60*/  UIMAD.WIDE.U32 UR42, UR42, UR10, UR6 ;  /* 0x0000000a2a2a72a5 */ /* 0x000fe2000f8e0006 */
[----:B------:R1:W5:Y:S02]  /*ad70*/  LD.E.128 R48, desc[UR48][R36.64] ;  /* 0x0000003024307980 */ /* 0x000364000c101d00 */
[--C-:B------:R-:W-:Y:S01]  /*ad80*/  SHF.R.S32.HI R0, RZ, 0x1f, R15.reuse ;  /* 0x0000001fff007819 */ /* 0x100fe2000001140f */
[----:B--2---:R-:W-:Y:S01]  /*ad90*/  IMAD.MOV R21, RZ, RZ, -R15 ;  /* 0x000000ffff157224 */ /* 0x004fe200078e0a0f */
[----:B------:R-:W-:Y:S01]  /*ada0*/  UIADD3 UR5, UR43, UR5, URZ ;  /* 0x000000052b057290 */ /* 0x000fe2000fffe03f */
[----:B------:R1:W5:Y:S01]  /*adb0*/  LD.E.128 R4, desc[UR48][R30.64] ;  /* 0x000000301e047980 */ /* 0x000362000c101d00 */
[----:B------:R-:W-:Y:S01]  /*adc0*/  ULDC.64 UR6, c[0x0][0xae0] ;  /* 0x0002b80000067ab9 */ /* 0x000fe20000000a00 */
[----:B------:R-:W-:-:S02]  /*add0*/  IMAD R21, R38, R21, R2 ;  /* 0x0000001526157224 */ /* 0x000fc400078e0202 */
[----:B------:R-:W-:Y:S01]  /*ade0*/  IMAD R0, R0, UR6, RZ ;  /* 0x0000000600007c24 */ /* 0x000fe2000f8e02ff */
[----:B------:R-:W-:Y:S01]  /*adf0*/  @!PT LDS RZ, [RZ] ;  /* 0x00000000fffff984 */ /* 0x000fe20000000800 */
[----:B------:R-:W-:Y:S01]  /*ae00*/  @!PT LDS RZ, [RZ] ;  /* 0x00000000fffff984 */ /* 0x000fe20000000800 */
[----:B------:R-:W-:Y:S01]  /*ae10*/  @!PT LDS RZ, [RZ] ;  /* 0x00000000fffff984 */ /* 0x000fe20000000800 */
[----:B------:R-:W-:Y:S01]  /*ae20*/  @!PT LDS RZ, [RZ] ;  /* 0x00000000fffff984 */ /* 0x000fe20000000800 */
[----:B------:R2:W-:Y:S06]  /*ae30*/  MEMBAR.ALL.CTA ;  /* 0x0000000000007992 */ /* 0x0005ec0000008000 */
[----:B--2---:R-:W2:Y:S01]  /*ae40*/  FENCE.VIEW.ASYNC.S ;  /* 0x00000000000073c6 */ /* 0x004ea20000000000 */
[----:B---3--:R-:W-:Y:S02]  /*ae50*/  IMAD.U32 R13, RZ, RZ, UR43 ;  /* 0x0000002bff0d7e24 */ /* 0x008fe4000f8e00ff */
[----:B------:R-:W-:-:S02]  /*ae60*/  IMAD.U32 R12, RZ, RZ, UR42 ;  /* 0x0000002aff0c7e24 */ /* 0x000fc4000f8e00ff */
[----:B------:R-:W-:Y:S02]  /*ae70*/  IMAD.U32 R13, RZ, RZ, UR5 ;  /* 0x00000005ff0d7e24 */ /* 0x000fe4000f8e00ff */
[C---:B0-----:R-:W-:Y:S01]  /*ae80*/  IMAD R29, R15.reuse, UR7, R0 ;  /* 0x000000070f1d7c24 */ /* 0x041fe2000f8e0200 */
[----:B------:R-:W-:Y:S01]  /*ae90*/  SHF.R.S32.HI R0, RZ, 0x1f, R21 ;  /* 0x0000001fff007819 */ /* 0x000fe20000011415 */
[----:B------:R-:W-:Y:S01]  /*aea0*/  IMAD.WIDE.U32 R12, R15, UR6, R12 ;  /* 0x000000060f0c7c25 */ /* 0x000fe2000f8e000c */
[----:B------:R-:W-:-:S03]  /*aeb0*/  ULDC.64 UR6, c[0x0][0xad8] ;  /* 0x0002b60000067ab9 */ /* 0x000fc60000000a00 */
[----:B------:R-:W-:Y:S02]  /*aec0*/  IMAD R0, R0, UR6, RZ ;  /* 0x0000000600007c24 */ /* 0x000fe4000f8e02ff */
[----:B------:R-:W-:Y:S02]  /*aed0*/  IMAD.IADD R13, R13, 0x1, R29 ;  /* 0x000000010d0d7824 */ /* 0x000fe400078e021d */
[C---:B------:R-:W-:Y:S02]  /*aee0*/  IMAD R15, R21.reuse, UR7, R0 ;  /* 0x00000007150f7c24 */ /* 0x040fe4000f8e0200 */
        /* <DEDUP_REMOVED lines=27> */
.L_x_10077:
[----:B------:R-:W-:Y:S05]  /*b0a0*/  BSYNC B1 ;  /* 0x0000000000017941 */ /* 0x000fea0003800000 */
.L_x_10076:
[----:B------:R-:W-:Y:S01]  /*b0b0*/  VIADD R0, R0, 0x60 ;  /* 0x0000006000007836 */ /* 0x000fe20000000000 */
[----:B--2---:R2:W4:Y:S04]  /*b0c0*/  SHFL.IDX PT, R13, R29, 0x1, 0x1c1f ;  /* 0x003c1f001d0d7f89 */ /* 0x00452800000e0000 */
[----:B------:R-:W-:Y:S01]  /*b0d0*/  ISETP.GE.AND P0, PT, R0, R39, PT ;  /* 0x000000270000720c */ /* 0x000fe20003f06270 */
[----:B0-----:R2:W0:-:S12]  /*b0e0*/  SHFL.IDX PT, R12, R28, 0x1, 0x1c1f ;  /* 0x003c1f001c0c7f89 */ /* 0x00141800000e0000 */
[----:B--2---:R-:W-:Y:S05]  /*b0f0*/  @P0 BRA `(.L_x_10078) ;  /* 0x0000000800300947 */ /* 0x004fea0003800000 */
[----:B------:R-:W-:Y:S02]  /*b100*/  ULDC UR5, c[0x0][0xac8] ;  /* 0x0002b20000057ab9 */ /* 0x000fe40000000800 */
[----:B------:R-:W-:Y:S02]  /*b110*/  ISETP.GE.AND P2, PT, R19, UR5, PT ;  /* 0x0000000513007c0c */ /* 0x000fe4000bf46270 */
[----:B------:R-:W-:-:S11]  /*b120*/  ISETP.GE.AND P1, PT, R18, UR5, PT ;  /* 0x0000000512007c0c */ /* 0x000fd6000bf26270 */
[C---:B0--3--:R-:W-:Y:S02]  /*b130*/  @!P2 LEA R14, P0, R19.reuse, R12, 0x1 ;  /* 0x0000000c130ea211 */ /* 0x049fe400078008ff */
[----:B-1--4-:R-:W-:Y:S02]  /*b140*/  @!P1 IMAD.WIDE R2, R18, 0x2, R12 ;  /* 0x0000000212029825 */ /* 0x012fe400078e020c */
        /* <DEDUP_REMOVED lines=9> */
.L_x_10075:
        /* <DEDUP_REMOVED lines=52> */
.L_x_10080:
[----:B------:R-:W-:Y:S05]  /*b520*/  BSYNC B1 ;  /* 0x0000000000017941 */ /* 0x000fea0003800000 */
.L_x_10079:
        /* <DEDUP_REMOVED lines=19> */
[----:B------:R-:W-:Y:S02]  /*b660*/  IMAD R7, R8, R7, R6 ;  /* 0x0000000708077224 */ /* 0x000fe400078e0206 */
[----:B------:R-:W-:Y:S02]  /*b670*/  IMAD R0, R0, UR6, RZ ;  /* 0x0000000600007c24 */ /* 0x000fe4000f8e02ff */
        /* <DEDUP_REMOVED lines=34> */
.L_x_10082:
[----:B------:R-:W-:Y:S05]  /*b8a0*/  BSYNC B1 ;  /* 0x0000000000017941 */ /* 0x000fea0003800000 */
.L_x_10081:
        /* <DEDUP_REMOVED lines=17> */
.L_x_10078:
[----:B------:R-:W-:Y:S05]  /*b9c0*/  BSYNC B0 ;  /* 0x0000000000007941 */ /* 0x000fea0003800000 */
.L_x_10074:
[----:B------:R-:W-:Y:S02]  /*b9d0*/  ULDC UR5, c[0x0][0xc38] ;  /* 0x00030e0000057ab9 */ /* 0x000fe40000000800 */
[----:B------:R-:W-:-:S06]  /*b9e0*/  UISETP.GE.AND UP0, UPT, UR4, UR5, UPT ;  /* 0x000000050400728c */ /* 0x000fcc000bf06270 */
[----:B------:R-:W-:-:S13]  /*b9f0*/  PLOP3.LUT P0, PT, PT, PT, UP0, 0x80, 0x0 ;  /* 0x000000000000781c */ /* 0x000fda0003f0f008 */
[----:B------:R-:W-:Y:S05]  /*ba00*/  @!P0 BRA `(.L_x_10083) ;  /* 0xffffff5000d08947 */ /* 0x000fea000383ffff */
[----:B------:R-:W-:Y:S05]  /*ba10*/  EXIT ;  /* 0x000000000000794d */ /* 0x000fea0003800000 */
.L_x_10036:
[----:B------:R-:W-:-:S08]  /*ba20*/  NOP ;  /* 0x0000000000007918 */ /* 0x000fd00000000000 */
[----:B------:R-:W0:-:S00]  /*ba30*/  USETMAXREG.DEALLOC.CTAPOOL 0x20 ;  /* 0x00000020000079c8 */ /* 0x000e0000080e0500 */
[----:B0-----:R-:W-:-:S06]  /*ba40*/  LOP3.LUT R0, R2, 0x3, RZ, 0xc0, !PT ;  /* 0x0000000302007812 */ /* 0x001fcc00078ec0ff */
[----:B------:R-:W0:Y:S01]  /*ba50*/  S2UR UR6, SR_CTAID.X ;  /* 0x00000000000679c3 */ /* 0x000e220000002500 */
[----:B------:R-:W-:Y:S01]  /*ba60*/  LOP3.LUT R25, R25, 0xfffffffb, RZ, 0xc0, !PT ;  /* 0xfffffffb19197812 */ /* 0x000fe200078ec0ff */
[----:B------:R-:W-:Y:S01]  /*ba70*/  STL [R1+0x8], RZ ;  /* 0x000008ff01007387 */ /* 0x000fe20000100800 */
[----:B------:R-:W-:Y:S02]  /*ba80*/  IMAD.MOV.U32 R23, RZ, RZ, 0x1 ;  /* 0x00000001ff177424 */ /* 0x000fe400078e00ff */
[----:B------:R-:W-:Y:S01]  /*ba90*/  IMAD.MOV.U32 R18, RZ, RZ, RZ ;  /* 0x000000ffff127224 */ /* 0x000fe200078e00ff */
        /* <DEDUP_REMOVED lines=36> */
[----:B------:R-:W-:Y:S01]  /*bce0*/  LOP3.LUT R7, R7, 0x380, R2, 0xf8, !PT ;  /* 0x0000038007077812 */ /* 0x000fe200078ef802 */
[----:B------:R-:W-:Y:S01]  /*bcf0*/  IMAD.SHL.U32 R2, R10, 0x40, RZ ;  /* 0x000000400a027824 */ /* 0x000fe200078e00ff */
[----:B------:R-:W-:-:S02]  /*bd00*/  LOP3.LUT R5, R5, 0x400, R6, 0xf8, !PT ;  /* 0x0000040005057812 */ /* 0x000fc400078ef806 */
[----:B------:R-:W-:Y:S02]  /*bd10*/  LOP3.LUT R6, R0, 0x90, RZ, 0xc0, !PT ;  /* 0x0000009000067812 */ /* 0x000fe400078ec0ff */
[----:B------:R-:W-:Y:S02]  /*bd20*/  LOP3.LUT R4, R4, 0x800, R9, 0xf8, !PT ;  /* 0x0000080004047812 */ /* 0x000fe400078ef809 */
[----:B------:R-:W-:Y:S02]  /*bd30*/  LOP3.LUT R7, R7, 0x70, R0, 0x78, !PT ;  /* 0x0000007007077812 */ /* 0x000fe400078e7800 */
[----:B------:R-:W-:Y:S02]  /*bd40*/  LOP3.LUT R6, R6, 0x10, R11, 0x78, !PT ;  /* 0x0000001006067812 */ /* 0x000fe400078e780b */
[----:B------:R-:W-:Y:S01]  /*bd50*/  LOP3.LUT R24, R4, R7, RZ, 0xfc, !PT ;  /* 0x0000000704187212 */ /* 0x000fe200078efcff */
[----:B------:R-:W-:Y:S01]  /*bd60*/  IMAD.U32 R4, RZ, RZ, UR6 ;  /* 0x00000006ff047e24 */ /* 0x000fe2000f8e00ff */
[----:B------:R-:W-:-:S02]  /*bd70*/  LOP3.LUT R22, R3, 0x10, R22, 0x78, !PT ;  /* 0x0000001003167812 */ /* 0x000fc400078e7816 */
[----:B------:R-:W-:Y:S01]  /*bd80*/  LOP3.LUT R13, R13, R6, RZ, 0xfc, !PT ;  /* 0x000000060d0d7212 */ /* 0x000fe200078efcff */
[----:B------:R-:W-:Y:S01]  /*bd90*/  VIADD R28, R24, 0x40 ;  /* 0x00000040181c7836 */ /* 0x000fe20000000000 */
[----:B------:R-:W-:Y:S01]  /*bda0*/  SHF.R.U32.HI R3, RZ, 0x1, R8 ;  /* 0x00000001ff037819 */ /* 0x000fe20000011608 */
[----:B------:R0:W-:Y:S01]  /*bdb0*/  STL [R1], R4 ;  /* 0x0000000401007387 */ /* 0x0001e20000100800 */
[----:B------:R-:W-:Y:S01]  /*bdc0*/  LOP3.LUT R0, R0, 0x10, RZ, 0xc0, !PT ;  /* 0x0000001000007812 */ /* 0x000fe200078ec0ff */
[----:B------:R-:W-:Y:S01]  /*bdd0*/  @P0 VIADD R28, R24, 0xffffffc0 ;  /* 0xffffffc0181c0836 */ /* 0x000fe20000000000 */
[----:B------:R-:W-:Y:S01]  /*bde0*/  LOP3.LUT R22, R5, R22, RZ, 0xfc, !PT ;  /* 0x0000001605167212 */ /* 0x000fe200078efcff */
[----:B------:R1:W-:Y:S03]  /*bdf0*/  STL [R1+0x8], RZ ;  /* 0x000008ff01007387 */ /* 0x0003e60000100800 */
[----:B------:R-:W-:-:S02]  /*be00*/  LOP3.LUT R29, R22, 0x2800, RZ, 0xfc, !PT ;  /* 0x00002800161d7812 */ /* 0x000fc400078efcff */
[----:B0-----:R-:W-:Y:S01]  /*be10*/  LOP3.LUT R4, R3, 0x40, R2, 0xf8, !PT ;  /* 0x0000004003047812 */ /* 0x001fe200078ef802 */
[----:B------:R-:W-:Y:S01]  /*be20*/  IMAD.IADD R3, R16, 0x1, R13 ;  /* 0x0000000110037824 */ /* 0x000fe200078e020d */
[C---:B------:R-:W-:Y:S02]  /*be30*/  LOP3.LUT R2, R0.reuse, 0x20, RZ, 0xfc, !PT ;  /* 0x0000002000027812 */ /* 0x040fe400078efcff */
[----:B------:R-:W-:Y:S02]  /*be40*/  LOP3.LUT R2, R0, 0x40, RZ, 0xfc, !PT ;  /* 0x0000004000027812 */ /* 0x000fe400078efcff */
[----:B------:R1:W-:Y:S01]  /*be50*/  STL [R1+0x4], R3 ;  /* 0x0000040301007387 */ /* 0x0003e20000100800 */
[----:B------:R-:W-:-:S07]  /*be60*/  LOP3.LUT R0, R22, 0x1800, RZ, 0xfc, !PT ;  /* 0x0000180016007812 */ /* 0x000fce00078efcff */
.L_x_10149:
        /* <DEDUP_REMOVED lines=23> */
.L_x_10085:
[----:B------:R-:W-:Y:S01]  /*bfe0*/  ULDC UR8, c[0x0][0xc54] ;  /* 0x0003150000087ab9 */ /* 0x000fe20000000800 */
[----:B------:R-:W-:Y:S01]  /*bff0*/  UMOV UR5, UR9 ;  /* 0x0000000900057c82 */ /* 0x000fe20008000000 */
[----:B------:R-:W-:-:S11]  /*c000*/  UISETP.NE.AND UP0, UPT, UR8, 0x1, UPT ;  /* 0x000000010800788c */ /* 0x000fd6000bf05270 */
[----:B------:R-:W-:Y:S02]  /*c010*/  @UP0 ULDC.64 UR10, c[0x0][0xc58] ;  /* 0x00031600000a0ab9 */ /* 0x000fe40000000a00 */
[----:B------:R-:W-:-:S04]  /*c020*/  UIMAD.WIDE.U32 UR6, UR9, UR10, URZ ;  /* 0x0000000a090672a5 */ /* 0x000fc8000f8e003f */
[----:B------:R-:W-:-:S04]  /*c030*/  @UP0 USHF.R.U32.HI UR5, URZ, UR11, UR7 ;  /* 0x0000000b3f050299 */ /* 0x000fc80008011607 */
[----:B------:R-:W-:-:S12]  /*c040*/  UIMAD UR8, UR5, UR8, URZ ;  /* 0x00000008050872a4 */ /* 0x000fd8000f8e023f */
.L_x_10086:
        /* <DEDUP_REMOVED lines=8> */
[----:B------:R-:W-:-:S02]  /*c0d0*/  UIMAD UR5, UR40, 0xc0, URZ ;  /* 0x000000c0280578a4 */ /* 0x000fc4000f8e023f */
        /* <DEDUP_REMOVED lines=54> */
.L_x_10088:
        /* <DEDUP_REMOVED lines=20> */
.L_x_10091:
[----:B------:R-:W-:Y:S05]  /*c580*/  BSYNC B6 ;  /* 0x0000000000067941 */ /* 0x000fea0003800000 */
.L_x_10090:
        /* <DEDUP_REMOVED lines=22> */
.L_x_10093:
[----:B------:R-:W-:Y:S05]  /*c6f0*/  BSYNC B6 ;  /* 0x0000000000067941 */ /* 0x000fea0003800000 */
.L_x_10092:
        /* <DEDUP_REMOVED lines=20> */
.L_x_10095:
[----:B------:R-:W-:Y:S05]  /*c840*/  BSYNC B6 ;  /* 0x0000000000067941 */ /* 0x000fea0003800000 */
.L_x_10094:
        /* <DEDUP_REMOVED lines=19> */
.L_x_10097:
[----:B------:R-:W-:Y:S05]  /*c980*/  BSYNC B6 ;  /* 0x0000000000067941 */ /* 0x000fea0003800000 */
.L_x_10096:
        /* <DEDUP_REMOVED lines=23> */
.L_x_10168:
        /* <DEDUP_REMOVED lines=10> */
.L_x_10171:
        /* <DEDUP_REMOVED lines=20> */
.L_x_10101:
[----:B-1----:R-:W1:Y:S01]  /*cce0*/  S2R R2, SR_TID.X ;  /* 0x0000000000027919 */ /* 0x002e620000002100 */
[----:B------:R-:W-:Y:S01]  /*ccf0*/  IMAD R3, R18, 0x8, R16 ;  /* 0x0000000812037824 */ /* 0x000fe200078e0210 */
[----:B-1----:R-:W-:Y:S02]  /*cd00*/  LOP3.LUT R4, R2, 0x7f, RZ, 0xc0, !PT ;  /* 0x0000007f02047812 */ /* 0x002fe400078ec0ff */
[----:B------:R-:W-:Y:S02]  /*cd10*/  SHF.L.U32 R2, R23, 0x1f, RZ ;  /* 0x0000001f17027819 */ /* 0x000fe400000006ff */
[----:B------:R-:W-:Y:S02]  /*cd20*/  ISETP.NE.AND P0, PT, R4, RZ, PT ;  /* 0x000000ff0400720c */ /* 0x000fe40003f05270 */
[----:B------:R-:W1:Y:S02]  /*cd30*/  SYNCS.PHASECHK.TRANS64.TRYWAIT P1, [R3+URZ+0x19c80], R2 ;  /* 0x019c8002030075a7 */ /* 0x000e64000802017f */
[----:B-1----:R-:W-:Y:S09]  /*cd40*/  @!P1 BRA `(.L_x_10102) ;  /* 0x0000003000249947 */ /* 0x002ff20003800000 */
.L_x_10172:
        /* <DEDUP_REMOVED lines=8> */
.L_x_10103:
        /* <DEDUP_REMOVED lines=30> */
.L_x_10173:
        /* <DEDUP_REMOVED lines=8> */
.L_x_10105:
        /* <DEDUP_REMOVED lines=31> */
.L_x_10099:
        /* <DEDUP_REMOVED lines=29> */
.L_x_10107:
[----:B------:R-:W-:Y:S05]  /*d3f0*/  BSYNC B6 ;  /* 0x0000000000067941 */ /* 0x000fea0003800000 */
.L_x_10106:
[----:B------:R-:W3:Y:S01]  /*d400*/  LDC R9, c[0x0][0x448] ;  /* 0x00011200ff097b82 */ /* 0x000ee20000000800 */
[----:B0-----:R-:W0:Y:S01]  /*d410*/  S2R R20, SR_TID.X ;  /* 0x0000000000147919 */ /* 0x001e220000002100 */
[----:B------:R-:W-:Y:S01]  /*d420*/  IMAD.U32 R6, RZ, RZ, UR40 ;  /* 0x00000028ff067e24 */ /* 0x000fe2000f8e00ff */
[----:B------:R-:W-:Y:S01]  /*d430*/  ULDC.64 UR8, c[0x0][0x2e0] ;  /* 0x0000b80000087ab9 */ /* 0x000fe20000000a00 */
[----:B------:R-:W-:Y:S01]  /*d440*/  UMOV UR4, UR50 ;  /* 0x0000003200047c82 */ /* 0x000fe20008000000 */
[----:B------:R-:W-:Y:S01]  /*d450*/  UIMAD UR6, UR37, UR8, URZ ;  /* 0x00000008250672a4 */ /* 0x000fe2000f8e023f */
[----:B------:R-:W4:Y:S01]  /*d460*/  S2R R10, SR_TID.X ;  /* 0x00000000000a7919 */ /* 0x000f220000002100 */
[----:B------:R-:W-:Y:S02]  /*d470*/  UMOV UR5, UR45 ;  /* 0x0000002d00057c82 */ /* 0x000fe40008000000 */
        /* <DEDUP_REMOVED lines=18> */
[----:B------:R-:W-:Y:S01]  /*d5a0*/  IMAD R6, R6, 0xc0, R20 ;  /* 0x000000c006067824 */ /* 0x000fe200078e0214 */
        /* <DEDUP_REMOVED lines=51> */
[----:B------:R-:W-:Y:S01]  /*d8e0*/  IMAD.U32 R5, RZ, RZ, UR40 ;  /* 0x00000028ff057e24 */ /* 0x000fe2000f8e00ff */
[----:B------:R-:W-:Y:S02]  /*d8f0*/  ULDC UR4, c[0x0][0x288] ;  /* 0x0000a20000047ab9 */ /* 0x000fe40000000800 */
[----:B------:R-:W1:Y:S01]  /*d900*/  SHFL.IDX PT, R2, R4, RZ, 0x1e1f ;  /* 0x001e1fff04027589 */ /* 0x000e6200000e0000 */
[----:B------:R-:W-:Y:S02]  /*d910*/  IMAD R6, R9, UR4, RZ ;  /* 0x0000000409067c24 */ /* 0x000fe4000f8e02ff */
[----:B------:R-:W-:Y:S01]  /*d920*/  IMAD R5, R5, 0xc0, R21 ;  /* 0x000000c005057824 */ /* 0x000fe200078e0215 */
[----:B------:R-:W2:Y:S04]  /*d930*/  SHFL.IDX PT, R0, R0, 0x1, 0x1e1f ;  /* 0x003e1f0000007f89 */ /* 0x000ea800000e0000 */
[----:B------:R-:W-:Y:S01]  /*d940*/  ISETP.GE.AND P4, PT, R5, R6, PT ;  /* 0x000000060500720c */ /* 0x000fe20003f86270 */
[----:B------:R-:W3:Y:S04]  /*d950*/  SHFL.IDX PT, R4, R4, 0x1, 0x1e1f ;  /* 0x003e1f0004047f89 */ /* 0x000ee800000e0000 */
[----:B------:R-:W4:Y:S04]  /*d960*/  SHFL.IDX PT, R7, R7, RZ, 0x1e1f ;  /* 0x001e1fff07077589 */ /* 0x000f2800000e0000 */
[----:B------:R1:W2:Y:S04]  /*d970*/  SHFL.IDX PT, R14, R8, RZ, 0x1e1f ;  /* 0x001e1fff080e7589 */ /* 0x0002a800000e0000 */
        /* <DEDUP_REMOVED lines=17> */
.L_x_10180:
        /* <DEDUP_REMOVED lines=12> */
.L_x_10110:
[----:B------:R-:W-:Y:S05]  /*db50*/  BSYNC B0 ;  /* 0x0000000000007941 */ /* 0x000fea0003800000 */
.L_x_10109:
[----:B------:R-:W-:Y:S01]  /*db60*/  NOP ;  /* 0x0000000000007918 */ /* 0x000fe20000000000 */
[----:B------:R-:W-:-:S13]  /*db70*/  PLOP3.LUT P0, PT, PT, PT, PT, 0x80, 0x0 ;  /* 0x000000000000781c */ /* 0x000fda0003f0f070 */
.L_x_10111:
        /* <DEDUP_REMOVED lines=18> */
.L_x_10181:
[----:B------:R-:W-:Y:S05]  /*dca0*/  BSYNC B0 ;  /* 0x0000000000007941 */ /* 0x000fea0003800000 */
.L_x_10112:
[----:B------:R-:W-:-:S06]  /*dcb0*/  UISETP.GE.AND UP0, UPT, UR39, 0x2, UPT ;  /* 0x000000022700788c */ /* 0x000fcc000bf06270 */
[----:B------:R-:W-:-:S13]  /*dcc0*/  PLOP3.LUT P0, PT, PT, PT, UP0, 0x80, 0x0 ;  /* 0x000000000000781c */ /* 0x000fda0003f0f008 */
[----:B------:R-:W-:Y:S05]  /*dcd0*/  @!P0 BRA `(.L_x_10114) ;  /* 0x0000001000308947 */ /* 0x000fea0003800000 */
[----:B------:R-:W-:Y:S01]  /*dce0*/  UIADD3 UR4, UR39, -0x2, URZ ;  /* 0xfffffffe27047890 */ /* 0x000fe2000fffe03f */
[----:B------:R-:W-:Y:S02]  /*dcf0*/  IMAD.MOV.U32 R8, RZ, RZ, R23 ;  /* 0x000000ffff087224 */ /* 0x000fe400078e0017 */
[----:B------:R-:W-:-:S03]  /*dd00*/  IMAD.MOV.U32 R0, RZ, RZ, R18 ;  /* 0x000000ffff007224 */ /* 0x000fc600078e0012 */
[----:B------:R-:W-:-:S07]  /*dd10*/  IMAD.U32 R2, RZ, RZ, UR4 ;  /* 0x00000004ff027e24 */ /* 0x000fce000f8e00ff */
.L_x_10138:
        /* <DEDUP_REMOVED lines=9> */
[----:B------:R-:W-:Y:S01]  /*ddb0*/  LOP3.LUT P1, RZ, R25, 0x1, RZ, 0xc0, !PT ;  /* 0x0000000119ff7812 */ /* 0x000fe2000782c0ff */
[----:B0-----:R-:W-:-:S12]  /*ddc0*/  IMAD.MOV.U32 R3, RZ, RZ, R2 ;  /* 0x000000ffff037224 */ /* 0x001fd800078e0002 */
        /* <DEDUP_REMOVED lines=19> */
.L_x_10117:
        /* <DEDUP_REMOVED lines=8> */
.L_x_10182:
[----:B------:R-:W-:Y:S05]  /*df80*/  BSYNC B1 ;  /* 0x0000000000017941 */ /* 0x000fea0003800000 */
.L_x_10118:
        /* <DEDUP_REMOVED lines=9> */
.L_x_10121:
[----:B------:R-:W-:Y:S05]  /*e020*/  BSYNC B1 ;  /* 0x0000000000017941 */ /* 0x000fea0003800000 */
.L_x_10120:
        /* <DEDUP_REMOVED lines=11> */
.L_x_10122:
        /* <DEDUP_REMOVED lines=16> */
.L_x_10123:
        /* <DEDUP_REMOVED lines=16> */
.L_x_10124:
        /* <DEDUP_REMOVED lines=13> */
.L_x_10183:
[----:B------:R-:W-:Y:S05]  /*e3b0*/  BSYNC B1 ;  /* 0x0000000000017941 */ /* 0x000fea0003800000 */
.L_x_10125:
        /* <DEDUP_REMOVED lines=11> */
.L_x_10128:
[----:B------:R-:W-:Y:S05]  /*e470*/  BSYNC B1 ;  /* 0x0000000000017941 */ /* 0x000fea0003800000 */
.L_x_10127:
        /* <DEDUP_REMOVED lines=8> */
.L_x_10129:
        /* <DEDUP_REMOVED lines=15> */
.L_x_10130:
        /* <DEDUP_REMOVED lines=15> */
.L_x_10131:
        /* <DEDUP_REMOVED lines=10> */
.L_x_10116:
[----:B------:R-:W-:Y:S05]  /*e780*/  BSYNC B0 ;  /* 0x0000000000007941 */ /* 0x000fea0003800000 */
.L_x_10115:
[----:B------:R-:W-:-:S06]  /*e790*/  UISETP.NE.AND UP0, UPT, UR38, 0x3, UPT ;  /* 0x000000032600788c */ /* 0x000fcc000bf05270 */
[----:B------:R-:W-:-:S13]  /*e7a0*/  PLOP3.LUT P0, PT, PT, PT, UP0, 0x80, 0x0 ;  /* 0x000000000000781c */ /* 0x000fda0003f0f008 */
[----:B------:R-:W-:Y:S05]  /*e7b0*/  @!P0 BRA `(.L_x_10132) ;  /* 0x0000000000048947 */ /* 0x000fea0003800000 */
[----:B------:R-:W-:Y:S01]  /*e7c0*/  BPT.TRAP 0x1 ;  /* 0x000000040000795c */ /* 0x000fe20000300000 */
.L_x_10132:
        /* <DEDUP_REMOVED lines=8> */
.L_x_10184:
[----:B------:R-:W-:Y:S05]  /*e850*/  BSYNC B0 ;  /* 0x0000000000007941 */ /* 0x000fea0003800000 */
.L_x_10133:
[----:B------:R-:W-:Y:S05]  /*e860*/  @!P0 BRA `(.L_x_10135) ;  /* 0x0000000000048947 */ /* 0x000fea0003800000 */
[----:B------:R-:W-:Y:S01]  /*e870*/  BPT.TRAP 0x1 ;  /* 0x000000040000795c */ /* 0x000fe20000300000 */
.L_x_10135:
[----:B0-----:R-:W-:Y:S01]  /*e880*/  SHF.L.U32 R4, R8, 0x1f, RZ ;  /* 0x0000001f08047819 */ /* 0x001fe200000006ff */
[----:B------:R-:W-:-:S03]  /*e890*/  IMAD R0, R0, 0x3000, RZ ;  /* 0x0000300000007824 */ /* 0x000fc600078e02ff */
[----:B------:R-:W0:Y:S02]  /*e8a0*/  SYNCS.PHASECHK.TRANS64.TRYWAIT P1, [R3+URZ+0x19c60], R4 ;  /* 0x019c6004030075a7 */ /* 0x000e24000802017f */
[----:B0-----:R-:W-:Y:S05]  /*e8b0*/  @!P1 BRA `(.L_x_10136) ;  /* 0x0000001800bc9947 */ /* 0x001fea0003800000 */
.L_x_10185:
        /* <DEDUP_REMOVED lines=65> */
.L_x_10137:
        /* <DEDUP_REMOVED lines=13> */
.L_x_10114:
        /* <DEDUP_REMOVED lines=18> */
.L_x_10140:
[----:B------:R-:W-:Y:S05]  /*eec0*/  BSYNC B0 ;  /* 0x0000000000007941 */ /* 0x000fea0003800000 */
.L_x_10139:
[----:B------:R-:W-:-:S06]  /*eed0*/  UISETP.NE.AND UP0, UPT, UR38, 0x3, UPT ;  /* 0x000000032600788c */ /* 0x000fcc000bf05270 */
[----:B------:R-:W-:-:S13]  /*eee0*/  PLOP3.LUT P1, PT, PT, PT, UP0, 0x80, 0x0 ;  /* 0x000000000000781c */ /* 0x000fda0003f2f008 */
[----:B------:R-:W-:Y:S05]  /*eef0*/  @!P1 BRA `(.L_x_10141) ;  /* 0x0000000000049947 */ /* 0x000fea0003800000 */
[----:B------:R-:W-:Y:S01]  /*ef00*/  BPT.TRAP 0x1 ;  /* 0x000000040000795c */ /* 0x000fe20000300000 */
.L_x_10141:
        /* <DEDUP_REMOVED lines=8> */
.L_x_10186:
[----:B------:R-:W-:Y:S05]  /*ef90*/  BSYNC B0 ;  /* 0x0000000000007941 */ /* 0x000fea0003800000 */
.L_x_10142:
[----:B------:R-:W-:Y:S05]  /*efa0*/  @!P2 BRA `(.L_x_10144) ;  /* 0x000000000004a947 */ /* 0x000fea0003800000 */
[----:B------:R-:W-:Y:S01]  /*efb0*/  BPT.TRAP 0x1 ;  /* 0x000000040000795c */ /* 0x000fe20000300000 */
.L_x_10144:
[----:B0-----:R-:W-:-:S04]  /*efc0*/  SHF.L.U32 R3, R23, 0x1f, RZ ;  /* 0x0000001f17037819 */ /* 0x001fc800000006ff */
[----:B------:R-:W0:Y:S02]  /*efd0*/  SYNCS.PHASECHK.TRANS64.TRYWAIT P1, [R0+URZ+0x19c60], R3 ;  /* 0x019c6003000075a7 */ /* 0x000e24000802017f */
[----:B0-----:R-:W-:Y:S05]  /*efe0*/  @!P1 BRA `(.L_x_10145) ;  /* 0x0000001400189947 */ /* 0x001fea0003800000 */
.L_x_10187:
        /* <DEDUP_REMOVED lines=66> */
.L_x_10146:
[----:B-1----:R1:W-:Y:S01]  /*f410*/  SYNCS.ARRIVE.TRANS64.A1T0 RZ, [R0+URZ+0x19c50], RZ ;  /* 0x019c50ff00ff79a7 */ /* 0x0023e2000810003f */
[----:B------:R-:W-:Y:S02]  /*f420*/  @!P0 VIADD R2, R0, 0x19c80 ;  /* 0x00019c8000028836 */ /* 0x000fe40000000000 */
[----:B------:R-:W-:-:S03]  /*f430*/  VIADD R18, R18, 0x1 ;  /* 0x0000000112127836 */ /* 0x000fc60000000000 */
[----:B------:R-:W-:Y:S01]  /*f440*/  @!P0 PRMT R2, RZ, 0x654, R2 ;  /* 0x00000654ff028816 */ /* 0x000fe20000000002 */
[----:B------:R-:W-:Y:S01]  /*f450*/  BAR.SYNC.DEFER_BLOCKING 0x2, 0x80 ;  /* 0x0082000000007b1d */ /* 0x000fe20000010000 */
[----:B------:R-:W-:-:S04]  /*f460*/  ISETP.NE.AND P1, PT, R18, 0x2, PT ;  /* 0x000000021200780c */ /* 0x000fc80003f25270 */
[----:B-1----:R-:W-:Y:S02]  /*f470*/  SEL R0, RZ, 0x1, P1 ;  /* 0x00000001ff007807 */ /* 0x002fe40000800000 */
[----:B------:R-:W-:Y:S02]  /*f480*/  SEL R18, R18, RZ, P1 ;  /* 0x000000ff12127207 */ /* 0x000fe40000800000 */
[----:B------:R-:W-:Y:S01]  /*f490*/  LOP3.LUT R23, R23, R0, RZ, 0x3c, !PT ;  /* 0x0000000017177212 */ /* 0x000fe200078e3cff */
[----:B------:R1:W-:Y:S06]  /*f4a0*/  @!P0 SYNCS.ARRIVE.TRANS64.RED.A1T0 RZ, [R2+URZ], RZ ;  /* 0x000000ff02ff89a7 */ /* 0x0003ec000810043f */
.L_x_10089:
[----:B------:R-:W-:Y:S05]  /*f4b0*/  BSYNC B7 ;  /* 0x0000000000077941 */ /* 0x000fea0003800000 */
.L_x_10087:
        /* <DEDUP_REMOVED lines=12> */
.L_x_10147:
        /* <DEDUP_REMOVED lines=8> */
.L_x_10148:
[----:B--23--:R-:W2:Y:S01]  /*f600*/  LDL R0, [R1] ;  /* 0x0000000001007983 */ /* 0x00cea20000100800 */
[----:B------:R-:W-:Y:S02]  /*f610*/  ULDC UR4, c[0x0][0xc38] ;  /* 0x00030e0000047ab9 */ /* 0x000fe40000000800 */
[----:B--2---:R-:W-:-:S13]  /*f620*/  ISETP.GE.AND P0, PT, R0, UR4, PT ;  /* 0x0000000400007c0c */ /* 0x004fda000bf06270 */
[----:B------:R-:W-:Y:S05]  /*f630*/  @!P0 BRA `(.L_x_10149) ;  /* 0xffffffc8000c8947 */ /* 0x000fea000383ffff */
.L_x_10084:
        /* <DEDUP_REMOVED lines=12> */
.L_x_10188:
[----:B------:R-:W-:Y:S05]  /*f700*/  BSYNC B0 ;  /* 0x0000000000007941 */ /* 0x000fea0003800000 */
.L_x_10150:
[----:B------:R-:W-:-:S03]  /*f710*/  UMOV UR4, 0xffffffff ;  /* 0xffffffff00047882 */ /* 0x000fc60000000000 */
[----:B------:R-:W-:Y:S05]  /*f720*/  BRA.DIV UR4, `(.L_x_10152) ;  /* 0x0000000e04707947 */ /* 0x000fea000b800000 */
[----:B-1----:R-:W1:Y:S02]  /*f730*/  S2R R0, SR_TID.X ;  /* 0x0000000000007919 */ /* 0x002e640000002100 */
[----:B-1----:R-:W-:-:S04]  /*f740*/  SHF.R.U32.HI R0, RZ, 0x5, R0 ;  /* 0x00000005ff007819 */ /* 0x002fc80000011600 */
[----:B------:R-:W-:-:S05]  /*f750*/  LOP3.LUT R0, R0, 0x3, RZ, 0xc0, !PT ;  /* 0x0000000300007812 */ /* 0x000fca00078ec0ff */
[----:B------:R1:W2:Y:S02]  /*f760*/  SHFL.IDX PT, R14, R0, RZ, 0x1f ;  /* 0x00001fff000e7589 */ /* 0x0002a400000e0000 */
.L_x_10191:
[----:B--2---:R-:W-:Y:S01]  /*f770*/  ISETP.NE.AND P0, PT, R14, RZ, PT ;  /* 0x000000ff0e00720c */ /* 0x004fe20003f05270 */
[----:B------:R-:W-:-:S12]  /*f780*/  BSSY B0, `(.L_x_10153) ;  /* 0x000002b000007945 */ /* 0x000fd80003800000 */
[----:B------:R-:W-:Y:S05]  /*f790*/  @P0 BRA `(.L_x_10154) ;  /* 0x0000000000a40947 */ /* 0x000fea0003800000 */
[----:B------:R-:W-:-:S03]  /*f7a0*/  UMOV UR4, 0xffffffff ;  /* 0xffffffff00047882 */ /* 0x000fc60000000000 */
[----:B------:R-:W-:Y:S05]  /*f7b0*/  BRA.DIV UR4, `(.L_x_10155) ;  /* 0x0000000e04807947 */ /* 0x000fea000b800000 */
[----:B------:R-:W-:-:S13]  /*f7c0*/  ELECT P6, URZ, PT ;  /* 0x00000000003f782f */ /* 0x000fda00038c0000 */
.L_x_10194:
[----:B------:R-:W-:Y:S05]  /*f7d0*/  @!P6 BRA `(.L_x_10154) ;  /* 0x000000000094e947 */ /* 0x000fea0003800000 */
[----:B------:R-:W-:-:S06]  /*f7e0*/  ULOP3.LUT UR4, UR41, 0x2, URZ, 0xfc, !UPT ;  /* 0x0000000229047892 */ /* 0x000fcc000f8efc3f */
[----:B-1----:R-:W-:-:S05]  /*f7f0*/  IMAD.U32 R0, RZ, RZ, UR4 ;  /* 0x00000004ff007e24 */ /* 0x002fca000f8e00ff */
[----:B------:R-:W-:-:S13]  /*f800*/  ISETP.NE.AND P0, PT, R0, 0x3, PT ;  /* 0x000000030000780c */ /* 0x000fda0003f05270 */
[----:B------:R-:W-:Y:S05]  /*f810*/  @!P0 BRA `(.L_x_10156) ;  /* 0x0000000000048947 */ /* 0x000fea0003800000 */
[----:B------:R-:W-:Y:S01]  /*f820*/  BPT.TRAP 0x1 ;  /* 0x000000040000795c */ /* 0x000fe20000300000 */
.L_x_10156:
        /* <DEDUP_REMOVED lines=9> */
[----:B------:R-:W-:Y:S01]  /*f8c0*/  IMAD R3, R6, 0x8, R3 ;  /* 0x0000000806037824 */ /* 0x000fe200078e0203 */
[----:B------:R-:W-:Y:S01]  /*f8d0*/  SHF.L.U32 R0, R0, 0x1f, RZ ;  /* 0x0000001f00007819 */ /* 0x000fe200000006ff */
[----:B-1----:R-:W-:Y:S06]  /*f8e0*/  @!P1 BRA `(.L_x_10157) ;  /* 0x0000000c00549947 */ /* 0x002fec0003800000 */
.L_x_10195:
[----:B------:R-:W2:Y:S02]  /*f8f0*/  SYNCS.PHASECHK.TRANS64.TRYWAIT P1, [R3+URZ], R0 ;  /* 0x00000000030075a7 */ /* 0x000ea4000802017f */
[----:B--2---:R-:W-:Y:S05]  /*f900*/  @!P1 BRA `(.L_x_10158) ;  /* 0x0000000c00609947 */ /* 0x004fea0003800000 */
.L_x_10196:
[----:B------:R-:W-:Y:S05]  /*f910*/  @!P0 BRA `(.L_x_10159) ;  /* 0x0000000000048947 */ /* 0x000fea0003800000 */
[----:B------:R-:W-:Y:S01]  /*f920*/  BPT.TRAP 0x1 ;  /* 0x000000040000795c */ /* 0x000fe20000300000 */
.L_x_10159:
[----:B--2---:R-:W-:-:S04]  /*f930*/  IMAD R3, R18, 0x8, R7 ;  /* 0x0000000812037824 */ /* 0x004fc800078e0207 */
[----:B------:R-:W2:Y:S02]  /*f940*/  SYNCS.PHASECHK.TRANS64.TRYWAIT P1, [R3+URZ+0x19c60], R4 ;  /* 0x019c6004030075a7 */ /* 0x000ea4000802017f */
[----:B--2---:R-:W-:Y:S05]  /*f950*/  @!P1 BRA `(.L_x_10160) ;  /* 0x0000000c00609947 */ /* 0x004fea0003800000 */
.L_x_10197:
[----:B------:R-:W-:Y:S05]  /*f960*/  @!P0 BRA `(.L_x_10161) ;  /* 0x0000000000048947 */ /* 0x000fea0003800000 */
[----:B------:R-:W-:Y:S01]  /*f970*/  BPT.TRAP 0x1 ;  /* 0x000000040000795c */ /* 0x000fe20000300000 */
.L_x_10161:
[----:B-1----:R-:W-:-:S04]  /*f980*/  IMAD R5, R6, 0x8, R7 ;  /* 0x0000000806057824 */ /* 0x002fc800078e0207 */
[----:B------:R-:W1:Y:S02]  /*f990*/  SYNCS.PHASECHK.TRANS64.TRYWAIT P1, [R5+URZ+0x19c60], R0 ;  /* 0x019c6000050075a7 */ /* 0x000e64000802017f */
[----:B-1----:R-:W-:Y:S05]  /*f9a0*/  @!P1 BRA `(.L_x_10162) ;  /* 0x0000000c00609947 */ /* 0x002fea0003800000 */
.L_x_10198:
[----:B------:R-:W-:Y:S05]  /*f9b0*/  @!P0 BRA `(.L_x_10163) ;  /* 0x0000000000048947 */ /* 0x000fea0003800000 */
[----:B------:R-:W-:Y:S01]  /*f9c0*/  BPT.TRAP 0x1 ;  /* 0x000000040000795c */ /* 0x000fe20000300000 */
.L_x_10163:
[----:B------:R-:W3:Y:S02]  /*f9d0*/  SYNCS.PHASECHK.TRANS64.TRYWAIT P0, [R3+URZ+0x19c80], R4 ;  /* 0x019c8004030075a7 */ /* 0x000ee4000800017f */
[----:B---3--:R-:W-:Y:S05]  /*f9e0*/  @!P0 BRA `(.L_x_10164) ;  /* 0x0000000c00648947 */ /* 0x008fea0003800000 */
.L_x_10165:
[----:B----4-:R4:W0:Y:S02]  /*f9f0*/  SYNCS.PHASECHK.TRANS64.TRYWAIT P0, [R5+URZ+0x19c80], R0 ;  /* 0x019c8000050075a7 */ /* 0x010824000800017f */
[----:B0-----:R-:W-:Y:S05]  /*fa00*/  @!P0 NANOSLEEP.SYNCS 0x989680 ;  /* 0x009896800000895d */ /* 0x001fea0003900000 */
[----:B------:R-:W0:Y:S02]  /*fa10*/  @!P0 SYNCS.PHASECHK.TRANS64 P0, [R5+URZ+0x19c80], R0 ;  /* 0x019c8000050085a7 */ /* 0x000e24000800007f */
[----:B0-----:R-:W-:Y:S05]  /*fa20*/  @!P0 BRA `(.L_x_10165) ;  /* 0xfffffffc00f08947 */ /* 0x001fea000383ffff */
.L_x_10154:
[----:B------:R-:W-:Y:S05]  /*fa30*/  BSYNC B0 ;  /* 0x0000000000007941 */ /* 0x000fea0003800000 */
.L_x_10153:
[----:B------:R-:W-:Y:S05]  /*fa40*/  EXIT ;  /* 0x000000000000794d */ /* 0x000fea0003800000 */
.L_x_10042:
[----:B0-----:R-:W-:-:S04]  /*fa50*/  IMAD.U32 R3, RZ, RZ, UR45 ;  /* 0x0000002dff037e24 */ /* 0x001fc8000f8e00ff */
[----:B------:R0:W1:Y:S03]  /*fa60*/  SYNCS.PHASECHK.TRANS64.TRYWAIT P1, [R3+URZ+0x19c00], R6 ;  /* 0x019c0006030075a7 */ /* 0x000066000802017f */
[----:B-1----:R-:W-:Y:S05]  /*fa70*/  @!P1 NANOSLEEP.SYNCS 0x989680 ;  /* 0x009896800000995d */ /* 0x002fea0003900000 */
[----:B------:R-:W1:Y:S02]  /*fa80*/  @!P1 SYNCS.PHASECHK.TRANS64 P1, [R3+URZ+0x19c00], R6 ;  /* 0x019c0006030095a7 */ /* 0x000e64000802007f */
[----:B-1----:R-:W-:Y:S05]  /*fa90*/  @!P1 BRA `(.L_x_10042) ;  /* 0xfffffffc00ec9947 */ /* 0x002fea000383ffff */
[----:B------:R-:W-:Y:S05]  /*faa0*/  BRA `(.L_x_10166) ;  /* 0xffffff1c00947947 */ /* 0x000fea000383ffff */
.L_x_10046:
[----:B-1----:R1:W2:Y:S02]  /*fab0*/  SYNCS.PHASECHK.TRANS64.TRYWAIT P2, [R2+URZ+0x19c30], R3 ;  /* 0x019c3003020075a7 */ /* 0x0022a4000804017f */
[----:B--2---:R-:W-:Y:S05]  /*fac0*/  @!P2 NANOSLEEP.SYNCS 0x989680 ;  /* 0x009896800000a95d */ /* 0x004fea0003900000 */
[----:B------:R-:W2:Y:S02]  /*fad0*/  @!P2 SYNCS.PHASECHK.TRANS64 P2, [R2+URZ+0x19c30], R3 ;  /* 0x019c30030200a5a7 */ /* 0x000ea4000804007f */
[----:B--2---:R-:W-:Y:S05]  /*fae0*/  @!P2 BRA `(.L_x_10046) ;  /* 0xfffffffc00f0a947 */ /* 0x004fea000383ffff */
[----:B------:R-:W-:Y:S05]  /*faf0*/  BRA `(.L_x_10045) ;  /* 0xffffff1c00b87947 */ /* 0x000fea000383ffff */
.L_x_10051:
[----:B-1----:R-:W-:-:S04]  /*fb00*/  IMAD.U32 R7, RZ, RZ, UR23 ;  /* 0x00000017ff077e24 */ /* 0x002fc8000f8e00ff */
[----:B------:R1:W2:Y:S03]  /*fb10*/  SYNCS.PHASECHK.TRANS64.TRYWAIT P3, [R7+URZ+0x19c30], R6 ;  /* 0x019c3006070075a7 */ /* 0x0002a6000806017f */
[----:B--2---:R-:W-:Y:S05]  /*fb20*/  @!P3 NANOSLEEP.SYNCS 0x989680 ;  /* 0x009896800000b95d */ /* 0x004fea0003900000 */
[----:B------:R-:W2:Y:S02]  /*fb30*/  @!P3 SYNCS.PHASECHK.TRANS64 P3, [R7+URZ+0x19c30], R6 ;  /* 0x019c30060700b5a7 */ /* 0x000ea4000806007f */
[----:B--2---:R-:W-:Y:S05]  /*fb40*/  @!P3 BRA `(.L_x_10051) ;  /* 0xfffffffc00ecb947 */ /* 0x004fea000383ffff */
[----:B------:R-:W-:Y:S05]  /*fb50*/  BRA `(.L_x_10050) ;  /* 0xffffff4800307947 */ /* 0x000fea000383ffff */
.L_x_10055:
[----:B-1----:R-:W-:-:S04]  /*fb60*/  IMAD.U32 R7, RZ, RZ, UR14 ;  /* 0x0000000eff077e24 */ /* 0x002fc8000f8e00ff */
[----:B------:R1:W2:Y:S03]  /*fb70*/  SYNCS.PHASECHK.TRANS64.TRYWAIT P3, [R7+URZ+0x19c50], R6 ;  /* 0x019c5006070075a7 */ /* 0x0002a6000806017f */
[----:B--2---:R-:W-:Y:S05]  /*fb80*/  @!P3 NANOSLEEP.SYNCS 0x989680 ;  /* 0x009896800000b95d */ /* 0x004fea0003900000 */
[----:B------:R-:W2:Y:S02]  /*fb90*/  @!P3 SYNCS.PHASECHK.TRANS64 P3, [R7+URZ+0x19c50], R6 ;  /* 0x019c50060700b5a7 */ /* 0x000ea4000806007f */
[----:B--2---:R-:W-:Y:S05]  /*fba0*/  @!P3 BRA `(.L_x_10055) ;  /* 0xfffffffc00ecb947 */ /* 0x004fea000383ffff */
[----:B------:R-:W-:Y:S05]  /*fbb0*/  BRA `(.L_x_10054) ;  /* 0xffffff4800807947 */ /* 0x000fea000383ffff */
.L_x_10062:
[----:B-1----:R-:W-:-:S04]  /*fbc0*/  IMAD.U32 R7, RZ, RZ, UR6 ;  /* 0x00000006ff077e24 */ /* 0x002fc8000f8e00ff */
[----:B------:R1:W2:Y:S03]  /*fbd0*/  SYNCS.PHASECHK.TRANS64.TRYWAIT P2, [R7+URZ+0x19c30], R6 ;  /* 0x019c3006070075a7 */ /* 0x0002a6000804017f */
[----:B--2---:R-:W-:Y:S05]  /*fbe0*/  @!P2 NANOSLEEP.SYNCS 0x989680 ;  /* 0x009896800000a95d */ /* 0x004fea0003900000 */
[----:B------:R-:W2:Y:S02]  /*fbf0*/  @!P2 SYNCS.PHASECHK.TRANS64 P2, [R7+URZ+0x19c30], R6 ;  /* 0x019c30060700a5a7 */ /* 0x000ea4000804007f */
[----:B--2---:R-:W-:Y:S05]  /*fc00*/  @!P2 BRA `(.L_x_10062) ;  /* 0xfffffffc00eca947 */ /* 0x004fea000383ffff */
[----:B------:R-:W-:Y:S05]  /*fc10*/  BRA `(.L_x_10061) ;  /* 0xffffff74004c7947 */ /* 0x000fea000383ffff */
.L_x_10066:
[----:B-1----:R-:W-:-:S04]  /*fc20*/  IMAD.U32 R7, RZ, RZ, UR14 ;  /* 0x0000000eff077e24 */ /* 0x002fc8000f8e00ff */
[----:B------:R1:W2:Y:S03]  /*fc30*/  SYNCS.PHASECHK.TRANS64.TRYWAIT P2, [R7+URZ+0x19c50], R6 ;  /* 0x019c5006070075a7 */ /* 0x0002a6000804017f */
[----:B--2---:R-:W-:Y:S05]  /*fc40*/  @!P2 NANOSLEEP.SYNCS 0x989680 ;  /* 0x009896800000a95d */ /* 0x004fea0003900000 */
[----:B------:R-:W2:Y:S02]  /*fc50*/  @!P2 SYNCS.PHASECHK.TRANS64 P2, [R7+URZ+0x19c50], R6 ;  /* 0x019c50060700a5a7 */ /* 0x000ea4000804007f */
[----:B--2---:R-:W-:Y:S05]  /*fc60*/  @!P2 BRA `(.L_x_10066) ;  /* 0xfffffffc00eca947 */ /* 0x004fea000383ffff */
[----:B------:R-:W-:Y:S05]  /*fc70*/  BRA `(.L_x_10065) ;  /* 0xffffff74009c7947 */ /* 0x000fea000383ffff */
.L_x_10072:
[----:B-1----:R-:W-:-:S04]  /*fc80*/  IMAD.U32 R5, RZ, RZ, UR11 ;  /* 0x0000000bff057e24 */ /* 0x002fc8000f8e00ff */
[----:B------:R1:W2:Y:S03]  /*fc90*/  SYNCS.PHASECHK.TRANS64.TRYWAIT P1, [R5+URZ+0x19c50], R0 ;  /* 0x019c5000050075a7 */ /* 0x0002a6000802017f */
[----:B--2---:R-:W-:Y:S05]  /*fca0*/  @!P1 NANOSLEEP.SYNCS 0x989680 ;  /* 0x009896800000995d */ /* 0x004fea0003900000 */
[----:B------:R-:W2:Y:S02]  /*fcb0*/  @!P1 SYNCS.PHASECHK.TRANS64 P1, [R5+URZ+0x19c50], R0 ;  /* 0x019c5000050095a7 */ /* 0x000ea4000802007f */
[----:B--2---:R-:W-:Y:S05]  /*fcc0*/  @!P1 BRA `(.L_x_10072) ;  /* 0xfffffffc00ec9947 */ /* 0x004fea000383ffff */
[----:B------:R-:W-:Y:S05]  /*fcd0*/  BRA `(.L_x_10071) ;  /* 0xffffff9400ec7947 */ /* 0x000fea000383ffff */
.L_x_10098:
[----:B------:R-:W-:Y:S02]  /*fce0*/  IMAD.MOV.U32 R13, RZ, RZ, R20 ;  /* 0x000000ffff0d7224 */ /* 0x000fe400078e0014 */
[----:B------:R-:W-:Y:S02]  /*fcf0*/  IMAD.MOV.U32 R12, RZ, RZ, RZ ;  /* 0x000000ffff0c7224 */ /* 0x000fe400078e00ff */
[----:B------:R-:W-:Y:S02]  /*fd00*/  IMAD.MOV.U32 R11, RZ, RZ, 0x1f ;  /* 0x0000001fff0b7424 */ /* 0x000fe400078e00ff */
[----:B------:R-:W-:-:S07]  /*fd10*/  IMAD.MOV.U32 R15, RZ, RZ, -0x1 ;  /* 0xffffffffff0f7424 */ /* 0x000fce00078e00ff */
[----:B------:R-:W-:Y:S05]  /*fd20*/  WARPSYNC.COLLECTIVE R15, `(.L_x_10167) ;  /* 0x000000000f087348 */ /* 0x000fea0003c00000 */
[----:B------:R0:W1:Y:S02]  /*fd30*/  SHFL.IDX P6, R14, R13, R12, R11 ;  /* 0x0000000c0d0e7389 */ /* 0x00006400000c000b */
[----:B01----:R-:W-:Y:S01]  /*fd40*/  ENDCOLLECTIVE ;  /* 0x000000000000791b */ /* 0x003fe20003800000 */
.L_x_10167:
[----:B------:R-:W-:Y:S05]  /*fd50*/  BRA `(.L_x_10168) ;  /* 0xffffffcc00687947 */ /* 0x000fea000383ffff */
.L_x_10100:
[----:B------:R-:W-:Y:S01]  /*fd60*/  BSSY B0, `(.L_x_10169) ;  /* 0x0000006000007945 */ /* 0x000fe20003800000 */
[----:B------:R-:W-:-:S07]  /*fd70*/  IMAD.MOV.U32 R15, RZ, RZ, -0x1 ;  /* 0xffffffffff0f7424 */ /* 0x000fce00078e00ff */
[----:B0-----:R-:W-:Y:S05]  /*fd80*/  WARPSYNC.COLLECTIVE R15, `(.L_x_10170) ;  /* 0x000000000f0c7348 */ /* 0x001fea0003c00000 */
[----:B------:R-:W-:Y:S02]  /*fd90*/  ELECT P6, UR62, PT ;  /* 0x00000000003e782f */ /* 0x000fe400038c0000 */
[----:B------:R-:W-:Y:S01]  /*fda0*/  MOV R14, UR62 ;  /* 0x0000003e000e7c02 */ /* 0x000fe20008000f00 */
[----:B0-----:R-:W-:Y:S10]  /*fdb0*/  ENDCOLLECTIVE ;  /* 0x000000000000791b */ /* 0x001ff40003800000 */
.L_x_10170:
[----:B------:R-:W-:Y:S05]  /*fdc0*/  BSYNC B0 ;  /* 0x0000000000007941 */ /* 0x000fea0003800000 */
.L_x_10169:
[----:B------:R-:W-:Y:S05]  /*fdd0*/  BRA `(.L_x_10171) ;  /* 0xffffffcc00707947 */ /* 0x000fea000383ffff */
.L_x_10102:
[----:B-1----:R1:W2:Y:S02]  /*fde0*/  SYNCS.PHASECHK.TRANS64.TRYWAIT P1, [R3+URZ+0x19c80], R2 ;  /* 0x019c8002030075a7 */ /* 0x0022a4000802017f */
[----:B--2---:R-:W-:Y:S05]  /*fdf0*/  @!P1 NANOSLEEP.SYNCS 0x989680 ;  /* 0x009896800000995d */ /* 0x004fea0003900000 */
[----:B------:R-:W2:Y:S02]  /*fe00*/  @!P1 SYNCS.PHASECHK.TRANS64 P1, [R3+URZ+0x19c80], R2 ;  /* 0x019c8002030095a7 */ /* 0x000ea4000802007f */
[----:B--2---:R-:W-:Y:S05]  /*fe10*/  @!P1 BRA `(.L_x_10102) ;  /* 0xfffffffc00f09947 */ /* 0x004fea000383ffff */
[----:B------:R-:W-:Y:S05]  /*fe20*/  BRA `(.L_x_10172) ;  /* 0xffffffcc00c87947 */ /* 0x000fea000383ffff */
.L_x_10104:
[----:B--2---:R2:W3:Y:S02]  /*fe30*/  SYNCS.PHASECHK.TRANS64.TRYWAIT P1, [R3+URZ+0x19c40], R2 ;  /* 0x019c4002030075a7 */ /* 0x0044e4000802017f */
[----:B---3--:R-:W-:Y:S05]  /*fe40*/  @!P1 NANOSLEEP.SYNCS 0x989680 ;  /* 0x009896800000995d */ /* 0x008fea0003900000 */
[----:B------:R-:W3:Y:S02]  /*fe50*/  @!P1 SYNCS.PHASECHK.TRANS64 P1, [R3+URZ+0x19c40], R2 ;  /* 0x019c4002030095a7 */ /* 0x000ee4000802007f */
[----:B---3--:R-:W-:Y:S05]  /*fe60*/  @!P1 BRA `(.L_x_10104) ;  /* 0xfffffffc00f09947 */ /* 0x008fea000383ffff */
[----:B------:R-:W-:Y:S05]  /*fe70*/  BRA `(.L_x_10173) ;  /* 0xffffffd0004c7947 */ /* 0x000fea000383ffff */
.L_x_10108:
        /* <DEDUP_REMOVED lines=8> */
.L_x_10174:
[----:B------:R-:W-:Y:S02]  /*ff00*/  IMAD R5, R5, 0xc0, R21 ;  /* 0x000000c005057824 */ /* 0x000fe400078e0215 */
[----:B------:R-:W-:Y:S02]  /*ff10*/  IMAD.MOV.U32 R13, RZ, RZ, R0 ;  /* 0x000000ffff0d7224 */ /* 0x000fe400078e0000 */
[----:B------:R-:W-:-:S07]  /*ff20*/  IMAD.MOV.U32 R2, RZ, RZ, R14 ;  /* 0x000000ffff027224 */ /* 0x000fce00078e000e */
[----:B------:R-:W-:Y:S05]  /*ff30*/  WARPSYNC.COLLECTIVE R15, `(.L_x_10175) ;  /* 0x000000000f087348 */ /* 0x000fea0003c00000 */
[----:B------:R0:W1:Y:S02]  /*ff40*/  SHFL.IDX P6, R14, R13, R12, R11 ;  /* 0x0000000c0d0e7389 */ /* 0x00006400000c000b */
[----:B01----:R-:W-:Y:S01]  /*ff50*/  ENDCOLLECTIVE ;  /* 0x000000000000791b */ /* 0x003fe20003800000 */
.L_x_10175:
        /* <DEDUP_REMOVED lines=9> */
.L_x_10176:
        /* <DEDUP_REMOVED lines=10> */
.L_x_10177:
        /* <DEDUP_REMOVED lines=13> */
.L_x_10178:
        /* <DEDUP_REMOVED lines=10> */
.L_x_10179:
[----:B------:R-:W-:Y:S01]  /*10200*/  @!PT LDS RZ, [RZ] ;  /* 0x00000000fffff984 */ /* 0x000fe20000000800 */
[----:B------:R-:W-:Y:S01]  /*10210*/  @!PT LDS RZ, [RZ] ;  /* 0x00000000fffff984 */ /* 0x000fe20000000800 */
[----:B------:R-:W-:Y:S01]  /*10220*/  @!PT LDS RZ, [RZ] ;  /* 0x00000000fffff984 */ /* 0x000fe20000000800 */
[----:B------:R1:W-:Y:S04]  /*10230*/  @!P4 LDGSTS.E.BYPASS.LTC128B.128 [R10+0xf800], desc[UR48][R2.64], !P0 ;  /* 0x0f800000020acfae */ /* 0x0003e8000c101d70 */
[----:B------:R1:W-:Y:S04]  /*10240*/  @!P4 LDGSTS.E.BYPASS.LTC128B.128 [R10+0x11000], desc[UR48][R2.64+0x20], !P1 ;  /* 0x11000020020acfae */ /* 0x0003e8000c901d70 */
[----:B------:R1:W-:Y:S01]  /*10250*/  @!P4 LDGSTS.E.BYPASS.LTC128B.128 [R10+0x12800], desc[UR48][R2.64+0x40], !P2 ;  /* 0x12800040020acfae */ /* 0x0003e2000d101d70 */
[----:B------:R-:W-:Y:S05]  /*10260*/  BRA `(.L_x_10180) ;  /* 0xffffffd800087947 */ /* 0x000fea000383ffff */
.L_x_10113:
[----:B0-----:R0:W1:Y:S02]  /*10270*/  SYNCS.PHASECHK.TRANS64.TRYWAIT P0, [R16+URZ+0x19c20], R3 ;  /* 0x019c2003100075a7 */ /* 0x001064000800017f */
[----:B-1----:R-:W-:Y:S05]  /*10280*/  @!P0 NANOSLEEP.SYNCS 0x989680 ;  /* 0x009896800000895d */ /* 0x002fea0003900000 */
[----:B------:R-:W1:Y:S02]  /*10290*/  @!P0 SYNCS.PHASECHK.TRANS64 P0, [R16+URZ+0x19c20], R3 ;  /* 0x019c2003100085a7 */ /* 0x000e64000800007f */
[----:B-1----:R-:W-:Y:S05]  /*102a0*/  @!P0 BRA `(.L_x_10113) ;  /* 0xfffffffc00f08947 */ /* 0x002fea000383ffff */
[----:B------:R-:W-:Y:S05]  /*102b0*/  BRA `(.L_x_10181) ;  /* 0xffffffd800787947 */ /* 0x000fea000383ffff */
.L_x_10119:
[----:B0-----:R0:W1:Y:S02]  /*102c0*/  SYNCS.PHASECHK.TRANS64.TRYWAIT P0, [R6+URZ+0x19c80], R4 ;  /* 0x019c8004060075a7 */ /* 0x001064000800017f */
[----:B-1----:R-:W-:Y:S05]  /*102d0*/  @!P0 NANOSLEEP.SYNCS 0x989680 ;  /* 0x009896800000895d */ /* 0x002fea0003900000 */
[----:B------:R-:W1:Y:S02]  /*102e0*/  @!P0 SYNCS.PHASECHK.TRANS64 P0, [R6+URZ+0x19c80], R4 ;  /* 0x019c8004060085a7 */ /* 0x000e64000800007f */
[----:B-1----:R-:W-:Y:S05]  /*102f0*/  @!P0 BRA `(.L_x_10119) ;  /* 0xfffffffc00f08947 */ /* 0x002fea000383ffff */
[----:B------:R-:W-:Y:S05]  /*10300*/  BRA `(.L_x_10182) ;  /* 0xffffffdc001c7947 */ /* 0x000fea000383ffff */
.L_x_10126:
[----:B-1----:R1:W2:Y:S02]  /*10310*/  SYNCS.PHASECHK.TRANS64.TRYWAIT P0, [R6+URZ+0x19c40], R4 ;  /* 0x019c4004060075a7 */ /* 0x0022a4000800017f */
[----:B--2---:R-:W-:Y:S05]  /*10320*/  @!P0 NANOSLEEP.SYNCS 0x989680 ;  /* 0x009896800000895d */ /* 0x004fea0003900000 */
[----:B------:R-:W2:Y:S02]  /*10330*/  @!P0 SYNCS.PHASECHK.TRANS64 P0, [R6+URZ+0x19c40], R4 ;  /* 0x019c4004060085a7 */ /* 0x000ea4000800007f */
[----:B--2---:R-:W-:Y:S05]  /*10340*/  @!P0 BRA `(.L_x_10126) ;  /* 0xfffffffc00f08947 */ /* 0x004fea000383ffff */
[----:B------:R-:W-:Y:S05]  /*10350*/  BRA `(.L_x_10183) ;  /* 0xffffffe000147947 */ /* 0x000fea000383ffff */
.L_x_10134:
[----:B0-----:R0:W1:Y:S02]  /*10360*/  SYNCS.PHASECHK.TRANS64.TRYWAIT P1, [R3+URZ+0x19c70], R4 ;  /* 0x019c7004030075a7 */ /* 0x001064000802017f */
[----:B-1----:R-:W-:Y:S05]  /*10370*/  @!P1 NANOSLEEP.SYNCS 0x989680 ;  /* 0x009896800000995d */ /* 0x002fea0003900000 */
[----:B------:R-:W1:Y:S02]  /*10380*/  @!P1 SYNCS.PHASECHK.TRANS64 P1, [R3+URZ+0x19c70], R4 ;  /* 0x019c7004030095a7 */ /* 0x000e64000802007f */
[----:B-1----:R-:W-:Y:S05]  /*10390*/  @!P1 BRA `(.L_x_10134) ;  /* 0xfffffffc00f09947 */ /* 0x002fea000383ffff */
[----:B------:R-:W-:Y:S05]  /*103a0*/  BRA `(.L_x_10184) ;  /* 0xffffffe400287947 */ /* 0x000fea000383ffff */
.L_x_10136:
[----:B0-----:R0:W1:Y:S02]  /*103b0*/  SYNCS.PHASECHK.TRANS64.TRYWAIT P1, [R3+URZ+0x19c60], R4 ;  /* 0x019c6004030075a7 */ /* 0x001064000802017f */
[----:B-1----:R-:W-:Y:S05]  /*103c0*/  @!P1 NANOSLEEP.SYNCS 0x989680 ;  /* 0x009896800000995d */ /* 0x002fea0003900000 */
[----:B------:R-:W1:Y:S02]  /*103d0*/  @!P1 SYNCS.PHASECHK.TRANS64 P1, [R3+URZ+0x19c60], R4 ;  /* 0x019c6004030095a7 */ /* 0x000e64000802007f */
[----:B-1----:R-:W-:Y:S05]  /*103e0*/  @!P1 BRA `(.L_x_10136) ;  /* 0xfffffffc00f09947 */ /* 0x002fea000383ffff */
[----:B------:R-:W-:Y:S05]  /*103f0*/  BRA `(.L_x_10185) ;  /* 0xffffffe400307947 */ /* 0x000fea000383ffff */
.L_x_10143:
[----:B0-----:R0:W1:Y:S02]  /*10400*/  SYNCS.PHASECHK.TRANS64.TRYWAIT P1, [R0+URZ+0x19c70], R3 ;  /* 0x019c7003000075a7 */ /* 0x001064000802017f */
[----:B-1----:R-:W-:Y:S05]  /*10410*/  @!P1 NANOSLEEP.SYNCS 0x989680 ;  /* 0x009896800000995d */ /* 0x002fea0003900000 */
[----:B------:R-:W1:Y:S02]  /*10420*/  @!P1 SYNCS.PHASECHK.TRANS64 P1, [R0+URZ+0x19c70], R3 ;  /* 0x019c7003000095a7 */ /* 0x000e64000802007f */
[----:B-1----:R-:W-:Y:S05]  /*10430*/  @!P1 BRA `(.L_x_10143) ;  /* 0xfffffffc00f09947 */ /* 0x002fea000383ffff */
[----:B------:R-:W-:Y:S05]  /*10440*/  BRA `(.L_x_10186) ;  /* 0xffffffe800d07947 */ /* 0x000fea000383ffff */
.L_x_10145:
[----:B0-----:R0:W1:Y:S02]  /*10450*/  SYNCS.PHASECHK.TRANS64.TRYWAIT P1, [R0+URZ+0x19c60], R3 ;  /* 0x019c6003000075a7 */ /* 0x001064000802017f */
[----:B-1----:R-:W-:Y:S05]  /*10460*/  @!P1 NANOSLEEP.SYNCS 0x989680 ;  /* 0x009896800000995d */ /* 0x002fea0003900000 */
[----:B------:R-:W1:Y:S02]  /*10470*/  @!P1 SYNCS.PHASECHK.TRANS64 P1, [R0+URZ+0x19c60], R3 ;  /* 0x019c6003000095a7 */ /* 0x000e64000802007f */
[----:B-1----:R-:W-:Y:S05]  /*10480*/  @!P1 BRA `(.L_x_10145) ;  /* 0xfffffffc00f09947 */ /* 0x002fea000383ffff */
[----:B------:R-:W-:Y:S05]  /*10490*/  BRA `(.L_x_10187) ;  /* 0xffffffe800d47947 */ /* 0x000fea000383ffff */
.L_x_10151:
[----:B-1----:R1:W2:Y:S02]  /*104a0*/  SYNCS.PHASECHK.TRANS64.TRYWAIT P0, [R7+URZ+0x19c20], R0 ;  /* 0x019c2000070075a7 */ /* 0x0022a4000800017f */
[----:B--2---:R-:W-:Y:S05]  /*104b0*/  @!P0 NANOSLEEP.SYNCS 0x989680 ;  /* 0x009896800000895d */ /* 0x004fea0003900000 */
[----:B------:R-:W2:Y:S02]  /*104c0*/  @!P0 SYNCS.PHASECHK.TRANS64 P0, [R7+URZ+0x19c20], R0 ;  /* 0x019c2000070085a7 */ /* 0x000ea4000800007f */
[----:B--2---:R-:W-:Y:S05]  /*104d0*/  @!P0 BRA `(.L_x_10151) ;  /* 0xfffffffc00f08947 */ /* 0x004fea000383ffff */
[----:B------:R-:W-:Y:S05]  /*104e0*/  BRA `(.L_x_10188) ;  /* 0xfffffff000847947 */ /* 0x000fea000383ffff */
.L_x_10152:
        /* <DEDUP_REMOVED lines=11> */
.L_x_10190:
[----:B------:R-:W-:Y:S05]  /*105a0*/  BSYNC B0 ;  /* 0x0000000000007941 */ /* 0x000fea0003800000 */
.L_x_10189:
[----:B------:R-:W-:Y:S05]  /*105b0*/  BRA `(.L_x_10191) ;  /* 0xfffffff0006c7947 */ /* 0x000fea000383ffff */
.L_x_10155:
[----:B------:R-:W-:Y:S01]  /*105c0*/  BSSY B1, `(.L_x_10192) ;  /* 0x0000006000017945 */ /* 0x000fe20003800000 */
[----:B------:R-:W-:-:S07]  /*105d0*/  IMAD.MOV.U32 R15, RZ, RZ, -0x1 ;  /* 0xffffffffff0f7424 */ /* 0x000fce00078e00ff */
[----:B01----:R-:W-:Y:S05]  /*105e0*/  WARPSYNC.COLLECTIVE R15, `(.L_x_10193) ;  /* 0x000000000f0c7348 */ /* 0x003fea0003c00000 */
[----:B------:R-:W-:Y:S02]  /*105f0*/  ELECT P6, UR62, PT ;  /* 0x00000000003e782f */ /* 0x000fe400038c0000 */
[----:B------:R-:W-:Y:S01]  /*10600*/  MOV R14, UR62 ;  /* 0x0000003e000e7c02 */ /* 0x000fe20008000f00 */
[----:B01----:R-:W-:Y:S10]  /*10610*/  ENDCOLLECTIVE ;  /* 0x000000000000791b */ /* 0x003ff40003800000 */
.L_x_10193:
[----:B------:R-:W-:Y:S05]  /*10620*/  BSYNC B1 ;  /* 0x0000000000017941 */ /* 0x000fea0003800000 */
.L_x_10192:
[----:B------:R-:W-:Y:S05]  /*10630*/  BRA `(.L_x_10194) ;  /* 0xfffffff000647947 */ /* 0x000fea000383ffff */
.L_x_10157:
[----:B-1----:R1:W2:Y:S02]  /*10640*/  SYNCS.PHASECHK.TRANS64.TRYWAIT P1, [R5+URZ], R4 ;  /* 0x00000004050075a7 */ /* 0x0022a4000802017f */
[----:B--2---:R-:W-:Y:S05]  /*10650*/  @!P1 NANOSLEEP.SYNCS 0x989680 ;  /* 0x009896800000995d */ /* 0x004fea0003900000 */
[----:B------:R-:W2:Y:S02]  /*10660*/  @!P1 SYNCS.PHASECHK.TRANS64 P1, [R5+URZ], R4 ;  /* 0x00000004050095a7 */ /* 0x000ea4000802007f */
[----:B--2---:R-:W-:Y:S05]  /*10670*/  @!P1 BRA `(.L_x_10157) ;  /* 0xfffffffc00f09947 */ /* 0x004fea000383ffff */
[----:B------:R-:W-:Y:S05]  /*10680*/  BRA `(.L_x_10195) ;  /* 0xfffffff000987947 */ /* 0x000fea000383ffff */
.L_x_10158:
[----:B--2---:R2:W3:Y:S02]  /*10690*/  SYNCS.PHASECHK.TRANS64.TRYWAIT P1, [R3+URZ], R0 ;  /* 0x00000000030075a7 */ /* 0x0044e4000802017f */
[----:B---3--:R-:W-:Y:S05]  /*106a0*/  @!P1 NANOSLEEP.SYNCS 0x989680 ;  /* 0x009896800000995d */ /* 0x008fea0003900000 */
[----:B------:R-:W3:Y:S02]  /*106b0*/  @!P1 SYNCS.PHASECHK.TRANS64 P1, [R3+URZ], R0 ;  /* 0x00000000030095a7 */ /* 0x000ee4000802007f */
[----:B---3--:R-:W-:Y:S05]  /*106c0*/  @!P1 BRA `(.L_x_10158) ;  /* 0xfffffffc00f09947 */ /* 0x008fea000383ffff */
[----:B------:R-:W-:Y:S05]  /*106d0*/  BRA `(.L_x_10196) ;  /* 0xfffffff0008c7947 */ /* 0x000fea000383ffff */
.L_x_10160:
[----:B--2---:R2:W3:Y:S02]  /*106e0*/  SYNCS.PHASECHK.TRANS64.TRYWAIT P1, [R3+URZ+0x19c60], R4 ;  /* 0x019c6004030075a7 */ /* 0x0044e4000802017f */
[----:B---3--:R-:W-:Y:S05]  /*106f0*/  @!P1 NANOSLEEP.SYNCS 0x989680 ;  /* 0x009896800000995d */ /* 0x008fea0003900000 */
[----:B------:R-:W3:Y:S02]  /*10700*/  @!P1 SYNCS.PHASECHK.TRANS64 P1, [R3+URZ+0x19c60], R4 ;  /* 0x019c6004030095a7 */ /* 0x000ee4000802007f */
[----:B---3--:R-:W-:Y:S05]  /*10710*/  @!P1 BRA `(.L_x_10160) ;  /* 0xfffffffc00f09947 */ /* 0x008fea000383ffff */
[----:B------:R-:W-:Y:S05]  /*10720*/  BRA `(.L_x_10197) ;  /* 0xfffffff0008c7947 */ /* 0x000fea000383ffff */
.L_x_10162:
[----:B-1----:R1:W3:Y:S02]  /*10730*/  SYNCS.PHASECHK.TRANS64.TRYWAIT P1, [R5+URZ+0x19c60], R0 ;  /* 0x019c6000050075a7 */ /* 0x0022e4000802017f */
[----:B---3--:R-:W-:Y:S05]  /*10740*/  @!P1 NANOSLEEP.SYNCS 0x989680 ;  /* 0x009896800000995d */ /* 0x008fea0003900000 */
[----:B------:R-:W3:Y:S02]  /*10750*/  @!P1 SYNCS.PHASECHK.TRANS64 P1, [R5+URZ+0x19c60], R0 ;  /* 0x019c6000050095a7 */ /* 0x000ee4000802007f */
[----:B---3--:R-:W-:Y:S05]  /*10760*/  @!P1 BRA `(.L_x_10162) ;  /* 0xfffffffc00f09947 */ /* 0x008fea000383ffff */
[----:B------:R-:W-:Y:S05]  /*10770*/  BRA `(.L_x_10198) ;  /* 0xfffffff0008c7947 */ /* 0x000fea000383ffff */
.L_x_10164:
[----:B---3--:R3:W4:Y:S02]  /*10780*/  SYNCS.PHASECHK.TRANS64.TRYWAIT P0, [R3+URZ+0x19c80], R4 ;  /* 0x019c8004030075a7 */ /* 0x008724000800017f */
[----:B----4-:R-:W-:Y:S05]  /*10790*/  @!P0 NANOSLEEP.SYNCS 0x989680 ;  /* 0x009896800000895d */ /* 0x010fea0003900000 */
[----:B------:R-:W4:Y:S02]  /*107a0*/  @!P0 SYNCS.PHASECHK.TRANS64 P0, [R3+URZ+0x19c80], R4 ;  /* 0x019c8004030085a7 */ /* 0x000f24000800007f */
[----:B----4-:R-:W-:Y:S05]  /*107b0*/  @!P0 BRA `(.L_x_10164) ;  /* 0xfffffffc00f08947 */ /* 0x010fea000383ffff */
[----:B------:R-:W-:Y:S05]  /*107c0*/  BRA `(.L_x_10165) ;  /* 0xfffffff000887947 */ /* 0x000fea000383ffff */
.L_x_10199:
        /* <DEDUP_REMOVED lines=11> */
.L_x_12987:


//--------------------- .text._ZN7cutlass13device_kernelIN5flash11enable_sm90INS1_16FlashAttnFwdSm90INS1_25CollectiveMainloopFwdSm90ILi2EN4cute5tupleIJNS5_1CILi1EEES8_S8_EEENS6_IJNS7_ILi192EEENS7_ILi128EEENS7_ILi96EEEEEELi96ENS_12float_e4m3_tEfNS_4arch4Sm90ELb1ELb0ELb1ELb1ELb0ELb0ELb0ELb1ELb1ELb1ELb0ELb0EEENS1_21CollectiveEpilogueFwdINS6_IJSA_SC_SB_EEES9_NS_10bfloat16_tESG_Li384ELb1ELb1ELb0ELb1EEENS1_36VarlenDynamicPersistentTileSchedulerILi192ELi128ELi384ELi128ELb0ELb1ELb1ELb1ELb1ELb1EEEEEEEEEvNT_6ParamsE --------------------------
	.section	.text._ZN7cutlass13device_kernelIN5flash11enable_sm90INS1_16FlashAttnFwdSm90INS1_25CollectiveMainloopFwdSm90ILi2EN4cute5tupleIJNS5_1CILi1EEES8_S8_EEENS6_IJNS7_ILi192EEENS7_ILi128EEENS7_ILi96EEEEEELi96ENS_12float_e4m3_tEfNS_4arch4Sm90ELb1ELb0ELb1ELb1ELb0ELb0ELb0ELb1ELb1ELb1ELb0ELb0EEENS1_21CollectiveEpilogueFwdINS6_IJSA_SC_SB_EEES9_NS_10bfloat16_tESG_Li384ELb1ELb1ELb0ELb1EEENS1_36VarlenDynamicPersistentTileSchedulerILi192ELi128ELi384ELi128ELb0ELb1ELb1ELb1ELb1ELb1EEEEEEEEEvNT_6ParamsE,"ax",@progbits
	.align	128
.text._ZN7cutlass13device_kernelIN5flash11enable_sm90INS1_16FlashAttnFwdSm90INS1_25CollectiveMainloopFwdSm90ILi2EN4cute5tupleIJNS5_1CILi1EEES8_S8_EEENS6_IJNS7_ILi192EEENS7_ILi128EEENS7_ILi96EEEEEELi96ENS_12float_e4m3_tEfNS_4arch4Sm90ELb1ELb0ELb1ELb1ELb0ELb0ELb0ELb1ELb1ELb1ELb0ELb0EEENS1_21CollectiveEpilogueFwdINS6_IJSA_SC_SB_EEES9_NS_10bfloat16_tESG_Li384ELb1ELb1ELb0ELb1EEENS1_36VarlenDynamicPersistentTileSchedulerILi192ELi128ELi384ELi128ELb0ELb1ELb1ELb1ELb1ELb1EEEEEEEEEvNT_6ParamsE:
        .type           _ZN7cutlass13device_kernelIN5flash11enable_sm90INS1_16FlashAttnFwdSm90INS1_25CollectiveMainloopFwdSm90ILi2EN4cute5tupleIJNS5_1CILi1EEES8_S8_EEENS6_IJNS7_ILi192EEENS7_ILi128EEENS7_ILi96EEEEEELi96ENS_12float_e4m3_tEfNS_4arch4Sm90ELb1ELb0ELb1ELb1ELb0ELb0ELb0ELb1ELb1ELb1ELb0ELb0EEENS1_21CollectiveEpilogueFwdINS6_IJSA_SC_SB_EEES9_NS_10bfloat16_tESG_Li384ELb1ELb1ELb0ELb1EEENS1_36VarlenDynamicPersistentTileSchedulerILi192ELi128ELi384ELi128ELb0ELb1ELb1ELb1ELb1ELb1EEEEEEEEEvNT_6ParamsE,@function
        .size           _ZN7cutlass13device_kernelIN5flash11enable_sm90INS1_16FlashAttnFwdSm90INS1_25CollectiveMainloopFwdSm90ILi2EN4cute5tupleIJNS5_1CILi1EEES8_S8_EEENS6_IJNS7_ILi192EEENS7_ILi128EEENS7_ILi96EEEEEELi96ENS_12float_e4m3_tEfNS_4arch4Sm90ELb1ELb0ELb1ELb1ELb0ELb0ELb0ELb1ELb1ELb1ELb0ELb0EEENS1_21CollectiveEpilogueFwdINS6_IJSA_SC_SB_EEES9_NS_10bfloat16_tESG_Li384ELb1ELb1ELb0ELb1EEENS1_36VarlenDynamicPersistentTileSchedulerILi192ELi128ELi384ELi128ELb0ELb1ELb1ELb1ELb1ELb1EEEEEEEEEvNT_6ParamsE,(.L_x_12988 - _ZN7cutlass13device_kernelIN5flash11enable_sm90INS1_16FlashAttnFwdSm90INS1_25CollectiveMainloopFwdSm90ILi2EN4cute5tupleIJNS5_1CILi1EEES8_S8_EEENS6_IJNS7_ILi192EEENS7_ILi128EEENS7_ILi96EEEEEELi96ENS_12float_e4m3_tEfNS_4arch4Sm90ELb1ELb0ELb1ELb1ELb0ELb0ELb0ELb1ELb1ELb1ELb0ELb0EEENS1_21CollectiveEpilogueFwdINS6_IJSA_SC_SB_EEES9_NS_10bfloat16_tESG_Li384ELb1ELb1ELb0ELb1EEENS1_36VarlenDynamicPersistentTileSchedulerILi192ELi128ELi384ELi128ELb0ELb1ELb1ELb1ELb1ELb1EEEEEEEEEvNT_6ParamsE)
        .other          _ZN7cutlass13device_kernelIN5flash11enable_sm90INS1_16FlashAttnFwdSm90INS1_25CollectiveMainloopFwdSm90ILi2EN4cute5tupleIJNS5_1CILi1EEES8_S8_EEENS6_IJNS7_ILi192EEENS7_ILi128EEENS7_ILi96EEEEEELi96ENS_12float_e4m3_tEfNS_4arch4Sm90ELb1ELb0ELb1ELb1ELb0ELb0ELb0ELb1ELb1ELb1ELb0ELb0EEENS1_21CollectiveEpilogueFwdINS6_IJSA_SC_SB_EEES9_NS_10bfloat16_tESG_Li384ELb1ELb1ELb0ELb1EEENS1_36VarlenDynamicPersistentTileSchedulerILi192ELi128ELi384ELi128ELb0ELb1ELb1ELb1ELb1ELb1EEEEEEEEEvNT_6ParamsE,@"STO_CUDA_ENTRY STV_DEFAULT"
_ZN7cutlass13device_kernelIN5flash11enable_sm90INS1_16FlashAttnFwdSm90INS1_25CollectiveMainloopFwdSm90ILi2EN4cute5tupleIJNS5_1CILi1EEES8_S8_EEENS6_IJNS7_ILi192EEENS7_ILi128EEENS7_ILi96EEEEEELi96ENS_12float_e4m3_tEfNS_4arch4Sm90ELb1ELb0ELb1ELb1ELb0ELb0ELb0ELb1ELb1ELb1ELb0ELb0EEENS1_21CollectiveEpilogueFwdINS6_IJSA_SC_SB_EEES9_NS_10bfloat16_tESG_Li384ELb1ELb1ELb0ELb1EEENS1_36VarlenDynamicPersistentTileSchedulerILi192ELi128ELi384ELi128ELb0ELb1ELb1ELb1ELb1ELb1EEEEEEEEEvNT_6ParamsE:
        /* <DEDUP_REMOVED lines=18> */
.L_x_10201:
[----:B------:R-:W-:Y:S05]  /*0120*/  BSYNC B0 ;  /* 0x0000000000007941 */ /* 0x000fea0003800000 */
.L_x_10200:
        /* <DEDUP_REMOVED lines=41> */
.L_x_10202:
        /* <DEDUP_REMOVED lines=22> */
.L_x_10203:
        /* <DEDUP_REMOVED lines=18> */
.L_x_10204:
        /* <DEDUP_REMOVED lines=22> */
.L_x_10205:
        /* <DEDUP_REMOVED lines=22> */
.L_x_10206:
[----:B------:R-:W-:Y:S01]  /*0900*/  PLOP3.LUT P0, PT, PT, PT, UP0, 0x80, 0x0 ;  /* 0x000000000000781c */ /* 0x000fe20003f0f008 */
[----:B------:R-:W-:Y:S01]  /*0910*/  UMOV UR40, 0x1 ;  /* 0x0000000100287882 */ /* 0x000fe20000000000 */
[----:B------:R-:W-:Y:S01]  /*0920*/  NOP ;  /* 0x0000000000007918 */ /* 0x000fe20000000000 */
[----:B------:R-:W-:Y:S01]  /*0930*/  USEL UR40, UR40, 0x2, !UP0 ;  /* 0x0000000228287887 */ /* 0x000fe2000c000000 */
[----:B------:R-:W-:Y:S01]  /*0940*/  ULDC.64 UR50, c[0x0][0x208] ;  /* 0x0000820000327ab9 */ /* 0x000fe20000000a00 */
[----:B012-4-:R-:W-:Y:S08]  /*0950*/  BAR.SYNC.DEFER_BLOCKING 0x0 ;  /* 0x0000000000007b1d */ /* 0x017ff00000010000 */
[----:B------:R-:W-:Y:S05]  /*0960*/  @!P0 BRA `(.L_x_10207) ;  /* 0x000000b400948947 */ /* 0x000fea0003800000 */
.L_x_10208:
        /* <DEDUP_REMOVED lines=68> */
.L_x_10257:
        /* <DEDUP_REMOVED lines=26> */
[----:B------:R-:W3:Y:S01]  /*0f50*/  @P2 LDG.E R4, desc[UR50][R4.64] ;  /* 0x0000003204042981 */ /* 0x000ee2000c1e1900 */
        /* <DEDUP_REMOVED lines=24> */
.L_x_10209:
        /* <DEDUP_REMOVED lines=9> */
.L_x_10210:
        /* <DEDUP_REMOVED lines=13> */
.L_x_10211:
[----:B------:R-:W-:Y:S01]  /*1240*/  UIADD3 UR48, -UR48, UR4, URZ ;  /* 0x0000000430307290 */ /* 0x000fe2000fffe13f */
[----:B------:R-:W-:Y:S01]  /*1250*/  PLOP3.LUT P0, PT, PT, PT, PT, 0x80, 0x0 ;  /* 0x000000000000781c */ /* 0x000fe20003f0f070 */
[----:B------:R-:W-:Y:S01]  /*1260*/  UIMAD UR43, UR5, 0xc0, URZ ;  /* 0x000000c0052b78a4 */ /* 0x000fe2000f8e023f */
        /* <DEDUP_REMOVED lines=8> */
[----:B------:R-:W-:Y:S01]  /*12f0*/  CS2R R132, SRZ ;  /* 0x0000000000847805 */ /* 0x000fe2000001ff00 */
[----:B------:R-:W-:Y:S01]  /*1300*/  IMAD.MOV.U32 R8, RZ, RZ, RZ ;  /* 0x000000ffff087224 */ /* 0x000fe200078e00ff */
[----:B------:R-:W-:Y:S02]  /*1310*/  CS2R R10, SRZ ;  /* 0x00000000000a7805 */ /* 0x000fe4000001ff00 */
[----:B------:R-:W-:Y:S02]  /*1320*/  CS2R R126, SRZ ;  /* 0x00000000007e7805 */ /* 0x000fe4000001ff00 */
[----:B------:R-:W-:Y:S02]  /*1330*/  CS2R R124, SRZ ;  /* 0x00000000007c7805 */ /* 0x000fe4000001ff00 */
[----:B------:R-:W-:Y:S02]  /*1340*/  CS2R R12, SRZ ;  /* 0x00000000000c7805 */ /* 0x000fe4000001ff00 */
        /* <DEDUP_REMOVED lines=28> */
[----:B------:R-:W-:Y:S01]  /*1510*/  CS2R R34, SRZ ;  /* 0x0000000000227805 */ /* 0x000fe2000001ff00 */
[----:B------:R-:W-:-:S02]  /*1520*/  IMAD.MOV.U32 R37, RZ, RZ, RZ ;  /* 0x000000ffff257224 */ /* 0x000fc400078e00ff */
[----:B------:R-:W-:-:S04]  /*1530*/  USEL UR52, UR5, UR7, UP0 ;  /* 0x0000000705347287 */ /* 0x000fc80008000000 */
[----:B------:R-:W-:-:S06]  /*1540*/  UISETP.GE.AND UP0, UPT, UR52, 0x1, UPT ;  /* 0x000000013400788c */ /* 0x000fcc000bf06270 */
[----:B------:R-:W-:-:S13]  /*1550*/  PLOP3.LUT P1, PT, PT, PT, UP0, 0x80, 0x0 ;  /* 0x000000000000781c */ /* 0x000fda0003f2f008 */
[----:B------:R-:W-:Y:S05]  /*1560*/  @!P1 BRA `(.L_x_10212) ;  /* 0x00000088004c9947 */ /* 0x000fea0003800000 */
        /* <DEDUP_REMOVED lines=31> */
.L_x_10213:
        /* <DEDUP_REMOVED lines=54> */
.L_x_10357:
[----:B------:R-:W-:Y:S05]  /*1ac0*/  @!P0 BRA `(.L_x_10215) ;  /* 0x0000000000048947 */ /* 0x000fea0003800000 */
[----:B------:R-:W-:Y:S01]  /*1ad0*/  BPT.TRAP 0x1 ;  /* 0x000000040000795c */ /* 0x000fe20000300000 */
.L_x_10215:
[----:B------:R-:W-:Y:S02]  /*1ae0*/  IMAD.U32 R2, RZ, RZ, UR38 ;  /* 0x00000026ff027e24 */ /* 0x000fe4000f8e00ff */
[----:B0-----:R-:W-:-:S03]  /*1af0*/  IMAD.U32 R3, RZ, RZ, UR37 ;  /* 0x00000025ff037e24 */ /* 0x001fc6000f8e00ff */
[----:B------:R-:W-:Y:S02]  /*1b00*/  LEA R2, R2, UR45, 0x3 ;  /* 0x0000002d02027c11 */ /* 0x000fe4000f8e18ff */
[----:B------:R-:W-:-:S04]  /*1b10*/  SHF.L.U32 R3, R3, 0x1f, RZ ;  /* 0x0000001f03037819 */ /* 0x000fc800000006ff */
[----:B------:R0:W1:Y:S01]  /*1b20*/  SYNCS.PHASECHK.TRANS64.TRYWAIT P2, [R2+URZ+0x19c30], R3 ;  /* 0x019c3003020075a7 */ /* 0x000062000804017f */
[----:B------:R-:W-:Y:S05]  /*1b30*/  @!P0 BRA `(.L_x_10216) ;  /* 0x0000000000048947 */ /* 0x000fea0003800000 */
[----:B------:R-:W-:Y:S01]  /*1b40*/  BPT.TRAP 0x1 ;  /* 0x000000040000795c */ /* 0x000fe20000300000 */
.L_x_10216:
[----:B------:R-:W2:Y:S02]  /*1b50*/  S2R R4, SR_TID.X ;  /* 0x0000000000047919 */ /* 0x000ea40000002100 */
[----:B--2---:R-:W-:Y:S01]  /*1b60*/  LOP3.LUT P1, RZ, R4, 0x7f, RZ, 0xc0, !PT ;  /* 0x0000007f04ff7812 */ /* 0x004fe2000782c0ff */
[----:B-1----:R-:W-:-:S12]  /*1b70*/  @P2 BRA `(.L_x_10217) ;  /* 0x0000000000082947 */ /* 0x002fd80003800000 */
[----:B------:R-:W1:Y:S02]  /*1b80*/  SYNCS.PHASECHK.TRANS64.TRYWAIT P2, [R2+URZ+0x19c30], R3 ;  /* 0x019c3003020075a7 */ /* 0x000e64000804017f */
[----:B-1----:R-:W-:Y:S05]  /*1b90*/  @!P2 BRA `(.L_x_10218) ;  /* 0x000000fc0058a947 */ /* 0x002fea0003800000 */
.L_x_10217:
[----:B------:R-:W-:Y:S05]  /*1ba0*/  WARPSYNC.ALL ;  /* 0x0000000000007948 */ /* 0x000fea0003800000 */
[----:B------:R-:W-:Y:S01]  /*1bb0*/  UIADD3 UR4, UR45, 0x13800, URZ ;  /* 0x000138002d047890 */ /* 0x000fe2000fffe03f */
[----:B------:R-:W-:Y:S01]  /*1bc0*/  WARPGROUP.ARRIVE ;  /* 0x00000000000079c5 */ /* 0x000fe20000000000 */
[----:B------:R-:W-:Y:S01]  /*1bd0*/  ULOP3.LUT UR12, UR53, 0x10000, URZ, 0xfc, !UPT ;  /* 0x00010000350c7892 */ /* 0x000fe2000f8efc3f */
[----:B------:R-:W-:Y:S01]  /*1be0*/  VIADD R21, R17, UR43 ;  /* 0x0000002b11157c36 */ /* 0x000fe20008000000 */
[----:B------:R-:W-:Y:S01]  /*1bf0*/  USHF.R.U32.HI UR4, URZ, 0x4, UR4 ;  /* 0x000000043f047899 */ /* 0x000fe20008011604 */
[----:B------:R-:W-:Y:S01]  /*1c00*/  IMAD.U32 R12, RZ, RZ, UR49 ;  /* 0x00000031ff0c7e24 */ /* 0x000fe2000f8e00ff */
        /* <DEDUP_REMOVED lines=35> */
[----:B------:R-:W-:-:S02]  /*1e40*/  WARPGROUP.DEPBAR.LE gsb0, 0x0 ;  /* 0x00008000000079c5 */ /* 0x000fc40000010000 */
[----:B------:R-:W-:-:S06]  /*1e50*/  WARPGROUP.ARRIVE ;  /* 0x00000000000079c5 */ /* 0x000fcc0000000000 */
[----:B------:R-:W-:Y:S01]  /*1e60*/  QGMMA.64x128x32.F32.E4M3.E4M3 R24, gdesc[UR4], R24, gsb0 ;  /* 0x01e00000041879f3 */ /* 0x000fe20008000818 */
[----:B------:R-:W-:Y:S02]  /*1e70*/  ULDC UR6, c[0x0][0x448] ;  /* 0x0001120000067ab9 */ /* 0x000fe40000000800 */
[----:B------:R-:W-:-:S06]  /*1e80*/  UISETP.NE.AND UP0, UPT, UR6, 0x1, UPT ;  /* 0x000000010600788c */ /* 0x000fcc000bf05270 */
[----:B------:R-:W-:-:S05]  /*1e90*/  PLOP3.LUT P2, PT, PT, PT, UP0, 0x80, 0x0 ;  /* 0x000000000000781c */ /* 0x000fca0003f4f008 */
[----:B------:R-:W-:Y:S01]  /*1ea0*/  @UP0 ULDC UR6, c[0x0][0x44c] ;  /* 0x0001130000060ab9 */ /* 0x000fe20000000800 */
[----:B------:R-:W-:-:S07]  /*1eb0*/  @UP0 ULDC UR14, c[0x0][0x450] ;  /* 0x00011400000e0ab9 */ /* 0x000fce0000000800 */
[----:B------:R-:W-:Y:S01]  /*1ec0*/  @P2 IMAD.HI.U32 R6, R21, UR6, RZ ;  /* 0x0000000615062c27 */ /* 0x000fe2000f8e00ff */
[----:B------:R-:W-:-:S04]  /*1ed0*/  @UP0 ULDC UR6, c[0x0][0x450] ;  /* 0x0001140000060ab9 */ /* 0x000fc80000000800 */
[----:B------:R-:W-:Y:S01]  /*1ee0*/  @P2 SHF.R.U32.HI R21, RZ, UR6, R6 ;  /* 0x00000006ff152c19 */ /* 0x000fe20008011606 */
[----:B------:R-:W-:Y:S02]  /*1ef0*/  UMOV UR6, 0xffffff80 ;  /* 0xffffff8000067882 */ /* 0x000fe40000000000 */
[----:B------:R-:W-:Y:S02]  /*1f00*/  UIMAD UR6, UR52, UR6, 0x80 ;  /* 0x00000080340674a4 */ /* 0x000fe4000f8e0206 */
[----:B------:R-:W2:Y:S02]  /*1f10*/  SHFL.IDX PT, R10, R21, 0x1, 0x1c1f ;  /* 0x003c1f00150a7f89 */ /* 0x000ea400000e0000 */
[----:B------:R-:W-:Y:S02]  /*1f20*/  UIADD3 UR7, UR6, 0x1, URZ ;  /* 0x0000000106077890 */ /* 0x000fe4000fffe03f */
[----:B------:R-:W-:-:S06]  /*1f30*/  UIADD3 UR6, UR48, UR6, URZ ;  /* 0x0000000630067290 */ /* 0x000fcc000fffe03f */
[----:B------:R-:W-:Y:S01]  /*1f40*/  IMAD.U32 R7, RZ, RZ, UR6 ;  /* 0x00000006ff077e24 */ /* 0x000fe2000f8e00ff */
[----:B------:R-:W-:Y:S01]  /*1f50*/  @UP0 ULDC UR6, c[0x0][0x44c] ;  /* 0x0001130000060ab9 */ /* 0x000fe20000000800 */
        /* <DEDUP_REMOVED lines=9> */
[----:B------:R-:W-:Y:S02]  /*1ff0*/  IMAD.U32 R55, RZ, RZ, UR7 ;  /* 0x00000007ff377e24 */ /* 0x000fe4000f8e00ff */
[C---:B------:R-:W-:Y:S01]  /*2000*/  FMUL.FTZ R30, R0.reuse, R30 ;  /* 0x0000001e001e7220 */ /* 0x040fe20000410000 */
[----:B------:R-:W-:Y:S01]  /*2010*/  FMUL.FTZ R31, R0, R31 ;  /* 0x0000001f001f7220 */ /* 0x000fe20000410000 */
[----:B------:R-:W3:Y:S01]  /*2020*/  MUFU.TANH R26, R26 ;  /* 0x0000001a001a7308 */ /* 0x000ee20000002400 */
[----:B------:R-:W-:-:S02]  /*2030*/  IMAD R55, R16, -0x2, R55 ;  /* 0xfffffffe10377824 */ /* 0x000fc400078e0237 */
[----:B------:R-:W-:Y:S01]  /*2040*/  FMUL.FTZ R88, R0, R24 ;  /* 0x0000001800587220 */ /* 0x000fe20000410000 */
[----:B------:R-:W-:Y:S02]  /*2050*/  IMAD R24, R16, -0x2, R7 ;  /* 0xfffffffe10187824 */ /* 0x000fe400078e0207 */
[C---:B------:R-:W-:Y:S01]  /*2060*/  FMUL.FTZ R34, R0.reuse, R34 ;  /* 0x0000002200227220 */ /* 0x040fe20000410000 */
[----:B------:R-:W-:Y:S01]  /*2070*/  FMUL.FTZ R35, R0, R35 ;  /* 0x0000002300237220 */ /* 0x000fe20000410000 */
[----:B------:R-:W-:Y:S01]  /*2080*/  IADD3 R55, -R12, UR48, R55 ;  /* 0x000000300c377c10 */ /* 0x000fe2000fffe137 */
[C---:B------:R-:W-:Y:S01]  /*2090*/  FMUL.FTZ R38, R0.reuse, R38 ;  /* 0x0000002600267220 */ /* 0x040fe20000410000 */
[----:B------:R-:W4:Y:S01]  /*20a0*/  MUFU.TANH R27, R27 ;  /* 0x0000001b001b7308 */ /* 0x000f220000002400 */
[----:B------:R-:W-:Y:S01]  /*20b0*/  FMUL.FTZ R7, R0, R59 ;  /* 0x0000003b00077220 */ /* 0x000fe20000410000 */
[----:B--2---:R-:W-:Y:S01]  /*20c0*/  VIADDMNMX R10, R10, R55, R24, PT ;  /* 0x000000370a0a7246 */ /* 0x004fe20003800118 */
[C---:B------:R-:W-:Y:S01]  /*20d0*/  FMUL.FTZ R89, R0.reuse, R33 ;  /* 0x0000002100597220 */ /* 0x040fe20000410000 */
[C---:B------:R-:W-:Y:S01]  /*20e0*/  FMUL.FTZ R39, R0.reuse, R39 ;  /* 0x0000002700277220 */ /* 0x040fe20000410000 */
[----:B------:R-:W-:Y:S01]  /*20f0*/  FMUL.FTZ R33, R0, R41 ;  /* 0x0000002900217220 */ /* 0x000fe20000410000 */
[----:B------:R-:W-:Y:S01]  /*2100*/  ISETP.GT.AND P3, PT, R10, RZ, PT ;  /* 0x000000ff0a00720c */ /* 0x000fe20003f64270 */
[----:B------:R-:W-:Y:S01]  /*2110*/  FMUL.FTZ R4, R0, R57 ;  /* 0x0000003900047220 */ /* 0x000fe20000410000 */
[----:B------:R-:W2:Y:S01]  /*2120*/  MUFU.TANH R30, R30 ;  /* 0x0000001e001e7308 */ /* 0x000ea20000002400 */
[----:B------:R-:W-:Y:S01]  /*2130*/  ISETP.GT.AND P4, PT, R10, 0x1, PT ;  /* 0x000000010a00780c */ /* 0x000fe20003f84270 */
[----:B------:R-:W-:Y:S01]  /*2140*/  FMUL.FTZ R42, R0, R42 ;  /* 0x0000002a002a7220 */ /* 0x000fe20000410000 */
[----:B------:R-:W-:Y:S01]  /*2150*/  ISETP.GT.AND P5, PT, R10, 0x8, PT ;  /* 0x000000080a00780c */ /* 0x000fe20003fa4270 */
[----:B01----:R-:W-:Y:S01]  /*2160*/  FMUL.FTZ R3, R0, R53 ;  /* 0x0000003500037220 */ /* 0x003fe20000410000 */
[----:B---3--:R-:W-:Y:S01]  /*2170*/  FSEL R95, R26, -INF , P3 ;  /* 0xff8000001a5f7808 */ /* 0x008fe20001800000 */
[----:B------:R-:W-:Y:S01]  /*2180*/  FMUL.FTZ R43, R0, R43 ;  /* 0x0000002b002b7220 */ /* 0x000fe20000410000 */
[----:B------:R-:W-:Y:S01]  /*2190*/  ISETP.GT.AND P3, PT, R10, 0x9, PT ;  /* 0x000000090a00780c */ /* 0x000fe20003f64270 */
[----:B------:R-:W0:Y:S01]  /*21a0*/  MUFU.TANH R31, R31 ;  /* 0x0000001f001f7308 */ /* 0x000e220000002400 */
[----:B----4-:R-:W-:Y:S01]  /*21b0*/  FSEL R59, R27, -INF , P4 ;  /* 0xff8000001b3b7808 */ /* 0x010fe20002000000 */
[----:B------:R-:W-:Y:S01]  /*21c0*/  FMUL.FTZ R46, R0, R46 ;  /* 0x0000002e002e7220 */ /* 0x000fe20000410000 */
[----:B------:R-:W-:Y:S01]  /*21d0*/  ISETP.GT.AND P4, PT, R10, 0x10, PT ;  /* 0x000000100a00780c */ /* 0x000fe20003f84270 */
[C---:B------:R-:W-:Y:S01]  /*21e0*/  FMUL.FTZ R20, R0.reuse, R52 ;  /* 0x0000003400147220 */ /* 0x040fe20000410000 */
[C---:B------:R-:W-:Y:S01]  /*21f0*/  FMUL.FTZ R51, R0.reuse, R51 ;  /* 0x0000003300337220 */ /* 0x040fe20000410000 */
[C---:B------:R-:W-:Y:S01]  /*2200*/  FMUL.FTZ R47, R0.reuse, R47 ;  /* 0x0000002f002f7220 */ /* 0x040fe20000410000 */
[----:B------:R-:W-:Y:S01]  /*2210*/  FMUL.FTZ R50, R0, R50 ;  /* 0x0000003200327220 */ /* 0x000fe20000410000 */
[----:B------:R-:W1:Y:S01]  /*2220*/  MUFU.TANH R34, R34 ;  /* 0x0000002200227308 */ /* 0x000e620000002400 */
[----:B--2---:R-:W-:Y:S01]  /*2230*/  FSEL R57, R30, -INF , P5 ;  /* 0xff8000001e397808 */ /* 0x004fe20002800000 */
[C---:B------:R-:W-:Y:S01]  /*2240*/  FMUL.FTZ R92, R0.reuse, R28 ;  /* 0x0000001c005c7220 */ /* 0x040fe20000410000 */
[C---:B------:R-:W-:Y:S01]  /*2250*/  FMUL.FTZ R91, R0.reuse, R32 ;  /* 0x00000020005b7220 */ /* 0x040fe20000410000 */
[C---:B------:R-:W-:Y:S01]  /*2260*/  FMUL.FTZ R32, R0.reuse, R44 ;  /* 0x0000002c00207220 */ /* 0x040fe20000410000 */
[C---:B------:R-:W-:Y:S01]  /*2270*/  FMUL.FTZ R28, R0.reuse, R45 ;  /* 0x0000002d001c7220 */ /* 0x040fe20000410000 */
[C---:B------:R-:W-:Y:S01]  /*2280*/  FMUL.FTZ R14, R0.reuse, R49 ;  /* 0x00000031000e7220 */ /* 0x040fe20000410000 */
[C---:B------:R-:W-:Y:S01]  /*2290*/  FMUL.FTZ R54, R0.reuse, R54 ;  /* 0x0000003600367220 */ /* 0x040fe20000410000 */
[----:B------:R-:W2:Y:S01]  /*22a0*/  MUFU.TANH R35, R35 ;  /* 0x0000002300237308 */ /* 0x000ea20000002400 */
[----:B0-----:R-:W-:Y:S01]  /*22b0*/  FSEL R53, R31, -INF , P3 ;  /* 0xff8000001f357808 */ /* 0x001fe20001800000 */
[----:B------:R-:W-:Y:S01]  /*22c0*/  FMUL.FTZ R93, R0, R29 ;  /* 0x0000001d005d7220 */ /* 0x000fe20000410000 */
[----:B------:R-:W-:Y:S01]  /*22d0*/  ISETP.GT.AND P3, PT, R10, 0x11, PT ;  /* 0x000000110a00780c */ /* 0x000fe20003f64270 */
        /* <DEDUP_REMOVED lines=33> */
[C---:B------:R-:W-:Y:S01]  /*24f0*/  FMUL.FTZ R25, R0.reuse, R25 ;  /* 0x0000001900197220 */ /* 0x040fe20000410000 */
[----:B------:R-:W2:Y:S01]  /*2500*/  SHFL.IDX PT, R72, R21, RZ, 0x1c1f ;  /* 0x001c1fff15487589 */ /* 0x000ea200000e0000 */
[----:B------:R-:W-:Y:S01]  /*2510*/  FMUL.FTZ R37, R0, R37 ;  /* 0x0000002500257220 */ /* 0x000fe20000410000 */
[----:B------:R-:W-:Y:S01]  /*2520*/  MUFU.TANH R43, R43 ;  /* 0x0000002b002b7308 */ /* 0x000fe20000002400 */
[----:B------:R-:W-:-:S04]  /*2530*/  UIMAD.WIDE.U32 UR6, UR43, UR6, URZ ;  /* 0x000000062b0672a5 */ /* 0x000fc8000f8e003f */
[----:B------:R-:W-:-:S03]  /*2540*/  @UP0 USHF.R.U32.HI UR11, URZ, UR14, UR7 ;  /* 0x0000000e3f0b0299 */ /* 0x000fc60008011607 */
[----:B------:R3:W-:Y:S01]  /*2550*/  MUFU.TANH R9, R7 ;  /* 0x0000000700097308 */ /* 0x0007e20000002400 */
[----:B------:R-:W-:-:S04]  /*2560*/  UIADD3 UR6, UR11, UR48, -UR49 ;  /* 0x000000300b067290 */ /* 0x000fc8000fffe831 */
[----:B------:R-:W-:-:S03]  /*2570*/  USHF.R.S32.HI UR7, URZ, 0x1f, UR6 ;  /* 0x0000001f3f077899 */ /* 0x000fc60008011406 */
[----:B------:R-:W4:Y:S01]  /*2580*/  MUFU.TANH R46, R46 ;  /* 0x0000002e002e7308 */ /* 0x000f220000002400 */
[----:B---3--:R-:W-:Y:S01]  /*2590*/  FMNMX.FTZ R7, R27, R6, !PT ;  /* 0x000000061b077209 */ /* 0x008fe20007810000 */
[----:B------:R-:W-:-:S03]  /*25a0*/  ULEA.HI UR7, UR7, UR6, URZ, 0x7 ;  /* 0x0000000607077291 */ /* 0x000fc6000f8f383f */
[----:B------:R-:W-:Y:S01]  /*25b0*/  FMNMX.FTZ R6, R52, R7, !PT ;  /* 0x0000000734067209 */ /* 0x000fe20007810000 */
[----:B------:R-:W-:Y:S01]  /*25c0*/  USHF.R.S32.HI UR7, URZ, 0x7, UR7 ;  /* 0x000000073f077899 */ /* 0x000fe20008011407 */
[----:B--2---:R-:W-:Y:S01]  /*25d0*/  VIADDMNMX R72, R72, R55, R24, PT ;  /* 0x0000003748487246 */ /* 0x004fe20003800118 */
[----:B------:R0:W-:Y:S02]  /*25e0*/  MUFU.TANH R8, R51 ;  /* 0x0000003300087308 */ /* 0x0001e40000002400 */
[----:B------:R-:W-:Y:S01]  /*25f0*/  UISETP.LT.AND UP1, UPT, URZ, UR7, UPT ;  /* 0x000000073f00728c */ /* 0x000fe2000bf21270 */
[----:B------:R-:W-:-:S03]  /*2600*/  ISETP.GT.AND P5, PT, R72, 0x8, PT ;  /* 0x000000084800780c */ /* 0x000fc60003fa4270 */
[----:B------:R-:W-:Y:S02]  /*2610*/  USEL UR17, URZ, UR7, !UP1 ;  /* 0x000000073f117287 */ /* 0x000fe4000c800000 */
[----:B------:R4:W2:Y:S01]  /*2620*/  MUFU.TANH R45, R47 ;  /* 0x0000002f002d7308 */ /* 0x0008a20000002400 */
[----:B0-----:R-:W-:Y:S01]  /*2630*/  FSEL R51, R38, -INF , P4 ;  /* 0xff80000026337808 */ /* 0x001fe20002000000 */
[----:B------:R-:W-:Y:S01]  /*2640*/  UISETP.GE.AND UP1, UPT, UR18, UR17, UPT ;  /* 0x000000111200728c */ /* 0x000fe2000bf26270 */
[----:B------:R-:W-:Y:S02]  /*2650*/  ISETP.GT.AND P4, PT, R10, 0x20, PT ;  /* 0x000000200a00780c */ /* 0x000fe40003f84270 */
[----:B------:R-:W-:Y:S02]  /*2660*/  FMNMX.FTZ R7, R51, R6, !PT ;  /* 0x0000000633077209 */ /* 0x000fe40007810000 */
[----:B-1----:R-:W-:Y:S01]  /*2670*/  FSEL R49, R42, -INF , P4 ;  /* 0xff8000002a317808 */ /* 0x002fe20002000000 */
[----:B------:R0:W1:Y:S01]  /*2680*/  MUFU.TANH R44, R50 ;  /* 0x00000032002c7308 */ /* 0x0000620000002400 */
[----:B------:R-:W-:-:S04]  /*2690*/  ISETP.GT.AND P4, PT, R10, 0x28, PT ;  /* 0x000000280a00780c */ /* 0x000fc80003f84270 */
[----:B----4-:R-:W-:Y:S02]  /*26a0*/  FSEL R47, R46, -INF , P4 ;  /* 0xff8000002e2f7808 */ /* 0x010fe40002000000 */
[C---:B------:R-:W-:Y:S01]  /*26b0*/  ISETP.GT.AND P4, PT, R10.reuse, 0x30, PT ;  /* 0x000000300a00780c */ /* 0x040fe20003f84270 */
[----:B------:R-:W3:Y:S01]  /*26c0*/  MUFU.TANH R54, R54 ;  /* 0x0000003600367308 */ /* 0x000ee20000002400 */
[----:B0-----:R-:W-:Y:S02]  /*26d0*/  FSEL R50, R39, -INF , P3 ;  /* 0xff80000027327808 */ /* 0x001fe40001800000 */
[----:B------:R-:W-:Y:S02]  /*26e0*/  ISETP.GT.AND P3, PT, R10, 0x21, PT ;  /* 0x000000210a00780c */ /* 0x000fe40003f64270 */
[----:B------:R-:W-:Y:S02]  /*26f0*/  FMNMX.FTZ R6, R50, R7, !PT ;  /* 0x0000000732067209 */ /* 0x000fe40007810000 */
[----:B------:R-:W-:Y:S01]  /*2700*/  FSEL R48, R43, -INF , P3 ;  /* 0xff8000002b307808 */ /* 0x000fe20001800000 */
[----:B------:R0:W4:Y:S01]  /*2710*/  MUFU.TANH R40, R58 ;  /* 0x0000003a00287308 */ /* 0x0001220000002400 */
[----:B------:R-:W-:-:S02]  /*2720*/  FMNMX.FTZ R7, R49, R6, !PT ;  /* 0x0000000631077209 */ /* 0x000fc40007810000 */
[----:B------:R-:W-:Y:S02]  /*2730*/  ISETP.GT.AND P3, PT, R10, 0x29, PT ;  /* 0x000000290a00780c */ /* 0x000fe40003f64270 */
[----:B------:R-:W-:Y:S02]  /*2740*/  FMNMX.FTZ R6, R48, R7, !PT ;  /* 0x0000000730067209 */ /* 0x000fe40007810000 */
[----:B--2---:R-:W-:Y:S01]  /*2750*/  FSEL R45, R45, -INF , P3 ;  /* 0xff8000002d2d7808 */ /* 0x004fe20001800000 */
[----:B------:R-:W2:Y:S01]  /*2760*/  MUFU.TANH R62, R62 ;  /* 0x0000003e003e7308 */ /* 0x000ea20000002400 */
[----:B------:R-:W-:Y:S01]  /*2770*/  FMNMX.FTZ R6, R47, R6, !PT ;  /* 0x000000062f067209 */ /* 0x000fe20007810000 */
[----:B0-----:R-:W-:Y:S01]  /*2780*/  FMUL.FTZ R58, R0, R61 ;  /* 0x0000003d003a7220 */ /* 0x001fe20000410000 */
[----:B------:R-:W-:Y:S01]  /*2790*/  ISETP.GT.AND P3, PT, R10, 0x31, PT ;  /* 0x000000310a00780c */ /* 0x000fe20003f64270 */
[----:B------:R-:W-:Y:S01]  /*27a0*/  FMUL.FTZ R61, R0, R64 ;  /* 0x00000040003d7220 */ /* 0x000fe20000410000 */
[----:B-1----:R-:W-:Y:S01]  /*27b0*/  FSEL R44, R44, -INF , P4 ;  /* 0xff8000002c2c7808 */ /* 0x002fe20002000000 */
[----:B------:R-:W-:Y:S01]  /*27c0*/  FMUL.FTZ R64, R0, R73 ;  /* 0x0000004900407220 */ /* 0x000fe20000410000 */
[----:B------:R-:W-:Y:S01]  /*27d0*/  FMNMX.FTZ R7, R45, R6, !PT ;  /* 0x000000062d077209 */ /* 0x000fe20007810000 */
[----:B------:R-:W0:Y:S01]  /*27e0*/  MUFU.TANH R63, R63 ;  /* 0x0000003f003f7308 */ /* 0x000e220000002400 */
[----:B------:R-:W-:Y:S01]  /*27f0*/  ISETP.GT.AND P4, PT, R10, 0x38, PT ;  /* 0x000000380a00780c */ /* 0x000fe20003f84270 */
[----:B------:R-:W-:Y:S01]  /*2800*/  IMAD.U32 R73, RZ, RZ, UR10 ;  /* 0x0000000aff497e24 */ /* 0x000fe2000f8e00ff */
[----:B------:R-:W-:-:S02]  /*2810*/  FSEL R43, R8, -INF , P3 ;  /* 0xff800000082b7808 */ /* 0x000fc40001800000 */
[----:B------:R-:W-:Y:S02]  /*2820*/  FMNMX.FTZ R6, R44, R7, !PT ;  /* 0x000000072c067209 */ /* 0x000fe40007810000 */
[----:B------:R-:W-:Y:S01]  /*2830*/  ISETP.GT.AND P3, PT, R10, 0x39, PT ;  /* 0x000000390a00780c */ /* 0x000fe20003f64270 */
[----:B------:R-:W1:Y:S01]  /*2840*/  MUFU.TANH R66, R66 ;  /* 0x0000004200427308 */ /* 0x000e620000002400 */
[----:B---3--:R-:W-:Y:S02]  /*2850*/  FSEL R42, R54, -INF , P4 ;  /* 0xff800000362a7808 */ /* 0x008fe40002000000 */
[----:B------:R-:W-:Y:S02]  /*2860*/  FMNMX.FTZ R7, R43, R6, !PT ;  /* 0x000000062b077209 */ /* 0x000fe40007810000 */
[----:B------:R-:W-:Y:S02]  /*2870*/  ISETP.GT.AND P4, PT, R10, 0x40, PT ;  /* 0x000000400a00780c */ /* 0x000fe40003f84270 */
[----:B------:R-:W-:Y:S01]  /*2880*/  FSEL R41, R41, -INF , P3 ;  /* 0xff80000029297808 */ /* 0x000fe20001800000 */
[----:B------:R-:W3:Y:S01]  /*2890*/  MUFU.TANH R30, R67 ;  /* 0x00000043001e7308 */ /* 0x000ee20000002400 */
[----:B------:R-:W-:-:S02]  /*28a0*/  FMNMX.FTZ R6, R42, R7, !PT ;  /* 0x000000072a067209 */ /* 0x000fc40007810000 */
[----:B------:R-:W-:Y:S02]  /*28b0*/  ISETP.GT.AND P3, PT, R10, 0x41, PT ;  /* 0x000000410a00780c */ /* 0x000fe40003f64270 */
[----:B----4-:R-:W-:Y:S02]  /*28c0*/  FSEL R40, R40, -INF , P4 ;  /* 0xff80000028287808 */ /* 0x010fe40002000000 */
[----:B------:R-:W-:Y:S01]  /*28d0*/  FMNMX.FTZ R7, R41, R6, !PT ;  /* 0x0000000629077209 */ /* 0x000fe20007810000 */
[----:B------:R4:W5:Y:S01]  /*28e0*/  MUFU.TANH R31, R70 ;  /* 0x00000046001f7308 */ /* 0x0009620000002400 */
[----:B------:R-:W-:Y:S02]  /*28f0*/  ISETP.GT.AND P4, PT, R10, 0x48, PT ;  /* 0x000000480a00780c */ /* 0x000fe40003f84270 */
[----:B------:R-:W-:Y:S02]  /*2900*/  FSEL R39, R9, -INF , P3 ;  /* 0xff80000009277808 */ /* 0x000fe40001800000 */
[----:B------:R-:W-:-:S02]  /*2910*/  FMNMX.FTZ R6, R40, R7, !PT ;  /* 0x0000000728067209 */ /* 0x000fc40007810000 */
[----:B------:R-:W-:Y:S01]  /*2920*/  ISETP.GT.AND P3, PT, R10, 0x49, PT ;  /* 0x000000490a00780c */ /* 0x000fe20003f64270 */
[----:B------:R-:W5:Y:S01]  /*2930*/  MUFU.TANH R13, R71 ;  /* 0x00000047000d7308 */ /* 0x000f620000002400 */
[----:B--2---:R-:W-:Y:S01]  /*2940*/  FSEL R38, R62, -INF , P4 ;  /* 0xff8000003e267808 */ /* 0x004fe20002000000 */
[C---:B------:R-:W-:Y:S01]  /*2950*/  FMUL.FTZ R62, R0.reuse, R69 ;  /* 0x00000045003e7220 */ /* 0x040fe20000410000 */
[----:B------:R-:W-:Y:S01]  /*2960*/  FMNMX.FTZ R7, R39, R6, !PT ;  /* 0x0000000627077209 */ /* 0x000fe20007810000 */
[----:B------:R-:W-:Y:S01]  /*2970*/  FMUL.FTZ R69, R0, R81 ;  /* 0x0000005100457220 */ /* 0x000fe20000410000 */
[----:B------:R-:W-:Y:S01]  /*2980*/  ISETP.GT.AND P4, PT, R10, 0x50, PT ;  /* 0x000000500a00780c */ /* 0x000fe20003f84270 */
[----:B----4-:R-:W-:Y:S01]  /*2990*/  FMUL.FTZ R70, R0, R85 ;  /* 0x0000005500467220 */ /* 0x010fe20000410000 */
[----:B0-----:R-:W-:Y:S01]  /*29a0*/  FSEL R34, R63, -INF , P3 ;  /* 0xff8000003f227808 */ /* 0x001fe20001800000 */
[----:B------:R-:W0:Y:S01]  /*29b0*/  MUFU.TANH R15, R74 ;  /* 0x0000004a000f7308 */ /* 0x000e220000002400 */
[----:B------:R-:W-:-:S02]  /*29c0*/  FMNMX.FTZ R7, R38, R7, !PT ;  /* 0x0000000726077209 */ /* 0x000fc40007810000 */
[----:B------:R-:W-:Y:S02]  /*29d0*/  ISETP.GT.AND P3, PT, R10, 0x51, PT ;  /* 0x000000510a00780c */ /* 0x000fe40003f64270 */
[----:B-1----:R-:W-:Y:S01]  /*29e0*/  FSEL R35, R66, -INF , P4 ;  /* 0xff80000042237808 */ /* 0x002fe20002000000 */
[----:B------:R-:W-:Y:S01]  /*29f0*/  FMUL.FTZ R66, R0, R77 ;  /* 0x0000004d00427220 */ /* 0x000fe20000410000 */
[----:B------:R-:W-:Y:S01]  /*2a00*/  FMNMX.FTZ R6, R34, R7, !PT ;  /* 0x0000000722067209 */ /* 0x000fe20007810000 */
[----:B------:R-:W1:Y:S01]  /*2a10*/  MUFU.TANH R75, R75 ;  /* 0x0000004b004b7308 */ /* 0x000e620000002400 */
[----:B------:R-:W-:Y:S02]  /*2a20*/  ISETP.GT.AND P4, PT, R10, 0x58, PT ;  /* 0x000000580a00780c */ /* 0x000fe40003f84270 */
[----:B---3--:R-:W-:Y:S02]  /*2a30*/  FSEL R30, R30, -INF , P3 ;  /* 0xff8000001e1e7808 */ /* 0x008fe40001800000 */
[----:B------:R-:W-:-:S02]  /*2a40*/  FMNMX.FTZ R7, R35, R6, !PT ;  /* 0x0000000623077209 */ /* 0x000fc40007810000 */
[----:B------:R-:W-:Y:S01]  /*2a50*/  ISETP.GT.AND P3, PT, R10, 0x59, PT ;  /* 0x000000590a00780c */ /* 0x000fe20003f64270 */
[----:B------:R-:W2:Y:S01]  /*2a60*/  MUFU.TANH R78, R78 ;  /* 0x0000004e004e7308 */ /* 0x000ea20000002400 */
[----:B-----5:R-:W-:Y:S02]  /*2a70*/  FSEL R31, R31, -INF , P4 ;  /* 0xff8000001f1f7808 */ /* 0x020fe40002000000 */
[----:B------:R-:W-:Y:S02]  /*2a80*/  FMNMX.FTZ R6, R30, R7, !PT ;  /* 0x000000071e067209 */ /* 0x000fe40007810000 */
[----:B------:R-:W-:Y:S02]  /*2a90*/  ISETP.GT.AND P4, PT, R10, 0x60, PT ;  /* 0x000000600a00780c */ /* 0x000fe40003f84270 */
[----:B------:R-:W-:Y:S01]  /*2aa0*/  FSEL R13, R13, -INF , P3 ;  /* 0xff8000000d0d7808 */ /* 0x000fe20001800000 */
[----:B------:R-:W3:Y:S01]  /*2ab0*/  MUFU.TANH R79, R79 ;  /* 0x0000004f004f7308 */ /* 0x000ee20000002400 */
[----:B------:R-:W-:-:S02]  /*2ac0*/  FMNMX.FTZ R6, R31, R6, !PT ;  /* 0x000000061f067209 */ /* 0x000fc40007810000 */
[C---:B------:R-:W-:Y:S02]  /*2ad0*/  ISETP.GT.AND P3, PT, R10.reuse, 0x61, PT ;  /* 0x000000610a00780c */ /* 0x040fe40003f64270 */
[----:B0-----:R-:W-:Y:S02]  /*2ae0*/  FSEL R15, R15, -INF , P4 ;  /* 0xff8000000f0f7808 */ /* 0x001fe40002000000 */
        /* <DEDUP_REMOVED lines=10> */
[----:B---3--:R-:W-:Y:S01]  /*2b90*/  FSEL R8, R79, -INF , P3 ;  /* 0xff8000004f087808 */ /* 0x008fe20001800000 */
[----:B------:R-:W2:Y:S01]  /*2ba0*/  MUFU.TANH R86, R86 ;  /* 0x0000005600567308 */ /* 0x000ea20000002400 */
[----:B------:R-:W-:-:S02]  /*2bb0*/  FMNMX.FTZ R7, R9, R12, !PT ;  /* 0x0000000c09077209 */ /* 0x000fc40007810000 */
[----:B------:R-:W-:Y:S02]  /*2bc0*/  ISETP.GT.AND P3, PT, R10, 0x71, PT ;  /* 0x000000710a00780c */ /* 0x000fe40003f64270 */
[----:B0-----:R-:W-:Y:S02]  /*2bd0*/  FSEL R12, R82, -INF , P4 ;  /* 0xff800000520c7808 */ /* 0x001fe40002000000 */
[----:B------:R-:W-:Y:S01]  /*2be0*/  FMNMX.FTZ R11, R8, R7, !PT ;  /* 0x00000007080b7209 */ /* 0x000fe20007810000 */
[----:B------:R-:W0:Y:S01]  /*2bf0*/  MUFU.TANH R87, R87 ;  /* 0x0000005700577308 */ /* 0x000e220000002400 */
[----:B------:R-:W-:Y:S02]  /*2c00*/  ISETP.GT.AND P4, PT, R10, 0x78, PT ;  /* 0x000000780a00780c */ /* 0x000fe40003f84270 */
[----:B-1----:R-:W-:Y:S02]  /*2c10*/  FSEL R7, R83, -INF , P3 ;  /* 0xff80000053077808 */ /* 0x002fe40001800000 */
[----:B------:R-:W-:-:S02]  /*2c20*/  FMNMX.FTZ R26, R12, R11, !PT ;  /* 0x0000000b0c1a7209 */ /* 0x000fc40007810000 */
[----:B------:R-:W-:Y:S01]  /*2c30*/  ISETP.GT.AND P3, PT, R10, 0x79, PT ;  /* 0x000000790a00780c */ /* 0x000fe20003f64270 */
[----:B------:R-:W-:Y:S01]  /*2c40*/  MUFU.TANH R88, R88 ;  /* 0x0000005800587308 */ /* 0x000fe20000002400 */
[----:B--2---:R-:W-:Y:S02]  /*2c50*/  FSEL R11, R86, -INF , P4 ;  /* 0xff800000560b7808 */ /* 0x004fe40002000000 */
[----:B------:R-:W-:Y:S02]  /*2c60*/  FMNMX.FTZ R26, R7, R26, !PT ;  /* 0x0000001a071a7209 */ /* 0x000fe40007810000 */
[----:B------:R-:W-:Y:S02]  /*2c70*/  ISETP.GT.AND P4, PT, R72, 0x1, PT ;  /* 0x000000014800780c */ /* 0x000fe40003f84270 */
[----:B------:R-:W-:Y:S01]  /*2c80*/  FMNMX.FTZ R63, R11, R26, !PT ;  /* 0x0000001a0b3f7209 */ /* 0x000fe20007810000 */
[----:B------:R-:W1:Y:S01]  /*2c90*/  MUFU.TANH R25, R25 ;  /* 0x0000001900197308 */ /* 0x000e620000002400 */
[----:B0-----:R-:W-:-:S04]  /*2ca0*/  FSEL R10, R87, -INF , P3 ;  /* 0xff800000570a7808 */ /* 0x001fc80001800000 */
[----:B------:R-:W-:Y:S01]  /*2cb0*/  FMNMX.FTZ R26, R10, R63, !PT ;  /* 0x0000003f0a1a7209 */ /* 0x000fe20007810000 */
[C---:B------:R-:W-:Y:S01]  /*2cc0*/  FMUL.FTZ R63, R0.reuse, R68 ;  /* 0x00000044003f7220 */ /* 0x040fe20000410000 */
[----:B------:R-:W-:Y:S01]  /*2cd0*/  FMUL.FTZ R68, R0, R80 ;  /* 0x0000005000447220 */ /* 0x000fe20000410000 */
[----:B------:R-:W0:Y:S02]  /*2ce0*/  MUFU.TANH R92, R92 ;  /* 0x0000005c005c7308 */ /* 0x000e240000002400 */
[----:B------:R-:W2:Y:S06]  /*2cf0*/  SHFL.BFLY PT, R67, R26, 0x2, 0x1f ;  /* 0x0c401f001a437f89 */ /* 0x000eac00000e0000 */
[----:B------:R-:W-:Y:S01]  /*2d00*/  MUFU.TANH R93, R93 ;  /* 0x0000005d005d7308 */ /* 0x000fe20000002400 */
[----:B-1----:R-:W-:-:S02]  /*2d10*/  FSEL R55, R25, -INF , P4 ;  /* 0xff80000019377808 */ /* 0x002fc40002000000 */
[----:B------:R-:W-:-:S05]  /*2d20*/  ISETP.GT.AND P4, PT, R72, 0x10, PT ;  /* 0x000000104800780c */ /* 0x000fca0003f84270 */
[----:B------:R-:W1:Y:S01]  /*2d30*/  MUFU.TANH R91, R91 ;  /* 0x0000005b005b7308 */ /* 0x000e620000002400 */
[----:B0-----:R-:W-:-:S07]  /*2d40*/  FSEL R92, R92, -INF , P5 ;  /* 0xff8000005c5c7808 */ /* 0x001fce0002800000 */
[----:B------:R-:W-:Y:S01]  /*2d50*/  MUFU.TANH R89, R89 ;  /* 0x0000005900597308 */ /* 0x000fe20000002400 */
[----:B--2---:R-:W-:Y:S01]  /*2d60*/  FMNMX.FTZ R46, R26, R67, !PT ;  /* 0x000000431a2e7209 */ /* 0x004fe20007810000 */
[----:B------:R-:W-:-:S04]  /*2d70*/  FMUL.FTZ R67, R0, R76 ;  /* 0x0000004c00437220 */ /* 0x000fc80000410000 */
[----:B------:R-:W0:Y:S02]  /*2d80*/  SHFL.BFLY PT, R71, R46, 0x1, 0x1f ;  /* 0x0c201f002e477f89 */ /* 0x000e2400000e0000 */
[----:B------:R-:W2:Y:S01]  /*2d90*/  MUFU.TANH R90, R90 ;  /* 0x0000005a005a7308 */ /* 0x000ea20000002400 */
[----:B-1----:R-:W-:Y:S02]  /*2da0*/  FSEL R91, R91, -INF , P4 ;  /* 0xff8000005b5b7808 */ /* 0x002fe40002000000 */
[----:B------:R-:W-:-:S05]  /*2db0*/  ISETP.GT.AND P4, PT, R72, 0x18, PT ;  /* 0x000000184800780c */ /* 0x000fca0003f84270 */
[----:B------:R-:W1:Y:S08]  /*2dc0*/  MUFU.TANH R37, R37 ;  /* 0x0000002500257308 */ /* 0x000e700000002400 */
[----:B------:R-:W3:Y:S01]  /*2dd0*/  MUFU.TANH R36, R36 ;  /* 0x0000002400247308 */ /* 0x000ee20000002400 */
[----:B--2---:R-:W-:Y:S02]  /*2de0*/  FSEL R90, R90, -INF , P4 ;  /* 0xff8000005a5a7808 */ /* 0x004fe40002000000 */
[----:B------:R-:W-:-:S02]  /*2df0*/  ISETP.GT.AND P4, PT, R72, 0x20, PT ;  /* 0x000000204800780c */ /* 0x000fc40003f84270 */
[----:B0-----:R-:W-:-:S03]  /*2e00*/  FMNMX.FTZ R46, R46, R71, !PT ;  /* 0x000000472e2e7209 */ /* 0x001fc60007810000 */
[----:B------:R-:W0:Y:S01]  /*2e10*/  MUFU.TANH R33, R33 ;  /* 0x0000002100217308 */ /* 0x000e220000002400 */
[----:B------:R-:W-:Y:S01]  /*2e20*/  FMUL.FTZ R71, R0, R84 ;  /* 0x0000005400477220 */ /* 0x000fe20000410000 */
[C---:B------:R-:W-:Y:S01]  /*2e30*/  FSETP.NEU.FTZ.AND P3, PT, R46.reuse, -INF , PT ;  /* 0xff8000002e00780b */ /* 0x040fe20003f7d000 */
[----:B------:R-:W-:-:S05]  /*2e40*/  FFMA.FTZ R54, R46, R73, -8 ;  /* 0xc10000002e367423 */ /* 0x000fca0000010049 */
[----:B------:R-:W2:Y:S01]  /*2e50*/  MUFU.TANH R32, R32 ;  /* 0x0000002000207308 */ /* 0x000ea20000002400 */
[----:B------:R-:W-:Y:S02]  /*2e60*/  FSEL R54, R54, RZ, P3 ;  /* 0x000000ff36367208 */ /* 0x000fe40001800000 */
[----:B------:R-:W-:-:S03]  /*2e70*/  ISETP.GT.AND P3, PT, R72, RZ, PT ;  /* 0x000000ff4800720c */ /* 0x000fc60003f64270 */
[--C-:B------:R-:W-:Y:S01]  /*2e80*/  FFMA.FTZ R24, R59, UR10, -R54.reuse ;  /* 0x0000000a3b187c23 */ /* 0x100fe20008010836 */
[----:B------:R-:W-:Y:S01]  /*2e90*/  FSEL R88, R88, -INF , P3 ;  /* 0xff80000058587808 */ /* 0x000fe20001800000 */
[--C-:B------:R-:W-:Y:S01]  /*2ea0*/  FFMA.FTZ R59, R57, UR10, -R54.reuse ;  /* 0x0000000a393b7c23 */ /* 0x100fe20008010836 */
[----:B------:R-:W-:Y:S01]  /*2eb0*/  ISETP.GT.AND P3, PT, R72, 0x9, PT ;  /* 0x000000094800780c */ /* 0x000fe20003f64270 */
[----:B------:R-:W4:Y:S01]  /*2ec0*/  MUFU.TANH R28, R28 ;  /* 0x0000001c001c7308 */ /* 0x000f220000002400 */
[----:B------:R-:W-:Y:S01]  /*2ed0*/  FMNMX.FTZ R57, R88, R55, !PT ;  /* 0x0000003758397209 */ /* 0x000fe20007810000 */
[--C-:B------:R-:W-:Y:S01]  /*2ee0*/  FFMA.FTZ R26, R53, UR10, -R54.reuse ;  /* 0x0000000a351a7c23 */ /* 0x100fe20008010836 */
[----:B------:R-:W-:Y:S01]  /*2ef0*/  FSEL R93, R93, -INF , P3 ;  /* 0xff8000005d5d7808 */ /* 0x000fe20001800000 */
[--C-:B------:R-:W-:Y:S01]  /*2f00*/  FFMA.FTZ R21, R95, UR10, -R54.reuse ;  /* 0x0000000a5f157c23 */ /* 0x100fe20008010836 */
[----:B------:R-:W-:Y:S01]  /*2f10*/  FMNMX.FTZ R74, R92, R57, !PT ;  /* 0x000000395c4a7209 */ /* 0x000fe20007810000 */
[--C-:B------:R-:W-:Y:S01]  /*2f20*/  FFMA.FTZ R27, R27, UR10, -R54.reuse ;  /* 0x0000000a1b1b7c23 */ /* 0x100fe20008010836 */
[----:B------:R-:W-:Y:S01]  /*2f30*/  ISETP.GT.AND P3, PT, R72, 0x11, PT ;  /* 0x000000114800780c */ /* 0x000fe20003f64270 */
[----:B------:R5:W-:Y:S01]  /*2f40*/  MUFU.EX2 R25, R59 ;  /* 0x0000003b00197308 */ /* 0x000be20000000800 */
[----:B------:R-:W-:Y:S01]  /*2f50*/  FMNMX.FTZ R74, R93, R74, !PT ;  /* 0x0000004a5d4a7209 */ /* 0x000fe20007810000 */
[--C-:B------:R-:W-:Y:S01]  /*2f60*/  FFMA.FTZ R45, R45, UR10, -R54.reuse ;  /* 0x0000000a2d2d7c23 */ /* 0x100fe20008010836 */
[----:B------:R-:W-:Y:S01]  /*2f70*/  FSEL R89, R89, -INF , P3 ;  /* 0xff80000059597808 */ /* 0x000fe20001800000 */
[--C-:B------:R-:W-:Y:S01]  /*2f80*/  FFMA.FTZ R44, R44, UR10, -R54.reuse ;  /* 0x0000000a2c2c7c23 */ /* 0x100fe20008010836 */
[----:B------:R-:W-:Y:S01]  /*2f90*/  FMNMX.FTZ R74, R91, R74, !PT ;  /* 0x0000004a5b4a7209 */ /* 0x000fe20007810000 */
[--C-:B------:R-:W-:Y:S01]  /*2fa0*/  FFMA.FTZ R43, R43, UR10, -R54.reuse ;  /* 0x0000000a2b2b7c23 */ /* 0x100fe20008010836 */
[----:B------:R-:W-:Y:S01]  /*2fb0*/  ISETP.GT.AND P3, PT, R72, 0x19, PT ;  /* 0x000000194800780c */ /* 0x000fe20003f64270 */
[----:B------:R-:W4:Y:S01]  /*2fc0*/  MUFU.TANH R29, R29 ;  /* 0x0000001d001d7308 */ /* 0x000f220000002400 */
[----:B------:R-:W-:Y:S01]  /*2fd0*/  FMNMX.FTZ R57, R89, R74, !PT ;  /* 0x0000004a59397209 */ /* 0x000fe20007810000 */
[--C-:B-----5:R-:W-:Y:S01]  /*2fe0*/  FFMA.FTZ R59, R52, UR10, -R54.reuse ;  /* 0x0000000a343b7c23 */ /* 0x120fe20008010836 */
[----:B-1----:R-:W-:Y:S01]  /*2ff0*/  FSEL R53, R37, -INF , P3 ;  /* 0xff80000025357808 */ /* 0x002fe20001800000 */
[--C-:B------:R-:W-:Y:S01]  /*3000*/  FFMA.FTZ R42, R42, UR10, -R54.reuse ;  /* 0x0000000a2a2a7c23 */ /* 0x100fe20008010836 */
[----:B------:R-:W-:Y:S01]  /*3010*/  FMNMX.FTZ R74, R90, R57, !PT ;  /* 0x000000395a4a7209 */ /* 0x000fe20007810000 */
[--C-:B------:R-:W-:Y:S01]  /*3020*/  FFMA.FTZ R57, R51, UR10, -R54.reuse ;  /* 0x0000000a33397c23 */ /* 0x100fe20008010836 */
[----:B------:R-:W-:Y:S01]  /*3030*/  ISETP.GT.AND P3, PT, R72, 0x21, PT ;  /* 0x000000214800780c */ /* 0x000fe20003f64270 */
[----:B------:R-:W-:Y:S01]  /*3040*/  MUFU.TANH R14, R14 ;  /* 0x0000000e000e7308 */ /* 0x000fe20000002400 */
[----:B---3--:R-:W-:Y:S01]  /*3050*/  FSEL R52, R36, -INF , P4 ;  /* 0xff80000024347808 */ /* 0x008fe20002000000 */
[--C-:B------:R-:W-:Y:S01]  /*3060*/  FFMA.FTZ R41, R41, UR10, -R54.reuse ;  /* 0x0000000a29297c23 */ /* 0x100fe20008010836 */
[----:B------:R-:W-:Y:S01]  /*3070*/  FMNMX.FTZ R37, R53, R74, !PT ;  /* 0x0000004a35257209 */ /* 0x000fe20007810000 */
[--C-:B------:R-:W-:Y:S01]  /*3080*/  FFMA.FTZ R40, R40, UR10, -R54.reuse ;  /* 0x0000000a28287c23 */ /* 0x100fe20008010836 */
[----:B------:R-:W-:Y:S01]  /*3090*/  ISETP.GT.AND P4, PT, R72, 0x28, PT ;  /* 0x000000284800780c */ /* 0x000fe20003f84270 */
[--C-:B------:R-:W-:Y:S01]  /*30a0*/  FFMA.FTZ R39, R39, UR10, -R54.reuse ;  /* 0x0000000a27277c23 */ /* 0x100fe20008010836 */
[----:B0-----:R-:W-:Y:S01]  /*30b0*/  FSEL R33, R33, -INF , P3 ;  /* 0xff80000021217808 */ /* 0x001fe20001800000 */
[----:B------:R-:W0:Y:S01]  /*30c0*/  MUFU.TANH R20, R20 ;  /* 0x0000001400147308 */ /* 0x000e220000002400 */
[----:B------:R-:W-:Y:S01]  /*30d0*/  FMNMX.FTZ R74, R52, R37, !PT ;  /* 0x00000025344a7209 */ /* 0x000fe20007810000 */
[--C-:B------:R-:W-:Y:S01]  /*30e0*/  FFMA.FTZ R38, R38, UR10, -R54.reuse ;  /* 0x0000000a26267c23 */ /* 0x100fe20008010836 */
[----:B------:R-:W-:Y:S01]  /*30f0*/  ISETP.GT.AND P3, PT, R72, 0x29, PT ;  /* 0x000000294800780c */ /* 0x000fe20003f64270 */
[--C-:B------:R-:W-:Y:S01]  /*3100*/  FFMA.FTZ R13, R13, UR10, -R54.reuse ;  /* 0x0000000a0d0d7c23 */ /* 0x100fe20008010836 */
[----:B--2---:R-:W-:Y:S01]  /*3110*/  FSEL R51, R32, -INF , P4 ;  /* 0xff80000020337808 */ /* 0x004fe20002000000 */
[--C-:B------:R-:W-:Y:S01]  /*3120*/  FFMA.FTZ R15, R15, UR10, -R54.reuse ;  /* 0x0000000a0f0f7c23 */ /* 0x100fe20008010836 */
[----:B------:R-:W-:Y:S01]  /*3130*/  FMNMX.FTZ R74, R33, R74, !PT ;  /* 0x0000004a214a7209 */ /* 0x000fe20007810000 */
[----:B------:R-:W-:Y:S01]  /*3140*/  MUFU.TANH R3, R3 ;  /* 0x0000000300037308 */ /* 0x000fe20000002400 */
[----:B------:R-:W-:Y:S01]  /*3150*/  ISETP.GT.AND P4, PT, R72, 0x30, PT ;  /* 0x000000304800780c */ /* 0x000fe20003f84270 */
[--C-:B------:R-:W-:Y:S01]  /*3160*/  FFMA.FTZ R6, R6, UR10, -R54.reuse ;  /* 0x0000000a06067c23 */ /* 0x100fe20008010836 */
[----:B----4-:R-:W-:Y:S01]  /*3170*/  FSEL R28, R28, -INF , P3 ;  /* 0xff8000001c1c7808 */ /* 0x010fe20001800000 */
[--C-:B------:R-:W-:Y:S01]  /*3180*/  FFMA.FTZ R9, R9, UR10, -R54.reuse ;  /* 0x0000000a09097c23 */ /* 0x100fe20008010836 */
[----:B------:R-:W-:Y:S01]  /*3190*/  FMNMX.FTZ R37, R51, R74, !PT ;  /* 0x0000004a33257209 */ /* 0x000fe20007810000 */
[--C-:B------:R-:W-:Y:S01]  /*31a0*/  FFMA.FTZ R8, R8, UR10, -R54.reuse ;  /* 0x0000000a08087c23 */ /* 0x100fe20008010836 */
[----:B------:R-:W-:Y:S01]  /*31b0*/  ISETP.GT.AND P3, PT, R72, 0x31, PT ;  /* 0x000000314800780c */ /* 0x000fe20003f64270 */
[----:B------:R1:W-:Y:S01]  /*31c0*/  MUFU.EX2 R36, R59 ;  /* 0x0000003b00247308 */ /* 0x0003e20000000800 */
[----:B------:R-:W-:Y:S01]  /*31d0*/  FMNMX.FTZ R37, R28, R37, !PT ;  /* 0x000000251c257209 */ /* 0x000fe20007810000 */
[--C-:B------:R-:W-:Y:S01]  /*31e0*/  FFMA.FTZ R12, R12, UR10, -R54.reuse ;  /* 0x0000000a0c0c7c23 */ /* 0x100fe20008010836 */
[----:B------:R-:W-:-:S01]  /*31f0*/  FFMA.FTZ R7, R7, UR10, -R54 ;  /* 0x0000000a07077c23 */ /* 0x000fc20008010836 */
[--C-:B------:R-:W-:Y:S01]  /*3200*/  FFMA.FTZ R11, R11, UR10, -R54.reuse ;  /* 0x0000000a0b0b7c23 */ /* 0x100fe20008010836 */
[----:B------:R-:W-:-:S01]  /*3210*/  FFMA.FTZ R10, R10, UR10, -R54 ;  /* 0x0000000a0a0a7c23 */ /* 0x000fc20008010836 */
[----:B------:R-:W-:-:S02]  /*3220*/  CS2R R94, SRZ ;  /* 0x00000000005e7805 */ /* 0x000fc4000001ff00 */
[----:B------:R-:W2:Y:S01]  /*3230*/  MUFU.TANH R5, R5 ;  /* 0x0000000500057308 */ /* 0x000ea20000002400 */
[----:B-1----:R-:W-:-:S01]  /*3240*/  FFMA.FTZ R59, R50, UR10, -R54 ;  /* 0x0000000a323b7c23 */ /* 0x002fc20008010836 */
[----:B------:R-:W-:Y:S02]  /*3250*/  FSEL R50, R29, -INF , P4 ;  /* 0xff8000001d327808 */ /* 0x000fe40002000000 */
[----:B------:R-:W-:Y:S02]  /*3260*/  ISETP.GT.AND P4, PT, R72, 0x38, PT ;  /* 0x000000384800780c */ /* 0x000fe40003f84270 */
[----:B------:R-:W-:Y:S02]  /*3270*/  FMNMX.FTZ R74, R50, R37, !PT ;  /* 0x00000025324a7209 */ /* 0x000fe40007810000 */
[----:B------:R-:W1:Y:S01]  /*3280*/  MUFU.TANH R4, R4 ;  /* 0x0000000400047308 */ /* 0x000e620000002400 */
[----:B0-----:R-:W-:Y:S02]  /*3290*/  FSEL R20, R20, -INF , P4 ;  /* 0xff80000014147808 */ /* 0x001fe40002000000 */
[----:B------:R-:W-:-:S05]  /*32a0*/  ISETP.GT.AND P4, PT, R72, 0x40, PT ;  /* 0x000000404800780c */ /* 0x000fca0003f84270 */
[----:B------:R0:W-:Y:S01]  /*32b0*/  MUFU.EX2 R32, R57 ;  /* 0x0000003900207308 */ /* 0x0001e20000000800 */
[----:B--2---:R-:W-:Y:S02]  /*32c0*/  FSEL R5, R5, -INF , P4 ;  /* 0xff80000005057808 */ /* 0x004fe40002000000 */
[----:B------:R-:W-:-:S05]  /*32d0*/  ISETP.GT.AND P4, PT, R72, 0x48, PT ;  /* 0x000000484800780c */ /* 0x000fca0003f84270 */
        /* <DEDUP_REMOVED lines=27> */
[----:B------:R-:W-:Y:S02]  /*3490*/  ISETP.GT.AND P3, PT, R72, 0x51, PT ;  /* 0x000000514800780c */ /* 0x000fe40003f64270 */
        /* <DEDUP_REMOVED lines=108> */
[----:B------:R-:W-:Y:S01]  /*3b60*/  FFMA.FTZ R71, R71, UR10, -R59 ;  /* 0x0000000a47477c23 */ /* 0x000fe2000801083b */
[----:B------:R-:W-:-:S02]  /*3b70*/  CS2R R92, SRZ ;  /* 0x00000000005c7805 */ /* 0x000fc4000001ff00 */
[----:B------:R-:W-:Y:S02]  /*3b80*/  CS2R R90, SRZ ;  /* 0x00000000005a7805 */ /* 0x000fe4000001ff00 */
[----:B------:R-:W-:Y:S01]  /*3b90*/  CS2R R88, SRZ ;  /* 0x0000000000587805 */ /* 0x000fe2000001ff00 */
[----:B------:R-:W0:Y:S08]  /*3ba0*/  MUFU.EX2 R55, R55 ;  /* 0x0000003700377308 */ /* 0x000e300000000800 */
        /* <DEDUP_REMOVED lines=15> */
[----:B---3--:R-:W-:-:S07]  /*3ca0*/  FADD.FTZ R48, R72, R79 ;  /* 0x0000004f48307221 */ /* 0x008fce0000010000 */
[----:B------:R2:W-:Y:S08]  /*3cb0*/  MUFU.EX2 R77, R58 ;  /* 0x0000003a004d7308 */ /* 0x0005f00000000800 */
[----:B------:R-:W3:Y:S01]  /*3cc0*/  MUFU.EX2 R53, R53 ;  /* 0x0000003500357308 */ /* 0x000ee20000000800 */
[----:B--2---:R-:W-:-:S04]  /*3cd0*/  FADD.FTZ R58, R32, R81 ;  /* 0x00000051203a7221 */ /* 0x004fc80000010000 */
[----:B------:R-:W-:-:S03]  /*3ce0*/  FADD.FTZ R79, R29, R58 ;  /* 0x0000003a1d4f7221 */ /* 0x000fc60000010000 */
[----:B------:R4:W-:Y:S01]  /*3cf0*/  MUFU.EX2 R2, R61 ;  /* 0x0000003d00027308 */ /* 0x0009e20000000800 */
[----:B------:R-:W-:-:S07]  /*3d00*/  FADD.FTZ R60, R14, R79 ;  /* 0x0000004f0e3c7221 */ /* 0x000fce0000010000 */
[----:B------:R-:W2:Y:S01]  /*3d10*/  MUFU.EX2 R78, R78 ;  /* 0x0000004e004e7308 */ /* 0x000ea20000000800 */
[----:B----4-:R-:W-:-:S01]  /*3d20*/  FADD.FTZ R61, R75, R48 ;  /* 0x000000304b3d7221 */ /* 0x010fc20000010000 */
[--C-:B------:R-:W-:Y:S01]  /*3d30*/  FFMA.FTZ R48, R65, UR10, -R59.reuse ;  /* 0x0000000a41307c23 */ /* 0x100fe2000801083b */
[----:B------:R-:W-:-:S01]  /*3d40*/  FFMA.FTZ R59, R70, UR10, -R59 ;  /* 0x0000000a463b7c23 */ /* 0x000fc2000801083b */
[C---:B-----5:R-:W-:Y:S01]  /*3d50*/  F2FP.SATFINITE.E4M3.F32.PACK_AB_MERGE_C R75, R76.reuse, R75, RZ ;  /* 0x0000004b4c4b723e */ /* 0x060fe200048070ff */
[----:B------:R-:W-:-:S03]  /*3d60*/  FADD.FTZ R61, R76, R61 ;  /* 0x0000003d4c3d7221 */ /* 0x000fc60000010000 */
[----:B------:R-:W4:Y:S01]  /*3d70*/  MUFU.EX2 R28, R28 ;  /* 0x0000001c001c7308 */ /* 0x000f220000000800 */
[----:B-1----:R-:W-:-:S01]  /*3d80*/  FADD.FTZ R58, R52, R61 ;  /* 0x0000003d343a7221 */ /* 0x002fc20000010000 */
[----:B------:R-:W-:Y:S01]  /*3d90*/  FADD.FTZ R61, R3, R60 ;  /* 0x0000003c033d7221 */ /* 0x000fe20000010000 */
[----:B------:R-:W-:Y:S02]  /*3da0*/  F2FP.SATFINITE.E4M3.F32.PACK_AB_MERGE_C R150, R72, R55, R75 ;  /* 0x000000374896723e */ /* 0x000fe4000480704b */
[----:B0-----:R-:W-:Y:S01]  /*3db0*/  FADD.FTZ R58, R33, R58 ;  /* 0x0000003a213a7221 */ /* 0x001fe20000010000 */
[----:B------:R-:W-:-:S02]  /*3dc0*/  FADD.FTZ R60, R4, R61 ;  /* 0x0000003d043c7221 */ /* 0x000fc40000010000 */
[----:B------:R-:W0:Y:S01]  /*3dd0*/  MUFU.EX2 R51, R51 ;  /* 0x0000003300337308 */ /* 0x000e220000000800 */
[----:B---3--:R-:W-:-:S01]  /*3de0*/  FADD.FTZ R61, R53, R58 ;  /* 0x0000003a353d7221 */ /* 0x008fc20000010000 */
[----:B------:R-:W-:Y:S01]  /*3df0*/  FADD.FTZ R65, R45, R60 ;  /* 0x0000003c2d417221 */ /* 0x000fe20000010000 */
[----:B--2---:R-:W-:-:S02]  /*3e00*/  F2FP.SATFINITE.E4M3.F32.PACK_AB_MERGE_C R53, R78, R53, RZ ;  /* 0x000000354e35723e */ /* 0x004fc400048070ff */
[----:B------:R-:W-:Y:S01]  /*3e10*/  FADD.FTZ R61, R78, R61 ;  /* 0x0000003d4e3d7221 */ /* 0x000fe20000010000 */
[----:B------:R-:W-:-:S01]  /*3e20*/  FADD.FTZ R60, R44, R65 ;  /* 0x000000412c3c7221 */ /* 0x000fc20000010000 */
[----:B------:R-:W-:Y:S01]  /*3e30*/  F2FP.SATFINITE.E4M3.F32.PACK_AB_MERGE_C R144, R33, R52, R53 ;  /* 0x000000342190723e */ /* 0x000fe20004807035 */
[----:B------:R-:W1:Y:S01]  /*3e40*/  MUFU.EX2 R42, R42 ;  /* 0x0000002a002a7308 */ /* 0x000e620000000800 */
[----:B----4-:R-:W-:-:S01]  /*3e50*/  FADD.FTZ R58, R28, R61 ;  /* 0x0000003d1c3a7221 */ /* 0x010fc20000010000 */
[----:B------:R-:W-:-:S06]  /*3e60*/  FADD.FTZ R61, R43, R60 ;  /* 0x0000003c2b3d7221 */ /* 0x000fcc0000010000 */
        /* <DEDUP_REMOVED lines=55> */
[----:B-1----:R-:W-:-:S07]  /*41e0*/  F2FP.SATFINITE.E4M3.F32.PACK_AB_MERGE_C R21, R8, R9, RZ ;  /* 0x000000090815723e */ /* 0x002fce00048070ff */
[----:B------:R-:W1:Y:S01]  /*41f0*/  MUFU.EX2 R25, R64 ;  /* 0x0000004000197308 */ /* 0x000e620000000800 */
[----:B0-----:R-:W-:-:S07]  /*4200*/  FADD.FTZ R4, R48, R3 ;  /* 0x0000000330047221 */ /* 0x001fce0000010000 */
[----:B------:R-:W0:Y:S01]  /*4210*/  MUFU.EX2 R67, R67 ;  /* 0x0000004300437308 */ /* 0x000e220000000800 */
[C---:B--2---:R-:W-:Y:S01]  /*4220*/  F2FP.SATFINITE.E4M3.F32.PACK_AB_MERGE_C R137, R6.reuse, R15, R21 ;  /* 0x0000000f0689723e */ /* 0x044fe20004807015 */
[----:B------:R-:W-:-:S04]  /*4230*/  FADD.FTZ R14, R6, R13 ;  /* 0x0000000d060e7221 */ /* 0x000fc80000010000 */
[----:B------:R-:W-:Y:S02]  /*4240*/  FADD.FTZ R9, R9, R14 ;  /* 0x0000000e09097221 */ /* 0x000fe40000010000 */
[----:B------:R-:W2:Y:S01]  /*4250*/  MUFU.EX2 R66, R66 ;  /* 0x0000004200427308 */ /* 0x000ea20000000800 */
[----:B-1----:R-:W-:-:S01]  /*4260*/  FADD.FTZ R6, R25, R4 ;  /* 0x0000000419067221 */ /* 0x002fc20000010000 */
[----:B------:R-:W-:-:S06]  /*4270*/  FADD.FTZ R9, R8, R9 ;  /* 0x0000000908097221 */ /* 0x000fcc0000010000 */
        /* <DEDUP_REMOVED lines=10> */
[----:B------:R-:W-:Y:S01]  /*4320*/  MUFU.EX2 R11, R11 ;  /* 0x0000000b000b7308 */ /* 0x000fe20000000800 */
[----:B--2---:R-:W-:-:S07]  /*4330*/  FADD.FTZ R8, R7, R8 ;  /* 0x0000000807087221 */ /* 0x004fce0000010000 */
[----:B------:R-:W0:Y:S01]  /*4340*/  MUFU.EX2 R10, R10 ;  /* 0x0000000a000a7308 */ /* 0x000e220000000800 */
[----:B-1----:R-:W-:-:S07]  /*4350*/  FADD.FTZ R6, R69, R6 ;  /* 0x0000000645067221 */ /* 0x002fce0000010000 */
[----:B------:R-:W1:Y:S08]  /*4360*/  MUFU.EX2 R71, R71 ;  /* 0x0000004700477308 */ /* 0x000e700000000800 */
[----:B------:R-:W2:Y:S01]  /*4370*/  MUFU.EX2 R4, R59 ;  /* 0x0000003b00047308 */ /* 0x000ea20000000800 */
[----:B0-----:R-:W-:Y:S01]  /*4380*/  F2FP.SATFINITE.E4M3.F32.PACK_AB_MERGE_C R13, R10, R11, RZ ;  /* 0x0000000b0a0d723e */ /* 0x001fe200048070ff */
[----:B------:R-:W-:-:S03]  /*4390*/  FADD.FTZ R11, R11, R8 ;  /* 0x000000080b0b7221 */ /* 0x000fc60000010000 */
[----:B------:R-:W-:Y:S01]  /*43a0*/  F2FP.SATFINITE.E4M3.F32.PACK_AB_MERGE_C R139, R7, R12, R13 ;  /* 0x0000000c078b723e */ /* 0x000fe2000480700d */
[----:B-1----:R-:W-:-:S01]  /*43b0*/  FADD.FTZ R3, R71, R6 ;  /* 0x0000000647037221 */ /* 0x002fc20000010000 */
[----:B--2---:R-:W-:-:S03]  /*43c0*/  F2FP.SATFINITE.E4M3.F32.PACK_AB_MERGE_C R2, R4, R71, RZ ;  /* 0x000000470402723e */ /* 0x004fc600048070ff */
[----:B------:R-:W-:Y:S01]  /*43d0*/  FADD.FTZ R3, R4, R3 ;  /* 0x0000000304037221 */ /* 0x000fe20000010000 */
[----:B------:R-:W-:Y:S01]  /*43e0*/  F2FP.SATFINITE.E4M3.F32.PACK_AB_MERGE_C R138, R69, R68, R2 ;  /* 0x00000044458a723e */ /* 0x000fe20004807002 */
[----:B------:R-:W-:Y:S01]  /*43f0*/  FADD.FTZ R2, R10, R11 ;  /* 0x0000000b0a027221 */ /* 0x000fe20000010000 */
[----:B------:R-:W-:Y:S06]  /*4400*/  @!P3 BRA `(.L_x_10219) ;  /* 0x0000002c004cb947 */ /* 0x000fec0003800000 */
[----:B------:R-:W-:Y:S01]  /*4410*/  IMAD.MOV.U32 R4, RZ, RZ, R46 ;  /* 0x000000ffff047224 */ /* 0x000fe200078e002e */
[----:B------:R-:W-:Y:S01]  /*4420*/  UMOV UR20, UR37 ;  /* 0x0000002500147c82 */ /* 0x000fe20008000000 */
[----:B------:R-:W-:Y:S01]  /*4430*/  IMAD.MOV.U32 R5, RZ, RZ, R37 ;  /* 0x000000ffff057224 */ /* 0x000fe200078e0025 */
[----:B------:R-:W-:Y:S01]  /*4440*/  UMOV UR21, UR38 ;  /* 0x0000002600157c82 */ /* 0x000fe20008000000 */
[----:B------:R-:W-:Y:S01]  /*4450*/  IMAD.MOV.U32 R135, RZ, RZ, RZ ;  /* 0x000000ffff877224 */ /* 0x000fe200078e00ff */
[----:B------:R-:W-:-:S06]  /*4460*/  ULDC UR19, c[0x0][0x988] ;  /* 0x0002620000137ab9 */ /* 0x000fcc0000000800 */
.L_x_10229:
[----:B------:R-:W-:-:S04]  /*4470*/  UISETP.NE.AND UP1, UPT, UR21, 0x1, UPT ;  /* 0x000000011500788c */ /* 0x000fc8000bf25270 */
[----:B------:R-:W-:-:S04]  /*4480*/  USEL UR37, URZ, 0x1, UP1 ;  /* 0x000000013f257887 */ /* 0x000fc80008800000 */
[----:B------:R-:W-:Y:S01]  /*4490*/  ULOP3.LUT UR37, UR20, UR37, URZ, 0x3c, !UPT ;  /* 0x0000002514257292 */ /* 0x000fe2000f8e3c3f */
[----:B------:R-:W-:Y:S11]  /*44a0*/  @!P0 BRA `(.L_x_10220) ;  /* 0x0000000000048947 */ /* 0x000ff60003800000 */
[----:B------:R-:W-:Y:S01]  /*44b0*/  BPT.TRAP 0x1 ;  /* 0x000000040000795c */ /* 0x000fe20000300000 */
.L_x_10220:
        /* <DEDUP_REMOVED lines=9> */
.L_x_10221:
[----:B-1----:R-:W-:Y:S05]  /*4550*/  @P3 BRA `(.L_x_10222) ;  /* 0x0000000000083947 */ /* 0x002fea0003800000 */
[----:B------:R-:W1:Y:S02]  /*4560*/  SYNCS.PHASECHK.TRANS64.TRYWAIT P3, [UR22+0x19c30], R6 ;  /* 0x019c3006ff0075a7 */ /* 0x000e640008060156 */
[----:B-1----:R-:W-:Y:S05]  /*4570*/  @!P3 BRA `(.L_x_10223) ;  /* 0x000000d000f4b947 */ /* 0x002fea0003800000 */
.L_x_10222:
        /* <DEDUP_REMOVED lines=17> */
.L_x_10224:
[----:B------:R-:W-:Y:S01]  /*4690*/  ULEA UR14, UR21, UR45, 0x3 ;  /* 0x0000002d150e7291 */ /* 0x000fe2000f8e183f */
[----:B01----:R-:W-:-:S05]  /*46a0*/  IMAD.U32 R6, RZ, RZ, UR20 ;  /* 0x00000014ff067e24 */ /* 0x003fca000f8e00ff */
[----:B------:R-:W-:-:S04]  /*46b0*/  SHF.L.U32 R6, R6, 0x1f, RZ ;  /* 0x0000001f06067819 */ /* 0x000fc800000006ff */
[----:B------:R0:W1:Y:S01]  /*46c0*/  SYNCS.PHASECHK.TRANS64.TRYWAIT P3, [UR14+0x19c50], R6 ;  /* 0x019c5006ff0075a7 */ /* 0x000062000806014e */
[----:B------:R-:W-:Y:S05]  /*46d0*/  @!P0 BRA `(.L_x_10225) ;  /* 0x0000000000048947 */ /* 0x000fea0003800000 */
[----:B------:R-:W-:Y:S01]  /*46e0*/  BPT.TRAP 0x1 ;  /* 0x000000040000795c */ /* 0x000fe20000300000 */
.L_x_10225:
[----:B-1----:R-:W-:Y:S05]  /*46f0*/  @P3 BRA `(.L_x_10226) ;  /* 0x0000000000083947 */ /* 0x002fea0003800000 */
[----:B------:R-:W1:Y:S02]  /*4700*/  SYNCS.PHASECHK.TRANS64.TRYWAIT P3, [UR14+0x19c50], R6 ;  /* 0x019c5006ff0075a7 */ /* 0x000e64000806014e */
[----:B-1----:R-:W-:Y:S05]  /*4710*/  @!P3 BRA `(.L_x_10227) ;  /* 0x000000d000a4b947 */ /* 0x002fea0003800000 */
.L_x_10226:
        /* <DEDUP_REMOVED lines=17> */
[----:B01----:R-:W-:Y:S01]  /*4830*/  FMUL.FTZ R6, R0, R24 ;  /* 0x0000001800067220 */ /* 0x003fe20000410000 */
[----:B------:R-:W-:-:S02]  /*4840*/  IMAD.MOV.U32 R47, RZ, RZ, -0x2 ;  /* 0xfffffffeff2f7424 */ /* 0x000fc400078e00ff */
[C---:B------:R-:W-:Y:S01]  /*4850*/  FMUL.FTZ R8, R0.reuse, R26 ;  /* 0x0000001a00087220 */ /* 0x040fe20000410000 */
[C---:B------:R-:W-:Y:S01]  /*4860*/  FMUL.FTZ R26, R0.reuse, R38 ;  /* 0x00000026001a7220 */ /* 0x040fe20000410000 */
[C---:B------:R-:W-:Y:S01]  /*4870*/  FMUL.FTZ R38, R0.reuse, R50 ;  /* 0x0000003200267220 */ /* 0x040fe20000410000 */
[----:B------:R-:W-:Y:S01]  /*4880*/  FMUL.FTZ R7, R0, R25 ;  /* 0x0000001900077220 */ /* 0x000fe20000410000 */
[----:B------:R-:W-:Y:S01]  /*4890*/  UMOV UR6, UR11 ;  /* 0x0000000b00067c82 */ /* 0x000fe20008000000 */
[----:B------:R-:W-:Y:S01]  /*48a0*/  IMAD.U32 R50, RZ, RZ, UR49 ;  /* 0x00000031ff327e24 */ /* 0x000fe2000f8e00ff */
[----:B------:R-:W-:Y:S01]  /*48b0*/  QGMMA.64x96x32.F32.E4M3.E4M3 R88, R148, gdesc[UR4], R88, gsb0 ;  /* 0x0160000494587df3 */ /* 0x000fe20008000858 */
[----:B------:R-:W-:Y:S01]  /*48c0*/  @UP0 ULDC UR6, c[0x0][0x44c] ;  /* 0x0001130000060ab9 */ /* 0x000fe20000000800 */
[----:B------:R-:W-:Y:S01]  /*48d0*/  @UP0 ULDC UR7, c[0x0][0x450] ;  /* 0x0001140000070ab9 */ /* 0x000fe20000000800 */
[----:B------:R-:W-:Y:S01]  /*48e0*/  @P2 IMAD.HI.U32 R44, R42, UR6, RZ ;  /* 0x000000062a2c2c27 */ /* 0x000fe2000f8e00ff */
[----:B------:R-:W-:Y:S01]  /*48f0*/  UIADD3 UR6, UR11, 0x2, URZ ;  /* 0x000000020b067890 */ /* 0x000fe2000fffe03f */
[----:B------:R-:W0:Y:S02]  /*4900*/  MUFU.TANH R6, R6 ;  /* 0x0000000600067308 */ /* 0x000e240000002400 */
[C---:B------:R-:W-:Y:S01]  /*4910*/  FMUL.FTZ R11, R0.reuse, R29 ;  /* 0x0000001d000b7220 */ /* 0x040fe20000410000 */
[C---:B------:R-:W-:Y:S01]  /*4920*/  FMUL.FTZ R25, R0.reuse, R37 ;  /* 0x0000002500197220 */ /* 0x040fe20000410000 */
[----:B------:R-:W-:Y:S01]  /*4930*/  @P2 SHF.R.U32.HI R42, RZ, UR7, R44 ;  /* 0x00000007ff2a2c19 */ /* 0x000fe2000801162c */
[----:B------:R-:W-:Y:S01]  /*4940*/  UMOV UR7, 0x40000040 ;  /* 0x4000004000077882 */ /* 0x000fe20000000000 */
[C---:B------:R-:W-:Y:S01]  /*4950*/  FMUL.FTZ R37, R0.reuse, R49 ;  /* 0x0000003100257220 */ /* 0x040fe20000410000 */
[C---:B------:R-:W-:Y:S01]  /*4960*/  FMUL.FTZ R15, R0.reuse, R33 ;  /* 0x00000021000f7220 */ /* 0x040fe20000410000 */
[C---:B------:R-:W-:Y:S01]  /*4970*/  FMUL.FTZ R13, R0.reuse, R31 ;  /* 0x0000001f000d7220 */ /* 0x040fe20000410000 */
[----:B------:R-:W1:Y:S01]  /*4980*/  SHFL.IDX PT, R52, R42, RZ, 0x1c1f ;  /* 0x001c1fff2a347589 */ /* 0x000e6200000e0000 */
        /* <DEDUP_REMOVED lines=26> */
[----:B------:R-:W0:Y:S01]  /*4b30*/  SHFL.IDX PT, R42, R42, 0x1, 0x1c1f ;  /* 0x003c1f002a2a7f89 */ /* 0x000e2200000e0000 */
[----:B------:R-:W-:Y:S01]  /*4b40*/  UMOV UR10, UR19 ;  /* 0x00000013000a7c82 */ /* 0x000fe20008000000 */
        /* <DEDUP_REMOVED lines=16> */
[----:B------:R-:W-:Y:S01]  /*4c50*/  UMOV UR6, 0xffffff80 ;  /* 0xffffff8000067882 */ /* 0x000fe20000000000 */
[----:B------:R-:W-:Y:S01]  /*4c60*/  UMOV UR7, 0x40000040 ;  /* 0x4000004000077882 */ /* 0x000fe20000000000 */
[----:B------:R-:W-:-:S04]  /*4c70*/  UIMAD UR6, UR18, UR6, 0x1 ;  /* 0x00000001120674a4 */ /* 0x000fc8000f8e0206 */
[----:B------:R-:W5:Y:S02]  /*4c80*/  MUFU.TANH R40, R40 ;  /* 0x0000002800287308 */ /* 0x000f640000002400 */
[----:B------:R-:W-:Y:S01]  /*4c90*/  IMAD R47, R16, R47, UR6 ;  /* 0x00000006102f7e24 */ /* 0x000fe2000f8e022f */
[----:B------:R-:W-:-:S05]  /*4ca0*/  UIADD3 UR6, UR11, 0x4, URZ ;  /* 0x000000040b067890 */ /* 0x000fca000fffe03f */
[----:B------:R-:W5:Y:S01]  /*4cb0*/  MUFU.TANH R41, R41 ;  /* 0x0000002900297308 */ /* 0x000f620000002400 */
[----:B------:R-:W-:Y:S01]  /*4cc0*/  IADD3 R47, -R50, UR48, R47 ;  /* 0x00000030322f7c10 */ /* 0x000fe2000fffe12f */
[----:B------:R-:W-:-:S04]  /*4cd0*/  FMUL.FTZ R50, R0, R59 ;  /* 0x0000003b00327220 */ /* 0x000fc80000410000 */
[C---:B-1----:R-:W-:Y:S02]  /*4ce0*/  IMAD.IADD R49, R47.reuse, 0x1, R52 ;  /* 0x000000012f317824 */ /* 0x042fe400078e0234 */
[----:B------:R-:W1:Y:S01]  /*4cf0*/  MUFU.TANH R45, R45 ;  /* 0x0000002d002d7308 */ /* 0x000e620000002400 */
[C---:B------:R-:W-:Y:S01]  /*4d00*/  FMUL.FTZ R52, R0.reuse, R61 ;  /* 0x0000003d00347220 */ /* 0x040fe20000410000 */
[----:B------:R-:W-:Y:S01]  /*4d10*/  FMUL.FTZ R61, R0, R77 ;  /* 0x0000004d003d7220 */ /* 0x000fe20000410000 */
[----:B0-----:R-:W-:Y:S01]  /*4d20*/  IMAD.IADD R47, R47, 0x1, R42 ;  /* 0x000000012f2f7824 */ /* 0x001fe200078e022a */
[C---:B------:R-:W-:Y:S02]  /*4d30*/  ISETP.GT.AND P3, PT, R49.reuse, RZ, PT ;  /* 0x000000ff3100720c */ /* 0x040fe40003f64270 */
[C---:B------:R-:W-:Y:S02]  /*4d40*/  ISETP.GT.AND P4, PT, R49.reuse, 0x1, PT ;  /* 0x000000013100780c */ /* 0x040fe40003f84270 */
[----:B------:R-:W-:Y:S01]  /*4d50*/  FSEL R6, R6, -INF , P3 ;  /* 0xff80000006067808 */ /* 0x000fe20001800000 */
[----:B------:R-:W0:Y:S01]  /*4d60*/  MUFU.TANH R46, R46 ;  /* 0x0000002e002e7308 */ /* 0x000e220000002400 */
[----:B------:R-:W-:-:S02]  /*4d70*/  ISETP.GT.AND P3, PT, R49, 0x8, PT ;  /* 0x000000083100780c */ /* 0x000fc40003f64270 */
[----:B--2---:R-:W-:Y:S02]  /*4d80*/  FSEL R7, R7, -INF , P4 ;  /* 0xff80000007077808 */ /* 0x004fe40002000000 */
[----:B------:R-:W-:Y:S02]  /*4d90*/  FMNMX.FTZ R54, R6, R5, !PT ;  /* 0x0000000506367209 */ /* 0x000fe40007810000 */
[----:B------:R-:W-:Y:S01]  /*4da0*/  ISETP.GT.AND P4, PT, R49, 0x9, PT ;  /* 0x000000093100780c */ /* 0x000fe20003f84270 */
[----:B------:R-:W2:Y:S01]  /*4db0*/  MUFU.TANH R51, R51 ;  /* 0x0000003300337308 */ /* 0x000ea20000002400 */
[----:B---3--:R-:W-:Y:S02]  /*4dc0*/  FSEL R10, R10, -INF , P3 ;  /* 0xff8000000a0a7808 */ /* 0x008fe40001800000 */
[----:B------:R-:W-:Y:S02]  /*4dd0*/  FMNMX.FTZ R53, R7, R54, !PT ;  /* 0x0000003607357209 */ /* 0x000fe40007810000 */
[----:B------:R-:W-:-:S02]  /*4de0*/  ISETP.GT.AND P3, PT, R49, 0x10, PT ;  /* 0x000000103100780c */ /* 0x000fc40003f64270 */
[----:B----4-:R-:W-:Y:S01]  /*4df0*/  FSEL R11, R11, -INF , P4 ;  /* 0xff8000000b0b7808 */ /* 0x010fe20002000000 */
[----:B------:R-:W3:Y:S01]  /*4e00*/  MUFU.TANH R52, R52 ;  /* 0x0000003400347308 */ /* 0x000ee20000002400 */
[----:B------:R-:W-:Y:S01]  /*4e10*/  FMNMX.FTZ R54, R10, R53, !PT ;  /* 0x000000350a367209 */ /* 0x000fe20007810000 */
[----:B------:R-:W-:Y:S01]  /*4e20*/  FMUL.FTZ R53, R0, R64 ;  /* 0x0000004000357220 */ /* 0x000fe20000410000 */
        /* <DEDUP_REMOVED lines=14> */
[----:B------:R-:W5:Y:S01]  /*4f10*/  MUFU.TANH R55, R55 ;  /* 0x0000003700377308 */ /* 0x000f620000002400 */
[----:B------:R-:W-:Y:S02]  /*4f20*/  FMNMX.FTZ R54, R24, R57, !PT ;  /* 0x0000003918367209 */ /* 0x000fe40007810000 */
[----:B------:R-:W-:Y:S02]  /*4f30*/  ISETP.GT.AND P4, PT, R49, 0x21, PT ;  /* 0x000000213100780c */ /* 0x000fe40003f84270 */
[----:B------:R-:W-:Y:S02]  /*4f40*/  FSEL R28, R28, -INF , P3 ;  /* 0xff8000001c1c7808 */ /* 0x000fe40001800000 */
[----:B------:R-:W-:Y:S01]  /*4f50*/  FMNMX.FTZ R57, R25, R54, !PT ;  /* 0x0000003619397209 */ /* 0x000fe20007810000 */
[----:B------:R-:W-:Y:S01]  /*4f60*/  MUFU.TANH R58, R58 ;  /* 0x0000003a003a7308 */ /* 0x000fe20000002400 */
        /* <DEDUP_REMOVED lines=16> */
[----:B------:R-:W-:-:S02]  /*5070*/  FSEL R54, R37, -INF , P4 ;  /* 0xff80000025367808 */ /* 0x000fc40002000000 */
[C---:B------:R-:W-:Y:S02]  /*5080*/  ISETP.GT.AND P3, PT, R49.reuse, 0x38, PT ;  /* 0x000000383100780c */ /* 0x040fe40003f64270 */
[----:B------:R-:W-:Y:S01]  /*5090*/  FMNMX.FTZ R37, R36, R59, !PT ;  /* 0x0000003b24257209 */ /* 0x000fe20007810000 */
[----:B------:R-:W-:Y:S01]  /*50a0*/  FMUL.FTZ R59, R0, R73 ;  /* 0x00000049003b7220 */ /* 0x000fe20000410000 */
[C---:B------:R-:W-:Y:S01]  /*50b0*/  ISETP.GT.AND P4, PT, R49.reuse, 0x39, PT ;  /* 0x000000393100780c */ /* 0x040fe20003f84270 */
[----:B------:R-:W-:Y:S01]  /*50c0*/  MUFU.TANH R68, R68 ;  /* 0x0000004400447308 */ /* 0x000fe20000002400 */
[----:B------:R-:W-:Y:S01]  /*50d0*/  FSEL R40, R40, -INF , P3 ;  /* 0xff80000028287808 */ /* 0x000fe20001800000 */
[----:B------:R-:W-:Y:S01]  /*50e0*/  FMUL.FTZ R73, R0, R78 ;  /* 0x0000004e00497220 */ /* 0x000fe20000410000 */
[----:B------:R-:W-:Y:S01]  /*50f0*/  FMNMX.FTZ R37, R54, R37, !PT ;  /* 0x0000002536257209 */ /* 0x000fe20007810000 */
[----:B------:R-:W-:Y:S01]  /*5100*/  FMUL.FTZ R78, R0, R86 ;  /* 0x00000056004e7220 */ /* 0x000fe20000410000 */
[----:B------:R-:W-:Y:S01]  /*5110*/  ISETP.GT.AND P3, PT, R49, 0x40, PT ;  /* 0x000000403100780c */ /* 0x000fe20003f64270 */
[----:B------:R-:W-:-:S02]  /*5120*/  WARPGROUP.DEPBAR.LE gsb0, 0x0 ;  /* 0x00008000000079c5 */ /* 0x000fc40000010000 */
[----:B------:R-:W-:Y:S01]  /*5130*/  FSEL R41, R41, -INF , P4 ;  /* 0xff80000029297808 */ /* 0x000fe20002000000 */
[----:B------:R-:W5:Y:S01]  /*5140*/  MUFU.TANH R59, R59 ;  /* 0x0000003b003b7308 */ /* 0x000f620000002400 */
[----:B------:R-:W-:Y:S01]  /*5150*/  FMNMX.FTZ R64, R40, R37, !PT ;  /* 0x0000002528407209 */ /* 0x000fe20007810000 */
[----:B------:R-:W-:Y:S01]  /*5160*/  WARPGROUP.ARRIVE ;  /* 0x00000000000079c5 */ /* 0x000fe20000000000 */
[----:B------:R-:W-:Y:S02]  /*5170*/  ISETP.GT.AND P4, PT, R49, 0x41, PT ;  /* 0x000000413100780c */ /* 0x000fe40003f84270 */
[----:B-1----:R-:W-:Y:S02]  /*5180*/  FSEL R45, R45, -INF , P3 ;  /* 0xff8000002d2d7808 */ /* 0x002fe40001800000 */
[----:B------:R-:W-:Y:S01]  /*5190*/  FMNMX.FTZ R64, R41, R64, !PT ;  /* 0x0000004029407209 */ /* 0x000fe20007810000 */
[----:B------:R-:W-:Y:S01]  /*51a0*/  MUFU.TANH R85, R85 ;  /* 0x0000005500557308 */ /* 0x000fe20000002400 */
[----:B------:R-:W-:Y:S01]  /*51b0*/  ISETP.GT.AND P3, PT, R49, 0x48, PT ;  /* 0x000000483100780c */ /* 0x000fe20003f64270 */
[----:B------:R-:W-:Y:S01]  /*51c0*/  QGMMA.64x96x32.F32.E4M3.E4M3 R88, R140, gdesc[UR4], R88, gsb0 ;  /* 0x016000048c587df3 */ /* 0x000fe20008000858 */
[----:B0-----:R-:W-:Y:S01]  /*51d0*/  FSEL R46, R46, -INF , P4 ;  /* 0xff8000002e2e7808 */ /* 0x001fe20002000000 */
[----:B------:R-:W-:Y:S01]  /*51e0*/  UIADD3 UR6, UR11, 0x6, URZ ;  /* 0x000000060b067890 */ /* 0x000fe2000fffe03f */
[----:B------:R-:W-:Y:S01]  /*51f0*/  FMNMX.FTZ R37, R45, R64, !PT ;  /* 0x000000402d257209 */ /* 0x000fe20007810000 */
[----:B------:R-:W-:Y:S01]  /*5200*/  UMOV UR7, 0x40000040 ;  /* 0x4000004000077882 */ /* 0x000fe20000000000 */
[----:B------:R-:W-:Y:S01]  /*5210*/  ISETP.GT.AND P4, PT, R49, 0x49, PT ;  /* 0x000000493100780c */ /* 0x000fe20003f84270 */
[----:B------:R-:W-:Y:S01]  /*5220*/  MUFU.TANH R8, R8 ;  /* 0x0000000800087308 */ /* 0x000fe20000002400 */
[----:B--2---:R-:W-:-:S02]  /*5230*/  FSEL R51, R51, -INF , P3 ;  /* 0xff80000033337808 */ /* 0x004fc40001800000 */
[----:B------:R-:W-:Y:S01]  /*5240*/  FMNMX.FTZ R64, R46, R37, !PT ;  /* 0x000000252e407209 */ /* 0x000fe20007810000 */
[----:B------:R-:W-:Y:S01]  /*5250*/  FMUL.FTZ R37, R0, R80 ;  /* 0x0000005000257220 */ /* 0x000fe20000410000 */
        /* <DEDUP_REMOVED lines=9> */
[----:B------:R-:W0:Y:S01]  /*52f0*/  MUFU.TANH R37, R37 ;  /* 0x0000002500257308 */ /* 0x000e220000002400 */
[----:B-----5:R-:W-:Y:S02]  /*5300*/  FSEL R55, R55, -INF , P4 ;  /* 0xff80000037377808 */ /* 0x020fe40002000000 */
[----:B------:R-:W-:Y:S02]  /*5310*/  FMNMX.FTZ R64, R53, R64, !PT ;  /* 0x0000004035407209 */ /* 0x000fe40007810000 */
[----:B------:R-:W-:Y:S02]  /*5320*/  ISETP.GT.AND P4, PT, R49, 0x59, PT ;  /* 0x000000593100780c */ /* 0x000fe40003f84270 */
[----:B------:R-:W-:Y:S01]  /*5330*/  FSEL R56, R56, -INF , P3 ;  /* 0xff80000038387808 */ /* 0x000fe20001800000 */
[----:B------:R-:W1:Y:S01]  /*5340*/  MUFU.TANH R65, R65 ;  /* 0x0000004100417308 */ /* 0x000e620000002400 */
[----:B------:R-:W-:-:S02]  /*5350*/  FMNMX.FTZ R69, R55, R64, !PT ;  /* 0x0000004037457209 */ /* 0x000fc40007810000 */
[----:B------:R-:W-:Y:S02]  /*5360*/  ISETP.GT.AND P3, PT, R49, 0x60, PT ;  /* 0x000000603100780c */ /* 0x000fe40003f64270 */
[----:B------:R-:W-:Y:S02]  /*5370*/  FSEL R57, R57, -INF , P4 ;  /* 0xff80000039397808 */ /* 0x000fe40002000000 */
[----:B------:R-:W-:Y:S01]  /*5380*/  FMNMX.FTZ R64, R56, R69, !PT ;  /* 0x0000004538407209 */ /* 0x000fe20007810000 */
[----:B------:R-:W2:Y:S01]  /*5390*/  MUFU.TANH R12, R12 ;  /* 0x0000000c000c7308 */ /* 0x000ea20000002400 */
[----:B------:R-:W-:Y:S02]  /*53a0*/  ISETP.GT.AND P4, PT, R49, 0x61, PT ;  /* 0x000000613100780c */ /* 0x000fe40003f84270 */
[----:B------:R-:W-:Y:S02]  /*53b0*/  FSEL R58, R58, -INF , P3 ;  /* 0xff8000003a3a7808 */ /* 0x000fe40001800000 */
[----:B------:R-:W-:-:S02]  /*53c0*/  FMNMX.FTZ R69, R57, R64, !PT ;  /* 0x0000004039457209 */ /* 0x000fc40007810000 */
[----:B------:R-:W-:Y:S01]  /*53d0*/  ISETP.GT.AND P3, PT, R49, 0x68, PT ;  /* 0x000000683100780c */ /* 0x000fe20003f64270 */
[----:B------:R-:W3:Y:S01]  /*53e0*/  MUFU.TANH R13, R13 ;  /* 0x0000000d000d7308 */ /* 0x000ee20000002400 */
[----:B------:R-:W-:Y:S02]  /*53f0*/  FSEL R59, R59, -INF , P4 ;  /* 0xff8000003b3b7808 */ /* 0x000fe40002000000 */
[----:B------:R-:W-:Y:S02]  /*5400*/  FMNMX.FTZ R64, R58, R69, !PT ;  /* 0x000000453a407209 */ /* 0x000fe40007810000 */
[----:B------:R-:W-:Y:S02]  /*5410*/  ISETP.GT.AND P4, PT, R49, 0x69, PT ;  /* 0x000000693100780c */ /* 0x000fe40003f84270 */
[----:B------:R-:W-:Y:S01]  /*5420*/  FSEL R60, R60, -INF , P3 ;  /* 0xff8000003c3c7808 */ /* 0x000fe20001800000 */
[----:B------:R-:W4:Y:S01]  /*5430*/  MUFU.TANH R20, R20 ;  /* 0x0000001400147308 */ /* 0x000f220000002400 */
[----:B------:R-:W-:Y:S01]  /*5440*/  FMNMX.FTZ R69, R59, R64, !PT ;  /* 0x000000403b457209 */ /* 0x000fe20007810000 */
[----:B------:R-:W-:Y:S01]  /*5450*/  FMUL.FTZ R64, R0, R62 ;  /* 0x0000003e00407220 */ /* 0x000fe20000410000 */
[----:B------:R-:W-:-:S02]  /*5460*/  ISETP.GT.AND P3, PT, R49, 0x70, PT ;  /* 0x000000703100780c */ /* 0x000fc40003f64270 */
[----:B------:R-:W-:Y:S02]  /*5470*/  FSEL R61, R61, -INF , P4 ;  /* 0xff8000003d3d7808 */ /* 0x000fe40002000000 */
[----:B------:R-:W-:Y:S01]  /*5480*/  FMNMX.FTZ R72, R60, R69, !PT ;  /* 0x000000453c487209 */ /* 0x000fe20007810000 */
[----:B------:R-:W5:Y:S01]  /*5490*/  MUFU.TANH R21, R21 ;  /* 0x0000001500157308 */ /* 0x000f620000002400 */
[----:B0-----:R-:W-:Y:S01]  /*54a0*/  FSEL R62, R37, -INF , P3 ;  /* 0xff800000253e7808 */ /* 0x001fe20001800000 */
[C---:B------:R-:W-:Y:S01]  /*54b0*/  FMUL.FTZ R69, R0.reuse, R70 ;  /* 0x0000004600457220 */ /* 0x040fe20000410000 */
[----:B------:R-:W-:Y:S01]  /*54c0*/  ISETP.GT.AND P4, PT, R49, 0x71, PT ;  /* 0x000000713100780c */ /* 0x000fe20003f84270 */
[C---:B------:R-:W-:Y:S01]  /*54d0*/  FMUL.FTZ R70, R0.reuse, R71 ;  /* 0x0000004700467220 */ /* 0x040fe20000410000 */
[----:B------:R-:W-:Y:S01]  /*54e0*/  FMNMX.FTZ R37, R61, R72, !PT ;  /* 0x000000483d257209 */ /* 0x000fe20007810000 */
[C---:B------:R-:W-:Y:S01]  /*54f0*/  FMUL.FTZ R71, R0.reuse, R74 ;  /* 0x0000004a00477220 */ /* 0x040fe20000410000 */
[----:B------:R-:W-:Y:S01]  /*5500*/  ISETP.GT.AND P3, PT, R49, 0x78, PT ;  /* 0x000000783100780c */ /* 0x000fe20003f64270 */
[----:B------:R-:W0:Y:S01]  /*5510*/  MUFU.TANH R26, R26 ;  /* 0x0000001a001a7308 */ /* 0x000e220000002400 */
[----:B-1----:R-:W-:Y:S01]  /*5520*/  FSEL R65, R65, -INF , P4 ;  /* 0xff80000041417808 */ /* 0x002fe20002000000 */
[----:B------:R-:W-:Y:S01]  /*5530*/  FMUL.FTZ R74, R0, R79 ;  /* 0x0000004f004a7220 */ /* 0x000fe20000410000 */
[----:B------:R-:W-:Y:S01]  /*5540*/  FMNMX.FTZ R72, R62, R37, !PT ;  /* 0x000000253e487209 */ /* 0x000fe20007810000 */
[----:B------:R-:W-:Y:S01]  /*5550*/  FMUL.FTZ R79, R0, R87 ;  /* 0x00000057004f7220 */ /* 0x000fe20000410000 */
[----:B------:R-:W-:-:S02]  /*5560*/  ISETP.GT.AND P4, PT, R49, 0x79, PT ;  /* 0x000000793100780c */ /* 0x000fc40003f84270 */
[----:B------:R-:W-:Y:S01]  /*5570*/  FSEL R49, R68, -INF , P3 ;  /* 0xff80000044317808 */ /* 0x000fe20001800000 */
[----:B------:R-:W1:Y:S01]  /*5580*/  MUFU.TANH R27, R27 ;  /* 0x0000001b001b7308 */ /* 0x000e620000002400 */
[----:B------:R-:W-:Y:S02]  /*5590*/  FMNMX.FTZ R72, R65, R72, !PT ;  /* 0x0000004841487209 */ /* 0x000fe40007810000 */
[----:B------:R-:W-:Y:S02]  /*55a0*/  FSEL R68, R85, -INF , P4 ;  /* 0xff80000055447808 */ /* 0x000fe40002000000 */
[----:B------:R-:W-:Y:S02]  /*55b0*/  FMNMX.FTZ R37, R49, R72, !PT ;  /* 0x0000004831257209 */ /* 0x000fe40007810000 */
[----:B------:R-:W-:Y:S01]  /*55c0*/  ISETP.GT.AND P4, PT, R47, RZ, PT ;  /* 0x000000ff2f00720c */ /* 0x000fe20003f84270 */
[----:B------:R-:W1:Y:S01]  /*55d0*/  MUFU.TANH R30, R30 ;  /* 0x0000001e001e7308 */ /* 0x000e620000002400 */
[----:B------:R-:W-:-:S02]  /*55e0*/  FMNMX.FTZ R37, R68, R37, !PT ;  /* 0x0000002544257209 */ /* 0x000fc40007810000 */
[C---:B------:R-:W-:Y:S02]  /*55f0*/  ISETP.GT.AND P5, PT, R47.reuse, 0x1, PT ;  /* 0x000000012f00780c */ /* 0x040fe40003fa4270 */
[----:B------:R-:W-:Y:S01]  /*5600*/  FSEL R81, R8, -INF , P4 ;  /* 0xff80000008517808 */ /* 0x000fe20002000000 */
[----:B------:R-:W0:Y:S01]  /*5610*/  SHFL.BFLY PT, R72, R37, 0x2, 0x1f ;  /* 0x0c401f0025487f89 */ /* 0x000e2200000e0000 */
[----:B------:R-:W-:Y:S01]  /*5620*/  ISETP.GT.AND P4, PT, R47, 0x8, PT ;  /* 0x000000082f00780c */ /* 0x000fe20003f84270 */
[----:B------:R-:W1:Y:S01]  /*5630*/  MUFU.TANH R31, R31 ;  /* 0x0000001f001f7308 */ /* 0x000e620000002400 */
[----:B------:R-:W-:Y:S02]  /*5640*/  FSEL R9, R9, -INF , P5 ;  /* 0xff80000009097808 */ /* 0x000fe40002800000 */
[----:B------:R-:W-:Y:S02]  /*5650*/  ISETP.GT.AND P5, PT, R47, 0x9, PT ;  /* 0x000000092f00780c */ /* 0x000fe40003fa4270 */
[----:B--2---:R-:W-:-:S02]  /*5660*/  FSEL R12, R12, -INF , P4 ;  /* 0xff8000000c0c7808 */ /* 0x004fc40002000000 */
[----:B------:R-:W-:Y:S01]  /*5670*/  ISETP.GT.AND P4, PT, R47, 0x10, PT ;  /* 0x000000102f00780c */ /* 0x000fe20003f84270 */
[----:B------:R-:W2:Y:S01]  /*5680*/  MUFU.TANH R34, R34 ;  /* 0x0000002200227308 */ /* 0x000ea20000002400 */
[----:B---3--:R-:W-:Y:S02]  /*5690*/  FSEL R13, R13, -INF , P5 ;  /* 0xff8000000d0d7808 */ /* 0x008fe40002800000 */
[C---:B------:R-:W-:Y:S02]  /*56a0*/  ISETP.GT.AND P5, PT, R47.reuse, 0x11, PT ;  /* 0x000000112f00780c */ /* 0x040fe40003fa4270 */
[----:B----4-:R-:W-:Y:S01]  /*56b0*/  FSEL R20, R20, -INF , P4 ;  /* 0xff80000014147808 */ /* 0x010fe20002000000 */
[----:B------:R-:W-:Y:S02]  /*56c0*/  WARPGROUP.DEPBAR.LE gsb0, 0x0 ;  /* 0x00008000000079c5 */ /* 0x000fe40000010000 */
[----:B------:R-:W-:Y:S01]  /*56d0*/  ISETP.GT.AND P4, PT, R47, 0x18, PT ;  /* 0x000000182f00780c */ /* 0x000fe20003f84270 */
[----:B------:R-:W3:Y:S01]  /*56e0*/  MUFU.TANH R35, R35 ;  /* 0x0000002300237308 */ /* 0x000ee20000002400 */
[----:B-----5:R-:W-:Y:S01]  /*56f0*/  FSEL R21, R21, -INF , P5 ;  /* 0xff80000015157808 */ /* 0x020fe20002800000 */
[----:B------:R-:W-:Y:S01]  /*5700*/  WARPGROUP.ARRIVE ;  /* 0x00000000000079c5 */ /* 0x000fe20000000000 */
[----:B------:R-:W-:-:S02]  /*5710*/  ISETP.GT.AND P5, PT, R47, 0x19, PT ;  /* 0x000000192f00780c */ /* 0x000fc40003fa4270 */
[----:B0-----:R-:W-:Y:S01]  /*5720*/  FMNMX.FTZ R77, R37, R72, !PT ;  /* 0x00000048254d7209 */ /* 0x001fe20007810000 */
[----:B------:R-:W-:Y:S01]  /*5730*/  FMUL.FTZ R72, R0, R75 ;  /* 0x0000004b00487220 */ /* 0x000fe20000410000 */
[----:B------:R-:W-:Y:S01]  /*5740*/  FSEL R26, R26, -INF , P4 ;  /* 0xff8000001a1a7808 */ /* 0x000fe20002000000 */
[----:B------:R-:W0:Y:S01]  /*5750*/  MUFU.TANH R38, R38 ;  /* 0x0000002600267308 */ /* 0x000e220000002400 */
[----:B------:R-:W-:Y:S01]  /*5760*/  ISETP.GT.AND P4, PT, R47, 0x20, PT ;  /* 0x000000202f00780c */ /* 0x000fe20003f84270 */
[----:B------:R-:W4:Y:S01]  /*5770*/  SHFL.BFLY PT, R80, R77, 0x1, 0x1f ;  /* 0x0c201f004d507f89 */ /* 0x000f2200000e0000 */
[----:B-1----:R-:W-:Y:S01]  /*5780*/  FSEL R27, R27, -INF , P5 ;  /* 0xff8000001b1b7808 */ /* 0x002fe20002800000 */
[----:B------:R-:W-:Y:S01]  /*5790*/  FMUL.FTZ R75, R0, R82 ;  /* 0x00000052004b7220 */ /* 0x000fe20000410000 */
[C---:B------:R-:W-:Y:S01]  /*57a0*/  ISETP.GT.AND P5, PT, R47.reuse, 0x21, PT ;  /* 0x000000212f00780c */ /* 0x040fe20003fa4270 */
[----:B------:R-:W-:Y:S01]  /*57b0*/  QGMMA.64x96x32.F32.E4M3.E4M3 R88, R136, gdesc[UR4], R88, gsb0 ;  /* 0x0160000488587df3 */ /* 0x000fe20008000858 */
[----:B------:R-:W-:Y:S01]  /*57c0*/  FSEL R30, R30, -INF , P4 ;  /* 0xff8000001e1e7808 */ /* 0x000fe20002000000 */
[----:B------:R-:W1:Y:S01]  /*57d0*/  MUFU.TANH R39, R39 ;  /* 0x0000002700277308 */ /* 0x000e620000002400 */
[----:B------:R-:W-:-:S02]  /*57e0*/  ISETP.GT.AND P4, PT, R47, 0x28, PT ;  /* 0x000000282f00780c */ /* 0x000fc40003f84270 */
[----:B------:R-:W-:Y:S02]  /*57f0*/  FSEL R31, R31, -INF , P5 ;  /* 0xff8000001f1f7808 */ /* 0x000fe40002800000 */
[C---:B------:R-:W-:Y:S02]  /*5800*/  ISETP.GT.AND P5, PT, R47.reuse, 0x29, PT ;  /* 0x000000292f00780c */ /* 0x040fe40003fa4270 */
[----:B--2---:R-:W-:Y:S01]  /*5810*/  FSEL R34, R34, -INF , P4 ;  /* 0xff80000022227808 */ /* 0x004fe20002000000 */
[----:B------:R-:W2:Y:S01]  /*5820*/  MUFU.TANH R43, R43 ;  /* 0x0000002b002b7308 */ /* 0x000ea20000002400 */
[----:B------:R-:W-:Y:S02]  /*5830*/  ISETP.GT.AND P4, PT, R47, 0x30, PT ;  /* 0x000000302f00780c */ /* 0x000fe40003f84270 */
[----:B---3--:R-:W-:Y:S02]  /*5840*/  FSEL R35, R35, -INF , P5 ;  /* 0xff80000023237808 */ /* 0x008fe40002800000 */
[----:B------:R-:W-:-:S02]  /*5850*/  ISETP.GT.AND P5, PT, R47, 0x31, PT ;  /* 0x000000312f00780c */ /* 0x000fc40003fa4270 */
[----:B0-----:R-:W-:Y:S01]  /*5860*/  FSEL R38, R38, -INF , P4 ;  /* 0xff80000026267808 */ /* 0x001fe20002000000 */
[----:B------:R-:W0:Y:S01]  /*5870*/  MUFU.TANH R44, R44 ;  /* 0x0000002c002c7308 */ /* 0x000e220000002400 */
[----:B------:R-:W-:Y:S02]  /*5880*/  ISETP.GT.AND P4, PT, R47, 0x38, PT ;  /* 0x000000382f00780c */ /* 0x000fe40003f84270 */
[----:B----4-:R-:W-:Y:S01]  /*5890*/  FMNMX.FTZ R37, R77, R80, !PT ;  /* 0x000000504d257209 */ /* 0x010fe20007810000 */
[----:B------:R-:W-:Y:S01]  /*58a0*/  IMAD.U32 R80, RZ, RZ, UR10 ;  /* 0x0000000aff507e24 */ /* 0x000fe2000f8e00ff */
[----:B-1----:R-:W-:Y:S02]  /*58b0*/  FSEL R39, R39, -INF , P5 ;  /* 0xff80000027277808 */ /* 0x002fe40002800000 */
[C---:B------:R-:W-:Y:S01]  /*58c0*/  FSETP.NEU.FTZ.AND P3, PT, R37.reuse, -INF , PT ;  /* 0xff8000002500780b */ /* 0x040fe20003f7d000 */
[----:B------:R-:W-:-:S01]  /*58d0*/  FFMA.FTZ R77, R37, R80, -8 ;  /* 0xc1000000254d7423 */ /* 0x000fc20000010050 */
[----:B------:R-:W1:Y:S01]  /*58e0*/  MUFU.TANH R48, R48 ;  /* 0x0000003000307308 */ /* 0x000e620000002400 */
[----:B------:R-:W-:-:S02]  /*58f0*/  ISETP.GT.AND P5, PT, R47, 0x39, PT ;  /* 0x000000392f00780c */ /* 0x000fc40003fa4270 */
[----:B--2---:R-:W-:Y:S02]  /*5900*/  FSEL R43, R43, -INF , P4 ;  /* 0xff8000002b2b7808 */ /* 0x004fe40002000000 */
[----:B------:R-:W-:Y:S02]  /*5910*/  FSEL R77, R77, RZ, P3 ;  /* 0x000000ff4d4d7208 */ /* 0x000fe40001800000 */
[----:B------:R-:W-:Y:S01]  /*5920*/  ISETP.GT.AND P4, PT, R47, 0x40, PT ;  /* 0x000000402f00780c */ /* 0x000fe20003f84270 */
        /* <DEDUP_REMOVED lines=9> */
[----:B-1----:R-:W-:Y:S01]  /*59c0*/  FSEL R48, R48, -INF , P4 ;  /* 0xff80000030307808 */ /* 0x002fe20002000000 */
[--C-:B------:R-:W-:Y:S01]  /*59d0*/  FFMA.FTZ R6, R6, UR10, -R77.reuse ;  /* 0x0000000a06067c23 */ /* 0x100fe2000801084d */
[----:B------:R-:W-:Y:S01]  /*59e0*/  FMNMX.FTZ R10, R12, R83, !PT ;  /* 0x000000530c0a7209 */ /* 0x000fe20007810000 */
[--C-:B------:R-:W-:Y:S01]  /*59f0*/  FFMA.FTZ R7, R7, UR10, -R77.reuse ;  /* 0x0000000a07077c23 */ /* 0x100fe2000801084d */
[----:B------:R-:W-:Y:S01]  /*5a00*/  ISETP.GT.AND P4, PT, R47, 0x48, PT ;  /* 0x000000482f00780c */ /* 0x000fe20003f84270 */
[--C-:B------:R-:W-:Y:S01]  /*5a10*/  FFMA.FTZ R11, R11, UR10, -R77.reuse ;  /* 0x0000000a0b0b7c23 */ /* 0x100fe2000801084d */
[----:B------:R-:W-:Y:S01]  /*5a20*/  FMNMX.FTZ R83, R13, R10, !PT ;  /* 0x0000000a0d537209 */ /* 0x000fe20007810000 */
[--C-:B------:R-:W-:Y:S01]  /*5a30*/  FFMA.FTZ R10, R14, UR10, -R77.reuse ;  /* 0x0000000a0e0a7c23 */ /* 0x100fe2000801084d */
        /* <DEDUP_REMOVED lines=16> */
[--C-:B------:R-:W-:Y:S01]  /*5b40*/  FFMA.FTZ R14, R24, UR10, -R77.reuse ;  /* 0x0000000a180e7c23 */ /* 0x100fe2000801084d */
[----:B------:R-:W0:Y:S01]  /*5b50*/  MUFU.TANH R67, R67 ;  /* 0x0000004300437308 */ /* 0x000e220000002400 */
[----:B-1----:R-:W-:Y:S01]  /*5b60*/  FSEL R63, R63, -INF , P5 ;  /* 0xff8000003f3f7808 */ /* 0x002fe20002800000 */
[--C-:B------:R-:W-:Y:S01]  /*5b70*/  FFMA.FTZ R52, R52, UR10, -R77.reuse ;  /* 0x0000000a34347c23 */ /* 0x100fe2000801084d */
[----:B------:R-:W-:Y:S01]  /*5b80*/  FMNMX.FTZ R24, R30, R83, !PT ;  /* 0x000000531e187209 */ /* 0x000fe20007810000 */
[--C-:B------:R-:W-:Y:S01]  /*5b90*/  FFMA.FTZ R49, R49, UR10, -R77.reuse ;  /* 0x0000000a31317c23 */ /* 0x100fe2000801084d */
[----:B------:R-:W-:Y:S01]  /*5ba0*/  ISETP.GT.AND P5, PT, R47, 0x51, PT ;  /* 0x000000512f00780c */ /* 0x000fe20003fa4270 */
[----:B------:R-:W-:Y:S01]  /*5bb0*/  FFMA.FTZ R68, R68, UR10, -R77 ;  /* 0x0000000a44447c23 */ /* 0x000fe2000801084d */
[----:B------:R-:W-:Y:S01]  /*5bc0*/  FMNMX.FTZ R83, R31, R24, !PT ;  /* 0x000000181f537209 */ /* 0x000fe20007810000 */
[----:B------:R-:W1:Y:S01]  /*5bd0*/  MUFU.TANH R69, R69 ;  /* 0x0000004500457308 */ /* 0x000e620000002400 */
[----:B--2---:R-:W-:-:S02]  /*5be0*/  FSEL R66, R66, -INF , P4 ;  /* 0xff80000042427808 */ /* 0x004fc40002000000 */
[----:B------:R-:W-:Y:S02]  /*5bf0*/  FMNMX.FTZ R24, R34, R83, !PT ;  /* 0x0000005322187209 */ /* 0x000fe40007810000 */
[----:B------:R-:W-:Y:S02]  /*5c00*/  ISETP.GT.AND P4, PT, R47, 0x58, PT ;  /* 0x000000582f00780c */ /* 0x000fe40003f84270 */
[----:B------:R-:W-:Y:S01]  /*5c10*/  FMNMX.FTZ R83, R35, R24, !PT ;  /* 0x0000001823537209 */ /* 0x000fe20007810000 */
[----:B------:R-:W-:-:S01]  /*5c20*/  FFMA.FTZ R24, R28, UR10, -R77 ;  /* 0x0000000a1c187c23 */ /* 0x000fc2000801084d */
[----:B------:R-:W2:Y:S01]  /*5c30*/  MUFU.TANH R70, R70 ;  /* 0x0000004600467308 */ /* 0x000ea20000002400 */
[----:B0-----:R-:W-:Y:S02]  /*5c40*/  FSEL R67, R67, -INF , P5 ;  /* 0xff80000043437808 */ /* 0x001fe40002800000 */
[----:B------:R-:W-:Y:S02]  /*5c50*/  FMNMX.FTZ R28, R38, R83, !PT ;  /* 0x00000053261c7209 */ /* 0x000fe40007810000 */
[----:B------:R-:W-:-:S02]  /*5c60*/  ISETP.GT.AND P5, PT, R47, 0x59, PT ;  /* 0x000000592f00780c */ /* 0x000fc40003fa4270 */
[----:B------:R-:W-:Y:S01]  /*5c70*/  FMNMX.FTZ R28, R39, R28, !PT ;  /* 0x0000001c271c7209 */ /* 0x000fe20007810000 */
[----:B------:R-:W-:Y:S01]  /*5c80*/  MUFU.TANH R71, R71 ;  /* 0x0000004700477308 */ /* 0x000fe20000002400 */
[----:B-1----:R-:W-:Y:S02]  /*5c90*/  FSEL R69, R69, -INF , P4 ;  /* 0xff80000045457808 */ /* 0x002fe40002000000 */
[----:B------:R-:W-:Y:S01]  /*5ca0*/  FMNMX.FTZ R83, R43, R28, !PT ;  /* 0x0000001c2b537209 */ /* 0x000fe20007810000 */
[----:B------:R-:W-:-:S01]  /*5cb0*/  FFMA.FTZ R28, R32, UR10, -R77 ;  /* 0x0000000a201c7c23 */ /* 0x000fc2000801084d */
[----:B------:R-:W-:Y:S02]  /*5cc0*/  ISETP.GT.AND P4, PT, R47, 0x60, PT ;  /* 0x000000602f00780c */ /* 0x000fe40003f84270 */
[----:B------:R-:W-:Y:S01]  /*5cd0*/  FMNMX.FTZ R83, R44, R83, !PT ;  /* 0x000000532c537209 */ /* 0x000fe20007810000 */
[----:B------:R-:W0:Y:S01]  /*5ce0*/  MUFU.TANH R72, R72 ;  /* 0x0000004800487308 */ /* 0x000e220000002400 */
[----:B--2---:R-:W-:-:S02]  /*5cf0*/  FSEL R70, R70, -INF , P5 ;  /* 0xff80000046467808 */ /* 0x004fc40002800000 */
[----:B------:R-:W-:Y:S02]  /*5d00*/  FMNMX.FTZ R83, R48, R83, !PT ;  /* 0x0000005330537209 */ /* 0x000fe40007810000 */
[----:B------:R-:W-:Y:S02]  /*5d10*/  ISETP.GT.AND P5, PT, R47, 0x61, PT ;  /* 0x000000612f00780c */ /* 0x000fe40003fa4270 */
[----:B------:R-:W-:Y:S01]  /*5d20*/  FMNMX.FTZ R83, R50, R83, !PT ;  /* 0x0000005332537209 */ /* 0x000fe20007810000 */
[----:B------:R-:W1:Y:S01]  /*5d30*/  MUFU.TANH R73, R73 ;  /* 0x0000004900497308 */ /* 0x000e620000002400 */
[----:B------:R-:W-:Y:S01]  /*5d40*/  FSEL R82, R37, RZ, P3 ;  /* 0x000000ff25527208 */ /* 0x000fe20001800000 */
[----:B------:R-:W-:Y:S02]  /*5d50*/  WARPGROUP.DEPBAR.LE gsb0, 0x0 ;  /* 0x00008000000079c5 */ /* 0x000fe40000010000 */
[----:B------:R-:W-:Y:S02]  /*5d60*/  FMNMX.FTZ R32, R64, R83, !PT ;  /* 0x0000005340207209 */ /* 0x000fe40007810000 */
[----:B------:R-:W-:-:S02]  /*5d70*/  FADD.FTZ R82, -R82, R5 ;  /* 0x0000000552527221 */ /* 0x000fc40000010100 */
[----:B------:R-:W-:Y:S01]  /*5d80*/  FMNMX.FTZ R83, R63, R32, !PT ;  /* 0x000000203f537209 */ /* 0x000fe20007810000 */
[----:B------:R-:W-:Y:S01]  /*5d90*/  FFMA.FTZ R32, R36, UR10, -R77 ;  /* 0x0000000a24207c23 */ /* 0x000fe2000801084d */
[----:B------:R-:W2:Y:S01]  /*5da0*/  MUFU.TANH R74, R74 ;  /* 0x0000004a004a7308 */ /* 0x000ea20000002400 */
[----:B0-----:R-:W-:Y:S02]  /*5db0*/  FSEL R72, R72, -INF , P5 ;  /* 0xff80000048487808 */ /* 0x001fe40002800000 */
[----:B------:R-:W-:Y:S02]  /*5dc0*/  FMNMX.FTZ R36, R66, R83, !PT ;  /* 0x0000005342247209 */ /* 0x000fe40007810000 */
[----:B------:R-:W-:Y:S02]  /*5dd0*/  ISETP.GT.AND P5, PT, R47, 0x69, PT ;  /* 0x000000692f00780c */ /* 0x000fe40003fa4270 */
[----:B------:R-:W-:Y:S01]  /*5de0*/  FMNMX.FTZ R36, R67, R36, !PT ;  /* 0x0000002443247209 */ /* 0x000fe20007810000 */
[----:B------:R-:W0:Y:S03]  /*5df0*/  MUFU.TANH R75, R75 ;  /* 0x0000004b004b7308 */ /* 0x000e260000002400 */
[----:B------:R-:W-:-:S02]  /*5e00*/  FMNMX.FTZ R83, R69, R36, !PT ;  /* 0x0000002445537209 */ /* 0x000fc40007810000 */
[----:B------:R-:W-:Y:S02]  /*5e10*/  FSEL R36, R71, -INF , P4 ;  /* 0xff80000047247808 */ /* 0x000fe40002000000 */
[----:B------:R-:W-:Y:S01]  /*5e20*/  FMNMX.FTZ R83, R70, R83, !PT ;  /* 0x0000005346537209 */ /* 0x000fe20007810000 */
[----:B------:R-:W3:Y:S01]  /*5e30*/  MUFU.TANH R76, R76 ;  /* 0x0000004c004c7308 */ /* 0x000ee20000002400 */
[----:B------:R-:W-:Y:S02]  /*5e40*/  ISETP.GT.AND P4, PT, R47, 0x68, PT ;  /* 0x000000682f00780c */ /* 0x000fe40003f84270 */
[----:B------:R-:W-:Y:S02]  /*5e50*/  FMNMX.FTZ R83, R36, R83, !PT ;  /* 0x0000005324537209 */ /* 0x000fe40007810000 */
[----:B-1----:R-:W-:Y:S02]  /*5e60*/  FSEL R73, R73, -INF , P4 ;  /* 0xff80000049497808 */ /* 0x002fe40002000000 */
[----:B------:R-:W-:Y:S01]  /*5e70*/  FMNMX.FTZ R42, R72, R83, !PT ;  /* 0x00000053482a7209 */ /* 0x000fe20007810000 */
[----:B------:R-:W1:Y:S01]  /*5e80*/  MUFU.TANH R78, R78 ;  /* 0x0000004e004e7308 */ /* 0x000e620000002400 */
[----:B------:R-:W-:-:S02]  /*5e90*/  ISETP.GT.AND P4, PT, R47, 0x70, PT ;  /* 0x000000702f00780c */ /* 0x000fc40003f84270 */
[----:B--2---:R-:W-:Y:S02]  /*5ea0*/  FSEL R74, R74, -INF , P5 ;  /* 0xff8000004a4a7808 */ /* 0x004fe40002800000 */
[----:B------:R-:W-:Y:S02]  /*5eb0*/  FMNMX.FTZ R83, R73, R42, !PT ;  /* 0x0000002a49537209 */ /* 0x000fe40007810000 */
[----:B------:R-:W-:Y:S01]  /*5ec0*/  ISETP.GT.AND P5, PT, R47, 0x71, PT ;  /* 0x000000712f00780c */ /* 0x000fe20003fa4270 */
[----:B------:R-:W2:Y:S01]  /*5ed0*/  MUFU.TANH R79, R79 ;  /* 0x0000004f004f7308 */ /* 0x000ea20000002400 */
[----:B0-----:R-:W-:Y:S02]  /*5ee0*/  FSEL R75, R75, -INF , P4 ;  /* 0xff8000004b4b7808 */ /* 0x001fe40002000000 */
[----:B------:R-:W-:Y:S02]  /*5ef0*/  FMNMX.FTZ R42, R74, R83, !PT ;  /* 0x000000534a2a7209 */ /* 0x000fe40007810000 */
[----:B------:R-:W-:-:S02]  /*5f00*/  ISETP.GT.AND P4, PT, R47, 0x78, PT ;  /* 0x000000782f00780c */ /* 0x000fc40003f84270 */
[----:B---3--:R-:W-:Y:S01]  /*5f10*/  FSEL R76, R76, -INF , P5 ;  /* 0xff8000004c4c7808 */ /* 0x008fe20002800000 */
[----:B------:R0:W-:Y:S01]  /*5f20*/  MUFU.EX2 R71, R54 ;  /* 0x0000003600477308 */ /* 0x0001e20000000800 */
[----:B------:R-:W-:Y:S01]  /*5f30*/  ISETP.GT.AND P5, PT, R47, 0x79, PT ;  /* 0x000000792f00780c */ /* 0x000fe20003fa4270 */
[--C-:B------:R-:W-:Y:S01]  /*5f40*/  FFMA.FTZ R47, R51, UR10, -R77.reuse ;  /* 0x0000000a332f7c23 */ /* 0x100fe2000801084d */
[----:B-1----:R-:W-:Y:S01]  /*5f50*/  FSEL R78, R78, -INF , P4 ;  /* 0xff8000004e4e7808 */ /* 0x002fe20002000000 */
[--C-:B------:R-:W-:Y:S01]  /*5f60*/  FFMA.FTZ R51, R53, UR10, -R77.reuse ;  /* 0x0000000a35337c23 */ /* 0x100fe2000801084d */
[----:B------:R-:W-:-:S01]  /*5f70*/  FFMA.FTZ R53, R56, UR10, -R77 ;  /* 0x0000000a38357c23 */ /* 0x000fc2000801084d */
[--C-:B------:R-:W-:Y:S01]  /*5f80*/  FFMA.FTZ R56, R57, UR10, -R77.reuse ;  /* 0x0000000a39387c23 */ /* 0x100fe2000801084d */
[----:B------:R-:W-:-:S01]  /*5f90*/  FFMA.FTZ R57, R60, UR10, -R77 ;  /* 0x0000000a3c397c23 */ /* 0x000fc2000801084d */
[--C-:B------:R-:W-:Y:S01]  /*5fa0*/  FFMA.FTZ R60, R61, UR10, -R77.reuse ;  /* 0x0000000a3d3c7c23 */ /* 0x100fe2000801084d */
[----:B0-----:R-:W-:-:S01]  /*5fb0*/  FFMA.FTZ R54, R45, UR10, -R77 ;  /* 0x0000000a2d367c23 */ /* 0x001fc2000801084d */
[----:B------:R-:W-:Y:S01]  /*5fc0*/  FMNMX.FTZ R45, R75, R42, !PT ;  /* 0x0000002a4b2d7209 */ /* 0x000fe20007810000 */
[----:B------:R-:W-:Y:S01]  /*5fd0*/  IMAD.U32 R61, RZ, RZ, UR10 ;  /* 0x0000000aff3d7e24 */ /* 0x000fe2000f8e00ff */
[----:B--2---:R-:W-:Y:S01]  /*5fe0*/  FSEL R79, R79, -INF , P5 ;  /* 0xff8000004f4f7808 */ /* 0x004fe20002800000 */
[----:B------:R0:W-:Y:S01]  /*5ff0*/  MUFU.EX2 R42, R54 ;  /* 0x00000036002a7308 */ /* 0x0001e20000000800 */
[----:B------:R-:W-:-:S04]  /*6000*/  FMNMX.FTZ R45, R76, R45, !PT ;  /* 0x0000002d4c2d7209 */ /* 0x000fc80007810000 */
[----:B------:R-:W-:-:S03]  /*6010*/  FMNMX.FTZ R46, R78, R45, !PT ;  /* 0x0000002d4e2e7209 */ /* 0x000fc60007810000 */
[----:B------:R1:W-:Y:S01]  /*6020*/  MUFU.EX2 R45, R80 ;  /* 0x00000050002d7308 */ /* 0x0003e20000000800 */
[----:B------:R-:W-:Y:S01]  /*6030*/  FMNMX.FTZ R46, R79, R46, !PT ;  /* 0x0000002e4f2e7209 */ /* 0x000fe20007810000 */
[--C-:B0-----:R-:W-:Y:S01]  /*6040*/  FFMA.FTZ R54, R55, UR10, -R77.reuse ;  /* 0x0000000a37367c23 */ /* 0x101fe2000801084d */
        /* <DEDUP_REMOVED lines=19> */
[----:B------:R-:W-:Y:S01]  /*6180*/  MUFU.EX2 R24, R24 ;  /* 0x0000001800187308 */ /* 0x000fe20000000800 */
[----:B-1----:R-:W-:-:S01]  /*6190*/  FFMA.FTZ R80, R9, UR10, -R61 ;  /* 0x0000000a09507c23 */ /* 0x002fc2000801083d */
[--C-:B------:R-:W-:Y:S01]  /*61a0*/  FFMA.FTZ R9, R12, UR10, -R61.reuse ;  /* 0x0000000a0c097c23 */ /* 0x100fe2000801083d */
[----:B------:R-:W-:-:S01]  /*61b0*/  FFMA.FTZ R12, R13, UR10, -R61 ;  /* 0x0000000a0d0c7c23 */ /* 0x000fc2000801083d */
        /* <DEDUP_REMOVED lines=8> */
[--C-:B------:R-:W-:Y:S01]  /*6240*/  FFMA.FTZ R31, R34, UR10, -R61.reuse ;  /* 0x0000000a221f7c23 */ /* 0x100fe2000801083d */
[----:B------:R-:W-:-:S01]  /*6250*/  FFMA.FTZ R34, R35, UR10, -R61 ;  /* 0x0000000a23227c23 */ /* 0x000fc2000801083d */
[----:B------:R-:W-:Y:S01]  /*6260*/  FADD.FTZ R43, -R43, R4 ;  /* 0x000000042b2b7221 */ /* 0x000fe20000010100 */
[----:B------:R-:W-:-:S01]  /*6270*/  FFMA.FTZ R35, R38, UR10, -R61 ;  /* 0x0000000a26237c23 */ /* 0x000fc2000801083d */
[--C-:B------:R-:W-:Y:S01]  /*6280*/  FFMA.FTZ R38, R39, UR10, -R61.reuse ;  /* 0x0000000a27267c23 */ /* 0x100fe2000801083d */
[----:B------:R-:W-:Y:S01]  /*6290*/  FMUL.FTZ R39, R82, UR10 ;  /* 0x0000000a52277c20 */ /* 0x000fe20008410000 */
        /* <DEDUP_REMOVED lines=143> */
.L_x_10228:
        /* <DEDUP_REMOVED lines=91> */
.L_x_10219:
[----:B------:R-:W-:-:S13]  /*7140*/  ISETP.LE.AND P2, PT, RZ, UR18, PT ;  /* 0x00000012ff007c0c */ /* 0x000fda000bf43270 */
[----:B------:R-:W-:Y:S05]  /*7150*/  @!P2 BRA `(.L_x_10230) ;  /* 0x0000002000f4a947 */ /* 0x000fea0003800000 */
[----:B------:R-:W-:Y:S01]  /*7160*/  IMAD.MOV.U32 R5, RZ, RZ, R46 ;  /* 0x000000ffff057224 */ /* 0x000fe200078e002e */
[----:B------:R-:W-:Y:S01]  /*7170*/  UMOV UR19, UR37 ;  /* 0x0000002500137c82 */ /* 0x000fe20008000000 */
[----:B------:R-:W-:Y:S01]  /*7180*/  IMAD.MOV.U32 R4, RZ, RZ, R37 ;  /* 0x000000ffff047224 */ /* 0x000fe200078e0025 */
[----:B------:R-:W-:Y:S01]  /*7190*/  UMOV UR20, UR38 ;  /* 0x0000002600147c82 */ /* 0x000fe20008000000 */
[----:B------:R-:W-:-:S05]  /*71a0*/  ULDC UR17, c[0x0][0x988] ;  /* 0x0002620000117ab9 */ /* 0x000fca0000000800 */
.L_x_10240:
[----:B------:R-:W-:-:S04]  /*71b0*/  UIADD3 UR38, UR20, 0x1, URZ ;  /* 0x0000000114267890 */ /* 0x000fc8000fffe03f */
[----:B------:R-:W-:-:S04]  /*71c0*/  UISETP.NE.AND UP0, UPT, UR38, 0x2, UPT ;  /* 0x000000022600788c */ /* 0x000fc8000bf05270 */
[----:B------:R-:W-:Y:S02]  /*71d0*/  USEL UR37, URZ, 0x1, UP0 ;  /* 0x000000013f257887 */ /* 0x000fe40008000000 */
[----:B------:R-:W-:Y:S02]  /*71e0*/  USEL UR38, UR38, URZ, UP0 ;  /* 0x0000003f26267287 */ /* 0x000fe40008000000 */
[----:B------:R-:W-:Y:S01]  /*71f0*/  ULOP3.LUT UR37, UR19, UR37, URZ, 0x3c, !UPT ;  /* 0x0000002513257292 */ /* 0x000fe2000f8e3c3f */
[----:B------:R-:W-:Y:S11]  /*7200*/  @!P0 BRA `(.L_x_10231) ;  /* 0x0000000000048947 */ /* 0x000ff60003800000 */
[----:B------:R-:W-:Y:S01]  /*7210*/  BPT.TRAP 0x1 ;  /* 0x000000040000795c */ /* 0x000fe20000300000 */
.L_x_10231:
[----:B------:R-:W-:Y:S01]  /*7220*/  ULEA UR6, UR38, UR45, 0x3 ;  /* 0x0000002d26067291 */ /* 0x000fe2000f8e183f */
[----:B------:R-:W-:-:S05]  /*7230*/  IMAD.U32 R6, RZ, RZ, UR37 ;  /* 0x00000025ff067e24 */ /* 0x000fca000f8e00ff */
[----:B------:R-:W-:-:S04]  /*7240*/  SHF.L.U32 R6, R6, 0x1f, RZ ;  /* 0x0000001f06067819 */ /* 0x000fc800000006ff */
[----:B------:R0:W1:Y:S01]  /*7250*/  SYNCS.PHASECHK.TRANS64.TRYWAIT P2, [UR6+0x19c30], R6 ;  /* 0x019c3006ff0075a7 */ /* 0x0000620008040146 */
[----:B------:R-:W-:Y:S05]  /*7260*/  @!P0 BRA `(.L_x_10232) ;  /* 0x0000000000048947 */ /* 0x000fea0003800000 */
[----:B------:R-:W-:Y:S01]  /*7270*/  BPT.TRAP 0x1 ;  /* 0x000000040000795c */ /* 0x000fe20000300000 */
.L_x_10232:
[----:B-1----:R-:W-:Y:S05]  /*7280*/  @P2 BRA `(.L_x_10233) ;  /* 0x0000000000082947 */ /* 0x002fea0003800000 */
[----:B------:R-:W1:Y:S02]  /*7290*/  SYNCS.PHASECHK.TRANS64.TRYWAIT P2, [UR6+0x19c30], R6 ;  /* 0x019c3006ff0075a7 */ /* 0x000e640008040146 */
[----:B-1----:R-:W-:Y:S05]  /*72a0*/  @!P2 BRA `(.L_x_10234) ;  /* 0x000000a400d8a947 */ /* 0x002fea0003800000 */
.L_x_10233:
        /* <DEDUP_REMOVED lines=17> */
.L_x_10235:
[----:B------:R-:W-:Y:S01]  /*73c0*/  ULEA UR14, UR20, UR45, 0x3 ;  /* 0x0000002d140e7291 */ /* 0x000fe2000f8e183f */
[----:B01----:R-:W-:-:S05]  /*73d0*/  IMAD.U32 R6, RZ, RZ, UR19 ;  /* 0x00000013ff067e24 */ /* 0x003fca000f8e00ff */
[----:B------:R-:W-:-:S04]  /*73e0*/  SHF.L.U32 R6, R6, 0x1f, RZ ;  /* 0x0000001f06067819 */ /* 0x000fc800000006ff */
[----:B------:R0:W1:Y:S01]  /*73f0*/  SYNCS.PHASECHK.TRANS64.TRYWAIT P2, [UR14+0x19c50], R6 ;  /* 0x019c5006ff0075a7 */ /* 0x000062000804014e */
[----:B------:R-:W-:Y:S05]  /*7400*/  @!P0 BRA `(.L_x_10236) ;  /* 0x0000000000048947 */ /* 0x000fea0003800000 */
[----:B------:R-:W-:Y:S01]  /*7410*/  BPT.TRAP 0x1 ;  /* 0x000000040000795c */ /* 0x000fe20000300000 */
.L_x_10236:
[----:B-1----:R-:W-:Y:S05]  /*7420*/  @P2 BRA `(.L_x_10237) ;  /* 0x0000000000082947 */ /* 0x002fea0003800000 */
[----:B------:R-:W1:Y:S02]  /*7430*/  SYNCS.PHASECHK.TRANS64.TRYWAIT P2, [UR14+0x19c50], R6 ;  /* 0x019c5006ff0075a7 */ /* 0x000e64000804014e */
[----:B-1----:R-:W-:Y:S05]  /*7440*/  @!P2 BRA `(.L_x_10238) ;  /* 0x000000a40088a947 */ /* 0x002fea0003800000 */
.L_x_10237:
        /* <DEDUP_REMOVED lines=435> */
.L_x_10239:
        /* <DEDUP_REMOVED lines=91> */
.L_x_10230:
[----:B------:R-:W-:Y:S06]  /*9530*/  BAR.ARV 0x8, 0x200 ;  /* 0x0208000000007b1d */ /* 0x000fec0000002000 */
[----:B------:R-:W-:Y:S05]  /*9540*/  @!P0 BRA `(.L_x_10241) ;  /* 0x0000000000048947 */ /* 0x000fea0003800000 */
[----:B------:R-:W-:Y:S01]  /*9550*/  BPT.TRAP 0x1 ;  /* 0x000000040000795c */ /* 0x000fe20000300000 */
.L_x_10241:
[----:B------:R-:W-:Y:S01]  /*9560*/  ULEA UR16, UR38, UR45, 0x3 ;  /* 0x0000002d26107291 */ /* 0x000fe2000f8e183f */
[----:B------:R-:W-:-:S05]  /*9570*/  IMAD.U32 R0, RZ, RZ, UR37 ;  /* 0x00000025ff007e24 */ /* 0x000fca000f8e00ff */
[----:B------:R-:W-:-:S04]  /*9580*/  SHF.L.U32 R0, R0, 0x1f, RZ ;  /* 0x0000001f00007819 */ /* 0x000fc800000006ff */
[----:B------:R0:W1:Y:S01]  /*9590*/  SYNCS.PHASECHK.TRANS64.TRYWAIT P1, [UR16+0x19c50], R0 ;  /* 0x019c5000ff0075a7 */ /* 0x0000620008020150 */
[----:B------:R-:W-:Y:S05]  /*95a0*/  @!P0 BRA `(.L_x_10242) ;  /* 0x0000000000048947 */ /* 0x000fea0003800000 */
[----:B------:R-:W-:Y:S01]  /*95b0*/  BPT.TRAP 0x1 ;  /* 0x000000040000795c */ /* 0x000fe20000300000 */
.L_x_10242:
[----:B-1----:R-:W-:Y:S05]  /*95c0*/  @P1 BRA `(.L_x_10243) ;  /* 0x0000000000081947 */ /* 0x002fea0003800000 */
[----:B------:R-:W1:Y:S02]  /*95d0*/  SYNCS.PHASECHK.TRANS64.TRYWAIT P1, [UR16+0x19c50], R0 ;  /* 0x019c5000ff0075a7 */ /* 0x000e640008020150 */
[----:B-1----:R-:W-:Y:S05]  /*95e0*/  @!P1 BRA `(.L_x_10244) ;  /* 0x0000008400389947 */ /* 0x002fea0003800000 */
.L_x_10243:
        /* <DEDUP_REMOVED lines=10> */
[----:B------:R-:W-:Y:S01]  /*9690*/  @UP0 ULDC.64 UR12, c[0x0][0x9c8] ;  /* 0x00027200000c0ab9 */ /* 0x000fe20000000a00 */
[----:B------:R-:W-:Y:S02]  /*96a0*/  @UP0 USHF.R.S32.HI UR11, URZ, 0x1f, UR47 ;  /* 0x0000001f3f0b0899 */ /* 0x000fe4000801142f */
[----:B------:R-:W-:Y:S02]  /*96b0*/  @UP0 UIMAD UR6, UR41, UR12, URZ ;  /* 0x0000000c290602a4 */ /* 0x000fe4000f8e023f */
[----:B------:R-:W-:Y:S02]  /*96c0*/  @UP0 UIMAD.WIDE.U32 UR8, UR39, UR12, URZ ;  /* 0x0000000c270802a5 */ /* 0x000fe4000f8e003f */
[----:B------:R-:W-:Y:S02]  /*96d0*/  @UP0 UIMAD UR7, UR39, UR13, UR6 ;  /* 0x0000000d270702a4 */ /* 0x000fe4000f8e0206 */
[----:B------:R-:W-:Y:S02]  /*96e0*/  UIMAD UR6, UR38, 0x300, UR45 ;  /* 0x00000300260678a4 */ /* 0x000fe4000f8e022d */
[----:B------:R-:W-:Y:S01]  /*96f0*/  @UP0 UIADD3 UR9, UR9, UR7, URZ ;  /* 0x0000000709090290 */ /* 0x000fe2000fffe03f */
[----:B------:R-:W-:-:S02]  /*9700*/  @UP0 ULDC.64 UR12, c[0x0][0x9d0] ;  /* 0x00027400000c0ab9 */ /* 0x000fc40000000a00 */
[----:B------:R-:W-:Y:S01]  /*9710*/  UMOV UR7, 0x40000040 ;  /* 0x4000004000077882 */ /* 0x000fe20000000000 */
[----:B------:R-:W-:Y:S02]  /*9720*/  @UP0 UIMAD UR11, UR11, UR12, URZ ;  /* 0x0000000c0b0b02a4 */ /* 0x000fe4000f8e023f */
[----:B------:R-:W-:Y:S01]  /*9730*/  @UP0 UIMAD.WIDE.U32 UR8, UR47, UR12, UR8 ;  /* 0x0000000c2f0802a5 */ /* 0x000fe2000f8e0008 */
[----:B------:R-:W-:Y:S01]  /*9740*/  QGMMA.64x96x32.F32.E4M3.E4M3 R88, R148, gdesc[UR4], R88, gsb0 ;  /* 0x0160000494587df3 */ /* 0x000fe20008000858 */
        /* <DEDUP_REMOVED lines=59> */
.L_x_10245:
        /* <DEDUP_REMOVED lines=58> */
.L_x_10212:
        /* <DEDUP_REMOVED lines=40> */
[----:B------:R-:W-:Y:S02]  /*a120*/  SEL R42, R27, R24, P0 ;  /* 0x000000181b2a7207 */ /* 0x000fe40000000000 */
[----:B------:R-:W-:Y:S01]  /*a130*/  SEL R27, R24, R27, P0 ;  /* 0x0000001b181b7207 */ /* 0x000fe20000000000 */
[----:B------:R-:W-:Y:S01]  /*a140*/  IMAD.WIDE R12, R156, 0x2, R4 ;  /* 0x000000029c0c7825 */ /* 0x000fe200078e0204 */
[----:B------:R-:W-:Y:S02]  /*a150*/  F2FP.BF16.F32.PACK_AB R33, R100, R33 ;  /* 0x000000216421723e */ /* 0x000fe400000010ff */
[----:B------:R-:W-:Y:S02]  /*a160*/  F2FP.BF16.F32.PACK_AB R30, R101, R30 ;  /* 0x0000001e651e723e */ /* 0x000fe400000010ff */
[C---:B------:R-:W-:Y:S02]  /*a170*/  IADD3 R51, P5, R12.reuse, 0x20, RZ ;  /* 0x000000200c337810 */ /* 0x040fe40007fbe0ff */
[----:B------:R-:W-:-:S02]  /*a180*/  IADD3 R53, P4, R12, 0x3000, RZ ;  /* 0x000030000c357810 */ /* 0x000fc40007f9e0ff */
[----:B------:R-:W-:Y:S02]  /*a190*/  LOP3.LUT R6, R51, 0x180, RZ, 0xc0, !PT ;  /* 0x0000018033067812 */ /* 0x000fe400078ec0ff */
[----:B------:R-:W-:Y:S02]  /*a1a0*/  F2FP.BF16.F32.PACK_AB R11, R132, R11 ;  /* 0x0000000b840b723e */ /* 0x000fe400000010ff */
[----:B------:R-:W-:Y:S02]  /*a1b0*/  SHF.R.U64 R6, R6, 0x3, RZ ;  /* 0x0000000306067819 */ /* 0x000fe400000012ff */
[----:B------:R-:W-:Y:S02]  /*a1c0*/  F2FP.BF16.F32.PACK_AB R8, R133, R8 ;  /* 0x000000088508723e */ /* 0x000fe400000010ff */
[----:B------:R-:W-:Y:S02]  /*a1d0*/  LOP3.LUT R24, R6, R51, RZ, 0x3c, !PT ;  /* 0x0000003306187212 */ /* 0x000fe400078e3cff */
[----:B------:R-:W-:-:S02]  /*a1e0*/  LOP3.LUT R6, R53, 0x180, RZ, 0xc0, !PT ;  /* 0x0000018035067812 */ /* 0x000fc400078ec0ff */
[----:B------:R-:W-:Y:S02]  /*a1f0*/  F2FP.BF16.F32.PACK_AB R35, R94, R35 ;  /* 0x000000235e23723e */ /* 0x000fe400000010ff */
[----:B------:R-:W-:Y:S02]  /*a200*/  F2FP.BF16.F32.PACK_AB R32, R95, R32 ;  /* 0x000000205f20723e */ /* 0x000fe400000010ff */
[----:B------:R-:W-:Y:S02]  /*a210*/  F2FP.BF16.F32.PACK_AB R29, R108, R29 ;  /* 0x0000001d6c1d723e */ /* 0x000fe400000010ff */
[----:B------:R-:W-:Y:S02]  /*a220*/  F2FP.BF16.F32.PACK_AB R26, R109, R26 ;  /* 0x0000001a6d1a723e */ /* 0x000fe400000010ff */
[----:B------:R-:W-:Y:S02]  /*a230*/  SEL R36, R37, R34, P0 ;  /* 0x0000002225247207 */ /* 0x000fe40000000000 */
[----:B------:R-:W-:-:S02]  /*a240*/  F2FP.BF16.F32.PACK_AB R21, R118, R21 ;  /* 0x000000157615723e */ /* 0x000fc400000010ff */
[----:B------:R-:W-:Y:S02]  /*a250*/  F2FP.BF16.F32.PACK_AB R14, R119, R14 ;  /* 0x0000000e770e723e */ /* 0x000fe400000010ff */
[----:B------:R-:W-:Y:S02]  /*a260*/  SEL R37, R34, R37, P0 ;  /* 0x0000002522257207 */ /* 0x000fe40000000000 */
[----:B------:R-:W-:Y:S02]  /*a270*/  IADD3 R55, P3, R12, 0x3020, RZ ;  /* 0x000030200c377810 */ /* 0x000fe40007f7e0ff */
[----:B------:R-:W-:Y:S02]  /*a280*/  F2FP.BF16.F32.PACK_AB R31, R102, R31 ;  /* 0x0000001f661f723e */ /* 0x000fe400000010ff */
[----:B------:R-:W-:Y:S01]  /*a290*/  F2FP.BF16.F32.PACK_AB R28, R103, R28 ;  /* 0x0000001c671c723e */ /* 0x000fe200000010ff */
[----:B------:R-:W-:Y:S01]  /*a2a0*/  IMAD.X R15, RZ, RZ, R13, P3 ;  /* 0x000000ffff0f7224 */ /* 0x000fe200018e060d */
[----:B------:R-:W-:-:S02]  /*a2b0*/  F2FP.BF16.F32.PACK_AB R25, R116, R25 ;  /* 0x000000197419723e */ /* 0x000fc400000010ff */
[----:B------:R-:W-:Y:S02]  /*a2c0*/  F2FP.BF16.F32.PACK_AB R20, R117, R20 ;  /* 0x000000147514723e */ /* 0x000fe400000010ff */
[----:B------:R-:W-:Y:S02]  /*a2d0*/  SEL R34, R33, R30, P0 ;  /* 0x0000001e21227207 */ /* 0x000fe40000000000 */
[----:B------:R-:W-:Y:S02]  /*a2e0*/  SEL R33, R30, R33, P0 ;  /* 0x000000211e217207 */ /* 0x000fe40000000000 */
[----:B------:R-:W-:Y:S02]  /*a2f0*/  SEL R40, R11, R8, P0 ;  /* 0x000000080b287207 */ /* 0x000fe40000000000 */
[----:B------:R-:W-:Y:S02]  /*a300*/  SEL R45, R8, R11, P0 ;  /* 0x0000000b082d7207 */ /* 0x000fe40000000000 */
[----:B------:R-:W-:-:S02]  /*a310*/  SHF.R.U64 R6, R6, 0x3, RZ ;  /* 0x0000000306067819 */ /* 0x000fc400000012ff */
[----:B------:R-:W-:Y:S02]  /*a320*/  F2FP.BF16.F32.PACK_AB R127, R127, R10 ;  /* 0x0000000a7f7f723e */ /* 0x000fe400000010ff */
[----:B------:R-:W-:Y:S02]  /*a330*/  SEL R30, R29, R26, P0 ;  /* 0x0000001a1d1e7207 */ /* 0x000fe40000000000 */
[----:B------:R-:W-:Y:S02]  /*a340*/  SEL R8, R35, R32, P0 ;  /* 0x0000002023087207 */ /* 0x000fe40000000000 */
[C---:B------:R-:W-:Y:S02]  /*a350*/  LOP3.LUT R7, R12.reuse, 0x180, RZ, 0xc0, !PT ;  /* 0x000001800c077812 */ /* 0x040fe400078ec0ff */
[----:B------:R-:W-:Y:S02]  /*a360*/  IADD3 R57, P2, R12, 0x6000, RZ ;  /* 0x000060000c397810 */ /* 0x000fe40007f5e0ff */
[----:B------:R-:W-:-:S02]  /*a370*/  SEL R29, R26, R29, P0 ;  /* 0x0000001d1a1d7207 */ /* 0x000fc40000000000 */
[----:B------:R-:W-:Y:S01]  /*a380*/  SEL R35, R32, R35, P0 ;  /* 0x0000002320237207 */ /* 0x000fe20000000000 */
[--C-:B------:R-:W-:Y:S01]  /*a390*/  IMAD.X R11, RZ, RZ, R13.reuse, P2 ;  /* 0x000000ffff0b7224 */ /* 0x100fe200010e060d */
[----:B------:R-:W-:Y:S02]  /*a3a0*/  SEL R44, R21, R14, P0 ;  /* 0x0000000e152c7207 */ /* 0x000fe40000000000 */
[----:B------:R-:W-:Y:S01]  /*a3b0*/  SEL R47, R14, R21, P0 ;  /* 0x000000150e2f7207 */ /* 0x000fe20000000000 */
[--C-:B------:R-:W-:Y:S01]  /*a3c0*/  IMAD.X R21, RZ, RZ, R13.reuse, P4 ;  /* 0x000000ffff157224 */ /* 0x100fe200020e060d */
[----:B------:R-:W-:Y:S02]  /*a3d0*/  LOP3.LUT R10, R55, 0x180, RZ, 0xc0, !PT ;  /* 0x00000180370a7812 */ /* 0x000fe400078ec0ff */
[----:B------:R-:W-:Y:S02]  /*a3e0*/  SEL R26, R25, R20, P0 ;  /* 0x00000014191a7207 */ /* 0x000fe40000000000 */
[----:B------:R-:W-:Y:S01]  /*a3f0*/  SEL R39, R20, R25, P0 ;  /* 0x0000001914277207 */ /* 0x000fe20000000000 */
[----:B------:R-:W-:Y:S01]  /*a400*/  IMAD.X R25, RZ, RZ, R13, P5 ;  /* 0x000000ffff197224 */ /* 0x000fe200028e060d */
[----:B------:R-:W-:-:S02]  /*a410*/  SEL R32, R31, R28, P0 ;  /* 0x0000001c1f207207 */ /* 0x000fc40000000000 */
[----:B------:R-:W-:Y:S02]  /*a420*/  SEL R31, R28, R31, P0 ;  /* 0x0000001f1c1f7207 */ /* 0x000fe40000000000 */
[----:B------:R-:W-:Y:S02]  /*a430*/  LOP3.LUT R20, R6, R53, RZ, 0x3c, !PT ;  /* 0x0000003506147212 */ /* 0x000fe400078e3cff */
[----:B------:R-:W-:Y:S02]  /*a440*/  SHF.R.U64 R7, R7, 0x3, RZ ;  /* 0x0000000307077819 */ /* 0x000fe400000012ff */
[----:B------:R-:W-:Y:S02]  /*a450*/  LOP3.LUT R28, R57, 0x180, RZ, 0xc0, !PT ;  /* 0x00000180391c7812 */ /* 0x000fe400078ec0ff */
[----:B------:R-:W-:Y:S02]  /*a460*/  SHF.R.U64 R10, R10, 0x3, RZ ;  /* 0x000000030a0a7819 */ /* 0x000fe400000012ff */
[----:B------:R-:W-:-:S02]  /*a470*/  IADD3 R59, P1, R12, 0x6020, RZ ;  /* 0x000060200c3b7810 */ /* 0x000fc40007f3e0ff */
[----:B------:R-:W-:Y:S02]  /*a480*/  MOV R53, R20 ;  /* 0x0000001400357202 */ /* 0x000fe40000000f00 */
[----:B------:R-:W-:Y:S01]  /*a490*/  LOP3.LUT R12, R7, R12, RZ, 0x3c, !PT ;  /* 0x0000000c070c7212 */ /* 0x000fe200078e3cff */
[----:B------:R-:W-:Y:S01]  /*a4a0*/  IMAD.X R7, RZ, RZ, R13, P1 ;  /* 0x000000ffff077224 */ /* 0x000fe200008e060d */
[----:B------:R-:W-:Y:S02]  /*a4b0*/  SHF.R.U64 R28, R28, 0x3, RZ ;  /* 0x000000031c1c7819 */ /* 0x000fe400000012ff */
[----:B------:R-:W-:Y:S02]  /*a4c0*/  LOP3.LUT R14, R10, R55, RZ, 0x3c, !PT ;  /* 0x000000370a0e7212 */ /* 0x000fe400078e3cff */
[----:B------:R-:W-:Y:S02]  /*a4d0*/  SEL R46, R126, R127, P0 ;  /* 0x0000007f7e2e7207 */ /* 0x000fe40000000000 */
[----:B------:R-:W-:-:S02]  /*a4e0*/  SEL R127, R127, R126, P0 ;  /* 0x0000007e7f7f7207 */ /* 0x000fc40000000000 */
[----:B------:R-:W-:Y:S02]  /*a4f0*/  MOV R55, R12 ;  /* 0x0000000c00377202 */ /* 0x000fe40000000f00 */
[----:B------:R-:W-:Y:S02]  /*a500*/  MOV R54, R24 ;  /* 0x0000001800367202 */ /* 0x000fe40000000f00 */
[----:B------:R-:W-:Y:S02]  /*a510*/  LOP3.LUT R10, R28, R57, RZ, 0x3c, !PT ;  /* 0x000000391c0a7212 */ /* 0x000fe400078e3cff */
[----:B------:R-:W-:Y:S02]  /*a520*/  MOV R52, R14 ;  /* 0x0000000e00347202 */ /* 0x000fe40000000f00 */
[----:B------:R-:W-:Y:S02]  /*a530*/  LOP3.LUT R50, R59, 0x180, RZ, 0xc0, !PT ;  /* 0x000001803b327812 */ /* 0x000fe400078ec0ff */
[----:B------:R-:W-:-:S02]  /*a540*/  MOV R51, R10 ;  /* 0x0000000a00337202 */ /* 0x000fc40000000f00 */
[----:B------:R-:W-:Y:S02]  /*a550*/  SHF.R.U64 R50, R50, 0x3, RZ ;  /* 0x0000000332327819 */ /* 0x000fe400000012ff */
[----:B------:R-:W-:Y:S02]  /*a560*/  PLOP3.LUT P2, PT, PT, PT, UP0, 0x80, 0x0 ;  /* 0x000000000000781c */ /* 0x000fe40003f4f008 */
[----:B------:R-:W-:-:S04]  /*a570*/  LOP3.LUT R6, R50, R59, RZ, 0x3c, !PT ;  /* 0x0000003b32067212 */ /* 0x000fc800078e3cff */
[----:B------:R-:W-:Y:S01]  /*a580*/  MOV R50, R6 ;  /* 0x0000000600327202 */ /* 0x000fe20000000f00 */
[----:B------:R-:W-:Y:S02]  /*a590*/  IMAD.U32 R6, RZ, RZ, UR6 ;  /* 0x00000006ff067e24 */ /* 0x000fe4000f8e00ff */
[----:B------:R-:W-:Y:S01]  /*a5a0*/  IMAD.U32 R7, RZ, RZ, UR7 ;  /* 0x00000007ff077e24 */ /* 0x000fe2000f8e00ff */
[----:B------:R-:W-:Y:S01]  /*a5b0*/  ULDC.64 UR6, c[0x0][0xc08] ;  /* 0x0003020000067ab9 */ /* 0x000fe20000000a00 */
[----:B--2---:R-:W-:Y:S01]  /*a5c0*/  LOP3.LUT R20, R9, 0x2, RZ, 0x3c, !PT ;  /* 0x0000000209147812 */ /* 0x004fe200078e3cff */
[----:B------:R-:W-:Y:S04]  /*a5d0*/  SHFL.IDX PT, R13, R8, R9, 0x1c1f ;  /* 0x001c1f09080d7589 */ /* 0x000fe800000e0000 */
[----:B------:R-:W0:Y:S04]  /*a5e0*/  SHFL.IDX PT, R24, R35, R20, 0x1c1f ;  /* 0x001c1f1423187589 */ /* 0x000e2800000e0000 */
[----:B------:R-:W-:Y:S04]  /*a5f0*/  SHFL.IDX PT, R36, R36, R9, 0x1c1f ;  /* 0x001c1f0924247589 */ /* 0x000fe800000e0000 */
[----:B------:R-:W1:Y:S04]  /*a600*/  SHFL.IDX PT, R37, R37, R20, 0x1c1f ;  /* 0x001c1f1425257589 */ /* 0x000e6800000e0000 */
[----:B------:R-:W-:Y:S04]  /*a610*/  SHFL.IDX PT, R15, R32, R9, 0x1c1f ;  /* 0x001c1f09200f7589 */ /* 0x000fe800000e0000 */
[----:B------:R-:W-:Y:S04]  /*a620*/  SHFL.IDX PT, R28, R31, R20, 0x1c1f ;  /* 0x001c1f141f1c7589 */ /* 0x000fe800000e0000 */
[----:B------:R-:W-:Y:S04]  /*a630*/  SHFL.IDX PT, R34, R34, R9, 0x1c1f ;  /* 0x001c1f0922227589 */ /* 0x000fe800000e0000 */
[----:B------:R-:W2:Y:S01]  /*a640*/  SHFL.IDX PT, R33, R33, R20, 0x1c1f ;  /* 0x001c1f1421217589 */ /* 0x000ea200000e0000 */
[----:B0-----:R-:W-:-:S03]  /*a650*/  SEL R11, R24, R13, P0 ;  /* 0x0000000d180b7207 */ /* 0x001fc60000000000 */
[----:B------:R-:W-:Y:S04]  /*a660*/  SHFL.IDX PT, R42, R42, R9, 0x1c1f ;  /* 0x001c1f092a2a7589 */ /* 0x000fe800000e0000 */
[----:B------:R-:W0:Y:S01]  /*a670*/  SHFL.IDX PT, R27, R27, R20, 0x1c1f ;  /* 0x001c1f141b1b7589 */ /* 0x000e2200000e0000 */
[----:B-1----:R-:W-:Y:S02]  /*a680*/  SEL R8, R36, R37, P0 ;  /* 0x0000002524087207 */ /* 0x002fe40000000000 */
[----:B------:R-:W-:Y:S01]  /*a690*/  SEL R10, R37, R36, P0 ;  /* 0x00000024250a7207 */ /* 0x000fe20000000000 */
[----:B------:R-:W-:Y:S04]  /*a6a0*/  SHFL.IDX PT, R30, R30, R9, 0x1c1f ;  /* 0x001c1f091e1e7589 */ /* 0x000fe800000e0000 */
[----:B------:R-:W1:Y:S04]  /*a6b0*/  SHFL.IDX PT, R29, R29, R20, 0x1c1f ;  /* 0x001c1f141d1d7589 */ /* 0x000e6800000e0000 */
[----:B------:R1:W-:Y:S04]  /*a6c0*/  SHFL.IDX PT, R21, R26, R9, 0x1c1f ;  /* 0x001c1f091a157589 */ /* 0x0003e800000e0000 */
[----:B------:R-:W-:Y:S01]  /*a6d0*/  SHFL.IDX PT, R44, R44, R9, 0x1c1f ;  /* 0x001c1f092c2c7589 */ /* 0x000fe200000e0000 */
[----:B--2---:R-:W-:-:S02]  /*a6e0*/  SEL R12, R34, R33, P0 ;  /* 0x00000021220c7207 */ /* 0x004fc40000000000 */
[----:B------:R-:W-:Y:S01]  /*a6f0*/  SEL R14, R33, R34, P0 ;  /* 0x00000022210e7207 */ /* 0x000fe20000000000 */
[----:B------:R-:W-:Y:S04]  /*a700*/  SHFL.IDX PT, R32, R39, R20, 0x1c1f ;  /* 0x001c1f1427207589 */ /* 0x000fe800000e0000 */
[----:B------:R-:W2:Y:S01]  /*a710*/  SHFL.IDX PT, R47, R47, R20, 0x1c1f ;  /* 0x001c1f142f2f7589 */ /* 0x000ea200000e0000 */
[----:B0-----:R-:W-:Y:S02]  /*a720*/  SEL R25, R42, R27, P0 ;  /* 0x0000001b2a197207 */ /* 0x001fe40000000000 */
[----:B------:R-:W-:Y:S01]  /*a730*/  SEL R27, R27, R42, P0 ;  /* 0x0000002a1b1b7207 */ /* 0x000fe20000000000 */
[----:B------:R-:W-:Y:S04]  /*a740*/  SHFL.IDX PT, R38, R38, R9, 0x1c1f ;  /* 0x001c1f0926267589 */ /* 0x000fe800000e0000 */
[----:B------:R-:W-:Y:S01]  /*a750*/  SHFL.IDX PT, R46, R46, R9, 0x1c1f ;  /* 0x001c1f092e2e7589 */ /* 0x000fe200000e0000 */
[----:B-1----:R-:W-:-:S03]  /*a760*/  SEL R26, R29, R30, P0 ;  /* 0x0000001e1d1a7207 */ /* 0x002fc60000000000 */
[----:B------:R-:W0:Y:S04]  /*a770*/  SHFL.IDX PT, R41, R41, R20, 0x1c1f ;  /* 0x001c1f1429297589 */ /* 0x000e2800000e0000 */
[----:B------:R-:W1:Y:S04]  /*a780*/  SHFL.IDX PT, R127, R127, R20, 0x1c1f ;  /* 0x001c1f147f7f7589 */ /* 0x000e6800000e0000 */
[----:B------:R-:W-:Y:S04]  /*a790*/  SHFL.IDX PT, R40, R40, R9, 0x1c1f ;  /* 0x001c1f0928287589 */ /* 0x000fe800000e0000 */
[----:B------:R3:W-:Y:S01]  /*a7a0*/  SHFL.IDX PT, R48, R48, R9, 0x1c1f ;  /* 0x001c1f0930307589 */ /* 0x0007e200000e0000 */
[----:B--2---:R-:W-:-:S03]  /*a7b0*/  SEL R31, R47, R44, P0 ;  /* 0x0000002c2f1f7207 */ /* 0x004fc60000000000 */
[----:B------:R-:W2:Y:S04]  /*a7c0*/  SHFL.IDX PT, R45, R45, R20, 0x1c1f ;  /* 0x001c1f142d2d7589 */ /* 0x000ea800000e0000 */
[----:B------:R-:W4:Y:S01]  /*a7d0*/  SHFL.IDX PT, R49, R49, R20, 0x1c1f ;  /* 0x001c1f1431317589 */ /* 0x000f2200000e0000 */
[----:B---3--:R-:W-:Y:S01]  /*a7e0*/  SEL R9, R13, R24, P0 ;  /* 0x000000180d097207 */ /* 0x008fe20000000000 */
[----:B------:R-:W-:Y:S01]  /*a7f0*/  BAR.SYNC.DEFER_BLOCKING 0x1, 0x180 ;  /* 0x0046000000007b1d */ /* 0x000fe20000010000 */
[----:B------:R-:W-:Y:S02]  /*a800*/  SEL R13, R15, R28, P0 ;  /* 0x0000001c0f0d7207 */ /* 0x000fe40000000000 */
[----:B------:R-:W-:Y:S02]  /*a810*/  SEL R15, R28, R15, P0 ;  /* 0x0000000f1c0f7207 */ /* 0x000fe40000000000 */
[----:B------:R-:W-:-:S02]  /*a820*/  SEL R24, R30, R29, P0 ;  /* 0x0000001d1e187207 */ /* 0x000fc40000000000 */
[----:B------:R-:W-:Y:S02]  /*a830*/  SEL R28, R21, R32, P0 ;  /* 0x00000020151c7207 */ /* 0x000fe40000000000 */
[----:B------:R-:W-:Y:S02]  /*a840*/  SEL R30, R32, R21, P0 ;  /* 0x00000015201e7207 */ /* 0x000fe40000000000 */
[----:B------:R-:W-:Y:S02]  /*a850*/  SEL R29, R44, R47, P0 ;  /* 0x0000002f2c1d7207 */ /* 0x000fe40000000000 */
[----:B0-----:R-:W-:Y:S02]  /*a860*/  SEL R32, R38, R41, P0 ;  /* 0x0000002926207207 */ /* 0x001fe40000000000 */
[----:B------:R-:W-:Y:S02]  /*a870*/  SEL R34, R41, R38, P0 ;  /* 0x0000002629227207 */ /* 0x000fe40000000000 */
[----:B-1----:R-:W-:Y:S01]  /*a880*/  SEL R33, R46, R127, P0 ;  /* 0x0000007f2e217207 */ /* 0x002fe20000000000 */
[----:B------:R-:W-:Y:S01]  /*a890*/  UISETP.NE.U32.AND UP1, UPT, UR6, URZ, UPT ;  /* 0x0000003f0600728c */ /* 0x000fe2000bf25070 */
[----:B------:R-:W-:Y:S01]  /*a8a0*/  SEL R35, R127, R46, P0 ;  /* 0x0000002e7f237207 */ /* 0x000fe20000000000 */
[----:B------:R-:W-:Y:S01]  /*a8b0*/  UMOV UR4, URZ ;  /* 0x0000003f00047c82 */ /* 0x000fe20008000000 */
[----:B--2---:R-:W-:Y:S01]  /*a8c0*/  SEL R36, R40, R45, P0 ;  /* 0x0000002d28247207 */ /* 0x004fe20000000000 */
[----:B------:R-:W-:Y:S01]  /*a8d0*/  ULDC UR8, c[0x0][0xa88] ;  /* 0x0002a20000087ab9 */ /* 0x000fe20000000800 */
[----:B------:R-:W-:Y:S01]  /*a8e0*/  SEL R38, R45, R40, P0 ;  /* 0x000000282d267207 */ /* 0x000fe20000000000 */
[----:B------:R0:W-:Y:S01]  /*a8f0*/  STSM.16.M88.4 [R55], R8 ;  /* 0x0000000837007844 */ /* 0x0001e20000000200 */
[----:B----4-:R-:W-:Y:S01]  /*a900*/  SEL R37, R48, R49, P0 ;  /* 0x0000003130257207 */ /* 0x010fe20000000000 */
[----:B------:R-:W1:Y:S01]  /*a910*/  LDC R41, c[0x0][0xbe8] ;  /* 0x0002fa00ff297b82 */ /* 0x000e620000000800 */
[----:B------:R-:W-:Y:S01]  /*a920*/  SEL R39, R49, R48, P0 ;  /* 0x0000003031277207 */ /* 0x000fe20000000000 */
        /* <DEDUP_REMOVED lines=8> */
[----:B-1----:R-:W-:Y:S01]  /*a9b0*/  ISETP.NE.AND P1, PT, R41, 0x1, PT ;  /* 0x000000012900780c */ /* 0x002fe20003f25270 */
[----:B--2---:R-:W-:-:S04]  /*a9c0*/  VIADD R12, R17, UR43 ;  /* 0x0000002b110c7c36 */ /* 0x004fc80008000000 */
[----:B------:R-:W-:-:S05]  /*a9d0*/  PLOP3.LUT P0, PT, PT, PT, UP1, 0x80, 0x0 ;  /* 0x000000000000781c */ /* 0x000fca0003f0f018 */
[----:B------:R-:W-:-:S03]  /*a9e0*/  @UP1 ULEA UR6, UP2, UR39, UR6, 0x2 ;  /* 0x0000000627061291 */ /* 0x000fc6000f84103f */
[----:B------:R-:W0:Y:S01]  /*a9f0*/  @P1 LDC R9, c[0x0][0xbec] ;  /* 0x0002fb00ff091b82 */ /* 0x000e220000000800 */
[----:B------:R-:W-:Y:S02]  /*aa00*/  @UP1 ULEA.HI.X UR7, UR39, UR7, UR41, 0x2, UP2 ;  /* 0x0000000727071291 */ /* 0x000fe400090f1429 */
[----:B------:R-:W-:-:S04]  /*aa10*/  IMAD.U32 R14, RZ, RZ, UR6 ;  /* 0x00000006ff0e7e24 */ /* 0x000fc8000f8e00ff */
        /* <DEDUP_REMOVED lines=10> */
.L_x_10248:
[----:B------:R-:W-:Y:S01]  /*aac0*/  USHF.R.S32.HI UR14, URZ, 0x1f, UR42 ;  /* 0x0000001f3f0e7899 */ /* 0x000fe2000801142a */
[----:B------:R-:W-:Y:S01]  /*aad0*/  @P1 IMAD.HI.U32 R7, R12, R9, RZ ;  /* 0x000000090c071227 */ /* 0x000fe200078e00ff */
[----:B------:R-:W-:Y:S01]  /*aae0*/  ULDC.64 UR12, c[0x0][0xb90] ;  /* 0x0002e400000c7ab9 */ /* 0x000fe20000000a00 */
[----:B------:R-:W-:Y:S01]  /*aaf0*/  USHF.R.S32.HI UR9, URZ, 0x1f, UR4 ;  /* 0x0000001f3f097899 */ /* 0x000fe20008011404 */
[----:B------:R-:W0:Y:S01]  /*ab00*/  @P1 LDC R47, c[0x0][0xbec] ;  /* 0x0002fb00ff2f1b82 */ /* 0x000e220000000800 */
[----:B------:R-:W-:Y:S01]  /*ab10*/  UIMAD UR10, UR14, UR12, URZ ;  /* 0x0000000c0e0a72a4 */ /* 0x000fe2000f8e023f */
[----:B------:R-:W-:Y:S01]  /*ab20*/  IMAD.MOV.U32 R6, RZ, RZ, R12 ;  /* 0x000000ffff067224 */ /* 0x000fe200078e000c */
[----:B------:R-:W-:Y:S01]  /*ab30*/  UMOV UR8, UR4 ;  /* 0x0000000400087c82 */ /* 0x000fe20008000000 */
[----:B------:R-:W-:Y:S01]  /*ab40*/  @P1 SHF.R.U32.HI R6, RZ, R10, R7 ;  /* 0x0000000aff061219 */ /* 0x000fe20000011607 */
[----:B------:R-:W-:Y:S01]  /*ab50*/  USEL UR41, UR41, URZ, !UP0 ;  /* 0x0000003f29297287 */ /* 0x000fe2000c000000 */
[----:B------:R-:W-:Y:S01]  /*ab60*/  IMAD R7, R152, 0x20, R18 ;  /* 0x0000002098077824 */ /* 0x000fe200078e0212 */
[----:B------:R-:W-:Y:S01]  /*ab70*/  UIMAD.WIDE.U32 UR6, UR42, UR12, UR8 ;  /* 0x0000000c2a0672a5 */ /* 0x000fe2000f8e0008 */
[----:B---3--:R-:W-:Y:S01]  /*ab80*/  VIADD R14, R155, UR43 ;  /* 0x0000002b9b0e7c36 */ /* 0x008fe20008000000 */
[----:B------:R-:W-:Y:S01]  /*ab90*/  UIMAD UR10, UR42, UR13, UR10 ;  /* 0x0000000d2a0a72a4 */ /* 0x000fe2000f8e020a */
[----:B------:R-:W-:Y:S01]  /*aba0*/  IMAD.MOV R10, RZ, RZ, -R6 ;  /* 0x000000ffff0a7224 */ /* 0x000fe200078e0a06 */
[----:B------:R-:W-:Y:S01]  /*abb0*/  USEL UR39, UR39, URZ, !UP0 ;  /* 0x0000003f27277287 */ /* 0x000fe2000c000000 */
[----:B------:R-:W-:Y:S01]  /*abc0*/  IMAD.WIDE R4, R7, 0x2, R4 ;  /* 0x0000000207047825 */ /* 0x000fe200078e0204 */
[----:B------:R-:W-:Y:S01]  /*abd0*/  ULDC.64 UR12, c[0x0][0xb98] ;  /* 0x0002e600000c7ab9 */ /* 0x000fe20000000a00 */
[----:B------:R-:W-:-:S02]  /*abe0*/  UIADD3 UR7, UR7, UR10, URZ ;  /* 0x0000000a07077290 */ /* 0x000fc4000fffe03f */
[----:B------:R-:W-:Y:S01]  /*abf0*/  UIMAD UR8, UR41, UR12, URZ ;  /* 0x0000000c290872a4 */ /* 0x000fe2000f8e023f */
[----:B------:R-:W-:Y:S01]  /*ac00*/  IMAD R9, R41, R10, R12 ;  /* 0x0000000a29097224 */ /* 0x000fe200078e020c */
[----:B------:R-:W-:Y:S01]  /*ac10*/  UIMAD.WIDE.U32 UR6, UR39, UR12, UR6 ;  /* 0x0000000c270672a5 */ /* 0x000fe2000f8e0006 */
[----:B------:R-:W-:Y:S01]  /*ac20*/  SHF.R.S32.HI R10, RZ, 0x1f, R6 ;  /* 0x0000001fff0a7819 */ /* 0x000fe20000011406 */
[----:B------:R-:W-:Y:S01]  /*ac30*/  UIMAD UR8, UR39, UR13, UR8 ;  /* 0x0000000d270872a4 */ /* 0x000fe2000f8e0208 */
[----:B------:R-:W-:Y:S01]  /*ac40*/  IADD3 R21, P2, R4, 0x1800, RZ ;  /* 0x0000180004157810 */ /* 0x000fe20007f5e0ff */
[----:B------:R-:W-:Y:S01]  /*ac50*/  ULDC.64 UR10, c[0x0][0xb88] ;  /* 0x0002e200000a7ab9 */ /* 0x000fe20000000a00 */
[----:B------:R-:W-:Y:S01]  /*ac60*/  SHF.R.S32.HI R7, RZ, 0x1f, R9 ;  /* 0x0000001fff077819 */ /* 0x000fe20000011409 */
[----:B-----5:R-:W-:Y:S01]  /*ac70*/  IMAD R45, R8, R41, RZ ;  /* 0x00000029082d7224 */ /* 0x020fe200078e02ff */
[----:B------:R-:W-:Y:S01]  /*ac80*/  IADD3 R6, P0, R6, UR6, RZ ;  /* 0x0000000606067c10 */ /* 0x000fe2000ff1e0ff */
[----:B------:R-:W-:Y:S01]  /*ac90*/  IMAD.U32 R11, RZ, RZ, UR8 ;  /* 0x00000008ff0b7e24 */ /* 0x000fe2000f8e00ff */
[----:B------:R-:W-:Y:S01]  /*aca0*/  LOP3.LUT R20, R21, 0x180, RZ, 0xc0, !PT ;  /* 0x0000018015147812 */ /* 0x000fe200078ec0ff */
[----:B------:R-:W-:Y:S01]  /*acb0*/  IMAD R12, R7, UR10, RZ ;  /* 0x0000000a070c7c24 */ /* 0x000fe2000f8e02ff */
[----:B------:R-:W-:-:S02]  /*acc0*/  IADD3 R29, P6, R4, 0x3000, RZ ;  /* 0x00003000041d7810 */ /* 0x000fc40007fde0ff */
[----:B------:R-:W-:Y:S01]  /*acd0*/  IADD3.X R7, R10, UR7, R11, P0, !PT ;  /* 0x000000070a077c10 */ /* 0x000fe200087fe40b */
[C---:B------:R-:W-:Y:S01]  /*ace0*/  IMAD R11, R9.reuse, UR11, R12 ;  /* 0x0000000b090b7c24 */ /* 0x040fe2000f8e020c */
[----:B------:R-:W-:Y:S01]  /*acf0*/  ULDC.64 UR6, c[0x0][0xb50] ;  /* 0x0002d40000067ab9 */ /* 0x000fe20000000a00 */
[----:B------:R-:W-:Y:S01]  /*ad00*/  SHF.R.U64 R20, R20, 0x3, RZ ;  /* 0x0000000314147819 */ /* 0x000fe200000012ff */
[----:B------:R-:W-:Y:S01]  /*ad10*/  IMAD.WIDE.U32 R6, R9, UR10, R6 ;  /* 0x0000000a09067c25 */ /* 0x000fe2000f8e0006 */
[----:B------:R-:W-:Y:S02]  /*ad20*/  ULDC.64 UR10, c[0x0][0xaa0] ;  /* 0x0002a800000a7ab9 */ /* 0x000fe40000000a00 */
[----:B------:R-:W-:Y:S01]  /*ad30*/  LOP3.LUT R20, R20, R21, RZ, 0x3c, !PT ;  /* 0x0000001514147212 */ /* 0x000fe200078e3cff */
[----:B------:R-:W-:Y:S01]  /*ad40*/  IMAD.IADD R7, R7, 0x1, R11 ;  /* 0x0000000107077824 */ /* 0x000fe200078e020b */
[----:B------:R-:W-:Y:S01]  /*ad50*/  LEA R10, P0, R6, UR6, 0x2 ;  /* 0x00000006060a7c11 */ /* 0x000fe2000f8010ff */
[----:B------:R-:W-:Y:S01]  /*ad60*/  IMAD.X R21, RZ, RZ, R5, P2 ;  /* 0x000000ffff157224 */ /* 0x000fe200010e0605 */
[----:B------:R-:W-:-:S02]  /*ad70*/  IADD3 R13, P5, R4, 0x4800, RZ ;  /* 0x00004800040d7810 */ /* 0x000fc40007fbe0ff */
[----:B------:R-:W-:Y:S01]  /*ad80*/  LEA.HI.X R11, R6, UR7, R7, 0x2, P0 ;  /* 0x00000007060b7c11 */ /* 0x000fe200080f1407 */
[----:B------:R-:W-:Y:S01]  /*ad90*/  SHFL.IDX PT, R36, R10, RZ, 0x1c1f ;  /* 0x001c1fff0a247589 */ /* 0x000fe200000e0000 */
[----:B------:R-:W-:Y:S01]  /*ada0*/  LOP3.LUT P0, RZ, R153, 0x3, RZ, 0xc0, !PT ;  /* 0x0000000399ff7812 */ /* 0x000fe2000780c0ff */
[----:B------:R-:W-:Y:S01]  /*adb0*/  VIADD R6, R14, 0x8 ;  /* 0x000000080e067836 */ /* 0x000fe20000000000 */
[----:B------:R-:W-:Y:S01]  /*adc0*/  IADD3 R33, P4, R4, 0x6000, RZ ;  /* 0x0000600004217810 */ /* 0x000fe20007f9e0ff */
[----:B------:R-:W1:Y:S01]  /*add0*/  SHFL.IDX PT, R37, R11, RZ, 0x1c1f ;  /* 0x001c1fff0b257589 */ /* 0x000e6200000e0000 */
[-C--:B------:R-:W-:Y:S02]  /*ade0*/  ISETP.GE.OR P2, PT, R14, R45.reuse, P0 ;  /* 0x0000002d0e00720c */ /* 0x080fe40000746670 */
[----:B------:R-:W-:Y:S01]  /*adf0*/  ISETP.GE.OR P0, PT, R6, R45, P0 ;  /* 0x0000002d0600720c */ /* 0x000fe20000706670 */
[----:B------:R-:W-:Y:S01]  /*ae00*/  SHFL.IDX PT, R38, R10, 0x1, 0x1c1f ;  /* 0x003c1f000a267f89 */ /* 0x000fe200000e0000 */
[----:B------:R-:W-:Y:S01]  /*ae10*/  UIMAD UR8, UR9, UR10, URZ ;  /* 0x0000000a090872a4 */ /* 0x000fe2000f8e023f */
[----:B------:R-:W-:-:S02]  /*ae20*/  LOP3.LUT R9, R4, 0x180, RZ, 0xc0, !PT ;  /* 0x0000018004097812 */ /* 0x000fc400078ec0ff */
[----:B------:R-:W2:Y:S01]  /*ae30*/  SHFL.IDX PT, R39, R11, 0x1, 0x1c1f ;  /* 0x003c1f000b277f89 */ /* 0x000ea200000e0000 */
[----:B------:R-:W-:Y:S01]  /*ae40*/  UIMAD.WIDE.U32 UR6, UR4, UR10, URZ ;  /* 0x0000000a040672a5 */ /* 0x000fe2000f8e003f */
[----:B------:R-:W-:Y:S02]  /*ae50*/  IADD3 R7, P3, R4, 0x7800, RZ ;  /* 0x0000780004077810 */ /* 0x000fe40007f7e0ff */
[----:B------:R-:W-:Y:S02]  /*ae60*/  LOP3.LUT R28, R29, 0x180, RZ, 0xc0, !PT ;  /* 0x000001801d1c7812 */ /* 0x000fe400078ec0ff */
[----:B------:R-:W-:Y:S02]  /*ae70*/  LOP3.LUT R12, R13, 0x180, RZ, 0xc0, !PT ;  /* 0x000001800d0c7812 */ /* 0x000fe400078ec0ff */
[----:B------:R-:W-:Y:S01]  /*ae80*/  LOP3.LUT R32, R33, 0x180, RZ, 0xc0, !PT ;  /* 0x0000018021207812 */ /* 0x000fe200078ec0ff */
[----:B-1----:R1:W-:Y:S01]  /*ae90*/  @!P2 ST.E desc[UR50][R36.64], R0 ;  /* 0x000000002400a985 */ /* 0x0023e2000c101932 */
[----:B------:R-:W-:Y:S01]  /*aea0*/  UIMAD UR8, UR4, UR11, UR8 ;  /* 0x0000000b040872a4 */ /* 0x000fe2000f8e0208 */
[----:B------:R-:W-:Y:S01]  /*aeb0*/  SHF.R.U64 R9, R9, 0x3, RZ ;  /* 0x0000000309097819 */ /* 0x000fe200000012ff */
[----:B------:R-:W-:Y:S01]  /*aec0*/  IMAD.X R25, RZ, RZ, R5, P3 ;  /* 0x000000ffff197224 */ /* 0x000fe200018e0605 */
[----:B------:R-:W-:Y:S01]  /*aed0*/  ULDC.64 UR10, c[0x0][0xae8] ;  /* 0x0002ba00000a7ab9 */ /* 0x000fe20000000a00 */
[----:B------:R-:W-:-:S02]  /*aee0*/  LOP3.LUT R6, R7, 0x180, RZ, 0xc0, !PT ;  /* 0x0000018007067812 */ /* 0x000fc400078ec0ff */
[----:B------:R-:W-:Y:S01]  /*aef0*/  SHF.R.U64 R28, R28, 0x3, RZ ;  /* 0x000000031c1c7819 */ /* 0x000fe200000012ff */
[----:B--2---:R2:W-:Y:S01]  /*af00*/  @!P0 ST.E desc[UR50][R38.64], R2 ;  /* 0x0000000226008985 */ /* 0x0045e2000c101932 */
[----:B------:R-:W-:Y:S02]  /*af10*/  SHF.R.U64 R12, R12, 0x3, RZ ;  /* 0x000000030c0c7819 */ /* 0x000fe400000012ff */
[----:B------:R-:W-:Y:S01]  /*af20*/  SHF.R.U64 R32, R32, 0x3, RZ ;  /* 0x0000000320207819 */ /* 0x000fe200000012ff */
[----:B-1----:R-:W-:Y:S01]  /*af30*/  IMAD R0, R23, 0x60, R152 ;  /* 0x0000006017007824 */ /* 0x002fe200078e0298 */
[----:B------:R-:W-:Y:S01]  /*af40*/  UIADD3 UR7, UR7, UR8, URZ ;  /* 0x0000000807077290 */ /* 0x000fe2000fffe03f */
[----:B------:R-:W-:Y:S01]  /*af50*/  LOP3.LUT R8, R9, R4, RZ, 0x3c, !PT ;  /* 0x0000000409087212 */ /* 0x000fe200078e3cff */
[----:B------:R-:W-:Y:S01]  /*af60*/  UIMAD UR4, UR14, UR10, URZ ;  /* 0x0000000a0e0472a4 */ /* 0x000fe2000f8e023f */
[----:B------:R-:W-:Y:S01]  /*af70*/  LOP3.LUT R28, R28, R29, RZ, 0x3c, !PT ;  /* 0x0000001d1c1c7212 */ /* 0x000fe200078e3cff */
[----:B--2---:R-:W1:Y:S01]  /*af80*/  @P1 LDC R39, c[0x0][0xbf0] ;  /* 0x0002fc00ff271b82 */ /* 0x004e620000000800 */
[----:B------:R-:W-:Y:S01]  /*af90*/  VIADD R36, R0, UR43 ;  /* 0x0000002b00247c36 */ /* 0x000fe20008000000 */
[----:B------:R-:W-:Y:S01]  /*afa0*/  UIMAD UR4, UR42, UR11, UR4 ;  /* 0x0000000b2a0472a4 */ /* 0x000fe2000f8e0204 */
[----:B------:R-:W-:Y:S01]  /*afb0*/  SHF.R.U64 R4, R6, 0x3, RZ ;  /* 0x0000000306047819 */ /* 0x000fe200000012ff */
[----:B------:R-:W-:Y:S01]  /*afc0*/  UIMAD.WIDE.U32 UR6, UR42, UR10, UR6 ;  /* 0x0000000a2a0672a5 */ /* 0x000fe2000f8e0006 */
[----:B0-----:R-:W-:Y:S01]  /*afd0*/  @P1 IMAD.HI.U32 R0, R36, R47, RZ ;  /* 0x0000002f24001227 */ /* 0x001fe200078e00ff */
[----:B------:R-:W-:Y:S01]  /*afe0*/  ULDC.64 UR8, c[0x0][0xaf0] ;  /* 0x0002bc0000087ab9 */ /* 0x000fe20000000a00 */
[----:B------:R-:W-:Y:S01]  /*aff0*/  LOP3.LUT R12, R12, R13, RZ, 0x3c, !PT ;  /* 0x0000000d0c0c7212 */ /* 0x000fe200078e3cff */
[----:B------:R-:W-:Y:S01]  /*b000*/  UIADD3 UR7, UR7, UR4, URZ ;  /* 0x0000000407077290 */ /* 0x000fe2000fffe03f */
[----:B------:R-:W-:Y:S01]  /*b010*/  IMAD.MOV.U32 R37, RZ, RZ, R36 ;  /* 0x000000ffff257224 */ /* 0x000fe200078e0024 */
[----:B------:R-:W-:Y:S01]  /*b020*/  UIMAD UR4, UR41, UR8, URZ ;  /* 0x00000008290472a4 */ /* 0x000fe2000f8e023f */
[----:B------:R-:W-:Y:S01]  /*b030*/  LOP3.LUT R32, R32, R33, RZ, 0x3c, !PT ;  /* 0x0000002120207212 */ /* 0x000fe200078e3cff */
[----:B------:R-:W-:Y:S01]  /*b040*/  UIMAD.WIDE.U32 UR6, UR39, UR8, UR6 ;  /* 0x00000008270672a5 */ /* 0x000fe2000f8e0006 */
[--C-:B------:R-:W-:Y:S01]  /*b050*/  IMAD.X R29, RZ, RZ, R5.reuse, P6 ;  /* 0x000000ffff1d7224 */ /* 0x100fe200030e0605 */
[----:B------:R-:W-:Y:S01]  /*b060*/  UIMAD UR4, UR39, UR9, UR4 ;  /* 0x00000009270472a4 */ /* 0x000fe2000f8e0204 */
[--C-:B------:R-:W-:Y:S01]  /*b070*/  IMAD.X R13, RZ, RZ, R5.reuse, P5 ;  /* 0x000000ffff0d7224 */ /* 0x100fe200028e0605 */
[----:B------:R-:W-:Y:S01]  /*b080*/  LOP3.LUT R24, R4, R7, RZ, 0x3c, !PT ;  /* 0x0000000704187212 */ /* 0x000fe200078e3cff */
[----:B------:R-:W-:Y:S01]  /*b090*/  ULDC.64 UR8, c[0x0][0xae0] ;  /* 0x0002b80000087ab9 */ /* 0x000fe20000000a00 */
[--C-:B------:R-:W-:Y:S01]  /*b0a0*/  IMAD.MOV.U32 R9, RZ, RZ, R5.reuse ;  /* 0x000000ffff097224 */ /* 0x100fe200078e0005 */
[----:B-1----:R-:W-:Y:S01]  /*b0b0*/  @P1 SHF.R.U32.HI R37, RZ, R39, R0 ;  /* 0x00000027ff251219 */ /* 0x002fe20000011600 */
[----:B------:R-:W-:Y:S01]  /*b0c0*/  UIADD3 UR4, UR7, UR4, URZ ;  /* 0x0000000407047290 */ /* 0x000fe2000fffe03f */
[----:B------:R-:W-:-:S03]  /*b0d0*/  IMAD.X R33, RZ, RZ, R5, P4 ;  /* 0x000000ffff217224 */ /* 0x000fc600020e0605 */
[----:B------:R-:W5:Y:S01]  /*b0e0*/  LD.E.128 R8, desc[UR50][R8.64] ;  /* 0x0000003208087980 */ /* 0x000f62000c101d00 */
[--C-:B------:R-:W-:Y:S01]  /*b0f0*/  SHF.R.S32.HI R0, RZ, 0x1f, R37.reuse ;  /* 0x0000001fff007819 */ /* 0x100fe20000011425 */
[----:B------:R-:W-:Y:S02]  /*b100*/  IMAD.MOV R2, RZ, RZ, -R37 ;  /* 0x000000ffff027224 */ /* 0x000fe400078e0a25 */
[----:B------:R0:W5:Y:S02]  /*b110*/  LD.E.128 R4, desc[UR50][R20.64] ;  /* 0x0000003214047980 */ /* 0x000164000c101d00 */
[----:B------:R-:W-:Y:S02]  /*b120*/  IMAD R0, R0, UR8, RZ ;  /* 0x0000000800007c24 */ /* 0x000fe4000f8e02ff */
[----:B------:R-:W-:Y:S01]  /*b130*/  IMAD R39, R41, R2, R36 ;  /* 0x0000000229277224 */ /* 0x000fe200078e0224 */
[----:B------:R-:W5:Y:S01]  /*b140*/  LD.E.128 R28, desc[UR50][R28.64] ;  /* 0x000000321c1c7980 */ /* 0x000f62000c101d00 */
[----:B------:R-:W-:-:S03]  /*b150*/  IMAD R41, R37, UR9, R0 ;  /* 0x0000000925297c24 */ /* 0x000fc6000f8e0200 */
[----:B------:R-:W-:Y:S01]  /*b160*/  SHF.R.S32.HI R0, RZ, 0x1f, R39 ;  /* 0x0000001fff007819 */ /* 0x000fe20000011427 */
[----:B0-----:R-:W-:Y:S01]  /*b170*/  IMAD.U32 R21, RZ, RZ, UR7 ;  /* 0x00000007ff157e24 */ /* 0x001fe2000f8e00ff */
[----:B------:R-:W5:Y:S01]  /*b180*/  LD.E.128 R12, desc[UR50][R12.64] ;  /* 0x000000320c0c7980 */ /* 0x000f62000c101d00 */
[----:B------:R-:W-:Y:S01]  /*b190*/  IMAD.U32 R20, RZ, RZ, UR6 ;  /* 0x00000006ff147e24 */ /* 0x000fe2000f8e00ff */
[----:B------:R-:W-:Y:S01]  /*b1a0*/  ULDC.64 UR6, c[0x0][0xad8] ;  /* 0x0002b60000067ab9 */ /* 0x000fe20000000a00 */
[----:B------:R-:W-:Y:S01]  /*b1b0*/  IMAD.U32 R21, RZ, RZ, UR4 ;  /* 0x00000004ff157e24 */ /* 0x000fe2000f8e00ff */
[----:B------:R-:W5:Y:S01]  /*b1c0*/  LD.E.128 R32, desc[UR50][R32.64] ;  /* 0x0000003220207980 */ /* 0x000f62000c101d00 */
[----:B------:R-:W-:-:S03]  /*b1d0*/  IMAD R0, R0, UR6, RZ ;  /* 0x0000000600007c24 */ /* 0x000fc6000f8e02ff */
[----:B------:R-:W5:Y:S01]  /*b1e0*/  LD.E.128 R24, desc[UR50][R24.64] ;  /* 0x0000003218187980 */ /* 0x000f62000c101d00 */
[----:B------:R-:W-:Y:S01]  /*b1f0*/  IMAD.WIDE.U32 R20, R37, UR8, R20 ;  /* 0x0000000825147c25 */ /* 0x000fe2000f8e0014 */
[----:B------:R-:W-:Y:S01]  /*b200*/  BSSY B1, `(.L_x_10249) ;  /* 0x0000023000017945 */ /* 0x000fe20003800000 */
[----:B------:R-:W-:Y:S01]  /*b210*/  SHF.R.S32.HI R42, RZ, 0x1f, R19 ;  /* 0x0000001fff2a7819 */ /* 0x000fe20000011413 */
[----:B------:R-:W-:Y:S01]  /*b220*/  @!PT LDS RZ, [RZ] ;  /* 0x00000000fffff984 */ /* 0x000fe20000000800 */
[----:B------:R-:W-:Y:S01]  /*b230*/  @!PT LDS RZ, [RZ] ;  /* 0x00000000fffff984 */ /* 0x000fe20000000800 */
[----:B------:R-:W-:Y:S01]  /*b240*/  @!PT LDS RZ, [RZ] ;  /* 0x00000000fffff984 */ /* 0x000fe20000000800 */
[----:B------:R-:W-:Y:S01]  /*b250*/  @!PT LDS RZ, [RZ] ;  /* 0x00000000fffff984 */ /* 0x000fe20000000800 */
[----:B------:R0:W-:Y:S06]  /*b260*/  MEMBAR.ALL.CTA ;  /* 0x0000000000007992 */ /* 0x0001ec0000008000 */
[----:B0-----:R-:W0:Y:S01]  /*b270*/  FENCE.VIEW.ASYNC.S ;  /* 0x00000000000073c6 */ /* 0x001e220000000000 */
[----:B------:R-:W-:-:S02]  /*b280*/  IMAD.IADD R21, R21, 0x1, R41 ;  /* 0x0000000115157824 */ /* 0x000fc400078e0229 */
        /* <DEDUP_REMOVED lines=10> */
[----:B0-----:R0:W1:Y:S04]  /*b330*/  SHFL.IDX PT, R20, R40, RZ, 0x1c1f ;  /* 0x001c1fff28147589 */ /* 0x00106800000e0000 */
[----:B------:R0:W2:Y:S01]  /*b340*/  SHFL.IDX PT, R21, R41, RZ, 0x1c1f ;  /* 0x001c1fff29157589 */ /* 0x0000a200000e0000 */
[----:B------:R0:W-:Y:S01]  /*b350*/  SYNCS.ARRIVE.TRANS64.RED.A1T0 RZ, [R3+URZ], RZ ;  /* 0x000000ff03ff79a7 */ /* 0x0001e2000810043f */
[----:B------:R-:W-:Y:S05]  /*b360*/  @P0 BRA `(.L_x_10250) ;  /* 0x0000000000300947 */ /* 0x000fea0003800000 */
        /* <DEDUP_REMOVED lines=12> */
.L_x_10250:
[----:B------:R-:W-:Y:S05]  /*b430*/  BSYNC B1 ;  /* 0x0000000000017941 */ /* 0x000fea0003800000 */
.L_x_10249:
        /* <DEDUP_REMOVED lines=19> */
.L_x_10247:
        /* <DEDUP_REMOVED lines=35> */
.L_x_10252:
        /* <DEDUP_REMOVED lines=45> */
.L_x_10254:
[----:B------:R-:W-:Y:S05]  /*ba70*/  BSYNC B1 ;  /* 0x0000000000017941 */ /* 0x000fea0003800000 */
.L_x_10253:
        /* <DEDUP_REMOVED lines=61> */
.L_x_10256:
[----:B------:R-:W-:Y:S05]  /*be50*/  BSYNC B1 ;  /* 0x0000000000017941 */ /* 0x000fea0003800000 */
.L_x_10255:
        /* <DEDUP_REMOVED lines=17> */
.L_x_10251:
[----:B------:R-:W-:Y:S05]  /*bf70*/  BSYNC B0 ;  /* 0x0000000000007941 */ /* 0x000fea0003800000 */
.L_x_10246:
[----:B------:R-:W-:Y:S02]  /*bf80*/  ULDC UR4, c[0x0][0xc3c] ;  /* 0x00030f0000047ab9 */ /* 0x000fe40000000800 */
[----:B------:R-:W-:-:S13]  /*bf90*/  ISETP.GE.AND P0, PT, R43, UR4, PT ;  /* 0x000000042b007c0c */ /* 0x000fda000bf06270 */
[----:B------:R-:W-:Y:S05]  /*bfa0*/  @!P0 BRA `(.L_x_10257) ;  /* 0xffffff4c00808947 */ /* 0x000fea000383ffff */
[----:B------:R-:W-:Y:S05]  /*bfb0*/  EXIT ;  /* 0x000000000000794d */ /* 0x000fea0003800000 */
.L_x_10207:
        /* <DEDUP_REMOVED lines=17> */
[----:B------:R1:W-:Y:S01]  /*c0d0*/  STL [R1], R4 ;  /* 0x0000000401007387 */ /* 0x0003e20000100800 */
[----:B------:R-:W-:Y:S06]  /*c0e0*/  BAR.ARV 0x4, 0x200 ;  /* 0x0108000000007b1d */ /* 0x000fec0000002000 */
[----:B------:R-:W-:Y:S07]  /*c0f0*/  BRA `(.L_x_10259) ;  /* 0x0000000800bc7947 */ /* 0x000fee0003800000 */
.L_x_10258:
        /* <DEDUP_REMOVED lines=41> */
.L_x_10264:
        /* <DEDUP_REMOVED lines=14> */
.L_x_10263:
[----:B------:R-:W-:Y:S05]  /*c470*/  BSYNC B0 ;  /* 0x0000000000007941 */ /* 0x000fea0003800000 */
.L_x_10262:
        /* <DEDUP_REMOVED lines=21> */
.L_x_10260:
        /* <DEDUP_REMOVED lines=25> */
.L_x_10265:
        /* <DEDUP_REMOVED lines=59> */
.L_x_10261:
[----:B------:R0:W-:Y:S01]  /*cb10*/  STL [R1], R6 ;  /* 0x0000000601007387 */ /* 0x0001e20000100800 */
[----:B------:R-:W-:-:S03]  /*cb20*/  UMOV UR36, URZ ;  /* 0x0000003f00247c82 */ /* 0x000fc60008000000 */
[----:B------:R0:W-:Y:S02]  /*cb30*/  STL [R1+0x4], RZ ;  /* 0x000004ff01007387 */ /* 0x0001e40000100800 */
.L_x_10266:
        /* <DEDUP_REMOVED lines=11> */
.L_x_10259:
        /* <DEDUP_REMOVED lines=59> */
.L_x_10340:
        /* <DEDUP_REMOVED lines=8> */
[----:B--2---:R-:W2:Y:S01]  /*d020*/  LDG.E R2, desc[UR50][R2.64] ;  /* 0x0000003202027981 */ /* 0x004ea2000c1e1900 */
        /* <DEDUP_REMOVED lines=26> */
[----:B------:R0:W3:Y:S01]  /*d1d0*/  @P2 LDG.E R6, desc[UR50][R2.64] ;  /* 0x0000003202062981 */ /* 0x0000e2000c1e1900 */
[----:B------:R-:W-:Y:S01]  /*d1e0*/  ISETP.NE.AND.EX P0, PT, RZ, UR5, PT, P0 ;  /* 0x00000005ff007c0c */ /* 0x000fe2000bf05300 */
[----:B------:R-:W-:-:S02]  /*d1f0*/  UIADD3.X UR5, UR47, UR5, URZ, UP0, !UPT ;  /* 0x000000052f057290 */ /* 0x000fc400087fe43f */
[----:B------:R-:W-:Y:S01]  /*d200*/  UIADD3.X UR7, UR47, UR7, URZ, UP1, !UPT ;  /* 0x000000072f077290 */ /* 0x000fe20008ffe43f */
[----:B-1----:R-:W-:Y:S02]  /*d210*/  IMAD.U32 R4, RZ, RZ, UR6 ;  /* 0x00000006ff047e24 */ /* 0x002fe4000f8e00ff */
[----:B0-----:R-:W-:Y:S02]  /*d220*/  IMAD.U32 R2, RZ, RZ, UR4 ;  /* 0x00000004ff027e24 */ /* 0x001fe4000f8e00ff */
[----:B------:R-:W-:Y:S02]  /*d230*/  IMAD.U32 R3, RZ, RZ, UR5 ;  /* 0x00000005ff037e24 */ /* 0x000fe4000f8e00ff */
[----:B------:R-:W-:-:S03]  /*d240*/  IMAD.U32 R5, RZ, RZ, UR7 ;  /* 0x00000007ff057e24 */ /* 0x000fc6000f8e00ff */
[----:B------:R0:W5:Y:S04]  /*d250*/  @P0 LDG.E R7, desc[UR50][R2.64] ;  /* 0x0000003202070981 */ /* 0x000168000c1e1900 */
[----:B--2---:R1:W-:Y:S01]  /*d260*/  STL [R1+0xc], R0 ;  /* 0x00000c0001007387 */ /* 0x0043e20000100800 */
[----:B------:R-:W-:-:S03]  /*d270*/  IMAD.MOV.U32 R8, RZ, RZ, R0 ;  /* 0x000000ffff087224 */ /* 0x000fc600078e0000 */
[----:B-1----:R0:W5:Y:S01]  /*d280*/  @P1 LDG.E R0, desc[UR50][R4.64] ;  /* 0x0000003204001981 */ /* 0x002162000c1e1900 */
[----:B------:R-:W-:Y:S01]  /*d290*/  UMOV UR4, URZ ;  /* 0x0000003f00047c82 */ /* 0x000fe20008000000 */
[----:B---3--:R-:W-:Y:S01]  /*d2a0*/  @P2 R2UR UR4, R6 ;  /* 0x00000000060422ca */ /* 0x008fe200000e0000 */
[----:B0-----:R-:W-:-:S14]  /*d2b0*/  @P3 BRA `(.L_x_10268) ;  /* 0x0000000000143947 */ /* 0x001fdc0003800000 */
[----:B------:R-:W-:Y:S05]  /*d2c0*/  @!P0 BRA `(.L_x_10268) ;  /* 0x0000000000108947 */ /* 0x000fea0003800000 */
[----:B------:R-:W2:Y:S04]  /*d2d0*/  LDG.E R9, desc[UR50][R2.64] ;  /* 0x0000003202097981 */ /* 0x000ea8000c1e1900 */
[----:B------:R-:W2:Y:S02]  /*d2e0*/  LDG.E R6, desc[UR50][R2.64+0x4] ;  /* 0x0000043202067981 */ /* 0x000ea4000c1e1900 */
[----:B--2---:R-:W-:-:S05]  /*d2f0*/  IMAD.IADD R8, R6, 0x1, -R9 ;  /* 0x0000000106087824 */ /* 0x004fca00078e0a09 */
[----:B------:R0:W-:Y:S02]  /*d300*/  STL [R1+0xc], R8 ;  /* 0x00000c0801007387 */ /* 0x0001e40000100800 */
.L_x_10268:
[----:B------:R-:W-:Y:S01]  /*d310*/  ULDC.64 UR6, c[0x0][0x418] ;  /* 0x0001060000067ab9 */ /* 0x000fe20000000a00 */
[----:B------:R-:W-:Y:S01]  /*d320*/  UMOV UR52, URZ ;  /* 0x0000003f00347c82 */ /* 0x000fe20008000000 */
[----:B------:R-:W-:Y:S01]  /*d330*/  UISETP.NE.U32.AND UP0, UPT, UR6, URZ, UPT ;  /* 0x0000003f0600728c */ /* 0x000fe2000bf05070 */
[----:B-----5:R-:W-:Y:S01]  /*d340*/  @P0 R2UR UR52, R7 ;  /* 0x00000000073402ca */ /* 0x020fe200000e0000 */
[----:B------:R-:W-:Y:S01]  /*d350*/  ULDC.64 UR8, c[0x0][0xa20] ;  /* 0x0002880000087ab9 */ /* 0x000fe20000000a00 */
[----:B------:R-:W-:Y:S01]  /*d360*/  UMOV UR39, URZ ;  /* 0x0000003f00277c82 */ /* 0x000fe20008000000 */
[----:B------:R-:W-:Y:S01]  /*d370*/  ISETP.NE.U32.AND P0, PT, RZ, UR8, PT ;  /* 0x00000008ff007c0c */ /* 0x000fe2000bf05070 */
[----:B------:R-:W-:Y:S01]  /*d380*/  UISETP.NE.AND.EX UP0, UPT, UR7, URZ, UPT, UP0 ;  /* 0x0000003f0700728c */ /* 0x000fe2000bf05300 */
[----:B------:R-:W-:Y:S01]  /*d390*/  @P1 R2UR UR39, R0 ;  /* 0x00000000002712ca */ /* 0x000fe200000e0000 */
[----:B------:R-:W-:Y:S01]  /*d3a0*/  ULDC UR5, c[0x0][0x424] ;  /* 0x0001090000057ab9 */ /* 0x000fe20000000800 */
[----:B------:R-:W-:Y:S01]  /*d3b0*/  ISETP.NE.AND.EX P0, PT, RZ, UR9, PT, P0 ;  /* 0x00000009ff007c0c */ /* 0x000fe2000bf05300 */
[----:B------:R-:W-:Y:S01]  /*d3c0*/  USEL UR5, UR5, 0x1, UP0 ;  /* 0x0000000105057887 */ /* 0x000fe20008000000 */
[----:B------:R-:W-:Y:S01]  /*d3d0*/  IMAD.U32 R25, RZ, RZ, UR44 ;  /* 0x0000002cff197e24 */ /* 0x000fe2000f8e00ff */
[----:B------:R-:W-:-:S02]  /*d3e0*/  ULDC UR6, c[0x0][0x2f0] ;  /* 0x0000bc0000067ab9 */ /* 0x000fc40000000800 */
[----:B------:R-:W-:-:S06]  /*d3f0*/  UIMAD UR5, UR5, UR6, URZ ;  /* 0x00000006050572a4 */ /* 0x000fcc000f8e023f */
[----:B------:R-:W-:Y:S01]  /*d400*/  UIADD3 UR39, UR39, UR4, URZ ;  /* 0x0000000427277290 */ /* 0x000fe2000fffe03f */
[----:B------:R-:W-:Y:S01]  /*d410*/  IMAD.U32 R2, RZ, RZ, UR5 ;  /* 0x00000005ff027e24 */ /* 0x000fe2000f8e00ff */
[----:B------:R-:W-:Y:S10]  /*d420*/  @!P0 BRA `(.L_x_10269) ;  /* 0x0000000000188947 */ /* 0x000ff40003800000 */
[----:B------:R-:W-:-:S04]  /*d430*/  UIADD3 UR5, UP0, UR45, UR8, URZ ;  /* 0x000000082d057290 */ /* 0x000fc8000ff1e03f */
[----:B------:R-:W-:Y:S02]  /*d440*/  UIADD3.X UR6, UR47, UR9, URZ, UP0, !UPT ;  /* 0x000000092f067290 */ /* 0x000fe400087fe43f */
[----:B------:R-:W-:-:S04]  /*d450*/  IMAD.U32 R2, RZ, RZ, UR5 ;  /* 0x00000005ff027e24 */ /* 0x000fc8000f8e00ff */
[----:B------:R-:W-:-:S05]  /*d460*/  IMAD.U32 R3, RZ, RZ, UR6 ;  /* 0x00000006ff037e24 */ /* 0x000fca000f8e00ff */
[----:B------:R1:W5:Y:S01]  /*d470*/  LDG.E R2, desc[UR50][R2.64] ;  /* 0x0000003202027981 */ /* 0x000362000c1e1900 */
[----:B------:R-:W-:Y:S05]  /*d480*/  BRA `(.L_x_10270) ;  /* 0x0000000000107947 */ /* 0x000fea0003800000 */
.L_x_10269:
[----:B------:R-:W-:Y:S05]  /*d490*/  @!P1 BRA `(.L_x_10270) ;  /* 0x00000000000c9947 */ /* 0x000fea0003800000 */
[----:B------:R-:W2:Y:S04]  /*d4a0*/  LDG.E R3, desc[UR50][R4.64] ;  /* 0x0000003204037981 */ /* 0x000ea8000c1e1900 */
[----:B------:R-:W2:Y:S02]  /*d4b0*/  LDG.E R2, desc[UR50][R4.64+0x4] ;  /* 0x0000043204027981 */ /* 0x000ea4000c1e1900 */
[----:B--2---:R-:W-:-:S07]  /*d4c0*/  IMAD.IADD R2, R2, 0x1, -R3 ;  /* 0x0000000102027824 */ /* 0x004fce00078e0a03 */
.L_x_10270:
[----:B------:R-:W2:Y:S01]  /*d4d0*/  LDL R4, [R1+0x4] ;  /* 0x0000040001047983 */ /* 0x000ea20000100800 */
[----:B------:R-:W3:Y:S01]  /*d4e0*/  LDC R0, c[0x0][0x448] ;  /* 0x00011200ff007b82 */ /* 0x000ee20000000800 */
[----:B-----5:R-:W-:Y:S01]  /*d4f0*/  VIADD R2, R2, -UR4 ;  /* 0x8000000402027c36 */ /* 0x020fe20008000000 */
[----:B------:R-:W-:Y:S01]  /*d500*/  BSSY B7, `(.L_x_10271) ;  /* 0x0000330000077945 */ /* 0x000fe20003800000 */
[----:B---3--:R-:W-:-:S13]  /*d510*/  ISETP.NE.AND P0, PT, R0, 0x1, PT ;  /* 0x000000010000780c */ /* 0x008fda0003f05270 */
[----:B------:R-:W3:Y:S08]  /*d520*/  @P0 LDC R5, c[0x0][0x44c] ;  /* 0x00011300ff050b82 */ /* 0x000ef00000000800 */
[----:B-1----:R-:W1:Y:S01]  /*d530*/  @P0 LDC R3, c[0x0][0x450] ;  /* 0x00011400ff030b82 */ /* 0x002e620000000800 */
[----:B--2---:R-:W-:-:S04]  /*d540*/  IMAD R0, R4, 0xc0, RZ ;  /* 0x000000c004007824 */ /* 0x004fc800078e02ff */
[----:B------:R-:W-:-:S04]  /*d550*/  VIADD R0, R0, 0xbf ;  /* 0x000000bf00007836 */ /* 0x000fc80000000000 */
[----:B---3--:R-:W-:-:S05]  /*d560*/  @P0 IMAD.HI.U32 R4, R0, R5, RZ ;  /* 0x0000000500040227 */ /* 0x008fca00078e00ff */
[----:B-1----:R-:W-:Y:S02]  /*d570*/  @P0 SHF.R.U32.HI R0, RZ, R3, R4 ;  /* 0x00000003ff000219 */ /* 0x002fe40000011604 */
[C---:B------:R-:W-:Y:S01]  /*d580*/  IADD3 R3, R2.reuse, 0x80, -R8 ;  /* 0x0000008002037810 */ /* 0x040fe20007ffe808 */
[----:B------:R-:W-:-:S04]  /*d590*/  VIADD R2, R2, 0x7f ;  /* 0x0000007f02027836 */ /* 0x000fc80000000000 */
[----:B------:R-:W-:Y:S01]  /*d5a0*/  IMAD.IADD R0, R3, 0x1, R0 ;  /* 0x0000000103007824 */ /* 0x000fe200078e0200 */
[----:B------:R-:W-:-:S04]  /*d5b0*/  SHF.R.S32.HI R3, RZ, 0x1f, R2 ;  /* 0x0000001fff037819 */ /* 0x000fc80000011402 */
[----:B------:R-:W-:Y:S02]  /*d5c0*/  SHF.R.S32.HI R5, RZ, 0x1f, R0 ;  /* 0x0000001fff057819 */ /* 0x000fe40000011400 */
[----:B------:R-:W-:Y:S02]  /*d5d0*/  LEA.HI R3, R3, R2, RZ, 0x7 ;  /* 0x0000000203037211 */ /* 0x000fe400078f38ff */
[----:B------:R-:W-:Y:S02]  /*d5e0*/  LEA.HI R5, R5, R0, RZ, 0x7 ;  /* 0x0000000005057211 */ /* 0x000fe400078f38ff */
[----:B------:R-:W-:Y:S02]  /*d5f0*/  SHF.R.S32.HI R3, RZ, 0x7, R3 ;  /* 0x00000007ff037819 */ /* 0x000fe40000011403 */
        /* <DEDUP_REMOVED lines=21> */
[----:B------:R1:W-:Y:S01]  /*d750*/  STL [R1], R0 ;  /* 0x0000000001007387 */ /* 0x0003e20000100800 */
[----:B------:R-:W-:Y:S05]  /*d760*/  BRA `(.L_x_10273) ;  /* 0x0000003000247947 */ /* 0x000fea0003800000 */
.L_x_10272:
        /* <DEDUP_REMOVED lines=19> */
[----:B-1----:R-:W-:Y:S05]  /*d8a0*/  CALL.ABS.NOINC R2 ;  /* 0x0000000002007343 */ /* 0x002fea0003c00000 */
.L_x_10275:
[----:B------:R-:W-:Y:S05]  /*d8b0*/  BSYNC B6 ;  /* 0x0000000000067941 */ /* 0x000fea0003800000 */
.L_x_10274:
        /* <DEDUP_REMOVED lines=21> */
.L_x_10277:
[----:B------:R-:W-:Y:S05]  /*da10*/  BSYNC B6 ;  /* 0x0000000000067941 */ /* 0x000fea0003800000 */
.L_x_10276:
        /* <DEDUP_REMOVED lines=20> */
.L_x_10279:
[----:B------:R-:W-:Y:S05]  /*db60*/  BSYNC B6 ;  /* 0x0000000000067941 */ /* 0x000fea0003800000 */
.L_x_10278:
        /* <DEDUP_REMOVED lines=19> */
.L_x_10281:
[----:B------:R-:W-:Y:S05]  /*dca0*/  BSYNC B6 ;  /* 0x0000000000067941 */ /* 0x000fea0003800000 */
.L_x_10280:
        /* <DEDUP_REMOVED lines=17> */
[----:B---3--:R-:W-:Y:S02]  /*ddc0*/  SHF.R.S32.HI R26, RZ, 0x1f, R25 ;  /* 0x0000001fff1a7819 */ /* 0x008fe40000011419 */
[----:B------:R-:W-:Y:S01]  /*ddd0*/  SEL R17, R25, RZ, !P0 ;  /* 0x000000ff19117207 */ /* 0x000fe20004000000 */
[----:B------:R-:W-:Y:S08]  /*dde0*/  BRA.DIV UR4, `(.L_x_10282) ;  /* 0x0000003e04507947 */ /* 0x000ff0000b800000 */
[----:B------:R1:W2:Y:S02]  /*ddf0*/  SHFL.IDX PT, R14, R20, RZ, 0x1f ;  /* 0x00001fff140e7589 */ /* 0x0002a400000e0000 */
.L_x_10359:
[----:B--2---:R-:W-:Y:S02]  /*de00*/  ISETP.NE.AND P0, PT, R14, RZ, PT ;  /* 0x000000ff0e00720c */ /* 0x004fe40003f05270 */
[----:B------:R-:W-:-:S04]  /*de10*/  PLOP3.LUT P1, PT, PT, PT, PT, 0x8, 0x0 ;  /* 0x000000000000781c */ /* 0x000fc80003f2e170 */
[----:B------:R-:W-:-:S07]  /*de20*/  P2R R27, PR, RZ, 0x2 ;  /* 0x00000002ff1b7803 */ /* 0x000fce0000000000 */
[----:B------:R-:W-:Y:S05]  /*de30*/  @P0 BRA `(.L_x_10283) ;  /* 0x0000000400b40947 */ /* 0x000fea0003800000 */
[----:B------:R-:W2:Y:S01]  /*de40*/  LDL R0, [R1+0x8] ;  /* 0x0000080001007983 */ /* 0x000ea20000100800 */
[----:B------:R-:W-:Y:S01]  /*de50*/  UMOV UR4, 0xffffffff ;  /* 0xffffffff00047882 */ /* 0x000fe20000000000 */
[----:B--2---:R-:W-:Y:S02]  /*de60*/  VIADD R0, R0, 0xffffffff ;  /* 0xffffffff00007836 */ /* 0x004fe40000000000 */
[----:B------:R-:W-:Y:S05]  /*de70*/  BRA.DIV UR4, `(.L_x_10284) ;  /* 0x0000003e044c7947 */ /* 0x000fea000b800000 */
[----:B------:R-:W-:-:S13]  /*de80*/  ELECT P6, URZ, PT ;  /* 0x00000000003f782f */ /* 0x000fda00038c0000 */
.L_x_10362:
        /* <DEDUP_REMOVED lines=21> */
.L_x_10285:
[----:B------:R-:W-:Y:S01]  /*dfe0*/  IMAD R4, R18, 0x8, R16 ;  /* 0x0000000812047824 */ /* 0x000fe200078e0210 */
[----:B--2---:R-:W-:Y:S01]  /*dff0*/  SHF.L.U32 R3, R23, 0x1f, RZ ;  /* 0x0000001f17037819 */ /* 0x004fe200000006ff */
[----:B------:R-:W2:Y:S03]  /*e000*/  S2R R2, SR_TID.X ;  /* 0x0000000000027919 */ /* 0x000ea60000002100 */
[----:B------:R-:W3:Y:S01]  /*e010*/  SYNCS.PHASECHK.TRANS64.TRYWAIT P0, [R4+URZ+0x19c80], R3 ;  /* 0x019c8003040075a7 */ /* 0x000ee2000800017f */
[----:B--2---:R-:W-:-:S04]  /*e020*/  LOP3.LUT R2, R2, 0x7f, RZ, 0xc0, !PT ;  /* 0x0000007f02027812 */ /* 0x004fc800078ec0ff */
[----:B------:R-:W-:Y:S01]  /*e030*/  ISETP.NE.AND P1, PT, R2, RZ, PT ;  /* 0x000000ff0200720c */ /* 0x000fe20003f25270 */
[----:B---3--:R-:W-:-:S12]  /*e040*/  @!P0 BRA `(.L_x_10286) ;  /* 0x0000003800f88947 */ /* 0x008fd80003800000 */
.L_x_10363:
        /* <DEDUP_REMOVED lines=8> */
.L_x_10287:
        /* <DEDUP_REMOVED lines=28> */
[----:B------:R-:W4:Y:S02]  /*e290*/  SYNCS.PHASECHK.TRANS64.TRYWAIT P0, [R4+URZ+0x19c40], R3 ;  /* 0x019c4003040075a7 */ /* 0x000f24000800017f */
[----:B---34-:R-:W-:Y:S05]  /*e2a0*/  @!P0 BRA `(.L_x_10288) ;  /* 0x0000003800748947 */ /* 0x018fea0003800000 */
.L_x_10364:
        /* <DEDUP_REMOVED lines=8> */
.L_x_10289:
        /* <DEDUP_REMOVED lines=15> */
[----:B------:R-:W-:-:S02]  /*e420*/  UIADD3 UR25, UR25, 0x19c30, URZ ;  /* 0x00019c3019197890 */ /* 0x000fc4000fffe03f */
[----:B------:R-:W-:Y:S01]  /*e430*/  UIADD3 UR16, UR8, 0x14800, URZ ;  /* 0x0001480008107890 */ /* 0x000fe2000fffe03f */
[----:B------:R-:W-:Y:S01]  /*e440*/  P2R R27, PR, RZ, 0x1 ;  /* 0x00000001ff1b7803 */ /* 0x000fe20000000000 */
        /* <DEDUP_REMOVED lines=9> */
[----:B------:R4:W-:Y:S01]  /*e4e0*/  UTMALDG.4D [UR16], [UR4], desc[UR6] ;  /* 0x00000610040075b4 */ /* 0x0009e20008019000 */
[----:B------:R4:W-:Y:S02]  /*e4f0*/  UTMALDG.4D [UR8], [UR4], desc[UR6] ;  /* 0x00000608040075b4 */ /* 0x0009e40008019000 */
[----:B----4-:R-:W-:Y:S01]  /*e500*/  NOP ;  /* 0x0000000000007918 */ /* 0x010fe20000000000 */
.L_x_10283:
        /* <DEDUP_REMOVED lines=32> */
[----:B-1----:R-:W-:-:S07]  /*e710*/  LEPC R20, `(.L_x_10291) ;  /* 0x000000001014794e */ /* 0x002fce0000000000 */
[----:B--2---:R-:W-:Y:S05]  /*e720*/  CALL.ABS.NOINC R2 ;  /* 0x0000000002007343 */ /* 0x004fea0003c00000 */
.L_x_10291:
[----:B------:R-:W-:Y:S05]  /*e730*/  BSYNC B6 ;  /* 0x0000000000067941 */ /* 0x000fea0003800000 */
.L_x_10290:
[----:B------:R-:W4:Y:S01]  /*e740*/  LDL R21, [R1+0x4] ;  /* 0x0000040001157983 */ /* 0x000f220000100800 */
[----:B------:R-:W0:Y:S01]  /*e750*/  LDC R9, c[0x0][0x448] ;  /* 0x00011200ff097b82 */ /* 0x000e220000000800 */
[----:B------:R-:W-:Y:S01]  /*e760*/  ULDC.64 UR8, c[0x0][0x2d8] ;  /* 0x0000b60000087ab9 */ /* 0x000fe20000000a00 */
[----:B------:R-:W1:Y:S01]  /*e770*/  S2R R2, SR_TID.X ;  /* 0x0000000000027919 */ /* 0x000e620000002100 */
[----:B------:R-:W-:Y:S01]  /*e780*/  UMOV UR46, UR54 ;  /* 0x00000036002e7c82 */ /* 0x000fe20008000000 */
[----:B------:R-:W-:Y:S01]  /*e790*/  ULDC.64 UR10, c[0x0][0x280] ;  /* 0x0000a000000a7ab9 */ /* 0x000fe20000000a00 */
[----:B0-----:R-:W-:Y:S01]  /*e7a0*/  ISETP.NE.AND P1, PT, R9, 0x1, PT ;  /* 0x000000010900780c */ /* 0x001fe20003f25270 */
[----:B------:R-:W-:Y:S01]  /*e7b0*/  UIMAD UR6, UR45, UR8, URZ ;  /* 0x000000082d0672a4 */ /* 0x000fe2000f8e023f */
[----:B-1----:R-:W-:-:S11]  /*e7c0*/  LOP3.LUT R20, R2, 0x7f, RZ, 0xc0, !PT ;  /* 0x0000007f02147812 */ /* 0x002fd600078ec0ff */
[----:B--23--:R-:W0:Y:S01]  /*e7d0*/  @P1 LDC R3, c[0x0][0x44c] ;  /* 0x00011300ff031b82 */ /* 0x00ce220000000800 */
        /* <DEDUP_REMOVED lines=20> */
[----:B----4-:R-:W-:-:S04]  /*e920*/  IMAD R6, R21, 0xc0, R2 ;  /* 0x000000c015067824 */ /* 0x010fc800078e0202 */
        /* <DEDUP_REMOVED lines=50> */
[----:B------:R-:W-:Y:S01]  /*ec50*/  IMAD R6, R21, 0xc0, R11 ;  /* 0x000000c015067824 */ /* 0x000fe200078e020b */
[----:B------:R-:W-:Y:S04]  /*ec60*/  SHFL.IDX PT, R0, R0, 0x1, 0x1e1f ;  /* 0x003e1f0000007f89 */ /* 0x000fe800000e0000 */
[----:B------:R-:W-:Y:S01]  /*ec70*/  SHFL.IDX PT, R7, R7, RZ, 0x1e1f ;  /* 0x001e1fff07077589 */ /* 0x000fe200000e0000 */
[----:B--2---:R-:W-:-:S03]  /*ec80*/  IMAD R5, R3, R9, RZ ;  /* 0x0000000903057224 */ /* 0x004fc600078e02ff */
[----:B------:R-:W0:Y:S02]  /*ec90*/  SHFL.IDX PT, R3, R4, RZ, 0x1e1f ;  /* 0x001e1fff04037589 */ /* 0x000e2400000e0000 */
[----:B------:R-:W-:Y:S02]  /*eca0*/  ISETP.GE.AND P4, PT, R6, R5, PT ;  /* 0x000000050600720c */ /* 0x000fe40003f86270 */
[----:B------:R-:W1:Y:S11]  /*ecb0*/  SHFL.IDX PT, R4, R4, 0x1, 0x1e1f ;  /* 0x003e1f0004047f89 */ /* 0x000e7600000e0000 */
        /* <DEDUP_REMOVED lines=10> */
[----:B-1----:R-:W-:-:S05]  /*ed60*/  @!P4 IADD3 R2, P3, R20, R4, RZ ;  /* 0x000000041402c210 */ /* 0x002fca0007f7e0ff */
[----:B------:R-:W-:-:S04]  /*ed70*/  @!P4 IMAD.X R0, RZ, RZ, R0, P3 ;  /* 0x000000ffff00c224 */ /* 0x000fc800018e0600 */
[----:B------:R-:W-:-:S05]  /*ed80*/  @!P4 IMAD.MOV.U32 R3, RZ, RZ, R0 ;  /* 0x000000ffff03c224 */ /* 0x000fca00078e0000 */
[----:B------:R-:W-:Y:S04]  /*ed90*/  @!P4 LDGSTS.E.BYPASS.LTC128B.128 [R10+0xf800], desc[UR50][R2.64], !P2 ;  /* 0x0f800000020acfae */ /* 0x000fe8000d101d72 */
[----:B------:R-:W-:Y:S04]  /*eda0*/  @!P4 LDGSTS.E.BYPASS.LTC128B.128 [R10+0x11000], desc[UR50][R2.64+0x20], !P1 ;  /* 0x11000020020acfae */ /* 0x000fe8000c901d72 */
[----:B------:R0:W-:Y:S04]  /*edb0*/  @!P4 LDGSTS.E.BYPASS.LTC128B.128 [R10+0x12800], desc[UR50][R2.64+0x40], !P0 ;  /* 0x12800040020acfae */ /* 0x0001e8000c101d72 */
[----:B0-----:R0:W1:Y:S02]  /*edc0*/  SHFL.IDX PT, R2, R8, RZ, 0x1e1f ;  /* 0x001e1fff08027589 */ /* 0x00106400000e0000 */
.L_x_10371:
        /* <DEDUP_REMOVED lines=12> */
.L_x_10294:
[----:B------:R-:W-:Y:S05]  /*ee90*/  BSYNC B0 ;  /* 0x0000000000007941 */ /* 0x000fea0003800000 */
.L_x_10293:
[----:B------:R-:W-:Y:S01]  /*eea0*/  NOP ;  /* 0x0000000000007918 */ /* 0x000fe20000000000 */
[----:B------:R-:W-:-:S13]  /*eeb0*/  PLOP3.LUT P0, PT, PT, PT, PT, 0x80, 0x0 ;  /* 0x000000000000781c */ /* 0x000fda0003f0f070 */
.L_x_10295:
        /* <DEDUP_REMOVED lines=14> */
[----:B-1----:R-:W2:Y:S01]  /*efa0*/  LDL R2, [R1+0x8] ;  /* 0x0000080001027983 */ /* 0x002ea20000100800 */
[----:B------:R1:W-:Y:S01]  /*efb0*/  SYNCS.ARRIVE.TRANS64.A1T0 RZ, [R16+URZ+0x19c00], RZ ;  /* 0x019c00ff10ff79a7 */ /* 0x0003e2000810003f */
[----:B------:R-:W-:Y:S01]  /*efc0*/  BSSY B0, `(.L_x_10296) ;  /* 0x0000004000007945 */ /* 0x000fe20003800000 */
[----:B------:R-:W3:Y:S01]  /*efd0*/  SYNCS.PHASECHK.TRANS64.TRYWAIT P0, [R16+URZ+0x19c20], R3 ;  /* 0x019c2003100075a7 */ /* 0x000ee2000800017f */
[----:B--2---:R-:W-:Y:S02]  /*efe0*/  ISETP.GE.AND P1, PT, R2, 0x2, PT ;  /* 0x000000020200780c */ /* 0x004fe40003f26270 */
[----:B-1-3--:R-:W-:Y:S11]  /*eff0*/  @!P0 BRA `(.L_x_10297) ;  /* 0x0000003000348947 */ /* 0x00aff60003800000 */
.L_x_10372:
[----:B------:R-:W-:Y:S05]  /*f000*/  BSYNC B0 ;  /* 0x0000000000007941 */ /* 0x000fea0003800000 */
.L_x_10296:
[----:B------:R-:W-:Y:S05]  /*f010*/  @!P1 BRA `(.L_x_10298) ;  /* 0x0000001000349947 */ /* 0x000fea0003800000 */
[----:B------:R-:W2:Y:S01]  /*f020*/  LDL.LU R0, [R1+0x8] ;  /* 0x0000080001007983 */ /* 0x000ea20000300800 */
[----:B0-----:R-:W-:Y:S02]  /*f030*/  IMAD.MOV.U32 R8, RZ, RZ, R23 ;  /* 0x000000ffff087224 */ /* 0x001fe400078e0017 */
[----:B--2---:R-:W-:Y:S02]  /*f040*/  VIADD R2, R0, 0xfffffffe ;  /* 0xfffffffe00027836 */ /* 0x004fe40000000000 */
[----:B------:R-:W-:-:S07]  /*f050*/  IMAD.MOV.U32 R0, RZ, RZ, R18 ;  /* 0x000000ffff007224 */ /* 0x000fce00078e0012 */
.L_x_10322:
[----:B------:R-:W-:Y:S01]  /*f060*/  ISETP.NE.AND P1, PT, R27, RZ, PT ;  /* 0x000000ff1b00720c */ /* 0x000fe20003f25270 */
        /* <DEDUP_REMOVED lines=9> */
[----:B-1----:R-:W-:Y:S01]  /*f100*/  IMAD.MOV.U32 R3, RZ, RZ, R2 ;  /* 0x000000ffff037224 */ /* 0x002fe200078e0002 */
        /* <DEDUP_REMOVED lines=20> */
.L_x_10301:
        /* <DEDUP_REMOVED lines=8> */
.L_x_10373:
[----:B------:R-:W-:Y:S05]  /*f2d0*/  BSYNC B1 ;  /* 0x0000000000017941 */ /* 0x000fea0003800000 */
.L_x_10302:
        /* <DEDUP_REMOVED lines=9> */
.L_x_10305:
[----:B------:R-:W-:Y:S05]  /*f370*/  BSYNC B1 ;  /* 0x0000000000017941 */ /* 0x000fea0003800000 */
.L_x_10304:
        /* <DEDUP_REMOVED lines=11> */
.L_x_10306:
        /* <DEDUP_REMOVED lines=16> */
.L_x_10307:
        /* <DEDUP_REMOVED lines=16> */
.L_x_10308:
        /* <DEDUP_REMOVED lines=13> */
.L_x_10374:
[----:B------:R-:W-:Y:S05]  /*f700*/  BSYNC B1 ;  /* 0x0000000000017941 */ /* 0x000fea0003800000 */
.L_x_10309:
        /* <DEDUP_REMOVED lines=11> */
.L_x_10312:
[----:B------:R-:W-:Y:S05]  /*f7c0*/  BSYNC B1 ;  /* 0x0000000000017941 */ /* 0x000fea0003800000 */
.L_x_10311:
        /* <DEDUP_REMOVED lines=8> */
.L_x_10313:
        /* <DEDUP_REMOVED lines=15> */
.L_x_10314:
        /* <DEDUP_REMOVED lines=15> */
.L_x_10315:
        /* <DEDUP_REMOVED lines=10> */
.L_x_10300:
[----:B------:R-:W-:Y:S05]  /*fad0*/  BSYNC B0 ;  /* 0x0000000000007941 */ /* 0x000fea0003800000 */
.L_x_10299:
[----:B------:R-:W-:-:S06]  /*fae0*/  UISETP.NE.AND UP0, UPT, UR38, 0x3, UPT ;  /* 0x000000032600788c */ /* 0x000fcc000bf05270 */
[----:B------:R-:W-:-:S13]  /*faf0*/  PLOP3.LUT P0, PT, PT, PT, UP0, 0x80, 0x0 ;  /* 0x000000000000781c */ /* 0x000fda0003f0f008 */
[----:B------:R-:W-:Y:S05]  /*fb00*/  @!P0 BRA `(.L_x_10316) ;  /* 0x0000000000048947 */ /* 0x000fea0003800000 */
[----:B------:R-:W-:Y:S01]  /*fb10*/  BPT.TRAP 0x1 ;  /* 0x000000040000795c */ /* 0x000fe20000300000 */
.L_x_10316:
[----:B-1----:R-:W-:Y:S01]  /*fb20*/  IMAD.U32 R3, RZ, RZ, UR42 ;  /* 0x0000002aff037e24 */ /* 0x002fe2000f8e00ff */
[----:B------:R-:W-:Y:S01]  /*fb30*/  LOP3.LUT R4, R8, 0x1, RZ, 0x3c, !PT ;  /* 0x0000000108047812 */ /* 0x000fe200078e3cff */
[----:B------:R-:W-:Y:S03]  /*fb40*/  BSSY B0, `(.L_x_10317) ;  /* 0x0000006000007945 */ /* 0x000fe60003800000 */
[----:B------:R-:W-:Y:S01]  /*fb50*/  ISETP.NE.AND P1, PT, R3, 0x3, PT ;  /* 0x000000030300780c */ /* 0x000fe20003f25270 */
[----:B------:R-:W-:Y:S01]  /*fb60*/  IMAD R3, R0, 0x8, R16 ;  /* 0x0000000800037824 */ /* 0x000fe200078e0210 */
[----:B------:R-:W-:-:S04]  /*fb70*/  SHF.L.U32 R4, R4, 0x1f, RZ ;  /* 0x0000001f04047819 */ /* 0x000fc800000006ff */
[----:B------:R-:W0:Y:S02]  /*fb80*/  SYNCS.PHASECHK.TRANS64.TRYWAIT P0, [R3+URZ+0x19c70], R4 ;  /* 0x019c7004030075a7 */ /* 0x000e24000800017f */
[----:B0-----:R-:W-:Y:S05]  /*fb90*/  @!P0 BRA `(.L_x_10318) ;  /* 0x0000002400888947 */ /* 0x001fea0003800000 */
.L_x_10375:
[----:B------:R-:W-:Y:S05]  /*fba0*/  BSYNC B0 ;  /* 0x0000000000007941 */ /* 0x000fea0003800000 */
.L_x_10317:
[----:B------:R-:W-:Y:S05]  /*fbb0*/  @!P1 BRA `(.L_x_10319) ;  /* 0x0000000000049947 */ /* 0x000fea0003800000 */
[----:B------:R-:W-:Y:S01]  /*fbc0*/  BPT.TRAP 0x1 ;  /* 0x000000040000795c */ /* 0x000fe20000300000 */
.L_x_10319:
[----:B0-----:R-:W-:Y:S01]  /*fbd0*/  SHF.L.U32 R4, R8, 0x1f, RZ ;  /* 0x0000001f08047819 */ /* 0x001fe200000006ff */
[----:B------:R-:W-:-:S03]  /*fbe0*/  IMAD R0, R0, 0x3000, RZ ;  /* 0x0000300000007824 */ /* 0x000fc600078e02ff */
[----:B------:R-:W0:Y:S02]  /*fbf0*/  SYNCS.PHASECHK.TRANS64.TRYWAIT P0, [R3+URZ+0x19c60], R4 ;  /* 0x019c6004030075a7 */ /* 0x000e24000800017f */
[----:B0-----:R-:W-:Y:S05]  /*fc00*/  @!P0 BRA `(.L_x_10320) ;  /* 0x0000002400808947 */ /* 0x001fea0003800000 */
.L_x_10376:
[----:B------:R-:W-:Y:S01]  /*fc10*/  LOP3.LUT R5, R0, R22, RZ, 0xfc, !PT ;  /* 0x0000001600057212 */ /* 0x000fe200078efcff */
[----:B------:R-:W-:Y:S05]  /*fc20*/  WARPSYNC.ALL ;  /* 0x0000000000007948 */ /* 0x000fea0003800000 */
[----:B------:R-:W-:Y:S01]  /*fc30*/  IMAD.IADD R5, R16, 0x1, R5 ;  /* 0x0000000110057824 */ /* 0x000fe200078e0205 */
[----:B------:R-:W-:Y:S02]  /*fc40*/  LOP3.LUT R14, R22, 0x1800, RZ, 0xfc, !PT ;  /* 0x00001800160e7812 */ /* 0x000fe400078efcff */
[----:B------:R-:W-:-:S03]  /*fc50*/  IADD3 R12, R19, R28, R0 ;  /* 0x0000001c130c7210 */ /* 0x000fc60007ffe000 */
        /* <DEDUP_REMOVED lines=26> */
[----:B------:R-:W-:Y:S02]  /*fe00*/  LOP3.LUT R5, R0, 0x800, R22, 0xfe, !PT ;  /* 0x0000080000057812 */ /* 0x000fe400078efe16 */
        /* <DEDUP_REMOVED lines=10> */
[----:B------:R-:W-:-:S03]  /*feb0*/  IADD3 R4, R16, R14, R0 ;  /* 0x0000000e10047210 */ /* 0x000fc60007ffe000 */
        /* <DEDUP_REMOVED lines=22> */
.L_x_10321:
        /* <DEDUP_REMOVED lines=13> */
.L_x_10298:
        /* <DEDUP_REMOVED lines=18> */
.L_x_10324:
[----:B------:R-:W-:Y:S05]  /*10210*/  BSYNC B0 ;  /* 0x0000000000007941 */ /* 0x000fea0003800000 */
.L_x_10323:
[----:B------:R-:W-:-:S06]  /*10220*/  UISETP.NE.AND UP0, UPT, UR38, 0x3, UPT ;  /* 0x000000032600788c */ /* 0x000fcc000bf05270 */
[----:B------:R-:W-:-:S13]  /*10230*/  PLOP3.LUT P1, PT, PT, PT, UP0, 0x80, 0x0 ;  /* 0x000000000000781c */ /* 0x000fda0003f2f008 */
[----:B------:R-:W-:Y:S05]  /*10240*/  @!P1 BRA `(.L_x_10325) ;  /* 0x0000000000049947 */ /* 0x000fea0003800000 */
[----:B------:R-:W-:Y:S01]  /*10250*/  BPT.TRAP 0x1 ;  /* 0x000000040000795c */ /* 0x000fe20000300000 */
.L_x_10325:
        /* <DEDUP_REMOVED lines=8> */
.L_x_10377:
[----:B------:R-:W-:Y:S05]  /*102e0*/  BSYNC B0 ;  /* 0x0000000000007941 */ /* 0x000fea0003800000 */
.L_x_10326:
[----:B------:R-:W-:Y:S05]  /*102f0*/  @!P2 BRA `(.L_x_10328) ;  /* 0x000000000004a947 */ /* 0x000fea0003800000 */
[----:B------:R-:W-:Y:S01]  /*10300*/  BPT.TRAP 0x1 ;  /* 0x000000040000795c */ /* 0x000fe20000300000 */
.L_x_10328:
[----:B-1----:R-:W-:-:S04]  /*10310*/  SHF.L.U32 R3, R23, 0x1f, RZ ;  /* 0x0000001f17037819 */ /* 0x002fc800000006ff */
[----:B------:R-:W1:Y:S02]  /*10320*/  SYNCS.PHASECHK.TRANS64.TRYWAIT P1, [R0+URZ+0x19c60], R3 ;  /* 0x019c6003000075a7 */ /* 0x000e64000802017f */
[----:B-1----:R-:W-:Y:S05]  /*10330*/  @!P1 BRA `(.L_x_10329) ;  /* 0x0000001c00dc9947 */ /* 0x002fea0003800000 */
.L_x_10378:
        /* <DEDUP_REMOVED lines=66> */
.L_x_10330:
        /* <DEDUP_REMOVED lines=10> */
.L_x_10273:
[----:B------:R-:W-:Y:S05]  /*10800*/  BSYNC B7 ;  /* 0x0000000000077941 */ /* 0x000fea0003800000 */
.L_x_10271:
[----:B-1----:R-:W2:Y:S02]  /*10810*/  LDL R0, [R1+0x18] ;  /* 0x0000180001007983 */ /* 0x002ea40000100800 */
[----:B--2---:R-:W-:-:S13]  /*10820*/  ISETP.NE.AND P0, PT, R0, RZ, PT ;  /* 0x000000ff0000720c */ /* 0x004fda0003f05270 */
[----:B------:R-:W-:Y:S05]  /*10830*/  @!P0 BRA `(.L_x_10331) ;  /* 0x0000000000348947 */ /* 0x000fea0003800000 */
[----:B------:R-:W1:Y:S08]  /*10840*/  S2UR UR5, SR_CgaCtaId ;  /* 0x00000000000579c3 */ /* 0x000e700000008800 */
[----:B------:R-:W-:Y:S06]  /*10850*/  BAR.SYNC.DEFER_BLOCKING 0x5, 0x200 ;  /* 0x0148000000007b1d */ /* 0x000fec0000010000 */
[----:B------:R-:W-:-:S02]  /*10860*/  UMOV UR4, 0x400 ;  /* 0x0000040000047882 */ /* 0x000fc40000000000 */
[----:B-1----:R-:W-:-:S06]  /*10870*/  ULEA UR4, UR5, UR4, 0x18 ;  /* 0x0000000405047291 */ /* 0x002fcc000f8ec03f */
[----:B------:R-:W-:-:S05]  /*10880*/  IMAD.U32 R16, RZ, RZ, UR4 ;  /* 0x00000004ff107e24 */ /* 0x000fca000f8e00ff */
[----:B------:R-:W1:Y:S04]  /*10890*/  LDS.128 R4, [R16+0x19cd0] ;  /* 0x019cd00010047984 */ /* 0x000e680000000c00 */
[----:B-1----:R1:W-:Y:S01]  /*108a0*/  STL.64 [R1], R4 ;  /* 0x0000000401007387 */ /* 0x0023e20000100a00 */
[----:B------:R-:W-:Y:S02]  /*108b0*/  IMAD.MOV.U32 R2, RZ, RZ, R7 ;  /* 0x000000ffff027224 */ /* 0x000fe400078e0007 */
[----:B------:R-:W-:-:S03]  /*108c0*/  IMAD.MOV.U32 R0, RZ, RZ, R6 ;  /* 0x000000ffff007224 */ /* 0x000fc600078e0006 */
[----:B------:R-:W-:Y:S02]  /*108d0*/  R2UR UR43, R2 ;  /* 0x00000000022b72ca */ /* 0x000fe400000e0000 */
[----:B------:R-:W-:Y:S01]  /*108e0*/  R2UR UR36, R0 ;  /* 0x00000000002472ca */ /* 0x000fe200000e0000 */
[----:B------:R-:W-:Y:S06]  /*108f0*/  BAR.ARV 0x4, 0x200 ;  /* 0x0108000000007b1d */ /* 0x000fec0000002000 */
[----:B------:R-:W-:Y:S08]  /*10900*/  BRA `(.L_x_10332) ;  /* 0x0000000800d07947 */ /* 0x000ff00003800000 */
.L_x_10331:
[----:B------:R-:W0:Y:S01]  /*10910*/  S2R R2, SR_TID.X ;  /* 0x0000000000027919 */ /* 0x000e220000002100 */
[----:B------:R-:W-:Y:S01]  /*10920*/  ULDC UR4, c[0x0][0xc3c] ;  /* 0x00030f0000047ab9 */ /* 0x000fe20000000800 */
[----:B------:R-:W2:Y:S01]  /*10930*/  LDL.LU R0, [R1] ;  /* 0x0000000001007983 */ /* 0x000ea20000300800 */
        /* <DEDUP_REMOVED lines=38> */
.L_x_10337:
        /* <DEDUP_REMOVED lines=14> */
.L_x_10336:
[----:B------:R-:W-:Y:S05]  /*10c80*/  BSYNC B0 ;  /* 0x0000000000007941 */ /* 0x000fea0003800000 */
.L_x_10335:
        /* <DEDUP_REMOVED lines=21> */
.L_x_10333:
        /* <DEDUP_REMOVED lines=21> */
.L_x_10338:
        /* <DEDUP_REMOVED lines=63> */
.L_x_10334:
[----:B------:R0:W-:Y:S01]  /*11320*/  STL [R1], R0 ;  /* 0x0000000001007387 */ /* 0x0001e20000100800 */
[----:B------:R-:W-:Y:S01]  /*11330*/  ULDC UR43, c[0x0][0xc3c] ;  /* 0x00030f00002b7ab9 */ /* 0x000fe20000000800 */
[----:B------:R-:W-:Y:S02]  /*11340*/  UMOV UR36, URZ ;  /* 0x0000003f00247c82 */ /* 0x000fe40008000000 */
[----:B------:R0:W-:Y:S03]  /*11350*/  STL [R1+0x4], RZ ;  /* 0x000004ff01007387 */ /* 0x0001e60000100800 */
.L_x_10339:
        /* <DEDUP_REMOVED lines=15> */
.L_x_10332:
[----:B------:R-:W-:Y:S02]  /*11450*/  ULDC UR4, c[0x0][0xc3c] ;  /* 0x00030f0000047ab9 */ /* 0x000fe40000000800 */
[----:B------:R-:W-:-:S06]  /*11460*/  UISETP.GE.AND UP0, UPT, UR43, UR4, UPT ;  /* 0x000000042b00728c */ /* 0x000fcc000bf06270 */
[----:B------:R-:W-:-:S13]  /*11470*/  PLOP3.LUT P0, PT, PT, PT, UP0, 0x80, 0x0 ;  /* 0x000000000000781c */ /* 0x000fda0003f0f008 */
[----:B------:R-:W-:Y:S05]  /*11480*/  @!P0 BRA `(.L_x_10340) ;  /* 0xffffffb800c48947 */ /* 0x000fea000383ffff */
.L_x_10267:
        /* <DEDUP_REMOVED lines=12> */
.L_x_10379:
[----:B------:R-:W-:Y:S05]  /*11550*/  BSYNC B0 ;  /* 0x0000000000007941 */ /* 0x000fea0003800000 */
.L_x_10341:
[----:B------:R-:W-:-:S03]  /*11560*/  UMOV UR4, 0xffffffff ;  /* 0xffffffff00047882 */ /* 0x000fc60000000000 */
[----:B------:R-:W-:Y:S05]  /*11570*/  BRA.DIV UR4, `(.L_x_10343) ;  /* 0x0000000e04747947 */ /* 0x000fea000b800000 */
[----:B0-----:R-:W0:Y:S02]  /*11580*/  S2R R0, SR_TID.X ;  /* 0x0000000000007919 */ /* 0x001e240000002100 */
[----:B0-----:R-:W-:-:S04]  /*11590*/  SHF.R.U32.HI R0, RZ, 0x5, R0 ;  /* 0x00000005ff007819 */ /* 0x001fc80000011600 */
[----:B------:R-:W-:-:S05]  /*115a0*/  LOP3.LUT R0, R0, 0x3, RZ, 0xc0, !PT ;  /* 0x0000000300007812 */ /* 0x000fca00078ec0ff */
[----:B------:R0:W1:Y:S02]  /*115b0*/  SHFL.IDX PT, R14, R0, RZ, 0x1f ;  /* 0x00001fff000e7589 */ /* 0x00006400000e0000 */
.L_x_10382:
[----:B-1----:R-:W-:Y:S01]  /*115c0*/  ISETP.NE.AND P0, PT, R14, RZ, PT ;  /* 0x000000ff0e00720c */ /* 0x002fe20003f05270 */
[----:B------:R-:W-:-:S12]  /*115d0*/  BSSY B0, `(.L_x_10344) ;  /* 0x000002b000007945 */ /* 0x000fd80003800000 */
[----:B------:R-:W-:Y:S05]  /*115e0*/  @P0 BRA `(.L_x_10345) ;  /* 0x0000000000a40947 */ /* 0x000fea0003800000 */
[----:B------:R-:W-:-:S03]  /*115f0*/  UMOV UR4, 0xffffffff ;  /* 0xffffffff00047882 */ /* 0x000fc60000000000 */
[----:B------:R-:W-:Y:S05]  /*11600*/  BRA.DIV UR4, `(.L_x_10346) ;  /* 0x0000000e04847947 */ /* 0x000fea000b800000 */
[----:B------:R-:W-:-:S13]  /*11610*/  ELECT P6, URZ, PT ;  /* 0x00000000003f782f */ /* 0x000fda00038c0000 */
.L_x_10385:
[----:B------:R-:W-:Y:S05]  /*11620*/  @!P6 BRA `(.L_x_10345) ;  /* 0x000000000094e947 */ /* 0x000fea0003800000 */
[----:B------:R-:W-:-:S06]  /*11630*/  ULOP3.LUT UR4, UR40, 0x2, URZ, 0xfc, !UPT ;  /* 0x0000000228047892 */ /* 0x000fcc000f8efc3f */
[----:B0-----:R-:W-:-:S05]  /*11640*/  IMAD.U32 R0, RZ, RZ, UR4 ;  /* 0x00000004ff007e24 */ /* 0x001fca000f8e00ff */
[----:B------:R-:W-:-:S13]  /*11650*/  ISETP.NE.AND P0, PT, R0, 0x3, PT ;  /* 0x000000030000780c */ /* 0x000fda0003f05270 */
[----:B------:R-:W-:Y:S05]  /*11660*/  @!P0 BRA `(.L_x_10347) ;  /* 0x0000000000048947 */ /* 0x000fea0003800000 */
[----:B------:R-:W-:Y:S01]  /*11670*/  BPT.TRAP 0x1 ;  /* 0x000000040000795c */ /* 0x000fe20000300000 */
.L_x_10347:
        /* <DEDUP_REMOVED lines=12> */
.L_x_10386:
[----:B------:R-:W1:Y:S02]  /*11740*/  SYNCS.PHASECHK.TRANS64.TRYWAIT P1, [R3+URZ], R0 ;  /* 0x00000000030075a7 */ /* 0x000e64000802017f */
[----:B-1----:R-:W-:Y:S05]  /*11750*/  @!P1 BRA `(.L_x_10349) ;  /* 0x0000000c00649947 */ /* 0x002fea0003800000 */
.L_x_10387:
[----:B------:R-:W-:Y:S05]  /*11760*/  @!P0 BRA `(.L_x_10350) ;  /* 0x0000000000048947 */ /* 0x000fea0003800000 */
[----:B------:R-:W-:Y:S01]  /*11770*/  BPT.TRAP 0x1 ;  /* 0x000000040000795c */ /* 0x000fe20000300000 */
.L_x_10350:
[----:B-1----:R-:W-:-:S04]  /*11780*/  IMAD R3, R18, 0x8, R7 ;  /* 0x0000000812037824 */ /* 0x002fc800078e0207 */
[----:B------:R-:W1:Y:S02]  /*11790*/  SYNCS.PHASECHK.TRANS64.TRYWAIT P1, [R3+URZ+0x19c60], R4 ;  /* 0x019c6004030075a7 */ /* 0x000e64000802017f */
[----:B-1----:R-:W-:Y:S05]  /*117a0*/  @!P1 BRA `(.L_x_10351) ;  /* 0x0000000c00649947 */ /* 0x002fea0003800000 */
.L_x_10388:
[----:B------:R-:W-:Y:S05]  /*117b0*/  @!P0 BRA `(.L_x_10352) ;  /* 0x0000000000048947 */ /* 0x000fea0003800000 */
[----:B------:R-:W-:Y:S01]  /*117c0*/  BPT.TRAP 0x1 ;  /* 0x000000040000795c */ /* 0x000fe20000300000 */
.L_x_10352:
[----:B0-----:R-:W-:-:S04]  /*117d0*/  IMAD R5, R6, 0x8, R7 ;  /* 0x0000000806057824 */ /* 0x001fc800078e0207 */
[----:B------:R-:W0:Y:S02]  /*117e0*/  SYNCS.PHASECHK.TRANS64.TRYWAIT P1, [R5+URZ+0x19c60], R0 ;  /* 0x019c6000050075a7 */ /* 0x000e24000802017f */
[----:B0-----:R-:W-:Y:S05]  /*117f0*/  @!P1 BRA `(.L_x_10353) ;  /* 0x0000000c00649947 */ /* 0x001fea0003800000 */
.L_x_10389:
[----:B------:R-:W-:Y:S05]  /*11800*/  @!P0 BRA `(.L_x_10354) ;  /* 0x0000000000048947 */ /* 0x000fea0003800000 */
[----:B------:R-:W-:Y:S01]  /*11810*/  BPT.TRAP 0x1 ;  /* 0x000000040000795c */ /* 0x000fe20000300000 */
.L_x_10354:
[----:B------:R-:W2:Y:S02]  /*11820*/  SYNCS.PHASECHK.TRANS64.TRYWAIT P0, [R3+URZ+0x19c80], R4 ;  /* 0x019c8004030075a7 */ /* 0x000ea4000800017f */
[----:B--2---:R-:W-:Y:S05]  /*11830*/  @!P0 BRA `(.L_x_10355) ;  /* 0x0000000c00688947 */ /* 0x004fea0003800000 */
.L_x_10356:
[----:B---3--:R3:W4:Y:S02]  /*11840*/  SYNCS.PHASECHK.TRANS64.TRYWAIT P0, [R5+URZ+0x19c80], R0 ;  /* 0x019c8000050075a7 */ /* 0x008724000800017f */
[----:B----4-:R-:W-:Y:S05]  /*11850*/  @!P0 NANOSLEEP.SYNCS 0x989680 ;  /* 0x009896800000895d */ /* 0x010fea0003900000 */
[----:B------:R-:W4:Y:S02]  /*11860*/  @!P0 SYNCS.PHASECHK.TRANS64 P0, [R5+URZ+0x19c80], R0 ;  /* 0x019c8000050085a7 */ /* 0x000f24000800007f */
[----:B----4-:R-:W-:Y:S05]  /*11870*/  @!P0 BRA `(.L_x_10356) ;  /* 0xfffffffc00f08947 */ /* 0x010fea000383ffff */
.L_x_10345:
[----:B------:R-:W-:Y:S05]  /*11880*/  BSYNC B0 ;  /* 0x0000000000007941 */ /* 0x000fea0003800000 */
.L_x_10344:
[----:B------:R-:W-:Y:S05]  /*11890*/  EXIT ;  /* 0x000000000000794d */ /* 0x000fea0003800000 */
.L_x_10214:
[----:B0-----:R-:W-:-:S04]  /*118a0*/  IMAD.U32 R3, RZ, RZ, UR45 ;  /* 0x0000002dff037e24 */ /* 0x001fc8000f8e00ff */
[----:B------:R0:W1:Y:S03]  /*118b0*/  SYNCS.PHASECHK.TRANS64.TRYWAIT P1, [R3+URZ+0x19c00], R6 ;  /* 0x019c0006030075a7 */ /* 0x000066000802017f */
[----:B-1----:R-:W-:Y:S05]  /*118c0*/  @!P1 NANOSLEEP.SYNCS 0x989680 ;  /* 0x009896800000995d */ /* 0x002fea0003900000 */
[----:B------:R-:W1:Y:S02]  /*118d0*/  @!P1 SYNCS.PHASECHK.TRANS64 P1, [R3+URZ+0x19c00], R6 ;  /* 0x019c0006030095a7 */ /* 0x000e64000802007f */
[----:B-1----:R-:W-:Y:S05]  /*118e0*/  @!P1 BRA `(.L_x_10214) ;  /* 0xfffffffc00ec9947 */ /* 0x002fea000383ffff */
[----:B------:R-:W-:Y:S05]  /*118f0*/  BRA `(.L_x_10357) ;  /* 0xffffff0000707947 */ /* 0x000fea000383ffff */
.L_x_10218:
[----:B-1----:R1:W2:Y:S02]  /*11900*/  SYNCS.PHASECHK.TRANS64.TRYWAIT P2, [R2+URZ+0x19c30], R3 ;  /* 0x019c3003020075a7 */ /* 0x0022a4000804017f */
[----:B--2---:R-:W-:Y:S05]  /*11910*/  @!P2 NANOSLEEP.SYNCS 0x989680 ;  /* 0x009896800000a95d */ /* 0x004fea0003900000 */
[----:B------:R-:W2:Y:S02]  /*11920*/  @!P2 SYNCS.PHASECHK.TRANS64 P2, [R2+URZ+0x19c30], R3 ;  /* 0x019c30030200a5a7 */ /* 0x000ea4000804007f */
[----:B--2---:R-:W-:Y:S05]  /*11930*/  @!P2 BRA `(.L_x_10218) ;  /* 0xfffffffc00f0a947 */ /* 0x004fea000383ffff */
[----:B------:R-:W-:Y:S05]  /*11940*/  BRA `(.L_x_10217) ;  /* 0xffffff0000947947 */ /* 0x000fea000383ffff */
.L_x_10223:
[----:B-1----:R-:W-:-:S04]  /*11950*/  IMAD.U32 R7, RZ, RZ, UR22 ;  /* 0x00000016ff077e24 */ /* 0x002fc8000f8e00ff */
[----:B------:R1:W2:Y:S03]  /*11960*/  SYNCS.PHASECHK.TRANS64.TRYWAIT P3, [R7+URZ+0x19c30], R6 ;  /* 0x019c3006070075a7 */ /* 0x0002a6000806017f */
[----:B--2---:R-:W-:Y:S05]  /*11970*/  @!P3 NANOSLEEP.SYNCS 0x989680 ;  /* 0x009896800000b95d */ /* 0x004fea0003900000 */
[----:B------:R-:W2:Y:S02]  /*11980*/  @!P3 SYNCS.PHASECHK.TRANS64 P3, [R7+URZ+0x19c30], R6 ;  /* 0x019c30060700b5a7 */ /* 0x000ea4000806007f */
[----:B--2---:R-:W-:Y:S05]  /*11990*/  @!P3 BRA `(.L_x_10223) ;  /* 0xfffffffc00ecb947 */ /* 0x004fea000383ffff */
[----:B------:R-:W-:Y:S05]  /*119a0*/  BRA `(.L_x_10222) ;  /* 0xffffff2800f47947 */ /* 0x000fea000383ffff */
.L_x_10227:
[----:B-1----:R-:W-:-:S04]  /*119b0*/  IMAD.U32 R7, RZ, RZ, UR14 ;  /* 0x0000000eff077e24 */ /* 0x002fc8000f8e00ff */
[----:B------:R1:W2:Y:S03]  /*119c0*/  SYNCS.PHASECHK.TRANS64.TRYWAIT P3, [R7+URZ+0x19c50], R6 ;  /* 0x019c5006070075a7 */ /* 0x0002a6000806017f */
[----:B--2---:R-:W-:Y:S05]  /*119d0*/  @!P3 NANOSLEEP.SYNCS 0x989680 ;  /* 0x009896800000b95d */ /* 0x004fea0003900000 */
[----:B------:R-:W2:Y:S02]  /*119e0*/  @!P3 SYNCS.PHASECHK.TRANS64 P3, [R7+URZ+0x19c50], R6 ;  /* 0x019c50060700b5a7 */ /* 0x000ea4000806007f */
[----:B--2---:R-:W-:Y:S05]  /*119f0*/  @!P3 BRA `(.L_x_10227) ;  /* 0xfffffffc00ecb947 */ /* 0x004fea000383ffff */
[----:B------:R-:W-:Y:S05]  /*11a00*/  BRA `(.L_x_10226) ;  /* 0xffffff2c00447947 */ /* 0x000fea000383ffff */
.L_x_10234:
[----:B-1----:R-:W-:-:S04]  /*11a10*/  IMAD.U32 R7, RZ, RZ, UR6 ;  /* 0x00000006ff077e24 */ /* 0x002fc8000f8e00ff */
[----:B------:R1:W2:Y:S03]  /*11a20*/  SYNCS.PHASECHK.TRANS64.TRYWAIT P2, [R7+URZ+0x19c30], R6 ;  /* 0x019c3006070075a7 */ /* 0x0002a6000804017f */
[----:B--2---:R-:W-:Y:S05]  /*11a30*/  @!P2 NANOSLEEP.SYNCS 0x989680 ;  /* 0x009896800000a95d */ /* 0x004fea0003900000 */
[----:B------:R-:W2:Y:S02]  /*11a40*/  @!P2 SYNCS.PHASECHK.TRANS64 P2, [R7+URZ+0x19c30], R6 ;  /* 0x019c30060700a5a7 */ /* 0x000ea4000804007f */
[----:B--2---:R-:W-:Y:S05]  /*11a50*/  @!P2 BRA `(.L_x_10234) ;  /* 0xfffffffc00eca947 */ /* 0x004fea000383ffff */
[----:B------:R-:W-:Y:S05]  /*11a60*/  BRA `(.L_x_10233) ;  /* 0xffffff5800107947 */ /* 0x000fea000383ffff */
.L_x_10238:
[----:B-1----:R-:W-:-:S04]  /*11a70*/  IMAD.U32 R7, RZ, RZ, UR14 ;  /* 0x0000000eff077e24 */ /* 0x002fc8000f8e00ff */
[----:B------:R1:W2:Y:S03]  /*11a80*/  SYNCS.PHASECHK.TRANS64.TRYWAIT P2, [R7+URZ+0x19c50], R6 ;  /* 0x019c5006070075a7 */ /* 0x0002a6000804017f */
[----:B--2---:R-:W-:Y:S05]  /*11a90*/  @!P2 NANOSLEEP.SYNCS 0x989680 ;  /* 0x009896800000a95d */ /* 0x004fea0003900000 */
[----:B------:R-:W2:Y:S02]  /*11aa0*/  @!P2 SYNCS.PHASECHK.TRANS64 P2, [R7+URZ+0x19c50], R6 ;  /* 0x019c50060700a5a7 */ /* 0x000ea4000804007f */
[----:B--2---:R-:W-:Y:S05]  /*11ab0*/  @!P2 BRA `(.L_x_10238) ;  /* 0xfffffffc00eca947 */ /* 0x004fea000383ffff */
[----:B------:R-:W-:Y:S05]  /*11ac0*/  BRA `(.L_x_10237) ;  /* 0xffffff5800607947 */ /* 0x000fea000383ffff */
.L_x_10244:
[----:B-1----:R-:W-:-:S04]  /*11ad0*/  IMAD.U32 R5, RZ, RZ, UR16 ;  /* 0x00000010ff057e24 */ /* 0x002fc8000f8e00ff */
[----:B------:R1:W2:Y:S03]  /*11ae0*/  SYNCS.PHASECHK.TRANS64.TRYWAIT P1, [R5+URZ+0x19c50], R0 ;  /* 0x019c5000050075a7 */ /* 0x0002a6000802017f */
[----:B--2---:R-:W-:Y:S05]  /*11af0*/  @!P1 NANOSLEEP.SYNCS 0x989680 ;  /* 0x009896800000995d */ /* 0x004fea0003900000 */
[----:B------:R-:W2:Y:S02]  /*11b00*/  @!P1 SYNCS.PHASECHK.TRANS64 P1, [R5+URZ+0x19c50], R0 ;  /* 0x019c5000050095a7 */ /* 0x000ea4000802007f */
[----:B--2---:R-:W-:Y:S05]  /*11b10*/  @!P1 BRA `(.L_x_10244) ;  /* 0xfffffffc00ec9947 */ /* 0x004fea000383ffff */
[----:B------:R-:W-:Y:S05]  /*11b20*/  BRA `(.L_x_10243) ;  /* 0xffffff7800b07947 */ /* 0x000fea000383ffff */
.L_x_10282:
[----:B------:R-:W-:Y:S02]  /*11b30*/  IMAD.MOV.U32 R13, RZ, RZ, R20 ;  /* 0x000000ffff0d7224 */ /* 0x000fe400078e0014 */
[----:B------:R-:W-:Y:S02]  /*11b40*/  IMAD.MOV.U32 R12, RZ, RZ, RZ ;  /* 0x000000ffff0c7224 */ /* 0x000fe400078e00ff */
[----:B------:R-:W-:Y:S02]  /*11b50*/  IMAD.MOV.U32 R11, RZ, RZ, 0x1f ;  /* 0x0000001fff0b7424 */ /* 0x000fe400078e00ff */
[----:B------:R-:W-:-:S07]  /*11b60*/  IMAD.MOV.U32 R15, RZ, RZ, -0x1 ;  /* 0xffffffffff0f7424 */ /* 0x000fce00078e00ff */
[----:B0-----:R-:W-:Y:S05]  /*11b70*/  WARPSYNC.COLLECTIVE R15, `(.L_x_10358) ;  /* 0x000000000f087348 */ /* 0x001fea0003c00000 */
[----:B------:R1:W2:Y:S02]  /*11b80*/  SHFL.IDX P6, R14, R13, R12, R11 ;  /* 0x0000000c0d0e7389 */ /* 0x0002a400000c000b */
[----:B012---:R-:W-:Y:S01]  /*11b90*/  ENDCOLLECTIVE ;  /* 0x000000000000791b */ /* 0x007fe20003800000 */
.L_x_10358:
[----:B------:R-:W-:Y:S05]  /*11ba0*/  BRA `(.L_x_10359) ;  /* 0xffffffc000947947 */ /* 0x000fea000383ffff */
.L_x_10284:
[----:B------:R-:W-:Y:S01]  /*11bb0*/  BSSY B0, `(.L_x_10360) ;  /* 0x0000006000007945 */ /* 0x000fe20003800000 */
[----:B------:R-:W-:-:S07]  /*11bc0*/  IMAD.MOV.U32 R15, RZ, RZ, -0x1 ;  /* 0xffffffffff0f7424 */ /* 0x000fce00078e00ff */
[----:B01----:R-:W-:Y:S05]  /*11bd0*/  WARPSYNC.COLLECTIVE R15, `(.L_x_10361) ;  /* 0x000000000f0c7348 */ /* 0x003fea0003c00000 */
[----:B------:R-:W-:Y:S02]  /*11be0*/  ELECT P6, UR62, PT ;  /* 0x00000000003e782f */ /* 0x000fe400038c0000 */
[----:B------:R-:W-:Y:S01]  /*11bf0*/  MOV R14, UR62 ;  /* 0x0000003e000e7c02 */ /* 0x000fe20008000f00 */
[----:B01----:R-:W-:Y:S10]  /*11c00*/  ENDCOLLECTIVE ;  /* 0x000000000000791b */ /* 0x003ff40003800000 */
.L_x_10361:
[----:B------:R-:W-:Y:S05]  /*11c10*/  BSYNC B0 ;  /* 0x0000000000007941 */ /* 0x000fea0003800000 */
.L_x_10360:
[----:B------:R-:W-:Y:S05]  /*11c20*/  BRA `(.L_x_10362) ;  /* 0xffffffc000987947 */ /* 0x000fea000383ffff */
.L_x_10286:
[----:B--2---:R2:W3:Y:S02]  /*11c30*/  SYNCS.PHASECHK.TRANS64.TRYWAIT P0, [R4+URZ+0x19c80], R3 ;  /* 0x019c8003040075a7 */ /* 0x0044e4000800017f */
[----:B---3--:R-:W-:Y:S05]  /*11c40*/  @!P0 NANOSLEEP.SYNCS 0x989680 ;  /* 0x009896800000895d */ /* 0x008fea0003900000 */
[----:B------:R-:W3:Y:S02]  /*11c50*/  @!P0 SYNCS.PHASECHK.TRANS64 P0, [R4+URZ+0x19c80], R3 ;  /* 0x019c8003040085a7 */ /* 0x000ee4000800007f */
[----:B---3--:R-:W-:Y:S05]  /*11c60*/  @!P0 BRA `(.L_x_10286) ;  /* 0xfffffffc00f08947 */ /* 0x008fea000383ffff */
[----:B------:R-:W-:Y:S05]  /*11c70*/  BRA `(.L_x_10363) ;  /* 0xffffffc000f47947 */ /* 0x000fea000383ffff */
.L_x_10288:
[----:B---3--:R3:W4:Y:S02]  /*11c80*/  SYNCS.PHASECHK.TRANS64.TRYWAIT P0, [R4+URZ+0x19c40], R3 ;  /* 0x019c4003040075a7 */ /* 0x008724000800017f */
[----:B----4-:R-:W-:Y:S05]  /*11c90*/  @!P0 NANOSLEEP.SYNCS 0x989680 ;  /* 0x009896800000895d */ /* 0x010fea0003900000 */
[----:B------:R-:W4:Y:S02]  /*11ca0*/  @!P0 SYNCS.PHASECHK.TRANS64 P0, [R4+URZ+0x19c40], R3 ;  /* 0x019c4003040085a7 */ /* 0x000f24000800007f */
[----:B----4-:R-:W-:Y:S05]  /*11cb0*/  @!P0 BRA `(.L_x_10288) ;  /* 0xfffffffc00f08947 */ /* 0x010fea000383ffff */
[----:B------:R-:W-:Y:S05]  /*11cc0*/  BRA `(.L_x_10364) ;  /* 0xffffffc400787947 */ /* 0x000fea000383ffff */
.L_x_10292:
        /* <DEDUP_REMOVED lines=13> */
.L_x_10365:
[----:B------:R-:W-:Y:S02]  /*11da0*/  IMAD.MOV.U32 R13, RZ, RZ, R4 ;  /* 0x000000ffff0d7224 */ /* 0x000fe400078e0004 */
[----:B------:R-:W-:-:S07]  /*11db0*/  IMAD.MOV.U32 R2, RZ, RZ, R14 ;  /* 0x000000ffff027224 */ /* 0x000fce00078e000e */
[----:B------:R-:W-:Y:S05]  /*11dc0*/  WARPSYNC.COLLECTIVE R15, `(.L_x_10366) ;  /* 0x000000000f087348 */ /* 0x000fea0003c00000 */
[----:B------:R0:W1:Y:S02]  /*11dd0*/  SHFL.IDX P6, R14, R13, R12, R11 ;  /* 0x0000000c0d0e7389 */ /* 0x00006400000c000b */
[----:B01----:R-:W-:Y:S01]  /*11de0*/  ENDCOLLECTIVE ;  /* 0x000000000000791b */ /* 0x003fe20003800000 */
.L_x_10366:
[----:B------:R-:W-:Y:S02]  /*11df0*/  IMAD.MOV.U32 R13, RZ, RZ, R0 ;  /* 0x000000ffff0d7224 */ /* 0x000fe400078e0000 */
[----:B------:R-:W-:Y:S02]  /*11e00*/  IMAD.MOV.U32 R12, RZ, RZ, 0x1 ;  /* 0x00000001ff0c7424 */ /* 0x000fe400078e00ff */
[----:B------:R-:W-:-:S07]  /*11e10*/  IMAD.MOV.U32 R3, RZ, RZ, R14 ;  /* 0x000000ffff037224 */ /* 0x000fce00078e000e */
[----:B------:R-:W-:Y:S05]  /*11e20*/  WARPSYNC.COLLECTIVE R15, `(.L_x_10367) ;  /* 0x000000000f087348 */ /* 0x000fea0003c00000 */
[----:B------:R0:W1:Y:S02]  /*11e30*/  SHFL.IDX P6, R14, R13, R12, R11 ;  /* 0x0000000c0d0e7389 */ /* 0x00006400000c000b */
[----:B01----:R-:W-:Y:S01]  /*11e40*/  ENDCOLLECTIVE ;  /* 0x000000000000791b */ /* 0x003fe20003800000 */
.L_x_10367:
        /* <DEDUP_REMOVED lines=10> */
.L_x_10368:
        /* <DEDUP_REMOVED lines=12> */
.L_x_10369:
        /* <DEDUP_REMOVED lines=8> */
.L_x_10370:
[----:B------:R-:W-:-:S04]  /*12030*/  @!P4 IMAD.X R0, RZ, RZ, R0, P3 ;  /* 0x000000ffff00c224 */ /* 0x000fc800018e0600 */
[----:B------:R-:W-:-:S05]  /*12040*/  @!P4 IMAD.MOV.U32 R3, RZ, RZ, R0 ;  /* 0x000000ffff03c224 */ /* 0x000fca00078e0000 */
        /* <DEDUP_REMOVED lines=8> */
.L_x_10297:
[----:B-1----:R1:W2:Y:S02]  /*120d0*/  SYNCS.PHASECHK.TRANS64.TRYWAIT P0, [R16+URZ+0x19c20], R3 ;  /* 0x019c2003100075a7 */ /* 0x0022a4000800017f */
[----:B--2---:R-:W-:Y:S05]  /*120e0*/  @!P0 NANOSLEEP.SYNCS 0x989680 ;  /* 0x009896800000895d */ /* 0x004fea0003900000 */
[----:B------:R-:W2:Y:S02]  /*120f0*/  @!P0 SYNCS.PHASECHK.TRANS64 P0, [R16+URZ+0x19c20], R3 ;  /* 0x019c2003100085a7 */ /* 0x000ea4000800007f */
[----:B--2---:R-:W-:Y:S05]  /*12100*/  @!P0 BRA `(.L_x_10297) ;  /* 0xfffffffc00f08947 */ /* 0x004fea000383ffff */
[----:B------:R-:W-:Y:S05]  /*12110*/  BRA `(.L_x_10372) ;  /* 0xffffffcc00b87947 */ /* 0x000fea000383ffff */
.L_x_10303:
[----:B0-----:R0:W1:Y:S02]  /*12120*/  SYNCS.PHASECHK.TRANS64.TRYWAIT P0, [R6+URZ+0x19c80], R4 ;  /* 0x019c8004060075a7 */ /* 0x001064000800017f */
[----:B-1----:R-:W-:Y:S05]  /*12130*/  @!P0 NANOSLEEP.SYNCS 0x989680 ;  /* 0x009896800000895d */ /* 0x002fea0003900000 */
[----:B------:R-:W1:Y:S02]  /*12140*/  @!P0 SYNCS.PHASECHK.TRANS64 P0, [R6+URZ+0x19c80], R4 ;  /* 0x019c8004060085a7 */ /* 0x000e64000800007f */
[----:B-1----:R-:W-:Y:S05]  /*12150*/  @!P0 BRA `(.L_x_10303) ;  /* 0xfffffffc00f08947 */ /* 0x002fea000383ffff */
[----:B------:R-:W-:Y:S05]  /*12160*/  BRA `(.L_x_10373) ;  /* 0xffffffd000587947 */ /* 0x000fea000383ffff */
.L_x_10310:
[----:B-1----:R1:W2:Y:S02]  /*12170*/  SYNCS.PHASECHK.TRANS64.TRYWAIT P0, [R6+URZ+0x19c40], R4 ;  /* 0x019c4004060075a7 */ /* 0x0022a4000800017f */
[----:B--2---:R-:W-:Y:S05]  /*12180*/  @!P0 NANOSLEEP.SYNCS 0x989680 ;  /* 0x009896800000895d */ /* 0x004fea0003900000 */
[----:B------:R-:W2:Y:S02]  /*12190*/  @!P0 SYNCS.PHASECHK.TRANS64 P0, [R6+URZ+0x19c40], R4 ;  /* 0x019c4004060085a7 */ /* 0x000ea4000800007f */
[----:B--2---:R-:W-:Y:S05]  /*121a0*/  @!P0 BRA `(.L_x_10310) ;  /* 0xfffffffc00f08947 */ /* 0x004fea000383ffff */
[----:B------:R-:W-:Y:S05]  /*121b0*/  BRA `(.L_x_10374) ;  /* 0xffffffd400507947 */ /* 0x000fea000383ffff */
.L_x_10318:
[----:B0-----:R0:W1:Y:S02]  /*121c0*/  SYNCS.PHASECHK.TRANS64.TRYWAIT P0, [R3+URZ+0x19c70], R4 ;  /* 0x019c7004030075a7 */ /* 0x001064000800017f */
[----:B-1----:R-:W-:Y:S05]  /*121d0*/  @!P0 NANOSLEEP.SYNCS 0x989680 ;  /* 0x009896800000895d */ /* 0x002fea0003900000 */
[----:B------:R-:W1:Y:S02]  /*121e0*/  @!P0 SYNCS.PHASECHK.TRANS64 P0, [R3+URZ+0x19c70], R4 ;  /* 0x019c7004030085a7 */ /* 0x000e64000800007f */
[----:B-1----:R-:W-:Y:S05]  /*121f0*/  @!P0 BRA `(.L_x_10318) ;  /* 0xfffffffc00f08947 */ /* 0x002fea000383ffff */
[----:B------:R-:W-:Y:S05]  /*12200*/  BRA `(.L_x_10375) ;  /* 0xffffffd800647947 */ /* 0x000fea000383ffff */
.L_x_10320:
[----:B0-----:R0:W1:Y:S02]  /*12210*/  SYNCS.PHASECHK.TRANS64.TRYWAIT P0, [R3+URZ+0x19c60], R4 ;  /* 0x019c6004030075a7 */ /* 0x001064000800017f */
[----:B-1----:R-:W-:Y:S05]  /*12220*/  @!P0 NANOSLEEP.SYNCS 0x989680 ;  /* 0x009896800000895d */ /* 0x002fea0003900000 */
[----:B------:R-:W1:Y:S02]  /*12230*/  @!P0 SYNCS.PHASECHK.TRANS64 P0, [R3+URZ+0x19c60], R4 ;  /* 0x019c6004030085a7 */ /* 0x000e64000800007f */
[----:B-1----:R-:W-:Y:S05]  /*12240*/  @!P0 BRA `(.L_x_10320) ;  /* 0xfffffffc00f08947 */ /* 0x002fea000383ffff */
[----:B------:R-:W-:Y:S05]  /*12250*/  BRA `(.L_x_10376) ;  /* 0xffffffd8006c7947 */ /* 0x000fea000383ffff */
.L_x_10327:
[----:B-1----:R1:W2:Y:S02]  /*12260*/  SYNCS.PHASECHK.TRANS64.TRYWAIT P1, [R0+URZ+0x19c70], R3 ;  /* 0x019c7003000075a7 */ /* 0x0022a4000802017f */
[----:B--2---:R-:W-:Y:S05]  /*12270*/  @!P1 NANOSLEEP.SYNCS 0x989680 ;  /* 0x009896800000995d */ /* 0x004fea0003900000 */
[----:B------:R-:W2:Y:S02]  /*12280*/  @!P1 SYNCS.PHASECHK.TRANS64 P1, [R0+URZ+0x19c70], R3 ;  /* 0x019c7003000095a7 */ /* 0x000ea4000802007f */
[----:B--2---:R-:W-:Y:S05]  /*12290*/  @!P1 BRA `(.L_x_10327) ;  /* 0xfffffffc00f09947 */ /* 0x004fea000383ffff */
[----:B------:R-:W-:Y:S05]  /*122a0*/  BRA `(.L_x_10377) ;  /* 0xffffffe0000c7947 */ /* 0x000fea000383ffff */
.L_x_10329:
[----:B-1----:R1:W2:Y:S02]  /*122b0*/  SYNCS.PHASECHK.TRANS64.TRYWAIT P1, [R0+URZ+0x19c60], R3 ;  /* 0x019c6003000075a7 */ /* 0x0022a4000802017f */
[----:B--2---:R-:W-:Y:S05]  /*122c0*/  @!P1 NANOSLEEP.SYNCS 0x989680 ;  /* 0x009896800000995d */ /* 0x004fea0003900000 */
[----:B------:R-:W2:Y:S02]  /*122d0*/  @!P1 SYNCS.PHASECHK.TRANS64 P1, [R0+URZ+0x19c60], R3 ;  /* 0x019c6003000095a7 */ /* 0x000ea4000802007f */
[----:B--2---:R-:W-:Y:S05]  /*122e0*/  @!P1 BRA `(.L_x_10329) ;  /* 0xfffffffc00f09947 */ /* 0x004fea000383ffff */
[----:B------:R-:W-:Y:S05]  /*122f0*/  BRA `(.L_x_10378) ;  /* 0xffffffe000107947 */ /* 0x000fea000383ffff */
.L_x_10342:
[----:B0-----:R0:W1:Y:S02]  /*12300*/  SYNCS.PHASECHK.TRANS64.TRYWAIT P0, [R7+URZ+0x19c20], R0 ;  /* 0x019c2000070075a7 */ /* 0x001064000800017f */
[----:B-1----:R-:W-:Y:S05]  /*12310*/  @!P0 NANOSLEEP.SYNCS 0x989680 ;  /* 0x009896800000895d */ /* 0x002fea0003900000 */
[----:B------:R-:W1:Y:S02]  /*12320*/  @!P0 SYNCS.PHASECHK.TRANS64 P0, [R7+URZ+0x19c20], R0 ;  /* 0x019c2000070085a7 */ /* 0x000e64000800007f */
[----:B-1----:R-:W-:Y:S05]  /*12330*/  @!P0 BRA `(.L_x_10342) ;  /* 0xfffffffc00f08947 */ /* 0x002fea000383ffff */
[----:B------:R-:W-:Y:S05]  /*12340*/  BRA `(.L_x_10379) ;  /* 0xfffffff000807947 */ /* 0x000fea000383ffff */
.L_x_10343:
        /* <DEDUP_REMOVED lines=11> */
.L_x_10381:
[----:B------:R-:W-:Y:S05]  /*12400*/  BSYNC B0 ;  /* 0x0000000000007941 */ /* 0x000fea0003800000 */
.L_x_10380:
[----:B------:R-:W-:Y:S05]  /*12410*/  BRA `(.L_x_10382) ;  /* 0xfffffff000687947 */ /* 0x000fea000383ffff */
.L_x_10346:
[----:B------:R-:W-:Y:S01]  /*12420*/  BSSY B1, `(.L_x_10383) ;  /* 0x0000006000017945 */ /* 0x000fe20003800000 */
[----:B------:R-:W-:-:S07]  /*12430*/  IMAD.MOV.U32 R15, RZ, RZ, -0x1 ;  /* 0xffffffffff0f7424 */ /* 0x000fce00078e00ff */
[----:B0-----:R-:W-:Y:S05]  /*12440*/  WARPSYNC.COLLECTIVE R15, `(.L_x_10384) ;  /* 0x000000000f0c7348 */ /* 0x001fea0003c00000 */
[----:B------:R-:W-:Y:S02]  /*12450*/  ELECT P6, UR62, PT ;  /* 0x00000000003e782f */ /* 0x000fe400038c0000 */
[----:B------:R-:W-:Y:S01]  /*12460*/  MOV R14, UR62 ;  /* 0x0000003e000e7c02 */ /* 0x000fe20008000f00 */
[----:B0-----:R-:W-:Y:S10]  /*12470*/  ENDCOLLECTIVE ;  /* 0x000000000000791b */ /* 0x001ff40003800000 */
.L_x_10384:
[----:B------:R-:W-:Y:S05]  /*12480*/  BSYNC B1 ;  /* 0x0000000000017941 */ /* 0x000fea0003800000 */
.L_x_10383:
[----:B------:R-:W-:Y:S05]  /*12490*/  BRA `(.L_x_10385) ;  /* 0xfffffff000607947 */ /* 0x000fea000383ffff */
.L_x_10348:
[----:B0-----:R0:W1:Y:S02]  /*124a0*/  SYNCS.PHASECHK.TRANS64.TRYWAIT P1, [R5+URZ], R4 ;  /* 0x00000004050075a7 */ /* 0x001064000802017f */
[----:B-1----:R-:W-:Y:S05]  /*124b0*/  @!P1 NANOSLEEP.SYNCS 0x989680 ;  /* 0x009896800000995d */ /* 0x002fea0003900000 */
[----:B------:R-:W1:Y:S02]  /*124c0*/  @!P1 SYNCS.PHASECHK.TRANS64 P1, [R5+URZ], R4 ;  /* 0x00000004050095a7 */ /* 0x000e64000802007f */
[----:B-1----:R-:W-:Y:S05]  /*124d0*/  @!P1 BRA `(.L_x_10348) ;  /* 0xfffffffc00f09947 */ /* 0x002fea000383ffff */
[----:B------:R-:W-:Y:S05]  /*124e0*/  BRA `(.L_x_10386) ;  /* 0xfffffff000947947 */ /* 0x000fea000383ffff */
.L_x_10349:
[----:B-1----:R1:W2:Y:S02]  /*124f0*/  SYNCS.PHASECHK.TRANS64.TRYWAIT P1, [R3+URZ], R0 ;  /* 0x00000000030075a7 */ /* 0x0022a4000802017f */
[----:B--2---:R-:W-:Y:S05]  /*12500*/  @!P1 NANOSLEEP.SYNCS 0x989680 ;  /* 0x009896800000995d */ /* 0x004fea0003900000 */
[----:B------:R-:W2:Y:S02]  /*12510*/  @!P1 SYNCS.PHASECHK.TRANS64 P1, [R3+URZ], R0 ;  /* 0x00000000030095a7 */ /* 0x000ea4000802007f */
[----:B--2---:R-:W-:Y:S05]  /*12520*/  @!P1 BRA `(.L_x_10349) ;  /* 0xfffffffc00f09947 */ /* 0x004fea000383ffff */
[----:B------:R-:W-:Y:S05]  /*12530*/  BRA `(.L_x_10387) ;  /* 0xfffffff000887947 */ /* 0x000fea000383ffff */
.L_x_10351:
[----:B-1----:R1:W2:Y:S02]  /*12540*/  SYNCS.PHASECHK.TRANS64.TRYWAIT P1, [R3+URZ+0x19c60], R4 ;  /* 0x019c6004030075a7 */ /* 0x0022a4000802017f */
[----:B--2---:R-:W-:Y:S05]  /*12550*/  @!P1 NANOSLEEP.SYNCS 0x989680 ;  /* 0x009896800000995d */ /* 0x004fea0003900000 */
[----:B------:R-:W2:Y:S02]  /*12560*/  @!P1 SYNCS.PHASECHK.TRANS64 P1, [R3+URZ+0x19c60], R4 ;  /* 0x019c6004030095a7 */ /* 0x000ea4000802007f */
[----:B--2---:R-:W-:Y:S05]  /*12570*/  @!P1 BRA `(.L_x_10351) ;  /* 0xfffffffc00f09947 */ /* 0x004fea000383ffff */
[----:B------:R-:W-:Y:S05]  /*12580*/  BRA `(.L_x_10388) ;  /* 0xfffffff000887947 */ /* 0x000fea000383ffff */
.L_x_10353:
[----:B0-----:R0:W2:Y:S02]  /*12590*/  SYNCS.PHASECHK.TRANS64.TRYWAIT P1, [R5+URZ+0x19c60], R0 ;  /* 0x019c6000050075a7 */ /* 0x0010a4000802017f */
[----:B--2---:R-:W-:Y:S05]  /*125a0*/  @!P1 NANOSLEEP.SYNCS 0x989680 ;  /* 0x009896800000995d */ /* 0x004fea0003900000 */
[----:B------:R-:W2:Y:S02]  /*125b0*/  @!P1 SYNCS.PHASECHK.TRANS64 P1, [R5+URZ+0x19c60], R0 ;  /* 0x019c6000050095a7 */ /* 0x000ea4000802007f */
[----:B--2---:R-:W-:Y:S05]  /*125c0*/  @!P1 BRA `(.L_x_10353) ;  /* 0xfffffffc00f09947 */ /* 0x004fea000383ffff */
[----:B------:R-:W-:Y:S05]  /*125d0*/  BRA `(.L_x_10389) ;  /* 0xfffffff000887947 */ /* 0x000fea000383ffff */
.L_x_10355:
[----:B--2---:R2:W3:Y:S02]  /*125e0*/  SYNCS.PHASECHK.TRANS64.TRYWAIT P0, [R3+URZ+0x19c80], R4 ;  /* 0x019c8004030075a7 */ /* 0x0044e4000800017f */
[----:B---3--:R-:W-:Y:S05]  /*125f0*/  @!P0 NANOSLEEP.SYNCS 0x989680 ;  /* 0x009896800000895d */ /* 0x008fea0003900000 */
[----:B------:R-:W3:Y:S02]  /*12600*/  @!P0 SYNCS.PHASECHK.TRANS64 P0, [R3+URZ+0x19c80], R4 ;  /* 0x019c8004030085a7 */ /* 0x000ee4000800007f */
[----:B---3--:R-:W-:Y:S05]  /*12610*/  @!P0 BRA `(.L_x_10355) ;  /* 0xfffffffc00f08947 */ /* 0x008fea000383ffff */
[----:B------:R-:W-:Y:S05]  /*12620*/  BRA `(.L_x_10356) ;  /* 0xfffffff000847947 */ /* 0x000fea000383ffff */
.L_x_10390:
        /* <DEDUP_REMOVED lines=13> */
.L_x_12988:


//--------------------- .text._ZN7cutlass13device_kernelIN5flash11enable_sm90INS1_16FlashAttnFwdSm90INS1_25CollectiveMainloopFwdSm90ILi2EN4cute5tupleIJNS5_1CILi1EEES8_S8_EEENS6_IJNS7_ILi192EEENS7_ILi128EEENS7_ILi96EEEEEELi96ENS_12float_e4m3_tEfNS_4arch4Sm90ELb1ELb0ELb1ELb1ELb0ELb1ELb0ELb1ELb1ELb1ELb0ELb0EEENS1_21CollectiveEpilogueFwdINS6_IJSA_SC_SB_EEES9_NS_10bfloat16_tESG_Li384ELb1ELb1ELb0ELb1EEENS1_36VarlenDynamicPersistentTileSchedulerILi192ELi128ELi384ELi128ELb0ELb1ELb1ELb1ELb1ELb1EEEEEEEEEvNT_6ParamsE --------------------------
	.section	.text._ZN7cutlass13device_kernelIN5flash11enable_sm90INS1_16FlashAttnFwdSm90INS1_25CollectiveMainloopFwdSm90ILi2EN4cute5tupleIJNS5_1CILi1EEES8_S8_EEENS6_IJNS7_ILi192EEENS7_ILi128EEENS7_ILi96EEEEEELi96ENS_12float_e4m3_tEfNS_4arch4Sm90ELb1ELb0ELb1ELb1ELb0ELb1ELb0ELb1ELb1ELb1ELb0ELb0EEENS1_21CollectiveEpilogueFwdINS6_IJSA_SC_SB_EEES9_NS_10bfloat16_tESG_Li384ELb1ELb1ELb0ELb1EEENS1_36VarlenDynamicPersistentTileSchedulerILi192ELi128ELi384ELi128ELb0ELb1ELb1ELb1ELb1ELb1EEEEEEEEEvNT_6ParamsE,"ax",@progbits
	.align	128
.text._ZN7cutlass13device_kernelIN5flash11enable_sm90INS1_16FlashAttnFwdSm90INS1_25CollectiveMainloopFwdSm90ILi2EN4cute5tupleIJNS5_1CILi1EEES8_S8_EEENS6_IJNS7_ILi192EEENS7_ILi128EEENS7_ILi96EEEEEELi96ENS_12float_e4m3_tEfNS_4arch4Sm90ELb1ELb0ELb1ELb1ELb0ELb1ELb0ELb1ELb1ELb1ELb0ELb0EEENS1_21CollectiveEpilogueFwdINS6_IJSA_SC_SB_EEES9_NS_10bfloat16_tESG_Li384ELb1ELb1ELb0ELb1EEENS1_36VarlenDynamicPersistentTileSchedulerILi192ELi128ELi384ELi128ELb0ELb1ELb1ELb1ELb1ELb1EEEEEEEEEvNT_6ParamsE:
        .type           _ZN7cutlass13device_kernelIN5flash11enable_sm90INS1_16FlashAttnFwdSm90INS1_25CollectiveMainloopFwdSm90ILi2EN4cute5tupleIJNS5_1CILi1EEES8_S8_EEENS6_IJNS7_ILi192EEENS7_ILi128EEENS7_ILi96EEEEEELi96ENS_12float_e4m3_tEfNS_4arch4Sm90ELb1ELb0ELb1ELb1ELb0ELb1ELb0ELb1ELb1ELb1ELb0ELb0EEENS1_21CollectiveEpilogueFwdINS6_IJSA_SC_SB_EEES9_NS_10bfloat16_tESG_Li384ELb1ELb1ELb0ELb1EEENS1_36VarlenDynamicPersistentTileSchedulerILi192ELi128ELi384ELi128ELb0ELb1ELb1ELb1ELb1ELb1EEEEEEEEEvNT_6ParamsE,@function
        .size           _ZN7cutlass13device_kernelIN5flash11enable_sm90INS1_16FlashAttnFwdSm90INS1_25CollectiveMainloopFwdSm90ILi2EN4cute5tupleIJNS5_1CILi1EEES8_S8_EEENS6_IJNS7_ILi192EEENS7_ILi128EEENS7_ILi96EEEEEELi96ENS_12float_e4m3_tEfNS_4arch4Sm90ELb1ELb0ELb1ELb1ELb0ELb1ELb0ELb1ELb1ELb1ELb0ELb0EEENS1_21CollectiveEpilogueFwdINS6_IJSA_SC_SB_EEES9_NS_10bfloat16_tESG_Li384ELb1ELb1ELb0ELb1EEENS1_36VarlenDynamicPersistentTileSchedulerILi192ELi128ELi384ELi128ELb0ELb1ELb1ELb1ELb1ELb1EEEEEEEEEvNT_6ParamsE,(.L_x_12989 - _ZN7cutlass13device_kernelIN5flash11enable_sm90INS1_16FlashAttnFwdSm90INS1_25CollectiveMainloopFwdSm90ILi2EN4cute5tupleIJNS5_1CILi1EEES8_S8_EEENS6_IJNS7_ILi192EEENS7_ILi128EEENS7_ILi96EEEEEELi96ENS_12float_e4m3_tEfNS_4arch4Sm90ELb1ELb0ELb1ELb1ELb0ELb1ELb0ELb1ELb1ELb1ELb0ELb0EEENS1_21CollectiveEpilogueFwdINS6_IJSA_SC_SB_EEES9_NS_10bfloat16_tESG_Li384ELb1ELb1ELb0ELb1EEENS1_36VarlenDynamicPersistentTileSchedulerILi192ELi128ELi384ELi128ELb0ELb1ELb1ELb1ELb1ELb1EEEEEEEEEvNT_6ParamsE)
        .other          _ZN7cutlass13device_kernelIN5flash11enable_sm90INS1_16FlashAttnFwdSm90INS1_25CollectiveMainloopFwdSm90ILi2EN4cute5tupleIJNS5_1CILi1EEES8_S8_EEENS6_IJNS7_ILi192EEENS7_ILi128EEENS7_ILi96EEEEEELi96ENS_12float_e4m3_tEfNS_4arch4Sm90ELb1ELb0ELb1ELb1ELb0ELb1ELb0ELb1ELb1ELb1ELb0ELb0EEENS1_21CollectiveEpilogueFwdINS6_IJSA_SC_SB_EEES9_NS_10bfloat16_tESG_Li384ELb1ELb1ELb0ELb1EEENS1_36VarlenDynamicPersistentTileSchedulerILi192ELi128ELi384ELi128ELb0ELb1ELb1ELb1ELb1ELb1EEEEEEEEEvNT_6ParamsE,@"STO_CUDA_ENTRY STV_DEFAULT"
_ZN7cutlass13device_kernelIN5flash11enable_sm90INS1_16FlashAttnFwdSm90INS1_25CollectiveMainloopFwdSm90ILi2EN4cute5tupleIJNS5_1CILi1EEES8_S8_EEENS6_IJNS7_ILi192EEENS7_ILi128EEENS7_ILi96EEEEEELi96ENS_12float_e4m3_tEfNS_4arch4Sm90ELb1ELb0ELb1ELb1ELb0ELb1ELb0ELb1ELb1ELb1ELb0ELb0EEENS1_21CollectiveEpilogueFwdINS6_IJSA_SC_SB_EEES9_NS_10bfloat16_tESG_Li384ELb1ELb1ELb0ELb1EEENS1_36VarlenDynamicPersistentTileSchedulerILi192ELi128ELi384ELi128ELb0ELb1ELb1ELb1ELb1ELb1EEEEEEEEEvNT_6ParamsE:
        /* <DEDUP_REMOVED lines=24> */
.L_x_10392:
[----:B------:R-:W-:Y:S05]  /*0180*/  BSYNC B0 ;  /* 0x0000000000007941 */ /* 0x000fea0003800000 */
.L_x_10391:
        /* <DEDUP_REMOVED lines=41> */
.L_x_10393:
        /* <DEDUP_REMOVED lines=22> */
.L_x_10394:
        /* <DEDUP_REMOVED lines=18> */
.L_x_10395:
        /* <DEDUP_REMOVED lines=22> */
.L_x_10396:
        /* <DEDUP_REMOVED lines=22> */
.L_x_10397:
        /* <DEDUP_REMOVED lines=8> */
.L_x_10400:
        /* <DEDUP_REMOVED lines=36> */
[----:B------:R-:W-:Y:S01]  /*0c20*/  VIADD R25, R154, 0x20 ;  /* 0x000000209a197836 */ /* 0x000fe20000000000 */
[----:B------:R-:W-:Y:S01]  /*0c30*/  LEA.HI R6, R6, R19, RZ, 0x2 ;  /* 0x0000001306067211 */ /* 0x000fe200078f10ff */
[----:B------:R-:W-:Y:S01]  /*0c40*/  IMAD.SHL.U32 R22, R22, 0x10, RZ ;  /* 0x0000001016167824 */ /* 0x000fe200078e00ff */
[----:B------:R-:W-:Y:S01]  /*0c50*/  SHF.R.S32.HI R27, RZ, 0x7, R2 ;  /* 0x00000007ff1b7819 */ /* 0x000fe20000011402 */
        /* <DEDUP_REMOVED lines=15> */
[----:B------:R-:W-:Y:S02]  /*0d50*/  SHF.R.S32.HI R5, RZ, 0x3, R5 ;  /* 0x00000003ff057819 */ /* 0x000fe40000011405 */
[----:B------:R-:W-:Y:S01]  /*0d60*/  LEA.HI R13, R13, R6, RZ, 0x3 ;  /* 0x000000060d0d7211 */ /* 0x000fe200078f18ff */
[----:B------:R-:W-:Y:S01]  /*0d70*/  IMAD.IADD R3, R2, 0x1, -R3 ;  /* 0x0000000102037824 */ /* 0x000fe200078e0a03 */
[----:B------:R-:W-:Y:S01]  /*0d80*/  SHF.R.S32.HI R7, RZ, 0x1f, R14 ;  /* 0x0000001fff077819 */ /* 0x000fe2000001140e */
[----:B------:R-:W-:Y:S01]  /*0d90*/  IMAD.HI R2, R27, 0x55555556, RZ ;  /* 0x555555561b027827 */ /* 0x000fe200078e02ff */
[----:B------:R-:W-:Y:S02]  /*0da0*/  LOP3.LUT R13, R13, 0xfffffff8, RZ, 0xc0, !PT ;  /* 0xfffffff80d0d7812 */ /* 0x000fe400078ec0ff */
[----:B------:R-:W-:Y:S01]  /*0db0*/  LEA.HI R8, R8, R21, RZ, 0x5 ;  /* 0x0000001508087211 */ /* 0x000fe200078f28ff */
[----:B------:R-:W-:Y:S01]  /*0dc0*/  IMAD.SHL.U32 R5, R5, 0x80, RZ ;  /* 0x0000008005057824 */ /* 0x000fe200078e00ff */
[CC--:B------:R-:W-:Y:S01]  /*0dd0*/  LEA.HI R15, R7.reuse, R14.reuse, RZ, 0x4 ;  /* 0x0000000e070f7211 */ /* 0x0c0fe200078f20ff */
[----:B------:R-:W-:Y:S01]  /*0de0*/  IMAD.IADD R13, R6, 0x1, -R13 ;  /* 0x00000001060d7824 */ /* 0x000fe200078e0a0d */
[----:B------:R-:W-:Y:S01]  /*0df0*/  LEA.HI R7, R7, R14, RZ, 0x5 ;  /* 0x0000000e07077211 */ /* 0x000fe200078f28ff */
[----:B------:R-:W-:Y:S01]  /*0e00*/  IMAD R6, R3, 0x8, R4 ;  /* 0x0000000803067824 */ /* 0x000fe200078e0204 */
[----:B------:R-:W-:-:S02]  /*0e10*/  LEA.HI R2, R2, R2, RZ, 0x1 ;  /* 0x0000000202027211 */ /* 0x000fc400078f08ff */
[----:B------:R-:W-:Y:S02]  /*0e20*/  SHF.R.S32.HI R8, RZ, 0x5, R8 ;  /* 0x00000005ff087819 */ /* 0x000fe40000011408 */
[----:B------:R-:W-:Y:S01]  /*0e30*/  LOP3.LUT R26, R5, 0x80, RZ, 0xc0, !PT ;  /* 0x00000080051a7812 */ /* 0x000fe200078ec0ff */
[----:B------:R-:W-:Y:S01]  /*0e40*/  IMAD R2, R2, -0x3, R27 ;  /* 0xfffffffd02027824 */ /* 0x000fe200078e021b */
[----:B------:R-:W-:Y:S01]  /*0e50*/  SHF.R.S32.HI R7, RZ, 0x5, R7 ;  /* 0x00000005ff077819 */ /* 0x000fe20000011407 */
[----:B------:R-:W-:Y:S01]  /*0e60*/  IMAD R13, R8, 0x10, R13 ;  /* 0x00000010080d7824 */ /* 0x000fe200078e020d */
[----:B------:R-:W-:Y:S01]  /*0e70*/  SHF.R.U32.HI R24, RZ, 0x3, R26 ;  /* 0x00000003ff187819 */ /* 0x000fe2000001161a */
[----:B------:R-:W-:Y:S01]  /*0e80*/  STL [R1], R26 ;  /* 0x0000001a01007387 */ /* 0x000fe20000100800 */
[----:B------:R-:W-:Y:S01]  /*0e90*/  LOP3.LUT R5, R26, 0x10, R15, 0xf8, !PT ;  /* 0x000000101a057812 */ /* 0x000fe200078ef80f */
[----:B------:R-:W-:Y:S01]  /*0ea0*/  IMAD R7, R7, 0x1800, R20 ;  /* 0x0000180007077824 */ /* 0x000fe200078e0214 */
[----:B------:R-:W-:Y:S01]  /*0eb0*/  LEA.HI R0, R0, R18, RZ, 0x2 ;  /* 0x0000001200007211 */ /* 0x000fe200078f10ff */
[----:B------:R-:W-:Y:S01]  /*0ec0*/  IMAD R3, R2, 0x40, R13 ;  /* 0x0000004002037824 */ /* 0x000fe200078e020d */
[----:B------:R-:W-:Y:S01]  /*0ed0*/  LOP3.LUT R5, R5, R24, RZ, 0x3c, !PT ;  /* 0x0000001805057212 */ /* 0x000fe200078e3cff */
[----:B------:R-:W-:Y:S01]  /*0ee0*/  STL [R1+0xc], R20 ;  /* 0x00000c1401007387 */ /* 0x000fe20000100800 */
[----:B------:R-:W-:-:S02]  /*0ef0*/  LOP3.LUT R2, R0, 0xfffffffc, RZ, 0xc0, !PT ;  /* 0xfffffffc00027812 */ /* 0x000fc400078ec0ff */
[----:B------:R-:W-:Y:S01]  /*0f00*/  IADD3 R4, R16, R7, R5 ;  /* 0x0000000710047210 */ /* 0x000fe20007ffe005 */
[----:B------:R-:W-:Y:S01]  /*0f10*/  STL [R1+0x70], R24 ;  /* 0x0000701801007387 */ /* 0x000fe20000100800 */
[----:B------:R-:W-:Y:S01]  /*0f20*/  VIADD R7, R154, 0x10 ;  /* 0x000000109a077836 */ /* 0x000fe20000000000 */
[----:B------:R-:W-:Y:S02]  /*0f30*/  SHF.R.S32.HI R0, RZ, 0x2, R0 ;  /* 0x00000002ff007819 */ /* 0x000fe40000011400 */
[----:B------:R0:W-:Y:S01]  /*0f40*/  STL [R1+0x78], R6 ;  /* 0x0000780601007387 */ /* 0x0001e20000100800 */
[----:B------:R-:W-:Y:S02]  /*0f50*/  LOP3.LUT R12, R12, 0x7ffffffc, RZ, 0xc0, !PT ;  /* 0x7ffffffc0c0c7812 */ /* 0x000fe400078ec0ff */
[----:B------:R-:W-:Y:S01]  /*0f60*/  SHF.R.S32.HI R8, RZ, 0x1f, R7 ;  /* 0x0000001fff087819 */ /* 0x000fe20000011407 */
[----:B------:R1:W-:Y:S01]  /*0f70*/  STL [R1+0x6c], R4 ;  /* 0x00006c0401007387 */ /* 0x0003e20000100800 */
[----:B------:R-:W-:-:S03]  /*0f80*/  MOV R17, RZ ;  /* 0x000000ff00117202 */ /* 0x000fc60000000f00 */
[----:B------:R-:W-:Y:S01]  /*0f90*/  STL [R1+0x24], R9 ;  /* 0x0000240901007387 */ /* 0x000fe20000100800 */
[----:B0-----:R-:W-:Y:S01]  /*0fa0*/  IMAD.IADD R6, R18, 0x1, -R2 ;  /* 0x0000000112067824 */ /* 0x001fe200078e0a02 */
[----:B------:R-:W-:Y:S02]  /*0fb0*/  SHF.R.S32.HI R2, RZ, 0x1f, R19 ;  /* 0x0000001fff027819 */ /* 0x000fe40000011413 */
[----:B------:R-:W-:Y:S01]  /*0fc0*/  STL [R1+0x28], R10 ;  /* 0x0000280a01007387 */ /* 0x000fe20000100800 */
[----:B------:R-:W-:Y:S02]  /*0fd0*/  IMAD.MOV.U32 R18, RZ, RZ, RZ ;  /* 0x000000ffff127224 */ /* 0x000fe400078e00ff */
[C---:B-1----:R-:W-:Y:S01]  /*0fe0*/  IMAD.SHL.U32 R4, R6.reuse, 0x8, RZ ;  /* 0x0000000806047824 */ /* 0x042fe200078e00ff */
[----:B------:R-:W-:Y:S01]  /*0ff0*/  STL [R1+0x74], R3 ;  /* 0x0000740301007387 */ /* 0x000fe20000100800 */
[----:B------:R-:W-:Y:S02]  /*1000*/  LEA.HI R0, R6, R6, RZ, 0x1 ;  /* 0x0000000606007211 */ /* 0x000fe400078f08ff */
[----:B------:R-:W-:Y:S01]  /*1010*/  VIADD R5, R4, 0x20 ;  /* 0x0000002004057836 */ /* 0x000fe20000000000 */
[----:B------:R-:W-:Y:S01]  /*1020*/  STL [R1+0x2c], R11 ;  /* 0x00002c0b01007387 */ /* 0x000fe20000100800 */
[----:B------:R-:W-:-:S02]  /*1030*/  LOP3.LUT R2, R0, 0x1ffffffe, RZ, 0xc0, !PT ;  /* 0x1ffffffe00027812 */ /* 0x000fc400078ec0ff */
[----:B------:R-:W-:Y:S01]  /*1040*/  LOP3.LUT R0, R26, 0x10, R22, 0xf8, !PT ;  /* 0x000000101a007812 */ /* 0x000fe200078ef816 */
[----:B------:R-:W-:Y:S02]  /*1050*/  STL [R1+0x50], RZ ;  /* 0x000050ff01007387 */ /* 0x000fe40000100800 */
[----:B------:R-:W-:Y:S01]  /*1060*/  IMAD.IADD R2, R6, 0x1, -R2 ;  /* 0x0000000106027824 */ /* 0x000fe200078e0a02 */
[----:B------:R-:W-:Y:S01]  /*1070*/  LOP3.LUT R0, R0, R24, RZ, 0x3c, !PT ;  /* 0x0000001800007212 */ /* 0x000fe200078e3cff */
[----:B------:R0:W-:Y:S01]  /*1080*/  STL [R1+0x40], R4 ;  /* 0x0000400401007387 */ /* 0x0001e20000100800 */
[----:B------:R-:W-:-:S03]  /*1090*/  IMAD.IADD R6, R21, 0x1, -R12 ;  /* 0x0000000115067824 */ /* 0x000fc600078e0a0c */
        /* <DEDUP_REMOVED lines=13> */
[----:B------:R1:W-:Y:S04]  /*1170*/  STL [R1+0x34], R6 ;  /* 0x0000340601007387 */ /* 0x0003e80000100800 */
[----:B------:R1:W-:Y:S01]  /*1180*/  STL [R1+0x30], R5 ;  /* 0x0000300501007387 */ /* 0x0003e20000100800 */
[----:B0-----:R-:W-:-:S03]  /*1190*/  SHF.R.S32.HI R4, RZ, 0x4, R15 ;  /* 0x00000004ff047819 */ /* 0x001fc6000001140f */
[----:B------:R1:W-:Y:S04]  /*11a0*/  STL [R1+0x38], R0 ;  /* 0x0000380001007387 */ /* 0x0003e80000100800 */
[----:B------:R1:W-:Y:S02]  /*11b0*/  STL [R1+0x60], R4 ;  /* 0x0000600401007387 */ /* 0x0003e40000100800 */
.L_x_10530:
[----:B-1----:R-:W2:Y:S01]  /*11c0*/  LDL.LU R0, [R1+0x2c] ;  /* 0x00002c0001007983 */ /* 0x002ea20000300800 */
[----:B---34-:R-:W2:Y:S01]  /*11d0*/  LDC.64 R2, c[0x0][0xc88] ;  /* 0x00032200ff027b82 */ /* 0x018ea20000000a00 */
[----:B------:R-:W-:Y:S01]  /*11e0*/  ULDC.64 UR4, c[0x0][0xa28] ;  /* 0x00028a0000047ab9 */ /* 0x000fe20000000a00 */
[----:B------:R-:W-:Y:S01]  /*11f0*/  ULDC.64 UR8, c[0x0][0xa18] ;  /* 0x0002860000087ab9 */ /* 0x000fe20000000a00 */
[----:B------:R-:W-:Y:S01]  /*1200*/  ISETP.NE.U32.AND P2, PT, RZ, UR4, PT ;  /* 0x00000004ff007c0c */ /* 0x000fe2000bf45070 */
[----:B------:R-:W-:Y:S01]  /*1210*/  IMAD.MOV.U32 R9, RZ, RZ, RZ ;  /* 0x000000ffff097224 */ /* 0x000fe200078e00ff */
        /* <DEDUP_REMOVED lines=17> */
[----:B------:R-:W-:Y:S01]  /*1330*/  ULDC UR4, c[0x0][0x288] ;  /* 0x0000a20000047ab9 */ /* 0x000fe20000000800 */
[C---:B------:R-:W-:Y:S02]  /*1340*/  IADD3 R6, P4, R32.reuse, UR6, RZ ;  /* 0x0000000620067c10 */ /* 0x040fe4000ff9e0ff */
[----:B-----5:R1:W5:Y:S01]  /*1350*/  @P2 LDG.E R9, desc[UR42][R2.64] ;  /* 0x0000002a02092981 */ /* 0x020362000c1e1900 */
[----:B------:R-:W-:Y:S01]  /*1360*/  IMAD.U32 R8, RZ, RZ, UR4 ;  /* 0x00000004ff087e24 */ /* 0x000fe2000f8e00ff */
[----:B------:R-:W-:Y:S01]  /*1370*/  IADD3.X R7, R31, UR7, RZ, P4, !PT ;  /* 0x000000071f077c10 */ /* 0x000fe2000a7fe4ff */
[----:B------:R-:W-:Y:S01]  /*1380*/  ULDC.64 UR4, c[0x0][0x418] ;  /* 0x0001060000047ab9 */ /* 0x000fe20000000a00 */
[----:B------:R1:W-:Y:S01]  /*1390*/  STL [R1+0x48], R32 ;  /* 0x0000482001007387 */ /* 0x0003e20000100800 */
[----:B0-----:R-:W-:-:S03]  /*13a0*/  @P1 IADD3 R4, P2, R32, UR8, RZ ;  /* 0x0000000820041c10 */ /* 0x001fc6000ff5e0ff */
[----:B------:R1:W5:Y:S01]  /*13b0*/  @P0 LDG.E R29, desc[UR42][R6.64] ;  /* 0x0000002a061d0981 */ /* 0x000362000c1e1900 */
[----:B------:R-:W-:Y:S01]  /*13c0*/  @P1 IADD3.X R5, R31, UR9, RZ, P2, !PT ;  /* 0x000000091f051c10 */ /* 0x000fe200097fe4ff */
[----:B------:R-:W-:Y:S02]  /*13d0*/  UISETP.NE.U32.AND UP0, UPT, UR4, URZ, UPT ;  /* 0x0000003f0400728c */ /* 0x000fe4000bf05070 */
[----:B------:R1:W-:Y:S01]  /*13e0*/  STL [R1+0x4c], R31 ;  /* 0x00004c1f01007387 */ /* 0x0003e20000100800 */
[----:B------:R-:W-:Y:S01]  /*13f0*/  ULDC.64 UR8, c[0x0][0xa20] ;  /* 0x0002880000087ab9 */ /* 0x000fe20000000a00 */
[----:B------:R-:W-:Y:S02]  /*1400*/  ULDC UR4, c[0x0][0x424] ;  /* 0x0001090000047ab9 */ /* 0x000fe40000000800 */
[----:B------:R-:W2:Y:S01]  /*1410*/  @P1 LDG.E R8, desc[UR42][R4.64] ;  /* 0x0000002a04081981 */ /* 0x000ea2000c1e1900 */
[----:B------:R-:W-:Y:S01]  /*1420*/  UISETP.NE.AND.EX UP0, UPT, UR5, URZ, UPT, UP0 ;  /* 0x0000003f0500728c */ /* 0x000fe2000bf05300 */
[----:B------:R-:W-:-:S02]  /*1430*/  ISETP.NE.U32.AND P2, PT, RZ, UR8, PT ;  /* 0x00000008ff007c0c */ /* 0x000fc4000bf45070 */
[----:B------:R-:W-:Y:S01]  /*1440*/  ULDC UR5, c[0x0][0x2f0] ;  /* 0x0000bc0000057ab9 */ /* 0x000fe20000000800 */
[----:B------:R-:W-:Y:S01]  /*1450*/  USEL UR4, UR4, 0x1, UP0 ;  /* 0x0000000104047887 */ /* 0x000fe20008000000 */
[----:B------:R-:W-:-:S03]  /*1460*/  ISETP.NE.AND.EX P2, PT, RZ, UR9, PT, P2 ;  /* 0x00000009ff007c0c */ /* 0x000fc6000bf45320 */
[----:B------:R-:W-:-:S03]  /*1470*/  UIMAD UR4, UR4, UR5, URZ ;  /* 0x00000005040472a4 */ /* 0x000fc6000f8e023f */
[----:B------:R-:W-:Y:S01]  /*1480*/  ULDC UR5, c[0x0][0x348] ;  /* 0x0000d20000057ab9 */ /* 0x000fe20000000800 */
[----:B------:R-:W-:Y:S01]  /*1490*/  IMAD.MOV.U32 R27, RZ, RZ, R0 ;  /* 0x000000ffff1b7224 */ /* 0x000fe200078e0000 */
[----:B--2---:R1:W-:Y:S04]  /*14a0*/  STL [R1+0x1c], R8 ;  /* 0x00001c0801007387 */ /* 0x0043e80000100800 */
[----:B---3--:R1:W-:Y:S01]  /*14b0*/  STL [R1+0x44], R30 ;  /* 0x0000441e01007387 */ /* 0x0083e20000100800 */
[----:B------:R-:W-:Y:S05]  /*14c0*/  @P1 BRA `(.L_x_10402) ;  /* 0x0000000000281947 */ /* 0x000fea0003800000 */
[----:B------:R-:W-:Y:S02]  /*14d0*/  ULDC.64 UR6, c[0x0][0xa00] ;  /* 0x0002800000067ab9 */ /* 0x000fe40000000a00 */
[----:B------:R-:W-:-:S04]  /*14e0*/  ISETP.NE.U32.AND P1, PT, RZ, UR6, PT ;  /* 0x00000006ff007c0c */ /* 0x000fc8000bf25070 */
[----:B------:R-:W-:-:S13]  /*14f0*/  ISETP.NE.AND.EX P1, PT, RZ, UR7, PT, P1 ;  /* 0x00000007ff007c0c */ /* 0x000fda000bf25310 */
[----:B------:R-:W-:Y:S05]  /*1500*/  @!P1 BRA `(.L_x_10402) ;  /* 0x0000000000189947 */ /* 0x000fea0003800000 */
[----:B-1----:R-:W0:Y:S02]  /*1510*/  LDC.64 R2, c[0x0][0xa00] ;  /* 0x00028000ff027b82 */ /* 0x002e240000000a00 */
[----:B0-----:R-:W-:-:S05]  /*1520*/  IMAD.WIDE R2, R27, 0x4, R2 ;  /* 0x000000041b027825 */ /* 0x001fca00078e0202 */
[----:B------:R-:W2:Y:S04]  /*1530*/  LDG.E R0, desc[UR42][R2.64] ;  /* 0x0000002a02007981 */ /* 0x000ea8000c1e1900 */
[----:B------:R-:W2:Y:S02]  /*1540*/  LDG.E R5, desc[UR42][R2.64+0x4] ;  /* 0x0000042a02057981 */ /* 0x000ea4000c1e1900 */
[----:B--2---:R-:W-:-:S05]  /*1550*/  IMAD.IADD R8, R5, 0x1, -R0 ;  /* 0x0000000105087824 */ /* 0x004fca00078e0a00 */
[----:B------:R0:W-:Y:S02]  /*1560*/  STL [R1+0x1c], R8 ;  /* 0x00001c0801007387 */ /* 0x0001e40000100800 */
.L_x_10402:
[----:B------:R-:W-:Y:S02]  /*1570*/  IMAD.U32 R26, RZ, RZ, UR5 ;  /* 0x00000005ff1a7e24 */ /* 0x000fe4000f8e00ff */
[----:B------:R-:W-:Y:S01]  /*1580*/  IMAD.U32 R28, RZ, RZ, UR4 ;  /* 0x00000004ff1c7e24 */ /* 0x000fe2000f8e00ff */
[----:B------:R-:W-:Y:S06]  /*1590*/  @!P2 BRA `(.L_x_10403) ;  /* 0x000000000010a947 */ /* 0x000fec0003800000 */
[----:B-1----:R-:W-:-:S04]  /*15a0*/  IADD3 R2, P0, R32, UR8, RZ ;  /* 0x0000000820027c10 */ /* 0x002fc8000ff1e0ff */
[----:B------:R-:W-:-:S05]  /*15b0*/  IADD3.X R3, R31, UR9, RZ, P0, !PT ;  /* 0x000000091f037c10 */ /* 0x000fca00087fe4ff */
[----:B------:R2:W5:Y:S01]  /*15c0*/  LDG.E R28, desc[UR42][R2.64] ;  /* 0x0000002a021c7981 */ /* 0x000562000c1e1900 */
[----:B------:R-:W-:Y:S05]  /*15d0*/  BRA `(.L_x_10404) ;  /* 0x0000000000107947 */ /* 0x000fea0003800000 */
.L_x_10403:
[----:B------:R-:W-:Y:S05]  /*15e0*/  @!P0 BRA `(.L_x_10404) ;  /* 0x00000000000c8947 */ /* 0x000fea0003800000 */
[----:B-1----:R-:W2:Y:S04]  /*15f0*/  LDG.E R3, desc[UR42][R6.64] ;  /* 0x0000002a06037981 */ /* 0x002ea8000c1e1900 */
[----:B------:R-:W2:Y:S02]  /*1600*/  LDG.E R28, desc[UR42][R6.64+0x4] ;  /* 0x0000042a061c7981 */ /* 0x000ea4000c1e1900 */
[----:B--2---:R-:W-:-:S07]  /*1610*/  IADD3 R28, -R3, R28, RZ ;  /* 0x0000001c031c7210 */ /* 0x004fce0007ffe1ff */
.L_x_10404:
[----:B------:R-:W-:Y:S01]  /*1620*/  ULDC.64 UR4, c[0x0][0xa10] ;  /* 0x0002840000047ab9 */ /* 0x000fe20000000a00 */
[----:B------:R-:W3:Y:S01]  /*1630*/  LDL R10, [R1+0x24] ;  /* 0x00002400010a7983 */ /* 0x000ee20000100800 */
[----:B------:R-:W-:Y:S01]  /*1640*/  ISETP.NE.U32.AND P0, PT, RZ, UR4, PT ;  /* 0x00000004ff007c0c */ /* 0x000fe2000bf05070 */
[----:B-1----:R-:W1:Y:S03]  /*1650*/  LDC R6, c[0x0][0x448] ;  /* 0x00011200ff067b82 */ /* 0x002e660000000800 */
[----:B------:R-:W-:Y:S01]  /*1660*/  ISETP.NE.AND.EX P0, PT, RZ, UR5, PT, P0 ;  /* 0x00000005ff007c0c */ /* 0x000fe2000bf05300 */
[----:B------:R-:W-:-:S12]  /*1670*/  ULDC.64 UR4, c[0x0][0xa30] ;  /* 0x00028c0000047ab9 */ /* 0x000fd80000000a00 */
[----:B--2---:R-:W2:Y:S02]  /*1680*/  @P0 LDC.64 R2, c[0x0][0xa10] ;  /* 0x00028400ff020b82 */ /* 0x004ea40000000a00 */
[----:B--2---:R-:W-:-:S05]  /*1690*/  @P0 IMAD.WIDE R2, R27, 0x4, R2 ;  /* 0x000000041b020825 */ /* 0x004fca00078e0202 */
[----:B------:R-:W2:Y:S04]  /*16a0*/  @P0 LDG.E R0, desc[UR42][R2.64] ;  /* 0x0000002a02000981 */ /* 0x000ea8000c1e1900 */
[----:B------:R4:W2:Y:S01]  /*16b0*/  @P0 LDG.E R7, desc[UR42][R2.64+0x4] ;  /* 0x0000042a02070981 */ /* 0x0008a2000c1e1900 */
[----:B------:R-:W-:Y:S01]  /*16c0*/  ISETP.NE.U32.AND P1, PT, RZ, UR4, PT ;  /* 0x00000004ff007c0c */ /* 0x000fe2000bf25070 */
[----:B-----5:R-:W-:-:S03]  /*16d0*/  IMAD.MOV.U32 R24, RZ, RZ, R28 ;  /* 0x000000ffff187224 */ /* 0x020fc600078e001c */
[----:B------:R-:W-:-:S13]  /*16e0*/  ISETP.NE.AND.EX P1, PT, RZ, UR5, PT, P1 ;  /* 0x00000005ff007c0c */ /* 0x000fda000bf25310 */
[----:B------:R-:W-:-:S04]  /*16f0*/  @P1 IADD3 R4, P2, R32, UR4, RZ ;  /* 0x0000000420041c10 */ /* 0x000fc8000ff5e0ff */
[----:B------:R-:W-:-:S05]  /*1700*/  @P1 IADD3.X R5, R31, UR5, RZ, P2, !PT ;  /* 0x000000051f051c10 */ /* 0x000fca00097fe4ff */
[----:B------:R0:W5:Y:S01]  /*1710*/  @P1 LDG.E R24, desc[UR42][R4.64] ;  /* 0x0000002a04181981 */ /* 0x000162000c1e1900 */
[----:B-1----:R-:W-:Y:S01]  /*1720*/  ISETP.NE.AND P1, PT, R6, 0x1, PT ;  /* 0x000000010600780c */ /* 0x002fe20003f25270 */
[----:B------:R-:W-:Y:S01]  /*1730*/  IMAD.IADD R9, R28, 0x1, -R9 ;  /* 0x000000011c097824 */ /* 0x000fe200078e0a09 */
[----:B------:R-:W-:-:S03]  /*1740*/  PLOP3.LUT P3, PT, PT, PT, PT, 0x80, 0x0 ;  /* 0x000000000000781c */ /* 0x000fc60003f6f070 */
[----:B------:R-:W-:-:S05]  /*1750*/  IMAD.MOV R25, RZ, RZ, -R9 ;  /* 0x000000ffff197224 */ /* 0x000fca00078e0a09 */
[----:B------:R-:W-:-:S03]  /*1760*/  VIMNMX R25, RZ, R25, !PT ;  /* 0x00000019ff197248 */ /* 0x000fc60007fe0100 */
[----:B------:R-:W1:Y:S08]  /*1770*/  @P1 LDC R11, c[0x0][0x44c] ;  /* 0x00011300ff0b1b82 */ /* 0x000e700000000800 */
[----:B----4-:R-:W4:Y:S01]  /*1780*/  @P1 LDC R3, c[0x0][0x450] ;  /* 0x00011400ff031b82 */ /* 0x010f220000000800 */
[----:B---3--:R-:W-:-:S04]  /*1790*/  IMAD R10, R10, 0xc0, RZ ;  /* 0x000000c00a0a7824 */ /* 0x008fc800078e02ff */
[----:B------:R-:W-:Y:S01]  /*17a0*/  VIADD R2, R10, 0xbf ;  /* 0x000000bf0a027836 */ /* 0x000fe20000000000 */
[----:B------:R3:W-:Y:S01]  /*17b0*/  STL [R1+0x18], R10 ;  /* 0x0000180a01007387 */ /* 0x0007e20000100800 */
[----:B--2---:R-:W-:Y:S02]  /*17c0*/  @P0 IMAD.IADD R26, R7, 0x1, -R0 ;  /* 0x00000001071a0824 */ /* 0x004fe400078e0a00 */
[----:B-1----:R-:W-:-:S04]  /*17d0*/  @P1 IMAD.HI.U32 R0, R2, R11, RZ ;  /* 0x0000000b02001227 */ /* 0x002fc800078e00ff */
[----:B0-----:R-:W-:Y:S01]  /*17e0*/  IMAD.IADD R4, R9, 0x1, R26 ;  /* 0x0000000109047824 */ /* 0x001fe200078e021a */
[----:B----4-:R-:W-:-:S03]  /*17f0*/  @P1 SHF.R.U32.HI R2, RZ, R3, R0 ;  /* 0x00000003ff021219 */ /* 0x010fc60000011600 */
[C---:B------:R-:W-:Y:S01]  /*1800*/  VIADD R0, R4.reuse, 0x7f ;  /* 0x0000007f04007836 */ /* 0x040fe20000000000 */
[----:B------:R-:W-:Y:S01]  /*1810*/  IADD3 R87, R4, 0x80, -R8 ;  /* 0x0000008004577810 */ /* 0x000fe20007ffe808 */
[----:B------:R3:W-:Y:S03]  /*1820*/  STL [R1+0x20], R4 ;  /* 0x0000200401007387 */ /* 0x0007e60000100800 */
[----:B------:R-:W-:Y:S01]  /*1830*/  SHF.R.S32.HI R3, RZ, 0x1f, R0 ;  /* 0x0000001fff037819 */ /* 0x000fe20000011400 */
[----:B------:R-:W-:-:S03]  /*1840*/  IMAD.IADD R2, R87, 0x1, R2 ;  /* 0x0000000157027824 */ /* 0x000fc600078e0202 */
[----:B------:R-:W-:Y:S02]  /*1850*/  LEA.HI R3, R3, R0, RZ, 0x7 ;  /* 0x0000000003037211 */ /* 0x000fe400078f38ff */
[----:B------:R-:W-:Y:S02]  /*1860*/  SHF.R.S32.HI R5, RZ, 0x1f, R2 ;  /* 0x0000001fff057819 */ /* 0x000fe40000011402 */
[----:B------:R-:W-:Y:S02]  /*1870*/  SHF.R.S32.HI R88, RZ, 0x7, R3 ;  /* 0x00000007ff587819 */ /* 0x000fe40000011403 */
[----:B------:R-:W-:-:S04]  /*1880*/  LEA.HI R5, R5, R2, RZ, 0x7 ;  /* 0x0000000205057211 */ /* 0x000fc800078f38ff */
        /* <DEDUP_REMOVED lines=10> */
[----:B------:R-:W-:-:S04]  /*1930*/  @P0 SHF.R.S32.HI R2, RZ, 0x7, R3 ;  /* 0x00000007ff020819 */ /* 0x000fc80000011403 */
        /* <DEDUP_REMOVED lines=22> */
.L_x_10407:
[----:B------:R-:W-:Y:S05]  /*1aa0*/  BSYNC B6 ;  /* 0x0000000000067941 */ /* 0x000fea0003800000 */
.L_x_10406:
        /* <DEDUP_REMOVED lines=20> */
.L_x_10409:
[----:B------:R-:W-:Y:S05]  /*1bf0*/  BSYNC B6 ;  /* 0x0000000000067941 */ /* 0x000fea0003800000 */
.L_x_10408:
[----:B------:R-:W-:Y:S01]  /*1c00*/  ULDC.64 UR4, c[0x0][0x9f8] ;  /* 0x00027e0000047ab9 */ /* 0x000fe20000000a00 */
[----:B------:R-:W0:Y:S01]  /*1c10*/  LDC.64 R6, c[0x0][0x300] ;  /* 0x0000c000ff067b82 */ /* 0x000e220000000a00 */
[----:B------:R-:W-:Y:S01]  /*1c20*/  ISETP.NE.U32.AND P0, PT, RZ, UR4, PT ;  /* 0x00000004ff007c0c */ /* 0x000fe2000bf05070 */
[----:B------:R-:W-:Y:S01]  /*1c30*/  IMAD.IADD R46, R29, 0x1, R28 ;  /* 0x000000011d2e7824 */ /* 0x000fe200078e021c */
[----:B------:R-:W-:Y:S01]  /*1c40*/  ULDC.64 UR6, c[0x0][0x330] ;  /* 0x0000cc0000067ab9 */ /* 0x000fe20000000a00 */
[----:B------:R-:W-:Y:S01]  /*1c50*/  SHF.R.S32.HI R23, RZ, 0x1f, R22 ;  /* 0x0000001fff177819 */ /* 0x000fe20000011416 */
[----:B------:R-:W2:Y:S01]  /*1c60*/  LDL R28, [R1+0x70] ;  /* 0x00007000011c7983 */ /* 0x000ea20000100800 */
[----:B------:R-:W-:Y:S01]  /*1c70*/  ISETP.NE.AND.EX P0, PT, RZ, UR5, PT, P0 ;  /* 0x00000005ff007c0c */ /* 0x000fe2000bf05300 */
[----:B------:R-:W-:Y:S01]  /*1c80*/  ULDC.64 UR8, c[0x0][0xa08] ;  /* 0x0002820000087ab9 */ /* 0x000fe20000000a00 */
[----:B------:R-:W1:Y:S01]  /*1c90*/  LDC.64 R62, c[0x0][0x408] ;  /* 0x00010200ff3e7b82 */ /* 0x000e620000000a00 */
[----:B------:R-:W3:Y:S10]  /*1ca0*/  LDL R21, [R1+0xc] ;  /* 0x00000c0001157983 */ /* 0x000ef40000100800 */
[----:B------:R-:W-:-:S04]  /*1cb0*/  @P0 IADD3 R4, P1, R32, UR4, RZ ;  /* 0x0000000420040c10 */ /* 0x000fc8000ff3e0ff */
[----:B------:R-:W-:Y:S01]  /*1cc0*/  @P0 IADD3.X R5, R31, UR5, RZ, P1, !PT ;  /* 0x000000051f050c10 */ /* 0x000fe20008ffe4ff */
[----:B0-----:R-:W-:Y:S01]  /*1cd0*/  IMAD.WIDE.U32 R8, R46, R6, RZ ;  /* 0x000000062e087225 */ /* 0x001fe200078e00ff */
[----:B------:R-:W-:Y:S01]  /*1ce0*/  SHF.R.S32.HI R3, RZ, 0x1f, R46 ;  /* 0x0000001fff037819 */ /* 0x000fe2000001142e */
[----:B------:R-:W-:Y:S02]  /*1cf0*/  ULDC.64 UR4, c[0x0][0x308] ;  /* 0x0000c20000047ab9 */ /* 0x000fe40000000a00 */
[----:B------:R0:W4:Y:S01]  /*1d00*/  @P0 LDG.E R27, desc[UR42][R4.64] ;  /* 0x0000002a041b0981 */ /* 0x000122000c1e1900 */
[----:B------:R-:W-:Y:S01]  /*1d10*/  IMAD.WIDE.U32 R56, R30, UR6, R22 ;  /* 0x000000061e387c25 */ /* 0x000fe2000f8e0016 */
[----:B------:R-:W-:-:S03]  /*1d20*/  ISETP.NE.U32.AND P0, PT, RZ, UR8, PT ;  /* 0x00000008ff007c0c */ /* 0x000fc6000bf05070 */
[----:B------:R-:W-:-:S04]  /*1d30*/  IMAD R0, R3, R6, RZ ;  /* 0x0000000603007224 */ /* 0x000fc800078e02ff */
[----:B------:R-:W-:Y:S01]  /*1d40*/  IMAD R11, R46, R7, R0 ;  /* 0x000000072e0b7224 */ /* 0x000fe200078e0200 */
[----:B------:R-:W-:-:S03]  /*1d50*/  SHF.R.S32.HI R0, RZ, 0x1f, R30 ;  /* 0x0000001fff007819 */ /* 0x000fc6000001141e */
[----:B------:R-:W-:Y:S02]  /*1d60*/  IMAD.IADD R9, R9, 0x1, R11 ;  /* 0x0000000109097824 */ /* 0x000fe400078e020b */
[C---:B0-----:R-:W-:Y:S02]  /*1d70*/  IMAD R4, R0.reuse, UR6, RZ ;  /* 0x0000000600047c24 */ /* 0x041fe4000f8e02ff */
[----:B------:R-:W-:Y:S02]  /*1d80*/  IMAD R0, R0, UR4, RZ ;  /* 0x0000000400007c24 */ /* 0x000fe4000f8e02ff */
[C---:B------:R-:W-:Y:S01]  /*1d90*/  IMAD R11, R30.reuse, UR7, R4 ;  /* 0x000000071e0b7c24 */ /* 0x040fe2000f8e0204 */
[----:B------:R-:W-:Y:S01]  /*1da0*/  ISETP.NE.AND.EX P0, PT, RZ, UR9, PT, P0 ;  /* 0x00000009ff007c0c */ /* 0x000fe2000bf05300 */
[C---:B------:R-:W-:Y:S01]  /*1db0*/  IMAD R59, R30.reuse, UR5, R0 ;  /* 0x000000051e3b7c24 */ /* 0x040fe2000f8e0200 */
[----:B------:R-:W-:Y:S01]  /*1dc0*/  SHF.R.S32.HI R20, RZ, 0x1f, R19 ;  /* 0x0000001fff147819 */ /* 0x000fe20000011413 */
[----:B------:R-:W-:Y:S01]  /*1dd0*/  IMAD.WIDE.U32 R4, R30, UR4, R8 ;  /* 0x000000041e047c25 */ /* 0x000fe2000f8e0008 */
[----:B------:R-:W-:Y:S01]  /*1de0*/  ULDC.64 UR4, c[0x0][0x310] ;  /* 0x0000c40000047ab9 */ /* 0x000fe20000000a00 */
[----:B------:R-:W2:Y:S01]  /*1df0*/  LDL R30, [R1] ;  /* 0x00000000011e7983 */ /* 0x000ea20000100800 */
[----:B------:R-:W-:Y:S01]  /*1e00*/  ULDC.64 UR6, c[0x0][0x338] ;  /* 0x0000ce0000067ab9 */ /* 0x000fe20000000a00 */
[----:B------:R-:W-:-:S02]  /*1e10*/  IMAD.IADD R57, R57, 0x1, R11 ;  /* 0x0000000139397824 */ /* 0x000fc400078e020b */
[----:B------:R-:W-:Y:S02]  /*1e20*/  IMAD.IADD R59, R5, 0x1, R59 ;  /* 0x00000001053b7824 */ /* 0x000fe400078e023b */
[----:B------:R-:W-:Y:S02]  /*1e30*/  IMAD.MOV.U32 R58, RZ, RZ, R4 ;  /* 0x000000ffff3a7224 */ /* 0x000fe400078e0004 */
[----:B------:R-:W0:Y:S01]  /*1e40*/  LDC.64 R4, c[0x0][0x3f8] ;  /* 0x0000fe00ff047b82 */ /* 0x000e220000000a00 */
[-C--:B------:R-:W-:Y:S02]  /*1e50*/  IMAD R14, R20, R6.reuse, RZ ;  /* 0x00000006140e7224 */ /* 0x080fe400078e02ff */
[----:B------:R-:W-:-:S04]  /*1e60*/  IMAD.WIDE.U32 R8, R19, R6, R22 ;  /* 0x0000000613087225 */ /* 0x000fc800078e0016 */
[----:B------:R-:W-:Y:S02]  /*1e70*/  VIADD R80, R22, 0x20 ;  /* 0x0000002016507836 */ /* 0x000fe40000000000 */
[C---:B------:R-:W-:Y:S01]  /*1e80*/  IMAD R73, R19.reuse, R7, R14 ;  /* 0x0000000713497224 */ /* 0x040fe200078e020e */
[----:B------:R-:W-:Y:S01]  /*1e90*/  SHF.R.S32.HI R155, RZ, 0x1f, R154 ;  /* 0x0000001fff9b7819 */ /* 0x000fe2000001149a */
[----:B-1----:R-:W-:-:S04]  /*1ea0*/  IMAD.WIDE.U32 R48, R19, R62, R22 ;  /* 0x0000003e13307225 */ /* 0x002fc800078e0016 */
[----:B------:R-:W-:-:S04]  /*1eb0*/  IMAD.WIDE.U32 R50, R19, R62, R154 ;  /* 0x0000003e13327225 */ /* 0x000fc800078e009a */
[----:B0-----:R-:W-:-:S04]  /*1ec0*/  IMAD.WIDE.U32 R54, R19, R4, R154 ;  /* 0x0000000413367225 */ /* 0x001fc800078e009a */
[----:B------:R-:W-:Y:S01]  /*1ed0*/  IMAD.WIDE.U32 R52, R19, R4, R22 ;  /* 0x0000000413347225 */ /* 0x000fe200078e0016 */
[----:B------:R-:W-:-:S03]  /*1ee0*/  SHF.L.U64.HI R68, R6, 0x7, R7 ;  /* 0x0000000706447819 */ /* 0x000fc60000010207 */
[----:B------:R-:W-:Y:S01]  /*1ef0*/  VIADD R64, R22, 0x40 ;  /* 0x0000004016407836 */ /* 0x000fe20000000000 */
[----:B------:R-:W-:Y:S01]  /*1f00*/  SHF.L.U64.HI R66, R4, 0x7, R5 ;  /* 0x0000000704427819 */ /* 0x000fe20000010205 */
[----:B------:R-:W-:Y:S02]  /*1f10*/  IMAD.SHL.U32 R67, R6, 0x80, RZ ;  /* 0x0000008006437824 */ /* 0x000fe400078e00ff */
[----:B------:R-:W-:Y:S01]  /*1f20*/  IMAD.SHL.U32 R65, R4, 0x80, RZ ;  /* 0x0000008004417824 */ /* 0x000fe200078e00ff */
[----:B----4-:R-:W-:Y:S02]  /*1f30*/  SHF.R.S32.HI R0, RZ, 0x1f, R27 ;  /* 0x0000001fff007819 */ /* 0x010fe4000001141b */
[----:B------:R-:W-:Y:S02]  /*1f40*/  SEL R11, R27, RZ, !P0 ;  /* 0x000000ff1b0b7207 */ /* 0x000fe40004000000 */
[----:B------:R-:W0:Y:S01]  /*1f50*/  LDC R27, c[0x0][0x3f4] ;  /* 0x0000fd00ff1b7b82 */ /* 0x000e220000000800 */
[----:B------:R-:W-:-:S02]  /*1f60*/  SEL R12, R0, RZ, !P0 ;  /* 0x000000ff000c7207 */ /* 0x000fc40004000000 */
[----:B------:R-:W-:-:S04]  /*1f70*/  IMAD.WIDE.U32 R58, R11, UR4, R58 ;  /* 0x000000040b3a7c25 */ /* 0x000fc8000f8e003a */
[----:B------:R-:W-:Y:S01]  /*1f80*/  IMAD R0, R12, UR4, RZ ;  /* 0x000000040c007c24 */ /* 0x000fe2000f8e02ff */
[----:B------:R-:W-:Y:S02]  /*1f90*/  ULDC UR4, c[0x0][0x2f4] ;  /* 0x0000bd0000047ab9 */ /* 0x000fe40000000800 */
[----:B------:R-:W-:Y:S01]  /*1fa0*/  ISETP.GE.AND P0, PT, R22, UR4, PT ;  /* 0x0000000416007c0c */ /* 0x000fe2000bf06270 */
[----:B------:R-:W-:-:S03]  /*1fb0*/  IMAD R13, R11, UR5, R0 ;  /* 0x000000050b0d7c24 */ /* 0x000fc6000f8e0200 */
[----:B------:R-:W-:Y:S01]  /*1fc0*/  SEL R0, RZ, 0x1, P0 ;  /* 0x00000001ff007807 */ /* 0x000fe20000000000 */
[----:B------:R-:W-:Y:S01]  /*1fd0*/  IMAD.IADD R74, R59, 0x1, R13 ;  /* 0x000000013b4a7824 */ /* 0x000fe200078e020d */
[----:B------:R-:W-:Y:S01]  /*1fe0*/  IADD3 R75, P0, R58, R8, RZ ;  /* 0x000000083a4b7210 */ /* 0x000fe20007f1e0ff */
[----:B------:R-:W-:Y:S01]  /*1ff0*/  IMAD R12, R12, UR6, RZ ;  /* 0x000000060c0c7c24 */ /* 0x000fe2000f8e02ff */
[----:B------:R-:W-:Y:S02]  /*2000*/  ISETP.GE.AND P1, PT, R80, UR4, PT ;  /* 0x0000000450007c0c */ /* 0x000fe4000bf26270 */
[----:B------:R-:W-:Y:S01]  /*2010*/  IADD3.X R73, R74, R9, R73, P0, !PT ;  /* 0x000000094a497210 */ /* 0x000fe200007fe449 */
[----:B------:R-:W-:Y:S01]  /*2020*/  IMAD.WIDE.U32 R56, R11, UR6, R56 ;  /* 0x000000060b387c25 */ /* 0x000fe2000f8e0038 */
[----:B------:R-:W-:Y:S02]  /*2030*/  SEL R10, RZ, 0xffffffff, P1 ;  /* 0xffffffffff0a7807 */ /* 0x000fe40000800000 */
[----:B0-----:R-:W-:-:S02]  /*2040*/  ISETP.GE.AND P0, PT, R22, R27, PT ;  /* 0x0000001b1600720c */ /* 0x001fc40003f06270 */
[----:B------:R-:W-:Y:S01]  /*2050*/  ISETP.GE.AND P2, PT, R80, R27, PT ;  /* 0x0000001b5000720c */ /* 0x000fe20003f46270 */
[----:B------:R-:W-:Y:S01]  /*2060*/  IMAD R29, R11, UR7, R12 ;  /* 0x000000070b1d7c24 */ /* 0x000fe2000f8e020c */
[C---:B------:R-:W-:Y:S02]  /*2070*/  SEL R9, R27.reuse, RZ, P0 ;  /* 0x000000ff1b097207 */ /* 0x040fe40000000000 */
[----:B------:R-:W-:Y:S01]  /*2080*/  SEL R11, R27, RZ, P2 ;  /* 0x000000ff1b0b7207 */ /* 0x000fe20001000000 */
[----:B------:R-:W-:Y:S02]  /*2090*/  IMAD.SHL.U32 R15, R10, 0x2, RZ ;  /* 0x000000020a0f7824 */ /* 0x000fe400078e00ff */
[C---:B------:R-:W-:Y:S02]  /*20a0*/  IMAD R8, R20.reuse, R4, RZ ;  /* 0x0000000414087224 */ /* 0x040fe400078e02ff */
[----:B------:R-:W-:Y:S02]  /*20b0*/  IMAD R10, R20, R62, RZ ;  /* 0x0000003e140a7224 */ /* 0x000fe400078e02ff */
[----:B------:R-:W-:-:S02]  /*20c0*/  IMAD.IADD R9, R22, 0x1, R9 ;  /* 0x0000000116097824 */ /* 0x000fc400078e0209 */
[----:B------:R-:W-:Y:S01]  /*20d0*/  IMAD.IADD R11, R80, 0x1, R11 ;  /* 0x00000001500b7824 */ /* 0x000fe200078e020b */
[----:B------:R-:W-:Y:S01]  /*20e0*/  LOP3.LUT R0, R15, 0x2, R0, 0xe2, !PT ;  /* 0x000000020f007812 */ /* 0x000fe200078ee200 */
[C---:B------:R-:W-:Y:S01]  /*20f0*/  IMAD R13, R19.reuse, R5, R8 ;  /* 0x00000005130d7224 */ /* 0x040fe200078e0208 */
[----:B------:R-:W-:Y:S01]  /*2100*/  SHF.R.S32.HI R8, RZ, 0x1f, R9 ;  /* 0x0000001fff087819 */ /* 0x000fe20000011409 */
[----:B------:R-:W-:Y:S01]  /*2110*/  IMAD R15, R19, R63, R10 ;  /* 0x0000003f130f7224 */ /* 0x000fe200078e020a */
[----:B------:R-:W-:Y:S02]  /*2120*/  SHF.R.S32.HI R10, RZ, 0x1f, R11 ;  /* 0x0000001fff0a7819 */ /* 0x000fe4000001140b */
[----:B------:R-:W-:Y:S02]  /*2130*/  LEA.HI R72, R8, R9, RZ, 0x4 ;  /* 0x0000000908487211 */ /* 0x000fe400078f20ff */
[----:B------:R-:W-:Y:S02]  /*2140*/  LEA.HI R71, R10, R11, RZ, 0x4 ;  /* 0x0000000b0a477211 */ /* 0x000fe400078f20ff */
[----:B------:R-:W-:-:S02]  /*2150*/  LEA.HI R8, R8, R9, RZ, 0x5 ;  /* 0x0000000908087211 */ /* 0x000fc400078f28ff */
[----:B------:R-:W-:-:S03]  /*2160*/  LEA.HI R10, R10, R11, RZ, 0x5 ;  /* 0x0000000b0a0a7211 */ /* 0x000fc600078f28ff */
[----:B------:R-:W-:Y:S01]  /*2170*/  IMAD.SHL.U32 R9, R8, 0x80, RZ ;  /* 0x0000008008097824 */ /* 0x000fe200078e00ff */
[----:B--2---:R-:W-:Y:S01]  /*2180*/  LOP3.LUT R8, R30, 0x10, R72, 0xf8, !PT ;  /* 0x000000101e087812 */ /* 0x004fe200078ef848 */
[----:B------:R-:W-:Y:S01]  /*2190*/  IMAD.SHL.U32 R11, R10, 0x80, RZ ;  /* 0x000000800a0b7824 */ /* 0x000fe200078e00ff */
[----:B------:R-:W-:Y:S02]  /*21a0*/  LOP3.LUT R10, R30, 0x10, R71, 0xf8, !PT ;  /* 0x000000101e0a7812 */ /* 0x000fe400078ef847 */
[----:B------:R-:W0:Y:S01]  /*21b0*/  S2R R30, SR_TID.X ;  /* 0x00000000001e7919 */ /* 0x000e220000002100 */
[----:B------:R-:W-:Y:S01]  /*21c0*/  IADD3 R55, R55, R13, RZ ;  /* 0x0000000d37377210 */ /* 0x000fe20007ffe0ff */
[----:B------:R-:W-:Y:S01]  /*21d0*/  IMAD.IADD R53, R13, 0x1, R53 ;  /* 0x000000010d357824 */ /* 0x000fe200078e0235 */
[----:B-----5:R-:W-:Y:S02]  /*21e0*/  SHF.R.S32.HI R13, RZ, 0x1f, R24 ;  /* 0x0000001fff0d7819 */ /* 0x020fe40000011418 */
[----:B------:R-:W-:-:S02]  /*21f0*/  LOP3.LUT R9, R9, 0xfffff000, RZ, 0xc0, !PT ;  /* 0xfffff00009097812 */ /* 0x000fc400078ec0ff */
[-C--:B------:R-:W-:Y:S02]  /*2200*/  LOP3.LUT R8, R8, R28.reuse, RZ, 0x3c, !PT ;  /* 0x0000001c08087212 */ /* 0x080fe400078e3cff */
[----:B------:R-:W-:Y:S02]  /*2210*/  P2R R81, PR, RZ, 0x4 ;  /* 0x00000004ff517803 */ /* 0x000fe40000000000 */
[----:B------:R-:W-:Y:S02]  /*2220*/  LOP3.LUT R11, R11, 0xfffff000, RZ, 0xc0, !PT ;  /* 0xfffff0000b0b7812 */ /* 0x000fe400078ec0ff */
[----:B------:R-:W-:Y:S02]  /*2230*/  LOP3.LUT R10, R10, R28, RZ, 0x3c, !PT ;  /* 0x0000001c0a0a7212 */ /* 0x000fe400078e3cff */
[----:B---3--:R-:W-:Y:S01]  /*2240*/  IADD3 R70, R8, R9, R21 ;  /* 0x0000000908467210 */ /* 0x008fe20007ffe015 */
[----:B------:R-:W-:Y:S01]  /*2250*/  IMAD R8, R13, R4, RZ ;  /* 0x000000040d087224 */ /* 0x000fe200078e02ff */
[----:B------:R-:W-:Y:S01]  /*2260*/  IADD3 R46, P2, R19, R46, RZ ;  /* 0x0000002e132e7210 */ /* 0x000fe20007f5e0ff */
[----:B------:R-:W-:-:S02]  /*2270*/  IMAD.IADD R51, R51, 0x1, R15 ;  /* 0x0000000133337824 */ /* 0x000fc400078e020f */
[----:B------:R-:W-:Y:S02]  /*2280*/  IMAD.IADD R49, R15, 0x1, R49 ;  /* 0x000000010f317824 */ /* 0x000fe400078e0231 */
[----:B------:R-:W-:Y:S01]  /*2290*/  IMAD R13, R13, R62, RZ ;  /* 0x0000003e0d0d7224 */ /* 0x000fe200078e02ff */
[----:B------:R-:W-:Y:S01]  /*22a0*/  IADD3 R69, R10, R11, R21 ;  /* 0x0000000b0a457210 */ /* 0x000fe20007ffe015 */
[C---:B------:R-:W-:Y:S01]  /*22b0*/  IMAD R21, R24.reuse, R5, R8 ;  /* 0x0000000518157224 */ /* 0x040fe200078e0208 */
[----:B------:R-:W-:Y:S01]  /*22c0*/  LOP3.LUT R7, R71, 0xfffffff0, RZ, 0xc0, !PT ;  /* 0xfffffff047077812 */ /* 0x000fe200078ec0ff */
[----:B------:R-:W-:-:S04]  /*22d0*/  IMAD.WIDE.U32 R54, R24, R4, R54 ;  /* 0x0000000418367225 */ /* 0x000fc800078e0036 */
[----:B------:R-:W-:Y:S01]  /*22e0*/  IMAD.X R47, R20, 0x1, R3, P2 ;  /* 0x00000001142f7824 */ /* 0x000fe200010e0603 */
[----:B------:R-:W-:Y:S01]  /*22f0*/  LOP3.LUT R20, R72, 0xfffffff0, RZ, 0xc0, !PT ;  /* 0xfffffff048147812 */ /* 0x000fe200078ec0ff */
[----:B------:R-:W-:Y:S01]  /*2300*/  IMAD.WIDE.U32 R52, R24, R4, R52 ;  /* 0x0000000418347225 */ /* 0x000fe200078e0034 */
[----:B0-----:R-:W-:-:S03]  /*2310*/  SHF.R.U32.HI R28, RZ, 0x7, R30 ;  /* 0x00000007ff1c7819 */ /* 0x001fc6000001161e */
[C---:B------:R-:W-:Y:S02]  /*2320*/  IMAD R13, R24.reuse, R63, R13 ;  /* 0x0000003f180d7224 */ /* 0x040fe400078e020d */
[----:B------:R-:W-:Y:S01]  /*2330*/  IMAD.WIDE.U32 R50, R24, R62, R50 ;  /* 0x0000003e18327225 */ /* 0x000fe200078e0032 */
[----:B------:R-:W-:-:S03]  /*2340*/  SHF.L.U64.HI R63, R62, 0x7, R63 ;  /* 0x000000073e3f7819 */ /* 0x000fc6000001023f */
[----:B------:R-:W-:Y:S01]  /*2350*/  IMAD.WIDE.U32 R48, R24, R62, R48 ;  /* 0x0000003e18307225 */ /* 0x000fe200078e0030 */
[C---:B------:R-:W-:Y:S02]  /*2360*/  LOP3.LUT R45, R0.reuse, 0x1, RZ, 0xc0, !PT ;  /* 0x00000001002d7812 */ /* 0x040fe400078ec0ff */
[----:B------:R-:W-:Y:S01]  /*2370*/  LOP3.LUT R44, R0, 0x2, RZ, 0xc0, !PT ;  /* 0x00000002002c7812 */ /* 0x000fe200078ec0ff */
[----:B------:R-:W-:Y:S01]  /*2380*/  IMAD.SHL.U32 R60, R27, 0x2, RZ ;  /* 0x000000021b3c7824 */ /* 0x000fe200078e00ff */
[----:B------:R-:W-:Y:S01]  /*2390*/  ISETP.GE.AND P1, PT, R64, UR4, PT ;  /* 0x0000000440007c0c */ /* 0x000fe2000bf26270 */
[----:B------:R-:W-:Y:S01]  /*23a0*/  IMAD.IADD R27, R55, 0x1, R21 ;  /* 0x00000001371b7824 */ /* 0x000fe200078e0215 */
[----:B------:R-:W-:Y:S01]  /*23b0*/  SHF.R.S32.HI R4, RZ, 0x1f, R20 ;  /* 0x0000001fff047819 */ /* 0x000fe20000011414 */
[----:B------:R-:W-:Y:S01]  /*23c0*/  IMAD.SHL.U32 R62, R62, 0x80, RZ ;  /* 0x000000803e3e7824 */ /* 0x000fe200078e00ff */
[----:B------:R-:W-:Y:S01]  /*23d0*/  SHF.R.S32.HI R3, RZ, 0x1f, R7 ;  /* 0x0000001fff037819 */ /* 0x000fe20000011407 */
[----:B------:R-:W-:-:S02]  /*23e0*/  VIADD R61, R28, 0x8 ;  /* 0x000000081c3d7836 */ /* 0x000fc40000000000 */
[----:B------:R-:W-:Y:S02]  /*23f0*/  IMAD.IADD R21, R21, 0x1, R53 ;  /* 0x0000000115157824 */ /* 0x000fe400078e0235 */
[----:B------:R-:W-:Y:S02]  /*2400*/  IMAD.IADD R6, R51, 0x1, R13 ;  /* 0x0000000133067824 */ /* 0x000fe400078e020d */
[----:B------:R-:W-:Y:S02]  /*2410*/  IMAD.IADD R5, R13, 0x1, R49 ;  /* 0x000000010d057824 */ /* 0x000fe400078e0231 */
[----:B------:R-:W-:-:S07]  /*2420*/  IMAD.IADD R0, R57, 0x1, R29 ;  /* 0x0000000139007824 */ /* 0x000fce00078e021d */
.L_x_10449:
[----:B------:R-:W2:Y:S01]  /*2430*/  LDL R8, [R1+0x30] ;  /* 0x0000300001087983 */ /* 0x000ea20000100800 */
[----:B------:R-:W0:Y:S01]  /*2440*/  LDC R86, c[0x0][0x3f4] ;  /* 0x0000fd00ff567b82 */ /* 0x000e220000000800 */
[----:B------:R-:W-:Y:S01]  /*2450*/  IADD3 R10, R2, -0x1, RZ ;  /* 0xffffffff020a7810 */ /* 0x000fe20007ffe0ff */
[----:B------:R-:W-:Y:S05]  /*2460*/  YIELD ;  /* 0x0000000000007946 */ /* 0x000fea0003800000 */
[----:B----4-:R-:W-:Y:S01]  /*2470*/  SHF.R.S32.HI R12, RZ, 0x1f, R10 ;  /* 0x0000001fff0c7819 */ /* 0x010fe2000001140a */
[----:B------:R-:W1:Y:S01]  /*2480*/  LDC.64 R76, c[0x0][0x2e8] ;  /* 0x0000ba00ff4c7b82 */ /* 0x000e620000000a00 */
[-C--:B------:R-:W-:Y:S01]  /*2490*/  IMAD R2, R68, R10.reuse, RZ ;  /* 0x0000000a44027224 */ /* 0x080fe200078e02ff */
[----:B------:R-:W-:Y:S01]  /*24a0*/  BSSY B0, `(.L_x_10410) ;  /* 0x00003f5000007945 */ /* 0x000fe20003800000 */
[----:B------:R-:W-:Y:S01]  /*24b0*/  IMAD.WIDE.U32 R36, R67, R10, RZ ;  /* 0x0000000a43247225 */ /* 0x000fe200078e00ff */
[----:B------:R-:W-:-:S03]  /*24c0*/  ISETP.GT.AND P2, PT, R10, R25, PT ;  /* 0x000000190a00720c */ /* 0x000fc60003f44270 */
[----:B------:R-:W-:Y:S02]  /*24d0*/  IMAD R9, R12, R67, R2 ;  /* 0x000000430c097224 */ /* 0x000fe400078e0202 */
[----:B------:R-:W-:Y:S02]  /*24e0*/  IMAD.MOV.U32 R2, RZ, RZ, R10 ;  /* 0x000000ffff027224 */ /* 0x000fe400078e000a */
        /* <DEDUP_REMOVED lines=31> */
[----:B------:R-:W-:Y:S02]  /*26e0*/  ULDC.64 UR6, c[0x0][0x400] ;  /* 0x0001000000067ab9 */ /* 0x000fe40000000a00 */
[----:B------:R-:W3:Y:S01]  /*26f0*/  LDL R78, [R1+0x8] ;  /* 0x00000800014e7983 */ /* 0x000ee20000100800 */
[----:B------:R-:W-:Y:S02]  /*2700*/  IADD3 R40, P3, P5, R54, UR4, R40 ;  /* 0x0000000436287c10 */ /* 0x000fe4000fd7e028 */
[----:B------:R-:W-:Y:S02]  /*2710*/  CS2R R34, SRZ ;  /* 0x0000000000227805 */ /* 0x000fe4000001ff00 */
[----:B------:R-:W-:Y:S02]  /*2720*/  CS2R R36, SRZ ;  /* 0x0000000000247805 */ /* 0x000fe4000001ff00 */
[----:B------:R-:W-:-:S02]  /*2730*/  IADD3.X R41, R27, UR5, R42, P3, P5 ;  /* 0x000000051b297c10 */ /* 0x000fc40009fea42a */
[----:B------:R-:W-:-:S04]  /*2740*/  IADD3 R38, P3, P5, R50, UR6, R38 ;  /* 0x0000000632267c10 */ /* 0x000fc8000fd7e026 */
[----:B------:R-:W-:Y:S02]  /*2750*/  IADD3.X R39, R6, UR7, R43, P3, P5 ;  /* 0x0000000706277c10 */ /* 0x000fe40009fea42b */
[----:B------:R-:W-:Y:S02]  /*2760*/  ISETP.GE.AND P5, PT, R154, R86, PT ;  /* 0x000000569a00720c */ /* 0x000fe40003fa6270 */
[----:B------:R-:W-:Y:S02]  /*2770*/  CS2R R28, SRZ ;  /* 0x00000000001c7805 */ /* 0x000fe4000001ff00 */
[----:B------:R-:W-:Y:S02]  /*2780*/  CS2R R12, SRZ ;  /* 0x00000000000c7805 */ /* 0x000fe4000001ff00 */
[----:B------:R-:W-:Y:S02]  /*2790*/  CS2R R30, SRZ ;  /* 0x00000000001e7805 */ /* 0x000fe4000001ff00 */
[----:B------:R-:W-:-:S05]  /*27a0*/  CS2R R14, SRZ ;  /* 0x00000000000e7805 */ /* 0x000fca000001ff00 */
[----:B------:R0:W5:Y:S04]  /*27b0*/  @!P5 LDG.E.64 R34, desc[UR42][R40.64] ;  /* 0x0000002a2822d981 */ /* 0x000168000c1e1b00 */
[----:B------:R0:W5:Y:S01]  /*27c0*/  @!P5 LDG.E.64 R36, desc[UR42][R38.64] ;  /* 0x0000002a2624d981 */ /* 0x000162000c1e1b00 */
[-C--:B--2---:R-:W-:Y:S02]  /*27d0*/  ISETP.GE.AND P3, PT, R82, R86.reuse, PT ;  /* 0x000000565200720c */ /* 0x084fe40003f66270 */
[----:B---3--:R-:W-:-:S11]  /*27e0*/  ISETP.GE.AND P5, PT, R78, R86, PT ;  /* 0x000000564e00720c */ /* 0x008fd60003fa6270 */
[----:B------:R0:W5:Y:S04]  /*27f0*/  @!P3 LDG.E.64 R28, desc[UR42][R40.64+0x10] ;  /* 0x0000102a281cb981 */ /* 0x000168000c1e1b00 */
[----:B------:R0:W5:Y:S04]  /*2800*/  @!P5 LDG.E.64 R12, desc[UR42][R40.64+0x20] ;  /* 0x0000202a280cd981 */ /* 0x000168000c1e1b00 */
[----:B------:R0:W5:Y:S04]  /*2810*/  @!P3 LDG.E.64 R30, desc[UR42][R38.64+0x10] ;  /* 0x0000102a261eb981 */ /* 0x000168000c1e1b00 */
[----:B------:R0:W5:Y:S02]  /*2820*/  @!P5 LDG.E.64 R14, desc[UR42][R38.64+0x20] ;  /* 0x0000202a260ed981 */ /* 0x000164000c1e1b00 */
.L_x_10414:
[----:B------:R-:W-:Y:S05]  /*2830*/  BSYNC B1 ;  /* 0x0000000000017941 */ /* 0x000fea0003800000 */
.L_x_10413:
        /* <DEDUP_REMOVED lines=10> */
.L_x_10415:
[----:B------:R-:W-:Y:S01]  /*28e0*/  IMAD R82, R17, 0x8, R16 ;  /* 0x0000000811527824 */ /* 0x000fe200078e0210 */
[----:B------:R-:W-:Y:S01]  /*28f0*/  SHF.L.U32 R85, R153, 0x1f, RZ ;  /* 0x0000001f99557819 */ /* 0x000fe200000006ff */
[----:B------:R-:W-:Y:S03]  /*2900*/  BSSY B1, `(.L_x_10416) ;  /* 0x0000003000017945 */ /* 0x000fe60003800000 */
[----:B------:R-:W0:Y:S02]  /*2910*/  SYNCS.PHASECHK.TRANS64.TRYWAIT P5, [R82+URZ+0x19c90], R85 ;  /* 0x019c9055520075a7 */ /* 0x000e2400080a017f */
[----:B0-----:R-:W-:Y:S05]  /*2920*/  @!P5 BRA `(.L_x_10417) ;  /* 0x000001a80010d947 */ /* 0x001fea0003800000 */
.L_x_10671:
[----:B------:R-:W-:Y:S05]  /*2930*/  BSYNC B1 ;  /* 0x0000000000017941 */ /* 0x000fea0003800000 */
.L_x_10416:
        /* <DEDUP_REMOVED lines=39> */
[--C-:B------:R-:W-:Y:S01]  /*2bb0*/  HADD2.F32 R79, -RZ, R78.reuse.H0_H0 ;  /* 0x2000004eff4f7230 */ /* 0x100fe20000004100 */
[----:B------:R-:W-:Y:S01]  /*2bc0*/  F2FP.F16.E4M3.UNPACK_B R93, R35.H1 ;  /* 0x00000023ff5d723e */ /* 0x000fe200030006ff */
[----:B------:R-:W-:Y:S02]  /*2bd0*/  HADD2.F32 R76, -RZ, R9.H0_H0 ;  /* 0x20000009ff4c7230 */ /* 0x000fe40000004100 */
[----:B------:R-:W-:Y:S01]  /*2be0*/  FMUL.FTZ R89, R77, R90 ;  /* 0x0000005a4d597220 */ /* 0x000fe20000410000 */
[----:B------:R-:W-:Y:S02]  /*2bf0*/  HADD2.F32 R78, -RZ, R78.H1_H1 ;  /* 0x3000004eff4e7230 */ /* 0x000fe40000004100 */
[-C--:B------:R-:W-:Y:S01]  /*2c00*/  FFMA.FTZ R9, R37, R79.reuse, R92 ;  /* 0x0000004f25097223 */ /* 0x080fe2000001005c */
[----:B------:R-:W-:Y:S01]  /*2c10*/  F2FP.F16.E4M3.UNPACK_B R37, R36.H1 ;  /* 0x00000024ff25723e */ /* 0x000fe200030006ff */
[----:B------:R-:W-:Y:S01]  /*2c20*/  FMUL.FTZ R90, R76, R90 ;  /* 0x0000005a4c5a7220 */ /* 0x000fe20000410000 */
[----:B------:R-:W-:Y:S01]  /*2c30*/  FFMA.FTZ R8, R8, R79, -R91 ;  /* 0x0000004f08087223 */ /* 0x000fe2000001085b */
        /* <DEDUP_REMOVED lines=16> */
[-C--:B------:R-:W-:Y:S01]  /*2d40*/  FFMA.FTZ R43, R43, R36.reuse, -R92 ;  /* 0x000000242b2b7223 */ /* 0x080fe2000001085c */
[----:B------:R-:W-:Y:S01]  /*2d50*/  FFMA.FTZ R78, R76, R36, R89 ;  /* 0x000000244c4e7223 */ /* 0x000fe20000010059 */
[----:B------:R-:W-:Y:S01]  /*2d60*/  F2FP.F16.E4M3.UNPACK_B R76, R11.H1 ;  /* 0x0000000bff4c723e */ /* 0x000fe200030006ff */
[-C--:B------:R-:W-:Y:S01]  /*2d70*/  FFMA.FTZ R36, R37, R77.reuse, -R90 ;  /* 0x0000004d25247223 */ /* 0x080fe2000001085a */
[----:B------:R-:W-:Y:S01]  /*2d80*/  FFMA.FTZ R37, R42, R77, R79 ;  /* 0x0000004d2a257223 */ /* 0x000fe2000001004f */
[----:B------:R-:W-:Y:S01]  /*2d90*/  F2FP.F16.E4M3.UNPACK_B R77, R10.H1 ;  /* 0x0000000aff4d723e */ /* 0x000fe200030006ff */
[----:B------:R-:W-:Y:S01]  /*2da0*/  HADD2.F32 R90, -RZ, R93.H1_H1 ;  /* 0x3000005dff5a7230 */ /* 0x000fe20000004100 */
[----:B------:R-:W-:Y:S01]  /*2db0*/  F2FP.SATFINITE.E4M3.F32.PACK_AB_MERGE_C R43, R78, R43, RZ ;  /* 0x0000002b4e2b723e */ /* 0x000fe200048070ff */
[--C-:B------:R-:W-:Y:S01]  /*2dc0*/  HADD2.F32 R78, -RZ, R76.reuse.H0_H0 ;  /* 0x2000004cff4e7230 */ /* 0x100fe20000004100 */
[----:B------:R-:W-:Y:S01]  /*2dd0*/  F2FP.F16.E4M3.UNPACK_B R92, R35 ;  /* 0x00000023ff5c723e */ /* 0x000fe200020006ff */
[----:B------:R-:W-:Y:S01]  /*2de0*/  HADD2.F32 R79, -RZ, R76.H1_H1 ;  /* 0x3000004cff4f7230 */ /* 0x000fe20000004100 */
[-C--:B------:R-:W-:Y:S01]  /*2df0*/  F2FP.F16.E4M3.UNPACK_B R76, R34.reuse.H1 ;  /* 0x00000022ff4c723e */ /* 0x080fe200030006ff */
[----:B------:R-:W-:Y:S01]  /*2e00*/  HADD2.F32 R35, -RZ, R77.H1_H1 ;  /* 0x3000004dff237230 */ /* 0x000fe20000004100 */
[----:B------:R-:W-:Y:S01]  /*2e10*/  F2FP.SATFINITE.E4M3.F32.PACK_AB_MERGE_C R42, R94, R91, RZ ;  /* 0x0000005b5e2a723e */ /* 0x000fe200048070ff */
[----:B------:R-:W-:Y:S01]  /*2e20*/  HADD2.F32 R94, -RZ, R92.H1_H1 ;  /* 0x3000005cff5e7230 */ /* 0x000fe20000004100 */
[----:B------:R-:W-:Y:S01]  /*2e30*/  F2FP.F16.E4M3.UNPACK_B R89, R34 ;  /* 0x00000022ff59723e */ /* 0x000fe200020006ff */
[----:B------:R-:W-:-:S02]  /*2e40*/  HADD2.F32 R91, -RZ, R76.H1_H1 ;  /* 0x3000004cff5b7230 */ /* 0x000fc40000004100 */
[-C--:B------:R-:W-:Y:S01]  /*2e50*/  FMUL.FTZ R95, R79, R90.reuse ;  /* 0x0000005a4f5f7220 */ /* 0x080fe20000410000 */
[----:B------:R-:W-:Y:S02]  /*2e60*/  HADD2.F32 R77, -RZ, R77.H0_H0 ;  /* 0x2000004dff4d7230 */ /* 0x000fe40000004100 */
[C---:B------:R-:W-:Y:S01]  /*2e70*/  FMUL.FTZ R98, R78.reuse, R90 ;  /* 0x0000005a4e627220 */ /* 0x040fe20000410000 */
[----:B------:R-:W-:Y:S02]  /*2e80*/  HADD2.F32 R90, -RZ, R89.H1_H1 ;  /* 0x30000059ff5a7230 */ /* 0x000fe40000004100 */
[----:B------:R-:W-:Y:S01]  /*2e90*/  FFMA.FTZ R34, R78, R91, -R95 ;  /* 0x0000005b4e227223 */ /* 0x000fe2000001085f */
[-C--:B------:R-:W-:Y:S01]  /*2ea0*/  FMUL.FTZ R96, R35, R94.reuse ;  /* 0x0000005e23607220 */ /* 0x080fe20000410000 */
[----:B------:R-:W-:Y:S01]  /*2eb0*/  F2FP.F16.E4M3.UNPACK_B R78, R11 ;  /* 0x0000000bff4e723e */ /* 0x000fe200020006ff */
[----:B------:R-:W-:Y:S01]  /*2ec0*/  FMUL.FTZ R94, R77, R94 ;  /* 0x0000005e4d5e7220 */ /* 0x000fe20000410000 */
        /* <DEDUP_REMOVED lines=26> */
.L_x_10422:
[----:B------:R-:W-:Y:S05]  /*3070*/  BSYNC B2 ;  /* 0x0000000000027941 */ /* 0x000fea0003800000 */
.L_x_10421:
[----:B--2---:R1:W-:Y:S02]  /*3080*/  STG.E.128 desc[UR42][R32.64], R8 ;  /* 0x0000000820007986 */ /* 0x0043e4000c101d2a */
.L_x_10420:
[----:B------:R-:W-:Y:S05]  /*3090*/  BSYNC B1 ;  /* 0x0000000000017941 */ /* 0x000fea0003800000 */
.L_x_10419:
        /* <DEDUP_REMOVED lines=20> */
[----:B------:R-:W-:Y:S01]  /*31e0*/  MOV R30, R8 ;  /* 0x00000008001e7202 */ /* 0x000fe20000000f00 */
        /* <DEDUP_REMOVED lines=94> */
.L_x_10426:
[----:B------:R-:W-:Y:S05]  /*37d0*/  BSYNC B2 ;  /* 0x0000000000027941 */ /* 0x000fea0003800000 */
.L_x_10425:
[----:B------:R2:W-:Y:S02]  /*37e0*/  STG.E.128 desc[UR42][R32.64+0x20], R8 ;  /* 0x0000200820007986 */ /* 0x0005e4000c101d2a */
.L_x_10424:
[----:B------:R-:W-:Y:S05]  /*37f0*/  BSYNC B1 ;  /* 0x0000000000017941 */ /* 0x000fea0003800000 */
.L_x_10423:
        /* <DEDUP_REMOVED lines=111> */
.L_x_10428:
[----:B------:R-:W-:Y:S05]  /*3ef0*/  BSYNC B1 ;  /* 0x0000000000017941 */ /* 0x000fea0003800000 */
.L_x_10427:
[----:B------:R3:W-:Y:S01]  /*3f00*/  STG.E.128 desc[UR42][R32.64+0x40], R8 ;  /* 0x0000400820007986 */ /* 0x0007e2000c101d2a */
[----:B------:R-:W-:Y:S05]  /*3f10*/  BRA `(.L_x_10418) ;  /* 0x0000002400347947 */ /* 0x000fea0003800000 */
.L_x_10412:
        /* <DEDUP_REMOVED lines=27> */
.L_x_10430:
[----:B------:R-:W-:Y:S05]  /*40d0*/  BSYNC B1 ;  /* 0x0000000000017941 */ /* 0x000fea0003800000 */
.L_x_10429:
        /* <DEDUP_REMOVED lines=12> */
.L_x_10431:
[----:B------:R-:W-:Y:S01]  /*41a0*/  IMAD R82, R17, 0x8, R16 ;  /* 0x0000000811527824 */ /* 0x000fe200078e0210 */
[----:B------:R-:W-:Y:S01]  /*41b0*/  SHF.L.U32 R85, R153, 0x1f, RZ ;  /* 0x0000001f99557819 */ /* 0x000fe200000006ff */
[----:B------:R-:W-:Y:S03]  /*41c0*/  BSSY B1, `(.L_x_10432) ;  /* 0x0000003000017945 */ /* 0x000fe60003800000 */
[----:B------:R-:W1:Y:S02]  /*41d0*/  SYNCS.PHASECHK.TRANS64.TRYWAIT P5, [R82+URZ+0x19c90], R85 ;  /* 0x019c9055520075a7 */ /* 0x000e6400080a017f */
[----:B-1----:R-:W-:Y:S05]  /*41e0*/  @!P5 BRA `(.L_x_10433) ;  /* 0x0000018c00f4d947 */ /* 0x002fea0003800000 */
.L_x_10672:
[----:B------:R-:W-:Y:S05]  /*41f0*/  BSYNC B1 ;  /* 0x0000000000017941 */ /* 0x000fea0003800000 */
.L_x_10432:
        /* <DEDUP_REMOVED lines=13> */
[----:B------:R-:W2:Y:S04]  /*42d0*/  LDL R41, [R1] ;  /* 0x0000000001297983 */ /* 0x000ea80000100800 */
[----:B------:R-:W3:Y:S04]  /*42e0*/  LDL R40, [R1+0x70] ;  /* 0x0000700001287983 */ /* 0x000ee80000100800 */
[----:B------:R-:W4:Y:S01]  /*42f0*/  LDL R39, [R1+0xc] ;  /* 0x00000c0001277983 */ /* 0x000f220000100800 */
[----:B------:R-:W-:Y:S01]  /*4300*/  SEL R36, R60, R95, !P0 ;  /* 0x0000005f3c247207 */ /* 0x000fe20004000000 */
[----:B------:R-:W-:Y:S01]  /*4310*/  BSSY B2, `(.L_x_10436) ;  /* 0x00000ee000027945 */ /* 0x000fe20003800000 */
[----:B------:R-:W-:-:S02]  /*4320*/  ISETP.GE.AND P6, PT, R22, R86, PT ;  /* 0x000000561600720c */ /* 0x000fc40003fc6270 */
[----:B------:R-:W-:Y:S02]  /*4330*/  SHF.R.S32.HI R37, RZ, 0x1f, R36 ;  /* 0x0000001fff257819 */ /* 0x000fe40000011424 */
[----:B------:R-:W-:Y:S02]  /*4340*/  IADD3 R101, P4, P5, R58, R78, R20 ;  /* 0x0000004e3a657210 */ /* 0x000fe40007d9e014 */
[----:B------:R-:W-:-:S04]  /*4350*/  LEA.HI R37, R37, R36, RZ, 0x5 ;  /* 0x0000002425257211 */ /* 0x000fc800078f28ff */
[----:B------:R-:W-:-:S04]  /*4360*/  SHF.R.S32.HI R37, RZ, 0x5, R37 ;  /* 0x00000005ff257819 */ /* 0x000fc80000011425 */
[----:B------:R-:W-:-:S04]  /*4370*/  LEA.HI.SX32 R37, R72, R37, 0x1c ;  /* 0x0000002548257211 */ /* 0x000fc800078fe2ff */
[C---:B------:R-:W-:Y:S02]  /*4380*/  LEA.HI R36, R37.reuse, R37, RZ, 0x1 ;  /* 0x0000002525247211 */ /* 0x040fe400078f08ff */
[----:B------:R-:W-:-:S03]  /*4390*/  SHF.L.U32 R100, R37, 0x4, RZ ;  /* 0x0000000425647819 */ /* 0x000fc600000006ff */
        /* <DEDUP_REMOVED lines=34> */
[----:B0-----:R-:W-:Y:S01]  /*45c0*/  IMAD.MOV.U32 R103, RZ, RZ, R37 ;  /* 0x000000ffff677224 */ /* 0x001fe200078e0025 */
        /* <DEDUP_REMOVED lines=151> */
[----:B------:R-:W-:Y:S01]  /*4f40*/  F2FP.F16.E4M3.UNPACK_B R40, R99.H1 ;  /* 0x00000063ff28723e */ /* 0x000fe200030006ff */
[--C-:B------:R-:W-:Y:S01]  /*4f50*/  HADD2.F32 R113, -RZ, R33.reuse.H0_H0 ;  /* 0x20000021ff717230 */ /* 0x100fe20000004100 */
[----:B------:R-:W-:Y:S01]  /*4f60*/  F2FP.F16.E4M3.UNPACK_B R98, R98 ;  /* 0x00000062ff62723e */ /* 0x000fe200020006ff */
[----:B------:R-:W-:Y:S01]  /*4f70*/  HADD2.F32 R33, -RZ, R33.H1_H1 ;  /* 0x30000021ff217230 */ /* 0x000fe20000004100 */
[----:B------:R-:W-:Y:S01]  /*4f80*/  F2FP.F16.E4M3.UNPACK_B R42, R42 ;  /* 0x0000002aff2a723e */ /* 0x000fe200020006ff */
[----:B------:R-:W-:-:S02]  /*4f90*/  HADD2.F32 R97, -RZ, R40.H0_H0 ;  /* 0x20000028ff617230 */ /* 0x000fc40000004100 */
[CC--:B------:R-:W-:Y:S01]  /*4fa0*/  FMUL.FTZ R109, R39.reuse, R113.reuse ;  /* 0x00000071276d7220 */ /* 0x0c0fe20000410000 */
[C---:B------:R-:W-:Y:S01]  /*4fb0*/  FMUL.FTZ R113, R96.reuse, R113 ;  /* 0x0000007160717220 */ /* 0x040fe20000410000 */
[----:B------:R-:W-:Y:S01]  /*4fc0*/  HADD2.F32 R36, -RZ, R36.H1_H1 ;  /* 0x30000024ff247230 */ /* 0x000fe20000004100 */
[----:B------:R-:W-:Y:S01]  /*4fd0*/  F2FP.F16.E4M3.UNPACK_B R99, R99 ;  /* 0x00000063ff63723e */ /* 0x000fe200020006ff */
[----:B------:R-:W-:Y:S02]  /*4fe0*/  HADD2.F32 R34, -RZ, R34.H1_H1 ;  /* 0x30000022ff227230 */ /* 0x000fe40000004100 */
[-C--:B------:R-:W-:Y:S01]  /*4ff0*/  FFMA.FTZ R109, R96, R97.reuse, -R109 ;  /* 0x00000061606d7223 */ /* 0x080fe2000001086d */
[----:B------:R-:W-:Y:S01]  /*5000*/  FFMA.FTZ R113, R39, R97, R113 ;  /* 0x0000006127717223 */ /* 0x000fe20000010071 */
[----:B------:R-:W-:Y:S02]  /*5010*/  HADD2.F32 R39, -RZ, R40.H1_H1 ;  /* 0x30000028ff277230 */ /* 0x000fe40000004100 */
        /* <DEDUP_REMOVED lines=9> */
[----:B------:R-:W-:Y:S01]  /*50b0*/  F2FP.SATFINITE.E4M3.F32.PACK_AB_MERGE_C R34, R34, R109, RZ ;  /* 0x0000006d2222723e */ /* 0x000fe200048070ff */
[----:B------:R-:W-:Y:S01]  /*50c0*/  HADD2.F32 R39, -RZ, R99.H0_H0 ;  /* 0x20000063ff277230 */ /* 0x000fe20000004100 */
[----:B------:R-:W-:Y:S01]  /*50d0*/  F2FP.SATFINITE.E4M3.F32.PACK_AB_MERGE_C R33, R33, R113, RZ ;  /* 0x000000712121723e */ /* 0x000fe200048070ff */
[----:B------:R-:W-:-:S02]  /*50e0*/  HADD2.F32 R98, -RZ, R98.H1_H1 ;  /* 0x30000062ff627230 */ /* 0x000fc40000004100 */
[-C--:B------:R-:W-:Y:S01]  /*50f0*/  FMUL.FTZ R96, R36, R97.reuse ;  /* 0x0000006124607220 */ /* 0x080fe20000410000 */
[C---:B------:R-:W-:Y:S01]  /*5100*/  FMUL.FTZ R97, R40.reuse, R97 ;  /* 0x0000006128617220 */ /* 0x040fe20000410000 */
[----:B------:R-:W-:Y:S02]  /*5110*/  HADD2.F32 R115, -RZ, R38.H1_H1 ;  /* 0x30000026ff737230 */ /* 0x000fe40000004100 */
[-C--:B------:R-:W-:Y:S01]  /*5120*/  FFMA.FTZ R96, R40, R39.reuse, -R96 ;  /* 0x0000002728607223 */ /* 0x080fe20000010860 */
[----:B------:R-:W-:Y:S01]  /*5130*/  FFMA.FTZ R97, R36, R39, R97 ;  /* 0x0000002724617223 */ /* 0x000fe20000010061 */
[----:B------:R-:W-:Y:S01]  /*5140*/  HADD2.F32 R39, -RZ, R42.H1_H1 ;  /* 0x3000002aff277230 */ /* 0x000fe20000004100 */
[----:B------:R-:W-:Y:S01]  /*5150*/  F2FP.SATFINITE.E4M3.F32.PACK_AB_MERGE_C R40, R14, R107, R13 ;  /* 0x0000006b0e28723e */ /* 0x000fe2000480700d */
[----:B------:R-:W-:-:S03]  /*5160*/  HADD2.F32 R36, -RZ, R99.H1_H1 ;  /* 0x30000063ff247230 */ /* 0x000fc60000004100 */
[-C--:B------:R-:W-:Y:S01]  /*5170*/  FMUL.FTZ R38, R39, R98.reuse ;  /* 0x0000006227267220 */ /* 0x080fe20000410000 */
[----:B------:R-:W-:-:S03]  /*5180*/  FMUL.FTZ R98, R115, R98 ;  /* 0x0000006273627220 */ /* 0x000fc60000410000 */
[-C--:B------:R-:W-:Y:S01]  /*5190*/  FFMA.FTZ R115, R115, R36.reuse, -R38 ;  /* 0x0000002473737223 */ /* 0x080fe20000010826 */
[----:B------:R-:W-:Y:S01]  /*51a0*/  FFMA.FTZ R36, R39, R36, R98 ;  /* 0x0000002427247223 */ /* 0x000fe20000010062 */
[----:B------:R-:W-:-:S03]  /*51b0*/  F2FP.SATFINITE.E4M3.F32.PACK_AB_MERGE_C R39, R32, R106, R105 ;  /* 0x0000006a2027723e */ /* 0x000fc60004807069 */
[----:B------:R-:W-:Y:S02]  /*51c0*/  F2FP.SATFINITE.E4M3.F32.PACK_AB_MERGE_C R38, R115, R96, R34 ;  /* 0x000000607326723e */ /* 0x000fe40004807022 */
[----:B------:R-:W-:Y:S01]  /*51d0*/  F2FP.SATFINITE.E4M3.F32.PACK_AB_MERGE_C R42, R36, R97, R33 ;  /* 0x00000061242a723e */ /* 0x000fe20004807021 */
[----:B------:R-:W-:-:S07]  /*51e0*/  IMAD.MOV.U32 R36, RZ, RZ, R102 ;  /* 0x000000ffff247224 */ /* 0x000fce00078e0066 */
.L_x_10437:
[----:B------:R-:W-:Y:S05]  /*51f0*/  BSYNC B2 ;  /* 0x0000000000027941 */ /* 0x000fea0003800000 */
.L_x_10436:
[----:B------:R-:W-:Y:S02]  /*5200*/  IADD3.X R14, R74, R94, R4, P4, P5 ;  /* 0x0000005e4a0e7210 */ /* 0x000fe400027ea404 */
        /* <DEDUP_REMOVED lines=10> */
.L_x_10435:
[----:B------:R-:W-:Y:S05]  /*52b0*/  BSYNC B1 ;  /* 0x0000000000017941 */ /* 0x000fea0003800000 */
.L_x_10434:
[----:B------:R-:W-:-:S13]  /*52c0*/  ISETP.NE.AND P4, PT, R44, RZ, PT ;  /* 0x000000ff2c00720c */ /* 0x000fda0003f85270 */
[----:B------:R-:W-:Y:S05]  /*52d0*/  @!P4 BRA `(.L_x_10418) ;  /* 0x000000100044c947 */ /* 0x000fea0003800000 */
[----:B------:R-:W2:Y:S04]  /*52e0*/  LDL R32, [R1] ;  /* 0x0000000001207983 */ /* 0x000ea80000100800 */
[----:B0-----:R-:W3:Y:S04]  /*52f0*/  LDL R15, [R1+0x70] ;  /* 0x00007000010f7983 */ /* 0x001ee80000100800 */
        /* <DEDUP_REMOVED lines=14> */
[----:B------:R-:W-:-:S03]  /*53e0*/  IMAD.SHL.U32 R39, R12, 0x10, RZ ;  /* 0x000000100c277824 */ /* 0x000fc600078e00ff */
[----:B------:R-:W-:-:S04]  /*53f0*/  SHF.L.U32 R13, R13, 0xb, RZ ;  /* 0x0000000b0d0d7819 */ /* 0x000fc800000006ff */
        /* <DEDUP_REMOVED lines=31> */
[----:B0-----:R-:W-:Y:S01]  /*55f0*/  IMAD.MOV.U32 R29, RZ, RZ, R12 ;  /* 0x000000ffff1d7224 */ /* 0x001fe200078e000c */
        /* <DEDUP_REMOVED lines=62> */
[--C-:B------:R-:W-:Y:S02]  /*59e0*/  HADD2.F32 R40, -RZ, R38.reuse.H0_H0 ;  /* 0x20000026ff287230 */ /* 0x100fe40000004100 */
        /* <DEDUP_REMOVED lines=8> */
[CC--:B------:R-:W-:Y:S01]  /*5a70*/  FMUL.FTZ R99, R89.reuse, R96.reuse ;  /* 0x0000006059637220 */ /* 0x0c0fe20000410000 */
[----:B------:R-:W-:Y:S01]  /*5a80*/  FFMA.FTZ R40, R86, R91, R97 ;  /* 0x0000005b56287223 */ /* 0x000fe20000010061 */
[C---:B------:R-:W-:Y:S01]  /*5a90*/  FMUL.FTZ R98, R42.reuse, R96 ;  /* 0x000000602a627220 */ /* 0x040fe20000410000 */
[----:B------:R-:W-:Y:S01]  /*5aa0*/  F2FP.F16.E4M3.UNPACK_B R92, R92 ;  /* 0x0000005cff5c723e */ /* 0x000fe200020006ff */
        /* <DEDUP_REMOVED lines=58> */
[----:B------:R-:W-:Y:S02]  /*5e50*/  HADD2.F32 R33, -RZ, R10.H0_H0 ;  /* 0x2000000aff217230 */ /* 0x000fe40000004100 */
[C---:B------:R-:W-:Y:S01]  /*5e60*/  FMUL.FTZ R41, R11.reuse, R41 ;  /* 0x000000290b297220 */ /* 0x040fe20000410000 */
[----:B------:R-:W-:Y:S01]  /*5e70*/  HADD2.F32 R43, -RZ, R42.H1_H1 ;  /* 0x3000002aff2b7230 */ /* 0x000fe20000004100 */
[----:B------:R-:W-:Y:S01]  /*5e80*/  F2FP.F16.E4M3.UNPACK_B R89, R8 ;  /* 0x00000008ff59723e */ /* 0x000fe200020006ff */
[----:B------:R-:W-:Y:S02]  /*5e90*/  HADD2.F32 R31, -RZ, R31.H1_H1 ;  /* 0x3000001fff1f7230 */ /* 0x000fe40000004100 */
[----:B------:R-:W-:Y:S02]  /*5ea0*/  HADD2.F32 R42, -RZ, R10.H1_H1 ;  /* 0x3000000aff2a7230 */ /* 0x000fe40000004100 */
[----:B------:R-:W-:Y:S01]  /*5eb0*/  FFMA.FTZ R10, R11, R33, -R86 ;  /* 0x000000210b0a7223 */ /* 0x000fe20000010856 */
[----:B------:R-:W-:Y:S01]  /*5ec0*/  FMUL.FTZ R90, R40, R43 ;  /* 0x0000002b285a7220 */ /* 0x000fe20000410000 */
[----:B------:R-:W-:Y:S01]  /*5ed0*/  FFMA.FTZ R11, R38, R33, R41 ;  /* 0x00000021260b7223 */ /* 0x000fe20000010029 */
[C---:B------:R-:W-:Y:S01]  /*5ee0*/  FMUL.FTZ R43, R31.reuse, R43 ;  /* 0x0000002b1f2b7220 */ /* 0x040fe20000410000 */
[-C--:B------:R-:W-:Y:S01]  /*5ef0*/  F2FP.F16.E4M3.UNPACK_B R33, R15.reuse ;  /* 0x0000000fff21723e */ /* 0x080fe200020006ff */
[-C--:B------:R-:W-:Y:S01]  /*5f00*/  FFMA.FTZ R31, R31, R42.reuse, -R90 ;  /* 0x0000002a1f1f7223 */ /* 0x080fe2000001085a */
[----:B------:R-:W-:Y:S01]  /*5f10*/  F2FP.F16.E4M3.UNPACK_B R15, R15.H1 ;  /* 0x0000000fff0f723e */ /* 0x000fe200030006ff */
[----:B------:R-:W-:Y:S01]  /*5f20*/  FFMA.FTZ R38, R40, R42, R43 ;  /* 0x0000002a28267223 */ /* 0x000fe2000001002b */
        /* <DEDUP_REMOVED lines=9> */
[----:B------:R-:W-:Y:S01]  /*5fc0*/  HADD2.F32 R35, -RZ, R33.H0_H0 ;  /* 0x20000021ff237230 */ /* 0x000fe20000004100 */
[----:B------:R-:W-:Y:S01]  /*5fd0*/  F2FP.SATFINITE.E4M3.F32.PACK_AB_MERGE_C R11, R38, R11, RZ ;  /* 0x0000000b260b723e */ /* 0x000fe200048070ff */
[----:B------:R-:W-:Y:S02]  /*5fe0*/  HADD2.F32 R86, -RZ, R42.H0_H0 ;  /* 0x2000002aff567230 */ /* 0x000fe40000004100 */
[-C--:B------:R-:W-:Y:S01]  /*5ff0*/  FMUL.FTZ R98, R43, R8.reuse ;  /* 0x000000082b627220 */ /* 0x080fe20000410000 */
[----:B------:R-:W-:Y:S02]  /*6000*/  HADD2.F32 R91, -RZ, R90.H0_H0 ;  /* 0x2000005aff5b7230 */ /* 0x000fe40000004100 */
[----:B------:R-:W-:Y:S01]  /*6010*/  FMUL.FTZ R100, R35, R8 ;  /* 0x0000000823647220 */ /* 0x000fe20000410000 */
[----:B------:R-:W-:Y:S02]  /*6020*/  HADD2.F32 R92, -RZ, R89.H0_H0 ;  /* 0x20000059ff5c7230 */ /* 0x000fe40000004100 */
[----:B------:R-:W-:Y:S01]  /*6030*/  FMUL.FTZ R97, R86, R9 ;  /* 0x0000000956617220 */ /* 0x000fe20000410000 */
[----:B------:R-:W-:-:S02]  /*6040*/  HADD2.F32 R42, -RZ, R42.H1_H1 ;  /* 0x3000002aff2a7230 */ /* 0x000fc40000004100 */
[-C--:B------:R-:W-:Y:S01]  /*6050*/  FFMA.FTZ R99, R86, R91.reuse, R99 ;  /* 0x0000005b56637223 */ /* 0x080fe20000010063 */
[----:B------:R-:W-:Y:S02]  /*6060*/  HADD2.F32 R96, -RZ, R96.H1_H1 ;  /* 0x30000060ff607230 */ /* 0x000fe40000004100 */
[----:B------:R-:W-:Y:S01]  /*6070*/  FFMA.FTZ R8, R35, R92, -R98 ;  /* 0x0000005c23087223 */ /* 0x000fe20000010862 */
        /* <DEDUP_REMOVED lines=9> */
[----:B------:R-:W-:Y:S01]  /*6110*/  FMUL.FTZ R92, R41, R86 ;  /* 0x00000056295c7220 */ /* 0x000fe20000410000 */
[----:B------:R-:W-:Y:S02]  /*6120*/  HADD2.F32 R40, -RZ, R89.H1_H1 ;  /* 0x30000059ff287230 */ /* 0x000fe40000004100 */
[-C--:B------:R-:W-:Y:S01]  /*6130*/  FFMA.FTZ R98, R15, R90.reuse, -R98 ;  /* 0x0000005a0f627223 */ /* 0x080fe20000010862 */
[----:B------:R-:W-:Y:S01]  /*6140*/  FFMA.FTZ R42, R42, R90, R35 ;  /* 0x0000005a2a2a7223 */ /* 0x000fe20000010023 */
[----:B------:R-:W-:Y:S01]  /*6150*/  FMUL.FTZ R86, R33, R86 ;  /* 0x0000005621567220 */ /* 0x000fe20000410000 */
[----:B------:R-:W-:Y:S01]  /*6160*/  F2FP.SATFINITE.E4M3.F32.PACK_AB_MERGE_C R13, R13, R28, R10 ;  /* 0x0000001c0d0d723e */ /* 0x000fe2000480700a */
[-C--:B------:R-:W-:Y:S01]  /*6170*/  FFMA.FTZ R33, R33, R40.reuse, -R92 ;  /* 0x0000002821217223 */ /* 0x080fe2000001085c */
[----:B------:R-:W-:Y:S01]  /*6180*/  F2FP.SATFINITE.E4M3.F32.PACK_AB_MERGE_C R97, R98, R97, RZ ;  /* 0x000000616261723e */ /* 0x000fe200048070ff */
[----:B------:R-:W-:Y:S01]  /*6190*/  FFMA.FTZ R86, R41, R40, R86 ;  /* 0x0000002829567223 */ /* 0x000fe20000010056 */
[----:B------:R-:W-:-:S02]  /*61a0*/  F2FP.SATFINITE.E4M3.F32.PACK_AB_MERGE_C R42, R42, R99, RZ ;  /* 0x000000632a2a723e */ /* 0x000fc400048070ff */
[----:B------:R-:W-:Y:S02]  /*61b0*/  F2FP.SATFINITE.E4M3.F32.PACK_AB_MERGE_C R15, R33, R8, R97 ;  /* 0x00000008210f723e */ /* 0x000fe40004807061 */
[----:B------:R-:W-:Y:S02]  /*61c0*/  F2FP.SATFINITE.E4M3.F32.PACK_AB_MERGE_C R33, R30, R29, R11 ;  /* 0x0000001d1e21723e */ /* 0x000fe4000480700b */
[----:B------:R-:W-:-:S07]  /*61d0*/  F2FP.SATFINITE.E4M3.F32.PACK_AB_MERGE_C R35, R86, R9, R42 ;  /* 0x000000095623723e */ /* 0x000fce000480702a */
.L_x_10439:
[----:B------:R-:W-:Y:S05]  /*61e0*/  BSYNC B1 ;  /* 0x0000000000017941 */ /* 0x000fea0003800000 */
.L_x_10438:
        /* <DEDUP_REMOVED lines=10> */
.L_x_10411:
[----:B------:R-:W-:-:S06]  /*6290*/  UISETP.NE.AND UP0, UPT, UR36, 0x3, UPT ;  /* 0x000000032400788c */ /* 0x000fcc000bf05270 */
[----:B------:R-:W-:-:S13]  /*62a0*/  PLOP3.LUT P3, PT, PT, PT, UP0, 0x80, 0x0 ;  /* 0x000000000000781c */ /* 0x000fda0003f6f008 */
[----:B------:R-:W-:Y:S05]  /*62b0*/  @!P3 BRA `(.L_x_10440) ;  /* 0x000000000004b947 */ /* 0x000fea0003800000 */
[----:B------:R-:W-:Y:S01]  /*62c0*/  BPT.TRAP 0x1 ;  /* 0x000000040000795c */ /* 0x000fe20000300000 */
.L_x_10440:
        /* <DEDUP_REMOVED lines=8> */
.L_x_10673:
[----:B------:R-:W-:Y:S05]  /*6350*/  BSYNC B1 ;  /* 0x0000000000017941 */ /* 0x000fea0003800000 */
.L_x_10441:
        /* <DEDUP_REMOVED lines=9> */
.L_x_10418:
[----:B------:R-:W-:Y:S05]  /*63f0*/  BSYNC B0 ;  /* 0x0000000000007941 */ /* 0x000fea0003800000 */
.L_x_10410:
        /* <DEDUP_REMOVED lines=17> */
.L_x_10444:
[----:B------:R-:W-:Y:S05]  /*6510*/  BSYNC B0 ;  /* 0x0000000000007941 */ /* 0x000fea0003800000 */
.L_x_10443:
[----:B------:R-:W2:Y:S01]  /*6520*/  SYNCS.PHASECHK.TRANS64.TRYWAIT P5, [R82+URZ+0x19cb0], R85 ;  /* 0x019cb055520075a7 */ /* 0x000ea200080a017f */
[----:B------:R-:W-:Y:S01]  /*6530*/  BSSY B0, `(.L_x_10445) ;  /* 0x0000003000007945 */ /* 0x000fe20003800000 */
[----:B------:R-:W-:-:S03]  /*6540*/  ISETP.GE.AND P3, PT, R19, R84, PT ;  /* 0x000000541300720c */ /* 0x000fc60003f66270 */
[----:B--2---:R-:W-:Y:S10]  /*6550*/  @!P5 BRA `(.L_x_10446) ;  /* 0x0000016c0040d947 */ /* 0x004ff40003800000 */
.L_x_10674:
[----:B------:R-:W-:Y:S05]  /*6560*/  BSYNC B0 ;  /* 0x0000000000007941 */ /* 0x000fea0003800000 */
.L_x_10445:
        /* <DEDUP_REMOVED lines=22> */
.L_x_10448:
[----:B------:R-:W-:Y:S05]  /*66d0*/  BSYNC B0 ;  /* 0x0000000000007941 */ /* 0x000fea0003800000 */
.L_x_10447:
        /* <DEDUP_REMOVED lines=17> */
.L_x_10405:
[----:B------:R-:W2:Y:S01]  /*67f0*/  LDL R8, [R1+0x18] ;  /* 0x0000180001087983 */ /* 0x000ea20000100800 */
[----:B------:R-:W0:Y:S01]  /*6800*/  LDC R0, c[0x0][0x448] ;  /* 0x00011200ff007b82 */ /* 0x000e220000000800 */
[----:B------:R-:W-:Y:S01]  /*6810*/  BSSY B0, `(.L_x_10450) ;  /* 0x000002c000007945 */ /* 0x000fe20003800000 */
[----:B------:R-:W-:Y:S02]  /*6820*/  CS2R R134, SRZ ;  /* 0x0000000000867805 */ /* 0x000fe4000001ff00 */
[----:B------:R-:W-:Y:S02]  /*6830*/  CS2R R26, SRZ ;  /* 0x00000000001a7805 */ /* 0x000fe4000001ff00 */
[----:B----4-:R-:W-:Y:S02]  /*6840*/  CS2R R12, SRZ ;  /* 0x00000000000c7805 */ /* 0x010fe4000001ff00 */
        /* <DEDUP_REMOVED lines=19> */
[----:B0-----:R-:W-:Y:S01]  /*6980*/  ISETP.NE.AND P0, PT, R0, 0x1, PT ;  /* 0x000000010000780c */ /* 0x001fe20003f05270 */
[----:B------:R-:W-:Y:S02]  /*6990*/  IMAD.MOV.U32 R36, RZ, RZ, RZ ;  /* 0x000000ffff247224 */ /* 0x000fe400078e00ff */
[----:B------:R-:W-:-:S10]  /*69a0*/  IMAD.MOV.U32 R89, RZ, RZ, RZ ;  /* 0x000000ffff597224 */ /* 0x000fd400078e00ff */
[----:B------:R-:W0:Y:S08]  /*69b0*/  @P0 LDC R3, c[0x0][0x44c] ;  /* 0x00011300ff030b82 */ /* 0x000e300000000800 */
[----:B------:R-:W1:Y:S01]  /*69c0*/  @P0 LDC R2, c[0x0][0x450] ;  /* 0x00011400ff020b82 */ /* 0x000e620000000800 */
[----:B--2---:R-:W-:Y:S02]  /*69d0*/  IADD3 R0, R8, 0xbf, RZ ;  /* 0x000000bf08007810 */ /* 0x004fe40007ffe0ff */
[----:B------:R-:W-:-:S03]  /*69e0*/  CS2R R8, SRZ ;  /* 0x0000000000087805 */ /* 0x000fc6000001ff00 */
[----:B0-----:R-:W-:-:S05]  /*69f0*/  @P0 IMAD.HI.U32 R3, R0, R3, RZ ;  /* 0x0000000300030227 */ /* 0x001fca00078e00ff */
[----:B-1----:R-:W-:Y:S01]  /*6a00*/  @P0 SHF.R.U32.HI R0, RZ, R2, R3 ;  /* 0x00000002ff000219 */ /* 0x002fe20000011603 */
[----:B------:R-:W-:Y:S01]  /*6a10*/  IMAD.MOV.U32 R2, RZ, RZ, RZ ;  /* 0x000000ffff027224 */ /* 0x000fe200078e00ff */
[----:B------:R-:W-:-:S03]  /*6a20*/  PLOP3.LUT P0, PT, PT, PT, PT, 0x80, 0x0 ;  /* 0x000000000000781c */ /* 0x000fc60003f0f070 */
[----:B------:R-:W-:-:S05]  /*6a30*/  IMAD.IADD R0, R87, 0x1, R0 ;  /* 0x0000000157007824 */ /* 0x000fca00078e0200 */
[----:B------:R-:W-:-:S04]  /*6a40*/  SHF.R.S32.HI R3, RZ, 0x1f, R0 ;  /* 0x0000001fff037819 */ /* 0x000fc80000011400 */
[----:B------:R-:W-:Y:S01]  /*6a50*/  LEA.HI R3, R3, R0, RZ, 0x7 ;  /* 0x0000000003037211 */ /* 0x000fe200078f38ff */
[----:B------:R-:W-:-:S03]  /*6a60*/  IMAD.MOV.U32 R0, RZ, RZ, RZ ;  /* 0x000000ffff007224 */ /* 0x000fc600078e00ff */
[----:B------:R-:W-:-:S04]  /*6a70*/  SHF.R.S32.HI R3, RZ, 0x7, R3 ;  /* 0x00000007ff037819 */ /* 0x000fc80000011403 */
[----:B------:R-:W-:-:S04]  /*6a80*/  VIMNMX R88, R88, R3, PT ;  /* 0x0000000358587248 */ /* 0x000fc80003fe0100 */
[----:B------:R-:W-:Y:S01]  /*6a90*/  ISETP.GE.AND P1, PT, R88, 0x1, PT ;  /* 0x000000015800780c */ /* 0x000fe20003f26270 */
[----:B------:R-:W-:-:S12]  /*6aa0*/  @P3 BRA `(.L_x_10451) ;  /* 0x0000000000083947 */ /* 0x000fd80003800000 */
[----:B------:R-:W0:Y:S02]  /*6ab0*/  FENCE.VIEW.ASYNC.G ;  /* 0x00000000000073c6 */ /* 0x000e240000000100 */
[----:B0-----:R-:W-:Y:S06]  /*6ac0*/  BAR.ARV 0xc, 0x200 ;  /* 0x0308000000007b1d */ /* 0x001fec0000002000 */
.L_x_10451:
[----:B------:R-:W-:Y:S05]  /*6ad0*/  BSYNC B0 ;  /* 0x0000000000007941 */ /* 0x000fea0003800000 */
.L_x_10450:
        /* <DEDUP_REMOVED lines=35> */
.L_x_10454:
[----:B------:R-:W-:Y:S05]  /*6d10*/  BSYNC B6 ;  /* 0x0000000000067941 */ /* 0x000fea0003800000 */
.L_x_10453:
        /* <DEDUP_REMOVED lines=55> */
.L_x_10458:
[----:B-1----:R1:W2:Y:S02]  /*7090*/  SYNCS.PHASECHK.TRANS64.TRYWAIT P0, [R16+URZ+0x19c00], R3 ;  /* 0x019c0003100075a7 */ /* 0x0022a4000800017f */
[----:B--2---:R-:W-:Y:S05]  /*70a0*/  @!P0 NANOSLEEP.SYNCS 0x989680 ;  /* 0x009896800000895d */ /* 0x004fea0003900000 */
[----:B------:R-:W2:Y:S02]  /*70b0*/  @!P0 SYNCS.PHASECHK.TRANS64 P0, [R16+URZ+0x19c00], R3 ;  /* 0x019c0003100085a7 */ /* 0x000ea4000800007f */
[----:B--2---:R-:W-:Y:S05]  /*70c0*/  @!P0 BRA `(.L_x_10458) ;  /* 0xfffffffc00f08947 */ /* 0x004fea000383ffff */
.L_x_10457:
[----:B------:R-:W-:Y:S05]  /*70d0*/  BSYNC B0 ;  /* 0x0000000000007941 */ /* 0x000fea0003800000 */
.L_x_10456:
[----:B------:R-:W-:Y:S05]  /*70e0*/  BRA `(.L_x_10459) ;  /* 0x0000004400647947 */ /* 0x000fea0003800000 */
.L_x_10455:
        /* <DEDUP_REMOVED lines=30> */
.L_x_10461:
[----:B------:R-:W-:Y:S05]  /*72d0*/  BSYNC B6 ;  /* 0x0000000000067941 */ /* 0x000fea0003800000 */
.L_x_10460:
[----:B------:R-:W2:Y:S01]  /*72e0*/  LDL R21, [R1+0x18] ;  /* 0x0000180001157983 */ /* 0x000ea20000100800 */
[----:B------:R-:W-:-:S03]  /*72f0*/  ULDC.U8 UR4, c[0x0][0x410] ;  /* 0x0001040000047ab9 */ /* 0x000fc60000000000 */
[----:B------:R-:W3:Y:S01]  /*7300*/  LDL R20, [R1+0x30] ;  /* 0x0000300001147983 */ /* 0x000ee20000100800 */
[----:B------:R-:W-:Y:S01]  /*7310*/  ISETP.NE.AND P0, PT, RZ, UR4, PT ;  /* 0x00000004ff007c0c */ /* 0x000fe2000bf05270 */
[----:B------:R-:W-:Y:S01]  /*7320*/  BSSY B0, `(.L_x_10462) ;  /* 0x000042d000007945 */ /* 0x000fe20003800000 */
[----:B--2---:R-:W-:Y:S01]  /*7330*/  IADD3 R10, R19, R21, RZ ;  /* 0x00000015130a7210 */ /* 0x004fe20007ffe0ff */
[----:B---3--:R-:W-:-:S10]  /*7340*/  IMAD.IADD R37, R16, 0x1, R20 ;  /* 0x0000000110257824 */ /* 0x008fd400078e0214 */
        /* <DEDUP_REMOVED lines=33> */
.L_x_10680:
[----:B0-----:R-:W5:Y:S04]  /*7560*/  LDL R5, [R1+0x1c] ;  /* 0x00001c0001057983 */ /* 0x001f680000100800 */
[----:B------:R-:W2:Y:S01]  /*7570*/  LDL R6, [R1+0x50] ;  /* 0x0000500001067983 */ /* 0x000ea20000100800 */
[----:B------:R-:W-:Y:S01]  /*7580*/  BSSY B1, `(.L_x_10465) ;  /* 0x000002f000017945 */ /* 0x000fe20003800000 */
[----:B------:R-:W-:Y:S02]  /*7590*/  CS2R R26, SRZ ;  /* 0x00000000001a7805 */ /* 0x000fe4000001ff00 */
[----:B------:R-:W-:Y:S02]  /*75a0*/  CS2R R20, SRZ ;  /* 0x0000000000147805 */ /* 0x000fe4000001ff00 */
[----:B------:R-:W-:-:S02]  /*75b0*/  CS2R R8, SRZ ;  /* 0x0000000000087805 */ /* 0x000fc4000001ff00 */
[----:B------:R-:W-:Y:S02]  /*75c0*/  CS2R R24, SRZ ;  /* 0x0000000000187805 */ /* 0x000fe4000001ff00 */
[----:B------:R-:W-:Y:S01]  /*75d0*/  CS2R R12, SRZ ;  /* 0x00000000000c7805 */ /* 0x000fe2000001ff00 */
[----:B-----5:R-:W-:Y:S01]  /*75e0*/  IMAD R39, R5, R39, RZ ;  /* 0x0000002705277224 */ /* 0x020fe200078e02ff */
[----:B--2---:R-:W-:-:S04]  /*75f0*/  LEA.HI R5, R6, R6, RZ, 0x1 ;  /* 0x0000000606057211 */ /* 0x004fc800078f08ff */
[----:B------:R-:W-:Y:S02]  /*7600*/  ISETP.GE.AND P0, PT, R10, R39, PT ;  /* 0x000000270a00720c */ /* 0x000fe40003f06270 */
[----:B------:R-:W-:Y:S02]  /*7610*/  CS2R R10, SRZ ;  /* 0x00000000000a7805 */ /* 0x000fe4000001ff00 */
[----:B------:R-:W-:-:S05]  /*7620*/  LOP3.LUT R5, R5, 0xfffffffe, RZ, 0xc0, !PT ;  /* 0xfffffffe05057812 */ /* 0x000fca00078ec0ff */
[----:B------:R-:W-:-:S05]  /*7630*/  IMAD.IADD R5, R6, 0x1, -R5 ;  /* 0x0000000106057824 */ /* 0x000fca00078e0a05 */
[----:B------:R-:W-:Y:S01]  /*7640*/  SHF.L.U32 R5, R5, 0x1f, RZ ;  /* 0x0000001f05057819 */ /* 0x000fe200000006ff */
[----:B------:R-:W-:Y:S06]  /*7650*/  @P0 BRA `(.L_x_10466) ;  /* 0x0000000000840947 */ /* 0x000fec0003800000 */
[----:B------:R-:W2:Y:S01]  /*7660*/  LDL R32, [R1+0x4] ;  /* 0x0000040001207983 */ /* 0x000ea20000100800 */
[----:B------:R-:W-:-:S03]  /*7670*/  ULDC UR4, c[0x0][0x3f4] ;  /* 0x0000fd0000047ab9 */ /* 0x000fc60000000800 */
[----:B------:R-:W2:Y:S04]  /*7680*/  LDL R15, [R1+0x8] ;  /* 0x00000800010f7983 */ /* 0x000ea80000100800 */
[----:B------:R-:W2:Y:S04]  /*7690*/  LDL R40, [R1+0x68] ;  /* 0x0000680001287983 */ /* 0x000ea80000100800 */
[----:B------:R-:W2:Y:S01]  /*76a0*/  LDL R38, [R1+0x64] ;  /* 0x0000640001267983 */ /* 0x000ea20000100800 */
[----:B------:R-:W-:Y:S02]  /*76b0*/  ISETP.GE.AND P5, PT, R154, UR4, PT ;  /* 0x000000049a007c0c */ /* 0x000fe4000bfa6270 */
[----:B------:R-:W-:-:S02]  /*76c0*/  CS2R R24, SRZ ;  /* 0x0000000000187805 */ /* 0x000fc4000001ff00 */
[----:B------:R-:W-:Y:S02]  /*76d0*/  CS2R R26, SRZ ;  /* 0x00000000001a7805 */ /* 0x000fe4000001ff00 */
[----:B------:R-:W-:-:S07]  /*76e0*/  CS2R R12, SRZ ;  /* 0x00000000000c7805 */ /* 0x000fce000001ff00 */
[----:B------:R-:W-:Y:S02]  /*76f0*/  @!P5 SHF.R.S32.HI R9, RZ, 0x1f, R154 ;  /* 0x0000001fff09d819 */ /* 0x000fe4000001149a */
[C---:B------:R-:W-:Y:S02]  /*7700*/  @!P5 IADD3 R6, P2, R154.reuse, R3, RZ ;  /* 0x000000039a06d210 */ /* 0x040fe40007f5e0ff */
[----:B----4-:R-:W-:-:S03]  /*7710*/  @!P5 IADD3 R28, P3, R154, R14, RZ ;  /* 0x0000000e9a1cd210 */ /* 0x010fc60007f7e0ff */
[--C-:B-1----:R-:W-:Y:S02]  /*7720*/  @!P5 IMAD.X R7, R0, 0x1, R9.reuse, P2 ;  /* 0x000000010007d824 */ /* 0x102fe400010e0609 */
[----:B---3--:R-:W-:Y:S01]  /*7730*/  @!P5 IMAD.X R29, R4, 0x1, R9, P3 ;  /* 0x00000001041dd824 */ /* 0x008fe200018e0609 */
[----:B------:R-:W-:Y:S02]  /*7740*/  CS2R R20, SRZ ;  /* 0x0000000000147805 */ /* 0x000fe4000001ff00 */
[----:B------:R-:W-:Y:S02]  /*7750*/  CS2R R10, SRZ ;  /* 0x00000000000a7805 */ /* 0x000fe4000001ff00 */
[----:B------:R-:W-:Y:S01]  /*7760*/  CS2R R8, SRZ ;  /* 0x0000000000087805 */ /* 0x000fe2000001ff00 */
[----:B------:R0:W5:Y:S04]  /*7770*/  @!P5 LD.E.64 R24, desc[UR42][R6.64] ;  /* 0x0000002a0618d980 */ /* 0x000168000c101b00 */
[----:B------:R0:W5:Y:S01]  /*7780*/  @!P5 LD.E.64 R26, desc[UR42][R28.64] ;  /* 0x0000002a1c1ad980 */ /* 0x000162000c101b00 */
[----:B--2---:R-:W-:-:S02]  /*7790*/  ISETP.GE.AND P1, PT, R32, UR4, PT ;  /* 0x0000000420007c0c */ /* 0x004fc4000bf26270 */
[----:B------:R-:W-:-:S11]  /*77a0*/  ISETP.GE.AND P0, PT, R15, UR4, PT ;  /* 0x000000040f007c0c */ /* 0x000fd6000bf06270 */
[CC--:B------:R-:W-:Y:S02]  /*77b0*/  @!P1 IADD3 R30, P4, R32.reuse, R3.reuse, RZ ;  /* 0x00000003201e9210 */ /* 0x0c0fe40007f9e0ff */
[-C--:B------:R-:W-:Y:S02]  /*77c0*/  @!P1 IADD3 R32, P2, R32, R14.reuse, RZ ;  /* 0x0000000e20209210 */ /* 0x080fe40007f5e0ff */
[C---:B------:R-:W-:Y:S01]  /*77d0*/  @!P0 IADD3 R34, P3, R15.reuse, R3, RZ ;  /* 0x000000030f228210 */ /* 0x040fe20007f7e0ff */
[--C-:B------:R-:W-:Y:S01]  /*77e0*/  @!P1 IMAD.X R31, R0, 0x1, R40.reuse, P4 ;  /* 0x00000001001f9824 */ /* 0x100fe200020e0628 */
[----:B------:R-:W-:Y:S01]  /*77f0*/  @!P0 IADD3 R14, P4, R15, R14, RZ ;  /* 0x0000000e0f0e8210 */ /* 0x000fe20007f9e0ff */
[----:B------:R-:W-:Y:S02]  /*7800*/  @!P1 IMAD.X R33, R4, 0x1, R40, P2 ;  /* 0x0000000104219824 */ /* 0x000fe400010e0628 */
[--C-:B------:R-:W-:Y:S01]  /*7810*/  @!P0 IMAD.X R35, R0, 0x1, R38.reuse, P3 ;  /* 0x0000000100238824 */ /* 0x100fe200018e0626 */
[----:B------:R0:W5:Y:S01]  /*7820*/  @!P1 LD.E.64 R12, desc[UR42][R30.64] ;  /* 0x0000002a1e0c9980 */ /* 0x000162000c101b00 */
[----:B------:R-:W-:-:S03]  /*7830*/  @!P0 IMAD.X R15, R4, 0x1, R38, P4 ;  /* 0x00000001040f8824 */ /* 0x000fc600020e0626 */
[----:B------:R0:W5:Y:S04]  /*7840*/  @!P1 LD.E.64 R20, desc[UR42][R32.64] ;  /* 0x0000002a20149980 */ /* 0x000168000c101b00 */
[----:B------:R0:W5:Y:S04]  /*7850*/  @!P0 LD.E.64 R10, desc[UR42][R34.64] ;  /* 0x0000002a220a8980 */ /* 0x000168000c101b00 */
[----:B------:R0:W5:Y:S02]  /*7860*/  @!P0 LD.E.64 R8, desc[UR42][R14.64] ;  /* 0x0000002a0e088980 */ /* 0x000164000c101b00 */
.L_x_10466:
[----:B------:R-:W-:Y:S05]  /*7870*/  BSYNC B1 ;  /* 0x0000000000017941 */ /* 0x000fea0003800000 */
.L_x_10465:
[----:B-1----:R-:W2:Y:S01]  /*7880*/  LDL.LU R0, [R1+0x24] ;  /* 0x0000240001007983 */ /* 0x002ea20000300800 */
[----:B------:R-:W1:Y:S01]  /*7890*/  SYNCS.PHASECHK.TRANS64.TRYWAIT P0, [R16+URZ+0x19c00], R5 ;  /* 0x019c0005100075a7 */ /* 0x000e62000800017f */
[----:B------:R-:W-:Y:S01]  /*78a0*/  BSSY B1, `(.L_x_10467) ;  /* 0x0000005000017945 */ /* 0x000fe20003800000 */
[----:B--2---:R-:W-:-:S05]  /*78b0*/  IMAD R0, R0, -0xc0, R39 ;  /* 0xffffff4000007824 */ /* 0x004fca00078e0227 */
[----:B------:R-:W-:-:S04]  /*78c0*/  VIMNMX R0, R0, 0xc0, PT ;  /* 0x000000c000007848 */ /* 0x000fc80003fe0100 */
[----:B------:R-:W-:Y:S01]  /*78d0*/  ISETP.GE.AND P1, PT, R19, R0, PT ;  /* 0x000000001300720c */ /* 0x000fe20003f26270 */
[----:B-1----:R-:W-:-:S12]  /*78e0*/  @!P0 BRA `(.L_x_10468) ;  /* 0x0000015800dc8947 */ /* 0x002fd80003800000 */
.L_x_10681:
[----:B------:R-:W-:Y:S05]  /*78f0*/  BSYNC B1 ;  /* 0x0000000000017941 */ /* 0x000fea0003800000 */
.L_x_10467:
[----:B------:R-:W-:Y:S05]  /*7900*/  @P1 BRA `(.L_x_10469) ;  /* 0x0000003c00381947 */ /* 0x000fea0003800000 */
[----:B---3--:R-:W2:Y:S01]  /*7910*/  LDL R4, [R1+0x4] ;  /* 0x0000040001047983 */ /* 0x008ea20000100800 */
[----:B------:R-:W3:Y:S03]  /*7920*/  LDC R3, c[0x0][0x3f4] ;  /* 0x0000fd00ff037b82 */ /* 0x000ee60000000800 */
[----:B------:R-:W4:Y:S01]  /*7930*/  LDL R0, [R1+0x8] ;  /* 0x0000080001007983 */ /* 0x000f220000100800 */
[----:B------:R-:W-:Y:S01]  /*7940*/  BSSY B1, `(.L_x_10470) ;  /* 0x000007b000017945 */ /* 0x000fe20003800000 */
[-C--:B---3--:R-:W-:Y:S02]  /*7950*/  ISETP.GE.AND P0, PT, R154, R3.reuse, PT ;  /* 0x000000039a00720c */ /* 0x088fe40003f06270 */
[-C--:B--2---:R-:W-:Y:S02]  /*7960*/  ISETP.GE.AND P1, PT, R4, R3.reuse, PT ;  /* 0x000000030400720c */ /* 0x084fe40003f26270 */
[----:B----4-:R-:W-:-:S09]  /*7970*/  ISETP.GE.AND P2, PT, R0, R3, PT ;  /* 0x000000030000720c */ /* 0x010fd20003f46270 */
        /* <DEDUP_REMOVED lines=119> */
.L_x_10471:
[----:B------:R-:W-:Y:S05]  /*80f0*/  BSYNC B1 ;  /* 0x0000000000017941 */ /* 0x000fea0003800000 */
.L_x_10470:
[----:B------:R-:W-:Y:S04]  /*8100*/  BSSY B1, `(.L_x_10472) ;  /* 0x000007c000017945 */ /* 0x000fe80003800000 */
[----:B------:R-:W-:Y:S05]  /*8110*/  @P1 BRA `(.L_x_10473) ;  /* 0x0000000400e81947 */ /* 0x000fea0003800000 */
[----:B012---:R-:W0:Y:S01]  /*8120*/  LDS.128 R4, [R37+0x10800] ;  /* 0x0108000025047984 */ /* 0x007e220000000c00 */
        /* <DEDUP_REMOVED lines=121> */
.L_x_10473:
[----:B------:R-:W-:Y:S05]  /*88c0*/  BSYNC B1 ;  /* 0x0000000000017941 */ /* 0x000fea0003800000 */
.L_x_10472:
        /* <DEDUP_REMOVED lines=120> */
.L_x_10463:
        /* <DEDUP_REMOVED lines=32> */
.L_x_10687:
[----:B------:R-:W5:Y:S04]  /*9250*/  LDL R4, [R1+0x1c] ;  /* 0x00001c0001047983 */ /* 0x000f680000100800 */
[----:B------:R-:W2:Y:S01]  /*9260*/  LDL R13, [R1+0x50] ;  /* 0x00005000010d7983 */ /* 0x000ea20000100800 */
[----:B------:R-:W-:Y:S01]  /*9270*/  BSSY B1, `(.L_x_10475) ;  /* 0x000002c000017945 */ /* 0x000fe20003800000 */
[----:B------:R-:W-:Y:S02]  /*9280*/  CS2R R8, SRZ ;  /* 0x0000000000087805 */ /* 0x000fe4000001ff00 */
[----:B------:R-:W-:Y:S02]  /*9290*/  CS2R R14, SRZ ;  /* 0x00000000000e7805 */ /* 0x000fe4000001ff00 */
[----:B------:R-:W-:Y:S01]  /*92a0*/  CS2R R26, SRZ ;  /* 0x00000000001a7805 */ /* 0x000fe2000001ff00 */
[----:B-----5:R-:W-:Y:S01]  /*92b0*/  IMAD R41, R4, R25, RZ ;  /* 0x0000001904297224 */ /* 0x020fe200078e02ff */
[----:B------:R-:W-:-:S02]  /*92c0*/  CS2R R4, SRZ ;  /* 0x0000000000047805 */ /* 0x000fc4000001ff00 */
[----:B------:R-:W-:Y:S02]  /*92d0*/  CS2R R24, SRZ ;  /* 0x0000000000187805 */ /* 0x000fe4000001ff00 */
[----:B--2---:R-:W-:Y:S02]  /*92e0*/  LEA.HI R6, R13, R13, RZ, 0x1 ;  /* 0x0000000d0d067211 */ /* 0x004fe400078f08ff */
[----:B------:R-:W-:Y:S02]  /*92f0*/  ISETP.GE.AND P0, PT, R10, R41, PT ;  /* 0x000000290a00720c */ /* 0x000fe40003f06270 */
[----:B------:R-:W-:Y:S02]  /*9300*/  CS2R R10, SRZ ;  /* 0x00000000000a7805 */ /* 0x000fe4000001ff00 */
        /* <DEDUP_REMOVED lines=34> */
.L_x_10476:
[----:B------:R-:W-:Y:S05]  /*9530*/  BSYNC B1 ;  /* 0x0000000000017941 */ /* 0x000fea0003800000 */
.L_x_10475:
[----:B-1----:R-:W2:Y:S01]  /*9540*/  LDL.LU R0, [R1+0x24] ;  /* 0x0000240001007983 */ /* 0x002ea20000300800 */
[----:B------:R-:W1:Y:S01]  /*9550*/  SYNCS.PHASECHK.TRANS64.TRYWAIT P0, [R16+URZ+0x19c00], R39 ;  /* 0x019c0027100075a7 */ /* 0x000e62000800017f */
[----:B------:R-:W-:Y:S01]  /*9560*/  BSSY B1, `(.L_x_10477) ;  /* 0x0000005000017945 */ /* 0x000fe20003800000 */
[----:B--2---:R-:W-:-:S05]  /*9570*/  IMAD R0, R0, -0xc0, R41 ;  /* 0xffffff4000007824 */ /* 0x004fca00078e0229 */
[----:B------:R-:W-:-:S04]  /*9580*/  VIMNMX R0, R0, 0xc0, PT ;  /* 0x000000c000007848 */ /* 0x000fc80003fe0100 */
[----:B------:R-:W-:Y:S01]  /*9590*/  ISETP.GE.AND P1, PT, R19, R0, PT ;  /* 0x000000001300720c */ /* 0x000fe20003f26270 */
[----:B-1----:R-:W-:-:S12]  /*95a0*/  @!P0 BRA `(.L_x_10478) ;  /* 0x0000014000308947 */ /* 0x002fd80003800000 */
.L_x_10688:
[----:B------:R-:W-:Y:S05]  /*95b0*/  BSYNC B1 ;  /* 0x0000000000017941 */ /* 0x000fea0003800000 */
.L_x_10477:
[----:B------:R-:W-:Y:S05]  /*95c0*/  @P1 BRA `(.L_x_10469) ;  /* 0x0000002000081947 */ /* 0x000fea0003800000 */
[----:B------:R2:W5:Y:S01]  /*95d0*/  LDL R62, [R1] ;  /* 0x00000000013e7983 */ /* 0x0005620000100800 */
        /* <DEDUP_REMOVED lines=21> */
[----:B------:R-:W-:Y:S02]  /*9730*/  SHF.R.U32.HI R43, RZ, 0x8, R6 ;  /* 0x00000008ff2b7819 */ /* 0x000fe40000011606 */
[----:B------:R-:W-:Y:S02]  /*9740*/  LOP3.LUT R40, R40, 0xff, RZ, 0xc0, !PT ;  /* 0x000000ff28287812 */ /* 0x000fe400078ec0ff */
[----:B------:R-:W-:Y:S02]  /*9750*/  LOP3.LUT R44, R7, 0xff, RZ, 0xc0, !PT ;  /* 0x000000ff072c7812 */ /* 0x000fe400078ec0ff */
        /* <DEDUP_REMOVED lines=8> */
[----:B------:R-:W-:Y:S01]  /*97e0*/  LOP3.LUT R42, R6, 0xff, RZ, 0xc0, !PT ;  /* 0x000000ff062a7812 */ /* 0x000fe200078ec0ff */
        /* <DEDUP_REMOVED lines=19> */
[----:B------:R-:W-:Y:S02]  /*9920*/  PRMT R40, R40, 0x7604, R21 ;  /* 0x0000760428287816 */ /* 0x000fe40000000015 */
[----:B------:R-:W-:Y:S02]  /*9930*/  SHF.R.U32.HI R21, RZ, 0x10, R13 ;  /* 0x00000010ff157819 */ /* 0x000fe4000001160d */
[----:B------:R-:W-:Y:S02]  /*9940*/  PRMT R44, R47, 0x7604, R44 ;  /* 0x000076042f2c7816 */ /* 0x000fe4000000002c */
[----:B------:R-:W-:Y:S01]  /*9950*/  PRMT R49, R43, 0x7604, R42 ;  /* 0x000076042b317816 */ /* 0x000fe2000000002a */
[----:B------:R-:W-:Y:S01]  /*9960*/  IMAD.U32 R21, R21, 0x10000, RZ ;  /* 0x0001000015157824 */ /* 0x000fe200078e00ff */
[----:B------:R-:W-:-:S02]  /*9970*/  SHF.R.U32.HI R47, RZ, 0x10, R5 ;  /* 0x00000010ff2f7819 */ /* 0x000fc40000011605 */
[----:B------:R-:W-:Y:S02]  /*9980*/  SHF.R.U32.HI R43, RZ, 0x10, R15 ;  /* 0x00000010ff2b7819 */ /* 0x000fe4000001160f */
[----:B------:R-:W-:Y:S01]  /*9990*/  LOP3.LUT R21, R38, 0xff0000, R21, 0xf8, !PT ;  /* 0x00ff000026157812 */ /* 0x000fe200078ef815 */
[----:B------:R-:W-:Y:S01]  /*99a0*/  IMAD.U32 R47, R47, 0x10000, RZ ;  /* 0x000100002f2f7824 */ /* 0x000fe200078e00ff */
[----:B------:R-:W-:Y:S01]  /*99b0*/  LOP3.LUT R39, R39, 0xff0000, R12, 0xf8, !PT ;  /* 0x00ff000027277812 */ /* 0x000fe200078ef80c */
[----:B------:R-:W-:Y:S01]  /*99c0*/  IMAD.U32 R43, R43, 0x10000, RZ ;  /* 0x000100002b2b7824 */ /* 0x000fe200078e00ff */
[----:B------:R-:W-:Y:S02]  /*99d0*/  LOP3.LUT R41, R41, 0xff0000, R14, 0xf8, !PT ;  /* 0x00ff000029297812 */ /* 0x000fe400078ef80e */
[----:B------:R-:W-:Y:S02]  /*99e0*/  LOP3.LUT R47, R40, 0xff0000, R47, 0xf8, !PT ;  /* 0x00ff0000282f7812 */ /* 0x000fe400078ef82f */
[----:B------:R-:W-:-:S02]  /*99f0*/  LOP3.LUT R43, R20, 0xff0000, R43, 0xf8, !PT ;  /* 0x00ff0000142b7812 */ /* 0x000fc400078ef82b */
[----:B------:R-:W-:Y:S02]  /*9a00*/  LOP3.LUT R40, R21, 0xff000000, R13, 0xf8, !PT ;  /* 0xff00000015287812 */ /* 0x000fe400078ef80d */
[----:B------:R-:W-:Y:S02]  /*9a10*/  LOP3.LUT R13, R45, 0xff0000, R4, 0xf8, !PT ;  /* 0x00ff00002d0d7812 */ /* 0x000fe400078ef804 */
        /* <DEDUP_REMOVED lines=9> */
[-C--:B0-----:R-:W-:Y:S02]  /*9ab0*/  F2FP.F16.E4M3.UNPACK_B R41, R31.reuse ;  /* 0x0000001fff29723e */ /* 0x081fe400020006ff */
[----:B------:R-:W-:-:S02]  /*9ac0*/  F2FP.F16.E4M3.UNPACK_B R46, R31.H1 ;  /* 0x0000001fff2e723e */ /* 0x000fc400030006ff */
[-C--:B------:R-:W-:Y:S02]  /*9ad0*/  F2FP.F16.E4M3.UNPACK_B R14, R28.reuse ;  /* 0x0000001cff0e723e */ /* 0x080fe400020006ff */
[----:B------:R-:W-:Y:S02]  /*9ae0*/  F2FP.F16.E4M3.UNPACK_B R38, R28.H1 ;  /* 0x0000001cff26723e */ /* 0x000fe400030006ff */
[----:B------:R-:W-:Y:S02]  /*9af0*/  F2FP.F16.E4M3.UNPACK_B R49, R48 ;  /* 0x00000030ff31723e */ /* 0x000fe400020006ff */
[----:B-1----:R-:W-:Y:S02]  /*9b00*/  F2FP.F16.E4M3.UNPACK_B R31, R33 ;  /* 0x00000021ff1f723e */ /* 0x002fe400020006ff */
[----:B------:R-:W-:Y:S01]  /*9b10*/  F2FP.F16.E4M3.UNPACK_B R28, R40 ;  /* 0x00000028ff1c723e */ /* 0x000fe200020006ff */
[----:B------:R-:W-:Y:S01]  /*9b20*/  HADD2.F32 R50, -RZ, R49.H0_H0 ;  /* 0x20000031ff327230 */ /* 0x000fe20000004100 */
[-C--:B------:R-:W-:Y:S01]  /*9b30*/  F2FP.F16.E4M3.UNPACK_B R21, R29.reuse ;  /* 0x0000001dff15723e */ /* 0x080fe200020006ff */
[----:B------:R-:W-:Y:S01]  /*9b40*/  HADD2.F32 R6, -RZ, R31.H0_H0 ;  /* 0x2000001fff067230 */ /* 0x000fe20000004100 */
[----:B------:R-:W-:Y:S01]  /*9b50*/  LOP3.LUT R51, R44, 0xff0000, R51, 0xf8, !PT ;  /* 0x00ff00002c337812 */ /* 0x000fe200078ef833 */
[--C-:B------:R-:W-:Y:S01]  /*9b60*/  HADD2.F32 R44, -RZ, R28.reuse.H0_H0 ;  /* 0x2000001cff2c7230 */ /* 0x100fe20000004100 */
[----:B------:R-:W-:Y:S01]  /*9b70*/  F2FP.F16.E4M3.UNPACK_B R39, R29.H1 ;  /* 0x0000001dff27723e */ /* 0x000fe200030006ff */
[----:B------:R-:W-:Y:S01]  /*9b80*/  HADD2.F32 R13, -RZ, R21.H0_H0 ;  /* 0x20000015ff0d7230 */ /* 0x000fe20000004100 */
[-C--:B------:R-:W-:Y:S01]  /*9b90*/  F2FP.F16.E4M3.UNPACK_B R29, R32.reuse ;  /* 0x00000020ff1d723e */ /* 0x080fe200020006ff */
[----:B------:R-:W-:Y:S01]  /*9ba0*/  HADD2.F32 R49, -RZ, R49.H1_H1 ;  /* 0x30000031ff317230 */ /* 0x000fe20000004100 */
[----:B------:R-:W-:Y:S01]  /*9bb0*/  F2FP.F16.E4M3.UNPACK_B R43, R32.H1 ;  /* 0x00000020ff2b723e */ /* 0x000fe200030006ff */
[C---:B------:R-:W-:Y:S01]  /*9bc0*/  FMUL.FTZ R32, R6.reuse, R50 ;  /* 0x0000003206207220 */ /* 0x040fe20000410000 */
[-C--:B------:R-:W-:Y:S01]  /*9bd0*/  F2FP.F16.E4M3.UNPACK_B R42, R35.reuse ;  /* 0x00000023ff2a723e */ /* 0x080fe200020006ff */
[----:B------:R-:W-:Y:S01]  /*9be0*/  HADD2.F32 R31, -RZ, R31.H1_H1 ;  /* 0x3000001fff1f7230 */ /* 0x000fe20000004100 */
[----:B------:R-:W-:Y:S01]  /*9bf0*/  F2FP.F16.E4M3.UNPACK_B R47, R35.H1 ;  /* 0x00000023ff2f723e */ /* 0x000fe200030006ff */
[-C--:B------:R-:W-:Y:S01]  /*9c00*/  FMUL.FTZ R35, R6, R44.reuse ;  /* 0x0000002c06237220 */ /* 0x080fe20000410000 */
[----:B------:R-:W-:Y:S01]  /*9c10*/  F2FP.F16.E4M3.UNPACK_B R33, R33.H1 ;  /* 0x00000021ff21723e */ /* 0x000fe200030006ff */
[C---:B------:R-:W-:Y:S01]  /*9c20*/  FFMA.FTZ R6, R13.reuse, R44, -R32 ;  /* 0x0000002c0d067223 */ /* 0x040fe20000010820 */
[----:B------:R-:W-:Y:S01]  /*9c30*/  F2FP.F16.E4M3.UNPACK_B R48, R48.H1 ;  /* 0x00000030ff30723e */ /* 0x000fe200030006ff */
[----:B------:R-:W-:Y:S01]  /*9c40*/  FFMA.FTZ R13, R13, R50, R35 ;  /* 0x000000320d0d7223 */ /* 0x000fe20000010023 */
[----:B------:R-:W-:Y:S01]  /*9c50*/  F2FP.F16.E4M3.UNPACK_B R40, R40.H1 ;  /* 0x00000028ff28723e */ /* 0x000fe200030006ff */
[----:B------:R-:W-:-:S02]  /*9c60*/  HADD2.F32 R35, -RZ, R28.H1_H1 ;  /* 0x3000001cff237230 */ /* 0x000fc40000004100 */
[----:B------:R-:W-:Y:S01]  /*9c70*/  FMUL.FTZ R53, R31, R49 ;  /* 0x000000311f357220 */ /* 0x000fe20000410000 */
[----:B------:R-:W-:Y:S01]  /*9c80*/  HADD2.F32 R28, -RZ, R21.H1_H1 ;  /* 0x30000015ff1c7230 */ /* 0x000fe20000004100 */
[----:B------:R-:W-:Y:S01]  /*9c90*/  LOP3.LUT R51, R51, 0xff000000, R7, 0xf8, !PT ;  /* 0xff00000033337812 */ /* 0x000fe200078ef807 */
[----:B------:R-:W-:Y:S02]  /*9ca0*/  HADD2.F32 R50, -RZ, R48.H0_H0 ;  /* 0x20000030ff327230 */ /* 0x000fe40000004100 */
[----:B------:R-:W-:Y:S01]  /*9cb0*/  FMUL.FTZ R52, R31, R35 ;  /* 0x000000231f347220 */ /* 0x000fe20000410000 */
[----:B------:R-:W-:Y:S01]  /*9cc0*/  HADD2.F32 R21, -RZ, R33.H0_H0 ;  /* 0x20000021ff157230 */ /* 0x000fe20000004100 */
[-C--:B------:R-:W-:Y:S01]  /*9cd0*/  F2FP.F16.E4M3.UNPACK_B R7, R34.reuse ;  /* 0x00000022ff07723e */ /* 0x080fe200020006ff */
[----:B------:R-:W-:Y:S01]  /*9ce0*/  HADD2.F32 R44, -RZ, R40.H0_H0 ;  /* 0x20000028ff2c7230 */ /* 0x000fe20000004100 */
[----:B------:R-:W-:Y:S01]  /*9cf0*/  F2FP.F16.E4M3.UNPACK_B R34, R34.H1 ;  /* 0x00000022ff22723e */ /* 0x000fe200030006ff */
[----:B------:R-:W-:-:S02]  /*9d00*/  HADD2.F32 R32, -RZ, R39.H0_H0 ;  /* 0x20000027ff207230 */ /* 0x000fc40000004100 */
[C---:B------:R-:W-:Y:S01]  /*9d10*/  FMUL.FTZ R31, R21.reuse, R50 ;  /* 0x00000032151f7220 */ /* 0x040fe20000410000 */
[----:B------:R-:W-:Y:S02]  /*9d20*/  HADD2.F32 R39, -RZ, R39.H1_H1 ;  /* 0x30000027ff277230 */ /* 0x000fe40000004100 */
[-C--:B------:R-:W-:Y:S01]  /*9d30*/  FMUL.FTZ R55, R21, R44.reuse ;  /* 0x0000002c15377220 */ /* 0x080fe20000410000 */
[----:B------:R-:W-:Y:S01]  /*9d40*/  FFMA.FTZ R21, R28, R35, -R53 ;  /* 0x000000231c157223 */ /* 0x000fe20000010835 */
[----:B------:R-:W-:Y:S01]  /*9d50*/  FFMA.FTZ R31, R32, R44, -R31 ;  /* 0x0000002c201f7223 */ /* 0x000fe2000001081f */
[----:B------:R-:W-:Y:S01]  /*9d60*/  FFMA.FTZ R28, R28, R49, R52 ;  /* 0x000000311c1c7223 */ /* 0x000fe20000010034 */
[----:B------:R-:W-:Y:S01]  /*9d70*/  FFMA.FTZ R32, R32, R50, R55 ;  /* 0x0000003220207223 */ /* 0x000fe20000010037 */
[----:B------:R-:W-:Y:S01]  /*9d80*/  F2FP.F16.E4M3.UNPACK_B R52, R51 ;  /* 0x00000033ff34723e */ /* 0x000fe200020006ff */
[----:B------:R-:W-:Y:S01]  /*9d90*/  HADD2.F32 R50, -RZ, R48.H1_H1 ;  /* 0x30000030ff327230 */ /* 0x000fe20000004100 */
[----:B------:R-:W-:Y:S01]  /*9da0*/  F2FP.F16.E4M3.UNPACK_B R48, R45 ;  /* 0x0000002dff30723e */ /* 0x000fe200020006ff */
        /* <DEDUP_REMOVED lines=8> */
[----:B------:R-:W-:Y:S01]  /*9e30*/  HADD2.F32 R49, -RZ, R48.H0_H0 ;  /* 0x20000030ff317230 */ /* 0x000fe20000004100 */
[----:B------:R-:W-:Y:S01]  /*9e40*/  F2FP.F16.E4M3.UNPACK_B R30, R30.H1 ;  /* 0x0000001eff1e723e */ /* 0x000fe200030006ff */
[----:B------:R-:W-:Y:S02]  /*9e50*/  HADD2.F32 R33, -RZ, R41.H0_H0 ;  /* 0x20000029ff217230 */ /* 0x000fe40000004100 */
[C---:B------:R-:W-:Y:S01]  /*9e60*/  FMUL.FTZ R56, R40.reuse, R53 ;  /* 0x0000003528387220 */ /* 0x040fe20000410000 */
[----:B------:R-:W-:Y:S02]  /*9e70*/  HADD2.F32 R52, -RZ, R52.H1_H1 ;  /* 0x30000034ff347230 */ /* 0x000fe40000004100 */
[-C--:B------:R-:W-:Y:S01]  /*9e80*/  FMUL.FTZ R58, R40, R49.reuse ;  /* 0x00000031283a7220 */ /* 0x080fe20000410000 */
[C---:B------:R-:W-:Y:S01]  /*9e90*/  FFMA.FTZ R40, R39.reuse, R44, -R54 ;  /* 0x0000002c27287223 */ /* 0x040fe20000010836 */
[----:B------:R-:W-:Y:S01]  /*9ea0*/  FFMA.FTZ R39, R39, R50, R35 ;  /* 0x0000003227277223 */ /* 0x000fe20000010023 */
[C---:B------:R-:W-:Y:S01]  /*9eb0*/  FFMA.FTZ R35, R33.reuse, R49, -R56 ;  /* 0x0000003121237223 */ /* 0x040fe20000010838 */
[----:B------:R-:W-:Y:S01]  /*9ec0*/  HADD2.F32 R49, -RZ, R48.H1_H1 ;  /* 0x30000030ff317230 */ /* 0x000fe20000004100 */
[----:B------:R-:W-:Y:S01]  /*9ed0*/  F2FP.F16.E4M3.UNPACK_B R48, R45.H1 ;  /* 0x0000002dff30723e */ /* 0x000fe200030006ff */
[----:B------:R-:W-:Y:S01]  /*9ee0*/  FFMA.FTZ R33, R33, R53, R58 ;  /* 0x0000003521217223 */ /* 0x000fe2000001003a */
[----:B------:R-:W-:Y:S01]  /*9ef0*/  HADD2.F32 R42, -RZ, R42.H1_H1 ;  /* 0x3000002aff2a7230 */ /* 0x000fe20000004100 */
[----:B------:R-:W-:Y:S01]  /*9f00*/  F2FP.SATFINITE.E4M3.F32.PACK_AB_MERGE_C R32, R39, R32, RZ ;  /* 0x000000202720723e */ /* 0x000fe200048070ff */
[----:B------:R-:W-:-:S02]  /*9f10*/  HADD2.F32 R53, -RZ, R51.H0_H0 ;  /* 0x20000033ff357230 */ /* 0x000fc40000004100 */
[----:B------:R-:W-:Y:S02]  /*9f20*/  HADD2.F32 R44, -RZ, R47.H0_H0 ;  /* 0x2000002fff2c7230 */ /* 0x000fe40000004100 */
        /* <DEDUP_REMOVED lines=16> */
[----:B------:R-:W-:Y:S01]  /*a030*/  F2FP.SATFINITE.E4M3.F32.PACK_AB_MERGE_C R13, R28, R13, R32 ;  /* 0x0000000d1c0d723e */ /* 0x000fe20004807020 */
[----:B------:R-:W-:Y:S02]  /*a040*/  HADD2.F32 R54, -RZ, R53.H0_H0 ;  /* 0x20000035ff367230 */ /* 0x000fe40000004100 */
[----:B------:R-:W-:Y:S01]  /*a050*/  FMUL.FTZ R58, R47, R52 ;  /* 0x000000342f3a7220 */ /* 0x000fe20000410000 */
[----:B------:R-:W-:-:S02]  /*a060*/  HADD2.F32 R46, -RZ, R43.H0_H0 ;  /* 0x2000002bff2e7230 */ /* 0x000fc40000004100 */
[----:B------:R-:W-:Y:S02]  /*a070*/  HADD2.F32 R55, -RZ, R51.H1_H1 ;  /* 0x30000033ff377230 */ /* 0x000fe40000004100 */
        /* <DEDUP_REMOVED lines=16> */
[----:B------:R-:W-:Y:S01]  /*a180*/  FFMA.FTZ R48, R48, R55, R58 ;  /* 0x0000003730307223 */ /* 0x000fe2000001003a */
[----:B------:R-:W-:-:S02]  /*a190*/  HADD2.F32 R43, -RZ, R52.H0_H0 ;  /* 0x20000034ff2b7230 */ /* 0x000fc40000004100 */
[C---:B------:R-:W-:Y:S01]  /*a1a0*/  FFMA.FTZ R56, R38.reuse, R51, -R15 ;  /* 0x0000003326387223 */ /* 0x040fe2000001080f */
[--C-:B------:R-:W-:Y:S02]  /*a1b0*/  HADD2.F32 R20, -RZ, R29.reuse.H0_H0 ;  /* 0x2000001dff147230 */ /* 0x100fe40000004100 */
        /* <DEDUP_REMOVED lines=26> */
[----:B------:R-:W-:Y:S02]  /*a360*/  HADD2.F32 R34, -RZ, R34.H1_H1 ;  /* 0x30000022ff227230 */ /* 0x000fe40000004100 */
[----:B------:R-:W-:-:S02]  /*a370*/  HADD2.F32 R51, -RZ, R38.H1_H1 ;  /* 0x30000026ff337230 */ /* 0x000fc40000004100 */
[----:B------:R-:W-:Y:S01]  /*a380*/  FFMA.FTZ R57, R14, R29, -R57 ;  /* 0x0000001d0e397223 */ /* 0x000fe20000010839 */
[----:B------:R-:W-:Y:S02]  /*a390*/  HADD2.F32 R30, -RZ, R30.H1_H1 ;  /* 0x3000001eff1e7230 */ /* 0x000fe40000004100 */
[----:B------:R-:W-:Y:S01]  /*a3a0*/  FMUL.FTZ R20, R34, R43 ;  /* 0x0000002b22147220 */ /* 0x000fe20000410000 */
[----:B------:R-:W-:Y:S01]  /*a3b0*/  FFMA.FTZ R50, R14, R50, R15 ;  /* 0x000000320e327223 */ /* 0x000fe2000001000f */
[-C--:B------:R-:W-:Y:S01]  /*a3c0*/  FMUL.FTZ R29, R34, R51.reuse ;  /* 0x00000033221d7220 */ /* 0x080fe20000410000 */
[--C-:B------:R-:W-:Y:S02]  /*a3d0*/  HADD2.F32 R15, -RZ, R12.reuse.H0_H0 ;  /* 0x2000000cff0f7230 */ /* 0x100fe40000004100 */
[C---:B------:R-:W-:Y:S01]  /*a3e0*/  FFMA.FTZ R51, R30.reuse, R51, R20 ;  /* 0x000000331e337223 */ /* 0x040fe20000010014 */
[----:B------:R-:W-:Y:S02]  /*a3f0*/  HADD2.F32 R14, -RZ, R12.H1_H1 ;  /* 0x3000000cff0e7230 */ /* 0x000fe40000004100 */
[----:B------:R-:W-:Y:S01]  /*a400*/  FFMA.FTZ R34, R30, R43, -R29 ;  /* 0x0000002b1e227223 */ /* 0x000fe2000001081d */
[----:B------:R-:W-:-:S02]  /*a410*/  HADD2.F32 R12, -RZ, R7.H0_H0 ;  /* 0x20000007ff0c7230 */ /* 0x000fc40000004100 */
[--C-:B------:R-:W-:Y:S01]  /*a420*/  HADD2.F32 R20, -RZ, R4.reuse.H1_H1 ;  /* 0x30000004ff147230 */ /* 0x100fe20000004100 */
[----:B------:R-:W-:Y:S01]  /*a430*/  F2FP.SATFINITE.E4M3.F32.PACK_AB_MERGE_C R50, R51, R50, RZ ;  /* 0x000000323332723e */ /* 0x000fe200048070ff */
[----:B------:R-:W-:Y:S01]  /*a440*/  HADD2.F32 R7, -RZ, R7.H1_H1 ;  /* 0x30000007ff077230 */ /* 0x000fe20000004100 */
[----:B------:R-:W-:Y:S01]  /*a450*/  F2FP.SATFINITE.E4M3.F32.PACK_AB_MERGE_C R34, R34, R57, RZ ;  /* 0x000000392222723e */ /* 0x000fe200048070ff */
[----:B------:R-:W-:Y:S02]  /*a460*/  HADD2.F32 R29, -RZ, R4.H0_H0 ;  /* 0x20000004ff1d7230 */ /* 0x000fe40000004100 */
[--C-:B------:R-:W-:Y:S02]  /*a470*/  HADD2.F32 R4, -RZ, R5.reuse.H0_H0 ;  /* 0x20000005ff047230 */ /* 0x100fe40000004100 */
[C---:B------:R-:W-:Y:S01]  /*a480*/  FMUL.FTZ R30, R7.reuse, R20 ;  /* 0x00000014071e7220 */ /* 0x040fe20000410000 */
[----:B------:R-:W-:Y:S02]  /*a490*/  HADD2.F32 R5, -RZ, R5.H1_H1 ;  /* 0x30000005ff057230 */ /* 0x000fe40000004100 */
[C---:B------:R-:W-:Y:S01]  /*a4a0*/  FMUL.FTZ R43, R12.reuse, R29 ;  /* 0x0000001d0c2b7220 */ /* 0x040fe20000410000 */
[-C--:B------:R-:W-:Y:S01]  /*a4b0*/  FMUL.FTZ R7, R7, R14.reuse ;  /* 0x0000000e07077220 */ /* 0x080fe20000410000 */
[----:B------:R-:W-:Y:S01]  /*a4c0*/  FMUL.FTZ R12, R12, R15 ;  /* 0x0000000f0c0c7220 */ /* 0x000fe20000410000 */
[----:B------:R-:W-:-:S02]  /*a4d0*/  FFMA.FTZ R30, R5, R14, -R30 ;  /* 0x0000000e051e7223 */ /* 0x000fc4000001081e */
[----:B------:R-:W-:Y:S01]  /*a4e0*/  FFMA.FTZ R14, R5, R20, R7 ;  /* 0x00000014050e7223 */ /* 0x000fe20000010007 */
[C---:B------:R-:W-:Y:S01]  /*a4f0*/  FFMA.FTZ R43, R4.reuse, R15, -R43 ;  /* 0x0000000f042b7223 */ /* 0x040fe2000001082b */
[----:B------:R-:W-:Y:S01]  /*a500*/  FFMA.FTZ R29, R4, R29, R12 ;  /* 0x0000001d041d7223 */ /* 0x000fe2000001000c */
        /* <DEDUP_REMOVED lines=14> */
.L_x_10480:
[----:B------:R-:W-:Y:S05]  /*a5f0*/  BSYNC B1 ;  /* 0x0000000000017941 */ /* 0x000fea0003800000 */
.L_x_10479:
        /* <DEDUP_REMOVED lines=68> */
[----:B-1----:R-:W-:-:S02]  /*aa40*/  PRMT R39, R30, 0x7054, R37 ;  /* 0x000070541e277816 */ /* 0x002fc40000000025 */
        /* <DEDUP_REMOVED lines=186> */
.L_x_10469:
[----:B------:R-:W-:Y:S05]  /*b5f0*/  BSYNC B0 ;  /* 0x0000000000007941 */ /* 0x000fea0003800000 */
.L_x_10462:
        /* <DEDUP_REMOVED lines=8> */
.L_x_10459:
[----:B0-2---:R-:W-:-:S05]  /*b680*/  IMAD.U32 R0, RZ, RZ, UR36 ;  /* 0x00000024ff007e24 */ /* 0x005fca000f8e00ff */
[----:B------:R-:W-:-:S13]  /*b690*/  ISETP.NE.AND P1, PT, R0, 0x3, PT ;  /* 0x000000030000780c */ /* 0x000fda0003f25270 */
[----:B------:R-:W-:Y:S05]  /*b6a0*/  @!P1 BRA `(.L_x_10481) ;  /* 0x0000000000049947 */ /* 0x000fea0003800000 */
[----:B------:R-:W-:Y:S01]  /*b6b0*/  BPT.TRAP 0x1 ;  /* 0x000000040000795c */ /* 0x000fe20000300000 */
.L_x_10481:
[----:B------:R-:W-:Y:S02]  /*b6c0*/  LEA R0, R18, R16, 0x3 ;  /* 0x0000001012007211 */ /* 0x000fe400078e18ff */
[----:B-1----:R-:W-:-:S04]  /*b6d0*/  SHF.L.U32 R3, R152, 0x1f, RZ ;  /* 0x0000001f98037819 */ /* 0x002fc800000006ff */
[----:B------:R0:W1:Y:S01]  /*b6e0*/  SYNCS.PHASECHK.TRANS64.TRYWAIT P0, [R0+URZ+0x19c30], R3 ;  /* 0x019c3003000075a7 */ /* 0x000062000800017f */
[----:B------:R-:W-:Y:S05]  /*b6f0*/  @!P1 BRA `(.L_x_10482) ;  /* 0x0000000000049947 */ /* 0x000fea0003800000 */
[----:B------:R-:W-:Y:S01]  /*b700*/  BPT.TRAP 0x1 ;  /* 0x000000040000795c */ /* 0x000fe20000300000 */
.L_x_10482:
[----:B---3-5:R-:W2:Y:S02]  /*b710*/  S2R R4, SR_TID.X ;  /* 0x0000000000047919 */ /* 0x028ea40000002100 */
[----:B--2---:R-:W-:-:S04]  /*b720*/  LOP3.LUT R4, R4, 0x7f, RZ, 0xc0, !PT ;  /* 0x0000007f04047812 */ /* 0x004fc800078ec0ff */
[----:B------:R-:W-:Y:S01]  /*b730*/  ISETP.NE.AND P2, PT, R4, RZ, PT ;  /* 0x000000ff0400720c */ /* 0x000fe20003f45270 */
[----:B-1----:R-:W-:-:S12]  /*b740*/  @P0 BRA `(.L_x_10483) ;  /* 0x0000000000080947 */ /* 0x002fd80003800000 */
[----:B------:R-:W1:Y:S02]  /*b750*/  SYNCS.PHASECHK.TRANS64.TRYWAIT P0, [R0+URZ+0x19c30], R3 ;  /* 0x019c3003000075a7 */ /* 0x000e64000800017f */
[----:B-1----:R-:W-:Y:S05]  /*b760*/  @!P0 BRA `(.L_x_10484) ;  /* 0x0000011c00d48947 */ /* 0x002fea0003800000 */
.L_x_10483:
[----:B------:R-:W-:Y:S05]  /*b770*/  WARPSYNC.ALL ;  /* 0x0000000000007948 */ /* 0x000fea0003800000 */
[----:B01----:R-:W-:Y:S01]  /*b780*/  VIADD R3, R16, 0x13800 ;  /* 0x0001380010037836 */ /* 0x003fe20000000000 */
[----:B------:R-:W-:Y:S01]  /*b790*/  LOP3.LUT R4, R36, 0x10000, RZ, 0xfc, !PT ;  /* 0x0001000024047812 */ /* 0x000fe200078efcff */
[----:B------:R-:W-:Y:S01]  /*b7a0*/  IMAD.MOV.U32 R5, RZ, RZ, -0x3ffffff0 ;  /* 0xc0000010ff057424 */ /* 0x000fe200078e00ff */
[----:B------:R-:W2:Y:S01]  /*b7b0*/  LDL R91, [R1+0x38] ;  /* 0x00003800015b7983 */ /* 0x000ea20000100800 */
[----:B------:R-:W-:Y:S01]  /*b7c0*/  IMAD.MOV.U32 R9, RZ, RZ, -0x3ffffff0 ;  /* 0xc0000010ff097424 */ /* 0x000fe200078e00ff */
[----:B------:R-:W-:Y:S01]  /*b7d0*/  SHF.R.U32.HI R3, RZ, 0x4, R3 ;  /* 0x00000004ff037819 */ /* 0x000fe20000011603 */
[----:B------:R-:W-:Y:S01]  /*b7e0*/  IMAD.MOV.U32 R157, RZ, RZ, -0x3ffffff0 ;  /* 0xc0000010ff9d7424 */ /* 0x000fe200078e00ff */
[----:B------:R-:W2:Y:S01]  /*b7f0*/  LDL R94, [R1+0x18] ;  /* 0x00001800015e7983 */ /* 0x000ea20000100800 */
[----:B------:R-:W-:Y:S01]  /*b800*/  IMAD.MOV.U32 R7, RZ, RZ, -0x3ffffff0 ;  /* 0xc0000010ff077424 */ /* 0x000fe200078e00ff */
[----:B------:R-:W-:Y:S01]  /*b810*/  LOP3.LUT R3, R3, 0x3fff, RZ, 0xc0, !PT ;  /* 0x00003fff03037812 */ /* 0x000fe200078ec0ff */
[----:B------:R-:W-:Y:S01]  /*b820*/  ULDC UR38, c[0x0][0x988] ;  /* 0x0002620000267ab9 */ /* 0x000fe20000000800 */
[----:B------:R-:W3:Y:S01]  /*b830*/  LDL R89, [R1+0x34] ;  /* 0x0000340001597983 */ /* 0x000ee20000100800 */
[----:B------:R-:W-:Y:S01]  /*b840*/  ULDC UR39, c[0x0][0x988] ;  /* 0x0002620000277ab9 */ /* 0x000fe20000000800 */
[----:B----4-:R-:W-:-:S02]  /*b850*/  LOP3.LUT R21, R3, 0x10000, RZ, 0xfc, !PT ;  /* 0x0001000003157812 */ /* 0x010fc400078efcff */
[----:B------:R-:W4:Y:S03]  /*b860*/  LDL R90, [R1+0x20] ;  /* 0x00002000015a7983 */ /* 0x000f260000100800 */
[----:B------:R-:W-:Y:S01]  /*b870*/  IMAD R8, R18, 0x300, R21 ;  /* 0x0000030012087824 */ /* 0x000fe200078e0215 */
[----:B------:R-:W-:Y:S01]  /*b880*/  R2UR UR4, R4 ;  /* 0x00000000040472ca */ /* 0x000fe200000e0000 */
[----:B------:R-:W5:Y:S01]  /*b890*/  LDL R92, [R1+0x1c] ;  /* 0x00001c00015c7983 */ /* 0x000f620000100800 */
[----:B------:R-:W-:Y:S02]  /*b8a0*/  R2UR UR5, R5 ;  /* 0x00000000050572ca */ /* 0x000fe400000e0000 */
[----:B------:R-:W-:Y:S02]  /*b8b0*/  R2UR UR6, R8 ;  /* 0x00000000080672ca */ /* 0x000fe400000e0000 */
[----:B------:R-:W-:Y:S01]  /*b8c0*/  R2UR UR7, R9 ;  /* 0x00000000090772ca */ /* 0x000fe200000e0000 */
[----:B------:R-:W-:-:S12]  /*b8d0*/  WARPGROUP.ARRIVE ;  /* 0x00000000000079c5 */ /* 0x000fd80000000000 */
[----:B------:R-:W-:Y:S01]  /*b8e0*/  QGMMA.64x128x32.F32.E4M3.E4M3 R24, gdesc[UR4], RZ, !UPT, gsb0 ;  /* 0x01e00000041879f3 */ /* 0x000fe2000c0008ff */
[----:B------:R-:W-:Y:S02]  /*b8f0*/  VIADD R156, R4, 0x180 ;  /* 0x00000180049c7836 */ /* 0x000fe40000000000 */
[----:B------:R-:W-:Y:S01]  /*b900*/  VIADD R6, R8, 0x100 ;  /* 0x0000010008067836 */ /* 0x000fe20000000000 */
[----:B------:R-:W-:Y:S02]  /*b910*/  R2UR UR5, R157 ;  /* 0x000000009d0572ca */ /* 0x000fe400000e0000 */
[----:B------:R-:W-:Y:S02]  /*b920*/  R2UR UR4, R156 ;  /* 0x000000009c0472ca */ /* 0x000fe400000e0000 */
[----:B------:R-:W-:Y:S02]  /*b930*/  R2UR UR6, R6 ;  /* 0x00000000060672ca */ /* 0x000fe400000e0000 */
[----:B------:R-:W-:Y:S01]  /*b940*/  R2UR UR7, R7 ;  /* 0x00000000070772ca */ /* 0x000fe200000e0000 */
[----:B------:R-:W-:-:S02]  /*b950*/  VIADD R6, R4, 0x300 ;  /* 0x0000030004067836 */ /* 0x000fc40000000000 */
        /* <DEDUP_REMOVED lines=15> */
[C---:B------:R-:W-:Y:S02]  /*ba50*/  FMUL.FTZ R111, R2.reuse, R26 ;  /* 0x0000001a026f7220 */ /* 0x040fe40000410000 */
[----:B------:R-:W0:Y:S01]  /*ba60*/  LDC R26, c[0x0][0x448] ;  /* 0x00011200ff1a7b82 */ /* 0x000e220000000800 */
[C---:B------:R-:W-:Y:S01]  /*ba70*/  FMUL.FTZ R109, R2.reuse, R27 ;  /* 0x0000001b026d7220 */ /* 0x040fe20000410000 */
[C---:B------:R-:W-:Y:S01]  /*ba80*/  FMUL.FTZ R15, R2.reuse, R40 ;  /* 0x00000028020f7220 */ /* 0x040fe20000410000 */
[----:B------:R-:W-:Y:S01]  /*ba90*/  FMUL.FTZ R40, R2, R30 ;  /* 0x0000001e02287220 */ /* 0x000fe20000410000 */
[----:B0-----:R-:W-:-:S13]  /*baa0*/  ISETP.NE.AND P0, PT, R26, 0x1, PT ;  /* 0x000000011a00780c */ /* 0x001fda0003f05270 */
[----:B------:R-:W0:Y:S08]  /*bab0*/  @P0 LDC R27, c[0x0][0x44c] ;  /* 0x00011300ff1b0b82 */ /* 0x000e300000000800 */
[----:B------:R-:W1:Y:S01]  /*bac0*/  @P0 LDC R30, c[0x0][0x450] ;  /* 0x00011400ff1e0b82 */ /* 0x000e620000000800 */
[----:B--2---:R-:W-:Y:S02]  /*bad0*/  IMAD.IADD R26, R91, 0x1, R94 ;  /* 0x000000015b1a7824 */ /* 0x004fe400078e025e */
[C---:B------:R-:W-:Y:S01]  /*bae0*/  FMUL.FTZ R3, R2.reuse, R24 ;  /* 0x0000001802037220 */ /* 0x040fe20000410000 */
[C---:B------:R-:W-:Y:S01]  /*baf0*/  FMUL.FTZ R24, R2.reuse, R44 ;  /* 0x0000002c02187220 */ /* 0x040fe20000410000 */
[----:B------:R-:W-:Y:S01]  /*bb00*/  FMUL.FTZ R44, R2, R38 ;  /* 0x00000026022c7220 */ /* 0x000fe20000410000 */
[----:B0-----:R-:W-:-:S05]  /*bb10*/  @P0 IMAD.HI.U32 R27, R26, R27, RZ ;  /* 0x0000001b1a1b0227 */ /* 0x001fca00078e00ff */
[----:B-1----:R-:W-:Y:S01]  /*bb20*/  @P0 SHF.R.U32.HI R26, RZ, R30, R27 ;  /* 0x0000001eff1a0219 */ /* 0x002fe2000001161b */
[----:B------:R-:W-:-:S04]  /*bb30*/  IMAD.MOV.U32 R27, RZ, RZ, -0x80 ;  /* 0xffffff80ff1b7424 */ /* 0x000fc800078e00ff */
[----:B------:R-:W0:Y:S01]  /*bb40*/  SHFL.IDX PT, R38, R26, 0x1, 0x1c1f ;  /* 0x003c1f001a267f89 */ /* 0x000e2200000e0000 */
[----:B------:R-:W-:-:S04]  /*bb50*/  IMAD R27, R88, R27, 0x80 ;  /* 0x00000080581b7424 */ /* 0x000fc800078e021b */
[----:B------:R-:W-:Y:S01]  /*bb60*/  VIADD R30, R27, 0x1 ;  /* 0x000000011b1e7836 */ /* 0x000fe20000000000 */
[----:B------:R-:W1:Y:S01]  /*bb70*/  MUFU.TANH R111, R111 ;  /* 0x0000006f006f7308 */ /* 0x000e620000002400 */
[----:B----4-:R-:W-:Y:S02]  /*bb80*/  IMAD.IADD R27, R90, 0x1, R27 ;  /* 0x000000015a1b7824 */ /* 0x010fe400078e021b */
[----:B---3--:R-:W-:Y:S02]  /*bb90*/  IMAD R30, R89, -0x2, R30 ;  /* 0xfffffffe591e7824 */ /* 0x008fe400078e021e */
[----:B------:R-:W-:-:S03]  /*bba0*/  FMUL.FTZ R31, R2, R31 ;  /* 0x0000001f021f7220 */ /* 0x000fc60000410000 */
[----:B------:R-:W2:Y:S01]  /*bbb0*/  MUFU.TANH R109, R109 ;  /* 0x0000006d006d7308 */ /* 0x000ea20000002400 */
[----:B------:R-:W-:Y:S02]  /*bbc0*/  IMAD R27, R89, -0x2, R27 ;  /* 0xfffffffe591b7824 */ /* 0x000fe400078e021b */
[----:B------:R-:W-:Y:S01]  /*bbd0*/  FMUL.FTZ R20, R2, R41 ;  /* 0x0000002902147220 */ /* 0x000fe20000410000 */
[----:B-----5:R-:W-:Y:S01]  /*bbe0*/  IADD3 R30, -R92, R30, R90 ;  /* 0x0000001e5c1e7210 */ /* 0x020fe20007ffe15a */
[----:B------:R-:W-:-:S03]  /*bbf0*/  FMUL.FTZ R41, R2, R34 ;  /* 0x0000002202297220 */ /* 0x000fc60000410000 */
[----:B------:R-:W3:Y:S01]  /*bc00*/  MUFU.TANH R40, R40 ;  /* 0x0000002800287308 */ /* 0x000ee20000002400 */
[----:B------:R-:W-:Y:S01]  /*bc10*/  FMUL.FTZ R34, R2, R35 ;  /* 0x0000002302227220 */ /* 0x000fe20000410000 */
[----:B0-----:R-:W-:-:S06]  /*bc20*/  VIADDMNMX R38, R38, R30, R27, PT ;  /* 0x0000001e26267246 */ /* 0x001fcc000380011b */
[----:B------:R-:W0:Y:S01]  /*bc30*/  MUFU.TANH R31, R31 ;  /* 0x0000001f001f7308 */ /* 0x000e220000002400 */
[C---:B------:R-:W-:Y:S02]  /*bc40*/  ISETP.GT.AND P3, PT, R38.reuse, RZ, PT ;  /* 0x000000ff2600720c */ /* 0x040fe40003f64270 */
[----:B------:R-:W-:Y:S01]  /*bc50*/  ISETP.GT.AND P4, PT, R38, 0x1, PT ;  /* 0x000000012600780c */ /* 0x000fe20003f84270 */
[----:B------:R-:W-:-:S04]  /*bc60*/  FMUL.FTZ R8, R2, R25 ;  /* 0x0000001902087220 */ /* 0x000fc80000410000 */
[----:B------:R-:W4:Y:S01]  /*bc70*/  MUFU.TANH R41, R41 ;  /* 0x0000002900297308 */ /* 0x000f220000002400 */
[----:B------:R-:W-:Y:S01]  /*bc80*/  FMUL.FTZ R25, R2, R45 ;  /* 0x0000002d02197220 */ /* 0x000fe20000410000 */
[----:B------:R-:W-:Y:S01]  /*bc90*/  ISETP.GT.AND P5, PT, R38, 0x8, PT ;  /* 0x000000082600780c */ /* 0x000fe20003fa4270 */
[C---:B------:R-:W-:Y:S01]  /*bca0*/  FMUL.FTZ R45, R2.reuse, R39 ;  /* 0x00000027022d7220 */ /* 0x040fe20000410000 */
[----:B-1----:R-:W-:Y:S02]  /*bcb0*/  FSEL R111, R111, -INF , P3 ;  /* 0xff8000006f6f7808 */ /* 0x002fe40001800000 */
[----:B--2---:R-:W-:Y:S02]  /*bcc0*/  FSEL R109, R109, -INF , P4 ;  /* 0xff8000006d6d7808 */ /* 0x004fe40002000000 */
[----:B------:R-:W1:Y:S01]  /*bcd0*/  MUFU.TANH R34, R34 ;  /* 0x0000002200227308 */ /* 0x000e620000002400 */
[C---:B------:R-:W-:Y:S01]  /*bce0*/  FMUL.FTZ R13, R2.reuse, R36 ;  /* 0x00000024020d7220 */ /* 0x040fe20000410000 */
[----:B------:R-:W-:Y:S01]  /*bcf0*/  FMUL.FTZ R36, R2, R56 ;  /* 0x0000003802247220 */ /* 0x000fe20000410000 */
[----:B------:R-:W-:Y:S01]  /*bd00*/  ISETP.GT.AND P3, PT, R38, 0x9, PT ;  /* 0x000000092600780c */ /* 0x000fe20003f64270 */
[----:B------:R-:W-:Y:S01]  /*bd10*/  FMUL.FTZ R42, R2, R42 ;  /* 0x0000002a022a7220 */ /* 0x000fe20000410000 */
[----:B---3--:R-:W-:-:S02]  /*bd20*/  FSEL R35, R40, -INF , P5 ;  /* 0xff80000028237808 */ /* 0x008fc40002800000 */
[----:B------:R-:W-:Y:S01]  /*bd30*/  FMNMX.FTZ R56, R111, R109, !PT ;  /* 0x0000006d6f387209 */ /* 0x000fe20007810000 */
[----:B------:R-:W2:Y:S01]  /*bd40*/  MUFU.TANH R44, R44 ;  /* 0x0000002c002c7308 */ /* 0x000ea20000002400 */
[C---:B------:R-:W-:Y:S01]  /*bd50*/  FMUL.FTZ R10, R2.reuse, R29 ;  /* 0x0000001d020a7220 */ /* 0x040fe20000410000 */
[----:B------:R-:W-:Y:S01]  /*bd60*/  FMUL.FTZ R29, R2, R49 ;  /* 0x00000031021d7220 */ /* 0x000fe20000410000 */
[----:B------:R-:W-:Y:S01]  /*bd70*/  ISETP.GT.AND P4, PT, R38, 0x10, PT ;  /* 0x000000102600780c */ /* 0x000fe20003f84270 */
[----:B------:R-:W-:Y:S01]  /*bd80*/  FMUL.FTZ R49, R2, R43 ;  /* 0x0000002b02317220 */ /* 0x000fe20000410000 */
[----:B0-----:R-:W-:Y:S02]  /*bd90*/  FSEL R31, R31, -INF , P3 ;  /* 0xff8000001f1f7808 */ /* 0x001fe40001800000 */
[----:B------:R-:W-:Y:S01]  /*bda0*/  FMNMX.FTZ R56, R35, R56, !PT ;  /* 0x0000003823387209 */ /* 0x000fe20007810000 */
[----:B------:R-:W0:Y:S01]  /*bdb0*/  MUFU.TANH R45, R45 ;  /* 0x0000002d002d7308 */ /* 0x000e220000002400 */
[----:B------:R-:W-:Y:S01]  /*bdc0*/  ISETP.GT.AND P3, PT, R38, 0x11, PT ;  /* 0x000000112600780c */ /* 0x000fe20003f64270 */
[----:B------:R-:W-:Y:S01]  /*bdd0*/  FMUL.FTZ R43, R2, R46 ;  /* 0x0000002e022b7220 */ /* 0x000fe20000410000 */
[----:B----4-:R-:W-:-:S02]  /*bde0*/  FSEL R41, R41, -INF , P4 ;  /* 0xff80000029297808 */ /* 0x010fc40002000000 */
[----:B------:R-:W-:-:S03]  /*bdf0*/  FMNMX.FTZ R56, R31, R56, !PT ;  /* 0x000000381f387209 */ /* 0x000fc60007810000 */
[----:B------:R-:W3:Y:S01]  /*be00*/  MUFU.TANH R42, R42 ;  /* 0x0000002a002a7308 */ /* 0x000ee20000002400 */
[C---:B------:R-:W-:Y:S01]  /*be10*/  FMUL.FTZ R12, R2.reuse, R33 ;  /* 0x00000021020c7220 */ /* 0x040fe20000410000 */
[----:B------:R-:W-:Y:S01]  /*be20*/  FMUL.FTZ R33, R2, R53 ;  /* 0x0000003502217220 */ /* 0x000fe20000410000 */
[----:B------:R-:W-:Y:S01]  /*be30*/  ISETP.GT.AND P4, PT, R38, 0x18, PT ;  /* 0x000000182600780c */ /* 0x000fe20003f84270 */
[----:B------:R-:W-:Y:S01]  /*be40*/  FMUL.FTZ R53, R2, R47 ;  /* 0x0000002f02357220 */ /* 0x000fe20000410000 */
[----:B-1----:R-:W-:Y:S02]  /*be50*/  FSEL R39, R34, -INF , P3 ;  /* 0xff80000022277808 */ /* 0x002fe40001800000 */
[----:B------:R-:W-:Y:S01]  /*be60*/  FMNMX.FTZ R56, R41, R56, !PT ;  /* 0x0000003829387209 */ /* 0x000fe20007810000 */
[----:B------:R-:W1:Y:S01]  /*be70*/  MUFU.TANH R49, R49 ;  /* 0x0000003100317308 */ /* 0x000e620000002400 */
[C---:B------:R-:W-:Y:S01]  /*be80*/  FMUL.FTZ R14, R2.reuse, R37 ;  /* 0x00000025020e7220 */ /* 0x040fe20000410000 */
[----:B------:R-:W-:Y:S01]  /*be90*/  FMUL.FTZ R37, R2, R57 ;  /* 0x0000003902257220 */ /* 0x000fe20000410000 */
[----:B------:R-:W-:Y:S01]  /*bea0*/  ISETP.GT.AND P3, PT, R38, 0x19, PT ;  /* 0x000000192600780c */ /* 0x000fe20003f64270 */
[----:B------:R-:W-:Y:S01]  /*beb0*/  FMUL.FTZ R57, R2, R50 ;  /* 0x0000003202397220 */ /* 0x000fe20000410000 */
[----:B--2---:R-:W-:-:S02]  /*bec0*/  FSEL R47, R44, -INF , P4 ;  /* 0xff8000002c2f7808 */ /* 0x004fc40002000000 */
[----:B------:R-:W-:Y:S01]  /*bed0*/  FMNMX.FTZ R56, R39, R56, !PT ;  /* 0x0000003827387209 */ /* 0x000fe20007810000 */
[----:B------:R-:W2:Y:S01]  /*bee0*/  MUFU.TANH R43, R43 ;  /* 0x0000002b002b7308 */ /* 0x000ea20000002400 */
[----:B------:R-:W-:Y:S01]  /*bef0*/  ISETP.GT.AND P4, PT, R38, 0x20, PT ;  /* 0x000000202600780c */ /* 0x000fe20003f84270 */
[----:B------:R-:W-:Y:S01]  /*bf00*/  FMUL.FTZ R46, R2, R51 ;  /* 0x00000033022e7220 */ /* 0x000fe20000410000 */
[----:B0-----:R-:W-:Y:S02]  /*bf10*/  FSEL R45, R45, -INF , P3 ;  /* 0xff8000002d2d7808 */ /* 0x001fe40001800000 */
[----:B------:R-:W-:-:S03]  /*bf20*/  FMNMX.FTZ R56, R47, R56, !PT ;  /* 0x000000382f387209 */ /* 0x000fc60007810000 */
[----:B------:R-:W0:Y:S01]  /*bf30*/  MUFU.TANH R53, R53 ;  /* 0x0000003500357308 */ /* 0x000e220000002400 */
[C---:B------:R-:W-:Y:S01]  /*bf40*/  FMUL.FTZ R9, R2.reuse, R28 ;  /* 0x0000001c02097220 */ /* 0x040fe20000410000 */
[----:B------:R-:W-:Y:S01]  /*bf50*/  FMUL.FTZ R28, R2, R48 ;  /* 0x00000030021c7220 */ /* 0x000fe20000410000 */
[----:B------:R-:W-:Y:S01]  /*bf60*/  ISETP.GT.AND P3, PT, R38, 0x21, PT ;  /* 0x000000212600780c */ /* 0x000fe20003f64270 */
[----:B------:R-:W-:Y:S01]  /*bf70*/  FMUL.FTZ R48, R2, R54 ;  /* 0x0000003602307220 */ /* 0x000fe20000410000 */
[----:B---3--:R-:W-:Y:S02]  /*bf80*/  FSEL R51, R42, -INF , P4 ;  /* 0xff8000002a337808 */ /* 0x008fe40002000000 */
[----:B------:R-:W-:Y:S01]  /*bf90*/  FMNMX.FTZ R56, R45, R56, !PT ;  /* 0x000000382d387209 */ /* 0x000fe20007810000 */
[----:B------:R-:W3:Y:S01]  /*bfa0*/  MUFU.TANH R57, R57 ;  /* 0x0000003900397308 */ /* 0x000ee20000002400 */
[----:B------:R-:W-:Y:S01]  /*bfb0*/  ISETP.GT.AND P4, PT, R38, 0x28, PT ;  /* 0x000000282600780c */ /* 0x000fe20003f84270 */
[----:B------:R-:W-:Y:S01]  /*bfc0*/  FMUL.FTZ R50, R2, R55 ;  /* 0x0000003702327220 */ /* 0x000fe20000410000 */
[----:B-1----:R-:W-:-:S02]  /*bfd0*/  FSEL R49, R49, -INF , P3 ;  /* 0xff80000031317808 */ /* 0x002fc40001800000 */
[----:B------:R-:W-:-:S03]  /*bfe0*/  FMNMX.FTZ R56, R51, R56, !PT ;  /* 0x0000003833387209 */ /* 0x000fc60007810000 */
[----:B------:R-:W1:Y:S01]  /*bff0*/  MUFU.TANH R46, R46 ;  /* 0x0000002e002e7308 */ /* 0x000e620000002400 */
[C---:B------:R-:W-:Y:S01]  /*c000*/  FMUL.FTZ R11, R2.reuse, R32 ;  /* 0x00000020020b7220 */ /* 0x040fe20000410000 */
[----:B------:R-:W-:Y:S01]  /*c010*/  FMUL.FTZ R32, R2, R52 ;  /* 0x0000003402207220 */ /* 0x000fe20000410000 */
[----:B------:R-:W-:Y:S01]  /*c020*/  ISETP.GT.AND P3, PT, R38, 0x29, PT ;  /* 0x000000292600780c */ /* 0x000fe20003f64270 */
[----:B------:R-:W-:Y:S01]  /*c030*/  FMUL.FTZ R52, R2, R58 ;  /* 0x0000003a02347220 */ /* 0x000fe20000410000 */
[----:B--2---:R-:W-:Y:S02]  /*c040*/  FSEL R55, R43, -INF , P4 ;  /* 0xff8000002b377808 */ /* 0x004fe40002000000 */
[----:B------:R-:W-:Y:S01]  /*c050*/  FMNMX.FTZ R56, R49, R56, !PT ;  /* 0x0000003831387209 */ /* 0x000fe20007810000 */
[----:B------:R-:W2:Y:S01]  /*c060*/  MUFU.TANH R48, R48 ;  /* 0x0000003000307308 */ /* 0x000ea20000002400 */
[----:B------:R-:W-:Y:S01]  /*c070*/  ISETP.GT.AND P4, PT, R38, 0x30, PT ;  /* 0x000000302600780c */ /* 0x000fe20003f84270 */
[----:B------:R-:W-:Y:S01]  /*c080*/  FMUL.FTZ R54, R2, R59 ;  /* 0x0000003b02367220 */ /* 0x000fe20000410000 */
[----:B0-----:R-:W-:-:S02]  /*c090*/  FSEL R53, R53, -INF , P3 ;  /* 0xff80000035357808 */ /* 0x001fc40001800000 */
[----:B------:R-:W-:-:S03]  /*c0a0*/  FMNMX.FTZ R56, R55, R56, !PT ;  /* 0x0000003837387209 */ /* 0x000fc60007810000 */
[----:B------:R-:W-:Y:S01]  /*c0b0*/  MUFU.TANH R50, R50 ;  /* 0x0000003200327308 */ /* 0x000fe20000002400 */
[----:B------:R-:W-:Y:S01]  /*c0c0*/  ISETP.GT.AND P3, PT, R38, 0x31, PT ;  /* 0x000000312600780c */ /* 0x000fe20003f64270 */
[----:B------:R-:W-:Y:S01]  /*c0d0*/  FMUL.FTZ R89, R2, R62 ;  /* 0x0000003e02597220 */ /* 0x000fe20000410000 */
[----:B---3--:R-:W-:Y:S02]  /*c0e0*/  FSEL R57, R57, -INF , P4 ;  /* 0xff80000039397808 */ /* 0x008fe40002000000 */
[----:B------:R-:W-:-:S03]  /*c0f0*/  FMNMX.FTZ R56, R53, R56, !PT ;  /* 0x0000003835387209 */ /* 0x000fc60007810000 */
[----:B------:R-:W0:Y:S01]  /*c100*/  MUFU.TANH R52, R52 ;  /* 0x0000003400347308 */ /* 0x000e220000002400 */
[----:B------:R-:W-:Y:S02]  /*c110*/  ISETP.GT.AND P4, PT, R38, 0x38, PT ;  /* 0x000000382600780c */ /* 0x000fe40003f84270 */
[----:B-1----:R-:W-:Y:S02]  /*c120*/  FSEL R59, R46, -INF , P3 ;  /* 0xff8000002e3b7808 */ /* 0x002fe40001800000 */
        /* <DEDUP_REMOVED lines=9> */
[----:B------:R-:W-:Y:S02]  /*c1c0*/  ISETP.GT.AND P4, PT, R38, 0x40, PT ;  /* 0x000000402600780c */ /* 0x000fe40003f84270 */
[----:B------:R-:W-:Y:S01]  /*c1d0*/  FMNMX.FTZ R56, R67, R56, !PT ;  /* 0x0000003843387209 */ /* 0x000fe20007810000 */
[----:B------:R-:W-:-:S04]  /*c1e0*/  FMUL.FTZ R97, R2, R75 ;  /* 0x0000004b02617220 */ /* 0x000fc80000410000 */
[----:B------:R3:W4:Y:S01]  /*c1f0*/  MUFU.TANH R40, R63 ;  /* 0x0000003f00287308 */ /* 0x0007220000002400 */
[----:B0-----:R-:W-:Y:S01]  /*c200*/  FSEL R75, R52, -INF , P4 ;  /* 0xff800000344b7808 */ /* 0x001fe20002000000 */
[----:B------:R-:W-:Y:S01]  /*c210*/  FMUL.FTZ R95, R2, R70 ;  /* 0x00000046025f7220 */ /* 0x000fe20000410000 */
[----:B---3--:R-:W-:-:S05]  /*c220*/  FSEL R63, R50, -INF , P3 ;  /* 0xff800000323f7808 */ /* 0x008fca0001800000 */
[----:B------:R-:W0:Y:S01]  /*c230*/  MUFU.TANH R91, R91 ;  /* 0x0000005b005b7308 */ /* 0x000e220000002400 */
[----:B------:R-:W-:Y:S02]  /*c240*/  ISETP.GT.AND P3, PT, R38, 0x41, PT ;  /* 0x000000412600780c */ /* 0x000fe40003f64270 */
[----:B------:R-:W-:Y:S01]  /*c250*/  FMNMX.FTZ R56, R63, R56, !PT ;  /* 0x000000383f387209 */ /* 0x000fe20007810000 */
[----:B------:R-:W-:Y:S01]  /*c260*/  FMUL.FTZ R34, R2, R71 ;  /* 0x0000004702227220 */ /* 0x000fe20000410000 */
[----:B------:R-:W-:Y:S02]  /*c270*/  ISETP.GT.AND P4, PT, R38, 0x48, PT ;  /* 0x000000482600780c */ /* 0x000fe40003f84270 */
[----:B-1----:R-:W-:Y:S01]  /*c280*/  FSEL R71, R54, -INF , P3 ;  /* 0xff80000036477808 */ /* 0x002fe20001800000 */
[----:B------:R-:W1:Y:S01]  /*c290*/  MUFU.TANH R93, R93 ;  /* 0x0000005d005d7308 */ /* 0x000e620000002400 */
[----:B------:R-:W-:Y:S01]  /*c2a0*/  FMNMX.FTZ R56, R75, R56, !PT ;  /* 0x000000384b387209 */ /* 0x000fe20007810000 */
[----:B------:R-:W-:Y:S01]  /*c2b0*/  FMUL.FTZ R99, R2, R74 ;  /* 0x0000004a02637220 */ /* 0x000fe20000410000 */
[----:B------:R-:W-:-:S02]  /*c2c0*/  ISETP.GT.AND P3, PT, R38, 0x49, PT ;  /* 0x000000492600780c */ /* 0x000fc40003f64270 */
[----:B--2---:R-:W-:Y:S02]  /*c2d0*/  FSEL R89, R89, -INF , P4 ;  /* 0xff80000059597808 */ /* 0x004fe40002000000 */
[----:B------:R-:W-:Y:S01]  /*c2e0*/  FMNMX.FTZ R56, R71, R56, !PT ;  /* 0x0000003847387209 */ /* 0x000fe20007810000 */
[----:B------:R-:W2:Y:S01]  /*c2f0*/  MUFU.TANH R95, R95 ;  /* 0x0000005f005f7308 */ /* 0x000ea20000002400 */
[----:B------:R-:W-:Y:S01]  /*c300*/  FMUL.FTZ R42, R2, R79 ;  /* 0x0000004f022a7220 */ /* 0x000fe20000410000 */
[----:B------:R-:W-:Y:S02]  /*c310*/  ISETP.GT.AND P4, PT, R38, 0x50, PT ;  /* 0x000000502600780c */ /* 0x000fe40003f84270 */
[----:B----4-:R-:W-:Y:S02]  /*c320*/  FSEL R79, R40, -INF , P3 ;  /* 0xff800000284f7808 */ /* 0x010fe40001800000 */
[----:B------:R-:W-:Y:S02]  /*c330*/  FMNMX.FTZ R56, R89, R56, !PT ;  /* 0x0000003859387209 */ /* 0x000fe40007810000 */
[----:B------:R-:W3:Y:S01]  /*c340*/  MUFU.TANH R34, R34 ;  /* 0x0000002200227308 */ /* 0x000ee20000002400 */
[----:B------:R-:W-:Y:S01]  /*c350*/  ISETP.GT.AND P3, PT, R38, 0x51, PT ;  /* 0x000000512600780c */ /* 0x000fe20003f64270 */
[----:B------:R-:W-:Y:S01]  /*c360*/  FMUL.FTZ R78, R2, R78 ;  /* 0x0000004e024e7220 */ /* 0x000fe20000410000 */
        /* <DEDUP_REMOVED lines=12> */
[----:B------:R-:W-:Y:S01]  /*c430*/  FMUL.FTZ R40, R2, R83 ;  /* 0x0000005302287220 */ /* 0x000fe20000410000 */
[----:B------:R-:W-:Y:S02]  /*c440*/  ISETP.GT.AND P4, PT, R38, 0x60, PT ;  /* 0x000000602600780c */ /* 0x000fe40003f84270 */
[----:B---3--:R-:W-:Y:S02]  /*c450*/  FSEL R83, R34, -INF , P3 ;  /* 0xff80000022537808 */ /* 0x008fe40001800000 */
        /* <DEDUP_REMOVED lines=10> */
[----:B------:R1:W4:Y:S01]  /*c500*/  MUFU.TANH R105, R40 ;  /* 0x0000002800697308 */ /* 0x0003220000002400 */
[----:B------:R-:W-:Y:S02]  /*c510*/  ISETP.GT.AND P3, PT, R38, 0x69, PT ;  /* 0x000000692600780c */ /* 0x000fe40003f64270 */
[----:B--2---:R-:W-:Y:S02]  /*c520*/  FSEL R101, R78, -INF , P4 ;  /* 0xff8000004e657808 */ /* 0x004fe40002000000 */
[----:B------:R-:W-:Y:S01]  /*c530*/  FMNMX.FTZ R56, R97, R56, !PT ;  /* 0x0000003861387209 */ /* 0x000fe20007810000 */
[----:B-1----:R-:W-:Y:S02]  /*c540*/  FMUL.FTZ R40, R2, R87 ;  /* 0x0000005702287220 */ /* 0x002fe40000410000 */
[----:B------:R-:W1:Y:S01]  /*c550*/  MUFU.TANH R86, R86 ;  /* 0x0000005600567308 */ /* 0x000e620000002400 */
[----:B------:R-:W-:Y:S02]  /*c560*/  ISETP.GT.AND P4, PT, R38, 0x70, PT ;  /* 0x000000702600780c */ /* 0x000fe40003f84270 */
[----:B---3--:R-:W-:-:S02]  /*c570*/  FSEL R87, R42, -INF , P3 ;  /* 0xff8000002a577808 */ /* 0x008fc40001800000 */
[----:B------:R-:W-:-:S03]  /*c580*/  FMNMX.FTZ R56, R101, R56, !PT ;  /* 0x0000003865387209 */ /* 0x000fc60007810000 */
[----:B------:R-:W2:Y:S01]  /*c590*/  MUFU.TANH R40, R40 ;  /* 0x0000002800287308 */ /* 0x000ea20000002400 */
[----:B------:R-:W-:Y:S02]  /*c5a0*/  ISETP.GT.AND P3, PT, R38, 0x71, PT ;  /* 0x000000712600780c */ /* 0x000fe40003f64270 */
[----:B0-----:R-:W-:Y:S02]  /*c5b0*/  FSEL R107, R82, -INF , P4 ;  /* 0xff800000526b7808 */ /* 0x001fe40002000000 */
[----:B------:R-:W-:Y:S02]  /*c5c0*/  FMNMX.FTZ R56, R87, R56, !PT ;  /* 0x0000003857387209 */ /* 0x000fe40007810000 */
[----:B------:R-:W-:Y:S02]  /*c5d0*/  ISETP.GT.AND P4, PT, R38, 0x78, PT ;  /* 0x000000782600780c */ /* 0x000fe40003f84270 */
[----:B----4-:R-:W-:Y:S02]  /*c5e0*/  FSEL R105, R105, -INF , P3 ;  /* 0xff80000069697808 */ /* 0x010fe40001800000 */
[----:B------:R-:W-:-:S02]  /*c5f0*/  FMNMX.FTZ R56, R107, R56, !PT ;  /* 0x000000386b387209 */ /* 0x000fc40007810000 */
[----:B------:R-:W-:Y:S02]  /*c600*/  ISETP.GT.AND P3, PT, R38, 0x79, PT ;  /* 0x000000792600780c */ /* 0x000fe40003f64270 */
[----:B-1----:R-:W-:Y:S02]  /*c610*/  FSEL R103, R86, -INF , P4 ;  /* 0xff80000056677808 */ /* 0x002fe40002000000 */
[----:B------:R-:W-:Y:S01]  /*c620*/  FMNMX.FTZ R56, R105, R56, !PT ;  /* 0x0000003869387209 */ /* 0x000fe20007810000 */
[----:B------:R-:W-:Y:S01]  /*c630*/  FMUL.FTZ R38, R2, R61 ;  /* 0x0000003d02267220 */ /* 0x000fe20000410000 */
[----:B--2---:R-:W-:Y:S02]  /*c640*/  FSEL R61, R40, -INF , P3 ;  /* 0xff800000283d7808 */ /* 0x004fe40001800000 */
[----:B------:R-:W-:-:S04]  /*c650*/  FMNMX.FTZ R56, R103, R56, !PT ;  /* 0x0000003867387209 */ /* 0x000fc80007810000 */
[----:B------:R-:W-:-:S05]  /*c660*/  FMNMX.FTZ R56, R61, R56, !PT ;  /* 0x000000383d387209 */ /* 0x000fca0007810000 */
[----:B------:R-:W0:Y:S04]  /*c670*/  SHFL.BFLY PT, R43, R56, 0x2, 0x1f ;  /* 0x0c401f00382b7f89 */ /* 0x000e2800000e0000 */
[----:B------:R-:W1:Y:S01]  /*c680*/  SHFL.IDX PT, R66, R26, RZ, 0x1c1f ;  /* 0x001c1fff1a427589 */ /* 0x000e6200000e0000 */
[----:B0-----:R-:W-:-:S05]  /*c690*/  FMNMX.FTZ R43, R56, R43, !PT ;  /* 0x0000002b382b7209 */ /* 0x001fca0007810000 */
[----:B------:R-:W0:Y:S01]  /*c6a0*/  SHFL.BFLY PT, R42, R43, 0x1, 0x1f ;  /* 0x0c201f002b2a7f89 */ /* 0x000e2200000e0000 */
[----:B------:R-:W2:Y:S08]  /*c6b0*/  MUFU.TANH R3, R3 ;  /* 0x0000000300037308 */ /* 0x000eb00000002400 */
[----:B------:R-:W3:Y:S01]  /*c6c0*/  MUFU.TANH R8, R8 ;  /* 0x0000000800087308 */ /* 0x000ee20000002400 */
[----:B-1----:R-:W-:-:S07]  /*c6d0*/  VIADDMNMX R30, R66, R30, R27, PT ;  /* 0x0000001e421e7246 */ /* 0x002fce000380011b */
[----:B------:R-:W1:Y:S01]  /*c6e0*/  MUFU.TANH R9, R9 ;  /* 0x0000000900097308 */ /* 0x000e620000002400 */
[----:B0-----:R-:W-:Y:S01]  /*c6f0*/  FMNMX.FTZ R43, R43, R42, !PT ;  /* 0x0000002a2b2b7209 */ /* 0x001fe20007810000 */
[----:B------:R-:W-:-:S06]  /*c700*/  IMAD.U32 R42, RZ, RZ, UR4 ;  /* 0x00000004ff2a7e24 */ /* 0x000fcc000f8e00ff */
[----:B------:R-:W0:Y:S01]  /*c710*/  MUFU.TANH R10, R10 ;  /* 0x0000000a000a7308 */ /* 0x000e220000002400 */
[C---:B------:R-:W-:Y:S01]  /*c720*/  FSETP.NEU.FTZ.AND P3, PT, R43.reuse, -INF , PT ;  /* 0xff8000002b00780b */ /* 0x040fe20003f7d000 */
[----:B------:R-:W-:-:S01]  /*c730*/  FFMA.FTZ R62, R43, R42, -8 ;  /* 0xc10000002b3e7423 */ /* 0x000fc2000001002a */
[----:B------:R-:W-:-:S05]  /*c740*/  ISETP.GT.AND P4, PT, R30, 0x1, PT ;  /* 0x000000011e00780c */ /* 0x000fca0003f84270 */
[----:B------:R-:W4:Y:S01]  /*c750*/  MUFU.TANH R11, R11 ;  /* 0x0000000b000b7308 */ /* 0x000f220000002400 */
[----:B------:R-:W-:Y:S02]  /*c760*/  FSEL R62, R62, RZ, P3 ;  /* 0x000000ff3e3e7208 */ /* 0x000fe40001800000 */
[C---:B------:R-:W-:Y:S02]  /*c770*/  ISETP.GT.AND P3, PT, R30.reuse, RZ, PT ;  /* 0x000000ff1e00720c */ /* 0x040fe40003f64270 */
[----:B------:R-:W-:Y:S02]  /*c780*/  ISETP.GT.AND P5, PT, R30, 0x8, PT ;  /* 0x000000081e00780c */ /* 0x000fe40003fa4270 */
[----:B--2---:R-:W-:Y:S01]  /*c790*/  FSEL R3, R3, -INF , P3 ;  /* 0xff80000003037808 */ /* 0x004fe20001800000 */
[----:B------:R-:W2:Y:S01]  /*c7a0*/  MUFU.TANH R12, R12 ;  /* 0x0000000c000c7308 */ /* 0x000ea20000002400 */
[----:B---3--:R-:W-:Y:S02]  /*c7b0*/  FSEL R8, R8, -INF , P4 ;  /* 0xff80000008087808 */ /* 0x008fe40002000000 */
[----:B------:R-:W-:-:S02]  /*c7c0*/  ISETP.GT.AND P3, PT, R30, 0x9, PT ;  /* 0x000000091e00780c */ /* 0x000fc40003f64270 */
[----:B-1----:R-:W-:Y:S02]  /*c7d0*/  FSEL R9, R9, -INF , P5 ;  /* 0xff80000009097808 */ /* 0x002fe40002800000 */
[----:B------:R-:W-:Y:S01]  /*c7e0*/  FMNMX.FTZ R66, R3, R8, !PT ;  /* 0x0000000803427209 */ /* 0x000fe20007810000 */
[----:B------:R-:W1:Y:S01]  /*c7f0*/  MUFU.TANH R13, R13 ;  /* 0x0000000d000d7308 */ /* 0x000e620000002400 */
[----:B------:R-:W-:Y:S01]  /*c800*/  FMUL.FTZ R46, R2, R68 ;  /* 0x00000044022e7220 */ /* 0x000fe20000410000 */
[----:B------:R-:W-:Y:S01]  /*c810*/  FFMA.FTZ R68, R31, R42, -R62 ;  /* 0x0000002a1f447223 */ /* 0x000fe2000001083e */
[----:B------:R-:W-:Y:S02]  /*c820*/  ISETP.GT.AND P4, PT, R30, 0x10, PT ;  /* 0x000000101e00780c */ /* 0x000fe40003f84270 */
[----:B0-----:R-:W-:Y:S02]  /*c830*/  FSEL R31, R10, -INF , P3 ;  /* 0xff8000000a1f7808 */ /* 0x001fe40001800000 */
[----:B------:R-:W-:Y:S01]  /*c840*/  FMNMX.FTZ R66, R9, R66, !PT ;  /* 0x0000004209427209 */ /* 0x000fe20007810000 */
[----:B------:R-:W0:Y:S01]  /*c850*/  MUFU.TANH R14, R14 ;  /* 0x0000000e000e7308 */ /* 0x000e220000002400 */
[----:B------:R-:W-:-:S02]  /*c860*/  ISETP.GT.AND P3, PT, R30, 0x11, PT ;  /* 0x000000111e00780c */ /* 0x000fc40003f64270 */
[----:B----4-:R-:W-:Y:S02]  /*c870*/  FSEL R11, R11, -INF , P4 ;  /* 0xff8000000b0b7808 */ /* 0x010fe40002000000 */
[----:B------:R-:W-:-:S03]  /*c880*/  FMNMX.FTZ R66, R31, R66, !PT ;  /* 0x000000421f427209 */ /* 0x000fc60007810000 */
[----:B------:R-:W3:Y:S01]  /*c890*/  MUFU.TANH R15, R15 ;  /* 0x0000000f000f7308 */ /* 0x000ee20000002400 */
[----:B------:R-:W-:-:S01]  /*c8a0*/  FFMA.FTZ R70, R41, R42, -R62 ;  /* 0x0000002a29467223 */ /* 0x000fc2000001083e */
[----:B------:R-:W-:Y:S02]  /*c8b0*/  ISETP.GT.AND P4, PT, R30, 0x18, PT ;  /* 0x000000181e00780c */ /* 0x000fe40003f84270 */
[----:B--2---:R-:W-:Y:S02]  /*c8c0*/  FSEL R41, R12, -INF , P3 ;  /* 0xff8000000c297808 */ /* 0x004fe40001800000 */
[----:B------:R-:W-:Y:S02]  /*c8d0*/  FMNMX.FTZ R66, R11, R66, !PT ;  /* 0x000000420b427209 */ /* 0x000fe40007810000 */
[----:B------:R-:W2:Y:S01]  /*c8e0*/  MUFU.TANH R20, R20 ;  /* 0x0000001400147308 */ /* 0x000ea20000002400 */
[----:B------:R-:W-:Y:S02]  /*c8f0*/  ISETP.GT.AND P3, PT, R30, 0x19, PT ;  /* 0x000000191e00780c */ /* 0x000fe40003f64270 */
[----:B-1----:R-:W-:-:S02]  /*c900*/  FSEL R13, R13, -INF , P4 ;  /* 0xff8000000d0d7808 */ /* 0x002fc40002000000 */
[----:B------:R-:W-:-:S03]  /*c910*/  FMNMX.FTZ R66, R41, R66, !PT ;  /* 0x0000004229427209 */ /* 0x000fc60007810000 */
[----:B------:R-:W1:Y:S01]  /*c920*/  MUFU.TANH R24, R24 ;  /* 0x0000001800187308 */ /* 0x000e620000002400 */
[----:B------:R-:W-:Y:S01]  /*c930*/  FMUL.FTZ R48, R2, R69 ;  /* 0x0000004502307220 */ /* 0x000fe20000410000 */
[----:B------:R-:W-:Y:S01]  /*c940*/  FFMA.FTZ R69, R39, R42, -R62 ;  /* 0x0000002a27457223 */ /* 0x000fe2000001083e */
[----:B------:R-:W-:Y:S02]  /*c950*/  ISETP.GT.AND P4, PT, R30, 0x20, PT ;  /* 0x000000201e00780c */ /* 0x000fe40003f84270 */
[----:B0-----:R-:W-:Y:S02]  /*c960*/  FSEL R39, R14, -INF , P3 ;  /* 0xff8000000e277808 */ /* 0x001fe40001800000 */
[----:B------:R-:W-:Y:S01]  /*c970*/  FMNMX.FTZ R66, R13, R66, !PT ;  /* 0x000000420d427209 */ /* 0x000fe20007810000 */
[----:B------:R-:W0:Y:S01]  /*c980*/  MUFU.TANH R25, R25 ;  /* 0x0000001900197308 */ /* 0x000e220000002400 */
[----:B------:R-:W-:Y:S02]  /*c990*/  ISETP.GT.AND P3, PT, R30, 0x21, PT ;  /* 0x000000211e00780c */ /* 0x000fe40003f64270 */
[----:B---3--:R-:W-:-:S02]  /*c9a0*/  FSEL R15, R15, -INF , P4 ;  /* 0xff8000000f0f7808 */ /* 0x008fc40002000000 */
[----:B------:R-:W-:-:S03]  /*c9b0*/  FMNMX.FTZ R66, R39, R66, !PT ;  /* 0x0000004227427209 */ /* 0x000fc60007810000 */
[----:B------:R-:W3:Y:S01]  /*c9c0*/  MUFU.TANH R28, R28 ;  /* 0x0000001c001c7308 */ /* 0x000ee20000002400 */
[----:B------:R-:W-:-:S01]  /*c9d0*/  FFMA.FTZ R14, R47, R42, -R62 ;  /* 0x0000002a2f0e7223 */ /* 0x000fc2000001083e */
[----:B------:R-:W-:Y:S02]  /*c9e0*/  ISETP.GT.AND P4, PT, R30, 0x28, PT ;  /* 0x000000281e00780c */ /* 0x000fe40003f84270 */
[----:B--2---:R-:W-:Y:S02]  /*c9f0*/  FSEL R47, R20, -INF , P3 ;  /* 0xff800000142f7808 */ /* 0x004fe40001800000 */
[----:B------:R-:W-:Y:S02]  /*ca00*/  FMNMX.FTZ R66, R15, R66, !PT ;  /* 0x000000420f427209 */ /* 0x000fe40007810000 */
[----:B------:R-:W2:Y:S01]  /*ca10*/  MUFU.TANH R29, R29 ;  /* 0x0000001d001d7308 */ /* 0x000ea20000002400 */
[----:B------:R-:W-:Y:S01]  /*ca20*/  FMUL.FTZ R52, R2, R73 ;  /* 0x0000004902347220 */ /* 0x000fe20000410000 */
[----:B------:R-:W-:-:S02]  /*ca30*/  ISETP.GT.AND P3, PT, R30, 0x29, PT ;  /* 0x000000291e00780c */ /* 0x000fc40003f64270 */
[----:B-1----:R-:W-:Y:S02]  /*ca40*/  FSEL R73, R24, -INF , P4 ;  /* 0xff80000018497808 */ /* 0x002fe40002000000 */
[----:B------:R-:W-:Y:S02]  /*ca50*/  FMNMX.FTZ R66, R47, R66, !PT ;  /* 0x000000422f427209 */ /* 0x000fe40007810000 */
[----:B------:R-:W1:Y:S01]  /*ca60*/  MUFU.TANH R32, R32 ;  /* 0x0000002000207308 */ /* 0x000e620000002400 */
[----:B------:R-:W-:Y:S02]  /*ca70*/  ISETP.GT.AND P4, PT, R30, 0x30, PT ;  /* 0x000000301e00780c */ /* 0x000fe40003f84270 */
[----:B0-----:R-:W-:Y:S02]  /*ca80*/  FSEL R25, R25, -INF , P3 ;  /* 0xff80000019197808 */ /* 0x001fe40001800000 */
[----:B------:R-:W-:-:S03]  /*ca90*/  FMNMX.FTZ R66, R73, R66, !PT ;  /* 0x0000004249427209 */ /* 0x000fc60007810000 */
[----:B------:R-:W0:Y:S01]  /*caa0*/  MUFU.TANH R33, R33 ;  /* 0x0000002100217308 */ /* 0x000e220000002400 */
[----:B------:R-:W-:Y:S01]  /*cab0*/  FMUL.FTZ R56, R2, R77 ;  /* 0x0000004d02387220 */ /* 0x000fe20000410000 */
[----:B------:R-:W-:Y:S01]  /*cac0*/  ISETP.GT.AND P3, PT, R30, 0x31, PT ;  /* 0x000000311e00780c */ /* 0x000fe20003f64270 */
[----:B------:R-:W-:Y:S01]  /*cad0*/  FMUL.FTZ R34, R2, R60 ;  /* 0x0000003c02227220 */ /* 0x000fe20000410000 */
[----:B---3--:R-:W-:Y:S02]  /*cae0*/  FSEL R77, R28, -INF , P4 ;  /* 0xff8000001c4d7808 */ /* 0x008fe40002000000 */
[----:B------:R-:W-:Y:S02]  /*caf0*/  FMNMX.FTZ R66, R25, R66, !PT ;  /* 0x0000004219427209 */ /* 0x000fe40007810000 */
[----:B------:R-:W3:Y:S01]  /*cb00*/  MUFU.TANH R36, R36 ;  /* 0x0000002400247308 */ /* 0x000ee20000002400 */
[----:B------:R-:W-:Y:S02]  /*cb10*/  ISETP.GT.AND P4, PT, R30, 0x38, PT ;  /* 0x000000381e00780c */ /* 0x000fe40003f84270 */
[----:B--2---:R-:W-:-:S02]  /*cb20*/  FSEL R29, R29, -INF , P3 ;  /* 0xff8000001d1d7808 */ /* 0x004fc40001800000 */
[----:B------:R-:W-:-:S03]  /*cb30*/  FMNMX.FTZ R66, R77, R66, !PT ;  /* 0x000000424d427209 */ /* 0x000fc60007810000 */
[----:B------:R-:W2:Y:S01]  /*cb40*/  MUFU.TANH R37, R37 ;  /* 0x0000002500257308 */ /* 0x000ea20000002400 */
[----:B------:R-:W-:-:S01]  /*cb50*/  FFMA.FTZ R20, R51, R42, -R62 ;  /* 0x0000002a33147223 */ /* 0x000fc2000001083e */
[----:B------:R-:W-:Y:S01]  /*cb60*/  ISETP.GT.AND P3, PT, R30, 0x39, PT ;  /* 0x000000391e00780c */ /* 0x000fe20003f64270 */
[----:B------:R-:W-:Y:S01]  /*cb70*/  FMUL.FTZ R40, R2, R64 ;  /* 0x0000004002287220 */ /* 0x000fe20000410000 */
        /* <DEDUP_REMOVED lines=10> */
[----:B------:R-:W-:Y:S02]  /*cc20*/  ISETP.GT.AND P3, PT, R30, 0x41, PT ;  /* 0x000000411e00780c */ /* 0x000fe40003f64270 */
[----:B---3--:R-:W-:Y:S02]  /*cc30*/  FSEL R81, R36, -INF , P4 ;  /* 0xff80000024517808 */ /* 0x008fe40002000000 */
[----:B------:R-:W-:Y:S02]  /*cc40*/  FMNMX.FTZ R66, R49, R66, !PT ;  /* 0x0000004231427209 */ /* 0x000fe40007810000 */
[----:B------:R-:W3:Y:S01]  /*cc50*/  MUFU.TANH R40, R40 ;  /* 0x0000002800287308 */ /* 0x000ee20000002400 */
[----:B------:R-:W-:-:S02]  /*cc60*/  ISETP.GT.AND P4, PT, R30, 0x48, PT ;  /* 0x000000481e00780c */ /* 0x000fc40003f84270 */
[----:B--2---:R-:W-:Y:S02]  /*cc70*/  FSEL R37, R37, -INF , P3 ;  /* 0xff80000025257808 */ /* 0x004fe40001800000 */
[----:B------:R-:W-:-:S03]  /*cc80*/  FMNMX.FTZ R66, R81, R66, !PT ;  /* 0x0000004251427209 */ /* 0x000fc60007810000 */
[----:B------:R-:W2:Y:S01]  /*cc90*/  MUFU.TANH R44, R44 ;  /* 0x0000002c002c7308 */ /* 0x000ea20000002400 */
[----:B------:R-:W-:-:S01]  /*cca0*/  FFMA.FTZ R24, R55, R42, -R62 ;  /* 0x0000002a37187223 */ /* 0x000fc2000001083e */
[----:B------:R-:W-:Y:S01]  /*ccb0*/  ISETP.GT.AND P3, PT, R30, 0x49, PT ;  /* 0x000000491e00780c */ /* 0x000fe20003f64270 */
[----:B------:R-:W-:Y:S01]  /*ccc0*/  FMUL.FTZ R50, R2, R72 ;  /* 0x0000004802327220 */ /* 0x000fe20000410000 */
[----:B-1----:R-:W-:Y:S02]  /*ccd0*/  FSEL R55, R34, -INF , P4 ;  /* 0xff80000022377808 */ /* 0x002fe40002000000 */
[----:B------:R-:W-:Y:S02]  /*cce0*/  FMNMX.FTZ R66, R37, R66, !PT ;  /* 0x0000004225427209 */ /* 0x000fe40007810000 */
[----:B------:R-:W-:Y:S01]  /*ccf0*/  MUFU.TANH R46, R46 ;  /* 0x0000002e002e7308 */ /* 0x000fe20000002400 */
[----:B------:R-:W-:Y:S01]  /*cd00*/  FMUL.FTZ R65, R2, R85 ;  /* 0x0000005502417220 */ /* 0x000fe20000410000 */
[-CC-:B------:R-:W-:Y:S01]  /*cd10*/  FFMA.FTZ R109, R109, R42.reuse, -R62.reuse ;  /* 0x0000002a6d6d7223 */ /* 0x180fe2000001083e */
[----:B------:R-:W-:-:S01]  /*cd20*/  FFMA.FTZ R85, R53, R42, -R62 ;  /* 0x0000002a35557223 */ /* 0x000fc2000001083e */
[----:B------:R-:W-:-:S02]  /*cd30*/  ISETP.GT.AND P4, PT, R30, 0x50, PT ;  /* 0x000000501e00780c */ /* 0x000fc40003f84270 */
[----:B0-----:R-:W-:Y:S02]  /*cd40*/  FSEL R53, R38, -INF , P3 ;  /* 0xff80000026357808 */ /* 0x001fe40001800000 */
[----:B------:R-:W0:Y:S01]  /*cd50*/  MUFU.TANH R48, R48 ;  /* 0x0000003000307308 */ /* 0x000e220000002400 */
[----:B------:R-:W-:Y:S01]  /*cd60*/  FMNMX.FTZ R66, R55, R66, !PT ;  /* 0x0000004237427209 */ /* 0x000fe20007810000 */
[----:B------:R-:W-:Y:S01]  /*cd70*/  FMUL.FTZ R54, R2, R76 ;  /* 0x0000004c02367220 */ /* 0x000fe20000410000 */
[----:B------:R-:W-:Y:S02]  /*cd80*/  ISETP.GT.AND P3, PT, R30, 0x51, PT ;  /* 0x000000511e00780c */ /* 0x000fe40003f64270 */
[----:B------:R-:W-:-:S03]  /*cd90*/  FMNMX.FTZ R66, R53, R66, !PT ;  /* 0x0000004235427209 */ /* 0x000fc60007810000 */
[----:B------:R-:W1:Y:S01]  /*cda0*/  MUFU.TANH R50, R50 ;  /* 0x0000003200327308 */ /* 0x000e620000002400 */
[----:B------:R-:W-:-:S07]  /*cdb0*/  FFMA.FTZ R111, R111, R42, -R62 ;  /* 0x0000002a6f6f7223 */ /* 0x000fce000001083e */
[----:B------:R3:W-:Y:S02]  /*cdc0*/  MUFU.EX2 R27, R109 ;  /* 0x0000006d001b7308 */ /* 0x0007e40000000800 */
[----:B---3--:R-:W-:-:S06]  /*cdd0*/  FSEL R109, R40, -INF , P4 ;  /* 0xff800000286d7808 */ /* 0x008fcc0002000000 */
[----:B------:R3:W-:Y:S01]  /*cde0*/  MUFU.EX2 R33, R28 ;  /* 0x0000001c00217308 */ /* 0x0007e20000000800 */
[----:B------:R-:W-:Y:S02]  /*cdf0*/  ISETP.GT.AND P4, PT, R30, 0x58, PT ;  /* 0x000000581e00780c */ /* 0x000fe40003f84270 */
[----:B------:R-:W-:-:S05]  /*ce00*/  FMNMX.FTZ R66, R109, R66, !PT ;  /* 0x000000426d427209 */ /* 0x000fca0007810000 */
[----:B------:R-:W4:Y:S01]  /*ce10*/  MUFU.TANH R52, R52 ;  /* 0x0000003400347308 */ /* 0x000f220000002400 */
[----:B---3--:R-:W-:-:S01]  /*ce20*/  FFMA.FTZ R28, R57, R42, -R62 ;  /* 0x0000002a391c7223 */ /* 0x008fc2000001083e */
[----:B--2---:R-:W-:Y:S01]  /*ce30*/  FSEL R57, R44, -INF , P3 ;  /* 0xff8000002c397808 */ /* 0x004fe20001800000 */
[----:B------:R-:W-:Y:S01]  /*ce40*/  FMUL.FTZ R58, R2, R80 ;  /* 0x00000050023a7220 */ /* 0x000fe20000410000 */
[----:B------:R-:W-:Y:S02]  /*ce50*/  ISETP.GT.AND P3, PT, R30, 0x59, PT ;  /* 0x000000591e00780c */ /* 0x000fe40003f64270 */
[----:B------:R-:W-:Y:S02]  /*ce60*/  FMNMX.FTZ R66, R57, R66, !PT ;  /* 0x0000004239427209 */ /* 0x000fe40007810000 */
[----:B------:R-:W2:Y:S01]  /*ce70*/  MUFU.TANH R54, R54 ;  /* 0x0000003600367308 */ /* 0x000ea20000002400 */
[----:B0-----:R-:W-:-:S07]  /*ce80*/  FSEL R113, R48, -INF , P3 ;  /* 0xff80000030717808 */ /* 0x001fce0001800000 */
[----:B------:R0:W-:Y:S01]  /*ce90*/  MUFU.EX2 R26, R111 ;  /* 0x0000006f001a7308 */ /* 0x0001e20000000800 */
[----:B------:R-:W-:Y:S02]  /*cea0*/  ISETP.GT.AND P3, PT, R30, 0x61, PT ;  /* 0x000000611e00780c */ /* 0x000fe40003f64270 */
[----:B0-----:R-:W-:-:S05]  /*ceb0*/  FSEL R111, R46, -INF , P4 ;  /* 0xff8000002e6f7808 */ /* 0x001fca0002000000 */
[----:B------:R-:W0:Y:S01]  /*cec0*/  MUFU.TANH R56, R56 ;  /* 0x0000003800387308 */ /* 0x000e220000002400 */
[----:B------:R-:W-:Y:S02]  /*ced0*/  ISETP.GT.AND P4, PT, R30, 0x60, PT ;  /* 0x000000601e00780c */ /* 0x000fe40003f84270 */
[----:B------:R-:W-:Y:S01]  /*cee0*/  FMNMX.FTZ R66, R111, R66, !PT ;  /* 0x000000426f427209 */ /* 0x000fe20007810000 */
[----:B------:R-:W-:Y:S01]  /*cef0*/  FMUL.FTZ R64, R2, R84 ;  /* 0x0000005402407220 */ /* 0x000fe20000410000 */
[----:B-1----:R-:W-:Y:S02]  /*cf00*/  FSEL R115, R50, -INF , P4 ;  /* 0xff80000032737808 */ /* 0x002fe40002000000 */
[----:B------:R-:W-:Y:S01]  /*cf10*/  FMNMX.FTZ R66, R113, R66, !PT ;  /* 0x0000004271427209 */ /* 0x000fe20007810000 */
[----:B------:R-:W1:Y:S01]  /*cf20*/  MUFU.TANH R58, R58 ;  /* 0x0000003a003a7308 */ /* 0x000e620000002400 */
[----:B------:R-:W-:-:S01]  /*cf30*/  FFMA.FTZ R32, R67, R42, -R62 ;  /* 0x0000002a43207223 */ /* 0x000fc2000001083e */
[----:B------:R-:W-:-:S02]  /*cf40*/  ISETP.GT.AND P4, PT, R30, 0x68, PT ;  /* 0x000000681e00780c */ /* 0x000fc40003f84270 */
[----:B----4-:R-:W-:Y:S02]  /*cf50*/  FSEL R67, R52, -INF , P3 ;  /* 0xff80000034437808 */ /* 0x010fe40001800000 */
[----:B------:R-:W-:Y:S02]  /*cf60*/  FMNMX.FTZ R66, R115, R66, !PT ;  /* 0x0000004273427209 */ /* 0x000fe40007810000 */
[----:B------:R-:W3:Y:S01]  /*cf70*/  MUFU.TANH R60, R60 ;  /* 0x0000003c003c7308 */ /* 0x000ee20000002400 */
        /* <DEDUP_REMOVED lines=8> */
[----:B------:R-:W-:Y:S02]  /*d000*/  ISETP.GT.AND P3, PT, R30, 0x71, PT ;  /* 0x000000711e00780c */ /* 0x000fe40003f64270 */
[----:B-1----:R-:W-:Y:S02]  /*d010*/  FSEL R121, R58, -INF , P4 ;  /* 0xff8000003a797808 */ /* 0x002fe40002000000 */
[----:B------:R-:W-:Y:S01]  /*d020*/  FMNMX.FTZ R66, R119, R66, !PT ;  /* 0x0000004277427209 */ /* 0x000fe20007810000 */
[----:B------:R-:W-:Y:S01]  /*d030*/  FFMA.FTZ R34, R75, R42, -R62 ;  /* 0x0000002a4b227223 */ /* 0x000fe2000001083e */
[----:B------:R-:W-:Y:S02]  /*d040*/  ISETP.GT.AND P4, PT, R30, 0x78, PT ;  /* 0x000000781e00780c */ /* 0x000fe40003f84270 */
[----:B---3--:R-:W-:Y:S02]  /*d050*/  FSEL R75, R60, -INF , P3 ;  /* 0xff8000003c4b7808 */ /* 0x008fe40001800000 */
[----:B------:R-:W-:-:S02]  /*d060*/  FMNMX.FTZ R66, R121, R66, !PT ;  /* 0x0000004279427209 */ /* 0x000fc40007810000 */
[----:B------:R-:W-:Y:S02]  /*d070*/  ISETP.GT.AND P3, PT, R30, 0x79, PT ;  /* 0x000000791e00780c */ /* 0x000fe40003f64270 */
[----:B--2---:R-:W-:Y:S02]  /*d080*/  FSEL R123, R64, -INF , P4 ;  /* 0xff800000407b7808 */ /* 0x004fe40002000000 */
[----:B------:R-:W-:Y:S02]  /*d090*/  FMNMX.FTZ R66, R75, R66, !PT ;  /* 0x000000424b427209 */ /* 0x000fe40007810000 */
[----:B0-----:R-:W-:Y:S02]  /*d0a0*/  FSEL R125, R65, -INF , P3 ;  /* 0xff800000417d7808 */ /* 0x001fe40001800000 */
[----:B------:R-:W-:-:S04]  /*d0b0*/  FMNMX.FTZ R66, R123, R66, !PT ;  /* 0x000000427b427209 */ /* 0x000fc80007810000 */
[----:B------:R-:W-:-:S05]  /*d0c0*/  FMNMX.FTZ R66, R125, R66, !PT ;  /* 0x000000427d427209 */ /* 0x000fca0007810000 */
[----:B------:R-:W0:Y:S02]  /*d0d0*/  SHFL.BFLY PT, R65, R66, 0x2, 0x1f ;  /* 0x0c401f0042417f89 */ /* 0x000e2400000e0000 */
        /* <DEDUP_REMOVED lines=10> */
[----:B------:R-:W0:Y:S01]  /*d180*/  MUFU.EX2 R35, R35 ;  /* 0x0000002300237308 */ /* 0x000e220000000800 */
[----:B------:R-:W-:-:S01]  /*d190*/  FFMA.FTZ R31, R31, R42, -R56 ;  /* 0x0000002a1f1f7223 */ /* 0x000fc20000010838 */
[----:B------:R-:W-:-:S06]  /*d1a0*/  FFMA.FTZ R9, R11, R42, -R56 ;  /* 0x0000002a0b097223 */ /* 0x000fcc0000010838 */
[----:B------:R-:W-:Y:S08]  /*d1b0*/  MUFU.EX2 R3, R3 ;  /* 0x0000000300037308 */ /* 0x000ff00000000800 */
[----:B------:R-:W1:Y:S01]  /*d1c0*/  MUFU.EX2 R8, R8 ;  /* 0x0000000800087308 */ /* 0x000e620000000800 */
[----:B------:R-:W-:-:S07]  /*d1d0*/  FFMA.FTZ R50, R41, R42, -R56 ;  /* 0x0000002a29327223 */ /* 0x000fce0000010838 */
[----:B------:R-:W2:Y:S08]  /*d1e0*/  MUFU.EX2 R10, R68 ;  /* 0x00000044000a7308 */ /* 0x000eb00000000800 */
[----:B------:R-:W3:Y:S01]  /*d1f0*/  MUFU.EX2 R54, R54 ;  /* 0x0000003600367308 */ /* 0x000ee20000000800 */
[----:B------:R-:W-:-:S01]  /*d200*/  FADD.FTZ R66, R26, R27 ;  /* 0x0000001b1a427221 */ /* 0x000fc20000010000 */
[----:B------:R-:W-:-:S06]  /*d210*/  FFMA.FTZ R45, R45, R42, -R62 ;  /* 0x0000002a2d2d7223 */ /* 0x000fcc000001083e */
[----:B------:R3:W4:Y:S01]  /*d220*/  MUFU.EX2 R12, R70 ;  /* 0x00000046000c7308 */ /* 0x0007220000000800 */
[----:B------:R-:W-:-:S07]  /*d230*/  FFMA.FTZ R41, R13, R42, -R56 ;  /* 0x0000002a0d297223 */ /* 0x000fce0000010838 */
[----:B------:R-:W5:Y:S01]  /*d240*/  MUFU.EX2 R31, R31 ;  /* 0x0000001f001f7308 */ /* 0x000f620000000800 */
[----:B------:R-:W-:-:S01]  /*d250*/  FFMA.FTZ R36, R89, R42, -R62 ;  /* 0x0000002a59247223 */ /* 0x000fc2000001083e */
[-C--:B------:R-:W-:Y:S01]  /*d260*/  FFMA.FTZ R40, R91, R42.reuse, -R62 ;  /* 0x0000002a5b287223 */ /* 0x080fe2000001083e */
[----:B------:R-:W-:-:S05]  /*d270*/  FFMA.FTZ R52, R47, R42, -R56 ;  /* 0x0000002a2f347223 */ /* 0x000fca0000010838 */
[----:B------:R-:W5:Y:S01]  /*d280*/  MUFU.EX2 R69, R69 ;  /* 0x0000004500457308 */ /* 0x000f620000000800 */
[----:B------:R-:W-:-:S01]  /*d290*/  FFMA.FTZ R89, R79, R42, -R62 ;  /* 0x0000002a4f597223 */ /* 0x000fc2000001083e */
[-CC-:B------:R-:W-:Y:S01]  /*d2a0*/  FFMA.FTZ R91, R93, R42.reuse, -R62.reuse ;  /* 0x0000002a5d5b7223 */ /* 0x180fe2000001083e */
[----:B------:R-:W-:-:S01]  /*d2b0*/  FFMA.FTZ R30, R83, R42, -R62 ;  /* 0x0000002a531e7223 */ /* 0x000fc2000001083e */
[----:B------:R-:W-:-:S04]  /*d2c0*/  FFMA.FTZ R64, R49, R42, -R56 ;  /* 0x0000002a31407223 */ /* 0x000fc80000010838 */
[----:B------:R-:W5:Y:S01]  /*d2d0*/  MUFU.EX2 R9, R9 ;  /* 0x0000000900097308 */ /* 0x000f620000000800 */
[----:B0-----:R-:W-:-:S01]  /*d2e0*/  FADD.FTZ R47, R35, R66 ;  /* 0x00000042232f7221 */ /* 0x001fc20000010000 */
[-CC-:B------:R-:W-:Y:S01]  /*d2f0*/  FFMA.FTZ R59, R59, R42.reuse, -R62.reuse ;  /* 0x0000002a3b3b7223 */ /* 0x180fe2000001083e */
[----:B------:R-:W-:-:S01]  /*d300*/  FFMA.FTZ R63, R63, R42, -R62 ;  /* 0x0000002a3f3f7223 */ /* 0x000fc2000001083e */
[-CC-:B------:R-:W-:Y:S01]  /*d310*/  FFMA.FTZ R71, R71, R42.reuse, -R62.reuse ;  /* 0x0000002a47477223 */ /* 0x180fe2000001083e */
[----:B------:R-:W-:-:S01]  /*d320*/  FFMA.FTZ R79, R95, R42, -R62 ;  /* 0x0000002a5f4f7223 */ /* 0x000fc2000001083e */
[-CC-:B------:R-:W-:Y:S02]  /*d330*/  FFMA.FTZ R38, R99, R42.reuse, -R62.reuse ;  /* 0x0000002a63267223 */ /* 0x180fe4000001083e */
        /* <DEDUP_REMOVED lines=12> */
[----:B------:R-:W-:Y:S01]  /*d400*/  FFMA.FTZ R25, R51, R42, -R56 ;  /* 0x0000002a33197223 */ /* 0x000fe20000010838 */
[----:B--2---:R-:W-:-:S01]  /*d410*/  FADD.FTZ R51, R10, R47 ;  /* 0x0000002f0a337221 */ /* 0x004fc20000010000 */
[----:B---3--:R-:W-:-:S02]  /*d420*/  FADD.FTZ R70, R54, R49 ;  /* 0x0000003136467221 */ /* 0x008fc40000010000 */
[----:B------:R-:W1:Y:S01]  /*d430*/  MUFU.EX2 R45, R45 ;  /* 0x0000002d002d7308 */ /* 0x000e620000000800 */
[----:B------:R-:W-:-:S01]  /*d440*/  FFMA.FTZ R11, R15, R42, -R56 ;  /* 0x0000002a0f0b7223 */ /* 0x000fc20000010838 */
[----:B----4-:R-:W-:Y:S01]  /*d450*/  FADD.FTZ R72, R12, R51 ;  /* 0x000000330c487221 */ /* 0x010fe20000010000 */
[----:B-----5:R-:W-:-:S05]  /*d460*/  FADD.FTZ R70, R31, R70 ;  /* 0x000000461f467221 */ /* 0x020fca0000010000 */
[----:B------:R-:W2:Y:S01]  /*d470*/  MUFU.EX2 R41, R41 ;  /* 0x0000002900297308 */ /* 0x000ea20000000800 */
[----:B------:R-:W-:-:S01]  /*d480*/  FADD.FTZ R51, R69, R72 ;  /* 0x0000004845337221 */ /* 0x000fc20000010000 */
[----:B------:R-:W-:-:S06]  /*d490*/  FADD.FTZ R49, R9, R70 ;  /* 0x0000004609317221 */ /* 0x000fcc0000010000 */
[----:B------:R-:W3:Y:S01]  /*d4a0*/  MUFU.EX2 R20, R20 ;  /* 0x0000001400147308 */ /* 0x000ee20000000800 */
[----:B------:R-:W-:-:S07]  /*d4b0*/  FFMA.FTZ R39, R73, R42, -R56 ;  /* 0x0000002a49277223 */ /* 0x000fce0000010838 */
[----:B------:R-:W4:Y:S01]  /*d4c0*/  MUFU.EX2 R60, R60 ;  /* 0x0000003c003c7308 */ /* 0x000f220000000800 */
[----:B0-----:R-:W-:-:S01]  /*d4d0*/  FADD.FTZ R72, R14, R51 ;  /* 0x000000330e487221 */ /* 0x001fc20000010000 */
[----:B------:R-:W-:-:S06]  /*d4e0*/  FADD.FTZ R70, R50, R49 ;  /* 0x0000003132467221 */ /* 0x000fcc0000010000 */
[----:B------:R-:W0:Y:S01]  /*d4f0*/  MUFU.EX2 R11, R11 ;  /* 0x0000000b000b7308 */ /* 0x000e220000000800 */
[----:B-1----:R-:W-:-:S01]  /*d500*/  FADD.FTZ R51, R45, R72 ;  /* 0x000000482d337221 */ /* 0x002fc20000010000 */
[----:B--2---:R-:W-:-:S06]  /*d510*/  FADD.FTZ R49, R41, R70 ;  /* 0x0000004629317221 */ /* 0x004fcc0000010000 */
[----:B------:R-:W1:Y:S01]  /*d520*/  MUFU.EX2 R24, R24 ;  /* 0x0000001800187308 */ /* 0x000e620000000800 */
[----:B------:R-:W-:-:S07]  /*d530*/  FFMA.FTZ R146, R77, R42, -R56 ;  /* 0x0000002a4d927223 */ /* 0x000fce0000010838 */
[----:B------:R-:W2:Y:S01]  /*d540*/  MUFU.EX2 R52, R52 ;  /* 0x0000003400347308 */ /* 0x000ea20000000800 */
[----:B---3--:R-:W-:-:S01]  /*d550*/  FADD.FTZ R72, R20, R51 ;  /* 0x0000003314487221 */ /* 0x008fc20000010000 */
[----:B----4-:R-:W-:-:S06]  /*d560*/  FADD.FTZ R70, R60, R49 ;  /* 0x000000313c467221 */ /* 0x010fcc0000010000 */
[----:B------:R-:W3:Y:S01]  /*d570*/  MUFU.EX2 R85, R85 ;  /* 0x0000005500557308 */ /* 0x000ee20000000800 */
[----:B------:R-:W-:-:S07]  /*d580*/  FFMA.FTZ R13, R29, R42, -R56 ;  /* 0x0000002a1d0d7223 */ /* 0x000fce0000010838 */
[----:B------:R-:W4:Y:S01]  /*d590*/  MUFU.EX2 R39, R39 ;  /* 0x0000002700277308 */ /* 0x000f220000000800 */
[----:B------:R-:W-:-:S01]  /*d5a0*/  FADD.FTZ R51, R33, R72 ;  /* 0x0000004821337221 */ /* 0x000fc20000010000 */
[----:B0-----:R-:W-:-:S06]  /*d5b0*/  FADD.FTZ R49, R11, R70 ;  /* 0x000000460b317221 */ /* 0x001fcc0000010000 */
[----:B------:R-:W0:Y:S08]  /*d5c0*/  MUFU.EX2 R28, R28 ;  /* 0x0000001c001c7308 */ /* 0x000e300000000800 */
[----:B------:R-:W5:Y:S01]  /*d5d0*/  MUFU.EX2 R62, R62 ;  /* 0x0000003e003e7308 */ /* 0x000f620000000800 */
[----:B-1----:R-:W-:-:S01]  /*d5e0*/  FADD.FTZ R70, R24, R51 ;  /* 0x0000003318467221 */ /* 0x002fc20000010000 */
[----:B------:R-:W-:-:S06]  /*d5f0*/  F2FP.SATFINITE.E4M3.F32.PACK_AB_MERGE_C R149, R10, R35, RZ ;  /* 0x000000230a95723e */ /* 0x000fcc00048070ff */
[----:B------:R-:W1:Y:S01]  /*d600*/  MUFU.EX2 R59, R59 ;  /* 0x0000003b003b7308 */ /* 0x000e620000000800 */
[----:B--2---:R-:W-:-:S07]  /*d610*/  FADD.FTZ R10, R52, R49 ;  /* 0x00000031340a7221 */ /* 0x004fce0000010000 */
[----:B------:R-:W2:Y:S01]  /*d620*/  MUFU.EX2 R146, R146 ;  /* 0x0000009200927308 */ /* 0x000ea20000000800 */
[----:B------:R-:W-:Y:S01]  /*d630*/  F2FP.SATFINITE.E4M3.F32.PACK_AB_MERGE_C R151, R45, R14, RZ ;  /* 0x0000000e2d97723e */ /* 0x000fe200048070ff */
[----:B---3--:R-:W-:-:S06]  /*d640*/  FADD.FTZ R45, R85, R70 ;  /* 0x00000046552d7221 */ /* 0x008fcc0000010000 */
[----:B------:R-:W3:Y:S01]  /*d650*/  MUFU.EX2 R32, R32 ;  /* 0x0000002000207308 */ /* 0x000ee20000000800 */
[----:B----4-:R-:W-:-:S01]  /*d660*/  FADD.FTZ R35, R39, R10 ;  /* 0x0000000a27237221 */ /* 0x010fc20000010000 */
[----:B------:R-:W-:-:S06]  /*d670*/  FFMA.FTZ R15, R81, R42, -R56 ;  /* 0x0000002a510f7223 */ /* 0x000fcc0000010838 */
[----:B------:R-:W4:Y:S01]  /*d680*/  MUFU.EX2 R13, R13 ;  /* 0x0000000d000d7308 */ /* 0x000f220000000800 */
[----:B0-----:R-:W-:-:S07]  /*d690*/  FADD.FTZ R14, R28, R45 ;  /* 0x0000002d1c0e7221 */ /* 0x001fce0000010000 */
[----:B------:R-:W0:Y:S01]  /*d6a0*/  MUFU.EX2 R63, R63 ;  /* 0x0000003f003f7308 */ /* 0x000e220000000800 */
[----:B-----5:R-:W-:-:S01]  /*d6b0*/  FADD.FTZ R35, R62, R35 ;  /* 0x000000233e237221 */ /* 0x020fc20000010000 */
[----:B------:R-:W-:-:S06]  /*d6c0*/  FFMA.FTZ R58, R37, R42, -R56 ;  /* 0x0000002a253a7223 */ /* 0x000fcc0000010838 */
[----:B------:R-:W5:Y:S01]  /*d6d0*/  MUFU.EX2 R25, R25 ;  /* 0x0000001900197308 */ /* 0x000f620000000800 */
[----:B------:R-:W-:Y:S01]  /*d6e0*/  F2FP.SATFINITE.E4M3.F32.PACK_AB_MERGE_C R148, R31, R54, RZ ;  /* 0x000000361f94723e */ /* 0x000fe200048070ff */
[----:B------:R-:W-:Y:S02]  /*d6f0*/  @!P2 VIADD R29, R0, 0x19c40 ;  /* 0x00019c40001da836 */ /* 0x000fe40000000000 */
[----:B-1----:R-:W-:-:S04]  /*d700*/  FADD.FTZ R31, R59, R14 ;  /* 0x0000000e3b1f7221 */ /* 0x002fc80000010000 */
[----:B------:R-:W1:Y:S01]  /*d710*/  MUFU.EX2 R34, R34 ;  /* 0x0000002200227308 */ /* 0x000e620000000800 */
[----:B--2---:R-:W-:-:S07]  /*d720*/  FADD.FTZ R14, R146, R35 ;  /* 0x00000023920e7221 */ /* 0x004fce0000010000 */
[----:B------:R-:W2:Y:S01]  /*d730*/  MUFU.EX2 R64, R64 ;  /* 0x0000004000407308 */ /* 0x000ea20000000800 */
[----:B------:R-:W-:Y:S01]  /*d740*/  F2FP.SATFINITE.E4M3.F32.PACK_AB_MERGE_C R145, R85, R24, RZ ;  /* 0x000000185591723e */ /* 0x000fe200048070ff */
[----:B------:R-:W-:Y:S01]  /*d750*/  FFMA.FTZ R55, R55, R42, -R56 ;  /* 0x0000002a37377223 */ /* 0x000fe20000010838 */
[----:B---3--:R-:W-:-:S05]  /*d760*/  FADD.FTZ R24, R32, R31 ;  /* 0x0000001f20187221 */ /* 0x008fca0000010000 */
[----:B------:R-:W3:Y:S01]  /*d770*/  MUFU.EX2 R71, R71 ;  /* 0x0000004700477308 */ /* 0x000ee20000000800 */
[----:B------:R-:W-:Y:S01]  /*d780*/  @!P2 PRMT R29, RZ, 0x654, R29 ;  /* 0x00000654ff1da816 */ /* 0x000fe2000000001d */
[----:B----4-:R-:W-:-:S06]  /*d790*/  FADD.FTZ R14, R13, R14 ;  /* 0x0000000e0d0e7221 */ /* 0x010fcc0000010000 */
[----:B------:R-:W4:Y:S01]  /*d7a0*/  MUFU.EX2 R15, R15 ;  /* 0x0000000f000f7308 */ /* 0x000f220000000800 */
[----:B------:R-:W-:-:S01]  /*d7b0*/  FFMA.FTZ R37, R53, R42, -R56 ;  /* 0x0000002a35257223 */ /* 0x000fc20000010838 */
[C---:B0-----:R-:W-:Y:S01]  /*d7c0*/  F2FP.SATFINITE.E4M3.F32.PACK_AB_MERGE_C R147, R63.reuse, R32, RZ ;  /* 0x000000203f93723e */ /* 0x041fe200048070ff */
[----:B------:R-:W-:-:S05]  /*d7d0*/  FADD.FTZ R63, R63, R24 ;  /* 0x000000183f3f7221 */ /* 0x000fca0000010000 */
[----:B------:R-:W0:Y:S01]  /*d7e0*/  MUFU.EX2 R36, R36 ;  /* 0x0000002400247308 */ /* 0x000e220000000800 */
[----:B------:R-:W-:Y:S01]  /*d7f0*/  F2FP.SATFINITE.E4M3.F32.PACK_AB_MERGE_C R149, R27, R26, R149 ;  /* 0x0000001a1b95723e */ /* 0x000fe20004807095 */
[----:B------:R1:W-:Y:S01]  /*d800*/  @!P2 SYNCS.ARRIVE.TRANS64.RED.A1T0 RZ, [R29+URZ], RZ ;  /* 0x000000ff1dffa9a7 */ /* 0x0003e2000810043f */
[----:B-----5:R-:W-:-:S05]  /*d810*/  FADD.FTZ R27, R25, R14 ;  /* 0x0000000e191b7221 */ /* 0x020fca0000010000 */
[----:B------:R-:W5:Y:S01]  /*d820*/  MUFU.EX2 R58, R58 ;  /* 0x0000003a003a7308 */ /* 0x000f620000000800 */
[----:B------:R-:W-:Y:S01]  /*d830*/  F2FP.SATFINITE.E4M3.F32.PACK_AB_MERGE_C R151, R69, R12, R151 ;  /* 0x0000000c4597723e */ /* 0x000fe20004807097 */
[----:B-1----:R-:W-:-:S06]  /*d840*/  FFMA.FTZ R29, R109, R42, -R56 ;  /* 0x0000002a6d1d7223 */ /* 0x002fcc0000010838 */
[----:B------:R-:W1:Y:S01]  /*d850*/  MUFU.EX2 R89, R89 ;  /* 0x0000005900597308 */ /* 0x000e620000000800 */
[----:B------:R-:W-:-:S01]  /*d860*/  FADD.FTZ R12, R34, R63 ;  /* 0x0000003f220c7221 */ /* 0x000fc20000010000 */
[C---:B--2---:R-:W-:Y:S01]  /*d870*/  F2FP.SATFINITE.E4M3.F32.PACK_AB_MERGE_C R24, R64.reuse, R25, RZ ;  /* 0x000000194018723e */ /* 0x044fe200048070ff */
[----:B------:R-:W-:-:S05]  /*d880*/  FADD.FTZ R64, R64, R27 ;  /* 0x0000001b40407221 */ /* 0x000fca0000010000 */
[----:B------:R-:W2:Y:S01]  /*d890*/  MUFU.EX2 R0, R55 ;  /* 0x0000003700007308 */ /* 0x000ea20000000800 */
[----:B------:R-:W-:-:S01]  /*d8a0*/  FFMA.FTZ R66, R57, R42, -R56 ;  /* 0x0000002a39427223 */ /* 0x000fc20000010838 */
[----:B---3--:R-:W-:Y:S01]  /*d8b0*/  FADD.FTZ R27, R71, R12 ;  /* 0x0000000c471b7221 */ /* 0x008fe20000010000 */
[----:B------:R-:W-:-:S05]  /*d8c0*/  F2FP.SATFINITE.E4M3.F32.PACK_AB_MERGE_C R150, R60, R41, RZ ;  /* 0x000000293c96723e */ /* 0x000fca00048070ff */
[----:B------:R-:W3:Y:S01]  /*d8d0*/  MUFU.EX2 R37, R37 ;  /* 0x0000002500257308 */ /* 0x000ee20000000800 */
[----:B----4-:R-:W-:-:S01]  /*d8e0*/  FADD.FTZ R25, R15, R64 ;  /* 0x000000400f197221 */ /* 0x010fc20000010000 */
[----:B------:R-:W-:Y:S01]  /*d8f0*/  FFMA.FTZ R47, R111, R42, -R56 ;  /* 0x0000002a6f2f7223 */ /* 0x000fe20000010838 */
[----:B0-----:R-:W-:-:S05]  /*d900*/  FADD.FTZ R14, R36, R27 ;  /* 0x0000001b240e7221 */ /* 0x001fca0000010000 */
[----:B------:R-:W0:Y:S01]  /*d910*/  MUFU.EX2 R29, R29 ;  /* 0x0000001d001d7308 */ /* 0x000e220000000800 */
[----:B-----5:R-:W-:-:S01]  /*d920*/  FADD.FTZ R25, R58, R25 ;  /* 0x000000193a197221 */ /* 0x020fc20000010000 */
[----:B------:R-:W-:Y:S01]  /*d930*/  F2FP.SATFINITE.E4M3.F32.PACK_AB_MERGE_C R150, R50, R9, R150 ;  /* 0x000000093296723e */ /* 0x000fe20004807096 */
[----:B------:R-:W-:-:S01]  /*d940*/  FFMA.FTZ R68, R113, R42, -R56 ;  /* 0x0000002a71447223 */ /* 0x000fc20000010838 */
[--C-:B------:R-:W-:Y:S01]  /*d950*/  FFMA.FTZ R117, R117, R42, -R56.reuse ;  /* 0x0000002a75757223 */ /* 0x100fe20000010838 */
[----:B------:R-:W4:Y:S03]  /*d960*/  @P0 LDC R9, c[0x0][0x44c] ;  /* 0x00011300ff090b82 */ /* 0x000f260000000800 */
[----:B------:R-:W5:Y:S01]  /*d970*/  MUFU.EX2 R66, R66 ;  /* 0x0000004200427308 */ /* 0x000f620000000800 */
[----:B-1----:R-:W-:Y:S01]  /*d980*/  F2FP.SATFINITE.E4M3.F32.PACK_AB_MERGE_C R141, R89, R36, RZ ;  /* 0x00000024598d723e */ /* 0x002fe200048070ff */
[----:B------:R-:W-:Y:S01]  /*d990*/  FFMA.FTZ R119, R119, R42, -R56 ;  /* 0x0000002a77777223 */ /* 0x000fe20000010838 */
[----:B------:R-:W-:-:S01]  /*d9a0*/  FADD.FTZ R89, R89, R14 ;  /* 0x0000000e59597221 */ /* 0x000fc20000010000 */
[----:B--2---:R-:W-:Y:S01]  /*d9b0*/  FADD.FTZ R14, R0, R25 ;  /* 0x00000019000e7221 */ /* 0x004fe20000010000 */
[----:B------:R-:W-:-:S01]  /*d9c0*/  FFMA.FTZ R67, R67, R42, -R56 ;  /* 0x0000002a43437223 */ /* 0x000fc20000010838 */
[----:B------:R-:W-:-:S02]  /*d9d0*/  F2FP.SATFINITE.E4M3.F32.PACK_AB_MERGE_C R145, R33, R20, R145 ;  /* 0x000000142191723e */ /* 0x000fc40004807091 */
[----:B------:R-:W1:Y:S01]  /*d9e0*/  MUFU.EX2 R47, R47 ;  /* 0x0000002f002f7308 */ /* 0x000e620000000800 */
[----:B------:R-:W2:Y:S01]  /*d9f0*/  @P0 LDC R20, c[0x0][0x450] ;  /* 0x00011400ff140b82 */ /* 0x000ea20000000800 */
[----:B------:R-:W-:-:S01]  /*da00*/  FFMA.FTZ R115, R115, R42, -R56 ;  /* 0x0000002a73737223 */ /* 0x000fc20000010838 */
[----:B---3--:R-:W-:Y:S01]  /*da10*/  FADD.FTZ R14, R37, R14 ;  /* 0x0000000e250e7221 */ /* 0x008fe20000010000 */
[----:B------:R-:W-:-:S04]  /*da20*/  F2FP.SATFINITE.E4M3.F32.PACK_AB_MERGE_C R148, R8, R3, R148 ;  /* 0x000000030894723e */ /* 0x000fc80004807094 */
[----:B------:R-:W-:Y:S01]  /*da30*/  MUFU.EX2 R68, R68 ;  /* 0x0000004400447308 */ /* 0x000fe20000000800 */
[----:B0-----:R-:W-:-:S07]  /*da40*/  FADD.FTZ R3, R29, R14 ;  /* 0x0000000e1d037221 */ /* 0x001fce0000010000 */
[----:B------:R-:W-:Y:S08]  /*da50*/  MUFU.EX2 R117, R117 ;  /* 0x0000007500757308 */ /* 0x000ff00000000800 */
[----:B------:R-:W0:Y:S08]  /*da60*/  MUFU.EX2 R12, R119 ;  /* 0x00000077000c7308 */ /* 0x000e300000000800 */
[----:B------:R-:W-:Y:S08]  /*da70*/  MUFU.EX2 R79, R79 ;  /* 0x0000004f004f7308 */ /* 0x000ff00000000800 */
[----:B------:R-:W3:Y:S01]  /*da80*/  MUFU.EX2 R30, R30 ;  /* 0x0000001e001e7308 */ /* 0x000ee20000000800 */
[----:B-----5:R-:W-:-:S07]  /*da90*/  FADD.FTZ R8, R66, R3 ;  /* 0x0000000342087221 */ /* 0x020fce0000010000 */
[----:B------:R-:W5:Y:S08]  /*daa0*/  MUFU.EX2 R10, R115 ;  /* 0x00000073000a7308 */ /* 0x000f700000000800 */
[----:B------:R-:W2:Y:S08]  /*dab0*/  MUFU.EX2 R67, R67 ;  /* 0x0000004300437308 */ /* 0x000eb00000000800 */
[----:B------:R-:W-:Y:S08]  /*dac0*/  MUFU.EX2 R40, R40 ;  /* 0x0000002800287308 */ /* 0x000ff00000000800 */
[----:B------:R-:W2:Y:S01]  /*dad0*/  MUFU.EX2 R91, R91 ;  /* 0x0000005b005b7308 */ /* 0x000ea20000000800 */
[----:B------:R-:W-:Y:S01]  /*dae0*/  F2FP.SATFINITE.E4M3.F32.PACK_AB_MERGE_C R144, R62, R39, RZ ;  /* 0x000000273e90723e */ /* 0x000fe200048070ff */
[----:B-1----:R-:W-:Y:S01]  /*daf0*/  FADD.FTZ R3, R47, R8 ;  /* 0x000000082f037221 */ /* 0x002fe20000010000 */
[----:B0-----:R-:W-:-:S02]  /*db00*/  F2FP.SATFINITE.E4M3.F32.PACK_AB_MERGE_C R136, R12, R117, RZ ;  /* 0x000000750c88723e */ /* 0x001fc400048070ff */
[----:B------:R-:W-:Y:S01]  /*db10*/  F2FP.SATFINITE.E4M3.F32.PACK_AB_MERGE_C R144, R52, R11, R144 ;  /* 0x0000000b3490723e */ /* 0x000fe20004807090 */
[----:B------:R-:W-:-:S01]  /*db20*/  FADD.FTZ R3, R68, R3 ;  /* 0x0000000344037221 */ /* 0x000fc20000010000 */
[----:B---3--:R-:W-:Y:S01]  /*db30*/  F2FP.SATFINITE.E4M3.F32.PACK_AB_MERGE_C R143, R30, R79, RZ ;  /* 0x0000004f1e8f723e */ /* 0x008fe200048070ff */
[----:B----4-:R-:W-:-:S04]  /*db40*/  @P0 IMAD.HI.U32 R11, R94, R9, RZ ;  /* 0x000000095e0b0227 */ /* 0x010fc800078e00ff */
[----:B------:R-:W-:Y:S01]  /*db50*/  FFMA.FTZ R121, R121, R42, -R56 ;  /* 0x0000002a79797223 */ /* 0x000fe20000010838 */
[----:B------:R-:W-:Y:S01]  /*db60*/  MUFU.EX2 R44, R44 ;  /* 0x0000002c002c7308 */ /* 0x000fe20000000800 */
[----:B-----5:R-:W-:-:S01]  /*db70*/  FADD.FTZ R8, R10, R3 ;  /* 0x000000030a087221 */ /* 0x020fc20000010000 */
[----:B--2---:R-:W-:Y:S01]  /*db80*/  F2FP.SATFINITE.E4M3.F32.PACK_AB_MERGE_C R136, R67, R10, R136 ;  /* 0x0000000a4388723e */ /* 0x004fe20004807088 */
[----:B------:R-:W-:Y:S01]  /*db90*/  IMAD.MOV.U32 R10, RZ, RZ, R94 ;  /* 0x000000ffff0a7224 */ /* 0x000fe200078e005e */
[----:B------:R-:W-:Y:S02]  /*dba0*/  @P0 SHF.R.U32.HI R10, RZ, R20, R11 ;  /* 0x00000014ff0a0219 */ /* 0x000fe4000001160b */
[----:B------:R-:W-:Y:S02]  /*dbb0*/  F2FP.SATFINITE.E4M3.F32.PACK_AB_MERGE_C R143, R91, R40, R143 ;  /* 0x000000285b8f723e */ /* 0x000fe4000480708f */
[----:B------:R-:W0:Y:S01]  /*dbc0*/  MUFU.EX2 R87, R87 ;  /* 0x0000005700577308 */ /* 0x000e220000000800 */
[----:B------:R-:W-:-:S01]  /*dbd0*/  FADD.FTZ R40, R40, R89 ;  /* 0x0000005928287221 */ /* 0x000fc20000010000 */
[----:B------:R-:W-:-:S06]  /*dbe0*/  IADD3 R10, R10, R90, -R92 ;  /* 0x0000005a0a0a7210 */ /* 0x000fcc0007ffe85c */
[----:B------:R-:W1:Y:S01]  /*dbf0*/  MUFU.EX2 R38, R38 ;  /* 0x0000002600267308 */ /* 0x000e620000000800 */
[----:B------:R-:W-:-:S01]  /*dc00*/  FADD.FTZ R40, R91, R40 ;  /* 0x000000285b287221 */ /* 0x000fc20000010000 */
[----:B------:R-:W-:-:S06]  /*dc10*/  FADD.FTZ R8, R67, R8 ;  /* 0x0000000843087221 */ /* 0x000fcc0000010000 */
[----:B------:R-:W-:Y:S01]  /*dc20*/  MUFU.EX2 R83, R83 ;  /* 0x0000005300537308 */ /* 0x000fe20000000800 */
[----:B------:R-:W-:-:S01]  /*dc30*/  FADD.FTZ R79, R79, R40 ;  /* 0x000000284f4f7221 */ /* 0x000fc20000010000 */
[----:B------:R-:W-:-:S06]  /*dc40*/  SHF.R.S32.HI R11, RZ, 0x1f, R10 ;  /* 0x0000001fff0b7819 */ /* 0x000fcc000001140a */
[----:B------:R-:W2:Y:S01]  /*dc50*/  MUFU.EX2 R121, R121 ;  /* 0x0000007900797308 */ /* 0x000ea20000000800 */
[----:B------:R-:W-:-:S01]  /*dc60*/  FADD.FTZ R117, R117, R8 ;  /* 0x0000000875757221 */ /* 0x000fc20000010000 */
[----:B------:R-:W-:Y:S01]  /*dc70*/  FADD.FTZ R79, R30, R79 ;  /* 0x0000004f1e4f7221 */ /* 0x000fe20000010000 */
[----:B------:R-:W-:Y:S01]  /*dc80*/  LEA.HI R11, R11, R10, RZ, 0x7 ;  /* 0x0000000a0b0b7211 */ /* 0x000fe200078f38ff */
[--C-:B------:R-:W-:Y:S01]  /*dc90*/  FFMA.FTZ R75, R75, R42, -R56.reuse ;  /* 0x0000002a4b4b7223 */ /* 0x100fe20000010838 */
[----:B0-----:R-:W-:Y:S01]  /*dca0*/  F2FP.SATFINITE.E4M3.F32.PACK_AB_MERGE_C R137, R87, R44, RZ ;  /* 0x0000002c5789723e */ /* 0x001fe200048070ff */
[----:B------:R-:W-:Y:S02]  /*dcb0*/  FADD.FTZ R12, R12, R117 ;  /* 0x000000750c0c7221 */ /* 0x000fe40000010000 */
[----:B------:R-:W-:Y:S01]  /*dcc0*/  MUFU.EX2 R48, R48 ;  /* 0x0000003000307308 */ /* 0x000fe20000000800 */
[----:B------:R-:W-:-:S01]  /*dcd0*/  FFMA.FTZ R123, R123, R42, -R56 ;  /* 0x0000002a7b7b7223 */ /* 0x000fc20000010838 */
[----:B-1----:R-:W-:Y:S01]  /*dce0*/  FADD.FTZ R14, R38, R79 ;  /* 0x0000004f260e7221 */ /* 0x002fe20000010000 */
[----:B------:R-:W-:Y:S01]  /*dcf0*/  SHF.R.S32.HI R11, RZ, 0x7, R11 ;  /* 0x00000007ff0b7819 */ /* 0x000fe2000001140b */
[----:B------:R-:W-:-:S04]  /*dd00*/  FFMA.FTZ R56, R125, R42, -R56 ;  /* 0x0000002a7d387223 */ /* 0x000fc80000010838 */
[----:B------:R-:W0:Y:S01]  /*dd10*/  MUFU.EX2 R61, R61 ;  /* 0x0000003d003d7308 */ /* 0x000e220000000800 */
[----:B------:R-:W-:Y:S01]  /*dd20*/  F2FP.SATFINITE.E4M3.F32.PACK_AB_MERGE_C R140, R37, R0, RZ ;  /* 0x00000000258c723e */ /* 0x000fe200048070ff */
[----:B--2---:R-:W-:Y:S01]  /*dd30*/  FADD.FTZ R3, R121, R12 ;  /* 0x0000000c79037221 */ /* 0x004fe20000010000 */
[----:B------:R-:W-:-:S05]  /*dd40*/  F2FP.SATFINITE.E4M3.F32.PACK_AB_MERGE_C R137, R83, R38, R137 ;  /* 0x000000265389723e */ /* 0x000fca0004807089 */
[----:B------:R-:W1:Y:S01]  /*dd50*/  MUFU.EX2 R46, R46 ;  /* 0x0000002e002e7308 */ /* 0x000e620000000800 */
[----:B------:R-:W-:-:S01]  /*dd60*/  FADD.FTZ R83, R83, R14 ;  /* 0x0000000e53537221 */ /* 0x000fc20000010000 */
[----:B------:R-:W-:-:S06]  /*dd70*/  VIMNMX R12, RZ, R11, !PT ;  /* 0x0000000bff0c7248 */ /* 0x000fcc0007fe0100 */
[----:B------:R-:W2:Y:S01]  /*dd80*/  MUFU.EX2 R93, R93 ;  /* 0x0000005d005d7308 */ /* 0x000ea20000000800 */
[----:B------:R-:W-:-:S01]  /*dd90*/  FADD.FTZ R44, R44, R83 ;  /* 0x000000532c2c7221 */ /* 0x000fc20000010000 */
[----:B------:R-:W-:Y:S01]  /*dda0*/  VIADD R14, R88, 0xfffffffe ;  /* 0xfffffffe580e7836 */ /* 0x000fe20000000000 */
[----:B------:R3:W-:Y:S05]  /*ddb0*/  STL [R1+0x14], R12 ;  /* 0x0000140c01007387 */ /* 0x0007ea0000100800 */
[----:B------:R-:W4:Y:S01]  /*ddc0*/  MUFU.EX2 R0, R75 ;  /* 0x0000004b00007308 */ /* 0x000f220000000800 */
[----:B------:R-:W-:-:S07]  /*ddd0*/  FADD.FTZ R87, R87, R44 ;  /* 0x0000002c57577221 */ /* 0x000fce0000010000 */
[----:B------:R-:W5:Y:S01]  /*dde0*/  MUFU.EX2 R123, R123 ;  /* 0x0000007b007b7308 */ /* 0x000f620000000800 */
[----:B------:R-:W-:-:S07]  /*ddf0*/  ISETP.GE.AND P2, PT, R14, R12, PT ;  /* 0x0000000c0e00720c */ /* 0x000fce0003f46270 */
[----:B------:R-:W3:Y:S01]  /*de00*/  MUFU.EX2 R56, R56 ;  /* 0x0000003800387308 */ /* 0x000ee20000000800 */
[----:B0-----:R-:W-:Y:S01]  /*de10*/  F2FP.SATFINITE.E4M3.F32.PACK_AB_MERGE_C R9, R61, R48, RZ ;  /* 0x000000303d09723e */ /* 0x001fe200048070ff */
[----:B-1----:R-:W-:-:S03]  /*de20*/  FADD.FTZ R8, R46, R87 ;  /* 0x000000572e087221 */ /* 0x002fc60000010000 */
[C---:B--2---:R-:W-:Y:S01]  /*de30*/  F2FP.SATFINITE.E4M3.F32.PACK_AB_MERGE_C R139, R93.reuse, R46, R9 ;  /* 0x0000002e5d8b723e */ /* 0x044fe20004807009 */
[----:B------:R-:W-:-:S01]  /*de40*/  FADD.FTZ R93, R93, R8 ;  /* 0x000000085d5d7221 */ /* 0x000fc20000010000 */
[----:B----4-:R-:W-:Y:S01]  /*de50*/  FADD.FTZ R8, R0, R3 ;  /* 0x0000000300087221 */ /* 0x010fe20000010000 */
[----:B------:R-:W-:Y:S01]  /*de60*/  F2FP.SATFINITE.E4M3.F32.PACK_AB_MERGE_C R142, R68, R47, RZ ;  /* 0x0000002f448e723e */ /* 0x000fe200048070ff */
[----:B------:R-:W-:Y:S01]  /*de70*/  BSSY B0, `(.L_x_10485) ;  /* 0x000031a000007945 */ /* 0x000fe20003800000 */
[----:B------:R-:W-:-:S01]  /*de80*/  FADD.FTZ R48, R48, R93 ;  /* 0x0000005d30307221 */ /* 0x000fc20000010000 */
[----:B-----5:R-:W-:Y:S01]  /*de90*/  FADD.FTZ R3, R123, R8 ;  /* 0x000000087b037221 */ /* 0x020fe20000010000 */
[----:B------:R-:W-:Y:S02]  /*dea0*/  F2FP.SATFINITE.E4M3.F32.PACK_AB_MERGE_C R147, R59, R28, R147 ;  /* 0x0000001c3b93723e */ /* 0x000fe40004807093 */
[C---:B---3--:R-:W-:Y:S01]  /*deb0*/  F2FP.SATFINITE.E4M3.F32.PACK_AB_MERGE_C R9, R56.reuse, R123, RZ ;  /* 0x0000007b3809723e */ /* 0x048fe200048070ff */
[----:B------:R-:W-:-:S01]  /*dec0*/  FADD.FTZ R3, R56, R3 ;  /* 0x0000000338037221 */ /* 0x000fc20000010000 */
[----:B------:R-:W-:-:S02]  /*ded0*/  F2FP.SATFINITE.E4M3.F32.PACK_AB_MERGE_C R141, R71, R34, R141 ;  /* 0x00000022478d723e */ /* 0x000fc4000480708d */
[----:B------:R-:W-:Y:S02]  /*dee0*/  CS2R R134, SRZ ;  /* 0x0000000000867805 */ /* 0x000fe4000001ff00 */
[----:B------:R-:W-:Y:S01]  /*def0*/  F2FP.SATFINITE.E4M3.F32.PACK_AB_MERGE_C R138, R0, R121, R9 ;  /* 0x00000079008a723e */ /* 0x000fe20004807009 */
[----:B------:R-:W-:-:S01]  /*df00*/  FADD.FTZ R0, R61, R48 ;  /* 0x000000303d007221 */ /* 0x000fc20000010000 */
[----:B------:R-:W-:Y:S02]  /*df10*/  F2FP.SATFINITE.E4M3.F32.PACK_AB_MERGE_C R146, R13, R146, R24 ;  /* 0x000000920d92723e */ /* 0x000fe40004807018 */
[----:B------:R-:W-:Y:S02]  /*df20*/  CS2R R132, SRZ ;  /* 0x0000000000847805 */ /* 0x000fe4000001ff00 */
[----:B------:R-:W-:Y:S02]  /*df30*/  F2FP.SATFINITE.E4M3.F32.PACK_AB_MERGE_C R140, R58, R15, R140 ;  /* 0x0000000f3a8c723e */ /* 0x000fe4000480708c */
[----:B------:R-:W-:-:S02]  /*df40*/  CS2R R130, SRZ ;  /* 0x0000000000827805 */ /* 0x000fc4000001ff00 */
[----:B------:R-:W-:Y:S02]  /*df50*/  F2FP.SATFINITE.E4M3.F32.PACK_AB_MERGE_C R142, R66, R29, R142 ;  /* 0x0000001d428e723e */ /* 0x000fe4000480708e */
        /* <DEDUP_REMOVED lines=22> */
[----:B------:R-:W-:Y:S01]  /*e0c0*/  BSSY B1, `(.L_x_10486) ;  /* 0x00002f4000017945 */ /* 0x000fe20003800000 */
[----:B------:R-:W-:Y:S01]  /*e0d0*/  MOV R10, R43 ;  /* 0x0000002b000a7202 */ /* 0x000fe20000000f00 */
[----:B------:R-:W-:Y:S02]  /*e0e0*/  IMAD.MOV.U32 R11, RZ, RZ, R65 ;  /* 0x000000ffff0b7224 */ /* 0x000fe400078e0041 */
[----:B------:R-:W-:Y:S02]  /*e0f0*/  IMAD.MOV.U32 R9, RZ, RZ, R152 ;  /* 0x000000ffff097224 */ /* 0x000fe400078e0098 */
[----:B------:R-:W-:Y:S02]  /*e100*/  IMAD.MOV.U32 R8, RZ, RZ, R18 ;  /* 0x000000ffff087224 */ /* 0x000fe400078e0012 */
[----:B------:R-:W-:-:S07]  /*e110*/  IMAD.MOV.U32 R135, RZ, RZ, RZ ;  /* 0x000000ffff877224 */ /* 0x000fce00078e00ff */
.L_x_10498:
[----:B------:R-:W-:-:S04]  /*e120*/  ISETP.NE.AND P2, PT, R8, 0x1, PT ;  /* 0x000000010800780c */ /* 0x000fc80003f45270 */
[----:B------:R-:W-:-:S04]  /*e130*/  SEL R152, RZ, 0x1, P2 ;  /* 0x00000001ff987807 */ /* 0x000fc80001000000 */
[----:B------:R-:W-:Y:S01]  /*e140*/  LOP3.LUT R152, R9, R152, RZ, 0x3c, !PT ;  /* 0x0000009809987212 */ /* 0x000fe200078e3cff */
[----:B------:R-:W-:Y:S06]  /*e150*/  @!P1 BRA `(.L_x_10487) ;  /* 0x0000000000049947 */ /* 0x000fec0003800000 */
[----:B------:R-:W-:Y:S01]  /*e160*/  BPT.TRAP 0x1 ;  /* 0x000000040000795c */ /* 0x000fe20000300000 */
.L_x_10487:
        /* <DEDUP_REMOVED lines=8> */
.L_x_10488:
[----:B------:R-:W-:Y:S01]  /*e1f0*/  BSSY B2, `(.L_x_10489) ;  /* 0x0000006000027945 */ /* 0x000fe20003800000 */
[----:B------:R-:W-:Y:S02]  /*e200*/  IMAD R24, R18, 0x300, R21 ;  /* 0x0000030012187824 */ /* 0x000fe400078e0215 */
[----:B------:R-:W-:Y:S01]  /*e210*/  IMAD.MOV.U32 R25, RZ, RZ, -0x3ffffff0 ;  /* 0xc0000010ff197424 */ /* 0x000fe200078e00ff */
[----:B-1----:R-:W-:Y:S06]  /*e220*/  @P2 BRA `(.L_x_10490) ;  /* 0x0000000000082947 */ /* 0x002fec0003800000 */
[----:B------:R-:W1:Y:S02]  /*e230*/  SYNCS.PHASECHK.TRANS64.TRYWAIT P2, [R15+URZ+0x19c30], R12 ;  /* 0x019c300c0f0075a7 */ /* 0x000e64000804017f */
[----:B-1----:R-:W-:Y:S05]  /*e240*/  @!P2 BRA `(.L_x_10491) ;  /* 0x000000f40030a947 */ /* 0x002fea0003800000 */
.L_x_10490:
[----:B------:R-:W-:Y:S05]  /*e250*/  BSYNC B2 ;  /* 0x0000000000027941 */ /* 0x000fea0003800000 */
.L_x_10489:
        /* <DEDUP_REMOVED lines=8> */
[----:B------:R-:W-:Y:S02]  /*e2e0*/  R2UR UR14, R24 ;  /* 0x00000000180e72ca */ /* 0x000fe400000e0000 */
        /* <DEDUP_REMOVED lines=18> */
.L_x_10492:
[----:B------:R-:W-:Y:S01]  /*e410*/  SHF.L.U32 R9, R9, 0x1f, RZ ;  /* 0x0000001f09097819 */ /* 0x000fe200000006ff */
[----:B------:R-:W-:-:S04]  /*e420*/  IMAD R20, R8, 0x8, R16 ;  /* 0x0000000808147824 */ /* 0x000fc800078e0210 */
[----:B------:R0:W1:Y:S01]  /*e430*/  SYNCS.PHASECHK.TRANS64.TRYWAIT P2, [R20+URZ+0x19c50], R9 ;  /* 0x019c5009140075a7 */ /* 0x000062000804017f */
[----:B------:R-:W-:Y:S05]  /*e440*/  @!P1 BRA `(.L_x_10493) ;  /* 0x0000000000049947 */ /* 0x000fea0003800000 */
[----:B------:R-:W-:Y:S01]  /*e450*/  BPT.TRAP 0x1 ;  /* 0x000000040000795c */ /* 0x000fe20000300000 */
.L_x_10493:
[----:B------:R-:W-:Y:S04]  /*e460*/  BSSY B2, `(.L_x_10494) ;  /* 0x0000004000027945 */ /* 0x000fe80003800000 */
[----:B-1----:R-:W-:Y:S05]  /*e470*/  @P2 BRA `(.L_x_10495) ;  /* 0x0000000000082947 */ /* 0x002fea0003800000 */
[----:B------:R-:W1:Y:S02]  /*e480*/  SYNCS.PHASECHK.TRANS64.TRYWAIT P2, [R20+URZ+0x19c50], R9 ;  /* 0x019c5009140075a7 */ /* 0x000e64000804017f */
[----:B-1----:R-:W-:Y:S05]  /*e490*/  @!P2 BRA `(.L_x_10496) ;  /* 0x000000f000b0a947 */ /* 0x002fea0003800000 */
.L_x_10495:
[----:B------:R-:W-:Y:S05]  /*e4a0*/  BSYNC B2 ;  /* 0x0000000000027941 */ /* 0x000fea0003800000 */
.L_x_10494:
[----:B01----:R-:W-:Y:S01]  /*e4b0*/  VIADD R9, R16, 0x3000 ;  /* 0x0000300010097836 */ /* 0x003fe20000000000 */
[----:B------:R-:W-:-:S04]  /*e4c0*/  WARPGROUP.ARRIVE ;  /* 0x00000000000079c5 */ /* 0x000fc80000000000 */
[----:B------:R-:W-:-:S04]  /*e4d0*/  SHF.R.U32.HI R9, RZ, 0x4, R9 ;  /* 0x00000004ff097819 */ /* 0x000fc80000011609 */
[----:B------:R-:W-:-:S04]  /*e4e0*/  LOP3.LUT R9, R9, 0x3fff, RZ, 0xc0, !PT ;  /* 0x00003fff09097812 */ /* 0x000fc800078ec0ff */
[----:B------:R-:W-:-:S05]  /*e4f0*/  LOP3.LUT R9, R9, 0x10000, RZ, 0xfc, !PT ;  /* 0x0001000009097812 */ /* 0x000fca00078efcff */
[----:B------:R-:W-:Y:S02]  /*e500*/  IMAD R8, R8, 0x300, R9 ;  /* 0x0000030008087824 */ /* 0x000fe400078e0209 */
[----:B------:R-:W-:-:S03]  /*e510*/  IMAD.MOV.U32 R9, RZ, RZ, 0x40000040 ;  /* 0x40000040ff097424 */ /* 0x000fc600078e00ff */
[----:B------:R-:W-:Y:S02]  /*e520*/  R2UR UR6, R8 ;  /* 0x00000000080672ca */ /* 0x000fe400000e0000 */
[----:B------:R-:W-:-:S13]  /*e530*/  R2UR UR7, R9 ;  /* 0x00000000090772ca */ /* 0x000fda00000e0000 */
[----:B------:R-:W-:Y:S01]  /*e540*/  QGMMA.64x96x32.F32.E4M3.E4M3 R88, R148, gdesc[UR4], R88, gsb0 ;  /* 0x0160000494587df3 */ /* 0x000fe20008000858 */
[----:B------:R-:W-:Y:S02]  /*e550*/  VIADD R12, R8, 0x2 ;  /* 0x00000002080c7836 */ /* 0x000fe40000000000 */
[----:B------:R-:W-:-:S03]  /*e560*/  IMAD.MOV.U32 R13, RZ, RZ, 0x40000040 ;  /* 0x40000040ff0d7424 */ /* 0x000fc600078e00ff */
[----:B------:R-:W-:Y:S02]  /*e570*/  R2UR UR6, R12 ;  /* 0x000000000c0672ca */ /* 0x000fe400000e0000 */
[----:B------:R-:W-:Y:S01]  /*e580*/  R2UR UR7, R13 ;  /* 0x000000000d0772ca */ /* 0x000fe200000e0000 */
[----:B------:R-:W-:Y:S02]  /*e590*/  WARPGROUP.DEPBAR.LE gsb0, 0x0 ;  /* 0x00008000000079c5 */ /* 0x000fe40000010000 */
[----:B------:R-:W-:Y:S01]  /*e5a0*/  WARPGROUP.ARRIVE ;  /* 0x00000000000079c5 */ /* 0x000fe20000000000 */
[----:B------:R-:W2:Y:S04]  /*e5b0*/  LDL R148, [R1+0x38] ;  /* 0x0000380001947983 */ /* 0x000ea80000100800 */
[----:B------:R-:W3:Y:S05]  /*e5c0*/  LDL R149, [R1+0x34] ;  /* 0x0000340001957983 */ /* 0x000eea0000100800 */
[----:B------:R-:W-:Y:S01]  /*e5d0*/  QGMMA.64x96x32.F32.E4M3.E4M3 R88, R144, gdesc[UR4], R88, gsb0 ;  /* 0x0160000490587df3 */ /* 0x000fe20008000858 */
[----:B------:R-:W4:Y:S04]  /*e5e0*/  LDL R150, [R1+0x20] ;  /* 0x0000200001967983 */ /* 0x000f280000100800 */
[----:B------:R-:W4:Y:S01]  /*e5f0*/  LDL R151, [R1+0x1c] ;  /* 0x00001c0001977983 */ /* 0x000f220000100800 */
[----:B------:R-:W-:-:S03]  /*e600*/  WARPGROUP.DEPBAR.LE gsb0, 0x0 ;  /* 0x00008000000079c5 */ /* 0x000fc60000010000 */
[----:B------:R-:W2:Y:S01]  /*e610*/  LDL R147, [R1+0x18] ;  /* 0x0000180001937983 */ /* 0x000ea20000100800 */
[C---:B------:R-:W-:Y:S01]  /*e620*/  VIADD R12, R8.reuse, 0x4 ;  /* 0x00000004080c7836 */ /* 0x040fe20000000000 */
[----:B------:R-:W-:Y:S01]  /*e630*/  WARPGROUP.ARRIVE ;  /* 0x00000000000079c5 */ /* 0x000fe20000000000 */
[----:B------:R-:W-:Y:S01]  /*e640*/  IMAD.MOV.U32 R13, RZ, RZ, 0x40000040 ;  /* 0x40000040ff0d7424 */ /* 0x000fe200078e00ff */
[----:B------:R-:W-:Y:S01]  /*e650*/  MOV R9, 0x40000040 ;  /* 0x4000004000097802 */ /* 0x000fe20000000f00 */
[----:B------:R-:W-:Y:S01]  /*e660*/  VIADD R8, R8, 0x6 ;  /* 0x0000000608087836 */ /* 0x000fe20000000000 */
        /* <DEDUP_REMOVED lines=14> */
[----:B------:R-:W0:Y:S01]  /*e750*/  @P0 LDC R54, c[0x0][0x44c] ;  /* 0x00011300ff360b82 */ /* 0x000e220000000800 */
        /* <DEDUP_REMOVED lines=48> */
[----:B------:R-:W-:-:S02]  /*ea60*/  FMUL.FTZ R78, R2, R78 ;  /* 0x0000004e024e7220 */ /* 0x000fc40000410000 */
        /* <DEDUP_REMOVED lines=11> */
[----:B------:R-:W-:Y:S07]  /*eb20*/  QGMMA.64x96x32.F32.E4M3.E4M3 R88, R136, gdesc[UR4], R88, gsb0 ;  /* 0x0160000488587df3 */ /* 0x000fee0008000858 */
        /* <DEDUP_REMOVED lines=14> */
[----:B------:R-:W-:-:S07]  /*ec10*/  WARPGROUP.DEPBAR.LE gsb0, 0x0 ;  /* 0x00008000000079c5 */ /* 0x000fce0000010000 */
[----:B------:R-:W-:Y:S08]  /*ec20*/  MUFU.TANH R84, R84 ;  /* 0x0000005400547308 */ /* 0x000ff00000002400 */
[----:B------:R-:W-:Y:S08]  /*ec30*/  MUFU.TANH R12, R12 ;  /* 0x0000000c000c7308 */ /* 0x000ff00000002400 */
[----:B------:R-:W-:Y:S08]  /*ec40*/  MUFU.TANH R26, R26 ;  /* 0x0000001a001a7308 */ /* 0x000ff00000002400 */
[----:B------:R-:W-:Y:S08]  /*ec50*/  MUFU.TANH R33, R33 ;  /* 0x0000002100217308 */ /* 0x000ff00000002400 */
[----:B------:R-:W-:Y:S08]  /*ec60*/  MUFU.TANH R37, R37 ;  /* 0x0000002500257308 */ /* 0x000ff00000002400 */
[----:B------:R-:W-:Y:S01]  /*ec70*/  MUFU.TANH R43, R43 ;  /* 0x0000002b002b7308 */ /* 0x000fe20000002400 */
[----:B--2---:R-:W-:-:S07]  /*ec80*/  IMAD.IADD R56, R148, 0x1, R147 ;  /* 0x0000000194387824 */ /* 0x004fce00078e0293 */
[----:B------:R-:W-:Y:S01]  /*ec90*/  MUFU.TANH R9, R9 ;  /* 0x0000000900097308 */ /* 0x000fe20000002400 */
[----:B0-----:R-:W-:-:S05]  /*eca0*/  @P0 IMAD.HI.U32 R54, R56, R54, RZ ;  /* 0x0000003638360227 */ /* 0x001fca00078e00ff */
[----:B-1----:R-:W-:Y:S01]  /*ecb0*/  @P0 SHF.R.U32.HI R56, RZ, R53, R54 ;  /* 0x00000035ff380219 */ /* 0x002fe20000011636 */
[C---:B------:R-:W-:Y:S01]  /*ecc0*/  FMUL.FTZ R54, R2.reuse, R59 ;  /* 0x0000003b02367220 */ /* 0x040fe20000410000 */
[----:B------:R0:W-:Y:S01]  /*ecd0*/  MUFU.TANH R53, R58 ;  /* 0x0000003a00357308 */ /* 0x0001e20000002400 */
[C---:B------:R-:W-:Y:S02]  /*ece0*/  FMUL.FTZ R59, R2.reuse, R61 ;  /* 0x0000003d023b7220 */ /* 0x040fe40000410000 */
[----:B------:R-:W1:Y:S05]  /*ecf0*/  SHFL.IDX PT, R136, R56, RZ, 0x1c1f ;  /* 0x001c1fff38887589 */ /* 0x000e6a00000e0000 */
[----:B------:R-:W-:Y:S01]  /*ed00*/  MUFU.TANH R59, R59 ;  /* 0x0000003b003b7308 */ /* 0x000fe20000002400 */
[----:B0-----:R-:W-:Y:S01]  /*ed10*/  FMUL.FTZ R58, R2, R60 ;  /* 0x0000003c023a7220 */ /* 0x001fe20000410000 */
[----:B------:R-:W-:-:S04]  /*ed20*/  IMAD.MOV.U32 R60, RZ, RZ, -0x80 ;  /* 0xffffff80ff3c7424 */ /* 0x000fc800078e00ff */
[----:B------:R-:W-:Y:S02]  /*ed30*/  IMAD R60, R14, R60, 0x1 ;  /* 0x000000010e3c7424 */ /* 0x000fe400078e023c */
[----:B------:R-:W0:Y:S02]  /*ed40*/  MUFU.TANH R58, R58 ;  /* 0x0000003a003a7308 */ /* 0x000e240000002400 */
[----:B---3--:R-:W-:-:S05]  /*ed50*/  IMAD R60, R149, -0x2, R60 ;  /* 0xfffffffe953c7824 */ /* 0x008fca00078e023c */
[----:B----4-:R-:W-:Y:S01]  /*ed60*/  IADD3 R60, -R151, R60, R150 ;  /* 0x0000003c973c7210 */ /* 0x010fe20007ffe196 */
[----:B------:R-:W-:Y:S01]  /*ed70*/  MUFU.TANH R47, R47 ;  /* 0x0000002f002f7308 */ /* 0x000fe20000002400 */
[----:B------:R-:W2:Y:S03]  /*ed80*/  S2R R151, SR_TID.X ;  /* 0x0000000000977919 */ /* 0x000ea60000002100 */
[----:B-1----:R-:W-:-:S04]  /*ed90*/  IMAD.IADD R61, R60, 0x1, R136 ;  /* 0x000000013c3d7824 */ /* 0x002fc800078e0288 */
[----:B------:R-:W-:Y:S01]  /*eda0*/  MUFU.TANH R25, R25 ;  /* 0x0000001900197308 */ /* 0x000fe20000002400 */
[C---:B------:R-:W-:Y:S02]  /*edb0*/  ISETP.GT.AND P2, PT, R61.reuse, RZ, PT ;  /* 0x000000ff3d00720c */ /* 0x040fe40003f44270 */
[C---:B------:R-:W-:Y:S02]  /*edc0*/  ISETP.GT.AND P3, PT, R61.reuse, 0x1, PT ;  /* 0x000000013d00780c */ /* 0x040fe40003f64270 */
[----:B-----5:R-:W-:Y:S02]  /*edd0*/  FSEL R8, R8, -INF , P2 ;  /* 0xff80000008087808 */ /* 0x020fe40001000000 */
[----:B------:R-:W-:Y:S01]  /*ede0*/  ISETP.GT.AND P2, PT, R61, 0x8, PT ;  /* 0x000000083d00780c */ /* 0x000fe20003f44270 */
[----:B------:R-:W-:Y:S01]  /*edf0*/  MUFU.TANH R29, R29 ;  /* 0x0000001d001d7308 */ /* 0x000fe20000002400 */
[----:B------:R-:W-:Y:S02]  /*ee00*/  FSEL R13, R13, -INF , P3 ;  /* 0xff8000000d0d7808 */ /* 0x000fe40001800000 */
[----:B------:R-:W-:-:S02]  /*ee10*/  FMNMX.FTZ R65, R8, R11, !PT ;  /* 0x0000000b08417209 */ /* 0x000fc40007810000 */
[----:B------:R-:W-:Y:S02]  /*ee20*/  ISETP.GT.AND P3, PT, R61, 0x9, PT ;  /* 0x000000093d00780c */ /* 0x000fe40003f64270 */
        /* <DEDUP_REMOVED lines=34> */
[C---:B------:R-:W-:Y:S02]  /*f050*/  ISETP.GT.AND P2, PT, R61.reuse, 0x30, PT ;  /* 0x000000303d00780c */ /* 0x040fe40003f44270 */
[----:B------:R-:W-:Y:S02]  /*f060*/  FSEL R77, R42, -INF , P3 ;  /* 0xff8000002a4d7808 */ /* 0x000fe40001800000 */
[----:B------:R-:W-:Y:S01]  /*f070*/  FMNMX.FTZ R136, R40, R136, !PT ;  /* 0x0000008828887209 */ /* 0x000fe20007810000 */
[----:B------:R-:W1:Y:S01]  /*f080*/  MUFU.TANH R65, R65 ;  /* 0x0000004100417308 */ /* 0x000e620000002400 */
[----:B------:R-:W-:-:S02]  /*f090*/  ISETP.GT.AND P3, PT, R61, 0x31, PT ;  /* 0x000000313d00780c */ /* 0x000fc40003f64270 */
[----:B------:R-:W-:Y:S02]  /*f0a0*/  FSEL R44, R44, -INF , P2 ;  /* 0xff8000002c2c7808 */ /* 0x000fe40001000000 */
[----:B------:R-:W-:Y:S02]  /*f0b0*/  FMNMX.FTZ R136, R77, R136, !PT ;  /* 0x000000884d887209 */ /* 0x000fe40007810000 */
[C---:B------:R-:W-:Y:S01]  /*f0c0*/  ISETP.GT.AND P2, PT, R61.reuse, 0x38, PT ;  /* 0x000000383d00780c */ /* 0x040fe20003f44270 */
        /* <DEDUP_REMOVED lines=19> */
[----:B0-----:R-:W-:Y:S01]  /*f200*/  FSEL R58, R58, -INF , P2 ;  /* 0xff8000003a3a7808 */ /* 0x001fe20001000000 */
        /* <DEDUP_REMOVED lines=11> */
[----:B------:R-:W-:Y:S02]  /*f2c0*/  FSEL R64, R64, -INF , P3 ;  /* 0xff80000040407808 */ /* 0x000fe40001800000 */
[----:B------:R-:W-:Y:S02]  /*f2d0*/  FMNMX.FTZ R42, R62, R136, !PT ;  /* 0x000000883e2a7209 */ /* 0x000fe40007810000 */
[----:B------:R-:W-:Y:S01]  /*f2e0*/  ISETP.GT.AND P6, PT, R61, 0x59, PT ;  /* 0x000000593d00780c */ /* 0x000fe20003fc4270 */
[----:B------:R0:W3:Y:S01]  /*f2f0*/  SHFL.IDX PT, R136, R56, 0x1, 0x1c1f ;  /* 0x003c1f0038887f89 */ /* 0x0000e200000e0000 */
[----:B------:R-:W-:Y:S01]  /*f300*/  FSEL R68, R68, -INF , P2 ;  /* 0xff80000044447808 */ /* 0x000fe20001000000 */
[----:B------:R-:W-:Y:S01]  /*f310*/  MUFU.TANH R75, R75 ;  /* 0x0000004b004b7308 */ /* 0x000fe20000002400 */
[----:B------:R-:W-:-:S02]  /*f320*/  FMNMX.FTZ R42, R64, R42, !PT ;  /* 0x0000002a402a7209 */ /* 0x000fc40007810000 */
[----:B------:R-:W-:Y:S02]  /*f330*/  ISETP.GT.AND P5, PT, R61, 0x60, PT ;  /* 0x000000603d00780c */ /* 0x000fe40003fa4270 */
[----:B------:R-:W-:Y:S01]  /*f340*/  FSEL R69, R69, -INF , P6 ;  /* 0xff80000045457808 */ /* 0x000fe20003000000 */
[----:B0-----:R-:W-:Y:S01]  /*f350*/  FMUL.FTZ R56, R2, R79 ;  /* 0x0000004f02387220 */ /* 0x001fe20000410000 */
[----:B------:R-:W-:Y:S01]  /*f360*/  FMNMX.FTZ R42, R68, R42, !PT ;  /* 0x0000002a442a7209 */ /* 0x000fe20007810000 */
[C---:B------:R-:W-:Y:S01]  /*f370*/  FMUL.FTZ R79, R2.reuse, R82 ;  /* 0x00000052024f7220 */ /* 0x040fe20000410000 */
[C---:B------:R-:W-:Y:S01]  /*f380*/  ISETP.GT.AND P4, PT, R61.reuse, 0x61, PT ;  /* 0x000000613d00780c */ /* 0x040fe20003f84270 */
[C---:B------:R-:W-:Y:S01]  /*f390*/  FMUL.FTZ R82, R2.reuse, R83 ;  /* 0x0000005302527220 */ /* 0x040fe20000410000 */
[----:B------:R-:W-:Y:S01]  /*f3a0*/  ISETP.GT.AND P3, PT, R61, 0x68, PT ;  /* 0x000000683d00780c */ /* 0x000fe20003f64270 */
[----:B------:R-:W-:Y:S01]  /*f3b0*/  FMUL.FTZ R83, R2, R86 ;  /* 0x0000005602537220 */ /* 0x000fe20000410000 */
[----:B------:R-:W-:Y:S01]  /*f3c0*/  FSEL R72, R72, -INF , P5 ;  /* 0xff80000048487808 */ /* 0x000fe20002800000 */
[----:B------:R-:W-:Y:S01]  /*f3d0*/  MUFU.TANH R78, R78 ;  /* 0x0000004e004e7308 */ /* 0x000fe20000002400 */
[----:B------:R-:W-:-:S02]  /*f3e0*/  FMNMX.FTZ R42, R69, R42, !PT ;  /* 0x0000002a452a7209 */ /* 0x000fc40007810000 */
[----:B------:R-:W-:Y:S02]  /*f3f0*/  FSEL R73, R73, -INF , P4 ;  /* 0xff80000049497808 */ /* 0x000fe40002000000 */
[----:B------:R-:W-:Y:S02]  /*f400*/  FSEL R76, R76, -INF , P3 ;  /* 0xff8000004c4c7808 */ /* 0x000fe40001800000 */
[----:B------:R-:W-:Y:S01]  /*f410*/  FMNMX.FTZ R42, R72, R42, !PT ;  /* 0x0000002a482a7209 */ /* 0x000fe20007810000 */
[----:B---3--:R-:W-:Y:S01]  /*f420*/  IMAD.IADD R136, R60, 0x1, R136 ;  /* 0x000000013c887824 */ /* 0x008fe200078e0288 */
[C---:B------:R-:W-:Y:S01]  /*f430*/  ISETP.GT.AND P2, PT, R61.reuse, 0x69, PT ;  /* 0x000000693d00780c */ /* 0x040fe20003f44270 */
[----:B------:R-:W-:Y:S01]  /*f440*/  FMUL.FTZ R60, R2, R87 ;  /* 0x00000057023c7220 */ /* 0x000fe20000410000 */
[C---:B------:R-:W-:Y:S01]  /*f450*/  ISETP.GT.AND P6, PT, R61.reuse, 0x70, PT ;  /* 0x000000703d00780c */ /* 0x040fe20003fc4270 */
[----:B------:R-:W-:Y:S01]  /*f460*/  MUFU.TANH R56, R56 ;  /* 0x0000003800387308 */ /* 0x000fe20000002400 */
[----:B------:R-:W-:-:S02]  /*f470*/  ISETP.GT.AND P5, PT, R61, 0x71, PT ;  /* 0x000000713d00780c */ /* 0x000fc40003fa4270 */
[C---:B------:R-:W-:Y:S02]  /*f480*/  ISETP.GT.AND P4, PT, R61.reuse, 0x78, PT ;  /* 0x000000783d00780c */ /* 0x040fe40003f84270 */
[----:B------:R-:W-:Y:S01]  /*f490*/  ISETP.GT.AND P3, PT, R61, 0x79, PT ;  /* 0x000000793d00780c */ /* 0x000fe20003f64270 */
[----:B------:R-:W-:Y:S01]  /*f4a0*/  FMUL.FTZ R61, R2, R85 ;  /* 0x00000055023d7220 */ /* 0x000fe20000410000 */
[----:B------:R-:W-:Y:S01]  /*f4b0*/  FMNMX.FTZ R85, R73, R42, !PT ;  /* 0x0000002a49557209 */ /* 0x000fe20007810000 */
[----:B------:R-:W-:Y:S01]  /*f4c0*/  MUFU.TANH R79, R79 ;  /* 0x0000004f004f7308 */ /* 0x000fe20000002400 */
[----:B------:R-:W-:Y:S02]  /*f4d0*/  FSEL R80, R80, -INF , P6 ;  /* 0xff80000050507808 */ /* 0x000fe40003000000 */
[----:B------:R-:W-:Y:S02]  /*f4e0*/  FSEL R81, R81, -INF , P5 ;  /* 0xff80000051517808 */ /* 0x000fe40002800000 */
[----:B------:R-:W-:-:S02]  /*f4f0*/  FSEL R84, R84, -INF , P4 ;  /* 0xff80000054547808 */ /* 0x000fc40002000000 */
[C---:B------:R-:W-:Y:S01]  /*f500*/  ISETP.GT.AND P4, PT, R136.reuse, 0x9, PT ;  /* 0x000000098800780c */ /* 0x040fe20003f84270 */
[----:B------:R1:W0:Y:S01]  /*f510*/  MUFU.TANH R42, R61 ;  /* 0x0000003d002a7308 */ /* 0x0002220000002400 */
[----:B------:R-:W-:Y:S02]  /*f520*/  ISETP.GT.AND P5, PT, R136, RZ, PT ;  /* 0x000000ff8800720c */ /* 0x000fe40003fa4270 */
[----:B------:R-:W-:Y:S02]  /*f530*/  FSEL R26, R26, -INF , P4 ;  /* 0xff8000001a1a7808 */ /* 0x000fe40002000000 */
[----:B------:R-:W-:Y:S02]  /*f540*/  ISETP.GT.AND P4, PT, R136, 0x20, PT ;  /* 0x000000208800780c */ /* 0x000fe40003f84270 */
[----:B------:R-:W-:Y:S01]  /*f550*/  FSEL R9, R9, -INF , P5 ;  /* 0xff80000009097808 */ /* 0x000fe20002800000 */
[----:B------:R-:W-:Y:S01]  /*f560*/  MUFU.TANH R82, R82 ;  /* 0x0000005200527308 */ /* 0x000fe20000002400 */
[----:B-1----:R-:W-:-:S02]  /*f570*/  FSEL R61, R65, -INF , P2 ;  /* 0xff800000413d7808 */ /* 0x002fc40001000000 */
[----:B------:R-:W-:Y:S01]  /*f580*/  FMNMX.FTZ R65, R76, R85, !PT ;  /* 0x000000554c417209 */ /* 0x000fe20007810000 */
[----:B------:R-:W-:Y:S01]  /*f590*/  FMUL.FTZ R85, R2, R66 ;  /* 0x0000004202557220 */ /* 0x000fe20000410000 */
[----:B------:R-:W-:Y:S02]  /*f5a0*/  ISETP.GT.AND P2, PT, R136, 0x1, PT ;  /* 0x000000018800780c */ /* 0x000fe40003f44270 */
[----:B------:R-:W-:Y:S01]  /*f5b0*/  FMNMX.FTZ R65, R61, R65, !PT ;  /* 0x000000413d417209 */ /* 0x000fe20007810000 */
[----:B------:R-:W-:Y:S01]  /*f5c0*/  MUFU.TANH R83, R83 ;  /* 0x0000005300537308 */ /* 0x000fe20000002400 */
[----:B0-----:R-:W-:Y:S02]  /*f5d0*/  FSEL R66, R42, -INF , P3 ;  /* 0xff8000002a427808 */ /* 0x001fe40001800000 */
[----:B------:R-:W-:Y:S02]  /*f5e0*/  FMNMX.FTZ R65, R80, R65, !PT ;  /* 0x0000004150417209 */ /* 0x000fe40007810000 */
[----:B------:R-:W-:-:S02]  /*f5f0*/  FSEL R12, R12, -INF , P2 ;  /* 0xff8000000c0c7808 */ /* 0x000fc40001000000 */
[----:B------:R-:W-:Y:S01]  /*f600*/  FMNMX.FTZ R65, R81, R65, !PT ;  /* 0x0000004151417209 */ /* 0x000fe20007810000 */
[----:B------:R-:W0:Y:S01]  /*f610*/  MUFU.TANH R85, R85 ;  /* 0x0000005500557308 */ /* 0x000e220000002400 */
[----:B------:R-:W-:Y:S02]  /*f620*/  ISETP.GT.AND P2, PT, R136, 0x18, PT ;  /* 0x000000188800780c */ /* 0x000fe40003f44270 */
[----:B------:R-:W-:Y:S02]  /*f630*/  FMNMX.FTZ R65, R84, R65, !PT ;  /* 0x0000004154417209 */ /* 0x000fe40007810000 */
[----:B------:R-:W-:Y:S02]  /*f640*/  FSEL R33, R33, -INF , P2 ;  /* 0xff80000021217808 */ /* 0x000fe40001000000 */
[----:B------:R-:W-:Y:S01]  /*f650*/  FMNMX.FTZ R65, R66, R65, !PT ;  /* 0x0000004142417209 */ /* 0x000fe20007810000 */
[----:B------:R-:W1:Y:S01]  /*f660*/  MUFU.TANH R60, R60 ;  /* 0x0000003c003c7308 */ /* 0x000e620000002400 */
[----:B------:R-:W-:-:S02]  /*f670*/  ISETP.GT.AND P2, PT, R136, 0x29, PT ;  /* 0x000000298800780c */ /* 0x000fc40003f44270 */
[----:B------:R-:W-:Y:S01]  /*f680*/  FSEL R37, R37, -INF , P4 ;  /* 0xff80000025257808 */ /* 0x000fe20002000000 */
[----:B------:R-:W3:Y:S01]  /*f690*/  SHFL.BFLY PT, R42, R65, 0x2, 0x1f ;  /* 0x0c401f00412a7f89 */ /* 0x000ee200000e0000 */
[----:B------:R-:W-:Y:S02]  /*f6a0*/  FSEL R86, R43, -INF , P2 ;  /* 0xff8000002b567808 */ /* 0x000fe40001000000 */
[C---:B------:R-:W-:Y:S02]  /*f6b0*/  ISETP.GT.AND P4, PT, R136.reuse, 0x31, PT ;  /* 0x000000318800780c */ /* 0x040fe40003f84270 */
[----:B------:R-:W-:Y:S02]  /*f6c0*/  ISETP.GT.AND P3, PT, R136, 0x8, PT ;  /* 0x000000088800780c */ /* 0x000fe40003f64270 */
[----:B------:R-:W-:Y:S02]  /*f6d0*/  FSEL R87, R47, -INF , P4 ;  /* 0xff8000002f577808 */ /* 0x000fe40002000000 */
[----:B------:R-:W-:-:S02]  /*f6e0*/  FSEL R25, R25, -INF , P3 ;  /* 0xff80000019197808 */ /* 0x000fc40001800000 */
[C---:B------:R-:W-:Y:S02]  /*f6f0*/  ISETP.GT.AND P6, PT, R136.reuse, 0x10, PT ;  /* 0x000000108800780c */ /* 0x040fe40003fc4270 */
[----:B------:R-:W-:Y:S02]  /*f700*/  ISETP.GT.AND P5, PT, R136, 0x11, PT ;  /* 0x000000118800780c */ /* 0x000fe40003fa4270 */
[----:B------:R-:W-:Y:S02]  /*f710*/  FSEL R29, R29, -INF , P6 ;  /* 0xff8000001d1d7808 */ /* 0x000fe40003000000 */
[----:B------:R-:W-:Y:S02]  /*f720*/  FSEL R30, R30, -INF , P5 ;  /* 0xff8000001e1e7808 */ /* 0x000fe40002800000 */
[C---:B------:R-:W-:Y:S02]  /*f730*/  ISETP.GT.AND P3, PT, R136.reuse, 0x19, PT ;  /* 0x000000198800780c */ /* 0x040fe40003f64270 */
[----:B------:R-:W-:-:S02]  /*f740*/  ISETP.GT.AND P6, PT, R136, 0x21, PT ;  /* 0x000000218800780c */ /* 0x000fc40003fc4270 */
[----:B------:R-:W-:Y:S02]  /*f750*/  FSEL R34, R34, -INF , P3 ;  /* 0xff80000022227808 */ /* 0x000fe40001800000 */
[----:B---3--:R-:W-:Y:S02]  /*f760*/  FMNMX.FTZ R42, R65, R42, !PT ;  /* 0x0000002a412a7209 */ /* 0x008fe40007810000 */
[----:B------:R-:W-:Y:S02]  /*f770*/  ISETP.GT.AND P5, PT, R136, 0x28, PT ;  /* 0x000000288800780c */ /* 0x000fe40003fa4270 */
[----:B------:R-:W-:Y:S01]  /*f780*/  FSEL R38, R38, -INF , P6 ;  /* 0xff80000026267808 */ /* 0x000fe20003000000 */
[----:B------:R-:W3:Y:S01]  /*f790*/  SHFL.BFLY PT, R65, R42, 0x1, 0x1f ;  /* 0x0c201f002a417f89 */ /* 0x000ee200000e0000 */
[----:B------:R-:W-:Y:S02]  /*f7a0*/  FSEL R41, R41, -INF , P5 ;  /* 0xff80000029297808 */ /* 0x000fe40002800000 */
[----:B------:R-:W-:-:S02]  /*f7b0*/  ISETP.GT.AND P3, PT, R136, 0x30, PT ;  /* 0x000000308800780c */ /* 0x000fc40003f64270 */
[C---:B------:R-:W-:Y:S02]  /*f7c0*/  ISETP.GT.AND P6, PT, R136.reuse, 0x38, PT ;  /* 0x000000388800780c */ /* 0x040fe40003fc4270 */
[----:B------:R-:W-:Y:S02]  /*f7d0*/  FSEL R45, R45, -INF , P3 ;  /* 0xff8000002d2d7808 */ /* 0x000fe40001800000 */
[----:B------:R-:W-:Y:S02]  /*f7e0*/  ISETP.GT.AND P5, PT, R136, 0x39, PT ;  /* 0x000000398800780c */ /* 0x000fe40003fa4270 */
[----:B------:R-:W-:Y:S02]  /*f7f0*/  FSEL R50, R50, -INF , P6 ;  /* 0xff80000032327808 */ /* 0x000fe40003000000 */
[----:B------:R-:W-:Y:S02]  /*f800*/  ISETP.GT.AND P3, PT, R136, 0x40, PT ;  /* 0x000000408800780c */ /* 0x000fe40003f64270 */
[----:B------:R-:W-:-:S02]  /*f810*/  FSEL R51, R51, -INF , P5 ;  /* 0xff80000033337808 */ /* 0x000fc40002800000 */
[C---:B------:R-:W-:Y:S02]  /*f820*/  ISETP.GT.AND P4, PT, R136.reuse, 0x41, PT ;  /* 0x000000418800780c */ /* 0x040fe40003f84270 */
[----:B------:R-:W-:Y:S02]  /*f830*/  FSEL R53, R53, -INF , P3 ;  /* 0xff80000035357808 */ /* 0x000fe40001800000 */
[----:B------:R-:W-:Y:S02]  /*f840*/  ISETP.GT.AND P6, PT, R136, 0x48, PT ;  /* 0x000000488800780c */ /* 0x000fe40003fc4270 */
[----:B------:R-:W-:Y:S02]  /*f850*/  FSEL R54, R54, -INF , P4 ;  /* 0xff80000036367808 */ /* 0x000fe40002000000 */
[----:B---3--:R-:W-:Y:S01]  /*f860*/  FMNMX.FTZ R65, R42, R65, !PT ;  /* 0x000000412a417209 */ /* 0x008fe20007810000 */
[----:B------:R-:W-:Y:S01]  /*f870*/  IMAD.U32 R42, RZ, RZ, UR39 ;  /* 0x00000027ff2a7e24 */ /* 0x000fe2000f8e00ff */
[----:B------:R-:W-:-:S02]  /*f880*/  ISETP.GT.AND P5, PT, R136, 0x49, PT ;  /* 0x000000498800780c */ /* 0x000fc40003fa4270 */
[C---:B------:R-:W-:Y:S01]  /*f890*/  FSETP.NEU.FTZ.AND P2, PT, R65.reuse, -INF , PT ;  /* 0xff8000004100780b */ /* 0x040fe20003f5d000 */
[----:B------:R-:W-:-:S01]  /*f8a0*/  FFMA.FTZ R43, R65, R42, -8 ;  /* 0xc1000000412b7423 */ /* 0x000fc2000001002a */
[----:B------:R-:W-:Y:S02]  /*f8b0*/  FSEL R57, R57, -INF , P6 ;  /* 0xff80000039397808 */ /* 0x000fe40003000000 */
[----:B------:R-:W-:Y:S02]  /*f8c0*/  ISETP.GT.AND P3, PT, R136, 0x50, PT ;  /* 0x000000508800780c */ /* 0x000fe40003f64270 */
[----:B------:R-:W-:Y:S02]  /*f8d0*/  FSEL R47, R43, RZ, P2 ;  /* 0x000000ff2b2f7208 */ /* 0x000fe40001000000 */
[----:B------:R-:W-:Y:S02]  /*f8e0*/  FMNMX.FTZ R43, R9, R10, !PT ;  /* 0x0000000a092b7209 */ /* 0x000fe40007810000 */
[----:B------:R-:W-:Y:S01]  /*f8f0*/  FSEL R63, R63, -INF , P5 ;  /* 0xff8000003f3f7808 */ /* 0x000fe20002800000 */
[----:B------:R-:W-:-:S01]  /*f900*/  FFMA.FTZ R8, R8, R42, -R47 ;  /* 0x0000002a08087223 */ /* 0x000fc2000001082f */
[----:B------:R-:W-:Y:S01]  /*f910*/  FMNMX.FTZ R43, R12, R43, !PT ;  /* 0x0000002b0c2b7209 */ /* 0x000fe20007810000 */
[----:B------:R-:W-:-:S01]  /*f920*/  FFMA.FTZ R13, R13, R42, -R47 ;  /* 0x0000002a0d0d7223 */ /* 0x000fc2000001082f */
[----:B------:R-:W-:Y:S01]  /*f930*/  ISETP.GT.AND P4, PT, R136, 0x51, PT ;  /* 0x000000518800780c */ /* 0x000fe20003f84270 */
[----:B------:R-:W-:-:S01]  /*f940*/  FFMA.FTZ R24, R24, R42, -R47 ;  /* 0x0000002a18187223 */ /* 0x000fc2000001082f */
[----:B------:R-:W-:Y:S01]  /*f950*/  FMNMX.FTZ R43, R25, R43, !PT ;  /* 0x0000002b192b7209 */ /* 0x000fe20007810000 */
[----:B------:R-:W-:-:S01]  /*f960*/  FFMA.FTZ R27, R27, R42, -R47 ;  /* 0x0000002a1b1b7223 */ /* 0x000fc2000001082f */
[----:B0-----:R-:W-:Y:S01]  /*f970*/  FSEL R85, R85, -INF , P3 ;  /* 0xff80000055557808 */ /* 0x001fe20001800000 */
[----:B------:R-:W-:-:S01]  /*f980*/  FFMA.FTZ R28, R28, R42, -R47 ;  /* 0x0000002a1c1c7223 */ /* 0x000fc2000001082f */
[----:B------:R-:W-:Y:S01]  /*f990*/  FMNMX.FTZ R43, R26, R43, !PT ;  /* 0x0000002b1a2b7209 */ /* 0x000fe20007810000 */
[----:B------:R-:W-:-:S01]  /*f9a0*/  FFMA.FTZ R31, R31, R42, -R47 ;  /* 0x0000002a1f1f7223 */ /* 0x000fc2000001082f */
[----:B------:R-:W-:Y:S01]  /*f9b0*/  ISETP.GT.AND P6, PT, R136, 0x58, PT ;  /* 0x000000588800780c */ /* 0x000fe20003fc4270 */
[----:B------:R-:W-:-:S01]  /*f9c0*/  FFMA.FTZ R32, R32, R42, -R47 ;  /* 0x0000002a20207223 */ /* 0x000fc2000001082f */
[----:B------:R-:W-:Y:S01]  /*f9d0*/  FMNMX.FTZ R43, R29, R43, !PT ;  /* 0x0000002b1d2b7209 */ /* 0x000fe20007810000 */
[----:B------:R-:W-:-:S01]  /*f9e0*/  FFMA.FTZ R35, R35, R42, -R47 ;  /* 0x0000002a23237223 */ /* 0x000fc2000001082f */
        /* <DEDUP_REMOVED lines=49> */
[----:B------:R-:W-:Y:S01]  /*fd00*/  MUFU.EX2 R8, R8 ;  /* 0x0000000800087308 */ /* 0x000fe20000000800 */
[----:B------:R-:W-:-:S02]  /*fd10*/  FMNMX.FTZ R43, R54, R43, !PT ;  /* 0x0000002b362b7209 */ /* 0x000fc40007810000 */
[C---:B------:R-:W-:Y:S02]  /*fd20*/  ISETP.GT.AND P4, PT, R136.reuse, 0x71, PT ;  /* 0x000000718800780c */ /* 0x040fe40003f84270 */
[----:B------:R-:W-:Y:S02]  /*fd30*/  FMNMX.FTZ R43, R57, R43, !PT ;  /* 0x0000002b392b7209 */ /* 0x000fe40007810000 */
[----:B------:R-:W-:Y:S01]  /*fd40*/  FSEL R79, R79, -INF , P3 ;  /* 0xff8000004f4f7808 */ /* 0x000fe20001800000 */
[----:B------:R-:W-:Y:S01]  /*fd50*/  MUFU.EX2 R13, R13 ;  /* 0x0000000d000d7308 */ /* 0x000fe20000000800 */
[----:B------:R-:W-:Y:S02]  /*fd60*/  FMNMX.FTZ R43, R63, R43, !PT ;  /* 0x0000002b3f2b7209 */ /* 0x000fe40007810000 */
[----:B------:R-:W-:Y:S02]  /*fd70*/  ISETP.GT.AND P6, PT, R136, 0x78, PT ;  /* 0x000000788800780c */ /* 0x000fe40003fc4270 */
[----:B------:R-:W-:-:S02]  /*fd80*/  FMNMX.FTZ R43, R85, R43, !PT ;  /* 0x0000002b552b7209 */ /* 0x000fc40007810000 */
[----:B------:R-:W-:Y:S01]  /*fd90*/  FSEL R82, R82, -INF , P4 ;  /* 0xff80000052527808 */ /* 0x000fe20002000000 */
[----:B------:R-:W-:Y:S01]  /*fda0*/  MUFU.EX2 R24, R24 ;  /* 0x0000001800187308 */ /* 0x000fe20000000800 */
[----:B------:R-:W-:Y:S02]  /*fdb0*/  FMNMX.FTZ R43, R67, R43, !PT ;  /* 0x0000002b432b7209 */ /* 0x000fe40007810000 */
[----:B------:R-:W-:Y:S02]  /*fdc0*/  ISETP.GT.AND P5, PT, R136, 0x79, PT ;  /* 0x000000798800780c */ /* 0x000fe40003fa4270 */
[----:B------:R-:W-:Y:S02]  /*fdd0*/  FMNMX.FTZ R43, R70, R43, !PT ;  /* 0x0000002b462b7209 */ /* 0x000fe40007810000 */
[----:B------:R-:W-:Y:S01]  /*fde0*/  FSEL R83, R83, -INF , P6 ;  /* 0xff80000053537808 */ /* 0x000fe20003000000 */
[----:B------:R-:W-:Y:S01]  /*fdf0*/  MUFU.EX2 R27, R27 ;  /* 0x0000001b001b7308 */ /* 0x000fe20000000800 */
[----:B------:R-:W-:-:S02]  /*fe00*/  FMNMX.FTZ R43, R71, R43, !PT ;  /* 0x0000002b472b7209 */ /* 0x000fc40007810000 */
[----:B-1----:R-:W-:Y:S02]  /*fe10*/  FSEL R60, R60, -INF , P5 ;  /* 0xff8000003c3c7808 */ /* 0x002fe40002800000 */
[----:B------:R-:W-:Y:S02]  /*fe20*/  FMNMX.FTZ R43, R74, R43, !PT ;  /* 0x0000002b4a2b7209 */ /* 0x000fe40007810000 */
[----:B--2---:R-:W-:Y:S01]  /*fe30*/  LOP3.LUT R138, R151, 0x7f, RZ, 0xc0, !PT ;  /* 0x0000007f978a7812 */ /* 0x004fe200078ec0ff */
        /* <DEDUP_REMOVED lines=27> */
[----:B------:R-:W-:-:S01]  /*fff0*/  FFMA.FTZ R66, R86, R42, -R137 ;  /* 0x0000002a56427223 */ /* 0x000fc20000010889 */
[-CC-:B------:R-:W-:Y:S01]  /*10000*/  FFMA.FTZ R86, R87, R42.reuse, -R137.reuse ;  /* 0x0000002a57567223 */ /* 0x180fe20000010889 */
[----:B------:R-:W-:Y:S01]  /*10010*/  FSEL R87, R65, RZ, P2 ;  /* 0x000000ff41577208 */ /* 0x000fe20001000000 */
[-CC-:B------:R-:W-:Y:S01]  /*10020*/  FFMA.FTZ R9, R9, R42.reuse, -R137.reuse ;  /* 0x0000002a09097223 */ /* 0x180fe20000010889 */
[----:B------:R-:W-:-:S01]  /*10030*/  FFMA.FTZ R12, R12, R42, -R137 ;  /* 0x0000002a0c0c7223 */ /* 0x000fc20000010889 */
[-CC-:B------:R-:W-:Y:S01]  /*10040*/  FFMA.FTZ R25, R25, R42.reuse, -R137.reuse ;  /* 0x0000002a19197223 */ /* 0x180fe20000010889 */
[----:B------:R-:W-:-:S01]  /*10050*/  FFMA.FTZ R26, R26, R42, -R137 ;  /* 0x0000002a1a1a7223 */ /* 0x000fc20000010889 */
[----:B------:R-:W-:Y:S01]  /*10060*/  FADD.FTZ R87, -R87, R11 ;  /* 0x0000000b57577221 */ /* 0x000fe20000010100 */
[----:B------:R-:W-:-:S01]  /*10070*/  FFMA.FTZ R11, R50, R42, -R137 ;  /* 0x0000002a320b7223 */ /* 0x000fc20000010889 */
[----:B------:R-:W-:Y:S01]  /*10080*/  FSEL R50, R43, RZ, P3 ;  /* 0x000000ff2b327208 */ /* 0x000fe20001800000 */
[----:B------:R-:W-:Y:S01]  /*10090*/  MUFU.EX2 R9, R9 ;  /* 0x0000000900097308 */ /* 0x000fe20000000800 */
[----:B------:R-:W-:-:S01]  /*100a0*/  FFMA.FTZ R29, R29, R42, -R137 ;  /* 0x0000002a1d1d7223 */ /* 0x000fc20000010889 */
[-CC-:B------:R-:W-:Y:S01]  /*100b0*/  FFMA.FTZ R30, R30, R42.reuse, -R137.reuse ;  /* 0x0000002a1e1e7223 */ /* 0x180fe20000010889 */
[----:B------:R-:W-:-:S01]  /*100c0*/  FFMA.FTZ R33, R33, R42, -R137 ;  /* 0x0000002a21217223 */ /* 0x000fc20000010889 */
[----:B------:R-:W-:Y:S01]  /*100d0*/  FADD.FTZ R10, -R50, R10 ;  /* 0x0000000a320a7221 */ /* 0x000fe20000010100 */
[-C--:B------:R-:W-:Y:S01]  /*100e0*/  FMUL.FTZ R50, R87, R42.reuse ;  /* 0x0000002a57327220 */ /* 0x080fe20000410000 */
[-CC-:B------:R-:W-:Y:S01]  /*100f0*/  FFMA.FTZ R34, R34, R42.reuse, -R137.reuse ;  /* 0x0000002a22227223 */ /* 0x180fe20000010889 */
[----:B------:R-:W-:-:S01]  /*10100*/  FFMA.FTZ R37, R37, R42, -R137 ;  /* 0x0000002a25257223 */ /* 0x000fc20000010889 */
        /* <DEDUP_REMOVED lines=23> */
[----:B------:R-:W-:Y:S01]  /*10280*/  ISETP.NE.AND P2, PT, R138, RZ, PT ;  /* 0x000000ff8a00720c */ /* 0x000fe20003f45270 */
[----:B------:R-:W-:-:S01]  /*10290*/  FFMA.FTZ R60, R60, R42, -R137 ;  /* 0x0000002a3c3c7223 */ /* 0x000fc20000010889 */
[----:B------:R-:W2:Y:S01]  /*102a0*/  MUFU.EX2 R25, R25 ;  /* 0x0000001900197308 */ /* 0x000ea20000000800 */
[----:B0-----:R-:W-:-:S04]  /*102b0*/  FFMA.FTZ R3, R50, R3, R8 ;  /* 0x0000000332037223 */ /* 0x001fc80000010008 */
[----:B------:R-:W-:-:S03]  /*102c0*/  FADD.FTZ R3, R13, R3 ;  /* 0x000000030d037221 */ /* 0x000fc60000010000 */
[----:B------:R-:W0:Y:S01]  /*102d0*/  MUFU.EX2 R26, R26 ;  /* 0x0000001a001a7308 */ /* 0x000e220000000800 */
[----:B-1----:R-:W-:-:S01]  /*102e0*/  FFMA.FTZ R0, R10, R0, R9 ;  /* 0x000000000a007223 */ /* 0x002fc20000010009 */
[----:B------:R-:W-:Y:S01]  /*102f0*/  FADD.FTZ R3, R24, R3 ;  /* 0x0000000318037221 */ /* 0x000fe20000010000 */
[----:B------:R-:W-:Y:S02]  /*10300*/  @!P2 VIADD R15, R15, 0x19c40 ;  /* 0x00019c400f0fa836 */ /* 0x000fe40000000000 */
[----:B------:R-:W-:Y:S01]  /*10310*/  FADD.FTZ R0, R12, R0 ;  /* 0x000000000c007221 */ /* 0x000fe20000010000 */
[----:B------:R-:W-:-:S02]  /*10320*/  FADD.FTZ R3, R27, R3 ;  /* 0x000000031b037221 */ /* 0x000fc40000010000 */
[----:B------:R-:W1:Y:S01]  /*10330*/  MUFU.EX2 R29, R29 ;  /* 0x0000001d001d7308 */ /* 0x000e620000000800 */
[----:B--2---:R-:W-:-:S01]  /*10340*/  FADD.FTZ R0, R25, R0 ;  /* 0x0000000019007221 */ /* 0x004fc20000010000 */
[----:B------:R-:W-:Y:S01]  /*10350*/  FADD.FTZ R3, R28, R3 ;  /* 0x000000031c037221 */ /* 0x000fe20000010000 */
[----:B------:R-:W-:-:S03]  /*10360*/  @!P2 PRMT R15, RZ, 0x654, R15 ;  /* 0x00000654ff0fa816 */ /* 0x000fc6000000000f */
[----:B------:R-:W-:Y:S01]  /*10370*/  FADD.FTZ R3, R31, R3 ;  /* 0x000000031f037221 */ /* 0x000fe20000010000 */
[----:B------:R2:W-:Y:S01]  /*10380*/  @!P2 SYNCS.ARRIVE.TRANS64.RED.A1T0 RZ, [R15+URZ], RZ ;  /* 0x000000ff0fffa9a7 */ /* 0x0005e2000810043f */
[----:B------:R-:W3:Y:S01]  /*10390*/  MUFU.EX2 R30, R30 ;  /* 0x0000001e001e7308 */ /* 0x000ee20000000800 */
        /* <DEDUP_REMOVED lines=21> */
[----:B------:R-:W-:-:S06]  /*104f0*/  FADD.FTZ R3, R52, R3 ;  /* 0x0000000334037221 */ /* 0x000fcc0000010000 */
        /* <DEDUP_REMOVED lines=76> */
.L_x_10497:
        /* <DEDUP_REMOVED lines=97> */
[C---:B--2---:R-:W-:Y:S01]  /*10fd0*/  ISETP.GT.AND P2, PT, R14.reuse, R15, PT ;  /* 0x0000000f0e00720c */ /* 0x044fe20003f44270 */
[----:B------:R-:W-:-:S12]  /*10fe0*/  VIADD R14, R14, 0xffffffff ;  /* 0xffffffff0e0e7836 */ /* 0x000fd80000000000 */
[----:B0-----:R-:W-:Y:S05]  /*10ff0*/  @P2 BRA `(.L_x_10498) ;  /* 0xffffffd000482947 */ /* 0x001fea000383ffff */
[----:B------:R-:W-:Y:S05]  /*11000*/  BSYNC B1 ;  /* 0x0000000000017941 */ /* 0x000fea0003800000 */
.L_x_10486:
[----:B------:R-:W-:Y:S05]  /*11010*/  BSYNC B0 ;  /* 0x0000000000007941 */ /* 0x000fea0003800000 */
.L_x_10485:
[----:B------:R-:W-:Y:S01]  /*11020*/  ISETP.GE.AND P0, PT, R14, RZ, PT ;  /* 0x000000ff0e00720c */ /* 0x000fe20003f06270 */
[----:B------:R-:W-:-:S12]  /*11030*/  BSSY B0, `(.L_x_10499) ;  /* 0x0000258000007945 */ /* 0x000fd80003800000 */
[----:B------:R-:W-:Y:S05]  /*11040*/  @!P0 BRA `(.L_x_10500) ;  /* 0x0000002400588947 */ /* 0x000fea0003800000 */
[----:B------:R-:W-:Y:S02]  /*11050*/  IMAD.MOV.U32 R13, RZ, RZ, R43 ;  /* 0x000000ffff0d7224 */ /* 0x000fe400078e002b */
[----:B------:R-:W-:Y:S02]  /*11060*/  IMAD.MOV.U32 R12, RZ, RZ, R65 ;  /* 0x000000ffff0c7224 */ /* 0x000fe400078e0041 */
[----:B------:R-:W-:Y:S02]  /*11070*/  IMAD.MOV.U32 R9, RZ, RZ, R152 ;  /* 0x000000ffff097224 */ /* 0x000fe400078e0098 */
[----:B------:R-:W-:-:S07]  /*11080*/  IMAD.MOV.U32 R8, RZ, RZ, R18 ;  /* 0x000000ffff087224 */ /* 0x000fce00078e0012 */
.L_x_10512:
[----:B------:R-:W-:-:S05]  /*11090*/  VIADD R18, R8, 0x1 ;  /* 0x0000000108127836 */ /* 0x000fca0000000000 */
[----:B------:R-:W-:-:S04]  /*110a0*/  ISETP.NE.AND P0, PT, R18, 0x2, PT ;  /* 0x000000021200780c */ /* 0x000fc80003f05270 */
[----:B------:R-:W-:Y:S02]  /*110b0*/  SEL R152, RZ, 0x1, P0 ;  /* 0x00000001ff987807 */ /* 0x000fe40000000000 */
[----:B------:R-:W-:Y:S02]  /*110c0*/  SEL R18, R18, RZ, P0 ;  /* 0x000000ff12127207 */ /* 0x000fe40000000000 */
[----:B------:R-:W-:Y:S01]  /*110d0*/  LOP3.LUT R152, R9, R152, RZ, 0x3c, !PT ;  /* 0x0000009809987212 */ /* 0x000fe200078e3cff */
[----:B0-----:R-:W-:Y:S06]  /*110e0*/  @!P1 BRA `(.L_x_10501) ;  /* 0x0000000000049947 */ /* 0x001fec0003800000 */
[----:B------:R-:W-:Y:S01]  /*110f0*/  BPT.TRAP 0x1 ;  /* 0x000000040000795c */ /* 0x000fe20000300000 */
.L_x_10501:
[----:B------:R-:W-:Y:S01]  /*11100*/  IMAD R10, R18, 0x8, R16 ;  /* 0x00000008120a7824 */ /* 0x000fe200078e0210 */
[----:B------:R-:W-:-:S04]  /*11110*/  SHF.L.U32 R11, R152, 0x1f, RZ ;  /* 0x0000001f980b7819 */ /* 0x000fc800000006ff */
[----:B------:R0:W1:Y:S01]  /*11120*/  SYNCS.PHASECHK.TRANS64.TRYWAIT P0, [R10+URZ+0x19c30], R11 ;  /* 0x019c300b0a0075a7 */ /* 0x000062000800017f */
[----:B------:R-:W-:Y:S05]  /*11130*/  @!P1 BRA `(.L_x_10502) ;  /* 0x0000000000049947 */ /* 0x000fea0003800000 */
[----:B------:R-:W-:Y:S01]  /*11140*/  BPT.TRAP 0x1 ;  /* 0x000000040000795c */ /* 0x000fe20000300000 */
.L_x_10502:
[----:B------:R-:W-:Y:S01]  /*11150*/  BSSY B1, `(.L_x_10503) ;  /* 0x0000006000017945 */ /* 0x000fe20003800000 */
[----:B------:R-:W-:Y:S02]  /*11160*/  IMAD R24, R18, 0x300, R21 ;  /* 0x0000030012187824 */ /* 0x000fe400078e0215 */
[----:B------:R-:W-:Y:S01]  /*11170*/  IMAD.MOV.U32 R25, RZ, RZ, -0x3ffffff0 ;  /* 0xc0000010ff197424 */ /* 0x000fe200078e00ff */
[----:B-1----:R-:W-:Y:S06]  /*11180*/  @P0 BRA `(.L_x_10504) ;  /* 0x0000000000080947 */ /* 0x002fec0003800000 */
[----:B------:R-:W1:Y:S02]  /*11190*/  SYNCS.PHASECHK.TRANS64.TRYWAIT P0, [R10+URZ+0x19c30], R11 ;  /* 0x019c300b0a0075a7 */ /* 0x000e64000800017f */
[----:B-1----:R-:W-:Y:S05]  /*111a0*/  @!P0 BRA `(.L_x_10505) ;  /* 0x000000c400808947 */ /* 0x002fea0003800000 */
.L_x_10504:
[----:B------:R-:W-:Y:S05]  /*111b0*/  BSYNC B1 ;  /* 0x0000000000017941 */ /* 0x000fea0003800000 */
.L_x_10503:
        /* <DEDUP_REMOVED lines=27> */
.L_x_10506:
[----:B------:R-:W-:Y:S01]  /*11370*/  SHF.L.U32 R9, R9, 0x1f, RZ ;  /* 0x0000001f09097819 */ /* 0x000fe200000006ff */
[----:B------:R-:W-:-:S04]  /*11380*/  IMAD R15, R8, 0x8, R16 ;  /* 0x00000008080f7824 */ /* 0x000fc800078e0210 */
[----:B------:R0:W1:Y:S01]  /*11390*/  SYNCS.PHASECHK.TRANS64.TRYWAIT P0, [R15+URZ+0x19c50], R9 ;  /* 0x019c50090f0075a7 */ /* 0x000062000800017f */
[----:B------:R-:W-:Y:S05]  /*113a0*/  @!P1 BRA `(.L_x_10507) ;  /* 0x0000000000049947 */ /* 0x000fea0003800000 */
[----:B------:R-:W-:Y:S01]  /*113b0*/  BPT.TRAP 0x1 ;  /* 0x000000040000795c */ /* 0x000fe20000300000 */
.L_x_10507:
[----:B------:R-:W-:Y:S04]  /*113c0*/  BSSY B1, `(.L_x_10508) ;  /* 0x0000004000017945 */ /* 0x000fe80003800000 */
[----:B-1----:R-:W-:Y:S05]  /*113d0*/  @P0 BRA `(.L_x_10509) ;  /* 0x0000000000080947 */ /* 0x002fea0003800000 */
[----:B------:R-:W1:Y:S02]  /*113e0*/  SYNCS.PHASECHK.TRANS64.TRYWAIT P0, [R15+URZ+0x19c50], R9 ;  /* 0x019c50090f0075a7 */ /* 0x000e64000800017f */
[----:B-1----:R-:W-:Y:S05]  /*113f0*/  @!P0 BRA `(.L_x_10510) ;  /* 0x000000c400008947 */ /* 0x002fea0003800000 */
.L_x_10509:
[----:B------:R-:W-:Y:S05]  /*11400*/  BSYNC B1 ;  /* 0x0000000000017941 */ /* 0x000fea0003800000 */
.L_x_10508:
        /* <DEDUP_REMOVED lines=8> */
[----:B------:R-:W-:Y:S01]  /*11490*/  FMUL.FTZ R39, R2, R43 ;  /* 0x0000002b02277220 */ /* 0x000fe20000410000 */
[----:B------:R-:W-:Y:S01]  /*114a0*/  LOP3.LUT R9, R9, 0x3fff, RZ, 0xc0, !PT ;  /* 0x00003fff09097812 */ /* 0x000fe200078ec0ff */
[----:B------:R-:W-:Y:S03]  /*114b0*/  MUFU.TANH R20, R20 ;  /* 0x0000001400147308 */ /* 0x000fe60000002400 */
[----:B------:R-:W-:-:S05]  /*114c0*/  LOP3.LUT R9, R9, 0x10000, RZ, 0xfc, !PT ;  /* 0x0001000009097812 */ /* 0x000fca00078efcff */
[----:B------:R-:W-:Y:S01]  /*114d0*/  IMAD R8, R8, 0x300, R9 ;  /* 0x0000030008087824 */ /* 0x000fe200078e0209 */
[----:B------:R-:W-:Y:S01]  /*114e0*/  MUFU.TANH R27, R27 ;  /* 0x0000001b001b7308 */ /* 0x000fe20000002400 */
[----:B------:R-:W-:Y:S02]  /*114f0*/  IMAD.MOV.U32 R9, RZ, RZ, 0x40000040 ;  /* 0x40000040ff097424 */ /* 0x000fe400078e00ff */
[C---:B------:R-:W-:Y:S01]  /*11500*/  VIADD R10, R8.reuse, 0x2 ;  /* 0x00000002080a7836 */ /* 0x040fe20000000000 */
[----:B------:R-:W-:Y:S02]  /*11510*/  R2UR UR6, R8 ;  /* 0x00000000080672ca */ /* 0x000fe400000e0000 */
[----:B------:R-:W-:Y:S01]  /*11520*/  R2UR UR7, R9 ;  /* 0x00000000090772ca */ /* 0x000fe200000e0000 */
        /* <DEDUP_REMOVED lines=12> */
[----:B------:R-:W-:Y:S01]  /*115f0*/  QGMMA.64x96x32.F32.E4M3.E4M3 R88, R148, gdesc[UR4], R88, gsb0 ;  /* 0x0160000494587df3 */ /* 0x000fe20008000858 */
[----:B------:R-:W-:Y:S01]  /*11600*/  R2UR UR6, R10 ;  /* 0x000000000a0672ca */ /* 0x000fe200000e0000 */
[----:B------:R-:W-:Y:S01]  /*11610*/  VIADD R10, R8, 0x4 ;  /* 0x00000004080a7836 */ /* 0x000fe20000000000 */
[----:B------:R-:W-:Y:S01]  /*11620*/  R2UR UR7, R11 ;  /* 0x000000000b0772ca */ /* 0x000fe200000e0000 */
[----:B------:R-:W-:Y:S01]  /*11630*/  IMAD.MOV.U32 R11, RZ, RZ, 0x40000040 ;  /* 0x40000040ff0b7424 */ /* 0x000fe200078e00ff */
        /* <DEDUP_REMOVED lines=71> */
[----:B-1----:R-:W-:Y:S01]  /*11ab0*/  FMNMX.FTZ R42, R11, R13, !PT ;  /* 0x0000000d0b2a7209 */ /* 0x002fe20007810000 */
[C---:B------:R-:W-:Y:S01]  /*11ac0*/  FMUL.FTZ R61, R2.reuse, R63 ;  /* 0x0000003f023d7220 */ /* 0x040fe20000410000 */
[----:B------:R-:W-:Y:S01]  /*11ad0*/  FMUL.FTZ R63, R2, R65 ;  /* 0x00000041023f7220 */ /* 0x000fe20000410000 */
[----:B0-----:R-:W-:-:S02]  /*11ae0*/  LOP3.LUT R151, R151, 0x7f, RZ, 0xc0, !PT ;  /* 0x0000007f97977812 */ /* 0x001fc400078ec0ff */
[----:B------:R-:W-:Y:S02]  /*11af0*/  FMNMX.FTZ R42, R20, R42, !PT ;  /* 0x0000002a142a7209 */ /* 0x000fe40007810000 */
[----:B------:R-:W0:Y:S01]  /*11b00*/  MUFU.TANH R25, R25 ;  /* 0x0000001900197308 */ /* 0x000e220000002400 */
[----:B--2---:R-:W-:Y:S02]  /*11b10*/  FMNMX.FTZ R43, R10, R43, !PT ;  /* 0x0000002b0a2b7209 */ /* 0x004fe40007810000 */
[----:B------:R-:W-:Y:S02]  /*11b20*/  ISETP.NE.AND P0, PT, R151, RZ, PT ;  /* 0x000000ff9700720c */ /* 0x000fe40003f05270 */
[----:B------:R-:W-:-:S03]  /*11b30*/  FMNMX.FTZ R43, R24, R43, !PT ;  /* 0x0000002b182b7209 */ /* 0x000fc60007810000 */
[----:B------:R-:W1:Y:S01]  /*11b40*/  MUFU.TANH R30, R30 ;  /* 0x0000001e001e7308 */ /* 0x000e620000002400 */
[----:B---3--:R-:W-:-:S04]  /*11b50*/  FMNMX.FTZ R42, R26, R42, !PT ;  /* 0x0000002a1a2a7209 */ /* 0x008fc80007810000 */
[----:B------:R-:W-:-:S03]  /*11b60*/  FMNMX.FTZ R42, R27, R42, !PT ;  /* 0x0000002a1b2a7209 */ /* 0x000fc60007810000 */
[----:B------:R-:W2:Y:S01]  /*11b70*/  MUFU.TANH R29, R29 ;  /* 0x0000001d001d7308 */ /* 0x000ea20000002400 */
[----:B0-----:R-:W-:-:S04]  /*11b80*/  FMNMX.FTZ R43, R25, R43, !PT ;  /* 0x0000002b192b7209 */ /* 0x001fc80007810000 */
[----:B------:R-:W-:-:S03]  /*11b90*/  FMNMX.FTZ R43, R28, R43, !PT ;  /* 0x0000002b1c2b7209 */ /* 0x000fc60007810000 */
[----:B------:R-:W0:Y:S01]  /*11ba0*/  MUFU.TANH R34, R34 ;  /* 0x0000002200227308 */ /* 0x000e220000002400 */
[----:B-1----:R-:W-:-:S04]  /*11bb0*/  FMNMX.FTZ R42, R30, R42, !PT ;  /* 0x0000002a1e2a7209 */ /* 0x002fc80007810000 */
[----:B------:R-:W-:-:S03]  /*11bc0*/  FMNMX.FTZ R42, R31, R42, !PT ;  /* 0x0000002a1f2a7209 */ /* 0x000fc60007810000 */
[----:B------:R-:W1:Y:S01]  /*11bd0*/  MUFU.TANH R33, R33 ;  /* 0x0000002100217308 */ /* 0x000e620000002400 */
[----:B--2---:R-:W-:-:S04]  /*11be0*/  FMNMX.FTZ R43, R29, R43, !PT ;  /* 0x0000002b1d2b7209 */ /* 0x004fc80007810000 */
        /* <DEDUP_REMOVED lines=11> */
[----:B0-----:R-:W-:Y:S02]  /*11ca0*/  FMNMX.FTZ R43, R37, R43, !PT ;  /* 0x0000002b252b7209 */ /* 0x001fe40007810000 */
[----:B------:R-:W-:Y:S02]  /*11cb0*/  FMNMX.FTZ R42, R44, R42, !PT ;  /* 0x0000002a2c2a7209 */ /* 0x000fe40007810000 */
[----:B------:R-:W-:-:S03]  /*11cc0*/  FMNMX.FTZ R43, R40, R43, !PT ;  /* 0x0000002b282b7209 */ /* 0x000fc60007810000 */
[----:B------:R-:W0:Y:S01]  /*11cd0*/  MUFU.TANH R49, R49 ;  /* 0x0000003100317308 */ /* 0x000e220000002400 */
[----:B-1----:R-:W-:-:S04]  /*11ce0*/  FMNMX.FTZ R42, R45, R42, !PT ;  /* 0x0000002a2d2a7209 */ /* 0x002fc80007810000 */
[----:B------:R-:W-:Y:S01]  /*11cf0*/  FMNMX.FTZ R42, R48, R42, !PT ;  /* 0x0000002a302a7209 */ /* 0x000fe20007810000 */
[----:B------:R-:W-:Y:S02]  /*11d00*/  WARPGROUP.DEPBAR.LE gsb0, 0x0 ;  /* 0x00008000000079c5 */ /* 0x000fe40000010000 */
[----:B------:R-:W1:Y:S01]  /*11d10*/  MUFU.TANH R47, R47 ;  /* 0x0000002f002f7308 */ /* 0x000e620000002400 */
[----:B--2---:R-:W-:Y:S01]  /*11d20*/  FMNMX.FTZ R43, R41, R43, !PT ;  /* 0x0000002b292b7209 */ /* 0x004fe20007810000 */
[----:B------:R-:W-:-:S03]  /*11d30*/  WARPGROUP.ARRIVE ;  /* 0x00000000000079c5 */ /* 0x000fc60000000000 */
[----:B------:R-:W-:-:S03]  /*11d40*/  FMNMX.FTZ R43, R46, R43, !PT ;  /* 0x0000002b2e2b7209 */ /* 0x000fc60007810000 */
[----:B------:R-:W2:Y:S01]  /*11d50*/  MUFU.TANH R53, R53 ;  /* 0x0000003500357308 */ /* 0x000ea20000002400 */
[----:B0-----:R-:W-:Y:S01]  /*11d60*/  FMNMX.FTZ R42, R49, R42, !PT ;  /* 0x0000002a312a7209 */ /* 0x001fe20007810000 */
[----:B------:R-:W-:Y:S03]  /*11d70*/  QGMMA.64x96x32.F32.E4M3.E4M3 R88, R140, gdesc[UR4], R88, gsb0 ;  /* 0x016000048c587df3 */ /* 0x000fe60008000858 */
        /* <DEDUP_REMOVED lines=73> */
[----:B------:R-:W-:-:S04]  /*12210*/  VIADD R42, R8, 0x6 ;  /* 0x00000006082a7836 */ /* 0x000fc80000000000 */
[----:B------:R-:W1:Y:S01]  /*12220*/  SHFL.BFLY PT, R8, R87, 0x1, 0x1f ;  /* 0x0c201f0057087f89 */ /* 0x000e6200000e0000 */
[----:B------:R-:W-:Y:S01]  /*12230*/  R2UR UR6, R42 ;  /* 0x000000002a0672ca */ /* 0x000fe200000e0000 */
[----:B------:R-:W-:Y:S01]  /*12240*/  IMAD.U32 R42, RZ, RZ, UR38 ;  /* 0x00000026ff2a7e24 */ /* 0x000fe2000f8e00ff */
[----:B0-----:R-:W-:Y:S02]  /*12250*/  FMNMX.FTZ R65, R65, R43, !PT ;  /* 0x0000002b41417209 */ /* 0x001fe40007810000 */
[----:B------:R-:W-:-:S03]  /*12260*/  MOV R43, 0x40000040 ;  /* 0x40000040002b7802 */ /* 0x000fc60000000f00 */
[----:B------:R-:W0:Y:S01]  /*12270*/  SHFL.BFLY PT, R140, R65, 0x1, 0x1f ;  /* 0x0c201f00418c7f89 */ /* 0x000e2200000e0000 */
[----:B------:R-:W-:-:S13]  /*12280*/  R2UR UR7, R43 ;  /* 0x000000002b0772ca */ /* 0x000fda00000e0000 */
[----:B------:R-:W-:Y:S01]  /*12290*/  QGMMA.64x96x32.F32.E4M3.E4M3 R88, R136, gdesc[UR4], R88, gsb0 ;  /* 0x0160000488587df3 */ /* 0x000fe20008000858 */
[----:B-1----:R-:W-:-:S05]  /*122a0*/  FMNMX.FTZ R43, R87, R8, !PT ;  /* 0x00000008572b7209 */ /* 0x002fca0007810000 */
[C---:B------:R-:W-:Y:S01]  /*122b0*/  FADD.FTZ R8, -R43.reuse, R13 ;  /* 0x0000000d2b087221 */ /* 0x040fe20000010100 */
[----:B------:R-:W-:-:S01]  /*122c0*/  FFMA.FTZ R87, R43, R42, -8 ;  /* 0xc10000002b577423 */ /* 0x000fc2000001002a */
[----:B0-----:R-:W-:Y:S02]  /*122d0*/  FMNMX.FTZ R65, R65, R140, !PT ;  /* 0x0000008c41417209 */ /* 0x001fe40007810000 */
[-C--:B------:R-:W-:Y:S01]  /*122e0*/  FMUL.FTZ R8, R8, R42.reuse ;  /* 0x0000002a08087220 */ /* 0x080fe20000410000 */
[-CC-:B------:R-:W-:Y:S01]  /*122f0*/  FFMA.FTZ R11, R11, R42.reuse, -R87.reuse ;  /* 0x0000002a0b0b7223 */ /* 0x180fe20000010857 */
[----:B------:R-:W-:-:S01]  /*12300*/  FFMA.FTZ R20, R20, R42, -R87 ;  /* 0x0000002a14147223 */ /* 0x000fc20000010857 */
[----:B------:R-:W-:Y:S01]  /*12310*/  FFMA.FTZ R26, R26, R42, -R87 ;  /* 0x0000002a1a1a7223 */ /* 0x000fe20000010857 */
[----:B------:R-:W-:-:S01]  /*12320*/  FADD.FTZ R12, -R65, R12 ;  /* 0x0000000c410c7221 */ /* 0x000fc20000010100 */
[-C--:B------:R-:W-:Y:S01]  /*12330*/  FFMA.FTZ R13, R65, R42.reuse, -8 ;  /* 0xc1000000410d7423 */ /* 0x080fe2000001002a */
[----:B------:R-:W-:Y:S01]  /*12340*/  MUFU.EX2 R8, R8 ;  /* 0x0000000800087308 */ /* 0x000fe20000000800 */
[----:B------:R-:W-:-:S01]  /*12350*/  FFMA.FTZ R27, R27, R42, -R87 ;  /* 0x0000002a1b1b7223 */ /* 0x000fc20000010857 */
[-C--:B------:R-:W-:Y:S01]  /*12360*/  FMUL.FTZ R12, R12, R42.reuse ;  /* 0x0000002a0c0c7220 */ /* 0x080fe20000410000 */
[----:B------:R-:W-:-:S01]  /*12370*/  FFMA.FTZ R9, R9, R42, -R13 ;  /* 0x0000002a09097223 */ /* 0x000fc2000001080d */
[-CC-:B------:R-:W-:Y:S01]  /*12380*/  FFMA.FTZ R10, R10, R42.reuse, -R13.reuse ;  /* 0x0000002a0a0a7223 */ /* 0x180fe2000001080d */
[----:B------:R-:W-:-:S01]  /*12390*/  FFMA.FTZ R24, R24, R42, -R13 ;  /* 0x0000002a18187223 */ /* 0x000fc2000001080d */
[-CC-:B------:R-:W-:Y:S01]  /*123a0*/  FFMA.FTZ R25, R25, R42.reuse, -R13.reuse ;  /* 0x0000002a19197223 */ /* 0x180fe2000001080d */
[----:B------:R-:W-:-:S01]  /*123b0*/  FFMA.FTZ R28, R28, R42, -R13 ;  /* 0x0000002a1c1c7223 */ /* 0x000fc2000001080d */
[----:B------:R-:W-:Y:S01]  /*123c0*/  MUFU.EX2 R12, R12 ;  /* 0x0000000c000c7308 */ /* 0x000fe20000000800 */
[----:B------:R-:W-:-:S01]  /*123d0*/  FFMA.FTZ R30, R30, R42, -R87 ;  /* 0x0000002a1e1e7223 */ /* 0x000fc20000010857 */
[-C--:B------:R-:W-:Y:S01]  /*123e0*/  FFMA.FTZ R29, R29, R42.reuse, -R13 ;  /* 0x0000002a1d1d7223 */ /* 0x080fe2000001080d */
[----:B------:R-:W-:-:S01]  /*123f0*/  FFMA.FTZ R31, R31, R42, -R87 ;  /* 0x0000002a1f1f7223 */ /* 0x000fc20000010857 */
[-C--:B------:R-:W-:Y:S01]  /*12400*/  FFMA.FTZ R32, R32, R42.reuse, -R13 ;  /* 0x0000002a20207223 */ /* 0x080fe2000001080d */
[----:B------:R-:W-:-:S01]  /*12410*/  FFMA.FTZ R34, R34, R42, -R87 ;  /* 0x0000002a22227223 */ /* 0x000fc20000010857 */
[-C--:B------:R-:W-:Y:S01]  /*12420*/  FFMA.FTZ R33, R33, R42.reuse, -R13 ;  /* 0x0000002a21217223 */ /* 0x080fe2000001080d */
[----:B------:R-:W-:-:S01]  /*12430*/  FFMA.FTZ R35, R35, R42, -R87 ;  /* 0x0000002a23237223 */ /* 0x000fc20000010857 */
[----:B------:R-:W0:Y:S01]  /*12440*/  MUFU.EX2 R9, R9 ;  /* 0x0000000900097308 */ /* 0x000e220000000800 */
[----:B------:R-:W-:-:S01]  /*12450*/  FFMA.FTZ R36, R36, R42, -R13 ;  /* 0x0000002a24247223 */ /* 0x000fc2000001080d */
[-C--:B------:R-:W-:Y:S01]  /*12460*/  FFMA.FTZ R38, R38, R42.reuse, -R87 ;  /* 0x0000002a26267223 */ /* 0x080fe20000010857 */
[----:B------:R-:W-:-:S01]  /*12470*/  FFMA.FTZ R37, R37, R42, -R13 ;  /* 0x0000002a25257223 */ /* 0x000fc2000001080d */
[-C--:B------:R-:W-:Y:S01]  /*12480*/  FFMA.FTZ R39, R39, R42.reuse, -R87 ;  /* 0x0000002a27277223 */ /* 0x080fe20000010857 */
[----:B------:R-:W-:-:S01]  /*12490*/  FFMA.FTZ R40, R40, R42, -R13 ;  /* 0x0000002a28287223 */ /* 0x000fc2000001080d */
[-C--:B------:R-:W-:Y:S01]  /*124a0*/  FFMA.FTZ R44, R44, R42.reuse, -R87 ;  /* 0x0000002a2c2c7223 */ /* 0x080fe20000010857 */
[----:B------:R-:W-:-:S01]  /*124b0*/  FFMA.FTZ R41, R41, R42, -R13 ;  /* 0x0000002a29297223 */ /* 0x000fc2000001080d */
[----:B------:R-:W1:Y:S01]  /*124c0*/  MUFU.EX2 R11, R11 ;  /* 0x0000000b000b7308 */ /* 0x000e620000000800 */
[----:B------:R-:W-:-:S01]  /*124d0*/  FFMA.FTZ R45, R45, R42, -R87 ;  /* 0x0000002a2d2d7223 */ /* 0x000fc20000010857 */
[-C--:B------:R-:W-:Y:S01]  /*124e0*/  FFMA.FTZ R46, R46, R42.reuse, -R13 ;  /* 0x0000002a2e2e7223 */ /* 0x080fe2000001080d */
[----:B------:R-:W-:-:S01]  /*124f0*/  FFMA.FTZ R48, R48, R42, -R87 ;  /* 0x0000002a30307223 */ /* 0x000fc20000010857 */
[-C--:B------:R-:W-:Y:S01]  /*12500*/  FFMA.FTZ R47, R47, R42.reuse, -R13 ;  /* 0x0000002a2f2f7223 */ /* 0x080fe2000001080d */
[----:B------:R-:W-:-:S01]  /*12510*/  FFMA.FTZ R49, R49, R42, -R87 ;  /* 0x0000002a31317223 */ /* 0x000fc20000010857 */
[-C--:B------:R-:W-:Y:S01]  /*12520*/  FFMA.FTZ R50, R50, R42.reuse, -R13 ;  /* 0x0000002a32327223 */ /* 0x080fe2000001080d */
[----:B------:R-:W-:-:S01]  /*12530*/  FFMA.FTZ R52, R52, R42, -R87 ;  /* 0x0000002a34347223 */ /* 0x000fc20000010857 */
[----:B------:R-:W2:Y:S01]  /*12540*/  MUFU.EX2 R10, R10 ;  /* 0x0000000a000a7308 */ /* 0x000ea20000000800 */
[----:B0-----:R-:W-:-:S01]  /*12550*/  FFMA.FTZ R3, R12, R3, R9 ;  /* 0x000000030c037223 */ /* 0x001fc20000010009 */
[-C--:B------:R-:W-:Y:S01]  /*12560*/  FFMA.FTZ R51, R51, R42.reuse, -R13 ;  /* 0x0000002a33337223 */ /* 0x080fe2000001080d */
[----:B------:R-:W-:-:S01]  /*12570*/  FFMA.FTZ R53, R53, R42, -R87 ;  /* 0x0000002a35357223 */ /* 0x000fc20000010857 */
[-C--:B------:R-:W-:Y:S01]  /*12580*/  FFMA.FTZ R54, R54, R42.reuse, -R13 ;  /* 0x0000002a36367223 */ /* 0x080fe2000001080d */
[----:B------:R-:W-:-:S01]  /*12590*/  FFMA.FTZ R56, R56, R42, -R87 ;  /* 0x0000002a38387223 */ /* 0x000fc20000010857 */
[-C--:B------:R-:W-:Y:S01]  /*125a0*/  FFMA.FTZ R55, R55, R42.reuse, -R13 ;  /* 0x0000002a37377223 */ /* 0x080fe2000001080d */
[----:B------:R-:W-:-:S01]  /*125b0*/  FFMA.FTZ R57, R57, R42, -R87 ;  /* 0x0000002a39397223 */ /* 0x000fc20000010857 */
[----:B------:R-:W0:Y:S01]  /*125c0*/  MUFU.EX2 R20, R20 ;  /* 0x0000001400147308 */ /* 0x000e220000000800 */
[----:B-1----:R-:W-:-:S01]  /*125d0*/  FFMA.FTZ R0, R8, R0, R11 ;  /* 0x0000000008007223 */ /* 0x002fc2000001000b */
[-C--:B------:R-:W-:Y:S01]  /*125e0*/  FFMA.FTZ R58, R58, R42.reuse, -R13 ;  /* 0x0000002a3a3a7223 */ /* 0x080fe2000001080d */
[----:B------:R-:W-:-:S01]  /*125f0*/  FFMA.FTZ R60, R60, R42, -R87 ;  /* 0x0000002a3c3c7223 */ /* 0x000fc20000010857 */
[-C--:B------:R-:W-:Y:S01]  /*12600*/  FFMA.FTZ R59, R59, R42.reuse, -R13 ;  /* 0x0000002a3b3b7223 */ /* 0x080fe2000001080d */
[----:B------:R-:W-:-:S01]  /*12610*/  FFMA.FTZ R61, R61, R42, -R87 ;  /* 0x0000002a3d3d7223 */ /* 0x000fc20000010857 */
[-C--:B------:R-:W-:Y:S01]  /*12620*/  FFMA.FTZ R62, R62, R42.reuse, -R13 ;  /* 0x0000002a3e3e7223 */ /* 0x080fe2000001080d */
[----:B------:R-:W-:-:S01]  /*12630*/  FFMA.FTZ R64, R64, R42, -R87 ;  /* 0x0000002a40407223 */ /* 0x000fc20000010857 */
[----:B------:R-:W1:Y:S01]  /*12640*/  MUFU.EX2 R24, R24 ;  /* 0x0000001800187308 */ /* 0x000e620000000800 */
[----:B--2---:R-:W-:-:S01]  /*12650*/  FADD.FTZ R3, R10, R3 ;  /* 0x000000030a037221 */ /* 0x004fc20000010000 */
[-C--:B------:R-:W-:Y:S01]  /*12660*/  FFMA.FTZ R63, R63, R42.reuse, -R13 ;  /* 0x0000002a3f3f7223 */ /* 0x080fe2000001080d */
[----:B------:R-:W-:-:S01]  /*12670*/  FFMA.FTZ R66, R66, R42, -R87 ;  /* 0x0000002a42427223 */ /* 0x000fc20000010857 */
[-C--:B------:R-:W-:Y:S01]  /*12680*/  FFMA.FTZ R67, R67, R42.reuse, -R13 ;  /* 0x0000002a43437223 */ /* 0x080fe2000001080d */
[----:B------:R-:W-:-:S01]  /*12690*/  FFMA.FTZ R69, R69, R42, -R87 ;  /* 0x0000002a45457223 */ /* 0x000fc20000010857 */
[-C--:B------:R-:W-:Y:S01]  /*126a0*/  FFMA.FTZ R68, R68, R42.reuse, -R13 ;  /* 0x0000002a44447223 */ /* 0x080fe2000001080d */
[----:B------:R-:W-:-:S01]  /*126b0*/  FFMA.FTZ R70, R70, R42, -R87 ;  /* 0x0000002a46467223 */ /* 0x000fc20000010857 */
[----:B------:R-:W2:Y:S01]  /*126c0*/  MUFU.EX2 R26, R26 ;  /* 0x0000001a001a7308 */ /* 0x000ea20000000800 */
[----:B0-----:R-:W-:-:S01]  /*126d0*/  FADD.FTZ R0, R20, R0 ;  /* 0x0000000014007221 */ /* 0x001fc20000010000 */
[-C--:B------:R-:W-:Y:S01]  /*126e0*/  FFMA.FTZ R71, R71, R42.reuse, -R13 ;  /* 0x0000002a47477223 */ /* 0x080fe2000001080d */
[----:B------:R-:W-:-:S01]  /*126f0*/  FFMA.FTZ R73, R73, R42, -R87 ;  /* 0x0000002a49497223 */ /* 0x000fc20000010857 */
[-C--:B------:R-:W-:Y:S01]  /*12700*/  FFMA.FTZ R72, R72, R42.reuse, -R13 ;  /* 0x0000002a48487223 */ /* 0x080fe2000001080d */
[----:B------:R-:W-:-:S01]  /*12710*/  FFMA.FTZ R74, R74, R42, -R87 ;  /* 0x0000002a4a4a7223 */ /* 0x000fc20000010857 */
[-C--:B------:R-:W-:Y:S01]  /*12720*/  FFMA.FTZ R75, R75, R42.reuse, -R13 ;  /* 0x0000002a4b4b7223 */ /* 0x080fe2000001080d */
[----:B------:R-:W-:-:S01]  /*12730*/  FFMA.FTZ R77, R77, R42, -R87 ;  /* 0x0000002a4d4d7223 */ /* 0x000fc20000010857 */
[----:B------:R-:W0:Y:S01]  /*12740*/  MUFU.EX2 R25, R25 ;  /* 0x0000001900197308 */ /* 0x000e220000000800 */
[----:B-1----:R-:W-:-:S01]  /*12750*/  FADD.FTZ R3, R24, R3 ;  /* 0x0000000318037221 */ /* 0x002fc20000010000 */
        /* <DEDUP_REMOVED lines=12> */
[----:B------:R-:W-:-:S02]  /*12820*/  @!P0 IMAD R84, R18, 0x8, R16 ;  /* 0x0000000812548824 */ /* 0x000fc400078e0210 */
[----:B------:R-:W2:Y:S01]  /*12830*/  MUFU.EX2 R28, R28 ;  /* 0x0000001c001c7308 */ /* 0x000ea20000000800 */
[----:B0-----:R-:W-:-:S01]  /*12840*/  FADD.FTZ R3, R25, R3 ;  /* 0x0000000319037221 */ /* 0x001fc20000010000 */
[----:B------:R-:W-:-:S05]  /*12850*/  @!P0 VIADD R84, R84, 0x19c40 ;  /* 0x00019c4054548836 */ /* 0x000fca0000000000 */
[----:B------:R-:W-:Y:S01]  /*12860*/  @!P0 PRMT R84, RZ, 0x654, R84 ;  /* 0x00000654ff548816 */ /* 0x000fe20000000054 */
[----:B------:R-:W0:Y:S01]  /*12870*/  MUFU.EX2 R30, R30 ;  /* 0x0000001e001e7308 */ /* 0x000e220000000800 */
[----:B-1----:R-:W-:-:S01]  /*12880*/  FADD.FTZ R0, R27, R0 ;  /* 0x000000001b007221 */ /* 0x002fc20000010000 */
[----:B------:R-:W-:Y:S02]  /*12890*/  WARPGROUP.DEPBAR.LE gsb0, 0x0 ;  /* 0x00008000000079c5 */ /* 0x000fe40000010000 */
[----:B------:R1:W-:Y:S04]  /*128a0*/  @!P0 SYNCS.ARRIVE.TRANS64.RED.A1T0 RZ, [R84+URZ], RZ ;  /* 0x000000ff54ff89a7 */ /* 0x0003e8000810043f */
        /* <DEDUP_REMOVED lines=112> */
.L_x_10511:
[----:B------:R-:W2:Y:S01]  /*12fb0*/  LDL R84, [R1+0x10] ;  /* 0x0000100001547983 */ /* 0x000ea20000100800 */
[----:B------:R-:W-:Y:S01]  /*12fc0*/  ISETP.GT.AND P0, PT, R14, RZ, PT ;  /* 0x000000ff0e00720c */ /* 0x000fe20003f04270 */
        /* <DEDUP_REMOVED lines=91> */
[----:B--2---:R-:W-:-:S04]  /*13580*/  PRMT R15, R84, 0x654, R15 ;  /* 0x00000654540f7816 */ /* 0x004fc8000000000f */
[----:B------:R0:W-:Y:S01]  /*13590*/  SYNCS.ARRIVE.TRANS64.RED.A1T0 RZ, [R15+URZ], RZ ;  /* 0x000000ff0fff79a7 */ /* 0x0001e2000810043f */
[----:B------:R-:W-:Y:S05]  /*135a0*/  @P0 BRA `(.L_x_10512) ;  /* 0xffffffd800b80947 */ /* 0x000fea000383ffff */
.L_x_10500:
[----:B------:R-:W-:Y:S05]  /*135b0*/  BSYNC B0 ;  /* 0x0000000000007941 */ /* 0x000fea0003800000 */
.L_x_10499:
[----:B------:R-:W-:Y:S06]  /*135c0*/  BAR.ARV 0x8, 0x200 ;  /* 0x0208000000007b1d */ /* 0x000fec0000002000 */
[----:B------:R-:W-:Y:S05]  /*135d0*/  @!P1 BRA `(.L_x_10513) ;  /* 0x0000000000049947 */ /* 0x000fea0003800000 */
[----:B------:R-:W-:Y:S01]  /*135e0*/  BPT.TRAP 0x1 ;  /* 0x000000040000795c */ /* 0x000fe20000300000 */
.L_x_10513:
[----:B------:R-:W-:Y:S01]  /*135f0*/  IMAD R10, R18, 0x8, R16 ;  /* 0x00000008120a7824 */ /* 0x000fe200078e0210 */
[----:B------:R-:W-:-:S04]  /*13600*/  SHF.L.U32 R5, R152, 0x1f, RZ ;  /* 0x0000001f98057819 */ /* 0x000fc800000006ff */
[----:B------:R1:W2:Y:S01]  /*13610*/  SYNCS.PHASECHK.TRANS64.TRYWAIT P0, [R10+URZ+0x19c50], R5 ;  /* 0x019c50050a0075a7 */ /* 0x0002a2000800017f */
[----:B------:R-:W-:Y:S05]  /*13620*/  @!P1 BRA `(.L_x_10514) ;  /* 0x0000000000049947 */ /* 0x000fea0003800000 */
[----:B------:R-:W-:Y:S01]  /*13630*/  BPT.TRAP 0x1 ;  /* 0x000000040000795c */ /* 0x000fe20000300000 */
.L_x_10514:
[----:B------:R-:W-:Y:S04]  /*13640*/  BSSY B0, `(.L_x_10515) ;  /* 0x0000004000007945 */ /* 0x000fe80003800000 */
[----:B--2---:R-:W-:Y:S05]  /*13650*/  @P0 BRA `(.L_x_10516) ;  /* 0x0000000000080947 */ /* 0x004fea0003800000 */
[----:B------:R-:W2:Y:S02]  /*13660*/  SYNCS.PHASECHK.TRANS64.TRYWAIT P0, [R10+URZ+0x19c50], R5 ;  /* 0x019c50050a0075a7 */ /* 0x000ea4000800017f */
[----:B--2---:R-:W-:Y:S05]  /*13670*/  @!P0 BRA `(.L_x_10517) ;  /* 0x000000a000748947 */ /* 0x004fea0003800000 */
.L_x_10516:
[----:B------:R-:W-:Y:S05]  /*13680*/  BSYNC B0 ;  /* 0x0000000000007941 */ /* 0x000fea0003800000 */
.L_x_10515:
        /* <DEDUP_REMOVED lines=25> */
[----:B-1----:R-:W-:Y:S01]  /*13820*/  @P0 IMAD R2, R11, R6, RZ ;  /* 0x000000060b020224 */ /* 0x002fe200078e02ff */
[----:B------:R-:W-:-:S03]  /*13830*/  MOV R11, 0x3f800000 ;  /* 0x3f800000000b7802 */ /* 0x000fc60000000f00 */
        /* <DEDUP_REMOVED lines=18> */
[----:B------:R-:W-:Y:S02]  /*13960*/  R2UR UR7, R7 ;  /* 0x00000000070772ca */ /* 0x000fe400000e0000 */
[----:B------:R-:W1:Y:S01]  /*13970*/  SHFL.BFLY PT, R7, R0, 0x2, 0x1f ;  /* 0x0c401f0000077f89 */ /* 0x000e6200000e0000 */
[----:B---3--:R-:W-:-:S01]  /*13980*/  FADD.FTZ R2, R2, R3 ;  /* 0x0000000302027221 */ /* 0x008fc20000010000 */
[----:B-1----:R-:W-:Y:S01]  /*13990*/  FADD.FTZ R7, R7, R0 ;  /* 0x0000000007077221 */ /* 0x002fe20000010000 */
[----:B------:R-:W-:Y:S01]  /*139a0*/  IMAD.MOV.U32 R0, RZ, RZ, -0x800000 ;  /* 0xff800000ff007424 */ /* 0x000fe200078e00ff */
[----:B------:R-:W-:Y:S02]  /*139b0*/  WARPGROUP.DEPBAR.LE gsb0, 0x0 ;  /* 0x00008000000079c5 */ /* 0x000fe40000010000 */
[----:B------:R-:W-:-:S06]  /*139c0*/  WARPGROUP.ARRIVE ;  /* 0x00000000000079c5 */ /* 0x000fcc0000000000 */
[----:B------:R-:W-:Y:S01]  /*139d0*/  QGMMA.64x96x32.F32.E4M3.E4M3 R88, R140, gdesc[UR4], R88, gsb0 ;  /* 0x016000048c587df3 */ /* 0x000fe20008000858 */
[----:B------:R-:W-:Y:S02]  /*139e0*/  R2UR UR6, R4 ;  /* 0x00000000040672ca */ /* 0x000fe400000e0000 */
[----:B------:R-:W-:Y:S01]  /*139f0*/  R2UR UR7, R5 ;  /* 0x00000000050772ca */ /* 0x000fe200000e0000 */
[----:B------:R-:W1:Y:S04]  /*13a00*/  SHFL.BFLY PT, R4, R7, 0x1, 0x1f ;  /* 0x0c201f0007047f89 */ /* 0x000e6800000e0000 */
[----:B------:R-:W3:Y:S01]  /*13a10*/  SHFL.BFLY PT, R5, R2, 0x1, 0x1f ;  /* 0x0c201f0002057f89 */ /* 0x000ee200000e0000 */
[----:B-1----:R-:W-:-:S01]  /*13a20*/  FADD.FTZ R13, R7, R4 ;  /* 0x00000004070d7221 */ /* 0x002fc20000010000 */
[----:B------:R-:W-:-:S02]  /*13a30*/  IMAD.MOV.U32 R4, RZ, RZ, RZ ;  /* 0x000000ffff047224 */ /* 0x000fc400078e00ff */
[----:B---3--:R-:W-:-:S01]  /*13a40*/  FADD.FTZ R9, R2, R5 ;  /* 0x0000000502097221 */ /* 0x008fc20000010000 */
[----:B------:R-:W-:Y:S01]  /*13a50*/  FMUL.FTZ R5, R13, 0.00390625 ;  /* 0x3b8000000d057820 */ /* 0x000fe20000410000 */
[----:B------:R-:W-:Y:S02]  /*13a60*/  IMAD.MOV.U32 R2, RZ, RZ, -0x800000 ;  /* 0xff800000ff027424 */ /* 0x000fe400078e00ff */
[C---:B------:R-:W-:Y:S01]  /*13a70*/  FMUL.FTZ R14, R9.reuse, 0.00390625 ;  /* 0x3b800000090e7820 */ /* 0x040fe20000410000 */
[----:B------:R-:W-:Y:S02]  /*13a80*/  FSETP.NE.FTZ.AND P0, PT, R9, RZ, PT ;  /* 0x000000ff0900720b */ /* 0x000fe40003f15000 */
[----:B------:R-:W-:Y:S02]  /*13a90*/  FSETP.NE.FTZ.AND P3, PT, R5, RZ, PT ;  /* 0x000000ff0500720b */ /* 0x000fe40003f75000 */
[----:B------:R-:W-:-:S09]  /*13aa0*/  FSETP.NE.FTZ.AND P2, PT, R14, RZ, PT ;  /* 0x000000ff0e00720b */ /* 0x000fd20003f55000 */
[----:B------:R-:W-:Y:S01]  /*13ab0*/  @P0 MUFU.RCP R4, R9 ;  /* 0x0000000900040308 */ /* 0x000fe20000001000 */
[----:B------:R-:W-:Y:S01]  /*13ac0*/  FSETP.NE.FTZ.AND P0, PT, R13, RZ, PT ;  /* 0x000000ff0d00720b */ /* 0x000fe20003f15000 */
[C---:B------:R-:W-:Y:S02]  /*13ad0*/  @P3 FMUL.FTZ R7, R42.reuse, 0.69314718246459960938 ;  /* 0x3f3172182a073820 */ /* 0x040fe40000410000 */
[----:B------:R-:W-:-:S04]  /*13ae0*/  @P2 FMUL.FTZ R6, R42, 0.69314718246459960938 ;  /* 0x3f3172182a062820 */ /* 0x000fc80000410000 */
[----:B------:R-:W1:Y:S08]  /*13af0*/  @P3 MUFU.LG2 R5, R5 ;  /* 0x0000000500053308 */ /* 0x000e700000000c00 */
[----:B------:R-:W3:Y:S08]  /*13b00*/  @P2 MUFU.LG2 R3, R14 ;  /* 0x0000000e00032308 */ /* 0x000ef00000000c00 */
[----:B------:R-:W4:Y:S01]  /*13b10*/  @P0 MUFU.RCP R8, R13 ;  /* 0x0000000d00080308 */ /* 0x000f220000001000 */
[----:B-1----:R-:W-:-:S04]  /*13b20*/  @P3 FMUL.FTZ R12, R5, 0.69314718246459960938 ;  /* 0x3f317218050c3820 */ /* 0x002fc80000410000 */
[----:B------:R-:W-:Y:S01]  /*13b30*/  @P3 FFMA.FTZ R0, R7, R43, R12 ;  /* 0x0000002b07003223 */ /* 0x000fe2000001000c */
[----:B---3--:R-:W-:-:S04]  /*13b40*/  @P2 FMUL.FTZ R3, R3, 0.69314718246459960938 ;  /* 0x3f31721803032820 */ /* 0x008fc80000410000 */
[----:B------:R-:W-:Y:S01]  /*13b50*/  @P2 FFMA.FTZ R2, R6, R65, R3 ;  /* 0x0000004106022223 */ /* 0x000fe20000010003 */
[----:B------:R-:W-:Y:S02]  /*13b60*/  WARPGROUP.DEPBAR.LE gsb0, 0x0 ;  /* 0x00008000000079c5 */ /* 0x000fe40000010000 */
[----:B------:R-:W-:-:S06]  /*13b70*/  WARPGROUP.ARRIVE ;  /* 0x00000000000079c5 */ /* 0x000fcc0000000000 */
[----:B------:R-:W-:Y:S01]  /*13b80*/  QGMMA.64x96x32.F32.E4M3.E4M3 R88, R136, gdesc[UR4], R88, gsb0 ;  /* 0x0160000488587df3 */ /* 0x000fe20008000858 */
[-C--:B--2---:R-:W-:Y:S01]  /*13b90*/  FMUL.FTZ R12, R4, R11.reuse ;  /* 0x0000000b040c7220 */ /* 0x084fe20000410000 */
[----:B----4-:R-:W-:Y:S01]  /*13ba0*/  FMUL.FTZ R16, R8, R11 ;  /* 0x0000000b08107220 */ /* 0x010fe20000410000 */
[----:B------:R-:W-:Y:S02]  /*13bb0*/  WARPGROUP.DEPBAR.LE gsb0, 0x0 ;  /* 0x00008000000079c5 */ /* 0x000fe40000010000 */
[----:B------:R-:W-:Y:S05]  /*13bc0*/  @!P1 BRA `(.L_x_10518) ;  /* 0x0000000000049947 */ /* 0x000fea0003800000 */
[----:B------:R-:W-:Y:S01]  /*13bd0*/  BPT.TRAP 0x1 ;  /* 0x000000040000795c */ /* 0x000fe20000300000 */
.L_x_10518:
[----:B------:R-:W2:Y:S01]  /*13be0*/  LDL.LU R4, [R1+0x10] ;  /* 0x0000100001047983 */ /* 0x000ea20000300800 */
[----:B------:R-:W-:Y:S02]  /*13bf0*/  VIADD R10, R10, 0x19c60 ;  /* 0x00019c600a0a7836 */ /* 0x000fe40000000000 */
[-C--:B------:R-:W-:Y:S01]  /*13c00*/  FMUL.FTZ R3, R88, R12.reuse ;  /* 0x0000000c58037220 */ /* 0x080fe20000410000 */
[----:B------:R-:W-:Y:S01]  /*13c10*/  FMUL.FTZ R89, R89, R12 ;  /* 0x0000000c59597220 */ /* 0x000fe20000410000 */
[----:B------:R-:W3:Y:S01]  /*13c20*/  LDL.LU R24, [R1+0x50] ;  /* 0x0000500001187983 */ /* 0x000ee20000300800 */
[----:B------:R-:W-:-:S05]  /*13c30*/  VIADD R18, R18, 0x1 ;  /* 0x0000000112127836 */ /* 0x000fca0000000000 */
[----:B------:R-:W-:Y:S01]  /*13c40*/  ISETP.NE.AND P1, PT, R18, 0x2, PT ;  /* 0x000000021200780c */ /* 0x000fe20003f25270 */
[----:B------:R-:W-:-:S03]  /*13c50*/  FMUL.FTZ R92, R92, R12 ;  /* 0x0000000c5c5c7220 */ /* 0x000fc60000410000 */
        /* <DEDUP_REMOVED lines=45> */
[----:B------:R-:W-:-:S02]  /*13f30*/  LOP3.LUT R152, R152, R5, RZ, 0x3c, !PT ;  /* 0x0000000598987212 */ /* 0x000fc400078e3cff */
[----:B------:R-:W-:Y:S02]  /*13f40*/  SEL R18, R18, RZ, P1 ;  /* 0x000000ff12127207 */ /* 0x000fe40000800000 */
[----:B--2---:R-:W-:Y:S01]  /*13f50*/  PRMT R4, R4, 0x654, R10 ;  /* 0x0000065404047816 */ /* 0x004fe2000000000a */
[----:B---3--:R-:W-:-:S03]  /*13f60*/  VIADD R24, R24, 0x1 ;  /* 0x0000000118187836 */ /* 0x008fc60000000000 */
[----:B------:R0:W-:Y:S02]  /*13f70*/  SYNCS.ARRIVE.TRANS64.RED.A1T0 RZ, [R4+URZ], RZ ;  /* 0x000000ff04ff79a7 */ /* 0x0001e4000810043f */
[----:B------:R0:W-:Y:S01]  /*13f80*/  STL [R1+0x50], R24 ;  /* 0x0000501801007387 */ /* 0x0001e20000100800 */
[-C--:B------:R-:W-:Y:S01]  /*13f90*/  FMUL.FTZ R10, R109, R12.reuse ;  /* 0x0000000c6d0a7220 */ /* 0x080fe20000410000 */
[----:B------:R-:W-:-:S07]  /*13fa0*/  FMUL.FTZ R12, R133, R12 ;  /* 0x0000000c850c7220 */ /* 0x000fce0000410000 */
.L_x_10452:
[----:B------:R-:W0:Y:S08]  /*13fb0*/  S2UR UR4, SR_CgaCtaId ;  /* 0x00000000000479c3 */ /* 0x000e300000008800 */
[----:B------:R-:W-:Y:S01]  /*13fc0*/  BAR.SYNC.DEFER_BLOCKING 0x5, 0x200 ;  /* 0x0148000000007b1d */ /* 0x000fe20000010000 */
[----:B------:R-:W-:-:S05]  /*13fd0*/  MOV R16, 0x400 ;  /* 0x0000040000107802 */ /* 0x000fca0000000f00 */
[----:B------:R-:W-:Y:S01]  /*13fe0*/  BSSY B0, `(.L_x_10519) ;  /* 0x0000221000007945 */ /* 0x000fe20003800000 */
[----:B0-----:R-:W-:-:S05]  /*13ff0*/  IMAD.U32 R4, RZ, RZ, UR4 ;  /* 0x00000004ff047e24 */ /* 0x001fca000f8e00ff */
[----:B------:R-:W-:Y:S01]  /*14000*/  LEA R16, R4, R16, 0x18 ;  /* 0x0000001004107211 */ /* 0x000fe200078ec0ff */
[----:B------:R-:W-:Y:S04]  /*14010*/  STL [R1+0x10], R4 ;  /* 0x0000100401007387 */ /* 0x000fe80000100800 */
[----:B------:R-:W0:Y:S04]  /*14020*/  LDS.128 R40, [R16+0x19cd0] ;  /* 0x019cd00010287984 */ /* 0x000e280000000c00 */
[----:B0-----:R0:W-:Y:S04]  /*14030*/  STL.64 [R1+0x20], R40 ;  /* 0x0000202801007387 */ /* 0x0011e80000100a00 */
[----:B------:R0:W-:Y:S01]  /*14040*/  STL.64 [R1+0x28], R42 ;  /* 0x0000282a01007387 */ /* 0x0001e20000100a00 */
[----:B------:R-:W-:Y:S06]  /*14050*/  BAR.ARV 0x4, 0x200 ;  /* 0x0108000000007b1d */ /* 0x000fec0000002000 */
[----:B------:R-:W-:Y:S05]  /*14060*/  @P0 BRA `(.L_x_10520) ;  /* 0x0000001400d00947 */ /* 0x000fea0003800000 */
[----:B-----5:R-:W1:Y:S01]  /*14070*/  S2R R24, SR_TID.X ;  /* 0x0000000000187919 */ /* 0x020e620000002100 */
[----:B------:R-:W-:Y:S01]  /*14080*/  ULDC.64 UR4, c[0x4][0x70] ;  /* 0x01001c0000047ab9 */ /* 0x000fe20000000a00 */
[----:B------:R-:W2:Y:S04]  /*14090*/  LDL R37, [R1+0x78] ;  /* 0x0000780001257983 */ /* 0x000ea80000100800 */
[----:B------:R-:W3:Y:S04]  /*140a0*/  LDL.LU R59, [R1+0x48] ;  /* 0x00004800013b7983 */ /* 0x000ee80000300800 */
[----:B------:R-:W4:Y:S01]  /*140b0*/  LDL.LU R57, [R1+0x4c] ;  /* 0x00004c0001397983 */ /* 0x000f220000300800 */
[----:B------:R-:W0:Y:S01]  /*140c0*/  S2R R35, SR_SWINHI ;  /* 0x0000000000237919 */ /* 0x000e220000002f00 */
        /* <DEDUP_REMOVED lines=12> */
[----:B------:R1:W3:Y:S01]  /*14190*/  LDG.E.CONSTANT R5, desc[UR42][R4.64] ;  /* 0x0000002a04057981 */ /* 0x0002e2000c1e9900 */
        /* <DEDUP_REMOVED lines=11> */
[----:B------:R-:W-:-:S02]  /*14250*/  SEL R52, R8, R9, P0 ;  /* 0x0000000908347207 */ /* 0x000fc40000000000 */
[----:B------:R-:W-:Y:S02]  /*14260*/  SEL R4, R3, R20, P0 ;  /* 0x0000001403047207 */ /* 0x000fe40000000000 */
[----:B------:R-:W-:Y:S02]  /*14270*/  SEL R28, R20, R3, P0 ;  /* 0x00000003141c7207 */ /* 0x000fe40000000000 */
        /* <DEDUP_REMOVED lines=32> */
[----:B------:R-:W-:Y:S01]  /*14480*/  SEL R126, R127, R126, P0 ;  /* 0x0000007e7f7e7207 */ /* 0x000fe20000000000 */
[----:B--2---:R-:W-:-:S03]  /*14490*/  IMAD.WIDE R8, R37, 0x2, R24 ;  /* 0x0000000225087825 */ /* 0x004fc600078e0218 */
        /* <DEDUP_REMOVED lines=20> */
[----:B------:R-:W-:Y:S01]  /*145e0*/  IADD3.X R7, RZ, R9, RZ, P2, !PT ;  /* 0x00000009ff077210 */ /* 0x000fe200017fe4ff */
[----:B------:R-:W-:Y:S01]  /*145f0*/  IMAD.X R21, RZ, RZ, R9, P1 ;  /* 0x000000ffff157224 */ /* 0x000fe200008e0609 */
[----:B------:R-:W-:-:S02]  /*14600*/  LOP3.LUT R20, R29, 0x180, RZ, 0xc0, !PT ;  /* 0x000001801d147812 */ /* 0x000fc400078ec0ff */
[----:B---3--:R-:W-:Y:S02]  /*14610*/  LOP3.LUT R3, R5, 0x2, RZ, 0x3c, !PT ;  /* 0x0000000205037812 */ /* 0x008fe400078e3cff */
[----:B------:R-:W-:Y:S02]  /*14620*/  LOP3.LUT R31, R70, 0x180, RZ, 0xc0, !PT ;  /* 0x00000180461f7812 */ /* 0x000fe400078ec0ff */
        /* <DEDUP_REMOVED lines=11> */
[----:B------:R-:W2:Y:S04]  /*146e0*/  SHFL.IDX PT, R15, R36, R3, 0x1c1f ;  /* 0x001c1f03240f7589 */ /* 0x000ea800000e0000 */
[----:B------:R-:W-:Y:S04]  /*146f0*/  SHFL.IDX PT, R42, R42, R5, 0x1c1f ;  /* 0x001c1f052a2a7589 */ /* 0x000fe800000e0000 */
[----:B------:R-:W3:Y:S04]  /*14700*/  SHFL.IDX PT, R13, R44, R3, 0x1c1f ;  /* 0x001c1f032c0d7589 */ /* 0x000ee800000e0000 */
        /* <DEDUP_REMOVED lines=19> */
[----:B0-----:R-:W-:Y:S02]  /*14840*/  SEL R4, R8, R9, P0 ;  /* 0x0000000908047207 */ /* 0x001fe40000000000 */
[----:B------:R-:W-:Y:S02]  /*14850*/  SEL R6, R9, R8, P0 ;  /* 0x0000000809067207 */ /* 0x000fe40000000000 */
[----:B-1----:R-:W-:Y:S02]  /*14860*/  SEL R8, R38, R11, P0 ;  /* 0x0000000b26087207 */ /* 0x002fe40000000000 */
[----:B------:R-:W-:Y:S01]  /*14870*/  SEL R10, R11, R38, P0 ;  /* 0x000000260b0a7207 */ /* 0x000fe20000000000 */
[----:B--2---:R-:W0:Y:S01]  /*14880*/  LDC R3, c[0x0][0xbe8] ;  /* 0x0002fa00ff037b82 */ /* 0x004e220000000800 */
[----:B------:R-:W-:Y:S02]  /*14890*/  SEL R5, R58, R15, P0 ;  /* 0x0000000f3a057207 */ /* 0x000fe40000000000 */
[----:B------:R-:W-:-:S05]  /*148a0*/  SEL R7, R15, R58, P0 ;  /* 0x0000003a0f077207 */ /* 0x000fca0000000000 */
[----:B------:R-:W-:Y:S01]  /*148b0*/  BAR.SYNC.DEFER_BLOCKING 0x1, 0x180 ;  /* 0x0046000000007b1d */ /* 0x000fe20000010000 */
[----:B---3--:R-:W-:Y:S02]  /*148c0*/  SEL R12, R42, R13, P0 ;  /* 0x0000000d2a0c7207 */ /* 0x008fe40000000000 */
[----:B------:R-:W-:Y:S02]  /*148d0*/  SEL R14, R13, R42, P0 ;  /* 0x0000002a0d0e7207 */ /* 0x000fe40000000000 */
[----:B----4-:R-:W-:Y:S02]  /*148e0*/  SEL R9, R60, R33, P0 ;  /* 0x000000213c097207 */ /* 0x010fe40000000000 */
[----:B------:R-:W-:Y:S02]  /*148f0*/  SEL R11, R33, R60, P0 ;  /* 0x0000003c210b7207 */ /* 0x000fe40000000000 */
[----:B------:R-:W-:Y:S02]  /*14900*/  SEL R13, R62, R35, P0 ;  /* 0x000000233e0d7207 */ /* 0x000fe40000000000 */
[----:B------:R-:W-:-:S02]  /*14910*/  SEL R15, R35, R62, P0 ;  /* 0x0000003e230f7207 */ /* 0x000fc40000000000 */
[----:B------:R-:W-:Y:S02]  /*14920*/  ISETP.NE.U32.AND P2, PT, RZ, UR4, PT ;  /* 0x00000004ff007c0c */ /* 0x000fe4000bf45070 */
[----:B------:R-:W-:Y:S02]  /*14930*/  IADD3 R26, P1, R59, UR4, RZ ;  /* 0x000000043b1a7c10 */ /* 0x000fe4000ff3e0ff */
        /* <DEDUP_REMOVED lines=9> */
[----:B--2---:R-:W-:Y:S02]  /*149d0*/  SEL R8, R50, R29, P0 ;  /* 0x0000001d32087207 */ /* 0x004fe40000000000 */
[----:B------:R-:W-:Y:S02]  /*149e0*/  SEL R10, R29, R50, P0 ;  /* 0x000000321d0a7207 */ /* 0x000fe40000000000 */
[----:B------:R-:W-:-:S02]  /*149f0*/  SEL R9, R66, R39, P0 ;  /* 0x0000002742097207 */ /* 0x000fc40000000000 */
[----:B------:R-:W-:Y:S02]  /*14a00*/  SEL R11, R39, R66, P0 ;  /* 0x00000042270b7207 */ /* 0x000fe40000000000 */
[----:B---3--:R-:W-:Y:S02]  /*14a10*/  SEL R12, R54, R31, P0 ;  /* 0x0000001f360c7207 */ /* 0x008fe40000000000 */
[----:B------:R-:W-:Y:S02]  /*14a20*/  SEL R14, R31, R54, P0 ;  /* 0x000000361f0e7207 */ /* 0x000fe40000000000 */
[----:B------:R-:W-:Y:S02]  /*14a30*/  SEL R13, R68, R41, P0 ;  /* 0x00000029440d7207 */ /* 0x000fe40000000000 */
[----:B------:R-:W-:Y:S02]  /*14a40*/  SEL R15, R41, R68, P0 ;  /* 0x00000044290f7207 */ /* 0x000fe40000000000 */
[----:B------:R-:W-:Y:S01]  /*14a50*/  IADD3.X R27, R57, UR5, RZ, P1, !PT ;  /* 0x00000005391b7c10 */ /* 0x000fe20008ffe4ff */
[----:B------:R-:W-:Y:S01]  /*14a60*/  ULDC.64 UR4, c[0x0][0xc08] ;  /* 0x0003020000047ab9 */ /* 0x000fe20000000a00 */
[----:B------:R1:W-:Y:S01]  /*14a70*/  STSM.16.M88.4 [R45], R4 ;  /* 0x000000042d007844 */ /* 0x0003e20000000200 */
[----:B------:R-:W-:-:S03]  /*14a80*/  ISETP.NE.U32.AND P0, PT, RZ, UR4, PT ;  /* 0x00000004ff007c0c */ /* 0x000fc6000bf05070 */
[----:B------:R-:W-:Y:S01]  /*14a90*/  STSM.16.M88.4 [R43], R8 ;  /* 0x000000082b007844 */ /* 0x000fe20000000200 */
[----:B------:R-:W-:-:S03]  /*14aa0*/  ISETP.NE.AND.EX P0, PT, RZ, UR5, PT, P0 ;  /* 0x00000005ff007c0c */ /* 0x000fc6000bf05300 */
[----:B------:R2:W-:Y:S01]  /*14ab0*/  STSM.16.M88.4 [R21], R12 ;  /* 0x0000000c15007844 */ /* 0x0005e20000000200 */
[----:B------:R-:W-:Y:S01]  /*14ac0*/  IMAD.MOV.U32 R20, RZ, RZ, RZ ;  /* 0x000000ffff147224 */ /* 0x000fe200078e00ff */
[----:B------:R-:W-:Y:S08]  /*14ad0*/  BAR.SYNC.DEFER_BLOCKING 0x1, 0x180 ;  /* 0x0046000000007b1d */ /* 0x000ff00000010000 */
[----:B-1----:R-:W-:Y:S01]  /*14ae0*/  @P0 IADD3 R4, P3, R59, UR4, RZ ;  /* 0x000000043b040c10 */ /* 0x002fe2000ff7e0ff */
[----:B------:R-:W-:-:S02]  /*14af0*/  ULDC UR4, c[0x0][0xa88] ;  /* 0x0002a20000047ab9 */ /* 0x000fc40000000800 */
[----:B------:R-:W-:Y:S01]  /*14b00*/  IMAD.U32 R38, RZ, RZ, UR4 ;  /* 0x00000004ff267e24 */ /* 0x000fe2000f8e00ff */
[----:B------:R-:W-:Y:S01]  /*14b10*/  @P0 IADD3.X R5, R57, UR5, RZ, P3, !PT ;  /* 0x0000000539050c10 */ /* 0x000fe20009ffe4ff */
[----:B------:R1:W5:Y:S04]  /*14b20*/  @P2 LDG.E R20, desc[UR42][R26.64] ;  /* 0x0000002a1a142981 */ /* 0x000368000c1e1900 */
[----:B------:R1:W5:Y:S01]  /*14b30*/  @P0 LDG.E R38, desc[UR42][R4.64] ;  /* 0x0000002a04260981 */ /* 0x000362000c1e1900 */
[----:B0-----:R-:W-:-:S13]  /*14b40*/  ISETP.NE.AND P1, PT, R3, 0x1, PT ;  /* 0x000000010300780c */ /* 0x001fda0003f25270 */
[----:B------:R-:W0:Y:S08]  /*14b50*/  @P1 LDC R6, c[0x0][0xbec] ;  /* 0x0002fb00ff061b82 */ /* 0x000e300000000800 */
[----:B------:R-:W3:Y:S01]  /*14b60*/  @P1 LDC R29, c[0x0][0xbf0] ;  /* 0x0002fc00ff1d1b82 */ /* 0x000ee20000000800 */
[----:B--2---:R-:W-:Y:S01]  /*14b70*/  IMAD.IADD R13, R55, 0x1, R53 ;  /* 0x00000001370d7824 */ /* 0x004fe200078e0235 */
[----:B-1----:R-:W-:Y:S06]  /*14b80*/  @P0 BRA `(.L_x_10521) ;  /* 0x0000000000100947 */ /* 0x002fec0003800000 */
[----:B------:R-:W-:Y:S05]  /*14b90*/  @!P2 BRA `(.L_x_10521) ;  /* 0x00000000000ca947 */ /* 0x000fea0003800000 */
[----:B------:R-:W2:Y:S04]  /*14ba0*/  LDG.E R5, desc[UR42][R26.64] ;  /* 0x0000002a1a057981 */ /* 0x000ea8000c1e1900 */
[----:B-----5:R-:W2:Y:S02]  /*14bb0*/  LDG.E R38, desc[UR42][R26.64+0x4] ;  /* 0x0000042a1a267981 */ /* 0x020ea4000c1e1900 */
[----:B--2---:R-:W-:-:S07]  /*14bc0*/  IMAD.IADD R38, R38, 0x1, -R5 ;  /* 0x0000000126267824 */ /* 0x004fce00078e0a05 */
.L_x_10521:
[----:B------:R-:W2:Y:S01]  /*14bd0*/  LDL.LU R5, [R1+0x3c] ;  /* 0x00003c0001057983 */ /* 0x000ea20000300800 */
[----:B------:R-:W-:Y:S01]  /*14be0*/  ULDC.64 UR4, c[0x0][0xb90] ;  /* 0x0002e40000047ab9 */ /* 0x000fe20000000a00 */
[----:B------:R-:W1:Y:S01]  /*14bf0*/  S2R R4, SR_TID.X ;  /* 0x0000000000047919 */ /* 0x000e620000002100 */
[----:B------:R-:W4:Y:S01]  /*14c00*/  S2R R14, SR_TID.X ;  /* 0x00000000000e7919 */ /* 0x000f220000002100 */
[----:B-----5:R-:W-:Y:S01]  /*14c10*/  SHF.R.S32.HI R21, RZ, 0x1f, R20 ;  /* 0x0000001fff157819 */ /* 0x020fe20000011414 */
[----:B------:R-:W-:Y:S01]  /*14c20*/  IMAD.MOV.U32 R7, RZ, RZ, R13 ;  /* 0x000000ffff077224 */ /* 0x000fe200078e000d */
[----:B------:R-:W2:Y:S01]  /*14c30*/  @P1 LDC R45, c[0x0][0xbec] ;  /* 0x0002fb00ff2d1b82 */ /* 0x000ea20000000800 */
[----:B------:R-:W2:Y:S04]  /*14c40*/  LDL.LU R10, [R1+0x54] ;  /* 0x00005400010a7983 */ /* 0x000ea80000300800 */
[----:B------:R-:W2:Y:S04]  /*14c50*/  LDL.LU R44, [R1+0x44] ;  /* 0x00004400012c7983 */ /* 0x000ea80000300800 */
[----:B------:R-:W2:Y:S04]  /*14c60*/  LDL R49, [R1+0x40] ;  /* 0x0000400001317983 */ /* 0x000ea80000100800 */
[----:B------:R-:W2:Y:S01]  /*14c70*/  LDL R15, [R1+0x74] ;  /* 0x00007400010f7983 */ /* 0x000ea20000100800 */
[----:B------:R-:W-:-:S03]  /*14c80*/  IMAD R38, R38, R3, RZ ;  /* 0x0000000326267224 */ /* 0x000fc600078e02ff */
[----:B------:R0:W5:Y:S01]  /*14c90*/  LDL R48, [R1+0x80] ;  /* 0x0000800001307983 */ /* 0x0001620000100800 */
[----:B-1----:R-:W-:-:S05]  /*14ca0*/  VIADD R47, R4, 0xffffff80 ;  /* 0xffffff80042f7836 */ /* 0x002fca0000000000 */
[----:B------:R-:W-:Y:S01]  /*14cb0*/  SHF.R.S32.HI R50, RZ, 0x1f, R47 ;  /* 0x0000001fff327819 */ /* 0x000fe2000001142f */
[----:B0-----:R-:W-:-:S03]  /*14cc0*/  @P1 IMAD.HI.U32 R4, R13, R6, RZ ;  /* 0x000000060d041227 */ /* 0x001fc600078e00ff */
[----:B------:R-:W-:Y:S02]  /*14cd0*/  LEA.HI R50, R50, R47, RZ, 0x2 ;  /* 0x0000002f32327211 */ /* 0x000fe400078f10ff */
[----:B---3--:R-:W-:Y:S02]  /*14ce0*/  @P1 SHF.R.U32.HI R7, RZ, R29, R4 ;  /* 0x0000001dff071219 */ /* 0x008fe40000011604 */
[----:B------:R-:W-:-:S03]  /*14cf0*/  SHF.R.S32.HI R50, RZ, 0x2, R50 ;  /* 0x00000002ff327819 */ /* 0x000fc60000011432 */
[----:B------:R-:W-:Y:S02]  /*14d00*/  IMAD.MOV R6, RZ, RZ, -R7 ;  /* 0x000000ffff067224 */ /* 0x000fe400078e0a07 */
[----:B----4-:R-:W-:-:S05]  /*14d10*/  VIADD R30, R14, 0xffffff80 ;  /* 0xffffff800e1e7836 */ /* 0x010fca0000000000 */
        /* <DEDUP_REMOVED lines=10> */
[----:B------:R-:W-:-:S05]  /*14dc0*/  SHF.R.S32.HI R39, RZ, 0x1f, R44 ;  /* 0x0000001fff277819 */ /* 0x000fca000001142c */
[----:B------:R-:W-:-:S04]  /*14dd0*/  IMAD R5, R39, UR4, RZ ;  /* 0x0000000427057c24 */ /* 0x000fc8000f8e02ff */
[C---:B------:R-:W-:Y:S02]  /*14de0*/  IMAD R11, R44.reuse, UR5, R5 ;  /* 0x000000052c0b7c24 */ /* 0x040fe4000f8e0205 */
[----:B------:R-:W-:Y:S01]  /*14df0*/  IMAD.WIDE.U32 R4, R44, UR4, R20 ;  /* 0x000000042c047c25 */ /* 0x000fe2000f8e0014 */
[----:B------:R-:W-:Y:S01]  /*14e00*/  SEL R37, R10, RZ, !P2 ;  /* 0x000000ff0a257207 */ /* 0x000fe20005000000 */
        /* <DEDUP_REMOVED lines=28> */
[----:B------:R-:W-:Y:S01]  /*14fd0*/  IMAD.X R9, RZ, RZ, R25, P2 ;  /* 0x000000ffff097224 */ /* 0x000fe200010e0619 */
[----:B------:R-:W-:Y:S01]  /*14fe0*/  ULDC.64 UR4, c[0x0][0xaa0] ;  /* 0x0002a80000047ab9 */ /* 0x000fe20000000a00 */
[----:B------:R-:W1:Y:S01]  /*14ff0*/  SHFL.IDX PT, R41, R4, RZ, 0x1c1f ;  /* 0x001c1fff04297589 */ /* 0x000e6200000e0000 */
[----:B------:R-:W-:-:S02]  /*15000*/  SHF.R.U64 R12, R12, 0x3, RZ ;  /* 0x000000030c0c7819 */ /* 0x000fc400000012ff */
[----:B------:R-:W-:Y:S02]  /*15010*/  LOP3.LUT P0, RZ, R14, 0x3, RZ, 0xc0, !PT ;  /* 0x000000030eff7812 */ /* 0x000fe4000780c0ff */
[----:B------:R-:W-:Y:S01]  /*15020*/  LOP3.LUT R12, R12, R13, RZ, 0x3c, !PT ;  /* 0x0000000d0c0c7212 */ /* 0x000fe200078e3cff */
[----:B------:R-:W-:Y:S01]  /*15030*/  IMAD.IADD R13, R15, 0x1, R53 ;  /* 0x000000010f0d7824 */ /* 0x000fe200078e0235 */
[----:B------:R-:W-:Y:S04]  /*15040*/  SHFL.IDX PT, R42, R6, 0x1, 0x1c1f ;  /* 0x003c1f00062a7f89 */ /* 0x000fe800000e0000 */
[----:B------:R-:W2:Y:S01]  /*15050*/  SHFL.IDX PT, R43, R4, 0x1, 0x1c1f ;  /* 0x003c1f00042b7f89 */ /* 0x000ea200000e0000 */
[C---:B------:R-:W-:Y:S01]  /*15060*/  ISETP.GE.OR P2, PT, R13.reuse, R38, P0 ;  /* 0x000000260d00720c */ /* 0x040fe20000746670 */
[----:B------:R-:W-:-:S02]  /*15070*/  VIADD R5, R13, 0x8 ;  /* 0x000000080d057836 */ /* 0x000fc40000000000 */
        /* <DEDUP_REMOVED lines=18> */
[----:B------:R-:W-:Y:S01]  /*151a0*/  IMAD.IADD R40, R53, 0x1, R0 ;  /* 0x0000000135287824 */ /* 0x000fe200078e0200 */
        /* <DEDUP_REMOVED lines=15> */
[----:B------:R-:W-:Y:S02]  /*152a0*/  LOP3.LUT R26, R26, R27, RZ, 0x3c, !PT ;  /* 0x0000001b1a1a7212 */ /* 0x000fe400078e3cff */
[--C-:B------:R-:W-:Y:S01]  /*152b0*/  SHF.R.S32.HI R0, RZ, 0x1f, R39.reuse ;  /* 0x0000001fff007819 */ /* 0x100fe20000011427 */
[----:B------:R-:W-:Y:S01]  /*152c0*/  IMAD.MOV R2, RZ, RZ, -R39 ;  /* 0x000000ffff027224 */ /* 0x000fe200078e0a27 */
[----:B------:R-:W-:Y:S01]  /*152d0*/  LOP3.LUT R28, R28, R29, RZ, 0x3c, !PT ;  /* 0x0000001d1c1c7212 */ /* 0x000fe200078e3cff */
[--C-:B------:R-:W-:Y:S01]  /*152e0*/  IMAD.X R13, RZ, RZ, R25.reuse, P6 ;  /* 0x000000ffff0d7224 */ /* 0x100fe200030e0619 */
[----:B------:R-:W-:Y:S01]  /*152f0*/  LOP3.LUT R4, R11, R24, RZ, 0x3c, !PT ;  /* 0x000000180b047212 */ /* 0x000fe200078e3cff */
[--C-:B------:R-:W-:Y:S01]  /*15300*/  IMAD.X R27, RZ, RZ, R25.reuse, P5 ;  /* 0x000000ffff1b7224 */ /* 0x100fe200028e0619 */
[----:B------:R-:W-:Y:S01]  /*15310*/  IADD3.X R29, RZ, R25, RZ, P4, !PT ;  /* 0x00000019ff1d7210 */ /* 0x000fe200027fe4ff */
[--C-:B------:R-:W-:Y:S01]  /*15320*/  IMAD.X R33, RZ, RZ, R25.reuse, P3 ;  /* 0x000000ffff217224 */ /* 0x100fe200018e0619 */
[----:B------:R-:W-:Y:S01]  /*15330*/  LOP3.LUT R32, R6, R7, RZ, 0x3c, !PT ;  /* 0x0000000706207212 */ /* 0x000fe200078e3cff */
[----:B------:R-:W-:Y:S01]  /*15340*/  IMAD.MOV.U32 R5, RZ, RZ, R25 ;  /* 0x000000ffff057224 */ /* 0x000fe200078e0019 */
[----:B------:R-:W5:Y:S01]  /*15350*/  LD.E.128 R8, desc[UR42][R8.64] ;  /* 0x0000002a08087980 */ /* 0x000f62000c101d00 */
[----:B------:R-:W-:Y:S01]  /*15360*/  IMAD.WIDE.U32 R36, R36, UR4, R20 ;  /* 0x0000000424247c25 */ /* 0x000fe2000f8e0014 */
[----:B------:R-:W-:-:S02]  /*15370*/  ULDC.64 UR4, c[0x0][0xae0] ;  /* 0x0002b80000047ab9 */ /* 0x000fc40000000a00 */
[----:B------:R-:W5:Y:S01]  /*15380*/  LD.E.128 R12, desc[UR42][R12.64] ;  /* 0x0000002a0c0c7980 */ /* 0x000f62000c101d00 */
[----:B------:R-:W-:Y:S02]  /*15390*/  IMAD R0, R0, UR4, RZ ;  /* 0x0000000400007c24 */ /* 0x000fe4000f8e02ff */
[----:B------:R-:W-:Y:S01]  /*153a0*/  IMAD R21, R3, R2, R40 ;  /* 0x0000000203157224 */ /* 0x000fe200078e0228 */
[----:B------:R-:W5:Y:S01]  /*153b0*/  LD.E.128 R4, desc[UR42][R4.64] ;  /* 0x0000002a04047980 */ /* 0x000f62000c101d00 */
[----:B------:R-:W-:Y:S02]  /*153c0*/  IMAD.IADD R37, R37, 0x1, R41 ;  /* 0x0000000125257824 */ /* 0x000fe400078e0229 */
[----:B------:R-:W-:Y:S01]  /*153d0*/  IMAD R41, R39, UR5, R0 ;  /* 0x0000000527297c24 */ /* 0x000fe2000f8e0200 */
[----:B------:R-:W5:Y:S01]  /*153e0*/  LD.E.128 R24, desc[UR42][R26.64] ;  /* 0x0000002a1a187980 */ /* 0x000f62000c101d00 */
[----:B------:R-:W-:-:S03]  /*153f0*/  SHF.R.S32.HI R0, RZ, 0x1f, R21 ;  /* 0x0000001fff007819 */ /* 0x000fc60000011415 */
[----:B------:R-:W5:Y:S01]  /*15400*/  LD.E.128 R28, desc[UR42][R28.64] ;  /* 0x0000002a1c1c7980 */ /* 0x000f62000c101d00 */
[----:B------:R-:W-:Y:S01]  /*15410*/  IMAD.WIDE.U32 R2, R39, UR4, R36 ;  /* 0x0000000427027c25 */ /* 0x000fe2000f8e0024 */
        /* <DEDUP_REMOVED lines=37> */
.L_x_10523:
[----:B------:R-:W-:Y:S05]  /*15670*/  BSYNC B1 ;  /* 0x0000000000017941 */ /* 0x000fea0003800000 */
.L_x_10522:
        /* <DEDUP_REMOVED lines=19> */
.L_x_10520:
        /* <DEDUP_REMOVED lines=28> */
.L_x_10525:
        /* <DEDUP_REMOVED lines=48> */
.L_x_10527:
[----:B------:R-:W-:Y:S05]  /*15c70*/  BSYNC B1 ;  /* 0x0000000000017941 */ /* 0x000fea0003800000 */
.L_x_10526:
        /* <DEDUP_REMOVED lines=69> */
.L_x_10529:
[----:B------:R-:W-:Y:S05]  /*160d0*/  BSYNC B1 ;  /* 0x0000000000017941 */ /* 0x000fea0003800000 */
.L_x_10528:
[----:B------:R-:W-:Y:S01]  /*160e0*/  VIADD R0, R0, 0x60 ;  /* 0x0000006000007836 */ /* 0x000fe20000000000 */
[----:B-1----:R1:W4:Y:S04]  /*160f0*/  SHFL.IDX PT, R3, R5, 0x1, 0x1c1f ;  /* 0x003c1f0005037f89 */ /* 0x00232800000e0000 */
        /* <DEDUP_REMOVED lines=15> */
.L_x_10524:
[----:B------:R-:W-:Y:S05]  /*161f0*/  BSYNC B0 ;  /* 0x0000000000007941 */ /* 0x000fea0003800000 */
.L_x_10519:
[----:B0-----:R-:W2:Y:S01]  /*16200*/  LDL R0, [R1+0x2c] ;  /* 0x00002c0001007983 */ /* 0x001ea20000100800 */
[----:B------:R-:W-:Y:S02]  /*16210*/  ULDC UR4, c[0x0][0xc3c] ;  /* 0x00030f0000047ab9 */ /* 0x000fe40000000800 */
[----:B--2---:R-:W-:-:S13]  /*16220*/  ISETP.GE.AND P0, PT, R0, UR4, PT ;  /* 0x0000000400007c0c */ /* 0x004fda000bf06270 */
[----:B------:R-:W-:Y:S05]  /*16230*/  @!P0 BRA `(.L_x_10530) ;  /* 0xfffffeac00e08947 */ /* 0x000fea000383ffff */
[----:B------:R-:W-:Y:S05]  /*16240*/  BRA `(.L_x_10401) ;  /* 0x0000006c00c07947 */ /* 0x000fea0003800000 */
.L_x_10399:
        /* <DEDUP_REMOVED lines=18> */
.L_x_10531:
        /* <DEDUP_REMOVED lines=42> */
.L_x_10537:
        /* <DEDUP_REMOVED lines=12> */
.L_x_10536:
[----:B------:R-:W-:Y:S05]  /*166d0*/  BSYNC B0 ;  /* 0x0000000000007941 */ /* 0x000fea0003800000 */
.L_x_10535:
        /* <DEDUP_REMOVED lines=21> */
.L_x_10533:
        /* <DEDUP_REMOVED lines=19> */
[----:B------:R-:W-:-:S06]  /*16960*/  IADD3 R16, R15, -0x1, RZ ;  /* 0xffffffff0f107810 */ /* 0x000fcc0007ffe0ff */
[----:B------:R0:W1:Y:S02]  /*16970*/  SHFL.IDX PT, R16, R7, R16, 0x1f ;  /* 0x00001f1007107589 */ /* 0x00006400000e0000 */
.L_x_10538:
        /* <DEDUP_REMOVED lines=55> */
.L_x_10534:
[----:B------:R-:W-:Y:S01]  /*16cf0*/  MOV R17, RZ ;  /* 0x000000ff00117202 */ /* 0x000fe20000000f00 */
[----:B------:R-:W-:Y:S02]  /*16d00*/  IMAD.U32 R16, RZ, RZ, UR6 ;  /* 0x00000006ff107e24 */ /* 0x000fe4000f8e00ff */
[----:B------:R-:W-:-:S07]  /*16d10*/  IMAD.MOV.U32 R18, RZ, RZ, RZ ;  /* 0x000000ffff127224 */ /* 0x000fce00078e00ff */
.L_x_10539:
[----:B------:R-:W-:-:S13]  /*16d20*/  ISETP.NE.AND P0, PT, R5, RZ, PT ;  /* 0x000000ff0500720c */ /* 0x000fda0003f05270 */
[----:B------:R-:W0:Y:S01]  /*16d30*/  @!P0 S2R R3, SR_CgaCtaId ;  /* 0x0000000000038919 */ /* 0x000e220000008800 */
[----:B------:R-:W-:-:S04]  /*16d40*/  @!P0 MOV R2, 0x400 ;  /* 0x0000040000028802 */ /* 0x000fc80000000f00 */
[----:B0-----:R-:W-:-:S05]  /*16d50*/  @!P0 LEA R2, R3, R2, 0x18 ;  /* 0x0000000203028211 */ /* 0x001fca00078ec0ff */
[----:B------:R2:W-:Y:S01]  /*16d60*/  @!P0 STS.128 [R2+0x19cd0], R16 ;  /* 0x019cd01002008388 */ /* 0x0005e20000000c00 */
[----:B------:R-:W-:Y:S06]  /*16d70*/  BAR.ARV 0x5, 0x200 ;  /* 0x0148000000007b1d */ /* 0x000fec0000002000 */
.L_x_10532:
        /* <DEDUP_REMOVED lines=11> */
[----:B------:R-:W-:Y:S01]  /*16e30*/  MOV R28, 0x1 ;  /* 0x00000001001c7802 */ /* 0x000fe20000000f00 */
[----:B------:R-:W-:Y:S01]  /*16e40*/  IMAD.MOV.U32 R24, RZ, RZ, RZ ;  /* 0x000000ffff187224 */ /* 0x000fe200078e00ff */
[----:B------:R-:W-:Y:S01]  /*16e50*/  ULDC.64 UR40, c[0x0][0x198] ;  /* 0x0000660000287ab9 */ /* 0x000fe20000000a00 */
[----:B------:R-:W-:Y:S02]  /*16e60*/  ULOP3.LUT UR36, UR37, 0x1, URZ, 0xfc, !UPT ;  /* 0x0000000125247892 */ /* 0x000fe4000f8efc3f */
        /* <DEDUP_REMOVED lines=48> */
.L_x_10656:
[----:B------:R-:W0:Y:S02]  /*17170*/  LDC.64 R2, c[0x0][0xc88] ;  /* 0x00032200ff027b82 */ /* 0x000e240000000a00 */
[----:B0-----:R-:W-:-:S05]  /*17180*/  IMAD.WIDE R2, R19, 0x4, R2 ;  /* 0x0000000413027825 */ /* 0x001fca00078e0202 */
[----:B--2---:R0:W2:Y:S01]  /*17190*/  LDG.E R13, desc[UR42][R2.64] ;  /* 0x0000002a020d7981 */ /* 0x0040a2000c1e1900 */
[----:B------:R-:W-:Y:S05]  /*171a0*/  YIELD ;  /* 0x0000000000007946 */ /* 0x000fea0003800000 */
[----:B------:R-:W-:Y:S01]  /*171b0*/  ULDC.64 UR4, c[0x0][0xa28] ;  /* 0x00028a0000047ab9 */ /* 0x000fe20000000a00 */
[----:B------:R-:W-:Y:S01]  /*171c0*/  ULDC.64 UR6, c[0x0][0xa00] ;  /* 0x0002800000067ab9 */ /* 0x000fe20000000a00 */
[----:B------:R-:W-:Y:S01]  /*171d0*/  ISETP.NE.U32.AND P0, PT, RZ, UR4, PT ;  /* 0x00000004ff007c0c */ /* 0x000fe2000bf05070 */
[----:B------:R-:W-:Y:S01]  /*171e0*/  ULDC.64 UR8, c[0x0][0xa18] ;  /* 0x0002860000087ab9 */ /* 0x000fe20000000a00 */
[----:B0-----:R-:W-:-:S02]  /*171f0*/  CS2R R2, SRZ ;  /* 0x0000000000027805 */ /* 0x001fc4000001ff00 */
        /* <DEDUP_REMOVED lines=8> */
[----:B---3--:R-:W-:Y:S01]  /*17280*/  @P1 LEA.HI.X R7, R13, UR5, R0, 0x2, P2 ;  /* 0x000000050d071c11 */ /* 0x008fe200090f1400 */
[----:B------:R0:W-:Y:S01]  /*17290*/  STL [R1+0x34], R0 ;  /* 0x0000340001007387 */ /* 0x0001e20000100800 */
[----:B------:R-:W-:Y:S01]  /*172a0*/  IADD3 R4, P2, R23, UR6, RZ ;  /* 0x0000000617047c10 */ /* 0x000fe2000ff5e0ff */
[----:B------:R-:W-:Y:S01]  /*172b0*/  ULDC.64 UR4, c[0x0][0xa08] ;  /* 0x0002820000047ab9 */ /* 0x000fe20000000a00 */
[----:B------:R-:W-:Y:S01]  /*172c0*/  ISETP.NE.U32.AND P3, PT, RZ, UR8, PT ;  /* 0x00000008ff007c0c */ /* 0x000fe2000bf65070 */
[----:B-1----:R1:W5:Y:S01]  /*172d0*/  @P1 LDG.E R2, desc[UR42][R6.64] ;  /* 0x0000002a06021981 */ /* 0x002362000c1e1900 */
[----:B------:R-:W-:Y:S01]  /*172e0*/  IADD3.X R5, R15, UR7, RZ, P2, !PT ;  /* 0x000000070f057c10 */ /* 0x000fe200097fe4ff */
[----:B------:R-:W-:Y:S01]  /*172f0*/  ULDC.64 UR6, c[0x0][0xa10] ;  /* 0x0002840000067ab9 */ /* 0x000fe20000000a00 */
[----:B0-----:R-:W-:Y:S01]  /*17300*/  IMAD.MOV.U32 R0, RZ, RZ, RZ ;  /* 0x000000ffff007224 */ /* 0x001fe200078e00ff */
[----:B------:R-:W-:Y:S05]  /*17310*/  STL [R1+0xc], R15 ;  /* 0x00000c0f01007387 */ /* 0x000fea0000100800 */
[----:B------:R-:W2:Y:S01]  /*17320*/  @P0 LDG.E R0, desc[UR42][R4.64] ;  /* 0x0000002a04000981 */ /* 0x000ea2000c1e1900 */
[----:B------:R-:W-:-:S02]  /*17330*/  ISETP.NE.AND.EX P3, PT, RZ, UR9, PT, P3 ;  /* 0x00000009ff007c0c */ /* 0x000fc4000bf65330 */
[----:B------:R-:W-:-:S04]  /*17340*/  IADD3 R8, P4, R23, UR4, RZ ;  /* 0x0000000417087c10 */ /* 0x000fc8000ff9e0ff */
[----:B------:R-:W-:Y:S02]  /*17350*/  IADD3.X R9, R15, UR5, RZ, P4, !PT ;  /* 0x000000050f097c10 */ /* 0x000fe4000a7fe4ff */
[----:B-1----:R-:W-:Y:S02]  /*17360*/  IADD3 R6, P4, R23, UR6, RZ ;  /* 0x0000000617067c10 */ /* 0x002fe4000ff9e0ff */
[----:B------:R-:W-:Y:S02]  /*17370*/  ISETP.NE.U32.AND P1, PT, RZ, UR4, PT ;  /* 0x00000004ff007c0c */ /* 0x000fe4000bf25070 */
[----:B------:R-:W-:Y:S01]  /*17380*/  IADD3.X R7, R15, UR7, RZ, P4, !PT ;  /* 0x000000070f077c10 */ /* 0x000fe2000a7fe4ff */
[----:B------:R-:W-:Y:S01]  /*17390*/  ULDC UR4, c[0x0][0x288] ;  /* 0x0000a20000047ab9 */ /* 0x000fe20000000800 */
[----:B------:R-:W-:Y:S02]  /*173a0*/  ISETP.NE.U32.AND P2, PT, RZ, UR6, PT ;  /* 0x00000006ff007c0c */ /* 0x000fe4000bf45070 */
[----:B------:R-:W-:-:S02]  /*173b0*/  @P3 IADD3 R10, P4, R23, UR8, RZ ;  /* 0x00000008170a3c10 */ /* 0x000fc4000ff9e0ff */
[----:B------:R-:W-:Y:S02]  /*173c0*/  ISETP.NE.AND.EX P1, PT, RZ, UR5, PT, P1 ;  /* 0x00000005ff007c0c */ /* 0x000fe4000bf25310 */
[----:B------:R-:W-:Y:S02]  /*173d0*/  ISETP.NE.AND.EX P2, PT, RZ, UR7, PT, P2 ;  /* 0x00000007ff007c0c */ /* 0x000fe4000bf45320 */
[----:B------:R-:W-:Y:S01]  /*173e0*/  @P3 IADD3.X R11, R15, UR9, RZ, P4, !PT ;  /* 0x000000090f0b3c10 */ /* 0x000fe2000a7fe4ff */
[----:B------:R-:W-:-:S08]  /*173f0*/  IMAD.MOV.U32 R12, RZ, RZ, RZ ;  /* 0x000000ffff0c7224 */ /* 0x000fd000078e00ff */
[----:B------:R-:W5:Y:S04]  /*17400*/  @P1 LDG.E R12, desc[UR42][R8.64] ;  /* 0x0000002a080c1981 */ /* 0x000f68000c1e1900 */
[----:B------:R-:W5:Y:S04]  /*17410*/  @P2 LDG.E R3, desc[UR42][R6.64] ;  /* 0x0000002a06032981 */ /* 0x000f68000c1e1900 */
        /* <DEDUP_REMOVED lines=12> */
[----:B--2---:R0:W-:Y:S01]  /*174e0*/  STL [R1+0x30], R0 ;  /* 0x0000300001007387 */ /* 0x0041e20000100800 */
[----:B------:R-:W-:Y:S02]  /*174f0*/  IMAD.MOV.U32 R14, RZ, RZ, R0 ;  /* 0x000000ffff0e7224 */ /* 0x000fe400078e0000 */
[----:B0-----:R-:W-:Y:S01]  /*17500*/  IMAD.U32 R0, RZ, RZ, UR5 ;  /* 0x00000005ff007e24 */ /* 0x001fe2000f8e00ff */
[----:B----4-:R-:W-:Y:S06]  /*17510*/  @P3 BRA `(.L_x_10541) ;  /* 0x0000000000143947 */ /* 0x010fec0003800000 */
[----:B------:R-:W-:Y:S05]  /*17520*/  @!P0 BRA `(.L_x_10541) ;  /* 0x0000000000108947 */ /* 0x000fea0003800000 */
[----:B------:R-:W2:Y:S04]  /*17530*/  LDG.E R11, desc[UR42][R4.64] ;  /* 0x0000002a040b7981 */ /* 0x000ea8000c1e1900 */
[----:B------:R-:W2:Y:S02]  /*17540*/  LDG.E R4, desc[UR42][R4.64+0x4] ;  /* 0x0000042a04047981 */ /* 0x000ea4000c1e1900 */
[----:B--2---:R-:W-:-:S05]  /*17550*/  IMAD.IADD R14, R4, 0x1, -R11 ;  /* 0x00000001040e7824 */ /* 0x004fca00078e0a0b */
[----:B------:R0:W-:Y:S02]  /*17560*/  STL [R1+0x30], R14 ;  /* 0x0000300e01007387 */ /* 0x0001e40000100800 */
.L_x_10541:
[----:B-----5:R-:W-:Y:S01]  /*17570*/  IMAD.IADD R4, R12, 0x1, R2 ;  /* 0x000000010c047824 */ /* 0x020fe200078e0202 */
[----:B------:R-:W-:Y:S01]  /*17580*/  ULDC.64 UR4, c[0x0][0xa20] ;  /* 0x0002880000047ab9 */ /* 0x000fe20000000a00 */
[----:B------:R1:W-:Y:S01]  /*17590*/  STL [R1+0x4], R13 ;  /* 0x0000040d01007387 */ /* 0x0003e20000100800 */
[----:B------:R-:W-:-:S03]  /*175a0*/  ISETP.NE.U32.AND P0, PT, RZ, UR4, PT ;  /* 0x00000004ff007c0c */ /* 0x000fc6000bf05070 */
[----:B------:R1:W-:Y:S01]  /*175b0*/  STL [R1+0x10], R4 ;  /* 0x0000100401007387 */ /* 0x0003e20000100800 */
[----:B------:R-:W-:-:S13]  /*175c0*/  ISETP.NE.AND.EX P0, PT, RZ, UR5, PT, P0 ;  /* 0x00000005ff007c0c */ /* 0x000fda000bf05300 */
[----:B-1----:R-:W-:Y:S05]  /*175d0*/  @!P0 BRA `(.L_x_10542) ;  /* 0x0000000000108947 */ /* 0x002fea0003800000 */
[----:B------:R-:W-:-:S04]  /*175e0*/  IADD3 R10, P0, R23, UR4, RZ ;  /* 0x00000004170a7c10 */ /* 0x000fc8000ff1e0ff */
[----:B------:R-:W-:-:S05]  /*175f0*/  IADD3.X R11, R15, UR5, RZ, P0, !PT ;  /* 0x000000050f0b7c10 */ /* 0x000fca00087fe4ff */
[----:B------:R1:W5:Y:S01]  /*17600*/  LDG.E R10, desc[UR42][R10.64] ;  /* 0x0000002a0a0a7981 */ /* 0x000362000c1e1900 */
[----:B------:R-:W-:Y:S05]  /*17610*/  BRA `(.L_x_10543) ;  /* 0x0000000000107947 */ /* 0x000fea0003800000 */
.L_x_10542:
[----:B------:R-:W-:Y:S05]  /*17620*/  @!P1 BRA `(.L_x_10543) ;  /* 0x00000000000c9947 */ /* 0x000fea0003800000 */
[----:B------:R-:W2:Y:S04]  /*17630*/  LDG.E R10, desc[UR42][R8.64] ;  /* 0x0000002a080a7981 */ /* 0x000ea8000c1e1900 */
[----:B------:R-:W2:Y:S02]  /*17640*/  LDG.E R8, desc[UR42][R8.64+0x4] ;  /* 0x0000042a08087981 */ /* 0x000ea4000c1e1900 */
[----:B--2---:R-:W-:-:S07]  /*17650*/  IMAD.IADD R10, R8, 0x1, -R10 ;  /* 0x00000001080a7824 */ /* 0x004fce00078e0a0a */
.L_x_10543:
[----:B-----5:R-:W-:Y:S01]  /*17660*/  IMAD.IADD R10, R10, 0x1, -R2 ;  /* 0x000000010a0a7824 */ /* 0x020fe200078e0a02 */
[----:B------:R-:W2:Y:S01]  /*17670*/  LDC R4, c[0x0][0x448] ;  /* 0x00011200ff047b82 */ /* 0x000ea20000000800 */
[----:B------:R-:W3:Y:S04]  /*17680*/  @P2 LDG.E R2, desc[UR42][R6.64] ;  /* 0x0000002a06022981 */ /* 0x000ee8000c1e1900 */
[----:B------:R-:W3:Y:S01]  /*17690*/  @P2 LDG.E R6, desc[UR42][R6.64+0x4] ;  /* 0x0000042a06062981 */ /* 0x000ee2000c1e1900 */
[----:B------:R-:W-:Y:S01]  /*176a0*/  BSSY B0, `(.L_x_10544) ;  /* 0x0000168000007945 */ /* 0x000fe20003800000 */
[----:B--2---:R-:W-:-:S13]  /*176b0*/  ISETP.NE.AND P0, PT, R4, 0x1, PT ;  /* 0x000000010400780c */ /* 0x004fda0003f05270 */
[----:B------:R-:W2:Y:S08]  /*176c0*/  @P0 LDC R4, c[0x0][0x44c] ;  /* 0x00011300ff040b82 */ /* 0x000eb00000000800 */
[----:B------:R-:W4:Y:S01]  /*176d0*/  @P0 LDC R5, c[0x0][0x450] ;  /* 0x00011400ff050b82 */ /* 0x000f220000000800 */
[----:B---3--:R-:W-:Y:S02]  /*176e0*/  @P2 IMAD.IADD R0, R6, 0x1, -R2 ;  /* 0x0000000106002824 */ /* 0x008fe400078e0a02 */
[----:B------:R-:W-:-:S04]  /*176f0*/  IMAD R2, R17, 0xc0, RZ ;  /* 0x000000c011027824 */ /* 0x000fc800078e02ff */
[----:B------:R-:W-:-:S04]  /*17700*/  VIADD R2, R2, 0xbf ;  /* 0x000000bf02027836 */ /* 0x000fc80000000000 */
[----:B--2---:R-:W-:-:S05]  /*17710*/  @P0 IMAD.HI.U32 R4, R2, R4, RZ ;  /* 0x0000000402040227 */ /* 0x004fca00078e00ff */
[----:B----4-:R-:W-:Y:S01]  /*17720*/  @P0 SHF.R.U32.HI R2, RZ, R5, R4 ;  /* 0x00000005ff020219 */ /* 0x010fe20000011604 */
[----:B------:R-:W-:-:S05]  /*17730*/  IMAD.IADD R4, R10, 0x1, R0 ;  /* 0x000000010a047824 */ /* 0x000fca00078e0200 */
        /* <DEDUP_REMOVED lines=9> */
[----:B------:R-:W-:-:S05]  /*177d0*/  VIMNMX R2, R20, R2, PT ;  /* 0x0000000214027248 */ /* 0x000fca0003fe0100 */
[--C-:B------:R-:W-:Y:S02]  /*177e0*/  IMAD R2, R2, 0x80, -R10.reuse ;  /* 0x0000008002027824 */ /* 0x100fe400078e0a0a */
[----:B------:R-:W-:-:S03]  /*177f0*/  IMAD.MOV R10, RZ, RZ, -R10 ;  /* 0x000000ffff0a7224 */ /* 0x000fc600078e0a0a */
[----:B------:R-:W-:Y:S02]  /*17800*/  VIMNMX R0, R2, R0, PT ;  /* 0x0000000002007248 */ /* 0x000fe40003fe0100 */
[----:B------:R-:W-:-:S04]  /*17810*/  VIMNMX R2, RZ, R10, !PT ;  /* 0x0000000aff027248 */ /* 0x000fc80007fe0100 */
[----:B------:R-:W-:Y:S02]  /*17820*/  ISETP.GT.AND P0, PT, R0, R2, PT ;  /* 0x000000020000720c */ /* 0x000fe40003f04270 */
[----:B------:R-:W-:-:S11]  /*17830*/  SHF.R.U32.HI R2, RZ, 0x7, R2 ;  /* 0x00000007ff027819 */ /* 0x000fd60000011602 */
[----:B------:R-:W-:-:S05]  /*17840*/  @P0 VIADD R0, R0, 0x7f ;  /* 0x0000007f00000836 */ /* 0x000fca0000000000 */
[----:B------:R-:W-:-:S04]  /*17850*/  @P0 SHF.R.S32.HI R4, RZ, 0x1f, R0 ;  /* 0x0000001fff040819 */ /* 0x000fc80000011400 */
[----:B------:R-:W-:Y:S02]  /*17860*/  @P0 LEA.HI R0, R4, R0, RZ, 0x7 ;  /* 0x0000000004000211 */ /* 0x000fe400078f38ff */
[-C--:B------:R-:W-:Y:S02]  /*17870*/  MOV R4, R2.reuse ;  /* 0x0000000200047202 */ /* 0x080fe40000000f00 */
[----:B------:R-:W-:Y:S02]  /*17880*/  @P0 SHF.R.S32.HI R4, RZ, 0x7, R0 ;  /* 0x00000007ff040819 */ /* 0x000fe40000011400 */
[----:B------:R-:W-:Y:S02]  /*17890*/  PLOP3.LUT P0, PT, PT, PT, PT, 0x80, 0x0 ;  /* 0x000000000000781c */ /* 0x000fe40003f0f070 */
[----:B------:R-:W-:-:S13]  /*178a0*/  ISETP.GT.AND P1, PT, R4, R2, PT ;  /* 0x000000020400720c */ /* 0x000fda0003f24270 */
[----:B------:R-:W-:Y:S05]  /*178b0*/  @!P1 BRA `(.L_x_10545) ;  /* 0x0000001400189947 */ /* 0x000fea0003800000 */
[----:B------:R-:W-:Y:S01]  /*178c0*/  UMOV UR4, 0xffffffff ;  /* 0xffffffff00047882 */ /* 0x000fe20000000000 */
[----:B------:R-:W-:Y:S02]  /*178d0*/  SEL R0, R13, RZ, !P2 ;  /* 0x000000ff0d007207 */ /* 0x000fe40005000000 */
[----:B------:R-:W-:Y:S05]  /*178e0*/  BRA.DIV UR4, `(.L_x_10546) ;  /* 0x0000005e04ec7947 */ /* 0x000fea000b800000 */
[----:B------:R-:W2:Y:S02]  /*178f0*/  S2R R5, SR_TID.X ;  /* 0x0000000000057919 */ /* 0x000ea40000002100 */
[----:B--2---:R-:W-:-:S04]  /*17900*/  SHF.R.U32.HI R5, RZ, 0x5, R5 ;  /* 0x00000005ff057819 */ /* 0x004fc80000011605 */
[----:B------:R-:W-:-:S05]  /*17910*/  LOP3.LUT R5, R5, 0x3, RZ, 0xc0, !PT ;  /* 0x0000000305057812 */ /* 0x000fca00078ec0ff */
[----:B0-----:R0:W2:Y:S02]  /*17920*/  SHFL.IDX PT, R14, R5, RZ, 0x1f ;  /* 0x00001fff050e7589 */ /* 0x0010a400000e0000 */
.L_x_10691:
[----:B--2---:R-:W-:Y:S02]  /*17930*/  ISETP.NE.AND P0, PT, R14, RZ, PT ;  /* 0x000000ff0e00720c */ /* 0x004fe40003f05270 */
[----:B------:R-:W-:-:S11]  /*17940*/  PLOP3.LUT P6, PT, PT, PT, PT, 0x8, 0x0 ;  /* 0x000000000000781c */ /* 0x000fd60003fce170 */
[----:B------:R-:W-:Y:S05]  /*17950*/  @P0 BRA `(.L_x_10547) ;  /* 0x00000000000c0947 */ /* 0x000fea0003800000 */
[----:B------:R-:W-:-:S03]  /*17960*/  UMOV UR4, 0xffffffff ;  /* 0xffffffff00047882 */ /* 0x000fc60000000000 */
[----:B------:R-:W-:Y:S05]  /*17970*/  BRA.DIV UR4, `(.L_x_10548) ;  /* 0x0000005e04fc7947 */ /* 0x000fea000b800000 */
[----:B------:R-:W-:-:S13]  /*17980*/  ELECT P6, URZ, PT ;  /* 0x00000000003f782f */ /* 0x000fda00038c0000 */
.L_x_10547:
[----:B0-----:R-:W2:Y:S01]  /*17990*/  LDL R5, [R1+0x48] ;  /* 0x0000480001057983 */ /* 0x001ea20000100800 */
[----:B------:R-:W-:Y:S01]  /*179a0*/  BSSY B1, `(.L_x_10549) ;  /* 0x0000008000017945 */ /* 0x000fe20003800000 */
[----:B--2---:R-:W-:-:S05]  /*179b0*/  VIADD R5, R5, 0x1 ;  /* 0x0000000105057836 */ /* 0x004fca0000000000 */
[----:B------:R-:W-:-:S04]  /*179c0*/  LEA.HI R6, R5, R5, RZ, 0x1 ;  /* 0x0000000505067211 */ /* 0x000fc800078f08ff */
[----:B------:R-:W-:-:S05]  /*179d0*/  LOP3.LUT R6, R6, 0xfffffffe, RZ, 0xc0, !PT ;  /* 0xfffffffe06067812 */ /* 0x000fca00078ec0ff */
[----:B------:R-:W-:-:S05]  /*179e0*/  IMAD.IADD R5, R5, 0x1, -R6 ;  /* 0x0000000105057824 */ /* 0x000fca00078e0a06 */
[----:B------:R-:W-:-:S04]  /*179f0*/  SHF.L.U32 R5, R5, 0x1f, RZ ;  /* 0x0000001f05057819 */ /* 0x000fc800000006ff */
[----:B------:R-:W0:Y:S02]  /*17a00*/  SYNCS.PHASECHK.TRANS64.TRYWAIT P0, [R22+URZ+0x19c20], R5 ;  /* 0x019c2005160075a7 */ /* 0x000e24000800017f */
[----:B0-----:R-:W-:Y:S05]  /*17a10*/  @!P0 BRA `(.L_x_10550) ;  /* 0x0000005c00f48947 */ /* 0x001fea0003800000 */
.L_x_10694:
[----:B------:R-:W-:Y:S05]  /*17a20*/  BSYNC B1 ;  /* 0x0000000000017941 */ /* 0x000fea0003800000 */
.L_x_10549:
        /* <DEDUP_REMOVED lines=11> */
.L_x_10695:
[----:B------:R-:W-:Y:S05]  /*17ae0*/  BSYNC B2 ;  /* 0x0000000000027941 */ /* 0x000fea0003800000 */
.L_x_10553:
[----:B------:R-:W-:Y:S04]  /*17af0*/  BSSY B2, `(.L_x_10555) ;  /* 0x0000009000027945 */ /* 0x000fe80003800000 */
[----:B------:R-:W-:Y:S05]  /*17b00*/  @P1 BRA `(.L_x_10556) ;  /* 0x00000000001c1947 */ /* 0x000fea0003800000 */
[----:B0-----:R-:W0:Y:S02]  /*17b10*/  S2R R5, SR_TID.X ;  /* 0x0000000000057919 */ /* 0x001e240000002100 */
[----:B0-----:R-:W-:Y:S01]  /*17b20*/  LOP3.LUT R6, R5, 0x1f, RZ, 0xc0, !PT ;  /* 0x0000001f05067812 */ /* 0x001fe200078ec0ff */
[----:B------:R-:W-:-:S03]  /*17b30*/  IMAD.MOV.U32 R5, RZ, RZ, 0x3000 ;  /* 0x00003000ff057424 */ /* 0x000fc600078e00ff */
[----:B------:R-:W-:Y:S01]  /*17b40*/  ISETP.NE.AND P0, PT, R6, RZ, PT ;  /* 0x000000ff0600720c */ /* 0x000fe20003f05270 */
[----:B------:R3:W-:-:S12]  /*17b50*/  SYNCS.ARRIVE.TRANS64 RZ, [R8+URZ+0x19c90], R5 ;  /* 0x019c900508ff79a7 */ /* 0x0007d8000800003f */
[----:B---3--:R-:W-:Y:S05]  /*17b60*/  @!P0 BRA `(.L_x_10556) ;  /* 0x0000000000048947 */ /* 0x008fea0003800000 */
[----:B------:R-:W-:Y:S01]  /*17b70*/  BPT.TRAP 0x1 ;  /* 0x000000040000795c */ /* 0x000fe20000300000 */
.L_x_10556:
[----:B------:R-:W-:Y:S05]  /*17b80*/  BSYNC B2 ;  /* 0x0000000000027941 */ /* 0x000fea0003800000 */
.L_x_10555:
        /* <DEDUP_REMOVED lines=8> */
[----:B0-----:R-:W-:Y:S01]  /*17c10*/  VIADD R5, R8, 0x19c90 ;  /* 0x00019c9008057836 */ /* 0x001fe20000000000 */
[----:B------:R-:W-:Y:S01]  /*17c20*/  UMOV UR6, 0x0 ;  /* 0x0000000000067882 */ /* 0x000fe20000000000 */
[----:B------:R-:W-:Y:S01]  /*17c30*/  VIADD R9, R7, 0x13800 ;  /* 0x0001380007097836 */ /* 0x000fe20000000000 */
[----:B------:R-:W-:-:S09]  /*17c40*/  UMOV UR7, 0x12f00000 ;  /* 0x12f0000000077882 */ /* 0x000fd20000000000 */
.L_x_10557:
        /* <DEDUP_REMOVED lines=16> */
.L_x_10558:
        /* <DEDUP_REMOVED lines=16> */
.L_x_10559:
        /* <DEDUP_REMOVED lines=13> */
.L_x_10696:
[----:B------:R-:W-:Y:S05]  /*17f20*/  BSYNC B2 ;  /* 0x0000000000027941 */ /* 0x000fea0003800000 */
.L_x_10560:
[----:B------:R-:W-:Y:S01]  /*17f30*/  BSSY B2, `(.L_x_10562) ;  /* 0x000000b000027945 */ /* 0x000fe20003800000 */
[----:B0-2---:R-:W-:Y:S02]  /*17f40*/  IMAD.MOV.U32 R10, RZ, RZ, 0x0 ;  /* 0x00000000ff0a7424 */ /* 0x005fe400078e00ff */
[----:B-1----:R-:W-:Y:S01]  /*17f50*/  IMAD.MOV.U32 R11, RZ, RZ, 0x12f00000 ;  /* 0x12f00000ff0b7424 */ /* 0x002fe200078e00ff */
        /* <DEDUP_REMOVED lines=8> */
.L_x_10563:
[----:B------:R-:W-:Y:S05]  /*17fe0*/  BSYNC B2 ;  /* 0x0000000000027941 */ /* 0x000fea0003800000 */
.L_x_10562:
        /* <DEDUP_REMOVED lines=8> */
.L_x_10564:
        /* <DEDUP_REMOVED lines=15> */
.L_x_10565:
        /* <DEDUP_REMOVED lines=15> */
.L_x_10566:
        /* <DEDUP_REMOVED lines=10> */
.L_x_10552:
[----:B------:R-:W-:Y:S05]  /*182f0*/  BSYNC B1 ;  /* 0x0000000000017941 */ /* 0x000fea0003800000 */
.L_x_10551:
[----:B0-----:R-:W2:Y:S01]  /*18300*/  LDL.LU R5, [R1] ;  /* 0x0000000001057983 */ /* 0x001ea20000300800 */
        /* <DEDUP_REMOVED lines=10> */
.L_x_10583:
[----:B------:R-:W-:Y:S05]  /*183b0*/  YIELD ;  /* 0x0000000000007946 */ /* 0x000fea0003800000 */
[----:B------:R-:W-:Y:S04]  /*183c0*/  BSSY B1, `(.L_x_10567) ;  /* 0x000008b000017945 */ /* 0x000fe80003800000 */
[----:B---3--:R-:W-:Y:S05]  /*183d0*/  @!P6 BRA `(.L_x_10568) ;  /* 0x000000080024e947 */ /* 0x008fea0003800000 */
[----:B--2---:R-:W2:Y:S01]  /*183e0*/  LDL R5, [R1] ;  /* 0x0000000001057983 */ /* 0x004ea20000100800 */
[----:B------:R-:W-:Y:S01]  /*183f0*/  IMAD R8, R27, 0x8, R22 ;  /* 0x000000081b087824 */ /* 0x000fe200078e0216 */
[----:B------:R-:W0:Y:S01]  /*18400*/  S2R R4, SR_TID.X ;  /* 0x0000000000047919 */ /* 0x000e220000002100 */
[----:B------:R-:W-:Y:S01]  /*18410*/  BSSY B2, `(.L_x_10569) ;  /* 0x0000006000027945 */ /* 0x000fe20003800000 */
[----:B0-----:R-:W-:-:S04]  /*18420*/  LOP3.LUT R4, R4, 0x7f, RZ, 0xc0, !PT ;  /* 0x0000007f04047812 */ /* 0x001fc800078ec0ff */
[----:B------:R-:W-:Y:S02]  /*18430*/  ISETP.NE.AND P2, PT, R4, RZ, PT ;  /* 0x000000ff0400720c */ /* 0x000fe40003f45270 */
[----:B--2---:R-:W-:-:S04]  /*18440*/  SHF.L.U32 R7, R5, 0x1f, RZ ;  /* 0x0000001f05077819 */ /* 0x004fc800000006ff */
[----:B------:R-:W0:Y:S02]  /*18450*/  SYNCS.PHASECHK.TRANS64.TRYWAIT P1, [R8+URZ+0x19ca0], R7 ;  /* 0x019ca007080075a7 */ /* 0x000e24000802017f */
[----:B0-----:R-:W-:Y:S05]  /*18460*/  @!P1 BRA `(.L_x_10570) ;  /* 0x00000054009c9947 */ /* 0x001fea0003800000 */
.L_x_10697:
[----:B------:R-:W-:Y:S05]  /*18470*/  BSYNC B2 ;  /* 0x0000000000027941 */ /* 0x000fea0003800000 */
.L_x_10569:
        /* <DEDUP_REMOVED lines=9> */
.L_x_10572:
[----:B------:R-:W-:Y:S05]  /*18510*/  BSYNC B2 ;  /* 0x0000000000027941 */ /* 0x000fea0003800000 */
.L_x_10571:
        /* <DEDUP_REMOVED lines=11> */
.L_x_10573:
        /* <DEDUP_REMOVED lines=16> */
.L_x_10574:
        /* <DEDUP_REMOVED lines=16> */
.L_x_10575:
        /* <DEDUP_REMOVED lines=13> */
.L_x_10698:
[----:B------:R-:W-:Y:S05]  /*188a0*/  BSYNC B2 ;  /* 0x0000000000027941 */ /* 0x000fea0003800000 */
.L_x_10576:
[----:B------:R-:W-:Y:S01]  /*188b0*/  BSSY B2, `(.L_x_10578) ;  /* 0x000000b000027945 */ /* 0x000fe20003800000 */
[----:B------:R-:W-:Y:S02]  /*188c0*/  IMAD.MOV.U32 R10, RZ, RZ, 0x0 ;  /* 0x00000000ff0a7424 */ /* 0x000fe400078e00ff */
[----:B-1----:R-:W-:Y:S01]  /*188d0*/  IMAD.MOV.U32 R11, RZ, RZ, 0x12f00000 ;  /* 0x12f00000ff0b7424 */ /* 0x002fe200078e00ff */
        /* <DEDUP_REMOVED lines=8> */
.L_x_10579:
[----:B------:R-:W-:Y:S05]  /*18960*/  BSYNC B2 ;  /* 0x0000000000027941 */ /* 0x000fea0003800000 */
.L_x_10578:
        /* <DEDUP_REMOVED lines=8> */
.L_x_10580:
        /* <DEDUP_REMOVED lines=15> */
.L_x_10581:
        /* <DEDUP_REMOVED lines=15> */
.L_x_10582:
        /* <DEDUP_REMOVED lines=10> */
.L_x_10568:
[----:B------:R-:W-:Y:S05]  /*18c70*/  BSYNC B1 ;  /* 0x0000000000017941 */ /* 0x000fea0003800000 */
.L_x_10567:
[----:B------:R-:W3:Y:S01]  /*18c80*/  LDL.LU R7, [R1] ;  /* 0x0000000001077983 */ /* 0x000ee20000300800 */
[----:B------:R-:W-:Y:S02]  /*18c90*/  IADD3 R27, R27, 0x1, RZ ;  /* 0x000000011b1b7810 */ /* 0x000fe40007ffe0ff */
[C---:B------:R-:W-:Y:S01]  /*18ca0*/  ISETP.GT.AND P2, PT, R9.reuse, R2, PT ;  /* 0x000000020900720c */ /* 0x040fe20003f44270 */
[----:B------:R-:W-:Y:S01]  /*18cb0*/  VIADD R9, R9, 0xffffffff ;  /* 0xffffffff09097836 */ /* 0x000fe20000000000 */
[----:B------:R-:W-:-:S04]  /*18cc0*/  ISETP.NE.AND P1, PT, R27, 0x2, PT ;  /* 0x000000021b00780c */ /* 0x000fc80003f25270 */
[----:B------:R-:W-:Y:S02]  /*18cd0*/  SEL R4, RZ, 0x1, P1 ;  /* 0x00000001ff047807 */ /* 0x000fe40000800000 */
[----:B------:R-:W-:Y:S02]  /*18ce0*/  SEL R27, R27, RZ, P1 ;  /* 0x000000ff1b1b7207 */ /* 0x000fe40000800000 */
[----:B---3--:R-:W-:-:S05]  /*18cf0*/  LOP3.LUT R7, R7, R4, RZ, 0x3c, !PT ;  /* 0x0000000407077212 */ /* 0x008fca00078e3cff */
[----:B------:R3:W-:Y:S01]  /*18d00*/  STL [R1], R7 ;  /* 0x0000000701007387 */ /* 0x0007e20000100800 */
[----:B------:R-:W-:Y:S05]  /*18d10*/  @P2 BRA `(.L_x_10583) ;  /* 0xfffffff400a42947 */ /* 0x000fea000383ffff */
.L_x_10545:
[----:B------:R-:W-:Y:S05]  /*18d20*/  BSYNC B0 ;  /* 0x0000000000007941 */ /* 0x000fea0003800000 */
.L_x_10544:
[----:B------:R-:W4:Y:S01]  /*18d30*/  LDC R0, c[0x0][0x448] ;  /* 0x00011200ff007b82 */ /* 0x000f220000000800 */
[----:B------:R-:W-:Y:S01]  /*18d40*/  IMAD.MOV.U32 R2, RZ, RZ, 0xc0 ;  /* 0x000000c0ff027424 */ /* 0x000fe200078e00ff */
[----:B------:R-:W-:Y:S05]  /*18d50*/  @!P0 WARPSYNC.ALL ;  /* 0x0000000000008948 */ /* 0x000fea0003800000 */
[----:B------:R-:W-:Y:S01]  /*18d60*/  IMAD R2, R17, R2, 0xbf ;  /* 0x000000bf11027424 */ /* 0x000fe200078e0202 */
[----:B------:R-:W-:Y:S01]  /*18d70*/  @!P0 BAR.SYNC.DEFER_BLOCKING 0xc, 0x200 ;  /* 0x0308000000008b1d */ /* 0x000fe20000010000 */
[----:B----4-:R-:W-:-:S13]  /*18d80*/  ISETP.NE.AND P1, PT, R0, 0x1, PT ;  /* 0x000000010000780c */ /* 0x010fda0003f25270 */
[----:B------:R-:W4:Y:S08]  /*18d90*/  @P1 LDC R0, c[0x0][0x44c] ;  /* 0x00011300ff001b82 */ /* 0x000f300000000800 */
[----:B------:R-:W5:Y:S01]  /*18da0*/  @P1 LDC R3, c[0x0][0x450] ;  /* 0x00011400ff031b82 */ /* 0x000f620000000800 */
[----:B----4-:R-:W-:-:S05]  /*18db0*/  @P1 IMAD.HI.U32 R0, R2, R0, RZ ;  /* 0x0000000002001227 */ /* 0x010fca00078e00ff */
[----:B-----5:R-:W-:-:S05]  /*18dc0*/  @P1 SHF.R.U32.HI R2, RZ, R3, R0 ;  /* 0x00000003ff021219 */ /* 0x020fca0000011600 */
[----:B------:R-:W-:-:S05]  /*18dd0*/  IMAD.IADD R2, R21, 0x1, R2 ;  /* 0x0000000115027824 */ /* 0x000fca00078e0202 */
[----:B------:R-:W-:-:S04]  /*18de0*/  SHF.R.S32.HI R0, RZ, 0x1f, R2 ;  /* 0x0000001fff007819 */ /* 0x000fc80000011402 */
[----:B------:R-:W-:-:S04]  /*18df0*/  LEA.HI R0, R0, R2, RZ, 0x7 ;  /* 0x0000000200007211 */ /* 0x000fc800078f38ff */
[----:B------:R-:W-:-:S04]  /*18e00*/  SHF.R.S32.HI R0, RZ, 0x7, R0 ;  /* 0x00000007ff007819 */ /* 0x000fc80000011400 */
[----:B------:R-:W-:-:S04]  /*18e10*/  VIMNMX R4, R20, R0, PT ;  /* 0x0000000014047248 */ /* 0x000fc80003fe0100 */
[----:B------:R-:W-:Y:S01]  /*18e20*/  ISETP.GT.AND P0, PT, R4, RZ, PT ;  /* 0x000000ff0400720c */ /* 0x000fe20003f04270 */
[----:B------:R4:W-:-:S12]  /*18e30*/  STL [R1+0x28], R4 ;  /* 0x0000280401007387 */ /* 0x0009d80000100800 */
[----:B----4-:R-:W-:Y:S05]  /*18e40*/  @P0 BRA `(.L_x_10584) ;  /* 0x0000000000440947 */ /* 0x010fea0003800000 */
[----:B------:R-:W4:Y:S02]  /*18e50*/  S2R R4, SR_TID.X ;  /* 0x0000000000047919 */ /* 0x000f240000002100 */
[----:B----4-:R-:W-:-:S04]  /*18e60*/  LOP3.LUT R4, R4, 0x7f, RZ, 0xc0, !PT ;  /* 0x0000007f04047812 */ /* 0x010fc800078ec0ff */
[----:B------:R-:W-:-:S13]  /*18e70*/  ISETP.NE.AND P0, PT, R4, RZ, PT ;  /* 0x000000ff0400720c */ /* 0x000fda0003f05270 */
[----:B------:R-:W-:Y:S05]  /*18e80*/  @P0 BRA `(.L_x_10585) ;  /* 0x0000003000ac0947 */ /* 0x000fea0003800000 */
[----:B--2---:R-:W2:Y:S01]  /*18e90*/  S2R R5, SR_LANEID ;  /* 0x0000000000057919 */ /* 0x004ea20000000000 */
[----:B------:R-:W-:Y:S01]  /*18ea0*/  VOTEU.ANY UR4, UPT, PT ;  /* 0x0000000000047886 */ /* 0x000fe200038e0100 */
[----:B------:R-:W4:Y:S01]  /*18eb0*/  LDC.64 R2, c[0x0][0xc60] ;  /* 0x00031800ff027b82 */ /* 0x000f220000000a00 */
[----:B------:R-:W2:Y:S02]  /*18ec0*/  FLO.U32 R0, UR4 ;  /* 0x0000000400007d00 */ /* 0x000ea400080e0000 */
[----:B--2---:R-:W-:-:S06]  /*18ed0*/  ISETP.EQ.U32.AND P0, PT, R0, R5, PT ;  /* 0x000000050000720c */ /* 0x004fcc0003f02070 */
[----:B------:R-:W4:Y:S07]  /*18ee0*/  POPC R5, UR4 ;  /* 0x0000000400057d09 */ /* 0x000f2e0008000000 */
[----:B----4-:R-:W2:Y:S01]  /*18ef0*/  @P0 ATOMG.E.ADD.STRONG.GPU PT, R3, desc[UR42][R2.64], R5 ;  /* 0x00000005020309a8 */ /* 0x010ea200081ee1ea */
[----:B------:R-:W4:Y:S02]  /*18f00*/  S2R R4, SR_LTMASK ;  /* 0x0000000000047919 */ /* 0x000f240000003900 */
[----:B----4-:R-:W-:-:S04]  /*18f10*/  LOP3.LUT R4, R4, UR4, RZ, 0xc0, !PT ;  /* 0x0000000404047c12 */ /* 0x010fc8000f8ec0ff */
[----:B---3--:R-:W3:Y:S01]  /*18f20*/  POPC R7, R4 ;  /* 0x0000000400077309 */ /* 0x008ee20000000000 */
[----:B--2---:R-:W3:Y:S02]  /*18f30*/  SHFL.IDX PT, R0, R3, R0, 0x1f ;  /* 0x00001f0003007589 */ /* 0x004ee400000e0000 */
[----:B---3--:R-:W-:Y:S01]  /*18f40*/  IADD3 R16, R0, UR38, R7 ;  /* 0x0000002600107c10 */ /* 0x008fe2000fffe007 */
[----:B------:R-:W-:Y:S06]  /*18f50*/  BRA `(.L_x_10585) ;  /* 0x0000003000787947 */ /* 0x000fec0003800000 */
.L_x_10584:
        /* <DEDUP_REMOVED lines=9> */
[----:B------:R-:W4:Y:S01]  /*18ff0*/  LDC.64 R2, c[0x4][R2] ;  /* 0x0100000002027b82 */ /* 0x000f220000000a00 */
[----:B--2---:R-:W-:Y:S02]  /*19000*/  IMAD.U32 R5, RZ, RZ, UR7 ;  /* 0x00000007ff057e24 */ /* 0x004fe4000f8e00ff */
[----:B------:R-:W-:Y:S02]  /*19010*/  IMAD.U32 R6, RZ, RZ, UR8 ;  /* 0x00000008ff067e24 */ /* 0x000fe4000f8e00ff */
[----:B---3--:R-:W-:-:S02]  /*19020*/  IMAD.U32 R7, RZ, RZ, UR9 ;  /* 0x00000009ff077e24 */ /* 0x008fc4000f8e00ff */
[----:B------:R-:W-:Y:S02]  /*19030*/  IMAD.U32 R10, RZ, RZ, UR4 ;  /* 0x00000004ff0a7e24 */ /* 0x000fe4000f8e00ff */
[----:B-1----:R-:W-:Y:S02]  /*19040*/  IMAD.U32 R11, RZ, RZ, UR5 ;  /* 0x00000005ff0b7e24 */ /* 0x002fe4000f8e00ff */
[----:B------:R-:W-:Y:S02]  /*19050*/  IMAD.MOV.U32 R8, RZ, RZ, 0x70 ;  /* 0x00000070ff087424 */ /* 0x000fe400078e00ff */
[----:B------:R-:W-:Y:S02]  /*19060*/  IMAD.MOV.U32 R12, RZ, RZ, 0x1 ;  /* 0x00000001ff0c7424 */ /* 0x000fe400078e00ff */
[----:B------:R-:W-:-:S07]  /*19070*/  IMAD.MOV.U32 R13, RZ, RZ, RZ ;  /* 0x000000ffff0d7224 */ /* 0x000fce00078e00ff */
[----:B------:R-:W-:-:S07]  /*19080*/  LEPC R20, `(.L_x_10587) ;  /* 0x000000001014794e */ /* 0x000fce0000000000 */
[----:B0---4-:R-:W-:Y:S05]  /*19090*/  CALL.ABS.NOINC R2 ;  /* 0x0000000002007343 */ /* 0x011fea0003c00000 */
.L_x_10587:
[----:B------:R-:W-:Y:S05]  /*190a0*/  BSYNC B6 ;  /* 0x0000000000067941 */ /* 0x000fea0003800000 */
.L_x_10586:
[----:B------:R-:W4:Y:S01]  /*190b0*/  LDL.LU R2, [R1+0x8] ;  /* 0x0000080001027983 */ /* 0x000f220000300800 */
[----:B------:R-:W-:Y:S01]  /*190c0*/  VIADD R0, R22, 0x9000 ;  /* 0x0000900016007836 */ /* 0x000fe20000000000 */
[----:B------:R-:W-:Y:S04]  /*190d0*/  BSSY B6, `(.L_x_10588) ;  /* 0x0000016000067945 */ /* 0x000fe80003800000 */
[----:B------:R-:W-:Y:S02]  /*190e0*/  LOP3.LUT P0, RZ, R0, 0x9f, RZ, 0xc0, !PT ;  /* 0x0000009f00ff7812 */ /* 0x000fe4000780c0ff */
[----:B----4-:R-:W-:-:S11]  /*190f0*/  LOP3.LUT R2, R2, 0xfffffffe, RZ, 0xc0, !PT ;  /* 0xfffffffe02027812 */ /* 0x010fd600078ec0ff */
[----:B------:R-:W-:-:S05]  /*19100*/  @P0 LOP3.LUT R2, R2, 0x1, RZ, 0xfc, !PT ;  /* 0x0000000102020812 */ /* 0x000fca00078efcff */
[----:B------:R4:W-:Y:S01]  /*19110*/  STL [R1+0x8], R2 ;  /* 0x0000080201007387 */ /* 0x0009e20000100800 */
[----:B------:R-:W-:Y:S05]  /*19120*/  @!P0 BRA `(.L_x_10589) ;  /* 0x0000000000408947 */ /* 0x000fea0003800000 */
[----:B----4-:R-:W-:Y:S01]  /*19130*/  MOV R2, 0x0 ;  /* 0x0000000000027802 */ /* 0x010fe20000000f00 */
[----:B------:R-:W-:Y:S01]  /*19140*/  ULDC.64 UR6, c[0x4][0x1c8] ;  /* 0x0100720000067ab9 */ /* 0x000fe20000000a00 */
[----:B------:R-:W-:Y:S01]  /*19150*/  ULDC.64 UR8, c[0x4][0x1d0] ;  /* 0x0100740000087ab9 */ /* 0x000fe20000000a00 */
[----:B------:R-:W-:Y:S01]  /*19160*/  ULDC.64 UR4, c[0x4][0x48] ;  /* 0x0100120000047ab9 */ /* 0x000fe20000000a00 */
[----:B------:R-:W-:Y:S01]  /*19170*/  IMAD.U32 R4, RZ, RZ, UR6 ;  /* 0x00000006ff047e24 */ /* 0x000fe2000f8e00ff */
[----:B-1----:R-:W-:Y:S01]  /*19180*/  MOV R11, UR5 ;  /* 0x00000005000b7c02 */ /* 0x002fe20008000f00 */
[----:B------:R-:W1:Y:S01]  /*19190*/  LDC.64 R2, c[0x4][R2] ;  /* 0x0100000002027b82 */ /* 0x000e620000000a00 */
[----:B--2---:R-:W-:Y:S02]  /*191a0*/  IMAD.U32 R5, RZ, RZ, UR7 ;  /* 0x00000007ff057e24 */ /* 0x004fe4000f8e00ff */
[----:B------:R-:W-:Y:S02]  /*191b0*/  IMAD.U32 R6, RZ, RZ, UR8 ;  /* 0x00000008ff067e24 */ /* 0x000fe4000f8e00ff */
[----:B---3--:R-:W-:-:S02]  /*191c0*/  IMAD.U32 R7, RZ, RZ, UR9 ;  /* 0x00000009ff077e24 */ /* 0x008fc4000f8e00ff */
[----:B------:R-:W-:Y:S02]  /*191d0*/  IMAD.U32 R10, RZ, RZ, UR4 ;  /* 0x00000004ff0a7e24 */ /* 0x000fe4000f8e00ff */
[----:B------:R-:W-:Y:S02]  /*191e0*/  IMAD.MOV.U32 R8, RZ, RZ, 0x70 ;  /* 0x00000070ff087424 */ /* 0x000fe400078e00ff */
[----:B------:R-:W-:Y:S02]  /*191f0*/  IMAD.MOV.U32 R12, RZ, RZ, 0x1 ;  /* 0x00000001ff0c7424 */ /* 0x000fe400078e00ff */
[----:B------:R-:W-:-:S07]  /*19200*/  IMAD.MOV.U32 R13, RZ, RZ, RZ ;  /* 0x000000ffff0d7224 */ /* 0x000fce00078e00ff */
[----:B------:R-:W-:-:S07]  /*19210*/  LEPC R20, `(.L_x_10589) ;  /* 0x000000001014794e */ /* 0x000fce0000000000 */
[----:B01----:R-:W-:Y:S05]  /*19220*/  CALL.ABS.NOINC R2 ;  /* 0x0000000002007343 */ /* 0x003fea0003c00000 */
.L_x_10589:
[----:B------:R-:W-:Y:S05]  /*19230*/  BSYNC B6 ;  /* 0x0000000000067941 */ /* 0x000fea0003800000 */
.L_x_10588:
[----:B------:R-:W-:Y:S01]  /*19240*/  VIADD R25, R22, 0x3000 ;  /* 0x0000300016197836 */ /* 0x000fe20000000000 */
[----:B------:R-:W-:Y:S04]  /*19250*/  BSSY B6, `(.L_x_10590) ;  /* 0x0000013000067945 */ /* 0x000fe80003800000 */
[----:B------:R-:W-:-:S13]  /*19260*/  LOP3.LUT P0, RZ, R25, 0x3ff, RZ, 0xc0, !PT ;  /* 0x000003ff19ff7812 */ /* 0x000fda000780c0ff */
[----:B------:R-:W-:Y:S05]  /*19270*/  @!P0 BRA `(.L_x_10591) ;  /* 0x0000000000408947 */ /* 0x000fea0003800000 */
[----:B----4-:R-:W-:Y:S01]  /*19280*/  MOV R2, 0x0 ;  /* 0x0000000000027802 */ /* 0x010fe20000000f00 */
        /* <DEDUP_REMOVED lines=15> */
.L_x_10591:
[----:B------:R-:W-:Y:S05]  /*19380*/  BSYNC B6 ;  /* 0x0000000000067941 */ /* 0x000fea0003800000 */
.L_x_10590:
[----:B----4-:R-:W4:Y:S01]  /*19390*/  LDL R2, [R1+0x8] ;  /* 0x0000080001027983 */ /* 0x010f220000100800 */
[----:B------:R-:W-:Y:S01]  /*193a0*/  BSSY B6, `(.L_x_10592) ;  /* 0x0000013000067945 */ /* 0x000fe20003800000 */
[----:B----4-:R-:W-:-:S13]  /*193b0*/  LOP3.LUT P6, RZ, R2, 0x1, RZ, 0xc0, !PT ;  /* 0x0000000102ff7812 */ /* 0x010fda00078cc0ff */
[----:B------:R-:W-:Y:S05]  /*193c0*/  @!P6 BRA `(.L_x_10593) ;  /* 0x000000000040e947 */ /* 0x000fea0003800000 */
[----:B------:R-:W-:Y:S01]  /*193d0*/  MOV R2, 0x0 ;  /* 0x0000000000027802 */ /* 0x000fe20000000f00 */
[----:B------:R-:W-:Y:S01]  /*193e0*/  ULDC.64 UR4, c[0x4][0x1c8] ;  /* 0x0100720000047ab9 */ /* 0x000fe20000000a00 */
[----:B------:R-:W-:Y:S01]  /*193f0*/  ULDC.64 UR6, c[0x4][0x1d0] ;  /* 0x0100740000067ab9 */ /* 0x000fe20000000a00 */
[----:B------:R-:W-:Y:S01]  /*19400*/  ULDC.64 UR8, c[0x4][0x58] ;  /* 0x0100160000087ab9 */ /* 0x000fe20000000a00 */
[----:B------:R-:W-:Y:S01]  /*19410*/  IMAD.U32 R4, RZ, RZ, UR4 ;  /* 0x00000004ff047e24 */ /* 0x000fe2000f8e00ff */
[----:B------:R-:W-:Y:S01]  /*19420*/  MOV R8, 0x70 ;  /* 0x0000007000087802 */ /* 0x000fe20000000f00 */
[----:B------:R-:W4:Y:S01]  /*19430*/  LDC.64 R2, c[0x4][R2] ;  /* 0x0100000002027b82 */ /* 0x000f220000000a00 */
[----:B--2---:R-:W-:Y:S02]  /*19440*/  IMAD.U32 R5, RZ, RZ, UR5 ;  /* 0x00000005ff057e24 */ /* 0x004fe4000f8e00ff */
[----:B------:R-:W-:Y:S02]  /*19450*/  IMAD.U32 R6, RZ, RZ, UR6 ;  /* 0x00000006ff067e24 */ /* 0x000fe4000f8e00ff */
[----:B---3--:R-:W-:-:S02]  /*19460*/  IMAD.U32 R7, RZ, RZ, UR7 ;  /* 0x00000007ff077e24 */ /* 0x008fc4000f8e00ff */
[----:B------:R-:W-:Y:S02]  /*19470*/  IMAD.U32 R10, RZ, RZ, UR8 ;  /* 0x00000008ff0a7e24 */ /* 0x000fe4000f8e00ff */
[----:B-1----:R-:W-:Y:S02]  /*19480*/  IMAD.U32 R11, RZ, RZ, UR9 ;  /* 0x00000009ff0b7e24 */ /* 0x002fe4000f8e00ff */
[----:B------:R-:W-:Y:S02]  /*19490*/  IMAD.MOV.U32 R12, RZ, RZ, 0x1 ;  /* 0x00000001ff0c7424 */ /* 0x000fe400078e00ff */
[----:B------:R-:W-:-:S07]  /*194a0*/  IMAD.MOV.U32 R13, RZ, RZ, RZ ;  /* 0x000000ffff0d7224 */ /* 0x000fce00078e00ff */
[----:B------:R-:W-:-:S07]  /*194b0*/  LEPC R20, `(.L_x_10593) ;  /* 0x000000001014794e */ /* 0x000fce0000000000 */
[----:B0---4-:R-:W-:Y:S05]  /*194c0*/  CALL.ABS.NOINC R2 ;  /* 0x0000000002007343 */ /* 0x011fea0003c00000 */
.L_x_10593:
[----:B------:R-:W-:Y:S05]  /*194d0*/  BSYNC B6 ;  /* 0x0000000000067941 */ /* 0x000fea0003800000 */
.L_x_10592:
[----:B------:R-:W4:Y:S01]  /*194e0*/  LDL.LU R21, [R1+0xc] ;  /* 0x00000c0001157983 */ /* 0x000f220000300800 */
[----:B------:R-:W-:-:S03]  /*194f0*/  ULDC.64 UR4, c[0x0][0x9f8] ;  /* 0x00027e0000047ab9 */ /* 0x000fc60000000a00 */
[----:B------:R-:W5:Y:S01]  /*19500*/  LDL R20, [R1+0x4] ;  /* 0x0000040001147983 */ /* 0x000f620000100800 */
[----:B------:R-:W-:-:S04]  /*19510*/  ISETP.NE.U32.AND P0, PT, RZ, UR4, PT ;  /* 0x00000004ff007c0c */ /* 0x000fc8000bf05070 */
[----:B------:R-:W-:-:S13]  /*19520*/  ISETP.NE.AND.EX P0, PT, RZ, UR5, PT, P0 ;  /* 0x00000005ff007c0c */ /* 0x000fda000bf05300 */
[----:B------:R-:W-:-:S04]  /*19530*/  @P0 IADD3 R2, P1, R23, UR4, RZ ;  /* 0x0000000417020c10 */ /* 0x000fc8000ff3e0ff */
[----:B----4-:R-:W-:Y:S01]  /*19540*/  @P0 IADD3.X R3, R21, UR5, RZ, P1, !PT ;  /* 0x0000000515030c10 */ /* 0x010fe20008ffe4ff */
[----:B------:R-:W-:-:S04]  /*19550*/  ULDC.64 UR4, c[0x0][0xa08] ;  /* 0x0002820000047ab9 */ /* 0x000fc80000000a00 */
[----:B-----5:R4:W5:Y:S02]  /*19560*/  @P0 LDG.E R20, desc[UR42][R2.64] ;  /* 0x0000002a02140981 */ /* 0x020964000c1e1900 */
[----:B----4-:R-:W4:Y:S01]  /*19570*/  LDC.64 R2, c[0x0][0x418] ;  /* 0x00010600ff027b82 */ /* 0x010f220000000a00 */
[----:B-----5:R-:W-:Y:S01]  /*19580*/  SHF.R.S32.HI R8, RZ, 0x1f, R20 ;  /* 0x0000001fff087819 */ /* 0x020fe20000011414 */
[----:B------:R0:W-:Y:S01]  /*19590*/  @P0 STL [R1+0x4], R20 ;  /* 0x0000041401000387 */ /* 0x0001e20000100800 */
[----:B----4-:R-:W-:Y:S01]  /*195a0*/  LOP3.LUT P0, RZ, R2, UR4, RZ, 0xfc, !PT ;  /* 0x0000000402ff7c12 */ /* 0x010fe2000f80fcff */
[----:B------:R-:W-:Y:S02]  /*195b0*/  UMOV UR4, 0xffffffff ;  /* 0xffffffff00047882 */ /* 0x000fe40000000000 */
[----:B------:R0:W-:Y:S01]  /*195c0*/  STL [R1+0xc], R8 ;  /* 0x00000c0801007387 */ /* 0x0001e20000100800 */
[----:B------:R-:W-:-:S04]  /*195d0*/  LOP3.LUT P0, RZ, R3, UR5, RZ, 0xfc, P0 ;  /* 0x0000000503ff7c12 */ /* 0x000fc8000800fcff */
[----:B------:R-:W-:Y:S01]  /*195e0*/  SEL R23, R20, RZ, !P0 ;  /* 0x000000ff14177207 */ /* 0x000fe20004000000 */
[----:B------:R-:W-:Y:S08]  /*195f0*/  BRA.DIV UR4, `(.L_x_10594) ;  /* 0x0000004604607947 */ /* 0x000ff0000b800000 */
[----:B------:R-:W4:Y:S02]  /*19600*/  S2R R0, SR_TID.X ;  /* 0x0000000000007919 */ /* 0x000f240000002100 */
[----:B----4-:R-:W-:-:S04]  /*19610*/  SHF.R.U32.HI R0, RZ, 0x5, R0 ;  /* 0x00000005ff007819 */ /* 0x010fc80000011600 */
[----:B------:R-:W-:-:S05]  /*19620*/  LOP3.LUT R0, R0, 0x3, RZ, 0xc0, !PT ;  /* 0x0000000300007812 */ /* 0x000fca00078ec0ff */
[----:B0-----:R0:W4:Y:S02]  /*19630*/  SHFL.IDX PT, R14, R0, RZ, 0x1f ;  /* 0x00001fff000e7589 */ /* 0x00112400000e0000 */
.L_x_10701:
[----:B0-----:R-:W5:Y:S01]  /*19640*/  LDL.LU R0, [R1+0x8] ;  /* 0x0000080001007983 */ /* 0x001f620000300800 */
[----:B------:R-:W-:Y:S02]  /*19650*/  PLOP3.LUT P1, PT, PT, PT, PT, 0x8, 0x0 ;  /* 0x000000000000781c */ /* 0x000fe40003f2e170 */
[----:B----4-:R-:W-:Y:S02]  /*19660*/  ISETP.NE.AND P0, PT, R14, RZ, PT ;  /* 0x000000ff0e00720c */ /* 0x010fe40003f05270 */
[----:B-----5:R-:W-:-:S09]  /*19670*/  LOP3.LUT R0, R0, 0xfffffffe, RZ, 0xc0, !PT ;  /* 0xfffffffe00007812 */ /* 0x020fd200078ec0ff */
[----:B------:R-:W-:-:S05]  /*19680*/  @P1 LOP3.LUT R0, R0, 0x1, RZ, 0xfc, !PT ;  /* 0x0000000100001812 */ /* 0x000fca00078efcff */
[----:B------:R0:W-:Y:S01]  /*19690*/  STL [R1+0x8], R0 ;  /* 0x0000080001007387 */ /* 0x0001e20000100800 */
[----:B------:R-:W-:Y:S05]  /*196a0*/  @P0 BRA `(.L_x_10595) ;  /* 0x0000000400a80947 */ /* 0x000fea0003800000 */
[----:B------:R-:W-:-:S03]  /*196b0*/  UMOV UR4, 0xffffffff ;  /* 0xffffffff00047882 */ /* 0x000fc60000000000 */
[----:B------:R-:W-:Y:S05]  /*196c0*/  BRA.DIV UR4, `(.L_x_10596) ;  /* 0x0000004604607947 */ /* 0x000fea000b800000 */
[----:B------:R-:W-:-:S13]  /*196d0*/  ELECT P6, URZ, PT ;  /* 0x00000000003f782f */ /* 0x000fda00038c0000 */
.L_x_10704:
[----:B------:R-:W-:Y:S05]  /*196e0*/  @!P6 BRA `(.L_x_10595) ;  /* 0x000000040098e947 */ /* 0x000fea0003800000 */
[----:B0-----:R-:W4:Y:S01]  /*196f0*/  LDL R0, [R1+0x28] ;  /* 0x0000280001007983 */ /* 0x001f220000100800 */
[----:B------:R-:W-:-:S04]  /*19700*/  ISETP.NE.U32.AND P0, PT, R2, RZ, PT ;  /* 0x000000ff0200720c */ /* 0x000fc80003f05070 */
[----:B------:R-:W-:Y:S01]  /*19710*/  ISETP.NE.AND.EX P0, PT, R3, RZ, PT, P0 ;  /* 0x000000ff0300720c */ /* 0x000fe20003f05300 */
[----:B----4-:R-:W-:-:S12]  /*19720*/  VIADD R0, R0, 0xffffffff ;  /* 0xffffffff00007836 */ /* 0x010fd80000000000 */
[----:B------:R-:W-:Y:S05]  /*19730*/  @!P0 BRA `(.L_x_10597) ;  /* 0x0000000000448947 */ /* 0x000fea0003800000 */
[----:B---3--:R-:W0:Y:S01]  /*19740*/  LDC R7, c[0x0][0x43c] ;  /* 0x00010f00ff077b82 */ /* 0x008e220000000800 */
[----:B------:R-:W-:Y:S01]  /*19750*/  ULDC.64 UR4, c[0x0][0x428] ;  /* 0x00010a0000047ab9 */ /* 0x000fe20000000a00 */
[----:B0-----:R-:W-:-:S13]  /*19760*/  ISETP.NE.AND P0, PT, R7, 0x1, PT ;  /* 0x000000010700780c */ /* 0x001fda0003f05270 */
[----:B--2---:R-:W0:Y:S02]  /*19770*/  @P0 LDC.64 R4, c[0x0][0x440] ;  /* 0x00011000ff040b82 */ /* 0x004e240000000a00 */
        /* <DEDUP_REMOVED lines=13> */
.L_x_10597:
[----:B------:R-:W-:Y:S01]  /*19850*/  IMAD R4, R24, 0x8, R22 ;  /* 0x0000000818047824 */ /* 0x000fe200078e0216 */
[----:B0-----:R-:W-:Y:S01]  /*19860*/  SHF.L.U32 R3, R28, 0x1f, RZ ;  /* 0x0000001f1c037819 */ /* 0x001fe200000006ff */
[----:B------:R-:W0:Y:S03]  /*19870*/  S2R R2, SR_TID.X ;  /* 0x0000000000027919 */ /* 0x000e260000002100 */
[----:B------:R-:W4:Y:S01]  /*19880*/  SYNCS.PHASECHK.TRANS64.TRYWAIT P0, [R4+URZ+0x19c80], R3 ;  /* 0x019c8003040075a7 */ /* 0x000f22000800017f */
[----:B0-----:R-:W-:-:S04]  /*19890*/  LOP3.LUT R2, R2, 0x7f, RZ, 0xc0, !PT ;  /* 0x0000007f02027812 */ /* 0x001fc800078ec0ff */
[----:B------:R-:W-:Y:S01]  /*198a0*/  ISETP.NE.AND P1, PT, R2, RZ, PT ;  /* 0x000000ff0200720c */ /* 0x000fe20003f25270 */
[----:B----4-:R-:W-:-:S12]  /*198b0*/  @!P0 BRA `(.L_x_10598) ;  /* 0x0000004400048947 */ /* 0x010fd80003800000 */
.L_x_10705:
[----:B------:R-:W-:Y:S05]  /*198c0*/  @P1 BRA `(.L_x_10599) ;  /* 0x00000000001c1947 */ /* 0x000fea0003800000 */
[----:B------:R-:W2:Y:S02]  /*198d0*/  S2R R2, SR_TID.X ;  /* 0x0000000000027919 */ /* 0x000ea40000002100 */
[----:B--2---:R-:W-:Y:S01]  /*198e0*/  LOP3.LUT R5, R2, 0x1f, RZ, 0xc0, !PT ;  /* 0x0000001f02057812 */ /* 0x004fe200078ec0ff */
[----:B------:R-:W-:-:S03]  /*198f0*/  IMAD.MOV.U32 R2, RZ, RZ, 0x3000 ;  /* 0x00003000ff027424 */ /* 0x000fc600078e00ff */
[----:B------:R-:W-:Y:S01]  /*19900*/  ISETP.NE.AND P0, PT, R5, RZ, PT ;  /* 0x000000ff0500720c */ /* 0x000fe20003f05270 */
[----:B------:R4:W-:-:S12]  /*19910*/  SYNCS.ARRIVE.TRANS64 RZ, [R4+URZ+0x19c70], R2 ;  /* 0x019c700204ff79a7 */ /* 0x0009d8000800003f */
[----:B----4-:R-:W-:Y:S05]  /*19920*/  @!P0 BRA `(.L_x_10599) ;  /* 0x0000000000048947 */ /* 0x010fea0003800000 */
[----:B------:R-:W-:Y:S01]  /*19930*/  BPT.TRAP 0x1 ;  /* 0x000000040000795c */ /* 0x000fe20000300000 */
.L_x_10599:
[----:B--2---:R-:W2:Y:S01]  /*19940*/  LDL R5, [R1+0x10] ;  /* 0x0000100001057983 */ /* 0x004ea20000100800 */
        /* <DEDUP_REMOVED lines=15> */
[----:B--2---:R-:W-:-:S05]  /*19a40*/  IMAD R0, R0, 0x80, R5 ;  /* 0x0000008000007824 */ /* 0x004fca00078e0205 */
[----:B------:R-:W-:-:S13]  /*19a50*/  R2UR UR11, R0 ;  /* 0x00000000000b72ca */ /* 0x000fda00000e0000 */
        /* <DEDUP_REMOVED lines=8> */
[----:B------:R-:W4:Y:S02]  /*19ae0*/  SYNCS.PHASECHK.TRANS64.TRYWAIT P0, [R4+URZ+0x19c40], R3 ;  /* 0x019c4003040075a7 */ /* 0x000f24000800017f */
[----:B--2-4-:R-:W-:Y:S05]  /*19af0*/  @!P0 BRA `(.L_x_10600) ;  /* 0x0000004000888947 */ /* 0x014fea0003800000 */
.L_x_10706:
        /* <DEDUP_REMOVED lines=8> */
.L_x_10601:
[----:B0-2---:R-:W2:Y:S01]  /*19b80*/  LDL.LU R3, [R1+0x8] ;  /* 0x0000080001037983 */ /* 0x005ea20000300800 */
        /* <DEDUP_REMOVED lines=24> */
[----:B--2---:R-:W-:-:S04]  /*19d10*/  LOP3.LUT R3, R3, 0xfffffffe, RZ, 0xc0, !PT ;  /* 0xfffffffe03037812 */ /* 0x004fc800078ec0ff */
[----:B------:R-:W-:-:S05]  /*19d20*/  @P0 LOP3.LUT R3, R3, 0x1, RZ, 0xfc, !PT ;  /* 0x0000000103030812 */ /* 0x000fca00078efcff */
[----:B------:R4:W-:Y:S01]  /*19d30*/  STL [R1+0x8], R3 ;  /* 0x0000080301007387 */ /* 0x0009e20000100800 */
[----:B------:R-:W-:Y:S01]  /*19d40*/  NOP ;  /* 0x0000000000007918 */ /* 0x000fe20000000000 */
.L_x_10595:
[----:B------:R-:W5:Y:S04]  /*19d50*/  LDL.LU R4, [R1+0x2c] ;  /* 0x00002c0001047983 */ /* 0x000f680000300800 */
[----:B------:R-:W2:Y:S04]  /*19d60*/  LDL.LU R6, [R1+0x20] ;  /* 0x0000200001067983 */ /* 0x000ea80000300800 */
[----:B----4-:R-:W4:Y:S01]  /*19d70*/  LDL.LU R3, [R1+0x34] ;  /* 0x0000340001037983 */ /* 0x010f220000300800 */
[----:B------:R-:W-:Y:S05]  /*19d80*/  WARPSYNC.ALL ;  /* 0x0000000000007948 */ /* 0x000fea0003800000 */
[----:B------:R-:W-:Y:S01]  /*19d90*/  ULDC.64 UR6, c[0x0][0xa00] ;  /* 0x0002800000067ab9 */ /* 0x000fe20000000a00 */
[----:B------:R-:W-:Y:S01]  /*19da0*/  ULDC.64 UR4, c[0x0][0x298] ;  /* 0x0000a60000047ab9 */ /* 0x000fe20000000a00 */
[----:B------:R-:W-:Y:S01]  /*19db0*/  BAR.SYNC.DEFER_BLOCKING 0x8, 0x200 ;  /* 0x0208000000007b1d */ /* 0x000fe20000010000 */
[----:B------:R-:W-:Y:S01]  /*19dc0*/  ISETP.NE.U32.AND P0, PT, RZ, UR6, PT ;  /* 0x00000006ff007c0c */ /* 0x000fe2000bf05070 */
[----:B0-----:R-:W-:-:S03]  /*19dd0*/  VIADD R0, R22, 0xf000 ;  /* 0x0000f00016007836 */ /* 0x001fc60000000000 */
[----:B------:R-:W-:Y:S01]  /*19de0*/  ISETP.NE.AND.EX P0, PT, RZ, UR7, PT, P0 ;  /* 0x00000007ff007c0c */ /* 0x000fe2000bf05300 */
[----:B------:R-:W-:Y:S01]  /*19df0*/  BSSY B6, `(.L_x_10602) ;  /* 0x0000020000067945 */ /* 0x000fe20003800000 */
[----:B------:R-:W-:Y:S02]  /*19e00*/  LOP3.LUT P1, RZ, R0, 0x9f, RZ, 0xc0, !PT ;  /* 0x0000009f00ff7812 */ /* 0x000fe4000782c0ff */
[----:B-----5:R-:W-:-:S05]  /*19e10*/  SHF.R.S32.HI R2, RZ, 0x1f, R4 ;  /* 0x0000001fff027819 */ /* 0x020fca0000011404 */
[----:B------:R-:W-:Y:S01]  /*19e20*/  IMAD R2, R2, UR4, RZ ;  /* 0x0000000402027c24 */ /* 0x000fe2000f8e02ff */
[----:B----4-:R-:W-:-:S03]  /*19e30*/  SEL R3, R3, RZ, !P0 ;  /* 0x000000ff03037207 */ /* 0x010fc60004000000 */
[----:B------:R-:W-:Y:S01]  /*19e40*/  IMAD R0, R4, UR5, R2 ;  /* 0x0000000504007c24 */ /* 0x000fe2000f8e0202 */
[----:B--2---:R-:W-:Y:S01]  /*19e50*/  SEL R2, R6, RZ, !P0 ;  /* 0x000000ff06027207 */ /* 0x004fe20004000000 */
[----:B------:R-:W-:-:S05]  /*19e60*/  IMAD.WIDE.U32 R4, R4, UR4, RZ ;  /* 0x0000000404047c25 */ /* 0x000fca000f8e00ff */
        /* <DEDUP_REMOVED lines=13> */
[----:B------:R-:W-:Y:S01]  /*19f40*/  MOV R12, 0x1 ;  /* 0x00000001000c7802 */ /* 0x000fe20000000f00 */
[----:B------:R-:W0:Y:S01]  /*19f50*/  LDC.64 R2, c[0x4][R2] ;  /* 0x0100000002027b82 */ /* 0x000e220000000a00 */
[----:B------:R-:W-:Y:S02]  /*19f60*/  IMAD.U32 R5, RZ, RZ, UR5 ;  /* 0x00000005ff057e24 */ /* 0x000fe4000f8e00ff */
[----:B------:R-:W-:Y:S02]  /*19f70*/  IMAD.U32 R6, RZ, RZ, UR6 ;  /* 0x00000006ff067e24 */ /* 0x000fe4000f8e00ff */
[----:B---3--:R-:W-:-:S02]  /*19f80*/  IMAD.U32 R7, RZ, RZ, UR7 ;  /* 0x00000007ff077e24 */ /* 0x008fc4000f8e00ff */
[----:B------:R-:W-:Y:S02]  /*19f90*/  IMAD.U32 R10, RZ, RZ, UR8 ;  /* 0x00000008ff0a7e24 */ /* 0x000fe4000f8e00ff */
[----:B-1----:R-:W-:Y:S02]  /*19fa0*/  IMAD.U32 R11, RZ, RZ, UR9 ;  /* 0x00000009ff0b7e24 */ /* 0x002fe4000f8e00ff */
[----:B------:R-:W-:Y:S02]  /*19fb0*/  IMAD.MOV.U32 R8, RZ, RZ, 0x70 ;  /* 0x00000070ff087424 */ /* 0x000fe400078e00ff */
[----:B------:R-:W-:-:S07]  /*19fc0*/  IMAD.MOV.U32 R13, RZ, RZ, RZ ;  /* 0x000000ffff0d7224 */ /* 0x000fce00078e00ff */
[----:B------:R-:W-:-:S07]  /*19fd0*/  LEPC R20, `(.L_x_10603) ;  /* 0x000000001014794e */ /* 0x000fce0000000000 */
[----:B0-----:R-:W-:Y:S05]  /*19fe0*/  CALL.ABS.NOINC R2 ;  /* 0x0000000002007343 */ /* 0x001fea0003c00000 */
.L_x_10603:
[----:B------:R-:W-:Y:S05]  /*19ff0*/  BSYNC B6 ;  /* 0x0000000000067941 */ /* 0x000fea0003800000 */
.L_x_10602:
[----:B--2---:R-:W2:Y:S01]  /*1a000*/  LDL.LU R0, [R1+0x2c] ;  /* 0x00002c0001007983 */ /* 0x004ea20000300800 */
[----:B------:R-:W0:Y:S01]  /*1a010*/  LDC R9, c[0x0][0x448] ;  /* 0x00011200ff097b82 */ /* 0x000e220000000800 */
[----:B------:R-:W-:Y:S01]  /*1a020*/  ULDC.64 UR4, c[0x0][0x2d8] ;  /* 0x0000b60000047ab9 */ /* 0x000fe20000000a00 */
[----:B------:R-:W-:Y:S01]  /*1a030*/  ULDC.64 UR6, c[0x0][0x2c8] ;  /* 0x0000b20000067ab9 */ /* 0x000fe20000000a00 */
[----:B------:R-:W2:Y:S01]  /*1a040*/  LDL.LU.64 R2, [R1+0x38] ;  /* 0x0000380001027983 */ /* 0x000ea20000300a00 */
[----:B------:R-:W-:-:S03]  /*1a050*/  ULDC.64 UR8, c[0x0][0x280] ;  /* 0x0000a00000087ab9 */ /* 0x000fc60000000a00 */
[----:B------:R-:W4:Y:S04]  /*1a060*/  LDL.LU R20, [R1+0x34] ;  /* 0x0000340001147983 */ /* 0x000f280000300800 */
[----:B------:R-:W3:Y:S04]  /*1a070*/  LDL.LU R21, [R1+0x44] ;  /* 0x0000440001157983 */ /* 0x000ee80000300800 */
[----:B------:R-:W3:Y:S01]  /*1a080*/  LDL.LU R4, [R1+0x20] ;  /* 0x0000200001047983 */ /* 0x000ee20000300800 */
[----:B0-----:R-:W-:-:S13]  /*1a090*/  ISETP.NE.AND P1, PT, R9, 0x1, PT ;  /* 0x000000010900780c */ /* 0x001fda0003f25270 */
[----:B------:R-:W0:Y:S08]  /*1a0a0*/  @P1 LDC R5, c[0x0][0x44c] ;  /* 0x00011300ff051b82 */ /* 0x000e300000000800 */
[----:B------:R-:W1:Y:S08]  /*1a0b0*/  @P1 LDC R6, c[0x0][0x450] ;  /* 0x00011400ff061b82 */ /* 0x000e700000000800 */
[----:B------:R-:W1:Y:S01]  /*1a0c0*/  @P1 LDC R8, c[0x0][0x450] ;  /* 0x00011400ff081b82 */ /* 0x000e620000000800 */
[----:B--2---:R-:W-:-:S02]  /*1a0d0*/  IMAD.MOV.U32 R3, RZ, RZ, R0 ;  /* 0x000000ffff037224 */ /* 0x004fc400078e0000 */
[----:B----4-:R-:W-:Y:S02]  /*1a0e0*/  IMAD R0, R20, UR4, RZ ;  /* 0x0000000414007c24 */ /* 0x010fe4000f8e02ff */
[C---:B------:R-:W-:Y:S01]  /*1a0f0*/  IMAD.WIDE.U32 R2, R18.reuse, UR4, R2 ;  /* 0x0000000412027c25 */ /* 0x040fe2000f8e0002 */
[----:B------:R-:W2:Y:S03]  /*1a100*/  S2R R20, SR_TID.X ;  /* 0x0000000000147919 */ /* 0x000ea60000002100 */
[----:B------:R-:W-:Y:S01]  /*1a110*/  IMAD R0, R18, UR5, R0 ;  /* 0x0000000512007c24 */ /* 0x000fe2000f8e0200 */
[----:B------:R-:W-:-:S03]  /*1a120*/  ULDC.64 UR4, c[0x0][0x2e0] ;  /* 0x0000b80000047ab9 */ /* 0x000fc60000000a00 */
[----:B------:R-:W-:Y:S02]  /*1a130*/  IMAD.IADD R3, R3, 0x1, R0 ;  /* 0x0000000103037824 */ /* 0x000fe400078e0200 */
[----:B---3--:R-:W-:Y:S02]  /*1a140*/  IMAD R0, R21, UR4, RZ ;  /* 0x0000000415007c24 */ /* 0x008fe4000f8e02ff */
        /* <DEDUP_REMOVED lines=71> */
[----:B------:R-:W-:-:S04]  /*1a5c0*/  @!P4 LOP3.LUT R3, R3, R2, RZ, 0x3c, !PT ;  /* 0x000000020303c212 */ /* 0x000fc800078e3cff */
[----:B------:R-:W-:-:S04]  /*1a5d0*/  @!P4 LOP3.LUT R2, R3, R2, RZ, 0x3c, !PT ;  /* 0x000000020302c212 */ /* 0x000fc800078e3cff */
[----:B------:R-:W-:-:S05]  /*1a5e0*/  @!P4 LOP3.LUT R3, R3, R2, RZ, 0x3c, !PT ;  /* 0x000000020303c212 */ /* 0x000fca00078e3cff */
        /* <DEDUP_REMOVED lines=12> */
.L_x_10713:
        /* <DEDUP_REMOVED lines=12> */
.L_x_10606:
[----:B------:R-:W-:Y:S05]  /*1a770*/  BSYNC B0 ;  /* 0x0000000000007941 */ /* 0x000fea0003800000 */
.L_x_10605:
[----:B------:R-:W-:Y:S01]  /*1a780*/  NOP ;  /* 0x0000000000007918 */ /* 0x000fe20000000000 */
[----:B------:R-:W-:-:S13]  /*1a790*/  PLOP3.LUT P0, PT, PT, PT, PT, 0x80, 0x0 ;  /* 0x000000000000781c */ /* 0x000fda0003f0f070 */
.L_x_10607:
[----:B------:R-:W-:Y:S02]  /*1a7a0*/  PLOP3.LUT P1, PT, P1, P0, PT, 0xa2, 0x0 ;  /* 0x000000000000781c */ /* 0x000fe40000f21472 */
[----:B------:R-:W-:-:S08]  /*1a7b0*/  @P0 R2UR P1, UR4, R22 ;  /* 0x00000000160402ca */ /* 0x000fd00000020000 */
[----:B------:R-:W-:-:S05]  /*1a7c0*/  @P0 PLOP3.LUT P0, PT, P1, PT, PT, 0x80, 0x0 ;  /* 0x000000000000081c */ /* 0x000fca0000f0f070 */
[----:B------:R-:W-:Y:S01]  /*1a7d0*/  @!P1 SYNCS.ARRIVE.TRANS64.RED.A0T1 RZ, [UR4+0x19c00], RZ ;  /* 0x019c00ffffff99a7 */ /* 0x000fe20008200404 */
[----:B------:R-:W-:Y:S07]  /*1a7e0*/  @!P1 ARRIVES.LDGSTSBAR.64.TRANSCNT [UR4+0x19c00] ;  /* 0x019c0000ff0099b0 */ /* 0x000fee0008000a84 */
[----:B------:R-:W-:Y:S05]  /*1a7f0*/  @P0 BRA.U.ANY `(.L_x_10607) ;  /* 0xfffffffd00e80947 */ /* 0x000fea000393ffff */
[----:B--23--:R-:W2:Y:S02]  /*1a800*/  LDL.LU R2, [R1+0x48] ;  /* 0x0000480001027983 */ /* 0x00cea40000300800 */
[----:B--2---:R-:W-:-:S04]  /*1a810*/  IADD3 R2, R2, 0x1, RZ ;  /* 0x0000000102027810 */ /* 0x004fc80007ffe0ff */
[----:B------:R-:W-:Y:S01]  /*1a820*/  LEA.HI R0, R2, R2, RZ, 0x1 ;  /* 0x0000000202007211 */ /* 0x000fe200078f08ff */
[----:B------:R2:W-:Y:S03]  /*1a830*/  STL [R1+0x48], R2 ;  /* 0x0000480201007387 */ /* 0x0005e60000100800 */
        /* <DEDUP_REMOVED lines=8> */
.L_x_10714:
[----:B------:R-:W-:Y:S05]  /*1a8c0*/  BSYNC B0 ;  /* 0x0000000000007941 */ /* 0x000fea0003800000 */
.L_x_10608:
[----:B------:R-:W3:Y:S02]  /*1a8d0*/  LDL R2, [R1+0x28] ;  /* 0x0000280001027983 */ /* 0x000ee40000100800 */
[----:B---3--:R-:W-:-:S13]  /*1a8e0*/  ISETP.GE.AND P0, PT, R2, 0x2, PT ;  /* 0x000000020200780c */ /* 0x008fda0003f06270 */
[----:B------:R-:W-:Y:S05]  /*1a8f0*/  @!P0 BRA `(.L_x_10610) ;  /* 0x0000001000488947 */ /* 0x000fea0003800000 */
[----:B------:R-:W-:Y:S02]  /*1a900*/  VIADD R2, R2, 0xfffffffe ;  /* 0xfffffffe02027836 */ /* 0x000fe40000000000 */
[----:B--2---:R-:W-:Y:S02]  /*1a910*/  IMAD.MOV.U32 R0, RZ, RZ, R24 ;  /* 0x000000ffff007224 */ /* 0x004fe400078e0018 */
[----:B------:R-:W-:-:S07]  /*1a920*/  IMAD.MOV.U32 R8, RZ, RZ, R28 ;  /* 0x000000ffff087224 */ /* 0x000fce00078e001c */
.L_x_10634:
        /* <DEDUP_REMOVED lines=34> */
.L_x_10613:
[----:B-1----:R-:W-:Y:S01]  /*1ab50*/  IMAD R6, R24, 0x8, R22 ;  /* 0x0000000818067824 */ /* 0x002fe200078e0216 */
[----:B------:R-:W-:Y:S01]  /*1ab60*/  SHF.L.U32 R5, R28, 0x1f, RZ ;  /* 0x0000001f1c057819 */ /* 0x000fe200000006ff */
[----:B0-----:R-:W0:Y:S01]  /*1ab70*/  S2R R4, SR_TID.X ;  /* 0x0000000000047919 */ /* 0x001e220000002100 */
[----:B------:R-:W-:Y:S02]  /*1ab80*/  BSSY B1, `(.L_x_10614) ;  /* 0x0000005000017945 */ /* 0x000fe40003800000 */
[----:B------:R-:W1:Y:S01]  /*1ab90*/  SYNCS.PHASECHK.TRANS64.TRYWAIT P0, [R6+URZ+0x19c80], R5 ;  /* 0x019c8005060075a7 */ /* 0x000e62000800017f */
[----:B0-----:R-:W-:-:S04]  /*1aba0*/  LOP3.LUT R4, R4, 0x7f, RZ, 0xc0, !PT ;  /* 0x0000007f04047812 */ /* 0x001fc800078ec0ff */
[----:B------:R-:W-:Y:S01]  /*1abb0*/  ISETP.NE.AND P1, PT, R4, RZ, PT ;  /* 0x000000ff0400720c */ /* 0x000fe20003f25270 */
[----:B-1----:R-:W-:-:S12]  /*1abc0*/  @!P0 BRA `(.L_x_10615) ;  /* 0x00000034006c8947 */ /* 0x002fd80003800000 */
.L_x_10715:
[----:B------:R-:W-:Y:S05]  /*1abd0*/  BSYNC B1 ;  /* 0x0000000000017941 */ /* 0x000fea0003800000 */
.L_x_10614:
        /* <DEDUP_REMOVED lines=9> */
.L_x_10617:
[----:B------:R-:W-:Y:S05]  /*1ac70*/  BSYNC B1 ;  /* 0x0000000000017941 */ /* 0x000fea0003800000 */
.L_x_10616:
        /* <DEDUP_REMOVED lines=12> */
.L_x_10618:
        /* <DEDUP_REMOVED lines=16> */
.L_x_10619:
        /* <DEDUP_REMOVED lines=16> */
.L_x_10620:
        /* <DEDUP_REMOVED lines=13> */
.L_x_10716:
[----:B------:R-:W-:Y:S05]  /*1b010*/  BSYNC B1 ;  /* 0x0000000000017941 */ /* 0x000fea0003800000 */
.L_x_10621:
[----:B------:R-:W-:Y:S01]  /*1b020*/  BSSY B1, `(.L_x_10623) ;  /* 0x000000b000017945 */ /* 0x000fe20003800000 */
[----:B------:R-:W-:Y:S01]  /*1b030*/  MOV R10, 0x0 ;  /* 0x00000000000a7802 */ /* 0x000fe20000000f00 */
[----:B------:R-:W-:Y:S02]  /*1b040*/  IMAD.MOV.U32 R11, RZ, RZ, 0x14f00000 ;  /* 0x14f00000ff0b7424 */ /* 0x000fe400078e00ff */
        /* <DEDUP_REMOVED lines=8> */
.L_x_10624:
[----:B------:R-:W-:Y:S05]  /*1b0d0*/  BSYNC B1 ;  /* 0x0000000000017941 */ /* 0x000fea0003800000 */
.L_x_10623:
        /* <DEDUP_REMOVED lines=8> */
.L_x_10625:
        /* <DEDUP_REMOVED lines=15> */
.L_x_10626:
        /* <DEDUP_REMOVED lines=15> */
.L_x_10627:
        /* <DEDUP_REMOVED lines=10> */
.L_x_10612:
[----:B------:R-:W-:Y:S05]  /*1b3e0*/  BSYNC B0 ;  /* 0x0000000000007941 */ /* 0x000fea0003800000 */
.L_x_10611:
[----:B------:R-:W-:-:S06]  /*1b3f0*/  UISETP.NE.AND UP0, UPT, UR36, 0x3, UPT ;  /* 0x000000032400788c */ /* 0x000fcc000bf05270 */
[----:B------:R-:W-:-:S13]  /*1b400*/  PLOP3.LUT P0, PT, PT, PT, UP0, 0x80, 0x0 ;  /* 0x000000000000781c */ /* 0x000fda0003f0f008 */
[----:B------:R-:W-:Y:S05]  /*1b410*/  @!P0 BRA `(.L_x_10628) ;  /* 0x0000000000048947 */ /* 0x000fea0003800000 */
[----:B------:R-:W-:Y:S01]  /*1b420*/  BPT.TRAP 0x1 ;  /* 0x000000040000795c */ /* 0x000fe20000300000 */
.L_x_10628:
[----:B------:R-:W-:Y:S01]  /*1b430*/  IMAD.U32 R3, RZ, RZ, UR39 ;  /* 0x00000027ff037e24 */ /* 0x000fe2000f8e00ff */
[----:B0-----:R-:W-:Y:S01]  /*1b440*/  LOP3.LUT R4, R8, 0x1, RZ, 0x3c, !PT ;  /* 0x0000000108047812 */ /* 0x001fe200078e3cff */
[----:B------:R-:W-:Y:S03]  /*1b450*/  BSSY B0, `(.L_x_10629) ;  /* 0x0000006000007945 */ /* 0x000fe60003800000 */
[----:B------:R-:W-:Y:S01]  /*1b460*/  ISETP.NE.AND P1, PT, R3, 0x3, PT ;  /* 0x000000030300780c */ /* 0x000fe20003f25270 */
[----:B------:R-:W-:Y:S01]  /*1b470*/  IMAD R3, R0, 0x8, R22 ;  /* 0x0000000800037824 */ /* 0x000fe200078e0216 */
[----:B------:R-:W-:-:S04]  /*1b480*/  SHF.L.U32 R4, R4, 0x1f, RZ ;  /* 0x0000001f04047819 */ /* 0x000fc800000006ff */
[----:B------:R-:W0:Y:S02]  /*1b490*/  SYNCS.PHASECHK.TRANS64.TRYWAIT P0, [R3+URZ+0x19c70], R4 ;  /* 0x019c7004030075a7 */ /* 0x000e24000800017f */
[----:B0-----:R-:W-:Y:S05]  /*1b4a0*/  @!P0 BRA `(.L_x_10630) ;  /* 0x0000002c005c8947 */ /* 0x001fea0003800000 */
.L_x_10717:
[----:B------:R-:W-:Y:S05]  /*1b4b0*/  BSYNC B0 ;  /* 0x0000000000007941 */ /* 0x000fea0003800000 */
.L_x_10629:
[----:B------:R-:W-:Y:S05]  /*1b4c0*/  @!P1 BRA `(.L_x_10631) ;  /* 0x0000000000049947 */ /* 0x000fea0003800000 */
[----:B------:R-:W-:Y:S01]  /*1b4d0*/  BPT.TRAP 0x1 ;  /* 0x000000040000795c */ /* 0x000fe20000300000 */
.L_x_10631:
[----:B0-----:R-:W-:Y:S01]  /*1b4e0*/  SHF.L.U32 R4, R8, 0x1f, RZ ;  /* 0x0000001f08047819 */ /* 0x001fe200000006ff */
[----:B------:R-:W-:-:S03]  /*1b4f0*/  IMAD R0, R0, 0x3000, RZ ;  /* 0x0000300000007824 */ /* 0x000fc600078e02ff */
[----:B------:R-:W0:Y:S02]  /*1b500*/  SYNCS.PHASECHK.TRANS64.TRYWAIT P0, [R3+URZ+0x19c60], R4 ;  /* 0x019c6004030075a7 */ /* 0x000e24000800017f */
[----:B0-----:R-:W-:Y:S05]  /*1b510*/  @!P0 BRA `(.L_x_10632) ;  /* 0x0000002c00548947 */ /* 0x001fea0003800000 */
.L_x_10718:
        /* <DEDUP_REMOVED lines=67> */
.L_x_10633:
[----:B------:R-:W2:Y:S01]  /*1b950*/  S2R R0, SR_TID.X ;  /* 0x0000000000007919 */ /* 0x000ea20000002100 */
[----:B-1----:R1:W-:Y:S01]  /*1b960*/  SYNCS.ARRIVE.TRANS64.A1T0 RZ, [R3+URZ+0x19c50], RZ ;  /* 0x019c50ff03ff79a7 */ /* 0x0023e2000810003f */
[----:B0-----:R-:W-:Y:S01]  /*1b970*/  IMAD.MOV.U32 R8, RZ, RZ, R28 ;  /* 0x000000ffff087224 */ /* 0x001fe200078e001c */
[----:B--2---:R-:W-:Y:S01]  /*1b980*/  LOP3.LUT R0, R0, 0x7f, RZ, 0xc0, !PT ;  /* 0x0000007f00007812 */ /* 0x004fe200078ec0ff */
[----:B------:R-:W-:Y:S03]  /*1b990*/  BAR.SYNC.DEFER_BLOCKING 0x2, 0x80 ;  /* 0x0082000000007b1d */ /* 0x000fe60000010000 */
[----:B------:R-:W-:Y:S02]  /*1b9a0*/  ISETP.NE.AND P0, PT, R0, RZ, PT ;  /* 0x000000ff0000720c */ /* 0x000fe40003f05270 */
[----:B------:R-:W-:-:S11]  /*1b9b0*/  MOV R0, R24 ;  /* 0x0000001800007202 */ /* 0x000fd60000000f00 */
[----:B-1----:R-:W-:-:S05]  /*1b9c0*/  @!P0 VIADD R3, R3, 0x19c80 ;  /* 0x00019c8003038836 */ /* 0x002fca0000000000 */
[----:B------:R-:W-:-:S04]  /*1b9d0*/  @!P0 PRMT R3, RZ, 0x654, R3 ;  /* 0x00000654ff038816 */ /* 0x000fc80000000003 */
[----:B------:R3:W-:Y:S01]  /*1b9e0*/  @!P0 SYNCS.ARRIVE.TRANS64.RED.A1T0 RZ, [R3+URZ], RZ ;  /* 0x000000ff03ff89a7 */ /* 0x0007e2000810043f */
[C---:B------:R-:W-:Y:S01]  /*1b9f0*/  ISETP.GT.AND P0, PT, R2.reuse, RZ, PT ;  /* 0x000000ff0200720c */ /* 0x040fe20003f04270 */
[----:B------:R-:W-:-:S12]  /*1ba00*/  VIADD R2, R2, 0xffffffff ;  /* 0xffffffff02027836 */ /* 0x000fd80000000000 */
[----:B---3--:R-:W-:Y:S05]  /*1ba10*/  @P0 BRA `(.L_x_10634) ;  /* 0xffffffec00c40947 */ /* 0x008fea000383ffff */
.L_x_10610:
[----:B-1----:R-:W1:Y:S01]  /*1ba20*/  S2R R3, SR_TID.X ;  /* 0x0000000000037919 */ /* 0x002e620000002100 */
        /* <DEDUP_REMOVED lines=11> */
[----:B0-----:R-:W0:Y:S02]  /*1bae0*/  S2R R4, SR_LTMASK ;  /* 0x0000000000047919 */ /* 0x001e240000003900 */
[----:B0-----:R-:W-:-:S04]  /*1baf0*/  LOP3.LUT R4, R4, UR4, RZ, 0xc0, !PT ;  /* 0x0000000404047c12 */ /* 0x001fc8000f8ec0ff */
[----:B------:R-:W0:Y:S01]  /*1bb00*/  POPC R7, R4 ;  /* 0x0000000400077309 */ /* 0x000e220000000000 */
[----:B--2---:R-:W0:Y:S02]  /*1bb10*/  SHFL.IDX PT, R0, R3, R0, 0x1f ;  /* 0x00001f0003007589 */ /* 0x004e2400000e0000 */
[----:B0-----:R-:W-:-:S07]  /*1bb20*/  IADD3 R16, R0, UR38, R7 ;  /* 0x0000002600107c10 */ /* 0x001fce000fffe007 */
.L_x_10636:
[----:B------:R-:W-:Y:S05]  /*1bb30*/  BSYNC B0 ;  /* 0x0000000000007941 */ /* 0x000fea0003800000 */
.L_x_10635:
[----:B------:R-:W-:-:S06]  /*1bb40*/  UISETP.NE.AND UP0, UPT, UR36, 0x3, UPT ;  /* 0x000000032400788c */ /* 0x000fcc000bf05270 */
[----:B------:R-:W-:-:S13]  /*1bb50*/  PLOP3.LUT P1, PT, PT, PT, UP0, 0x80, 0x0 ;  /* 0x000000000000781c */ /* 0x000fda0003f2f008 */
[----:B------:R-:W-:Y:S05]  /*1bb60*/  @!P1 BRA `(.L_x_10637) ;  /* 0x0000000000049947 */ /* 0x000fea0003800000 */
[----:B------:R-:W-:Y:S01]  /*1bb70*/  BPT.TRAP 0x1 ;  /* 0x000000040000795c */ /* 0x000fe20000300000 */
.L_x_10637:
        /* <DEDUP_REMOVED lines=8> */
.L_x_10719:
[----:B------:R-:W-:Y:S05]  /*1bc00*/  BSYNC B0 ;  /* 0x0000000000007941 */ /* 0x000fea0003800000 */
.L_x_10638:
[----:B------:R-:W-:Y:S05]  /*1bc10*/  @!P2 BRA `(.L_x_10640) ;  /* 0x000000000004a947 */ /* 0x000fea0003800000 */
[----:B------:R-:W-:Y:S01]  /*1bc20*/  BPT.TRAP 0x1 ;  /* 0x000000040000795c */ /* 0x000fe20000300000 */
.L_x_10640:
[----:B-1----:R-:W-:-:S04]  /*1bc30*/  SHF.L.U32 R3, R28, 0x1f, RZ ;  /* 0x0000001f1c037819 */ /* 0x002fc800000006ff */
[----:B------:R-:W1:Y:S02]  /*1bc40*/  SYNCS.PHASECHK.TRANS64.TRYWAIT P1, [R0+URZ+0x19c60], R3 ;  /* 0x019c6003000075a7 */ /* 0x000e64000802017f */
[----:B-1----:R-:W-:Y:S05]  /*1bc50*/  @!P1 BRA `(.L_x_10641) ;  /* 0x0000002400ac9947 */ /* 0x002fea0003800000 */
.L_x_10720:
[----:B------:R-:W2:Y:S01]  /*1bc60*/  LDL R15, [R1+0x14] ;  /* 0x00001400010f7983 */ /* 0x000ea20000100800 */
[----:B------:R-:W-:Y:S01]  /*1bc70*/  IMAD R2, R24, 0x3000, RZ ;  /* 0x0000300018027824 */ /* 0x000fe200078e02ff */
[----:B------:R-:W-:Y:S05]  /*1bc80*/  WARPSYNC.ALL ;  /* 0x0000000000007948 */ /* 0x000fea0003800000 */
[----:B-1----:R-:W-:Y:S02]  /*1bc90*/  LOP3.LUT R3, R2, R26, RZ, 0xfc, !PT ;  /* 0x0000001a02037212 */ /* 0x002fe400078efcff */
[----:B------:R-:W-:-:S03]  /*1bca0*/  LOP3.LUT R14, R26, 0x1800, RZ, 0xfc, !PT ;  /* 0x000018001a0e7812 */ /* 0x000fc600078efcff */
[----:B0-----:R-:W-:Y:S01]  /*1bcb0*/  IMAD.IADD R4, R22, 0x1, R3 ;  /* 0x0000000116047824 */ /* 0x001fe200078e0203 */
[----:B------:R-:W-:-:S05]  /*1bcc0*/  LOP3.LUT R3, R2, R29, RZ, 0xfc, !PT ;  /* 0x0000001d02037212 */ /* 0x000fca00078efcff */
[----:B------:R-:W0:Y:S01]  /*1bcd0*/  LDSM.16.MT88.4 R4, [R4+0x9000] ;  /* 0x009000000404783b */ /* 0x000e220000004200 */
        /* <DEDUP_REMOVED lines=60> */
.L_x_10642:
        /* <DEDUP_REMOVED lines=10> */
.L_x_10585:
[----:B------:R-:W4:Y:S02]  /*1c140*/  LDL R0, [R1+0x8] ;  /* 0x0000080001007983 */ /* 0x000f240000100800 */
[----:B----4-:R-:W-:-:S13]  /*1c150*/  LOP3.LUT P0, RZ, R0, 0x2, RZ, 0xc0, !PT ;  /* 0x0000000200ff7812 */ /* 0x010fda000780c0ff */
[----:B------:R-:W-:Y:S05]  /*1c160*/  @!P0 BRA `(.L_x_10643) ;  /* 0x0000000000248947 */ /* 0x000fea0003800000 */
[----:B------:R-:W-:Y:S05]  /*1c170*/  WARPSYNC.ALL ;  /* 0x0000000000007948 */ /* 0x000fea0003800000 */
[----:B------:R-:W4:Y:S08]  /*1c180*/  S2UR UR5, SR_CgaCtaId ;  /* 0x00000000000579c3 */ /* 0x000f300000008800 */
[----:B------:R-:W-:Y:S06]  /*1c190*/  BAR.SYNC.DEFER_BLOCKING 0x5, 0x200 ;  /* 0x0148000000007b1d */ /* 0x000fec0000010000 */
[----:B------:R-:W-:-:S02]  /*1c1a0*/  UMOV UR4, 0x400 ;  /* 0x0000040000047882 */ /* 0x000fc40000000000 */
[----:B----4-:R-:W-:-:S06]  /*1c1b0*/  ULEA UR4, UR5, UR4, 0x18 ;  /* 0x0000000405047291 */ /* 0x010fcc000f8ec03f */
[----:B------:R-:W-:-:S05]  /*1c1c0*/  IMAD.U32 R22, RZ, RZ, UR4 ;  /* 0x00000004ff167e24 */ /* 0x000fca000f8e00ff */
[----:B------:R4:W0:Y:S01]  /*1c1d0*/  LDS.128 R16, [R22+0x19cd0] ;  /* 0x019cd00016107984 */ /* 0x0008220000000c00 */
[----:B------:R-:W-:Y:S06]  /*1c1e0*/  BAR.ARV 0x4, 0x200 ;  /* 0x0108000000007b1d */ /* 0x000fec0000002000 */
[----:B------:R-:W-:Y:S05]  /*1c1f0*/  BRA `(.L_x_10644) ;  /* 0x0000000800cc7947 */ /* 0x000fea0003800000 */
.L_x_10643:
[----:B------:R-:W4:Y:S01]  /*1c200*/  S2R R0, SR_TID.X ;  /* 0x0000000000007919 */ /* 0x000f220000002100 */
[----:B------:R-:W-:Y:S01]  /*1c210*/  UMOV UR4, 0xffffffff ;  /* 0xffffffff00047882 */ /* 0x000fe20000000000 */
[----:B----4-:R-:W-:-:S04]  /*1c220*/  LOP3.LUT R4, R0, 0x1f, RZ, 0xc0, !PT ;  /* 0x0000001f00047812 */ /* 0x010fc800078ec0ff */
[----:B------:R-:W-:Y:S01]  /*1c230*/  ISETP.NE.AND P0, PT, R4, 0x1f, PT ;  /* 0x0000001f0400780c */ /* 0x000fe20003f05270 */
[----:B------:R-:W-:-:S12]  /*1c240*/  BRA.DIV UR4, `(.L_x_10645) ;  /* 0x0000002204447947 */ /* 0x000fd8000b800000 */
[----:B--2---:R-:W-:Y:S01]  /*1c250*/  IMAD.IADD R5, R19, 0x1, R4 ;  /* 0x0000000113057824 */ /* 0x004fe200078e0204 */
[----:B------:R-:W-:-:S04]  /*1c260*/  ULDC UR4, c[0x0][0xc3c] ;  /* 0x00030f0000047ab9 */ /* 0x000fc80000000800 */
[----:B------:R-:W-:-:S13]  /*1c270*/  ISETP.GE.OR P1, PT, R5, UR4, !P0 ;  /* 0x0000000405007c0c */ /* 0x000fda000c726670 */
[----:B------:R-:W2:Y:S02]  /*1c280*/  @!P1 LDC.64 R2, c[0x0][0xc80] ;  /* 0x00032000ff029b82 */ /* 0x000ea40000000a00 */
[----:B--2---:R-:W-:-:S06]  /*1c290*/  @!P1 IMAD.WIDE R2, R5, 0x4, R2 ;  /* 0x0000000405029825 */ /* 0x004fcc00078e0202 */
[----:B------:R2:W4:Y:S01]  /*1c2a0*/  @!P1 LDG.E R3, desc[UR42][R2.64] ;  /* 0x0000002a02039981 */ /* 0x000522000c1e1900 */
[C---:B------:R-:W-:Y:S02]  /*1c2b0*/  ISETP.GE.U32.AND P2, PT, R4.reuse, 0x2, PT ;  /* 0x000000020400780c */ /* 0x040fe40003f46070 */
[C---:B------:R-:W-:Y:S01]  /*1c2c0*/  ISETP.GE.U32.AND P3, PT, R4.reuse, 0x4, PT ;  /* 0x000000040400780c */ /* 0x040fe20003f66070 */
[----:B------:R-:W-:Y:S01]  /*1c2d0*/  SHFL.IDX PT, R0, R16, RZ, 0x1f ;  /* 0x00001fff10007589 */ /* 0x000fe200000e0000 */
[C---:B------:R-:W-:Y:S02]  /*1c2e0*/  ISETP.GE.U32.AND P4, PT, R4.reuse, 0x8, PT ;  /* 0x000000080400780c */ /* 0x040fe40003f86070 */
[C---:B------:R-:W-:Y:S01]  /*1c2f0*/  ISETP.GE.U32.AND P5, PT, R4.reuse, 0x10, PT ;  /* 0x000000100400780c */ /* 0x040fe20003fa6070 */
[----:B------:R-:W-:Y:S01]  /*1c300*/  SHFL.IDX PT, R16, R16, 0x1, 0x1f ;  /* 0x00201f0010107f89 */ /* 0x000fe200000e0000 */
[----:B--2---:R-:W-:Y:S02]  /*1c310*/  IMAD.MOV.U32 R2, RZ, RZ, RZ ;  /* 0x000000ffff027224 */ /* 0x004fe400078e00ff */
[----:B----4-:R-:W-:Y:S01]  /*1c320*/  @!P1 IMAD.MOV.U32 R2, RZ, RZ, R3 ;  /* 0x000000ffff029224 */ /* 0x010fe200078e0003 */
[----:B------:R-:W-:-:S04]  /*1c330*/  ISETP.NE.AND P1, PT, R4, RZ, PT ;  /* 0x000000ff0400720c */ /* 0x000fc80003f25270 */
[----:B0-----:R-:W0:Y:S02]  /*1c340*/  SHFL.UP PT, R14, R2, 0x1, RZ ;  /* 0x04200000020e7989 */ /* 0x001e2400000e00ff */
        /* <DEDUP_REMOVED lines=15> */
.L_x_10730:
[----:B------:R-:W-:Y:S02]  /*1c440*/  ULDC UR4, c[0x0][0xc38] ;  /* 0x00030e0000047ab9 */ /* 0x000fe40000000800 */
[----:B------:R-:W-:-:S04]  /*1c450*/  IMAD.U32 R4, RZ, RZ, UR4 ;  /* 0x00000004ff047e24 */ /* 0x000fc8000f8e00ff */
[----:B--2---:R-:W-:-:S04]  /*1c460*/  IMAD R5, R14, R4, RZ ;  /* 0x000000040e057224 */ /* 0x004fc800078e02ff */
[----:B------:R-:W-:-:S05]  /*1c470*/  IMAD.IADD R16, R16, 0x1, R5 ;  /* 0x0000000110107824 */ /* 0x000fca00078e0205 */
[----:B------:R-:W-:-:S13]  /*1c480*/  ISETP.GT.AND P6, PT, R16, R0, PT ;  /* 0x000000001000720c */ /* 0x000fda0003fc4270 */
[----:B------:R-:W-:Y:S05]  /*1c490*/  @P6 BRA `(.L_x_10646) ;  /* 0x00000000009c6947 */ /* 0x000fea0003800000 */
.L_x_10651:
        /* <DEDUP_REMOVED lines=11> */
[----:B0-----:R-:W0:Y:S02]  /*1c550*/  LDC.64 R2, c[0x0][0xc80] ;  /* 0x00032000ff027b82 */ /* 0x001e240000000a00 */
[----:B0-----:R-:W-:-:S06]  /*1c560*/  IMAD.WIDE R2, R5, 0x4, R2 ;  /* 0x0000000405027825 */ /* 0x001fcc00078e0202 */
[----:B------:R2:W5:Y:S02]  /*1c570*/  LDG.E R2, desc[UR42][R2.64] ;  /* 0x0000002a02027981 */ /* 0x000564000c1e1900 */
.L_x_10649:
[----:B------:R-:W-:Y:S05]  /*1c580*/  BSYNC B0 ;  /* 0x0000000000007941 */ /* 0x000fea0003800000 */
.L_x_10648:
[----:B------:R-:W-:-:S03]  /*1c590*/  UMOV UR4, 0xffffffff ;  /* 0xffffffff00047882 */ /* 0x000fc60000000000 */
[----:B------:R-:W-:Y:S05]  /*1c5a0*/  BRA.DIV UR4, `(.L_x_10650) ;  /* 0x0000002204907947 */ /* 0x000fea000b800000 */
[----:B-----5:R-:W0:Y:S02]  /*1c5b0*/  SHFL.UP PT, R14, R2, 0x1, RZ ;  /* 0x04200000020e7989 */ /* 0x020e2400000e00ff */
[----:B0-2---:R-:W-:-:S05]  /*1c5c0*/  SEL R3, R14, RZ, P1 ;  /* 0x000000ff0e037207 */ /* 0x005fca0000800000 */
        /* <DEDUP_REMOVED lines=14> */
.L_x_10738:
[----:B------:R-:W-:Y:S02]  /*1c6b0*/  ULDC UR4, c[0x0][0xc38] ;  /* 0x00030e0000047ab9 */ /* 0x000fe40000000800 */
[----:B------:R-:W-:-:S04]  /*1c6c0*/  IMAD.U32 R4, RZ, RZ, UR4 ;  /* 0x00000004ff047e24 */ /* 0x000fc8000f8e00ff */
[----:B--2---:R-:W-:-:S04]  /*1c6d0*/  IMAD R5, R14, R4, RZ ;  /* 0x000000040e057224 */ /* 0x004fc800078e02ff */
[----:B------:R-:W-:-:S05]  /*1c6e0*/  IMAD.IADD R16, R5, 0x1, R16 ;  /* 0x0000000105107824 */ /* 0x000fca00078e0210 */
[----:B------:R-:W-:-:S13]  /*1c6f0*/  ISETP.GT.AND P6, PT, R16, R0, PT ;  /* 0x000000001000720c */ /* 0x000fda0003fc4270 */
[----:B------:R-:W-:Y:S05]  /*1c700*/  @!P6 BRA `(.L_x_10651) ;  /* 0xfffffffc0064e947 */ /* 0x000fea000383ffff */
.L_x_10646:
[----:B------:R-:W-:Y:S01]  /*1c710*/  IMAD.IADD R16, R16, 0x1, -R5 ;  /* 0x0000000110107824 */ /* 0x000fe200078e0a05 */
[----:B------:R-:W-:-:S03]  /*1c720*/  UMOV UR4, 0xffffffff ;  /* 0xffffffff00047882 */ /* 0x000fc60000000000 */
[----:B------:R-:W-:-:S05]  /*1c730*/  IMAD R5, R3, R4, R16 ;  /* 0x0000000403057224 */ /* 0x000fca00078e0210 */
[----:B------:R-:W-:Y:S01]  /*1c740*/  ISETP.GT.AND P6, PT, R5, R0, PT ;  /* 0x000000000500720c */ /* 0x000fe20003fc4270 */
[----:B------:R-:W-:-:S12]  /*1c750*/  BRA.DIV UR4, `(.L_x_10652) ;  /* 0x0000002204e47947 */ /* 0x000fd8000b800000 */
[----:B------:R-:W-:-:S04]  /*1c760*/  VOTE.ANY R5, PT, !P6 ;  /* 0x0000000000057806 */ /* 0x000fc800070e0100 */
[----:B------:R-:W2:Y:S02]  /*1c770*/  POPC R6, R5 ;  /* 0x0000000500067309 */ /* 0x000ea40000000000 */
[----:B--2---:R2:W4:Y:S02]  /*1c780*/  SHFL.IDX PT, R17, R2, R6, 0x1f ;  /* 0x00001f0602117589 */ /* 0x00452400000e0000 */
.L_x_10742:
[----:B------:R-:W-:Y:S01]  /*1c790*/  ISETP.NE.AND P0, PT, R5, RZ, PT ;  /* 0x000000ff0500720c */ /* 0x000fe20003f05270 */
[----:B------:R-:W-:-:S12]  /*1c7a0*/  IMAD.MOV.U32 R5, RZ, RZ, RZ ;  /* 0x000000ffff057224 */ /* 0x000fd800078e00ff */
[----:B------:R-:W-:Y:S05]  /*1c7b0*/  @!P0 BRA `(.L_x_10653) ;  /* 0x0000000000108947 */ /* 0x000fea0003800000 */
[----:B------:R-:W-:Y:S01]  /*1c7c0*/  UMOV UR4, 0xffffffff ;  /* 0xffffffff00047882 */ /* 0x000fe20000000000 */
[----:B------:R-:W-:Y:S02]  /*1c7d0*/  VIADD R12, R6, 0xffffffff ;  /* 0xffffffff060c7836 */ /* 0x000fe40000000000 */
[----:B------:R-:W-:Y:S05]  /*1c7e0*/  BRA.DIV UR4, `(.L_x_10654) ;  /* 0x0000002604087947 */ /* 0x000fea000b800000 */
[----:B------:R0:W0:Y:S02]  /*1c7f0*/  SHFL.IDX PT, R5, R3, R12, 0x1f ;  /* 0x00001f0c03057589 */ /* 0x00002400000e0000 */
.L_x_10653:
[----:B0-2---:R-:W0:Y:S01]  /*1c800*/  LDC.64 R2, c[0x0][0xc90] ;  /* 0x00032400ff027b82 */ /* 0x005e220000000a00 */
[----:B------:R-:W-:-:S04]  /*1c810*/  IMAD.IADD R19, R6, 0x1, R19 ;  /* 0x0000000106137824 */ /* 0x000fc800078e0213 */
[----:B0-----:R-:W-:-:S05]  /*1c820*/  IMAD.WIDE R2, R19, 0x4, R2 ;  /* 0x0000000413027825 */ /* 0x001fca00078e0202 */
[----:B---3--:R-:W4:Y:S01]  /*1c830*/  LDG.E R7, desc[UR42][R2.64] ;  /* 0x0000002a02077981 */ /* 0x008f22000c1e1900 */
[----:B------:R-:W-:-:S04]  /*1c840*/  IMAD R16, R5, R4, R16 ;  /* 0x0000000405107224 */ /* 0x000fc800078e0210 */
[----:B------:R-:W-:Y:S02]  /*1c850*/  IMAD.IADD R0, R0, 0x1, -R16 ;  /* 0x0000000100007824 */ /* 0x000fe400078e0a10 */
[----:B----4-:R-:W-:-:S05]  /*1c860*/  IMAD R6, R17, R7, RZ ;  /* 0x0000000711067224 */ /* 0x010fca00078e02ff */
        /* <DEDUP_REMOVED lines=59> */
.L_x_10647:
[----:B------:R-:W-:Y:S01]  /*1cc20*/  UMOV UR4, URZ ;  /* 0x0000003f00047c82 */ /* 0x000fe20008000000 */
[----:B------:R-:W-:Y:S01]  /*1cc30*/  UMOV UR5, URZ ;  /* 0x0000003f00057c82 */ /* 0x000fe20008000000 */
[----:B------:R-:W-:Y:S01]  /*1cc40*/  ULDC UR6, c[0x0][0xc3c] ;  /* 0x00030f0000067ab9 */ /* 0x000fe20000000800 */
[----:B------:R-:W-:Y:S02]  /*1cc50*/  IMAD.MOV.U32 R16, RZ, RZ, R0 ;  /* 0x000000ffff107224 */ /* 0x000fe400078e0000 */
[----:B------:R-:W-:Y:S02]  /*1cc60*/  IMAD.U32 R17, RZ, RZ, UR4 ;  /* 0x00000004ff117e24 */ /* 0x000fe4000f8e00ff */
[----:B------:R-:W-:Y:S02]  /*1cc70*/  IMAD.U32 R18, RZ, RZ, UR5 ;  /* 0x00000005ff127e24 */ /* 0x000fe4000f8e00ff */
[----:B------:R-:W-:-:S07]  /*1cc80*/  IMAD.U32 R19, RZ, RZ, UR6 ;  /* 0x00000006ff137e24 */ /* 0x000fce000f8e00ff */
.L_x_10655:
[----:B------:R-:W2:Y:S01]  /*1cc90*/  S2R R0, SR_TID.X ;  /* 0x0000000000007919 */ /* 0x000ea20000002100 */
[----:B------:R-:W-:Y:S05]  /*1cca0*/  WARPSYNC.ALL ;  /* 0x0000000000007948 */ /* 0x000fea0003800000 */
[----:B------:R-:W-:Y:S01]  /*1ccb0*/  BAR.SYNC.DEFER_BLOCKING 0x4, 0x200 ;  /* 0x0108000000007b1d */ /* 0x000fe20000010000 */
[----:B--2---:R-:W-:-:S04]  /*1ccc0*/  LOP3.LUT R0, R0, 0x1f, RZ, 0xc0, !PT ;  /* 0x0000001f00007812 */ /* 0x004fc800078ec0ff */
[----:B------:R-:W-:-:S13]  /*1ccd0*/  ISETP.NE.AND P0, PT, R0, RZ, PT ;  /* 0x000000ff0000720c */ /* 0x000fda0003f05270 */
[----:B0-----:R-:W0:Y:S01]  /*1cce0*/  @!P0 S2R R3, SR_CgaCtaId ;  /* 0x0000000000038919 */ /* 0x001e220000008800 */
[----:B------:R-:W-:-:S04]  /*1ccf0*/  @!P0 MOV R0, 0x400 ;  /* 0x0000040000008802 */ /* 0x000fc80000000f00 */
[----:B0-----:R-:W-:-:S05]  /*1cd00*/  @!P0 LEA R22, R3, R0, 0x18 ;  /* 0x0000000003168211 */ /* 0x001fca00078ec0ff */
[----:B------:R0:W-:Y:S01]  /*1cd10*/  @!P0 STS.128 [R22+0x19cd0], R16 ;  /* 0x019cd01016008388 */ /* 0x0001e20000000c00 */
[----:B------:R-:W-:Y:S06]  /*1cd20*/  BAR.ARV 0x5, 0x200 ;  /* 0x0148000000007b1d */ /* 0x000fec0000002000 */
.L_x_10644:
[----:B------:R-:W-:Y:S02]  /*1cd30*/  ULDC UR4, c[0x0][0xc3c] ;  /* 0x00030f0000047ab9 */ /* 0x000fe40000000800 */
[----:B0-----:R-:W-:-:S13]  /*1cd40*/  ISETP.GE.AND P0, PT, R19, UR4, PT ;  /* 0x0000000413007c0c */ /* 0x001fda000bf06270 */
[----:B------:R-:W-:Y:S05]  /*1cd50*/  @!P0 BRA `(.L_x_10656) ;  /* 0xffffffa400048947 */ /* 0x000fea000383ffff */
[----:B------:R-:W-:Y:S05]  /*1cd60*/  BSYNC B7 ;  /* 0x0000000000077941 */ /* 0x000fea0003800000 */
.L_x_10540:
[----:B------:R-:W5:Y:S01]  /*1cd70*/  LDL.LU R0, [R1+0x48] ;  /* 0x0000480001007983 */ /* 0x000f620000300800 */
[----:B------:R-:W-:Y:S01]  /*1cd80*/  BSSY B0, `(.L_x_10657) ;  /* 0x000000b000007945 */ /* 0x000fe20003800000 */
[----:B--2---:R-:W2:Y:S01]  /*1cd90*/  S2R R5, SR_CgaCtaId ;  /* 0x0000000000057919 */ /* 0x004ea20000008800 */
[----:B-----5:R-:W-:-:S05]  /*1cda0*/  VIADD R0, R0, 0x1 ;  /* 0x0000000100007836 */ /* 0x020fca0000000000 */
[----:B------:R-:W-:-:S04]  /*1cdb0*/  LEA.HI R2, R0, R0, RZ, 0x1 ;  /* 0x0000000000027211 */ /* 0x000fc800078f08ff */
[----:B0-----:R-:W-:Y:S02]  /*1cdc0*/  LOP3.LUT R3, R2, 0xfffffffe, RZ, 0xc0, !PT ;  /* 0xfffffffe02037812 */ /* 0x001fe400078ec0ff */
[----:B------:R-:W-:-:S03]  /*1cdd0*/  MOV R2, 0x400 ;  /* 0x0000040000027802 */ /* 0x000fc60000000f00 */
[----:B------:R-:W-:Y:S01]  /*1cde0*/  IMAD.IADD R0, R0, 0x1, -R3 ;  /* 0x0000000100007824 */ /* 0x000fe200078e0a03 */
[----:B--2---:R-:W-:-:S04]  /*1cdf0*/  LEA R9, R5, R2, 0x18 ;  /* 0x0000000205097211 */ /* 0x004fc800078ec0ff */
[----:B------:R-:W-:-:S04]  /*1ce00*/  SHF.L.U32 R0, R0, 0x1f, RZ ;  /* 0x0000001f00007819 */ /* 0x000fc800000006ff */
[----:B------:R-:W0:Y:S02]  /*1ce10*/  SYNCS.PHASECHK.TRANS64.TRYWAIT P0, [R9+URZ+0x19c20], R0 ;  /* 0x019c2000090075a7 */ /* 0x000e24000800017f */
[----:B0-----:R-:W-:Y:S05]  /*1ce20*/  @!P0 BRA `(.L_x_10658) ;  /* 0x0000001c00a08947 */ /* 0x001fea0003800000 */
.L_x_10745:
[----:B------:R-:W-:Y:S05]  /*1ce30*/  BSYNC B0 ;  /* 0x0000000000007941 */ /* 0x000fea0003800000 */
.L_x_10657:
[----:B------:R-:W-:-:S03]  /*1ce40*/  UMOV UR4, 0xffffffff ;  /* 0xffffffff00047882 */ /* 0x000fc60000000000 */
[----:B------:R-:W-:Y:S05]  /*1ce50*/  BRA.DIV UR4, `(.L_x_10659) ;  /* 0x0000001e04a87947 */ /* 0x000fea000b800000 */
[----:B0-----:R-:W0:Y:S02]  /*1ce60*/  S2R R0, SR_TID.X ;  /* 0x0000000000007919 */ /* 0x001e240000002100 */
[----:B0-----:R-:W-:-:S04]  /*1ce70*/  SHF.R.U32.HI R0, RZ, 0x5, R0 ;  /* 0x00000005ff007819 */ /* 0x001fc80000011600 */
[----:B------:R-:W-:-:S05]  /*1ce80*/  LOP3.LUT R0, R0, 0x3, RZ, 0xc0, !PT ;  /* 0x0000000300007812 */ /* 0x000fca00078ec0ff */
[----:B------:R0:W2:Y:S02]  /*1ce90*/  SHFL.IDX PT, R14, R0, RZ, 0x1f ;  /* 0x00001fff000e7589 */ /* 0x0000a400000e0000 */
.L_x_10748:
[----:B--2---:R-:W-:-:S13]  /*1cea0*/  ISETP.NE.AND P0, PT, R14, RZ, PT ;  /* 0x000000ff0e00720c */ /* 0x004fda0003f05270 */
[----:B------:R-:W-:Y:S05]  /*1ceb0*/  @P0 BRA `(.L_x_10401) ;  /* 0x0000000000a40947 */ /* 0x000fea0003800000 */
[----:B------:R-:W-:-:S03]  /*1cec0*/  UMOV UR4, 0xffffffff ;  /* 0xffffffff00047882 */ /* 0x000fc60000000000 */
[----:B------:R-:W-:Y:S05]  /*1ced0*/  BRA.DIV UR4, `(.L_x_10660) ;  /* 0x0000001e04bc7947 */ /* 0x000fea000b800000 */
[----:B------:R-:W-:-:S13]  /*1cee0*/  ELECT P6, URZ, PT ;  /* 0x00000000003f782f */ /* 0x000fda00038c0000 */
.L_x_10751:
[----:B------:R-:W-:Y:S05]  /*1cef0*/  @!P6 BRA `(.L_x_10401) ;  /* 0x000000000094e947 */ /* 0x000fea0003800000 */
[----:B------:R-:W-:-:S06]  /*1cf00*/  ULOP3.LUT UR4, UR37, 0x2, URZ, 0xfc, !UPT ;  /* 0x0000000225047892 */ /* 0x000fcc000f8efc3f */
[----:B0-----:R-:W-:-:S05]  /*1cf10*/  IMAD.U32 R0, RZ, RZ, UR4 ;  /* 0x00000004ff007e24 */ /* 0x001fca000f8e00ff */
[----:B------:R-:W-:-:S13]  /*1cf20*/  ISETP.NE.AND P0, PT, R0, 0x3, PT ;  /* 0x000000030000780c */ /* 0x000fda0003f05270 */
[----:B------:R-:W-:Y:S05]  /*1cf30*/  @!P0 BRA `(.L_x_10661) ;  /* 0x0000000000048947 */ /* 0x000fea0003800000 */
[----:B------:R-:W-:Y:S01]  /*1cf40*/  BPT.TRAP 0x1 ;  /* 0x000000040000795c */ /* 0x000fe20000300000 */
.L_x_10661:
[----:B------:R-:W-:Y:S01]  /*1cf50*/  VIADD R3, R9, 0x19c40 ;  /* 0x00019c4009037836 */ /* 0x000fe20000000000 */
[----:B------:R-:W-:Y:S01]  /*1cf60*/  SHF.L.U32 R2, R28, 0x1f, RZ ;  /* 0x0000001f1c027819 */ /* 0x000fe200000006ff */
[C---:B------:R-:W-:Y:S02]  /*1cf70*/  VIADD R0, R24.reuse, 0x1 ;  /* 0x0000000118007836 */ /* 0x040fe40000000000 */
[----:B---3--:R-:W-:-:S03]  /*1cf80*/  IMAD R7, R24, 0x8, R3 ;  /* 0x0000000818077824 */ /* 0x008fc600078e0203 */
        /* <DEDUP_REMOVED lines=8> */
.L_x_10752:
[----:B------:R-:W2:Y:S02]  /*1d010*/  SYNCS.PHASECHK.TRANS64.TRYWAIT P1, [R3+URZ], R0 ;  /* 0x00000000030075a7 */ /* 0x000ea4000802017f */
[----:B--2---:R-:W-:Y:S05]  /*1d020*/  @!P1 BRA `(.L_x_10663) ;  /* 0x0000001c009c9947 */ /* 0x004fea0003800000 */
.L_x_10753:
[----:B------:R-:W-:Y:S05]  /*1d030*/  @!P0 BRA `(.L_x_10664) ;  /* 0x0000000000048947 */ /* 0x000fea0003800000 */
[----:B------:R-:W-:Y:S01]  /*1d040*/  BPT.TRAP 0x1 ;  /* 0x000000040000795c */ /* 0x000fe20000300000 */
.L_x_10664:
[----:B--2---:R-:W-:-:S04]  /*1d050*/  IMAD R3, R24, 0x8, R9 ;  /* 0x0000000818037824 */ /* 0x004fc800078e0209 */
[----:B------:R-:W2:Y:S02]  /*1d060*/  SYNCS.PHASECHK.TRANS64.TRYWAIT P1, [R3+URZ+0x19c60], R2 ;  /* 0x019c6002030075a7 */ /* 0x000ea4000802017f */
[----:B--2---:R-:W-:Y:S05]  /*1d070*/  @!P1 BRA `(.L_x_10665) ;  /* 0x0000001c009c9947 */ /* 0x004fea0003800000 */
.L_x_10754:
[----:B------:R-:W-:Y:S05]  /*1d080*/  @!P0 BRA `(.L_x_10666) ;  /* 0x0000000000048947 */ /* 0x000fea0003800000 */
[----:B------:R-:W-:Y:S01]  /*1d090*/  BPT.TRAP 0x1 ;  /* 0x000000040000795c */ /* 0x000fe20000300000 */
.L_x_10666:
[----:B------:R-:W-:-:S04]  /*1d0a0*/  IMAD R5, R4, 0x8, R9 ;  /* 0x0000000804057824 */ /* 0x000fc800078e0209 */
[----:B------:R-:W3:Y:S02]  /*1d0b0*/  SYNCS.PHASECHK.TRANS64.TRYWAIT P1, [R5+URZ+0x19c60], R0 ;  /* 0x019c6000050075a7 */ /* 0x000ee4000802017f */
[----:B---3--:R-:W-:Y:S05]  /*1d0c0*/  @!P1 BRA `(.L_x_10667) ;  /* 0x0000001c009c9947 */ /* 0x008fea0003800000 */
.L_x_10755:
[----:B------:R-:W-:Y:S05]  /*1d0d0*/  @!P0 BRA `(.L_x_10668) ;  /* 0x0000000000048947 */ /* 0x000fea0003800000 */
[----:B------:R-:W-:Y:S01]  /*1d0e0*/  BPT.TRAP 0x1 ;  /* 0x000000040000795c */ /* 0x000fe20000300000 */
.L_x_10668:
[----:B------:R-:W5:Y:S02]  /*1d0f0*/  SYNCS.PHASECHK.TRANS64.TRYWAIT P0, [R3+URZ+0x19c80], R2 ;  /* 0x019c8002030075a7 */ /* 0x000f64000800017f */
[----:B-----5:R-:W-:Y:S05]  /*1d100*/  @!P0 BRA `(.L_x_10669) ;  /* 0x0000001c00a08947 */ /* 0x020fea0003800000 */
.L_x_10670:
[----:B------:R0:W0:Y:S02]  /*1d110*/  SYNCS.PHASECHK.TRANS64.TRYWAIT P0, [R5+URZ+0x19c80], R0 ;  /* 0x019c8000050075a7 */ /* 0x000024000800017f */
[----:B0-----:R-:W-:Y:S05]  /*1d120*/  @!P0 NANOSLEEP.SYNCS 0x989680 ;  /* 0x009896800000895d */ /* 0x001fea0003900000 */
[----:B------:R-:W0:Y:S02]  /*1d130*/  @!P0 SYNCS.PHASECHK.TRANS64 P0, [R5+URZ+0x19c80], R0 ;  /* 0x019c8000050085a7 */ /* 0x000e24000800007f */
[----:B0-----:R-:W-:Y:S05]  /*1d140*/  @!P0 BRA `(.L_x_10670) ;  /* 0xfffffffc00f08947 */ /* 0x001fea000383ffff */
.L_x_10401:
[----:B------:R-:W-:Y:S05]  /*1d150*/  BSYNC B8 ;  /* 0x0000000000087941 */ /* 0x000fea0003800000 */
.L_x_10398:
[----:B------:R-:W-:Y:S05]  /*1d160*/  EXIT ;  /* 0x000000000000794d */ /* 0x000fea0003800000 */
.L_x_10417:
[----:B0-----:R0:W1:Y:S02]  /*1d170*/  SYNCS.PHASECHK.TRANS64.TRYWAIT P5, [R82+URZ+0x19c90], R85 ;  /* 0x019c9055520075a7 */ /* 0x00106400080a017f */
[----:B-1----:R-:W-:Y:S05]  /*1d180*/  @!P5 NANOSLEEP.SYNCS 0x989680 ;  /* 0x009896800000d95d */ /* 0x002fea0003900000 */
[----:B------:R-:W1:Y:S02]  /*1d190*/  @!P5 SYNCS.PHASECHK.TRANS64 P5, [R82+URZ+0x19c90], R85 ;  /* 0x019c90555200d5a7 */ /* 0x000e6400080a007f */
[----:B-1----:R-:W-:Y:S05]  /*1d1a0*/  @!P5 BRA `(.L_x_10417) ;  /* 0xfffffffc00f0d947 */ /* 0x002fea000383ffff */
[----:B------:R-:W-:Y:S05]  /*1d1b0*/  BRA `(.L_x_10671) ;  /* 0xfffffe5400dc7947 */ /* 0x000fea000383ffff */
.L_x_10433:
[----:B-1----:R1:W2:Y:S02]  /*1d1c0*/  SYNCS.PHASECHK.TRANS64.TRYWAIT P5, [R82+URZ+0x19c90], R85 ;  /* 0x019c9055520075a7 */ /* 0x0022a400080a017f */
[----:B--2---:R-:W-:Y:S05]  /*1d1d0*/  @!P5 NANOSLEEP.SYNCS 0x989680 ;  /* 0x009896800000d95d */ /* 0x004fea0003900000 */
[----:B------:R-:W2:Y:S02]  /*1d1e0*/  @!P5 SYNCS.PHASECHK.TRANS64 P5, [R82+URZ+0x19c90], R85 ;  /* 0x019c90555200d5a7 */ /* 0x000ea400080a007f */
[----:B--2---:R-:W-:Y:S05]  /*1d1f0*/  @!P5 BRA `(.L_x_10433) ;  /* 0xfffffffc00f0d947 */ /* 0x004fea000383ffff */
[----:B------:R-:W-:Y:S05]  /*1d200*/  BRA `(.L_x_10672) ;  /* 0xfffffe6c00f87947 */ /* 0x000fea000383ffff */
.L_x_10442:
[----:B0-----:R0:W1:Y:S02]  /*1d210*/  SYNCS.PHASECHK.TRANS64.TRYWAIT P5, [R82+URZ+0x19c90], R85 ;  /* 0x019c9055520075a7 */ /* 0x00106400080a017f */
[----:B-1----:R-:W-:Y:S05]  /*1d220*/  @!P5 NANOSLEEP.SYNCS 0x989680 ;  /* 0x009896800000d95d */ /* 0x002fea0003900000 */
[----:B------:R-:W1:Y:S02]  /*1d230*/  @!P5 SYNCS.PHASECHK.TRANS64 P5, [R82+URZ+0x19c90], R85 ;  /* 0x019c90555200d5a7 */ /* 0x000e6400080a007f */
[----:B-1----:R-:W-:Y:S05]  /*1d240*/  @!P5 BRA `(.L_x_10442) ;  /* 0xfffffffc00f0d947 */ /* 0x002fea000383ffff */
[----:B------:R-:W-:Y:S05]  /*1d250*/  BRA `(.L_x_10673) ;  /* 0xfffffe90003c7947 */ /* 0x000fea000383ffff */
.L_x_10446:
[----:B--2---:R2:W3:Y:S02]  /*1d260*/  SYNCS.PHASECHK.TRANS64.TRYWAIT P5, [R82+URZ+0x19cb0], R85 ;  /* 0x019cb055520075a7 */ /* 0x0044e400080a017f */
[----:B---3--:R-:W-:Y:S05]  /*1d270*/  @!P5 NANOSLEEP.SYNCS 0x989680 ;  /* 0x009896800000d95d */ /* 0x008fea0003900000 */
[----:B------:R-:W3:Y:S02]  /*1d280*/  @!P5 SYNCS.PHASECHK.TRANS64 P5, [R82+URZ+0x19cb0], R85 ;  /* 0x019cb0555200d5a7 */ /* 0x000ee400080a007f */
[----:B---3--:R-:W-:Y:S05]  /*1d290*/  @!P5 BRA `(.L_x_10446) ;  /* 0xfffffffc00f0d947 */ /* 0x008fea000383ffff */
[----:B------:R-:W-:Y:S05]  /*1d2a0*/  BRA `(.L_x_10674) ;  /* 0xfffffe9000ac7947 */ /* 0x000fea000383ffff */
.L_x_10464:
[----:B------:R-:W-:Y:S01]  /*1d2b0*/  BSSY B1, `(.L_x_10675) ;  /* 0x0000007000017945 */ /* 0x000fe20003800000 */
[----:B------:R-:W-:Y:S02]  /*1d2c0*/  IMAD.MOV.U32 R12, RZ, RZ, RZ ;  /* 0x000000ffff0c7224 */ /* 0x000fe400078e00ff */
[----:B------:R-:W-:Y:S02]  /*1d2d0*/  IMAD.MOV.U32 R11, RZ, RZ, 0x1e1f ;  /* 0x00001e1fff0b7424 */ /* 0x000fe400078e00ff */
[----:B------:R-:W-:-:S07]  /*1d2e0*/  IMAD.MOV.U32 R15, RZ, RZ, -0x1 ;  /* 0xffffffffff0f7424 */ /* 0x000fce00078e00ff */
[----:B------:R-:W-:Y:S05]  /*1d2f0*/  WARPSYNC.COLLECTIVE R15, `(.L_x_10676) ;  /* 0x000000000f087348 */ /* 0x000fea0003c00000 */
[----:B------:R0:W1:Y:S02]  /*1d300*/  SHFL.IDX P6, R14, R13, R12, R11 ;  /* 0x0000000c0d0e7389 */ /* 0x00006400000c000b */
[----:B01----:R-:W-:Y:S01]  /*1d310*/  ENDCOLLECTIVE ;  /* 0x000000000000791b */ /* 0x003fe20003800000 */
.L_x_10676:
[----:B------:R-:W-:Y:S05]  /*1d320*/  BSYNC B1 ;  /* 0x0000000000017941 */ /* 0x000fea0003800000 */
.L_x_10675:
        /* <DEDUP_REMOVED lines=8> */
.L_x_10677:
[----:B------:R-:W-:Y:S02]  /*1d3b0*/  IMAD.MOV.U32 R13, RZ, RZ, R4 ;  /* 0x000000ffff0d7224 */ /* 0x000fe400078e0004 */
[----:B------:R-:W-:-:S07]  /*1d3c0*/  IMAD.MOV.U32 R3, RZ, RZ, R14 ;  /* 0x000000ffff037224 */ /* 0x000fce00078e000e */
[----:B------:R-:W-:Y:S05]  /*1d3d0*/  WARPSYNC.COLLECTIVE R15, `(.L_x_10678) ;  /* 0x000000000f087348 */ /* 0x000fea0003c00000 */
[----:B------:R0:W1:Y:S02]  /*1d3e0*/  SHFL.IDX P6, R14, R13, R12, R11 ;  /* 0x0000000c0d0e7389 */ /* 0x00006400000c000b */
[----:B01----:R-:W-:Y:S01]  /*1d3f0*/  ENDCOLLECTIVE ;  /* 0x000000000000791b */ /* 0x003fe20003800000 */
.L_x_10678:
[----:B------:R-:W-:Y:S02]  /*1d400*/  IMAD.MOV.U32 R13, RZ, RZ, R5 ;  /* 0x000000ffff0d7224 */ /* 0x000fe400078e0005 */
[----:B------:R-:W-:-:S07]  /*1d410*/  IMAD.MOV.U32 R4, RZ, RZ, R14 ;  /* 0x000000ffff047224 */ /* 0x000fce00078e000e */
[----:B------:R-:W-:Y:S05]  /*1d420*/  WARPSYNC.COLLECTIVE R15, `(.L_x_10679) ;  /* 0x000000000f087348 */ /* 0x000fea0003c00000 */
[----:B------:R0:W1:Y:S02]  /*1d430*/  SHFL.IDX P6, R14, R13, R12, R11 ;  /* 0x0000000c0d0e7389 */ /* 0x00006400000c000b */
[----:B01----:R-:W-:Y:S01]  /*1d440*/  ENDCOLLECTIVE ;  /* 0x000000000000791b */ /* 0x003fe20003800000 */
.L_x_10679:
[----:B------:R-:W-:Y:S05]  /*1d450*/  BRA `(.L_x_10680) ;  /* 0xfffffea000407947 */ /* 0x000fea000383ffff */
.L_x_10468:
[----:B-1----:R1:W2:Y:S02]  /*1d460*/  SYNCS.PHASECHK.TRANS64.TRYWAIT P0, [R16+URZ+0x19c00], R5 ;  /* 0x019c0005100075a7 */ /* 0x0022a4000800017f */
[----:B--2---:R-:W-:Y:S05]  /*1d470*/  @!P0 NANOSLEEP.SYNCS 0x989680 ;  /* 0x009896800000895d */ /* 0x004fea0003900000 */
[----:B------:R-:W2:Y:S02]  /*1d480*/  @!P0 SYNCS.PHASECHK.TRANS64 P0, [R16+URZ+0x19c00], R5 ;  /* 0x019c0005100085a7 */ /* 0x000ea4000800007f */
[----:B--2---:R-:W-:Y:S05]  /*1d490*/  @!P0 BRA `(.L_x_10468) ;  /* 0xfffffffc00f08947 */ /* 0x004fea000383ffff */
[----:B------:R-:W-:Y:S05]  /*1d4a0*/  BRA `(.L_x_10681) ;  /* 0xfffffea400107947 */ /* 0x000fea000383ffff */
.L_x_10474:
[----:B------:R-:W-:Y:S01]  /*1d4b0*/  BSSY B1, `(.L_x_10682) ;  /* 0x0000007000017945 */ /* 0x000fe20003800000 */
[----:B------:R-:W-:Y:S02]  /*1d4c0*/  IMAD.MOV.U32 R12, RZ, RZ, RZ ;  /* 0x000000ffff0c7224 */ /* 0x000fe400078e00ff */
[----:B------:R-:W-:Y:S02]  /*1d4d0*/  IMAD.MOV.U32 R11, RZ, RZ, 0x1e1f ;  /* 0x00001e1fff0b7424 */ /* 0x000fe400078e00ff */
[----:B------:R-:W-:-:S07]  /*1d4e0*/  IMAD.MOV.U32 R15, RZ, RZ, -0x1 ;  /* 0xffffffffff0f7424 */ /* 0x000fce00078e00ff */
[----:B------:R-:W-:Y:S05]  /*1d4f0*/  WARPSYNC.COLLECTIVE R15, `(.L_x_10683) ;  /* 0x000000000f087348 */ /* 0x000fea0003c00000 */
[----:B------:R0:W1:Y:S02]  /*1d500*/  SHFL.IDX P6, R14, R13, R12, R11 ;  /* 0x0000000c0d0e7389 */ /* 0x00006400000c000b */
[----:B01----:R-:W-:Y:S01]  /*1d510*/  ENDCOLLECTIVE ;  /* 0x000000000000791b */ /* 0x003fe20003800000 */
.L_x_10683:
[----:B------:R-:W-:Y:S05]  /*1d520*/  BSYNC B1 ;  /* 0x0000000000017941 */ /* 0x000fea0003800000 */
.L_x_10682:
        /* <DEDUP_REMOVED lines=8> */
.L_x_10684:
[----:B------:R-:W-:Y:S02]  /*1d5b0*/  IMAD.MOV.U32 R13, RZ, RZ, R20 ;  /* 0x000000ffff0d7224 */ /* 0x000fe400078e0014 */
[----:B------:R-:W-:-:S07]  /*1d5c0*/  IMAD.MOV.U32 R3, RZ, RZ, R14 ;  /* 0x000000ffff037224 */ /* 0x000fce00078e000e */
[----:B------:R-:W-:Y:S05]  /*1d5d0*/  WARPSYNC.COLLECTIVE R15, `(.L_x_10685) ;  /* 0x000000000f087348 */ /* 0x000fea0003c00000 */
[----:B------:R0:W1:Y:S02]  /*1d5e0*/  SHFL.IDX P6, R14, R13, R12, R11 ;  /* 0x0000000c0d0e7389 */ /* 0x00006400000c000b */
[----:B01----:R-:W-:Y:S01]  /*1d5f0*/  ENDCOLLECTIVE ;  /* 0x000000000000791b */ /* 0x003fe20003800000 */
.L_x_10685:
[----:B------:R-:W-:Y:S02]  /*1d600*/  IMAD.MOV.U32 R13, RZ, RZ, R21 ;  /* 0x000000ffff0d7224 */ /* 0x000fe400078e0015 */
[----:B------:R-:W-:-:S07]  /*1d610*/  IMAD.MOV.U32 R20, RZ, RZ, R14 ;  /* 0x000000ffff147224 */ /* 0x000fce00078e000e */
[----:B------:R-:W-:Y:S05]  /*1d620*/  WARPSYNC.COLLECTIVE R15, `(.L_x_10686) ;  /* 0x000000000f087348 */ /* 0x000fea0003c00000 */
[----:B------:R0:W1:Y:S02]  /*1d630*/  SHFL.IDX P6, R14, R13, R12, R11 ;  /* 0x0000000c0d0e7389 */ /* 0x00006400000c000b */
[----:B01----:R-:W-:Y:S01]  /*1d640*/  ENDCOLLECTIVE ;  /* 0x000000000000791b */ /* 0x003fe20003800000 */
.L_x_10686:
[----:B------:R-:W-:Y:S01]  /*1d650*/  IMAD.MOV.U32 R21, RZ, RZ, R14 ;  /* 0x000000ffff157224 */ /* 0x000fe200078e000e */
[----:B------:R-:W-:Y:S06]  /*1d660*/  BRA `(.L_x_10687) ;  /* 0xfffffeb800f87947 */ /* 0x000fec000383ffff */
.L_x_10478:
[----:B-1----:R1:W2:Y:S02]  /*1d670*/  SYNCS.PHASECHK.TRANS64.TRYWAIT P0, [R16+URZ+0x19c00], R39 ;  /* 0x019c0027100075a7 */ /* 0x0022a4000800017f */
[----:B--2---:R-:W-:Y:S05]  /*1d680*/  @!P0 NANOSLEEP.SYNCS 0x989680 ;  /* 0x009896800000895d */ /* 0x004fea0003900000 */
[----:B------:R-:W2:Y:S02]  /*1d690*/  @!P0 SYNCS.PHASECHK.TRANS64 P0, [R16+URZ+0x19c00], R39 ;  /* 0x019c0027100085a7 */ /* 0x000ea4000800007f */
[----:B--2---:R-:W-:Y:S05]  /*1d6a0*/  @!P0 BRA `(.L_x_10478) ;  /* 0xfffffffc00f08947 */ /* 0x004fea000383ffff */
[----:B------:R-:W-:Y:S05]  /*1d6b0*/  BRA `(.L_x_10688) ;  /* 0xfffffebc00bc7947 */ /* 0x000fea000383ffff */
.L_x_10484:
[----:B-1----:R1:W2:Y:S02]  /*1d6c0*/  SYNCS.PHASECHK.TRANS64.TRYWAIT P0, [R0+URZ+0x19c30], R3 ;  /* 0x019c3003000075a7 */ /* 0x0022a4000800017f */
[----:B--2---:R-:W-:Y:S05]  /*1d6d0*/  @!P0 NANOSLEEP.SYNCS 0x989680 ;  /* 0x009896800000895d */ /* 0x004fea0003900000 */
[----:B------:R-:W2:Y:S02]  /*1d6e0*/  @!P0 SYNCS.PHASECHK.TRANS64 P0, [R0+URZ+0x19c30], R3 ;  /* 0x019c3003000085a7 */ /* 0x000ea4000800007f */
[----:B--2---:R-:W-:Y:S05]  /*1d6f0*/  @!P0 BRA `(.L_x_10484) ;  /* 0xfffffffc00f08947 */ /* 0x004fea000383ffff */
[----:B------:R-:W-:Y:S05]  /*1d700*/  BRA `(.L_x_10483) ;  /* 0xfffffee000187947 */ /* 0x000fea000383ffff */
.L_x_10491:
[----:B-1----:R1:W2:Y:S02]  /*1d710*/  SYNCS.PHASECHK.TRANS64.TRYWAIT P2, [R15+URZ+0x19c30], R12 ;  /* 0x019c300c0f0075a7 */ /* 0x0022a4000804017f */
[----:B--2---:R-:W-:Y:S05]  /*1d720*/  @!P2 NANOSLEEP.SYNCS 0x989680 ;  /* 0x009896800000a95d */ /* 0x004fea0003900000 */
[----:B------:R-:W2:Y:S02]  /*1d730*/  @!P2 SYNCS.PHASECHK.TRANS64 P2, [R15+URZ+0x19c30], R12 ;  /* 0x019c300c0f00a5a7 */ /* 0x000ea4000804007f */
[----:B--2---:R-:W-:Y:S05]  /*1d740*/  @!P2 BRA `(.L_x_10491) ;  /* 0xfffffffc00f0a947 */ /* 0x004fea000383ffff */
[----:B------:R-:W-:Y:S05]  /*1d750*/  BRA `(.L_x_10490) ;  /* 0xffffff0800bc7947 */ /* 0x000fea000383ffff */
.L_x_10496:
[----:B-1----:R1:W2:Y:S02]  /*1d760*/  SYNCS.PHASECHK.TRANS64.TRYWAIT P2, [R20+URZ+0x19c50], R9 ;  /* 0x019c5009140075a7 */ /* 0x0022a4000804017f */
[----:B--2---:R-:W-:Y:S05]  /*1d770*/  @!P2 NANOSLEEP.SYNCS 0x989680 ;  /* 0x009896800000a95d */ /* 0x004fea0003900000 */
[----:B------:R-:W2:Y:S02]  /*1d780*/  @!P2 SYNCS.PHASECHK.TRANS64 P2, [R20+URZ+0x19c50], R9 ;  /* 0x019c50091400a5a7 */ /* 0x000ea4000804007f */
[----:B--2---:R-:W-:Y:S05]  /*1d790*/  @!P2 BRA `(.L_x_10496) ;  /* 0xfffffffc00f0a947 */ /* 0x004fea000383ffff */
[----:B------:R-:W-:Y:S05]  /*1d7a0*/  BRA `(.L_x_10495) ;  /* 0xffffff0c003c7947 */ /* 0x000fea000383ffff */
.L_x_10505:
[----:B-1----:R1:W2:Y:S02]  /*1d7b0*/  SYNCS.PHASECHK.TRANS64.TRYWAIT P0, [R10+URZ+0x19c30], R11 ;  /* 0x019c300b0a0075a7 */ /* 0x0022a4000800017f */
[----:B--2---:R-:W-:Y:S05]  /*1d7c0*/  @!P0 NANOSLEEP.SYNCS 0x989680 ;  /* 0x009896800000895d */ /* 0x004fea0003900000 */
[----:B------:R-:W2:Y:S02]  /*1d7d0*/  @!P0 SYNCS.PHASECHK.TRANS64 P0, [R10+URZ+0x19c30], R11 ;  /* 0x019c300b0a0085a7 */ /* 0x000ea4000800007f */
[----:B--2---:R-:W-:Y:S05]  /*1d7e0*/  @!P0 BRA `(.L_x_10505) ;  /* 0xfffffffc00f08947 */ /* 0x004fea000383ffff */
[----:B------:R-:W-:Y:S05]  /*1d7f0*/  BRA `(.L_x_10504) ;  /* 0xffffff38006c7947 */ /* 0x000fea000383ffff */
.L_x_10510:
[----:B-1----:R1:W2:Y:S02]  /*1d800*/  SYNCS.PHASECHK.TRANS64.TRYWAIT P0, [R15+URZ+0x19c50], R9 ;  /* 0x019c50090f0075a7 */ /* 0x0022a4000800017f */
[----:B--2---:R-:W-:Y:S05]  /*1d810*/  @!P0 NANOSLEEP.SYNCS 0x989680 ;  /* 0x009896800000895d */ /* 0x004fea0003900000 */
[----:B------:R-:W2:Y:S02]  /*1d820*/  @!P0 SYNCS.PHASECHK.TRANS64 P0, [R15+URZ+0x19c50], R9 ;  /* 0x019c50090f0085a7 */ /* 0x000ea4000800007f */
[----:B--2---:R-:W-:Y:S05]  /*1d830*/  @!P0 BRA `(.L_x_10510) ;  /* 0xfffffffc00f08947 */ /* 0x004fea000383ffff */
[----:B------:R-:W-:Y:S05]  /*1d840*/  BRA `(.L_x_10509) ;  /* 0xffffff3800ec7947 */ /* 0x000fea000383ffff */
.L_x_10517:
[----:B--2---:R2:W3:Y:S02]  /*1d850*/  SYNCS.PHASECHK.TRANS64.TRYWAIT P0, [R10+URZ+0x19c50], R5 ;  /* 0x019c50050a0075a7 */ /* 0x0044e4000800017f */
[----:B---3--:R-:W-:Y:S05]  /*1d860*/  @!P0 NANOSLEEP.SYNCS 0x989680 ;  /* 0x009896800000895d */ /* 0x008fea0003900000 */
[----:B------:R-:W3:Y:S02]  /*1d870*/  @!P0 SYNCS.PHASECHK.TRANS64 P0, [R10+URZ+0x19c50], R5 ;  /* 0x019c50050a0085a7 */ /* 0x000ee4000800007f */
[----:B---3--:R-:W-:Y:S05]  /*1d880*/  @!P0 BRA `(.L_x_10517) ;  /* 0xfffffffc00f08947 */ /* 0x008fea000383ffff */
[----:B------:R-:W-:Y:S05]  /*1d890*/  BRA `(.L_x_10516) ;  /* 0xffffff5c00787947 */ /* 0x000fea000383ffff */
.L_x_10546:
[----:B------:R-:W2:Y:S01]  /*1d8a0*/  S2R R8, SR_TID.X ;  /* 0x0000000000087919 */ /* 0x000ea20000002100 */
[----:B------:R-:W-:Y:S01]  /*1d8b0*/  BSSY B1, `(.L_x_10689) ;  /* 0x000000a000017945 */ /* 0x000fe20003800000 */
[----:B------:R-:W-:Y:S02]  /*1d8c0*/  IMAD.MOV.U32 R12, RZ, RZ, RZ ;  /* 0x000000ffff0c7224 */ /* 0x000fe400078e00ff */
[----:B-1----:R-:W-:Y:S02]  /*1d8d0*/  IMAD.MOV.U32 R11, RZ, RZ, 0x1f ;  /* 0x0000001fff0b7424 */ /* 0x002fe400078e00ff */
[----:B------:R-:W-:Y:S01]  /*1d8e0*/  IMAD.MOV.U32 R15, RZ, RZ, -0x1 ;  /* 0xffffffffff0f7424 */ /* 0x000fe200078e00ff */
[----:B--2---:R-:W-:-:S04]  /*1d8f0*/  SHF.R.U32.HI R8, RZ, 0x5, R8 ;  /* 0x00000005ff087819 */ /* 0x004fc80000011608 */
[----:B------:R-:W-:-:S04]  /*1d900*/  LOP3.LUT R8, R8, 0x3, RZ, 0xc0, !PT ;  /* 0x0000000308087812 */ /* 0x000fc800078ec0ff */
[----:B------:R-:W-:-:S07]  /*1d910*/  MOV R13, R8 ;  /* 0x00000008000d7202 */ /* 0x000fce0000000f00 */
[----:B0-----:R-:W-:Y:S05]  /*1d920*/  WARPSYNC.COLLECTIVE R15, `(.L_x_10690) ;  /* 0x000000000f087348 */ /* 0x001fea0003c00000 */
[----:B0-----:R0:W1:Y:S02]  /*1d930*/  SHFL.IDX P6, R14, R13, R12, R11 ;  /* 0x0000000c0d0e7389 */ /* 0x00106400000c000b */
[----:B01----:R-:W-:Y:S01]  /*1d940*/  ENDCOLLECTIVE ;  /* 0x000000000000791b */ /* 0x003fe20003800000 */
.L_x_10690:
[----:B------:R-:W-:Y:S05]  /*1d950*/  BSYNC B1 ;  /* 0x0000000000017941 */ /* 0x000fea0003800000 */
.L_x_10689:
[----:B------:R-:W-:Y:S05]  /*1d960*/  BRA `(.L_x_10691) ;  /* 0xffffff9c00f07947 */ /* 0x000fea000383ffff */
.L_x_10548:
[----:B------:R-:W-:Y:S01]  /*1d970*/  BSSY B1, `(.L_x_10692) ;  /* 0x0000006000017945 */ /* 0x000fe20003800000 */
[----:B------:R-:W-:-:S07]  /*1d980*/  IMAD.MOV.U32 R15, RZ, RZ, -0x1 ;  /* 0xffffffffff0f7424 */ /* 0x000fce00078e00ff */
[----:B01----:R-:W-:Y:S05]  /*1d990*/  WARPSYNC.COLLECTIVE R15, `(.L_x_10693) ;  /* 0x000000000f0c7348 */ /* 0x003fea0003c00000 */
[----:B------:R-:W-:Y:S02]  /*1d9a0*/  ELECT P6, UR62, PT ;  /* 0x00000000003e782f */ /* 0x000fe400038c0000 */
[----:B------:R-:W-:Y:S01]  /*1d9b0*/  MOV R14, UR62 ;  /* 0x0000003e000e7c02 */ /* 0x000fe20008000f00 */
[----:B01----:R-:W-:Y:S10]  /*1d9c0*/  ENDCOLLECTIVE ;  /* 0x000000000000791b */ /* 0x003ff40003800000 */
.L_x_10693:
[----:B------:R-:W-:Y:S05]  /*1d9d0*/  BSYNC B1 ;  /* 0x0000000000017941 */ /* 0x000fea0003800000 */
.L_x_10692:
[----:B------:R-:W-:Y:S05]  /*1d9e0*/  BRA `(.L_x_10547) ;  /* 0xffffff9c00e87947 */ /* 0x000fea000383ffff */
.L_x_10550:
[----:B0-----:R0:W2:Y:S02]  /*1d9f0*/  SYNCS.PHASECHK.TRANS64.TRYWAIT P0, [R22+URZ+0x19c20], R5 ;  /* 0x019c2005160075a7 */ /* 0x0010a4000800017f */
[----:B--2---:R-:W-:Y:S05]  /*1da00*/  @!P0 NANOSLEEP.SYNCS 0x989680 ;  /* 0x009896800000895d */ /* 0x004fea0003900000 */
[----:B------:R-:W2:Y:S02]  /*1da10*/  @!P0 SYNCS.PHASECHK.TRANS64 P0, [R22+URZ+0x19c20], R5 ;  /* 0x019c2005160085a7 */ /* 0x000ea4000800007f */
[----:B--2---:R-:W-:Y:S05]  /*1da20*/  @!P0 BRA `(.L_x_10550) ;  /* 0xfffffffc00f08947 */ /* 0x004fea000383ffff */
[----:B------:R-:W-:Y:S05]  /*1da30*/  BRA `(.L_x_10694) ;  /* 0xffffff9c00f87947 */ /* 0x000fea000383ffff */
.L_x_10554:
[----:B--2---:R2:W3:Y:S02]  /*1da40*/  SYNCS.PHASECHK.TRANS64.TRYWAIT P0, [R8+URZ+0x19ca0], R10 ;  /* 0x019ca00a080075a7 */ /* 0x0044e4000800017f */
[----:B---3--:R-:W-:Y:S05]  /*1da50*/  @!P0 NANOSLEEP.SYNCS 0x989680 ;  /* 0x009896800000895d */ /* 0x008fea0003900000 */
[----:B------:R-:W3:Y:S02]  /*1da60*/  @!P0 SYNCS.PHASECHK.TRANS64 P0, [R8+URZ+0x19ca0], R10 ;  /* 0x019ca00a080085a7 */ /* 0x000ee4000800007f */
[----:B---3--:R-:W-:Y:S05]  /*1da70*/  @!P0 BRA `(.L_x_10554) ;  /* 0xfffffffc00f08947 */ /* 0x008fea000383ffff */
[----:B------:R-:W-:Y:S05]  /*1da80*/  BRA `(.L_x_10695) ;  /* 0xffffffa000147947 */ /* 0x000fea000383ffff */
.L_x_10561:
[----:B0-----:R0:W3:Y:S02]  /*1da90*/  SYNCS.PHASECHK.TRANS64.TRYWAIT P0, [R8+URZ+0x19cc0], R10 ;  /* 0x019cc00a080075a7 */ /* 0x0010e4000800017f */
[----:B---3--:R-:W-:Y:S05]  /*1daa0*/  @!P0 NANOSLEEP.SYNCS 0x989680 ;  /* 0x009896800000895d */ /* 0x008fea0003900000 */
[----:B------:R-:W3:Y:S02]  /*1dab0*/  @!P0 SYNCS.PHASECHK.TRANS64 P0, [R8+URZ+0x19cc0], R10 ;  /* 0x019cc00a080085a7 */ /* 0x000ee4000800007f */
[----:B---3--:R-:W-:Y:S05]  /*1dac0*/  @!P0 BRA `(.L_x_10561) ;  /* 0xfffffffc00f08947 */ /* 0x008fea000383ffff */
[----:B------:R-:W-:Y:S05]  /*1dad0*/  BRA `(.L_x_10696) ;  /* 0xffffffa400107947 */ /* 0x000fea000383ffff */
.L_x_10570:
[----:B0-----:R0:W2:Y:S02]  /*1dae0*/  SYNCS.PHASECHK.TRANS64.TRYWAIT P1, [R8+URZ+0x19ca0], R7 ;  /* 0x019ca007080075a7 */ /* 0x0010a4000802017f */
[----:B--2---:R-:W-:Y:S05]  /*1daf0*/  @!P1 NANOSLEEP.SYNCS 0x989680 ;  /* 0x009896800000995d */ /* 0x004fea0003900000 */
[----:B------:R-:W2:Y:S02]  /*1db00*/  @!P1 SYNCS.PHASECHK.TRANS64 P1, [R8+URZ+0x19ca0], R7 ;  /* 0x019ca007080095a7 */ /* 0x000ea4000802007f */
[----:B--2---:R-:W-:Y:S05]  /*1db10*/  @!P1 BRA `(.L_x_10570) ;  /* 0xfffffffc00f09947 */ /* 0x004fea000383ffff */
[----:B------:R-:W-:Y:S05]  /*1db20*/  BRA `(.L_x_10697) ;  /* 0xffffffa800507947 */ /* 0x000fea000383ffff */
.L_x_10577:
[----:B--2---:R2:W3:Y:S02]  /*1db30*/  SYNCS.PHASECHK.TRANS64.TRYWAIT P1, [R8+URZ+0x19cc0], R7 ;  /* 0x019cc007080075a7 */ /* 0x0044e4000802017f */
[----:B---3--:R-:W-:Y:S05]  /*1db40*/  @!P1 NANOSLEEP.SYNCS 0x989680 ;  /* 0x009896800000995d */ /* 0x008fea0003900000 */
[----:B------:R-:W3:Y:S02]  /*1db50*/  @!P1 SYNCS.PHASECHK.TRANS64 P1, [R8+URZ+0x19cc0], R7 ;  /* 0x019cc007080095a7 */ /* 0x000ee4000802007f */
[----:B---3--:R-:W-:Y:S05]  /*1db60*/  @!P1 BRA `(.L_x_10577) ;  /* 0xfffffffc00f09947 */ /* 0x008fea000383ffff */
[----:B------:R-:W-:Y:S05]  /*1db70*/  BRA `(.L_x_10698) ;  /* 0xffffffac00487947 */ /* 0x000fea000383ffff */
.L_x_10594:
[----:B------:R-:W4:Y:S01]  /*1db80*/  S2R R21, SR_TID.X ;  /* 0x0000000000157919 */ /* 0x000f220000002100 */
[----:B------:R-:W-:Y:S01]  /*1db90*/  BSSY B0, `(.L_x_10699) ;  /* 0x000000a000007945 */ /* 0x000fe20003800000 */
[----:B------:R-:W-:Y:S02]  /*1dba0*/  IMAD.MOV.U32 R12, RZ, RZ, RZ ;  /* 0x000000ffff0c7224 */ /* 0x000fe400078e00ff */
[----:B-1----:R-:W-:Y:S02]  /*1dbb0*/  IMAD.MOV.U32 R11, RZ, RZ, 0x1f ;  /* 0x0000001fff0b7424 */ /* 0x002fe400078e00ff */
[----:B------:R-:W-:Y:S01]  /*1dbc0*/  IMAD.MOV.U32 R15, RZ, RZ, -0x1 ;  /* 0xffffffffff0f7424 */ /* 0x000fe200078e00ff */
[----:B----4-:R-:W-:-:S04]  /*1dbd0*/  SHF.R.U32.HI R21, RZ, 0x5, R21 ;  /* 0x00000005ff157819 */ /* 0x010fc80000011615 */
[----:B------:R-:W-:-:S05]  /*1dbe0*/  LOP3.LUT R21, R21, 0x3, RZ, 0xc0, !PT ;  /* 0x0000000315157812 */ /* 0x000fca00078ec0ff */
[----:B------:R-:W-:-:S07]  /*1dbf0*/  IMAD.MOV.U32 R13, RZ, RZ, R21 ;  /* 0x000000ffff0d7224 */ /* 0x000fce00078e0015 */
[----:B0-23--:R-:W-:Y:S05]  /*1dc00*/  WARPSYNC.COLLECTIVE R15, `(.L_x_10700) ;  /* 0x000000000f087348 */ /* 0x00dfea0003c00000 */
[----:B0-----:R0:W1:Y:S02]  /*1dc10*/  SHFL.IDX P6, R14, R13, R12, R11 ;  /* 0x0000000c0d0e7389 */ /* 0x00106400000c000b */
[----:B0123--:R-:W-:Y:S01]  /*1dc20*/  ENDCOLLECTIVE ;  /* 0x000000000000791b */ /* 0x00ffe20003800000 */
.L_x_10700:
[----:B------:R-:W-:Y:S05]  /*1dc30*/  BSYNC B0 ;  /* 0x0000000000007941 */ /* 0x000fea0003800000 */
.L_x_10699:
[----:B------:R-:W-:Y:S05]  /*1dc40*/  BRA `(.L_x_10701) ;  /* 0xffffffb8007c7947 */ /* 0x000fea000383ffff */
.L_x_10596:
[----:B------:R-:W-:Y:S01]  /*1dc50*/  BSSY B0, `(.L_x_10702) ;  /* 0x0000006000007945 */ /* 0x000fe20003800000 */
[----:B------:R-:W-:-:S07]  /*1dc60*/  IMAD.MOV.U32 R15, RZ, RZ, -0x1 ;  /* 0xffffffffff0f7424 */ /* 0x000fce00078e00ff */
[----:B0123--:R-:W-:Y:S05]  /*1dc70*/  WARPSYNC.COLLECTIVE R15, `(.L_x_10703) ;  /* 0x000000000f0c7348 */ /* 0x00ffea0003c00000 */
[----:B------:R-:W-:Y:S02]  /*1dc80*/  ELECT P6, UR62, PT ;  /* 0x00000000003e782f */ /* 0x000fe400038c0000 */
[----:B------:R-:W-:Y:S01]  /*1dc90*/  MOV R14, UR62 ;  /* 0x0000003e000e7c02 */ /* 0x000fe20008000f00 */
[----:B0123--:R-:W-:Y:S10]  /*1dca0*/  ENDCOLLECTIVE ;  /* 0x000000000000791b */ /* 0x00fff40003800000 */
.L_x_10703:
[----:B------:R-:W-:Y:S05]  /*1dcb0*/  BSYNC B0 ;  /* 0x0000000000007941 */ /* 0x000fea0003800000 */
.L_x_10702:
[----:B------:R-:W-:Y:S05]  /*1dcc0*/  BRA `(.L_x_10704) ;  /* 0xffffffb800847947 */ /* 0x000fea000383ffff */
.L_x_10598:
[----:B0-----:R0:W4:Y:S02]  /*1dcd0*/  SYNCS.PHASECHK.TRANS64.TRYWAIT P0, [R4+URZ+0x19c80], R3 ;  /* 0x019c8003040075a7 */ /* 0x001124000800017f */
[----:B----4-:R-:W-:Y:S05]  /*1dce0*/  @!P0 NANOSLEEP.SYNCS 0x989680 ;  /* 0x009896800000895d */ /* 0x010fea0003900000 */
[----:B------:R-:W4:Y:S02]  /*1dcf0*/  @!P0 SYNCS.PHASECHK.TRANS64 P0, [R4+URZ+0x19c80], R3 ;  /* 0x019c8003040085a7 */ /* 0x000f24000800007f */
[----:B----4-:R-:W-:Y:S05]  /*1dd00*/  @!P0 BRA `(.L_x_10598) ;  /* 0xfffffffc00f08947 */ /* 0x010fea000383ffff */
[----:B------:R-:W-:Y:S05]  /*1dd10*/  BRA `(.L_x_10705) ;  /* 0xffffffb800e87947 */ /* 0x000fea000383ffff */
.L_x_10600:
[----:B--2---:R2:W4:Y:S02]  /*1dd20*/  SYNCS.PHASECHK.TRANS64.TRYWAIT P0, [R4+URZ+0x19c40], R3 ;  /* 0x019c4003040075a7 */ /* 0x004524000800017f */
[----:B----4-:R-:W-:Y:S05]  /*1dd30*/  @!P0 NANOSLEEP.SYNCS 0x989680 ;  /* 0x009896800000895d */ /* 0x010fea0003900000 */
[----:B------:R-:W4:Y:S02]  /*1dd40*/  @!P0 SYNCS.PHASECHK.TRANS64 P0, [R4+URZ+0x19c40], R3 ;  /* 0x019c4003040085a7 */ /* 0x000f24000800007f */
[----:B----4-:R-:W-:Y:S05]  /*1dd50*/  @!P0 BRA `(.L_x_10600) ;  /* 0xfffffffc00f08947 */ /* 0x010fea000383ffff */
[----:B------:R-:W-:Y:S05]  /*1dd60*/  BRA `(.L_x_10706) ;  /* 0xffffffbc00647947 */ /* 0x000fea000383ffff */
.L_x_10604:
        /* <DEDUP_REMOVED lines=9> */
.L_x_10707:
[----:B------:R-:W-:Y:S01]  /*1de00*/  ISETP.GE.AND P4, PT, R17, R0, PT ;  /* 0x000000001100720c */ /* 0x000fe20003f86270 */
[----:B------:R-:W-:Y:S02]  /*1de10*/  IMAD.MOV.U32 R13, RZ, RZ, R6 ;  /* 0x000000ffff0d7224 */ /* 0x000fe400078e0006 */
[----:B------:R-:W-:-:S10]  /*1de20*/  IMAD.MOV.U32 R2, RZ, RZ, R14 ;  /* 0x000000ffff027224 */ /* 0x000fd400078e000e */
[----:B------:R-:W-:Y:S05]  /*1de30*/  WARPSYNC.COLLECTIVE R15, `(.L_x_10708) ;  /* 0x000000000f087348 */ /* 0x000fea0003c00000 */
[----:B------:R0:W1:Y:S02]  /*1de40*/  SHFL.IDX P6, R14, R13, R12, R11 ;  /* 0x0000000c0d0e7389 */ /* 0x00006400000c000b */
[----:B01----:R-:W-:Y:S01]  /*1de50*/  ENDCOLLECTIVE ;  /* 0x000000000000791b */ /* 0x003fe20003800000 */
.L_x_10708:
[----:B------:R-:W-:Y:S02]  /*1de60*/  IMAD.MOV.U32 R13, RZ, RZ, R5 ;  /* 0x000000ffff0d7224 */ /* 0x000fe400078e0005 */
[----:B------:R-:W-:Y:S02]  /*1de70*/  IMAD.MOV.U32 R12, RZ, RZ, 0x1 ;  /* 0x00000001ff0c7424 */ /* 0x000fe400078e00ff */
[----:B------:R-:W-:-:S07]  /*1de80*/  IMAD.MOV.U32 R3, RZ, RZ, R14 ;  /* 0x000000ffff037224 */ /* 0x000fce00078e000e */
[----:B------:R-:W-:Y:S05]  /*1de90*/  WARPSYNC.COLLECTIVE R15, `(.L_x_10709) ;  /* 0x000000000f087348 */ /* 0x000fea0003c00000 */
[----:B------:R0:W1:Y:S02]  /*1dea0*/  SHFL.IDX P6, R14, R13, R12, R11 ;  /* 0x0000000c0d0e7389 */ /* 0x00006400000c000b */
[----:B01----:R-:W-:Y:S01]  /*1deb0*/  ENDCOLLECTIVE ;  /* 0x000000000000791b */ /* 0x003fe20003800000 */
.L_x_10709:
[----:B------:R-:W-:-:S05]  /*1dec0*/  @!P4 IADD3 R3, P3, R10, R3, RZ ;  /* 0x000000030a03c210 */ /* 0x000fca0007f7e0ff */
[----:B------:R-:W-:-:S05]  /*1ded0*/  @!P4 IMAD.X R2, RZ, RZ, R2, P3 ;  /* 0x000000ffff02c224 */ /* 0x000fca00018e0602 */
[----:B------:R-:W-:Y:S01]  /*1dee0*/  @!P4 LOP3.LUT R3, R3, R2, RZ, 0x3c, !PT ;  /* 0x000000020303c212 */ /* 0x000fe200078e3cff */
[----:B------:R-:W-:-:S03]  /*1def0*/  IMAD.MOV.U32 R13, RZ, RZ, R6 ;  /* 0x000000ffff0d7224 */ /* 0x000fc600078e0006 */
[----:B------:R-:W-:-:S04]  /*1df00*/  @!P4 LOP3.LUT R2, R3, R2, RZ, 0x3c, !PT ;  /* 0x000000020302c212 */ /* 0x000fc800078e3cff */
[----:B------:R-:W-:Y:S02]  /*1df10*/  @!P4 LOP3.LUT R3, R3, R2, RZ, 0x3c, !PT ;  /* 0x000000020303c212 */ /* 0x000fe400078e3cff */
[----:B------:R-:W-:-:S07]  /*1df20*/  MOV R5, R14 ;  /* 0x0000000e00057202 */ /* 0x000fce0000000f00 */
[----:B------:R-:W-:Y:S05]  /*1df30*/  WARPSYNC.COLLECTIVE R15, `(.L_x_10710) ;  /* 0x000000000f087348 */ /* 0x000fea0003c00000 */
[----:B------:R0:W1:Y:S02]  /*1df40*/  SHFL.IDX P6, R14, R13, R12, R11 ;  /* 0x0000000c0d0e7389 */ /* 0x00006400000c000b */
[----:B01----:R-:W-:Y:S01]  /*1df50*/  ENDCOLLECTIVE ;  /* 0x000000000000791b */ /* 0x003fe20003800000 */
.L_x_10710:
        /* <DEDUP_REMOVED lines=13> */
.L_x_10711:
[----:B------:R-:W-:-:S13]  /*1e030*/  ISETP.GE.AND P4, PT, R3, R0, PT ;  /* 0x000000000300720c */ /* 0x000fda0003f86270 */
[----:B------:R-:W-:Y:S01]  /*1e040*/  @!P4 IADD3 R2, P3, R10, R6, RZ ;  /* 0x000000060a02c210 */ /* 0x000fe20007f7e0ff */
[----:B------:R-:W-:-:S04]  /*1e050*/  IMAD.MOV.U32 R13, RZ, RZ, R7 ;  /* 0x000000ffff0d7224 */ /* 0x000fc800078e0007 */
[----:B------:R-:W-:-:S05]  /*1e060*/  @!P4 IMAD.X R3, RZ, RZ, R5, P3 ;  /* 0x000000ffff03c224 */ /* 0x000fca00018e0605 */
        /* <DEDUP_REMOVED lines=10> */
.L_x_10712:
[----:B------:R-:W-:Y:S01]  /*1e110*/  IMAD.MOV.U32 R2, RZ, RZ, R14 ;  /* 0x000000ffff027224 */ /* 0x000fe200078e000e */
[----:B------:R-:W-:Y:S06]  /*1e120*/  BRA `(.L_x_10713) ;  /* 0xffffffc400607947 */ /* 0x000fec000383ffff */
.L_x_10609:
[----:B--2---:R2:W3:Y:S02]  /*1e130*/  SYNCS.PHASECHK.TRANS64.TRYWAIT P0, [R22+URZ+0x19c20], R0 ;  /* 0x019c2000160075a7 */ /* 0x0044e4000800017f */
[----:B---3--:R-:W-:Y:S05]  /*1e140*/  @!P0 NANOSLEEP.SYNCS 0x989680 ;  /* 0x009896800000895d */ /* 0x008fea0003900000 */
[----:B------:R-:W3:Y:S02]  /*1e150*/  @!P0 SYNCS.PHASECHK.TRANS64 P0, [R22+URZ+0x19c20], R0 ;  /* 0x019c2000160085a7 */ /* 0x000ee4000800007f */
[----:B---3--:R-:W-:Y:S05]  /*1e160*/  @!P0 BRA `(.L_x_10609) ;  /* 0xfffffffc00f08947 */ /* 0x008fea000383ffff */
[----:B------:R-:W-:Y:S05]  /*1e170*/  BRA `(.L_x_10714) ;  /* 0xffffffc400d07947 */ /* 0x000fea000383ffff */
.L_x_10615:
[----:B0-----:R0:W1:Y:S02]  /*1e180*/  SYNCS.PHASECHK.TRANS64.TRYWAIT P0, [R6+URZ+0x19c80], R5 ;  /* 0x019c8005060075a7 */ /* 0x001064000800017f */
[----:B-1----:R-:W-:Y:S05]  /*1e190*/  @!P0 NANOSLEEP.SYNCS 0x989680 ;  /* 0x009896800000895d */ /* 0x002fea0003900000 */
[----:B------:R-:W1:Y:S02]  /*1e1a0*/  @!P0 SYNCS.PHASECHK.TRANS64 P0, [R6+URZ+0x19c80], R5 ;  /* 0x019c8005060085a7 */ /* 0x000e64000800007f */
[----:B-1----:R-:W-:Y:S05]  /*1e1b0*/  @!P0 BRA `(.L_x_10615) ;  /* 0xfffffffc00f08947 */ /* 0x002fea000383ffff */
[----:B------:R-:W-:Y:S05]  /*1e1c0*/  BRA `(.L_x_10715) ;  /* 0xffffffc800807947 */ /* 0x000fea000383ffff */
.L_x_10622:
[----:B-1----:R1:W2:Y:S02]  /*1e1d0*/  SYNCS.PHASECHK.TRANS64.TRYWAIT P0, [R6+URZ+0x19c40], R5 ;  /* 0x019c4005060075a7 */ /* 0x0022a4000800017f */
[----:B--2---:R-:W-:Y:S05]  /*1e1e0*/  @!P0 NANOSLEEP.SYNCS 0x989680 ;  /* 0x009896800000895d */ /* 0x004fea0003900000 */
[----:B------:R-:W2:Y:S02]  /*1e1f0*/  @!P0 SYNCS.PHASECHK.TRANS64 P0, [R6+URZ+0x19c40], R5 ;  /* 0x019c4005060085a7 */ /* 0x000ea4000800007f */
[----:B--2---:R-:W-:Y:S05]  /*1e200*/  @!P0 BRA `(.L_x_10622) ;  /* 0xfffffffc00f08947 */ /* 0x004fea000383ffff */
[----:B------:R-:W-:Y:S05]  /*1e210*/  BRA `(.L_x_10716) ;  /* 0xffffffcc007c7947 */ /* 0x000fea000383ffff */
.L_x_10630:
[----:B0-----:R0:W1:Y:S02]  /*1e220*/  SYNCS.PHASECHK.TRANS64.TRYWAIT P0, [R3+URZ+0x19c70], R4 ;  /* 0x019c7004030075a7 */ /* 0x001064000800017f */
[----:B-1----:R-:W-:Y:S05]  /*1e230*/  @!P0 NANOSLEEP.SYNCS 0x989680 ;  /* 0x009896800000895d */ /* 0x002fea0003900000 */
[----:B------:R-:W1:Y:S02]  /*1e240*/  @!P0 SYNCS.PHASECHK.TRANS64 P0, [R3+URZ+0x19c70], R4 ;  /* 0x019c7004030085a7 */ /* 0x000e64000800007f */
[----:B-1----:R-:W-:Y:S05]  /*1e250*/  @!P0 BRA `(.L_x_10630) ;  /* 0xfffffffc00f08947 */ /* 0x002fea000383ffff */
[----:B------:R-:W-:Y:S05]  /*1e260*/  BRA `(.L_x_10717) ;  /* 0xffffffd000907947 */ /* 0x000fea000383ffff */
.L_x_10632:
[----:B0-----:R0:W1:Y:S02]  /*1e270*/  SYNCS.PHASECHK.TRANS64.TRYWAIT P0, [R3+URZ+0x19c60], R4 ;  /* 0x019c6004030075a7 */ /* 0x001064000800017f */
[----:B-1----:R-:W-:Y:S05]  /*1e280*/  @!P0 NANOSLEEP.SYNCS 0x989680 ;  /* 0x009896800000895d */ /* 0x002fea0003900000 */
[----:B------:R-:W1:Y:S02]  /*1e290*/  @!P0 SYNCS.PHASECHK.TRANS64 P0, [R3+URZ+0x19c60], R4 ;  /* 0x019c6004030085a7 */ /* 0x000e64000800007f */
[----:B-1----:R-:W-:Y:S05]  /*1e2a0*/  @!P0 BRA `(.L_x_10632) ;  /* 0xfffffffc00f08947 */ /* 0x002fea000383ffff */
[----:B------:R-:W-:Y:S05]  /*1e2b0*/  BRA `(.L_x_10718) ;  /* 0xffffffd000987947 */ /* 0x000fea000383ffff */
.L_x_10639:
[----:B-1----:R1:W2:Y:S02]  /*1e2c0*/  SYNCS.PHASECHK.TRANS64.TRYWAIT P1, [R0+URZ+0x19c70], R3 ;  /* 0x019c7003000075a7 */ /* 0x0022a4000802017f */
[----:B--2---:R-:W-:Y:S05]  /*1e2d0*/  @!P1 NANOSLEEP.SYNCS 0x989680 ;  /* 0x009896800000995d */ /* 0x004fea0003900000 */
[----:B------:R-:W2:Y:S02]  /*1e2e0*/  @!P1 SYNCS.PHASECHK.TRANS64 P1, [R0+URZ+0x19c70], R3 ;  /* 0x019c7003000095a7 */ /* 0x000ea4000802007f */
[----:B--2---:R-:W-:Y:S05]  /*1e2f0*/  @!P1 BRA `(.L_x_10639) ;  /* 0xfffffffc00f09947 */ /* 0x004fea000383ffff */
[----:B------:R-:W-:Y:S05]  /*1e300*/  BRA `(.L_x_10719) ;  /* 0xffffffd8003c7947 */ /* 0x000fea000383ffff */
.L_x_10641:
[----:B-1----:R1:W2:Y:S02]  /*1e310*/  SYNCS.PHASECHK.TRANS64.TRYWAIT P1, [R0+URZ+0x19c60], R3 ;  /* 0x019c6003000075a7 */ /* 0x0022a4000802017f */
[----:B--2---:R-:W-:Y:S05]  /*1e320*/  @!P1 NANOSLEEP.SYNCS 0x989680 ;  /* 0x009896800000995d */ /* 0x004fea0003900000 */
[----:B------:R-:W2:Y:S02]  /*1e330*/  @!P1 SYNCS.PHASECHK.TRANS64 P1, [R0+URZ+0x19c60], R3 ;  /* 0x019c6003000095a7 */ /* 0x000ea4000802007f */
[----:B--2---:R-:W-:Y:S05]  /*1e340*/  @!P1 BRA `(.L_x_10641) ;  /* 0xfffffffc00f09947 */ /* 0x004fea000383ffff */
[----:B------:R-:W-:Y:S05]  /*1e350*/  BRA `(.L_x_10720) ;  /* 0xffffffd800407947 */ /* 0x000fea000383ffff */
.L_x_10645:
[----:B------:R-:W-:Y:S01]  /*1e360*/  BSSY B0, `(.L_x_10721) ;  /* 0x0000008000007945 */ /* 0x000fe20003800000 */
[----:B------:R-:W-:Y:S02]  /*1e370*/  IMAD.MOV.U32 R13, RZ, RZ, R16 ;  /* 0x000000ffff0d7224 */ /* 0x000fe400078e0010 */
[----:B------:R-:W-:Y:S02]  /*1e380*/  IMAD.MOV.U32 R12, RZ, RZ, RZ ;  /* 0x000000ffff0c7224 */ /* 0x000fe400078e00ff */
[----:B01----:R-:W-:Y:S02]  /*1e390*/  IMAD.MOV.U32 R11, RZ, RZ, 0x1f ;  /* 0x0000001fff0b7424 */ /* 0x003fe400078e00ff */
[----:B------:R-:W-:-:S07]  /*1e3a0*/  IMAD.MOV.U32 R15, RZ, RZ, -0x1 ;  /* 0xffffffffff0f7424 */ /* 0x000fce00078e00ff */
[----:B--23--:R-:W-:Y:S05]  /*1e3b0*/  WARPSYNC.COLLECTIVE R15, `(.L_x_10722) ;  /* 0x000000000f087348 */ /* 0x00cfea0003c00000 */
[----:B------:R0:W1:Y:S02]  /*1e3c0*/  SHFL.IDX P6, R14, R13, R12, R11 ;  /* 0x0000000c0d0e7389 */ /* 0x00006400000c000b */
[----:B0123--:R-:W-:Y:S01]  /*1e3d0*/  ENDCOLLECTIVE ;  /* 0x000000000000791b */ /* 0x00ffe20003800000 */
.L_x_10722:
[----:B------:R-:W-:Y:S05]  /*1e3e0*/  BSYNC B0 ;  /* 0x0000000000007941 */ /* 0x000fea0003800000 */
.L_x_10721:
[----:B------:R-:W-:Y:S01]  /*1e3f0*/  IMAD.MOV.U32 R13, RZ, RZ, R16 ;  /* 0x000000ffff0d7224 */ /* 0x000fe200078e0010 */
[----:B------:R-:W-:Y:S01]  /*1e400*/  IADD3 R5, R19, R4, RZ ;  /* 0x0000000413057210 */ /* 0x000fe20007ffe0ff */
[----:B------:R-:W-:Y:S02]  /*1e410*/  IMAD.MOV.U32 R12, RZ, RZ, 0x1 ;  /* 0x00000001ff0c7424 */ /* 0x000fe400078e00ff */
[----:B------:R-:W-:Y:S02]  /*1e420*/  IMAD.MOV.U32 R11, RZ, RZ, 0x1f ;  /* 0x0000001fff0b7424 */ /* 0x000fe400078e00ff */
[----:B------:R-:W-:Y:S02]  /*1e430*/  IMAD.MOV.U32 R15, RZ, RZ, -0x1 ;  /* 0xffffffffff0f7424 */ /* 0x000fe400078e00ff */
[----:B------:R-:W-:-:S07]  /*1e440*/  IMAD.MOV.U32 R0, RZ, RZ, R14 ;  /* 0x000000ffff007224 */ /* 0x000fce00078e000e */
[----:B------:R-:W-:Y:S05]  /*1e450*/  WARPSYNC.COLLECTIVE R15, `(.L_x_10723) ;  /* 0x000000000f087348 */ /* 0x000fea0003c00000 */
[----:B------:R0:W1:Y:S02]  /*1e460*/  SHFL.IDX P6, R14, R13, R12, R11 ;  /* 0x0000000c0d0e7389 */ /* 0x00006400000c000b */
[----:B01----:R-:W-:Y:S01]  /*1e470*/  ENDCOLLECTIVE ;  /* 0x000000000000791b */ /* 0x003fe20003800000 */
.L_x_10723:
        /* <DEDUP_REMOVED lines=18> */
.L_x_10724:
[----:B------:R-:W-:Y:S01]  /*1e5a0*/  IMAD.MOV.U32 R12, RZ, RZ, 0x2 ;  /* 0x00000002ff0c7424 */ /* 0x000fe200078e00ff */
[----:B------:R-:W-:-:S05]  /*1e5b0*/  SEL R5, R14, RZ, P1 ;  /* 0x000000ff0e057207 */ /* 0x000fca0000800000 */
[----:B------:R-:W-:-:S04]  /*1e5c0*/  IMAD.IADD R3, R2, 0x1, R5 ;  /* 0x0000000102037824 */ /* 0x000fc800078e0205 */
[----:B------:R-:W-:-:S07]  /*1e5d0*/  IMAD.MOV.U32 R13, RZ, RZ, R3 ;  /* 0x000000ffff0d7224 */ /* 0x000fce00078e0003 */
[----:B------:R-:W-:Y:S05]  /*1e5e0*/  WARPSYNC.COLLECTIVE R15, `(.L_x_10725) ;  /* 0x000000000f087348 */ /* 0x000fea0003c00000 */
[----:B------:R0:W1:Y:S02]  /*1e5f0*/  SHFL.UP P6, R14, R13, R12, R11 ;  /* 0x0400000c0d0e7389 */ /* 0x00006400000c000b */
[----:B01----:R-:W-:Y:S01]  /*1e600*/  ENDCOLLECTIVE ;  /* 0x000000000000791b */ /* 0x003fe20003800000 */
.L_x_10725:
[----:B------:R-:W-:Y:S01]  /*1e610*/  IMAD.MOV.U32 R12, RZ, RZ, 0x4 ;  /* 0x00000004ff0c7424 */ /* 0x000fe200078e00ff */
[----:B------:R-:W-:-:S05]  /*1e620*/  SEL R14, R14, RZ, P2 ;  /* 0x000000ff0e0e7207 */ /* 0x000fca0001000000 */
[----:B------:R-:W-:-:S04]  /*1e630*/  IMAD.IADD R3, R3, 0x1, R14 ;  /* 0x0000000103037824 */ /* 0x000fc800078e020e */
[----:B------:R-:W-:-:S07]  /*1e640*/  IMAD.MOV.U32 R13, RZ, RZ, R3 ;  /* 0x000000ffff0d7224 */ /* 0x000fce00078e0003 */
[----:B------:R-:W-:Y:S05]  /*1e650*/  WARPSYNC.COLLECTIVE R15, `(.L_x_10726) ;  /* 0x000000000f087348 */ /* 0x000fea0003c00000 */
[----:B------:R0:W1:Y:S02]  /*1e660*/  SHFL.UP P6, R14, R13, R12, R11 ;  /* 0x0400000c0d0e7389 */ /* 0x00006400000c000b */
[----:B01----:R-:W-:Y:S01]  /*1e670*/  ENDCOLLECTIVE ;  /* 0x000000000000791b */ /* 0x003fe20003800000 */
.L_x_10726:
[----:B------:R-:W-:Y:S01]  /*1e680*/  IMAD.MOV.U32 R12, RZ, RZ, 0x8 ;  /* 0x00000008ff0c7424 */ /* 0x000fe200078e00ff */
[----:B------:R-:W-:-:S05]  /*1e690*/  SEL R14, R14, RZ, P3 ;  /* 0x000000ff0e0e7207 */ /* 0x000fca0001800000 */
[----:B------:R-:W-:-:S04]  /*1e6a0*/  IMAD.IADD R3, R3, 0x1, R14 ;  /* 0x0000000103037824 */ /* 0x000fc800078e020e */
[----:B------:R-:W-:-:S07]  /*1e6b0*/  IMAD.MOV.U32 R13, RZ, RZ, R3 ;  /* 0x000000ffff0d7224 */ /* 0x000fce00078e0003 */
[----:B------:R-:W-:Y:S05]  /*1e6c0*/  WARPSYNC.COLLECTIVE R15, `(.L_x_10727) ;  /* 0x000000000f087348 */ /* 0x000fea0003c00000 */
[----:B------:R0:W1:Y:S02]  /*1e6d0*/  SHFL.UP P6, R14, R13, R12, R11 ;  /* 0x0400000c0d0e7389 */ /* 0x00006400000c000b */
[----:B01----:R-:W-:Y:S01]  /*1e6e0*/  ENDCOLLECTIVE ;  /* 0x000000000000791b */ /* 0x003fe20003800000 */
.L_x_10727:
[----:B------:R-:W-:Y:S01]  /*1e6f0*/  IMAD.MOV.U32 R12, RZ, RZ, 0x10 ;  /* 0x00000010ff0c7424 */ /* 0x000fe200078e00ff */
[----:B------:R-:W-:-:S05]  /*1e700*/  SEL R14, R14, RZ, P4 ;  /* 0x000000ff0e0e7207 */ /* 0x000fca0002000000 */
[----:B------:R-:W-:-:S04]  /*1e710*/  IMAD.IADD R3, R3, 0x1, R14 ;  /* 0x0000000103037824 */ /* 0x000fc800078e020e */
[----:B------:R-:W-:-:S07]  /*1e720*/  IMAD.MOV.U32 R13, RZ, RZ, R3 ;  /* 0x000000ffff0d7224 */ /* 0x000fce00078e0003 */
[----:B------:R-:W-:Y:S05]  /*1e730*/  WARPSYNC.COLLECTIVE R15, `(.L_x_10728) ;  /* 0x000000000f087348 */ /* 0x000fea0003c00000 */
[----:B------:R0:W1:Y:S02]  /*1e740*/  SHFL.UP P6, R14, R13, R12, R11 ;  /* 0x0400000c0d0e7389 */ /* 0x00006400000c000b */
[----:B01----:R-:W-:Y:S01]  /*1e750*/  ENDCOLLECTIVE ;  /* 0x000000000000791b */ /* 0x003fe20003800000 */
.L_x_10728:
[----:B------:R-:W-:Y:S01]  /*1e760*/  IMAD.MOV.U32 R12, RZ, RZ, 0x1f ;  /* 0x0000001fff0c7424 */ /* 0x000fe200078e00ff */
[----:B------:R-:W-:Y:S02]  /*1e770*/  MOV R11, 0x1f ;  /* 0x0000001f000b7802 */ /* 0x000fe40000000f00 */
[----:B------:R-:W-:-:S05]  /*1e780*/  SEL R14, R14, RZ, P5 ;  /* 0x000000ff0e0e7207 */ /* 0x000fca0002800000 */
[----:B------:R-:W-:-:S04]  /*1e790*/  IMAD.IADD R3, R3, 0x1, R14 ;  /* 0x0000000103037824 */ /* 0x000fc800078e020e */
[----:B------:R-:W-:-:S07]  /*1e7a0*/  IMAD.MOV.U32 R13, RZ, RZ, R3 ;  /* 0x000000ffff0d7224 */ /* 0x000fce00078e0003 */
[----:B------:R-:W-:Y:S05]  /*1e7b0*/  WARPSYNC.COLLECTIVE R15, `(.L_x_10729) ;  /* 0x000000000f087348 */ /* 0x000fea0003c00000 */
[----:B------:R0:W1:Y:S02]  /*1e7c0*/  SHFL.IDX P6, R14, R13, R12, R11 ;  /* 0x0000000c0d0e7389 */ /* 0x00006400000c000b */
[----:B01----:R-:W-:Y:S01]  /*1e7d0*/  ENDCOLLECTIVE ;  /* 0x000000000000791b */ /* 0x003fe20003800000 */
.L_x_10729:
[----:B------:R-:W-:Y:S05]  /*1e7e0*/  BRA `(.L_x_10730) ;  /* 0xffffffdc00147947 */ /* 0x000fea000383ffff */
.L_x_10650:
[----:B------:R-:W-:Y:S01]  /*1e7f0*/  BSSY B0, `(.L_x_10731) ;  /* 0x0000008000007945 */ /* 0x000fe20003800000 */
[----:B-----5:R-:W-:Y:S02]  /*1e800*/  IMAD.MOV.U32 R13, RZ, RZ, R2 ;  /* 0x000000ffff0d7224 */ /* 0x020fe400078e0002 */
[----:B------:R-:W-:Y:S02]  /*1e810*/  IMAD.MOV.U32 R12, RZ, RZ, 0x1 ;  /* 0x00000001ff0c7424 */ /* 0x000fe400078e00ff */
[----:B-1----:R-:W-:Y:S02]  /*1e820*/  IMAD.MOV.U32 R11, RZ, RZ, RZ ;  /* 0x000000ffff0b7224 */ /* 0x002fe400078e00ff */
[----:B------:R-:W-:-:S07]  /*1e830*/  IMAD.MOV.U32 R15, RZ, RZ, -0x1 ;  /* 0xffffffffff0f7424 */ /* 0x000fce00078e00ff */
[----:B0-23--:R-:W-:Y:S05]  /*1e840*/  WARPSYNC.COLLECTIVE R15, `(.L_x_10732) ;  /* 0x000000000f087348 */ /* 0x00dfea0003c00000 */
[----:B------:R1:W4:Y:S02]  /*1e850*/  SHFL.UP P6, R14, R13, R12, R11 ;  /* 0x0400000c0d0e7389 */ /* 0x00032400000c000b */
[----:B01234-:R-:W-:Y:S01]  /*1e860*/  ENDCOLLECTIVE ;  /* 0x000000000000791b */ /* 0x01ffe20003800000 */
.L_x_10732:
[----:B------:R-:W-:Y:S05]  /*1e870*/  BSYNC B0 ;  /* 0x0000000000007941 */ /* 0x000fea0003800000 */
.L_x_10731:
        /* <DEDUP_REMOVED lines=9> */
.L_x_10733:
[----:B------:R-:W-:Y:S01]  /*1e910*/  IMAD.MOV.U32 R12, RZ, RZ, 0x4 ;  /* 0x00000004ff0c7424 */ /* 0x000fe200078e00ff */
[----:B------:R-:W-:-:S05]  /*1e920*/  SEL R14, R14, RZ, P2 ;  /* 0x000000ff0e0e7207 */ /* 0x000fca0001000000 */
[----:B------:R-:W-:-:S04]  /*1e930*/  IMAD.IADD R3, R3, 0x1, R14 ;  /* 0x0000000103037824 */ /* 0x000fc800078e020e */
[----:B------:R-:W-:-:S07]  /*1e940*/  IMAD.MOV.U32 R13, RZ, RZ, R3 ;  /* 0x000000ffff0d7224 */ /* 0x000fce00078e0003 */
[----:B------:R-:W-:Y:S05]  /*1e950*/  WARPSYNC.COLLECTIVE R15, `(.L_x_10734) ;  /* 0x000000000f087348 */ /* 0x000fea0003c00000 */
[----:B------:R0:W1:Y:S02]  /*1e960*/  SHFL.UP P6, R14, R13, R12, R11 ;  /* 0x0400000c0d0e7389 */ /* 0x00006400000c000b */
[----:B01----:R-:W-:Y:S01]  /*1e970*/  ENDCOLLECTIVE ;  /* 0x000000000000791b */ /* 0x003fe20003800000 */
.L_x_10734:
[----:B------:R-:W-:Y:S01]  /*1e980*/  IMAD.MOV.U32 R12, RZ, RZ, 0x8 ;  /* 0x00000008ff0c7424 */ /* 0x000fe200078e00ff */
[----:B------:R-:W-:-:S05]  /*1e990*/  SEL R14, R14, RZ, P3 ;  /* 0x000000ff0e0e7207 */ /* 0x000fca0001800000 */
[----:B------:R-:W-:-:S04]  /*1e9a0*/  IMAD.IADD R3, R3, 0x1, R14 ;  /* 0x0000000103037824 */ /* 0x000fc800078e020e */
[----:B------:R-:W-:-:S07]  /*1e9b0*/  IMAD.MOV.U32 R13, RZ, RZ, R3 ;  /* 0x000000ffff0d7224 */ /* 0x000fce00078e0003 */
[----:B------:R-:W-:Y:S05]  /*1e9c0*/  WARPSYNC.COLLECTIVE R15, `(.L_x_10735) ;  /* 0x000000000f087348 */ /* 0x000fea0003c00000 */
[----:B------:R0:W1:Y:S02]  /*1e9d0*/  SHFL.UP P6, R14, R13, R12, R11 ;  /* 0x0400000c0d0e7389 */ /* 0x00006400000c000b */
[----:B01----:R-:W-:Y:S01]  /*1e9e0*/  ENDCOLLECTIVE ;  /* 0x000000000000791b */ /* 0x003fe20003800000 */
.L_x_10735:
[----:B------:R-:W-:Y:S01]  /*1e9f0*/  IMAD.MOV.U32 R12, RZ, RZ, 0x10 ;  /* 0x00000010ff0c7424 */ /* 0x000fe200078e00ff */
[----:B------:R-:W-:-:S05]  /*1ea00*/  SEL R14, R14, RZ, P4 ;  /* 0x000000ff0e0e7207 */ /* 0x000fca0002000000 */
[----:B------:R-:W-:-:S04]  /*1ea10*/  IMAD.IADD R3, R3, 0x1, R14 ;  /* 0x0000000103037824 */ /* 0x000fc800078e020e */
[----:B------:R-:W-:-:S07]  /*1ea20*/  IMAD.MOV.U32 R13, RZ, RZ, R3 ;  /* 0x000000ffff0d7224 */ /* 0x000fce00078e0003 */
[----:B------:R-:W-:Y:S05]  /*1ea30*/  WARPSYNC.COLLECTIVE R15, `(.L_x_10736) ;  /* 0x000000000f087348 */ /* 0x000fea0003c00000 */
[----:B------:R0:W1:Y:S02]  /*1ea40*/  SHFL.UP P6, R14, R13, R12, R11 ;  /* 0x0400000c0d0e7389 */ /* 0x00006400000c000b */
[----:B01----:R-:W-:Y:S01]  /*1ea50*/  ENDCOLLECTIVE ;  /* 0x000000000000791b */ /* 0x003fe20003800000 */
.L_x_10736:
[----:B------:R-:W-:Y:S02]  /*1ea60*/  IMAD.MOV.U32 R12, RZ, RZ, 0x1f ;  /* 0x0000001fff0c7424 */ /* 0x000fe400078e00ff */
[----:B------:R-:W-:Y:S01]  /*1ea70*/  IMAD.MOV.U32 R11, RZ, RZ, 0x1f ;  /* 0x0000001fff0b7424 */ /* 0x000fe200078e00ff */
[----:B------:R-:W-:-:S05]  /*1ea80*/  SEL R14, R14, RZ, P5 ;  /* 0x000000ff0e0e7207 */ /* 0x000fca0002800000 */
[----:B------:R-:W-:-:S05]  /*1ea90*/  IMAD.IADD R3, R3, 0x1, R14 ;  /* 0x0000000103037824 */ /* 0x000fca00078e020e */
[----:B------:R-:W-:-:S07]  /*1eaa0*/  MOV R13, R3 ;  /* 0x00000003000d7202 */ /* 0x000fce0000000f00 */
[----:B------:R-:W-:Y:S05]  /*1eab0*/  WARPSYNC.COLLECTIVE R15, `(.L_x_10737) ;  /* 0x000000000f087348 */ /* 0x000fea0003c00000 */
[----:B------:R0:W1:Y:S02]  /*1eac0*/  SHFL.IDX P6, R14, R13, R12, R11 ;  /* 0x0000000c0d0e7389 */ /* 0x00006400000c000b */
[----:B01----:R-:W-:Y:S01]  /*1ead0*/  ENDCOLLECTIVE ;  /* 0x000000000000791b */ /* 0x003fe20003800000 */
.L_x_10737:
[----:B------:R-:W-:Y:S05]  /*1eae0*/  BRA `(.L_x_10738) ;  /* 0xffffffd800f07947 */ /* 0x000fea000383ffff */
.L_x_10652:
[----:B------:R-:W-:Y:S01]  /*1eaf0*/  BSSY B0, `(.L_x_10739) ;  /* 0x0000006000007945 */ /* 0x000fe20003800000 */
[----:B------:R-:W-:Y:S01]  /*1eb00*/  PLOP3.LUT P6, PT, P6, PT, PT, 0x8, 0x0 ;  /* 0x000000000000781c */ /* 0x000fe200037ce170 */
[----:B------:R-:W-:-:S12]  /*1eb10*/  IMAD.MOV.U32 R15, RZ, RZ, -0x1 ;  /* 0xffffffffff0f7424 */ /* 0x000fd800078e00ff */
[----:B01-3--:R-:W-:Y:S05]  /*1eb20*/  WARPSYNC.COLLECTIVE R15, `(.L_x_10740) ;  /* 0x000000000f087348 */ /* 0x00bfea0003c00000 */
[----:B------:R-:W-:Y:S01]  /*1eb30*/  VOTE.ANY R14, PT, P6 ;  /* 0x00000000000e7806 */ /* 0x000fe200030e0100 */
[----:B01-3--:R-:W-:Y:S06]  /*1eb40*/  ENDCOLLECTIVE ;  /* 0x000000000000791b */ /* 0x00bfec0003800000 */
.L_x_10740:
[----:B------:R-:W-:Y:S05]  /*1eb50*/  BSYNC B0 ;  /* 0x0000000000007941 */ /* 0x000fea0003800000 */
.L_x_10739:
        /* <DEDUP_REMOVED lines=9> */
.L_x_10741:
[----:B------:R-:W-:Y:S01]  /*1ebf0*/  IMAD.MOV.U32 R17, RZ, RZ, R14 ;  /* 0x000000ffff117224 */ /* 0x000fe200078e000e */
[----:B------:R-:W-:Y:S06]  /*1ec00*/  BRA `(.L_x_10742) ;  /* 0xffffffd800e07947 */ /* 0x000fec000383ffff */
.L_x_10654:
[----:B------:R-:W-:Y:S01]  /*1ec10*/  BSSY B0, `(.L_x_10743) ;  /* 0x0000007000007945 */ /* 0x000fe20003800000 */
[----:B------:R-:W-:Y:S02]  /*1ec20*/  IMAD.MOV.U32 R13, RZ, RZ, R3 ;  /* 0x000000ffff0d7224 */ /* 0x000fe400078e0003 */
[----:B-1----:R-:W-:Y:S02]  /*1ec30*/  IMAD.MOV.U32 R11, RZ, RZ, 0x1f ;  /* 0x0000001fff0b7424 */ /* 0x002fe400078e00ff */
[----:B------:R-:W-:-:S07]  /*1ec40*/  IMAD.MOV.U32 R15, RZ, RZ, -0x1 ;  /* 0xffffffffff0f7424 */ /* 0x000fce00078e00ff */
[----:B0-234-:R-:W-:Y:S05]  /*1ec50*/  WARPSYNC.COLLECTIVE R15, `(.L_x_10744) ;  /* 0x000000000f087348 */ /* 0x01dfea0003c00000 */
[----:B------:R1:W0:Y:S02]  /*1ec60*/  SHFL.IDX P6, R14, R13, R12, R11 ;  /* 0x0000000c0d0e7389 */ /* 0x00022400000c000b */
[----:B01234-:R-:W-:Y:S01]  /*1ec70*/  ENDCOLLECTIVE ;  /* 0x000000000000791b */ /* 0x01ffe20003800000 */
.L_x_10744:
[----:B------:R-:W-:Y:S05]  /*1ec80*/  BSYNC B0 ;  /* 0x0000000000007941 */ /* 0x000fea0003800000 */
.L_x_10743:
[----:B------:R-:W-:Y:S01]  /*1ec90*/  IMAD.MOV.U32 R5, RZ, RZ, R14 ;  /* 0x000000ffff057224 */ /* 0x000fe200078e000e */
[----:B------:R-:W-:Y:S06]  /*1eca0*/  BRA `(.L_x_10653) ;  /* 0xffffffd800d47947 */ /* 0x000fec000383ffff */
.L_x_10658:
[----:B0-----:R0:W2:Y:S02]  /*1ecb0*/  SYNCS.PHASECHK.TRANS64.TRYWAIT P0, [R9+URZ+0x19c20], R0 ;  /* 0x019c2000090075a7 */ /* 0x0010a4000800017f */
[----:B--2---:R-:W-:Y:S05]  /*1ecc0*/  @!P0 NANOSLEEP.SYNCS 0x989680 ;  /* 0x009896800000895d */ /* 0x004fea0003900000 */
[----:B------:R-:W2:Y:S02]  /*1ecd0*/  @!P0 SYNCS.PHASECHK.TRANS64 P0, [R9+URZ+0x19c20], R0 ;  /* 0x019c2000090085a7 */ /* 0x000ea4000800007f */
[----:B--2---:R-:W-:Y:S05]  /*1ece0*/  @!P0 BRA `(.L_x_10658) ;  /* 0xfffffffc00f08947 */ /* 0x004fea000383ffff */
[----:B------:R-:W-:Y:S05]  /*1ecf0*/  BRA `(.L_x_10745) ;  /* 0xffffffe0004c7947 */ /* 0x000fea000383ffff */
.L_x_10659:
[----:B------:R-:W2:Y:S01]  /*1ed00*/  S2R R2, SR_TID.X ;  /* 0x0000000000027919 */ /* 0x000ea20000002100 */
[----:B------:R-:W-:Y:S01]  /*1ed10*/  BSSY B0, `(.L_x_10746) ;  /* 0x000000a000007945 */ /* 0x000fe20003800000 */
[----:B------:R-:W-:Y:S02]  /*1ed20*/  IMAD.MOV.U32 R12, RZ, RZ, RZ ;  /* 0x000000ffff0c7224 */ /* 0x000fe400078e00ff */
[----:B-1----:R-:W-:Y:S02]  /*1ed30*/  IMAD.MOV.U32 R11, RZ, RZ, 0x1f ;  /* 0x0000001fff0b7424 */ /* 0x002fe400078e00ff */
[----:B------:R-:W-:Y:S01]  /*1ed40*/  IMAD.MOV.U32 R15, RZ, RZ, -0x1 ;  /* 0xffffffffff0f7424 */ /* 0x000fe200078e00ff */
[----:B--2---:R-:W-:-:S04]  /*1ed50*/  SHF.R.U32.HI R2, RZ, 0x5, R2 ;  /* 0x00000005ff027819 */ /* 0x004fc80000011602 */
[----:B------:R-:W-:-:S05]  /*1ed60*/  LOP3.LUT R2, R2, 0x3, RZ, 0xc0, !PT ;  /* 0x0000000302027812 */ /* 0x000fca00078ec0ff */
[----:B------:R-:W-:-:S07]  /*1ed70*/  IMAD.MOV.U32 R13, RZ, RZ, R2 ;  /* 0x000000ffff0d7224 */ /* 0x000fce00078e0002 */
[----:B0--34-:R-:W-:Y:S05]  /*1ed80*/  WARPSYNC.COLLECTIVE R15, `(.L_x_10747) ;  /* 0x000000000f087348 */ /* 0x019fea0003c00000 */
[----:B------:R1:W2:Y:S02]  /*1ed90*/  SHFL.IDX P6, R14, R13, R12, R11 ;  /* 0x0000000c0d0e7389 */ /* 0x0002a400000c000b */
[----:B01234-:R-:W-:Y:S01]  /*1eda0*/  ENDCOLLECTIVE ;  /* 0x000000000000791b */ /* 0x01ffe20003800000 */
.L_x_10747:
[----:B------:R-:W-:Y:S05]  /*1edb0*/  BSYNC B0 ;  /* 0x0000000000007941 */ /* 0x000fea0003800000 */
.L_x_10746:
[----:B------:R-:W-:Y:S05]  /*1edc0*/  BRA `(.L_x_10748) ;  /* 0xffffffe000347947 */ /* 0x000fea000383ffff */
.L_x_10660:
[----:B------:R-:W-:Y:S01]  /*1edd0*/  BSSY B0, `(.L_x_10749) ;  /* 0x0000006000007945 */ /* 0x000fe20003800000 */
[----:B------:R-:W-:-:S07]  /*1ede0*/  IMAD.MOV.U32 R15, RZ, RZ, -0x1 ;  /* 0xffffffffff0f7424 */ /* 0x000fce00078e00ff */
[----:B01-34-:R-:W-:Y:S05]  /*1edf0*/  WARPSYNC.COLLECTIVE R15, `(.L_x_10750) ;  /* 0x000000000f0c7348 */ /* 0x01bfea0003c00000 */
[----:B------:R-:W-:Y:S02]  /*1ee00*/  ELECT P6, UR62, PT ;  /* 0x00000000003e782f */ /* 0x000fe400038c0000 */
[----:B------:R-:W-:Y:S01]  /*1ee10*/  MOV R14, UR62 ;  /* 0x0000003e000e7c02 */ /* 0x000fe20008000f00 */
[----:B01-34-:R-:W-:Y:S10]  /*1ee20*/  ENDCOLLECTIVE ;  /* 0x000000000000791b */ /* 0x01bff40003800000 */
.L_x_10750:
[----:B------:R-:W-:Y:S05]  /*1ee30*/  BSYNC B0 ;  /* 0x0000000000007941 */ /* 0x000fea0003800000 */
.L_x_10749:
[----:B------:R-:W-:Y:S05]  /*1ee40*/  BRA `(.L_x_10751) ;  /* 0xffffffe000287947 */ /* 0x000fea000383ffff */
.L_x_10662:
[----:B0-----:R0:W2:Y:S02]  /*1ee50*/  SYNCS.PHASECHK.TRANS64.TRYWAIT P1, [R7+URZ], R2 ;  /* 0x00000002070075a7 */ /* 0x0010a4000802017f */
[----:B--2---:R-:W-:Y:S05]  /*1ee60*/  @!P1 NANOSLEEP.SYNCS 0x989680 ;  /* 0x009896800000995d */ /* 0x004fea0003900000 */
[----:B------:R-:W2:Y:S02]  /*1ee70*/  @!P1 SYNCS.PHASECHK.TRANS64 P1, [R7+URZ], R2 ;  /* 0x00000002070095a7 */ /* 0x000ea4000802007f */
[----:B--2---:R-:W-:Y:S05]  /*1ee80*/  @!P1 BRA `(.L_x_10662) ;  /* 0xfffffffc00f09947 */ /* 0x004fea000383ffff */
[----:B------:R-:W-:Y:S05]  /*1ee90*/  BRA `(.L_x_10752) ;  /* 0xffffffe0005c7947 */ /* 0x000fea000383ffff */
.L_x_10663:
[----:B--2---:R2:W3:Y:S02]  /*1eea0*/  SYNCS.PHASECHK.TRANS64.TRYWAIT P1, [R3+URZ], R0 ;  /* 0x00000000030075a7 */ /* 0x0044e4000802017f */
[----:B---3--:R-:W-:Y:S05]  /*1eeb0*/  @!P1 NANOSLEEP.SYNCS 0x989680 ;  /* 0x009896800000995d */ /* 0x008fea0003900000 */
[----:B------:R-:W3:Y:S02]  /*1eec0*/  @!P1 SYNCS.PHASECHK.TRANS64 P1, [R3+URZ], R0 ;  /* 0x00000000030095a7 */ /* 0x000ee4000802007f */
[----:B---3--:R-:W-:Y:S05]  /*1eed0*/  @!P1 BRA `(.L_x_10663) ;  /* 0xfffffffc00f09947 */ /* 0x008fea000383ffff */
[----:B------:R-:W-:Y:S05]  /*1eee0*/  BRA `(.L_x_10753) ;  /* 0xffffffe000507947 */ /* 0x000fea000383ffff */
.L_x_10665:
[----:B--2---:R2:W3:Y:S02]  /*1eef0*/  SYNCS.PHASECHK.TRANS64.TRYWAIT P1, [R3+URZ+0x19c60], R2 ;  /* 0x019c6002030075a7 */ /* 0x0044e4000802017f */
[----:B---3--:R-:W-:Y:S05]  /*1ef00*/  @!P1 NANOSLEEP.SYNCS 0x989680 ;  /* 0x009896800000995d */ /* 0x008fea0003900000 */
[----:B------:R-:W3:Y:S02]  /*1ef10*/  @!P1 SYNCS.PHASECHK.TRANS64 P1, [R3+URZ+0x19c60], R2 ;  /* 0x019c6002030095a7 */ /* 0x000ee4000802007f */
[----:B---3--:R-:W-:Y:S05]  /*1ef20*/  @!P1 BRA `(.L_x_10665) ;  /* 0xfffffffc00f09947 */ /* 0x008fea000383ffff */
[----:B------:R-:W-:Y:S05]  /*1ef30*/  BRA `(.L_x_10754) ;  /* 0xffffffe000507947 */ /* 0x000fea000383ffff */
.L_x_10667:
[----:B---3--:R3:W0:Y:S02]  /*1ef40*/  SYNCS.PHASECHK.TRANS64.TRYWAIT P1, [R5+URZ+0x19c60], R0 ;  /* 0x019c6000050075a7 */ /* 0x008624000802017f */
[----:B0-----:R-:W-:Y:S05]  /*1ef50*/  @!P1 NANOSLEEP.SYNCS 0x989680 ;  /* 0x009896800000995d */ /* 0x001fea0003900000 */
[----:B------:R-:W0:Y:S02]  /*1ef60*/  @!P1 SYNCS.PHASECHK.TRANS64 P1, [R5+URZ+0x19c60], R0 ;  /* 0x019c6000050095a7 */ /* 0x000e24000802007f */
[----:B0-----:R-:W-:Y:S05]  /*1ef70*/  @!P1 BRA `(.L_x_10667) ;  /* 0xfffffffc00f09947 */ /* 0x001fea000383ffff */
[----:B------:R-:W-:Y:S05]  /*1ef80*/  BRA `(.L_x_10755) ;  /* 0xffffffe000507947 */ /* 0x000fea000383ffff */
.L_x_10669:
[----:B------:R0:W0:Y:S02]  /*1ef90*/  SYNCS.PHASECHK.TRANS64.TRYWAIT P0, [R3+URZ+0x19c80], R2 ;  /* 0x019c8002030075a7 */ /* 0x000024000800017f */
[----:B0-----:R-:W-:Y:S05]  /*1efa0*/  @!P0 NANOSLEEP.SYNCS 0x989680 ;  /* 0x009896800000895d */ /* 0x001fea0003900000 */
[----:B------:R-:W0:Y:S02]  /*1efb0*/  @!P0 SYNCS.PHASECHK.TRANS64 P0, [R3+URZ+0x19c80], R2 ;  /* 0x019c8002030085a7 */ /* 0x000e24000800007f */
[----:B0-----:R-:W-:Y:S05]  /*1efc0*/  @!P0 BRA `(.L_x_10669) ;  /* 0xfffffffc00f08947 */ /* 0x001fea000383ffff */
[----:B------:R-:W-:Y:S05]  /*1efd0*/  BRA `(.L_x_10670) ;  /* 0xffffffe0004c7947 */ /* 0x000fea000383ffff */
.L_x_10756:
        /* <DEDUP_REMOVED lines=10> */
.L_x_12989:


//--------------------- .text._ZN7cutlass13device_kernelIN5flash11enable_sm90INS1_16FlashAttnFwdSm90INS1_25CollectiveMainloopFwdSm90ILi2EN4cute5tupleIJNS5_1CILi1EEES8_S8_EEENS6_IJNS7_ILi192EEENS7_ILi160EEENS7_ILi64EEEEEELi64ENS_12float_e4m3_tEfNS_4arch4Sm90ELb0ELb0ELb1ELb0ELb0ELb0ELb0ELb1ELb1ELb1ELb0ELb0EEENS1_21CollectiveEpilogueFwdINS6_IJSA_SC_SB_EEES9_NS_10bfloat16_tESG_Li384ELb0ELb1ELb0ELb1EEENS1_29StaticPersistentTileSchedulerILb0EEEEEEEEEvNT_6ParamsE --------------------------
	.section	.text._ZN7cutlass13device_kernelIN5flash11enable_sm90INS1_16FlashAttnFwdSm90INS1_25CollectiveMainloopFwdSm90ILi2EN4cute5tupleIJNS5_1CILi1EEES8_S8_EEENS6_IJNS7_ILi192EEENS7_ILi160EEENS7_ILi64EEEEEELi64ENS_12float_e4m3_tEfNS_4arch4Sm90ELb0ELb0ELb1ELb0ELb0ELb0ELb0ELb1ELb1ELb1ELb0ELb0EEENS1_21CollectiveEpilogueFwdINS6_IJSA_SC_SB_EEES9_NS_10bfloat16_tESG_Li384ELb0ELb1ELb0ELb1EEENS1_29StaticPersistentTileSchedulerILb0EEEEEEEEEvNT_6ParamsE,"ax",@progbits
	.align	128
.text._ZN7cutlass13device_kernelIN5flash11enable_sm90INS1_16FlashAttnFwdSm90INS1_25CollectiveMainloopFwdSm90ILi2EN4cute5tupleIJNS5_1CILi1EEES8_S8_EEENS6_IJNS7_ILi192EEENS7_ILi160EEENS7_ILi64EEEEEELi64ENS_12float_e4m3_tEfNS_4arch4Sm90ELb0ELb0ELb1ELb0ELb0ELb0ELb0ELb1ELb1ELb1ELb0ELb0EEENS1_21CollectiveEpilogueFwdINS6_IJSA_SC_SB_EEES9_NS_10bfloat16_tESG_Li384ELb0ELb1ELb0ELb1EEENS1_29StaticPersistentTileSchedulerILb0EEEEEEEEEvNT_6ParamsE:
        .type           _ZN7cutlass13device_kernelIN5flash11enable_sm90INS1_16FlashAttnFwdSm90INS1_25CollectiveMainloopFwdSm90ILi2EN4cute5tupleIJNS5_1CILi1EEES8_S8_EEENS6_IJNS7_ILi192EEENS7_ILi160EEENS7_ILi64EEEEEELi64ENS_12float_e4m3_tEfNS_4arch4Sm90ELb0ELb0ELb1ELb0ELb0ELb0ELb0ELb1ELb1ELb1ELb0ELb0EEENS1_21CollectiveEpilogueFwdINS6_IJSA_SC_SB_EEES9_NS_10bfloat16_tESG_Li384ELb0ELb1ELb0ELb1EEENS1_29StaticPersistentTileSchedulerILb0EEEEEEEEEvNT_6ParamsE,@function
        .size           _ZN7cutlass13device_kernelIN5flash11enable_sm90INS1_16FlashAttnFwdSm90INS1_25CollectiveMainloopFwdSm90ILi2EN4cute5tupleIJNS5_1CILi1EEES8_S8_EEENS6_IJNS7_ILi192EEENS7_ILi160EEENS7_ILi64EEEEEELi64ENS_12float_e4m3_tEfNS_4arch4Sm90ELb0ELb0ELb1ELb0ELb0ELb0ELb0ELb1ELb1ELb1ELb0ELb0EEENS1_21CollectiveEpilogueFwdINS6_IJSA_SC_SB_EEES9_NS_10bfloat16_tESG_Li384ELb0ELb1ELb0ELb1EEENS1_29StaticPersistentTileSchedulerILb0EEEEEEEEEvNT_6ParamsE,(.L_x_12990 - _ZN7cutlass13device_kernelIN5flash11enable_sm90INS1_16FlashAttnFwdSm90INS1_25CollectiveMainloopFwdSm90ILi2EN4cute5tupleIJNS5_1CILi1EEES8_S8_EEENS6_IJNS7_ILi192EEENS7_ILi160EEENS7_ILi64EEEEEELi64ENS_12float_e4m3_tEfNS_4arch4Sm90ELb0ELb0ELb1ELb0ELb0ELb0ELb0ELb1ELb1ELb1ELb0ELb0EEENS1_21CollectiveEpilogueFwdINS6_IJSA_SC_SB_EEES9_NS_10bfloat16_tESG_Li384ELb0ELb1ELb0ELb1EEENS1_29StaticPersistentTileSchedulerILb0EEEEEEEEEvNT_6ParamsE)
        .other          _ZN7cutlass13device_kernelIN5flash11enable_sm90INS1_16FlashAttnFwdSm90INS1_25CollectiveMainloopFwdSm90ILi2EN4cute5tupleIJNS5_1CILi1EEES8_S8_EEENS6_IJNS7_ILi192EEENS7_ILi160EEENS7_ILi64EEEEEELi64ENS_12float_e4m3_tEfNS_4arch4Sm90ELb0ELb0ELb1ELb0ELb0ELb0ELb0ELb1ELb1ELb1ELb0ELb0EEENS1_21CollectiveEpilogueFwdINS6_IJSA_SC_SB_EEES9_NS_10bfloat16_tESG_Li384ELb0ELb1ELb0ELb1EEENS1_29StaticPersistentTileSchedulerILb0EEEEEEEEEvNT_6ParamsE,@"STO_CUDA_ENTRY STV_DEFAULT"
_ZN7cutlass13device_kernelIN5flash11enable_sm90INS1_16FlashAttnFwdSm90INS1_25CollectiveMainloopFwdSm90ILi2EN4cute5tupleIJNS5_1CILi1EEES8_S8_EEENS6_IJNS7_ILi192EEENS7_ILi160EEENS7_ILi64EEEEEELi64ENS_12float_e4m3_tEfNS_4arch4Sm90ELb0ELb0ELb1ELb0ELb0ELb0ELb0ELb1ELb1ELb1ELb0ELb0EEENS1_21CollectiveEpilogueFwdINS6_IJSA_SC_SB_EEES9_NS_10bfloat16_tESG_Li384ELb0ELb1ELb0ELb1EEENS1_29StaticPersistentTileSchedulerILb0EEEEEEEEEvNT_6ParamsE:
[----:B------:R-:W0:Y:S01]  /*0000*/  LDC R1, c[0x0][0x28] ;  /* 0x00000a00ff017b82 */ /* 0x000e220000000800 */
[----:B------:R-:W1:Y:S01]  /*0010*/  S2R R4, SR_TID.X ;  /* 0x0000000000047919 */ /* 0x000e620000002100 */
[----:B------:R-:W-:Y:S01]  /*0020*/  ELECT P0, URZ, PT ;  /* 0x00000000003f782f */ /* 0x000fe20003800000 */
[----:B------:R-:W-:Y:S01]  /*0030*/  BSSY B0, `(.L_x_10757) ;  /* 0x000000e000007945 */ /* 0x000fe20003800000 */
[----:B-1----:R-:W-:-:S05]  /*0040*/  SHF.R.U32.HI R0, RZ, 0x5, R4 ;  /* 0x00000005ff007819 */ /* 0x002fca0000011604 */
[----:B------:R-:W1:Y:S02]  /*0050*/  SHFL.IDX PT, R2, R0, RZ, 0x1f ;  /* 0x00001fff00027589 */ /* 0x000e6400000e0000 */
[----:B-1----:R-:W-:Y:S02]  /*0060*/  ISETP.EQ.AND P0, PT, R2, RZ, P0 ;  /* 0x000000ff0200720c */ /* 0x002fe40000702270 */
[----:B------:R-:W-:-:S11]  /*0070*/  SHF.R.U32.HI R2, RZ, 0x7, R4 ;  /* 0x00000007ff027819 */ /* 0x000fd60000011604 */
[----:B0-----:R-:W-:Y:S05]  /*0080*/  @!P0 BRA `(.L_x_10758) ;  /* 0x0000000000208947 */ /* 0x001fea0003800000 */
        /* <DEDUP_REMOVED lines=8> */
.L_x_10758:
[----:B------:R-:W-:Y:S05]  /*0110*/  BSYNC B0 ;  /* 0x0000000000007941 */ /* 0x000fea0003800000 */
.L_x_10757:
        /* <DEDUP_REMOVED lines=41> */
.L_x_10759:
        /* <DEDUP_REMOVED lines=22> */
.L_x_10760:
        /* <DEDUP_REMOVED lines=18> */
.L_x_10761:
        /* <DEDUP_REMOVED lines=22> */
.L_x_10762:
        /* <DEDUP_REMOVED lines=22> */
.L_x_10763:
[----:B------:R-:W-:Y:S01]  /*08f0*/  PLOP3.LUT P0, PT, PT, PT, UP0, 0x80, 0x0 ;  /* 0x000000000000781c */ /* 0x000fe20003f0f008 */
[----:B------:R-:W-:Y:S01]  /*0900*/  UMOV UR40, 0x1 ;  /* 0x0000000100287882 */ /* 0x000fe20000000000 */
[----:B------:R-:W-:Y:S01]  /*0910*/  NOP ;  /* 0x0000000000007918 */ /* 0x000fe20000000000 */
[----:B------:R-:W-:Y:S01]  /*0920*/  USEL UR40, UR40, 0x2, !UP0 ;  /* 0x0000000228287887 */ /* 0x000fe2000c000000 */
[----:B------:R-:W-:Y:S01]  /*0930*/  LOP3.LUT R28, R4, 0x7f, RZ, 0xc0, !PT ;  /* 0x0000007f041c7812 */ /* 0x000fe200078ec0ff */
[----:B------:R-:W-:Y:S01]  /*0940*/  ULDC.64 UR50, c[0x0][0x208] ;  /* 0x0000820000327ab9 */ /* 0x000fe20000000a00 */
[----:B012-4-:R-:W-:Y:S07]  /*0950*/  BAR.SYNC.DEFER_BLOCKING 0x0 ;  /* 0x0000000000007b1d */ /* 0x017fee0000010000 */
[----:B------:R-:W-:Y:S05]  /*0960*/  @!P0 BRA `(.L_x_10764) ;  /* 0x0000008000a48947 */ /* 0x000fea0003800000 */
.L_x_10765:
        /* <DEDUP_REMOVED lines=10> */
[----:B------:R-:W-:Y:S01]  /*0a10*/  MOV R10, 0xfffffffe ;  /* 0xfffffffe000a7802 */ /* 0x000fe20000000f00 */
        /* <DEDUP_REMOVED lines=12> */
[CC--:B------:R-:W-:Y:S01]  /*0ae0*/  LEA.HI R6, R3.reuse, R16.reuse, RZ, 0x2 ;  /* 0x0000001003067211 */ /* 0x0c0fe200078f10ff */
[----:B------:R-:W-:Y:S01]  /*0af0*/  IMAD.SHL.U32 R4, R2, 0x20, RZ ;  /* 0x0000002002047824 */ /* 0x000fe200078e00ff */
[----:B------:R-:W-:-:S02]  /*0b00*/  LEA.HI R17, R3, R16, RZ, 0x3 ;  /* 0x0000001003117211 */ /* 0x000fc400078f18ff */
[----:B------:R-:W-:Y:S02]  /*0b10*/  SHF.R.S32.HI R5, RZ, 0x1f, R18 ;  /* 0x0000001fff057819 */ /* 0x000fe40000011412 */
[C---:B------:R-:W-:Y:S02]  /*0b20*/  LOP3.LUT R3, R0.reuse, 0x3fffff0, RZ, 0xc0, !PT ;  /* 0x03fffff000037812 */ /* 0x040fe400078ec0ff */
[----:B------:R-:W-:Y:S02]  /*0b30*/  LEA.HI R2, R5, R18, RZ, 0x2 ;  /* 0x0000001205027211 */ /* 0x000fe400078f10ff */
[----:B------:R-:W-:Y:S01]  /*0b40*/  LEA.HI R0, R0, R7, RZ, 0x1 ;  /* 0x0000000700007211 */ /* 0x000fe200078f08ff */
[----:B------:R-:W-:Y:S01]  /*0b50*/  IMAD.IADD R3, R16, 0x1, -R3 ;  /* 0x0000000110037824 */ /* 0x000fe200078e0a03 */
[----:B------:R-:W-:Y:S02]  /*0b60*/  LOP3.LUT R11, R6, 0xfffffffc, RZ, 0xc0, !PT ;  /* 0xfffffffc060b7812 */ /* 0x000fe400078ec0ff */
[----:B------:R-:W-:-:S02]  /*0b70*/  SHF.R.S32.HI R6, RZ, 0x2, R2 ;  /* 0x00000002ff067819 */ /* 0x000fc40000011402 */
[----:B------:R-:W-:Y:S02]  /*0b80*/  SHF.R.S32.HI R9, RZ, 0x1f, R2 ;  /* 0x0000001fff097819 */ /* 0x000fe40000011402 */
[----:B------:R-:W-:Y:S02]  /*0b90*/  LOP3.LUT R0, R0, 0x1ffffffe, RZ, 0xc0, !PT ;  /* 0x1ffffffe00007812 */ /* 0x000fe400078ec0ff */
[----:B------:R-:W-:Y:S02]  /*0ba0*/  SHF.R.S32.HI R19, RZ, 0x7, R19 ;  /* 0x00000007ff137819 */ /* 0x000fe40000011413 */
[----:B------:R-:W-:Y:S01]  /*0bb0*/  LEA.HI R9, R9, R6, RZ, 0x3 ;  /* 0x0000000609097211 */ /* 0x000fe200078f18ff */
[----:B------:R-:W-:Y:S01]  /*0bc0*/  IMAD.IADD R156, R7, 0x1, -R0 ;  /* 0x00000001079c7824 */ /* 0x000fe200078e0a00 */
[----:B------:R-:W-:Y:S01]  /*0bd0*/  IADD3 R8, R16, -R11, RZ ;  /* 0x8000000b10087210 */ /* 0x000fe20007ffe0ff */
[----:B------:R-:W-:Y:S01]  /*0be0*/  IMAD.HI R0, R19, 0x55555556, RZ ;  /* 0x5555555613007827 */ /* 0x000fe200078e02ff */
[----:B------:R-:W-:-:S02]  /*0bf0*/  LOP3.LUT R4, R4, 0xfffffc00, RZ, 0xc0, !PT ;  /* 0xfffffc0004047812 */ /* 0x000fc400078ec0ff */
[----:B------:R-:W-:Y:S02]  /*0c00*/  LOP3.LUT R11, R9, 0xfffffff8, RZ, 0xc0, !PT ;  /* 0xfffffff8090b7812 */ /* 0x000fe400078ec0ff */
[----:B------:R-:W-:Y:S01]  /*0c10*/  LEA.HI R5, R5, R18, RZ, 0x5 ;  /* 0x0000001205057211 */ /* 0x000fe200078f28ff */
[----:B------:R-:W-:Y:S01]  /*0c20*/  IMAD R9, R3, 0x40, R4 ;  /* 0x0000004003097824 */ /* 0x000fe200078e0204 */
[----:B------:R-:W-:Y:S01]  /*0c30*/  LEA.HI R0, R0, R0, RZ, 0x1 ;  /* 0x0000000000007211 */ /* 0x000fe200078f08ff */
[----:B------:R-:W-:Y:S01]  /*0c40*/  IMAD.IADD R6, R6, 0x1, -R11 ;  /* 0x0000000106067824 */ /* 0x000fe200078e0a0b */
[----:B------:R-:W-:Y:S01]  /*0c50*/  SHF.R.S32.HI R5, RZ, 0x5, R5 ;  /* 0x00000005ff057819 */ /* 0x000fe20000011405 */
[----:B------:R-:W-:Y:S01]  /*0c60*/  IMAD R156, R156, 0x8, R9 ;  /* 0x000000089c9c7824 */ /* 0x000fe200078e0209 */
[----:B------:R-:W-:Y:S01]  /*0c70*/  LEA.HI R4, R8, R8, RZ, 0x1 ;  /* 0x0000000808047211 */ /* 0x000fe200078f08ff */
[----:B------:R-:W-:Y:S01]  /*0c80*/  IMAD R0, R0, -0x3, R19 ;  /* 0xfffffffd00007824 */ /* 0x000fe200078e0213 */
[----:B------:R-:W-:Y:S01]  /*0c90*/  LOP3.LUT R3, R2, 0x7ffffffc, RZ, 0xc0, !PT ;  /* 0x7ffffffc02037812 */ /* 0x000fe200078ec0ff */
[----:B------:R-:W-:Y:S01]  /*0ca0*/  IMAD R5, R5, 0x10, R6 ;  /* 0x0000001005057824 */ /* 0x000fe200078e0206 */
[----:B------:R-:W-:-:S02]  /*0cb0*/  LOP3.LUT R7, R4, 0x1ffffffe, RZ, 0xc0, !PT ;  /* 0x1ffffffe04077812 */ /* 0x000fc400078ec0ff */
[----:B------:R-:W-:Y:S01]  /*0cc0*/  LOP3.LUT R13, R17, 0xfffffff8, RZ, 0xc0, !PT ;  /* 0xfffffff8110d7812 */ /* 0x000fe200078ec0ff */
[----:B------:R-:W-:Y:S01]  /*0cd0*/  IMAD.IADD R3, R18, 0x1, -R3 ;  /* 0x0000000112037824 */ /* 0x000fe200078e0a03 */
[----:B------:R-:W-:Y:S01]  /*0ce0*/  LEA R22, R0, R5, 0x6 ;  /* 0x0000000500167211 */ /* 0x000fe200078e30ff */
[----:B------:R-:W-:Y:S01]  /*0cf0*/  IMAD.IADD R7, R8, 0x1, -R7 ;  /* 0x0000000108077824 */ /* 0x000fe200078e0a07 */
[----:B------:R-:W-:Y:S01]  /*0d00*/  SHF.R.S32.HI R17, RZ, 0x3, R17 ;  /* 0x00000003ff117819 */ /* 0x000fe20000011411 */
[----:B------:R-:W-:Y:S02]  /*0d10*/  IMAD.IADD R16, R16, 0x1, -R13 ;  /* 0x0000000110107824 */ /* 0x000fe400078e0a0d */
[----:B------:R-:W-:Y:S02]  /*0d20*/  IMAD R157, R3, R10, 0xa0 ;  /* 0x000000a0039d7424 */ /* 0x000fe400078e020a */
[----:B------:R-:W-:-:S07]  /*0d30*/  IMAD R23, R7, 0x8, R22 ;  /* 0x0000000807177824 */ /* 0x000fce00078e0216 */
.L_x_10788:
[----:B------:R-:W0:Y:S01]  /*0d40*/  SHFL.IDX PT, R0, R19, RZ, 0x1f ;  /* 0x00001fff13007589 */ /* 0x000e2200000e0000 */
[----:B-1----:R-:W1:Y:S01]  /*0d50*/  S2UR UR46, SR_CgaCtaId ;  /* 0x00000000002e79c3 */ /* 0x002e620000008800 */
[----:B------:R-:W-:Y:S01]  /*0d60*/  ULDC.64 UR6, c[0x0][0x418] ;  /* 0x0001060000067ab9 */ /* 0x000fe20000000a00 */
[----:B------:R-:W-:Y:S01]  /*0d70*/  UMOV UR48, 0x400 ;  /* 0x0000040000307882 */ /* 0x000fe20000000000 */
[----:B------:R-:W-:Y:S01]  /*0d80*/  UISETP.NE.U32.AND UP0, UPT, UR6, URZ, UPT ;  /* 0x0000003f0600728c */ /* 0x000fe2000bf05070 */
[----:B------:R-:W-:Y:S01]  /*0d90*/  ULDC UR4, c[0x0][0xc38] ;  /* 0x00030e0000047ab9 */ /* 0x000fe20000000800 */
[----:B------:R-:W-:Y:S01]  /*0da0*/  ULDC UR53, c[0x0][0x424] ;  /* 0x0001090000357ab9 */ /* 0x000fe20000000800 */
[----:B------:R-:W-:Y:S02]  /*0db0*/  UISETP.NE.AND UP1, UPT, UR4, 0x1, UPT ;  /* 0x000000010400788c */ /* 0x000fe4000bf25270 */
[----:B------:R-:W-:Y:S01]  /*0dc0*/  UISETP.NE.AND.EX UP0, UPT, UR7, URZ, UPT, UP0 ;  /* 0x0000003f0700728c */ /* 0x000fe2000bf05300 */
[----:B------:R-:W-:Y:S01]  /*0dd0*/  ULDC UR4, c[0x0][0xc44] ;  /* 0x0003110000047ab9 */ /* 0x000fe20000000800 */
[----:B------:R-:W-:-:S02]  /*0de0*/  ULDC UR9, c[0x0][0x2f0] ;  /* 0x0000bc0000097ab9 */ /* 0x000fc40000000800 */
[----:B------:R-:W-:Y:S02]  /*0df0*/  USEL UR53, UR53, 0x1, UP0 ;  /* 0x0000000135357887 */ /* 0x000fe40008000000 */
[----:B------:R-:W-:Y:S02]  /*0e00*/  UISETP.NE.AND UP2, UPT, UR4, 0x1, UPT ;  /* 0x000000010400788c */ /* 0x000fe4000bf45270 */
[----:B------:R-:W-:Y:S01]  /*0e10*/  UIMAD UR53, UR53, UR9, URZ ;  /* 0x00000009353572a4 */ /* 0x000fe2000f8e023f */
[----:B------:R-:W-:Y:S01]  /*0e20*/  @UP1 ULDC UR4, c[0x0][0xc3c] ;  /* 0x00030f0000041ab9 */ /* 0x000fe20000000800 */
[----:B------:R-:W-:Y:S01]  /*0e30*/  @UP1 ULDC UR13, c[0x0][0xc40] ;  /* 0x00031000000d1ab9 */ /* 0x000fe20000000800 */
[----:B------:R-:W-:Y:S01]  /*0e40*/  UIMAD.WIDE.U32 UR4, UR45, UR4, URZ ;  /* 0x000000042d0472a5 */ /* 0x000fe2000f8e003f */
[----:B0-----:R-:W-:Y:S01]  /*0e50*/  R2UR UR8, R0 ;  /* 0x00000000000872ca */ /* 0x001fe200000e0000 */
[----:B-1----:R-:W-:Y:S01]  /*0e60*/  ULEA UR48, UR46, UR48, 0x18 ;  /* 0x000000302e307291 */ /* 0x002fe2000f8ec03f */
[----:B------:R-:W-:Y:S01]  /*0e70*/  UMOV UR47, UR45 ;  /* 0x0000002d002f7c82 */ /* 0x000fe20008000000 */
[----:B------:R-:W-:-:S02]  /*0e80*/  @UP1 USHF.R.U32.HI UR47, URZ, UR13, UR5 ;  /* 0x0000000d3f2f1299 */ /* 0x000fc40008011605 */
[----:B------:R-:W-:Y:S01]  /*0e90*/  UIADD3 UR12, UR48, 0xb000, URZ ;  /* 0x0000b000300c7890 */ /* 0x000fe2000fffe03f */
[----:B------:R-:W-:Y:S01]  /*0ea0*/  @UP2 ULDC.64 UR10, c[0x0][0xc48] ;  /* 0x00031200000a2ab9 */ /* 0x000fe20000000a00 */
[----:B------:R-:W-:Y:S02]  /*0eb0*/  UMOV UR37, 0x80000020 ;  /* 0x8000002000257882 */ /* 0x000fe40000000000 */
[----:B------:R-:W-:Y:S02]  /*0ec0*/  ULOP3.LUT UP0, URZ, UR12, 0x9f, URZ, 0xc0, !UPT ;  /* 0x0000009f0c3f7892 */ /* 0x000fe4000f80c03f */
[----:B------:R-:W-:Y:S02]  /*0ed0*/  UIMAD.WIDE.U32 UR4, UR47, UR10, URZ ;  /* 0x0000000a2f0472a5 */ /* 0x000fe4000f8e003f */
[----:B------:R-:W-:Y:S02]  /*0ee0*/  UIMAD.WIDE UR6, UR8, 0x55555556, URZ ;  /* 0x55555556080678a5 */ /* 0x000fe4000f8e023f */
[----:B------:R-:W-:Y:S01]  /*0ef0*/  UIADD3 UR6, UR53, 0x9f, URZ ;  /* 0x0000009f35067890 */ /* 0x000fe2000fffe03f */
[----:B------:R-:W-:Y:S01]  /*0f00*/  PLOP3.LUT P0, PT, PT, PT, UP0, 0x80, 0x0 ;  /* 0x000000000000781c */ /* 0x000fe20003f0f008 */
[----:B------:R-:W-:Y:S01]  /*0f10*/  ULEA.HI UR7, UR7, UR7, URZ, 0x1 ;  /* 0x0000000707077291 */ /* 0x000fe2000f8f083f */
[----:B------:R-:W-:Y:S01]  /*0f20*/  UMOV UR49, UR47 ;  /* 0x0000002f00317c82 */ /* 0x000fe20008000000 */
[----:B------:R-:W-:-:S02]  /*0f30*/  @UP2 USHF.R.U32.HI UR49, URZ, UR11, UR5 ;  /* 0x0000000b3f312299 */ /* 0x000fc40008011605 */
[----:B------:R-:W-:Y:S02]  /*0f40*/  UIMAD UR8, UR7, -0x3, UR8 ;  /* 0xfffffffd070878a4 */ /* 0x000fe4000f8e0208 */
[----:B------:R-:W-:Y:S02]  /*0f50*/  UIMAD.WIDE UR6, UR6, 0x66666667, URZ ;  /* 0x66666667060678a5 */ /* 0x000fe4000f8e023f */
[----:B------:R-:W-:Y:S02]  /*0f60*/  ULEA UR8, UR8, UR12, 0xc ;  /* 0x0000000c08087291 */ /* 0x000fe4000f8e603f */
[----:B------:R-:W-:Y:S02]  /*0f70*/  USHF.R.U32.HI UR52, URZ, 0x1f, UR7 ;  /* 0x0000001f3f347899 */ /* 0x000fe40008011607 */
[----:B------:R-:W-:Y:S02]  /*0f80*/  USHF.R.U32.HI UR8, URZ, 0x4, UR8 ;  /* 0x000000043f087899 */ /* 0x000fe40008011608 */
[----:B------:R-:W-:-:S02]  /*0f90*/  ULEA.HI.SX32 UR52, UR7, UR52, 0x1a ;  /* 0x0000003407347291 */ /* 0x000fc4000f8fd23f */
[----:B------:R-:W-:-:S04]  /*0fa0*/  ULOP3.LUT UR8, UR8, 0x3fff, URZ, 0xc0, !UPT ;  /* 0x00003fff08087892 */ /* 0x000fc8000f8ec03f */
        /* <DEDUP_REMOVED lines=18> */
.L_x_10766:
        /* <DEDUP_REMOVED lines=45> */
[----:B------:R-:W-:Y:S02]  /*13a0*/  MOV R4, UR4 ;  /* 0x0000000400047c02 */ /* 0x000fe40008000f00 */
        /* <DEDUP_REMOVED lines=14> */
.L_x_10846:
[----:B------:R-:W-:Y:S05]  /*1490*/  @!P0 BRA `(.L_x_10768) ;  /* 0x0000000000048947 */ /* 0x000fea0003800000 */
[----:B------:R-:W-:Y:S01]  /*14a0*/  BPT.TRAP 0x1 ;  /* 0x000000040000795c */ /* 0x000fe20000300000 */
.L_x_10768:
[----:B0-----:R-:W-:Y:S01]  /*14b0*/  IMAD.U32 R3, RZ, RZ, UR43 ;  /* 0x0000002bff037e24 */ /* 0x001fe2000f8e00ff */
[----:B------:R-:W-:-:S04]  /*14c0*/  MOV R2, UR42 ;  /* 0x0000002a00027c02 */ /* 0x000fc80008000f00 */
[----:B------:R-:W-:Y:S02]  /*14d0*/  LEA R3, R3, UR48, 0x3 ;  /* 0x0000003003037c11 */ /* 0x000fe4000f8e18ff */
[----:B------:R-:W-:-:S04]  /*14e0*/  SHF.L.U32 R2, R2, 0x1f, RZ ;  /* 0x0000001f02027819 */ /* 0x000fc800000006ff */
[----:B------:R0:W1:Y:S01]  /*14f0*/  SYNCS.PHASECHK.TRANS64.TRYWAIT P1, [R3+URZ+0x13230], R2 ;  /* 0x01323002030075a7 */ /* 0x000062000802017f */
[----:B------:R-:W-:Y:S05]  /*1500*/  @!P0 BRA `(.L_x_10769) ;  /* 0x0000000000048947 */ /* 0x000fea0003800000 */
[----:B------:R-:W-:Y:S01]  /*1510*/  BPT.TRAP 0x1 ;  /* 0x000000040000795c */ /* 0x000fe20000300000 */
.L_x_10769:
[----:B-1----:R-:W-:Y:S05]  /*1520*/  @P1 BRA `(.L_x_10770) ;  /* 0x0000000000081947 */ /* 0x002fea0003800000 */
[----:B------:R-:W1:Y:S02]  /*1530*/  SYNCS.PHASECHK.TRANS64.TRYWAIT P1, [R3+URZ+0x13230], R2 ;  /* 0x01323002030075a7 */ /* 0x000e64000802017f */
[----:B-1----:R-:W-:Y:S05]  /*1540*/  @!P1 BRA `(.L_x_10771) ;  /* 0x000000a400049947 */ /* 0x002fea0003800000 */
.L_x_10770:
[----:B------:R-:W2:Y:S01]  /*1550*/  S2R R120, SR_TID.X ;  /* 0x0000000000787919 */ /* 0x000ea20000002100 */
[----:B------:R-:W-:Y:S01]  /*1560*/  UIADD3 UR4, UR48, 0xe000, URZ ;  /* 0x0000e00030047890 */ /* 0x000fe2000fffe03f */
[----:B------:R-:W-:-:S03]  /*1570*/  IMAD.MOV.U32 R55, RZ, RZ, RZ ;  /* 0x000000ffff377224 */ /* 0x000fc600078e00ff */
[----:B------:R-:W-:-:S04]  /*1580*/  USHF.R.U32.HI UR4, URZ, 0x4, UR4 ;  /* 0x000000043f047899 */ /* 0x000fc80008011604 */
[----:B------:R-:W-:-:S06]  /*1590*/  ULOP3.LUT UR4, UR4, 0x3fff, URZ, 0xc0, !UPT ;  /* 0x00003fff04047892 */ /* 0x000fcc000f8ec03f */
[----:B01----:R-:W-:Y:S01]  /*15a0*/  IMAD.U32 R2, RZ, RZ, UR4 ;  /* 0x00000004ff027e24 */ /* 0x003fe2000f8e00ff */
[----:B------:R-:W-:Y:S05]  /*15b0*/  WARPSYNC.ALL ;  /* 0x0000000000007948 */ /* 0x000fea0003800000 */
[----:B------:R-:W-:Y:S02]  /*15c0*/  LOP3.LUT R2, R2, 0x10000, RZ, 0xfc, !PT ;  /* 0x0001000002027812 */ /* 0x000fe400078efcff */
[----:B--2---:R-:W-:Y:S02]  /*15d0*/  LOP3.LUT P1, RZ, R120, 0x7f, RZ, 0xc0, !PT ;  /* 0x0000007f78ff7812 */ /* 0x004fe4000782c0ff */
[----:B------:R-:W-:Y:S01]  /*15e0*/  R2UR UR12, R2 ;  /* 0x00000000020c72ca */ /* 0x000fe200000e0000 */
[----:B------:R-:W-:Y:S01]  /*15f0*/  WARPGROUP.ARRIVE ;  /* 0x00000000000079c5 */ /* 0x000fe20000000000 */
[----:B------:R-:W-:Y:S01]  /*1600*/  UMOV UR39, 0x80000020 ;  /* 0x8000002000277882 */ /* 0x000fe20000000000 */
[----:B------:R-:W-:Y:S01]  /*1610*/  UMOV UR4, UR36 ;  /* 0x0000002400047c82 */ /* 0x000fe20008000000 */
[----:B------:R-:W-:Y:S01]  /*1620*/  UMOV UR5, UR37 ;  /* 0x0000002500057c82 */ /* 0x000fe20008000000 */
[----:B------:R-:W-:Y:S01]  /*1630*/  UMOV UR7, 0x80000020 ;  /* 0x8000002000077882 */ /* 0x000fe20000000000 */
[----:B------:R-:W-:Y:S01]  /*1640*/  UMOV UR8, UR36 ;  /* 0x0000002400087c82 */ /* 0x000fe20008000000 */
[----:B------:R-:W-:Y:S01]  /*1650*/  UMOV UR9, UR37 ;  /* 0x0000002500097c82 */ /* 0x000fe20008000000 */
[----:B------:R-:W-:Y:S01]  /*1660*/  UMOV UR11, 0x80000020 ;  /* 0x80000020000b7882 */ /* 0x000fe20000000000 */
[----:B------:R-:W-:Y:S01]  /*1670*/  UIADD3 UR13, UR36, 0x2, URZ ;  /* 0x00000002240d7890 */ /* 0x000fe2000fffe03f */
[----:B------:R-:W-:Y:S01]  /*1680*/  VIADD R10, R157, UR53 ;  /* 0x000000359d0a7c36 */ /* 0x000fe20008000000 */
[----:B------:R-:W-:Y:S01]  /*1690*/  ULDC UR16, c[0x0][0x988] ;  /* 0x0002620000107ab9 */ /* 0x000fe20000000800 */
[----:B------:R-:W-:-:S02]  /*16a0*/  UISETP.GE.AND UP0, UPT, UR53, 0xa1, UPT ;  /* 0x000000a13500788c */ /* 0x000fc4000bf06270 */
[----:B------:R-:W-:-:S04]  /*16b0*/  UIMAD UR12, UR43, 0x280, UR12 ;  /* 0x000002802b0c78a4 */ /* 0x000fc8000f8e020c */
[----:B------:R-:W-:Y:S02]  /*16c0*/  UIADD3 UR6, UR12, 0x100, URZ ;  /* 0x000001000c067890 */ /* 0x000fe4000fffe03f */
[----:B------:R-:W-:Y:S02]  /*16d0*/  UIADD3 UR10, UR12, 0x180, URZ ;  /* 0x000001800c0a7890 */ /* 0x000fe4000fffe03f */
[----:B------:R-:W-:Y:S02]  /*16e0*/  UMOV UR38, UR12 ;  /* 0x0000000c00267c82 */ /* 0x000fe40008000000 */
[----:B------:R-:W-:Y:S01]  /*16f0*/  QGMMA.64x32x32.F32.E4M3.E4M3 R104, gdesc[UR36], RZ, !UPT, gsb0 ;  /* 0x00600000246879f3 */ /* 0x000fe2000c0008ff */
[----:B------:R-:W-:Y:S01]  /*1700*/  UIADD3 UR38, UR12, 0x80, URZ ;  /* 0x000000800c267890 */ /* 0x000fe2000fffe03f */
[----:B------:R-:W-:Y:S01]  /*1710*/  UMOV UR39, 0x80000020 ;  /* 0x8000002000277882 */ /* 0x000fe20000000000 */
        /* <DEDUP_REMOVED lines=12> */
[----:B------:R-:W-:Y:S02]  /*17e0*/  WARPGROUP.DEPBAR.LE gsb0, 0x0 ;  /* 0x00008000000079c5 */ /* 0x000fe40000010000 */
[----:B------:R-:W-:-:S06]  /*17f0*/  WARPGROUP.ARRIVE ;  /* 0x00000000000079c5 */ /* 0x000fcc0000000000 */
[----:B------:R-:W-:Y:S03]  /*1800*/  QGMMA.64x32x32.F32.E4M3.E4M3 R56, gdesc[UR8], RZ, !UPT, gsb0 ;  /* 0x00600000083879f3 */ /* 0x000fe6000c0008ff */
        /* <DEDUP_REMOVED lines=62> */
[----:B------:R-:W-:Y:S08]  /*1bf0*/  MUFU.TANH R20, R20 ;  /* 0x0000001400147308 */ /* 0x000ff00000002400 */
[----:B------:R-:W5:Y:S08]  /*1c00*/  MUFU.TANH R7, R7 ;  /* 0x0000000700077308 */ /* 0x000f700000002400 */
[----:B------:R-:W-:Y:S08]  /*1c10*/  MUFU.TANH R50, R50 ;  /* 0x0000003200327308 */ /* 0x000ff00000002400 */
        /* <DEDUP_REMOVED lines=9> */
[----:B------:R-:W-:Y:S01]  /*1cb0*/  UIADD3 UR6, UR12, 0x202, URZ ;  /* 0x000002020c067890 */ /* 0x000fe2000fffe03f */
[----:B------:R-:W-:Y:S01]  /*1cc0*/  IMAD R10, R85, -0xa0, R10 ;  /* 0xffffff60550a7824 */ /* 0x000fe200078e020a */
[----:B------:R-:W-:Y:S01]  /*1cd0*/  UMOV UR7, 0x80000020 ;  /* 0x8000002000077882 */ /* 0x000fe20000000000 */
[C---:B------:R-:W-:Y:S01]  /*1ce0*/  FMUL.FTZ R96, R0.reuse, R74 ;  /* 0x0000004a00607220 */ /* 0x040fe20000410000 */
[C---:B------:R-:W-:Y:S01]  /*1cf0*/  FMUL.FTZ R74, R0.reuse, R84 ;  /* 0x00000054004a7220 */ /* 0x040fe20000410000 */
[----:B------:R-:W-:Y:S01]  /*1d00*/  FMUL.FTZ R95, R0, R75 ;  /* 0x0000004b005f7220 */ /* 0x000fe20000410000 */
[C---:B------:R-:W-:Y:S01]  /*1d10*/  ISETP.GT.AND P1, PT, R10.reuse, RZ, PT ;  /* 0x000000ff0a00720c */ /* 0x040fe20003f24270 */
[----:B------:R-:W5:Y:S01]  /*1d20*/  MUFU.TANH R8, R8 ;  /* 0x0000000800087308 */ /* 0x000f620000002400 */
[----:B------:R-:W-:Y:S01]  /*1d30*/  ISETP.GT.AND P2, PT, R10, 0x1, PT ;  /* 0x000000010a00780c */ /* 0x000fe20003f44270 */
[----:B------:R-:W-:Y:S01]  /*1d40*/  FMUL.FTZ R88, R0, R73 ;  /* 0x0000004900587220 */ /* 0x000fe20000410000 */
[----:B------:R-:W-:Y:S01]  /*1d50*/  ISETP.GT.AND P3, PT, R10, 0x8, PT ;  /* 0x000000080a00780c */ /* 0x000fe20003f64270 */
[C---:B------:R-:W-:Y:S01]  /*1d60*/  FMUL.FTZ R73, R0.reuse, R81 ;  /* 0x0000005100497220 */ /* 0x040fe20000410000 */
[----:B0-----:R-:W-:Y:S01]  /*1d70*/  FSEL R21, R21, -INF , P1 ;  /* 0xff80000015157808 */ /* 0x001fe20000800000 */
[----:B------:R-:W-:Y:S01]  /*1d80*/  FMUL.FTZ R81, R0, R87 ;  /* 0x0000005700517220 */ /* 0x000fe20000410000 */
[----:B-1----:R-:W-:Y:S01]  /*1d90*/  FSEL R40, R40, -INF , P2 ;  /* 0xff80000028287808 */ /* 0x002fe20001000000 */
[----:B------:R-:W0:Y:S01]  /*1da0*/  MUFU.TANH R51, R51 ;  /* 0x0000003300337308 */ /* 0x000e220000002400 */
[----:B------:R-:W-:Y:S01]  /*1db0*/  ISETP.GT.AND P4, PT, R10, 0x9, PT ;  /* 0x000000090a00780c */ /* 0x000fe20003f84270 */
[----:B------:R-:W-:Y:S01]  /*1dc0*/  FMUL.FTZ R92, R0, R72 ;  /* 0x00000048005c7220 */ /* 0x000fe20000410000 */
[----:B--2---:R-:W-:Y:S01]  /*1dd0*/  FSEL R42, R42, -INF , P3 ;  /* 0xff8000002a2a7808 */ /* 0x004fe20001800000 */
[----:B------:R-:W-:Y:S01]  /*1de0*/  FMUL.FTZ R72, R0, R77 ;  /* 0x0000004d00487220 */ /* 0x000fe20000410000 */
[----:B------:R-:W-:Y:S01]  /*1df0*/  ISETP.GT.AND P5, PT, R10, 0x10, PT ;  /* 0x000000100a00780c */ /* 0x000fe20003fa4270 */
[----:B------:R-:W-:Y:S01]  /*1e00*/  FMUL.FTZ R77, R0, R80 ;  /* 0x00000050004d7220 */ /* 0x000fe20000410000 */
[----:B---3--:R-:W-:Y:S01]  /*1e10*/  FSEL R43, R43, -INF , P4 ;  /* 0xff8000002b2b7808 */ /* 0x008fe20002000000 */
[----:B------:R-:W1:Y:S01]  /*1e20*/  MUFU.TANH R12, R12 ;  /* 0x0000000c000c7308 */ /* 0x000e620000002400 */
[----:B----4-:R-:W-:Y:S01]  /*1e30*/  FSEL R4, R4, -INF , P1 ;  /* 0xff80000004047808 */ /* 0x010fe20000800000 */
[----:B------:R-:W-:Y:S01]  /*1e40*/  FMUL.FTZ R80, R0, R82 ;  /* 0x0000005200507220 */ /* 0x000fe20000410000 */
[----:B------:R-:W-:Y:S01]  /*1e50*/  ISETP.GT.AND P1, PT, R10, 0x11, PT ;  /* 0x000000110a00780c */ /* 0x000fe20003f24270 */
[C---:B------:R-:W-:Y:S01]  /*1e60*/  FMUL.FTZ R82, R0.reuse, R86 ;  /* 0x0000005600527220 */ /* 0x040fe20000410000 */
[----:B-----5:R-:W-:Y:S01]  /*1e70*/  FSEL R45, R45, -INF , P5 ;  /* 0xff8000002d2d7808 */ /* 0x020fe20002800000 */
[----:B------:R-:W-:Y:S01]  /*1e80*/  FMUL.FTZ R76, R0, R76 ;  /* 0x0000004c004c7220 */ /* 0x000fe20000410000 */
[----:B------:R-:W-:Y:S01]  /*1e90*/  FSEL R5, R5, -INF , P2 ;  /* 0xff80000005057808 */ /* 0x000fe20001000000 */
[----:B------:R-:W2:Y:S01]  /*1ea0*/  MUFU.TANH R13, R13 ;  /* 0x0000000d000d7308 */ /* 0x000ea20000002400 */
[----:B------:R-:W-:-:S02]  /*1eb0*/  ISETP.GT.AND P2, PT, R10, 0x18, PT ;  /* 0x000000180a00780c */ /* 0x000fc40003f44270 */
[----:B------:R-:W-:Y:S02]  /*1ec0*/  FSEL R47, R47, -INF , P1 ;  /* 0xff8000002f2f7808 */ /* 0x000fe40000800000 */
[----:B------:R-:W-:Y:S02]  /*1ed0*/  FSEL R9, R9, -INF , P1 ;  /* 0xff80000009097808 */ /* 0x000fe40000800000 */
[----:B------:R-:W-:Y:S01]  /*1ee0*/  ISETP.GT.AND P1, PT, R10, 0x28, PT ;  /* 0x000000280a00780c */ /* 0x000fe20003f24270 */
[----:B------:R-:W3:Y:S01]  /*1ef0*/  MUFU.TANH R52, R52 ;  /* 0x0000003400347308 */ /* 0x000ee20000002400 */
[----:B------:R-:W-:Y:S02]  /*1f00*/  FSEL R11, R11, -INF , P2 ;  /* 0xff8000000b0b7808 */ /* 0x000fe40001000000 */
[----:B------:R-:W-:Y:S02]  /*1f10*/  FSEL R48, R48, -INF , P2 ;  /* 0xff80000030307808 */ /* 0x000fe40001000000 */
[----:B------:R-:W-:-:S02]  /*1f20*/  FSEL R6, R6, -INF , P3 ;  /* 0xff80000006067808 */ /* 0x000fc40001800000 */
[C---:B------:R-:W-:Y:S01]  /*1f30*/  ISETP.GT.AND P2, PT, R10.reuse, 0x29, PT ;  /* 0x000000290a00780c */ /* 0x040fe20003f44270 */
[----:B------:R-:W4:Y:S01]  /*1f40*/  MUFU.TANH R14, R14 ;  /* 0x0000000e000e7308 */ /* 0x000f220000002400 */
[C---:B------:R-:W-:Y:S02]  /*1f50*/  ISETP.GT.AND P3, PT, R10.reuse, 0x19, PT ;  /* 0x000000190a00780c */ /* 0x040fe40003f64270 */
[----:B------:R-:W-:Y:S02]  /*1f60*/  FSEL R7, R7, -INF , P4 ;  /* 0xff80000007077808 */ /* 0x000fe40002000000 */
[----:B------:R-:W-:Y:S02]  /*1f70*/  ISETP.GT.AND P4, PT, R10, 0x20, PT ;  /* 0x000000200a00780c */ /* 0x000fe40003f84270 */
[----:B------:R-:W-:Y:S01]  /*1f80*/  FSEL R49, R49, -INF , P3 ;  /* 0xff80000031317808 */ /* 0x000fe20001800000 */
[----:B------:R-:W5:Y:S01]  /*1f90*/  MUFU.TANH R44, R44 ;  /* 0x0000002c002c7308 */ /* 0x000f620000002400 */
[----:B------:R-:W-:-:S02]  /*1fa0*/  FSEL R8, R8, -INF , P5 ;  /* 0xff80000008087808 */ /* 0x000fc40002800000 */
[----:B------:R-:W-:Y:S01]  /*1fb0*/  ISETP.GT.AND P5, PT, R10, 0x21, PT ;  /* 0x000000210a00780c */ /* 0x000fe20003fa4270 */
[----:B------:R-:W-:Y:S02]  /*1fc0*/  WARPGROUP.DEPBAR.LE gsb0, 0x0 ;  /* 0x00008000000079c5 */ /* 0x000fe40000010000 */
[----:B------:R-:W-:Y:S01]  /*1fd0*/  WARPGROUP.ARRIVE ;  /* 0x00000000000079c5 */ /* 0x000fe20000000000 */
[C---:B------:R-:W-:Y:S01]  /*1fe0*/  FMUL.FTZ R83, R0.reuse, R59 ;  /* 0x0000003b00537220 */ /* 0x040fe20000410000 */
[----:B------:R-:W-:Y:S01]  /*1ff0*/  FMNMX.FTZ R59, R21, R40, !PT ;  /* 0x00000028153b7209 */ /* 0x000fe20007810000 */
[C---:B------:R-:W-:Y:S01]  /*2000*/  FMUL.FTZ R84, R0.reuse, R58 ;  /* 0x0000003a00547220 */ /* 0x040fe20000410000 */
[C---:B------:R-:W-:Y:S01]  /*2010*/  FMUL.FTZ R60, R0.reuse, R60 ;  /* 0x0000003c003c7220 */ /* 0x040fe20000410000 */
[----:B------:R-:W-:Y:S01]  /*2020*/  FMUL.FTZ R75, R0, R56 ;  /* 0x00000038004b7220 */ /* 0x000fe20000410000 */
[----:B------:R-:W-:Y:S01]  /*2030*/  QGMMA.64x32x32.F32.E4M3.E4M3 R24, gdesc[UR4], R24, gsb0 ;  /* 0x00600000041879f3 */ /* 0x000fe20008000818 */
[----:B------:R-:W-:Y:S01]  /*2040*/  FMNMX.FTZ R58, R42, R59, !PT ;  /* 0x0000003b2a3a7209 */ /* 0x000fe20007810000 */
[C---:B------:R-:W-:Y:S01]  /*2050*/  FMUL.FTZ R56, R0.reuse, R62 ;  /* 0x0000003e00387220 */ /* 0x040fe20000410000 */
[C---:B------:R-:W-:Y:S01]  /*2060*/  FMUL.FTZ R63, R0.reuse, R63 ;  /* 0x0000003f003f7220 */ /* 0x040fe20000410000 */
[----:B------:R2:W-:Y:S01]  /*2070*/  MUFU.TANH R62, R60 ;  /* 0x0000003c003e7308 */ /* 0x0005e20000002400 */
[C---:B------:R-:W-:Y:S01]  /*2080*/  FMUL.FTZ R98, R0.reuse, R70 ;  /* 0x0000004600627220 */ /* 0x040fe20000410000 */
[C---:B------:R-:W-:Y:S01]  /*2090*/  FMUL.FTZ R87, R0.reuse, R68 ;  /* 0x0000004400577220 */ /* 0x040fe20000410000 */
[C---:B------:R-:W-:Y:S01]  /*20a0*/  FMUL.FTZ R65, R0.reuse, R65 ;  /* 0x0000004100417220 */ /* 0x040fe20000410000 */
[----:B0-----:R-:W-:Y:S01]  /*20b0*/  FSEL R51, R51, -INF , P4 ;  /* 0xff80000033337808 */ /* 0x001fe20002000000 */
[----:B------:R-:W-:Y:S01]  /*20c0*/  FMUL.FTZ R99, R0, R71 ;  /* 0x0000004700637220 */ /* 0x000fe20000410000 */
[----:B-1----:R-:W-:Y:S01]  /*20d0*/  FSEL R12, R12, -INF , P3 ;  /* 0xff8000000c0c7808 */ /* 0x002fe20001800000 */
[C---:B------:R-:W-:Y:S01]  /*20e0*/  FMUL.FTZ R61, R0.reuse, R61 ;  /* 0x0000003d003d7220 */ /* 0x040fe20000410000 */
[----:B------:R-:W0:Y:S01]  /*20f0*/  MUFU.TANH R91, R91 ;  /* 0x0000005b005b7308 */ /* 0x000e220000002400 */
[----:B--2---:R-:W-:Y:S01]  /*2100*/  FMNMX.FTZ R60, R43, R58, !PT ;  /* 0x0000003a2b3c7209 */ /* 0x004fe20007810000 */
[----:B------:R-:W-:Y:S01]  /*2110*/  FMUL.FTZ R86, R0, R67 ;  /* 0x0000004300567220 */ /* 0x000fe20000410000 */
[----:B------:R-:W-:Y:S01]  /*2120*/  ISETP.GT.AND P3, PT, R10, 0x30, PT ;  /* 0x000000300a00780c */ /* 0x000fe20003f64270 */
[C---:B------:R-:W-:Y:S01]  /*2130*/  FMUL.FTZ R85, R0.reuse, R66 ;  /* 0x0000004200557220 */ /* 0x040fe20000410000 */
[----:B------:R-:W-:Y:S01]  /*2140*/  FMNMX.FTZ R60, R45, R60, !PT ;  /* 0x0000003c2d3c7209 */ /* 0x000fe20007810000 */
[----:B------:R-:W-:Y:S01]  /*2150*/  FMUL.FTZ R66, R0, R69 ;  /* 0x0000004500427220 */ /* 0x000fe20000410000 */
[----:B------:R-:W-:Y:S01]  /*2160*/  FSEL R13, R13, -INF , P4 ;  /* 0xff8000000d0d7808 */ /* 0x000fe20002000000 */
[----:B------:R1:W-:Y:S01]  /*2170*/  MUFU.TANH R70, R63 ;  /* 0x0000003f00467308 */ /* 0x0003e20000002400 */
[----:B------:R-:W-:Y:S01]  /*2180*/  ISETP.GT.AND P4, PT, R10, 0x31, PT ;  /* 0x000000310a00780c */ /* 0x000fe20003f84270 */
[----:B------:R-:W-:Y:S01]  /*2190*/  FMUL.FTZ R64, R0, R64 ;  /* 0x0000004000407220 */ /* 0x000fe20000410000 */
[----:B---3--:R-:W-:Y:S01]  /*21a0*/  FSEL R52, R52, -INF , P5 ;  /* 0xff80000034347808 */ /* 0x008fe20002800000 */
[----:B------:R-:W-:Y:S01]  /*21b0*/  FMUL.FTZ R57, R0, R57 ;  /* 0x0000003900397220 */ /* 0x000fe20000410000 */
[----:B----4-:R-:W-:-:S02]  /*21c0*/  FSEL R14, R14, -INF , P5 ;  /* 0xff8000000e0e7808 */ /* 0x010fc40002800000 */
[----:B-----5:R-:W-:Y:S01]  /*21d0*/  FSEL R59, R44, -INF , P3 ;  /* 0xff8000002c3b7808 */ /* 0x020fe20001800000 */
[----:B------:R-:W2:Y:S01]  /*21e0*/  MUFU.TANH R41, R41 ;  /* 0x0000002900297308 */ /* 0x000ea20000002400 */
[----:B-1----:R-:W-:Y:S02]  /*21f0*/  FMNMX.FTZ R63, R47, R60, !PT ;  /* 0x0000003c2f3f7209 */ /* 0x002fe40007810000 */
[----:B------:R-:W-:Y:S02]  /*2200*/  ISETP.GT.AND P5, PT, R10, 0x38, PT ;  /* 0x000000380a00780c */ /* 0x000fe40003fa4270 */
[----:B0-----:R-:W-:-:S03]  /*2210*/  FSEL R44, R91, -INF , P4 ;  /* 0xff8000005b2c7808 */ /* 0x001fc60002000000 */
[----:B------:R-:W-:Y:S08]  /*2220*/  MUFU.TANH R46, R46 ;  /* 0x0000002e002e7308 */ /* 0x000ff00000002400 */
[----:B------:R0:W-:Y:S01]  /*2230*/  MUFU.TANH R68, R56 ;  /* 0x0000003800447308 */ /* 0x0001e20000002400 */
[----:B--2---:R-:W-:-:S07]  /*2240*/  FSEL R58, R41, -INF , P2 ;  /* 0xff800000293a7808 */ /* 0x004fce0001000000 */
[----:B------:R-:W-:Y:S01]  /*2250*/  MUFU.TANH R93, R93 ;  /* 0x0000005d005d7308 */ /* 0x000fe20000002400 */
[----:B0-----:R-:W-:Y:S02]  /*2260*/  FSEL R56, R20, -INF , P1 ;  /* 0xff80000014387808 */ /* 0x001fe40000800000 */
[----:B------:R-:W-:Y:S02]  /*2270*/  FSEL R20, R50, -INF , P2 ;  /* 0xff80000032147808 */ /* 0x000fe40001000000 */
[----:B------:R-:W-:Y:S02]  /*2280*/  FMNMX.FTZ R50, R48, R63, !PT ;  /* 0x0000003f30327209 */ /* 0x000fe40007810000 */
[----:B------:R-:W-:Y:S01]  /*2290*/  ISETP.GT.AND P2, PT, R10, 0x40, PT ;  /* 0x000000400a00780c */ /* 0x000fe20003f44270 */
[----:B------:R-:W0:Y:S01]  /*22a0*/  MUFU.TANH R15, R15 ;  /* 0x0000000f000f7308 */ /* 0x000e220000002400 */
[----:B------:R-:W-:Y:S01]  /*22b0*/  FMNMX.FTZ R60, R49, R50, !PT ;  /* 0x00000032313c7209 */ /* 0x000fe20007810000 */
[----:B------:R-:W-:-:S02]  /*22c0*/  WARPGROUP.DEPBAR.LE gsb0, 0x0 ;  /* 0x00008000000079c5 */ /* 0x000fc40000010000 */
[----:B------:R-:W-:-:S04]  /*22d0*/  FMUL.FTZ R36, R0, R36 ;  /* 0x0000002400247220 */ /* 0x000fc80000410000 */
[----:B------:R-:W-:Y:S08]  /*22e0*/  MUFU.TANH R92, R92 ;  /* 0x0000005c005c7308 */ /* 0x000ff00000002400 */
[----:B------:R-:W1:Y:S01]  /*22f0*/  MUFU.TANH R94, R94 ;  /* 0x0000005e005e7308 */ /* 0x000e620000002400 */
[----:B0-----:R-:W-:Y:S02]  /*2300*/  FSEL R15, R15, -INF , P1 ;  /* 0xff8000000f0f7808 */ /* 0x001fe40000800000 */
[----:B------:R-:W-:-:S05]  /*2310*/  ISETP.GT.AND P1, PT, R10, 0x39, PT ;  /* 0x000000390a00780c */ /* 0x000fca0003f24270 */
[----:B------:R0:W-:Y:S08]  /*2320*/  MUFU.TANH R71, R65 ;  /* 0x0000004100477308 */ /* 0x0001f00000002400 */
[----:B------:R-:W2:Y:S01]  /*2330*/  MUFU.TANH R90, R90 ;  /* 0x0000005a005a7308 */ /* 0x000ea20000002400 */
[----:B0-----:R-:W-:Y:S02]  /*2340*/  FMNMX.FTZ R65, R51, R60, !PT ;  /* 0x0000003c33417209 */ /* 0x001fe40007810000 */
[----:B-1----:R-:W-:-:S02]  /*2350*/  FSEL R50, R94, -INF , P1 ;  /* 0xff8000005e327808 */ /* 0x002fc40000800000 */
[----:B------:R-:W-:Y:S02]  /*2360*/  FMNMX.FTZ R91, R52, R65, !PT ;  /* 0x00000041345b7209 */ /* 0x000fe40007810000 */
[----:B------:R-:W-:Y:S01]  /*2370*/  FSEL R65, R92, -INF , P2 ;  /* 0xff8000005c417808 */ /* 0x000fe20001000000 */
[----:B------:R-:W0:Y:S08]  /*2380*/  MUFU.TANH R89, R89 ;  /* 0x0000005900597308 */ /* 0x000e300000002400 */
[----:B------:R1:W-:Y:S01]  /*2390*/  MUFU.TANH R67, R61 ;  /* 0x0000003d00437308 */ /* 0x0003e20000002400 */
[----:B--2---:R-:W-:-:S02]  /*23a0*/  FSEL R41, R90, -INF , P3 ;  /* 0xff8000005a297808 */ /* 0x004fc40001800000 */
[----:B------:R-:W-:-:S05]  /*23b0*/  ISETP.GT.AND P3, PT, R10, 0x41, PT ;  /* 0x000000410a00780c */ /* 0x000fca0003f64270 */
[----:B------:R-:W-:Y:S01]  /*23c0*/  MUFU.TANH R95, R95 ;  /* 0x0000005f005f7308 */ /* 0x000fe20000002400 */
[----:B-1----:R-:W-:Y:S02]  /*23d0*/  FSEL R61, R46, -INF , P4 ;  /* 0xff8000002e3d7808 */ /* 0x002fe40002000000 */
[----:B------:R-:W-:Y:S02]  /*23e0*/  FSEL R46, R93, -INF , P5 ;  /* 0xff8000005d2e7808 */ /* 0x000fe40002800000 */
[----:B------:R-:W-:Y:S02]  /*23f0*/  FMNMX.FTZ R93, R56, R91, !PT ;  /* 0x0000005b385d7209 */ /* 0x000fe40007810000 */
[----:B0-----:R-:W-:Y:S01]  /*2400*/  FSEL R63, R89, -INF , P5 ;  /* 0xff800000593f7808 */ /* 0x001fe20002800000 */
[----:B------:R-:W-:Y:S01]  /*2410*/  MUFU.TANH R53, R53 ;  /* 0x0000003500357308 */ /* 0x000fe20000002400 */
[----:B------:R-:W-:Y:S01]  /*2420*/  FMNMX.FTZ R92, R58, R93, !PT ;  /* 0x0000005d3a5c7209 */ /* 0x000fe20007810000 */
[----:B------:R-:W-:Y:S01]  /*2430*/  FMUL.FTZ R93, R0, R25 ;  /* 0x00000019005d7220 */ /* 0x000fe20000410000 */
[----:B------:R-:W-:-:S02]  /*2440*/  ISETP.GT.AND P5, PT, R10, 0x49, PT ;  /* 0x000000490a00780c */ /* 0x000fc40003fa4270 */
[----:B------:R-:W-:Y:S02]  /*2450*/  FMNMX.FTZ R94, R59, R92, !PT ;  /* 0x0000005c3b5e7209 */ /* 0x000fe40007810000 */
[----:B------:R-:W-:Y:S01]  /*2460*/  ISETP.GT.AND P4, PT, R10, 0x48, PT ;  /* 0x000000480a00780c */ /* 0x000fe20003f84270 */
[----:B------:R-:W0:Y:S01]  /*2470*/  MUFU.TANH R88, R88 ;  /* 0x0000005800587308 */ /* 0x000e220000002400 */
[----:B------:R-:W-:-:S07]  /*2480*/  FMNMX.FTZ R94, R61, R94, !PT ;  /* 0x0000005e3d5e7209 */ /* 0x000fce0007810000 */
[----:B------:R-:W-:Y:S08]  /*2490*/  MUFU.TANH R96, R96 ;  /* 0x0000006000607308 */ /* 0x000ff00000002400 */
[----:B------:R-:W1:Y:S01]  /*24a0*/  MUFU.TANH R78, R78 ;  /* 0x0000004e004e7308 */ /* 0x000e620000002400 */
[----:B0-----:R-:W-:-:S07]  /*24b0*/  FSEL R88, R88, -INF , P3 ;  /* 0xff80000058587808 */ /* 0x001fce0001800000 */
[----:B------:R-:W0:Y:S08]  /*24c0*/  MUFU.TANH R76, R76 ;  /* 0x0000004c004c7308 */ /* 0x000e300000002400 */
[----:B------:R-:W2:Y:S01]  /*24d0*/  MUFU.TANH R80, R80 ;  /* 0x0000005000507308 */ /* 0x000ea20000002400 */
[----:B-1----:R-:W-:Y:S01]  /*24e0*/  FSEL R25, R78, -INF , P5 ;  /* 0xff8000004e197808 */ /* 0x002fe20002800000 */
[----:B------:R-:W-:-:S06]  /*24f0*/  FMUL.FTZ R78, R0, R26 ;  /* 0x0000001a004e7220 */ /* 0x000fcc0000410000 */
[----:B------:R1:W-:Y:S01]  /*2500*/  MUFU.TANH R90, R66 ;  /* 0x00000042005a7308 */ /* 0x0003e20000002400 */
[----:B0-----:R-:W-:-:S07]  /*2510*/  FSEL R76, R76, -INF , P4 ;  /* 0xff8000004c4c7808 */ /* 0x001fce0002000000 */
[----:B------:R-:W0:Y:S01]  /*2520*/  MUFU.TANH R79, R79 ;  /* 0x0000004f004f7308 */ /* 0x000e220000002400 */
[----:B-1----:R-:W-:Y:S01]  /*2530*/  FMUL.FTZ R66, R0, R24 ;  /* 0x0000001800427220 */ /* 0x002fe20000410000 */
[----:B------:R-:W-:Y:S02]  /*2540*/  FSEL R24, R95, -INF , P3 ;  /* 0xff8000005f187808 */ /* 0x000fe40001800000 */
[----:B------:R-:W-:Y:S02]  /*2550*/  FMNMX.FTZ R95, R63, R94, !PT ;  /* 0x0000005e3f5f7209 */ /* 0x000fe40007810000 */
[----:B------:R-:W-:Y:S02]  /*2560*/  ISETP.GT.AND P3, PT, R10, 0x58, PT ;  /* 0x000000580a00780c */ /* 0x000fe40003f64270 */
[----:B------:R-:W1:Y:S08]  /*2570*/  MUFU.TANH R72, R72 ;  /* 0x0000004800487308 */ /* 0x000e700000002400 */
[----:B------:R3:W-:Y:S08]  /*2580*/  MUFU.TANH R69, R64 ;  /* 0x0000004000457308 */ /* 0x0007f00000002400 */
[----:B------:R-:W4:Y:S01]  /*2590*/  MUFU.TANH R97, R97 ;  /* 0x0000006100617308 */ /* 0x000f220000002400 */
[----:B---3--:R-:W-:-:S02]  /*25a0*/  FSEL R64, R53, -INF , P1 ;  /* 0xff80000035407808 */ /* 0x008fc40000800000 */
[----:B------:R-:W-:Y:S02]  /*25b0*/  ISETP.GT.AND P1, PT, R10, 0x50, PT ;  /* 0x000000500a00780c */ /* 0x000fe40003f24270 */
[----:B------:R-:W-:Y:S02]  /*25c0*/  FSEL R53, R96, -INF , P2 ;  /* 0xff80000060357808 */ /* 0x000fe40001000000 */
[----:B------:R-:W-:Y:S01]  /*25d0*/  ISETP.GT.AND P2, PT, R10, 0x51, PT ;  /* 0x000000510a00780c */ /* 0x000fe20003f44270 */
[----:B------:R-:W3:Y:S01]  /*25e0*/  MUFU.TANH R77, R77 ;  /* 0x0000004d004d7308 */ /* 0x000ee20000002400 */
[----:B--2---:R-:W-:Y:S01]  /*25f0*/  FSEL R26, R80, -INF , P1 ;  /* 0xff800000501a7808 */ /* 0x004fe20000800000 */
[----:B------:R-:W-:Y:S01]  /*2600*/  FMUL.FTZ R80, R0, R27 ;  /* 0x0000001b00507220 */ /* 0x000fe20000410000 */
[----:B0-----:R-:W-:Y:S02]  /*2610*/  FSEL R27, R79, -INF , P2 ;  /* 0xff8000004f1b7808 */ /* 0x001fe40001000000 */
[----:B-1----:R-:W-:-:S02]  /*2620*/  FSEL R72, R72, -INF , P5 ;  /* 0xff80000048487808 */ /* 0x002fc40002800000 */
[C---:B------:R-:W-:Y:S01]  /*2630*/  ISETP.GT.AND P5, PT, R10.reuse, 0x60, PT ;  /* 0x000000600a00780c */ /* 0x040fe20003fa4270 */
[----:B------:R0:W-:Y:S01]  /*2640*/  MUFU.TANH R92, R66 ;  /* 0x00000042005c7308 */ /* 0x0001e20000002400 */
[----:B----4-:R-:W-:Y:S02]  /*2650*/  FSEL R60, R97, -INF , P4 ;  /* 0xff800000613c7808 */ /* 0x010fe40002000000 */
[----:B------:R-:W-:-:S05]  /*2660*/  ISETP.GT.AND P4, PT, R10, 0x59, PT ;  /* 0x000000590a00780c */ /* 0x000fca0003f84270 */
[----:B------:R-:W-:Y:S01]  /*2670*/  MUFU.TANH R54, R54 ;  /* 0x0000003600367308 */ /* 0x000fe20000002400 */
[----:B0-----:R-:W-:Y:S02]  /*2680*/  FMNMX.FTZ R66, R64, R95, !PT ;  /* 0x0000005f40427209 */ /* 0x001fe40007810000 */
[----:B---3--:R-:W-:Y:S02]  /*2690*/  FSEL R77, R77, -INF , P1 ;  /* 0xff8000004d4d7808 */ /* 0x008fe40000800000 */
[----:B------:R-:W-:Y:S02]  /*26a0*/  FMNMX.FTZ R95, R65, R66, !PT ;  /* 0x00000042415f7209 */ /* 0x000fe40007810000 */
[----:B------:R-:W-:Y:S01]  /*26b0*/  ISETP.GT.AND P1, PT, R10, 0x61, PT ;  /* 0x000000610a00780c */ /* 0x000fe20003f24270 */
[----:B------:R-:W0:Y:S01]  /*26c0*/  MUFU.TANH R73, R73 ;  /* 0x0000004900497308 */ /* 0x000e220000002400 */
[----:B------:R-:W-:-:S04]  /*26d0*/  FMNMX.FTZ R95, R88, R95, !PT ;  /* 0x0000005f585f7209 */ /* 0x000fc80007810000 */
[----:B------:R-:W-:-:S03]  /*26e0*/  FMNMX.FTZ R79, R76, R95, !PT ;  /* 0x0000005f4c4f7209 */ /* 0x000fc60007810000 */
[----:B------:R-:W1:Y:S01]  /*26f0*/  MUFU.TANH R74, R74 ;  /* 0x0000004a004a7308 */ /* 0x000e620000002400 */
[----:B------:R-:W-:-:S07]  /*2700*/  FMNMX.FTZ R96, R72, R79, !PT ;  /* 0x0000004f48607209 */ /* 0x000fce0007810000 */
[----:B------:R-:W2:Y:S01]  /*2710*/  MUFU.TANH R82, R82 ;  /* 0x0000005200527308 */ /* 0x000ea20000002400 */
[----:B0-----:R-:W-:Y:S02]  /*2720*/  FSEL R73, R73, -INF , P2 ;  /* 0xff80000049497808 */ /* 0x001fe40001000000 */
[----:B------:R-:W-:-:S05]  /*2730*/  ISETP.GT.AND P2, PT, R10, 0x68, PT ;  /* 0x000000680a00780c */ /* 0x000fca0003f44270 */
[----:B------:R-:W0:Y:S01]  /*2740*/  MUFU.TANH R75, R75 ;  /* 0x0000004b004b7308 */ /* 0x000e220000002400 */
[----:B-1----:R-:W-:-:S07]  /*2750*/  FSEL R74, R74, -INF , P3 ;  /* 0xff8000004a4a7808 */ /* 0x002fce0001800000 */
[----:B------:R-:W1:Y:S01]  /*2760*/  MUFU.TANH R81, R81 ;  /* 0x0000005100517308 */ /* 0x000e620000002400 */
[----:B--2---:R-:W-:Y:S01]  /*2770*/  FSEL R66, R82, -INF , P3 ;  /* 0xff80000052427808 */ /* 0x004fe20001800000 */
[----:B------:R-:W-:Y:S01]  /*2780*/  FMUL.FTZ R82, R0, R28 ;  /* 0x0000001c00527220 */ /* 0x000fe20000410000 */
[----:B------:R-:W-:-:S04]  /*2790*/  ISETP.GT.AND P3, PT, R10, 0x69, PT ;  /* 0x000000690a00780c */ /* 0x000fc80003f64270 */
[----:B------:R-:W-:Y:S01]  /*27a0*/  FSEL R67, R67, -INF , P3 ;  /* 0xff80000043437808 */ /* 0x000fe20001800000 */
[----:B------:R2:W-:Y:S01]  /*27b0*/  MUFU.TANH R94, R78 ;  /* 0x0000004e005e7308 */ /* 0x0005e20000002400 */
[----:B0-----:R-:W-:-:S07]  /*27c0*/  FSEL R75, R75, -INF , P5 ;  /* 0xff8000004b4b7808 */ /* 0x001fce0002800000 */
[----:B------:R-:W0:Y:S01]  /*27d0*/  MUFU.TANH R57, R57 ;  /* 0x0000003900397308 */ /* 0x000e220000002400 */
[----:B--2---:R-:W-:Y:S02]  /*27e0*/  FSEL R78, R54, -INF , P4 ;  /* 0xff800000364e7808 */ /* 0x004fe40002000000 */
[----:B------:R-:W-:Y:S02]  /*27f0*/  FMNMX.FTZ R54, R77, R96, !PT ;  /* 0x000000604d367209 */ /* 0x000fe40007810000 */
[----:B-1----:R-:W-:Y:S01]  /*2800*/  FSEL R28, R81, -INF , P4 ;  /* 0xff800000511c7808 */ /* 0x002fe20002000000 */
[----:B------:R-:W-:Y:S01]  /*2810*/  FMUL.FTZ R81, R0, R29 ;  /* 0x0000001d00517220 */ /* 0x000fe20000410000 */
[----:B------:R-:W-:Y:S01]  /*2820*/  FMNMX.FTZ R79, R73, R54, !PT ;  /* 0x00000036494f7209 */ /* 0x000fe20007810000 */
[----:B------:R1:W-:Y:S01]  /*2830*/  MUFU.TANH R91, R99 ;  /* 0x00000063005b7308 */ /* 0x0003e20000002400 */
[----:B------:R-:W-:-:S07]  /*2840*/  ISETP.GT.AND P4, PT, R10, 0x70, PT ;  /* 0x000000700a00780c */ /* 0x000fce0003f84270 */
[----:B------:R-:W2:Y:S01]  /*2850*/  MUFU.TANH R84, R84 ;  /* 0x0000005400547308 */ /* 0x000ea20000002400 */
[----:B-1----:R-:W-:Y:S02]  /*2860*/  FMNMX.FTZ R99, R74, R79, !PT ;  /* 0x0000004f4a637209 */ /* 0x002fe40007810000 */
[----:B0-----:R-:W-:Y:S02]  /*2870*/  FSEL R79, R57, -INF , P1 ;  /* 0xff800000394f7808 */ /* 0x001fe40000800000 */
[----:B------:R-:W-:Y:S01]  /*2880*/  FSEL R57, R70, -INF , P3 ;  /* 0xff80000046397808 */ /* 0x000fe20001800000 */
[----:B------:R-:W-:Y:S01]  /*2890*/  FMUL.FTZ R70, R0, R32 ;  /* 0x0000002000467220 */ /* 0x000fe20000410000 */
[----:B------:R-:W-:Y:S01]  /*28a0*/  ISETP.GT.AND P3, PT, R10, 0x80, PT ;  /* 0x000000800a00780c */ /* 0x000fe20003f64270 */
[----:B------:R0:W-:Y:S08]  /*28b0*/  MUFU.TANH R95, R80 ;  /* 0x00000050005f7308 */ /* 0x0001f00000002400 */
[----:B------:R1:W-:Y:S01]  /*28c0*/  MUFU.TANH R96, R82 ;  /* 0x0000005200607308 */ /* 0x0003e20000002400 */
[----:B0-----:R-:W-:-:S02]  /*28d0*/  FMNMX.FTZ R80, R78, R99, !PT ;  /* 0x000000634e507209 */ /* 0x001fc40007810000 */
[----:B--2---:R-:W-:Y:S02]  /*28e0*/  FSEL R29, R84, -INF , P5 ;  /* 0xff800000541d7808 */ /* 0x004fe40002800000 */
[----:B------:R-:W-:-:S03]  /*28f0*/  ISETP.GT.AND P5, PT, R10, 0x71, PT ;  /* 0x000000710a00780c */ /* 0x000fc60003fa4270 */
[----:B------:R-:W0:Y:S01]  /*2900*/  MUFU.TANH R83, R83 ;  /* 0x0000005300537308 */ /* 0x000e220000002400 */
[----:B-1----:R-:W-:Y:S01]  /*2910*/  FMUL.FTZ R82, R0, R30 ;  /* 0x0000001e00527220 */ /* 0x002fe20000410000 */
[----:B------:R-:W-:Y:S02]  /*2920*/  FSEL R30, R68, -INF , P2 ;  /* 0xff800000441e7808 */ /* 0x000fe40001000000 */
[----:B------:R-:W-:Y:S02]  /*2930*/  FMNMX.FTZ R68, R75, R80, !PT ;  /* 0x000000504b447209 */ /* 0x000fe40007810000 */
[----:B------:R-:W-:Y:S02]  /*2940*/  FSEL R80, R62, -INF , P2 ;  /* 0xff8000003e507808 */ /* 0x000fe40001000000 */
[----:B------:R-:W1:Y:S01]  /*2950*/  MUFU.TANH R86, R86 ;  /* 0x0000005600567308 */ /* 0x000e620000002400 */
[----:B------:R-:W-:Y:S02]  /*2960*/  FSEL R71, R71, -INF , P5 ;  /* 0xff80000047477808 */ /* 0x000fe40002800000 */
[----:B------:R-:W-:-:S05]  /*2970*/  ISETP.GT.AND P2, PT, R10, 0x79, PT ;  /* 0x000000790a00780c */ /* 0x000fca0003f44270 */
[----:B------:R-:W-:Y:S01]  /*2980*/  MUFU.TANH R87, R87 ;  /* 0x0000005700577308 */ /* 0x000fe20000002400 */
[----:B0-----:R-:W-:Y:S02]  /*2990*/  FSEL R54, R83, -INF , P1 ;  /* 0xff80000053367808 */ /* 0x001fe40000800000 */
[----:B------:R-:W-:Y:S02]  /*29a0*/  ISETP.GT.AND P1, PT, R10, 0x78, PT ;  /* 0x000000780a00780c */ /* 0x000fe40003f24270 */
[----:B------:R-:W-:-:S03]  /*29b0*/  FSEL R83, R90, -INF , P2 ;  /* 0xff8000005a537808 */ /* 0x000fc60001000000 */
[----:B------:R0:W-:Y:S08]  /*29c0*/  MUFU.TANH R97, R81 ;  /* 0x0000005100617308 */ /* 0x0001f00000002400 */
[----:B------:R-:W2:Y:S01]  /*29d0*/  MUFU.TANH R85, R85 ;  /* 0x0000005500557308 */ /* 0x000ea20000002400 */
[----:B0-----:R-:W-:-:S04]  /*29e0*/  FMNMX.FTZ R81, R79, R68, !PT ;  /* 0x000000444f517209 */ /* 0x001fc80007810000 */
[----:B------:R-:W-:Y:S02]  /*29f0*/  FMNMX.FTZ R68, R80, R81, !PT ;  /* 0x0000005150447209 */ /* 0x000fe40007810000 */
[----:B------:R-:W-:Y:S01]  /*2a00*/  FSEL R81, R69, -INF , P4 ;  /* 0xff80000045517808 */ /* 0x000fe20002000000 */
[----:B------:R-:W0:Y:S01]  /*2a10*/  MUFU.TANH R93, R93 ;  /* 0x0000005d005d7308 */ /* 0x000e220000002400 */
[----:B------:R-:W-:Y:S02]  /*2a20*/  FMNMX.FTZ R84, R67, R68, !PT ;  /* 0x0000004443547209 */ /* 0x000fe40007810000 */
[----:B-1----:R-:W-:Y:S01]  /*2a30*/  FSEL R68, R86, -INF , P5 ;  /* 0xff80000056447808 */ /* 0x002fe20002800000 */
[----:B------:R-:W-:Y:S01]  /*2a40*/  FMUL.FTZ R86, R0, R33 ;  /* 0x0000002100567220 */ /* 0x000fe20000410000 */
[----:B------:R-:W-:Y:S02]  /*2a50*/  FMNMX.FTZ R84, R81, R84, !PT ;  /* 0x0000005451547209 */ /* 0x000fe40007810000 */
[----:B------:R-:W-:Y:S01]  /*2a60*/  ISETP.GT.AND P5, PT, R10, 0x88, PT ;  /* 0x000000880a00780c */ /* 0x000fe20003fa4270 */
[----:B------:R-:W1:Y:S01]  /*2a70*/  MUFU.TANH R89, R98 ;  /* 0x0000006200597308 */ /* 0x000e620000002400 */
[----:B------:R-:W-:-:S02]  /*2a80*/  FMNMX.FTZ R33, R71, R84, !PT ;  /* 0x0000005447217209 */ /* 0x000fc40007810000 */
[----:B--2---:R-:W-:Y:S02]  /*2a90*/  FSEL R32, R85, -INF , P4 ;  /* 0xff80000055207808 */ /* 0x004fe40002000000 */
[----:B------:R-:W-:Y:S02]  /*2aa0*/  ISETP.GT.AND P4, PT, R10, 0x81, PT ;  /* 0x000000810a00780c */ /* 0x000fe40003f84270 */
[----:B------:R-:W-:Y:S01]  /*2ab0*/  FSEL R84, R92, -INF , P3 ;  /* 0xff8000005c547808 */ /* 0x000fe20001800000 */
[----:B------:R2:W-:Y:S01]  /*2ac0*/  MUFU.TANH R62, R82 ;  /* 0x00000052003e7308 */ /* 0x0005e20000002400 */
[----:B0-----:R-:W-:Y:S01]  /*2ad0*/  FSEL R85, R93, -INF , P4 ;  /* 0xff8000005d557808 */ /* 0x001fe20002000000 */
[----:B------:R-:W-:-:S06]  /*2ae0*/  FMUL.FTZ R93, R0, R37 ;  /* 0x00000025005d7220 */ /* 0x000fcc0000410000 */
[----:B------:R0:W3:Y:S01]  /*2af0*/  MUFU.TANH R69, R70 ;  /* 0x0000004600457308 */ /* 0x0000e20000002400 */
[----:B--2---:R-:W-:-:S07]  /*2b00*/  FSEL R82, R87, -INF , P1 ;  /* 0xff80000057527808 */ /* 0x004fce0000800000 */
[----:B------:R2:W4:Y:S01]  /*2b10*/  MUFU.TANH R98, R86 ;  /* 0x0000005600627308 */ /* 0x0005220000002400 */
[----:B0-----:R-:W-:Y:S02]  /*2b20*/  FMNMX.FTZ R70, R82, R33, !PT ;  /* 0x0000002152467209 */ /* 0x001fe40007810000 */
[----:B-1----:R-:W-:Y:S02]  /*2b30*/  FSEL R33, R89, -INF , P1 ;  /* 0xff80000059217808 */ /* 0x002fe40000800000 */
[----:B------:R-:W-:Y:S02]  /*2b40*/  FMNMX.FTZ R87, R83, R70, !PT ;  /* 0x0000004653577209 */ /* 0x000fe40007810000 */
[----:B------:R-:W-:Y:S01]  /*2b50*/  ISETP.GT.AND P1, PT, R10, 0x89, PT ;  /* 0x000000890a00780c */ /* 0x000fe20003f24270 */
[----:B------:R0:W1:Y:S01]  /*2b60*/  MUFU.TANH R92, R36 ;  /* 0x00000024005c7308 */ /* 0x0000620000002400 */
[----:B------:R-:W-:Y:S02]  /*2b70*/  FMNMX.FTZ R90, R84, R87, !PT ;  /* 0x00000057545a7209 */ /* 0x000fe40007810000 */
[----:B--2---:R-:W-:-:S02]  /*2b80*/  FSEL R86, R96, -INF , P5 ;  /* 0xff80000060567808 */ /* 0x004fc40002800000 */
[----:B------:R-:W-:Y:S02]  /*2b90*/  FMNMX.FTZ R37, R85, R90, !PT ;  /* 0x0000005a55257209 */ /* 0x000fe40007810000 */
[----:B------:R-:W-:Y:S02]  /*2ba0*/  FSEL R70, R91, -INF , P2 ;  /* 0xff8000005b467808 */ /* 0x000fe40001000000 */
[----:B------:R-:W-:Y:S01]  /*2bb0*/  ISETP.GT.AND P2, PT, R10, 0x90, PT ;  /* 0x000000900a00780c */ /* 0x000fe20003f44270 */
[----:B------:R1:W2:Y:S01]  /*2bc0*/  MUFU.TANH R91, R93 ;  /* 0x0000005d005b7308 */ /* 0x0002a20000002400 */
[----:B------:R-:W-:Y:S02]  /*2bd0*/  FSEL R87, R97, -INF , P1 ;  /* 0xff80000061577808 */ /* 0x000fe40000800000 */
[----:B------:R-:W-:Y:S02]  /*2be0*/  FMNMX.FTZ R96, R86, R37, !PT ;  /* 0x0000002556607209 */ /* 0x000fe40007810000 */
[----:B0-----:R-:W-:-:S02]  /*2bf0*/  FSEL R36, R94, -INF , P3 ;  /* 0xff8000005e247808 */ /* 0x001fc40001800000 */
[----:B---3--:R-:W-:Y:S02]  /*2c00*/  FSEL R90, R69, -INF , P2 ;  /* 0xff800000455a7808 */ /* 0x008fe40001000000 */
[----:B------:R-:W-:Y:S02]  /*2c10*/  ISETP.GT.AND P3, PT, R10, 0x91, PT ;  /* 0x000000910a00780c */ /* 0x000fe40003f64270 */
[----:B------:R-:W-:Y:S01]  /*2c20*/  FMNMX.FTZ R69, R87, R96, !PT ;  /* 0x0000006057457209 */ /* 0x000fe20007810000 */
[----:B------:R-:W-:Y:S01]  /*2c30*/  FMUL.FTZ R96, R0, R34 ;  /* 0x0000002200607220 */ /* 0x000fe20000410000 */
[----:B------:R-:W-:Y:S02]  /*2c40*/  FSEL R37, R95, -INF , P4 ;  /* 0xff8000005f257808 */ /* 0x000fe40002000000 */
[----:B------:R-:W-:Y:S02]  /*2c50*/  ISETP.GT.AND P4, PT, R10, 0x98, PT ;  /* 0x000000980a00780c */ /* 0x000fe40003f84270 */
[----:B----4-:R-:W-:Y:S01]  /*2c60*/  FSEL R89, R98, -INF , P3 ;  /* 0xff80000062597808 */ /* 0x010fe20001800000 */
[----:B------:R-:W-:Y:S01]  /*2c70*/  FMUL.FTZ R98, R0, R38 ;  /* 0x0000002600627220 */ /* 0x000fe20000410000 */
[----:B------:R-:W-:Y:S01]  /*2c80*/  FMNMX.FTZ R94, R90, R69, !PT ;  /* 0x000000455a5e7209 */ /* 0x000fe20007810000 */
[----:B------:R-:W0:Y:S01]  /*2c90*/  MUFU.TANH R96, R96 ;  /* 0x0000006000607308 */ /* 0x000e220000002400 */
[----:B------:R-:W-:-:S02]  /*2ca0*/  FSEL R69, R62, -INF , P5 ;  /* 0xff8000003e457808 */ /* 0x000fc40002800000 */
[----:B------:R-:W-:Y:S02]  /*2cb0*/  ISETP.GT.AND P5, PT, R10, 0x99, PT ;  /* 0x000000990a00780c */ /* 0x000fe40003fa4270 */
[----:B-1----:R-:W-:Y:S02]  /*2cc0*/  FSEL R93, R92, -INF , P4 ;  /* 0xff8000005c5d7808 */ /* 0x002fe40002000000 */
[----:B------:R-:W-:Y:S01]  /*2cd0*/  FMNMX.FTZ R94, R89, R94, !PT ;  /* 0x0000005e595e7209 */ /* 0x000fe20007810000 */
[----:B------:R-:W1:Y:S01]  /*2ce0*/  MUFU.TANH R98, R98 ;  /* 0x0000006200627308 */ /* 0x000e620000002400 */
[----:B--2---:R-:W-:Y:S02]  /*2cf0*/  FSEL R91, R91, -INF , P5 ;  /* 0xff8000005b5b7808 */ /* 0x004fe40002800000 */
[----:B------:R-:W-:Y:S02]  /*2d00*/  FMNMX.FTZ R94, R93, R94, !PT ;  /* 0x0000005e5d5e7209 */ /* 0x000fe40007810000 */
[----:B------:R-:W-:-:S02]  /*2d10*/  MOV R97, UR16 ;  /* 0x0000001000617c02 */ /* 0x000fc40008000f00 */
[----:B------:R-:W-:Y:S01]  /*2d20*/  FMNMX.FTZ R10, R91, R94, !PT ;  /* 0x0000005e5b0a7209 */ /* 0x000fe20007810000 */
[----:B------:R-:W-:Y:S01]  /*2d30*/  FMUL.FTZ R94, R0, R31 ;  /* 0x0000001f005e7220 */ /* 0x000fe20000410000 */
[----:B0-----:R-:W-:-:S03]  /*2d40*/  FSEL R96, R96, -INF , P2 ;  /* 0xff80000060607808 */ /* 0x001fc60001000000 */
[----:B------:R-:W0:Y:S02]  /*2d50*/  SHFL.BFLY PT, R95, R10, 0x2, 0x1f ;  /* 0x0c401f000a5f7f89 */ /* 0x000e2400000e0000 */
[----:B------:R-:W2:Y:S01]  /*2d60*/  MUFU.TANH R94, R94 ;  /* 0x0000005e005e7308 */ /* 0x000ea20000002400 */
[----:B-1----:R-:W-:Y:S02]  /*2d70*/  FSEL R98, R98, -INF , P4 ;  /* 0xff80000062627808 */ /* 0x002fe40002000000 */
[----:B--2---:R-:W-:Y:S02]  /*2d80*/  FSEL R94, R94, -INF , P1 ;  /* 0xff8000005e5e7808 */ /* 0x004fe40000800000 */
[----:B0-----:R-:W-:-:S05]  /*2d90*/  FMNMX.FTZ R95, R10, R95, !PT ;  /* 0x0000005f0a5f7209 */ /* 0x001fca0007810000 */
[----:B------:R-:W0:Y:S02]  /*2da0*/  SHFL.BFLY PT, R62, R95, 0x1, 0x1f ;  /* 0x0c201f005f3e7f89 */ /* 0x000e2400000e0000 */
[----:B0-----:R-:W-:Y:S01]  /*2db0*/  FMNMX.FTZ R62, R95, R62, !PT ;  /* 0x0000003e5f3e7209 */ /* 0x001fe20007810000 */
[----:B------:R-:W-:-:S03]  /*2dc0*/  FMUL.FTZ R95, R0, R35 ;  /* 0x00000023005f7220 */ /* 0x000fc60000410000 */
[C---:B------:R-:W-:Y:S01]  /*2dd0*/  FSETP.NEU.FTZ.AND P6, PT, R62.reuse, -INF , PT ;  /* 0xff8000003e00780b */ /* 0x040fe20003fdd000 */
[----:B------:R-:W-:-:S01]  /*2de0*/  FFMA.FTZ R92, R62, R97, -8 ;  /* 0xc10000003e5c7423 */ /* 0x000fc20000010061 */
[----:B------:R-:W-:Y:S01]  /*2df0*/  FMUL.FTZ R97, R0, R39 ;  /* 0x0000002700617220 */ /* 0x000fe20000410000 */
[----:B------:R-:W0:Y:S03]  /*2e00*/  MUFU.TANH R95, R95 ;  /* 0x0000005f005f7308 */ /* 0x000e260000002400 */
[----:B------:R-:W-:Y:S02]  /*2e10*/  FSEL R92, R92, RZ, P6 ;  /* 0x000000ff5c5c7208 */ /* 0x000fe40003000000 */
[----:B------:R-:W-:-:S03]  /*2e20*/  LOP3.LUT P6, RZ, R120, 0x7f, RZ, 0xc0, !PT ;  /* 0x0000007f78ff7812 */ /* 0x000fc600078cc0ff */
        /* <DEDUP_REMOVED lines=16> */
[----:B------:R-:W1:Y:S01]  /*2f30*/  MUFU.TANH R97, R97 ;  /* 0x0000006100617308 */ /* 0x000e620000002400 */
[----:B------:R-:W-:Y:S01]  /*2f40*/  FMNMX.FTZ R48, R9, R48, !PT ;  /* 0x0000003009307209 */ /* 0x000fe20007810000 */
[--C-:B------:R-:W-:Y:S01]  /*2f50*/  FFMA.FTZ R73, R73, UR16, -R92.reuse ;  /* 0x0000001049497c23 */ /* 0x100fe2000801085c */
[----:B0-----:R-:W-:Y:S01]  /*2f60*/  FSEL R95, R95, -INF , P3 ;  /* 0xff8000005f5f7808 */ /* 0x001fe20001800000 */
        /* <DEDUP_REMOVED lines=8> */
[----:B------:R-:W-:Y:S01]  /*2ff0*/  MUFU.EX2 R21, R21 ;  /* 0x0000001500157308 */ /* 0x000fe20000000800 */
[----:B------:R-:W-:Y:S02]  /*3000*/  FMNMX.FTZ R48, R14, R47, !PT ;  /* 0x0000002f0e307209 */ /* 0x000fe40007810000 */
[----:B-1----:R-:W-:Y:S02]  /*3010*/  FSEL R97, R97, -INF , P5 ;  /* 0xff80000061617808 */ /* 0x002fe40002800000 */
[----:B------:R-:W-:-:S03]  /*3020*/  FMNMX.FTZ R47, R15, R48, !PT ;  /* 0x000000300f2f7209 */ /* 0x000fc60007810000 */
[----:B------:R0:W-:Y:S01]  /*3030*/  MUFU.EX2 R48, R58 ;  /* 0x0000003a00307308 */ /* 0x0001e20000000800 */
[----:B------:R-:W-:Y:S01]  /*3040*/  FMNMX.FTZ R52, R20, R47, !PT ;  /* 0x0000002f14347209 */ /* 0x000fe20007810000 */
[----:B------:R-:W-:-:S03]  /*3050*/  FFMA.FTZ R47, R59, UR16, -R92 ;  /* 0x000000103b2f7c23 */ /* 0x000fc6000801085c */
[----:B------:R-:W-:Y:S01]  /*3060*/  FMNMX.FTZ R49, R41, R52, !PT ;  /* 0x0000003429317209 */ /* 0x000fe20007810000 */
[----:B------:R-:W-:-:S01]  /*3070*/  FFMA.FTZ R52, R61, UR16, -R92 ;  /* 0x000000103d347c23 */ /* 0x000fc2000801085c */
[----:B------:R-:W-:Y:S01]  /*3080*/  FFMA.FTZ R61, R76, UR16, -R92 ;  /* 0x000000104c3d7c23 */ /* 0x000fe2000801085c */
[----:B------:R-:W-:Y:S01]  /*3090*/  MUFU.EX2 R31, R31 ;  /* 0x0000001f001f7308 */ /* 0x000fe20000000800 */
[----:B------:R-:W-:-:S04]  /*30a0*/  FMNMX.FTZ R49, R44, R49, !PT ;  /* 0x000000312c317209 */ /* 0x000fc80007810000 */
[----:B------:R-:W-:-:S03]  /*30b0*/  FMNMX.FTZ R49, R46, R49, !PT ;  /* 0x000000312e317209 */ /* 0x000fc60007810000 */
[----:B------:R-:W1:Y:S01]  /*30c0*/  MUFU.EX2 R34, R34 ;  /* 0x0000002200227308 */ /* 0x000e620000000800 */
[----:B------:R-:W-:Y:S01]  /*30d0*/  FMNMX.FTZ R56, R50, R49, !PT ;  /* 0x0000003132387209 */ /* 0x000fe20007810000 */
[----:B------:R-:W-:-:S03]  /*30e0*/  FFMA.FTZ R49, R63, UR16, -R92 ;  /* 0x000000103f317c23 */ /* 0x000fc6000801085c */
[----:B------:R-:W-:Y:S01]  /*30f0*/  FMNMX.FTZ R51, R53, R56, !PT ;  /* 0x0000003835337209 */ /* 0x000fe20007810000 */
[----:B------:R-:W-:-:S02]  /*3100*/  FFMA.FTZ R56, R64, UR16, -R92 ;  /* 0x0000001040387c23 */ /* 0x000fc4000801085c */
[----:B------:R-:W-:Y:S01]  /*3110*/  MUFU.EX2 R35, R35 ;  /* 0x0000002300237308 */ /* 0x000fe20000000800 */
[----:B------:R-:W-:-:S04]  /*3120*/  FMNMX.FTZ R51, R24, R51, !PT ;  /* 0x0000003318337209 */ /* 0x000fc80007810000 */
[----:B0-----:R-:W-:-:S03]  /*3130*/  FMNMX.FTZ R58, R60, R51, !PT ;  /* 0x000000333c3a7209 */ /* 0x001fc60007810000 */
[----:B------:R-:W-:Y:S01]  /*3140*/  MUFU.EX2 R38, R38 ;  /* 0x0000002600267308 */ /* 0x000fe20000000800 */
[----:B------:R-:W-:Y:S02]  /*3150*/  FMNMX.FTZ R51, R25, R58, !PT ;  /* 0x0000003a19337209 */ /* 0x000fe40007810000 */
[----:B-1----:R-:W-:Y:S02]  /*3160*/  F2FP.SATFINITE.E4M3.F32.PACK_AB_MERGE_C R152, R34, R31, RZ ;  /* 0x0000001f2298723e */ /* 0x002fe400048070ff */
[----:B------:R-:W-:Y:S02]  /*3170*/  FMNMX.FTZ R58, R26, R51, !PT ;  /* 0x000000331a3a7209 */ /* 0x000fe40007810000 */
[----:B------:R-:W-:Y:S01]  /*3180*/  F2FP.SATFINITE.E4M3.F32.PACK_AB_MERGE_C R152, R21, R10, R152 ;  /* 0x0000000a1598723e */ /* 0x000fe20004807098 */
[----:B------:R-:W-:Y:S01]  /*3190*/  MUFU.EX2 R51, R65 ;  /* 0x0000004100337308 */ /* 0x000fe20000000800 */
[----:B------:R-:W-:Y:S01]  /*31a0*/  FMNMX.FTZ R59, R27, R58, !PT ;  /* 0x0000003a1b3b7209 */ /* 0x000fe20007810000 */
[--C-:B------:R-:W-:Y:S01]  /*31b0*/  FFMA.FTZ R58, R88, UR16, -R92.reuse ;  /* 0x00000010583a7c23 */ /* 0x100fe2000801085c */
[----:B------:R-:W-:-:S02]  /*31c0*/  FFMA.FTZ R88, R74, UR16, -R92 ;  /* 0x000000104a587c23 */ /* 0x000fc4000801085c */
[----:B------:R-:W-:-:S03]  /*31d0*/  FMNMX.FTZ R59, R66, R59, !PT ;  /* 0x0000003b423b7209 */ /* 0x000fc60007810000 */
        /* <DEDUP_REMOVED lines=9> */
[----:B------:R1:W-:Y:S01]  /*3270*/  MUFU.EX2 R59, R77 ;  /* 0x0000004d003b7308 */ /* 0x0003e20000000800 */
[----:B------:R-:W-:Y:S02]  /*3280*/  FMNMX.FTZ R64, R68, R63, !PT ;  /* 0x0000003f44407209 */ /* 0x000fe40007810000 */
[----:B0-----:R-:W-:Y:S02]  /*3290*/  F2FP.SATFINITE.E4M3.F32.PACK_AB_MERGE_C R154, R40, R39, RZ ;  /* 0x00000027289a723e */ /* 0x001fe400048070ff */
[----:B------:R-:W-:Y:S02]  /*32a0*/  FMNMX.FTZ R63, R33, R64, !PT ;  /* 0x00000040213f7209 */ /* 0x000fe40007810000 */
[----:B------:R-:W-:Y:S01]  /*32b0*/  F2FP.SATFINITE.E4M3.F32.PACK_AB_MERGE_C R154, R38, R35, R154 ;  /* 0x00000023269a723e */ /* 0x000fe2000480709a */
[----:B------:R0:W-:Y:S01]  /*32c0*/  MUFU.EX2 R64, R73 ;  /* 0x0000004900407308 */ /* 0x0001e20000000800 */
[----:B------:R-:W-:Y:S01]  /*32d0*/  FMNMX.FTZ R63, R70, R63, !PT ;  /* 0x0000003f463f7209 */ /* 0x000fe20007810000 */
[----:B-1----:R-:W-:-:S03]  /*32e0*/  FFMA.FTZ R77, R78, UR16, -R92 ;  /* 0x000000104e4d7c23 */ /* 0x002fc6000801085c */
[----:B------:R-:W-:-:S03]  /*32f0*/  FMNMX.FTZ R74, R36, R63, !PT ;  /* 0x0000003f244a7209 */ /* 0x000fc60007810000 */
[----:B------:R-:W-:Y:S01]  /*3300*/  MUFU.EX2 R63, R88 ;  /* 0x00000058003f7308 */ /* 0x000fe20000000800 */
[----:B------:R-:W-:-:S04]  /*3310*/  FMNMX.FTZ R74, R37, R74, !PT ;  /* 0x0000004a254a7209 */ /* 0x000fc80007810000 */
[----:B------:R-:W-:-:S03]  /*3320*/  FMNMX.FTZ R65, R69, R74, !PT ;  /* 0x0000004a45417209 */ /* 0x000fc60007810000 */
[----:B------:R1:W-:Y:S01]  /*3330*/  MUFU.EX2 R74, R77 ;  /* 0x0000004d004a7308 */ /* 0x0003e20000000800 */
[----:B------:R-:W-:-:S04]  /*3340*/  FMNMX.FTZ R65, R94, R65, !PT ;  /* 0x000000415e417209 */ /* 0x000fc80007810000 */
[----:B------:R-:W-:-:S03]  /*3350*/  FMNMX.FTZ R76, R96, R65, !PT ;  /* 0x00000041604c7209 */ /* 0x000fc60007810000 */
[----:B------:R2:W-:Y:S01]  /*3360*/  MUFU.EX2 R65, R75 ;  /* 0x0000004b00417308 */ /* 0x0005e20000000800 */
        /* <DEDUP_REMOVED lines=8> */
[----:B-1----:R-:W-:Y:S01]  /*33f0*/  FMNMX.FTZ R77, R97, R78, !PT ;  /* 0x0000004e614d7209 */ /* 0x002fe20007810000 */
[--C-:B------:R-:W-:Y:S01]  /*3400*/  FFMA.FTZ R78, R67, UR16, -R92.reuse ;  /* 0x00000010434e7c23 */ /* 0x100fe2000801085c */
[----:B--2---:R-:W-:-:S01]  /*3410*/  FFMA.FTZ R75, R81, UR16, -R92 ;  /* 0x00000010514b7c23 */ /* 0x004fc2000801085c */
[--C-:B------:R-:W-:Y:S01]  /*3420*/  FFMA.FTZ R81, R90, UR16, -R92.reuse ;  /* 0x000000105a517c23 */ /* 0x100fe2000801085c */
[----:B------:R-:W-:Y:S01]  /*3430*/  IMAD.U32 R90, RZ, RZ, UR16 ;  /* 0x00000010ff5a7e24 */ /* 0x000fe2000f8e00ff */
[----:B------:R-:W0:Y:S01]  /*3440*/  SHFL.BFLY PT, R88, R77, 0x2, 0x1f ;  /* 0x0c401f004d587f89 */ /* 0x000e2200000e0000 */
[----:B------:R-:W-:-:S01]  /*3450*/  FFMA.FTZ R82, R83, UR16, -R92 ;  /* 0x0000001053527c23 */ /* 0x000fc2000801085c */
[--C-:B------:R-:W-:Y:S01]  /*3460*/  FFMA.FTZ R83, R93, UR16, -R92.reuse ;  /* 0x000000105d537c23 */ /* 0x100fe2000801085c */
[----:B------:R-:W-:Y:S08]  /*3470*/  MUFU.EX2 R43, R43 ;  /* 0x0000002b002b7308 */ /* 0x000ff00000000800 */
[----:B------:R-:W1:Y:S08]  /*3480*/  MUFU.EX2 R45, R45 ;  /* 0x0000002d002d7308 */ /* 0x000e700000000800 */
[----:B------:R-:W-:Y:S01]  /*3490*/  MUFU.EX2 R47, R47 ;  /* 0x0000002f002f7308 */ /* 0x000fe20000000800 */
[----:B0-----:R-:W-:Y:S01]  /*34a0*/  FMNMX.FTZ R88, R77, R88, !PT ;  /* 0x000000584d587209 */ /* 0x001fe20007810000 */
[--C-:B------:R-:W-:Y:S01]  /*34b0*/  FFMA.FTZ R77, R84, UR16, -R92.reuse ;  /* 0x00000010544d7c23 */ /* 0x100fe2000801085c */
[----:B------:R-:W-:-:S05]  /*34c0*/  FFMA.FTZ R84, R85, UR16, -R92 ;  /* 0x0000001055547c23 */ /* 0x000fca000801085c */
[----:B------:R-:W-:Y:S01]  /*34d0*/  MUFU.EX2 R52, R52 ;  /* 0x0000003400347308 */ /* 0x000fe20000000800 */
[----:B-1----:R-:W-:Y:S01]  /*34e0*/  F2FP.SATFINITE.E4M3.F32.PACK_AB_MERGE_C R148, R48, R45, RZ ;  /* 0x0000002d3094723e */ /* 0x002fe200048070ff */
[----:B------:R-:W0:Y:S03]  /*34f0*/  SHFL.BFLY PT, R67, R88, 0x1, 0x1f ;  /* 0x0c201f0058437f89 */ /* 0x000e2600000e0000 */
[----:B------:R-:W-:-:S03]  /*3500*/  F2FP.SATFINITE.E4M3.F32.PACK_AB_MERGE_C R148, R43, R42, R148 ;  /* 0x0000002a2b94723e */ /* 0x000fc60004807094 */
[----:B------:R-:W-:Y:S08]  /*3510*/  MUFU.EX2 R49, R49 ;  /* 0x0000003100317308 */ /* 0x000ff00000000800 */
[----:B------:R-:W1:Y:S08]  /*3520*/  MUFU.EX2 R56, R56 ;  /* 0x0000003800387308 */ /* 0x000e700000000800 */
[----:B------:R-:W-:Y:S01]  /*3530*/  MUFU.EX2 R58, R58 ;  /* 0x0000003a003a7308 */ /* 0x000fe20000000800 */
[----:B0-----:R-:W-:Y:S01]  /*3540*/  FMNMX.FTZ R67, R88, R67, !PT ;  /* 0x0000004358437209 */ /* 0x001fe20007810000 */
[----:B------:R-:W-:-:S03]  /*3550*/  FFMA.FTZ R88, R89, UR16, -R92 ;  /* 0x0000001059587c23 */ /* 0x000fc6000801085c */
[C---:B------:R-:W-:Y:S01]  /*3560*/  FSETP.NEU.FTZ.AND P1, PT, R67.reuse, -INF , PT ;  /* 0xff8000004300780b */ /* 0x040fe20003f3d000 */
[----:B------:R-:W-:-:S01]  /*3570*/  FFMA.FTZ R85, R67, R90, -8 ;  /* 0xc100000043557423 */ /* 0x000fc2000001005a */
[----:B------:R-:W-:Y:S01]  /*3580*/  FFMA.FTZ R90, R91, UR16, -R92 ;  /* 0x000000105b5a7c23 */ /* 0x000fe2000801085c */
[----:B------:R-:W-:Y:S01]  /*3590*/  MUFU.EX2 R61, R61 ;  /* 0x0000003d003d7308 */ /* 0x000fe20000000800 */
[----:B-1----:R-:W-:Y:S02]  /*35a0*/  F2FP.SATFINITE.E4M3.F32.PACK_AB_MERGE_C R150, R56, R49, RZ ;  /* 0x000000313896723e */ /* 0x002fe400048070ff */
[----:B------:R-:W-:Y:S02]  /*35b0*/  FSEL R85, R85, RZ, P1 ;  /* 0x000000ff55557208 */ /* 0x000fe40000800000 */
        /* <DEDUP_REMOVED lines=28> */
[----:B------:R-:W-:Y:S01]  /*3780*/  FFMA.FTZ R20, R20, UR16, -R85 ;  /* 0x0000001014147c23 */ /* 0x000fe20008010855 */
[----:B------:R-:W-:-:S02]  /*3790*/  @!P6 VIADD R28, R3, 0x13240 ;  /* 0x00013240031ce836 */ /* 0x000fc40000000000 */
[--C-:B------:R-:W-:Y:S01]  /*37a0*/  FFMA.FTZ R15, R24, UR16, -R85.reuse ;  /* 0x00000010180f7c23 */ /* 0x100fe20008010855 */
[----:B------:R-:W-:-:S01]  /*37b0*/  FFMA.FTZ R24, R26, UR16, -R85 ;  /* 0x000000101a187c23 */ /* 0x000fc20008010855 */
[----:B------:R-:W2:Y:S01]  /*37c0*/  MUFU.EX2 R92, R92 ;  /* 0x0000005c005c7308 */ /* 0x000ea20000000800 */
[----:B0-----:R-:W-:-:S01]  /*37d0*/  FADD.FTZ R50, R4, R5 ;  /* 0x0000000504327221 */ /* 0x001fc20000010000 */
[----:B------:R-:W-:Y:S01]  /*37e0*/  @!P6 PRMT R28, RZ, 0x654, R28 ;  /* 0x00000654ff1ce816 */ /* 0x000fe2000000001c */
[----:B------:R-:W-:-:S01]  /*37f0*/  FFMA.FTZ R54, R54, UR16, -R85 ;  /* 0x0000001036367c23 */ /* 0x000fc20008010855 */
[--C-:B------:R-:W-:Y:S01]  /*3800*/  FFMA.FTZ R26, R66, UR16, -R85.reuse ;  /* 0x00000010421a7c23 */ /* 0x100fe20008010855 */
[----:B------:R-:W-:-:S01]  /*3810*/  FFMA.FTZ R57, R57, UR16, -R85 ;  /* 0x0000001039397c23 */ /* 0x000fc20008010855 */
[----:B------:R0:W-:Y:S01]  /*3820*/  @!P6 SYNCS.ARRIVE.TRANS64.RED.A1T0 RZ, [R28+URZ], RZ ;  /* 0x000000ff1cffe9a7 */ /* 0x0001e2000810043f */
[----:B------:R-:W-:-:S01]  /*3830*/  FFMA.FTZ R30, R30, UR16, -R85 ;  /* 0x000000101e1e7c23 */ /* 0x000fc20008010855 */
[----:B------:R-:W3:Y:S01]  /*3840*/  MUFU.EX2 R6, R6 ;  /* 0x0000000600067308 */ /* 0x000ee20000000800 */
        /* <DEDUP_REMOVED lines=12> */
[----:B------:R-:W-:Y:S01]  /*3910*/  F2FP.SATFINITE.E4M3.F32.PACK_AB_MERGE_C R87, R92, R87, RZ ;  /* 0x000000575c57723e */ /* 0x000fe200048070ff */
[----:B------:R-:W-:Y:S01]  /*3920*/  FADD.FTZ R91, R39, R60 ;  /* 0x0000003c275b7221 */ /* 0x000fe20000010000 */
[----:B------:R-:W-:-:S01]  /*3930*/  FFMA.FTZ R95, R95, UR16, -R85 ;  /* 0x000000105f5f7c23 */ /* 0x000fc20008010855 */
[----:B------:R-:W2:Y:S01]  /*3940*/  MUFU.EX2 R89, R89 ;  /* 0x0000005900597308 */ /* 0x000ea20000000800 */
[----:B---3--:R-:W-:-:S01]  /*3950*/  FADD.FTZ R50, R6, R93 ;  /* 0x0000005d06327221 */ /* 0x008fc20000010000 */
[----:B------:R-:W-:Y:S01]  /*3960*/  FADD.FTZ R91, R40, R91 ;  /* 0x0000005b285b7221 */ /* 0x000fe20000010000 */
[----:B------:R-:W-:Y:S01]  /*3970*/  F2FP.SATFINITE.E4M3.F32.PACK_AB_MERGE_C R153, R5, R4, R87 ;  /* 0x000000040599723e */ /* 0x000fe20004807057 */
[----:B------:R-:W-:Y:S01]  /*3980*/  FFMA.FTZ R98, R98, UR16, -R85 ;  /* 0x0000001062627c23 */ /* 0x000fe20008010855 */
[----:B------:R-:W-:-:S02]  /*3990*/  IMAD.MOV.U32 R38, RZ, RZ, R55 ;  /* 0x000000ffff267224 */ /* 0x000fc400078e0037 */
[----:B------:R-:W-:Y:S01]  /*39a0*/  IMAD.MOV.U32 R35, RZ, RZ, R55 ;  /* 0x000000ffff237224 */ /* 0x000fe200078e0037 */
[----:B------:R-:W3:Y:S01]  /*39b0*/  MUFU.EX2 R100, R100 ;  /* 0x0000006400647308 */ /* 0x000ee20000000800 */
[----:B-1----:R-:W-:-:S07]  /*39c0*/  FADD.FTZ R50, R7, R50 ;  /* 0x0000003207327221 */ /* 0x002fce0000010000 */
[----:B------:R-:W1:Y:S08]  /*39d0*/  MUFU.EX2 R8, R8 ;  /* 0x0000000800087308 */ /* 0x000e700000000800 */
[----:B------:R-:W4:Y:S08]  /*39e0*/  MUFU.EX2 R9, R9 ;  /* 0x0000000900097308 */ /* 0x000f300000000800 */
[----:B------:R-:W5:Y:S08]  /*39f0*/  MUFU.EX2 R13, R13 ;  /* 0x0000000d000d7308 */ /* 0x000f700000000800 */
[----:B------:R2:W-:Y:S08]  /*3a00*/  MUFU.EX2 R3, R29 ;  /* 0x0000001d00037308 */ /* 0x0005f00000000800 */
[----:B------:R-:W0:Y:S01]  /*3a10*/  MUFU.EX2 R20, R20 ;  /* 0x0000001400147308 */ /* 0x000e220000000800 */
[----:B--2---:R-:W-:-:S01]  /*3a20*/  FADD.FTZ R29, R89, R50 ;  /* 0x00000032591d7221 */ /* 0x004fc20000010000 */
[----:B------:R-:W-:Y:S01]  /*3a30*/  FFMA.FTZ R50, R32, UR16, -R85 ;  /* 0x0000001020327c23 */ /* 0x000fe20008010855 */
[----:B------:R-:W-:-:S01]  /*3a40*/  FADD.FTZ R32, R42, R91 ;  /* 0x0000005b2a207221 */ /* 0x000fc20000010000 */
[C---:B---3--:R-:W-:Y:S01]  /*3a50*/  F2FP.SATFINITE.E4M3.F32.PACK_AB_MERGE_C R89, R100.reuse, R89, RZ ;  /* 0x000000596459723e */ /* 0x048fe200048070ff */
[----:B------:R-:W-:-:S01]  /*3a60*/  FADD.FTZ R93, R100, R29 ;  /* 0x0000001d645d7221 */ /* 0x000fc20000010000 */
[----:B------:R-:W-:Y:S01]  /*3a70*/  MOV R42, R55 ;  /* 0x00000037002a7202 */ /* 0x000fe20000000f00 */
[----:B------:R-:W-:-:S01]  /*3a80*/  FADD.FTZ R66, R43, R32 ;  /* 0x000000202b427221 */ /* 0x000fc20000010000 */
[----:B------:R-:W2:Y:S01]  /*3a90*/  MUFU.EX2 R11, R11 ;  /* 0x0000000b000b7308 */ /* 0x000ea20000000800 */
[----:B-1----:R-:W-:-:S01]  /*3aa0*/  FADD.FTZ R60, R8, R93 ;  /* 0x0000005d083c7221 */ /* 0x002fc20000010000 */
[----:B------:R-:W-:Y:S01]  /*3ab0*/  F2FP.SATFINITE.E4M3.F32.PACK_AB_MERGE_C R155, R7, R6, R89 ;  /* 0x00000006079b723e */ /* 0x000fe20004807059 */
[----:B------:R-:W-:-:S02]  /*3ac0*/  IMAD.MOV.U32 R43, RZ, RZ, R55 ;  /* 0x000000ffff2b7224 */ /* 0x000fc400078e0037 */
[----:B----4-:R-:W-:-:S03]  /*3ad0*/  FADD.FTZ R60, R9, R60 ;  /* 0x0000003c093c7221 */ /* 0x010fc60000010000 */
[----:B------:R-:W1:Y:S01]  /*3ae0*/  MUFU.EX2 R12, R12 ;  /* 0x0000000c000c7308 */ /* 0x000e620000000800 */
[----:B-----5:R-:W-:-:S01]  /*3af0*/  FADD.FTZ R91, R13, R60 ;  /* 0x0000003c0d5b7221 */ /* 0x020fc20000010000 */
[----:B------:R-:W-:-:S03]  /*3b00*/  FFMA.FTZ R60, R37, UR16, -R85 ;  /* 0x00000010253c7c23 */ /* 0x000fc60008010855 */
[----:B0-----:R-:W-:-:S03]  /*3b10*/  FADD.FTZ R102, R20, R91 ;  /* 0x0000005b14667221 */ /* 0x001fc60000010000 */
[----:B------:R0:W-:Y:S01]  /*3b20*/  MUFU.EX2 R28, R54 ;  /* 0x00000036001c7308 */ /* 0x0001e20000000800 */
[----:B--2---:R-:W-:-:S07]  /*3b30*/  FADD.FTZ R37, R11, R102 ;  /* 0x000000660b257221 */ /* 0x004fce0000010000 */
[----:B------:R-:W2:Y:S01]  /*3b40*/  MUFU.EX2 R41, R41 ;  /* 0x0000002900297308 */ /* 0x000ea20000000800 */
[----:B0-----:R-:W-:-:S01]  /*3b50*/  FFMA.FTZ R54, R33, UR16, -R85 ;  /* 0x0000001021367c23 */ /* 0x001fc20008010855 */
[----:B------:R-:W-:Y:S01]  /*3b60*/  FADD.FTZ R33, R45, R66 ;  /* 0x000000422d217221 */ /* 0x000fe20000010000 */
[----:B-1----:R-:W-:-:S01]  /*3b70*/  FADD.FTZ R102, R12, R37 ;  /* 0x000000250c667221 */ /* 0x002fc20000010000 */
[----:B------:R-:W-:Y:S02]  /*3b80*/  FFMA.FTZ R85, R97, UR16, -R85 ;  /* 0x0000001061557c23 */ /* 0x000fe40008010855 */
[----:B------:R-:W-:-:S01]  /*3b90*/  FADD.FTZ R66, R48, R33 ;  /* 0x0000002130427221 */ /* 0x000fc20000010000 */
[----:B------:R-:W-:Y:S01]  /*3ba0*/  IMAD.MOV.U32 R48, RZ, RZ, R55 ;  /* 0x000000ffff307224 */ /* 0x000fe200078e0037 */
[----:B------:R-:W0:Y:S02]  /*3bb0*/  MUFU.EX2 R44, R44 ;  /* 0x0000002c002c7308 */ /* 0x000e240000000800 */
[----:B------:R-:W-:-:S01]  /*3bc0*/  FADD.FTZ R33, R47, R66 ;  /* 0x000000422f217221 */ /* 0x000fc20000010000 */
[----:B------:R-:W-:-:S03]  /*3bd0*/  MOV R47, R55 ;  /* 0x00000037002f7202 */ /* 0x000fc60000000f00 */
[----:B------:R-:W-:Y:S01]  /*3be0*/  FADD.FTZ R66, R52, R33 ;  /* 0x0000002134427221 */ /* 0x000fe20000010000 */
[----:B------:R-:W-:Y:S01]  /*3bf0*/  MOV R52, R55 ;  /* 0x0000003700347202 */ /* 0x000fe20000000f00 */
[----:B------:R-:W1:Y:S02]  /*3c00*/  MUFU.EX2 R14, R14 ;  /* 0x0000000e000e7308 */ /* 0x000e640000000800 */
[----:B------:R-:W-:-:S01]  /*3c10*/  FADD.FTZ R37, R49, R66 ;  /* 0x0000004231257221 */ /* 0x000fc20000010000 */
[----:B------:R-:W-:-:S05]  /*3c20*/  IMAD.MOV.U32 R49, RZ, RZ, R55 ;  /* 0x000000ffff317224 */ /* 0x000fca00078e0037 */
[----:B------:R-:W-:Y:S08]  /*3c30*/  MUFU.EX2 R15, R15 ;  /* 0x0000000f000f7308 */ /* 0x000ff00000000800 */
[----:B------:R-:W-:Y:S08]  /*3c40*/  MUFU.EX2 R46, R46 ;  /* 0x0000002e002e7308 */ /* 0x000ff00000000800 */
[----:B------:R2:W-:Y:S08]  /*3c50*/  MUFU.EX2 R32, R57 ;  /* 0x0000003900207308 */ /* 0x0005f00000000800 */
[----:B------:R-:W3:Y:S01]  /*3c60*/  MUFU.EX2 R72, R72 ;  /* 0x0000004800487308 */ /* 0x000ee20000000800 */
[----:B--2---:R-:W-:-:S01]  /*3c70*/  FADD.FTZ R57, R41, R102 ;  /* 0x0000006629397221 */ /* 0x004fc20000010000 */
[----:B0-----:R-:W-:-:S03]  /*3c80*/  F2FP.SATFINITE.E4M3.F32.PACK_AB_MERGE_C R41, R44, R41, RZ ;  /* 0x000000292c29723e */ /* 0x001fc600048070ff */
[----:B------:R-:W-:Y:S01]  /*3c90*/  FADD.FTZ R57, R44, R57 ;  /* 0x000000392c397221 */ /* 0x000fe20000010000 */
[----:B------:R-:W-:Y:S01]  /*3ca0*/  F2FP.SATFINITE.E4M3.F32.PACK_AB_MERGE_C R151, R12, R11, R41 ;  /* 0x0000000b0c97723e */ /* 0x000fe20004807029 */
[----:B------:R-:W-:Y:S01]  /*3cb0*/  IMAD.MOV.U32 R44, RZ, RZ, R55 ;  /* 0x000000ffff2c7224 */ /* 0x000fe200078e0037 */
[----:B------:R-:W-:Y:S01]  /*3cc0*/  MUFU.EX2 R29, R30 ;  /* 0x0000001e001d7308 */ /* 0x000fe20000000800 */
[----:B-1----:R-:W-:-:S01]  /*3cd0*/  FADD.FTZ R34, R14, R57 ;  /* 0x000000390e227221 */ /* 0x002fc20000010000 */
[----:B------:R-:W-:-:S06]  /*3ce0*/  IMAD.MOV.U32 R41, RZ, RZ, R55 ;  /* 0x000000ffff297224 */ /* 0x000fcc00078e0037 */
[----:B------:R0:W-:Y:S01]  /*3cf0*/  MUFU.EX2 R30, R50 ;  /* 0x00000032001e7308 */ /* 0x0001e20000000800 */
[----:B---3--:R-:W-:-:S04]  /*3d00*/  F2FP.SATFINITE.E4M3.F32.PACK_AB_MERGE_C R136, R72, R61, RZ ;  /* 0x0000003d4888723e */ /* 0x008fc800048070ff */
[----:B------:R-:W-:-:S03]  /*3d10*/  F2FP.SATFINITE.E4M3.F32.PACK_AB_MERGE_C R136, R58, R51, R136 ;  /* 0x000000333a88723e */ /* 0x000fc60004807088 */
[----:B------:R-:W1:Y:S01]  /*3d20*/  MUFU.EX2 R53, R53 ;  /* 0x0000003500357308 */ /* 0x000e620000000800 */
[----:B0-----:R-:W-:-:S04]  /*3d30*/  FADD.FTZ R50, R56, R37 ;  /* 0x0000002538327221 */ /* 0x001fc80000010000 */
[----:B------:R-:W-:Y:S01]  /*3d40*/  FADD.FTZ R31, R51, R50 ;  /* 0x00000032331f7221 */ /* 0x000fe20000010000 */
[----:B------:R-:W-:Y:S02]  /*3d50*/  IMAD.MOV.U32 R51, RZ, RZ, R55 ;  /* 0x000000ffff337224 */ /* 0x000fe400078e0037 */
[----:B------:R-:W0:Y:S01]  /*3d60*/  MUFU.EX2 R24, R24 ;  /* 0x0000001800187308 */ /* 0x000e220000000800 */
[----:B------:R-:W-:-:S01]  /*3d70*/  FADD.FTZ R40, R58, R31 ;  /* 0x0000001f3a287221 */ /* 0x000fc20000010000 */
[----:B------:R-:W-:Y:S01]  /*3d80*/  FADD.FTZ R31, R15, R34 ;  /* 0x000000220f1f7221 */ /* 0x000fe20000010000 */
[----:B------:R-:W-:Y:S02]  /*3d90*/  IMAD.MOV.U32 R50, RZ, RZ, R55 ;  /* 0x000000ffff327224 */ /* 0x000fe400078e0037 */
[----:B------:R-:W-:Y:S01]  /*3da0*/  FADD.FTZ R39, R61, R40 ;  /* 0x000000283d277221 */ /* 0x000fe20000010000 */
[----:B------:R-:W-:-:S01]  /*3db0*/  FADD.FTZ R34, R46, R31 ;  /* 0x0000001f2e227221 */ /* 0x000fc20000010000 */
[----:B------:R-:W-:Y:S01]  /*3dc0*/  F2FP.SATFINITE.E4M3.F32.PACK_AB_MERGE_C R40, R20, R13, RZ ;  /* 0x0000000d1428723e */ /* 0x000fe200048070ff */
[----:B------:R-:W2:Y:S01]  /*3dd0*/  MUFU.EX2 R25, R25 ;  /* 0x0000001900197308 */ /* 0x000ea20000000800 */
[----:B------:R-:W-:-:S01]  /*3de0*/  FADD.FTZ R72, R72, R39 ;  /* 0x0000002748487221 */ /* 0x000fc20000010000 */
[C---:B-1----:R-:W-:Y:S01]  /*3df0*/  FADD.FTZ R39, R53.reuse, R34 ;  /* 0x0000002235277221 */ /* 0x042fe20000010000 */
[----:B------:R-:W-:Y:S01]  /*3e00*/  F2FP.SATFINITE.E4M3.F32.PACK_AB_MERGE_C R46, R53, R46, RZ ;  /* 0x0000002e352e723e */ /* 0x000fe200048070ff */
[----:B------:R-:W-:-:S02]  /*3e10*/  IMAD.MOV.U32 R53, RZ, RZ, R55 ;  /* 0x000000ffff357224 */ /* 0x000fc400078e0037 */
[----:B------:R-:W-:-:S01]  /*3e20*/  FADD.FTZ R45, R59, R72 ;  /* 0x000000483b2d7221 */ /* 0x000fc20000010000 */
[----:B------:R-:W-:Y:S01]  /*3e30*/  F2FP.SATFINITE.E4M3.F32.PACK_AB_MERGE_C R149, R9, R8, R40 ;  /* 0x000000080995723e */ /* 0x000fe20004807028 */
[----:B------:R-:W-:Y:S01]  /*3e40*/  IMAD.MOV.U32 R40, RZ, RZ, R55 ;  /* 0x000000ffff287224 */ /* 0x000fe200078e0037 */
[----:B------:R-:W1:Y:S01]  /*3e50*/  MUFU.EX2 R26, R26 ;  /* 0x0000001a001a7308 */ /* 0x000e620000000800 */
[----:B0-----:R-:W-:-:S01]  /*3e60*/  FADD.FTZ R20, R24, R39 ;  /* 0x0000002718147221 */ /* 0x001fc20000010000 */
[----:B------:R-:W-:Y:S01]  /*3e70*/  FADD.FTZ R34, R64, R45 ;  /* 0x0000002d40227221 */ /* 0x000fe20000010000 */
[----:B------:R-:W-:Y:S01]  /*3e80*/  F2FP.SATFINITE.E4M3.F32.PACK_AB_MERGE_C R137, R15, R14, R46 ;  /* 0x0000000e0f89723e */ /* 0x000fe2000480702e */
[----:B------:R-:W-:Y:S02]  /*3e90*/  IMAD.MOV.U32 R46, RZ, RZ, R55 ;  /* 0x000000ffff2e7224 */ /* 0x000fe400078e0037 */
[----:B------:R-:W-:-:S01]  /*3ea0*/  FADD.FTZ R39, R63, R34 ;  /* 0x000000223f277221 */ /* 0x000fc20000010000 */
[----:B------:R-:W-:Y:S01]  /*3eb0*/  F2FP.SATFINITE.E4M3.F32.PACK_AB_MERGE_C R63, R74, R63, RZ ;  /* 0x0000003f4a3f723e */ /* 0x000fe200048070ff */
[----:B------:R-:W0:Y:S01]  /*3ec0*/  MUFU.EX2 R27, R27 ;  /* 0x0000001b001b7308 */ /* 0x000e220000000800 */
[----:B--2---:R-:W-:-:S01]  /*3ed0*/  FADD.FTZ R13, R25, R20 ;  /* 0x00000014190d7221 */ /* 0x004fc20000010000 */
[----:B------:R-:W-:Y:S01]  /*3ee0*/  FADD.FTZ R74, R74, R39 ;  /* 0x000000274a4a7221 */ /* 0x000fe20000010000 */
[----:B------:R-:W-:Y:S01]  /*3ef0*/  F2FP.SATFINITE.E4M3.F32.PACK_AB_MERGE_C R138, R64, R59, R63 ;  /* 0x0000003b408a723e */ /* 0x000fe2000480703f */
[----:B------:R-:W-:-:S02]  /*3f00*/  IMAD.MOV.U32 R45, RZ, RZ, R55 ;  /* 0x000000ffff2d7224 */ /* 0x000fc400078e0037 */
[----:B------:R-:W-:Y:S02]  /*3f10*/  IMAD.MOV.U32 R39, RZ, RZ, R55 ;  /* 0x000000ffff277224 */ /* 0x000fe400078e0037 */
[----:B------:R-:W2:Y:S01]  /*3f20*/  MUFU.EX2 R76, R76 ;  /* 0x0000004c004c7308 */ /* 0x000ea20000000800 */
[----:B-1----:R-:W-:-:S01]  /*3f30*/  FADD.FTZ R10, R26, R13 ;  /* 0x0000000d1a0a7221 */ /* 0x002fc20000010000 */
[----:B------:R-:W-:Y:S01]  /*3f40*/  FADD.FTZ R13, R65, R74 ;  /* 0x0000004a410d7221 */ /* 0x000fe20000010000 */
[----:B------:R-:W-:-:S05]  /*3f50*/  IMAD.MOV.U32 R34, RZ, RZ, R55 ;  /* 0x000000ffff227224 */ /* 0x000fca00078e0037 */
[----:B------:R-:W1:Y:S01]  /*3f60*/  MUFU.EX2 R73, R73 ;  /* 0x0000004900497308 */ /* 0x000e620000000800 */
[----:B0-----:R-:W-:-:S01]  /*3f70*/  FADD.FTZ R10, R27, R10 ;  /* 0x0000000a1b0a7221 */ /* 0x001fc20000010000 */
[----:B------:R-:W-:Y:S02]  /*3f80*/  F2FP.SATFINITE.E4M3.F32.PACK_AB_MERGE_C R26, R27, R26, RZ ;  /* 0x0000001a1b1a723e */ /* 0x000fe400048070ff */
[----:B------:R-:W-:Y:S01]  /*3f90*/  MOV R27, R55 ;  /* 0x00000037001b7202 */ /* 0x000fe20000000f00 */
[----:B------:R-:W-:Y:S01]  /*3fa0*/  FADD.FTZ R21, R3, R10 ;  /* 0x0000000a03157221 */ /* 0x000fe20000010000 */
[----:B------:R-:W-:Y:S01]  /*3fb0*/  F2FP.SATFINITE.E4M3.F32.PACK_AB_MERGE_C R139, R25, R24, R26 ;  /* 0x00000018198b723e */ /* 0x000fe2000480701a */
[----:B------:R-:W-:Y:S01]  /*3fc0*/  IMAD.MOV.U32 R26, RZ, RZ, R55 ;  /* 0x000000ffff1a7224 */ /* 0x000fe200078e0037 */
        /* <DEDUP_REMOVED lines=11> */
[----:B------:R-:W-:Y:S01]  /*4080*/  IMAD.MOV.U32 R29, RZ, RZ, R55 ;  /* 0x000000ffff1d7224 */ /* 0x000fe200078e0037 */
[----:B------:R-:W-:Y:S01]  /*4090*/  MOV R32, R55 ;  /* 0x0000003700207202 */ /* 0x000fe20000000f00 */
[----:B------:R-:W-:Y:S01]  /*40a0*/  FADD.FTZ R10, R30, R21 ;  /* 0x000000151e0a7221 */ /* 0x000fe20000010000 */
[----:B------:R-:W-:Y:S01]  /*40b0*/  IMAD.MOV.U32 R28, RZ, RZ, R55 ;  /* 0x000000ffff1c7224 */ /* 0x000fe200078e0037 */
[----:B------:R-:W1:Y:S01]  /*40c0*/  MUFU.EX2 R80, R80 ;  /* 0x0000005000507308 */ /* 0x000e620000000800 */
[C---:B0-----:R-:W-:Y:S01]  /*40d0*/  F2FP.SATFINITE.E4M3.F32.PACK_AB_MERGE_C R73, R78.reuse, R73, RZ ;  /* 0x000000494e49723e */ /* 0x041fe200048070ff */
[----:B------:R-:W-:-:S03]  /*40e0*/  FADD.FTZ R78, R78, R13 ;  /* 0x0000000d4e4e7221 */ /* 0x000fc60000010000 */
[----:B------:R-:W-:-:S03]  /*40f0*/  F2FP.SATFINITE.E4M3.F32.PACK_AB_MERGE_C R140, R76, R65, R73 ;  /* 0x000000414c8c723e */ /* 0x000fc60004807049 */
[----:B------:R-:W0:Y:S01]  /*4100*/  MUFU.EX2 R33, R68 ;  /* 0x0000004400217308 */ /* 0x000e220000000800 */
[----:B--2---:R-:W-:-:S07]  /*4110*/  FADD.FTZ R13, R75, R78 ;  /* 0x0000004e4b0d7221 */ /* 0x004fce0000010000 */
[----:B------:R-:W-:Y:S01]  /*4120*/  MUFU.EX2 R71, R71 ;  /* 0x0000004700477308 */ /* 0x000fe20000000800 */
[----:B-1----:R-:W-:-:S07]  /*4130*/  FADD.FTZ R20, R80, R13 ;  /* 0x0000000d50147221 */ /* 0x002fce0000010000 */
[----:B------:R-:W1:Y:S01]  /*4140*/  MUFU.EX2 R82, R82 ;  /* 0x0000005200527308 */ /* 0x000e620000000800 */
[----:B0-----:R-:W-:-:S07]  /*4150*/  FADD.FTZ R13, R33, R10 ;  /* 0x0000000a210d7221 */ /* 0x001fce0000010000 */
[----:B------:R-:W0:Y:S08]  /*4160*/  MUFU.EX2 R54, R54 ;  /* 0x0000003600367308 */ /* 0x000e300000000800 */
[----:B------:R-:W2:Y:S01]  /*4170*/  MUFU.EX2 R37, R70 ;  /* 0x0000004600257308 */ /* 0x000ea20000000800 */
[----:B-1----:R-:W-:Y:S01]  /*4180*/  F2FP.SATFINITE.E4M3.F32.PACK_AB_MERGE_C R21, R82, R71, RZ ;  /* 0x000000475215723e */ /* 0x002fe200048070ff */
[----:B------:R-:W-:-:S03]  /*4190*/  FADD.FTZ R71, R71, R20 ;  /* 0x0000001447477221 */ /* 0x000fc60000010000 */
[----:B------:R-:W-:Y:S01]  /*41a0*/  F2FP.SATFINITE.E4M3.F32.PACK_AB_MERGE_C R142, R80, R75, R21 ;  /* 0x0000004b508e723e */ /* 0x000fe20004807015 */
[----:B------:R-:W-:-:S02]  /*41b0*/  FADD.FTZ R82, R82, R71 ;  /* 0x0000004752527221 */ /* 0x000fc40000010000 */
[----:B------:R-:W-:Y:S01]  /*41c0*/  MUFU.EX2 R79, R79 ;  /* 0x0000004f004f7308 */ /* 0x000fe20000000800 */
[----:B0-----:R-:W-:-:S07]  /*41d0*/  FADD.FTZ R10, R54, R13 ;  /* 0x0000000d360a7221 */ /* 0x001fce0000010000 */
[----:B------:R-:W0:Y:S01]  /*41e0*/  MUFU.EX2 R86, R86 ;  /* 0x0000005600567308 */ /* 0x000e220000000800 */
[----:B--2---:R-:W-:-:S01]  /*41f0*/  FADD.FTZ R10, R37, R10 ;  /* 0x0000000a250a7221 */ /* 0x004fc20000010000 */
[----:B------:R-:W-:Y:S02]  /*4200*/  F2FP.SATFINITE.E4M3.F32.PACK_AB_MERGE_C R54, R37, R54, RZ ;  /* 0x000000362536723e */ /* 0x000fe400048070ff */
[----:B------:R-:W-:Y:S02]  /*4210*/  MOV R37, R55 ;  /* 0x0000003700257202 */ /* 0x000fe40000000f00 */
[----:B------:R-:W-:Y:S01]  /*4220*/  F2FP.SATFINITE.E4M3.F32.PACK_AB_MERGE_C R143, R33, R30, R54 ;  /* 0x0000001e218f723e */ /* 0x000fe20004807036 */
[--C-:B------:R-:W-:Y:S01]  /*4230*/  IMAD.MOV.U32 R54, RZ, RZ, R55.reuse ;  /* 0x000000ffff367224 */ /* 0x100fe200078e0037 */
[----:B------:R-:W1:Y:S01]  /*4240*/  MUFU.EX2 R77, R77 ;  /* 0x0000004d004d7308 */ /* 0x000e620000000800 */
[--C-:B------:R-:W-:Y:S02]  /*4250*/  IMAD.MOV.U32 R33, RZ, RZ, R55.reuse ;  /* 0x000000ffff217224 */ /* 0x100fe400078e0037 */
[----:B------:R-:W-:-:S05]  /*4260*/  IMAD.MOV.U32 R30, RZ, RZ, R55 ;  /* 0x000000ffff1e7224 */ /* 0x000fca00078e0037 */
[----:B------:R2:W3:Y:S01]  /*4270*/  MUFU.EX2 R31, R36 ;  /* 0x00000024001f7308 */ /* 0x0004e20000000800 */
[----:B0-----:R-:W-:-:S07]  /*4280*/  F2FP.SATFINITE.E4M3.F32.PACK_AB_MERGE_C R4, R86, R79, RZ ;  /* 0x0000004f5604723e */ /* 0x001fce00048070ff */
[----:B------:R-:W0:Y:S01]  /*4290*/  MUFU.EX2 R84, R84 ;  /* 0x0000005400547308 */ /* 0x000e220000000800 */
[----:B-1----:R-:W-:-:S01]  /*42a0*/  FADD.FTZ R5, R77, R82 ;  /* 0x000000524d057221 */ /* 0x002fc20000010000 */
[----:B--2---:R-:W-:-:S06]  /*42b0*/  IMAD.MOV.U32 R36, RZ, RZ, R55 ;  /* 0x000000ffff247224 */ /* 0x004fcc00078e0037 */
[----:B------:R-:W1:Y:S01]  /*42c0*/  MUFU.EX2 R60, R60 ;  /* 0x0000003c003c7308 */ /* 0x000e620000000800 */
[----:B---3--:R-:W-:-:S07]  /*42d0*/  FADD.FTZ R7, R31, R10 ;  /* 0x0000000a1f077221 */ /* 0x008fce0000010000 */
        /* <DEDUP_REMOVED lines=10> */
[----:B0-----:R-:W-:-:S01]  /*4380*/  FADD.FTZ R5, R94, R5 ;  /* 0x000000055e057221 */ /* 0x001fc20000010000 */
[----:B------:R-:W-:-:S04]  /*4390*/  F2FP.SATFINITE.E4M3.F32.PACK_AB_MERGE_C R69, R94, R69, RZ ;  /* 0x000000455e45723e */ /* 0x000fc800048070ff */
[----:B------:R-:W-:Y:S01]  /*43a0*/  F2FP.SATFINITE.E4M3.F32.PACK_AB_MERGE_C R145, R60, R31, R69 ;  /* 0x0000001f3c91723e */ /* 0x000fe20004807045 */
[----:B------:R-:W-:Y:S01]  /*43b0*/  IMAD.MOV.U32 R31, RZ, RZ, R55 ;  /* 0x000000ffff1f7224 */ /* 0x000fe200078e0037 */
        /* <DEDUP_REMOVED lines=13> */
[----:B------:R-:W-:-:S03]  /*4490*/  FADD.FTZ R5, R90, R5 ;  /* 0x000000055a057221 */ /* 0x000fc60000010000 */
[----:B--2---:R-:W-:Y:S01]  /*44a0*/  FADD.FTZ R4, R98, R3 ;  /* 0x0000000362047221 */ /* 0x004fe20000010000 */
[----:B-1----:R-:W-:-:S03]  /*44b0*/  F2FP.SATFINITE.E4M3.F32.PACK_AB_MERGE_C R6, R85, R98, RZ ;  /* 0x000000625506723e */ /* 0x002fc600048070ff */
[----:B------:R-:W-:Y:S01]  /*44c0*/  FADD.FTZ R4, R85, R4 ;  /* 0x0000000455047221 */ /* 0x000fe20000010000 */
[----:B------:R-:W-:Y:S01]  /*44d0*/  F2FP.SATFINITE.E4M3.F32.PACK_AB_MERGE_C R147, R95, R96, R6 ;  /* 0x000000605f93723e */ /* 0x000fe20004807006 */
        /* <DEDUP_REMOVED lines=23> */
.L_x_10782:
[----:B------:R-:W-:-:S04]  /*4650*/  UISETP.NE.AND UP0, UPT, UR18, 0x1, UPT ;  /* 0x000000011200788c */ /* 0x000fc8000bf05270 */
[----:B------:R-:W-:-:S04]  /*4660*/  USEL UR42, URZ, 0x1, UP0 ;  /* 0x000000013f2a7887 */ /* 0x000fc80008000000 */
[----:B------:R-:W-:Y:S01]  /*4670*/  ULOP3.LUT UR42, UR19, UR42, URZ, 0x3c, !UPT ;  /* 0x0000002a132a7292 */ /* 0x000fe2000f8e3c3f */
[----:B------:R-:W-:Y:S11]  /*4680*/  @!P0 BRA `(.L_x_10773) ;  /* 0x0000000000048947 */ /* 0x000ff60003800000 */
[----:B------:R-:W-:Y:S01]  /*4690*/  BPT.TRAP 0x1 ;  /* 0x000000040000795c */ /* 0x000fe20000300000 */
.L_x_10773:
        /* <DEDUP_REMOVED lines=9> */
.L_x_10774:
[----:B-1----:R-:W-:Y:S05]  /*4730*/  @P1 BRA `(.L_x_10775) ;  /* 0x0000000000081947 */ /* 0x002fea0003800000 */
[----:B------:R-:W1:Y:S02]  /*4740*/  SYNCS.PHASECHK.TRANS64.TRYWAIT P1, [UR17+0x13230], R7 ;  /* 0x01323007ff0075a7 */ /* 0x000e640008020151 */
[----:B-1----:R-:W-:Y:S05]  /*4750*/  @!P1 BRA `(.L_x_10776) ;  /* 0x0000007000949947 */ /* 0x002fea0003800000 */
.L_x_10775:
        /* <DEDUP_REMOVED lines=9> */
[----:B------:R-:W-:-:S04]  /*47f0*/  UMOV UR7, 0x80000020 ;  /* 0x8000002000077882 */ /* 0x000fc80000000000 */
        /* <DEDUP_REMOVED lines=54> */
.L_x_10777:
[----:B------:R-:W-:Y:S01]  /*4b60*/  ULEA UR9, UR18, UR48, 0x3 ;  /* 0x0000003012097291 */ /* 0x000fe2000f8e183f */
[----:B01----:R-:W-:-:S05]  /*4b70*/  IMAD.U32 R7, RZ, RZ, UR19 ;  /* 0x00000013ff077e24 */ /* 0x003fca000f8e00ff */
[----:B------:R-:W-:-:S04]  /*4b80*/  SHF.L.U32 R7, R7, 0x1f, RZ ;  /* 0x0000001f07077819 */ /* 0x000fc800000006ff */
[----:B------:R0:W1:Y:S01]  /*4b90*/  SYNCS.PHASECHK.TRANS64.TRYWAIT P1, [UR9+0x13250], R7 ;  /* 0x01325007ff0075a7 */ /* 0x0000620008020149 */
[----:B------:R-:W-:Y:S05]  /*4ba0*/  @!P0 BRA `(.L_x_10778) ;  /* 0x0000000000048947 */ /* 0x000fea0003800000 */
[----:B------:R-:W-:Y:S01]  /*4bb0*/  BPT.TRAP 0x1 ;  /* 0x000000040000795c */ /* 0x000fe20000300000 */
.L_x_10778:
[----:B-1----:R-:W-:Y:S05]  /*4bc0*/  @P1 BRA `(.L_x_10779) ;  /* 0x0000000000081947 */ /* 0x002fea0003800000 */
[----:B------:R-:W1:Y:S02]  /*4bd0*/  SYNCS.PHASECHK.TRANS64.TRYWAIT P1, [UR9+0x13250], R7 ;  /* 0x01325007ff0075a7 */ /* 0x000e640008020149 */
[----:B-1----:R-:W-:Y:S05]  /*4be0*/  @!P1 BRA `(.L_x_10780) ;  /* 0x0000006c00889947 */ /* 0x002fea0003800000 */
.L_x_10779:
[C---:B-1----:R-:W-:Y:S01]  /*4bf0*/  FMUL.FTZ R8, R0.reuse, R120 ;  /* 0x0000007800087220 */ /* 0x042fe20000410000 */
[C---:B------:R-:W-:Y:S01]  /*4c00*/  FMUL.FTZ R9, R0.reuse, R122 ;  /* 0x0000007a00097220 */ /* 0x040fe20000410000 */
[C---:B0-----:R-:W-:Y:S01]  /*4c10*/  FMUL.FTZ R7, R0.reuse, R121 ;  /* 0x0000007900077220 */ /* 0x041fe20000410000 */
        /* <DEDUP_REMOVED lines=21> */
[----:B------:R-:W-:Y:S01]  /*4d70*/  UIADD3 UR6, UR48, 0x1000, URZ ;  /* 0x0000100030067890 */ /* 0x000fe2000fffe03f */
[C---:B------:R-:W-:Y:S01]  /*4d80*/  FMUL.FTZ R108, R0.reuse, R108 ;  /* 0x0000006c006c7220 */ /* 0x040fe20000410000 */
[C---:B------:R-:W-:Y:S01]  /*4d90*/  FMUL.FTZ R110, R0.reuse, R110 ;  /* 0x0000006e006e7220 */ /* 0x040fe20000410000 */
[C---:B------:R-:W-:Y:S01]  /*4da0*/  FMUL.FTZ R109, R0.reuse, R109 ;  /* 0x0000006d006d7220 */ /* 0x040fe20000410000 */
[----:B------:R-:W-:Y:S01]  /*4db0*/  USHF.R.U32.HI UR6, URZ, 0x4, UR6 ;  /* 0x000000043f067899 */ /* 0x000fe20008011606 */
[C---:B------:R-:W-:Y:S01]  /*4dc0*/  FMUL.FTZ R111, R0.reuse, R111 ;  /* 0x0000006f006f7220 */ /* 0x040fe20000410000 */
[----:B------:R-:W0:Y:S01]  /*4dd0*/  MUFU.TANH R10, R10 ;  /* 0x0000000a000a7308 */ /* 0x000e220000002400 */
[----:B-1----:R-:W-:Y:S01]  /*4de0*/  FMNMX.FTZ R125, R9, R6, !PT ;  /* 0x00000006097d7209 */ /* 0x002fe20007810000 */
[----:B------:R-:W-:Y:S01]  /*4df0*/  ULOP3.LUT UR6, UR6, 0x3fff, URZ, 0xc0, !UPT ;  /* 0x00003fff06067892 */ /* 0x000fe2000f8ec03f */
[C---:B------:R-:W-:Y:S01]  /*4e00*/  FMUL.FTZ R112, R0.reuse, R112 ;  /* 0x0000007000707220 */ /* 0x040fe20000410000 */
[C---:B------:R-:W-:Y:S01]  /*4e10*/  FMUL.FTZ R114, R0.reuse, R114 ;  /* 0x0000007200727220 */ /* 0x040fe20000410000 */
[C---:B------:R-:W-:Y:S01]  /*4e20*/  FMUL.FTZ R113, R0.reuse, R113 ;  /* 0x0000007100717220 */ /* 0x040fe20000410000 */
[----:B------:R-:W-:Y:S01]  /*4e30*/  ULOP3.LUT UR6, UR6, 0x10000, URZ, 0xfc, !UPT ;  /* 0x0001000006067892 */ /* 0x000fe2000f8efc3f */
[C---:B------:R-:W-:Y:S01]  /*4e40*/  FMUL.FTZ R115, R0.reuse, R115 ;  /* 0x0000007300737220 */ /* 0x040fe20000410000 */
[----:B------:R-:W1:Y:S01]  /*4e50*/  MUFU.TANH R11, R11 ;  /* 0x0000000b000b7308 */ /* 0x000e620000002400 */
[----:B--2---:R-:W-:Y:S01]  /*4e60*/  FMNMX.FTZ R126, R7, R126, !PT ;  /* 0x0000007e077e7209 */ /* 0x004fe20007810000 */
[----:B------:R-:W-:Y:S01]  /*4e70*/  UIMAD UR8, UR18, 0x280, UR6 ;  /* 0x00000280120878a4 */ /* 0x000fe2000f8e0206 */
[C---:B------:R-:W-:Y:S01]  /*4e80*/  FMUL.FTZ R116, R0.reuse, R116 ;  /* 0x0000007400747220 */ /* 0x040fe20000410000 */
[----:B------:R-:W-:Y:S01]  /*4e90*/  WARPGROUP.ARRIVE ;  /* 0x00000000000079c5 */ /* 0x000fe20000000000 */
[C---:B------:R-:W-:Y:S01]  /*4ea0*/  FMUL.FTZ R118, R0.reuse, R118 ;  /* 0x0000007600767220 */ /* 0x040fe20000410000 */
[----:B------:R-:W-:Y:S01]  /*4eb0*/  FMUL.FTZ R117, R0, R117 ;  /* 0x0000007500757220 */ /* 0x000fe20000410000 */
[----:B------:R-:W-:Y:S01]  /*4ec0*/  UMOV UR7, 0xc0000010 ;  /* 0xc000001000077882 */ /* 0x000fe20000000000 */
[----:B------:R-:W2:Y:S01]  /*4ed0*/  MUFU.TANH R13, R13 ;  /* 0x0000000d000d7308 */ /* 0x000ea20000002400 */
[----:B0-----:R-:W-:Y:S01]  /*4ee0*/  FMNMX.FTZ R128, R10, R125, !PT ;  /* 0x0000007d0a807209 */ /* 0x001fe20007810000 */
[----:B------:R-:W-:Y:S01]  /*4ef0*/  UMOV UR6, UR8 ;  /* 0x0000000800067c82 */ /* 0x000fe20008000000 */
[C---:B------:R-:W-:Y:S01]  /*4f00*/  FMUL.FTZ R119, R0.reuse, R119 ;  /* 0x0000007700777220 */ /* 0x040fe20000410000 */
[C---:B------:R-:W-:Y:S01]  /*4f10*/  FMUL.FTZ R88, R0.reuse, R88 ;  /* 0x0000005800587220 */ /* 0x040fe20000410000 */
[----:B------:R-:W-:Y:S01]  /*4f20*/  QGMMA.64x64x32.F32.E4M3.E4M3 R24, R152, gdesc[UR4], R24, gsb0 ;  /* 0x00e0000498187df3 */ /* 0x000fe20008000818 */
        /* <DEDUP_REMOVED lines=44> */
[----:B------:R-:W-:Y:S01]  /*51f0*/  UIADD3 UR6, UR8, 0x80, URZ ;  /* 0x0000008008067890 */ /* 0x000fe2000fffe03f */
[C---:B------:R-:W-:Y:S01]  /*5200*/  FMUL.FTZ R58, R0.reuse, R58 ;  /* 0x0000003a003a7220 */ /* 0x040fe20000410000 */
[C---:B------:R-:W-:Y:S01]  /*5210*/  FMUL.FTZ R57, R0.reuse, R57 ;  /* 0x0000003900397220 */ /* 0x040fe20000410000 */
[C---:B------:R-:W-:Y:S01]  /*5220*/  FMUL.FTZ R59, R0.reuse, R59 ;  /* 0x0000003b003b7220 */ /* 0x040fe20000410000 */
        /* <DEDUP_REMOVED lines=14> */
[----:B------:R-:W-:-:S04]  /*5310*/  FMUL.FTZ R71, R0, R71 ;  /* 0x0000004700477220 */ /* 0x000fc80000410000 */
[----:B------:R-:W2:Y:S01]  /*5320*/  MUFU.TANH R122, R122 ;  /* 0x0000007a007a7308 */ /* 0x000ea20000002400 */
[----:B0-----:R-:W-:-:S07]  /*5330*/  FMNMX.FTZ R125, R121, R126, !PT ;  /* 0x0000007e797d7209 */ /* 0x001fce0007810000 */
[----:B------:R-:W0:Y:S01]  /*5340*/  MUFU.TANH R124, R124 ;  /* 0x0000007c007c7308 */ /* 0x000e220000002400 */
[----:B-1----:R-:W-:Y:S01]  /*5350*/  FMNMX.FTZ R127, R123, R128, !PT ;  /* 0x000000807b7f7209 */ /* 0x002fe20007810000 */
[----:B------:R-:W-:Y:S02]  /*5360*/  WARPGROUP.DEPBAR.LE gsb0, 0x0 ;  /* 0x00008000000079c5 */ /* 0x000fe40000010000 */
[----:B------:R-:W-:-:S06]  /*5370*/  WARPGROUP.ARRIVE ;  /* 0x00000000000079c5 */ /* 0x000fcc0000000000 */
[----:B------:R-:W1:Y:S01]  /*5380*/  S2R R155, SR_TID.X ;  /* 0x00000000009b7919 */ /* 0x000e620000002100 */
[----:B------:R-:W3:Y:S01]  /*5390*/  MUFU.TANH R104, R104 ;  /* 0x0000006800687308 */ /* 0x000ee20000002400 */
[----:B--2---:R-:W-:Y:S01]  /*53a0*/  FMNMX.FTZ R125, R122, R125, !PT ;  /* 0x0000007d7a7d7209 */ /* 0x004fe20007810000 */
[----:B------:R-:W-:Y:S01]  /*53b0*/  QGMMA.64x64x32.F32.E4M3.E4M3 R24, R148, gdesc[UR4], R24, gsb0 ;  /* 0x00e0000494187df3 */ /* 0x000fe20008000818 */
[----:B------:R-:W-:Y:S01]  /*53c0*/  UIADD3 UR6, UR8, 0x100, URZ ;  /* 0x0000010008067890 */ /* 0x000fe2000fffe03f */
[----:B------:R-:W-:-:S04]  /*53d0*/  UMOV UR7, 0xc0000010 ;  /* 0xc000001000077882 */ /* 0x000fc80000000000 */
        /* <DEDUP_REMOVED lines=25> */
[----:B------:R-:W-:Y:S01]  /*5570*/  QGMMA.64x64x32.F32.E4M3.E4M3 R24, R136, gdesc[UR4], R24, gsb0 ;  /* 0x00e0000488187df3 */ /* 0x000fe20008000818 */
        /* <DEDUP_REMOVED lines=27> */
[----:B------:R-:W-:Y:S01]  /*5730*/  QGMMA.64x64x32.F32.E4M3.E4M3 R24, R140, gdesc[UR4], R24, gsb0 ;  /* 0x00e000048c187df3 */ /* 0x000fe20008000818 */
        /* <DEDUP_REMOVED lines=26> */
[----:B------:R-:W-:Y:S06]  /*58e0*/  QGMMA.64x64x32.F32.E4M3.E4M3 R24, R144, gdesc[UR4], R24, gsb0 ;  /* 0x00e0000490187df3 */ /* 0x000fec0008000818 */
        /* <DEDUP_REMOVED lines=62> */
[----:B0-----:R-:W-:-:S05]  /*5cd0*/  FMNMX.FTZ R127, R69, R62, !PT ;  /* 0x0000003e457f7209 */ /* 0x001fca0007810000 */
        /* <DEDUP_REMOVED lines=8> */
[----:B0-----:R-:W-:-:S05]  /*5d60*/  FMNMX.FTZ R62, R129, R62, !PT ;  /* 0x0000003e813e7209 */ /* 0x001fca0007810000 */
[C---:B------:R-:W-:Y:S01]  /*5d70*/  FADD.FTZ R3, -R62.reuse, R3 ;  /* 0x000000033e037221 */ /* 0x040fe20000010100 */
[----:B------:R-:W-:-:S01]  /*5d80*/  FFMA.FTZ R127, R62, R127, -8 ;  /* 0xc10000003e7f7423 */ /* 0x000fc2000001007f */
[----:B-1----:R-:W-:Y:S02]  /*5d90*/  FMNMX.FTZ R67, R130, R67, !PT ;  /* 0x0000004382437209 */ /* 0x002fe40007810000 */
        /* <DEDUP_REMOVED lines=215> */
[----:B------:R-:W-:-:S05]  /*6b10*/  MOV R4, UR17 ;  /* 0x0000001100047c02 */ /* 0x000fca0008000f00 */
[----:B------:R-:W-:Y:S01]  /*6b20*/  @!P1 VIADD R4, R4, 0x13240 ;  /* 0x0001324004049836 */ /* 0x000fe20000000000 */
[----:B------:R-:W1:Y:S01]  /*6b30*/  MUFU.EX2 R58, R58 ;  /* 0x0000003a003a7308 */ /* 0x000e620000000800 */
[----:B--2---:R-:W-:-:S03]  /*6b40*/  FADD.FTZ R127, R87, R126 ;  /* 0x0000007e577f7221 */ /* 0x004fc60000010000 */
[----:B------:R-:W-:-:S04]  /*6b50*/  @!P1 PRMT R4, RZ, 0x654, R4 ;  /* 0x00000654ff049816 */ /* 0x000fc80000000004 */
        /* <DEDUP_REMOVED lines=33> */
.L_x_10781:
        /* <DEDUP_REMOVED lines=83> */
.L_x_10772:
[----:B------:R-:W-:Y:S06]  /*72a0*/  BAR.ARV 0x8, 0x200 ;  /* 0x0208000000007b1d */ /* 0x000fec0000002000 */
[----:B------:R-:W-:Y:S05]  /*72b0*/  @!P0 BRA `(.L_x_10783) ;  /* 0x0000000000048947 */ /* 0x000fea0003800000 */
[----:B------:R-:W-:Y:S01]  /*72c0*/  BPT.TRAP 0x1 ;  /* 0x000000040000795c */ /* 0x000fe20000300000 */
.L_x_10783:
[----:B------:R-:W-:Y:S01]  /*72d0*/  ULEA UR4, UR43, UR48, 0x3 ;  /* 0x000000302b047291 */ /* 0x000fe2000f8e183f */
[----:B------:R-:W-:-:S05]  /*72e0*/  IMAD.U32 R0, RZ, RZ, UR42 ;  /* 0x0000002aff007e24 */ /* 0x000fca000f8e00ff */
[----:B------:R-:W-:-:S04]  /*72f0*/  SHF.L.U32 R0, R0, 0x1f, RZ ;  /* 0x0000001f00007819 */ /* 0x000fc800000006ff */
[----:B------:R0:W1:Y:S01]  /*7300*/  SYNCS.PHASECHK.TRANS64.TRYWAIT P1, [UR4+0x13250], R0 ;  /* 0x01325000ff0075a7 */ /* 0x0000620008020144 */
[----:B------:R-:W-:Y:S05]  /*7310*/  @!P0 BRA `(.L_x_10784) ;  /* 0x0000000000048947 */ /* 0x000fea0003800000 */
[----:B------:R-:W-:Y:S01]  /*7320*/  BPT.TRAP 0x1 ;  /* 0x000000040000795c */ /* 0x000fe20000300000 */
.L_x_10784:
[----:B-1----:R-:W-:Y:S05]  /*7330*/  @P1 BRA `(.L_x_10785) ;  /* 0x0000000000081947 */ /* 0x002fea0003800000 */
[----:B------:R-:W1:Y:S02]  /*7340*/  SYNCS.PHASECHK.TRANS64.TRYWAIT P1, [UR4+0x13250], R0 ;  /* 0x01325000ff0075a7 */ /* 0x000e640008020144 */
[----:B-1----:R-:W-:Y:S05]  /*7350*/  @!P1 BRA `(.L_x_10786) ;  /* 0x0000004400c49947 */ /* 0x002fea0003800000 */
.L_x_10785:
[----:B------:R-:W-:Y:S01]  /*7360*/  ULDC.64 UR8, c[0x0][0x9a0] ;  /* 0x0002680000087ab9 */ /* 0x000fe20000000a00 */
[----:B------:R-:W-:Y:S01]  /*7370*/  UIADD3 UR5, UR48, 0x1000, URZ ;  /* 0x0000100030057890 */ /* 0x000fe2000fffe03f */
[----:B------:R-:W-:Y:S01]  /*7380*/  WARPGROUP.ARRIVE ;  /* 0x00000000000079c5 */ /* 0x000fe20000000000 */
[----:B------:R-:W-:Y:S01]  /*7390*/  UISETP.NE.U32.AND UP0, UPT, UR8, URZ, UPT ;  /* 0x0000003f0800728c */ /* 0x000fe2000bf05070 */
[----:B------:R-:W-:Y:S01]  /*73a0*/  MOV R6, 0x3f800000 ;  /* 0x3f80000000067802 */ /* 0x000fe20000000f00 */
[----:B------:R-:W-:Y:S02]  /*73b0*/  USHF.R.U32.HI UR5, URZ, 0x4, UR5 ;  /* 0x000000043f057899 */ /* 0x000fe40008011605 */
[----:B------:R-:W-:Y:S02]  /*73c0*/  UISETP.NE.AND.EX UP0, UPT, UR9, URZ, UPT, UP0 ;  /* 0x0000003f0900728c */ /* 0x000fe4000bf05300 */
[----:B------:R-:W-:-:S04]  /*73d0*/  ULOP3.LUT UR5, UR5, 0x3fff, URZ, 0xc0, !UPT ;  /* 0x00003fff05057892 */ /* 0x000fc8000f8ec03f */
[----:B------:R-:W-:Y:S01]  /*73e0*/  ULOP3.LUT UR12, UR5, 0x10000, URZ, 0xfc, !UPT ;  /* 0x00010000050c7892 */ /* 0x000fe2000f8efc3f */
[----:B------:R-:W-:-:S04]  /*73f0*/  PLOP3.LUT P1, PT, PT, PT, UP0, 0x80, 0x0 ;  /* 0x000000000000781c */ /* 0x000fc80003f2f008 */
[----:B------:R-:W-:Y:S01]  /*7400*/  @UP0 USHF.R.S32.HI UR5, URZ, 0x1f, UR49 ;  /* 0x0000001f3f050899 */ /* 0x000fe20008011431 */
[----:B------:R-:W-:Y:S01]  /*7410*/  @UP0 ULDC.64 UR6, c[0x0][0x9c8] ;  /* 0x0002720000060ab9 */ /* 0x000fe20000000a00 */
[----:B------:R-:W-:Y:S02]  /*7420*/  @UP0 UIADD3 UR13, -UR49, URZ, URZ ;  /* 0x0000003f310d0290 */ /* 0x000fe4000fffe13f */
[----:B------:R-:W-:Y:S02]  /*7430*/  @UP0 UIMAD UR5, UR5, UR6, URZ ;  /* 0x00000006050502a4 */ /* 0x000fe4000f8e023f */
[----:B------:R-:W-:Y:S02]  /*7440*/  @UP0 UIMAD.WIDE.U32 UR10, UR49, UR6, URZ ;  /* 0x00000006310a02a5 */ /* 0x000fe4000f8e003f */
[----:B------:R-:W-:Y:S02]  /*7450*/  @UP0 UIMAD UR6, UR49, UR7, UR5 ;  /* 0x00000007310602a4 */ /* 0x000fe4000f8e0205 */
[----:B------:R-:W-:-:S02]  /*7460*/  UIMAD UR5, UR43, 0x280, UR12 ;  /* 0x000002802b0578a4 */ /* 0x000fc4000f8e020c */
[----:B------:R-:W-:Y:S01]  /*7470*/  @UP0 UIADD3 UR11, UR11, UR6, URZ ;  /* 0x000000060b0b0290 */ /* 0x000fe2000fffe03f */
[----:B------:R-:W-:Y:S01]  /*7480*/  UMOV UR7, 0xc0000010 ;  /* 0xc000001000077882 */ /* 0x000fe20000000000 */
[----:B------:R-:W-:-:S03]  /*7490*/  @UP0 ULDC UR14, c[0x0][0xc44] ;  /* 0x00031100000e0ab9 */ /* 0x000fc60000000800 */
[----:B------:R-:W-:Y:S01]  /*74a0*/  UMOV UR6, UR5 ;  /* 0x0000000500067c82 */ /* 0x000fe20008000000 */
[----:B------:R-:W-:Y:S01]  /*74b0*/  @UP0 UIMAD UR13, UR14, UR13, UR47 ;  /* 0x0000000d0e0d02a4 */ /* 0x000fe2000f8e022f */
[----:B------:R-:W-:Y:S02]  /*74c0*/  QGMMA.64x64x32.F32.E4M3.E4M3 R24, R152, gdesc[UR4], R24, gsb0 ;  /* 0x00e0000498187df3 */ /* 0x000fe40008000818 */
[----:B------:R-:W-:Y:S01]  /*74d0*/  @UP0 ULDC.64 UR14, c[0x0][0x9d0] ;  /* 0x00027400000e0ab9 */ /* 0x000fe20000000a00 */
[----:B------:R-:W-:Y:S02]  /*74e0*/  @UP0 USHF.R.S32.HI UR12, URZ, 0x1f, UR13 ;  /* 0x0000001f3f0c0899 */ /* 0x000fe4000801140d */
[----:B------:R-:W-:Y:S02]  /*74f0*/  @UP0 UIMAD.WIDE.U32 UR6, UR13, UR14, UR10 ;  /* 0x0000000e0d0602a5 */ /* 0x000fe4000f8e000a */
[----:B------:R-:W-:Y:S02]  /*7500*/  @UP0 UIMAD UR12, UR12, UR14, URZ ;  /* 0x0000000e0c0c02a4 */ /* 0x000fe4000f8e023f */
[----:B------:R-:W-:-:S02]  /*7510*/  @UP0 ULEA UR8, UP1, UR6, UR8, 0x2 ;  /* 0x0000000806080291 */ /* 0x000fc4000f82103f */
[----:B------:R-:W-:-:S04]  /*7520*/  @UP0 UIMAD UR12, UR13, UR15, UR12 ;  /* 0x0000000f0d0c02a4 */ /* 0x000fc8000f8e020c */
[----:B------:R-:W-:Y:S01]  /*7530*/  @UP0 UIADD3 UR7, UR7, UR12, URZ ;  /* 0x0000000c07070290 */ /* 0x000fe2000fffe03f */
[----:B------:R-:W-:-:S03]  /*7540*/  IMAD.U32 R2, RZ, RZ, UR8 ;  /* 0x00000008ff027e24 */ /* 0x000fc6000f8e00ff */
[----:B------:R-:W-:-:S06]  /*7550*/  @UP0 ULEA.HI.X UR9, UR6, UR9, UR7, 0x2, UP1 ;  /* 0x0000000906090291 */ /* 0x000fcc00088f1407 */
[----:B-1----:R-:W-:Y:S01]  /*7560*/  IMAD.U32 R3, RZ, RZ, UR9 ;  /* 0x00000009ff037e24 */ /* 0x002fe2000f8e00ff */
[----:B------:R-:W-:-:S04]  /*7570*/  UIADD3 UR6, UR5, 0x80, URZ ;  /* 0x0000008005067890 */ /* 0x000fc8000fffe03f */
[----:B------:R1:W2:Y:S01]  /*7580*/  @P1 LDG.E R6, desc[UR50][R2.64] ;  /* 0x0000003202061981 */ /* 0x0002a2000c1e1900 */
[----:B------:R-:W-:Y:S01]  /*7590*/  UMOV UR7, 0xc0000010 ;  /* 0xc000001000077882 */ /* 0x000fe20000000000 */
[----:B------:R-:W-:Y:S02]  /*75a0*/  WARPGROUP.DEPBAR.LE gsb0, 0x0 ;  /* 0x00008000000079c5 */ /* 0x000fe40000010000 */
[----:B------:R-:W-:-:S06]  /*75b0*/  WARPGROUP.ARRIVE ;  /* 0x00000000000079c5 */ /* 0x000fcc0000000000 */
[----:B------:R-:W-:Y:S01]  /*75c0*/  QGMMA.64x64x32.F32.E4M3.E4M3 R24, R148, gdesc[UR4], R24, gsb0 ;  /* 0x00e0000494187df3 */ /* 0x000fe20008000818 */
[----:B------:R-:W-:Y:S01]  /*75d0*/  UIADD3 UR6, UR5, 0x100, URZ ;  /* 0x0000010005067890 */ /* 0x000fe2000fffe03f */
[----:B------:R-:W-:Y:S01]  /*75e0*/  UMOV UR7, 0xc0000010 ;  /* 0xc000001000077882 */ /* 0x000fe20000000000 */
[----:B------:R-:W-:Y:S02]  /*75f0*/  WARPGROUP.DEPBAR.LE gsb0, 0x0 ;  /* 0x00008000000079c5 */ /* 0x000fe40000010000 */
[----:B------:R-:W-:-:S06]  /*7600*/  WARPGROUP.ARRIVE ;  /* 0x00000000000079c5 */ /* 0x000fcc0000000000 */
[----:B------:R-:W-:Y:S01]  /*7610*/  QGMMA.64x64x32.F32.E4M3.E4M3 R24, R136, gdesc[UR4], R24, gsb0 ;  /* 0x00e0000488187df3 */ /* 0x000fe20008000818 */
[----:B------:R-:W-:Y:S01]  /*7620*/  UIADD3 UR6, UR5, 0x180, URZ ;  /* 0x0000018005067890 */ /* 0x000fe2000fffe03f */
[----:B------:R-:W-:Y:S01]  /*7630*/  UMOV UR7, 0xc0000010 ;  /* 0xc000001000077882 */ /* 0x000fe20000000000 */
[----:B0-----:R-:W0:Y:S04]  /*7640*/  SHFL.BFLY PT, R0, R5, 0x2, 0x1f ;  /* 0x0c401f0005007f89 */ /* 0x001e2800000e0000 */
[----:B------:R-:W3:Y:S01]  /*7650*/  SHFL.BFLY PT, R7, R4, 0x2, 0x1f ;  /* 0x0c401f0004077f89 */ /* 0x000ee200000e0000 */
[----:B------:R-:W-:Y:S02]  /*7660*/  WARPGROUP.DEPBAR.LE gsb0, 0x0 ;  /* 0x00008000000079c5 */ /* 0x000fe40000010000 */
[----:B------:R-:W-:-:S06]  /*7670*/  WARPGROUP.ARRIVE ;  /* 0x00000000000079c5 */ /* 0x000fcc0000000000 */
[----:B------:R-:W-:Y:S01]  /*7680*/  QGMMA.64x64x32.F32.E4M3.E4M3 R24, R140, gdesc[UR4], R24, gsb0 ;  /* 0x00e000048c187df3 */ /* 0x000fe20008000818 */
[----:B0-----:R-:W-:-:S01]  /*7690*/  FADD.FTZ R0, R0, R5 ;  /* 0x0000000500007221 */ /* 0x001fc20000010000 */
[----:B------:R-:W-:Y:S01]  /*76a0*/  UIADD3 UR6, UR5, 0x200, URZ ;  /* 0x0000020005067890 */ /* 0x000fe2000fffe03f */
[----:B---3--:R-:W-:-:S01]  /*76b0*/  FADD.FTZ R7, R7, R4 ;  /* 0x0000000407077221 */ /* 0x008fc20000010000 */
[----:B------:R-:W-:Y:S02]  /*76c0*/  UMOV UR7, 0xc0000010 ;  /* 0xc000001000077882 */ /* 0x000fe40000000000 */
[----:B-1----:R-:W0:Y:S04]  /*76d0*/  SHFL.BFLY PT, R3, R0, 0x1, 0x1f ;  /* 0x0c201f0000037f89 */ /* 0x002e2800000e0000 */
[----:B------:R-:W1:Y:S01]  /*76e0*/  SHFL.BFLY PT, R2, R7, 0x1, 0x1f ;  /* 0x0c201f0007027f89 */ /* 0x000e6200000e0000 */
[----:B0-----:R-:W-:-:S01]  /*76f0*/  FADD.FTZ R9, R0, R3 ;  /* 0x0000000300097221 */ /* 0x001fc20000010000 */
[----:B-1----:R-:W-:-:S04]  /*7700*/  FADD.FTZ R10, R7, R2 ;  /* 0x00000002070a7221 */ /* 0x002fc80000010000 */
[C---:B------:R-:W-:Y:S01]  /*7710*/  FSETP.NE.FTZ.AND P1, PT, R9.reuse, RZ, PT ;  /* 0x000000ff0900720b */ /* 0x040fe20003f35000 */
[----:B------:R-:W-:Y:S01]  /*7720*/  FMUL.FTZ R11, R9, 0.00390625 ;  /* 0x3b800000090b7820 */ /* 0x000fe20000410000 */
[----:B------:R-:W-:Y:S01]  /*7730*/  FMUL.FTZ R12, R10, 0.00390625 ;  /* 0x3b8000000a0c7820 */ /* 0x000fe20000410000 */
[----:B------:R-:W-:Y:S01]  /*7740*/  IMAD.MOV.U32 R3, RZ, RZ, RZ ;  /* 0x000000ffff037224 */ /* 0x000fe200078e00ff */
[----:B------:R-:W-:Y:S02]  /*7750*/  WARPGROUP.DEPBAR.LE gsb0, 0x0 ;  /* 0x00008000000079c5 */ /* 0x000fe40000010000 */
[----:B------:R-:W-:-:S06]  /*7760*/  WARPGROUP.ARRIVE ;  /* 0x00000000000079c5 */ /* 0x000fcc0000000000 */
[----:B------:R-:W-:Y:S01]  /*7770*/  QGMMA.64x64x32.F32.E4M3.E4M3 R24, R144, gdesc[UR4], R24, gsb0 ;  /* 0x00e0000490187df3 */ /* 0x000fe20008000818 */
[----:B------:R-:W-:Y:S02]  /*7780*/  FSETP.NE.FTZ.AND P2, PT, R11, RZ, PT ;  /* 0x000000ff0b00720b */ /* 0x000fe40003f55000 */
[----:B------:R-:W-:Y:S01]  /*7790*/  FSETP.NE.FTZ.AND P3, PT, R12, RZ, PT ;  /* 0x000000ff0c00720b */ /* 0x000fe20003f75000 */
[----:B------:R-:W-:Y:S01]  /*77a0*/  @P1 MUFU.RCP R3, R9 ;  /* 0x0000000900031308 */ /* 0x000fe20000001000 */
[----:B------:R-:W-:Y:S01]  /*77b0*/  FSETP.NE.FTZ.AND P1, PT, R10, RZ, PT ;  /* 0x000000ff0a00720b */ /* 0x000fe20003f35000 */
[----:B------:R-:W-:-:S08]  /*77c0*/  IMAD.MOV.U32 R7, RZ, RZ, RZ ;  /* 0x000000ffff077224 */ /* 0x000fd000078e00ff */
[----:B------:R-:W0:Y:S08]  /*77d0*/  @P2 MUFU.LG2 R4, R11 ;  /* 0x0000000b00042308 */ /* 0x000e300000000c00 */
[----:B------:R-:W1:Y:S08]  /*77e0*/  @P3 MUFU.LG2 R8, R12 ;  /* 0x0000000c00083308 */ /* 0x000e700000000c00 */
[----:B------:R2:W3:Y:S01]  /*77f0*/  @P1 MUFU.RCP R7, R10 ;  /* 0x0000000a00071308 */ /* 0x0004e20000001000 */
        /* <DEDUP_REMOVED lines=15> */
.L_x_10787:
        /* <DEDUP_REMOVED lines=12> */
[----:B------:R-:W-:Y:S01]  /*79b0*/  FMUL.FTZ R9, R25, R10 ;  /* 0x0000000a19097220 */ /* 0x000fe20000410000 */
        /* <DEDUP_REMOVED lines=10> */
[----:B------:R-:W-:Y:S01]  /*7a60*/  F2FP.BF16.F32.PACK_AB R6, R6, R7 ;  /* 0x000000070606723e */ /* 0x000fe200000010ff */
[-C--:B------:R-:W-:Y:S01]  /*7a70*/  FMUL.FTZ R29, R40, R10.reuse ;  /* 0x0000000a281d7220 */ /* 0x080fe20000410000 */
[----:B------:R-:W-:Y:S01]  /*7a80*/  LOP3.LUT P0, R7, R57, 0x3, RZ, 0xc0, !PT ;  /* 0x0000000339077812 */ /* 0x000fe2000780c0ff */
[-C--:B------:R-:W-:Y:S01]  /*7a90*/  FMUL.FTZ R33, R41, R10.reuse ;  /* 0x0000000a29217220 */ /* 0x080fe20000410000 */
[-C--:B------:R-:W-:Y:S01]  /*7aa0*/  FMUL.FTZ R40, R53, R10.reuse ;  /* 0x0000000a35287220 */ /* 0x080fe20000410000 */
[----:B------:R-:W-:Y:S01]  /*7ab0*/  FMUL.FTZ R41, R49, R10 ;  /* 0x0000000a31297220 */ /* 0x000fe20000410000 */
[----:B------:R-:W-:Y:S01]  /*7ac0*/  FMUL.FTZ R38, R55, R56 ;  /* 0x0000003837267220 */ /* 0x000fe20000410000 */
        /* <DEDUP_REMOVED lines=9> */
[-C--:B0-----:R-:W-:Y:S01]  /*7b60*/  FMUL.FTZ R4, R30, R56.reuse ;  /* 0x000000381e047220 */ /* 0x081fe20000410000 */
[----:B------:R-:W-:Y:S01]  /*7b70*/  SEL R38, R12, R21, P0 ;  /* 0x000000150c267207 */ /* 0x000fe20000000000 */
[----:B------:R-:W-:Y:S01]  /*7b80*/  FMUL.FTZ R5, R26, R56 ;  /* 0x000000381a057220 */ /* 0x000fe20000410000 */
[----:B------:R-:W-:Y:S01]  /*7b90*/  SEL R40, R21, R12, P0 ;  /* 0x0000000c15287207 */ /* 0x000fe20000000000 */
[-C--:B------:R-:W-:Y:S01]  /*7ba0*/  FMUL.FTZ R10, R31, R56.reuse ;  /* 0x000000381f0a7220 */ /* 0x080fe20000410000 */
[----:B------:R-:W0:Y:S01]  /*7bb0*/  LDC R21, c[0x0][0xbe8] ;  /* 0x0002fa00ff157b82 */ /* 0x000e220000000800 */
[-C--:B------:R-:W-:Y:S01]  /*7bc0*/  FMUL.FTZ R24, R39, R56.reuse ;  /* 0x0000003827187220 */ /* 0x080fe20000410000 */
[-C--:B------:R-:W-:Y:S01]  /*7bd0*/  FMUL.FTZ R25, R35, R56.reuse ;  /* 0x0000003823197220 */ /* 0x080fe20000410000 */
[----:B------:R-:W-:Y:S01]  /*7be0*/  F2FP.BF16.F32.PACK_AB R4, R4, R5 ;  /* 0x000000050404723e */ /* 0x000fe200000010ff */
[----:B------:R-:W-:Y:S01]  /*7bf0*/  UMOV UR6, UR48 ;  /* 0x0000003000067c82 */ /* 0x000fe20008000000 */
[----:B-1----:R-:W-:Y:S01]  /*7c00*/  UMOV UR7, UR5 ;  /* 0x0000000500077c82 */ /* 0x002fe20008000000 */
[----:B------:R-:W-:Y:S01]  /*7c10*/  F2FP.BF16.F32.PACK_AB R11, R10, R11 ;  /* 0x0000000b0a0b723e */ /* 0x000fe200000010ff */
[-C--:B------:R-:W-:Y:S01]  /*7c20*/  FMUL.FTZ R26, R46, R56.reuse ;  /* 0x000000382e1a7220 */ /* 0x080fe20000410000 */
[----:B------:R-:W-:Y:S01]  /*7c30*/  F2FP.BF16.F32.PACK_AB R14, R14, R15 ;  /* 0x0000000f0e0e723e */ /* 0x000fe200000010ff */
[----:B------:R-:W-:Y:S01]  /*7c40*/  FMUL.FTZ R27, R42, R56 ;  /* 0x000000382a1b7220 */ /* 0x000fe20000410000 */
[----:B------:R-:W-:Y:S01]  /*7c50*/  F2FP.BF16.F32.PACK_AB R5, R24, R25 ;  /* 0x000000191805723e */ /* 0x000fe200000010ff */
[----:B------:R-:W-:-:S02]  /*7c60*/  IMAD.U32 R24, RZ, RZ, UR6 ;  /* 0x00000006ff187e24 */ /* 0x000fc4000f8e00ff */
[-C--:B------:R-:W-:Y:S01]  /*7c70*/  FMUL.FTZ R30, R47, R56.reuse ;  /* 0x000000382f1e7220 */ /* 0x080fe20000410000 */
[----:B------:R-:W-:Y:S02]  /*7c80*/  IMAD.U32 R25, RZ, RZ, UR7 ;  /* 0x00000007ff197e24 */ /* 0x000fe4000f8e00ff */
[-C--:B------:R-:W-:Y:S01]  /*7c90*/  FMUL.FTZ R31, R43, R56.reuse ;  /* 0x000000382b1f7220 */ /* 0x080fe20000410000 */
[-C--:B------:R-:W-:Y:S01]  /*7ca0*/  FMUL.FTZ R34, R54, R56.reuse ;  /* 0x0000003836227220 */ /* 0x080fe20000410000 */
[----:B------:R-:W-:Y:S01]  /*7cb0*/  FMUL.FTZ R35, R50, R56 ;  /* 0x0000003832237220 */ /* 0x000fe20000410000 */
[----:B------:R-:W-:Y:S01]  /*7cc0*/  SEL R50, R4, R11, P0 ;  /* 0x0000000b04327207 */ /* 0x000fe20000000000 */
[----:B------:R-:W-:Y:S01]  /*7cd0*/  IMAD.SHL.U32 R20, R16, 0x8, RZ ;  /* 0x0000000810147824 */ /* 0x000fe200078e00ff */
[----:B------:R-:W-:Y:S01]  /*7ce0*/  SEL R52, R11, R4, P0 ;  /* 0x000000040b347207 */ /* 0x000fe20000000000 */
[----:B------:R-:W-:Y:S01]  /*7cf0*/  UIADD3 UR5, -UR49, URZ, URZ ;  /* 0x0000003f31057290 */ /* 0x000fe2000fffe13f */
[----:B------:R-:W-:Y:S01]  /*7d00*/  SEL R54, R14, R5, P0 ;  /* 0x000000050e367207 */ /* 0x000fe20000000000 */
[----:B------:R-:W-:Y:S01]  /*7d10*/  IMAD R7, R17, 0x40, R20 ;  /* 0x0000004011077824 */ /* 0x000fe200078e0214 */
[----:B------:R-:W-:Y:S01]  /*7d20*/  SEL R56, R5, R14, P0 ;  /* 0x0000000e05387207 */ /* 0x000fe20000000000 */
[--C-:B------:R-:W-:Y:S01]  /*7d30*/  IMAD.WIDE R4, R156, 0x2, R24.reuse ;  /* 0x000000029c047825 */ /* 0x100fe200078e0218 */
[----:B------:R-:W-:Y:S01]  /*7d40*/  F2FP.BF16.F32.PACK_AB R26, R26, R27 ;  /* 0x0000001b1a1a723e */ /* 0x000fe200000010ff */
[----:B------:R-:W-:Y:S01]  /*7d50*/  ULDC UR6, c[0x0][0xc44] ;  /* 0x0003110000067ab9 */ /* 0x000fe20000000800 */
[----:B------:R-:W-:Y:S01]  /*7d60*/  F2FP.BF16.F32.PACK_AB R31, R30, R31 ;  /* 0x0000001f1e1f723e */ /* 0x000fe200000010ff */
[----:B------:R-:W-:Y:S01]  /*7d70*/  IMAD.WIDE R24, R7, 0x2, R24 ;  /* 0x0000000207187825 */ /* 0x000fe200078e0218 */
[----:B------:R-:W-:Y:S01]  /*7d80*/  IADD3 R27, P2, R4, 0x40, RZ ;  /* 0x00000040041b7810 */ /* 0x000fe20007f5e0ff */
[----:B------:R-:W-:Y:S01]  /*7d90*/  UIMAD UR13, UR6, UR5, UR47 ;  /* 0x00000005060d72a4 */ /* 0x000fe2000f8e022f */
[----:B------:R-:W-:Y:S01]  /*7da0*/  SEL R58, R26, R31, P0 ;  /* 0x0000001f1a3a7207 */ /* 0x000fe20000000000 */
[----:B------:R-:W-:Y:S01]  /*7db0*/  IMAD R48, RZ, RZ, -UR47 ;  /* 0x8000002fff307e24 */ /* 0x000fe2000f8e02ff */
[----:B------:R-:W-:Y:S01]  /*7dc0*/  SEL R60, R31, R26, P0 ;  /* 0x0000001a1f3c7207 */ /* 0x000fe20000000000 */
[--C-:B------:R-:W-:Y:S01]  /*7dd0*/  IMAD.X R13, RZ, RZ, R5.reuse, P2 ;  /* 0x000000ffff0d7224 */ /* 0x100fe200010e0605 */
[----:B0-----:R-:W-:Y:S01]  /*7de0*/  ISETP.NE.AND P2, PT, R21, 0x1, PT ;  /* 0x000000011500780c */ /* 0x001fe20003f45270 */
[----:B------:R-:W0:Y:S01]  /*7df0*/  LDC R31, c[0x0][0xc38] ;  /* 0x00030e00ff1f7b82 */ /* 0x000e220000000800 */
[----:B------:R-:W-:Y:S01]  /*7e00*/  F2FP.BF16.F32.PACK_AB R9, R8, R9 ;  /* 0x000000090809723e */ /* 0x000fe200000010ff */
[----:B------:R-:W-:Y:S01]  /*7e10*/  USHF.R.S32.HI UR12, URZ, 0x1f, UR13 ;  /* 0x0000001f3f0c7899 */ /* 0x000fe2000801140d */
[----:B------:R-:W-:Y:S01]  /*7e20*/  F2FP.BF16.F32.PACK_AB R33, R32, R33 ;  /* 0x000000212021723e */ /* 0x000fe200000010ff */
[----:B------:R-:W-:Y:S01]  /*7e30*/  UIMAD.WIDE.U32 UR6, UR13, UR8, URZ ;  /* 0x000000080d0672a5 */ /* 0x000fe2000f8e003f */
[----:B------:R-:W-:Y:S01]  /*7e40*/  SEL R30, R6, R9, P0 ;  /* 0x00000009061e7207 */ /* 0x000fe20000000000 */
[----:B------:R-:W-:Y:S01]  /*7e50*/  UIMAD UR5, UR12, UR8, URZ ;  /* 0x000000080c0572a4 */ /* 0x000fe2000f8e023f */
[----:B------:R-:W-:Y:S01]  /*7e60*/  SEL R32, R9, R6, P0 ;  /* 0x0000000609207207 */ /* 0x000fe20000000000 */
[----:B------:R-:W-:Y:S01]  /*7e70*/  UIMAD UR8, UR14, UR10, URZ ;  /* 0x0000000a0e0872a4 */ /* 0x000fe2000f8e023f */
[----:B------:R-:W-:Y:S01]  /*7e80*/  IADD3 R9, P3, R4, 0x20, RZ ;  /* 0x0000002004097810 */ /* 0x000fe20007f7e0ff */
[----:B------:R-:W-:Y:S01]  /*7e90*/  UIMAD UR5, UR13, UR9, UR5 ;  /* 0x000000090d0572a4 */ /* 0x000fe2000f8e0205 */
[----:B------:R-:W-:Y:S01]  /*7ea0*/  LOP3.LUT R10, R27, 0x380, RZ, 0xc0, !PT ;  /* 0x000003801b0a7812 */ /* 0x000fe200078ec0ff */
[----:B------:R-:W1:Y:S01]  /*7eb0*/  @P2 LDC R26, c[0x0][0xbec] ;  /* 0x0002fb00ff1a2b82 */ /* 0x000e620000000800 */
[----:B------:R-:W-:Y:S01]  /*7ec0*/  LOP3.LUT R8, R9, 0x380, RZ, 0xc0, !PT ;  /* 0x0000038009087812 */ /* 0x000fe200078ec0ff */
[----:B------:R-:W-:Y:S01]  /*7ed0*/  IMAD.X R15, RZ, RZ, R5, P3 ;  /* 0x000000ffff0f7224 */ /* 0x000fe200018e0605 */
[----:B------:R-:W-:Y:S01]  /*7ee0*/  SHF.R.U64 R10, R10, 0x3, RZ ;  /* 0x000000030a0a7819 */ /* 0x000fe200000012ff */
[----:B------:R-:W-:Y:S01]  /*7ef0*/  UIADD3 UR7, UR7, UR5, URZ ;  /* 0x0000000507077290 */ /* 0x000fe2000fffe03f */
[----:B------:R-:W-:Y:S01]  /*7f00*/  SHF.R.U64 R8, R8, 0x3, RZ ;  /* 0x0000000308087819 */ /* 0x000fe200000012ff */
[----:B------:R-:W-:Y:S01]  /*7f10*/  UIMAD UR8, UR49, UR11, UR8 ;  /* 0x0000000b310872a4 */ /* 0x000fe2000f8e0208 */
[----:B------:R-:W-:Y:S01]  /*7f20*/  LOP3.LUT R12, R10, R27, RZ, 0x3c, !PT ;  /* 0x0000001b0a0c7212 */ /* 0x000fe200078e3cff */
[----:B------:R-:W3:Y:S01]  /*7f30*/  @P2 LDC R64, c[0x0][0xbf0] ;  /* 0x0002fc00ff402b82 */ /* 0x000ee20000000800 */
[----:B------:R-:W-:Y:S01]  /*7f40*/  IADD3 R27, P4, R24, 0x4800, RZ ;  /* 0x00004800181b7810 */ /* 0x000fe20007f9e0ff */
[----:B------:R-:W-:Y:S01]  /*7f50*/  UIMAD.WIDE.U32 UR6, UR49, UR10, UR6 ;  /* 0x0000000a310672a5 */ /* 0x000fe2000f8e0006 */
[----:B------:R-:W-:Y:S01]  /*7f60*/  LOP3.LUT R14, R8, R9, RZ, 0x3c, !PT ;  /* 0x00000009080e7212 */ /* 0x000fe200078e3cff */
[----:B0-----:R-:W-:Y:S01]  /*7f70*/  IMAD R48, R31, R48, UR45 ;  /* 0x0000002d1f307e24 */ /* 0x001fe2000f8e0230 */
[----:B------:R-:W-:Y:S01]  /*7f80*/  LOP3.LUT R6, R4, 0x380, RZ, 0xc0, !PT ;  /* 0x0000038004067812 */ /* 0x000fe200078ec0ff */
[----:B------:R-:W-:Y:S01]  /*7f90*/  UIADD3 UR4, UR4, 0x13260, URZ ;  /* 0x0001326004047890 */ /* 0x000fe2000fffe03f */
[----:B------:R-:W-:Y:S01]  /*7fa0*/  LOP3.LUT R8, R27, 0x380, RZ, 0xc0, !PT ;  /* 0x000003801b087812 */ /* 0x000fe200078ec0ff */
[----:B------:R-:W-:Y:S01]  /*7fb0*/  ULDC UR5, c[0x0][0xa88] ;  /* 0x0002a20000057ab9 */ /* 0x000fe20000000800 */
[----:B------:R-:W-:Y:S01]  /*7fc0*/  SHF.R.U64 R7, R6, 0x3, RZ ;  /* 0x0000000306077819 */ /* 0x000fe200000012ff */
[----:B------:R-:W-:Y:S01]  /*7fd0*/  UPRMT UR4, UR46, 0x654, UR4 ;  /* 0x000006542e047896 */ /* 0x000fe20008000004 */
[----:B------:R-:W-:Y:S01]  /*7fe0*/  SHF.R.U64 R8, R8, 0x3, RZ ;  /* 0x0000000308087819 */ /* 0x000fe200000012ff */
[----:B------:R-:W-:Y:S01]  /*7ff0*/  IMAD R49, R21, UR5, RZ ;  /* 0x0000000515317c24 */ /* 0x000fe2000f8e02ff */
[----:B------:R-:W-:-:S02]  /*8000*/  IADD3 R11, P1, R4, 0x60, RZ ;  /* 0x00000060040b7810 */ /* 0x000fc40007f3e0ff */
[----:B------:R-:W-:Y:S02]  /*8010*/  LOP3.LUT R4, R7, R4, RZ, 0x3c, !PT ;  /* 0x0000000407047212 */ /* 0x000fe400078e3cff */
[----:B------:R-:W-:Y:S01]  /*8020*/  LOP3.LUT R8, R8, R27, RZ, 0x3c, !PT ;  /* 0x0000001b08087212 */ /* 0x000fe200078e3cff */
[----:B------:R-:W-:Y:S01]  /*8030*/  IMAD R27, R48, 0xc0, R23 ;  /* 0x000000c0301b7824 */ /* 0x000fe200078e0217 */
[----:B------:R-:W-:Y:S01]  /*8040*/  LOP3.LUT R6, R11, 0x380, RZ, 0xc0, !PT ;  /* 0x000003800b067812 */ /* 0x000fe200078ec0ff */
[----:B------:R-:W-:Y:S01]  /*8050*/  SYNCS.ARRIVE.TRANS64.RED.A1T0 RZ, [UR4], RZ ;  /* 0x000000ffffff79a7 */ /* 0x000fe20008100404 */
[-C--:B------:R-:W-:Y:S02]  /*8060*/  IADD3.X R7, RZ, R5.reuse, RZ, P1, !PT ;  /* 0x00000005ff077210 */ /* 0x080fe40000ffe4ff */
[----:B------:R-:W-:Y:S01]  /*8070*/  MOV R61, R4 ;  /* 0x00000004003d7202 */ /* 0x000fe20000000f00 */
[----:B-1----:R-:W-:Y:S01]  /*8080*/  @P2 IMAD.HI.U32 R5, R27, R26, RZ ;  /* 0x0000001a1b052227 */ /* 0x002fe200078e00ff */
[----:B------:R-:W-:-:S02]  /*8090*/  SHF.R.U64 R6, R6, 0x3, RZ ;  /* 0x0000000306067819 */ /* 0x000fc400000012ff */
[----:B------:R-:W-:Y:S01]  /*80a0*/  F2FP.BF16.F32.PACK_AB R28, R28, R29 ;  /* 0x0000001d1c1c723e */ /* 0x000fe200000010ff */
[----:B------:R-:W-:Y:S01]  /*80b0*/  IMAD.MOV.U32 R4, RZ, RZ, R27 ;  /* 0x000000ffff047224 */ /* 0x000fe200078e001b */
[----:B------:R-:W-:Y:S02]  /*80c0*/  IADD3 R29, P1, R24, 0x1800, RZ ;  /* 0x00001800181d7810 */ /* 0x000fe40007f3e0ff */
[----:B------:R-:W-:Y:S02]  /*80d0*/  LOP3.LUT R6, R6, R11, RZ, 0x3c, !PT ;  /* 0x0000000b06067212 */ /* 0x000fe400078e3cff */
[----:B---3--:R-:W-:Y:S02]  /*80e0*/  @P2 SHF.R.U32.HI R4, RZ, R64, R5 ;  /* 0x00000040ff042219 */ /* 0x008fe40000011605 */
[----:B------:R-:W-:Y:S02]  /*80f0*/  SEL R42, R28, R33, P0 ;  /* 0x000000211c2a7207 */ /* 0x000fe40000000000 */
[----:B------:R-:W-:-:S02]  /*8100*/  SEL R44, R33, R28, P0 ;  /* 0x0000001c212c7207 */ /* 0x000fc40000000000 */
[----:B------:R-:W-:Y:S02]  /*8110*/  LOP3.LUT R28, R29, 0x380, RZ, 0xc0, !PT ;  /* 0x000003801d1c7812 */ /* 0x000fe400078ec0ff */
[----:B------:R-:W-:Y:S02]  /*8120*/  MOV R55, R6 ;  /* 0x0000000600377202 */ /* 0x000fe40000000f00 */
[----:B------:R-:W-:Y:S02]  /*8130*/  IADD3 R6, -R4, RZ, RZ ;  /* 0x000000ff04067210 */ /* 0x000fe40007ffe1ff */
[----:B------:R-:W-:Y:S02]  /*8140*/  SHF.R.U64 R28, R28, 0x3, RZ ;  /* 0x000000031c1c7819 */ /* 0x000fe400000012ff */
[----:B------:R-:W-:Y:S01]  /*8150*/  MOV R57, R12 ;  /* 0x0000000c00397202 */ /* 0x000fe20000000f00 */
[----:B------:R-:W-:Y:S01]  /*8160*/  IMAD R27, R21, R6, R27 ;  /* 0x00000006151b7224 */ /* 0x000fe200078e021b */
[----:B------:R-:W-:Y:S01]  /*8170*/  LOP3.LUT R28, R28, R29, RZ, 0x3c, !PT ;  /* 0x0000001d1c1c7212 */ /* 0x000fe200078e3cff */
[----:B------:R-:W-:Y:S01]  /*8180*/  IMAD.X R29, RZ, RZ, R25, P1 ;  /* 0x000000ffff1d7224 */ /* 0x000fe200008e0619 */
[----:B------:R-:W-:Y:S01]  /*8190*/  SHF.R.S32.HI R5, RZ, 0x1f, R4 ;  /* 0x0000001fff057819 */ /* 0x000fe20000011404 */
[----:B------:R-:W-:Y:S01]  /*81a0*/  IMAD.U32 R12, RZ, RZ, UR8 ;  /* 0x00000008ff0c7e24 */ /* 0x000fe2000f8e00ff */
[----:B------:R-:W-:Y:S01]  /*81b0*/  F2FP.BF16.F32.PACK_AB R36, R36, R37 ;  /* 0x000000252424723e */ /* 0x000fe200000010ff */
[----:B------:R-:W-:Y:S01]  /*81c0*/  ULDC.64 UR8, c[0x0][0xae8] ;  /* 0x0002ba0000087ab9 */ /* 0x000fe20000000a00 */
[----:B------:R-:W-:-:S02]  /*81d0*/  F2FP.BF16.F32.PACK_AB R34, R34, R35 ;  /* 0x000000232222723e */ /* 0x000fc400000010ff */
[----:B------:R-:W-:Y:S02]  /*81e0*/  IADD3 R4, P1, R4, UR6, RZ ;  /* 0x0000000604047c10 */ /* 0x000fe4000ff3e0ff */
[----:B------:R-:W-:Y:S02]  /*81f0*/  SHF.R.S32.HI R6, RZ, 0x1f, R27 ;  /* 0x0000001fff067819 */ /* 0x000fe4000001141b */
[----:B------:R-:W-:Y:S02]  /*8200*/  SEL R46, R36, R41, P0 ;  /* 0x00000029242e7207 */ /* 0x000fe40000000000 */
[----:B------:R-:W-:Y:S02]  /*8210*/  SEL R62, R34, R51, P0 ;  /* 0x00000033223e7207 */ /* 0x000fe40000000000 */
[----:B------:R-:W-:Y:S01]  /*8220*/  IADD3.X R5, R5, UR7, R12, P1, !PT ;  /* 0x0000000705057c10 */ /* 0x000fe20008ffe40c */
[----:B------:R-:W-:Y:S01]  /*8230*/  ULDC.64 UR6, c[0x0][0xb88] ;  /* 0x0002e20000067ab9 */ /* 0x000fe20000000a00 */
[----:B------:R-:W-:Y:S01]  /*8240*/  SEL R34, R51, R34, P0 ;  /* 0x0000002233227207 */ /* 0x000fe20000000000 */
[----:B------:R-:W-:Y:S01]  /*8250*/  IMAD R6, R6, UR6, RZ ;  /* 0x0000000606067c24 */ /* 0x000fe2000f8e02ff */
[----:B------:R-:W-:Y:S01]  /*8260*/  SEL R36, R41, R36, P0 ;  /* 0x0000002429247207 */ /* 0x000fe20000000000 */
[----:B------:R-:W-:Y:S01]  /*8270*/  IMAD.WIDE.U32 R4, R27, UR6, R4 ;  /* 0x000000061b047c25 */ /* 0x000fe2000f8e0004 */
[----:B------:R-:W-:-:S02]  /*8280*/  MOV R59, R14 ;  /* 0x0000000e003b7202 */ /* 0x000fc40000000f00 */
[C---:B------:R-:W-:Y:S01]  /*8290*/  IADD3 R11, P3, R24.reuse, 0x3000, RZ ;  /* 0x00003000180b7810 */ /* 0x040fe20007f7e0ff */
[----:B------:R-:W-:Y:S01]  /*82a0*/  IMAD R37, R27, UR7, R6 ;  /* 0x000000071b257c24 */ /* 0x000fe2000f8e0206 */
[----:B------:R-:W-:Y:S01]  /*82b0*/  LOP3.LUT R9, R24, 0x380, RZ, 0xc0, !PT ;  /* 0x0000038018097812 */ /* 0x000fe200078ec0ff */
[----:B------:R-:W-:Y:S01]  /*82c0*/  IMAD R12, R48, 0xc0, R22 ;  /* 0x000000c0300c7824 */ /* 0x000fe200078e0216 */
[----:B------:R-:W-:Y:S01]  /*82d0*/  LOP3.LUT R10, R11, 0x380, RZ, 0xc0, !PT ;  /* 0x000003800b0a7812 */ /* 0x000fe200078ec0ff */
[----:B------:R-:W-:Y:S01]  /*82e0*/  ULDC.64 UR6, c[0x0][0xb50] ;  /* 0x0002d40000067ab9 */ /* 0x000fe20000000a00 */
[----:B------:R-:W-:Y:S01]  /*82f0*/  SHF.R.U64 R9, R9, 0x3, RZ ;  /* 0x0000000309097819 */ /* 0x000fe200000012ff */
[----:B------:R-:W-:Y:S01]  /*8300*/  VIADD R6, R12, 0x8 ;  /* 0x000000080c067836 */ /* 0x000fe20000000000 */
[----:B------:R-:W-:Y:S01]  /*8310*/  SHF.R.U64 R10, R10, 0x3, RZ ;  /* 0x000000030a0a7819 */ /* 0x000fe200000012ff */
[----:B------:R-:W-:Y:S01]  /*8320*/  IMAD.IADD R5, R5, 0x1, R37 ;  /* 0x0000000105057824 */ /* 0x000fe200078e0225 */
[----:B------:R-:W-:Y:S01]  /*8330*/  LOP3.LUT R24, R9, R24, RZ, 0x3c, !PT ;  /* 0x0000001809187212 */ /* 0x000fe200078e3cff */
[----:B------:R-:W-:Y:S01]  /*8340*/  IMAD.X R9, RZ, RZ, R25, P4 ;  /* 0x000000ffff097224 */ /* 0x000fe200020e0619 */
[----:B------:R-:W-:-:S02]  /*8350*/  LOP3.LUT P1, RZ, R18, 0x3, RZ, 0xc0, !PT ;  /* 0x0000000312ff7812 */ /* 0x000fc4000782c0ff */
[----:B------:R-:W-:Y:S02]  /*8360*/  LEA R37, P4, R4, UR6, 0x2 ;  /* 0x0000000604257c11 */ /* 0x000fe4000f8810ff */
[----:B------:R-:W-:Y:S02]  /*8370*/  LOP3.LUT R10, R10, R11, RZ, 0x3c, !PT ;  /* 0x0000000b0a0a7212 */ /* 0x000fe400078e3cff */
[----:B------:R-:W-:Y:S02]  /*8380*/  IADD3.X R11, RZ, R25, RZ, P3, !PT ;  /* 0x00000019ff0b7210 */ /* 0x000fe40001ffe4ff */
[-C--:B------:R-:W-:Y:S02]  /*8390*/  ISETP.GE.OR P3, PT, R12, R49.reuse, P1 ;  /* 0x000000310c00720c */ /* 0x080fe40000f66670 */
[----:B------:R-:W-:Y:S02]  /*83a0*/  ISETP.GE.OR P1, PT, R6, R49, P1 ;  /* 0x000000310600720c */ /* 0x000fe40000f26670 */
[----:B--2---:R-:W-:Y:S01]  /*83b0*/  LOP3.LUT R7, R3, 0x2, RZ, 0x3c, !PT ;  /* 0x0000000203077812 */ /* 0x004fe200078e3cff */
[----:B------:R-:W-:Y:S04]  /*83c0*/  SHFL.IDX PT, R30, R30, R3, 0x1c1f ;  /* 0x001c1f031e1e7589 */ /* 0x000fe800000e0000 */
[----:B------:R-:W-:Y:S04]  /*83d0*/  SHFL.IDX PT, R38, R38, R3, 0x1c1f ;  /* 0x001c1f0326267589 */ /* 0x000fe800000e0000 */
[----:B------:R-:W-:Y:S04]  /*83e0*/  SHFL.IDX PT, R42, R42, R3, 0x1c1f ;  /* 0x001c1f032a2a7589 */ /* 0x000fe800000e0000 */
[----:B------:R-:W-:Y:S04]  /*83f0*/  SHFL.IDX PT, R46, R46, R3, 0x1c1f ;  /* 0x001c1f032e2e7589 */ /* 0x000fe800000e0000 */
[----:B------:R-:W-:Y:S04]  /*8400*/  SHFL.IDX PT, R26, R50, R3, 0x1c1f ;  /* 0x001c1f03321a7589 */ /* 0x000fe800000e0000 */
[----:B------:R-:W-:Y:S04]  /*8410*/  SHFL.IDX PT, R54, R54, R3, 0x1c1f ;  /* 0x001c1f0336367589 */ /* 0x000fe800000e0000 */
[----:B------:R-:W0:Y:S04]  /*8420*/  SHFL.IDX PT, R13, R32, R7, 0x1c1f ;  /* 0x001c1f07200d7589 */ /* 0x000e2800000e0000 */
[----:B------:R-:W-:Y:S04]  /*8430*/  SHFL.IDX PT, R58, R58, R3, 0x1c1f ;  /* 0x001c1f033a3a7589 */ /* 0x000fe800000e0000 */
[----:B------:R1:W2:Y:S04]  /*8440*/  SHFL.IDX PT, R15, R40, R7, 0x1c1f ;  /* 0x001c1f07280f7589 */ /* 0x0002a800000e0000 */
[----:B------:R-:W-:Y:S04]  /*8450*/  SHFL.IDX PT, R62, R62, R3, 0x1c1f ;  /* 0x001c1f033e3e7589 */ /* 0x000fe800000e0000 */
[----:B------:R-:W3:Y:S01]  /*8460*/  SHFL.IDX PT, R33, R52, R7, 0x1c1f ;  /* 0x001c1f0734217589 */ /* 0x000ee200000e0000 */
[----:B-1----:R-:W-:-:S03]  /*8470*/  LEA.HI.X R40, R4, UR7, R5, 0x2, P4 ;  /* 0x0000000704287c11 */ /* 0x002fc6000a0f1405 */
[----:B------:R-:W1:Y:S04]  /*8480*/  SHFL.IDX PT, R3, R56, R7, 0x1c1f ;  /* 0x001c1f0738037589 */ /* 0x000e6800000e0000 */
[----:B------:R-:W4:Y:S01]  /*8490*/  SHFL.IDX PT, R35, R60, R7, 0x1c1f ;  /* 0x001c1f073c237589 */ /* 0x000f2200000e0000 */
[----:B0-----:R-:W-:Y:S02]  /*84a0*/  SEL R4, R30, R13, P0 ;  /* 0x0000000d1e047207 */ /* 0x001fe40000000000 */
[----:B------:R-:W-:Y:S01]  /*84b0*/  SEL R6, R13, R30, P0 ;  /* 0x0000001e0d067207 */ /* 0x000fe20000000000 */
[----:B------:R-:W0:Y:S04]  /*84c0*/  SHFL.IDX PT, R27, R44, R7, 0x1c1f ;  /* 0x001c1f072c1b7589 */ /* 0x000e2800000e0000 */
[----:B------:R-:W5:Y:S01]  /*84d0*/  SHFL.IDX PT, R39, R34, R7, 0x1c1f ;  /* 0x001c1f0722277589 */ /* 0x000f6200000e0000 */
[----:B--2---:R-:W-:-:S02]  /*84e0*/  SEL R12, R38, R15, P0 ;  /* 0x0000000f260c7207 */ /* 0x004fc40000000000 */
[----:B------:R-:W-:Y:S01]  /*84f0*/  SEL R14, R15, R38, P0 ;  /* 0x000000260f0e7207 */ /* 0x000fe20000000000 */
[----:B------:R2:W5:Y:S01]  /*8500*/  SHFL.IDX PT, R31, R36, R7, 0x1c1f ;  /* 0x001c1f07241f7589 */ /* 0x00056200000e0000 */
[----:B---3--:R-:W-:-:S03]  /*8510*/  SEL R5, R26, R33, P0 ;  /* 0x000000211a057207 */ /* 0x008fc60000000000 */
[----:B------:R-:W-:Y:S01]  /*8520*/  SHFL.IDX PT, R50, R37, RZ, 0x1c1f ;  /* 0x001c1fff25327589 */ /* 0x000fe200000e0000 */
[----:B-1----:R-:W-:-:S03]  /*8530*/  SEL R13, R54, R3, P0 ;  /* 0x00000003360d7207 */ /* 0x002fc60000000000 */
[----:B------:R5:W-:Y:S01]  /*8540*/  SHFL.IDX PT, R52, R37, 0x1, 0x1c1f ;  /* 0x003c1f0025347f89 */ /* 0x000be200000e0000 */
[----:B--2---:R-:W-:Y:S02]  /*8550*/  SEL R7, R33, R26, P0 ;  /* 0x0000001a21077207 */ /* 0x004fe40000000000 */
[----:B------:R-:W-:Y:S01]  /*8560*/  SEL R15, R3, R54, P0 ;  /* 0x00000036030f7207 */ /* 0x000fe20000000000 */
[----:B------:R-:W-:Y:S01]  /*8570*/  BAR.SYNC.DEFER_BLOCKING 0x1, 0x180 ;  /* 0x0046000000007b1d */ /* 0x000fe20000010000 */
[----:B----4-:R-:W-:Y:S02]  /*8580*/  SEL R33, R58, R35, P0 ;  /* 0x000000233a217207 */ /* 0x010fe40000000000 */
[----:B0-----:R-:W-:Y:S02]  /*8590*/  SEL R32, R42, R27, P0 ;  /* 0x0000001b2a207207 */ /* 0x001fe40000000000 */
[----:B------:R-:W-:Y:S02]  /*85a0*/  SEL R34, R27, R42, P0 ;  /* 0x0000002a1b227207 */ /* 0x000fe40000000000 */
[----:B------:R-:W-:Y:S01]  /*85b0*/  SEL R35, R35, R58, P0 ;  /* 0x0000003a23237207 */ /* 0x000fe20000000000 */
[----:B------:R-:W0:Y:S01]  /*85c0*/  SHFL.IDX PT, R51, R40, RZ, 0x1c1f ;  /* 0x001c1fff28337589 */ /* 0x000e2200000e0000 */
[----:B-----5:R-:W-:-:S02]  /*85d0*/  SEL R37, R62, R39, P0 ;  /* 0x000000273e257207 */ /* 0x020fc40000000000 */
[----:B------:R-:W-:Y:S01]  /*85e0*/  SEL R36, R46, R31, P0 ;  /* 0x0000001f2e247207 */ /* 0x000fe20000000000 */
[----:B------:R-:W1:Y:S01]  /*85f0*/  SHFL.IDX PT, R53, R40, 0x1, 0x1c1f ;  /* 0x003c1f0028357f89 */ /* 0x000e6200000e0000 */
[----:B------:R-:W-:Y:S02]  /*8600*/  SEL R38, R31, R46, P0 ;  /* 0x0000002e1f267207 */ /* 0x000fe40000000000 */
[----:B------:R-:W-:Y:S01]  /*8610*/  SEL R39, R39, R62, P0 ;  /* 0x0000003e27277207 */ /* 0x000fe20000000000 */
[----:B------:R2:W-:Y:S04]  /*8620*/  STSM.16.M88.4 [R61], R4 ;  /* 0x000000043d007844 */ /* 0x0005e80000000200 */
[----:B------:R3:W-:Y:S04]  /*8630*/  STSM.16.M88.4 [R59], R12 ;  /* 0x0000000c3b007844 */ /* 0x0007e80000000200 */
[----:B------:R-:W-:Y:S04]  /*8640*/  STSM.16.M88.4 [R57], R32 ;  /* 0x0000002039007844 */ /* 0x000fe80000000200 */
[----:B------:R-:W-:Y:S01]  /*8650*/  STSM.16.M88.4 [R55], R36 ;  /* 0x0000002437007844 */ /* 0x000fe20000000200 */
[----:B------:R-:W-:Y:S08]  /*8660*/  BAR.SYNC.DEFER_BLOCKING 0x1, 0x180 ;  /* 0x0046000000007b1d */ /* 0x000ff00000010000 */
[----:B--2---:R-:W2:Y:S08]  /*8670*/  @P2 LDC R7, c[0x0][0xbec] ;  /* 0x0002fb00ff072b82 */ /* 0x004eb00000000800 */
[----:B---3--:R-:W3:Y:S01]  /*8680*/  @P2 LDC R13, c[0x0][0xbf0] ;  /* 0x0002fc00ff0d2b82 */ /* 0x008ee20000000800 */
[----:B0-----:R-:W-:Y:S04]  /*8690*/  @!P3 ST.E desc[UR50][R50.64], R2 ;  /* 0x000000023200b985 */ /* 0x001fe8000c101932 */
[----:B-1----:R2:W-:Y:S04]  /*86a0*/  @!P1 ST.E desc[UR50][R52.64], R0 ;  /* 0x0000000034009985 */ /* 0x0025e8000c101932 */
[----:B------:R-:W4:Y:S04]  /*86b0*/  LD.E.128 R24, desc[UR50][R24.64] ;  /* 0x0000003218187980 */ /* 0x000f28000c101d00 */
[----:B------:R-:W5:Y:S04]  /*86c0*/  LD.E.128 R28, desc[UR50][R28.64] ;  /* 0x000000321c1c7980 */ /* 0x000f68000c101d00 */
[----:B------:R0:W5:Y:S04]  /*86d0*/  LD.E.128 R40, desc[UR50][R10.64] ;  /* 0x000000320a287980 */ /* 0x000168000c101d00 */
[----:B------:R1:W5:Y:S01]  /*86e0*/  LD.E.128 R44, desc[UR50][R8.64] ;  /* 0x00000032082c7980 */ /* 0x000362000c101d00 */
[----:B------:R-:W-:Y:S01]  /*86f0*/  UIMAD UR6, UR12, UR8, URZ ;  /* 0x000000080c0672a4 */ /* 0x000fe2000f8e023f */
[----:B------:R-:W-:Y:S01]  /*8700*/  IMAD R3, R16, 0x30, R17 ;  /* 0x0000003010037824 */ /* 0x000fe200078e0211 */
[----:B------:R-:W-:Y:S01]  /*8710*/  UIMAD.WIDE.U32 UR4, UR13, UR8, URZ ;  /* 0x000000080d0472a5 */ /* 0x000fe2000f8e003f */
[----:B------:R-:W-:Y:S01]  /*8720*/  @!PT LDS RZ, [RZ] ;  /* 0x00000000fffff984 */ /* 0x000fe20000000800 */
[----:B------:R-:W-:Y:S01]  /*8730*/  @!PT LDS RZ, [RZ] ;  /* 0x00000000fffff984 */ /* 0x000fe20000000800 */
[----:B------:R-:W-:Y:S01]  /*8740*/  @!PT LDS RZ, [RZ] ;  /* 0x00000000fffff984 */ /* 0x000fe20000000800 */
[----:B------:R-:W-:Y:S01]  /*8750*/  @!PT LDS RZ, [RZ] ;  /* 0x00000000fffff984 */ /* 0x000fe20000000800 */
[----:B------:R0:W-:Y:S06]  /*8760*/  MEMBAR.ALL.CTA ;  /* 0x0000000000007992 */ /* 0x0001ec0000008000 */
[----:B0-----:R-:W0:Y:S01]  /*8770*/  FENCE.VIEW.ASYNC.S ;  /* 0x00000000000073c6 */ /* 0x001e220000000000 */
[----:B------:R-:W-:Y:S01]  /*8780*/  UIMAD UR6, UR13, UR9, UR6 ;  /* 0x000000090d0672a4 */ /* 0x000fe2000f8e0206 */
[C---:B------:R-:W-:Y:S01]  /*8790*/  IMAD R6, R48.reuse, 0xc0, R3 ;  /* 0x000000c030067824 */ /* 0x040fe200078e0203 */
[----:B------:R-:W-:Y:S01]  /*87a0*/  UIADD3 UR48, UR48, 0x13220, URZ ;  /* 0x0001322030307890 */ /* 0x000fe2000fffe03f */
[----:B------:R-:W-:Y:S01]  /*87b0*/  IMAD R48, R48, 0xc0, R17 ;  /* 0x000000c030307824 */ /* 0x000fe200078e0211 */
[----:B------:R-:W-:Y:S01]  /*87c0*/  ULDC.64 UR8, c[0x0][0xaf0] ;  /* 0x0002bc0000087ab9 */ /* 0x000fe20000000a00 */
[----:B------:R-:W-:Y:S01]  /*87d0*/  UIADD3 UR5, UR5, UR6, URZ ;  /* 0x0000000605057290 */ /* 0x000fe2000fffe03f */
[----:B--2---:R-:W-:Y:S01]  /*87e0*/  @P2 IMAD.HI.U32 R0, R6, R7, RZ ;  /* 0x0000000706002227 */ /* 0x004fe200078e00ff */
[----:B------:R-:W-:Y:S01]  /*87f0*/  UIMAD UR7, UR14, UR8, URZ ;  /* 0x000000080e0772a4 */ /* 0x000fe2000f8e023f */
[C---:B------:R-:W-:Y:S01]  /*8800*/  IADD3 R12, R48.reuse, 0x90, RZ ;  /* 0x00000090300c7810 */ /* 0x040fe20007ffe0ff */
[----:B------:R-:W-:Y:S01]  /*8810*/  UIMAD.WIDE.U32 UR4, UR49, UR8, UR4 ;  /* 0x00000008310472a5 */ /* 0x000fe2000f8e0004 */
[----:B------:R-:W-:Y:S01]  /*8820*/  IMAD.MOV.U32 R5, RZ, RZ, R6 ;  /* 0x000000ffff057224 */ /* 0x000fe200078e0006 */
[----:B------:R-:W-:Y:S01]  /*8830*/  UIMAD UR6, UR49, UR9, UR7 ;  /* 0x00000009310672a4 */ /* 0x000fe2000f8e0207 */
[----:B---3--:R-:W-:Y:S01]  /*8840*/  @P2 SHF.R.U32.HI R5, RZ, R13, R0 ;  /* 0x0000000dff052219 */ /* 0x008fe20000011600 */
[----:B------:R-:W-:Y:S01]  /*8850*/  VIADD R10, R48, 0x60 ;  /* 0x00000060300a7836 */ /* 0x000fe20000000000 */
[----:B------:R-:W-:Y:S01]  /*8860*/  ULDC.64 UR8, c[0x0][0xae0] ;  /* 0x0002b80000087ab9 */ /* 0x000fe20000000a00 */
[----:B------:R-:W-:Y:S01]  /*8870*/  UIADD3 UR6, UR5, UR6, URZ ;  /* 0x0000000605067290 */ /* 0x000fe2000fffe03f */
[----:B------:R-:W-:Y:S01]  /*8880*/  SHF.R.S32.HI R0, RZ, 0x1f, R5 ;  /* 0x0000001fff007819 */ /* 0x000fe20000011405 */
[----:B------:R-:W-:Y:S01]  /*8890*/  IMAD.U32 R3, RZ, RZ, UR5 ;  /* 0x00000005ff037e24 */ /* 0x000fe2000f8e00ff */
[----:B------:R-:W-:Y:S01]  /*88a0*/  IADD3 R4, -R5, RZ, RZ ;  /* 0x000000ff05047210 */ /* 0x000fe20007ffe1ff */
[----:B------:R-:W-:Y:S01]  /*88b0*/  IMAD.U32 R2, RZ, RZ, UR4 ;  /* 0x00000004ff027e24 */ /* 0x000fe2000f8e00ff */
[----:B------:R-:W-:Y:S01]  /*88c0*/  ULDC.64 UR4, c[0x0][0xad8] ;  /* 0x0002b60000047ab9 */ /* 0x000fe20000000a00 */
[----:B------:R-:W-:Y:S01]  /*88d0*/  IMAD.U32 R3, RZ, RZ, UR6 ;  /* 0x00000006ff037e24 */ /* 0x000fe2000f8e00ff */
[----:B------:R-:W-:Y:S01]  /*88e0*/  UPRMT UR48, URZ, 0x654, UR48 ;  /* 0x000006543f307896 */ /* 0x000fe20008000030 */
[----:B------:R-:W-:Y:S01]  /*88f0*/  IMAD R0, R0, UR8, RZ ;  /* 0x0000000800007c24 */ /* 0x000fe2000f8e02ff */
[----:B------:R-:W-:Y:S01]  /*8900*/  UIADD3 UR43, UR43, 0x1, URZ ;  /* 0x000000012b2b7890 */ /* 0x000fe2000fffe03f */
[----:B------:R-:W-:Y:S01]  /*8910*/  IMAD R21, R21, R4, R6 ;  /* 0x0000000415157224 */ /* 0x000fe200078e0206 */
[----:B------:R-:W-:Y:S01]  /*8920*/  UIADD3 UR41, UR41, 0x1, URZ ;  /* 0x0000000129297890 */ /* 0x000fe2000fffe03f */
[C---:B------:R-:W-:Y:S01]  /*8930*/  IMAD R7, R5.reuse, UR9, R0 ;  /* 0x0000000905077c24 */ /* 0x040fe2000f8e0200 */
[----:B------:R-:W-:Y:S01]  /*8940*/  UISETP.NE.AND UP0, UPT, UR43, 0x2, UPT ;  /* 0x000000022b00788c */ /* 0x000fe2000bf05270 */
[----:B------:R-:W-:Y:S01]  /*8950*/  IMAD.WIDE.U32 R2, R5, UR8, R2 ;  /* 0x0000000805027c25 */ /* 0x000fe2000f8e0002 */
[----:B------:R-:W-:Y:S01]  /*8960*/  SHF.R.S32.HI R0, RZ, 0x1f, R21 ;  /* 0x0000001fff007819 */ /* 0x000fe20000011415 */
[----:B0-----:R-:W-:Y:S01]  /*8970*/  SYNCS.ARRIVE.TRANS64.RED.A1T0 RZ, [UR48], RZ ;  /* 0x000000ffffff79a7 */ /* 0x001fe20008100430 */
[----:B------:R-:W-:-:S02]  /*8980*/  USEL UR43, UR43, URZ, UP0 ;  /* 0x0000003f2b2b7287 */ /* 0x000fc40008000000 */
[----:B------:R-:W-:Y:S01]  /*8990*/  IADD3 R3, R3, R7, RZ ;  /* 0x0000000703037210 */ /* 0x000fe20007ffe0ff */
[----:B------:R-:W-:-:S04]  /*89a0*/  IMAD R0, R0, UR4, RZ ;  /* 0x0000000400007c24 */ /* 0x000fc8000f8e02ff */
[C---:B------:R-:W-:Y:S02]  /*89b0*/  IMAD R5, R21.reuse, UR5, R0 ;  /* 0x0000000515057c24 */ /* 0x040fe4000f8e0200 */
[----:B------:R-:W-:Y:S01]  /*89c0*/  IMAD.WIDE.U32 R2, R21, UR4, R2 ;  /* 0x0000000415027c25 */ /* 0x000fe2000f8e0002 */
[----:B------:R-:W-:-:S03]  /*89d0*/  ULDC.64 UR4, c[0x0][0xa80] ;  /* 0x0002a00000047ab9 */ /* 0x000fc60000000a00 */
[----:B------:R-:W-:Y:S01]  /*89e0*/  IMAD.IADD R3, R3, 0x1, R5 ;  /* 0x0000000103037824 */ /* 0x000fe200078e0205 */
[----:B------:R-:W-:Y:S01]  /*89f0*/  LEA R11, P0, R2, UR4, 0x1 ;  /* 0x00000004020b7c11 */ /* 0x000fe2000f8008ff */
[----:B------:R-:W-:Y:S01]  /*8a00*/  ULDC UR4, c[0x0][0xac8] ;  /* 0x0002b20000047ab9 */ /* 0x000fe20000000800 */
[----:B------:R-:W-:Y:S02]  /*8a10*/  VIADD R0, R48, 0x30 ;  /* 0x0000003030007836 */ /* 0x000fe40000000000 */
[----:B------:R-:W-:Y:S01]  /*8a20*/  LEA.HI.X R13, R2, UR5, R3, 0x1, P0 ;  /* 0x00000005020d7c11 */ /* 0x000fe200080f0c03 */
[----:B------:R-:W-:Y:S01]  /*8a30*/  SHFL.IDX PT, R4, R11, 0x1, 0x181f ;  /* 0x00381f000b047f89 */ /* 0x000fe200000e0000 */
[----:B------:R-:W-:Y:S01]  /*8a40*/  ISETP.GE.AND P0, PT, R20, UR4, PT ;  /* 0x0000000414007c0c */ /* 0x000fe2000bf06270 */
[----:B------:R-:W-:Y:S02]  /*8a50*/  ULDC UR4, c[0x0][0xc] ;  /* 0x0000030000047ab9 */ /* 0x000fe40000000800 */
[----:B------:R-:W-:Y:S01]  /*8a60*/  SHFL.IDX PT, R2, R11, RZ, 0x181f ;  /* 0x00181fff0b027589 */ /* 0x000fe200000e0000 */
[-C--:B------:R-:W-:Y:S01]  /*8a70*/  ISETP.GE.OR P2, PT, R0, R49.reuse, P0 ;  /* 0x000000310000720c */ /* 0x080fe20000746670 */
[----:B------:R-:W-:Y:S01]  /*8a80*/  UIADD3 UR45, UR4, UR45, URZ ;  /* 0x0000002d042d7290 */ /* 0x000fe2000fffe03f */
[----:B------:R-:W0:Y:S01]  /*8a90*/  LDC R0, c[0x0][0xc34] ;  /* 0x00030d00ff007b82 */ /* 0x000e220000000800 */
[----:B------:R-:W2:Y:S01]  /*8aa0*/  SHFL.IDX PT, R3, R13, RZ, 0x181f ;  /* 0x00181fff0d037589 */ /* 0x000ea200000e0000 */
[-C--:B------:R-:W-:Y:S01]  /*8ab0*/  ISETP.GE.OR P1, PT, R48, R49.reuse, P0 ;  /* 0x000000313000720c */ /* 0x080fe20000726670 */
[----:B------:R-:W-:Y:S01]  /*8ac0*/  USEL UR4, URZ, 0x1, UP0 ;  /* 0x000000013f047887 */ /* 0x000fe20008000000 */
[-C--:B------:R-:W-:Y:S01]  /*8ad0*/  ISETP.GE.OR P3, PT, R10, R49.reuse, P0 ;  /* 0x000000310a00720c */ /* 0x080fe20000766670 */
[----:B------:R-:W3:Y:S01]  /*8ae0*/  SHFL.IDX PT, R5, R13, 0x1, 0x181f ;  /* 0x00381f000d057f89 */ /* 0x000ee200000e0000 */
[----:B------:R-:W-:Y:S01]  /*8af0*/  ISETP.GE.OR P0, PT, R12, R49, P0 ;  /* 0x000000310c00720c */ /* 0x000fe20000706670 */
[----:B------:R-:W-:-:S02]  /*8b00*/  ULOP3.LUT UR42, UR42, UR4, URZ, 0x3c, !UPT ;  /* 0x000000042a2a7292 */ /* 0x000fc4000f8e3c3f */
[----:B------:R-:W-:Y:S04]  /*8b10*/  SHFL.IDX PT, R6, R11, 0x2, 0x181f ;  /* 0x00581f000b067f89 */ /* 0x000fe800000e0000 */
[----:B------:R-:W3:Y:S04]  /*8b20*/  SHFL.IDX PT, R7, R13, 0x2, 0x181f ;  /* 0x00581f000d077f89 */ /* 0x000ee800000e0000 */
[----:B-1----:R-:W-:Y:S04]  /*8b30*/  SHFL.IDX PT, R8, R11, 0x3, 0x181f ;  /* 0x00781f000b087f89 */ /* 0x002fe800000e0000 */
[----:B------:R-:W1:Y:S01]  /*8b40*/  SHFL.IDX PT, R9, R13, 0x3, 0x181f ;  /* 0x00781f000d097f89 */ /* 0x000e6200000e0000 */
[----:B--2---:R-:W-:-:S04]  /*8b50*/  @!P1 IMAD.WIDE R2, R20, 0x2, R2 ;  /* 0x0000000214029825 */ /* 0x004fc800078e0202 */
[----:B---3--:R-:W-:-:S04]  /*8b60*/  @!P2 IMAD.WIDE R4, R20, 0x2, R4 ;  /* 0x000000021404a825 */ /* 0x008fc800078e0204 */
[----:B------:R-:W-:-:S04]  /*8b70*/  @!P3 IMAD.WIDE R6, R20, 0x2, R6 ;  /* 0x000000021406b825 */ /* 0x000fc800078e0206 */
[----:B-1----:R-:W-:Y:S01]  /*8b80*/  @!P0 IMAD.WIDE R20, R20, 0x2, R8 ;  /* 0x0000000214148825 */ /* 0x002fe200078e0208 */
[----:B----4-:R1:W-:Y:S04]  /*8b90*/  @!P1 ST.E.128 desc[UR50][R2.64], R24 ;  /* 0x0000001802009985 */ /* 0x0103e8000c101d32 */
[----:B-----5:R1:W-:Y:S04]  /*8ba0*/  @!P2 ST.E.128 desc[UR50][R4.64], R28 ;  /* 0x0000001c0400a985 */ /* 0x0203e8000c101d32 */
[----:B------:R1:W-:Y:S04]  /*8bb0*/  @!P3 ST.E.128 desc[UR50][R6.64], R40 ;  /* 0x000000280600b985 */ /* 0x0003e8000c101d32 */
[----:B------:R1:W-:Y:S01]  /*8bc0*/  @!P0 ST.E.128 desc[UR50][R20.64], R44 ;  /* 0x0000002c14008985 */ /* 0x0003e2000c101d32 */
[----:B0-----:R-:W-:-:S13]  /*8bd0*/  ISETP.LE.AND P0, PT, R0, UR45, PT ;  /* 0x0000002d00007c0c */ /* 0x001fda000bf03270 */
[----:B------:R-:W-:Y:S05]  /*8be0*/  @!P0 BRA `(.L_x_10788) ;  /* 0xffffff8000548947 */ /* 0x000fea000383ffff */
[----:B------:R-:W-:Y:S05]  /*8bf0*/  EXIT ;  /* 0x000000000000794d */ /* 0x000fea0003800000 */
.L_x_10764:
        /* <DEDUP_REMOVED lines=14> */
[----:B------:R-:W-:Y:S01]  /*8ce0*/  ULDC.64 UR52, c[0x0][0x198] ;  /* 0x0000660000347ab9 */ /* 0x000fe20000000a00 */
[----:B------:R-:W-:Y:S01]  /*8cf0*/  IMAD.MOV.U32 R18, RZ, RZ, RZ ;  /* 0x000000ffff127224 */ /* 0x000fe200078e00ff */
[----:B------:R-:W-:Y:S01]  /*8d00*/  LOP3.LUT R7, R6, 0x600, RZ, 0xc0, !PT ;  /* 0x0000060006077812 */ /* 0x000fe200078ec0ff */
[----:B------:R-:W-:Y:S02]  /*8d10*/  ULOP3.LUT UR42, UR40, 0x1, URZ, 0xfc, !UPT ;  /* 0x00000001282a7892 */ /* 0x000fe4000f8efc3f */
[----:B------:R-:W-:Y:S01]  /*8d20*/  ULOP3.LUT UR47, UR40, 0x2, URZ, 0xfc, !UPT ;  /* 0x00000002282f7892 */ /* 0x000fe2000f8efc3f */
[----:B------:R-:W-:Y:S01]  /*8d30*/  ULDC UR43, c[0x0][0xc] ;  /* 0x00000300002b7ab9 */ /* 0x000fe20000000800 */
[----:B------:R-:W-:Y:S01]  /*8d40*/  UMOV UR46, URZ ;  /* 0x0000003f002e7c82 */ /* 0x000fe20008000000 */
[----:B-1----:R-:W-:Y:S01]  /*8d50*/  ULEA UR41, UR4, UR41, 0x18 ;  /* 0x0000002904297291 */ /* 0x002fe2000f8ec03f */
[C---:B0-----:R-:W-:Y:S01]  /*8d60*/  IMAD.SHL.U32 R26, R10.reuse, 0x40, RZ ;  /* 0x000000400a1a7824 */ /* 0x041fe200078e00ff */
[----:B------:R-:W-:Y:S01]  /*8d70*/  SHF.R.U32.HI R3, RZ, 0x1, R10 ;  /* 0x00000001ff037819 */ /* 0x000fe2000001160a */
[C---:B------:R-:W-:Y:S01]  /*8d80*/  IMAD.SHL.U32 R2, R10.reuse, 0x10, RZ ;  /* 0x000000100a027824 */ /* 0x040fe200078e00ff */
[C---:B------:R-:W-:Y:S01]  /*8d90*/  SHF.L.U32 R0, R10.reuse, 0x5, RZ ;  /* 0x000000050a007819 */ /* 0x040fe200000006ff */
[----:B------:R-:W-:Y:S01]  /*8da0*/  IMAD.SHL.U32 R8, R10, 0x2, RZ ;  /* 0x000000020a087824 */ /* 0x000fe200078e00ff */
[----:B------:R-:W-:-:S02]  /*8db0*/  LOP3.LUT R4, R26, 0x180, RZ, 0xc0, !PT ;  /* 0x000001801a047812 */ /* 0x000fc400078ec0ff */
[----:B------:R-:W-:Y:S02]  /*8dc0*/  LOP3.LUT R5, R2, 0x1b0, RZ, 0xc0, !PT ;  /* 0x000001b002057812 */ /* 0x000fe400078ec0ff */
[----:B------:R-:W-:Y:S01]  /*8dd0*/  LOP3.LUT R3, R4, 0x30, R3, 0xf8, !PT ;  /* 0x0000003004037812 */ /* 0x000fe200078ef803 */
[----:B------:R-:W-:Y:S01]  /*8de0*/  IMAD.SHL.U32 R4, R10, 0x8, RZ ;  /* 0x000000080a047824 */ /* 0x000fe200078e00ff */
[----:B------:R-:W-:Y:S02]  /*8df0*/  LOP3.LUT R9, R5, 0x30, R8, 0x78, !PT ;  /* 0x0000003005097812 */ /* 0x000fe400078e7808 */
[----:B------:R-:W-:Y:S02]  /*8e00*/  LOP3.LUT R5, R0, 0x80, RZ, 0xc0, !PT ;  /* 0x0000008000057812 */ /* 0x000fe400078ec0ff */
[----:B------:R-:W-:Y:S02]  /*8e10*/  LOP3.LUT R6, R7, 0x40, R2, 0xf8, !PT ;  /* 0x0000004007067812 */ /* 0x000fe400078ef802 */
[----:B------:R-:W-:-:S02]  /*8e20*/  LOP3.LUT R3, R3, 0x30, R4, 0x78, !PT ;  /* 0x0000003003037812 */ /* 0x000fc400078e7804 */
[----:B------:R-:W-:Y:S02]  /*8e30*/  SHF.L.U32 R8, R10, 0x2, RZ ;  /* 0x000000020a087819 */ /* 0x000fe400000006ff */
[----:B------:R-:W-:Y:S02]  /*8e40*/  LOP3.LUT R5, R5, 0x10, R10, 0xf8, !PT ;  /* 0x0000001005057812 */ /* 0x000fe400078ef80a */
[----:B------:R-:W-:Y:S02]  /*8e50*/  LOP3.LUT R7, R7, 0x60, R0, 0xf8, !PT ;  /* 0x0000006007077812 */ /* 0x000fe400078ef800 */
[----:B------:R-:W-:Y:S02]  /*8e60*/  LOP3.LUT R9, R6, R9, RZ, 0xfc, !PT ;  /* 0x0000000906097212 */ /* 0x000fe400078efcff */
[----:B------:R-:W-:Y:S02]  /*8e70*/  LOP3.LUT R26, R3, 0x640, R26, 0xf8, !PT ;  /* 0x00000640031a7812 */ /* 0x000fe400078ef81a */
[----:B------:R-:W-:-:S02]  /*8e80*/  LOP3.LUT R5, R5, 0x10, R8, 0x78, !PT ;  /* 0x0000001005057812 */ /* 0x000fc400078e7808 */
[----:B------:R-:W-:Y:S02]  /*8e90*/  LOP3.LUT R6, R7, 0x100, R0, 0xf8, !PT ;  /* 0x0000010007067812 */ /* 0x000fe400078ef800 */
[----:B------:R-:W-:Y:S02]  /*8ea0*/  SHF.R.U32.HI R3, RZ, 0x2, R28 ;  /* 0x00000002ff037819 */ /* 0x000fe4000001161c */
[----:B------:R-:W-:Y:S02]  /*8eb0*/  LOP3.LUT R25, R6, R5, RZ, 0xfc, !PT ;  /* 0x0000000506197212 */ /* 0x000fe400078efcff */
[----:B------:R-:W-:Y:S02]  /*8ec0*/  LOP3.LUT R29, R10, 0x1f, RZ, 0xc0, !PT ;  /* 0x0000001f0a1d7812 */ /* 0x000fe400078ec0ff */
[----:B------:R-:W-:Y:S02]  /*8ed0*/  LOP3.LUT R0, R3, 0x60, R0, 0xf8, !PT ;  /* 0x0000006003007812 */ /* 0x000fe400078ef800 */
[----:B------:R-:W-:-:S07]  /*8ee0*/  IADD3 R27, R9, UR41, RZ ;  /* 0x00000029091b7c10 */ /* 0x000fce000fffe0ff */
.L_x_10832:
        /* <DEDUP_REMOVED lines=29> */
[----:B------:R-:W-:Y:S11]  /*90c0*/  @!P0 BRA `(.L_x_10790) ;  /* 0x0000000000408947 */ /* 0x000ff60003800000 */
[----:B------:R-:W-:Y:S01]  /*90d0*/  MOV R2, 0x0 ;  /* 0x0000000000027802 */ /* 0x000fe20000000f00 */
[----:B------:R-:W-:Y:S01]  /*90e0*/  ULDC.64 UR4, c[0x4][0x1c8] ;  /* 0x0100720000047ab9 */ /* 0x000fe20000000a00 */
[----:B------:R-:W-:Y:S01]  /*90f0*/  ULDC.64 UR6, c[0x4][0x1d0] ;  /* 0x0100740000067ab9 */ /* 0x000fe20000000a00 */
[----:B------:R-:W-:Y:S01]  /*9100*/  IMAD.U32 R4, RZ, RZ, UR4 ;  /* 0x00000004ff047e24 */ /* 0x000fe2000f8e00ff */
[----:B------:R-:W-:Y:S01]  /*9110*/  MOV R7, UR7 ;  /* 0x0000000700077c02 */ /* 0x000fe20008000f00 */
[----:B------:R-:W-:Y:S01]  /*9120*/  IMAD.U32 R5, RZ, RZ, UR5 ;  /* 0x00000005ff057e24 */ /* 0x000fe2000f8e00ff */
[----:B------:R-:W0:Y:S01]  /*9130*/  LDC.64 R2, c[0x4][R2] ;  /* 0x0100000002027b82 */ /* 0x000e220000000a00 */
[----:B------:R-:W-:Y:S01]  /*9140*/  ULDC.64 UR4, c[0x4][0x8] ;  /* 0x0100020000047ab9 */ /* 0x000fe20000000a00 */
[----:B------:R-:W-:Y:S01]  /*9150*/  IMAD.U32 R6, RZ, RZ, UR6 ;  /* 0x00000006ff067e24 */ /* 0x000fe2000f8e00ff */
[----:B------:R-:W-:Y:S01]  /*9160*/  MOV R12, 0x1 ;  /* 0x00000001000c7802 */ /* 0x000fe20000000f00 */
[----:B------:R-:W-:-:S02]  /*9170*/  IMAD.U32 R10, RZ, RZ, UR4 ;  /* 0x00000004ff0a7e24 */ /* 0x000fc4000f8e00ff */
[----:B------:R-:W-:Y:S02]  /*9180*/  IMAD.U32 R11, RZ, RZ, UR5 ;  /* 0x00000005ff0b7e24 */ /* 0x000fe4000f8e00ff */
[----:B------:R-:W-:Y:S02]  /*9190*/  IMAD.MOV.U32 R8, RZ, RZ, 0x70 ;  /* 0x00000070ff087424 */ /* 0x000fe400078e00ff */
[----:B------:R-:W-:-:S07]  /*91a0*/  IMAD.MOV.U32 R13, RZ, RZ, RZ ;  /* 0x000000ffff0d7224 */ /* 0x000fce00078e00ff */
[----:B------:R-:W-:-:S07]  /*91b0*/  LEPC R20, `(.L_x_10790) ;  /* 0x000000001014794e */ /* 0x000fce0000000000 */
[----:B0-----:R-:W-:Y:S05]  /*91c0*/  CALL.ABS.NOINC R2 ;  /* 0x0000000002007343 */ /* 0x001fea0003c00000 */
.L_x_10790:
[----:B------:R-:W-:-:S06]  /*91d0*/  UIADD3 UR4, UR41, 0x6000, URZ ;  /* 0x0000600029047890 */ /* 0x000fcc000fffe03f */
[----:B------:R-:W-:-:S05]  /*91e0*/  IMAD.U32 R16, RZ, RZ, UR4 ;  /* 0x00000004ff107e24 */ /* 0x000fca000f8e00ff */
[----:B------:R-:W-:-:S13]  /*91f0*/  LOP3.LUT P0, RZ, R16, 0x1bf, RZ, 0xc0, !PT ;  /* 0x000001bf10ff7812 */ /* 0x000fda000780c0ff */
[----:B------:R-:W-:Y:S05]  /*9200*/  @!P0 BRA `(.L_x_10791) ;  /* 0x0000000000408947 */ /* 0x000fea0003800000 */
[----:B------:R-:W-:Y:S01]  /*9210*/  MOV R2, 0x0 ;  /* 0x0000000000027802 */ /* 0x000fe20000000f00 */
[----:B------:R-:W-:Y:S01]  /*9220*/  ULDC.64 UR4, c[0x4][0x1c8] ;  /* 0x0100720000047ab9 */ /* 0x000fe20000000a00 */
[----:B------:R-:W-:Y:S01]  /*9230*/  ULDC.64 UR6, c[0x4][0x1d0] ;  /* 0x0100740000067ab9 */ /* 0x000fe20000000a00 */
[----:B------:R-:W-:Y:S01]  /*9240*/  IMAD.U32 R4, RZ, RZ, UR4 ;  /* 0x00000004ff047e24 */ /* 0x000fe2000f8e00ff */
[----:B------:R-:W-:Y:S01]  /*9250*/  MOV R5, UR5 ;  /* 0x0000000500057c02 */ /* 0x000fe20008000f00 */
[----:B------:R-:W-:Y:S01]  /*9260*/  ULDC.64 UR4, c[0x4][0x10] ;  /* 0x0100040000047ab9 */ /* 0x000fe20000000a00 */
        /* <DEDUP_REMOVED lines=10> */
.L_x_10791:
[----:B------:R-:W-:-:S04]  /*9310*/  UIADD3 UR4, UR41, 0x1000, URZ ;  /* 0x0000100029047890 */ /* 0x000fc8000fffe03f */
[----:B------:R-:W-:-:S06]  /*9320*/  ULOP3.LUT UP0, URZ, UR4, 0x9f, URZ, 0xc0, !UPT ;  /* 0x0000009f043f7892 */ /* 0x000fcc000f80c03f */
[----:B------:R-:W-:-:S13]  /*9330*/  PLOP3.LUT P0, PT, PT, PT, UP0, 0x80, 0x0 ;  /* 0x000000000000781c */ /* 0x000fda0003f0f008 */
[----:B------:R-:W-:Y:S05]  /*9340*/  @!P0 BRA `(.L_x_10792) ;  /* 0x0000000000408947 */ /* 0x000fea0003800000 */
[----:B------:R-:W-:Y:S01]  /*9350*/  MOV R2, 0x0 ;  /* 0x0000000000027802 */ /* 0x000fe20000000f00 */
[----:B------:R-:W-:Y:S01]  /*9360*/  ULDC.64 UR4, c[0x4][0x1c8] ;  /* 0x0100720000047ab9 */ /* 0x000fe20000000a00 */
[----:B------:R-:W-:Y:S01]  /*9370*/  ULDC.64 UR6, c[0x4][0x1d0] ;  /* 0x0100740000067ab9 */ /* 0x000fe20000000a00 */
[----:B------:R-:W-:Y:S01]  /*9380*/  MOV R4, UR4 ;  /* 0x0000000400047c02 */ /* 0x000fe20008000f00 */
[----:B------:R-:W-:Y:S01]  /*9390*/  IMAD.U32 R5, RZ, RZ, UR5 ;  /* 0x00000005ff057e24 */ /* 0x000fe2000f8e00ff */
[----:B------:R-:W-:Y:S01]  /*93a0*/  ULDC.64 UR4, c[0x4][0x18] ;  /* 0x0100060000047ab9 */ /* 0x000fe20000000a00 */
        /* <DEDUP_REMOVED lines=10> */
.L_x_10792:
[----:B------:R-:W-:-:S13]  /*9450*/  LOP3.LUT P6, RZ, R16, 0x1bf, RZ, 0xc0, !PT ;  /* 0x000001bf10ff7812 */ /* 0x000fda00078cc0ff */
[----:B------:R-:W-:Y:S05]  /*9460*/  @!P6 BRA `(.L_x_10793) ;  /* 0x000000000040e947 */ /* 0x000fea0003800000 */
        /* <DEDUP_REMOVED lines=16> */
.L_x_10793:
[----:B------:R-:W-:Y:S01]  /*9570*/  ULDC.64 UR4, c[0x0][0x9f8] ;  /* 0x00027e0000047ab9 */ /* 0x000fe20000000a00 */
[----:B------:R-:W-:Y:S01]  /*9580*/  IMAD.U32 R23, RZ, RZ, UR44 ;  /* 0x0000002cff177e24 */ /* 0x000fe2000f8e00ff */
[----:B------:R-:W-:Y:S01]  /*9590*/  UISETP.NE.U32.AND UP0, UPT, UR4, URZ, UPT ;  /* 0x0000003f0400728c */ /* 0x000fe2000bf05070 */
[----:B------:R-:W0:Y:S03]  /*95a0*/  LDC.64 R4, c[0x0][0x418] ;  /* 0x00010600ff047b82 */ /* 0x000e260000000a00 */
[----:B------:R-:W-:-:S06]  /*95b0*/  UISETP.NE.AND.EX UP0, UPT, UR5, URZ, UPT, UP0 ;  /* 0x0000003f0500728c */ /* 0x000fcc000bf05300 */
[----:B------:R-:W-:-:S05]  /*95c0*/  PLOP3.LUT P0, PT, PT, PT, UP0, 0x80, 0x0 ;  /* 0x000000000000781c */ /* 0x000fca0003f0f008 */
[----:B------:R-:W-:Y:S02]  /*95d0*/  @UP0 ULDC.64 UR4, c[0x0][0x9f8] ;  /* 0x00027e0000040ab9 */ /* 0x000fe40000000a00 */
[----:B------:R-:W-:-:S06]  /*95e0*/  @UP0 UIMAD.WIDE UR4, UR44, 0x4, UR4 ;  /* 0x000000042c0408a5 */ /* 0x000fcc000f8e0204 */
[----:B------:R-:W-:Y:S01]  /*95f0*/  IMAD.U32 R2, RZ, RZ, UR4 ;  /* 0x00000004ff027e24 */ /* 0x000fe2000f8e00ff */
[----:B------:R-:W-:-:S05]  /*9600*/  MOV R3, UR5 ;  /* 0x0000000500037c02 */ /* 0x000fca0008000f00 */
[----:B------:R-:W2:Y:S01]  /*9610*/  @P0 LDG.E R23, desc[UR50][R2.64] ;  /* 0x0000003202170981 */ /* 0x000ea2000c1e1900 */
[----:B0-----:R-:W-:Y:S01]  /*9620*/  ISETP.NE.U32.AND P0, PT, R4, RZ, PT ;  /* 0x000000ff0400720c */ /* 0x001fe20003f05070 */
[----:B------:R-:W-:Y:S01]  /*9630*/  UMOV UR4, 0xffffffff ;  /* 0xffffffff00047882 */ /* 0x000fe20000000000 */
[----:B------:R-:W-:Y:S01]  /*9640*/  LOP3.LUT R22, R22, 0xfffffffe, RZ, 0xc0, !PT ;  /* 0xfffffffe16167812 */ /* 0x000fe200078ec0ff */
[----:B------:R-:W0:Y:S01]  /*9650*/  S2R R16, SR_TID.X ;  /* 0x0000000000107919 */ /* 0x000e220000002100 */
[----:B------:R-:W-:-:S13]  /*9660*/  ISETP.NE.AND.EX P1, PT, R5, RZ, PT, P0 ;  /* 0x000000ff0500720c */ /* 0x000fda0003f25300 */
[----:B------:R-:W-:Y:S02]  /*9670*/  @P1 LOP3.LUT R22, R22, 0x1, RZ, 0xfc, !PT ;  /* 0x0000000116161812 */ /* 0x000fe400078efcff */
[----:B0-----:R-:W-:-:S04]  /*9680*/  SHF.R.U32.HI R17, RZ, 0x5, R16 ;  /* 0x00000005ff117819 */ /* 0x001fc80000011610 */
[----:B------:R-:W-:Y:S02]  /*9690*/  LOP3.LUT R17, R17, 0x3, RZ, 0xc0, !PT ;  /* 0x0000000311117812 */ /* 0x000fe400078ec0ff */
[----:B--2---:R-:W-:Y:S02]  /*96a0*/  SHF.R.S32.HI R24, RZ, 0x1f, R23 ;  /* 0x0000001fff187819 */ /* 0x004fe40000011417 */
[----:B------:R-:W-:Y:S01]  /*96b0*/  SEL R16, R23, RZ, !P1 ;  /* 0x000000ff17107207 */ /* 0x000fe20004800000 */
[----:B------:R-:W-:Y:S06]  /*96c0*/  BRA.DIV UR4, `(.L_x_10794) ;  /* 0x0000002604007947 */ /* 0x000fec000b800000 */
[----:B------:R0:W1:Y:S02]  /*96d0*/  SHFL.IDX PT, R14, R17, RZ, 0x1f ;  /* 0x00001fff110e7589 */ /* 0x00006400000e0000 */
.L_x_10848:
        /* <DEDUP_REMOVED lines=10> */
.L_x_10851:
[----:B------:R-:W-:Y:S05]  /*9780*/  @!P6 BRA `(.L_x_10795) ;  /* 0x00000004001ce947 */ /* 0x000fea0003800000 */
[----:B------:R-:W-:Y:S01]  /*9790*/  IMAD.MOV.U32 R16, RZ, RZ, R23 ;  /* 0x000000ffff107224 */ /* 0x000fe200078e0017 */
[----:B------:R-:W-:Y:S06]  /*97a0*/  @!P1 BRA `(.L_x_10797) ;  /* 0x0000000000489947 */ /* 0x000fec0003800000 */
[----:B------:R-:W1:Y:S01]  /*97b0*/  LDC R0, c[0x0][0x43c] ;  /* 0x00010f00ff007b82 */ /* 0x000e620000000800 */
[----:B------:R-:W-:Y:S01]  /*97c0*/  IMAD.MOV.U32 R9, RZ, RZ, R7 ;  /* 0x000000ffff097224 */ /* 0x000fe200078e0007 */
[----:B------:R-:W-:Y:S02]  /*97d0*/  ULDC.64 UR4, c[0x0][0x428] ;  /* 0x00010a0000047ab9 */ /* 0x000fe40000000a00 */
[----:B------:R-:W-:-:S04]  /*97e0*/  IMAD R6, R24, UR4, RZ ;  /* 0x0000000418067c24 */ /* 0x000fc8000f8e02ff */
[----:B------:R-:W-:Y:S01]  /*97f0*/  IMAD R11, R23, UR5, R6 ;  /* 0x00000005170b7c24 */ /* 0x000fe2000f8e0206 */
[----:B-1----:R-:W-:-:S13]  /*9800*/  ISETP.NE.AND P0, PT, R0, 0x1, PT ;  /* 0x000000010000780c */ /* 0x002fda0003f05270 */
[----:B------:R-:W1:Y:S02]  /*9810*/  @P0 LDC.64 R2, c[0x0][0x440] ;  /* 0x00011000ff020b82 */ /* 0x000e640000000a00 */
[----:B-1----:R-:W-:-:S05]  /*9820*/  @P0 IMAD.HI.U32 R2, R7, R2, RZ ;  /* 0x0000000207020227 */ /* 0x002fca00078e00ff */
[----:B------:R-:W-:-:S04]  /*9830*/  @P0 SHF.R.U32.HI R9, RZ, R3, R2 ;  /* 0x00000003ff090219 */ /* 0x000fc80000011602 */
[----:B------:R-:W-:Y:S02]  /*9840*/  SHF.R.S32.HI R3, RZ, 0x1f, R9 ;  /* 0x0000001fff037819 */ /* 0x000fe40000011409 */
[----:B------:R-:W-:-:S05]  /*9850*/  MOV R2, R9 ;  /* 0x0000000900027202 */ /* 0x000fca0000000f00 */
[----:B------:R-:W-:-:S04]  /*9860*/  IMAD.WIDE.U32 R2, R23, UR4, R2 ;  /* 0x0000000417027c25 */ /* 0x000fc8000f8e0002 */
[----:B------:R-:W-:Y:S01]  /*9870*/  IMAD.IADD R3, R3, 0x1, R11 ;  /* 0x0000000103037824 */ /* 0x000fe200078e020b */
[----:B------:R-:W-:-:S04]  /*9880*/  LEA R4, P0, R2, R4, 0x2 ;  /* 0x0000000402047211 */ /* 0x000fc800078010ff */
[----:B------:R-:W-:-:S05]  /*9890*/  LEA.HI.X R5, R2, R5, R3, 0x2, P0 ;  /* 0x0000000502057211 */ /* 0x000fca00000f1403 */
[----:B------:R1:W5:Y:S01]  /*98a0*/  LDG.E R16, desc[UR50][R4.64] ;  /* 0x0000003204107981 */ /* 0x000362000c1e1900 */
[----:B------:R-:W-:-:S04]  /*98b0*/  IMAD.MOV R2, RZ, RZ, -R9 ;  /* 0x000000ffff027224 */ /* 0x000fc800078e0a09 */
[----:B------:R-:W-:-:S07]  /*98c0*/  IMAD R7, R0, R2, R7 ;  /* 0x0000000200077224 */ /* 0x000fce00078e0207 */
.L_x_10797:
[----:B------:R-:W-:Y:S02]  /*98d0*/  LEA R3, R18, UR41, 0x3 ;  /* 0x0000002912037c11 */ /* 0x000fe4000f8e18ff */
[----:B------:R-:W-:Y:S02]  /*98e0*/  SHF.L.U32 R0, R19, 0x1f, RZ ;  /* 0x0000001f13007819 */ /* 0x000fe400000006ff */
[----:B------:R-:W-:Y:S02]  /*98f0*/  ISETP.NE.AND P1, PT, R28, RZ, PT ;  /* 0x000000ff1c00720c */ /* 0x000fe40003f25270 */
[----:B------:R-:W2:Y:S02]  /*9900*/  SYNCS.PHASECHK.TRANS64.TRYWAIT P0, [R3+URZ+0x13280], R0 ;  /* 0x01328000030075a7 */ /* 0x000ea4000800017f */
[----:B--2---:R-:W-:Y:S09]  /*9910*/  @!P0 BRA `(.L_x_10798) ;  /* 0x0000002000ac8947 */ /* 0x004ff20003800000 */
.L_x_10852:
[----:B------:R-:W-:Y:S05]  /*9920*/  @P1 BRA `(.L_x_10799) ;  /* 0x0000000000141947 */ /* 0x000fea0003800000 */
[----:B------:R-:W-:Y:S01]  /*9930*/  ISETP.NE.AND P0, PT, R29, RZ, PT ;  /* 0x000000ff1d00720c */ /* 0x000fe20003f05270 */
[----:B------:R-:W-:-:S04]  /*9940*/  IMAD.MOV.U32 R2, RZ, RZ, 0x2800 ;  /* 0x00002800ff027424 */ /* 0x000fc800078e00ff */
[----:B------:R3:W-:Y:S08]  /*9950*/  SYNCS.ARRIVE.TRANS64 RZ, [R3+URZ+0x13270], R2 ;  /* 0x0132700203ff79a7 */ /* 0x0007f0000800003f */
[----:B------:R-:W-:Y:S05]  /*9960*/  @!P0 BRA `(.L_x_10799) ;  /* 0x0000000000048947 */ /* 0x000fea0003800000 */
[----:B------:R-:W-:Y:S01]  /*9970*/  BPT.TRAP 0x1 ;  /* 0x000000040000795c */ /* 0x000fe20000300000 */
.L_x_10799:
[----:B-1----:R-:W-:Y:S01]  /*9980*/  MOV R5, UR41 ;  /* 0x0000002900057c02 */ /* 0x002fe20008000f00 */
[----:B------:R-:W-:Y:S01]  /*9990*/  IMAD R7, R7, 0xa0, RZ ;  /* 0x000000a007077824 */ /* 0x000fe200078e02ff */
[----:B------:R-:W-:Y:S01]  /*99a0*/  R2UR UR33, R3 ;  /* 0x00000000032172ca */ /* 0x000fe200000e0000 */
[----:B------:R-:W-:Y:S01]  /*99b0*/  UIADD3 UR4, UP0, UR52, 0x470, URZ ;  /* 0x0000047034047890 */ /* 0x000fe2000ff1e03f */
[----:B-----5:R-:W-:Y:S01]  /*99c0*/  R2UR UR37, R16 ;  /* 0x00000000102572ca */ /* 0x020fe200000e0000 */
[----:B---3--:R-:W-:Y:S01]  /*99d0*/  IMAD R2, R18, 0x2800, R5 ;  /* 0x0000280012027824 */ /* 0x008fe200078e0205 */
[----:B------:R-:W-:Y:S01]  /*99e0*/  R2UR UR35, R7 ;  /* 0x00000000072372ca */ /* 0x000fe200000e0000 */
[----:B------:R-:W-:Y:S01]  /*99f0*/  UIADD3.X UR5, URZ, UR53, URZ, UP0, !UPT ;  /* 0x000000353f057290 */ /* 0x000fe200087fe43f */
[----:B------:R-:W-:Y:S02]  /*9a00*/  UMOV UR6, 0x0 ;  /* 0x0000000000067882 */ /* 0x000fe40000000000 */
[----:B------:R-:W-:Y:S01]  /*9a10*/  R2UR UR32, R2 ;  /* 0x00000000022072ca */ /* 0x000fe200000e0000 */
[----:B------:R-:W-:Y:S01]  /*9a20*/  UMOV UR7, 0x14f00000 ;  /* 0x14f0000000077882 */ /* 0x000fe20000000000 */
[----:B------:R-:W-:-:S03]  /*9a30*/  UMOV UR34, URZ ;  /* 0x0000003f00227c82 */ /* 0x000fc60008000000 */
[----:B------:R-:W-:-:S08]  /*9a40*/  UIADD3 UR33, UR33, 0x13270, URZ ;  /* 0x0001327021217890 */ /* 0x000fd0000fffe03f */
[----:B------:R-:W-:-:S09]  /*9a50*/  UIADD3 UR32, UR32, 0x6000, URZ ;  /* 0x0000600020207890 */ /* 0x000fd2000fffe03f */
[----:B------:R1:W-:Y:S01]  /*9a60*/  UTMALDG.4D [UR32], [UR4], desc[UR6] ;  /* 0x00000620040075b4 */ /* 0x0003e20008019000 */
[----:B------:R-:W3:Y:S02]  /*9a70*/  SYNCS.PHASECHK.TRANS64.TRYWAIT P0, [R3+URZ+0x13240], R0 ;  /* 0x01324000030075a7 */ /* 0x000ee4000800017f */
[----:B-1-3--:R-:W-:Y:S05]  /*9a80*/  @!P0 BRA `(.L_x_10800) ;  /* 0x0000002000648947 */ /* 0x00afea0003800000 */
.L_x_10853:
[----:B------:R-:W-:Y:S05]  /*9a90*/  @P1 BRA `(.L_x_10801) ;  /* 0x0000000000141947 */ /* 0x000fea0003800000 */
[----:B------:R-:W-:Y:S01]  /*9aa0*/  ISETP.NE.AND P0, PT, R29, RZ, PT ;  /* 0x000000ff1d00720c */ /* 0x000fe20003f05270 */
[----:B-12---:R-:W-:-:S04]  /*9ab0*/  IMAD.MOV.U32 R0, RZ, RZ, 0x2800 ;  /* 0x00002800ff007424 */ /* 0x006fc800078e00ff */
[----:B------:R3:W-:Y:S08]  /*9ac0*/  SYNCS.ARRIVE.TRANS64 RZ, [R3+URZ+0x13230], R0 ;  /* 0x0132300003ff79a7 */ /* 0x0007f0000800003f */
[----:B------:R-:W-:Y:S05]  /*9ad0*/  @!P0 BRA `(.L_x_10801) ;  /* 0x0000000000048947 */ /* 0x000fea0003800000 */
[----:B------:R-:W-:Y:S01]  /*9ae0*/  BPT.TRAP 0x1 ;  /* 0x000000040000795c */ /* 0x000fe20000300000 */
.L_x_10801:
        /* <DEDUP_REMOVED lines=17> */
.L_x_10795:
        /* <DEDUP_REMOVED lines=13> */
[----:B------:R-:W-:Y:S01]  /*9cd0*/  MOV R2, 0x0 ;  /* 0x0000000000027802 */ /* 0x000fe20000000f00 */
[----:B------:R-:W-:Y:S01]  /*9ce0*/  ULDC.64 UR6, c[0x4][0x1c8] ;  /* 0x0100720000067ab9 */ /* 0x000fe20000000a00 */
[----:B------:R-:W-:Y:S01]  /*9cf0*/  ULDC.64 UR8, c[0x4][0x1d0] ;  /* 0x0100740000087ab9 */ /* 0x000fe20000000a00 */
[----:B------:R-:W-:Y:S01]  /*9d00*/  ULDC.64 UR4, c[0x4][0x28] ;  /* 0x01000a0000047ab9 */ /* 0x000fe20000000a00 */
[----:B------:R-:W-:Y:S01]  /*9d10*/  IMAD.U32 R4, RZ, RZ, UR6 ;  /* 0x00000006ff047e24 */ /* 0x000fe2000f8e00ff */
[----:B------:R-:W-:Y:S01]  /*9d20*/  MOV R6, UR8 ;  /* 0x0000000800067c02 */ /* 0x000fe20008000f00 */
[----:B-123--:R-:W1:Y:S01]  /*9d30*/  LDC.64 R2, c[0x4][R2] ;  /* 0x0100000002027b82 */ /* 0x00ee620000000a00 */
        /* <DEDUP_REMOVED lines=8> */
[----:B01----:R-:W-:Y:S05]  /*9dc0*/  CALL.ABS.NOINC R2 ;  /* 0x0000000002007343 */ /* 0x003fea0003c00000 */
.L_x_10802:
[----:B------:R-:W4:Y:S01]  /*9dd0*/  LDC R9, c[0x0][0x448] ;  /* 0x00011200ff097b82 */ /* 0x000f220000000800 */
[----:B------:R-:W5:Y:S01]  /*9de0*/  S2R R2, SR_TID.X ;  /* 0x0000000000027919 */ /* 0x000f620000002100 */
[--C-:B0-----:R-:W-:Y:S01]  /*9df0*/  SHF.R.U32.HI R17, RZ, 0x2, R28.reuse ;  /* 0x00000002ff117819 */ /* 0x101fe2000001161c */
[----:B-123--:R-:W-:Y:S01]  /*9e00*/  IMAD R0, RZ, RZ, -UR45 ;  /* 0x8000002dff007e24 */ /* 0x00efe2000f8e02ff */
[----:B------:R-:W-:Y:S01]  /*9e10*/  ULDC.64 UR8, c[0x0][0x2e0] ;  /* 0x0000b80000087ab9 */ /* 0x000fe20000000a00 */
[----:B------:R-:W-:Y:S01]  /*9e20*/  UMOV UR4, UR54 ;  /* 0x0000003600047c82 */ /* 0x000fe20008000000 */
[----:B------:R-:W-:Y:S01]  /*9e30*/  UIMAD UR6, UR37, UR8, URZ ;  /* 0x00000008250672a4 */ /* 0x000fe2000f8e023f */
[----:B------:R-:W-:Y:S01]  /*9e40*/  SHF.R.U32.HI R21, RZ, 0x2, R28 ;  /* 0x00000002ff157819 */ /* 0x000fe2000001161c */
[----:B------:R-:W0:Y:S01]  /*9e50*/  LDC R5, c[0x0][0xc38] ;  /* 0x00030e00ff057b82 */ /* 0x000e220000000800 */
[----:B------:R-:W-:Y:S01]  /*9e60*/  UMOV UR5, UR49 ;  /* 0x0000003100057c82 */ /* 0x000fe20008000000 */
[----:B------:R-:W-:-:S02]  /*9e70*/  UIMAD UR6, UR44, UR9, UR6 ;  /* 0x000000092c0672a4 */ /* 0x000fc4000f8e0206 */
[----:B------:R-:W-:-:S03]  /*9e80*/  UIMAD.WIDE.U32 UR4, UR44, UR8, UR4 ;  /* 0x000000082c0472a5 */ /* 0x000fc6000f8e0004 */
[----:B------:R-:W-:Y:S01]  /*9e90*/  ULDC.64 UR8, c[0x0][0x280] ;  /* 0x0000a00000087ab9 */ /* 0x000fe20000000a00 */
[----:B------:R-:W-:-:S03]  /*9ea0*/  UIADD3 UR5, UR5, UR6, URZ ;  /* 0x0000000605057290 */ /* 0x000fc6000fffe03f */
[----:B------:R-:W-:Y:S01]  /*9eb0*/  ULDC.64 UR6, c[0x0][0x2c8] ;  /* 0x0000b20000067ab9 */ /* 0x000fe20000000a00 */
[----:B----4-:R-:W-:Y:S01]  /*9ec0*/  ISETP.NE.AND P0, PT, R9, 0x1, PT ;  /* 0x000000010900780c */ /* 0x010fe20003f05270 */
[----:B0-----:R-:W-:Y:S01]  /*9ed0*/  IMAD R0, R5, R0, UR48 ;  /* 0x0000003005007e24 */ /* 0x001fe2000f8e0200 */
[----:B-----5:R-:W-:-:S11]  /*9ee0*/  SHF.L.U32 R2, R2, 0x5, RZ ;  /* 0x0000000502027819 */ /* 0x020fd600000006ff */
[----:B------:R-:W0:Y:S01]  /*9ef0*/  @P0 LDC R3, c[0x0][0x44c] ;  /* 0x00011300ff030b82 */ /* 0x000e220000000800 */
[----:B------:R-:W-:Y:S02]  /*9f00*/  LOP3.LUT R2, R17, 0x60, R2, 0xf8, !PT ;  /* 0x0000006011027812 */ /* 0x000fe400078ef802 */
[----:B------:R-:W1:Y:S03]  /*9f10*/  S2R R17, SR_TID.X ;  /* 0x0000000000117919 */ /* 0x000e660000002100 */
[----:B------:R-:W-:Y:S02]  /*9f20*/  IMAD R6, R0, 0xc0, R2 ;  /* 0x000000c000067824 */ /* 0x000fe400078e0202 */
[----:B------:R-:W2:Y:S02]  /*9f30*/  @P0 LDC R4, c[0x0][0x450] ;  /* 0x00011400ff040b82 */ /* 0x000ea40000000800 */
[----:B------:R-:W-:-:S02]  /*9f40*/  IMAD.MOV.U32 R2, RZ, RZ, R6 ;  /* 0x000000ffff027224 */ /* 0x000fc400078e0006 */
[----:B------:R-:W-:-:S04]  /*9f50*/  VIADD R8, R6, 0x80 ;  /* 0x0000008006087836 */ /* 0x000fc80000000000 */
[----:B------:R-:W3:Y:S01]  /*9f60*/  @P0 LDC R7, c[0x0][0x44c] ;  /* 0x00011300ff070b82 */ /* 0x000ee20000000800 */
[----:B------:R-:W-:-:S07]  /*9f70*/  IMAD.MOV.U32 R10, RZ, RZ, R8 ;  /* 0x000000ffff0a7224 */ /* 0x000fce00078e0008 */
[----:B------:R-:W4:Y:S01]  /*9f80*/  @P0 LDC R12, c[0x0][0x450] ;  /* 0x00011400ff0c0b82 */ /* 0x000f220000000800 */
[----:B0-----:R-:W-:-:S05]  /*9f90*/  @P0 IMAD.HI.U32 R3, R6, R3, RZ ;  /* 0x0000000306030227 */ /* 0x001fca00078e00ff */
[----:B--2---:R-:W-:Y:S02]  /*9fa0*/  @P0 SHF.R.U32.HI R2, RZ, R4, R3 ;  /* 0x00000004ff020219 */ /* 0x004fe40000011603 */
[----:B------:R-:W0:Y:S01]  /*9fb0*/  LDC.64 R4, c[0x0][0x2d0] ;  /* 0x0000b400ff047b82 */ /* 0x000e220000000a00 */
[----:B-1----:R-:W-:-:S04]  /*9fc0*/  SHF.L.U32 R20, R17, 0x4, RZ ;  /* 0x0000000411147819 */ /* 0x002fc800000006ff */
[----:B------:R-:W-:Y:S01]  /*9fd0*/  LOP3.LUT R20, R20, 0x30, RZ, 0xc0, !PT ;  /* 0x0000003014147812 */ /* 0x000fe200078ec0ff */
[----:B---3--:R-:W-:Y:S01]  /*9fe0*/  @P0 IMAD.HI.U32 R3, R8, R7, RZ ;  /* 0x0000000708030227 */ /* 0x008fe200078e00ff */
[----:B------:R-:W-:-:S05]  /*9ff0*/  IADD3 R7, -R2, RZ, RZ ;  /* 0x000000ff02077210 */ /* 0x000fca0007ffe1ff */
[----:B------:R-:W-:Y:S01]  /*a000*/  IMAD R7, R9, R7, R6 ;  /* 0x0000000709077224 */ /* 0x000fe200078e0206 */
[----:B----4-:R-:W-:Y:S02]  /*a010*/  @P0 SHF.R.U32.HI R10, RZ, R12, R3 ;  /* 0x0000000cff0a0219 */ /* 0x010fe40000011603 */
[----:B------:R-:W-:Y:S02]  /*a020*/  SHF.R.S32.HI R3, RZ, 0x1f, R2 ;  /* 0x0000001fff037819 */ /* 0x000fe40000011402 */
[----:B------:R-:W-:-:S05]  /*a030*/  SHF.R.S32.HI R6, RZ, 0x1f, R7 ;  /* 0x0000001fff067819 */ /* 0x000fca0000011407 */
[----:B------:R-:W-:Y:S02]  /*a040*/  IMAD R6, R6, UR6, RZ ;  /* 0x0000000606067c24 */ /* 0x000fe4000f8e02ff */
[----:B0-----:R-:W-:-:S04]  /*a050*/  IMAD R3, R3, R4, RZ ;  /* 0x0000000403037224 */ /* 0x001fc800078e02ff */
[C---:B------:R-:W-:Y:S02]  /*a060*/  IMAD R11, R2.reuse, R5, R3 ;  /* 0x00000005020b7224 */ /* 0x040fe400078e0203 */
[----:B------:R-:W-:-:S04]  /*a070*/  IMAD.WIDE.U32 R2, R2, R4, UR4 ;  /* 0x0000000402027e25 */ /* 0x000fc8000f8e0004 */
[----:B------:R-:W-:Y:S02]  /*a080*/  IMAD.IADD R3, R3, 0x1, R11 ;  /* 0x0000000103037824 */ /* 0x000fe400078e020b */
[----:B------:R-:W-:-:S04]  /*a090*/  IMAD.WIDE.U32 R2, R7, UR6, R2 ;  /* 0x0000000607027c25 */ /* 0x000fc8000f8e0002 */
[----:B------:R-:W-:Y:S01]  /*a0a0*/  IMAD R7, R7, UR7, R6 ;  /* 0x0000000707077c24 */ /* 0x000fe2000f8e0206 */
[----:B------:R-:W-:-:S04]  /*a0b0*/  IADD3 R6, P0, R2, UR8, RZ ;  /* 0x0000000802067c10 */ /* 0x000fc8000ff1e0ff */
[----:B------:R-:W-:Y:S02]  /*a0c0*/  IADD3.X R7, R3, UR9, R7, P0, !PT ;  /* 0x0000000903077c10 */ /* 0x000fe400087fe407 */
[----:B------:R-:W-:-:S05]  /*a0d0*/  SHF.R.S32.HI R3, RZ, 0x1f, R10 ;  /* 0x0000001fff037819 */ /* 0x000fca000001140a */
[----:B------:R-:W-:-:S04]  /*a0e0*/  IMAD R3, R3, R4, RZ ;  /* 0x0000000403037224 */ /* 0x000fc800078e02ff */
[C---:B------:R-:W-:Y:S02]  /*a0f0*/  IMAD R11, R10.reuse, R5, R3 ;  /* 0x000000050a0b7224 */ /* 0x040fe400078e0203 */
[----:B------:R-:W-:Y:S02]  /*a100*/  IMAD.MOV R5, RZ, RZ, -R10 ;  /* 0x000000ffff057224 */ /* 0x000fe400078e0a0a */
[----:B------:R-:W-:Y:S01]  /*a110*/  IMAD.WIDE.U32 R2, R10, R4, UR4 ;  /* 0x000000040a027e25 */ /* 0x000fe2000f8e0004 */
[----:B------:R-:W-:-:S03]  /*a120*/  ULDC UR4, c[0x0][0x2b8] ;  /* 0x0000ae0000047ab9 */ /* 0x000fc60000000800 */
[----:B------:R-:W-:Y:S02]  /*a130*/  IMAD R5, R9, R5, R8 ;  /* 0x0000000509057224 */ /* 0x000fe400078e0208 */
[----:B------:R-:W-:-:S03]  /*a140*/  IMAD.IADD R3, R3, 0x1, R11 ;  /* 0x0000000103037824 */ /* 0x000fc600078e020b */
[----:B------:R-:W-:Y:S01]  /*a150*/  SHF.R.S32.HI R4, RZ, 0x1f, R5 ;  /* 0x0000001fff047819 */ /* 0x000fe20000011405 */
[----:B------:R-:W-:-:S04]  /*a160*/  IMAD.WIDE.U32 R2, R5, UR6, R2 ;  /* 0x0000000605027c25 */ /* 0x000fc8000f8e0002 */
[----:B------:R-:W-:-:S04]  /*a170*/  IMAD R4, R4, UR6, RZ ;  /* 0x0000000604047c24 */ /* 0x000fc8000f8e02ff */
[----:B------:R-:W-:Y:S01]  /*a180*/  IMAD R5, R5, UR7, R4 ;  /* 0x0000000705057c24 */ /* 0x000fe2000f8e0204 */
[----:B------:R-:W-:-:S04]  /*a190*/  IADD3 R4, P0, R2, UR8, RZ ;  /* 0x0000000802047c10 */ /* 0x000fc8000ff1e0ff */
[----:B------:R-:W-:Y:S02]  /*a1a0*/  IADD3.X R8, R3, UR9, R5, P0, !PT ;  /* 0x0000000903087c10 */ /* 0x000fe400087fe405 */
[----:B------:R-:W-:Y:S01]  /*a1b0*/  ISETP.GE.AND P0, PT, R20, UR4, PT ;  /* 0x0000000414007c0c */ /* 0x000fe2000bf06270 */
[----:B------:R-:W-:-:S03]  /*a1c0*/  UMOV UR4, 0xffffffff ;  /* 0xffffffff00047882 */ /* 0x000fc60000000000 */
[----:B------:R-:W-:Y:S09]  /*a1d0*/  BRA.DIV UR4, `(.L_x_10803) ;  /* 0x0000001a04a47947 */ /* 0x000ff2000b800000 */
[----:B------:R-:W0:Y:S01]  /*a1e0*/  SHFL.IDX PT, R14, R6, RZ, 0x1c1f ;  /* 0x001c1fff060e7589 */ /* 0x000e2200000e0000 */
[----:B------:R-:W-:Y:S01]  /*a1f0*/  ULDC UR4, c[0x0][0x288] ;  /* 0x0000a20000047ab9 */ /* 0x000fe20000000800 */
[----:B------:R-:W-:Y:S02]  /*a200*/  IMAD R5, R0, 0xc0, R21 ;  /* 0x000000c000057824 */ /* 0x000fe400078e0215 */
[----:B------:R-:W1:Y:S01]  /*a210*/  SHFL.IDX PT, R2, R7, RZ, 0x1c1f ;  /* 0x001c1fff07027589 */ /* 0x000e6200000e0000 */
[----:B------:R-:W-:Y:S02]  /*a220*/  IMAD R0, R9, UR4, RZ ;  /* 0x0000000409007c24 */ /* 0x000fe4000f8e02ff */
[C---:B------:R-:W-:Y:S01]  /*a230*/  VIADD R9, R5.reuse, 0x20 ;  /* 0x0000002005097836 */ /* 0x040fe20000000000 */
[----:B------:R-:W2:Y:S01]  /*a240*/  SHFL.IDX PT, R17, R6, 0x1, 0x1c1f ;  /* 0x003c1f0006117f89 */ /* 0x000ea200000e0000 */
[C---:B------:R-:W-:Y:S02]  /*a250*/  IADD3 R11, R5.reuse, 0x40, RZ ;  /* 0x00000040050b7810 */ /* 0x040fe40007ffe0ff */
[----:B------:R-:W-:Y:S01]  /*a260*/  ISETP.GE.AND P1, PT, R5, R0, PT ;  /* 0x000000000500720c */ /* 0x000fe20003f26270 */
[----:B------:R-:W3:-:S12]  /*a270*/  SHFL.IDX PT, R10, R7, 0x1, 0x1c1f ;  /* 0x003c1f00070a7f89 */ /* 0x000ed800000e0000 */
[----:B0-----:R-:W-:-:S05]  /*a280*/  @!P1 IADD3 R14, P2, R20, R14, RZ ;  /* 0x0000000e140e9210 */ /* 0x001fca0007f5e0ff */
[----:B-1----:R-:W-:Y:S01]  /*a290*/  @!P1 IMAD.X R3, RZ, RZ, R2, P2 ;  /* 0x000000ffff039224 */ /* 0x002fe200010e0602 */
[-C--:B------:R-:W-:Y:S01]  /*a2a0*/  ISETP.GE.AND P2, PT, R11, R0.reuse, PT ;  /* 0x000000000b00720c */ /* 0x080fe20003f46270 */
[----:B------:R-:W-:Y:S01]  /*a2b0*/  @!P1 IMAD.MOV.U32 R2, RZ, RZ, R14 ;  /* 0x000000ffff029224 */ /* 0x000fe200078e000e */
[----:B------:R-:W-:Y:S01]  /*a2c0*/  IADD3 R11, R5, 0x80, RZ ;  /* 0x00000080050b7810 */ /* 0x000fe20007ffe0ff */
[----:B------:R-:W0:Y:S04]  /*a2d0*/  SHFL.IDX PT, R14, R6, 0x2, 0x1c1f ;  /* 0x005c1f00060e7f89 */ /* 0x000e2800000e0000 */
[----:B------:R2:W-:Y:S01]  /*a2e0*/  @!P1 LDGSTS.E.BYPASS.LTC128B.128 [R27+0xb000], desc[UR50][R2.64], !P0 ;  /* 0x0b000000021b9fae */ /* 0x0005e2000c101d72 */
[----:B------:R-:W-:-:S03]  /*a2f0*/  ISETP.GE.AND P1, PT, R9, R0, PT ;  /* 0x000000000900720c */ /* 0x000fc60003f26270 */
[----:B------:R-:W1:Y:S04]  /*a300*/  SHFL.IDX PT, R9, R7, 0x2, 0x1c1f ;  /* 0x005c1f0007097f89 */ /* 0x000e6800000e0000 */
[----:B------:R-:W-:Y:S06]  /*a310*/  SHFL.IDX PT, R7, R7, 0x3, 0x1c1f ;  /* 0x007c1f0007077f89 */ /* 0x000fec00000e0000 */
[----:B--2---:R-:W-:-:S05]  /*a320*/  @!P1 IADD3 R2, P3, R20, R17, RZ ;  /* 0x0000001114029210 */ /* 0x004fca0007f7e0ff */
[----:B---3--:R-:W-:Y:S02]  /*a330*/  @!P1 IMAD.X R3, RZ, RZ, R10, P3 ;  /* 0x000000ffff039224 */ /* 0x008fe400018e060a */
[----:B------:R-:W-:Y:S04]  /*a340*/  SHFL.IDX PT, R10, R4, RZ, 0x1c1f ;  /* 0x001c1fff040a7589 */ /* 0x000fe800000e0000 */
[----:B------:R0:W-:Y:S02]  /*a350*/  @!P1 LDGSTS.E.BYPASS.LTC128B.128 [R27+0xb800], desc[UR50][R2.64], !P0 ;  /* 0x0b800000021b9fae */ /* 0x0001e4000c101d72 */
[----:B0-----:R-:W-:Y:S02]  /*a360*/  @!P2 IADD3 R2, P1, R20, R14, RZ ;  /* 0x0000000e1402a210 */ /* 0x001fe40007f3e0ff */
[----:B------:R-:W0:Y:S03]  /*a370*/  SHFL.IDX PT, R14, R6, 0x3, 0x1c1f ;  /* 0x007c1f00060e7f89 */ /* 0x000e2600000e0000 */
[----:B-1----:R-:W-:-:S02]  /*a380*/  @!P2 IMAD.X R3, RZ, RZ, R9, P1 ;  /* 0x000000ffff03a224 */ /* 0x002fc400008e0609 */
[----:B------:R-:W-:-:S03]  /*a390*/  VIADD R9, R5, 0x60 ;  /* 0x0000006005097836 */ /* 0x000fc60000000000 */
[----:B------:R0:W-:Y:S01]  /*a3a0*/  @!P2 LDGSTS.E.BYPASS.LTC128B.128 [R27+0xc000], desc[UR50][R2.64], !P0 ;  /* 0x0c000000021bafae */ /* 0x0001e2000c101d72 */
[-C--:B------:R-:W-:Y:S02]  /*a3b0*/  ISETP.GE.AND P2, PT, R11, R0.reuse, PT ;  /* 0x000000000b00720c */ /* 0x080fe40003f46270 */
[----:B------:R-:W-:Y:S02]  /*a3c0*/  ISETP.GE.AND P1, PT, R9, R0, PT ;  /* 0x000000000900720c */ /* 0x000fe40003f26270 */
[----:B------:R-:W1:Y:S04]  /*a3d0*/  SHFL.IDX PT, R9, R8, RZ, 0x1c1f ;  /* 0x001c1fff08097589 */ /* 0x000e6800000e0000 */
[----:B------:R-:W2:Y:S07]  /*a3e0*/  SHFL.IDX PT, R8, R8, 0x1, 0x1c1f ;  /* 0x003c1f0008087f89 */ /* 0x000eae00000e0000 */
[----:B0-----:R-:W-:-:S02]  /*a3f0*/  @!P1 IADD3 R2, P3, R20, R14, RZ ;  /* 0x0000000e14029210 */ /* 0x001fc40007f7e0ff */
[----:B------:R0:W3:Y:S03]  /*a400*/  SHFL.IDX PT, R14, R4, 0x1, 0x1c1f ;  /* 0x003c1f00040e7f89 */ /* 0x0000e600000e0000 */
[----:B------:R-:W-:-:S05]  /*a410*/  @!P1 IMAD.X R3, RZ, RZ, R7, P3 ;  /* 0x000000ffff039224 */ /* 0x000fca00018e0607 */
[----:B------:R4:W-:Y:S02]  /*a420*/  @!P1 LDGSTS.E.BYPASS.LTC128B.128 [R27+0xc800], desc[UR50][R2.64], !P0 ;  /* 0x0c800000021b9fae */ /* 0x0009e4000c101d72 */
[----:B----4-:R-:W-:-:S05]  /*a430*/  @!P2 IADD3 R2, P1, R20, R10, RZ ;  /* 0x0000000a1402a210 */ /* 0x010fca0007f3e0ff */
[----:B-1----:R-:W-:-:S05]  /*a440*/  @!P2 IMAD.X R3, RZ, RZ, R9, P1 ;  /* 0x000000ffff03a224 */ /* 0x002fca00008e0609 */
[----:B--23--:R0:W-:Y:S03]  /*a450*/  @!P2 LDGSTS.E.BYPASS.LTC128B.128 [R27+0xd000], desc[UR50][R2.64], !P0 ;  /* 0x0d000000021bafae */ /* 0x00c1e6000c101d72 */
.L_x_10866:
[----:B------:R-:W-:-:S05]  /*a460*/  VIADD R5, R5, 0xa0 ;  /* 0x000000a005057836 */ /* 0x000fca0000000000 */
[----:B------:R-:W-:-:S13]  /*a470*/  ISETP.GE.AND P1, PT, R5, R0, PT ;  /* 0x000000000500720c */ /* 0x000fda0003f26270 */
[----:B0-----:R-:W-:-:S04]  /*a480*/  @!P1 IADD3 R2, P2, R20, R14, RZ ;  /* 0x0000000e14029210 */ /* 0x001fc80007f5e0ff */
[----:B------:R-:W-:-:S05]  /*a490*/  @!P1 IADD3.X R3, RZ, R8, RZ, P2, !PT ;  /* 0x00000008ff039210 */ /* 0x000fca00017fe4ff */
        /* <DEDUP_REMOVED lines=12> */
[----:B------:R-:W1:Y:S02]  /*a560*/  SYNCS.PHASECHK.TRANS64.TRYWAIT P0, [UR41+0x13220], R0 ;  /* 0x01322000ff0075a7 */ /* 0x000e640008000169 */
[----:B01----:R-:W-:Y:S05]  /*a570*/  @!P0 BRA `(.L_x_10804) ;  /* 0x0000001c006c8947 */ /* 0x003fea0003800000 */
.L_x_10867:
[----:B------:R-:W-:-:S06]  /*a580*/  UISETP.GE.AND UP0, UPT, UR39, 0xa1, UPT ;  /* 0x000000a12700788c */ /* 0x000fcc000bf06270 */
[----:B------:R-:W-:-:S13]  /*a590*/  PLOP3.LUT P0, PT, PT, PT, UP0, 0x80, 0x0 ;  /* 0x000000000000781c */ /* 0x000fda0003f0f008 */
[----:B------:R-:W-:Y:S05]  /*a5a0*/  @!P0 BRA `(.L_x_10805) ;  /* 0x0000000800c08947 */ /* 0x000fea0003800000 */
[----:B------:R-:W-:Y:S01]  /*a5b0*/  UIADD3 UR4, UR38, -0x2, URZ ;  /* 0xfffffffe26047890 */ /* 0x000fe2000fffe03f */
[----:B------:R-:W-:Y:S02]  /*a5c0*/  IMAD.MOV.U32 R5, RZ, RZ, R19 ;  /* 0x000000ffff057224 */ /* 0x000fe400078e0013 */
[----:B------:R-:W-:-:S03]  /*a5d0*/  IMAD.MOV.U32 R4, RZ, RZ, R18 ;  /* 0x000000ffff047224 */ /* 0x000fc600078e0012 */
[----:B0-----:R-:W-:-:S07]  /*a5e0*/  MOV R0, UR4 ;  /* 0x0000000400007c02 */ /* 0x001fce0008000f00 */
.L_x_10825:
        /* <DEDUP_REMOVED lines=9> */
[----:B------:R-:W-:Y:S01]  /*a680*/  IMAD.MOV.U32 R9, RZ, RZ, R0 ;  /* 0x000000ffff097224 */ /* 0x000fe200078e0000 */
[----:B------:R-:W-:Y:S02]  /*a690*/  LEA R6, R18, UR41, 0x3 ;  /* 0x0000002912067c11 */ /* 0x000fe4000f8e18ff */
[----:B------:R-:W-:-:S09]  /*a6a0*/  SHF.L.U32 R7, R19, 0x1f, RZ ;  /* 0x0000001f13077819 */ /* 0x000fd200000006ff */
[----:B------:R-:W-:Y:S05]  /*a6b0*/  @!P1 BRA `(.L_x_10808) ;  /* 0x00000000004c9947 */ /* 0x000fea0003800000 */
[----:B------:R-:W0:Y:S01]  /*a6c0*/  LDC R9, c[0x0][0x43c] ;  /* 0x00010f00ff097b82 */ /* 0x000e220000000800 */
[----:B------:R-:W-:Y:S01]  /*a6d0*/  IMAD.MOV.U32 R11, RZ, RZ, R0 ;  /* 0x000000ffff0b7224 */ /* 0x000fe200078e0000 */
[----:B------:R-:W-:Y:S01]  /*a6e0*/  ULDC.64 UR4, c[0x0][0x428] ;  /* 0x00010a0000047ab9 */ /* 0x000fe20000000a00 */
[----:B0-----:R-:W-:-:S13]  /*a6f0*/  ISETP.NE.AND P0, PT, R9, 0x1, PT ;  /* 0x000000010900780c */ /* 0x001fda0003f05270 */
[----:B------:R-:W0:Y:S02]  /*a700*/  @P0 LDC.64 R2, c[0x0][0x440] ;  /* 0x00011000ff020b82 */ /* 0x000e240000000a00 */
[----:B0-----:R-:W-:-:S05]  /*a710*/  @P0 IMAD.HI.U32 R2, R0, R2, RZ ;  /* 0x0000000200020227 */ /* 0x001fca00078e00ff */
[----:B------:R-:W-:Y:S01]  /*a720*/  @P0 SHF.R.U32.HI R11, RZ, R3, R2 ;  /* 0x00000003ff0b0219 */ /* 0x000fe20000011602 */
[----:B------:R-:W-:-:S03]  /*a730*/  IMAD R2, R24, UR4, RZ ;  /* 0x0000000418027c24 */ /* 0x000fc6000f8e02ff */
[----:B------:R-:W-:Y:S01]  /*a740*/  SHF.R.S32.HI R3, RZ, 0x1f, R11 ;  /* 0x0000001fff037819 */ /* 0x000fe2000001140b */
[----:B------:R-:W-:Y:S01]  /*a750*/  IMAD R13, R23, UR5, R2 ;  /* 0x00000005170d7c24 */ /* 0x000fe2000f8e0202 */
[----:B------:R-:W-:-:S05]  /*a760*/  MOV R2, R11 ;  /* 0x0000000b00027202 */ /* 0x000fca0000000f00 */
[----:B------:R-:W-:Y:S01]  /*a770*/  IMAD.WIDE.U32 R2, R23, UR4, R2 ;  /* 0x0000000417027c25 */ /* 0x000fe2000f8e0002 */
[----:B------:R-:W-:-:S03]  /*a780*/  ULDC.64 UR4, c[0x0][0x418] ;  /* 0x0001060000047ab9 */ /* 0x000fc60000000a00 */
[----:B------:R-:W-:Y:S01]  /*a790*/  IMAD.IADD R3, R13, 0x1, R3 ;  /* 0x000000010d037824 */ /* 0x000fe200078e0203 */
[----:B------:R-:W-:-:S04]  /*a7a0*/  LEA R16, P0, R2, UR4, 0x2 ;  /* 0x0000000402107c11 */ /* 0x000fc8000f8010ff */
[----:B------:R-:W-:-:S05]  /*a7b0*/  LEA.HI.X R17, R2, UR5, R3, 0x2, P0 ;  /* 0x0000000502117c11 */ /* 0x000fca00080f1403 */
[----:B------:R0:W5:Y:S01]  /*a7c0*/  LDG.E R16, desc[UR50][R16.64] ;  /* 0x0000003210107981 */ /* 0x000162000c1e1900 */
[----:B------:R-:W-:-:S04]  /*a7d0*/  IMAD.MOV R2, RZ, RZ, -R11 ;  /* 0x000000ffff027224 */ /* 0x000fc800078e0a0b */
[----:B------:R-:W-:-:S07]  /*a7e0*/  IMAD R9, R9, R2, R0 ;  /* 0x0000000209097224 */ /* 0x000fce00078e0200 */
.L_x_10808:
[----:B------:R-:W1:Y:S01]  /*a7f0*/  SYNCS.PHASECHK.TRANS64.TRYWAIT P0, [R6+URZ+0x13280], R7 ;  /* 0x01328007060075a7 */ /* 0x000e62000800017f */
[----:B------:R-:W-:Y:S01]  /*a800*/  BSSY B1, `(.L_x_10809) ;  /* 0x0000003000017945 */ /* 0x000fe20003800000 */
[----:B------:R-:W-:-:S03]  /*a810*/  ISETP.NE.AND P1, PT, R28, RZ, PT ;  /* 0x000000ff1c00720c */ /* 0x000fc60003f25270 */
[----:B-1----:R-:W-:Y:S10]  /*a820*/  @!P0 BRA `(.L_x_10810) ;  /* 0x0000001800d88947 */ /* 0x002ff40003800000 */
.L_x_10868:
[----:B------:R-:W-:Y:S05]  /*a830*/  BSYNC B1 ;  /* 0x0000000000017941 */ /* 0x000fea0003800000 */
.L_x_10809:
[----:B------:R-:W-:Y:S04]  /*a840*/  BSSY B1, `(.L_x_10811) ;  /* 0x0000007000017945 */ /* 0x000fe80003800000 */
[----:B------:R-:W-:Y:S05]  /*a850*/  @P1 BRA `(.L_x_10812) ;  /* 0x0000000000141947 */ /* 0x000fea0003800000 */
[----:B------:R-:W-:Y:S01]  /*a860*/  ISETP.NE.AND P0, PT, R29, RZ, PT ;  /* 0x000000ff1d00720c */ /* 0x000fe20003f05270 */
[----:B------:R-:W-:-:S04]  /*a870*/  IMAD.MOV.U32 R3, RZ, RZ, 0x2800 ;  /* 0x00002800ff037424 */ /* 0x000fc800078e00ff */
[----:B------:R2:W-:Y:S08]  /*a880*/  SYNCS.ARRIVE.TRANS64 RZ, [R6+URZ+0x13270], R3 ;  /* 0x0132700306ff79a7 */ /* 0x0005f0000800003f */
[----:B------:R-:W-:Y:S05]  /*a890*/  @!P0 BRA `(.L_x_10812) ;  /* 0x0000000000048947 */ /* 0x000fea0003800000 */
[----:B------:R-:W-:Y:S01]  /*a8a0*/  BPT.TRAP 0x1 ;  /* 0x000000040000795c */ /* 0x000fe20000300000 */
.L_x_10812:
[----:B------:R-:W-:Y:S05]  /*a8b0*/  BSYNC B1 ;  /* 0x0000000000017941 */ /* 0x000fea0003800000 */
.L_x_10811:
[----:B------:R-:W-:Y:S01]  /*a8c0*/  MOV R10, RZ ;  /* 0x000000ff000a7202 */ /* 0x000fe20000000f00 */
[----:B--2---:R-:W-:Y:S01]  /*a8d0*/  IMAD.U32 R3, RZ, RZ, UR41 ;  /* 0x00000029ff037e24 */ /* 0x004fe2000f8e00ff */
[----:B------:R-:W-:Y:S01]  /*a8e0*/  UIADD3 UR4, UP0, UR52, 0x470, URZ ;  /* 0x0000047034047890 */ /* 0x000fe2000ff1e03f */
        /* <DEDUP_REMOVED lines=9> */
.L_x_10813:
        /* <DEDUP_REMOVED lines=13> */
.L_x_10869:
[----:B------:R-:W-:Y:S05]  /*aa50*/  BSYNC B1 ;  /* 0x0000000000017941 */ /* 0x000fea0003800000 */
.L_x_10814:
[----:B------:R-:W-:Y:S01]  /*aa60*/  BSSY B1, `(.L_x_10816) ;  /* 0x0000009000017945 */ /* 0x000fe20003800000 */
[----:B------:R-:W-:Y:S01]  /*aa70*/  MOV R2, 0x0 ;  /* 0x0000000000027802 */ /* 0x000fe20000000f00 */
[----:B------:R-:W-:Y:S02]  /*aa80*/  IMAD.MOV.U32 R3, RZ, RZ, 0x14f00000 ;  /* 0x14f00000ff037424 */ /* 0x000fe400078e00ff */
[----:B------:R-:W-:Y:S05]  /*aa90*/  @P1 BRA `(.L_x_10817) ;  /* 0x0000000000141947 */ /* 0x000fea0003800000 */
[----:B------:R-:W-:Y:S01]  /*aaa0*/  ISETP.NE.AND P0, PT, R29, RZ, PT ;  /* 0x000000ff1d00720c */ /* 0x000fe20003f05270 */
[----:B-12---:R-:W-:-:S04]  /*aab0*/  IMAD.MOV.U32 R7, RZ, RZ, 0x2800 ;  /* 0x00002800ff077424 */ /* 0x006fc800078e00ff */
[----:B------:R3:W-:Y:S08]  /*aac0*/  SYNCS.ARRIVE.TRANS64 RZ, [R6+URZ+0x13230], R7 ;  /* 0x0132300706ff79a7 */ /* 0x0007f0000800003f */
[----:B------:R-:W-:Y:S05]  /*aad0*/  @!P0 BRA `(.L_x_10817) ;  /* 0x0000000000048947 */ /* 0x000fea0003800000 */
[----:B------:R-:W-:Y:S01]  /*aae0*/  BPT.TRAP 0x1 ;  /* 0x000000040000795c */ /* 0x000fe20000300000 */
.L_x_10817:
[----:B------:R-:W-:Y:S05]  /*aaf0*/  BSYNC B1 ;  /* 0x0000000000017941 */ /* 0x000fea0003800000 */
.L_x_10816:
[----:B------:R-:W-:Y:S01]  /*ab00*/  R2UR UR7, R3 ;  /* 0x00000000030772ca */ /* 0x000fe200000e0000 */
[----:B------:R-:W-:Y:S01]  /*ab10*/  UIADD3 UR4, UP0, UR52, 0x370, URZ ;  /* 0x0000037034047890 */ /* 0x000fe2000ff1e03f */
[----:B------:R-:W-:Y:S02]  /*ab20*/  R2UR UR10, R10 ;  /* 0x000000000a0a72ca */ /* 0x000fe400000e0000 */
[----:B------:R-:W-:Y:S01]  /*ab30*/  R2UR UR6, R2 ;  /* 0x00000000020672ca */ /* 0x000fe200000e0000 */
[----:B------:R-:W-:Y:S01]  /*ab40*/  VIADD R2, R8, 0xe000 ;  /* 0x0000e00008027836 */ /* 0x000fe20000000000 */
[----:B------:R-:W-:Y:S01]  /*ab50*/  PLOP3.LUT P0, PT, PT, PT, PT, 0x80, 0x0 ;  /* 0x000000000000781c */ /* 0x000fe20003f0f070 */
[----:B------:R-:W-:Y:S01]  /*ab60*/  UIADD3.X UR5, URZ, UR53, URZ, UP0, !UPT ;  /* 0x000000353f057290 */ /* 0x000fe200087fe43f */
[----:B-123--:R-:W-:-:S11]  /*ab70*/  IADD3 R6, R6, 0x13230, RZ ;  /* 0x0001323006067810 */ /* 0x00efd60007ffe0ff */
.L_x_10818:
        /* <DEDUP_REMOVED lines=10> */
.L_x_10807:
[----:B------:R-:W-:Y:S05]  /*ac20*/  BSYNC B0 ;  /* 0x0000000000007941 */ /* 0x000fea0003800000 */
.L_x_10806:
[----:B------:R-:W-:-:S06]  /*ac30*/  UISETP.NE.AND UP0, UPT, UR42, 0x3, UPT ;  /* 0x000000032a00788c */ /* 0x000fcc000bf05270 */
[----:B------:R-:W-:-:S13]  /*ac40*/  PLOP3.LUT P0, PT, PT, PT, UP0, 0x80, 0x0 ;  /* 0x000000000000781c */ /* 0x000fda0003f0f008 */
[----:B------:R-:W-:Y:S05]  /*ac50*/  @!P0 BRA `(.L_x_10819) ;  /* 0x0000000000048947 */ /* 0x000fea0003800000 */
[----:B------:R-:W-:Y:S01]  /*ac60*/  BPT.TRAP 0x1 ;  /* 0x000000040000795c */ /* 0x000fe20000300000 */
.L_x_10819:
[----:B------:R-:W-:Y:S01]  /*ac70*/  LOP3.LUT R2, R5, 0x1, RZ, 0x3c, !PT ;  /* 0x0000000105027812 */ /* 0x000fe200078e3cff */
[----:B------:R-:W-:Y:S01]  /*ac80*/  IMAD.U32 R6, RZ, RZ, UR47 ;  /* 0x0000002fff067e24 */ /* 0x000fe2000f8e00ff */
[----:B------:R-:W-:Y:S01]  /*ac90*/  LEA R3, R4, UR41, 0x3 ;  /* 0x0000002904037c11 */ /* 0x000fe2000f8e18ff */
[----:B------:R-:W-:Y:S01]  /*aca0*/  BSSY B0, `(.L_x_10820) ;  /* 0x0000005000007945 */ /* 0x000fe20003800000 */
[----:B------:R-:W-:Y:S02]  /*acb0*/  SHF.L.U32 R2, R2, 0x1f, RZ ;  /* 0x0000001f02027819 */ /* 0x000fe400000006ff */
[----:B------:R-:W-:Y:S02]  /*acc0*/  ISETP.NE.AND P1, PT, R6, 0x3, PT ;  /* 0x000000030600780c */ /* 0x000fe40003f25270 */
[----:B------:R-:W1:Y:S02]  /*acd0*/  SYNCS.PHASECHK.TRANS64.TRYWAIT P0, [R3+URZ+0x13270], R2 ;  /* 0x01327002030075a7 */ /* 0x000e64000800017f */
[----:B-1----:R-:W-:Y:S09]  /*ace0*/  @!P0 BRA `(.L_x_10821) ;  /* 0x0000001400d08947 */ /* 0x002ff20003800000 */
.L_x_10870:
[----:B------:R-:W-:Y:S05]  /*acf0*/  BSYNC B0 ;  /* 0x0000000000007941 */ /* 0x000fea0003800000 */
.L_x_10820:
[----:B------:R-:W-:Y:S05]  /*ad00*/  @!P1 BRA `(.L_x_10822) ;  /* 0x0000000000049947 */ /* 0x000fea0003800000 */
[----:B------:R-:W-:Y:S01]  /*ad10*/  BPT.TRAP 0x1 ;  /* 0x000000040000795c */ /* 0x000fe20000300000 */
.L_x_10822:
[----:B-1----:R-:W-:Y:S01]  /*ad20*/  SHF.L.U32 R2, R5, 0x1f, RZ ;  /* 0x0000001f05027819 */ /* 0x002fe200000006ff */
[----:B------:R-:W-:-:S03]  /*ad30*/  IMAD R10, R4, 0x2800, RZ ;  /* 0x00002800040a7824 */ /* 0x000fc600078e02ff */
[----:B------:R-:W1:Y:S02]  /*ad40*/  SYNCS.PHASECHK.TRANS64.TRYWAIT P0, [R3+URZ+0x13260], R2 ;  /* 0x01326002030075a7 */ /* 0x000e64000800017f */
[----:B-1----:R-:W-:Y:S05]  /*ad50*/  @!P0 BRA `(.L_x_10823) ;  /* 0x0000001400c88947 */ /* 0x002fea0003800000 */
.L_x_10871:
[C---:B-1----:R-:W-:Y:S01]  /*ad60*/  LOP3.LUT R2, R10.reuse, R26, RZ, 0xfc, !PT ;  /* 0x0000001a0a027212 */ /* 0x042fe200078efcff */
[----:B------:R-:W-:Y:S05]  /*ad70*/  WARPSYNC.ALL ;  /* 0x0000000000007948 */ /* 0x000fea0003800000 */
[----:B------:R-:W1:Y:S01]  /*ad80*/  LDSM.16.MT88.4 R4, [R2+UR41+0x6000] ;  /* 0x006000290204783b */ /* 0x000e620008004200 */
[----:B------:R-:W-:-:S05]  /*ad90*/  LOP3.LUT R12, R10, R25, RZ, 0xfc, !PT ;  /* 0x000000190a0c7212 */ /* 0x000fca00078efcff */
[----:B------:R-:W-:Y:S01]  /*ada0*/  VIADD R12, R12, UR41 ;  /* 0x000000290c0c7c36 */ /* 0x000fe20008000000 */
[C-C-:B-1----:R-:W-:Y:S02]  /*adb0*/  PRMT R8, R4.reuse, 0x6420, R5.reuse ;  /* 0x0000642004087816 */ /* 0x142fe40000000005 */
[----:B------:R-:W-:Y:S02]  /*adc0*/  PRMT R9, R4, 0x7531, R5 ;  /* 0x0000753104097816 */ /* 0x000fe40000000005 */
[C-C-:B------:R-:W-:Y:S02]  /*add0*/  PRMT R10, R6.reuse, 0x6420, R7.reuse ;  /* 0x00006420060a7816 */ /* 0x140fe40000000007 */
[----:B------:R-:W-:-:S05]  /*ade0*/  PRMT R11, R6, 0x7531, R7 ;  /* 0x00007531060b7816 */ /* 0x000fca0000000007 */
[----:B------:R-:W-:Y:S04]  /*adf0*/  STSM.16.M88.4 [R12+0x1000], R8 ;  /* 0x001000080c007844 */ /* 0x000fe80000000200 */
[----:B------:R-:W1:Y:S02]  /*ae00*/  LDSM.16.MT88.4 R4, [R2+UR41+0x6800] ;  /* 0x006800290204783b */ /* 0x000e640008004200 */
[C-C-:B-1----:R-:W-:Y:S02]  /*ae10*/  PRMT R8, R4.reuse, 0x6420, R5.reuse ;  /* 0x0000642004087816 */ /* 0x142fe40000000005 */
[----:B------:R-:W-:Y:S02]  /*ae20*/  PRMT R9, R4, 0x7531, R5 ;  /* 0x0000753104097816 */ /* 0x000fe40000000005 */
[----:B------:R-:W-:-:S02]  /*ae30*/  PRMT R10, R6, 0x6420, R7 ;  /* 0x00006420060a7816 */ /* 0x000fc40000000007 */
        /* <DEDUP_REMOVED lines=28> */
.L_x_10824:
[----:B--2---:R2:W-:Y:S01]  /*b000*/  SYNCS.ARRIVE.TRANS64.A1T0 RZ, [R3+URZ+0x13250], RZ ;  /* 0x013250ff03ff79a7 */ /* 0x0045e2000810003f */
[----:B------:R-:W-:Y:S01]  /*b010*/  BAR.SYNC.DEFER_BLOCKING 0x2, 0x80 ;  /* 0x0082000000007b1d */ /* 0x000fe20000010000 */
[----:B------:R-:W-:Y:S01]  /*b020*/  ISETP.NE.AND P0, PT, R28, RZ, PT ;  /* 0x000000ff1c00720c */ /* 0x000fe20003f05270 */
[----:B------:R-:W-:Y:S02]  /*b030*/  IMAD.MOV.U32 R5, RZ, RZ, R19 ;  /* 0x000000ffff057224 */ /* 0x000fe400078e0013 */
[----:B------:R-:W-:-:S10]  /*b040*/  IMAD.MOV.U32 R4, RZ, RZ, R18 ;  /* 0x000000ffff047224 */ /* 0x000fd400078e0012 */
[----:B------:R-:W-:-:S05]  /*b050*/  @!P0 VIADD R2, R3, 0x13280 ;  /* 0x0001328003028836 */ /* 0x000fca0000000000 */
[----:B------:R-:W-:-:S04]  /*b060*/  @!P0 PRMT R2, RZ, 0x654, R2 ;  /* 0x00000654ff028816 */ /* 0x000fc80000000002 */
[----:B------:R2:W-:Y:S01]  /*b070*/  @!P0 SYNCS.ARRIVE.TRANS64.RED.A1T0 RZ, [R2+URZ], RZ ;  /* 0x000000ff02ff89a7 */ /* 0x0005e2000810043f */
[C---:B------:R-:W-:Y:S02]  /*b080*/  ISETP.GT.AND P0, PT, R0.reuse, RZ, PT ;  /* 0x000000ff0000720c */ /* 0x040fe40003f04270 */
[----:B------:R-:W-:-:S11]  /*b090*/  IADD3 R0, R0, -0x1, RZ ;  /* 0xffffffff00007810 */ /* 0x000fd60007ffe0ff */
[----:B--2---:R-:W-:Y:S05]  /*b0a0*/  @P0 BRA `(.L_x_10825) ;  /* 0xfffffff400500947 */ /* 0x004fea000383ffff */
.L_x_10805:
[----:B------:R-:W-:-:S06]  /*b0b0*/  UISETP.NE.AND UP0, UPT, UR42, 0x3, UPT ;  /* 0x000000032a00788c */ /* 0x000fcc000bf05270 */
[----:B------:R-:W-:-:S13]  /*b0c0*/  PLOP3.LUT P0, PT, PT, PT, UP0, 0x80, 0x0 ;  /* 0x000000000000781c */ /* 0x000fda0003f0f008 */
[----:B------:R-:W-:Y:S05]  /*b0d0*/  @!P0 BRA `(.L_x_10826) ;  /* 0x0000000000048947 */ /* 0x000fea0003800000 */
[----:B------:R-:W-:Y:S01]  /*b0e0*/  BPT.TRAP 0x1 ;  /* 0x000000040000795c */ /* 0x000fe20000300000 */
.L_x_10826:
        /* <DEDUP_REMOVED lines=8> */
.L_x_10872:
[----:B------:R-:W-:Y:S05]  /*b170*/  BSYNC B0 ;  /* 0x0000000000007941 */ /* 0x000fea0003800000 */
.L_x_10827:
[----:B------:R-:W-:Y:S05]  /*b180*/  @!P1 BRA `(.L_x_10829) ;  /* 0x0000000000049947 */ /* 0x000fea0003800000 */
[----:B------:R-:W-:Y:S01]  /*b190*/  BPT.TRAP 0x1 ;  /* 0x000000040000795c */ /* 0x000fe20000300000 */
.L_x_10829:
[----:B------:R-:W-:Y:S01]  /*b1a0*/  SHF.L.U32 R5, R19, 0x1f, RZ ;  /* 0x0000001f13057819 */ /* 0x000fe200000006ff */
[----:B0-----:R-:W-:-:S03]  /*b1b0*/  IMAD R3, R18, 0x2800, RZ ;  /* 0x0000280012037824 */ /* 0x001fc600078e02ff */
[----:B------:R-:W0:Y:S02]  /*b1c0*/  SYNCS.PHASECHK.TRANS64.TRYWAIT P0, [R2+URZ+0x13260], R5 ;  /* 0x01326005020075a7 */ /* 0x000e24000800017f */
[----:B------:R-:W-:Y:S01]  /*b1d0*/  LOP3.LUT R0, R3, R26, RZ, 0xfc, !PT ;  /* 0x0000001a03007212 */ /* 0x000fe200078efcff */
[----:B0-----:R-:W-:Y:S06]  /*b1e0*/  @!P0 BRA `(.L_x_10830) ;  /* 0x0000001000cc8947 */ /* 0x001fec0003800000 */
.L_x_10873:
[----:B------:R-:W-:Y:S05]  /*b1f0*/  WARPSYNC.ALL ;  /* 0x0000000000007948 */ /* 0x000fea0003800000 */
[----:B0-----:R-:W1:Y:S01]  /*b200*/  LDSM.16.MT88.4 R4, [R0+UR41+0x6000] ;  /* 0x006000290004783b */ /* 0x001e620008004200 */
[----:B------:R-:W-:-:S04]  /*b210*/  LOP3.LUT R3, R3, R25, RZ, 0xfc, !PT ;  /* 0x0000001903037212 */ /* 0x000fc800078efcff */
[----:B------:R-:W-:Y:S02]  /*b220*/  IADD3 R3, R3, UR41, RZ ;  /* 0x0000002903037c10 */ /* 0x000fe4000fffe0ff */
[C-C-:B-1----:R-:W-:Y:S02]  /*b230*/  PRMT R8, R4.reuse, 0x6420, R5.reuse ;  /* 0x0000642004087816 */ /* 0x142fe40000000005 */
        /* <DEDUP_REMOVED lines=36> */
.L_x_10831:
[----:B0-----:R-:W0:Y:S01]  /*b480*/  LDC R3, c[0x0][0xc34] ;  /* 0x00030d00ff037b82 */ /* 0x001e220000000800 */
[----:B------:R-:W-:Y:S01]  /*b490*/  ISETP.NE.AND P0, PT, R28, RZ, PT ;  /* 0x000000ff1c00720c */ /* 0x000fe20003f05270 */
[----:B------:R-:W-:Y:S01]  /*b4a0*/  UIADD3 UR48, UR43, UR48, URZ ;  /* 0x000000302b307290 */ /* 0x000fe2000fffe03f */
[----:B------:R-:W-:Y:S01]  /*b4b0*/  VIADD R18, R18, 0x1 ;  /* 0x0000000112127836 */ /* 0x000fe20000000000 */
[----:B------:R-:W-:Y:S01]  /*b4c0*/  UIADD3 UR46, UR46, 0x1, URZ ;  /* 0x000000012e2e7890 */ /* 0x000fe2000fffe03f */
[----:B-1----:R-:W-:Y:S09]  /*b4d0*/  SYNCS.ARRIVE.TRANS64.A1T0 RZ, [R2+URZ+0x13250], RZ ;  /* 0x013250ff02ff79a7 */ /* 0x002ff2000810003f */
[----:B------:R-:W-:-:S05]  /*b4e0*/  @!P0 VIADD R0, R2, 0x13280 ;  /* 0x0001328002008836 */ /* 0x000fca0000000000 */
[----:B------:R-:W-:Y:S01]  /*b4f0*/  @!P0 PRMT R0, RZ, 0x654, R0 ;  /* 0x00000654ff008816 */ /* 0x000fe20000000000 */
[----:B------:R-:W-:Y:S01]  /*b500*/  BAR.SYNC.DEFER_BLOCKING 0x2, 0x80 ;  /* 0x0082000000007b1d */ /* 0x000fe20000010000 */
[----:B0-----:R-:W-:-:S05]  /*b510*/  ISETP.LE.AND P1, PT, R3, UR48, PT ;  /* 0x0000003003007c0c */ /* 0x001fca000bf23270 */
[----:B------:R0:W-:Y:S01]  /*b520*/  @!P0 SYNCS.ARRIVE.TRANS64.RED.A1T0 RZ, [R0+URZ], RZ ;  /* 0x000000ff00ff89a7 */ /* 0x0001e2000810043f */
[----:B------:R-:W-:-:S04]  /*b530*/  ISETP.NE.AND P0, PT, R18, 0x2, PT ;  /* 0x000000021200780c */ /* 0x000fc80003f05270 */
[----:B------:R-:W-:Y:S02]  /*b540*/  SEL R18, R18, RZ, P0 ;  /* 0x000000ff12127207 */ /* 0x000fe40000000000 */
[----:B0-----:R-:W-:-:S04]  /*b550*/  SEL R0, RZ, 0x1, P0 ;  /* 0x00000001ff007807 */ /* 0x001fc80000000000 */
[----:B------:R-:W-:Y:S01]  /*b560*/  LOP3.LUT R19, R19, R0, RZ, 0x3c, !PT ;  /* 0x0000000013137212 */ /* 0x000fe200078e3cff */
[----:B------:R-:W-:Y:S06]  /*b570*/  @!P1 BRA `(.L_x_10832) ;  /* 0xffffffd8005c9947 */ /* 0x000fec000383ffff */
[----:B------:R-:W-:-:S12]  /*b580*/  ULOP3.LUT UR46, UR46, 0x1, URZ, 0xc, !UPT ;  /* 0x000000012e2e7892 */ /* 0x000fd8000f8e0c3f */
.L_x_10789:
[----:B------:R-:W0:Y:S01]  /*b590*/  S2R R3, SR_CgaCtaId ;  /* 0x0000000000037919 */ /* 0x000e220000008800 */
[----:B------:R-:W-:Y:S01]  /*b5a0*/  MOV R0, 0x400 ;  /* 0x0000040000007802 */ /* 0x000fe20000000f00 */
[----:B------:R-:W-:-:S03]  /*b5b0*/  IMAD.U32 R2, RZ, RZ, UR46 ;  /* 0x0000002eff027e24 */ /* 0x000fc6000f8e00ff */
[----:B0-----:R-:W-:Y:S02]  /*b5c0*/  LEA R7, R3, R0, 0x18 ;  /* 0x0000000003077211 */ /* 0x001fe400078ec0ff */
[----:B------:R-:W-:-:S04]  /*b5d0*/  SHF.L.U32 R0, R2, 0x1f, RZ ;  /* 0x0000001f02007819 */ /* 0x000fc800000006ff */
[----:B------:R-:W0:Y:S02]  /*b5e0*/  SYNCS.PHASECHK.TRANS64.TRYWAIT P0, [R7+URZ+0x13220], R0 ;  /* 0x01322000070075a7 */ /* 0x000e24000800017f */
[----:B0-----:R-:W-:Y:S05]  /*b5f0*/  @!P0 BRA `(.L_x_10833) ;  /* 0x0000000c00dc8947 */ /* 0x001fea0003800000 */
.L_x_10874:
        /* <DEDUP_REMOVED lines=10> */
[----:B------:R-:W-:-:S04]  /*b6a0*/  MOV R0, UR4 ;  /* 0x0000000400007c02 */ /* 0x000fc80008000f00 */
[----:B------:R-:W-:-:S13]  /*b6b0*/  ISETP.NE.AND P0, PT, R0, 0x3, PT ;  /* 0x000000030000780c */ /* 0x000fda0003f05270 */
[----:B------:R-:W-:Y:S05]  /*b6c0*/  @!P0 BRA `(.L_x_10836) ;  /* 0x0000000000048947 */ /* 0x000fea0003800000 */
[----:B------:R-:W-:Y:S01]  /*b6d0*/  BPT.TRAP 0x1 ;  /* 0x000000040000795c */ /* 0x000fe20000300000 */
.L_x_10836:
        /* <DEDUP_REMOVED lines=12> */
.L_x_10875:
[----:B------:R-:W1:Y:S02]  /*b7a0*/  SYNCS.PHASECHK.TRANS64.TRYWAIT P1, [R3+URZ], R0 ;  /* 0x00000000030075a7 */ /* 0x000e64000802017f */
[----:B-1----:R-:W-:Y:S05]  /*b7b0*/  @!P1 BRA `(.L_x_10838) ;  /* 0x0000000c00949947 */ /* 0x002fea0003800000 */
.L_x_10876:
[----:B------:R-:W-:Y:S05]  /*b7c0*/  @!P0 BRA `(.L_x_10839) ;  /* 0x0000000000048947 */ /* 0x000fea0003800000 */
[----:B------:R-:W-:Y:S01]  /*b7d0*/  BPT.TRAP 0x1 ;  /* 0x000000040000795c */ /* 0x000fe20000300000 */
.L_x_10839:
[----:B-1----:R-:W-:-:S04]  /*b7e0*/  IMAD R3, R18, 0x8, R7 ;  /* 0x0000000812037824 */ /* 0x002fc800078e0207 */
[----:B------:R-:W1:Y:S02]  /*b7f0*/  SYNCS.PHASECHK.TRANS64.TRYWAIT P1, [R3+URZ+0x13260], R4 ;  /* 0x01326004030075a7 */ /* 0x000e64000802017f */
[----:B-1----:R-:W-:Y:S05]  /*b800*/  @!P1 BRA `(.L_x_10840) ;  /* 0x0000000c00949947 */ /* 0x002fea0003800000 */
.L_x_10877:
[----:B------:R-:W-:Y:S05]  /*b810*/  @!P0 BRA `(.L_x_10841) ;  /* 0x0000000000048947 */ /* 0x000fea0003800000 */
[----:B------:R-:W-:Y:S01]  /*b820*/  BPT.TRAP 0x1 ;  /* 0x000000040000795c */ /* 0x000fe20000300000 */
.L_x_10841:
[----:B0-----:R-:W-:-:S04]  /*b830*/  IMAD R5, R6, 0x8, R7 ;  /* 0x0000000806057824 */ /* 0x001fc800078e0207 */
[----:B------:R-:W0:Y:S02]  /*b840*/  SYNCS.PHASECHK.TRANS64.TRYWAIT P1, [R5+URZ+0x13260], R0 ;  /* 0x01326000050075a7 */ /* 0x000e24000802017f */
[----:B0-----:R-:W-:Y:S05]  /*b850*/  @!P1 BRA `(.L_x_10842) ;  /* 0x0000000c00949947 */ /* 0x001fea0003800000 */
.L_x_10878:
[----:B------:R-:W-:Y:S05]  /*b860*/  @!P0 BRA `(.L_x_10843) ;  /* 0x0000000000048947 */ /* 0x000fea0003800000 */
[----:B------:R-:W-:Y:S01]  /*b870*/  BPT.TRAP 0x1 ;  /* 0x000000040000795c */ /* 0x000fe20000300000 */
.L_x_10843:
[----:B------:R-:W2:Y:S02]  /*b880*/  SYNCS.PHASECHK.TRANS64.TRYWAIT P0, [R3+URZ+0x13280], R4 ;  /* 0x01328004030075a7 */ /* 0x000ea4000800017f */
[----:B--2---:R-:W-:Y:S05]  /*b890*/  @!P0 BRA `(.L_x_10844) ;  /* 0x0000000c00988947 */ /* 0x004fea0003800000 */
.L_x_10845:
[----:B---3--:R3:W4:Y:S02]  /*b8a0*/  SYNCS.PHASECHK.TRANS64.TRYWAIT P0, [R5+URZ+0x13280], R0 ;  /* 0x01328000050075a7 */ /* 0x008724000800017f */
[----:B----4-:R-:W-:Y:S05]  /*b8b0*/  @!P0 NANOSLEEP.SYNCS 0x989680 ;  /* 0x009896800000895d */ /* 0x010fea0003900000 */
[----:B------:R-:W4:Y:S02]  /*b8c0*/  @!P0 SYNCS.PHASECHK.TRANS64 P0, [R5+URZ+0x13280], R0 ;  /* 0x01328000050085a7 */ /* 0x000f24000800007f */
[----:B----4-:R-:W-:Y:S05]  /*b8d0*/  @!P0 BRA `(.L_x_10845) ;  /* 0xfffffffc00f08947 */ /* 0x010fea000383ffff */
.L_x_10835:
[----:B------:R-:W-:Y:S05]  /*b8e0*/  BSYNC B0 ;  /* 0x0000000000007941 */ /* 0x000fea0003800000 */
.L_x_10834:
[----:B------:R-:W-:Y:S05]  /*b8f0*/  EXIT ;  /* 0x000000000000794d */ /* 0x000fea0003800000 */
.L_x_10767:
[----:B0-----:R-:W-:-:S04]  /*b900*/  IMAD.U32 R3, RZ, RZ, UR48 ;  /* 0x00000030ff037e24 */ /* 0x001fc8000f8e00ff */
[----:B------:R0:W1:Y:S03]  /*b910*/  SYNCS.PHASECHK.TRANS64.TRYWAIT P1, [R3+URZ+0x13200], R6 ;  /* 0x01320006030075a7 */ /* 0x000066000802017f */
[----:B-1----:R-:W-:Y:S05]  /*b920*/  @!P1 NANOSLEEP.SYNCS 0x989680 ;  /* 0x009896800000995d */ /* 0x002fea0003900000 */
[----:B------:R-:W1:Y:S02]  /*b930*/  @!P1 SYNCS.PHASECHK.TRANS64 P1, [R3+URZ+0x13200], R6 ;  /* 0x01320006030095a7 */ /* 0x000e64000802007f */
[----:B-1----:R-:W-:Y:S05]  /*b940*/  @!P1 BRA `(.L_x_10767) ;  /* 0xfffffffc00ec9947 */ /* 0x002fea000383ffff */
[----:B------:R-:W-:Y:S05]  /*b950*/  BRA `(.L_x_10846) ;  /* 0xffffff5800cc7947 */ /* 0x000fea000383ffff */
.L_x_10771:
[----:B-1----:R1:W2:Y:S02]  /*b960*/  SYNCS.PHASECHK.TRANS64.TRYWAIT P1, [R3+URZ+0x13230], R2 ;  /* 0x01323002030075a7 */ /* 0x0022a4000802017f */
[----:B--2---:R-:W-:Y:S05]  /*b970*/  @!P1 NANOSLEEP.SYNCS 0x989680 ;  /* 0x009896800000995d */ /* 0x004fea0003900000 */
[----:B------:R-:W2:Y:S02]  /*b980*/  @!P1 SYNCS.PHASECHK.TRANS64 P1, [R3+URZ+0x13230], R2 ;  /* 0x01323002030095a7 */ /* 0x000ea4000802007f */
[----:B--2---:R-:W-:Y:S05]  /*b990*/  @!P1 BRA `(.L_x_10771) ;  /* 0xfffffffc00f09947 */ /* 0x004fea000383ffff */
[----:B------:R-:W-:Y:S05]  /*b9a0*/  BRA `(.L_x_10770) ;  /* 0xffffff5800e87947 */ /* 0x000fea000383ffff */
.L_x_10776:
[----:B-1----:R-:W-:-:S04]  /*b9b0*/  MOV R8, UR17 ;  /* 0x0000001100087c02 */ /* 0x002fc80008000f00 */
[----:B------:R1:W2:Y:S03]  /*b9c0*/  SYNCS.PHASECHK.TRANS64.TRYWAIT P1, [R8+URZ+0x13230], R7 ;  /* 0x01323007080075a7 */ /* 0x0002a6000802017f */
[----:B--2---:R-:W-:Y:S05]  /*b9d0*/  @!P1 NANOSLEEP.SYNCS 0x989680 ;  /* 0x009896800000995d */ /* 0x004fea0003900000 */
[----:B------:R-:W2:Y:S02]  /*b9e0*/  @!P1 SYNCS.PHASECHK.TRANS64 P1, [R8+URZ+0x13230], R7 ;  /* 0x01323007080095a7 */ /* 0x000ea4000802007f */
[----:B--2---:R-:W-:Y:S05]  /*b9f0*/  @!P1 BRA `(.L_x_10776) ;  /* 0xfffffffc00ec9947 */ /* 0x004fea000383ffff */
[----:B------:R-:W-:Y:S05]  /*ba00*/  BRA `(.L_x_10775) ;  /* 0xffffff8c00547947 */ /* 0x000fea000383ffff */
.L_x_10780:
[----:B-1----:R-:W-:-:S04]  /*ba10*/  IMAD.U32 R8, RZ, RZ, UR9 ;  /* 0x00000009ff087e24 */ /* 0x002fc8000f8e00ff */
[----:B------:R1:W2:Y:S03]  /*ba20*/  SYNCS.PHASECHK.TRANS64.TRYWAIT P1, [R8+URZ+0x13250], R7 ;  /* 0x01325007080075a7 */ /* 0x0002a6000802017f */
[----:B--2---:R-:W-:Y:S05]  /*ba30*/  @!P1 NANOSLEEP.SYNCS 0x989680 ;  /* 0x009896800000995d */ /* 0x004fea0003900000 */
[----:B------:R-:W2:Y:S02]  /*ba40*/  @!P1 SYNCS.PHASECHK.TRANS64 P1, [R8+URZ+0x13250], R7 ;  /* 0x01325007080095a7 */ /* 0x000ea4000802007f */
[----:B--2---:R-:W-:Y:S05]  /*ba50*/  @!P1 BRA `(.L_x_10780) ;  /* 0xfffffffc00ec9947 */ /* 0x004fea000383ffff */
[----:B------:R-:W-:Y:S05]  /*ba60*/  BRA `(.L_x_10779) ;  /* 0xffffff9000607947 */ /* 0x000fea000383ffff */
.L_x_10786:
[----:B-1----:R-:W-:-:S04]  /*ba70*/  IMAD.U32 R3, RZ, RZ, UR4 ;  /* 0x00000004ff037e24 */ /* 0x002fc8000f8e00ff */
[----:B------:R1:W2:Y:S03]  /*ba80*/  SYNCS.PHASECHK.TRANS64.TRYWAIT P1, [R3+URZ+0x13250], R0 ;  /* 0x01325000030075a7 */ /* 0x0002a6000802017f */
[----:B--2---:R-:W-:Y:S05]  /*ba90*/  @!P1 NANOSLEEP.SYNCS 0x989680 ;  /* 0x009896800000995d */ /* 0x004fea0003900000 */
[----:B------:R-:W2:Y:S02]  /*baa0*/  @!P1 SYNCS.PHASECHK.TRANS64 P1, [R3+URZ+0x13250], R0 ;  /* 0x01325000030095a7 */ /* 0x000ea4000802007f */
[----:B--2---:R-:W-:Y:S05]  /*bab0*/  @!P1 BRA `(.L_x_10786) ;  /* 0xfffffffc00ec9947 */ /* 0x004fea000383ffff */
[----:B------:R-:W-:Y:S05]  /*bac0*/  BRA `(.L_x_10785) ;  /* 0xffffffb800247947 */ /* 0x000fea000383ffff */
.L_x_10794:
[----:B------:R-:W-:Y:S01]  /*bad0*/  IMAD.MOV.U32 R13, RZ, RZ, R17 ;  /* 0x000000ffff0d7224 */ /* 0x000fe200078e0011 */
[----:B------:R-:W-:Y:S01]  /*bae0*/  MOV R12, RZ ;  /* 0x000000ff000c7202 */ /* 0x000fe20000000f00 */
[----:B------:R-:W-:Y:S02]  /*baf0*/  IMAD.MOV.U32 R11, RZ, RZ, 0x1f ;  /* 0x0000001fff0b7424 */ /* 0x000fe400078e00ff */
[----:B------:R-:W-:-:S07]  /*bb00*/  IMAD.MOV.U32 R15, RZ, RZ, -0x1 ;  /* 0xffffffffff0f7424 */ /* 0x000fce00078e00ff */
[----:B------:R-:W-:Y:S05]  /*bb10*/  WARPSYNC.COLLECTIVE R15, `(.L_x_10847) ;  /* 0x000000000f087348 */ /* 0x000fea0003c00000 */
[----:B------:R0:W1:Y:S02]  /*bb20*/  SHFL.IDX P6, R14, R13, R12, R11 ;  /* 0x0000000c0d0e7389 */ /* 0x00006400000c000b */
[----:B01----:R-:W-:Y:S01]  /*bb30*/  ENDCOLLECTIVE ;  /* 0x000000000000791b */ /* 0x003fe20003800000 */
.L_x_10847:
[----:B------:R-:W-:Y:S05]  /*bb40*/  BRA `(.L_x_10848) ;  /* 0xffffffd800e47947 */ /* 0x000fea000383ffff */
.L_x_10796:
[----:B------:R-:W-:Y:S01]  /*bb50*/  BSSY B0, `(.L_x_10849) ;  /* 0x0000006000007945 */ /* 0x000fe20003800000 */
[----:B------:R-:W-:-:S07]  /*bb60*/  IMAD.MOV.U32 R15, RZ, RZ, -0x1 ;  /* 0xffffffffff0f7424 */ /* 0x000fce00078e00ff */
[----:B0-----:R-:W-:Y:S05]  /*bb70*/  WARPSYNC.COLLECTIVE R15, `(.L_x_10850) ;  /* 0x000000000f0c7348 */ /* 0x001fea0003c00000 */
[----:B------:R-:W-:Y:S02]  /*bb80*/  ELECT P6, UR62, PT ;  /* 0x00000000003e782f */ /* 0x000fe400038c0000 */
[----:B------:R-:W-:Y:S01]  /*bb90*/  MOV R14, UR62 ;  /* 0x0000003e000e7c02 */ /* 0x000fe20008000f00 */
[----:B0-----:R-:W-:Y:S10]  /*bba0*/  ENDCOLLECTIVE ;  /* 0x000000000000791b */ /* 0x001ff40003800000 */
.L_x_10850:
[----:B------:R-:W-:Y:S05]  /*bbb0*/  BSYNC B0 ;  /* 0x0000000000007941 */ /* 0x000fea0003800000 */
.L_x_10849:
[----:B------:R-:W-:Y:S05]  /*bbc0*/  BRA `(.L_x_10851) ;  /* 0xffffffd800ec7947 */ /* 0x000fea000383ffff */
.L_x_10798:
[----:B--2---:R2:W3:Y:S02]  /*bbd0*/  SYNCS.PHASECHK.TRANS64.TRYWAIT P0, [R3+URZ+0x13280], R0 ;  /* 0x01328000030075a7 */ /* 0x0044e4000800017f */
[----:B---3--:R-:W-:Y:S05]  /*bbe0*/  @!P0 NANOSLEEP.SYNCS 0x989680 ;  /* 0x009896800000895d */ /* 0x008fea0003900000 */
[----:B------:R-:W3:Y:S02]  /*bbf0*/  @!P0 SYNCS.PHASECHK.TRANS64 P0, [R3+URZ+0x13280], R0 ;  /* 0x01328000030085a7 */ /* 0x000ee4000800007f */
[----:B---3--:R-:W-:Y:S05]  /*bc00*/  @!P0 BRA `(.L_x_10798) ;  /* 0xfffffffc00f08947 */ /* 0x008fea000383ffff */
[----:B------:R-:W-:Y:S05]  /*bc10*/  BRA `(.L_x_10852) ;  /* 0xffffffdc00407947 */ /* 0x000fea000383ffff */
.L_x_10800:
[----:B-1----:R1:W3:Y:S02]  /*bc20*/  SYNCS.PHASECHK.TRANS64.TRYWAIT P0, [R3+URZ+0x13240], R0 ;  /* 0x01324000030075a7 */ /* 0x0022e4000800017f */
[----:B---3--:R-:W-:Y:S05]  /*bc30*/  @!P0 NANOSLEEP.SYNCS 0x989680 ;  /* 0x009896800000895d */ /* 0x008fea0003900000 */
[----:B------:R-:W3:Y:S02]  /*bc40*/  @!P0 SYNCS.PHASECHK.TRANS64 P0, [R3+URZ+0x13240], R0 ;  /* 0x01324000030085a7 */ /* 0x000ee4000800007f */
[----:B---3--:R-:W-:Y:S05]  /*bc50*/  @!P0 BRA `(.L_x_10800) ;  /* 0xfffffffc00f08947 */ /* 0x008fea000383ffff */
[----:B------:R-:W-:Y:S05]  /*bc60*/  BRA `(.L_x_10853) ;  /* 0xffffffdc00887947 */ /* 0x000fea000383ffff */
.L_x_10803:
[----:B------:R-:W-:Y:S01]  /*bc70*/  MOV R13, R7 ;  /* 0x00000007000d7202 */ /* 0x000fe20000000f00 */
[----:B------:R-:W-:Y:S02]  /*bc80*/  IMAD.MOV.U32 R12, RZ, RZ, RZ ;  /* 0x000000ffff0c7224 */ /* 0x000fe400078e00ff */
[----:B------:R-:W-:Y:S02]  /*bc90*/  IMAD.MOV.U32 R11, RZ, RZ, 0x1c1f ;  /* 0x00001c1fff0b7424 */ /* 0x000fe400078e00ff */
[----:B------:R-:W-:Y:S02]  /*bca0*/  IMAD.MOV.U32 R15, RZ, RZ, -0x1 ;  /* 0xffffffffff0f7424 */ /* 0x000fe400078e00ff */
[----:B------:R-:W-:-:S07]  /*bcb0*/  IMAD R5, R0, 0xc0, R21 ;  /* 0x000000c000057824 */ /* 0x000fce00078e0215 */
[----:B------:R-:W-:Y:S05]  /*bcc0*/  WARPSYNC.COLLECTIVE R15, `(.L_x_10854) ;  /* 0x000000000f087348 */ /* 0x000fea0003c00000 */
[----:B------:R0:W1:Y:S02]  /*bcd0*/  SHFL.IDX P6, R14, R13, R12, R11 ;  /* 0x0000000c0d0e7389 */ /* 0x00006400000c000b */
[----:B01----:R-:W-:Y:S01]  /*bce0*/  ENDCOLLECTIVE ;  /* 0x000000000000791b */ /* 0x003fe20003800000 */
.L_x_10854:
[----:B------:R-:W-:Y:S01]  /*bcf0*/  IMAD.MOV.U32 R13, RZ, RZ, R6 ;  /* 0x000000ffff0d7224 */ /* 0x000fe200078e0006 */
[----:B------:R-:W-:-:S07]  /*bd00*/  MOV R2, R14 ;  /* 0x0000000e00027202 */ /* 0x000fce0000000f00 */
[----:B------:R-:W-:Y:S05]  /*bd10*/  WARPSYNC.COLLECTIVE R15, `(.L_x_10855) ;  /* 0x000000000f087348 */ /* 0x000fea0003c00000 */
[----:B------:R0:W1:Y:S02]  /*bd20*/  SHFL.IDX P6, R14, R13, R12, R11 ;  /* 0x0000000c0d0e7389 */ /* 0x00006400000c000b */
[----:B01----:R-:W-:Y:S01]  /*bd30*/  ENDCOLLECTIVE ;  /* 0x000000000000791b */ /* 0x003fe20003800000 */
.L_x_10855:
[----:B------:R-:W-:Y:S02]  /*bd40*/  ULDC UR4, c[0x0][0x288] ;  /* 0x0000a20000047ab9 */ /* 0x000fe40000000800 */
[----:B------:R-:W-:Y:S01]  /*bd50*/  IMAD R0, R9, UR4, RZ ;  /* 0x0000000409007c24 */ /* 0x000fe2000f8e02ff */
[----:B------:R-:W-:-:S04]  /*bd60*/  IADD3 R9, R5, 0x20, RZ ;  /* 0x0000002005097810 */ /* 0x000fc80007ffe0ff */
[----:B------:R-:W-:Y:S01]  /*bd70*/  ISETP.GE.AND P1, PT, R5, R0, PT ;  /* 0x000000000500720c */ /* 0x000fe20003f26270 */
[----:B------:R-:W-:Y:S02]  /*bd80*/  IMAD.MOV.U32 R13, RZ, RZ, R7 ;  /* 0x000000ffff0d7224 */ /* 0x000fe400078e0007 */
[----:B------:R-:W-:-:S10]  /*bd90*/  IMAD.MOV.U32 R12, RZ, RZ, 0x1 ;  /* 0x00000001ff0c7424 */ /* 0x000fd400078e00ff */
[----:B------:R-:W-:-:S05]  /*bda0*/  @!P1 IADD3 R14, P2, R20, R14, RZ ;  /* 0x0000000e140e9210 */ /* 0x000fca0007f5e0ff */
[----:B------:R-:W-:Y:S02]  /*bdb0*/  @!P1 IMAD.X R3, RZ, RZ, R2, P2 ;  /* 0x000000ffff039224 */ /* 0x000fe400010e0602 */
[----:B------:R-:W-:-:S07]  /*bdc0*/  @!P1 IMAD.MOV.U32 R2, RZ, RZ, R14 ;  /* 0x000000ffff029224 */ /* 0x000fce00078e000e */
[----:B------:R-:W-:Y:S05]  /*bdd0*/  WARPSYNC.COLLECTIVE R15, `(.L_x_10856) ;  /* 0x000000000f087348 */ /* 0x000fea0003c00000 */
[----:B------:R0:W1:Y:S02]  /*bde0*/  SHFL.IDX P6, R14, R13, R12, R11 ;  /* 0x0000000c0d0e7389 */ /* 0x00006400000c000b */
[----:B01----:R-:W-:Y:S01]  /*bdf0*/  ENDCOLLECTIVE ;  /* 0x000000000000791b */ /* 0x003fe20003800000 */
.L_x_10856:
[----:B------:R-:W-:Y:S01]  /*be00*/  @!PT LDS RZ, [RZ] ;  /* 0x00000000fffff984 */ /* 0x000fe20000000800 */
[----:B------:R-:W-:Y:S01]  /*be10*/  @!PT LDS RZ, [RZ] ;  /* 0x00000000fffff984 */ /* 0x000fe20000000800 */
[----:B------:R-:W-:Y:S01]  /*be20*/  @!PT LDS RZ, [RZ] ;  /* 0x00000000fffff984 */ /* 0x000fe20000000800 */
[----:B------:R0:W-:Y:S01]  /*be30*/  @!P1 LDGSTS.E.BYPASS.LTC128B.128 [R27+0xb000], desc[UR50][R2.64], !P0 ;  /* 0x0b000000021b9fae */ /* 0x0001e2000c101d72 */
[----:B------:R-:W-:Y:S01]  /*be40*/  ISETP.GE.AND P1, PT, R9, R0, PT ;  /* 0x000000000900720c */ /* 0x000fe20003f26270 */
[----:B------:R-:W-:-:S05]  /*be50*/  VIADD R9, R5, 0x40 ;  /* 0x0000004005097836 */ /* 0x000fca0000000000 */
[----:B------:R-:W-:Y:S02]  /*be60*/  ISETP.GE.AND P2, PT, R9, R0, PT ;  /* 0x000000000900720c */ /* 0x000fe40003f46270 */
[----:B------:R-:W-:Y:S01]  /*be70*/  MOV R13, R6 ;  /* 0x00000006000d7202 */ /* 0x000fe20000000f00 */
[----:B------:R-:W-:-:S10]  /*be80*/  IMAD.MOV.U32 R10, RZ, RZ, R14 ;  /* 0x000000ffff0a7224 */ /* 0x000fd400078e000e */
[----:B0-----:R-:W-:Y:S05]  /*be90*/  WARPSYNC.COLLECTIVE R15, `(.L_x_10857) ;  /* 0x000000000f087348 */ /* 0x001fea0003c00000 */
[----:B------:R1:W2:Y:S02]  /*bea0*/  SHFL.IDX P6, R14, R13, R12, R11 ;  /* 0x0000000c0d0e7389 */ /* 0x0002a400000c000b */
[----:B012---:R-:W-:Y:S01]  /*beb0*/  ENDCOLLECTIVE ;  /* 0x000000000000791b */ /* 0x007fe20003800000 */
.L_x_10857:
[----:B------:R-:W-:Y:S01]  /*bec0*/  MOV R13, R7 ;  /* 0x00000007000d7202 */ /* 0x000fe20000000f00 */
[----:B------:R-:W-:Y:S02]  /*bed0*/  IMAD.MOV.U32 R12, RZ, RZ, 0x2 ;  /* 0x00000002ff0c7424 */ /* 0x000fe400078e00ff */
[----:B------:R-:W-:-:S07]  /*bee0*/  IMAD.MOV.U32 R17, RZ, RZ, R14 ;  /* 0x000000ffff117224 */ /* 0x000fce00078e000e */
[----:B------:R-:W-:Y:S05]  /*bef0*/  WARPSYNC.COLLECTIVE R15, `(.L_x_10858) ;  /* 0x000000000f087348 */ /* 0x000fea0003c00000 */
[----:B------:R0:W1:Y:S02]  /*bf00*/  SHFL.IDX P6, R14, R13, R12, R11 ;  /* 0x0000000c0d0e7389 */ /* 0x00006400000c000b */
[----:B01----:R-:W-:Y:S01]  /*bf10*/  ENDCOLLECTIVE ;  /* 0x000000000000791b */ /* 0x003fe20003800000 */
.L_x_10858:
[----:B------:R-:W-:-:S05]  /*bf20*/  @!P1 IADD3 R2, P3, R20, R17, RZ ;  /* 0x0000001114029210 */ /* 0x000fca0007f7e0ff */
[----:B------:R-:W-:-:S05]  /*bf30*/  @!P1 IMAD.X R3, RZ, RZ, R10, P3 ;  /* 0x000000ffff039224 */ /* 0x000fca00018e060a */
        /* <DEDUP_REMOVED lines=9> */
.L_x_10859:
[----:B------:R-:W-:Y:S02]  /*bfd0*/  IMAD.MOV.U32 R13, RZ, RZ, R7 ;  /* 0x000000ffff0d7224 */ /* 0x000fe400078e0007 */
[----:B------:R-:W-:Y:S01]  /*bfe0*/  IMAD.MOV.U32 R12, RZ, RZ, 0x3 ;  /* 0x00000003ff0c7424 */ /* 0x000fe200078e00ff */
[----:B------:R-:W-:-:S13]  /*bff0*/  @!P2 IADD3 R2, P1, R20, R14, RZ ;  /* 0x0000000e1402a210 */ /* 0x000fda0007f3e0ff */
[----:B------:R-:W-:Y:S05]  /*c000*/  WARPSYNC.COLLECTIVE R15, `(.L_x_10860) ;  /* 0x000000000f087348 */ /* 0x000fea0003c00000 */
[----:B------:R0:W1:Y:S02]  /*c010*/  SHFL.IDX P6, R14, R13, R12, R11 ;  /* 0x0000000c0d0e7389 */ /* 0x00006400000c000b */
[----:B01----:R-:W-:Y:S01]  /*c020*/  ENDCOLLECTIVE ;  /* 0x000000000000791b */ /* 0x003fe20003800000 */
.L_x_10860:
[----:B------:R-:W-:-:S05]  /*c030*/  @!P2 IADD3.X R3, RZ, R9, RZ, P1, !PT ;  /* 0x00000009ff03a210 */ /* 0x000fca0000ffe4ff */
[----:B------:R-:W-:Y:S01]  /*c040*/  @!PT LDS RZ, [RZ] ;  /* 0x00000000fffff984 */ /* 0x000fe20000000800 */
[----:B------:R-:W-:Y:S01]  /*c050*/  @!PT LDS RZ, [RZ] ;  /* 0x00000000fffff984 */ /* 0x000fe20000000800 */
[----:B------:R-:W-:Y:S01]  /*c060*/  @!PT LDS RZ, [RZ] ;  /* 0x00000000fffff984 */ /* 0x000fe20000000800 */
[----:B------:R0:W-:Y:S01]  /*c070*/  @!P2 LDGSTS.E.BYPASS.LTC128B.128 [R27+0xc000], desc[UR50][R2.64], !P0 ;  /* 0x0c000000021bafae */ /* 0x0001e2000c101d72 */
[----:B------:R-:W-:Y:S01]  /*c080*/  MOV R13, R6 ;  /* 0x00000006000d7202 */ /* 0x000fe20000000f00 */
[----:B0-----:R-:W-:Y:S02]  /*c090*/  VIADD R3, R5, 0x60 ;  /* 0x0000006005037836 */ /* 0x001fe40000000000 */
[----:B------:R-:W-:-:S03]  /*c0a0*/  IMAD.MOV.U32 R7, RZ, RZ, R14 ;  /* 0x000000ffff077224 */ /* 0x000fc600078e000e */
[----:B------:R-:W-:-:S13]  /*c0b0*/  ISETP.GE.AND P1, PT, R3, R0, PT ;  /* 0x000000000300720c */ /* 0x000fda0003f26270 */
[----:B------:R-:W-:Y:S05]  /*c0c0*/  WARPSYNC.COLLECTIVE R15, `(.L_x_10861) ;  /* 0x000000000f087348 */ /* 0x000fea0003c00000 */
[----:B------:R0:W1:Y:S02]  /*c0d0*/  SHFL.IDX P6, R14, R13, R12, R11 ;  /* 0x0000000c0d0e7389 */ /* 0x00006400000c000b */
[----:B01----:R-:W-:Y:S01]  /*c0e0*/  ENDCOLLECTIVE ;  /* 0x000000000000791b */ /* 0x003fe20003800000 */
.L_x_10861:
[----:B------:R-:W-:Y:S01]  /*c0f0*/  IMAD.MOV.U32 R13, RZ, RZ, R8 ;  /* 0x000000ffff0d7224 */ /* 0x000fe200078e0008 */
[----:B------:R-:W-:Y:S02]  /*c100*/  MOV R12, RZ ;  /* 0x000000ff000c7202 */ /* 0x000fe40000000f00 */
[----:B------:R-:W-:-:S13]  /*c110*/  @!P1 IADD3 R2, P3, R20, R14, RZ ;  /* 0x0000000e14029210 */ /* 0x000fda0007f7e0ff */
[----:B------:R-:W-:Y:S05]  /*c120*/  WARPSYNC.COLLECTIVE R15, `(.L_x_10862) ;  /* 0x000000000f087348 */ /* 0x000fea0003c00000 */
[----:B------:R0:W1:Y:S02]  /*c130*/  SHFL.IDX P6, R14, R13, R12, R11 ;  /* 0x0000000c0d0e7389 */ /* 0x00006400000c000b */
[----:B01----:R-:W-:Y:S01]  /*c140*/  ENDCOLLECTIVE ;  /* 0x000000000000791b */ /* 0x003fe20003800000 */
.L_x_10862:
[----:B------:R-:W-:-:S05]  /*c150*/  @!P1 IMAD.X R3, RZ, RZ, R7, P3 ;  /* 0x000000ffff039224 */ /* 0x000fca00018e0607 */
[----:B------:R-:W-:Y:S01]  /*c160*/  @!PT LDS RZ, [RZ] ;  /* 0x00000000fffff984 */ /* 0x000fe20000000800 */
[----:B------:R-:W-:Y:S01]  /*c170*/  @!PT LDS RZ, [RZ] ;  /* 0x00000000fffff984 */ /* 0x000fe20000000800 */
[----:B------:R-:W-:Y:S01]  /*c180*/  @!PT LDS RZ, [RZ] ;  /* 0x00000000fffff984 */ /* 0x000fe20000000800 */
[----:B------:R0:W-:Y:S01]  /*c190*/  @!P1 LDGSTS.E.BYPASS.LTC128B.128 [R27+0xc800], desc[UR50][R2.64], !P0 ;  /* 0x0c800000021b9fae */ /* 0x0001e2000c101d72 */
[----:B------:R-:W-:Y:S01]  /*c1a0*/  IMAD.MOV.U32 R13, RZ, RZ, R4 ;  /* 0x000000ffff0d7224 */ /* 0x000fe200078e0004 */
[----:B0-----:R-:W-:Y:S01]  /*c1b0*/  IADD3 R3, R5, 0x80, RZ ;  /* 0x0000008005037810 */ /* 0x001fe20007ffe0ff */
[----:B------:R-:W-:-:S03]  /*c1c0*/  IMAD.MOV.U32 R9, RZ, RZ, R14 ;  /* 0x000000ffff097224 */ /* 0x000fc600078e000e */
[----:B------:R-:W-:-:S13]  /*c1d0*/  ISETP.GE.AND P2, PT, R3, R0, PT ;  /* 0x000000000300720c */ /* 0x000fda0003f46270 */
[----:B------:R-:W-:Y:S05]  /*c1e0*/  WARPSYNC.COLLECTIVE R15, `(.L_x_10863) ;  /* 0x000000000f087348 */ /* 0x000fea0003c00000 */
[----:B------:R0:W1:Y:S02]  /*c1f0*/  SHFL.IDX P6, R14, R13, R12, R11 ;  /* 0x0000000c0d0e7389 */ /* 0x00006400000c000b */
[----:B01----:R-:W-:Y:S01]  /*c200*/  ENDCOLLECTIVE ;  /* 0x000000000000791b */ /* 0x003fe20003800000 */
.L_x_10863:
[----:B------:R-:W-:Y:S02]  /*c210*/  IMAD.MOV.U32 R13, RZ, RZ, R8 ;  /* 0x000000ffff0d7224 */ /* 0x000fe400078e0008 */
[----:B------:R-:W-:Y:S02]  /*c220*/  IMAD.MOV.U32 R12, RZ, RZ, 0x1 ;  /* 0x00000001ff0c7424 */ /* 0x000fe400078e00ff */
[----:B------:R-:W-:-:S07]  /*c230*/  IMAD.MOV.U32 R10, RZ, RZ, R14 ;  /* 0x000000ffff0a7224 */ /* 0x000fce00078e000e */
[----:B------:R-:W-:Y:S05]  /*c240*/  WARPSYNC.COLLECTIVE R15, `(.L_x_10864) ;  /* 0x000000000f087348 */ /* 0x000fea0003c00000 */
[----:B------:R0:W1:Y:S02]  /*c250*/  SHFL.IDX P6, R14, R13, R12, R11 ;  /* 0x0000000c0d0e7389 */ /* 0x00006400000c000b */
[----:B01----:R-:W-:Y:S01]  /*c260*/  ENDCOLLECTIVE ;  /* 0x000000000000791b */ /* 0x003fe20003800000 */
.L_x_10864:
[----:B------:R-:W-:-:S05]  /*c270*/  @!P2 IADD3 R2, P1, R20, R10, RZ ;  /* 0x0000000a1402a210 */ /* 0x000fca0007f3e0ff */
[----:B------:R-:W-:-:S05]  /*c280*/  @!P2 IMAD.X R3, RZ, RZ, R9, P1 ;  /* 0x000000ffff03a224 */ /* 0x000fca00008e0609 */
[----:B------:R-:W-:Y:S01]  /*c290*/  @!PT LDS RZ, [RZ] ;  /* 0x00000000fffff984 */ /* 0x000fe20000000800 */
[----:B------:R-:W-:Y:S01]  /*c2a0*/  @!PT LDS RZ, [RZ] ;  /* 0x00000000fffff984 */ /* 0x000fe20000000800 */
[----:B------:R-:W-:Y:S01]  /*c2b0*/  @!PT LDS RZ, [RZ] ;  /* 0x00000000fffff984 */ /* 0x000fe20000000800 */
[----:B------:R0:W-:Y:S01]  /*c2c0*/  @!P2 LDGSTS.E.BYPASS.LTC128B.128 [R27+0xd000], desc[UR50][R2.64], !P0 ;  /* 0x0d000000021bafae */ /* 0x0001e2000c101d72 */
[----:B------:R-:W-:Y:S01]  /*c2d0*/  IMAD.MOV.U32 R13, RZ, RZ, R4 ;  /* 0x000000ffff0d7224 */ /* 0x000fe200078e0004 */
[----:B------:R-:W-:-:S07]  /*c2e0*/  MOV R8, R14 ;  /* 0x0000000e00087202 */ /* 0x000fce0000000f00 */
[----:B0-----:R-:W-:Y:S05]  /*c2f0*/  WARPSYNC.COLLECTIVE R15, `(.L_x_10865) ;  /* 0x000000000f087348 */ /* 0x001fea0003c00000 */
[----:B------:R1:W2:Y:S02]  /*c300*/  SHFL.IDX P6, R14, R13, R12, R11 ;  /* 0x0000000c0d0e7389 */ /* 0x0002a400000c000b */
[----:B012---:R-:W-:Y:S01]  /*c310*/  ENDCOLLECTIVE ;  /* 0x000000000000791b */ /* 0x007fe20003800000 */
.L_x_10865:
[----:B------:R-:W-:Y:S05]  /*c320*/  BRA `(.L_x_10866) ;  /* 0xffffffe0004c7947 */ /* 0x000fea000383ffff */
.L_x_10804:
[----:B0-----:R-:W-:-:S04]  /*c330*/  IMAD.U32 R3, RZ, RZ, UR41 ;  /* 0x00000029ff037e24 */ /* 0x001fc8000f8e00ff */
[----:B------:R0:W1:Y:S03]  /*c340*/  SYNCS.PHASECHK.TRANS64.TRYWAIT P0, [R3+URZ+0x13220], R0 ;  /* 0x01322000030075a7 */ /* 0x000066000800017f */
[----:B-1----:R-:W-:Y:S05]  /*c350*/  @!P0 NANOSLEEP.SYNCS 0x989680 ;  /* 0x009896800000895d */ /* 0x002fea0003900000 */
[----:B------:R-:W1:Y:S02]  /*c360*/  @!P0 SYNCS.PHASECHK.TRANS64 P0, [R3+URZ+0x13220], R0 ;  /* 0x01322000030085a7 */ /* 0x000e64000800007f */
[----:B-1----:R-:W-:Y:S05]  /*c370*/  @!P0 BRA `(.L_x_10804) ;  /* 0xfffffffc00ec8947 */ /* 0x002fea000383ffff */
[----:B------:R-:W-:Y:S05]  /*c380*/  BRA `(.L_x_10867) ;  /* 0xffffffe0007c7947 */ /* 0x000fea000383ffff */
.L_x_10810:
[----:B-1----:R1:W2:Y:S02]  /*c390*/  SYNCS.PHASECHK.TRANS64.TRYWAIT P0, [R6+URZ+0x13280], R7 ;  /* 0x01328007060075a7 */ /* 0x0022a4000800017f */
[----:B--2---:R-:W-:Y:S05]  /*c3a0*/  @!P0 NANOSLEEP.SYNCS 0x989680 ;  /* 0x009896800000895d */ /* 0x004fea0003900000 */
[----:B------:R-:W2:Y:S02]  /*c3b0*/  @!P0 SYNCS.PHASECHK.TRANS64 P0, [R6+URZ+0x13280], R7 ;  /* 0x01328007060085a7 */ /* 0x000ea4000800007f */
[----:B--2---:R-:W-:Y:S05]  /*c3c0*/  @!P0 BRA `(.L_x_10810) ;  /* 0xfffffffc00f08947 */ /* 0x004fea000383ffff */
[----:B------:R-:W-:Y:S05]  /*c3d0*/  BRA `(.L_x_10868) ;  /* 0xffffffe400147947 */ /* 0x000fea000383ffff */
.L_x_10815:
[----:B--2---:R2:W3:Y:S02]  /*c3e0*/  SYNCS.PHASECHK.TRANS64.TRYWAIT P0, [R6+URZ+0x13240], R7 ;  /* 0x01324007060075a7 */ /* 0x0044e4000800017f */
[----:B---3--:R-:W-:Y:S05]  /*c3f0*/  @!P0 NANOSLEEP.SYNCS 0x989680 ;  /* 0x009896800000895d */ /* 0x008fea0003900000 */
[----:B------:R-:W3:Y:S02]  /*c400*/  @!P0 SYNCS.PHASECHK.TRANS64 P0, [R6+URZ+0x13240], R7 ;  /* 0x01324007060085a7 */ /* 0x000ee4000800007f */
[----:B---3--:R-:W-:Y:S05]  /*c410*/  @!P0 BRA `(.L_x_10815) ;  /* 0xfffffffc00f08947 */ /* 0x008fea000383ffff */
[----:B------:R-:W-:Y:S05]  /*c420*/  BRA `(.L_x_10869) ;  /* 0xffffffe400887947 */ /* 0x000fea000383ffff */
.L_x_10821:
[----:B-1----:R1:W2:Y:S02]  /*c430*/  SYNCS.PHASECHK.TRANS64.TRYWAIT P0, [R3+URZ+0x13270], R2 ;  /* 0x01327002030075a7 */ /* 0x0022a4000800017f */
[----:B--2---:R-:W-:Y:S05]  /*c440*/  @!P0 NANOSLEEP.SYNCS 0x989680 ;  /* 0x009896800000895d */ /* 0x004fea0003900000 */
[----:B------:R-:W2:Y:S02]  /*c450*/  @!P0 SYNCS.PHASECHK.TRANS64 P0, [R3+URZ+0x13270], R2 ;  /* 0x01327002030085a7 */ /* 0x000ea4000800007f */
[----:B--2---:R-:W-:Y:S05]  /*c460*/  @!P0 BRA `(.L_x_10821) ;  /* 0xfffffffc00f08947 */ /* 0x004fea000383ffff */
[----:B------:R-:W-:Y:S05]  /*c470*/  BRA `(.L_x_10870) ;  /* 0xffffffe8001c7947 */ /* 0x000fea000383ffff */
.L_x_10823:
[----:B-1----:R1:W2:Y:S02]  /*c480*/  SYNCS.PHASECHK.TRANS64.TRYWAIT P0, [R3+URZ+0x13260], R2 ;  /* 0x01326002030075a7 */ /* 0x0022a4000800017f */
[----:B--2---:R-:W-:Y:S05]  /*c490*/  @!P0 NANOSLEEP.SYNCS 0x989680 ;  /* 0x009896800000895d */ /* 0x004fea0003900000 */
[----:B------:R-:W2:Y:S02]  /*c4a0*/  @!P0 SYNCS.PHASECHK.TRANS64 P0, [R3+URZ+0x13260], R2 ;  /* 0x01326002030085a7 */ /* 0x000ea4000800007f */
[----:B--2---:R-:W-:Y:S05]  /*c4b0*/  @!P0 BRA `(.L_x_10823) ;  /* 0xfffffffc00f08947 */ /* 0x004fea000383ffff */
[----:B------:R-:W-:Y:S05]  /*c4c0*/  BRA `(.L_x_10871) ;  /* 0xffffffe800247947 */ /* 0x000fea000383ffff */
.L_x_10828:
[----:B0-----:R0:W2:Y:S02]  /*c4d0*/  SYNCS.PHASECHK.TRANS64.TRYWAIT P0, [R2+URZ+0x13270], R3 ;  /* 0x01327003020075a7 */ /* 0x0010a4000800017f */
[----:B--2---:R-:W-:Y:S05]  /*c4e0*/  @!P0 NANOSLEEP.SYNCS 0x989680 ;  /* 0x009896800000895d */ /* 0x004fea0003900000 */
[----:B------:R-:W2:Y:S02]  /*c4f0*/  @!P0 SYNCS.PHASECHK.TRANS64 P0, [R2+URZ+0x13270], R3 ;  /* 0x01327003020085a7 */ /* 0x000ea4000800007f */
[----:B--2---:R-:W-:Y:S05]  /*c500*/  @!P0 BRA `(.L_x_10828) ;  /* 0xfffffffc00f08947 */ /* 0x004fea000383ffff */
[----:B------:R-:W-:Y:S05]  /*c510*/  BRA `(.L_x_10872) ;  /* 0xffffffec00147947 */ /* 0x000fea000383ffff */
.L_x_10830:
[----:B0-----:R0:W2:Y:S02]  /*c520*/  SYNCS.PHASECHK.TRANS64.TRYWAIT P0, [R2+URZ+0x13260], R5 ;  /* 0x01326005020075a7 */ /* 0x0010a4000800017f */
[----:B--2---:R-:W-:Y:S05]  /*c530*/  @!P0 NANOSLEEP.SYNCS 0x989680 ;  /* 0x009896800000895d */ /* 0x004fea0003900000 */
[----:B------:R-:W2:Y:S02]  /*c540*/  @!P0 SYNCS.PHASECHK.TRANS64 P0, [R2+URZ+0x13260], R5 ;  /* 0x01326005020085a7 */ /* 0x000ea4000800007f */
[----:B--2---:R-:W-:Y:S05]  /*c550*/  @!P0 BRA `(.L_x_10830) ;  /* 0xfffffffc00f08947 */ /* 0x004fea000383ffff */
[----:B------:R-:W-:Y:S05]  /*c560*/  BRA `(.L_x_10873) ;  /* 0xffffffec00207947 */ /* 0x000fea000383ffff */
.L_x_10833:
[----:B0-----:R0:W1:Y:S02]  /*c570*/  SYNCS.PHASECHK.TRANS64.TRYWAIT P0, [R7+URZ+0x13220], R0 ;  /* 0x01322000070075a7 */ /* 0x001064000800017f */
[----:B-1----:R-:W-:Y:S05]  /*c580*/  @!P0 NANOSLEEP.SYNCS 0x989680 ;  /* 0x009896800000895d */ /* 0x002fea0003900000 */
[----:B------:R-:W1:Y:S02]  /*c590*/  @!P0 SYNCS.PHASECHK.TRANS64 P0, [R7+URZ+0x13220], R0 ;  /* 0x01322000070085a7 */ /* 0x000e64000800007f */
[----:B-1----:R-:W-:Y:S05]  /*c5a0*/  @!P0 BRA `(.L_x_10833) ;  /* 0xfffffffc00f08947 */ /* 0x002fea000383ffff */
[----:B------:R-:W-:Y:S05]  /*c5b0*/  BRA `(.L_x_10874) ;  /* 0xfffffff000107947 */ /* 0x000fea000383ffff */
.L_x_10837:
[----:B0-----:R0:W1:Y:S02]  /*c5c0*/  SYNCS.PHASECHK.TRANS64.TRYWAIT P1, [R5+URZ], R4 ;  /* 0x00000004050075a7 */ /* 0x001064000802017f */
[----:B-1----:R-:W-:Y:S05]  /*c5d0*/  @!P1 NANOSLEEP.SYNCS 0x989680 ;  /* 0x009896800000995d */ /* 0x002fea0003900000 */
[----:B------:R-:W1:Y:S02]  /*c5e0*/  @!P1 SYNCS.PHASECHK.TRANS64 P1, [R5+URZ], R4 ;  /* 0x00000004050095a7 */ /* 0x000e64000802007f */
[----:B-1----:R-:W-:Y:S05]  /*c5f0*/  @!P1 BRA `(.L_x_10837) ;  /* 0xfffffffc00f09947 */ /* 0x002fea000383ffff */
[----:B------:R-:W-:Y:S05]  /*c600*/  BRA `(.L_x_10875) ;  /* 0xfffffff000647947 */ /* 0x000fea000383ffff */
.L_x_10838:
[----:B-1----:R1:W2:Y:S02]  /*c610*/  SYNCS.PHASECHK.TRANS64.TRYWAIT P1, [R3+URZ], R0 ;  /* 0x00000000030075a7 */ /* 0x0022a4000802017f */
[----:B--2---:R-:W-:Y:S05]  /*c620*/  @!P1 NANOSLEEP.SYNCS 0x989680 ;  /* 0x009896800000995d */ /* 0x004fea0003900000 */
[----:B------:R-:W2:Y:S02]  /*c630*/  @!P1 SYNCS.PHASECHK.TRANS64 P1, [R3+URZ], R0 ;  /* 0x00000000030095a7 */ /* 0x000ea4000802007f */
[----:B--2---:R-:W-:Y:S05]  /*c640*/  @!P1 BRA `(.L_x_10838) ;  /* 0xfffffffc00f09947 */ /* 0x004fea000383ffff */
[----:B------:R-:W-:Y:S05]  /*c650*/  BRA `(.L_x_10876) ;  /* 0xfffffff000587947 */ /* 0x000fea000383ffff */
.L_x_10840:
[----:B-1----:R1:W2:Y:S02]  /*c660*/  SYNCS.PHASECHK.TRANS64.TRYWAIT P1, [R3+URZ+0x13260], R4 ;  /* 0x01326004030075a7 */ /* 0x0022a4000802017f */
[----:B--2---:R-:W-:Y:S05]  /*c670*/  @!P1 NANOSLEEP.SYNCS 0x989680 ;  /* 0x009896800000995d */ /* 0x004fea0003900000 */
[----:B------:R-:W2:Y:S02]  /*c680*/  @!P1 SYNCS.PHASECHK.TRANS64 P1, [R3+URZ+0x13260], R4 ;  /* 0x01326004030095a7 */ /* 0x000ea4000802007f */
[----:B--2---:R-:W-:Y:S05]  /*c690*/  @!P1 BRA `(.L_x_10840) ;  /* 0xfffffffc00f09947 */ /* 0x004fea000383ffff */
[----:B------:R-:W-:Y:S05]  /*c6a0*/  BRA `(.L_x_10877) ;  /* 0xfffffff000587947 */ /* 0x000fea000383ffff */
.L_x_10842:
[----:B0-----:R0:W2:Y:S02]  /*c6b0*/  SYNCS.PHASECHK.TRANS64.TRYWAIT P1, [R5+URZ+0x13260], R0 ;  /* 0x01326000050075a7 */ /* 0x0010a4000802017f */
[----:B--2---:R-:W-:Y:S05]  /*c6c0*/  @!P1 NANOSLEEP.SYNCS 0x989680 ;  /* 0x009896800000995d */ /* 0x004fea0003900000 */
[----:B------:R-:W2:Y:S02]  /*c6d0*/  @!P1 SYNCS.PHASECHK.TRANS64 P1, [R5+URZ+0x13260], R0 ;  /* 0x01326000050095a7 */ /* 0x000ea4000802007f */
[----:B--2---:R-:W-:Y:S05]  /*c6e0*/  @!P1 BRA `(.L_x_10842) ;  /* 0xfffffffc00f09947 */ /* 0x004fea000383ffff */
[----:B------:R-:W-:Y:S05]  /*c6f0*/  BRA `(.L_x_10878) ;  /* 0xfffffff000587947 */ /* 0x000fea000383ffff */
.L_x_10844:
[----:B--2---:R2:W3:Y:S02]  /*c700*/  SYNCS.PHASECHK.TRANS64.TRYWAIT P0, [R3+URZ+0x13280], R4 ;  /* 0x01328004030075a7 */ /* 0x0044e4000800017f */
[----:B---3--:R-:W-:Y:S05]  /*c710*/  @!P0 NANOSLEEP.SYNCS 0x989680 ;  /* 0x009896800000895d */ /* 0x008fea0003900000 */
[----:B------:R-:W3:Y:S02]  /*c720*/  @!P0 SYNCS.PHASECHK.TRANS64 P0, [R3+URZ+0x13280], R4 ;  /* 0x01328004030085a7 */ /* 0x000ee4000800007f */
[----:B---3--:R-:W-:Y:S05]  /*c730*/  @!P0 BRA `(.L_x_10844) ;  /* 0xfffffffc00f08947 */ /* 0x008fea000383ffff */
[----:B------:R-:W-:Y:S05]  /*c740*/  BRA `(.L_x_10845) ;  /* 0xfffffff000547947 */ /* 0x000fea000383ffff */
.L_x_10879:
        /* <DEDUP_REMOVED lines=11> */
.L_x_12990:


//--------------------- .text._ZN7cutlass13device_kernelIN5flash11enable_sm90INS1_16FlashAttnFwdSm90INS1_25CollectiveMainloopFwdSm90ILi2EN4cute5tupleIJNS5_1CILi1EEES8_S8_EEENS6_IJNS7_ILi192EEENS7_ILi160EEENS7_ILi64EEEEEELi64ENS_12float_e4m3_tEfNS_4arch4Sm90ELb0ELb0ELb1ELb1ELb0ELb0ELb0ELb1ELb1ELb1ELb0ELb0EEENS1_21CollectiveEpilogueFwdINS6_IJSA_SC_SB_EEES9_NS_10bfloat16_tESG_Li384ELb1ELb1ELb0ELb1EEENS1_36VarlenDynamicPersistentTileSchedulerILi192ELi160ELi384ELi128ELb0ELb1ELb1ELb0ELb1ELb1EEEEEEEEEvNT_6ParamsE --------------------------
	.section	.text._ZN7cutlass13device_kernelIN5flash11enable_sm90INS1_16FlashAttnFwdSm90INS1_25CollectiveMainloopFwdSm90ILi2EN4cute5tupleIJNS5_1CILi1EEES8_S8_EEENS6_IJNS7_ILi192EEENS7_ILi160EEENS7_ILi64EEEEEELi64ENS_12float_e4m3_tEfNS_4arch4Sm90ELb0ELb0ELb1ELb1ELb0ELb0ELb0ELb1ELb1ELb1ELb0ELb0EEENS1_21CollectiveEpilogueFwdINS6_IJSA_SC_SB_EEES9_NS_10bfloat16_tESG_Li384ELb1ELb1ELb0ELb1EEENS1_36VarlenDynamicPersistentTileSchedulerILi192ELi160ELi384ELi128ELb0ELb1ELb1ELb0ELb1ELb1EEEEEEEEEvNT_6ParamsE,"ax",@progbits
	.align	128
.text._ZN7cutlass13device_kernelIN5flash11enable_sm90INS1_16FlashAttnFwdSm90INS1_25CollectiveMainloopFwdSm90ILi2EN4cute5tupleIJNS5_1CILi1EEES8_S8_EEENS6_IJNS7_ILi192EEENS7_ILi160EEENS7_ILi64EEEEEELi64ENS_12float_e4m3_tEfNS_4arch4Sm90ELb0ELb0ELb1ELb1ELb0ELb0ELb0ELb1ELb1ELb1ELb0ELb0EEENS1_21CollectiveEpilogueFwdINS6_IJSA_SC_SB_EEES9_NS_10bfloat16_tESG_Li384ELb1ELb1ELb0ELb1EEENS1_36VarlenDynamicPersistentTileSchedulerILi192ELi160ELi384ELi128ELb0ELb1ELb1ELb0ELb1ELb1EEEEEEEEEvNT_6ParamsE:
        .type           _ZN7cutlass13device_kernelIN5flash11enable_sm90INS1_16FlashAttnFwdSm90INS1_25CollectiveMainloopFwdSm90ILi2EN4cute5tupleIJNS5_1CILi1EEES8_S8_EEENS6_IJNS7_ILi192EEENS7_ILi160EEENS7_ILi64EEEEEELi64ENS_12float_e4m3_tEfNS_4arch4Sm90ELb0ELb0ELb1ELb1ELb0ELb0ELb0ELb1ELb1ELb1ELb0ELb0EEENS1_21CollectiveEpilogueFwdINS6_IJSA_SC_SB_EEES9_NS_10bfloat16_tESG_Li384ELb1ELb1ELb0ELb1EEENS1_36VarlenDynamicPersistentTileSchedulerILi192ELi160ELi384ELi128ELb0ELb1ELb1ELb0ELb1ELb1EEEEEEEEEvNT_6ParamsE,@function
        .size           _ZN7cutlass13device_kernelIN5flash11enable_sm90INS1_16FlashAttnFwdSm90INS1_25CollectiveMainloopFwdSm90ILi2EN4cute5tupleIJNS5_1CILi1EEES8_S8_EEENS6_IJNS7_ILi192EEENS7_ILi160EEENS7_ILi64EEEEEELi64ENS_12float_e4m3_tEfNS_4arch4Sm90ELb0ELb0ELb1ELb1ELb0ELb0ELb0ELb1ELb1ELb1ELb0ELb0EEENS1_21CollectiveEpilogueFwdINS6_IJSA_SC_SB_EEES9_NS_10bfloat16_tESG_Li384ELb1ELb1ELb0ELb1EEENS1_36VarlenDynamicPersistentTileSchedulerILi192ELi160ELi384ELi128ELb0ELb1ELb1ELb0ELb1ELb1EEEEEEEEEvNT_6ParamsE,(.L_x_12991 - _ZN7cutlass13device_kernelIN5flash11enable_sm90INS1_16FlashAttnFwdSm90INS1_25CollectiveMainloopFwdSm90ILi2EN4cute5tupleIJNS5_1CILi1EEES8_S8_EEENS6_IJNS7_ILi192EEENS7_ILi160EEENS7_ILi64EEEEEELi64ENS_12float_e4m3_tEfNS_4arch4Sm90ELb0ELb0ELb1ELb1ELb0ELb0ELb0ELb1ELb1ELb1ELb0ELb0EEENS1_21CollectiveEpilogueFwdINS6_IJSA_SC_SB_EEES9_NS_10bfloat16_tESG_Li384ELb1ELb1ELb0ELb1EEENS1_36VarlenDynamicPersistentTileSchedulerILi192ELi160ELi384ELi128ELb0ELb1ELb1ELb0ELb1ELb1EEEEEEEEEvNT_6ParamsE)
        .other          _ZN7cutlass13device_kernelIN5flash11enable_sm90INS1_16FlashAttnFwdSm90INS1_25CollectiveMainloopFwdSm90ILi2EN4cute5tupleIJNS5_1CILi1EEES8_S8_EEENS6_IJNS7_ILi192EEENS7_ILi160EEENS7_ILi64EEEEEELi64ENS_12float_e4m3_tEfNS_4arch4Sm90ELb0ELb0ELb1ELb1ELb0ELb0ELb0ELb1ELb1ELb1ELb0ELb0EEENS1_21CollectiveEpilogueFwdINS6_IJSA_SC_SB_EEES9_NS_10bfloat16_tESG_Li384ELb1ELb1ELb0ELb1EEENS1_36VarlenDynamicPersistentTileSchedulerILi192ELi160ELi384ELi128ELb0ELb1ELb1ELb0ELb1ELb1EEEEEEEEEvNT_6ParamsE,@"STO_CUDA_ENTRY STV_DEFAULT"
_ZN7cutlass13device_kernelIN5flash11enable_sm90INS1_16FlashAttnFwdSm90INS1_25CollectiveMainloopFwdSm90ILi2EN4cute5tupleIJNS5_1CILi1EEES8_S8_EEENS6_IJNS7_ILi192EEENS7_ILi160EEENS7_ILi64EEEEEELi64ENS_12float_e4m3_tEfNS_4arch4Sm90ELb0ELb0ELb1ELb1ELb0ELb0ELb0ELb1ELb1ELb1ELb0ELb0EEENS1_21CollectiveEpilogueFwdINS6_IJSA_SC_SB_EEES9_NS_10bfloat16_tESG_Li384ELb1ELb1ELb0ELb1EEENS1_36VarlenDynamicPersistentTileSchedulerILi192ELi160ELi384ELi128ELb0ELb1ELb1ELb0ELb1ELb1EEEEEEEEEvNT_6ParamsE:
        /* <DEDUP_REMOVED lines=18> */
.L_x_10881:
[----:B------:R-:W-:Y:S05]  /*0120*/  BSYNC B0 ;  /* 0x0000000000007941 */ /* 0x000fea0003800000 */
.L_x_10880:
        /* <DEDUP_REMOVED lines=41> */
.L_x_10882:
        /* <DEDUP_REMOVED lines=22> */
.L_x_10883:
        /* <DEDUP_REMOVED lines=18> */
.L_x_10884:
        /* <DEDUP_REMOVED lines=22> */
.L_x_10885:
        /* <DEDUP_REMOVED lines=22> */
.L_x_10886:
[----:B------:R-:W-:Y:S01]  /*0900*/  PLOP3.LUT P0, PT, PT, PT, UP0, 0x80, 0x0 ;  /* 0x000000000000781c */ /* 0x000fe20003f0f008 */
[----:B------:R-:W-:Y:S01]  /*0910*/  UMOV UR40, 0x1 ;  /* 0x0000000100287882 */ /* 0x000fe20000000000 */
[----:B------:R-:W-:Y:S01]  /*0920*/  NOP ;  /* 0x0000000000007918 */ /* 0x000fe20000000000 */
[----:B------:R-:W-:Y:S01]  /*0930*/  USEL UR40, UR40, 0x2, !UP0 ;  /* 0x0000000228287887 */ /* 0x000fe2000c000000 */
[----:B------:R-:W-:Y:S01]  /*0940*/  ULDC.64 UR50, c[0x0][0x208] ;  /* 0x0000820000327ab9 */ /* 0x000fe20000000a00 */
[----:B012-4-:R-:W-:Y:S08]  /*0950*/  BAR.SYNC.DEFER_BLOCKING 0x0 ;  /* 0x0000000000007b1d */ /* 0x017ff00000010000 */
[----:B------:R-:W-:Y:S05]  /*0960*/  @!P0 BRA `(.L_x_10887) ;  /* 0x00000094000c8947 */ /* 0x000fea0003800000 */
.L_x_10888:
        /* <DEDUP_REMOVED lines=16> */
[----:B------:R-:W-:Y:S01]  /*0a70*/  IMAD.MOV.U32 R11, RZ, RZ, -0x2 ;  /* 0xfffffffeff0b7424 */ /* 0x000fe200078e00ff */
[----:B------:R-:W-:Y:S01]  /*0a80*/  R2UR UR44, R30 ;  /* 0x000000001e2c72ca */ /* 0x000fe200000e0000 */
        /* <DEDUP_REMOVED lines=9> */
[----:B------:R-:W-:Y:S01]  /*0b20*/  LEA.HI R2, R0, R10, RZ, 0x4 ;  /* 0x0000000a00027211 */ /* 0x000fe200078f20ff */
[----:B------:R-:W-:Y:S01]  /*0b30*/  IMAD.SHL.U32 R4, R3, 0x20, RZ ;  /* 0x0000002003047824 */ /* 0x000fe200078e00ff */
[----:B------:R-:W-:Y:S01]  /*0b40*/  SHF.R.S32.HI R22, RZ, 0x7, R22 ;  /* 0x00000007ff167819 */ /* 0x000fe20000011416 */
[----:B------:R-:W-:Y:S01]  /*0b50*/  IMAD.IADD R19, R10, 0x1, -R19 ;  /* 0x000000010a137824 */ /* 0x000fe200078e0a13 */
[----:B------:R-:W-:-:S02]  /*0b60*/  SHF.R.S32.HI R5, RZ, 0x4, R2 ;  /* 0x00000004ff057819 */ /* 0x000fc40000011402 */
[C---:B------:R-:W-:Y:S02]  /*0b70*/  LOP3.LUT R3, R2.reuse, 0x3fffff0, RZ, 0xc0, !PT ;  /* 0x03fffff002037812 */ /* 0x040fe400078ec0ff */
[----:B------:R-:W-:Y:S02]  /*0b80*/  SHF.R.S32.HI R6, RZ, 0x1f, R19 ;  /* 0x0000001fff067819 */ /* 0x000fe40000011413 */
[----:B------:R-:W-:Y:S01]  /*0b90*/  LEA.HI R2, R2, R5, RZ, 0x1 ;  /* 0x0000000502027211 */ /* 0x000fe200078f08ff */
[----:B------:R-:W-:Y:S01]  /*0ba0*/  IMAD.IADD R3, R10, 0x1, -R3 ;  /* 0x000000010a037824 */ /* 0x000fe200078e0a03 */
[----:B------:R-:W-:Y:S02]  /*0bb0*/  LOP3.LUT R4, R4, 0xfffffc00, RZ, 0xc0, !PT ;  /* 0xfffffc0004047812 */ /* 0x000fe400078ec0ff */
[----:B------:R-:W-:Y:S02]  /*0bc0*/  LEA.HI R7, R6, R19, RZ, 0x2 ;  /* 0x0000001306077211 */ /* 0x000fe400078f10ff */
[----:B------:R-:W-:Y:S01]  /*0bd0*/  LOP3.LUT R2, R2, 0x1ffffffe, RZ, 0xc0, !PT ;  /* 0x1ffffffe02027812 */ /* 0x000fe200078ec0ff */
[----:B------:R-:W-:Y:S01]  /*0be0*/  IMAD R3, R3, 0x40, R4 ;  /* 0x0000004003037824 */ /* 0x000fe200078e0204 */
[----:B------:R-:W-:-:S02]  /*0bf0*/  LEA.HI R4, R0, R10, RZ, 0x2 ;  /* 0x0000000a00047211 */ /* 0x000fc400078f10ff */
[--C-:B------:R-:W-:Y:S01]  /*0c00*/  SHF.R.S32.HI R8, RZ, 0x2, R7.reuse ;  /* 0x00000002ff087819 */ /* 0x100fe20000011407 */
[----:B------:R-:W-:Y:S01]  /*0c10*/  IMAD.IADD R2, R5, 0x1, -R2 ;  /* 0x0000000105027824 */ /* 0x000fe200078e0a02 */
[----:B------:R-:W-:Y:S02]  /*0c20*/  SHF.R.S32.HI R9, RZ, 0x1f, R7 ;  /* 0x0000001fff097819 */ /* 0x000fe40000011407 */
[----:B------:R-:W-:Y:S01]  /*0c30*/  LOP3.LUT R4, R4, 0xfffffffc, RZ, 0xc0, !PT ;  /* 0xfffffffc04047812 */ /* 0x000fe200078ec0ff */
[----:B------:R-:W-:Y:S01]  /*0c40*/  IMAD R3, R2, 0x8, R3 ;  /* 0x0000000802037824 */ /* 0x000fe200078e0203 */
[----:B------:R-:W-:Y:S01]  /*0c50*/  LEA.HI R9, R9, R8, RZ, 0x3 ;  /* 0x0000000809097211 */ /* 0x000fe200078f18ff */
[----:B------:R-:W-:Y:S01]  /*0c60*/  IMAD.HI R2, R22, 0x55555556, RZ ;  /* 0x5555555616027827 */ /* 0x000fe200078e02ff */
[----:B------:R-:W-:Y:S02]  /*0c70*/  LEA.HI R0, R0, R10, RZ, 0x3 ;  /* 0x0000000a00007211 */ /* 0x000fe400078f18ff */
[----:B------:R-:W-:Y:S01]  /*0c80*/  LOP3.LUT R9, R9, 0xfffffff8, RZ, 0xc0, !PT ;  /* 0xfffffff809097812 */ /* 0x000fe200078ec0ff */
[----:B------:R-:W-:Y:S01]  /*0c90*/  IMAD.IADD R4, R10, 0x1, -R4 ;  /* 0x000000010a047824 */ /* 0x000fe200078e0a04 */
[----:B------:R-:W-:Y:S01]  /*0ca0*/  LEA.HI R6, R6, R19, RZ, 0x5 ;  /* 0x0000001306067211 */ /* 0x000fe200078f28ff */
[----:B------:R0:W-:Y:S01]  /*0cb0*/  STL [R1], R3 ;  /* 0x0000000301007387 */ /* 0x0001e20000100800 */
[----:B------:R-:W-:-:S02]  /*0cc0*/  IADD3 R9, R8, -R9, RZ ;  /* 0x8000000908097210 */ /* 0x000fc40007ffe0ff */
[----:B------:R-:W-:Y:S02]  /*0cd0*/  LOP3.LUT R16, R0, 0xfffffff8, RZ, 0xc0, !PT ;  /* 0xfffffff800107812 */ /* 0x000fe400078ec0ff */
[----:B------:R-:W-:Y:S02]  /*0ce0*/  SHF.R.S32.HI R6, RZ, 0x5, R6 ;  /* 0x00000005ff067819 */ /* 0x000fe40000011406 */
[----:B------:R-:W-:Y:S01]  /*0cf0*/  LOP3.LUT R8, R7, 0x7ffffffc, RZ, 0xc0, !PT ;  /* 0x7ffffffc07087812 */ /* 0x000fe200078ec0ff */
[----:B------:R-:W-:Y:S01]  /*0d00*/  IMAD.IADD R16, R10, 0x1, -R16 ;  /* 0x000000010a107824 */ /* 0x000fe200078e0a10 */
[----:B------:R-:W-:Y:S01]  /*0d10*/  SHF.R.S32.HI R18, RZ, 0x3, R0 ;  /* 0x00000003ff127819 */ /* 0x000fe20000011400 */
[----:B------:R-:W-:Y:S01]  /*0d20*/  IMAD R6, R6, 0x10, R9 ;  /* 0x0000001006067824 */ /* 0x000fe200078e0209 */
[----:B0-----:R-:W-:Y:S01]  /*0d30*/  LEA.HI R3, R2, R2, RZ, 0x1 ;  /* 0x0000000202037211 */ /* 0x001fe200078f08ff */
[----:B------:R-:W-:Y:S01]  /*0d40*/  IMAD.SHL.U32 R17, R16, 0x8, RZ ;  /* 0x0000000810117824 */ /* 0x000fe200078e00ff */
[----:B------:R-:W-:Y:S01]  /*0d50*/  LEA.HI R2, R4, R4, RZ, 0x1 ;  /* 0x0000000404027211 */ /* 0x000fe200078f08ff */
[----:B------:R-:W-:-:S02]  /*0d60*/  IMAD.IADD R8, R19, 0x1, -R8 ;  /* 0x0000000113087824 */ /* 0x000fc400078e0a08 */
[----:B------:R-:W-:Y:S01]  /*0d70*/  IMAD R3, R3, -0x3, R22 ;  /* 0xfffffffd03037824 */ /* 0x000fe200078e0216 */
[----:B------:R-:W-:Y:S01]  /*0d80*/  LOP3.LUT R5, R2, 0x1ffffffe, RZ, 0xc0, !PT ;  /* 0x1ffffffe02057812 */ /* 0x000fe200078ec0ff */
[----:B------:R-:W-:Y:S01]  /*0d90*/  IMAD R156, R8, R11, 0xa0 ;  /* 0x000000a0089c7424 */ /* 0x000fe200078e020b */
[----:B------:R-:W-:Y:S01]  /*0da0*/  SHF.R.S32.HI R0, RZ, 0x1f, R17 ;  /* 0x0000001fff007819 */ /* 0x000fe20000011411 */
[----:B------:R-:W-:Y:S02]  /*0db0*/  IMAD R23, R3, 0x40, R6 ;  /* 0x0000004003177824 */ /* 0x000fe400078e0206 */
[----:B------:R-:W-:-:S05]  /*0dc0*/  IMAD.IADD R4, R4, 0x1, -R5 ;  /* 0x0000000104047824 */ /* 0x000fca00078e0a05 */
[----:B------:R-:W-:-:S07]  /*0dd0*/  LEA R157, R4, R23, 0x3 ;  /* 0x00000017049d7211 */ /* 0x000fce00078e18ff */
.L_x_10920:
        /* <DEDUP_REMOVED lines=36> */
[----:B-----5:R-:W-:Y:S01]  /*1020*/  CS2R R12, SRZ ;  /* 0x00000000000c7805 */ /* 0x020fe2000001ff00 */
[----:B------:R-:W-:Y:S01]  /*1030*/  UIMAD UR4, UR4, UR6, URZ ;  /* 0x00000006040472a4 */ /* 0x000fe2000f8e023f */
[----:B------:R-:W-:Y:S02]  /*1040*/  CS2R R14, SRZ ;  /* 0x00000000000e7805 */ /* 0x000fe4000001ff00 */
[----:B------:R-:W-:Y:S02]  /*1050*/  CS2R R20, SRZ ;  /* 0x0000000000147805 */ /* 0x000fe4000001ff00 */
[----:B------:R-:W-:Y:S02]  /*1060*/  CS2R R24, SRZ ;  /* 0x0000000000187805 */ /* 0x000fe4000001ff00 */
        /* <DEDUP_REMOVED lines=11> */
[----:B------:R-:W-:Y:S01]  /*1120*/  IMAD.U32 R4, RZ, RZ, UR4 ;  /* 0x00000004ff047e24 */ /* 0x000fe2000f8e00ff */
[----:B------:R-:W-:-:S05]  /*1130*/  MOV R5, UR5 ;  /* 0x0000000500057c02 */ /* 0x000fca0008000f00 */
[----:B------:R-:W2:Y:S04]  /*1140*/  LDG.E R26, desc[UR50][R4.64] ;  /* 0x00000032041a7981 */ /* 0x000ea8000c1e1900 */
[----:B------:R-:W3:Y:S01]  /*1150*/  LDG.E R3, desc[UR50][R4.64+0x4] ;  /* 0x0000043204037981 */ /* 0x000ee2000c1e1900 */
[----:B--2---:R-:W-:Y:S02]  /*1160*/  R2UR UR4, R26 ;  /* 0x000000001a0472ca */ /* 0x004fe400000e0000 */
[----:B---3--:R-:W-:-:S13]  /*1170*/  R2UR UR5, R3 ;  /* 0x00000000030572ca */ /* 0x008fda00000e0000 */
[----:B------:R-:W-:-:S12]  /*1180*/  UIADD3 UR4, -UR4, UR5, URZ ;  /* 0x0000000504047290 */ /* 0x000fd8000fffe13f */
.L_x_10889:
[----:B------:R-:W-:Y:S01]  /*1190*/  UIADD3 UR53, -UR53, UR4, URZ ;  /* 0x0000000435357290 */ /* 0x000fe2000fffe13f */
[----:B------:R-:W-:Y:S01]  /*11a0*/  CS2R R32, SRZ ;  /* 0x0000000000207805 */ /* 0x000fe2000001ff00 */
[----:B------:R-:W-:Y:S01]  /*11b0*/  UMOV UR49, UR44 ;  /* 0x0000002c00317c82 */ /* 0x000fe20008000000 */
[----:B------:R-:W-:Y:S01]  /*11c0*/  CS2R R26, SRZ ;  /* 0x00000000001a7805 */ /* 0x000fe2000001ff00 */
[----:B------:R-:W-:Y:S01]  /*11d0*/  UISETP.GE.AND UP0, UPT, UR53, 0x1, UPT ;  /* 0x000000013500788c */ /* 0x000fe2000bf06270 */
[----:B------:R-:W-:Y:S01]  /*11e0*/  CS2R R56, SRZ ;  /* 0x0000000000387805 */ /* 0x000fe2000001ff00 */
[----:B------:R-:W-:Y:S01]  /*11f0*/  UIADD3 UR4, UR53, 0x9f, URZ ;  /* 0x0000009f35047890 */ /* 0x000fe2000fffe03f */
[----:B------:R-:W-:Y:S01]  /*1200*/  IMAD.MOV.U32 R34, RZ, RZ, RZ ;  /* 0x000000ffff227224 */ /* 0x000fe200078e00ff */
[----:B------:R-:W-:Y:S02]  /*1210*/  CS2R R36, SRZ ;  /* 0x0000000000247805 */ /* 0x000fe4000001ff00 */
[----:B------:R-:W-:-:S02]  /*1220*/  CS2R R40, SRZ ;  /* 0x0000000000287805 */ /* 0x000fc4000001ff00 */
[----:B------:R-:W-:Y:S01]  /*1230*/  PLOP3.LUT P1, PT, PT, PT, UP0, 0x80, 0x0 ;  /* 0x000000000000781c */ /* 0x000fe20003f2f008 */
[----:B------:R-:W-:Y:S01]  /*1240*/  UIMAD.WIDE UR4, UR4, 0x66666667, URZ ;  /* 0x66666667040478a5 */ /* 0x000fe2000f8e023f */
[----:B------:R-:W-:Y:S02]  /*1250*/  CS2R R58, SRZ ;  /* 0x00000000003a7805 */ /* 0x000fe4000001ff00 */
[----:B------:R-:W-:Y:S02]  /*1260*/  CS2R R44, SRZ ;  /* 0x00000000002c7805 */ /* 0x000fe4000001ff00 */
[----:B------:R-:W-:Y:S01]  /*1270*/  CS2R R60, SRZ ;  /* 0x00000000003c7805 */ /* 0x000fe2000001ff00 */
[----:B------:R-:W-:-:S04]  /*1280*/  USHF.R.U32.HI UR52, URZ, 0x1f, UR5 ;  /* 0x0000001f3f347899 */ /* 0x000fc80008011605 */
[----:B------:R-:W-:Y:S02]  /*1290*/  ULEA.HI.SX32 UR52, UR5, UR52, 0x1a ;  /* 0x0000003405347291 */ /* 0x000fe4000f8fd23f */
[----:B------:R-:W-:Y:S10]  /*12a0*/  @!P1 BRA `(.L_x_10890) ;  /* 0x0000006c006c9947 */ /* 0x000ff40003800000 */
[----:B------:R-:W0:Y:S01]  /*12b0*/  SHFL.IDX PT, R0, R22, RZ, 0x1f ;  /* 0x00001fff16007589 */ /* 0x000e2200000e0000 */
[----:B------:R-:W1:Y:S01]  /*12c0*/  S2UR UR8, SR_CgaCtaId ;  /* 0x00000000000879c3 */ /* 0x000e620000008800 */
[----:B------:R-:W-:Y:S01]  /*12d0*/  UMOV UR7, 0x400 ;  /* 0x0000040000077882 */ /* 0x000fe20000000000 */
        /* <DEDUP_REMOVED lines=8> */
[----:B------:R-:W-:Y:S01]  /*1360*/  ULEA UR5, UR5, UR4, 0xc ;  /* 0x0000000405057291 */ /* 0x000fe2000f8e603f */
[----:B------:R-:W-:-:S03]  /*1370*/  PLOP3.LUT P0, PT, PT, PT, UP0, 0x80, 0x0 ;  /* 0x000000000000781c */ /* 0x000fc60003f0f008 */
[----:B------:R-:W-:-:S04]  /*1380*/  USHF.R.U32.HI UR5, URZ, 0x4, UR5 ;  /* 0x000000043f057899 */ /* 0x000fc80008011605 */
[----:B------:R-:W-:-:S04]  /*1390*/  ULOP3.LUT UR5, UR5, 0x3fff, URZ, 0xc0, !UPT ;  /* 0x00003fff05057892 */ /* 0x000fc8000f8ec03f */
[----:B------:R-:W-:Y:S02]  /*13a0*/  ULOP3.LUT UR36, UR5, 0x10000, URZ, 0xfc, !UPT ;  /* 0x0001000005247892 */ /* 0x000fe4000f8efc3f */
[----:B------:R-:W-:Y:S10]  /*13b0*/  @!P0 BRA `(.L_x_10891) ;  /* 0x0000000000408947 */ /* 0x000ff40003800000 */
        /* <DEDUP_REMOVED lines=16> */
.L_x_10891:
        /* <DEDUP_REMOVED lines=49> */
[----:B------:R-:W-:Y:S01]  /*17d0*/  MOV R11, UR4 ;  /* 0x00000004000b7c02 */ /* 0x000fe20008000f00 */
[----:B------:R-:W-:-:S03]  /*17e0*/  ULDC UR4, c[0x0][0x9d8] ;  /* 0x0002760000047ab9 */ /* 0x000fc60000000800 */
[----:B------:R-:W-:Y:S01]  /*17f0*/  SHF.L.U32 R11, R11, 0x1f, RZ ;  /* 0x0000001f0b0b7819 */ /* 0x000fe200000006ff */
[----:B-1----:R-:W-:-:S05]  /*1800*/  IMAD.U32 R3, RZ, RZ, UR5 ;  /* 0x00000005ff037e24 */ /* 0x002fca000f8e00ff */
[----:B------:R-:W-:-:S04]  /*1810*/  LEA R2, R3, R2, 0x18 ;  /* 0x0000000203027211 */ /* 0x000fc800078ec0ff */
[----:B------:R-:W0:Y:S01]  /*1820*/  SYNCS.PHASECHK.TRANS64.TRYWAIT P1, [R2+URZ+0x13200], R11 ;  /* 0x0132000b020075a7 */ /* 0x000e22000802017f */
[----:B--2---:R-:W-:-:S04]  /*1830*/  FMUL.FTZ R0, R9, R0 ;  /* 0x0000000009007220 */ /* 0x004fc80000410000 */
[----:B------:R-:W-:Y:S01]  /*1840*/  FMUL.FTZ R0, R0, UR4 ;  /* 0x0000000400007c20 */ /* 0x000fe20008410000 */
[----:B0-----:R-:W-:Y:S06]  /*1850*/  @!P1 BRA `(.L_x_10892) ;  /* 0x000000cc00ac9947 */ /* 0x001fec0003800000 */
.L_x_11014:
[----:B------:R-:W-:Y:S05]  /*1860*/  @!P0 BRA `(.L_x_10893) ;  /* 0x0000000000048947 */ /* 0x000fea0003800000 */
[----:B------:R-:W-:Y:S01]  /*1870*/  BPT.TRAP 0x1 ;  /* 0x000000040000795c */ /* 0x000fe20000300000 */
.L_x_10893:
[----:B------:R-:W-:Y:S02]  /*1880*/  IMAD.U32 R6, RZ, RZ, UR42 ;  /* 0x0000002aff067e24 */ /* 0x000fe4000f8e00ff */
[----:B------:R-:W-:-:S03]  /*1890*/  IMAD.U32 R5, RZ, RZ, UR43 ;  /* 0x0000002bff057e24 */ /* 0x000fc6000f8e00ff */
[----:B------:R-:W-:Y:S01]  /*18a0*/  SHF.L.U32 R6, R6, 0x1f, RZ ;  /* 0x0000001f06067819 */ /* 0x000fe200000006ff */
[----:B------:R-:W-:-:S04]  /*18b0*/  IMAD R5, R5, 0x8, R2 ;  /* 0x0000000805057824 */ /* 0x000fc800078e0202 */
[----:B------:R1:W2:Y:S01]  /*18c0*/  SYNCS.PHASECHK.TRANS64.TRYWAIT P1, [R5+URZ+0x13230], R6 ;  /* 0x01323006050075a7 */ /* 0x0002a2000802017f */
[----:B------:R-:W-:Y:S05]  /*18d0*/  @!P0 BRA `(.L_x_10894) ;  /* 0x0000000000048947 */ /* 0x000fea0003800000 */
[----:B------:R-:W-:Y:S01]  /*18e0*/  BPT.TRAP 0x1 ;  /* 0x000000040000795c */ /* 0x000fe20000300000 */
.L_x_10894:
        /* <DEDUP_REMOVED lines=8> */
.L_x_10895:
[----:B------:R-:W-:Y:S05]  /*1970*/  WARPSYNC.ALL ;  /* 0x0000000000007948 */ /* 0x000fea0003800000 */
[----:B------:R-:W-:Y:S01]  /*1980*/  IMAD.MOV.U32 R55, RZ, RZ, RZ ;  /* 0x000000ffff377224 */ /* 0x000fe200078e00ff */
[----:B------:R-:W-:-:S04]  /*1990*/  LOP3.LUT R4, R4, 0x10000, RZ, 0xfc, !PT ;  /* 0x0001000004047812 */ /* 0x000fc800078efcff */
        /* <DEDUP_REMOVED lines=12> */
[----:B------:R-:W3:Y:S01]  /*1a60*/  S2R R120, SR_TID.X ;  /* 0x0000000000787919 */ /* 0x000ee20000002100 */
[----:B------:R-:W-:-:S02]  /*1a70*/  UIMAD UR12, UR43, 0x280, UR12 ;  /* 0x000002802b0c78a4 */ /* 0x000fc4000f8e020c */
[----:B------:R-:W-:Y:S02]  /*1a80*/  UISETP.GE.AND UP0, UPT, UR53, 0xa1, UPT ;  /* 0x000000a13500788c */ /* 0x000fe4000bf06270 */
[----:B------:R-:W-:Y:S02]  /*1a90*/  UIADD3 UR6, UR12, 0x100, URZ ;  /* 0x000001000c067890 */ /* 0x000fe4000fffe03f */
[----:B------:R-:W-:Y:S02]  /*1aa0*/  UIADD3 UR10, UR12, 0x180, URZ ;  /* 0x000001800c0a7890 */ /* 0x000fe4000fffe03f */
[----:B------:R-:W-:Y:S02]  /*1ab0*/  UMOV UR38, UR12 ;  /* 0x0000000c00267c82 */ /* 0x000fe40008000000 */
[----:B------:R-:W-:Y:S01]  /*1ac0*/  QGMMA.64x32x32.F32.E4M3.E4M3 R104, gdesc[UR36], RZ, !UPT, gsb0 ;  /* 0x00600000246879f3 */ /* 0x000fe2000c0008ff */
[----:B------:R-:W-:Y:S01]  /*1ad0*/  UIADD3 UR38, UR12, 0x80, URZ ;  /* 0x000000800c267890 */ /* 0x000fe2000fffe03f */
[----:B------:R-:W-:Y:S01]  /*1ae0*/  UMOV UR39, 0x80000020 ;  /* 0x8000002000277882 */ /* 0x000fe20000000000 */
[----:B------:R-:W-:-:S02]  /*1af0*/  WARPGROUP.DEPBAR.LE gsb0, 0x0 ;  /* 0x00008000000079c5 */ /* 0x000fc40000010000 */
        /* <DEDUP_REMOVED lines=27> */
[C---:B-12---:R-:W-:Y:S01]  /*1cb0*/  FMUL.FTZ R6, R0.reuse, R106 ;  /* 0x0000006a00067220 */ /* 0x046fe20000410000 */
[C---:B------:R-:W-:Y:S01]  /*1cc0*/  FMUL.FTZ R7, R0.reuse, R107 ;  /* 0x0000006b00077220 */ /* 0x040fe20000410000 */
[----:B------:R-:W-:Y:S01]  /*1cd0*/  QGMMA.64x32x32.F32.E4M3.E4M3 R88, gdesc[UR4], R88, gsb0 ;  /* 0x00600000045879f3 */ /* 0x000fe20008000858 */
[----:B------:R-:W-:Y:S01]  /*1ce0*/  UIADD3 UR6, UR12, 0x102, URZ ;  /* 0x000001020c067890 */ /* 0x000fe2000fffe03f */
[----:B------:R-:W1:Y:S01]  /*1cf0*/  MUFU.TANH R51, R51 ;  /* 0x0000003300337308 */ /* 0x000e620000002400 */
[----:B------:R-:W-:Y:S01]  /*1d00*/  UMOV UR7, 0x80000020 ;  /* 0x8000002000077882 */ /* 0x000fe20000000000 */
[C---:B------:R-:W-:Y:S01]  /*1d10*/  FMUL.FTZ R54, R0.reuse, R109 ;  /* 0x0000006d00367220 */ /* 0x040fe20000410000 */
        /* <DEDUP_REMOVED lines=12> */
[----:B------:R-:W4:Y:S08]  /*1de0*/  MUFU.TANH R6, R6 ;  /* 0x0000000600067308 */ /* 0x000f300000002400 */
[----:B------:R-:W5:Y:S08]  /*1df0*/  MUFU.TANH R7, R7 ;  /* 0x0000000700077308 */ /* 0x000f700000002400 */
[----:B------:R-:W3:Y:S08]  /*1e00*/  MUFU.TANH R54, R54 ;  /* 0x0000003600367308 */ /* 0x000ef00000002400 */
[----:B------:R-:W3:Y:S08]  /*1e10*/  MUFU.TANH R8, R8 ;  /* 0x0000000800087308 */ /* 0x000ef00000002400 */
[----:B------:R-:W3:Y:S01]  /*1e20*/  MUFU.TANH R11, R11 ;  /* 0x0000000b000b7308 */ /* 0x000ee20000002400 */
        /* <DEDUP_REMOVED lines=23> */
[----:B------:R-:W-:-:S06]  /*1fa0*/  FMUL.FTZ R45, R0, R101 ;  /* 0x00000065002d7220 */ /* 0x000fcc0000410000 */
[----:B------:R-:W-:Y:S08]  /*1fb0*/  MUFU.TANH R14, R14 ;  /* 0x0000000e000e7308 */ /* 0x000ff00000002400 */
[----:B------:R-:W3:Y:S08]  /*1fc0*/  MUFU.TANH R105, R105 ;  /* 0x0000006900697308 */ /* 0x000ef00000002400 */
[----:B------:R-:W3:Y:S08]  /*1fd0*/  MUFU.TANH R21, R21 ;  /* 0x0000001500157308 */ /* 0x000ef00000002400 */
[----:B------:R-:W3:Y:S08]  /*1fe0*/  MUFU.TANH R96, R96 ;  /* 0x0000006000607308 */ /* 0x000ef00000002400 */
[----:B------:R-:W3:Y:S01]  /*1ff0*/  MUFU.TANH R20, R20 ;  /* 0x0000001400147308 */ /* 0x000ee20000002400 */
[----:B------:R-:W-:-:S02]  /*2000*/  WARPGROUP.DEPBAR.LE gsb0, 0x0 ;  /* 0x00008000000079c5 */ /* 0x000fc40000010000 */
[----:B------:R-:W-:Y:S01]  /*2010*/  WARPGROUP.ARRIVE ;  /* 0x00000000000079c5 */ /* 0x000fe20000000000 */
[C---:B------:R-:W-:Y:S01]  /*2020*/  FMUL.FTZ R42, R0.reuse, R73 ;  /* 0x00000049002a7220 */ /* 0x040fe20000410000 */
[C---:B------:R-:W-:Y:S01]  /*2030*/  FMUL.FTZ R93, R0.reuse, R74 ;  /* 0x0000004a005d7220 */ /* 0x040fe20000410000 */
[C---:B------:R-:W-:Y:S01]  /*2040*/  FMUL.FTZ R74, R0.reuse, R76 ;  /* 0x0000004c004a7220 */ /* 0x040fe20000410000 */
[C---:B------:R-:W-:Y:S01]  /*2050*/  FMUL.FTZ R76, R0.reuse, R83 ;  /* 0x00000053004c7220 */ /* 0x040fe20000410000 */
[----:B------:R-:W3:Y:S01]  /*2060*/  MUFU.TANH R9, R9 ;  /* 0x0000000900097308 */ /* 0x000ee20000002400 */
[----:B------:R-:W-:Y:S01]  /*2070*/  QGMMA.64x32x32.F32.E4M3.E4M3 R56, gdesc[UR4], R56, gsb0 ;  /* 0x00600000043879f3 */ /* 0x000fe20008000838 */
[----:B------:R-:W-:Y:S01]  /*2080*/  UIADD3 UR6, UR12, 0x202, URZ ;  /* 0x000002020c067890 */ /* 0x000fe2000fffe03f */
[C---:B------:R-:W-:Y:S01]  /*2090*/  FMUL.FTZ R47, R0.reuse, R85 ;  /* 0x00000055002f7220 */ /* 0x040fe20000410000 */
[----:B------:R-:W-:Y:S01]  /*20a0*/  UMOV UR7, 0x80000020 ;  /* 0x8000002000077882 */ /* 0x000fe20000000000 */
        /* <DEDUP_REMOVED lines=12> */
[----:B------:R-:W-:-:S07]  /*2170*/  FMUL.FTZ R80, R0, R86 ;  /* 0x0000005600507220 */ /* 0x000fce0000410000 */
[----:B------:R-:W3:Y:S08]  /*2180*/  MUFU.TANH R95, R95 ;  /* 0x0000005f005f7308 */ /* 0x000ef00000002400 */
[----:B------:R-:W3:Y:S08]  /*2190*/  MUFU.TANH R104, R104 ;  /* 0x0000006800687308 */ /* 0x000ef00000002400 */
[----:B------:R-:W3:Y:S08]  /*21a0*/  MUFU.TANH R108, R108 ;  /* 0x0000006c006c7308 */ /* 0x000ef00000002400 */
[----:B------:R-:W-:Y:S08]  /*21b0*/  MUFU.TANH R44, R44 ;  /* 0x0000002c002c7308 */ /* 0x000ff00000002400 */
[----:B------:R-:W3:Y:S01]  /*21c0*/  MUFU.TANH R107, R107 ;  /* 0x0000006b006b7308 */ /* 0x000ee20000002400 */
[----:B------:R-:W-:-:S02]  /*21d0*/  WARPGROUP.DEPBAR.LE gsb0, 0x0 ;  /* 0x00008000000079c5 */ /* 0x000fc40000010000 */
[----:B------:R-:W-:Y:S01]  /*21e0*/  WARPGROUP.ARRIVE ;  /* 0x00000000000079c5 */ /* 0x000fe20000000000 */
[C---:B------:R-:W-:Y:S01]  /*21f0*/  FMUL.FTZ R73, R0.reuse, R56 ;  /* 0x0000003800497220 */ /* 0x040fe20000410000 */
[----:B------:R-:W-:Y:S01]  /*2200*/  MOV R56, UR52 ;  /* 0x0000003400387c02 */ /* 0x000fe20008000f00 */
[C---:B------:R-:W-:Y:S01]  /*2210*/  FMUL.FTZ R83, R0.reuse, R64 ;  /* 0x0000004000537220 */ /* 0x040fe20000410000 */
[C---:B------:R-:W-:Y:S01]  /*2220*/  FMUL.FTZ R85, R0.reuse, R65 ;  /* 0x0000004100557220 */ /* 0x040fe20000410000 */
[----:B------:R-:W-:Y:S01]  /*2230*/  FMUL.FTZ R48, R0, R57 ;  /* 0x0000003900307220 */ /* 0x000fe20000410000 */
[----:B------:R-:W-:Y:S01]  /*2240*/  QGMMA.64x32x32.F32.E4M3.E4M3 R24, gdesc[UR4], R24, gsb0 ;  /* 0x00600000041879f3 */ /* 0x000fe20008000818 */
[----:B------:R-:W-:Y:S02]  /*2250*/  IMAD R15, R56, -0xa0, R15 ;  /* 0xffffff60380f7824 */ /* 0x000fe400078e020f */
[C---:B------:R-:W-:Y:S01]  /*2260*/  FMUL.FTZ R79, R0.reuse, R58 ;  /* 0x0000003a004f7220 */ /* 0x040fe20000410000 */
[C---:B------:R-:W-:Y:S01]  /*2270*/  FMUL.FTZ R58, R0.reuse, R59 ;  /* 0x0000003b003a7220 */ /* 0x040fe20000410000 */
[C---:B------:R-:W-:Y:S01]  /*2280*/  FMUL.FTZ R82, R0.reuse, R60 ;  /* 0x0000003c00527220 */ /* 0x040fe20000410000 */
[C---:B------:R-:W-:Y:S01]  /*2290*/  FMUL.FTZ R87, R0.reuse, R66 ;  /* 0x0000004200577220 */ /* 0x040fe20000410000 */
[C---:B------:R-:W-:Y:S01]  /*22a0*/  ISETP.GT.AND P1, PT, R15.reuse, RZ, PT ;  /* 0x000000ff0f00720c */ /* 0x040fe20003f24270 */
[----:B------:R-:W3:Y:S01]  /*22b0*/  MUFU.TANH R43, R43 ;  /* 0x0000002b002b7308 */ /* 0x000ee20000002400 */
[C---:B------:R-:W-:Y:S01]  /*22c0*/  ISETP.GT.AND P2, PT, R15.reuse, 0x1, PT ;  /* 0x000000010f00780c */ /* 0x040fe20003f44270 */
[C---:B------:R-:W-:Y:S01]  /*22d0*/  FMUL.FTZ R61, R0.reuse, R61 ;  /* 0x0000003d003d7220 */ /* 0x040fe20000410000 */
[----:B------:R-:W-:Y:S01]  /*22e0*/  ISETP.GT.AND P3, PT, R15, 0x8, PT ;  /* 0x000000080f00780c */ /* 0x000fe20003f64270 */
[C---:B------:R-:W-:Y:S01]  /*22f0*/  FMUL.FTZ R97, R0.reuse, R67 ;  /* 0x0000004300617220 */ /* 0x040fe20000410000 */
[----:B-1----:R-:W-:Y:S01]  /*2300*/  FSEL R51, R51, -INF , P1 ;  /* 0xff80000033337808 */ /* 0x002fe20000800000 */
[----:B------:R-:W-:Y:S01]  /*2310*/  FMUL.FTZ R68, R0, R68 ;  /* 0x0000004400447220 */ /* 0x000fe20000410000 */
[----:B0-----:R-:W-:Y:S01]  /*2320*/  FSEL R52, R52, -INF , P2 ;  /* 0xff80000034347808 */ /* 0x001fe20001000000 */
[----:B------:R-:W0:Y:S01]  /*2330*/  MUFU.TANH R94, R94 ;  /* 0x0000005e005e7308 */ /* 0x000e220000002400 */
[----:B------:R-:W-:Y:S01]  /*2340*/  ISETP.GT.AND P4, PT, R15, 0x9, PT ;  /* 0x000000090f00780c */ /* 0x000fe20003f84270 */
[C---:B------:R-:W-:Y:S01]  /*2350*/  FMUL.FTZ R84, R0.reuse, R63 ;  /* 0x0000003f00547220 */ /* 0x040fe20000410000 */
[----:B--2---:R-:W-:Y:S01]  /*2360*/  FSEL R53, R53, -INF , P3 ;  /* 0xff80000035357808 */ /* 0x004fe20001800000 */
[C---:B------:R-:W-:Y:S01]  /*2370*/  FMUL.FTZ R62, R0.reuse, R62 ;  /* 0x0000003e003e7220 */ /* 0x040fe20000410000 */
[----:B------:R-:W-:Y:S01]  /*2380*/  FMNMX.FTZ R64, R51, R52, !PT ;  /* 0x0000003433407209 */ /* 0x000fe20007810000 */
[----:B------:R-:W-:Y:S01]  /*2390*/  FMUL.FTZ R86, R0, R70 ;  /* 0x0000004600567220 */ /* 0x000fe20000410000 */
[----:B----4-:R-:W-:Y:S01]  /*23a0*/  FSEL R6, R6, -INF , P1 ;  /* 0xff80000006067808 */ /* 0x010fe20000800000 */
[----:B------:R-:W1:Y:S01]  /*23b0*/  MUFU.TANH R109, R109 ;  /* 0x0000006d006d7308 */ /* 0x000e620000002400 */
[C---:B------:R-:W-:Y:S01]  /*23c0*/  ISETP.GT.AND P5, PT, R15.reuse, 0x10, PT ;  /* 0x000000100f00780c */ /* 0x040fe20003fa4270 */
[C---:B------:R-:W-:Y:S01]  /*23d0*/  FMUL.FTZ R98, R0.reuse, R71 ;  /* 0x0000004700627220 */ /* 0x040fe20000410000 */
[----:B------:R-:W-:Y:S01]  /*23e0*/  ISETP.GT.AND P1, PT, R15, 0x11, PT ;  /* 0x000000110f00780c */ /* 0x000fe20003f24270 */
[----:B------:R-:W-:Y:S01]  /*23f0*/  FMUL.FTZ R69, R0, R69 ;  /* 0x0000004500457220 */ /* 0x000fe20000410000 */
[----:B-----5:R-:W-:-:S02]  /*2400*/  FSEL R7, R7, -INF , P2 ;  /* 0xff80000007077808 */ /* 0x020fc40001000000 */
[----:B---3--:R-:W-:Y:S01]  /*2410*/  FSEL R54, R54, -INF , P4 ;  /* 0xff80000036367808 */ /* 0x008fe20002000000 */
[----:B------:R-:W2:Y:S01]  /*2420*/  MUFU.TANH R49, R49 ;  /* 0x0000003100317308 */ /* 0x000ea20000002400 */
[----:B------:R-:W-:Y:S02]  /*2430*/  FMNMX.FTZ R65, R53, R64, !PT ;  /* 0x0000004035417209 */ /* 0x000fe40007810000 */
[C---:B------:R-:W-:Y:S02]  /*2440*/  ISETP.GT.AND P2, PT, R15.reuse, 0x18, PT ;  /* 0x000000180f00780c */ /* 0x040fe40003f44270 */
[----:B------:R-:W-:Y:S02]  /*2450*/  FSEL R8, R8, -INF , P3 ;  /* 0xff80000008087808 */ /* 0x000fe40001800000 */
[----:B------:R-:W-:Y:S01]  /*2460*/  ISETP.GT.AND P3, PT, R15, 0x19, PT ;  /* 0x000000190f00780c */ /* 0x000fe20003f64270 */
[----:B------:R-:W3:Y:S01]  /*2470*/  MUFU.TANH R91, R91 ;  /* 0x0000005b005b7308 */ /* 0x000ee20000002400 */
[----:B------:R-:W-:-:S02]  /*2480*/  FSEL R56, R11, -INF , P5 ;  /* 0xff8000000b387808 */ /* 0x000fc40002800000 */
[----:B------:R-:W-:Y:S02]  /*2490*/  FSEL R57, R12, -INF , P1 ;  /* 0xff8000000c397808 */ /* 0x000fe40000800000 */
[----:B------:R-:W-:Y:S02]  /*24a0*/  FMNMX.FTZ R65, R54, R65, !PT ;  /* 0x0000004136417209 */ /* 0x000fe40007810000 */
[----:B------:R-:W-:Y:S01]  /*24b0*/  FSEL R12, R106, -INF , P2 ;  /* 0xff8000006a0c7808 */ /* 0x000fe20001000000 */
[----:B------:R-:W4:Y:S01]  /*24c0*/  MUFU.TANH R50, R50 ;  /* 0x0000003200327308 */ /* 0x000f220000002400 */
[----:B------:R-:W-:Y:S02]  /*24d0*/  FSEL R59, R13, -INF , P2 ;  /* 0xff8000000d3b7808 */ /* 0x000fe40001000000 */
[----:B------:R-:W-:Y:S02]  /*24e0*/  ISETP.GT.AND P2, PT, R15, 0x29, PT ;  /* 0x000000290f00780c */ /* 0x000fe40003f44270 */
[----:B------:R-:W-:-:S02]  /*24f0*/  FSEL R13, R105, -INF , P3 ;  /* 0xff800000690d7808 */ /* 0x000fc40001800000 */
[----:B------:R-:W-:Y:S01]  /*2500*/  FSEL R60, R14, -INF , P3 ;  /* 0xff8000000e3c7808 */ /* 0x000fe20001800000 */
[----:B------:R-:W5:Y:S01]  /*2510*/  MUFU.TANH R90, R90 ;  /* 0x0000005a005a7308 */ /* 0x000f620000002400 */
[----:B------:R-:W-:Y:S02]  /*2520*/  ISETP.GT.AND P3, PT, R15, 0x30, PT ;  /* 0x000000300f00780c */ /* 0x000fe40003f64270 */
[----:B------:R-:W-:Y:S02]  /*2530*/  FMNMX.FTZ R66, R56, R65, !PT ;  /* 0x0000004138427209 */ /* 0x000fe40007810000 */
[----:B------:R-:W-:Y:S01]  /*2540*/  FSEL R64, R21, -INF , P2 ;  /* 0xff80000015407808 */ /* 0x000fe20001000000 */
[----:B------:R-:W-:Y:S02]  /*2550*/  WARPGROUP.DEPBAR.LE gsb0, 0x0 ;  /* 0x00008000000079c5 */ /* 0x000fe40000010000 */
[----:B------:R-:W-:Y:S01]  /*2560*/  FSEL R21, R96, -INF , P3 ;  /* 0xff80000060157808 */ /* 0x000fe20001800000 */
[----:B------:R0:W-:Y:S01]  /*2570*/  MUFU.TANH R70, R61 ;  /* 0x0000003d00467308 */ /* 0x0001e20000002400 */
[----:B------:R-:W-:Y:S01]  /*2580*/  FSEL R11, R20, -INF , P1 ;  /* 0xff800000140b7808 */ /* 0x000fe20000800000 */
[C---:B------:R-:W-:Y:S01]  /*2590*/  FMUL.FTZ R28, R0.reuse, R28 ;  /* 0x0000001c001c7220 */ /* 0x040fe20000410000 */
[----:B------:R-:W-:Y:S01]  /*25a0*/  FMNMX.FTZ R96, R57, R66, !PT ;  /* 0x0000004239607209 */ /* 0x000fe20007810000 */
[C---:B------:R-:W-:Y:S01]  /*25b0*/  FMUL.FTZ R29, R0.reuse, R29 ;  /* 0x0000001d001d7220 */ /* 0x040fe20000410000 */
[----:B------:R-:W-:Y:S01]  /*25c0*/  ISETP.GT.AND P1, PT, R15, 0x28, PT ;  /* 0x000000280f00780c */ /* 0x000fe20003f24270 */
[C---:B------:R-:W-:Y:S01]  /*25d0*/  FMUL.FTZ R27, R0.reuse, R27 ;  /* 0x0000001b001b7220 */ /* 0x040fe20000410000 */
[----:B------:R-:W-:Y:S01]  /*25e0*/  FSEL R9, R9, -INF , P4 ;  /* 0xff80000009097808 */ /* 0x000fe20002000000 */
[----:B------:R1:W-:Y:S01]  /*25f0*/  MUFU.TANH R71, R62 ;  /* 0x0000003e00477308 */ /* 0x0003e20000002400 */
[----:B------:R-:W-:Y:S01]  /*2600*/  ISETP.GT.AND P4, PT, R15, 0x20, PT ;  /* 0x000000200f00780c */ /* 0x000fe20003f84270 */
[----:B------:R-:W-:Y:S01]  /*2610*/  FMUL.FTZ R101, R0, R38 ;  /* 0x0000002600657220 */ /* 0x000fe20000410000 */
[----:B------:R-:W-:-:S02]  /*2620*/  FMNMX.FTZ R67, R59, R96, !PT ;  /* 0x000000603b437209 */ /* 0x000fc40007810000 */
[----:B------:R-:W-:Y:S02]  /*2630*/  FSEL R10, R10, -INF , P5 ;  /* 0xff8000000a0a7808 */ /* 0x000fe40002800000 */
[----:B------:R-:W-:Y:S01]  /*2640*/  FSEL R63, R46, -INF , P1 ;  /* 0xff8000002e3f7808 */ /* 0x000fe20000800000 */
[----:B------:R-:W-:Y:S01]  /*2650*/  MUFU.TANH R89, R89 ;  /* 0x0000005900597308 */ /* 0x000fe20000002400 */
[----:B------:R-:W-:Y:S02]  /*2660*/  ISETP.GT.AND P5, PT, R15, 0x21, PT ;  /* 0x000000210f00780c */ /* 0x000fe40003fa4270 */
[----:B------:R-:W-:Y:S02]  /*2670*/  FSEL R46, R95, -INF , P2 ;  /* 0xff8000005f2e7808 */ /* 0x000fe40001000000 */
[----:B0-----:R-:W-:Y:S02]  /*2680*/  FSEL R61, R104, -INF , P4 ;  /* 0xff800000683d7808 */ /* 0x001fe40002000000 */
[----:B------:R-:W-:Y:S01]  /*2690*/  FSEL R14, R108, -INF , P4 ;  /* 0xff8000006c0e7808 */ /* 0x000fe20002000000 */
[----:B------:R0:W-:Y:S01]  /*26a0*/  MUFU.TANH R95, R68 ;  /* 0x00000044005f7308 */ /* 0x0001e20000002400 */
[----:B------:R-:W-:-:S02]  /*26b0*/  ISETP.GT.AND P4, PT, R15, 0x31, PT ;  /* 0x000000310f00780c */ /* 0x000fc40003f84270 */
[----:B------:R-:W-:Y:S02]  /*26c0*/  FSEL R20, R107, -INF , P5 ;  /* 0xff8000006b147808 */ /* 0x000fe40002800000 */
[----:B-1----:R-:W-:Y:S02]  /*26d0*/  FSEL R62, R44, -INF , P5 ;  /* 0xff8000002c3e7808 */ /* 0x002fe40002800000 */
[----:B------:R-:W-:Y:S01]  /*26e0*/  ISETP.GT.AND P5, PT, R15, 0x38, PT ;  /* 0x000000380f00780c */ /* 0x000fe20003fa4270 */
[----:B------:R-:W1:Y:S01]  /*26f0*/  MUFU.TANH R45, R45 ;  /* 0x0000002d002d7308 */ /* 0x000e620000002400 */
[----:B0-----:R-:W-:Y:S02]  /*2700*/  FMNMX.FTZ R68, R60, R67, !PT ;  /* 0x000000433c447209 */ /* 0x001fe40007810000 */
[----:B------:R-:W-:Y:S02]  /*2710*/  FSEL R66, R43, -INF , P4 ;  /* 0xff8000002b427808 */ /* 0x000fe40002000000 */
[----:B------:R-:W-:-:S02]  /*2720*/  FMNMX.FTZ R99, R61, R68, !PT ;  /* 0x000000443d637209 */ /* 0x000fc40007810000 */
[----:B------:R-:W-:Y:S01]  /*2730*/  FSEL R43, R94, -INF , P5 ;  /* 0xff8000005e2b7808 */ /* 0x000fe20002800000 */
[----:B------:R-:W0:Y:S01]  /*2740*/  MUFU.TANH R88, R88 ;  /* 0x0000005800587308 */ /* 0x000e220000002400 */
[----:B------:R-:W-:Y:S02]  /*2750*/  FMNMX.FTZ R94, R62, R99, !PT ;  /* 0x000000633e5e7209 */ /* 0x000fe40007810000 */
[----:B------:R-:W-:Y:S02]  /*2760*/  FSEL R44, R109, -INF , P1 ;  /* 0xff8000006d2c7808 */ /* 0x000fe40000800000 */
[----:B--2---:R-:W-:Y:S02]  /*2770*/  FSEL R65, R49, -INF , P3 ;  /* 0xff80000031417808 */ /* 0x004fe40001800000 */
[----:B------:R-:W-:Y:S01]  /*2780*/  ISETP.GT.AND P1, PT, R15, 0x39, PT ;  /* 0x000000390f00780c */ /* 0x000fe20003f24270 */
[----:B------:R-:W2:Y:S01]  /*2790*/  MUFU.TANH R78, R78 ;  /* 0x0000004e004e7308 */ /* 0x000ea20000002400 */
[----:B---3--:R-:W-:-:S02]  /*27a0*/  FSEL R49, R91, -INF , P4 ;  /* 0xff8000005b317808 */ /* 0x008fc40002000000 */
[----:B----4-:R-:W-:Y:S02]  /*27b0*/  FSEL R67, R50, -INF , P5 ;  /* 0xff80000032437808 */ /* 0x010fe40002800000 */
[----:B-----5:R-:W-:Y:S02]  /*27c0*/  FSEL R50, R90, -INF , P1 ;  /* 0xff8000005a327808 */ /* 0x020fe40000800000 */
[C---:B------:R-:W-:Y:S01]  /*27d0*/  ISETP.GT.AND P3, PT, R15.reuse, 0x41, PT ;  /* 0x000000410f00780c */ /* 0x040fe20003f64270 */
[----:B------:R3:W-:Y:S01]  /*27e0*/  MUFU.TANH R91, R69 ;  /* 0x00000045005b7308 */ /* 0x0007e20000002400 */
[----:B------:R-:W-:Y:S02]  /*27f0*/  ISETP.GT.AND P2, PT, R15, 0x40, PT ;  /* 0x000000400f00780c */ /* 0x000fe40003f44270 */
[----:B-1----:R-:W-:Y:S02]  /*2800*/  FSEL R68, R45, -INF , P1 ;  /* 0xff8000002d447808 */ /* 0x002fe40000800000 */
[----:B------:R-:W-:-:S02]  /*2810*/  ISETP.GT.AND P5, PT, R15, 0x49, PT ;  /* 0x000000490f00780c */ /* 0x000fc40003fa4270 */
[----:B0-----:R-:W-:Y:S01]  /*2820*/  FSEL R88, R88, -INF , P2 ;  /* 0xff80000058587808 */ /* 0x001fe20001000000 */
[----:B------:R0:W-:Y:S01]  /*2830*/  MUFU.TANH R90, R86 ;  /* 0x00000056005a7308 */ /* 0x0001e20000002400 */
[----:B---3--:R-:W-:Y:S01]  /*2840*/  FMNMX.FTZ R69, R63, R94, !PT ;  /* 0x0000005e3f457209 */ /* 0x008fe20007810000 */
[----:B------:R-:W-:Y:S01]  /*2850*/  FMUL.FTZ R94, R0, R24 ;  /* 0x00000018005e7220 */ /* 0x000fe20000410000 */
[----:B------:R-:W-:Y:S02]  /*2860*/  FSEL R24, R89, -INF , P3 ;  /* 0xff80000059187808 */ /* 0x000fe40001800000 */
[C---:B------:R-:W-:Y:S02]  /*2870*/  ISETP.GT.AND P1, PT, R15.reuse, 0x50, PT ;  /* 0x000000500f00780c */ /* 0x040fe40003f24270 */
[----:B------:R-:W-:Y:S01]  /*2880*/  ISETP.GT.AND P4, PT, R15, 0x48, PT ;  /* 0x000000480f00780c */ /* 0x000fe20003f84270 */
[----:B------:R-:W1:Y:S01]  /*2890*/  MUFU.TANH R42, R42 ;  /* 0x0000002a002a7308 */ /* 0x000e620000002400 */
[----:B0-----:R-:W-:-:S04]  /*28a0*/  FMNMX.FTZ R86, R64, R69, !PT ;  /* 0x0000004540567209 */ /* 0x001fc80007810000 */
[----:B------:R-:W-:Y:S01]  /*28b0*/  FMNMX.FTZ R89, R65, R86, !PT ;  /* 0x0000005641597209 */ /* 0x000fe20007810000 */
[----:B------:R-:W-:Y:S01]  /*28c0*/  FMUL.FTZ R86, R0, R25 ;  /* 0x0000001900567220 */ /* 0x000fe20000410000 */
[----:B--2---:R-:W-:Y:S01]  /*28d0*/  FSEL R25, R78, -INF , P5 ;  /* 0xff8000004e197808 */ /* 0x004fe20002800000 */
[----:B------:R-:W0:Y:S01]  /*28e0*/  MUFU.TANH R81, R81 ;  /* 0x0000005100517308 */ /* 0x000e220000002400 */
[----:B------:R-:W-:Y:S01]  /*28f0*/  FMNMX.FTZ R96, R66, R89, !PT ;  /* 0x0000005942607209 */ /* 0x000fe20007810000 */
[----:B------:R-:W-:-:S03]  /*2900*/  FMUL.FTZ R89, R0, R26 ;  /* 0x0000001a00597220 */ /* 0x000fc60000410000 */
[----:B------:R-:W-:-:S03]  /*2910*/  FMNMX.FTZ R99, R67, R96, !PT ;  /* 0x0000006043637209 */ /* 0x000fc60007810000 */
[----:B------:R-:W2:Y:S01]  /*2920*/  MUFU.TANH R74, R74 ;  /* 0x0000004a004a7308 */ /* 0x000ea20000002400 */
[----:B------:R-:W-:Y:S02]  /*2930*/  FMNMX.FTZ R99, R68, R99, !PT ;  /* 0x0000006344637209 */ /* 0x000fe40007810000 */
[----:B-1----:R-:W-:Y:S02]  /*2940*/  FSEL R69, R42, -INF , P3 ;  /* 0xff8000002a457808 */ /* 0x002fe40001800000 */
[----:B------:R-:W-:Y:S02]  /*2950*/  FMNMX.FTZ R78, R88, R99, !PT ;  /* 0x00000063584e7209 */ /* 0x000fe40007810000 */
[----:B------:R-:W-:Y:S01]  /*2960*/  ISETP.GT.AND P3, PT, R15, 0x58, PT ;  /* 0x000000580f00780c */ /* 0x000fe20003f64270 */
[----:B------:R-:W1:Y:S01]  /*2970*/  MUFU.TANH R40, R40 ;  /* 0x0000002800287308 */ /* 0x000e620000002400 */
[----:B0-----:R-:W-:Y:S02]  /*2980*/  FSEL R26, R81, -INF , P1 ;  /* 0xff800000511a7808 */ /* 0x001fe40000800000 */
[----:B------:R-:W-:-:S05]  /*2990*/  FMNMX.FTZ R81, R69, R78, !PT ;  /* 0x0000004e45517209 */ /* 0x000fca0007810000 */
[----:B------:R-:W0:Y:S01]  /*29a0*/  MUFU.TANH R93, R93 ;  /* 0x0000005d005d7308 */ /* 0x000e220000002400 */
[----:B--2---:R-:W-:-:S04]  /*29b0*/  FSEL R74, R74, -INF , P4 ;  /* 0xff8000004a4a7808 */ /* 0x004fc80002000000 */
[----:B------:R-:W-:-:S03]  /*29c0*/  FMNMX.FTZ R81, R74, R81, !PT ;  /* 0x000000514a517209 */ /* 0x000fc60007810000 */
[----:B------:R-:W2:Y:S01]  /*29d0*/  MUFU.TANH R75, R75 ;  /* 0x0000004b004b7308 */ /* 0x000ea20000002400 */
[----:B-1----:R-:W-:Y:S02]  /*29e0*/  FSEL R40, R40, -INF , P5 ;  /* 0xff80000028287808 */ /* 0x002fe40002800000 */
[----:B------:R-:W-:-:S05]  /*29f0*/  ISETP.GT.AND P5, PT, R15, 0x60, PT ;  /* 0x000000600f00780c */ /* 0x000fca0003fa4270 */
[----:B------:R-:W1:Y:S01]  /*2a00*/  MUFU.TANH R92, R92 ;  /* 0x0000005c005c7308 */ /* 0x000e620000002400 */
[----:B0-----:R-:W-:Y:S02]  /*2a10*/  FSEL R45, R93, -INF , P2 ;  /* 0xff8000005d2d7808 */ /* 0x001fe40001000000 */
[----:B------:R-:W-:-:S05]  /*2a20*/  ISETP.GT.AND P2, PT, R15, 0x51, PT ;  /* 0x000000510f00780c */ /* 0x000fca0003f44270 */
[----:B------:R-:W0:Y:S01]  /*2a30*/  MUFU.TANH R41, R41 ;  /* 0x0000002900297308 */ /* 0x000e220000002400 */
[----:B--2---:R-:W-:Y:S02]  /*2a40*/  FSEL R75, R75, -INF , P1 ;  /* 0xff8000004b4b7808 */ /* 0x004fe40000800000 */
[----:B------:R-:W-:-:S05]  /*2a50*/  ISETP.GT.AND P1, PT, R15, 0x61, PT ;  /* 0x000000610f00780c */ /* 0x000fca0003f24270 */
[----:B------:R-:W2:Y:S01]  /*2a60*/  MUFU.TANH R72, R72 ;  /* 0x0000004800487308 */ /* 0x000ea20000002400 */
[----:B-1----:R-:W-:Y:S02]  /*2a70*/  FSEL R42, R92, -INF , P4 ;  /* 0xff8000005c2a7808 */ /* 0x002fe40002000000 */
[----:B------:R-:W-:-:S05]  /*2a80*/  ISETP.GT.AND P4, PT, R15, 0x59, PT ;  /* 0x000000590f00780c */ /* 0x000fca0003f84270 */
[----:B------:R-:W1:Y:S01]  /*2a90*/  MUFU.TANH R47, R47 ;  /* 0x0000002f002f7308 */ /* 0x000e620000002400 */
[----:B0-----:R-:W-:-:S07]  /*2aa0*/  FSEL R78, R41, -INF , P2 ;  /* 0xff800000294e7808 */ /* 0x001fce0001000000 */
[----:B------:R-:W-:Y:S01]  /*2ab0*/  MUFU.TANH R73, R73 ;  /* 0x0000004900497308 */ /* 0x000fe20000002400 */
[----:B--2---:R-:W-:-:S07]  /*2ac0*/  FSEL R72, R72, -INF , P3 ;  /* 0xff80000048487808 */ /* 0x004fce0001800000 */
[----:B------:R0:W-:Y:S08]  /*2ad0*/  MUFU.TANH R96, R86 ;  /* 0x0000005600607308 */ /* 0x0001f00000002400 */
[----:B------:R-:W2:Y:S01]  /*2ae0*/  MUFU.TANH R76, R76 ;  /* 0x0000004c004c7308 */ /* 0x000ea20000002400 */
[----:B0-----:R-:W-:Y:S02]  /*2af0*/  FMNMX.FTZ R86, R40, R81, !PT ;  /* 0x0000005128567209 */ /* 0x001fe40007810000 */
[----:B-1----:R-:W-:-:S05]  /*2b00*/  FSEL R81, R47, -INF , P4 ;  /* 0xff8000002f517808 */ /* 0x002fca0002000000 */
[----:B------:R-:W0:Y:S08]  /*2b10*/  MUFU.TANH R48, R48 ;  /* 0x0000003000307308 */ /* 0x000e300000002400 */
[----:B------:R-:W-:Y:S01]  /*2b20*/  MUFU.TANH R92, R94 ;  /* 0x0000005e005c7308 */ /* 0x000fe20000002400 */
[----:B--2---:R-:W-:Y:S02]  /*2b30*/  FSEL R76, R76, -INF , P2 ;  /* 0xff8000004c4c7808 */ /* 0x004fe40001000000 */
[----:B------:R-:W-:-:S05]  /*2b40*/  ISETP.GT.AND P2, PT, R15, 0x68, PT ;  /* 0x000000680f00780c */ /* 0x000fca0003f44270 */
[----:B------:R1:W-:Y:S08]  /*2b50*/  MUFU.TANH R94, R89 ;  /* 0x00000059005e7308 */ /* 0x0003f00000002400 */
[----:B------:R-:W2:Y:S01]  /*2b60*/  MUFU.TANH R80, R80 ;  /* 0x0000005000507308 */ /* 0x000ea20000002400 */
[----:B-1----:R-:W-:Y:S02]  /*2b70*/  FMNMX.FTZ R89, R75, R86, !PT ;  /* 0x000000564b597209 */ /* 0x002fe40007810000 */
[----:B------:R-:W-:-:S02]  /*2b80*/  FSEL R86, R73, -INF , P5 ;  /* 0xff80000049567808 */ /* 0x000fc40002800000 */
[----:B------:R-:W-:Y:S02]  /*2b90*/  FMNMX.FTZ R89, R78, R89, !PT ;  /* 0x000000594e597209 */ /* 0x000fe40007810000 */
[----:B0-----:R-:W-:Y:S01]  /*2ba0*/  FSEL R73, R48, -INF , P1 ;  /* 0xff80000030497808 */ /* 0x001fe20000800000 */
[----:B------:R-:W0:Y:S01]  /*2bb0*/  MUFU.TANH R82, R82 ;  /* 0x0000005200527308 */ /* 0x000e220000002400 */
[----:B------:R-:W-:Y:S01]  /*2bc0*/  FMNMX.FTZ R100, R72, R89, !PT ;  /* 0x0000005948647209 */ /* 0x000fe20007810000 */
[----:B------:R-:W-:-:S03]  /*2bd0*/  FMUL.FTZ R48, R0, R30 ;  /* 0x0000001e00307220 */ /* 0x000fc60000410000 */
[----:B------:R-:W-:-:S03]  /*2be0*/  FMNMX.FTZ R89, R81, R100, !PT ;  /* 0x0000006451597209 */ /* 0x000fc60007810000 */
[----:B------:R-:W1:Y:S01]  /*2bf0*/  MUFU.TANH R77, R77 ;  /* 0x0000004d004d7308 */ /* 0x000e620000002400 */
[----:B------:R-:W-:Y:S02]  /*2c00*/  FMNMX.FTZ R30, R86, R89, !PT ;  /* 0x00000059561e7209 */ /* 0x000fe40007810000 */
[----:B--2---:R-:W-:Y:S02]  /*2c10*/  FSEL R80, R80, -INF , P3 ;  /* 0xff80000050507808 */ /* 0x004fe40001800000 */
[----:B------:R-:W-:-:S03]  /*2c20*/  ISETP.GT.AND P3, PT, R15, 0x69, PT ;  /* 0x000000690f00780c */ /* 0x000fc60003f64270 */
[----:B------:R-:W-:Y:S01]  /*2c30*/  MUFU.TANH R84, R84 ;  /* 0x0000005400547308 */ /* 0x000fe20000002400 */
[----:B0-----:R-:W-:-:S07]  /*2c40*/  FSEL R82, R82, -INF , P2 ;  /* 0xff80000052527808 */ /* 0x001fce0001000000 */
[----:B------:R-:W0:Y:S01]  /*2c50*/  MUFU.TANH R79, R79 ;  /* 0x0000004f004f7308 */ /* 0x000e220000002400 */
[----:B-1----:R-:W-:Y:S02]  /*2c60*/  FSEL R77, R77, -INF , P4 ;  /* 0xff8000004d4d7808 */ /* 0x002fe40002000000 */
[----:B------:R-:W-:-:S05]  /*2c70*/  ISETP.GT.AND P4, PT, R15, 0x70, PT ;  /* 0x000000700f00780c */ /* 0x000fca0003f84270 */
[----:B------:R-:W1:Y:S08]  /*2c80*/  MUFU.TANH R83, R83 ;  /* 0x0000005300537308 */ /* 0x000e700000002400 */
[----:B------:R-:W-:Y:S01]  /*2c90*/  MUFU.TANH R58, R58 ;  /* 0x0000003a003a7308 */ /* 0x000fe20000002400 */
[----:B0-----:R-:W-:Y:S02]  /*2ca0*/  FSEL R79, R79, -INF , P5 ;  /* 0xff8000004f4f7808 */ /* 0x001fe40002800000 */
[----:B------:R-:W-:-:S05]  /*2cb0*/  ISETP.GT.AND P5, PT, R15, 0x71, PT ;  /* 0x000000710f00780c */ /* 0x000fca0003fa4270 */
[----:B------:R-:W0:Y:S01]  /*2cc0*/  MUFU.TANH R85, R85 ;  /* 0x0000005500557308 */ /* 0x000e220000002400 */
[----:B-1----:R-:W-:-:S07]  /*2cd0*/  FSEL R83, R83, -INF , P4 ;  /* 0xff80000053537808 */ /* 0x002fce0002000000 */
[----:B------:R-:W1:Y:S08]  /*2ce0*/  MUFU.TANH R87, R87 ;  /* 0x0000005700577308 */ /* 0x000e700000002400 */
[----:B------:R2:W-:Y:S01]  /*2cf0*/  MUFU.TANH R47, R28 ;  /* 0x0000001c002f7308 */ /* 0x0005e20000002400 */
[----:B0-----:R-:W-:-:S07]  /*2d00*/  FSEL R85, R85, -INF , P5 ;  /* 0xff80000055557808 */ /* 0x001fce0002800000 */
[----:B------:R-:W0:Y:S01]  /*2d10*/  MUFU.TANH R93, R98 ;  /* 0x00000062005d7308 */ /* 0x000e220000002400 */
[----:B--2---:R-:W-:Y:S02]  /*2d20*/  FSEL R28, R71, -INF , P2 ;  /* 0xff800000471c7808 */ /* 0x004fe40001000000 */
[----:B------:R-:W-:Y:S02]  /*2d30*/  FMNMX.FTZ R71, R73, R30, !PT ;  /* 0x0000001e49477209 */ /* 0x000fe40007810000 */
[----:B-1----:R-:W-:Y:S02]  /*2d40*/  FSEL R30, R87, -INF , P4 ;  /* 0xff800000571e7808 */ /* 0x002fe40002000000 */
[----:B------:R-:W-:Y:S01]  /*2d50*/  FMNMX.FTZ R71, R82, R71, !PT ;  /* 0x0000004752477209 */ /* 0x000fe20007810000 */
[----:B------:R1:W-:Y:S01]  /*2d60*/  MUFU.TANH R98, R29 ;  /* 0x0000001d00627308 */ /* 0x0003e20000002400 */
[C---:B------:R-:W-:Y:S02]  /*2d70*/  ISETP.GT.AND P2, PT, R15.reuse, 0x79, PT ;  /* 0x000000790f00780c */ /* 0x040fe40003f44270 */
[----:B------:R-:W-:-:S02]  /*2d80*/  ISETP.GT.AND P4, PT, R15, 0x81, PT ;  /* 0x000000810f00780c */ /* 0x000fc40003f84270 */
[----:B------:R-:W-:Y:S02]  /*2d90*/  FSEL R89, R91, -INF , P2 ;  /* 0xff8000005b597808 */ /* 0x000fe40001000000 */
[----:B------:R-:W-:Y:S01]  /*2da0*/  FSEL R91, R96, -INF , P4 ;  /* 0xff800000605b7808 */ /* 0x000fe20002000000 */
[----:B------:R-:W2:Y:S01]  /*2db0*/  MUFU.TANH R97, R97 ;  /* 0x0000006100617308 */ /* 0x000ea20000002400 */
[----:B-1----:R-:W-:Y:S01]  /*2dc0*/  FSEL R29, R84, -INF , P3 ;  /* 0xff800000541d7808 */ /* 0x002fe20001800000 */
[----:B------:R-:W-:Y:S01]  /*2dd0*/  FMUL.FTZ R96, R0, R37 ;  /* 0x0000002500607220 */ /* 0x000fe20000410000 */
[----:B------:R-:W-:Y:S02]  /*2de0*/  FSEL R84, R70, -INF , P3 ;  /* 0xff80000046547808 */ /* 0x000fe40001800000 */
[----:B------:R-:W-:Y:S02]  /*2df0*/  ISETP.GT.AND P3, PT, R15, 0x80, PT ;  /* 0x000000800f00780c */ /* 0x000fe40003f64270 */
[----:B------:R-:W-:Y:S01]  /*2e00*/  FMNMX.FTZ R70, R84, R71, !PT ;  /* 0x0000004754467209 */ /* 0x000fe20007810000 */
[----:B------:R1:W-:Y:S01]  /*2e10*/  MUFU.TANH R41, R27 ;  /* 0x0000001b00297308 */ /* 0x0003e20000002400 */
[----:B------:R-:W-:Y:S01]  /*2e20*/  FMUL.FTZ R71, R0, R36 ;  /* 0x0000002400477220 */ /* 0x000fe20000410000 */
[----:B0-----:R-:W-:-:S02]  /*2e30*/  FSEL R36, R93, -INF , P2 ;  /* 0xff8000005d247808 */ /* 0x001fc40001000000 */
[----:B------:R-:W-:Y:S01]  /*2e40*/  FMNMX.FTZ R100, R83, R70, !PT ;  /* 0x0000004653647209 */ /* 0x000fe20007810000 */
[----:B------:R-:W-:Y:S01]  /*2e50*/  FMUL.FTZ R70, R0, R33 ;  /* 0x0000002100467220 */ /* 0x000fe20000410000 */
[----:B------:R-:W-:Y:S02]  /*2e60*/  ISETP.GT.AND P2, PT, R15, 0x90, PT ;  /* 0x000000900f00780c */ /* 0x000fe40003f44270 */
[----:B------:R-:W-:Y:S01]  /*2e70*/  FMNMX.FTZ R100, R85, R100, !PT ;  /* 0x0000006455647209 */ /* 0x000fe20007810000 */
[----:B------:R-:W-:Y:S01]  /*2e80*/  MUFU.TANH R48, R48 ;  /* 0x0000003000307308 */ /* 0x000fe20000002400 */
[----:B-1----:R-:W-:Y:S01]  /*2e90*/  FSEL R27, R58, -INF , P1 ;  /* 0xff8000003a1b7808 */ /* 0x002fe20000800000 */
[----:B------:R-:W-:Y:S01]  /*2ea0*/  FMUL.FTZ R58, R0, R32 ;  /* 0x00000020003a7220 */ /* 0x000fe20000410000 */
[----:B------:R-:W-:Y:S02]  /*2eb0*/  ISETP.GT.AND P1, PT, R15, 0x78, PT ;  /* 0x000000780f00780c */ /* 0x000fe40003f24270 */
[----:B--2---:R-:W-:-:S02]  /*2ec0*/  FSEL R32, R97, -INF , P5 ;  /* 0xff80000061207808 */ /* 0x004fc40002800000 */
[----:B------:R-:W-:Y:S01]  /*2ed0*/  FSEL R87, R95, -INF , P1 ;  /* 0xff8000005f577808 */ /* 0x000fe20000800000 */
[----:B------:R-:W0:Y:S01]  /*2ee0*/  MUFU.TANH R58, R58 ;  /* 0x0000003a003a7308 */ /* 0x000e220000002400 */
[----:B------:R-:W-:Y:S02]  /*2ef0*/  FSEL R33, R90, -INF , P1 ;  /* 0xff8000005a217808 */ /* 0x000fe40000800000 */
[----:B------:R-:W-:Y:S02]  /*2f00*/  FMNMX.FTZ R100, R87, R100, !PT ;  /* 0x0000006457647209 */ /* 0x000fe40007810000 */
[----:B------:R-:W-:Y:S02]  /*2f10*/  FSEL R90, R92, -INF , P3 ;  /* 0xff8000005c5a7808 */ /* 0x000fe40001800000 */
[----:B------:R-:W-:Y:S01]  /*2f20*/  FMNMX.FTZ R95, R89, R100, !PT ;  /* 0x00000064595f7209 */ /* 0x000fe20007810000 */
[----:B------:R-:W1:Y:S01]  /*2f30*/  MUFU.TANH R70, R70 ;  /* 0x0000004600467308 */ /* 0x000e620000002400 */
[----:B------:R-:W-:-:S02]  /*2f40*/  ISETP.GT.AND P5, PT, R15, 0x88, PT ;  /* 0x000000880f00780c */ /* 0x000fc40003fa4270 */
[----:B------:R-:W-:Y:S02]  /*2f50*/  FMNMX.FTZ R100, R90, R95, !PT ;  /* 0x0000005f5a647209 */ /* 0x000fe40007810000 */
[----:B------:R-:W-:Y:S02]  /*2f60*/  ISETP.GT.AND P1, PT, R15, 0x89, PT ;  /* 0x000000890f00780c */ /* 0x000fe40003f24270 */
[----:B------:R-:W-:Y:S01]  /*2f70*/  FSEL R92, R47, -INF , P5 ;  /* 0xff8000002f5c7808 */ /* 0x000fe20002800000 */
[----:B------:R-:W2:Y:S01]  /*2f80*/  MUFU.TANH R71, R71 ;  /* 0x0000004700477308 */ /* 0x000ea20000002400 */
[----:B------:R-:W-:Y:S01]  /*2f90*/  FMNMX.FTZ R37, R91, R100, !PT ;  /* 0x000000645b257209 */ /* 0x000fe20007810000 */
[----:B------:R-:W-:Y:S01]  /*2fa0*/  FMUL.FTZ R100, R0, R39 ;  /* 0x0000002700647220 */ /* 0x000fe20000410000 */
[----:B------:R-:W-:Y:S02]  /*2fb0*/  FSEL R93, R98, -INF , P1 ;  /* 0xff800000625d7808 */ /* 0x000fe40000800000 */
[----:B------:R-:W-:-:S02]  /*2fc0*/  FMNMX.FTZ R98, R92, R37, !PT ;  /* 0x000000255c627209 */ /* 0x000fc40007810000 */
[----:B------:R-:W-:Y:S01]  /*2fd0*/  FSEL R37, R94, -INF , P3 ;  /* 0xff8000005e257808 */ /* 0x000fe20001800000 */
[----:B------:R-:W3:Y:S01]  /*2fe0*/  MUFU.TANH R96, R96 ;  /* 0x0000006000607308 */ /* 0x000ee20000002400 */
[----:B------:R-:W-:Y:S02]  /*2ff0*/  ISETP.GT.AND P3, PT, R15, 0x91, PT ;  /* 0x000000910f00780c */ /* 0x000fe40003f64270 */
[----:B0-----:R-:W-:Y:S02]  /*3000*/  FSEL R95, R58, -INF , P2 ;  /* 0xff8000003a5f7808 */ /* 0x001fe40001000000 */
[----:B------:R-:W-:Y:S02]  /*3010*/  FMNMX.FTZ R98, R93, R98, !PT ;  /* 0x000000625d627209 */ /* 0x000fe40007810000 */
[----:B------:R-:W-:Y:S01]  /*3020*/  FSEL R41, R41, -INF , P4 ;  /* 0xff80000029297808 */ /* 0x000fe20002000000 */
[----:B------:R-:W0:Y:S01]  /*3030*/  MUFU.TANH R101, R101 ;  /* 0x0000006500657308 */ /* 0x000e220000002400 */
[----:B------:R-:W-:-:S02]  /*3040*/  ISETP.GT.AND P4, PT, R15, 0x98, PT ;  /* 0x000000980f00780c */ /* 0x000fc40003f84270 */
[----:B-1----:R-:W-:Y:S01]  /*3050*/  FSEL R94, R70, -INF , P3 ;  /* 0xff800000465e7808 */ /* 0x002fe20001800000 */
[C---:B------:R-:W-:Y:S01]  /*3060*/  FMUL.FTZ R70, R0.reuse, R31 ;  /* 0x0000001f00467220 */ /* 0x040fe20000410000 */
[----:B------:R-:W-:Y:S01]  /*3070*/  FMNMX.FTZ R97, R95, R98, !PT ;  /* 0x000000625f617209 */ /* 0x000fe20007810000 */
[----:B------:R-:W-:Y:S01]  /*3080*/  FMUL.FTZ R98, R0, R34 ;  /* 0x0000002200627220 */ /* 0x000fe20000410000 */
[----:B------:R-:W-:Y:S01]  /*3090*/  FSEL R47, R48, -INF , P5 ;  /* 0xff800000302f7808 */ /* 0x000fe20002800000 */
[----:B------:R-:W1:Y:S01]  /*30a0*/  MUFU.TANH R100, R100 ;  /* 0x0000006400647308 */ /* 0x000e620000002400 */
[----:B------:R-:W-:Y:S02]  /*30b0*/  ISETP.GT.AND P5, PT, R15, 0x99, PT ;  /* 0x000000990f00780c */ /* 0x000fe40003fa4270 */
[----:B--2---:R-:W-:Y:S01]  /*30c0*/  FSEL R99, R71, -INF , P4 ;  /* 0xff80000047637808 */ /* 0x004fe20002000000 */
[----:B------:R-:W-:Y:S01]  /*30d0*/  IMAD.U32 R71, RZ, RZ, UR17 ;  /* 0x00000011ff477e24 */ /* 0x000fe2000f8e00ff */
[----:B------:R-:W-:-:S02]  /*30e0*/  FMNMX.FTZ R48, R94, R97, !PT ;  /* 0x000000615e307209 */ /* 0x000fc40007810000 */
[----:B---3--:R-:W-:Y:S01]  /*30f0*/  FSEL R97, R96, -INF , P5 ;  /* 0xff80000060617808 */ /* 0x008fe20002800000 */
[----:B------:R-:W-:Y:S01]  /*3100*/  MUFU.TANH R70, R70 ;  /* 0x0000004600467308 */ /* 0x000fe20000002400 */
[----:B------:R-:W-:Y:S02]  /*3110*/  FMNMX.FTZ R48, R99, R48, !PT ;  /* 0x0000003063307209 */ /* 0x000fe40007810000 */
[----:B0-----:R-:W-:Y:S02]  /*3120*/  FSEL R101, R101, -INF , P4 ;  /* 0xff80000065657808 */ /* 0x001fe40002000000 */
[----:B------:R-:W-:-:S03]  /*3130*/  FMNMX.FTZ R48, R97, R48, !PT ;  /* 0x0000003061307209 */ /* 0x000fc60007810000 */
[----:B------:R-:W0:Y:S01]  /*3140*/  MUFU.TANH R98, R98 ;  /* 0x0000006200627308 */ /* 0x000e220000002400 */
[----:B-1----:R-:W-:Y:S01]  /*3150*/  FSEL R100, R100, -INF , P5 ;  /* 0xff80000064647808 */ /* 0x002fe20002800000 */
[----:B------:R-:W1:Y:S01]  /*3160*/  SHFL.BFLY PT, R15, R48, 0x2, 0x1f ;  /* 0x0c401f00300f7f89 */ /* 0x000e6200000e0000 */
[----:B0-----:R-:W-:Y:S02]  /*3170*/  FSEL R98, R98, -INF , P2 ;  /* 0xff80000062627808 */ /* 0x001fe40001000000 */
[----:B-1----:R-:W-:-:S05]  /*3180*/  FMNMX.FTZ R15, R48, R15, !PT ;  /* 0x0000000f300f7209 */ /* 0x002fca0007810000 */
[----:B------:R-:W0:Y:S02]  /*3190*/  SHFL.BFLY PT, R58, R15, 0x1, 0x1f ;  /* 0x0c201f000f3a7f89 */ /* 0x000e2400000e0000 */
[----:B0-----:R-:W-:-:S04]  /*31a0*/  FMNMX.FTZ R58, R15, R58, !PT ;  /* 0x0000003a0f3a7209 */ /* 0x001fc80007810000 */
[C---:B------:R-:W-:Y:S01]  /*31b0*/  FSETP.NEU.FTZ.AND P6, PT, R58.reuse, -INF , PT ;  /* 0xff8000003a00780b */ /* 0x040fe20003fdd000 */
[----:B------:R-:W-:-:S01]  /*31c0*/  FFMA.FTZ R96, R58, R71, -8 ;  /* 0xc10000003a607423 */ /* 0x000fc20000010047 */
[----:B------:R-:W-:-:S04]  /*31d0*/  FMUL.FTZ R71, R0, R35 ;  /* 0x0000002300477220 */ /* 0x000fc80000410000 */
[----:B------:R-:W-:Y:S02]  /*31e0*/  FSEL R96, R96, RZ, P6 ;  /* 0x000000ff60607208 */ /* 0x000fe40003000000 */
[----:B------:R-:W-:Y:S01]  /*31f0*/  MUFU.TANH R71, R71 ;  /* 0x0000004700477308 */ /* 0x000fe20000002400 */
[----:B------:R-:W-:Y:S02]  /*3200*/  LOP3.LUT P6, RZ, R120, 0x7f, RZ, 0xc0, !PT ;  /* 0x0000007f78ff7812 */ /* 0x000fe400078cc0ff */
        /* <DEDUP_REMOVED lines=19> */
[----:B------:R-:W-:-:S02]  /*3340*/  FFMA.FTZ R88, R88, UR17, -R96 ;  /* 0x0000001158587c23 */ /* 0x000fc40008010860 */
        /* <DEDUP_REMOVED lines=18> */
[----:B0-----:R-:W-:Y:S01]  /*3470*/  FMNMX.FTZ R61, R45, R62, !PT ;  /* 0x0000003e2d3d7209 */ /* 0x001fe20007810000 */
[----:B------:R-:W-:-:S01]  /*3480*/  FFMA.FTZ R62, R68, UR17, -R96 ;  /* 0x00000011443e7c23 */ /* 0x000fc20008010860 */
[--C-:B------:R-:W-:Y:S01]  /*3490*/  FFMA.FTZ R68, R40, UR17, -R96.reuse ;  /* 0x0000001128447c23 */ /* 0x100fe20008010860 */
[----:B-1----:R-:W-:-:S01]  /*34a0*/  FFMA.FTZ R66, R69, UR17, -R96 ;  /* 0x0000001145427c23 */ /* 0x002fc20008010860 */
[----:B------:R-:W-:Y:S01]  /*34b0*/  FMNMX.FTZ R61, R24, R61, !PT ;  /* 0x0000003d183d7209 */ /* 0x000fe20007810000 */
[----:B------:R-:W0:Y:S03]  /*34c0*/  MUFU.EX2 R38, R38 ;  /* 0x0000002600267308 */ /* 0x000e260000000800 */
[----:B------:R-:W-:-:S04]  /*34d0*/  FMNMX.FTZ R64, R42, R61, !PT ;  /* 0x0000003d2a407209 */ /* 0x000fc80007810000 */
[----:B------:R-:W-:Y:S01]  /*34e0*/  FMNMX.FTZ R61, R25, R64, !PT ;  /* 0x00000040193d7209 */ /* 0x000fe20007810000 */
[----:B------:R-:W-:Y:S03]  /*34f0*/  MUFU.EX2 R35, R35 ;  /* 0x0000002300237308 */ /* 0x000fe60000000800 */
[----:B------:R-:W-:-:S04]  /*3500*/  FMNMX.FTZ R63, R26, R61, !PT ;  /* 0x0000003d1a3f7209 */ /* 0x000fc80007810000 */
[----:B------:R-:W-:Y:S01]  /*3510*/  FMNMX.FTZ R63, R76, R63, !PT ;  /* 0x0000003f4c3f7209 */ /* 0x000fe20007810000 */
[----:B------:R1:W-:Y:S01]  /*3520*/  MUFU.EX2 R61, R88 ;  /* 0x00000058003d7308 */ /* 0x0003e20000000800 */
[----:B0-----:R-:W-:Y:S02]  /*3530*/  F2FP.SATFINITE.E4M3.F32.PACK_AB_MERGE_C R152, R38, R31, RZ ;  /* 0x0000001f2698723e */ /* 0x001fe400048070ff */
[----:B------:R-:W-:Y:S01]  /*3540*/  FMNMX.FTZ R64, R80, R63, !PT ;  /* 0x0000003f50407209 */ /* 0x000fe20007810000 */
[----:B------:R-:W-:-:S01]  /*3550*/  FFMA.FTZ R63, R74, UR17, -R96 ;  /* 0x000000114a3f7c23 */ /* 0x000fc20008010860 */
[--C-:B------:R-:W-:Y:S01]  /*3560*/  FFMA.FTZ R74, R84, UR17, -R96.reuse ;  /* 0x00000011544a7c23 */ /* 0x100fe20008010860 */
[----:B------:R-:W-:-:S01]  /*3570*/  FFMA.FTZ R84, R89, UR17, -R96 ;  /* 0x0000001159547c23 */ /* 0x000fc20008010860 */
[----:B------:R-:W-:Y:S01]  /*3580*/  FMNMX.FTZ R64, R77, R64, !PT ;  /* 0x000000404d407209 */ /* 0x000fe20007810000 */
[----:B------:R-:W-:Y:S01]  /*3590*/  MUFU.EX2 R48, R48 ;  /* 0x0000003000307308 */ /* 0x000fe20000000800 */
[----:B-1----:R-:W-:-:S01]  /*35a0*/  FFMA.FTZ R88, R93, UR17, -R96 ;  /* 0x000000115d587c23 */ /* 0x002fc20008010860 */
[----:B------:R-:W-:Y:S01]  /*35b0*/  FFMA.FTZ R89, R99, UR17, -R96 ;  /* 0x0000001163597c23 */ /* 0x000fe20008010860 */
[----:B------:R-:W-:-:S02]  /*35c0*/  FMNMX.FTZ R64, R79, R64, !PT ;  /* 0x000000404f407209 */ /* 0x000fc40007810000 */
[----:B------:R-:W-:Y:S02]  /*35d0*/  F2FP.SATFINITE.E4M3.F32.PACK_AB_MERGE_C R152, R34, R15, R152 ;  /* 0x0000000f2298723e */ /* 0x000fe40004807098 */
[----:B------:R-:W-:Y:S01]  /*35e0*/  FMNMX.FTZ R65, R27, R64, !PT ;  /* 0x000000401b417209 */ /* 0x000fe20007810000 */
[----:B------:R-:W-:Y:S03]  /*35f0*/  MUFU.EX2 R39, R39 ;  /* 0x0000002700277308 */ /* 0x000fe60000000800 */
[----:B------:R-:W-:-:S04]  /*3600*/  FMNMX.FTZ R40, R28, R65, !PT ;  /* 0x000000411c287209 */ /* 0x000fc80007810000 */
[----:B------:R-:W-:Y:S01]  /*3610*/  FMNMX.FTZ R65, R29, R40, !PT ;  /* 0x000000281d417209 */ /* 0x000fe20007810000 */
[----:B------:R-:W-:-:S01]  /*3620*/  FFMA.FTZ R40, R75, UR17, -R96 ;  /* 0x000000114b287c23 */ /* 0x000fc20008010860 */
[----:B------:R-:W-:Y:S01]  /*3630*/  FSEL R75, R70, -INF , P1 ;  /* 0xff800000464b7808 */ /* 0x000fe20000800000 */
[----:B------:R-:W0:Y:S01]  /*3640*/  MUFU.EX2 R52, R52 ;  /* 0x0000003400347308 */ /* 0x000e220000000800 */
[----:B------:R-:W-:Y:S01]  /*3650*/  FMNMX.FTZ R65, R30, R65, !PT ;  /* 0x000000411e417209 */ /* 0x000fe20007810000 */
[--C-:B------:R-:W-:Y:S01]  /*3660*/  FFMA.FTZ R70, R81, UR17, -R96.reuse ;  /* 0x0000001151467c23 */ /* 0x100fe20008010860 */
[----:B------:R-:W-:-:S01]  /*3670*/  FFMA.FTZ R81, R87, UR17, -R96 ;  /* 0x0000001157517c23 */ /* 0x000fc20008010860 */
[--C-:B------:R-:W-:Y:S01]  /*3680*/  FFMA.FTZ R87, R95, UR17, -R96.reuse ;  /* 0x000000115f577c23 */ /* 0x100fe20008010860 */
[----:B------:R-:W-:Y:S01]  /*3690*/  FMNMX.FTZ R64, R32, R65, !PT ;  /* 0x0000004120407209 */ /* 0x000fe20007810000 */
[----:B------:R-:W-:Y:S01]  /*36a0*/  FFMA.FTZ R65, R78, UR17, -R96 ;  /* 0x000000114e417c23 */ /* 0x000fe20008010860 */
[----:B------:R-:W-:Y:S01]  /*36b0*/  FSEL R78, R71, -INF , P3 ;  /* 0xff800000474e7808 */ /* 0x000fe20001800000 */
        /* <DEDUP_REMOVED lines=8> */
[----:B------:R-:W-:Y:S01]  /*3740*/  FFMA.FTZ R90, R94, UR17, -R96 ;  /* 0x000000115e5a7c23 */ /* 0x000fe20008010860 */
[----:B------:R-:W1:Y:S01]  /*3750*/  MUFU.EX2 R56, R56 ;  /* 0x0000003800387308 */ /* 0x000e620000000800 */
[----:B------:R-:W-:Y:S02]  /*3760*/  FMNMX.FTZ R64, R41, R64, !PT ;  /* 0x0000004029407209 */ /* 0x000fe40007810000 */
[----:B0-----:R-:W-:-:S02]  /*3770*/  F2FP.SATFINITE.E4M3.F32.PACK_AB_MERGE_C R154, R52, R39, RZ ;  /* 0x00000027349a723e */ /* 0x001fc400048070ff */
[----:B------:R-:W-:Y:S02]  /*3780*/  FMNMX.FTZ R64, R47, R64, !PT ;  /* 0x000000402f407209 */ /* 0x000fe40007810000 */
[----:B------:R-:W-:Y:S01]  /*3790*/  F2FP.SATFINITE.E4M3.F32.PACK_AB_MERGE_C R154, R48, R35, R154 ;  /* 0x00000023309a723e */ /* 0x000fe2000480709a */
[----:B------:R-:W-:Y:S01]  /*37a0*/  MUFU.EX2 R57, R57 ;  /* 0x0000003900397308 */ /* 0x000fe20000000800 */
[----:B------:R-:W-:-:S04]  /*37b0*/  FMNMX.FTZ R69, R75, R64, !PT ;  /* 0x000000404b457209 */ /* 0x000fc80007810000 */
[----:B------:R-:W-:-:S03]  /*37c0*/  FMNMX.FTZ R71, R98, R69, !PT ;  /* 0x0000004562477209 */ /* 0x000fc60007810000 */
[----:B------:R0:W-:Y:S01]  /*37d0*/  MUFU.EX2 R69, R86 ;  /* 0x0000005600457308 */ /* 0x0001e20000000800 */
[----:B------:R-:W-:Y:S02]  /*37e0*/  FMNMX.FTZ R64, R78, R71, !PT ;  /* 0x000000474e407209 */ /* 0x000fe40007810000 */
[----:B-1----:R-:W-:Y:S02]  /*37f0*/  F2FP.SATFINITE.E4M3.F32.PACK_AB_MERGE_C R148, R56, R53, RZ ;  /* 0x000000353894723e */ /* 0x002fe400048070ff */
[----:B------:R-:W-:Y:S02]  /*3800*/  FMNMX.FTZ R71, R101, R64, !PT ;  /* 0x0000004065477209 */ /* 0x000fe40007810000 */
[----:B------:R-:W-:Y:S01]  /*3810*/  F2FP.SATFINITE.E4M3.F32.PACK_AB_MERGE_C R148, R54, R51, R148 ;  /* 0x000000333694723e */ /* 0x000fe20004807094 */
[----:B------:R-:W-:Y:S01]  /*3820*/  MUFU.EX2 R59, R59 ;  /* 0x0000003b003b7308 */ /* 0x000fe20000000800 */
[----:B------:R-:W-:Y:S01]  /*3830*/  FMNMX.FTZ R64, R100, R71, !PT ;  /* 0x0000004764407209 */ /* 0x000fe20007810000 */
[----:B0-----:R-:W-:Y:S01]  /*3840*/  FFMA.FTZ R86, R91, UR17, -R96 ;  /* 0x000000115b567c23 */ /* 0x001fe20008010860 */
[----:B------:R-:W-:-:S02]  /*3850*/  IMAD.U32 R91, RZ, RZ, UR17 ;  /* 0x00000011ff5b7e24 */ /* 0x000fc4000f8e00ff */
[--C-:B------:R-:W-:Y:S01]  /*3860*/  FFMA.FTZ R71, R82, UR17, -R96.reuse ;  /* 0x0000001152477c23 */ /* 0x100fe20008010860 */
[----:B------:R-:W-:-:S01]  /*3870*/  FFMA.FTZ R82, R85, UR17, -R96 ;  /* 0x0000001155527c23 */ /* 0x000fc20008010860 */
[----:B------:R-:W0:Y:S01]  /*3880*/  SHFL.BFLY PT, R103, R64, 0x2, 0x1f ;  /* 0x0c401f0040677f89 */ /* 0x000e2200000e0000 */
[----:B------:R-:W-:-:S01]  /*3890*/  FFMA.FTZ R85, R92, UR17, -R96 ;  /* 0x000000115c557c23 */ /* 0x000fc20008010860 */
[----:B------:R-:W-:Y:S01]  /*38a0*/  FFMA.FTZ R92, R97, UR17, -R96 ;  /* 0x00000011615c7c23 */ /* 0x000fe20008010860 */
[----:B------:R-:W1:Y:S08]  /*38b0*/  MUFU.EX2 R62, R62 ;  /* 0x0000003e003e7308 */ /* 0x000e700000000800 */
[----:B------:R-:W-:Y:S08]  /*38c0*/  MUFU.EX2 R66, R66 ;  /* 0x0000004200427308 */ /* 0x000ff00000000800 */
[----:B------:R-:W-:Y:S01]  /*38d0*/  MUFU.EX2 R63, R63 ;  /* 0x0000003f003f7308 */ /* 0x000fe20000000800 */
[----:B-1----:R-:W-:-:S02]  /*38e0*/  F2FP.SATFINITE.E4M3.F32.PACK_AB_MERGE_C R150, R62, R59, RZ ;  /* 0x0000003b3e96723e */ /* 0x002fc400048070ff */
[----:B0-----:R-:W-:Y:S02]  /*38f0*/  FMNMX.FTZ R103, R64, R103, !PT ;  /* 0x0000006740677209 */ /* 0x001fe40007810000 */
[----:B------:R-:W-:-:S03]  /*3900*/  F2FP.SATFINITE.E4M3.F32.PACK_AB_MERGE_C R150, R60, R57, R150 ;  /* 0x000000393c96723e */ /* 0x000fc60004807096 */
[----:B------:R-:W0:Y:S01]  /*3910*/  MUFU.EX2 R68, R68 ;  /* 0x0000004400447308 */ /* 0x000e220000000800 */
[----:B------:R-:W1:Y:S07]  /*3920*/  SHFL.BFLY PT, R64, R103, 0x1, 0x1f ;  /* 0x0c201f0067407f89 */ /* 0x000e6e00000e0000 */
[----:B------:R-:W-:Y:S08]  /*3930*/  MUFU.EX2 R40, R40 ;  /* 0x0000002800287308 */ /* 0x000ff00000000800 */
[----:B------:R-:W-:Y:S01]  /*3940*/  MUFU.EX2 R65, R65 ;  /* 0x0000004100417308 */ /* 0x000fe20000000800 */
[----:B0-----:R-:W-:-:S04]  /*3950*/  F2FP.SATFINITE.E4M3.F32.PACK_AB_MERGE_C R136, R68, R63, RZ ;  /* 0x0000003f4488723e */ /* 0x001fc800048070ff */
[----:B------:R-:W-:-:S03]  /*3960*/  F2FP.SATFINITE.E4M3.F32.PACK_AB_MERGE_C R136, R66, R61, R136 ;  /* 0x0000003d4288723e */ /* 0x000fc60004807088 */
        /* <DEDUP_REMOVED lines=35> */
[----:B------:R-:W-:-:S02]  /*3ba0*/  @!P6 VIADD R50, R5, 0x13240 ;  /* 0x000132400532e836 */ /* 0x000fc40000000000 */
[----:B------:R-:W-:-:S01]  /*3bb0*/  FFMA.FTZ R24, R24, UR17, -R91 ;  /* 0x0000001118187c23 */ /* 0x000fc2000801085b */
        /* <DEDUP_REMOVED lines=24> */
[----:B------:R-:W-:Y:S01]  /*3d40*/  FFMA.FTZ R30, R32, UR17, -R91 ;  /* 0x00000011201e7c23 */ /* 0x000fe2000801085b */
[----:B------:R-:W-:Y:S01]  /*3d50*/  F2FP.SATFINITE.E4M3.F32.PACK_AB_MERGE_C R93, R94, R93, RZ ;  /* 0x0000005d5e5d723e */ /* 0x000fe200048070ff */
[----:B------:R-:W2:Y:S01]  /*3d60*/  MUFU.EX2 R12, R12 ;  /* 0x0000000c000c7308 */ /* 0x000ea20000000800 */
[----:B---3--:R-:W-:-:S01]  /*3d70*/  FADD.FTZ R80, R8, R99 ;  /* 0x0000006308507221 */ /* 0x008fc20000010000 */
[----:B------:R-:W-:Y:S01]  /*3d80*/  FADD.FTZ R99, R39, R96 ;  /* 0x0000006027637221 */ /* 0x000fe20000010000 */
[----:B------:R-:W-:-:S01]  /*3d90*/  FFMA.FTZ R78, R78, UR17, -R91 ;  /* 0x000000114e4e7c23 */ /* 0x000fc2000801085b */
[----:B------:R-:W-:Y:S01]  /*3da0*/  F2FP.SATFINITE.E4M3.F32.PACK_AB_MERGE_C R153, R7, R6, R93 ;  /* 0x000000060799723e */ /* 0x000fe2000480705d */
[----:B------:R-:W-:-:S01]  /*3db0*/  FFMA.FTZ R101, R101, UR17, -R91 ;  /* 0x0000001165657c23 */ /* 0x000fc2000801085b */
[----:B------:R-:W-:Y:S01]  /*3dc0*/  FADD.FTZ R96, R52, R99 ;  /* 0x0000006334607221 */ /* 0x000fe20000010000 */
[----:B------:R-:W-:-:S01]  /*3dd0*/  FFMA.FTZ R91, R100, UR17, -R91 ;  /* 0x00000011645b7c23 */ /* 0x000fc2000801085b */
[----:B------:R-:W3:Y:S01]  /*3de0*/  MUFU.EX2 R13, R13 ;  /* 0x0000000d000d7308 */ /* 0x000ee20000000800 */
[----:B-1----:R-:W-:-:S01]  /*3df0*/  FADD.FTZ R97, R9, R80 ;  /* 0x0000005009617221 */ /* 0x002fc20000010000 */
[----:B------:R-:W-:-:S02]  /*3e00*/  IMAD.MOV.U32 R48, RZ, RZ, R55 ;  /* 0x000000ffff307224 */ /* 0x000fc400078e0037 */
[----:B------:R-:W-:-:S04]  /*3e10*/  IMAD.MOV.U32 R35, RZ, RZ, R55 ;  /* 0x000000ffff237224 */ /* 0x000fc800078e0037 */
[----:B------:R-:W1:Y:S01]  /*3e20*/  MUFU.EX2 R10, R10 ;  /* 0x0000000a000a7308 */ /* 0x000e620000000800 */
[----:B--2---:R-:W-:-:S01]  /*3e30*/  FADD.FTZ R80, R12, R97 ;  /* 0x000000610c507221 */ /* 0x004fc20000010000 */
[----:B------:R-:W-:Y:S01]  /*3e40*/  FADD.FTZ R97, R51, R96 ;  /* 0x0000006033617221 */ /* 0x000fe20000010000 */
[----:B------:R-:W-:-:S05]  /*3e50*/  IMAD.MOV.U32 R51, RZ, RZ, R55 ;  /* 0x000000ffff337224 */ /* 0x000fca00078e0037 */
[----:B------:R-:W2:Y:S01]  /*3e60*/  MUFU.EX2 R11, R11 ;  /* 0x0000000b000b7308 */ /* 0x000ea20000000800 */
[----:B---3--:R-:W-:-:S04]  /*3e70*/  F2FP.SATFINITE.E4M3.F32.PACK_AB_MERGE_C R52, R13, R12, RZ ;  /* 0x0000000c0d34723e */ /* 0x008fc800048070ff */
[----:B------:R-:W-:Y:S01]  /*3e80*/  F2FP.SATFINITE.E4M3.F32.PACK_AB_MERGE_C R155, R9, R8, R52 ;  /* 0x00000008099b723e */ /* 0x000fe20004807034 */
[----:B------:R-:W-:Y:S02]  /*3e90*/  IMAD.MOV.U32 R52, RZ, RZ, R55 ;  /* 0x000000ffff347224 */ /* 0x000fe400078e0037 */
[----:B------:R-:W3:Y:S08]  /*3ea0*/  MUFU.EX2 R20, R20 ;  /* 0x0000001400147308 */ /* 0x000ef00000000800 */
[----:B------:R-:W4:Y:S08]  /*3eb0*/  MUFU.EX2 R95, R95 ;  /* 0x0000005f005f7308 */ /* 0x000f300000000800 */
[----:B------:R5:W-:Y:S08]  /*3ec0*/  MUFU.EX2 R5, R79 ;  /* 0x0000004f00057308 */ /* 0x000bf00000000800 */
[----:B------:R-:W4:Y:S01]  /*3ed0*/  MUFU.EX2 R14, R14 ;  /* 0x0000000e000e7308 */ /* 0x000f220000000800 */
[----:B-----5:R-:W-:-:S04]  /*3ee0*/  FADD.FTZ R79, R13, R80 ;  /* 0x000000500d4f7221 */ /* 0x020fc80000010000 */
[----:B-1----:R-:W-:-:S03]  /*3ef0*/  FADD.FTZ R32, R10, R79 ;  /* 0x0000004f0a207221 */ /* 0x002fc60000010000 */
[----:B0-----:R0:W-:Y:S01]  /*3f00*/  MUFU.EX2 R50, R76 ;  /* 0x0000004c00327308 */ /* 0x0011e20000000800 */
[----:B--2---:R-:W-:-:S04]  /*3f10*/  FADD.FTZ R79, R11, R32 ;  /* 0x000000200b4f7221 */ /* 0x004fc80000010000 */
[----:B---3--:R-:W-:-:S03]  /*3f20*/  FADD.FTZ R32, R20, R79 ;  /* 0x0000004f14207221 */ /* 0x008fc60000010000 */
[----:B------:R-:W1:Y:S01]  /*3f30*/  MUFU.EX2 R21, R21 ;  /* 0x0000001500157308 */ /* 0x000e620000000800 */
[----:B0-----:R-:W-:-:S01]  /*3f40*/  FADD.FTZ R76, R54, R97 ;  /* 0x00000061364c7221 */ /* 0x001fc20000010000 */
[C---:B----4-:R-:W-:Y:S01]  /*3f50*/  FADD.FTZ R79, R95.reuse, R32 ;  /* 0x000000205f4f7221 */ /* 0x050fe20000010000 */
[----:B------:R-:W-:Y:S01]  /*3f60*/  F2FP.SATFINITE.E4M3.F32.PACK_AB_MERGE_C R95, R95, R20, RZ ;  /* 0x000000145f5f723e */ /* 0x000fe200048070ff */
[----:B------:R-:W-:Y:S02]  /*3f70*/  IMAD.MOV.U32 R54, RZ, RZ, R55 ;  /* 0x000000ffff367224 */ /* 0x000fe400078e0037 */
[----:B------:R-:W-:-:S01]  /*3f80*/  FADD.FTZ R97, R53, R76 ;  /* 0x0000004c35617221 */ /* 0x000fc20000010000 */
[----:B------:R-:W-:Y:S01]  /*3f90*/  FADD.FTZ R32, R14, R79 ;  /* 0x0000004f0e207221 */ /* 0x000fe20000010000 */
[----:B------:R-:W-:Y:S01]  /*3fa0*/  F2FP.SATFINITE.E4M3.F32.PACK_AB_MERGE_C R149, R11, R10, R95 ;  /* 0x0000000a0b95723e */ /* 0x000fe2000480705f */
        /* <DEDUP_REMOVED lines=13> */
[----:B------:R-:W-:Y:S01]  /*4080*/  F2FP.SATFINITE.E4M3.F32.PACK_AB_MERGE_C R44, R49, R44, RZ ;  /* 0x0000002c312c723e */ /* 0x000fe200048070ff */
[----:B------:R-:W-:-:S03]  /*4090*/  IMAD.MOV.U32 R49, RZ, RZ, R55 ;  /* 0x000000ffff317224 */ /* 0x000fc600078e0037 */
[----:B------:R-:W-:Y:S01]  /*40a0*/  F2FP.SATFINITE.E4M3.F32.PACK_AB_MERGE_C R151, R21, R14, R44 ;  /* 0x0000000e1597723e */ /* 0x000fe2000480702c */
[----:B------:R-:W-:Y:S01]  /*40b0*/  IMAD.MOV.U32 R44, RZ, RZ, R55 ;  /* 0x000000ffff2c7224 */ /* 0x000fe200078e0037 */
        /* <DEDUP_REMOVED lines=8> */
[----:B------:R-:W-:Y:S01]  /*4140*/  IMAD.MOV.U32 R53, RZ, RZ, R55 ;  /* 0x000000ffff357224 */ /* 0x000fe200078e0037 */
[----:B------:R-:W0:Y:S01]  /*4150*/  MUFU.EX2 R25, R25 ;  /* 0x0000001900197308 */ /* 0x000e220000000800 */
[----:B--2---:R-:W-:-:S01]  /*4160*/  FADD.FTZ R32, R42, R39 ;  /* 0x000000272a207221 */ /* 0x004fc20000010000 */
[----:B------:R-:W-:-:S04]  /*4170*/  FADD.FTZ R38, R65, R38 ;  /* 0x0000002641267221 */ /* 0x000fc80000010000 */
[----:B------:R-:W-:Y:S01]  /*4180*/  FADD.FTZ R39, R67, R38 ;  /* 0x0000002643277221 */ /* 0x000fe20000010000 */
[----:B------:R-:W-:Y:S01]  /*4190*/  F2FP.SATFINITE.E4M3.F32.PACK_AB_MERGE_C R67, R70, R67, RZ ;  /* 0x000000434643723e */ /* 0x000fe200048070ff */
[----:B------:R-:W2:Y:S01]  /*41a0*/  MUFU.EX2 R26, R26 ;  /* 0x0000001a001a7308 */ /* 0x000ea20000000800 */
[----:B-1----:R-:W-:-:S01]  /*41b0*/  FADD.FTZ R32, R45, R32 ;  /* 0x000000202d207221 */ /* 0x002fc20000010000 */
[----:B------:R-:W-:Y:S01]  /*41c0*/  FADD.FTZ R70, R70, R39 ;  /* 0x0000002746467221 */ /* 0x000fe20000010000 */
[----:B------:R-:W-:Y:S01]  /*41d0*/  F2FP.SATFINITE.E4M3.F32.PACK_AB_MERGE_C R42, R45, R42, RZ ;  /* 0x0000002a2d2a723e */ /* 0x000fe200048070ff */
[----:B------:R-:W-:Y:S01]  /*41e0*/  IMAD.MOV.U32 R45, RZ, RZ, R55 ;  /* 0x000000ffff2d7224 */ /* 0x000fe200078e0037 */
[----:B------:R-:W-:Y:S01]  /*41f0*/  F2FP.SATFINITE.E4M3.F32.PACK_AB_MERGE_C R138, R65, R40, R67 ;  /* 0x00000028418a723e */ /* 0x000fe20004807043 */
[----:B------:R-:W-:Y:S01]  /*4200*/  FADD.FTZ R15, R69, R70 ;  /* 0x00000046450f7221 */ /* 0x000fe20000010000 */
[----:B------:R-:W-:Y:S01]  /*4210*/  F2FP.SATFINITE.E4M3.F32.PACK_AB_MERGE_C R137, R24, R43, R42 ;  /* 0x0000002b1889723e */ /* 0x000fe2000480702a */
[----:B------:R-:W1:Y:S01]  /*4220*/  MUFU.EX2 R46, R46 ;  /* 0x0000002e002e7308 */ /* 0x000e620000000800 */
[----:B0-----:R-:W-:-:S01]  /*4230*/  FADD.FTZ R13, R25, R32 ;  /* 0x00000020190d7221 */ /* 0x001fc20000010000 */
[----:B------:R-:W-:Y:S01]  /*4240*/  FADD.FTZ R32, R72, R15 ;  /* 0x0000000f48207221 */ /* 0x000fe20000010000 */
[--C-:B------:R-:W-:Y:S01]  /*4250*/  IMAD.MOV.U32 R43, RZ, RZ, R55.reuse ;  /* 0x000000ffff2b7224 */ /* 0x100fe200078e0037 */
[----:B------:R-:W-:Y:S01]  /*4260*/  MOV R42, R55 ;  /* 0x00000037002a7202 */ /* 0x000fe20000000f00 */
[----:B------:R-:W-:-:S02]  /*4270*/  IMAD.MOV.U32 R40, RZ, RZ, R55 ;  /* 0x000000ffff287224 */ /* 0x000fc400078e0037 */
[--C-:B------:R-:W-:Y:S01]  /*4280*/  IMAD.MOV.U32 R39, RZ, RZ, R55.reuse ;  /* 0x000000ffff277224 */ /* 0x100fe200078e0037 */
[----:B------:R-:W0:Y:S01]  /*4290*/  MUFU.EX2 R77, R77 ;  /* 0x0000004d004d7308 */ /* 0x000e220000000800 */
[--C-:B------:R-:W-:Y:S02]  /*42a0*/  IMAD.MOV.U32 R38, RZ, RZ, R55.reuse ;  /* 0x000000ffff267224 */ /* 0x100fe400078e0037 */
[----:B------:R-:W-:-:S05]  /*42b0*/  IMAD.MOV.U32 R24, RZ, RZ, R55 ;  /* 0x000000ffff187224 */ /* 0x000fca00078e0037 */
[----:B------:R2:W-:Y:S08]  /*42c0*/  MUFU.EX2 R31, R33 ;  /* 0x00000021001f7308 */ /* 0x0005f00000000800 */
[----:B------:R-:W3:Y:S01]  /*42d0*/  MUFU.EX2 R71, R71 ;  /* 0x0000004700477308 */ /* 0x000ee20000000800 */
[----:B--2---:R-:W-:-:S04]  /*42e0*/  FADD.FTZ R33, R26, R13 ;  /* 0x0000000d1a217221 */ /* 0x004fc80000010000 */
[----:B-1----:R-:W-:Y:S01]  /*42f0*/  FADD.FTZ R20, R46, R33 ;  /* 0x000000212e147221 */ /* 0x002fe20000010000 */
[C---:B0-----:R-:W-:Y:S02]  /*4300*/  F2FP.SATFINITE.E4M3.F32.PACK_AB_MERGE_C R46, R77.reuse, R46, RZ ;  /* 0x0000002e4d2e723e */ /* 0x041fe400048070ff */
[----:B------:R-:W0:Y:S01]  /*4310*/  MUFU.EX2 R27, R27 ;  /* 0x0000001b001b7308 */ /* 0x000e220000000800 */
[----:B------:R-:W-:-:S01]  /*4320*/  FADD.FTZ R20, R77, R20 ;  /* 0x000000144d147221 */ /* 0x000fc20000010000 */
[----:B------:R-:W-:Y:S01]  /*4330*/  F2FP.SATFINITE.E4M3.F32.PACK_AB_MERGE_C R139, R26, R25, R46 ;  /* 0x000000191a8b723e */ /* 0x000fe2000480702e */
[----:B------:R-:W-:Y:S01]  /*4340*/  IMAD.MOV.U32 R46, RZ, RZ, R55 ;  /* 0x000000ffff2e7224 */ /* 0x000fe200078e0037 */
[----:B------:R-:W-:Y:S01]  /*4350*/  MOV R26, R55 ;  /* 0x00000037001a7202 */ /* 0x000fe20000000f00 */
[----:B------:R-:W-:-:S01]  /*4360*/  FADD.FTZ R33, R5, R20 ;  /* 0x0000001405217221 */ /* 0x000fc20000010000 */
[----:B------:R-:W-:Y:S02]  /*4370*/  IMAD.MOV.U32 R25, RZ, RZ, R55 ;  /* 0x000000ffff197224 */ /* 0x000fe400078e0037 */
[----:B------:R-:W1:Y:S01]  /*4380*/  MUFU.EX2 R74, R74 ;  /* 0x0000004a004a7308 */ /* 0x000e620000000800 */
[----:B------:R-:W-:-:S01]  /*4390*/  FADD.FTZ R34, R50, R33 ;  /* 0x0000002132227221 */ /* 0x000fc20000010000 */
[----:B---3--:R-:W-:-:S06]  /*43a0*/  FADD.FTZ R15, R71, R32 ;  /* 0x00000020470f7221 */ /* 0x008fcc0000010000 */
[----:B------:R-:W2:Y:S01]  /*43b0*/  MUFU.EX2 R28, R28 ;  /* 0x0000001c001c7308 */ /* 0x000ea20000000800 */
[----:B0-----:R-:W-:-:S07]  /*43c0*/  FADD.FTZ R33, R27, R34 ;  /* 0x000000221b217221 */ /* 0x001fce0000010000 */
[----:B------:R-:W0:Y:S01]  /*43d0*/  MUFU.EX2 R73, R73 ;  /* 0x0000004900497308 */ /* 0x000e220000000800 */
[C---:B-1----:R-:W-:Y:S01]  /*43e0*/  F2FP.SATFINITE.E4M3.F32.PACK_AB_MERGE_C R71, R74.reuse, R71, RZ ;  /* 0x000000474a47723e */ /* 0x042fe200048070ff */
[----:B------:R-:W-:-:S03]  /*43f0*/  FADD.FTZ R74, R74, R15 ;  /* 0x0000000f4a4a7221 */ /* 0x000fc60000010000 */
[----:B------:R-:W-:-:S03]  /*4400*/  F2FP.SATFINITE.E4M3.F32.PACK_AB_MERGE_C R140, R72, R69, R71 ;  /* 0x00000045488c723e */ /* 0x000fc60004807047 */
[----:B------:R-:W1:Y:S01]  /*4410*/  MUFU.EX2 R29, R29 ;  /* 0x0000001d001d7308 */ /* 0x000e620000000800 */
[C---:B--2---:R-:W-:Y:S01]  /*4420*/  F2FP.SATFINITE.E4M3.F32.PACK_AB_MERGE_C R34, R28.reuse, R27, RZ ;  /* 0x0000001b1c22723e */ /* 0x044fe200048070ff */
[----:B------:R-:W-:-:S03]  /*4430*/  FADD.FTZ R28, R28, R33 ;  /* 0x000000211c1c7221 */ /* 0x000fc60000010000 */
[----:B------:R-:W-:Y:S02]  /*4440*/  F2FP.SATFINITE.E4M3.F32.PACK_AB_MERGE_C R141, R50, R5, R34 ;  /* 0x00000005328d723e */ /* 0x000fe40004807022 */
[----:B------:R-:W-:Y:S01]  /*4450*/  MOV R50, R55 ;  /* 0x0000003700327202 */ /* 0x000fe20000000f00 */
[----:B------:R-:W2:Y:S01]  /*4460*/  MUFU.EX2 R82, R82 ;  /* 0x0000005200527308 */ /* 0x000ea20000000800 */
[----:B0-----:R-:W-:-:S01]  /*4470*/  FADD.FTZ R15, R73, R74 ;  /* 0x0000004a490f7221 */ /* 0x001fc20000010000 */
[----:B------:R-:W-:-:S06]  /*4480*/  MOV R34, R55 ;  /* 0x0000003700227202 */ /* 0x000fcc0000000f00 */
[----:B------:R-:W0:Y:S01]  /*4490*/  MUFU.EX2 R30, R30 ;  /* 0x0000001e001e7308 */ /* 0x000e220000000800 */
[----:B-1----:R-:W-:-:S07]  /*44a0*/  FADD.FTZ R27, R29, R28 ;  /* 0x0000001c1d1b7221 */ /* 0x002fce0000010000 */
[----:B------:R-:W-:Y:S01]  /*44b0*/  MUFU.EX2 R81, R81 ;  /* 0x0000005100517308 */ /* 0x000fe20000000800 */
[----:B--2---:R-:W-:-:S07]  /*44c0*/  FADD.FTZ R28, R82, R15 ;  /* 0x0000000f521c7221 */ /* 0x004fce0000010000 */
[----:B------:R-:W1:Y:S01]  /*44d0*/  MUFU.EX2 R84, R84 ;  /* 0x0000005400547308 */ /* 0x000e620000000800 */
[----:B0-----:R-:W-:-:S04]  /*44e0*/  FADD.FTZ R32, R30, R27 ;  /* 0x0000001b1e207221 */ /* 0x001fc80000010000 */
[----:B------:R-:W-:Y:S01]  /*44f0*/  FADD.FTZ R27, R31, R32 ;  /* 0x000000201f1b7221 */ /* 0x000fe20000010000 */
[----:B------:R-:W-:Y:S02]  /*4500*/  IMAD.MOV.U32 R32, RZ, RZ, R55 ;  /* 0x000000ffff207224 */ /* 0x000fe400078e0037 */
[----:B------:R-:W0:Y:S08]  /*4510*/  MUFU.EX2 R36, R36 ;  /* 0x0000002400247308 */ /* 0x000e300000000800 */
[----:B------:R-:W-:Y:S01]  /*4520*/  MUFU.EX2 R85, R85 ;  /* 0x0000005500557308 */ /* 0x000fe20000000800 */
[----:B-1----:R-:W-:Y:S01]  /*4530*/  F2FP.SATFINITE.E4M3.F32.PACK_AB_MERGE_C R33, R84, R81, RZ ;  /* 0x000000515421723e */ /* 0x002fe200048070ff */
[----:B------:R-:W-:-:S03]  /*4540*/  FADD.FTZ R81, R81, R28 ;  /* 0x0000001c51517221 */ /* 0x000fc60000010000 */
[----:B------:R-:W-:Y:S01]  /*4550*/  F2FP.SATFINITE.E4M3.F32.PACK_AB_MERGE_C R142, R82, R73, R33 ;  /* 0x00000049528e723e */ /* 0x000fe20004807021 */
[----:B------:R-:W-:-:S01]  /*4560*/  FADD.FTZ R84, R84, R81 ;  /* 0x0000005154547221 */ /* 0x000fc20000010000 */
[----:B------:R-:W-:Y:S01]  /*4570*/  IMAD.MOV.U32 R33, RZ, RZ, R55 ;  /* 0x000000ffff217224 */ /* 0x000fe200078e0037 */
[----:B------:R-:W1:Y:S01]  /*4580*/  MUFU.EX2 R88, R88 ;  /* 0x0000005800587308 */ /* 0x000e620000000800 */
[----:B0-----:R-:W-:-:S01]  /*4590*/  FADD.FTZ R27, R36, R27 ;  /* 0x0000001b241b7221 */ /* 0x001fc20000010000 */
[----:B------:R-:W-:Y:S01]  /*45a0*/  F2FP.SATFINITE.E4M3.F32.PACK_AB_MERGE_C R31, R36, R31, RZ ;  /* 0x0000001f241f723e */ /* 0x000fe200048070ff */
[----:B------:R-:W-:-:S03]  /*45b0*/  IMAD.MOV.U32 R36, RZ, RZ, R55 ;  /* 0x000000ffff247224 */ /* 0x000fc600078e0037 */
[----:B------:R-:W-:Y:S01]  /*45c0*/  F2FP.SATFINITE.E4M3.F32.PACK_AB_MERGE_C R143, R30, R29, R31 ;  /* 0x0000001d1e8f723e */ /* 0x000fe2000480701f */
[--C-:B------:R-:W-:Y:S01]  /*45d0*/  IMAD.MOV.U32 R31, RZ, RZ, R55.reuse ;  /* 0x000000ffff1f7224 */ /* 0x100fe200078e0037 */
[----:B------:R-:W0:Y:S01]  /*45e0*/  MUFU.EX2 R83, R83 ;  /* 0x0000005300537308 */ /* 0x000e220000000800 */
[--C-:B------:R-:W-:Y:S02]  /*45f0*/  IMAD.MOV.U32 R30, RZ, RZ, R55.reuse ;  /* 0x000000ffff1e7224 */ /* 0x100fe400078e0037 */
[----:B------:R-:W-:-:S05]  /*4600*/  IMAD.MOV.U32 R29, RZ, RZ, R55 ;  /* 0x000000ffff1d7224 */ /* 0x000fca00078e0037 */
[----:B------:R2:W3:Y:S01]  /*4610*/  MUFU.EX2 R12, R37 ;  /* 0x00000025000c7308 */ /* 0x0004e20000000800 */
[----:B-1----:R-:W-:-:S07]  /*4620*/  F2FP.SATFINITE.E4M3.F32.PACK_AB_MERGE_C R28, R88, R85, RZ ;  /* 0x00000055581c723e */ /* 0x002fce00048070ff */
[----:B------:R-:W1:Y:S01]  /*4630*/  MUFU.EX2 R86, R86 ;  /* 0x0000005600567308 */ /* 0x000e620000000800 */
[----:B0-----:R-:W-:-:S01]  /*4640*/  FADD.FTZ R7, R83, R84 ;  /* 0x0000005453077221 */ /* 0x001fc20000010000 */
[----:B--2---:R-:W-:-:S06]  /*4650*/  IMAD.MOV.U32 R37, RZ, RZ, R55 ;  /* 0x000000ffff257224 */ /* 0x004fcc00078e0037 */
[----:B------:R0:W2:Y:S01]  /*4660*/  MUFU.EX2 R13, R41 ;  /* 0x00000029000d7308 */ /* 0x0000a20000000800 */
[----:B---3--:R-:W-:-:S01]  /*4670*/  FADD.FTZ R6, R12, R27 ;  /* 0x0000001b0c067221 */ /* 0x008fc20000010000 */
[----:B------:R-:W-:-:S06]  /*4680*/  IMAD.MOV.U32 R27, RZ, RZ, R55 ;  /* 0x000000ffff1b7224 */ /* 0x000fcc00078e0037 */
[----:B------:R-:W3:Y:S01]  /*4690*/  MUFU.EX2 R47, R47 ;  /* 0x0000002f002f7308 */ /* 0x000ee20000000800 */
[C---:B-1----:R-:W-:Y:S01]  /*46a0*/  F2FP.SATFINITE.E4M3.F32.PACK_AB_MERGE_C R144, R86.reuse, R83, R28 ;  /* 0x000000535690723e */ /* 0x042fe2000480701c */
[----:B------:R-:W-:Y:S01]  /*46b0*/  FADD.FTZ R86, R86, R7 ;  /* 0x0000000756567221 */ /* 0x000fe20000010000 */
[--C-:B0-----:R-:W-:Y:S02]  /*46c0*/  IMAD.MOV.U32 R41, RZ, RZ, R55.reuse ;  /* 0x000000ffff297224 */ /* 0x101fe400078e0037 */
[----:B------:R-:W-:Y:S02]  /*46d0*/  IMAD.MOV.U32 R28, RZ, RZ, R55 ;  /* 0x000000ffff1c7224 */ /* 0x000fe400078e0037 */
[----:B------:R-:W-:-:S01]  /*46e0*/  FADD.FTZ R85, R85, R86 ;  /* 0x0000005655557221 */ /* 0x000fc20000010000 */
[----:B------:R-:W0:Y:S01]  /*46f0*/  MUFU.EX2 R20, R75 ;  /* 0x0000004b00147308 */ /* 0x000e220000000800 */
[----:B--2---:R-:W-:-:S02]  /*4700*/  FADD.FTZ R8, R13, R6 ;  /* 0x000000060d087221 */ /* 0x004fc40000010000 */
[----:B------:R-:W-:-:S05]  /*4710*/  FADD.FTZ R88, R88, R85 ;  /* 0x0000005558587221 */ /* 0x000fca0000010000 */
[----:B------:R-:W-:Y:S01]  /*4720*/  MUFU.EX2 R89, R89 ;  /* 0x0000005900597308 */ /* 0x000fe20000000800 */
[----:B---3--:R-:W-:-:S07]  /*4730*/  FADD.FTZ R7, R47, R8 ;  /* 0x000000082f077221 */ /* 0x008fce0000010000 */
        /* <DEDUP_REMOVED lines=18> */
[----:B-1----:R-:W-:-:S03]  /*4860*/  F2FP.SATFINITE.E4M3.F32.PACK_AB_MERGE_C R5, R6, R101, RZ ;  /* 0x000000650605723e */ /* 0x002fc600048070ff */
[----:B------:R-:W-:Y:S01]  /*4870*/  FADD.FTZ R101, R101, R8 ;  /* 0x0000000865657221 */ /* 0x000fe20000010000 */
[----:B------:R-:W-:-:S01]  /*4880*/  FADD.FTZ R8, R92, R89 ;  /* 0x000000595c087221 */ /* 0x000fc20000010000 */
[----:B------:R-:W-:Y:S02]  /*4890*/  F2FP.SATFINITE.E4M3.F32.PACK_AB_MERGE_C R147, R15, R98, R5 ;  /* 0x000000620f93723e */ /* 0x000fe40004807005 */
[----:B------:R-:W-:-:S01]  /*48a0*/  FADD.FTZ R6, R6, R101 ;  /* 0x0000006506067221 */ /* 0x000fc20000010000 */
        /* <DEDUP_REMOVED lines=23> */
.L_x_10907:
[----:B------:R-:W-:-:S04]  /*4a20*/  UISETP.NE.AND UP0, UPT, UR16, 0x1, UPT ;  /* 0x000000011000788c */ /* 0x000fc8000bf05270 */
[----:B------:R-:W-:-:S04]  /*4a30*/  USEL UR42, URZ, 0x1, UP0 ;  /* 0x000000013f2a7887 */ /* 0x000fc80008000000 */
[----:B------:R-:W-:Y:S01]  /*4a40*/  ULOP3.LUT UR42, UR18, UR42, URZ, 0x3c, !UPT ;  /* 0x0000002a122a7292 */ /* 0x000fe2000f8e3c3f */
[----:B------:R-:W-:Y:S11]  /*4a50*/  @!P0 BRA `(.L_x_10898) ;  /* 0x0000000000048947 */ /* 0x000ff60003800000 */
[----:B------:R-:W-:Y:S01]  /*4a60*/  BPT.TRAP 0x1 ;  /* 0x000000040000795c */ /* 0x000fe20000300000 */
.L_x_10898:
        /* <DEDUP_REMOVED lines=9> */
[----:B------:R-:W-:-:S04]  /*4b00*/  LEA R2, R3, R2, 0x18 ;  /* 0x0000000203027211 */ /* 0x000fc800078ec0ff */
[----:B------:R-:W-:-:S04]  /*4b10*/  LEA R7, R7, R2, 0x3 ;  /* 0x0000000207077211 */ /* 0x000fc800078e18ff */
[----:B------:R0:W1:Y:S01]  /*4b20*/  SYNCS.PHASECHK.TRANS64.TRYWAIT P1, [R7+URZ+0x13230], R10 ;  /* 0x0132300a070075a7 */ /* 0x000062000802017f */
[----:B------:R-:W-:Y:S05]  /*4b30*/  @!P0 BRA `(.L_x_10899) ;  /* 0x0000000000048947 */ /* 0x000fea0003800000 */
[----:B------:R-:W-:Y:S01]  /*4b40*/  BPT.TRAP 0x1 ;  /* 0x000000040000795c */ /* 0x000fe20000300000 */
.L_x_10899:
[----:B-1----:R-:W-:Y:S05]  /*4b50*/  @P1 BRA `(.L_x_10900) ;  /* 0x0000000000081947 */ /* 0x002fea0003800000 */
[----:B------:R-:W1:Y:S02]  /*4b60*/  SYNCS.PHASECHK.TRANS64.TRYWAIT P1, [R7+URZ+0x13230], R10 ;  /* 0x0132300a070075a7 */ /* 0x000e64000802017f */
[----:B-1----:R-:W-:Y:S05]  /*4b70*/  @!P1 BRA `(.L_x_10901) ;  /* 0x0000009c000c9947 */ /* 0x002fea0003800000 */
.L_x_10900:
        /* <DEDUP_REMOVED lines=64> */
.L_x_10902:
[----:B------:R-:W-:Y:S01]  /*4f80*/  R2UR UR9, R2 ;  /* 0x00000000020972ca */ /* 0x000fe200000e0000 */
[----:B01----:R-:W-:-:S05]  /*4f90*/  IMAD.U32 R10, RZ, RZ, UR18 ;  /* 0x00000012ff0a7e24 */ /* 0x003fca000f8e00ff */
[----:B------:R-:W-:-:S07]  /*4fa0*/  SHF.L.U32 R10, R10, 0x1f, RZ ;  /* 0x0000001f0a0a7819 */ /* 0x000fce00000006ff */
[----:B------:R-:W-:-:S09]  /*4fb0*/  ULEA UR9, UR16, UR9, 0x3 ;  /* 0x0000000910097291 */ /* 0x000fd2000f8e183f */
[----:B------:R0:W1:Y:S01]  /*4fc0*/  SYNCS.PHASECHK.TRANS64.TRYWAIT P1, [UR9+0x13250], R10 ;  /* 0x0132500aff0075a7 */ /* 0x0000620008020149 */
[----:B------:R-:W-:Y:S05]  /*4fd0*/  @!P0 BRA `(.L_x_10903) ;  /* 0x0000000000048947 */ /* 0x000fea0003800000 */
[----:B------:R-:W-:Y:S01]  /*4fe0*/  BPT.TRAP 0x1 ;  /* 0x000000040000795c */ /* 0x000fe20000300000 */
.L_x_10903:
[----:B-1----:R-:W-:Y:S05]  /*4ff0*/  @P1 BRA `(.L_x_10904) ;  /* 0x0000000000081947 */ /* 0x002fea0003800000 */
[----:B------:R-:W1:Y:S02]  /*5000*/  SYNCS.PHASECHK.TRANS64.TRYWAIT P1, [UR9+0x13250], R10 ;  /* 0x0132500aff0075a7 */ /* 0x000e640008020149 */
[----:B-1----:R-:W-:Y:S05]  /*5010*/  @!P1 BRA `(.L_x_10905) ;  /* 0x0000009400f89947 */ /* 0x002fea0003800000 */
.L_x_10904:
        /* <DEDUP_REMOVED lines=15> */
[----:B------:R-:W-:Y:S01]  /*5110*/  FMUL.FTZ R126, R0, R134 ;  /* 0x00000086007e7220 */ /* 0x000fe20000410000 */
[----:B------:R-:W-:Y:S01]  /*5120*/  R2UR UR6, R2 ;  /* 0x00000000020672ca */ /* 0x000fe200000e0000 */
        /* <DEDUP_REMOVED lines=12> */
[----:B------:R-:W-:Y:S01]  /*51f0*/  UIADD3 UR6, UR6, 0x1000, URZ ;  /* 0x0000100006067890 */ /* 0x000fe2000fffe03f */
[----:B------:R-:W0:Y:S01]  /*5200*/  MUFU.TANH R13, R13 ;  /* 0x0000000d000d7308 */ /* 0x000e220000002400 */
[----:B-1----:R-:W-:Y:S01]  /*5210*/  FMNMX.FTZ R129, R11, R128, !PT ;  /* 0x000000800b817209 */ /* 0x002fe20007810000 */
[C---:B------:R-:W-:Y:S01]  /*5220*/  FMUL.FTZ R112, R0.reuse, R112 ;  /* 0x0000007000707220 */ /* 0x040fe20000410000 */
[----:B------:R-:W-:Y:S01]  /*5230*/  USHF.R.U32.HI UR6, URZ, 0x4, UR6 ;  /* 0x000000043f067899 */ /* 0x000fe20008011606 */
[C---:B------:R-:W-:Y:S01]  /*5240*/  FMUL.FTZ R114, R0.reuse, R114 ;  /* 0x0000007200727220 */ /* 0x040fe20000410000 */
[C---:B------:R-:W-:Y:S01]  /*5250*/  FMUL.FTZ R113, R0.reuse, R113 ;  /* 0x0000007100717220 */ /* 0x040fe20000410000 */
[----:B------:R-:W-:Y:S01]  /*5260*/  FMUL.FTZ R115, R0, R115 ;  /* 0x0000007300737220 */ /* 0x000fe20000410000 */
[----:B------:R-:W-:Y:S01]  /*5270*/  ULOP3.LUT UR6, UR6, 0x3fff, URZ, 0xc0, !UPT ;  /* 0x00003fff06067892 */ /* 0x000fe2000f8ec03f */
[----:B------:R-:W1:Y:S01]  /*5280*/  MUFU.TANH R14, R14 ;  /* 0x0000000e000e7308 */ /* 0x000e620000002400 */
[----:B--2---:R-:W-:Y:S01]  /*5290*/  FMNMX.FTZ R128, R12, R9, !PT ;  /* 0x000000090c807209 */ /* 0x004fe20007810000 */
[C---:B------:R-:W-:Y:S01]  /*52a0*/  FMUL.FTZ R116, R0.reuse, R116 ;  /* 0x0000007400747220 */ /* 0x040fe20000410000 */
[----:B------:R-:W-:Y:S01]  /*52b0*/  ULOP3.LUT UR6, UR6, 0x10000, URZ, 0xfc, !UPT ;  /* 0x0001000006067892 */ /* 0x000fe2000f8efc3f */
[C---:B------:R-:W-:Y:S01]  /*52c0*/  FMUL.FTZ R118, R0.reuse, R118 ;  /* 0x0000007600767220 */ /* 0x040fe20000410000 */
[----:B------:R-:W-:Y:S01]  /*52d0*/  WARPGROUP.ARRIVE ;  /* 0x00000000000079c5 */ /* 0x000fe20000000000 */
[C---:B------:R-:W-:Y:S01]  /*52e0*/  FMUL.FTZ R117, R0.reuse, R117 ;  /* 0x0000007500757220 */ /* 0x040fe20000410000 */
[----:B------:R-:W-:Y:S01]  /*52f0*/  UIMAD UR8, UR16, 0x280, UR6 ;  /* 0x00000280100878a4 */ /* 0x000fe2000f8e0206 */
[----:B------:R-:W2:Y:S01]  /*5300*/  MUFU.TANH R20, R20 ;  /* 0x0000001400147308 */ /* 0x000ea20000002400 */
[----:B0-----:R-:W-:Y:S01]  /*5310*/  FMNMX.FTZ R131, R13, R128, !PT ;  /* 0x000000800d837209 */ /* 0x001fe20007810000 */
[C---:B------:R-:W-:Y:S01]  /*5320*/  FMUL.FTZ R119, R0.reuse, R119 ;  /* 0x0000007700777220 */ /* 0x040fe20000410000 */
[----:B------:R-:W-:Y:S01]  /*5330*/  UMOV UR7, 0xc0000010 ;  /* 0xc000001000077882 */ /* 0x000fe20000000000 */
[C---:B------:R-:W-:Y:S01]  /*5340*/  FMUL.FTZ R88, R0.reuse, R88 ;  /* 0x0000005800587220 */ /* 0x040fe20000410000 */
[C---:B------:R-:W-:Y:S01]  /*5350*/  FMUL.FTZ R90, R0.reuse, R90 ;  /* 0x0000005a005a7220 */ /* 0x040fe20000410000 */
[----:B------:R-:W-:Y:S01]  /*5360*/  UMOV UR6, UR8 ;  /* 0x0000000800067c82 */ /* 0x000fe20008000000 */
[----:B------:R-:W-:Y:S01]  /*5370*/  FMUL.FTZ R89, R0, R89 ;  /* 0x0000005900597220 */ /* 0x000fe20000410000 */
[----:B------:R-:W0:Y:S01]  /*5380*/  MUFU.TANH R15, R15 ;  /* 0x0000000f000f7308 */ /* 0x000e220000002400 */
[----:B-1----:R-:W-:Y:S01]  /*5390*/  FMNMX.FTZ R128, R14, R129, !PT ;  /* 0x000000810e807209 */ /* 0x002fe20007810000 */
[----:B------:R-:W-:Y:S01]  /*53a0*/  QGMMA.64x64x32.F32.E4M3.E4M3 R24, R152, gdesc[UR4], R24, gsb0 ;  /* 0x00e0000498187df3 */ /* 0x000fe20008000818 */
        /* <DEDUP_REMOVED lines=40> */
[----:B------:R-:W-:Y:S01]  /*5630*/  UIADD3 UR6, UR8, 0x80, URZ ;  /* 0x0000008008067890 */ /* 0x000fe2000fffe03f */
[C---:B------:R-:W-:Y:S01]  /*5640*/  FMUL.FTZ R57, R0.reuse, R57 ;  /* 0x0000003900397220 */ /* 0x040fe20000410000 */
[C---:B------:R-:W-:Y:S01]  /*5650*/  FMUL.FTZ R59, R0.reuse, R59 ;  /* 0x0000003b003b7220 */ /* 0x040fe20000410000 */
[C---:B------:R-:W-:Y:S01]  /*5660*/  FMUL.FTZ R60, R0.reuse, R60 ;  /* 0x0000003c003c7220 */ /* 0x040fe20000410000 */
        /* <DEDUP_REMOVED lines=23> */
[----:B------:R-:W-:-:S06]  /*57e0*/  WARPGROUP.ARRIVE ;  /* 0x00000000000079c5 */ /* 0x000fcc0000000000 */
[----:B------:R-:W2:Y:S01]  /*57f0*/  S2R R155, SR_TID.X ;  /* 0x00000000009b7919 */ /* 0x000ea20000002100 */
[----:B------:R-:W3:Y:S01]  /*5800*/  MUFU.TANH R106, R106 ;  /* 0x0000006a006a7308 */ /* 0x000ee20000002400 */
[----:B0-----:R-:W-:Y:S01]  /*5810*/  FMNMX.FTZ R131, R127, R130, !PT ;  /* 0x000000827f837209 */ /* 0x001fe20007810000 */
[----:B------:R-:W-:Y:S01]  /*5820*/  QGMMA.64x64x32.F32.E4M3.E4M3 R24, R148, gdesc[UR4], R24, gsb0 ;  /* 0x00e0000494187df3 */ /* 0x000fe20008000818 */
        /* <DEDUP_REMOVED lines=27> */
[----:B------:R-:W-:Y:S01]  /*59e0*/  QGMMA.64x64x32.F32.E4M3.E4M3 R24, R136, gdesc[UR4], R24, gsb0 ;  /* 0x00e0000488187df3 */ /* 0x000fe20008000818 */
        /* <DEDUP_REMOVED lines=26> */
[----:B------:R-:W-:Y:S01]  /*5b90*/  QGMMA.64x64x32.F32.E4M3.E4M3 R24, R140, gdesc[UR4], R24, gsb0 ;  /* 0x00e000048c187df3 */ /* 0x000fe20008000818 */
[----:B------:R-:W-:Y:S01]  /*5ba0*/  UIADD3 UR6, UR8, 0x200, URZ ;  /* 0x0000020008067890 */ /* 0x000fe2000fffe03f */
[----:B------:R-:W-:-:S04]  /*5bb0*/  UMOV UR7, 0xc0000010 ;  /* 0xc000001000077882 */ /* 0x000fc80000000000 */
        /* <DEDUP_REMOVED lines=25> */
[----:B------:R-:W-:Y:S06]  /*5d50*/  QGMMA.64x64x32.F32.E4M3.E4M3 R24, R144, gdesc[UR4], R24, gsb0 ;  /* 0x00e0000490187df3 */ /* 0x000fec0008000818 */
        /* <DEDUP_REMOVED lines=20> */
[----:B------:R-:W-:-:S06]  /*5ea0*/  WARPGROUP.DEPBAR.LE gsb0, 0x0 ;  /* 0x00008000000079c5 */ /* 0x000fcc0000010000 */
        /* <DEDUP_REMOVED lines=38> */
[----:B0-----:R-:W-:-:S03]  /*6110*/  FMNMX.FTZ R64, R70, R133, !PT ;  /* 0x0000008546407209 */ /* 0x001fc60007810000 */
[----:B------:R-:W0:Y:S01]  /*6120*/  SHFL.BFLY PT, R133, R130, 0x2, 0x1f ;  /* 0x0c401f0082857f89 */ /* 0x000e2200000e0000 */
[----:B-1----:R-:W-:-:S05]  /*6130*/  FMNMX.FTZ R131, R71, R64, !PT ;  /* 0x0000004047837209 */ /* 0x002fca0007810000 */
[----:B------:R-:W1:Y:S01]  /*6140*/  SHFL.BFLY PT, R58, R131, 0x2, 0x1f ;  /* 0x0c401f00833a7f89 */ /* 0x000e6200000e0000 */
[----:B0-----:R-:W-:Y:S02]  /*6150*/  FMNMX.FTZ R133, R130, R133, !PT ;  /* 0x0000008582857209 */ /* 0x001fe40007810000 */
[----:B-1----:R-:W-:-:S03]  /*6160*/  FMNMX.FTZ R132, R131, R58, !PT ;  /* 0x0000003a83847209 */ /* 0x002fc60007810000 */
[----:B------:R-:W0:Y:S04]  /*6170*/  SHFL.BFLY PT, R58, R133, 0x1, 0x1f ;  /* 0x0c201f00853a7f89 */ /* 0x000e2800000e0000 */
[----:B------:R-:W1:Y:S01]  /*6180*/  SHFL.BFLY PT, R135, R132, 0x1, 0x1f ;  /* 0x0c201f0084877f89 */ /* 0x000e6200000e0000 */
[----:B0-----:R-:W-:Y:S02]  /*6190*/  FMNMX.FTZ R58, R133, R58, !PT ;  /* 0x0000003a853a7209 */ /* 0x001fe40007810000 */
[----:B-1----:R-:W-:-:S03]  /*61a0*/  FMNMX.FTZ R64, R132, R135, !PT ;  /* 0x0000008784407209 */ /* 0x002fc60007810000 */
[----:B------:R-:W-:Y:S01]  /*61b0*/  FADD.FTZ R5, -R58, R5 ;  /* 0x000000053a057221 */ /* 0x000fe20000010100 */
[----:B------:R-:W-:-:S03]  /*61c0*/  IMAD.U32 R135, RZ, RZ, UR17 ;  /* 0x00000011ff877e24 */ /* 0x000fc6000f8e00ff */
[----:B------:R-:W-:Y:S01]  /*61d0*/  FMUL.FTZ R131, R5, UR17 ;  /* 0x0000001105837c20 */ /* 0x000fe20008410000 */
[----:B------:R-:W-:-:S01]  /*61e0*/  FFMA.FTZ R130, R58, R135, -8 ;  /* 0xc10000003a827423 */ /* 0x000fc20000010087 */
[----:B------:R-:W-:Y:S02]  /*61f0*/  FADD.FTZ R5, -R64, R9 ;  /* 0x0000000940057221 */ /* 0x000fe40000010100 */
[----:B------:R0:W-:Y:S01]  /*6200*/  MUFU.EX2 R9, R131 ;  /* 0x0000008300097308 */ /* 0x0001e20000000800 */
        /* <DEDUP_REMOVED lines=8> */
[----:B0-----:R-:W-:Y:S01]  /*6290*/  IMAD.U32 R131, RZ, RZ, UR17 ;  /* 0x00000011ff837e24 */ /* 0x001fe2000f8e00ff */
[----:B------:R-:W-:Y:S01]  /*62a0*/  MUFU.EX2 R5, R5 ;  /* 0x0000000500057308 */ /* 0x000fe20000000800 */
[----:B------:R-:W-:-:S01]  /*62b0*/  FFMA.FTZ R120, R120, UR17, -R130 ;  /* 0x0000001178787c23 */ /* 0x000fc20008010882 */
[----:B------:R-:W-:Y:S01]  /*62c0*/  FFMA.FTZ R121, R121, UR17, -R130 ;  /* 0x0000001179797c23 */ /* 0x000fe20008010882 */
[----:B------:R-:W-:-:S01]  /*62d0*/  FFMA.FTZ R69, R64, R131, -8 ;  /* 0xc100000040457423 */ /* 0x000fc20000010083 */
[--C-:B------:R-:W-:Y:S01]  /*62e0*/  FFMA.FTZ R124, R124, UR17, -R130.reuse ;  /* 0x000000117c7c7c23 */ /* 0x100fe20008010882 */
[----:B------:R-:W-:-:S01]  /*62f0*/  FFMA.FTZ R125, R125, UR17, -R130 ;  /* 0x000000117d7d7c23 */ /* 0x000fc20008010882 */
[----:B------:R-:W-:Y:S01]  /*6300*/  FFMA.FTZ R104, R104, UR17, -R130 ;  /* 0x0000001168687c23 */ /* 0x000fe20008010882 */
        /* <DEDUP_REMOVED lines=13> */
[----:B------:R-:W-:-:S01]  /*63e0*/  FFMA.FTZ R108, R108, UR17, -R130 ;  /* 0x000000116c6c7c23 */ /* 0x000fc20008010882 */
[----:B------:R-:W-:Y:S01]  /*63f0*/  FFMA.FTZ R110, R110, UR17, -R69 ;  /* 0x000000116e6e7c23 */ /* 0x000fe20008010845 */
[----:B------:R-:W-:-:S01]  /*6400*/  FFMA.FTZ R109, R109, UR17, -R130 ;  /* 0x000000116d6d7c23 */ /* 0x000fc20008010882 */
[----:B------:R-:W-:Y:S01]  /*6410*/  FFMA.FTZ R111, R111, UR17, -R69 ;  /* 0x000000116f6f7c23 */ /* 0x000fe20008010845 */
[----:B------:R-:W-:-:S01]  /*6420*/  FFMA.FTZ R112, R112, UR17, -R130 ;  /* 0x0000001170707c23 */ /* 0x000fc20008010882 */
[----:B------:R-:W2:Y:S01]  /*6430*/  MUFU.EX2 R11, R11 ;  /* 0x0000000b000b7308 */ /* 0x000ea20000000800 */
[----:B0-----:R-:W-:-:S01]  /*6440*/  FFMA.FTZ R8, R9, R8, R10 ;  /* 0x0000000809087223 */ /* 0x001fc2000001000a */
[----:B------:R-:W-:Y:S01]  /*6450*/  FFMA.FTZ R114, R114, UR17, -R69 ;  /* 0x0000001172727c23 */ /* 0x000fe20008010845 */
[----:B------:R-:W-:-:S01]  /*6460*/  FFMA.FTZ R113, R113, UR17, -R130 ;  /* 0x0000001171717c23 */ /* 0x000fc20008010882 */
[----:B------:R-:W-:Y:S01]  /*6470*/  FFMA.FTZ R115, R115, UR17, -R69 ;  /* 0x0000001173737c23 */ /* 0x000fe20008010845 */
[----:B------:R-:W-:-:S01]  /*6480*/  FFMA.FTZ R116, R116, UR17, -R130 ;  /* 0x0000001174747c23 */ /* 0x000fc20008010882 */
[----:B------:R-:W-:Y:S01]  /*6490*/  FFMA.FTZ R118, R118, UR17, -R69 ;  /* 0x0000001176767c23 */ /* 0x000fe20008010845 */
[----:B------:R-:W-:-:S01]  /*64a0*/  FFMA.FTZ R117, R117, UR17, -R130 ;  /* 0x0000001175757c23 */ /* 0x000fc20008010882 */
[----:B------:R-:W0:Y:S01]  /*64b0*/  MUFU.EX2 R13, R13 ;  /* 0x0000000d000d7308 */ /* 0x000e220000000800 */
[----:B-1----:R-:W-:-:S01]  /*64c0*/  FFMA.FTZ R6, R5, R6, R12 ;  /* 0x0000000605067223 */ /* 0x002fc2000001000c */
[----:B------:R-:W-:Y:S01]  /*64d0*/  FFMA.FTZ R119, R119, UR17, -R69 ;  /* 0x0000001177777c23 */ /* 0x000fe20008010845 */
[----:B------:R-:W-:-:S01]  /*64e0*/  FFMA.FTZ R88, R88, UR17, -R130 ;  /* 0x0000001158587c23 */ /* 0x000fc20008010882 */
[----:B------:R-:W-:Y:S01]  /*64f0*/  FFMA.FTZ R90, R90, UR17, -R69 ;  /* 0x000000115a5a7c23 */ /* 0x000fe20008010845 */
[----:B------:R-:W-:-:S01]  /*6500*/  FFMA.FTZ R89, R89, UR17, -R130 ;  /* 0x0000001159597c23 */ /* 0x000fc20008010882 */
[----:B------:R-:W-:Y:S01]  /*6510*/  FFMA.FTZ R91, R91, UR17, -R69 ;  /* 0x000000115b5b7c23 */ /* 0x000fe20008010845 */
[----:B------:R-:W-:-:S01]  /*6520*/  FFMA.FTZ R92, R92, UR17, -R130 ;  /* 0x000000115c5c7c23 */ /* 0x000fc20008010882 */
[----:B------:R-:W1:Y:S01]  /*6530*/  MUFU.EX2 R14, R14 ;  /* 0x0000000e000e7308 */ /* 0x000e620000000800 */
[----:B--2---:R-:W-:-:S01]  /*6540*/  FADD.FTZ R131, R11, R8 ;  /* 0x000000080b837221 */ /* 0x004fc20000010000 */
[----:B------:R-:W-:Y:S01]  /*6550*/  FFMA.FTZ R94, R94, UR17, -R69 ;  /* 0x000000115e5e7c23 */ /* 0x000fe20008010845 */
[----:B------:R-:W-:-:S01]  /*6560*/  FFMA.FTZ R93, R93, UR17, -R130 ;  /* 0x000000115d5d7c23 */ /* 0x000fc20008010882 */
[----:B------:R-:W-:Y:S01]  /*6570*/  FFMA.FTZ R95, R95, UR17, -R69 ;  /* 0x000000115f5f7c23 */ /* 0x000fe20008010845 */
[----:B------:R-:W-:-:S01]  /*6580*/  FFMA.FTZ R96, R96, UR17, -R130 ;  /* 0x0000001160607c23 */ /* 0x000fc20008010882 */
[----:B------:R-:W-:Y:S01]  /*6590*/  FFMA.FTZ R98, R98, UR17, -R69 ;  /* 0x0000001162627c23 */ /* 0x000fe20008010845 */
[----:B------:R-:W-:-:S01]  /*65a0*/  FFMA.FTZ R97, R97, UR17, -R130 ;  /* 0x0000001161617c23 */ /* 0x000fc20008010882 */
[----:B------:R-:W2:Y:S01]  /*65b0*/  MUFU.EX2 R20, R20 ;  /* 0x0000001400147308 */ /* 0x000ea20000000800 */
[----:B0-----:R-:W-:-:S01]  /*65c0*/  FADD.FTZ R133, R13, R6 ;  /* 0x000000060d857221 */ /* 0x001fc20000010000 */
[----:B------:R-:W-:Y:S01]  /*65d0*/  FFMA.FTZ R99, R99, UR17, -R69 ;  /* 0x0000001163637c23 */ /* 0x000fe20008010845 */
[----:B------:R-:W-:-:S01]  /*65e0*/  FFMA.FTZ R100, R100, UR17, -R130 ;  /* 0x0000001164647c23 */ /* 0x000fc20008010882 */
[----:B------:R-:W-:Y:S01]  /*65f0*/  FFMA.FTZ R102, R102, UR17, -R69 ;  /* 0x0000001166667c23 */ /* 0x000fe20008010845 */
[----:B------:R-:W-:-:S01]  /*6600*/  FFMA.FTZ R101, R101, UR17, -R130 ;  /* 0x0000001165657c23 */ /* 0x000fc20008010882 */
[----:B------:R-:W-:Y:S01]  /*6610*/  FFMA.FTZ R103, R103, UR17, -R69 ;  /* 0x0000001167677c23 */ /* 0x000fe20008010845 */
[----:B------:R-:W-:-:S01]  /*6620*/  FFMA.FTZ R72, R72, UR17, -R130 ;  /* 0x0000001148487c23 */ /* 0x000fc20008010882 */
[----:B------:R-:W0:Y:S01]  /*6630*/  MUFU.EX2 R15, R15 ;  /* 0x0000000f000f7308 */ /* 0x000e220000000800 */
[----:B-1----:R-:W-:-:S01]  /*6640*/  FADD.FTZ R6, R14, R131 ;  /* 0x000000830e067221 */ /* 0x002fc20000010000 */
        /* <DEDUP_REMOVED lines=146> */
[----:B------:R-:W-:Y:S01]  /*6f70*/  FFMA.FTZ R8, R70, UR17, -R69 ;  /* 0x0000001146087c23 */ /* 0x000fe20008010845 */
[----:B------:R0:W-:Y:S05]  /*6f80*/  @!P1 SYNCS.ARRIVE.TRANS64.RED.A1T0 RZ, [R6+URZ], RZ ;  /* 0x000000ff06ff99a7 */ /* 0x0001ea000810043f */
[----:B------:R-:W3:Y:S01]  /*6f90*/  MUFU.EX2 R57, R57 ;  /* 0x0000003900397308 */ /* 0x000ee20000000800 */
[----:B-1----:R-:W-:-:S07]  /*6fa0*/  FADD.FTZ R70, R56, R131 ;  /* 0x0000008338467221 */ /* 0x002fce0000010000 */
[----:B------:R-:W1:Y:S01]  /*6fb0*/  MUFU.EX2 R59, R59 ;  /* 0x0000003b003b7308 */ /* 0x000e620000000800 */
[----:B--2---:R-:W-:-:S07]  /*6fc0*/  FADD.FTZ R130, R128, R133 ;  /* 0x0000008580827221 */ /* 0x004fce0000010000 */
[----:B------:R-:W2:Y:S01]  /*6fd0*/  MUFU.EX2 R60, R60 ;  /* 0x0000003c003c7308 */ /* 0x000ea20000000800 */
[----:B---3--:R-:W-:-:S01]  /*6fe0*/  FADD.FTZ R131, R57, R70 ;  /* 0x0000004639837221 */ /* 0x008fc20000010000 */
[----:B------:R-:W-:-:S06]  /*6ff0*/  FFMA.FTZ R70, R71, UR17, -R69 ;  /* 0x0000001147467c23 */ /* 0x000fcc0008010845 */
        /* <DEDUP_REMOVED lines=8> */
[----:B------:R-:W0:Y:S01]  /*7080*/  MUFU.EX2 R66, R66 ;  /* 0x0000004200427308 */ /* 0x000e220000000800 */
[----:B--2---:R-:W-:-:S07]  /*7090*/  FADD.FTZ R69, R63, R134 ;  /* 0x000000863f457221 */ /* 0x004fce0000010000 */
[----:B------:R-:W-:Y:S01]  /*70a0*/  MUFU.EX2 R132, R132 ;  /* 0x0000008400847308 */ /* 0x000fe20000000800 */
[----:B---3--:R-:W-:-:S07]  /*70b0*/  FADD.FTZ R71, R129, R130 ;  /* 0x0000008281477221 */ /* 0x008fce0000010000 */
[----:B------:R-:W1:Y:S01]  /*70c0*/  MUFU.EX2 R67, R67 ;  /* 0x0000004300437308 */ /* 0x000e620000000800 */
[----:B0-----:R-:W-:-:S07]  /*70d0*/  FADD.FTZ R6, R66, R69 ;  /* 0x0000004542067221 */ /* 0x001fce0000010000 */
[----:B------:R-:W0:Y:S08]  /*70e0*/  MUFU.EX2 R65, R65 ;  /* 0x0000004100417308 */ /* 0x000e300000000800 */
[----:B------:R2:W3:Y:S01]  /*70f0*/  MUFU.EX2 R7, R8 ;  /* 0x0000000800077308 */ /* 0x0004e20000000800 */
[----:B-1----:R-:W-:-:S07]  /*7100*/  FADD.FTZ R6, R67, R6 ;  /* 0x0000000643067221 */ /* 0x002fce0000010000 */
[----:B------:R-:W1:Y:S01]  /*7110*/  MUFU.EX2 R68, R68 ;  /* 0x0000004400447308 */ /* 0x000e620000000800 */
[----:B--2---:R-:W-:-:S04]  /*7120*/  FADD.FTZ R8, R132, R71 ;  /* 0x0000004784087221 */ /* 0x004fc80000010000 */
[----:B0-----:R-:W-:-:S03]  /*7130*/  FADD.FTZ R69, R65, R8 ;  /* 0x0000000841457221 */ /* 0x001fc60000010000 */
[----:B------:R-:W0:Y:S01]  /*7140*/  MUFU.EX2 R70, R70 ;  /* 0x0000004600467308 */ /* 0x000e220000000800 */
[----:B---3--:R-:W-:-:S01]  /*7150*/  FADD.FTZ R71, R7, R6 ;  /* 0x0000000607477221 */ /* 0x008fc20000010000 */
[----:B-1----:R-:W-:-:S03]  /*7160*/  FADD.FTZ R8, R68, R69 ;  /* 0x0000004544087221 */ /* 0x002fc60000010000 */
[----:B0-----:R-:W-:Y:S01]  /*7170*/  FADD.FTZ R6, R70, R71 ;  /* 0x0000004746067221 */ /* 0x001fe20000010000 */
[----:B------:R-:W-:Y:S06]  /*7180*/  @!P0 BRA `(.L_x_10906) ;  /* 0x0000000000048947 */ /* 0x000fec0003800000 */
[----:B------:R-:W-:Y:S01]  /*7190*/  BPT.TRAP 0x1 ;  /* 0x000000040000795c */ /* 0x000fe20000300000 */
.L_x_10906:
        /* <DEDUP_REMOVED lines=84> */
.L_x_10897:
[----:B------:R-:W-:Y:S06]  /*76e0*/  BAR.ARV 0x8, 0x200 ;  /* 0x0208000000007b1d */ /* 0x000fec0000002000 */
[----:B------:R-:W-:Y:S05]  /*76f0*/  @!P0 BRA `(.L_x_10908) ;  /* 0x0000000000048947 */ /* 0x000fea0003800000 */
[----:B------:R-:W-:Y:S01]  /*7700*/  BPT.TRAP 0x1 ;  /* 0x000000040000795c */ /* 0x000fe20000300000 */
.L_x_10908:
[----:B------:R-:W-:Y:S01]  /*7710*/  IMAD.U32 R15, RZ, RZ, UR43 ;  /* 0x0000002bff0f7e24 */ /* 0x000fe2000f8e00ff */
[----:B------:R-:W-:-:S03]  /*7720*/  MOV R0, UR42 ;  /* 0x0000002a00007c02 */ /* 0x000fc60008000f00 */
[----:B------:R-:W-:Y:S01]  /*7730*/  IMAD R15, R15, 0x8, R2 ;  /* 0x000000080f0f7824 */ /* 0x000fe200078e0202 */
[----:B------:R-:W-:-:S04]  /*7740*/  SHF.L.U32 R0, R0, 0x1f, RZ ;  /* 0x0000001f00007819 */ /* 0x000fc800000006ff */
[----:B------:R0:W1:Y:S01]  /*7750*/  SYNCS.PHASECHK.TRANS64.TRYWAIT P1, [R15+URZ+0x13250], R0 ;  /* 0x013250000f0075a7 */ /* 0x000062000802017f */
[----:B------:R-:W-:Y:S05]  /*7760*/  @!P0 BRA `(.L_x_10909) ;  /* 0x0000000000048947 */ /* 0x000fea0003800000 */
[----:B------:R-:W-:Y:S01]  /*7770*/  BPT.TRAP 0x1 ;  /* 0x000000040000795c */ /* 0x000fe20000300000 */
.L_x_10909:
[----:B------:R-:W-:Y:S01]  /*7780*/  VIADD R2, R2, 0x1000 ;  /* 0x0000100002027836 */ /* 0x000fe20000000000 */
[----:B-1----:R-:W-:Y:S06]  /*7790*/  @P1 BRA `(.L_x_10910) ;  /* 0x0000000000081947 */ /* 0x002fec0003800000 */
[----:B------:R-:W1:Y:S02]  /*77a0*/  SYNCS.PHASECHK.TRANS64.TRYWAIT P1, [R15+URZ+0x13250], R0 ;  /* 0x013250000f0075a7 */ /* 0x000e64000802017f */
[----:B-1----:R-:W-:Y:S05]  /*77b0*/  @!P1 BRA `(.L_x_10911) ;  /* 0x0000007000289947 */ /* 0x002fea0003800000 */
.L_x_10910:
[----:B------:R-:W-:Y:S01]  /*77c0*/  SHF.R.U32.HI R2, RZ, 0x4, R2 ;  /* 0x00000004ff027819 */ /* 0x000fe20000011602 */
[----:B------:R-:W-:Y:S01]  /*77d0*/  IMAD.U32 R5, RZ, RZ, UR43 ;  /* 0x0000002bff057e24 */ /* 0x000fe2000f8e00ff */
[----:B------:R-:W-:Y:S05]  /*77e0*/  WARPSYNC.ALL ;  /* 0x0000000000007948 */ /* 0x000fea0003800000 */
[----:B------:R-:W-:Y:S01]  /*77f0*/  LOP3.LUT R2, R2, 0x3fff, RZ, 0xc0, !PT ;  /* 0x00003fff02027812 */ /* 0x000fe200078ec0ff */
[----:B------:R-:W-:Y:S01]  /*7800*/  WARPGROUP.ARRIVE ;  /* 0x00000000000079c5 */ /* 0x000fe20000000000 */
[----:B------:R-:W-:Y:S01]  /*7810*/  ULDC.64 UR10, c[0x0][0x9a0] ;  /* 0x00026800000a7ab9 */ /* 0x000fe20000000a00 */
[----:B------:R-:W-:Y:S01]  /*7820*/  IMAD.MOV.U32 R7, RZ, RZ, 0x3f800000 ;  /* 0x3f800000ff077424 */ /* 0x000fe200078e00ff */
[----:B------:R-:W-:Y:S01]  /*7830*/  LOP3.LUT R2, R2, 0x10000, RZ, 0xfc, !PT ;  /* 0x0001000002027812 */ /* 0x000fe200078efcff */
[----:B------:R-:W-:-:S04]  /*7840*/  UISETP.NE.U32.AND UP0, UPT, UR10, URZ, UPT ;  /* 0x0000003f0a00728c */ /* 0x000fc8000bf05070 */
[----:B------:R-:W-:Y:S01]  /*7850*/  IMAD R4, R5, 0x280, R2 ;  /* 0x0000028005047824 */ /* 0x000fe200078e0202 */
[----:B------:R-:W-:Y:S01]  /*7860*/  UISETP.NE.AND.EX UP0, UPT, UR11, URZ, UPT, UP0 ;  /* 0x0000003f0b00728c */ /* 0x000fe2000bf05300 */
[----:B------:R-:W-:-:S03]  /*7870*/  IMAD.MOV.U32 R5, RZ, RZ, -0x3ffffff0 ;  /* 0xc0000010ff057424 */ /* 0x000fc600078e00ff */
[----:B------:R-:W-:Y:S02]  /*7880*/  R2UR UR6, R4 ;  /* 0x00000000040672ca */ /* 0x000fe400000e0000 */
[----:B------:R-:W-:Y:S02]  /*7890*/  R2UR UR7, R5 ;  /* 0x00000000050772ca */ /* 0x000fe400000e0000 */
[----:B------:R-:W-:-:S03]  /*78a0*/  PLOP3.LUT P1, PT, PT, PT, UP0, 0x80, 0x0 ;  /* 0x000000000000781c */ /* 0x000fc60003f2f008 */
[----:B------:R-:W-:Y:S01]  /*78b0*/  @UP0 ULDC.64 UR12, c[0x0][0x9c8] ;  /* 0x00027200000c0ab9 */ /* 0x000fe20000000a00 */
[----:B------:R-:W-:Y:S02]  /*78c0*/  @UP0 USHF.R.S32.HI UR9, URZ, 0x1f, UR44 ;  /* 0x0000001f3f090899 */ /* 0x000fe4000801142c */
[----:B------:R-:W-:Y:S02]  /*78d0*/  @UP0 UIMAD UR8, UR47, UR12, URZ ;  /* 0x0000000c2f0802a4 */ /* 0x000fe4000f8e023f */
[----:B------:R-:W-:Y:S02]  /*78e0*/  @UP0 UIMAD.WIDE.U32 UR4, UR46, UR12, URZ ;  /* 0x0000000c2e0402a5 */ /* 0x000fe4000f8e003f */
[----:B------:R-:W-:-:S07]  /*78f0*/  @UP0 UIMAD UR8, UR46, UR13, UR8 ;  /* 0x0000000d2e0802a4 */ /* 0x000fce000f8e0208 */
[----:B------:R-:W-:Y:S01]  /*7900*/  QGMMA.64x64x32.F32.E4M3.E4M3 R24, R152, gdesc[UR4], R24, gsb0 ;  /* 0x00e0000498187df3 */ /* 0x000fe20008000818 */
        /* <DEDUP_REMOVED lines=8> */
[----:B------:R-:W-:Y:S02]  /*7990*/  IMAD.MOV.U32 R11, RZ, RZ, -0x3ffffff0 ;  /* 0xc0000010ff0b7424 */ /* 0x000fe400078e00ff */
[----:B------:R-:W-:Y:S01]  /*79a0*/  @UP0 UMOV UR4, UR6 ;  /* 0x0000000600040c82 */ /* 0x000fe20008000000 */
[----:B------:R-:W-:Y:S01]  /*79b0*/  IADD3 R10, R4, 0x80, RZ ;  /* 0x00000080040a7810 */ /* 0x000fe20007ffe0ff */
[----:B------:R-:W-:Y:S02]  /*79c0*/  IMAD.U32 R12, RZ, RZ, UR4 ;  /* 0x00000004ff0c7e24 */ /* 0x000fe4000f8e00ff */
[----:B------:R-:W-:Y:S01]  /*79d0*/  IMAD.U32 R13, RZ, RZ, UR5 ;  /* 0x00000005ff0d7e24 */ /* 0x000fe2000f8e00ff */
[----:B------:R-:W-:Y:S02]  /*79e0*/  R2UR UR6, R10 ;  /* 0x000000000a0672ca */ /* 0x000fe400000e0000 */
[----:B------:R-:W-:-:S02]  /*79f0*/  R2UR UR7, R11 ;  /* 0x000000000b0772ca */ /* 0x000fc400000e0000 */
[----:B------:R2:W3:Y:S01]  /*7a00*/  @P1 LDG.E R7, desc[UR50][R12.64] ;  /* 0x000000320c071981 */ /* 0x0004e2000c1e1900 */
[----:B------:R-:W-:Y:S02]  /*7a10*/  WARPGROUP.DEPBAR.LE gsb0, 0x0 ;  /* 0x00008000000079c5 */ /* 0x000fe40000010000 */
[----:B------:R-:W-:-:S08]  /*7a20*/  WARPGROUP.ARRIVE ;  /* 0x00000000000079c5 */ /* 0x000fd00000000000 */
[----:B------:R-:W-:Y:S01]  /*7a30*/  QGMMA.64x64x32.F32.E4M3.E4M3 R24, R148, gdesc[UR4], R24, gsb0 ;  /* 0x00e0000494187df3 */ /* 0x000fe20008000818 */
[----:B------:R-:W-:Y:S02]  /*7a40*/  VIADD R10, R4, 0x100 ;  /* 0x00000100040a7836 */ /* 0x000fe40000000000 */
[----:B------:R-:W-:-:S03]  /*7a50*/  IMAD.MOV.U32 R11, RZ, RZ, -0x3ffffff0 ;  /* 0xc0000010ff0b7424 */ /* 0x000fc600078e00ff */
[----:B------:R-:W-:Y:S02]  /*7a60*/  R2UR UR6, R10 ;  /* 0x000000000a0672ca */ /* 0x000fe400000e0000 */
[----:B------:R-:W-:Y:S01]  /*7a70*/  R2UR UR7, R11 ;  /* 0x000000000b0772ca */ /* 0x000fe200000e0000 */
[----:B------:R-:W-:Y:S02]  /*7a80*/  VIADD R10, R4, 0x180 ;  /* 0x00000180040a7836 */ /* 0x000fe40000000000 */
[----:B------:R-:W-:Y:S01]  /*7a90*/  IMAD.MOV.U32 R11, RZ, RZ, -0x3ffffff0 ;  /* 0xc0000010ff0b7424 */ /* 0x000fe200078e00ff */
[----:B------:R-:W-:Y:S02]  /*7aa0*/  WARPGROUP.DEPBAR.LE gsb0, 0x0 ;  /* 0x00008000000079c5 */ /* 0x000fe40000010000 */
[----:B------:R-:W-:-:S07]  /*7ab0*/  WARPGROUP.ARRIVE ;  /* 0x00000000000079c5 */ /* 0x000fce0000000000 */
[----:B------:R-:W-:Y:S01]  /*7ac0*/  QGMMA.64x64x32.F32.E4M3.E4M3 R24, R136, gdesc[UR4], R24, gsb0 ;  /* 0x00e0000488187df3 */ /* 0x000fe20008000818 */
[----:B------:R-:W-:Y:S02]  /*7ad0*/  R2UR UR6, R10 ;  /* 0x000000000a0672ca */ /* 0x000fe400000e0000 */
[----:B------:R-:W-:Y:S01]  /*7ae0*/  R2UR UR7, R11 ;  /* 0x000000000b0772ca */ /* 0x000fe200000e0000 */
[----:B------:R-:W0:Y:S04]  /*7af0*/  SHFL.BFLY PT, R5, R8, 0x2, 0x1f ;  /* 0x0c401f0008057f89 */ /* 0x000e2800000e0000 */
[----:B------:R-:W4:Y:S01]  /*7b00*/  SHFL.BFLY PT, R11, R6, 0x2, 0x1f ;  /* 0x0c401f00060b7f89 */ /* 0x000f2200000e0000 */
[----:B------:R-:W-:Y:S01]  /*7b10*/  VIADD R4, R4, 0x200 ;  /* 0x0000020004047836 */ /* 0x000fe20000000000 */
[----:B------:R-:W-:-:S02]  /*7b20*/  WARPGROUP.DEPBAR.LE gsb0, 0x0 ;  /* 0x00008000000079c5 */ /* 0x000fc40000010000 */
[----:B------:R-:W-:-:S06]  /*7b30*/  WARPGROUP.ARRIVE ;  /* 0x00000000000079c5 */ /* 0x000fcc0000000000 */
[----:B------:R-:W-:Y:S01]  /*7b40*/  QGMMA.64x64x32.F32.E4M3.E4M3 R24, R140, gdesc[UR4], R24, gsb0 ;  /* 0x00e000048c187df3 */ /* 0x000fe20008000818 */
[----:B01----:R-:W-:-:S01]  /*7b50*/  FADD.FTZ R0, R5, R8 ;  /* 0x0000000805007221 */ /* 0x003fc20000010000 */
[----:B------:R-:W-:Y:S01]  /*7b60*/  IMAD.MOV.U32 R5, RZ, RZ, -0x3ffffff0 ;  /* 0xc0000010ff057424 */ /* 0x000fe200078e00ff */
[----:B------:R-:W-:-:S04]  /*7b70*/  R2UR UR6, R4 ;  /* 0x00000000040672ca */ /* 0x000fc800000e0000 */
[----:B------:R-:W-:Y:S01]  /*7b80*/  R2UR UR7, R5 ;  /* 0x00000000050772ca */ /* 0x000fe200000e0000 */
[----:B------:R-:W0:Y:S01]  /*7b90*/  SHFL.BFLY PT, R9, R0, 0x1, 0x1f ;  /* 0x0c201f0000097f89 */ /* 0x000e2200000e0000 */
[----:B----4-:R-:W-:-:S05]  /*7ba0*/  FADD.FTZ R11, R11, R6 ;  /* 0x000000060b0b7221 */ /* 0x010fca0000010000 */
[----:B------:R-:W1:Y:S01]  /*7bb0*/  SHFL.BFLY PT, R2, R11, 0x1, 0x1f ;  /* 0x0c201f000b027f89 */ /* 0x000e6200000e0000 */
[----:B------:R-:W-:Y:S01]  /*7bc0*/  MOV R4, RZ ;  /* 0x000000ff00047202 */ /* 0x000fe20000000f00 */
[----:B0-----:R-:W-:-:S05]  /*7bd0*/  FADD.FTZ R5, R0, R9 ;  /* 0x0000000900057221 */ /* 0x001fca0000010000 */
[----:B------:R-:W-:Y:S01]  /*7be0*/  FSETP.NE.FTZ.AND P1, PT, R5, RZ, PT ;  /* 0x000000ff0500720b */ /* 0x000fe20003f35000 */
[----:B-1----:R-:W-:-:S01]  /*7bf0*/  FADD.FTZ R10, R11, R2 ;  /* 0x000000020b0a7221 */ /* 0x002fc20000010000 */
[----:B------:R-:W-:Y:S01]  /*7c00*/  FMUL.FTZ R6, R5, 0.00390625 ;  /* 0x3b80000005067820 */ /* 0x000fe20000410000 */
[----:B------:R-:W-:Y:S02]  /*7c10*/  WARPGROUP.DEPBAR.LE gsb0, 0x0 ;  /* 0x00008000000079c5 */ /* 0x000fe40000010000 */
[----:B------:R-:W-:-:S06]  /*7c20*/  WARPGROUP.ARRIVE ;  /* 0x00000000000079c5 */ /* 0x000fcc0000000000 */
[----:B------:R-:W-:Y:S01]  /*7c30*/  QGMMA.64x64x32.F32.E4M3.E4M3 R24, R144, gdesc[UR4], R24, gsb0 ;  /* 0x00e0000490187df3 */ /* 0x000fe20008000818 */
[----:B--2---:R-:W-:Y:S01]  /*7c40*/  FMUL.FTZ R12, R10, 0.00390625 ;  /* 0x3b8000000a0c7820 */ /* 0x004fe20000410000 */
[----:B------:R-:W-:Y:S01]  /*7c50*/  FSETP.NE.FTZ.AND P2, PT, R6, RZ, PT ;  /* 0x000000ff0600720b */ /* 0x000fe20003f55000 */
[----:B------:R-:W-:Y:S03]  /*7c60*/  @P1 MUFU.RCP R4, R5 ;  /* 0x0000000500041308 */ /* 0x000fe60000001000 */
[----:B------:R-:W-:Y:S02]  /*7c70*/  FSETP.NE.FTZ.AND P3, PT, R12, RZ, PT ;  /* 0x000000ff0c00720b */ /* 0x000fe40003f75000 */
        /* <DEDUP_REMOVED lines=20> */
.L_x_10912:
        /* <DEDUP_REMOVED lines=42> */
.L_x_10890:
        /* <DEDUP_REMOVED lines=12> */
[----:B------:R-:W2:Y:S01]  /*8120*/  LDL R38, [R1] ;  /* 0x0000000001267983 */ /* 0x000ea20000100800 */
[----:B------:R-:W1:Y:S01]  /*8130*/  S2R R30, SR_SWINHI ;  /* 0x00000000001e7919 */ /* 0x000e620000002f00 */
        /* <DEDUP_REMOVED lines=12> */
[----:B0-----:R-:W-:Y:S01]  /*8200*/  IMAD.SHL.U32 R4, R35, 0x4, RZ ;  /* 0x0000000423047824 */ /* 0x001fe200078e00ff */
[----:B------:R-:W-:Y:S02]  /*8210*/  F2FP.BF16.F32.PACK_AB R41, R40, R41 ;  /* 0x000000292829723e */ /* 0x000fe400000010ff */
[----:B------:R-:W-:Y:S02]  /*8220*/  F2FP.BF16.F32.PACK_AB R60, R60, R61 ;  /* 0x0000003d3c3c723e */ /* 0x000fe400000010ff */
[----:B------:R-:W-:Y:S01]  /*8230*/  F2FP.BF16.F32.PACK_AB R59, R58, R59 ;  /* 0x0000003b3a3b723e */ /* 0x000fe200000010ff */
[----:B------:R-:W-:Y:S01]  /*8240*/  BAR.SYNC.DEFER_BLOCKING 0x1, 0x180 ;  /* 0x0046000000007b1d */ /* 0x000fe20000010000 */
[----:B------:R-:W-:-:S04]  /*8250*/  LOP3.LUT R4, R4, 0xc, RZ, 0xc0, !PT ;  /* 0x0000000c04047812 */ /* 0x000fc800078ec0ff */
[----:B------:R-:W-:Y:S01]  /*8260*/  IADD3 R4, P0, R4, UR6, RZ ;  /* 0x0000000604047c10 */ /* 0x000fe2000ff1e0ff */
[----:B------:R-:W-:Y:S01]  /*8270*/  UMOV UR4, URZ ;  /* 0x0000003f00047c82 */ /* 0x000fe20008000000 */
[----:B------:R-:W-:Y:S02]  /*8280*/  USHF.R.S32.HI UR17, URZ, 0x1f, UR49 ;  /* 0x0000001f3f117899 */ /* 0x000fe40008011431 */
[----:B------:R-:W-:Y:S01]  /*8290*/  IADD3.X R5, RZ, UR7, RZ, P0, !PT ;  /* 0x00000007ff057c10 */ /* 0x000fe200087fe4ff */
[----:B------:R-:W-:Y:S01]  /*82a0*/  ULDC.64 UR6, c[0x0][0xc00] ;  /* 0x0003000000067ab9 */ /* 0x000fe20000000a00 */
[----:B------:R-:W-:Y:S01]  /*82b0*/  ULDC.64 UR8, c[0x0][0xb90] ;  /* 0x0002e40000087ab9 */ /* 0x000fe20000000a00 */
[----:B------:R-:W-:Y:S01]  /*82c0*/  ULDC.64 UR12, c[0x0][0xc08] ;  /* 0x00030200000c7ab9 */ /* 0x000fe20000000a00 */
[----:B------:R-:W-:Y:S01]  /*82d0*/  ULDC.64 UR14, c[0x0][0xb98] ;  /* 0x0002e600000e7ab9 */ /* 0x000fe20000000a00 */
[----:B------:R0:W3:Y:S01]  /*82e0*/  LDG.E.CONSTANT R28, desc[UR50][R4.64] ;  /* 0x00000032041c7981 */ /* 0x0000e2000c1e9900 */
[----:B------:R-:W-:Y:S01]  /*82f0*/  F2FP.BF16.F32.PACK_AB R10, R55, R6 ;  /* 0x00000006370a723e */ /* 0x000fe200000010ff */
[----:B------:R-:W-:-:S04]  /*8300*/  UISETP.NE.U32.AND UP0, UPT, UR6, URZ, UPT ;  /* 0x0000003f0600728c */ /* 0x000fc8000bf05070 */
[----:B------:R-:W-:-:S03]  /*8310*/  UISETP.NE.AND.EX UP0, UPT, UR7, URZ, UPT, UP0 ;  /* 0x0000003f0700728c */ /* 0x000fc6000bf05300 */
[----:B------:R-:W-:Y:S01]  /*8320*/  ULDC.64 UR6, c[0x0][0xc00] ;  /* 0x0003000000067ab9 */ /* 0x000fe20000000a00 */
[----:B0-----:R-:W-:Y:S01]  /*8330*/  LOP3.LUT P0, R4, R35, 0x3, RZ, 0xc0, !PT ;  /* 0x0000000323047812 */ /* 0x001fe2000780c0ff */
[----:B------:R-:W-:-:S03]  /*8340*/  UIMAD.WIDE UR6, UR46, 0x4, UR6 ;  /* 0x000000042e0678a5 */ /* 0x000fc6000f8e0206 */
[----:B------:R-:W-:Y:S02]  /*8350*/  ISETP.EQ.OR P0, PT, R4, 0x3, !P0 ;  /* 0x000000030400780c */ /* 0x000fe40004702670 */
[----:B------:R-:W-:Y:S02]  /*8360*/  MOV R4, R3 ;  /* 0x0000000300047202 */ /* 0x000fe40000000f00 */
[----:B-1----:R-:W-:Y:S02]  /*8370*/  MOV R5, R30 ;  /* 0x0000001e00057202 */ /* 0x002fe40000000f00 */
        /* <DEDUP_REMOVED lines=16> */
[----:B--2---:R-:W-:-:S03]  /*8480*/  IMAD.WIDE R6, R38, 0x2, R4 ;  /* 0x0000000226067825 */ /* 0x004fc600078e0204 */
[C---:B------:R-:W-:Y:S02]  /*8490*/  IADD3 R15, P3, R6.reuse, 0x20, RZ ;  /* 0x00000020060f7810 */ /* 0x040fe40007f7e0ff */
[C---:B------:R-:W-:Y:S02]  /*84a0*/  LOP3.LUT R13, R6.reuse, 0x380, RZ, 0xc0, !PT ;  /* 0x00000380060d7812 */ /* 0x040fe400078ec0ff */
[----:B------:R-:W-:Y:S02]  /*84b0*/  IADD3 R43, P1, R6, 0x60, RZ ;  /* 0x00000060062b7810 */ /* 0x000fe40007f3e0ff */
[----:B------:R-:W-:Y:S02]  /*84c0*/  LOP3.LUT R8, R15, 0x380, RZ, 0xc0, !PT ;  /* 0x000003800f087812 */ /* 0x000fe400078ec0ff */
[----:B------:R-:W-:Y:S01]  /*84d0*/  SHF.R.U64 R13, R13, 0x3, RZ ;  /* 0x000000030d0d7819 */ /* 0x000fe200000012ff */
[----:B------:R-:W-:Y:S01]  /*84e0*/  IMAD.X R9, RZ, RZ, R7, P1 ;  /* 0x000000ffff097224 */ /* 0x000fe200008e0607 */
[----:B------:R-:W-:-:S02]  /*84f0*/  LOP3.LUT R14, R43, 0x380, RZ, 0xc0, !PT ;  /* 0x000003802b0e7812 */ /* 0x000fc400078ec0ff */
[----:B------:R-:W-:Y:S02]  /*8500*/  SHF.R.U64 R8, R8, 0x3, RZ ;  /* 0x0000000308087819 */ /* 0x000fe400000012ff */
[----:B------:R-:W-:Y:S02]  /*8510*/  IADD3 R41, P2, R6, 0x40, RZ ;  /* 0x0000004006297810 */ /* 0x000fe40007f5e0ff */
[----:B------:R-:W-:Y:S01]  /*8520*/  LOP3.LUT R6, R13, R6, RZ, 0x3c, !PT ;  /* 0x000000060d067212 */ /* 0x000fe200078e3cff */
[--C-:B------:R-:W-:Y:S01]  /*8530*/  IMAD.X R13, RZ, RZ, R7.reuse, P3 ;  /* 0x000000ffff0d7224 */ /* 0x100fe200018e0607 */
[----:B------:R-:W-:Y:S01]  /*8540*/  SHF.R.U64 R14, R14, 0x3, RZ ;  /* 0x000000030e0e7819 */ /* 0x000fe200000012ff */
[----:B------:R-:W-:Y:S01]  /*8550*/  IMAD.X R11, RZ, RZ, R7, P2 ;  /* 0x000000ffff0b7224 */ /* 0x000fe200010e0607 */
[----:B------:R-:W-:Y:S02]  /*8560*/  LOP3.LUT R12, R8, R15, RZ, 0x3c, !PT ;  /* 0x0000000f080c7212 */ /* 0x000fe400078e3cff */
[----:B------:R-:W-:-:S02]  /*8570*/  LOP3.LUT R8, R14, R43, RZ, 0x3c, !PT ;  /* 0x0000002b0e087212 */ /* 0x000fc400078e3cff */
[----:B------:R-:W-:Y:S02]  /*8580*/  MOV R43, R6 ;  /* 0x00000006002b7202 */ /* 0x000fe40000000f00 */
[----:B------:R-:W-:Y:S02]  /*8590*/  LOP3.LUT R10, R41, 0x380, RZ, 0xc0, !PT ;  /* 0x00000380290a7812 */ /* 0x000fe400078ec0ff */
[----:B------:R-:W-:Y:S02]  /*85a0*/  MOV R7, R8 ;  /* 0x0000000800077202 */ /* 0x000fe40000000f00 */
[----:B------:R-:W-:Y:S02]  /*85b0*/  SHF.R.U64 R10, R10, 0x3, RZ ;  /* 0x000000030a0a7819 */ /* 0x000fe400000012ff */
[----:B------:R-:W-:Y:S02]  /*85c0*/  MOV R42, R12 ;  /* 0x0000000c002a7202 */ /* 0x000fe40000000f00 */
[----:B------:R-:W-:-:S02]  /*85d0*/  LOP3.LUT R10, R10, R41, RZ, 0x3c, !PT ;  /* 0x000000290a0a7212 */ /* 0x000fc400078e3cff */
[----:B------:R-:W-:Y:S02]  /*85e0*/  PLOP3.LUT P2, PT, PT, PT, UP0, 0x80, 0x0 ;  /* 0x000000000000781c */ /* 0x000fe40003f4f008 */
[----:B------:R-:W-:Y:S02]  /*85f0*/  MOV R41, R10 ;  /* 0x0000000a00297202 */ /* 0x000fe40000000f00 */
[----:B---3--:R-:W-:Y:S01]  /*8600*/  LOP3.LUT R15, R28, 0x2, RZ, 0x3c, !PT ;  /* 0x000000021c0f7812 */ /* 0x008fe200078e3cff */
        /* <DEDUP_REMOVED lines=11> */
[----:B------:R0:W3:Y:S04]  /*86c0*/  SHFL.IDX PT, R30, R34, R15, 0x1c1f ;  /* 0x001c1f0f221e7589 */ /* 0x0000e800000e0000 */
[----:B------:R-:W-:Y:S04]  /*86d0*/  SHFL.IDX PT, R27, R27, R28, 0x1c1f ;  /* 0x001c1f1c1b1b7589 */ /* 0x000fe800000e0000 */
[----:B------:R-:W4:Y:S01]  /*86e0*/  SHFL.IDX PT, R38, R26, R15, 0x1c1f ;  /* 0x001c1f0f1a267589 */ /* 0x000f2200000e0000 */
[----:B-1----:R-:W-:-:S02]  /*86f0*/  SEL R9, R37, R44, P0 ;  /* 0x0000002c25097207 */ /* 0x002fc40000000000 */
[----:B0-----:R-:W-:Y:S01]  /*8700*/  SEL R34, R6, R25, P0 ;  /* 0x0000001906227207 */ /* 0x001fe20000000000 */
[----:B------:R-:W-:Y:S01]  /*8710*/  SHFL.IDX PT, R33, R33, R28, 0x1c1f ;  /* 0x001c1f1c21217589 */ /* 0x000fe200000e0000 */
[----:B------:R-:W-:Y:S02]  /*8720*/  SEL R11, R44, R37, P0 ;  /* 0x000000252c0b7207 */ /* 0x000fe40000000000 */
[----:B------:R-:W0:Y:S01]  /*8730*/  LDC R37, c[0x0][0xbe8] ;  /* 0x0002fa00ff257b82 */ /* 0x000e220000000800 */
[----:B------:R-:W1:Y:S01]  /*8740*/  SHFL.IDX PT, R20, R20, R15, 0x1c1f ;  /* 0x001c1f0f14147589 */ /* 0x000e6200000e0000 */
[----:B--2---:R-:W-:Y:S02]  /*8750*/  SEL R12, R35, R36, P0 ;  /* 0x00000024230c7207 */ /* 0x004fe40000000000 */
[----:B------:R-:W-:Y:S01]  /*8760*/  SEL R14, R36, R35, P0 ;  /* 0x00000023240e7207 */ /* 0x000fe20000000000 */
[----:B------:R-:W-:Y:S04]  /*8770*/  SHFL.IDX PT, R21, R21, R28, 0x1c1f ;  /* 0x001c1f1c15157589 */ /* 0x000fe800000e0000 */
[----:B------:R2:W1:Y:S01]  /*8780*/  SHFL.IDX PT, R40, R32, R15, 0x1c1f ;  /* 0x001c1f0f20287589 */ /* 0x00046200000e0000 */
[----:B---3--:R-:W-:-:S03]  /*8790*/  SEL R13, R39, R30, P0 ;  /* 0x0000001e270d7207 */ /* 0x008fc60000000000 */
[----:B------:R3:W-:Y:S01]  /*87a0*/  STSM.16.M88.4 [R43], R8 ;  /* 0x000000082b007844 */ /* 0x0007e20000000200 */
[----:B--2---:R-:W-:Y:S02]  /*87b0*/  SEL R32, R25, R6, P0 ;  /* 0x0000000619207207 */ /* 0x004fe40000000000 */
[----:B------:R-:W-:Y:S02]  /*87c0*/  SEL R15, R30, R39, P0 ;  /* 0x000000271e0f7207 */ /* 0x000fe40000000000 */
[----:B----4-:R-:W-:Y:S02]  /*87d0*/  SEL R25, R27, R38, P0 ;  /* 0x000000261b197207 */ /* 0x010fe40000000000 */
[----:B-1----:R-:W-:Y:S01]  /*87e0*/  SEL R24, R33, R20, P0 ;  /* 0x0000001421187207 */ /* 0x002fe20000000000 */
[----:B------:R-:W-:Y:S01]  /*87f0*/  STSM.16.M88.4 [R42], R12 ;  /* 0x0000000c2a007844 */ /* 0x000fe20000000200 */
[----:B------:R-:W-:Y:S01]  /*8800*/  SEL R26, R20, R33, P0 ;  /* 0x00000021141a7207 */ /* 0x000fe20000000000 */
[----:B------:R-:W-:Y:S01]  /*8810*/  IMAD.U32 R20, RZ, RZ, UR6 ;  /* 0x00000006ff147e24 */ /* 0x000fe2000f8e00ff */
[----:B------:R-:W-:-:S02]  /*8820*/  SEL R27, R38, R27, P0 ;  /* 0x0000001b261b7207 */ /* 0x000fc40000000000 */
[----:B------:R-:W-:-:S03]  /*8830*/  SEL R33, R21, R40, P0 ;  /* 0x0000002815217207 */ /* 0x000fc60000000000 */
[----:B------:R-:W-:Y:S01]  /*8840*/  STSM.16.M88.4 [R41], R24 ;  /* 0x0000001829007844 */ /* 0x000fe20000000200 */
[----:B------:R-:W-:Y:S01]  /*8850*/  SEL R35, R40, R21, P0 ;  /* 0x0000001528237207 */ /* 0x000fe20000000000 */
[----:B------:R-:W-:-:S04]  /*8860*/  IMAD.U32 R21, RZ, RZ, UR7 ;  /* 0x00000007ff157e24 */ /* 0x000fc8000f8e00ff */
[----:B------:R1:W-:Y:S01]  /*8870*/  STSM.16.M88.4 [R7], R32 ;  /* 0x0000002007007844 */ /* 0x0003e20000000200 */
[----:B------:R-:W-:Y:S06]  /*8880*/  BAR.SYNC.DEFER_BLOCKING 0x1, 0x180 ;  /* 0x0046000000007b1d */ /* 0x000fec0000010000 */
[----:B------:R-:W2:Y:S01]  /*8890*/  @P2 LDG.E R6, desc[UR50][R20.64] ;  /* 0x0000003214062981 */ /* 0x000ea2000c1e1900 */
[----:B0-----:R-:W-:Y:S01]  /*88a0*/  ISETP.NE.AND P1, PT, R37, 0x1, PT ;  /* 0x000000012500780c */ /* 0x001fe20003f25270 */
[----:B------:R-:W-:Y:S02]  /*88b0*/  UIMAD UR6, UR17, UR8, URZ ;  /* 0x00000008110672a4 */ /* 0x000fe4000f8e023f */
[----:B------:R-:W-:-:S02]  /*88c0*/  USEL UR16, UR47, URZ, !UP0 ;  /* 0x0000003f2f107287 */ /* 0x000fc4000c000000 */
[----:B------:R-:W-:Y:S02]  /*88d0*/  UIMAD UR9, UR49, UR9, UR6 ;  /* 0x00000009310972a4 */ /* 0x000fe4000f8e0206 */
[----:B------:R-:W-:-:S06]  /*88e0*/  UISETP.NE.U32.AND UP1, UPT, UR12, URZ, UPT ;  /* 0x0000003f0c00728c */ /* 0x000fcc000bf25070 */
[----:B------:R-:W1:Y:S08]  /*88f0*/  @P1 LDC R28, c[0x0][0xbec] ;  /* 0x0002fb00ff1c1b82 */ /* 0x000e700000000800 */
[----:B---3--:R-:W0:Y:S01]  /*8900*/  @P1 LDC R8, c[0x0][0xbf0] ;  /* 0x0002fc00ff081b82 */ /* 0x008e220000000800 */
[----:B--2---:R-:W-:Y:S01]  /*8910*/  @P2 R2UR UR4, R6 ;  /* 0x00000000060422ca */ /* 0x004fe200000e0000 */
[----:B------:R-:W-:-:S04]  /*8920*/  IMAD.U32 R6, RZ, RZ, UR48 ;  /* 0x00000030ff067e24 */ /* 0x000fc8000f8e00ff */
[----:B------:R-:W-:-:S04]  /*8930*/  IMAD R9, R6, 0xc0, R157 ;  /* 0x000000c006097824 */ /* 0x000fc800078e029d */
[----:B-1----:R-:W-:-:S04]  /*8940*/  @P1 IMAD.HI.U32 R7, R9, R28, RZ ;  /* 0x0000001c09071227 */ /* 0x002fc800078e00ff */
[----:B------:R-:W-:Y:S01]  /*8950*/  USHF.R.S32.HI UR7, URZ, 0x1f, UR4 ;  /* 0x0000001f3f077899 */ /* 0x000fe20008011404 */
[----:B------:R-:W-:Y:S01]  /*8960*/  IMAD.MOV.U32 R6, RZ, RZ, R9 ;  /* 0x000000ffff067224 */ /* 0x000fe200078e0009 */
[----:B------:R-:W-:Y:S01]  /*8970*/  UMOV UR6, UR4 ;  /* 0x0000000400067c82 */ /* 0x000fe20008000000 */
[----:B0-----:R-:W-:Y:S01]  /*8980*/  @P1 SHF.R.U32.HI R6, RZ, R8, R7 ;  /* 0x00000008ff061219 */ /* 0x001fe20000011607 */
[----:B------:R-:W-:Y:S02]  /*8990*/  UIMAD.WIDE.U32 UR10, UR49, UR8, UR6 ;  /* 0x00000008310a72a5 */ /* 0x000fe4000f8e0006 */
[----:B------:R-:W-:Y:S01]  /*89a0*/  USEL UR8, UR46, URZ, !UP0 ;  /* 0x0000003f2e087287 */ /* 0x000fe2000c000000 */
[----:B------:R-:W-:Y:S01]  /*89b0*/  IADD3 R8, -R6, RZ, RZ ;  /* 0x000000ff06087210 */ /* 0x000fe20007ffe1ff */
[----:B------:R-:W-:Y:S02]  /*89c0*/  UIADD3 UR11, UR11, UR9, URZ ;  /* 0x000000090b0b7290 */ /* 0x000fe4000fffe03f */
[----:B------:R-:W-:-:S02]  /*89d0*/  UIMAD UR9, UR16, UR14, URZ ;  /* 0x0000000e100972a4 */ /* 0x000fc4000f8e023f */
[----:B------:R-:W-:Y:S01]  /*89e0*/  UISETP.NE.AND.EX UP0, UPT, UR13, URZ, UPT, UP1 ;  /* 0x0000003f0d00728c */ /* 0x000fe2000bf05310 */
[----:B------:R-:W-:Y:S01]  /*89f0*/  IMAD R9, R37, R8, R9 ;  /* 0x0000000825097224 */ /* 0x000fe200078e0209 */
[----:B------:R-:W-:Y:S01]  /*8a00*/  UIMAD UR9, UR8, UR15, UR9 ;  /* 0x0000000f080972a4 */ /* 0x000fe2000f8e0209 */
[----:B------:R-:W-:Y:S01]  /*8a10*/  SHF.R.S32.HI R8, RZ, 0x1f, R6 ;  /* 0x0000001fff087819 */ /* 0x000fe20000011406 */
[----:B------:R-:W-:Y:S02]  /*8a20*/  UIMAD.WIDE.U32 UR10, UR8, UR14, UR10 ;  /* 0x0000000e080a72a5 */ /* 0x000fe4000f8e000a */
[----:B------:R-:W-:Y:S01]  /*8a30*/  SHF.R.S32.HI R7, RZ, 0x1f, R9 ;  /* 0x0000001fff077819 */ /* 0x000fe20000011409 */
[----:B------:R-:W-:Y:S01]  /*8a40*/  ULDC.64 UR14, c[0x0][0xb88] ;  /* 0x0002e200000e7ab9 */ /* 0x000fe20000000a00 */
[----:B------:R-:W-:Y:S01]  /*8a50*/  IMAD.U32 R11, RZ, RZ, UR9 ;  /* 0x00000009ff0b7e24 */ /* 0x000fe2000f8e00ff */
[----:B------:R-:W-:Y:S01]  /*8a60*/  PLOP3.LUT P3, PT, PT, PT, UP0, 0x80, 0x0 ;  /* 0x000000000000781c */ /* 0x000fe20003f6f008 */
[----:B------:R-:W-:Y:S01]  /*8a70*/  ULDC UR9, c[0x0][0xa88] ;  /* 0x0002a20000097ab9 */ /* 0x000fe20000000800 */
[----:B------:R-:W-:Y:S01]  /*8a80*/  IADD3 R6, P0, R6, UR10, RZ ;  /* 0x0000000a06067c10 */ /* 0x000fe2000ff1e0ff */
[----:B------:R-:W-:Y:S01]  /*8a90*/  @UP0 ULEA UR10, UP1, UR46, UR12, 0x2 ;  /* 0x0000000c2e0a0291 */ /* 0x000fe2000f82103f */
[----:B------:R-:W-:-:S02]  /*8aa0*/  IMAD R10, R7, UR14, RZ ;  /* 0x0000000e070a7c24 */ /* 0x000fc4000f8e02ff */
[----:B------:R-:W-:Y:S01]  /*8ab0*/  IADD3.X R7, R8, UR11, R11, P0, !PT ;  /* 0x0000000b08077c10 */ /* 0x000fe200087fe40b */
[----:B------:R-:W-:Y:S01]  /*8ac0*/  @UP0 ULEA.HI.X UR11, UR46, UR13, UR47, 0x2, UP1 ;  /* 0x0000000d2e0b0291 */ /* 0x000fe200088f142f */
[----:B------:R-:W-:Y:S02]  /*8ad0*/  IMAD.U32 R8, RZ, RZ, UR9 ;  /* 0x00000009ff087e24 */ /* 0x000fe4000f8e00ff */
[----:B------:R-:W-:Y:S01]  /*8ae0*/  IMAD.U32 R12, RZ, RZ, UR10 ;  /* 0x0000000aff0c7e24 */ /* 0x000fe2000f8e00ff */
[----:B------:R-:W-:Y:S01]  /*8af0*/  ULDC.64 UR12, c[0x0][0xb50] ;  /* 0x0002d400000c7ab9 */ /* 0x000fe20000000a00 */
[C---:B------:R-:W-:Y:S02]  /*8b00*/  IMAD R11, R9.reuse, UR15, R10 ;  /* 0x0000000f090b7c24 */ /* 0x040fe4000f8e020a */
[----:B------:R-:W-:Y:S02]  /*8b10*/  IMAD.U32 R13, RZ, RZ, UR11 ;  /* 0x0000000bff0d7e24 */ /* 0x000fe4000f8e00ff */
[----:B------:R-:W-:-:S03]  /*8b20*/  IMAD.WIDE.U32 R6, R9, UR14, R6 ;  /* 0x0000000e09067c25 */ /* 0x000fc6000f8e0006 */
[----:B------:R0:W5:Y:S01]  /*8b30*/  @P3 LDG.E R8, desc[UR50][R12.64] ;  /* 0x000000320c083981 */ /* 0x000162000c1e1900 */
[----:B------:R-:W-:Y:S01]  /*8b40*/  IMAD.IADD R7, R7, 0x1, R11 ;  /* 0x0000000107077824 */ /* 0x000fe200078e020b */
[----:B------:R-:W-:-:S04]  /*8b50*/  LEA R10, P0, R6, UR12, 0x2 ;  /* 0x0000000c060a7c11 */ /* 0x000fc8000f8010ff */
[----:B------:R-:W-:Y:S01]  /*8b60*/  LEA.HI.X R7, R6, UR13, R7, 0x2, P0 ;  /* 0x0000000d06077c11 */ /* 0x000fe200080f1407 */
[----:B------:R-:W-:Y:S01]  /*8b70*/  IMAD.U32 R6, RZ, RZ, UR48 ;  /* 0x00000030ff067e24 */ /* 0x000fe2000f8e00ff */
[----:B------:R-:W-:Y:S07]  /*8b80*/  @P3 BRA `(.L_x_10915) ;  /* 0x0000000000103947 */ /* 0x000fee0003800000 */
[----:B------:R-:W-:Y:S05]  /*8b90*/  @!P2 BRA `(.L_x_10915) ;  /* 0x00000000000ca947 */ /* 0x000fea0003800000 */
[----:B------:R-:W2:Y:S04]  /*8ba0*/  LDG.E R9, desc[UR50][R20.64] ;  /* 0x0000003214097981 */ /* 0x000ea8000c1e1900 */
[----:B-----5:R-:W2:Y:S02]  /*8bb0*/  LDG.E R8, desc[UR50][R20.64+0x4] ;  /* 0x0000043214087981 */ /* 0x020ea4000c1e1900 */
[----:B--2---:R-:W-:-:S07]  /*8bc0*/  IMAD.IADD R8, R8, 0x1, -R9 ;  /* 0x0000000108087824 */ /* 0x004fce00078e0a09 */
.L_x_10915:
[----:B0-----:R-:W-:Y:S01]  /*8bd0*/  LEA R13, R18, R17, 0x6 ;  /* 0x00000011120d7211 */ /* 0x001fe200078e30ff */
[----:B------:R-:W-:Y:S01]  /*8be0*/  SHFL.IDX PT, R14, R10, RZ, 0x1c1f ;  /* 0x001c1fff0a0e7589 */ /* 0x000fe200000e0000 */
[----:B------:R-:W-:Y:S01]  /*8bf0*/  IMAD R6, R6, 0xc0, R23 ;  /* 0x000000c006067824 */ /* 0x000fe200078e0217 */
[----:B------:R-:W-:Y:S01]  /*8c00*/  LOP3.LUT P0, RZ, R19, 0x3, RZ, 0xc0, !PT ;  /* 0x0000000313ff7812 */ /* 0x000fe2000780c0ff */
[----:B-----5:R-:W-:Y:S01]  /*8c10*/  IMAD R39, R8, R37, RZ ;  /* 0x0000002508277224 */ /* 0x020fe200078e02ff */
[----:B------:R-:W0:Y:S01]  /*8c20*/  SHFL.IDX PT, R15, R7, RZ, 0x1c1f ;  /* 0x001c1fff070f7589 */ /* 0x000e2200000e0000 */
[----:B------:R-:W-:Y:S01]  /*8c30*/  IMAD.WIDE R12, R13, 0x2, R4 ;  /* 0x000000020d0c7825 */ /* 0x000fe200078e0204 */
[----:B------:R-:W1:Y:S01]  /*8c40*/  @P1 LDC R33, c[0x0][0xbf0] ;  /* 0x0002fc00ff211b82 */ /* 0x000e620000000800 */
[----:B------:R-:W-:Y:S01]  /*8c50*/  ULDC.64 UR10, c[0x0][0xaa0] ;  /* 0x0002a800000a7ab9 */ /* 0x000fe20000000a00 */
[----:B------:R-:W-:Y:S01]  /*8c60*/  SHFL.IDX PT, R20, R10, 0x1, 0x1c1f ;  /* 0x003c1f000a147f89 */ /* 0x000fe200000e0000 */
[----:B------:R-:W-:Y:S01]  /*8c70*/  VIADD R4, R6, 0x8 ;  /* 0x0000000806047836 */ /* 0x000fe20000000000 */
[----:B------:R-:W-:-:S02]  /*8c80*/  IADD3 R9, P3, R12, 0x1800, RZ ;  /* 0x000018000c097810 */ /* 0x000fc40007f7e0ff */
[----:B------:R-:W2:Y:S01]  /*8c90*/  SHFL.IDX PT, R21, R7, 0x1, 0x1c1f ;  /* 0x003c1f0007157f89 */ /* 0x000ea200000e0000 */
[----:B------:R-:W-:Y:S02]  /*8ca0*/  IADD3 R25, P4, R12, 0x3000, RZ ;  /* 0x000030000c197810 */ /* 0x000fe40007f9e0ff */
[-C--:B------:R-:W-:Y:S02]  /*8cb0*/  ISETP.GE.OR P2, PT, R6, R39.reuse, P0 ;  /* 0x000000270600720c */ /* 0x080fe40000746670 */
[----:B------:R-:W-:Y:S02]  /*8cc0*/  LOP3.LUT R5, R12, 0x380, RZ, 0xc0, !PT ;  /* 0x000003800c057812 */ /* 0x000fe400078ec0ff */
[----:B------:R-:W-:Y:S02]  /*8cd0*/  LOP3.LUT R8, R9, 0x380, RZ, 0xc0, !PT ;  /* 0x0000038009087812 */ /* 0x000fe400078ec0ff */
[----:B------:R-:W-:Y:S02]  /*8ce0*/  ISETP.GE.OR P0, PT, R4, R39, P0 ;  /* 0x000000270400720c */ /* 0x000fe40000706670 */
[----:B------:R-:W-:-:S02]  /*8cf0*/  LOP3.LUT R24, R25, 0x380, RZ, 0xc0, !PT ;  /* 0x0000038019187812 */ /* 0x000fc400078ec0ff */
[----:B------:R-:W-:Y:S02]  /*8d00*/  SHF.R.U64 R5, R5, 0x3, RZ ;  /* 0x0000000305057819 */ /* 0x000fe400000012ff */
[----:B------:R-:W-:Y:S01]  /*8d10*/  SHF.R.U64 R8, R8, 0x3, RZ ;  /* 0x0000000308087819 */ /* 0x000fe200000012ff */
[----:B0-----:R-:W-:Y:S01]  /*8d20*/  @!P2 ST.E desc[UR50][R14.64], R2 ;  /* 0x000000020e00a985 */ /* 0x001fe2000c101932 */
[----:B------:R-:W-:Y:S02]  /*8d30*/  SHF.R.U64 R24, R24, 0x3, RZ ;  /* 0x0000000318187819 */ /* 0x000fe400000012ff */
[----:B------:R-:W-:Y:S01]  /*8d40*/  LOP3.LUT R4, R5, R12, RZ, 0x3c, !PT ;  /* 0x0000000c05047212 */ /* 0x000fe200078e3cff */
[--C-:B------:R-:W-:Y:S01]  /*8d50*/  IMAD.MOV.U32 R5, RZ, RZ, R13.reuse ;  /* 0x000000ffff057224 */ /* 0x100fe200078e000d */
[----:B------:R-:W-:Y:S01]  /*8d60*/  LOP3.LUT R8, R8, R9, RZ, 0x3c, !PT ;  /* 0x0000000908087212 */ /* 0x000fe200078e3cff */
[--C-:B------:R-:W-:Y:S01]  /*8d70*/  IMAD.X R9, RZ, RZ, R13.reuse, P3 ;  /* 0x000000ffff097224 */ /* 0x100fe200018e060d */
[----:B------:R-:W-:Y:S01]  /*8d80*/  LOP3.LUT R24, R24, R25, RZ, 0x3c, !PT ;  /* 0x0000001918187212 */ /* 0x000fe200078e3cff */
[----:B------:R-:W-:Y:S01]  /*8d90*/  IMAD.X R25, RZ, RZ, R13, P4 ;  /* 0x000000ffff197224 */ /* 0x000fe200020e060d */
[----:B--2---:R0:W-:Y:S04]  /*8da0*/  @!P0 ST.E desc[UR50][R20.64], R0 ;  /* 0x0000000014008985 */ /* 0x0041e8000c101932 */
[----:B------:R-:W2:Y:S04]  /*8db0*/  LD.E.128 R4, desc[UR50][R4.64] ;  /* 0x0000003204047980 */ /* 0x000ea8000c101d00 */
[----:B------:R-:W3:Y:S04]  /*8dc0*/  LD.E.128 R8, desc[UR50][R8.64] ;  /* 0x0000003208087980 */ /* 0x000ee8000c101d00 */
[----:B------:R-:W4:Y:S01]  /*8dd0*/  LD.E.128 R24, desc[UR50][R24.64] ;  /* 0x0000003218187980 */ /* 0x000f22000c101d00 */
[----:B0-----:R-:W0:Y:S01]  /*8de0*/  @P1 LDC R21, c[0x0][0xbec] ;  /* 0x0002fb00ff151b82 */ /* 0x001e220000000800 */
[----:B------:R-:W-:Y:S01]  /*8df0*/  IADD3 R29, P0, R12, 0x4800, RZ ;  /* 0x000048000c1d7810 */ /* 0x000fe20007f1e0ff */
[----:B------:R-:W-:-:S03]  /*8e00*/  UIMAD UR9, UR7, UR10, URZ ;  /* 0x0000000a070972a4 */ /* 0x000fc6000f8e023f */
[----:B------:R-:W-:Y:S01]  /*8e10*/  LOP3.LUT R12, R29, 0x380, RZ, 0xc0, !PT ;  /* 0x000003801d0c7812 */ /* 0x000fe200078ec0ff */
[----:B------:R-:W-:Y:S01]  /*8e20*/  UIMAD.WIDE.U32 UR6, UR4, UR10, URZ ;  /* 0x0000000a040672a5 */ /* 0x000fe2000f8e003f */
[----:B------:R-:W-:Y:S01]  /*8e30*/  IMAD R0, R16, 0x30, R18 ;  /* 0x0000003010007824 */ /* 0x000fe200078e0212 */
[----:B------:R-:W-:Y:S01]  /*8e40*/  UIMAD UR9, UR4, UR11, UR9 ;  /* 0x0000000b040972a4 */ /* 0x000fe2000f8e0209 */
[----:B------:R-:W-:Y:S01]  /*8e50*/  SHF.R.U64 R2, R12, 0x3, RZ ;  /* 0x000000030c027819 */ /* 0x000fe200000012ff */
[----:B------:R-:W-:Y:S01]  /*8e60*/  IMAD.X R13, RZ, RZ, R13, P0 ;  /* 0x000000ffff0d7224 */ /* 0x000fe200000e060d */
[----:B------:R-:W-:Y:S01]  /*8e70*/  ULDC.64 UR10, c[0x0][0xae8] ;  /* 0x0002ba00000a7ab9 */ /* 0x000fe20000000a00 */
[----:B------:R-:W-:Y:S01]  /*8e80*/  UIADD3 UR7, UR7, UR9, URZ ;  /* 0x0000000907077290 */ /* 0x000fe2000fffe03f */
[----:B------:R-:W-:Y:S01]  /*8e90*/  LOP3.LUT R12, R2, R29, RZ, 0x3c, !PT ;  /* 0x0000001d020c7212 */ /* 0x000fe200078e3cff */
[----:B------:R-:W-:Y:S01]  /*8ea0*/  UIMAD UR4, UR17, UR10, URZ ;  /* 0x0000000a110472a4 */ /* 0x000fe2000f8e023f */
[----:B------:R-:W-:Y:S01]  /*8eb0*/  IMAD.U32 R29, RZ, RZ, UR48 ;  /* 0x00000030ff1d7e24 */ /* 0x000fe2000f8e00ff */
[----:B------:R-:W-:-:S02]  /*8ec0*/  UIMAD.WIDE.U32 UR6, UR49, UR10, UR6 ;  /* 0x0000000a310672a5 */ /* 0x000fc4000f8e0006 */
[----:B------:R-:W-:Y:S01]  /*8ed0*/  UIMAD UR4, UR49, UR11, UR4 ;  /* 0x0000000b310472a4 */ /* 0x000fe2000f8e0204 */
[----:B------:R-:W-:Y:S01]  /*8ee0*/  IMAD R28, R29, 0xc0, R0 ;  /* 0x000000c01d1c7824 */ /* 0x000fe200078e0200 */
[----:B------:R-:W5:Y:S01]  /*8ef0*/  LD.E.128 R12, desc[UR50][R12.64] ;  /* 0x000000320c0c7980 */ /* 0x000f62000c101d00 */
[----:B------:R-:W-:Y:S01]  /*8f00*/  ULDC.64 UR10, c[0x0][0xaf0] ;  /* 0x0002bc00000a7ab9 */ /* 0x000fe20000000a00 */
[----:B------:R-:W-:Y:S01]  /*8f10*/  UIADD3 UR7, UR7, UR4, URZ ;  /* 0x0000000407077290 */ /* 0x000fe2000fffe03f */
[----:B------:R-:W-:Y:S01]  /*8f20*/  IMAD.MOV.U32 R29, RZ, RZ, R28 ;  /* 0x000000ffff1d7224 */ /* 0x000fe200078e001c */
[----:B------:R-:W-:Y:S01]  /*8f30*/  UIMAD UR4, UR16, UR10, URZ ;  /* 0x0000000a100472a4 */ /* 0x000fe2000f8e023f */
[----:B0-----:R-:W-:Y:S01]  /*8f40*/  @P1 IMAD.HI.U32 R0, R28, R21, RZ ;  /* 0x000000151c001227 */ /* 0x001fe200078e00ff */
[----:B------:R-:W-:Y:S01]  /*8f50*/  @!PT LDS RZ, [RZ] ;  /* 0x00000000fffff984 */ /* 0x000fe20000000800 */
[----:B------:R-:W-:Y:S01]  /*8f60*/  @!PT LDS RZ, [RZ] ;  /* 0x00000000fffff984 */ /* 0x000fe20000000800 */
[----:B------:R-:W-:Y:S01]  /*8f70*/  @!PT LDS RZ, [RZ] ;  /* 0x00000000fffff984 */ /* 0x000fe20000000800 */
[----:B------:R-:W-:Y:S01]  /*8f80*/  @!PT LDS RZ, [RZ] ;  /* 0x00000000fffff984 */ /* 0x000fe20000000800 */
[----:B------:R0:W-:Y:S06]  /*8f90*/  MEMBAR.ALL.CTA ;  /* 0x0000000000007992 */ /* 0x0001ec0000008000 */
[----:B0-----:R-:W0:Y:S01]  /*8fa0*/  FENCE.VIEW.ASYNC.S ;  /* 0x00000000000073c6 */ /* 0x001e220000000000 */
[----:B------:R-:W-:Y:S01]  /*8fb0*/  SHF.R.S32.HI R41, RZ, 0x1f, R17 ;  /* 0x0000001fff297819 */ /* 0x000fe20000011411 */
[----:B------:R-:W-:Y:S01]  /*8fc0*/  UIMAD UR4, UR8, UR11, UR4 ;  /* 0x0000000b080472a4 */ /* 0x000fe2000f8e0204 */
[----:B------:R-:W-:Y:S01]  /*8fd0*/  VIADD R3, R3, 0x13220 ;  /* 0x0001322003037836 */ /* 0x000fe20000000000 */
[----:B-1----:R-:W-:Y:S01]  /*8fe0*/  @P1 SHF.R.U32.HI R29, RZ, R33, R0 ;  /* 0x00000021ff1d1219 */ /* 0x002fe20000011600 */
[----:B------:R-:W-:-:S03]  /*8ff0*/  UIMAD.WIDE.U32 UR8, UR8, UR10, UR6 ;  /* 0x0000000a080872a5 */ /* 0x000fc6000f8e0006 */
[----:B------:R-:W-:Y:S01]  /*9000*/  SHF.R.S32.HI R0, RZ, 0x1f, R29 ;  /* 0x0000001fff007819 */ /* 0x000fe2000001141d */
[----:B------:R-:W-:Y:S01]  /*9010*/  UIADD3 UR4, UR9, UR4, URZ ;  /* 0x0000000409047290 */ /* 0x000fe2000fffe03f */
[----:B------:R-:W-:Y:S01]  /*9020*/  IADD3 R2, -R29, RZ, RZ ;  /* 0x000000ff1d027210 */ /* 0x000fe20007ffe1ff */
[----:B------:R-:W-:Y:S01]  /*9030*/  ULDC.64 UR6, c[0x0][0xae0] ;  /* 0x0002b80000067ab9 */ /* 0x000fe20000000a00 */
[----:B------:R-:W-:Y:S02]  /*9040*/  IMAD.U32 R21, RZ, RZ, UR9 ;  /* 0x00000009ff157e24 */ /* 0x000fe4000f8e00ff */
[----:B------:R-:W-:Y:S02]  /*9050*/  IMAD R0, R0, UR6, RZ ;  /* 0x0000000600007c24 */ /* 0x000fe4000f8e02ff */
[----:B------:R-:W-:Y:S02]  /*9060*/  IMAD R33, R37, R2, R28 ;  /* 0x0000000225217224 */ /* 0x000fe400078e021c */
[----:B------:R-:W-:-:S02]  /*9070*/  IMAD.U32 R20, RZ, RZ, UR8 ;  /* 0x00000008ff147e24 */ /* 0x000fc4000f8e00ff */
        /* <DEDUP_REMOVED lines=8> */
[----:B------:R-:W-:-:S04]  /*9100*/  IMAD.WIDE.U32 R20, R33, UR6, R20 ;  /* 0x0000000621147c25 */ /* 0x000fc8000f8e0014 */
[----:B------:R-:W-:Y:S01]  /*9110*/  IMAD R29, R33, UR7, R0 ;  /* 0x00000007211d7c24 */ /* 0x000fe2000f8e0200 */
[----:B------:R-:W-:Y:S02]  /*9120*/  ULDC.64 UR6, c[0x0][0xa80] ;  /* 0x0002a00000067ab9 */ /* 0x000fe40000000a00 */
[C---:B------:R-:W-:Y:S01]  /*9130*/  LEA R30, P0, R20.reuse, UR6, 0x1 ;  /* 0x00000006141e7c11 */ /* 0x040fe2000f8008ff */
[----:B------:R-:W-:Y:S02]  /*9140*/  IMAD.IADD R21, R21, 0x1, R29 ;  /* 0x0000000115157824 */ /* 0x000fe400078e021d */
[----:B------:R-:W-:Y:S02]  /*9150*/  IMAD.U32 R29, RZ, RZ, UR48 ;  /* 0x00000030ff1d7e24 */ /* 0x000fe4000f8e00ff */
[----:B0-----:R-:W-:Y:S01]  /*9160*/  SHFL.IDX PT, R28, R30, 0x1, 0x181f ;  /* 0x00381f001e1c7f89 */ /* 0x001fe200000e0000 */
[----:B------:R-:W-:Y:S01]  /*9170*/  LEA.HI.X R32, R20, UR7, R21, 0x1, P0 ;  /* 0x0000000714207c11 */ /* 0x000fe200080f0c15 */
[----:B------:R-:W-:Y:S01]  /*9180*/  IMAD R36, R29, 0xc0, R18 ;  /* 0x000000c01d247824 */ /* 0x000fe200078e0212 */
[----:B------:R-:W-:Y:S01]  /*9190*/  ISETP.GE.AND P0, PT, R17, UR4, PT ;  /* 0x0000000411007c0c */ /* 0x000fe2000bf06270 */
[----:B------:R-:W0:Y:S02]  /*91a0*/  SHFL.IDX PT, R20, R30, RZ, 0x181f ;  /* 0x00181fff1e147589 */ /* 0x000e2400000e0000 */
[C---:B------:R-:W-:Y:S01]  /*91b0*/  VIADD R0, R36.reuse, 0x30 ;  /* 0x0000003024007836 */ /* 0x040fe20000000000 */
[C---:B------:R-:W-:Y:S01]  /*91c0*/  IADD3 R2, R36.reuse, 0x60, RZ ;  /* 0x0000006024027810 */ /* 0x040fe20007ffe0ff */
[----:B------:R-:W1:Y:S01]  /*91d0*/  SHFL.IDX PT, R42, R30, 0x2, 0x181f ;  /* 0x00581f001e2a7f89 */ /* 0x000e6200000e0000 */
[----:B------:R-:W-:-:S02]  /*91e0*/  ISETP.GE.OR P1, PT, R36, R39, P0 ;  /* 0x000000272400720c */ /* 0x000fc40000726670 */
[-C--:B------:R-:W-:Y:S01]  /*91f0*/  ISETP.GE.OR P2, PT, R0, R39.reuse, P0 ;  /* 0x000000270000720c */ /* 0x080fe20000746670 */
[----:B------:R-:W1:Y:S01]  /*9200*/  SHFL.IDX PT, R34, R32, RZ, 0x181f ;  /* 0x00181fff20227589 */ /* 0x000e6200000e0000 */
[----:B------:R-:W-:Y:S02]  /*9210*/  ISETP.GE.OR P3, PT, R2, R39, P0 ;  /* 0x000000270200720c */ /* 0x000fe40000766670 */
[----:B------:R-:W-:Y:S01]  /*9220*/  PRMT R0, RZ, 0x654, R3 ;  /* 0x00000654ff007816 */ /* 0x000fe20000000003 */
[----:B------:R-:W1:Y:S03]  /*9230*/  SHFL.IDX PT, R38, R32, 0x1, 0x181f ;  /* 0x00381f0020267f89 */ /* 0x000e6600000e0000 */
[----:B------:R0:W-:Y:S01]  /*9240*/  SYNCS.ARRIVE.TRANS64.RED.A1T0 RZ, [R0+URZ], RZ ;  /* 0x000000ff00ff79a7 */ /* 0x0001e2000810043f */
[----:B------:R-:W1:Y:S04]  /*9250*/  SHFL.IDX PT, R40, R32, 0x2, 0x181f ;  /* 0x00581f0020287f89 */ /* 0x000e6800000e0000 */
[----:B------:R-:W2:Y:S01]  /*9260*/  SHFL.IDX PT, R30, R30, 0x3, 0x181f ;  /* 0x00781f001e1e7f89 */ /* 0x000ea200000e0000 */
[----:B0-----:R-:W-:Y:S01]  /*9270*/  VIADD R0, R36, 0x90 ;  /* 0x0000009024007836 */ /* 0x001fe20000000000 */
[----:B------:R-:W-:-:S02]  /*9280*/  @!P1 LEA R2, P4, R17, R20, 0x1 ;  /* 0x0000001411029211 */ /* 0x000fc400078808ff */
[----:B------:R-:W0:Y:S01]  /*9290*/  SHFL.IDX PT, R32, R32, 0x3, 0x181f ;  /* 0x00781f0020207f89 */ /* 0x000e2200000e0000 */
[C---:B------:R-:W-:Y:S02]  /*92a0*/  @!P2 LEA R20, P5, R17.reuse, R28, 0x1 ;  /* 0x0000001c1114a211 */ /* 0x040fe400078a08ff */
[C---:B-1----:R-:W-:Y:S02]  /*92b0*/  @!P3 LEA R28, P6, R17.reuse, R42, 0x1 ;  /* 0x0000002a111cb211 */ /* 0x042fe400078c08ff */
[----:B------:R-:W-:Y:S02]  /*92c0*/  ISETP.GE.OR P0, PT, R0, R39, P0 ;  /* 0x000000270000720c */ /* 0x000fe40000706670 */
[C-C-:B------:R-:W-:Y:S02]  /*92d0*/  @!P1 LEA.HI.X R3, R17.reuse, R34, R41.reuse, 0x1, P4 ;  /* 0x0000002211039211 */ /* 0x140fe400020f0c29 */
[C-C-:B------:R-:W-:Y:S02]  /*92e0*/  @!P2 LEA.HI.X R21, R17.reuse, R38, R41.reuse, 0x1, P5 ;  /* 0x000000261115a211 */ /* 0x140fe400028f0c29 */
[----:B------:R-:W-:Y:S01]  /*92f0*/  @!P3 LEA.HI.X R29, R17, R40, R41, 0x1, P6 ;  /* 0x00000028111db211 */ /* 0x000fe200030f0c29 */
[----:B--2---:R1:W-:Y:S04]  /*9300*/  @!P1 ST.E.128 desc[UR50][R2.64], R4 ;  /* 0x0000000402009985 */ /* 0x0043e8000c101d32 */
[----:B---3--:R1:W-:Y:S04]  /*9310*/  @!P2 ST.E.128 desc[UR50][R20.64], R8 ;  /* 0x000000081400a985 */ /* 0x0083e8000c101d32 */
[----:B----4-:R1:W-:Y:S01]  /*9320*/  @!P3 ST.E.128 desc[UR50][R28.64], R24 ;  /* 0x000000181c00b985 */ /* 0x0103e2000c101d32 */
[----:B0-----:R-:W-:Y:S05]  /*9330*/  @P0 BRA `(.L_x_10916) ;  /* 0x0000000800840947 */ /* 0x001fea0003800000 */
[----:B-1----:R-:W-:-:S04]  /*9340*/  LEA R2, P0, R17, R30, 0x1 ;  /* 0x0000001e11027211 */ /* 0x002fc800078008ff */
[----:B------:R-:W-:-:S05]  /*9350*/  LEA.HI.X R3, R17, R32, R41, 0x1, P0 ;  /* 0x0000002011037211 */ /* 0x000fca00000f0c29 */
[----:B-----5:R0:W-:Y:S01]  /*9360*/  ST.E.128 desc[UR50][R2.64], R12 ;  /* 0x0000000c02007985 */ /* 0x0201e2000c101d32 */
[----:B------:R-:W-:Y:S05]  /*9370*/  BRA `(.L_x_10916) ;  /* 0x0000000800747947 */ /* 0x000fea0003800000 */
.L_x_10914:
        /* <DEDUP_REMOVED lines=11> */
[----:B------:R-:W-:-:S03]  /*9430*/  UISETP.NE.U32.AND UP1, UPT, UR6, URZ, UPT ;  /* 0x0000003f0600728c */ /* 0x000fc6000bf25070 */
[----:B------:R-:W2:Y:S01]  /*9440*/  @P2 LDG.E R6, desc[UR50][R2.64] ;  /* 0x0000003202062981 */ /* 0x000ea2000c1e1900 */
[----:B------:R-:W-:Y:S01]  /*9450*/  UISETP.NE.AND.EX UP1, UPT, UR7, URZ, UPT, UP1 ;  /* 0x0000003f0700728c */ /* 0x000fe2000bf25310 */
[----:B------:R-:W-:-:S05]  /*9460*/  IMAD.U32 R0, RZ, RZ, UR4 ;  /* 0x00000004ff007e24 */ /* 0x000fca000f8e00ff */
[----:B------:R-:W-:-:S05]  /*9470*/  PLOP3.LUT P3, PT, PT, PT, UP1, 0x80, 0x0 ;  /* 0x000000000000781c */ /* 0x000fca0003f6f018 */
[----:B------:R-:W-:-:S04]  /*9480*/  @UP1 ULEA UR6, UP2, UR46, UR6, 0x2 ;  /* 0x000000062e061291 */ /* 0x000fc8000f84103f */
[----:B------:R-:W-:Y:S02]  /*9490*/  @UP1 ULEA.HI.X UR7, UR46, UR7, UR47, 0x2, UP2 ;  /* 0x000000072e071291 */ /* 0x000fe400090f142f */
[----:B------:R-:W-:-:S04]  /*94a0*/  IMAD.U32 R4, RZ, RZ, UR6 ;  /* 0x00000006ff047e24 */ /* 0x000fc8000f8e00ff */
[----:B------:R-:W-:-:S05]  /*94b0*/  IMAD.U32 R5, RZ, RZ, UR7 ;  /* 0x00000007ff057e24 */ /* 0x000fca000f8e00ff */
[----:B------:R1:W5:Y:S01]  /*94c0*/  @P3 LDG.E R0, desc[UR50][R4.64] ;  /* 0x0000003204003981 */ /* 0x000362000c1e1900 */
[----:B0-----:R-:W-:Y:S01]  /*94d0*/  ISETP.NE.AND P0, PT, R11, 0x1, PT ;  /* 0x000000010b00780c */ /* 0x001fe20003f05270 */
[----:B------:R-:W-:Y:S01]  /*94e0*/  UMOV UR4, URZ ;  /* 0x0000003f00047c82 */ /* 0x000fe20008000000 */
[----:B------:R-:W-:Y:S01]  /*94f0*/  USHF.R.S32.HI UR10, URZ, 0x1f, UR49 ;  /* 0x0000001f3f0a7899 */ /* 0x000fe20008011431 */
[----:B------:R-:W0:Y:S10]  /*9500*/  S2R R7, SR_TID.X ;  /* 0x0000000000077919 */ /* 0x000e340000002100 */
[----:B------:R-:W3:Y:S01]  /*9510*/  @P0 LDC R9, c[0x0][0xbec] ;  /* 0x0002fb00ff090b82 */ /* 0x000ee20000000800 */
[----:B0-----:R-:W-:-:S04]  /*9520*/  IADD3 R7, R7, -0x80, RZ ;  /* 0xffffff8007077810 */ /* 0x001fc80007ffe0ff */
        /* <DEDUP_REMOVED lines=8> */
.L_x_10917:
        /* <DEDUP_REMOVED lines=43> */
[----:B------:R-:W-:Y:S02]  /*9860*/  LEA.HI.X R5, R2, UR7, R3, 0x2, P1 ;  /* 0x0000000702057c11 */ /* 0x000fe400088f1403 */
[----:B------:R-:W-:-:S05]  /*9870*/  MOV R3, 0xff800000 ;  /* 0xff80000000037802 */ /* 0x000fca0000000f00 */
[----:B------:R0:W-:Y:S02]  /*9880*/  STG.E desc[UR50][R4.64], R3 ;  /* 0x0000000304007986 */ /* 0x0001e4000c101932 */
.L_x_10919:
[----:B------:R-:W-:Y:S05]  /*9890*/  BSYNC B1 ;  /* 0x0000000000017941 */ /* 0x000fea0003800000 */
.L_x_10918:
[----:B0-----:R-:W0:Y:S01]  /*98a0*/  @P0 LDC R3, c[0x0][0xbf0] ;  /* 0x0002fc00ff030b82 */ /* 0x001e220000000800 */
[----:B------:R-:W-:Y:S01]  /*98b0*/  ULDC.64 UR12, c[0x0][0xaa0] ;  /* 0x0002a800000c7ab9 */ /* 0x000fe20000000a00 */
[----:B------:R-:W-:Y:S01]  /*98c0*/  IMAD.U32 R5, RZ, RZ, UR48 ;  /* 0x00000030ff057e24 */ /* 0x000fe2000f8e00ff */
[----:B------:R-:W-:Y:S01]  /*98d0*/  UIMAD UR8, UR9, UR12, URZ ;  /* 0x0000000c090872a4 */ /* 0x000fe2000f8e023f */
[----:B------:R-:W-:Y:S01]  /*98e0*/  IMAD R2, R16, 0x30, R18 ;  /* 0x0000003010027824 */ /* 0x000fe200078e0212 */
[----:B------:R-:W-:Y:S01]  /*98f0*/  UIMAD.WIDE.U32 UR6, UR4, UR12, URZ ;  /* 0x0000000c040672a5 */ /* 0x000fe2000f8e003f */
[----:B------:R-:W-:Y:S01]  /*9900*/  SHF.R.S32.HI R13, RZ, 0x1f, R17 ;  /* 0x0000001fff0d7819 */ /* 0x000fe20000011411 */
        /* <DEDUP_REMOVED lines=26> */
[C---:B------:R-:W-:Y:S01]  /*9ab0*/  IMAD R9, R5.reuse, UR9, R6 ;  /* 0x0000000905097c24 */ /* 0x040fe2000f8e0206 */
[----:B------:R-:W-:Y:S01]  /*9ac0*/  ULDC UR4, c[0x0][0xac8] ;  /* 0x0002b20000047ab9 */ /* 0x000fe20000000800 */
[----:B------:R-:W-:-:S04]  /*9ad0*/  IMAD.WIDE.U32 R2, R5, UR8, R2 ;  /* 0x0000000805027c25 */ /* 0x000fc8000f8e0002 */
[----:B------:R-:W-:Y:S02]  /*9ae0*/  IMAD R4, R4, UR6, RZ ;  /* 0x0000000604047c24 */ /* 0x000fe4000f8e02ff */
[----:B------:R-:W-:Y:S01]  /*9af0*/  IMAD.IADD R3, R3, 0x1, R9 ;  /* 0x0000000103037824 */ /* 0x000fe200078e0209 */
[----:B------:R-:W-:Y:S01]  /*9b00*/  MOV R9, UR48 ;  /* 0x0000003000097c02 */ /* 0x000fe20008000f00 */
[C---:B------:R-:W-:Y:S02]  /*9b10*/  IMAD R5, R7.reuse, UR7, R4 ;  /* 0x0000000707057c24 */ /* 0x040fe4000f8e0204 */
[----:B------:R-:W-:Y:S01]  /*9b20*/  IMAD.WIDE.U32 R2, R7, UR6, R2 ;  /* 0x0000000607027c25 */ /* 0x000fe2000f8e0002 */
[----:B------:R-:W-:-:S03]  /*9b30*/  ULDC.64 UR6, c[0x0][0xa80] ;  /* 0x0002a00000067ab9 */ /* 0x000fc60000000a00 */
[----:B------:R-:W-:Y:S01]  /*9b40*/  IMAD.IADD R3, R3, 0x1, R5 ;  /* 0x0000000103037824 */ /* 0x000fe200078e0205 */
[----:B------:R-:W-:Y:S01]  /*9b50*/  LEA R4, P0, R2, UR6, 0x1 ;  /* 0x0000000602047c11 */ /* 0x000fe2000f8008ff */
[----:B------:R-:W-:Y:S02]  /*9b60*/  IMAD R30, R9, 0xc0, R18 ;  /* 0x000000c0091e7824 */ /* 0x000fe400078e0212 */
[----:B-----5:R-:W-:Y:S01]  /*9b70*/  IMAD R11, R0, R11, RZ ;  /* 0x0000000b000b7224 */ /* 0x020fe200078e02ff */
[----:B------:R-:W-:Y:S01]  /*9b80*/  LEA.HI.X R8, R2, UR7, R3, 0x1, P0 ;  /* 0x0000000702087c11 */ /* 0x000fe200080f0c03 */
[----:B------:R-:W0:Y:S01]  /*9b90*/  SHFL.IDX PT, R6, R4, RZ, 0x181f ;  /* 0x00181fff04067589 */ /* 0x000e2200000e0000 */
[----:B------:R-:W-:Y:S01]  /*9ba0*/  ISETP.GE.AND P0, PT, R17, UR4, PT ;  /* 0x0000000411007c0c */ /* 0x000fe2000bf06270 */
[C---:B------:R-:W-:Y:S02]  /*9bb0*/  VIADD R0, R30.reuse, 0x30 ;  /* 0x000000301e007836 */ /* 0x040fe40000000000 */
[----:B------:R-:W1:Y:S01]  /*9bc0*/  SHFL.IDX PT, R14, R4, 0x1, 0x181f ;  /* 0x00381f00040e7f89 */ /* 0x000e6200000e0000 */
[C---:B------:R-:W-:Y:S01]  /*9bd0*/  VIADD R2, R30.reuse, 0x60 ;  /* 0x000000601e027836 */ /* 0x040fe20000000000 */
[CC--:B------:R-:W-:Y:S01]  /*9be0*/  ISETP.GE.OR P3, PT, R30.reuse, R11.reuse, P0 ;  /* 0x0000000b1e00720c */ /* 0x0c0fe20000766670 */
[----:B------:R-:W-:Y:S01]  /*9bf0*/  VIADD R3, R30, 0x90 ;  /* 0x000000901e037836 */ /* 0x000fe20000000000 */
[----:B------:R-:W2:Y:S01]  /*9c00*/  SHFL.IDX PT, R24, R4, 0x2, 0x181f ;  /* 0x00581f0004187f89 */ /* 0x000ea200000e0000 */
[----:B------:R-:W-:-:S02]  /*9c10*/  ISETP.GE.OR P2, PT, R0, R11, P0 ;  /* 0x0000000b0000720c */ /* 0x000fc40000746670 */
[-C--:B------:R-:W-:Y:S01]  /*9c20*/  ISETP.GE.OR P1, PT, R2, R11.reuse, P0 ;  /* 0x0000000b0200720c */ /* 0x080fe20000726670 */
[----:B------:R-:W3:Y:S01]  /*9c30*/  SHFL.IDX PT, R10, R8, RZ, 0x181f ;  /* 0x00181fff080a7589 */ /* 0x000ee200000e0000 */
[----:B------:R-:W-:-:S03]  /*9c40*/  ISETP.GE.OR P0, PT, R3, R11, P0 ;  /* 0x0000000b0300720c */ /* 0x000fc60000706670 */
[----:B------:R1:W4:Y:S04]  /*9c50*/  SHFL.IDX PT, R28, R4, 0x3, 0x181f ;  /* 0x00781f00041c7f89 */ /* 0x00032800000e0000 */
[----:B------:R-:W4:Y:S04]  /*9c60*/  SHFL.IDX PT, R12, R8, 0x1, 0x181f ;  /* 0x00381f00080c7f89 */ /* 0x000f2800000e0000 */
[----:B------:R-:W4:Y:S01]  /*9c70*/  SHFL.IDX PT, R20, R8, 0x2, 0x181f ;  /* 0x00581f0008147f89 */ /* 0x000f2200000e0000 */
[----:B0-----:R-:W-:-:S03]  /*9c80*/  @!P3 LEA R2, P6, R17, R6, 0x1 ;  /* 0x000000061102b211 */ /* 0x001fc600078c08ff */
[----:B------:R4:W0:Y:S01]  /*9c90*/  SHFL.IDX PT, R26, R8, 0x3, 0x181f ;  /* 0x00781f00081a7f89 */ /* 0x00082200000e0000 */
[C---:B-1----:R-:W-:Y:S02]  /*9ca0*/  @!P2 LEA R4, P5, R17.reuse, R14, 0x1 ;  /* 0x0000000e1104a211 */ /* 0x042fe400078a08ff */
[C---:B--2---:R-:W-:Y:S02]  /*9cb0*/  @!P1 LEA R6, P4, R17.reuse, R24, 0x1 ;  /* 0x0000001811069211 */ /* 0x044fe400078808ff */
[C---:B---3--:R-:W-:Y:S02]  /*9cc0*/  @!P3 LEA.HI.X R3, R17.reuse, R10, R13, 0x1, P6 ;  /* 0x0000000a1103b211 */ /* 0x048fe400030f0c0d */
[----:B----4-:R-:W-:-:S03]  /*9cd0*/  @!P0 LEA R8, P6, R17, R28, 0x1 ;  /* 0x0000001c11088211 */ /* 0x010fc600078c08ff */
[----:B------:R2:W-:Y:S01]  /*9ce0*/  @!P3 ST.E.128 desc[UR50][R2.64], RZ ;  /* 0x000000ff0200b985 */ /* 0x0005e2000c101d32 */
[C-C-:B------:R-:W-:Y:S02]  /*9cf0*/  @!P2 LEA.HI.X R5, R17.reuse, R12, R13.reuse, 0x1, P5 ;  /* 0x0000000c1105a211 */ /* 0x140fe400028f0c0d */
[----:B------:R-:W-:-:S03]  /*9d00*/  @!P1 LEA.HI.X R7, R17, R20, R13, 0x1, P4 ;  /* 0x0000001411079211 */ /* 0x000fc600020f0c0d */
[----:B------:R2:W-:Y:S01]  /*9d10*/  @!P2 ST.E.128 desc[UR50][R4.64], RZ ;  /* 0x000000ff0400a985 */ /* 0x0005e2000c101d32 */
[----:B0-----:R-:W-:-:S03]  /*9d20*/  @!P0 LEA.HI.X R9, R17, R26, R13, 0x1, P6 ;  /* 0x0000001a11098211 */ /* 0x001fc600030f0c0d */
[----:B------:R2:W-:Y:S04]  /*9d30*/  @!P1 ST.E.128 desc[UR50][R6.64], RZ ;  /* 0x000000ff06009985 */ /* 0x0005e8000c101d32 */
[----:B------:R2:W-:Y:S02]  /*9d40*/  @!P0 ST.E.128 desc[UR50][R8.64], RZ ;  /* 0x000000ff08008985 */ /* 0x0005e4000c101d32 */
.L_x_10916:
[----:B------:R-:W-:Y:S05]  /*9d50*/  BSYNC B0 ;  /* 0x0000000000007941 */ /* 0x000fea0003800000 */
.L_x_10913:
[----:B------:R-:W-:Y:S02]  /*9d60*/  ULDC UR4, c[0x0][0xc3c] ;  /* 0x00030f0000047ab9 */ /* 0x000fe40000000800 */
[----:B------:R-:W-:-:S13]  /*9d70*/  ISETP.GE.AND P0, PT, R31, UR4, PT ;  /* 0x000000041f007c0c */ /* 0x000fda000bf06270 */
[----:B------:R-:W-:Y:S05]  /*9d80*/  @!P0 BRA `(.L_x_10920) ;  /* 0xffffff7000148947 */ /* 0x000fea000383ffff */
[----:B------:R-:W-:Y:S05]  /*9d90*/  EXIT ;  /* 0x000000000000794d */ /* 0x000fea0003800000 */
.L_x_10887:
[----:B------:R-:W-:-:S08]  /*9da0*/  NOP ;  /* 0x0000000000007918 */ /* 0x000fd00000000000 */
[----:B------:R-:W0:-:S00]  /*9db0*/  USETMAXREG.DEALLOC.CTAPOOL 0x20 ;  /* 0x00000020000079c8 */ /* 0x000e0000080e0500 */
[----:B0-----:R-:W-:Y:S02]  /*9dc0*/  LOP3.LUT R0, R0, 0x3, RZ, 0xc0, !PT ;  /* 0x0000000300007812 */ /* 0x001fe400078ec0ff */
[----:B------:R-:W-:-:S04]  /*9dd0*/  LOP3.LUT R23, R23, 0xfffffffd, RZ, 0xc0, !PT ;  /* 0xfffffffd17177812 */ /* 0x000fc800078ec0ff */
[----:B------:R-:W0:Y:S02]  /*9de0*/  SHFL.IDX PT, R0, R0, RZ, 0x1f ;  /* 0x00001fff00007589 */ /* 0x000e2400000e0000 */
[----:B0-----:R-:W-:Y:S01]  /*9df0*/  ISETP.NE.AND P0, PT, R0, RZ, PT ;  /* 0x000000ff0000720c */ /* 0x001fe20003f05270 */
[----:B------:R-:W-:-:S12]  /*9e00*/  IMAD.MOV.U32 R0, RZ, RZ, RZ ;  /* 0x000000ffff007224 */ /* 0x000fd800078e00ff */
[----:B------:R-:W-:Y:S01]  /*9e10*/  @P0 LOP3.LUT R23, R23, 0x2, RZ, 0xfc, !PT ;  /* 0x0000000217170812 */ /* 0x000fe200078efcff */
[----:B------:R-:W-:Y:S06]  /*9e20*/  @!P0 BRA `(.L_x_10921) ;  /* 0x0000000000248947 */ /* 0x000fec0003800000 */
[----:B------:R-:W0:Y:S08]  /*9e30*/  S2UR UR5, SR_CgaCtaId ;  /* 0x00000000000579c3 */ /* 0x000e300000008800 */
[----:B------:R-:W-:Y:S06]  /*9e40*/  BAR.SYNC.DEFER_BLOCKING 0x5, 0x200 ;  /* 0x0148000000007b1d */ /* 0x000fec0000010000 */
[----:B------:R-:W-:-:S02]  /*9e50*/  UMOV UR4, 0x400 ;  /* 0x0000040000047882 */ /* 0x000fc40000000000 */
[----:B0-----:R-:W-:-:S09]  /*9e60*/  ULEA UR4, UR5, UR4, 0x18 ;  /* 0x0000000405047291 */ /* 0x001fd2000f8ec03f */
[----:B------:R-:W0:Y:S02]  /*9e70*/  LDS.128 R24, [UR4+0x132d0] ;  /* 0x0132d004ff187984 */ /* 0x000e240008000c00 */
[----:B0-----:R-:W-:Y:S02]  /*9e80*/  R2UR UR45, R27 ;  /* 0x000000001b2d72ca */ /* 0x001fe400000e0000 */
[----:B------:R-:W-:Y:S01]  /*9e90*/  R2UR UR36, R26 ;  /* 0x000000001a2472ca */ /* 0x000fe200000e0000 */
[----:B------:R-:W-:Y:S06]  /*9ea0*/  BAR.ARV 0x4, 0x200 ;  /* 0x0108000000007b1d */ /* 0x000fec0000002000 */
[----:B------:R-:W-:Y:S08]  /*9eb0*/  BRA `(.L_x_10922) ;  /* 0x0000000800187947 */ /* 0x000ff00003800000 */
.L_x_10921:
[----:B------:R-:W0:Y:S01]  /*9ec0*/  S2R R2, SR_TID.X ;  /* 0x0000000000027919 */ /* 0x000e220000002100 */
        /* <DEDUP_REMOVED lines=29> */
[----:B------:R-:W-:Y:S02]  /*a0a0*/  IMAD.IADD R6, R2, 0x1, R7 ;  /* 0x0000000102067824 */ /* 0x000fe400078e0207 */
[----:B------:R-:W0:Y:S03]  /*a0b0*/  S2R R7, SR_CTAID.X ;  /* 0x0000000000077919 */ /* 0x000e260000002500 */
        /* <DEDUP_REMOVED lines=9> */
.L_x_10927:
        /* <DEDUP_REMOVED lines=14> */
.L_x_10926:
[----:B------:R-:W-:Y:S05]  /*a230*/  BSYNC B0 ;  /* 0x0000000000007941 */ /* 0x000fea0003800000 */
.L_x_10925:
        /* <DEDUP_REMOVED lines=21> */
.L_x_10923:
        /* <DEDUP_REMOVED lines=11> */
[----:B0-----:R-:W-:-:S06]  /*a440*/  IADD3 R2, R8, 0xffffffe, RZ ;  /* 0x0ffffffe08027810 */ /* 0x001fcc0007ffe0ff */
[----:B------:R0:W1:Y:S01]  /*a450*/  F2I.FTZ.U32.TRUNC.NTZ R3, R2 ;  /* 0x0000000200037305 */ /* 0x000062000021f000 */
[----:B------:R-:W-:Y:S05]  /*a460*/  @!P0 BRA `(.L_x_10928) ;  /* 0x00000000000c8947 */ /* 0x000fea0003800000 */
[----:B------:R-:W-:-:S06]  /*a470*/  UIADD3 UR5, UR4, -0x1, URZ ;  /* 0xffffffff04057890 */ /* 0x000fcc000fffe03f */
[----:B------:R-:W-:-:S05]  /*a480*/  IMAD.U32 R13, RZ, RZ, UR5 ;  /* 0x00000005ff0d7e24 */ /* 0x000fca000f8e00ff */
[----:B------:R2:W3:Y:S02]  /*a490*/  SHFL.IDX PT, R24, R6, R13, 0x1f ;  /* 0x00001f0d06187589 */ /* 0x0004e400000e0000 */
.L_x_10928:
[----:B01----:R-:W-:Y:S01]  /*a4a0*/  IMAD.MOV R2, RZ, RZ, -R3 ;  /* 0x000000ffff027224 */ /* 0x003fe200078e0a03 */
[----:B------:R-:W-:Y:S01]  /*a4b0*/  UIADD3 UR45, UR4, UR45, URZ ;  /* 0x0000002d042d7290 */ /* 0x000fe2000fffe03f */
[----:B---3--:R-:W-:Y:S02]  /*a4c0*/  IMAD R24, R24, R11, R9 ;  /* 0x0000000b18187224 */ /* 0x008fe400078e0209 */
[----:B------:R-:W-:Y:S01]  /*a4d0*/  IMAD.MOV.U32 R11, RZ, RZ, R2 ;  /* 0x000000ffff0b7224 */ /* 0x000fe200078e0002 */
[----:B------:R-:W-:Y:S01]  /*a4e0*/  IABS R2, R0 ;  /* 0x0000000000027213 */ /* 0x000fe20000000000 */
[----:B------:R-:W-:Y:S02]  /*a4f0*/  IMAD.IADD R9, R7, 0x1, -R24 ;  /* 0x0000000107097824 */ /* 0x000fe400078e0a18 */
[----:B------:R-:W-:Y:S02]  /*a500*/  IMAD R7, R11, R4, RZ ;  /* 0x000000040b077224 */ /* 0x000fe400078e02ff */
[----:B------:R-:W-:Y:S01]  /*a510*/  IMAD.MOV R8, RZ, RZ, -R2 ;  /* 0x000000ffff087224 */ /* 0x000fe200078e0a02 */
[----:B--2---:R-:W-:Y:S01]  /*a520*/  IABS R6, R9 ;  /* 0x0000000900067213 */ /* 0x004fe20000000000 */
[----:B------:R-:W-:-:S04]  /*a530*/  IMAD.MOV.U32 R2, RZ, RZ, RZ ;  /* 0x000000ffff027224 */ /* 0x000fc800078e00ff */
[----:B------:R-:W-:-:S04]  /*a540*/  IMAD.HI.U32 R2, R3, R7, R2 ;  /* 0x0000000703027227 */ /* 0x000fc800078e0002 */
[----:B------:R-:W-:Y:S01]  /*a550*/  IMAD.MOV.U32 R3, RZ, RZ, R6 ;  /* 0x000000ffff037224 */ /* 0x000fe200078e0006 */
        /* <DEDUP_REMOVED lines=15> */
[----:B------:R-:W-:Y:S01]  /*a650*/  IMAD R25, R0, R25, R9 ;  /* 0x0000001900197224 */ /* 0x000fe200078e0209 */
[----:B------:R-:W-:Y:S09]  /*a660*/  BRA `(.L_x_10929) ;  /* 0x00000000000c7947 */ /* 0x000ff20003800000 */
.L_x_10924:
[----:B------:R-:W-:Y:S01]  /*a670*/  IMAD.MOV.U32 R24, RZ, RZ, R7 ;  /* 0x000000ffff187224 */ /* 0x000fe200078e0007 */
[----:B------:R-:W-:Y:S01]  /*a680*/  UMOV UR36, URZ ;  /* 0x0000003f00247c82 */ /* 0x000fe20008000000 */
[----:B------:R-:W-:-:S07]  /*a690*/  IMAD.MOV.U32 R25, RZ, RZ, RZ ;  /* 0x000000ffff197224 */ /* 0x000fce00078e00ff */
.L_x_10929:
[----:B------:R-:W-:Y:S01]  /*a6a0*/  ISETP.NE.AND P0, PT, R5, RZ, PT ;  /* 0x000000ff0500720c */ /* 0x000fe20003f05270 */
[----:B------:R-:W-:Y:S01]  /*a6b0*/  IMAD.U32 R27, RZ, RZ, UR45 ;  /* 0x0000002dff1b7e24 */ /* 0x000fe2000f8e00ff */
[----:B------:R-:W-:-:S11]  /*a6c0*/  MOV R26, UR36 ;  /* 0x00000024001a7c02 */ /* 0x000fd60008000f00 */
[----:B------:R-:W0:Y:S01]  /*a6d0*/  @!P0 S2R R3, SR_CgaCtaId ;  /* 0x0000000000038919 */ /* 0x000e220000008800 */
[----:B------:R-:W-:-:S04]  /*a6e0*/  @!P0 MOV R0, 0x400 ;  /* 0x0000040000008802 */ /* 0x000fc80000000f00 */
[----:B0-----:R-:W-:-:S05]  /*a6f0*/  @!P0 LEA R0, R3, R0, 0x18 ;  /* 0x0000000003008211 */ /* 0x001fca00078ec0ff */
[----:B------:R0:W-:Y:S01]  /*a700*/  @!P0 STS.128 [R0+0x132d0], R24 ;  /* 0x0132d01800008388 */ /* 0x0001e20000000c00 */
[----:B------:R-:W-:Y:S06]  /*a710*/  BAR.ARV 0x5, 0x200 ;  /* 0x0148000000007b1d */ /* 0x000fec0000002000 */
.L_x_10922:
[----:B------:R-:W-:Y:S01]  /*a720*/  ULDC UR4, c[0x0][0xc3c] ;  /* 0x00030f0000047ab9 */ /* 0x000fe20000000800 */
[----:B------:R1:W-:Y:S01]  /*a730*/  STL [R1+0x4], RZ ;  /* 0x000004ff01007387 */ /* 0x0003e20000100800 */
[----:B------:R-:W-:Y:S01]  /*a740*/  UISETP.GE.AND UP0, UPT, UR45, UR4, UPT ;  /* 0x000000042d00728c */ /* 0x000fe2000bf06270 */
[----:B------:R-:W-:Y:S02]  /*a750*/  IMAD.MOV.U32 R19, RZ, RZ, 0x1 ;  /* 0x00000001ff137424 */ /* 0x000fe400078e00ff */
[----:B------:R-:W-:-:S03]  /*a760*/  IMAD.MOV.U32 R18, RZ, RZ, RZ ;  /* 0x000000ffff127224 */ /* 0x000fc600078e00ff */
[----:B------:R-:W-:-:S13]  /*a770*/  PLOP3.LUT P0, PT, PT, PT, UP0, 0x80, 0x0 ;  /* 0x000000000000781c */ /* 0x000fda0003f0f008 */
[----:B-1----:R-:W-:Y:S05]  /*a780*/  @P0 BRA `(.L_x_10930) ;  /* 0x0000003800dc0947 */ /* 0x002fea0003800000 */
[----:B------:R-:W1:Y:S01]  /*a790*/  S2R R11, SR_TID.X ;  /* 0x00000000000b7919 */ /* 0x000e620000002100 */
[----:B------:R-:W2:Y:S01]  /*a7a0*/  S2UR UR5, SR_CgaCtaId ;  /* 0x00000000000579c3 */ /* 0x000ea20000008800 */
[----:B------:R-:W-:Y:S01]  /*a7b0*/  UMOV UR4, 0x400 ;  /* 0x0000040000047882 */ /* 0x000fe20000000000 */
[----:B------:R-:W-:Y:S01]  /*a7c0*/  IMAD.MOV.U32 R19, RZ, RZ, 0x1 ;  /* 0x00000001ff137424 */ /* 0x000fe200078e00ff */
[----:B------:R3:W-:Y:S01]  /*a7d0*/  STL [R1+0x4], RZ ;  /* 0x000004ff01007387 */ /* 0x0007e20000100800 */
[----:B------:R-:W-:Y:S01]  /*a7e0*/  IMAD.MOV.U32 R18, RZ, RZ, RZ ;  /* 0x000000ffff127224 */ /* 0x000fe200078e00ff */
[----:B------:R-:W-:Y:S02]  /*a7f0*/  ULOP3.LUT UR38, UR40, 0x1, URZ, 0xfc, !UPT ;  /* 0x0000000128267892 */ /* 0x000fe4000f8efc3f */
[----:B------:R-:W-:Y:S01]  /*a800*/  ULOP3.LUT UR44, UR40, 0x2, URZ, 0xfc, !UPT ;  /* 0x00000002282c7892 */ /* 0x000fe2000f8efc3f */
[----:B------:R-:W-:Y:S01]  /*a810*/  ULDC UR43, c[0x0][0xc] ;  /* 0x00000300002b7ab9 */ /* 0x000fe20000000800 */
[----:B------:R-:W-:Y:S01]  /*a820*/  ULDC.64 UR52, c[0x0][0x198] ;  /* 0x0000660000347ab9 */ /* 0x000fe20000000a00 */
[----:B--2---:R-:W-:-:S06]  /*a830*/  ULEA UR4, UR5, UR4, 0x18 ;  /* 0x0000000405047291 */ /* 0x004fcc000f8ec03f */
[----:B------:R-:W-:Y:S01]  /*a840*/  IMAD.U32 R16, RZ, RZ, UR4 ;  /* 0x00000004ff107e24 */ /* 0x000fe2000f8e00ff */
[C---:B-1----:R-:W-:Y:S01]  /*a850*/  LOP3.LUT R10, R11.reuse, 0x7f, RZ, 0xc0, !PT ;  /* 0x0000007f0b0a7812 */ /* 0x042fe200078ec0ff */
[C---:B------:R-:W-:Y:S01]  /*a860*/  IMAD.SHL.U32 R29, R11.reuse, 0x40, RZ ;  /* 0x000000400b1d7824 */ /* 0x040fe200078e00ff */
[----:B------:R-:W-:Y:S01]  /*a870*/  SHF.R.U32.HI R3, RZ, 0x1, R11 ;  /* 0x00000001ff037819 */ /* 0x000fe2000001160b */
[C---:B------:R-:W-:Y:S01]  /*a880*/  IMAD.SHL.U32 R2, R11.reuse, 0x10, RZ ;  /* 0x000000100b027824 */ /* 0x040fe200078e00ff */
[----:B------:R-:W-:Y:S01]  /*a890*/  SHF.L.U32 R6, R10, 0x4, RZ ;  /* 0x000000040a067819 */ /* 0x000fe200000006ff */
[----:B------:R-:W-:Y:S01]  /*a8a0*/  IMAD.SHL.U32 R8, R11, 0x2, RZ ;  /* 0x000000020b087824 */ /* 0x000fe200078e00ff */
[----:B------:R-:W-:Y:S01]  /*a8b0*/  LOP3.LUT R4, R29, 0x180, RZ, 0xc0, !PT ;  /* 0x000001801d047812 */ /* 0x000fe200078ec0ff */
[----:B0-----:R-:W-:Y:S01]  /*a8c0*/  IMAD.SHL.U32 R0, R11, 0x20, RZ ;  /* 0x000000200b007824 */ /* 0x001fe200078e00ff */
[----:B------:R-:W-:Y:S02]  /*a8d0*/  LOP3.LUT R5, R2, 0x1b0, RZ, 0xc0, !PT ;  /* 0x000001b002057812 */ /* 0x000fe400078ec0ff */
[----:B------:R-:W-:-:S02]  /*a8e0*/  LOP3.LUT R7, R6, 0x600, RZ, 0xc0, !PT ;  /* 0x0000060006077812 */ /* 0x000fc400078ec0ff */
[----:B------:R-:W-:Y:S01]  /*a8f0*/  LOP3.LUT R3, R4, 0x30, R3, 0xf8, !PT ;  /* 0x0000003004037812 */ /* 0x000fe200078ef803 */
[----:B------:R-:W-:Y:S01]  /*a900*/  IMAD.SHL.U32 R4, R11, 0x8, RZ ;  /* 0x000000080b047824 */ /* 0x000fe200078e00ff */
[----:B------:R-:W-:Y:S01]  /*a910*/  LOP3.LUT R9, R5, 0x30, R8, 0x78, !PT ;  /* 0x0000003005097812 */ /* 0x000fe200078e7808 */
[----:B------:R-:W-:Y:S01]  /*a920*/  IMAD.SHL.U32 R8, R11, 0x4, RZ ;  /* 0x000000040b087824 */ /* 0x000fe200078e00ff */
[----:B------:R-:W-:Y:S02]  /*a930*/  LOP3.LUT R6, R7, 0x40, R2, 0xf8, !PT ;  /* 0x0000004007067812 */ /* 0x000fe400078ef802 */
[----:B------:R-:W-:Y:S02]  /*a940*/  LOP3.LUT R4, R3, 0x30, R4, 0x78, !PT ;  /* 0x0000003003047812 */ /* 0x000fe400078e7804 */
[----:B------:R-:W-:Y:S02]  /*a950*/  LOP3.LUT R7, R7, 0x60, R0, 0xf8, !PT ;  /* 0x0000006007077812 */ /* 0x000fe400078ef800 */
[----:B------:R-:W-:-:S02]  /*a960*/  LOP3.LUT R9, R6, R9, RZ, 0xfc, !PT ;  /* 0x0000000906097212 */ /* 0x000fc400078efcff */
[----:B------:R-:W-:Y:S02]  /*a970*/  SHF.R.U32.HI R3, RZ, 0x2, R10 ;  /* 0x00000002ff037819 */ /* 0x000fe4000001160a */
[----:B------:R-:W-:Y:S02]  /*a980*/  LOP3.LUT R5, R0, 0x80, RZ, 0xc0, !PT ;  /* 0x0000008000057812 */ /* 0x000fe400078ec0ff */
[--C-:B------:R-:W-:Y:S02]  /*a990*/  LOP3.LUT R28, R7, 0x100, R0.reuse, 0xf8, !PT ;  /* 0x00000100071c7812 */ /* 0x100fe400078ef800 */
[----:B------:R-:W-:Y:S01]  /*a9a0*/  LOP3.LUT R2, R3, 0x60, R0, 0xf8, !PT ;  /* 0x0000006003027812 */ /* 0x000fe200078ef800 */
[----:B------:R-:W-:Y:S01]  /*a9b0*/  IMAD.IADD R0, R16, 0x1, R9 ;  /* 0x0000000110007824 */ /* 0x000fe200078e0209 */
[----:B------:R-:W-:Y:S02]  /*a9c0*/  LOP3.LUT R5, R5, 0x10, R11, 0xf8, !PT ;  /* 0x0000001005057812 */ /* 0x000fe400078ef80b */
[----:B------:R-:W-:-:S02]  /*a9d0*/  LOP3.LUT R29, R4, 0x640, R29, 0xf8, !PT ;  /* 0x00000640041d7812 */ /* 0x000fc400078ef81d */
[----:B------:R3:W-:Y:S01]  /*a9e0*/  STL [R1], R0 ;  /* 0x0000000001007387 */ /* 0x0007e20000100800 */
[----:B------:R-:W-:-:S04]  /*a9f0*/  LOP3.LUT R5, R5, 0x10, R8, 0x78, !PT ;  /* 0x0000001005057812 */ /* 0x000fc800078e7808 */
[----:B------:R-:W-:-:S07]  /*aa00*/  LOP3.LUT R28, R28, R5, RZ, 0xfc, !PT ;  /* 0x000000051c1c7212 */ /* 0x000fce00078efcff */
.L_x_10997:
[----:B------:R-:W-:Y:S01]  /*aa10*/  ULDC.64 UR4, c[0x0][0xc88] ;  /* 0x0003220000047ab9 */ /* 0x000fe20000000a00 */
[----:B------:R-:W-:Y:S01]  /*aa20*/  ULDC.64 UR8, c[0x0][0xa00] ;  /* 0x0002800000087ab9 */ /* 0x000fe20000000a00 */
[----:B------:R-:W-:Y:S01]  /*aa30*/  UIMAD.WIDE UR4, UR45, 0x4, UR4 ;  /* 0x000000042d0478a5 */ /* 0x000fe2000f8e0204 */
[----:B------:R-:W-:-:S05]  /*aa40*/  ULDC.64 UR10, c[0x0][0xa08] ;  /* 0x00028200000a7ab9 */ /* 0x000fca0000000a00 */
[----:B-1----:R-:W-:Y:S01]  /*aa50*/  IMAD.U32 R2, RZ, RZ, UR4 ;  /* 0x00000004ff027e24 */ /* 0x002fe2000f8e00ff */
[----:B0-----:R-:W-:Y:S01]  /*aa60*/  MOV R3, UR5 ;  /* 0x0000000500037c02 */ /* 0x001fe20008000f00 */
[----:B------:R-:W-:-:S04]  /*aa70*/  ULDC.64 UR4, c[0x0][0xa28] ;  /* 0x00028a0000047ab9 */ /* 0x000fc80000000a00 */
[----:B--2---:R-:W2:Y:S01]  /*aa80*/  LDG.E R2, desc[UR50][R2.64] ;  /* 0x0000003202027981 */ /* 0x004ea2000c1e1900 */
[----:B------:R-:W-:Y:S01]  /*aa90*/  UISETP.NE.U32.AND UP0, UPT, UR4, URZ, UPT ;  /* 0x0000003f0400728c */ /* 0x000fe2000bf05070 */
[----:B------:R-:W-:Y:S02]  /*aaa0*/  ISETP.NE.U32.AND P0, PT, RZ, UR8, PT ;  /* 0x00000008ff007c0c */ /* 0x000fe4000bf05070 */
[----:B------:R-:W-:Y:S01]  /*aab0*/  ISETP.NE.U32.AND P1, PT, RZ, UR10, PT ;  /* 0x0000000aff007c0c */ /* 0x000fe2000bf25070 */
[----:B------:R-:W-:Y:S01]  /*aac0*/  UISETP.NE.AND.EX UP0, UPT, UR5, URZ, UPT, UP0 ;  /* 0x0000003f0500728c */ /* 0x000fe2000bf05300 */
[----:B------:R-:W-:Y:S02]  /*aad0*/  ISETP.NE.AND.EX P0, PT, RZ, UR9, PT, P0 ;  /* 0x00000009ff007c0c */ /* 0x000fe4000bf05300 */
[----:B------:R-:W-:-:S03]  /*aae0*/  ISETP.NE.AND.EX P1, PT, RZ, UR11, PT, P1 ;  /* 0x0000000bff007c0c */ /* 0x000fc6000bf25310 */
[----:B------:R-:W-:Y:S02]  /*aaf0*/  PLOP3.LUT P2, PT, PT, PT, UP0, 0x80, 0x0 ;  /* 0x000000000000781c */ /* 0x000fe40003f4f008 */
[----:B--2---:R-:W-:-:S13]  /*ab00*/  R2UR UR46, R2 ;  /* 0x00000000022e72ca */ /* 0x004fda00000e0000 */
[----:B------:R-:W-:Y:S02]  /*ab10*/  USHF.R.S32.HI UR47, URZ, 0x1f, UR46 ;  /* 0x0000001f3f2f7899 */ /* 0x000fe4000801142e */
[----:B------:R-:W-:Y:S02]  /*ab20*/  @UP0 ULEA UR4, UP1, UR46, UR4, 0x2 ;  /* 0x000000042e040291 */ /* 0x000fe4000f82103f */
[----:B------:R-:W-:Y:S02]  /*ab30*/  USHF.L.U32 UR48, UR46, 0x2, URZ ;  /* 0x000000022e307899 */ /* 0x000fe4000800063f */
[----:B------:R-:W-:Y:S02]  /*ab40*/  @UP0 ULEA.HI.X UR5, UR46, UR5, UR47, 0x2, UP1 ;  /* 0x000000052e050291 */ /* 0x000fe400088f142f */
[----:B------:R-:W-:Y:S01]  /*ab50*/  USHF.L.U64.HI UR49, UR46, 0x2, UR47 ;  /* 0x000000022e317899 */ /* 0x000fe2000801022f */
[----:B------:R-:W-:Y:S01]  /*ab60*/  IMAD.U32 R2, RZ, RZ, UR4 ;  /* 0x00000004ff027e24 */ /* 0x000fe2000f8e00ff */
[----:B------:R-:W-:-:S02]  /*ab70*/  UIADD3 UR6, UP0, UR48, UR8, URZ ;  /* 0x0000000830067290 */ /* 0x000fc4000ff1e03f */
[----:B------:R-:W-:Y:S01]  /*ab80*/  UIADD3 UR7, UP1, UR48, UR10, URZ ;  /* 0x0000000a30077290 */ /* 0x000fe2000ff3e03f */
[----:B------:R-:W-:Y:S01]  /*ab90*/  IMAD.U32 R3, RZ, RZ, UR5 ;  /* 0x00000005ff037e24 */ /* 0x000fe2000f8e00ff */
[----:B------:R-:W-:Y:S02]  /*aba0*/  UIADD3.X UR4, UR49, UR9, URZ, UP0, !UPT ;  /* 0x0000000931047290 */ /* 0x000fe400087fe43f */
[----:B------:R-:W-:Y:S01]  /*abb0*/  UIADD3.X UR5, UR49, UR11, URZ, UP1, !UPT ;  /* 0x0000000b31057290 */ /* 0x000fe20008ffe43f */
[----:B------:R-:W-:Y:S01]  /*abc0*/  ULDC.64 UR8, c[0x0][0xa18] ;  /* 0x0002860000087ab9 */ /* 0x000fe20000000a00 */
[----:B---3--:R0:W5:Y:S01]  /*abd0*/  @P2 LDG.E R0, desc[UR50][R2.64] ;  /* 0x0000003202002981 */ /* 0x008162000c1e1900 */
[----:B------:R-:W-:Y:S01]  /*abe0*/  UISETP.NE.U32.AND UP0, UPT, UR8, URZ, UPT ;  /* 0x0000003f0800728c */ /* 0x000fe2000bf05070 */
[----:B------:R-:W-:Y:S02]  /*abf0*/  IMAD.U32 R4, RZ, RZ, UR7 ;  /* 0x00000007ff047e24 */ /* 0x000fe4000f8e00ff */
[----:B------:R-:W-:Y:S01]  /*ac00*/  IMAD.U32 R5, RZ, RZ, UR5 ;  /* 0x00000005ff057e24 */ /* 0x000fe2000f8e00ff */
[----:B------:R-:W-:-:S04]  /*ac10*/  UISETP.NE.AND.EX UP0, UPT, UR9, URZ, UPT, UP0 ;  /* 0x0000003f0900728c */ /* 0x000fc8000bf05300 */
[----:B------:R1:W5:Y:S01]  /*ac20*/  @P1 LDG.E R9, desc[UR50][R4.64] ;  /* 0x0000003204091981 */ /* 0x000362000c1e1900 */
[----:B0-----:R-:W-:Y:S01]  /*ac30*/  IMAD.U32 R3, RZ, RZ, UR4 ;  /* 0x00000004ff037e24 */ /* 0x001fe2000f8e00ff */
[----:B------:R-:W-:Y:S01]  /*ac40*/  PLOP3.LUT P3, PT, PT, PT, UP0, 0x80, 0x0 ;  /* 0x000000000000781c */ /* 0x000fe20003f6f008 */
[----:B------:R-:W-:-:S04]  /*ac50*/  IMAD.U32 R2, RZ, RZ, UR6 ;  /* 0x00000006ff027e24 */ /* 0x000fc8000f8e00ff */
[----:B------:R-:W-:Y:S01]  /*ac60*/  @UP0 UIADD3 UR4, UP1, UR48, UR8, URZ ;  /* 0x0000000830040290 */ /* 0x000fe2000ff3e03f */
[----:B------:R1:W5:Y:S03]  /*ac70*/  @P0 LDG.E R8, desc[UR50][R2.64] ;  /* 0x0000003202080981 */ /* 0x000366000c1e1900 */
[----:B------:R-:W-:Y:S01]  /*ac80*/  @UP0 UIADD3.X UR5, UR49, UR9, URZ, UP1, !UPT ;  /* 0x0000000931050290 */ /* 0x000fe20008ffe43f */
[----:B------:R-:W-:Y:S01]  /*ac90*/  ULDC UR6, c[0x0][0x288] ;  /* 0x0000a20000067ab9 */ /* 0x000fe20000000800 */
[----:B------:R-:W-:Y:S01]  /*aca0*/  MOV R6, UR4 ;  /* 0x0000000400067c02 */ /* 0x000fe20008000f00 */
[----:B------:R-:W-:-:S03]  /*acb0*/  IMAD.U32 R27, RZ, RZ, UR6 ;  /* 0x00000006ff1b7e24 */ /* 0x000fc6000f8e00ff */
[----:B------:R-:W-:-:S05]  /*acc0*/  IMAD.U32 R7, RZ, RZ, UR5 ;  /* 0x00000005ff077e24 */ /* 0x000fca000f8e00ff */
[----:B------:R1:W5:Y:S01]  /*acd0*/  @P3 LDG.E R27, desc[UR50][R6.64] ;  /* 0x00000032061b3981 */ /* 0x000362000c1e1900 */
[----:B------:R-:W-:Y:S05]  /*ace0*/  @P3 BRA `(.L_x_10931) ;  /* 0x0000000000103947 */ /* 0x000fea0003800000 */
[----:B------:R-:W-:Y:S05]  /*acf0*/  @!P0 BRA `(.L_x_10931) ;  /* 0x00000000000c8947 */ /* 0x000fea0003800000 */
[----:B-1----:R-:W2:Y:S04]  /*ad00*/  LDG.E R6, desc[UR50][R2.64] ;  /* 0x0000003202067981 */ /* 0x002ea8000c1e1900 */
[----:B-----5:R-:W2:Y:S02]  /*ad10*/  LDG.E R27, desc[UR50][R2.64+0x4] ;  /* 0x00000432021b7981 */ /* 0x020ea4000c1e1900 */
[----:B--2---:R-:W-:-:S07]  /*ad20*/  IMAD.IADD R27, R27, 0x1, -R6 ;  /* 0x000000011b1b7824 */ /* 0x004fce00078e0a06 */
.L_x_10931:
[----:B------:R-:W-:Y:S01]  /*ad30*/  UMOV UR54, URZ ;  /* 0x0000003f00367c82 */ /* 0x000fe20008000000 */
[----:B------:R-:W-:Y:S01]  /*ad40*/  ULDC.64 UR6, c[0x0][0xa20] ;  /* 0x0002880000067ab9 */ /* 0x000fe20000000a00 */
[----:B-----5:R-:W-:Y:S01]  /*ad50*/  @P0 R2UR UR54, R8 ;  /* 0x00000000083602ca */ /* 0x020fe200000e0000 */
[----:B------:R-:W-:Y:S01]  /*ad60*/  UMOV UR41, URZ ;  /* 0x0000003f00297c82 */ /* 0x000fe20008000000 */
[----:B------:R-:W-:Y:S01]  /*ad70*/  ISETP.NE.U32.AND P0, PT, RZ, UR6, PT ;  /* 0x00000006ff007c0c */ /* 0x000fe2000bf05070 */
[----:B------:R-:W-:Y:S01]  /*ad80*/  UMOV UR42, URZ ;  /* 0x0000003f002a7c82 */ /* 0x000fe20008000000 */
[----:B------:R-:W-:Y:S01]  /*ad90*/  ULDC.64 UR4, c[0x0][0x418] ;  /* 0x0001060000047ab9 */ /* 0x000fe20000000a00 */
[----:B------:R-:W-:Y:S01]  /*ada0*/  @P2 R2UR UR41, R0 ;  /* 0x00000000002922ca */ /* 0x000fe200000e0000 */
[----:B------:R-:W-:Y:S01]  /*adb0*/  UISETP.NE.U32.AND UP0, UPT, UR4, URZ, UPT ;  /* 0x0000003f0400728c */ /* 0x000fe2000bf05070 */
[----:B------:R-:W-:Y:S01]  /*adc0*/  @P1 R2UR UR42, R9 ;  /* 0x00000000092a12ca */ /* 0x000fe200000e0000 */
[----:B------:R-:W-:Y:S01]  /*add0*/  IMAD.U32 R22, RZ, RZ, UR46 ;  /* 0x0000002eff167e24 */ /* 0x000fe2000f8e00ff */
[----:B------:R-:W-:Y:S01]  /*ade0*/  ISETP.NE.AND.EX P0, PT, RZ, UR7, PT, P0 ;  /* 0x00000007ff007c0c */ /* 0x000fe2000bf05300 */
[----:B------:R-:W-:Y:S01]  /*adf0*/  UISETP.NE.AND.EX UP0, UPT, UR5, URZ, UPT, UP0 ;  /* 0x0000003f0500728c */ /* 0x000fe2000bf05300 */
[----:B------:R-:W-:-:S02]  /*ae00*/  ULDC UR4, c[0x0][0x424] ;  /* 0x0001090000047ab9 */ /* 0x000fc40000000800 */
[----:B------:R-:W-:Y:S01]  /*ae10*/  ULDC UR5, c[0x0][0x2f0] ;  /* 0x0000bc0000057ab9 */ /* 0x000fe20000000800 */
[----:B------:R-:W-:-:S04]  /*ae20*/  USEL UR4, UR4, 0x1, UP0 ;  /* 0x0000000104047887 */ /* 0x000fc80008000000 */
[----:B------:R-:W-:Y:S02]  /*ae30*/  UIMAD UR4, UR4, UR5, URZ ;  /* 0x00000005040472a4 */ /* 0x000fe4000f8e023f */
[----:B------:R-:W-:Y:S02]  /*ae40*/  UIADD3 UR42, UR42, UR41, URZ ;  /* 0x000000292a2a7290 */ /* 0x000fe4000fffe03f */
[----:B------:R-:W-:Y:S10]  /*ae50*/  @!P0 BRA `(.L_x_10932) ;  /* 0x00000000001c8947 */ /* 0x000ff40003800000 */
[----:B------:R-:W-:-:S04]  /*ae60*/  UIADD3 UR4, UP0, UR48, UR6, URZ ;  /* 0x0000000630047290 */ /* 0x000fc8000ff1e03f */
[----:B------:R-:W-:Y:S02]  /*ae70*/  UIADD3.X UR5, UR49, UR7, URZ, UP0, !UPT ;  /* 0x0000000731057290 */ /* 0x000fe400087fe43f */
[----:B-1----:R-:W-:-:S04]  /*ae80*/  IMAD.U32 R2, RZ, RZ, UR4 ;  /* 0x00000004ff027e24 */ /* 0x002fc8000f8e00ff */
[----:B------:R-:W-:-:S05]  /*ae90*/  IMAD.U32 R3, RZ, RZ, UR5 ;  /* 0x00000005ff037e24 */ /* 0x000fca000f8e00ff */
[----:B------:R-:W2:Y:S02]  /*aea0*/  LDG.E R2, desc[UR50][R2.64] ;  /* 0x0000003202027981 */ /* 0x000ea4000c1e1900 */
[----:B--2---:R-:W-:Y:S01]  /*aeb0*/  R2UR UR4, R2 ;  /* 0x00000000020472ca */ /* 0x004fe200000e0000 */
[----:B------:R-:W-:-:S14]  /*aec0*/  BRA `(.L_x_10933) ;  /* 0x0000000000187947 */ /* 0x000fdc0003800000 */
.L_x_10932:
[----:B------:R-:W-:Y:S05]  /*aed0*/  @!P1 BRA `(.L_x_10933) ;  /* 0x0000000000149947 */ /* 0x000fea0003800000 */
[----:B-1----:R-:W2:Y:S04]  /*aee0*/  LDG.E R2, desc[UR50][R4.64] ;  /* 0x0000003204027981 */ /* 0x002ea8000c1e1900 */
[----:B------:R-:W3:Y:S01]  /*aef0*/  LDG.E R0, desc[UR50][R4.64+0x4] ;  /* 0x0000043204007981 */ /* 0x000ee2000c1e1900 */
[----:B--2---:R-:W-:Y:S02]  /*af00*/  R2UR UR5, R2 ;  /* 0x00000000020572ca */ /* 0x004fe400000e0000 */
[----:B---3--:R-:W-:-:S13]  /*af10*/  R2UR UR4, R0 ;  /* 0x00000000000472ca */ /* 0x008fda00000e0000 */
[----:B------:R-:W-:-:S12]  /*af20*/  UIADD3 UR4, -UR5, UR4, URZ ;  /* 0x0000000405047290 */ /* 0x000fd8000fffe13f */
.L_x_10933:
        /* <DEDUP_REMOVED lines=8> */
[----:B------:R-:W0:Y:S02]  /*afb0*/  S2R R0, SR_TID.X ;  /* 0x0000000000007919 */ /* 0x000e240000002100 */
[----:B0-----:R-:W-:-:S04]  /*afc0*/  LOP3.LUT R0, R0, 0x7f, RZ, 0xc0, !PT ;  /* 0x0000007f00007812 */ /* 0x001fc800078ec0ff */
[----:B------:R-:W-:-:S13]  /*afd0*/  ISETP.NE.AND P0, PT, R0, RZ, PT ;  /* 0x000000ff0000720c */ /* 0x000fda0003f05270 */
[----:B------:R-:W-:Y:S05]  /*afe0*/  @P0 BRA `(.L_x_10936) ;  /* 0x00000028005c0947 */ /* 0x000fea0003800000 */
[----:B-1----:R-:W0:Y:S01]  /*aff0*/  S2R R5, SR_LANEID ;  /* 0x0000000000057919 */ /* 0x002e220000000000 */
        /* <DEDUP_REMOVED lines=10> */
[----:B0-----:R-:W-:Y:S01]  /*b0a0*/  IADD3 R24, R0, UR43, R7 ;  /* 0x0000002b00187c10 */ /* 0x001fe2000fffe007 */
[----:B------:R-:W-:Y:S06]  /*b0b0*/  BRA `(.L_x_10936) ;  /* 0x0000002800287947 */ /* 0x000fec0003800000 */
.L_x_10935:
[----:B------:R-:W-:Y:S01]  /*b0c0*/  VIADD R0, R16, 0xe000 ;  /* 0x0000e00010007836 */ /* 0x000fe20000000000 */
[----:B------:R-:W-:Y:S04]  /*b0d0*/  BSSY B6, `(.L_x_10937) ;  /* 0x0000013000067945 */ /* 0x000fe80003800000 */
        /* <DEDUP_REMOVED lines=18> */
.L_x_10938:
[----:B------:R-:W-:Y:S05]  /*b200*/  BSYNC B6 ;  /* 0x0000000000067941 */ /* 0x000fea0003800000 */
.L_x_10937:
[----:B------:R-:W-:Y:S01]  /*b210*/  IADD3 R0, R16, 0x6000, RZ ;  /* 0x0000600010007810 */ /* 0x000fe20007ffe0ff */
[----:B------:R-:W-:Y:S01]  /*b220*/  BSSY B6, `(.L_x_10939) ;  /* 0x0000015000067945 */ /* 0x000fe20003800000 */
[----:B------:R-:W-:Y:S02]  /*b230*/  LOP3.LUT R23, R23, 0xfffffffe, RZ, 0xc0, !PT ;  /* 0xfffffffe17177812 */ /* 0x000fe400078ec0ff */
[----:B------:R-:W-:-:S13]  /*b240*/  LOP3.LUT P0, RZ, R0, 0x1bf, RZ, 0xc0, !PT ;  /* 0x000001bf00ff7812 */ /* 0x000fda000780c0ff */
[----:B------:R-:W-:Y:S01]  /*b250*/  @P0 LOP3.LUT R23, R23, 0x1, RZ, 0xfc, !PT ;  /* 0x0000000117170812 */ /* 0x000fe200078efcff */
[----:B------:R-:W-:Y:S06]  /*b260*/  @!P0 BRA `(.L_x_10940) ;  /* 0x0000000000408947 */ /* 0x000fec0003800000 */
[----:B-1----:R-:W-:Y:S01]  /*b270*/  MOV R2, 0x0 ;  /* 0x0000000000027802 */ /* 0x002fe20000000f00 */
        /* <DEDUP_REMOVED lines=8> */
[----:B------:R-:W-:-:S02]  /*b300*/  IMAD.U32 R7, RZ, RZ, UR9 ;  /* 0x00000009ff077e24 */ /* 0x000fc4000f8e00ff */
[----:B------:R-:W-:Y:S02]  /*b310*/  IMAD.U32 R10, RZ, RZ, UR4 ;  /* 0x00000004ff0a7e24 */ /* 0x000fe4000f8e00ff */
[----:B------:R-:W-:Y:S02]  /*b320*/  IMAD.U32 R11, RZ, RZ, UR5 ;  /* 0x00000005ff0b7e24 */ /* 0x000fe4000f8e00ff */
[----:B------:R-:W-:Y:S02]  /*b330*/  IMAD.MOV.U32 R8, RZ, RZ, 0x70 ;  /* 0x00000070ff087424 */ /* 0x000fe400078e00ff */
[----:B------:R-:W-:-:S07]  /*b340*/  IMAD.MOV.U32 R13, RZ, RZ, RZ ;  /* 0x000000ffff0d7224 */ /* 0x000fce00078e00ff */
[----:B------:R-:W-:-:S07]  /*b350*/  LEPC R20, `(.L_x_10940) ;  /* 0x000000001014794e */ /* 0x000fce0000000000 */
[----:B0-----:R-:W-:Y:S05]  /*b360*/  CALL.ABS.NOINC R2 ;  /* 0x0000000002007343 */ /* 0x001fea0003c00000 */
.L_x_10940:
[----:B------:R-:W-:Y:S05]  /*b370*/  BSYNC B6 ;  /* 0x0000000000067941 */ /* 0x000fea0003800000 */
.L_x_10939:
        /* <DEDUP_REMOVED lines=20> */
.L_x_10942:
[----:B------:R-:W-:Y:S05]  /*b4c0*/  BSYNC B6 ;  /* 0x0000000000067941 */ /* 0x000fea0003800000 */
.L_x_10941:
[----:B------:R-:W-:Y:S01]  /*b4d0*/  LOP3.LUT P6, RZ, R23, 0x1, RZ, 0xc0, !PT ;  /* 0x0000000117ff7812 */ /* 0x000fe200078cc0ff */
[----:B------:R-:W-:-:S12]  /*b4e0*/  BSSY B6, `(.L_x_10943) ;  /* 0x0000012000067945 */ /* 0x000fd80003800000 */
        /* <DEDUP_REMOVED lines=17> */
.L_x_10944:
[----:B------:R-:W-:Y:S05]  /*b600*/  BSYNC B6 ;  /* 0x0000000000067941 */ /* 0x000fea0003800000 */
.L_x_10943:
[----:B------:R-:W-:Y:S02]  /*b610*/  ULDC.64 UR4, c[0x0][0x9f8] ;  /* 0x00027e0000047ab9 */ /* 0x000fe40000000a00 */
[----:B------:R-:W-:-:S04]  /*b620*/  UISETP.NE.U32.AND UP0, UPT, UR4, URZ, UPT ;  /* 0x0000003f0400728c */ /* 0x000fc8000bf05070 */
[----:B------:R-:W-:-:S06]  /*b630*/  UISETP.NE.AND.EX UP0, UPT, UR5, URZ, UPT, UP0 ;  /* 0x0000003f0500728c */ /* 0x000fcc000bf05300 */
[----:B------:R-:W-:-:S05]  /*b640*/  PLOP3.LUT P0, PT, PT, PT, UP0, 0x80, 0x0 ;  /* 0x000000000000781c */ /* 0x000fca0003f0f008 */
[----:B------:R-:W-:-:S04]  /*b650*/  @UP0 UIADD3 UR4, UP1, UR48, UR4, URZ ;  /* 0x0000000430040290 */ /* 0x000fc8000ff3e03f */
[----:B------:R-:W-:Y:S02]  /*b660*/  @UP0 UIADD3.X UR5, UR49, UR5, URZ, UP1, !UPT ;  /* 0x0000000531050290 */ /* 0x000fe40008ffe43f */
[----:B-1----:R-:W-:-:S04]  /*b670*/  IMAD.U32 R2, RZ, RZ, UR4 ;  /* 0x00000004ff027e24 */ /* 0x002fc8000f8e00ff */
        /* <DEDUP_REMOVED lines=14> */
.L_x_11016:
        /* <DEDUP_REMOVED lines=10> */
.L_x_11019:
[----:B------:R-:W-:Y:S05]  /*b800*/  @!P6 BRA `(.L_x_10946) ;  /* 0x000000040038e947 */ /* 0x000fea0003800000 */
[----:B------:R-:W-:-:S04]  /*b810*/  ISETP.NE.U32.AND P0, PT, R2, RZ, PT ;  /* 0x000000ff0200720c */ /* 0x000fc80003f05070 */
[----:B------:R-:W-:-:S13]  /*b820*/  ISETP.NE.AND.EX P0, PT, R3, RZ, PT, P0 ;  /* 0x000000ff0300720c */ /* 0x000fda0003f05300 */
[----:B------:R-:W-:Y:S05]  /*b830*/  @!P0 BRA `(.L_x_10948) ;  /* 0x0000000000488947 */ /* 0x000fea0003800000 */
[----:B------:R-:W1:Y:S01]  /*b840*/  LDC R7, c[0x0][0x43c] ;  /* 0x00010f00ff077b82 */ /* 0x000e620000000800 */
[----:B------:R-:W-:Y:S01]  /*b850*/  MOV R6, R0 ;  /* 0x0000000000067202 */ /* 0x000fe20000000f00 */
[----:B------:R-:W-:Y:S02]  /*b860*/  ULDC.64 UR4, c[0x0][0x428] ;  /* 0x00010a0000047ab9 */ /* 0x000fe40000000a00 */
[----:B------:R-:W-:-:S04]  /*b870*/  IMAD R9, R26, UR4, RZ ;  /* 0x000000041a097c24 */ /* 0x000fc8000f8e02ff */
[----:B------:R-:W-:Y:S01]  /*b880*/  IMAD R9, R22, UR5, R9 ;  /* 0x0000000516097c24 */ /* 0x000fe2000f8e0209 */
[----:B-1----:R-:W-:-:S13]  /*b890*/  ISETP.NE.AND P0, PT, R7, 0x1, PT ;  /* 0x000000010700780c */ /* 0x002fda0003f05270 */
[----:B------:R-:W1:Y:S02]  /*b8a0*/  @P0 LDC.64 R4, c[0x0][0x440] ;  /* 0x00011000ff040b82 */ /* 0x000e640000000a00 */
[----:B-1----:R-:W-:-:S05]  /*b8b0*/  @P0 IMAD.HI.U32 R4, R0, R4, RZ ;  /* 0x0000000400040227 */ /* 0x002fca00078e00ff */
[----:B------:R-:W-:-:S04]  /*b8c0*/  @P0 SHF.R.U32.HI R6, RZ, R5, R4 ;  /* 0x00000005ff060219 */ /* 0x000fc80000011604 */
[--C-:B------:R-:W-:Y:S01]  /*b8d0*/  SHF.R.S32.HI R5, RZ, 0x1f, R6.reuse ;  /* 0x0000001fff057819 */ /* 0x100fe20000011406 */
[----:B------:R-:W-:-:S04]  /*b8e0*/  IMAD.MOV.U32 R4, RZ, RZ, R6 ;  /* 0x000000ffff047224 */ /* 0x000fc800078e0006 */
[----:B------:R-:W-:-:S04]  /*b8f0*/  IMAD.WIDE.U32 R4, R22, UR4, R4 ;  /* 0x0000000416047c25 */ /* 0x000fc8000f8e0004 */
[----:B------:R-:W-:Y:S01]  /*b900*/  IMAD.IADD R5, R5, 0x1, R9 ;  /* 0x0000000105057824 */ /* 0x000fe200078e0209 */
[----:B------:R-:W-:-:S04]  /*b910*/  LEA R2, P0, R4, R2, 0x2 ;  /* 0x0000000204027211 */ /* 0x000fc800078010ff */
[----:B------:R-:W-:-:S05]  /*b920*/  LEA.HI.X R3, R4, R3, R5, 0x2, P0 ;  /* 0x0000000304037211 */ /* 0x000fca00000f1405 */
[----:B------:R1:W5:Y:S01]  /*b930*/  LDG.E R17, desc[UR50][R2.64] ;  /* 0x0000003202117981 */ /* 0x000362000c1e1900 */
[----:B------:R-:W-:-:S04]  /*b940*/  IMAD.MOV R4, RZ, RZ, -R6 ;  /* 0x000000ffff047224 */ /* 0x000fc800078e0a06 */
[----:B------:R-:W-:-:S07]  /*b950*/  IMAD R0, R7, R4, R0 ;  /* 0x0000000407007224 */ /* 0x000fce00078e0200 */
.L_x_10948:
[----:B-1----:R-:W1:Y:S01]  /*b960*/  S2R R2, SR_TID.X ;  /* 0x0000000000027919 */ /* 0x002e620000002100 */
[----:B------:R-:W-:Y:S01]  /*b970*/  IMAD R5, R18, 0x8, R16 ;  /* 0x0000000812057824 */ /* 0x000fe200078e0210 */
[----:B-1----:R-:W-:Y:S02]  /*b980*/  LOP3.LUT R3, R2, 0x7f, RZ, 0xc0, !PT ;  /* 0x0000007f02037812 */ /* 0x002fe400078ec0ff */
[----:B------:R-:W-:Y:S02]  /*b990*/  SHF.L.U32 R2, R19, 0x1f, RZ ;  /* 0x0000001f13027819 */ /* 0x000fe400000006ff */
[----:B------:R-:W-:Y:S02]  /*b9a0*/  ISETP.NE.AND P1, PT, R3, RZ, PT ;  /* 0x000000ff0300720c */ /* 0x000fe40003f25270 */
[----:B------:R-:W1:Y:S02]  /*b9b0*/  SYNCS.PHASECHK.TRANS64.TRYWAIT P0, [R5+URZ+0x13280], R2 ;  /* 0x01328002050075a7 */ /* 0x000e64000800017f */
[----:B-1----:R-:W-:Y:S09]  /*b9c0*/  @!P0 BRA `(.L_x_10949) ;  /* 0x0000002c00f88947 */ /* 0x002ff20003800000 */
.L_x_11020:
        /* <DEDUP_REMOVED lines=8> */
.L_x_10950:
[----:B------:R-:W-:Y:S01]  /*ba50*/  IMAD R4, R18, 0x2800, R16 ;  /* 0x0000280012047824 */ /* 0x000fe200078e0210 */
[----:B------:R-:W-:Y:S01]  /*ba60*/  R2UR UR33, R5 ;  /* 0x00000000052172ca */ /* 0x000fe200000e0000 */
[----:B------:R-:W-:Y:S01]  /*ba70*/  IMAD.MOV.U32 R3, RZ, RZ, 0xa0 ;  /* 0x000000a0ff037424 */ /* 0x000fe200078e00ff */
[----:B-----5:R-:W-:Y:S01]  /*ba80*/  R2UR UR37, R17 ;  /* 0x00000000112572ca */ /* 0x020fe200000e0000 */
[----:B------:R-:W-:Y:S01]  /*ba90*/  UIADD3 UR4, UP0, UR52, 0x470, URZ ;  /* 0x0000047034047890 */ /* 0x000fe2000ff1e03f */
[----:B------:R-:W-:Y:S01]  /*baa0*/  R2UR UR32, R4 ;  /* 0x00000000042072ca */ /* 0x000fe200000e0000 */
[----:B------:R-:W-:Y:S01]  /*bab0*/  IMAD R0, R0, R3, UR42 ;  /* 0x0000002a00007e24 */ /* 0x000fe2000f8e0203 */
[----:B------:R-:W-:Y:S01]  /*bac0*/  UMOV UR6, 0x0 ;  /* 0x0000000000067882 */ /* 0x000fe20000000000 */
[----:B------:R-:W-:Y:S01]  /*bad0*/  UIADD3.X UR5, URZ, UR53, URZ, UP0, !UPT ;  /* 0x000000353f057290 */ /* 0x000fe200087fe43f */
[----:B------:R-:W-:Y:S02]  /*bae0*/  UMOV UR7, 0x14f00000 ;  /* 0x14f0000000077882 */ /* 0x000fe40000000000 */
[----:B------:R-:W-:Y:S01]  /*baf0*/  R2UR UR35, R0 ;  /* 0x00000000002372ca */ /* 0x000fe200000e0000 */
[----:B------:R-:W-:-:S02]  /*bb00*/  UMOV UR34, URZ ;  /* 0x0000003f00227c82 */ /* 0x000fc40008000000 */
[----:B------:R-:W-:-:S04]  /*bb10*/  UIADD3 UR33, UR33, 0x13270, URZ ;  /* 0x0001327021217890 */ /* 0x000fc8000fffe03f */
[----:B------:R-:W-:-:S09]  /*bb20*/  UIADD3 UR32, UR32, 0x6000, URZ ;  /* 0x0000600020207890 */ /* 0x000fd2000fffe03f */
[----:B------:R2:W-:Y:S01]  /*bb30*/  UTMALDG.4D [UR32], [UR4], desc[UR6] ;  /* 0x00000620040075b4 */ /* 0x0005e20008019000 */
[----:B------:R-:W3:Y:S02]  /*bb40*/  SYNCS.PHASECHK.TRANS64.TRYWAIT P0, [R5+URZ+0x13240], R2 ;  /* 0x01324002050075a7 */ /* 0x000ee4000800017f */
[----:B--23--:R-:W-:Y:S05]  /*bb50*/  @!P0 BRA `(.L_x_10951) ;  /* 0x0000002c00a88947 */ /* 0x00cfea0003800000 */
.L_x_11021:
        /* <DEDUP_REMOVED lines=8> */
.L_x_10952:
        /* <DEDUP_REMOVED lines=16> */
[----:B---3--:R-:W-:-:S04]  /*bce0*/  NOP ;  /* 0x0000000000007918 */ /* 0x008fc80000000000 */
.L_x_10946:
[----:B------:R-:W-:Y:S05]  /*bcf0*/  WARPSYNC.ALL ;  /* 0x0000000000007948 */ /* 0x000fea0003800000 */
[----:B------:R-:W-:Y:S01]  /*bd00*/  IADD3 R0, R16, 0xb000, RZ ;  /* 0x0000b00010007810 */ /* 0x000fe20007ffe0ff */
[----:B------:R-:W-:Y:S01]  /*bd10*/  USHF.R.S32.HI UR4, URZ, 0x1f, UR54 ;  /* 0x0000001f3f047899 */ /* 0x000fe20008011436 */
[----:B------:R-:W-:Y:S01]  /*bd20*/  BAR.SYNC.DEFER_BLOCKING 0x8, 0x200 ;  /* 0x0208000000007b1d */ /* 0x000fe20000010000 */
[----:B------:R-:W-:Y:S01]  /*bd30*/  USHF.R.S32.HI UR37, URZ, 0x1f, UR36 ;  /* 0x0000001f3f257899 */ /* 0x000fe20008011424 */
[----:B------:R-:W-:-:S04]  /*bd40*/  LOP3.LUT P0, RZ, R0, 0x1bf, RZ, 0xc0, !PT ;  /* 0x000001bf00ff7812 */ /* 0x000fc8000780c0ff */
        /* <DEDUP_REMOVED lines=12> */
[----:B-12---:R-:W-:Y:S01]  /*be10*/  MOV R2, 0x0 ;  /* 0x0000000000027802 */ /* 0x006fe20000000f00 */
[----:B------:R-:W-:Y:S01]  /*be20*/  ULDC.64 UR6, c[0x4][0x1c8] ;  /* 0x0100720000067ab9 */ /* 0x000fe20000000a00 */
[----:B------:R-:W-:Y:S01]  /*be30*/  ULDC.64 UR8, c[0x4][0x1d0] ;  /* 0x0100740000087ab9 */ /* 0x000fe20000000a00 */
[----:B------:R-:W-:Y:S01]  /*be40*/  ULDC.64 UR4, c[0x4][0x28] ;  /* 0x01000a0000047ab9 */ /* 0x000fe20000000a00 */
[----:B------:R-:W-:Y:S01]  /*be50*/  IMAD.U32 R4, RZ, RZ, UR6 ;  /* 0x00000006ff047e24 */ /* 0x000fe2000f8e00ff */
[----:B------:R-:W-:Y:S01]  /*be60*/  MOV R12, 0x1 ;  /* 0x00000001000c7802 */ /* 0x000fe20000000f00 */
[----:B------:R-:W1:Y:S01]  /*be70*/  LDC.64 R2, c[0x4][R2] ;  /* 0x0100000002027b82 */ /* 0x000e620000000a00 */
[----:B------:R-:W-:Y:S02]  /*be80*/  IMAD.U32 R5, RZ, RZ, UR7 ;  /* 0x00000007ff057e24 */ /* 0x000fe4000f8e00ff */
[----:B------:R-:W-:Y:S02]  /*be90*/  IMAD.U32 R6, RZ, RZ, UR8 ;  /* 0x00000008ff067e24 */ /* 0x000fe4000f8e00ff */
[----:B------:R-:W-:-:S02]  /*bea0*/  IMAD.U32 R7, RZ, RZ, UR9 ;  /* 0x00000009ff077e24 */ /* 0x000fc4000f8e00ff */
[----:B------:R-:W-:Y:S02]  /*beb0*/  IMAD.U32 R10, RZ, RZ, UR4 ;  /* 0x00000004ff0a7e24 */ /* 0x000fe4000f8e00ff */
[----:B------:R-:W-:Y:S02]  /*bec0*/  IMAD.U32 R11, RZ, RZ, UR5 ;  /* 0x00000005ff0b7e24 */ /* 0x000fe4000f8e00ff */
[----:B------:R-:W-:Y:S02]  /*bed0*/  IMAD.MOV.U32 R8, RZ, RZ, 0x70 ;  /* 0x00000070ff087424 */ /* 0x000fe400078e00ff */
[----:B------:R-:W-:-:S07]  /*bee0*/  IMAD.MOV.U32 R13, RZ, RZ, RZ ;  /* 0x000000ffff0d7224 */ /* 0x000fce00078e00ff */
[----:B0-----:R-:W-:-:S07]  /*bef0*/  LEPC R20, `(.L_x_10954) ;  /* 0x000000001014794e */ /* 0x001fce0000000000 */
[----:B-1----:R-:W-:Y:S05]  /*bf00*/  CALL.ABS.NOINC R2 ;  /* 0x0000000002007343 */ /* 0x002fea0003c00000 */
.L_x_10954:
[----:B------:R-:W-:Y:S05]  /*bf10*/  BSYNC B6 ;  /* 0x0000000000067941 */ /* 0x000fea0003800000 */
.L_x_10953:
[----:B------:R3:W5:Y:S01]  /*bf20*/  LDL R10, [R1] ;  /* 0x00000000010a7983 */ /* 0x0007620000100800 */
[----:B------:R-:W4:Y:S01]  /*bf30*/  LDC R7, c[0x0][0x448] ;  /* 0x00011200ff077b82 */ /* 0x000f220000000800 */
[----:B------:R-:W-:Y:S01]  /*bf40*/  ULDC.64 UR8, c[0x0][0x2d8] ;  /* 0x0000b60000087ab9 */ /* 0x000fe20000000a00 */
[----:B-12---:R-:W0:Y:S01]  /*bf50*/  S2R R2, SR_TID.X ;  /* 0x0000000000027919 */ /* 0x006e220000002100 */
[----:B------:R-:W-:Y:S01]  /*bf60*/  UMOV UR48, UR56 ;  /* 0x0000003800307c82 */ /* 0x000fe20008000000 */
[----:B------:R-:W-:Y:S01]  /*bf70*/  ULDC.64 UR10, c[0x0][0x280] ;  /* 0x0000a000000a7ab9 */ /* 0x000fe20000000a00 */
[----:B----4-:R-:W-:Y:S01]  /*bf80*/  ISETP.NE.AND P0, PT, R7, 0x1, PT ;  /* 0x000000010700780c */ /* 0x010fe20003f05270 */
[----:B------:R-:W-:Y:S01]  /*bf90*/  UIMAD UR6, UR37, UR8, URZ ;  /* 0x00000008250672a4 */ /* 0x000fe2000f8e023f */
[C---:B0-----:R-:W-:Y:S01]  /*bfa0*/  LOP3.LUT R20, R2.reuse, 0x7f, RZ, 0xc0, !PT ;  /* 0x0000007f02147812 */ /* 0x041fe200078ec0ff */
[----:B------:R-:W-:-:S10]  /*bfb0*/  IMAD.SHL.U32 R2, R2, 0x20, RZ ;  /* 0x0000002002027824 */ /* 0x000fd400078e00ff */
[----:B------:R-:W0:Y:S01]  /*bfc0*/  @P0 LDC R3, c[0x0][0x44c] ;  /* 0x00011300ff030b82 */ /* 0x000e220000000800 */
[----:B------:R-:W-:-:S04]  /*bfd0*/  SHF.R.U32.HI R20, RZ, 0x2, R20 ;  /* 0x00000002ff147819 */ /* 0x000fc80000011614 */
[----:B------:R-:W-:-:S03]  /*bfe0*/  LOP3.LUT R2, R20, 0x60, R2, 0xf8, !PT ;  /* 0x0000006014027812 */ /* 0x000fc600078ef802 */
[----:B------:R-:W1:Y:S01]  /*bff0*/  @P0 LDC R5, c[0x0][0x450] ;  /* 0x00011400ff050b82 */ /* 0x000e620000000800 */
[----:B------:R-:W-:Y:S01]  /*c000*/  UIMAD.WIDE.U32 UR4, UR36, UR8, UR48 ;  /* 0x00000008240472a5 */ /* 0x000fe2000f8e0030 */
[----:B------:R-:W-:Y:S01]  /*c010*/  IMAD R6, R25, 0xc0, R2 ;  /* 0x000000c019067824 */ /* 0x000fe200078e0202 */
[----:B------:R-:W-:-:S03]  /*c020*/  UIMAD UR6, UR36, UR9, UR6 ;  /* 0x00000009240672a4 */ /* 0x000fc6000f8e0206 */
[----:B------:R-:W-:Y:S01]  /*c030*/  ULDC.64 UR8, c[0x0][0x2e0] ;  /* 0x0000b80000087ab9 */ /* 0x000fe20000000a00 */
[----:B------:R-:W-:Y:S01]  /*c040*/  UIADD3 UR5, UR5, UR6, URZ ;  /* 0x0000000605057290 */ /* 0x000fe2000fffe03f */
[----:B------:R-:W2:Y:S01]  /*c050*/  @P0 LDC R9, c[0x0][0x44c] ;  /* 0x00011300ff090b82 */ /* 0x000ea20000000800 */
[----:B------:R-:W-:Y:S01]  /*c060*/  UIMAD UR6, UR47, UR8, URZ ;  /* 0x000000082f0672a4 */ /* 0x000fe2000f8e023f */
[----:B0-----:R-:W-:-:S03]  /*c070*/  @P0 IMAD.HI.U32 R0, R6, R3, RZ ;  /* 0x0000000306000227 */ /* 0x001fc600078e00ff */
[----:B------:R-:W-:Y:S01]  /*c080*/  UIMAD UR6, UR46, UR9, UR6 ;  /* 0x000000092e0672a4 */ /* 0x000fe2000f8e0206 */
[----:B------:R-:W-:Y:S01]  /*c090*/  IMAD.MOV.U32 R3, RZ, RZ, R6 ;  /* 0x000000ffff037224 */ /* 0x000fe200078e0006 */
[----:B------:R-:W-:Y:S01]  /*c0a0*/  UIMAD.WIDE.U32 UR4, UR46, UR8, UR4 ;  /* 0x000000082e0472a5 */ /* 0x000fe2000f8e0004 */
[----:B-1----:R-:W-:-:S03]  /*c0b0*/  @P0 SHF.R.U32.HI R3, RZ, R5, R0 ;  /* 0x00000005ff030219 */ /* 0x002fc60000011600 */
[----:B------:R-:W-:Y:S01]  /*c0c0*/  UIADD3 UR5, UR5, UR6, URZ ;  /* 0x0000000605057290 */ /* 0x000fe2000fffe03f */
[----:B------:R-:W-:Y:S01]  /*c0d0*/  ULDC.64 UR8, c[0x0][0x2c8] ;  /* 0x0000b20000087ab9 */ /* 0x000fe20000000a00 */
[----:B------:R-:W-:Y:S01]  /*c0e0*/  SHF.R.S32.HI R0, RZ, 0x1f, R3 ;  /* 0x0000001fff007819 */ /* 0x000fe20000011403 */
[----:B------:R-:W-:-:S04]  /*c0f0*/  ULDC.64 UR6, c[0x0][0x2d0] ;  /* 0x0000b40000067ab9 */ /* 0x000fc80000000a00 */
[----:B------:R-:W-:Y:S02]  /*c100*/  IMAD R0, R0, UR6, RZ ;  /* 0x0000000600007c24 */ /* 0x000fe4000f8e02ff */
[----:B------:R-:W-:Y:S02]  /*c110*/  IMAD.U32 R4, RZ, RZ, UR6 ;  /* 0x00000006ff047e24 */ /* 0x000fe4000f8e00ff */
[C---:B------:R-:W-:Y:S02]  /*c120*/  IMAD R5, R3.reuse, UR7, R0 ;  /* 0x0000000703057c24 */ /* 0x040fe4000f8e0200 */
[----:B------:R-:W-:Y:S02]  /*c130*/  IMAD.MOV R0, RZ, RZ, -R3 ;  /* 0x000000ffff007224 */ /* 0x000fe400078e0a03 */
[----:B------:R-:W-:-:S04]  /*c140*/  IMAD.WIDE.U32 R2, R3, R4, UR4 ;  /* 0x0000000403027e25 */ /* 0x000fc8000f8e0004 */
[----:B------:R-:W-:Y:S02]  /*c150*/  IMAD R0, R7, R0, R6 ;  /* 0x0000000007007224 */ /* 0x000fe400078e0206 */
[----:B------:R-:W-:-:S03]  /*c160*/  IMAD.IADD R3, R3, 0x1, R5 ;  /* 0x0000000103037824 */ /* 0x000fc600078e0205 */
[----:B------:R-:W-:Y:S01]  /*c170*/  SHF.R.S32.HI R5, RZ, 0x1f, R0 ;  /* 0x0000001fff057819 */ /* 0x000fe20000011400 */
[----:B------:R-:W-:-:S04]  /*c180*/  IMAD.WIDE.U32 R2, R0, UR8, R2 ;  /* 0x0000000800027c25 */ /* 0x000fc8000f8e0002 */
[----:B------:R-:W-:-:S04]  /*c190*/  IMAD R5, R5, UR8, RZ ;  /* 0x0000000805057c24 */ /* 0x000fc8000f8e02ff */
[----:B------:R-:W-:Y:S01]  /*c1a0*/  IMAD R5, R0, UR9, R5 ;  /* 0x0000000900057c24 */ /* 0x000fe2000f8e0205 */
[----:B------:R-:W-:Y:S02]  /*c1b0*/  IADD3 R0, P1, R2, UR10, RZ ;  /* 0x0000000a02007c10 */ /* 0x000fe4000ff3e0ff */
[----:B------:R-:W0:Y:S01]  /*c1c0*/  @P0 LDC R2, c[0x0][0x450] ;  /* 0x00011400ff020b82 */ /* 0x000e220000000800 */
[----:B------:R-:W-:Y:S01]  /*c1d0*/  VIADD R6, R6, 0x80 ;  /* 0x0000008006067836 */ /* 0x000fe20000000000 */
[----:B------:R-:W1:Y:S03]  /*c1e0*/  S2R R21, SR_TID.X ;  /* 0x0000000000157919 */ /* 0x000e660000002100 */
[----:B--2---:R-:W-:Y:S01]  /*c1f0*/  @P0 IMAD.HI.U32 R9, R6, R9, RZ ;  /* 0x0000000906090227 */ /* 0x004fe200078e00ff */
[----:B------:R-:W-:Y:S02]  /*c200*/  IADD3.X R5, R3, UR11, R5, P1, !PT ;  /* 0x0000000b03057c10 */ /* 0x000fe40008ffe405 */
[----:B------:R-:W-:-:S02]  /*c210*/  MOV R3, R6 ;  /* 0x0000000600037202 */ /* 0x000fc40000000f00 */
[----:B0-----:R-:W-:-:S05]  /*c220*/  @P0 SHF.R.U32.HI R3, RZ, R2, R9 ;  /* 0x00000002ff030219 */ /* 0x001fca0000011609 */
        /* <DEDUP_REMOVED lines=11> */
[----:B-1----:R-:W-:Y:S01]  /*c2e0*/  IMAD.SHL.U32 R20, R21, 0x10, RZ ;  /* 0x0000001015147824 */ /* 0x002fe200078e00ff */
[----:B------:R-:W-:Y:S01]  /*c2f0*/  IADD3 R4, P0, R2, UR10, RZ ;  /* 0x0000000a02047c10 */ /* 0x000fe2000ff1e0ff */
[----:B------:R-:W-:-:S03]  /*c300*/  IMAD R9, R6, UR9, R9 ;  /* 0x0000000906097c24 */ /* 0x000fc6000f8e0209 */
[----:B------:R-:W-:Y:S02]  /*c310*/  LOP3.LUT R20, R20, 0x30, RZ, 0xc0, !PT ;  /* 0x0000003014147812 */ /* 0x000fe400078ec0ff */
[----:B------:R-:W-:Y:S02]  /*c320*/  IADD3.X R6, R3, UR11, R9, P0, !PT ;  /* 0x0000000b03067c10 */ /* 0x000fe400087fe409 */
[----:B------:R-:W-:Y:S01]  /*c330*/  ISETP.GE.AND P0, PT, R20, UR4, PT ;  /* 0x0000000414007c0c */ /* 0x000fe2000bf06270 */
[----:B------:R-:W-:Y:S01]  /*c340*/  UMOV UR4, 0xffffffff ;  /* 0xffffffff00047882 */ /* 0x000fe20000000000 */
[----:B------:R-:W-:-:S04]  /*c350*/  LOP3.LUT R21, R21, 0x7f, RZ, 0xc0, !PT ;  /* 0x0000007f15157812 */ /* 0x000fc800078ec0ff */
[----:B------:R-:W-:Y:S01]  /*c360*/  SHF.R.U32.HI R21, RZ, 0x2, R21 ;  /* 0x00000002ff157819 */ /* 0x000fe20000011615 */
[----:B---3--:R-:W-:Y:S06]  /*c370*/  BRA.DIV UR4, `(.L_x_10955) ;  /* 0x0000002604b47947 */ /* 0x008fec000b800000 */
[----:B------:R-:W0:Y:S01]  /*c380*/  SHFL.IDX PT, R14, R0, RZ, 0x1c1f ;  /* 0x001c1fff000e7589 */ /* 0x000e2200000e0000 */
[----:B------:R-:W-:Y:S02]  /*c390*/  IMAD R27, R27, R7, RZ ;  /* 0x000000071b1b7224 */ /* 0x000fe400078e02ff */
[----:B------:R-:W-:Y:S01]  /*c3a0*/  IMAD R25, R25, 0xc0, R21 ;  /* 0x000000c019197824 */ /* 0x000fe200078e0215 */
[----:B------:R-:W1:Y:S03]  /*c3b0*/  SHFL.IDX PT, R2, R5, RZ, 0x1c1f ;  /* 0x001c1fff05027589 */ /* 0x000e6600000e0000 */
[C---:B------:R-:W-:Y:S01]  /*c3c0*/  VIADD R8, R25.reuse, 0x20 ;  /* 0x0000002019087836 */ /* 0x040fe20000000000 */
[----:B------:R-:W-:Y:S01]  /*c3d0*/  ISETP.GE.AND P1, PT, R25, R27, PT ;  /* 0x0000001b1900720c */ /* 0x000fe20003f26270 */
[----:B------:R-:W-:-:S12]  /*c3e0*/  SHFL.IDX PT, R7, R0, 0x3, 0x1c1f ;  /* 0x007c1f0000077f89 */ /* 0x000fd800000e0000 */
[----:B0-----:R-:W-:-:S05]  /*c3f0*/  @!P1 IADD3 R14, P2, R20, R14, RZ ;  /* 0x0000000e140e9210 */ /* 0x001fca0007f5e0ff */
[----:B-1----:R-:W-:Y:S02]  /*c400*/  @!P1 IMAD.X R3, RZ, RZ, R2, P2 ;  /* 0x000000ffff039224 */ /* 0x002fe400010e0602 */
[----:B------:R-:W-:Y:S02]  /*c410*/  @!P1 IMAD.MOV.U32 R2, RZ, RZ, R14 ;  /* 0x000000ffff029224 */ /* 0x000fe400078e000e */
[----:B------:R-:W0:Y:S04]  /*c420*/  SHFL.IDX PT, R14, R0, 0x1, 0x1c1f ;  /* 0x003c1f00000e7f89 */ /* 0x000e2800000e0000 */
[----:B-----5:R1:W-:Y:S01]  /*c430*/  @!P1 LDGSTS.E.BYPASS.LTC128B.128 [R10+0xb000], desc[UR50][R2.64], !P0 ;  /* 0x0b000000020a9fae */ /* 0x0203e2000c101d72 */
[----:B------:R-:W-:Y:S01]  /*c440*/  ISETP.GE.AND P1, PT, R8, R27, PT ;  /* 0x0000001b0800720c */ /* 0x000fe20003f26270 */
[----:B------:R-:W-:-:S02]  /*c450*/  VIADD R8, R25, 0x40 ;  /* 0x0000004019087836 */ /* 0x000fc40000000000 */
[----:B-1----:R-:W1:Y:S10]  /*c460*/  SHFL.IDX PT, R2, R5, 0x1, 0x1c1f ;  /* 0x003c1f0005027f89 */ /* 0x002e7400000e0000 */
[----:B0-----:R-:W-:-:S05]  /*c470*/  @!P1 IADD3 R14, P2, R20, R14, RZ ;  /* 0x0000000e140e9210 */ /* 0x001fca0007f5e0ff */
[----:B-1----:R-:W-:Y:S01]  /*c480*/  @!P1 IMAD.X R3, RZ, RZ, R2, P2 ;  /* 0x000000ffff039224 */ /* 0x002fe200010e0602 */
[----:B------:R-:W-:Y:S02]  /*c490*/  @!P1 MOV R2, R14 ;  /* 0x0000000e00029202 */ /* 0x000fe40000000f00 */
[----:B------:R-:W0:Y:S04]  /*c4a0*/  SHFL.IDX PT, R14, R0, 0x2, 0x1c1f ;  /* 0x005c1f00000e7f89 */ /* 0x000e2800000e0000 */
[----:B------:R1:W-:Y:S01]  /*c4b0*/  @!P1 LDGSTS.E.BYPASS.LTC128B.128 [R10+0xb800], desc[UR50][R2.64], !P0 ;  /* 0x0b800000020a9fae */ /* 0x0003e2000c101d72 */
[----:B------:R-:W-:Y:S01]  /*c4c0*/  ISETP.GE.AND P1, PT, R8, R27, PT ;  /* 0x0000001b0800720c */ /* 0x000fe20003f26270 */
[----:B------:R-:W-:Y:S02]  /*c4d0*/  VIADD R8, R25, 0x80 ;  /* 0x0000008019087836 */ /* 0x000fe40000000000 */
[----:B------:R-:W-:Y:S04]  /*c4e0*/  SHFL.IDX PT, R0, R6, RZ, 0x1c1f ;  /* 0x001c1fff06007589 */ /* 0x000fe800000e0000 */
[----:B-1----:R-:W1:Y:S04]  /*c4f0*/  SHFL.IDX PT, R2, R5, 0x2, 0x1c1f ;  /* 0x005c1f0005027f89 */ /* 0x002e6800000e0000 */
[----:B------:R-:W2:Y:S02]  /*c500*/  SHFL.IDX PT, R5, R5, 0x3, 0x1c1f ;  /* 0x007c1f0005057f89 */ /* 0x000ea400000e0000 */
[----:B0-----:R-:W-:-:S05]  /*c510*/  @!P1 IADD3 R14, P2, R20, R14, RZ ;  /* 0x0000000e140e9210 */ /* 0x001fca0007f5e0ff */
[----:B-1----:R-:W-:Y:S01]  /*c520*/  @!P1 IMAD.X R3, RZ, RZ, R2, P2 ;  /* 0x000000ffff039224 */ /* 0x002fe200010e0602 */
[-C--:B------:R-:W-:Y:S01]  /*c530*/  ISETP.GE.AND P2, PT, R8, R27.reuse, PT ;  /* 0x0000001b0800720c */ /* 0x080fe20003f46270 */
[----:B------:R-:W-:Y:S02]  /*c540*/  @!P1 IMAD.MOV.U32 R2, RZ, RZ, R14 ;  /* 0x000000ffff029224 */ /* 0x000fe400078e000e */
[----:B------:R-:W-:Y:S01]  /*c550*/  VIADD R8, R25, 0x60 ;  /* 0x0000006019087836 */ /* 0x000fe20000000000 */
[----:B------:R-:W0:Y:S04]  /*c560*/  SHFL.IDX PT, R14, R4, RZ, 0x1c1f ;  /* 0x001c1fff040e7589 */ /* 0x000e2800000e0000 */
[----:B------:R1:W-:Y:S01]  /*c570*/  @!P1 LDGSTS.E.BYPASS.LTC128B.128 [R10+0xc000], desc[UR50][R2.64], !P0 ;  /* 0x0c000000020a9fae */ /* 0x0003e2000c101d72 */
[----:B------:R-:W-:-:S13]  /*c580*/  ISETP.GE.AND P1, PT, R8, R27, PT ;  /* 0x0000001b0800720c */ /* 0x000fda0003f26270 */
[----:B-1----:R-:W-:-:S05]  /*c590*/  @!P1 IADD3 R2, P3, R20, R7, RZ ;  /* 0x0000000714029210 */ /* 0x002fca0007f7e0ff */
[----:B--2---:R-:W-:-:S05]  /*c5a0*/  @!P1 IMAD.X R3, RZ, RZ, R5, P3 ;  /* 0x000000ffff039224 */ /* 0x004fca00018e0605 */
[----:B------:R0:W-:Y:S02]  /*c5b0*/  @!P1 LDGSTS.E.BYPASS.LTC128B.128 [R10+0xc800], desc[UR50][R2.64], !P0 ;  /* 0x0c800000020a9fae */ /* 0x0001e4000c101d72 */
[----:B0-----:R-:W-:Y:S02]  /*c5c0*/  @!P2 IADD3 R2, P1, R20, R14, RZ ;  /* 0x0000000e1402a210 */ /* 0x001fe40007f3e0ff */
[----:B------:R0:W1:Y:S03]  /*c5d0*/  SHFL.IDX PT, R14, R4, 0x1, 0x1c1f ;  /* 0x003c1f00040e7f89 */ /* 0x00006600000e0000 */
[----:B------:R-:W-:Y:S02]  /*c5e0*/  @!P2 IMAD.X R3, RZ, RZ, R0, P1 ;  /* 0x000000ffff03a224 */ /* 0x000fe400008e0600 */
[----:B------:R0:W2:Y:S04]  /*c5f0*/  SHFL.IDX PT, R0, R6, 0x1, 0x1c1f ;  /* 0x003c1f0006007f89 */ /* 0x0000a800000e0000 */
[----:B------:R0:W-:Y:S02]  /*c600*/  @!P2 LDGSTS.E.BYPASS.LTC128B.128 [R10+0xd000], desc[UR50][R2.64], !P0 ;  /* 0x0d000000020aafae */ /* 0x0001e4000c101d72 */
.L_x_11034:
[----:B0-----:R-:W-:-:S04]  /*c610*/  IADD3 R2, R25, 0xa0, RZ ;  /* 0x000000a019027810 */ /* 0x001fc80007ffe0ff */
[----:B------:R-:W-:-:S13]  /*c620*/  ISETP.GE.AND P1, PT, R2, R27, PT ;  /* 0x0000001b0200720c */ /* 0x000fda0003f26270 */
[----:B-1----:R-:W-:-:S05]  /*c630*/  @!P1 IADD3 R2, P2, R20, R14, RZ ;  /* 0x0000000e14029210 */ /* 0x002fca0007f5e0ff */
[----:B--2---:R-:W-:-:S05]  /*c640*/  @!P1 IMAD.X R3, RZ, RZ, R0, P2 ;  /* 0x000000ffff039224 */ /* 0x004fca00010e0600 */
[----:B------:R-:W-:Y:S01]  /*c650*/  @!PT LDS RZ, [RZ] ;  /* 0x00000000fffff984 */ /* 0x000fe20000000800 */
[----:B------:R-:W-:Y:S01]  /*c660*/  @!PT LDS RZ, [RZ] ;  /* 0x00000000fffff984 */ /* 0x000fe20000000800 */
[----:B------:R-:W-:Y:S01]  /*c670*/  @!PT LDS RZ, [RZ] ;  /* 0x00000000fffff984 */ /* 0x000fe20000000800 */
[----:B------:R0:W-:Y:S01]  /*c680*/  @!P1 LDGSTS.E.BYPASS.LTC128B.128 [R10+0xd800], desc[UR50][R2.64], !P0 ;  /* 0x0d800000020a9fae */ /* 0x0001e2000c101d72 */
[----:B------:R-:W-:Y:S01]  /*c690*/  PLOP3.LUT P0, PT, PT, PT, PT, 0x80, 0x0 ;  /* 0x000000000000781c */ /* 0x000fe20003f0f070 */
[----:B------:R-:W-:-:S12]  /*c6a0*/  NOP ;  /* 0x0000000000007918 */ /* 0x000fd80000000000 */
.L_x_10956:
        /* <DEDUP_REMOVED lines=18> */
.L_x_11035:
[----:B------:R-:W-:Y:S05]  /*c7d0*/  BSYNC B0 ;  /* 0x0000000000007941 */ /* 0x000fea0003800000 */
.L_x_10957:
[----:B------:R-:W-:-:S06]  /*c7e0*/  UISETP.GE.AND UP0, UPT, UR41, 0xa1, UPT ;  /* 0x000000a12900788c */ /* 0x000fcc000bf06270 */
[----:B------:R-:W-:-:S13]  /*c7f0*/  PLOP3.LUT P0, PT, PT, PT, UP0, 0x80, 0x0 ;  /* 0x000000000000781c */ /* 0x000fda0003f0f008 */
[----:B------:R-:W-:Y:S05]  /*c800*/  @!P0 BRA `(.L_x_10959) ;  /* 0x0000000800ec8947 */ /* 0x000fea0003800000 */
[----:B------:R-:W-:Y:S01]  /*c810*/  UIADD3 UR4, UR39, -0x2, URZ ;  /* 0xfffffffe27047890 */ /* 0x000fe2000fffe03f */
[----:B------:R-:W-:Y:S02]  /*c820*/  IMAD.MOV.U32 R6, RZ, RZ, R19 ;  /* 0x000000ffff067224 */ /* 0x000fe400078e0013 */
[----:B------:R-:W-:-:S03]  /*c830*/  IMAD.MOV.U32 R7, RZ, RZ, R18 ;  /* 0x000000ffff077224 */ /* 0x000fc600078e0012 */
[----:B------:R-:W-:-:S07]  /*c840*/  IMAD.U32 R0, RZ, RZ, UR4 ;  /* 0x00000004ff007e24 */ /* 0x000fce000f8e00ff */
.L_x_10979:
        /* <DEDUP_REMOVED lines=8> */
[----:B0-----:R-:W-:Y:S06]  /*c8d0*/  @!P1 BRA `(.L_x_10961) ;  /* 0x0000000400889947 */ /* 0x001fec0003800000 */
[----:B------:R-:W-:Y:S01]  /*c8e0*/  ULDC.64 UR4, c[0x0][0x418] ;  /* 0x0001060000047ab9 */ /* 0x000fe20000000a00 */
[----:B------:R-:W-:Y:S02]  /*c8f0*/  MOV R8, R0 ;  /* 0x0000000000087202 */ /* 0x000fe40000000f00 */
[----:B------:R-:W-:-:S04]  /*c900*/  ISETP.NE.U32.AND P0, PT, RZ, UR4, PT ;  /* 0x00000004ff007c0c */ /* 0x000fc8000bf05070 */
[----:B------:R-:W-:-:S13]  /*c910*/  ISETP.NE.AND.EX P0, PT, RZ, UR5, PT, P0 ;  /* 0x00000005ff007c0c */ /* 0x000fda000bf05300 */
[----:B------:R-:W-:Y:S05]  /*c920*/  @!P0 BRA `(.L_x_10962) ;  /* 0x0000000000488947 */ /* 0x000fea0003800000 */
[----:B------:R-:W1:Y:S01]  /*c930*/  LDC R8, c[0x0][0x43c] ;  /* 0x00010f00ff087b82 */ /* 0x000e620000000800 */
[----:B------:R-:W-:Y:S01]  /*c940*/  IMAD.MOV.U32 R9, RZ, RZ, R0 ;  /* 0x000000ffff097224 */ /* 0x000fe200078e0000 */
[----:B------:R-:W-:Y:S02]  /*c950*/  ULDC.64 UR6, c[0x0][0x428] ;  /* 0x00010a0000067ab9 */ /* 0x000fe40000000a00 */
[----:B------:R-:W-:-:S04]  /*c960*/  IMAD R5, R26, UR6, RZ ;  /* 0x000000061a057c24 */ /* 0x000fc8000f8e02ff */
[----:B------:R-:W-:Y:S01]  /*c970*/  IMAD R5, R22, UR7, R5 ;  /* 0x0000000716057c24 */ /* 0x000fe2000f8e0205 */
[----:B-1----:R-:W-:-:S13]  /*c980*/  ISETP.NE.AND P0, PT, R8, 0x1, PT ;  /* 0x000000010800780c */ /* 0x002fda0003f05270 */
[----:B0-----:R-:W0:Y:S02]  /*c990*/  @P0 LDC.64 R2, c[0x0][0x440] ;  /* 0x00011000ff020b82 */ /* 0x001e240000000a00 */
[----:B0-----:R-:W-:-:S05]  /*c9a0*/  @P0 IMAD.HI.U32 R2, R0, R2, RZ ;  /* 0x0000000200020227 */ /* 0x001fca00078e00ff */
[----:B------:R-:W-:-:S04]  /*c9b0*/  @P0 SHF.R.U32.HI R9, RZ, R3, R2 ;  /* 0x00000003ff090219 */ /* 0x000fc80000011602 */
[--C-:B------:R-:W-:Y:S01]  /*c9c0*/  SHF.R.S32.HI R3, RZ, 0x1f, R9.reuse ;  /* 0x0000001fff037819 */ /* 0x100fe20000011409 */
[----:B------:R-:W-:-:S04]  /*c9d0*/  IMAD.MOV.U32 R2, RZ, RZ, R9 ;  /* 0x000000ffff027224 */ /* 0x000fc800078e0009 */
[----:B------:R-:W-:-:S04]  /*c9e0*/  IMAD.WIDE.U32 R2, R22, UR6, R2 ;  /* 0x0000000616027c25 */ /* 0x000fc8000f8e0002 */
[----:B------:R-:W-:Y:S01]  /*c9f0*/  IMAD.IADD R3, R5, 0x1, R3 ;  /* 0x0000000105037824 */ /* 0x000fe200078e0203 */
[----:B------:R-:W-:-:S04]  /*ca00*/  LEA R4, P0, R2, UR4, 0x2 ;  /* 0x0000000402047c11 */ /* 0x000fc8000f8010ff */
[----:B------:R-:W-:-:S05]  /*ca10*/  LEA.HI.X R5, R2, UR5, R3, 0x2, P0 ;  /* 0x0000000502057c11 */ /* 0x000fca00080f1403 */
[----:B------:R1:W5:Y:S01]  /*ca20*/  LDG.E R17, desc[UR50][R4.64] ;  /* 0x0000003204117981 */ /* 0x000362000c1e1900 */
[----:B------:R-:W-:-:S04]  /*ca30*/  IMAD.MOV R3, RZ, RZ, -R9 ;  /* 0x000000ffff037224 */ /* 0x000fc800078e0a09 */
[----:B------:R-:W-:-:S07]  /*ca40*/  IMAD R8, R8, R3, R0 ;  /* 0x0000000308087224 */ /* 0x000fce00078e0200 */
.L_x_10962:
        /* <DEDUP_REMOVED lines=8> */
.L_x_11036:
[----:B------:R-:W-:Y:S05]  /*cad0*/  BSYNC B1 ;  /* 0x0000000000017941 */ /* 0x000fea0003800000 */
.L_x_10963:
[----:B------:R-:W-:Y:S04]  /*cae0*/  BSSY B1, `(.L_x_10965) ;  /* 0x0000009000017945 */ /* 0x000fe80003800000 */
[----:B------:R-:W-:Y:S05]  /*caf0*/  @P1 BRA `(.L_x_10966) ;  /* 0x00000000001c1947 */ /* 0x000fea0003800000 */
[----:B------:R-:W1:Y:S01]  /*cb00*/  S2R R2, SR_TID.X ;  /* 0x0000000000027919 */ /* 0x000e620000002100 */
[----:B------:R-:W-:-:S04]  /*cb10*/  IMAD.MOV.U32 R5, RZ, RZ, 0x2800 ;  /* 0x00002800ff057424 */ /* 0x000fc800078e00ff */
[----:B------:R2:W-:Y:S01]  /*cb20*/  SYNCS.ARRIVE.TRANS64 RZ, [R4+URZ+0x13270], R5 ;  /* 0x0132700504ff79a7 */ /* 0x0005e2000800003f */
[----:B-1----:R-:W-:-:S04]  /*cb30*/  LOP3.LUT R2, R2, 0x1f, RZ, 0xc0, !PT ;  /* 0x0000001f02027812 */ /* 0x002fc800078ec0ff */
[----:B------:R-:W-:-:S13]  /*cb40*/  ISETP.NE.AND P0, PT, R2, RZ, PT ;  /* 0x000000ff0200720c */ /* 0x000fda0003f05270 */
[----:B--2---:R-:W-:Y:S05]  /*cb50*/  @!P0 BRA `(.L_x_10966) ;  /* 0x0000000000048947 */ /* 0x004fea0003800000 */
[----:B------:R-:W-:Y:S01]  /*cb60*/  BPT.TRAP 0x1 ;  /* 0x000000040000795c */ /* 0x000fe20000300000 */
.L_x_10966:
[----:B------:R-:W-:Y:S05]  /*cb70*/  BSYNC B1 ;  /* 0x0000000000017941 */ /* 0x000fea0003800000 */
.L_x_10965:
[----:B------:R-:W-:Y:S01]  /*cb80*/  MOV R10, RZ ;  /* 0x000000ff000a7202 */ /* 0x000fe20000000f00 */
[----:B------:R-:W-:Y:S01]  /*cb90*/  IMAD.MOV.U32 R5, RZ, RZ, 0xa0 ;  /* 0x000000a0ff057424 */ /* 0x000fe200078e00ff */
[----:B------:R-:W-:Y:S01]  /*cba0*/  UIADD3 UR4, UP0, UR52, 0x470, URZ ;  /* 0x0000047034047890 */ /* 0x000fe2000ff1e03f */
[----:B------:R-:W-:Y:S01]  /*cbb0*/  PLOP3.LUT P0, PT, PT, PT, PT, 0x80, 0x0 ;  /* 0x000000000000781c */ /* 0x000fe20003f0f070 */
[----:B------:R-:W-:Y:S01]  /*cbc0*/  VIADD R9, R4, 0x13270 ;  /* 0x0001327004097836 */ /* 0x000fe20000000000 */
[----:B------:R-:W-:Y:S01]  /*cbd0*/  R2UR UR10, R10 ;  /* 0x000000000a0a72ca */ /* 0x000fe200000e0000 */
[----:B------:R-:W-:Y:S01]  /*cbe0*/  IMAD R5, R8, R5, UR42 ;  /* 0x0000002a08057e24 */ /* 0x000fe2000f8e0205 */
[----:B------:R-:W-:Y:S01]  /*cbf0*/  UIADD3.X UR5, URZ, UR53, URZ, UP0, !UPT ;  /* 0x000000353f057290 */ /* 0x000fe200087fe43f */
[----:B------:R-:W-:Y:S01]  /*cc00*/  IMAD R8, R18, 0x2800, R16 ;  /* 0x0000280012087824 */ /* 0x000fe200078e0210 */
[----:B------:R-:W-:Y:S01]  /*cc10*/  UMOV UR6, 0x0 ;  /* 0x0000000000067882 */ /* 0x000fe20000000000 */
[----:B------:R-:W-:-:S02]  /*cc20*/  UMOV UR7, 0x14f00000 ;  /* 0x14f0000000077882 */ /* 0x000fc40000000000 */
[----:B------:R-:W-:-:S08]  /*cc30*/  VIADD R2, R8, 0x6000 ;  /* 0x0000600008027836 */ /* 0x000fd00000000000 */
.L_x_10967:
        /* <DEDUP_REMOVED lines=13> */
.L_x_11037:
[----:B------:R-:W-:Y:S05]  /*cd10*/  BSYNC B1 ;  /* 0x0000000000017941 */ /* 0x000fea0003800000 */
.L_x_10968:
[----:B------:R-:W-:Y:S01]  /*cd20*/  BSSY B1, `(.L_x_10970) ;  /* 0x000000b000017945 */ /* 0x000fe20003800000 */
[----:B------:R-:W-:Y:S02]  /*cd30*/  IMAD.MOV.U32 R2, RZ, RZ, 0x0 ;  /* 0x00000000ff027424 */ /* 0x000fe400078e00ff */
[----:B01----:R-:W-:Y:S01]  /*cd40*/  IMAD.MOV.U32 R3, RZ, RZ, 0x14f00000 ;  /* 0x14f00000ff037424 */ /* 0x003fe200078e00ff */
        /* <DEDUP_REMOVED lines=8> */
.L_x_10971:
[----:B------:R-:W-:Y:S05]  /*cdd0*/  BSYNC B1 ;  /* 0x0000000000017941 */ /* 0x000fea0003800000 */
.L_x_10970:
        /* <DEDUP_REMOVED lines=8> */
.L_x_10972:
        /* <DEDUP_REMOVED lines=10> */
.L_x_10961:
[----:B------:R-:W-:Y:S05]  /*cf00*/  BSYNC B0 ;  /* 0x0000000000007941 */ /* 0x000fea0003800000 */
.L_x_10960:
[----:B------:R-:W-:-:S06]  /*cf10*/  UISETP.NE.AND UP0, UPT, UR38, 0x3, UPT ;  /* 0x000000032600788c */ /* 0x000fcc000bf05270 */
[----:B------:R-:W-:-:S13]  /*cf20*/  PLOP3.LUT P0, PT, PT, PT, UP0, 0x80, 0x0 ;  /* 0x000000000000781c */ /* 0x000fda0003f0f008 */
[----:B------:R-:W-:Y:S05]  /*cf30*/  @!P0 BRA `(.L_x_10973) ;  /* 0x0000000000048947 */ /* 0x000fea0003800000 */
[----:B------:R-:W-:Y:S01]  /*cf40*/  BPT.TRAP 0x1 ;  /* 0x000000040000795c */ /* 0x000fe20000300000 */
.L_x_10973:
[----:B------:R-:W-:Y:S01]  /*cf50*/  LOP3.LUT R2, R6, 0x1, RZ, 0x3c, !PT ;  /* 0x0000000106027812 */ /* 0x000fe200078e3cff */
[----:B------:R-:W-:Y:S01]  /*cf60*/  IMAD.U32 R4, RZ, RZ, UR44 ;  /* 0x0000002cff047e24 */ /* 0x000fe2000f8e00ff */
[----:B0-----:R-:W-:Y:S01]  /*cf70*/  LEA R3, R7, R16, 0x3 ;  /* 0x0000001007037211 */ /* 0x001fe200078e18ff */
[----:B------:R-:W-:Y:S01]  /*cf80*/  BSSY B0, `(.L_x_10974) ;  /* 0x0000005000007945 */ /* 0x000fe20003800000 */
[----:B------:R-:W-:Y:S02]  /*cf90*/  SHF.L.U32 R2, R2, 0x1f, RZ ;  /* 0x0000001f02027819 */ /* 0x000fe400000006ff */
[----:B------:R-:W-:Y:S02]  /*cfa0*/  ISETP.NE.AND P1, PT, R4, 0x3, PT ;  /* 0x000000030400780c */ /* 0x000fe40003f25270 */
[----:B------:R-:W0:Y:S02]  /*cfb0*/  SYNCS.PHASECHK.TRANS64.TRYWAIT P0, [R3+URZ+0x13270], R2 ;  /* 0x01327002030075a7 */ /* 0x000e24000800017f */
[----:B0-----:R-:W-:Y:S09]  /*cfc0*/  @!P0 BRA `(.L_x_10975) ;  /* 0x00000020008c8947 */ /* 0x001ff20003800000 */
.L_x_11038:
[----:B------:R-:W-:Y:S05]  /*cfd0*/  BSYNC B0 ;  /* 0x0000000000007941 */ /* 0x000fea0003800000 */
.L_x_10974:
[----:B------:R-:W-:Y:S05]  /*cfe0*/  @!P1 BRA `(.L_x_10976) ;  /* 0x0000000000049947 */ /* 0x000fea0003800000 */
[----:B------:R-:W-:Y:S01]  /*cff0*/  BPT.TRAP 0x1 ;  /* 0x000000040000795c */ /* 0x000fe20000300000 */
.L_x_10976:
[----:B0-----:R-:W-:Y:S01]  /*d000*/  SHF.L.U32 R2, R6, 0x1f, RZ ;  /* 0x0000001f06027819 */ /* 0x001fe200000006ff */
[----:B------:R-:W-:-:S03]  /*d010*/  IMAD R10, R7, 0x2800, RZ ;  /* 0x00002800070a7824 */ /* 0x000fc600078e02ff */
[----:B------:R-:W0:Y:S02]  /*d020*/  SYNCS.PHASECHK.TRANS64.TRYWAIT P0, [R3+URZ+0x13260], R2 ;  /* 0x01326002030075a7 */ /* 0x000e24000800017f */
[----:B0-----:R-:W-:Y:S05]  /*d030*/  @!P0 BRA `(.L_x_10977) ;  /* 0x0000002000848947 */ /* 0x001fea0003800000 */
.L_x_11039:
[----:B------:R-:W-:Y:S01]  /*d040*/  LOP3.LUT R5, R10, R29, RZ, 0xfc, !PT ;  /* 0x0000001d0a057212 */ /* 0x000fe200078efcff */
[----:B------:R-:W-:Y:S05]  /*d050*/  WARPSYNC.ALL ;  /* 0x0000000000007948 */ /* 0x000fea0003800000 */
[----:B0-----:R-:W-:-:S05]  /*d060*/  IMAD.IADD R2, R16, 0x1, R5 ;  /* 0x0000000110027824 */ /* 0x001fca00078e0205 */
[----:B------:R-:W0:Y:S02]  /*d070*/  LDSM.16.MT88.4 R4, [R2+0x6000] ;  /* 0x006000000204783b */ /* 0x000e240000004200 */
[C-C-:B0-----:R-:W-:Y:S02]  /*d080*/  PRMT R8, R4.reuse, 0x6420, R5.reuse ;  /* 0x0000642004087816 */ /* 0x141fe40000000005 */
[----:B------:R-:W-:Y:S02]  /*d090*/  PRMT R9, R4, 0x7531, R5 ;  /* 0x0000753104097816 */ /* 0x000fe40000000005 */
[----:B------:R-:W-:Y:S02]  /*d0a0*/  LOP3.LUT R5, R10, R28, RZ, 0xfc, !PT ;  /* 0x0000001c0a057212 */ /* 0x000fe400078efcff */
[C-C-:B------:R-:W-:Y:S02]  /*d0b0*/  PRMT R10, R6.reuse, 0x6420, R7.reuse ;  /* 0x00006420060a7816 */ /* 0x140fe40000000007 */
[----:B------:R-:W-:Y:S01]  /*d0c0*/  PRMT R11, R6, 0x7531, R7 ;  /* 0x00007531060b7816 */ /* 0x000fe20000000007 */
[----:B------:R-:W-:-:S05]  /*d0d0*/  IMAD.IADD R12, R16, 0x1, R5 ;  /* 0x00000001100c7824 */ /* 0x000fca00078e0205 */
[----:B------:R-:W-:Y:S04]  /*d0e0*/  STSM.16.M88.4 [R12+0x1000], R8 ;  /* 0x001000080c007844 */ /* 0x000fe80000000200 */
[----:B------:R-:W0:Y:S02]  /*d0f0*/  LDSM.16.MT88.4 R4, [R2+0x6800] ;  /* 0x006800000204783b */ /* 0x000e240000004200 */
        /* <DEDUP_REMOVED lines=31> */
.L_x_10978:
[----:B------:R-:W2:Y:S01]  /*d2f0*/  S2R R2, SR_TID.X ;  /* 0x0000000000027919 */ /* 0x000ea20000002100 */
[----:B-1----:R1:W-:Y:S01]  /*d300*/  SYNCS.ARRIVE.TRANS64.A1T0 RZ, [R3+URZ+0x13250], RZ ;  /* 0x013250ff03ff79a7 */ /* 0x0023e2000810003f */
[----:B------:R-:W-:Y:S02]  /*d310*/  IMAD.MOV.U32 R6, RZ, RZ, R19 ;  /* 0x000000ffff067224 */ /* 0x000fe400078e0013 */
[----:B------:R-:W-:Y:S01]  /*d320*/  IMAD.MOV.U32 R7, RZ, RZ, R18 ;  /* 0x000000ffff077224 */ /* 0x000fe200078e0012 */
[----:B--2---:R-:W-:Y:S01]  /*d330*/  LOP3.LUT R2, R2, 0x7f, RZ, 0xc0, !PT ;  /* 0x0000007f02027812 */ /* 0x004fe200078ec0ff */
[----:B------:R-:W-:Y:S03]  /*d340*/  BAR.SYNC.DEFER_BLOCKING 0x2, 0x80 ;  /* 0x0082000000007b1d */ /* 0x000fe60000010000 */
[----:B------:R-:W-:-:S13]  /*d350*/  ISETP.NE.AND P0, PT, R2, RZ, PT ;  /* 0x000000ff0200720c */ /* 0x000fda0003f05270 */
[----:B------:R-:W-:-:S05]  /*d360*/  @!P0 VIADD R2, R3, 0x13280 ;  /* 0x0001328003028836 */ /* 0x000fca0000000000 */
[----:B------:R-:W-:-:S04]  /*d370*/  @!P0 PRMT R2, RZ, 0x654, R2 ;  /* 0x00000654ff028816 */ /* 0x000fc80000000002 */
[----:B------:R1:W-:Y:S01]  /*d380*/  @!P0 SYNCS.ARRIVE.TRANS64.RED.A1T0 RZ, [R2+URZ], RZ ;  /* 0x000000ff02ff89a7 */ /* 0x0003e2000810043f */
[C---:B------:R-:W-:Y:S01]  /*d390*/  ISETP.GT.AND P0, PT, R0.reuse, RZ, PT ;  /* 0x000000ff0000720c */ /* 0x040fe20003f04270 */
[----:B------:R-:W-:-:S12]  /*d3a0*/  VIADD R0, R0, 0xffffffff ;  /* 0xffffffff00007836 */ /* 0x000fd80000000000 */
[----:B-1----:R-:W-:Y:S05]  /*d3b0*/  @P0 BRA `(.L_x_10979) ;  /* 0xfffffff400240947 */ /* 0x002fea000383ffff */
.L_x_10959:
[----:B------:R-:W1:Y:S01]  /*d3c0*/  S2R R2, SR_TID.X ;  /* 0x0000000000027919 */ /* 0x000e620000002100 */
[----:B------:R-:W-:Y:S01]  /*d3d0*/  BSSY B0, `(.L_x_10980) ;  /* 0x0000010000007945 */ /* 0x000fe20003800000 */
[----:B-1----:R-:W-:-:S04]  /*d3e0*/  LOP3.LUT R2, R2, 0x7f, RZ, 0xc0, !PT ;  /* 0x0000007f02027812 */ /* 0x002fc800078ec0ff */
[----:B------:R-:W-:-:S13]  /*d3f0*/  ISETP.NE.AND P0, PT, R2, RZ, PT ;  /* 0x000000ff0200720c */ /* 0x000fda0003f05270 */
[----:B------:R-:W-:Y:S05]  /*d400*/  @P0 BRA `(.L_x_10981) ;  /* 0x0000000000300947 */ /* 0x000fea0003800000 */
[----:B------:R-:W1:Y:S01]  /*d410*/  S2R R5, SR_LANEID ;  /* 0x0000000000057919 */ /* 0x000e620000000000 */
[----:B------:R-:W-:Y:S01]  /*d420*/  VOTEU.ANY UR4, UPT, PT ;  /* 0x0000000000047886 */ /* 0x000fe200038e0100 */
[----:B0-----:R-:W0:Y:S01]  /*d430*/  LDC.64 R2, c[0x0][0xc60] ;  /* 0x00031800ff027b82 */ /* 0x001e220000000a00 */
[----:B------:R-:W1:Y:S02]  /*d440*/  FLO.U32 R0, UR4 ;  /* 0x0000000400007d00 */ /* 0x000e6400080e0000 */
[----:B-1----:R-:W-:-:S06]  /*d450*/  ISETP.EQ.U32.AND P1, PT, R0, R5, PT ;  /* 0x000000050000720c */ /* 0x002fcc0003f22070 */
[----:B------:R-:W0:Y:S07]  /*d460*/  POPC R5, UR4 ;  /* 0x0000000400057d09 */ /* 0x000e2e0008000000 */
[----:B0-----:R-:W2:Y:S01]  /*d470*/  @P1 ATOMG.E.ADD.STRONG.GPU PT, R3, desc[UR50][R2.64], R5 ;  /* 0x00000005020319a8 */ /* 0x001ea200081ee1f2 */
[----:B------:R-:W0:Y:S02]  /*d480*/  S2R R4, SR_LTMASK ;  /* 0x0000000000047919 */ /* 0x000e240000003900 */
[----:B0-----:R-:W-:-:S04]  /*d490*/  LOP3.LUT R4, R4, UR4, RZ, 0xc0, !PT ;  /* 0x0000000404047c12 */ /* 0x001fc8000f8ec0ff */
[----:B------:R-:W0:Y:S01]  /*d4a0*/  POPC R7, R4 ;  /* 0x0000000400077309 */ /* 0x000e220000000000 */
[----:B--2---:R-:W0:Y:S02]  /*d4b0*/  SHFL.IDX PT, R0, R3, R0, 0x1f ;  /* 0x00001f0003007589 */ /* 0x004e2400000e0000 */
[----:B0-----:R-:W-:-:S07]  /*d4c0*/  IADD3 R24, R0, UR43, R7 ;  /* 0x0000002b00187c10 */ /* 0x001fce000fffe007 */
.L_x_10981:
[----:B------:R-:W-:Y:S05]  /*d4d0*/  BSYNC B0 ;  /* 0x0000000000007941 */ /* 0x000fea0003800000 */
.L_x_10980:
[----:B------:R-:W-:-:S06]  /*d4e0*/  UISETP.NE.AND UP0, UPT, UR38, 0x3, UPT ;  /* 0x000000032600788c */ /* 0x000fcc000bf05270 */
[----:B------:R-:W-:-:S13]  /*d4f0*/  PLOP3.LUT P1, PT, PT, PT, UP0, 0x80, 0x0 ;  /* 0x000000000000781c */ /* 0x000fda0003f2f008 */
[----:B------:R-:W-:Y:S05]  /*d500*/  @!P1 BRA `(.L_x_10982) ;  /* 0x0000000000049947 */ /* 0x000fea0003800000 */
[----:B------:R-:W-:Y:S01]  /*d510*/  BPT.TRAP 0x1 ;  /* 0x000000040000795c */ /* 0x000fe20000300000 */
.L_x_10982:
[----:B0-----:R-:W-:Y:S01]  /*d520*/  LOP3.LUT R3, R19, 0x1, RZ, 0x3c, !PT ;  /* 0x0000000113037812 */ /* 0x001fe200078e3cff */
[----:B------:R-:W-:Y:S01]  /*d530*/  IMAD.U32 R0, RZ, RZ, UR44 ;  /* 0x0000002cff007e24 */ /* 0x000fe2000f8e00ff */
[----:B------:R-:W-:Y:S01]  /*d540*/  LEA R2, R18, R16, 0x3 ;  /* 0x0000001012027211 */ /* 0x000fe200078e18ff */
[----:B------:R-:W-:Y:S01]  /*d550*/  BSSY B0, `(.L_x_10983) ;  /* 0x0000005000007945 */ /* 0x000fe20003800000 */
[----:B------:R-:W-:Y:S02]  /*d560*/  SHF.L.U32 R3, R3, 0x1f, RZ ;  /* 0x0000001f03037819 */ /* 0x000fe400000006ff */
[----:B------:R-:W-:Y:S02]  /*d570*/  ISETP.NE.AND P2, PT, R0, 0x3, PT ;  /* 0x000000030000780c */ /* 0x000fe40003f45270 */
[----:B------:R-:W0:Y:S02]  /*d580*/  SYNCS.PHASECHK.TRANS64.TRYWAIT P1, [R2+URZ+0x13270], R3 ;  /* 0x01327003020075a7 */ /* 0x000e24000802017f */
[----:B0-----:R-:W-:Y:S09]  /*d590*/  @!P1 BRA `(.L_x_10984) ;  /* 0x0000001c00409947 */ /* 0x001ff20003800000 */
.L_x_11040:
[----:B------:R-:W-:Y:S05]  /*d5a0*/  BSYNC B0 ;  /* 0x0000000000007941 */ /* 0x000fea0003800000 */
.L_x_10983:
[----:B------:R-:W-:Y:S05]  /*d5b0*/  @!P2 BRA `(.L_x_10985) ;  /* 0x000000000004a947 */ /* 0x000fea0003800000 */
[----:B------:R-:W-:Y:S01]  /*d5c0*/  BPT.TRAP 0x1 ;  /* 0x000000040000795c */ /* 0x000fe20000300000 */
.L_x_10985:
[----:B------:R-:W-:Y:S01]  /*d5d0*/  SHF.L.U32 R5, R19, 0x1f, RZ ;  /* 0x0000001f13057819 */ /* 0x000fe200000006ff */
[----:B0-----:R-:W-:-:S03]  /*d5e0*/  IMAD R3, R18, 0x2800, RZ ;  /* 0x0000280012037824 */ /* 0x001fc600078e02ff */
[----:B------:R-:W0:Y:S02]  /*d5f0*/  SYNCS.PHASECHK.TRANS64.TRYWAIT P1, [R2+URZ+0x13260], R5 ;  /* 0x01326005020075a7 */ /* 0x000e24000802017f */
[----:B0-----:R-:W-:Y:S05]  /*d600*/  @!P1 BRA `(.L_x_10986) ;  /* 0x0000001c00389947 */ /* 0x001fea0003800000 */
.L_x_11041:
[C---:B0-----:R-:W-:Y:S01]  /*d610*/  LOP3.LUT R5, R3.reuse, R29, RZ, 0xfc, !PT ;  /* 0x0000001d03057212 */ /* 0x041fe200078efcff */
[----:B------:R-:W-:Y:S05]  /*d620*/  WARPSYNC.ALL ;  /* 0x0000000000007948 */ /* 0x000fea0003800000 */
[----:B------:R-:W-:Y:S01]  /*d630*/  IMAD.IADD R0, R16, 0x1, R5 ;  /* 0x0000000110007824 */ /* 0x000fe200078e0205 */
[----:B------:R-:W-:-:S04]  /*d640*/  LOP3.LUT R3, R3, R28, RZ, 0xfc, !PT ;  /* 0x0000001c03037212 */ /* 0x000fc800078efcff */
[----:B------:R-:W0:Y:S01]  /*d650*/  LDSM.16.MT88.4 R4, [R0+0x6000] ;  /* 0x006000000004783b */ /* 0x000e220000004200 */
        /* <DEDUP_REMOVED lines=38> */
.L_x_10987:
[----:B-1----:R-:W-:Y:S01]  /*d8c0*/  SYNCS.ARRIVE.TRANS64.A1T0 RZ, [R2+URZ+0x13250], RZ ;  /* 0x013250ff02ff79a7 */ /* 0x002fe2000810003f */
[----:B------:R-:W-:Y:S02]  /*d8d0*/  @!P0 VIADD R0, R2, 0x13280 ;  /* 0x0001328002008836 */ /* 0x000fe40000000000 */
[----:B------:R-:W-:-:S03]  /*d8e0*/  VIADD R18, R18, 0x1 ;  /* 0x0000000112127836 */ /* 0x000fc60000000000 */
[----:B------:R-:W-:Y:S01]  /*d8f0*/  @!P0 PRMT R0, RZ, 0x654, R0 ;  /* 0x00000654ff008816 */ /* 0x000fe20000000000 */
[----:B------:R-:W-:Y:S06]  /*d900*/  BAR.SYNC.DEFER_BLOCKING 0x2, 0x80 ;  /* 0x0082000000007b1d */ /* 0x000fec0000010000 */
[----:B------:R1:W-:Y:S01]  /*d910*/  @!P0 SYNCS.ARRIVE.TRANS64.RED.A1T0 RZ, [R0+URZ], RZ ;  /* 0x000000ff00ff89a7 */ /* 0x0003e2000810043f */
[----:B------:R-:W-:-:S04]  /*d920*/  ISETP.NE.AND P0, PT, R18, 0x2, PT ;  /* 0x000000021200780c */ /* 0x000fc80003f05270 */
[----:B------:R-:W-:Y:S02]  /*d930*/  SEL R18, R18, RZ, P0 ;  /* 0x000000ff12127207 */ /* 0x000fe40000000000 */
[----:B-1----:R-:W-:-:S04]  /*d940*/  SEL R0, RZ, 0x1, P0 ;  /* 0x00000001ff007807 */ /* 0x002fc80000000000 */
[----:B------:R-:W-:-:S07]  /*d950*/  LOP3.LUT R19, R19, R0, RZ, 0x3c, !PT ;  /* 0x0000000013137212 */ /* 0x000fce00078e3cff */
.L_x_10936:
[----:B------:R-:W-:Y:S05]  /*d960*/  BSYNC B7 ;  /* 0x0000000000077941 */ /* 0x000fea0003800000 */
.L_x_10934:
[----:B------:R-:W-:-:S13]  /*d970*/  LOP3.LUT P0, RZ, R23, 0x2, RZ, 0xc0, !PT ;  /* 0x0000000217ff7812 */ /* 0x000fda000780c0ff */
[----:B------:R-:W-:Y:S05]  /*d980*/  @!P0 BRA `(.L_x_10988) ;  /* 0x0000000000288947 */ /* 0x000fea0003800000 */
[----:B------:R-:W2:Y:S08]  /*d990*/  S2UR UR5, SR_CgaCtaId ;  /* 0x00000000000579c3 */ /* 0x000eb00000008800 */
[----:B------:R-:W-:Y:S06]  /*d9a0*/  BAR.SYNC.DEFER_BLOCKING 0x5, 0x200 ;  /* 0x0148000000007b1d */ /* 0x000fec0000010000 */
[----:B------:R-:W-:-:S02]  /*d9b0*/  UMOV UR4, 0x400 ;  /* 0x0000040000047882 */ /* 0x000fc40000000000 */
[----:B--2---:R-:W-:-:S06]  /*d9c0*/  ULEA UR4, UR5, UR4, 0x18 ;  /* 0x0000000405047291 */ /* 0x004fcc000f8ec03f */
[----:B------:R-:W-:-:S05]  /*d9d0*/  IMAD.U32 R16, RZ, RZ, UR4 ;  /* 0x00000004ff107e24 */ /* 0x000fca000f8e00ff */
[----:B------:R-:W2:Y:S02]  /*d9e0*/  LDS.128 R24, [R16+0x132d0] ;  /* 0x0132d00010187984 */ /* 0x000ea40000000c00 */
[----:B--2---:R-:W-:Y:S02]  /*d9f0*/  R2UR UR45, R27 ;  /* 0x000000001b2d72ca */ /* 0x004fe400000e0000 */
[----:B------:R-:W-:Y:S01]  /*da00*/  R2UR UR36, R26 ;  /* 0x000000001a2472ca */ /* 0x000fe200000e0000 */
[----:B------:R-:W-:Y:S06]  /*da10*/  BAR.ARV 0x4, 0x200 ;  /* 0x0108000000007b1d */ /* 0x000fec0000002000 */
[----:B------:R-:W-:Y:S08]  /*da20*/  BRA `(.L_x_10989) ;  /* 0x0000000800247947 */ /* 0x000ff00003800000 */
.L_x_10988:
[----:B------:R-:W0:Y:S01]  /*da30*/  S2R R0, SR_TID.X ;  /* 0x0000000000007919 */ /* 0x000e220000002100 */
[----:B------:R-:W-:Y:S01]  /*da40*/  ULDC UR4, c[0x0][0xc3c] ;  /* 0x00030f0000047ab9 */ /* 0x000fe20000000800 */
[----:B0-----:R-:W-:Y:S02]  /*da50*/  LOP3.LUT R8, R0, 0x1f, RZ, 0xc0, !PT ;  /* 0x0000001f00087812 */ /* 0x001fe400078ec0ff */
[----:B------:R-:W-:Y:S02]  /*da60*/  MOV R0, RZ ;  /* 0x000000ff00007202 */ /* 0x000fe40000000f00 */
[C---:B------:R-:W-:Y:S01]  /*da70*/  ISETP.NE.AND P0, PT, R8.reuse, 0x1f, PT ;  /* 0x0000001f0800780c */ /* 0x040fe20003f05270 */
[----:B-1----:R-:W-:-:S05]  /*da80*/  VIADD R5, R8, UR45 ;  /* 0x0000002d08057c36 */ /* 0x002fca0008000000 */
[----:B------:R-:W-:Y:S01]  /*da90*/  ISETP.GE.OR P1, PT, R5, UR4, !P0 ;  /* 0x0000000405007c0c */ /* 0x000fe2000c726670 */
[----:B------:R-:W-:-:S12]  /*daa0*/  ULDC UR4, c[0x0][0xc3c] ;  /* 0x00030f0000047ab9 */ /* 0x000fd80000000800 */
[----:B------:R-:W0:Y:S02]  /*dab0*/  @!P1 LDC.64 R2, c[0x0][0xc80] ;  /* 0x00032000ff029b82 */ /* 0x000e240000000a00 */
[----:B0-----:R-:W-:-:S05]  /*dac0*/  @!P1 IMAD.WIDE R2, R5, 0x4, R2 ;  /* 0x0000000405029825 */ /* 0x001fca00078e0202 */
[----:B------:R-:W2:Y:S01]  /*dad0*/  @!P1 LDG.E R0, desc[UR50][R2.64] ;  /* 0x0000003202009981 */ /* 0x000ea2000c1e1900 */
[C---:B------:R-:W-:Y:S02]  /*dae0*/  ISETP.NE.AND P1, PT, R8.reuse, RZ, PT ;  /* 0x000000ff0800720c */ /* 0x040fe40003f25270 */
        /* <DEDUP_REMOVED lines=9> */
[----:B------:R-:W-:Y:S02]  /*db80*/  IMAD.IADD R4, R5, 0x1, R4 ;  /* 0x0000000105047824 */ /* 0x000fe400078e0204 */
[----:B------:R-:W-:Y:S04]  /*db90*/  SHFL.IDX PT, R5, R24, RZ, 0x1f ;  /* 0x00001fff18057589 */ /* 0x000fe800000e0000 */
[----:B------:R-:W0:Y:S02]  /*dba0*/  SHFL.UP PT, R6, R4, 0x4, RZ ;  /* 0x0480000004067989 */ /* 0x000e2400000e00ff */
[----:B0-----:R-:W-:-:S05]  /*dbb0*/  SEL R3, R6, RZ, P3 ;  /* 0x000000ff06037207 */ /* 0x001fca0001800000 */
[----:B------:R-:W-:Y:S02]  /*dbc0*/  IMAD.IADD R6, R4, 0x1, R3 ;  /* 0x0000000104067824 */ /* 0x000fe400078e0203 */
[----:B------:R-:W-:Y:S04]  /*dbd0*/  SHFL.IDX PT, R4, R24, 0x1, 0x1f ;  /* 0x00201f0018047f89 */ /* 0x000fe800000e0000 */
        /* <DEDUP_REMOVED lines=11> */
[----:B------:R-:W-:Y:S05]  /*dc90*/  @P6 BRA `(.L_x_10990) ;  /* 0x0000000000906947 */ /* 0x000fea0003800000 */
.L_x_10994:
[----:B------:R-:W-:-:S04]  /*dca0*/  UIADD3 UR45, UR45, 0x1f, URZ ;  /* 0x0000001f2d2d7890 */ /* 0x000fc8000fffe03f */
[----:B------:R-:W-:-:S06]  /*dcb0*/  UISETP.GE.AND UP0, UPT, UR45, UR4, UPT ;  /* 0x000000042d00728c */ /* 0x000fcc000bf06270 */
[----:B------:R-:W-:-:S13]  /*dcc0*/  PLOP3.LUT P6, PT, PT, PT, UP0, 0x40, 0x0 ;  /* 0x000000000000781c */ /* 0x000fda0003fce808 */
[----:B------:R-:W-:Y:S05]  /*dcd0*/  @!P6 BRA `(.L_x_10991) ;  /* 0x000000040034e947 */ /* 0x000fea0003800000 */
[----:B------:R-:W0:Y:S01]  /*dce0*/  S2R R0, SR_TID.X ;  /* 0x0000000000007919 */ /* 0x000e220000002100 */
[----:B------:R-:W-:Y:S01]  /*dcf0*/  BSSY B0, `(.L_x_10992) ;  /* 0x0000009000007945 */ /* 0x000fe20003800000 */
[----:B0-----:R-:W-:-:S05]  /*dd00*/  LOP3.LUT R0, R0, 0x1f, RZ, 0xc0, !PT ;  /* 0x0000001f00007812 */ /* 0x001fca00078ec0ff */
[----:B------:R-:W-:Y:S01]  /*dd10*/  VIADD R7, R0, UR45 ;  /* 0x0000002d00077c36 */ /* 0x000fe20008000000 */
[----:B------:R-:W-:-:S04]  /*dd20*/  MOV R0, RZ ;  /* 0x000000ff00007202 */ /* 0x000fc80000000f00 */
[----:B------:R-:W-:-:S13]  /*dd30*/  ISETP.GE.OR P6, PT, R7, UR4, !P0 ;  /* 0x0000000407007c0c */ /* 0x000fda000c7c6670 */
[----:B------:R-:W-:Y:S05]  /*dd40*/  @P6 BRA `(.L_x_10993) ;  /* 0x00000000000c6947 */ /* 0x000fea0003800000 */
[----:B------:R-:W0:Y:S02]  /*dd50*/  LDC.64 R2, c[0x0][0xc80] ;  /* 0x00032000ff027b82 */ /* 0x000e240000000a00 */
[----:B0-----:R-:W-:-:S05]  /*dd60*/  IMAD.WIDE R2, R7, 0x4, R2 ;  /* 0x0000000407027825 */ /* 0x001fca00078e0202 */
[----:B------:R0:W5:Y:S02]  /*dd70*/  LDG.E R0, desc[UR50][R2.64] ;  /* 0x0000003202007981 */ /* 0x000164000c1e1900 */
.L_x_10993:
[----:B------:R-:W-:Y:S05]  /*dd80*/  BSYNC B0 ;  /* 0x0000000000007941 */ /* 0x000fea0003800000 */
.L_x_10992:
        /* <DEDUP_REMOVED lines=21> */
.L_x_10990:
[----:B------:R-:W-:Y:S02]  /*dee0*/  IMAD.IADD R7, R4, 0x1, -R9 ;  /* 0x0000000104077824 */ /* 0x000fe400078e0a09 */
[----:B------:R-:W-:Y:S02]  /*def0*/  IMAD.MOV.U32 R24, RZ, RZ, RZ ;  /* 0x000000ffff187224 */ /* 0x000fe400078e00ff */
[----:B------:R-:W-:-:S05]  /*df00*/  IMAD R4, R3, R2, R7 ;  /* 0x0000000203047224 */ /* 0x000fca00078e0207 */
[----:B------:R-:W-:-:S13]  /*df10*/  ISETP.GT.AND P0, PT, R4, R5, PT ;  /* 0x000000050400720c */ /* 0x000fda0003f04270 */
[----:B------:R-:W-:Y:S02]  /*df20*/  VOTEU.ANY UR5, UPT, !P0 ;  /* 0x0000000000057886 */ /* 0x000fe400040e0100 */
[----:B------:R-:W-:Y:S02]  /*df30*/  UPOPC UR4, UR5 ;  /* 0x00000005000472bf */ /* 0x000fe40008000000 */
[----:B------:R-:W-:-:S04]  /*df40*/  ISETP.NE.AND P0, PT, RZ, UR5, PT ;  /* 0x00000005ff007c0c */ /* 0x000fc8000bf05270 */
[----:B------:R-:W-:-:S05]  /*df50*/  MOV R11, UR4 ;  /* 0x00000004000b7c02 */ /* 0x000fca0008000f00 */
[----:B------:R-:W0:Y:S02]  /*df60*/  SHFL.IDX PT, R0, R0, R11, 0x1f ;  /* 0x00001f0b00007589 */ /* 0x000e2400000e0000 */
[----:B0-----:R-:W-:-:S04]  /*df70*/  IABS R4, R0 ;  /* 0x0000000000047213 */ /* 0x001fc80000000000 */
[----:B------:R-:W0:Y:S08]  /*df80*/  I2F.RP R6, R4 ;  /* 0x0000000400067306 */ /* 0x000e300000209400 */
[----:B0-----:R-:W0:Y:S02]  /*df90*/  MUFU.RCP R6, R6 ;  /* 0x0000000600067308 */ /* 0x001e240000001000 */
[----:B0-----:R-:W-:-:S06]  /*dfa0*/  VIADD R8, R6, 0xffffffe ;  /* 0x0ffffffe06087836 */ /* 0x001fcc0000000000 */
[----:B------:R0:W1:Y:S01]  /*dfb0*/  F2I.FTZ.U32.TRUNC.NTZ R9, R8 ;  /* 0x0000000800097305 */ /* 0x000062000021f000 */
[----:B------:R-:W-:Y:S05]  /*dfc0*/  @!P0 BRA `(.L_x_10995) ;  /* 0x00000000000c8947 */ /* 0x000fea0003800000 */
[----:B------:R-:W-:-:S06]  /*dfd0*/  UIADD3 UR5, UR4, -0x1, URZ ;  /* 0xffffffff04057890 */ /* 0x000fcc000fffe03f */
[----:B------:R-:W-:-:S06]  /*dfe0*/  IMAD.U32 R24, RZ, RZ, UR5 ;  /* 0x00000005ff187e24 */ /* 0x000fcc000f8e00ff */
[----:B------:R2:W3:Y:S02]  /*dff0*/  SHFL.IDX PT, R24, R3, R24, 0x1f ;  /* 0x00001f1803187589 */ /* 0x0004e400000e0000 */
.L_x_10995:
[----:B-12---:R-:W-:Y:S01]  /*e000*/  IMAD.MOV R3, RZ, RZ, -R9 ;  /* 0x000000ffff037224 */ /* 0x006fe200078e0a09 */
[----:B------:R-:W-:Y:S01]  /*e010*/  UIADD3 UR45, UR4, UR45, URZ ;  /* 0x0000002d042d7290 */ /* 0x000fe2000fffe03f */
[----:B---3--:R-:W-:Y:S02]  /*e020*/  IMAD R24, R24, R2, R7 ;  /* 0x0000000218187224 */ /* 0x008fe400078e0207 */
[----:B------:R-:W-:Y:S02]  /*e030*/  IMAD R6, R3, R4, RZ ;  /* 0x0000000403067224 */ /* 0x000fe400078e02ff */
[----:B------:R-:W-:Y:S02]  /*e040*/  IMAD.MOV.U32 R2, RZ, RZ, RZ ;  /* 0x000000ffff027224 */ /* 0x000fe400078e00ff */
[----:B------:R-:W-:Y:S02]  /*e050*/  IMAD.MOV.U32 R3, RZ, RZ, R9 ;  /* 0x000000ffff037224 */ /* 0x000fe400078e0009 */
[----:B------:R-:W-:-:S02]  /*e060*/  IMAD.IADD R25, R5, 0x1, -R24 ;  /* 0x0000000105197824 */ /* 0x000fc400078e0a18 */
[----:B------:R-:W-:Y:S01]  /*e070*/  IMAD.HI.U32 R9, R9, R6, R2 ;  /* 0x0000000609097227 */ /* 0x000fe200078e0002 */
[----:B------:R-:W-:Y:S02]  /*e080*/  IABS R3, R0 ;  /* 0x0000000000037213 */ /* 0x000fe40000000000 */
[----:B------:R-:W-:Y:S02]  /*e090*/  IABS R2, R25 ;  /* 0x0000001900027213 */ /* 0x000fe40000000000 */
[----:B------:R-:W-:-:S03]  /*e0a0*/  IADD3 R3, RZ, -R3, RZ ;  /* 0x80000003ff037210 */ /* 0x000fc60007ffe0ff */
        /* <DEDUP_REMOVED lines=14> */
[----:B------:R-:W-:Y:S01]  /*e190*/  IMAD R25, R0, R9, R25 ;  /* 0x0000000900197224 */ /* 0x000fe200078e0219 */
[----:B------:R-:W-:Y:S09]  /*e1a0*/  BRA `(.L_x_10996) ;  /* 0x0000000000107947 */ /* 0x000ff20003800000 */
.L_x_10991:
[----:B------:R-:W-:Y:S01]  /*e1b0*/  IMAD.MOV.U32 R24, RZ, RZ, R5 ;  /* 0x000000ffff187224 */ /* 0x000fe200078e0005 */
[----:B------:R-:W-:Y:S01]  /*e1c0*/  ULDC UR45, c[0x0][0xc3c] ;  /* 0x00030f00002d7ab9 */ /* 0x000fe20000000800 */
[----:B------:R-:W-:Y:S01]  /*e1d0*/  IMAD.MOV.U32 R25, RZ, RZ, RZ ;  /* 0x000000ffff197224 */ /* 0x000fe200078e00ff */
[----:B------:R-:W-:-:S06]  /*e1e0*/  UMOV UR36, URZ ;  /* 0x0000003f00247c82 */ /* 0x000fcc0008000000 */
.L_x_10996:
[----:B------:R-:W1:Y:S01]  /*e1f0*/  S2R R0, SR_TID.X ;  /* 0x0000000000007919 */ /* 0x000e620000002100 */
[----:B------:R-:W-:Y:S01]  /*e200*/  MOV R6, UR36 ;  /* 0x0000002400067c02 */ /* 0x000fe20008000f00 */
[----:B------:R-:W-:Y:S01]  /*e210*/  IMAD.U32 R7, RZ, RZ, UR45 ;  /* 0x0000002dff077e24 */ /* 0x000fe2000f8e00ff */
[----:B------:R-:W-:Y:S01]  /*e220*/  BAR.SYNC.DEFER_BLOCKING 0x4, 0x200 ;  /* 0x0108000000007b1d */ /* 0x000fe20000010000 */
[----:B------:R-:W-:Y:S02]  /*e230*/  IMAD.MOV.U32 R4, RZ, RZ, R24 ;  /* 0x000000ffff047224 */ /* 0x000fe400078e0018 */
[----:B------:R-:W-:Y:S01]  /*e240*/  IMAD.MOV.U32 R5, RZ, RZ, R25 ;  /* 0x000000ffff057224 */ /* 0x000fe200078e0019 */
[----:B-1----:R-:W-:-:S04]  /*e250*/  LOP3.LUT R0, R0, 0x1f, RZ, 0xc0, !PT ;  /* 0x0000001f00007812 */ /* 0x002fc800078ec0ff */
[----:B------:R-:W-:-:S13]  /*e260*/  ISETP.NE.AND P0, PT, R0, RZ, PT ;  /* 0x000000ff0000720c */ /* 0x000fda0003f05270 */
[----:B------:R-:W1:Y:S01]  /*e270*/  @!P0 S2R R3, SR_CgaCtaId ;  /* 0x0000000000038919 */ /* 0x000e620000008800 */
[----:B------:R-:W-:-:S04]  /*e280*/  @!P0 MOV R0, 0x400 ;  /* 0x0000040000008802 */ /* 0x000fc80000000f00 */
[----:B-1----:R-:W-:-:S05]  /*e290*/  @!P0 LEA R16, R3, R0, 0x18 ;  /* 0x0000000003108211 */ /* 0x002fca00078ec0ff */
[----:B------:R2:W-:Y:S01]  /*e2a0*/  @!P0 STS.128 [R16+0x132d0], R4 ;  /* 0x0132d00410008388 */ /* 0x0005e20000000c00 */
[----:B------:R-:W-:Y:S06]  /*e2b0*/  BAR.ARV 0x5, 0x200 ;  /* 0x0148000000007b1d */ /* 0x000fec0000002000 */
.L_x_10989:
[----:B------:R-:W-:Y:S02]  /*e2c0*/  ULDC UR4, c[0x0][0xc3c] ;  /* 0x00030f0000047ab9 */ /* 0x000fe40000000800 */
[----:B------:R-:W-:-:S06]  /*e2d0*/  UISETP.GE.AND UP0, UPT, UR45, UR4, UPT ;  /* 0x000000042d00728c */ /* 0x000fcc000bf06270 */
[----:B------:R-:W-:-:S13]  /*e2e0*/  PLOP3.LUT P0, PT, PT, PT, UP0, 0x80, 0x0 ;  /* 0x000000000000781c */ /* 0x000fda0003f0f008 */
[----:B------:R-:W-:Y:S05]  /*e2f0*/  @!P0 BRA `(.L_x_10997) ;  /* 0xffffffc400c48947 */ /* 0x000fea000383ffff */
.L_x_10930:
[----:B0-----:R-:W3:Y:S01]  /*e300*/  LDL.LU R0, [R1+0x4] ;  /* 0x0000040001007983 */ /* 0x001ee20000300800 */
[----:B------:R-:W-:Y:S01]  /*e310*/  BSSY B0, `(.L_x_10998) ;  /* 0x000000b000007945 */ /* 0x000fe20003800000 */
[----:B-12---:R-:W0:Y:S01]  /*e320*/  S2R R5, SR_CgaCtaId ;  /* 0x0000000000057919 */ /* 0x006e220000008800 */
        /* <DEDUP_REMOVED lines=9> */
.L_x_11042:
[----:B------:R-:W-:Y:S05]  /*e3c0*/  BSYNC B0 ;  /* 0x0000000000007941 */ /* 0x000fea0003800000 */
.L_x_10998:
[----:B------:R-:W-:-:S03]  /*e3d0*/  UMOV UR4, 0xffffffff ;  /* 0xffffffff00047882 */ /* 0x000fc60000000000 */
[----:B------:R-:W-:Y:S05]  /*e3e0*/  BRA.DIV UR4, `(.L_x_11000) ;  /* 0x0000000e04e87947 */ /* 0x000fea000b800000 */
[----:B0-----:R-:W0:Y:S02]  /*e3f0*/  S2R R0, SR_TID.X ;  /* 0x0000000000007919 */ /* 0x001e240000002100 */
[----:B0-----:R-:W-:-:S04]  /*e400*/  SHF.R.U32.HI R0, RZ, 0x5, R0 ;  /* 0x00000005ff007819 */ /* 0x001fc80000011600 */
[----:B------:R-:W-:-:S05]  /*e410*/  LOP3.LUT R0, R0, 0x3, RZ, 0xc0, !PT ;  /* 0x0000000300007812 */ /* 0x000fca00078ec0ff */
[----:B------:R0:W1:Y:S02]  /*e420*/  SHFL.IDX PT, R14, R0, RZ, 0x1f ;  /* 0x00001fff000e7589 */ /* 0x00006400000e0000 */
.L_x_11045:
[----:B-1----:R-:W-:Y:S01]  /*e430*/  ISETP.NE.AND P0, PT, R14, RZ, PT ;  /* 0x000000ff0e00720c */ /* 0x002fe20003f05270 */
[----:B------:R-:W-:-:S12]  /*e440*/  BSSY B0, `(.L_x_11001) ;  /* 0x000002b000007945 */ /* 0x000fd80003800000 */
[----:B------:R-:W-:Y:S05]  /*e450*/  @P0 BRA `(.L_x_11002) ;  /* 0x0000000000a40947 */ /* 0x000fea0003800000 */
[----:B------:R-:W-:-:S03]  /*e460*/  UMOV UR4, 0xffffffff ;  /* 0xffffffff00047882 */ /* 0x000fc60000000000 */
[----:B------:R-:W-:Y:S05]  /*e470*/  BRA.DIV UR4, `(.L_x_11003) ;  /* 0x0000000e04f87947 */ /* 0x000fea000b800000 */
[----:B------:R-:W-:-:S13]  /*e480*/  ELECT P6, URZ, PT ;  /* 0x00000000003f782f */ /* 0x000fda00038c0000 */
.L_x_11048:
[----:B------:R-:W-:Y:S05]  /*e490*/  @!P6 BRA `(.L_x_11002) ;  /* 0x000000000094e947 */ /* 0x000fea0003800000 */
[----:B------:R-:W-:-:S06]  /*e4a0*/  ULOP3.LUT UR4, UR40, 0x2, URZ, 0xfc, !UPT ;  /* 0x0000000228047892 */ /* 0x000fcc000f8efc3f */
[----:B0-----:R-:W-:-:S05]  /*e4b0*/  IMAD.U32 R0, RZ, RZ, UR4 ;  /* 0x00000004ff007e24 */ /* 0x001fca000f8e00ff */
[----:B------:R-:W-:-:S13]  /*e4c0*/  ISETP.NE.AND P0, PT, R0, 0x3, PT ;  /* 0x000000030000780c */ /* 0x000fda0003f05270 */
[----:B------:R-:W-:Y:S05]  /*e4d0*/  @!P0 BRA `(.L_x_11004) ;  /* 0x0000000000048947 */ /* 0x000fea0003800000 */
[----:B------:R-:W-:Y:S01]  /*e4e0*/  BPT.TRAP 0x1 ;  /* 0x000000040000795c */ /* 0x000fe20000300000 */
.L_x_11004:
[----:B------:R-:W-:Y:S01]  /*e4f0*/  VIADD R3, R7, 0x13240 ;  /* 0x0001324007037836 */ /* 0x000fe20000000000 */
[----:B------:R-:W-:Y:S01]  /*e500*/  SHF.L.U32 R4, R19, 0x1f, RZ ;  /* 0x0000001f13047819 */ /* 0x000fe200000006ff */
[----:B------:R-:W-:-:S03]  /*e510*/  VIADD R0, R18, 0x1 ;  /* 0x0000000112007836 */ /* 0x000fc60000000000 */
[----:B------:R-:W-:Y:S02]  /*e520*/  LEA R5, R18, R3, 0x3 ;  /* 0x0000000312057211 */ /* 0x000fe400078e18ff */
[C---:B------:R-:W-:Y:S02]  /*e530*/  ISETP.NE.AND P2, PT, R0.reuse, 0x2, PT ;  /* 0x000000020000780c */ /* 0x040fe40003f45270 */
[----:B------:R-:W0:Y:S02]  /*e540*/  SYNCS.PHASECHK.TRANS64.TRYWAIT P1, [R5+URZ], R4 ;  /* 0x00000004050075a7 */ /* 0x000e24000802017f */
[----:B------:R-:W-:Y:S02]  /*e550*/  SEL R2, RZ, 0x1, P2 ;  /* 0x00000001ff027807 */ /* 0x000fe40001000000 */
[----:B------:R-:W-:Y:S02]  /*e560*/  SEL R6, R0, RZ, P2 ;  /* 0x000000ff00067207 */ /* 0x000fe40001000000 */
[----:B------:R-:W-:-:S03]  /*e570*/  LOP3.LUT R0, R19, R2, RZ, 0x3c, !PT ;  /* 0x0000000213007212 */ /* 0x000fc600078e3cff */
[----:B------:R-:W-:Y:S01]  /*e580*/  IMAD R3, R6, 0x8, R3 ;  /* 0x0000000806037824 */ /* 0x000fe200078e0203 */
[----:B------:R-:W-:Y:S01]  /*e590*/  SHF.L.U32 R0, R0, 0x1f, RZ ;  /* 0x0000001f00007819 */ /* 0x000fe200000006ff */
[----:B0-----:R-:W-:Y:S06]  /*e5a0*/  @!P1 BRA `(.L_x_11005) ;  /* 0x0000000c00cc9947 */ /* 0x001fec0003800000 */
.L_x_11049:
[----:B------:R-:W1:Y:S02]  /*e5b0*/  SYNCS.PHASECHK.TRANS64.TRYWAIT P1, [R3+URZ], R0 ;  /* 0x00000000030075a7 */ /* 0x000e64000802017f */
[----:B-1----:R-:W-:Y:S05]  /*e5c0*/  @!P1 BRA `(.L_x_11006) ;  /* 0x0000000c00d89947 */ /* 0x002fea0003800000 */
.L_x_11050:
[----:B------:R-:W-:Y:S05]  /*e5d0*/  @!P0 BRA `(.L_x_11007) ;  /* 0x0000000000048947 */ /* 0x000fea0003800000 */
[----:B------:R-:W-:Y:S01]  /*e5e0*/  BPT.TRAP 0x1 ;  /* 0x000000040000795c */ /* 0x000fe20000300000 */
.L_x_11007:
[----:B-1----:R-:W-:-:S04]  /*e5f0*/  IMAD R3, R18, 0x8, R7 ;  /* 0x0000000812037824 */ /* 0x002fc800078e0207 */
[----:B------:R-:W1:Y:S02]  /*e600*/  SYNCS.PHASECHK.TRANS64.TRYWAIT P1, [R3+URZ+0x13260], R4 ;  /* 0x01326004030075a7 */ /* 0x000e64000802017f */
[----:B-1----:R-:W-:Y:S05]  /*e610*/  @!P1 BRA `(.L_x_11008) ;  /* 0x0000000c00d89947 */ /* 0x002fea0003800000 */
.L_x_11051:
[----:B------:R-:W-:Y:S05]  /*e620*/  @!P0 BRA `(.L_x_11009) ;  /* 0x0000000000048947 */ /* 0x000fea0003800000 */
[----:B------:R-:W-:Y:S01]  /*e630*/  BPT.TRAP 0x1 ;  /* 0x000000040000795c */ /* 0x000fe20000300000 */
.L_x_11009:
[----:B0-----:R-:W-:-:S04]  /*e640*/  IMAD R5, R6, 0x8, R7 ;  /* 0x0000000806057824 */ /* 0x001fc800078e0207 */
[----:B------:R-:W0:Y:S02]  /*e650*/  SYNCS.PHASECHK.TRANS64.TRYWAIT P1, [R5+URZ+0x13260], R0 ;  /* 0x01326000050075a7 */ /* 0x000e24000802017f */
[----:B0-----:R-:W-:Y:S05]  /*e660*/  @!P1 BRA `(.L_x_11010) ;  /* 0x0000000c00d89947 */ /* 0x001fea0003800000 */
.L_x_11052:
[----:B------:R-:W-:Y:S05]  /*e670*/  @!P0 BRA `(.L_x_11011) ;  /* 0x0000000000048947 */ /* 0x000fea0003800000 */
[----:B------:R-:W-:Y:S01]  /*e680*/  BPT.TRAP 0x1 ;  /* 0x000000040000795c */ /* 0x000fe20000300000 */
.L_x_11011:
[----:B------:R-:W2:Y:S02]  /*e690*/  SYNCS.PHASECHK.TRANS64.TRYWAIT P0, [R3+URZ+0x13280], R4 ;  /* 0x01328004030075a7 */ /* 0x000ea4000800017f */
[----:B--2---:R-:W-:Y:S05]  /*e6a0*/  @!P0 BRA `(.L_x_11012) ;  /* 0x0000000c00dc8947 */ /* 0x004fea0003800000 */
.L_x_11013:
[----:B---3--:R3:W4:Y:S02]  /*e6b0*/  SYNCS.PHASECHK.TRANS64.TRYWAIT P0, [R5+URZ+0x13280], R0 ;  /* 0x01328000050075a7 */ /* 0x008724000800017f */
[----:B----4-:R-:W-:Y:S05]  /*e6c0*/  @!P0 NANOSLEEP.SYNCS 0x989680 ;  /* 0x009896800000895d */ /* 0x010fea0003900000 */
[----:B------:R-:W4:Y:S02]  /*e6d0*/  @!P0 SYNCS.PHASECHK.TRANS64 P0, [R5+URZ+0x13280], R0 ;  /* 0x01328000050085a7 */ /* 0x000f24000800007f */
[----:B----4-:R-:W-:Y:S05]  /*e6e0*/  @!P0 BRA `(.L_x_11013) ;  /* 0xfffffffc00f08947 */ /* 0x010fea000383ffff */
.L_x_11002:
[----:B------:R-:W-:Y:S05]  /*e6f0*/  BSYNC B0 ;  /* 0x0000000000007941 */ /* 0x000fea0003800000 */
.L_x_11001:
[----:B------:R-:W-:Y:S05]  /*e700*/  EXIT ;  /* 0x000000000000794d */ /* 0x000fea0003800000 */
.L_x_10892:
[----:B0-----:R0:W1:Y:S02]  /*e710*/  SYNCS.PHASECHK.TRANS64.TRYWAIT P1, [R2+URZ+0x13200], R11 ;  /* 0x0132000b020075a7 */ /* 0x001064000802017f */
[----:B-1----:R-:W-:Y:S05]  /*e720*/  @!P1 NANOSLEEP.SYNCS 0x989680 ;  /* 0x009896800000995d */ /* 0x002fea0003900000 */
[----:B------:R-:W1:Y:S02]  /*e730*/  @!P1 SYNCS.PHASECHK.TRANS64 P1, [R2+URZ+0x13200], R11 ;  /* 0x0132000b020095a7 */ /* 0x000e64000802007f */
[----:B-1----:R-:W-:Y:S05]  /*e740*/  @!P1 BRA `(.L_x_10892) ;  /* 0xfffffffc00f09947 */ /* 0x002fea000383ffff */
[----:B------:R-:W-:Y:S05]  /*e750*/  BRA `(.L_x_11014) ;  /* 0xffffff3000407947 */ /* 0x000fea000383ffff */
.L_x_10896:
[----:B--2---:R2:W3:Y:S02]  /*e760*/  SYNCS.PHASECHK.TRANS64.TRYWAIT P1, [R5+URZ+0x13230], R6 ;  /* 0x01323006050075a7 */ /* 0x0044e4000802017f */
[----:B---3--:R-:W-:Y:S05]  /*e770*/  @!P1 NANOSLEEP.SYNCS 0x989680 ;  /* 0x009896800000995d */ /* 0x008fea0003900000 */
[----:B------:R-:W3:Y:S02]  /*e780*/  @!P1 SYNCS.PHASECHK.TRANS64 P1, [R5+URZ+0x13230], R6 ;  /* 0x01323006050095a7 */ /* 0x000ee4000802007f */
[----:B---3--:R-:W-:Y:S05]  /*e790*/  @!P1 BRA `(.L_x_10896) ;  /* 0xfffffffc00f09947 */ /* 0x008fea000383ffff */
[----:B------:R-:W-:Y:S05]  /*e7a0*/  BRA `(.L_x_10895) ;  /* 0xffffff3000707947 */ /* 0x000fea000383ffff */
.L_x_10901:
[----:B-1----:R1:W2:Y:S02]  /*e7b0*/  SYNCS.PHASECHK.TRANS64.TRYWAIT P1, [R7+URZ+0x13230], R10 ;  /* 0x0132300a070075a7 */ /* 0x0022a4000802017f */
[----:B--2---:R-:W-:Y:S05]  /*e7c0*/  @!P1 NANOSLEEP.SYNCS 0x989680 ;  /* 0x009896800000995d */ /* 0x004fea0003900000 */
[----:B------:R-:W2:Y:S02]  /*e7d0*/  @!P1 SYNCS.PHASECHK.TRANS64 P1, [R7+URZ+0x13230], R10 ;  /* 0x0132300a070095a7 */ /* 0x000ea4000802007f */
[----:B--2---:R-:W-:Y:S05]  /*e7e0*/  @!P1 BRA `(.L_x_10901) ;  /* 0xfffffffc00f09947 */ /* 0x004fea000383ffff */
[----:B------:R-:W-:Y:S05]  /*e7f0*/  BRA `(.L_x_10900) ;  /* 0xffffff6000e07947 */ /* 0x000fea000383ffff */
.L_x_10905:
[----:B-1----:R-:W-:-:S04]  /*e800*/  IMAD.U32 R11, RZ, RZ, UR9 ;  /* 0x00000009ff0b7e24 */ /* 0x002fc8000f8e00ff */
[----:B------:R1:W2:Y:S03]  /*e810*/  SYNCS.PHASECHK.TRANS64.TRYWAIT P1, [R11+URZ+0x13250], R10 ;  /* 0x0132500a0b0075a7 */ /* 0x0002a6000802017f */
[----:B--2---:R-:W-:Y:S05]  /*e820*/  @!P1 NANOSLEEP.SYNCS 0x989680 ;  /* 0x009896800000995d */ /* 0x004fea0003900000 */
[----:B------:R-:W2:Y:S02]  /*e830*/  @!P1 SYNCS.PHASECHK.TRANS64 P1, [R11+URZ+0x13250], R10 ;  /* 0x0132500a0b0095a7 */ /* 0x000ea4000802007f */
[----:B--2---:R-:W-:Y:S05]  /*e840*/  @!P1 BRA `(.L_x_10905) ;  /* 0xfffffffc00ec9947 */ /* 0x004fea000383ffff */
[----:B------:R-:W-:Y:S05]  /*e850*/  BRA `(.L_x_10904) ;  /* 0xffffff6400f07947 */ /* 0x000fea000383ffff */
.L_x_10911:
[----:B-1----:R1:W2:Y:S02]  /*e860*/  SYNCS.PHASECHK.TRANS64.TRYWAIT P1, [R15+URZ+0x13250], R0 ;  /* 0x013250000f0075a7 */ /* 0x0022a4000802017f */
[----:B--2---:R-:W-:Y:S05]  /*e870*/  @!P1 NANOSLEEP.SYNCS 0x989680 ;  /* 0x009896800000995d */ /* 0x004fea0003900000 */
[----:B------:R-:W2:Y:S02]  /*e880*/  @!P1 SYNCS.PHASECHK.TRANS64 P1, [R15+URZ+0x13250], R0 ;  /* 0x013250000f0095a7 */ /* 0x000ea4000802007f */
[----:B--2---:R-:W-:Y:S05]  /*e890*/  @!P1 BRA `(.L_x_10911) ;  /* 0xfffffffc00f09947 */ /* 0x004fea000383ffff */
[----:B------:R-:W-:Y:S05]  /*e8a0*/  BRA `(.L_x_10910) ;  /* 0xffffff8c00c47947 */ /* 0x000fea000383ffff */
.L_x_10945:
[----:B------:R-:W-:Y:S01]  /*e8b0*/  IMAD.MOV.U32 R13, RZ, RZ, R20 ;  /* 0x000000ffff0d7224 */ /* 0x000fe200078e0014 */
[----:B------:R-:W-:Y:S01]  /*e8c0*/  MOV R11, 0x1f ;  /* 0x0000001f000b7802 */ /* 0x000fe20000000f00 */
[----:B------:R-:W-:Y:S02]  /*e8d0*/  IMAD.MOV.U32 R12, RZ, RZ, RZ ;  /* 0x000000ffff0c7224 */ /* 0x000fe400078e00ff */
[----:B------:R-:W-:-:S07]  /*e8e0*/  IMAD.MOV.U32 R15, RZ, RZ, -0x1 ;  /* 0xffffffffff0f7424 */ /* 0x000fce00078e00ff */
[----:B------:R-:W-:Y:S05]  /*e8f0*/  WARPSYNC.COLLECTIVE R15, `(.L_x_11015) ;  /* 0x000000000f087348 */ /* 0x000fea0003c00000 */
[----:B------:R0:W1:Y:S02]  /*e900*/  SHFL.IDX P6, R14, R13, R12, R11 ;  /* 0x0000000c0d0e7389 */ /* 0x00006400000c000b */
[----:B01----:R-:W-:Y:S01]  /*e910*/  ENDCOLLECTIVE ;  /* 0x000000000000791b */ /* 0x003fe20003800000 */
.L_x_11015:
[----:B------:R-:W-:Y:S05]  /*e920*/  BRA `(.L_x_11016) ;  /* 0xffffffcc008c7947 */ /* 0x000fea000383ffff */
.L_x_10947:
[----:B------:R-:W-:Y:S01]  /*e930*/  BSSY B0, `(.L_x_11017) ;  /* 0x0000006000007945 */ /* 0x000fe20003800000 */
[----:B------:R-:W-:-:S07]  /*e940*/  IMAD.MOV.U32 R15, RZ, RZ, -0x1 ;  /* 0xffffffffff0f7424 */ /* 0x000fce00078e00ff */
[----:B0-----:R-:W-:Y:S05]  /*e950*/  WARPSYNC.COLLECTIVE R15, `(.L_x_11018) ;  /* 0x000000000f0c7348 */ /* 0x001fea0003c00000 */
[----:B------:R-:W-:Y:S02]  /*e960*/  ELECT P6, UR62, PT ;  /* 0x00000000003e782f */ /* 0x000fe400038c0000 */
[----:B------:R-:W-:Y:S01]  /*e970*/  MOV R14, UR62 ;  /* 0x0000003e000e7c02 */ /* 0x000fe20008000f00 */
[----:B0-----:R-:W-:Y:S10]  /*e980*/  ENDCOLLECTIVE ;  /* 0x000000000000791b */ /* 0x001ff40003800000 */
.L_x_11018:
[----:B------:R-:W-:Y:S05]  /*e990*/  BSYNC B0 ;  /* 0x0000000000007941 */ /* 0x000fea0003800000 */
.L_x_11017:
[----:B------:R-:W-:Y:S05]  /*e9a0*/  BRA `(.L_x_11019) ;  /* 0xffffffcc00947947 */ /* 0x000fea000383ffff */
.L_x_10949:
[----:B-1----:R1:W2:Y:S02]  /*e9b0*/  SYNCS.PHASECHK.TRANS64.TRYWAIT P0, [R5+URZ+0x13280], R2 ;  /* 0x01328002050075a7 */ /* 0x0022a4000800017f */
[----:B--2---:R-:W-:Y:S05]  /*e9c0*/  @!P0 NANOSLEEP.SYNCS 0x989680 ;  /* 0x009896800000895d */ /* 0x004fea0003900000 */
[----:B------:R-:W2:Y:S02]  /*e9d0*/  @!P0 SYNCS.PHASECHK.TRANS64 P0, [R5+URZ+0x13280], R2 ;  /* 0x01328002050085a7 */ /* 0x000ea4000800007f */
[----:B--2---:R-:W-:Y:S05]  /*e9e0*/  @!P0 BRA `(.L_x_10949) ;  /* 0xfffffffc00f08947 */ /* 0x004fea000383ffff */
[----:B------:R-:W-:Y:S05]  /*e9f0*/  BRA `(.L_x_11020) ;  /* 0xffffffcc00f47947 */ /* 0x000fea000383ffff */
.L_x_10951:
[----:B--2---:R2:W3:Y:S02]  /*ea00*/  SYNCS.PHASECHK.TRANS64.TRYWAIT P0, [R5+URZ+0x13240], R2 ;  /* 0x01324002050075a7 */ /* 0x0044e4000800017f */
[----:B---3--:R-:W-:Y:S05]  /*ea10*/  @!P0 NANOSLEEP.SYNCS 0x989680 ;  /* 0x009896800000895d */ /* 0x008fea0003900000 */
[----:B------:R-:W3:Y:S02]  /*ea20*/  @!P0 SYNCS.PHASECHK.TRANS64 P0, [R5+URZ+0x13240], R2 ;  /* 0x01324002050085a7 */ /* 0x000ee4000800007f */
[----:B---3--:R-:W-:Y:S05]  /*ea30*/  @!P0 BRA `(.L_x_10951) ;  /* 0xfffffffc00f08947 */ /* 0x008fea000383ffff */
[----:B------:R-:W-:Y:S05]  /*ea40*/  BRA `(.L_x_11021) ;  /* 0xffffffd000447947 */ /* 0x000fea000383ffff */
.L_x_10955:
[----:B------:R-:W-:Y:S02]  /*ea50*/  IMAD.MOV.U32 R13, RZ, RZ, R5 ;  /* 0x000000ffff0d7224 */ /* 0x000fe400078e0005 */
[----:B------:R-:W-:Y:S02]  /*ea60*/  IMAD.MOV.U32 R12, RZ, RZ, RZ ;  /* 0x000000ffff0c7224 */ /* 0x000fe400078e00ff */
[----:B------:R-:W-:Y:S02]  /*ea70*/  IMAD.MOV.U32 R11, RZ, RZ, 0x1c1f ;  /* 0x00001c1fff0b7424 */ /* 0x000fe400078e00ff */
[----:B------:R-:W-:Y:S02]  /*ea80*/  IMAD.MOV.U32 R15, RZ, RZ, -0x1 ;  /* 0xffffffffff0f7424 */ /* 0x000fe400078e00ff */
[----:B------:R-:W-:Y:S02]  /*ea90*/  IMAD R27, R27, R7, RZ ;  /* 0x000000071b1b7224 */ /* 0x000fe400078e02ff */
[----:B------:R-:W-:-:S07]  /*eaa0*/  IMAD R25, R25, 0xc0, R21 ;  /* 0x000000c019197824 */ /* 0x000fce00078e0215 */
[----:B-----5:R-:W-:Y:S05]  /*eab0*/  WARPSYNC.COLLECTIVE R15, `(.L_x_11022) ;  /* 0x000000000f087348 */ /* 0x020fea0003c00000 */
[----:B------:R0:W1:Y:S02]  /*eac0*/  SHFL.IDX P6, R14, R13, R12, R11 ;  /* 0x0000000c0d0e7389 */ /* 0x00006400000c000b */
[----:B01---5:R-:W-:Y:S01]  /*ead0*/  ENDCOLLECTIVE ;  /* 0x000000000000791b */ /* 0x023fe20003800000 */
.L_x_11022:
[C---:B------:R-:W-:Y:S01]  /*eae0*/  VIADD R8, R25.reuse, 0x20 ;  /* 0x0000002019087836 */ /* 0x040fe20000000000 */
[----:B------:R-:W-:Y:S02]  /*eaf0*/  ISETP.GE.AND P1, PT, R25, R27, PT ;  /* 0x0000001b1900720c */ /* 0x000fe40003f26270 */
[----:B------:R-:W-:Y:S01]  /*eb00*/  MOV R13, R0 ;  /* 0x00000000000d7202 */ /* 0x000fe20000000f00 */
[----:B------:R-:W-:-:S10]  /*eb10*/  IMAD.MOV.U32 R2, RZ, RZ, R14 ;  /* 0x000000ffff027224 */ /* 0x000fd400078e000e */
[----:B------:R-:W-:Y:S05]  /*eb20*/  WARPSYNC.COLLECTIVE R15, `(.L_x_11023) ;  /* 0x000000000f087348 */ /* 0x000fea0003c00000 */
[----:B------:R0:W1:Y:S02]  /*eb30*/  SHFL.IDX P6, R14, R13, R12, R11 ;  /* 0x0000000c0d0e7389 */ /* 0x00006400000c000b */
[----:B01----:R-:W-:Y:S01]  /*eb40*/  ENDCOLLECTIVE ;  /* 0x000000000000791b */ /* 0x003fe20003800000 */
.L_x_11023:
[----:B------:R-:W-:Y:S02]  /*eb50*/  IMAD.MOV.U32 R13, RZ, RZ, R5 ;  /* 0x000000ffff0d7224 */ /* 0x000fe400078e0005 */
[----:B------:R-:W-:Y:S01]  /*eb60*/  IMAD.MOV.U32 R12, RZ, RZ, 0x1 ;  /* 0x00000001ff0c7424 */ /* 0x000fe200078e00ff */
[----:B------:R-:W-:-:S05]  /*eb70*/  @!P1 IADD3 R14, P2, R20, R14, RZ ;  /* 0x0000000e140e9210 */ /* 0x000fca0007f5e0ff */
[----:B------:R-:W-:Y:S02]  /*eb80*/  @!P1 IMAD.X R3, RZ, RZ, R2, P2 ;  /* 0x000000ffff039224 */ /* 0x000fe400010e0602 */
[----:B------:R-:W-:-:S07]  /*eb90*/  @!P1 IMAD.MOV.U32 R2, RZ, RZ, R14 ;  /* 0x000000ffff029224 */ /* 0x000fce00078e000e */
[----:B------:R-:W-:Y:S05]  /*eba0*/  WARPSYNC.COLLECTIVE R15, `(.L_x_11024) ;  /* 0x000000000f087348 */ /* 0x000fea0003c00000 */
[----:B------:R0:W1:Y:S02]  /*ebb0*/  SHFL.IDX P6, R14, R13, R12, R11 ;  /* 0x0000000c0d0e7389 */ /* 0x00006400000c000b */
[----:B01----:R-:W-:Y:S01]  /*ebc0*/  ENDCOLLECTIVE ;  /* 0x000000000000791b */ /* 0x003fe20003800000 */
.L_x_11024:
[----:B------:R-:W-:Y:S01]  /*ebd0*/  @!PT LDS RZ, [RZ] ;  /* 0x00000000fffff984 */ /* 0x000fe20000000800 */
[----:B------:R-:W-:Y:S01]  /*ebe0*/  @!PT LDS RZ, [RZ] ;  /* 0x00000000fffff984 */ /* 0x000fe20000000800 */
[----:B------:R-:W-:Y:S01]  /*ebf0*/  @!PT LDS RZ, [RZ] ;  /* 0x00000000fffff984 */ /* 0x000fe20000000800 */
[----:B------:R0:W-:Y:S01]  /*ec00*/  @!P1 LDGSTS.E.BYPASS.LTC128B.128 [R10+0xb000], desc[UR50][R2.64], !P0 ;  /* 0x0b000000020a9fae */ /* 0x0001e2000c101d72 */
[----:B------:R-:W-:Y:S01]  /*ec10*/  ISETP.GE.AND P1, PT, R8, R27, PT ;  /* 0x0000001b0800720c */ /* 0x000fe20003f26270 */
[----:B------:R-:W-:Y:S02]  /*ec20*/  VIADD R8, R25, 0x40 ;  /* 0x0000004019087836 */ /* 0x000fe40000000000 */
[----:B------:R-:W-:Y:S02]  /*ec30*/  IMAD.MOV.U32 R13, RZ, RZ, R0 ;  /* 0x000000ffff0d7224 */ /* 0x000fe400078e0000 */
[----:B0-----:R-:W-:-:S08]  /*ec40*/  IMAD.MOV.U32 R2, RZ, RZ, R14 ;  /* 0x000000ffff027224 */ /* 0x001fd000078e000e */
[----:B------:R-:W-:Y:S05]  /*ec50*/  WARPSYNC.COLLECTIVE R15, `(.L_x_11025) ;  /* 0x000000000f087348 */ /* 0x000fea0003c00000 */
[----:B------:R0:W1:Y:S02]  /*ec60*/  SHFL.IDX P6, R14, R13, R12, R11 ;  /* 0x0000000c0d0e7389 */ /* 0x00006400000c000b */
[----:B01----:R-:W-:Y:S01]  /*ec70*/  ENDCOLLECTIVE ;  /* 0x000000000000791b */ /* 0x003fe20003800000 */
.L_x_11025:
[----:B------:R-:W-:Y:S02]  /*ec80*/  IMAD.MOV.U32 R13, RZ, RZ, R5 ;  /* 0x000000ffff0d7224 */ /* 0x000fe400078e0005 */
[----:B------:R-:W-:Y:S01]  /*ec90*/  IMAD.MOV.U32 R12, RZ, RZ, 0x2 ;  /* 0x00000002ff0c7424 */ /* 0x000fe200078e00ff */
[----:B------:R-:W-:-:S04]  /*eca0*/  @!P1 IADD3 R14, P2, R20, R14, RZ ;  /* 0x0000000e140e9210 */ /* 0x000fc80007f5e0ff */
[----:B------:R-:W-:Y:S01]  /*ecb0*/  @!P1 IADD3.X R3, RZ, R2, RZ, P2, !PT ;  /* 0x00000002ff039210 */ /* 0x000fe200017fe4ff */
[----:B------:R-:W-:-:S08]  /*ecc0*/  @!P1 IMAD.MOV.U32 R2, RZ, RZ, R14 ;  /* 0x000000ffff029224 */ /* 0x000fd000078e000e */
[----:B------:R-:W-:Y:S05]  /*ecd0*/  WARPSYNC.COLLECTIVE R15, `(.L_x_11026) ;  /* 0x000000000f087348 */ /* 0x000fea0003c00000 */
[----:B------:R0:W1:Y:S02]  /*ece0*/  SHFL.IDX P6, R14, R13, R12, R11 ;  /* 0x0000000c0d0e7389 */ /* 0x00006400000c000b */
[----:B01----:R-:W-:Y:S01]  /*ecf0*/  ENDCOLLECTIVE ;  /* 0x000000000000791b */ /* 0x003fe20003800000 */
.L_x_11026:
[----:B------:R-:W-:Y:S01]  /*ed00*/  @!PT LDS RZ, [RZ] ;  /* 0x00000000fffff984 */ /* 0x000fe20000000800 */
[----:B------:R-:W-:Y:S01]  /*ed10*/  @!PT LDS RZ, [RZ] ;  /* 0x00000000fffff984 */ /* 0x000fe20000000800 */
[----:B------:R-:W-:Y:S01]  /*ed20*/  @!PT LDS RZ, [RZ] ;  /* 0x00000000fffff984 */ /* 0x000fe20000000800 */
[----:B------:R0:W-:Y:S01]  /*ed30*/  @!P1 LDGSTS.E.BYPASS.LTC128B.128 [R10+0xb800], desc[UR50][R2.64], !P0 ;  /* 0x0b800000020a9fae */ /* 0x0001e2000c101d72 */
[----:B------:R-:W-:Y:S01]  /*ed40*/  ISETP.GE.AND P1, PT, R8, R27, PT ;  /* 0x0000001b0800720c */ /* 0x000fe20003f26270 */
[----:B------:R-:W-:Y:S02]  /*ed50*/  IMAD.MOV.U32 R13, RZ, RZ, R0 ;  /* 0x000000ffff0d7224 */ /* 0x000fe400078e0000 */
[----:B0-----:R-:W-:-:S10]  /*ed60*/  IMAD.MOV.U32 R2, RZ, RZ, R14 ;  /* 0x000000ffff027224 */ /* 0x001fd400078e000e */
[----:B------:R-:W-:Y:S05]  /*ed70*/  WARPSYNC.COLLECTIVE R15, `(.L_x_11027) ;  /* 0x000000000f087348 */ /* 0x000fea0003c00000 */
[----:B------:R0:W1:Y:S02]  /*ed80*/  SHFL.IDX P6, R14, R13, R12, R11 ;  /* 0x0000000c0d0e7389 */ /* 0x00006400000c000b */
[----:B01----:R-:W-:Y:S01]  /*ed90*/  ENDCOLLECTIVE ;  /* 0x000000000000791b */ /* 0x003fe20003800000 */
.L_x_11027:
[----:B------:R-:W-:Y:S02]  /*eda0*/  IMAD.MOV.U32 R13, RZ, RZ, R5 ;  /* 0x000000ffff0d7224 */ /* 0x000fe400078e0005 */
[----:B------:R-:W-:Y:S01]  /*edb0*/  IMAD.MOV.U32 R12, RZ, RZ, 0x3 ;  /* 0x00000003ff0c7424 */ /* 0x000fe200078e00ff */
[----:B------:R-:W-:-:S05]  /*edc0*/  @!P1 IADD3 R14, P2, R20, R14, RZ ;  /* 0x0000000e140e9210 */ /* 0x000fca0007f5e0ff */
[----:B------:R-:W-:Y:S01]  /*edd0*/  @!P1 IMAD.X R3, RZ, RZ, R2, P2 ;  /* 0x000000ffff039224 */ /* 0x000fe200010e0602 */
[----:B------:R-:W-:-:S07]  /*ede0*/  @!P1 MOV R2, R14 ;  /* 0x0000000e00029202 */ /* 0x000fce0000000f00 */
[----:B------:R-:W-:Y:S05]  /*edf0*/  WARPSYNC.COLLECTIVE R15, `(.L_x_11028) ;  /* 0x000000000f087348 */ /* 0x000fea0003c00000 */
[----:B------:R0:W1:Y:S02]  /*ee00*/  SHFL.IDX P6, R14, R13, R12, R11 ;  /* 0x0000000c0d0e7389 */ /* 0x00006400000c000b */
[----:B01----:R-:W-:Y:S01]  /*ee10*/  ENDCOLLECTIVE ;  /* 0x000000000000791b */ /* 0x003fe20003800000 */
.L_x_11028:
[----:B------:R-:W-:Y:S01]  /*ee20*/  @!PT LDS RZ, [RZ] ;  /* 0x00000000fffff984 */ /* 0x000fe20000000800 */
[----:B------:R-:W-:Y:S01]  /*ee30*/  @!PT LDS RZ, [RZ] ;  /* 0x00000000fffff984 */ /* 0x000fe20000000800 */
[----:B------:R-:W-:Y:S01]  /*ee40*/  @!PT LDS RZ, [RZ] ;  /* 0x00000000fffff984 */ /* 0x000fe20000000800 */
[----:B------:R0:W-:Y:S01]  /*ee50*/  @!P1 LDGSTS.E.BYPASS.LTC128B.128 [R10+0xc000], desc[UR50][R2.64], !P0 ;  /* 0x0c000000020a9fae */ /* 0x0001e2000c101d72 */
[----:B------:R-:W-:Y:S02]  /*ee60*/  IMAD.MOV.U32 R13, RZ, RZ, R0 ;  /* 0x000000ffff0d7224 */ /* 0x000fe400078e0000 */
[----:B------:R-:W-:-:S05]  /*ee70*/  VIADD R0, R25, 0x60 ;  /* 0x0000006019007836 */ /* 0x000fca0000000000 */
[----:B------:R-:W-:Y:S01]  /*ee80*/  ISETP.GE.AND P1, PT, R0, R27, PT ;  /* 0x0000001b0000720c */ /* 0x000fe20003f26270 */
[----:B------:R-:W-:-:S12]  /*ee90*/  IMAD.MOV.U32 R5, RZ, RZ, R14 ;  /* 0x000000ffff057224 */ /* 0x000fd800078e000e */
[----:B0-----:R-:W-:Y:S05]  /*eea0*/  WARPSYNC.COLLECTIVE R15, `(.L_x_11029) ;  /* 0x000000000f087348 */ /* 0x001fea0003c00000 */
[----:B------:R1:W2:Y:S02]  /*eeb0*/  SHFL.IDX P6, R14, R13, R12, R11 ;  /* 0x0000000c0d0e7389 */ /* 0x0002a400000c000b */
[----:B012---:R-:W-:Y:S01]  /*eec0*/  ENDCOLLECTIVE ;  /* 0x000000000000791b */ /* 0x007fe20003800000 */
.L_x_11029:
[----:B------:R-:W-:Y:S01]  /*eed0*/  MOV R13, R6 ;  /* 0x00000006000d7202 */ /* 0x000fe20000000f00 */
[----:B------:R-:W-:Y:S02]  /*eee0*/  IMAD.MOV.U32 R12, RZ, RZ, RZ ;  /* 0x000000ffff0c7224 */ /* 0x000fe400078e00ff */
[----:B------:R-:W-:-:S07]  /*eef0*/  IMAD.MOV.U32 R7, RZ, RZ, R14 ;  /* 0x000000ffff077224 */ /* 0x000fce00078e000e */
[----:B------:R-:W-:Y:S05]  /*ef00*/  WARPSYNC.COLLECTIVE R15, `(.L_x_11030) ;  /* 0x000000000f087348 */ /* 0x000fea0003c00000 */
[----:B------:R0:W1:Y:S02]  /*ef10*/  SHFL.IDX P6, R14, R13, R12, R11 ;  /* 0x0000000c0d0e7389 */ /* 0x00006400000c000b */
[----:B01----:R-:W-:Y:S01]  /*ef20*/  ENDCOLLECTIVE ;  /* 0x000000000000791b */ /* 0x003fe20003800000 */
.L_x_11030:
        /* <DEDUP_REMOVED lines=11> */
.L_x_11031:
[----:B------:R-:W-:-:S05]  /*efe0*/  VIADD R2, R25, 0x80 ;  /* 0x0000008019027836 */ /* 0x000fca0000000000 */
[----:B------:R-:W-:Y:S01]  /*eff0*/  ISETP.GE.AND P2, PT, R2, R27, PT ;  /* 0x0000001b0200720c */ /* 0x000fe20003f46270 */
[----:B------:R-:W-:Y:S02]  /*f000*/  IMAD.MOV.U32 R13, RZ, RZ, R6 ;  /* 0x000000ffff0d7224 */ /* 0x000fe400078e0006 */
[----:B------:R-:W-:-:S10]  /*f010*/  IMAD.MOV.U32 R12, RZ, RZ, 0x1 ;  /* 0x00000001ff0c7424 */ /* 0x000fd400078e00ff */
[----:B------:R-:W-:-:S13]  /*f020*/  @!P2 IADD3 R2, P1, R20, R14, RZ ;  /* 0x0000000e1402a210 */ /* 0x000fda0007f3e0ff */
[----:B------:R-:W-:Y:S05]  /*f030*/  WARPSYNC.COLLECTIVE R15, `(.L_x_11032) ;  /* 0x000000000f087348 */ /* 0x000fea0003c00000 */
[----:B------:R0:W1:Y:S02]  /*f040*/  SHFL.IDX P6, R14, R13, R12, R11 ;  /* 0x0000000c0d0e7389 */ /* 0x00006400000c000b */
[----:B01----:R-:W-:Y:S01]  /*f050*/  ENDCOLLECTIVE ;  /* 0x000000000000791b */ /* 0x003fe20003800000 */
.L_x_11032:
        /* <DEDUP_REMOVED lines=10> */
.L_x_11033:
[----:B------:R-:W-:Y:S05]  /*f100*/  BRA `(.L_x_11034) ;  /* 0xffffffd400407947 */ /* 0x000fea000383ffff */
.L_x_10958:
[----:B0-----:R0:W1:Y:S02]  /*f110*/  SYNCS.PHASECHK.TRANS64.TRYWAIT P0, [R16+URZ+0x13220], R3 ;  /* 0x01322003100075a7 */ /* 0x001064000800017f */
[----:B-1----:R-:W-:Y:S05]  /*f120*/  @!P0 NANOSLEEP.SYNCS 0x989680 ;  /* 0x009896800000895d */ /* 0x002fea0003900000 */
[----:B------:R-:W1:Y:S02]  /*f130*/  @!P0 SYNCS.PHASECHK.TRANS64 P0, [R16+URZ+0x13220], R3 ;  /* 0x01322003100085a7 */ /* 0x000e64000800007f */
[----:B-1----:R-:W-:Y:S05]  /*f140*/  @!P0 BRA `(.L_x_10958) ;  /* 0xfffffffc00f08947 */ /* 0x002fea000383ffff */
[----:B------:R-:W-:Y:S05]  /*f150*/  BRA `(.L_x_11035) ;  /* 0xffffffd4009c7947 */ /* 0x000fea000383ffff */
.L_x_10964:
[----:B0-----:R0:W1:Y:S02]  /*f160*/  SYNCS.PHASECHK.TRANS64.TRYWAIT P0, [R4+URZ+0x13280], R3 ;  /* 0x01328003040075a7 */ /* 0x001064000800017f */
[----:B-1----:R-:W-:Y:S05]  /*f170*/  @!P0 NANOSLEEP.SYNCS 0x989680 ;  /* 0x009896800000895d */ /* 0x002fea0003900000 */
[----:B------:R-:W1:Y:S02]  /*f180*/  @!P0 SYNCS.PHASECHK.TRANS64 P0, [R4+URZ+0x13280], R3 ;  /* 0x01328003040085a7 */ /* 0x000e64000800007f */
[----:B-1----:R-:W-:Y:S05]  /*f190*/  @!P0 BRA `(.L_x_10964) ;  /* 0xfffffffc00f08947 */ /* 0x002fea000383ffff */
[----:B------:R-:W-:Y:S05]  /*f1a0*/  BRA `(.L_x_11036) ;  /* 0xffffffd800487947 */ /* 0x000fea000383ffff */
.L_x_10969:
[----:B-1----:R1:W2:Y:S02]  /*f1b0*/  SYNCS.PHASECHK.TRANS64.TRYWAIT P0, [R4+URZ+0x13240], R3 ;  /* 0x01324003040075a7 */ /* 0x0022a4000800017f */
[----:B--2---:R-:W-:Y:S05]  /*f1c0*/  @!P0 NANOSLEEP.SYNCS 0x989680 ;  /* 0x009896800000895d */ /* 0x004fea0003900000 */
[----:B------:R-:W2:Y:S02]  /*f1d0*/  @!P0 SYNCS.PHASECHK.TRANS64 P0, [R4+URZ+0x13240], R3 ;  /* 0x01324003040085a7 */ /* 0x000ea4000800007f */
[----:B--2---:R-:W-:Y:S05]  /*f1e0*/  @!P0 BRA `(.L_x_10969) ;  /* 0xfffffffc00f08947 */ /* 0x004fea000383ffff */
[----:B------:R-:W-:Y:S05]  /*f1f0*/  BRA `(.L_x_11037) ;  /* 0xffffffd800c47947 */ /* 0x000fea000383ffff */
.L_x_10975:
[----:B0-----:R0:W1:Y:S02]  /*f200*/  SYNCS.PHASECHK.TRANS64.TRYWAIT P0, [R3+URZ+0x13270], R2 ;  /* 0x01327002030075a7 */ /* 0x001064000800017f */
[----:B-1----:R-:W-:Y:S05]  /*f210*/  @!P0 NANOSLEEP.SYNCS 0x989680 ;  /* 0x009896800000895d */ /* 0x002fea0003900000 */
[----:B------:R-:W1:Y:S02]  /*f220*/  @!P0 SYNCS.PHASECHK.TRANS64 P0, [R3+URZ+0x13270], R2 ;  /* 0x01327002030085a7 */ /* 0x000e64000800007f */
[----:B-1----:R-:W-:Y:S05]  /*f230*/  @!P0 BRA `(.L_x_10975) ;  /* 0xfffffffc00f08947 */ /* 0x002fea000383ffff */
[----:B------:R-:W-:Y:S05]  /*f240*/  BRA `(.L_x_11038) ;  /* 0xffffffdc00607947 */ /* 0x000fea000383ffff */
.L_x_10977:
[----:B0-----:R0:W1:Y:S02]  /*f250*/  SYNCS.PHASECHK.TRANS64.TRYWAIT P0, [R3+URZ+0x13260], R2 ;  /* 0x01326002030075a7 */ /* 0x001064000800017f */
[----:B-1----:R-:W-:Y:S05]  /*f260*/  @!P0 NANOSLEEP.SYNCS 0x989680 ;  /* 0x009896800000895d */ /* 0x002fea0003900000 */
[----:B------:R-:W1:Y:S02]  /*f270*/  @!P0 SYNCS.PHASECHK.TRANS64 P0, [R3+URZ+0x13260], R2 ;  /* 0x01326002030085a7 */ /* 0x000e64000800007f */
[----:B-1----:R-:W-:Y:S05]  /*f280*/  @!P0 BRA `(.L_x_10977) ;  /* 0xfffffffc00f08947 */ /* 0x002fea000383ffff */
[----:B------:R-:W-:Y:S05]  /*f290*/  BRA `(.L_x_11039) ;  /* 0xffffffdc00687947 */ /* 0x000fea000383ffff */
.L_x_10984:
[----:B0-----:R0:W1:Y:S02]  /*f2a0*/  SYNCS.PHASECHK.TRANS64.TRYWAIT P1, [R2+URZ+0x13270], R3 ;  /* 0x01327003020075a7 */ /* 0x001064000802017f */
[----:B-1----:R-:W-:Y:S05]  /*f2b0*/  @!P1 NANOSLEEP.SYNCS 0x989680 ;  /* 0x009896800000995d */ /* 0x002fea0003900000 */
[----:B------:R-:W1:Y:S02]  /*f2c0*/  @!P1 SYNCS.PHASECHK.TRANS64 P1, [R2+URZ+0x13270], R3 ;  /* 0x01327003020095a7 */ /* 0x000e64000802007f */
[----:B-1----:R-:W-:Y:S05]  /*f2d0*/  @!P1 BRA `(.L_x_10984) ;  /* 0xfffffffc00f09947 */ /* 0x002fea000383ffff */
[----:B------:R-:W-:Y:S05]  /*f2e0*/  BRA `(.L_x_11040) ;  /* 0xffffffe000ac7947 */ /* 0x000fea000383ffff */
.L_x_10986:
[----:B0-----:R0:W1:Y:S02]  /*f2f0*/  SYNCS.PHASECHK.TRANS64.TRYWAIT P1, [R2+URZ+0x13260], R5 ;  /* 0x01326005020075a7 */ /* 0x001064000802017f */
[----:B-1----:R-:W-:Y:S05]  /*f300*/  @!P1 NANOSLEEP.SYNCS 0x989680 ;  /* 0x009896800000995d */ /* 0x002fea0003900000 */
[----:B------:R-:W1:Y:S02]  /*f310*/  @!P1 SYNCS.PHASECHK.TRANS64 P1, [R2+URZ+0x13260], R5 ;  /* 0x01326005020095a7 */ /* 0x000e64000802007f */
[----:B-1----:R-:W-:Y:S05]  /*f320*/  @!P1 BRA `(.L_x_10986) ;  /* 0xfffffffc00f09947 */ /* 0x002fea000383ffff */
[----:B------:R-:W-:Y:S05]  /*f330*/  BRA `(.L_x_11041) ;  /* 0xffffffe000b47947 */ /* 0x000fea000383ffff */
.L_x_10999:
[----:B0-----:R0:W1:Y:S02]  /*f340*/  SYNCS.PHASECHK.TRANS64.TRYWAIT P0, [R7+URZ+0x13220], R0 ;  /* 0x01322000070075a7 */ /* 0x001064000800017f */
[----:B-1----:R-:W-:Y:S05]  /*f350*/  @!P0 NANOSLEEP.SYNCS 0x989680 ;  /* 0x009896800000895d */ /* 0x002fea0003900000 */
[----:B------:R-:W1:Y:S02]  /*f360*/  @!P0 SYNCS.PHASECHK.TRANS64 P0, [R7+URZ+0x13220], R0 ;  /* 0x01322000070085a7 */ /* 0x000e64000800007f */
[----:B-1----:R-:W-:Y:S05]  /*f370*/  @!P0 BRA `(.L_x_10999) ;  /* 0xfffffffc00f08947 */ /* 0x002fea000383ffff */
[----:B------:R-:W-:Y:S05]  /*f380*/  BRA `(.L_x_11042) ;  /* 0xfffffff0000c7947 */ /* 0x000fea000383ffff */
.L_x_11000:
        /* <DEDUP_REMOVED lines=11> */
.L_x_11044:
[----:B------:R-:W-:Y:S05]  /*f440*/  BSYNC B0 ;  /* 0x0000000000007941 */ /* 0x000fea0003800000 */
.L_x_11043:
[----:B------:R-:W-:Y:S05]  /*f450*/  BRA `(.L_x_11045) ;  /* 0xffffffec00f47947 */ /* 0x000fea000383ffff */
.L_x_11003:
[----:B------:R-:W-:Y:S01]  /*f460*/  BSSY B1, `(.L_x_11046) ;  /* 0x0000006000017945 */ /* 0x000fe20003800000 */
[----:B------:R-:W-:-:S07]  /*f470*/  IMAD.MOV.U32 R15, RZ, RZ, -0x1 ;  /* 0xffffffffff0f7424 */ /* 0x000fce00078e00ff */
[----:B0-----:R-:W-:Y:S05]  /*f480*/  WARPSYNC.COLLECTIVE R15, `(.L_x_11047) ;  /* 0x000000000f0c7348 */ /* 0x001fea0003c00000 */
[----:B------:R-:W-:Y:S02]  /*f490*/  ELECT P6, UR62, PT ;  /* 0x00000000003e782f */ /* 0x000fe400038c0000 */
[----:B------:R-:W-:Y:S01]  /*f4a0*/  MOV R14, UR62 ;  /* 0x0000003e000e7c02 */ /* 0x000fe20008000f00 */
[----:B0-----:R-:W-:Y:S10]  /*f4b0*/  ENDCOLLECTIVE ;  /* 0x000000000000791b */ /* 0x001ff40003800000 */
.L_x_11047:
[----:B------:R-:W-:Y:S05]  /*f4c0*/  BSYNC B1 ;  /* 0x0000000000017941 */ /* 0x000fea0003800000 */
.L_x_11046:
[----:B------:R-:W-:Y:S05]  /*f4d0*/  BRA `(.L_x_11048) ;  /* 0xffffffec00ec7947 */ /* 0x000fea000383ffff */
.L_x_11005:
[----:B0-----:R0:W1:Y:S02]  /*f4e0*/  SYNCS.PHASECHK.TRANS64.TRYWAIT P1, [R5+URZ], R4 ;  /* 0x00000004050075a7 */ /* 0x001064000802017f */
[----:B-1----:R-:W-:Y:S05]  /*f4f0*/  @!P1 NANOSLEEP.SYNCS 0x989680 ;  /* 0x009896800000995d */ /* 0x002fea0003900000 */
[----:B------:R-:W1:Y:S02]  /*f500*/  @!P1 SYNCS.PHASECHK.TRANS64 P1, [R5+URZ], R4 ;  /* 0x00000004050095a7 */ /* 0x000e64000802007f */
[----:B-1----:R-:W-:Y:S05]  /*f510*/  @!P1 BRA `(.L_x_11005) ;  /* 0xfffffffc00f09947 */ /* 0x002fea000383ffff */
[----:B------:R-:W-:Y:S05]  /*f520*/  BRA `(.L_x_11049) ;  /* 0xfffffff000207947 */ /* 0x000fea000383ffff */
.L_x_11006:
[----:B-1----:R1:W2:Y:S02]  /*f530*/  SYNCS.PHASECHK.TRANS64.TRYWAIT P1, [R3+URZ], R0 ;  /* 0x00000000030075a7 */ /* 0x0022a4000802017f */
[----:B--2---:R-:W-:Y:S05]  /*f540*/  @!P1 NANOSLEEP.SYNCS 0x989680 ;  /* 0x009896800000995d */ /* 0x004fea0003900000 */
[----:B------:R-:W2:Y:S02]  /*f550*/  @!P1 SYNCS.PHASECHK.TRANS64 P1, [R3+URZ], R0 ;  /* 0x00000000030095a7 */ /* 0x000ea4000802007f */
[----:B--2---:R-:W-:Y:S05]  /*f560*/  @!P1 BRA `(.L_x_11006) ;  /* 0xfffffffc00f09947 */ /* 0x004fea000383ffff */
[----:B------:R-:W-:Y:S05]  /*f570*/  BRA `(.L_x_11050) ;  /* 0xfffffff000147947 */ /* 0x000fea000383ffff */
.L_x_11008:
[----:B-1----:R1:W2:Y:S02]  /*f580*/  SYNCS.PHASECHK.TRANS64.TRYWAIT P1, [R3+URZ+0x13260], R4 ;  /* 0x01326004030075a7 */ /* 0x0022a4000802017f */
[----:B--2---:R-:W-:Y:S05]  /*f590*/  @!P1 NANOSLEEP.SYNCS 0x989680 ;  /* 0x009896800000995d */ /* 0x004fea0003900000 */
[----:B------:R-:W2:Y:S02]  /*f5a0*/  @!P1 SYNCS.PHASECHK.TRANS64 P1, [R3+URZ+0x13260], R4 ;  /* 0x01326004030095a7 */ /* 0x000ea4000802007f */
[----:B--2---:R-:W-:Y:S05]  /*f5b0*/  @!P1 BRA `(.L_x_11008) ;  /* 0xfffffffc00f09947 */ /* 0x004fea000383ffff */
[----:B------:R-:W-:Y:S05]  /*f5c0*/  BRA `(.L_x_11051) ;  /* 0xfffffff000147947 */ /* 0x000fea000383ffff */
.L_x_11010:
[----:B0-----:R0:W2:Y:S02]  /*f5d0*/  SYNCS.PHASECHK.TRANS64.TRYWAIT P1, [R5+URZ+0x13260], R0 ;  /* 0x01326000050075a7 */ /* 0x0010a4000802017f */
[----:B--2---:R-:W-:Y:S05]  /*f5e0*/  @!P1 NANOSLEEP.SYNCS 0x989680 ;  /* 0x009896800000995d */ /* 0x004fea0003900000 */
[----:B------:R-:W2:Y:S02]  /*f5f0*/  @!P1 SYNCS.PHASECHK.TRANS64 P1, [R5+URZ+0x13260], R0 ;  /* 0x01326000050095a7 */ /* 0x000ea4000802007f */
[----:B--2---:R-:W-:Y:S05]  /*f600*/  @!P1 BRA `(.L_x_11010) ;  /* 0xfffffffc00f09947 */ /* 0x004fea000383ffff */
[----:B------:R-:W-:Y:S05]  /*f610*/  BRA `(.L_x_11052) ;  /* 0xfffffff000147947 */ /* 0x000fea000383ffff */
.L_x_11012:
[----:B--2---:R2:W3:Y:S02]  /*f620*/  SYNCS.PHASECHK.TRANS64.TRYWAIT P0, [R3+URZ+0x13280], R4 ;  /* 0x01328004030075a7 */ /* 0x0044e4000800017f */
[----:B---3--:R-:W-:Y:S05]  /*f630*/  @!P0 NANOSLEEP.SYNCS 0x989680 ;  /* 0x009896800000895d */ /* 0x008fea0003900000 */
[----:B------:R-:W3:Y:S02]  /*f640*/  @!P0 SYNCS.PHASECHK.TRANS64 P0, [R3+URZ+0x13280], R4 ;  /* 0x01328004030085a7 */ /* 0x000ee4000800007f */
[----:B---3--:R-:W-:Y:S05]  /*f650*/  @!P0 BRA `(.L_x_11012) ;  /* 0xfffffffc00f08947 */ /* 0x008fea000383ffff */
[----:B------:R-:W-:Y:S05]  /*f660*/  BRA `(.L_x_11013) ;  /* 0xfffffff000107947 */ /* 0x000fea000383ffff */
.L_x_11053:
        /* <DEDUP_REMOVED lines=9> */
.L_x_12991:


//--------------------- .text._ZN7cutlass13device_kernelIN5flash11enable_sm90INS1_16FlashAttnFwdSm90INS1_25CollectiveMainloopFwdSm90ILi2EN4cute5tupleIJNS5_1CILi1EEES8_S8_EEENS6_IJNS7_ILi192EEENS7_ILi160EEENS7_ILi64EEEEEELi64ENS_12float_e4m3_tEfNS_4arch4Sm90ELb0ELb0ELb1ELb1ELb0ELb1ELb0ELb1ELb1ELb1ELb0ELb0EEENS1_21CollectiveEpilogueFwdINS6_IJSA_SC_SB_EEES9_NS_10bfloat16_tESG_Li384ELb1ELb1ELb0ELb1EEENS1_36VarlenDynamicPersistentTileSchedulerILi192ELi160ELi384ELi128ELb0ELb1ELb1ELb0ELb1ELb1EEEEEEEEEvNT_6ParamsE --------------------------
	.section	.text._ZN7cutlass13device_kernelIN5flash11enable_sm90INS1_16FlashAttnFwdSm90INS1_25CollectiveMainloopFwdSm90ILi2EN4cute5tupleIJNS5_1CILi1EEES8_S8_EEENS6_IJNS7_ILi192EEENS7_ILi160EEENS7_ILi64EEEEEELi64ENS_12float_e4m3_tEfNS_4arch4Sm90ELb0ELb0ELb1ELb1ELb0ELb1ELb0ELb1ELb1ELb1ELb0ELb0EEENS1_21CollectiveEpilogueFwdINS6_IJSA_SC_SB_EEES9_NS_10bfloat16_tESG_Li384ELb1ELb1ELb0ELb1EEENS1_36VarlenDynamicPersistentTileSchedulerILi192ELi160ELi384ELi128ELb0ELb1ELb1ELb0ELb1ELb1EEEEEEEEEvNT_6ParamsE,"ax",@progbits
	.align	128
.text._ZN7cutlass13device_kernelIN5flash11enable_sm90INS1_16FlashAttnFwdSm90INS1_25CollectiveMainloopFwdSm90ILi2EN4cute5tupleIJNS5_1CILi1EEES8_S8_EEENS6_IJNS7_ILi192EEENS7_ILi160EEENS7_ILi64EEEEEELi64ENS_12float_e4m3_tEfNS_4arch4Sm90ELb0ELb0ELb1ELb1ELb0ELb1ELb0ELb1ELb1ELb1ELb0ELb0EEENS1_21CollectiveEpilogueFwdINS6_IJSA_SC_SB_EEES9_NS_10bfloat16_tESG_Li384ELb1ELb1ELb0ELb1EEENS1_36VarlenDynamicPersistentTileSchedulerILi192ELi160ELi384ELi128ELb0ELb1ELb1ELb0ELb1ELb1EEEEEEEEEvNT_6ParamsE:
        .type           _ZN7cutlass13device_kernelIN5flash11enable_sm90INS1_16FlashAttnFwdSm90INS1_25CollectiveMainloopFwdSm90ILi2EN4cute5tupleIJNS5_1CILi1EEES8_S8_EEENS6_IJNS7_ILi192EEENS7_ILi160EEENS7_ILi64EEEEEELi64ENS_12float_e4m3_tEfNS_4arch4Sm90ELb0ELb0ELb1ELb1ELb0ELb1ELb0ELb1ELb1ELb1ELb0ELb0EEENS1_21CollectiveEpilogueFwdINS6_IJSA_SC_SB_EEES9_NS_10bfloat16_tESG_Li384ELb1ELb1ELb0ELb1EEENS1_36VarlenDynamicPersistentTileSchedulerILi192ELi160ELi384ELi128ELb0ELb1ELb1ELb0ELb1ELb1EEEEEEEEEvNT_6ParamsE,@function
        .size           _ZN7cutlass13device_kernelIN5flash11enable_sm90INS1_16FlashAttnFwdSm90INS1_25CollectiveMainloopFwdSm90ILi2EN4cute5tupleIJNS5_1CILi1EEES8_S8_EEENS6_IJNS7_ILi192EEENS7_ILi160EEENS7_ILi64EEEEEELi64ENS_12float_e4m3_tEfNS_4arch4Sm90ELb0ELb0ELb1ELb1ELb0ELb1ELb0ELb1ELb1ELb1ELb0ELb0EEENS1_21CollectiveEpilogueFwdINS6_IJSA_SC_SB_EEES9_NS_10bfloat16_tESG_Li384ELb1ELb1ELb0ELb1EEENS1_36VarlenDynamicPersistentTileSchedulerILi192ELi160ELi384ELi128ELb0ELb1ELb1ELb0ELb1ELb1EEEEEEEEEvNT_6ParamsE,(.L_x_12992 - _ZN7cutlass13device_kernelIN5flash11enable_sm90INS1_16FlashAttnFwdSm90INS1_25CollectiveMainloopFwdSm90ILi2EN4cute5tupleIJNS5_1CILi1EEES8_S8_EEENS6_IJNS7_ILi192EEENS7_ILi160EEENS7_ILi64EEEEEELi64ENS_12float_e4m3_tEfNS_4arch4Sm90ELb0ELb0ELb1ELb1ELb0ELb1ELb0ELb1ELb1ELb1ELb0ELb0EEENS1_21CollectiveEpilogueFwdINS6_IJSA_SC_SB_EEES9_NS_10bfloat16_tESG_Li384ELb1ELb1ELb0ELb1EEENS1_36VarlenDynamicPersistentTileSchedulerILi192ELi160ELi384ELi128ELb0ELb1ELb1ELb0ELb1ELb1EEEEEEEEEvNT_6ParamsE)
        .other          _ZN7cutlass13device_kernelIN5flash11enable_sm90INS1_16FlashAttnFwdSm90INS1_25CollectiveMainloopFwdSm90ILi2EN4cute5tupleIJNS5_1CILi1EEES8_S8_EEENS6_IJNS7_ILi192EEENS7_ILi160EEENS7_ILi64EEEEEELi64ENS_12float_e4m3_tEfNS_4arch4Sm90ELb0ELb0ELb1ELb1ELb0ELb1ELb0ELb1ELb1ELb1ELb0ELb0EEENS1_21CollectiveEpilogueFwdINS6_IJSA_SC_SB_EEES9_NS_10bfloat16_tESG_Li384ELb1ELb1ELb0ELb1EEENS1_36VarlenDynamicPersistentTileSchedulerILi192ELi160ELi384ELi128ELb0ELb1ELb1ELb0ELb1ELb1EEEEEEEEEvNT_6ParamsE,@"STO_CUDA_ENTRY STV_DEFAULT"
_ZN7cutlass13device_kernelIN5flash11enable_sm90INS1_16FlashAttnFwdSm90INS1_25CollectiveMainloopFwdSm90ILi2EN4cute5tupleIJNS5_1CILi1EEES8_S8_EEENS6_IJNS7_ILi192EEENS7_ILi160EEENS7_ILi64EEEEEELi64ENS_12float_e4m3_tEfNS_4arch4Sm90ELb0ELb0ELb1ELb1ELb0ELb1ELb0ELb1ELb1ELb1ELb0ELb0EEENS1_21CollectiveEpilogueFwdINS6_IJSA_SC_SB_EEES9_NS_10bfloat16_tESG_Li384ELb1ELb1ELb0ELb1EEENS1_36VarlenDynamicPersistentTileSchedulerILi192ELi160ELi384ELi128ELb0ELb1ELb1ELb0ELb1ELb1EEEEEEEEEvNT_6ParamsE:
[----:B------:R-:W0:Y:S02]  /*0000*/  LDC R1, c[0x0][0x28] ;  /* 0x00000a00ff017b82 */ /* 0x000e240000000800 */
[----:B0-----:R-:W-:Y:S01]  /*0010*/  VIADD R1, R1, 0xffffff80 ;  /* 0xffffff8001017836 */ /* 0x001fe20000000000 */
[----:B------:R-:W0:Y:S01]  /*0020*/  S2R R3, SR_TID.X ;  /* 0x0000000000037919 */ /* 0x000e220000002100 */
[----:B------:R-:W-:Y:S01]  /*0030*/  ELECT P0, URZ, PT ;  /* 0x00000000003f782f */ /* 0x000fe20003800000 */
[----:B------:R-:W-:Y:S01]  /*0040*/  BSSY B0, `(.L_x_11054) ;  /* 0x0000013000007945 */ /* 0x000fe20003800000 */
[----:B0-----:R-:W-:-:S05]  /*0050*/  SHF.R.U32.HI R0, RZ, 0x5, R3 ;  /* 0x00000005ff007819 */ /* 0x001fca0000011603 */
        /* <DEDUP_REMOVED lines=17> */
.L_x_11055:
[----:B------:R-:W-:Y:S05]  /*0170*/  BSYNC B0 ;  /* 0x0000000000007941 */ /* 0x000fea0003800000 */
.L_x_11054:
[----:B------:R-:W-:Y:S01]  /*0180*/  VOTEU.ANY UP0, P0 ;  /* 0x00000000003f7886 */ /* 0x000fe20000000100 */
[----:B------:R-:W0:Y:S01]  /*0190*/  SHFL.IDX PT, R2, R0, RZ, 0x1f ;  /* 0x00001fff00027589 */ /* 0x000e2200000e0000 */
[----:B------:R-:W-:Y:S01]  /*01a0*/  UMOV UR4, 0x80 ;  /* 0x0000008000047882 */ /* 0x000fe20000000000 */
[----:B------:R-:W-:Y:S01]  /*01b0*/  UMOV UR7, 0x180 ;  /* 0x0000018000077882 */ /* 0x000fe20000000000 */
[----:B------:R-:W-:Y:S01]  /*01c0*/  SHF.R.U32.HI R3, RZ, 0x7, R3 ;  /* 0x00000007ff037819 */ /* 0x000fe20000011603 */
[----:B------:R-:W1:Y:S01]  /*01d0*/  @UP0 S2UR UR8, SR_CgaCtaId ;  /* 0x00000000000809c3 */ /* 0x000e620000008800 */
[----:B------:R-:W-:Y:S01]  /*01e0*/  @UP0 UMOV UR6, 0x400 ;  /* 0x0000040000060882 */ /* 0x000fe20000000000 */
[----:B------:R-:W-:-:S04]  /*01f0*/  @UP0 UIADD3 UR4, -UR4, 0x100000, URZ ;  /* 0x0010000004040890 */ /* 0x000fc8000fffe13f */
[----:B------:R-:W-:Y:S02]  /*0200*/  @UP0 USHF.L.U32 UR5, UR4, 0xb, URZ ;  /* 0x0000000b04050899 */ /* 0x000fe4000800063f */
[----:B------:R-:W-:Y:S01]  /*0210*/  @UP0 USHF.L.U32 UR4, UR4, 0x1, URZ ;  /* 0x0000000104040899 */ /* 0x000fe2000800063f */
[----:B------:R-:W-:Y:S01]  /*0220*/  VOTEU.ANY UP1, P0 ;  /* 0x00000000003f7886 */ /* 0x000fe20000020100 */
[----:B0-----:R-:W-:Y:S02]  /*0230*/  ISETP.NE.AND P1, PT, R2, RZ, PT ;  /* 0x000000ff0200720c */ /* 0x001fe40003f25270 */
[----:B------:R0:W2:Y:S01]  /*0240*/  SHFL.IDX PT, R2, R3, RZ, 0x1f ;  /* 0x00001fff03027589 */ /* 0x0000a200000e0000 */
[----:B-1----:R-:W-:Y:S02]  /*0250*/  @UP0 ULEA UR8, UR8, UR6, 0x18 ;  /* 0x0000000608080291 */ /* 0x002fe4000f8ec03f */
[----:B------:R-:W-:-:S04]  /*0260*/  @UP0 UIADD3 UR6, -UR7, 0x100000, URZ ;  /* 0x0010000007060890 */ /* 0x000fc8000fffe13f */
[----:B------:R-:W-:Y:S02]  /*0270*/  @UP0 USHF.L.U32 UR7, UR6, 0xb, URZ ;  /* 0x0000000b06070899 */ /* 0x000fe4000800063f */
[----:B------:R-:W-:Y:S01]  /*0280*/  @UP0 USHF.L.U32 UR6, UR6, 0x1, URZ ;  /* 0x0000000106060899 */ /* 0x000fe2000800063f */
[----:B------:R-:W-:Y:S01]  /*0290*/  VOTEU.ANY UP0, P0 ;  /* 0x00000000003f7886 */ /* 0x000fe20000000100 */
[----:B------:R-:W1:Y:S04]  /*02a0*/  FENCE.VIEW.ASYNC.S ;  /* 0x00000000000073c6 */ /* 0x000e680000000000 */
[----:B-1----:R0:W1:Y:S06]  /*02b0*/  @UP0 SYNCS.EXCH.64 URZ, [UR8+0x13200], UR4 ;  /* 0x01320004083f05b2 */ /* 0x00206c0008000100 */
[----:B------:R0:W3:Y:S02]  /*02c0*/  @UP1 SYNCS.EXCH.64 URZ, [UR8+0x13220], UR6 ;  /* 0x01322006083f15b2 */ /* 0x0000e40008000100 */
[----:B0-----:R-:W-:Y:S05]  /*02d0*/  @P1 BRA `(.L_x_11056) ;  /* 0x0000000000481947 */ /* 0x001fea0003800000 */
        /* <DEDUP_REMOVED lines=16> */
[----:B------:R0:W0:Y:S01]  /*03e0*/  SYNCS.EXCH.64 URZ, [UR8+0x13248], UR6 ;  /* 0x01324806083f75b2 */ /* 0x0000220008000100 */
[----:B------:R-:W-:Y:S01]  /*03f0*/  NOP ;  /* 0x0000000000007918 */ /* 0x000fe20000000000 */
.L_x_11056:
[----:B------:R-:W5:Y:S01]  /*0400*/  SHFL.IDX PT, R3, R0, RZ, 0x1f ;  /* 0x00001fff00037589 */ /* 0x000f6200000e0000 */
[----:B------:R-:W-:Y:S01]  /*0410*/  NOP ;  /* 0x0000000000007918 */ /* 0x000fe20000000000 */
[----:B-----5:R-:W-:-:S13]  /*0420*/  ISETP.NE.AND P0, PT, R3, RZ, PT ;  /* 0x000000ff0300720c */ /* 0x020fda0003f05270 */
        /* <DEDUP_REMOVED lines=19> */
.L_x_11057:
[----:B------:R-:W5:Y:S01]  /*0560*/  SHFL.IDX PT, R3, R0, RZ, 0x1f ;  /* 0x00001fff00037589 */ /* 0x000f6200000e0000 */
[----:B------:R-:W-:Y:S01]  /*0570*/  NOP ;  /* 0x0000000000007918 */ /* 0x000fe20000000000 */
[----:B-----5:R-:W-:-:S13]  /*0580*/  ISETP.NE.AND P0, PT, R3, RZ, PT ;  /* 0x000000ff0300720c */ /* 0x020fda0003f05270 */
        /* <DEDUP_REMOVED lines=13> */
[----:B------:R0:W0:Y:S01]  /*0660*/  SYNCS.EXCH.64 URZ, [UR6+0x13288], UR4 ;  /* 0x01328804063f75b2 */ /* 0x0000220008000100 */
[----:B------:R-:W-:Y:S01]  /*0670*/  NOP ;  /* 0x0000000000007918 */ /* 0x000fe20000000000 */
.L_x_11058:
        /* <DEDUP_REMOVED lines=22> */
.L_x_11059:
        /* <DEDUP_REMOVED lines=22> */
.L_x_11060:
[----:B--2---:R-:W-:Y:S01]  /*0940*/  ISETP.NE.AND P0, PT, R2, RZ, PT ;  /* 0x000000ff0200720c */ /* 0x004fe20003f05270 */
[----:B------:R-:W-:Y:S01]  /*0950*/  IMAD.MOV.U32 R2, RZ, RZ, 0x1 ;  /* 0x00000001ff027424 */ /* 0x000fe200078e00ff */
[----:B------:R-:W-:Y:S01]  /*0960*/  NOP ;  /* 0x0000000000007918 */ /* 0x000fe20000000000 */
[----:B------:R-:W-:Y:S01]  /*0970*/  ULDC.64 UR40, c[0x0][0x208] ;  /* 0x0000820000287ab9 */ /* 0x000fe20000000a00 */
[----:B------:R-:W-:Y:S02]  /*0980*/  BSSY B8, `(.L_x_11061) ;  /* 0x00015a7000087945 */ /* 0x000fe40003800000 */
[----:B------:R-:W-:-:S05]  /*0990*/  SEL R2, R2, 0x2, !P0 ;  /* 0x0000000202027807 */ /* 0x000fca0004000000 */
[----:B------:R2:W-:Y:S01]  /*09a0*/  STL [R1+0x38], R2 ;  /* 0x0000380201007387 */ /* 0x0005e20000100800 */
[----:B01-34-:R-:W-:Y:S06]  /*09b0*/  BAR.SYNC.DEFER_BLOCKING 0x0 ;  /* 0x0000000000007b1d */ /* 0x01bfec0000010000 */
[----:B------:R-:W-:Y:S05]  /*09c0*/  @!P0 BRA `(.L_x_11062) ;  /* 0x000000fc008c8947 */ /* 0x000fea0003800000 */
.L_x_11063:
        /* <DEDUP_REMOVED lines=16> */
[----:B------:R-:W3:Y:S01]  /*0ad0*/  LDL.LU R23, [R1+0x38] ;  /* 0x0000380001177983 */ /* 0x000ee20000300800 */
[----:B------:R-:W0:Y:S02]  /*0ae0*/  S2R R0, SR_TID.X ;  /* 0x0000000000007919 */ /* 0x000e240000002100 */
[----:B0-----:R-:W-:-:S05]  /*0af0*/  VIADD R20, R0, 0xffffff80 ;  /* 0xffffff8000147836 */ /* 0x001fca0000000000 */
[----:B------:R-:W-:-:S04]  /*0b00*/  SHF.R.S32.HI R0, RZ, 0x1f, R20 ;  /* 0x0000001fff007819 */ /* 0x000fc80000011414 */
[CC--:B--2---:R-:W-:Y:S02]  /*0b10*/  LEA.HI R2, R0.reuse, R20.reuse, RZ, 0x5 ;  /* 0x0000001400027211 */ /* 0x0c4fe400078f28ff */
[----:B------:R-:W-:-:S03]  /*0b20*/  LEA.HI R7, R0, R20, RZ, 0x4 ;  /* 0x0000001400077211 */ /* 0x000fc600078f20ff */
[----:B------:R-:W-:Y:S01]  /*0b30*/  IMAD.SHL.U32 R4, R2, 0x20, RZ ;  /* 0x0000002002047824 */ /* 0x000fe200078e00ff */
[----:B------:R-:W-:Y:S02]  /*0b40*/  LOP3.LUT R3, R7, 0x3fffff0, RZ, 0xc0, !PT ;  /* 0x03fffff007037812 */ /* 0x000fe400078ec0ff */
[----:B------:R-:W-:Y:S02]  /*0b50*/  LEA.HI R2, R0, R20, RZ, 0x7 ;  /* 0x0000001400027211 */ /* 0x000fe400078f38ff */
[----:B------:R-:W-:Y:S01]  /*0b60*/  LOP3.LUT R5, R4, 0xfffffc00, RZ, 0xc0, !PT ;  /* 0xfffffc0004057812 */ /* 0x000fe200078ec0ff */
[----:B------:R-:W-:Y:S01]  /*0b70*/  IMAD.IADD R4, R20, 0x1, -R3 ;  /* 0x0000000114047824 */ /* 0x000fe200078e0a03 */
[----:B------:R-:W-:-:S04]  /*0b80*/  LOP3.LUT R6, R2, 0xffffff80, RZ, 0xc0, !PT ;  /* 0xffffff8002067812 */ /* 0x000fc800078ec0ff */
[----:B------:R-:W-:Y:S01]  /*0b90*/  LEA R10, R4, R5, 0x6 ;  /* 0x00000005040a7211 */ /* 0x000fe200078e30ff */
[----:B------:R-:W-:Y:S01]  /*0ba0*/  IMAD.IADD R25, R20, 0x1, -R6 ;  /* 0x0000000114197824 */ /* 0x000fe200078e0a06 */
[----:B------:R-:W-:Y:S02]  /*0bb0*/  LEA.HI R4, R0, R20, RZ, 0x2 ;  /* 0x0000001400047211 */ /* 0x000fe400078f10ff */
[----:B------:R-:W-:Y:S02]  /*0bc0*/  SHF.R.S32.HI R24, RZ, 0x7, R2 ;  /* 0x00000007ff187819 */ /* 0x000fe40000011402 */
[----:B------:R-:W-:Y:S02]  /*0bd0*/  SHF.R.S32.HI R11, RZ, 0x1f, R25 ;  /* 0x0000001fff0b7819 */ /* 0x000fe40000011419 */
[--C-:B------:R-:W-:Y:S02]  /*0be0*/  SHF.R.S32.HI R2, RZ, 0x2, R4.reuse ;  /* 0x00000002ff027819 */ /* 0x100fe40000011404 */
[----:B------:R-:W-:-:S02]  /*0bf0*/  SHF.R.S32.HI R5, RZ, 0x1f, R4 ;  /* 0x0000001fff057819 */ /* 0x000fc40000011404 */
[----:B------:R-:W-:Y:S02]  /*0c00*/  LEA.HI R3, R20, R20, RZ, 0x1 ;  /* 0x0000001414037211 */ /* 0x000fe400078f08ff */
[----:B------:R-:W-:Y:S02]  /*0c10*/  LEA.HI R12, R11, R25, RZ, 0x2 ;  /* 0x000000190b0c7211 */ /* 0x000fe400078f10ff */
[----:B------:R-:W-:Y:S02]  /*0c20*/  LOP3.LUT R19, R4, 0xfffffffc, RZ, 0xc0, !PT ;  /* 0xfffffffc04137812 */ /* 0x000fe400078ec0ff */
[----:B------:R-:W-:Y:S02]  /*0c30*/  LEA.HI R5, R5, R2, RZ, 0x2 ;  /* 0x0000000205057211 */ /* 0x000fe400078f10ff */
[----:B------:R-:W-:Y:S02]  /*0c40*/  SHF.R.S32.HI R22, RZ, 0x1, R3 ;  /* 0x00000001ff167819 */ /* 0x000fe40000011403 */
[----:B------:R-:W-:-:S02]  /*0c50*/  SHF.R.S32.HI R8, RZ, 0x4, R7 ;  /* 0x00000004ff087819 */ /* 0x000fc40000011407 */
[--C-:B------:R-:W-:Y:S02]  /*0c60*/  SHF.R.S32.HI R17, RZ, 0x2, R12.reuse ;  /* 0x00000002ff117819 */ /* 0x100fe4000001140c */
[----:B------:R-:W-:Y:S01]  /*0c70*/  SHF.R.S32.HI R18, RZ, 0x1f, R12 ;  /* 0x0000001fff127819 */ /* 0x000fe2000001140c */
[----:B------:R-:W-:Y:S01]  /*0c80*/  IMAD.IADD R19, R20, 0x1, -R19 ;  /* 0x0000000114137824 */ /* 0x000fe200078e0a13 */
[----:B------:R-:W-:Y:S02]  /*0c90*/  LOP3.LUT R5, R5, 0xfffffffc, RZ, 0xc0, !PT ;  /* 0xfffffffc05057812 */ /* 0x000fe400078ec0ff */
[----:B------:R-:W-:Y:S02]  /*0ca0*/  LEA.HI R6, R3, R22, RZ, 0x1 ;  /* 0x0000001603067211 */ /* 0x000fe400078f08ff */
[----:B------:R-:W-:Y:S02]  /*0cb0*/  LEA.HI R4, R7, R8, RZ, 0x1 ;  /* 0x0000000807047211 */ /* 0x000fe400078f08ff */
[----:B------:R-:W-:Y:S01]  /*0cc0*/  LEA.HI R18, R18, R17, RZ, 0x3 ;  /* 0x0000001112127211 */ /* 0x000fe200078f18ff */
[----:B------:R-:W-:Y:S01]  /*0cd0*/  IMAD.IADD R21, R2, 0x1, -R5 ;  /* 0x0000000102157824 */ /* 0x000fe200078e0a05 */
[----:B------:R-:W-:Y:S01]  /*0ce0*/  LOP3.LUT R7, R6, 0x3fffffe, RZ, 0xc0, !PT ;  /* 0x03fffffe06077812 */ /* 0x000fe200078ec0ff */
[----:B------:R-:W-:Y:S01]  /*0cf0*/  IMAD.HI R6, R24, 0x55555556, RZ ;  /* 0x5555555618067827 */ /* 0x000fe200078e02ff */
[----:B------:R-:W-:-:S02]  /*0d00*/  LOP3.LUT R9, R4, 0x1ffffffe, RZ, 0xc0, !PT ;  /* 0x1ffffffe04097812 */ /* 0x000fc400078ec0ff */
[----:B------:R-:W-:Y:S02]  /*0d10*/  LEA.HI R2, R19, R19, RZ, 0x1 ;  /* 0x0000001313027211 */ /* 0x000fe400078f08ff */
[----:B------:R-:W-:Y:S02]  /*0d20*/  LOP3.LUT R18, R18, 0xfffffff8, RZ, 0xc0, !PT ;  /* 0xfffffff812127812 */ /* 0x000fe400078ec0ff */
[----:B------:R-:W-:Y:S02]  /*0d30*/  LEA.HI R11, R11, R25, RZ, 0x5 ;  /* 0x000000190b0b7211 */ /* 0x000fe400078f28ff */
[----:B------:R-:W-:Y:S01]  /*0d40*/  LOP3.LUT R12, R12, 0x7ffffffc, RZ, 0xc0, !PT ;  /* 0x7ffffffc0c0c7812 */ /* 0x000fe200078ec0ff */
[----:B------:R-:W-:Y:S01]  /*0d50*/  IMAD.IADD R9, R8, 0x1, -R9 ;  /* 0x0000000108097824 */ /* 0x000fe200078e0a09 */
[----:B------:R-:W-:Y:S01]  /*0d60*/  LOP3.LUT R2, R2, 0x1ffffffe, RZ, 0xc0, !PT ;  /* 0x1ffffffe02027812 */ /* 0x000fe200078ec0ff */
[----:B------:R-:W-:Y:S01]  /*0d70*/  IMAD.MOV.U32 R5, RZ, RZ, -0x2 ;  /* 0xfffffffeff057424 */ /* 0x000fe200078e00ff */
[----:B------:R-:W-:Y:S01]  /*0d80*/  IADD3 R18, R17, -R18, RZ ;  /* 0x8000001211127210 */ /* 0x000fe20007ffe0ff */
[----:B------:R-:W-:Y:S01]  /*0d90*/  IMAD.IADD R12, R25, 0x1, -R12 ;  /* 0x00000001190c7824 */ /* 0x000fe200078e0a0c */
[----:B------:R-:W-:-:S02]  /*0da0*/  LEA.HI R6, R6, R6, RZ, 0x1 ;  /* 0x0000000606067211 */ /* 0x000fc400078f08ff */
[----:B------:R-:W-:Y:S01]  /*0db0*/  SHF.R.S32.HI R11, RZ, 0x5, R11 ;  /* 0x00000005ff0b7819 */ /* 0x000fe2000001140b */
[----:B------:R-:W-:Y:S02]  /*0dc0*/  IMAD R4, R9, 0x8, R10 ;  /* 0x0000000809047824 */ /* 0x000fe400078e020a */
[----:B------:R-:W-:Y:S02]  /*0dd0*/  IMAD.IADD R19, R19, 0x1, -R2 ;  /* 0x0000000113137824 */ /* 0x000fe400078e0a02 */
[----:B------:R-:W-:Y:S02]  /*0de0*/  IMAD R6, R6, -0x3, R24 ;  /* 0xfffffffd06067824 */ /* 0x000fe400078e0218 */
[----:B------:R-:W-:Y:S02]  /*0df0*/  IMAD R11, R11, 0x10, R18 ;  /* 0x000000100b0b7824 */ /* 0x000fe400078e0212 */
[----:B------:R-:W-:Y:S01]  /*0e00*/  IMAD R2, R12, R5, 0xa0 ;  /* 0x000000a00c027424 */ /* 0x000fe200078e0205 */
[----:B------:R-:W-:Y:S01]  /*0e10*/  STL [R1+0x5c], R21 ;  /* 0x00005c1501007387 */ /* 0x000fe20000100800 */
[----:B------:R-:W-:-:S03]  /*0e20*/  IMAD R6, R6, 0x40, R11 ;  /* 0x0000004006067824 */ /* 0x000fc600078e020b */
[----:B------:R0:W-:Y:S01]  /*0e30*/  STL [R1+0x74], R4 ;  /* 0x0000740401007387 */ /* 0x0001e20000100800 */
[----:B------:R-:W-:-:S03]  /*0e40*/  LEA.HI R0, R0, R20, RZ, 0x3 ;  /* 0x0000001400007211 */ /* 0x000fc600078f18ff */
[----:B------:R3:W-:Y:S04]  /*0e50*/  STL [R1+0x70], R2 ;  /* 0x0000700201007387 */ /* 0x0007e80000100800 */
[----:B------:R-:W-:Y:S01]  /*0e60*/  STL [R1+0x14], R13 ;  /* 0x0000140d01007387 */ /* 0x000fe20000100800 */
[----:B------:R-:W-:-:S03]  /*0e70*/  LOP3.LUT R3, R3, 0xfffffffe, RZ, 0xc0, !PT ;  /* 0xfffffffe03037812 */ /* 0x000fc600078ec0ff */
[----:B------:R-:W-:Y:S04]  /*0e80*/  STL [R1+0x18], R14 ;  /* 0x0000180e01007387 */ /* 0x000fe80000100800 */
[----:B------:R-:W-:Y:S04]  /*0e90*/  STL [R1+0x1c], R15 ;  /* 0x00001c0f01007387 */ /* 0x000fe80000100800 */
[----:B------:R-:W-:Y:S04]  /*0ea0*/  STL [R1+0x68], R6 ;  /* 0x0000680601007387 */ /* 0x000fe80000100800 */
[----:B------:R-:W-:Y:S01]  /*0eb0*/  STL [R1+0x4c], RZ ;  /* 0x00004cff01007387 */ /* 0x000fe20000100800 */
[----:B0-----:R-:W-:-:S02]  /*0ec0*/  IMAD.SHL.U32 R4, R21, 0x80, RZ ;  /* 0x0000008015047824 */ /* 0x001fc400078e00ff */
[----:B------:R-:W-:Y:S02]  /*0ed0*/  IMAD.IADD R3, R20, 0x1, -R3 ;  /* 0x0000000114037824 */ /* 0x000fe400078e0a03 */
[----:B------:R-:W-:Y:S01]  /*0ee0*/  IMAD.IADD R7, R22, 0x1, -R7 ;  /* 0x0000000116077824 */ /* 0x000fe200078e0a07 */
[----:B------:R-:W-:Y:S01]  /*0ef0*/  LOP3.LUT R4, R4, 0x180, RZ, 0xc0, !PT ;  /* 0x0000018004047812 */ /* 0x000fe200078ec0ff */
[C---:B------:R-:W-:Y:S02]  /*0f00*/  IMAD.SHL.U32 R18, R3.reuse, 0x10, RZ ;  /* 0x0000001003127824 */ /* 0x040fe400078e00ff */
[----:B------:R-:W-:Y:S02]  /*0f10*/  IMAD R7, R8, 0x8, R7 ;  /* 0x0000000808077824 */ /* 0x000fe400078e0207 */
[----:B------:R-:W-:Y:S01]  /*0f20*/  IMAD.SHL.U32 R156, R3, 0x8, RZ ;  /* 0x00000008039c7824 */ /* 0x000fe200078e00ff */
[----:B------:R-:W-:-:S03]  /*0f30*/  SHF.R.U32.HI R3, RZ, 0x3, R4 ;  /* 0x00000003ff037819 */ /* 0x000fc60000011604 */
[----:B------:R-:W-:Y:S01]  /*0f40*/  VIADD R5, R156, 0x10 ;  /* 0x000000109c057836 */ /* 0x000fe20000000000 */
[----:B------:R-:W-:Y:S02]  /*0f50*/  MOV R17, RZ ;  /* 0x000000ff00117202 */ /* 0x000fe40000000f00 */
[----:B---3--:R-:W-:-:S05]  /*0f60*/  LOP3.LUT R2, R23, 0x1, RZ, 0xfc, !PT ;  /* 0x0000000117027812 */ /* 0x008fca00078efcff */
[----:B------:R0:W-:Y:S02]  /*0f70*/  STL [R1+0x8], R2 ;  /* 0x0000080201007387 */ /* 0x0001e40000100800 */
[----:B0-----:R-:W-:-:S05]  /*0f80*/  LOP3.LUT R2, R0, 0xfffffff8, RZ, 0xc0, !PT ;  /* 0xfffffff800027812 */ /* 0x001fca00078ec0ff */
[----:B------:R-:W-:Y:S01]  /*0f90*/  IMAD.IADD R2, R20, 0x1, -R2 ;  /* 0x0000000114027824 */ /* 0x000fe200078e0a02 */
[----:B------:R-:W-:Y:S01]  /*0fa0*/  SHF.R.S32.HI R0, RZ, 0x3, R0 ;  /* 0x00000003ff007819 */ /* 0x000fe20000011400 */
[----:B------:R-:W-:Y:S01]  /*0fb0*/  STL [R1+0xc], RZ ;  /* 0x00000cff01007387 */ /* 0x000fe20000100800 */
[----:B------:R-:W-:Y:S02]  /*0fc0*/  SHF.R.S32.HI R0, RZ, 0x1f, R22 ;  /* 0x0000001fff007819 */ /* 0x000fe40000011416 */
[----:B------:R-:W-:Y:S01]  /*0fd0*/  SHF.L.U32 R8, R2, 0x3, RZ ;  /* 0x0000000302087819 */ /* 0x000fe200000006ff */
[----:B------:R-:W-:Y:S01]  /*0fe0*/  STL [R1+0x4], RZ ;  /* 0x000004ff01007387 */ /* 0x000fe20000100800 */
[C-C-:B------:R-:W-:Y:S02]  /*0ff0*/  LOP3.LUT R0, R4.reuse, 0x10, R18.reuse, 0xf8, !PT ;  /* 0x0000001004007812 */ /* 0x140fe400078ef812 */
[----:B------:R-:W-:Y:S01]  /*1000*/  LOP3.LUT R2, R4, 0x30, R18, 0xf8, !PT ;  /* 0x0000003004027812 */ /* 0x000fe200078ef812 */
[----:B------:R0:W-:Y:S01]  /*1010*/  STL [R1+0x2c], R4 ;  /* 0x00002c0401007387 */ /* 0x0001e20000100800 */
[----:B------:R-:W-:-:S03]  /*1020*/  LOP3.LUT R0, R0, R3, RZ, 0x3c, !PT ;  /* 0x0000000300007212 */ /* 0x000fc600078e3cff */
[----:B------:R-:W-:Y:S04]  /*1030*/  STL [R1+0x58], R8 ;  /* 0x0000580801007387 */ /* 0x000fe80000100800 */
[----:B------:R1:W-:Y:S01]  /*1040*/  STL [R1+0x30], R3 ;  /* 0x0000300301007387 */ /* 0x0003e20000100800 */
[----:B0-----:R-:W-:Y:S01]  /*1050*/  IMAD.SHL.U32 R4, R7, 0x40, RZ ;  /* 0x0000004007047824 */ /* 0x001fe200078e00ff */
[----:B------:R-:W-:Y:S02]  /*1060*/  SHF.R.S32.HI R7, RZ, 0x1f, R5 ;  /* 0x0000001fff077819 */ /* 0x000fe40000011405 */
[----:B------:R0:W-:Y:S01]  /*1070*/  STL [R1+0x20], R5 ;  /* 0x0000200501007387 */ /* 0x0001e20000100800 */
[----:B-1----:R-:W-:Y:S02]  /*1080*/  LOP3.LUT R3, R2, R3, RZ, 0x3c, !PT ;  /* 0x0000000302037212 */ /* 0x002fe400078e3cff */
[----:B------:R-:W-:Y:S01]  /*1090*/  SHF.R.S32.HI R2, RZ, 0x1f, R8 ;  /* 0x0000001fff027819 */ /* 0x000fe20000011408 */
[----:B------:R-:W-:Y:S01]  /*10a0*/  STL [R1+0x34], R4 ;  /* 0x0000340401007387 */ /* 0x000fe20000100800 */
[----:B0-----:R-:W-:-:S02]  /*10b0*/  IMAD.IADD R5, R4, 0x1, R0 ;  /* 0x0000000104057824 */ /* 0x001fc400078e0200 */
[----:B------:R-:W-:Y:S01]  /*10c0*/  IMAD R0, R19, 0x8, R6 ;  /* 0x0000000813007824 */ /* 0x000fe200078e0206 */
[----:B------:R0:W-:Y:S04]  /*10d0*/  STL [R1+0x78], R2 ;  /* 0x0000780201007387 */ /* 0x0001e80000100800 */
[----:B------:R1:W-:Y:S01]  /*10e0*/  STL [R1+0x60], R7 ;  /* 0x0000600701007387 */ /* 0x0003e20000100800 */
[----:B0-----:R-:W-:-:S03]  /*10f0*/  IADD3 R2, R16, R4, R3 ;  /* 0x0000000410027210 */ /* 0x001fc60007ffe003 */
[----:B------:R1:W-:Y:S04]  /*1100*/  STL [R1+0x24], R5 ;  /* 0x0000240501007387 */ /* 0x0003e80000100800 */
[----:B------:R1:W-:Y:S04]  /*1110*/  STL [R1+0x6c], R0 ;  /* 0x00006c0001007387 */ /* 0x0003e80000100800 */
[----:B------:R1:W-:Y:S01]  /*1120*/  STL [R1+0x64], R2 ;  /* 0x0000640201007387 */ /* 0x0003e20000100800 */
[----:B------:R-:W-:-:S07]  /*1130*/  IMAD.MOV.U32 R23, RZ, RZ, RZ ;  /* 0x000000ffff177224 */ /* 0x000fce00078e00ff */
.L_x_11161:
[----:B-12---:R-:W2:Y:S01]  /*1140*/  LDL.LU R0, [R1+0x1c] ;  /* 0x00001c0001007983 */ /* 0x006ea20000300800 */
[----:B0-----:R-:W2:Y:S01]  /*1150*/  LDC.64 R2, c[0x0][0xc88] ;  /* 0x00032200ff027b82 */ /* 0x001ea20000000a00 */
        /* <DEDUP_REMOVED lines=9> */
[----:B------:R-:W-:Y:S02]  /*11f0*/  ISETP.NE.U32.AND P1, PT, RZ, UR8, PT ;  /* 0x00000008ff007c0c */ /* 0x000fe4000bf25070 */
[----:B------:R-:W-:Y:S02]  /*1200*/  ISETP.NE.U32.AND P0, PT, RZ, UR6, PT ;  /* 0x00000006ff007c0c */ /* 0x000fe4000bf05070 */
[----:B------:R-:W-:Y:S02]  /*1210*/  ISETP.NE.AND.EX P1, PT, RZ, UR9, PT, P1 ;  /* 0x00000009ff007c0c */ /* 0x000fe4000bf25310 */
[----:B------:R-:W-:Y:S02]  /*1220*/  ISETP.NE.AND.EX P0, PT, RZ, UR7, PT, P0 ;  /* 0x00000007ff007c0c */ /* 0x000fe4000bf05300 */
[----:B------:R-:W-:Y:S02]  /*1230*/  MOV R27, RZ ;  /* 0x000000ff001b7202 */ /* 0x000fe40000000f00 */
[----:B--2--5:R-:W-:Y:S01]  /*1240*/  SHF.R.S32.HI R4, RZ, 0x1f, R0 ;  /* 0x0000001fff047819 */ /* 0x024fe20000011400 */
        /* <DEDUP_REMOVED lines=11> */
[----:B------:R1:W5:Y:S01]  /*1300*/  @P2 LDG.E R9, desc[UR40][R2.64] ;  /* 0x0000002802092981 */ /* 0x000362000c1e1900 */
        /* <DEDUP_REMOVED lines=29> */
[----:B--2---:R-:W-:-:S07]  /*14e0*/  IMAD.IADD R29, R0, 0x1, -R29 ;  /* 0x00000001001d7824 */ /* 0x004fce00078e0a1d */
.L_x_11065:
[----:B------:R-:W-:Y:S02]  /*14f0*/  IMAD.U32 R31, RZ, RZ, UR5 ;  /* 0x00000005ff1f7e24 */ /* 0x000fe4000f8e00ff */
[----:B------:R-:W-:Y:S01]  /*1500*/  IMAD.U32 R24, RZ, RZ, UR4 ;  /* 0x00000004ff187e24 */ /* 0x000fe2000f8e00ff */
[----:B------:R-:W-:Y:S06]  /*1510*/  @!P2 BRA `(.L_x_11066) ;  /* 0x000000000010a947 */ /* 0x000fec0003800000 */
[----:B-1----:R-:W-:-:S04]  /*1520*/  IADD3 R2, P0, R33, UR8, RZ ;  /* 0x0000000821027c10 */ /* 0x002fc8000ff1e0ff */
[----:B------:R-:W-:-:S05]  /*1530*/  IADD3.X R3, R32, UR9, RZ, P0, !PT ;  /* 0x0000000920037c10 */ /* 0x000fca00087fe4ff */
[----:B------:R0:W5:Y:S01]  /*1540*/  LDG.E R24, desc[UR40][R2.64] ;  /* 0x0000002802187981 */ /* 0x000162000c1e1900 */
[----:B------:R-:W-:Y:S05]  /*1550*/  BRA `(.L_x_11067) ;  /* 0x0000000000107947 */ /* 0x000fea0003800000 */
.L_x_11066:
[----:B------:R-:W-:Y:S05]  /*1560*/  @!P0 BRA `(.L_x_11067) ;  /* 0x00000000000c8947 */ /* 0x000fea0003800000 */
[----:B-1----:R-:W2:Y:S04]  /*1570*/  LDG.E R3, desc[UR40][R6.64] ;  /* 0x0000002806037981 */ /* 0x002ea8000c1e1900 */
[----:B------:R-:W2:Y:S02]  /*1580*/  LDG.E R24, desc[UR40][R6.64+0x4] ;  /* 0x0000042806187981 */ /* 0x000ea4000c1e1900 */
[----:B--2---:R-:W-:-:S07]  /*1590*/  IMAD.IADD R24, R24, 0x1, -R3 ;  /* 0x0000000118187824 */ /* 0x004fce00078e0a03 */
.L_x_11067:
[----:B------:R-:W-:Y:S02]  /*15a0*/  ULDC.64 UR4, c[0x0][0xa10] ;  /* 0x0002840000047ab9 */ /* 0x000fe40000000a00 */
[----:B------:R-:W-:-:S04]  /*15b0*/  ISETP.NE.U32.AND P0, PT, RZ, UR4, PT ;  /* 0x00000004ff007c0c */ /* 0x000fc8000bf05070 */
[----:B------:R-:W-:Y:S01]  /*15c0*/  ISETP.NE.AND.EX P0, PT, RZ, UR5, PT, P0 ;  /* 0x00000005ff007c0c */ /* 0x000fe2000bf05300 */
[----:B-----5:R-:W-:Y:S01]  /*15d0*/  IMAD.IADD R9, R24, 0x1, -R9 ;  /* 0x0000000118097824 */ /* 0x020fe200078e0a09 */
[----:B------:R-:W-:-:S11]  /*15e0*/  ULDC.64 UR4, c[0x0][0xa30] ;  /* 0x00028c0000047ab9 */ /* 0x000fd60000000a00 */
[----:B01----:R-:W0:Y:S02]  /*15f0*/  @P0 LDC.64 R2, c[0x0][0xa10] ;  /* 0x00028400ff020b82 */ /* 0x003e240000000a00 */
[----:B0-----:R-:W-:-:S05]  /*1600*/  @P0 IMAD.WIDE R2, R25, 0x4, R2 ;  /* 0x0000000419020825 */ /* 0x001fca00078e0202 */
[----:B------:R-:W2:Y:S04]  /*1610*/  @P0 LDG.E R0, desc[UR40][R2.64] ;  /* 0x0000002802000981 */ /* 0x000ea8000c1e1900 */
[----:B------:R0:W2:Y:S01]  /*1620*/  @P0 LDG.E R7, desc[UR40][R2.64+0x4] ;  /* 0x0000042802070981 */ /* 0x0000a2000c1e1900 */
[----:B------:R-:W-:Y:S02]  /*1630*/  ISETP.NE.U32.AND P1, PT, RZ, UR4, PT ;  /* 0x00000004ff007c0c */ /* 0x000fe4000bf25070 */
[----:B------:R-:W-:Y:S02]  /*1640*/  MOV R28, R24 ;  /* 0x00000018001c7202 */ /* 0x000fe40000000f00 */
[----:B------:R-:W-:Y:S01]  /*1650*/  ISETP.NE.AND.EX P1, PT, RZ, UR5, PT, P1 ;  /* 0x00000005ff007c0c */ /* 0x000fe2000bf25310 */
[----:B0-----:R-:W-:-:S12]  /*1660*/  IMAD.MOV R2, RZ, RZ, -R9 ;  /* 0x000000ffff027224 */ /* 0x001fd800078e0a09 */
[----:B------:R-:W-:-:S04]  /*1670*/  @P1 IADD3 R4, P2, R33, UR4, RZ ;  /* 0x0000000421041c10 */ /* 0x000fc8000ff5e0ff */
[----:B------:R-:W-:Y:S02]  /*1680*/  @P1 IADD3.X R5, R32, UR5, RZ, P2, !PT ;  /* 0x0000000520051c10 */ /* 0x000fe400097fe4ff */
[----:B------:R-:W-:-:S03]  /*1690*/  VIMNMX R2, RZ, R2, !PT ;  /* 0x00000002ff027248 */ /* 0x000fc60007fe0100 */
        /* <DEDUP_REMOVED lines=8> */
[----:B0-----:R-:W-:-:S04]  /*1720*/  VIMNMX R5, R0, R31, PT ;  /* 0x0000001f00057248 */ /* 0x001fc80003fe0100 */
[----:B------:R-:W-:Y:S01]  /*1730*/  ISETP.GT.AND P0, PT, R5, R2, PT ;  /* 0x000000020500720c */ /* 0x000fe20003f04270 */
[----:B------:R-:W-:-:S05]  /*1740*/  IMAD.WIDE.U32 R2, R2, -0x33333333, RZ ;  /* 0xcccccccd02027825 */ /* 0x000fca00078e00ff */
[----:B------:R-:W-:-:S04]  /*1750*/  SHF.R.U32.HI R30, RZ, 0x7, R3 ;  /* 0x00000007ff1e7819 */ /* 0x000fc80000011603 */
[----:B------:R-:W-:-:S03]  /*1760*/  MOV R2, R30 ;  /* 0x0000001e00027202 */ /* 0x000fc60000000f00 */
        /* <DEDUP_REMOVED lines=27> */
.L_x_11070:
[----:B------:R-:W-:Y:S05]  /*1920*/  BSYNC B6 ;  /* 0x0000000000067941 */ /* 0x000fea0003800000 */
.L_x_11069:
        /* <DEDUP_REMOVED lines=20> */
.L_x_11072:
[----:B------:R-:W-:Y:S05]  /*1a70*/  BSYNC B6 ;  /* 0x0000000000067941 */ /* 0x000fea0003800000 */
.L_x_11071:
[----:B------:R-:W-:Y:S01]  /*1a80*/  ULDC.64 UR4, c[0x0][0x9f8] ;  /* 0x00027e0000047ab9 */ /* 0x000fe20000000a00 */
[----:B------:R-:W2:Y:S01]  /*1a90*/  LDL.LU R10, [R1] ;  /* 0x00000000010a7983 */ /* 0x000ea20000300800 */
[----:B------:R-:W-:Y:S01]  /*1aa0*/  ISETP.NE.U32.AND P0, PT, RZ, UR4, PT ;  /* 0x00000004ff007c0c */ /* 0x000fe2000bf05070 */
[----:B------:R-:W0:Y:S01]  /*1ab0*/  LDC.64 R46, c[0x0][0x300] ;  /* 0x0000c000ff2e7b82 */ /* 0x000e220000000a00 */
[----:B------:R-:W-:Y:S01]  /*1ac0*/  IADD3 R27, R27, R24, RZ ;  /* 0x000000181b1b7210 */ /* 0x000fe20007ffe0ff */
[----:B------:R-:W-:Y:S01]  /*1ad0*/  ULDC.64 UR6, c[0x0][0x330] ;  /* 0x0000cc0000067ab9 */ /* 0x000fe20000000a00 */
[----:B------:R-:W-:Y:S01]  /*1ae0*/  ISETP.NE.AND.EX P0, PT, RZ, UR5, PT, P0 ;  /* 0x00000005ff007c0c */ /* 0x000fe2000bf05300 */
[----:B------:R-:W3:Y:S04]  /*1af0*/  LDL R12, [R1+0x2c] ;  /* 0x00002c00010c7983 */ /* 0x000ee80000100800 */
[----:B------:R-:W1:Y:S01]  /*1b00*/  LDC R15, c[0x0][0x3f4] ;  /* 0x0000fd00ff0f7b82 */ /* 0x000e620000000800 */
[----:B------:R-:W-:Y:S01]  /*1b10*/  SHF.R.S32.HI R19, RZ, 0x1f, R18 ;  /* 0x0000001fff137819 */ /* 0x000fe20000011412 */
[----:B------:R-:W4:Y:S06]  /*1b20*/  LDL R24, [R1+0x5c] ;  /* 0x00005c0001187983 */ /* 0x000f2c0000100800 */
[----:B------:R-:W-:Y:S01]  /*1b30*/  @P0 IADD3 R4, P1, R33, UR4, RZ ;  /* 0x0000000421040c10 */ /* 0x000fe2000ff3e0ff */
[----:B------:R-:W2:Y:S03]  /*1b40*/  LDC.64 R40, c[0x0][0x3f8] ;  /* 0x0000fe00ff287b82 */ /* 0x000ea60000000a00 */
[----:B------:R-:W-:Y:S01]  /*1b50*/  @P0 IADD3.X R5, R32, UR5, RZ, P1, !PT ;  /* 0x0000000520050c10 */ /* 0x000fe20008ffe4ff */
[----:B------:R-:W-:-:S04]  /*1b60*/  ULDC.64 UR4, c[0x0][0xa08] ;  /* 0x0002820000047ab9 */ /* 0x000fc80000000a00 */
[----:B------:R1:W3:Y:S01]  /*1b70*/  @P0 LDG.E R25, desc[UR40][R4.64] ;  /* 0x0000002804190981 */ /* 0x0002e2000c1e1900 */
[----:B------:R-:W-:Y:S01]  /*1b80*/  SHF.R.S32.HI R11, RZ, 0x1f, R27 ;  /* 0x0000001fff0b7819 */ /* 0x000fe2000001141b */
[-C--:B0-----:R-:W-:Y:S01]  /*1b90*/  IMAD.WIDE.U32 R6, R27, R46.reuse, RZ ;  /* 0x0000002e1b067225 */ /* 0x081fe200078e00ff */
[----:B------:R-:W-:Y:S01]  /*1ba0*/  ISETP.NE.U32.AND P0, PT, RZ, UR4, PT ;  /* 0x00000004ff007c0c */ /* 0x000fe2000bf05070 */
[----:B------:R-:W0:Y:S02]  /*1bb0*/  LDC.64 R34, c[0x0][0x408] ;  /* 0x00010200ff227b82 */ /* 0x000e240000000a00 */
[----:B------:R-:W-:Y:S01]  /*1bc0*/  IMAD R0, R11, R46, RZ ;  /* 0x0000002e0b007224 */ /* 0x000fe200078e02ff */
[----:B-1----:R-:W-:Y:S01]  /*1bd0*/  ISETP.GE.AND P2, PT, R18, R15, PT ;  /* 0x0000000f1200720c */ /* 0x002fe20003f46270 */
[----:B------:R-:W-:Y:S01]  /*1be0*/  IMAD.WIDE.U32 R8, R26, UR6, R18 ;  /* 0x000000061a087c25 */ /* 0x000fe2000f8e0012 */
[----:B------:R-:W-:Y:S01]  /*1bf0*/  ISETP.NE.AND.EX P0, PT, RZ, UR5, PT, P0 ;  /* 0x00000005ff007c0c */ /* 0x000fe2000bf05300 */
[----:B------:R-:W-:-:S02]  /*1c00*/  ULDC.64 UR4, c[0x0][0x308] ;  /* 0x0000c20000047ab9 */ /* 0x000fc40000000a00 */
[----:B------:R-:W-:Y:S01]  /*1c10*/  IMAD R3, R27, R47, R0 ;  /* 0x0000002f1b037224 */ /* 0x000fe200078e0200 */
[----:B------:R-:W-:-:S03]  /*1c20*/  SHF.R.S32.HI R0, RZ, 0x1f, R26 ;  /* 0x0000001fff007819 */ /* 0x000fc6000001141a */
[----:B------:R-:W-:Y:S02]  /*1c30*/  IMAD.IADD R7, R7, 0x1, R3 ;  /* 0x0000000107077824 */ /* 0x000fe400078e0203 */
[C---:B------:R-:W-:Y:S02]  /*1c40*/  IMAD R3, R0.reuse, UR6, RZ ;  /* 0x0000000600037c24 */ /* 0x040fe4000f8e02ff */
[----:B------:R-:W-:Y:S02]  /*1c50*/  IMAD R0, R0, UR4, RZ ;  /* 0x0000000400007c24 */ /* 0x000fe4000f8e02ff */
[C---:B------:R-:W-:Y:S01]  /*1c60*/  IMAD R13, R26.reuse, UR7, R3 ;  /* 0x000000071a0d7c24 */ /* 0x040fe2000f8e0203 */
[----:B------:R-:W-:Y:S01]  /*1c70*/  ULDC.64 UR6, c[0x0][0x338] ;  /* 0x0000ce0000067ab9 */ /* 0x000fe20000000a00 */
[C---:B------:R-:W-:Y:S02]  /*1c80*/  IMAD R3, R26.reuse, UR5, R0 ;  /* 0x000000051a037c24 */ /* 0x040fe4000f8e0200 */
[----:B------:R-:W-:Y:S01]  /*1c90*/  IMAD.WIDE.U32 R4, R26, UR4, R6 ;  /* 0x000000041a047c25 */ /* 0x000fe2000f8e0006 */
[----:B------:R-:W-:-:S03]  /*1ca0*/  ULDC.64 UR4, c[0x0][0x310] ;  /* 0x0000c40000047ab9 */ /* 0x000fc60000000a00 */
[----:B------:R-:W-:Y:S02]  /*1cb0*/  IMAD.IADD R5, R5, 0x1, R3 ;  /* 0x0000000105057824 */ /* 0x000fe400078e0203 */
[----:B------:R-:W-:Y:S01]  /*1cc0*/  IMAD.IADD R9, R9, 0x1, R13 ;  /* 0x0000000109097824 */ /* 0x000fe200078e020d */
[----:B--2---:R-:W-:-:S04]  /*1cd0*/  LOP3.LUT R10, R10, 0xfffffffb, RZ, 0xc0, !PT ;  /* 0xfffffffb0a0a7812 */ /* 0x004fc800078ec0ff */
[----:B------:R-:W-:-:S05]  /*1ce0*/  @P2 LOP3.LUT R10, R10, 0x4, RZ, 0xfc, !PT ;  /* 0x000000040a0a2812 */ /* 0x000fca00078efcff */
[----:B------:R1:W-:Y:S04]  /*1cf0*/  STL [R1], R10 ;  /* 0x0000000a01007387 */ /* 0x0003e80000100800 */
[----:B-1----:R-:W2:Y:S01]  /*1d00*/  LDL R10, [R1+0x30] ;  /* 0x00003000010a7983 */ /* 0x002ea20000100800 */
[----:B---3--:R-:W-:Y:S02]  /*1d10*/  SEL R3, R25, RZ, !P0 ;  /* 0x000000ff19037207 */ /* 0x008fe40004000000 */
[----:B------:R-:W-:-:S03]  /*1d20*/  SHF.R.S32.HI R0, RZ, 0x1f, R25 ;  /* 0x0000001fff007819 */ /* 0x000fc60000011419 */
[C---:B------:R-:W-:Y:S02]  /*1d30*/  IMAD.WIDE.U32 R48, R3.reuse, UR6, R8 ;  /* 0x0000000603307c25 */ /* 0x040fe4000f8e0008 */
[----:B------:R-:W3:Y:S01]  /*1d40*/  LDL R8, [R1+0x34] ;  /* 0x0000340001087983 */ /* 0x000ee20000100800 */
[----:B------:R-:W-:Y:S02]  /*1d50*/  SEL R0, R0, RZ, !P0 ;  /* 0x000000ff00007207 */ /* 0x000fe40004000000 */
[----:B------:R-:W-:Y:S01]  /*1d60*/  SHF.R.S32.HI R14, RZ, 0x1f, R22 ;  /* 0x0000001fff0e7819 */ /* 0x000fe20000011416 */
[C---:B------:R-:W-:Y:S01]  /*1d70*/  IMAD.WIDE.U32 R50, R3.reuse, UR4, R4 ;  /* 0x0000000403327c25 */ /* 0x040fe2000f8e0004 */
[----:B------:R-:W1:Y:S03]  /*1d80*/  S2R R26, SR_TID.X ;  /* 0x00000000001a7919 */ /* 0x000e660000002100 */
[C---:B------:R-:W-:Y:S01]  /*1d90*/  IMAD R6, R0.reuse, UR4, RZ ;  /* 0x0000000400067c24 */ /* 0x040fe2000f8e02ff */
[----:B------:R-:W-:Y:S01]  /*1da0*/  SHF.R.S32.HI R157, RZ, 0x1f, R156 ;  /* 0x0000001fff9d7819 */ /* 0x000fe2000001149c */
[----:B------:R-:W-:Y:S01]  /*1db0*/  IMAD R4, R0, UR6, RZ ;  /* 0x0000000600047c24 */ /* 0x000fe2000f8e02ff */
[----:B------:R-:W-:Y:S01]  /*1dc0*/  ULDC UR4, c[0x0][0x2f4] ;  /* 0x0000bd0000047ab9 */ /* 0x000fe20000000800 */
[----:B------:R-:W-:-:S02]  /*1dd0*/  IMAD R7, R3, UR5, R6 ;  /* 0x0000000503077c24 */ /* 0x000fc4000f8e0206 */
[-C--:B------:R-:W-:Y:S02]  /*1de0*/  IMAD R0, R14, R46.reuse, RZ ;  /* 0x0000002e0e007224 */ /* 0x080fe400078e02ff */
[----:B------:R-:W-:-:S04]  /*1df0*/  IMAD.WIDE.U32 R20, R22, R46, R18 ;  /* 0x0000002e16147225 */ /* 0x000fc800078e0012 */
[----:B------:R-:W-:Y:S02]  /*1e00*/  IMAD R71, R3, UR7, R4 ;  /* 0x0000000703477c24 */ /* 0x000fe4000f8e0204 */
[----:B------:R-:W-:Y:S01]  /*1e10*/  IMAD R5, R22, R47, R0 ;  /* 0x0000002f16057224 */ /* 0x000fe200078e0200 */
[----:B------:R-:W-:Y:S01]  /*1e20*/  IADD3 R0, P0, R50, R20, RZ ;  /* 0x0000001432007210 */ /* 0x000fe20007f1e0ff */
[----:B------:R-:W-:Y:S02]  /*1e30*/  IMAD.IADD R3, R51, 0x1, R7 ;  /* 0x0000000133037824 */ /* 0x000fe400078e0207 */
[----:B------:R-:W-:-:S03]  /*1e40*/  IMAD R4, R14, R40, RZ ;  /* 0x000000280e047224 */ /* 0x000fc600078e02ff */
[----:B------:R-:W-:Y:S02]  /*1e50*/  IADD3.X R20, R3, R21, R5, P0, !PT ;  /* 0x0000001503147210 */ /* 0x000fe400007fe405 */
[----:B------:R-:W-:Y:S01]  /*1e60*/  SEL R5, R15, RZ, P2 ;  /* 0x000000ff0f057207 */ /* 0x000fe20001000000 */
[----:B------:R-:W-:Y:S02]  /*1e70*/  IMAD R7, R22, R41, R4 ;  /* 0x0000002916077224 */ /* 0x000fe400078e0204 */
[----:B0-----:R-:W-:Y:S02]  /*1e80*/  IMAD R4, R14, R34, RZ ;  /* 0x000000220e047224 */ /* 0x001fe400078e02ff */
[----:B------:R-:W-:Y:S02]  /*1e90*/  IMAD.IADD R5, R18, 0x1, R5 ;  /* 0x0000000112057824 */ /* 0x000fe400078e0205 */
[----:B------:R-:W-:-:S04]  /*1ea0*/  IMAD.WIDE.U32 R44, R22, R40, R156 ;  /* 0x00000028162c7225 */ /* 0x000fc800078e009c */
[----:B------:R-:W-:-:S04]  /*1eb0*/  IMAD.WIDE.U32 R42, R22, R40, R18 ;  /* 0x00000028162a7225 */ /* 0x000fc800078e0012 */
[C---:B------:R-:W-:Y:S01]  /*1ec0*/  IMAD R9, R22.reuse, R35, R4 ;  /* 0x0000002316097224 */ /* 0x040fe200078e0204 */
[----:B------:R-:W-:Y:S01]  /*1ed0*/  SHF.R.S32.HI R4, RZ, 0x1f, R5 ;  /* 0x0000001fff047819 */ /* 0x000fe20000011405 */
[----:B------:R-:W-:Y:S02]  /*1ee0*/  IMAD.IADD R45, R45, 0x1, R7 ;  /* 0x000000012d2d7824 */ /* 0x000fe400078e0207 */
[----:B------:R-:W-:Y:S01]  /*1ef0*/  IMAD.IADD R43, R7, 0x1, R43 ;  /* 0x00000001072b7824 */ /* 0x000fe200078e022b */
[----:B-----5:R-:W-:Y:S01]  /*1f00*/  SHF.R.S32.HI R7, RZ, 0x1f, R28 ;  /* 0x0000001fff077819 */ /* 0x020fe2000001141c */
[----:B------:R-:W-:Y:S01]  /*1f10*/  IMAD.WIDE.U32 R38, R22, R34, R156 ;  /* 0x0000002216267225 */ /* 0x000fe200078e009c */
[----:B------:R-:W-:-:S03]  /*1f20*/  LEA.HI R21, R4, R5, RZ, 0x4 ;  /* 0x0000000504157211 */ /* 0x000fc600078f20ff */
[----:B------:R-:W-:Y:S01]  /*1f30*/  IMAD.WIDE.U32 R36, R22, R34, R18 ;  /* 0x0000002216247225 */ /* 0x000fe200078e0012 */
[----:B------:R-:W-:-:S03]  /*1f40*/  IADD3 R39, R39, R9, RZ ;  /* 0x0000000927277210 */ /* 0x000fc60007ffe0ff */
[----:B------:R-:W-:Y:S01]  /*1f50*/  IMAD R6, R7, R40, RZ ;  /* 0x0000002807067224 */ /* 0x000fe200078e02ff */
[----:B------:R-:W-:Y:S01]  /*1f60*/  LOP3.LUT R4, R12, 0x30, R21, 0xf8, !PT ;  /* 0x000000300c047812 */ /* 0x000fe200078ef815 */
[----:B------:R-:W-:Y:S02]  /*1f70*/  IMAD.IADD R37, R9, 0x1, R37 ;  /* 0x0000000109257824 */ /* 0x000fe400078e0225 */
[----:B------:R-:W-:Y:S01]  /*1f80*/  IMAD R7, R7, R34, RZ ;  /* 0x0000002207077224 */ /* 0x000fe200078e02ff */
[----:B-1----:R-:W-:Y:S01]  /*1f90*/  SHF.R.U32.HI R13, RZ, 0x7, R26 ;  /* 0x00000007ff0d7819 */ /* 0x002fe2000001161a */
[----:B------:R-:W-:Y:S01]  /*1fa0*/  IMAD R55, R47, 0xa0, RZ ;  /* 0x000000a02f377824 */ /* 0x000fe200078e02ff */
[----:B------:R-:W-:Y:S01]  /*1fb0*/  IADD3 R52, P0, R22, R27, RZ ;  /* 0x0000001b16347210 */ /* 0x000fe20007f1e0ff */
[----:B------:R-:W-:Y:S01]  /*1fc0*/  IMAD.WIDE.U32 R46, R46, 0xa0, RZ ;  /* 0x000000a02e2e7825 */ /* 0x000fe200078e00ff */
[----:B------:R-:W-:-:S03]  /*1fd0*/  LOP3.LUT R60, R21, 0xfffffff0, RZ, 0xc0, !PT ;  /* 0xfffffff0153c7812 */ /* 0x000fc600078ec0ff */
[C---:B------:R-:W-:Y:S02]  /*1fe0*/  IMAD R59, R28.reuse, R41, R6 ;  /* 0x000000291c3b7224 */ /* 0x040fe400078e0206 */
[----:B------:R-:W-:Y:S02]  /*1ff0*/  IMAD R5, R41, 0xa0, RZ ;  /* 0x000000a029057824 */ /* 0x000fe400078e02ff */
[----:B------:R-:W-:-:S04]  /*2000*/  IMAD.WIDE.U32 R44, R28, R40, R44 ;  /* 0x000000281c2c7225 */ /* 0x000fc800078e002c */
[----:B------:R-:W-:-:S04]  /*2010*/  IMAD.WIDE.U32 R42, R28, R40, R42 ;  /* 0x000000281c2a7225 */ /* 0x000fc800078e002a */
[C---:B------:R-:W-:Y:S02]  /*2020*/  IMAD R7, R28.reuse, R35, R7 ;  /* 0x000000231c077224 */ /* 0x040fe400078e0207 */
[----:B------:R-:W-:Y:S02]  /*2030*/  IMAD R57, R35, 0xa0, RZ ;  /* 0x000000a023397824 */ /* 0x000fe400078e02ff */
[----:B------:R-:W-:-:S04]  /*2040*/  IMAD.WIDE.U32 R38, R28, R34, R38 ;  /* 0x000000221c267225 */ /* 0x000fc800078e0026 */
[----:B------:R-:W-:-:S04]  /*2050*/  IMAD.WIDE.U32 R36, R28, R34, R36 ;  /* 0x000000221c247225 */ /* 0x000fc800078e0024 */
[----:B------:R-:W-:Y:S02]  /*2060*/  VIADD R32, R18, 0x20 ;  /* 0x0000002012207836 */ /* 0x000fe40000000000 */
[----:B------:R-:W-:-:S04]  /*2070*/  IMAD.WIDE.U32 R40, R40, 0xa0, RZ ;  /* 0x000000a028287825 */ /* 0x000fc800078e00ff */
[----:B------:R-:W-:Y:S01]  /*2080*/  IMAD.WIDE.U32 R34, R34, 0xa0, RZ ;  /* 0x000000a022227825 */ /* 0x000fe200078e00ff */
[----:B----4-:R-:W-:Y:S02]  /*2090*/  LOP3.LUT P4, RZ, R24, 0x2, RZ, 0xc0, !PT ;  /* 0x0000000218ff7812 */ /* 0x010fe4000788c0ff */
[----:B------:R-:W-:Y:S01]  /*20a0*/  ISETP.GE.AND P3, PT, R18, UR4, PT ;  /* 0x0000000412007c0c */ /* 0x000fe2000bf66270 */
[----:B------:R-:W-:Y:S01]  /*20b0*/  IMAD.IADD R58, R45, 0x1, R59 ;  /* 0x000000012d3a7824 */ /* 0x000fe200078e023b */
[----:B------:R-:W-:Y:S01]  /*20c0*/  ISETP.GE.AND P2, PT, R32, UR4, PT ;  /* 0x0000000420007c0c */ /* 0x000fe2000bf46270 */
[----:B------:R-:W-:Y:S01]  /*20d0*/  VIADD R33, R13, 0x8 ;  /* 0x000000080d217836 */ /* 0x000fe20000000000 */
[----:B------:R-:W-:Y:S01]  /*20e0*/  IADD3 R55, R47, R55, RZ ;  /* 0x000000372f377210 */ /* 0x000fe20007ffe0ff */
[----:B------:R-:W-:Y:S01]  /*20f0*/  IMAD.SHL.U32 R54, R15, 0x2, RZ ;  /* 0x000000020f367824 */ /* 0x000fe200078e00ff */
[----:B------:R-:W-:Y:S01]  /*2100*/  SHF.R.S32.HI R69, RZ, 0x1f, R60 ;  /* 0x0000001fff457819 */ /* 0x000fe2000001143c */
[----:B------:R-:W-:-:S02]  /*2110*/  IMAD.X R53, R14, 0x1, R11, P0 ;  /* 0x000000010e357824 */ /* 0x000fc400000e060b */
[----:B------:R-:W-:Y:S02]  /*2120*/  IMAD.IADD R56, R41, 0x1, R5 ;  /* 0x0000000129387824 */ /* 0x000fe400078e0205 */
[----:B------:R-:W-:Y:S02]  /*2130*/  IMAD.IADD R57, R35, 0x1, R57 ;  /* 0x0000000123397824 */ /* 0x000fe400078e0239 */
[----:B------:R-:W-:Y:S02]  /*2140*/  IMAD.IADD R59, R59, 0x1, R43 ;  /* 0x000000013b3b7824 */ /* 0x000fe400078e022b */
[----:B------:R-:W-:Y:S02]  /*2150*/  IMAD.IADD R61, R39, 0x1, R7 ;  /* 0x00000001273d7824 */ /* 0x000fe400078e0207 */
[----:B------:R-:W-:Y:S02]  /*2160*/  IMAD.IADD R68, R7, 0x1, R37 ;  /* 0x0000000107447824 */ /* 0x000fe400078e0225 */
[----:B------:R-:W-:Y:S01]  /*2170*/  IMAD.IADD R71, R49, 0x1, R71 ;  /* 0x0000000131477824 */ /* 0x000fe200078e0247 */
[----:B--2---:R-:W-:-:S04]  /*2180*/  LOP3.LUT R4, R4, R10, RZ, 0x3c, !PT ;  /* 0x0000000a04047212 */ /* 0x004fc800078e3cff */
[----:B---3--:R-:W-:-:S07]  /*2190*/  IADD3 R70, R8, R4, RZ ;  /* 0x0000000408467210 */ /* 0x008fce0007ffe0ff */
.L_x_11102:
[----:B--2---:R-:W2:Y:S01]  /*21a0*/  LDL R6, [R1+0x24] ;  /* 0x0000240001067983 */ /* 0x004ea20000100800 */
[----:B----4-:R-:W0:Y:S03]  /*21b0*/  LDC.64 R62, c[0x0][0x2e8] ;  /* 0x0000ba00ff3e7b82 */ /* 0x010e260000000a00 */
[----:B---3--:R-:W3:Y:S01]  /*21c0*/  LDL.LU R4, [R1] ;  /* 0x0000000001047983 */ /* 0x008ee20000300800 */
[----:B------:R-:W-:Y:S01]  /*21d0*/  VIADD R2, R2, 0xffffffff ;  /* 0xffffffff02027836 */ /* 0x000fe20000000000 */
[----:B------:R-:W-:Y:S05]  /*21e0*/  YIELD ;  /* 0x0000000000007946 */ /* 0x000fea0003800000 */
[----:B------:R-:W1:Y:S01]  /*21f0*/  LDC R27, c[0x0][0x3f4] ;  /* 0x0000fd00ff1b7b82 */ /* 0x000e620000000800 */
[----:B------:R-:W-:Y:S01]  /*2200*/  ISETP.GT.AND P5, PT, R2, R30, PT ;  /* 0x0000001e0200720c */ /* 0x000fe20003fa4270 */
[-C--:B------:R-:W-:Y:S01]  /*2210*/  IMAD R5, R55, R2.reuse, RZ ;  /* 0x0000000237057224 */ /* 0x080fe200078e02ff */
[----:B------:R-:W-:Y:S01]  /*2220*/  SHF.R.S32.HI R65, RZ, 0x1f, R2 ;  /* 0x0000001fff417819 */ /* 0x000fe20000011402 */
[----:B------:R-:W-:Y:S01]  /*2230*/  IMAD.WIDE.U32 R14, R46, R2, RZ ;  /* 0x000000022e0e7225 */ /* 0x000fe200078e00ff */
[----:B------:R-:W-:Y:S03]  /*2240*/  BSSY B0, `(.L_x_11073) ;  /* 0x000026d000007945 */ /* 0x000fe60003800000 */
[----:B------:R-:W-:-:S04]  /*2250*/  IMAD R7, R65, R46, R5 ;  /* 0x0000002e41077224 */ /* 0x000fc800078e0205 */
[----:B------:R-:W-:Y:S01]  /*2260*/  IMAD.IADD R67, R15, 0x1, R7 ;  /* 0x000000010f437824 */ /* 0x000fe200078e0207 */
[----:B0-----:R-:W-:-:S04]  /*2270*/  IADD3 R12, P0, P1, R14, R62, R0 ;  /* 0x0000003e0e0c7210 */ /* 0x001fc8000791e000 */
[----:B------:R-:W-:Y:S02]  /*2280*/  IADD3.X R13, R67, R63, R20, P0, P1 ;  /* 0x0000003f430d7210 */ /* 0x000fe400007e2414 */
[----:B-1----:R-:W-:Y:S01]  /*2290*/  ISETP.GE.AND P0, PT, R27, 0x1, PT ;  /* 0x000000011b00780c */ /* 0x002fe20003f06270 */
[----:B--2---:R-:W-:Y:S01]  /*22a0*/  IMAD R73, R17, 0x2800, R6 ;  /* 0x0000280011497824 */ /* 0x004fe200078e0206 */
[----:B---3--:R-:W-:-:S03]  /*22b0*/  LOP3.LUT R4, R4, 0xfffffffd, RZ, 0xc0, !PT ;  /* 0xfffffffd04047812 */ /* 0x008fc600078ec0ff */
[C---:B------:R-:W-:Y:S02]  /*22c0*/  VIADD R5, R73.reuse, 0x20 ;  /* 0x0000002049057836 */ /* 0x040fe40000000000 */
[----:B------:R-:W-:Y:S01]  /*22d0*/  @P4 VIADD R5, R73, 0xffffffe0 ;  /* 0xffffffe049054836 */ /* 0x000fe20000000000 */
[----:B------:R-:W-:Y:S01]  /*22e0*/  @P5 LOP3.LUT R4, R4, 0x2, RZ, 0xfc, !PT ;  /* 0x0000000204045812 */ /* 0x000fe200078efcff */
[----:B------:R-:W-:-:S03]  /*22f0*/  IMAD.IADD R73, R16, 0x1, R73 ;  /* 0x0000000110497824 */ /* 0x000fc600078e0249 */
[----:B------:R-:W-:Y:S01]  /*2300*/  IADD3 R72, R16, R5, RZ ;  /* 0x0000000510487210 */ /* 0x000fe20007ffe0ff */
[----:B------:R0:W-:Y:S01]  /*2310*/  STL [R1], R4 ;  /* 0x0000000401007387 */ /* 0x0001e20000100800 */
[----:B------:R-:W-:Y:S05]  /*2320*/  @!P0 BRA `(.L_x_11074) ;  /* 0x0000002400308947 */ /* 0x000fea0003800000 */
[----:B------:R-:W-:Y:S01]  /*2330*/  ULDC.U8 UR4, c[0x0][0x410] ;  /* 0x0001040000047ab9 */ /* 0x000fe20000000000 */
[-C--:B------:R-:W-:Y:S01]  /*2340*/  IMAD R7, R56, R2.reuse, RZ ;  /* 0x0000000238077224 */ /* 0x080fe200078e02ff */
[----:B------:R-:W-:Y:S01]  /*2350*/  ISETP.NE.AND P0, PT, RZ, UR4, PT ;  /* 0x00000004ff007c0c */ /* 0x000fe2000bf05270 */
[----:B0-----:R-:W-:-:S04]  /*2360*/  IMAD.WIDE.U32 R4, R40, R2, RZ ;  /* 0x0000000228047225 */ /* 0x001fc800078e00ff */
[----:B------:R-:W-:-:S04]  /*2370*/  IMAD R7, R65, R40, R7 ;  /* 0x0000002841077224 */ /* 0x000fc800078e0207 */
[----:B------:R-:W-:-:S04]  /*2380*/  IMAD.IADD R26, R5, 0x1, R7 ;  /* 0x00000001051a7824 */ /* 0x000fc800078e0207 */
[----:B------:R-:W-:Y:S05]  /*2390*/  @!P0 BRA `(.L_x_11075) ;  /* 0x0000001000648947 */ /* 0x000fea0003800000 */
[----:B------:R-:W-:Y:S01]  /*23a0*/  IMAD R6, R2, -0xa0, R31 ;  /* 0xffffff6002067824 */ /* 0x000fe200078e021f */
[----:B------:R-:W-:Y:S01]  /*23b0*/  BSSY B1, `(.L_x_11076) ;  /* 0x000001c000017945 */ /* 0x000fe20003800000 */
[----:B------:R-:W-:Y:S02]  /*23c0*/  CS2R R8, SRZ ;  /* 0x0000000000087805 */ /* 0x000fe4000001ff00 */
[----:B------:R-:W-:Y:S02]  /*23d0*/  CS2R R14, SRZ ;  /* 0x00000000000e7805 */ /* 0x000fe4000001ff00 */
[----:B------:R-:W-:Y:S02]  /*23e0*/  CS2R R10, SRZ ;  /* 0x00000000000a7805 */ /* 0x000fe4000001ff00 */
[----:B------:R-:W-:Y:S02]  /*23f0*/  VIMNMX R7, R6, 0xa0, PT ;  /* 0x000000a006077848 */ /* 0x000fe40003fe0100 */
[----:B------:R-:W-:-:S02]  /*2400*/  CS2R R24, SRZ ;  /* 0x0000000000187805 */ /* 0x000fc4000001ff00 */
[----:B------:R-:W-:-:S13]  /*2410*/  ISETP.GE.AND P1, PT, R22, R7, PT ;  /* 0x000000071600720c */ /* 0x000fda0003f26270 */
[----:B------:R-:W-:Y:S05]  /*2420*/  @P1 BRA `(.L_x_11077) ;  /* 0x0000000000501947 */ /* 0x000fea0003800000 */
[----:B------:R-:W2:Y:S01]  /*2430*/  LDL R64, [R1+0x20] ;  /* 0x0000200001407983 */ /* 0x000ea20000100800 */
[----:B------:R-:W-:Y:S01]  /*2440*/  ULDC.64 UR4, c[0x0][0x3e8] ;  /* 0x0000fa0000047ab9 */ /* 0x000fe20000000a00 */
[----:B------:R-:W-:Y:S01]  /*2450*/  IMAD.MOV.U32 R6, RZ, RZ, R38 ;  /* 0x000000ffff067224 */ /* 0x000fe200078e0026 */
[----:B------:R-:W-:Y:S01]  /*2460*/  IADD3 R4, P0, P5, R44, UR4, R4 ;  /* 0x000000042c047c10 */ /* 0x000fe2000fd1e004 */
[----:B------:R-:W-:Y:S02]  /*2470*/  IMAD.MOV.U32 R7, RZ, RZ, R61 ;  /* 0x000000ffff077224 */ /* 0x000fe400078e003d */
[----:B------:R-:W-:Y:S01]  /*2480*/  IMAD R9, R57, R2, RZ ;  /* 0x0000000239097224 */ /* 0x000fe200078e02ff */
[----:B------:R-:W-:Y:S01]  /*2490*/  IADD3.X R5, R58, UR5, R26, P0, P5 ;  /* 0x000000053a057c10 */ /* 0x000fe200087ea41a */
[----:B------:R-:W-:Y:S01]  /*24a0*/  IMAD.WIDE.U32 R6, R2, R34, R6 ;  /* 0x0000002202067225 */ /* 0x000fe200078e0006 */
[----:B------:R-:W-:-:S03]  /*24b0*/  ULDC.64 UR4, c[0x0][0x400] ;  /* 0x0001000000047ab9 */ /* 0x000fc60000000a00 */
[----:B------:R-:W-:Y:S01]  /*24c0*/  IMAD R9, R65, R34, R9 ;  /* 0x0000002241097224 */ /* 0x000fe200078e0209 */
[----:B------:R-:W-:-:S04]  /*24d0*/  IADD3 R6, P0, R6, UR4, RZ ;  /* 0x0000000406067c10 */ /* 0x000fc8000ff1e0ff */
[----:B------:R-:W-:Y:S02]  /*24e0*/  IADD3.X R7, R7, UR5, R9, P0, !PT ;  /* 0x0000000507077c10 */ /* 0x000fe400087fe409 */
[----:B------:R-:W-:Y:S02]  /*24f0*/  ISETP.GE.AND P0, PT, R156, R27, PT ;  /* 0x0000001b9c00720c */ /* 0x000fe40003f06270 */
[----:B------:R-:W-:Y:S02]  /*2500*/  CS2R R8, SRZ ;  /* 0x0000000000087805 */ /* 0x000fe4000001ff00 */
[----:B------:R-:W-:-:S09]  /*2510*/  CS2R R10, SRZ ;  /* 0x00000000000a7805 */ /* 0x000fd2000001ff00 */
[----:B------:R0:W5:Y:S04]  /*2520*/  @!P0 LDG.E.64 R14, desc[UR40][R4.64] ;  /* 0x00000028040e8981 */ /* 0x000168000c1e1b00 */
[----:B------:R0:W5:Y:S01]  /*2530*/  @!P0 LDG.E.64 R24, desc[UR40][R6.64] ;  /* 0x0000002806188981 */ /* 0x000162000c1e1b00 */
[----:B--2---:R-:W-:-:S13]  /*2540*/  ISETP.GE.AND P0, PT, R64, R27, PT ;  /* 0x0000001b4000720c */ /* 0x004fda0003f06270 */
[----:B------:R0:W5:Y:S04]  /*2550*/  @!P0 LDG.E.64 R8, desc[UR40][R4.64+0x10] ;  /* 0x0000102804088981 */ /* 0x000168000c1e1b00 */
[----:B------:R0:W5:Y:S02]  /*2560*/  @!P0 LDG.E.64 R10, desc[UR40][R6.64+0x10] ;  /* 0x00001028060a8981 */ /* 0x000164000c1e1b00 */
.L_x_11077:
[----:B------:R-:W-:Y:S05]  /*2570*/  BSYNC B1 ;  /* 0x0000000000017941 */ /* 0x000fea0003800000 */
.L_x_11076:
[----:B0-----:R-:W2:Y:S01]  /*2580*/  LDL R4, [R1+0x8] ;  /* 0x0000080001047983 */ /* 0x001ea20000100800 */
[----:B-----5:R-:W-:Y:S01]  /*2590*/  IMAD.MOV.U32 R26, RZ, RZ, R8 ;  /* 0x000000ffff1a7224 */ /* 0x020fe200078e0008 */
[----:B------:R-:W-:Y:S01]  /*25a0*/  MOV R81, R24 ;  /* 0x0000001800517202 */ /* 0x000fe20000000f00 */
[----:B------:R-:W-:Y:S02]  /*25b0*/  IMAD.MOV.U32 R63, RZ, RZ, R14 ;  /* 0x000000ffff3f7224 */ /* 0x000fe400078e000e */
[----:B------:R-:W-:Y:S01]  /*25c0*/  IMAD.MOV.U32 R62, RZ, RZ, R10 ;  /* 0x000000ffff3e7224 */ /* 0x000fe200078e000a */
[----:B--2---:R-:W-:-:S13]  /*25d0*/  ISETP.NE.AND P0, PT, R4, 0x3, PT ;  /* 0x000000030400780c */ /* 0x004fda0003f05270 */
[----:B------:R-:W-:Y:S05]  /*25e0*/  @!P0 BRA `(.L_x_11078) ;  /* 0x0000000000048947 */ /* 0x000fea0003800000 */
[----:B------:R-:W-:Y:S01]  /*25f0*/  BPT.TRAP 0x1 ;  /* 0x000000040000795c */ /* 0x000fe20000300000 */
.L_x_11078:
[----:B------:R-:W-:Y:S01]  /*2600*/  IMAD R74, R17, 0x8, R16 ;  /* 0x00000008114a7824 */ /* 0x000fe200078e0210 */
[----:B------:R-:W-:Y:S01]  /*2610*/  SHF.L.U32 R75, R23, 0x1f, RZ ;  /* 0x0000001f174b7819 */ /* 0x000fe200000006ff */
[----:B------:R-:W-:Y:S03]  /*2620*/  BSSY B1, `(.L_x_11079) ;  /* 0x0000003000017945 */ /* 0x000fe60003800000 */
[----:B------:R-:W0:Y:S02]  /*2630*/  SYNCS.PHASECHK.TRANS64.TRYWAIT P5, [R74+URZ+0x13290], R75 ;  /* 0x0132904b4a0075a7 */ /* 0x000e2400080a017f */
[----:B0-----:R-:W-:Y:S05]  /*2640*/  @!P5 BRA `(.L_x_11080) ;  /* 0x0000013c0070d947 */ /* 0x001fea0003800000 */
.L_x_11288:
[----:B------:R-:W-:Y:S05]  /*2650*/  BSYNC B1 ;  /* 0x0000000000017941 */ /* 0x000fea0003800000 */
.L_x_11079:
[----:B------:R-:W-:Y:S05]  /*2660*/  @P1 BRA `(.L_x_11081) ;  /* 0x0000002000a81947 */ /* 0x000fea0003800000 */
[----:B------:R-:W-:Y:S04]  /*2670*/  BSSY B1, `(.L_x_11082) ;  /* 0x0000073000017945 */ /* 0x000fe80003800000 */
[----:B------:R-:W-:Y:S05]  /*2680*/  @P3 BRA `(.L_x_11083) ;  /* 0x0000000400c43947 */ /* 0x000fea0003800000 */
[----:B------:R1:W2:Y:S01]  /*2690*/  LDS.128 R4, [R73+0xe000] ;  /* 0x00e0000049047984 */ /* 0x0002a20000000c00 */
        /* <DEDUP_REMOVED lines=15> */
[----:B------:R-:W-:Y:S01]  /*2790*/  F2FP.F16.E4M3.UNPACK_B R64, R81.H1 ;  /* 0x00000051ff40723e */ /* 0x000fe200030006ff */
[----:B--2---:R-:W-:Y:S01]  /*27a0*/  IMAD.MOV.U32 R15, RZ, RZ, R4 ;  /* 0x000000ffff0f7224 */ /* 0x004fe200078e0004 */
[----:B------:R-:W-:Y:S01]  /*27b0*/  LOP3.LUT R25, R25, 0xff00, R14, 0xf8, !PT ;  /* 0x0000ff0019197812 */ /* 0x000fe200078ef80e */
[----:B------:R-:W-:Y:S01]  /*27c0*/  IMAD.U32 R14, R76, 0x10000, RZ ;  /* 0x000100004c0e7824 */ /* 0x000fe200078e00ff */
[----:B------:R-:W-:Y:S01]  /*27d0*/  F2FP.F16.E4M3.UNPACK_B R4, R5 ;  /* 0x00000005ff04723e */ /* 0x000fe200020006ff */
[----:B------:R-:W-:Y:S01]  /*27e0*/  HADD2.F32 R76, -RZ, R64.H0_H0 ;  /* 0x20000040ff4c7230 */ /* 0x000fe20000004100 */
[----:B------:R-:W-:Y:S01]  /*27f0*/  LOP3.LUT R65, R65, 0xff00, R24, 0xf8, !PT ;  /* 0x0000ff0041417812 */ /* 0x000fe200078ef818 */
[----:B------:R-:W-:Y:S01]  /*2800*/  IMAD.U32 R24, R66, 0x10000, RZ ;  /* 0x0001000042187824 */ /* 0x000fe200078e00ff */
[----:B------:R-:W-:Y:S01]  /*2810*/  LOP3.LUT R14, R25, 0xff0000, R14, 0xf8, !PT ;  /* 0x00ff0000190e7812 */ /* 0x000fe200078ef80e */
[--C-:B------:R-:W-:Y:S01]  /*2820*/  HADD2.F32 R25, -RZ, R4.reuse.H1_H1 ;  /* 0x30000004ff197230 */ /* 0x100fe20000004100 */
[----:B------:R-:W-:Y:S01]  /*2830*/  F2FP.F16.E4M3.UNPACK_B R66, R63.H1 ;  /* 0x0000003fff42723e */ /* 0x000fe200030006ff */
[----:B------:R-:W-:Y:S01]  /*2840*/  HADD2.F32 R4, -RZ, R4.H0_H0 ;  /* 0x20000004ff047230 */ /* 0x000fe20000004100 */
[----:B------:R-:W-:Y:S01]  /*2850*/  F2FP.F16.E4M3.UNPACK_B R5, R5.H1 ;  /* 0x00000005ff05723e */ /* 0x000fe200030006ff */
[----:B------:R-:W-:Y:S01]  /*2860*/  HADD2.F32 R77, -RZ, R64.H1_H1 ;  /* 0x30000040ff4d7230 */ /* 0x000fe20000004100 */
[----:B------:R-:W-:Y:S01]  /*2870*/  LOP3.LUT R24, R65, 0xff0000, R24, 0xf8, !PT ;  /* 0x00ff000041187812 */ /* 0x000fe200078ef818 */
[----:B------:R-:W-:-:S02]  /*2880*/  HADD2.F32 R67, -RZ, R66.H0_H0 ;  /* 0x20000042ff437230 */ /* 0x000fc40000004100 */
[-C--:B------:R-:W-:Y:S01]  /*2890*/  FMUL.FTZ R79, R25, R76.reuse ;  /* 0x0000004c194f7220 */ /* 0x080fe20000410000 */
[--C-:B------:R-:W-:Y:S02]  /*28a0*/  HADD2.F32 R65, -RZ, R5.reuse.H1_H1 ;  /* 0x30000005ff417230 */ /* 0x100fe40000004100 */
        /* <DEDUP_REMOVED lines=8> */
[-C--:B------:R-:W-:Y:S01]  /*2930*/  FFMA.FTZ R79, R64, R66.reuse, -R79 ;  /* 0x00000042404f7223 */ /* 0x080fe2000001084f */
[-C--:B------:R-:W-:Y:S01]  /*2940*/  F2FP.F16.E4M3.UNPACK_B R25, R15.reuse.H1 ;  /* 0x0000000fff19723e */ /* 0x080fe200030006ff */
[----:B------:R-:W-:Y:S01]  /*2950*/  FFMA.FTZ R84, R65, R66, R80 ;  /* 0x0000004241547223 */ /* 0x000fe20000010050 */
[----:B------:R-:W-:Y:S01]  /*2960*/  F2FP.F16.E4M3.UNPACK_B R15, R15 ;  /* 0x0000000fff0f723e */ /* 0x000fe200020006ff */
[--C-:B------:R-:W-:Y:S01]  /*2970*/  HADD2.F32 R78, -RZ, R76.reuse.H1_H1 ;  /* 0x3000004cff4e7230 */ /* 0x100fe20000004100 */
[----:B------:R-:W-:Y:S01]  /*2980*/  F2FP.F16.E4M3.UNPACK_B R66, R63 ;  /* 0x0000003fff42723e */ /* 0x000fe200020006ff */
[--C-:B------:R-:W-:Y:S01]  /*2990*/  HADD2.F32 R63, -RZ, R25.reuse.H0_H0 ;  /* 0x20000019ff3f7230 */ /* 0x100fe20000004100 */
[----:B------:R-:W-:Y:S01]  /*29a0*/  F2FP.F16.E4M3.UNPACK_B R77, R24 ;  /* 0x00000018ff4d723e */ /* 0x000fe200020006ff */
[----:B------:R-:W-:Y:S01]  /*29b0*/  HADD2.F32 R65, -RZ, R25.H1_H1 ;  /* 0x30000019ff417230 */ /* 0x000fe20000004100 */
[----:B------:R-:W-:Y:S01]  /*29c0*/  F2FP.SATFINITE.E4M3.F32.PACK_AB_MERGE_C R84, R84, R79, RZ ;  /* 0x0000004f5454723e */ /* 0x000fe200048070ff */
[----:B------:R-:W-:-:S02]  /*29d0*/  HADD2.F32 R67, -RZ, R76.H0_H0 ;  /* 0x2000004cff437230 */ /* 0x000fc40000004100 */
[-C--:B------:R-:W-:Y:S01]  /*29e0*/  FMUL.FTZ R82, R63, R78.reuse ;  /* 0x0000004e3f527220 */ /* 0x080fe20000410000 */
[--C-:B------:R-:W-:Y:S02]  /*29f0*/  HADD2.F32 R64, -RZ, R15.reuse.H1_H1 ;  /* 0x3000000fff407230 */ /* 0x100fe40000004100 */
[----:B------:R-:W-:Y:S01]  /*2a00*/  FMUL.FTZ R80, R65, R78 ;  /* 0x0000004e41507220 */ /* 0x000fe20000410000 */
[--C-:B------:R-:W-:Y:S01]  /*2a10*/  HADD2.F32 R76, -RZ, R66.reuse.H1_H1 ;  /* 0x30000042ff4c7230 */ /* 0x100fe20000004100 */
[----:B------:R-:W-:Y:S01]  /*2a20*/  F2FP.SATFINITE.E4M3.F32.PACK_AB_MERGE_C R5, R5, R4, R84 ;  /* 0x000000040505723e */ /* 0x000fe20004807054 */
[----:B------:R-:W-:Y:S02]  /*2a30*/  HADD2.F32 R25, -RZ, R15.H0_H0 ;  /* 0x2000000fff197230 */ /* 0x000fe40000004100 */
[CC--:B------:R-:W-:Y:S01]  /*2a40*/  FMUL.FTZ R78, R64.reuse, R67.reuse ;  /* 0x00000043404e7220 */ /* 0x0c0fe20000410000 */
[----:B------:R-:W-:Y:S02]  /*2a50*/  HADD2.F32 R66, -RZ, R66.H0_H0 ;  /* 0x20000042ff427230 */ /* 0x000fe40000004100 */
[-C--:B------:R-:W-:Y:S01]  /*2a60*/  FFMA.FTZ R80, R63, R76.reuse, -R80 ;  /* 0x0000004c3f507223 */ /* 0x080fe20000010850 */
[----:B------:R-:W-:Y:S01]  /*2a70*/  FFMA.FTZ R65, R65, R76, R82 ;  /* 0x0000004c41417223 */ /* 0x000fe20000010052 */
[C---:B------:R-:W-:Y:S01]  /*2a80*/  FMUL.FTZ R67, R25.reuse, R67 ;  /* 0x0000004319437220 */ /* 0x040fe20000410000 */
[-C--:B------:R-:W-:Y:S01]  /*2a90*/  F2FP.F16.E4M3.UNPACK_B R63, R7.reuse.H1 ;  /* 0x00000007ff3f723e */ /* 0x080fe200030006ff */
[----:B------:R-:W-:Y:S01]  /*2aa0*/  FFMA.FTZ R15, R25, R66, -R78 ;  /* 0x00000042190f7223 */ /* 0x000fe2000001084e */
[----:B------:R-:W-:Y:S01]  /*2ab0*/  F2FP.F16.E4M3.UNPACK_B R78, R24.H1 ;  /* 0x00000018ff4e723e */ /* 0x000fe200030006ff */
[----:B------:R-:W-:Y:S01]  /*2ac0*/  FFMA.FTZ R64, R64, R66, R67 ;  /* 0x0000004240407223 */ /* 0x000fe20000010043 */
[----:B------:R-:W-:Y:S01]  /*2ad0*/  F2FP.SATFINITE.E4M3.F32.PACK_AB_MERGE_C R81, R65, R80, RZ ;  /* 0x000000504151723e */ /* 0x000fe200048070ff */
[--C-:B------:R-:W-:Y:S01]  /*2ae0*/  HADD2.F32 R65, -RZ, R63.reuse.H0_H0 ;  /* 0x2000003fff417230 */ /* 0x100fe20000004100 */
[----:B------:R-:W-:Y:S01]  /*2af0*/  F2FP.F16.E4M3.UNPACK_B R67, R14.H1 ;  /* 0x0000000eff43723e */ /* 0x000fe200030006ff */
        /* <DEDUP_REMOVED lines=36> */
[----:B------:R-:W-:Y:S01]  /*2d40*/  FFMA.FTZ R77, R6, R66, R77 ;  /* 0x00000042064d7223 */ /* 0x000fe2000001004d */
[----:B------:R-:W-:-:S04]  /*2d50*/  F2FP.SATFINITE.E4M3.F32.PACK_AB_MERGE_C R65, R82, R65, RZ ;  /* 0x000000415241723e */ /* 0x000fc800048070ff */
[----:B------:R-:W-:Y:S02]  /*2d60*/  F2FP.SATFINITE.E4M3.F32.PACK_AB_MERGE_C R6, R77, R76, R79 ;  /* 0x0000004c4d06723e */ /* 0x000fe4000480704f */
[----:B------:R-:W-:-:S07]  /*2d70*/  F2FP.SATFINITE.E4M3.F32.PACK_AB_MERGE_C R7, R24, R63, R65 ;  /* 0x0000003f1807723e */ /* 0x000fce0004807041 */
.L_x_11085:
[----:B------:R-:W-:Y:S05]  /*2d80*/  BSYNC B2 ;  /* 0x0000000000027941 */ /* 0x000fea0003800000 */
.L_x_11084:
[----:B--2---:R1:W-:Y:S02]  /*2d90*/  STG.E.128 desc[UR40][R12.64], R4 ;  /* 0x000000040c007986 */ /* 0x0043e4000c101d28 */
.L_x_11083:
[----:B------:R-:W-:Y:S05]  /*2da0*/  BSYNC B1 ;  /* 0x0000000000017941 */ /* 0x000fea0003800000 */
.L_x_11082:
[----:B------:R-:W-:Y:S05]  /*2db0*/  @P2 BRA `(.L_x_11081) ;  /* 0x0000001800d42947 */ /* 0x000fea0003800000 */
[----:B-1----:R-:W2:Y:S04]  /*2dc0*/  LDL R6, [R1+0x24] ;  /* 0x0000240001067983 */ /* 0x002ea80000100800 */
[----:B------:R-:W3:Y:S01]  /*2dd0*/  LDL R14, [R1+0x20] ;  /* 0x00002000010e7983 */ /* 0x000ee20000100800 */
[----:B------:R-:W-:Y:S01]  /*2de0*/  MOV R5, 0x20 ;  /* 0x0000002000057802 */ /* 0x000fe20000000f00 */
[----:B------:R-:W-:Y:S01]  /*2df0*/  IMAD R4, R17, 0x2800, RZ ;  /* 0x0000280011047824 */ /* 0x000fe200078e02ff */
[----:B------:R-:W-:Y:S02]  /*2e00*/  BSSY B1, `(.L_x_11086) ;  /* 0x0000070000017945 */ /* 0x000fe40003800000 */
[----:B------:R-:W-:-:S04]  /*2e10*/  SEL R5, R5, 0xffffffe0, !P4 ;  /* 0xffffffe005057807 */ /* 0x000fc80006000000 */
[----:B--2---:R-:W-:Y:S02]  /*2e20*/  IADD3 R5, R5, R6, R4 ;  /* 0x0000000605057210 */ /* 0x004fe40007ffe004 */
[----:B---3--:R-:W-:-:S03]  /*2e30*/  ISETP.GE.AND P5, PT, R14, R27, PT ;  /* 0x0000001b0e00720c */ /* 0x008fc60003fa6270 */
[----:B------:R-:W-:-:S06]  /*2e40*/  IMAD.IADD R4, R16, 0x1, R5 ;  /* 0x0000000110047824 */ /* 0x000fcc00078e0205 */
[----:B------:R-:W1:Y:S04]  /*2e50*/  LDS.128 R4, [R4+0xe000] ;  /* 0x00e0000004047984 */ /* 0x000e680000000c00 */
[----:B------:R-:W-:Y:S05]  /*2e60*/  @P5 BRA `(.L_x_11087) ;  /* 0x0000000400a45947 */ /* 0x000fea0003800000 */
[--C-:B------:R-:W-:Y:S02]  /*2e70*/  SHF.R.U32.HI R10, RZ, 0x8, R9.reuse ;  /* 0x00000008ff0a7819 */ /* 0x100fe40000011609 */
[----:B------:R-:W-:Y:S02]  /*2e80*/  SHF.R.U32.HI R27, RZ, 0x18, R9 ;  /* 0x00000018ff1b7819 */ /* 0x000fe40000011609 */
[----:B------:R-:W-:Y:S01]  /*2e90*/  LOP3.LUT R8, R9, 0xff, RZ, 0xc0, !PT ;  /* 0x000000ff09087812 */ /* 0x000fe200078ec0ff */
[----:B------:R-:W-:Y:S01]  /*2ea0*/  IMAD.SHL.U32 R10, R10, 0x100, RZ ;  /* 0x000001000a0a7824 */ /* 0x000fe200078e00ff */
[----:B------:R-:W-:Y:S02]  /*2eb0*/  SHF.R.U32.HI R24, RZ, 0x8, R11 ;  /* 0x00000008ff187819 */ /* 0x000fe4000001160b */
[----:B------:R-:W-:Y:S02]  /*2ec0*/  SHF.R.U32.HI R25, RZ, 0x10, R9 ;  /* 0x00000010ff197819 */ /* 0x000fe40000011609 */
[----:B------:R-:W-:-:S02]  /*2ed0*/  LOP3.LUT R14, R11, 0xff0000ff, RZ, 0xc0, !PT ;  /* 0xff0000ff0b0e7812 */ /* 0x000fc400078ec0ff */
[----:B------:R-:W-:Y:S01]  /*2ee0*/  SHF.R.U32.HI R15, RZ, 0x10, R11 ;  /* 0x00000010ff0f7819 */ /* 0x000fe2000001160b */
[----:B------:R-:W-:Y:S01]  /*2ef0*/  IMAD.SHL.U32 R11, R24, 0x100, RZ ;  /* 0x00000100180b7824 */ /* 0x000fe200078e00ff */
[----:B------:R-:W-:Y:S01]  /*2f00*/  PRMT R9, R27, 0x654, R8 ;  /* 0x000006541b097816 */ /* 0x000fe20000000008 */
[----:B-1----:R-:W-:Y:S01]  /*2f10*/  IMAD.MOV.U32 R8, RZ, RZ, R4 ;  /* 0x000000ffff087224 */ /* 0x002fe200078e0004 */
[----:B------:R-:W-:Y:S01]  /*2f20*/  F2FP.F16.E4M3.UNPACK_B R4, R5 ;  /* 0x00000005ff04723e */ /* 0x000fe200020006ff */
[----:B------:R-:W-:Y:S01]  /*2f30*/  IMAD.U32 R15, R15, 0x10000, RZ ;  /* 0x000100000f0f7824 */ /* 0x000fe200078e00ff */
[----:B------:R-:W-:Y:S01]  /*2f40*/  LOP3.LUT R9, R9, 0xff00, R10, 0xf8, !PT ;  /* 0x0000ff0009097812 */ /* 0x000fe200078ef80a */
[----:B------:R-:W-:Y:S01]  /*2f50*/  IMAD.U32 R10, R25, 0x10000, RZ ;  /* 0x00010000190a7824 */ /* 0x000fe200078e00ff */
[----:B------:R-:W-:Y:S02]  /*2f60*/  LOP3.LUT R14, R14, 0xff00, R11, 0xf8, !PT ;  /* 0x0000ff000e0e7812 */ /* 0x000fe400078ef80b */
[----:B------:R-:W-:-:S02]  /*2f70*/  F2FP.F16.E4M3.UNPACK_B R11, R62.H1 ;  /* 0x0000003eff0b723e */ /* 0x000fc400030006ff */
        /* <DEDUP_REMOVED lines=88> */
.L_x_11087:
[----:B------:R-:W-:Y:S05]  /*3500*/  BSYNC B1 ;  /* 0x0000000000017941 */ /* 0x000fea0003800000 */
.L_x_11086:
[----:B-1----:R1:W-:Y:S01]  /*3510*/  STG.E.128 desc[UR40][R12.64+0x20], R4 ;  /* 0x000020040c007986 */ /* 0x0023e2000c101d28 */
[----:B------:R-:W-:Y:S05]  /*3520*/  BRA `(.L_x_11081) ;  /* 0x0000001000f87947 */ /* 0x000fea0003800000 */
.L_x_11075:
[----:B------:R-:W-:Y:S01]  /*3530*/  IMAD R5, R2, -0xa0, R31 ;  /* 0xffffff6002057824 */ /* 0x000fe200078e021f */
[----:B------:R-:W2:Y:S04]  /*3540*/  LDL.LU R66, [R1] ;  /* 0x0000000001427983 */ /* 0x000ea80000300800 */
[----:B------:R-:W-:Y:S01]  /*3550*/  VIMNMX R5, R5, 0xa0, PT ;  /* 0x000000a005057848 */ /* 0x000fe20003fe0100 */
[----:B------:R-:W3:Y:S01]  /*3560*/  LDL R64, [R1+0x8] ;  /* 0x0000080001407983 */ /* 0x000ee20000100800 */
[----:B------:R-:W-:Y:S02]  /*3570*/  CS2R R8, SRZ ;  /* 0x0000000000087805 */ /* 0x000fe4000001ff00 */
[----:B------:R-:W-:Y:S02]  /*3580*/  CS2R R10, SRZ ;  /* 0x00000000000a7805 */ /* 0x000fe4000001ff00 */
[----:B------:R-:W-:-:S04]  /*3590*/  ISETP.GE.AND P1, PT, R22, R5, PT ;  /* 0x000000051600720c */ /* 0x000fc80003f26270 */
[----:B------:R-:W-:-:S13]  /*35a0*/  ISETP.GE.OR P0, PT, R18, R27, P1 ;  /* 0x0000001b1200720c */ /* 0x000fda0000f06670 */
[----:B------:R-:W0:Y:S01]  /*35b0*/  @!P0 LDC.64 R12, c[0x0][0x3e8] ;  /* 0x0000fa00ff0c8b82 */ /* 0x000e220000000a00 */
[----:B------:R-:W-:Y:S02]  /*35c0*/  @!P0 IMAD.MOV.U32 R5, RZ, RZ, R68 ;  /* 0x000000ffff058224 */ /* 0x000fe400078e0044 */
[----:B------:R-:W-:-:S04]  /*35d0*/  @!P0 IMAD R6, R57, R2, RZ ;  /* 0x0000000239068224 */ /* 0x000fc800078e02ff */
[----:B------:R-:W-:Y:S01]  /*35e0*/  @!P0 IMAD R6, R65, R34, R6 ;  /* 0x0000002241068224 */ /* 0x000fe200078e0206 */
[----:B------:R-:W1:Y:S01]  /*35f0*/  @!P0 LDC.64 R24, c[0x0][0x400] ;  /* 0x00010000ff188b82 */ /* 0x000e620000000a00 */
[----:B0-----:R-:W-:Y:S02]  /*3600*/  @!P0 IADD3 R12, P5, P6, R42, R12, R4 ;  /* 0x0000000c2a0c8210 */ /* 0x001fe40007ebe004 */
[----:B------:R-:W-:Y:S02]  /*3610*/  @!P0 MOV R4, R36 ;  /* 0x0000002400048202 */ /* 0x000fe40000000f00 */
[----:B------:R-:W-:-:S03]  /*3620*/  @!P0 IADD3.X R13, R59, R13, R26, P5, P6 ;  /* 0x0000000d3b0d8210 */ /* 0x000fc60002fec41a */
[----:B------:R-:W-:-:S03]  /*3630*/  @!P0 IMAD.WIDE.U32 R4, R2, R34, R4 ;  /* 0x0000002202048225 */ /* 0x000fc600078e0004 */
[----:B-1----:R-:W-:-:S04]  /*3640*/  @!P0 IADD3 R24, P5, R4, R24, RZ ;  /* 0x0000001804188210 */ /* 0x002fc80007fbe0ff */
[----:B------:R-:W-:Y:S02]  /*3650*/  @!P0 IADD3.X R25, R25, R6, R5, P5, !PT ;  /* 0x0000000619198210 */ /* 0x000fe40002ffe405 */
[----:B------:R-:W-:Y:S02]  /*3660*/  CS2R R4, SRZ ;  /* 0x0000000000047805 */ /* 0x000fe4000001ff00 */
[----:B------:R-:W-:Y:S01]  /*3670*/  CS2R R6, SRZ ;  /* 0x0000000000067805 */ /* 0x000fe2000001ff00 */
[----:B------:R-:W4:Y:S05]  /*3680*/  @!P0 LDG.E.128 R8, desc[UR40][R24.64] ;  /* 0x0000002818088981 */ /* 0x000f2a000c1e1d00 */
[----:B------:R-:W5:Y:S01]  /*3690*/  @!P0 LDG.E.128 R4, desc[UR40][R12.64] ;  /* 0x000000280c048981 */ /* 0x000f62000c1e1d00 */
[----:B------:R-:W-:-:S02]  /*36a0*/  ISETP.GE.AND P0, PT, R18, R27, PT ;  /* 0x0000001b1200720c */ /* 0x000fc40003f06270 */
[----:B--2---:R-:W-:-:S11]  /*36b0*/  LOP3.LUT R66, R66, 0xfffffffe, RZ, 0xc0, !PT ;  /* 0xfffffffe42427812 */ /* 0x004fd600078ec0ff */
[----:B------:R-:W-:-:S05]  /*36c0*/  @P0 LOP3.LUT R66, R66, 0x1, RZ, 0xfc, !PT ;  /* 0x0000000142420812 */ /* 0x000fca00078efcff */
[----:B------:R0:W-:Y:S01]  /*36d0*/  STL [R1], R66 ;  /* 0x0000004201007387 */ /* 0x0001e20000100800 */
[----:B---3--:R-:W-:Y:S01]  /*36e0*/  ISETP.NE.AND P0, PT, R64, 0x3, PT ;  /* 0x000000034000780c */ /* 0x008fe20003f05270 */
[----:B----4-:R-:W-:Y:S02]  /*36f0*/  IMAD.MOV.U32 R82, RZ, RZ, R8 ;  /* 0x000000ffff527224 */ /* 0x010fe400078e0008 */
[----:B------:R-:W-:Y:S02]  /*3700*/  IMAD.MOV.U32 R80, RZ, RZ, R10 ;  /* 0x000000ffff507224 */ /* 0x000fe400078e000a */
[----:B-----5:R-:W-:Y:S02]  /*3710*/  IMAD.MOV.U32 R81, RZ, RZ, R4 ;  /* 0x000000ffff517224 */ /* 0x020fe400078e0004 */
[----:B------:R-:W-:-:S06]  /*3720*/  IMAD.MOV.U32 R78, RZ, RZ, R6 ;  /* 0x000000ffff4e7224 */ /* 0x000fcc00078e0006 */
[----:B0-----:R-:W-:Y:S05]  /*3730*/  @!P0 BRA `(.L_x_11088) ;  /* 0x0000000000048947 */ /* 0x001fea0003800000 */
[----:B------:R-:W-:Y:S01]  /*3740*/  BPT.TRAP 0x1 ;  /* 0x000000040000795c */ /* 0x000fe20000300000 */
.L_x_11088:
[----:B------:R-:W-:Y:S01]  /*3750*/  IMAD R74, R17, 0x8, R16 ;  /* 0x00000008114a7824 */ /* 0x000fe200078e0210 */
[----:B------:R-:W-:Y:S01]  /*3760*/  SHF.L.U32 R75, R23, 0x1f, RZ ;  /* 0x0000001f174b7819 */ /* 0x000fe200000006ff */
[----:B------:R-:W0:Y:S01]  /*3770*/  LDC R77, c[0x0][0x2f4] ;  /* 0x0000bd00ff4d7b82 */ /* 0x000e220000000800 */
[----:B------:R-:W-:Y:S02]  /*3780*/  BSSY B1, `(.L_x_11089) ;  /* 0x0000003000017945 */ /* 0x000fe40003800000 */
[----:B------:R-:W1:Y:S02]  /*3790*/  SYNCS.PHASECHK.TRANS64.TRYWAIT P5, [R74+URZ+0x13290], R75 ;  /* 0x0132904b4a0075a7 */ /* 0x000e6400080a017f */
[----:B-1----:R-:W-:Y:S05]  /*37a0*/  @!P5 BRA `(.L_x_11090) ;  /* 0x0000012c002cd947 */ /* 0x002fea0003800000 */
.L_x_11289:
[----:B------:R-:W-:Y:S05]  /*37b0*/  BSYNC B1 ;  /* 0x0000000000017941 */ /* 0x000fea0003800000 */
.L_x_11089:
[----:B0-----:R-:W-:Y:S01]  /*37c0*/  ISETP.GE.OR P5, PT, R18, R77, P1 ;  /* 0x0000004d1200720c */ /* 0x001fe20000fa6670 */
[----:B------:R-:W-:Y:S01]  /*37d0*/  ULDC.64 UR4, c[0x0][0x300] ;  /* 0x0000c00000047ab9 */ /* 0x000fe20000000a00 */
[----:B------:R-:W-:Y:S01]  /*37e0*/  SHF.R.S32.HI R12, RZ, 0x1f, R22 ;  /* 0x0000001fff0c7819 */ /* 0x000fe20000011416 */
[----:B------:R-:W-:Y:S01]  /*37f0*/  IMAD.MOV.U32 R65, RZ, RZ, R67 ;  /* 0x000000ffff417224 */ /* 0x000fe200078e0043 */
[----:B------:R-:W-:-:S03]  /*3800*/  MOV R64, R14 ;  /* 0x0000000e00407202 */ /* 0x000fc60000000f00 */
[----:B------:R-:W-:Y:S02]  /*3810*/  IMAD R13, R12, UR4, RZ ;  /* 0x000000040c0d7c24 */ /* 0x000fe4000f8e02ff */
[----:B------:R-:W-:-:S04]  /*3820*/  IMAD.WIDE.U32 R64, R22, UR4, R64 ;  /* 0x0000000416407c25 */ /* 0x000fc8000f8e0040 */
[----:B------:R-:W-:Y:S01]  /*3830*/  IMAD R13, R22, UR5, R13 ;  /* 0x00000005160d7c24 */ /* 0x000fe2000f8e020d */
[----:B------:R-:W-:Y:S06]  /*3840*/  @P5 BRA `(.L_x_11081) ;  /* 0x0000001000305947 */ /* 0x000fec0003800000 */
[----:B------:R-:W2:Y:S04]  /*3850*/  LDL R27, [R1] ;  /* 0x00000000011b7983 */ /* 0x000ea80000100800 */
[----:B------:R-:W3:Y:S04]  /*3860*/  LDL R26, [R1+0x2c] ;  /* 0x00002c00011a7983 */ /* 0x000ee80000100800 */
[----:B------:R-:W4:Y:S04]  /*3870*/  LDL R25, [R1+0x30] ;  /* 0x0000300001197983 */ /* 0x000f280000100800 */
[----:B------:R-:W5:Y:S01]  /*3880*/  LDL R24, [R1+0x34] ;  /* 0x0000340001187983 */ /* 0x000f620000100800 */
[----:B------:R-:W-:Y:S01]  /*3890*/  IMAD.IADD R76, R13, 0x1, R65 ;  /* 0x000000010d4c7824 */ /* 0x000fe200078e0241 */
[----:B------:R-:W-:Y:S01]  /*38a0*/  IADD3 R67, P5, P6, R50, R64, R60 ;  /* 0x0000004032437210 */ /* 0x000fe20007ebe03c */
[----:B------:R-:W-:Y:S01]  /*38b0*/  IMAD.IADD R13, R77, 0x1, -R54 ;  /* 0x000000014d0d7824 */ /* 0x000fe200078e0a36 */
[----:B------:R-:W-:Y:S02]  /*38c0*/  BSSY B1, `(.L_x_11091) ;  /* 0x00000e8000017945 */ /* 0x000fe40003800000 */
[----:B------:R-:W-:-:S02]  /*38d0*/  IADD3.X R12, R3, R76, R69, P5, P6 ;  /* 0x0000004c030c7210 */ /* 0x000fc40002fec445 */
[----:B------:R-:W-:-:S05]  /*38e0*/  IADD3 R66, P5, R67, R62, RZ ;  /* 0x0000003e43427210 */ /* 0x000fca0007fbe0ff */
[----:B------:R-:W-:Y:S01]  /*38f0*/  IMAD.X R67, R12, 0x1, R63, P5 ;  /* 0x000000010c437824 */ /* 0x000fe200028e063f */
[C---:B--2---:R-:W-:Y:S02]  /*3900*/  LOP3.LUT P5, RZ, R27.reuse, 0x4, RZ, 0xc0, !PT ;  /* 0x000000041bff7812 */ /* 0x044fe400078ac0ff */
[----:B------:R-:W-:Y:S02]  /*3910*/  LOP3.LUT P6, RZ, R27, 0x1, RZ, 0xc0, !PT ;  /* 0x000000011bff7812 */ /* 0x000fe400078cc0ff */
[----:B------:R-:W-:-:S04]  /*3920*/  SEL R13, R54, R13, !P5 ;  /* 0x0000000d360d7207 */ /* 0x000fc80006800000 */
[----:B------:R-:W-:-:S04]  /*3930*/  SHF.R.S32.HI R12, RZ, 0x1f, R13 ;  /* 0x0000001fff0c7819 */ /* 0x000fc8000001140d */
[----:B------:R-:W-:Y:S01]  /*3940*/  LEA.HI R12, R12, R13, RZ, 0x5 ;  /* 0x0000000d0c0c7211 */ /* 0x000fe200078f28ff */
[----:B------:R-:W-:-:S03]  /*3950*/  IMAD R13, R17, 0x2800, R70 ;  /* 0x00002800110d7824 */ /* 0x000fc600078e0246 */
[----:B------:R-:W-:Y:S02]  /*3960*/  SHF.R.S32.HI R12, RZ, 0x5, R12 ;  /* 0x00000005ff0c7819 */ /* 0x000fe4000001140c */
[----:B------:R-:W-:Y:S02]  /*3970*/  IADD3 R13, R16, R13, RZ ;  /* 0x0000000d100d7210 */ /* 0x000fe40007ffe0ff */
[----:B------:R-:W-:-:S05]  /*3980*/  LEA.HI.SX32 R12, R21, R12, 0x1c ;  /* 0x0000000c150c7211 */ /* 0x000fca00078fe2ff */
[----:B------:R-:W-:-:S05]  /*3990*/  IMAD.SHL.U32 R79, R12, 0x10, RZ ;  /* 0x000000100c4f7824 */ /* 0x000fca00078e00ff */
[----:B---3--:R-:W-:-:S04]  /*39a0*/  LOP3.LUT R12, R26, 0x30, R79, 0xf8, !PT ;  /* 0x000000301a0c7812 */ /* 0x008fc800078ef84f */
[----:B----4-:R-:W-:-:S05]  /*39b0*/  LOP3.LUT R12, R12, R25, RZ, 0x3c, !PT ;  /* 0x000000190c0c7212 */ /* 0x010fca00078e3cff */
[----:B-----5:R-:W-:-:S04]  /*39c0*/  IMAD.IADD R12, R24, 0x1, R12 ;  /* 0x00000001180c7824 */ /* 0x020fc800078e020c */
[----:B------:R-:W-:-:S04]  /*39d0*/  IMAD R15, R17, 0x2800, R12 ;  /* 0x00002800110f7824 */ /* 0x000fc800078e020c */
[----:B------:R-:W-:Y:S02]  /*39e0*/  IMAD.IADD R24, R16, 0x1, R15 ;  /* 0x0000000110187824 */ /* 0x000fe400078e020f */
[----:B------:R-:W0:Y:S04]  /*39f0*/  LDS.128 R12, [R13+0xe000] ;  /* 0x00e000000d0c7984 */ /* 0x000e280000000c00 */
[----:B------:R-:W2:Y:S01]  /*3a00*/  LDS.128 R24, [R24+0xe000] ;  /* 0x00e0000018187984 */ /* 0x000ea20000000c00 */
        /* <DEDUP_REMOVED lines=10> */
[--C-:B------:R-:W-:Y:S01]  /*3ab0*/  SHF.R.U32.HI R88, RZ, 0x8, R7.reuse ;  /* 0x00000008ff587819 */ /* 0x100fe20000011607 */
[----:B------:R-:W-:Y:S01]  /*3ac0*/  IMAD.SHL.U32 R83, R83, 0x100, RZ ;  /* 0x0000010053537824 */ /* 0x000fe200078e00ff */
[----:B------:R-:W-:Y:S02]  /*3ad0*/  PRMT R4, R91, 0x654, R4 ;  /* 0x000006545b047816 */ /* 0x000fe40000000004 */
[----:B------:R-:W-:Y:S02]  /*3ae0*/  SHF.R.U32.HI R89, RZ, 0x18, R7 ;  /* 0x00000018ff597819 */ /* 0x000fe40000011607 */
[----:B------:R-:W-:-:S02]  /*3af0*/  LOP3.LUT R6, R7, 0xff, RZ, 0xc0, !PT ;  /* 0x000000ff07067812 */ /* 0x000fc400078ec0ff */
[----:B------:R-:W-:Y:S02]  /*3b00*/  SHF.R.U32.HI R86, RZ, 0x10, R7 ;  /* 0x00000010ff567819 */ /* 0x000fe40000011607 */
[--C-:B------:R-:W-:Y:S02]  /*3b10*/  SHF.R.U32.HI R85, RZ, 0x8, R11.reuse ;  /* 0x00000008ff557819 */ /* 0x100fe4000001160b */
[----:B------:R-:W-:Y:S02]  /*3b20*/  LOP3.LUT R84, R11, 0xff0000ff, RZ, 0xc0, !PT ;  /* 0xff0000ff0b547812 */ /* 0x000fe400078ec0ff */
[----:B------:R-:W-:Y:S01]  /*3b30*/  SHF.R.U32.HI R7, RZ, 0x10, R11 ;  /* 0x00000010ff077819 */ /* 0x000fe2000001160b */
[----:B------:R-:W-:Y:S01]  /*3b40*/  IMAD.SHL.U32 R11, R88, 0x100, RZ ;  /* 0x00000100580b7824 */ /* 0x000fe200078e00ff */
[----:B------:R-:W-:Y:S01]  /*3b50*/  LOP3.LUT R4, R4, 0xff00, R9, 0xf8, !PT ;  /* 0x0000ff0004047812 */ /* 0x000fe200078ef809 */
[----:B------:R-:W-:Y:S01]  /*3b60*/  IMAD.U32 R9, R90, 0x10000, RZ ;  /* 0x000100005a097824 */ /* 0x000fe200078e00ff */
[----:B------:R-:W-:Y:S01]  /*3b70*/  PRMT R6, R89, 0x654, R6 ;  /* 0x0000065459067816 */ /* 0x000fe20000000006 */
[----:B------:R-:W-:Y:S01]  /*3b80*/  IMAD.SHL.U32 R85, R85, 0x100, RZ ;  /* 0x0000010055557824 */ /* 0x000fe200078e00ff */
[----:B------:R-:W-:Y:S01]  /*3b90*/  PRMT R10, R87, 0x654, R8 ;  /* 0x00000654570a7816 */ /* 0x000fe20000000008 */
[----:B------:R-:W-:Y:S01]  /*3ba0*/  IMAD.U32 R88, R5, 0x10000, RZ ;  /* 0x0001000005587824 */ /* 0x000fe200078e00ff */
[----:B------:R-:W-:Y:S01]  /*3bb0*/  LOP3.LUT R8, R6, 0xff00, R11, 0xf8, !PT ;  /* 0x0000ff0006087812 */ /* 0x000fe200078ef80b */
[----:B------:R-:W-:Y:S01]  /*3bc0*/  IMAD.U32 R90, R7, 0x10000, RZ ;  /* 0x00010000075a7824 */ /* 0x000fe200078e00ff */
[----:B------:R-:W-:-:S02]  /*3bd0*/  LOP3.LUT R6, R4, 0xff0000, R9, 0xf8, !PT ;  /* 0x00ff000004067812 */ /* 0x000fc400078ef809 */
[----:B------:R-:W-:Y:S02]  /*3be0*/  LOP3.LUT R87, R10, 0xff00, R83, 0xf8, !PT ;  /* 0x0000ff000a577812 */ /* 0x000fe400078ef853 */
[----:B------:R-:W-:Y:S02]  /*3bf0*/  SHF.L.U32 R9, R86, 0x10, RZ ;  /* 0x0000001056097819 */ /* 0x000fe400000006ff */
[----:B------:R-:W-:Y:S02]  /*3c00*/  F2FP.F16.E4M3.UNPACK_B R86, R82.H1 ;  /* 0x00000052ff56723e */ /* 0x000fe400030006ff */
[----:B--2---:R-:W-:Y:S02]  /*3c10*/  F2FP.F16.E4M3.UNPACK_B R11, R24.H1 ;  /* 0x00000018ff0b723e */ /* 0x004fe400030006ff */
[----:B0-----:R-:W-:Y:S02]  /*3c20*/  F2FP.F16.E4M3.UNPACK_B R10, R12.H1 ;  /* 0x0000000cff0a723e */ /* 0x001fe400030006ff */
[----:B------:R-:W-:Y:S01]  /*3c30*/  LOP3.LUT R89, R84, 0xff00, R85, 0xf8, !PT ;  /* 0x0000ff0054597812 */ /* 0x000fe200078ef855 */
[----:B------:R-:W-:Y:S01]  /*3c40*/  HADD2.F32 R85, -RZ, R86.H0_H0 ;  /* 0x20000056ff557230 */ /* 0x000fe20000004100 */
[----:B------:R-:W-:Y:S01]  /*3c50*/  LOP3.LUT R4, R8, 0xff0000, R9, 0xf8, !PT ;  /* 0x00ff000008047812 */ /* 0x000fe200078ef809 */
[----:B------:R-:W-:Y:S01]  /*3c60*/  HADD2.F32 R9, -RZ, R11.H0_H0 ;  /* 0x2000000bff097230 */ /* 0x000fe20000004100 */
[----:B------:R-:W-:Y:S01]  /*3c70*/  F2FP.F16.E4M3.UNPACK_B R83, R81.H1 ;  /* 0x00000051ff53723e */ /* 0x000fe200030006ff */
[----:B------:R-:W-:Y:S01]  /*3c80*/  HADD2.F32 R8, -RZ, R10.H0_H0 ;  /* 0x2000000aff087230 */ /* 0x000fe20000004100 */
[----:B------:R-:W-:Y:S01]  /*3c90*/  LOP3.LUT R7, R87, 0xff0000, R88, 0xf8, !PT ;  /* 0x00ff000057077812 */ /* 0x000fe200078ef858 */
        /* <DEDUP_REMOVED lines=11> */
[----:B------:R-:W-:Y:S01]  /*3d50*/  FMUL.FTZ R11, R83, R88 ;  /* 0x00000058530b7220 */ /* 0x000fe20000410000 */
[----:B------:R-:W-:Y:S01]  /*3d60*/  F2FP.F16.E4M3.UNPACK_B R24, R24 ;  /* 0x00000018ff18723e */ /* 0x000fe200020006ff */
[----:B------:R-:W-:Y:S01]  /*3d70*/  HADD2.F32 R87, -RZ, R86.H0_H0 ;  /* 0x20000056ff577230 */ /* 0x000fe20000004100 */
[----:B------:R-:W-:Y:S01]  /*3d80*/  F2FP.F16.E4M3.UNPACK_B R81, R12 ;  /* 0x0000000cff51723e */ /* 0x000fe200020006ff */
[C---:B------:R-:W-:Y:S01]  /*3d90*/  FMUL.FTZ R88, R10.reuse, R88 ;  /* 0x000000580a587220 */ /* 0x040fe20000410000 */
[----:B------:R-:W-:Y:S01]  /*3da0*/  FFMA.FTZ R11, R10, R85, -R11 ;  /* 0x000000550a0b7223 */ /* 0x000fe2000001080b */
[----:B------:R-:W-:Y:S01]  /*3db0*/  HADD2.F32 R82, -RZ, R24.H0_H0 ;  /* 0x20000018ff527230 */ /* 0x000fe20000004100 */
[----:B------:R-:W-:Y:S01]  /*3dc0*/  LOP3.LUT R5, R89, 0xff0000, R90, 0xf8, !PT ;  /* 0x00ff000059057812 */ /* 0x000fe200078ef85a */
        /* <DEDUP_REMOVED lines=23> */
[--C-:B------:R-:W-:Y:S02]  /*3f40*/  HADD2.F32 R84, -RZ, R82.reuse.H0_H0 ;  /* 0x20000052ff547230 */ /* 0x100fe40000004100 */
[----:B------:R-:W-:Y:S01]  /*3f50*/  FMUL.FTZ R93, R86, R91 ;  /* 0x0000005b565d7220 */ /* 0x000fe20000410000 */
[----:B------:R-:W-:Y:S01]  /*3f60*/  HADD2.F32 R90, -RZ, R87.H1_H1 ;  /* 0x30000057ff5a7230 */ /* 0x000fe20000004100 */
[----:B------:R-:W-:Y:S01]  /*3f70*/  F2FP.SATFINITE.E4M3.F32.PACK_AB_MERGE_C R9, R10, R9, RZ ;  /* 0x000000090a09723e */ /* 0x000fe200048070ff */
[----:B------:R-:W-:Y:S02]  /*3f80*/  HADD2.F32 R87, -RZ, R85.H1_H1 ;  /* 0x30000055ff577230 */ /* 0x000fe40000004100 */
[----:B------:R-:W-:Y:S01]  /*3f90*/  FMUL.FTZ R91, R84, R91 ;  /* 0x0000005b545b7220 */ /* 0x000fe20000410000 */
[----:B------:R-:W-:-:S02]  /*3fa0*/  HADD2.F32 R85, -RZ, R82.H1_H1 ;  /* 0x30000052ff557230 */ /* 0x000fc40000004100 */
[-C--:B------:R-:W-:Y:S01]  /*3fb0*/  FFMA.FTZ R82, R84, R89.reuse, -R93 ;  /* 0x0000005954527223 */ /* 0x080fe2000001085d */
[----:B------:R-:W-:Y:S01]  /*3fc0*/  F2FP.F16.E4M3.UNPACK_B R84, R80 ;  /* 0x00000050ff54723e */ /* 0x000fe200020006ff */
[----:B------:R-:W-:Y:S01]  /*3fd0*/  FFMA.FTZ R86, R86, R89, R91 ;  /* 0x0000005956567223 */ /* 0x000fe2000001005b */
[----:B------:R-:W-:Y:S01]  /*3fe0*/  F2FP.F16.E4M3.UNPACK_B R80, R26 ;  /* 0x0000001aff50723e */ /* 0x000fe200020006ff */
[----:B------:R-:W-:Y:S02]  /*3ff0*/  HADD2.F32 R88, -RZ, R88.H1_H1 ;  /* 0x30000058ff587230 */ /* 0x000fe40000004100 */
[-C--:B------:R-:W-:Y:S01]  /*4000*/  FMUL.FTZ R92, R87, R90.reuse ;  /* 0x0000005a575c7220 */ /* 0x080fe20000410000 */
[--C-:B------:R-:W-:Y:S02]  /*4010*/  HADD2.F32 R89, -RZ, R84.reuse.H0_H0 ;  /* 0x20000054ff597230 */ /* 0x100fe40000004100 */
[----:B------:R-:W-:Y:S01]  /*4020*/  FMUL.FTZ R90, R85, R90 ;  /* 0x0000005a555a7220 */ /* 0x000fe20000410000 */
[----:B------:R-:W-:Y:S01]  /*4030*/  HADD2.F32 R91, -RZ, R84.H1_H1 ;  /* 0x30000054ff5b7230 */ /* 0x000fe20000004100 */
[----:B------:R-:W-:Y:S01]  /*4040*/  F2FP.F16.E4M3.UNPACK_B R84, R78 ;  /* 0x0000004eff54723e */ /* 0x000fe200020006ff */
[----:B------:R-:W-:-:S02]  /*4050*/  HADD2.F32 R78, -RZ, R80.H0_H0 ;  /* 0x20000050ff4e7230 */ /* 0x000fc40000004100 */
[-C--:B------:R-:W-:Y:S01]  /*4060*/  FFMA.FTZ R97, R85, R88.reuse, -R92 ;  /* 0x0000005855617223 */ /* 0x080fe2000001085c */
[----:B------:R-:W-:Y:S02]  /*4070*/  HADD2.F32 R26, -RZ, R14.H0_H0 ;  /* 0x2000000eff1a7230 */ /* 0x000fe40000004100 */
[----:B------:R-:W-:Y:S01]  /*4080*/  FFMA.FTZ R99, R87, R88, R90 ;  /* 0x0000005857637223 */ /* 0x000fe2000001005a */
        /* <DEDUP_REMOVED lines=8> */
[----:B------:R-:W-:Y:S01]  /*4110*/  FMUL.FTZ R91, R14, R91 ;  /* 0x0000005b0e5b7220 */ /* 0x000fe20000410000 */
[----:B------:R-:W-:Y:S01]  /*4120*/  F2FP.F16.E4M3.UNPACK_B R10, R25 ;  /* 0x00000019ff0a723e */ /* 0x000fe200020006ff */
[----:B------:R-:W-:Y:S01]  /*4130*/  FFMA.FTZ R93, R26, R85, -R93 ;  /* 0x000000551a5d7223 */ /* 0x000fe2000001085d */
[----:B------:R-:W-:Y:S01]  /*4140*/  F2FP.F16.E4M3.UNPACK_B R11, R7 ;  /* 0x00000007ff0b723e */ /* 0x000fe200020006ff */
[----:B------:R-:W-:Y:S01]  /*4150*/  FFMA.FTZ R26, R78, R85, R89 ;  /* 0x000000554e1a7223 */ /* 0x000fe20000010059 */
[----:B------:R-:W-:Y:S01]  /*4160*/  F2FP.SATFINITE.E4M3.F32.PACK_AB_MERGE_C R24, R83, R24, R9 ;  /* 0x000000185318723e */ /* 0x000fe20004807009 */
[----:B------:R-:W-:Y:S01]  /*4170*/  FFMA.FTZ R91, R80, R87, R91 ;  /* 0x00000057505b7223 */ /* 0x000fe2000001005b */
[----:B------:R-:W-:Y:S01]  /*4180*/  F2FP.F16.E4M3.UNPACK_B R9, R13 ;  /* 0x0000000dff09723e */ /* 0x000fe200020006ff */
[----:B------:R-:W-:Y:S01]  /*4190*/  FFMA.FTZ R14, R14, R87, -R95 ;  /* 0x000000570e0e7223 */ /* 0x000fe2000001085f */
[----:B------:R-:W-:Y:S01]  /*41a0*/  F2FP.SATFINITE.E4M3.F32.PACK_AB_MERGE_C R12, R81, R12, R8 ;  /* 0x0000000c510c723e */ /* 0x000fe20004807008 */
        /* <DEDUP_REMOVED lines=27> */
[-C--:B------:R-:W-:Y:S01]  /*4360*/  F2FP.F16.E4M3.UNPACK_B R88, R5.reuse.H1 ;  /* 0x00000005ff58723e */ /* 0x080fe200030006ff */
[----:B------:R-:W-:Y:S02]  /*4370*/  HADD2.F32 R80, -RZ, R25.H1_H1 ;  /* 0x30000019ff507230 */ /* 0x000fe40000004100 */
[-C--:B------:R-:W-:Y:S01]  /*4380*/  FMUL.FTZ R84, R78, R82.reuse ;  /* 0x000000524e547220 */ /* 0x080fe20000410000 */
[--C-:B------:R-:W-:Y:S02]  /*4390*/  HADD2.F32 R25, -RZ, R6.reuse.H0_H0 ;  /* 0x20000006ff197230 */ /* 0x100fe40000004100 */
[----:B------:R-:W-:Y:S01]  /*43a0*/  FMUL.FTZ R83, R7, R82 ;  /* 0x0000005207537220 */ /* 0x000fe20000410000 */
[----:B------:R-:W-:Y:S01]  /*43b0*/  HADD2.F32 R13, -RZ, R13.H1_H1 ;  /* 0x3000000dff0d7230 */ /* 0x000fe20000004100 */
[----:B------:R-:W-:Y:S01]  /*43c0*/  F2FP.SATFINITE.E4M3.F32.PACK_AB_MERGE_C R26, R91, R26, R86 ;  /* 0x0000001a5b1a723e */ /* 0x000fe20004807056 */
        /* <DEDUP_REMOVED lines=26> */
[C---:B------:R-:W-:Y:S01]  /*4570*/  FMUL.FTZ R89, R80.reuse, R89 ;  /* 0x0000005950597220 */ /* 0x040fe20000410000 */
[----:B------:R-:W-:Y:S02]  /*4580*/  HADD2.F32 R82, -RZ, R82.H1_H1 ;  /* 0x30000052ff527230 */ /* 0x000fe40000004100 */
[-C--:B------:R-:W-:Y:S01]  /*4590*/  FMUL.FTZ R92, R83, R90.reuse ;  /* 0x0000005a535c7220 */ /* 0x080fe20000410000 */
[----:B------:R-:W-:Y:S02]  /*45a0*/  HADD2.F32 R15, -RZ, R15.H1_H1 ;  /* 0x3000000fff0f7230 */ /* 0x000fe40000004100 */
[-C--:B------:R-:W-:Y:S01]  /*45b0*/  FFMA.FTZ R91, R80, R85.reuse, -R91 ;  /* 0x00000055505b7223 */ /* 0x080fe2000001085b */
[----:B------:R-:W-:Y:S02]  /*45c0*/  HADD2.F32 R86, -RZ, R5.H0_H0 ;  /* 0x20000005ff567230 */ /* 0x000fe40000004100 */
[----:B------:R-:W-:Y:S01]  /*45d0*/  FMUL.FTZ R90, R27, R90 ;  /* 0x0000005a1b5a7220 */ /* 0x000fe20000410000 */
[----:B------:R-:W-:Y:S01]  /*45e0*/  FFMA.FTZ R89, R4, R85, R89 ;  /* 0x0000005504597223 */ /* 0x000fe20000010059 */
[----:B------:R-:W-:-:S02]  /*45f0*/  HADD2.F32 R81, -RZ, R81.H1_H1 ;  /* 0x30000051ff517230 */ /* 0x000fc40000004100 */
[----:B------:R-:W-:Y:S01]  /*4600*/  FMUL.FTZ R94, R82, R88 ;  /* 0x00000058525e7220 */ /* 0x000fe20000410000 */
[----:B------:R-:W-:Y:S02]  /*4610*/  HADD2.F32 R80, -RZ, R87.H1_H1 ;  /* 0x30000057ff507230 */ /* 0x000fe40000004100 */
[-C--:B------:R-:W-:Y:S01]  /*4620*/  FFMA.FTZ R92, R27, R86.reuse, -R92 ;  /* 0x000000561b5c7223 */ /* 0x080fe2000001085c */
[----:B------:R-:W-:Y:S02]  /*4630*/  HADD2.F32 R84, -RZ, R84.H1_H1 ;  /* 0x30000054ff547230 */ /* 0x000fe40000004100 */
[----:B------:R-:W-:Y:S01]  /*4640*/  FFMA.FTZ R90, R83, R86, R90 ;  /* 0x00000056535a7223 */ /* 0x000fe2000001005a */
[----:B------:R-:W-:Y:S02]  /*4650*/  HADD2.F32 R25, -RZ, R25.H1_H1 ;  /* 0x30000019ff197230 */ /* 0x000fe40000004100 */
[----:B------:R-:W-:Y:S01]  /*4660*/  FMUL.FTZ R86, R81, R80 ;  /* 0x0000005051567220 */ /* 0x000fe20000410000 */
[----:B------:R-:W-:-:S02]  /*4670*/  HADD2.F32 R4, -RZ, R5.H1_H1 ;  /* 0x30000005ff047230 */ /* 0x000fc40000004100 */
[C---:B------:R-:W-:Y:S01]  /*4680*/  FMUL.FTZ R5, R15.reuse, R88 ;  /* 0x000000580f057220 */ /* 0x040fe20000410000 */
[----:B------:R-:W-:Y:S01]  /*4690*/  FFMA.FTZ R94, R15, R84, -R94 ;  /* 0x000000540f5e7223 */ /* 0x000fe2000001085e */
[----:B------:R-:W-:Y:S01]  /*46a0*/  FMUL.FTZ R80, R25, R80 ;  /* 0x0000005019507220 */ /* 0x000fe20000410000 */
[----:B------:R-:W-:Y:S01]  /*46b0*/  F2FP.SATFINITE.E4M3.F32.PACK_AB_MERGE_C R13, R11, R8, R6 ;  /* 0x000000080b0d723e */ /* 0x000fe20004807006 */
[----:B------:R-:W-:Y:S01]  /*46c0*/  FFMA.FTZ R82, R82, R84, R5 ;  /* 0x0000005452527223 */ /* 0x000fe20000010005 */
[-C--:B------:R-:W-:Y:S01]  /*46d0*/  FFMA.FTZ R25, R25, R4.reuse, -R86 ;  /* 0x0000000419197223 */ /* 0x080fe20000010856 */
[----:B------:R-:W-:Y:S01]  /*46e0*/  FFMA.FTZ R81, R81, R4, R80 ;  /* 0x0000000451517223 */ /* 0x000fe20000010050 */
[----:B------:R-:W-:Y:S02]  /*46f0*/  F2FP.SATFINITE.E4M3.F32.PACK_AB_MERGE_C R91, R94, R91, RZ ;  /* 0x0000005b5e5b723e */ /* 0x000fe400048070ff */
[----:B------:R-:W-:Y:S02]  /*4700*/  F2FP.SATFINITE.E4M3.F32.PACK_AB_MERGE_C R82, R82, R89, RZ ;  /* 0x000000595252723e */ /* 0x000fe400048070ff */
[----:B------:R-:W-:-:S02]  /*4710*/  F2FP.SATFINITE.E4M3.F32.PACK_AB_MERGE_C R15, R25, R92, R91 ;  /* 0x0000005c190f723e */ /* 0x000fc4000480705b */
[----:B------:R-:W-:Y:S02]  /*4720*/  F2FP.SATFINITE.E4M3.F32.PACK_AB_MERGE_C R25, R10, R9, R7 ;  /* 0x000000090a19723e */ /* 0x000fe40004807007 */
[----:B------:R-:W-:-:S07]  /*4730*/  F2FP.SATFINITE.E4M3.F32.PACK_AB_MERGE_C R27, R81, R90, R82 ;  /* 0x0000005a511b723e */ /* 0x000fce0004807052 */
.L_x_11092:
[----:B------:R-:W-:Y:S05]  /*4740*/  BSYNC B1 ;  /* 0x0000000000017941 */ /* 0x000fea0003800000 */
.L_x_11091:
        /* <DEDUP_REMOVED lines=10> */
.L_x_11074:
[----:B0-----:R-:W2:Y:S02]  /*47f0*/  LDL R4, [R1+0x8] ;  /* 0x0000080001047983 */ /* 0x001ea40000100800 */
[----:B--2---:R-:W-:-:S13]  /*4800*/  ISETP.NE.AND P0, PT, R4, 0x3, PT ;  /* 0x000000030400780c */ /* 0x004fda0003f05270 */
[----:B------:R-:W-:Y:S05]  /*4810*/  @!P0 BRA `(.L_x_11093) ;  /* 0x0000000000048947 */ /* 0x000fea0003800000 */
[----:B------:R-:W-:Y:S01]  /*4820*/  BPT.TRAP 0x1 ;  /* 0x000000040000795c */ /* 0x000fe20000300000 */
.L_x_11093:
[----:B------:R-:W-:Y:S01]  /*4830*/  IMAD R74, R17, 0x8, R16 ;  /* 0x00000008114a7824 */ /* 0x000fe200078e0210 */
[----:B------:R-:W-:Y:S01]  /*4840*/  SHF.L.U32 R75, R23, 0x1f, RZ ;  /* 0x0000001f174b7819 */ /* 0x000fe200000006ff */
[----:B------:R-:W-:Y:S01]  /*4850*/  IMAD R4, R2, -0xa0, R31 ;  /* 0xffffff6002047824 */ /* 0x000fe200078e021f */
[----:B------:R-:W-:Y:S02]  /*4860*/  BSSY B1, `(.L_x_11094) ;  /* 0x0000004000017945 */ /* 0x000fe40003800000 */
[----:B------:R-:W0:Y:S02]  /*4870*/  SYNCS.PHASECHK.TRANS64.TRYWAIT P1, [R74+URZ+0x13290], R75 ;  /* 0x0132904b4a0075a7 */ /* 0x000e24000802017f */
[----:B------:R-:W-:Y:S01]  /*4880*/  VIMNMX R5, R4, 0xa0, PT ;  /* 0x000000a004057848 */ /* 0x000fe20003fe0100 */
[----:B0-----:R-:W-:Y:S06]  /*4890*/  @!P1 BRA `(.L_x_11095) ;  /* 0x0000011c00049947 */ /* 0x001fec0003800000 */
.L_x_11290:
[----:B------:R-:W-:Y:S05]  /*48a0*/  BSYNC B1 ;  /* 0x0000000000017941 */ /* 0x000fea0003800000 */
.L_x_11094:
[----:B------:R-:W-:-:S13]  /*48b0*/  ISETP.GE.AND P1, PT, R22, R5, PT ;  /* 0x000000051600720c */ /* 0x000fda0003f26270 */
[----:B------:R-:W-:Y:S05]  /*48c0*/  @P1 BRA `(.L_x_11081) ;  /* 0x0000000000101947 */ /* 0x000fea0003800000 */
[----:B------:R-:W1:Y:S04]  /*48d0*/  @!P3 LDS.128 R4, [R73+0xe000] ;  /* 0x00e000004904b984 */ /* 0x000e680000000c00 */
[----:B------:R-:W2:Y:S04]  /*48e0*/  @!P2 LDS.128 R8, [R72+0xe000] ;  /* 0x00e000004808a984 */ /* 0x000ea80000000c00 */
[----:B-1----:R1:W-:Y:S04]  /*48f0*/  @!P3 STG.E.128 desc[UR40][R12.64], R4 ;  /* 0x000000040c00b986 */ /* 0x0023e8000c101d28 */
[----:B--2---:R1:W-:Y:S02]  /*4900*/  @!P2 STG.E.128 desc[UR40][R12.64+0x20], R8 ;  /* 0x000020080c00a986 */ /* 0x0043e4000c101d28 */
.L_x_11081:
[----:B------:R-:W-:Y:S05]  /*4910*/  BSYNC B0 ;  /* 0x0000000000007941 */ /* 0x000fea0003800000 */
.L_x_11073:
[----:B-1----:R-:W1:Y:S01]  /*4920*/  S2R R4, SR_TID.X ;  /* 0x0000000000047919 */ /* 0x002e620000002100 */
[----:B------:R-:W-:Y:S01]  /*4930*/  @!PT LDS RZ, [RZ] ;  /* 0x00000000fffff984 */ /* 0x000fe20000000800 */
[----:B------:R-:W-:Y:S01]  /*4940*/  @!PT LDS RZ, [RZ] ;  /* 0x00000000fffff984 */ /* 0x000fe20000000800 */
[----:B------:R-:W-:Y:S01]  /*4950*/  @!PT LDS RZ, [RZ] ;  /* 0x00000000fffff984 */ /* 0x000fe20000000800 */
[----:B------:R-:W-:Y:S01]  /*4960*/  @!PT LDS RZ, [RZ] ;  /* 0x00000000fffff984 */ /* 0x000fe20000000800 */
[----:B------:R5:W-:Y:S06]  /*4970*/  MEMBAR.ALL.CTA ;  /* 0x0000000000007992 */ /* 0x000bec0000008000 */
[----:B-----5:R-:W5:Y:S01]  /*4980*/  FENCE.VIEW.ASYNC.S ;  /* 0x00000000000073c6 */ /* 0x020f620000000000 */
[----:B------:R-:W-:Y:S05]  /*4990*/  WARPSYNC.ALL ;  /* 0x0000000000007948 */ /* 0x000fea0003800000 */
[----:B------:R-:W-:Y:S01]  /*49a0*/  BSSY B0, `(.L_x_11096) ;  /* 0x0000009000007945 */ /* 0x000fe20003800000 */
[----:B-1----:R-:W-:Y:S01]  /*49b0*/  LOP3.LUT R4, R4, 0x7f, RZ, 0xc0, !PT ;  /* 0x0000007f04047812 */ /* 0x002fe200078ec0ff */
[----:B-----5:R1:W-:Y:S03]  /*49c0*/  BAR.SYNC.DEFER_BLOCKING R33, 0x80 ;  /* 0x000200210000751d */ /* 0x0203e60000010000 */
[----:B------:R-:W-:-:S13]  /*49d0*/  ISETP.NE.AND P5, PT, R4, RZ, PT ;  /* 0x000000ff0400720c */ /* 0x000fda0003fa5270 */
[----:B------:R-:W-:-:S05]  /*49e0*/  @!P5 VIADD R4, R74, 0x132a0 ;  /* 0x000132a04a04d836 */ /* 0x000fca0000000000 */
[----:B------:R-:W-:-:S04]  /*49f0*/  @!P5 PRMT R4, RZ, 0x654, R4 ;  /* 0x00000654ff04d816 */ /* 0x000fc80000000004 */
[----:B------:R1:W-:Y:S01]  /*4a00*/  @!P5 SYNCS.ARRIVE.TRANS64.RED.A1T0 RZ, [R4+URZ], RZ ;  /* 0x000000ff04ffd9a7 */ /* 0x0003e2000810043f */
[----:B------:R-:W-:Y:S05]  /*4a10*/  @!P0 BRA `(.L_x_11097) ;  /* 0x0000000000048947 */ /* 0x000fea0003800000 */
[----:B------:R-:W-:Y:S01]  /*4a20*/  BPT.TRAP 0x1 ;  /* 0x000000040000795c */ /* 0x000fe20000300000 */
.L_x_11097:
[----:B------:R-:W-:Y:S05]  /*4a30*/  BSYNC B0 ;  /* 0x0000000000007941 */ /* 0x000fea0003800000 */
.L_x_11096:
[----:B------:R-:W5:Y:S01]  /*4a40*/  SYNCS.PHASECHK.TRANS64.TRYWAIT P0, [R74+URZ+0x132b0], R75 ;  /* 0x0132b04b4a0075a7 */ /* 0x000f62000800017f */
[----:B------:R-:W-:Y:S04]  /*4a50*/  BSSY B0, `(.L_x_11098) ;  /* 0x0000002000007945 */ /* 0x000fe80003800000 */
[----:B-----5:R-:W-:Y:S05]  /*4a60*/  @!P0 BRA `(.L_x_11099) ;  /* 0x0000011800a48947 */ /* 0x020fea0003800000 */
.L_x_11291:
[----:B------:R-:W-:Y:S05]  /*4a70*/  BSYNC B0 ;  /* 0x0000000000007941 */ /* 0x000fea0003800000 */
.L_x_11098:
[----:B------:R-:W-:Y:S04]  /*4a80*/  BSSY B0, `(.L_x_11100) ;  /* 0x0000013000007945 */ /* 0x000fe80003800000 */
[----:B------:R-:W-:Y:S05]  /*4a90*/  @P1 BRA `(.L_x_11101) ;  /* 0x0000000000441947 */ /* 0x000fea0003800000 */
[----:B-1----:R-:W-:Y:S01]  /*4aa0*/  IMAD.WIDE R4, R2, 0xa0, R52 ;  /* 0x000000a002047825 */ /* 0x002fe200078e0234 */
[----:B------:R-:W-:Y:S01]  /*4ab0*/  MOV R7, R71 ;  /* 0x0000004700077202 */ /* 0x000fe20000000f00 */
[----:B------:R-:W-:Y:S01]  /*4ac0*/  ULDC.64 UR4, c[0x0][0x328] ;  /* 0x0000ca0000047ab9 */ /* 0x000fe20000000a00 */
[----:B------:R-:W-:Y:S01]  /*4ad0*/  ULDC.64 UR6, c[0x0][0x318] ;  /* 0x0000c60000067ab9 */ /* 0x000fe20000000a00 */
[----:B------:R-:W-:Y:S02]  /*4ae0*/  IMAD.MOV.U32 R6, RZ, RZ, R48 ;  /* 0x000000ffff067224 */ /* 0x000fe400078e0030 */
[----:B------:R-:W-:Y:S02]  /*4af0*/  IMAD R5, R5, UR4, RZ ;  /* 0x0000000405057c24 */ /* 0x000fe4000f8e02ff */
[----:B------:R-:W-:Y:S01]  /*4b00*/  IMAD.WIDE.U32 R6, R4, UR4, R6 ;  /* 0x0000000404067c25 */ /* 0x000fe2000f8e0006 */
[----:B------:R-:W-:-:S03]  /*4b10*/  ULDC UR4, c[0x0][0x2f4] ;  /* 0x0000bd0000047ab9 */ /* 0x000fc60000000800 */
[----:B------:R-:W-:Y:S01]  /*4b20*/  IMAD R5, R4, UR5, R5 ;  /* 0x0000000504057c24 */ /* 0x000fe2000f8e0205 */
[----:B------:R-:W-:-:S04]  /*4b30*/  IADD3 R8, P0, R6, UR6, RZ ;  /* 0x0000000606087c10 */ /* 0x000fc8000ff1e0ff */
[----:B------:R-:W-:Y:S02]  /*4b40*/  IADD3.X R9, R7, UR7, R5, P0, !PT ;  /* 0x0000000707097c10 */ /* 0x000fe400087fe405 */
[----:B------:R-:W-:-:S13]  /*4b50*/  ISETP.GE.AND P0, PT, R18, UR4, PT ;  /* 0x0000000412007c0c */ /* 0x000fda000bf06270 */
[----:B------:R-:W1:Y:S04]  /*4b60*/  @!P0 LDS.128 R4, [R73+0x6000] ;  /* 0x0060000049048984 */ /* 0x000e680000000c00 */
[----:B-1----:R-:W-:Y:S01]  /*4b70*/  @!P0 STG.E.128 desc[UR40][R8.64], R4 ;  /* 0x0000000408008986 */ /* 0x002fe2000c101d28 */
[----:B------:R-:W-:-:S13]  /*4b80*/  ISETP.GE.AND P0, PT, R32, UR4, PT ;  /* 0x0000000420007c0c */ /* 0x000fda000bf06270 */
[----:B------:R-:W1:Y:S04]  /*4b90*/  @!P0 LDS.128 R4, [R72+0x6000] ;  /* 0x0060000048048984 */ /* 0x000e680000000c00 */
[----:B-1----:R1:W-:Y:S02]  /*4ba0*/  @!P0 STG.E.128 desc[UR40][R8.64+0x20], R4 ;  /* 0x0000200408008986 */ /* 0x0023e4000c101d28 */
.L_x_11101:
[----:B------:R-:W-:Y:S05]  /*4bb0*/  BSYNC B0 ;  /* 0x0000000000007941 */ /* 0x000fea0003800000 */
.L_x_11100:
[----:B-1----:R-:W5:Y:S01]  /*4bc0*/  LDL R4, [R1] ;  /* 0x0000000001047983 */ /* 0x002f620000100800 */
[----:B------:R-:W-:Y:S01]  /*4bd0*/  VIADD R17, R17, 0x1 ;  /* 0x0000000111117836 */ /* 0x000fe20000000000 */
[----:B------:R-:W-:Y:S01]  /*4be0*/  PLOP3.LUT P0, PT, PT, PT, PT, 0x8, 0x0 ;  /* 0x000000000000781c */ /* 0x000fe20003f0e170 */
[----:B0-----:R-:W-:Y:S01]  /*4bf0*/  @!P5 VIADD R74, R74, 0x132c0 ;  /* 0x000132c04a4ad836 */ /* 0x001fe20000000000 */
[----:B------:R-:W-:Y:S01]  /*4c00*/  @!PT LDS RZ, [RZ] ;  /* 0x00000000fffff984 */ /* 0x000fe20000000800 */
[----:B------:R-:W-:Y:S01]  /*4c10*/  @!PT LDS RZ, [RZ] ;  /* 0x00000000fffff984 */ /* 0x000fe20000000800 */
[----:B------:R-:W-:Y:S01]  /*4c20*/  @!PT LDS RZ, [RZ] ;  /* 0x00000000fffff984 */ /* 0x000fe20000000800 */
[----:B------:R-:W-:Y:S01]  /*4c30*/  @!PT LDS RZ, [RZ] ;  /* 0x00000000fffff984 */ /* 0x000fe20000000800 */
[----:B------:R0:W-:Y:S06]  /*4c40*/  MEMBAR.ALL.CTA ;  /* 0x0000000000007992 */ /* 0x0001ec0000008000 */
[----:B0-----:R-:W0:Y:S02]  /*4c50*/  FENCE.VIEW.ASYNC.S ;  /* 0x00000000000073c6 */ /* 0x001e240000000000 */
[----:B0-----:R0:W-:Y:S01]  /*4c60*/  BAR.SYNC.DEFER_BLOCKING R33, 0x80 ;  /* 0x000200210000751d */ /* 0x0011e20000010000 */
[----:B------:R-:W-:-:S02]  /*4c70*/  ISETP.NE.AND P1, PT, R17, 0x2, PT ;  /* 0x000000021100780c */ /* 0x000fc40003f25270 */
[----:B------:R-:W-:Y:S02]  /*4c80*/  @!P5 PRMT R74, RZ, 0x654, R74 ;  /* 0x00000654ff4ad816 */ /* 0x000fe4000000004a */
[----:B------:R-:W-:Y:S02]  /*4c90*/  SEL R17, R17, RZ, P1 ;  /* 0x000000ff11117207 */ /* 0x000fe40000800000 */
[----:B------:R0:W-:Y:S01]  /*4ca0*/  @!P5 SYNCS.ARRIVE.TRANS64.RED.A1T0 RZ, [R74+URZ], RZ ;  /* 0x000000ff4affd9a7 */ /* 0x0001e2000810043f */
[----:B-----5:R-:W-:Y:S02]  /*4cb0*/  LOP3.LUT P6, RZ, R4, 0x2, RZ, 0xc0, !PT ;  /* 0x0000000204ff7812 */ /* 0x020fe400078cc0ff */
[----:B------:R-:W-:-:S04]  /*4cc0*/  SEL R4, RZ, 0x1, P1 ;  /* 0x00000001ff047807 */ /* 0x000fc80000800000 */
[----:B------:R-:W-:-:S07]  /*4cd0*/  LOP3.LUT R23, R23, R4, RZ, 0x3c, !PT ;  /* 0x0000000417177212 */ /* 0x000fce00078e3cff */
[----:B0-----:R-:W-:Y:S05]  /*4ce0*/  @P6 BRA `(.L_x_11102) ;  /* 0xffffffd4002c6947 */ /* 0x001fea000383ffff */
.L_x_11068:
[----:B------:R-:W-:Y:S01]  /*4cf0*/  BSSY B0, `(.L_x_11103) ;  /* 0x0000018000007945 */ /* 0x000fe20003800000 */
[----:B------:R-:W-:Y:S01]  /*4d00*/  ISETP.GE.AND P2, PT, R105, 0x1, PT ;  /* 0x000000016900780c */ /* 0x000fe20003f46270 */
[----:B------:R-:W-:Y:S01]  /*4d10*/  IMAD.MOV.U32 R0, RZ, RZ, RZ ;  /* 0x000000ffff007224 */ /* 0x000fe200078e00ff */
[----:B------:R-:W-:Y:S02]  /*4d20*/  PLOP3.LUT P1, PT, PT, PT, PT, 0x80, 0x0 ;  /* 0x000000000000781c */ /* 0x000fe40003f2f070 */
[----:B------:R-:W-:Y:S01]  /*4d30*/  CS2R R2, SRZ ;  /* 0x0000000000027805 */ /* 0x000fe2000001ff00 */
[----:B------:R-:W-:Y:S01]  /*4d40*/  IMAD.MOV.U32 R55, RZ, RZ, RZ ;  /* 0x000000ffff377224 */ /* 0x000fe200078e00ff */
[----:B------:R-:W-:Y:S02]  /*4d50*/  CS2R R6, SRZ ;  /* 0x0000000000067805 */ /* 0x000fe4000001ff00 */
[----:B------:R-:W-:Y:S02]  /*4d60*/  CS2R R8, SRZ ;  /* 0x0000000000087805 */ /* 0x000fe4000001ff00 */
[----:B------:R-:W-:-:S02]  /*4d70*/  CS2R R10, SRZ ;  /* 0x00000000000a7805 */ /* 0x000fc4000001ff00 */
[----:B---3--:R-:W-:Y:S02]  /*4d80*/  CS2R R12, SRZ ;  /* 0x00000000000c7805 */ /* 0x008fe4000001ff00 */
[----:B------:R-:W-:Y:S02]  /*4d90*/  CS2R R14, SRZ ;  /* 0x00000000000e7805 */ /* 0x000fe4000001ff00 */
[----:B------:R-:W-:Y:S02]  /*4da0*/  CS2R R20, SRZ ;  /* 0x0000000000147805 */ /* 0x000fe4000001ff00 */
[----:B--2-4-:R-:W-:Y:S02]  /*4db0*/  CS2R R24, SRZ ;  /* 0x0000000000187805 */ /* 0x014fe4000001ff00 */
        /* <DEDUP_REMOVED lines=8> */
[----:B------:R-:W-:Y:S06]  /*4e40*/  @P0 BRA `(.L_x_11104) ;  /* 0x0000000000080947 */ /* 0x000fec0003800000 */
[----:B------:R-:W0:Y:S02]  /*4e50*/  FENCE.VIEW.ASYNC.G ;  /* 0x00000000000073c6 */ /* 0x000e240000000100 */
[----:B0-----:R-:W-:Y:S06]  /*4e60*/  BAR.ARV 0xc, 0x200 ;  /* 0x0308000000007b1d */ /* 0x001fec0000002000 */
.L_x_11104:
[----:B------:R-:W-:Y:S05]  /*4e70*/  BSYNC B0 ;  /* 0x0000000000007941 */ /* 0x000fea0003800000 */
.L_x_11103:
[----:B------:R-:W-:Y:S01]  /*4e80*/  CS2R R60, SRZ ;  /* 0x00000000003c7805 */ /* 0x000fe2000001ff00 */
[----:B------:R-:W-:Y:S06]  /*4e90*/  @!P2 BRA `(.L_x_11105) ;  /* 0x0000009800d4a947 */ /* 0x000fec0003800000 */
[----:B------:R-:W0:Y:S01]  /*4ea0*/  S2R R4, SR_TID.X ;  /* 0x0000000000047919 */ /* 0x000e220000002100 */
[----:B------:R-:W-:Y:S01]  /*4eb0*/  VIADD R30, R16, 0xb000 ;  /* 0x0000b000101e7836 */ /* 0x000fe20000000000 */
[----:B------:R-:W-:Y:S04]  /*4ec0*/  BSSY B6, `(.L_x_11106) ;  /* 0x000001e000067945 */ /* 0x000fe80003800000 */
[----:B------:R-:W-:Y:S02]  /*4ed0*/  LOP3.LUT P0, RZ, R30, 0x9f, RZ, 0xc0, !PT ;  /* 0x0000009f1eff7812 */ /* 0x000fe4000780c0ff */
[----:B0-----:R-:W-:-:S04]  /*4ee0*/  IADD3 R5, R4, -0x80, RZ ;  /* 0xffffff8004057810 */ /* 0x001fc80007ffe0ff */
        /* <DEDUP_REMOVED lines=27> */
.L_x_11107:
[----:B------:R-:W-:Y:S05]  /*50a0*/  BSYNC B6 ;  /* 0x0000000000067941 */ /* 0x000fea0003800000 */
.L_x_11106:
        /* <DEDUP_REMOVED lines=55> */
.L_x_11111:
[----:B-1----:R1:W2:Y:S02]  /*5420*/  SYNCS.PHASECHK.TRANS64.TRYWAIT P0, [R16+URZ+0x13200], R3 ;  /* 0x01320003100075a7 */ /* 0x0022a4000800017f */
[----:B--2---:R-:W-:Y:S05]  /*5430*/  @!P0 NANOSLEEP.SYNCS 0x989680 ;  /* 0x009896800000895d */ /* 0x004fea0003900000 */
[----:B------:R-:W2:Y:S02]  /*5440*/  @!P0 SYNCS.PHASECHK.TRANS64 P0, [R16+URZ+0x13200], R3 ;  /* 0x01320003100085a7 */ /* 0x000ea4000800007f */
[----:B--2---:R-:W-:Y:S05]  /*5450*/  @!P0 BRA `(.L_x_11111) ;  /* 0xfffffffc00f08947 */ /* 0x004fea000383ffff */
.L_x_11110:
[----:B------:R-:W-:Y:S05]  /*5460*/  BSYNC B0 ;  /* 0x0000000000007941 */ /* 0x000fea0003800000 */
.L_x_11109:
[----:B------:R-:W-:Y:S05]  /*5470*/  BRA `(.L_x_11112) ;  /* 0x0000002800287947 */ /* 0x000fea0003800000 */
.L_x_11108:
        /* <DEDUP_REMOVED lines=32> */
.L_x_11114:
[----:B------:R-:W-:Y:S05]  /*5680*/  BSYNC B6 ;  /* 0x0000000000067941 */ /* 0x000fea0003800000 */
.L_x_11113:
        /* <DEDUP_REMOVED lines=12> */
.L_x_11297:
        /* <DEDUP_REMOVED lines=9> */
[----:B-----5:R-:W-:-:S04]  /*57e0*/  LEA.HI R5, R6, R6, RZ, 0x1 ;  /* 0x0000000606057211 */ /* 0x020fc800078f08ff */
[----:B------:R-:W-:-:S05]  /*57f0*/  LOP3.LUT R5, R5, 0xfffffffe, RZ, 0xc0, !PT ;  /* 0xfffffffe05057812 */ /* 0x000fca00078ec0ff */
[----:B------:R-:W-:-:S05]  /*5800*/  IMAD.IADD R5, R6, 0x1, -R5 ;  /* 0x0000000106057824 */ /* 0x000fca00078e0a05 */
[----:B------:R-:W-:Y:S01]  /*5810*/  SHF.L.U32 R25, R5, 0x1f, RZ ;  /* 0x0000001f05197819 */ /* 0x000fe200000006ff */
[----:B------:R-:W-:Y:S06]  /*5820*/  @P0 BRA `(.L_x_11119) ;  /* 0x0000000000580947 */ /* 0x000fec0003800000 */
[----:B------:R-:W4:Y:S01]  /*5830*/  LDL R15, [R1+0x20] ;  /* 0x00002000010f7983 */ /* 0x000f220000100800 */
[----:B------:R-:W-:-:S03]  /*5840*/  ULDC UR4, c[0x0][0x3f4] ;  /* 0x0000fd0000047ab9 */ /* 0x000fc60000000800 */
[----:B0-----:R-:W4:Y:S01]  /*5850*/  LDL R24, [R1+0x60] ;  /* 0x0000600001187983 */ /* 0x001f220000100800 */
[----:B------:R-:W-:Y:S02]  /*5860*/  ISETP.GE.AND P4, PT, R156, UR4, PT ;  /* 0x000000049c007c0c */ /* 0x000fe4000bf86270 */
[----:B------:R-:W-:Y:S02]  /*5870*/  CS2R R10, SRZ ;  /* 0x00000000000a7805 */ /* 0x000fe4000001ff00 */
[----:B------:R-:W-:Y:S02]  /*5880*/  CS2R R8, SRZ ;  /* 0x0000000000087805 */ /* 0x000fe4000001ff00 */
[----:B------:R-:W-:-:S07]  /*5890*/  CS2R R20, SRZ ;  /* 0x0000000000147805 */ /* 0x000fce000001ff00 */
[C---:B-1----:R-:W-:Y:S02]  /*58a0*/  @!P4 IADD3 R4, P0, R156.reuse, R27, RZ ;  /* 0x0000001b9c04c210 */ /* 0x042fe40007f1e0ff */
[----:B------:R-:W-:Y:S02]  /*58b0*/  @!P4 SHF.R.S32.HI R12, RZ, 0x1f, R156 ;  /* 0x0000001fff0cc819 */ /* 0x000fe4000001149c */
[----:B--2---:R-:W-:-:S03]  /*58c0*/  @!P4 IADD3 R26, P1, R156, R14, RZ ;  /* 0x0000000e9c1ac210 */ /* 0x004fc60007f3e0ff */
[----:B---3--:R-:W-:-:S05]  /*58d0*/  @!P4 IMAD.X R5, R0, 0x1, R12, P0 ;  /* 0x000000010005c824 */ /* 0x008fca00000e060c */
[----:B------:R0:W5:Y:S01]  /*58e0*/  @!P4 LD.E.64 R20, desc[UR40][R4.64] ;  /* 0x000000280414c980 */ /* 0x000162000c101b00 */
[----:B----4-:R-:W-:-:S13]  /*58f0*/  ISETP.GE.AND P5, PT, R15, UR4, PT ;  /* 0x000000040f007c0c */ /* 0x010fda000bfa6270 */
[----:B------:R-:W-:Y:S01]  /*5900*/  @!P5 IADD3 R6, P2, R15, R27, RZ ;  /* 0x0000001b0f06d210 */ /* 0x000fe20007f5e0ff */
[----:B------:R-:W-:Y:S01]  /*5910*/  @!P4 IMAD.X R27, R3, 0x1, R12, P1 ;  /* 0x00000001031bc824 */ /* 0x000fe200008e060c */
[----:B------:R-:W-:Y:S02]  /*5920*/  @!P5 IADD3 R14, P3, R15, R14, RZ ;  /* 0x0000000e0f0ed210 */ /* 0x000fe40007f7e0ff */
[----:B------:R-:W-:Y:S01]  /*5930*/  CS2R R12, SRZ ;  /* 0x00000000000c7805 */ /* 0x000fe2000001ff00 */
[--C-:B------:R-:W-:Y:S02]  /*5940*/  @!P5 IMAD.X R7, R0, 0x1, R24.reuse, P2 ;  /* 0x000000010007d824 */ /* 0x100fe400010e0618 */
[----:B------:R-:W-:-:S03]  /*5950*/  @!P5 IMAD.X R15, R3, 0x1, R24, P3 ;  /* 0x00000001030fd824 */ /* 0x000fc600018e0618 */
[----:B------:R0:W5:Y:S04]  /*5960*/  @!P4 LD.E.64 R12, desc[UR40][R26.64] ;  /* 0x000000281a0cc980 */ /* 0x000168000c101b00 */
[----:B------:R0:W5:Y:S04]  /*5970*/  @!P5 LD.E.64 R10, desc[UR40][R6.64] ;  /* 0x00000028060ad980 */ /* 0x000168000c101b00 */
[----:B------:R0:W5:Y:S02]  /*5980*/  @!P5 LD.E.64 R8, desc[UR40][R14.64] ;  /* 0x000000280e08d980 */ /* 0x000164000c101b00 */
.L_x_11119:
[----:B------:R-:W-:Y:S05]  /*5990*/  BSYNC B1 ;  /* 0x0000000000017941 */ /* 0x000fea0003800000 */
.L_x_11118:
[----:B------:R-:W1:Y:S01]  /*59a0*/  SYNCS.PHASECHK.TRANS64.TRYWAIT P0, [R16+URZ+0x13200], R25 ;  /* 0x01320019100075a7 */ /* 0x000e62000800017f */
[----:B---3--:R-:W-:Y:S01]  /*59b0*/  IMAD R0, R32, -0xc0, R29 ;  /* 0xffffff4020007824 */ /* 0x008fe200078e021d */
[----:B------:R-:W-:Y:S04]  /*59c0*/  BSSY B1, `(.L_x_11120) ;  /* 0x0000004000017945 */ /* 0x000fe80003800000 */
[----:B----4-:R-:W-:-:S04]  /*59d0*/  VIMNMX R3, R0, 0xc0, PT ;  /* 0x000000c000037848 */ /* 0x010fc80003fe0100 */
[----:B------:R-:W-:Y:S01]  /*59e0*/  ISETP.GE.AND P1, PT, R22, R3, PT ;  /* 0x000000031600720c */ /* 0x000fe20003f26270 */
[----:B-1----:R-:W-:-:S12]  /*59f0*/  @!P0 BRA `(.L_x_11121) ;  /* 0x0000010c00448947 */ /* 0x002fd80003800000 */
.L_x_11298:
[----:B------:R-:W-:Y:S05]  /*5a00*/  BSYNC B1 ;  /* 0x0000000000017941 */ /* 0x000fea0003800000 */
.L_x_11120:
[----:B------:R-:W-:Y:S05]  /*5a10*/  @P1 BRA `(.L_x_11122) ;  /* 0x00000020009c1947 */ /* 0x000fea0003800000 */
[----:B------:R-:W3:Y:S01]  /*5a20*/  LDL R0, [R1+0x20] ;  /* 0x0000200001007983 */ /* 0x000ee20000100800 */
[----:B------:R-:W4:Y:S03]  /*5a30*/  LDC R3, c[0x0][0x3f4] ;  /* 0x0000fd00ff037b82 */ /* 0x000f260000000800 */
[----:B------:R0:W5:Y:S01]  /*5a40*/  LDL R36, [R1+0x24] ;  /* 0x0000240001247983 */ /* 0x0001620000100800 */
[----:B------:R-:W-:Y:S01]  /*5a50*/  BSSY B1, `(.L_x_11123) ;  /* 0x000007b000017945 */ /* 0x000fe20003800000 */
[-C--:B----4-:R-:W-:Y:S02]  /*5a60*/  ISETP.GE.AND P0, PT, R156, R3.reuse, PT ;  /* 0x000000039c00720c */ /* 0x090fe40003f06270 */
[----:B---3--:R-:W-:-:S11]  /*5a70*/  ISETP.GE.AND P1, PT, R0, R3, PT ;  /* 0x000000030000720c */ /* 0x008fd60003f26270 */
[----:B0-----:R-:W-:Y:S05]  /*5a80*/  @P0 BRA `(.L_x_11124) ;  /* 0x0000000400dc0947 */ /* 0x001fea0003800000 */
[----:B-----5:R-:W-:Y:S02]  /*5a90*/  IADD3 R0, R16, R36, RZ ;  /* 0x0000002410007210 */ /* 0x020fe40007ffe0ff */
[----:B--2---:R-:W-:Y:S02]  /*5aa0*/  SHF.R.U32.HI R14, RZ, 0x8, R20 ;  /* 0x00000008ff0e7819 */ /* 0x004fe40000011614 */
[----:B------:R-:W-:Y:S01]  /*5ab0*/  LOP3.LUT R3, R20, 0xff, RZ, 0xc0, !PT ;  /* 0x000000ff14037812 */ /* 0x000fe200078ec0ff */
[----:B------:R-:W0:Y:S01]  /*5ac0*/  LDS.128 R4, [R0+0xb000] ;  /* 0x00b0000000047984 */ /* 0x000e220000000c00 */
[----:B------:R-:W-:Y:S02]  /*5ad0*/  LOP3.LUT R14, R14, 0xff, RZ, 0xc0, !PT ;  /* 0x000000ff0e0e7812 */ /* 0x000fe400078ec0ff */
[----:B------:R-:W-:Y:S02]  /*5ae0*/  SHF.R.U32.HI R24, RZ, 0x8, R21 ;  /* 0x00000008ff187819 */ /* 0x000fe40000011615 */
[----:B------:R-:W-:-:S02]  /*5af0*/  SHF.R.U32.HI R27, RZ, 0x8, R13 ;  /* 0x00000008ff1b7819 */ /* 0x000fc4000001160d */
[----:B------:R-:W-:Y:S02]  /*5b00*/  PRMT R3, R14, 0x7604, R3 ;  /* 0x000076040e037816 */ /* 0x000fe40000000003 */
[----:B------:R-:W-:Y:S02]  /*5b10*/  LOP3.LUT R15, R21, 0xff, RZ, 0xc0, !PT ;  /* 0x000000ff150f7812 */ /* 0x000fe400078ec0ff */
[----:B------:R-:W-:Y:S02]  /*5b20*/  LOP3.LUT R24, R24, 0xff, RZ, 0xc0, !PT ;  /* 0x000000ff18187812 */ /* 0x000fe400078ec0ff */
[----:B------:R-:W-:Y:S02]  /*5b30*/  SHF.R.U32.HI R28, RZ, 0x10, R21 ;  /* 0x00000010ff1c7819 */ /* 0x000fe40000011615 */
[----:B------:R-:W-:Y:S02]  /*5b40*/  SHF.R.U32.HI R14, RZ, 0x8, R12 ;  /* 0x00000008ff0e7819 */ /* 0x000fe4000001160c */
[----:B------:R-:W-:-:S02]  /*5b50*/  SHF.R.U32.HI R29, RZ, 0x10, R13 ;  /* 0x00000010ff1d7819 */ /* 0x000fc4000001160d */
[----:B------:R-:W-:Y:S02]  /*5b60*/  LOP3.LUT R26, R13, 0xff, RZ, 0xc0, !PT ;  /* 0x000000ff0d1a7812 */ /* 0x000fe400078ec0ff */
[----:B------:R-:W-:Y:S01]  /*5b70*/  LOP3.LUT R27, R27, 0xff, RZ, 0xc0, !PT ;  /* 0x000000ff1b1b7812 */ /* 0x000fe200078ec0ff */
[----:B------:R-:W-:Y:S01]  /*5b80*/  IMAD.U32 R29, R29, 0x10000, RZ ;  /* 0x000100001d1d7824 */ /* 0x000fe200078e00ff */
[----:B------:R-:W-:Y:S02]  /*5b90*/  PRMT R15, R24, 0x7604, R15 ;  /* 0x00007604180f7816 */ /* 0x000fe4000000000f */
[----:B-1----:R-:W-:Y:S01]  /*5ba0*/  LOP3.LUT R25, R14, 0xff, RZ, 0xc0, !PT ;  /* 0x000000ff0e197812 */ /* 0x002fe200078ec0ff */
[----:B------:R-:W-:Y:S01]  /*5bb0*/  IMAD.U32 R14, R28, 0x10000, RZ ;  /* 0x000100001c0e7824 */ /* 0x000fe200078e00ff */
[----:B------:R-:W-:Y:S02]  /*5bc0*/  LOP3.LUT R24, R12, 0xff, RZ, 0xc0, !PT ;  /* 0x000000ff0c187812 */ /* 0x000fe400078ec0ff */
[----:B------:R-:W-:-:S02]  /*5bd0*/  PRMT R26, R27, 0x7604, R26 ;  /* 0x000076041b1a7816 */ /* 0x000fc4000000001a */
[----:B------:R-:W-:Y:S02]  /*5be0*/  PRMT R27, R25, 0x7604, R24 ;  /* 0x00007604191b7816 */ /* 0x000fe40000000018 */
[----:B------:R-:W-:Y:S02]  /*5bf0*/  LOP3.LUT R25, R15, 0xff0000, R14, 0xf8, !PT ;  /* 0x00ff00000f197812 */ /* 0x000fe400078ef80e */
[----:B------:R-:W-:Y:S02]  /*5c00*/  LOP3.LUT R29, R26, 0xff0000, R29, 0xf8, !PT ;  /* 0x00ff00001a1d7812 */ /* 0x000fe400078ef81d */
        /* <DEDUP_REMOVED lines=11> */
[--C-:B------:R-:W-:Y:S01]  /*5cc0*/  HADD2.F32 R28, -RZ, R26.reuse.H1_H1 ;  /* 0x3000001aff1c7230 */ /* 0x100fe20000004100 */
[----:B------:R-:W-:Y:S01]  /*5cd0*/  LOP3.LUT R20, R15, 0xff000000, R20, 0xf8, !PT ;  /* 0xff0000000f147812 */ /* 0x000fe200078ef814 */
[--C-:B------:R-:W-:Y:S01]  /*5ce0*/  HADD2.F32 R24, -RZ, R21.reuse.H1_H1 ;  /* 0x30000015ff187230 */ /* 0x100fe20000004100 */
        /* <DEDUP_REMOVED lines=81> */
.L_x_11124:
[----:B------:R-:W-:Y:S05]  /*6200*/  BSYNC B1 ;  /* 0x0000000000017941 */ /* 0x000fea0003800000 */
.L_x_11123:
[----:B------:R-:W-:Y:S05]  /*6210*/  @P1 BRA `(.L_x_11122) ;  /* 0x00000018009c1947 */ /* 0x000fea0003800000 */
[----:B0-----:R-:W3:Y:S01]  /*6220*/  LDL R0, [R1+0x5c] ;  /* 0x00005c0001007983 */ /* 0x001ee20000100800 */
[----:B-----5:R-:W-:Y:S01]  /*6230*/  IMAD.IADD R3, R16, 0x1, R36 ;  /* 0x0000000110037824 */ /* 0x020fe200078e0224 */
[----:B------:R-:W-:Y:S02]  /*6240*/  SHF.R.U32.HI R13, RZ, 0x8, R11 ;  /* 0x00000008ff0d7819 */ /* 0x000fe4000001160b */
[----:B------:R-:W-:Y:S02]  /*6250*/  SHF.R.U32.HI R24, RZ, 0x8, R9 ;  /* 0x00000008ff187819 */ /* 0x000fe40000011609 */
[----:B------:R-:W-:Y:S02]  /*6260*/  SHF.R.U32.HI R15, RZ, 0x8, R8 ;  /* 0x00000008ff0f7819 */ /* 0x000fe40000011608 */
[----:B--2---:R-:W-:Y:S02]  /*6270*/  LOP3.LUT R14, R11, 0xff, RZ, 0xc0, !PT ;  /* 0x000000ff0b0e7812 */ /* 0x004fe400078ec0ff */
[----:B-1----:R-:W-:-:S02]  /*6280*/  LOP3.LUT R25, R9, 0xff, RZ, 0xc0, !PT ;  /* 0x000000ff09197812 */ /* 0x002fc400078ec0ff */
        /* <DEDUP_REMOVED lines=11> */
[----:B------:R-:W-:-:S02]  /*6340*/  SHF.R.U32.HI R13, RZ, 0x10, R8 ;  /* 0x00000010ff0d7819 */ /* 0x000fc40000011608 */
[----:B------:R-:W-:Y:S02]  /*6350*/  PRMT R15, R14, 0x7054, R15 ;  /* 0x000070540e0f7816 */ /* 0x000fe4000000000f */
[----:B------:R-:W-:Y:S02]  /*6360*/  PRMT R25, R24, 0x7054, R25 ;  /* 0x0000705418197816 */ /* 0x000fe40000000019 */
[----:B------:R-:W-:Y:S02]  /*6370*/  PRMT R21, R20, 0x7604, R21 ;  /* 0x0000760414157816 */ /* 0x000fe40000000015 */
[----:B------:R-:W-:Y:S02]  /*6380*/  LOP3.LUT R20, R13, 0xff, RZ, 0xc0, !PT ;  /* 0x000000ff0d147812 */ /* 0x000fe400078ec0ff */
[----:B------:R-:W-:Y:S02]  /*6390*/  LOP3.LUT R25, R25, 0xff000000, R9, 0xf8, !PT ;  /* 0xff00000019197812 */ /* 0x000fe400078ef809 */
[----:B------:R-:W-:-:S02]  /*63a0*/  LOP3.LUT R15, R15, 0xff000000, R11, 0xf8, !PT ;  /* 0xff0000000f0f7812 */ /* 0x000fc400078ef80b */
[----:B------:R-:W-:Y:S02]  /*63b0*/  PRMT R21, R20, 0x7054, R21 ;  /* 0x0000705414157816 */ /* 0x000fe40000000015 */
[-C--:B------:R-:W-:Y:S02]  /*63c0*/  F2FP.F16.E4M3.UNPACK_B R20, R25.reuse ;  /* 0x00000019ff14723e */ /* 0x080fe400020006ff */
[----:B------:R-:W-:Y:S02]  /*63d0*/  LOP3.LUT R21, R21, 0xff000000, R8, 0xf8, !PT ;  /* 0xff00000015157812 */ /* 0x000fe400078ef808 */
[----:B------:R-:W-:Y:S01]  /*63e0*/  F2FP.F16.E4M3.UNPACK_B R25, R25.H1 ;  /* 0x00000019ff19723e */ /* 0x000fe200030006ff */
[--C-:B------:R-:W-:Y:S02]  /*63f0*/  HADD2.F32 R24, -RZ, R20.reuse.H1_H1 ;  /* 0x30000014ff187230 */ /* 0x100fe40000004100 */
[----:B------:R-:W-:Y:S01]  /*6400*/  HADD2.F32 R20, -RZ, R20.H0_H0 ;  /* 0x20000014ff147230 */ /* 0x000fe20000004100 */
[----:B---3--:R-:W-:Y:S01]  /*6410*/  LOP3.LUT P0, RZ, R0, 0x2, RZ, 0xc0, !PT ;  /* 0x0000000200ff7812 */ /* 0x008fe2000780c0ff */
[----:B------:R-:W-:-:S12]  /*6420*/  VIADD R0, R3, 0x20 ;  /* 0x0000002003007836 */ /* 0x000fd80000000000 */
[----:B------:R-:W-:Y:S01]  /*6430*/  @P0 VIADD R0, R3, 0xffffffe0 ;  /* 0xffffffe003000836 */ /* 0x000fe20000000000 */
[----:B------:R-:W-:-:S04]  /*6440*/  SHF.R.U32.HI R3, RZ, 0x8, R10 ;  /* 0x00000008ff037819 */ /* 0x000fc8000001160a */
[----:B------:R-:W0:Y:S01]  /*6450*/  LDS.128 R4, [R0+0xb000] ;  /* 0x00b0000000047984 */ /* 0x000e220000000c00 */
[----:B------:R-:W-:-:S04]  /*6460*/  LOP3.LUT R3, R3, 0xff, RZ, 0xc0, !PT ;  /* 0x000000ff03037812 */ /* 0x000fc800078ec0ff */
[----:B------:R-:W-:Y:S02]  /*6470*/  PRMT R12, R3, 0x7604, R12 ;  /* 0x00007604030c7816 */ /* 0x000fe4000000000c */
[----:B------:R-:W-:-:S04]  /*6480*/  SHF.R.U32.HI R3, RZ, 0x10, R10 ;  /* 0x00000010ff037819 */ /* 0x000fc8000001160a */
[----:B------:R-:W-:-:S04]  /*6490*/  LOP3.LUT R3, R3, 0xff, RZ, 0xc0, !PT ;  /* 0x000000ff03037812 */ /* 0x000fc800078ec0ff */
[----:B------:R-:W-:Y:S02]  /*64a0*/  PRMT R13, R3, 0x7054, R12 ;  /* 0x00007054030d7816 */ /* 0x000fe4000000000c */
[-C--:B------:R-:W-:Y:S02]  /*64b0*/  F2FP.F16.E4M3.UNPACK_B R12, R15.reuse ;  /* 0x0000000fff0c723e */ /* 0x080fe400020006ff */
[----:B------:R-:W-:Y:S02]  /*64c0*/  LOP3.LUT R13, R13, 0xff000000, R10, 0xf8, !PT ;  /* 0xff0000000d0d7812 */ /* 0x000fe400078ef80a */
[----:B------:R-:W-:Y:S01]  /*64d0*/  F2FP.F16.E4M3.UNPACK_B R15, R15.H1 ;  /* 0x0000000fff0f723e */ /* 0x000fe200030006ff */
[--C-:B------:R-:W-:Y:S02]  /*64e0*/  HADD2.F32 R14, -RZ, R12.reuse.H1_H1 ;  /* 0x3000000cff0e7230 */ /* 0x100fe40000004100 */
[----:B------:R-:W-:Y:S01]  /*64f0*/  HADD2.F32 R12, -RZ, R12.H0_H0 ;  /* 0x2000000cff0c7230 */ /* 0x000fe20000004100 */
[----:B0-----:R-:W-:-:S02]  /*6500*/  F2FP.F16.E4M3.UNPACK_B R3, R6.H1 ;  /* 0x00000006ff03723e */ /* 0x001fc400030006ff */
[----:B------:R-:W-:Y:S02]  /*6510*/  F2FP.F16.E4M3.UNPACK_B R6, R6 ;  /* 0x00000006ff06723e */ /* 0x000fe400020006ff */
[-C--:B------:R-:W-:Y:S01]  /*6520*/  F2FP.F16.E4M3.UNPACK_B R10, R7.reuse ;  /* 0x00000007ff0a723e */ /* 0x080fe200020006ff */
[--C-:B------:R-:W-:Y:S01]  /*6530*/  HADD2.F32 R8, -RZ, R3.reuse.H1_H1 ;  /* 0x30000003ff087230 */ /* 0x100fe20000004100 */
[----:B------:R-:W-:Y:S01]  /*6540*/  F2FP.F16.E4M3.UNPACK_B R11, R7.H1 ;  /* 0x00000007ff0b723e */ /* 0x000fe200030006ff */
[----:B------:R-:W-:Y:S01]  /*6550*/  HADD2.F32 R9, -RZ, R3.H0_H0 ;  /* 0x20000003ff097230 */ /* 0x000fe20000004100 */
[-C--:B------:R-:W-:Y:S02]  /*6560*/  F2FP.F16.E4M3.UNPACK_B R7, R5.reuse ;  /* 0x00000005ff07723e */ /* 0x080fe400020006ff */
[C---:B------:R-:W-:Y:S01]  /*6570*/  FMUL.FTZ R26, R8.reuse, R24 ;  /* 0x00000018081a7220 */ /* 0x040fe20000410000 */
[----:B------:R-:W-:Y:S01]  /*6580*/  FMUL.FTZ R27, R8, R14 ;  /* 0x0000000e081b7220 */ /* 0x000fe20000410000 */
[----:B------:R-:W-:Y:S01]  /*6590*/  F2FP.F16.E4M3.UNPACK_B R8, R5.H1 ;  /* 0x00000005ff08723e */ /* 0x000fe200030006ff */
[----:B------:R-:W-:-:S02]  /*65a0*/  HADD2.F32 R5, -RZ, R6.H1_H1 ;  /* 0x30000006ff057230 */ /* 0x000fc40000004100 */
[C---:B------:R-:W-:Y:S01]  /*65b0*/  FFMA.FTZ R26, R9.reuse, R14, -R26 ;  /* 0x0000000e091a7223 */ /* 0x040fe2000001081a */
[----:B------:R-:W-:Y:S01]  /*65c0*/  FFMA.FTZ R29, R9, R24, R27 ;  /* 0x00000018091d7223 */ /* 0x000fe2000001001b */
[----:B------:R-:W-:Y:S01]  /*65d0*/  HADD2.F32 R6, -RZ, R6.H0_H0 ;  /* 0x20000006ff067230 */ /* 0x000fe20000004100 */
[----:B------:R-:W-:Y:S01]  /*65e0*/  F2FP.F16.E4M3.UNPACK_B R3, R4 ;  /* 0x00000004ff03723e */ /* 0x000fe200020006ff */
[C---:B------:R-:W-:Y:S01]  /*65f0*/  FMUL.FTZ R9, R5.reuse, R20 ;  /* 0x0000001405097220 */ /* 0x040fe20000410000 */
[----:B------:R-:W-:Y:S01]  /*6600*/  FMUL.FTZ R27, R5, R12 ;  /* 0x0000000c051b7220 */ /* 0x000fe20000410000 */
[----:B------:R-:W-:Y:S01]  /*6610*/  HADD2.F32 R5, -RZ, R10.H1_H1 ;  /* 0x3000000aff057230 */ /* 0x000fe20000004100 */
[----:B------:R-:W-:Y:S01]  /*6620*/  F2FP.F16.E4M3.UNPACK_B R4, R4.H1 ;  /* 0x00000004ff04723e */ /* 0x000fe200030006ff */
[----:B------:R-:W-:Y:S02]  /*6630*/  HADD2.F32 R14, -RZ, R25.H0_H0 ;  /* 0x20000019ff0e7230 */ /* 0x000fe40000004100 */
[----:B------:R-:W-:Y:S01]  /*6640*/  FFMA.FTZ R24, R6, R12, -R9 ;  /* 0x0000000c06187223 */ /* 0x000fe20000010809 */
[----:B------:R-:W-:-:S02]  /*6650*/  HADD2.F32 R9, -RZ, R15.H0_H0 ;  /* 0x2000000fff097230 */ /* 0x000fc40000004100 */
[----:B------:R-:W-:Y:S01]  /*6660*/  FFMA.FTZ R27, R6, R20, R27 ;  /* 0x00000014061b7223 */ /* 0x000fe2000001001b */
        /* <DEDUP_REMOVED lines=11> */
[----:B------:R-:W-:Y:S01]  /*6720*/  FMUL.FTZ R10, R6, R15 ;  /* 0x0000000f060a7220 */ /* 0x000fe20000410000 */
[----:B------:R-:W-:Y:S01]  /*6730*/  F2FP.F16.E4M3.UNPACK_B R9, R13 ;  /* 0x0000000dff09723e */ /* 0x000fe200020006ff */
[C---:B------:R-:W-:Y:S01]  /*6740*/  FFMA.FTZ R30, R11.reuse, R15, -R12 ;  /* 0x0000000f0b1e7223 */ /* 0x040fe2000001080c */
[----:B------:R-:W-:Y:S02]  /*6750*/  HADD2.F32 R6, -RZ, R4.H1_H1 ;  /* 0x30000004ff067230 */ /* 0x000fe40000004100 */
[----:B------:R-:W-:Y:S01]  /*6760*/  FFMA.FTZ R25, R11, R25, R10 ;  /* 0x000000190b197223 */ /* 0x000fe2000001000a */
[--C-:B------:R-:W-:Y:S01]  /*6770*/  HADD2.F32 R12, -RZ, R5.reuse.H1_H1 ;  /* 0x30000005ff0c7230 */ /* 0x100fe20000004100 */
[----:B------:R-:W-:Y:S01]  /*6780*/  F2FP.F16.E4M3.UNPACK_B R13, R13.H1 ;  /* 0x0000000dff0d723e */ /* 0x000fe200030006ff */
[----:B------:R-:W-:Y:S01]  /*6790*/  HADD2.F32 R11, -RZ, R5.H0_H0 ;  /* 0x20000005ff0b7230 */ /* 0x000fe20000004100 */
[----:B------:R-:W-:Y:S01]  /*67a0*/  F2FP.F16.E4M3.UNPACK_B R21, R21.H1 ;  /* 0x00000015ff15723e */ /* 0x000fe200030006ff */
[----:B------:R-:W-:-:S02]  /*67b0*/  HADD2.F32 R10, -RZ, R9.H1_H1 ;  /* 0x30000009ff0a7230 */ /* 0x000fc40000004100 */
[C---:B------:R-:W-:Y:S01]  /*67c0*/  FMUL.FTZ R14, R6.reuse, R12 ;  /* 0x0000000c060e7220 */ /* 0x040fe20000410000 */
[----:B------:R-:W-:Y:S02]  /*67d0*/  HADD2.F32 R5, -RZ, R4.H0_H0 ;  /* 0x20000004ff057230 */ /* 0x000fe40000004100 */
        /* <DEDUP_REMOVED lines=10> */
[--C-:B------:R-:W-:Y:S02]  /*6880*/  HADD2.F32 R9, -RZ, R21.reuse.H1_H1 ;  /* 0x30000015ff097230 */ /* 0x100fe40000004100 */
[----:B------:R-:W-:Y:S01]  /*6890*/  FFMA.FTZ R11, R3, R11, R4 ;  /* 0x0000000b030b7223 */ /* 0x000fe20000010004 */
[----:B------:R-:W-:Y:S02]  /*68a0*/  HADD2.F32 R4, -RZ, R8.H1_H1 ;  /* 0x30000008ff047230 */ /* 0x000fe40000004100 */
[----:B------:R-:W-:Y:S02]  /*68b0*/  HADD2.F32 R10, -RZ, R21.H0_H0 ;  /* 0x20000015ff0a7230 */ /* 0x000fe40000004100 */
        /* <DEDUP_REMOVED lines=22> */
.L_x_11116:
[----:B------:R-:W-:-:S03]  /*6a20*/  UMOV UR4, 0xffffffff ;  /* 0xffffffff00047882 */ /* 0x000fc60000000000 */
[----:B------:R-:W-:Y:S05]  /*6a30*/  BRA.DIV UR4, `(.L_x_11125) ;  /* 0x000000fe04487947 */ /* 0x000fea000b800000 */
[----:B------:R0:W1:Y:S04]  /*6a40*/  SHFL.IDX PT, R27, R26, RZ, 0x1e1f ;  /* 0x001e1fff1a1b7589 */ /* 0x00006800000e0000 */
[----:B------:R0:W2:Y:S04]  /*6a50*/  SHFL.IDX PT, R14, R24, RZ, 0x1e1f ;  /* 0x001e1fff180e7589 */ /* 0x0000a800000e0000 */
[----:B------:R0:W3:Y:S04]  /*6a60*/  SHFL.IDX PT, R0, R28, RZ, 0x1e1f ;  /* 0x001e1fff1c007589 */ /* 0x0000e800000e0000 */
[----:B------:R0:W4:Y:S02]  /*6a70*/  SHFL.IDX PT, R3, R30, RZ, 0x1e1f ;  /* 0x001e1fff1e037589 */ /* 0x00012400000e0000 */
.L_x_11304:
[----:B------:R-:W5:Y:S01]  /*6a80*/  LDL R6, [R1+0x4c] ;  /* 0x00004c0001067983 */ /* 0x000f620000100800 */
[----:B------:R-:W-:Y:S01]  /*6a90*/  ULDC UR4, c[0x0][0x448] ;  /* 0x0001120000047ab9 */ /* 0x000fe20000000800 */
[----:B------:R-:W0:Y:S01]  /*6aa0*/  LDC R37, c[0x0][0x3f4] ;  /* 0x0000fd00ff257b82 */ /* 0x000e220000000800 */
[----:B------:R-:W-:Y:S01]  /*6ab0*/  IMAD R29, R29, UR4, RZ ;  /* 0x000000041d1d7c24 */ /* 0x000fe2000f8e02ff */
[----:B------:R-:W-:Y:S01]  /*6ac0*/  BSSY B1, `(.L_x_11126) ;  /* 0x0000016000017945 */ /* 0x000fe20003800000 */
[----:B------:R-:W-:Y:S02]  /*6ad0*/  CS2R R8, SRZ ;  /* 0x0000000000087805 */ /* 0x000fe4000001ff00 */
[----:B------:R-:W-:Y:S02]  /*6ae0*/  CS2R R10, SRZ ;  /* 0x00000000000a7805 */ /* 0x000fe4000001ff00 */
[----:B------:R-:W-:Y:S02]  /*6af0*/  ISETP.GE.AND P0, PT, R4, R29, PT ;  /* 0x0000001d0400720c */ /* 0x000fe40003f06270 */
[----:B-----5:R-:W-:-:S04]  /*6b00*/  LEA.HI R5, R6, R6, RZ, 0x1 ;  /* 0x0000000606057211 */ /* 0x020fc800078f08ff */
[----:B------:R-:W-:-:S05]  /*6b10*/  LOP3.LUT R5, R5, 0xfffffffe, RZ, 0xc0, !PT ;  /* 0xfffffffe05057812 */ /* 0x000fca00078ec0ff */
[----:B------:R-:W-:Y:S01]  /*6b20*/  IMAD.IADD R21, R6, 0x1, -R5 ;  /* 0x0000000106157824 */ /* 0x000fe200078e0a05 */
[----:B------:R-:W-:Y:S02]  /*6b30*/  CS2R R4, SRZ ;  /* 0x0000000000047805 */ /* 0x000fe4000001ff00 */
[----:B------:R-:W-:Y:S02]  /*6b40*/  CS2R R6, SRZ ;  /* 0x0000000000067805 */ /* 0x000fe4000001ff00 */
[----:B------:R-:W-:Y:S01]  /*6b50*/  SHF.L.U32 R21, R21, 0x1f, RZ ;  /* 0x0000001f15157819 */ /* 0x000fe200000006ff */
[----:B0-----:R-:W-:Y:S06]  /*6b60*/  @P0 BRA `(.L_x_11127) ;  /* 0x00000000002c0947 */ /* 0x001fec0003800000 */
[----:B------:R-:W-:Y:S01]  /*6b70*/  ULDC UR4, c[0x0][0x3f4] ;  /* 0x0000fd0000047ab9 */ /* 0x000fe20000000800 */
[----:B------:R-:W-:Y:S02]  /*6b80*/  SHF.R.S32.HI R4, RZ, 0x1f, R18 ;  /* 0x0000001fff047819 */ /* 0x000fe40000011412 */
[C---:B------:R-:W-:Y:S02]  /*6b90*/  ISETP.GE.AND P2, PT, R18.reuse, UR4, PT ;  /* 0x0000000412007c0c */ /* 0x040fe4000bf46270 */
[C---:B--2---:R-:W-:Y:S02]  /*6ba0*/  IADD3 R14, P1, R18.reuse, R14, RZ ;  /* 0x0000000e120e7210 */ /* 0x044fe40007f3e0ff */
[----:B-1----:R-:W-:-:S03]  /*6bb0*/  IADD3 R12, P0, R18, R27, RZ ;  /* 0x0000001b120c7210 */ /* 0x002fc60007f1e0ff */
[----:B----4-:R-:W-:Y:S01]  /*6bc0*/  IMAD.X R15, R3, 0x1, R4, P1 ;  /* 0x00000001030f7824 */ /* 0x010fe200008e0604 */
[----:B---3--:R-:W-:Y:S02]  /*6bd0*/  IADD3.X R13, R0, R4, RZ, P0, !PT ;  /* 0x00000004000d7210 */ /* 0x008fe400007fe4ff */
[----:B------:R-:W-:-:S03]  /*6be0*/  CS2R R4, SRZ ;  /* 0x0000000000047805 */ /* 0x000fc6000001ff00 */
[----:B------:R-:W-:Y:S05]  /*6bf0*/  @P2 BRA `(.L_x_11127) ;  /* 0x0000000000082947 */ /* 0x000fea0003800000 */
[----:B------:R0:W5:Y:S04]  /*6c00*/  LD.E.128 R4, desc[UR40][R12.64] ;  /* 0x000000280c047980 */ /* 0x000168000c101d00 */
[----:B------:R0:W5:Y:S02]  /*6c10*/  LD.E.128 R8, desc[UR40][R14.64] ;  /* 0x000000280e087980 */ /* 0x000164000c101d00 */
.L_x_11127:
[----:B------:R-:W-:Y:S05]  /*6c20*/  BSYNC B1 ;  /* 0x0000000000017941 */ /* 0x000fea0003800000 */
.L_x_11126:
[----:B---3--:R-:W3:Y:S01]  /*6c30*/  LDL.LU R0, [R1+0x14] ;  /* 0x0000140001007983 */ /* 0x008ee20000300800 */
[----:B------:R-:W1:Y:S01]  /*6c40*/  SYNCS.PHASECHK.TRANS64.TRYWAIT P1, [R16+URZ+0x13200], R21 ;  /* 0x01320015100075a7 */ /* 0x000e62000802017f */
[----:B------:R-:W-:Y:S01]  /*6c50*/  ISETP.GE.AND P0, PT, R18, R37, PT ;  /* 0x000000251200720c */ /* 0x000fe20003f06270 */
[----:B------:R-:W-:Y:S01]  /*6c60*/  BSSY B1, `(.L_x_11128) ;  /* 0x0000005000017945 */ /* 0x000fe20003800000 */
[----:B---3--:R-:W-:-:S05]  /*6c70*/  IMAD R0, R0, -0xc0, R29 ;  /* 0xffffff4000007824 */ /* 0x008fca00078e021d */
[----:B----4-:R-:W-:-:S04]  /*6c80*/  VIMNMX R3, R0, 0xc0, PT ;  /* 0x000000c000037848 */ /* 0x010fc80003fe0100 */
[----:B------:R-:W-:Y:S01]  /*6c90*/  ISETP.GE.OR P0, PT, R22, R3, P0 ;  /* 0x000000031600720c */ /* 0x000fe20000706670 */
[----:B-1----:R-:W-:-:S12]  /*6ca0*/  @!P1 BRA `(.L_x_11129) ;  /* 0x000000fc001c9947 */ /* 0x002fd80003800000 */
.L_x_11305:
[----:B------:R-:W-:Y:S05]  /*6cb0*/  BSYNC B1 ;  /* 0x0000000000017941 */ /* 0x000fea0003800000 */
.L_x_11128:
[----:B------:R-:W-:Y:S05]  /*6cc0*/  @P0 BRA `(.L_x_11122) ;  /* 0x0000000c00f00947 */ /* 0x000fea0003800000 */
[----:B------:R-:W3:Y:S04]  /*6cd0*/  LDL R36, [R1+0x2c] ;  /* 0x00002c0001247983 */ /* 0x000ee80000100800 */
[----:B------:R-:W4:Y:S04]  /*6ce0*/  LDL R34, [R1+0x30] ;  /* 0x0000300001227983 */ /* 0x000f280000100800 */
[----:B------:R-:W4:Y:S04]  /*6cf0*/  LDL R29, [R1+0x34] ;  /* 0x00003400011d7983 */ /* 0x000f280000100800 */
[----:B------:R-:W4:Y:S01]  /*6d00*/  LDL R50, [R1+0x64] ;  /* 0x0000640001327983 */ /* 0x000f220000100800 */
[----:B-----5:R-:W-:-:S02]  /*6d10*/  SHF.R.U32.HI R0, RZ, 0x8, R4 ;  /* 0x00000008ff007819 */ /* 0x020fc40000011604 */
[----:B------:R-:W-:Y:S02]  /*6d20*/  LOP3.LUT R3, R4, 0xff, RZ, 0xc0, !PT ;  /* 0x000000ff04037812 */ /* 0x000fe400078ec0ff */
[----:B------:R-:W-:Y:S02]  /*6d30*/  LOP3.LUT R0, R0, 0xff, RZ, 0xc0, !PT ;  /* 0x000000ff00007812 */ /* 0x000fe400078ec0ff */
[----:B------:R-:W-:Y:S02]  /*6d40*/  SHF.R.U32.HI R25, RZ, 0x8, R5 ;  /* 0x00000008ff197819 */ /* 0x000fe40000011605 */
[----:B------:R-:W-:Y:S02]  /*6d50*/  PRMT R20, R0, 0x7604, R3 ;  /* 0x0000760400147816 */ /* 0x000fe40000000003 */
[----:B0-----:R-:W-:Y:S02]  /*6d60*/  LOP3.LUT R13, R5, 0xff, RZ, 0xc0, !PT ;  /* 0x000000ff050d7812 */ /* 0x001fe400078ec0ff */
[----:B------:R-:W-:-:S02]  /*6d70*/  SHF.R.U32.HI R3, RZ, 0x8, R6 ;  /* 0x00000008ff037819 */ /* 0x000fc40000011606 */
[----:B------:R-:W-:Y:S02]  /*6d80*/  LOP3.LUT R0, R25, 0xff, RZ, 0xc0, !PT ;  /* 0x000000ff19007812 */ /* 0x000fe400078ec0ff */
[----:B------:R-:W-:Y:S02]  /*6d90*/  LOP3.LUT R12, R6, 0xff, RZ, 0xc0, !PT ;  /* 0x000000ff060c7812 */ /* 0x000fe400078ec0ff */
[----:B------:R-:W-:Y:S02]  /*6da0*/  LOP3.LUT R3, R3, 0xff, RZ, 0xc0, !PT ;  /* 0x000000ff03037812 */ /* 0x000fe400078ec0ff */
[----:B------:R-:W-:Y:S01]  /*6db0*/  PRMT R28, R0, 0x7604, R13 ;  /* 0x00007604001c7816 */ /* 0x000fe2000000000d */
[----:B------:R-:W-:Y:S01]  /*6dc0*/  IMAD.IADD R0, R18, 0x1, R37 ;  /* 0x0000000112007824 */ /* 0x000fe200078e0225 */
[----:B-1----:R-:W-:Y:S02]  /*6dd0*/  SHF.R.U32.HI R21, RZ, 0x8, R8 ;  /* 0x00000008ff157819 */ /* 0x002fe40000011608 */
[----:B------:R-:W-:-:S02]  /*6de0*/  PRMT R30, R3, 0x7604, R12 ;  /* 0x00007604031e7816 */ /* 0x000fc4000000000c */
[----:B------:R-:W-:Y:S02]  /*6df0*/  LOP3.LUT R24, R8, 0xff, RZ, 0xc0, !PT ;  /* 0x000000ff08187812 */ /* 0x000fe400078ec0ff */
[----:B------:R-:W-:Y:S02]  /*6e00*/  LOP3.LUT R21, R21, 0xff, RZ, 0xc0, !PT ;  /* 0x000000ff15157812 */ /* 0x000fe400078ec0ff */
[----:B------:R-:W-:Y:S02]  /*6e10*/  SHF.R.U32.HI R3, RZ, 0x8, R10 ;  /* 0x00000008ff037819 */ /* 0x000fe4000001160a */
[----:B------:R-:W-:Y:S02]  /*6e20*/  PRMT R35, R21, 0x7604, R24 ;  /* 0x0000760415237816 */ /* 0x000fe40000000018 */
[----:B------:R-:W-:Y:S02]  /*6e30*/  SHF.R.U32.HI R27, RZ, 0x8, R11 ;  /* 0x00000008ff1b7819 */ /* 0x000fe4000001160b */
[----:B------:R-:W-:-:S02]  /*6e40*/  LOP3.LUT R25, R3, 0xff, RZ, 0xc0, !PT ;  /* 0x000000ff03197812 */ /* 0x000fc400078ec0ff */
[----:B------:R-:W-:Y:S02]  /*6e50*/  SHF.R.U32.HI R21, RZ, 0x8, R9 ;  /* 0x00000008ff157819 */ /* 0x000fe40000011609 */
[----:B--2---:R-:W-:Y:S02]  /*6e60*/  SHF.R.U32.HI R14, RZ, 0x8, R7 ;  /* 0x00000008ff0e7819 */ /* 0x004fe40000011607 */
        /* <DEDUP_REMOVED lines=17> */
[----:B------:R-:W-:Y:S02]  /*6f80*/  PRMT R33, R32, 0x7054, R33 ;  /* 0x0000705420217816 */ /* 0x000fe40000000021 */
[----:B------:R-:W-:Y:S02]  /*6f90*/  SHF.R.U32.HI R32, RZ, 0x10, R11 ;  /* 0x00000010ff207819 */ /* 0x000fe4000001160b */
[----:B------:R-:W-:Y:S02]  /*6fa0*/  LOP3.LUT R28, R28, 0xff, RZ, 0xc0, !PT ;  /* 0x000000ff1c1c7812 */ /* 0x000fe400078ec0ff */
[----:B------:R-:W-:Y:S02]  /*6fb0*/  LOP3.LUT R32, R32, 0xff, RZ, 0xc0, !PT ;  /* 0x000000ff20207812 */ /* 0x000fe400078ec0ff */
[----:B------:R-:W-:-:S02]  /*6fc0*/  PRMT R37, R28, 0x7054, R37 ;  /* 0x000070541c257816 */ /* 0x000fc40000000025 */
[----:B------:R-:W-:-:S04]  /*6fd0*/  PRMT R43, R32, 0x7054, R43 ;  /* 0x00007054202b7816 */ /* 0x000fc8000000002b */
[----:B------:R-:W-:Y:S02]  /*6fe0*/  LOP3.LUT R43, R43, 0xff000000, R11, 0xf8, !PT ;  /* 0xff0000002b2b7812 */ /* 0x000fe400078ef80b */
[----:B---3--:R-:W-:Y:S02]  /*6ff0*/  LOP3.LUT R0, R36, 0x30, R0, 0xf8, !PT ;  /* 0x0000003024007812 */ /* 0x008fe400078ef800 */
[----:B------:R-:W-:Y:S02]  /*7000*/  LOP3.LUT R36, R33, 0xff000000, R7, 0xf8, !PT ;  /* 0xff00000021247812 */ /* 0x000fe400078ef807 */
[----:B----4-:R-:W-:Y:S02]  /*7010*/  LOP3.LUT R3, R0, R34, RZ, 0x3c, !PT ;  /* 0x0000002200037212 */ /* 0x010fe400078e3cff */
[----:B------:R-:W-:Y:S02]  /*7020*/  LOP3.LUT R34, R21, 0xff000000, R5, 0xf8, !PT ;  /* 0xff00000015227812 */ /* 0x000fe400078ef805 */
[----:B------:R-:W-:-:S02]  /*7030*/  IADD3 R0, R16, R29, R3 ;  /* 0x0000001d10007210 */ /* 0x000fc40007ffe003 */
[----:B------:R-:W-:Y:S01]  /*7040*/  SHF.R.U32.HI R29, RZ, 0x10, R6 ;  /* 0x00000010ff1d7819 */ /* 0x000fe20000011606 */
[----:B------:R-:W0:Y:S01]  /*7050*/  LDS.128 R12, [R50+0xb000] ;  /* 0x00b00000320c7984 */ /* 0x000e220000000c00 */
[----:B------:R-:W-:Y:S02]  /*7060*/  SHF.R.U32.HI R3, RZ, 0x10, R4 ;  /* 0x00000010ff037819 */ /* 0x000fe40000011604 */
[----:B------:R-:W-:Y:S01]  /*7070*/  LOP3.LUT R29, R29, 0xff, RZ, 0xc0, !PT ;  /* 0x000000ff1d1d7812 */ /* 0x000fe200078ec0ff */
[----:B------:R-:W1:Y:S01]  /*7080*/  LDS.128 R24, [R0+0xb000] ;  /* 0x00b0000000187984 */ /* 0x000e620000000c00 */
        /* <DEDUP_REMOVED lines=9> */
[----:B------:R-:W-:Y:S02]  /*7120*/  PRMT R35, R20, 0x7054, R35 ;  /* 0x0000705414237816 */ /* 0x000fe40000000023 */
[----:B------:R-:W-:Y:S02]  /*7130*/  LOP3.LUT R20, R3, 0xff000000, R4, 0xf8, !PT ;  /* 0xff00000003147812 */ /* 0x000fe400078ef804 */
[----:B------:R-:W-:Y:S02]  /*7140*/  LOP3.LUT R4, R41, 0xff000000, R10, 0xf8, !PT ;  /* 0xff00000029047812 */ /* 0x000fe400078ef80a */
[----:B------:R-:W-:Y:S02]  /*7150*/  F2FP.F16.E4M3.UNPACK_B R40, R39 ;  /* 0x00000027ff28723e */ /* 0x000fe400020006ff */
[----:B------:R-:W-:Y:S02]  /*7160*/  F2FP.F16.E4M3.UNPACK_B R11, R34 ;  /* 0x00000022ff0b723e */ /* 0x000fe400020006ff */
[----:B------:R-:W-:-:S02]  /*7170*/  LOP3.LUT R3, R29, 0xff000000, R6, 0xf8, !PT ;  /* 0xff0000001d037812 */ /* 0x000fc400078ef806 */
[----:B------:R-:W-:Y:S02]  /*7180*/  LOP3.LUT R28, R35, 0xff000000, R8, 0xf8, !PT ;  /* 0xff000000231c7812 */ /* 0x000fe400078ef808 */
[----:B------:R-:W-:Y:S02]  /*7190*/  F2FP.F16.E4M3.UNPACK_B R39, R39.H1 ;  /* 0x00000027ff27723e */ /* 0x000fe400030006ff */
[----:B------:R-:W-:Y:S02]  /*71a0*/  F2FP.F16.E4M3.UNPACK_B R34, R34.H1 ;  /* 0x00000022ff22723e */ /* 0x000fe400030006ff */
[-C--:B0-----:R-:W-:Y:S02]  /*71b0*/  F2FP.F16.E4M3.UNPACK_B R8, R13.reuse ;  /* 0x0000000dff08723e */ /* 0x081fe400020006ff */
[----:B------:R-:W-:Y:S02]  /*71c0*/  F2FP.F16.E4M3.UNPACK_B R29, R13.H1 ;  /* 0x0000000dff1d723e */ /* 0x000fe400030006ff */
[----:B-1----:R-:W-:Y:S01]  /*71d0*/  F2FP.F16.E4M3.UNPACK_B R10, R25 ;  /* 0x00000019ff0a723e */ /* 0x002fe200020006ff */
[--C-:B------:R-:W-:Y:S01]  /*71e0*/  HADD2.F32 R9, -RZ, R8.reuse.H0_H0 ;  /* 0x20000008ff097230 */ /* 0x100fe20000004100 */
[-C--:B------:R-:W-:Y:S01]  /*71f0*/  F2FP.F16.E4M3.UNPACK_B R30, R15.reuse ;  /* 0x0000000fff1e723e */ /* 0x080fe200020006ff */
[----:B------:R-:W-:Y:S01]  /*7200*/  HADD2.F32 R8, -RZ, R8.H1_H1 ;  /* 0x30000008ff087230 */ /* 0x000fe20000004100 */
[----:B------:R-:W-:Y:S01]  /*7210*/  F2FP.F16.E4M3.UNPACK_B R35, R15.H1 ;  /* 0x0000000fff23723e */ /* 0x000fe200030006ff */
[----:B------:R-:W-:Y:S01]  /*7220*/  HADD2.F32 R15, -RZ, R40.H0_H0 ;  /* 0x20000028ff0f7230 */ /* 0x000fe20000004100 */
[-C--:B------:R-:W-:Y:S01]  /*7230*/  F2FP.F16.E4M3.UNPACK_B R13, R12.reuse ;  /* 0x0000000cff0d723e */ /* 0x080fe200020006ff */
[--C-:B------:R-:W-:Y:S01]  /*7240*/  HADD2.F32 R6, -RZ, R10.reuse.H0_H0 ;  /* 0x2000000aff067230 */ /* 0x100fe20000004100 */
[----:B------:R-:W-:Y:S01]  /*7250*/  F2FP.F16.E4M3.UNPACK_B R32, R12.H1 ;  /* 0x0000000cff20723e */ /* 0x000fe200030006ff */
[----:B------:R-:W-:Y:S01]  /*7260*/  HADD2.F32 R12, -RZ, R11.H0_H0 ;  /* 0x2000000bff0c7230 */ /* 0x000fe20000004100 */
[-C--:B------:R-:W-:Y:S01]  /*7270*/  F2FP.F16.E4M3.UNPACK_B R21, R24.reuse ;  /* 0x00000018ff15723e */ /* 0x080fe200020006ff */
[----:B------:R-:W-:Y:S01]  /*7280*/  HADD2.F32 R10, -RZ, R10.H1_H1 ;  /* 0x3000000aff0a7230 */ /* 0x000fe20000004100 */
[----:B------:R-:W-:Y:S01]  /*7290*/  F2FP.F16.E4M3.UNPACK_B R37, R24.H1 ;  /* 0x00000018ff25723e */ /* 0x000fe200030006ff */
[C---:B------:R-:W-:Y:S01]  /*72a0*/  FMUL.FTZ R24, R6.reuse, R15 ;  /* 0x0000000f06187220 */ /* 0x040fe20000410000 */
[----:B------:R-:W-:Y:S01]  /*72b0*/  FMUL.FTZ R42, R6, R12 ;  /* 0x0000000c062a7220 */ /* 0x000fe20000410000 */
[----:B------:R-:W-:-:S02]  /*72c0*/  F2FP.F16.E4M3.UNPACK_B R25, R25.H1 ;  /* 0x00000019ff19723e */ /* 0x000fc400030006ff */
[-C--:B------:R-:W-:Y:S01]  /*72d0*/  F2FP.F16.E4M3.UNPACK_B R33, R27.reuse ;  /* 0x0000001bff21723e */ /* 0x080fe200020006ff */
[C---:B------:R-:W-:Y:S01]  /*72e0*/  FFMA.FTZ R6, R9.reuse, R12, -R24 ;  /* 0x0000000c09067223 */ /* 0x040fe20000010818 */
[----:B------:R-:W-:Y:S01]  /*72f0*/  F2FP.F16.E4M3.UNPACK_B R38, R27.H1 ;  /* 0x0000001bff26723e */ /* 0x000fe200030006ff */
[----:B------:R-:W-:Y:S02]  /*7300*/  HADD2.F32 R27, -RZ, R40.H1_H1 ;  /* 0x30000028ff1b7230 */ /* 0x000fe40000004100 */
[----:B------:R-:W-:Y:S01]  /*7310*/  FFMA.FTZ R9, R9, R15, R42 ;  /* 0x0000000f09097223 */ /* 0x000fe2000001002a */
[----:B------:R-:W-:Y:S01]  /*7320*/  HADD2.F32 R15, -RZ, R11.H1_H1 ;  /* 0x3000000bff0f7230 */ /* 0x000fe20000004100 */
[----:B------:R-:W-:Y:S01]  /*7330*/  F2FP.F16.E4M3.UNPACK_B R7, R26 ;  /* 0x0000001aff07723e */ /* 0x000fe200020006ff */
[----:B------:R-:W-:Y:S02]  /*7340*/  HADD2.F32 R40, -RZ, R39.H0_H0 ;  /* 0x20000027ff287230 */ /* 0x000fe40000004100 */
[----:B------:R-:W-:Y:S01]  /*7350*/  FMUL.FTZ R41, R10, R27 ;  /* 0x0000001b0a297220 */ /* 0x000fe20000410000 */
[----:B------:R-:W-:-:S02]  /*7360*/  HADD2.F32 R11, -RZ, R25.H0_H0 ;  /* 0x20000019ff0b7230 */ /* 0x000fc40000004100 */
[-C--:B------:R-:W-:Y:S01]  /*7370*/  FMUL.FTZ R10, R10, R15.reuse ;  /* 0x0000000f0a0a7220 */ /* 0x080fe20000410000 */
[--C-:B------:R-:W-:Y:S01]  /*7380*/  HADD2.F32 R24, -RZ, R34.reuse.H0_H0 ;  /* 0x20000022ff187230 */ /* 0x100fe20000004100 */
[----:B------:R-:W-:Y:S01]  /*7390*/  F2FP.F16.E4M3.UNPACK_B R26, R26.H1 ;  /* 0x0000001aff1a723e */ /* 0x000fe200030006ff */
[----:B------:R-:W-:Y:S02]  /*73a0*/  HADD2.F32 R12, -RZ, R29.H0_H0 ;  /* 0x2000001dff0c7230 */ /* 0x000fe40000004100 */
[C---:B------:R-:W-:Y:S01]  /*73b0*/  FMUL.FTZ R45, R11.reuse, R40 ;  /* 0x000000280b2d7220 */ /* 0x040fe20000410000 */
[----:B------:R-:W-:Y:S02]  /*73c0*/  HADD2.F32 R42, -RZ, R39.H1_H1 ;  /* 0x30000027ff2a7230 */ /* 0x000fe40000004100 */
[----:B------:R-:W-:Y:S01]  /*73d0*/  FMUL.FTZ R47, R11, R24 ;  /* 0x000000180b2f7220 */ /* 0x000fe20000410000 */
[C---:B------:R-:W-:Y:S01]  /*73e0*/  FFMA.FTZ R11, R8.reuse, R15, -R41 ;  /* 0x0000000f080b7223 */ /* 0x040fe20000010829 */
[----:B------:R-:W-:Y:S01]  /*73f0*/  F2FP.F16.E4M3.UNPACK_B R41, R43 ;  /* 0x0000002bff29723e */ /* 0x000fe200020006ff */
[----:B------:R-:W-:Y:S01]  /*7400*/  FFMA.FTZ R8, R8, R27, R10 ;  /* 0x0000001b08087223 */ /* 0x000fe2000001000a */
[----:B------:R-:W-:Y:S01]  /*7410*/  F2FP.F16.E4M3.UNPACK_B R39, R36 ;  /* 0x00000024ff27723e */ /* 0x000fe200020006ff */
[----:B------:R-:W-:Y:S01]  /*7420*/  FFMA.FTZ R10, R12, R24, -R45 ;  /* 0x000000180c0a7223 */ /* 0x000fe2000001082d */
[----:B------:R-:W-:-:S02]  /*7430*/  HADD2.F32 R34, -RZ, R34.H1_H1 ;  /* 0x30000022ff227230 */ /* 0x000fc40000004100 */
[----:B------:R-:W-:Y:S01]  /*7440*/  FFMA.FTZ R12, R12, R40, R47 ;  /* 0x000000280c0c7223 */ /* 0x000fe2000001002f */
[----:B------:R-:W-:Y:S01]  /*7450*/  HADD2.F32 R25, -RZ, R25.H1_H1 ;  /* 0x30000019ff197230 */ /* 0x000fe20000004100 */
[----:B------:R-:W-:Y:S01]  /*7460*/  F2FP.F16.E4M3.UNPACK_B R36, R36.H1 ;  /* 0x00000024ff24723e */ /* 0x000fe200030006ff */
        /* <DEDUP_REMOVED lines=14> */
[----:B------:R-:W-:Y:S01]  /*7550*/  F2FP.F16.E4M3.UNPACK_B R44, R43.H1 ;  /* 0x0000002bff2c723e */ /* 0x000fe200030006ff */
[C---:B------:R-:W-:Y:S01]  /*7560*/  FFMA.FTZ R27, R29.reuse, R42, R27 ;  /* 0x0000002a1d1b7223 */ /* 0x040fe2000001001b */
[----:B------:R-:W-:Y:S01]  /*7570*/  FFMA.FTZ R15, R29, R34, -R46 ;  /* 0x000000221d0f7223 */ /* 0x000fe2000001082e */
[----:B------:R-:W-:Y:S01]  /*7580*/  HADD2.F32 R42, -RZ, R41.H1_H1 ;  /* 0x30000029ff2a7230 */ /* 0x000fe20000004100 */
[----:B------:R-:W-:Y:S01]  /*7590*/  F2FP.F16.E4M3.UNPACK_B R14, R14.H1 ;  /* 0x0000000eff0e723e */ /* 0x000fe200030006ff */
[----:B------:R-:W-:Y:S01]  /*75a0*/  HADD2.F32 R29, -RZ, R30.H1_H1 ;  /* 0x3000001eff1d7230 */ /* 0x000fe20000004100 */
[----:B------:R-:W-:Y:S01]  /*75b0*/  F2FP.SATFINITE.E4M3.F32.PACK_AB_MERGE_C R12, R27, R12, RZ ;  /* 0x0000000c1b0c723e */ /* 0x000fe200048070ff */
[----:B------:R-:W-:-:S02]  /*75c0*/  HADD2.F32 R41, -RZ, R44.H0_H0 ;  /* 0x2000002cff297230 */ /* 0x000fc40000004100 */
[C---:B------:R-:W-:Y:S01]  /*75d0*/  FMUL.FTZ R46, R33.reuse, R42 ;  /* 0x0000002a212e7220 */ /* 0x040fe20000410000 */
[----:B------:R-:W-:Y:S02]  /*75e0*/  HADD2.F32 R30, -RZ, R38.H0_H0 ;  /* 0x20000026ff1e7230 */ /* 0x000fe40000004100 */
[-C--:B------:R-:W-:Y:S01]  /*75f0*/  FMUL.FTZ R33, R33, R40.reuse ;  /* 0x0000002821217220 */ /* 0x080fe20000410000 */
[----:B------:R-:W-:Y:S01]  /*7600*/  HADD2.F32 R39, -RZ, R36.H0_H0 ;  /* 0x20000024ff277230 */ /* 0x000fe20000004100 */
[----:B------:R-:W-:Y:S01]  /*7610*/  F2FP.SATFINITE.E4M3.F32.PACK_AB_MERGE_C R9, R8, R9, R12 ;  /* 0x000000090809723e */ /* 0x000fe2000480700c */
[----:B------:R-:W-:Y:S02]  /*7620*/  HADD2.F32 R34, -RZ, R35.H0_H0 ;  /* 0x20000023ff227230 */ /* 0x000fe40000004100 */
[C---:B------:R-:W-:Y:S01]  /*7630*/  FMUL.FTZ R43, R30.reuse, R41 ;  /* 0x000000291e2b7220 */ /* 0x040fe20000410000 */
[----:B------:R-:W-:Y:S02]  /*7640*/  HADD2.F32 R45, -RZ, R44.H1_H1 ;  /* 0x3000002cff2d7230 */ /* 0x000fe40000004100 */
[-C--:B------:R-:W-:Y:S01]  /*7650*/  FMUL.FTZ R48, R30, R39.reuse ;  /* 0x000000271e307220 */ /* 0x080fe20000410000 */
[C---:B------:R-:W-:Y:S01]  /*7660*/  FFMA.FTZ R30, R29.reuse, R40, -R46 ;  /* 0x000000281d1e7223 */ /* 0x040fe2000001082e */
[----:B------:R-:W-:Y:S01]  /*7670*/  FFMA.FTZ R29, R29, R42, R33 ;  /* 0x0000002a1d1d7223 */ /* 0x000fe20000010021 */
[C---:B------:R-:W-:Y:S01]  /*7680*/  FFMA.FTZ R33, R34.reuse, R39, -R43 ;  /* 0x0000002722217223 */ /* 0x040fe2000001082b */
[----:B------:R-:W-:Y:S01]  /*7690*/  F2FP.F16.E4M3.UNPACK_B R43, R28.H1 ;  /* 0x0000001cff2b723e */ /* 0x000fe200030006ff */
[----:B------:R-:W-:Y:S01]  /*76a0*/  FFMA.FTZ R34, R34, R41, R48 ;  /* 0x0000002922227223 */ /* 0x000fe20000010030 */
[----:B------:R-:W-:Y:S01]  /*76b0*/  F2FP.F16.E4M3.UNPACK_B R40, R20.H1 ;  /* 0x00000014ff28723e */ /* 0x000fe200030006ff */
[----:B------:R-:W-:-:S02]  /*76c0*/  HADD2.F32 R42, -RZ, R36.H1_H1 ;  /* 0x30000024ff2a7230 */ /* 0x000fc40000004100 */
[----:B------:R-:W-:Y:S02]  /*76d0*/  HADD2.F32 R39, -RZ, R38.H1_H1 ;  /* 0x30000026ff277230 */ /* 0x000fe40000004100 */
[----:B------:R-:W-:Y:S02]  /*76e0*/  HADD2.F32 R44, -RZ, R43.H0_H0 ;  /* 0x2000002bff2c7230 */ /* 0x000fe40000004100 */
        /* <DEDUP_REMOVED lines=9> */
[C---:B------:R-:W-:Y:S01]  /*7780*/  FFMA.FTZ R42, R36.reuse, R42, -R47 ;  /* 0x0000002a242a7223 */ /* 0x040fe2000001082f */
[----:B------:R-:W-:Y:S01]  /*7790*/  FFMA.FTZ R49, R36, R45, R48 ;  /* 0x0000002d24317223 */ /* 0x000fe20000010030 */
[C---:B------:R-:W-:Y:S01]  /*77a0*/  FFMA.FTZ R46, R35.reuse, R41, -R46 ;  /* 0x00000029232e7223 */ /* 0x040fe2000001082e */
[----:B------:R-:W-:Y:S01]  /*77b0*/  FFMA.FTZ R44, R35, R44, R39 ;  /* 0x0000002c232c7223 */ /* 0x000fe20000010027 */
[----:B------:R-:W-:Y:S01]  /*77c0*/  HADD2.F32 R37, -RZ, R37.H1_H1 ;  /* 0x30000025ff257230 */ /* 0x000fe20000004100 */
[----:B------:R-:W-:Y:S01]  /*77d0*/  F2FP.F16.E4M3.UNPACK_B R36, R28 ;  /* 0x0000001cff24723e */ /* 0x000fe200020006ff */
[----:B------:R-:W-:Y:S01]  /*77e0*/  HADD2.F32 R40, -RZ, R40.H1_H1 ;  /* 0x30000028ff287230 */ /* 0x000fe20000004100 */
[----:B------:R-:W-:Y:S01]  /*77f0*/  F2FP.F16.E4M3.UNPACK_B R35, R20 ;  /* 0x00000014ff23723e */ /* 0x000fe200020006ff */
[----:B------:R-:W-:-:S02]  /*7800*/  HADD2.F32 R32, -RZ, R32.H1_H1 ;  /* 0x30000020ff207230 */ /* 0x000fc40000004100 */
[CC--:B------:R-:W-:Y:S01]  /*7810*/  FMUL.FTZ R41, R37.reuse, R43.reuse ;  /* 0x0000002b25297220 */ /* 0x0c0fe20000410000 */
        /* <DEDUP_REMOVED lines=9> */
[-C--:B------:R-:W-:Y:S01]  /*78b0*/  FMUL.FTZ R43, R28, R37.reuse ;  /* 0x000000251c2b7220 */ /* 0x080fe20000410000 */
[----:B------:R-:W-:Y:S02]  /*78c0*/  HADD2.F32 R21, -RZ, R21.H1_H1 ;  /* 0x30000015ff157230 */ /* 0x000fe40000004100 */
[C---:B------:R-:W-:Y:S01]  /*78d0*/  FFMA.FTZ R41, R20.reuse, R37, -R41 ;  /* 0x0000002514297223 */ /* 0x040fe20000010829 */
[----:B------:R-:W-:Y:S01]  /*78e0*/  HADD2.F32 R28, -RZ, R35.H1_H1 ;  /* 0x30000023ff1c7230 */ /* 0x000fe20000004100 */
[----:B------:R-:W-:Y:S01]  /*78f0*/  F2FP.F16.E4M3.UNPACK_B R37, R4.H1 ;  /* 0x00000004ff25723e */ /* 0x000fe200030006ff */
[----:B------:R-:W-:Y:S02]  /*7900*/  HADD2.F32 R13, -RZ, R13.H1_H1 ;  /* 0x3000000dff0d7230 */ /* 0x000fe40000004100 */
[C---:B------:R-:W-:Y:S01]  /*7910*/  FMUL.FTZ R38, R21.reuse, R36 ;  /* 0x0000002415267220 */ /* 0x040fe20000410000 */
[----:B------:R-:W-:Y:S01]  /*7920*/  F2FP.F16.E4M3.UNPACK_B R32, R3.H1 ;  /* 0x00000003ff20723e */ /* 0x000fe200030006ff */
[-C--:B------:R-:W-:Y:S01]  /*7930*/  FMUL.FTZ R21, R21, R28.reuse ;  /* 0x0000001c15157220 */ /* 0x080fe20000410000 */
[----:B------:R-:W-:Y:S01]  /*7940*/  FFMA.FTZ R43, R20, R39, R43 ;  /* 0x00000027142b7223 */ /* 0x000fe2000001002b */
[----:B------:R-:W-:Y:S01]  /*7950*/  FFMA.FTZ R38, R13, R28, -R38 ;  /* 0x0000001c0d267223 */ /* 0x000fe20000010826 */
[----:B------:R-:W-:-:S02]  /*7960*/  HADD2.F32 R28, -RZ, R37.H0_H0 ;  /* 0x20000025ff1c7230 */ /* 0x000fc40000004100 */
[----:B------:R-:W-:Y:S01]  /*7970*/  FFMA.FTZ R36, R13, R36, R21 ;  /* 0x000000240d247223 */ /* 0x000fe20000010015 */
[----:B------:R-:W-:Y:S01]  /*7980*/  HADD2.F32 R20, -RZ, R26.H0_H0 ;  /* 0x2000001aff147230 */ /* 0x000fe20000004100 */
[----:B------:R-:W-:Y:S01]  /*7990*/  F2FP.F16.E4M3.UNPACK_B R3, R3 ;  /* 0x00000003ff03723e */ /* 0x000fe200020006ff */
[--C-:B------:R-:W-:Y:S01]  /*79a0*/  HADD2.F32 R21, -RZ, R32.reuse.H0_H0 ;  /* 0x20000020ff157230 */ /* 0x100fe20000004100 */
[----:B------:R-:W-:Y:S01]  /*79b0*/  F2FP.SATFINITE.E4M3.F32.PACK_AB_MERGE_C R34, R49, R34, RZ ;  /* 0x000000223122723e */ /* 0x000fe200048070ff */
        /* <DEDUP_REMOVED lines=8> */
[----:B------:R-:W-:Y:S02]  /*7a40*/  HADD2.F32 R14, -RZ, R14.H1_H1 ;  /* 0x3000000eff0e7230 */ /* 0x000fe40000004100 */
[----:B------:R-:W-:Y:S01]  /*7a50*/  FFMA.FTZ R39, R13, R28, R20 ;  /* 0x0000001c0d277223 */ /* 0x000fe20000010014 */
[----:B------:R-:W-:Y:S01]  /*7a60*/  F2FP.F16.E4M3.UNPACK_B R20, R4 ;  /* 0x00000004ff14723e */ /* 0x000fe200020006ff */
[C---:B------:R-:W-:Y:S01]  /*7a70*/  FMUL.FTZ R21, R26.reuse, R37 ;  /* 0x000000251a157220 */ /* 0x040fe20000410000 */
[----:B------:R-:W-:Y:S01]  /*7a80*/  FMUL.FTZ R26, R26, R35 ;  /* 0x000000231a1a7220 */ /* 0x000fe20000410000 */
[----:B------:R-:W-:Y:S01]  /*7a90*/  HADD2.F32 R4, -RZ, R7.H0_H0 ;  /* 0x20000007ff047230 */ /* 0x000fe20000004100 */
[----:B------:R-:W-:Y:S01]  /*7aa0*/  F2FP.SATFINITE.E4M3.F32.PACK_AB_MERGE_C R8, R36, R43, R44 ;  /* 0x0000002b2408723e */ /* 0x000fe2000480702c */
[----:B------:R-:W-:Y:S01]  /*7ab0*/  FFMA.FTZ R35, R14, R35, -R21 ;  /* 0x000000230e237223 */ /* 0x000fe20000010815 */
[----:B------:R-:W-:-:S02]  /*7ac0*/  HADD2.F32 R21, -RZ, R20.H0_H0 ;  /* 0x20000014ff157230 */ /* 0x000fc40000004100 */
[----:B------:R-:W-:Y:S01]  /*7ad0*/  FFMA.FTZ R40, R14, R37, R26 ;  /* 0x000000250e287223 */ /* 0x000fe2000001001a */
[----:B------:R-:W-:Y:S02]  /*7ae0*/  HADD2.F32 R20, -RZ, R20.H1_H1 ;  /* 0x30000014ff147230 */ /* 0x000fe40000004100 */
[----:B------:R-:W-:Y:S02]  /*7af0*/  HADD2.F32 R7, -RZ, R7.H1_H1 ;  /* 0x30000007ff077230 */ /* 0x000fe40000004100 */
[----:B------:R-:W-:Y:S01]  /*7b00*/  FMUL.FTZ R26, R4, R21 ;  /* 0x00000015041a7220 */ /* 0x000fe20000410000 */
[--C-:B------:R-:W-:Y:S01]  /*7b10*/  HADD2.F32 R14, -RZ, R3.reuse.H1_H1 ;  /* 0x30000003ff0e7230 */ /* 0x100fe20000004100 */
[----:B------:R-:W-:Y:S01]  /*7b20*/  F2FP.SATFINITE.E4M3.F32.PACK_AB_MERGE_C R32, R35, R32, RZ ;  /* 0x000000202320723e */ /* 0x000fe200048070ff */
[----:B------:R-:W-:Y:S02]  /*7b30*/  HADD2.F32 R13, -RZ, R3.H0_H0 ;  /* 0x20000003ff0d7230 */ /* 0x000fe40000004100 */
[----:B------:R-:W-:Y:S01]  /*7b40*/  FMUL.FTZ R28, R7, R20 ;  /* 0x00000014071c7220 */ /* 0x000fe20000410000 */
[----:B------:R-:W-:-:S02]  /*7b50*/  HADD2.F32 R3, -RZ, R5.H0_H0 ;  /* 0x20000005ff037230 */ /* 0x000fc40000004100 */
[-C--:B------:R-:W-:Y:S01]  /*7b60*/  FMUL.FTZ R7, R7, R14.reuse ;  /* 0x0000000e07077220 */ /* 0x080fe20000410000 */
[----:B------:R-:W-:Y:S02]  /*7b70*/  HADD2.F32 R5, -RZ, R5.H1_H1 ;  /* 0x30000005ff057230 */ /* 0x000fe40000004100 */
[-C--:B------:R-:W-:Y:S01]  /*7b80*/  FMUL.FTZ R4, R4, R13.reuse ;  /* 0x0000000d04047220 */ /* 0x080fe20000410000 */
[----:B------:R-:W-:Y:S02]  /*7b90*/  FFMA.FTZ R26, R3, R13, -R26 ;  /* 0x0000000d031a7223 */ /* 0x000fe4000001081a */
[C---:B------:R-:W-:Y:S01]  /*7ba0*/  FFMA.FTZ R13, R5.reuse, R14, -R28 ;  /* 0x0000000e050d7223 */ /* 0x040fe2000001081c */
[----:B------:R-:W-:Y:S01]  /*7bb0*/  FFMA.FTZ R20, R5, R20, R7 ;  /* 0x0000001405147223 */ /* 0x000fe20000010007 */
        /* <DEDUP_REMOVED lines=13> */
.L_x_11122:
[----:B------:R-:W-:Y:S05]  /*7c90*/  BSYNC B0 ;  /* 0x0000000000007941 */ /* 0x000fea0003800000 */
.L_x_11115:
        /* <DEDUP_REMOVED lines=8> */
.L_x_11112:
[----:B---34-:R-:W3:Y:S02]  /*7d20*/  LDL R0, [R1+0x8] ;  /* 0x0000080001007983 */ /* 0x018ee40000100800 */
[----:B---3--:R-:W-:-:S13]  /*7d30*/  ISETP.NE.AND P0, PT, R0, 0x3, PT ;  /* 0x000000030000780c */ /* 0x008fda0003f05270 */
[----:B------:R-:W-:Y:S05]  /*7d40*/  @!P0 BRA `(.L_x_11130) ;  /* 0x0000000000048947 */ /* 0x000fea0003800000 */
[----:B------:R-:W-:Y:S01]  /*7d50*/  BPT.TRAP 0x1 ;  /* 0x000000040000795c */ /* 0x000fe20000300000 */
.L_x_11130:
[----:B------:R-:W3:Y:S04]  /*7d60*/  LDL R0, [R1+0x4] ;  /* 0x0000040001007983 */ /* 0x000ee80000100800 */
[----:B01----:R-:W4:Y:S01]  /*7d70*/  LDL R3, [R1+0xc] ;  /* 0x00000c0001037983 */ /* 0x003f220000100800 */
[----:B---3--:R-:W-:Y:S01]  /*7d80*/  IMAD R0, R0, 0x8, R16 ;  /* 0x0000000800007824 */ /* 0x008fe200078e0210 */
[----:B----45:R-:W-:-:S04]  /*7d90*/  SHF.L.U32 R7, R3, 0x1f, RZ ;  /* 0x0000001f03077819 */ /* 0x030fc800000006ff */
[----:B------:R0:W1:Y:S01]  /*7da0*/  SYNCS.PHASECHK.TRANS64.TRYWAIT P1, [R0+URZ+0x13230], R7 ;  /* 0x01323007000075a7 */ /* 0x000062000802017f */
[----:B------:R-:W-:Y:S05]  /*7db0*/  @!P0 BRA `(.L_x_11131) ;  /* 0x0000000000048947 */ /* 0x000fea0003800000 */
[----:B------:R-:W-:Y:S01]  /*7dc0*/  BPT.TRAP 0x1 ;  /* 0x000000040000795c */ /* 0x000fe20000300000 */
.L_x_11131:
[----:B------:R-:W-:Y:S01]  /*7dd0*/  VIADD R3, R16, 0xe000 ;  /* 0x0000e00010037836 */ /* 0x000fe20000000000 */
[----:B------:R-:W-:Y:S01]  /*7de0*/  LOP3.LUT R4, R31, 0x10000, RZ, 0xfc, !PT ;  /* 0x000100001f047812 */ /* 0x000fe200078efcff */
[----:B------:R-:W-:-:S03]  /*7df0*/  IMAD.MOV.U32 R5, RZ, RZ, -0x7fffffe0 ;  /* 0x80000020ff057424 */ /* 0x000fc600078e00ff */
[----:B------:R-:W-:-:S04]  /*7e00*/  SHF.R.U32.HI R3, RZ, 0x4, R3 ;  /* 0x00000004ff037819 */ /* 0x000fc80000011603 */
[----:B------:R-:W-:-:S04]  /*7e10*/  LOP3.LUT R3, R3, 0x3fff, RZ, 0xc0, !PT ;  /* 0x00003fff03037812 */ /* 0x000fc800078ec0ff */
[----:B------:R-:W-:-:S05]  /*7e20*/  LOP3.LUT R3, R3, 0x10000, RZ, 0xfc, !PT ;  /* 0x0001000003037812 */ /* 0x000fca00078efcff */
[----:B------:R3:W-:Y:S01]  /*7e30*/  STL [R1+0x10], R3 ;  /* 0x0000100301007387 */ /* 0x0007e20000100800 */
[----:B-1----:R-:W-:Y:S05]  /*7e40*/  @P1 BRA `(.L_x_11132) ;  /* 0x0000000000081947 */ /* 0x002fea0003800000 */
[----:B------:R-:W1:Y:S02]  /*7e50*/  SYNCS.PHASECHK.TRANS64.TRYWAIT P1, [R0+URZ+0x13230], R7 ;  /* 0x01323007000075a7 */ /* 0x000e64000802017f */
[----:B-1----:R-:W-:Y:S05]  /*7e60*/  @!P1 BRA `(.L_x_11133) ;  /* 0x000000e800c09947 */ /* 0x002fea0003800000 */
.L_x_11132:
[----:B---3--:R-:W3:Y:S04]  /*7e70*/  LDL R3, [R1+0x10] ;  /* 0x0000100001037983 */ /* 0x008ee80000100800 */
[----:B------:R-:W3:Y:S01]  /*7e80*/  LDL R108, [R1+0x4] ;  /* 0x00000400016c7983 */ /* 0x000ee20000100800 */
[----:B------:R-:W-:Y:S01]  /*7e90*/  IMAD.MOV.U32 R9, RZ, RZ, -0x7fffffe0 ;  /* 0x80000020ff097424 */ /* 0x000fe200078e00ff */
[----:B------:R-:W-:Y:S05]  /*7ea0*/  WARPSYNC.ALL ;  /* 0x0000000000007948 */ /* 0x000fea0003800000 */
[----:B------:R-:W-:Y:S01]  /*7eb0*/  R2UR UR4, R4 ;  /* 0x00000000040472ca */ /* 0x000fe200000e0000 */
[----:B------:R-:W4:Y:S01]  /*7ec0*/  LDL R107, [R1+0x70] ;  /* 0x00007000016b7983 */ /* 0x000f220000100800 */
[----:B------:R-:W-:-:S02]  /*7ed0*/  R2UR UR5, R5 ;  /* 0x00000000050572ca */ /* 0x000fc400000e0000 */
[----:B------:R-:W-:Y:S01]  /*7ee0*/  R2UR UR7, R9 ;  /* 0x00000000090772ca */ /* 0x000fe200000e0000 */
[----:B------:R-:W-:Y:S01]  /*7ef0*/  WARPGROUP.ARRIVE ;  /* 0x00000000000079c5 */ /* 0x000fe20000000000 */
[----:B01----:R-:W-:Y:S01]  /*7f00*/  IMAD.MOV.U32 R7, RZ, RZ, -0x7fffffe0 ;  /* 0x80000020ff077424 */ /* 0x003fe200078e00ff */
[----:B------:R-:W-:Y:S01]  /*7f10*/  P2R R106, PR, RZ, 0x1 ;  /* 0x00000001ff6a7803 */ /* 0x000fe20000000000 */
[----:B------:R-:W-:Y:S01]  /*7f20*/  IMAD.MOV.U32 R11, RZ, RZ, -0x7fffffe0 ;  /* 0x80000020ff0b7424 */ /* 0x000fe200078e00ff */
[C---:B------:R-:W-:Y:S02]  /*7f30*/  R2UR UR8, R4.reuse ;  /* 0x00000000040872ca */ /* 0x040fe400000e0000 */
[----:B------:R-:W-:Y:S02]  /*7f40*/  R2UR UR9, R5 ;  /* 0x00000000050972ca */ /* 0x000fe400000e0000 */
[----:B------:R-:W-:Y:S02]  /*7f50*/  R2UR UR11, R11 ;  /* 0x000000000b0b72ca */ /* 0x000fe400000e0000 */
[----:B------:R-:W-:-:S02]  /*7f60*/  R2UR UR12, R4 ;  /* 0x00000000040c72ca */ /* 0x000fc400000e0000 */
[----:B------:R-:W-:Y:S01]  /*7f70*/  R2UR UR13, R5 ;  /* 0x00000000050d72ca */ /* 0x000fe200000e0000 */
[----:B------:R-:W-:Y:S01]  /*7f80*/  IMAD.MOV.U32 R11, RZ, RZ, -0x7fffffe0 ;  /* 0x80000020ff0b7424 */ /* 0x000fe200078e00ff */
        /* <DEDUP_REMOVED lines=17> */
[----:B------:R-:W-:Y:S01]  /*80a0*/  VIADD R6, R8, 0x180 ;  /* 0x0000018008067836 */ /* 0x000fe20000000000 */
[----:B------:R-:W-:-:S04]  /*80b0*/  MOV R7, 0x80000020 ;  /* 0x8000002000077802 */ /* 0x000fc80000000f00 */
[----:B------:R-:W-:Y:S02]  /*80c0*/  R2UR UR14, R6 ;  /* 0x00000000060e72ca */ /* 0x000fe400000e0000 */
[----:B------:R-:W-:Y:S01]  /*80d0*/  R2UR UR15, R7 ;  /* 0x00000000070f72ca */ /* 0x000fe200000e0000 */
[----:B------:R-:W-:Y:S02]  /*80e0*/  WARPGROUP.DEPBAR.LE gsb0, 0x0 ;  /* 0x00008000000079c5 */ /* 0x000fe40000010000 */
[----:B------:R-:W-:-:S10]  /*80f0*/  WARPGROUP.ARRIVE ;  /* 0x00000000000079c5 */ /* 0x000fd40000000000 */
[----:B------:R-:W-:Y:S01]  /*8100*/  QGMMA.64x32x32.F32.E4M3.E4M3 R40, gdesc[UR12], RZ, !UPT, gsb0 ;  /* 0x006000000c2879f3 */ /* 0x000fe2000c0008ff */
[----:B------:R-:W-:Y:S01]  /*8110*/  VIADD R10, R8, 0x200 ;  /* 0x00000200080a7836 */ /* 0x000fe20000000000 */
[----:B------:R-:W-:Y:S02]  /*8120*/  R2UR UR19, R11 ;  /* 0x000000000b1372ca */ /* 0x000fe400000e0000 */
[----:B------:R-:W-:Y:S02]  /*8130*/  R2UR UR17, R5 ;  /* 0x00000000051172ca */ /* 0x000fe400000e0000 */
[----:B------:R-:W-:Y:S01]  /*8140*/  R2UR UR18, R10 ;  /* 0x000000000a1272ca */ /* 0x000fe200000e0000 */
[----:B------:R-:W-:Y:S02]  /*8150*/  WARPGROUP.DEPBAR.LE gsb0, 0x0 ;  /* 0x00008000000079c5 */ /* 0x000fe40000010000 */
[----:B------:R-:W-:-:S10]  /*8160*/  WARPGROUP.ARRIVE ;  /* 0x00000000000079c5 */ /* 0x000fd40000000000 */
[----:B------:R-:W-:Y:S01]  /*8170*/  QGMMA.64x32x32.F32.E4M3.E4M3 R24, gdesc[UR16], RZ, !UPT, gsb0 ;  /* 0x00600000101879f3 */ /* 0x000fe2000c0008ff */
[----:B------:R-:W-:Y:S02]  /*8180*/  VIADD R12, R8, 0x2 ;  /* 0x00000002080c7836 */ /* 0x000fe40000000000 */
[----:B------:R-:W-:Y:S02]  /*8190*/  VIADD R6, R4, 0x2 ;  /* 0x0000000204067836 */ /* 0x000fe40000000000 */
[----:B------:R-:W-:Y:S02]  /*81a0*/  IMAD.MOV.U32 R13, RZ, RZ, -0x7fffffe0 ;  /* 0x80000020ff0d7424 */ /* 0x000fe400078e00ff */
[----:B------:R-:W-:Y:S01]  /*81b0*/  IMAD.MOV.U32 R7, RZ, RZ, -0x7fffffe0 ;  /* 0x80000020ff077424 */ /* 0x000fe200078e00ff */
[----:B------:R-:W-:Y:S02]  /*81c0*/  R2UR UR22, R12 ;  /* 0x000000000c1672ca */ /* 0x000fe400000e0000 */
[----:B------:R-:W-:-:S02]  /*81d0*/  R2UR UR23, R13 ;  /* 0x000000000d1772ca */ /* 0x000fc400000e0000 */
[----:B------:R-:W-:Y:S02]  /*81e0*/  R2UR UR20, R6 ;  /* 0x00000000061472ca */ /* 0x000fe400000e0000 */
[----:B------:R-:W-:Y:S01]  /*81f0*/  R2UR UR21, R7 ;  /* 0x00000000071572ca */ /* 0x000fe200000e0000 */
[----:B------:R-:W-:Y:S02]  /*8200*/  WARPGROUP.DEPBAR.LE gsb0, 0x0 ;  /* 0x00008000000079c5 */ /* 0x000fe40000010000 */
[----:B------:R-:W-:-:S10]  /*8210*/  WARPGROUP.ARRIVE ;  /* 0x00000000000079c5 */ /* 0x000fd40000000000 */
[----:B------:R-:W-:Y:S01]  /*8220*/  QGMMA.64x32x32.F32.E4M3.E4M3 R88, gdesc[UR20], R88, gsb0 ;  /* 0x00600000145879f3 */ /* 0x000fe20008000858 */
[----:B------:R-:W-:Y:S02]  /*8230*/  VIADD R10, R8, 0x82 ;  /* 0x00000082080a7836 */ /* 0x000fe40000000000 */
[----:B------:R-:W-:Y:S01]  /*8240*/  IMAD.MOV.U32 R11, RZ, RZ, -0x7fffffe0 ;  /* 0x80000020ff0b7424 */ /* 0x000fe200078e00ff */
[----:B------:R-:W-:Y:S02]  /*8250*/  R2UR UR4, R6 ;  /* 0x00000000060472ca */ /* 0x000fe400000e0000 */
[----:B------:R-:W-:Y:S02]  /*8260*/  R2UR UR6, R10 ;  /* 0x000000000a0672ca */ /* 0x000fe400000e0000 */
[----:B------:R-:W-:Y:S02]  /*8270*/  R2UR UR7, R11 ;  /* 0x000000000b0772ca */ /* 0x000fe400000e0000 */
[----:B------:R-:W-:Y:S01]  /*8280*/  R2UR UR5, R7 ;  /* 0x00000000070572ca */ /* 0x000fe200000e0000 */
[----:B------:R-:W-:-:S02]  /*8290*/  WARPGROUP.DEPBAR.LE gsb0, 0x0 ;  /* 0x00008000000079c5 */ /* 0x000fc40000010000 */
[----:B------:R-:W-:-:S10]  /*82a0*/  WARPGROUP.ARRIVE ;  /* 0x00000000000079c5 */ /* 0x000fd40000000000 */
[----:B------:R-:W-:Y:S01]  /*82b0*/  QGMMA.64x32x32.F32.E4M3.E4M3 R72, gdesc[UR4], R72, gsb0 ;  /* 0x00600000044879f3 */ /* 0x000fe20008000848 */
[----:B------:R-:W-:Y:S01]  /*82c0*/  IMAD.MOV.U32 R11, RZ, RZ, -0x7fffffe0 ;  /* 0x80000020ff0b7424 */ /* 0x000fe200078e00ff */
        /* <DEDUP_REMOVED lines=14> */
[C---:B------:R-:W-:Y:S01]  /*83b0*/  FMUL.FTZ R3, R2.reuse, R88 ;  /* 0x0000005802037220 */ /* 0x040fe20000410000 */
[----:B------:R-:W-:Y:S01]  /*83c0*/  FMUL.FTZ R12, R2, R89 ;  /* 0x00000059020c7220 */ /* 0x000fe20000410000 */
[----:B------:R-:W-:-:S02]  /*83d0*/  WARPGROUP.DEPBAR.LE gsb0, 0x0 ;  /* 0x00008000000079c5 */ /* 0x000fc40000010000 */
[----:B------:R-:W-:-:S08]  /*83e0*/  WARPGROUP.ARRIVE ;  /* 0x00000000000079c5 */ /* 0x000fd00000000000 */
[----:B------:R-:W-:Y:S01]  /*83f0*/  QGMMA.64x32x32.F32.E4M3.E4M3 R40, gdesc[UR4], R40, gsb0 ;  /* 0x00600000042879f3 */ /* 0x000fe20008000828 */
[C---:B------:R-:W-:Y:S01]  /*8400*/  FMUL.FTZ R20, R2.reuse, R93 ;  /* 0x0000005d02147220 */ /* 0x040fe20000410000 */
[C---:B------:R-:W-:Y:S01]  /*8410*/  FMUL.FTZ R15, R2.reuse, R92 ;  /* 0x0000005c020f7220 */ /* 0x040fe20000410000 */
[----:B------:R-:W0:Y:S01]  /*8420*/  MUFU.TANH R3, R3 ;  /* 0x0000000300037308 */ /* 0x000e220000002400 */
[C---:B------:R-:W-:Y:S01]  /*8430*/  FMUL.FTZ R10, R2.reuse, R58 ;  /* 0x0000003a020a7220 */ /* 0x040fe20000410000 */
[C---:B------:R-:W-:Y:S01]  /*8440*/  FMUL.FTZ R58, R2.reuse, R60 ;  /* 0x0000003c023a7220 */ /* 0x040fe20000410000 */
[C---:B------:R-:W-:Y:S01]  /*8450*/  FMUL.FTZ R60, R2.reuse, R62 ;  /* 0x0000003e023c7220 */ /* 0x040fe20000410000 */
[----:B------:R-:W-:-:S04]  /*8460*/  FMUL.FTZ R62, R2, R64 ;  /* 0x00000040023e7220 */ /* 0x000fc80000410000 */
[----:B------:R-:W1:Y:S01]  /*8470*/  MUFU.TANH R12, R12 ;  /* 0x0000000c000c7308 */ /* 0x000e620000002400 */
[----:B----4-:R-:W-:Y:S02]  /*8480*/  IMAD.IADD R9, R107, 0x1, R105 ;  /* 0x000000016b097824 */ /* 0x010fe400078e0269 */
[C---:B------:R-:W-:Y:S01]  /*8490*/  FMUL.FTZ R64, R2.reuse, R66 ;  /* 0x0000004202407220 */ /* 0x040fe20000410000 */
[C---:B------:R-:W-:Y:S01]  /*84a0*/  FMUL.FTZ R89, R2.reuse, R96 ;  /* 0x0000006002597220 */ /* 0x040fe20000410000 */
[----:B------:R-:W-:-:S03]  /*84b0*/  FMUL.FTZ R66, R2, R68 ;  /* 0x0000004402427220 */ /* 0x000fc60000410000 */
[----:B------:R-:W3:Y:S01]  /*84c0*/  MUFU.TANH R20, R20 ;  /* 0x0000001400147308 */ /* 0x000ee20000002400 */
[----:B------:R-:W-:Y:S01]  /*84d0*/  FMUL.FTZ R68, R2, R70 ;  /* 0x0000004602447220 */ /* 0x000fe20000410000 */
[----:B------:R-:W-:Y:S02]  /*84e0*/  IMAD R70, R104, -0xa0, R9 ;  /* 0xffffff6068467824 */ /* 0x000fe400078e0209 */
[----:B------:R-:W-:-:S04]  /*84f0*/  FMUL.FTZ R13, R2, R90 ;  /* 0x0000005a020d7220 */ /* 0x000fc80000410000 */
[----:B------:R-:W4:Y:S01]  /*8500*/  MUFU.TANH R15, R15 ;  /* 0x0000000f000f7308 */ /* 0x000f220000002400 */
[C---:B------:R-:W-:Y:S01]  /*8510*/  FMUL.FTZ R90, R2.reuse, R97 ;  /* 0x00000061025a7220 */ /* 0x040fe20000410000 */
[C---:B------:R-:W-:Y:S01]  /*8520*/  FMUL.FTZ R11, R2.reuse, R59 ;  /* 0x0000003b020b7220 */ /* 0x040fe20000410000 */
[C---:B------:R-:W-:Y:S01]  /*8530*/  FMUL.FTZ R59, R2.reuse, R61 ;  /* 0x0000003d023b7220 */ /* 0x040fe20000410000 */
[C---:B------:R-:W-:Y:S01]  /*8540*/  FMUL.FTZ R61, R2.reuse, R63 ;  /* 0x0000003f023d7220 */ /* 0x040fe20000410000 */
[C---:B--2---:R-:W-:Y:S01]  /*8550*/  FMUL.FTZ R14, R2.reuse, R91 ;  /* 0x0000005b020e7220 */ /* 0x044fe20000410000 */
[----:B------:R-:W-:Y:S01]  /*8560*/  FMUL.FTZ R63, R2, R65 ;  /* 0x00000041023f7220 */ /* 0x000fe20000410000 */
[C---:B------:R-:W-:Y:S01]  /*8570*/  ISETP.GT.AND P4, PT, R70.reuse, RZ, PT ;  /* 0x000000ff4600720c */ /* 0x040fe20003f84270 */
[----:B------:R-:W2:Y:S01]  /*8580*/  MUFU.TANH R89, R89 ;  /* 0x0000005900597308 */ /* 0x000ea20000002400 */
[----:B------:R-:W-:Y:S01]  /*8590*/  ISETP.GT.AND P3, PT, R70, 0x1, PT ;  /* 0x000000014600780c */ /* 0x000fe20003f64270 */
[C---:B------:R-:W-:Y:S01]  /*85a0*/  FMUL.FTZ R93, R2.reuse, R100 ;  /* 0x00000064025d7220 */ /* 0x040fe20000410000 */
[----:B------:R-:W-:Y:S01]  /*85b0*/  FMUL.FTZ R65, R2, R67 ;  /* 0x0000004302417220 */ /* 0x000fe20000410000 */
[----:B------:R-:W-:-:S02]  /*85c0*/  VIADD R8, R8, 0x202 ;  /* 0x0000020208087836 */ /* 0x000fc40000000000 */
[----:B------:R-:W-:Y:S01]  /*85d0*/  FMUL.FTZ R67, R2, R69 ;  /* 0x0000004502437220 */ /* 0x000fe20000410000 */
[----:B------:R-:W-:Y:S01]  /*85e0*/  ISETP.GT.AND P2, PT, R70, 0x9, PT ;  /* 0x000000094600780c */ /* 0x000fe20003f44270 */
[C---:B------:R-:W-:Y:S01]  /*85f0*/  FMUL.FTZ R69, R2.reuse, R71 ;  /* 0x0000004702457220 */ /* 0x040fe20000410000 */
[----:B------:R-:W5:Y:S01]  /*8600*/  MUFU.TANH R13, R13 ;  /* 0x0000000d000d7308 */ /* 0x000f620000002400 */
[----:B------:R-:W-:Y:S01]  /*8610*/  FMUL.FTZ R21, R2, R94 ;  /* 0x0000005e02157220 */ /* 0x000fe20000410000 */
[----:B------:R-:W-:Y:S01]  /*8620*/  ISETP.GT.AND P1, PT, R70, 0x8, PT ;  /* 0x000000084600780c */ /* 0x000fe20003f24270 */
[----:B------:R-:W-:Y:S01]  /*8630*/  FMUL.FTZ R94, R2, R101 ;  /* 0x00000065025e7220 */ /* 0x000fe20000410000 */
[----:B0-----:R-:W-:Y:S02]  /*8640*/  FSEL R3, R3, -INF , P4 ;  /* 0xff80000003037808 */ /* 0x001fe40002000000 */
[----:B-1----:R-:W-:Y:S02]  /*8650*/  FSEL R12, R12, -INF , P3 ;  /* 0xff8000000c0c7808 */ /* 0x002fe40001800000 */
[----:B------:R-:W0:Y:S01]  /*8660*/  MUFU.TANH R90, R90 ;  /* 0x0000005a005a7308 */ /* 0x000e220000002400 */
[----:B------:R-:W-:Y:S01]  /*8670*/  R2UR UR6, R8 ;  /* 0x00000000080672ca */ /* 0x000fe200000e0000 */
[----:B------:R-:W-:Y:S01]  /*8680*/  FMUL.FTZ R88, R2, R95 ;  /* 0x0000005f02587220 */ /* 0x000fe20000410000 */
[----:B------:R-:W-:-:S02]  /*8690*/  WARPGROUP.DEPBAR.LE gsb0, 0x0 ;  /* 0x00008000000079c5 */ /* 0x000fc40000010000 */
[C---:B------:R-:W-:Y:S01]  /*86a0*/  FMUL.FTZ R45, R2.reuse, R45 ;  /* 0x0000002d022d7220 */ /* 0x040fe20000410000 */
[C---:B------:R-:W-:Y:S01]  /*86b0*/  FMUL.FTZ R48, R2.reuse, R48 ;  /* 0x0000003002307220 */ /* 0x040fe20000410000 */
[C---:B------:R-:W-:Y:S01]  /*86c0*/  FMUL.FTZ R71, R2.reuse, R46 ;  /* 0x0000002e02477220 */ /* 0x040fe20000410000 */
[----:B------:R-:W-:Y:S01]  /*86d0*/  FMUL.FTZ R46, R2, R47 ;  /* 0x0000002f022e7220 */ /* 0x000fe20000410000 */
[----:B------:R-:W1:Y:S01]  /*86e0*/  MUFU.TANH R14, R14 ;  /* 0x0000000e000e7308 */ /* 0x000e620000002400 */
[----:B---3--:R-:W-:Y:S01]  /*86f0*/  FSEL R47, R20, -INF , P2 ;  /* 0xff800000142f7808 */ /* 0x008fe20001000000 */
[C---:B------:R-:W-:Y:S01]  /*8700*/  FMUL.FTZ R72, R2.reuse, R72 ;  /* 0x0000004802487220 */ /* 0x040fe20000410000 */
[----:B------:R-:W-:-:S05]  /*8710*/  FMUL.FTZ R91, R2, R98 ;  /* 0x00000062025b7220 */ /* 0x000fca0000410000 */
[----:B------:R-:W3:Y:S01]  /*8720*/  MUFU.TANH R93, R93 ;  /* 0x0000005d005d7308 */ /* 0x000ee20000002400 */
[----:B------:R-:W-:Y:S01]  /*8730*/  ISETP.GT.AND P6, PT, R70, 0x10, PT ;  /* 0x000000104600780c */ /* 0x000fe20003fc4270 */
[----:B------:R-:W-:-:S06]  /*8740*/  FMUL.FTZ R73, R2, R73 ;  /* 0x0000004902497220 */ /* 0x000fcc0000410000 */
[----:B------:R4:W-:Y:S08]  /*8750*/  MUFU.TANH R8, R45 ;  /* 0x0000002d00087308 */ /* 0x0009f00000002400 */
[----:B------:R2:W-:Y:S01]  /*8760*/  MUFU.TANH R20, R48 ;  /* 0x0000003000147308 */ /* 0x0005e20000002400 */
[----:B----4-:R-:W-:Y:S02]  /*8770*/  FSEL R45, R15, -INF , P1 ;  /* 0xff8000000f2d7808 */ /* 0x010fe40000800000 */
[----:B--2---:R-:W-:-:S05]  /*8780*/  FMNMX.FTZ R48, R3, R12, !PT ;  /* 0x0000000c03307209 */ /* 0x004fca0007810000 */
[----:B------:R-:W2:Y:S01]  /*8790*/  MUFU.TANH R21, R21 ;  /* 0x0000001500157308 */ /* 0x000ea20000002400 */
[----:B------:R-:W-:-:S07]  /*87a0*/  FMNMX.FTZ R48, R45, R48, !PT ;  /* 0x000000302d307209 */ /* 0x000fce0007810000 */
[----:B------:R-:W4:Y:S01]  /*87b0*/  MUFU.TANH R94, R94 ;  /* 0x0000005e005e7308 */ /* 0x000f220000002400 */
[----:B------:R-:W-:Y:S01]  /*87c0*/  FMUL.FTZ R92, R2, R99 ;  /* 0x00000063025c7220 */ /* 0x000fe20000410000 */
[----:B------:R-:W-:Y:S01]  /*87d0*/  ISETP.GT.AND P5, PT, R70, 0x11, PT ;  /* 0x000000114600780c */ /* 0x000fe20003fa4270 */
[C---:B------:R-:W-:Y:S01]  /*87e0*/  FMUL.FTZ R76, R2.reuse, R76 ;  /* 0x0000004c024c7220 */ /* 0x040fe20000410000 */
[----:B------:R-:W-:Y:S02]  /*87f0*/  FSEL R89, R89, -INF , P6 ;  /* 0xff80000059597808 */ /* 0x000fe40003000000 */
[----:B------:R-:W-:Y:S02]  /*8800*/  FMNMX.FTZ R48, R47, R48, !PT ;  /* 0x000000302f307209 */ /* 0x000fe40007810000 */
[----:B------:R-:W4:Y:S01]  /*8810*/  MUFU.TANH R88, R88 ;  /* 0x0000005800587308 */ /* 0x000f220000002400 */
[----:B------:R-:W-:Y:S01]  /*8820*/  IMAD.MOV.U32 R9, RZ, RZ, -0x7fffffe0 ;  /* 0x80000020ff097424 */ /* 0x000fe200078e00ff */
[----:B-----5:R-:W-:Y:S01]  /*8830*/  FSEL R13, R13, -INF , P4 ;  /* 0xff8000000d0d7808 */ /* 0x020fe20002000000 */
[----:B------:R-:W-:-:S05]  /*8840*/  FMUL.FTZ R95, R2, R102 ;  /* 0x00000066025f7220 */ /* 0x000fca0000410000 */
[----:B------:R-:W5:Y:S01]  /*8850*/  MUFU.TANH R72, R72 ;  /* 0x0000004800487308 */ /* 0x000f620000002400 */
[----:B------:R-:W-:Y:S01]  /*8860*/  ISETP.GT.AND P4, PT, R70, 0x18, PT ;  /* 0x000000184600780c */ /* 0x000fe20003f84270 */
[----:B------:R-:W-:Y:S01]  /*8870*/  FMUL.FTZ R77, R2, R77 ;  /* 0x0000004d024d7220 */ /* 0x000fe20000410000 */
[----:B0-----:R-:W-:Y:S02]  /*8880*/  FSEL R97, R90, -INF , P5 ;  /* 0xff8000005a617808 */ /* 0x001fe40002800000 */
[----:B------:R-:W-:-:S03]  /*8890*/  FMNMX.FTZ R48, R89, R48, !PT ;  /* 0x0000003059307209 */ /* 0x000fc60007810000 */
[----:B------:R-:W0:Y:S01]  /*88a0*/  MUFU.TANH R91, R91 ;  /* 0x0000005b005b7308 */ /* 0x000e220000002400 */
[----:B-1----:R-:W-:Y:S01]  /*88b0*/  FSEL R14, R14, -INF , P3 ;  /* 0xff8000000e0e7808 */ /* 0x002fe20001800000 */
[----:B------:R-:W-:Y:S01]  /*88c0*/  FMUL.FTZ R96, R2, R103 ;  /* 0x0000006702607220 */ /* 0x000fe20000410000 */
[----:B------:R-:W-:-:S05]  /*88d0*/  R2UR UR7, R9 ;  /* 0x00000000090772ca */ /* 0x000fca00000e0000 */
[----:B------:R-:W1:Y:S01]  /*88e0*/  MUFU.TANH R73, R73 ;  /* 0x0000004900497308 */ /* 0x000e620000002400 */
[----:B------:R-:W-:Y:S01]  /*88f0*/  ISETP.GT.AND P3, PT, R70, 0x19, PT ;  /* 0x000000194600780c */ /* 0x000fe20003f64270 */
[----:B------:R-:W-:Y:S01]  /*8900*/  FMUL.FTZ R80, R2, R80 ;  /* 0x0000005002507220 */ /* 0x000fe20000410000 */
[----:B------:R-:W-:Y:S02]  /*8910*/  R2UR UR4, R6 ;  /* 0x00000000060472ca */ /* 0x000fe400000e0000 */
[----:B------:R-:W-:-:S03]  /*8920*/  R2UR UR5, R7 ;  /* 0x00000000070572ca */ /* 0x000fc600000e0000 */
[----:B------:R-:W-:Y:S01]  /*8930*/  MUFU.TANH R92, R92 ;  /* 0x0000005c005c7308 */ /* 0x000fe20000002400 */
[----:B---3--:R-:W-:Y:S02]  /*8940*/  FSEL R99, R93, -INF , P4 ;  /* 0xff8000005d637808 */ /* 0x008fe40002000000 */
[----:B------:R-:W-:-:S05]  /*8950*/  FMNMX.FTZ R48, R97, R48, !PT ;  /* 0x0000003061307209 */ /* 0x000fca0007810000 */
[----:B------:R-:W3:Y:S01]  /*8960*/  MUFU.TANH R76, R76 ;  /* 0x0000004c004c7308 */ /* 0x000ee20000002400 */
[----:B--2---:R-:W-:Y:S01]  /*8970*/  FSEL R21, R21, -INF , P1 ;  /* 0xff80000015157808 */ /* 0x004fe20000800000 */
[----:B------:R-:W-:Y:S01]  /*8980*/  FMUL.FTZ R74, R2, R74 ;  /* 0x0000004a024a7220 */ /* 0x000fe20000410000 */
[----:B------:R-:W-:Y:S01]  /*8990*/  ISETP.GT.AND P1, PT, R70, 0x20, PT ;  /* 0x000000204600780c */ /* 0x000fe20003f24270 */
[----:B------:R-:W-:Y:S01]  /*89a0*/  FMUL.FTZ R81, R2, R81 ;  /* 0x0000005102517220 */ /* 0x000fe20000410000 */
[----:B----4-:R-:W-:-:S03]  /*89b0*/  FSEL R101, R94, -INF , P3 ;  /* 0xff8000005e657808 */ /* 0x010fc60001800000 */
[----:B------:R-:W2:Y:S01]  /*89c0*/  MUFU.TANH R95, R95 ;  /* 0x0000005f005f7308 */ /* 0x000ea20000002400 */
[----:B------:R-:W-:Y:S01]  /*89d0*/  FMNMX.FTZ R48, R99, R48, !PT ;  /* 0x0000003063307209 */ /* 0x000fe20007810000 */
[----:B------:R-:W-:Y:S01]  /*89e0*/  WARPGROUP.ARRIVE ;  /* 0x00000000000079c5 */ /* 0x000fe20000000000 */
[----:B------:R-:W-:-:S05]  /*89f0*/  FSEL R15, R88, -INF , P2 ;  /* 0xff800000580f7808 */ /* 0x000fca0001000000 */
[----:B------:R-:W4:Y:S01]  /*8a00*/  MUFU.TANH R77, R77 ;  /* 0x0000004d004d7308 */ /* 0x000f220000002400 */
[----:B------:R-:W-:Y:S01]  /*8a10*/  FMUL.FTZ R75, R2, R75 ;  /* 0x0000004b024b7220 */ /* 0x000fe20000410000 */
[----:B------:R-:W-:Y:S01]  /*8a20*/  ISETP.GT.AND P2, PT, R70, 0x21, PT ;  /* 0x000000214600780c */ /* 0x000fe20003f44270 */
[----:B------:R-:W-:Y:S01]  /*8a30*/  FMUL.FTZ R84, R2, R84 ;  /* 0x0000005402547220 */ /* 0x000fe20000410000 */
[----:B-----5:R-:W-:Y:S01]  /*8a40*/  FSEL R107, R72, -INF , P1 ;  /* 0xff800000486b7808 */ /* 0x020fe20000800000 */
[C---:B------:R-:W-:Y:S01]  /*8a50*/  FMUL.FTZ R78, R2.reuse, R78 ;  /* 0x0000004e024e7220 */ /* 0x040fe20000410000 */
[----:B------:R-:W-:Y:S01]  /*8a60*/  FMNMX.FTZ R48, R101, R48, !PT ;  /* 0x0000003065307209 */ /* 0x000fe20007810000 */
[----:B------:R-:W-:Y:S01]  /*8a70*/  FMUL.FTZ R85, R2, R85 ;  /* 0x0000005502557220 */ /* 0x000fe20000410000 */
[----:B------:R-:W5:Y:S01]  /*8a80*/  MUFU.TANH R96, R96 ;  /* 0x0000006000607308 */ /* 0x000f620000002400 */
[----:B0-----:R-:W-:Y:S01]  /*8a90*/  FSEL R91, R91, -INF , P6 ;  /* 0xff8000005b5b7808 */ /* 0x001fe20003000000 */
[----:B------:R-:W-:Y:S01]  /*8aa0*/  QGMMA.64x32x32.F32.E4M3.E4M3 R24, gdesc[UR4], R24, gsb0 ;  /* 0x00600000041879f3 */ /* 0x000fe20008000818 */
[----:B------:R-:W-:Y:S01]  /*8ab0*/  ISETP.GT.AND P6, PT, R70, 0x28, PT ;  /* 0x000000284600780c */ /* 0x000fe20003fc4270 */
[----:B------:R-:W-:-:S04]  /*8ac0*/  FMUL.FTZ R79, R2, R79 ;  /* 0x0000004f024f7220 */ /* 0x000fc80000410000 */
[----:B------:R-:W0:Y:S01]  /*8ad0*/  MUFU.TANH R80, R80 ;  /* 0x0000005000507308 */ /* 0x000e220000002400 */
[----:B-1----:R-:W-:Y:S01]  /*8ae0*/  FSEL R109, R73, -INF , P2 ;  /* 0xff800000496d7808 */ /* 0x002fe20001000000 */
[C---:B------:R-:W-:Y:S01]  /*8af0*/  FMUL.FTZ R56, R2.reuse, R56 ;  /* 0x0000003802387220 */ /* 0x040fe20000410000 */
[----:B------:R-:W-:Y:S01]  /*8b00*/  FMNMX.FTZ R48, R107, R48, !PT ;  /* 0x000000306b307209 */ /* 0x000fe20007810000 */
[----:B------:R-:W-:-:S04]  /*8b10*/  FMUL.FTZ R82, R2, R82 ;  /* 0x0000005202527220 */ /* 0x000fc80000410000 */
[----:B------:R-:W1:Y:S01]  /*8b20*/  MUFU.TANH R74, R74 ;  /* 0x0000004a004a7308 */ /* 0x000e620000002400 */
[----:B---3--:R-:W-:Y:S01]  /*8b30*/  FSEL R111, R76, -INF , P6 ;  /* 0xff8000004c6f7808 */ /* 0x008fe20003000000 */
[C---:B------:R-:W-:Y:S01]  /*8b40*/  FMUL.FTZ R57, R2.reuse, R57 ;  /* 0x0000003902397220 */ /* 0x040fe20000410000 */
[----:B------:R-:W-:Y:S01]  /*8b50*/  FMNMX.FTZ R48, R109, R48, !PT ;  /* 0x000000306d307209 */ /* 0x000fe20007810000 */
[----:B------:R-:W-:-:S04]  /*8b60*/  FMUL.FTZ R83, R2, R83 ;  /* 0x0000005302537220 */ /* 0x000fc80000410000 */
[----:B------:R-:W3:Y:S01]  /*8b70*/  MUFU.TANH R81, R81 ;  /* 0x0000005100517308 */ /* 0x000ee20000002400 */
[----:B--2---:R-:W-:Y:S01]  /*8b80*/  FSEL R95, R95, -INF , P4 ;  /* 0xff8000005f5f7808 */ /* 0x004fe20002000000 */
[----:B------:R-:W-:-:S06]  /*8b90*/  FMUL.FTZ R86, R2, R86 ;  /* 0x0000005602567220 */ /* 0x000fcc0000410000 */
[----:B------:R-:W2:Y:S01]  /*8ba0*/  MUFU.TANH R75, R75 ;  /* 0x0000004b004b7308 */ /* 0x000ea20000002400 */
[----:B------:R-:W-:Y:S01]  /*8bb0*/  ISETP.GT.AND P4, PT, R70, 0x30, PT ;  /* 0x000000304600780c */ /* 0x000fe20003f84270 */
[----:B------:R-:W-:-:S06]  /*8bc0*/  FMUL.FTZ R87, R2, R87 ;  /* 0x0000005702577220 */ /* 0x000fcc0000410000 */
[----:B------:R4:W-:Y:S01]  /*8bd0*/  MUFU.TANH R9, R71 ;  /* 0x0000004700097308 */ /* 0x0009e20000002400 */
[----:B------:R-:W-:-:S07]  /*8be0*/  FMNMX.FTZ R48, R111, R48, !PT ;  /* 0x000000306f307209 */ /* 0x000fce0007810000 */
[----:B------:R-:W-:Y:S01]  /*8bf0*/  MUFU.TANH R58, R58 ;  /* 0x0000003a003a7308 */ /* 0x000fe20000002400 */
[----:B----4-:R-:W-:-:S07]  /*8c00*/  FSEL R71, R92, -INF , P5 ;  /* 0xff8000005c477808 */ /* 0x010fce0002800000 */
[----:B------:R-:W-:Y:S01]  /*8c10*/  MUFU.TANH R59, R59 ;  /* 0x0000003b003b7308 */ /* 0x000fe20000002400 */
[----:B------:R-:W-:-:S07]  /*8c20*/  ISETP.GT.AND P5, PT, R70, 0x29, PT ;  /* 0x000000294600780c */ /* 0x000fce0003fa4270 */
[----:B------:R-:W-:Y:S01]  /*8c30*/  MUFU.TANH R62, R62 ;  /* 0x0000003e003e7308 */ /* 0x000fe20000002400 */
[----:B------:R-:W-:-:S07]  /*8c40*/  FSEL R113, R77, -INF , P5 ;  /* 0xff8000004d717808 */ /* 0x000fce0002800000 */
[----:B------:R-:W-:Y:S08]  /*8c50*/  MUFU.TANH R10, R10 ;  /* 0x0000000a000a7308 */ /* 0x000ff00000002400 */
[----:B------:R-:W4:Y:S01]  /*8c60*/  MUFU.TANH R84, R84 ;  /* 0x0000005400547308 */ /* 0x000f220000002400 */
[----:B-----5:R-:W-:Y:S01]  /*8c70*/  FSEL R93, R96, -INF , P3 ;  /* 0xff800000605d7808 */ /* 0x020fe20001800000 */
[----:B------:R-:W-:-:S06]  /*8c80*/  FMUL.FTZ R40, R2, R40 ;  /* 0x0000002802287220 */ /* 0x000fcc0000410000 */
[----:B------:R-:W5:Y:S01]  /*8c90*/  MUFU.TANH R78, R78 ;  /* 0x0000004e004e7308 */ /* 0x000f620000002400 */
[----:B------:R-:W-:-:S07]  /*8ca0*/  ISETP.GT.AND P3, PT, R70, 0x31, PT ;  /* 0x000000314600780c */ /* 0x000fce0003f64270 */
[----:B------:R-:W-:Y:S01]  /*8cb0*/  MUFU.TANH R63, R63 ;  /* 0x0000003f003f7308 */ /* 0x000fe20000002400 */
[----:B0-----:R-:W-:-:S07]  /*8cc0*/  FSEL R115, R80, -INF , P4 ;  /* 0xff80000050737808 */ /* 0x001fce0002000000 */
[----:B------:R-:W-:Y:S01]  /*8cd0*/  MUFU.TANH R11, R11 ;  /* 0x0000000b000b7308 */ /* 0x000fe20000002400 */
[----:B------:R-:W-:Y:S01]  /*8ce0*/  FMNMX.FTZ R48, R113, R48, !PT ;  /* 0x0000003071307209 */ /* 0x000fe20007810000 */
[----:B------:R-:W-:-:S06]  /*8cf0*/  FMUL.FTZ R41, R2, R41 ;  /* 0x0000002902297220 */ /* 0x000fcc0000410000 */
[----:B------:R-:W0:Y:S01]  /*8d00*/  MUFU.TANH R85, R85 ;  /* 0x0000005500557308 */ /* 0x000e220000002400 */
[----:B-1----:R-:W-:-:S07]  /*8d10*/  FSEL R103, R74, -INF , P1 ;  /* 0xff8000004a677808 */ /* 0x002fce0000800000 */
[----:B------:R-:W-:Y:S01]  /*8d20*/  MUFU.TANH R66, R66 ;  /* 0x0000004200427308 */ /* 0x000fe20000002400 */
[----:B------:R-:W-:-:S07]  /*8d30*/  ISETP.GT.AND P1, PT, R70, 0x38, PT ;  /* 0x000000384600780c */ /* 0x000fce0003f24270 */
[----:B------:R-:W-:Y:S01]  /*8d40*/  MUFU.TANH R60, R60 ;  /* 0x0000003c003c7308 */ /* 0x000fe20000002400 */
[----:B---3--:R-:W-:Y:S01]  /*8d50*/  FSEL R117, R81, -INF , P3 ;  /* 0xff80000051757808 */ /* 0x008fe20001800000 */
[----:B------:R-:W-:-:S06]  /*8d60*/  FMUL.FTZ R44, R2, R44 ;  /* 0x0000002c022c7220 */ /* 0x000fcc0000410000 */
[----:B------:R-:W-:Y:S01]  /*8d70*/  MUFU.TANH R67, R67 ;  /* 0x0000004300437308 */ /* 0x000fe20000002400 */
[----:B------:R-:W-:-:S07]  /*8d80*/  FMNMX.FTZ R48, R115, R48, !PT ;  /* 0x0000003073307209 */ /* 0x000fce0007810000 */
[----:B------:R-:W-:Y:S08]  /*8d90*/  MUFU.TANH R61, R61 ;  /* 0x0000003d003d7308 */ /* 0x000ff00000002400 */
[----:B------:R-:W-:Y:S01]  /*8da0*/  MUFU.TANH R64, R64 ;  /* 0x0000004000407308 */ /* 0x000fe20000002400 */
[----:B------:R-:W-:-:S07]  /*8db0*/  FMUL.FTZ R42, R2, R42 ;  /* 0x0000002a022a7220 */ /* 0x000fce0000410000 */
[----:B------:R-:W-:Y:S01]  /*8dc0*/  MUFU.TANH R65, R65 ;  /* 0x0000004100417308 */ /* 0x000fe20000002400 */
[C---:B------:R-:W-:Y:S01]  /*8dd0*/  FMUL.FTZ R49, R2.reuse, R49 ;  /* 0x0000003102317220 */ /* 0x040fe20000410000 */
[----:B------:R-:W-:-:S06]  /*8de0*/  FMUL.FTZ R43, R2, R43 ;  /* 0x0000002b022b7220 */ /* 0x000fcc0000410000 */
[----:B------:R-:W-:Y:S01]  /*8df0*/  MUFU.TANH R68, R68 ;  /* 0x0000004400447308 */ /* 0x000fe20000002400 */
[----:B------:R-:W-:-:S07]  /*8e00*/  FMUL.FTZ R52, R2, R52 ;  /* 0x0000003402347220 */ /* 0x000fce0000410000 */
[----:B------:R-:W-:Y:S01]  /*8e10*/  MUFU.TANH R69, R69 ;  /* 0x0000004500457308 */ /* 0x000fe20000002400 */
[C---:B------:R-:W-:Y:S01]  /*8e20*/  FMUL.FTZ R53, R2.reuse, R53 ;  /* 0x0000003502357220 */ /* 0x040fe20000410000 */
[C---:B------:R-:W-:Y:S01]  /*8e30*/  FMUL.FTZ R50, R2.reuse, R50 ;  /* 0x0000003202327220 */ /* 0x040fe20000410000 */
[C---:B------:R-:W-:Y:S01]  /*8e40*/  FMUL.FTZ R51, R2.reuse, R51 ;  /* 0x0000003302337220 */ /* 0x040fe20000410000 */
[C---:B------:R-:W-:Y:S01]  /*8e50*/  FMUL.FTZ R54, R2.reuse, R54 ;  /* 0x0000003602367220 */ /* 0x040fe20000410000 */
[----:B------:R-:W-:Y:S01]  /*8e60*/  FMUL.FTZ R55, R2, R55 ;  /* 0x0000003702377220 */ /* 0x000fe20000410000 */
[----:B------:R-:W-:Y:S02]  /*8e70*/  ULDC UR4, c[0x0][0x988] ;  /* 0x0002620000047ab9 */ /* 0x000fe40000000800 */
[----:B------:R-:W1:Y:S08]  /*8e80*/  MUFU.TANH R79, R79 ;  /* 0x0000004f004f7308 */ /* 0x000e700000002400 */
[----:B------:R-:W3:Y:S01]  /*8e90*/  MUFU.TANH R56, R56 ;  /* 0x0000003800387308 */ /* 0x000ee20000002400 */
[----:B--2---:R-:W-:-:S07]  /*8ea0*/  FSEL R75, R75, -INF , P2 ;  /* 0xff8000004b4b7808 */ /* 0x004fce0001000000 */
[----:B------:R-:W2:Y:S01]  /*8eb0*/  MUFU.TANH R82, R82 ;  /* 0x0000005200527308 */ /* 0x000ea20000002400 */
[----:B------:R-:W-:Y:S02]  /*8ec0*/  ISETP.GT.AND P2, PT, R70, 0x39, PT ;  /* 0x000000394600780c */ /* 0x000fe40003f44270 */
[----:B----4-:R-:W-:-:S05]  /*8ed0*/  FSEL R119, R84, -INF , P1 ;  /* 0xff80000054777808 */ /* 0x010fca0000800000 */
[----:B------:R-:W4:Y:S01]  /*8ee0*/  MUFU.TANH R57, R57 ;  /* 0x0000003900397308 */ /* 0x000f220000002400 */
[----:B------:R-:W-:Y:S02]  /*8ef0*/  FMNMX.FTZ R48, R117, R48, !PT ;  /* 0x0000003075307209 */ /* 0x000fe40007810000 */
[----:B-----5:R-:W-:-:S05]  /*8f00*/  FSEL R73, R78, -INF , P6 ;  /* 0xff8000004e497808 */ /* 0x020fca0003000000 */
[----:B------:R-:W5:Y:S01]  /*8f10*/  MUFU.TANH R83, R83 ;  /* 0x0000005300537308 */ /* 0x000f620000002400 */
[----:B------:R-:W-:Y:S02]  /*8f20*/  ISETP.GT.AND P6, PT, R70, 0x40, PT ;  /* 0x000000404600780c */ /* 0x000fe40003fc4270 */
[----:B0-----:R-:W-:Y:S02]  /*8f30*/  FSEL R85, R85, -INF , P2 ;  /* 0xff80000055557808 */ /* 0x001fe40001000000 */
[----:B------:R-:W-:-:S03]  /*8f40*/  FMNMX.FTZ R48, R119, R48, !PT ;  /* 0x0000003077307209 */ /* 0x000fc60007810000 */
[----:B------:R-:W0:Y:S01]  /*8f50*/  MUFU.TANH R86, R86 ;  /* 0x0000005600567308 */ /* 0x000e220000002400 */
[----:B-1----:R-:W-:Y:S02]  /*8f60*/  FSEL R79, R79, -INF , P5 ;  /* 0xff8000004f4f7808 */ /* 0x002fe40002800000 */
[----:B------:R-:W-:Y:S02]  /*8f70*/  ISETP.GT.AND P5, PT, R70, 0x41, PT ;  /* 0x000000414600780c */ /* 0x000fe40003fa4270 */
[----:B---3--:R-:W-:-:S03]  /*8f80*/  FSEL R123, R56, -INF , P6 ;  /* 0xff800000387b7808 */ /* 0x008fc60003000000 */
[----:B------:R-:W1:Y:S01]  /*8f90*/  MUFU.TANH R87, R87 ;  /* 0x0000005700577308 */ /* 0x000e620000002400 */
[----:B------:R-:W-:Y:S02]  /*8fa0*/  FMNMX.FTZ R48, R85, R48, !PT ;  /* 0x0000003055307209 */ /* 0x000fe40007810000 */
[----:B--2---:R-:W-:Y:S02]  /*8fb0*/  FSEL R77, R82, -INF , P4 ;  /* 0xff800000524d7808 */ /* 0x004fe40002000000 */
[----:B------:R-:W-:Y:S02]  /*8fc0*/  ISETP.GT.AND P4, PT, R70, 0x48, PT ;  /* 0x000000484600780c */ /* 0x000fe40003f84270 */
[----:B----4-:R-:W-:Y:S02]  /*8fd0*/  FSEL R57, R57, -INF , P5 ;  /* 0xff80000039397808 */ /* 0x010fe40002800000 */
[----:B------:R-:W-:Y:S02]  /*8fe0*/  FMNMX.FTZ R48, R123, R48, !PT ;  /* 0x000000307b307209 */ /* 0x000fe40007810000 */
[----:B-----5:R-:W-:-:S02]  /*8ff0*/  FSEL R83, R83, -INF , P3 ;  /* 0xff80000053537808 */ /* 0x020fc40001800000 */
[----:B------:R-:W-:Y:S02]  /*9000*/  ISETP.GT.AND P3, PT, R70, 0x49, PT ;  /* 0x000000494600780c */ /* 0x000fe40003f64270 */
[----:B------:R-:W-:Y:S02]  /*9010*/  FSEL R127, R58, -INF , P4 ;  /* 0xff8000003a7f7808 */ /* 0x000fe40002000000 */
[----:B------:R-:W-:Y:S02]  /*9020*/  FMNMX.FTZ R48, R57, R48, !PT ;  /* 0x0000003039307209 */ /* 0x000fe40007810000 */
[----:B0-----:R-:W-:Y:S02]  /*9030*/  FSEL R81, R86, -INF , P1 ;  /* 0xff80000056517808 */ /* 0x001fe40000800000 */
[----:B------:R-:W-:Y:S02]  /*9040*/  ISETP.GT.AND P1, PT, R70, 0x50, PT ;  /* 0x000000504600780c */ /* 0x000fe40003f24270 */
[----:B------:R-:W-:-:S02]  /*9050*/  FSEL R129, R59, -INF , P3 ;  /* 0xff8000003b817808 */ /* 0x000fc40001800000 */
[----:B------:R-:W-:Y:S01]  /*9060*/  FMNMX.FTZ R48, R127, R48, !PT ;  /* 0x000000307f307209 */ /* 0x000fe20007810000 */
[----:B------:R-:W0:Y:S01]  /*9070*/  MUFU.TANH R40, R40 ;  /* 0x0000002800287308 */ /* 0x000e220000002400 */
[----:B-1----:R-:W-:Y:S02]  /*9080*/  FSEL R87, R87, -INF , P2 ;  /* 0xff80000057577808 */ /* 0x002fe40001000000 */
[----:B------:R-:W-:Y:S02]  /*9090*/  ISETP.GT.AND P2, PT, R70, 0x51, PT ;  /* 0x000000514600780c */ /* 0x000fe40003f44270 */
[----:B------:R-:W-:Y:S02]  /*90a0*/  FSEL R131, R62, -INF , P1 ;  /* 0xff8000003e837808 */ /* 0x000fe40000800000 */
[----:B------:R-:W-:Y:S01]  /*90b0*/  FMNMX.FTZ R56, R129, R48, !PT ;  /* 0x0000003081387209 */ /* 0x000fe20007810000 */
[----:B------:R-:W1:Y:S01]  /*90c0*/  MUFU.TANH R41, R41 ;  /* 0x0000002900297308 */ /* 0x000e620000002400 */
[----:B------:R-:W-:-:S02]  /*90d0*/  FSEL R121, R10, -INF , P6 ;  /* 0xff8000000a797808 */ /* 0x000fc40003000000 */
[C---:B------:R-:W-:Y:S02]  /*90e0*/  ISETP.GT.AND P6, PT, R70.reuse, 0x58, PT ;  /* 0x000000584600780c */ /* 0x040fe40003fc4270 */
[----:B------:R-:W-:Y:S02]  /*90f0*/  FSEL R133, R63, -INF , P2 ;  /* 0xff8000003f857808 */ /* 0x000fe40001000000 */
[----:B------:R-:W-:Y:S01]  /*9100*/  FMNMX.FTZ R56, R131, R56, !PT ;  /* 0x0000003883387209 */ /* 0x000fe20007810000 */
[----:B------:R-:W2:Y:S01]  /*9110*/  MUFU.TANH R44, R44 ;  /* 0x0000002c002c7308 */ /* 0x000ea20000002400 */
[----:B------:R-:W-:Y:S02]  /*9120*/  FSEL R11, R11, -INF , P5 ;  /* 0xff8000000b0b7808 */ /* 0x000fe40002800000 */
[----:B------:R-:W-:Y:S02]  /*9130*/  ISETP.GT.AND P5, PT, R70, 0x59, PT ;  /* 0x000000594600780c */ /* 0x000fe40003fa4270 */
[----:B------:R-:W-:-:S02]  /*9140*/  FSEL R135, R66, -INF , P6 ;  /* 0xff80000042877808 */ /* 0x000fc40003000000 */
[----:B------:R-:W-:Y:S02]  /*9150*/  FMNMX.FTZ R56, R133, R56, !PT ;  /* 0x0000003885387209 */ /* 0x000fe40007810000 */
[----:B------:R-:W-:Y:S02]  /*9160*/  FSEL R125, R60, -INF , P4 ;  /* 0xff8000003c7d7808 */ /* 0x000fe40002000000 */
[C---:B------:R-:W-:Y:S02]  /*9170*/  ISETP.GT.AND P4, PT, R70.reuse, 0x60, PT ;  /* 0x000000604600780c */ /* 0x040fe40003f84270 */
[----:B------:R-:W-:Y:S02]  /*9180*/  FSEL R67, R67, -INF , P5 ;  /* 0xff80000043437808 */ /* 0x000fe40002800000 */
[----:B------:R-:W-:Y:S02]  /*9190*/  FMNMX.FTZ R56, R135, R56, !PT ;  /* 0x0000003887387209 */ /* 0x000fe40007810000 */
[----:B------:R-:W-:Y:S01]  /*91a0*/  FSEL R61, R61, -INF , P3 ;  /* 0xff8000003d3d7808 */ /* 0x000fe20001800000 */
[----:B------:R-:W3:Y:S01]  /*91b0*/  MUFU.TANH R42, R42 ;  /* 0x0000002a002a7308 */ /* 0x000ee20000002400 */
[----:B------:R-:W-:Y:S01]  /*91c0*/  ISETP.GT.AND P3, PT, R70, 0x61, PT ;  /* 0x000000614600780c */ /* 0x000fe20003f64270 */
[----:B------:R-:W-:-:S02]  /*91d0*/  WARPGROUP.DEPBAR.LE gsb0, 0x0 ;  /* 0x00008000000079c5 */ /* 0x000fc40000010000 */
[----:B0-----:R-:W-:Y:S01]  /*91e0*/  FSEL R137, R40, -INF , P4 ;  /* 0xff80000028897808 */ /* 0x001fe20002000000 */
[C---:B------:R-:W-:Y:S01]  /*91f0*/  FMUL.FTZ R10, R2.reuse, R24 ;  /* 0x00000018020a7220 */ /* 0x040fe20000410000 */
[----:B------:R-:W-:Y:S01]  /*9200*/  FMNMX.FTZ R56, R67, R56, !PT ;  /* 0x0000003843387209 */ /* 0x000fe20007810000 */
[----:B------:R-:W-:Y:S01]  /*9210*/  FMUL.FTZ R24, R2, R25 ;  /* 0x0000001902187220 */ /* 0x000fe20000410000 */
[----:B------:R-:W0:Y:S01]  /*9220*/  MUFU.TANH R49, R49 ;  /* 0x0000003100317308 */ /* 0x000e220000002400 */
[----:B------:R-:W-:Y:S02]  /*9230*/  FSEL R25, R64, -INF , P1 ;  /* 0xff80000040197808 */ /* 0x000fe40000800000 */
[----:B------:R-:W-:Y:S02]  /*9240*/  ISETP.GT.AND P1, PT, R70, 0x68, PT ;  /* 0x000000684600780c */ /* 0x000fe40003f24270 */
[----:B-1----:R-:W-:Y:S02]  /*9250*/  FSEL R41, R41, -INF , P3 ;  /* 0xff80000029297808 */ /* 0x002fe40001800000 */
[----:B------:R-:W-:Y:S01]  /*9260*/  FMNMX.FTZ R56, R137, R56, !PT ;  /* 0x0000003889387209 */ /* 0x000fe20007810000 */
[----:B------:R-:W1:Y:S01]  /*9270*/  MUFU.TANH R43, R43 ;  /* 0x0000002b002b7308 */ /* 0x000e620000002400 */
[----:B------:R-:W-:-:S02]  /*9280*/  FSEL R65, R65, -INF , P2 ;  /* 0xff80000041417808 */ /* 0x000fc40001000000 */
[----:B------:R-:W-:Y:S02]  /*9290*/  ISETP.GT.AND P2, PT, R70, 0x69, PT ;  /* 0x000000694600780c */ /* 0x000fe40003f44270 */
[----:B--2---:R-:W-:Y:S02]  /*92a0*/  FSEL R139, R44, -INF , P1 ;  /* 0xff8000002c8b7808 */ /* 0x004fe40000800000 */
[----:B------:R-:W-:Y:S01]  /*92b0*/  FMNMX.FTZ R56, R41, R56, !PT ;  /* 0x0000003829387209 */ /* 0x000fe20007810000 */
[----:B------:R-:W2:Y:S01]  /*92c0*/  MUFU.TANH R52, R52 ;  /* 0x0000003400347308 */ /* 0x000ea20000002400 */
[----:B------:R-:W-:Y:S02]  /*92d0*/  FSEL R63, R68, -INF , P6 ;  /* 0xff800000443f7808 */ /* 0x000fe40003000000 */
[----:B------:R-:W-:Y:S02]  /*92e0*/  ISETP.GT.AND P6, PT, R70, 0x70, PT ;  /* 0x000000704600780c */ /* 0x000fe40003fc4270 */
[----:B------:R-:W-:-:S03]  /*92f0*/  FSEL R141, R8, -INF , P2 ;  /* 0xff800000088d7808 */ /* 0x000fc60001000000 */
[----:B------:R-:W4:Y:S01]  /*9300*/  MUFU.TANH R46, R46 ;  /* 0x0000002e002e7308 */ /* 0x000f220000002400 */
[----:B------:R-:W-:Y:S02]  /*9310*/  FMNMX.FTZ R56, R139, R56, !PT ;  /* 0x000000388b387209 */ /* 0x000fe40007810000 */
[----:B------:R-:W-:-:S05]  /*9320*/  FSEL R69, R69, -INF , P5 ;  /* 0xff80000045457808 */ /* 0x000fca0002800000 */
[----:B------:R-:W5:Y:S01]  /*9330*/  MUFU.TANH R53, R53 ;  /* 0x0000003500357308 */ /* 0x000f620000002400 */
[----:B------:R-:W-:Y:S01]  /*9340*/  ISETP.GT.AND P5, PT, R70, 0x71, PT ;  /* 0x000000714600780c */ /* 0x000fe20003fa4270 */
[----:B------:R-:W-:Y:S01]  /*9350*/  FMUL.FTZ R48, R2, R27 ;  /* 0x0000001b02307220 */ /* 0x000fe20000410000 */
[----:B------:R-:W-:Y:S01]  /*9360*/  FSEL R143, R20, -INF , P6 ;  /* 0xff800000148f7808 */ /* 0x000fe20003000000 */
[----:B------:R-:W-:Y:S01]  /*9370*/  FMUL.FTZ R153, R2, R28 ;  /* 0x0000001c02997220 */ /* 0x000fe20000410000 */
[----:B------:R-:W-:-:S03]  /*9380*/  FMNMX.FTZ R56, R141, R56, !PT ;  /* 0x000000388d387209 */ /* 0x000fc60007810000 */
[----:B------:R-:W5:Y:S01]  /*9390*/  MUFU.TANH R10, R10 ;  /* 0x0000000a000a7308 */ /* 0x000f620000002400 */
[----:B---3--:R-:W-:Y:S02]  /*93a0*/  FSEL R27, R42, -INF , P4 ;  /* 0xff8000002a1b7808 */ /* 0x008fe40002000000 */
[----:B------:R-:W-:Y:S01]  /*93b0*/  FMNMX.FTZ R42, R13, R14, !PT ;  /* 0x0000000e0d2a7209 */ /* 0x000fe20007810000 */
[----:B------:R-:W-:Y:S01]  /*93c0*/  FMUL.FTZ R151, R2, R29 ;  /* 0x0000001d02977220 */ /* 0x000fe20000410000 */
[----:B------:R-:W-:-:S03]  /*93d0*/  ISETP.GT.AND P4, PT, R70, 0x78, PT ;  /* 0x000000784600780c */ /* 0x000fc60003f84270 */
[----:B------:R-:W3:Y:S01]  /*93e0*/  MUFU.TANH R50, R50 ;  /* 0x0000003200327308 */ /* 0x000ee20000002400 */
[----:B0-----:R-:W-:Y:S02]  /*93f0*/  FSEL R49, R49, -INF , P5 ;  /* 0xff80000031317808 */ /* 0x001fe40002800000 */
[----:B------:R-:W-:-:S05]  /*9400*/  FMNMX.FTZ R56, R143, R56, !PT ;  /* 0x000000388f387209 */ /* 0x000fca0007810000 */
[----:B------:R-:W0:Y:S01]  /*9410*/  MUFU.TANH R24, R24 ;  /* 0x0000001800187308 */ /* 0x000e220000002400 */
[----:B-1----:R-:W-:Y:S02]  /*9420*/  FSEL R43, R43, -INF , P3 ;  /* 0xff8000002b2b7808 */ /* 0x002fe40001800000 */
[----:B------:R-:W-:Y:S01]  /*9430*/  FMNMX.FTZ R42, R21, R42, !PT ;  /* 0x0000002a152a7209 */ /* 0x000fe20007810000 */
[----:B------:R-:W-:Y:S01]  /*9440*/  FMUL.FTZ R155, R2, R32 ;  /* 0x00000020029b7220 */ /* 0x000fe20000410000 */
[----:B------:R-:W-:-:S03]  /*9450*/  ISETP.GT.AND P3, PT, R70, 0x79, PT ;  /* 0x000000794600780c */ /* 0x000fc60003f64270 */
[----:B------:R-:W1:Y:S01]  /*9460*/  MUFU.TANH R51, R51 ;  /* 0x0000003300337308 */ /* 0x000e620000002400 */
[----:B--2---:R-:W-:Y:S02]  /*9470*/  FSEL R145, R52, -INF , P4 ;  /* 0xff80000034917808 */ /* 0x004fe40002000000 */
[----:B------:R-:W-:-:S05]  /*9480*/  FMNMX.FTZ R56, R49, R56, !PT ;  /* 0x0000003831387209 */ /* 0x000fca0007810000 */
[----:B------:R-:W2:Y:S01]  /*9490*/  MUFU.TANH R153, R153 ;  /* 0x0000009900997308 */ /* 0x000ea20000002400 */
[----:B----4-:R-:W-:Y:S01]  /*94a0*/  FSEL R29, R46, -INF , P2 ;  /* 0xff8000002e1d7808 */ /* 0x010fe20001000000 */
[C---:B------:R-:W-:Y:S01]  /*94b0*/  FMUL.FTZ R26, R2.reuse, R26 ;  /* 0x0000001a021a7220 */ /* 0x040fe20000410000 */
[----:B------:R-:W-:Y:S01]  /*94c0*/  FMNMX.FTZ R44, R15, R42, !PT ;  /* 0x0000002a0f2c7209 */ /* 0x000fe20007810000 */
[----:B------:R-:W-:Y:S01]  /*94d0*/  FMUL.FTZ R8, R2, R33 ;  /* 0x0000002102087220 */ /* 0x000fe20000410000 */
[----:B------:R-:W-:-:S03]  /*94e0*/  ISETP.GT.AND P2, PT, R70, 0x80, PT ;  /* 0x000000804600780c */ /* 0x000fc60003f44270 */
[----:B------:R-:W4:Y:S01]  /*94f0*/  MUFU.TANH R54, R54 ;  /* 0x0000003600367308 */ /* 0x000f220000002400 */
[----:B-----5:R-:W-:Y:S02]  /*9500*/  FSEL R53, R53, -INF , P3 ;  /* 0xff80000035357808 */ /* 0x020fe40001800000 */
[----:B------:R-:W-:-:S05]  /*9510*/  FMNMX.FTZ R56, R145, R56, !PT ;  /* 0x0000003891387209 */ /* 0x000fca0007810000 */
[----:B------:R-:W5:Y:S01]  /*9520*/  MUFU.TANH R151, R151 ;  /* 0x0000009700977308 */ /* 0x000f620000002400 */
[----:B------:R-:W-:Y:S02]  /*9530*/  FSEL R9, R9, -INF , P1 ;  /* 0xff80000009097808 */ /* 0x000fe40000800000 */
[----:B------:R-:W-:Y:S02]  /*9540*/  FMNMX.FTZ R44, R91, R44, !PT ;  /* 0x0000002c5b2c7209 */ /* 0x000fe40007810000 */
[----:B------:R-:W-:-:S03]  /*9550*/  ISETP.GT.AND P1, PT, R70, 0x81, PT ;  /* 0x000000814600780c */ /* 0x000fc60003f24270 */
[----:B------:R-:W5:Y:S01]  /*9560*/  MUFU.TANH R55, R55 ;  /* 0x0000003700377308 */ /* 0x000f620000002400 */
[----:B------:R-:W-:Y:S02]  /*9570*/  FSEL R147, R10, -INF , P2 ;  /* 0xff8000000a937808 */ /* 0x000fe40001000000 */
[----:B------:R-:W-:Y:S01]  /*9580*/  FMNMX.FTZ R56, R53, R56, !PT ;  /* 0x0000003835387209 */ /* 0x000fe20007810000 */
[----:B------:R-:W-:-:S04]  /*9590*/  FMUL.FTZ R36, R2, R36 ;  /* 0x0000002402247220 */ /* 0x000fc80000410000 */
        /* <DEDUP_REMOVED lines=10> */
[----:B------:R-:W-:Y:S02]  /*9640*/  FMNMX.FTZ R44, R95, R44, !PT ;  /* 0x0000002c5f2c7209 */ /* 0x000fe40007810000 */
[----:B------:R-:W-:-:S03]  /*9650*/  ISETP.GT.AND P5, PT, R70, 0x89, PT ;  /* 0x000000894600780c */ /* 0x000fc60003fa4270 */
[----:B------:R-:W1:Y:S01]  /*9660*/  MUFU.TANH R48, R48 ;  /* 0x0000003000307308 */ /* 0x000e620000002400 */
[----:B--2---:R-:W-:Y:S02]  /*9670*/  FSEL R153, R153, -INF , P6 ;  /* 0xff80000099997808 */ /* 0x004fe40003000000 */
[----:B------:R-:W-:-:S05]  /*9680*/  FMNMX.FTZ R56, R149, R56, !PT ;  /* 0x0000003895387209 */ /* 0x000fca0007810000 */
[----:B------:R-:W2:Y:S01]  /*9690*/  MUFU.TANH R20, R36 ;  /* 0x0000002400147308 */ /* 0x000ea20000002400 */
[----:B----4-:R-:W-:Y:S02]  /*96a0*/  FSEL R37, R54, -INF , P4 ;  /* 0xff80000036257808 */ /* 0x010fe40002000000 */
[----:B------:R-:W-:Y:S02]  /*96b0*/  FMNMX.FTZ R46, R93, R44, !PT ;  /* 0x0000002c5d2e7209 */ /* 0x000fe40007810000 */
[----:B------:R-:W-:Y:S02]  /*96c0*/  ISETP.GT.AND P4, PT, R70, 0x90, PT ;  /* 0x000000904600780c */ /* 0x000fe40003f84270 */
[----:B-----5:R-:W-:Y:S01]  /*96d0*/  FSEL R151, R151, -INF , P5 ;  /* 0xff80000097977808 */ /* 0x020fe20002800000 */
[----:B------:R-:W4:Y:S01]  /*96e0*/  MUFU.TANH R10, R10 ;  /* 0x0000000a000a7308 */ /* 0x000f220000002400 */
[----:B------:R-:W-:Y:S02]  /*96f0*/  FMNMX.FTZ R56, R153, R56, !PT ;  /* 0x0000003899387209 */ /* 0x000fe40007810000 */
[----:B------:R-:W-:-:S02]  /*9700*/  FSEL R55, R55, -INF , P3 ;  /* 0xff80000037377808 */ /* 0x000fc40001800000 */
[----:B------:R-:W-:Y:S02]  /*9710*/  FMNMX.FTZ R46, R103, R46, !PT ;  /* 0x0000002e672e7209 */ /* 0x000fe40007810000 */
[----:B------:R-:W-:Y:S02]  /*9720*/  ISETP.GT.AND P3, PT, R70, 0x91, PT ;  /* 0x000000914600780c */ /* 0x000fe40003f64270 */
[----:B------:R-:W-:Y:S02]  /*9730*/  FSEL R155, R155, -INF , P4 ;  /* 0xff8000009b9b7808 */ /* 0x000fe40002000000 */
[----:B------:R-:W-:Y:S02]  /*9740*/  FMNMX.FTZ R56, R151, R56, !PT ;  /* 0x0000003897387209 */ /* 0x000fe40007810000 */
[----:B---3--:R-:W-:Y:S02]  /*9750*/  FSEL R26, R26, -INF , P2 ;  /* 0xff8000001a1a7808 */ /* 0x008fe40001000000 */
[----:B------:R-:W-:-:S02]  /*9760*/  FMNMX.FTZ R46, R75, R46, !PT ;  /* 0x0000002e4b2e7209 */ /* 0x000fc40007810000 */
[----:B------:R-:W-:Y:S02]  /*9770*/  ISETP.GT.AND P2, PT, R70, 0x98, PT ;  /* 0x000000984600780c */ /* 0x000fe40003f44270 */
[----:B0-----:R-:W-:Y:S02]  /*9780*/  FSEL R8, R8, -INF , P3 ;  /* 0xff80000008087808 */ /* 0x001fe40001800000 */
[----:B------:R-:W-:Y:S02]  /*9790*/  FMNMX.FTZ R59, R155, R56, !PT ;  /* 0x000000389b3b7209 */ /* 0x000fe40007810000 */
[----:B-1----:R-:W-:Y:S02]  /*97a0*/  FSEL R48, R48, -INF , P1 ;  /* 0xff80000030307808 */ /* 0x002fe40000800000 */
[----:B------:R-:W-:Y:S02]  /*97b0*/  FMNMX.FTZ R46, R73, R46, !PT ;  /* 0x0000002e492e7209 */ /* 0x000fe40007810000 */
[----:B------:R-:W-:-:S02]  /*97c0*/  ISETP.GT.AND P1, PT, R70, 0x99, PT ;  /* 0x000000994600780c */ /* 0x000fc40003f24270 */
[----:B--2---:R-:W-:Y:S02]  /*97d0*/  FSEL R20, R20, -INF , P2 ;  /* 0xff80000014147808 */ /* 0x004fe40001000000 */
[----:B------:R-:W-:Y:S02]  /*97e0*/  FMNMX.FTZ R59, R8, R59, !PT ;  /* 0x0000003b083b7209 */ /* 0x000fe40007810000 */
[----:B------:R-:W-:Y:S02]  /*97f0*/  FMNMX.FTZ R50, R79, R46, !PT ;  /* 0x0000002e4f327209 */ /* 0x000fe40007810000 */
[----:B----4-:R-:W-:Y:S02]  /*9800*/  FSEL R24, R10, -INF , P1 ;  /* 0xff8000000a187808 */ /* 0x010fe40000800000 */
[----:B------:R-:W-:Y:S02]  /*9810*/  FMNMX.FTZ R59, R20, R59, !PT ;  /* 0x0000003b143b7209 */ /* 0x000fe40007810000 */
[----:B------:R-:W-:-:S02]  /*9820*/  FMNMX.FTZ R50, R77, R50, !PT ;  /* 0x000000324d327209 */ /* 0x000fc40007810000 */
[----:B------:R-:W-:Y:S02]  /*9830*/  FMNMX.FTZ R32, R24, R59, !PT ;  /* 0x0000003b18207209 */ /* 0x000fe40007810000 */
        /* <DEDUP_REMOVED lines=9> */
[----:B------:R-:W-:-:S03]  /*98d0*/  FMNMX.FTZ R54, R25, R54, !PT ;  /* 0x0000003619367209 */ /* 0x000fc60007810000 */
[----:B------:R-:W0:Y:S01]  /*98e0*/  SHFL.BFLY PT, R59, R36, 0x1, 0x1f ;  /* 0x0c201f00243b7f89 */ /* 0x000e2200000e0000 */
[----:B------:R-:W-:-:S04]  /*98f0*/  FMNMX.FTZ R54, R65, R54, !PT ;  /* 0x0000003641367209 */ /* 0x000fc80007810000 */
[----:B------:R-:W-:-:S04]  /*9900*/  FMNMX.FTZ R54, R63, R54, !PT ;  /* 0x000000363f367209 */ /* 0x000fc80007810000 */
[----:B------:R-:W-:-:S04]  /*9910*/  FMNMX.FTZ R56, R69, R54, !PT ;  /* 0x0000003645387209 */ /* 0x000fc80007810000 */
[----:B------:R-:W-:-:S04]  /*9920*/  FMNMX.FTZ R56, R27, R56, !PT ;  /* 0x000000381b387209 */ /* 0x000fc80007810000 */
[----:B------:R-:W-:-:S04]  /*9930*/  FMNMX.FTZ R56, R43, R56, !PT ;  /* 0x000000382b387209 */ /* 0x000fc80007810000 */
[----:B------:R-:W-:Y:S01]  /*9940*/  FMNMX.FTZ R56, R9, R56, !PT ;  /* 0x0000003809387209 */ /* 0x000fe20007810000 */
[----:B------:R-:W-:Y:S01]  /*9950*/  FMUL.FTZ R28, R2, R30 ;  /* 0x0000001e021c7220 */ /* 0x000fe20000410000 */
[----:B------:R-:W-:Y:S02]  /*9960*/  MOV R58, UR4 ;  /* 0x00000004003a7c02 */ /* 0x000fe40008000f00 */
[----:B0-----:R-:W-:Y:S02]  /*9970*/  FMNMX.FTZ R59, R36, R59, !PT ;  /* 0x0000003b243b7209 */ /* 0x001fe40007810000 */
        /* <DEDUP_REMOVED lines=8> */
[----:B------:R-:W-:Y:S01]  /*9a00*/  FSEL R10, R10, RZ, P0 ;  /* 0x000000ff0a0a7208 */ /* 0x000fe20000000000 */
[C---:B------:R-:W-:Y:S01]  /*9a10*/  FMUL.FTZ R32, R2.reuse, R35 ;  /* 0x0000002302207220 */ /* 0x040fe20000410000 */
[----:B------:R-:W-:Y:S01]  /*9a20*/  FMNMX.FTZ R60, R37, R60, !PT ;  /* 0x0000003c253c7209 */ /* 0x000fe20007810000 */
[----:B------:R-:W1:Y:S01]  /*9a30*/  MUFU.TANH R30, R30 ;  /* 0x0000001e001e7308 */ /* 0x000e620000002400 */
[----:B------:R-:W-:Y:S01]  /*9a40*/  FMUL.FTZ R34, R2, R38 ;  /* 0x0000002602227220 */ /* 0x000fe20000410000 */
[-CC-:B------:R-:W-:Y:S01]  /*9a50*/  FFMA.FTZ R38, R89, R58.reuse, -R10.reuse ;  /* 0x0000003a59267223 */ /* 0x180fe2000001080a */
[----:B------:R-:W-:-:S01]  /*9a60*/  FFMA.FTZ R89, R109, R58, -R10 ;  /* 0x0000003a6d597223 */ /* 0x000fc2000001080a */
[----:B------:R-:W-:Y:S01]  /*9a70*/  FFMA.FTZ R111, R111, R58, -R10 ;  /* 0x0000003a6f6f7223 */ /* 0x000fe2000001080a */
[----:B------:R-:W-:-:S03]  /*9a80*/  FMNMX.FTZ R109, R55, R60, !PT ;  /* 0x0000003c376d7209 */ /* 0x000fc60007810000 */
[----:B------:R-:W2:Y:S01]  /*9a90*/  MUFU.TANH R31, R31 ;  /* 0x0000001f001f7308 */ /* 0x000ea20000002400 */
[----:B------:R-:W-:-:S07]  /*9aa0*/  FMUL.FTZ R35, R2, R39 ;  /* 0x0000002702237220 */ /* 0x000fce0000410000 */
[----:B------:R-:W3:Y:S08]  /*9ab0*/  MUFU.TANH R32, R32 ;  /* 0x0000002000207308 */ /* 0x000ef00000002400 */
[----:B------:R4:W-:Y:S01]  /*9ac0*/  MUFU.EX2 R44, R111 ;  /* 0x0000006f002c7308 */ /* 0x0009e20000000800 */
[----:B------:R-:W-:-:S01]  /*9ad0*/  FFMA.FTZ R60, R67, R58, -R10 ;  /* 0x0000003a433c7223 */ /* 0x000fc2000001080a */
[----:B----4-:R-:W-:-:S06]  /*9ae0*/  FMNMX.FTZ R111, R26, R109, !PT ;  /* 0x0000006d1a6f7209 */ /* 0x010fcc0007810000 */
[----:B------:R-:W4:Y:S01]  /*9af0*/  MUFU.TANH R34, R34 ;  /* 0x0000002200227308 */ /* 0x000f220000002400 */
[----:B0-----:R-:W-:Y:S02]  /*9b00*/  FSEL R109, R28, -INF , P6 ;  /* 0xff8000001c6d7808 */ /* 0x001fe40003000000 */
[----:B------:R-:W-:Y:S02]  /*9b10*/  FMNMX.FTZ R28, R48, R111, !PT ;  /* 0x0000006f301c7209 */ /* 0x000fe40007810000 */
[----:B-1----:R-:W-:Y:S02]  /*9b20*/  FSEL R67, R30, -INF , P5 ;  /* 0xff8000001e437808 */ /* 0x002fe40002800000 */
[----:B------:R-:W-:Y:S01]  /*9b30*/  FMNMX.FTZ R28, R109, R28, !PT ;  /* 0x0000001c6d1c7209 */ /* 0x000fe20007810000 */
[----:B------:R-:W0:Y:S01]  /*9b40*/  MUFU.TANH R35, R35 ;  /* 0x0000002300237308 */ /* 0x000e220000002400 */
[----:B--2---:R-:W-:Y:S01]  /*9b50*/  FSEL R31, R31, -INF , P4 ;  /* 0xff8000001f1f7808 */ /* 0x004fe20002000000 */
[--C-:B------:R-:W-:Y:S01]  /*9b60*/  FFMA.FTZ R36, R45, R58, -R10.reuse ;  /* 0x0000003a2d247223 */ /* 0x100fe2000001080a */
[----:B------:R-:W-:Y:S01]  /*9b70*/  FMNMX.FTZ R30, R67, R28, !PT ;  /* 0x0000001c431e7209 */ /* 0x000fe20007810000 */
[-CC-:B------:R-:W-:Y:S01]  /*9b80*/  FFMA.FTZ R45, R97, R58.reuse, -R10.reuse ;  /* 0x0000003a612d7223 */ /* 0x180fe2000001080a */
[----:B------:R-:W-:-:S01]  /*9b90*/  FFMA.FTZ R97, R113, R58, -R10 ;  /* 0x0000003a71617223 */ /* 0x000fc2000001080a */
[----:B------:R-:W-:Y:S01]  /*9ba0*/  FFMA.FTZ R115, R115, R58, -R10 ;  /* 0x0000003a73737223 */ /* 0x000fe2000001080a */
[----:B---3--:R-:W-:-:S02]  /*9bb0*/  FSEL R113, R32, -INF , P3 ;  /* 0xff80000020717808 */ /* 0x008fc40001800000 */
[----:B------:R-:W-:Y:S01]  /*9bc0*/  FMNMX.FTZ R30, R31, R30, !PT ;  /* 0x0000001e1f1e7209 */ /* 0x000fe20007810000 */
[----:B------:R4:W-:Y:S03]  /*9bd0*/  MUFU.EX2 R46, R115 ;  /* 0x00000073002e7308 */ /* 0x0009e60000000800 */
[----:B------:R-:W-:Y:S02]  /*9be0*/  FMNMX.FTZ R30, R113, R30, !PT ;  /* 0x0000001e711e7209 */ /* 0x000fe40007810000 */
[----:B----4-:R-:W-:Y:S01]  /*9bf0*/  FSEL R115, R34, -INF , P2 ;  /* 0xff80000022737808 */ /* 0x010fe20001000000 */
[----:B------:R-:W-:-:S01]  /*9c00*/  FFMA.FTZ R34, R41, R58, -R10 ;  /* 0x0000003a29227223 */ /* 0x000fc2000001080a */
[----:B0-----:R-:W-:Y:S02]  /*9c10*/  FSEL R41, R35, -INF , P1 ;  /* 0xff80000023297808 */ /* 0x001fe40000800000 */
[----:B------:R-:W-:Y:S01]  /*9c20*/  FMNMX.FTZ R30, R115, R30, !PT ;  /* 0x0000001e731e7209 */ /* 0x000fe20007810000 */
[----:B------:R-:W-:Y:S01]  /*9c30*/  FFMA.FTZ R119, R119, R58, -R10 ;  /* 0x0000003a77777223 */ /* 0x000fe2000001080a */
[----:B------:R0:W-:Y:S02]  /*9c40*/  MUFU.EX2 R111, R60 ;  /* 0x0000003c006f7308 */ /* 0x0001e40000000800 */
[----:B0-----:R-:W-:-:S06]  /*9c50*/  FMNMX.FTZ R60, R41, R30, !PT ;  /* 0x0000001e293c7209 */ /* 0x001fcc0007810000 */
[----:B------:R0:W-:Y:S02]  /*9c60*/  MUFU.EX2 R50, R119 ;  /* 0x0000007700327308 */ /* 0x0001e40000000800 */
[----:B0-----:R-:W0:Y:S01]  /*9c70*/  SHFL.BFLY PT, R119, R60, 0x2, 0x1f ;  /* 0x0c401f003c777f89 */ /* 0x001e2200000e0000 */
[----:B------:R-:W-:-:S05]  /*9c80*/  FFMA.FTZ R127, R127, R58, -R10 ;  /* 0x0000003a7f7f7223 */ /* 0x000fca000001080a */
[----:B------:R1:W-:Y:S01]  /*9c90*/  MUFU.EX2 R54, R127 ;  /* 0x0000007f00367308 */ /* 0x0003e20000000800 */
[----:B0-----:R-:W-:-:S05]  /*9ca0*/  FMNMX.FTZ R70, R60, R119, !PT ;  /* 0x000000773c467209 */ /* 0x001fca0007810000 */
[----:B-1----:R-:W0:Y:S01]  /*9cb0*/  SHFL.BFLY PT, R127, R70, 0x1, 0x1f ;  /* 0x0c201f00467f7f89 */ /* 0x002e2200000e0000 */
[----:B------:R-:W-:-:S01]  /*9cc0*/  FFMA.FTZ R72, R8, R58, -R10 ;  /* 0x0000003a08487223 */ /* 0x000fc2000001080a */
[-CC-:B------:R-:W-:Y:S01]  /*9cd0*/  FFMA.FTZ R107, R107, R58.reuse, -R10.reuse ;  /* 0x0000003a6b6b7223 */ /* 0x180fe2000001080a */
[----:B------:R-:W-:-:S01]  /*9ce0*/  FFMA.FTZ R123, R123, R58, -R10 ;  /* 0x0000003a7b7b7223 */ /* 0x000fc2000001080a */
[-CC-:B------:R-:W-:Y:S01]  /*9cf0*/  FFMA.FTZ R8, R20, R58.reuse, -R10.reuse ;  /* 0x0000003a14087223 */ /* 0x180fe2000001080a */
[----:B------:R-:W1:Y:S01]  /*9d00*/  S2R R110, SR_TID.X ;  /* 0x00000000006e7919 */ /* 0x000e620000002100 */
[----:B------:R-:W-:-:S01]  /*9d10*/  FFMA.FTZ R39, R47, R58, -R10 ;  /* 0x0000003a2f277223 */ /* 0x000fc2000001080a */
[-CC-:B------:R-:W-:Y:S01]  /*9d20*/  FFMA.FTZ R40, R99, R58.reuse, -R10.reuse ;  /* 0x0000003a63287223 */ /* 0x180fe2000001080a */
        /* <DEDUP_REMOVED lines=8> */
[----:B0-----:R-:W-:Y:S01]  /*9db0*/  FMNMX.FTZ R60, R70, R127, !PT ;  /* 0x0000007f463c7209 */ /* 0x001fe20007810000 */
[----:B------:R-:W-:Y:S03]  /*9dc0*/  MUFU.EX2 R52, R123 ;  /* 0x0000007b00347308 */ /* 0x000fe60000000800 */
[C---:B------:R-:W-:Y:S01]  /*9dd0*/  FSETP.NEU.FTZ.AND P1, PT, R60.reuse, -INF , PT ;  /* 0xff8000003c00780b */ /* 0x040fe20003f3d000 */
[-C--:B------:R-:W-:Y:S01]  /*9de0*/  FFMA.FTZ R20, R60, R58.reuse, -8 ;  /* 0xc10000003c147423 */ /* 0x080fe2000001003a */
[----:B------:R-:W-:-:S01]  /*9df0*/  FFMA.FTZ R131, R131, R58, -R10 ;  /* 0x0000003a83837223 */ /* 0x000fc2000001080a */
[-CC-:B--2---:R-:W-:Y:S01]  /*9e00*/  FFMA.FTZ R107, R133, R58.reuse, -R10.reuse ;  /* 0x0000003a856b7223 */ /* 0x184fe2000001080a */
        /* <DEDUP_REMOVED lines=10> */
[----:B0-----:R-:W-:-:S01]  /*9eb0*/  FFMA.FTZ R34, R145, R58, -R10 ;  /* 0x0000003a91227223 */ /* 0x001fc2000001080a */
[-CC-:B------:R-:W-:Y:S01]  /*9ec0*/  FFMA.FTZ R66, R153, R58.reuse, -R10.reuse ;  /* 0x0000003a99427223 */ /* 0x180fe2000001080a */
[----:B------:R-:W-:-:S01]  /*9ed0*/  FFMA.FTZ R123, R151, R58, -R10 ;  /* 0x0000003a977b7223 */ /* 0x000fc2000001080a */
[-CC-:B------:R-:W-:Y:S01]  /*9ee0*/  FFMA.FTZ R68, R155, R58.reuse, -R10.reuse ;  /* 0x0000003a9b447223 */ /* 0x180fe2000001080a */
[----:B------:R-:W-:-:S01]  /*9ef0*/  FFMA.FTZ R129, R24, R58, -R10 ;  /* 0x0000003a18817223 */ /* 0x000fc2000001080a */
[----:B------:R-:W-:-:S05]  /*9f00*/  FSEL R10, R20, RZ, P1 ;  /* 0x000000ff140a7208 */ /* 0x000fca0000800000 */
[-CC-:B------:R-:W-:Y:S01]  /*9f10*/  FFMA.FTZ R13, R13, R58.reuse, -R10.reuse ;  /* 0x0000003a0d0d7223 */ /* 0x180fe2000001080a */
[----:B------:R-:W-:-:S01]  /*9f20*/  FFMA.FTZ R14, R14, R58, -R10 ;  /* 0x0000003a0e0e7223 */ /* 0x000fc2000001080a */
[-CC-:B------:R-:W-:Y:S01]  /*9f30*/  FFMA.FTZ R20, R21, R58.reuse, -R10.reuse ;  /* 0x0000003a15147223 */ /* 0x180fe2000001080a */
[----:B------:R-:W-:Y:S01]  /*9f40*/  MUFU.EX2 R3, R3 ;  /* 0x0000000300037308 */ /* 0x000fe20000000800 */
[----:B------:R-:W-:-:S07]  /*9f50*/  FFMA.FTZ R15, R15, R58, -R10 ;  /* 0x0000003a0f0f7223 */ /* 0x000fce000001080a */
[----:B------:R-:W0:Y:S01]  /*9f60*/  MUFU.EX2 R12, R12 ;  /* 0x0000000c000c7308 */ /* 0x000e220000000800 */
[----:B------:R-:W-:-:S07]  /*9f70*/  FFMA.FTZ R21, R91, R58, -R10 ;  /* 0x0000003a5b157223 */ /* 0x000fce000001080a */
[----:B------:R-:W-:Y:S08]  /*9f80*/  MUFU.EX2 R13, R13 ;  /* 0x0000000d000d7308 */ /* 0x000ff00000000800 */
[----:B------:R-:W2:Y:S01]  /*9f90*/  MUFU.EX2 R14, R14 ;  /* 0x0000000e000e7308 */ /* 0x000ea20000000800 */
[----:B------:R-:W-:-:S07]  /*9fa0*/  FFMA.FTZ R24, R71, R58, -R10 ;  /* 0x0000003a47187223 */ /* 0x000fce000001080a */
[----:B------:R-:W3:Y:S08]  /*9fb0*/  MUFU.EX2 R36, R36 ;  /* 0x0000002400247308 */ /* 0x000ef00000000800 */
[----:B------:R-:W4:Y:S01]  /*9fc0*/  MUFU.EX2 R20, R20 ;  /* 0x0000001400147308 */ /* 0x000f220000000800 */
[----:B------:R-:W-:-:S07]  /*9fd0*/  FFMA.FTZ R70, R95, R58, -R10 ;  /* 0x0000003a5f467223 */ /* 0x000fce000001080a */
[----:B------:R-:W5:Y:S01]  /*9fe0*/  MUFU.EX2 R39, R39 ;  /* 0x0000002700277308 */ /* 0x000f620000000800 */
[----:B------:R-:W-:-:S07]  /*9ff0*/  FFMA.FTZ R78, R11, R58, -R10 ;  /* 0x0000003a0b4e7223 */ /* 0x000fce000001080a */
[----:B------:R-:W5:Y:S01]  /*a000*/  MUFU.EX2 R15, R15 ;  /* 0x0000000f000f7308 */ /* 0x000f620000000800 */
[----:B------:R-:W-:-:S01]  /*a010*/  FFMA.FTZ R84, R61, R58, -R10 ;  /* 0x0000003a3d547223 */ /* 0x000fc2000001080a */
[----:B------:R-:W-:Y:S01]  /*a020*/  FFMA.FTZ R11, R25, R58, -R10 ;  /* 0x0000003a190b7223 */ /* 0x000fe2000001080a */
[----:B-1----:R-:W-:-:S05]  /*a030*/  LOP3.LUT R98, R110, 0x7f, RZ, 0xc0, !PT ;  /* 0x0000007f6e627812 */ /* 0x002fca00078ec0ff */
[----:B------:R-:W1:Y:S01]  /*a040*/  MUFU.EX2 R38, R38 ;  /* 0x0000002600267308 */ /* 0x000e620000000800 */
[----:B------:R-:W-:-:S01]  /*a050*/  FFMA.FTZ R25, R63, R58, -R10 ;  /* 0x0000003a3f197223 */ /* 0x000fc2000001080a */
[----:B0-----:R-:W-:Y:S01]  /*a060*/  FADD.FTZ R61, R3, R12 ;  /* 0x0000000c033d7221 */ /* 0x001fe20000010000 */
[----:B--2---:R-:W-:-:S05]  /*a070*/  FADD.FTZ R63, R13, R14 ;  /* 0x0000000e0d3f7221 */ /* 0x004fca0000010000 */
[----:B------:R-:W0:Y:S01]  /*a080*/  MUFU.EX2 R21, R21 ;  /* 0x0000001500157308 */ /* 0x000e220000000800 */
[----:B------:R-:W-:-:S01]  /*a090*/  FFMA.FTZ R91, R93, R58, -R10 ;  /* 0x0000003a5d5b7223 */ /* 0x000fc2000001080a */
[----:B------:R-:W-:Y:S01]  /*a0a0*/  ISETP.NE.AND P2, PT, R98, RZ, PT ;  /* 0x000000ff6200720c */ /* 0x000fe20003f45270 */
[----:B---3--:R-:W-:-:S05]  /*a0b0*/  FADD.FTZ R88, R36, R61 ;  /* 0x0000003d24587221 */ /* 0x008fca0000010000 */
[----:B------:R-:W2:Y:S01]  /*a0c0*/  MUFU.EX2 R45, R45 ;  /* 0x0000002d002d7308 */ /* 0x000ea20000000800 */
[----:B----4-:R-:W-:-:S01]  /*a0d0*/  FADD.FTZ R90, R20, R63 ;  /* 0x0000003f145a7221 */ /* 0x010fc20000010000 */
[----:B------:R-:W-:-:S06]  /*a0e0*/  FFMA.FTZ R71, R103, R58, -R10 ;  /* 0x0000003a67477223 */ /* 0x000fcc000001080a */
[----:B------:R-:W3:Y:S01]  /*a0f0*/  MUFU.EX2 R24, R24 ;  /* 0x0000001800187308 */ /* 0x000ee20000000800 */
[----:B-----5:R-:W-:-:S01]  /*a100*/  FADD.FTZ R63, R39, R88 ;  /* 0x00000058273f7221 */ /* 0x020fc20000010000 */
[----:B------:R-:W-:-:S06]  /*a110*/  FADD.FTZ R90, R15, R90 ;  /* 0x0000005a0f5a7221 */ /* 0x000fcc0000010000 */
[----:B------:R-:W4:Y:S08]  /*a120*/  MUFU.EX2 R40, R40 ;  /* 0x0000002800287308 */ /* 0x000f300000000800 */
[----:B------:R-:W5:Y:S01]  /*a130*/  MUFU.EX2 R70, R70 ;  /* 0x0000004600467308 */ /* 0x000f620000000800 */
[----:B-1----:R-:W-:-:S01]  /*a140*/  FADD.FTZ R88, R38, R63 ;  /* 0x0000003f26587221 */ /* 0x002fc20000010000 */
[----:B0-----:R-:W-:-:S06]  /*a150*/  FADD.FTZ R63, R21, R90 ;  /* 0x0000005a153f7221 */ /* 0x001fcc0000010000 */
[----:B------:R-:W0:Y:S01]  /*a160*/  MUFU.EX2 R47, R47 ;  /* 0x0000002f002f7308 */ /* 0x000e220000000800 */
[----:B------:R-:W-:-:S07]  /*a170*/  FFMA.FTZ R73, R73, R58, -R10 ;  /* 0x0000003a49497223 */ /* 0x000fce000001080a */
[----:B------:R-:W1:Y:S01]  /*a180*/  MUFU.EX2 R91, R91 ;  /* 0x0000005b005b7308 */ /* 0x000e620000000800 */
[----:B------:R-:W-:-:S07]  /*a190*/  FFMA.FTZ R80, R65, R58, -R10 ;  /* 0x0000003a41507223 */ /* 0x000fce000001080a */
[----:B------:R3:W-:Y:S01]  /*a1a0*/  MUFU.EX2 R127, R72 ;  /* 0x00000048007f7308 */ /* 0x0007e20000000800 */
[----:B------:R-:W-:-:S01]  /*a1b0*/  FFMA.FTZ R86, R69, R58, -R10 ;  /* 0x0000003a45567223 */ /* 0x000fc2000001080a */
[----:B--2---:R-:W-:Y:S01]  /*a1c0*/  FADD.FTZ R65, R45, R88 ;  /* 0x000000582d417221 */ /* 0x004fe20000010000 */
[----:B---3--:R-:W-:-:S05]  /*a1d0*/  FFMA.FTZ R72, R75, R58, -R10 ;  /* 0x0000003a4b487223 */ /* 0x008fca000001080a */
[----:B------:R-:W2:Y:S01]  /*a1e0*/  MUFU.EX2 R71, R71 ;  /* 0x0000004700477308 */ /* 0x000ea20000000800 */
[----:B------:R-:W-:Y:S02]  /*a1f0*/  @!P2 VIADD R0, R0, 0x13240 ;  /* 0x000132400000a836 */ /* 0x000fe40000000000 */
[----:B------:R-:W-:Y:S01]  /*a200*/  FADD.FTZ R69, R24, R63 ;  /* 0x0000003f18457221 */ /* 0x000fe20000010000 */
[----:B------:R-:W-:-:S04]  /*a210*/  FFMA.FTZ R76, R79, R58, -R10 ;  /* 0x0000003a4f4c7223 */ /* 0x000fc8000001080a */
[----:B------:R-:W3:Y:S01]  /*a220*/  MUFU.EX2 R89, R89 ;  /* 0x0000005900597308 */ /* 0x000ee20000000800 */
[----:B----4-:R-:W-:-:S01]  /*a230*/  FADD.FTZ R88, R40, R65 ;  /* 0x0000004128587221 */ /* 0x010fc20000010000 */
[----:B------:R-:W-:Y:S01]  /*a240*/  FFMA.FTZ R61, R27, R58, -R10 ;  /* 0x0000003a1b3d7223 */ /* 0x000fe2000001080a */
[----:B-----5:R-:W-:-:S05]  /*a250*/  FADD.FTZ R90, R70, R69 ;  /* 0x00000045465a7221 */ /* 0x020fca0000010000 */
[----:B------:R-:W4:Y:S01]  /*a260*/  MUFU.EX2 R72, R72 ;  /* 0x0000004800487308 */ /* 0x000f220000000800 */
[----:B------:R-:W-:-:S01]  /*a270*/  FFMA.FTZ R74, R77, R58, -R10 ;  /* 0x0000003a4d4a7223 */ /* 0x000fc2000001080a */
[----:B------:R-:W-:Y:S01]  /*a280*/  @!P2 PRMT R27, RZ, 0x654, R0 ;  /* 0x00000654ff1ba816 */ /* 0x000fe20000000000 */
[----:B------:R-:W-:-:S01]  /*a290*/  FFMA.FTZ R63, R29, R58, -R10 ;  /* 0x0000003a1d3f7223 */ /* 0x000fc2000001080a */
[----:B------:R-:W-:-:S04]  /*a2a0*/  FFMA.FTZ R29, R33, R58, -R10 ;  /* 0x0000003a211d7223 */ /* 0x000fc8000001080a */
[----:B------:R-:W5:Y:S01]  /*a2b0*/  MUFU.EX2 R73, R73 ;  /* 0x0000004900497308 */ /* 0x000f620000000800 */
[----:B------:R-:W-:-:S01]  /*a2c0*/  FFMA.FTZ R43, R43, R58, -R10 ;  /* 0x0000003a2b2b7223 */ /* 0x000fc2000001080a */
[----:B0-----:R-:W-:Y:S01]  /*a2d0*/  FADD.FTZ R33, R47, R88 ;  /* 0x000000582f217221 */ /* 0x001fe20000010000 */
[----:B-1----:R-:W-:-:S01]  /*a2e0*/  FADD.FTZ R90, R91, R90 ;  /* 0x0000005a5b5a7221 */ /* 0x002fc20000010000 */
[----:B------:R-:W-:Y:S01]  /*a2f0*/  FFMA.FTZ R75, R83, R58, -R10 ;  /* 0x0000003a534b7223 */ /* 0x000fe2000001080a */
[----:B------:R0:W-:Y:S03]  /*a300*/  @!P2 SYNCS.ARRIVE.TRANS64.RED.A1T0 RZ, [R27+URZ], RZ ;  /* 0x000000ff1bffa9a7 */ /* 0x0001e6000810043f */
[----:B------:R-:W1:Y:S01]  /*a310*/  MUFU.EX2 R97, R97 ;  /* 0x0000006100617308 */ /* 0x000e620000000800 */
[----:B------:R-:W-:-:S01]  /*a320*/  FADD.FTZ R88, R42, R33 ;  /* 0x000000212a587221 */ /* 0x000fc20000010000 */
[-CC-:B------:R-:W-:Y:S01]  /*a330*/  FFMA.FTZ R79, R81, R58.reuse, -R10.reuse ;  /* 0x0000003a514f7223 */ /* 0x180fe2000001080a */
[----:B0-----:R-:W-:-:S05]  /*a340*/  FFMA.FTZ R27, R9, R58, -R10 ;  /* 0x0000003a091b7223 */ /* 0x001fca000001080a */
[----:B------:R-:W0:Y:S01]  /*a350*/  MUFU.EX2 R76, R76 ;  /* 0x0000004c004c7308 */ /* 0x000e220000000800 */
[----:B------:R-:W-:-:S07]  /*a360*/  FFMA.FTZ R82, R87, R58, -R10 ;  /* 0x0000003a57527223 */ /* 0x000fce000001080a */
[----:B------:R-:W0:Y:S08]  /*a370*/  MUFU.EX2 R74, R74 ;  /* 0x0000004a004a7308 */ /* 0x000e300000000800 */
[----:B------:R2:W-:Y:S02]  /*a380*/  MUFU.EX2 R9, R43 ;  /* 0x0000002b00097308 */ /* 0x0005e40000000800 */
[----:B--2---:R-:W-:-:S06]  /*a390*/  FADD.FTZ R43, R71, R90 ;  /* 0x0000005a472b7221 */ /* 0x004fcc0000010000 */
[----:B------:R-:W2:Y:S01]  /*a3a0*/  MUFU.EX2 R99, R99 ;  /* 0x0000006300637308 */ /* 0x000ea20000000800 */
[----:B------:R-:W-:-:S07]  /*a3b0*/  FFMA.FTZ R77, R121, R58, -R10 ;  /* 0x0000003a794d7223 */ /* 0x000fce000001080a */
[----:B------:R3:W-:Y:S08]  /*a3c0*/  MUFU.EX2 R0, R61 ;  /* 0x0000003d00007308 */ /* 0x0007f00000000800 */
[----:B------:R-:W2:Y:S01]  /*a3d0*/  MUFU.EX2 R75, R75 ;  /* 0x0000004b004b7308 */ /* 0x000ea20000000800 */
[----:B---3--:R-:W-:-:S01]  /*a3e0*/  FADD.FTZ R61, R89, R88 ;  /* 0x00000058593d7221 */ /* 0x008fc20000010000 */
[----:B----4-:R-:W-:-:S03]  /*a3f0*/  FADD.FTZ R88, R72, R43 ;  /* 0x0000002b48587221 */ /* 0x010fc60000010000 */
[----:B------:R-:W-:Y:S01]  /*a400*/  FADD.FTZ R90, R44, R61 ;  /* 0x0000003d2c5a7221 */ /* 0x000fe20000010000 */
[----:B-----5:R-:W-:-:S02]  /*a410*/  FADD.FTZ R61, R73, R88 ;  /* 0x00000058493d7221 */ /* 0x020fc40000010000 */
[----:B------:R-:W3:Y:S01]  /*a420*/  MUFU.EX2 R79, R79 ;  /* 0x0000004f004f7308 */ /* 0x000ee20000000800 */
[----:B-1----:R-:W-:-:S01]  /*a430*/  FADD.FTZ R65, R97, R90 ;  /* 0x0000005a61417221 */ /* 0x002fc20000010000 */
[----:B0-----:R-:W-:Y:S01]  /*a440*/  FADD.FTZ R61, R76, R61 ;  /* 0x0000003d4c3d7221 */ /* 0x001fe20000010000 */
[----:B------:R-:W-:-:S05]  /*a450*/  FFMA.FTZ R43, R48, R58, -R10 ;  /* 0x0000003a302b7223 */ /* 0x000fca000001080a */
[----:B------:R-:W0:Y:S01]  /*a460*/  MUFU.EX2 R85, R85 ;  /* 0x0000005500557308 */ /* 0x000e220000000800 */
[----:B------:R-:W-:-:S01]  /*a470*/  FADD.FTZ R48, R46, R65 ;  /* 0x000000412e307221 */ /* 0x000fc20000010000 */
[----:B------:R-:W-:-:S06]  /*a480*/  FADD.FTZ R88, R74, R61 ;  /* 0x0000003d4a587221 */ /* 0x000fcc0000010000 */
[----:B------:R-:W1:Y:S01]  /*a490*/  MUFU.EX2 R82, R82 ;  /* 0x0000005200527308 */ /* 0x000e620000000800 */
[----:B------:R-:W-:-:S01]  /*a4a0*/  FFMA.FTZ R81, R125, R58, -R10 ;  /* 0x0000003a7d517223 */ /* 0x000fc2000001080a */
[----:B--2---:R-:W-:Y:S01]  /*a4b0*/  FADD.FTZ R61, R99, R48 ;  /* 0x00000030633d7221 */ /* 0x004fe20000010000 */
[----:B------:R-:W-:-:S05]  /*a4c0*/  FADD.FTZ R88, R75, R88 ;  /* 0x000000584b587221 */ /* 0x000fca0000010000 */
[----:B------:R-:W2:Y:S01]  /*a4d0*/  MUFU.EX2 R77, R77 ;  /* 0x0000004d004d7308 */ /* 0x000ea20000000800 */
[----:B------:R-:W-:-:S01]  /*a4e0*/  FFMA.FTZ R33, R37, R58, -R10 ;  /* 0x0000003a25217223 */ /* 0x000fc2000001080a */
[-CC-:B------:R-:W-:Y:S01]  /*a4f0*/  FFMA.FTZ R51, R51, R58.reuse, -R10.reuse ;  /* 0x0000003a33337223 */ /* 0x180fe2000001080a */
[----:B------:R-:W-:-:S01]  /*a500*/  FFMA.FTZ R55, R55, R58, -R10 ;  /* 0x0000003a37377223 */ /* 0x000fc2000001080a */
[----:B------:R-:W-:-:S04]  /*a510*/  FFMA.FTZ R37, R26, R58, -R10 ;  /* 0x0000003a1a257223 */ /* 0x000fc8000001080a */
[----:B------:R-:W4:Y:S01]  /*a520*/  MUFU.EX2 R57, R57 ;  /* 0x0000003900397308 */ /* 0x000f220000000800 */
[----:B------:R-:W-:-:S01]  /*a530*/  FFMA.FTZ R109, R109, R58, -R10 ;  /* 0x0000003a6d6d7223 */ /* 0x000fc2000001080a */
[-CC-:B------:R-:W-:Y:S01]  /*a540*/  FFMA.FTZ R67, R67, R58.reuse, -R10.reuse ;  /* 0x0000003a43437223 */ /* 0x180fe2000001080a */
[----:B------:R-:W-:-:S01]  /*a550*/  FFMA.FTZ R31, R31, R58, -R10 ;  /* 0x0000003a1f1f7223 */ /* 0x000fc2000001080a */
[-CC-:B------:R-:W-:Y:S01]  /*a560*/  FFMA.FTZ R113, R113, R58.reuse, -R10.reuse ;  /* 0x0000003a71717223 */ /* 0x180fe2000001080a */
[----:B------:R-:W-:-:S03]  /*a570*/  FFMA.FTZ R115, R115, R58, -R10 ;  /* 0x0000003a73737223 */ /* 0x000fc6000001080a */
[----:B------:R-:W5:Y:S01]  /*a580*/  MUFU.EX2 R78, R78 ;  /* 0x0000004e004e7308 */ /* 0x000f620000000800 */
[----:B------:R-:W-:-:S01]  /*a590*/  FADD.FTZ R90, R50, R61 ;  /* 0x0000003d325a7221 */ /* 0x000fc20000010000 */
[----:B------:R-:W-:Y:S01]  /*a5a0*/  FFMA.FTZ R10, R41, R58, -R10 ;  /* 0x0000003a290a7223 */ /* 0x000fe2000001080a */
[----:B---3--:R-:W-:-:S01]  /*a5b0*/  FADD.FTZ R41, R79, R88 ;  /* 0x000000584f297221 */ /* 0x008fc20000010000 */
[----:B------:R-:W-:-:S04]  /*a5c0*/  F2FP.SATFINITE.E4M3.F32.PACK_AB_MERGE_C R152, R39, R36, RZ ;  /* 0x000000242798723e */ /* 0x000fc800048070ff */
[----:B------:R-:W3:Y:S01]  /*a5d0*/  MUFU.EX2 R81, R81 ;  /* 0x0000005100517308 */ /* 0x000ee20000000800 */
[----:B0-----:R-:W-:-:S01]  /*a5e0*/  FADD.FTZ R39, R85, R90 ;  /* 0x0000005a55277221 */ /* 0x001fc20000010000 */
[----:B-1----:R-:W-:Y:S01]  /*a5f0*/  FADD.FTZ R36, R82, R41 ;  /* 0x0000002952247221 */ /* 0x002fe20000010000 */
[----:B------:R-:W-:-:S05]  /*a600*/  F2FP.SATFINITE.E4M3.F32.PACK_AB_MERGE_C R154, R47, R40, RZ ;  /* 0x000000282f9a723e */ /* 0x000fca00048070ff */
[----:B------:R-:W0:Y:S01]  /*a610*/  MUFU.EX2 R101, R101 ;  /* 0x0000006500657308 */ /* 0x000e220000000800 */
[----:B------:R-:W-:-:S01]  /*a620*/  FADD.FTZ R40, R52, R39 ;  /* 0x0000002734287221 */ /* 0x000fc20000010000 */
[----:B--2---:R-:W-:-:S06]  /*a630*/  FADD.FTZ R39, R77, R36 ;  /* 0x000000244d277221 */ /* 0x004fcc0000010000 */
[----:B------:R-:W1:Y:S01]  /*a640*/  MUFU.EX2 R84, R84 ;  /* 0x0000005400547308 */ /* 0x000e620000000800 */
[----:B----4-:R-:W-:-:S01]  /*a650*/  FADD.FTZ R41, R57, R40 ;  /* 0x0000002839297221 */ /* 0x010fc20000010000 */
[----:B-----5:R-:W-:-:S06]  /*a660*/  FADD.FTZ R36, R78, R39 ;  /* 0x000000274e247221 */ /* 0x020fcc0000010000 */
[----:B------:R-:W2:Y:S08]  /*a670*/  MUFU.EX2 R56, R131 ;  /* 0x0000008300387308 */ /* 0x000eb00000000800 */
[----:B------:R-:W4:Y:S01]  /*a680*/  MUFU.EX2 R11, R11 ;  /* 0x0000000b000b7308 */ /* 0x000f220000000800 */
[----:B------:R-:W-:-:S01]  /*a690*/  FADD.FTZ R40, R54, R41 ;  /* 0x0000002936287221 */ /* 0x000fc20000010000 */
[----:B---3--:R-:W-:-:S06]  /*a6a0*/  FADD.FTZ R39, R81, R36 ;  /* 0x0000002451277221 */ /* 0x008fcc0000010000 */
[----:B------:R-:W3:Y:S01]  /*a6b0*/  MUFU.EX2 R107, R107 ;  /* 0x0000006b006b7308 */ /* 0x000ee20000000800 */
[----:B0-----:R-:W-:-:S07]  /*a6c0*/  F2FP.SATFINITE.E4M3.F32.PACK_AB_MERGE_C R136, R101, R54, RZ ;  /* 0x000000366588723e */ /* 0x001fce00048070ff */
[----:B------:R-:W0:Y:S01]  /*a6d0*/  MUFU.EX2 R80, R80 ;  /* 0x0000005000507308 */ /* 0x000e220000000800 */
[----:B------:R-:W-:-:S01]  /*a6e0*/  FADD.FTZ R101, R101, R40 ;  /* 0x0000002865657221 */ /* 0x000fc20000010000 */
[----:B-1----:R-:W-:-:S06]  /*a6f0*/  FADD.FTZ R36, R84, R39 ;  /* 0x0000002754247221 */ /* 0x002fcc0000010000 */
[----:B------:R-:W1:Y:S08]  /*a700*/  MUFU.EX2 R62, R62 ;  /* 0x0000003e003e7308 */ /* 0x000e700000000800 */
[----:B------:R-:W5:Y:S01]  /*a710*/  MUFU.EX2 R25, R25 ;  /* 0x0000001900197308 */ /* 0x000f620000000800 */
[----:B--2---:R-:W-:-:S01]  /*a720*/  FADD.FTZ R40, R56, R101 ;  /* 0x0000006538287221 */ /* 0x004fc20000010000 */
[----:B----4-:R-:W-:-:S06]  /*a730*/  FADD.FTZ R39, R11, R36 ;  /* 0x000000240b277221 */ /* 0x010fcc0000010000 */
[----:B------:R-:W2:Y:S01]  /*a740*/  MUFU.EX2 R86, R86 ;  /* 0x0000005600567308 */ /* 0x000ea20000000800 */
[----:B---3--:R-:W-:-:S01]  /*a750*/  FADD.FTZ R41, R107, R40 ;  /* 0x000000286b297221 */ /* 0x008fc20000010000 */
[----:B0-----:R-:W-:-:S06]  /*a760*/  FADD.FTZ R36, R80, R39 ;  /* 0x0000002750247221 */ /* 0x001fcc0000010000 */
[----:B------:R-:W0:Y:S01]  /*a770*/  MUFU.EX2 R28, R137 ;  /* 0x00000089001c7308 */ /* 0x000e220000000800 */
[----:B------:R-:W-:Y:S01]  /*a780*/  F2FP.SATFINITE.E4M3.F32.PACK_AB_MERGE_C R152, R12, R3, R152 ;  /* 0x000000030c98723e */ /* 0x000fe20004807098 */
[----:B-1----:R-:W-:Y:S01]  /*a790*/  FADD.FTZ R40, R62, R41 ;  /* 0x000000293e287221 */ /* 0x002fe20000010000 */
[----:B-----5:R-:W-:-:S01]  /*a7a0*/  FADD.FTZ R3, R25, R36 ;  /* 0x0000002419037221 */ /* 0x020fc20000010000 */
[----:B------:R-:W-:-:S04]  /*a7b0*/  F2FP.SATFINITE.E4M3.F32.PACK_AB_MERGE_C R138, R111, R62, RZ ;  /* 0x0000003e6f8a723e */ /* 0x000fc800048070ff */
[----:B------:R-:W1:Y:S01]  /*a7c0*/  MUFU.EX2 R30, R139 ;  /* 0x0000008b001e7308 */ /* 0x000e620000000800 */
[----:B------:R-:W-:-:S01]  /*a7d0*/  FADD.FTZ R111, R111, R40 ;  /* 0x000000286f6f7221 */ /* 0x000fc20000010000 */
[----:B--2---:R-:W-:-:S06]  /*a7e0*/  FADD.FTZ R3, R86, R3 ;  /* 0x0000000356037221 */ /* 0x004fcc0000010000 */
[----:B------:R-:W2:Y:S01]  /*a7f0*/  MUFU.EX2 R27, R27 ;  /* 0x0000001b001b7308 */ /* 0x000ea20000000800 */
[----:B------:R-:W-:Y:S01]  /*a800*/  F2FP.SATFINITE.E4M3.F32.PACK_AB_MERGE_C R154, R45, R38, R154 ;  /* 0x000000262d9a723e */ /* 0x000fe2000480709a */
[----:B0-----:R-:W-:-:S06]  /*a810*/  FADD.FTZ R36, R28, R111 ;  /* 0x0000006f1c247221 */ /* 0x001fcc0000010000 */
[----:B------:R-:W0:Y:S01]  /*a820*/  MUFU.EX2 R117, R117 ;  /* 0x0000007500757308 */ /* 0x000e220000000800 */
[----:B------:R-:W-:-:S07]  /*a830*/  FADD.FTZ R38, R0, R3 ;  /* 0x0000000300267221 */ /* 0x000fce0000010000 */
[----:B------:R-:W3:Y:S01]  /*a840*/  MUFU.EX2 R26, R63 ;  /* 0x0000003f001a7308 */ /* 0x000ee20000000800 */
[----:B------:R-:W-:-:S07]  /*a850*/  FADD.FTZ R3, R35, R36 ;  /* 0x0000002423037221 */ /* 0x000fce0000010000 */
[----:B------:R-:W-:Y:S01]  /*a860*/  MUFU.EX2 R34, R34 ;  /* 0x0000002200227308 */ /* 0x000fe20000000800 */
[----:B------:R-:W-:-:S07]  /*a870*/  FADD.FTZ R38, R9, R38 ;  /* 0x0000002609267221 */ /* 0x000fce0000010000 */
[----:B------:R-:W4:Y:S08]  /*a880*/  MUFU.EX2 R53, R53 ;  /* 0x0000003500357308 */ /* 0x000f300000000800 */
[----:B------:R-:W5:Y:S08]  /*a890*/  MUFU.EX2 R32, R32 ;  /* 0x0000002000207308 */ /* 0x000f700000000800 */
[----:B------:R-:W5:Y:S01]  /*a8a0*/  MUFU.EX2 R29, R29 ;  /* 0x0000001d001d7308 */ /* 0x000f620000000800 */
[----:B-1----:R-:W-:-:S07]  /*a8b0*/  FADD.FTZ R40, R30, R3 ;  /* 0x000000031e287221 */ /* 0x002fce0000010000 */
[----:B------:R-:W1:Y:S01]  /*a8c0*/  MUFU.EX2 R49, R49 ;  /* 0x0000003100317308 */ /* 0x000e620000000800 */
[----:B--2---:R-:W-:-:S01]  /*a8d0*/  FADD.FTZ R3, R27, R38 ;  /* 0x000000261b037221 */ /* 0x004fc20000010000 */
[----:B------:R-:W-:-:S06]  /*a8e0*/  F2FP.SATFINITE.E4M3.F32.PACK_AB_MERGE_C R15, R15, R20, RZ ;  /* 0x000000140f0f723e */ /* 0x000fcc00048070ff */
[----:B------:R-:W2:Y:S01]  /*a8f0*/  MUFU.EX2 R48, R51 ;  /* 0x0000003300307308 */ /* 0x000ea20000000800 */
[C---:B0-----:R-:W-:Y:S01]  /*a900*/  F2FP.SATFINITE.E4M3.F32.PACK_AB_MERGE_C R140, R117.reuse, R30, RZ ;  /* 0x0000001e758c723e */ /* 0x041fe200048070ff */
[----:B------:R-:W-:Y:S01]  /*a910*/  FADD.FTZ R117, R117, R40 ;  /* 0x0000002875757221 */ /* 0x000fe20000010000 */
[----:B---3--:R-:W-:-:S05]  /*a920*/  F2FP.SATFINITE.E4M3.F32.PACK_AB_MERGE_C R27, R26, R27, RZ ;  /* 0x0000001b1a1b723e */ /* 0x008fca00048070ff */
[----:B------:R-:W0:Y:S01]  /*a930*/  MUFU.EX2 R33, R33 ;  /* 0x0000002100217308 */ /* 0x000e220000000800 */
[----:B------:R-:W-:-:S01]  /*a940*/  FADD.FTZ R26, R26, R3 ;  /* 0x000000031a1a7221 */ /* 0x000fc20000010000 */
[----:B----4-:R-:W-:Y:S01]  /*a950*/  F2FP.SATFINITE.E4M3.F32.PACK_AB_MERGE_C R142, R53, R34, RZ ;  /* 0x00000022358e723e */ /* 0x010fe200048070ff */
[----:B-----5:R-:W-:-:S05]  /*a960*/  FADD.FTZ R30, R32, R117 ;  /* 0x00000075201e7221 */ /* 0x020fca0000010000 */
[----:B------:R-:W3:Y:S01]  /*a970*/  MUFU.EX2 R20, R55 ;  /* 0x0000003700147308 */ /* 0x000ee20000000800 */
[----:B------:R-:W-:-:S01]  /*a980*/  FADD.FTZ R3, R29, R26 ;  /* 0x0000001a1d037221 */ /* 0x000fc20000010000 */
[C---:B-1----:R-:W-:Y:S01]  /*a990*/  F2FP.SATFINITE.E4M3.F32.PACK_AB_MERGE_C R142, R49.reuse, R32, R142 ;  /* 0x00000020318e723e */ /* 0x042fe2000480708e */
[----:B------:R-:W-:-:S05]  /*a9a0*/  FADD.FTZ R49, R49, R30 ;  /* 0x0000001e31317221 */ /* 0x000fca0000010000 */
[----:B------:R-:W1:Y:S01]  /*a9b0*/  MUFU.EX2 R64, R64 ;  /* 0x0000004000407308 */ /* 0x000e620000000800 */
[----:B--2---:R-:W-:-:S07]  /*a9c0*/  FADD.FTZ R26, R48, R3 ;  /* 0x00000003301a7221 */ /* 0x004fce0000010000 */
[----:B------:R-:W2:Y:S01]  /*a9d0*/  MUFU.EX2 R37, R37 ;  /* 0x0000002500257308 */ /* 0x000ea20000000800 */
[----:B------:R-:W-:-:S01]  /*a9e0*/  FADD.FTZ R34, R34, R49 ;  /* 0x0000003122227221 */ /* 0x000fc20000010000 */
[----:B0-----:R-:W-:-:S06]  /*a9f0*/  FADD.FTZ R3, R33, R26 ;  /* 0x0000001a21037221 */ /* 0x001fcc0000010000 */
[----:B------:R-:W0:Y:S01]  /*aa00*/  MUFU.EX2 R119, R119 ;  /* 0x0000007700777308 */ /* 0x000e220000000800 */
[----:B------:R-:W-:-:S07]  /*aa10*/  F2FP.SATFINITE.E4M3.F32.PACK_AB_MERGE_C R70, R91, R70, RZ ;  /* 0x000000465b46723e */ /* 0x000fce00048070ff */
[----:B------:R-:W4:Y:S01]  /*aa20*/  MUFU.EX2 R12, R43 ;  /* 0x0000002b000c7308 */ /* 0x000f220000000800 */
[----:B------:R-:W-:-:S01]  /*aa30*/  FADD.FTZ R53, R53, R34 ;  /* 0x0000002235357221 */ /* 0x000fc20000010000 */
[----:B---3--:R-:W-:-:S06]  /*aa40*/  F2FP.SATFINITE.E4M3.F32.PACK_AB_MERGE_C R33, R20, R33, RZ ;  /* 0x000000211421723e */ /* 0x008fcc00048070ff */
[----:B------:R-:W3:Y:S01]  /*aa50*/  MUFU.EX2 R66, R66 ;  /* 0x0000004200427308 */ /* 0x000ee20000000800 */
[----:B------:R-:W-:-:S07]  /*aa60*/  FADD.FTZ R20, R20, R3 ;  /* 0x0000000314147221 */ /* 0x000fce0000010000 */
[----:B------:R-:W5:Y:S01]  /*aa70*/  MUFU.EX2 R109, R109 ;  /* 0x0000006d006d7308 */ /* 0x000f620000000800 */
[----:B------:R-:W-:Y:S01]  /*aa80*/  F2FP.SATFINITE.E4M3.F32.PACK_AB_MERGE_C R155, R24, R21, R70 ;  /* 0x00000015189b723e */ /* 0x000fe20004807046 */
[----:B-1----:R-:W-:-:S06]  /*aa90*/  FADD.FTZ R24, R64, R53 ;  /* 0x0000003540187221 */ /* 0x002fcc0000010000 */
[----:B------:R-:W1:Y:S01]  /*aaa0*/  MUFU.EX2 R123, R123 ;  /* 0x0000007b007b7308 */ /* 0x000e620000000800 */
[----:B--2---:R-:W-:-:S07]  /*aab0*/  FADD.FTZ R3, R37, R20 ;  /* 0x0000001425037221 */ /* 0x004fce0000010000 */
[----:B------:R-:W2:Y:S01]  /*aac0*/  MUFU.EX2 R36, R67 ;  /* 0x0000004300247308 */ /* 0x000ea20000000800 */
[----:B------:R-:W-:Y:S01]  /*aad0*/  F2FP.SATFINITE.E4M3.F32.PACK_AB_MERGE_C R153, R14, R13, R15 ;  /* 0x0000000d0e99723e */ /* 0x000fe2000480700f */
[----:B0-----:R-:W-:-:S06]  /*aae0*/  FADD.FTZ R13, R119, R24 ;  /* 0x00000018770d7221 */ /* 0x001fcc0000010000 */
[----:B------:R-:W0:Y:S01]  /*aaf0*/  MUFU.EX2 R68, R68 ;  /* 0x0000004400447308 */ /* 0x000e220000000800 */
[----:B----4-:R-:W-:-:S07]  /*ab00*/  FADD.FTZ R20, R12, R3 ;  /* 0x000000030c147221 */ /* 0x010fce0000010000 */
[----:B------:R-:W4:Y:S01]  /*ab10*/  MUFU.EX2 R31, R31 ;  /* 0x0000001f001f7308 */ /* 0x000f220000000800 */
[----:B---3--:R-:W-:-:S01]  /*ab20*/  FADD.FTZ R24, R66, R13 ;  /* 0x0000000d42187221 */ /* 0x008fc20000010000 */
[----:B-----5:R-:W-:-:S06]  /*ab30*/  FADD.FTZ R3, R109, R20 ;  /* 0x000000146d037221 */ /* 0x020fcc0000010000 */
[----:B------:R-:W3:Y:S01]  /*ab40*/  MUFU.EX2 R14, R113 ;  /* 0x00000071000e7308 */ /* 0x000ee20000000800 */
[C---:B-1----:R-:W-:Y:S01]  /*ab50*/  F2FP.SATFINITE.E4M3.F32.PACK_AB_MERGE_C R66, R123.reuse, R66, RZ ;  /* 0x000000427b42723e */ /* 0x042fe200048070ff */
[----:B------:R-:W-:Y:S01]  /*ab60*/  FADD.FTZ R123, R123, R24 ;  /* 0x000000187b7b7221 */ /* 0x000fe20000010000 */
[----:B--2---:R-:W-:-:S05]  /*ab70*/  F2FP.SATFINITE.E4M3.F32.PACK_AB_MERGE_C R109, R36, R109, RZ ;  /* 0x0000006d246d723e */ /* 0x004fca00048070ff */
[----:B------:R-:W-:Y:S01]  /*ab80*/  MUFU.EX2 R8, R8 ;  /* 0x0000000800087308 */ /* 0x000fe20000000800 */
[----:B------:R-:W-:-:S07]  /*ab90*/  FADD.FTZ R36, R36, R3 ;  /* 0x0000000324247221 */ /* 0x000fce0000010000 */
[----:B------:R-:W-:Y:S01]  /*aba0*/  MUFU.EX2 R129, R129 ;  /* 0x0000008100817308 */ /* 0x000fe20000000800 */
[----:B------:R-:W-:-:S07]  /*abb0*/  ISETP.GE.AND P1, PT, R105, 0xa1, PT ;  /* 0x000000a16900780c */ /* 0x000fce0003f26270 */
[----:B------:R-:W1:Y:S08]  /*abc0*/  MUFU.EX2 R115, R115 ;  /* 0x0000007300737308 */ /* 0x000e700000000800 */
[----:B------:R-:W2:Y:S01]  /*abd0*/  MUFU.EX2 R10, R10 ;  /* 0x0000000a000a7308 */ /* 0x000ea20000000800 */
[----:B------:R-:W-:Y:S01]  /*abe0*/  F2FP.SATFINITE.E4M3.F32.PACK_AB_MERGE_C R141, R9, R0, R27 ;  /* 0x00000000098d723e */ /* 0x000fe2000480701b */
[----:B0-----:R-:W-:Y:S01]  /*abf0*/  FADD.FTZ R0, R68, R123 ;  /* 0x0000007b44007221 */ /* 0x001fe20000010000 */
[----:B----4-:R-:W-:-:S01]  /*ac00*/  FADD.FTZ R3, R31, R36 ;  /* 0x000000241f037221 */ /* 0x010fc20000010000 */
[----:B------:R-:W-:-:S02]  /*ac10*/  F2FP.SATFINITE.E4M3.F32.PACK_AB_MERGE_C R25, R86, R25, RZ ;  /* 0x000000195619723e */ /* 0x000fc400048070ff */
[----:B------:R-:W-:-:S01]  /*ac20*/  FADD.FTZ R9, R127, R0 ;  /* 0x000000007f097221 */ /* 0x000fc20000010000 */
[----:B---3--:R-:W-:Y:S01]  /*ac30*/  FADD.FTZ R0, R14, R3 ;  /* 0x000000030e007221 */ /* 0x008fe20000010000 */
[----:B------:R-:W-:Y:S01]  /*ac40*/  F2FP.SATFINITE.E4M3.F32.PACK_AB_MERGE_C R139, R80, R11, R25 ;  /* 0x0000000b508b723e */ /* 0x000fe20004807019 */
[----:B------:R-:W-:Y:S01]  /*ac50*/  IMAD.MOV.U32 R55, RZ, RZ, RZ ;  /* 0x000000ffff377224 */ /* 0x000fe200078e00ff */
[----:B------:R-:W-:Y:S01]  /*ac60*/  F2FP.SATFINITE.E4M3.F32.PACK_AB_MERGE_C R148, R97, R44, RZ ;  /* 0x0000002c6194723e */ /* 0x000fe200048070ff */
[----:B-1----:R-:W-:Y:S01]  /*ac70*/  FADD.FTZ R15, R115, R0 ;  /* 0x00000000730f7221 */ /* 0x002fe20000010000 */
[----:B------:R-:W-:Y:S02]  /*ac80*/  F2FP.SATFINITE.E4M3.F32.PACK_AB_MERGE_C R150, R85, R50, RZ ;  /* 0x000000325596723e */ /* 0x000fe400048070ff */
[----:B------:R-:W-:Y:S01]  /*ac90*/  F2FP.SATFINITE.E4M3.F32.PACK_AB_MERGE_C R11, R129, R8, RZ ;  /* 0x00000008810b723e */ /* 0x000fe200048070ff */
[----:B------:R-:W-:-:S01]  /*aca0*/  FADD.FTZ R8, R8, R9 ;  /* 0x0000000908087221 */ /* 0x000fc20000010000 */
[----:B------:R-:W-:-:S02]  /*acb0*/  F2FP.SATFINITE.E4M3.F32.PACK_AB_MERGE_C R73, R76, R73, RZ ;  /* 0x000000494c49723e */ /* 0x000fc400048070ff */
[----:B--2---:R-:W-:Y:S01]  /*acc0*/  F2FP.SATFINITE.E4M3.F32.PACK_AB_MERGE_C R3, R10, R115, RZ ;  /* 0x000000730a03723e */ /* 0x004fe200048070ff */
[----:B------:R-:W-:Y:S01]  /*acd0*/  BSSY B0, `(.L_x_11134) ;  /* 0x0000335000007945 */ /* 0x000fe20003800000 */
[----:B------:R-:W-:Y:S02]  /*ace0*/  F2FP.SATFINITE.E4M3.F32.PACK_AB_MERGE_C R79, R82, R79, RZ ;  /* 0x0000004f524f723e */ /* 0x000fe400048070ff */
[----:B------:R-:W-:Y:S01]  /*acf0*/  F2FP.SATFINITE.E4M3.F32.PACK_AB_MERGE_C R81, R84, R81, RZ ;  /* 0x000000515451723e */ /* 0x000fe200048070ff */
[----:B------:R-:W-:-:S01]  /*ad00*/  FADD.FTZ R20, R129, R8 ;  /* 0x0000000881147221 */ /* 0x000fc20000010000 */
[----:B------:R-:W-:Y:S01]  /*ad10*/  F2FP.SATFINITE.E4M3.F32.PACK_AB_MERGE_C R148, R89, R42, R148 ;  /* 0x0000002a5994723e */ /* 0x000fe20004807094 */
[----:B------:R-:W-:-:S01]  /*ad20*/  FADD.FTZ R15, R10, R15 ;  /* 0x0000000f0a0f7221 */ /* 0x000fc20000010000 */
        /* <DEDUP_REMOVED lines=12> */
[----:B------:R-:W-:Y:S01]  /*adf0*/  ISETP.NE.AND P0, PT, R106, RZ, PT ;  /* 0x000000ff6a00720c */ /* 0x000fe20003f05270 */
        /* <DEDUP_REMOVED lines=31> */
[----:B------:R-:W-:Y:S06]  /*aff0*/  @!P1 BRA `(.L_x_11135) ;  /* 0x0000003000089947 */ /* 0x000fec0003800000 */
[----:B------:R0:W5:Y:S01]  /*b000*/  LDL.LU R9, [R1+0xc] ;  /* 0x00000c0001097983 */ /* 0x0001620000300800 */
[----:B------:R-:W-:Y:S01]  /*b010*/  VIADD R0, R104, 0xfffffffe ;  /* 0xfffffffe68007836 */ /* 0x000fe20000000000 */
        /* <DEDUP_REMOVED lines=18> */
[----:B0-----:R-:W-:-:S07]  /*b140*/  CS2R R24, SRZ ;  /* 0x0000000000187805 */ /* 0x001fce000001ff00 */
.L_x_11147:
[----:B-----5:R-:W-:-:S04]  /*b150*/  ISETP.NE.AND P1, PT, R8, 0x1, PT ;  /* 0x000000010800780c */ /* 0x020fc80003f25270 */
[----:B------:R-:W-:-:S04]  /*b160*/  SEL R10, RZ, 0x1, P1 ;  /* 0x00000001ff0a7807 */ /* 0x000fc80000800000 */
[----:B-----5:R-:W-:-:S05]  /*b170*/  LOP3.LUT R13, R9, R10, RZ, 0x3c, !PT ;  /* 0x0000000a090d7212 */ /* 0x020fca00078e3cff */
[----:B0-----:R0:W-:Y:S01]  /*b180*/  STL [R1+0xc], R13 ;  /* 0x00000c0d01007387 */ /* 0x0011e20000100800 */
[----:B------:R-:W-:Y:S05]  /*b190*/  @!P0 BRA `(.L_x_11136) ;  /* 0x0000000000048947 */ /* 0x000fea0003800000 */
[----:B------:R-:W-:Y:S01]  /*b1a0*/  BPT.TRAP 0x1 ;  /* 0x000000040000795c */ /* 0x000fe20000300000 */
.L_x_11136:
[----:B------:R-:W-:-:S05]  /*b1b0*/  VIADD R10, R8, 0x1 ;  /* 0x00000001080a7836 */ /* 0x000fca0000000000 */
[----:B------:R-:W-:-:S04]  /*b1c0*/  ISETP.NE.AND P1, PT, R10, 0x2, PT ;  /* 0x000000020a00780c */ /* 0x000fc80003f25270 */
[----:B------:R-:W-:Y:S02]  /*b1d0*/  SEL R11, R10, RZ, P1 ;  /* 0x000000ff0a0b7207 */ /* 0x000fe40000800000 */
[----:B------:R-:W-:-:S03]  /*b1e0*/  SHF.L.U32 R10, R13, 0x1f, RZ ;  /* 0x0000001f0d0a7819 */ /* 0x000fc600000006ff */
[----:B------:R1:W-:Y:S01]  /*b1f0*/  STL [R1+0x4], R11 ;  /* 0x0000040b01007387 */ /* 0x0003e20000100800 */
[----:B0-----:R-:W-:-:S04]  /*b200*/  IMAD R13, R11, 0x8, R16 ;  /* 0x000000080b0d7824 */ /* 0x001fc800078e0210 */
[----:B------:R1:W0:Y:S01]  /*b210*/  SYNCS.PHASECHK.TRANS64.TRYWAIT P1, [R13+URZ+0x13230], R10 ;  /* 0x0132300a0d0075a7 */ /* 0x000222000802017f */
[----:B------:R-:W-:Y:S05]  /*b220*/  @!P0 BRA `(.L_x_11137) ;  /* 0x0000000000048947 */ /* 0x000fea0003800000 */
[----:B------:R-:W-:Y:S01]  /*b230*/  BPT.TRAP 0x1 ;  /* 0x000000040000795c */ /* 0x000fe20000300000 */
.L_x_11137:
[----:B------:R-:W2:Y:S01]  /*b240*/  LDL R14, [R1+0x10] ;  /* 0x00001000010e7983 */ /* 0x000ea20000100800 */
[----:B------:R-:W-:Y:S01]  /*b250*/  BSSY B1, `(.L_x_11138) ;  /* 0x0000007000017945 */ /* 0x000fe20003800000 */
[----:B--2---:R-:W-:-:S04]  /*b260*/  IMAD R14, R11, 0x280, R14 ;  /* 0x000002800b0e7824 */ /* 0x004fc800078e020e */
[C---:B------:R-:W-:Y:S02]  /*b270*/  VIADD R56, R14.reuse, 0x80 ;  /* 0x000000800e387836 */ /* 0x040fe40000000000 */
[----:B------:R-:W-:Y:S01]  /*b280*/  VIADD R21, R14, 0x100 ;  /* 0x000001000e157836 */ /* 0x000fe20000000000 */
[----:B0-----:R-:W-:Y:S06]  /*b290*/  @P1 BRA `(.L_x_11139) ;  /* 0x0000000000081947 */ /* 0x001fec0003800000 */
[----:B------:R-:W0:Y:S02]  /*b2a0*/  SYNCS.PHASECHK.TRANS64.TRYWAIT P1, [R13+URZ+0x13230], R10 ;  /* 0x0132300a0d0075a7 */ /* 0x000e24000802017f */
[----:B0-----:R-:W-:Y:S05]  /*b2b0*/  @!P1 BRA `(.L_x_11140) ;  /* 0x000000b400c09947 */ /* 0x001fea0003800000 */
.L_x_11139:
[----:B------:R-:W-:Y:S05]  /*b2c0*/  BSYNC B1 ;  /* 0x0000000000017941 */ /* 0x000fea0003800000 */
.L_x_11138:
[----:B-1----:R-:W-:Y:S01]  /*b2d0*/  IMAD.MOV.U32 R11, RZ, RZ, -0x7fffffe0 ;  /* 0x80000020ff0b7424 */ /* 0x002fe200078e00ff */
[----:B0-----:R-:W-:Y:S01]  /*b2e0*/  MOV R10, R14 ;  /* 0x0000000e000a7202 */ /* 0x001fe20000000f00 */
[----:B------:R-:W-:Y:S01]  /*b2f0*/  WARPGROUP.ARRIVE ;  /* 0x00000000000079c5 */ /* 0x000fe20000000000 */
[----:B------:R-:W-:Y:S01]  /*b300*/  R2UR UR4, R4 ;  /* 0x00000000040472ca */ /* 0x000fe200000e0000 */
[----:B------:R-:W-:Y:S01]  /*b310*/  IMAD.MOV.U32 R57, RZ, RZ, -0x7fffffe0 ;  /* 0x80000020ff397424 */ /* 0x000fe200078e00ff */
[----:B------:R-:W-:Y:S01]  /*b320*/  R2UR UR6, R10 ;  /* 0x000000000a0672ca */ /* 0x000fe200000e0000 */
[----:B------:R-:W-:Y:S01]  /*b330*/  IMAD.MOV.U32 R10, RZ, RZ, R21 ;  /* 0x000000ffff0a7224 */ /* 0x000fe200078e0015 */
[----:B------:R-:W-:Y:S01]  /*b340*/  R2UR UR7, R11 ;  /* 0x000000000b0772ca */ /* 0x000fe200000e0000 */
[----:B------:R-:W-:Y:S01]  /*b350*/  VIADD R58, R14, 0x182 ;  /* 0x000001820e3a7836 */ /* 0x000fe20000000000 */
[----:B------:R-:W-:Y:S01]  /*b360*/  R2UR UR5, R5 ;  /* 0x00000000050572ca */ /* 0x000fe200000e0000 */
[----:B------:R-:W-:Y:S01]  /*b370*/  IMAD.MOV.U32 R59, RZ, RZ, -0x7fffffe0 ;  /* 0x80000020ff3b7424 */ /* 0x000fe200078e00ff */
[----:B------:R-:W-:Y:S01]  /*b380*/  R2UR UR10, R56 ;  /* 0x00000000380a72ca */ /* 0x000fe200000e0000 */
[----:B------:R-:W-:Y:S01]  /*b390*/  VIADD R56, R14, 0x180 ;  /* 0x000001800e387836 */ /* 0x000fe20000000000 */
[----:B------:R-:W-:-:S02]  /*b3a0*/  R2UR UR11, R57 ;  /* 0x00000000390b72ca */ /* 0x000fc400000e0000 */
[----:B------:R-:W-:Y:S02]  /*b3b0*/  R2UR UR8, R4 ;  /* 0x00000000040872ca */ /* 0x000fe400000e0000 */
[----:B------:R-:W-:Y:S02]  /*b3c0*/  R2UR UR9, R5 ;  /* 0x00000000050972ca */ /* 0x000fe400000e0000 */
[----:B------:R-:W-:Y:S01]  /*b3d0*/  R2UR UR14, R10 ;  /* 0x000000000a0e72ca */ /* 0x000fe200000e0000 */
[----:B------:R-:W-:Y:S01]  /*b3e0*/  VIADD R10, R14, 0x200 ;  /* 0x000002000e0a7836 */ /* 0x000fe20000000000 */
[----:B------:R-:W-:Y:S01]  /*b3f0*/  R2UR UR15, R11 ;  /* 0x000000000b0f72ca */ /* 0x000fe200000e0000 */
[----:B------:R-:W-:Y:S01]  /*b400*/  QGMMA.64x32x32.F32.E4M3.E4M3 R120, gdesc[UR4], RZ, !UPT, gsb0 ;  /* 0x00600000047879f3 */ /* 0x000fe2000c0008ff */
[----:B------:R-:W-:Y:S02]  /*b410*/  R2UR UR12, R4 ;  /* 0x00000000040c72ca */ /* 0x000fe400000e0000 */
[----:B------:R-:W-:-:S02]  /*b420*/  R2UR UR13, R5 ;  /* 0x00000000050d72ca */ /* 0x000fc400000e0000 */
[----:B------:R-:W-:Y:S01]  /*b430*/  R2UR UR18, R56 ;  /* 0x00000000381272ca */ /* 0x000fe200000e0000 */
[----:B------:R-:W-:Y:S01]  /*b440*/  VIADD R56, R14, 0x2 ;  /* 0x000000020e387836 */ /* 0x000fe20000000000 */
[----:B------:R-:W-:Y:S02]  /*b450*/  R2UR UR19, R57 ;  /* 0x00000000391372ca */ /* 0x000fe400000e0000 */
[----:B------:R-:W-:Y:S02]  /*b460*/  R2UR UR16, R4 ;  /* 0x00000000041072ca */ /* 0x000fe400000e0000 */
[----:B------:R-:W-:Y:S02]  /*b470*/  R2UR UR17, R5 ;  /* 0x00000000051172ca */ /* 0x000fe400000e0000 */
[----:B------:R-:W-:Y:S02]  /*b480*/  R2UR UR22, R10 ;  /* 0x000000000a1672ca */ /* 0x000fe400000e0000 */
[----:B------:R-:W-:Y:S01]  /*b490*/  R2UR UR23, R11 ;  /* 0x000000000b1772ca */ /* 0x000fe200000e0000 */
[----:B------:R-:W-:Y:S01]  /*b4a0*/  IMAD.MOV.U32 R11, RZ, RZ, -0x7fffffe0 ;  /* 0x80000020ff0b7424 */ /* 0x000fe200078e00ff */
[----:B------:R-:W-:Y:S01]  /*b4b0*/  R2UR UR26, R56 ;  /* 0x00000000381a72ca */ /* 0x000fe200000e0000 */
[----:B------:R-:W-:Y:S01]  /*b4c0*/  VIADD R56, R14, 0x102 ;  /* 0x000001020e387836 */ /* 0x000fe20000000000 */
[----:B------:R-:W-:Y:S01]  /*b4d0*/  R2UR UR27, R57 ;  /* 0x00000000391b72ca */ /* 0x000fe200000e0000 */
[----:B------:R-:W-:Y:S01]  /*b4e0*/  IMAD.MOV.U32 R57, RZ, RZ, -0x7fffffe0 ;  /* 0x80000020ff397424 */ /* 0x000fe200078e00ff */
[----:B------:R-:W-:-:S02]  /*b4f0*/  R2UR UR20, R4 ;  /* 0x00000000041472ca */ /* 0x000fc400000e0000 */
[----:B------:R-:W-:Y:S02]  /*b500*/  R2UR UR21, R5 ;  /* 0x00000000051572ca */ /* 0x000fe400000e0000 */
[----:B------:R-:W-:Y:S02]  /*b510*/  R2UR UR24, R6 ;  /* 0x00000000061872ca */ /* 0x000fe400000e0000 */
[----:B------:R-:W-:Y:S02]  /*b520*/  R2UR UR25, R7 ;  /* 0x00000000071972ca */ /* 0x000fe400000e0000 */
[----:B------:R-:W-:Y:S02]  /*b530*/  IADD3 R10, R14, 0x82, RZ ;  /* 0x000000820e0a7810 */ /* 0x000fe40007ffe0ff */
[----:B------:R-:W-:Y:S02]  /*b540*/  R2UR UR7, R11 ;  /* 0x000000000b0772ca */ /* 0x000fe400000e0000 */
[----:B------:R-:W-:Y:S01]  /*b550*/  R2UR UR6, R10 ;  /* 0x000000000a0672ca */ /* 0x000fe200000e0000 */
[----:B------:R-:W-:Y:S01]  /*b560*/  VIADD R10, R14, 0x202 ;  /* 0x000002020e0a7836 */ /* 0x000fe20000000000 */
[----:B------:R-:W-:-:S02]  /*b570*/  R2UR UR4, R6 ;  /* 0x00000000060472ca */ /* 0x000fc400000e0000 */
[----:B------:R-:W-:Y:S02]  /*b580*/  R2UR UR5, R7 ;  /* 0x00000000070572ca */ /* 0x000fe400000e0000 */
[----:B------:R-:W-:Y:S01]  /*b590*/  MOV R11, 0x80000020 ;  /* 0x80000020000b7802 */ /* 0x000fe20000000f00 */
[----:B------:R-:W-:Y:S02]  /*b5a0*/  WARPGROUP.DEPBAR.LE gsb0, 0x0 ;  /* 0x00008000000079c5 */ /* 0x000fe40000010000 */
[----:B------:R-:W-:-:S06]  /*b5b0*/  WARPGROUP.ARRIVE ;  /* 0x00000000000079c5 */ /* 0x000fcc0000000000 */
[----:B------:R-:W-:Y:S01]  /*b5c0*/  QGMMA.64x32x32.F32.E4M3.E4M3 R104, gdesc[UR8], RZ, !UPT, gsb0 ;  /* 0x00600000086879f3 */ /* 0x000fe2000c0008ff */
[----:B------:R-:W-:Y:S02]  /*b5d0*/  R2UR UR10, R56 ;  /* 0x00000000380a72ca */ /* 0x000fe400000e0000 */
[----:B------:R-:W-:Y:S02]  /*b5e0*/  R2UR UR11, R57 ;  /* 0x00000000390b72ca */ /* 0x000fe400000e0000 */
[----:B------:R-:W-:Y:S02]  /*b5f0*/  R2UR UR8, R6 ;  /* 0x00000000060872ca */ /* 0x000fe400000e0000 */
[----:B------:R-:W-:Y:S01]  /*b600*/  R2UR UR9, R7 ;  /* 0x00000000070972ca */ /* 0x000fe200000e0000 */
        /* <DEDUP_REMOVED lines=16> */
[----:B------:R-:W-:Y:S03]  /*b710*/  QGMMA.64x32x32.F32.E4M3.E4M3 R56, gdesc[UR20], RZ, !UPT, gsb0 ;  /* 0x00600000143879f3 */ /* 0x000fe6000c0008ff */
        /* <DEDUP_REMOVED lines=16> */
[----:B------:R-:W-:Y:S05]  /*b820*/  @!P0 BRA `(.L_x_11141) ;  /* 0x0000000000048947 */ /* 0x000fea0003800000 */
[----:B------:R-:W-:Y:S01]  /*b830*/  BPT.TRAP 0x1 ;  /* 0x000000040000795c */ /* 0x000fe20000300000 */
.L_x_11141:
[----:B------:R-:W-:Y:S01]  /*b840*/  SHF.L.U32 R9, R9, 0x1f, RZ ;  /* 0x0000001f09097819 */ /* 0x000fe200000006ff */
[----:B------:R-:W-:-:S04]  /*b850*/  IMAD R14, R8, 0x8, R16 ;  /* 0x00000008080e7824 */ /* 0x000fc800078e0210 */
[----:B------:R0:W1:Y:S01]  /*b860*/  SYNCS.PHASECHK.TRANS64.TRYWAIT P1, [R14+URZ+0x13250], R9 ;  /* 0x013250090e0075a7 */ /* 0x000062000802017f */
[----:B------:R-:W-:Y:S05]  /*b870*/  @!P0 BRA `(.L_x_11142) ;  /* 0x0000000000048947 */ /* 0x000fea0003800000 */
[----:B------:R-:W-:Y:S01]  /*b880*/  BPT.TRAP 0x1 ;  /* 0x000000040000795c */ /* 0x000fe20000300000 */
.L_x_11142:
[----:B------:R-:W-:Y:S04]  /*b890*/  BSSY B1, `(.L_x_11143) ;  /* 0x0000004000017945 */ /* 0x000fe80003800000 */
[----:B-1----:R-:W-:Y:S05]  /*b8a0*/  @P1 BRA `(.L_x_11144) ;  /* 0x0000000000081947 */ /* 0x002fea0003800000 */
[----:B------:R-:W1:Y:S02]  /*b8b0*/  SYNCS.PHASECHK.TRANS64.TRYWAIT P1, [R14+URZ+0x13250], R9 ;  /* 0x013250090e0075a7 */ /* 0x000e64000802017f */
[----:B-1----:R-:W-:Y:S05]  /*b8c0*/  @!P1 BRA `(.L_x_11145) ;  /* 0x000000b000509947 */ /* 0x002fea0003800000 */
.L_x_11144:
[----:B------:R-:W-:Y:S05]  /*b8d0*/  BSYNC B1 ;  /* 0x0000000000017941 */ /* 0x000fea0003800000 */
.L_x_11143:
[----:B01----:R-:W-:Y:S01]  /*b8e0*/  VIADD R9, R16, 0x1000 ;  /* 0x0000100010097836 */ /* 0x003fe20000000000 */
[----:B------:R-:W-:Y:S01]  /*b8f0*/  WARPGROUP.ARRIVE ;  /* 0x00000000000079c5 */ /* 0x000fe20000000000 */
[----:B------:R-:W-:Y:S02]  /*b900*/  IMAD.MOV.U32 R11, RZ, RZ, -0x3ffffff0 ;  /* 0xc0000010ff0b7424 */ /* 0x000fe400078e00ff */
        /* <DEDUP_REMOVED lines=16> */
[----:B------:R-:W-:Y:S01]  /*ba10*/  MUFU.TANH R123, R123 ;  /* 0x0000007b007b7308 */ /* 0x000fe20000002400 */
[----:B------:R-:W-:-:S02]  /*ba20*/  IMAD.MOV.U32 R9, RZ, RZ, -0x3ffffff0 ;  /* 0xc0000010ff097424 */ /* 0x000fc400078e00ff */
[----:B------:R-:W-:Y:S01]  /*ba30*/  FMUL.FTZ R112, R2, R112 ;  /* 0x0000007002707220 */ /* 0x000fe20000410000 */
[C---:B------:R-:W-:Y:S01]  /*ba40*/  VIADD R10, R8.reuse, 0x80 ;  /* 0x00000080080a7836 */ /* 0x040fe20000000000 */
[----:B------:R-:W-:Y:S01]  /*ba50*/  R2UR UR6, R8 ;  /* 0x00000000080672ca */ /* 0x000fe200000e0000 */
[C---:B------:R-:W-:Y:S01]  /*ba60*/  FMUL.FTZ R111, R2.reuse, R111 ;  /* 0x0000006f026f7220 */ /* 0x040fe20000410000 */
        /* <DEDUP_REMOVED lines=13> */
[----:B------:R-:W-:Y:S01]  /*bb40*/  QGMMA.64x64x32.F32.E4M3.E4M3 R24, R152, gdesc[UR4], R24, gsb0 ;  /* 0x00e0000498187df3 */ /* 0x000fe20008000818 */
[----:B------:R-:W-:Y:S01]  /*bb50*/  R2UR UR6, R10 ;  /* 0x000000000a0672ca */ /* 0x000fe200000e0000 */
[----:B------:R-:W-:Y:S01]  /*bb60*/  VIADD R10, R8, 0x100 ;  /* 0x00000100080a7836 */ /* 0x000fe20000000000 */
[----:B------:R-:W-:Y:S01]  /*bb70*/  R2UR UR7, R11 ;  /* 0x000000000b0772ca */ /* 0x000fe200000e0000 */
[----:B------:R-:W0:Y:S01]  /*bb80*/  MUFU.TANH R9, R9 ;  /* 0x0000000900097308 */ /* 0x000e220000002400 */
[----:B------:R-:W-:Y:S01]  /*bb90*/  MOV R11, 0xc0000010 ;  /* 0xc0000010000b7802 */ /* 0x000fe20000000f00 */
        /* <DEDUP_REMOVED lines=51> */
[----:B------:R-:W-:-:S03]  /*bed0*/  ULDC UR4, c[0x0][0x988] ;  /* 0x0002620000047ab9 */ /* 0x000fc60000000800 */
[----:B------:R-:W-:Y:S08]  /*bee0*/  MUFU.TANH R106, R106 ;  /* 0x0000006a006a7308 */ /* 0x000ff00000002400 */
[----:B------:R-:W-:Y:S08]  /*bef0*/  MUFU.TANH R108, R108 ;  /* 0x0000006c006c7308 */ /* 0x000ff00000002400 */
[----:B------:R-:W-:Y:S01]  /*bf00*/  MUFU.TANH R107, R107 ;  /* 0x0000006b006b7308 */ /* 0x000fe20000002400 */
[----:B------:R-:W-:-:S02]  /*bf10*/  WARPGROUP.DEPBAR.LE gsb0, 0x0 ;  /* 0x00008000000079c5 */ /* 0x000fc40000010000 */
[----:B------:R-:W-:-:S06]  /*bf20*/  WARPGROUP.ARRIVE ;  /* 0x00000000000079c5 */ /* 0x000fcc0000000000 */
[----:B------:R-:W1:Y:S01]  /*bf30*/  S2R R155, SR_TID.X ;  /* 0x00000000009b7919 */ /* 0x000e620000002100 */
[----:B------:R-:W-:Y:S01]  /*bf40*/  MUFU.TANH R109, R109 ;  /* 0x0000006d006d7308 */ /* 0x000fe20000002400 */
[----:B------:R-:W-:Y:S01]  /*bf50*/  QGMMA.64x64x32.F32.E4M3.E4M3 R24, R148, gdesc[UR4], R24, gsb0 ;  /* 0x00e0000494187df3 */ /* 0x000fe20008000818 */
        /* <DEDUP_REMOVED lines=8> */
[C---:B------:R-:W-:Y:S01]  /*bfe0*/  FMUL.FTZ R129, R2.reuse, R133 ;  /* 0x0000008502817220 */ /* 0x040fe20000410000 */
[C---:B------:R-:W-:Y:S01]  /*bff0*/  FMUL.FTZ R126, R2.reuse, R130 ;  /* 0x00000082027e7220 */ /* 0x040fe20000410000 */
[----:B0-----:R-:W-:Y:S01]  /*c000*/  FMNMX.FTZ R133, R9, R12, !PT ;  /* 0x0000000c09857209 */ /* 0x001fe20007810000 */
[----:B------:R-:W-:-:S04]  /*c010*/  FMUL.FTZ R130, R2, R134 ;  /* 0x0000008602827220 */ /* 0x000fc80000410000 */
[----:B------:R-:W0:Y:S08]  /*c020*/  MUFU.TANH R11, R11 ;  /* 0x0000000b000b7308 */ /* 0x000e300000002400 */
[----:B------:R-:W3:Y:S01]  /*c030*/  MUFU.TANH R121, R121 ;  /* 0x0000007900797308 */ /* 0x000ee20000002400 */
[----:B--2---:R-:W-:Y:S02]  /*c040*/  FMNMX.FTZ R133, R10, R133, !PT ;  /* 0x000000850a857209 */ /* 0x004fe40007810000 */
[----:B-1----:R-:W-:-:S02]  /*c050*/  LOP3.LUT R155, R155, 0x7f, RZ, 0xc0, !PT ;  /* 0x0000007f9b9b7812 */ /* 0x002fc400078ec0ff */
[----:B------:R-:W-:Y:S02]  /*c060*/  FMNMX.FTZ R133, R120, R133, !PT ;  /* 0x0000008578857209 */ /* 0x000fe40007810000 */
[----:B------:R-:W-:Y:S01]  /*c070*/  ISETP.NE.AND P1, PT, R155, RZ, PT ;  /* 0x000000ff9b00720c */ /* 0x000fe20003f25270 */
[----:B------:R-:W1:Y:S01]  /*c080*/  MUFU.TANH R122, R122 ;  /* 0x0000007a007a7308 */ /* 0x000e620000002400 */
[----:B0-----:R-:W-:-:S04]  /*c090*/  FMNMX.FTZ R134, R11, R3, !PT ;  /* 0x000000030b867209 */ /* 0x001fc80007810000 */
[----:B------:R-:W-:-:S03]  /*c0a0*/  FMNMX.FTZ R134, R21, R134, !PT ;  /* 0x0000008615867209 */ /* 0x000fc60007810000 */
[----:B------:R-:W0:Y:S01]  /*c0b0*/  MUFU.TANH R125, R125 ;  /* 0x0000007d007d7308 */ /* 0x000e220000002400 */
[----:B---3--:R-:W-:-:S03]  /*c0c0*/  FMNMX.FTZ R133, R121, R133, !PT ;  /* 0x0000008579857209 */ /* 0x008fc60007810000 */
[----:B------:R-:W-:Y:S01]  /*c0d0*/  @!P1 VIADD R13, R13, 0x13240 ;  /* 0x000132400d0d9836 */ /* 0x000fe20000000000 */
[----:B------:R-:W-:-:S03]  /*c0e0*/  FMNMX.FTZ R133, R124, R133, !PT ;  /* 0x000000857c857209 */ /* 0x000fc60007810000 */
[----:B------:R-:W2:Y:S01]  /*c0f0*/  MUFU.TANH R126, R126 ;  /* 0x0000007e007e7308 */ /* 0x000ea20000002400 */
[----:B-1----:R-:W-:Y:S02]  /*c100*/  FMNMX.FTZ R134, R122, R134, !PT ;  /* 0x000000867a867209 */ /* 0x002fe40007810000 */
[----:B------:R-:W-:Y:S02]  /*c110*/  @!P1 PRMT R13, RZ, 0x654, R13 ;  /* 0x00000654ff0d9816 */ /* 0x000fe4000000000d */
[----:B------:R-:W-:-:S03]  /*c120*/  FMNMX.FTZ R134, R123, R134, !PT ;  /* 0x000000867b867209 */ /* 0x000fc60007810000 */
[----:B------:R-:W1:Y:S01]  /*c130*/  MUFU.TANH R129, R129 ;  /* 0x0000008100817308 */ /* 0x000e620000002400 */
[----:B0-----:R-:W-:-:S04]  /*c140*/  FMNMX.FTZ R133, R125, R133, !PT ;  /* 0x000000857d857209 */ /* 0x001fc80007810000 */
[----:B------:R-:W-:-:S03]  /*c150*/  FMNMX.FTZ R133, R128, R133, !PT ;  /* 0x0000008580857209 */ /* 0x000fc60007810000 */
[----:B------:R-:W0:Y:S01]  /*c160*/  MUFU.TANH R130, R130 ;  /* 0x0000008200827308 */ /* 0x000e220000002400 */
[----:B--2---:R-:W-:Y:S01]  /*c170*/  FMNMX.FTZ R56, R126, R134, !PT ;  /* 0x000000867e387209 */ /* 0x004fe20007810000 */
[----:B------:R-:W-:-:S03]  /*c180*/  FMUL.FTZ R134, R2, R57 ;  /* 0x0000003902867220 */ /* 0x000fc60000410000 */
[----:B------:R-:W-:-:S03]  /*c190*/  FMNMX.FTZ R56, R127, R56, !PT ;  /* 0x000000387f387209 */ /* 0x000fc60007810000 */
[----:B------:R-:W2:Y:S01]  /*c1a0*/  MUFU.TANH R110, R110 ;  /* 0x0000006e006e7308 */ /* 0x000ea20000002400 */
[----:B-1----:R-:W-:-:S04]  /*c1b0*/  FMNMX.FTZ R133, R129, R133, !PT ;  /* 0x0000008581857209 */ /* 0x002fc80007810000 */
[----:B------:R-:W-:Y:S01]  /*c1c0*/  FMNMX.FTZ R57, R104, R133, !PT ;  /* 0x0000008568397209 */ /* 0x000fe20007810000 */
[----:B------:R-:W-:Y:S02]  /*c1d0*/  WARPGROUP.DEPBAR.LE gsb0, 0x0 ;  /* 0x00008000000079c5 */ /* 0x000fe40000010000 */
[----:B------:R-:W1:Y:S01]  /*c1e0*/  MUFU.TANH R112, R112 ;  /* 0x0000007000707308 */ /* 0x000e620000002400 */
[----:B0-----:R-:W-:Y:S01]  /*c1f0*/  FMNMX.FTZ R56, R130, R56, !PT ;  /* 0x0000003882387209 */ /* 0x001fe20007810000 */
[----:B------:R-:W-:Y:S01]  /*c200*/  WARPGROUP.ARRIVE ;  /* 0x00000000000079c5 */ /* 0x000fe20000000000 */
[----:B------:R-:W-:Y:S02]  /*c210*/  FMNMX.FTZ R57, R105, R57, !PT ;  /* 0x0000003969397209 */ /* 0x000fe40007810000 */
[----:B------:R-:W-:Y:S02]  /*c220*/  FMNMX.FTZ R56, R131, R56, !PT ;  /* 0x0000003883387209 */ /* 0x000fe40007810000 */
[----:B------:R-:W-:Y:S01]  /*c230*/  FMNMX.FTZ R57, R108, R57, !PT ;  /* 0x000000396c397209 */ /* 0x000fe20007810000 */
[----:B------:R-:W0:Y:S01]  /*c240*/  MUFU.TANH R111, R111 ;  /* 0x0000006f006f7308 */ /* 0x000e220000002400 */
[----:B------:R-:W-:Y:S01]  /*c250*/  FMNMX.FTZ R56, R106, R56, !PT ;  /* 0x000000386a387209 */ /* 0x000fe20007810000 */
[----:B------:R-:W-:Y:S01]  /*c260*/  QGMMA.64x64x32.F32.E4M3.E4M3 R24, R136, gdesc[UR4], R24, gsb0 ;  /* 0x00e0000488187df3 */ /* 0x000fe20008000818 */
[----:B------:R-:W-:-:S02]  /*c270*/  FMNMX.FTZ R57, R109, R57, !PT ;  /* 0x000000396d397209 */ /* 0x000fc40007810000 */
[----:B------:R-:W-:-:S03]  /*c280*/  FMNMX.FTZ R56, R107, R56, !PT ;  /* 0x000000386b387209 */ /* 0x000fc60007810000 */
[----:B------:R-:W3:Y:S01]  /*c290*/  MUFU.TANH R113, R113 ;  /* 0x0000007100717308 */ /* 0x000ee20000002400 */
[----:B--2---:R-:W-:Y:S02]  /*c2a0*/  FMNMX.FTZ R56, R110, R56, !PT ;  /* 0x000000386e387209 */ /* 0x004fe40007810000 */
[----:B-1----:R-:W-:-:S05]  /*c2b0*/  FMNMX.FTZ R57, R112, R57, !PT ;  /* 0x0000003970397209 */ /* 0x002fca0007810000 */
        /* <DEDUP_REMOVED lines=19> */
[----:B------:R-:W-:Y:S01]  /*c3f0*/  FMUL.FTZ R136, R2, R60 ;  /* 0x0000003c02887220 */ /* 0x000fe20000410000 */
[----:B------:R-:W-:-:S03]  /*c400*/  WARPGROUP.ARRIVE ;  /* 0x00000000000079c5 */ /* 0x000fc60000000000 */
        /* <DEDUP_REMOVED lines=58> */
[----:B------:R2:W3:Y:S01]  /*c7b0*/  MUFU.TANH R133, R134 ;  /* 0x0000008600857308 */ /* 0x0004e20000002400 */
[----:B-1----:R-:W-:-:S07]  /*c7c0*/  FMNMX.FTZ R56, R86, R56, !PT ;  /* 0x0000003856387209 */ /* 0x002fce0007810000 */
[----:B------:R-:W1:Y:S01]  /*c7d0*/  MUFU.TANH R87, R87 ;  /* 0x0000005700577308 */ /* 0x000e620000002400 */
[----:B--2---:R-:W-:Y:S01]  /*c7e0*/  FMUL.FTZ R134, R2, R58 ;  /* 0x0000003a02867220 */ /* 0x004fe20000410000 */
[----:B0-----:R-:W-:-:S06]  /*c7f0*/  FMNMX.FTZ R57, R132, R57, !PT ;  /* 0x0000003984397209 */ /* 0x001fcc0007810000 */
        /* <DEDUP_REMOVED lines=28> */
[----:B------:R-:W-:-:S05]  /*c9c0*/  IMAD.MOV.U32 R57, RZ, RZ, -0x3ffffff0 ;  /* 0xc0000010ff397424 */ /* 0x000fca00078e00ff */
[----:B------:R-:W-:Y:S02]  /*c9d0*/  R2UR UR7, R57 ;  /* 0x00000000390772ca */ /* 0x000fe400000e0000 */
[----:B0-----:R-:W-:Y:S02]  /*c9e0*/  FMNMX.FTZ R58, R70, R56, !PT ;  /* 0x00000038463a7209 */ /* 0x001fe40007810000 */
[----:B------:R-:W0:Y:S02]  /*c9f0*/  SHFL.BFLY PT, R56, R59, 0x2, 0x1f ;  /* 0x0c401f003b387f89 */ /* 0x000e2400000e0000 */
[----:B--2---:R-:W-:-:S05]  /*ca00*/  FMNMX.FTZ R58, R71, R58, !PT ;  /* 0x0000003a473a7209 */ /* 0x004fca0007810000 */
[----:B------:R-:W1:Y:S01]  /*ca10*/  SHFL.BFLY PT, R60, R58, 0x2, 0x1f ;  /* 0x0c401f003a3c7f89 */ /* 0x000e6200000e0000 */
[----:B0-----:R-:W-:Y:S01]  /*ca20*/  FMNMX.FTZ R59, R59, R56, !PT ;  /* 0x000000383b3b7209 */ /* 0x001fe20007810000 */
[----:B------:R-:W-:-:S04]  /*ca30*/  VIADD R56, R8, 0x180 ;  /* 0x0000018008387836 */ /* 0x000fc80000000000 */
[----:B------:R-:W0:Y:S01]  /*ca40*/  SHFL.BFLY PT, R57, R59, 0x1, 0x1f ;  /* 0x0c201f003b397f89 */ /* 0x000e2200000e0000 */
[----:B------:R-:W-:Y:S02]  /*ca50*/  R2UR UR6, R56 ;  /* 0x00000000380672ca */ /* 0x000fe400000e0000 */
[----:B-1----:R-:W-:Y:S01]  /*ca60*/  FMNMX.FTZ R60, R58, R60, !PT ;  /* 0x0000003c3a3c7209 */ /* 0x002fe20007810000 */
[----:B------:R-:W-:-:S04]  /*ca70*/  IMAD.U32 R58, RZ, RZ, UR4 ;  /* 0x00000004ff3a7e24 */ /* 0x000fc8000f8e00ff */
[----:B------:R-:W1:Y:S06]  /*ca80*/  SHFL.BFLY PT, R56, R60, 0x1, 0x1f ;  /* 0x0c201f003c387f89 */ /* 0x000e6c00000e0000 */
[----:B------:R-:W-:Y:S01]  /*ca90*/  QGMMA.64x64x32.F32.E4M3.E4M3 R24, R140, gdesc[UR4], R24, gsb0 ;  /* 0x00e000048c187df3 */ /* 0x000fe20008000818 */
[----:B0-----:R-:W-:Y:S01]  /*caa0*/  FMNMX.FTZ R59, R59, R57, !PT ;  /* 0x000000393b3b7209 */ /* 0x001fe20007810000 */
[----:B------:R-:W-:-:S04]  /*cab0*/  IMAD.MOV.U32 R57, RZ, RZ, -0x3ffffff0 ;  /* 0xc0000010ff397424 */ /* 0x000fc800078e00ff */
[----:B------:R-:W-:Y:S01]  /*cac0*/  FADD.FTZ R12, -R59, R12 ;  /* 0x0000000c3b0c7221 */ /* 0x000fe20000010100 */
[----:B------:R-:W-:Y:S01]  /*cad0*/  R2UR UR7, R57 ;  /* 0x00000000390772ca */ /* 0x000fe200000e0000 */
[-C--:B------:R-:W-:Y:S02]  /*cae0*/  FFMA.FTZ R57, R59, R58.reuse, -8 ;  /* 0xc10000003b397423 */ /* 0x080fe4000001003a */
[----:B------:R-:W-:Y:S01]  /*caf0*/  FMUL.FTZ R12, R12, R58 ;  /* 0x0000003a0c0c7220 */ /* 0x000fe20000410000 */
[----:B-1----:R-:W-:Y:S01]  /*cb00*/  FMNMX.FTZ R60, R60, R56, !PT ;  /* 0x000000383c3c7209 */ /* 0x002fe20007810000 */
[----:B------:R-:W-:Y:S02]  /*cb10*/  VIADD R56, R8, 0x200 ;  /* 0x0000020008387836 */ /* 0x000fe40000000000 */
[-CC-:B------:R-:W-:Y:S01]  /*cb20*/  FFMA.FTZ R8, R9, R58.reuse, -R57.reuse ;  /* 0x0000003a09087223 */ /* 0x180fe20000010839 */
[----:B------:R-:W-:-:S01]  /*cb30*/  FFMA.FTZ R9, R10, R58, -R57 ;  /* 0x0000003a0a097223 */ /* 0x000fc20000010839 */
[-CC-:B------:R-:W-:Y:S01]  /*cb40*/  FFMA.FTZ R10, R120, R58.reuse, -R57.reuse ;  /* 0x0000003a780a7223 */ /* 0x180fe20000010839 */
[----:B------:R-:W-:-:S01]  /*cb50*/  FFMA.FTZ R120, R124, R58, -R57 ;  /* 0x0000003a7c787223 */ /* 0x000fc20000010839 */
[----:B------:R-:W-:Y:S01]  /*cb60*/  R2UR UR6, R56 ;  /* 0x00000000380672ca */ /* 0x000fe200000e0000 */
        /* <DEDUP_REMOVED lines=36> */
[----:B------:R-:W-:-:S01]  /*cdb0*/  FADD.FTZ R3, -R60, R3 ;  /* 0x000000033c037221 */ /* 0x000fc20000010100 */
[-C--:B------:R-:W-:Y:S01]  /*cdc0*/  FFMA.FTZ R69, R60, R58.reuse, -8 ;  /* 0xc10000003c457423 */ /* 0x080fe2000001003a */
[----:B------:R-:W-:Y:S02]  /*cdd0*/  MUFU.EX2 R12, R12 ;  /* 0x0000000c000c7308 */ /* 0x000fe40000000800 */
[-C--:B------:R-:W-:Y:S01]  /*cde0*/  FMUL.FTZ R3, R3, R58.reuse ;  /* 0x0000003a03037220 */ /* 0x080fe20000410000 */
        /* <DEDUP_REMOVED lines=31> */
[----:B------:R-:W-:-:S02]  /*cfe0*/  WARPGROUP.DEPBAR.LE gsb0, 0x0 ;  /* 0x00008000000079c5 */ /* 0x000fc40000010000 */
[----:B------:R-:W-:Y:S01]  /*cff0*/  WARPGROUP.ARRIVE ;  /* 0x00000000000079c5 */ /* 0x000fe20000000000 */
[-CC-:B------:R-:W-:Y:S01]  /*d000*/  FFMA.FTZ R78, R78, R58.reuse, -R69.reuse ;  /* 0x0000003a4e4e7223 */ /* 0x180fe20000010845 */
[----:B------:R-:W-:-:S01]  /*d010*/  FFMA.FTZ R79, R79, R58, -R69 ;  /* 0x0000003a4f4f7223 */ /* 0x000fc20000010845 */
[----:B------:R-:W-:Y:S01]  /*d020*/  FFMA.FTZ R82, R82, R58, -R69 ;  /* 0x0000003a52527223 */ /* 0x000fe20000010845 */
[----:B------:R-:W0:Y:S01]  /*d030*/  MUFU.EX2 R21, R21 ;  /* 0x0000001500157308 */ /* 0x000e220000000800 */
[----:B-1----:R-:W-:-:S01]  /*d040*/  FFMA.FTZ R15, R3, R15, R11 ;  /* 0x0000000f030f7223 */ /* 0x002fc2000001000b */
[----:B------:R-:W-:Y:S01]  /*d050*/  QGMMA.64x64x32.F32.E4M3.E4M3 R24, R144, gdesc[UR4], R24, gsb0 ;  /* 0x00e0000490187df3 */ /* 0x000fe20008000818 */
        /* <DEDUP_REMOVED lines=32> */
[----:B------:R2:W-:Y:S04]  /*d260*/  @!P1 SYNCS.ARRIVE.TRANS64.RED.A1T0 RZ, [R13+URZ], RZ ;  /* 0x000000ff0dff99a7 */ /* 0x0005e8000810043f */
        /* <DEDUP_REMOVED lines=136> */
.L_x_11146:
[----:B------:R-:W2:Y:S01]  /*daf0*/  LDL R13, [R1+0x28] ;  /* 0x00002800010d7983 */ /* 0x000ea20000100800 */
[----:B------:R-:W-:Y:S01]  /*db00*/  F2FP.SATFINITE.E4M3.F32.PACK_AB_MERGE_C R10, R56, R10, RZ ;  /* 0x0000000a380a723e */ /* 0x000fe200048070ff */
[-C--:B------:R-:W-:Y:S01]  /*db10*/  FMUL.FTZ R24, R24, R12.reuse ;  /* 0x0000000c18187220 */ /* 0x080fe20000410000 */
[----:B------:R-:W-:Y:S01]  /*db20*/  ISETP.GT.AND P1, PT, R0, RZ, PT ;  /* 0x000000ff0000720c */ /* 0x000fe20003f24270 */
[----:B------:R-:W-:Y:S01]  /*db30*/  FMUL.FTZ R25, R25, R12 ;  /* 0x0000000c19197220 */ /* 0x000fe20000410000 */
[----:B------:R-:W-:Y:S01]  /*db40*/  F2FP.SATFINITE.E4M3.F32.PACK_AB_MERGE_C R152, R9, R8, R10 ;  /* 0x000000080998723e */ /* 0x000fe2000480700a */
[-C--:B------:R-:W-:Y:S01]  /*db50*/  FMUL.FTZ R28, R28, R12.reuse ;  /* 0x0000000c1c1c7220 */ /* 0x080fe20000410000 */
[----:B------:R0:W5:Y:S01]  /*db60*/  LDL R9, [R1+0xc] ;  /* 0x00000c0001097983 */ /* 0x0001620000100800 */
[----:B------:R-:W-:Y:S01]  /*db70*/  IADD3 R14, R14, 0x13260, RZ ;  /* 0x000132600e0e7810 */ /* 0x000fe20007ffe0ff */
[----:B------:R-:W-:Y:S01]  /*db80*/  FMUL.FTZ R29, R29, R12 ;  /* 0x0000000c1d1d7220 */ /* 0x000fe20000410000 */
[----:B------:R-:W-:Y:S01]  /*db90*/  F2FP.SATFINITE.E4M3.F32.PACK_AB_MERGE_C R122, R123, R122, RZ ;  /* 0x0000007a7b7a723e */ /* 0x000fe200048070ff */
[----:B------:R0:W5:Y:S01]  /*dba0*/  LDL R8, [R1+0x4] ;  /* 0x0000040001087983 */ /* 0x0001620000100800 */
        /* <DEDUP_REMOVED lines=68> */
[----:B--2---:R-:W-:-:S04]  /*dff0*/  PRMT R14, R13, 0x654, R14 ;  /* 0x000006540d0e7816 */ /* 0x004fc8000000000e */
[----:B------:R0:W-:Y:S01]  /*e000*/  SYNCS.ARRIVE.TRANS64.RED.A1T0 RZ, [R14+URZ], RZ ;  /* 0x000000ff0eff79a7 */ /* 0x0001e2000810043f */
[----:B------:R-:W-:Y:S05]  /*e010*/  @P1 BRA `(.L_x_11147) ;  /* 0xffffffd0004c1947 */ /* 0x000fea000383ffff */
.L_x_11135:
[----:B------:R-:W-:Y:S05]  /*e020*/  BSYNC B0 ;  /* 0x0000000000007941 */ /* 0x000fea0003800000 */
.L_x_11134:
[----:B------:R-:W-:Y:S06]  /*e030*/  BAR.ARV 0x8, 0x200 ;  /* 0x0208000000007b1d */ /* 0x000fec0000002000 */
[----:B------:R-:W-:Y:S05]  /*e040*/  @!P0 BRA `(.L_x_11148) ;  /* 0x0000000000048947 */ /* 0x000fea0003800000 */
[----:B------:R-:W-:Y:S01]  /*e050*/  BPT.TRAP 0x1 ;  /* 0x000000040000795c */ /* 0x000fe20000300000 */
.L_x_11148:
[----:B------:R-:W2:Y:S04]  /*e060*/  LDL R0, [R1+0xc] ;  /* 0x00000c0001007983 */ /* 0x000ea80000100800 */
[----:B------:R-:W3:Y:S01]  /*e070*/  LDL R2, [R1+0x4] ;  /* 0x0000040001027983 */ /* 0x000ee20000100800 */
[----:B--2---:R-:W-:Y:S01]  /*e080*/  SHF.L.U32 R3, R0, 0x1f, RZ ;  /* 0x0000001f00037819 */ /* 0x004fe200000006ff */
[----:B---3-5:R-:W-:-:S04]  /*e090*/  IMAD R8, R2, 0x8, R16 ;  /* 0x0000000802087824 */ /* 0x028fc800078e0210 */
[----:B------:R1:W2:Y:S01]  /*e0a0*/  SYNCS.PHASECHK.TRANS64.TRYWAIT P1, [R8+URZ+0x13250], R3 ;  /* 0x01325003080075a7 */ /* 0x0002a2000802017f */
[----:B------:R-:W-:Y:S05]  /*e0b0*/  @!P0 BRA `(.L_x_11149) ;  /* 0x0000000000048947 */ /* 0x000fea0003800000 */
[----:B------:R-:W-:Y:S01]  /*e0c0*/  BPT.TRAP 0x1 ;  /* 0x000000040000795c */ /* 0x000fe20000300000 */
.L_x_11149:
[----:B------:R-:W-:Y:S04]  /*e0d0*/  BSSY B0, `(.L_x_11150) ;  /* 0x0000004000007945 */ /* 0x000fe80003800000 */
[----:B--2---:R-:W-:Y:S05]  /*e0e0*/  @P1 BRA `(.L_x_11151) ;  /* 0x0000000000081947 */ /* 0x004fea0003800000 */
[----:B------:R-:W2:Y:S02]  /*e0f0*/  SYNCS.PHASECHK.TRANS64.TRYWAIT P1, [R8+URZ+0x13250], R3 ;  /* 0x01325003080075a7 */ /* 0x000ea4000802017f */
[----:B--2---:R-:W-:Y:S05]  /*e100*/  @!P1 BRA `(.L_x_11152) ;  /* 0x0000008800549947 */ /* 0x004fea0003800000 */
.L_x_11151:
[----:B------:R-:W-:Y:S05]  /*e110*/  BSYNC B0 ;  /* 0x0000000000007941 */ /* 0x000fea0003800000 */
.L_x_11150:
[----:B------:R-:W3:Y:S04]  /*e120*/  LDL R0, [R1+0x54] ;  /* 0x0000540001007983 */ /* 0x000ee80000100800 */
[----:B------:R-:W4:Y:S01]  /*e130*/  LDL R11, [R1+0x38] ;  /* 0x00003800010b7983 */ /* 0x000f220000100800 */
[----:B------:R-:W-:-:S03]  /*e140*/  ULDC.64 UR4, c[0x0][0x9a0] ;  /* 0x0002680000047ab9 */ /* 0x000fc60000000a00 */
[----:B------:R-:W5:Y:S04]  /*e150*/  LDL.LU R10, [R1+0x18] ;  /* 0x00001800010a7983 */ /* 0x000f680000300800 */
[----:B0-----:R-:W5:Y:S01]  /*e160*/  LDL R14, [R1+0x4] ;  /* 0x00000400010e7983 */ /* 0x001f620000100800 */
[----:B------:R-:W-:Y:S01]  /*e170*/  VIADD R16, R16, 0x1000 ;  /* 0x0000100010107836 */ /* 0x000fe20000000000 */
[----:B------:R-:W-:Y:S01]  /*e180*/  ISETP.NE.U32.AND P1, PT, RZ, UR4, PT ;  /* 0x00000004ff007c0c */ /* 0x000fe2000bf25070 */
[----:B-12---:R-:W-:Y:S01]  /*e190*/  IMAD.MOV.U32 R3, RZ, RZ, -0x3ffffff0 ;  /* 0xc0000010ff037424 */ /* 0x006fe200078e00ff */
[----:B------:R-:W-:Y:S02]  /*e1a0*/  WARPGROUP.ARRIVE ;  /* 0x00000000000079c5 */ /* 0x000fe40000000000 */
[----:B------:R-:W-:-:S02]  /*e1b0*/  SHF.R.U32.HI R16, RZ, 0x4, R16 ;  /* 0x00000004ff107819 */ /* 0x000fc40000011610 */
[----:B------:R-:W-:Y:S02]  /*e1c0*/  R2UR UR7, R3 ;  /* 0x00000000030772ca */ /* 0x000fe400000e0000 */
[----:B------:R-:W-:Y:S02]  /*e1d0*/  LOP3.LUT R16, R16, 0x3fff, RZ, 0xc0, !PT ;  /* 0x00003fff10107812 */ /* 0x000fe400078ec0ff */
[----:B------:R-:W-:Y:S02]  /*e1e0*/  ISETP.NE.AND.EX P1, PT, RZ, UR5, PT, P1 ;  /* 0x00000005ff007c0c */ /* 0x000fe4000bf25310 */
[----:B------:R-:W-:-:S11]  /*e1f0*/  LOP3.LUT R16, R16, 0x10000, RZ, 0xfc, !PT ;  /* 0x0001000010107812 */ /* 0x000fd600078efcff */
[----:B------:R-:W3:Y:S08]  /*e200*/  @P1 LDC.64 R6, c[0x0][0x9c8] ;  /* 0x00027200ff061b82 */ /* 0x000ef00000000a00 */
[----:B------:R-:W0:Y:S01]  /*e210*/  @P1 LDC.64 R4, c[0x0][0x9d0] ;  /* 0x00027400ff041b82 */ /* 0x000e220000000a00 */
[----:B---3--:R-:W-:-:S04]  /*e220*/  @P1 IMAD R0, R0, R6, RZ ;  /* 0x0000000600001224 */ /* 0x008fc800078e02ff */
[C---:B----4-:R-:W-:Y:S02]  /*e230*/  @P1 IMAD R3, R11.reuse, R7, R0 ;  /* 0x000000070b031224 */ /* 0x050fe400078e0200 */
[----:B------:R-:W-:Y:S01]  /*e240*/  @P1 IMAD.WIDE.U32 R6, R11, R6, RZ ;  /* 0x000000060b061225 */ /* 0x000fe200078e00ff */
[----:B-----5:R-:W-:-:S04]  /*e250*/  @P1 SHF.R.S32.HI R9, RZ, 0x1f, R10 ;  /* 0x0000001fff091819 */ /* 0x020fc8000001140a */
[----:B------:R-:W-:Y:S01]  /*e260*/  @P1 IADD3 R7, R7, R3, RZ ;  /* 0x0000000307071210 */ /* 0x000fe20007ffe0ff */
[----:B------:R-:W-:Y:S02]  /*e270*/  IMAD R2, R14, 0x280, R16 ;  /* 0x000002800e027824 */ /* 0x000fe400078e0210 */
[-C--:B0-----:R-:W-:Y:S02]  /*e280*/  @P1 IMAD R0, R9, R4.reuse, RZ ;  /* 0x0000000409001224 */ /* 0x081fe400078e02ff */
[----:B------:R-:W-:Y:S01]  /*e290*/  IMAD.MOV.U32 R9, RZ, RZ, 0x3f800000 ;  /* 0x3f800000ff097424 */ /* 0x000fe200078e00ff */
[----:B------:R-:W-:Y:S01]  /*e2a0*/  R2UR UR6, R2 ;  /* 0x00000000020672ca */ /* 0x000fe200000e0000 */
[C---:B------:R-:W-:Y:S02]  /*e2b0*/  @P1 IMAD R3, R10.reuse, R5, R0 ;  /* 0x000000050a031224 */ /* 0x040fe400078e0200 */
[----:B------:R-:W-:-:S04]  /*e2c0*/  @P1 IMAD.WIDE.U32 R4, R10, R4, R6 ;  /* 0x000000040a041225 */ /* 0x000fc800078e0006 */
[----:B------:R-:W-:Y:S01]  /*e2d0*/  @P1 IMAD.IADD R3, R5, 0x1, R3 ;  /* 0x0000000105031824 */ /* 0x000fe200078e0203 */
[----:B------:R-:W-:-:S05]  /*e2e0*/  @P1 LEA R6, P2, R4, UR4, 0x2 ;  /* 0x0000000404061c11 */ /* 0x000fca000f8410ff */
[----:B------:R-:W-:Y:S01]  /*e2f0*/  QGMMA.64x64x32.F32.E4M3.E4M3 R24, R152, gdesc[UR4], R24, gsb0 ;  /* 0x00e0000498187df3 */ /* 0x000fe20008000818 */
[----:B------:R-:W-:Y:S01]  /*e300*/  @P1 LEA.HI.X R7, R4, UR5, R3, 0x2, P2 ;  /* 0x0000000504071c11 */ /* 0x000fe200090f1403 */
[----:B------:R-:W-:Y:S02]  /*e310*/  VIADD R4, R2, 0x80 ;  /* 0x0000008002047836 */ /* 0x000fe40000000000 */
[----:B------:R-:W-:Y:S02]  /*e320*/  IMAD.MOV.U32 R5, RZ, RZ, -0x3ffffff0 ;  /* 0xc0000010ff057424 */ /* 0x000fe400078e00ff */
[----:B------:R0:W2:Y:S01]  /*e330*/  @P1 LDG.E R9, desc[UR40][R6.64] ;  /* 0x0000002806091981 */ /* 0x0000a2000c1e1900 */
[----:B------:R-:W-:Y:S02]  /*e340*/  R2UR UR6, R4 ;  /* 0x00000000040672ca */ /* 0x000fe400000e0000 */
[----:B------:R-:W-:Y:S01]  /*e350*/  R2UR UR7, R5 ;  /* 0x00000000050772ca */ /* 0x000fe200000e0000 */
[----:B------:R-:W-:-:S02]  /*e360*/  VIADD R4, R2, 0x100 ;  /* 0x0000010002047836 */ /* 0x000fc40000000000 */
[----:B------:R-:W-:Y:S01]  /*e370*/  IMAD.MOV.U32 R5, RZ, RZ, -0x3ffffff0 ;  /* 0xc0000010ff057424 */ /* 0x000fe200078e00ff */
[----:B------:R-:W-:Y:S02]  /*e380*/  WARPGROUP.DEPBAR.LE gsb0, 0x0 ;  /* 0x00008000000079c5 */ /* 0x000fe40000010000 */
[----:B------:R-:W-:-:S07]  /*e390*/  WARPGROUP.ARRIVE ;  /* 0x00000000000079c5 */ /* 0x000fce0000000000 */
[----:B------:R-:W-:Y:S01]  /*e3a0*/  QGMMA.64x64x32.F32.E4M3.E4M3 R24, R148, gdesc[UR4], R24, gsb0 ;  /* 0x00e0000494187df3 */ /* 0x000fe20008000818 */
[----:B------:R-:W-:Y:S02]  /*e3b0*/  R2UR UR6, R4 ;  /* 0x00000000040672ca */ /* 0x000fe400000e0000 */
[----:B------:R-:W-:Y:S01]  /*e3c0*/  R2UR UR7, R5 ;  /* 0x00000000050772ca */ /* 0x000fe200000e0000 */
[----:B------:R-:W-:Y:S01]  /*e3d0*/  IMAD.MOV.U32 R5, RZ, RZ, -0x3ffffff0 ;  /* 0xc0000010ff057424 */ /* 0x000fe200078e00ff */
[----:B------:R-:W-:Y:S01]  /*e3e0*/  IADD3 R4, R2, 0x180, RZ ;  /* 0x0000018002047810 */ /* 0x000fe20007ffe0ff */
[----:B------:R-:W-:Y:S02]  /*e3f0*/  WARPGROUP.DEPBAR.LE gsb0, 0x0 ;  /* 0x00008000000079c5 */ /* 0x000fe40000010000 */
[----:B------:R-:W-:-:S08]  /*e400*/  WARPGROUP.ARRIVE ;  /* 0x00000000000079c5 */ /* 0x000fd00000000000 */
[----:B------:R-:W-:Y:S01]  /*e410*/  QGMMA.64x64x32.F32.E4M3.E4M3 R24, R136, gdesc[UR4], R24, gsb0 ;  /* 0x00e0000488187df3 */ /* 0x000fe20008000818 */
[----:B------:R-:W-:Y:S02]  /*e420*/  R2UR UR6, R4 ;  /* 0x00000000040672ca */ /* 0x000fe400000e0000 */
[----:B------:R-:W-:Y:S01]  /*e430*/  R2UR UR7, R5 ;  /* 0x00000000050772ca */ /* 0x000fe200000e0000 */
[----:B------:R-:W1:Y:S04]  /*e440*/  SHFL.BFLY PT, R3, R20, 0x2, 0x1f ;  /* 0x0c401f0014037f89 */ /* 0x000e6800000e0000 */
[----:B------:R-:W3:Y:S01]  /*e450*/  SHFL.BFLY PT, R4, R15, 0x2, 0x1f ;  /* 0x0c401f000f047f89 */ /* 0x000ee200000e0000 */
[----:B------:R-:W-:Y:S01]  /*e460*/  VIADD R2, R2, 0x200 ;  /* 0x0000020002027836 */ /* 0x000fe20000000000 */
[----:B------:R-:W-:-:S02]  /*e470*/  WARPGROUP.DEPBAR.LE gsb0, 0x0 ;  /* 0x00008000000079c5 */ /* 0x000fc40000010000 */
[----:B------:R-:W-:-:S06]  /*e480*/  WARPGROUP.ARRIVE ;  /* 0x00000000000079c5 */ /* 0x000fcc0000000000 */
[----:B------:R-:W-:Y:S01]  /*e490*/  QGMMA.64x64x32.F32.E4M3.E4M3 R24, R140, gdesc[UR4], R24, gsb0 ;  /* 0x00e000048c187df3 */ /* 0x000fe20008000818 */
[----:B-1----:R-:W-:-:S01]  /*e4a0*/  FADD.FTZ R0, R3, R20 ;  /* 0x0000001403007221 */ /* 0x002fc20000010000 */
[----:B------:R-:W-:Y:S01]  /*e4b0*/  IMAD.MOV.U32 R3, RZ, RZ, -0x3ffffff0 ;  /* 0xc0000010ff037424 */ /* 0x000fe200078e00ff */
[----:B------:R-:W-:-:S04]  /*e4c0*/  R2UR UR6, R2 ;  /* 0x00000000020672ca */ /* 0x000fc800000e0000 */
[----:B------:R-:W-:Y:S01]  /*e4d0*/  R2UR UR7, R3 ;  /* 0x00000000030772ca */ /* 0x000fe200000e0000 */
[----:B------:R-:W1:Y:S01]  /*e4e0*/  SHFL.BFLY PT, R5, R0, 0x1, 0x1f ;  /* 0x0c201f0000057f89 */ /* 0x000e6200000e0000 */
[----:B---3--:R-:W-:-:S05]  /*e4f0*/  FADD.FTZ R4, R4, R15 ;  /* 0x0000000f04047221 */ /* 0x008fca0000010000 */
[----:B------:R-:W3:Y:S01]  /*e500*/  SHFL.BFLY PT, R3, R4, 0x1, 0x1f ;  /* 0x0c201f0004037f89 */ /* 0x000ee200000e0000 */
[----:B0-----:R-:W-:Y:S02]  /*e510*/  IMAD.MOV.U32 R6, RZ, RZ, RZ ;  /* 0x000000ffff067224 */ /* 0x001fe400078e00ff */
[----:B-1----:R-:W-:-:S05]  /*e520*/  FADD.FTZ R7, R0, R5 ;  /* 0x0000000500077221 */ /* 0x002fca0000010000 */
[----:B------:R-:W-:Y:S01]  /*e530*/  FSETP.NE.FTZ.AND P1, PT, R7, RZ, PT ;  /* 0x000000ff0700720b */ /* 0x000fe20003f35000 */
[----:B---3--:R-:W-:-:S01]  /*e540*/  FADD.FTZ R11, R4, R3 ;  /* 0x00000003040b7221 */ /* 0x008fc20000010000 */
[----:B------:R-:W-:Y:S01]  /*e550*/  FMUL.FTZ R12, R7, 0.00390625 ;  /* 0x3b800000070c7820 */ /* 0x000fe20000410000 */
[----:B------:R-:W-:Y:S02]  /*e560*/  WARPGROUP.DEPBAR.LE gsb0, 0x0 ;  /* 0x00008000000079c5 */ /* 0x000fe40000010000 */
[----:B------:R-:W-:-:S06]  /*e570*/  WARPGROUP.ARRIVE ;  /* 0x00000000000079c5 */ /* 0x000fcc0000000000 */
[----:B------:R-:W-:Y:S01]  /*e580*/  QGMMA.64x64x32.F32.E4M3.E4M3 R24, R144, gdesc[UR4], R24, gsb0 ;  /* 0x00e0000490187df3 */ /* 0x000fe20008000818 */
[----:B------:R-:W-:Y:S01]  /*e590*/  FMUL.FTZ R13, R11, 0.00390625 ;  /* 0x3b8000000b0d7820 */ /* 0x000fe20000410000 */
[----:B------:R-:W-:Y:S01]  /*e5a0*/  FSETP.NE.FTZ.AND P2, PT, R12, RZ, PT ;  /* 0x000000ff0c00720b */ /* 0x000fe20003f55000 */
[----:B------:R-:W-:Y:S03]  /*e5b0*/  @P1 MUFU.RCP R6, R7 ;  /* 0x0000000700061308 */ /* 0x000fe60000001000 */
[----:B------:R-:W-:Y:S02]  /*e5c0*/  FSETP.NE.FTZ.AND P3, PT, R13, RZ, PT ;  /* 0x000000ff0d00720b */ /* 0x000fe40003f75000 */
[----:B------:R-:W-:Y:S01]  /*e5d0*/  FSETP.NE.FTZ.AND P1, PT, R11, RZ, PT ;  /* 0x000000ff0b00720b */ /* 0x000fe20003f35000 */
[----:B------:R-:W-:-:S06]  /*e5e0*/  IMAD.MOV.U32 R10, RZ, RZ, RZ ;  /* 0x000000ffff0a7224 */ /* 0x000fcc00078e00ff */
[----:B------:R-:W0:Y:S08]  /*e5f0*/  @P2 MUFU.LG2 R3, R12 ;  /* 0x0000000c00032308 */ /* 0x000e300000000c00 */
[----:B------:R-:W1:Y:S08]  /*e600*/  @P3 MUFU.LG2 R5, R13 ;  /* 0x0000000d00053308 */ /* 0x000e700000000c00 */
[----:B------:R-:W3:Y:S01]  /*e610*/  @P1 MUFU.RCP R10, R11 ;  /* 0x0000000b000a1308 */ /* 0x000ee20000001000 */
[C---:B------:R-:W-:Y:S01]  /*e620*/  @P2 FMUL.FTZ R4, R58.reuse, 0.69314718246459960938 ;  /* 0x3f3172183a042820 */ /* 0x040fe20000410000 */
[----:B------:R-:W-:Y:S01]  /*e630*/  @P3 FMUL.FTZ R58, R58, 0.69314718246459960938 ;  /* 0x3f3172183a3a3820 */ /* 0x000fe20000410000 */
[----:B0-----:R-:W-:Y:S01]  /*e640*/  @P2 FMUL.FTZ R3, R3, 0.69314718246459960938 ;  /* 0x3f31721803032820 */ /* 0x001fe20000410000 */
[----:B------:R-:W-:Y:S01]  /*e650*/  IMAD.MOV.U32 R2, RZ, RZ, -0x800000 ;  /* 0xff800000ff027424 */ /* 0x000fe200078e00ff */
[----:B------:R-:W-:Y:S01]  /*e660*/  MOV R0, 0xff800000 ;  /* 0xff80000000007802 */ /* 0x000fe20000000f00 */
[----:B-1----:R-:W-:Y:S01]  /*e670*/  @P3 FMUL.FTZ R5, R5, 0.69314718246459960938 ;  /* 0x3f31721805053820 */ /* 0x002fe20000410000 */
[----:B------:R-:W-:-:S01]  /*e680*/  @P2 FFMA.FTZ R2, R4, R59, R3 ;  /* 0x0000003b04022223 */ /* 0x000fc20000010003 */
[----:B--2---:R-:W-:-:S02]  /*e690*/  FMUL.FTZ R6, R6, R9 ;  /* 0x0000000906067220 */ /* 0x004fc40000410000 */
[----:B------:R-:W-:-:S01]  /*e6a0*/  @P3 FFMA.FTZ R0, R58, R60, R5 ;  /* 0x0000003c3a003223 */ /* 0x000fc20000010005 */
[----:B---3--:R-:W-:Y:S01]  /*e6b0*/  FMUL.FTZ R16, R10, R9 ;  /* 0x000000090a107220 */ /* 0x008fe20000410000 */
[----:B------:R-:W-:Y:S02]  /*e6c0*/  WARPGROUP.DEPBAR.LE gsb0, 0x0 ;  /* 0x00008000000079c5 */ /* 0x000fe40000010000 */
[----:B------:R-:W-:Y:S05]  /*e6d0*/  @!P0 BRA `(.L_x_11153) ;  /* 0x0000000000048947 */ /* 0x000fea0003800000 */
[----:B------:R-:W-:Y:S01]  /*e6e0*/  BPT.TRAP 0x1 ;  /* 0x000000040000795c */ /* 0x000fe20000300000 */
.L_x_11153:
[----:B------:R-:W2:Y:S01]  /*e6f0*/  LDL.LU R3, [R1+0x28] ;  /* 0x0000280001037983 */ /* 0x000ea20000300800 */
[----:B------:R-:W-:Y:S02]  /*e700*/  VIADD R8, R8, 0x13260 ;  /* 0x0001326008087836 */ /* 0x000fe40000000000 */
[-C--:B------:R-:W-:Y:S01]  /*e710*/  FMUL.FTZ R61, R24, R6.reuse ;  /* 0x00000006183d7220 */ /* 0x080fe20000410000 */
[-C--:B------:R-:W-:Y:S01]  /*e720*/  FMUL.FTZ R59, R25, R6.reuse ;  /* 0x00000006193b7220 */ /* 0x080fe20000410000 */
[----:B------:R-:W3:Y:S04]  /*e730*/  LDL.LU R63, [R1+0xc] ;  /* 0x00000c00013f7983 */ /* 0x000ee80000300800 */
[----:B------:R-:W4:Y:S01]  /*e740*/  LDL.LU R62, [R1+0x4c] ;  /* 0x00004c00013e7983 */ /* 0x000f220000300800 */
        /* <DEDUP_REMOVED lines=26> */
[----:B------:R-:W-:Y:S01]  /*e8f0*/  FMUL.FTZ R55, R55, R16 ;  /* 0x0000001037377220 */ /* 0x000fe20000410000 */
[----:B--2---:R-:W-:-:S04]  /*e900*/  PRMT R4, R3, 0x654, R8 ;  /* 0x0000065403047816 */ /* 0x004fc80000000008 */
[----:B------:R0:W-:Y:S02]  /*e910*/  SYNCS.ARRIVE.TRANS64.RED.A1T0 RZ, [R4+URZ], RZ ;  /* 0x000000ff04ff79a7 */ /* 0x0001e4000810043f */
[----:B0-----:R-:W-:-:S05]  /*e920*/  VIADD R4, R14, 0x1 ;  /* 0x000000010e047836 */ /* 0x001fca0000000000 */
[----:B------:R-:W-:-:S04]  /*e930*/  ISETP.NE.AND P0, PT, R4, 0x2, PT ;  /* 0x000000020400780c */ /* 0x000fc80003f05270 */
[----:B------:R-:W-:Y:S02]  /*e940*/  SEL R5, RZ, 0x1, P0 ;  /* 0x00000001ff057807 */ /* 0x000fe40000000000 */
[----:B------:R-:W-:Y:S01]  /*e950*/  SEL R4, R4, RZ, P0 ;  /* 0x000000ff04047207 */ /* 0x000fe20000000000 */
[----:B----4-:R-:W-:Y:S01]  /*e960*/  VIADD R62, R62, 0x1 ;  /* 0x000000013e3e7836 */ /* 0x010fe20000000000 */
[----:B---3--:R-:W-:-:S03]  /*e970*/  LOP3.LUT R63, R63, R5, RZ, 0x3c, !PT ;  /* 0x000000053f3f7212 */ /* 0x008fc600078e3cff */
[----:B------:R0:W-:Y:S04]  /*e980*/  STL [R1+0x4], R4 ;  /* 0x0000040401007387 */ /* 0x0001e80000100800 */
[----:B------:R0:W-:Y:S04]  /*e990*/  STL [R1+0xc], R63 ;  /* 0x00000c3f01007387 */ /* 0x0001e80000100800 */
[----:B------:R0:W-:Y:S01]  /*e9a0*/  STL [R1+0x4c], R62 ;  /* 0x00004c3e01007387 */ /* 0x0001e20000100800 */
[-C--:B------:R-:W-:Y:S01]  /*e9b0*/  FMUL.FTZ R8, R49, R6.reuse ;  /* 0x0000000631087220 */ /* 0x080fe20000410000 */
[----:B------:R-:W-:Y:S01]  /*e9c0*/  FMUL.FTZ R3, R53, R6 ;  /* 0x0000000635037220 */ /* 0x000fe20000410000 */
[-C--:B------:R-:W-:Y:S01]  /*e9d0*/  FMUL.FTZ R14, R43, R16.reuse ;  /* 0x000000102b0e7220 */ /* 0x080fe20000410000 */
[----:B------:R-:W-:-:S07]  /*e9e0*/  FMUL.FTZ R6, R51, R16 ;  /* 0x0000001033067220 */ /* 0x000fce0000410000 */
.L_x_11105:
        /* <DEDUP_REMOVED lines=12> */
[----:B------:R-:W2:Y:S01]  /*eab0*/  LDL.LU R5, [R1+0x54] ;  /* 0x0000540001057983 */ /* 0x000ea20000300800 */
[----:B------:R-:W-:Y:S01]  /*eac0*/  ULDC.64 UR4, c[0x4][0x38] ;  /* 0x01000e0000047ab9 */ /* 0x000fe20000000a00 */
[----:B------:R-:W1:Y:S01]  /*ead0*/  S2R R29, SR_TID.X ;  /* 0x00000000001d7919 */ /* 0x000e620000002100 */
[----:B------:R-:W3:Y:S01]  /*eae0*/  S2R R35, SR_SWINHI ;  /* 0x0000000000237919 */ /* 0x000ee20000002f00 */
[----:B------:R-:W-:Y:S01]  /*eaf0*/  F2FP.BF16.F32.PACK_AB R21, R21, R32 ;  /* 0x000000201515723e */ /* 0x000fe200000010ff */
[----:B------:R-:W-:Y:S01]  /*eb00*/  ULDC.64 UR6, c[0x0][0xb98] ;  /* 0x0002e60000067ab9 */ /* 0x000fe20000000a00 */
[----:B------:R-:W4:Y:S04]  /*eb10*/  LDL.LU R4, [R1+0x38] ;  /* 0x0000380001047983 */ /* 0x000f280000300800 */
[----:B------:R-:W3:Y:S04]  /*eb20*/  LDL R39, [R1+0x74] ;  /* 0x0000740001277983 */ /* 0x000ee80000100800 */
[----:B0-----:R-:W3:Y:S04]  /*eb30*/  LDL R49, [R1+0x6c] ;  /* 0x00006c0001317983 */ /* 0x001ee80000100800 */
[----:B------:R-:W3:Y:S04]  /*eb40*/  LDL.LU R45, [R1+0x40] ;  /* 0x00004000012d7983 */ /* 0x000ee80000300800 */
[----:B------:R-:W3:Y:S01]  /*eb50*/  LDL.LU R46, [R1+0x44] ;  /* 0x00004400012e7983 */ /* 0x000ee20000300800 */
[----:B------:R-:W-:-:S02]  /*eb60*/  F2FP.BF16.F32.PACK_AB R20, R13, R20 ;  /* 0x000000140d14723e */ /* 0x000fc400000010ff */
[----:B------:R-:W-:Y:S01]  /*eb70*/  F2FP.BF16.F32.PACK_AB R9, R9, R12 ;  /* 0x0000000c0909723e */ /* 0x000fe200000010ff */
[----:B------:R-:W3:Y:S01]  /*eb80*/  LDL R42, [R1+0x50] ;  /* 0x00005000012a7983 */ /* 0x000ee20000100800 */
[----:B------:R-:W-:Y:S02]  /*eb90*/  F2FP.BF16.F32.PACK_AB R36, R36, R57 ;  /* 0x000000392424723e */ /* 0x000fe400000010ff */
[----:B------:R-:W-:Y:S02]  /*eba0*/  F2FP.BF16.F32.PACK_AB R33, R33, R56 ;  /* 0x000000382121723e */ /* 0x000fe400000010ff */
[----:B------:R-:W-:Y:S02]  /*ebb0*/  F2FP.BF16.F32.PACK_AB R10, R7, R10 ;  /* 0x0000000a070a723e */ /* 0x000fe400000010ff */
[----:B------:R-:W-:Y:S02]  /*ebc0*/  F2FP.BF16.F32.PACK_AB R55, R55, R6 ;  /* 0x000000063737723e */ /* 0x000fe400000010ff */
[----:B------:R-:W-:-:S02]  /*ebd0*/  F2FP.BF16.F32.PACK_AB R60, R60, R61 ;  /* 0x0000003d3c3c723e */ /* 0x000fc400000010ff */
[----:B------:R-:W-:Y:S02]  /*ebe0*/  F2FP.BF16.F32.PACK_AB R37, R37, R44 ;  /* 0x0000002c2525723e */ /* 0x000fe400000010ff */
[----:B------:R-:W-:Y:S01]  /*ebf0*/  F2FP.BF16.F32.PACK_AB R59, R58, R59 ;  /* 0x0000003b3a3b723e */ /* 0x000fe200000010ff */
[----:B------:R-:W3:Y:S01]  /*ec00*/  LDL R44, [R1+0x3c] ;  /* 0x00003c00012c7983 */ /* 0x000ee20000100800 */
[----:B------:R-:W-:Y:S02]  /*ec10*/  F2FP.BF16.F32.PACK_AB R40, R31, R40 ;  /* 0x000000281f28723e */ /* 0x000fe400000010ff */
[----:B------:R-:W-:Y:S02]  /*ec20*/  F2FP.BF16.F32.PACK_AB R26, R25, R26 ;  /* 0x0000001a191a723e */ /* 0x000fe400000010ff */
[----:B------:R-:W-:Y:S02]  /*ec30*/  F2FP.BF16.F32.PACK_AB R8, R3, R8 ;  /* 0x000000080308723e */ /* 0x000fe400000010ff */
[----:B------:R-:W-:-:S02]  /*ec40*/  F2FP.BF16.F32.PACK_AB R27, R27, R30 ;  /* 0x0000001e1b1b723e */ /* 0x000fc400000010ff */
[----:B------:R-:W-:Y:S02]  /*ec50*/  F2FP.BF16.F32.PACK_AB R15, R15, R24 ;  /* 0x000000180f0f723e */ /* 0x000fe400000010ff */
[----:B------:R-:W-:Y:S01]  /*ec60*/  F2FP.BF16.F32.PACK_AB R14, R11, R14 ;  /* 0x0000000e0b0e723e */ /* 0x000fe200000010ff */
[----:B------:R-:W-:Y:S01]  /*ec70*/  BAR.SYNC.DEFER_BLOCKING 0x1, 0x180 ;  /* 0x0046000000007b1d */ /* 0x000fe20000010000 */
[----:B--2---:R-:W-:Y:S02]  /*ec80*/  IMAD.MOV.U32 R34, RZ, RZ, R5 ;  /* 0x000000ffff227224 */ /* 0x004fe400078e0005 */
[----:B----4-:R-:W-:Y:S01]  /*ec90*/  IMAD.MOV.U32 R38, RZ, RZ, R4 ;  /* 0x000000ffff267224 */ /* 0x010fe200078e0004 */
[----:B-1----:R-:W-:-:S04]  /*eca0*/  SHF.L.U32 R4, R29, 0x2, RZ ;  /* 0x000000021d047819 */ /* 0x002fc800000006ff */
[----:B------:R-:W-:-:S04]  /*ecb0*/  LOP3.LUT R4, R4, 0xc, RZ, 0xc0, !PT ;  /* 0x0000000c04047812 */ /* 0x000fc800078ec0ff */
[----:B------:R-:W-:-:S05]  /*ecc0*/  IADD3 R4, P0, R4, UR4, RZ ;  /* 0x0000000404047c10 */ /* 0x000fca000ff1e0ff */
[----:B------:R-:W-:Y:S01]  /*ecd0*/  IMAD.X R5, RZ, RZ, UR5, P0 ;  /* 0x00000005ff057e24 */ /* 0x000fe200080e06ff */
[----:B------:R-:W-:-:S04]  /*ece0*/  ULDC.64 UR4, c[0x0][0xc00] ;  /* 0x0003000000047ab9 */ /* 0x000fc80000000a00 */
[----:B-----5:R0:W2:Y:S02]  /*ecf0*/  LDG.E.CONSTANT R28, desc[UR40][R4.64] ;  /* 0x00000028041c7981 */ /* 0x0200a4000c1e9900 */
[----:B0-----:R-:W-:-:S04]  /*ed00*/  LOP3.LUT P1, R4, R29, 0x3, RZ, 0xc0, !PT ;  /* 0x000000031d047812 */ /* 0x001fc8000782c0ff */
[----:B------:R-:W-:-:S04]  /*ed10*/  ISETP.EQ.OR P1, PT, R4, 0x3, !P1 ;  /* 0x000000030400780c */ /* 0x000fc80004f22670 */
[----:B------:R-:W-:Y:S02]  /*ed20*/  SEL R29, R21, R20, P1 ;  /* 0x00000014151d7207 */ /* 0x000fe40000800000 */
[----:B------:R-:W-:Y:S02]  /*ed30*/  SEL R12, R20, R21, P1 ;  /* 0x00000015140c7207 */ /* 0x000fe40000800000 */
[----:B------:R-:W-:Y:S02]  /*ed40*/  MOV R20, R16 ;  /* 0x0000001000147202 */ /* 0x000fe40000000f00 */
[----:B---3--:R-:W-:Y:S02]  /*ed50*/  MOV R21, R35 ;  /* 0x0000002300157202 */ /* 0x008fe40000000f00 */
[----:B------:R-:W-:Y:S01]  /*ed60*/  SEL R25, R36, R33, P1 ;  /* 0x0000002124197207 */ /* 0x000fe20000800000 */
[----:B------:R-:W-:Y:S01]  /*ed70*/  IMAD.WIDE R6, R39, 0x2, R20 ;  /* 0x0000000227067825 */ /* 0x000fe200078e0214 */
[----:B------:R-:W-:-:S02]  /*ed80*/  SEL R36, R33, R36, P1 ;  /* 0x0000002421247207 */ /* 0x000fc40000800000 */
[----:B------:R-:W-:Y:S02]  /*ed90*/  SEL R13, R60, R59, P1 ;  /* 0x0000003b3c0d7207 */ /* 0x000fe40000800000 */
[----:B------:R-:W-:Y:S02]  /*eda0*/  SEL R33, R37, R40, P1 ;  /* 0x0000002825217207 */ /* 0x000fe40000800000 */
[C---:B------:R-:W-:Y:S02]  /*edb0*/  IADD3 R43, P0, R6.reuse, 0x60, RZ ;  /* 0x00000060062b7810 */ /* 0x040fe40007f1e0ff */
[----:B------:R-:W-:Y:S02]  /*edc0*/  IADD3 R41, P2, R6, 0x40, RZ ;  /* 0x0000004006297810 */ /* 0x000fe40007f5e0ff */
[----:B------:R-:W-:Y:S02]  /*edd0*/  SEL R60, R59, R60, P1 ;  /* 0x0000003c3b3c7207 */ /* 0x000fe40000800000 */
        /* <DEDUP_REMOVED lines=9> */
[----:B------:R-:W-:Y:S02]  /*ee70*/  SEL R15, R10, R55, P1 ;  /* 0x000000370a0f7207 */ /* 0x000fe40000800000 */
[----:B------:R-:W-:Y:S02]  /*ee80*/  SEL R32, R55, R10, P1 ;  /* 0x0000000a37207207 */ /* 0x000fe40000800000 */
[----:B------:R-:W-:Y:S02]  /*ee90*/  SHF.R.U64 R8, R8, 0x3, RZ ;  /* 0x0000000308087819 */ /* 0x000fe400000012ff */
[----:B------:R-:W-:-:S02]  /*eea0*/  SHF.R.U64 R30, R30, 0x3, RZ ;  /* 0x000000031e1e7819 */ /* 0x000fc400000012ff */
[----:B------:R-:W-:Y:S02]  /*eeb0*/  LOP3.LUT R10, R8, R41, RZ, 0x3c, !PT ;  /* 0x00000029080a7212 */ /* 0x000fe400078e3cff */
[----:B------:R-:W-:Y:S02]  /*eec0*/  LOP3.LUT R8, R30, R43, RZ, 0x3c, !PT ;  /* 0x0000002b1e087212 */ /* 0x000fe400078e3cff */
[C---:B------:R-:W-:Y:S02]  /*eed0*/  IADD3 R39, P3, R6.reuse, 0x20, RZ ;  /* 0x0000002006277810 */ /* 0x040fe40007f7e0ff */
[----:B------:R-:W-:Y:S02]  /*eee0*/  LOP3.LUT R37, R6, 0x380, RZ, 0xc0, !PT ;  /* 0x0000038006257812 */ /* 0x000fe400078ec0ff */
[----:B------:R-:W-:Y:S02]  /*eef0*/  LOP3.LUT R4, R39, 0x380, RZ, 0xc0, !PT ;  /* 0x0000038027047812 */ /* 0x000fe400078ec0ff */
[----:B------:R-:W-:-:S02]  /*ef00*/  SHF.R.U64 R37, R37, 0x3, RZ ;  /* 0x0000000325257819 */ /* 0x000fc400000012ff */
[----:B------:R-:W-:Y:S01]  /*ef10*/  SHF.R.U64 R4, R4, 0x3, RZ ;  /* 0x0000000304047819 */ /* 0x000fe200000012ff */
[--C-:B------:R-:W-:Y:S01]  /*ef20*/  IMAD.X R5, RZ, RZ, R7.reuse, P3 ;  /* 0x000000ffff057224 */ /* 0x100fe200018e0607 */
[----:B------:R-:W-:Y:S02]  /*ef30*/  LOP3.LUT R6, R37, R6, RZ, 0x3c, !PT ;  /* 0x0000000625067212 */ /* 0x000fe400078e3cff */
[----:B------:R-:W-:Y:S01]  /*ef40*/  LOP3.LUT R4, R4, R39, RZ, 0x3c, !PT ;  /* 0x0000002704047212 */ /* 0x000fe200078e3cff */
[----:B------:R-:W-:Y:S01]  /*ef50*/  IMAD.MOV.U32 R47, RZ, RZ, R38 ;  /* 0x000000ffff2f7224 */ /* 0x000fe200078e0026 */
[----:B------:R-:W-:Y:S01]  /*ef60*/  MOV R38, R6 ;  /* 0x0000000600267202 */ /* 0x000fe20000000f00 */
[--C-:B------:R-:W-:Y:S01]  /*ef70*/  IMAD.X R9, RZ, RZ, R7.reuse, P0 ;  /* 0x000000ffff097224 */ /* 0x100fe200000e0607 */
[----:B------:R-:W-:Y:S01]  /*ef80*/  MOV R37, R4 ;  /* 0x0000000400257202 */ /* 0x000fe20000000f00 */
[----:B------:R-:W-:Y:S02]  /*ef90*/  IMAD.X R11, RZ, RZ, R7, P2 ;  /* 0x000000ffff0b7224 */ /* 0x000fe400010e0607 */
[----:B------:R-:W-:-:S03]  /*efa0*/  IMAD.MOV.U32 R48, RZ, RZ, R34 ;  /* 0x000000ffff307224 */ /* 0x000fc600078e0022 */
[----:B------:R-:W-:Y:S02]  /*efb0*/  MOV R34, R10 ;  /* 0x0000000a00227202 */ /* 0x000fe40000000f00 */
[----:B------:R-:W-:-:S04]  /*efc0*/  ISETP.NE.U32.AND P0, PT, RZ, UR4, PT ;  /* 0x00000004ff007c0c */ /* 0x000fc8000bf05070 */
[----:B------:R-:W-:Y:S02]  /*efd0*/  ISETP.NE.AND.EX P0, PT, RZ, UR5, PT, P0 ;  /* 0x00000005ff007c0c */ /* 0x000fe4000bf05300 */
        /* <DEDUP_REMOVED lines=8> */
[----:B------:R-:W-:Y:S04]  /*f060*/  SHFL.IDX PT, R26, R26, R3, 0x1c1f ;  /* 0x001c1f031a1a7589 */ /* 0x000fe800000e0000 */
[----:B------:R-:W-:Y:S04]  /*f070*/  SHFL.IDX PT, R29, R29, R28, 0x1c1f ;  /* 0x001c1f1c1d1d7589 */ /* 0x000fe800000e0000 */
[----:B------:R-:W2:Y:S04]  /*f080*/  SHFL.IDX PT, R12, R12, R3, 0x1c1f ;  /* 0x001c1f030c0c7589 */ /* 0x000ea800000e0000 */
[----:B------:R-:W-:Y:S04]  /*f090*/  SHFL.IDX PT, R27, R27, R28, 0x1c1f ;  /* 0x001c1f1c1b1b7589 */ /* 0x000fe800000e0000 */
[----:B------:R-:W-:Y:S04]  /*f0a0*/  SHFL.IDX PT, R15, R15, R28, 0x1c1f ;  /* 0x001c1f1c0f0f7589 */ /* 0x000fe800000e0000 */
[----:B------:R-:W3:Y:S04]  /*f0b0*/  SHFL.IDX PT, R30, R14, R3, 0x1c1f ;  /* 0x001c1f030e1e7589 */ /* 0x000ee800000e0000 */
[----:B------:R-:W4:Y:S04]  /*f0c0*/  SHFL.IDX PT, R32, R32, R3, 0x1c1f ;  /* 0x001c1f0320207589 */ /* 0x000f2800000e0000 */
[----:B------:R-:W-:Y:S04]  /*f0d0*/  SHFL.IDX PT, R31, R31, R28, 0x1c1f ;  /* 0x001c1f1c1f1f7589 */ /* 0x000fe800000e0000 */
[----:B------:R2:W4:Y:S01]  /*f0e0*/  SHFL.IDX PT, R24, R24, R3, 0x1c1f ;  /* 0x001c1f0318187589 */ /* 0x00052200000e0000 */
[----:B0-----:R-:W-:-:S02]  /*f0f0*/  SEL R4, R13, R60, P1 ;  /* 0x0000003c0d047207 */ /* 0x001fc40000800000 */
[----:B------:R-:W-:Y:S02]  /*f100*/  SEL R6, R60, R13, P1 ;  /* 0x0000000d3c067207 */ /* 0x000fe40000800000 */
[----:B-1----:R-:W-:Y:S02]  /*f110*/  SEL R5, R33, R40, P1 ;  /* 0x0000002821057207 */ /* 0x002fe40000800000 */
[----:B------:R-:W-:Y:S02]  /*f120*/  SEL R7, R40, R33, P1 ;  /* 0x0000002128077207 */ /* 0x000fe40000800000 */
[----:B------:R-:W-:Y:S01]  /*f130*/  MOV R33, R8 ;  /* 0x0000000800217202 */ /* 0x000fe20000000f00 */
[----:B--2---:R-:W0:Y:S02]  /*f140*/  LDC R3, c[0x0][0xbe8] ;  /* 0x0002fa00ff037b82 */ /* 0x004e240000000800 */
[----:B------:R1:W-:Y:S01]  /*f150*/  STSM.16.M88.4 [R38], R4 ;  /* 0x0000000426007844 */ /* 0x0003e20000000200 */
[----:B------:R-:W-:-:S02]  /*f160*/  SEL R8, R29, R12, P1 ;  /* 0x0000000c1d087207 */ /* 0x000fc40000800000 */
[----:B------:R-:W-:Y:S02]  /*f170*/  SEL R10, R12, R29, P1 ;  /* 0x0000001d0c0a7207 */ /* 0x000fe40000800000 */
[----:B---3--:R-:W-:Y:S02]  /*f180*/  SEL R9, R27, R30, P1 ;  /* 0x0000001e1b097207 */ /* 0x008fe40000800000 */
[----:B------:R-:W-:Y:S02]  /*f190*/  SEL R11, R30, R27, P1 ;  /* 0x0000001b1e0b7207 */ /* 0x000fe40000800000 */
[----:B----4-:R-:W-:Y:S02]  /*f1a0*/  SEL R13, R15, R32, P1 ;  /* 0x000000200f0d7207 */ /* 0x010fe40000800000 */
[----:B------:R-:W-:Y:S02]  /*f1b0*/  SEL R15, R32, R15, P1 ;  /* 0x0000000f200f7207 */ /* 0x000fe40000800000 */
[----:B------:R-:W-:-:S02]  /*f1c0*/  SEL R12, R31, R24, P1 ;  /* 0x000000181f0c7207 */ /* 0x000fc40000800000 */
[----:B-1----:R-:W-:Y:S02]  /*f1d0*/  SEL R4, R25, R36, P1 ;  /* 0x0000002419047207 */ /* 0x002fe40000800000 */
[----:B------:R-:W-:Y:S02]  /*f1e0*/  SEL R6, R36, R25, P1 ;  /* 0x0000001924067207 */ /* 0x000fe40000800000 */
[----:B------:R-:W-:Y:S02]  /*f1f0*/  SEL R5, R35, R26, P1 ;  /* 0x0000001a23057207 */ /* 0x000fe40000800000 */
[----:B------:R-:W-:Y:S02]  /*f200*/  SEL R7, R26, R35, P1 ;  /* 0x000000231a077207 */ /* 0x000fe40000800000 */
[----:B------:R-:W-:-:S03]  /*f210*/  SEL R14, R24, R31, P1 ;  /* 0x0000001f180e7207 */ /* 0x000fc60000800000 */
[----:B------:R-:W-:Y:S04]  /*f220*/  STSM.16.M88.4 [R37], R4 ;  /* 0x0000000425007844 */ /* 0x000fe80000000200 */
[----:B------:R1:W-:Y:S04]  /*f230*/  STSM.16.M88.4 [R34], R8 ;  /* 0x0000000822007844 */ /* 0x0003e80000000200 */
[----:B------:R2:W-:Y:S01]  /*f240*/  STSM.16.M88.4 [R33], R12 ;  /* 0x0000000c21007844 */ /* 0x0005e20000000200 */
[----:B------:R-:W-:Y:S02]  /*f250*/  IADD3 R24, P2, R45, UR4, RZ ;  /* 0x000000042d187c10 */ /* 0x000fe4000ff5e0ff */
[----:B------:R-:W-:-:S02]  /*f260*/  MOV R28, RZ ;  /* 0x000000ff001c7202 */ /* 0x000fc40000000f00 */
[----:B------:R-:W-:Y:S01]  /*f270*/  IADD3.X R25, R46, UR5, RZ, P2, !PT ;  /* 0x000000052e197c10 */ /* 0x000fe200097fe4ff */
[----:B------:R-:W-:Y:S01]  /*f280*/  BAR.SYNC.DEFER_BLOCKING 0x1, 0x180 ;  /* 0x0046000000007b1d */ /* 0x000fe20000010000 */
[----:B------:R-:W-:Y:S01]  /*f290*/  IMAD R31, R42, 0xc0, R49 ;  /* 0x000000c02a1f7824 */ /* 0x000fe200078e0231 */
[----:B------:R-:W-:-:S04]  /*f2a0*/  SHF.R.S32.HI R32, RZ, 0x1f, R44 ;  /* 0x0000001fff207819 */ /* 0x000fc8000001142c */
[----:B------:R-:W-:Y:S01]  /*f2b0*/  ULDC.64 UR4, c[0x0][0xb90] ;  /* 0x0002e40000047ab9 */ /* 0x000fe20000000a00 */
[----:B------:R-:W-:Y:S01]  /*f2c0*/  SEL R30, R48, RZ, !P0 ;  /* 0x000000ff301e7207 */ /* 0x000fe20004000000 */
[----:B------:R-:W-:Y:S01]  /*f2d0*/  ULDC UR8, c[0x0][0xa88] ;  /* 0x0002a20000087ab9 */ /* 0x000fe20000000800 */
[----:B-1----:R-:W3:Y:S04]  /*f2e0*/  LDL R34, [R1+0x58] ;  /* 0x0000580001227983 */ /* 0x002ee80000100800 */
[----:B------:R-:W4:Y:S01]  /*f2f0*/  @P0 LDG.E R28, desc[UR40][R24.64] ;  /* 0x00000028181c0981 */ /* 0x000f22000c1e1900 */
[----:B0-----:R-:W-:-:S13]  /*f300*/  ISETP.NE.AND P2, PT, R3, 0x1, PT ;  /* 0x000000010300780c */ /* 0x001fda0003f45270 */
[----:B------:R-:W0:Y:S08]  /*f310*/  @P2 LDC R26, c[0x0][0xbec] ;  /* 0x0002fb00ff1a2b82 */ /* 0x000e300000000800 */
[----:B------:R-:W1:Y:S01]  /*f320*/  @P2 LDC R27, c[0x0][0xbf0] ;  /* 0x0002fc00ff1b2b82 */ /* 0x000e620000000800 */
[----:B------:R-:W-:Y:S02]  /*f330*/  IMAD R5, R32, UR4, RZ ;  /* 0x0000000420057c24 */ /* 0x000fe4000f8e02ff */
[----:B------:R-:W-:-:S02]  /*f340*/  IMAD.MOV.U32 R7, RZ, RZ, R31 ;  /* 0x000000ffff077224 */ /* 0x000fc400078e001f */
[----:B------:R-:W-:Y:S01]  /*f350*/  IMAD R11, R44, UR5, R5 ;  /* 0x000000052c0b7c24 */ /* 0x000fe2000f8e0205 */
[----:B--2---:R-:W-:Y:S01]  /*f360*/  SEL R33, R47, RZ, !P0 ;  /* 0x000000ff2f217207 */ /* 0x004fe20004000000 */
[----:B0-----:R-:W-:-:S05]  /*f370*/  @P2 IMAD.HI.U32 R4, R31, R26, RZ ;  /* 0x0000001a1f042227 */ /* 0x001fca00078e00ff */
[----:B-1----:R-:W-:-:S05]  /*f380*/  @P2 SHF.R.U32.HI R7, RZ, R27, R4 ;  /* 0x0000001bff072219 */ /* 0x002fca0000011604 */
[----:B------:R-:W-:-:S04]  /*f390*/  IMAD.MOV R6, RZ, RZ, -R7 ;  /* 0x000000ffff067224 */ /* 0x000fc800078e0a07 */
[----:B------:R-:W-:Y:S02]  /*f3a0*/  IMAD R9, R3, R6, R31 ;  /* 0x0000000603097224 */ /* 0x000fe400078e021f */
[----:B------:R-:W-:-:S03]  /*f3b0*/  IMAD R6, R30, UR6, RZ ;  /* 0x000000061e067c24 */ /* 0x000fc6000f8e02ff */
[----:B------:R-:W-:Y:S01]  /*f3c0*/  SHF.R.S32.HI R8, RZ, 0x1f, R9 ;  /* 0x0000001fff087819 */ /* 0x000fe20000011409 */
[----:B------:R-:W-:Y:S01]  /*f3d0*/  IMAD R10, R33, UR7, R6 ;  /* 0x00000007210a7c24 */ /* 0x000fe2000f8e0206 */
[----:B----4-:R-:W-:-:S03]  /*f3e0*/  SHF.R.S32.HI R29, RZ, 0x1f, R28 ;  /* 0x0000001fff1d7819 */ /* 0x010fc6000001141c */
[----:B------:R-:W-:Y:S01]  /*f3f0*/  IMAD.WIDE.U32 R4, R44, UR4, R28 ;  /* 0x000000042c047c25 */ /* 0x000fe2000f8e001c */
[----:B------:R-:W-:-:S03]  /*f400*/  ULDC.64 UR4, c[0x0][0xc08] ;  /* 0x0003020000047ab9 */ /* 0x000fc60000000a00 */
[----:B------:R-:W-:Y:S01]  /*f410*/  IMAD.IADD R5, R5, 0x1, R11 ;  /* 0x0000000105057824 */ /* 0x000fe200078e020b */
[----:B------:R-:W-:Y:S01]  /*f420*/  ISETP.NE.U32.AND P1, PT, RZ, UR4, PT ;  /* 0x00000004ff007c0c */ /* 0x000fe2000bf25070 */
[----:B------:R-:W-:-:S03]  /*f430*/  IMAD.WIDE.U32 R4, R33, UR6, R4 ;  /* 0x0000000621047c25 */ /* 0x000fc6000f8e0004 */
[----:B------:R-:W-:Y:S01]  /*f440*/  ISETP.NE.AND.EX P1, PT, RZ, UR5, PT, P1 ;  /* 0x00000005ff007c0c */ /* 0x000fe2000bf25310 */
[----:B------:R-:W-:Y:S01]  /*f450*/  ULDC.64 UR6, c[0x0][0xb88] ;  /* 0x0002e20000067ab9 */ /* 0x000fe20000000a00 */
[----:B------:R-:W-:Y:S02]  /*f460*/  SHF.R.S32.HI R11, RZ, 0x1f, R7 ;  /* 0x0000001fff0b7819 */ /* 0x000fe40000011407 */
[----:B------:R-:W-:Y:S01]  /*f470*/  IADD3 R6, P3, R7, R4, RZ ;  /* 0x0000000407067210 */ /* 0x000fe20007f7e0ff */
[----:B------:R-:W-:-:S03]  /*f480*/  IMAD R8, R8, UR6, RZ ;  /* 0x0000000608087c24 */ /* 0x000fc6000f8e02ff */
[----:B------:R-:W-:Y:S01]  /*f490*/  IADD3.X R7, R11, R5, R10, P3, !PT ;  /* 0x000000050b077210 */ /* 0x000fe20001ffe40a */
[C---:B------:R-:W-:Y:S02]  /*f4a0*/  IMAD R5, R9.reuse, UR7, R8 ;  /* 0x0000000709057c24 */ /* 0x040fe4000f8e0208 */
[----:B------:R-:W-:Y:S02]  /*f4b0*/  IMAD.WIDE.U32 R6, R9, UR6, R6 ;  /* 0x0000000609067c25 */ /* 0x000fe4000f8e0006 */
[----:B------:R-:W-:Y:S01]  /*f4c0*/  @P1 IADD3 R4, P3, R45, UR4, RZ ;  /* 0x000000042d041c10 */ /* 0x000fe2000ff7e0ff */
[----:B------:R-:W0:Y:S01]  /*f4d0*/  S2R R13, SR_TID.X ;  /* 0x00000000000d7919 */ /* 0x000e220000002100 */
[----:B------:R-:W-:Y:S01]  /*f4e0*/  ULDC.64 UR6, c[0x0][0xb50] ;  /* 0x0002d40000067ab9 */ /* 0x000fe20000000a00 */
[----:B------:R-:W-:Y:S01]  /*f4f0*/  IMAD.IADD R7, R7, 0x1, R5 ;  /* 0x0000000107077824 */ /* 0x000fe200078e0205 */
[----:B------:R-:W-:Y:S01]  /*f500*/  @P1 IADD3.X R5, R46, UR5, RZ, P3, !PT ;  /* 0x000000052e051c10 */ /* 0x000fe20009ffe4ff */
[----:B------:R-:W-:-:S06]  /*f510*/  IMAD.U32 R8, RZ, RZ, UR8 ;  /* 0x00000008ff087e24 */ /* 0x000fcc000f8e00ff */
[----:B------:R1:W5:Y:S01]  /*f520*/  @P1 LDG.E R8, desc[UR40][R4.64] ;  /* 0x0000002804081981 */ /* 0x000362000c1e1900 */
[----:B------:R-:W-:-:S04]  /*f530*/  LEA R10, P4, R6, UR6, 0x2 ;  /* 0x00000006060a7c11 */ /* 0x000fc8000f8810ff */
[----:B------:R-:W-:Y:S01]  /*f540*/  LEA.HI.X R11, R6, UR7, R7, 0x2, P4 ;  /* 0x00000007060b7c11 */ /* 0x000fe2000a0f1407 */
[----:B0-----:R-:W-:-:S05]  /*f550*/  VIADD R45, R13, 0xffffff80 ;  /* 0xffffff800d2d7836 */ /* 0x001fca0000000000 */
[----:B------:R-:W-:-:S04]  /*f560*/  SHF.R.S32.HI R38, RZ, 0x1f, R45 ;  /* 0x0000001fff267819 */ /* 0x000fc8000001142d */
[----:B------:R-:W-:-:S04]  /*f570*/  LEA.HI R38, R38, R45, RZ, 0x3 ;  /* 0x0000002d26267211 */ /* 0x000fc800078f18ff */
[----:B------:R-:W-:-:S04]  /*f580*/  SHF.R.S32.HI R38, RZ, 0x3, R38 ;  /* 0x00000003ff267819 */ /* 0x000fc80000011426 */
[----:B---3--:R-:W-:Y:S01]  /*f590*/  LEA R9, R38, R34, 0x6 ;  /* 0x0000002226097211 */ /* 0x008fe200078e30ff */
[----:B-1----:R-:W-:Y:S06]  /*f5a0*/  @P1 BRA `(.L_x_11156) ;  /* 0x0000000000101947 */ /* 0x002fec0003800000 */
[----:B------:R-:W-:Y:S05]  /*f5b0*/  @!P0 BRA `(.L_x_11156) ;  /* 0x00000000000c8947 */ /* 0x000fea0003800000 */
[----:B------:R-:W2:Y:S04]  /*f5c0*/  LDG.E R5, desc[UR40][R24.64] ;  /* 0x0000002818057981 */ /* 0x000ea8000c1e1900 */
[----:B-----5:R-:W2:Y:S02]  /*f5d0*/  LDG.E R8, desc[UR40][R24.64+0x4] ;  /* 0x0000042818087981 */ /* 0x020ea4000c1e1900 */
[----:B--2---:R-:W-:-:S07]  /*f5e0*/  IMAD.IADD R8, R8, 0x1, -R5 ;  /* 0x0000000108087824 */ /* 0x004fce00078e0a05 */
.L_x_11156:
[----:B------:R-:W2:Y:S01]  /*f5f0*/  LDL R12, [R1+0x68] ;  /* 0x00006800010c7983 */ /* 0x000ea20000100800 */
[----:B------:R-:W-:Y:S01]  /*f600*/  VIADD R14, R13, 0xffffff80 ;  /* 0xffffff800d0e7836 */ /* 0x000fe20000000000 */
[----:B------:R-:W0:Y:S01]  /*f610*/  @P2 LDC R37, c[0x0][0xbf0] ;  /* 0x0002fc00ff252b82 */ /* 0x000e220000000800 */
[----:B-----5:R-:W-:Y:S01]  /*f620*/  IMAD R35, R8, R3, RZ ;  /* 0x0000000308237224 */ /* 0x020fe200078e02ff */
[----:B------:R-:W-:Y:S01]  /*f630*/  SHFL.IDX PT, R4, R10, RZ, 0x1c1f ;  /* 0x001c1fff0a047589 */ /* 0x000fe200000e0000 */
[----:B------:R-:W-:Y:S01]  /*f640*/  IMAD.WIDE R20, R9, 0x2, R20 ;  /* 0x0000000209147825 */ /* 0x000fe200078e0214 */
[----:B------:R-:W-:Y:S01]  /*f650*/  SHF.R.S32.HI R13, RZ, 0x1f, R14 ;  /* 0x0000001fff0d7819 */ /* 0x000fe2000001140e */
[----:B------:R-:W-:Y:S01]  /*f660*/  ULDC.64 UR4, c[0x0][0xaa0] ;  /* 0x0002a80000047ab9 */ /* 0x000fe20000000a00 */
[----:B------:R-:W1:Y:S02]  /*f670*/  SHFL.IDX PT, R5, R11, RZ, 0x1c1f ;  /* 0x001c1fff0b057589 */ /* 0x000e6400000e0000 */
[----:B------:R-:W-:-:S02]  /*f680*/  LEA.HI R13, R13, R14, RZ, 0x7 ;  /* 0x0000000e0d0d7211 */ /* 0x000fc400078f38ff */
[----:B------:R-:W-:Y:S04]  /*f690*/  SHFL.IDX PT, R6, R10, 0x1, 0x1c1f ;  /* 0x003c1f000a067f89 */ /* 0x000fe800000e0000 */
[----:B------:R-:W3:Y:S01]  /*f6a0*/  SHFL.IDX PT, R7, R11, 0x1, 0x1c1f ;  /* 0x003c1f000b077f89 */ /* 0x000ee200000e0000 */
[----:B------:R-:W-:Y:S02]  /*f6b0*/  LOP3.LUT R13, R13, 0xffffff80, RZ, 0xc0, !PT ;  /* 0xffffff800d0d7812 */ /* 0x000fe400078ec0ff */
[----:B------:R-:W-:Y:S02]  /*f6c0*/  SHF.R.S32.HI R36, RZ, 0x1f, R45 ;  /* 0x0000001fff247819 */ /* 0x000fe4000001142d */
[----:B------:R-:W-:Y:S01]  /*f6d0*/  IADD3 R25, P4, R20, 0x3000, RZ ;  /* 0x0000300014197810 */ /* 0x000fe20007f9e0ff */
[----:B------:R-:W-:Y:S01]  /*f6e0*/  IMAD.IADD R13, R14, 0x1, -R13 ;  /* 0x000000010e0d7824 */ /* 0x000fe200078e0a0d */
[----:B------:R-:W-:-:S02]  /*f6f0*/  LEA.HI R36, R36, R45, RZ, 0x3 ;  /* 0x0000002d24247211 */ /* 0x000fc400078f18ff */
[C---:B------:R-:W-:Y:S02]  /*f700*/  LOP3.LUT R9, R20.reuse, 0x380, RZ, 0xc0, !PT ;  /* 0x0000038014097812 */ /* 0x040fe400078ec0ff */
[----:B------:R-:W-:Y:S02]  /*f710*/  LOP3.LUT P0, RZ, R13, 0x3, RZ, 0xc0, !PT ;  /* 0x000000030dff7812 */ /* 0x000fe4000780c0ff */
[----:B------:R-:W-:Y:S02]  /*f720*/  IADD3 R13, P3, R20, 0x1800, RZ ;  /* 0x00001800140d7810 */ /* 0x000fe40007f7e0ff */
[----:B------:R-:W-:Y:S02]  /*f730*/  LOP3.LUT R36, R36, 0xfffffff8, RZ, 0xc0, !PT ;  /* 0xfffffff824247812 */ /* 0x000fe400078ec0ff */
[----:B------:R-:W-:Y:S02]  /*f740*/  LOP3.LUT R24, R25, 0x380, RZ, 0xc0, !PT ;  /* 0x0000038019187812 */ /* 0x000fe400078ec0ff */
[----:B------:R-:W-:Y:S01]  /*f750*/  SHF.R.U64 R9, R9, 0x3, RZ ;  /* 0x0000000309097819 */ /* 0x000fe200000012ff */
[----:B------:R-:W-:Y:S01]  /*f760*/  IMAD.IADD R36, R45, 0x1, -R36 ;  /* 0x000000012d247824 */ /* 0x000fe200078e0a24 */
[----:B------:R-:W-:-:S04]  /*f770*/  SHF.R.U64 R24, R24, 0x3, RZ ;  /* 0x0000000318187819 */ /* 0x000fc800000012ff */
[----:B------:R-:W-:Y:S01]  /*f780*/  LOP3.LUT R24, R24, R25, RZ, 0x3c, !PT ;  /* 0x0000001918187212 */ /* 0x000fe200078e3cff */
[----:B------:R-:W-:Y:S02]  /*f790*/  IMAD.X R25, RZ, RZ, R21, P4 ;  /* 0x000000ffff197224 */ /* 0x000fe400020e0615 */
[----:B--2---:R-:W-:-:S04]  /*f7a0*/  IMAD R12, R42, 0xc0, R12 ;  /* 0x000000c02a0c7824 */ /* 0x004fc800078e020c */
[C---:B------:R-:W-:Y:S01]  /*f7b0*/  VIADD R8, R12.reuse, 0x8 ;  /* 0x000000080c087836 */ /* 0x040fe20000000000 */
[-C--:B------:R-:W-:Y:S02]  /*f7c0*/  ISETP.GE.OR P1, PT, R12, R35.reuse, P0 ;  /* 0x000000230c00720c */ /* 0x080fe40000726670 */
[----:B------:R-:W-:Y:S02]  /*f7d0*/  LOP3.LUT R12, R13, 0x380, RZ, 0xc0, !PT ;  /* 0x000003800d0c7812 */ /* 0x000fe400078ec0ff */
[----:B------:R-:W-:Y:S02]  /*f7e0*/  ISETP.GE.OR P0, PT, R8, R35, P0 ;  /* 0x000000230800720c */ /* 0x000fe40000706670 */
[----:B------:R-:W-:Y:S02]  /*f7f0*/  SHF.R.U64 R12, R12, 0x3, RZ ;  /* 0x000000030c0c7819 */ /* 0x000fe400000012ff */
[----:B------:R-:W-:Y:S02]  /*f800*/  LOP3.LUT R8, R9, R20, RZ, 0x3c, !PT ;  /* 0x0000001409087212 */ /* 0x000fe400078e3cff */
[----:B------:R-:W-:Y:S01]  /*f810*/  LOP3.LUT R12, R12, R13, RZ, 0x3c, !PT ;  /* 0x0000000d0c0c7212 */ /* 0x000fe200078e3cff */
[----:B------:R-:W-:Y:S01]  /*f820*/  IMAD.X R13, RZ, RZ, R21, P3 ;  /* 0x000000ffff0d7224 */ /* 0x000fe200018e0615 */
[----:B------:R-:W-:Y:S01]  /*f830*/  MOV R9, R21 ;  /* 0x0000001500097202 */ /* 0x000fe20000000f00 */
[----:B-1----:R-:W-:Y:S04]  /*f840*/  @!P1 ST.E desc[UR40][R4.64], R2 ;  /* 0x0000000204009985 */ /* 0x002fe8000c101928 */
[----:B---3--:R1:W-:Y:S04]  /*f850*/  @!P0 ST.E desc[UR40][R6.64], R0 ;  /* 0x0000000006008985 */ /* 0x0083e8000c101928 */
[----:B------:R-:W2:Y:S04]  /*f860*/  LD.E.128 R8, desc[UR40][R8.64] ;  /* 0x0000002808087980 */ /* 0x000ea8000c101d00 */
[----:B------:R-:W3:Y:S01]  /*f870*/  LD.E.128 R12, desc[UR40][R12.64] ;  /* 0x000000280c0c7980 */ /* 0x000ee2000c101d00 */
[----:B-1----:R-:W-:-:S03]  /*f880*/  IMAD R0, R36, 0x30, R38 ;  /* 0x0000003024007824 */ /* 0x002fc600078e0226 */
[----:B------:R-:W4:Y:S01]  /*f890*/  LD.E.128 R24, desc[UR40][R24.64] ;  /* 0x0000002818187980 */ /* 0x000f22000c101d00 */
[----:B------:R-:W-:-:S03]  /*f8a0*/  IADD3 R31, P0, R20, 0x4800, RZ ;  /* 0x00004800141f7810 */ /* 0x000fc60007f1e0ff */
[----:B------:R-:W2:Y:S01]  /*f8b0*/  LDL R36, [R1+0x78] ;  /* 0x0000780001247983 */ /* 0x000ea20000100800 */
[----:B------:R-:W-:Y:S01]  /*f8c0*/  LOP3.LUT R20, R31, 0x380, RZ, 0xc0, !PT ;  /* 0x000003801f147812 */ /* 0x000fe200078ec0ff */
[----:B------:R-:W-:-:S03]  /*f8d0*/  IMAD.X R5, RZ, RZ, R21, P0 ;  /* 0x000000ffff057224 */ /* 0x000fc600000e0615 */
[----:B------:R-:W-:-:S04]  /*f8e0*/  SHF.R.U64 R2, R20, 0x3, RZ ;  /* 0x0000000314027819 */ /* 0x000fc800000012ff */
[----:B------:R-:W-:Y:S02]  /*f8f0*/  LOP3.LUT R4, R2, R31, RZ, 0x3c, !PT ;  /* 0x0000001f02047212 */ /* 0x000fe400078e3cff */
[----:B------:R-:W1:Y:S01]  /*f900*/  @P2 LDC R31, c[0x0][0xbec] ;  /* 0x0002fb00ff1f2b82 */ /* 0x000e620000000800 */
[----:B------:R-:W-:-:S03]  /*f910*/  IMAD R21, R29, UR4, RZ ;  /* 0x000000041d157c24 */ /* 0x000fc6000f8e02ff */
[----:B------:R-:W5:Y:S01]  /*f920*/  LD.E.128 R4, desc[UR40][R4.64] ;  /* 0x0000002804047980 */ /* 0x000f62000c101d00 */
[C---:B------:R-:W-:Y:S02]  /*f930*/  IMAD R29, R28.reuse, UR5, R21 ;  /* 0x000000051c1d7c24 */ /* 0x040fe4000f8e0215 */
[----:B------:R-:W-:Y:S01]  /*f940*/  IMAD.WIDE.U32 R20, R28, UR4, RZ ;  /* 0x000000041c147c25 */ /* 0x000fe2000f8e00ff */
        /* <DEDUP_REMOVED lines=12> */
[----:B------:R-:W-:-:S03]  /*fa10*/  ULDC.64 UR4, c[0x0][0xaf0] ;  /* 0x0002bc0000047ab9 */ /* 0x000fc60000000a00 */
[----:B-1----:R-:W-:-:S04]  /*fa20*/  @P2 IMAD.HI.U32 R0, R28, R31, RZ ;  /* 0x0000001f1c002227 */ /* 0x002fc800078e00ff */
[----:B------:R-:W-:Y:S02]  /*fa30*/  IMAD.IADD R21, R21, 0x1, R29 ;  /* 0x0000000115157824 */ /* 0x000fe400078e021d */
[----:B------:R-:W-:Y:S01]  /*fa40*/  IMAD.MOV.U32 R29, RZ, RZ, R28 ;  /* 0x000000ffff1d7224 */ /* 0x000fe200078e001c */
[----:B------:R-:W-:Y:S01]  /*fa50*/  @P2 SHF.R.U32.HI R29, RZ, R37, R0 ;  /* 0x00000025ff1d2219 */ /* 0x000fe20000011600 */
[----:B------:R-:W-:Y:S02]  /*fa60*/  IMAD R2, R30, UR4, RZ ;  /* 0x000000041e027c24 */ /* 0x000fe4000f8e02ff */
[----:B------:R-:W-:Y:S01]  /*fa70*/  IMAD.WIDE.U32 R20, R33, UR4, R20 ;  /* 0x0000000421147c25 */ /* 0x000fe2000f8e0014 */
[----:B------:R-:W-:-:S03]  /*fa80*/  SHF.R.S32.HI R0, RZ, 0x1f, R29 ;  /* 0x0000001fff007819 */ /* 0x000fc6000001141d */
[----:B------:R-:W-:Y:S01]  /*fa90*/  IMAD R31, R33, UR5, R2 ;  /* 0x00000005211f7c24 */ /* 0x000fe2000f8e0202 */
[----:B------:R-:W-:Y:S01]  /*faa0*/  ULDC.64 UR4, c[0x0][0xae0] ;  /* 0x0002b80000047ab9 */ /* 0x000fe20000000a00 */
[----:B------:R-:W-:Y:S02]  /*fab0*/  IMAD.MOV R2, RZ, RZ, -R29 ;  /* 0x000000ffff027224 */ /* 0x000fe400078e0a1d */
[----:B------:R-:W-:Y:S01]  /*fac0*/  IMAD R0, R0, UR4, RZ ;  /* 0x0000000400007c24 */ /* 0x000fe2000f8e02ff */
[----:B------:R-:W-:Y:S01]  /*fad0*/  IADD3 R21, R21, R31, RZ ;  /* 0x0000001f15157210 */ /* 0x000fe20007ffe0ff */
        /* <DEDUP_REMOVED lines=12> */
[----:B------:R-:W-:-:S03]  /*fba0*/  ULDC UR4, c[0x0][0xac8] ;  /* 0x0002b20000047ab9 */ /* 0x000fc60000000800 */
[----:B0-----:R-:W0:Y:S01]  /*fbb0*/  SHFL.IDX PT, R20, R30, RZ, 0x181f ;  /* 0x00181fff1e147589 */ /* 0x001e2200000e0000 */
[----:B------:R-:W-:Y:S01]  /*fbc0*/  LEA.HI.X R31, R2, UR5, R3, 0x1, P0 ;  /* 0x00000005021f7c11 */ /* 0x000fe200080f0c03 */
[----:B------:R-:W-:Y:S02]  /*fbd0*/  IMAD R32, R42, 0xc0, R38 ;  /* 0x000000c02a207824 */ /* 0x000fe400078e0226 */
[----:B------:R-:W1:Y:S04]  /*fbe0*/  SHFL.IDX PT, R28, R30, 0x1, 0x181f ;  /* 0x00381f001e1c7f89 */ /* 0x000e6800000e0000 */
[----:B------:R-:W1:Y:S01]  /*fbf0*/  SHFL.IDX PT, R33, R30, 0x2, 0x181f ;  /* 0x00581f001e217f89 */ /* 0x000e6200000e0000 */
[----:B------:R-:W-:-:S03]  /*fc00*/  ISETP.GE.AND P0, PT, R34, UR4, PT ;  /* 0x0000000422007c0c */ /* 0x000fc6000bf06270 */
[----:B------:R-:W2:Y:S01]  /*fc10*/  SHFL.IDX PT, R3, R31, RZ, 0x181f ;  /* 0x00181fff1f037589 */ /* 0x000ea200000e0000 */
[----:B------:R-:W-:-:S03]  /*fc20*/  VIADD R0, R32, 0x30 ;  /* 0x0000003020007836 */ /* 0x000fc60000000000 */
[----:B------:R-:W2:Y:S01]  /*fc30*/  SHFL.IDX PT, R21, R31, 0x1, 0x181f ;  /* 0x00381f001f157f89 */ /* 0x000ea200000e0000 */
[----:B------:R-:W-:-:S03]  /*fc40*/  VIADD R2, R32, 0x60 ;  /* 0x0000006020027836 */ /* 0x000fc60000000000 */
[----:B------:R-:W2:Y:S01]  /*fc50*/  SHFL.IDX PT, R29, R31, 0x2, 0x181f ;  /* 0x00581f001f1d7f89 */ /* 0x000ea200000e0000 */
[-C--:B------:R-:W-:Y:S02]  /*fc60*/  ISETP.GE.OR P1, PT, R32, R35.reuse, P0 ;  /* 0x000000232000720c */ /* 0x080fe40000726670 */
[-C--:B------:R-:W-:Y:S02]  /*fc70*/  ISETP.GE.OR P2, PT, R0, R35.reuse, P0 ;  /* 0x000000230000720c */ /* 0x080fe40000746670 */
[----:B------:R-:W-:Y:S01]  /*fc80*/  ISETP.GE.OR P3, PT, R2, R35, P0 ;  /* 0x000000230200720c */ /* 0x000fe20000766670 */
[----:B------:R-:W-:-:S08]  /*fc90*/  VIADD R0, R16, 0x13220 ;  /* 0x0001322010007836 */ /* 0x000fd00000000000 */
[C---:B0-----:R-:W-:Y:S02]  /*fca0*/  @!P1 LEA R2, P4, R34.reuse, R20, 0x1 ;  /* 0x0000001422029211 */ /* 0x041fe400078808ff */
[C---:B-1----:R-:W-:Y:S02]  /*fcb0*/  @!P2 LEA R20, P5, R34.reuse, R28, 0x1 ;  /* 0x0000001c2214a211 */ /* 0x042fe400078a08ff */
[----:B------:R-:W-:Y:S02]  /*fcc0*/  @!P3 LEA R28, P6, R34, R33, 0x1 ;  /* 0x00000021221cb211 */ /* 0x000fe400078c08ff */
[----:B------:R-:W-:-:S04]  /*fcd0*/  PRMT R0, RZ, 0x654, R0 ;  /* 0x00000654ff007816 */ /* 0x000fc80000000000 */
[----:B------:R0:W-:Y:S02]  /*fce0*/  SYNCS.ARRIVE.TRANS64.RED.A1T0 RZ, [R0+URZ], RZ ;  /* 0x000000ff00ff79a7 */ /* 0x0001e4000810043f */
[----:B0-----:R-:W-:-:S05]  /*fcf0*/  VIADD R0, R32, 0x90 ;  /* 0x0000009020007836 */ /* 0x001fca0000000000 */
[----:B------:R-:W-:Y:S01]  /*fd00*/  ISETP.GE.OR P0, PT, R0, R35, P0 ;  /* 0x000000230000720c */ /* 0x000fe20000706670 */
[----:B------:R-:W0:Y:S04]  /*fd10*/  SHFL.IDX PT, R30, R30, 0x3, 0x181f ;  /* 0x00781f001e1e7f89 */ /* 0x000e2800000e0000 */
[----:B------:R-:W1:Y:S01]  /*fd20*/  SHFL.IDX PT, R31, R31, 0x3, 0x181f ;  /* 0x00781f001f1f7f89 */ /* 0x000e6200000e0000 */
[C-C-:B--2---:R-:W-:Y:S02]  /*fd30*/  @!P1 LEA.HI.X R3, R34.reuse, R3, R36.reuse, 0x1, P4 ;  /* 0x0000000322039211 */ /* 0x144fe400020f0c24 */
[C-C-:B------:R-:W-:Y:S02]  /*fd40*/  @!P2 LEA.HI.X R21, R34.reuse, R21, R36.reuse, 0x1, P5 ;  /* 0x000000152215a211 */ /* 0x140fe400028f0c24 */
[----:B------:R-:W-:Y:S01]  /*fd50*/  @!P3 LEA.HI.X R29, R34, R29, R36, 0x1, P6 ;  /* 0x0000001d221db211 */ /* 0x000fe200030f0c24 */
[----:B------:R2:W-:Y:S04]  /*fd60*/  @!P1 ST.E.128 desc[UR40][R2.64], R8 ;  /* 0x0000000802009985 */ /* 0x0005e8000c101d28 */
[----:B---3--:R2:W-:Y:S04]  /*fd70*/  @!P2 ST.E.128 desc[UR40][R20.64], R12 ;  /* 0x0000000c1400a985 */ /* 0x0085e8000c101d28 */
[----:B----4-:R2:W-:Y:S01]  /*fd80*/  @!P3 ST.E.128 desc[UR40][R28.64], R24 ;  /* 0x000000181c00b985 */ /* 0x0105e2000c101d28 */
[----:B01----:R-:W-:Y:S05]  /*fd90*/  @P0 BRA `(.L_x_11157) ;  /* 0x0000000800800947 */ /* 0x003fea0003800000 */
[----:B--2---:R-:W-:-:S04]  /*fda0*/  LEA R2, P0, R34, R30, 0x1 ;  /* 0x0000001e22027211 */ /* 0x004fc800078008ff */
[----:B------:R-:W-:-:S05]  /*fdb0*/  LEA.HI.X R3, R34, R31, R36, 0x1, P0 ;  /* 0x0000001f22037211 */ /* 0x000fca00000f0c24 */
[----:B-----5:R0:W-:Y:S01]  /*fdc0*/  ST.E.128 desc[UR40][R2.64], R4 ;  /* 0x0000000402007985 */ /* 0x0201e2000c101d28 */
[----:B------:R-:W-:Y:S05]  /*fdd0*/  BRA `(.L_x_11157) ;  /* 0x0000000800707947 */ /* 0x000fea0003800000 */
.L_x_11155:
[----:B------:R-:W2:Y:S01]  /*fde0*/  LDL.LU R4, [R1+0x40] ;  /* 0x0000400001047983 */ /* 0x000ea20000300800 */
[----:B------:R-:W-:Y:S01]  /*fdf0*/  ULDC.64 UR4, c[0x0][0xc00] ;  /* 0x0003000000047ab9 */ /* 0x000fe20000000a00 */
[----:B------:R-:W-:Y:S01]  /*fe00*/  MOV R6, RZ ;  /* 0x000000ff00067202 */ /* 0x000fe20000000f00 */
        /* <DEDUP_REMOVED lines=25> */
.L_x_11158:
        /* <DEDUP_REMOVED lines=49> */
.L_x_11160:
[----:B------:R-:W-:Y:S05]  /*102b0*/  BSYNC B1 ;  /* 0x0000000000017941 */ /* 0x000fea0003800000 */
.L_x_11159:
[----:B------:R-:W2:Y:S04]  /*102c0*/  LDL R15, [R1+0x58] ;  /* 0x00005800010f7983 */ /* 0x000ea80000100800 */
[----:B------:R-:W3:Y:S01]  /*102d0*/  LDL R20, [R1+0x78] ;  /* 0x0000780001147983 */ /* 0x000ee20000100800 */
[--C-:B0-----:R-:W-:Y:S01]  /*102e0*/  SHF.R.S32.HI R4, RZ, 0x1f, R26.reuse ;  /* 0x0000001fff047819 */ /* 0x101fe2000001141a */
[----:B------:R-:W0:Y:S01]  /*102f0*/  @P2 LDC R9, c[0x0][0xbf0] ;  /* 0x0002fc00ff092b82 */ /* 0x000e220000000800 */
[----:B------:R-:W-:Y:S01]  /*10300*/  SHF.R.S32.HI R21, RZ, 0x1f, R26 ;  /* 0x0000001fff157819 */ /* 0x000fe2000001141a */
[----:B------:R-:W-:Y:S01]  /*10310*/  ULDC.64 UR4, c[0x0][0xaa0] ;  /* 0x0002a80000047ab9 */ /* 0x000fe20000000a00 */
[-C--:B------:R-:W-:Y:S01]  /*10320*/  LEA.HI R4, R4, R26.reuse, RZ, 0x3 ;  /* 0x0000001a04047211 */ /* 0x080fe200078f18ff */
[----:B------:R-:W-:Y:S01]  /*10330*/  IMAD R3, R11, UR4, RZ ;  /* 0x000000040b037c24 */ /* 0x000fe2000f8e02ff */
[----:B------:R-:W-:-:S02]  /*10340*/  LEA.HI R21, R21, R26, RZ, 0x3 ;  /* 0x0000001a15157211 */ /* 0x000fc400078f18ff */
        /* <DEDUP_REMOVED lines=14> */
[----:B0-----:R-:W-:Y:S01]  /*10430*/  @P2 SHF.R.U32.HI R5, RZ, R9, R4 ;  /* 0x00000009ff052219 */ /* 0x001fe20000011604 */
[----:B------:R-:W-:Y:S02]  /*10440*/  ULDC.64 UR4, c[0x0][0xaf0] ;  /* 0x0002bc0000047ab9 */ /* 0x000fe40000000a00 */
[----:B------:R-:W-:Y:S01]  /*10450*/  IMAD.IADD R3, R3, 0x1, R7 ;  /* 0x0000000103037824 */ /* 0x000fe200078e0207 */
[--C-:B------:R-:W-:Y:S01]  /*10460*/  SHF.R.S32.HI R4, RZ, 0x1f, R5.reuse ;  /* 0x0000001fff047819 */ /* 0x100fe20000011405 */
[----:B------:R-:W-:Y:S02]  /*10470*/  IMAD R6, R12, UR4, RZ ;  /* 0x000000040c067c24 */ /* 0x000fe4000f8e02ff */
[----:B------:R-:W-:Y:S02]  /*10480*/  IMAD.MOV R7, RZ, RZ, -R5 ;  /* 0x000000ffff077224 */ /* 0x000fe400078e0a05 */
[----:B------:R-:W-:-:S02]  /*10490*/  IMAD R9, R13, UR5, R6 ;  /* 0x000000050d097c24 */ /* 0x000fc4000f8e0206 */
        /* <DEDUP_REMOVED lines=13> */
[----:B------:R-:W-:-:S03]  /*10570*/  ULDC.64 UR4, c[0x0][0xa80] ;  /* 0x0002a00000047ab9 */ /* 0x000fc60000000a00 */
[----:B------:R-:W-:Y:S01]  /*10580*/  IMAD.IADD R3, R3, 0x1, R5 ;  /* 0x0000000103037824 */ /* 0x000fe200078e0205 */
[----:B------:R-:W-:Y:S01]  /*10590*/  LEA R4, P0, R2, UR4, 0x1 ;  /* 0x0000000402047c11 */ /* 0x000fe2000f8008ff */
[----:B------:R-:W-:Y:S01]  /*105a0*/  IMAD R14, R14, 0xc0, R21 ;  /* 0x000000c00e0e7824 */ /* 0x000fe200078e0215 */
[----:B------:R-:W-:Y:S01]  /*105b0*/  ULDC UR4, c[0x0][0xac8] ;  /* 0x0002b20000047ab9 */ /* 0x000fe20000000800 */
[----:B------:R-:W-:Y:S01]  /*105c0*/  IMAD R25, R0, R25, RZ ;  /* 0x0000001900197224 */ /* 0x000fe200078e02ff */
[----:B------:R-:W-:Y:S01]  /*105d0*/  LEA.HI.X R8, R2, UR5, R3, 0x1, P0 ;  /* 0x0000000502087c11 */ /* 0x000fe200080f0c03 */
[----:B------:R-:W0:Y:S01]  /*105e0*/  SHFL.IDX PT, R6, R4, RZ, 0x181f ;  /* 0x00181fff04067589 */ /* 0x000e2200000e0000 */
[C---:B------:R-:W-:Y:S01]  /*105f0*/  VIADD R0, R14.reuse, 0x30 ;  /* 0x000000300e007836 */ /* 0x040fe20000000000 */
[C---:B------:R-:W-:Y:S01]  /*10600*/  IADD3 R2, R14.reuse, 0x60, RZ ;  /* 0x000000600e027810 */ /* 0x040fe20007ffe0ff */
[----:B------:R-:W-:Y:S01]  /*10610*/  VIADD R3, R14, 0x90 ;  /* 0x000000900e037836 */ /* 0x000fe20000000000 */
[----:B------:R-:W1:Y:S04]  /*10620*/  SHFL.IDX PT, R9, R4, 0x1, 0x181f ;  /* 0x00381f0004097f89 */ /* 0x000e6800000e0000 */
[----:B------:R-:W4:Y:S04]  /*10630*/  SHFL.IDX PT, R11, R4, 0x2, 0x181f ;  /* 0x00581f00040b7f89 */ /* 0x000f2800000e0000 */
[----:B------:R-:W3:Y:S04]  /*10640*/  SHFL.IDX PT, R5, R8, RZ, 0x181f ;  /* 0x00181fff08057589 */ /* 0x000ee800000e0000 */
[----:B------:R1:W5:Y:S04]  /*10650*/  SHFL.IDX PT, R13, R4, 0x3, 0x181f ;  /* 0x00781f00040d7f89 */ /* 0x00036800000e0000 */
[----:B------:R-:W5:Y:S04]  /*10660*/  SHFL.IDX PT, R7, R8, 0x1, 0x181f ;  /* 0x00381f0008077f89 */ /* 0x000f6800000e0000 */
[----:B------:R-:W5:Y:S04]  /*10670*/  SHFL.IDX PT, R10, R8, 0x2, 0x181f ;  /* 0x00581f00080a7f89 */ /* 0x000f6800000e0000 */
[----:B------:R5:W5:Y:S01]  /*10680*/  SHFL.IDX PT, R12, R8, 0x3, 0x181f ;  /* 0x00781f00080c7f89 */ /* 0x000b6200000e0000 */
[----:B--2---:R-:W-:-:S04]  /*10690*/  ISETP.GE.AND P0, PT, R15, UR4, PT ;  /* 0x000000040f007c0c */ /* 0x004fc8000bf06270 */
[-C--:B------:R-:W-:Y:S02]  /*106a0*/  ISETP.GE.OR P3, PT, R14, R25.reuse, P0 ;  /* 0x000000190e00720c */ /* 0x080fe40000766670 */
[-C--:B------:R-:W-:Y:S02]  /*106b0*/  ISETP.GE.OR P2, PT, R0, R25.reuse, P0 ;  /* 0x000000190000720c */ /* 0x080fe40000746670 */
[-C--:B------:R-:W-:Y:S02]  /*106c0*/  ISETP.GE.OR P1, PT, R2, R25.reuse, P0 ;  /* 0x000000190200720c */ /* 0x080fe40000726670 */
[----:B------:R-:W-:-:S07]  /*106d0*/  ISETP.GE.OR P0, PT, R3, R25, P0 ;  /* 0x000000190300720c */ /* 0x000fce0000706670 */
[C---:B0-----:R-:W-:Y:S02]  /*106e0*/  @!P3 LEA R2, P6, R15.reuse, R6, 0x1 ;  /* 0x000000060f02b211 */ /* 0x041fe400078c08ff */
[C---:B-1----:R-:W-:Y:S02]  /*106f0*/  @!P2 LEA R4, P5, R15.reuse, R9, 0x1 ;  /* 0x000000090f04a211 */ /* 0x042fe400078a08ff */
[C---:B----4-:R-:W-:Y:S02]  /*10700*/  @!P1 LEA R6, P4, R15.reuse, R11, 0x1 ;  /* 0x0000000b0f069211 */ /* 0x050fe400078808ff */
[C-C-:B---3--:R-:W-:Y:S02]  /*10710*/  @!P3 LEA.HI.X R3, R15.reuse, R5, R20.reuse, 0x1, P6 ;  /* 0x000000050f03b211 */ /* 0x148fe400030f0c14 */
[C---:B-----5:R-:W-:Y:S02]  /*10720*/  @!P0 LEA R8, P6, R15.reuse, R13, 0x1 ;  /* 0x0000000d0f088211 */ /* 0x060fe400078c08ff */
[C-C-:B------:R-:W-:Y:S01]  /*10730*/  @!P2 LEA.HI.X R5, R15.reuse, R7, R20.reuse, 0x1, P5 ;  /* 0x000000070f05a211 */ /* 0x140fe200028f0c14 */
[----:B------:R1:W-:Y:S01]  /*10740*/  @!P3 ST.E.128 desc[UR40][R2.64], RZ ;  /* 0x000000ff0200b985 */ /* 0x0003e2000c101d28 */
[----:B------:R-:W-:-:S02]  /*10750*/  @!P1 LEA.HI.X R7, R15, R10, R20, 0x1, P4 ;  /* 0x0000000a0f079211 */ /* 0x000fc400020f0c14 */
[----:B------:R-:W-:Y:S01]  /*10760*/  @!P0 LEA.HI.X R9, R15, R12, R20, 0x1, P6 ;  /* 0x0000000c0f098211 */ /* 0x000fe200030f0c14 */
[----:B------:R1:W-:Y:S04]  /*10770*/  @!P2 ST.E.128 desc[UR40][R4.64], RZ ;  /* 0x000000ff0400a985 */ /* 0x0003e8000c101d28 */
[----:B------:R1:W-:Y:S04]  /*10780*/  @!P1 ST.E.128 desc[UR40][R6.64], RZ ;  /* 0x000000ff06009985 */ /* 0x0003e8000c101d28 */
[----:B------:R1:W-:Y:S02]  /*10790*/  @!P0 ST.E.128 desc[UR40][R8.64], RZ ;  /* 0x000000ff08008985 */ /* 0x0003e4000c101d28 */
.L_x_11157:
[----:B------:R-:W-:Y:S05]  /*107a0*/  BSYNC B0 ;  /* 0x0000000000007941 */ /* 0x000fea0003800000 */
.L_x_11154:
[----:B------:R-:W3:Y:S01]  /*107b0*/  LDL R0, [R1+0x1c] ;  /* 0x00001c0001007983 */ /* 0x000ee20000100800 */
[----:B------:R-:W-:Y:S02]  /*107c0*/  ULDC UR4, c[0x0][0xc3c] ;  /* 0x00030f0000047ab9 */ /* 0x000fe40000000800 */
[----:B---3--:R-:W-:-:S13]  /*107d0*/  ISETP.GE.AND P0, PT, R0, UR4, PT ;  /* 0x0000000400007c0c */ /* 0x008fda000bf06270 */
[----:B------:R-:W-:Y:S05]  /*107e0*/  @!P0 BRA `(.L_x_11161) ;  /* 0xffffff0800548947 */ /* 0x000fea000383ffff */
[----:B------:R-:W-:Y:S05]  /*107f0*/  BRA `(.L_x_11064) ;  /* 0x0000005800fc7947 */ /* 0x000fea0003800000 */
.L_x_11062:
[----:B------:R-:W-:-:S08]  /*10800*/  NOP ;  /* 0x0000000000007918 */ /* 0x000fd00000000000 */
[----:B--2---:R-:W0:-:S00]  /*10810*/  USETMAXREG.DEALLOC.CTAPOOL 0x20 ;  /* 0x00000020000079c8 */ /* 0x004e0000080e0500 */
[----:B0-----:R-:W2:Y:S01]  /*10820*/  LDL.LU R2, [R1] ;  /* 0x0000000001027983 */ /* 0x001ea20000300800 */
[----:B------:R-:W-:-:S06]  /*10830*/  LOP3.LUT R0, R0, 0x3, RZ, 0xc0, !PT ;  /* 0x0000000300007812 */ /* 0x000fcc00078ec0ff */
[----:B------:R-:W0:Y:S02]  /*10840*/  SHFL.IDX PT, R0, R0, RZ, 0x1f ;  /* 0x00001fff00007589 */ /* 0x000e2400000e0000 */
[----:B0-----:R-:W-:Y:S01]  /*10850*/  ISETP.NE.AND P0, PT, R0, RZ, PT ;  /* 0x000000ff0000720c */ /* 0x001fe20003f05270 */
[----:B------:R-:W-:Y:S01]  /*10860*/  IMAD.MOV.U32 R0, RZ, RZ, RZ ;  /* 0x000000ffff007224 */ /* 0x000fe200078e00ff */
        /* <DEDUP_REMOVED lines=11> */
.L_x_11162:
        /* <DEDUP_REMOVED lines=42> */
.L_x_11168:
        /* <DEDUP_REMOVED lines=12> */
.L_x_11167:
[----:B------:R-:W-:Y:S05]  /*10c80*/  BSYNC B0 ;  /* 0x0000000000007941 */ /* 0x000fea0003800000 */
.L_x_11166:
        /* <DEDUP_REMOVED lines=21> */
.L_x_11164:
        /* <DEDUP_REMOVED lines=15> */
.L_x_11169:
[----:B---3--:R-:W-:Y:S01]  /*10ed0*/  IMAD R16, R16, UR5, R9 ;  /* 0x0000000510107c24 */ /* 0x008fe2000f8e0209 */
[----:B0-----:R-:W-:Y:S01]  /*10ee0*/  IABS R2, R0 ;  /* 0x0000000000027213 */ /* 0x001fe20000000000 */
[----:B-12---:R-:W-:Y:S02]  /*10ef0*/  IMAD.MOV R7, RZ, RZ, -R3 ;  /* 0x000000ffff077224 */ /* 0x006fe400078e0a03 */
[----:B------:R-:W-:Y:S01]  /*10f00*/  VIADD R19, R19, UR4 ;  /* 0x0000000413137c36 */ /* 0x000fe20008000000 */
[----:B------:R-:W-:Y:S01]  /*10f10*/  IADD3 R9, -R16, UR6, RZ ;  /* 0x0000000610097c10 */ /* 0x000fe2000fffe1ff */
[----:B------:R-:W-:Y:S02]  /*10f20*/  IMAD.MOV R8, RZ, RZ, -R2 ;  /* 0x000000ffff087224 */ /* 0x000fe400078e0a02 */
[----:B------:R-:W-:Y:S01]  /*10f30*/  IMAD R7, R7, R4, RZ ;  /* 0x0000000407077224 */ /* 0x000fe200078e02ff */
[----:B------:R-:W-:Y:S01]  /*10f40*/  IABS R6, R9 ;  /* 0x0000000900067213 */ /* 0x000fe20000000000 */
        /* <DEDUP_REMOVED lines=20> */
.L_x_11165:
[----:B------:R-:W-:Y:S02]  /*11090*/  IMAD.MOV.U32 R17, RZ, RZ, RZ ;  /* 0x000000ffff117224 */ /* 0x000fe400078e00ff */
[----:B------:R-:W-:Y:S02]  /*110a0*/  IMAD.U32 R16, RZ, RZ, UR6 ;  /* 0x00000006ff107e24 */ /* 0x000fe4000f8e00ff */
[----:B------:R-:W-:-:S07]  /*110b0*/  IMAD.MOV.U32 R18, RZ, RZ, RZ ;  /* 0x000000ffff127224 */ /* 0x000fce00078e00ff */
.L_x_11170:
[----:B------:R-:W-:-:S13]  /*110c0*/  ISETP.NE.AND P0, PT, R5, RZ, PT ;  /* 0x000000ff0500720c */ /* 0x000fda0003f05270 */
[----:B------:R-:W0:Y:S01]  /*110d0*/  @!P0 S2R R3, SR_CgaCtaId ;  /* 0x0000000000038919 */ /* 0x000e220000008800 */
[----:B------:R-:W-:-:S04]  /*110e0*/  @!P0 MOV R0, 0x400 ;  /* 0x0000040000008802 */ /* 0x000fc80000000f00 */
[----:B0-----:R-:W-:-:S05]  /*110f0*/  @!P0 LEA R0, R3, R0, 0x18 ;  /* 0x0000000003008211 */ /* 0x001fca00078ec0ff */
[----:B------:R2:W-:Y:S01]  /*11100*/  @!P0 STS.128 [R0+0x132d0], R16 ;  /* 0x0132d01000008388 */ /* 0x0005e20000000c00 */
[----:B------:R-:W-:Y:S06]  /*11110*/  BAR.ARV 0x5, 0x200 ;  /* 0x0148000000007b1d */ /* 0x000fec0000002000 */
.L_x_11163:
[----:B------:R3:W-:Y:S01]  /*11120*/  STL [R1+0x44], RZ ;  /* 0x000044ff01007387 */ /* 0x0007e20000100800 */
[----:B------:R-:W-:Y:S01]  /*11130*/  ULDC UR4, c[0x0][0xc3c] ;  /* 0x00030f0000047ab9 */ /* 0x000fe20000000800 */
[----:B------:R-:W-:Y:S01]  /*11140*/  IMAD.MOV.U32 R29, RZ, RZ, 0x1 ;  /* 0x00000001ff1d7424 */ /* 0x000fe200078e00ff */
[----:B-1----:R-:W-:Y:S01]  /*11150*/  ISETP.GE.AND P0, PT, R19, UR4, PT ;  /* 0x0000000413007c0c */ /* 0x002fe2000bf06270 */
[----:B------:R-:W-:-:S12]  /*11160*/  IMAD.MOV.U32 R27, RZ, RZ, RZ ;  /* 0x000000ffff1b7224 */ /* 0x000fd800078e00ff */
[----:B---3--:R-:W-:Y:S05]  /*11170*/  @P0 BRA `(.L_x_11171) ;  /* 0x0000004c00a40947 */ /* 0x008fea0003800000 */
[----:B------:R-:W3:Y:S01]  /*11180*/  LDL R10, [R1+0x38] ;  /* 0x00003800010a7983 */ /* 0x000ee20000100800 */
[----:B------:R-:W1:Y:S01]  /*11190*/  S2R R9, SR_TID.X ;  /* 0x0000000000097919 */ /* 0x000e620000002100 */
[----:B------:R-:W4:Y:S01]  /*111a0*/  S2UR UR5, SR_CgaCtaId ;  /* 0x00000000000579c3 */ /* 0x000f220000008800 */
[----:B------:R-:W-:Y:S01]  /*111b0*/  UMOV UR4, 0x400 ;  /* 0x0000040000047882 */ /* 0x000fe20000000000 */
[C---:B-1----:R-:W-:Y:S01]  /*111c0*/  IMAD.SHL.U32 R26, R9.reuse, 0x40, RZ ;  /* 0x00000040091a7824 */ /* 0x042fe200078e00ff */
[C---:B------:R-:W-:Y:S02]  /*111d0*/  LOP3.LUT R11, R9.reuse, 0x7f, RZ, 0xc0, !PT ;  /* 0x0000007f090b7812 */ /* 0x040fe400078ec0ff */
[C---:B0-----:R-:W-:Y:S01]  /*111e0*/  SHF.L.U32 R2, R9.reuse, 0x4, RZ ;  /* 0x0000000409027819 */ /* 0x041fe200000006ff */
[C---:B--2---:R-:W-:Y:S01]  /*111f0*/  IMAD.SHL.U32 R0, R9.reuse, 0x20, RZ ;  /* 0x0000002009007824 */ /* 0x044fe200078e00ff */
[----:B------:R-:W-:Y:S01]  /*11200*/  SHF.R.U32.HI R3, RZ, 0x1, R9 ;  /* 0x00000001ff037819 */ /* 0x000fe20000011609 */
[----:B------:R-:W-:Y:S01]  /*11210*/  IMAD.SHL.U32 R8, R9, 0x2, RZ ;  /* 0x0000000209087824 */ /* 0x000fe200078e00ff */
[----:B------:R-:W-:Y:S01]  /*11220*/  LOP3.LUT R4, R26, 0x180, RZ, 0xc0, !PT ;  /* 0x000001801a047812 */ /* 0x000fe200078ec0ff */
[----:B------:R-:W-:Y:S01]  /*11230*/  IMAD.SHL.U32 R6, R11, 0x10, RZ ;  /* 0x000000100b067824 */ /* 0x000fe200078e00ff */
[----:B------:R-:W-:-:S02]  /*11240*/  LOP3.LUT R7, R2, 0x1b0, RZ, 0xc0, !PT ;  /* 0x000001b002077812 */ /* 0x000fc400078ec0ff */
[----:B------:R-:W-:Y:S01]  /*11250*/  LOP3.LUT R3, R4, 0x30, R3, 0xf8, !PT ;  /* 0x0000003004037812 */ /* 0x000fe200078ef803 */
[----:B------:R-:W-:Y:S01]  /*11260*/  IMAD.SHL.U32 R4, R9, 0x8, RZ ;  /* 0x0000000809047824 */ /* 0x000fe200078e00ff */
[----:B------:R-:W-:Y:S02]  /*11270*/  LOP3.LUT R5, R0, 0x80, RZ, 0xc0, !PT ;  /* 0x0000008000057812 */ /* 0x000fe400078ec0ff */
[----:B------:R-:W-:Y:S02]  /*11280*/  LOP3.LUT R8, R7, 0x30, R8, 0x78, !PT ;  /* 0x0000003007087812 */ /* 0x000fe400078e7808 */
[----:B------:R-:W-:Y:S01]  /*11290*/  LOP3.LUT R7, R6, 0x600, RZ, 0xc0, !PT ;  /* 0x0000060006077812 */ /* 0x000fe200078ec0ff */
[----:B----4-:R-:W-:Y:S01]  /*112a0*/  ULEA UR4, UR5, UR4, 0x18 ;  /* 0x0000000405047291 */ /* 0x010fe2000f8ec03f */
[----:B------:R-:W-:Y:S01]  /*112b0*/  LOP3.LUT R5, R5, 0x10, R9, 0xf8, !PT ;  /* 0x0000001005057812 */ /* 0x000fe200078ef809 */
[----:B------:R-:W-:Y:S01]  /*112c0*/  IMAD.SHL.U32 R6, R9, 0x4, RZ ;  /* 0x0000000409067824 */ /* 0x000fe200078e00ff */
[----:B------:R-:W-:-:S02]  /*112d0*/  LOP3.LUT R3, R3, 0x30, R4, 0x78, !PT ;  /* 0x0000003003037812 */ /* 0x000fc400078e7804 */
[C---:B------:R-:W-:Y:S02]  /*112e0*/  LOP3.LUT R9, R7.reuse, 0x60, R0, 0xf8, !PT ;  /* 0x0000006007097812 */ /* 0x040fe400078ef800 */
[----:B------:R-:W-:Y:S01]  /*112f0*/  LOP3.LUT R7, R7, 0x40, R2, 0xf8, !PT ;  /* 0x0000004007077812 */ /* 0x000fe200078ef802 */
[----:B------:R-:W-:Y:S01]  /*11300*/  IMAD.U32 R22, RZ, RZ, UR4 ;  /* 0x00000004ff167e24 */ /* 0x000fe2000f8e00ff */
[----:B------:R-:W-:Y:S02]  /*11310*/  LOP3.LUT R26, R3, 0x640, R26, 0xf8, !PT ;  /* 0x00000640031a7812 */ /* 0x000fe400078ef81a */
[----:B------:R-:W-:Y:S02]  /*11320*/  SHF.R.U32.HI R3, RZ, 0x2, R11 ;  /* 0x00000002ff037819 */ /* 0x000fe4000001160b */
[----:B------:R-:W-:Y:S02]  /*11330*/  LOP3.LUT R7, R7, R8, RZ, 0xfc, !PT ;  /* 0x0000000807077212 */ /* 0x000fe400078efcff */
[----:B------:R-:W-:-:S02]  /*11340*/  LOP3.LUT R4, R9, 0x100, R0, 0xf8, !PT ;  /* 0x0000010009047812 */ /* 0x000fc400078ef800 */
[----:B------:R-:W-:Y:S02]  /*11350*/  LOP3.LUT R0, R3, 0x60, R0, 0xf8, !PT ;  /* 0x0000006003007812 */ /* 0x000fe400078ef800 */
[----:B------:R-:W-:Y:S01]  /*11360*/  IADD3 R3, R22, R7, RZ ;  /* 0x0000000716037210 */ /* 0x000fe20007ffe0ff */
[----:B------:R-:W-:Y:S01]  /*11370*/  IMAD.MOV.U32 R0, RZ, RZ, 0x1 ;  /* 0x00000001ff007424 */ /* 0x000fe200078e00ff */
[----:B------:R-:W-:Y:S01]  /*11380*/  LOP3.LUT R5, R5, 0x10, R6, 0x78, !PT ;  /* 0x0000001005057812 */ /* 0x000fe200078e7806 */
[----:B------:R-:W-:Y:S01]  /*11390*/  BSSY B7, `(.L_x_11171) ;  /* 0x00004c7000077945 */ /* 0x000fe20003800000 */
[----:B------:R-:W-:Y:S02]  /*113a0*/  IMAD.MOV.U32 R28, RZ, RZ, RZ ;  /* 0x000000ffff1c7224 */ /* 0x000fe400078e00ff */
[----:B------:R-:W-:Y:S01]  /*113b0*/  LOP3.LUT R25, R4, R5, RZ, 0xfc, !PT ;  /* 0x0000000504197212 */ /* 0x000fe200078efcff */
[----:B------:R-:W-:Y:S02]  /*113c0*/  IMAD.MOV.U32 R27, RZ, RZ, RZ ;  /* 0x000000ffff1b7224 */ /* 0x000fe400078e00ff */
[----:B------:R-:W-:Y:S01]  /*113d0*/  IMAD.MOV.U32 R29, RZ, RZ, 0x1 ;  /* 0x00000001ff1d7424 */ /* 0x000fe200078e00ff */
[----:B------:R-:W-:Y:S01]  /*113e0*/  ULDC.64 UR38, c[0x0][0x198] ;  /* 0x0000660000267ab9 */ /* 0x000fe20000000a00 */
[----:B------:R-:W-:Y:S01]  /*113f0*/  ULDC UR36, c[0x0][0xc] ;  /* 0x0000030000247ab9 */ /* 0x000fe20000000800 */
[----:B---3--:R-:W-:-:S05]  /*11400*/  LOP3.LUT R2, R10, 0x1, RZ, 0xfc, !PT ;  /* 0x000000010a027812 */ /* 0x008fca00078efcff */
[----:B------:R0:W-:Y:S04]  /*11410*/  STL [R1+0x4c], R2 ;  /* 0x00004c0201007387 */ /* 0x0001e80000100800 */
[----:B------:R1:W-:Y:S01]  /*11420*/  STL [R1+0x30], R3 ;  /* 0x0000300301007387 */ /* 0x0003e20000100800 */
[----:B0-----:R-:W-:-:S05]  /*11430*/  LOP3.LUT R2, R10, 0x2, RZ, 0xfc, !PT ;  /* 0x000000020a027812 */ /* 0x001fca00078efcff */
[----:B------:R1:W-:Y:S04]  /*11440*/  STL [R1+0x1c], R2 ;  /* 0x00001c0201007387 */ /* 0x0003e80000100800 */
[----:B------:R1:W-:Y:S04]  /*11450*/  STL [R1+0x44], RZ ;  /* 0x000044ff01007387 */ /* 0x0003e80000100800 */
[----:B------:R1:W-:Y:S02]  /*11460*/  STL [R1+0x4], R0 ;  /* 0x0000040001007387 */ /* 0x0003e40000100800 */
.L_x_11273:
[----:B01----:R-:W0:Y:S02]  /*11470*/  LDC.64 R2, c[0x0][0xc88] ;  /* 0x00032200ff027b82 */ /* 0x003e240000000a00 */
[----:B0-----:R-:W-:-:S05]  /*11480*/  IMAD.WIDE R2, R19, 0x4, R2 ;  /* 0x0000000413027825 */ /* 0x001fca00078e0202 */
[----:B--2---:R-:W2:Y:S01]  /*11490*/  LDG.E R14, desc[UR40][R2.64] ;  /* 0x00000028020e7981 */ /* 0x004ea2000c1e1900 */
[----:B------:R-:W-:Y:S05]  /*114a0*/  YIELD ;  /* 0x0000000000007946 */ /* 0x000fea0003800000 */
[----:B------:R-:W-:Y:S01]  /*114b0*/  ULDC.64 UR4, c[0x0][0xa28] ;  /* 0x00028a0000047ab9 */ /* 0x000fe20000000a00 */
[----:B------:R-:W-:Y:S01]  /*114c0*/  ULDC.64 UR6, c[0x0][0xa00] ;  /* 0x0002800000067ab9 */ /* 0x000fe20000000a00 */
[----:B------:R-:W-:Y:S02]  /*114d0*/  ISETP.NE.U32.AND P0, PT, RZ, UR4, PT ;  /* 0x00000004ff007c0c */ /* 0x000fe4000bf05070 */
[----:B------:R-:W-:Y:S01]  /*114e0*/  CS2R R8, SRZ ;  /* 0x0000000000087805 */ /* 0x000fe2000001ff00 */
[----:B------:R-:W-:Y:S01]  /*114f0*/  ULDC.64 UR8, c[0x0][0xa18] ;  /* 0x0002860000087ab9 */ /* 0x000fe20000000a00 */
[----:B------:R-:W-:-:S02]  /*11500*/  ISETP.NE.AND.EX P1, PT, RZ, UR5, PT, P0 ;  /* 0x00000005ff007c0c */ /* 0x000fc4000bf25300 */
        /* <DEDUP_REMOVED lines=11> */
[----:B------:R-:W-:Y:S01]  /*115c0*/  IADD3.X R3, R13, UR7, RZ, P2, !PT ;  /* 0x000000070d037c10 */ /* 0x000fe200097fe4ff */
[----:B------:R-:W-:Y:S01]  /*115d0*/  ULDC.64 UR6, c[0x0][0xa10] ;  /* 0x0002840000067ab9 */ /* 0x000fe20000000a00 */
[----:B------:R-:W-:Y:S01]  /*115e0*/  ISETP.NE.U32.AND P3, PT, RZ, UR8, PT ;  /* 0x00000008ff007c0c */ /* 0x000fe2000bf65070 */
[----:B------:R1:W5:Y:S04]  /*115f0*/  @P1 LDG.E R8, desc[UR40][R4.64] ;  /* 0x0000002804081981 */ /* 0x000368000c1e1900 */
[----:B------:R-:W2:Y:S01]  /*11600*/  @P0 LDG.E R9, desc[UR40][R2.64] ;  /* 0x0000002802090981 */ /* 0x000ea2000c1e1900 */
[----:B------:R-:W-:-:S02]  /*11610*/  ISETP.NE.AND.EX P3, PT, RZ, UR9, PT, P3 ;  /* 0x00000009ff007c0c */ /* 0x000fc4000bf65330 */
[----:B------:R-:W-:Y:S01]  /*11620*/  IADD3 R6, P4, R23, UR4, RZ ;  /* 0x0000000417067c10 */ /* 0x000fe2000ff9e0ff */
[----:B------:R-:W-:Y:S03]  /*11630*/  STL [R1+0xc], R13 ;  /* 0x00000c0d01007387 */ /* 0x000fe60000100800 */
[----:B------:R-:W-:Y:S02]  /*11640*/  IADD3.X R7, R13, UR5, RZ, P4, !PT ;  /* 0x000000050d077c10 */ /* 0x000fe4000a7fe4ff */
[----:B-1----:R-:W-:Y:S02]  /*11650*/  IADD3 R4, P4, R23, UR6, RZ ;  /* 0x0000000617047c10 */ /* 0x002fe4000ff9e0ff */
[----:B------:R-:W-:Y:S02]  /*11660*/  ISETP.NE.U32.AND P1, PT, RZ, UR4, PT ;  /* 0x00000004ff007c0c */ /* 0x000fe4000bf25070 */
[----:B------:R-:W-:Y:S01]  /*11670*/  IADD3.X R5, R13, UR7, RZ, P4, !PT ;  /* 0x000000070d057c10 */ /* 0x000fe2000a7fe4ff */
[----:B------:R-:W-:Y:S01]  /*11680*/  ULDC UR4, c[0x0][0x288] ;  /* 0x0000a20000047ab9 */ /* 0x000fe20000000800 */
[----:B------:R-:W-:-:S02]  /*11690*/  ISETP.NE.U32.AND P2, PT, RZ, UR6, PT ;  /* 0x00000006ff007c0c */ /* 0x000fc4000bf45070 */
[----:B------:R-:W-:Y:S02]  /*116a0*/  @P3 IADD3 R10, P4, R23, UR8, RZ ;  /* 0x00000008170a3c10 */ /* 0x000fe4000ff9e0ff */
[----:B------:R-:W-:Y:S02]  /*116b0*/  ISETP.NE.AND.EX P1, PT, RZ, UR5, PT, P1 ;  /* 0x00000005ff007c0c */ /* 0x000fe4000bf25310 */
[----:B------:R-:W-:Y:S02]  /*116c0*/  ISETP.NE.AND.EX P2, PT, RZ, UR7, PT, P2 ;  /* 0x00000007ff007c0c */ /* 0x000fe4000bf45320 */
[----:B------:R-:W-:Y:S01]  /*116d0*/  @P3 IADD3.X R11, R13, UR9, RZ, P4, !PT ;  /* 0x000000090d0b3c10 */ /* 0x000fe2000a7fe4ff */
[----:B------:R-:W-:Y:S01]  /*116e0*/  IMAD.MOV.U32 R12, RZ, RZ, RZ ;  /* 0x000000ffff0c7224 */ /* 0x000fe200078e00ff */
[----:B0-----:R-:W-:-:S07]  /*116f0*/  MOV R0, RZ ;  /* 0x000000ff00007202 */ /* 0x001fce0000000f00 */
        /* <DEDUP_REMOVED lines=16> */
[----:B----4-:R-:W-:Y:S06]  /*11800*/  @P3 BRA `(.L_x_11172) ;  /* 0x0000000000143947 */ /* 0x010fec0003800000 */
[----:B------:R-:W-:Y:S05]  /*11810*/  @!P0 BRA `(.L_x_11172) ;  /* 0x0000000000108947 */ /* 0x000fea0003800000 */
[----:B------:R-:W2:Y:S04]  /*11820*/  LDG.E R11, desc[UR40][R2.64] ;  /* 0x00000028020b7981 */ /* 0x000ea8000c1e1900 */
[----:B------:R-:W2:Y:S02]  /*11830*/  LDG.E R2, desc[UR40][R2.64+0x4] ;  /* 0x0000042802027981 */ /* 0x000ea4000c1e1900 */
[----:B--2---:R-:W-:-:S05]  /*11840*/  IMAD.IADD R2, R2, 0x1, -R11 ;  /* 0x0000000102027824 */ /* 0x004fca00078e0a0b */
[----:B------:R0:W-:Y:S02]  /*11850*/  STL [R1+0x3c], R2 ;  /* 0x00003c0201007387 */ /* 0x0001e40000100800 */
.L_x_11172:
        /* <DEDUP_REMOVED lines=12> */
.L_x_11173:
[----:B------:R-:W-:Y:S05]  /*11920*/  @!P1 BRA `(.L_x_11174) ;  /* 0x00000000000c9947 */ /* 0x000fea0003800000 */
[----:B------:R-:W2:Y:S04]  /*11930*/  LDG.E R10, desc[UR40][R6.64] ;  /* 0x00000028060a7981 */ /* 0x000ea8000c1e1900 */
[----:B------:R-:W2:Y:S02]  /*11940*/  LDG.E R6, desc[UR40][R6.64+0x4] ;  /* 0x0000042806067981 */ /* 0x000ea4000c1e1900 */
[----:B--2---:R-:W-:-:S07]  /*11950*/  IADD3 R10, -R10, R6, RZ ;  /* 0x000000060a0a7210 */ /* 0x004fce0007ffe1ff */
.L_x_11174:
        /* <DEDUP_REMOVED lines=11> */
[----:B------:R0:W-:Y:S01]  /*11a10*/  STL [R1+0x40], R4 ;  /* 0x0000400401007387 */ /* 0x0001e20000100800 */
[--C-:B------:R-:W-:Y:S02]  /*11a20*/  IMAD R2, R4, 0xa0, -R10.reuse ;  /* 0x000000a004027824 */ /* 0x100fe400078e0a0a */
[----:B0-----:R-:W-:-:S03]  /*11a30*/  IMAD.MOV R4, RZ, RZ, -R10 ;  /* 0x000000ffff047224 */ /* 0x001fc600078e0a0a */
[----:B------:R-:W-:Y:S02]  /*11a40*/  VIMNMX R2, R2, R9, PT ;  /* 0x0000000902027248 */ /* 0x000fe40003fe0100 */
[----:B------:R-:W-:-:S04]  /*11a50*/  VIMNMX R4, RZ, R4, !PT ;  /* 0x00000004ff047248 */ /* 0x000fc80007fe0100 */
[----:B------:R-:W-:Y:S01]  /*11a60*/  ISETP.GT.AND P0, PT, R2, R4, PT ;  /* 0x000000040200720c */ /* 0x000fe20003f04270 */
[----:B------:R-:W-:-:S12]  /*11a70*/  IMAD.WIDE.U32 R4, R4, -0x33333333, RZ ;  /* 0xcccccccd04047825 */ /* 0x000fd800078e00ff */
[----:B------:R-:W-:-:S04]  /*11a80*/  @P0 VIADD R2, R2, 0x9f ;  /* 0x0000009f02020836 */ /* 0x000fc80000000000 */
[----:B------:R-:W-:Y:S01]  /*11a90*/  @P0 IMAD.HI R2, R2, 0x66666667, RZ ;  /* 0x6666666702020827 */ /* 0x000fe200078e02ff */
[----:B------:R-:W-:-:S04]  /*11aa0*/  SHF.R.U32.HI R4, RZ, 0x7, R5 ;  /* 0x00000007ff047819 */ /* 0x000fc80000011605 */
[----:B------:R-:W-:Y:S02]  /*11ab0*/  @P0 SHF.R.U32.HI R5, RZ, 0x1f, R2 ;  /* 0x0000001fff050819 */ /* 0x000fe40000011602 */
[----:B------:R-:W-:Y:S02]  /*11ac0*/  MOV R3, R4 ;  /* 0x0000000400037202 */ /* 0x000fe40000000f00 */
        /* <DEDUP_REMOVED lines=11> */
.L_x_11308:
[----:B-1----:R-:W-:Y:S02]  /*11b80*/  ISETP.NE.AND P0, PT, R14, RZ, PT ;  /* 0x000000ff0e00720c */ /* 0x002fe40003f05270 */
[----:B------:R-:W-:-:S11]  /*11b90*/  PLOP3.LUT P6, PT, PT, PT, PT, 0x8, 0x0 ;  /* 0x000000000000781c */ /* 0x000fd60003fce170 */
[----:B------:R-:W-:Y:S05]  /*11ba0*/  @P0 BRA `(.L_x_11178) ;  /* 0x00000000000c0947 */ /* 0x000fea0003800000 */
[----:B------:R-:W-:-:S03]  /*11bb0*/  UMOV UR4, 0xffffffff ;  /* 0xffffffff00047882 */ /* 0x000fc60000000000 */
[----:B------:R-:W-:Y:S05]  /*11bc0*/  BRA.DIV UR4, `(.L_x_11179) ;  /* 0x0000004e04ec7947 */ /* 0x000fea000b800000 */
[----:B------:R-:W-:-:S13]  /*11bd0*/  ELECT P6, URZ, PT ;  /* 0x00000000003f782f */ /* 0x000fda00038c0000 */
.L_x_11178:
        /* <DEDUP_REMOVED lines=9> */
.L_x_11311:
[----:B------:R-:W-:Y:S05]  /*11c70*/  BSYNC B1 ;  /* 0x0000000000017941 */ /* 0x000fea0003800000 */
.L_x_11180:
[----:B------:R-:W-:Y:S04]  /*11c80*/  BSSY B1, `(.L_x_11182) ;  /* 0x000004e000017945 */ /* 0x000fe80003800000 */
[----:B------:R-:W-:Y:S05]  /*11c90*/  @!P6 BRA `(.L_x_11183) ;  /* 0x000000040030e947 */ /* 0x000fea0003800000 */
[----:B------:R-:W2:Y:S01]  /*11ca0*/  LDL R6, [R1+0x4] ;  /* 0x0000040001067983 */ /* 0x000ea20000100800 */
[----:B0-----:R-:W-:Y:S01]  /*11cb0*/  IMAD R5, R28, 0x8, R22 ;  /* 0x000000081c057824 */ /* 0x001fe200078e0216 */
[----:B------:R-:W0:Y:S01]  /*11cc0*/  S2R R7, SR_TID.X ;  /* 0x0000000000077919 */ /* 0x000e220000002100 */
[----:B------:R-:W-:Y:S01]  /*11cd0*/  BSSY B2, `(.L_x_11184) ;  /* 0x0000006000027945 */ /* 0x000fe20003800000 */
[----:B0-----:R-:W-:-:S04]  /*11ce0*/  LOP3.LUT R7, R7, 0x7f, RZ, 0xc0, !PT ;  /* 0x0000007f07077812 */ /* 0x001fc800078ec0ff */
[----:B------:R-:W-:Y:S02]  /*11cf0*/  ISETP.NE.AND P1, PT, R7, RZ, PT ;  /* 0x000000ff0700720c */ /* 0x000fe40003f25270 */
[----:B--2---:R-:W-:-:S04]  /*11d00*/  SHF.L.U32 R6, R6, 0x1f, RZ ;  /* 0x0000001f06067819 */ /* 0x004fc800000006ff */
[----:B------:R-:W0:Y:S02]  /*11d10*/  SYNCS.PHASECHK.TRANS64.TRYWAIT P0, [R5+URZ+0x132a0], R6 ;  /* 0x0132a006050075a7 */ /* 0x000e24000800017f */
[----:B0-----:R-:W-:Y:S05]  /*11d20*/  @!P0 BRA `(.L_x_11185) ;  /* 0x0000004c00c88947 */ /* 0x001fea0003800000 */
.L_x_11312:
[----:B------:R-:W-:Y:S05]  /*11d30*/  BSYNC B2 ;  /* 0x0000000000027941 */ /* 0x000fea0003800000 */
.L_x_11184:
        /* <DEDUP_REMOVED lines=9> */
.L_x_11187:
[----:B------:R-:W-:Y:S05]  /*11dd0*/  BSYNC B2 ;  /* 0x0000000000027941 */ /* 0x000fea0003800000 */
.L_x_11186:
[----:B------:R-:W-:Y:S01]  /*11de0*/  IMAD.MOV.U32 R11, RZ, RZ, RZ ;  /* 0x000000ffff0b7224 */ /* 0x000fe200078e00ff */
[----:B------:R-:W-:Y:S01]  /*11df0*/  UIADD3 UR4, UP0, UR38, 0x570, URZ ;  /* 0x0000057026047890 */ /* 0x000fe2000ff1e03f */
[----:B------:R-:W-:Y:S01]  /*11e00*/  IMAD R8, R3, 0xa0, R0 ;  /* 0x000000a003087824 */ /* 0x000fe200078e0200 */
[----:B------:R-:W-:Y:S01]  /*11e10*/  PLOP3.LUT P0, PT, PT, PT, PT, 0x80, 0x0 ;  /* 0x000000000000781c */ /* 0x000fe20003f0f070 */
[----:B------:R-:W-:Y:S01]  /*11e20*/  IMAD R7, R28, 0x2800, R22 ;  /* 0x000028001c077824 */ /* 0x000fe200078e0216 */
[----:B------:R-:W-:Y:S01]  /*11e30*/  R2UR UR10, R11 ;  /* 0x000000000b0a72ca */ /* 0x000fe200000e0000 */
[----:B------:R-:W-:Y:S01]  /*11e40*/  VIADD R8, R8, 0xffffff60 ;  /* 0xffffff6008087836 */ /* 0x000fe20000000000 */
[----:B------:R-:W-:Y:S01]  /*11e50*/  IADD3 R9, R5, 0x13290, RZ ;  /* 0x0001329005097810 */ /* 0x000fe20007ffe0ff */
[----:B------:R-:W-:Y:S01]  /*11e60*/  VIADD R10, R7, 0xe000 ;  /* 0x0000e000070a7836 */ /* 0x000fe20000000000 */
[----:B------:R-:W-:Y:S01]  /*11e70*/  UIADD3.X UR5, URZ, UR39, URZ, UP0, !UPT ;  /* 0x000000273f057290 */ /* 0x000fe200087fe43f */
[----:B------:R-:W-:Y:S01]  /*11e80*/  UMOV UR6, 0x0 ;  /* 0x0000000000067882 */ /* 0x000fe20000000000 */
[----:B------:R-:W-:-:S10]  /*11e90*/  UMOV UR7, 0x12f00000 ;  /* 0x12f0000000077882 */ /* 0x000fd40000000000 */
.L_x_11188:
        /* <DEDUP_REMOVED lines=13> */
.L_x_11313:
[----:B------:R-:W-:Y:S05]  /*11f70*/  BSYNC B2 ;  /* 0x0000000000027941 */ /* 0x000fea0003800000 */
.L_x_11189:
        /* <DEDUP_REMOVED lines=11> */
.L_x_11192:
[----:B------:R-:W-:Y:S05]  /*12030*/  BSYNC B2 ;  /* 0x0000000000027941 */ /* 0x000fea0003800000 */
.L_x_11191:
        /* <DEDUP_REMOVED lines=8> */
.L_x_11193:
        /* <DEDUP_REMOVED lines=10> */
.L_x_11183:
[----:B------:R-:W-:Y:S05]  /*12160*/  BSYNC B1 ;  /* 0x0000000000017941 */ /* 0x000fea0003800000 */
.L_x_11182:
[----:B------:R-:W2:Y:S01]  /*12170*/  LDL.LU R6, [R1+0x4] ;  /* 0x0000040001067983 */ /* 0x000ea20000300800 */
[----:B------:R-:W-:Y:S01]  /*12180*/  IADD3 R28, R28, 0x1, RZ ;  /* 0x000000011c1c7810 */ /* 0x000fe20007ffe0ff */
[----:B------:R-:W-:Y:S01]  /*12190*/  VIADD R3, R3, 0xfffffffe ;  /* 0xfffffffe03037836 */ /* 0x000fe20000000000 */
[----:B------:R-:W-:Y:S02]  /*121a0*/  PLOP3.LUT P0, PT, PT, PT, PT, 0x8, 0x0 ;  /* 0x000000000000781c */ /* 0x000fe40003f0e170 */
[C---:B------:R-:W-:Y:S02]  /*121b0*/  ISETP.NE.AND P1, PT, R28.reuse, 0x2, PT ;  /* 0x000000021c00780c */ /* 0x040fe40003f25270 */
[----:B------:R-:W-:Y:S02]  /*121c0*/  ISETP.GE.AND P2, PT, R3, R4, PT ;  /* 0x000000040300720c */ /* 0x000fe40003f46270 */
[----:B0-----:R-:W-:Y:S02]  /*121d0*/  SEL R5, RZ, 0x1, P1 ;  /* 0x00000001ff057807 */ /* 0x001fe40000800000 */
[----:B------:R-:W-:-:S02]  /*121e0*/  SEL R28, R28, RZ, P1 ;  /* 0x000000ff1c1c7207 */ /* 0x000fc40000800000 */
[----:B--2---:R-:W-:-:S05]  /*121f0*/  LOP3.LUT R6, R6, R5, RZ, 0x3c, !PT ;  /* 0x0000000506067212 */ /* 0x004fca00078e3cff */
[----:B------:R0:W-:Y:S02]  /*12200*/  STL [R1+0x4], R6 ;  /* 0x0000040601007387 */ /* 0x0001e40000100800 */
[----:B------:R-:W-:Y:S05]  /*12210*/  @!P2 BRA `(.L_x_11176) ;  /* 0x000000040064a947 */ /* 0x000fea0003800000 */
.L_x_11206:
[----:B------:R-:W-:Y:S05]  /*12220*/  YIELD ;  /* 0x0000000000007946 */ /* 0x000fea0003800000 */
[----:B------:R-:W-:Y:S04]  /*12230*/  BSSY B1, `(.L_x_11194) ;  /* 0x000004d000017945 */ /* 0x000fe80003800000 */
[----:B-1----:R-:W-:Y:S05]  /*12240*/  @!P6 BRA `(.L_x_11195) ;  /* 0x00000004002ce947 */ /* 0x002fea0003800000 */
[----:B0-----:R-:W2:Y:S01]  /*12250*/  LDL R6, [R1+0x4] ;  /* 0x0000040001067983 */ /* 0x001ea20000100800 */
[----:B------:R-:W0:Y:S02]  /*12260*/  S2R R5, SR_TID.X ;  /* 0x0000000000057919 */ /* 0x000e240000002100 */
[----:B0-----:R-:W-:Y:S01]  /*12270*/  LOP3.LUT R7, R5, 0x7f, RZ, 0xc0, !PT ;  /* 0x0000007f05077812 */ /* 0x001fe200078ec0ff */
[----:B------:R-:W-:Y:S01]  /*12280*/  IMAD R5, R28, 0x8, R22 ;  /* 0x000000081c057824 */ /* 0x000fe200078e0216 */
[----:B------:R-:W-:Y:S02]  /*12290*/  BSSY B2, `(.L_x_11196) ;  /* 0x0000005000027945 */ /* 0x000fe40003800000 */
[----:B------:R-:W-:Y:S02]  /*122a0*/  ISETP.NE.AND P2, PT, R7, RZ, PT ;  /* 0x000000ff0700720c */ /* 0x000fe40003f45270 */
[----:B--2---:R-:W-:-:S04]  /*122b0*/  SHF.L.U32 R6, R6, 0x1f, RZ ;  /* 0x0000001f06067819 */ /* 0x004fc800000006ff */
[----:B------:R-:W0:Y:S02]  /*122c0*/  SYNCS.PHASECHK.TRANS64.TRYWAIT P1, [R5+URZ+0x132a0], R6 ;  /* 0x0132a006050075a7 */ /* 0x000e24000802017f */
[----:B0-----:R-:W-:Y:S05]  /*122d0*/  @!P1 BRA `(.L_x_11197) ;  /* 0x0000004800849947 */ /* 0x001fea0003800000 */
.L_x_11314:
[----:B------:R-:W-:Y:S05]  /*122e0*/  BSYNC B2 ;  /* 0x0000000000027941 */ /* 0x000fea0003800000 */
.L_x_11196:
        /* <DEDUP_REMOVED lines=9> */
.L_x_11199:
[----:B------:R-:W-:Y:S05]  /*12380*/  BSYNC B2 ;  /* 0x0000000000027941 */ /* 0x000fea0003800000 */
.L_x_11198:
        /* <DEDUP_REMOVED lines=11> */
.L_x_11200:
        /* <DEDUP_REMOVED lines=13> */
.L_x_11315:
[----:B------:R-:W-:Y:S05]  /*12510*/  BSYNC B2 ;  /* 0x0000000000027941 */ /* 0x000fea0003800000 */
.L_x_11201:
[----:B------:R-:W-:Y:S01]  /*12520*/  BSSY B2, `(.L_x_11203) ;  /* 0x000000b000027945 */ /* 0x000fe20003800000 */
[----:B------:R-:W-:Y:S01]  /*12530*/  MOV R12, 0x0 ;  /* 0x00000000000c7802 */ /* 0x000fe20000000f00 */
[----:B------:R-:W-:Y:S02]  /*12540*/  IMAD.MOV.U32 R13, RZ, RZ, 0x12f00000 ;  /* 0x12f00000ff0d7424 */ /* 0x000fe400078e00ff */
        /* <DEDUP_REMOVED lines=8> */
.L_x_11204:
[----:B------:R-:W-:Y:S05]  /*125d0*/  BSYNC B2 ;  /* 0x0000000000027941 */ /* 0x000fea0003800000 */
.L_x_11203:
        /* <DEDUP_REMOVED lines=8> */
.L_x_11205:
        /* <DEDUP_REMOVED lines=10> */
.L_x_11195:
[----:B------:R-:W-:Y:S05]  /*12700*/  BSYNC B1 ;  /* 0x0000000000017941 */ /* 0x000fea0003800000 */
.L_x_11194:
[----:B0-----:R-:W2:Y:S01]  /*12710*/  LDL.LU R6, [R1+0x4] ;  /* 0x0000040001067983 */ /* 0x001ea20000300800 */
[----:B------:R-:W-:Y:S01]  /*12720*/  VIADD R28, R28, 0x1 ;  /* 0x000000011c1c7836 */ /* 0x000fe20000000000 */
[C---:B------:R-:W-:Y:S01]  /*12730*/  ISETP.GT.AND P2, PT, R3.reuse, R4, PT ;  /* 0x000000040300720c */ /* 0x040fe20003f44270 */
[----:B------:R-:W-:-:S03]  /*12740*/  VIADD R3, R3, 0xffffffff ;  /* 0xffffffff03037836 */ /* 0x000fc60000000000 */
[----:B------:R-:W-:-:S04]  /*12750*/  ISETP.NE.AND P1, PT, R28, 0x2, PT ;  /* 0x000000021c00780c */ /* 0x000fc80003f25270 */
[----:B------:R-:W-:Y:S02]  /*12760*/  SEL R5, RZ, 0x1, P1 ;  /* 0x00000001ff057807 */ /* 0x000fe40000800000 */
[----:B------:R-:W-:Y:S02]  /*12770*/  SEL R28, R28, RZ, P1 ;  /* 0x000000ff1c1c7207 */ /* 0x000fe40000800000 */
[----:B--2---:R-:W-:-:S05]  /*12780*/  LOP3.LUT R6, R6, R5, RZ, 0x3c, !PT ;  /* 0x0000000506067212 */ /* 0x004fca00078e3cff */
[----:B------:R1:W-:Y:S01]  /*12790*/  STL [R1+0x4], R6 ;  /* 0x0000040601007387 */ /* 0x0003e20000100800 */
[----:B------:R-:W-:Y:S05]  /*127a0*/  @P2 BRA `(.L_x_11206) ;  /* 0xfffffff8009c2947 */ /* 0x000fea000383ffff */
.L_x_11176:
[----:B------:R-:W-:Y:S05]  /*127b0*/  BSYNC B0 ;  /* 0x0000000000007941 */ /* 0x000fea0003800000 */
.L_x_11175:
[----:B------:R-:W2:Y:S01]  /*127c0*/  LDL R5, [R1+0x34] ;  /* 0x0000340001057983 */ /* 0x000ea20000100800 */
[----:B------:R-:W-:Y:S05]  /*127d0*/  @!P0 WARPSYNC.ALL ;  /* 0x0000000000008948 */ /* 0x000fea0003800000 */
[----:B------:R-:W-:Y:S01]  /*127e0*/  @!P0 BAR.SYNC.DEFER_BLOCKING 0xc, 0x200 ;  /* 0x0308000000008b1d */ /* 0x000fe20000010000 */
[----:B--2---:R-:W-:-:S13]  /*127f0*/  ISETP.GT.AND P0, PT, R5, RZ, PT ;  /* 0x000000ff0500720c */ /* 0x004fda0003f04270 */
[----:B------:R-:W-:Y:S05]  /*12800*/  @P0 BRA `(.L_x_11207) ;  /* 0x0000000000440947 */ /* 0x000fea0003800000 */
[----:B------:R-:W2:Y:S02]  /*12810*/  S2R R5, SR_TID.X ;  /* 0x0000000000057919 */ /* 0x000ea40000002100 */
[----:B--2---:R-:W-:-:S04]  /*12820*/  LOP3.LUT R5, R5, 0x7f, RZ, 0xc0, !PT ;  /* 0x0000007f05057812 */ /* 0x004fc800078ec0ff */
[----:B------:R-:W-:-:S13]  /*12830*/  ISETP.NE.AND P0, PT, R5, RZ, PT ;  /* 0x000000ff0500720c */ /* 0x000fda0003f05270 */
[----:B------:R-:W-:Y:S05]  /*12840*/  @P0 BRA `(.L_x_11208) ;  /* 0x0000002c00700947 */ /* 0x000fea0003800000 */
[----:B------:R-:W2:Y:S01]  /*12850*/  S2R R5, SR_LANEID ;  /* 0x0000000000057919 */ /* 0x000ea20000000000 */
[----:B------:R-:W-:Y:S01]  /*12860*/  VOTEU.ANY UR4, UPT, PT ;  /* 0x0000000000047886 */ /* 0x000fe200038e0100 */
[----:B------:R-:W3:Y:S01]  /*12870*/  LDC.64 R2, c[0x0][0xc60] ;  /* 0x00031800ff027b82 */ /* 0x000ee20000000a00 */
[----:B------:R-:W2:Y:S02]  /*12880*/  FLO.U32 R0, UR4 ;  /* 0x0000000400007d00 */ /* 0x000ea400080e0000 */
[----:B--2---:R-:W-:-:S06]  /*12890*/  ISETP.EQ.U32.AND P0, PT, R0, R5, PT ;  /* 0x000000050000720c */ /* 0x004fcc0003f02070 */
[----:B------:R-:W3:Y:S07]  /*128a0*/  POPC R5, UR4 ;  /* 0x0000000400057d09 */ /* 0x000eee0008000000 */
[----:B---3--:R-:W2:Y:S01]  /*128b0*/  @P0 ATOMG.E.ADD.STRONG.GPU PT, R3, desc[UR40][R2.64], R5 ;  /* 0x00000005020309a8 */ /* 0x008ea200081ee1e8 */
[----:B------:R-:W3:Y:S02]  /*128c0*/  S2R R4, SR_LTMASK ;  /* 0x0000000000047919 */ /* 0x000ee40000003900 */
[----:B---3--:R-:W-:-:S04]  /*128d0*/  LOP3.LUT R4, R4, UR4, RZ, 0xc0, !PT ;  /* 0x0000000404047c12 */ /* 0x008fc8000f8ec0ff */
[----:B------:R-:W3:Y:S01]  /*128e0*/  POPC R7, R4 ;  /* 0x0000000400077309 */ /* 0x000ee20000000000 */
[----:B--2---:R-:W3:Y:S02]  /*128f0*/  SHFL.IDX PT, R0, R3, R0, 0x1f ;  /* 0x00001f0003007589 */ /* 0x004ee400000e0000 */
[----:B---3--:R-:W-:Y:S01]  /*12900*/  IADD3 R16, R0, UR36, R7 ;  /* 0x0000002400107c10 */ /* 0x008fe2000fffe007 */
[----:B------:R-:W-:Y:S06]  /*12910*/  BRA `(.L_x_11208) ;  /* 0x0000002c003c7947 */ /* 0x000fec0003800000 */
.L_x_11207:
[----:B------:R-:W-:Y:S01]  /*12920*/  IADD3 R0, R22, 0xe000, RZ ;  /* 0x0000e00016007810 */ /* 0x000fe20007ffe0ff */
[----:B------:R-:W-:Y:S03]  /*12930*/  BSSY B6, `(.L_x_11209) ;  /* 0x0000013000067945 */ /* 0x000fe60003800000 */
[----:B------:R-:W-:-:S13]  /*12940*/  LOP3.LUT P0, RZ, R0, 0x1bf, RZ, 0xc0, !PT ;  /* 0x000001bf00ff7812 */ /* 0x000fda000780c0ff */
[----:B------:R-:W-:Y:S05]  /*12950*/  @!P0 BRA `(.L_x_11210) ;  /* 0x0000000000408947 */ /* 0x000fea0003800000 */
[----:B------:R-:W-:Y:S01]  /*12960*/  MOV R2, 0x0 ;  /* 0x0000000000027802 */ /* 0x000fe20000000f00 */
[----:B------:R-:W-:Y:S01]  /*12970*/  ULDC.64 UR6, c[0x4][0x1c8] ;  /* 0x0100720000067ab9 */ /* 0x000fe20000000a00 */
[----:B------:R-:W-:Y:S01]  /*12980*/  ULDC.64 UR8, c[0x4][0x1d0] ;  /* 0x0100740000087ab9 */ /* 0x000fe20000000a00 */
[----:B------:R-:W-:Y:S01]  /*12990*/  ULDC.64 UR4, c[0x4][0x8] ;  /* 0x0100020000047ab9 */ /* 0x000fe20000000a00 */
[----:B------:R-:W-:Y:S01]  /*129a0*/  IMAD.U32 R4, RZ, RZ, UR6 ;  /* 0x00000006ff047e24 */ /* 0x000fe2000f8e00ff */
[----:B------:R-:W-:Y:S01]  /*129b0*/  MOV R8, 0x70 ;  /* 0x0000007000087802 */ /* 0x000fe20000000f00 */
[----:B------:R-:W2:Y:S01]  /*129c0*/  LDC.64 R2, c[0x4][R2] ;  /* 0x0100000002027b82 */ /* 0x000ea20000000a00 */
[----:B------:R-:W-:Y:S02]  /*129d0*/  IMAD.U32 R5, RZ, RZ, UR7 ;  /* 0x00000007ff057e24 */ /* 0x000fe4000f8e00ff */
[----:B01----:R-:W-:Y:S02]  /*129e0*/  IMAD.U32 R6, RZ, RZ, UR8 ;  /* 0x00000008ff067e24 */ /* 0x003fe4000f8e00ff */
[----:B------:R-:W-:-:S02]  /*129f0*/  IMAD.U32 R7, RZ, RZ, UR9 ;  /* 0x00000009ff077e24 */ /* 0x000fc4000f8e00ff */
[----:B------:R-:W-:Y:S02]  /*12a00*/  IMAD.U32 R10, RZ, RZ, UR4 ;  /* 0x00000004ff0a7e24 */ /* 0x000fe4000f8e00ff */
[----:B------:R-:W-:Y:S02]  /*12a10*/  IMAD.U32 R11, RZ, RZ, UR5 ;  /* 0x00000005ff0b7e24 */ /* 0x000fe4000f8e00ff */
[----:B------:R-:W-:Y:S02]  /*12a20*/  IMAD.MOV.U32 R12, RZ, RZ, 0x1 ;  /* 0x00000001ff0c7424 */ /* 0x000fe400078e00ff */
[----:B------:R-:W-:-:S07]  /*12a30*/  IMAD.MOV.U32 R13, RZ, RZ, RZ ;  /* 0x000000ffff0d7224 */ /* 0x000fce00078e00ff */
[----:B------:R-:W-:-:S07]  /*12a40*/  LEPC R20, `(.L_x_11210) ;  /* 0x000000001014794e */ /* 0x000fce0000000000 */
[----:B--2---:R-:W-:Y:S05]  /*12a50*/  CALL.ABS.NOINC R2 ;  /* 0x0000000002007343 */ /* 0x004fea0003c00000 */
.L_x_11210:
[----:B------:R-:W-:Y:S05]  /*12a60*/  BSYNC B6 ;  /* 0x0000000000067941 */ /* 0x000fea0003800000 */
.L_x_11209:
[----:B------:R-:W2:Y:S01]  /*12a70*/  LDL.LU R2, [R1] ;  /* 0x0000000001027983 */ /* 0x000ea20000300800 */
[----:B------:R-:W-:Y:S01]  /*12a80*/  VIADD R0, R22, 0x6000 ;  /* 0x0000600016007836 */ /* 0x000fe20000000000 */
[----:B------:R-:W-:Y:S04]  /*12a90*/  BSSY B6, `(.L_x_11211) ;  /* 0x0000016000067945 */ /* 0x000fe80003800000 */
[----:B------:R-:W-:Y:S02]  /*12aa0*/  LOP3.LUT P0, RZ, R0, 0x1bf, RZ, 0xc0, !PT ;  /* 0x000001bf00ff7812 */ /* 0x000fe4000780c0ff */
[----:B--2---:R-:W-:-:S11]  /*12ab0*/  LOP3.LUT R2, R2, 0xfffffffe, RZ, 0xc0, !PT ;  /* 0xfffffffe02027812 */ /* 0x004fd600078ec0ff */
[----:B------:R-:W-:-:S05]  /*12ac0*/  @P0 LOP3.LUT R2, R2, 0x1, RZ, 0xfc, !PT ;  /* 0x0000000102020812 */ /* 0x000fca00078efcff */
[----:B------:R2:W-:Y:S01]  /*12ad0*/  STL [R1], R2 ;  /* 0x0000000201007387 */ /* 0x0005e20000100800 */
[----:B------:R-:W-:Y:S05]  /*12ae0*/  @!P0 BRA `(.L_x_11212) ;  /* 0x0000000000408947 */ /* 0x000fea0003800000 */
[----:B--2---:R-:W-:Y:S01]  /*12af0*/  MOV R2, 0x0 ;  /* 0x0000000000027802 */ /* 0x004fe20000000f00 */
[----:B------:R-:W-:Y:S01]  /*12b00*/  ULDC.64 UR6, c[0x4][0x1c8] ;  /* 0x0100720000067ab9 */ /* 0x000fe20000000a00 */
[----:B------:R-:W-:Y:S01]  /*12b10*/  ULDC.64 UR8, c[0x4][0x1d0] ;  /* 0x0100740000087ab9 */ /* 0x000fe20000000a00 */
[----:B------:R-:W-:Y:S01]  /*12b20*/  ULDC.64 UR4, c[0x4][0x10] ;  /* 0x0100040000047ab9 */ /* 0x000fe20000000a00 */
[----:B------:R-:W-:Y:S01]  /*12b30*/  IMAD.U32 R4, RZ, RZ, UR6 ;  /* 0x00000006ff047e24 */ /* 0x000fe2000f8e00ff */
[----:B------:R-:W-:Y:S01]  /*12b40*/  MOV R7, UR9 ;  /* 0x0000000900077c02 */ /* 0x000fe20008000f00 */
[----:B------:R-:W2:Y:S01]  /*12b50*/  LDC.64 R2, c[0x4][R2] ;  /* 0x0100000002027b82 */ /* 0x000ea20000000a00 */
[----:B------:R-:W-:Y:S02]  /*12b60*/  IMAD.U32 R5, RZ, RZ, UR7 ;  /* 0x00000007ff057e24 */ /* 0x000fe4000f8e00ff */
[----:B01----:R-:W-:Y:S02]  /*12b70*/  IMAD.U32 R6, RZ, RZ, UR8 ;  /* 0x00000008ff067e24 */ /* 0x003fe4000f8e00ff */
[----:B------:R-:W-:-:S02]  /*12b80*/  IMAD.U32 R10, RZ, RZ, UR4 ;  /* 0x00000004ff0a7e24 */ /* 0x000fc4000f8e00ff */
[----:B------:R-:W-:Y:S02]  /*12b90*/  IMAD.U32 R11, RZ, RZ, UR5 ;  /* 0x00000005ff0b7e24 */ /* 0x000fe4000f8e00ff */
[----:B------:R-:W-:Y:S02]  /*12ba0*/  IMAD.MOV.U32 R8, RZ, RZ, 0x70 ;  /* 0x00000070ff087424 */ /* 0x000fe400078e00ff */
[----:B------:R-:W-:Y:S02]  /*12bb0*/  IMAD.MOV.U32 R12, RZ, RZ, 0x1 ;  /* 0x00000001ff0c7424 */ /* 0x000fe400078e00ff */
[----:B------:R-:W-:-:S07]  /*12bc0*/  IMAD.MOV.U32 R13, RZ, RZ, RZ ;  /* 0x000000ffff0d7224 */ /* 0x000fce00078e00ff */
[----:B------:R-:W-:-:S07]  /*12bd0*/  LEPC R20, `(.L_x_11212) ;  /* 0x000000001014794e */ /* 0x000fce0000000000 */
[----:B--2---:R-:W-:Y:S05]  /*12be0*/  CALL.ABS.NOINC R2 ;  /* 0x0000000002007343 */ /* 0x004fea0003c00000 */
.L_x_11212:
[----:B------:R-:W-:Y:S05]  /*12bf0*/  BSYNC B6 ;  /* 0x0000000000067941 */ /* 0x000fea0003800000 */
.L_x_11211:
[----:B------:R-:W-:Y:S01]  /*12c00*/  VIADD R24, R22, 0x1000 ;  /* 0x0000100016187836 */ /* 0x000fe20000000000 */
[----:B------:R-:W-:Y:S04]  /*12c10*/  BSSY B6, `(.L_x_11213) ;  /* 0x0000013000067945 */ /* 0x000fe80003800000 */
[----:B------:R-:W-:-:S13]  /*12c20*/  LOP3.LUT P0, RZ, R24, 0x9f, RZ, 0xc0, !PT ;  /* 0x0000009f18ff7812 */ /* 0x000fda000780c0ff */
[----:B------:R-:W-:Y:S05]  /*12c30*/  @!P0 BRA `(.L_x_11214) ;  /* 0x0000000000408947 */ /* 0x000fea0003800000 */
[----:B--2---:R-:W-:Y:S01]  /*12c40*/  MOV R2, 0x0 ;  /* 0x0000000000027802 */ /* 0x004fe20000000f00 */
[----:B------:R-:W-:Y:S01]  /*12c50*/  ULDC.64 UR6, c[0x4][0x1c8] ;  /* 0x0100720000067ab9 */ /* 0x000fe20000000a00 */
[----:B------:R-:W-:Y:S01]  /*12c60*/  ULDC.64 UR8, c[0x4][0x1d0] ;  /* 0x0100740000087ab9 */ /* 0x000fe20000000a00 */
[----:B------:R-:W-:Y:S01]  /*12c70*/  ULDC.64 UR4, c[0x4][0x18] ;  /* 0x0100060000047ab9 */ /* 0x000fe20000000a00 */
[----:B------:R-:W-:Y:S01]  /*12c80*/  MOV R4, UR6 ;  /* 0x0000000600047c02 */ /* 0x000fe20008000f00 */
[----:B------:R-:W-:Y:S01]  /*12c90*/  IMAD.U32 R5, RZ, RZ, UR7 ;  /* 0x00000007ff057e24 */ /* 0x000fe2000f8e00ff */
[----:B------:R-:W2:Y:S01]  /*12ca0*/  LDC.64 R2, c[0x4][R2] ;  /* 0x0100000002027b82 */ /* 0x000ea20000000a00 */
[----:B01----:R-:W-:Y:S01]  /*12cb0*/  IMAD.U32 R6, RZ, RZ, UR8 ;  /* 0x00000008ff067e24 */ /* 0x003fe2000f8e00ff */
[----:B------:R-:W-:Y:S01]  /*12cc0*/  MOV R12, 0x1 ;  /* 0x00000001000c7802 */ /* 0x000fe20000000f00 */
[----:B------:R-:W-:Y:S02]  /*12cd0*/  IMAD.U32 R7, RZ, RZ, UR9 ;  /* 0x00000009ff077e24 */ /* 0x000fe4000f8e00ff */
[----:B------:R-:W-:-:S02]  /*12ce0*/  IMAD.U32 R10, RZ, RZ, UR4 ;  /* 0x00000004ff0a7e24 */ /* 0x000fc4000f8e00ff */
[----:B------:R-:W-:Y:S02]  /*12cf0*/  IMAD.U32 R11, RZ, RZ, UR5 ;  /* 0x00000005ff0b7e24 */ /* 0x000fe4000f8e00ff */
[----:B------:R-:W-:Y:S02]  /*12d00*/  IMAD.MOV.U32 R8, RZ, RZ, 0x70 ;  /* 0x00000070ff087424 */ /* 0x000fe400078e00ff */
[----:B------:R-:W-:-:S07]  /*12d10*/  IMAD.MOV.U32 R13, RZ, RZ, RZ ;  /* 0x000000ffff0d7224 */ /* 0x000fce00078e00ff */
[----:B------:R-:W-:-:S07]  /*12d20*/  LEPC R20, `(.L_x_11214) ;  /* 0x000000001014794e */ /* 0x000fce0000000000 */
[----:B--2---:R-:W-:Y:S05]  /*12d30*/  CALL.ABS.NOINC R2 ;  /* 0x0000000002007343 */ /* 0x004fea0003c00000 */
.L_x_11214:
[----:B------:R-:W-:Y:S05]  /*12d40*/  BSYNC B6 ;  /* 0x0000000000067941 */ /* 0x000fea0003800000 */
.L_x_11213:
[----:B--2---:R-:W2:Y:S01]  /*12d50*/  LDL R2, [R1] ;  /* 0x0000000001027983 */ /* 0x004ea20000100800 */
        /* <DEDUP_REMOVED lines=19> */
.L_x_11216:
[----:B------:R-:W-:Y:S05]  /*12e90*/  BSYNC B6 ;  /* 0x0000000000067941 */ /* 0x000fea0003800000 */
.L_x_11215:
[----:B------:R-:W2:Y:S01]  /*12ea0*/  LDL.LU R21, [R1+0xc] ;  /* 0x00000c0001157983 */ /* 0x000ea20000300800 */
[----:B------:R-:W-:-:S03]  /*12eb0*/  ULDC.64 UR4, c[0x0][0x9f8] ;  /* 0x00027e0000047ab9 */ /* 0x000fc60000000a00 */
[----:B------:R-:W3:Y:S01]  /*12ec0*/  LDL R20, [R1+0x8] ;  /* 0x0000080001147983 */ /* 0x000ee20000100800 */
[----:B------:R-:W-:-:S04]  /*12ed0*/  ISETP.NE.U32.AND P0, PT, RZ, UR4, PT ;  /* 0x00000004ff007c0c */ /* 0x000fc8000bf05070 */
[----:B------:R-:W-:-:S13]  /*12ee0*/  ISETP.NE.AND.EX P0, PT, RZ, UR5, PT, P0 ;  /* 0x00000005ff007c0c */ /* 0x000fda000bf05300 */
[----:B------:R-:W-:-:S04]  /*12ef0*/  @P0 IADD3 R2, P1, R23, UR4, RZ ;  /* 0x0000000417020c10 */ /* 0x000fc8000ff3e0ff */
[----:B--2---:R-:W-:Y:S01]  /*12f00*/  @P0 IADD3.X R3, R21, UR5, RZ, P1, !PT ;  /* 0x0000000515030c10 */ /* 0x004fe20008ffe4ff */
[----:B------:R-:W-:-:S04]  /*12f10*/  ULDC.64 UR4, c[0x0][0xa08] ;  /* 0x0002820000047ab9 */ /* 0x000fc80000000a00 */
[----:B---3--:R2:W3:Y:S02]  /*12f20*/  @P0 LDG.E R20, desc[UR40][R2.64] ;  /* 0x0000002802140981 */ /* 0x0084e4000c1e1900 */
[----:B--2---:R-:W2:Y:S01]  /*12f30*/  LDC.64 R2, c[0x0][0x418] ;  /* 0x00010600ff027b82 */ /* 0x004ea20000000a00 */
[----:B---3--:R-:W-:Y:S01]  /*12f40*/  SHF.R.S32.HI R8, RZ, 0x1f, R20 ;  /* 0x0000001fff087819 */ /* 0x008fe20000011414 */
[----:B------:R3:W-:Y:S01]  /*12f50*/  @P0 STL [R1+0x8], R20 ;  /* 0x0000081401000387 */ /* 0x0007e20000100800 */
[----:B--2---:R-:W-:Y:S01]  /*12f60*/  LOP3.LUT P0, RZ, R2, UR4, RZ, 0xfc, !PT ;  /* 0x0000000402ff7c12 */ /* 0x004fe2000f80fcff */
[----:B------:R-:W-:Y:S02]  /*12f70*/  UMOV UR4, 0xffffffff ;  /* 0xffffffff00047882 */ /* 0x000fe40000000000 */
[----:B------:R3:W-:Y:S01]  /*12f80*/  STL [R1+0xc], R8 ;  /* 0x00000c0801007387 */ /* 0x0007e20000100800 */
[----:B------:R-:W-:-:S04]  /*12f90*/  LOP3.LUT P0, RZ, R3, UR5, RZ, 0xfc, P0 ;  /* 0x0000000503ff7c12 */ /* 0x000fc8000800fcff */
[----:B------:R-:W-:Y:S01]  /*12fa0*/  SEL R23, R20, RZ, !P0 ;  /* 0x000000ff14177207 */ /* 0x000fe20004000000 */
[----:B------:R-:W-:Y:S08]  /*12fb0*/  BRA.DIV UR4, `(.L_x_11217) ;  /* 0x0000003e04747947 */ /* 0x000ff0000b800000 */
[----:B------:R-:W2:Y:S02]  /*12fc0*/  S2R R0, SR_TID.X ;  /* 0x0000000000007919 */ /* 0x000ea40000002100 */
[----:B--2---:R-:W-:-:S04]  /*12fd0*/  SHF.R.U32.HI R0, RZ, 0x5, R0 ;  /* 0x00000005ff007819 */ /* 0x004fc80000011600 */
[----:B------:R-:W-:-:S05]  /*12fe0*/  LOP3.LUT R0, R0, 0x3, RZ, 0xc0, !PT ;  /* 0x0000000300007812 */ /* 0x000fca00078ec0ff */
[----:B------:R2:W4:Y:S02]  /*12ff0*/  SHFL.IDX PT, R14, R0, RZ, 0x1f ;  /* 0x00001fff000e7589 */ /* 0x00052400000e0000 */
.L_x_11318:
[----:B--2---:R-:W2:Y:S01]  /*13000*/  LDL.LU R0, [R1] ;  /* 0x0000000001007983 */ /* 0x004ea20000300800 */
[----:B------:R-:W-:Y:S02]  /*13010*/  PLOP3.LUT P1, PT, PT, PT, PT, 0x8, 0x0 ;  /* 0x000000000000781c */ /* 0x000fe40003f2e170 */
[----:B----4-:R-:W-:Y:S02]  /*13020*/  ISETP.NE.AND P0, PT, R14, RZ, PT ;  /* 0x000000ff0e00720c */ /* 0x010fe40003f05270 */
[----:B--2---:R-:W-:-:S09]  /*13030*/  LOP3.LUT R0, R0, 0xfffffffe, RZ, 0xc0, !PT ;  /* 0xfffffffe00007812 */ /* 0x004fd200078ec0ff */
[----:B------:R-:W-:-:S05]  /*13040*/  @P1 LOP3.LUT R0, R0, 0x1, RZ, 0xfc, !PT ;  /* 0x0000000100001812 */ /* 0x000fca00078efcff */
[----:B------:R2:W-:Y:S01]  /*13050*/  STL [R1], R0 ;  /* 0x0000000001007387 */ /* 0x0005e20000100800 */
[----:B------:R-:W-:Y:S05]  /*13060*/  @P0 BRA `(.L_x_11218) ;  /* 0x0000000400580947 */ /* 0x000fea0003800000 */
[----:B------:R-:W-:-:S03]  /*13070*/  UMOV UR4, 0xffffffff ;  /* 0xffffffff00047882 */ /* 0x000fc60000000000 */
[----:B------:R-:W-:Y:S05]  /*13080*/  BRA.DIV UR4, `(.L_x_11219) ;  /* 0x0000003e04747947 */ /* 0x000fea000b800000 */
[----:B------:R-:W-:-:S13]  /*13090*/  ELECT P6, URZ, PT ;  /* 0x00000000003f782f */ /* 0x000fda00038c0000 */
.L_x_11321:
[----:B------:R-:W-:Y:S05]  /*130a0*/  @!P6 BRA `(.L_x_11218) ;  /* 0x000000040048e947 */ /* 0x000fea0003800000 */
[----:B--2---:R-:W2:Y:S01]  /*130b0*/  LDL R0, [R1+0x40] ;  /* 0x0000400001007983 */ /* 0x004ea20000100800 */
[----:B------:R-:W-:-:S04]  /*130c0*/  ISETP.NE.U32.AND P0, PT, R2, RZ, PT ;  /* 0x000000ff0200720c */ /* 0x000fc80003f05070 */
[----:B------:R-:W-:Y:S01]  /*130d0*/  ISETP.NE.AND.EX P0, PT, R3, RZ, PT, P0 ;  /* 0x000000ff0300720c */ /* 0x000fe20003f05300 */
[----:B--2---:R-:W-:-:S12]  /*130e0*/  VIADD R0, R0, 0xffffffff ;  /* 0xffffffff00007836 */ /* 0x004fd80000000000 */
[----:B------:R-:W-:Y:S05]  /*130f0*/  @!P0 BRA `(.L_x_11220) ;  /* 0x0000000000448947 */ /* 0x000fea0003800000 */
[----:B------:R-:W2:Y:S01]  /*13100*/  LDC R7, c[0x0][0x43c] ;  /* 0x00010f00ff077b82 */ /* 0x000ea20000000800 */
[----:B------:R-:W-:Y:S01]  /*13110*/  ULDC.64 UR4, c[0x0][0x428] ;  /* 0x00010a0000047ab9 */ /* 0x000fe20000000a00 */
[----:B--2---:R-:W-:-:S13]  /*13120*/  ISETP.NE.AND P0, PT, R7, 0x1, PT ;  /* 0x000000010700780c */ /* 0x004fda0003f05270 */
[----:B------:R-:W0:Y:S02]  /*13130*/  @P0 LDC.64 R4, c[0x0][0x440] ;  /* 0x00011000ff040b82 */ /* 0x000e240000000a00 */
[----:B01----:R-:W-:-:S04]  /*13140*/  @P0 IMAD.HI.U32 R6, R0, R4, RZ ;  /* 0x0000000400060227 */ /* 0x003fc800078e00ff */
        /* <DEDUP_REMOVED lines=11> */
[----:B------:R2:W5:Y:S02]  /*13200*/  LDG.E R23, desc[UR40][R2.64] ;  /* 0x0000002802177981 */ /* 0x000564000c1e1900 */
.L_x_11220:
[----:B------:R-:W-:Y:S01]  /*13210*/  IMAD R4, R27, 0x8, R22 ;  /* 0x000000081b047824 */ /* 0x000fe200078e0216 */
[----:B--2---:R-:W-:Y:S01]  /*13220*/  SHF.L.U32 R3, R29, 0x1f, RZ ;  /* 0x0000001f1d037819 */ /* 0x004fe200000006ff */
[----:B------:R-:W2:Y:S03]  /*13230*/  S2R R2, SR_TID.X ;  /* 0x0000000000027919 */ /* 0x000ea60000002100 */
[----:B------:R-:W4:Y:S01]  /*13240*/  SYNCS.PHASECHK.TRANS64.TRYWAIT P0, [R4+URZ+0x13280], R3 ;  /* 0x01328003040075a7 */ /* 0x000f22000800017f */
[----:B--2---:R-:W-:-:S04]  /*13250*/  LOP3.LUT R2, R2, 0x7f, RZ, 0xc0, !PT ;  /* 0x0000007f02027812 */ /* 0x004fc800078ec0ff */
[----:B------:R-:W-:Y:S01]  /*13260*/  ISETP.NE.AND P1, PT, R2, RZ, PT ;  /* 0x000000ff0200720c */ /* 0x000fe20003f25270 */
[----:B----4-:R-:W-:-:S12]  /*13270*/  @!P0 BRA `(.L_x_11221) ;  /* 0x0000003c00188947 */ /* 0x010fd80003800000 */
.L_x_11322:
        /* <DEDUP_REMOVED lines=8> */
.L_x_11222:
[----:B------:R-:W4:Y:S01]  /*13300*/  LDL R5, [R1+0x10] ;  /* 0x0000100001057983 */ /* 0x000f220000100800 */
[----:B------:R-:W-:Y:S01]  /*13310*/  IMAD R2, R27, 0x2800, R22 ;  /* 0x000028001b027824 */ /* 0x000fe200078e0216 */
[----:B------:R-:W-:Y:S01]  /*13320*/  R2UR UR9, R4 ;  /* 0x00000000040972ca */ /* 0x000fe200000e0000 */
[----:B------:R-:W-:Y:S01]  /*13330*/  UIADD3 UR4, UP0, UR38, 0x470, URZ ;  /* 0x0000047026047890 */ /* 0x000fe2000ff1e03f */
[----:B------:R-:W-:Y:S01]  /*13340*/  R2UR UR12, R18 ;  /* 0x00000000120c72ca */ /* 0x000fe200000e0000 */
[----:B------:R-:W-:Y:S01]  /*13350*/  UMOV UR6, 0x0 ;  /* 0x0000000000067882 */ /* 0x000fe20000000000 */
[----:B------:R-:W-:Y:S01]  /*13360*/  R2UR UR8, R2 ;  /* 0x00000000020872ca */ /* 0x000fe200000e0000 */
[----:B------:R-:W-:Y:S01]  /*13370*/  UIADD3.X UR5, URZ, UR39, URZ, UP0, !UPT ;  /* 0x000000273f057290 */ /* 0x000fe200087fe43f */
[----:B-----5:R-:W-:Y:S01]  /*13380*/  R2UR UR13, R23 ;  /* 0x00000000170d72ca */ /* 0x020fe200000e0000 */
[----:B------:R-:W-:Y:S01]  /*13390*/  UMOV UR7, 0x14f00000 ;  /* 0x14f0000000077882 */ /* 0x000fe20000000000 */
[----:B------:R-:W-:-:S05]  /*133a0*/  UMOV UR10, URZ ;  /* 0x0000003f000a7c82 */ /* 0x000fca0008000000 */
[----:B------:R-:W-:-:S04]  /*133b0*/  UIADD3 UR9, UR9, 0x13270, URZ ;  /* 0x0001327009097890 */ /* 0x000fc8000fffe03f */
[----:B------:R-:W-:Y:S01]  /*133c0*/  UIADD3 UR8, UR8, 0x6000, URZ ;  /* 0x0000600008087890 */ /* 0x000fe2000fffe03f */
[----:B----4-:R-:W-:-:S05]  /*133d0*/  IMAD R0, R0, 0xa0, R5 ;  /* 0x000000a000007824 */ /* 0x010fca00078e0205 */
[----:B------:R-:W-:-:S13]  /*133e0*/  R2UR UR11, R0 ;  /* 0x00000000000b72ca */ /* 0x000fda00000e0000 */
[----:B------:R4:W-:Y:S01]  /*133f0*/  UTMALDG.4D [UR8], [UR4], desc[UR6] ;  /* 0x00000608040075b4 */ /* 0x0009e20008019000 */
[----:B------:R-:W0:Y:S02]  /*13400*/  SYNCS.PHASECHK.TRANS64.TRYWAIT P0, [R4+URZ+0x13240], R3 ;  /* 0x01324003040075a7 */ /* 0x000e24000800017f */
[----:B0---4-:R-:W-:Y:S05]  /*13410*/  @!P0 BRA `(.L_x_11223) ;  /* 0x0000003800c48947 */ /* 0x011fea0003800000 */
.L_x_11323:
        /* <DEDUP_REMOVED lines=8> */
.L_x_11224:
[----:B0-2---:R-:W2:Y:S01]  /*134a0*/  LDL.LU R3, [R1] ;  /* 0x0000000001037983 */ /* 0x005ea20000300800 */
        /* <DEDUP_REMOVED lines=18> */
.L_x_11218:
[----:B------:R-:W5:Y:S04]  /*135d0*/  LDL.LU R4, [R1+0x18] ;  /* 0x0000180001047983 */ /* 0x000f680000300800 */
[----:B01----:R-:W3:Y:S04]  /*135e0*/  LDL.LU R6, [R1+0x14] ;  /* 0x0000140001067983 */ /* 0x003ee80000300800 */
[----:B----4-:R-:W4:Y:S01]  /*135f0*/  LDL.LU R3, [R1+0x24] ;  /* 0x0000240001037983 */ /* 0x010f220000300800 */
[----:B------:R-:W-:Y:S05]  /*13600*/  WARPSYNC.ALL ;  /* 0x0000000000007948 */ /* 0x000fea0003800000 */
[----:B------:R-:W-:Y:S01]  /*13610*/  ULDC.64 UR6, c[0x0][0xa00] ;  /* 0x0002800000067ab9 */ /* 0x000fe20000000a00 */
[----:B------:R-:W-:Y:S01]  /*13620*/  ULDC.64 UR4, c[0x0][0x298] ;  /* 0x0000a60000047ab9 */ /* 0x000fe20000000a00 */
[----:B------:R-:W-:Y:S01]  /*13630*/  BAR.SYNC.DEFER_BLOCKING 0x8, 0x200 ;  /* 0x0208000000007b1d */ /* 0x000fe20000010000 */
[----:B------:R-:W-:Y:S01]  /*13640*/  ISETP.NE.U32.AND P0, PT, RZ, UR6, PT ;  /* 0x00000006ff007c0c */ /* 0x000fe2000bf05070 */
[----:B--2---:R-:W-:-:S03]  /*13650*/  VIADD R0, R22, 0xb000 ;  /* 0x0000b00016007836 */ /* 0x004fc60000000000 */
[----:B------:R-:W-:Y:S01]  /*13660*/  ISETP.NE.AND.EX P0, PT, RZ, UR7, PT, P0 ;  /* 0x00000007ff007c0c */ /* 0x000fe2000bf05300 */
[----:B------:R-:W-:Y:S01]  /*13670*/  BSSY B6, `(.L_x_11225) ;  /* 0x0000020000067945 */ /* 0x000fe20003800000 */
[----:B------:R-:W-:Y:S02]  /*13680*/  LOP3.LUT P1, RZ, R0, 0x1bf, RZ, 0xc0, !PT ;  /* 0x000001bf00ff7812 */ /* 0x000fe4000782c0ff */
[----:B-----5:R-:W-:-:S05]  /*13690*/  SHF.R.S32.HI R2, RZ, 0x1f, R4 ;  /* 0x0000001fff027819 */ /* 0x020fca0000011404 */
[----:B------:R-:W-:Y:S01]  /*136a0*/  IMAD R2, R2, UR4, RZ ;  /* 0x0000000402027c24 */ /* 0x000fe2000f8e02ff */
[----:B----4-:R-:W-:-:S03]  /*136b0*/  SEL R3, R3, RZ, !P0 ;  /* 0x000000ff03037207 */ /* 0x010fc60004000000 */
[----:B------:R-:W-:Y:S01]  /*136c0*/  IMAD R0, R4, UR5, R2 ;  /* 0x0000000504007c24 */ /* 0x000fe2000f8e0202 */
[----:B---3--:R-:W-:Y:S01]  /*136d0*/  SEL R2, R6, RZ, !P0 ;  /* 0x000000ff06027207 */ /* 0x008fe20004000000 */
        /* <DEDUP_REMOVED lines=25> */
.L_x_11226:
[----:B------:R-:W-:Y:S05]  /*13870*/  BSYNC B6 ;  /* 0x0000000000067941 */ /* 0x000fea0003800000 */
.L_x_11225:
[----:B-1----:R-:W2:Y:S01]  /*13880*/  LDL.LU R0, [R1+0x18] ;  /* 0x0000180001007983 */ /* 0x002ea20000300800 */
[----:B------:R-:W0:Y:S01]  /*13890*/  LDC R9, c[0x0][0x448] ;  /* 0x00011200ff097b82 */ /* 0x000e220000000800 */
[----:B------:R-:W-:Y:S01]  /*138a0*/  ULDC.64 UR4, c[0x0][0x2d8] ;  /* 0x0000b60000047ab9 */ /* 0x000fe20000000a00 */
[----:B------:R-:W-:Y:S01]  /*138b0*/  ULDC.64 UR6, c[0x0][0x2c8] ;  /* 0x0000b20000067ab9 */ /* 0x000fe20000000a00 */
[----:B------:R-:W2:Y:S01]  /*138c0*/  LDL.LU.64 R2, [R1+0x28] ;  /* 0x0000280001027983 */ /* 0x000ea20000300a00 */
[----:B------:R-:W-:-:S03]  /*138d0*/  ULDC.64 UR8, c[0x0][0x280] ;  /* 0x0000a00000087ab9 */ /* 0x000fc60000000a00 */
[----:B------:R-:W3:Y:S04]  /*138e0*/  LDL.LU R20, [R1+0x24] ;  /* 0x0000240001147983 */ /* 0x000ee80000300800 */
[----:B------:R-:W4:Y:S04]  /*138f0*/  LDL.LU R21, [R1+0x48] ;  /* 0x0000480001157983 */ /* 0x000f280000300800 */
[----:B------:R-:W4:Y:S04]  /*13900*/  LDL.LU R4, [R1+0x14] ;  /* 0x0000140001047983 */ /* 0x000f280000300800 */
[----:B------:R1:W5:Y:S01]  /*13910*/  LDL R10, [R1+0x30] ;  /* 0x00003000010a7983 */ /* 0x0003620000100800 */
[----:B0-----:R-:W-:-:S13]  /*13920*/  ISETP.NE.AND P0, PT, R9, 0x1, PT ;  /* 0x000000010900780c */ /* 0x001fda0003f05270 */
[----:B------:R-:W0:Y:S08]  /*13930*/  @P0 LDC R5, c[0x0][0x450] ;  /* 0x00011400ff050b82 */ /* 0x000e300000000800 */
[----:B------:R-:W1:Y:S01]  /*13940*/  @P0 LDC R8, c[0x0][0x450] ;  /* 0x00011400ff080b82 */ /* 0x000e620000000800 */
[----:B--2---:R-:W-:Y:S02]  /*13950*/  IMAD.MOV.U32 R3, RZ, RZ, R0 ;  /* 0x000000ffff037224 */ /* 0x004fe400078e0000 */
[----:B---3--:R-:W-:-:S02]  /*13960*/  IMAD R0, R20, UR4, RZ ;  /* 0x0000000414007c24 */ /* 0x008fc4000f8e02ff */
        /* <DEDUP_REMOVED lines=9> */
[----:B------:R-:W-:Y:S01]  /*13a00*/  ULDC.64 UR4, c[0x0][0x2d0] ;  /* 0x0000b40000047ab9 */ /* 0x000fe20000000a00 */
[----:B------:R-:W4:Y:S02]  /*13a10*/  @P0 LDC R4, c[0x0][0x44c] ;  /* 0x00011300ff040b82 */ /* 0x000f240000000800 */
[----:B------:R-:W-:Y:S01]  /*13a20*/  IMAD.IADD R3, R3, 0x1, R0 ;  /* 0x0000000103037824 */ /* 0x000fe200078e0200 */
[----:B--2---:R-:W-:-:S04]  /*13a30*/  LOP3.LUT R20, R20, 0x7f, RZ, 0xc0, !PT ;  /* 0x0000007f14147812 */ /* 0x004fc800078ec0ff */
[----:B------:R-:W-:Y:S01]  /*13a40*/  SHF.R.U32.HI R20, RZ, 0x2, R20 ;  /* 0x00000002ff147819 */ /* 0x000fe20000011614 */
[----:B---3--:R-:W-:-:S05]  /*13a50*/  IMAD.SHL.U32 R6, R21, 0x20, RZ ;  /* 0x0000002015067824 */ /* 0x008fca00078e00ff */
[----:B------:R-:W-:-:S05]  /*13a60*/  LOP3.LUT R6, R20, 0x60, R6, 0xf8, !PT ;  /* 0x0000006014067812 */ /* 0x000fca00078ef806 */
[----:B------:R-:W-:-:S04]  /*13a70*/  IMAD R6, R17, 0xc0, R6 ;  /* 0x000000c011067824 */ /* 0x000fc800078e0206 */
[----:B----4-:R-:W-:-:S04]  /*13a80*/  @P0 IMAD.HI.U32 R0, R6, R4, RZ ;  /* 0x0000000406000227 */ /* 0x010fc800078e00ff */
[----:B------:R-:W-:Y:S01]  /*13a90*/  IMAD.MOV.U32 R4, RZ, RZ, R6 ;  /* 0x000000ffff047224 */ /* 0x000fe200078e0006 */
[----:B0-----:R-:W-:-:S04]  /*13aa0*/  @P0 SHF.R.U32.HI R4, RZ, R5, R0 ;  /* 0x00000005ff040219 */ /* 0x001fc80000011600 */
[--C-:B------:R-:W-:Y:S01]  /*13ab0*/  SHF.R.S32.HI R0, RZ, 0x1f, R4.reuse ;  /* 0x0000001fff007819 */ /* 0x100fe20000011404 */
[----:B------:R-:W-:-:S04]  /*13ac0*/  IMAD.MOV R7, RZ, RZ, -R4 ;  /* 0x000000ffff077224 */ /* 0x000fc800078e0a04 */
[----:B------:R-:W-:-:S04]  /*13ad0*/  IMAD R0, R0, UR4, RZ ;  /* 0x0000000400007c24 */ /* 0x000fc8000f8e02ff */
[C---:B------:R-:W-:Y:S02]  /*13ae0*/  IMAD R0, R4.reuse, UR5, R0 ;  /* 0x0000000504007c24 */ /* 0x040fe4000f8e0200 */
[----:B------:R-:W-:-:S05]  /*13af0*/  IMAD.WIDE.U32 R4, R4, UR4, R2 ;  /* 0x0000000404047c25 */ /* 0x000fca000f8e0002 */
[----:B------:R-:W-:Y:S01]  /*13b00*/  IADD3 R5, R5, R0, RZ ;  /* 0x0000000005057210 */ /* 0x000fe20007ffe0ff */
        /* <DEDUP_REMOVED lines=11> */
[----:B-1----:R-:W-:-:S05]  /*13bc0*/  @P0 SHF.R.U32.HI R6, RZ, R8, R7 ;  /* 0x00000008ff060219 */ /* 0x002fca0000011607 */
[----:B------:R-:W-:-:S04]  /*13bd0*/  IMAD.MOV R7, RZ, RZ, -R6 ;  /* 0x000000ffff077224 */ /* 0x000fc800078e0a06 */
[----:B------:R-:W-:Y:S01]  /*13be0*/  IMAD R5, R9, R7, R5 ;  /* 0x0000000709057224 */ /* 0x000fe200078e0205 */
[----:B------:R-:W-:Y:S01]  /*13bf0*/  SHF.R.S32.HI R7, RZ, 0x1f, R6 ;  /* 0x0000001fff077819 */ /* 0x000fe20000011406 */
[----:B------:R-:W-:-:S04]  /*13c00*/  IMAD.WIDE.U32 R2, R6, UR4, R2 ;  /* 0x0000000406027c25 */ /* 0x000fc8000f8e0002 */
[----:B------:R-:W-:Y:S01]  /*13c10*/  IMAD R7, R7, UR4, RZ ;  /* 0x0000000407077c24 */ /* 0x000fe2000f8e02ff */
[----:B------:R-:W-:-:S03]  /*13c20*/  ULDC UR4, c[0x0][0x2b8] ;  /* 0x0000ae0000047ab9 */ /* 0x000fc60000000800 */
[----:B------:R-:W-:Y:S01]  /*13c30*/  IMAD R7, R6, UR5, R7 ;  /* 0x0000000506077c24 */ /* 0x000fe2000f8e0207 */
[----:B------:R-:W-:Y:S01]  /*13c40*/  SHF.R.S32.HI R6, RZ, 0x1f, R5 ;  /* 0x0000001fff067819 */ /* 0x000fe20000011405 */
[----:B------:R-:W-:Y:S02]  /*13c50*/  IMAD.SHL.U32 R20, R21, 0x10, RZ ;  /* 0x0000001015147824 */ /* 0x000fe400078e00ff */
[----:B------:R-:W-:Y:S02]  /*13c60*/  IMAD.IADD R3, R3, 0x1, R7 ;  /* 0x0000000103037824 */ /* 0x000fe400078e0207 */
[----:B------:R-:W-:Y:S02]  /*13c70*/  IMAD R6, R6, UR6, RZ ;  /* 0x0000000606067c24 */ /* 0x000fe4000f8e02ff */
[----:B------:R-:W-:Y:S01]  /*13c80*/  IMAD.WIDE.U32 R2, R5, UR6, R2 ;  /* 0x0000000605027c25 */ /* 0x000fe2000f8e0002 */
[----:B------:R-:W-:-:S03]  /*13c90*/  LOP3.LUT R20, R20, 0x30, RZ, 0xc0, !PT ;  /* 0x0000003014147812 */ /* 0x000fc600078ec0ff */
[----:B------:R-:W-:Y:S01]  /*13ca0*/  IMAD R6, R5, UR7, R6 ;  /* 0x0000000705067c24 */ /* 0x000fe2000f8e0206 */
[----:B------:R-:W-:Y:S02]  /*13cb0*/  IADD3 R2, P1, R2, UR8, RZ ;  /* 0x0000000802027c10 */ /* 0x000fe4000ff3e0ff */
[----:B------:R-:W-:Y:S01]  /*13cc0*/  ISETP.GE.AND P0, PT, R20, UR4, PT ;  /* 0x0000000414007c0c */ /* 0x000fe2000bf06270 */
[----:B------:R-:W-:Y:S01]  /*13cd0*/  UMOV UR4, 0xffffffff ;  /* 0xffffffff00047882 */ /* 0x000fe20000000000 */
[----:B------:R-:W-:Y:S02]  /*13ce0*/  LOP3.LUT R21, R21, 0x7f, RZ, 0xc0, !PT ;  /* 0x0000007f15157812 */ /* 0x000fe400078ec0ff */
[----:B------:R-:W-:Y:S02]  /*13cf0*/  IADD3.X R3, R3, UR9, R6, P1, !PT ;  /* 0x0000000903037c10 */ /* 0x000fe40008ffe406 */
[----:B------:R-:W-:Y:S01]  /*13d00*/  SHF.R.U32.HI R21, RZ, 0x2, R21 ;  /* 0x00000002ff157819 */ /* 0x000fe20000011615 */
[----:B------:R-:W-:Y:S06]  /*13d10*/  BRA.DIV UR4, `(.L_x_11227) ;  /* 0x0000003204987947 */ /* 0x000fec000b800000 */
[----:B------:R-:W2:Y:S01]  /*13d20*/  LDL.LU R6, [R1+0x3c] ;  /* 0x00003c0001067983 */ /* 0x000ea20000300800 */
[----:B------:R-:W-:-:S03]  /*13d30*/  IMAD R17, R17, 0xc0, R21 ;  /* 0x000000c011117824 */ /* 0x000fc600078e0215 */
[----:B------:R-:W-:Y:S04]  /*13d40*/  SHFL.IDX PT, R7, R4, RZ, 0x1c1f ;  /* 0x001c1fff04077589 */ /* 0x000fe800000e0000 */
[----:B------:R-:W-:Y:S04]  /*13d50*/  SHFL.IDX PT, R8, R3, RZ, 0x1c1f ;  /* 0x001c1fff03087589 */ /* 0x000fe800000e0000 */
[----:B------:R-:W-:Y:S01]  /*13d60*/  SHFL.IDX PT, R3, R3, 0x1, 0x1c1f ;  /* 0x003c1f0003037f89 */ /* 0x000fe200000e0000 */
[----:B--2---:R-:W-:-:S03]  /*13d70*/  IMAD R5, R6, R9, RZ ;  /* 0x0000000906057224 */ /* 0x004fc600078e02ff */
[----:B------:R-:W0:Y:S02]  /*13d80*/  SHFL.IDX PT, R6, R0, RZ, 0x1c1f ;  /* 0x001c1fff00067589 */ /* 0x000e2400000e0000 */
[----:B------:R-:W-:-:S13]  /*13d90*/  ISETP.GE.AND P1, PT, R17, R5, PT ;  /* 0x000000051100720c */ /* 0x000fda0003f26270 */
[----:B0-----:R-:W-:-:S05]  /*13da0*/  @!P1 IADD3 R6, P2, R20, R6, RZ ;  /* 0x0000000614069210 */ /* 0x001fca0007f5e0ff */
[----:B------:R-:W-:-:S05]  /*13db0*/  @!P1 IMAD.X R7, RZ, RZ, R7, P2 ;  /* 0x000000ffff079224 */ /* 0x000fca00010e0607 */
[----:B-----5:R0:W-:Y:S02]  /*13dc0*/  @!P1 LDGSTS.E.BYPASS.LTC128B.128 [R10+0xb000], desc[UR40][R6.64], !P0 ;  /* 0x0b000000060a9fae */ /* 0x0201e4000c101d68 */
[----:B0-----:R-:W-:Y:S02]  /*13dd0*/  IADD3 R6, R17, 0x20, RZ ;  /* 0x0000002011067810 */ /* 0x001fe40007ffe0ff */
[----:B------:R-:W0:Y:S02]  /*13de0*/  SHFL.IDX PT, R7, R0, 0x1, 0x1c1f ;  /* 0x003c1f0000077f89 */ /* 0x000e2400000e0000 */
[----:B------:R-:W-:Y:S02]  /*13df0*/  ISETP.GE.AND P1, PT, R6, R5, PT ;  /* 0x000000050600720c */ /* 0x000fe40003f26270 */
[----:B------:R-:W1:Y:S11]  /*13e00*/  SHFL.IDX PT, R6, R4, 0x1, 0x1c1f ;  /* 0x003c1f0004067f89 */ /* 0x000e7600000e0000 */
[----:B0-----:R-:W-:-:S05]  /*13e10*/  @!P1 IADD3 R7, P2, R20, R7, RZ ;  /* 0x0000000714079210 */ /* 0x001fca0007f5e0ff */
[----:B-1----:R-:W-:-:S05]  /*13e20*/  @!P1 IMAD.X R6, RZ, RZ, R6, P2 ;  /* 0x000000ffff069224 */ /* 0x002fca00010e0606 */
[----:B------:R-:W-:-:S04]  /*13e30*/  @!P1 LOP3.LUT R7, R7, R6, RZ, 0x3c, !PT ;  /* 0x0000000607079212 */ /* 0x000fc800078e3cff */
[----:B------:R-:W-:-:S04]  /*13e40*/  @!P1 LOP3.LUT R6, R7, R6, RZ, 0x3c, !PT ;  /* 0x0000000607069212 */ /* 0x000fc800078e3cff */
[----:B------:R-:W-:-:S05]  /*13e50*/  @!P1 LOP3.LUT R7, R7, R6, RZ, 0x3c, !PT ;  /* 0x0000000607079212 */ /* 0x000fca00078e3cff */
[----:B------:R0:W-:Y:S02]  /*13e60*/  @!P1 LDGSTS.E.BYPASS.LTC128B.128 [R10+0xb800], desc[UR40][R6.64], !P0 ;  /* 0x0b800000060a9fae */ /* 0x0001e4000c101d68 */
[----:B0-----:R-:W-:Y:S02]  /*13e70*/  VIADD R6, R17, 0x40 ;  /* 0x0000004011067836 */ /* 0x001fe40000000000 */
[----:B------:R-:W0:Y:S03]  /*13e80*/  SHFL.IDX PT, R7, R0, 0x2, 0x1c1f ;  /* 0x005c1f0000077f89 */ /* 0x000e2600000e0000 */
[----:B------:R-:W-:Y:S02]  /*13e90*/  ISETP.GE.AND P1, PT, R6, R5, PT ;  /* 0x000000050600720c */ /* 0x000fe40003f26270 */
[----:B------:R-:W1:Y:S04]  /*13ea0*/  SHFL.IDX PT, R6, R4, 0x2, 0x1c1f ;  /* 0x005c1f0004067f89 */ /* 0x000e6800000e0000 */
[----:B------:R-:W-:Y:S07]  /*13eb0*/  SHFL.IDX PT, R4, R4, 0x3, 0x1c1f ;  /* 0x007c1f0004047f89 */ /* 0x000fee00000e0000 */
[----:B0-----:R-:W-:-:S05]  /*13ec0*/  @!P1 IADD3 R7, P2, R20, R7, RZ ;  /* 0x0000000714079210 */ /* 0x001fca0007f5e0ff */
[----:B-1----:R-:W-:-:S05]  /*13ed0*/  @!P1 IMAD.X R6, RZ, RZ, R6, P2 ;  /* 0x000000ffff069224 */ /* 0x002fca00010e0606 */
[----:B------:R-:W-:-:S04]  /*13ee0*/  @!P1 LOP3.LUT R7, R7, R6, RZ, 0x3c, !PT ;  /* 0x0000000607079212 */ /* 0x000fc800078e3cff */
[----:B------:R-:W-:-:S04]  /*13ef0*/  @!P1 LOP3.LUT R6, R7, R6, RZ, 0x3c, !PT ;  /* 0x0000000607069212 */ /* 0x000fc800078e3cff */
[----:B------:R-:W-:-:S05]  /*13f00*/  @!P1 LOP3.LUT R7, R7, R6, RZ, 0x3c, !PT ;  /* 0x0000000607079212 */ /* 0x000fca00078e3cff */
[----:B------:R0:W-:Y:S04]  /*13f10*/  @!P1 LDGSTS.E.BYPASS.LTC128B.128 [R10+0xc000], desc[UR40][R6.64], !P0 ;  /* 0x0c000000060a9fae */ /* 0x0001e8000c101d68 */
[----:B0-----:R0:W1:Y:S02]  /*13f20*/  SHFL.IDX PT, R6, R0, 0x3, 0x1c1f ;  /* 0x007c1f0000067f89 */ /* 0x00106400000e0000 */
[----:B0-----:R-:W-:-:S05]  /*13f30*/  VIADD R0, R17, 0x80 ;  /* 0x0000008011007836 */ /* 0x001fca0000000000 */
[----:B------:R-:W-:Y:S01]  /*13f40*/  ISETP.GE.AND P2, PT, R0, R5, PT ;  /* 0x000000050000720c */ /* 0x000fe20003f46270 */
[----:B------:R-:W-:-:S05]  /*13f50*/  VIADD R0, R17, 0x60 ;  /* 0x0000006011007836 */ /* 0x000fca0000000000 */
[----:B------:R-:W-:Y:S02]  /*13f60*/  ISETP.GE.AND P1, PT, R0, R5, PT ;  /* 0x000000050000720c */ /* 0x000fe40003f26270 */
[----:B------:R-:W0:Y:S04]  /*13f70*/  SHFL.IDX PT, R0, R2, RZ, 0x1c1f ;  /* 0x001c1fff02007589 */ /* 0x000e2800000e0000 */
[----:B------:R-:W2:Y:S07]  /*13f80*/  SHFL.IDX PT, R2, R2, 0x1, 0x1c1f ;  /* 0x003c1f0002027f89 */ /* 0x000eae00000e0000 */
[----:B-1----:R-:W-:-:S05]  /*13f90*/  @!P1 IADD3 R6, P3, R20, R6, RZ ;  /* 0x0000000614069210 */ /* 0x002fca0007f7e0ff */
[----:B------:R-:W-:-:S05]  /*13fa0*/  @!P1 IMAD.X R4, RZ, RZ, R4, P3 ;  /* 0x000000ffff049224 */ /* 0x000fca00018e0604 */
[----:B------:R-:W-:-:S05]  /*13fb0*/  @!P1 MOV R7, R4 ;  /* 0x0000000400079202 */ /* 0x000fca0000000f00 */
[----:B------:R1:W-:Y:S01]  /*13fc0*/  @!P1 LDGSTS.E.BYPASS.LTC128B.128 [R10+0xc800], desc[UR40][R6.64], !P0 ;  /* 0x0c800000060a9fae */ /* 0x0003e2000c101d68 */
[----:B0-----:R-:W-:-:S05]  /*13fd0*/  @!P2 IADD3 R0, P1, R20, R0, RZ ;  /* 0x000000001400a210 */ /* 0x001fca0007f3e0ff */
[----:B-1----:R-:W-:-:S04]  /*13fe0*/  @!P2 IMAD.X R6, RZ, RZ, R8, P1 ;  /* 0x000000ffff06a224 */ /* 0x002fc800008e0608 */
[----:B------:R-:W-:Y:S02]  /*13ff0*/  @!P2 IMAD.MOV.U32 R7, RZ, RZ, R6 ;  /* 0x000000ffff07a224 */ /* 0x000fe400078e0006 */
[----:B------:R-:W-:-:S05]  /*14000*/  @!P2 IMAD.MOV.U32 R6, RZ, RZ, R0 ;  /* 0x000000ffff06a224 */ /* 0x000fca00078e0000 */
[----:B--2---:R0:W-:Y:S02]  /*14010*/  @!P2 LDGSTS.E.BYPASS.LTC128B.128 [R10+0xd000], desc[UR40][R6.64], !P0 ;  /* 0x0d000000060aafae */ /* 0x0041e4000c101d68 */
.L_x_11336:
        /* <DEDUP_REMOVED lines=10> */
.L_x_11228:
        /* <DEDUP_REMOVED lines=16> */
[----:B------:R-:W2:Y:S03]  /*141c0*/  SYNCS.PHASECHK.TRANS64.TRYWAIT P0, [R22+URZ+0x13220], R0 ;  /* 0x01322000160075a7 */ /* 0x000ea6000800017f */
[----:B-12---:R-:W-:Y:S05]  /*141d0*/  @!P0 BRA `(.L_x_11230) ;  /* 0x0000003400488947 */ /* 0x006fea0003800000 */
.L_x_11337:
[----:B------:R-:W-:Y:S05]  /*141e0*/  BSYNC B0 ;  /* 0x0000000000007941 */ /* 0x000fea0003800000 */
.L_x_11229:
[----:B------:R-:W2:Y:S02]  /*141f0*/  LDL.LU R2, [R1+0x34] ;  /* 0x0000340001027983 */ /* 0x000ea40000300800 */
[----:B--2---:R-:W-:-:S13]  /*14200*/  ISETP.GE.AND P0, PT, R2, 0xa1, PT ;  /* 0x000000a10200780c */ /* 0x004fda0003f06270 */
[----:B------:R-:W-:Y:S05]  /*14210*/  @!P0 BRA `(.L_x_11231) ;  /* 0x0000000c00448947 */ /* 0x000fea0003800000 */
[----:B------:R-:W2:Y:S01]  /*14220*/  LDL.LU R2, [R1+0x40] ;  /* 0x0000400001027983 */ /* 0x000ea20000300800 */
[----:B-1----:R-:W-:Y:S02]  /*14230*/  IMAD.MOV.U32 R0, RZ, RZ, R27 ;  /* 0x000000ffff007224 */ /* 0x002fe400078e001b */
[----:B------:R-:W-:Y:S02]  /*14240*/  IMAD.MOV.U32 R8, RZ, RZ, R29 ;  /* 0x000000ffff087224 */ /* 0x000fe400078e001d */
[----:B--2---:R-:W-:-:S07]  /*14250*/  VIADD R2, R2, 0xfffffffe ;  /* 0xfffffffe02027836 */ /* 0x004fce0000000000 */
.L_x_11251:
[----:B------:R-:W2:Y:S01]  /*14260*/  LDL R3, [R1] ;  /* 0x0000000001037983 */ /* 0x000ea20000100800 */
        /* <DEDUP_REMOVED lines=33> */
.L_x_11234:
[----:B01----:R-:W-:Y:S01]  /*14480*/  IMAD R6, R27, 0x8, R22 ;  /* 0x000000081b067824 */ /* 0x003fe200078e0216 */
[----:B------:R-:W-:Y:S01]  /*14490*/  SHF.L.U32 R5, R29, 0x1f, RZ ;  /* 0x0000001f1d057819 */ /* 0x000fe200000006ff */
[----:B------:R-:W0:Y:S01]  /*144a0*/  S2R R4, SR_TID.X ;  /* 0x0000000000047919 */ /* 0x000e220000002100 */
[----:B------:R-:W-:Y:S02]  /*144b0*/  BSSY B1, `(.L_x_11235) ;  /* 0x0000005000017945 */ /* 0x000fe40003800000 */
[----:B------:R-:W1:Y:S01]  /*144c0*/  SYNCS.PHASECHK.TRANS64.TRYWAIT P0, [R6+URZ+0x13280], R5 ;  /* 0x01328005060075a7 */ /* 0x000e62000800017f */
[----:B0-----:R-:W-:-:S04]  /*144d0*/  LOP3.LUT R4, R4, 0x7f, RZ, 0xc0, !PT ;  /* 0x0000007f04047812 */ /* 0x001fc800078ec0ff */
[----:B------:R-:W-:Y:S01]  /*144e0*/  ISETP.NE.AND P1, PT, R4, RZ, PT ;  /* 0x000000ff0400720c */ /* 0x000fe20003f25270 */
[----:B-1----:R-:W-:-:S12]  /*144f0*/  @!P0 BRA `(.L_x_11236) ;  /* 0x0000003000948947 */ /* 0x002fd80003800000 */
.L_x_11338:
[----:B------:R-:W-:Y:S05]  /*14500*/  BSYNC B1 ;  /* 0x0000000000017941 */ /* 0x000fea0003800000 */
.L_x_11235:
        /* <DEDUP_REMOVED lines=9> */
.L_x_11238:
[----:B------:R-:W-:Y:S05]  /*145a0*/  BSYNC B1 ;  /* 0x0000000000017941 */ /* 0x000fea0003800000 */
.L_x_11237:
        /* <DEDUP_REMOVED lines=12> */
.L_x_11239:
        /* <DEDUP_REMOVED lines=13> */
.L_x_11339:
[----:B------:R-:W-:Y:S05]  /*14740*/  BSYNC B1 ;  /* 0x0000000000017941 */ /* 0x000fea0003800000 */
.L_x_11240:
        /* <DEDUP_REMOVED lines=11> */
.L_x_11243:
[----:B------:R-:W-:Y:S05]  /*14800*/  BSYNC B1 ;  /* 0x0000000000017941 */ /* 0x000fea0003800000 */
.L_x_11242:
        /* <DEDUP_REMOVED lines=8> */
.L_x_11244:
        /* <DEDUP_REMOVED lines=10> */
.L_x_11233:
[----:B------:R-:W-:Y:S05]  /*14930*/  BSYNC B0 ;  /* 0x0000000000007941 */ /* 0x000fea0003800000 */
.L_x_11232:
[----:B------:R-:W2:Y:S02]  /*14940*/  LDL R5, [R1+0x4c] ;  /* 0x00004c0001057983 */ /* 0x000ea40000100800 */
[----:B--2---:R-:W-:-:S13]  /*14950*/  ISETP.NE.AND P0, PT, R5, 0x3, PT ;  /* 0x000000030500780c */ /* 0x004fda0003f05270 */
[----:B------:R-:W-:Y:S05]  /*14960*/  @!P0 BRA `(.L_x_11245) ;  /* 0x0000000000048947 */ /* 0x000fea0003800000 */
[----:B------:R-:W-:Y:S01]  /*14970*/  BPT.TRAP 0x1 ;  /* 0x000000040000795c */ /* 0x000fe20000300000 */
.L_x_11245:
[----:B------:R-:W2:Y:S01]  /*14980*/  LDL R5, [R1+0x1c] ;  /* 0x00001c0001057983 */ /* 0x000ea20000100800 */
[----:B------:R-:W-:Y:S01]  /*14990*/  LOP3.LUT R4, R8, 0x1, RZ, 0x3c, !PT ;  /* 0x0000000108047812 */ /* 0x000fe200078e3cff */
[----:B------:R-:W-:Y:S01]  /*149a0*/  IMAD R3, R0, 0x8, R22 ;  /* 0x0000000800037824 */ /* 0x000fe200078e0216 */
[----:B------:R-:W-:Y:S02]  /*149b0*/  BSSY B0, `(.L_x_11246) ;  /* 0x0000005000007945 */ /* 0x000fe40003800000 */
[----:B------:R-:W-:-:S04]  /*149c0*/  SHF.L.U32 R4, R4, 0x1f, RZ ;  /* 0x0000001f04047819 */ /* 0x000fc800000006ff */
[----:B------:R-:W1:Y:S01]  /*149d0*/  SYNCS.PHASECHK.TRANS64.TRYWAIT P0, [R3+URZ+0x13270], R4 ;  /* 0x01327004030075a7 */ /* 0x000e62000800017f */
[----:B--2---:R-:W-:Y:S01]  /*149e0*/  ISETP.NE.AND P1, PT, R5, 0x3, PT ;  /* 0x000000030500780c */ /* 0x004fe20003f25270 */
[----:B-1----:R-:W-:-:S12]  /*149f0*/  @!P0 BRA `(.L_x_11247) ;  /* 0x0000002c007c8947 */ /* 0x002fd80003800000 */
.L_x_11340:
[----:B------:R-:W-:Y:S05]  /*14a00*/  BSYNC B0 ;  /* 0x0000000000007941 */ /* 0x000fea0003800000 */
.L_x_11246:
[----:B------:R-:W-:Y:S05]  /*14a10*/  @!P1 BRA `(.L_x_11248) ;  /* 0x0000000000049947 */ /* 0x000fea0003800000 */
[----:B------:R-:W-:Y:S01]  /*14a20*/  BPT.TRAP 0x1 ;  /* 0x000000040000795c */ /* 0x000fe20000300000 */
.L_x_11248:
[----:B-1----:R-:W-:Y:S01]  /*14a30*/  SHF.L.U32 R4, R8, 0x1f, RZ ;  /* 0x0000001f08047819 */ /* 0x002fe200000006ff */
[----:B------:R-:W-:-:S03]  /*14a40*/  IMAD R0, R0, 0x2800, RZ ;  /* 0x0000280000007824 */ /* 0x000fc600078e02ff */
[----:B------:R-:W1:Y:S02]  /*14a50*/  SYNCS.PHASECHK.TRANS64.TRYWAIT P0, [R3+URZ+0x13260], R4 ;  /* 0x01326004030075a7 */ /* 0x000e64000800017f */
[----:B-1----:R-:W-:Y:S05]  /*14a60*/  @!P0 BRA `(.L_x_11249) ;  /* 0x0000002c00748947 */ /* 0x002fea0003800000 */
.L_x_11341:
[----:B-1----:R-:W-:Y:S01]  /*14a70*/  LOP3.LUT R4, R0, R26, RZ, 0xfc, !PT ;  /* 0x0000001a00047212 */ /* 0x002fe200078efcff */
[----:B------:R-:W-:Y:S05]  /*14a80*/  WARPSYNC.ALL ;  /* 0x0000000000007948 */ /* 0x000fea0003800000 */
[----:B------:R-:W-:-:S06]  /*14a90*/  IMAD.IADD R4, R22, 0x1, R4 ;  /* 0x0000000116047824 */ /* 0x000fcc00078e0204 */
[----:B0-----:R-:W0:Y:S02]  /*14aa0*/  LDSM.16.MT88.4 R4, [R4+0x6000] ;  /* 0x006000000404783b */ /* 0x001e240000004200 */
[C-C-:B0-----:R-:W-:Y:S02]  /*14ab0*/  PRMT R8, R4.reuse, 0x6420, R5.reuse ;  /* 0x0000642004087816 */ /* 0x141fe40000000005 */
[----:B------:R-:W-:Y:S02]  /*14ac0*/  PRMT R9, R4, 0x7531, R5 ;  /* 0x0000753104097816 */ /* 0x000fe40000000005 */
[----:B------:R-:W-:Y:S02]  /*14ad0*/  LOP3.LUT R4, R0, R25, RZ, 0xfc, !PT ;  /* 0x0000001900047212 */ /* 0x000fe400078efcff */
[C-C-:B------:R-:W-:Y:S02]  /*14ae0*/  PRMT R10, R6.reuse, 0x6420, R7.reuse ;  /* 0x00006420060a7816 */ /* 0x140fe40000000007 */
[----:B------:R-:W-:-:S02]  /*14af0*/  PRMT R11, R6, 0x7531, R7 ;  /* 0x00007531060b7816 */ /* 0x000fc40000000007 */
[----:B------:R-:W-:-:S05]  /*14b00*/  IADD3 R4, R24, R4, RZ ;  /* 0x0000000418047210 */ /* 0x000fca0007ffe0ff */
        /* <DEDUP_REMOVED lines=23> */
[C---:B0-----:R-:W-:Y:S01]  /*14c80*/  IADD3 R10, R0.reuse, 0x1800, RZ ;  /* 0x00001800000a7810 */ /* 0x041fe20007ffe0ff */
        /* <DEDUP_REMOVED lines=29> */
.L_x_11250:
[----:B0-----:R-:W0:Y:S01]  /*14e60*/  S2R R0, SR_TID.X ;  /* 0x0000000000007919 */ /* 0x001e220000002100 */
[----:B-1----:R1:W-:Y:S01]  /*14e70*/  SYNCS.ARRIVE.TRANS64.A1T0 RZ, [R3+URZ+0x13250], RZ ;  /* 0x013250ff03ff79a7 */ /* 0x0023e2000810003f */
[----:B------:R-:W-:Y:S01]  /*14e80*/  IMAD.MOV.U32 R8, RZ, RZ, R29 ;  /* 0x000000ffff087224 */ /* 0x000fe200078e001d */
[----:B0-----:R-:W-:Y:S01]  /*14e90*/  LOP3.LUT R0, R0, 0x7f, RZ, 0xc0, !PT ;  /* 0x0000007f00007812 */ /* 0x001fe200078ec0ff */
[----:B------:R-:W-:Y:S03]  /*14ea0*/  BAR.SYNC.DEFER_BLOCKING 0x2, 0x80 ;  /* 0x0082000000007b1d */ /* 0x000fe60000010000 */
[----:B------:R-:W-:Y:S01]  /*14eb0*/  ISETP.NE.AND P0, PT, R0, RZ, PT ;  /* 0x000000ff0000720c */ /* 0x000fe20003f05270 */
[----:B------:R-:W-:-:S12]  /*14ec0*/  IMAD.MOV.U32 R0, RZ, RZ, R27 ;  /* 0x000000ffff007224 */ /* 0x000fd800078e001b */
[----:B-1----:R-:W-:-:S05]  /*14ed0*/  @!P0 VIADD R3, R3, 0x13280 ;  /* 0x0001328003038836 */ /* 0x002fca0000000000 */
[----:B------:R-:W-:-:S04]  /*14ee0*/  @!P0 PRMT R3, RZ, 0x654, R3 ;  /* 0x00000654ff038816 */ /* 0x000fc80000000003 */
[----:B------:R2:W-:Y:S01]  /*14ef0*/  @!P0 SYNCS.ARRIVE.TRANS64.RED.A1T0 RZ, [R3+URZ], RZ ;  /* 0x000000ff03ff89a7 */ /* 0x0005e2000810043f */
[C---:B------:R-:W-:Y:S02]  /*14f00*/  ISETP.GT.AND P0, PT, R2.reuse, RZ, PT ;  /* 0x000000ff0200720c */ /* 0x040fe40003f04270 */
[----:B------:R-:W-:-:S11]  /*14f10*/  IADD3 R2, R2, -0x1, RZ ;  /* 0xffffffff02027810 */ /* 0x000fd60007ffe0ff */
[----:B--2---:R-:W-:Y:S05]  /*14f20*/  @P0 BRA `(.L_x_11251) ;  /* 0xfffffff000cc0947 */ /* 0x004fea000383ffff */
.L_x_11231:
[----:B------:R-:W2:Y:S02]  /*14f30*/  S2R R3, SR_TID.X ;  /* 0x0000000000037919 */ /* 0x000ea40000002100 */
[----:B--2---:R-:W-:Y:S02]  /*14f40*/  LOP3.LUT R4, R3, 0x7f, RZ, 0xc0, !PT ;  /* 0x0000007f03047812 */ /* 0x004fe400078ec0ff */
[----:B------:R-:W2:Y:S01]  /*14f50*/  LDL R3, [R1+0x4c] ;  /* 0x00004c0001037983 */ /* 0x000ea20000100800 */
[----:B------:R-:W-:Y:S01]  /*14f60*/  BSSY B0, `(.L_x_11252) ;  /* 0x0000010000007945 */ /* 0x000fe20003800000 */
[----:B------:R-:W-:Y:S02]  /*14f70*/  ISETP.NE.AND P0, PT, R4, RZ, PT ;  /* 0x000000ff0400720c */ /* 0x000fe40003f05270 */
[----:B--2---:R-:W-:-:S11]  /*14f80*/  ISETP.NE.AND P2, PT, R3, 0x3, PT ;  /* 0x000000030300780c */ /* 0x004fd60003f45270 */
[----:B------:R-:W-:Y:S05]  /*14f90*/  @P0 BRA `(.L_x_11253) ;  /* 0x0000000000300947 */ /* 0x000fea0003800000 */
[----:B------:R-:W2:Y:S01]  /*14fa0*/  S2R R5, SR_LANEID ;  /* 0x0000000000057919 */ /* 0x000ea20000000000 */
[----:B------:R-:W-:Y:S01]  /*14fb0*/  VOTEU.ANY UR4, UPT, PT ;  /* 0x0000000000047886 */ /* 0x000fe200038e0100 */
[----:B------:R-:W3:Y:S01]  /*14fc0*/  LDC.64 R2, c[0x0][0xc60] ;  /* 0x00031800ff027b82 */ /* 0x000ee20000000a00 */
[----:B-1----:R-:W2:Y:S02]  /*14fd0*/  FLO.U32 R0, UR4 ;  /* 0x0000000400007d00 */ /* 0x002ea400080e0000 */
[----:B--2---:R-:W-:-:S06]  /*14fe0*/  ISETP.EQ.U32.AND P1, PT, R0, R5, PT ;  /* 0x000000050000720c */ /* 0x004fcc0003f22070 */
[----:B------:R-:W3:Y:S07]  /*14ff0*/  POPC R5, UR4 ;  /* 0x0000000400057d09 */ /* 0x000eee0008000000 */
[----:B---3--:R-:W2:Y:S01]  /*15000*/  @P1 ATOMG.E.ADD.STRONG.GPU PT, R3, desc[UR40][R2.64], R5 ;  /* 0x00000005020319a8 */ /* 0x008ea200081ee1e8 */
[----:B------:R-:W1:Y:S02]  /*15010*/  S2R R4, SR_LTMASK ;  /* 0x0000000000047919 */ /* 0x000e640000003900 */
[----:B-1----:R-:W-:-:S04]  /*15020*/  LOP3.LUT R4, R4, UR4, RZ, 0xc0, !PT ;  /* 0x0000000404047c12 */ /* 0x002fc8000f8ec0ff */
[----:B0-----:R-:W0:Y:S01]  /*15030*/  POPC R7, R4 ;  /* 0x0000000400077309 */ /* 0x001e220000000000 */
[----:B--2---:R-:W0:Y:S02]  /*15040*/  SHFL.IDX PT, R0, R3, R0, 0x1f ;  /* 0x00001f0003007589 */ /* 0x004e2400000e0000 */
[----:B0-----:R-:W-:-:S07]  /*15050*/  IADD3 R16, R0, UR36, R7 ;  /* 0x0000002400107c10 */ /* 0x001fce000fffe007 */
.L_x_11253:
[----:B------:R-:W-:Y:S05]  /*15060*/  BSYNC B0 ;  /* 0x0000000000007941 */ /* 0x000fea0003800000 */
.L_x_11252:
[----:B------:R-:W-:Y:S05]  /*15070*/  @!P2 BRA `(.L_x_11254) ;  /* 0x000000000004a947 */ /* 0x000fea0003800000 */
[----:B------:R-:W-:Y:S01]  /*15080*/  BPT.TRAP 0x1 ;  /* 0x000000040000795c */ /* 0x000fe20000300000 */
.L_x_11254:
[----:B------:R-:W2:Y:S01]  /*15090*/  LDL R2, [R1+0x1c] ;  /* 0x00001c0001027983 */ /* 0x000ea20000100800 */
[----:B------:R-:W-:Y:S01]  /*150a0*/  LOP3.LUT R3, R29, 0x1, RZ, 0x3c, !PT ;  /* 0x000000011d037812 */ /* 0x000fe200078e3cff */
[----:B-1----:R-:W-:Y:S01]  /*150b0*/  IMAD R0, R27, 0x8, R22 ;  /* 0x000000081b007824 */ /* 0x002fe200078e0216 */
[----:B------:R-:W-:Y:S02]  /*150c0*/  BSSY B0, `(.L_x_11255) ;  /* 0x0000005000007945 */ /* 0x000fe40003800000 */
[----:B------:R-:W-:-:S04]  /*150d0*/  SHF.L.U32 R3, R3, 0x1f, RZ ;  /* 0x0000001f03037819 */ /* 0x000fc800000006ff */
[----:B------:R-:W1:Y:S01]  /*150e0*/  SYNCS.PHASECHK.TRANS64.TRYWAIT P1, [R0+URZ+0x13270], R3 ;  /* 0x01327003000075a7 */ /* 0x000e62000802017f */
[----:B--2---:R-:W-:Y:S01]  /*150f0*/  ISETP.NE.AND P2, PT, R2, 0x3, PT ;  /* 0x000000030200780c */ /* 0x004fe20003f45270 */
[----:B-1----:R-:W-:-:S12]  /*15100*/  @!P1 BRA `(.L_x_11256) ;  /* 0x0000002400e09947 */ /* 0x002fd80003800000 */
.L_x_11342:
[----:B------:R-:W-:Y:S05]  /*15110*/  BSYNC B0 ;  /* 0x0000000000007941 */ /* 0x000fea0003800000 */
.L_x_11255:
[----:B------:R-:W-:Y:S05]  /*15120*/  @!P2 BRA `(.L_x_11257) ;  /* 0x000000000004a947 */ /* 0x000fea0003800000 */
[----:B------:R-:W-:Y:S01]  /*15130*/  BPT.TRAP 0x1 ;  /* 0x000000040000795c */ /* 0x000fe20000300000 */
.L_x_11257:
[----:B-1----:R-:W-:-:S04]  /*15140*/  SHF.L.U32 R3, R29, 0x1f, RZ ;  /* 0x0000001f1d037819 */ /* 0x002fc800000006ff */
[----:B------:R-:W1:Y:S02]  /*15150*/  SYNCS.PHASECHK.TRANS64.TRYWAIT P1, [R0+URZ+0x13260], R3 ;  /* 0x01326003000075a7 */ /* 0x000e64000802017f */
[----:B-1----:R-:W-:Y:S05]  /*15160*/  @!P1 BRA `(.L_x_11258) ;  /* 0x0000002400dc9947 */ /* 0x002fea0003800000 */
.L_x_11343:
[----:B------:R-:W-:Y:S01]  /*15170*/  IMAD R2, R27, 0x2800, RZ ;  /* 0x000028001b027824 */ /* 0x000fe200078e02ff */
[----:B------:R-:W-:Y:S05]  /*15180*/  WARPSYNC.ALL ;  /* 0x0000000000007948 */ /* 0x000fea0003800000 */
[----:B-1----:R-:W-:-:S05]  /*15190*/  LOP3.LUT R3, R2, R26, RZ, 0xfc, !PT ;  /* 0x0000001a02037212 */ /* 0x002fca00078efcff */
[----:B------:R-:W-:Y:S01]  /*151a0*/  IMAD.IADD R4, R22, 0x1, R3 ;  /* 0x0000000116047824 */ /* 0x000fe200078e0203 */
[----:B------:R-:W-:-:S05]  /*151b0*/  LOP3.LUT R3, R2, R25, RZ, 0xfc, !PT ;  /* 0x0000001902037212 */ /* 0x000fca00078efcff */
[----:B0-----:R-:W0:Y:S01]  /*151c0*/  LDSM.16.MT88.4 R4, [R4+0x6000] ;  /* 0x006000000404783b */ /* 0x001e220000004200 */
[----:B------:R-:W-:Y:S02]  /*151d0*/  IMAD.IADD R12, R24, 0x1, R3 ;  /* 0x00000001180c7824 */ /* 0x000fe400078e0203 */
[----:B------:R-:W-:Y:S01]  /*151e0*/  VIADD R3, R2, 0x800 ;  /* 0x0000080002037836 */ /* 0x000fe20000000000 */
[C-C-:B0-----:R-:W-:Y:S02]  /*151f0*/  PRMT R8, R4.reuse, 0x6420, R5.reuse ;  /* 0x0000642004087816 */ /* 0x141fe40000000005 */
[----:B------:R-:W-:Y:S02]  /*15200*/  PRMT R9, R4, 0x7531, R5 ;  /* 0x0000753104097816 */ /* 0x000fe40000000005 */
[----:B------:R-:W-:Y:S02]  /*15210*/  LOP3.LUT R5, R3, R26, RZ, 0xfc, !PT ;  /* 0x0000001a03057212 */ /* 0x000fe400078efcff */
[----:B------:R-:W-:-:S02]  /*15220*/  PRMT R10, R6, 0x6420, R7 ;  /* 0x00006420060a7816 */ /* 0x000fc40000000007 */
[----:B------:R-:W-:Y:S02]  /*15230*/  PRMT R11, R6, 0x7531, R7 ;  /* 0x00007531060b7816 */ /* 0x000fe40000000007 */
[----:B------:R-:W-:Y:S02]  /*15240*/  IADD3 R6, R22, R5, RZ ;  /* 0x0000000516067210 */ /* 0x000fe40007ffe0ff */
[----:B------:R-:W-:Y:S01]  /*15250*/  LOP3.LUT R3, R3, R25, RZ, 0xfc, !PT ;  /* 0x0000001903037212 */ /* 0x000fe200078efcff */
[----:B------:R-:W-:Y:S04]  /*15260*/  STSM.16.M88.4 [R12], R8 ;  /* 0x000000080c007844 */ /* 0x000fe80000000200 */
[----:B------:R-:W0:Y:S01]  /*15270*/  LDSM.16.MT88.4 R4, [R6+0x6000] ;  /* 0x006000000604783b */ /* 0x000e220000004200 */
[----:B------:R-:W-:-:S02]  /*15280*/  IMAD.IADD R13, R24, 0x1, R3 ;  /* 0x00000001180d7824 */ /* 0x000fc400078e0203 */
[----:B------:R-:W-:Y:S01]  /*15290*/  VIADD R3, R2, 0x1000 ;  /* 0x0000100002037836 */ /* 0x000fe20000000000 */
[C-C-:B0-----:R-:W-:Y:S02]  /*152a0*/  PRMT R8, R4.reuse, 0x6420, R5.reuse ;  /* 0x0000642004087816 */ /* 0x141fe40000000005 */
[----:B------:R-:W-:Y:S02]  /*152b0*/  PRMT R9, R4, 0x7531, R5 ;  /* 0x0000753104097816 */ /* 0x000fe40000000005 */
[C---:B------:R-:W-:Y:S02]  /*152c0*/  LOP3.LUT R5, R3.reuse, R26, RZ, 0xfc, !PT ;  /* 0x0000001a03057212 */ /* 0x040fe400078efcff */
[C-C-:B------:R-:W-:Y:S02]  /*152d0*/  PRMT R10, R6.reuse, 0x6420, R7.reuse ;  /* 0x00006420060a7816 */ /* 0x140fe40000000007 */
[----:B------:R-:W-:Y:S01]  /*152e0*/  PRMT R11, R6, 0x7531, R7 ;  /* 0x00007531060b7816 */ /* 0x000fe20000000007 */
[----:B------:R-:W-:Y:S01]  /*152f0*/  IMAD.IADD R4, R22, 0x1, R5 ;  /* 0x0000000116047824 */ /* 0x000fe200078e0205 */
[----:B------:R-:W-:-:S03]  /*15300*/  LOP3.LUT R3, R3, R25, RZ, 0xfc, !PT ;  /* 0x0000001903037212 */ /* 0x000fc600078efcff */
[----:B------:R-:W-:Y:S02]  /*15310*/  STSM.16.M88.4 [R13], R8 ;  /* 0x000000080d007844 */ /* 0x000fe40000000200 */
[----:B------:R-:W-:Y:S02]  /*15320*/  IMAD.IADD R12, R24, 0x1, R3 ;  /* 0x00000001180c7824 */ /* 0x000fe400078e0203 */
[----:B------:R-:W0:Y:S01]  /*15330*/  LDSM.16.MT88.4 R4, [R4+0x6000] ;  /* 0x006000000404783b */ /* 0x000e220000004200 */
[C---:B------:R-:W-:Y:S02]  /*15340*/  VIADD R3, R2.reuse, 0x1800 ;  /* 0x0000180002037836 */ /* 0x040fe40000000000 */
[----:B------:R-:W-:Y:S01]  /*15350*/  VIADD R2, R2, 0x2000 ;  /* 0x0000200002027836 */ /* 0x000fe20000000000 */
[C-C-:B0-----:R-:W-:Y:S02]  /*15360*/  PRMT R8, R4.reuse, 0x6420, R5.reuse ;  /* 0x0000642004087816 */ /* 0x141fe40000000005 */
[----:B------:R-:W-:-:S02]  /*15370*/  PRMT R9, R4, 0x7531, R5 ;  /* 0x0000753104097816 */ /* 0x000fc40000000005 */
[C---:B------:R-:W-:Y:S02]  /*15380*/  LOP3.LUT R5, R3.reuse, R26, RZ, 0xfc, !PT ;  /* 0x0000001a03057212 */ /* 0x040fe400078efcff */
[C-C-:B------:R-:W-:Y:S02]  /*15390*/  PRMT R10, R6.reuse, 0x6420, R7.reuse ;  /* 0x00006420060a7816 */ /* 0x140fe40000000007 */
[----:B------:R-:W-:Y:S01]  /*153a0*/  PRMT R11, R6, 0x7531, R7 ;  /* 0x00007531060b7816 */ /* 0x000fe20000000007 */
[----:B------:R-:W-:Y:S01]  /*153b0*/  IMAD.IADD R6, R22, 0x1, R5 ;  /* 0x0000000116067824 */ /* 0x000fe200078e0205 */
[----:B------:R-:W-:-:S03]  /*153c0*/  LOP3.LUT R3, R3, R25, RZ, 0xfc, !PT ;  /* 0x0000001903037212 */ /* 0x000fc600078efcff */
[----:B------:R-:W-:Y:S01]  /*153d0*/  STSM.16.M88.4 [R12], R8 ;  /* 0x000000080c007844 */ /* 0x000fe20000000200 */
[----:B------:R-:W-:-:S03]  /*153e0*/  IADD3 R3, R24, R3, RZ ;  /* 0x0000000318037210 */ /* 0x000fc60007ffe0ff */
        /* <DEDUP_REMOVED lines=24> */
.L_x_11259:
        /* <DEDUP_REMOVED lines=10> */
.L_x_11208:
[----:B------:R-:W2:Y:S02]  /*15610*/  LDL R0, [R1] ;  /* 0x0000000001007983 */ /* 0x000ea40000100800 */
        /* <DEDUP_REMOVED lines=11> */
.L_x_11260:
        /* <DEDUP_REMOVED lines=23> */
[----:B------:R-:W1:Y:S02]  /*15840*/  SHFL.UP PT, R14, R5, 0x2, RZ ;  /* 0x04400000050e7989 */ /* 0x000e6400000e00ff */
[----:B-1----:R-:W-:-:S05]  /*15850*/  SEL R6, R14, RZ, P2 ;  /* 0x000000ff0e067207 */ /* 0x002fca0001000000 */
        /* <DEDUP_REMOVED lines=11> */
.L_x_11353:
[----:B------:R-:W-:Y:S02]  /*15910*/  ULDC UR4, c[0x0][0xc38] ;  /* 0x00030e0000047ab9 */ /* 0x000fe40000000800 */
[----:B------:R-:W-:-:S04]  /*15920*/  IMAD.U32 R16, RZ, RZ, UR4 ;  /* 0x00000004ff107e24 */ /* 0x000fc8000f8e00ff */
[----:B-1----:R-:W-:-:S04]  /*15930*/  IMAD R5, R14, R16, RZ ;  /* 0x000000100e057224 */ /* 0x002fc800078e02ff */
[----:B------:R-:W-:-:S05]  /*15940*/  IMAD.IADD R4, R4, 0x1, R5 ;  /* 0x0000000104047824 */ /* 0x000fca00078e0205 */
[----:B------:R-:W-:-:S13]  /*15950*/  ISETP.GT.AND P6, PT, R4, R0, PT ;  /* 0x000000000400720c */ /* 0x000fda0003fc4270 */
[----:B------:R-:W-:Y:S05]  /*15960*/  @P6 BRA `(.L_x_11263) ;  /* 0x00000000009c6947 */ /* 0x000fea0003800000 */
.L_x_11268:
[----:B------:R-:W1:Y:S01]  /*15970*/  LDC R6, c[0x0][0xc3c] ;  /* 0x00030f00ff067b82 */ /* 0x000e620000000800 */
[----:B------:R-:W-:-:S05]  /*15980*/  VIADD R19, R19, 0x1f ;  /* 0x0000001f13137836 */ /* 0x000fca0000000000 */
[----:B-1----:R-:W-:-:S13]  /*15990*/  ISETP.GE.AND P6, PT, R19, R6, PT ;  /* 0x000000061300720c */ /* 0x002fda0003fc6270 */
[----:B------:R-:W-:Y:S05]  /*159a0*/  @P6 BRA `(.L_x_11264) ;  /* 0x0000000400446947 */ /* 0x000fea0003800000 */
[----:B------:R-:W1:Y:S01]  /*159b0*/  S2R R2, SR_TID.X ;  /* 0x0000000000027919 */ /* 0x000e620000002100 */
[----:B------:R-:W-:Y:S01]  /*159c0*/  BSSY B0, `(.L_x_11265) ;  /* 0x0000009000007945 */ /* 0x000fe20003800000 */
[----:B-1----:R-:W-:-:S05]  /*159d0*/  LOP3.LUT R2, R2, 0x1f, RZ, 0xc0, !PT ;  /* 0x0000001f02027812 */ /* 0x002fca00078ec0ff */
[----:B------:R-:W-:Y:S02]  /*159e0*/  IMAD.IADD R5, R19, 0x1, R2 ;  /* 0x0000000113057824 */ /* 0x000fe400078e0202 */
[----:B------:R-:W-:-:S03]  /*159f0*/  IMAD.MOV.U32 R2, RZ, RZ, RZ ;  /* 0x000000ffff027224 */ /* 0x000fc600078e00ff */
[----:B------:R-:W-:-:S13]  /*15a00*/  ISETP.GE.OR P6, PT, R5, R6, !P0 ;  /* 0x000000060500720c */ /* 0x000fda00047c6670 */
[----:B------:R-:W-:Y:S05]  /*15a10*/  @P6 BRA `(.L_x_11266) ;  /* 0x00000000000c6947 */ /* 0x000fea0003800000 */
[----:B0-----:R-:W0:Y:S02]  /*15a20*/  LDC.64 R2, c[0x0][0xc80] ;  /* 0x00032000ff027b82 */ /* 0x001e240000000a00 */
[----:B0-----:R-:W-:-:S06]  /*15a30*/  IMAD.WIDE R2, R5, 0x4, R2 ;  /* 0x0000000405027825 */ /* 0x001fcc00078e0202 */
[----:B------:R1:W5:Y:S02]  /*15a40*/  LDG.E R2, desc[UR40][R2.64] ;  /* 0x0000002802027981 */ /* 0x000364000c1e1900 */
.L_x_11266:
[----:B------:R-:W-:Y:S05]  /*15a50*/  BSYNC B0 ;  /* 0x0000000000007941 */ /* 0x000fea0003800000 */
.L_x_11265:
[----:B------:R-:W-:-:S03]  /*15a60*/  UMOV UR4, 0xffffffff ;  /* 0xffffffff00047882 */ /* 0x000fc60000000000 */
[----:B------:R-:W-:Y:S05]  /*15a70*/  BRA.DIV UR4, `(.L_x_11267) ;  /* 0x0000002204d07947 */ /* 0x000fea000b800000 */
[----:B-----5:R-:W2:Y:S02]  /*15a80*/  SHFL.UP PT, R14, R2, 0x1, RZ ;  /* 0x04200000020e7989 */ /* 0x020ea400000e00ff */
[----:B--2---:R-:W-:-:S05]  /*15a90*/  SEL R13, R14, RZ, P1 ;  /* 0x000000ff0e0d7207 */ /* 0x004fca0000800000 */
[----:B------:R-:W-:-:S05]  /*15aa0*/  IMAD.IADD R13, R2, 0x1, R13 ;  /* 0x00000001020d7824 */ /* 0x000fca00078e020d */
[----:B------:R-:W2:Y:S02]  /*15ab0*/  SHFL.UP PT, R14, R13, 0x2, RZ ;  /* 0x044000000d0e7989 */ /* 0x000ea400000e00ff */
[----:B--2---:R-:W-:-:S04]  /*15ac0*/  SEL R14, R14, RZ, P2 ;  /* 0x000000ff0e0e7207 */ /* 0x004fc80001000000 */
[----:B------:R-:W-:-:S05]  /*15ad0*/  IADD3 R5, R13, R14, RZ ;  /* 0x0000000e0d057210 */ /* 0x000fca0007ffe0ff */
        /* <DEDUP_REMOVED lines=8> */
[----:B01----:R-:W-:-:S05]  /*15b60*/  IMAD.IADD R3, R7, 0x1, R14 ;  /* 0x0000000107037824 */ /* 0x003fca00078e020e */
[----:B------:R0:W1:Y:S02]  /*15b70*/  SHFL.IDX PT, R14, R3, 0x1f, 0x1f ;  /* 0x03e01f00030e7f89 */ /* 0x00006400000e0000 */
.L_x_11361:
[----:B------:R-:W-:Y:S02]  /*15b80*/  ULDC UR4, c[0x0][0xc38] ;  /* 0x00030e0000047ab9 */ /* 0x000fe40000000800 */
[----:B------:R-:W-:-:S04]  /*15b90*/  IMAD.U32 R16, RZ, RZ, UR4 ;  /* 0x00000004ff107e24 */ /* 0x000fc8000f8e00ff */
[----:B-1----:R-:W-:-:S04]  /*15ba0*/  IMAD R5, R14, R16, RZ ;  /* 0x000000100e057224 */ /* 0x002fc800078e02ff */
[----:B------:R-:W-:-:S05]  /*15bb0*/  IMAD.IADD R4, R5, 0x1, R4 ;  /* 0x0000000105047824 */ /* 0x000fca00078e0204 */
[----:B------:R-:W-:-:S13]  /*15bc0*/  ISETP.GT.AND P6, PT, R4, R0, PT ;  /* 0x000000000400720c */ /* 0x000fda0003fc4270 */
[----:B------:R-:W-:Y:S05]  /*15bd0*/  @!P6 BRA `(.L_x_11268) ;  /* 0xfffffffc0064e947 */ /* 0x000fea000383ffff */
.L_x_11263:
        /* <DEDUP_REMOVED lines=8> */
.L_x_11365:
[----:B------:R-:W-:Y:S02]  /*15c60*/  ISETP.NE.AND P0, PT, R5, RZ, PT ;  /* 0x000000ff0500720c */ /* 0x000fe40003f05270 */
[----:B------:R-:W-:-:S11]  /*15c70*/  MOV R14, RZ ;  /* 0x000000ff000e7202 */ /* 0x000fd60000000f00 */
[----:B------:R-:W-:Y:S05]  /*15c80*/  @!P0 BRA `(.L_x_11270) ;  /* 0x0000000000108947 */ /* 0x000fea0003800000 */
[----:B------:R-:W-:Y:S01]  /*15c90*/  UMOV UR4, 0xffffffff ;  /* 0xffffffff00047882 */ /* 0x000fe20000000000 */
[----:B------:R-:W-:Y:S02]  /*15ca0*/  VIADD R12, R4, 0xffffffff ;  /* 0xffffffff040c7836 */ /* 0x000fe40000000000 */
[----:B------:R-:W-:Y:S05]  /*15cb0*/  BRA.DIV UR4, `(.L_x_11271) ;  /* 0x0000002604447947 */ /* 0x000fea000b800000 */
[----:B------:R3:W4:Y:S02]  /*15cc0*/  SHFL.IDX PT, R14, R3, R12, 0x1f ;  /* 0x00001f0c030e7589 */ /* 0x00072400000e0000 */
.L_x_11270:
[-C--:B--2---:R-:W-:Y:S01]  /*15cd0*/  IABS R5, R17.reuse ;  /* 0x0000001100057213 */ /* 0x084fe20000000000 */
[----:B----4-:R-:W-:Y:S01]  /*15ce0*/  IMAD R16, R14, R16, R6 ;  /* 0x000000100e107224 */ /* 0x010fe200078e0206 */
[----:B------:R-:W-:Y:S01]  /*15cf0*/  IABS R8, R17 ;  /* 0x0000001100087213 */ /* 0x000fe20000000000 */
[----:B------:R-:W-:Y:S01]  /*15d00*/  IMAD.IADD R19, R4, 0x1, R19 ;  /* 0x0000000104137824 */ /* 0x000fe200078e0213 */
[----:B------:R-:W2:Y:S01]  /*15d10*/  I2F.RP R6, R5 ;  /* 0x0000000500067306 */ /* 0x000ea20000209400 */
[----:B------:R-:W-:-:S07]  /*15d20*/  IMAD.IADD R0, R0, 0x1, -R16 ;  /* 0x0000000100007824 */ /* 0x000fce00078e0a10 */
[----:B--2---:R-:W2:Y:S02]  /*15d30*/  MUFU.RCP R6, R6 ;  /* 0x0000000600067308 */ /* 0x004ea40000001000 */
[----:B--2---:R-:W-:Y:S02]  /*15d40*/  VIADD R7, R6, 0xffffffe ;  /* 0x0ffffffe06077836 */ /* 0x004fe40000000000 */
[----:B------:R-:W-:-:S04]  /*15d50*/  IMAD.MOV R6, RZ, RZ, -R8 ;  /* 0x000000ffff067224 */ /* 0x000fc800078e0a08 */
[----:B0--3--:R-:W1:Y:S02]  /*15d60*/  F2I.FTZ.U32.TRUNC.NTZ R3, R7 ;  /* 0x0000000700037305 */ /* 0x009e64000021f000 */
[----:B-1----:R-:W-:-:S04]  /*15d70*/  IMAD.MOV R2, RZ, RZ, -R3 ;  /* 0x000000ffff027224 */ /* 0x002fc800078e0a03 */
[----:B------:R-:W-:Y:S02]  /*15d80*/  IMAD R9, R2, R5, RZ ;  /* 0x0000000502097224 */ /* 0x000fe400078e02ff */
[----:B------:R-:W-:-:S04]  /*15d90*/  IMAD.MOV.U32 R2, RZ, RZ, RZ ;  /* 0x000000ffff027224 */ /* 0x000fc800078e00ff */
[----:B------:R-:W-:Y:S01]  /*15da0*/  IMAD.HI.U32 R2, R3, R9, R2 ;  /* 0x0000000903027227 */ /* 0x000fe200078e0002 */
[----:B------:R-:W-:-:S05]  /*15db0*/  IABS R3, R0 ;  /* 0x0000000000037213 */ /* 0x000fca0000000000 */
[----:B------:R-:W-:-:S04]  /*15dc0*/  IMAD.HI.U32 R2, R2, R3, RZ ;  /* 0x0000000302027227 */ /* 0x000fc800078e00ff */
[----:B------:R-:W-:Y:S01]  /*15dd0*/  IMAD R6, R2, R6, R3 ;  /* 0x0000000602067224 */ /* 0x000fe200078e0203 */
[----:B------:R-:W-:-:S04]  /*15de0*/  LOP3.LUT R3, R0, R17, RZ, 0x3c, !PT ;  /* 0x0000001100037212 */ /* 0x000fc800078e3cff */
[----:B------:R-:W-:Y:S02]  /*15df0*/  ISETP.GT.U32.AND P1, PT, R5, R6, PT ;  /* 0x000000060500720c */ /* 0x000fe40003f24070 */
[----:B------:R-:W-:-:S11]  /*15e00*/  ISETP.GE.AND P2, PT, R3, RZ, PT ;  /* 0x000000ff0300720c */ /* 0x000fd60003f46270 */
[-C--:B------:R-:W-:Y:S01]  /*15e10*/  @!P1 IADD3 R6, R6, -R5.reuse, RZ ;  /* 0x8000000506069210 */ /* 0x080fe20007ffe0ff */
[----:B------:R-:W-:Y:S01]  /*15e20*/  @!P1 VIADD R2, R2, 0x1 ;  /* 0x0000000102029836 */ /* 0x000fe20000000000 */
[----:B------:R-:W-:Y:S02]  /*15e30*/  ISETP.NE.AND P1, PT, R17, RZ, PT ;  /* 0x000000ff1100720c */ /* 0x000fe40003f25270 */
[----:B------:R-:W-:-:S13]  /*15e40*/  ISETP.GE.U32.AND P0, PT, R6, R5, PT ;  /* 0x000000050600720c */ /* 0x000fda0003f06070 */
[----:B------:R-:W-:-:S04]  /*15e50*/  @P0 VIADD R2, R2, 0x1 ;  /* 0x0000000102020836 */ /* 0x000fc80000000000 */
[----:B------:R-:W-:Y:S01]  /*15e60*/  @!P2 IMAD.MOV R2, RZ, RZ, -R2 ;  /* 0x000000ffff02a224 */ /* 0x000fe200078e0a02 */
[----:B------:R-:W-:-:S05]  /*15e70*/  @!P1 LOP3.LUT R2, RZ, R17, RZ, 0x33, !PT ;  /* 0x00000011ff029212 */ /* 0x000fca00078e33ff */
[--C-:B------:R-:W-:Y:S02]  /*15e80*/  IMAD.MOV R3, RZ, RZ, -R2.reuse ;  /* 0x000000ffff037224 */ /* 0x100fe400078e0a02 */
[----:B------:R-:W-:Y:S02]  /*15e90*/  IMAD.MOV.U32 R18, RZ, RZ, R2 ;  /* 0x000000ffff127224 */ /* 0x000fe400078e0002 */
[----:B------:R-:W-:Y:S01]  /*15ea0*/  IMAD R17, R17, R3, R0 ;  /* 0x0000000311117224 */ /* 0x000fe200078e0200 */
[----:B------:R-:W-:Y:S06]  /*15eb0*/  BRA `(.L_x_11272) ;  /* 0x00000000001c7947 */ /* 0x000fec0003800000 */
.L_x_11264:
[----:B------:R-:W-:Y:S01]  /*15ec0*/  UMOV UR4, URZ ;  /* 0x0000003f00047c82 */ /* 0x000fe20008000000 */
[----:B------:R-:W-:Y:S01]  /*15ed0*/  UMOV UR5, URZ ;  /* 0x0000003f00057c82 */ /* 0x000fe20008000000 */
[----:B------:R-:W-:Y:S01]  /*15ee0*/  ULDC UR6, c[0x0][0xc3c] ;  /* 0x00030f0000067ab9 */ /* 0x000fe20000000800 */
[----:B------:R-:W-:Y:S01]  /*15ef0*/  MOV R16, R0 ;  /* 0x0000000000107202 */ /* 0x000fe20000000f00 */
[----:B------:R-:W-:Y:S02]  /*15f00*/  IMAD.U32 R17, RZ, RZ, UR4 ;  /* 0x00000004ff117e24 */ /* 0x000fe4000f8e00ff */
[----:B------:R-:W-:Y:S02]  /*15f10*/  IMAD.U32 R18, RZ, RZ, UR5 ;  /* 0x00000005ff127e24 */ /* 0x000fe4000f8e00ff */
[----:B------:R-:W-:-:S07]  /*15f20*/  IMAD.U32 R19, RZ, RZ, UR6 ;  /* 0x00000006ff137e24 */ /* 0x000fce000f8e00ff */
.L_x_11272:
[----:B------:R-:W1:Y:S01]  /*15f30*/  S2R R0, SR_TID.X ;  /* 0x0000000000007919 */ /* 0x000e620000002100 */
[----:B------:R-:W-:Y:S05]  /*15f40*/  WARPSYNC.ALL ;  /* 0x0000000000007948 */ /* 0x000fea0003800000 */
[----:B------:R-:W-:Y:S01]  /*15f50*/  BAR.SYNC.DEFER_BLOCKING 0x4, 0x200 ;  /* 0x0108000000007b1d */ /* 0x000fe20000010000 */
[----:B-1----:R-:W-:-:S04]  /*15f60*/  LOP3.LUT R0, R0, 0x1f, RZ, 0xc0, !PT ;  /* 0x0000001f00007812 */ /* 0x002fc800078ec0ff */
[----:B------:R-:W-:-:S13]  /*15f70*/  ISETP.NE.AND P0, PT, R0, RZ, PT ;  /* 0x000000ff0000720c */ /* 0x000fda0003f05270 */
[----:B0-----:R-:W0:Y:S01]  /*15f80*/  @!P0 S2R R3, SR_CgaCtaId ;  /* 0x0000000000038919 */ /* 0x001e220000008800 */
[----:B------:R-:W-:-:S04]  /*15f90*/  @!P0 MOV R0, 0x400 ;  /* 0x0000040000008802 */ /* 0x000fc80000000f00 */
[----:B0-----:R-:W-:-:S05]  /*15fa0*/  @!P0 LEA R22, R3, R0, 0x18 ;  /* 0x0000000003168211 */ /* 0x001fca00078ec0ff */
[----:B------:R4:W-:Y:S01]  /*15fb0*/  @!P0 STS.128 [R22+0x132d0], R16 ;  /* 0x0132d01016008388 */ /* 0x0009e20000000c00 */
[----:B------:R-:W-:Y:S06]  /*15fc0*/  BAR.ARV 0x5, 0x200 ;  /* 0x0148000000007b1d */ /* 0x000fec0000002000 */
.L_x_11261:
[----:B------:R-:W-:Y:S02]  /*15fd0*/  ULDC UR4, c[0x0][0xc3c] ;  /* 0x00030f0000047ab9 */ /* 0x000fe40000000800 */
[----:B---3--:R-:W-:-:S13]  /*15fe0*/  ISETP.GE.AND P0, PT, R19, UR4, PT ;  /* 0x0000000413007c0c */ /* 0x008fda000bf06270 */
[----:B------:R-:W-:Y:S05]  /*15ff0*/  @!P0 BRA `(.L_x_11273) ;  /* 0xffffffb4001c8947 */ /* 0x000fea000383ffff */
[----:B------:R-:W-:Y:S05]  /*16000*/  BSYNC B7 ;  /* 0x0000000000077941 */ /* 0x000fea0003800000 */
.L_x_11171:
[----:B--2---:R-:W2:Y:S01]  /*16010*/  LDL.LU R0, [R1+0x44] ;  /* 0x0000440001007983 */ /* 0x004ea20000300800 */
[----:B------:R-:W-:Y:S01]  /*16020*/  BSSY B0, `(.L_x_11274) ;  /* 0x000000b000007945 */ /* 0x000fe20003800000 */
[----:B------:R-:W3:Y:S01]  /*16030*/  S2R R5, SR_CgaCtaId ;  /* 0x0000000000057919 */ /* 0x000ee20000008800 */
[----:B--2---:R-:W-:-:S05]  /*16040*/  VIADD R0, R0, 0x1 ;  /* 0x0000000100007836 */ /* 0x004fca0000000000 */
[----:B0-----:R-:W-:-:S04]  /*16050*/  LEA.HI R2, R0, R0, RZ, 0x1 ;  /* 0x0000000000027211 */ /* 0x001fc800078f08ff */
[----:B------:R-:W-:Y:S02]  /*16060*/  LOP3.LUT R3, R2, 0xfffffffe, RZ, 0xc0, !PT ;  /* 0xfffffffe02037812 */ /* 0x000fe400078ec0ff */
[----:B------:R-:W-:-:S03]  /*16070*/  MOV R2, 0x400 ;  /* 0x0000040000027802 */ /* 0x000fc60000000f00 */
[----:B------:R-:W-:Y:S01]  /*16080*/  IMAD.IADD R0, R0, 0x1, -R3 ;  /* 0x0000000100007824 */ /* 0x000fe200078e0a03 */
[----:B---3--:R-:W-:-:S04]  /*16090*/  LEA R8, R5, R2, 0x18 ;  /* 0x0000000205087211 */ /* 0x008fc800078ec0ff */
[----:B------:R-:W-:-:S04]  /*160a0*/  SHF.L.U32 R0, R0, 0x1f, RZ ;  /* 0x0000001f00007819 */ /* 0x000fc800000006ff */
[----:B------:R-:W0:Y:S02]  /*160b0*/  SYNCS.PHASECHK.TRANS64.TRYWAIT P0, [R8+URZ+0x13220], R0 ;  /* 0x01322000080075a7 */ /* 0x000e24000800017f */
[----:B0-----:R-:W-:Y:S05]  /*160c0*/  @!P0 BRA `(.L_x_11275) ;  /* 0x0000002000648947 */ /* 0x001fea0003800000 */
.L_x_11368:
[----:B------:R-:W-:Y:S05]  /*160d0*/  BSYNC B0 ;  /* 0x0000000000007941 */ /* 0x000fea0003800000 */
.L_x_11274:
[----:B------:R-:W-:-:S03]  /*160e0*/  UMOV UR4, 0xffffffff ;  /* 0xffffffff00047882 */ /* 0x000fc60000000000 */
[----:B------:R-:W-:Y:S05]  /*160f0*/  BRA.DIV UR4, `(.L_x_11276) ;  /* 0x00000022046c7947 */ /* 0x000fea000b800000 */
[----:B0-----:R-:W0:Y:S02]  /*16100*/  S2R R0, SR_TID.X ;  /* 0x0000000000007919 */ /* 0x001e240000002100 */
[----:B0-----:R-:W-:-:S04]  /*16110*/  SHF.R.U32.HI R0, RZ, 0x5, R0 ;  /* 0x00000005ff007819 */ /* 0x001fc80000011600 */
[----:B------:R-:W-:-:S05]  /*16120*/  LOP3.LUT R0, R0, 0x3, RZ, 0xc0, !PT ;  /* 0x0000000300007812 */ /* 0x000fca00078ec0ff */
[----:B------:R0:W2:Y:S02]  /*16130*/  SHFL.IDX PT, R14, R0, RZ, 0x1f ;  /* 0x00001fff000e7589 */ /* 0x0000a400000e0000 */
.L_x_11371:
[----:B--2---:R-:W-:-:S13]  /*16140*/  ISETP.NE.AND P0, PT, R14, RZ, PT ;  /* 0x000000ff0e00720c */ /* 0x004fda0003f05270 */
[----:B------:R-:W-:Y:S05]  /*16150*/  @P0 BRA `(.L_x_11064) ;  /* 0x0000000000a40947 */ /* 0x000fea0003800000 */
[----:B------:R-:W-:-:S03]  /*16160*/  UMOV UR4, 0xffffffff ;  /* 0xffffffff00047882 */ /* 0x000fc60000000000 */
[----:B------:R-:W-:Y:S05]  /*16170*/  BRA.DIV UR4, `(.L_x_11277) ;  /* 0x0000002204807947 */ /* 0x000fea000b800000 */
[----:B------:R-:W-:-:S13]  /*16180*/  ELECT P6, URZ, PT ;  /* 0x00000000003f782f */ /* 0x000fda00038c0000 */
.L_x_11374:
[----:B------:R-:W-:Y:S05]  /*16190*/  @!P6 BRA `(.L_x_11064) ;  /* 0x000000000094e947 */ /* 0x000fea0003800000 */
[----:B0-----:R-:W2:Y:S02]  /*161a0*/  LDL.LU R0, [R1+0x38] ;  /* 0x0000380001007983 */ /* 0x001ea40000300800 */
[----:B--2---:R-:W-:-:S04]  /*161b0*/  LOP3.LUT R0, R0, 0x2, RZ, 0xfc, !PT ;  /* 0x0000000200007812 */ /* 0x004fc800078efcff */
[----:B------:R-:W-:-:S13]  /*161c0*/  ISETP.NE.AND P0, PT, R0, 0x3, PT ;  /* 0x000000030000780c */ /* 0x000fda0003f05270 */
[----:B------:R-:W-:Y:S05]  /*161d0*/  @!P0 BRA `(.L_x_11278) ;  /* 0x0000000000048947 */ /* 0x000fea0003800000 */
[----:B------:R-:W-:Y:S01]  /*161e0*/  BPT.TRAP 0x1 ;  /* 0x000000040000795c */ /* 0x000fe20000300000 */
.L_x_11278:
[----:B------:R-:W-:Y:S01]  /*161f0*/  VIADD R0, R8, 0x13240 ;  /* 0x0001324008007836 */ /* 0x000fe20000000000 */
[----:B------:R-:W-:Y:S01]  /*16200*/  SHF.L.U32 R3, R29, 0x1f, RZ ;  /* 0x0000001f1d037819 */ /* 0x000fe200000006ff */
[----:B------:R-:W-:-:S03]  /*16210*/  VIADD R2, R27, 0x1 ;  /* 0x000000011b027836 */ /* 0x000fc60000000000 */
[----:B-1----:R-:W-:Y:S02]  /*16220*/  LEA R6, R27, R0, 0x3 ;  /* 0x000000001b067211 */ /* 0x002fe400078e18ff */
        /* <DEDUP_REMOVED lines=8> */
.L_x_11375:
[----:B------:R-:W1:Y:S02]  /*162b0*/  SYNCS.PHASECHK.TRANS64.TRYWAIT P1, [R7+URZ], R0 ;  /* 0x00000000070075a7 */ /* 0x000e64000802017f */
[----:B-1----:R-:W-:Y:S05]  /*162c0*/  @!P1 BRA `(.L_x_11280) ;  /* 0x0000002000609947 */ /* 0x002fea0003800000 */
.L_x_11376:
[----:B------:R-:W-:Y:S05]  /*162d0*/  @!P0 BRA `(.L_x_11281) ;  /* 0x0000000000048947 */ /* 0x000fea0003800000 */
[----:B------:R-:W-:Y:S01]  /*162e0*/  BPT.TRAP 0x1 ;  /* 0x000000040000795c */ /* 0x000fe20000300000 */
.L_x_11281:
[----:B------:R-:W-:-:S04]  /*162f0*/  IMAD R2, R27, 0x8, R8 ;  /* 0x000000081b027824 */ /* 0x000fc800078e0208 */
[----:B------:R-:W2:Y:S02]  /*16300*/  SYNCS.PHASECHK.TRANS64.TRYWAIT P1, [R2+URZ+0x13260], R3 ;  /* 0x01326003020075a7 */ /* 0x000ea4000802017f */
[----:B--2---:R-:W-:Y:S05]  /*16310*/  @!P1 BRA `(.L_x_11282) ;  /* 0x0000002000609947 */ /* 0x004fea0003800000 */
.L_x_11377:
[----:B------:R-:W-:Y:S05]  /*16320*/  @!P0 BRA `(.L_x_11283) ;  /* 0x0000000000048947 */ /* 0x000fea0003800000 */
[----:B------:R-:W-:Y:S01]  /*16330*/  BPT.TRAP 0x1 ;  /* 0x000000040000795c */ /* 0x000fe20000300000 */
.L_x_11283:
[----:B------:R-:W-:-:S04]  /*16340*/  IMAD R5, R5, 0x8, R8 ;  /* 0x0000000805057824 */ /* 0x000fc800078e0208 */
[----:B------:R-:W3:Y:S02]  /*16350*/  SYNCS.PHASECHK.TRANS64.TRYWAIT P1, [R5+URZ+0x13260], R0 ;  /* 0x01326000050075a7 */ /* 0x000ee4000802017f */
[----:B---3--:R-:W-:Y:S05]  /*16360*/  @!P1 BRA `(.L_x_11284) ;  /* 0x0000002000609947 */ /* 0x008fea0003800000 */
.L_x_11378:
[----:B------:R-:W-:Y:S05]  /*16370*/  @!P0 BRA `(.L_x_11285) ;  /* 0x0000000000048947 */ /* 0x000fea0003800000 */
[----:B------:R-:W-:Y:S01]  /*16380*/  BPT.TRAP 0x1 ;  /* 0x000000040000795c */ /* 0x000fe20000300000 */
.L_x_11285:
[----:B------:R-:W5:Y:S02]  /*16390*/  SYNCS.PHASECHK.TRANS64.TRYWAIT P0, [R2+URZ+0x13280], R3 ;  /* 0x01328003020075a7 */ /* 0x000f64000800017f */
[----:B-----5:R-:W-:Y:S05]  /*163a0*/  @!P0 BRA `(.L_x_11286) ;  /* 0x0000002000648947 */ /* 0x020fea0003800000 */
.L_x_11287:
[----:B------:R0:W0:Y:S02]  /*163b0*/  SYNCS.PHASECHK.TRANS64.TRYWAIT P0, [R5+URZ+0x13280], R0 ;  /* 0x01328000050075a7 */ /* 0x000024000800017f */
[----:B0-----:R-:W-:Y:S05]  /*163c0*/  @!P0 NANOSLEEP.SYNCS 0x989680 ;  /* 0x009896800000895d */ /* 0x001fea0003900000 */
[----:B------:R-:W0:Y:S02]  /*163d0*/  @!P0 SYNCS.PHASECHK.TRANS64 P0, [R5+URZ+0x13280], R0 ;  /* 0x01328000050085a7 */ /* 0x000e24000800007f */
[----:B0-----:R-:W-:Y:S05]  /*163e0*/  @!P0 BRA `(.L_x_11287) ;  /* 0xfffffffc00f08947 */ /* 0x001fea000383ffff */
.L_x_11064:
[----:B------:R-:W-:Y:S05]  /*163f0*/  BSYNC B8 ;  /* 0x0000000000087941 */ /* 0x000fea0003800000 */
.L_x_11061:
[----:B------:R-:W-:Y:S05]  /*16400*/  EXIT ;  /* 0x000000000000794d */ /* 0x000fea0003800000 */
.L_x_11080:
[----:B0-----:R0:W1:Y:S02]  /*16410*/  SYNCS.PHASECHK.TRANS64.TRYWAIT P5, [R74+URZ+0x13290], R75 ;  /* 0x0132904b4a0075a7 */ /* 0x00106400080a017f */
[----:B-1----:R-:W-:Y:S05]  /*16420*/  @!P5 NANOSLEEP.SYNCS 0x989680 ;  /* 0x009896800000d95d */ /* 0x002fea0003900000 */
[----:B------:R-:W1:Y:S02]  /*16430*/  @!P5 SYNCS.PHASECHK.TRANS64 P5, [R74+URZ+0x13290], R75 ;  /* 0x0132904b4a00d5a7 */ /* 0x000e6400080a007f */
[----:B-1----:R-:W-:Y:S05]  /*16440*/  @!P5 BRA `(.L_x_11080) ;  /* 0xfffffffc00f0d947 */ /* 0x002fea000383ffff */
[----:B------:R-:W-:Y:S05]  /*16450*/  BRA `(.L_x_11288) ;  /* 0xfffffec0007c7947 */ /* 0x000fea000383ffff */
.L_x_11090:
[----:B-1----:R1:W2:Y:S02]  /*16460*/  SYNCS.PHASECHK.TRANS64.TRYWAIT P5, [R74+URZ+0x13290], R75 ;  /* 0x0132904b4a0075a7 */ /* 0x0022a400080a017f */
[----:B--2---:R-:W-:Y:S05]  /*16470*/  @!P5 NANOSLEEP.SYNCS 0x989680 ;  /* 0x009896800000d95d */ /* 0x004fea0003900000 */
[----:B------:R-:W2:Y:S02]  /*16480*/  @!P5 SYNCS.PHASECHK.TRANS64 P5, [R74+URZ+0x13290], R75 ;  /* 0x0132904b4a00d5a7 */ /* 0x000ea400080a007f */
[----:B--2---:R-:W-:Y:S05]  /*16490*/  @!P5 BRA `(.L_x_11090) ;  /* 0xfffffffc00f0d947 */ /* 0x004fea000383ffff */
[----:B------:R-:W-:Y:S05]  /*164a0*/  BRA `(.L_x_11289) ;  /* 0xfffffed000c07947 */ /* 0x000fea000383ffff */
.L_x_11095:
[----:B0-----:R0:W1:Y:S02]  /*164b0*/  SYNCS.PHASECHK.TRANS64.TRYWAIT P1, [R74+URZ+0x13290], R75 ;  /* 0x0132904b4a0075a7 */ /* 0x001064000802017f */
[----:B-1----:R-:W-:Y:S05]  /*164c0*/  @!P1 NANOSLEEP.SYNCS 0x989680 ;  /* 0x009896800000995d */ /* 0x002fea0003900000 */
[----:B------:R-:W1:Y:S02]  /*164d0*/  @!P1 SYNCS.PHASECHK.TRANS64 P1, [R74+URZ+0x13290], R75 ;  /* 0x0132904b4a0095a7 */ /* 0x000e64000802007f */
[----:B-1----:R-:W-:Y:S05]  /*164e0*/  @!P1 BRA `(.L_x_11095) ;  /* 0xfffffffc00f09947 */ /* 0x002fea000383ffff */
[----:B------:R-:W-:Y:S05]  /*164f0*/  BRA `(.L_x_11290) ;  /* 0xfffffee000e87947 */ /* 0x000fea000383ffff */
.L_x_11099:
[----:B------:R0:W0:Y:S02]  /*16500*/  SYNCS.PHASECHK.TRANS64.TRYWAIT P0, [R74+URZ+0x132b0], R75 ;  /* 0x0132b04b4a0075a7 */ /* 0x000024000800017f */
[----:B0-----:R-:W-:Y:S05]  /*16510*/  @!P0 NANOSLEEP.SYNCS 0x989680 ;  /* 0x009896800000895d */ /* 0x001fea0003900000 */
[----:B------:R-:W0:Y:S02]  /*16520*/  @!P0 SYNCS.PHASECHK.TRANS64 P0, [R74+URZ+0x132b0], R75 ;  /* 0x0132b04b4a0085a7 */ /* 0x000e24000800007f */
[----:B0-----:R-:W-:Y:S05]  /*16530*/  @!P0 BRA `(.L_x_11099) ;  /* 0xfffffffc00f08947 */ /* 0x001fea000383ffff */
[----:B------:R-:W-:Y:S05]  /*16540*/  BRA `(.L_x_11291) ;  /* 0xfffffee400487947 */ /* 0x000fea000383ffff */
.L_x_11117:
        /* <DEDUP_REMOVED lines=8> */
.L_x_11293:
[----:B------:R-:W-:Y:S05]  /*165d0*/  BSYNC B1 ;  /* 0x0000000000017941 */ /* 0x000fea0003800000 */
.L_x_11292:
        /* <DEDUP_REMOVED lines=8> */
.L_x_11294:
[----:B------:R-:W-:Y:S01]  /*16660*/  IMAD.MOV.U32 R13, RZ, RZ, R30 ;  /* 0x000000ffff0d7224 */ /* 0x000fe200078e001e */
[----:B------:R-:W-:-:S07]  /*16670*/  MOV R27, R14 ;  /* 0x0000000e001b7202 */ /* 0x000fce0000000f00 */
[----:B------:R-:W-:Y:S05]  /*16680*/  WARPSYNC.COLLECTIVE R15, `(.L_x_11295) ;  /* 0x000000000f087348 */ /* 0x000fea0003c00000 */
[----:B------:R0:W1:Y:S02]  /*16690*/  SHFL.IDX P6, R14, R13, R12, R11 ;  /* 0x0000000c0d0e7389 */ /* 0x00006400000c000b */
[----:B01----:R-:W-:Y:S01]  /*166a0*/  ENDCOLLECTIVE ;  /* 0x000000000000791b */ /* 0x003fe20003800000 */
.L_x_11295:
[----:B------:R-:W-:Y:S02]  /*166b0*/  IMAD.MOV.U32 R13, RZ, RZ, R24 ;  /* 0x000000ffff0d7224 */ /* 0x000fe400078e0018 */
[----:B------:R-:W-:-:S07]  /*166c0*/  IMAD.MOV.U32 R3, RZ, RZ, R14 ;  /* 0x000000ffff037224 */ /* 0x000fce00078e000e */
[----:B------:R-:W-:Y:S05]  /*166d0*/  WARPSYNC.COLLECTIVE R15, `(.L_x_11296) ;  /* 0x000000000f087348 */ /* 0x000fea0003c00000 */
[----:B------:R0:W1:Y:S02]  /*166e0*/  SHFL.IDX P6, R14, R13, R12, R11 ;  /* 0x0000000c0d0e7389 */ /* 0x00006400000c000b */
[----:B01----:R-:W-:Y:S01]  /*166f0*/  ENDCOLLECTIVE ;  /* 0x000000000000791b */ /* 0x003fe20003800000 */
.L_x_11296:
[----:B------:R-:W-:Y:S05]  /*16700*/  BRA `(.L_x_11297) ;  /* 0xfffffef000107947 */ /* 0x000fea000383ffff */
.L_x_11121:
[----:B-1----:R1:W3:Y:S02]  /*16710*/  SYNCS.PHASECHK.TRANS64.TRYWAIT P0, [R16+URZ+0x13200], R25 ;  /* 0x01320019100075a7 */ /* 0x0022e4000800017f */
[----:B---3--:R-:W-:Y:S05]  /*16720*/  @!P0 NANOSLEEP.SYNCS 0x989680 ;  /* 0x009896800000895d */ /* 0x008fea0003900000 */
[----:B------:R-:W3:Y:S02]  /*16730*/  @!P0 SYNCS.PHASECHK.TRANS64 P0, [R16+URZ+0x13200], R25 ;  /* 0x01320019100085a7 */ /* 0x000ee4000800007f */
[----:B---3--:R-:W-:Y:S05]  /*16740*/  @!P0 BRA `(.L_x_11121) ;  /* 0xfffffffc00f08947 */ /* 0x008fea000383ffff */
[----:B------:R-:W-:Y:S05]  /*16750*/  BRA `(.L_x_11298) ;  /* 0xfffffef000a87947 */ /* 0x000fea000383ffff */
.L_x_11125:
[----:B------:R-:W-:Y:S01]  /*16760*/  BSSY B1, `(.L_x_11299) ;  /* 0x0000008000017945 */ /* 0x000fe20003800000 */
[----:B------:R-:W-:Y:S01]  /*16770*/  IMAD.MOV.U32 R13, RZ, RZ, R28 ;  /* 0x000000ffff0d7224 */ /* 0x000fe200078e001c */
[----:B------:R-:W-:Y:S01]  /*16780*/  MOV R15, 0xffffffff ;  /* 0xffffffff000f7802 */ /* 0x000fe20000000f00 */
[----:B------:R-:W-:Y:S02]  /*16790*/  IMAD.MOV.U32 R12, RZ, RZ, RZ ;  /* 0x000000ffff0c7224 */ /* 0x000fe400078e00ff */
[----:B------:R-:W-:-:S07]  /*167a0*/  IMAD.MOV.U32 R11, RZ, RZ, 0x1e1f ;  /* 0x00001e1fff0b7424 */ /* 0x000fce00078e00ff */
[----:B------:R-:W-:Y:S05]  /*167b0*/  WARPSYNC.COLLECTIVE R15, `(.L_x_11300) ;  /* 0x000000000f087348 */ /* 0x000fea0003c00000 */
[----:B------:R0:W1:Y:S02]  /*167c0*/  SHFL.IDX P6, R14, R13, R12, R11 ;  /* 0x0000000c0d0e7389 */ /* 0x00006400000c000b */
[----:B01----:R-:W-:Y:S01]  /*167d0*/  ENDCOLLECTIVE ;  /* 0x000000000000791b */ /* 0x003fe20003800000 */
.L_x_11300:
[----:B------:R-:W-:Y:S05]  /*167e0*/  BSYNC B1 ;  /* 0x0000000000017941 */ /* 0x000fea0003800000 */
.L_x_11299:
        /* <DEDUP_REMOVED lines=8> */
.L_x_11301:
[----:B------:R-:W-:Y:S01]  /*16870*/  MOV R13, R30 ;  /* 0x0000001e000d7202 */ /* 0x000fe20000000f00 */
[----:B------:R-:W-:-:S07]  /*16880*/  IMAD.MOV.U32 R27, RZ, RZ, R14 ;  /* 0x000000ffff1b7224 */ /* 0x000fce00078e000e */
[----:B------:R-:W-:Y:S05]  /*16890*/  WARPSYNC.COLLECTIVE R15, `(.L_x_11302) ;  /* 0x000000000f087348 */ /* 0x000fea0003c00000 */
[----:B------:R0:W1:Y:S02]  /*168a0*/  SHFL.IDX P6, R14, R13, R12, R11 ;  /* 0x0000000c0d0e7389 */ /* 0x00006400000c000b */
[----:B01----:R-:W-:Y:S01]  /*168b0*/  ENDCOLLECTIVE ;  /* 0x000000000000791b */ /* 0x003fe20003800000 */
.L_x_11302:
[----:B------:R-:W-:Y:S02]  /*168c0*/  IMAD.MOV.U32 R13, RZ, RZ, R24 ;  /* 0x000000ffff0d7224 */ /* 0x000fe400078e0018 */
[----:B------:R-:W-:-:S07]  /*168d0*/  IMAD.MOV.U32 R3, RZ, RZ, R14 ;  /* 0x000000ffff037224 */ /* 0x000fce00078e000e */
[----:B------:R-:W-:Y:S05]  /*168e0*/  WARPSYNC.COLLECTIVE R15, `(.L_x_11303) ;  /* 0x000000000f087348 */ /* 0x000fea0003c00000 */
[----:B------:R0:W1:Y:S02]  /*168f0*/  SHFL.IDX P6, R14, R13, R12, R11 ;  /* 0x0000000c0d0e7389 */ /* 0x00006400000c000b */
[----:B01----:R-:W-:Y:S01]  /*16900*/  ENDCOLLECTIVE ;  /* 0x000000000000791b */ /* 0x003fe20003800000 */
.L_x_11303:
[----:B------:R-:W-:Y:S05]  /*16910*/  BRA `(.L_x_11304) ;  /* 0xffffff0000587947 */ /* 0x000fea000383ffff */
.L_x_11129:
[----:B-1----:R1:W3:Y:S02]  /*16920*/  SYNCS.PHASECHK.TRANS64.TRYWAIT P1, [R16+URZ+0x13200], R21 ;  /* 0x01320015100075a7 */ /* 0x0022e4000802017f */
[----:B---3--:R-:W-:Y:S05]  /*16930*/  @!P1 NANOSLEEP.SYNCS 0x989680 ;  /* 0x009896800000995d */ /* 0x008fea0003900000 */
[----:B------:R-:W3:Y:S02]  /*16940*/  @!P1 SYNCS.PHASECHK.TRANS64 P1, [R16+URZ+0x13200], R21 ;  /* 0x01320015100095a7 */ /* 0x000ee4000802007f */
[----:B---3--:R-:W-:Y:S05]  /*16950*/  @!P1 BRA `(.L_x_11129) ;  /* 0xfffffffc00f09947 */ /* 0x008fea000383ffff */
[----:B------:R-:W-:Y:S05]  /*16960*/  BRA `(.L_x_11305) ;  /* 0xffffff0000d07947 */ /* 0x000fea000383ffff */
.L_x_11133:
[----:B-1----:R1:W4:Y:S02]  /*16970*/  SYNCS.PHASECHK.TRANS64.TRYWAIT P1, [R0+URZ+0x13230], R7 ;  /* 0x01323007000075a7 */ /* 0x002324000802017f */
[----:B----4-:R-:W-:Y:S05]  /*16980*/  @!P1 NANOSLEEP.SYNCS 0x989680 ;  /* 0x009896800000995d */ /* 0x010fea0003900000 */
[----:B------:R-:W4:Y:S02]  /*16990*/  @!P1 SYNCS.PHASECHK.TRANS64 P1, [R0+URZ+0x13230], R7 ;  /* 0x01323007000095a7 */ /* 0x000f24000802007f */
[----:B----4-:R-:W-:Y:S05]  /*169a0*/  @!P1 BRA `(.L_x_11133) ;  /* 0xfffffffc00f09947 */ /* 0x010fea000383ffff */
[----:B------:R-:W-:Y:S05]  /*169b0*/  BRA `(.L_x_11132) ;  /* 0xffffff14002c7947 */ /* 0x000fea000383ffff */
.L_x_11140:
[----:B0-----:R0:W2:Y:S02]  /*169c0*/  SYNCS.PHASECHK.TRANS64.TRYWAIT P1, [R13+URZ+0x13230], R10 ;  /* 0x0132300a0d0075a7 */ /* 0x0010a4000802017f */
[----:B--2---:R-:W-:Y:S05]  /*169d0*/  @!P1 NANOSLEEP.SYNCS 0x989680 ;  /* 0x009896800000995d */ /* 0x004fea0003900000 */
[----:B------:R-:W2:Y:S02]  /*169e0*/  @!P1 SYNCS.PHASECHK.TRANS64 P1, [R13+URZ+0x13230], R10 ;  /* 0x0132300a0d0095a7 */ /* 0x000ea4000802007f */
[----:B--2---:R-:W-:Y:S05]  /*169f0*/  @!P1 BRA `(.L_x_11140) ;  /* 0xfffffffc00f09947 */ /* 0x004fea000383ffff */
[----:B------:R-:W-:Y:S05]  /*16a00*/  BRA `(.L_x_11139) ;  /* 0xffffff48002c7947 */ /* 0x000fea000383ffff */
.L_x_11145:
[----:B-1----:R1:W2:Y:S02]  /*16a10*/  SYNCS.PHASECHK.TRANS64.TRYWAIT P1, [R14+URZ+0x13250], R9 ;  /* 0x013250090e0075a7 */ /* 0x0022a4000802017f */
[----:B--2---:R-:W-:Y:S05]  /*16a20*/  @!P1 NANOSLEEP.SYNCS 0x989680 ;  /* 0x009896800000995d */ /* 0x004fea0003900000 */
[----:B------:R-:W2:Y:S02]  /*16a30*/  @!P1 SYNCS.PHASECHK.TRANS64 P1, [R14+URZ+0x13250], R9 ;  /* 0x013250090e0095a7 */ /* 0x000ea4000802007f */
[----:B--2---:R-:W-:Y:S05]  /*16a40*/  @!P1 BRA `(.L_x_11145) ;  /* 0xfffffffc00f09947 */ /* 0x004fea000383ffff */
[----:B------:R-:W-:Y:S05]  /*16a50*/  BRA `(.L_x_11144) ;  /* 0xffffff4c009c7947 */ /* 0x000fea000383ffff */
.L_x_11152:
[----:B--2---:R2:W3:Y:S02]  /*16a60*/  SYNCS.PHASECHK.TRANS64.TRYWAIT P1, [R8+URZ+0x13250], R3 ;  /* 0x01325003080075a7 */ /* 0x0044e4000802017f */
[----:B---3--:R-:W-:Y:S05]  /*16a70*/  @!P1 NANOSLEEP.SYNCS 0x989680 ;  /* 0x009896800000995d */ /* 0x008fea0003900000 */
[----:B------:R-:W3:Y:S02]  /*16a80*/  @!P1 SYNCS.PHASECHK.TRANS64 P1, [R8+URZ+0x13250], R3 ;  /* 0x01325003080095a7 */ /* 0x000ee4000802007f */
[----:B---3--:R-:W-:Y:S05]  /*16a90*/  @!P1 BRA `(.L_x_11152) ;  /* 0xfffffffc00f09947 */ /* 0x008fea000383ffff */
[----:B------:R-:W-:Y:S05]  /*16aa0*/  BRA `(.L_x_11151) ;  /* 0xffffff7400987947 */ /* 0x000fea000383ffff */
.L_x_11177:
        /* <DEDUP_REMOVED lines=11> */
.L_x_11307:
[----:B------:R-:W-:Y:S05]  /*16b60*/  BSYNC B1 ;  /* 0x0000000000017941 */ /* 0x000fea0003800000 */
.L_x_11306:
[----:B------:R-:W-:Y:S05]  /*16b70*/  BRA `(.L_x_11308) ;  /* 0xffffffb000007947 */ /* 0x000fea000383ffff */
.L_x_11179:
[----:B------:R-:W-:Y:S01]  /*16b80*/  BSSY B1, `(.L_x_11309) ;  /* 0x0000006000017945 */ /* 0x000fe20003800000 */
[----:B------:R-:W-:-:S07]  /*16b90*/  MOV R15, 0xffffffff ;  /* 0xffffffff000f7802 */ /* 0x000fce0000000f00 */
[----:B0-----:R-:W-:Y:S05]  /*16ba0*/  WARPSYNC.COLLECTIVE R15, `(.L_x_11310) ;  /* 0x000000000f0c7348 */ /* 0x001fea0003c00000 */
[----:B------:R-:W-:Y:S02]  /*16bb0*/  ELECT P6, UR62, PT ;  /* 0x00000000003e782f */ /* 0x000fe400038c0000 */
[----:B------:R-:W-:Y:S01]  /*16bc0*/  MOV R14, UR62 ;  /* 0x0000003e000e7c02 */ /* 0x000fe20008000f00 */
[----:B0-----:R-:W-:Y:S10]  /*16bd0*/  ENDCOLLECTIVE ;  /* 0x000000000000791b */ /* 0x001ff40003800000 */
.L_x_11310:
[----:B------:R-:W-:Y:S05]  /*16be0*/  BSYNC B1 ;  /* 0x0000000000017941 */ /* 0x000fea0003800000 */
.L_x_11309:
[----:B------:R-:W-:Y:S05]  /*16bf0*/  BRA `(.L_x_11178) ;  /* 0xffffffac00f87947 */ /* 0x000fea000383ffff */
.L_x_11181:
[----:B0-----:R0:W1:Y:S02]  /*16c00*/  SYNCS.PHASECHK.TRANS64.TRYWAIT P0, [R22+URZ+0x13220], R5 ;  /* 0x01322005160075a7 */ /* 0x001064000800017f */
[----:B-1----:R-:W-:Y:S05]  /*16c10*/  @!P0 NANOSLEEP.SYNCS 0x989680 ;  /* 0x009896800000895d */ /* 0x002fea0003900000 */
[----:B------:R-:W1:Y:S02]  /*16c20*/  @!P0 SYNCS.PHASECHK.TRANS64 P0, [R22+URZ+0x13220], R5 ;  /* 0x01322005160085a7 */ /* 0x000e64000800007f */
[----:B-1----:R-:W-:Y:S05]  /*16c30*/  @!P0 BRA `(.L_x_11181) ;  /* 0xfffffffc00f08947 */ /* 0x002fea000383ffff */
[----:B------:R-:W-:Y:S05]  /*16c40*/  BRA `(.L_x_11311) ;  /* 0xffffffb000087947 */ /* 0x000fea000383ffff */
.L_x_11185:
[----:B0-----:R0:W1:Y:S02]  /*16c50*/  SYNCS.PHASECHK.TRANS64.TRYWAIT P0, [R5+URZ+0x132a0], R6 ;  /* 0x0132a006050075a7 */ /* 0x001064000800017f */
[----:B-1----:R-:W-:Y:S05]  /*16c60*/  @!P0 NANOSLEEP.SYNCS 0x989680 ;  /* 0x009896800000895d */ /* 0x002fea0003900000 */
[----:B------:R-:W1:Y:S02]  /*16c70*/  @!P0 SYNCS.PHASECHK.TRANS64 P0, [R5+URZ+0x132a0], R6 ;  /* 0x0132a006050085a7 */ /* 0x000e64000800007f */
[----:B-1----:R-:W-:Y:S05]  /*16c80*/  @!P0 BRA `(.L_x_11185) ;  /* 0xfffffffc00f08947 */ /* 0x002fea000383ffff */
[----:B------:R-:W-:Y:S05]  /*16c90*/  BRA `(.L_x_11312) ;  /* 0xffffffb000247947 */ /* 0x000fea000383ffff */
.L_x_11190:
[----:B-1----:R1:W2:Y:S02]  /*16ca0*/  SYNCS.PHASECHK.TRANS64.TRYWAIT P0, [R5+URZ+0x132c0], R6 ;  /* 0x0132c006050075a7 */ /* 0x0022a4000800017f */
[----:B--2---:R-:W-:Y:S05]  /*16cb0*/  @!P0 NANOSLEEP.SYNCS 0x989680 ;  /* 0x009896800000895d */ /* 0x004fea0003900000 */
[----:B------:R-:W2:Y:S02]  /*16cc0*/  @!P0 SYNCS.PHASECHK.TRANS64 P0, [R5+URZ+0x132c0], R6 ;  /* 0x0132c006050085a7 */ /* 0x000ea4000800007f */
[----:B--2---:R-:W-:Y:S05]  /*16cd0*/  @!P0 BRA `(.L_x_11190) ;  /* 0xfffffffc00f08947 */ /* 0x004fea000383ffff */
[----:B------:R-:W-:Y:S05]  /*16ce0*/  BRA `(.L_x_11313) ;  /* 0xffffffb000a07947 */ /* 0x000fea000383ffff */
.L_x_11197:
[----:B0-----:R0:W1:Y:S02]  /*16cf0*/  SYNCS.PHASECHK.TRANS64.TRYWAIT P1, [R5+URZ+0x132a0], R6 ;  /* 0x0132a006050075a7 */ /* 0x001064000802017f */
[----:B-1----:R-:W-:Y:S05]  /*16d00*/  @!P1 NANOSLEEP.SYNCS 0x989680 ;  /* 0x009896800000995d */ /* 0x002fea0003900000 */
[----:B------:R-:W1:Y:S02]  /*16d10*/  @!P1 SYNCS.PHASECHK.TRANS64 P1, [R5+URZ+0x132a0], R6 ;  /* 0x0132a006050095a7 */ /* 0x000e64000802007f */
[----:B-1----:R-:W-:Y:S05]  /*16d20*/  @!P1 BRA `(.L_x_11197) ;  /* 0xfffffffc00f09947 */ /* 0x002fea000383ffff */
[----:B------:R-:W-:Y:S05]  /*16d30*/  BRA `(.L_x_11314) ;  /* 0xffffffb400687947 */ /* 0x000fea000383ffff */
.L_x_11202:
[----:B-1----:R1:W2:Y:S02]  /*16d40*/  SYNCS.PHASECHK.TRANS64.TRYWAIT P1, [R5+URZ+0x132c0], R6 ;  /* 0x0132c006050075a7 */ /* 0x0022a4000802017f */
[----:B--2---:R-:W-:Y:S05]  /*16d50*/  @!P1 NANOSLEEP.SYNCS 0x989680 ;  /* 0x009896800000995d */ /* 0x004fea0003900000 */
[----:B------:R-:W2:Y:S02]  /*16d60*/  @!P1 SYNCS.PHASECHK.TRANS64 P1, [R5+URZ+0x132c0], R6 ;  /* 0x0132c006050095a7 */ /* 0x000ea4000802007f */
[----:B--2---:R-:W-:Y:S05]  /*16d70*/  @!P1 BRA `(.L_x_11202) ;  /* 0xfffffffc00f09947 */ /* 0x004fea000383ffff */
[----:B------:R-:W-:Y:S05]  /*16d80*/  BRA `(.L_x_11315) ;  /* 0xffffffb400e07947 */ /* 0x000fea000383ffff */
.L_x_11217:
[----:B------:R-:W2:Y:S01]  /*16d90*/  S2R R21, SR_TID.X ;  /* 0x0000000000157919 */ /* 0x000ea20000002100 */
[----:B------:R-:W-:Y:S01]  /*16da0*/  BSSY B0, `(.L_x_11316) ;  /* 0x000000a000007945 */ /* 0x000fe20003800000 */
[----:B------:R-:W-:Y:S02]  /*16db0*/  IMAD.MOV.U32 R12, RZ, RZ, RZ ;  /* 0x000000ffff0c7224 */ /* 0x000fe400078e00ff */
[----:B------:R-:W-:Y:S02]  /*16dc0*/  IMAD.MOV.U32 R11, RZ, RZ, 0x1f ;  /* 0x0000001fff0b7424 */ /* 0x000fe400078e00ff */
[----:B------:R-:W-:Y:S01]  /*16dd0*/  IMAD.MOV.U32 R15, RZ, RZ, -0x1 ;  /* 0xffffffffff0f7424 */ /* 0x000fe200078e00ff */
[----:B--2---:R-:W-:-:S04]  /*16de0*/  SHF.R.U32.HI R21, RZ, 0x5, R21 ;  /* 0x00000005ff157819 */ /* 0x004fc80000011615 */
[----:B------:R-:W-:-:S05]  /*16df0*/  LOP3.LUT R21, R21, 0x3, RZ, 0xc0, !PT ;  /* 0x0000000315157812 */ /* 0x000fca00078ec0ff */
[----:B------:R-:W-:-:S07]  /*16e00*/  IMAD.MOV.U32 R13, RZ, RZ, R21 ;  /* 0x000000ffff0d7224 */ /* 0x000fce00078e0015 */
[----:B01-3--:R-:W-:Y:S05]  /*16e10*/  WARPSYNC.COLLECTIVE R15, `(.L_x_11317) ;  /* 0x000000000f087348 */ /* 0x00bfea0003c00000 */
[----:B------:R2:W4:Y:S02]  /*16e20*/  SHFL.IDX P6, R14, R13, R12, R11 ;  /* 0x0000000c0d0e7389 */ /* 0x00052400000c000b */
[----:B01234-:R-:W-:Y:S01]  /*16e30*/  ENDCOLLECTIVE ;  /* 0x000000000000791b */ /* 0x01ffe20003800000 */
.L_x_11317:
[----:B------:R-:W-:Y:S05]  /*16e40*/  BSYNC B0 ;  /* 0x0000000000007941 */ /* 0x000fea0003800000 */
.L_x_11316:
[----:B------:R-:W-:Y:S05]  /*16e50*/  BRA `(.L_x_11318) ;  /* 0xffffffc000687947 */ /* 0x000fea000383ffff */
.L_x_11219:
[----:B------:R-:W-:Y:S01]  /*16e60*/  BSSY B0, `(.L_x_11319) ;  /* 0x0000006000007945 */ /* 0x000fe20003800000 */
[----:B------:R-:W-:-:S07]  /*16e70*/  IMAD.MOV.U32 R15, RZ, RZ, -0x1 ;  /* 0xffffffffff0f7424 */ /* 0x000fce00078e00ff */
[----:B0123--:R-:W-:Y:S05]  /*16e80*/  WARPSYNC.COLLECTIVE R15, `(.L_x_11320) ;  /* 0x000000000f0c7348 */ /* 0x00ffea0003c00000 */
[----:B------:R-:W-:Y:S02]  /*16e90*/  ELECT P6, UR62, PT ;  /* 0x00000000003e782f */ /* 0x000fe400038c0000 */
[----:B------:R-:W-:Y:S01]  /*16ea0*/  MOV R14, UR62 ;  /* 0x0000003e000e7c02 */ /* 0x000fe20008000f00 */
[----:B0123--:R-:W-:Y:S10]  /*16eb0*/  ENDCOLLECTIVE ;  /* 0x000000000000791b */ /* 0x00fff40003800000 */
.L_x_11320:
[----:B------:R-:W-:Y:S05]  /*16ec0*/  BSYNC B0 ;  /* 0x0000000000007941 */ /* 0x000fea0003800000 */
.L_x_11319:
[----:B------:R-:W-:Y:S05]  /*16ed0*/  BRA `(.L_x_11321) ;  /* 0xffffffc000707947 */ /* 0x000fea000383ffff */
.L_x_11221:
[----:B--2---:R2:W4:Y:S02]  /*16ee0*/  SYNCS.PHASECHK.TRANS64.TRYWAIT P0, [R4+URZ+0x13280], R3 ;  /* 0x01328003040075a7 */ /* 0x004524000800017f */
[----:B----4-:R-:W-:Y:S05]  /*16ef0*/  @!P0 NANOSLEEP.SYNCS 0x989680 ;  /* 0x009896800000895d */ /* 0x010fea0003900000 */
[----:B------:R-:W4:Y:S02]  /*16f00*/  @!P0 SYNCS.PHASECHK.TRANS64 P0, [R4+URZ+0x13280], R3 ;  /* 0x01328003040085a7 */ /* 0x000f24000800007f */
[----:B----4-:R-:W-:Y:S05]  /*16f10*/  @!P0 BRA `(.L_x_11221) ;  /* 0xfffffffc00f08947 */ /* 0x010fea000383ffff */
[----:B------:R-:W-:Y:S05]  /*16f20*/  BRA `(.L_x_11322) ;  /* 0xffffffc000d47947 */ /* 0x000fea000383ffff */
.L_x_11223:
[----:B0-----:R0:W4:Y:S02]  /*16f30*/  SYNCS.PHASECHK.TRANS64.TRYWAIT P0, [R4+URZ+0x13240], R3 ;  /* 0x01324003040075a7 */ /* 0x001124000800017f */
[----:B----4-:R-:W-:Y:S05]  /*16f40*/  @!P0 NANOSLEEP.SYNCS 0x989680 ;  /* 0x009896800000895d */ /* 0x010fea0003900000 */
[----:B------:R-:W4:Y:S02]  /*16f50*/  @!P0 SYNCS.PHASECHK.TRANS64 P0, [R4+URZ+0x13240], R3 ;  /* 0x01324003040085a7 */ /* 0x000f24000800007f */
[----:B----4-:R-:W-:Y:S05]  /*16f60*/  @!P0 BRA `(.L_x_11223) ;  /* 0xfffffffc00f08947 */ /* 0x010fea000383ffff */
[----:B------:R-:W-:Y:S05]  /*16f70*/  BRA `(.L_x_11323) ;  /* 0xffffffc400287947 */ /* 0x000fea000383ffff */
.L_x_11227:
[----:B------:R-:W2:Y:S01]  /*16f80*/  LDL.LU R11, [R1+0x3c] ;  /* 0x00003c00010b7983 */ /* 0x000ea20000300800 */
[----:B------:R-:W-:Y:S01]  /*16f90*/  IMAD.MOV.U32 R13, RZ, RZ, R4 ;  /* 0x000000ffff0d7224 */ /* 0x000fe200078e0004 */
[----:B------:R-:W-:Y:S01]  /*16fa0*/  MOV R12, RZ ;  /* 0x000000ff000c7202 */ /* 0x000fe20000000f00 */
[----:B------:R-:W-:Y:S02]  /*16fb0*/  IMAD.MOV.U32 R15, RZ, RZ, -0x1 ;  /* 0xffffffffff0f7424 */ /* 0x000fe400078e00ff */
[----:B------:R-:W-:-:S05]  /*16fc0*/  IMAD R17, R17, 0xc0, R21 ;  /* 0x000000c011117824 */ /* 0x000fca00078e0215 */
[----:B------:R-:W-:Y:S01]  /*16fd0*/  IADD3 R8, R17, 0x20, RZ ;  /* 0x0000002011087810 */ /* 0x000fe20007ffe0ff */
[----:B--2---:R-:W-:Y:S02]  /*16fe0*/  IMAD R5, R11, R9, RZ ;  /* 0x000000090b057224 */ /* 0x004fe400078e02ff */
[----:B------:R-:W-:-:S03]  /*16ff0*/  IMAD.MOV.U32 R11, RZ, RZ, 0x1c1f ;  /* 0x00001c1fff0b7424 */ /* 0x000fc600078e00ff */
[----:B------:R-:W-:-:S13]  /*17000*/  ISETP.GE.AND P1, PT, R17, R5, PT ;  /* 0x000000051100720c */ /* 0x000fda0003f26270 */
[----:B-----5:R-:W-:Y:S05]  /*17010*/  WARPSYNC.COLLECTIVE R15, `(.L_x_11324) ;  /* 0x000000000f087348 */ /* 0x020fea0003c00000 */
[----:B------:R0:W1:Y:S02]  /*17020*/  SHFL.IDX P6, R14, R13, R12, R11 ;  /* 0x0000000c0d0e7389 */ /* 0x00006400000c000b */
[----:B01---5:R-:W-:Y:S01]  /*17030*/  ENDCOLLECTIVE ;  /* 0x000000000000791b */ /* 0x023fe20003800000 */
.L_x_11324:
[----:B------:R-:W-:Y:S02]  /*17040*/  IMAD.MOV.U32 R13, RZ, RZ, R0 ;  /* 0x000000ffff0d7224 */ /* 0x000fe400078e0000 */
[----:B------:R-:W-:-:S07]  /*17050*/  IMAD.MOV.U32 R7, RZ, RZ, R14 ;  /* 0x000000ffff077224 */ /* 0x000fce00078e000e */
[----:B------:R-:W-:Y:S05]  /*17060*/  WARPSYNC.COLLECTIVE R15, `(.L_x_11325) ;  /* 0x000000000f087348 */ /* 0x000fea0003c00000 */
[----:B------:R0:W1:Y:S02]  /*17070*/  SHFL.IDX P6, R14, R13, R12, R11 ;  /* 0x0000000c0d0e7389 */ /* 0x00006400000c000b */
[----:B01----:R-:W-:Y:S01]  /*17080*/  ENDCOLLECTIVE ;  /* 0x000000000000791b */ /* 0x003fe20003800000 */
.L_x_11325:
[----:B------:R-:W-:Y:S02]  /*17090*/  IMAD.MOV.U32 R13, RZ, RZ, R4 ;  /* 0x000000ffff0d7224 */ /* 0x000fe400078e0004 */
[----:B------:R-:W-:Y:S02]  /*170a0*/  IMAD.MOV.U32 R12, RZ, RZ, 0x1 ;  /* 0x00000001ff0c7424 */ /* 0x000fe400078e00ff */
[----:B------:R-:W-:-:S07]  /*170b0*/  IMAD.MOV.U32 R6, RZ, RZ, R14 ;  /* 0x000000ffff067224 */ /* 0x000fce00078e000e */
[----:B------:R-:W-:Y:S05]  /*170c0*/  WARPSYNC.COLLECTIVE R15, `(.L_x_11326) ;  /* 0x000000000f087348 */ /* 0x000fea0003c00000 */
[----:B------:R0:W1:Y:S02]  /*170d0*/  SHFL.IDX P6, R14, R13, R12, R11 ;  /* 0x0000000c0d0e7389 */ /* 0x00006400000c000b */
[----:B01----:R-:W-:Y:S01]  /*170e0*/  ENDCOLLECTIVE ;  /* 0x000000000000791b */ /* 0x003fe20003800000 */
.L_x_11326:
[----:B------:R-:W-:-:S05]  /*170f0*/  @!P1 IADD3 R6, P2, R20, R6, RZ ;  /* 0x0000000614069210 */ /* 0x000fca0007f5e0ff */
[----:B------:R-:W-:-:S05]  /*17100*/  @!P1 IMAD.X R7, RZ, RZ, R7, P2 ;  /* 0x000000ffff079224 */ /* 0x000fca00010e0607 */
[----:B------:R-:W-:Y:S01]  /*17110*/  @!PT LDS RZ, [RZ] ;  /* 0x00000000fffff984 */ /* 0x000fe20000000800 */
[----:B------:R-:W-:Y:S01]  /*17120*/  @!PT LDS RZ, [RZ] ;  /* 0x00000000fffff984 */ /* 0x000fe20000000800 */
[----:B------:R-:W-:Y:S01]  /*17130*/  @!PT LDS RZ, [RZ] ;  /* 0x00000000fffff984 */ /* 0x000fe20000000800 */
[----:B------:R0:W-:Y:S01]  /*17140*/  @!P1 LDGSTS.E.BYPASS.LTC128B.128 [R10+0xb000], desc[UR40][R6.64], !P0 ;  /* 0x0b000000060a9fae */ /* 0x0001e2000c101d68 */
[----:B------:R-:W-:Y:S01]  /*17150*/  IMAD.MOV.U32 R13, RZ, RZ, R0 ;  /* 0x000000ffff0d7224 */ /* 0x000fe200078e0000 */
[----:B------:R-:W-:Y:S01]  /*17160*/  ISETP.GE.AND P1, PT, R8, R5, PT ;  /* 0x000000050800720c */ /* 0x000fe20003f26270 */
[----:B0-----:R-:W-:-:S12]  /*17170*/  IMAD.MOV.U32 R6, RZ, RZ, R14 ;  /* 0x000000ffff067224 */ /* 0x001fd800078e000e */
[----:B------:R-:W-:Y:S05]  /*17180*/  WARPSYNC.COLLECTIVE R15, `(.L_x_11327) ;  /* 0x000000000f087348 */ /* 0x000fea0003c00000 */
[----:B------:R0:W1:Y:S02]  /*17190*/  SHFL.IDX P6, R14, R13, R12, R11 ;  /* 0x0000000c0d0e7389 */ /* 0x00006400000c000b */
[----:B01----:R-:W-:Y:S01]  /*171a0*/  ENDCOLLECTIVE ;  /* 0x000000000000791b */ /* 0x003fe20003800000 */
.L_x_11327:
[----:B------:R-:W-:Y:S02]  /*171b0*/  IMAD.MOV.U32 R13, RZ, RZ, R4 ;  /* 0x000000ffff0d7224 */ /* 0x000fe400078e0004 */
[----:B------:R-:W-:Y:S02]  /*171c0*/  IMAD.MOV.U32 R12, RZ, RZ, 0x2 ;  /* 0x00000002ff0c7424 */ /* 0x000fe400078e00ff */
[----:B------:R-:W-:-:S07]  /*171d0*/  IMAD.MOV.U32 R7, RZ, RZ, R14 ;  /* 0x000000ffff077224 */ /* 0x000fce00078e000e */
[----:B------:R-:W-:Y:S05]  /*171e0*/  WARPSYNC.COLLECTIVE R15, `(.L_x_11328) ;  /* 0x000000000f087348 */ /* 0x000fea0003c00000 */
[----:B------:R0:W1:Y:S02]  /*171f0*/  SHFL.IDX P6, R14, R13, R12, R11 ;  /* 0x0000000c0d0e7389 */ /* 0x00006400000c000b */
[----:B01----:R-:W-:Y:S01]  /*17200*/  ENDCOLLECTIVE ;  /* 0x000000000000791b */ /* 0x003fe20003800000 */
.L_x_11328:
        /* <DEDUP_REMOVED lines=10> */
[----:B0-----:R-:W-:-:S04]  /*172b0*/  IADD3 R6, R17, 0x40, RZ ;  /* 0x0000004011067810 */ /* 0x001fc80007ffe0ff */
[----:B------:R-:W-:Y:S01]  /*172c0*/  ISETP.GE.AND P1, PT, R6, R5, PT ;  /* 0x000000050600720c */ /* 0x000fe20003f26270 */
[----:B------:R-:W-:-:S12]  /*172d0*/  IMAD.MOV.U32 R6, RZ, RZ, R14 ;  /* 0x000000ffff067224 */ /* 0x000fd800078e000e */
[----:B------:R-:W-:Y:S05]  /*172e0*/  WARPSYNC.COLLECTIVE R15, `(.L_x_11329) ;  /* 0x000000000f087348 */ /* 0x000fea0003c00000 */
[----:B------:R0:W1:Y:S02]  /*172f0*/  SHFL.IDX P6, R14, R13, R12, R11 ;  /* 0x0000000c0d0e7389 */ /* 0x00006400000c000b */
[----:B01----:R-:W-:Y:S01]  /*17300*/  ENDCOLLECTIVE ;  /* 0x000000000000791b */ /* 0x003fe20003800000 */
.L_x_11329:
[----:B------:R-:W-:Y:S01]  /*17310*/  MOV R13, R4 ;  /* 0x00000004000d7202 */ /* 0x000fe20000000f00 */
[----:B------:R-:W-:Y:S02]  /*17320*/  IMAD.MOV.U32 R12, RZ, RZ, 0x3 ;  /* 0x00000003ff0c7424 */ /* 0x000fe400078e00ff */
[----:B------:R-:W-:-:S07]  /*17330*/  IMAD.MOV.U32 R7, RZ, RZ, R14 ;  /* 0x000000ffff077224 */ /* 0x000fce00078e000e */
[----:B------:R-:W-:Y:S05]  /*17340*/  WARPSYNC.COLLECTIVE R15, `(.L_x_11330) ;  /* 0x000000000f087348 */ /* 0x000fea0003c00000 */
[----:B------:R0:W1:Y:S02]  /*17350*/  SHFL.IDX P6, R14, R13, R12, R11 ;  /* 0x0000000c0d0e7389 */ /* 0x00006400000c000b */
[----:B01----:R-:W-:Y:S01]  /*17360*/  ENDCOLLECTIVE ;  /* 0x000000000000791b */ /* 0x003fe20003800000 */
.L_x_11330:
[----:B------:R-:W-:-:S05]  /*17370*/  @!P1 IADD3 R7, P2, R20, R7, RZ ;  /* 0x0000000714079210 */ /* 0x000fca0007f5e0ff */
[----:B------:R-:W-:-:S05]  /*17380*/  @!P1 IMAD.X R6, RZ, RZ, R6, P2 ;  /* 0x000000ffff069224 */ /* 0x000fca00010e0606 */
[-C--:B------:R-:W-:Y:S01]  /*17390*/  @!P1 LOP3.LUT R7, R7, R6.reuse, RZ, 0x3c, !PT ;  /* 0x0000000607079212 */ /* 0x080fe200078e3cff */
[----:B------:R-:W-:Y:S02]  /*173a0*/  IMAD.MOV.U32 R13, RZ, RZ, R0 ;  /* 0x000000ffff0d7224 */ /* 0x000fe400078e0000 */
[----:B------:R-:W-:Y:S01]  /*173b0*/  VIADD R0, R17, 0x60 ;  /* 0x0000006011007836 */ /* 0x000fe20000000000 */
[----:B------:R-:W-:-:S04]  /*173c0*/  @!P1 LOP3.LUT R6, R7, R6, RZ, 0x3c, !PT ;  /* 0x0000000607069212 */ /* 0x000fc800078e3cff */
[----:B------:R-:W-:Y:S01]  /*173d0*/  @!P1 LOP3.LUT R7, R7, R6, RZ, 0x3c, !PT ;  /* 0x0000000607079212 */ /* 0x000fe200078e3cff */
[----:B------:R-:W-:-:S07]  /*173e0*/  IMAD.MOV.U32 R4, RZ, RZ, R14 ;  /* 0x000000ffff047224 */ /* 0x000fce00078e000e */
[----:B------:R-:W-:Y:S05]  /*173f0*/  WARPSYNC.COLLECTIVE R15, `(.L_x_11331) ;  /* 0x000000000f087348 */ /* 0x000fea0003c00000 */
[----:B------:R0:W1:Y:S02]  /*17400*/  SHFL.IDX P6, R14, R13, R12, R11 ;  /* 0x0000000c0d0e7389 */ /* 0x00006400000c000b */
[----:B01----:R-:W-:Y:S01]  /*17410*/  ENDCOLLECTIVE ;  /* 0x000000000000791b */ /* 0x003fe20003800000 */
.L_x_11331:
[----:B------:R-:W-:Y:S01]  /*17420*/  @!PT LDS RZ, [RZ] ;  /* 0x00000000fffff984 */ /* 0x000fe20000000800 */
[----:B------:R-:W-:Y:S01]  /*17430*/  @!PT LDS RZ, [RZ] ;  /* 0x00000000fffff984 */ /* 0x000fe20000000800 */
[----:B------:R-:W-:Y:S01]  /*17440*/  @!PT LDS RZ, [RZ] ;  /* 0x00000000fffff984 */ /* 0x000fe20000000800 */
[----:B------:R0:W-:Y:S01]  /*17450*/  @!P1 LDGSTS.E.BYPASS.LTC128B.128 [R10+0xc000], desc[UR40][R6.64], !P0 ;  /* 0x0c000000060a9fae */ /* 0x0001e2000c101d68 */
[----:B------:R-:W-:Y:S01]  /*17460*/  ISETP.GE.AND P1, PT, R0, R5, PT ;  /* 0x000000050000720c */ /* 0x000fe20003f26270 */
[----:B------:R-:W-:Y:S02]  /*17470*/  IMAD.MOV.U32 R13, RZ, RZ, R3 ;  /* 0x000000ffff0d7224 */ /* 0x000fe400078e0003 */
[----:B------:R-:W-:Y:S02]  /*17480*/  IMAD.MOV.U32 R12, RZ, RZ, RZ ;  /* 0x000000ffff0c7224 */ /* 0x000fe400078e00ff */
[----:B0-----:R-:W-:-:S08]  /*17490*/  IMAD.MOV.U32 R6, RZ, RZ, R14 ;  /* 0x000000ffff067224 */ /* 0x001fd000078e000e */
[----:B------:R-:W-:Y:S05]  /*174a0*/  WARPSYNC.COLLECTIVE R15, `(.L_x_11332) ;  /* 0x000000000f087348 */ /* 0x000fea0003c00000 */
[----:B------:R0:W1:Y:S02]  /*174b0*/  SHFL.IDX P6, R14, R13, R12, R11 ;  /* 0x0000000c0d0e7389 */ /* 0x00006400000c000b */
[----:B01----:R-:W-:Y:S01]  /*174c0*/  ENDCOLLECTIVE ;  /* 0x000000000000791b */ /* 0x003fe20003800000 */
.L_x_11332:
[----:B------:R-:W-:-:S05]  /*174d0*/  @!P1 IADD3 R6, P3, R20, R6, RZ ;  /* 0x0000000614069210 */ /* 0x000fca0007f7e0ff */
[----:B------:R-:W-:-:S05]  /*174e0*/  @!P1 IMAD.X R4, RZ, RZ, R4, P3 ;  /* 0x000000ffff049224 */ /* 0x000fca00018e0604 */
[----:B------:R-:W-:Y:S01]  /*174f0*/  @!P1 MOV R7, R4 ;  /* 0x0000000400079202 */ /* 0x000fe20000000f00 */
[----:B------:R-:W-:Y:S02]  /*17500*/  IMAD.MOV.U32 R13, RZ, RZ, R2 ;  /* 0x000000ffff0d7224 */ /* 0x000fe400078e0002 */
[----:B------:R-:W-:Y:S02]  /*17510*/  VIADD R4, R17, 0x80 ;  /* 0x0000008011047836 */ /* 0x000fe40000000000 */
[----:B------:R-:W-:Y:S01]  /*17520*/  @!PT LDS RZ, [RZ] ;  /* 0x00000000fffff984 */ /* 0x000fe20000000800 */
[----:B------:R-:W-:Y:S01]  /*17530*/  @!PT LDS RZ, [RZ] ;  /* 0x00000000fffff984 */ /* 0x000fe20000000800 */
[----:B------:R-:W-:Y:S01]  /*17540*/  @!PT LDS RZ, [RZ] ;  /* 0x00000000fffff984 */ /* 0x000fe20000000800 */
[----:B------:R0:W-:Y:S03]  /*17550*/  @!P1 LDGSTS.E.BYPASS.LTC128B.128 [R10+0xc800], desc[UR40][R6.64], !P0 ;  /* 0x0c800000060a9fae */ /* 0x0001e6000c101d68 */
[----:B------:R-:W-:Y:S01]  /*17560*/  ISETP.GE.AND P2, PT, R4, R5, PT ;  /* 0x000000050400720c */ /* 0x000fe20003f46270 */
[----:B------:R-:W-:-:S12]  /*17570*/  IMAD.MOV.U32 R8, RZ, RZ, R14 ;  /* 0x000000ffff087224 */ /* 0x000fd800078e000e */
[----:B0-----:R-:W-:Y:S05]  /*17580*/  WARPSYNC.COLLECTIVE R15, `(.L_x_11333) ;  /* 0x000000000f087348 */ /* 0x001fea0003c00000 */
[----:B------:R1:W2:Y:S02]  /*17590*/  SHFL.IDX P6, R14, R13, R12, R11 ;  /* 0x0000000c0d0e7389 */ /* 0x0002a400000c000b */
[----:B012---:R-:W-:Y:S01]  /*175a0*/  ENDCOLLECTIVE ;  /* 0x000000000000791b */ /* 0x007fe20003800000 */
.L_x_11333:
[----:B------:R-:W-:Y:S02]  /*175b0*/  IMAD.MOV.U32 R13, RZ, RZ, R3 ;  /* 0x000000ffff0d7224 */ /* 0x000fe400078e0003 */
[----:B------:R-:W-:Y:S02]  /*175c0*/  IMAD.MOV.U32 R12, RZ, RZ, 0x1 ;  /* 0x00000001ff0c7424 */ /* 0x000fe400078e00ff */
[----:B------:R-:W-:-:S07]  /*175d0*/  IMAD.MOV.U32 R0, RZ, RZ, R14 ;  /* 0x000000ffff007224 */ /* 0x000fce00078e000e */
[----:B------:R-:W-:Y:S05]  /*175e0*/  WARPSYNC.COLLECTIVE R15, `(.L_x_11334) ;  /* 0x000000000f087348 */ /* 0x000fea0003c00000 */
[----:B------:R0:W1:Y:S02]  /*175f0*/  SHFL.IDX P6, R14, R13, R12, R11 ;  /* 0x0000000c0d0e7389 */ /* 0x00006400000c000b */
[----:B01----:R-:W-:Y:S01]  /*17600*/  ENDCOLLECTIVE ;  /* 0x000000000000791b */ /* 0x003fe20003800000 */
.L_x_11334:
        /* <DEDUP_REMOVED lines=13> */
.L_x_11335:
[----:B------:R-:W-:Y:S01]  /*176e0*/  MOV R2, R14 ;  /* 0x0000000e00027202 */ /* 0x000fe20000000f00 */
[----:B------:R-:W-:Y:S06]  /*176f0*/  BRA `(.L_x_11336) ;  /* 0xffffffc800487947 */ /* 0x000fec000383ffff */
.L_x_11230:
[----:B-1----:R1:W2:Y:S02]  /*17700*/  SYNCS.PHASECHK.TRANS64.TRYWAIT P0, [R22+URZ+0x13220], R0 ;  /* 0x01322000160075a7 */ /* 0x0022a4000800017f */
[----:B--2---:R-:W-:Y:S05]  /*17710*/  @!P0 NANOSLEEP.SYNCS 0x989680 ;  /* 0x009896800000895d */ /* 0x004fea0003900000 */
[----:B------:R-:W2:Y:S02]  /*17720*/  @!P0 SYNCS.PHASECHK.TRANS64 P0, [R22+URZ+0x13220], R0 ;  /* 0x01322000160085a7 */ /* 0x000ea4000800007f */
[----:B--2---:R-:W-:Y:S05]  /*17730*/  @!P0 BRA `(.L_x_11230) ;  /* 0xfffffffc00f08947 */ /* 0x004fea000383ffff */
[----:B------:R-:W-:Y:S05]  /*17740*/  BRA `(.L_x_11337) ;  /* 0xffffffc800a47947 */ /* 0x000fea000383ffff */
.L_x_11236:
[----:B0-----:R0:W1:Y:S02]  /*17750*/  SYNCS.PHASECHK.TRANS64.TRYWAIT P0, [R6+URZ+0x13280], R5 ;  /* 0x01328005060075a7 */ /* 0x001064000800017f */
[----:B-1----:R-:W-:Y:S05]  /*17760*/  @!P0 NANOSLEEP.SYNCS 0x989680 ;  /* 0x009896800000895d */ /* 0x002fea0003900000 */
[----:B------:R-:W1:Y:S02]  /*17770*/  @!P0 SYNCS.PHASECHK.TRANS64 P0, [R6+URZ+0x13280], R5 ;  /* 0x01328005060085a7 */ /* 0x000e64000800007f */
[----:B-1----:R-:W-:Y:S05]  /*17780*/  @!P0 BRA `(.L_x_11236) ;  /* 0xfffffffc00f08947 */ /* 0x002fea000383ffff */
[----:B------:R-:W-:Y:S05]  /*17790*/  BRA `(.L_x_11338) ;  /* 0xffffffcc00587947 */ /* 0x000fea000383ffff */
.L_x_11241:
[----:B-1----:R1:W2:Y:S02]  /*177a0*/  SYNCS.PHASECHK.TRANS64.TRYWAIT P0, [R6+URZ+0x13240], R5 ;  /* 0x01324005060075a7 */ /* 0x0022a4000800017f */
[----:B--2---:R-:W-:Y:S05]  /*177b0*/  @!P0 NANOSLEEP.SYNCS 0x989680 ;  /* 0x009896800000895d */ /* 0x004fea0003900000 */
[----:B------:R-:W2:Y:S02]  /*177c0*/  @!P0 SYNCS.PHASECHK.TRANS64 P0, [R6+URZ+0x13240], R5 ;  /* 0x01324005060085a7 */ /* 0x000ea4000800007f */
[----:B--2---:R-:W-:Y:S05]  /*177d0*/  @!P0 BRA `(.L_x_11241) ;  /* 0xfffffffc00f08947 */ /* 0x004fea000383ffff */
[----:B------:R-:W-:Y:S05]  /*177e0*/  BRA `(.L_x_11339) ;  /* 0xffffffcc00d47947 */ /* 0x000fea000383ffff */
.L_x_11247:
[----:B-1----:R1:W2:Y:S02]  /*177f0*/  SYNCS.PHASECHK.TRANS64.TRYWAIT P0, [R3+URZ+0x13270], R4 ;  /* 0x01327004030075a7 */ /* 0x0022a4000800017f */
[----:B--2---:R-:W-:Y:S05]  /*17800*/  @!P0 NANOSLEEP.SYNCS 0x989680 ;  /* 0x009896800000895d */ /* 0x004fea0003900000 */
[----:B------:R-:W2:Y:S02]  /*17810*/  @!P0 SYNCS.PHASECHK.TRANS64 P0, [R3+URZ+0x13270], R4 ;  /* 0x01327004030085a7 */ /* 0x000ea4000800007f */
[----:B--2---:R-:W-:Y:S05]  /*17820*/  @!P0 BRA `(.L_x_11247) ;  /* 0xfffffffc00f08947 */ /* 0x004fea000383ffff */
[----:B------:R-:W-:Y:S05]  /*17830*/  BRA `(.L_x_11340) ;  /* 0xffffffd000707947 */ /* 0x000fea000383ffff */
.L_x_11249:
[----:B-1----:R1:W2:Y:S02]  /*17840*/  SYNCS.PHASECHK.TRANS64.TRYWAIT P0, [R3+URZ+0x13260], R4 ;  /* 0x01326004030075a7 */ /* 0x0022a4000800017f */
[----:B--2---:R-:W-:Y:S05]  /*17850*/  @!P0 NANOSLEEP.SYNCS 0x989680 ;  /* 0x009896800000895d */ /* 0x004fea0003900000 */
[----:B------:R-:W2:Y:S02]  /*17860*/  @!P0 SYNCS.PHASECHK.TRANS64 P0, [R3+URZ+0x13260], R4 ;  /* 0x01326004030085a7 */ /* 0x000ea4000800007f */
[----:B--2---:R-:W-:Y:S05]  /*17870*/  @!P0 BRA `(.L_x_11249) ;  /* 0xfffffffc00f08947 */ /* 0x004fea000383ffff */
[----:B------:R-:W-:Y:S05]  /*17880*/  BRA `(.L_x_11341) ;  /* 0xffffffd000787947 */ /* 0x000fea000383ffff */
.L_x_11256:
[----:B-1----:R1:W2:Y:S02]  /*17890*/  SYNCS.PHASECHK.TRANS64.TRYWAIT P1, [R0+URZ+0x13270], R3 ;  /* 0x01327003000075a7 */ /* 0x0022a4000802017f */
[----:B--2---:R-:W-:Y:S05]  /*178a0*/  @!P1 NANOSLEEP.SYNCS 0x989680 ;  /* 0x009896800000995d */ /* 0x004fea0003900000 */
[----:B------:R-:W2:Y:S02]  /*178b0*/  @!P1 SYNCS.PHASECHK.TRANS64 P1, [R0+URZ+0x13270], R3 ;  /* 0x01327003000095a7 */ /* 0x000ea4000802007f */
[----:B--2---:R-:W-:Y:S05]  /*178c0*/  @!P1 BRA `(.L_x_11256) ;  /* 0xfffffffc00f09947 */ /* 0x004fea000383ffff */
[----:B------:R-:W-:Y:S05]  /*178d0*/  BRA `(.L_x_11342) ;  /* 0xffffffd8000c7947 */ /* 0x000fea000383ffff */
.L_x_11258:
[----:B-1----:R1:W2:Y:S02]  /*178e0*/  SYNCS.PHASECHK.TRANS64.TRYWAIT P1, [R0+URZ+0x13260], R3 ;  /* 0x01326003000075a7 */ /* 0x0022a4000802017f */
[----:B--2---:R-:W-:Y:S05]  /*178f0*/  @!P1 NANOSLEEP.SYNCS 0x989680 ;  /* 0x009896800000995d */ /* 0x004fea0003900000 */
[----:B------:R-:W2:Y:S02]  /*17900*/  @!P1 SYNCS.PHASECHK.TRANS64 P1, [R0+URZ+0x13260], R3 ;  /* 0x01326003000095a7 */ /* 0x000ea4000802007f */
[----:B--2---:R-:W-:Y:S05]  /*17910*/  @!P1 BRA `(.L_x_11258) ;  /* 0xfffffffc00f09947 */ /* 0x004fea000383ffff */
[----:B------:R-:W-:Y:S05]  /*17920*/  BRA `(.L_x_11343) ;  /* 0xffffffd800107947 */ /* 0x000fea000383ffff */
.L_x_11262:
        /* <DEDUP_REMOVED lines=8> */
.L_x_11345:
[----:B------:R-:W-:Y:S05]  /*179b0*/  BSYNC B0 ;  /* 0x0000000000007941 */ /* 0x000fea0003800000 */
.L_x_11344:
        /* <DEDUP_REMOVED lines=9> */
.L_x_11346:
        /* <DEDUP_REMOVED lines=18> */
.L_x_11347:
[----:B------:R-:W-:Y:S01]  /*17b70*/  IMAD.MOV.U32 R12, RZ, RZ, 0x2 ;  /* 0x00000002ff0c7424 */ /* 0x000fe200078e00ff */
[----:B------:R-:W-:-:S05]  /*17b80*/  SEL R5, R14, RZ, P1 ;  /* 0x000000ff0e057207 */ /* 0x000fca0000800000 */
[----:B------:R-:W-:-:S04]  /*17b90*/  IMAD.IADD R5, R2, 0x1, R5 ;  /* 0x0000000102057824 */ /* 0x000fc800078e0205 */
[----:B------:R-:W-:-:S07]  /*17ba0*/  IMAD.MOV.U32 R13, RZ, RZ, R5 ;  /* 0x000000ffff0d7224 */ /* 0x000fce00078e0005 */
[----:B------:R-:W-:Y:S05]  /*17bb0*/  WARPSYNC.COLLECTIVE R15, `(.L_x_11348) ;  /* 0x000000000f087348 */ /* 0x000fea0003c00000 */
[----:B------:R0:W1:Y:S02]  /*17bc0*/  SHFL.UP P6, R14, R13, R12, R11 ;  /* 0x0400000c0d0e7389 */ /* 0x00006400000c000b */
[----:B01----:R-:W-:Y:S01]  /*17bd0*/  ENDCOLLECTIVE ;  /* 0x000000000000791b */ /* 0x003fe20003800000 */
.L_x_11348:
[----:B------:R-:W-:Y:S02]  /*17be0*/  MOV R12, 0x4 ;  /* 0x00000004000c7802 */ /* 0x000fe40000000f00 */
[----:B------:R-:W-:-:S05]  /*17bf0*/  SEL R6, R14, RZ, P2 ;  /* 0x000000ff0e067207 */ /* 0x000fca0001000000 */
[----:B------:R-:W-:-:S04]  /*17c00*/  IMAD.IADD R6, R5, 0x1, R6 ;  /* 0x0000000105067824 */ /* 0x000fc800078e0206 */
[----:B------:R-:W-:-:S07]  /*17c10*/  IMAD.MOV.U32 R13, RZ, RZ, R6 ;  /* 0x000000ffff0d7224 */ /* 0x000fce00078e0006 */
[----:B------:R-:W-:Y:S05]  /*17c20*/  WARPSYNC.COLLECTIVE R15, `(.L_x_11349) ;  /* 0x000000000f087348 */ /* 0x000fea0003c00000 */
[----:B------:R0:W1:Y:S02]  /*17c30*/  SHFL.UP P6, R14, R13, R12, R11 ;  /* 0x0400000c0d0e7389 */ /* 0x00006400000c000b */
[----:B01----:R-:W-:Y:S01]  /*17c40*/  ENDCOLLECTIVE ;  /* 0x000000000000791b */ /* 0x003fe20003800000 */
.L_x_11349:
[----:B------:R-:W-:Y:S01]  /*17c50*/  IMAD.MOV.U32 R12, RZ, RZ, 0x8 ;  /* 0x00000008ff0c7424 */ /* 0x000fe200078e00ff */
[----:B------:R-:W-:-:S05]  /*17c60*/  SEL R7, R14, RZ, P3 ;  /* 0x000000ff0e077207 */ /* 0x000fca0001800000 */
[----:B------:R-:W-:-:S04]  /*17c70*/  IMAD.IADD R7, R6, 0x1, R7 ;  /* 0x0000000106077824 */ /* 0x000fc800078e0207 */
[----:B------:R-:W-:-:S07]  /*17c80*/  IMAD.MOV.U32 R13, RZ, RZ, R7 ;  /* 0x000000ffff0d7224 */ /* 0x000fce00078e0007 */
[----:B------:R-:W-:Y:S05]  /*17c90*/  WARPSYNC.COLLECTIVE R15, `(.L_x_11350) ;  /* 0x000000000f087348 */ /* 0x000fea0003c00000 */
[----:B------:R0:W1:Y:S02]  /*17ca0*/  SHFL.UP P6, R14, R13, R12, R11 ;  /* 0x0400000c0d0e7389 */ /* 0x00006400000c000b */
[----:B01----:R-:W-:Y:S01]  /*17cb0*/  ENDCOLLECTIVE ;  /* 0x000000000000791b */ /* 0x003fe20003800000 */
.L_x_11350:
[----:B------:R-:W-:Y:S02]  /*17cc0*/  MOV R12, 0x10 ;  /* 0x00000010000c7802 */ /* 0x000fe40000000f00 */
[----:B------:R-:W-:-:S05]  /*17cd0*/  SEL R14, R14, RZ, P4 ;  /* 0x000000ff0e0e7207 */ /* 0x000fca0002000000 */
[----:B------:R-:W-:-:S04]  /*17ce0*/  IMAD.IADD R5, R7, 0x1, R14 ;  /* 0x0000000107057824 */ /* 0x000fc800078e020e */
[----:B------:R-:W-:-:S07]  /*17cf0*/  IMAD.MOV.U32 R13, RZ, RZ, R5 ;  /* 0x000000ffff0d7224 */ /* 0x000fce00078e0005 */
[----:B------:R-:W-:Y:S05]  /*17d00*/  WARPSYNC.COLLECTIVE R15, `(.L_x_11351) ;  /* 0x000000000f087348 */ /* 0x000fea0003c00000 */
[----:B------:R0:W1:Y:S02]  /*17d10*/  SHFL.UP P6, R14, R13, R12, R11 ;  /* 0x0400000c0d0e7389 */ /* 0x00006400000c000b */
[----:B01----:R-:W-:Y:S01]  /*17d20*/  ENDCOLLECTIVE ;  /* 0x000000000000791b */ /* 0x003fe20003800000 */
.L_x_11351:
        /* <DEDUP_REMOVED lines=8> */
.L_x_11352:
[----:B------:R-:W-:Y:S05]  /*17db0*/  BRA `(.L_x_11353) ;  /* 0xffffffd800d47947 */ /* 0x000fea000383ffff */
.L_x_11267:
        /* <DEDUP_REMOVED lines=8> */
.L_x_11355:
[----:B------:R-:W-:Y:S05]  /*17e40*/  BSYNC B0 ;  /* 0x0000000000007941 */ /* 0x000fea0003800000 */
.L_x_11354:
[----:B------:R-:W-:Y:S01]  /*17e50*/  SEL R13, R14, RZ, P1 ;  /* 0x000000ff0e0d7207 */ /* 0x000fe20000800000 */
[----:B------:R-:W-:Y:S01]  /*17e60*/  IMAD.MOV.U32 R12, RZ, RZ, 0x2 ;  /* 0x00000002ff0c7424 */ /* 0x000fe200078e00ff */
[----:B------:R-:W-:Y:S01]  /*17e70*/  MOV R15, 0xffffffff ;  /* 0xffffffff000f7802 */ /* 0x000fe20000000f00 */
[----:B------:R-:W-:Y:S02]  /*17e80*/  IMAD.MOV.U32 R11, RZ, RZ, RZ ;  /* 0x000000ffff0b7224 */ /* 0x000fe400078e00ff */
[----:B------:R-:W-:-:S07]  /*17e90*/  IMAD.IADD R13, R2, 0x1, R13 ;  /* 0x00000001020d7824 */ /* 0x000fce00078e020d */
[----:B------:R-:W-:Y:S05]  /*17ea0*/  WARPSYNC.COLLECTIVE R15, `(.L_x_11356) ;  /* 0x000000000f087348 */ /* 0x000fea0003c00000 */
[----:B------:R0:W1:Y:S02]  /*17eb0*/  SHFL.UP P6, R14, R13, R12, R11 ;  /* 0x0400000c0d0e7389 */ /* 0x00006400000c000b */
[----:B01----:R-:W-:Y:S01]  /*17ec0*/  ENDCOLLECTIVE ;  /* 0x000000000000791b */ /* 0x003fe20003800000 */
.L_x_11356:
[----:B------:R-:W-:Y:S01]  /*17ed0*/  IMAD.MOV.U32 R12, RZ, RZ, 0x4 ;  /* 0x00000004ff0c7424 */ /* 0x000fe200078e00ff */
[----:B------:R-:W-:-:S05]  /*17ee0*/  SEL R14, R14, RZ, P2 ;  /* 0x000000ff0e0e7207 */ /* 0x000fca0001000000 */
[----:B------:R-:W-:-:S04]  /*17ef0*/  IMAD.IADD R5, R13, 0x1, R14 ;  /* 0x000000010d057824 */ /* 0x000fc800078e020e */
[----:B------:R-:W-:-:S07]  /*17f00*/  IMAD.MOV.U32 R13, RZ, RZ, R5 ;  /* 0x000000ffff0d7224 */ /* 0x000fce00078e0005 */
[----:B------:R-:W-:Y:S05]  /*17f10*/  WARPSYNC.COLLECTIVE R15, `(.L_x_11357) ;  /* 0x000000000f087348 */ /* 0x000fea0003c00000 */
[----:B------:R0:W1:Y:S02]  /*17f20*/  SHFL.UP P6, R14, R13, R12, R11 ;  /* 0x0400000c0d0e7389 */ /* 0x00006400000c000b */
[----:B01----:R-:W-:Y:S01]  /*17f30*/  ENDCOLLECTIVE ;  /* 0x000000000000791b */ /* 0x003fe20003800000 */
.L_x_11357:
[----:B------:R-:W-:Y:S02]  /*17f40*/  MOV R12, 0x8 ;  /* 0x00000008000c7802 */ /* 0x000fe40000000f00 */
[----:B------:R-:W-:-:S05]  /*17f50*/  SEL R6, R14, RZ, P3 ;  /* 0x000000ff0e067207 */ /* 0x000fca0001800000 */
[----:B------:R-:W-:-:S04]  /*17f60*/  IMAD.IADD R6, R5, 0x1, R6 ;  /* 0x0000000105067824 */ /* 0x000fc800078e0206 */
[----:B------:R-:W-:-:S07]  /*17f70*/  IMAD.MOV.U32 R13, RZ, RZ, R6 ;  /* 0x000000ffff0d7224 */ /* 0x000fce00078e0006 */
[----:B------:R-:W-:Y:S05]  /*17f80*/  WARPSYNC.COLLECTIVE R15, `(.L_x_11358) ;  /* 0x000000000f087348 */ /* 0x000fea0003c00000 */
[----:B------:R0:W1:Y:S02]  /*17f90*/  SHFL.UP P6, R14, R13, R12, R11 ;  /* 0x0400000c0d0e7389 */ /* 0x00006400000c000b */
[----:B01----:R-:W-:Y:S01]  /*17fa0*/  ENDCOLLECTIVE ;  /* 0x000000000000791b */ /* 0x003fe20003800000 */
.L_x_11358:
[----:B------:R-:W-:Y:S01]  /*17fb0*/  IMAD.MOV.U32 R12, RZ, RZ, 0x10 ;  /* 0x00000010ff0c7424 */ /* 0x000fe200078e00ff */
[----:B------:R-:W-:-:S05]  /*17fc0*/  SEL R7, R14, RZ, P4 ;  /* 0x000000ff0e077207 */ /* 0x000fca0002000000 */
[----:B------:R-:W-:-:S04]  /*17fd0*/  IMAD.IADD R7, R6, 0x1, R7 ;  /* 0x0000000106077824 */ /* 0x000fc800078e0207 */
[----:B------:R-:W-:-:S07]  /*17fe0*/  IMAD.MOV.U32 R13, RZ, RZ, R7 ;  /* 0x000000ffff0d7224 */ /* 0x000fce00078e0007 */
[----:B------:R-:W-:Y:S05]  /*17ff0*/  WARPSYNC.COLLECTIVE R15, `(.L_x_11359) ;  /* 0x000000000f087348 */ /* 0x000fea0003c00000 */
[----:B------:R0:W1:Y:S02]  /*18000*/  SHFL.UP P6, R14, R13, R12, R11 ;  /* 0x0400000c0d0e7389 */ /* 0x00006400000c000b */
[----:B01----:R-:W-:Y:S01]  /*18010*/  ENDCOLLECTIVE ;  /* 0x000000000000791b */ /* 0x003fe20003800000 */
.L_x_11359:
[----:B------:R-:W-:Y:S01]  /*18020*/  MOV R12, 0x1f ;  /* 0x0000001f000c7802 */ /* 0x000fe20000000f00 */
[----:B------:R-:W-:Y:S01]  /*18030*/  IMAD.MOV.U32 R11, RZ, RZ, 0x1f ;  /* 0x0000001fff0b7424 */ /* 0x000fe200078e00ff */
[----:B------:R-:W-:-:S05]  /*18040*/  SEL R14, R14, RZ, P5 ;  /* 0x000000ff0e0e7207 */ /* 0x000fca0002800000 */
[----:B------:R-:W-:-:S04]  /*18050*/  IMAD.IADD R3, R7, 0x1, R14 ;  /* 0x0000000107037824 */ /* 0x000fc800078e020e */
[----:B------:R-:W-:-:S07]  /*18060*/  IMAD.MOV.U32 R13, RZ, RZ, R3 ;  /* 0x000000ffff0d7224 */ /* 0x000fce00078e0003 */
[----:B------:R-:W-:Y:S05]  /*18070*/  WARPSYNC.COLLECTIVE R15, `(.L_x_11360) ;  /* 0x000000000f087348 */ /* 0x000fea0003c00000 */
[----:B------:R0:W1:Y:S02]  /*18080*/  SHFL.IDX P6, R14, R13, R12, R11 ;  /* 0x0000000c0d0e7389 */ /* 0x00006400000c000b */
[----:B01----:R-:W-:Y:S01]  /*18090*/  ENDCOLLECTIVE ;  /* 0x000000000000791b */ /* 0x003fe20003800000 */
.L_x_11360:
[----:B------:R-:W-:Y:S05]  /*180a0*/  BRA `(.L_x_11361) ;  /* 0xffffffd800b47947 */ /* 0x000fea000383ffff */
.L_x_11269:
[----:B------:R-:W-:Y:S01]  /*180b0*/  BSSY B0, `(.L_x_11362) ;  /* 0x0000006000007945 */ /* 0x000fe20003800000 */
[----:B------:R-:W-:Y:S01]  /*180c0*/  PLOP3.LUT P6, PT, P6, PT, PT, 0x8, 0x0 ;  /* 0x000000000000781c */ /* 0x000fe200037ce170 */
[----:B------:R-:W-:-:S12]  /*180d0*/  IMAD.MOV.U32 R15, RZ, RZ, -0x1 ;  /* 0xffffffffff0f7424 */ /* 0x000fd800078e00ff */
[----:B0-----:R-:W-:Y:S05]  /*180e0*/  WARPSYNC.COLLECTIVE R15, `(.L_x_11363) ;  /* 0x000000000f087348 */ /* 0x001fea0003c00000 */
[----:B------:R-:W-:Y:S01]  /*180f0*/  VOTE.ANY R14, PT, P6 ;  /* 0x00000000000e7806 */ /* 0x000fe200030e0100 */
[----:B0-----:R-:W-:Y:S06]  /*18100*/  ENDCOLLECTIVE ;  /* 0x000000000000791b */ /* 0x001fec0003800000 */
.L_x_11363:
[----:B------:R-:W-:Y:S05]  /*18110*/  BSYNC B0 ;  /* 0x0000000000007941 */ /* 0x000fea0003800000 */
.L_x_11362:
        /* <DEDUP_REMOVED lines=9> */
.L_x_11364:
[----:B------:R-:W-:Y:S01]  /*181b0*/  IMAD.MOV.U32 R17, RZ, RZ, R14 ;  /* 0x000000ffff117224 */ /* 0x000fe200078e000e */
[----:B------:R-:W-:Y:S06]  /*181c0*/  BRA `(.L_x_11365) ;  /* 0xffffffd800a47947 */ /* 0x000fec000383ffff */
.L_x_11271:
[----:B------:R-:W-:Y:S01]  /*181d0*/  BSSY B0, `(.L_x_11366) ;  /* 0x0000007000007945 */ /* 0x000fe20003800000 */
[----:B------:R-:W-:Y:S02]  /*181e0*/  IMAD.MOV.U32 R13, RZ, RZ, R3 ;  /* 0x000000ffff0d7224 */ /* 0x000fe400078e0003 */
[----:B------:R-:W-:Y:S02]  /*181f0*/  IMAD.MOV.U32 R11, RZ, RZ, 0x1f ;  /* 0x0000001fff0b7424 */ /* 0x000fe400078e00ff */
[----:B------:R-:W-:-:S07]  /*18200*/  IMAD.MOV.U32 R15, RZ, RZ, -0x1 ;  /* 0xffffffffff0f7424 */ /* 0x000fce00078e00ff */
[----:B012---:R-:W-:Y:S05]  /*18210*/  WARPSYNC.COLLECTIVE R15, `(.L_x_11367) ;  /* 0x000000000f087348 */ /* 0x007fea0003c00000 */
[----:B------:R3:W4:Y:S02]  /*18220*/  SHFL.IDX P6, R14, R13, R12, R11 ;  /* 0x0000000c0d0e7389 */ /* 0x00072400000c000b */
[----:B01234-:R-:W-:Y:S01]  /*18230*/  ENDCOLLECTIVE ;  /* 0x000000000000791b */ /* 0x01ffe20003800000 */
.L_x_11367:
[----:B------:R-:W-:Y:S05]  /*18240*/  BSYNC B0 ;  /* 0x0000000000007941 */ /* 0x000fea0003800000 */
.L_x_11366:
[----:B------:R-:W-:Y:S05]  /*18250*/  BRA `(.L_x_11270) ;  /* 0xffffffd8009c7947 */ /* 0x000fea000383ffff */
.L_x_11275:
[----:B0-----:R0:W2:Y:S02]  /*18260*/  SYNCS.PHASECHK.TRANS64.TRYWAIT P0, [R8+URZ+0x13220], R0 ;  /* 0x01322000080075a7 */ /* 0x0010a4000800017f */
[----:B--2---:R-:W-:Y:S05]  /*18270*/  @!P0 NANOSLEEP.SYNCS 0x989680 ;  /* 0x009896800000895d */ /* 0x004fea0003900000 */
[----:B------:R-:W2:Y:S02]  /*18280*/  @!P0 SYNCS.PHASECHK.TRANS64 P0, [R8+URZ+0x13220], R0 ;  /* 0x01322000080085a7 */ /* 0x000ea4000800007f */
[----:B--2---:R-:W-:Y:S05]  /*18290*/  @!P0 BRA `(.L_x_11275) ;  /* 0xfffffffc00f08947 */ /* 0x004fea000383ffff */
[----:B------:R-:W-:Y:S05]  /*182a0*/  BRA `(.L_x_11368) ;  /* 0xffffffdc00887947 */ /* 0x000fea000383ffff */
.L_x_11276:
        /* <DEDUP_REMOVED lines=8> */
[----:B01--4-:R-:W-:Y:S05]  /*18330*/  WARPSYNC.COLLECTIVE R15, `(.L_x_11370) ;  /* 0x000000000f087348 */ /* 0x013fea0003c00000 */
[----:B------:R2:W3:Y:S02]  /*18340*/  SHFL.IDX P6, R14, R13, R12, R11 ;  /* 0x0000000c0d0e7389 */ /* 0x0004e400000c000b */
[----:B01234-:R-:W-:Y:S01]  /*18350*/  ENDCOLLECTIVE ;  /* 0x000000000000791b */ /* 0x01ffe20003800000 */
.L_x_11370:
[----:B------:R-:W-:Y:S05]  /*18360*/  BSYNC B0 ;  /* 0x0000000000007941 */ /* 0x000fea0003800000 */
.L_x_11369:
[----:B------:R-:W-:Y:S05]  /*18370*/  BRA `(.L_x_11371) ;  /* 0xffffffdc00707947 */ /* 0x000fea000383ffff */
.L_x_11277:
[----:B------:R-:W-:Y:S01]  /*18380*/  BSSY B0, `(.L_x_11372) ;  /* 0x0000006000007945 */ /* 0x000fe20003800000 */
[----:B------:R-:W-:-:S07]  /*18390*/  IMAD.MOV.U32 R15, RZ, RZ, -0x1 ;  /* 0xffffffffff0f7424 */ /* 0x000fce00078e00ff */
[----:B01--4-:R-:W-:Y:S05]  /*183a0*/  WARPSYNC.COLLECTIVE R15, `(.L_x_11373) ;  /* 0x000000000f0c7348 */ /* 0x013fea0003c00000 */
[----:B------:R-:W-:Y:S02]  /*183b0*/  ELECT P6, UR62, PT ;  /* 0x00000000003e782f */ /* 0x000fe400038c0000 */
[----:B------:R-:W-:Y:S01]  /*183c0*/  MOV R14, UR62 ;  /* 0x0000003e000e7c02 */ /* 0x000fe20008000f00 */
[----:B01--4-:R-:W-:Y:S10]  /*183d0*/  ENDCOLLECTIVE ;  /* 0x000000000000791b */ /* 0x013ff40003800000 */
.L_x_11373:
[----:B------:R-:W-:Y:S05]  /*183e0*/  BSYNC B0 ;  /* 0x0000000000007941 */ /* 0x000fea0003800000 */
.L_x_11372:
[----:B------:R-:W-:Y:S05]  /*183f0*/  BRA `(.L_x_11374) ;  /* 0xffffffdc00647947 */ /* 0x000fea000383ffff */
.L_x_11279:
[----:B0-----:R0:W1:Y:S02]  /*18400*/  SYNCS.PHASECHK.TRANS64.TRYWAIT P1, [R6+URZ], R3 ;  /* 0x00000003060075a7 */ /* 0x001064000802017f */
[----:B-1----:R-:W-:Y:S05]  /*18410*/  @!P1 NANOSLEEP.SYNCS 0x989680 ;  /* 0x009896800000995d */ /* 0x002fea0003900000 */
[----:B------:R-:W1:Y:S02]  /*18420*/  @!P1 SYNCS.PHASECHK.TRANS64 P1, [R6+URZ], R3 ;  /* 0x00000003060095a7 */ /* 0x000e64000802007f */
[----:B-1----:R-:W-:Y:S05]  /*18430*/  @!P1 BRA `(.L_x_11279) ;  /* 0xfffffffc00f09947 */ /* 0x002fea000383ffff */
[----:B------:R-:W-:Y:S05]  /*18440*/  BRA `(.L_x_11375) ;  /* 0xffffffdc00987947 */ /* 0x000fea000383ffff */
.L_x_11280:
[----:B-1----:R1:W2:Y:S02]  /*18450*/  SYNCS.PHASECHK.TRANS64.TRYWAIT P1, [R7+URZ], R0 ;  /* 0x00000000070075a7 */ /* 0x0022a4000802017f */
[----:B--2---:R-:W-:Y:S05]  /*18460*/  @!P1 NANOSLEEP.SYNCS 0x989680 ;  /* 0x009896800000995d */ /* 0x004fea0003900000 */
[----:B------:R-:W2:Y:S02]  /*18470*/  @!P1 SYNCS.PHASECHK.TRANS64 P1, [R7+URZ], R0 ;  /* 0x00000000070095a7 */ /* 0x000ea4000802007f */
[----:B--2---:R-:W-:Y:S05]  /*18480*/  @!P1 BRA `(.L_x_11280) ;  /* 0xfffffffc00f09947 */ /* 0x004fea000383ffff */
[----:B------:R-:W-:Y:S05]  /*18490*/  BRA `(.L_x_11376) ;  /* 0xffffffdc008c7947 */ /* 0x000fea000383ffff */
.L_x_11282:
[----:B--2---:R2:W3:Y:S02]  /*184a0*/  SYNCS.PHASECHK.TRANS64.TRYWAIT P1, [R2+URZ+0x13260], R3 ;  /* 0x01326003020075a7 */ /* 0x0044e4000802017f */
[----:B---3--:R-:W-:Y:S05]  /*184b0*/  @!P1 NANOSLEEP.SYNCS 0x989680 ;  /* 0x009896800000995d */ /* 0x008fea0003900000 */
[----:B------:R-:W3:Y:S02]  /*184c0*/  @!P1 SYNCS.PHASECHK.TRANS64 P1, [R2+URZ+0x13260], R3 ;  /* 0x01326003020095a7 */ /* 0x000ee4000802007f */
[----:B---3--:R-:W-:Y:S05]  /*184d0*/  @!P1 BRA `(.L_x_11282) ;  /* 0xfffffffc00f09947 */ /* 0x008fea000383ffff */
[----:B------:R-:W-:Y:S05]  /*184e0*/  BRA `(.L_x_11377) ;  /* 0xffffffdc008c7947 */ /* 0x000fea000383ffff */
.L_x_11284:
[----:B---3--:R3:W0:Y:S02]  /*184f0*/  SYNCS.PHASECHK.TRANS64.TRYWAIT P1, [R5+URZ+0x13260], R0 ;  /* 0x01326000050075a7 */ /* 0x008624000802017f */
[----:B0-----:R-:W-:Y:S05]  /*18500*/  @!P1 NANOSLEEP.SYNCS 0x989680 ;  /* 0x009896800000995d */ /* 0x001fea0003900000 */
[----:B------:R-:W0:Y:S02]  /*18510*/  @!P1 SYNCS.PHASECHK.TRANS64 P1, [R5+URZ+0x13260], R0 ;  /* 0x01326000050095a7 */ /* 0x000e24000802007f */
[----:B0-----:R-:W-:Y:S05]  /*18520*/  @!P1 BRA `(.L_x_11284) ;  /* 0xfffffffc00f09947 */ /* 0x001fea000383ffff */
[----:B------:R-:W-:Y:S05]  /*18530*/  BRA `(.L_x_11378) ;  /* 0xffffffdc008c7947 */ /* 0x000fea000383ffff */
.L_x_11286:
[----:B------:R0:W0:Y:S02]  /*18540*/  SYNCS.PHASECHK.TRANS64.TRYWAIT P0, [R2+URZ+0x13280], R3 ;  /* 0x01328003020075a7 */ /* 0x000024000800017f */
[----:B0-----:R-:W-:Y:S05]  /*18550*/  @!P0 NANOSLEEP.SYNCS 0x989680 ;  /* 0x009896800000895d */ /* 0x001fea0003900000 */
[----:B------:R-:W0:Y:S02]  /*18560*/  @!P0 SYNCS.PHASECHK.TRANS64 P0, [R2+URZ+0x13280], R3 ;  /* 0x01328003020085a7 */ /* 0x000e24000800007f */
[----:B0-----:R-:W-:Y:S05]  /*18570*/  @!P0 BRA `(.L_x_11286) ;  /* 0xfffffffc00f08947 */ /* 0x001fea000383ffff */
[----:B------:R-:W-:Y:S05]  /*18580*/  BRA `(.L_x_11287) ;  /* 0xffffffdc00887947 */ /* 0x000fea000383ffff */
.L_x_11379:
        /* <DEDUP_REMOVED lines=15> */
.L_x_12992:


//--------------------- .text._ZN7cutlass13device_kernelIN5flash11enable_sm90INS1_16FlashAttnFwdSm90INS1_25CollectiveMainloopFwdSm90ILi2EN4cute5tupleIJNS5_1CILi1EEES8_S8_EEENS6_IJNS7_ILi192EEENS7_ILi160EEENS7_ILi64EEEEEELi64ENS_12float_e4m3_tEfNS_4arch4Sm90ELb0ELb1ELb1ELb0ELb0ELb0ELb0ELb1ELb1ELb1ELb0ELb0EEENS1_21CollectiveEpilogueFwdINS6_IJSA_SC_SB_EEES9_NS_10bfloat16_tESG_Li384ELb0ELb1ELb0ELb1EEENS1_30DynamicPersistentTileSchedulerILi384ELi128ELb0ELb1ELb1EEEEEEEEEvNT_6ParamsE --------------------------
	.section	.text._ZN7cutlass13device_kernelIN5flash11enable_sm90INS1_16FlashAttnFwdSm90INS1_25CollectiveMainloopFwdSm90ILi2EN4cute5tupleIJNS5_1CILi1EEES8_S8_EEENS6_IJNS7_ILi192EEENS7_ILi160EEENS7_ILi64EEEEEELi64ENS_12float_e4m3_tEfNS_4arch4Sm90ELb0ELb1ELb1ELb0ELb0ELb0ELb0ELb1ELb1ELb1ELb0ELb0EEENS1_21CollectiveEpilogueFwdINS6_IJSA_SC_SB_EEES9_NS_10bfloat16_tESG_Li384ELb0ELb1ELb0ELb1EEENS1_30DynamicPersistentTileSchedulerILi384ELi128ELb0ELb1ELb1EEEEEEEEEvNT_6ParamsE,"ax",@progbits
	.align	128
.text._ZN7cutlass13device_kernelIN5flash11enable_sm90INS1_16FlashAttnFwdSm90INS1_25CollectiveMainloopFwdSm90ILi2EN4cute5tupleIJNS5_1CILi1EEES8_S8_EEENS6_IJNS7_ILi192EEENS7_ILi160EEENS7_ILi64EEEEEELi64ENS_12float_e4m3_tEfNS_4arch4Sm90ELb0ELb1ELb1ELb0ELb0ELb0ELb0ELb1ELb1ELb1ELb0ELb0EEENS1_21CollectiveEpilogueFwdINS6_IJSA_SC_SB_EEES9_NS_10bfloat16_tESG_Li384ELb0ELb1ELb0ELb1EEENS1_30DynamicPersistentTileSchedulerILi384ELi128ELb0ELb1ELb1EEEEEEEEEvNT_6ParamsE:
        .type           _ZN7cutlass13device_kernelIN5flash11enable_sm90INS1_16FlashAttnFwdSm90INS1_25CollectiveMainloopFwdSm90ILi2EN4cute5tupleIJNS5_1CILi1EEES8_S8_EEENS6_IJNS7_ILi192EEENS7_ILi160EEENS7_ILi64EEEEEELi64ENS_12float_e4m3_tEfNS_4arch4Sm90ELb0ELb1ELb1ELb0ELb0ELb0ELb0ELb1ELb1ELb1ELb0ELb0EEENS1_21CollectiveEpilogueFwdINS6_IJSA_SC_SB_EEES9_NS_10bfloat16_tESG_Li384ELb0ELb1ELb0ELb1EEENS1_30DynamicPersistentTileSchedulerILi384ELi128ELb0ELb1ELb1EEEEEEEEEvNT_6ParamsE,@function
        .size           _ZN7cutlass13device_kernelIN5flash11enable_sm90INS1_16FlashAttnFwdSm90INS1_25CollectiveMainloopFwdSm90ILi2EN4cute5tupleIJNS5_1CILi1EEES8_S8_EEENS6_IJNS7_ILi192EEENS7_ILi160EEENS7_ILi64EEEEEELi64ENS_12float_e4m3_tEfNS_4arch4Sm90ELb0ELb1ELb1ELb0ELb0ELb0ELb0ELb1ELb1ELb1ELb0ELb0EEENS1_21CollectiveEpilogueFwdINS6_IJSA_SC_SB_EEES9_NS_10bfloat16_tESG_Li384ELb0ELb1ELb0ELb1EEENS1_30DynamicPersistentTileSchedulerILi384ELi128ELb0ELb1ELb1EEEEEEEEEvNT_6ParamsE,(.L_x_12993 - _ZN7cutlass13device_kernelIN5flash11enable_sm90INS1_16FlashAttnFwdSm90INS1_25CollectiveMainloopFwdSm90ILi2EN4cute5tupleIJNS5_1CILi1EEES8_S8_EEENS6_IJNS7_ILi192EEENS7_ILi160EEENS7_ILi64EEEEEELi64ENS_12float_e4m3_tEfNS_4arch4Sm90ELb0ELb1ELb1ELb0ELb0ELb0ELb0ELb1ELb1ELb1ELb0ELb0EEENS1_21CollectiveEpilogueFwdINS6_IJSA_SC_SB_EEES9_NS_10bfloat16_tESG_Li384ELb0ELb1ELb0ELb1EEENS1_30DynamicPersistentTileSchedulerILi384ELi128ELb0ELb1ELb1EEEEEEEEEvNT_6ParamsE)
        .other          _ZN7cutlass13device_kernelIN5flash11enable_sm90INS1_16FlashAttnFwdSm90INS1_25CollectiveMainloopFwdSm90ILi2EN4cute5tupleIJNS5_1CILi1EEES8_S8_EEENS6_IJNS7_ILi192EEENS7_ILi160EEENS7_ILi64EEEEEELi64ENS_12float_e4m3_tEfNS_4arch4Sm90ELb0ELb1ELb1ELb0ELb0ELb0ELb0ELb1ELb1ELb1ELb0ELb0EEENS1_21CollectiveEpilogueFwdINS6_IJSA_SC_SB_EEES9_NS_10bfloat16_tESG_Li384ELb0ELb1ELb0ELb1EEENS1_30DynamicPersistentTileSchedulerILi384ELi128ELb0ELb1ELb1EEEEEEEEEvNT_6ParamsE,@"STO_CUDA_ENTRY STV_DEFAULT"
_ZN7cutlass13device_kernelIN5flash11enable_sm90INS1_16FlashAttnFwdSm90INS1_25CollectiveMainloopFwdSm90ILi2EN4cute5tupleIJNS5_1CILi1EEES8_S8_EEENS6_IJNS7_ILi192EEENS7_ILi160EEENS7_ILi64EEEEEELi64ENS_12float_e4m3_tEfNS_4arch4Sm90ELb0ELb1ELb1ELb0ELb0ELb0ELb0ELb1ELb1ELb1ELb0ELb0EEENS1_21CollectiveEpilogueFwdINS6_IJSA_SC_SB_EEES9_NS_10bfloat16_tESG_Li384ELb0ELb1ELb0ELb1EEENS1_30DynamicPersistentTileSchedulerILi384ELi128ELb0ELb1ELb1EEEEEEEEEvNT_6ParamsE:
        /* <DEDUP_REMOVED lines=17> */
.L_x_11381:
[----:B------:R-:W-:Y:S05]  /*0110*/  BSYNC B0 ;  /* 0x0000000000007941 */ /* 0x000fea0003800000 */
.L_x_11380:
        /* <DEDUP_REMOVED lines=41> */
.L_x_11382:
        /* <DEDUP_REMOVED lines=22> */
.L_x_11383:
        /* <DEDUP_REMOVED lines=18> */
.L_x_11384:
        /* <DEDUP_REMOVED lines=22> */
.L_x_11385:
        /* <DEDUP_REMOVED lines=22> */
.L_x_11386:
[----:B------:R-:W-:Y:S01]  /*08f0*/  PLOP3.LUT P0, PT, PT, PT, UP0, 0x80, 0x0 ;  /* 0x000000000000781c */ /* 0x000fe20003f0f008 */
[----:B------:R-:W-:Y:S01]  /*0900*/  UMOV UR38, 0x1 ;  /* 0x0000000100267882 */ /* 0x000fe20000000000 */
[----:B------:R-:W-:Y:S01]  /*0910*/  NOP ;  /* 0x0000000000007918 */ /* 0x000fe20000000000 */
[----:B------:R-:W-:Y:S01]  /*0920*/  USEL UR38, UR38, 0x2, !UP0 ;  /* 0x0000000226267887 */ /* 0x000fe2000c000000 */
[----:B------:R-:W-:Y:S01]  /*0930*/  ULDC.64 UR48, c[0x0][0x208] ;  /* 0x0000820000307ab9 */ /* 0x000fe20000000a00 */
[----:B012-4-:R-:W-:Y:S08]  /*0940*/  BAR.SYNC.DEFER_BLOCKING 0x0 ;  /* 0x0000000000007b1d */ /* 0x017ff00000010000 */
[----:B------:R-:W-:Y:S05]  /*0950*/  @!P0 BRA `(.L_x_11387) ;  /* 0x0000013c00248947 */ /* 0x000fea0003800000 */
.L_x_11388:
        /* <DEDUP_REMOVED lines=19> */
[----:B------:R-:W-:Y:S01]  /*0a90*/  SHF.R.S32.HI R2, RZ, 0x7, R2 ;  /* 0x00000007ff027819 */ /* 0x000fe20000011402 */
[----:B------:R-:W-:Y:S02]  /*0aa0*/  IMAD.SHL.U32 R6, R4, 0x20, RZ ;  /* 0x0000002004067824 */ /* 0x000fe400078e00ff */
[----:B------:R-:W-:Y:S01]  /*0ab0*/  IMAD.IADD R18, R0, 0x1, -R5 ;  /* 0x0000000100127824 */ /* 0x000fe200078e0a05 */
[CC--:B------:R-:W-:Y:S01]  /*0ac0*/  LEA.HI R5, R3.reuse, R0.reuse, RZ, 0x2 ;  /* 0x0000000003057211 */ /* 0x0c0fe200078f10ff */
[----:B------:R-:W-:Y:S01]  /*0ad0*/  IMAD.HI R7, R2, 0x55555556, RZ ;  /* 0x5555555602077827 */ /* 0x000fe200078e02ff */
[----:B------:R-:W-:-:S02]  /*0ae0*/  LEA.HI R3, R3, R0, RZ, 0x4 ;  /* 0x0000000003037211 */ /* 0x000fc400078f20ff */
[----:B------:R-:W-:Y:S02]  /*0af0*/  SHF.R.S32.HI R9, RZ, 0x1f, R18 ;  /* 0x0000001fff097819 */ /* 0x000fe40000011412 */
[----:B------:R-:W-:Y:S02]  /*0b00*/  LOP3.LUT R13, R5, 0xfffffffc, RZ, 0xc0, !PT ;  /* 0xfffffffc050d7812 */ /* 0x000fe400078ec0ff */
[----:B------:R-:W-:Y:S02]  /*0b10*/  LEA.HI R8, R9, R18, RZ, 0x2 ;  /* 0x0000001209087211 */ /* 0x000fe400078f10ff */
[----:B------:R-:W-:Y:S01]  /*0b20*/  SHF.R.S32.HI R4, RZ, 0x4, R3 ;  /* 0x00000004ff047819 */ /* 0x000fe20000011403 */
[----:B------:R-:W-:Y:S01]  /*0b30*/  IMAD.IADD R13, R0, 0x1, -R13 ;  /* 0x00000001000d7824 */ /* 0x000fe200078e0a0d */
[--C-:B------:R-:W-:Y:S02]  /*0b40*/  SHF.R.S32.HI R10, RZ, 0x2, R8.reuse ;  /* 0x00000002ff0a7819 */ /* 0x100fe40000011408 */
[----:B------:R-:W-:-:S02]  /*0b50*/  SHF.R.S32.HI R11, RZ, 0x1f, R8 ;  /* 0x0000001fff0b7819 */ /* 0x000fc40000011408 */
[----:B------:R-:W-:Y:S02]  /*0b60*/  LOP3.LUT R5, R3, 0x3fffff0, RZ, 0xc0, !PT ;  /* 0x03fffff003057812 */ /* 0x000fe400078ec0ff */
[----:B------:R-:W-:Y:S02]  /*0b70*/  LEA.HI R11, R11, R10, RZ, 0x3 ;  /* 0x0000000a0b0b7211 */ /* 0x000fe400078f18ff */
[----:B------:R-:W-:Y:S01]  /*0b80*/  LEA.HI R3, R3, R4, RZ, 0x1 ;  /* 0x0000000403037211 */ /* 0x000fe200078f08ff */
[----:B------:R-:W-:Y:S01]  /*0b90*/  IMAD.IADD R5, R0, 0x1, -R5 ;  /* 0x0000000100057824 */ /* 0x000fe200078e0a05 */
[----:B------:R-:W-:Y:S02]  /*0ba0*/  LOP3.LUT R11, R11, 0xfffffff8, RZ, 0xc0, !PT ;  /* 0xfffffff80b0b7812 */ /* 0x000fe400078ec0ff */
[----:B------:R-:W-:Y:S02]  /*0bb0*/  LEA.HI R9, R9, R18, RZ, 0x5 ;  /* 0x0000001209097211 */ /* 0x000fe400078f28ff */
[----:B------:R-:W-:Y:S01]  /*0bc0*/  LOP3.LUT R6, R6, 0xfffffc00, RZ, 0xc0, !PT ;  /* 0xfffffc0006067812 */ /* 0x000fe200078ec0ff */
[----:B------:R-:W-:Y:S01]  /*0bd0*/  IMAD.IADD R10, R10, 0x1, -R11 ;  /* 0x000000010a0a7824 */ /* 0x000fe200078e0a0b */
[----:B------:R-:W-:-:S02]  /*0be0*/  LOP3.LUT R3, R3, 0x1ffffffe, RZ, 0xc0, !PT ;  /* 0x1ffffffe03037812 */ /* 0x000fc400078ec0ff */
[----:B------:R-:W-:Y:S01]  /*0bf0*/  LEA.HI R7, R7, R7, RZ, 0x1 ;  /* 0x0000000707077211 */ /* 0x000fe200078f08ff */
[----:B------:R-:W-:Y:S01]  /*0c00*/  IMAD R6, R5, 0x40, R6 ;  /* 0x0000004005067824 */ /* 0x000fe200078e0206 */
[----:B------:R-:W-:Y:S01]  /*0c10*/  LEA.HI R0, R13, R13, RZ, 0x1 ;  /* 0x0000000d0d007211 */ /* 0x000fe200078f08ff */
[----:B------:R-:W-:Y:S01]  /*0c20*/  IMAD.IADD R3, R4, 0x1, -R3 ;  /* 0x0000000104037824 */ /* 0x000fe200078e0a03 */
[----:B------:R-:W-:Y:S01]  /*0c30*/  SHF.R.S32.HI R9, RZ, 0x5, R9 ;  /* 0x00000005ff097819 */ /* 0x000fe20000011409 */
[----:B------:R-:W-:Y:S01]  /*0c40*/  IMAD R7, R7, -0x3, R2 ;  /* 0xfffffffd07077824 */ /* 0x000fe200078e0202 */
[----:B------:R-:W-:Y:S01]  /*0c50*/  LOP3.LUT R0, R0, 0x1ffffffe, RZ, 0xc0, !PT ;  /* 0x1ffffffe00007812 */ /* 0x000fe200078ec0ff */
[----:B------:R-:W-:Y:S01]  /*0c60*/  IMAD R156, R3, 0x8, R6 ;  /* 0x00000008039c7824 */ /* 0x000fe200078e0206 */
[----:B------:R-:W-:Y:S01]  /*0c70*/  LOP3.LUT R3, R8, 0x7ffffffc, RZ, 0xc0, !PT ;  /* 0x7ffffffc08037812 */ /* 0x000fe200078ec0ff */
[----:B------:R-:W-:Y:S02]  /*0c80*/  IMAD R10, R9, 0x10, R10 ;  /* 0x00000010090a7824 */ /* 0x000fe400078e020a */
[----:B------:R-:W-:-:S02]  /*0c90*/  IMAD.IADD R19, R13, 0x1, -R0 ;  /* 0x000000010d137824 */ /* 0x000fc400078e0a00 */
[----:B------:R-:W-:Y:S02]  /*0ca0*/  IMAD R22, R7, 0x40, R10 ;  /* 0x0000004007167824 */ /* 0x000fe400078e020a */
[----:B------:R-:W-:Y:S02]  /*0cb0*/  IMAD.IADD R18, R18, 0x1, -R3 ;  /* 0x0000000112127824 */ /* 0x000fe400078e0a03 */
[----:B------:R-:W-:-:S07]  /*0cc0*/  IMAD R19, R19, 0x8, R22 ;  /* 0x0000000813137824 */ /* 0x000fce00078e0216 */
.L_x_11477:
        /* <DEDUP_REMOVED lines=12> */
[----:B012--5:R-:W-:Y:S05]  /*0d90*/  @!P0 BRA `(.L_x_11389) ;  /* 0x0000000000208947 */ /* 0x027fea0003800000 */
        /* <DEDUP_REMOVED lines=8> */
.L_x_11389:
[----:B------:R-:W-:Y:S01]  /*0e20*/  ULDC UR7, c[0x0][0xc54] ;  /* 0x0003150000077ab9 */ /* 0x000fe20000000800 */
[----:B------:R-:W-:Y:S01]  /*0e30*/  UMOV UR6, UR9 ;  /* 0x0000000900067c82 */ /* 0x000fe20008000000 */
[----:B------:R-:W-:-:S11]  /*0e40*/  UISETP.NE.AND UP0, UPT, UR7, 0x1, UPT ;  /* 0x000000010700788c */ /* 0x000fd6000bf05270 */
[----:B------:R-:W-:Y:S02]  /*0e50*/  @UP0 ULDC.64 UR10, c[0x0][0xc58] ;  /* 0x00031600000a0ab9 */ /* 0x000fe40000000a00 */
[----:B------:R-:W-:-:S04]  /*0e60*/  UIMAD.WIDE.U32 UR4, UR9, UR10, URZ ;  /* 0x0000000a090472a5 */ /* 0x000fc8000f8e003f */
[----:B------:R-:W-:-:S04]  /*0e70*/  @UP0 USHF.R.U32.HI UR6, URZ, UR11, UR5 ;  /* 0x0000000b3f060299 */ /* 0x000fc80008011605 */
[----:B------:R-:W-:-:S12]  /*0e80*/  UIMAD UR4, UR6, UR7, URZ ;  /* 0x00000007060472a4 */ /* 0x000fd8000f8e023f */
.L_x_11390:
        /* <DEDUP_REMOVED lines=8> */
[----:B------:R-:W-:Y:S01]  /*0f10*/  UIMAD UR40, UR6, 0xc0, URZ ;  /* 0x000000c0062878a4 */ /* 0x000fe2000f8e023f */
        /* <DEDUP_REMOVED lines=40> */
.L_x_11392:
[----:B------:R-:W-:-:S13]  /*11a0*/  ISETP.NE.AND P0, PT, R11, 0x1, PT ;  /* 0x000000010b00780c */ /* 0x000fda0003f05270 */
[----:B------:R-:W0:Y:S02]  /*11b0*/  @P0 LDC.64 R8, c[0x0][0x9e8] ;  /* 0x00027a00ff080b82 */ /* 0x000e240000000a00 */
[----:B0-----:R-:W-:-:S05]  /*11c0*/  @P0 IMAD.HI.U32 R6, R4, R8, RZ ;  /* 0x0000000804060227 */ /* 0x001fca00078e00ff */
[----:B------:R-:W-:-:S07]  /*11d0*/  @P0 SHF.R.U32.HI R4, RZ, R9, R6 ;  /* 0x00000009ff040219 */ /* 0x000fce0000011606 */
.L_x_11393:
[----:B------:R-:W-:-:S05]  /*11e0*/  IMAD R4, R4, R11, R11 ;  /* 0x0000000b04047224 */ /* 0x000fca00078e020b */
[----:B------:R-:W-:-:S07]  /*11f0*/  VIMNMX R3, R3, R4, PT ;  /* 0x0000000403037248 */ /* 0x000fce0003fe0100 */
.L_x_11391:
        /* <DEDUP_REMOVED lines=29> */
.L_x_11395:
[----:B------:R-:W-:-:S13]  /*13d0*/  ISETP.NE.AND P0, PT, R11, 0x1, PT ;  /* 0x000000010b00780c */ /* 0x000fda0003f05270 */
[----:B------:R-:W0:Y:S02]  /*13e0*/  @P0 LDC.64 R4, c[0x0][0x9e8] ;  /* 0x00027a00ff040b82 */ /* 0x000e240000000a00 */
[----:B0-----:R-:W-:-:S05]  /*13f0*/  @P0 IMAD.HI.U32 R0, R6, R4, RZ ;  /* 0x0000000406000227 */ /* 0x001fca00078e00ff */
[----:B------:R-:W-:-:S07]  /*1400*/  @P0 SHF.R.U32.HI R6, RZ, R5, R0 ;  /* 0x00000005ff060219 */ /* 0x000fce0000011600 */
.L_x_11396:
[----:B------:R-:W-:-:S05]  /*1410*/  IMAD R6, R6, R11, RZ ;  /* 0x0000000b06067224 */ /* 0x000fca00078e02ff */
[----:B------:R-:W-:-:S13]  /*1420*/  R2UR UR5, R6 ;  /* 0x00000000060572ca */ /* 0x000fda00000e0000 */
[----:B------:R-:W-:-:S04]  /*1430*/  UISETP.LT.AND UP0, UPT, UR4, UR5, UPT ;  /* 0x000000050400728c */ /* 0x000fc8000bf01270 */
[----:B------:R-:W-:-:S12]  /*1440*/  USEL UR4, UR4, UR5, !UP0 ;  /* 0x0000000504047287 */ /* 0x000fd8000c000000 */
.L_x_11394:
        /* <DEDUP_REMOVED lines=17> */
[----:B------:R-:W-:Y:S01]  /*1560*/  CS2R R38, SRZ ;  /* 0x0000000000267805 */ /* 0x000fe2000001ff00 */
[----:B------:R-:W-:Y:S01]  /*1570*/  IMAD.MOV.U32 R26, RZ, RZ, RZ ;  /* 0x000000ffff1a7224 */ /* 0x000fe200078e00ff */
[----:B------:R-:W-:Y:S02]  /*1580*/  CS2R R36, SRZ ;  /* 0x0000000000247805 */ /* 0x000fe4000001ff00 */
[----:B------:R-:W-:Y:S02]  /*1590*/  CS2R R28, SRZ ;  /* 0x00000000001c7805 */ /* 0x000fe4000001ff00 */
[----:B------:R-:W-:-:S02]  /*15a0*/  CS2R R30, SRZ ;  /* 0x00000000001e7805 */ /* 0x000fc4000001ff00 */
[----:B------:R-:W-:Y:S02]  /*15b0*/  ISETP.GT.AND P1, PT, R104, UR43, PT ;  /* 0x0000002b68007c0c */ /* 0x000fe4000bf24270 */
[----:B------:R-:W-:Y:S02]  /*15c0*/  CS2R R32, SRZ ;  /* 0x0000000000207805 */ /* 0x000fe4000001ff00 */
[----:B------:R-:W-:Y:S02]  /*15d0*/  CS2R R56, SRZ ;  /* 0x0000000000387805 */ /* 0x000fe4000001ff00 */
[----:B------:R-:W-:-:S07]  /*15e0*/  CS2R R58, SRZ ;  /* 0x00000000003a7805 */ /* 0x000fce000001ff00 */
[----:B------:R-:W-:Y:S05]  /*15f0*/  @!P1 BRA `(.L_x_11397) ;  /* 0x0000011400c89947 */ /* 0x000fea0003800000 */
[----:B------:R-:W-:Y:S01]  /*1600*/  VIADD R0, R23, 0xffffff80 ;  /* 0xffffff8017007836 */ /* 0x000fe20000000000 */
[----:B------:R-:W0:Y:S01]  /*1610*/  S2UR UR44, SR_CgaCtaId ;  /* 0x00000000002c79c3 */ /* 0x000e220000008800 */
[----:B------:R-:W-:-:S03]  /*1620*/  UMOV UR45, 0x400 ;  /* 0x00000400002d7882 */ /* 0x000fc60000000000 */
[----:B------:R-:W-:-:S04]  /*1630*/  SHF.R.S32.HI R3, RZ, 0x1f, R0 ;  /* 0x0000001fff037819 */ /* 0x000fc80000011400 */
[----:B------:R-:W-:-:S04]  /*1640*/  LEA.HI R3, R3, R0, RZ, 0x7 ;  /* 0x0000000003037211 */ /* 0x000fc800078f38ff */
[----:B------:R-:W-:-:S06]  /*1650*/  SHF.R.S32.HI R3, RZ, 0x7, R3 ;  /* 0x00000007ff037819 */ /* 0x000fcc0000011403 */
[----:B------:R-:W1:Y:S01]  /*1660*/  SHFL.IDX PT, R3, R3, RZ, 0x1f ;  /* 0x00001fff03037589 */ /* 0x000e6200000e0000 */
[----:B0-----:R-:W-:Y:S01]  /*1670*/  ULEA UR45, UR44, UR45, 0x18 ;  /* 0x0000002d2c2d7291 */ /* 0x001fe2000f8ec03f */
[----:B-1----:R-:W-:-:S13]  /*1680*/  R2UR UR6, R3 ;  /* 0x00000000030672ca */ /* 0x002fda00000e0000 */
        /* <DEDUP_REMOVED lines=26> */
.L_x_11398:
        /* <DEDUP_REMOVED lines=56> */
.L_x_11560:
[----:B------:R-:W-:Y:S05]  /*1bb0*/  @!P0 BRA `(.L_x_11400) ;  /* 0x0000000000048947 */ /* 0x000fea0003800000 */
[----:B------:R-:W-:Y:S01]  /*1bc0*/  BPT.TRAP 0x1 ;  /* 0x000000040000795c */ /* 0x000fe20000300000 */
.L_x_11400:
[----:B------:R-:W-:Y:S02]  /*1bd0*/  IMAD.U32 R106, RZ, RZ, UR39 ;  /* 0x00000027ff6a7e24 */ /* 0x000fe4000f8e00ff */
[----:B0-----:R-:W-:-:S03]  /*1be0*/  IMAD.U32 R3, RZ, RZ, UR37 ;  /* 0x00000025ff037e24 */ /* 0x001fc6000f8e00ff */
[----:B------:R-:W-:Y:S02]  /*1bf0*/  LEA R106, R106, UR45, 0x3 ;  /* 0x0000002d6a6a7c11 */ /* 0x000fe4000f8e18ff */
[----:B------:R-:W-:-:S04]  /*1c00*/  SHF.L.U32 R3, R3, 0x1f, RZ ;  /* 0x0000001f03037819 */ /* 0x000fc800000006ff */
[----:B------:R0:W1:Y:S01]  /*1c10*/  SYNCS.PHASECHK.TRANS64.TRYWAIT P1, [R106+URZ+0x13230], R3 ;  /* 0x013230036a0075a7 */ /* 0x000062000802017f */
[----:B------:R-:W-:Y:S05]  /*1c20*/  @!P0 BRA `(.L_x_11401) ;  /* 0x0000000000048947 */ /* 0x000fea0003800000 */
[----:B------:R-:W-:Y:S01]  /*1c30*/  BPT.TRAP 0x1 ;  /* 0x000000040000795c */ /* 0x000fe20000300000 */
.L_x_11401:
[----:B-1----:R-:W-:Y:S05]  /*1c40*/  @P1 BRA `(.L_x_11402) ;  /* 0x0000000000081947 */ /* 0x002fea0003800000 */
[----:B------:R-:W1:Y:S02]  /*1c50*/  SYNCS.PHASECHK.TRANS64.TRYWAIT P1, [R106+URZ+0x13230], R3 ;  /* 0x013230036a0075a7 */ /* 0x000e64000802017f */
[----:B-1----:R-:W-:Y:S05]  /*1c60*/  @!P1 BRA `(.L_x_11403) ;  /* 0x0000016000fc9947 */ /* 0x002fea0003800000 */
.L_x_11402:
[----:B------:R-:W-:Y:S01]  /*1c70*/  UIADD3 UR4, UR45, 0xe000, URZ ;  /* 0x0000e0002d047890 */ /* 0x000fe2000fffe03f */
[----:B------:R-:W-:Y:S02]  /*1c80*/  LOP3.LUT P3, RZ, R23, 0x7f, RZ, 0xc0, !PT ;  /* 0x0000007f17ff7812 */ /* 0x000fe4000786c0ff */
[----:B------:R-:W-:Y:S01]  /*1c90*/  LOP3.LUT R2, R2, 0xfffffff7, RZ, 0xc0, !PT ;  /* 0xfffffff702027812 */ /* 0x000fe200078ec0ff */
[----:B------:R-:W-:-:S04]  /*1ca0*/  USHF.R.U32.HI UR4, URZ, 0x4, UR4 ;  /* 0x000000043f047899 */ /* 0x000fc80008011604 */
[----:B------:R-:W-:-:S06]  /*1cb0*/  ULOP3.LUT UR4, UR4, 0x3fff, URZ, 0xc0, !UPT ;  /* 0x00003fff04047892 */ /* 0x000fcc000f8ec03f */
[----:B------:R-:W-:Y:S01]  /*1cc0*/  IMAD.U32 R6, RZ, RZ, UR4 ;  /* 0x00000004ff067e24 */ /* 0x000fe2000f8e00ff */
[----:B------:R-:W-:Y:S05]  /*1cd0*/  WARPSYNC.ALL ;  /* 0x0000000000007948 */ /* 0x000fea0003800000 */
[----:B------:R-:W-:Y:S02]  /*1ce0*/  LOP3.LUT R6, R6, 0x10000, RZ, 0xfc, !PT ;  /* 0x0001000006067812 */ /* 0x000fe400078efcff */
[----:B------:R-:W-:Y:S02]  /*1cf0*/  @P3 LOP3.LUT R2, R2, 0x8, RZ, 0xfc, !PT ;  /* 0x0000000802023812 */ /* 0x000fe400078efcff */
[----:B------:R-:W-:Y:S01]  /*1d00*/  R2UR UR12, R6 ;  /* 0x00000000060c72ca */ /* 0x000fe200000e0000 */
[----:B------:R-:W-:Y:S01]  /*1d10*/  ULOP3.LUT UR8, UR47, 0x10000, URZ, 0xfc, !UPT ;  /* 0x000100002f087892 */ /* 0x000fe2000f8efc3f */
[----:B------:R-:W-:Y:S01]  /*1d20*/  WARPGROUP.ARRIVE ;  /* 0x00000000000079c5 */ /* 0x000fe20000000000 */
[----:B------:R-:W-:Y:S01]  /*1d30*/  UMOV UR9, 0x80000020 ;  /* 0x8000002000097882 */ /* 0x000fe20000000000 */
[----:B------:R-:W-:Y:S01]  /*1d40*/  UMOV UR11, 0x80000020 ;  /* 0x80000020000b7882 */ /* 0x000fe20000000000 */
[----:B------:R-:W-:Y:S01]  /*1d50*/  UIADD3 UR7, UR8, 0x2, URZ ;  /* 0x0000000208077890 */ /* 0x000fe2000fffe03f */
[----:B------:R-:W-:Y:S01]  /*1d60*/  VIADD R108, R19, UR40 ;  /* 0x00000028136c7c36 */ /* 0x000fe20008000000 */
[----:B------:R-:W-:Y:S01]  /*1d70*/  ULDC UR20, c[0x0][0x9dc] ;  /* 0x0002770000147ab9 */ /* 0x000fe20000000800 */
[----:B01----:R-:W-:Y:S01]  /*1d80*/  @!P3 VIADD R106, R106, 0x13240 ;  /* 0x000132406a6ab836 */ /* 0x003fe20000000000 */
[----:B------:R-:W-:-:S04]  /*1d90*/  ULOP3.LUT UR20, URZ, UR20, URZ, 0x33, !UPT ;  /* 0x000000143f147292 */ /* 0x000fc8000f8e333f */
[----:B------:R-:W-:Y:S01]  /*1da0*/  UIMAD UR12, UR39, 0x280, UR12 ;  /* 0x00000280270c78a4 */ /* 0x000fe2000f8e020c */
[----:B------:R-:W-:-:S03]  /*1db0*/  @!P3 PRMT R106, RZ, 0x654, R106 ;  /* 0x00000654ff6ab816 */ /* 0x000fc6000000006a */
[----:B------:R-:W-:Y:S02]  /*1dc0*/  UIADD3 UR4, UR12, 0x100, URZ ;  /* 0x000001000c047890 */ /* 0x000fe4000fffe03f */
[----:B------:R-:W-:Y:S02]  /*1dd0*/  UIADD3 UR5, UR12, 0x180, URZ ;  /* 0x000001800c057890 */ /* 0x000fe4000fffe03f */
[----:B------:R-:W-:Y:S01]  /*1de0*/  UMOV UR10, UR12 ;  /* 0x0000000c000a7c82 */ /* 0x000fe20008000000 */
[----:B------:R-:W-:Y:S01]  /*1df0*/  UIADD3 UR6, UR12, 0x200, URZ ;  /* 0x000002000c067890 */ /* 0x000fe2000fffe03f */
[----:B------:R-:W-:Y:S01]  /*1e00*/  QGMMA.64x32x32.F32.E4M3.E4M3 R88, gdesc[UR8], RZ, !UPT, gsb0 ;  /* 0x00600000085879f3 */ /* 0x000fe2000c0008ff */
[----:B------:R-:W-:Y:S01]  /*1e10*/  UIADD3 UR10, UR12, 0x80, URZ ;  /* 0x000000800c0a7890 */ /* 0x000fe2000fffe03f */
[----:B------:R-:W-:Y:S01]  /*1e20*/  UMOV UR11, 0x80000020 ;  /* 0x80000020000b7882 */ /* 0x000fe20000000000 */
[----:B------:R-:W-:Y:S01]  /*1e30*/  UIADD3 UR13, UR12, 0x2, URZ ;  /* 0x000000020c0d7890 */ /* 0x000fe2000fffe03f */
[----:B------:R-:W-:-:S02]  /*1e40*/  WARPGROUP.DEPBAR.LE gsb0, 0x0 ;  /* 0x00008000000079c5 */ /* 0x000fc40000010000 */
        /* <DEDUP_REMOVED lines=15> */
[----:B------:R-:W-:Y:S01]  /*1f40*/  UMOV UR10, UR6 ;  /* 0x00000006000a7c82 */ /* 0x000fe20008000000 */
[----:B------:R-:W-:Y:S01]  /*1f50*/  UMOV UR11, 0x80000020 ;  /* 0x80000020000b7882 */ /* 0x000fe20000000000 */
[----:B------:R-:W-:Y:S01]  /*1f60*/  UMOV UR6, UR13 ;  /* 0x0000000d00067c82 */ /* 0x000fe20008000000 */
        /* <DEDUP_REMOVED lines=67> */
[----:B------:R-:W5:Y:S01]  /*23a0*/  LDC R58, c[0x0][0x288] ;  /* 0x0000a200ff3a7b82 */ /* 0x000f620000000800 */
        /* <DEDUP_REMOVED lines=30> */
[----:B------:R-:W-:Y:S01]  /*2590*/  ULDC UR6, c[0x0][0x448] ;  /* 0x0001120000067ab9 */ /* 0x000fe20000000800 */
[C---:B------:R-:W-:Y:S01]  /*25a0*/  FMUL.FTZ R41, R0.reuse, R43 ;  /* 0x0000002b00297220 */ /* 0x040fe20000410000 */
[----:B------:R-:W-:Y:S01]  /*25b0*/  UISETP.NE.AND UP0, UPT, UR6, 0x1, UPT ;  /* 0x000000010600788c */ /* 0x000fe2000bf05270 */
[C---:B------:R-:W-:Y:S01]  /*25c0*/  FMUL.FTZ R70, R0.reuse, R44 ;  /* 0x0000002c00467220 */ /* 0x040fe20000410000 */
[C---:B------:R-:W-:Y:S01]  /*25d0*/  FMUL.FTZ R71, R0.reuse, R45 ;  /* 0x0000002d00477220 */ /* 0x040fe20000410000 */
[C---:B------:R-:W-:Y:S01]  /*25e0*/  FMUL.FTZ R42, R0.reuse, R46 ;  /* 0x0000002e002a7220 */ /* 0x040fe20000410000 */
[C---:B------:R-:W-:Y:S01]  /*25f0*/  FMUL.FTZ R43, R0.reuse, R47 ;  /* 0x0000002f002b7220 */ /* 0x040fe20000410000 */
[C---:B------:R-:W-:Y:S01]  /*2600*/  FMUL.FTZ R44, R0.reuse, R50 ;  /* 0x00000032002c7220 */ /* 0x040fe20000410000 */
[----:B------:R-:W-:Y:S01]  /*2610*/  PLOP3.LUT P1, PT, PT, PT, UP0, 0x80, 0x0 ;  /* 0x000000000000781c */ /* 0x000fe20003f2f008 */
[C---:B------:R-:W-:Y:S01]  /*2620*/  FMUL.FTZ R45, R0.reuse, R51 ;  /* 0x00000033002d7220 */ /* 0x040fe20000410000 */
[----:B------:R-:W-:Y:S01]  /*2630*/  PLOP3.LUT P2, PT, PT, PT, UP0, 0x80, 0x0 ;  /* 0x000000000000781c */ /* 0x000fe20003f4f008 */
[C---:B------:R-:W-:Y:S01]  /*2640*/  FMUL.FTZ R97, R0.reuse, R52 ;  /* 0x0000003400617220 */ /* 0x040fe20000410000 */
[C---:B------:R-:W-:Y:S01]  /*2650*/  FMUL.FTZ R98, R0.reuse, R53 ;  /* 0x0000003500627220 */ /* 0x040fe20000410000 */
[----:B------:R-:W-:Y:S01]  /*2660*/  @UP0 ULDC UR6, c[0x0][0x44c] ;  /* 0x0001130000060ab9 */ /* 0x000fe20000000800 */
        /* <DEDUP_REMOVED lines=9> */
[----:B------:R-:W-:Y:S01]  /*2700*/  FMUL.FTZ R49, R0, R27 ;  /* 0x0000001b00317220 */ /* 0x000fe20000410000 */
[----:B------:R-:W-:Y:S01]  /*2710*/  @P1 IMAD.HI.U32 R27, R108, UR6, RZ ;  /* 0x000000066c1b1c27 */ /* 0x000fe2000f8e00ff */
[----:B------:R-:W-:-:S03]  /*2720*/  @UP0 ULDC UR6, c[0x0][0x450] ;  /* 0x0001140000060ab9 */ /* 0x000fc60000000800 */
[C---:B------:R-:W-:Y:S01]  /*2730*/  FMUL.FTZ R48, R0.reuse, R26 ;  /* 0x0000001a00307220 */ /* 0x040fe20000410000 */
[C---:B------:R-:W-:Y:S01]  /*2740*/  FMUL.FTZ R26, R0.reuse, R35 ;  /* 0x00000023001a7220 */ /* 0x040fe20000410000 */
[C---:B------:R-:W-:Y:S01]  /*2750*/  FMUL.FTZ R107, R0.reuse, R33 ;  /* 0x00000021006b7220 */ /* 0x040fe20000410000 */
[----:B------:R-:W-:Y:S01]  /*2760*/  @P2 SHF.R.U32.HI R108, RZ, UR6, R27 ;  /* 0x00000006ff6c2c19 */ /* 0x000fe2000801161b */
[----:B------:R-:W-:Y:S01]  /*2770*/  IMAD.MOV.U32 R33, RZ, RZ, -0xa0 ;  /* 0xffffff60ff217424 */ /* 0x000fe200078e00ff */
[----:B------:R-:W-:Y:S01]  /*2780*/  ULDC.64 UR6, c[0x0][0x9e0] ;  /* 0x0002780000067ab9 */ /* 0x000fe20000000a00 */
[C---:B------:R-:W-:Y:S01]  /*2790*/  FMUL.FTZ R99, R0.reuse, R24 ;  /* 0x0000001800637220 */ /* 0x040fe20000410000 */
[----:B------:R-:W-:Y:S01]  /*27a0*/  UISETP.GE.AND UP1, UPT, UR7, 0x1, UPT ;  /* 0x000000010700788c */ /* 0x000fe2000bf26270 */
        /* <DEDUP_REMOVED lines=15> */
[----:B------:R-:W-:Y:S01]  /*28a0*/  IMAD R32, R18, -0x2, R33 ;  /* 0xfffffffe12207824 */ /* 0x000fe200078e0221 */
[----:B------:R-:W0:Y:S01]  /*28b0*/  MUFU.TANH R78, R78 ;  /* 0x0000004e004e7308 */ /* 0x000e220000002400 */
[----:B------:R-:W-:Y:S01]  /*28c0*/  VIADD R31, R30, 0xa0 ;  /* 0x000000a01e1f7836 */ /* 0x000fe20000000000 */
[----:B------:R1:W-:Y:S01]  /*28d0*/  @!P3 SYNCS.ARRIVE.TRANS64.RED.A1T0 RZ, [R106+URZ], RZ ;  /* 0x000000ff6affb9a7 */ /* 0x0003e2000810043f */
[----:B------:R-:W-:Y:S01]  /*28e0*/  VIADD R115, R33, 0xffffffff ;  /* 0xffffffff21737836 */ /* 0x000fe20000000000 */
[----:B-----5:R-:W-:Y:S01]  /*28f0*/  IADD3 R30, R32, -R58, R17 ;  /* 0x8000003a201e7210 */ /* 0x020fe20007ffe011 */
[----:B------:R-:W-:-:S02]  /*2900*/  IMAD R112, R18, -0x2, R31 ;  /* 0xfffffffe12707824 */ /* 0x000fc400078e021f */
[----:B------:R-:W-:Y:S01]  /*2910*/  VIADD R117, R32, 0xffffffff ;  /* 0xffffffff20757836 */ /* 0x000fe20000000000 */
[----:B------:R-:W0:Y:S01]  /*2920*/  MUFU.TANH R77, R77 ;  /* 0x0000004d004d7308 */ /* 0x000e220000002400 */
[C---:B------:R-:W-:Y:S02]  /*2930*/  VIADD R113, R30.reuse, UR6 ;  /* 0x000000061e717c36 */ /* 0x040fe40008000000 */
[----:B------:R-:W-:-:S03]  /*2940*/  VIADD R114, R30, UR20 ;  /* 0x000000141e727c36 */ /* 0x000fc60008000000 */
[----:B-1----:R-:W-:Y:S01]  /*2950*/  VIADDMNMX R106, R35, R113, R112, PT ;  /* 0x00000071236a7246 */ /* 0x002fe20003800170 */
[----:B------:R-:W-:Y:S01]  /*2960*/  IMAD.IADD R110, R114, 0x1, R35 ;  /* 0x00000001726e7824 */ /* 0x000fe200078e0223 */
        /* <DEDUP_REMOVED lines=67> */
.L_x_11406:
[----:B------:R-:W-:-:S06]  /*2da0*/  UISETP.NE.AND UP2, UPT, UR7, 0x1, UPT ;  /* 0x000000010700788c */ /* 0x000fcc000bf45270 */
[----:B------:R-:W-:-:S05]  /*2db0*/  PLOP3.LUT P1, PT, PT, PT, UP2, 0x80, 0x0 ;  /* 0x000000000000781c */ /* 0x000fca0003f2f028 */
[----:B------:R-:W-:-:S08]  /*2dc0*/  @UP2 ULDC.64 UR10, c[0x0][0x9e8] ;  /* 0x00027a00000a2ab9 */ /* 0x000fd00000000a00 */
[----:B------:R-:W-:-:S05]  /*2dd0*/  @P1 IMAD.HI.U32 R31, R30, UR10, RZ ;  /* 0x0000000a1e1f1c27 */ /* 0x000fca000f8e00ff */
[----:B------:R-:W-:-:S07]  /*2de0*/  @P1 SHF.R.U32.HI R30, RZ, UR11, R31 ;  /* 0x0000000bff1e1c19 */ /* 0x000fce000801161f */
.L_x_11407:
[----:B------:R-:W-:Y:S05]  /*2df0*/  BSYNC B0 ;  /* 0x0000000000007941 */ /* 0x000fea0003800000 */
.L_x_11405:
[----:B------:R-:W-:-:S05]  /*2e00*/  IMAD R31, R30, UR7, R117 ;  /* 0x000000071e1f7c24 */ /* 0x000fca000f8e0275 */
[----:B------:R-:W-:Y:S02]  /*2e10*/  VIMNMX R110, R110, R31, !PT ;  /* 0x0000001f6e6e7248 */ /* 0x000fe40007fe0100 */
[----:B------:R-:W-:-:S07]  /*2e20*/  VIADDMNMX R106, R31, UR7, R106, PT ;  /* 0x000000071f6a7c46 */ /* 0x000fce000b80016a */
.L_x_11404:
[C---:B------:R-:W-:Y:S02]  /*2e30*/  ISETP.GE.AND P5, PT, R115.reuse, 0x9, PT ;  /* 0x000000097300780c */ /* 0x040fe40003fa6270 */
[C---:B------:R-:W-:Y:S02]  /*2e40*/  ISETP.GE.AND P1, PT, R115.reuse, 0x2, PT ;  /* 0x000000027300780c */ /* 0x040fe40003f26270 */
[----:B------:R-:W-:Y:S02]  /*2e50*/  ISETP.GE.AND P4, PT, R115, 0xa, PT ;  /* 0x0000000a7300780c */ /* 0x000fe40003f86270 */
[----:B------:R-:W-:Y:S02]  /*2e60*/  ISETP.GT.AND P2, PT, R110, 0x1, !P1 ;  /* 0x000000016e00780c */ /* 0x000fe40004f44270 */
[----:B------:R-:W-:Y:S02]  /*2e70*/  LOP3.LUT R16, R16, 0xfffffffd, RZ, 0xc0, !PT ;  /* 0xfffffffd10107812 */ /* 0x000fe400078ec0ff */
[----:B------:R-:W-:-:S02]  /*2e80*/  ISETP.LT.OR P3, PT, R106, 0x2, P2 ;  /* 0x000000026a00780c */ /* 0x000fc40001761670 */
[----:B------:R-:W-:Y:S02]  /*2e90*/  ISETP.GT.AND P2, PT, R110, 0x8, !P5 ;  /* 0x000000086e00780c */ /* 0x000fe40006f44270 */
[----:B------:R-:W-:Y:S02]  /*2ea0*/  @P5 LOP3.LUT R16, R16, 0x2, RZ, 0xfc, !PT ;  /* 0x0000000210105812 */ /* 0x000fe400078efcff */
[----:B------:R-:W-:Y:S02]  /*2eb0*/  FSEL R88, R88, -INF , !P3 ;  /* 0xff80000058587808 */ /* 0x000fe40005800000 */
[----:B------:R-:W-:Y:S02]  /*2ec0*/  LOP3.LUT R16, R16, 0xfffffffb, RZ, 0xc0, !PT ;  /* 0xfffffffb10107812 */ /* 0x000fe400078ec0ff */
[----:B------:R-:W-:Y:S02]  /*2ed0*/  ISETP.GT.AND P3, PT, R110, 0x9, !P4 ;  /* 0x000000096e00780c */ /* 0x000fe40006764270 */
[----:B------:R-:W-:-:S02]  /*2ee0*/  ISETP.LT.OR P2, PT, R106, 0x9, P2 ;  /* 0x000000096a00780c */ /* 0x000fc40001741670 */
[----:B------:R-:W-:Y:S02]  /*2ef0*/  @P4 LOP3.LUT R16, R16, 0x4, RZ, 0xfc, !PT ;  /* 0x0000000410104812 */ /* 0x000fe400078efcff */
[----:B------:R-:W-:Y:S02]  /*2f00*/  ISETP.LT.OR P3, PT, R106, 0xa, P3 ;  /* 0x0000000a6a00780c */ /* 0x000fe40001f61670 */
[----:B------:R-:W-:Y:S02]  /*2f10*/  FSEL R90, R90, -INF , !P2 ;  /* 0xff8000005a5a7808 */ /* 0x000fe40005000000 */
[C---:B------:R-:W-:Y:S02]  /*2f20*/  ISETP.GE.AND P2, PT, R115.reuse, 0x11, PT ;  /* 0x000000117300780c */ /* 0x040fe40003f46270 */
[----:B------:R-:W-:Y:S02]  /*2f30*/  ISETP.GE.AND P4, PT, R115, 0x12, PT ;  /* 0x000000127300780c */ /* 0x000fe40003f86270 */
[----:B0-----:R-:W-:-:S02]  /*2f40*/  FSEL R89, R89, -INF , !P3 ;  /* 0xff80000059597808 */ /* 0x001fc40005800000 */
[----:B------:R-:W-:Y:S02]  /*2f50*/  ISETP.GT.AND P3, PT, R110, 0x10, !P2 ;  /* 0x000000106e00780c */ /* 0x000fe40005764270 */
[----:B------:R-:W-:Y:S02]  /*2f60*/  LOP3.LUT R2, R2, 0xfffffffe, RZ, 0xc0, !PT ;  /* 0xfffffffe02027812 */ /* 0x000fe400078ec0ff */
[----:B------:R-:W-:Y:S02]  /*2f70*/  ISETP.LT.OR P3, PT, R106, 0x11, P3 ;  /* 0x000000116a00780c */ /* 0x000fe40001f61670 */
[----:B------:R-:W-:Y:S02]  /*2f80*/  LOP3.LUT R16, R16, 0x7fffffff, RZ, 0xc0, !PT ;  /* 0x7fffffff10107812 */ /* 0x000fe400078ec0ff */
[----:B------:R-:W-:Y:S02]  /*2f90*/  FSEL R92, R92, -INF , !P3 ;  /* 0xff8000005c5c7808 */ /* 0x000fe40005800000 */
[----:B------:R-:W-:-:S02]  /*2fa0*/  @P4 LOP3.LUT R2, R2, 0x1, RZ, 0xfc, !PT ;  /* 0x0000000102024812 */ /* 0x000fc400078efcff */
[----:B------:R-:W-:Y:S02]  /*2fb0*/  ISETP.GT.AND P3, PT, R110, 0x11, !P4 ;  /* 0x000000116e00780c */ /* 0x000fe40006764270 */
[----:B------:R-:W-:Y:S02]  /*2fc0*/  ISETP.GE.AND P4, PT, R115, 0x19, PT ;  /* 0x000000197300780c */ /* 0x000fe40003f86270 */
[----:B------:R-:W-:Y:S02]  /*2fd0*/  ISETP.LT.OR P3, PT, R106, 0x12, P3 ;  /* 0x000000126a00780c */ /* 0x000fe40001f61670 */
[----:B------:R-:W-:Y:S02]  /*2fe0*/  LOP3.LUT R2, R2, 0xfffffffd, RZ, 0xc0, !PT ;  /* 0xfffffffd02027812 */ /* 0x000fe400078ec0ff */
        /* <DEDUP_REMOVED lines=145> */
[----:B------:R-:W-:Y:S01]  /*3900*/  ISETP.GT.AND P3, PT, R110, 0x78, !P4 ;  /* 0x000000786e00780c */ /* 0x000fe20006764270 */
[----:B------:R-:W0:Y:S03]  /*3910*/  SHFL.IDX PT, R87, R108, 0x1, 0x1c1f ;  /* 0x003c1f006c577f89 */ /* 0x000e2600000e0000 */
        /* <DEDUP_REMOVED lines=8> */
[----:B------:R-:W-:Y:S01]  /*39a0*/  ISETP.GE.AND P4, PT, R115, 0x81, PT ;  /* 0x000000817300780c */ /* 0x000fe20003f86270 */
[----:B0-----:R-:W-:Y:S01]  /*39b0*/  IMAD.IADD R94, R114, 0x1, R87 ;  /* 0x00000001725e7824 */ /* 0x001fe200078e0257 */
[----:B------:R-:W-:Y:S02]  /*39c0*/  LOP3.LUT R16, R16, 0xffffffdf, RZ, 0xc0, !PT ;  /* 0xffffffdf10107812 */ /* 0x000fe400078ec0ff */
[----:B------:R-:W-:Y:S02]  /*39d0*/  FSEL R77, R98, -INF , !P3 ;  /* 0xff800000624d7808 */ /* 0x000fe40005800000 */
[----:B------:R-:W-:Y:S02]  /*39e0*/  ISETP.GT.AND P3, PT, R110, 0x80, !P4 ;  /* 0x000000806e00780c */ /* 0x000fe40006764270 */
[----:B------:R-:W-:-:S02]  /*39f0*/  VIADDMNMX R85, R87, R113, R112, PT ;  /* 0x0000007157557246 */ /* 0x000fc40003800170 */
        /* <DEDUP_REMOVED lines=59> */
.L_x_11410:
[----:B------:R-:W-:-:S06]  /*3db0*/  UISETP.NE.AND UP2, UPT, UR7, 0x1, UPT ;  /* 0x000000010700788c */ /* 0x000fcc000bf45270 */
[----:B------:R-:W-:-:S05]  /*3dc0*/  PLOP3.LUT P6, PT, PT, PT, UP2, 0x80, 0x0 ;  /* 0x000000000000781c */ /* 0x000fca0003fcf028 */
[----:B------:R-:W-:-:S08]  /*3dd0*/  @UP2 ULDC.64 UR10, c[0x0][0x9e8] ;  /* 0x00027a00000a2ab9 */ /* 0x000fd00000000a00 */
[----:B------:R-:W-:Y:S01]  /*3de0*/  @P6 IMAD.HI.U32 R87, R86, UR10, RZ ;  /* 0x0000000a56576c27 */ /* 0x000fe2000f8e00ff */
[----:B------:R-:W-:-:S13]  /*3df0*/  PLOP3.LUT P6, PT, PT, PT, UP2, 0x80, 0x0 ;  /* 0x000000000000781c */ /* 0x000fda0003fcf028 */
[----:B------:R-:W-:-:S07]  /*3e00*/  @P6 SHF.R.U32.HI R86, RZ, UR11, R87 ;  /* 0x0000000bff566c19 */ /* 0x000fce0008011657 */
.L_x_11411:
[----:B------:R-:W-:Y:S05]  /*3e10*/  BSYNC B0 ;  /* 0x0000000000007941 */ /* 0x000fea0003800000 */
.L_x_11409:
[----:B------:R-:W-:-:S05]  /*3e20*/  IMAD R86, R86, UR7, R117 ;  /* 0x0000000756567c24 */ /* 0x000fca000f8e0275 */
[----:B------:R-:W-:Y:S02]  /*3e30*/  VIMNMX R94, R94, R86, !PT ;  /* 0x000000565e5e7248 */ /* 0x000fe40007fe0100 */
[----:B------:R-:W-:-:S07]  /*3e40*/  VIADDMNMX R85, R86, UR7, R85, PT ;  /* 0x0000000756557c46 */ /* 0x000fce000b800155 */
.L_x_11408:
        /* <DEDUP_REMOVED lines=10> */
[----:B------:R-:W-:Y:S01]  /*3ef0*/  LOP3.LUT P1, RZ, R16, 0x2, RZ, 0xc0, !PT ;  /* 0x0000000210ff7812 */ /* 0x000fe2000782c0ff */
[----:B------:R-:W-:Y:S01]  /*3f00*/  UMOV UR12, UR40 ;  /* 0x00000028000c7c82 */ /* 0x000fe20008000000 */
[----:B------:R-:W-:Y:S01]  /*3f10*/  FSEL R86, R9, -INF , !P2 ;  /* 0xff80000009567808 */ /* 0x000fe20005000000 */
[----:B------:R-:W-:Y:S01]  /*3f20*/  @UP0 USHF.R.U32.HI UR12, URZ, UR14, UR11 ;  /* 0x0000000e3f0c0299 */ /* 0x000fe2000801160b */
[----:B------:R-:W-:-:S02]  /*3f30*/  ISETP.GT.AND P1, PT, R94, 0x8, !P1 ;  /* 0x000000085e00780c */ /* 0x000fc40004f24270 */
[C---:B------:R-:W-:Y:S02]  /*3f40*/  LOP3.LUT P2, RZ, R16.reuse, 0x4000000, RZ, 0xc0, !PT ;  /* 0x0400000010ff7812 */ /* 0x040fe4000784c0ff */
[----:B------:R-:W-:Y:S02]  /*3f50*/  ISETP.LT.OR P1, PT, R85, 0x9, P1 ;  /* 0x000000095500780c */ /* 0x000fe40000f21670 */
[C---:B------:R-:W-:Y:S02]  /*3f60*/  LOP3.LUT P6, RZ, R16.reuse, 0x2000000, RZ, 0xc0, !PT ;  /* 0x0200000010ff7812 */ /* 0x040fe400078cc0ff */
[----:B------:R-:W-:Y:S02]  /*3f70*/  FSEL R7, R7, -INF , !P1 ;  /* 0xff80000007077808 */ /* 0x000fe40004800000 */
[----:B------:R-:W-:Y:S02]  /*3f80*/  LOP3.LUT P1, RZ, R16, 0x4, RZ, 0xc0, !PT ;  /* 0x0000000410ff7812 */ /* 0x000fe4000782c0ff */
[----:B------:R-:W-:-:S02]  /*3f90*/  FMNMX.FTZ R9, R93, R88, !PT ;  /* 0x000000585d097209 */ /* 0x000fc40007810000 */
[C---:B------:R-:W-:Y:S02]  /*3fa0*/  ISETP.GT.AND P1, PT, R94.reuse, 0x9, !P1 ;  /* 0x000000095e00780c */ /* 0x040fe40004f24270 */
[C---:B------:R-:W-:Y:S02]  /*3fb0*/  ISETP.GT.AND P3, PT, R94.reuse, 0x90, !P3 ;  /* 0x000000905e00780c */ /* 0x040fe40005f64270 */
[----:B------:R-:W-:Y:S02]  /*3fc0*/  ISETP.LT.OR P1, PT, R85, 0xa, P1 ;  /* 0x0000000a5500780c */ /* 0x000fe40000f21670 */
[----:B------:R-:W-:Y:S02]  /*3fd0*/  ISETP.GT.AND P4, PT, R94, 0x91, !P4 ;  /* 0x000000915e00780c */ /* 0x000fe40006784270 */
[----:B------:R-:W-:Y:S02]  /*3fe0*/  FSEL R8, R8, -INF , !P1 ;  /* 0xff80000008087808 */ /* 0x000fe40004800000 */
[----:B------:R-:W-:-:S02]  /*3ff0*/  LOP3.LUT P1, RZ, R2, 0x1, RZ, 0xc0, !PT ;  /* 0x0000000102ff7812 */ /* 0x000fc4000782c0ff */
[C---:B------:R-:W-:Y:S02]  /*4000*/  ISETP.LT.OR P3, PT, R85.reuse, 0x91, P3 ;  /* 0x000000915500780c */ /* 0x040fe40001f61670 */
[C---:B------:R-:W-:Y:S02]  /*4010*/  ISETP.GT.AND P1, PT, R94.reuse, 0x11, !P1 ;  /* 0x000000115e00780c */ /* 0x040fe40004f24270 */
[----:B------:R-:W-:Y:S02]  /*4020*/  ISETP.GT.AND P5, PT, R94, 0x98, !P5 ;  /* 0x000000985e00780c */ /* 0x000fe40006fa4270 */
[C---:B------:R-:W-:Y:S02]  /*4030*/  ISETP.LT.OR P1, PT, R85.reuse, 0x12, P1 ;  /* 0x000000125500780c */ /* 0x040fe40000f21670 */
[----:B------:R-:W-:Y:S02]  /*4040*/  ISETP.LT.OR P4, PT, R85, 0x92, P4 ;  /* 0x000000925500780c */ /* 0x000fe40002781670 */
        /* <DEDUP_REMOVED lines=36> */
[----:B------:R-:W-:-:S02]  /*4290*/  ISETP.GT.AND P1, PT, R94, 0x29, !P2 ;  /* 0x000000295e00780c */ /* 0x000fc40005724270 */
[----:B------:R-:W-:Y:S02]  /*42a0*/  LOP3.LUT P2, RZ, R16, 0x8000, RZ, 0xc0, !PT ;  /* 0x0000800010ff7812 */ /* 0x000fe4000784c0ff */
[----:B------:R-:W-:Y:S02]  /*42b0*/  ISETP.LT.OR P1, PT, R85, 0x2a, P1 ;  /* 0x0000002a5500780c */ /* 0x000fe40000f21670 */
[----:B------:R-:W-:Y:S02]  /*42c0*/  FMNMX.FTZ R9, R51, R10, !PT ;  /* 0x0000000a33097209 */ /* 0x000fe40007810000 */
[----:B------:R-:W-:Y:S02]  /*42d0*/  FSEL R20, R20, -INF , !P1 ;  /* 0xff80000014147808 */ /* 0x000fe40004800000 */
[----:B------:R-:W-:Y:S02]  /*42e0*/  ISETP.GT.AND P1, PT, R94, 0x30, !P6 ;  /* 0x000000305e00780c */ /* 0x000fe40007724270 */
[----:B------:R-:W-:-:S02]  /*42f0*/  LOP3.LUT P6, RZ, R16, 0x4000, RZ, 0xc0, !PT ;  /* 0x0000400010ff7812 */ /* 0x000fc400078cc0ff */
        /* <DEDUP_REMOVED lines=52> */
[----:B------:R-:W-:Y:S01]  /*4640*/  LOP3.LUT P1, RZ, R16, 0x20000, RZ, 0xc0, !PT ;  /* 0x0002000010ff7812 */ /* 0x000fe2000782c0ff */
[----:B------:R-:W0:Y:S01]  /*4650*/  SHFL.BFLY PT, R10, R9, 0x2, 0x1f ;  /* 0x0c401f00090a7f89 */ /* 0x000e2200000e0000 */
[----:B------:R-:W-:-:S02]  /*4660*/  FSEL R25, R25, -INF , !P3 ;  /* 0xff80000019197808 */ /* 0x000fc40005800000 */
[----:B------:R-:W-:Y:S02]  /*4670*/  ISETP.GT.AND P1, PT, R94, 0x50, !P1 ;  /* 0x000000505e00780c */ /* 0x000fe40004f24270 */
[C---:B------:R-:W-:Y:S02]  /*4680*/  ISETP.LT.OR P5, PT, R85.reuse, 0x99, P5 ;  /* 0x000000995500780c */ /* 0x040fe40002fa1670 */
[----:B------:R-:W-:Y:S02]  /*4690*/  ISETP.LT.OR P1, PT, R85, 0x51, P1 ;  /* 0x000000515500780c */ /* 0x000fe40000f21670 */
[----:B------:R-:W-:Y:S02]  /*46a0*/  FSEL R26, R26, -INF , !P4 ;  /* 0xff8000001a1a7808 */ /* 0x000fe40006000000 */
[----:B------:R-:W-:Y:S02]  /*46b0*/  FSEL R61, R61, -INF , !P1 ;  /* 0xff8000003d3d7808 */ /* 0x000fe40004800000 */
[----:B------:R-:W-:-:S02]  /*46c0*/  LOP3.LUT P1, RZ, R16, 0x10000, RZ, 0xc0, !PT ;  /* 0x0001000010ff7812 */ /* 0x000fc4000782c0ff */
[----:B------:R-:W-:Y:S02]  /*46d0*/  FSEL R28, R28, -INF , !P5 ;  /* 0xff8000001c1c7808 */ /* 0x000fe40006800000 */
[----:B------:R-:W-:Y:S02]  /*46e0*/  ISETP.GT.AND P1, PT, R94, 0x51, !P1 ;  /* 0x000000515e00780c */ /* 0x000fe40004f24270 */
[----:B------:R-:W-:Y:S02]  /*46f0*/  R2UR UR13, R105 ;  /* 0x00000000690d72ca */ /* 0x000fe400000e0000 */
[----:B------:R-:W-:Y:S02]  /*4700*/  ISETP.LT.OR P1, PT, R85, 0x52, P1 ;  /* 0x000000525500780c */ /* 0x000fe40000f21670 */
[----:B0-----:R-:W-:Y:S02]  /*4710*/  FMNMX.FTZ R95, R9, R10, !PT ;  /* 0x0000000a095f7209 */ /* 0x001fe40007810000 */
[----:B------:R-:W-:-:S02]  /*4720*/  FSEL R62, R62, -INF , !P1 ;  /* 0xff8000003e3e7808 */ /* 0x000fc40004800000 */
[----:B------:R-:W-:Y:S01]  /*4730*/  ISETP.GT.AND P1, PT, R94, 0x58, !P2 ;  /* 0x000000585e00780c */ /* 0x000fe20005724270 */
[----:B------:R-:W0:Y:S01]  /*4740*/  SHFL.BFLY PT, R10, R95, 0x1, 0x1f ;  /* 0x0c201f005f0a7f89 */ /* 0x000e2200000e0000 */
[----:B------:R-:W-:Y:S02]  /*4750*/  LOP3.LUT P2, RZ, R16, 0x10, RZ, 0xc0, !PT ;  /* 0x0000001010ff7812 */ /* 0x000fe4000784c0ff */
[----:B------:R-:W-:Y:S01]  /*4760*/  ISETP.LT.OR P1, PT, R85, 0x59, P1 ;  /* 0x000000595500780c */ /* 0x000fe20000f21670 */
[----:B------:R-:W-:-:S03]  /*4770*/  UIADD3 UR10, UR13, UR12, URZ ;  /* 0x0000000c0d0a7290 */ /* 0x000fc6000fffe03f */
[----:B------:R-:W-:Y:S01]  /*4780*/  FSEL R63, R63, -INF , !P1 ;  /* 0xff8000003f3f7808 */ /* 0x000fe20004800000 */
[----:B------:R-:W-:Y:S01]  /*4790*/  UIADD3 UR6, UR10, UR6, URZ ;  /* 0x000000060a067290 */ /* 0x000fe2000fffe03f */
[----:B------:R-:W-:Y:S02]  /*47a0*/  ISETP.GT.AND P1, PT, R94, 0x59, !P6 ;  /* 0x000000595e00780c */ /* 0x000fe40007724270 */
[----:B------:R-:W-:Y:S02]  /*47b0*/  LOP3.LUT P6, RZ, R16, 0x8, RZ, 0xc0, !PT ;  /* 0x0000000810ff7812 */ /* 0x000fe400078cc0ff */
[----:B------:R-:W-:-:S04]  /*47c0*/  ISETP.LT.OR P1, PT, R85, 0x5a, P1 ;  /* 0x0000005a5500780c */ /* 0x000fc80000f21670 */
[----:B------:R-:W-:Y:S02]  /*47d0*/  FSEL R64, R64, -INF , !P1 ;  /* 0xff80000040407808 */ /* 0x000fe40004800000 */
[----:B------:R-:W-:-:S04]  /*47e0*/  LOP3.LUT P1, RZ, R16, 0x2000, RZ, 0xc0, !PT ;  /* 0x0000200010ff7812 */ /* 0x000fc8000782c0ff */
[----:B------:R-:W-:Y:S02]  /*47f0*/  ISETP.GT.AND P1, PT, R94, 0x60, !P1 ;  /* 0x000000605e00780c */ /* 0x000fe40004f24270 */
[----:B0-----:R-:W-:Y:S02]  /*4800*/  FMNMX.FTZ R10, R95, R10, !PT ;  /* 0x0000000a5f0a7209 */ /* 0x001fe40007810000 */
[----:B------:R-:W-:-:S03]  /*4810*/  ISETP.LT.OR P1, PT, R85, 0x61, P1 ;  /* 0x000000615500780c */ /* 0x000fc60000f21670 */
[----:B------:R-:W-:Y:S01]  /*4820*/  FFMA.FTZ R98, R10, R97, -8 ;  /* 0xc10000000a627423 */ /* 0x000fe20000010061 */
        /* <DEDUP_REMOVED lines=48> */
[--C-:B------:R-:W-:Y:S01]  /*4b30*/  FFMA.FTZ R97, R51, UR21, -R98.reuse ;  /* 0x0000001533617c23 */ /* 0x100fe20008010862 */
[----:B------:R-:W-:-:S01]  /*4b40*/  FFMA.FTZ R51, R53, UR21, -R98 ;  /* 0x0000001535337c23 */ /* 0x000fc20008010862 */
[----:B------:R-:W-:Y:S01]  /*4b50*/  FSEL R96, R4, -INF , !P1 ;  /* 0xff80000004607808 */ /* 0x000fe20004800000 */
[----:B------:R-:W-:-:S01]  /*4b60*/  FFMA.FTZ R4, R93, UR21, -R98 ;  /* 0x000000155d047c23 */ /* 0x000fc20008010862 */
[--C-:B------:R-:W-:Y:S01]  /*4b70*/  FFMA.FTZ R93, R88, UR21, -R98.reuse ;  /* 0x00000015585d7c23 */ /* 0x100fe20008010862 */
[----:B------:R-:W-:-:S01]  /*4b80*/  FFMA.FTZ R88, R90, UR21, -R98 ;  /* 0x000000155a587c23 */ /* 0x000fc20008010862 */
[--C-:B------:R-:W-:Y:S01]  /*4b90*/  FFMA.FTZ R90, R92, UR21, -R98.reuse ;  /* 0x000000155c5a7c23 */ /* 0x100fe20008010862 */
[----:B------:R-:W-:Y:S01]  /*4ba0*/  FMNMX.FTZ R92, R96, R5, !PT ;  /* 0x00000005605c7209 */ /* 0x000fe20007810000 */
[--C-:B------:R-:W-:Y:S01]  /*4bb0*/  FFMA.FTZ R53, R54, UR21, -R98.reuse ;  /* 0x0000001536357c23 */ /* 0x100fe20008010862 */
        /* <DEDUP_REMOVED lines=17> */
[----:B------:R-:W-:Y:S01]  /*4cd0*/  MUFU.EX2 R88, R88 ;  /* 0x0000005800587308 */ /* 0x000fe20000000800 */
[----:B------:R-:W-:Y:S01]  /*4ce0*/  FMNMX.FTZ R9, R11, R92, !PT ;  /* 0x0000005c0b097209 */ /* 0x000fe20007810000 */
[--C-:B------:R-:W-:Y:S01]  /*4cf0*/  FFMA.FTZ R34, R34, UR21, -R98.reuse ;  /* 0x0000001522227c23 */ /* 0x100fe20008010862 */
[----:B------:R-:W-:Y:S01]  /*4d00*/  FSEL R27, R27, -INF , !P2 ;  /* 0xff8000001b1b7808 */ /* 0x000fe20005000000 */
        /* <DEDUP_REMOVED lines=37> */
[----:B------:R-:W0:Y:S01]  /*4f60*/  MUFU.EX2 R35, R35 ;  /* 0x0000002300237308 */ /* 0x000e220000000800 */
[----:B------:R-:W-:-:S04]  /*4f70*/  FMNMX.FTZ R9, R63, R92, !PT ;  /* 0x0000005c3f097209 */ /* 0x000fc80007810000 */
[----:B------:R-:W-:-:S03]  /*4f80*/  FMNMX.FTZ R9, R64, R9, !PT ;  /* 0x0000000940097209 */ /* 0x000fc60007810000 */
[----:B------:R-:W1:Y:S01]  /*4f90*/  MUFU.EX2 R33, R33 ;  /* 0x0000002100217308 */ /* 0x000e620000000800 */
        /* <DEDUP_REMOVED lines=18> */
[----:B------:R-:W-:Y:S01]  /*50c0*/  MUFU.EX2 R37, R37 ;  /* 0x0000002500257308 */ /* 0x000fe20000000800 */
[----:B-1----:R-:W-:-:S02]  /*50d0*/  F2FP.SATFINITE.E4M3.F32.PACK_AB_MERGE_C R148, R33, R32, R148 ;  /* 0x000000202194723e */ /* 0x002fc40004807094 */
        /* <DEDUP_REMOVED lines=13> */
[----:B------:R-:W-:Y:S01]  /*51b0*/  FMNMX.FTZ R9, R27, R92, !PT ;  /* 0x0000005c1b097209 */ /* 0x000fe20007810000 */
[----:B------:R-:W-:-:S01]  /*51c0*/  FFMA.FTZ R92, R75, UR21, -R98 ;  /* 0x000000154b5c7c23 */ /* 0x000fc20008010862 */
[--C-:B------:R-:W-:Y:S01]  /*51d0*/  FFMA.FTZ R75, R78, UR21, -R98.reuse ;  /* 0x000000154e4b7c23 */ /* 0x100fe20008010862 */
[----:B------:R-:W-:-:S01]  /*51e0*/  FFMA.FTZ R78, R79, UR21, -R98 ;  /* 0x000000154f4e7c23 */ /* 0x000fc20008010862 */
[----:B------:R-:W-:Y:S01]  /*51f0*/  FFMA.FTZ R79, R83, UR21, -R98 ;  /* 0x00000015534f7c23 */ /* 0x000fe20008010862 */
[----:B------:R-:W0:Y:S01]  /*5200*/  SHFL.BFLY PT, R94, R9, 0x2, 0x1f ;  /* 0x0c401f00095e7f89 */ /* 0x000e2200000e0000 */
        /* <DEDUP_REMOVED lines=34> */
[----:B------:R-:W-:Y:S01]  /*5430*/  FADD.FTZ R73, R4, R93 ;  /* 0x0000005d04497221 */ /* 0x000fe20000010000 */
[----:B------:R-:W-:-:S01]  /*5440*/  FFMA.FTZ R74, R60, UR21, -R3 ;  /* 0x000000153c4a7c23 */ /* 0x000fc20008010803 */
        /* <DEDUP_REMOVED lines=26> */
[----:B------:R-:W-:Y:S01]  /*55f0*/  FFMA.FTZ R48, R48, UR21, -R3 ;  /* 0x0000001530307c23 */ /* 0x000fe20008010803 */
[----:B------:R-:W-:-:S01]  /*5600*/  FADD.FTZ R98, R32, R87 ;  /* 0x0000005720627221 */ /* 0x000fc20000010000 */
[----:B------:R-:W0:Y:S01]  /*5610*/  MUFU.EX2 R7, R7 ;  /* 0x0000000700077308 */ /* 0x000e220000000800 */
[----:B-1----:R-:W-:-:S01]  /*5620*/  FADD.FTZ R73, R5, R64 ;  /* 0x0000004005497221 */ /* 0x002fc20000010000 */
[----:B------:R-:W-:Y:S01]  /*5630*/  FFMA.FTZ R49, R49, UR21, -R3 ;  /* 0x0000001531317c23 */ /* 0x000fe20008010803 */
[----:B------:R-:W-:-:S01]  /*5640*/  FADD.FTZ R87, R33, R98 ;  /* 0x0000006221577221 */ /* 0x000fc20000010000 */
[--C-:B------:R-:W-:Y:S01]  /*5650*/  FFMA.FTZ R29, R29, UR21, -R3.reuse ;  /* 0x000000151d1d7c23 */ /* 0x100fe20008010803 */
[----:B------:R-:W-:-:S01]  /*5660*/  FFMA.FTZ R24, R24, UR21, -R3 ;  /* 0x0000001518187c23 */ /* 0x000fc20008010803 */
[----:B------:R-:W-:Y:S01]  /*5670*/  FFMA.FTZ R25, R25, UR21, -R3 ;  /* 0x0000001519197c23 */ /* 0x000fe20008010803 */
[----:B------:R-:W-:-:S01]  /*5680*/  FADD.FTZ R88, R34, R87 ;  /* 0x0000005722587221 */ /* 0x000fc20000010000 */
[----:B------:R-:W1:Y:S01]  /*5690*/  MUFU.EX2 R86, R86 ;  /* 0x0000005600567308 */ /* 0x000e620000000800 */
[----:B--2---:R-:W-:-:S01]  /*56a0*/  FADD.FTZ R64, R8, R73 ;  /* 0x0000004908407221 */ /* 0x004fc20000010000 */
[--C-:B------:R-:W-:Y:S01]  /*56b0*/  FFMA.FTZ R26, R26, UR21, -R3.reuse ;  /* 0x000000151a1a7c23 */ /* 0x100fe20008010803 */
[----:B------:R-:W-:-:S05]  /*56c0*/  FFMA.FTZ R28, R28, UR21, -R3 ;  /* 0x000000151c1c7c23 */ /* 0x000fca0008010803 */
        /* <DEDUP_REMOVED lines=14> */
[----:B------:R-:W-:-:S04]  /*57b0*/  F2FP.SATFINITE.E4M3.F32.PACK_AB_MERGE_C R11, R96, R11, RZ ;  /* 0x0000000b600b723e */ /* 0x000fc800048070ff */
[----:B------:R-:W-:Y:S01]  /*57c0*/  F2FP.SATFINITE.E4M3.F32.PACK_AB_MERGE_C R155, R86, R7, R11 ;  /* 0x00000007569b723e */ /* 0x000fe2000480700b */
[----:B------:R-:W0:Y:S01]  /*57d0*/  MUFU.EX2 R14, R14 ;  /* 0x0000000e000e7308 */ /* 0x000e220000000800 */
[----:B-1----:R-:W-:-:S07]  /*57e0*/  FADD.FTZ R4, R12, R31 ;  /* 0x0000001f0c047221 */ /* 0x002fce0000010000 */
[----:B------:R-:W1:Y:S01]  /*57f0*/  MUFU.EX2 R85, R85 ;  /* 0x0000005500557308 */ /* 0x000e620000000800 */
[----:B--2---:R-:W-:-:S01]  /*5800*/  FADD.FTZ R31, R13, R4 ;  /* 0x000000040d1f7221 */ /* 0x004fc20000010000 */
[----:B------:R-:W-:-:S06]  /*5810*/  FFMA.FTZ R4, R44, UR21, -R3 ;  /* 0x000000152c047c23 */ /* 0x000fcc0008010803 */
[----:B------:R-:W2:Y:S01]  /*5820*/  MUFU.EX2 R15, R15 ;  /* 0x0000000f000f7308 */ /* 0x000ea20000000800 */
[----:B0-----:R-:W-:-:S01]  /*5830*/  FADD.FTZ R32, R14, R31 ;  /* 0x0000001f0e207221 */ /* 0x001fc20000010000 */
[----:B------:R-:W-:-:S04]  /*5840*/  FADD.FTZ R31, R39, R34 ;  /* 0x00000022271f7221 */ /* 0x000fc80000010000 */
[----:B------:R-:W-:Y:S01]  /*5850*/  FADD.FTZ R37, R50, R31 ;  /* 0x0000001f32257221 */ /* 0x000fe20000010000 */
[----:B------:R-:W-:-:S01]  /*5860*/  FFMA.FTZ R31, R45, UR21, -R3 ;  /* 0x000000152d1f7c23 */ /* 0x000fc20008010803 */
[----:B------:R-:W0:Y:S01]  /*5870*/  MUFU.EX2 R20, R20 ;  /* 0x0000001400147308 */ /* 0x000e220000000800 */
[----:B-1----:R-:W-:-:S01]  /*5880*/  FADD.FTZ R32, R85, R32 ;  /* 0x0000002055207221 */ /* 0x002fc20000010000 */
[----:B------:R-:W-:Y:S01]  /*5890*/  FADD.FTZ R52, R52, R37 ;  /* 0x0000002534347221 */ /* 0x000fe20000010000 */
[----:B------:R-:W-:-:S01]  /*58a0*/  FFMA.FTZ R3, R27, UR21, -R3 ;  /* 0x000000151b037c23 */ /* 0x000fc20008010803 */
[----:B------:R-:W-:Y:S02]  /*58b0*/  F2FP.SATFINITE.E4M3.F32.PACK_AB_MERGE_C R27, R8, R5, RZ ;  /* 0x00000005081b723e */ /* 0x000fe400048070ff */
[----:B------:R-:W-:-:S01]  /*58c0*/  FADD.FTZ R52, R51, R52 ;  /* 0x0000003433347221 */ /* 0x000fc20000010000 */
[----:B------:R-:W-:Y:S01]  /*58d0*/  F2FP.SATFINITE.E4M3.F32.PACK_AB_MERGE_C R5, R70, R67, RZ ;  /* 0x000000434605723e */ /* 0x000fe200048070ff */
[----:B------:R-:W1:Y:S01]  /*58e0*/  MUFU.EX2 R21, R21 ;  /* 0x0000001500157308 */ /* 0x000e620000000800 */
[----:B--2---:R-:W-:-:S01]  /*58f0*/  FADD.FTZ R33, R15, R32 ;  /* 0x000000200f217221 */ /* 0x004fc20000010000 */
[----:B------:R-:W-:Y:S01]  /*5900*/  FADD.FTZ R37, R53, R52 ;  /* 0x0000003435257221 */ /* 0x000fe20000010000 */
[----:B------:R-:W-:-:S02]  /*5910*/  F2FP.SATFINITE.E4M3.F32.PACK_AB_MERGE_C R140, R68, R65, R5 ;  /* 0x00000041448c723e */ /* 0x000fc40004807005 */
[----:B------:R-:W-:Y:S02]  /*5920*/  F2FP.SATFINITE.E4M3.F32.PACK_AB_MERGE_C R14, R85, R14, RZ ;  /* 0x0000000e550e723e */ /* 0x000fe400048070ff */
[----:B------:R-:W-:Y:S01]  /*5930*/  F2FP.SATFINITE.E4M3.F32.PACK_AB_MERGE_C R153, R94, R83, R27 ;  /* 0x000000535e99723e */ /* 0x000fe2000480701b */
[----:B------:R-:W2:Y:S01]  /*5940*/  MUFU.EX2 R72, R72 ;  /* 0x0000004800487308 */ /* 0x000ea20000000800 */
[----:B0-----:R-:W-:-:S01]  /*5950*/  FADD.FTZ R32, R20, R33 ;  /* 0x0000002114207221 */ /* 0x001fc20000010000 */
[----:B------:R-:W-:-:S06]  /*5960*/  F2FP.SATFINITE.E4M3.F32.PACK_AB_MERGE_C R149, R13, R12, R14 ;  /* 0x0000000c0d95723e */ /* 0x000fcc000480700e */
        /* <DEDUP_REMOVED lines=36> */
[----:B0-----:R-:W-:-:S07]  /*5bb0*/  FADD.FTZ R8, R40, R5 ;  /* 0x0000000528087221 */ /* 0x001fce0000010000 */
[----:B------:R-:W0:Y:S01]  /*5bc0*/  MUFU.EX2 R35, R35 ;  /* 0x0000002300237308 */ /* 0x000e220000000800 */
[----:B-1----:R-:W-:-:S07]  /*5bd0*/  FADD.FTZ R5, R41, R8 ;  /* 0x0000000829057221 */ /* 0x002fce0000010000 */
[----:B------:R-:W-:Y:S01]  /*5be0*/  MUFU.EX2 R71, R71 ;  /* 0x0000004700477308 */ /* 0x000fe20000000800 */
[----:B--2---:R-:W-:-:S07]  /*5bf0*/  FADD.FTZ R8, R30, R5 ;  /* 0x000000051e087221 */ /* 0x004fce0000010000 */
[----:B------:R-:W1:Y:S01]  /*5c00*/  MUFU.EX2 R76, R76 ;  /* 0x0000004c004c7308 */ /* 0x000e620000000800 */
[C---:B0-----:R-:W-:Y:S01]  /*5c10*/  F2FP.SATFINITE.E4M3.F32.PACK_AB_MERGE_C R30, R35.reuse, R30, RZ ;  /* 0x0000001e231e723e */ /* 0x041fe200048070ff */
[----:B------:R-:W-:-:S03]  /*5c20*/  FADD.FTZ R35, R35, R8 ;  /* 0x0000000823237221 */ /* 0x000fc60000010000 */
[----:B------:R-:W-:-:S03]  /*5c30*/  F2FP.SATFINITE.E4M3.F32.PACK_AB_MERGE_C R141, R41, R40, R30 ;  /* 0x00000028298d723e */ /* 0x000fc6000480701e */
[----:B------:R-:W-:Y:S08]  /*5c40*/  MUFU.EX2 R77, R77 ;  /* 0x0000004d004d7308 */ /* 0x000ff00000000800 */
[----:B------:R-:W0:Y:S01]  /*5c50*/  MUFU.EX2 R84, R84 ;  /* 0x0000005400547308 */ /* 0x000e220000000800 */
[----:B-1----:R-:W-:-:S07]  /*5c60*/  F2FP.SATFINITE.E4M3.F32.PACK_AB_MERGE_C R32, R76, R71, RZ ;  /* 0x000000474c20723e */ /* 0x002fce00048070ff */
[----:B------:R-:W-:Y:S08]  /*5c70*/  MUFU.EX2 R69, R69 ;  /* 0x0000004500457308 */ /* 0x000ff00000000800 */
[----:B------:R-:W1:Y:S01]  /*5c80*/  MUFU.EX2 R92, R92 ;  /* 0x0000005c005c7308 */ /* 0x000e620000000800 */
[----:B0-----:R-:W-:-:S07]  /*5c90*/  F2FP.SATFINITE.E4M3.F32.PACK_AB_MERGE_C R5, R84, R77, RZ ;  /* 0x0000004d5405723e */ /* 0x001fce00048070ff */
[----:B------:R-:W0:Y:S08]  /*5ca0*/  MUFU.EX2 R4, R4 ;  /* 0x0000000400047308 */ /* 0x000e300000000800 */
[----:B------:R-:W-:Y:S01]  /*5cb0*/  MUFU.EX2 R75, R75 ;  /* 0x0000004b004b7308 */ /* 0x000fe20000000800 */
[----:B-1----:R-:W-:Y:S01]  /*5cc0*/  F2FP.SATFINITE.E4M3.F32.PACK_AB_MERGE_C R142, R92, R69, R32 ;  /* 0x000000455c8e723e */ /* 0x002fe20004807020 */
[----:B------:R-:W-:-:S04]  /*5cd0*/  FADD.FTZ R69, R69, R70 ;  /* 0x0000004645457221 */ /* 0x000fc80000010000 */
[----:B------:R-:W-:Y:S02]  /*5ce0*/  FADD.FTZ R92, R92, R69 ;  /* 0x000000455c5c7221 */ /* 0x000fe40000010000 */
[----:B------:R-:W1:Y:S01]  /*5cf0*/  MUFU.EX2 R78, R78 ;  /* 0x0000004e004e7308 */ /* 0x000e620000000800 */
[----:B0-----:R-:W-:-:S01]  /*5d00*/  FADD.FTZ R8, R4, R35 ;  /* 0x0000002304087221 */ /* 0x001fc20000010000 */
[----:B------:R-:W-:-:S04]  /*5d10*/  FADD.FTZ R71, R71, R92 ;  /* 0x0000005c47477221 */ /* 0x000fc80000010000 */
[----:B------:R-:W-:Y:S02]  /*5d20*/  FADD.FTZ R76, R76, R71 ;  /* 0x000000474c4c7221 */ /* 0x000fe40000010000 */
        /* <DEDUP_REMOVED lines=11> */
[----:B------:R-:W-:Y:S01]  /*5de0*/  MUFU.EX2 R80, R80 ;  /* 0x0000005000507308 */ /* 0x000fe20000000800 */
[C---:B-1----:R-:W-:Y:S01]  /*5df0*/  F2FP.SATFINITE.E4M3.F32.PACK_AB_MERGE_C R46, R47.reuse, R46, RZ ;  /* 0x0000002e2f2e723e */ /* 0x042fe200048070ff */
[----:B------:R-:W-:-:S03]  /*5e00*/  FADD.FTZ R47, R47, R8 ;  /* 0x000000082f2f7221 */ /* 0x000fc60000010000 */
[----:B------:R-:W-:-:S03]  /*5e10*/  F2FP.SATFINITE.E4M3.F32.PACK_AB_MERGE_C R143, R31, R4, R46 ;  /* 0x000000041f8f723e */ /* 0x000fc6000480702e */
        /* <DEDUP_REMOVED lines=16> */
[C---:B--2---:R-:W-:Y:S01]  /*5f20*/  F2FP.SATFINITE.E4M3.F32.PACK_AB_MERGE_C R29, R24.reuse, R29, RZ ;  /* 0x0000001d181d723e */ /* 0x044fe200048070ff */
[----:B------:R-:W-:-:S03]  /*5f30*/  FADD.FTZ R24, R24, R5 ;  /* 0x0000000518187221 */ /* 0x000fc60000010000 */
[----:B------:R-:W-:-:S03]  /*5f40*/  F2FP.SATFINITE.E4M3.F32.PACK_AB_MERGE_C R137, R49, R48, R29 ;  /* 0x000000303189723e */ /* 0x000fc6000480701d */
[----:B------:R-:W2:Y:S01]  /*5f50*/  MUFU.EX2 R28, R28 ;  /* 0x0000001c001c7308 */ /* 0x000ea20000000800 */
[----:B-1----:R-:W-:-:S07]  /*5f60*/  FADD.FTZ R5, R25, R24 ;  /* 0x0000001819057221 */ /* 0x002fce0000010000 */
[----:B------:R-:W1:Y:S01]  /*5f70*/  MUFU.EX2 R3, R3 ;  /* 0x0000000300037308 */ /* 0x000e620000000800 */
[----:B0-----:R-:W-:-:S04]  /*5f80*/  FADD.FTZ R5, R26, R5 ;  /* 0x000000051a057221 */ /* 0x001fc80000010000 */
[----:B--2---:R-:W-:Y:S01]  /*5f90*/  FADD.FTZ R4, R28, R5 ;  /* 0x000000051c047221 */ /* 0x004fe20000010000 */
[----:B------:R-:W-:-:S01]  /*5fa0*/  FADD.FTZ R5, R81, R80 ;  /* 0x0000005051057221 */ /* 0x000fc20000010000 */
[C---:B-1----:R-:W-:Y:S02]  /*5fb0*/  F2FP.SATFINITE.E4M3.F32.PACK_AB_MERGE_C R7, R3.reuse, R28, RZ ;  /* 0x0000001c0307723e */ /* 0x042fe400048070ff */
[----:B------:R-:W-:-:S01]  /*5fc0*/  FADD.FTZ R4, R3, R4 ;  /* 0x0000000403047221 */ /* 0x000fc20000010000 */
[----:B------:R-:W-:Y:S01]  /*5fd0*/  VIADD R3, R104, 0xfffffffe ;  /* 0xfffffffe68037836 */ /* 0x000fe20000000000 */
        /* <DEDUP_REMOVED lines=12> */
.L_x_11413:
[----:B------:R-:W-:-:S11]  /*60a0*/  UISETP.NE.AND UP2, UPT, UR7, 0x1, UPT ;  /* 0x000000010700788c */ /* 0x000fd6000bf45270 */
[----:B------:R-:W-:Y:S02]  /*60b0*/  @UP2 ULDC.64 UR14, c[0x0][0x9e8] ;  /* 0x00027a00000e2ab9 */ /* 0x000fe40000000a00 */
[----:B------:R-:W-:-:S04]  /*60c0*/  UIMAD.WIDE.U32 UR10, UR12, UR14, URZ ;  /* 0x0000000e0c0a72a5 */ /* 0x000fc8000f8e003f */
[----:B------:R-:W-:-:S12]  /*60d0*/  @UP2 USHF.R.U32.HI UR12, URZ, UR15, UR11 ;  /* 0x0000000f3f0c2299 */ /* 0x000fd8000801160b */
.L_x_11414:
[----:B------:R-:W-:-:S04]  /*60e0*/  UIMAD UR7, UR12, UR7, UR7 ;  /* 0x000000070c0772a4 */ /* 0x000fc8000f8e0207 */
[----:B------:R-:W-:-:S04]  /*60f0*/  UISETP.LT.AND UP2, UPT, UR6, UR7, UPT ;  /* 0x000000070600728c */ /* 0x000fc8000bf41270 */
[----:B------:R-:W-:-:S12]  /*6100*/  USEL UR6, UR6, UR7, UP2 ;  /* 0x0000000706067287 */ /* 0x000fd80009000000 */
.L_x_11412:
        /* <DEDUP_REMOVED lines=21> */
[----:B------:R-:W-:-:S13]  /*6260*/  ISETP.GE.AND P1, PT, R3, UR26, PT ;  /* 0x0000001a03007c0c */ /* 0x000fda000bf26270 */
[----:B------:R-:W-:Y:S05]  /*6270*/  @!P1 BRA `(.L_x_11415) ;  /* 0x0000004800549947 */ /* 0x000fea0003800000 */
[----:B------:R-:W-:Y:S01]  /*6280*/  IMAD.MOV.U32 R55, RZ, RZ, RZ ;  /* 0x000000ffff377224 */ /* 0x000fe200078e00ff */
[----:B------:R-:W-:Y:S01]  /*6290*/  ULDC UR22, c[0x0][0x9e4] ;  /* 0x0002790000167ab9 */ /* 0x000fe20000000800 */
[----:B------:R-:W-:Y:S01]  /*62a0*/  ULDC UR21, c[0x0][0x988] ;  /* 0x0002620000157ab9 */ /* 0x000fe20000000800 */
[----:B------:R-:W-:-:S05]  /*62b0*/  ULDC UR23, c[0x0][0x9e0] ;  /* 0x0002780000177ab9 */ /* 0x000fca0000000800 */
.L_x_11433:
[----:B------:R-:W-:-:S04]  /*62c0*/  UIADD3 UR25, UR39, 0x1, URZ ;  /* 0x0000000127197890 */ /* 0x000fc8000fffe03f */
[----:B------:R-:W-:-:S04]  /*62d0*/  UISETP.NE.AND UP2, UPT, UR25, 0x2, UPT ;  /* 0x000000021900788c */ /* 0x000fc8000bf45270 */
[----:B------:R-:W-:Y:S02]  /*62e0*/  USEL UR24, URZ, 0x1, UP2 ;  /* 0x000000013f187887 */ /* 0x000fe40009000000 */
[----:B------:R-:W-:Y:S02]  /*62f0*/  USEL UR25, UR25, URZ, UP2 ;  /* 0x0000003f19197287 */ /* 0x000fe40009000000 */
[----:B------:R-:W-:Y:S01]  /*6300*/  ULOP3.LUT UR24, UR37, UR24, URZ, 0x3c, !UPT ;  /* 0x0000001825187292 */ /* 0x000fe2000f8e3c3f */
[----:B------:R-:W-:Y:S11]  /*6310*/  @!P0 BRA `(.L_x_11416) ;  /* 0x0000000000048947 */ /* 0x000ff60003800000 */
[----:B------:R-:W-:Y:S01]  /*6320*/  BPT.TRAP 0x1 ;  /* 0x000000040000795c */ /* 0x000fe20000300000 */
.L_x_11416:
[----:B------:R-:W-:Y:S01]  /*6330*/  ULEA UR6, UR25, UR45, 0x3 ;  /* 0x0000002d19067291 */ /* 0x000fe2000f8e183f */
[----:B------:R-:W-:-:S05]  /*6340*/  IMAD.U32 R7, RZ, RZ, UR24 ;  /* 0x00000018ff077e24 */ /* 0x000fca000f8e00ff */
[----:B------:R-:W-:-:S04]  /*6350*/  SHF.L.U32 R7, R7, 0x1f, RZ ;  /* 0x0000001f07077819 */ /* 0x000fc800000006ff */
[----:B------:R0:W1:Y:S01]  /*6360*/  SYNCS.PHASECHK.TRANS64.TRYWAIT P1, [UR6+0x13230], R7 ;  /* 0x01323007ff0075a7 */ /* 0x0000620008020146 */
[----:B------:R-:W-:Y:S05]  /*6370*/  @!P0 BRA `(.L_x_11417) ;  /* 0x0000000000048947 */ /* 0x000fea0003800000 */
[----:B------:R-:W-:Y:S01]  /*6380*/  BPT.TRAP 0x1 ;  /* 0x000000040000795c */ /* 0x000fe20000300000 */
.L_x_11417:
[----:B-1----:R-:W-:Y:S05]  /*6390*/  @P1 BRA `(.L_x_11418) ;  /* 0x0000000000081947 */ /* 0x002fea0003800000 */
[----:B------:R-:W1:Y:S02]  /*63a0*/  SYNCS.PHASECHK.TRANS64.TRYWAIT P1, [UR6+0x13230], R7 ;  /* 0x01323007ff0075a7 */ /* 0x000e640008020146 */
[----:B-1----:R-:W-:Y:S05]  /*63b0*/  @!P1 BRA `(.L_x_11419) ;  /* 0x0000011c003c9947 */ /* 0x002fea0003800000 */
.L_x_11418:
        /* <DEDUP_REMOVED lines=64> */
.L_x_11420:
[----:B------:R-:W-:Y:S01]  /*67c0*/  ULEA UR11, UR39, UR45, 0x3 ;  /* 0x0000002d270b7291 */ /* 0x000fe2000f8e183f */
[----:B01----:R-:W-:-:S05]  /*67d0*/  IMAD.U32 R7, RZ, RZ, UR37 ;  /* 0x00000025ff077e24 */ /* 0x003fca000f8e00ff */
[----:B------:R-:W-:-:S04]  /*67e0*/  SHF.L.U32 R7, R7, 0x1f, RZ ;  /* 0x0000001f07077819 */ /* 0x000fc800000006ff */
[----:B------:R0:W1:Y:S01]  /*67f0*/  SYNCS.PHASECHK.TRANS64.TRYWAIT P1, [UR11+0x13250], R7 ;  /* 0x01325007ff0075a7 */ /* 0x000062000802014b */
[----:B------:R-:W-:Y:S05]  /*6800*/  @!P0 BRA `(.L_x_11421) ;  /* 0x0000000000048947 */ /* 0x000fea0003800000 */
[----:B------:R-:W-:Y:S01]  /*6810*/  BPT.TRAP 0x1 ;  /* 0x000000040000795c */ /* 0x000fe20000300000 */
.L_x_11421:
        /* <DEDUP_REMOVED lines=20> */
[----:B------:R-:W-:-:S07]  /*6960*/  FMUL.FTZ R128, R0, R107 ;  /* 0x0000006b00807220 */ /* 0x000fce0000410000 */
        /* <DEDUP_REMOVED lines=19> */
[----:B------:R-:W1:Y:S02]  /*6aa0*/  SYNCS.PHASECHK.TRANS64.TRYWAIT P1, [UR11+0x13250], R7 ;  /* 0x01325007ff0075a7 */ /* 0x000e64000802014b */
[----:B-1----:R-:W-:Y:S05]  /*6ab0*/  @!P1 BRA `(.L_x_11423) ;  /* 0x0000011400949947 */ /* 0x002fea0003800000 */
.L_x_11422:
        /* <DEDUP_REMOVED lines=18> */
[----:B------:R-:W-:Y:S01]  /*6be0*/  PLOP3.LUT P2, PT, PT, PT, UP0, 0x80, 0x0 ;  /* 0x000000000000781c */ /* 0x000fe20003f4f008 */
[C---:B------:R-:W-:Y:S01]  /*6bf0*/  FMUL.FTZ R117, R0.reuse, R118 ;  /* 0x0000007600757220 */ /* 0x040fe20000410000 */
[C---:B------:R-:W-:Y:S01]  /*6c00*/  FMUL.FTZ R118, R0.reuse, R119 ;  /* 0x0000007700767220 */ /* 0x040fe20000410000 */
[----:B01----:R0:W1:Y:S01]  /*6c10*/  MUFU.TANH R7, R128 ;  /* 0x0000008000077308 */ /* 0x0030620000002400 */
[C---:B------:R-:W-:Y:S01]  /*6c20*/  FMUL.FTZ R119, R0.reuse, R80 ;  /* 0x0000005000777220 */ /* 0x040fe20000410000 */
[----:B------:R-:W-:Y:S01]  /*6c30*/  UMOV UR6, UR10 ;  /* 0x0000000a00067c82 */ /* 0x000fe20008000000 */
[C---:B------:R-:W-:Y:S01]  /*6c40*/  FMUL.FTZ R80, R0.reuse, R82 ;  /* 0x0000005200507220 */ /* 0x040fe20000410000 */
[----:B------:R-:W-:Y:S01]  /*6c50*/  QGMMA.64x64x32.F32.E4M3.E4M3 R24, R152, gdesc[UR4], R24, gsb0 ;  /* 0x00e0000498187df3 */ /* 0x000fe20008000818 */
[----:B------:R-:W-:Y:S01]  /*6c60*/  UIADD3 UR6, UR10, 0x80, URZ ;  /* 0x000000800a067890 */ /* 0x000fe2000fffe03f */
[----:B------:R-:W-:Y:S01]  /*6c70*/  VIADD R133, R19, UR40 ;  /* 0x0000002813857c36 */ /* 0x000fe20008000000 */
[----:B------:R-:W-:Y:S01]  /*6c80*/  UMOV UR7, 0xc0000010 ;  /* 0xc000001000077882 */ /* 0x000fe20000000000 */
[C---:B------:R-:W-:Y:S01]  /*6c90*/  FMUL.FTZ R82, R0.reuse, R84 ;  /* 0x0000005400527220 */ /* 0x040fe20000410000 */
[C---:B0-----:R-:W-:Y:S01]  /*6ca0*/  FMUL.FTZ R128, R0.reuse, R81 ;  /* 0x0000005100807220 */ /* 0x041fe20000410000 */
[C---:B------:R-:W-:Y:S01]  /*6cb0*/  FMUL.FTZ R81, R0.reuse, R83 ;  /* 0x0000005300517220 */ /* 0x040fe20000410000 */
[C---:B------:R-:W-:Y:S01]  /*6cc0*/  FMUL.FTZ R83, R0.reuse, R86 ;  /* 0x0000005600537220 */ /* 0x040fe20000410000 */
[C---:B------:R-:W-:Y:S01]  /*6cd0*/  FMUL.FTZ R84, R0.reuse, R87 ;  /* 0x0000005700547220 */ /* 0x040fe20000410000 */
[C---:B------:R-:W-:Y:S01]  /*6ce0*/  FMUL.FTZ R87, R0.reuse, R56 ;  /* 0x0000003800577220 */ /* 0x040fe20000410000 */
[C---:B------:R-:W-:Y:S01]  /*6cf0*/  FMUL.FTZ R86, R0.reuse, R58 ;  /* 0x0000003a00567220 */ /* 0x040fe20000410000 */
[----:B------:R-:W-:Y:S01]  /*6d00*/  LOP3.LUT P3, RZ, R23, 0x7f, RZ, 0xc0, !PT ;  /* 0x0000007f17ff7812 */ /* 0x000fe2000786c0ff */
[----:B------:R-:W0:Y:S01]  /*6d10*/  LDC R58, c[0x0][0x288] ;  /* 0x0000a200ff3a7b82 */ /* 0x000e220000000800 */
[----:B------:R-:W-:Y:S01]  /*6d20*/  FMUL.FTZ R129, R0, R57 ;  /* 0x0000003900817220 */ /* 0x000fe20000410000 */
[----:B------:R-:W-:-:S02]  /*6d30*/  IMAD.U32 R57, RZ, RZ, UR25 ;  /* 0x00000019ff397e24 */ /* 0x000fc4000f8e00ff */
[C---:B------:R-:W-:Y:S01]  /*6d40*/  FMUL.FTZ R134, R0.reuse, R69 ;  /* 0x0000004500867220 */ /* 0x040fe20000410000 */
[----:B------:R-:W-:Y:S02]  /*6d50*/  IMAD R69, R3, -0xa0, RZ ;  /* 0xffffff6003457824 */ /* 0x000fe400078e02ff */
        /* <DEDUP_REMOVED lines=37> */
[----:B------:R-:W2:Y:S08]  /*6fb0*/  MUFU.TANH R107, R107 ;  /* 0x0000006b006b7308 */ /* 0x000eb00000002400 */
[----:B------:R-:W3:Y:S08]  /*6fc0*/  MUFU.TANH R108, R108 ;  /* 0x0000006c006c7308 */ /* 0x000ef00000002400 */
[----:B------:R-:W4:Y:S01]  /*6fd0*/  MUFU.TANH R109, R109 ;  /* 0x0000006d006d7308 */ /* 0x000f220000002400 */
[----:B------:R-:W-:-:S02]  /*6fe0*/  WARPGROUP.DEPBAR.LE gsb0, 0x0 ;  /* 0x00008000000079c5 */ /* 0x000fc40000010000 */
[----:B------:R-:W-:-:S05]  /*6ff0*/  WARPGROUP.ARRIVE ;  /* 0x00000000000079c5 */ /* 0x000fca0000000000 */
[----:B------:R-:W0:Y:S01]  /*7000*/  MUFU.TANH R110, R110 ;  /* 0x0000006e006e7308 */ /* 0x000e220000002400 */
[----:B------:R-:W-:Y:S01]  /*7010*/  QGMMA.64x64x32.F32.E4M3.E4M3 R24, R148, gdesc[UR4], R24, gsb0 ;  /* 0x00e0000494187df3 */ /* 0x000fe20008000818 */
        /* <DEDUP_REMOVED lines=47> */
[----:B------:R-:W-:Y:S02]  /*7310*/  @UP0 ULDC UR6, c[0x0][0x44c] ;  /* 0x0001130000060ab9 */ /* 0x000fe40000000800 */
[----:B------:R-:W-:Y:S01]  /*7320*/  @P1 IMAD.HI.U32 R56, R133, UR6, RZ ;  /* 0x0000000685381c27 */ /* 0x000fe2000f8e00ff */
[----:B------:R-:W-:Y:S01]  /*7330*/  @UP0 ULDC UR6, c[0x0][0x450] ;  /* 0x0001140000060ab9 */ /* 0x000fe20000000800 */
[----:B------:R-:W-:Y:S02]  /*7340*/  PLOP3.LUT P1, PT, PT, PT, UP1, 0x40, 0x0 ;  /* 0x000000000000781c */ /* 0x000fe40003f2e818 */
[----:B------:R-:W1:Y:S01]  /*7350*/  MUFU.TANH R119, R119 ;  /* 0x0000007700777308 */ /* 0x000e620000002400 */
[----:B------:R-:W-:Y:S02]  /*7360*/  @P2 SHF.R.U32.HI R133, RZ, UR6, R56 ;  /* 0x00000006ff852c19 */ /* 0x000fe40008011638 */
[----:B------:R-:W-:Y:S01]  /*7370*/  @!P3 LEA R56, R57, UR45, 0x3 ;  /* 0x0000002d3938bc11 */ /* 0x000fe2000f8e18ff */
[----:B------:R-:W-:-:S04]  /*7380*/  VIADD R57, R69, 0x1 ;  /* 0x0000000145397836 */ /* 0x000fc80000000000 */
[----:B------:R-:W1:Y:S01]  /*7390*/  MUFU.TANH R128, R128 ;  /* 0x0000008000807308 */ /* 0x000e620000002400 */
[----:B------:R-:W-:Y:S02]  /*73a0*/  IMAD R57, R18, -0x2, R57 ;  /* 0xfffffffe12397824 */ /* 0x000fe400078e0239 */
[----:B------:R-:W-:Y:S02]  /*73b0*/  @!P3 VIADD R56, R56, 0x13240 ;  /* 0x000132403838b836 */ /* 0x000fe40000000000 */
[C---:B------:R-:W-:Y:S01]  /*73c0*/  VIADD R67, R57.reuse, 0xffffffff ;  /* 0xffffffff39437836 */ /* 0x040fe20000000000 */
[----:B0-----:R-:W-:Y:S02]  /*73d0*/  IADD3 R135, R57, -R58, R17 ;  /* 0x8000003a39877210 */ /* 0x001fe40007ffe011 */
[----:B------:R-:W0:Y:S01]  /*73e0*/  MUFU.TANH R80, R80 ;  /* 0x0000005000507308 */ /* 0x000e220000002400 */
[----:B------:R-:W-:-:S07]  /*73f0*/  @!P3 PRMT R56, RZ, 0x654, R56 ;  /* 0x00000654ff38b816 */ /* 0x000fce0000000038 */
[----:B------:R-:W0:Y:S08]  /*7400*/  MUFU.TANH R81, R81 ;  /* 0x0000005100517308 */ /* 0x000e300000002400 */
[----:B------:R-:W0:Y:S08]  /*7410*/  MUFU.TANH R82, R82 ;  /* 0x0000005200527308 */ /* 0x000e300000002400 */
[----:B------:R-:W0:Y:S08]  /*7420*/  MUFU.TANH R85, R85 ;  /* 0x0000005500557308 */ /* 0x000e300000002400 */
[----:B------:R-:W0:Y:S08]  /*7430*/  MUFU.TANH R83, R83 ;  /* 0x0000005300537308 */ /* 0x000e300000002400 */
[----:B------:R-:W0:Y:S08]  /*7440*/  MUFU.TANH R84, R84 ;  /* 0x0000005400547308 */ /* 0x000e300000002400 */
[----:B------:R-:W0:Y:S01]  /*7450*/  MUFU.TANH R87, R87 ;  /* 0x0000005700577308 */ /* 0x000e220000002400 */
[----:B------:R-:W-:-:S02]  /*7460*/  WARPGROUP.DEPBAR.LE gsb0, 0x0 ;  /* 0x00008000000079c5 */ /* 0x000fc40000010000 */
[----:B------:R-:W5:Y:S05]  /*7470*/  SHFL.IDX PT, R137, R133, RZ, 0x1c1f ;  /* 0x001c1fff85897589 */ /* 0x000f6a00000e0000 */
[----:B------:R-:W0:Y:S01]  /*7480*/  MUFU.TANH R129, R129 ;  /* 0x0000008100817308 */ /* 0x000e220000002400 */
[C---:B------:R-:W-:Y:S01]  /*7490*/  VIADD R136, R135.reuse, UR23 ;  /* 0x0000001787887c36 */ /* 0x040fe20008000000 */
[----:B------:R0:W-:Y:S01]  /*74a0*/  @!P3 SYNCS.ARRIVE.TRANS64.RED.A1T0 RZ, [R56+URZ], RZ ;  /* 0x000000ff38ffb9a7 */ /* 0x0001e2000810043f */
[----:B------:R-:W-:-:S05]  /*74b0*/  VIADD R135, R135, UR20 ;  /* 0x0000001487877c36 */ /* 0x000fca0008000000 */
[----:B------:R-:W0:Y:S08]  /*74c0*/  MUFU.TANH R86, R86 ;  /* 0x0000005600567308 */ /* 0x000e300000002400 */
[----:B------:R-:W0:Y:S01]  /*74d0*/  MUFU.TANH R59, R59 ;  /* 0x0000003b003b7308 */ /* 0x000e220000002400 */
[----:B-----5:R-:W-:-:S07]  /*74e0*/  IMAD.IADD R71, R136, 0x1, R137 ;  /* 0x0000000188477824 */ /* 0x020fce00078e0289 */
[----:B------:R-:W0:Y:S01]  /*74f0*/  MUFU.TANH R130, R130 ;  /* 0x0000008200827308 */ /* 0x000e220000002400 */
        /* <DEDUP_REMOVED lines=25> */
.L_x_11426:
[----:B------:R-:W-:-:S05]  /*7690*/  IMAD.U32 R138, RZ, RZ, UR22 ;  /* 0x00000016ff8a7e24 */ /* 0x000fca000f8e00ff */
[----:B------:R-:W-:-:S13]  /*76a0*/  ISETP.NE.AND P1, PT, R138, 0x1, PT ;  /* 0x000000018a00780c */ /* 0x000fda0003f25270 */
[----:B0-----:R-:W0:Y:S02]  /*76b0*/  @P1 LDC.64 R56, c[0x0][0x9e8] ;  /* 0x00027a00ff381b82 */ /* 0x001e240000000a00 */
[----:B0-----:R-:W-:-:S05]  /*76c0*/  @P1 IMAD.HI.U32 R56, R137, R56, RZ ;  /* 0x0000003889381227 */ /* 0x001fca00078e00ff */
[----:B------:R-:W-:-:S07]  /*76d0*/  @P1 SHF.R.U32.HI R137, RZ, R57, R56 ;  /* 0x00000039ff891219 */ /* 0x000fce0000011638 */
.L_x_11427:
[----:B------:R-:W-:Y:S05]  /*76e0*/  BSYNC B0 ;  /* 0x0000000000007941 */ /* 0x000fea0003800000 */
.L_x_11425:
[----:B------:R-:W-:-:S05]  /*76f0*/  IMAD R137, R137, R138, R67 ;  /* 0x0000008a89897224 */ /* 0x000fca00078e0243 */
[----:B------:R-:W-:Y:S02]  /*7700*/  VIADDMNMX R71, R137, R138, R71, PT ;  /* 0x0000008a89477246 */ /* 0x000fe40003800147 */
[----:B------:R-:W-:-:S07]  /*7710*/  VIMNMX R70, R70, R137, !PT ;  /* 0x0000008946467248 */ /* 0x000fce0007fe0100 */
.L_x_11424:
[C---:B------:R-:W-:Y:S02]  /*7720*/  ISETP.GE.AND P3, PT, R69.reuse, 0x9, PT ;  /* 0x000000094500780c */ /* 0x040fe40003f66270 */
        /* <DEDUP_REMOVED lines=224> */
[----:B------:R-:W-:Y:S01]  /*8530*/  ISETP.GE.AND P6, PT, R69, 0x9a, PT ;  /* 0x0000009a4500780c */ /* 0x000fe20003fc6270 */
[----:B------:R-:W0:-:S12]  /*8540*/  SHFL.IDX PT, R8, R133, 0x1, 0x1c1f ;  /* 0x003c1f0085087f89 */ /* 0x000e1800000e0000 */
[----:B------:R-:W-:Y:S02]  /*8550*/  @P6 LOP3.LUT R2, R2, 0x4, RZ, 0xfc, !PT ;  /* 0x0000000402026812 */ /* 0x000fe400078efcff */
[----:B------:R-:W-:-:S04]  /*8560*/  ISETP.GT.AND P6, PT, R70, 0x99, !P6 ;  /* 0x000000994600780c */ /* 0x000fc800077c4270 */
[----:B------:R-:W-:-:S04]  /*8570*/  ISETP.LT.OR P6, PT, R71, 0x9a, P6 ;  /* 0x0000009a4700780c */ /* 0x000fc800037c1670 */
[----:B------:R-:W-:Y:S02]  /*8580*/  FSEL R134, R134, -INF , !P6 ;  /* 0xff80000086867808 */ /* 0x000fe40007000000 */
[----:B------:R-:W-:Y:S01]  /*8590*/  PLOP3.LUT P6, PT, PT, PT, UP1, 0x40, 0x0 ;  /* 0x000000000000781c */ /* 0x000fe20003fce818 */
[--C-:B0-----:R-:W-:Y:S02]  /*85a0*/  IMAD.IADD R136, R136, 0x1, R8.reuse ;  /* 0x0000000188887824 */ /* 0x101fe400078e0208 */
[----:B------:R-:W-:-:S10]  /*85b0*/  IMAD.IADD R135, R135, 0x1, R8 ;  /* 0x0000000187877824 */ /* 0x000fd400078e0208 */
        /* <DEDUP_REMOVED lines=13> */
.L_x_11430:
[----:B------:R-:W-:-:S05]  /*8690*/  IMAD.U32 R71, RZ, RZ, UR22 ;  /* 0x00000016ff477e24 */ /* 0x000fca000f8e00ff */
[----:B------:R-:W-:-:S13]  /*86a0*/  ISETP.NE.AND P6, PT, R71, 0x1, PT ;  /* 0x000000014700780c */ /* 0x000fda0003fc5270 */
[----:B------:R-:W0:Y:S02]  /*86b0*/  @P6 LDC.64 R14, c[0x0][0x9e8] ;  /* 0x00027a00ff0e6b82 */ /* 0x000e240000000a00 */
[----:B0-----:R-:W-:-:S05]  /*86c0*/  @P6 IMAD.HI.U32 R14, R8, R14, RZ ;  /* 0x0000000e080e6227 */ /* 0x001fca00078e00ff */
[----:B------:R-:W-:-:S07]  /*86d0*/  @P6 SHF.R.U32.HI R8, RZ, R15, R14 ;  /* 0x0000000fff086219 */ /* 0x000fce000001160e */
.L_x_11431:
[----:B------:R-:W-:Y:S05]  /*86e0*/  BSYNC B0 ;  /* 0x0000000000007941 */ /* 0x000fea0003800000 */
.L_x_11429:
[----:B------:R-:W-:-:S05]  /*86f0*/  IMAD R8, R8, R71, R67 ;  /* 0x0000004708087224 */ /* 0x000fca00078e0243 */
[----:B------:R-:W-:Y:S02]  /*8700*/  VIADDMNMX R136, R8, R71, R136, PT ;  /* 0x0000004708887246 */ /* 0x000fe40003800188 */
[----:B------:R-:W-:-:S07]  /*8710*/  VIMNMX R135, R135, R8, !PT ;  /* 0x0000000887877248 */ /* 0x000fce0007fe0100 */
.L_x_11428:
        /* <DEDUP_REMOVED lines=75> */
[----:B------:R-:W-:Y:S02]  /*8bd0*/  ISETP.GT.AND P1, PT, R135, 0x30, !P6 ;  /* 0x000000308700780c */ /* 0x000fe40007724270 */
[----:B------:R-:W-:Y:S02]  /*8be0*/  LOP3.LUT P6, RZ, R16, 0x10000, RZ, 0xc0, !PT ;  /* 0x0001000010ff7812 */ /* 0x000fe400078cc0ff */
        /* <DEDUP_REMOVED lines=19> */
[C---:B------:R-:W-:Y:S02]  /*8d20*/  ISETP.GT.AND P1, PT, R135.reuse, 0x39, !P1 ;  /* 0x000000398700780c */ /* 0x040fe40004f24270 */
[----:B------:R-:W-:Y:S02]  /*8d30*/  FMNMX.FTZ R15, R134, R15, !PT ;  /* 0x0000000f860f7209 */ /* 0x000fe40007810000 */
[----:B------:R-:W-:Y:S02]  /*8d40*/  ISETP.LT.OR P1, PT, R136, 0x3a, P1 ;  /* 0x0000003a8800780c */ /* 0x000fe40000f21670 */
[----:B------:R-:W-:Y:S01]  /*8d50*/  ISETP.GT.AND P2, PT, R135, 0x89, !P2 ;  /* 0x000000898700780c */ /* 0x000fe20005744270 */
[----:B------:R-:W0:Y:S01]  /*8d60*/  SHFL.BFLY PT, R8, R15, 0x2, 0x1f ;  /* 0x0c401f000f087f89 */ /* 0x000e2200000e0000 */
[----:B------:R-:W-:Y:S02]  /*8d70*/  FSEL R118, R118, -INF , !P1 ;  /* 0xff80000076767808 */ /* 0x000fe40004800000 */
[----:B------:R-:W-:-:S02]  /*8d80*/  LOP3.LUT P1, RZ, R16, 0x800000, RZ, 0xc0, !PT ;  /* 0x0080000010ff7812 */ /* 0x000fc4000782c0ff */
[C---:B------:R-:W-:Y:S02]  /*8d90*/  ISETP.LT.OR P2, PT, R136.reuse, 0x8a, P2 ;  /* 0x0000008a8800780c */ /* 0x040fe40001741670 */
[C---:B------:R-:W-:Y:S02]  /*8da0*/  ISETP.GT.AND P1, PT, R135.reuse, 0x40, !P1 ;  /* 0x000000408700780c */ /* 0x040fe40004f24270 */
[----:B------:R-:W-:Y:S02]  /*8db0*/  ISETP.GT.AND P3, PT, R135, 0x90, !P3 ;  /* 0x000000908700780c */ /* 0x000fe40005f64270 */
[----:B------:R-:W-:Y:S02]  /*8dc0*/  ISETP.LT.OR P1, PT, R136, 0x41, P1 ;  /* 0x000000418800780c */ /* 0x000fe40000f21670 */
[----:B------:R-:W-:Y:S02]  /*8dd0*/  FSEL R61, R61, -INF , !P2 ;  /* 0xff8000003d3d7808 */ /* 0x000fe40005000000 */
[----:B------:R-:W-:-:S02]  /*8de0*/  FSEL R90, R90, -INF , !P1 ;  /* 0xff8000005a5a7808 */ /* 0x000fc40004800000 */
[----:B------:R-:W-:Y:S02]  /*8df0*/  LOP3.LUT P1, RZ, R16, 0x400000, RZ, 0xc0, !PT ;  /* 0x0040000010ff7812 */ /* 0x000fe4000782c0ff */
[C---:B------:R-:W-:Y:S02]  /*8e00*/  ISETP.GT.AND P4, PT, R135.reuse, 0x91, !P4 ;  /* 0x000000918700780c */ /* 0x040fe40006784270 */
[----:B------:R-:W-:Y:S02]  /*8e10*/  ISETP.GT.AND P1, PT, R135, 0x41, !P1 ;  /* 0x000000418700780c */ /* 0x000fe40004f24270 */
[C---:B------:R-:W-:Y:S02]  /*8e20*/  ISETP.LT.OR P3, PT, R136.reuse, 0x91, P3 ;  /* 0x000000918800780c */ /* 0x040fe40001f61670 */
[----:B------:R-:W-:Y:S02]  /*8e30*/  ISETP.LT.OR P1, PT, R136, 0x42, P1 ;  /* 0x000000428800780c */ /* 0x000fe40000f21670 */
[----:B0-----:R-:W-:-:S02]  /*8e40*/  FMNMX.FTZ R14, R15, R8, !PT ;  /* 0x000000080f0e7209 */ /* 0x001fc40007810000 */
[----:B------:R-:W-:Y:S02]  /*8e50*/  FSEL R91, R91, -INF , !P1 ;  /* 0xff8000005b5b7808 */ /* 0x000fe40004800000 */
[----:B------:R-:W-:Y:S01]  /*8e60*/  LOP3.LUT P1, RZ, R16, 0x200000, RZ, 0xc0, !PT ;  /* 0x0020000010ff7812 */ /* 0x000fe2000782c0ff */
[----:B------:R-:W0:Y:S01]  /*8e70*/  SHFL.BFLY PT, R67, R14, 0x1, 0x1f ;  /* 0x0c201f000e437f89 */ /* 0x000e2200000e0000 */
[C---:B------:R-:W-:Y:S02]  /*8e80*/  ISETP.GT.AND P5, PT, R135.reuse, 0x98, !P5 ;  /* 0x000000988700780c */ /* 0x040fe40006fa4270 */
[----:B------:R-:W-:Y:S02]  /*8e90*/  ISETP.GT.AND P1, PT, R135, 0x48, !P1 ;  /* 0x000000488700780c */ /* 0x000fe40004f24270 */
[C---:B------:R-:W-:Y:S02]  /*8ea0*/  ISETP.LT.OR P4, PT, R136.reuse, 0x92, P4 ;  /* 0x000000928800780c */ /* 0x040fe40002781670 */
[----:B------:R-:W-:-:S02]  /*8eb0*/  ISETP.LT.OR P1, PT, R136, 0x49, P1 ;  /* 0x000000498800780c */ /* 0x000fc40000f21670 */
[----:B------:R-:W-:Y:S02]  /*8ec0*/  FSEL R63, R63, -INF , !P3 ;  /* 0xff8000003f3f7808 */ /* 0x000fe40005800000 */
[----:B------:R-:W-:Y:S02]  /*8ed0*/  FSEL R94, R94, -INF , !P1 ;  /* 0xff8000005e5e7808 */ /* 0x000fe40004800000 */
[----:B------:R-:W-:Y:S02]  /*8ee0*/  LOP3.LUT P1, RZ, R16, 0x100000, RZ, 0xc0, !PT ;  /* 0x0010000010ff7812 */ /* 0x000fe4000782c0ff */
[----:B------:R-:W-:Y:S02]  /*8ef0*/  ISETP.LT.OR P5, PT, R136, 0x99, P5 ;  /* 0x000000998800780c */ /* 0x000fe40002fa1670 */
[----:B------:R-:W-:Y:S02]  /*8f00*/  ISETP.GT.AND P1, PT, R135, 0x49, !P1 ;  /* 0x000000498700780c */ /* 0x000fe40004f24270 */
[----:B------:R-:W-:-:S02]  /*8f10*/  FSEL R66, R66, -INF , !P5 ;  /* 0xff80000042427808 */ /* 0x000fc40006800000 */
        /* <DEDUP_REMOVED lines=94> */
[----:B0-----:R-:W-:-:S01]  /*9500*/  FFMA.FTZ R121, R76, UR21, -R70 ;  /* 0x000000154c797c23 */ /* 0x001fc20008010846 */
[----:B------:R-:W-:Y:S01]  /*9510*/  FMNMX.FTZ R105, R123, R138, !PT ;  /* 0x0000008a7b697209 */ /* 0x000fe20007810000 */
[----:B------:R-:W-:-:S01]  /*9520*/  FFMA.FTZ R137, R137, UR21, -R70 ;  /* 0x0000001589897c23 */ /* 0x000fc20008010846 */
[----:B------:R-:W-:Y:S01]  /*9530*/  FSEL R76, R64, -INF , !P4 ;  /* 0xff800000404c7808 */ /* 0x000fe20006000000 */
[----:B------:R-:W-:-:S01]  /*9540*/  FADD.FTZ R125, -R125, R10 ;  /* 0x0000000a7d7d7221 */ /* 0x000fc20000010100 */
        /* <DEDUP_REMOVED lines=68> */
[----:B0-----:R-:W-:Y:S02]  /*9990*/  FMNMX.FTZ R115, R68, R111, !PT ;  /* 0x0000006f44737209 */ /* 0x001fe40007810000 */
[----:B------:R0:W-:Y:S03]  /*99a0*/  MUFU.EX2 R111, R119 ;  /* 0x00000077006f7308 */ /* 0x0001e60000000800 */
[----:B------:R-:W1:Y:S05]  /*99b0*/  SHFL.BFLY PT, R138, R115, 0x2, 0x1f ;  /* 0x0c401f00738a7f89 */ /* 0x000e6a00000e0000 */
        /* <DEDUP_REMOVED lines=9> */
[----:B------:R-:W0:Y:S01]  /*9a50*/  SHFL.BFLY PT, R140, R121, 0x1, 0x1f ;  /* 0x0c201f00798c7f89 */ /* 0x000e2200000e0000 */
[----:B------:R-:W-:-:S01]  /*9a60*/  FFMA.FTZ R70, R134, UR21, -R70 ;  /* 0x0000001586467c23 */ /* 0x000fc20008010846 */
[----:B------:R-:W-:Y:S08]  /*9a70*/  MUFU.EX2 R92, R92 ;  /* 0x0000005c005c7308 */ /* 0x000ff00000000800 */
[----:B------:R1:W-:Y:S08]  /*9a80*/  MUFU.EX2 R10, R70 ;  /* 0x00000046000a7308 */ /* 0x0003f00000000800 */
[----:B------:R-:W-:Y:S01]  /*9a90*/  MUFU.EX2 R93, R93 ;  /* 0x0000005d005d7308 */ /* 0x000fe20000000800 */
[----:B0-----:R-:W-:Y:S01]  /*9aa0*/  FMNMX.FTZ R62, R121, R140, !PT ;  /* 0x0000008c793e7209 */ /* 0x001fe20007810000 */
[----:B------:R-:W-:-:S06]  /*9ab0*/  FMUL.FTZ R121, R125, UR21 ;  /* 0x000000157d797c20 */ /* 0x000fcc0008410000 */
[----:B------:R-:W-:Y:S01]  /*9ac0*/  MUFU.EX2 R96, R96 ;  /* 0x0000006000607308 */ /* 0x000fe20000000800 */
[C---:B------:R-:W-:Y:S01]  /*9ad0*/  FSETP.NEU.FTZ.AND P1, PT, R62.reuse, -INF , PT ;  /* 0xff8000003e00780b */ /* 0x040fe20003f3d000 */
[----:B------:R-:W-:-:S05]  /*9ae0*/  FFMA.FTZ R129, R62, R129, -8 ;  /* 0xc10000003e817423 */ /* 0x000fca0000010081 */
[----:B------:R-:W-:Y:S01]  /*9af0*/  FSEL R125, R129, RZ, P1 ;  /* 0x000000ff817d7208 */ /* 0x000fe20000800000 */
[----:B------:R-:W0:Y:S04]  /*9b00*/  MUFU.EX2 R121, R121 ;  /* 0x0000007900797308 */ /* 0x000e280000000800 */
[----:B------:R-:W-:-:S01]  /*9b10*/  FFMA.FTZ R129, R12, UR21, -R125 ;  /* 0x000000150c817c23 */ /* 0x000fc2000801087d */
[--C-:B------:R-:W-:Y:S01]  /*9b20*/  FFMA.FTZ R12, R13, UR21, -R125.reuse ;  /* 0x000000150d0c7c23 */ /* 0x100fe2000801087d */
[----:B------:R-:W-:-:S01]  /*9b30*/  FFMA.FTZ R13, R20, UR21, -R125 ;  /* 0x00000015140d7c23 */ /* 0x000fc2000801087d */
        /* <DEDUP_REMOVED lines=18> */
[----:B0-----:R-:W-:-:S01]  /*9c60*/  FFMA.FTZ R102, R121, R5, R14 ;  /* 0x0000000579667223 */ /* 0x001fc2000001000e */
        /* <DEDUP_REMOVED lines=30> */
[----:B------:R-:W-:Y:S01]  /*9e50*/  FADD.FTZ R4, R56, R5 ;  /* 0x0000000538047221 */ /* 0x000fe20000010000 */
[----:B------:R-:W-:-:S01]  /*9e60*/  FFMA.FTZ R76, R76, UR21, -R125 ;  /* 0x000000154c4c7c23 */ /* 0x000fc2000801087d */
[----:B------:R-:W-:-:S02]  /*9e70*/  FFMA.FTZ R66, R66, UR21, -R125 ;  /* 0x0000001542427c23 */ /* 0x000fc4000801087d */
[----:B------:R-:W-:-:S02]  /*9e80*/  FADD.FTZ R5, R57, R4 ;  /* 0x0000000439057221 */ /* 0x000fc40000010000 */
        /* <DEDUP_REMOVED lines=126> */
.L_x_11432:
        /* <DEDUP_REMOVED lines=42> */
[----:B------:R-:W-:Y:S01]  /*a910*/  VIADD R3, R3, 0xffffffff ;  /* 0xffffffff03037836 */ /* 0x000fe20000000000 */
        /* <DEDUP_REMOVED lines=33> */
[----:B------:R-:W-:Y:S01]  /*ab30*/  IMAD.MOV.U32 R9, RZ, RZ, R62 ;  /* 0x000000ffff097224 */ /* 0x000fe200078e003e */
[----:B------:R-:W-:Y:S01]  /*ab40*/  F2FP.SATFINITE.E4M3.F32.PACK_AB_MERGE_C R136, R136, R87, R115 ;  /* 0x000000578888723e */ /* 0x000fe20004807073 */
[----:B------:R-:W-:Y:S01]  /*ab50*/  IMAD.MOV.U32 R10, RZ, RZ, R8 ;  /* 0x000000ffff0a7224 */ /* 0x000fe200078e0008 */
[----:B------:R-:W-:-:S02]  /*ab60*/  F2FP.SATFINITE.E4M3.F32.PACK_AB_MERGE_C R137, R59, R86, R60 ;  /* 0x000000563b89723e */ /* 0x000fc4000480703c */
[----:B------:R-:W-:Y:S01]  /*ab70*/  F2FP.SATFINITE.E4M3.F32.PACK_AB_MERGE_C R139, R76, R63, R66 ;  /* 0x0000003f4c8b723e */ /* 0x000fe20004807042 */
[----:B------:R-:W-:Y:S06]  /*ab80*/  @P1 BRA `(.L_x_11433) ;  /* 0xffffffb400cc1947 */ /* 0x000fec000383ffff */
[----:B------:R-:W-:Y:S01]  /*ab90*/  IMAD.MOV.U32 R9, RZ, RZ, R62 ;  /* 0x000000ffff097224 */ /* 0x000fe200078e003e */
[----:B------:R-:W-:Y:S01]  /*aba0*/  UMOV UR39, UR25 ;  /* 0x0000001900277c82 */ /* 0x000fe20008000000 */
[----:B------:R-:W-:Y:S01]  /*abb0*/  IMAD.MOV.U32 R10, RZ, RZ, R8 ;  /* 0x000000ffff0a7224 */ /* 0x000fe200078e0008 */
[----:B------:R-:W-:-:S06]  /*abc0*/  UMOV UR37, UR24 ;  /* 0x0000001800257c82 */ /* 0x000fcc0008000000 */
.L_x_11415:
        /* <DEDUP_REMOVED lines=26> */
.L_x_11435:
[----:B------:R-:W-:-:S11]  /*ad70*/  UISETP.NE.AND UP2, UPT, UR12, 0x1, UPT ;  /* 0x000000010c00788c */ /* 0x000fd6000bf45270 */
[----:B------:R-:W-:Y:S02]  /*ad80*/  @UP2 ULDC.64 UR14, c[0x0][0x9e8] ;  /* 0x00027a00000e2ab9 */ /* 0x000fe40000000a00 */
[----:B------:R-:W-:-:S04]  /*ad90*/  UIMAD.WIDE.U32 UR6, UR10, UR14, URZ ;  /* 0x0000000e0a0672a5 */ /* 0x000fc8000f8e003f */
[----:B------:R-:W-:-:S12]  /*ada0*/  @UP2 USHF.R.U32.HI UR10, URZ, UR15, UR7 ;  /* 0x0000000f3f0a2299 */ /* 0x000fd80008011607 */
.L_x_11436:
[----:B------:R-:W-:-:S04]  /*adb0*/  UIMAD UR10, UR10, UR12, URZ ;  /* 0x0000000c0a0a72a4 */ /* 0x000fc8000f8e023f */
[----:B------:R-:W-:-:S04]  /*adc0*/  UISETP.LT.AND UP2, UPT, UR11, UR10, UPT ;  /* 0x0000000a0b00728c */ /* 0x000fc8000bf41270 */
[----:B------:R-:W-:-:S12]  /*add0*/  USEL UR11, UR11, UR10, !UP2 ;  /* 0x0000000a0b0b7287 */ /* 0x000fd8000d000000 */
.L_x_11434:
        /* <DEDUP_REMOVED lines=13> */
.L_x_11447:
[----:B------:R-:W-:-:S04]  /*aeb0*/  UISETP.NE.AND UP2, UPT, UR24, 0x1, UPT ;  /* 0x000000011800788c */ /* 0x000fc8000bf45270 */
[----:B------:R-:W-:-:S04]  /*aec0*/  USEL UR37, URZ, 0x1, UP2 ;  /* 0x000000013f257887 */ /* 0x000fc80009000000 */
[----:B------:R-:W-:Y:S01]  /*aed0*/  ULOP3.LUT UR37, UR25, UR37, URZ, 0x3c, !UPT ;  /* 0x0000002519257292 */ /* 0x000fe2000f8e3c3f */
[----:B------:R-:W-:Y:S11]  /*aee0*/  @!P0 BRA `(.L_x_11438) ;  /* 0x0000000000048947 */ /* 0x000ff60003800000 */
[----:B------:R-:W-:Y:S01]  /*aef0*/  BPT.TRAP 0x1 ;  /* 0x000000040000795c */ /* 0x000fe20000300000 */
.L_x_11438:
        /* <DEDUP_REMOVED lines=9> */
.L_x_11439:
[----:B-1----:R-:W-:Y:S05]  /*af90*/  @P1 BRA `(.L_x_11440) ;  /* 0x0000000000081947 */ /* 0x002fea0003800000 */
[----:B------:R-:W1:Y:S02]  /*afa0*/  SYNCS.PHASECHK.TRANS64.TRYWAIT P1, [UR22+0x13230], R9 ;  /* 0x01323009ff0075a7 */ /* 0x000e640008020156 */
[----:B-1----:R-:W-:Y:S05]  /*afb0*/  @!P1 BRA `(.L_x_11441) ;  /* 0x000000d0006c9947 */ /* 0x002fea0003800000 */
.L_x_11440:
        /* <DEDUP_REMOVED lines=64> */
.L_x_11442:
[----:B------:R-:W-:Y:S01]  /*b3c0*/  ULEA UR11, UR24, UR45, 0x3 ;  /* 0x0000002d180b7291 */ /* 0x000fe2000f8e183f */
[----:B01----:R-:W-:-:S05]  /*b3d0*/  IMAD.U32 R9, RZ, RZ, UR25 ;  /* 0x00000019ff097e24 */ /* 0x003fca000f8e00ff */
[----:B------:R-:W-:-:S04]  /*b3e0*/  SHF.L.U32 R9, R9, 0x1f, RZ ;  /* 0x0000001f09097819 */ /* 0x000fc800000006ff */
[----:B------:R0:W1:Y:S01]  /*b3f0*/  SYNCS.PHASECHK.TRANS64.TRYWAIT P1, [UR11+0x13250], R9 ;  /* 0x01325009ff0075a7 */ /* 0x000062000802014b */
[----:B------:R-:W-:Y:S05]  /*b400*/  @!P0 BRA `(.L_x_11443) ;  /* 0x0000000000048947 */ /* 0x000fea0003800000 */
[----:B------:R-:W-:Y:S01]  /*b410*/  BPT.TRAP 0x1 ;  /* 0x000000040000795c */ /* 0x000fe20000300000 */
.L_x_11443:
        /* <DEDUP_REMOVED lines=126> */
.L_x_11444:
[----:B-1----:R-:W-:Y:S01]  /*bc00*/  FMNMX.FTZ R10, R12, R7, !PT ;  /* 0x000000070c0a7209 */ /* 0x002fe20007810000 */
[----:B------:R-:W-:Y:S01]  /*bc10*/  UIADD3 UR6, UR45, 0x1000, URZ ;  /* 0x000010002d067890 */ /* 0x000fe2000fffe03f */
[----:B0-----:R-:W-:Y:S01]  /*bc20*/  FMNMX.FTZ R9, R13, R8, !PT ;  /* 0x000000080d097209 */ /* 0x001fe20007810000 */
[----:B------:R-:W-:Y:S01]  /*bc30*/  WARPGROUP.ARRIVE ;  /* 0x00000000000079c5 */ /* 0x000fe20000000000 */
[----:B------:R-:W-:Y:S01]  /*bc40*/  FMNMX.FTZ R10, R11, R10, !PT ;  /* 0x0000000a0b0a7209 */ /* 0x000fe20007810000 */
[----:B------:R-:W-:Y:S01]  /*bc50*/  USHF.R.U32.HI UR6, URZ, 0x4, UR6 ;  /* 0x000000043f067899 */ /* 0x000fe20008011606 */
[----:B------:R-:W-:Y:S01]  /*bc60*/  FMNMX.FTZ R130, R14, R9, !PT ;  /* 0x000000090e827209 */ /* 0x000fe20007810000 */
[----:B------:R-:W-:Y:S01]  /*bc70*/  UMOV UR7, 0xc0000010 ;  /* 0xc000001000077882 */ /* 0x000fe20000000000 */
[----:B------:R-:W-:Y:S01]  /*bc80*/  FMNMX.FTZ R9, R15, R10, !PT ;  /* 0x0000000a0f097209 */ /* 0x000fe20007810000 */
[----:B------:R-:W-:Y:S01]  /*bc90*/  ULOP3.LUT UR6, UR6, 0x3fff, URZ, 0xc0, !UPT ;  /* 0x00003fff06067892 */ /* 0x000fe2000f8ec03f */
[----:B------:R-:W-:Y:S01]  /*bca0*/  FMNMX.FTZ R129, R21, R130, !PT ;  /* 0x0000008215817209 */ /* 0x000fe20007810000 */
[----:B------:R-:W-:Y:S01]  /*bcb0*/  FMUL.FTZ R86, R0, R86 ;  /* 0x0000005600567220 */ /* 0x000fe20000410000 */
[----:B------:R-:W-:Y:S01]  /*bcc0*/  FMNMX.FTZ R10, R20, R9, !PT ;  /* 0x00000009140a7209 */ /* 0x000fe20007810000 */
[----:B------:R-:W-:Y:S01]  /*bcd0*/  ULOP3.LUT UR6, UR6, 0x10000, URZ, 0xfc, !UPT ;  /* 0x0001000006067892 */ /* 0x000fe2000f8efc3f */
[----:B------:R-:W-:Y:S01]  /*bce0*/  FMNMX.FTZ R130, R120, R129, !PT ;  /* 0x0000008178827209 */ /* 0x000fe20007810000 */
[----:B------:R-:W-:Y:S01]  /*bcf0*/  FMUL.FTZ R56, R0, R56 ;  /* 0x0000003800387220 */ /* 0x000fe20000410000 */
[----:B------:R-:W-:Y:S01]  /*bd00*/  FMNMX.FTZ R9, R121, R10, !PT ;  /* 0x0000000a79097209 */ /* 0x000fe20007810000 */
[----:B------:R-:W-:Y:S01]  /*bd10*/  UIMAD UR10, UR24, 0x280, UR6 ;  /* 0x00000280180a78a4 */ /* 0x000fe2000f8e0206 */
[----:B------:R-:W-:Y:S01]  /*bd20*/  FMNMX.FTZ R129, R123, R130, !PT ;  /* 0x000000827b817209 */ /* 0x000fe20007810000 */
[----:B------:R-:W0:Y:S01]  /*bd30*/  MUFU.TANH R85, R85 ;  /* 0x0000005500557308 */ /* 0x000e220000002400 */
[----:B------:R-:W-:Y:S01]  /*bd40*/  FMNMX.FTZ R10, R122, R9, !PT ;  /* 0x000000097a0a7209 */ /* 0x000fe20007810000 */
[----:B------:R-:W-:Y:S01]  /*bd50*/  FMUL.FTZ R87, R0, R87 ;  /* 0x0000005700577220 */ /* 0x000fe20000410000 */
[----:B------:R-:W-:Y:S01]  /*bd60*/  FMNMX.FTZ R130, R124, R129, !PT ;  /* 0x000000817c827209 */ /* 0x000fe20007810000 */
[----:B------:R-:W-:Y:S01]  /*bd70*/  FMUL.FTZ R57, R0, R57 ;  /* 0x0000003900397220 */ /* 0x000fe20000410000 */
[----:B------:R-:W-:Y:S01]  /*bd80*/  FMNMX.FTZ R9, R125, R10, !PT ;  /* 0x0000000a7d097209 */ /* 0x000fe20007810000 */
[----:B------:R-:W-:Y:S01]  /*bd90*/  UMOV UR6, UR10 ;  /* 0x0000000a00067c82 */ /* 0x000fe20008000000 */
[----:B------:R-:W-:Y:S01]  /*bda0*/  FMNMX.FTZ R129, R127, R130, !PT ;  /* 0x000000827f817209 */ /* 0x000fe20007810000 */
[----:B------:R-:W-:Y:S01]  /*bdb0*/  QGMMA.64x64x32.F32.E4M3.E4M3 R24, R152, gdesc[UR4], R24, gsb0 ;  /* 0x00e0000498187df3 */ /* 0x000fe20008000818 */
[----:B------:R-:W-:Y:S01]  /*bdc0*/  FMNMX.FTZ R9, R126, R9, !PT ;  /* 0x000000097e097209 */ /* 0x000fe20007810000 */
[----:B------:R-:W-:Y:S01]  /*bdd0*/  UIADD3 UR6, UR10, 0x80, URZ ;  /* 0x000000800a067890 */ /* 0x000fe2000fffe03f */
[----:B------:R-:W-:Y:S01]  /*bde0*/  FMNMX.FTZ R129, R128, R129, !PT ;  /* 0x0000008180817209 */ /* 0x000fe20007810000 */
[----:B------:R-:W1:Y:S01]  /*bdf0*/  MUFU.TANH R86, R86 ;  /* 0x0000005600567308 */ /* 0x000e620000002400 */
[----:B------:R-:W-:Y:S01]  /*be00*/  FMNMX.FTZ R10, R104, R9, !PT ;  /* 0x00000009680a7209 */ /* 0x000fe20007810000 */
[----:B------:R-:W-:Y:S01]  /*be10*/  FMUL.FTZ R58, R0, R58 ;  /* 0x0000003a003a7220 */ /* 0x000fe20000410000 */
[----:B------:R-:W-:Y:S01]  /*be20*/  FMNMX.FTZ R130, R106, R129, !PT ;  /* 0x000000816a827209 */ /* 0x000fe20007810000 */
[----:B------:R-:W-:Y:S01]  /*be30*/  FMUL.FTZ R60, R0, R60 ;  /* 0x0000003c003c7220 */ /* 0x000fe20000410000 */
[----:B------:R-:W-:Y:S01]  /*be40*/  FMNMX.FTZ R9, R105, R10, !PT ;  /* 0x0000000a69097209 */ /* 0x000fe20007810000 */
[----:B------:R-:W-:Y:S01]  /*be50*/  UMOV UR7, 0xc0000010 ;  /* 0xc000001000077882 */ /* 0x000fe20000000000 */
[----:B------:R-:W-:Y:S01]  /*be60*/  FMNMX.FTZ R129, R107, R130, !PT ;  /* 0x000000826b817209 */ /* 0x000fe20007810000 */
[----:B------:R-:W2:Y:S01]  /*be70*/  MUFU.TANH R56, R56 ;  /* 0x0000003800387308 */ /* 0x000ea20000002400 */
[----:B------:R-:W-:Y:S01]  /*be80*/  FMNMX.FTZ R10, R108, R9, !PT ;  /* 0x000000096c0a7209 */ /* 0x000fe20007810000 */
[----:B------:R-:W-:Y:S01]  /*be90*/  FMUL.FTZ R59, R0, R59 ;  /* 0x0000003b003b7220 */ /* 0x000fe20000410000 */
[----:B------:R-:W-:Y:S01]  /*bea0*/  FMNMX.FTZ R130, R110, R129, !PT ;  /* 0x000000816e827209 */ /* 0x000fe20007810000 */
[C---:B------:R-:W-:Y:S01]  /*beb0*/  FMUL.FTZ R61, R0.reuse, R61 ;  /* 0x0000003d003d7220 */ /* 0x040fe20000410000 */
[----:B------:R-:W-:Y:S01]  /*bec0*/  FMNMX.FTZ R9, R109, R10, !PT ;  /* 0x0000000a6d097209 */ /* 0x000fe20007810000 */
[----:B------:R-:W-:Y:S01]  /*bed0*/  FMUL.FTZ R62, R0, R62 ;  /* 0x0000003e003e7220 */ /* 0x000fe20000410000 */
[----:B------:R-:W-:Y:S01]  /*bee0*/  FMNMX.FTZ R129, R111, R130, !PT ;  /* 0x000000826f817209 */ /* 0x000fe20007810000 */
[----:B------:R-:W3:Y:S01]  /*bef0*/  MUFU.TANH R87, R87 ;  /* 0x0000005700577308 */ /* 0x000ee20000002400 */
[----:B------:R-:W-:Y:S01]  /*bf00*/  FMNMX.FTZ R10, R112, R9, !PT ;  /* 0x00000009700a7209 */ /* 0x000fe20007810000 */
[----:B------:R-:W-:Y:S01]  /*bf10*/  FMUL.FTZ R64, R0, R64 ;  /* 0x0000004000407220 */ /* 0x000fe20000410000 */
[----:B------:R-:W-:Y:S01]  /*bf20*/  FMNMX.FTZ R130, R114, R129, !PT ;  /* 0x0000008172827209 */ /* 0x000fe20007810000 */
[C---:B------:R-:W-:Y:S01]  /*bf30*/  FMUL.FTZ R63, R0.reuse, R63 ;  /* 0x0000003f003f7220 */ /* 0x040fe20000410000 */
[----:B------:R-:W-:Y:S01]  /*bf40*/  FMNMX.FTZ R9, R113, R10, !PT ;  /* 0x0000000a71097209 */ /* 0x000fe20007810000 */
[----:B------:R-:W-:Y:S01]  /*bf50*/  FMUL.FTZ R65, R0, R65 ;  /* 0x0000004100417220 */ /* 0x000fe20000410000 */
[----:B------:R-:W-:Y:S01]  /*bf60*/  FMNMX.FTZ R129, R115, R130, !PT ;  /* 0x0000008273817209 */ /* 0x000fe20007810000 */
[----:B------:R-:W4:Y:S01]  /*bf70*/  MUFU.TANH R57, R57 ;  /* 0x0000003900397308 */ /* 0x000f220000002400 */
[----:B------:R-:W-:Y:S01]  /*bf80*/  FMNMX.FTZ R10, R116, R9, !PT ;  /* 0x00000009740a7209 */ /* 0x000fe20007810000 */
[----:B------:R-:W-:Y:S01]  /*bf90*/  FMUL.FTZ R66, R0, R66 ;  /* 0x0000004200427220 */ /* 0x000fe20000410000 */
[----:B------:R-:W-:Y:S01]  /*bfa0*/  FMNMX.FTZ R130, R118, R129, !PT ;  /* 0x0000008176827209 */ /* 0x000fe20007810000 */
[C---:B------:R-:W-:Y:S01]  /*bfb0*/  FMUL.FTZ R68, R0.reuse, R68 ;  /* 0x0000004400447220 */ /* 0x040fe20000410000 */
[----:B------:R-:W-:Y:S01]  /*bfc0*/  FMNMX.FTZ R9, R117, R10, !PT ;  /* 0x0000000a75097209 */ /* 0x000fe20007810000 */
[----:B------:R-:W-:Y:S01]  /*bfd0*/  FMUL.FTZ R67, R0, R67 ;  /* 0x0000004300437220 */ /* 0x000fe20000410000 */
[----:B------:R-:W-:Y:S01]  /*bfe0*/  FMNMX.FTZ R129, R119, R130, !PT ;  /* 0x0000008277817209 */ /* 0x000fe20007810000 */
[----:B------:R-:W5:Y:S01]  /*bff0*/  MUFU.TANH R58, R58 ;  /* 0x0000003a003a7308 */ /* 0x000f620000002400 */
        /* <DEDUP_REMOVED lines=28> */
[----:B------:R-:W-:Y:S01]  /*c1c0*/  FMNMX.FTZ R10, R76, R9, !PT ;  /* 0x000000094c0a7209 */ /* 0x000fe20007810000 */
[----:B------:R-:W-:Y:S02]  /*c1d0*/  WARPGROUP.DEPBAR.LE gsb0, 0x0 ;  /* 0x00008000000079c5 */ /* 0x000fe40000010000 */
[----:B------:R-:W-:Y:S01]  /*c1e0*/  WARPGROUP.ARRIVE ;  /* 0x00000000000079c5 */ /* 0x000fe20000000000 */
[----:B------:R-:W-:-:S02]  /*c1f0*/  FMNMX.FTZ R9, R77, R10, !PT ;  /* 0x0000000a4d097209 */ /* 0x000fc40007810000 */
[----:B------:R-:W-:Y:S01]  /*c200*/  FMNMX.FTZ R130, R78, R129, !PT ;  /* 0x000000814e827209 */ /* 0x000fe20007810000 */
[----:B------:R-:W5:Y:S01]  /*c210*/  MUFU.TANH R63, R63 ;  /* 0x0000003f003f7308 */ /* 0x000f620000002400 */
[----:B------:R-:W-:Y:S01]  /*c220*/  FMNMX.FTZ R10, R80, R9, !PT ;  /* 0x00000009500a7209 */ /* 0x000fe20007810000 */
[----:B------:R-:W-:Y:S01]  /*c230*/  QGMMA.64x64x32.F32.E4M3.E4M3 R24, R148, gdesc[UR4], R24, gsb0 ;  /* 0x00e0000494187df3 */ /* 0x000fe20008000818 */
[----:B------:R-:W-:Y:S01]  /*c240*/  FMNMX.FTZ R129, R79, R130, !PT ;  /* 0x000000824f817209 */ /* 0x000fe20007810000 */
[----:B------:R-:W-:Y:S01]  /*c250*/  UIADD3 UR6, UR10, 0x100, URZ ;  /* 0x000001000a067890 */ /* 0x000fe2000fffe03f */
[----:B------:R-:W-:Y:S01]  /*c260*/  FMNMX.FTZ R9, R81, R10, !PT ;  /* 0x0000000a51097209 */ /* 0x000fe20007810000 */
[----:B------:R-:W-:Y:S01]  /*c270*/  UMOV UR7, 0xc0000010 ;  /* 0xc000001000077882 */ /* 0x000fe20000000000 */
[----:B------:R-:W-:Y:S01]  /*c280*/  FMNMX.FTZ R130, R82, R129, !PT ;  /* 0x0000008152827209 */ /* 0x000fe20007810000 */
[----:B------:R-:W5:Y:S01]  /*c290*/  MUFU.TANH R65, R65 ;  /* 0x0000004100417308 */ /* 0x000f620000002400 */
[----:B------:R-:W-:-:S02]  /*c2a0*/  FMNMX.FTZ R10, R84, R9, !PT ;  /* 0x00000009540a7209 */ /* 0x000fc40007810000 */
[----:B------:R-:W-:Y:S02]  /*c2b0*/  FMNMX.FTZ R129, R83, R130, !PT ;  /* 0x0000008253817209 */ /* 0x000fe40007810000 */
[----:B0-----:R-:W-:Y:S02]  /*c2c0*/  FMNMX.FTZ R9, R85, R10, !PT ;  /* 0x0000000a55097209 */ /* 0x001fe40007810000 */
[----:B-1----:R-:W-:Y:S01]  /*c2d0*/  FMNMX.FTZ R130, R86, R129, !PT ;  /* 0x0000008156827209 */ /* 0x002fe20007810000 */
[----:B------:R-:W0:Y:S01]  /*c2e0*/  MUFU.TANH R66, R66 ;  /* 0x0000004200427308 */ /* 0x000e220000002400 */
[----:B--2---:R-:W-:Y:S02]  /*c2f0*/  FMNMX.FTZ R10, R56, R9, !PT ;  /* 0x00000009380a7209 */ /* 0x004fe40007810000 */
[----:B---3--:R-:W-:Y:S02]  /*c300*/  FMNMX.FTZ R129, R87, R130, !PT ;  /* 0x0000008257817209 */ /* 0x008fe40007810000 */
[----:B----4-:R-:W-:-:S02]  /*c310*/  FMNMX.FTZ R9, R57, R10, !PT ;  /* 0x0000000a39097209 */ /* 0x010fc40007810000 */
[----:B-----5:R-:W-:Y:S01]  /*c320*/  FMNMX.FTZ R130, R58, R129, !PT ;  /* 0x000000813a827209 */ /* 0x020fe20007810000 */
[----:B------:R-:W1:Y:S01]  /*c330*/  MUFU.TANH R68, R68 ;  /* 0x0000004400447308 */ /* 0x000e620000002400 */
        /* <DEDUP_REMOVED lines=8> */
[----:B0-----:R-:W-:Y:S01]  /*c3c0*/  FMNMX.FTZ R130, R66, R129, !PT ;  /* 0x0000008142827209 */ /* 0x001fe20007810000 */
[----:B------:R-:W0:Y:S01]  /*c3d0*/  MUFU.TANH R69, R69 ;  /* 0x0000004500457308 */ /* 0x000e220000002400 */
[----:B-1----:R-:W-:Y:S02]  /*c3e0*/  FMNMX.FTZ R10, R68, R9, !PT ;  /* 0x00000009440a7209 */ /* 0x002fe40007810000 */
[----:B------:R-:W-:-:S05]  /*c3f0*/  LOP3.LUT P1, RZ, R23, 0x7f, RZ, 0xc0, !PT ;  /* 0x0000007f17ff7812 */ /* 0x000fca000782c0ff */
        /* <DEDUP_REMOVED lines=8> */
[----:B------:R-:W-:Y:S02]  /*c480*/  WARPGROUP.DEPBAR.LE gsb0, 0x0 ;  /* 0x00008000000079c5 */ /* 0x000fe40000010000 */
[----:B------:R-:W-:Y:S01]  /*c490*/  WARPGROUP.ARRIVE ;  /* 0x00000000000079c5 */ /* 0x000fe20000000000 */
[----:B0-----:R-:W-:-:S05]  /*c4a0*/  FMNMX.FTZ R129, R10, R9, !PT ;  /* 0x000000090a817209 */ /* 0x001fca0007810000 */
[----:B------:R-:W-:Y:S01]  /*c4b0*/  QGMMA.64x64x32.F32.E4M3.E4M3 R24, R144, gdesc[UR4], R24, gsb0 ;  /* 0x00e0000490187df3 */ /* 0x000fe20008000818 */
[----:B------:R-:W-:Y:S01]  /*c4c0*/  UIADD3 UR6, UR10, 0x180, URZ ;  /* 0x000001800a067890 */ /* 0x000fe2000fffe03f */
[----:B------:R-:W0:Y:S01]  /*c4d0*/  SHFL.BFLY PT, R132, R129, 0x1, 0x1f ;  /* 0x0c201f0081847f89 */ /* 0x000e2200000e0000 */
[----:B------:R-:W-:Y:S01]  /*c4e0*/  UMOV UR7, 0xc0000010 ;  /* 0xc000001000077882 */ /* 0x000fe20000000000 */
[----:B-1----:R-:W-:-:S05]  /*c4f0*/  FMNMX.FTZ R131, R130, R131, !PT ;  /* 0x0000008382837209 */ /* 0x002fca0007810000 */
[----:B------:R-:W1:Y:S01]  /*c500*/  SHFL.BFLY PT, R134, R131, 0x1, 0x1f ;  /* 0x0c201f0083867f89 */ /* 0x000e6200000e0000 */
[----:B0-----:R-:W-:Y:S01]  /*c510*/  FMNMX.FTZ R10, R129, R132, !PT ;  /* 0x00000084810a7209 */ /* 0x001fe20007810000 */
        /* <DEDUP_REMOVED lines=10> */
[----:B-1----:R-:W-:Y:S01]  /*c5c0*/  FMNMX.FTZ R9, R131, R134, !PT ;  /* 0x0000008683097209 */ /* 0x002fe20007810000 */
        /* <DEDUP_REMOVED lines=34> */
[----:B------:R-:W-:-:S02]  /*c7f0*/  WARPGROUP.DEPBAR.LE gsb0, 0x0 ;  /* 0x00008000000079c5 */ /* 0x000fc40000010000 */
[----:B------:R-:W-:Y:S01]  /*c800*/  WARPGROUP.ARRIVE ;  /* 0x00000000000079c5 */ /* 0x000fe20000000000 */
[--C-:B------:R-:W-:Y:S01]  /*c810*/  FFMA.FTZ R101, R101, UR21, -R129.reuse ;  /* 0x0000001565657c23 */ /* 0x100fe20008010881 */
[----:B------:R-:W1:Y:S01]  /*c820*/  MUFU.EX2 R12, R12 ;  /* 0x0000000c000c7308 */ /* 0x000e620000000800 */
[----:B------:R-:W-:-:S01]  /*c830*/  FFMA.FTZ R72, R72, UR21, -R129 ;  /* 0x0000001548487c23 */ /* 0x000fc20008010881 */
[--C-:B------:R-:W-:Y:S01]  /*c840*/  FFMA.FTZ R73, R73, UR21, -R129.reuse ;  /* 0x0000001549497c23 */ /* 0x100fe20008010881 */
[----:B------:R-:W-:-:S01]  /*c850*/  FFMA.FTZ R76, R76, UR21, -R129 ;  /* 0x000000154c4c7c23 */ /* 0x000fc20008010881 */
[----:B------:R-:W-:Y:S01]  /*c860*/  QGMMA.64x64x32.F32.E4M3.E4M3 R24, R140, gdesc[UR4], R24, gsb0 ;  /* 0x00e000048c187df3 */ /* 0x000fe20008000818 */
        /* <DEDUP_REMOVED lines=38> */
[----:B------:R-:W-:Y:S01]  /*cad0*/  UIADD3 UR6, UR10, 0x200, URZ ;  /* 0x000002000a067890 */ /* 0x000fe2000fffe03f */
[--C-:B------:R-:W-:Y:S01]  /*cae0*/  FFMA.FTZ R103, R103, UR21, -R125.reuse ;  /* 0x0000001567677c23 */ /* 0x100fe2000801087d */
[----:B------:R-:W-:-:S01]  /*caf0*/  FFMA.FTZ R74, R74, UR21, -R125 ;  /* 0x000000154a4a7c23 */ /* 0x000fc2000801087d */
[----:B------:R-:W-:Y:S01]  /*cb00*/  UMOV UR7, 0xc0000010 ;  /* 0xc000001000077882 */ /* 0x000fe20000000000 */
        /* <DEDUP_REMOVED lines=20> */
[----:B------:R-:W-:-:S05]  /*cc50*/  FFMA.FTZ R71, R71, UR21, -R125 ;  /* 0x0000001547477c23 */ /* 0x000fca000801087d */
        /* <DEDUP_REMOVED lines=8> */
[----:B------:R-:W-:Y:S06]  /*cce0*/  QGMMA.64x64x32.F32.E4M3.E4M3 R24, R136, gdesc[UR4], R24, gsb0 ;  /* 0x00e0000488187df3 */ /* 0x000fec0008000818 */
        /* <DEDUP_REMOVED lines=141> */
.L_x_11446:
        /* <DEDUP_REMOVED lines=81> */
[----:B------:R-:W-:Y:S06]  /*dad0*/  @P1 BRA `(.L_x_11447) ;  /* 0xffffffd000f41947 */ /* 0x000fec000383ffff */
.L_x_11437:
        /* <DEDUP_REMOVED lines=10> */
.L_x_11466:
[----:B------:R-:W-:-:S04]  /*db80*/  UIADD3 UR39, UR25, 0x1, URZ ;  /* 0x0000000119277890 */ /* 0x000fc8000fffe03f */
[----:B------:R-:W-:-:S04]  /*db90*/  UISETP.NE.AND UP2, UPT, UR39, 0x2, UPT ;  /* 0x000000022700788c */ /* 0x000fc8000bf45270 */
[----:B------:R-:W-:Y:S02]  /*dba0*/  USEL UR37, URZ, 0x1, UP2 ;  /* 0x000000013f257887 */ /* 0x000fe40009000000 */
[----:B------:R-:W-:Y:S02]  /*dbb0*/  USEL UR39, UR39, URZ, UP2 ;  /* 0x0000003f27277287 */ /* 0x000fe40009000000 */
[----:B------:R-:W-:Y:S01]  /*dbc0*/  ULOP3.LUT UR37, UR26, UR37, URZ, 0x3c, !UPT ;  /* 0x000000251a257292 */ /* 0x000fe2000f8e3c3f */
[----:B------:R-:W-:Y:S11]  /*dbd0*/  @!P0 BRA `(.L_x_11449) ;  /* 0x0000000000048947 */ /* 0x000ff60003800000 */
[----:B------:R-:W-:Y:S01]  /*dbe0*/  BPT.TRAP 0x1 ;  /* 0x000000040000795c */ /* 0x000fe20000300000 */
.L_x_11449:
[----:B------:R-:W-:Y:S01]  /*dbf0*/  ULEA UR6, UR39, UR45, 0x3 ;  /* 0x0000002d27067291 */ /* 0x000fe2000f8e183f */
[----:B------:R-:W-:-:S05]  /*dc00*/  IMAD.U32 R9, RZ, RZ, UR37 ;  /* 0x00000025ff097e24 */ /* 0x000fca000f8e00ff */
[----:B------:R-:W-:-:S04]  /*dc10*/  SHF.L.U32 R9, R9, 0x1f, RZ ;  /* 0x0000001f09097819 */ /* 0x000fc800000006ff */
[----:B------:R0:W1:Y:S01]  /*dc20*/  SYNCS.PHASECHK.TRANS64.TRYWAIT P1, [UR6+0x13230], R9 ;  /* 0x01323009ff0075a7 */ /* 0x0000620008020146 */
[----:B------:R-:W-:Y:S05]  /*dc30*/  @!P0 BRA `(.L_x_11450) ;  /* 0x0000000000048947 */ /* 0x000fea0003800000 */
[----:B------:R-:W-:Y:S01]  /*dc40*/  BPT.TRAP 0x1 ;  /* 0x000000040000795c */ /* 0x000fe20000300000 */
.L_x_11450:
[----:B-1----:R-:W-:Y:S05]  /*dc50*/  @P1 BRA `(.L_x_11451) ;  /* 0x0000000000081947 */ /* 0x002fea0003800000 */
[----:B------:R-:W1:Y:S02]  /*dc60*/  SYNCS.PHASECHK.TRANS64.TRYWAIT P1, [UR6+0x13230], R9 ;  /* 0x01323009ff0075a7 */ /* 0x000e640008020146 */
[----:B-1----:R-:W-:Y:S05]  /*dc70*/  @!P1 BRA `(.L_x_11452) ;  /* 0x000000a4006c9947 */ /* 0x002fea0003800000 */
.L_x_11451:
        /* <DEDUP_REMOVED lines=64> */
.L_x_11453:
[----:B------:R-:W-:Y:S01]  /*e080*/  ULEA UR11, UR25, UR45, 0x3 ;  /* 0x0000002d190b7291 */ /* 0x000fe2000f8e183f */
[----:B01----:R-:W-:-:S05]  /*e090*/  IMAD.U32 R9, RZ, RZ, UR26 ;  /* 0x0000001aff097e24 */ /* 0x003fca000f8e00ff */
[----:B------:R-:W-:-:S04]  /*e0a0*/  SHF.L.U32 R9, R9, 0x1f, RZ ;  /* 0x0000001f09097819 */ /* 0x000fc800000006ff */
[----:B------:R0:W1:Y:S01]  /*e0b0*/  SYNCS.PHASECHK.TRANS64.TRYWAIT P1, [UR11+0x13250], R9 ;  /* 0x01325009ff0075a7 */ /* 0x000062000802014b */
[----:B------:R-:W-:Y:S05]  /*e0c0*/  @!P0 BRA `(.L_x_11454) ;  /* 0x0000000000048947 */ /* 0x000fea0003800000 */
[----:B------:R-:W-:Y:S01]  /*e0d0*/  BPT.TRAP 0x1 ;  /* 0x000000040000795c */ /* 0x000fe20000300000 */
.L_x_11454:
        /* <DEDUP_REMOVED lines=42> */
.L_x_11455:
        /* <DEDUP_REMOVED lines=10> */
[C---:B------:R-:W-:Y:S01]  /*e420*/  FMUL.FTZ R112, R0.reuse, R113 ;  /* 0x0000007100707220 */ /* 0x040fe20000410000 */
[----:B------:R-:W-:Y:S01]  /*e430*/  PLOP3.LUT P1, PT, PT, PT, UP0, 0x80, 0x0 ;  /* 0x000000000000781c */ /* 0x000fe20003f2f008 */
        /* <DEDUP_REMOVED lines=9> */
[----:B------:R-:W-:Y:S01]  /*e4d0*/  LOP3.LUT P3, RZ, R23, 0x7f, RZ, 0xc0, !PT ;  /* 0x0000007f17ff7812 */ /* 0x000fe2000786c0ff */
[C---:B------:R-:W-:Y:S01]  /*e4e0*/  FMUL.FTZ R119, R0.reuse, R77 ;  /* 0x0000004d00777220 */ /* 0x040fe20000410000 */
[----:B------:R-:W-:Y:S01]  /*e4f0*/  UMOV UR6, UR10 ;  /* 0x0000000a00067c82 */ /* 0x000fe20008000000 */
[----:B01----:R0:W1:Y:S01]  /*e500*/  MUFU.TANH R9, R128 ;  /* 0x0000008000097308 */ /* 0x0030620000002400 */
[----:B------:R-:W-:Y:S01]  /*e510*/  QGMMA.64x64x32.F32.E4M3.E4M3 R24, R152, gdesc[UR4], R24, gsb0 ;  /* 0x00e0000498187df3 */ /* 0x000fe20008000818 */
[----:B------:R-:W-:Y:S01]  /*e520*/  UIADD3 UR6, UR10, 0x80, URZ ;  /* 0x000000800a067890 */ /* 0x000fe2000fffe03f */
[C---:B------:R-:W-:Y:S01]  /*e530*/  FMUL.FTZ R77, R0.reuse, R78 ;  /* 0x0000004e004d7220 */ /* 0x040fe20000410000 */
[----:B------:R-:W-:Y:S01]  /*e540*/  UMOV UR7, 0xc0000010 ;  /* 0xc000001000077882 */ /* 0x000fe20000000000 */
[----:B------:R-:W-:Y:S01]  /*e550*/  FMUL.FTZ R78, R0, R79 ;  /* 0x0000004f004e7220 */ /* 0x000fe20000410000 */
[----:B------:R-:W-:-:S02]  /*e560*/  VIADD R132, R19, UR40 ;  /* 0x0000002813847c36 */ /* 0x000fc40008000000 */
        /* <DEDUP_REMOVED lines=8> */
[----:B------:R-:W-:Y:S02]  /*e5f0*/  IMAD.U32 R57, RZ, RZ, UR39 ;  /* 0x00000027ff397e24 */ /* 0x000fe4000f8e00ff */
        /* <DEDUP_REMOVED lines=96> */
[----:B------:R-:W0:Y:S01]  /*ec00*/  MUFU.TANH R128, R128 ;  /* 0x0000008000807308 */ /* 0x000e220000002400 */
[----:B------:R-:W-:Y:S02]  /*ec10*/  @P2 SHF.R.U32.HI R132, RZ, UR6, R56 ;  /* 0x00000006ff842c19 */ /* 0x000fe40008011638 */
[----:B------:R-:W-:Y:S01]  /*ec20*/  @!P3 LEA R56, R57, UR45, 0x3 ;  /* 0x0000002d3938bc11 */ /* 0x000fe2000f8e18ff */
[----:B------:R-:W-:-:S04]  /*ec30*/  VIADD R57, R69, 0x1 ;  /* 0x0000000145397836 */ /* 0x000fc80000000000 */
[----:B------:R-:W0:Y:S01]  /*ec40*/  MUFU.TANH R81, R81 ;  /* 0x0000005100517308 */ /* 0x000e220000002400 */
[----:B------:R-:W-:-:S05]  /*ec50*/  @!P3 VIADD R56, R56, 0x13240 ;  /* 0x000132403838b836 */ /* 0x000fca0000000000 */
[----:B------:R-:W-:Y:S02]  /*ec60*/  @!P3 PRMT R56, RZ, 0x654, R56 ;  /* 0x00000654ff38b816 */ /* 0x000fe40000000038 */
        /* <DEDUP_REMOVED lines=10> */
[----:B------:R-:W0:Y:S01]  /*ed10*/  MUFU.TANH R87, R87 ;  /* 0x0000005700577308 */ /* 0x000e220000002400 */
[----:B-1----:R-:W-:-:S07]  /*ed20*/  IMAD R56, R18, -0x2, R57 ;  /* 0xfffffffe12387824 */ /* 0x002fce00078e0239 */
[----:B------:R-:W1:Y:S01]  /*ed30*/  MUFU.TANH R58, R58 ;  /* 0x0000003a003a7308 */ /* 0x000e620000002400 */
[C---:B------:R-:W-:Y:S01]  /*ed40*/  VIADD R67, R56.reuse, 0xffffffff ;  /* 0xffffffff38437836 */ /* 0x040fe20000000000 */
[----:B------:R-:W-:-:S06]  /*ed50*/  IADD3 R134, R56, -UR24, R17 ;  /* 0x8000001838867c10 */ /* 0x000fcc000fffe011 */
[----:B------:R-:W0:Y:S01]  /*ed60*/  MUFU.TANH R59, R59 ;  /* 0x0000003b003b7308 */ /* 0x000e220000002400 */
[C---:B------:R-:W-:Y:S02]  /*ed70*/  VIADD R135, R134.reuse, UR23 ;  /* 0x0000001786877c36 */ /* 0x040fe40008000000 */
[----:B------:R-:W-:Y:S02]  /*ed80*/  VIADD R134, R134, UR20 ;  /* 0x0000001486867c36 */ /* 0x000fe40008000000 */
[----:B-----5:R-:W-:-:S03]  /*ed90*/  IMAD.IADD R71, R135, 0x1, R136 ;  /* 0x0000000187477824 */ /* 0x020fc600078e0288 */
        /* <DEDUP_REMOVED lines=14> */
[----:B------:R-:W-:Y:S01]  /*ee80*/  IADD3 R136, R17, -UR24, R136 ;  /* 0x8000001811887c10 */ /* 0x000fe2000fffe088 */
        /* <DEDUP_REMOVED lines=11> */
.L_x_11459:
[----:B------:R-:W-:-:S05]  /*ef40*/  IMAD.U32 R138, RZ, RZ, UR22 ;  /* 0x00000016ff8a7e24 */ /* 0x000fca000f8e00ff */
[----:B------:R-:W-:-:S13]  /*ef50*/  ISETP.NE.AND P1, PT, R138, 0x1, PT ;  /* 0x000000018a00780c */ /* 0x000fda0003f25270 */
[----:B------:R-:W1:Y:S02]  /*ef60*/  @P1 LDC.64 R56, c[0x0][0x9e8] ;  /* 0x00027a00ff381b82 */ /* 0x000e640000000a00 */
[----:B-1----:R-:W-:-:S05]  /*ef70*/  @P1 IMAD.HI.U32 R56, R136, R56, RZ ;  /* 0x0000003888381227 */ /* 0x002fca00078e00ff */
[----:B------:R-:W-:-:S07]  /*ef80*/  @P1 SHF.R.U32.HI R136, RZ, R57, R56 ;  /* 0x00000039ff881219 */ /* 0x000fce0000011638 */
.L_x_11460:
[----:B------:R-:W-:Y:S05]  /*ef90*/  BSYNC B0 ;  /* 0x0000000000007941 */ /* 0x000fea0003800000 */
.L_x_11458:
[----:B------:R-:W-:-:S05]  /*efa0*/  IMAD R136, R136, R138, R67 ;  /* 0x0000008a88887224 */ /* 0x000fca00078e0243 */
[----:B------:R-:W-:Y:S02]  /*efb0*/  VIADDMNMX R71, R136, R138, R71, PT ;  /* 0x0000008a88477246 */ /* 0x000fe40003800147 */
[----:B------:R-:W-:-:S07]  /*efc0*/  VIMNMX R70, R70, R136, !PT ;  /* 0x0000008846467248 */ /* 0x000fce0007fe0100 */
.L_x_11457:
        /* <DEDUP_REMOVED lines=57> */
[----:B0-----:R-:W-:Y:S02]  /*f360*/  FSEL R107, R107, -INF , !P2 ;  /* 0xff8000006b6b7808 */ /* 0x001fe40005000000 */
        /* <DEDUP_REMOVED lines=189> */
.L_x_11463:
[----:B------:R-:W-:-:S05]  /*ff40*/  IMAD.U32 R70, RZ, RZ, UR22 ;  /* 0x00000016ff467e24 */ /* 0x000fca000f8e00ff */
[----:B------:R-:W-:-:S13]  /*ff50*/  ISETP.NE.AND P6, PT, R70, 0x1, PT ;  /* 0x000000014600780c */ /* 0x000fda0003fc5270 */
[----:B------:R-:W0:Y:S02]  /*ff60*/  @P6 LDC.64 R14, c[0x0][0x9e8] ;  /* 0x00027a00ff0e6b82 */ /* 0x000e240000000a00 */
[----:B0-----:R-:W-:-:S05]  /*ff70*/  @P6 IMAD.HI.U32 R14, R10, R14, RZ ;  /* 0x0000000e0a0e6227 */ /* 0x001fca00078e00ff */
[----:B------:R-:W-:-:S07]  /*ff80*/  @P6 SHF.R.U32.HI R10, RZ, R15, R14 ;  /* 0x0000000fff0a6219 */ /* 0x000fce000001160e */
.L_x_11464:
[----:B------:R-:W-:Y:S05]  /*ff90*/  BSYNC B0 ;  /* 0x0000000000007941 */ /* 0x000fea0003800000 */
.L_x_11462:
[----:B------:R-:W-:-:S05]  /*ffa0*/  IMAD R10, R10, R70, R67 ;  /* 0x000000460a0a7224 */ /* 0x000fca00078e0243 */
[----:B------:R-:W-:Y:S02]  /*ffb0*/  VIADDMNMX R135, R10, R70, R135, PT ;  /* 0x000000460a877246 */ /* 0x000fe40003800187 */
[----:B------:R-:W-:-:S07]  /*ffc0*/  VIMNMX R134, R134, R10, !PT ;  /* 0x0000000a86867248 */ /* 0x000fce0007fe0100 */
.L_x_11461:
[----:B------:R-:W-:Y:S01]  /*ffd0*/  ISETP.GT.AND P1, PT, R134, 0x1, !P1 ;  /* 0x000000018600780c */ /* 0x000fe20004f24270 */
[----:B------:R-:W-:Y:S01]  /*ffe0*/  IMAD.U32 R67, RZ, RZ, UR21 ;  /* 0x00000015ff437e24 */ /* 0x000fe2000f8e00ff */
[----:B------:R-:W-:Y:S02]  /*fff0*/  LOP3.LUT P6, RZ, R16, 0x8000000, RZ, 0xc0, !PT ;  /* 0x0800000010ff7812 */ /* 0x000fe400078cc0ff */
[----:B------:R-:W-:Y:S02]  /*10000*/  ISETP.LT.OR P1, PT, R135, 0x2, P1 ;  /* 0x000000028700780c */ /* 0x000fe40000f21670 */
[----:B------:R-:W-:Y:S02]  /*10010*/  ISETP.GT.AND P2, PT, R134, 0x89, !P2 ;  /* 0x000000898600780c */ /* 0x000fe40005744270 */
        /* <DEDUP_REMOVED lines=10> */
[C---:B------:R-:W-:Y:S02]  /*100c0*/  ISETP.GT.AND P1, PT, R134.reuse, 0x9, !P1 ;  /* 0x000000098600780c */ /* 0x040fe40004f24270 */
[C---:B------:R-:W-:Y:S02]  /*100d0*/  ISETP.LT.OR P3, PT, R135.reuse, 0x91, P3 ;  /* 0x000000918700780c */ /* 0x040fe40001f61670 */
[----:B------:R-:W-:Y:S02]  /*100e0*/  ISETP.LT.OR P1, PT, R135, 0xa, P1 ;  /* 0x0000000a8700780c */ /* 0x000fe40000f21670 */
[----:B------:R-:W-:-:S02]  /*100f0*/  ISETP.GT.AND P5, PT, R134, 0x98, !P5 ;  /* 0x000000988600780c */ /* 0x000fc40006fa4270 */
[----:B------:R-:W-:Y:S02]  /*10100*/  FSEL R21, R21, -INF , !P1 ;  /* 0xff80000015157808 */ /* 0x000fe40004800000 */
[----:B------:R-:W-:Y:S02]  /*10110*/  LOP3.LUT P1, RZ, R16, 0x8, RZ, 0xc0, !PT ;  /* 0x0000000810ff7812 */ /* 0x000fe4000782c0ff */
[----:B------:R-:W-:Y:S02]  /*10120*/  ISETP.LT.OR P4, PT, R135, 0x92, P4 ;  /* 0x000000928700780c */ /* 0x000fe40002781670 */
[----:B------:R-:W-:Y:S02]  /*10130*/  ISETP.GT.AND P1, PT, R134, 0x10, !P1 ;  /* 0x000000108600780c */ /* 0x000fe40004f24270 */
[----:B------:R-:W-:Y:S02]  /*10140*/  FSEL R63, R63, -INF , !P3 ;  /* 0xff8000003f3f7808 */ /* 0x000fe40005800000 */
[----:B------:R-:W-:-:S02]  /*10150*/  ISETP.LT.OR P1, PT, R135, 0x11, P1 ;  /* 0x000000118700780c */ /* 0x000fc40000f21670 */
[----:B------:R-:W-:Y:S02]  /*10160*/  ISETP.LT.OR P5, PT, R135, 0x99, P5 ;  /* 0x000000998700780c */ /* 0x000fe40002fa1670 */
[----:B------:R-:W-:Y:S02]  /*10170*/  FSEL R122, R122, -INF , !P1 ;  /* 0xff8000007a7a7808 */ /* 0x000fe40004800000 */
[----:B------:R-:W-:Y:S02]  /*10180*/  LOP3.LUT P1, RZ, R16, 0x10, RZ, 0xc0, !PT ;  /* 0x0000001010ff7812 */ /* 0x000fe4000782c0ff */
[----:B------:R-:W-:Y:S02]  /*10190*/  FSEL R65, R65, -INF , !P5 ;  /* 0xff80000041417808 */ /* 0x000fe40006800000 */
        /* <DEDUP_REMOVED lines=116> */
[----:B------:R-:W-:Y:S01]  /*108e0*/  LOP3.LUT P6, RZ, R16, 0x20, RZ, 0xc0, !PT ;  /* 0x0000002010ff7812 */ /* 0x000fe200078cc0ff */
[----:B------:R-:W0:Y:S01]  /*108f0*/  SHFL.BFLY PT, R10, R9, 0x2, 0x1f ;  /* 0x0c401f00090a7f89 */ /* 0x000e2200000e0000 */
[----:B------:R-:W-:-:S04]  /*10900*/  ISETP.LT.OR P1, PT, R135, 0x61, P1 ;  /* 0x000000618700780c */ /* 0x000fc80000f21670 */
[----:B------:R-:W-:Y:S02]  /*10910*/  FSEL R74, R74, -INF , !P1 ;  /* 0xff8000004a4a7808 */ /* 0x000fe40004800000 */
[----:B------:R-:W-:-:S04]  /*10920*/  LOP3.LUT P1, RZ, R16, 0x4000, RZ, 0xc0, !PT ;  /* 0x0000400010ff7812 */ /* 0x000fc8000782c0ff */
[----:B------:R-:W-:-:S04]  /*10930*/  ISETP.GT.AND P1, PT, R134, 0x61, !P1 ;  /* 0x000000618600780c */ /* 0x000fc80004f24270 */
[----:B------:R-:W-:-:S04]  /*10940*/  ISETP.LT.OR P1, PT, R135, 0x62, P1 ;  /* 0x000000628700780c */ /* 0x000fc80000f21670 */
[----:B------:R-:W-:Y:S02]  /*10950*/  FSEL R75, R75, -INF , !P1 ;  /* 0xff8000004b4b7808 */ /* 0x000fe40004800000 */
[----:B------:R-:W-:Y:S02]  /*10960*/  LOP3.LUT P1, RZ, R16, 0x2000, RZ, 0xc0, !PT ;  /* 0x0000200010ff7812 */ /* 0x000fe4000782c0ff */
[----:B0-----:R-:W-:Y:S02]  /*10970*/  FMNMX.FTZ R15, R9, R10, !PT ;  /* 0x0000000a090f7209 */ /* 0x001fe40007810000 */
[----:B------:R-:W-:-:S03]  /*10980*/  ISETP.GT.AND P1, PT, R134, 0x68, !P1 ;  /* 0x000000688600780c */ /* 0x000fc60004f24270 */
        /* <DEDUP_REMOVED lines=10> */
[----:B------:R-:W-:Y:S01]  /*10a30*/  FFMA.FTZ R67, R10, R67, -8 ;  /* 0xc10000000a437423 */ /* 0x000fe20000010043 */
        /* <DEDUP_REMOVED lines=50> */
[----:B------:R-:W-:Y:S01]  /*10d60*/  FSEL R76, R64, -INF , !P4 ;  /* 0xff800000404c7808 */ /* 0x000fe20006000000 */
[----:B0-----:R-:W-:-:S01]  /*10d70*/  FFMA.FTZ R121, R115, UR21, -R9 ;  /* 0x0000001573797c23 */ /* 0x001fc20008010809 */
[----:B------:R-:W-:Y:S01]  /*10d80*/  FMNMX.FTZ R124, R122, R107, !PT ;  /* 0x0000006b7a7c7209 */ /* 0x000fe20007810000 */
[----:B------:R-:W-:-:S01]  /*10d90*/  FFMA.FTZ R132, R119, UR21, -R9 ;  /* 0x0000001577847c23 */ /* 0x000fc20008010809 */
[--C-:B------:R-:W-:Y:S01]  /*10da0*/  FFMA.FTZ R134, R128, UR21, -R9.reuse ;  /* 0x0000001580867c23 */ /* 0x100fe20008010809 */
        /* <DEDUP_REMOVED lines=27> */
[----:B------:R0:W-:Y:S02]  /*10f60*/  MUFU.EX2 R111, R121 ;  /* 0x00000079006f7308 */ /* 0x0001e40000000800 */
        /* <DEDUP_REMOVED lines=47> */
[----:B------:R-:W-:Y:S01]  /*11260*/  MUFU.EX2 R112, R112 ;  /* 0x0000007000707308 */ /* 0x000fe20000000800 */
[----:B------:R-:W0:Y:S07]  /*11270*/  SHFL.BFLY PT, R128, R121, 0x2, 0x1f ;  /* 0x0c401f0079807f89 */ /* 0x000e2e00000e0000 */
[----:B------:R-:W-:Y:S08]  /*11280*/  MUFU.EX2 R116, R116 ;  /* 0x0000007400747308 */ /* 0x000ff00000000800 */
[----:B------:R-:W-:Y:S08]  /*11290*/  MUFU.EX2 R88, R88 ;  /* 0x0000005800587308 */ /* 0x000ff00000000800 */
[----:B------:R-:W-:Y:S01]  /*112a0*/  MUFU.EX2 R89, R89 ;  /* 0x0000005900597308 */ /* 0x000fe20000000800 */
[----:B0-----:R-:W-:Y:S01]  /*112b0*/  FMNMX.FTZ R125, R121, R128, !PT ;  /* 0x00000080797d7209 */ /* 0x001fe20007810000 */
[--C-:B------:R-:W-:Y:S01]  /*112c0*/  FFMA.FTZ R128, R130, UR21, -R9.reuse ;  /* 0x0000001582807c23 */ /* 0x100fe20008010809 */
[----:B------:R-:W-:-:S01]  /*112d0*/  FFMA.FTZ R121, R131, UR21, -R9 ;  /* 0x0000001583797c23 */ /* 0x000fc20008010809 */
[----:B------:R-:W-:-:S02]  /*112e0*/  FSEL R130, R10, RZ, P1 ;  /* 0x000000ff0a827208 */ /* 0x000fc40000800000 */
[----:B-1----:R-:W0:Y:S02]  /*112f0*/  SHFL.BFLY PT, R132, R125, 0x1, 0x1f ;  /* 0x0c201f007d847f89 */ /* 0x002e2400000e0000 */
        /* <DEDUP_REMOVED lines=33> */
[----:B------:R-:W-:-:S01]  /*11510*/  FADD.FTZ R131, R15, R132 ;  /* 0x000000840f837221 */ /* 0x000fc20000010000 */
        /* <DEDUP_REMOVED lines=32> */
[----:B------:R-:W1:Y:S01]  /*11720*/  MUFU.EX2 R122, R122 ;  /* 0x0000007a007a7308 */ /* 0x000e620000000800 */
[----:B--2---:R-:W-:-:S07]  /*11730*/  FADD.FTZ R4, R20, R5 ;  /* 0x0000000514047221 */ /* 0x004fce0000010000 */
[----:B------:R2:W-:Y:S01]  /*11740*/  MUFU.EX2 R8, R118 ;  /* 0x0000007600087308 */ /* 0x0005e20000000800 */
[----:B0-----:R-:W-:-:S07]  /*11750*/  FADD.FTZ R5, R21, R4 ;  /* 0x0000000415057221 */ /* 0x001fce0000010000 */
[----:B------:R-:W0:Y:S01]  /*11760*/  MUFU.EX2 R123, R123 ;  /* 0x0000007b007b7308 */ /* 0x000e220000000800 */
[----:B--2---:R-:W-:-:S01]  /*11770*/  FADD.FTZ R118, R12, R131 ;  /* 0x000000830c767221 */ /* 0x004fc20000010000 */
[----:B-1----:R-:W-:-:S03]  /*11780*/  FADD.FTZ R4, R122, R5 ;  /* 0x000000057a047221 */ /* 0x002fc60000010000 */
[----:B------:R-:W-:-:S03]  /*11790*/  FADD.FTZ R131, R57, R118 ;  /* 0x0000007639837221 */ /* 0x000fc60000010000 */
[----:B------:R-:W1:Y:S01]  /*117a0*/  MUFU.EX2 R126, R126 ;  /* 0x0000007e007e7308 */ /* 0x000e620000000800 */
[----:B------:R-:W-:-:S04]  /*117b0*/  FADD.FTZ R118, R56, R131 ;  /* 0x0000008338767221 */ /* 0x000fc80000010000 */
[----:B------:R-:W-:-:S03]  /*117c0*/  FADD.FTZ R118, R67, R118 ;  /* 0x0000007643767221 */ /* 0x000fc60000010000 */
[----:B------:R-:W2:Y:S01]  /*117d0*/  MUFU.EX2 R106, R106 ;  /* 0x0000006a006a7308 */ /* 0x000ea20000000800 */
[----:B------:R-:W-:-:S01]  /*117e0*/  FADD.FTZ R5, R69, R118 ;  /* 0x0000007645057221 */ /* 0x000fc20000010000 */
[----:B0-----:R-:W-:-:S03]  /*117f0*/  FADD.FTZ R131, R123, R4 ;  /* 0x000000047b837221 */ /* 0x001fc60000010000 */
[----:B------:R-:W-:-:S03]  /*11800*/  FADD.FTZ R4, R120, R5 ;  /* 0x0000000578047221 */ /* 0x000fc60000010000 */
        /* <DEDUP_REMOVED lines=113> */
.L_x_11465:
        /* <DEDUP_REMOVED lines=42> */
[----:B------:R-:W-:Y:S01]  /*121c0*/  VIADD R3, R3, 0xffffffff ;  /* 0xffffffff03037836 */ /* 0x000fe20000000000 */
        /* <DEDUP_REMOVED lines=39> */
.L_x_11448:
[----:B------:R-:W-:Y:S06]  /*12440*/  BAR.ARV 0x8, 0x200 ;  /* 0x0208000000007b1d */ /* 0x000fec0000002000 */
[----:B------:R-:W-:Y:S05]  /*12450*/  @!P0 BRA `(.L_x_11467) ;  /* 0x0000000000048947 */ /* 0x000fea0003800000 */
[----:B------:R-:W-:Y:S01]  /*12460*/  BPT.TRAP 0x1 ;  /* 0x000000040000795c */ /* 0x000fe20000300000 */
.L_x_11467:
[----:B------:R-:W-:Y:S01]  /*12470*/  ULEA UR14, UR39, UR45, 0x3 ;  /* 0x0000002d270e7291 */ /* 0x000fe2000f8e183f */
[----:B------:R-:W-:-:S05]  /*12480*/  IMAD.U32 R0, RZ, RZ, UR37 ;  /* 0x00000025ff007e24 */ /* 0x000fca000f8e00ff */
[----:B------:R-:W-:-:S04]  /*12490*/  SHF.L.U32 R0, R0, 0x1f, RZ ;  /* 0x0000001f00007819 */ /* 0x000fc800000006ff */
[----:B------:R0:W1:Y:S01]  /*124a0*/  SYNCS.PHASECHK.TRANS64.TRYWAIT P1, [UR14+0x13250], R0 ;  /* 0x01325000ff0075a7 */ /* 0x000062000802014e */
[----:B------:R-:W-:Y:S05]  /*124b0*/  @!P0 BRA `(.L_x_11468) ;  /* 0x0000000000048947 */ /* 0x000fea0003800000 */
[----:B------:R-:W-:Y:S01]  /*124c0*/  BPT.TRAP 0x1 ;  /* 0x000000040000795c */ /* 0x000fe20000300000 */
.L_x_11468:
[----:B-1----:R-:W-:Y:S05]  /*124d0*/  @P1 BRA `(.L_x_11469) ;  /* 0x0000000000081947 */ /* 0x002fea0003800000 */
[----:B------:R-:W1:Y:S02]  /*124e0*/  SYNCS.PHASECHK.TRANS64.TRYWAIT P1, [UR14+0x13250], R0 ;  /* 0x01325000ff0075a7 */ /* 0x000e64000802014e */
[----:B-1----:R-:W-:Y:S05]  /*124f0*/  @!P1 BRA `(.L_x_11470) ;  /* 0x0000005c007c9947 */ /* 0x002fea0003800000 */
.L_x_11469:
[----:B------:R-:W-:Y:S01]  /*12500*/  ULDC.64 UR4, c[0x0][0x9a0] ;  /* 0x0002680000047ab9 */ /* 0x000fe20000000a00 */
[----:B------:R-:W-:Y:S01]  /*12510*/  UIADD3 UR45, UR45, 0x1000, URZ ;  /* 0x000010002d2d7890 */ /* 0x000fe2000fffe03f */
[----:B------:R-:W-:Y:S01]  /*12520*/  WARPGROUP.ARRIVE ;  /* 0x00000000000079c5 */ /* 0x000fe20000000000 */
[----:B------:R-:W-:Y:S01]  /*12530*/  UISETP.NE.U32.AND UP0, UPT, UR4, URZ, UPT ;  /* 0x0000003f0400728c */ /* 0x000fe2000bf05070 */
[----:B01----:R-:W-:Y:S01]  /*12540*/  IMAD.MOV.U32 R0, RZ, RZ, 0x3f800000 ;  /* 0x3f800000ff007424 */ /* 0x003fe200078e00ff */
        /* <DEDUP_REMOVED lines=10> */
[----:B------:R-:W-:Y:S02]  /*125f0*/  UIMAD UR10, UR39, 0x280, UR45 ;  /* 0x00000280270a78a4 */ /* 0x000fe4000f8e022d */
[----:B------:R-:W-:Y:S01]  /*12600*/  @UP0 UIMAD UR8, UR41, UR11, UR8 ;  /* 0x0000000b290802a4 */ /* 0x000fe2000f8e0208 */
[----:B------:R-:W-:-:S02]  /*12610*/  @UP0 ULDC.64 UR12, c[0x0][0x9d0] ;  /* 0x00027400000c0ab9 */ /* 0x000fc40000000a00 */
[----:B------:R-:W-:Y:S01]  /*12620*/  UMOV UR11, 0xc0000010 ;  /* 0xc0000010000b7882 */ /* 0x000fe20000000000 */
[----:B------:R-:W-:Y:S02]  /*12630*/  @UP0 UIMAD UR9, UR9, UR12, URZ ;  /* 0x0000000c090902a4 */ /* 0x000fe4000f8e023f */
[----:B------:R-:W-:-:S07]  /*12640*/  @UP0 UIADD3 UR7, UR7, UR8, URZ ;  /* 0x0000000807070290 */ /* 0x000fce000fffe03f */
[----:B------:R-:W-:Y:S01]  /*12650*/  QGMMA.64x64x32.F32.E4M3.E4M3 R24, R152, gdesc[UR8], R24, gsb0 ;  /* 0x00e0000898187df3 */ /* 0x000fe20008000818 */
[----:B------:R-:W-:Y:S02]  /*12660*/  @UP0 UIMAD UR9, UR42, UR13, UR9 ;  /* 0x0000000d2a0902a4 */ /* 0x000fe4000f8e0209 */
[----:B------:R-:W-:-:S04]  /*12670*/  @UP0 UIMAD.WIDE.U32 UR6, UR42, UR12, UR6 ;  /* 0x0000000c2a0602a5 */ /* 0x000fc8000f8e0006 */
[----:B------:R-:W-:Y:S02]  /*12680*/  @UP0 UIADD3 UR7, UR7, UR9, URZ ;  /* 0x0000000907070290 */ /* 0x000fe4000fffe03f */
[----:B------:R-:W-:-:S04]  /*12690*/  @UP0 ULEA UR4, UP1, UR6, UR4, 0x2 ;  /* 0x0000000406040291 */ /* 0x000fc8000f82103f */
[----:B------:R-:W-:Y:S02]  /*126a0*/  @UP0 ULEA.HI.X UR5, UR6, UR5, UR7, 0x2, UP1 ;  /* 0x0000000506050291 */ /* 0x000fe400088f1407 */
[----:B------:R-:W-:-:S04]  /*126b0*/  IMAD.U32 R6, RZ, RZ, UR4 ;  /* 0x00000004ff067e24 */ /* 0x000fc8000f8e00ff */
[----:B------:R-:W-:Y:S01]  /*126c0*/  IMAD.U32 R7, RZ, RZ, UR5 ;  /* 0x00000005ff077e24 */ /* 0x000fe2000f8e00ff */
[----:B------:R-:W-:-:S04]  /*126d0*/  UIADD3 UR4, UR10, 0x80, URZ ;  /* 0x000000800a047890 */ /* 0x000fc8000fffe03f */
[----:B------:R0:W2:Y:S01]  /*126e0*/  @P1 LDG.E R0, desc[UR48][R6.64] ;  /* 0x0000003006001981 */ /* 0x0000a2000c1e1900 */
[----:B------:R-:W-:Y:S02]  /*126f0*/  UMOV UR7, 0xc0000010 ;  /* 0xc000001000077882 */ /* 0x000fe40000000000 */
[----:B------:R-:W-:Y:S01]  /*12700*/  UMOV UR6, UR4 ;  /* 0x0000000400067c82 */ /* 0x000fe20008000000 */
[----:B------:R-:W-:Y:S02]  /*12710*/  WARPGROUP.DEPBAR.LE gsb0, 0x0 ;  /* 0x00008000000079c5 */ /* 0x000fe40000010000 */
[----:B------:R-:W-:-:S06]  /*12720*/  WARPGROUP.ARRIVE ;  /* 0x00000000000079c5 */ /* 0x000fcc0000000000 */
[----:B------:R-:W-:Y:S01]  /*12730*/  QGMMA.64x64x32.F32.E4M3.E4M3 R24, R148, gdesc[UR4], R24, gsb0 ;  /* 0x00e0000494187df3 */ /* 0x000fe20008000818 */
[----:B------:R-:W-:Y:S01]  /*12740*/  UIADD3 UR4, UR10, 0x100, URZ ;  /* 0x000001000a047890 */ /* 0x000fe2000fffe03f */
[----:B------:R-:W-:-:S06]  /*12750*/  UMOV UR7, 0xc0000010 ;  /* 0xc000001000077882 */ /* 0x000fcc0000000000 */
[----:B------:R-:W-:Y:S01]  /*12760*/  UMOV UR6, UR4 ;  /* 0x0000000400067c82 */ /* 0x000fe20008000000 */
[----:B------:R-:W-:Y:S02]  /*12770*/  WARPGROUP.DEPBAR.LE gsb0, 0x0 ;  /* 0x00008000000079c5 */ /* 0x000fe40000010000 */
[----:B------:R-:W-:-:S06]  /*12780*/  WARPGROUP.ARRIVE ;  /* 0x00000000000079c5 */ /* 0x000fcc0000000000 */
[----:B------:R-:W-:Y:S01]  /*12790*/  QGMMA.64x64x32.F32.E4M3.E4M3 R24, R144, gdesc[UR4], R24, gsb0 ;  /* 0x00e0000490187df3 */ /* 0x000fe20008000818 */
[----:B------:R-:W-:Y:S01]  /*127a0*/  UIADD3 UR4, UR10, 0x180, URZ ;  /* 0x000001800a047890 */ /* 0x000fe2000fffe03f */
[----:B------:R-:W-:-:S06]  /*127b0*/  UMOV UR7, 0xc0000010 ;  /* 0xc000001000077882 */ /* 0x000fcc0000000000 */
[----:B------:R-:W-:Y:S01]  /*127c0*/  UMOV UR6, UR4 ;  /* 0x0000000400067c82 */ /* 0x000fe20008000000 */
[----:B------:R-:W1:Y:S04]  /*127d0*/  SHFL.BFLY PT, R8, R5, 0x2, 0x1f ;  /* 0x0c401f0005087f89 */ /* 0x000e6800000e0000 */
[----:B0-----:R-:W0:Y:S01]  /*127e0*/  SHFL.BFLY PT, R7, R4, 0x2, 0x1f ;  /* 0x0c401f0004077f89 */ /* 0x001e2200000e0000 */
[----:B------:R-:W-:Y:S02]  /*127f0*/  WARPGROUP.DEPBAR.LE gsb0, 0x0 ;  /* 0x00008000000079c5 */ /* 0x000fe40000010000 */
[----:B------:R-:W-:-:S06]  /*12800*/  WARPGROUP.ARRIVE ;  /* 0x00000000000079c5 */ /* 0x000fcc0000000000 */
[----:B------:R-:W-:Y:S01]  /*12810*/  QGMMA.64x64x32.F32.E4M3.E4M3 R24, R140, gdesc[UR4], R24, gsb0 ;  /* 0x00e000048c187df3 */ /* 0x000fe20008000818 */
[----:B-1----:R-:W-:-:S01]  /*12820*/  FADD.FTZ R8, R8, R5 ;  /* 0x0000000508087221 */ /* 0x002fc20000010000 */
[----:B------:R-:W-:Y:S01]  /*12830*/  UIADD3 UR10, UR10, 0x200, URZ ;  /* 0x000002000a0a7890 */ /* 0x000fe2000fffe03f */
[----:B0-----:R-:W-:-:S01]  /*12840*/  FADD.FTZ R7, R7, R4 ;  /* 0x0000000407077221 */ /* 0x001fc20000010000 */
[----:B------:R-:W-:Y:S02]  /*12850*/  UMOV UR11, 0xc0000010 ;  /* 0xc0000010000b7882 */ /* 0x000fe40000000000 */
[----:B------:R-:W0:Y:S04]  /*12860*/  SHFL.BFLY PT, R3, R8, 0x1, 0x1f ;  /* 0x0c201f0008037f89 */ /* 0x000e2800000e0000 */
        /* <DEDUP_REMOVED lines=12> */
[----:B------:R0:W-:Y:S01]  /*12930*/  @P1 MUFU.RCP R3, R13 ;  /* 0x0000000d00031308 */ /* 0x0001e20000001000 */
[----:B------:R-:W-:Y:S01]  /*12940*/  FSETP.NE.FTZ.AND P1, PT, R14, RZ, PT ;  /* 0x000000ff0e00720b */ /* 0x000fe20003f35000 */
[----:B------:R-:W-:-:S08]  /*12950*/  IMAD.MOV.U32 R11, RZ, RZ, RZ ;  /* 0x000000ffff0b7224 */ /* 0x000fd000078e00ff */
[----:B------:R-:W1:Y:S08]  /*12960*/  @P2 MUFU.LG2 R7, R15 ;  /* 0x0000000f00072308 */ /* 0x000e700000000c00 */
[----:B------:R-:W3:Y:S08]  /*12970*/  @P3 MUFU.LG2 R12, R17 ;  /* 0x00000011000c3308 */ /* 0x000ef00000000c00 */
[----:B------:R-:W4:Y:S01]  /*12980*/  @P1 MUFU.RCP R11, R14 ;  /* 0x0000000e000b1308 */ /* 0x000f220000001000 */
[----:B------:R-:W-:-:S02]  /*12990*/  IMAD.U32 R8, RZ, RZ, UR21 ;  /* 0x00000015ff087e24 */ /* 0x000fc4000f8e00ff */
[----:B------:R-:W-:Y:S02]  /*129a0*/  IMAD.U32 R5, RZ, RZ, UR21 ;  /* 0x00000015ff057e24 */ /* 0x000fe4000f8e00ff */
[----:B0-----:R-:W-:Y:S01]  /*129b0*/  @P3 FMUL.FTZ R13, R8, 0.69314718246459960938 ;  /* 0x3f317218080d3820 */ /* 0x001fe20000410000 */
[----:B-1----:R-:W-:Y:S01]  /*129c0*/  @P2 FMUL.FTZ R8, R7, 0.69314718246459960938 ;  /* 0x3f31721807082820 */ /* 0x002fe20000410000 */
[----:B------:R-:W-:Y:S01]  /*129d0*/  @P2 FMUL.FTZ R5, R5, 0.69314718246459960938 ;  /* 0x3f31721805052820 */ /* 0x000fe20000410000 */
[----:B---3--:R-:W-:Y:S01]  /*129e0*/  @P3 FMUL.FTZ R12, R12, 0.69314718246459960938 ;  /* 0x3f3172180c0c3820 */ /* 0x008fe20000410000 */
[----:B------:R-:W-:Y:S02]  /*129f0*/  IMAD.MOV.U32 R6, RZ, RZ, -0x800000 ;  /* 0xff800000ff067424 */ /* 0x000fe400078e00ff */
[----:B------:R-:W-:Y:S01]  /*12a00*/  @P2 FFMA.FTZ R6, R5, R10, R8 ;  /* 0x0000000a05062223 */ /* 0x000fe20000010008 */
[----:B------:R-:W-:Y:S02]  /*12a10*/  IMAD.MOV.U32 R4, RZ, RZ, -0x800000 ;  /* 0xff800000ff047424 */ /* 0x000fe400078e00ff */
[----:B------:R-:W-:Y:S01]  /*12a20*/  @P3 FFMA.FTZ R4, R13, R9, R12 ;  /* 0x000000090d043223 */ /* 0x000fe2000001000c */
[-C--:B--2---:R-:W-:Y:S01]  /*12a30*/  FMUL.FTZ R3, R3, R0.reuse ;  /* 0x0000000003037220 */ /* 0x084fe20000410000 */
[----:B----4-:R-:W-:Y:S01]  /*12a40*/  FMUL.FTZ R11, R11, R0 ;  /* 0x000000000b0b7220 */ /* 0x010fe20000410000 */
[----:B------:R-:W-:-:S02]  /*12a50*/  WARPGROUP.DEPBAR.LE gsb0, 0x0 ;  /* 0x00008000000079c5 */ /* 0x000fc40000010000 */
[----:B------:R-:W-:Y:S05]  /*12a60*/  @!P0 BRA `(.L_x_11471) ;  /* 0x0000000000048947 */ /* 0x000fea0003800000 */
[----:B------:R-:W-:Y:S01]  /*12a70*/  BPT.TRAP 0x1 ;  /* 0x000000040000795c */ /* 0x000fe20000300000 */
.L_x_11471:
        /* <DEDUP_REMOVED lines=9> */
[----:B------:R-:W-:Y:S01]  /*12b10*/  FMUL.FTZ R29, R32, R3 ;  /* 0x00000003201d7220 */ /* 0x000fe20000410000 */
[----:B------:R-:W-:Y:S01]  /*12b20*/  FMUL.FTZ R33, R26, R11 ;  /* 0x0000000b1a217220 */ /* 0x000fe20000410000 */
        /* <DEDUP_REMOVED lines=31> */
.L_x_11397:
[----:B------:R-:W0:Y:S01]  /*12d20*/  S2R R0, SR_CgaCtaId ;  /* 0x0000000000007919 */ /* 0x000e220000008800 */
[----:B------:R-:W-:Y:S01]  /*12d30*/  MOV R7, 0x400 ;  /* 0x0000040000077802 */ /* 0x000fe20000000f00 */
[----:B------:R-:W-:Y:S01]  /*12d40*/  VIADD R27, R23, 0xffffff80 ;  /* 0xffffff80171b7836 */ /* 0x000fe20000000000 */
[----:B------:R-:W-:Y:S01]  /*12d50*/  BSSY B0, `(.L_x_11472) ;  /* 0x0000184000007945 */ /* 0x000fe20003800000 */
[----:B------:R-:W-:Y:S03]  /*12d60*/  BAR.SYNC.DEFER_BLOCKING 0x5, 0x200 ;  /* 0x0148000000007b1d */ /* 0x000fe60000010000 */
[----:B------:R-:W-:-:S04]  /*12d70*/  SHF.R.S32.HI R34, RZ, 0x1f, R27 ;  /* 0x0000001fff227819 */ /* 0x000fc8000001141b */
[----:B------:R-:W-:-:S04]  /*12d80*/  LEA.HI R5, R34, R27, RZ, 0x3 ;  /* 0x0000001b22057211 */ /* 0x000fc800078f18ff */
[----:B------:R-:W-:Y:S02]  /*12d90*/  LOP3.LUT R8, R5, 0xfffffff8, RZ, 0xc0, !PT ;  /* 0xfffffff805087812 */ /* 0x000fe400078ec0ff */
[----:B------:R-:W-:-:S03]  /*12da0*/  SHF.R.S32.HI R5, RZ, 0x3, R5 ;  /* 0x00000003ff057819 */ /* 0x000fc60000011405 */
[----:B------:R-:W-:Y:S01]  /*12db0*/  IMAD.IADD R8, R27, 0x1, -R8 ;  /* 0x000000011b087824 */ /* 0x000fe200078e0a08 */
[----:B0-----:R-:W-:-:S05]  /*12dc0*/  LEA R7, R0, R7, 0x18 ;  /* 0x0000000700077211 */ /* 0x001fca00078ec0ff */
[----:B------:R-:W0:Y:S02]  /*12dd0*/  LDS R0, [R7+0x132d0] ;  /* 0x0132d00007007984 */ /* 0x000e240000000800 */
[----:B0-----:R-:W-:Y:S01]  /*12de0*/  R2UR UR4, R0 ;  /* 0x00000000000472ca */ /* 0x001fe200000e0000 */
[----:B------:R-:W-:-:S05]  /*12df0*/  IMAD.SHL.U32 R0, R8, 0x8, RZ ;  /* 0x0000000808007824 */ /* 0x000fca00078e00ff */
[----:B------:R-:W-:Y:S01]  /*12e00*/  SHF.R.S32.HI R3, RZ, 0x1f, R0 ;  /* 0x0000001fff037819 */ /* 0x000fe20000011400 */
[----:B------:R-:W-:Y:S06]  /*12e10*/  BAR.ARV 0x4, 0x200 ;  /* 0x0108000000007b1d */ /* 0x000fec0000002000 */
[----:B------:R-:W-:Y:S05]  /*12e20*/  @P0 BRA `(.L_x_11473) ;  /* 0x0000001000080947 */ /* 0x000fea0003800000 */
[----:B------:R-:W-:Y:S01]  /*12e30*/  IMAD.SHL.U32 R10, R23, 0x4, RZ ;  /* 0x00000004170a7824 */ /* 0x000fe200078e00ff */
[----:B------:R-:W-:Y:S01]  /*12e40*/  ULDC.64 UR6, c[0x4][0x38] ;  /* 0x01000e0000067ab9 */ /* 0x000fe20000000a00 */
[----:B------:R-:W0:Y:S01]  /*12e50*/  S2R R48, SR_SWINHI ;  /* 0x0000000000307919 */ /* 0x000e220000002f00 */
[----:B------:R-:W-:Y:S02]  /*12e60*/  F2FP.BF16.F32.PACK_AB R54, R54, R9 ;  /* 0x000000093636723e */ /* 0x000fe400000010ff */
[----:B------:R-:W-:Y:S01]  /*12e70*/  F2FP.BF16.F32.PACK_AB R15, R46, R15 ;  /* 0x0000000f2e0f723e */ /* 0x000fe200000010ff */
[----:B------:R-:W1:Y:S01]  /*12e80*/  LDC R9, c[0x0][0xbe8] ;  /* 0x0002fa00ff097b82 */ /* 0x000e620000000800 */
[----:B------:R-:W-:Y:S02]  /*12e90*/  LOP3.LUT R10, R10, 0xc, RZ, 0xc0, !PT ;  /* 0x0000000c0a0a7812 */ /* 0x000fe400078ec0ff */
        /* <DEDUP_REMOVED lines=9> */
[----:B------:R-:W-:Y:S02]  /*12f30*/  LEA.HI R34, R34, R27, RZ, 0x7 ;  /* 0x0000001b22227211 */ /* 0x000fe400078f38ff */
[----:B------:R-:W-:Y:S02]  /*12f40*/  F2FP.BF16.F32.PACK_AB R29, R36, R29 ;  /* 0x0000001d241d723e */ /* 0x000fe400000010ff */
[----:B------:R-:W-:Y:S02]  /*12f50*/  F2FP.BF16.F32.PACK_AB R28, R37, R28 ;  /* 0x0000001c251c723e */ /* 0x000fe400000010ff */
[----:B------:R-:W-:Y:S02]  /*12f60*/  F2FP.BF16.F32.PACK_AB R26, R39, R26 ;  /* 0x0000001a271a723e */ /* 0x000fe400000010ff */
[----:B------:R-:W-:Y:S01]  /*12f70*/  F2FP.BF16.F32.PACK_AB R55, R55, R12 ;  /* 0x0000000c3737723e */ /* 0x000fe200000010ff */
[----:B------:R-:W-:Y:S01]  /*12f80*/  USHF.R.S32.HI UR12, URZ, 0x1f, UR42 ;  /* 0x0000001f3f0c7899 */ /* 0x000fe2000801142a */
[----:B------:R-:W-:Y:S01]  /*12f90*/  IADD3 R10, P0, R10, UR6, RZ ;  /* 0x000000060a0a7c10 */ /* 0x000fe2000ff1e0ff */
[----:B------:R-:W-:Y:S01]  /*12fa0*/  ULDC.64 UR8, c[0x0][0xb90] ;  /* 0x0002e40000087ab9 */ /* 0x000fe20000000a00 */
[----:B------:R-:W-:Y:S01]  /*12fb0*/  USHF.R.S32.HI UR13, URZ, 0x1f, UR41 ;  /* 0x0000001f3f0d7899 */ /* 0x000fe20008011429 */
[----:B------:R-:W-:Y:S01]  /*12fc0*/  F2FP.BF16.F32.PACK_AB R58, R58, R59 ;  /* 0x0000003b3a3a723e */ /* 0x000fe200000010ff */
[----:B------:R-:W-:Y:S01]  /*12fd0*/  ULDC.64 UR10, c[0x0][0xb98] ;  /* 0x0002e600000a7ab9 */ /* 0x000fe20000000a00 */
[----:B------:R-:W-:-:S05]  /*12fe0*/  IMAD.X R11, RZ, RZ, UR7, P0 ;  /* 0x00000007ff0b7e24 */ /* 0x000fca00080e06ff */
[----:B------:R2:W3:Y:S01]  /*12ff0*/  LDG.E.CONSTANT R17, desc[UR48][R10.64] ;  /* 0x000000300a117981 */ /* 0x0004e2000c1e9900 */
[----:B------:R-:W-:Y:S01]  /*13000*/  BAR.SYNC.DEFER_BLOCKING 0x1, 0x180 ;  /* 0x0046000000007b1d */ /* 0x000fe20000010000 */
[----:B-1----:R-:W-:Y:S01]  /*13010*/  ISETP.NE.AND P2, PT, R9, 0x1, PT ;  /* 0x000000010900780c */ /* 0x002fe20003f45270 */
[----:B------:R-:W-:Y:S01]  /*13020*/  VIADD R64, R19, UR40 ;  /* 0x0000002813407c36 */ /* 0x000fe20008000000 */
[----:B------:R-:W-:Y:S01]  /*13030*/  LOP3.LUT R34, R34, 0xffffff80, RZ, 0xc0, !PT ;  /* 0xffffff8022227812 */ /* 0x000fe200078ec0ff */
[----:B------:R-:W-:Y:S01]  /*13040*/  UIMAD UR5, UR12, UR8, URZ ;  /* 0x000000080c0572a4 */ /* 0x000fe2000f8e023f */
[----:B--2---:R-:W-:Y:S01]  /*13050*/  LOP3.LUT P0, R10, R23, 0x3, RZ, 0xc0, !PT ;  /* 0x00000003170a7812 */ /* 0x004fe2000780c0ff */
[----:B------:R-:W-:Y:S02]  /*13060*/  UIMAD.WIDE.U32 UR6, UR42, UR8, URZ ;  /* 0x000000082a0672a5 */ /* 0x000fe4000f8e003f */
[----:B------:R-:W-:Y:S01]  /*13070*/  IMAD.IADD R27, R27, 0x1, -R34 ;  /* 0x000000011b1b7824 */ /* 0x000fe200078e0a22 */
[----:B------:R-:W-:Y:S01]  /*13080*/  UIMAD UR5, UR42, UR9, UR5 ;  /* 0x000000092a0572a4 */ /* 0x000fe2000f8e0205 */
[----:B------:R-:W-:Y:S01]  /*13090*/  ISETP.EQ.OR P0, PT, R10, 0x3, !P0 ;  /* 0x000000030a00780c */ /* 0x000fe20004702670 */
[----:B------:R-:W-:Y:S01]  /*130a0*/  UIMAD UR8, UR13, UR10, URZ ;  /* 0x0000000a0d0872a4 */ /* 0x000fe2000f8e023f */
[----:B------:R-:W-:-:S02]  /*130b0*/  MOV R10, R7 ;  /* 0x00000007000a7202 */ /* 0x000fc40000000f00 */
[----:B0-----:R-:W-:Y:S01]  /*130c0*/  MOV R11, R48 ;  /* 0x00000030000b7202 */ /* 0x001fe20000000f00 */
[----:B------:R-:W-:Y:S01]  /*130d0*/  UIADD3 UR7, UR7, UR5, URZ ;  /* 0x0000000507077290 */ /* 0x000fe2000fffe03f */
[----:B------:R-:W-:Y:S01]  /*130e0*/  SEL R42, R13, R14, P0 ;  /* 0x0000000e0d2a7207 */ /* 0x000fe20000000000 */
[----:B------:R-:W0:Y:S01]  /*130f0*/  @P2 LDC R62, c[0x0][0xbf0] ;  /* 0x0002fc00ff3e2b82 */ /* 0x000e220000000800 */
[----:B------:R-:W-:Y:S01]  /*13100*/  SEL R44, R14, R13, P0 ;  /* 0x0000000d0e2c7207 */ /* 0x000fe20000000000 */
[----:B------:R-:W-:Y:S01]  /*13110*/  IMAD R13, R5, 0x40, R0 ;  /* 0x00000040050d7824 */ /* 0x000fe200078e0200 */
[----:B------:R-:W-:Y:S01]  /*13120*/  SEL R52, R15, R20, P0 ;  /* 0x000000140f347207 */ /* 0x000fe20000000000 */
[----:B------:R-:W-:Y:S01]  /*13130*/  UIMAD UR8, UR41, UR11, UR8 ;  /* 0x0000000b290872a4 */ /* 0x000fe2000f8e0208 */
[----:B------:R-:W-:Y:S01]  /*13140*/  SEL R56, R20, R15, P0 ;  /* 0x0000000f14387207 */ /* 0x000fe20000000000 */
[--C-:B------:R-:W-:Y:S01]  /*13150*/  IMAD.WIDE R14, R156, 0x2, R10.reuse ;  /* 0x000000029c0e7825 */ /* 0x100fe200078e020a */
[----:B------:R-:W-:Y:S01]  /*13160*/  SEL R46, R30, R31, P0 ;  /* 0x0000001f1e2e7207 */ /* 0x000fe20000000000 */
[----:B------:R-:W-:Y:S01]  /*13170*/  UIMAD.WIDE.U32 UR6, UR41, UR10, UR6 ;  /* 0x0000000a290672a5 */ /* 0x000fe2000f8e0006 */
[----:B------:R-:W-:Y:S01]  /*13180*/  SEL R30, R31, R30, P0 ;  /* 0x0000001e1f1e7207 */ /* 0x000fe20000000000 */
[----:B------:R-:W-:Y:S01]  /*13190*/  IMAD.WIDE R10, R13, 0x2, R10 ;  /* 0x000000020d0a7825 */ /* 0x000fe200078e020a */
[----:B------:R-:W-:Y:S01]  /*131a0*/  IADD3 R31, P3, R14, 0x60, RZ ;  /* 0x000000600e1f7810 */ /* 0x000fe20007f7e0ff */
[----:B------:R-:W-:Y:S01]  /*131b0*/  ULDC UR5, c[0x0][0xa88] ;  /* 0x0002a20000057ab9 */ /* 0x000fe20000000800 */
[----:B------:R-:W-:Y:S01]  /*131c0*/  SEL R38, R21, R24, P0 ;  /* 0x0000001815267207 */ /* 0x000fe20000000000 */
[----:B------:R-:W-:Y:S01]  /*131d0*/  IMAD R47, R9, UR5, RZ ;  /* 0x00000005092f7c24 */ /* 0x000fe2000f8e02ff */
[----:B------:R-:W-:Y:S01]  /*131e0*/  SEL R40, R24, R21, P0 ;  /* 0x0000001518287207 */ /* 0x000fe20000000000 */
[----:B------:R-:W-:Y:S01]  /*131f0*/  IMAD R8, R8, 0x30, R5 ;  /* 0x0000003008087824 */ /* 0x000fe200078e0205 */
[----:B------:R-:W-:Y:S01]  /*13200*/  LOP3.LUT R24, R31, 0x380, RZ, 0xc0, !PT ;  /* 0x000003801f187812 */ /* 0x000fe200078ec0ff */
[----:B------:R-:W-:Y:S01]  /*13210*/  ULDC.64 UR10, c[0x0][0xaf0] ;  /* 0x0002bc00000a7ab9 */ /* 0x000fe20000000a00 */
[----:B------:R-:W-:-:S02]  /*13220*/  IADD3 R21, P4, R14, 0x40, RZ ;  /* 0x000000400e157810 */ /* 0x000fc40007f9e0ff */
[----:B------:R-:W-:Y:S02]  /*13230*/  SHF.R.U64 R24, R24, 0x3, RZ ;  /* 0x0000000318187819 */ /* 0x000fe400000012ff */
[----:B------:R-:W-:Y:S02]  /*13240*/  LOP3.LUT R13, R14, 0x380, RZ, 0xc0, !PT ;  /* 0x000003800e0d7812 */ /* 0x000fe400078ec0ff */
[----:B------:R-:W-:Y:S02]  /*13250*/  LOP3.LUT R24, R24, R31, RZ, 0x3c, !PT ;  /* 0x0000001f18187212 */ /* 0x000fe400078e3cff */
[----:B------:R-:W1:Y:S01]  /*13260*/  @P2 LDC R31, c[0x0][0xbec] ;  /* 0x0002fb00ff1f2b82 */ /* 0x000e620000000800 */
[----:B------:R-:W-:Y:S02]  /*13270*/  LOP3.LUT R20, R21, 0x380, RZ, 0xc0, !PT ;  /* 0x0000038015147812 */ /* 0x000fe400078ec0ff */
[----:B------:R-:W-:Y:S02]  /*13280*/  SHF.R.U64 R13, R13, 0x3, RZ ;  /* 0x000000030d0d7819 */ /* 0x000fe400000012ff */
[----:B------:R-:W-:-:S02]  /*13290*/  SHF.R.U64 R20, R20, 0x3, RZ ;  /* 0x0000000314147819 */ /* 0x000fc400000012ff */
[----:B------:R-:W-:Y:S02]  /*132a0*/  SEL R36, R29, R28, P0 ;  /* 0x0000001c1d247207 */ /* 0x000fe40000000000 */
[----:B------:R-:W-:Y:S02]  /*132b0*/  SEL R28, R28, R29, P0 ;  /* 0x0000001d1c1c7207 */ /* 0x000fe40000000000 */
[----:B------:R-:W-:Y:S02]  /*132c0*/  SEL R48, R25, R26, P0 ;  /* 0x0000001a19307207 */ /* 0x000fe40000000000 */
[----:B------:R-:W-:Y:S01]  /*132d0*/  SEL R50, R26, R25, P0 ;  /* 0x000000191a327207 */ /* 0x000fe20000000000 */
[----:B------:R-:W-:Y:S01]  /*132e0*/  IMAD.X R25, RZ, RZ, R15, P3 ;  /* 0x000000ffff197224 */ /* 0x000fe200018e060f */
[----:B------:R-:W-:Y:S02]  /*132f0*/  IADD3 R29, P5, R14, 0x20, RZ ;  /* 0x000000200e1d7810 */ /* 0x000fe40007fbe0ff */
[----:B------:R-:W-:-:S02]  /*13300*/  LOP3.LUT R14, R13, R14, RZ, 0x3c, !PT ;  /* 0x0000000e0d0e7212 */ /* 0x000fc400078e3cff */
[----:B------:R-:W-:Y:S01]  /*13310*/  LOP3.LUT R26, R20, R21, RZ, 0x3c, !PT ;  /* 0x00000015141a7212 */ /* 0x000fe200078e3cff */
[--C-:B------:R-:W-:Y:S01]  /*13320*/  IMAD.X R13, RZ, RZ, R15.reuse, P5 ;  /* 0x000000ffff0d7224 */ /* 0x100fe200028e060f */
[----:B------:R-:W-:Y:S02]  /*13330*/  IADD3 R21, P3, R10, 0x3000, RZ ;  /* 0x000030000a157810 */ /* 0x000fe40007f7e0ff */
[----:B------:R-:W-:Y:S02]  /*13340*/  SEL R60, R54, R55, P0 ;  /* 0x00000037363c7207 */ /* 0x000fe40000000000 */
[----:B------:R-:W-:Y:S02]  /*13350*/  SEL R54, R55, R54, P0 ;  /* 0x0000003637367207 */ /* 0x000fe40000000000 */
[----:B------:R-:W-:Y:S01]  /*13360*/  LOP3.LUT P1, RZ, R27, 0x3, RZ, 0xc0, !PT ;  /* 0x000000031bff7812 */ /* 0x000fe2000782c0ff */
[----:B------:R-:W-:Y:S01]  /*13370*/  IMAD.X R27, RZ, RZ, R15, P4 ;  /* 0x000000ffff1b7224 */ /* 0x000fe200020e060f */
[----:B------:R-:W-:Y:S01]  /*13380*/  MOV R55, R14 ;  /* 0x0000000e00377202 */ /* 0x000fe20000000f00 */
[----:B-1----:R-:W-:Y:S01]  /*13390*/  @P2 IMAD.HI.U32 R15, R64, R31, RZ ;  /* 0x0000001f400f2227 */ /* 0x002fe200078e00ff */
[----:B------:R-:W-:-:S02]  /*133a0*/  LOP3.LUT R20, R21, 0x380, RZ, 0xc0, !PT ;  /* 0x0000038015147812 */ /* 0x000fc400078ec0ff */
[----:B------:R-:W-:Y:S01]  /*133b0*/  IADD3 R33, P4, R10, 0x1800, RZ ;  /* 0x000018000a217810 */ /* 0x000fe20007f9e0ff */
[----:B------:R-:W-:Y:S01]  /*133c0*/  IMAD.MOV.U32 R14, RZ, RZ, R64 ;  /* 0x000000ffff0e7224 */ /* 0x000fe200078e0040 */
[----:B------:R-:W-:Y:S02]  /*133d0*/  SHF.R.U64 R20, R20, 0x3, RZ ;  /* 0x0000000314147819 */ /* 0x000fe400000012ff */
[----:B------:R-:W-:Y:S02]  /*133e0*/  LOP3.LUT R12, R29, 0x380, RZ, 0xc0, !PT ;  /* 0x000003801d0c7812 */ /* 0x000fe400078ec0ff */
[----:B------:R-:W-:Y:S02]  /*133f0*/  LOP3.LUT R32, R33, 0x380, RZ, 0xc0, !PT ;  /* 0x0000038021207812 */ /* 0x000fe400078ec0ff */
[----:B0-----:R-:W-:Y:S02]  /*13400*/  @P2 SHF.R.U32.HI R14, RZ, R62, R15 ;  /* 0x0000003eff0e2219 */ /* 0x001fe4000001160f */
[----:B------:R-:W-:-:S02]  /*13410*/  SEL R34, R58, R57, P0 ;  /* 0x000000393a227207 */ /* 0x000fc40000000000 */
[----:B------:R-:W-:Y:S02]  /*13420*/  LOP3.LUT R20, R20, R21, RZ, 0x3c, !PT ;  /* 0x0000001514147212 */ /* 0x000fe400078e3cff */
[----:B------:R-:W-:Y:S02]  /*13430*/  SEL R58, R57, R58, P0 ;  /* 0x0000003a393a7207 */ /* 0x000fe40000000000 */
[----:B------:R-:W-:Y:S02]  /*13440*/  SHF.R.U64 R12, R12, 0x3, RZ ;  /* 0x000000030c0c7819 */ /* 0x000fe400000012ff */
[----:B------:R-:W-:Y:S02]  /*13450*/  SHF.R.U64 R32, R32, 0x3, RZ ;  /* 0x0000000320207819 */ /* 0x000fe400000012ff */
[----:B------:R-:W-:Y:S01]  /*13460*/  MOV R49, R24 ;  /* 0x0000001800317202 */ /* 0x000fe20000000f00 */
[----:B------:R-:W-:Y:S01]  /*13470*/  IMAD.MOV R24, RZ, RZ, -R14 ;  /* 0x000000ffff187224 */ /* 0x000fe200078e0a0e */
[----:B------:R-:W-:-:S02]  /*13480*/  LOP3.LUT R12, R12, R29, RZ, 0x3c, !PT ;  /* 0x0000001d0c0c7212 */ /* 0x000fc400078e3cff */
[----:B------:R-:W-:Y:S01]  /*13490*/  LOP3.LUT R32, R32, R33, RZ, 0x3c, !PT ;  /* 0x0000002120207212 */ /* 0x000fe200078e3cff */
[----:B------:R-:W-:Y:S01]  /*134a0*/  IMAD R37, R9, R24, R64 ;  /* 0x0000001809257224 */ /* 0x000fe200078e0240 */
[----:B------:R-:W-:Y:S01]  /*134b0*/  MOV R51, R26 ;  /* 0x0000001a00337202 */ /* 0x000fe20000000f00 */
[----:B------:R-:W-:Y:S01]  /*134c0*/  IMAD.U32 R26, RZ, RZ, UR8 ;  /* 0x00000008ff1a7e24 */ /* 0x000fe2000f8e00ff */
[----:B------:R-:W-:Y:S01]  /*134d0*/  SHF.R.S32.HI R15, RZ, 0x1f, R14 ;  /* 0x0000001fff0f7819 */ /* 0x000fe2000001140e */
[----:B------:R-:W-:Y:S01]  /*134e0*/  ULDC.64 UR8, c[0x0][0xae8] ;  /* 0x0002ba0000087ab9 */ /* 0x000fe20000000a00 */
[----:B------:R-:W-:Y:S02]  /*134f0*/  IADD3 R14, P5, R14, UR6, RZ ;  /* 0x000000060e0e7c10 */ /* 0x000fe4000ffbe0ff */
[----:B------:R-:W-:Y:S02]  /*13500*/  SHF.R.S32.HI R24, RZ, 0x1f, R37 ;  /* 0x0000001fff187819 */ /* 0x000fe40000011425 */
[----:B------:R-:W-:Y:S01]  /*13510*/  IADD3.X R15, R15, UR7, R26, P5, !PT ;  /* 0x000000070f0f7c10 */ /* 0x000fe2000affe41a */
[----:B------:R-:W-:Y:S01]  /*13520*/  ULDC.64 UR6, c[0x0][0xb88] ;  /* 0x0002e20000067ab9 */ /* 0x000fe20000000a00 */
[----:B------:R-:W-:Y:S01]  /*13530*/  VIADD R26, R22, UR40 ;  /* 0x00000028161a7c36 */ /* 0x000fe20008000000 */
[----:B------:R-:W-:Y:S01]  /*13540*/  MOV R53, R12 ;  /* 0x0000000c00357202 */ /* 0x000fe20000000f00 */
[----:B------:R-:W-:Y:S01]  /*13550*/  IMAD R24, R24, UR6, RZ ;  /* 0x0000000618187c24 */ /* 0x000fe2000f8e02ff */
[----:B------:R-:W-:Y:S01]  /*13560*/  LOP3.LUT R41, R10, 0x380, RZ, 0xc0, !PT ;  /* 0x000003800a297812 */ /* 0x000fe200078ec0ff */
[----:B------:R-:W-:Y:S01]  /*13570*/  IMAD.WIDE.U32 R14, R37, UR6, R14 ;  /* 0x00000006250e7c25 */ /* 0x000fe2000f8e000e */
[----:B------:R-:W-:-:S02]  /*13580*/  ISETP.GE.OR P5, PT, R26, R47, P1 ;  /* 0x0000002f1a00720c */ /* 0x000fc40000fa6670 */
[----:B------:R-:W-:Y:S01]  /*13590*/  SHF.R.U64 R41, R41, 0x3, RZ ;  /* 0x0000000329297819 */ /* 0x000fe200000012ff */
[----:B------:R-:W-:Y:S01]  /*135a0*/  IMAD R37, R37, UR7, R24 ;  /* 0x0000000725257c24 */ /* 0x000fe2000f8e0218 */
[----:B------:R-:W-:Y:S01]  /*135b0*/  ULDC.64 UR6, c[0x0][0xb50] ;  /* 0x0002d40000067ab9 */ /* 0x000fe20000000a00 */
[----:B------:R-:W-:Y:S02]  /*135c0*/  VIADD R24, R26, 0x8 ;  /* 0x000000081a187836 */ /* 0x000fe40000000000 */
[----:B------:R-:W-:Y:S01]  /*135d0*/  IMAD.IADD R15, R15, 0x1, R37 ;  /* 0x000000010f0f7824 */ /* 0x000fe200078e0225 */
[----:B------:R-:W-:Y:S02]  /*135e0*/  LEA R37, P6, R14, UR6, 0x2 ;  /* 0x000000060e257c11 */ /* 0x000fe4000f8c10ff */
[----:B------:R-:W-:Y:S02]  /*135f0*/  ISETP.GE.OR P1, PT, R24, R47, P1 ;  /* 0x0000002f1800720c */ /* 0x000fe40000f26670 */
[----:B---3--:R-:W-:Y:S01]  /*13600*/  LOP3.LUT R21, R17, 0x2, RZ, 0x3c, !PT ;  /* 0x0000000211157812 */ /* 0x008fe200078e3cff */
        /* <DEDUP_REMOVED lines=8> */
[----:B------:R4:W4:Y:S04]  /*13690*/  SHFL.IDX PT, R48, R30, R21, 0x1c1f ;  /* 0x001c1f151e307589 */ /* 0x00092800000e0000 */
[----:B------:R-:W-:Y:S01]  /*136a0*/  SHFL.IDX PT, R31, R42, R17, 0x1c1f ;  /* 0x001c1f112a1f7589 */ /* 0x000fe200000e0000 */
[----:B--2---:R-:W-:Y:S01]  /*136b0*/  LOP3.LUT R40, R41, R10, RZ, 0x3c, !PT ;  /* 0x0000000a29287212 */ /* 0x004fe200078e3cff */
[----:B------:R-:W-:-:S02]  /*136c0*/  IMAD.MOV.U32 R41, RZ, RZ, R11 ;  /* 0x000000ffff297224 */ /* 0x000fc400078e000b */
[----:B------:R-:W-:Y:S04]  /*136d0*/  SHFL.IDX PT, R52, R52, R17, 0x1c1f ;  /* 0x001c1f1134347589 */ /* 0x000fe800000e0000 */
[----:B------:R-:W-:Y:S01]  /*136e0*/  SHFL.IDX PT, R60, R60, R17, 0x1c1f ;  /* 0x001c1f113c3c7589 */ /* 0x000fe200000e0000 */
[----:B0-----:R-:W-:-:S03]  /*136f0*/  SEL R12, R34, R25, P0 ;  /* 0x00000019220c7207 */ /* 0x001fc60000000000 */
[----:B------:R-:W0:Y:S01]  /*13700*/  SHFL.IDX PT, R46, R44, R21, 0x1c1f ;  /* 0x001c1f152c2e7589 */ /* 0x000e2200000e0000 */
[----:B-1----:R-:W-:Y:S02]  /*13710*/  SEL R24, R36, R27, P0 ;  /* 0x0000001b24187207 */ /* 0x002fe40000000000 */
[----:B------:R-:W-:Y:S01]  /*13720*/  SEL R26, R27, R36, P0 ;  /* 0x000000241b1a7207 */ /* 0x000fe20000000000 */
[----:B------:R-:W1:Y:S01]  /*13730*/  SHFL.IDX PT, R50, R50, R21, 0x1c1f ;  /* 0x001c1f1532327589 */ /* 0x000e6200000e0000 */
[----:B---3--:R-:W-:Y:S02]  /*13740*/  SEL R28, R38, R29, P0 ;  /* 0x0000001d261c7207 */ /* 0x008fe40000000000 */
[----:B----4-:R-:W-:Y:S01]  /*13750*/  SEL R30, R29, R38, P0 ;  /* 0x000000261d1e7207 */ /* 0x010fe20000000000 */
[----:B------:R-:W2:Y:S01]  /*13760*/  SHFL.IDX PT, R17, R56, R21, 0x1c1f ;  /* 0x001c1f1538117589 */ /* 0x000ea200000e0000 */
[----:B------:R-:W-:-:S03]  /*13770*/  SEL R13, R33, R48, P0 ;  /* 0x00000030210d7207 */ /* 0x000fc60000000000 */
[----:B------:R3:W4:Y:S04]  /*13780*/  SHFL.IDX PT, R39, R54, R21, 0x1c1f ;  /* 0x001c1f1536277589 */ /* 0x00072800000e0000 */
[----:B------:R-:W-:Y:S04]  /*13790*/  SHFL.IDX PT, R42, R37, RZ, 0x1c1f ;  /* 0x001c1fff252a7589 */ /* 0x000fe800000e0000 */
[----:B------:R4:W-:Y:S01]  /*137a0*/  SHFL.IDX PT, R44, R37, 0x1, 0x1c1f ;  /* 0x003c1f00252c7f89 */ /* 0x0009e200000e0000 */
[----:B---3--:R-:W-:Y:S02]  /*137b0*/  LEA.HI.X R21, R14, UR7, R15, 0x2, P6 ;  /* 0x000000070e157c11 */ /* 0x008fe4000b0f140f */
[----:B------:R-:W-:-:S02]  /*137c0*/  SEL R14, R25, R34, P0 ;  /* 0x00000022190e7207 */ /* 0x000fc40000000000 */
[----:B------:R-:W-:Y:S01]  /*137d0*/  SEL R15, R48, R33, P0 ;  /* 0x00000021300f7207 */ /* 0x000fe20000000000 */
[----:B------:R-:W3:Y:S01]  /*137e0*/  SHFL.IDX PT, R43, R21, RZ, 0x1c1f ;  /* 0x001c1fff152b7589 */ /* 0x000ee200000e0000 */
[----:B0-----:R-:W-:Y:S01]  /*137f0*/  SEL R36, R31, R46, P0 ;  /* 0x0000002e1f247207 */ /* 0x001fe20000000000 */
[----:B------:R-:W-:Y:S01]  /*13800*/  IMAD.X R33, RZ, RZ, R11, P4 ;  /* 0x000000ffff217224 */ /* 0x000fe200020e060b */
[----:B------:R-:W-:Y:S01]  /*13810*/  SEL R38, R46, R31, P0 ;  /* 0x0000001f2e267207 */ /* 0x000fe20000000000 */
[----:B------:R-:W-:Y:S01]  /*13820*/  STSM.16.M88.4 [R55], R12 ;  /* 0x0000000c37007844 */ /* 0x000fe20000000200 */
[----:B-1----:R-:W-:Y:S02]  /*13830*/  SEL R25, R35, R50, P0 ;  /* 0x0000003223197207 */ /* 0x002fe40000000000 */
[----:B------:R-:W-:Y:S01]  /*13840*/  SEL R27, R50, R35, P0 ;  /* 0x00000023321b7207 */ /* 0x000fe20000000000 */
[----:B------:R0:W1:Y:S01]  /*13850*/  SHFL.IDX PT, R45, R21, 0x1, 0x1c1f ;  /* 0x003c1f00152d7f89 */ /* 0x00006200000e0000 */
[----:B--2---:R-:W-:-:S02]  /*13860*/  SEL R29, R52, R17, P0 ;  /* 0x00000011341d7207 */ /* 0x004fc40000000000 */
[----:B------:R-:W-:Y:S01]  /*13870*/  SEL R31, R17, R52, P0 ;  /* 0x00000034111f7207 */ /* 0x000fe20000000000 */
[----:B------:R-:W-:Y:S01]  /*13880*/  STSM.16.M88.4 [R53], R24 ;  /* 0x0000001835007844 */ /* 0x000fe20000000200 */
[----:B----4-:R-:W-:Y:S02]  /*13890*/  SEL R37, R60, R39, P0 ;  /* 0x000000273c257207 */ /* 0x010fe40000000000 */
[----:B------:R-:W-:Y:S01]  /*138a0*/  SEL R39, R39, R60, P0 ;  /* 0x0000003c27277207 */ /* 0x000fe20000000000 */
[----:B------:R-:W-:Y:S01]  /*138b0*/  STSM.16.M88.4 [R51], R28 ;  /* 0x0000001c33007844 */ /* 0x000fe20000000200 */
[----:B0-----:R-:W-:-:S03]  /*138c0*/  IMAD.X R21, RZ, RZ, R11, P3 ;  /* 0x000000ffff157224 */ /* 0x001fc600018e060b */
[----:B------:R0:W-:Y:S01]  /*138d0*/  STSM.16.M88.4 [R49], R36 ;  /* 0x0000002431007844 */ /* 0x0001e20000000200 */
[----:B------:R-:W-:Y:S01]  /*138e0*/  BAR.SYNC.DEFER_BLOCKING 0x1, 0x180 ;  /* 0x0046000000007b1d */ /* 0x000fe20000010000 */
[----:B------:R-:W-:-:S07]  /*138f0*/  IADD3 R17, P0, R10, 0x4800, RZ ;  /* 0x000048000a117810 */ /* 0x000fce0007f1e0ff */
[----:B0-----:R-:W0:Y:S01]  /*13900*/  @P2 LDC R37, c[0x0][0xbf0] ;  /* 0x0002fc00ff252b82 */ /* 0x001e220000000800 */
[----:B---3--:R2:W-:Y:S04]  /*13910*/  @!P5 ST.E desc[UR48][R42.64], R6 ;  /* 0x000000062a00d985 */ /* 0x0085e8000c101930 */
[----:B-1----:R1:W-:Y:S04]  /*13920*/  @!P1 ST.E desc[UR48][R44.64], R4 ;  /* 0x000000042c009985 */ /* 0x0023e8000c101930 */
[----:B------:R-:W3:Y:S04]  /*13930*/  LD.E.128 R12, desc[UR48][R40.64] ;  /* 0x00000030280c7980 */ /* 0x000ee8000c101d00 */
[----:B------:R-:W4:Y:S04]  /*13940*/  LD.E.128 R32, desc[UR48][R32.64] ;  /* 0x0000003020207980 */ /* 0x000f28000c101d00 */
[----:B------:R0:W4:Y:S01]  /*13950*/  LD.E.128 R28, desc[UR48][R20.64] ;  /* 0x00000030141c7980 */ /* 0x000122000c101d00 */
[----:B------:R-:W-:Y:S01]  /*13960*/  IMAD.X R25, RZ, RZ, R11, P0 ;  /* 0x000000ffff197224 */ /* 0x000fe200000e060b */
[----:B------:R-:W-:Y:S01]  /*13970*/  UIMAD UR5, UR12, UR8, URZ ;  /* 0x000000080c0572a4 */ /* 0x000fe2000f8e023f */
[----:B------:R-:W1:Y:S01]  /*13980*/  @P2 LDC R11, c[0x0][0xbec] ;  /* 0x0002fb00ff0b2b82 */ /* 0x000e620000000800 */
[----:B------:R-:W-:Y:S01]  /*13990*/  LOP3.LUT R10, R17, 0x380, RZ, 0xc0, !PT ;  /* 0x00000380110a7812 */ /* 0x000fe200078ec0ff */
[----:B------:R-:W-:Y:S01]  /*139a0*/  VIADD R8, R8, UR40 ;  /* 0x0000002808087c36 */ /* 0x000fe20008000000 */
[----:B------:R-:W-:-:S02]  /*139b0*/  UIMAD.WIDE.U32 UR6, UR42, UR8, URZ ;  /* 0x000000082a0672a5 */ /* 0x000fc4000f8e003f */
[----:B------:R-:W-:Y:S01]  /*139c0*/  UIMAD UR5, UR42, UR9, UR5 ;  /* 0x000000092a0572a4 */ /* 0x000fe2000f8e0205 */
[----:B--2---:R-:W-:Y:S01]  /*139d0*/  SHF.R.U64 R6, R10, 0x3, RZ ;  /* 0x000000030a067819 */ /* 0x004fe200000012ff */
[----:B------:R-:W-:Y:S02]  /*139e0*/  UIMAD UR8, UR13, UR10, URZ ;  /* 0x0000000a0d0872a4 */ /* 0x000fe4000f8e023f */
[----:B------:R-:W-:Y:S01]  /*139f0*/  UIADD3 UR7, UR7, UR5, URZ ;  /* 0x0000000507077290 */ /* 0x000fe2000fffe03f */
[----:B------:R-:W-:Y:S01]  /*13a00*/  LOP3.LUT R24, R6, R17, RZ, 0x3c, !PT ;  /* 0x0000001106187212 */ /* 0x000fe200078e3cff */
[----:B------:R-:W-:Y:S01]  /*13a10*/  IMAD.MOV.U32 R17, RZ, RZ, R8 ;  /* 0x000000ffff117224 */ /* 0x000fe200078e0008 */
[----:B------:R-:W-:Y:S02]  /*13a20*/  UIMAD UR5, UR41, UR11, UR8 ;  /* 0x0000000b290572a4 */ /* 0x000fe4000f8e0208 */
[----:B------:R-:W-:Y:S01]  /*13a30*/  UIMAD.WIDE.U32 UR6, UR41, UR10, UR6 ;  /* 0x0000000a290672a5 */ /* 0x000fe2000f8e0006 */
[----:B------:R-:W-:Y:S01]  /*13a40*/  ULDC.64 UR8, c[0x0][0xae0] ;  /* 0x0002b80000087ab9 */ /* 0x000fe20000000a00 */
[----:B------:R-:W5:Y:S02]  /*13a50*/  LD.E.128 R24, desc[UR48][R24.64] ;  /* 0x0000003018187980 */ /* 0x000f64000c101d00 */
[----:B------:R-:W-:Y:S01]  /*13a60*/  UIADD3 UR5, UR7, UR5, URZ ;  /* 0x0000000507057290 */ /* 0x000fe2000fffe03f */
[----:B------:R-:W-:-:S02]  /*13a70*/  VIADD R7, R7, 0x13220 ;  /* 0x0001322007077836 */ /* 0x000fc40000000000 */
[----:B------:R-:W-:Y:S01]  /*13a80*/  IMAD.U32 R10, RZ, RZ, UR6 ;  /* 0x00000006ff0a7e24 */ /* 0x000fe2000f8e00ff */
[----:B------:R-:W-:Y:S01]  /*13a90*/  @!PT LDS RZ, [RZ] ;  /* 0x00000000fffff984 */ /* 0x000fe20000000800 */
[----:B------:R-:W-:Y:S01]  /*13aa0*/  @!PT LDS RZ, [RZ] ;  /* 0x00000000fffff984 */ /* 0x000fe20000000800 */
[----:B------:R-:W-:Y:S01]  /*13ab0*/  @!PT LDS RZ, [RZ] ;  /* 0x00000000fffff984 */ /* 0x000fe20000000800 */
[----:B------:R-:W-:Y:S01]  /*13ac0*/  @!PT LDS RZ, [RZ] ;  /* 0x00000000fffff984 */ /* 0x000fe20000000800 */
[----:B------:R2:W-:Y:S06]  /*13ad0*/  MEMBAR.ALL.CTA ;  /* 0x0000000000007992 */ /* 0x0005ec0000008000 */
[----:B--2---:R-:W2:Y:S01]  /*13ae0*/  FENCE.VIEW.ASYNC.S ;  /* 0x00000000000073c6 */ /* 0x004ea20000000000 */
[----:B-1----:R-:W-:Y:S01]  /*13af0*/  @P2 IMAD.HI.U32 R4, R8, R11, RZ ;  /* 0x0000000b08042227 */ /* 0x002fe200078e00ff */
[----:B------:R-:W-:-:S03]  /*13b00*/  PRMT R7, RZ, 0x654, R7 ;  /* 0x00000654ff077816 */ /* 0x000fc60000000007 */
[----:B------:R-:W-:Y:S01]  /*13b10*/  IMAD.U32 R11, RZ, RZ, UR7 ;  /* 0x00000007ff0b7e24 */ /* 0x000fe2000f8e00ff */
[----:B0-----:R-:W-:Y:S01]  /*13b20*/  @P2 SHF.R.U32.HI R17, RZ, R37, R4 ;  /* 0x00000025ff112219 */ /* 0x001fe20000011604 */
[----:B------:R-:W-:Y:S01]  /*13b30*/  IMAD.U32 R11, RZ, RZ, UR5 ;  /* 0x00000005ff0b7e24 */ /* 0x000fe2000f8e00ff */
[----:B------:R-:W-:Y:S01]  /*13b40*/  ULDC.64 UR6, c[0x0][0xad8] ;  /* 0x0002b60000067ab9 */ /* 0x000fe20000000a00 */
[----:B------:R-:W-:Y:S01]  /*13b50*/  ULDC UR5, c[0x0][0xac8] ;  /* 0x0002b20000057ab9 */ /* 0x000fe20000000800 */
[--C-:B------:R-:W-:Y:S01]  /*13b60*/  SHF.R.S32.HI R4, RZ, 0x1f, R17.reuse ;  /* 0x0000001fff047819 */ /* 0x100fe20000011411 */
[----:B------:R-:W-:-:S04]  /*13b70*/  IMAD.MOV R6, RZ, RZ, -R17 ;  /* 0x000000ffff067224 */ /* 0x000fc800078e0a11 */
[----:B------:R-:W-:Y:S02]  /*13b80*/  IMAD R4, R4, UR8, RZ ;  /* 0x0000000804047c24 */ /* 0x000fe4000f8e02ff */
[----:B------:R-:W-:Y:S02]  /*13b90*/  IMAD R21, R9, R6, R8 ;  /* 0x0000000609157224 */ /* 0x000fe400078e0208 */
[C---:B------:R-:W-:Y:S02]  /*13ba0*/  IMAD R37, R17.reuse, UR9, R4 ;  /* 0x0000000911257c24 */ /* 0x040fe4000f8e0204 */
[----:B------:R-:W-:Y:S01]  /*13bb0*/  IMAD.WIDE.U32 R8, R17, UR8, R10 ;  /* 0x0000000811087c25 */ /* 0x000fe2000f8e000a */
[----:B------:R-:W-:Y:S01]  /*13bc0*/  SHF.R.S32.HI R4, RZ, 0x1f, R21 ;  /* 0x0000001fff047819 */ /* 0x000fe20000011415 */
[----:B--2---:R0:W-:Y:S02]  /*13bd0*/  SYNCS.ARRIVE.TRANS64.RED.A1T0 RZ, [R7+URZ], RZ ;  /* 0x000000ff07ff79a7 */ /* 0x0041e4000810043f */
[----:B------:R-:W-:-:S02]  /*13be0*/  IMAD.IADD R9, R9, 0x1, R37 ;  /* 0x0000000109097824 */ /* 0x000fc400078e0225 */
[----:B------:R-:W-:Y:S02]  /*13bf0*/  IMAD R4, R4, UR6, RZ ;  /* 0x0000000604047c24 */ /* 0x000fe4000f8e02ff */
[----:B------:R-:W-:-:S04]  /*13c00*/  IMAD.WIDE.U32 R8, R21, UR6, R8 ;  /* 0x0000000615087c25 */ /* 0x000fc8000f8e0008 */
[----:B------:R-:W-:Y:S01]  /*13c10*/  IMAD R11, R21, UR7, R4 ;  /* 0x00000007150b7c24 */ /* 0x000fe2000f8e0204 */
[----:B------:R-:W-:Y:S01]  /*13c20*/  ULDC.64 UR6, c[0x0][0xa80] ;  /* 0x0002a00000067ab9 */ /* 0x000fe20000000a00 */
[----:B------:R-:W-:Y:S02]  /*13c30*/  VIADD R10, R5, UR40 ;  /* 0x00000028050a7c36 */ /* 0x000fe40008000000 */
[----:B------:R-:W-:Y:S01]  /*13c40*/  IMAD.IADD R9, R9, 0x1, R11 ;  /* 0x0000000109097824 */ /* 0x000fe200078e020b */
[----:B------:R-:W-:Y:S01]  /*13c50*/  LEA R11, P0, R8, UR6, 0x1 ;  /* 0x00000006080b7c11 */ /* 0x000fe2000f8008ff */
[C---:B------:R-:W-:Y:S02]  /*13c60*/  VIADD R4, R10.reuse, 0x30 ;  /* 0x000000300a047836 */ /* 0x040fe40000000000 */
[----:B------:R-:W-:Y:S01]  /*13c70*/  VIADD R6, R10, 0x60 ;  /* 0x000000600a067836 */ /* 0x000fe20000000000 */
[----:B------:R-:W-:Y:S01]  /*13c80*/  LEA.HI.X R17, R8, UR7, R9, 0x1, P0 ;  /* 0x0000000708117c11 */ /* 0x000fe200080f0c09 */
[----:B------:R-:W1:Y:S01]  /*13c90*/  SHFL.IDX PT, R21, R11, RZ, 0x181f ;  /* 0x00181fff0b157589 */ /* 0x000e6200000e0000 */
[----:B------:R-:W-:-:S03]  /*13ca0*/  ISETP.GE.AND P0, PT, R0, UR5, PT ;  /* 0x0000000500007c0c */ /* 0x000fc6000bf06270 */
[----:B------:R-:W2:Y:S01]  /*13cb0*/  SHFL.IDX PT, R37, R11, 0x1, 0x181f ;  /* 0x00381f000b257f89 */ /* 0x000ea200000e0000 */
[CC--:B------:R-:W-:Y:S01]  /*13cc0*/  ISETP.GE.OR P1, PT, R10.reuse, R47.reuse, P0 ;  /* 0x0000002f0a00720c */ /* 0x0c0fe20000726670 */
[----:B------:R-:W-:Y:S01]  /*13cd0*/  VIADD R10, R10, 0x90 ;  /* 0x000000900a0a7836 */ /* 0x000fe20000000000 */
[-C--:B------:R-:W-:Y:S01]  /*13ce0*/  ISETP.GE.OR P2, PT, R4, R47.reuse, P0 ;  /* 0x0000002f0400720c */ /* 0x080fe20000746670 */
[----:B------:R-:W0:Y:S01]  /*13cf0*/  SHFL.IDX PT, R39, R11, 0x2, 0x181f ;  /* 0x00581f000b277f89 */ /* 0x000e2200000e0000 */
[-C--:B------:R-:W-:Y:S02]  /*13d00*/  ISETP.GE.OR P3, PT, R6, R47.reuse, P0 ;  /* 0x0000002f0600720c */ /* 0x080fe40000766670 */
[----:B------:R-:W-:Y:S01]  /*13d10*/  ISETP.GE.OR P0, PT, R10, R47, P0 ;  /* 0x0000002f0a00720c */ /* 0x000fe20000706670 */
[----:B------:R-:W0:Y:S04]  /*13d20*/  SHFL.IDX PT, R9, R17, RZ, 0x181f ;  /* 0x00181fff11097589 */ /* 0x000e2800000e0000 */
[----:B------:R-:W0:Y:S04]  /*13d30*/  SHFL.IDX PT, R20, R17, 0x1, 0x181f ;  /* 0x00381f0011147f89 */ /* 0x000e2800000e0000 */
[----:B------:R-:W0:Y:S01]  /*13d40*/  SHFL.IDX PT, R36, R17, 0x2, 0x181f ;  /* 0x00581f0011247f89 */ /* 0x000e2200000e0000 */
[----:B-1----:R-:W-:-:S03]  /*13d50*/  @!P1 LEA R4, P4, R0, R21, 0x1 ;  /* 0x0000001500049211 */ /* 0x002fc600078808ff */
[----:B------:R-:W1:Y:S01]  /*13d60*/  SHFL.IDX PT, R11, R11, 0x3, 0x181f ;  /* 0x00781f000b0b7f89 */ /* 0x000e6200000e0000 */
[----:B--2---:R-:W-:-:S03]  /*13d70*/  @!P2 LEA R6, P5, R0, R37, 0x1 ;  /* 0x000000250006a211 */ /* 0x004fc600078a08ff */
[----:B------:R-:W2:Y:S01]  /*13d80*/  SHFL.IDX PT, R17, R17, 0x3, 0x181f ;  /* 0x00781f0011117f89 */ /* 0x000ea200000e0000 */
[C---:B0-----:R-:W-:Y:S02]  /*13d90*/  @!P3 LEA R8, P6, R0.reuse, R39, 0x1 ;  /* 0x000000270008b211 */ /* 0x041fe400078c08ff */
[C-C-:B------:R-:W-:Y:S02]  /*13da0*/  @!P1 LEA.HI.X R5, R0.reuse, R9, R3.reuse, 0x1, P4 ;  /* 0x0000000900059211 */ /* 0x140fe400020f0c03 */
[C-C-:B------:R-:W-:Y:S02]  /*13db0*/  @!P2 LEA.HI.X R7, R0.reuse, R20, R3.reuse, 0x1, P5 ;  /* 0x000000140007a211 */ /* 0x140fe400028f0c03 */
[----:B------:R-:W-:Y:S01]  /*13dc0*/  @!P3 LEA.HI.X R9, R0, R36, R3, 0x1, P6 ;  /* 0x000000240009b211 */ /* 0x000fe200030f0c03 */
[----:B---3--:R0:W-:Y:S04]  /*13dd0*/  @!P1 ST.E.128 desc[UR48][R4.64], R12 ;  /* 0x0000000c04009985 */ /* 0x0081e8000c101d30 */
[----:B----4-:R0:W-:Y:S04]  /*13de0*/  @!P2 ST.E.128 desc[UR48][R6.64], R32 ;  /* 0x000000200600a985 */ /* 0x0101e8000c101d30 */
[----:B------:R0:W-:Y:S01]  /*13df0*/  @!P3 ST.E.128 desc[UR48][R8.64], R28 ;  /* 0x0000001c0800b985 */ /* 0x0001e2000c101d30 */
[----:B-12---:R-:W-:Y:S05]  /*13e00*/  @P0 BRA `(.L_x_11474) ;  /* 0x0000000400e00947 */ /* 0x006fea0003800000 */
[----:B0-----:R-:W-:-:S04]  /*13e10*/  LEA R4, P0, R0, R11, 0x1 ;  /* 0x0000000b00047211 */ /* 0x001fc800078008ff */
[----:B------:R-:W-:-:S05]  /*13e20*/  LEA.HI.X R5, R0, R17, R3, 0x1, P0 ;  /* 0x0000001100057211 */ /* 0x000fca00000f0c03 */
[----:B-----5:R2:W-:Y:S01]  /*13e30*/  ST.E.128 desc[UR48][R4.64], R24 ;  /* 0x0000001804007985 */ /* 0x0205e2000c101d30 */
[----:B------:R-:W-:Y:S05]  /*13e40*/  BRA `(.L_x_11474) ;  /* 0x0000000400d07947 */ /* 0x000fea0003800000 */
.L_x_11473:
        /* <DEDUP_REMOVED lines=10> */
[----:B------:R-:W2:Y:S01]  /*13ef0*/  LDC R7, c[0x0][0xbe8] ;  /* 0x0002fa00ff077b82 */ /* 0x000ea20000000800 */
[----:B------:R-:W-:Y:S01]  /*13f00*/  IMAD.U32 R8, RZ, RZ, UR40 ;  /* 0x00000028ff087e24 */ /* 0x000fe2000f8e00ff */
[----:B------:R-:W-:-:S04]  /*13f10*/  ULDC UR5, c[0x0][0xa88] ;  /* 0x0002a20000057ab9 */ /* 0x000fc80000000800 */
[----:B------:R-:W-:Y:S01]  /*13f20*/  IADD3 R8, R8, -0x80, R23 ;  /* 0xffffff8008087810 */ /* 0x000fe20007ffe017 */
[----:B--2---:R-:W-:-:S05]  /*13f30*/  IMAD R9, R7, UR5, RZ ;  /* 0x0000000507097c24 */ /* 0x004fca000f8e02ff */
        /* <DEDUP_REMOVED lines=34> */
.L_x_11476:
[----:B------:R-:W-:Y:S05]  /*14160*/  BSYNC B1 ;  /* 0x0000000000017941 */ /* 0x000fea0003800000 */
.L_x_11475:
[----:B------:R-:W-:Y:S01]  /*14170*/  ULDC.64 UR10, c[0x0][0xae8] ;  /* 0x0002ba00000a7ab9 */ /* 0x000fe20000000a00 */
[----:B------:R-:W-:Y:S01]  /*14180*/  VIADD R10, R10, UR40 ;  /* 0x000000280a0a7c36 */ /* 0x000fe20008000000 */
[----:B------:R-:W-:Y:S01]  /*14190*/  UIMAD UR5, UR8, UR10, URZ ;  /* 0x0000000a080572a4 */ /* 0x000fe2000f8e023f */
[----:B--2---:R-:W-:Y:S01]  /*141a0*/  VIADD R8, R5, UR40 ;  /* 0x0000002805087c36 */ /* 0x004fe20008000000 */
[----:B------:R-:W-:Y:S01]  /*141b0*/  UIMAD.WIDE.U32 UR6, UR42, UR10, URZ ;  /* 0x0000000a2a0672a5 */ /* 0x000fe2000f8e003f */
[----:B0-----:R-:W-:Y:S01]  /*141c0*/  @P1 IMAD.HI.U32 R4, R10, R13, RZ ;  /* 0x0000000d0a041227 */ /* 0x001fe200078e00ff */
[----:B------:R-:W-:-:S03]  /*141d0*/  UIMAD UR5, UR42, UR11, UR5 ;  /* 0x0000000b2a0572a4 */ /* 0x000fc6000f8e0205 */
[----:B------:R-:W-:Y:S01]  /*141e0*/  ULDC.64 UR10, c[0x0][0xaf0] ;  /* 0x0002bc00000a7ab9 */ /* 0x000fe20000000a00 */
[----:B------:R-:W-:Y:S01]  /*141f0*/  UIADD3 UR7, UR7, UR5, URZ ;  /* 0x0000000507077290 */ /* 0x000fe2000fffe03f */
[----:B------:R-:W-:Y:S01]  /*14200*/  IMAD.MOV.U32 R9, RZ, RZ, R10 ;  /* 0x000000ffff097224 */ /* 0x000fe200078e000a */
        /* <DEDUP_REMOVED lines=28> */
[----:B------:R-:W0:Y:S01]  /*143d0*/  SHFL.IDX PT, R11, R7, RZ, 0x181f ;  /* 0x00181fff070b7589 */ /* 0x000e2200000e0000 */
[----:B------:R-:W-:Y:S01]  /*143e0*/  IMAD R25, R12, UR6, RZ ;  /* 0x000000060c197c24 */ /* 0x000fe2000f8e02ff */
[----:B------:R-:W-:Y:S01]  /*143f0*/  ISETP.GE.AND P0, PT, R0, UR5, PT ;  /* 0x0000000500007c0c */ /* 0x000fe2000bf06270 */
[C---:B------:R-:W-:Y:S01]  /*14400*/  VIADD R5, R8.reuse, 0x60 ;  /* 0x0000006008057836 */ /* 0x040fe20000000000 */
[----:B------:R-:W1:Y:S01]  /*14410*/  SHFL.IDX PT, R13, R7, 0x1, 0x181f ;  /* 0x00381f00070d7f89 */ /* 0x000e6200000e0000 */
[C---:B------:R-:W-:Y:S01]  /*14420*/  VIADD R6, R8.reuse, 0x90 ;  /* 0x0000009008067836 */ /* 0x040fe20000000000 */
[----:B------:R-:W-:-:S02]  /*14430*/  ISETP.GE.OR P3, PT, R8, R25, P0 ;  /* 0x000000190800720c */ /* 0x000fc40000766670 */
[----:B------:R-:W2:Y:S01]  /*14440*/  SHFL.IDX PT, R15, R7, 0x2, 0x181f ;  /* 0x00581f00070f7f89 */ /* 0x000ea200000e0000 */
[-C--:B------:R-:W-:Y:S02]  /*14450*/  ISETP.GE.OR P2, PT, R4, R25.reuse, P0 ;  /* 0x000000190400720c */ /* 0x080fe40000746670 */
[-C--:B------:R-:W-:Y:S01]  /*14460*/  ISETP.GE.OR P1, PT, R5, R25.reuse, P0 ;  /* 0x000000190500720c */ /* 0x080fe20000726670 */
[----:B------:R-:W3:Y:S01]  /*14470*/  SHFL.IDX PT, R9, R10, RZ, 0x181f ;  /* 0x00181fff0a097589 */ /* 0x000ee200000e0000 */
[----:B------:R-:W-:-:S03]  /*14480*/  ISETP.GE.OR P0, PT, R6, R25, P0 ;  /* 0x000000190600720c */ /* 0x000fc60000706670 */
[----:B------:R-:W4:Y:S04]  /*14490*/  SHFL.IDX PT, R21, R7, 0x3, 0x181f ;  /* 0x00781f0007157f89 */ /* 0x000f2800000e0000 */
[----:B------:R-:W5:Y:S04]  /*144a0*/  SHFL.IDX PT, R12, R10, 0x1, 0x181f ;  /* 0x00381f000a0c7f89 */ /* 0x000f6800000e0000 */
[----:B------:R-:W5:Y:S01]  /*144b0*/  SHFL.IDX PT, R14, R10, 0x2, 0x181f ;  /* 0x00581f000a0e7f89 */ /* 0x000f6200000e0000 */
[----:B0-----:R-:W-:-:S03]  /*144c0*/  @!P3 LEA R4, P6, R0, R11, 0x1 ;  /* 0x0000000b0004b211 */ /* 0x001fc600078c08ff */
[----:B------:R4:W0:Y:S01]  /*144d0*/  SHFL.IDX PT, R17, R10, 0x3, 0x181f ;  /* 0x00781f000a117f89 */ /* 0x00082200000e0000 */
[C---:B-1----:R-:W-:Y:S02]  /*144e0*/  @!P2 LEA R6, P5, R0.reuse, R13, 0x1 ;  /* 0x0000000d0006a211 */ /* 0x042fe400078a08ff */
[C---:B--2---:R-:W-:Y:S02]  /*144f0*/  @!P1 LEA R8, P4, R0.reuse, R15, 0x1 ;  /* 0x0000000f00089211 */ /* 0x044fe400078808ff */
[C---:B---3--:R-:W-:Y:S02]  /*14500*/  @!P3 LEA.HI.X R5, R0.reuse, R9, R3, 0x1, P6 ;  /* 0x000000090005b211 */ /* 0x048fe400030f0c03 */
[----:B----4-:R-:W-:-:S03]  /*14510*/  @!P0 LEA R10, P6, R0, R21, 0x1 ;  /* 0x00000015000a8211 */ /* 0x010fc600078c08ff */
[----:B------:R1:W-:Y:S01]  /*14520*/  @!P3 ST.E.128 desc[UR48][R4.64], RZ ;  /* 0x000000ff0400b985 */ /* 0x0003e2000c101d30 */
[C-C-:B-----5:R-:W-:Y:S02]  /*14530*/  @!P2 LEA.HI.X R7, R0.reuse, R12, R3.reuse, 0x1, P5 ;  /* 0x0000000c0007a211 */ /* 0x160fe400028f0c03 */
[----:B------:R-:W-:-:S03]  /*14540*/  @!P1 LEA.HI.X R9, R0, R14, R3, 0x1, P4 ;  /* 0x0000000e00099211 */ /* 0x000fc600020f0c03 */
[----:B------:R1:W-:Y:S01]  /*14550*/  @!P2 ST.E.128 desc[UR48][R6.64], RZ ;  /* 0x000000ff0600a985 */ /* 0x0003e2000c101d30 */
[----:B0-----:R-:W-:-:S03]  /*14560*/  @!P0 LEA.HI.X R11, R0, R17, R3, 0x1, P6 ;  /* 0x00000011000b8211 */ /* 0x001fc600030f0c03 */
[----:B------:R1:W-:Y:S04]  /*14570*/  @!P1 ST.E.128 desc[UR48][R8.64], RZ ;  /* 0x000000ff08009985 */ /* 0x0003e8000c101d30 */
[----:B------:R1:W-:Y:S02]  /*14580*/  @!P0 ST.E.128 desc[UR48][R10.64], RZ ;  /* 0x000000ff0a008985 */ /* 0x0003e4000c101d30 */
.L_x_11474:
[----:B------:R-:W-:Y:S05]  /*14590*/  BSYNC B0 ;  /* 0x0000000000007941 */ /* 0x000fea0003800000 */
.L_x_11472:
[----:B------:R-:W-:Y:S02]  /*145a0*/  ULDC UR5, c[0x0][0xc38] ;  /* 0x00030e0000057ab9 */ /* 0x000fe40000000800 */
[----:B------:R-:W-:-:S06]  /*145b0*/  UISETP.GE.AND UP0, UPT, UR4, UR5, UPT ;  /* 0x000000050400728c */ /* 0x000fcc000bf06270 */
[----:B------:R-:W-:-:S13]  /*145c0*/  PLOP3.LUT P0, PT, PT, PT, UP0, 0x80, 0x0 ;  /* 0x000000000000781c */ /* 0x000fda0003f0f008 */
[----:B------:R-:W-:Y:S05]  /*145d0*/  @!P0 BRA `(.L_x_11477) ;  /* 0xfffffec400bc8947 */ /* 0x000fea000383ffff */
[----:B------:R-:W-:Y:S05]  /*145e0*/  EXIT ;  /* 0x000000000000794d */ /* 0x000fea0003800000 */
.L_x_11387:
[----:B------:R-:W-:-:S08]  /*145f0*/  NOP ;  /* 0x0000000000007918 */ /* 0x000fd00000000000 */
[----:B------:R-:W0:-:S00]  /*14600*/  USETMAXREG.DEALLOC.CTAPOOL 0x20 ;  /* 0x00000020000079c8 */ /* 0x000e0000080e0500 */
[----:B0-----:R-:W-:-:S06]  /*14610*/  LOP3.LUT R0, R0, 0x3, RZ, 0xc0, !PT ;  /* 0x0000000300007812 */ /* 0x001fcc00078ec0ff */
[----:B------:R-:W0:Y:S01]  /*14620*/  S2UR UR6, SR_CTAID.X ;  /* 0x00000000000679c3 */ /* 0x000e220000002500 */
[----:B------:R-:W-:Y:S01]  /*14630*/  LOP3.LUT R16, R16, 0xfffffffb, RZ, 0xc0, !PT ;  /* 0xfffffffb10107812 */ /* 0x000fe200078ec0ff */
[----:B------:R-:W-:Y:S01]  /*14640*/  IMAD.MOV.U32 R19, RZ, RZ, RZ ;  /* 0x000000ffff137224 */ /* 0x000fe200078e00ff */
[----:B------:R1:W2:Y:S01]  /*14650*/  SHFL.IDX PT, R2, R0, RZ, 0x1f ;  /* 0x00001fff00027589 */ /* 0x0002a200000e0000 */
[----:B------:R-:W-:Y:S02]  /*14660*/  IMAD.MOV.U32 R22, RZ, RZ, 0x1 ;  /* 0x00000001ff167424 */ /* 0x000fe400078e00ff */
[----:B------:R-:W-:Y:S02]  /*14670*/  IMAD.MOV.U32 R29, RZ, RZ, RZ ;  /* 0x000000ffff1d7224 */ /* 0x000fe400078e00ff */
[----:B-1----:R-:W0:Y:S01]  /*14680*/  LDC R0, c[0x0][0xc38] ;  /* 0x00030e00ff007b82 */ /* 0x002e220000000800 */
[----:B--2---:R-:W-:-:S13]  /*14690*/  ISETP.NE.AND P0, PT, R2, RZ, PT ;  /* 0x000000ff0200720c */ /* 0x004fda0003f05270 */
[----:B------:R-:W-:Y:S01]  /*146a0*/  @P0 LOP3.LUT R16, R16, 0x4, RZ, 0xfc, !PT ;  /* 0x0000000410100812 */ /* 0x000fe200078efcff */
[----:B------:R-:W-:Y:S06]  /*146b0*/  @P0 BAR.ARV 0x4, 0x200 ;  /* 0x0108000000000b1d */ /* 0x000fec0000002000 */
[----:B0-----:R-:W-:-:S13]  /*146c0*/  ISETP.LE.AND P0, PT, R0, UR6, PT ;  /* 0x0000000600007c0c */ /* 0x001fda000bf03270 */
[----:B------:R-:W-:Y:S05]  /*146d0*/  @P0 BRA `(.L_x_11478) ;  /* 0x0000003400480947 */ /* 0x000fea0003800000 */
[----:B------:R-:W0:Y:S01]  /*146e0*/  S2UR UR5, SR_CgaCtaId ;  /* 0x00000000000579c3 */ /* 0x000e220000008800 */
[C---:B------:R-:W-:Y:S01]  /*146f0*/  LOP3.LUT R10, R23.reuse, 0x7f, RZ, 0xc0, !PT ;  /* 0x0000007f170a7812 */ /* 0x040fe200078ec0ff */
[C---:B------:R-:W-:Y:S01]  /*14700*/  IMAD.SHL.U32 R26, R23.reuse, 0x40, RZ ;  /* 0x00000040171a7824 */ /* 0x040fe200078e00ff */
[----:B------:R-:W-:Y:S01]  /*14710*/  SHF.R.U32.HI R3, RZ, 0x1, R23 ;  /* 0x00000001ff037819 */ /* 0x000fe20000011617 */
[C---:B------:R-:W-:Y:S01]  /*14720*/  IMAD.SHL.U32 R2, R23.reuse, 0x10, RZ ;  /* 0x0000001017027824 */ /* 0x040fe200078e00ff */
[----:B------:R-:W-:Y:S01]  /*14730*/  UMOV UR4, 0x400 ;  /* 0x0000040000047882 */ /* 0x000fe20000000000 */
[----:B------:R-:W-:Y:S01]  /*14740*/  IMAD.SHL.U32 R5, R10, 0x10, RZ ;  /* 0x000000100a057824 */ /* 0x000fe200078e00ff */
[----:B------:R-:W-:Y:S01]  /*14750*/  LOP3.LUT R4, R26, 0x180, RZ, 0xc0, !PT ;  /* 0x000001801a047812 */ /* 0x000fe200078ec0ff */
[C---:B------:R-:W-:Y:S01]  /*14760*/  IMAD.SHL.U32 R7, R23.reuse, 0x2, RZ ;  /* 0x0000000217077824 */ /* 0x040fe200078e00ff */
[----:B------:R-:W-:Y:S01]  /*14770*/  LOP3.LUT R6, R2, 0x1b0, RZ, 0xc0, !PT ;  /* 0x000001b002067812 */ /* 0x000fe200078ec0ff */
[C---:B------:R-:W-:Y:S01]  /*14780*/  IMAD.SHL.U32 R0, R23.reuse, 0x20, RZ ;  /* 0x0000002017007824 */ /* 0x040fe200078e00ff */
[----:B------:R-:W-:Y:S01]  /*14790*/  LOP3.LUT R3, R4, 0x30, R3, 0xf8, !PT ;  /* 0x0000003004037812 */ /* 0x000fe200078ef803 */
[----:B------:R-:W-:Y:S01]  /*147a0*/  IMAD.SHL.U32 R4, R23, 0x8, RZ ;  /* 0x0000000817047824 */ /* 0x000fe200078e00ff */
[----:B------:R-:W-:Y:S01]  /*147b0*/  LOP3.LUT R5, R5, 0x600, RZ, 0xc0, !PT ;  /* 0x0000060005057812 */ /* 0x000fe200078ec0ff */
[----:B------:R-:W-:Y:S01]  /*147c0*/  IMAD.SHL.U32 R9, R23, 0x4, RZ ;  /* 0x0000000417097824 */ /* 0x000fe200078e00ff */
[----:B------:R-:W-:Y:S01]  /*147d0*/  LOP3.LUT R8, R6, 0x30, R7, 0x78, !PT ;  /* 0x0000003006087812 */ /* 0x000fe200078e7807 */
[----:B------:R-:W-:Y:S01]  /*147e0*/  IMAD.U32 R27, RZ, RZ, UR6 ;  /* 0x00000006ff1b7e24 */ /* 0x000fe2000f8e00ff */
[----:B------:R-:W-:Y:S01]  /*147f0*/  LOP3.LUT R6, R0, 0x80, RZ, 0xc0, !PT ;  /* 0x0000008000067812 */ /* 0x000fe200078ec0ff */
[----:B------:R-:W-:Y:S01]  /*14800*/  IMAD.MOV.U32 R22, RZ, RZ, 0x1 ;  /* 0x00000001ff167424 */ /* 0x000fe200078e00ff */
[C---:B------:R-:W-:Y:S01]  /*14810*/  LOP3.LUT R7, R5.reuse, 0x60, R0, 0xf8, !PT ;  /* 0x0000006005077812 */ /* 0x040fe200078ef800 */
[----:B------:R-:W-:Y:S01]  /*14820*/  IMAD.MOV.U32 R29, RZ, RZ, RZ ;  /* 0x000000ffff1d7224 */ /* 0x000fe200078e00ff */
[----:B------:R-:W-:Y:S01]  /*14830*/  LOP3.LUT R5, R5, 0x40, R2, 0xf8, !PT ;  /* 0x0000004005057812 */ /* 0x000fe200078ef802 */
[----:B------:R-:W-:Y:S01]  /*14840*/  IMAD.MOV.U32 R19, RZ, RZ, RZ ;  /* 0x000000ffff137224 */ /* 0x000fe200078e00ff */
[----:B------:R-:W-:Y:S01]  /*14850*/  LOP3.LUT R3, R3, 0x30, R4, 0x78, !PT ;  /* 0x0000003003037812 */ /* 0x000fe200078e7804 */
[----:B0-----:R-:W-:Y:S01]  /*14860*/  ULEA UR4, UR5, UR4, 0x18 ;  /* 0x0000000405047291 */ /* 0x001fe2000f8ec03f */
[----:B------:R-:W-:Y:S01]  /*14870*/  LOP3.LUT R6, R6, 0x10, R23, 0xf8, !PT ;  /* 0x0000001006067812 */ /* 0x000fe200078ef817 */
[----:B------:R-:W-:Y:S01]  /*14880*/  ULOP3.LUT UR39, UR38, 0x1, URZ, 0xfc, !UPT ;  /* 0x0000000126277892 */ /* 0x000fe2000f8efc3f */
[----:B------:R-:W-:Y:S01]  /*14890*/  LOP3.LUT R5, R5, R8, RZ, 0xfc, !PT ;  /* 0x0000000805057212 */ /* 0x000fe200078efcff */
[----:B------:R-:W-:Y:S01]  /*148a0*/  ULOP3.LUT UR45, UR38, 0x2, URZ, 0xfc, !UPT ;  /* 0x00000002262d7892 */ /* 0x000fe2000f8efc3f */
[----:B------:R-:W-:Y:S01]  /*148b0*/  LOP3.LUT R26, R3, 0x640, R26, 0xf8, !PT ;  /* 0x00000640031a7812 */ /* 0x000fe200078ef81a */
[----:B------:R-:W-:Y:S01]  /*148c0*/  IMAD.U32 R18, RZ, RZ, UR4 ;  /* 0x00000004ff127e24 */ /* 0x000fe2000f8e00ff */
[----:B------:R-:W-:Y:S01]  /*148d0*/  LOP3.LUT R6, R6, 0x10, R9, 0x78, !PT ;  /* 0x0000001006067812 */ /* 0x000fe200078e7809 */
[----:B------:R-:W-:Y:S01]  /*148e0*/  ULDC UR43, c[0x0][0xc] ;  /* 0x00000300002b7ab9 */ /* 0x000fe20000000800 */
[----:B------:R-:W-:Y:S01]  /*148f0*/  LOP3.LUT R7, R7, 0x100, R0, 0xf8, !PT ;  /* 0x0000010007077812 */ /* 0x000fe200078ef800 */
[----:B------:R-:W-:Y:S01]  /*14900*/  IMAD.IADD R28, R18, 0x1, R5 ;  /* 0x00000001121c7824 */ /* 0x000fe200078e0205 */
[----:B------:R-:W-:Y:S01]  /*14910*/  SHF.R.U32.HI R3, RZ, 0x2, R10 ;  /* 0x00000002ff037819 */ /* 0x000fe2000001160a */
[----:B------:R-:W-:Y:S01]  /*14920*/  ULDC.64 UR50, c[0x0][0x198] ;  /* 0x0000660000327ab9 */ /* 0x000fe20000000a00 */
[----:B------:R-:W-:-:S02]  /*14930*/  LOP3.LUT R25, R7, R6, RZ, 0xfc, !PT ;  /* 0x0000000607197212 */ /* 0x000fc400078efcff */
[----:B------:R-:W-:-:S07]  /*14940*/  LOP3.LUT R0, R3, 0x60, R0, 0xf8, !PT ;  /* 0x0000006003007812 */ /* 0x000fce00078ef800 */
.L_x_11543:
[----:B------:R-:W-:Y:S01]  /*14950*/  ULDC UR8, c[0x0][0xc60] ;  /* 0x0003180000087ab9 */ /* 0x000fe20000000800 */
[C---:B------:R-:W-:Y:S01]  /*14960*/  R2UR UR7, R27.reuse ;  /* 0x000000001b0772ca */ /* 0x040fe200000e0000 */
[----:B------:R-:W-:Y:S01]  /*14970*/  UISETP.NE.AND UP0, UPT, UR8, 0x1, UPT ;  /* 0x000000010800788c */ /* 0x000fe2000bf05270 */
[----:B------:R-:W-:-:S10]  /*14980*/  R2UR UR6, R27 ;  /* 0x000000001b0672ca */ /* 0x000fd400000e0000 */
        /* <DEDUP_REMOVED lines=18> */
.L_x_11479:
[----:B------:R-:W-:Y:S01]  /*14ab0*/  ULDC UR9, c[0x0][0xc54] ;  /* 0x0003150000097ab9 */ /* 0x000fe20000000800 */
[----:B------:R-:W-:Y:S01]  /*14ac0*/  UMOV UR6, UR8 ;  /* 0x0000000800067c82 */ /* 0x000fe20008000000 */
[----:B------:R-:W-:-:S11]  /*14ad0*/  UISETP.NE.AND UP0, UPT, UR9, 0x1, UPT ;  /* 0x000000010900788c */ /* 0x000fd6000bf05270 */
[----:B------:R-:W-:Y:S02]  /*14ae0*/  @UP0 ULDC.64 UR10, c[0x0][0xc58] ;  /* 0x00031600000a0ab9 */ /* 0x000fe40000000a00 */
[----:B------:R-:W-:-:S04]  /*14af0*/  UIMAD.WIDE.U32 UR4, UR8, UR10, URZ ;  /* 0x0000000a080472a5 */ /* 0x000fc8000f8e003f */
[----:B------:R-:W-:-:S04]  /*14b00*/  @UP0 USHF.R.U32.HI UR6, URZ, UR11, UR5 ;  /* 0x0000000b3f060299 */ /* 0x000fc80008011605 */
[----:B------:R-:W-:-:S12]  /*14b10*/  UIMAD UR4, UR6, UR9, URZ ;  /* 0x00000009060472a4 */ /* 0x000fd8000f8e023f */
.L_x_11480:
        /* <DEDUP_REMOVED lines=48> */
.L_x_11482:
[----:B------:R-:W-:-:S11]  /*14e20*/  UISETP.NE.AND UP0, UPT, UR5, 0x1, UPT ;  /* 0x000000010500788c */ /* 0x000fd6000bf05270 */
[----:B------:R-:W-:Y:S02]  /*14e30*/  @UP0 ULDC.64 UR12, c[0x0][0x9e8] ;  /* 0x00027a00000c0ab9 */ /* 0x000fe40000000a00 */
[----:B------:R-:W-:-:S04]  /*14e40*/  UIMAD.WIDE.U32 UR8, UR10, UR12, URZ ;  /* 0x0000000c0a0872a5 */ /* 0x000fc8000f8e003f */
[----:B------:R-:W-:-:S12]  /*14e50*/  @UP0 USHF.R.U32.HI UR10, URZ, UR13, UR9 ;  /* 0x0000000d3f0a0299 */ /* 0x000fd80008011609 */
.L_x_11483:
[----:B------:R-:W-:-:S04]  /*14e60*/  UIMAD UR10, UR10, UR5, UR5 ;  /* 0x000000050a0a72a4 */ /* 0x000fc8000f8e0205 */
[----:B------:R-:W-:-:S04]  /*14e70*/  UISETP.LT.AND UP0, UPT, UR4, UR10, UPT ;  /* 0x0000000a0400728c */ /* 0x000fc8000bf01270 */
[----:B------:R-:W-:-:S12]  /*14e80*/  USEL UR4, UR4, UR10, UP0 ;  /* 0x0000000a04047287 */ /* 0x000fd80008000000 */
.L_x_11481:
        /* <DEDUP_REMOVED lines=31> */
.L_x_11485:
[----:B------:R-:W-:-:S11]  /*15080*/  UISETP.NE.AND UP0, UPT, UR5, 0x1, UPT ;  /* 0x000000010500788c */ /* 0x000fd6000bf05270 */
[----:B------:R-:W-:Y:S02]  /*15090*/  @UP0 ULDC.64 UR10, c[0x0][0x9e8] ;  /* 0x00027a00000a0ab9 */ /* 0x000fe40000000a00 */
[----:B------:R-:W-:-:S04]  /*150a0*/  UIMAD.WIDE.U32 UR6, UR4, UR10, URZ ;  /* 0x0000000a040672a5 */ /* 0x000fc8000f8e003f */
[----:B------:R-:W-:-:S12]  /*150b0*/  @UP0 USHF.R.U32.HI UR4, URZ, UR11, UR7 ;  /* 0x0000000b3f040299 */ /* 0x000fd80008011607 */
.L_x_11486:
[----:B------:R-:W-:-:S04]  /*150c0*/  UIMAD UR4, UR4, UR5, URZ ;  /* 0x00000005040472a4 */ /* 0x000fc8000f8e023f */
[----:B------:R-:W-:-:S04]  /*150d0*/  UISETP.LT.AND UP0, UPT, UR8, UR4, UPT ;  /* 0x000000040800728c */ /* 0x000fc8000bf01270 */
[----:B------:R-:W-:-:S12]  /*150e0*/  USEL UR8, UR8, UR4, !UP0 ;  /* 0x0000000408087287 */ /* 0x000fd8000c000000 */
.L_x_11484:
        /* <DEDUP_REMOVED lines=26> */
.L_x_11488:
        /* <DEDUP_REMOVED lines=20> */
.L_x_11491:
[----:B------:R-:W-:Y:S05]  /*153d0*/  BSYNC B6 ;  /* 0x0000000000067941 */ /* 0x000fea0003800000 */
.L_x_11490:
        /* <DEDUP_REMOVED lines=22> */
.L_x_11493:
[----:B------:R-:W-:Y:S05]  /*15540*/  BSYNC B6 ;  /* 0x0000000000067941 */ /* 0x000fea0003800000 */
.L_x_11492:
        /* <DEDUP_REMOVED lines=20> */
.L_x_11495:
[----:B------:R-:W-:Y:S05]  /*15690*/  BSYNC B6 ;  /* 0x0000000000067941 */ /* 0x000fea0003800000 */
.L_x_11494:
        /* <DEDUP_REMOVED lines=19> */
.L_x_11497:
[----:B------:R-:W-:Y:S05]  /*157d0*/  BSYNC B6 ;  /* 0x0000000000067941 */ /* 0x000fea0003800000 */
.L_x_11496:
        /* <DEDUP_REMOVED lines=23> */
.L_x_11562:
        /* <DEDUP_REMOVED lines=10> */
.L_x_11565:
        /* <DEDUP_REMOVED lines=21> */
.L_x_11501:
[----:B------:R-:W-:Y:S01]  /*15b40*/  IMAD R5, R19, 0x8, R18 ;  /* 0x0000000813057824 */ /* 0x000fe200078e0212 */
[----:B-1----:R-:W-:Y:S01]  /*15b50*/  SHF.L.U32 R2, R22, 0x1f, RZ ;  /* 0x0000001f16027819 */ /* 0x002fe200000006ff */
[----:B------:R-:W1:Y:S03]  /*15b60*/  S2R R3, SR_TID.X ;  /* 0x0000000000037919 */ /* 0x000e660000002100 */
[----:B------:R-:W2:Y:S01]  /*15b70*/  SYNCS.PHASECHK.TRANS64.TRYWAIT P1, [R5+URZ+0x13280], R2 ;  /* 0x01328002050075a7 */ /* 0x000ea2000802017f */
[----:B-1----:R-:W-:-:S04]  /*15b80*/  LOP3.LUT R3, R3, 0x7f, RZ, 0xc0, !PT ;  /* 0x0000007f03037812 */ /* 0x002fc800078ec0ff */
[----:B------:R-:W-:Y:S01]  /*15b90*/  ISETP.NE.AND P0, PT, R3, RZ, PT ;  /* 0x000000ff0300720c */ /* 0x000fe20003f05270 */
[----:B--2---:R-:W-:-:S12]  /*15ba0*/  @!P1 BRA `(.L_x_11502) ;  /* 0x0000002800289947 */ /* 0x004fd80003800000 */
.L_x_11566:
[----:B------:R-:W-:Y:S05]  /*15bb0*/  @P0 BRA `(.L_x_11503) ;  /* 0x00000000001c0947 */ /* 0x000fea0003800000 */
[----:B------:R-:W2:Y:S01]  /*15bc0*/  S2R R4, SR_TID.X ;  /* 0x0000000000047919 */ /* 0x000ea20000002100 */
[----:B------:R-:W-:-:S04]  /*15bd0*/  IMAD.MOV.U32 R3, RZ, RZ, 0x2800 ;  /* 0x00002800ff037424 */ /* 0x000fc800078e00ff */
[----:B------:R3:W-:Y:S01]  /*15be0*/  SYNCS.ARRIVE.TRANS64 RZ, [R5+URZ+0x13270], R3 ;  /* 0x0132700305ff79a7 */ /* 0x0007e2000800003f */
[----:B--2---:R-:W-:-:S04]  /*15bf0*/  LOP3.LUT R4, R4, 0x1f, RZ, 0xc0, !PT ;  /* 0x0000001f04047812 */ /* 0x004fc800078ec0ff */
[----:B------:R-:W-:-:S13]  /*15c00*/  ISETP.NE.AND P1, PT, R4, RZ, PT ;  /* 0x000000ff0400720c */ /* 0x000fda0003f25270 */
[----:B---3--:R-:W-:Y:S05]  /*15c10*/  @!P1 BRA `(.L_x_11503) ;  /* 0x0000000000049947 */ /* 0x008fea0003800000 */
[----:B------:R-:W-:Y:S01]  /*15c20*/  BPT.TRAP 0x1 ;  /* 0x000000040000795c */ /* 0x000fe20000300000 */
.L_x_11503:
[----:B------:R-:W-:Y:S01]  /*15c30*/  IMAD R3, R19, 0x2800, R18 ;  /* 0x0000280013037824 */ /* 0x000fe200078e0212 */
[----:B------:R-:W-:Y:S01]  /*15c40*/  R2UR UR33, R5 ;  /* 0x00000000052172ca */ /* 0x000fe200000e0000 */
[----:B------:R-:W-:Y:S01]  /*15c50*/  IMAD R0, R0, 0xa0, RZ ;  /* 0x000000a000007824 */ /* 0x000fe200078e02ff */
[----:B-----5:R-:W-:Y:S01]  /*15c60*/  R2UR UR37, R17 ;  /* 0x00000000112572ca */ /* 0x020fe200000e0000 */
[----:B------:R-:W-:Y:S01]  /*15c70*/  UIADD3 UR4, UP0, UR50, 0x470, URZ ;  /* 0x0000047032047890 */ /* 0x000fe2000ff1e03f */
[----:B------:R-:W-:Y:S01]  /*15c80*/  R2UR UR32, R3 ;  /* 0x00000000032072ca */ /* 0x000fe200000e0000 */
[----:B------:R-:W-:Y:S01]  /*15c90*/  UMOV UR6, 0x0 ;  /* 0x0000000000067882 */ /* 0x000fe20000000000 */
[----:B------:R-:W-:Y:S01]  /*15ca0*/  R2UR UR35, R0 ;  /* 0x00000000002372ca */ /* 0x000fe200000e0000 */
[----:B------:R-:W-:Y:S01]  /*15cb0*/  UIADD3.X UR5, URZ, UR51, URZ, UP0, !UPT ;  /* 0x000000333f057290 */ /* 0x000fe200087fe43f */
[----:B------:R-:W-:Y:S01]  /*15cc0*/  UMOV UR7, 0x14f00000 ;  /* 0x14f0000000077882 */ /* 0x000fe20000000000 */
[----:B------:R-:W-:-:S04]  /*15cd0*/  UMOV UR34, URZ ;  /* 0x0000003f00227c82 */ /* 0x000fc80008000000 */
[----:B------:R-:W-:-:S04]  /*15ce0*/  UIADD3 UR33, UR33, 0x13270, URZ ;  /* 0x0001327021217890 */ /* 0x000fc8000fffe03f */
[----:B------:R-:W-:-:S09]  /*15cf0*/  UIADD3 UR32, UR32, 0x6000, URZ ;  /* 0x0000600020207890 */ /* 0x000fd2000fffe03f */
[----:B------:R2:W-:Y:S01]  /*15d00*/  UTMALDG.4D [UR32], [UR4], desc[UR6] ;  /* 0x00000620040075b4 */ /* 0x0005e20008019000 */
[----:B------:R-:W3:Y:S02]  /*15d10*/  SYNCS.PHASECHK.TRANS64.TRYWAIT P1, [R5+URZ+0x13240], R2 ;  /* 0x01324002050075a7 */ /* 0x000ee4000802017f */
[----:B--23--:R-:W-:Y:S05]  /*15d20*/  @!P1 BRA `(.L_x_11504) ;  /* 0x0000002400dc9947 */ /* 0x00cfea0003800000 */
.L_x_11567:
        /* <DEDUP_REMOVED lines=8> */
.L_x_11505:
        /* <DEDUP_REMOVED lines=17> */
.L_x_11499:
        /* <DEDUP_REMOVED lines=29> */
.L_x_11507:
[----:B------:R-:W-:Y:S05]  /*16090*/  BSYNC B6 ;  /* 0x0000000000067941 */ /* 0x000fea0003800000 */
.L_x_11506:
[----:B0-----:R-:W0:Y:S01]  /*160a0*/  S2R R20, SR_TID.X ;  /* 0x0000000000147919 */ /* 0x001e220000002100 */
[----:B------:R-:W3:Y:S01]  /*160b0*/  LDC R7, c[0x0][0x448] ;  /* 0x00011200ff077b82 */ /* 0x000ee20000000800 */
[----:B------:R-:W-:Y:S01]  /*160c0*/  ULDC.64 UR8, c[0x0][0x2e0] ;  /* 0x0000b80000087ab9 */ /* 0x000fe20000000a00 */
[----:B------:R-:W-:Y:S01]  /*160d0*/  UMOV UR46, UR52 ;  /* 0x00000034002e7c82 */ /* 0x000fe20008000000 */
[----:B------:R-:W-:Y:S02]  /*160e0*/  UIMAD UR6, UR37, UR8, URZ ;  /* 0x00000008250672a4 */ /* 0x000fe4000f8e023f */
[----:B------:R-:W-:Y:S02]  /*160f0*/  UIMAD.WIDE.U32 UR4, UR44, UR8, UR46 ;  /* 0x000000082c0472a5 */ /* 0x000fe4000f8e002e */
[----:B------:R-:W-:-:S03]  /*16100*/  UIMAD UR6, UR44, UR9, UR6 ;  /* 0x000000092c0672a4 */ /* 0x000fc6000f8e0206 */
[----:B------:R-:W-:Y:S01]  /*16110*/  ULDC.64 UR8, c[0x0][0x2d0] ;  /* 0x0000b40000087ab9 */ /* 0x000fe20000000a00 */
[----:B------:R-:W-:Y:S01]  /*16120*/  UIADD3 UR6, UR5, UR6, URZ ;  /* 0x0000000605067290 */ /* 0x000fe2000fffe03f */
[----:B------:R-:W-:-:S04]  /*16130*/  IMAD.U32 R4, RZ, RZ, UR4 ;  /* 0x00000004ff047e24 */ /* 0x000fc8000f8e00ff */
[----:B-12---:R-:W-:Y:S01]  /*16140*/  IMAD.MOV.U32 R2, RZ, RZ, R4 ;  /* 0x000000ffff027224 */ /* 0x006fe200078e0004 */
[----:B---3--:R-:W-:Y:S02]  /*16150*/  ISETP.NE.AND P1, PT, R7, 0x1, PT ;  /* 0x000000010700780c */ /* 0x008fe40003f25270 */
[----:B0-----:R-:W-:-:S04]  /*16160*/  LOP3.LUT R20, R20, 0x7f, RZ, 0xc0, !PT ;  /* 0x0000007f14147812 */ /* 0x001fc800078ec0ff */
[----:B------:R-:W-:Y:S02]  /*16170*/  SHF.R.U32.HI R21, RZ, 0x2, R20 ;  /* 0x00000002ff157819 */ /* 0x000fe40000011614 */
[----:B------:R-:W0:Y:S05]  /*16180*/  S2R R20, SR_TID.X ;  /* 0x0000000000147919 */ /* 0x000e2a0000002100 */
[----:B------:R-:W1:Y:S08]  /*16190*/  @P1 LDC R3, c[0x0][0x44c] ;  /* 0x00011300ff031b82 */ /* 0x000e700000000800 */
[----:B------:R-:W2:Y:S01]  /*161a0*/  @P1 LDC R5, c[0x0][0x450] ;  /* 0x00011400ff051b82 */ /* 0x000ea20000000800 */
[----:B0-----:R-:W-:-:S05]  /*161b0*/  IMAD.SHL.U32 R20, R20, 0x20, RZ ;  /* 0x0000002014147824 */ /* 0x001fca00078e00ff */
[----:B------:R-:W-:Y:S02]  /*161c0*/  LOP3.LUT R20, R21, 0x60, R20, 0xf8, !PT ;  /* 0x0000006015147812 */ /* 0x000fe400078ef814 */
[----:B------:R-:W0:Y:S03]  /*161d0*/  S2R R21, SR_TID.X ;  /* 0x0000000000157919 */ /* 0x000e260000002100 */
[----:B------:R-:W-:Y:S02]  /*161e0*/  VIADD R6, R20, UR42 ;  /* 0x0000002a14067c36 */ /* 0x000fe40008000000 */
[----:B------:R-:W3:Y:S02]  /*161f0*/  S2R R20, SR_TID.X ;  /* 0x0000000000147919 */ /* 0x000ee40000002100 */
[----:B-1----:R-:W-:-:S04]  /*16200*/  @P1 IMAD.HI.U32 R0, R6, R3, RZ ;  /* 0x0000000306001227 */ /* 0x002fc800078e00ff */
[----:B------:R-:W-:Y:S01]  /*16210*/  IMAD.MOV.U32 R9, RZ, RZ, R6 ;  /* 0x000000ffff097224 */ /* 0x000fe200078e0006 */
[----:B--2---:R-:W-:Y:S01]  /*16220*/  @P1 SHF.R.U32.HI R9, RZ, R5, R0 ;  /* 0x00000005ff091219 */ /* 0x004fe20000011600 */
[----:B------:R-:W-:Y:S01]  /*16230*/  IMAD.U32 R3, RZ, RZ, UR6 ;  /* 0x00000006ff037e24 */ /* 0x000fe2000f8e00ff */
[----:B------:R-:W-:Y:S01]  /*16240*/  ULDC.64 UR6, c[0x0][0x280] ;  /* 0x0000a00000067ab9 */ /* 0x000fe20000000a00 */
[----:B------:R-:W-:Y:S01]  /*16250*/  IMAD.U32 R5, RZ, RZ, UR5 ;  /* 0x00000005ff057e24 */ /* 0x000fe2000f8e00ff */
[----:B------:R-:W-:Y:S01]  /*16260*/  SHF.R.S32.HI R0, RZ, 0x1f, R9 ;  /* 0x0000001fff007819 */ /* 0x000fe20000011409 */
[----:B------:R-:W-:Y:S01]  /*16270*/  IMAD.WIDE.U32 R4, R9, UR8, R2 ;  /* 0x0000000809047c25 */ /* 0x000fe2000f8e0002 */
[----:B------:R-:W-:-:S03]  /*16280*/  ULDC.64 UR4, c[0x0][0x2c8] ;  /* 0x0000b20000047ab9 */ /* 0x000fc60000000a00 */
[----:B------:R-:W-:-:S04]  /*16290*/  IMAD R0, R0, UR8, RZ ;  /* 0x0000000800007c24 */ /* 0x000fc8000f8e02ff */
[----:B------:R-:W-:Y:S02]  /*162a0*/  IMAD R11, R9, UR9, R0 ;  /* 0x00000009090b7c24 */ /* 0x000fe4000f8e0200 */
[----:B------:R-:W-:Y:S02]  /*162b0*/  IMAD.MOV R0, RZ, RZ, -R9 ;  /* 0x000000ffff007224 */ /* 0x000fe400078e0a09 */
[----:B------:R-:W-:Y:S02]  /*162c0*/  IMAD.IADD R5, R5, 0x1, R11 ;  /* 0x0000000105057824 */ /* 0x000fe400078e020b */
[----:B------:R-:W-:Y:S01]  /*162d0*/  IMAD R9, R7, R0, R6 ;  /* 0x0000000007097224 */ /* 0x000fe200078e0206 */
[----:B0-----:R-:W-:Y:S01]  /*162e0*/  LOP3.LUT R21, R21, 0x7f, RZ, 0xc0, !PT ;  /* 0x0000007f15157812 */ /* 0x001fe200078ec0ff */
[----:B------:R-:W-:Y:S02]  /*162f0*/  VIADD R6, R6, 0x80 ;  /* 0x0000008006067836 */ /* 0x000fe40000000000 */
[----:B------:R-:W-:Y:S01]  /*16300*/  IMAD.WIDE.U32 R4, R9, UR4, R4 ;  /* 0x0000000409047c25 */ /* 0x000fe2000f8e0004 */
[----:B------:R-:W-:-:S02]  /*16310*/  SHF.R.S32.HI R0, RZ, 0x1f, R9 ;  /* 0x0000001fff007819 */ /* 0x000fc40000011409 */
[----:B------:R-:W-:Y:S01]  /*16320*/  SHF.R.U32.HI R21, RZ, 0x2, R21 ;  /* 0x00000002ff157819 */ /* 0x000fe20000011615 */
[----:B---3--:R-:W-:Y:S02]  /*16330*/  IMAD.SHL.U32 R20, R20, 0x10, RZ ;  /* 0x0000001014147824 */ /* 0x008fe400078e00ff */
[----:B------:R-:W-:-:S03]  /*16340*/  IMAD R0, R0, UR4, RZ ;  /* 0x0000000400007c24 */ /* 0x000fc6000f8e02ff */
[----:B------:R-:W-:Y:S01]  /*16350*/  LOP3.LUT R20, R20, 0x30, RZ, 0xc0, !PT ;  /* 0x0000003014147812 */ /* 0x000fe200078ec0ff */
[----:B------:R-:W-:Y:S01]  /*16360*/  IMAD R9, R9, UR5, R0 ;  /* 0x0000000509097c24 */ /* 0x000fe2000f8e0200 */
[----:B------:R-:W-:-:S04]  /*16370*/  IADD3 R0, P0, R4, UR6, RZ ;  /* 0x0000000604007c10 */ /* 0x000fc8000ff1e0ff */
[----:B------:R-:W-:Y:S02]  /*16380*/  IADD3.X R4, R5, UR7, R9, P0, !PT ;  /* 0x0000000705047c10 */ /* 0x000fe400087fe409 */
[----:B------:R-:W0:Y:S08]  /*16390*/  @P1 LDC R5, c[0x0][0x44c] ;  /* 0x00011300ff051b82 */ /* 0x000e300000000800 */
[----:B------:R-:W1:Y:S01]  /*163a0*/  @P1 LDC R9, c[0x0][0x450] ;  /* 0x00011400ff091b82 */ /* 0x000e620000000800 */
[----:B0-----:R-:W-:-:S04]  /*163b0*/  @P1 IMAD.HI.U32 R8, R6, R5, RZ ;  /* 0x0000000506081227 */ /* 0x001fc800078e00ff */
[----:B------:R-:W-:Y:S01]  /*163c0*/  IMAD.MOV.U32 R5, RZ, RZ, R6 ;  /* 0x000000ffff057224 */ /* 0x000fe200078e0006 */
[----:B-1----:R-:W-:-:S04]  /*163d0*/  @P1 SHF.R.U32.HI R5, RZ, R9, R8 ;  /* 0x00000009ff051219 */ /* 0x002fc80000011608 */
[----:B------:R-:W-:Y:S01]  /*163e0*/  SHF.R.S32.HI R8, RZ, 0x1f, R5 ;  /* 0x0000001fff087819 */ /* 0x000fe20000011405 */
[----:B------:R-:W-:-:S04]  /*163f0*/  IMAD.WIDE.U32 R2, R5, UR8, R2 ;  /* 0x0000000805027c25 */ /* 0x000fc8000f8e0002 */
[----:B------:R-:W-:-:S04]  /*16400*/  IMAD R8, R8, UR8, RZ ;  /* 0x0000000808087c24 */ /* 0x000fc8000f8e02ff */
[----:B------:R-:W-:Y:S02]  /*16410*/  IMAD R9, R5, UR9, R8 ;  /* 0x0000000905097c24 */ /* 0x000fe4000f8e0208 */
[----:B------:R-:W-:Y:S02]  /*16420*/  IMAD.MOV R5, RZ, RZ, -R5 ;  /* 0x000000ffff057224 */ /* 0x000fe400078e0a05 */
[----:B------:R-:W-:Y:S02]  /*16430*/  IMAD.IADD R3, R3, 0x1, R9 ;  /* 0x0000000103037824 */ /* 0x000fe400078e0209 */
[----:B------:R-:W-:-:S04]  /*16440*/  IMAD R5, R7, R5, R6 ;  /* 0x0000000507057224 */ /* 0x000fc800078e0206 */
[----:B------:R-:W-:Y:S01]  /*16450*/  IMAD.WIDE.U32 R2, R5, UR4, R2 ;  /* 0x0000000405027c25 */ /* 0x000fe2000f8e0002 */
[----:B------:R-:W-:-:S05]  /*16460*/  SHF.R.S32.HI R6, RZ, 0x1f, R5 ;  /* 0x0000001fff067819 */ /* 0x000fca0000011405 */
[----:B------:R-:W-:Y:S01]  /*16470*/  IMAD R6, R6, UR4, RZ ;  /* 0x0000000406067c24 */ /* 0x000fe2000f8e02ff */
[----:B------:R-:W-:-:S03]  /*16480*/  ULDC UR4, c[0x0][0x2b8] ;  /* 0x0000ae0000047ab9 */ /* 0x000fc60000000800 */
        /* <DEDUP_REMOVED lines=8> */
[----:B------:R-:W-:Y:S02]  /*16510*/  VIADD R6, R21, UR42 ;  /* 0x0000002a15067c36 */ /* 0x000fe40008000000 */
[----:B------:R-:W1:Y:S01]  /*16520*/  SHFL.IDX PT, R2, R4, RZ, 0x1c1f ;  /* 0x001c1fff04027589 */ /* 0x000e6200000e0000 */
[----:B------:R-:W-:Y:S02]  /*16530*/  IMAD R7, R7, UR4, RZ ;  /* 0x0000000407077c24 */ /* 0x000fe4000f8e02ff */
[C---:B------:R-:W-:Y:S01]  /*16540*/  VIADD R10, R6.reuse, 0x20 ;  /* 0x00000020060a7836 */ /* 0x040fe20000000000 */
[----:B------:R-:W-:Y:S02]  /*16550*/  SHFL.IDX PT, R9, R0, 0x3, 0x1c1f ;  /* 0x007c1f0000097f89 */ /* 0x000fe400000e0000 */
[----:B------:R-:W-:-:S13]  /*16560*/  ISETP.GE.AND P1, PT, R6, R7, PT ;  /* 0x000000070600720c */ /* 0x000fda0003f26270 */
[----:B0-----:R-:W-:-:S05]  /*16570*/  @!P1 IADD3 R14, P2, R20, R14, RZ ;  /* 0x0000000e140e9210 */ /* 0x001fca0007f5e0ff */
[----:B-1----:R-:W-:Y:S02]  /*16580*/  @!P1 IMAD.X R3, RZ, RZ, R2, P2 ;  /* 0x000000ffff039224 */ /* 0x002fe400010e0602 */
[----:B------:R-:W-:Y:S02]  /*16590*/  @!P1 IMAD.MOV.U32 R2, RZ, RZ, R14 ;  /* 0x000000ffff029224 */ /* 0x000fe400078e000e */
[----:B------:R-:W0:Y:S04]  /*165a0*/  SHFL.IDX PT, R14, R0, 0x1, 0x1c1f ;  /* 0x003c1f00000e7f89 */ /* 0x000e2800000e0000 */
[----:B------:R1:W-:Y:S01]  /*165b0*/  @!P1 LDGSTS.E.BYPASS.LTC128B.128 [R28+0xb000], desc[UR48][R2.64], !P0 ;  /* 0x0b000000021c9fae */ /* 0x0003e2000c101d70 */
[----:B------:R-:W-:Y:S01]  /*165c0*/  ISETP.GE.AND P1, PT, R10, R7, PT ;  /* 0x000000070a00720c */ /* 0x000fe20003f26270 */
[----:B------:R-:W-:-:S02]  /*165d0*/  VIADD R10, R6, 0x40 ;  /* 0x00000040060a7836 */ /* 0x000fc40000000000 */
[----:B-1----:R-:W1:Y:S10]  /*165e0*/  SHFL.IDX PT, R2, R4, 0x1, 0x1c1f ;  /* 0x003c1f0004027f89 */ /* 0x002e7400000e0000 */
[----:B0-----:R-:W-:-:S05]  /*165f0*/  @!P1 IADD3 R14, P2, R20, R14, RZ ;  /* 0x0000000e140e9210 */ /* 0x001fca0007f5e0ff */
[----:B-1----:R-:W-:Y:S02]  /*16600*/  @!P1 IMAD.X R3, RZ, RZ, R2, P2 ;  /* 0x000000ffff039224 */ /* 0x002fe400010e0602 */
[----:B------:R-:W-:Y:S02]  /*16610*/  @!P1 IMAD.MOV.U32 R2, RZ, RZ, R14 ;  /* 0x000000ffff029224 */ /* 0x000fe400078e000e */
[----:B------:R-:W0:Y:S04]  /*16620*/  SHFL.IDX PT, R14, R0, 0x2, 0x1c1f ;  /* 0x005c1f00000e7f89 */ /* 0x000e2800000e0000 */
[----:B------:R1:W-:Y:S01]  /*16630*/  @!P1 LDGSTS.E.BYPASS.LTC128B.128 [R28+0xb800], desc[UR48][R2.64], !P0 ;  /* 0x0b800000021c9fae */ /* 0x0003e2000c101d70 */
[----:B------:R-:W-:Y:S01]  /*16640*/  ISETP.GE.AND P1, PT, R10, R7, PT ;  /* 0x000000070a00720c */ /* 0x000fe20003f26270 */
[----:B------:R-:W-:-:S02]  /*16650*/  VIADD R10, R6, 0x80 ;  /* 0x00000080060a7836 */ /* 0x000fc40000000000 */
[----:B------:R-:W-:Y:S04]  /*16660*/  SHFL.IDX PT, R0, R8, RZ, 0x1c1f ;  /* 0x001c1fff08007589 */ /* 0x000fe800000e0000 */
[----:B-1----:R-:W1:Y:S04]  /*16670*/  SHFL.IDX PT, R2, R4, 0x2, 0x1c1f ;  /* 0x005c1f0004027f89 */ /* 0x002e6800000e0000 */
[----:B------:R-:W2:Y:S02]  /*16680*/  SHFL.IDX PT, R4, R4, 0x3, 0x1c1f ;  /* 0x007c1f0004047f89 */ /* 0x000ea400000e0000 */
[----:B0-----:R-:W-:-:S05]  /*16690*/  @!P1 IADD3 R14, P2, R20, R14, RZ ;  /* 0x0000000e140e9210 */ /* 0x001fca0007f5e0ff */
[----:B-1----:R-:W-:Y:S02]  /*166a0*/  @!P1 IMAD.X R3, RZ, RZ, R2, P2 ;  /* 0x000000ffff039224 */ /* 0x002fe400010e0602 */
[----:B------:R-:W-:Y:S02]  /*166b0*/  @!P1 IMAD.MOV.U32 R2, RZ, RZ, R14 ;  /* 0x000000ffff029224 */ /* 0x000fe400078e000e */
[----:B------:R-:W0:Y:S04]  /*166c0*/  SHFL.IDX PT, R14, R5, RZ, 0x1c1f ;  /* 0x001c1fff050e7589 */ /* 0x000e2800000e0000 */
[----:B------:R1:W-:Y:S01]  /*166d0*/  @!P1 LDGSTS.E.BYPASS.LTC128B.128 [R28+0xc000], desc[UR48][R2.64], !P0 ;  /* 0x0c000000021c9fae */ /* 0x0003e2000c101d70 */
[----:B------:R-:W-:Y:S01]  /*166e0*/  ISETP.GE.AND P1, PT, R10, R7, PT ;  /* 0x000000070a00720c */ /* 0x000fe20003f26270 */
[----:B------:R-:W-:-:S05]  /*166f0*/  VIADD R10, R6, 0x60 ;  /* 0x00000060060a7836 */ /* 0x000fca0000000000 */
        /* <DEDUP_REMOVED lines=9> */
.L_x_11580:
[----:B------:R-:W-:-:S05]  /*16790*/  VIADD R6, R6, 0xa0 ;  /* 0x000000a006067836 */ /* 0x000fca0000000000 */
[----:B------:R-:W-:-:S13]  /*167a0*/  ISETP.GE.AND P1, PT, R6, R7, PT ;  /* 0x000000070600720c */ /* 0x000fda0003f26270 */
[----:B01----:R-:W-:-:S05]  /*167b0*/  @!P1 IADD3 R2, P2, R20, R14, RZ ;  /* 0x0000000e14029210 */ /* 0x003fca0007f5e0ff */
[----:B--2---:R-:W-:-:S05]  /*167c0*/  @!P1 IMAD.X R3, RZ, RZ, R0, P2 ;  /* 0x000000ffff039224 */ /* 0x004fca00010e0600 */
[----:B------:R-:W-:Y:S01]  /*167d0*/  @!PT LDS RZ, [RZ] ;  /* 0x00000000fffff984 */ /* 0x000fe20000000800 */
[----:B------:R-:W-:Y:S01]  /*167e0*/  @!PT LDS RZ, [RZ] ;  /* 0x00000000fffff984 */ /* 0x000fe20000000800 */
[----:B------:R-:W-:Y:S01]  /*167f0*/  @!PT LDS RZ, [RZ] ;  /* 0x00000000fffff984 */ /* 0x000fe20000000800 */
[----:B------:R0:W-:Y:S01]  /*16800*/  @!P1 LDGSTS.E.BYPASS.LTC128B.128 [R28+0xd800], desc[UR48][R2.64], !P0 ;  /* 0x0d800000021c9fae */ /* 0x0001e2000c101d70 */
[----:B------:R-:W-:Y:S01]  /*16810*/  PLOP3.LUT P0, PT, PT, PT, PT, 0x80, 0x0 ;  /* 0x000000000000781c */ /* 0x000fe20003f0f070 */
[----:B------:R-:W-:-:S12]  /*16820*/  NOP ;  /* 0x0000000000007918 */ /* 0x000fd80000000000 */
.L_x_11509:
[----:B------:R-:W-:Y:S02]  /*16830*/  PLOP3.LUT P1, PT, P1, P0, PT, 0xa2, 0x0 ;  /* 0x000000000000781c */ /* 0x000fe40000f21472 */
[----:B------:R-:W-:-:S08]  /*16840*/  @P0 R2UR P1, UR4, R18 ;  /* 0x00000000120402ca */ /* 0x000fd00000020000 */
[----:B------:R-:W-:-:S05]  /*16850*/  @P0 PLOP3.LUT P0, PT, P1, PT, PT, 0x80, 0x0 ;  /* 0x000000000000081c */ /* 0x000fca0000f0f070 */
[----:B------:R-:W-:Y:S01]  /*16860*/  @!P1 SYNCS.ARRIVE.TRANS64.RED.A0T1 RZ, [UR4+0x13200], RZ ;  /* 0x013200ffffff99a7 */ /* 0x000fe20008200404 */
[----:B------:R-:W-:Y:S07]  /*16870*/  @!P1 ARRIVES.LDGSTSBAR.64.TRANSCNT [UR4+0x13200] ;  /* 0x01320000ff0099b0 */ /* 0x000fee0008000a84 */
[----:B------:R-:W-:Y:S05]  /*16880*/  @P0 BRA.U.ANY `(.L_x_11509) ;  /* 0xfffffffd00e80947 */ /* 0x000fea000393ffff */
[----:B------:R-:W-:-:S05]  /*16890*/  VIADD R29, R29, 0x1 ;  /* 0x000000011d1d7836 */ /* 0x000fca0000000000 */
[----:B------:R-:W-:-:S04]  /*168a0*/  LEA.HI R0, R29, R29, RZ, 0x1 ;  /* 0x0000001d1d007211 */ /* 0x000fc800078f08ff */
[----:B------:R-:W-:-:S05]  /*168b0*/  LOP3.LUT R0, R0, 0xfffffffe, RZ, 0xc0, !PT ;  /* 0xfffffffe00007812 */ /* 0x000fca00078ec0ff */
[----:B------:R-:W-:-:S05]  /*168c0*/  IMAD.IADD R0, R29, 0x1, -R0 ;  /* 0x000000011d007824 */ /* 0x000fca00078e0a00 */
[----:B0-----:R-:W-:Y:S01]  /*168d0*/  SHF.L.U32 R3, R0, 0x1f, RZ ;  /* 0x0000001f00037819 */ /* 0x001fe200000006ff */
[----:B------:R-:W-:Y:S01]  /*168e0*/  NOP ;  /* 0x0000000000007918 */ /* 0x000fe20000000000 */
[----:B------:R0:W-:Y:S01]  /*168f0*/  SYNCS.ARRIVE.TRANS64.A1T0 RZ, [R18+URZ+0x13200], RZ ;  /* 0x013200ff12ff79a7 */ /* 0x0001e2000810003f */
[----:B------:R-:W-:Y:S01]  /*16900*/  BSSY B0, `(.L_x_11510) ;  /* 0x0000003000007945 */ /* 0x000fe20003800000 */
[----:B------:R-:W1:Y:S03]  /*16910*/  SYNCS.PHASECHK.TRANS64.TRYWAIT P0, [R18+URZ+0x13220], R3 ;  /* 0x01322003120075a7 */ /* 0x000e66000800017f */
[----:B01----:R-:W-:Y:S05]  /*16920*/  @!P0 BRA `(.L_x_11511) ;  /* 0x0000002000a48947 */ /* 0x003fea0003800000 */
.L_x_11581:
[----:B------:R-:W-:Y:S05]  /*16930*/  BSYNC B0 ;  /* 0x0000000000007941 */ /* 0x000fea0003800000 */
.L_x_11510:
[----:B------:R-:W-:-:S04]  /*16940*/  UIADD3 UR4, UR41, -0x2, URZ ;  /* 0xfffffffe29047890 */ /* 0x000fc8000fffe03f */
[----:B------:R-:W-:-:S06]  /*16950*/  UISETP.GE.AND UP0, UPT, UR4, UR40, UPT ;  /* 0x000000280400728c */ /* 0x000fcc000bf06270 */
[----:B------:R-:W-:-:S13]  /*16960*/  PLOP3.LUT P0, PT, PT, PT, UP0, 0x80, 0x0 ;  /* 0x000000000000781c */ /* 0x000fda0003f0f008 */
[----:B------:R-:W-:Y:S05]  /*16970*/  @!P0 BRA `(.L_x_11512) ;  /* 0x0000000800e08947 */ /* 0x000fea0003800000 */
[----:B------:R-:W-:Y:S02]  /*16980*/  IMAD.MOV.U32 R6, RZ, RZ, R19 ;  /* 0x000000ffff067224 */ /* 0x000fe400078e0013 */
[----:B------:R-:W-:Y:S02]  /*16990*/  IMAD.MOV.U32 R7, RZ, RZ, R22 ;  /* 0x000000ffff077224 */ /* 0x000fe400078e0016 */
[----:B------:R-:W-:-:S07]  /*169a0*/  IMAD.U32 R0, RZ, RZ, UR4 ;  /* 0x00000004ff007e24 */ /* 0x000fce000f8e00ff */
.L_x_11532:
        /* <DEDUP_REMOVED lines=9> */
[----:B------:R-:W-:Y:S01]  /*16a40*/  LOP3.LUT P1, RZ, R16, 0x1, RZ, 0xc0, !PT ;  /* 0x0000000110ff7812 */ /* 0x000fe2000782c0ff */
[----:B------:R-:W-:-:S12]  /*16a50*/  IMAD.MOV.U32 R8, RZ, RZ, R0 ;  /* 0x000000ffff087224 */ /* 0x000fd800078e0000 */
[----:B------:R-:W-:Y:S05]  /*16a60*/  @!P1 BRA `(.L_x_11515) ;  /* 0x00000000004c9947 */ /* 0x000fea0003800000 */
[----:B------:R-:W1:Y:S01]  /*16a70*/  LDC R8, c[0x0][0x43c] ;  /* 0x00010f00ff087b82 */ /* 0x000e620000000800 */
[----:B------:R-:W-:Y:S01]  /*16a80*/  IMAD.MOV.U32 R9, RZ, RZ, R0 ;  /* 0x000000ffff097224 */ /* 0x000fe200078e0000 */
[----:B------:R-:W-:Y:S01]  /*16a90*/  ULDC.64 UR4, c[0x0][0x428] ;  /* 0x00010a0000047ab9 */ /* 0x000fe20000000a00 */
[----:B-1----:R-:W-:-:S13]  /*16aa0*/  ISETP.NE.AND P0, PT, R8, 0x1, PT ;  /* 0x000000010800780c */ /* 0x002fda0003f05270 */
[----:B0-----:R-:W0:Y:S02]  /*16ab0*/  @P0 LDC.64 R2, c[0x0][0x440] ;  /* 0x00011000ff020b82 */ /* 0x001e240000000a00 */
[----:B0-----:R-:W-:-:S05]  /*16ac0*/  @P0 IMAD.HI.U32 R2, R0, R2, RZ ;  /* 0x0000000200020227 */ /* 0x001fca00078e00ff */
[----:B------:R-:W-:Y:S01]  /*16ad0*/  @P0 SHF.R.U32.HI R9, RZ, R3, R2 ;  /* 0x00000003ff090219 */ /* 0x000fe20000011602 */
[----:B------:R-:W-:-:S03]  /*16ae0*/  IMAD R2, R24, UR4, RZ ;  /* 0x0000000418027c24 */ /* 0x000fc6000f8e02ff */
[--C-:B------:R-:W-:Y:S01]  /*16af0*/  SHF.R.S32.HI R3, RZ, 0x1f, R9.reuse ;  /* 0x0000001fff037819 */ /* 0x100fe20000011409 */
[----:B------:R-:W-:Y:S02]  /*16b00*/  IMAD R5, R23, UR5, R2 ;  /* 0x0000000517057c24 */ /* 0x000fe4000f8e0202 */
[----:B------:R-:W-:-:S04]  /*16b10*/  IMAD.MOV.U32 R2, RZ, RZ, R9 ;  /* 0x000000ffff027224 */ /* 0x000fc800078e0009 */
        /* <DEDUP_REMOVED lines=8> */
.L_x_11515:
        /* <DEDUP_REMOVED lines=8> */
.L_x_11582:
[----:B------:R-:W-:Y:S05]  /*16c20*/  BSYNC B1 ;  /* 0x0000000000017941 */ /* 0x000fea0003800000 */
.L_x_11516:
        /* <DEDUP_REMOVED lines=9> */
.L_x_11519:
[----:B------:R-:W-:Y:S05]  /*16cc0*/  BSYNC B1 ;  /* 0x0000000000017941 */ /* 0x000fea0003800000 */
.L_x_11518:
[----:B------:R-:W-:Y:S01]  /*16cd0*/  IMAD.MOV.U32 R9, RZ, RZ, RZ ;  /* 0x000000ffff097224 */ /* 0x000fe200078e00ff */
[----:B------:R-:W-:Y:S01]  /*16ce0*/  UIADD3 UR4, UP0, UR50, 0x470, URZ ;  /* 0x0000047032047890 */ /* 0x000fe2000ff1e03f */
[----:B------:R-:W-:Y:S01]  /*16cf0*/  IMAD R5, R19, 0x2800, R18 ;  /* 0x0000280013057824 */ /* 0x000fe200078e0212 */
[----:B------:R-:W-:Y:S01]  /*16d00*/  PLOP3.LUT P0, PT, PT, PT, PT, 0x80, 0x0 ;  /* 0x000000000000781c */ /* 0x000fe20003f0f070 */
[----:B------:R-:W-:Y:S01]  /*16d10*/  IMAD R8, R8, 0xa0, RZ ;  /* 0x000000a008087824 */ /* 0x000fe200078e02ff */
[----:B------:R-:W-:Y:S01]  /*16d20*/  R2UR UR10, R9 ;  /* 0x00000000090a72ca */ /* 0x000fe200000e0000 */
[----:B------:R-:W-:Y:S01]  /*16d30*/  VIADD R10, R4, 0x13270 ;  /* 0x00013270040a7836 */ /* 0x000fe20000000000 */
[----:B------:R-:W-:Y:S01]  /*16d40*/  UIADD3.X UR5, URZ, UR51, URZ, UP0, !UPT ;  /* 0x000000333f057290 */ /* 0x000fe200087fe43f */
[----:B------:R-:W-:Y:S01]  /*16d50*/  VIADD R2, R5, 0x6000 ;  /* 0x0000600005027836 */ /* 0x000fe20000000000 */
[----:B------:R-:W-:Y:S01]  /*16d60*/  UMOV UR6, 0x0 ;  /* 0x0000000000067882 */ /* 0x000fe20000000000 */
[----:B------:R-:W-:-:S10]  /*16d70*/  UMOV UR7, 0x14f00000 ;  /* 0x14f0000000077882 */ /* 0x000fd40000000000 */
.L_x_11520:
        /* <DEDUP_REMOVED lines=13> */
.L_x_11583:
[----:B------:R-:W-:Y:S05]  /*16e50*/  BSYNC B1 ;  /* 0x0000000000017941 */ /* 0x000fea0003800000 */
.L_x_11521:
[----:B------:R-:W-:Y:S01]  /*16e60*/  BSSY B1, `(.L_x_11523) ;  /* 0x000000b000017945 */ /* 0x000fe20003800000 */
[----:B------:R-:W-:Y:S02]  /*16e70*/  IMAD.MOV.U32 R2, RZ, RZ, 0x0 ;  /* 0x00000000ff027424 */ /* 0x000fe400078e00ff */
[----:B01----:R-:W-:Y:S01]  /*16e80*/  IMAD.MOV.U32 R3, RZ, RZ, 0x14f00000 ;  /* 0x14f00000ff037424 */ /* 0x003fe200078e00ff */
[----:B------:R-:W-:Y:S06]  /*16e90*/  @P1 BRA `(.L_x_11524) ;  /* 0x00000000001c1947 */ /* 0x000fec0003800000 */
[----:B------:R-:W0:Y:S01]  /*16ea0*/  S2R R10, SR_TID.X ;  /* 0x00000000000a7919 */ /* 0x000e220000002100 */
[----:B------:R-:W-:-:S04]  /*16eb0*/  IMAD.MOV.U32 R11, RZ, RZ, 0x2800 ;  /* 0x00002800ff0b7424 */ /* 0x000fc800078e00ff */
[----:B------:R1:W-:Y:S01]  /*16ec0*/  SYNCS.ARRIVE.TRANS64 RZ, [R4+URZ+0x13230], R11 ;  /* 0x0132300b04ff79a7 */ /* 0x0003e2000800003f */
[----:B0-----:R-:W-:-:S04]  /*16ed0*/  LOP3.LUT R10, R10, 0x1f, RZ, 0xc0, !PT ;  /* 0x0000001f0a0a7812 */ /* 0x001fc800078ec0ff */
[----:B------:R-:W-:-:S13]  /*16ee0*/  ISETP.NE.AND P0, PT, R10, RZ, PT ;  /* 0x000000ff0a00720c */ /* 0x000fda0003f05270 */
[----:B-1----:R-:W-:Y:S05]  /*16ef0*/  @!P0 BRA `(.L_x_11524) ;  /* 0x0000000000048947 */ /* 0x002fea0003800000 */
[----:B------:R-:W-:Y:S01]  /*16f00*/  BPT.TRAP 0x1 ;  /* 0x000000040000795c */ /* 0x000fe20000300000 */
.L_x_11524:
[----:B------:R-:W-:Y:S05]  /*16f10*/  BSYNC B1 ;  /* 0x0000000000017941 */ /* 0x000fea0003800000 */
.L_x_11523:
        /* <DEDUP_REMOVED lines=8> */
.L_x_11525:
        /* <DEDUP_REMOVED lines=10> */
.L_x_11514:
[----:B------:R-:W-:Y:S05]  /*17040*/  BSYNC B0 ;  /* 0x0000000000007941 */ /* 0x000fea0003800000 */
.L_x_11513:
[----:B------:R-:W-:-:S06]  /*17050*/  UISETP.NE.AND UP0, UPT, UR39, 0x3, UPT ;  /* 0x000000032700788c */ /* 0x000fcc000bf05270 */
[----:B------:R-:W-:-:S13]  /*17060*/  PLOP3.LUT P0, PT, PT, PT, UP0, 0x80, 0x0 ;  /* 0x000000000000781c */ /* 0x000fda0003f0f008 */
[----:B------:R-:W-:Y:S05]  /*17070*/  @!P0 BRA `(.L_x_11526) ;  /* 0x0000000000048947 */ /* 0x000fea0003800000 */
[----:B------:R-:W-:Y:S01]  /*17080*/  BPT.TRAP 0x1 ;  /* 0x000000040000795c */ /* 0x000fe20000300000 */
.L_x_11526:
        /* <DEDUP_REMOVED lines=8> */
.L_x_11584:
[----:B------:R-:W-:Y:S05]  /*17110*/  BSYNC B0 ;  /* 0x0000000000007941 */ /* 0x000fea0003800000 */
.L_x_11527:
[----:B------:R-:W-:Y:S05]  /*17120*/  @!P0 BRA `(.L_x_11529) ;  /* 0x0000000000048947 */ /* 0x000fea0003800000 */
[----:B------:R-:W-:Y:S01]  /*17130*/  BPT.TRAP 0x1 ;  /* 0x000000040000795c */ /* 0x000fe20000300000 */
.L_x_11529:
[----:B0-----:R-:W-:Y:S01]  /*17140*/  SHF.L.U32 R2, R7, 0x1f, RZ ;  /* 0x0000001f07027819 */ /* 0x001fe200000006ff */
[----:B------:R-:W-:-:S03]  /*17150*/  IMAD R10, R6, 0x2800, RZ ;  /* 0x00002800060a7824 */ /* 0x000fc600078e02ff */
[----:B------:R-:W0:Y:S02]  /*17160*/  SYNCS.PHASECHK.TRANS64.TRYWAIT P1, [R3+URZ+0x13260], R2 ;  /* 0x01326002030075a7 */ /* 0x000e24000802017f */
[----:B0-----:R-:W-:Y:S05]  /*17170*/  @!P1 BRA `(.L_x_11530) ;  /* 0x0000001800e09947 */ /* 0x001fea0003800000 */
.L_x_11585:
        /* <DEDUP_REMOVED lines=43> */
.L_x_11531:
        /* <DEDUP_REMOVED lines=10> */
[C---:B------:R-:W-:Y:S01]  /*174d0*/  ISETP.GT.AND P0, PT, R0.reuse, UR40, PT ;  /* 0x0000002800007c0c */ /* 0x040fe2000bf04270 */
[----:B------:R-:W-:-:S12]  /*174e0*/  VIADD R0, R0, 0xffffffff ;  /* 0xffffffff00007836 */ /* 0x000fd80000000000 */
[----:B-1----:R-:W-:Y:S05]  /*174f0*/  @P0 BRA `(.L_x_11532) ;  /* 0xfffffff4002c0947 */ /* 0x002fea000383ffff */
.L_x_11512:
        /* <DEDUP_REMOVED lines=17> */
.L_x_11534:
[----:B------:R-:W-:Y:S05]  /*17610*/  BSYNC B0 ;  /* 0x0000000000007941 */ /* 0x000fea0003800000 */
.L_x_11533:
[----:B------:R-:W-:-:S06]  /*17620*/  UISETP.NE.AND UP0, UPT, UR39, 0x3, UPT ;  /* 0x000000032700788c */ /* 0x000fcc000bf05270 */
[----:B------:R-:W-:-:S13]  /*17630*/  PLOP3.LUT P1, PT, PT, PT, UP0, 0x80, 0x0 ;  /* 0x000000000000781c */ /* 0x000fda0003f2f008 */
[----:B------:R-:W-:Y:S05]  /*17640*/  @!P1 BRA `(.L_x_11535) ;  /* 0x0000000000049947 */ /* 0x000fea0003800000 */
[----:B------:R-:W-:Y:S01]  /*17650*/  BPT.TRAP 0x1 ;  /* 0x000000040000795c */ /* 0x000fe20000300000 */
.L_x_11535:
[----:B0-----:R-:W-:Y:S01]  /*17660*/  LOP3.LUT R3, R22, 0x1, RZ, 0x3c, !PT ;  /* 0x0000000116037812 */ /* 0x001fe200078e3cff */
[----:B------:R-:W-:Y:S01]  /*17670*/  IMAD R2, R19, 0x8, R18 ;  /* 0x0000000813027824 */ /* 0x000fe200078e0212 */
[----:B------:R-:W-:Y:S01]  /*17680*/  BSSY B0, `(.L_x_11536) ;  /* 0x0000006000007945 */ /* 0x000fe20003800000 */
[----:B------:R-:W-:Y:S01]  /*17690*/  IMAD.U32 R0, RZ, RZ, UR45 ;  /* 0x0000002dff007e24 */ /* 0x000fe2000f8e00ff */
[----:B------:R-:W-:-:S04]  /*176a0*/  SHF.L.U32 R3, R3, 0x1f, RZ ;  /* 0x0000001f03037819 */ /* 0x000fc800000006ff */
[----:B------:R-:W0:Y:S01]  /*176b0*/  SYNCS.PHASECHK.TRANS64.TRYWAIT P1, [R2+URZ+0x13270], R3 ;  /* 0x01327003020075a7 */ /* 0x000e22000802017f */
[----:B------:R-:W-:Y:S01]  /*176c0*/  ISETP.NE.AND P2, PT, R0, 0x3, PT ;  /* 0x000000030000780c */ /* 0x000fe20003f45270 */
[----:B0-----:R-:W-:-:S12]  /*176d0*/  @!P1 BRA `(.L_x_11537) ;  /* 0x00000014009c9947 */ /* 0x001fd80003800000 */
.L_x_11586:
[----:B------:R-:W-:Y:S05]  /*176e0*/  BSYNC B0 ;  /* 0x0000000000007941 */ /* 0x000fea0003800000 */
.L_x_11536:
[----:B------:R-:W-:Y:S05]  /*176f0*/  @!P2 BRA `(.L_x_11538) ;  /* 0x000000000004a947 */ /* 0x000fea0003800000 */
[----:B------:R-:W-:Y:S01]  /*17700*/  BPT.TRAP 0x1 ;  /* 0x000000040000795c */ /* 0x000fe20000300000 */
.L_x_11538:
[----:B------:R-:W-:Y:S01]  /*17710*/  SHF.L.U32 R5, R22, 0x1f, RZ ;  /* 0x0000001f16057819 */ /* 0x000fe200000006ff */
[----:B0-----:R-:W-:-:S03]  /*17720*/  IMAD R3, R19, 0x2800, RZ ;  /* 0x0000280013037824 */ /* 0x001fc600078e02ff */
[----:B------:R-:W0:Y:S02]  /*17730*/  SYNCS.PHASECHK.TRANS64.TRYWAIT P1, [R2+URZ+0x13260], R5 ;  /* 0x01326005020075a7 */ /* 0x000e24000802017f */
[----:B0-----:R-:W-:Y:S05]  /*17740*/  @!P1 BRA `(.L_x_11539) ;  /* 0x0000001400949947 */ /* 0x001fea0003800000 */
.L_x_11587:
        /* <DEDUP_REMOVED lines=43> */
.L_x_11540:
[----:B-1----:R1:W-:Y:S01]  /*17a00*/  SYNCS.ARRIVE.TRANS64.A1T0 RZ, [R2+URZ+0x13250], RZ ;  /* 0x013250ff02ff79a7 */ /* 0x0023e2000810003f */
[----:B------:R-:W-:Y:S02]  /*17a10*/  @!P0 VIADD R0, R2, 0x13280 ;  /* 0x0001328002008836 */ /* 0x000fe40000000000 */
[----:B------:R-:W-:-:S03]  /*17a20*/  VIADD R19, R19, 0x1 ;  /* 0x0000000113137836 */ /* 0x000fc60000000000 */
[----:B------:R-:W-:Y:S01]  /*17a30*/  @!P0 PRMT R0, RZ, 0x654, R0 ;  /* 0x00000654ff008816 */ /* 0x000fe20000000000 */
[----:B------:R-:W-:Y:S01]  /*17a40*/  BAR.SYNC.DEFER_BLOCKING 0x2, 0x80 ;  /* 0x0082000000007b1d */ /* 0x000fe20000010000 */
[----:B------:R-:W-:-:S04]  /*17a50*/  ISETP.NE.AND P1, PT, R19, 0x2, PT ;  /* 0x000000021300780c */ /* 0x000fc80003f25270 */
[----:B0-----:R-:W-:Y:S02]  /*17a60*/  SEL R3, RZ, 0x1, P1 ;  /* 0x00000001ff037807 */ /* 0x001fe40000800000 */
[----:B------:R-:W-:Y:S02]  /*17a70*/  SEL R19, R19, RZ, P1 ;  /* 0x000000ff13137207 */ /* 0x000fe40000800000 */
[----:B------:R-:W-:Y:S01]  /*17a80*/  LOP3.LUT R22, R22, R3, RZ, 0x3c, !PT ;  /* 0x0000000316167212 */ /* 0x000fe200078e3cff */
[----:B------:R1:W-:Y:S06]  /*17a90*/  @!P0 SYNCS.ARRIVE.TRANS64.RED.A1T0 RZ, [R0+URZ], RZ ;  /* 0x000000ff00ff89a7 */ /* 0x0003ec000810043f */
.L_x_11489:
[----:B------:R-:W-:Y:S05]  /*17aa0*/  BSYNC B7 ;  /* 0x0000000000077941 */ /* 0x000fea0003800000 */
.L_x_11487:
[----:B------:R-:W-:-:S13]  /*17ab0*/  LOP3.LUT P1, RZ, R16, 0x4, RZ, 0xc0, !PT ;  /* 0x0000000410ff7812 */ /* 0x000fda000782c0ff */
[----:B------:R-:W-:Y:S05]  /*17ac0*/  @!P1 BRA `(.L_x_11541) ;  /* 0x0000000000209947 */ /* 0x000fea0003800000 */
[----:B------:R-:W0:Y:S08]  /*17ad0*/  S2UR UR5, SR_CgaCtaId ;  /* 0x00000000000579c3 */ /* 0x000e300000008800 */
[----:B------:R-:W-:Y:S06]  /*17ae0*/  BAR.SYNC.DEFER_BLOCKING 0x5, 0x200 ;  /* 0x0148000000007b1d */ /* 0x000fec0000010000 */
[----:B------:R-:W-:-:S02]  /*17af0*/  UMOV UR4, 0x400 ;  /* 0x0000040000047882 */ /* 0x000fc40000000000 */
[----:B0-----:R-:W-:-:S06]  /*17b00*/  ULEA UR4, UR5, UR4, 0x18 ;  /* 0x0000000405047291 */ /* 0x001fcc000f8ec03f */
[----:B------:R-:W-:-:S05]  /*17b10*/  IMAD.U32 R18, RZ, RZ, UR4 ;  /* 0x00000004ff127e24 */ /* 0x000fca000f8e00ff */
[----:B------:R0:W2:Y:S01]  /*17b20*/  LDS R27, [R18+0x132d0] ;  /* 0x0132d000121b7984 */ /* 0x0000a20000000800 */
[----:B------:R-:W-:Y:S06]  /*17b30*/  BAR.ARV 0x4, 0x200 ;  /* 0x0108000000007b1d */ /* 0x000fec0000002000 */
[----:B------:R-:W-:Y:S05]  /*17b40*/  BRA `(.L_x_11542) ;  /* 0x0000000000207947 */ /* 0x000fea0003800000 */
.L_x_11541:
[----:B------:R-:W0:Y:S01]  /*17b50*/  @!P0 S2R R3, SR_CgaCtaId ;  /* 0x0000000000038919 */ /* 0x000e220000008800 */
[----:B-1----:R-:W-:Y:S01]  /*17b60*/  @!P0 MOV R0, 0x400 ;  /* 0x0000040000008802 */ /* 0x002fe20000000f00 */
[----:B------:R-:W-:Y:S03]  /*17b70*/  BAR.SYNC.DEFER_BLOCKING 0x4, 0x200 ;  /* 0x0108000000007b1d */ /* 0x000fe60000010000 */
[----:B0-----:R-:W-:-:S03]  /*17b80*/  @!P0 LEA R18, R3, R0, 0x18 ;  /* 0x0000000003128211 */ /* 0x001fc600078ec0ff */
[----:B------:R-:W0:Y:S04]  /*17b90*/  SHFL.IDX PT, R0, R27, RZ, 0x1f ;  /* 0x00001fff1b007589 */ /* 0x000e2800000e0000 */
[----:B------:R0:W-:Y:S02]  /*17ba0*/  @!P0 STS [R18+0x132d0], R27 ;  /* 0x0132d01b12008388 */ /* 0x0001e40000000800 */
[----:B0-----:R-:W-:Y:S01]  /*17bb0*/  IMAD.MOV.U32 R27, RZ, RZ, R0 ;  /* 0x000000ffff1b7224 */ /* 0x001fe200078e0000 */
[----:B------:R-:W-:Y:S06]  /*17bc0*/  BAR.ARV 0x5, 0x200 ;  /* 0x0148000000007b1d */ /* 0x000fec0000002000 */
.L_x_11542:
[----:B------:R-:W-:Y:S02]  /*17bd0*/  ULDC UR4, c[0x0][0xc38] ;  /* 0x00030e0000047ab9 */ /* 0x000fe40000000800 */
[----:B--2---:R-:W-:-:S13]  /*17be0*/  ISETP.GE.AND P0, PT, R27, UR4, PT ;  /* 0x000000041b007c0c */ /* 0x004fda000bf06270 */
[----:B------:R-:W-:Y:S05]  /*17bf0*/  @!P0 BRA `(.L_x_11543) ;  /* 0xffffffcc00548947 */ /* 0x000fea000383ffff */
.L_x_11478:
[----:B------:R-:W2:Y:S01]  /*17c00*/  S2R R3, SR_CgaCtaId ;  /* 0x0000000000037919 */ /* 0x000ea20000008800 */
[----:B------:R-:W-:Y:S01]  /*17c10*/  VIADD R29, R29, 0x1 ;  /* 0x000000011d1d7836 */ /* 0x000fe20000000000 */
[----:B-1----:R-:W-:Y:S01]  /*17c20*/  MOV R2, 0x400 ;  /* 0x0000040000027802 */ /* 0x002fe20000000f00 */
[----:B------:R-:W-:Y:S03]  /*17c30*/  BSSY B0, `(.L_x_11544) ;  /* 0x0000008000007945 */ /* 0x000fe60003800000 */
[----:B------:R-:W-:-:S04]  /*17c40*/  LEA.HI R0, R29, R29, RZ, 0x1 ;  /* 0x0000001d1d007211 */ /* 0x000fc800078f08ff */
[----:B------:R-:W-:-:S05]  /*17c50*/  LOP3.LUT R0, R0, 0xfffffffe, RZ, 0xc0, !PT ;  /* 0xfffffffe00007812 */ /* 0x000fca00078ec0ff */
[----:B------:R-:W-:-:S05]  /*17c60*/  IMAD.IADD R0, R29, 0x1, -R0 ;  /* 0x000000011d007824 */ /* 0x000fca00078e0a00 */
[----:B------:R-:W-:Y:S02]  /*17c70*/  SHF.L.U32 R0, R0, 0x1f, RZ ;  /* 0x0000001f00007819 */ /* 0x000fe400000006ff */
[----:B--2---:R-:W-:-:S04]  /*17c80*/  LEA R6, R3, R2, 0x18 ;  /* 0x0000000203067211 */ /* 0x004fc800078ec0ff */
[----:B------:R-:W1:Y:S02]  /*17c90*/  SYNCS.PHASECHK.TRANS64.TRYWAIT P0, [R6+URZ+0x13220], R0 ;  /* 0x01322000060075a7 */ /* 0x000e64000800017f */
[----:B-1----:R-:W-:Y:S05]  /*17ca0*/  @!P0 BRA `(.L_x_11545) ;  /* 0x0000001000508947 */ /* 0x002fea0003800000 */
.L_x_11588:
[----:B------:R-:W-:Y:S05]  /*17cb0*/  BSYNC B0 ;  /* 0x0000000000007941 */ /* 0x000fea0003800000 */
.L_x_11544:
[----:B------:R-:W-:-:S03]  /*17cc0*/  UMOV UR4, 0xffffffff ;  /* 0xffffffff00047882 */ /* 0x000fc60000000000 */
[----:B------:R-:W-:Y:S05]  /*17cd0*/  BRA.DIV UR4, `(.L_x_11546) ;  /* 0x0000001204587947 */ /* 0x000fea000b800000 */
[----:B-1----:R-:W1:Y:S02]  /*17ce0*/  S2R R0, SR_TID.X ;  /* 0x0000000000007919 */ /* 0x002e640000002100 */
[----:B-1----:R-:W-:-:S04]  /*17cf0*/  SHF.R.U32.HI R0, RZ, 0x5, R0 ;  /* 0x00000005ff007819 */ /* 0x002fc80000011600 */
[----:B------:R-:W-:-:S05]  /*17d00*/  LOP3.LUT R0, R0, 0x3, RZ, 0xc0, !PT ;  /* 0x0000000300007812 */ /* 0x000fca00078ec0ff */
[----:B------:R1:W2:Y:S02]  /*17d10*/  SHFL.IDX PT, R14, R0, RZ, 0x1f ;  /* 0x00001fff000e7589 */ /* 0x0002a400000e0000 */
.L_x_11591:
[----:B--2---:R-:W-:Y:S01]  /*17d20*/  ISETP.NE.AND P0, PT, R14, RZ, PT ;  /* 0x000000ff0e00720c */ /* 0x004fe20003f05270 */
[----:B------:R-:W-:-:S12]  /*17d30*/  BSSY B0, `(.L_x_11547) ;  /* 0x000002b000007945 */ /* 0x000fd80003800000 */
[----:B------:R-:W-:Y:S05]  /*17d40*/  @P0 BRA `(.L_x_11548) ;  /* 0x0000000000a40947 */ /* 0x000fea0003800000 */
[----:B------:R-:W-:-:S03]  /*17d50*/  UMOV UR4, 0xffffffff ;  /* 0xffffffff00047882 */ /* 0x000fc60000000000 */
[----:B------:R-:W-:Y:S05]  /*17d60*/  BRA.DIV UR4, `(.L_x_11549) ;  /* 0x0000001204687947 */ /* 0x000fea000b800000 */
[----:B------:R-:W-:-:S13]  /*17d70*/  ELECT P6, URZ, PT ;  /* 0x00000000003f782f */ /* 0x000fda00038c0000 */
.L_x_11594:
[----:B------:R-:W-:Y:S05]  /*17d80*/  @!P6 BRA `(.L_x_11548) ;  /* 0x000000000094e947 */ /* 0x000fea0003800000 */
[----:B------:R-:W-:-:S06]  /*17d90*/  ULOP3.LUT UR4, UR38, 0x2, URZ, 0xfc, !UPT ;  /* 0x0000000226047892 */ /* 0x000fcc000f8efc3f */
[----:B-1----:R-:W-:-:S05]  /*17da0*/  IMAD.U32 R0, RZ, RZ, UR4 ;  /* 0x00000004ff007e24 */ /* 0x002fca000f8e00ff */
[----:B------:R-:W-:-:S13]  /*17db0*/  ISETP.NE.AND P0, PT, R0, 0x3, PT ;  /* 0x000000030000780c */ /* 0x000fda0003f05270 */
[----:B------:R-:W-:Y:S05]  /*17dc0*/  @!P0 BRA `(.L_x_11550) ;  /* 0x0000000000048947 */ /* 0x000fea0003800000 */
[----:B------:R-:W-:Y:S01]  /*17dd0*/  BPT.TRAP 0x1 ;  /* 0x000000040000795c */ /* 0x000fe20000300000 */
.L_x_11550:
        /* <DEDUP_REMOVED lines=12> */
.L_x_11595:
[----:B------:R-:W2:Y:S02]  /*17ea0*/  SYNCS.PHASECHK.TRANS64.TRYWAIT P1, [R9+URZ], R0 ;  /* 0x00000000090075a7 */ /* 0x000ea4000802017f */
[----:B--2---:R-:W-:Y:S05]  /*17eb0*/  @!P1 BRA `(.L_x_11552) ;  /* 0x0000001000489947 */ /* 0x004fea0003800000 */
.L_x_11596:
[----:B------:R-:W-:Y:S05]  /*17ec0*/  @!P0 BRA `(.L_x_11553) ;  /* 0x0000000000048947 */ /* 0x000fea0003800000 */
[----:B------:R-:W-:Y:S01]  /*17ed0*/  BPT.TRAP 0x1 ;  /* 0x000000040000795c */ /* 0x000fe20000300000 */
.L_x_11553:
[----:B------:R-:W-:-:S04]  /*17ee0*/  IMAD R19, R19, 0x8, R6 ;  /* 0x0000000813137824 */ /* 0x000fc800078e0206 */
[----:B------:R-:W3:Y:S02]  /*17ef0*/  SYNCS.PHASECHK.TRANS64.TRYWAIT P1, [R19+URZ+0x13260], R4 ;  /* 0x01326004130075a7 */ /* 0x000ee4000802017f */
[----:B---3--:R-:W-:Y:S05]  /*17f00*/  @!P1 BRA `(.L_x_11554) ;  /* 0x0000001000489947 */ /* 0x008fea0003800000 */
.L_x_11597:
[----:B------:R-:W-:Y:S05]  /*17f10*/  @!P0 BRA `(.L_x_11555) ;  /* 0x0000000000048947 */ /* 0x000fea0003800000 */
[----:B------:R-:W-:Y:S01]  /*17f20*/  BPT.TRAP 0x1 ;  /* 0x000000040000795c */ /* 0x000fe20000300000 */
.L_x_11555:
[----:B------:R-:W-:-:S04]  /*17f30*/  IMAD R7, R7, 0x8, R6 ;  /* 0x0000000807077824 */ /* 0x000fc800078e0206 */
[----:B------:R-:W4:Y:S02]  /*17f40*/  SYNCS.PHASECHK.TRANS64.TRYWAIT P1, [R7+URZ+0x13260], R0 ;  /* 0x01326000070075a7 */ /* 0x000f24000802017f */
[----:B----4-:R-:W-:Y:S05]  /*17f50*/  @!P1 BRA `(.L_x_11556) ;  /* 0x0000001000489947 */ /* 0x010fea0003800000 */
.L_x_11598:
[----:B------:R-:W-:Y:S05]  /*17f60*/  @!P0 BRA `(.L_x_11557) ;  /* 0x0000000000048947 */ /* 0x000fea0003800000 */
[----:B------:R-:W-:Y:S01]  /*17f70*/  BPT.TRAP 0x1 ;  /* 0x000000040000795c */ /* 0x000fe20000300000 */
.L_x_11557:
[----:B------:R-:W5:Y:S02]  /*17f80*/  SYNCS.PHASECHK.TRANS64.TRYWAIT P0, [R19+URZ+0x13280], R4 ;  /* 0x01328004130075a7 */ /* 0x000f64000800017f */
[----:B-----5:R-:W-:Y:S05]  /*17f90*/  @!P0 BRA `(.L_x_11558) ;  /* 0x00000010004c8947 */ /* 0x020fea0003800000 */
.L_x_11559:
[----:B------:R0:W0:Y:S02]  /*17fa0*/  SYNCS.PHASECHK.TRANS64.TRYWAIT P0, [R7+URZ+0x13280], R0 ;  /* 0x01328000070075a7 */ /* 0x000024000800017f */
[----:B0-----:R-:W-:Y:S05]  /*17fb0*/  @!P0 NANOSLEEP.SYNCS 0x989680 ;  /* 0x009896800000895d */ /* 0x001fea0003900000 */
[----:B------:R-:W0:Y:S02]  /*17fc0*/  @!P0 SYNCS.PHASECHK.TRANS64 P0, [R7+URZ+0x13280], R0 ;  /* 0x01328000070085a7 */ /* 0x000e24000800007f */
[----:B0-----:R-:W-:Y:S05]  /*17fd0*/  @!P0 BRA `(.L_x_11559) ;  /* 0xfffffffc00f08947 */ /* 0x001fea000383ffff */
.L_x_11548:
[----:B------:R-:W-:Y:S05]  /*17fe0*/  BSYNC B0 ;  /* 0x0000000000007941 */ /* 0x000fea0003800000 */
.L_x_11547:
[----:B------:R-:W-:Y:S05]  /*17ff0*/  EXIT ;  /* 0x000000000000794d */ /* 0x000fea0003800000 */
.L_x_11399:
[----:B0-----:R-:W-:-:S04]  /*18000*/  IMAD.U32 R3, RZ, RZ, UR45 ;  /* 0x0000002dff037e24 */ /* 0x001fc8000f8e00ff */
[----:B------:R0:W1:Y:S03]  /*18010*/  SYNCS.PHASECHK.TRANS64.TRYWAIT P1, [R3+URZ+0x13200], R8 ;  /* 0x01320008030075a7 */ /* 0x000066000802017f */
[----:B-1----:R-:W-:Y:S05]  /*18020*/  @!P1 NANOSLEEP.SYNCS 0x989680 ;  /* 0x009896800000995d */ /* 0x002fea0003900000 */
[----:B------:R-:W1:Y:S02]  /*18030*/  @!P1 SYNCS.PHASECHK.TRANS64 P1, [R3+URZ+0x13200], R8 ;  /* 0x01320008030095a7 */ /* 0x000e64000802007f */
[----:B-1----:R-:W-:Y:S05]  /*18040*/  @!P1 BRA `(.L_x_11399) ;  /* 0xfffffffc00ec9947 */ /* 0x002fea000383ffff */
[----:B------:R-:W-:Y:S05]  /*18050*/  BRA `(.L_x_11560) ;  /* 0xfffffe9800d47947 */ /* 0x000fea000383ffff */
.L_x_11403:
[----:B-1----:R1:W2:Y:S02]  /*18060*/  SYNCS.PHASECHK.TRANS64.TRYWAIT P1, [R106+URZ+0x13230], R3 ;  /* 0x013230036a0075a7 */ /* 0x0022a4000802017f */
[----:B--2---:R-:W-:Y:S05]  /*18070*/  @!P1 NANOSLEEP.SYNCS 0x989680 ;  /* 0x009896800000995d */ /* 0x004fea0003900000 */
[----:B------:R-:W2:Y:S02]  /*18080*/  @!P1 SYNCS.PHASECHK.TRANS64 P1, [R106+URZ+0x13230], R3 ;  /* 0x013230036a0095a7 */ /* 0x000ea4000802007f */
[----:B--2---:R-:W-:Y:S05]  /*18090*/  @!P1 BRA `(.L_x_11403) ;  /* 0xfffffffc00f09947 */ /* 0x004fea000383ffff */
[----:B------:R-:W-:Y:S05]  /*180a0*/  BRA `(.L_x_11402) ;  /* 0xfffffe9800f07947 */ /* 0x000fea000383ffff */
.L_x_11419:
[----:B-1----:R-:W-:-:S04]  /*180b0*/  IMAD.U32 R8, RZ, RZ, UR6 ;  /* 0x00000006ff087e24 */ /* 0x002fc8000f8e00ff */
[----:B------:R1:W2:Y:S03]  /*180c0*/  SYNCS.PHASECHK.TRANS64.TRYWAIT P1, [R8+URZ+0x13230], R7 ;  /* 0x01323007080075a7 */ /* 0x0002a6000802017f */
[----:B--2---:R-:W-:Y:S05]  /*180d0*/  @!P1 NANOSLEEP.SYNCS 0x989680 ;  /* 0x009896800000995d */ /* 0x004fea0003900000 */
[----:B------:R-:W2:Y:S02]  /*180e0*/  @!P1 SYNCS.PHASECHK.TRANS64 P1, [R8+URZ+0x13230], R7 ;  /* 0x01323007080095a7 */ /* 0x000ea4000802007f */
[----:B--2---:R-:W-:Y:S05]  /*180f0*/  @!P1 BRA `(.L_x_11419) ;  /* 0xfffffffc00ec9947 */ /* 0x004fea000383ffff */
[----:B------:R-:W-:Y:S05]  /*18100*/  BRA `(.L_x_11418) ;  /* 0xfffffee000ac7947 */ /* 0x000fea000383ffff */
.L_x_11423:
[----:B-1----:R-:W-:-:S04]  /*18110*/  IMAD.U32 R130, RZ, RZ, UR11 ;  /* 0x0000000bff827e24 */ /* 0x002fc8000f8e00ff */
[----:B------:R1:W2:Y:S03]  /*18120*/  SYNCS.PHASECHK.TRANS64.TRYWAIT P1, [R130+URZ+0x13250], R7 ;  /* 0x01325007820075a7 */ /* 0x0002a6000802017f */
[----:B--2---:R-:W-:Y:S05]  /*18130*/  @!P1 NANOSLEEP.SYNCS 0x989680 ;  /* 0x009896800000995d */ /* 0x004fea0003900000 */
[----:B------:R-:W2:Y:S02]  /*18140*/  @!P1 SYNCS.PHASECHK.TRANS64 P1, [R130+URZ+0x13250], R7 ;  /* 0x01325007820095a7 */ /* 0x000ea4000802007f */
[----:B--2---:R-:W-:Y:S05]  /*18150*/  @!P1 BRA `(.L_x_11423) ;  /* 0xfffffffc00ec9947 */ /* 0x004fea000383ffff */
[----:B------:R-:W-:Y:S05]  /*18160*/  BRA `(.L_x_11422) ;  /* 0xfffffee800547947 */ /* 0x000fea000383ffff */
.L_x_11441:
[----:B-1----:R-:W-:-:S04]  /*18170*/  IMAD.U32 R10, RZ, RZ, UR22 ;  /* 0x00000016ff0a7e24 */ /* 0x002fc8000f8e00ff */
[----:B------:R1:W2:Y:S03]  /*18180*/  SYNCS.PHASECHK.TRANS64.TRYWAIT P1, [R10+URZ+0x13230], R9 ;  /* 0x013230090a0075a7 */ /* 0x0002a6000802017f */
[----:B--2---:R-:W-:Y:S05]  /*18190*/  @!P1 NANOSLEEP.SYNCS 0x989680 ;  /* 0x009896800000995d */ /* 0x004fea0003900000 */
[----:B------:R-:W2:Y:S02]  /*181a0*/  @!P1 SYNCS.PHASECHK.TRANS64 P1, [R10+URZ+0x13230], R9 ;  /* 0x013230090a0095a7 */ /* 0x000ea4000802007f */
[----:B--2---:R-:W-:Y:S05]  /*181b0*/  @!P1 BRA `(.L_x_11441) ;  /* 0xfffffffc00ec9947 */ /* 0x004fea000383ffff */
[----:B------:R-:W-:Y:S05]  /*181c0*/  BRA `(.L_x_11440) ;  /* 0xffffff2c007c7947 */ /* 0x000fea000383ffff */
.L_x_11445:
[----:B-1----:R-:W-:-:S04]  /*181d0*/  IMAD.U32 R10, RZ, RZ, UR11 ;  /* 0x0000000bff0a7e24 */ /* 0x002fc8000f8e00ff */
[----:B------:R1:W2:Y:S03]  /*181e0*/  SYNCS.PHASECHK.TRANS64.TRYWAIT P1, [R10+URZ+0x13250], R9 ;  /* 0x013250090a0075a7 */ /* 0x0002a6000802017f */
[----:B--2---:R-:W-:Y:S05]  /*181f0*/  @!P1 NANOSLEEP.SYNCS 0x989680 ;  /* 0x009896800000995d */ /* 0x004fea0003900000 */
[----:B------:R-:W2:Y:S02]  /*18200*/  @!P1 SYNCS.PHASECHK.TRANS64 P1, [R10+URZ+0x13250], R9 ;  /* 0x013250090a0095a7 */ /* 0x000ea4000802007f */
[----:B--2---:R-:W-:Y:S05]  /*18210*/  @!P1 BRA `(.L_x_11445) ;  /* 0xfffffffc00ec9947 */ /* 0x004fea000383ffff */
[----:B------:R-:W-:Y:S05]  /*18220*/  BRA `(.L_x_11444) ;  /* 0xffffff3800747947 */ /* 0x000fea000383ffff */
.L_x_11452:
[----:B-1----:R-:W-:-:S04]  /*18230*/  IMAD.U32 R10, RZ, RZ, UR6 ;  /* 0x00000006ff0a7e24 */ /* 0x002fc8000f8e00ff */
[----:B------:R1:W2:Y:S03]  /*18240*/  SYNCS.PHASECHK.TRANS64.TRYWAIT P1, [R10+URZ+0x13230], R9 ;  /* 0x013230090a0075a7 */ /* 0x0002a6000802017f */
[----:B--2---:R-:W-:Y:S05]  /*18250*/  @!P1 NANOSLEEP.SYNCS 0x989680 ;  /* 0x009896800000995d */ /* 0x004fea0003900000 */
[----:B------:R-:W2:Y:S02]  /*18260*/  @!P1 SYNCS.PHASECHK.TRANS64 P1, [R10+URZ+0x13230], R9 ;  /* 0x013230090a0095a7 */ /* 0x000ea4000802007f */
[----:B--2---:R-:W-:Y:S05]  /*18270*/  @!P1 BRA `(.L_x_11452) ;  /* 0xfffffffc00ec9947 */ /* 0x004fea000383ffff */
[----:B------:R-:W-:Y:S05]  /*18280*/  BRA `(.L_x_11451) ;  /* 0xffffff58007c7947 */ /* 0x000fea000383ffff */
.L_x_11456:
[----:B-1----:R-:W-:-:S04]  /*18290*/  IMAD.U32 R130, RZ, RZ, UR11 ;  /* 0x0000000bff827e24 */ /* 0x002fc8000f8e00ff */
[----:B------:R1:W2:Y:S03]  /*182a0*/  SYNCS.PHASECHK.TRANS64.TRYWAIT P1, [R130+URZ+0x13250], R9 ;  /* 0x01325009820075a7 */ /* 0x0002a6000802017f */
[----:B--2---:R-:W-:Y:S05]  /*182b0*/  @!P1 NANOSLEEP.SYNCS 0x989680 ;  /* 0x009896800000995d */ /* 0x004fea0003900000 */
[----:B------:R-:W2:Y:S02]  /*182c0*/  @!P1 SYNCS.PHASECHK.TRANS64 P1, [R130+URZ+0x13250], R9 ;  /* 0x01325009820095a7 */ /* 0x000ea4000802007f */
[----:B--2---:R-:W-:Y:S05]  /*182d0*/  @!P1 BRA `(.L_x_11456) ;  /* 0xfffffffc00ec9947 */ /* 0x004fea000383ffff */
[----:B------:R-:W-:Y:S05]  /*182e0*/  BRA `(.L_x_11455) ;  /* 0xffffff6000247947 */ /* 0x000fea000383ffff */
.L_x_11470:
[----:B-1----:R-:W-:-:S04]  /*182f0*/  IMAD.U32 R3, RZ, RZ, UR14 ;  /* 0x0000000eff037e24 */ /* 0x002fc8000f8e00ff */
[----:B------:R1:W2:Y:S03]  /*18300*/  SYNCS.PHASECHK.TRANS64.TRYWAIT P1, [R3+URZ+0x13250], R0 ;  /* 0x01325000030075a7 */ /* 0x0002a6000802017f */
[----:B--2---:R-:W-:Y:S05]  /*18310*/  @!P1 NANOSLEEP.SYNCS 0x989680 ;  /* 0x009896800000995d */ /* 0x004fea0003900000 */
[----:B------:R-:W2:Y:S02]  /*18320*/  @!P1 SYNCS.PHASECHK.TRANS64 P1, [R3+URZ+0x13250], R0 ;  /* 0x01325000030095a7 */ /* 0x000ea4000802007f */
[----:B--2---:R-:W-:Y:S05]  /*18330*/  @!P1 BRA `(.L_x_11470) ;  /* 0xfffffffc00ec9947 */ /* 0x004fea000383ffff */
[----:B------:R-:W-:Y:S05]  /*18340*/  BRA `(.L_x_11469) ;  /* 0xffffffa0006c7947 */ /* 0x000fea000383ffff */
.L_x_11498:
[----:B------:R-:W-:Y:S02]  /*18350*/  IMAD.MOV.U32 R13, RZ, RZ, R20 ;  /* 0x000000ffff0d7224 */ /* 0x000fe400078e0014 */
[----:B------:R-:W-:Y:S02]  /*18360*/  IMAD.MOV.U32 R12, RZ, RZ, RZ ;  /* 0x000000ffff0c7224 */ /* 0x000fe400078e00ff */
[----:B------:R-:W-:Y:S02]  /*18370*/  IMAD.MOV.U32 R11, RZ, RZ, 0x1f ;  /* 0x0000001fff0b7424 */ /* 0x000fe400078e00ff */
[----:B------:R-:W-:-:S07]  /*18380*/  IMAD.MOV.U32 R15, RZ, RZ, -0x1 ;  /* 0xffffffffff0f7424 */ /* 0x000fce00078e00ff */
[----:B------:R-:W-:Y:S05]  /*18390*/  WARPSYNC.COLLECTIVE R15, `(.L_x_11561) ;  /* 0x000000000f087348 */ /* 0x000fea0003c00000 */
[----:B------:R0:W1:Y:S02]  /*183a0*/  SHFL.IDX P6, R14, R13, R12, R11 ;  /* 0x0000000c0d0e7389 */ /* 0x00006400000c000b */
[----:B01----:R-:W-:Y:S01]  /*183b0*/  ENDCOLLECTIVE ;  /* 0x000000000000791b */ /* 0x003fe20003800000 */
.L_x_11561:
[----:B------:R-:W-:Y:S05]  /*183c0*/  BRA `(.L_x_11562) ;  /* 0xffffffd400607947 */ /* 0x000fea000383ffff */
.L_x_11500:
[----:B------:R-:W-:Y:S01]  /*183d0*/  BSSY B0, `(.L_x_11563) ;  /* 0x0000006000007945 */ /* 0x000fe20003800000 */
[----:B------:R-:W-:-:S07]  /*183e0*/  IMAD.MOV.U32 R15, RZ, RZ, -0x1 ;  /* 0xffffffffff0f7424 */ /* 0x000fce00078e00ff */
[----:B0-----:R-:W-:Y:S05]  /*183f0*/  WARPSYNC.COLLECTIVE R15, `(.L_x_11564) ;  /* 0x000000000f0c7348 */ /* 0x001fea0003c00000 */
[----:B------:R-:W-:Y:S02]  /*18400*/  ELECT P6, UR62, PT ;  /* 0x00000000003e782f */ /* 0x000fe400038c0000 */
[----:B------:R-:W-:Y:S01]  /*18410*/  MOV R14, UR62 ;  /* 0x0000003e000e7c02 */ /* 0x000fe20008000f00 */
[----:B0-----:R-:W-:Y:S10]  /*18420*/  ENDCOLLECTIVE ;  /* 0x000000000000791b */ /* 0x001ff40003800000 */
.L_x_11564:
[----:B------:R-:W-:Y:S05]  /*18430*/  BSYNC B0 ;  /* 0x0000000000007941 */ /* 0x000fea0003800000 */
.L_x_11563:
[----:B------:R-:W-:Y:S05]  /*18440*/  BRA `(.L_x_11565) ;  /* 0xffffffd400687947 */ /* 0x000fea000383ffff */
.L_x_11502:
[----:B-1----:R1:W2:Y:S02]  /*18450*/  SYNCS.PHASECHK.TRANS64.TRYWAIT P1, [R5+URZ+0x13280], R2 ;  /* 0x01328002050075a7 */ /* 0x0022a4000802017f */
[----:B--2---:R-:W-:Y:S05]  /*18460*/  @!P1 NANOSLEEP.SYNCS 0x989680 ;  /* 0x009896800000995d */ /* 0x004fea0003900000 */
[----:B------:R-:W2:Y:S02]  /*18470*/  @!P1 SYNCS.PHASECHK.TRANS64 P1, [R5+URZ+0x13280], R2 ;  /* 0x01328002050095a7 */ /* 0x000ea4000802007f */
[----:B--2---:R-:W-:Y:S05]  /*18480*/  @!P1 BRA `(.L_x_11502) ;  /* 0xfffffffc00f09947 */ /* 0x004fea000383ffff */
[----:B------:R-:W-:Y:S05]  /*18490*/  BRA `(.L_x_11566) ;  /* 0xffffffd400c47947 */ /* 0x000fea000383ffff */
.L_x_11504:
[----:B--2---:R2:W3:Y:S02]  /*184a0*/  SYNCS.PHASECHK.TRANS64.TRYWAIT P1, [R5+URZ+0x13240], R2 ;  /* 0x01324002050075a7 */ /* 0x0044e4000802017f */
[----:B---3--:R-:W-:Y:S05]  /*184b0*/  @!P1 NANOSLEEP.SYNCS 0x989680 ;  /* 0x009896800000995d */ /* 0x008fea0003900000 */
[----:B------:R-:W3:Y:S02]  /*184c0*/  @!P1 SYNCS.PHASECHK.TRANS64 P1, [R5+URZ+0x13240], R2 ;  /* 0x01324002050095a7 */ /* 0x000ee4000802007f */
[----:B---3--:R-:W-:Y:S05]  /*184d0*/  @!P1 BRA `(.L_x_11504) ;  /* 0xfffffffc00f09947 */ /* 0x008fea000383ffff */
[----:B------:R-:W-:Y:S05]  /*184e0*/  BRA `(.L_x_11567) ;  /* 0xffffffd800107947 */ /* 0x000fea000383ffff */
.L_x_11508:
[----:B------:R-:W-:Y:S02]  /*184f0*/  IMAD.MOV.U32 R13, RZ, RZ, R4 ;  /* 0x000000ffff0d7224 */ /* 0x000fe400078e0004 */
[----:B------:R-:W-:Y:S02]  /*18500*/  IMAD.MOV.U32 R12, RZ, RZ, RZ ;  /* 0x000000ffff0c7224 */ /* 0x000fe400078e00ff */
[----:B------:R-:W-:Y:S02]  /*18510*/  IMAD.MOV.U32 R11, RZ, RZ, 0x1c1f ;  /* 0x00001c1fff0b7424 */ /* 0x000fe400078e00ff */
[----:B------:R-:W-:Y:S02]  /*18520*/  IMAD.MOV.U32 R15, RZ, RZ, -0x1 ;  /* 0xffffffffff0f7424 */ /* 0x000fe400078e00ff */
[----:B------:R-:W-:-:S07]  /*18530*/  VIADD R6, R21, UR42 ;  /* 0x0000002a15067c36 */ /* 0x000fce0008000000 */
[----:B------:R-:W-:Y:S05]  /*18540*/  WARPSYNC.COLLECTIVE R15, `(.L_x_11568) ;  /* 0x000000000f087348 */ /* 0x000fea0003c00000 */
[----:B------:R0:W1:Y:S02]  /*18550*/  SHFL.IDX P6, R14, R13, R12, R11 ;  /* 0x0000000c0d0e7389 */ /* 0x00006400000c000b */
[----:B01----:R-:W-:Y:S01]  /*18560*/  ENDCOLLECTIVE ;  /* 0x000000000000791b */ /* 0x003fe20003800000 */
.L_x_11568:
[----:B------:R-:W-:Y:S02]  /*18570*/  VIADD R10, R6, 0x20 ;  /* 0x00000020060a7836 */ /* 0x000fe40000000000 */
[----:B------:R-:W-:Y:S02]  /*18580*/  IMAD.MOV.U32 R13, RZ, RZ, R0 ;  /* 0x000000ffff0d7224 */ /* 0x000fe400078e0000 */
[----:B------:R-:W-:-:S07]  /*18590*/  IMAD.MOV.U32 R2, RZ, RZ, R14 ;  /* 0x000000ffff027224 */ /* 0x000fce00078e000e */
[----:B------:R-:W-:Y:S05]  /*185a0*/  WARPSYNC.COLLECTIVE R15, `(.L_x_11569) ;  /* 0x000000000f087348 */ /* 0x000fea0003c00000 */
[----:B------:R0:W1:Y:S02]  /*185b0*/  SHFL.IDX P6, R14, R13, R12, R11 ;  /* 0x0000000c0d0e7389 */ /* 0x00006400000c000b */
[----:B01----:R-:W-:Y:S01]  /*185c0*/  ENDCOLLECTIVE ;  /* 0x000000000000791b */ /* 0x003fe20003800000 */
.L_x_11569:
[----:B------:R-:W-:Y:S02]  /*185d0*/  ULDC UR4, c[0x0][0x288] ;  /* 0x0000a20000047ab9 */ /* 0x000fe40000000800 */
[----:B------:R-:W-:-:S05]  /*185e0*/  IMAD R7, R7, UR4, RZ ;  /* 0x0000000407077c24 */ /* 0x000fca000f8e02ff */
        /* <DEDUP_REMOVED lines=9> */
.L_x_11570:
        /* <DEDUP_REMOVED lines=11> */
.L_x_11571:
        /* <DEDUP_REMOVED lines=8> */
.L_x_11572:
        /* <DEDUP_REMOVED lines=10> */
.L_x_11573:
        /* <DEDUP_REMOVED lines=8> */
.L_x_11574:
        /* <DEDUP_REMOVED lines=11> */
.L_x_11575:
[----:B------:R-:W-:Y:S02]  /*18980*/  IMAD.MOV.U32 R13, RZ, RZ, R8 ;  /* 0x000000ffff0d7224 */ /* 0x000fe400078e0008 */
[----:B------:R-:W-:Y:S02]  /*18990*/  IMAD.MOV.U32 R12, RZ, RZ, RZ ;  /* 0x000000ffff0c7224 */ /* 0x000fe400078e00ff */
[----:B------:R-:W-:-:S07]  /*189a0*/  IMAD.MOV.U32 R9, RZ, RZ, R14 ;  /* 0x000000ffff097224 */ /* 0x000fce00078e000e */
[----:B------:R-:W-:Y:S05]  /*189b0*/  WARPSYNC.COLLECTIVE R15, `(.L_x_11576) ;  /* 0x000000000f087348 */ /* 0x000fea0003c00000 */
[----:B------:R0:W1:Y:S02]  /*189c0*/  SHFL.IDX P6, R14, R13, R12, R11 ;  /* 0x0000000c0d0e7389 */ /* 0x00006400000c000b */
[----:B01----:R-:W-:Y:S01]  /*189d0*/  ENDCOLLECTIVE ;  /* 0x000000000000791b */ /* 0x003fe20003800000 */
.L_x_11576:
        /* <DEDUP_REMOVED lines=11> */
.L_x_11577:
        /* <DEDUP_REMOVED lines=8> */
.L_x_11578:
        /* <DEDUP_REMOVED lines=10> */
.L_x_11579:
[----:B------:R-:W-:Y:S05]  /*18bb0*/  BRA `(.L_x_11580) ;  /* 0xffffffd800f47947 */ /* 0x000fea000383ffff */
.L_x_11511:
[----:B0-----:R0:W1:Y:S02]  /*18bc0*/  SYNCS.PHASECHK.TRANS64.TRYWAIT P0, [R18+URZ+0x13220], R3 ;  /* 0x01322003120075a7 */ /* 0x001064000800017f */
[----:B-1----:R-:W-:Y:S05]  /*18bd0*/  @!P0 NANOSLEEP.SYNCS 0x989680 ;  /* 0x009896800000895d */ /* 0x002fea0003900000 */
[----:B------:R-:W1:Y:S02]  /*18be0*/  @!P0 SYNCS.PHASECHK.TRANS64 P0, [R18+URZ+0x13220], R3 ;  /* 0x01322003120085a7 */ /* 0x000e64000800007f */
[----:B-1----:R-:W-:Y:S05]  /*18bf0*/  @!P0 BRA `(.L_x_11511) ;  /* 0xfffffffc00f08947 */ /* 0x002fea000383ffff */
[----:B------:R-:W-:Y:S05]  /*18c00*/  BRA `(.L_x_11581) ;  /* 0xffffffdc00487947 */ /* 0x000fea000383ffff */
.L_x_11517:
[----:B0-----:R0:W1:Y:S02]  /*18c10*/  SYNCS.PHASECHK.TRANS64.TRYWAIT P0, [R4+URZ+0x13280], R3 ;  /* 0x01328003040075a7 */ /* 0x001064000800017f */
[----:B-1----:R-:W-:Y:S05]  /*18c20*/  @!P0 NANOSLEEP.SYNCS 0x989680 ;  /* 0x009896800000895d */ /* 0x002fea0003900000 */
[----:B------:R-:W1:Y:S02]  /*18c30*/  @!P0 SYNCS.PHASECHK.TRANS64 P0, [R4+URZ+0x13280], R3 ;  /* 0x01328003040085a7 */ /* 0x000e64000800007f */
[----:B-1----:R-:W-:Y:S05]  /*18c40*/  @!P0 BRA `(.L_x_11517) ;  /* 0xfffffffc00f08947 */ /* 0x002fea000383ffff */
[----:B------:R-:W-:Y:S05]  /*18c50*/  BRA `(.L_x_11582) ;  /* 0xffffffdc00f07947 */ /* 0x000fea000383ffff */
.L_x_11522:
[----:B-1----:R1:W2:Y:S02]  /*18c60*/  SYNCS.PHASECHK.TRANS64.TRYWAIT P0, [R4+URZ+0x13240], R3 ;  /* 0x01324003040075a7 */ /* 0x0022a4000800017f */
[----:B--2---:R-:W-:Y:S05]  /*18c70*/  @!P0 NANOSLEEP.SYNCS 0x989680 ;  /* 0x009896800000895d */ /* 0x004fea0003900000 */
[----:B------:R-:W2:Y:S02]  /*18c80*/  @!P0 SYNCS.PHASECHK.TRANS64 P0, [R4+URZ+0x13240], R3 ;  /* 0x01324003040085a7 */ /* 0x000ea4000800007f */
[----:B--2---:R-:W-:Y:S05]  /*18c90*/  @!P0 BRA `(.L_x_11522) ;  /* 0xfffffffc00f08947 */ /* 0x004fea000383ffff */
[----:B------:R-:W-:Y:S05]  /*18ca0*/  BRA `(.L_x_11583) ;  /* 0xffffffe000687947 */ /* 0x000fea000383ffff */
.L_x_11528:
[----:B0-----:R0:W1:Y:S02]  /*18cb0*/  SYNCS.PHASECHK.TRANS64.TRYWAIT P1, [R3+URZ+0x13270], R2 ;  /* 0x01327002030075a7 */ /* 0x001064000802017f */
[----:B-1----:R-:W-:Y:S05]  /*18cc0*/  @!P1 NANOSLEEP.SYNCS 0x989680 ;  /* 0x009896800000995d */ /* 0x002fea0003900000 */
[----:B------:R-:W1:Y:S02]  /*18cd0*/  @!P1 SYNCS.PHASECHK.TRANS64 P1, [R3+URZ+0x13270], R2 ;  /* 0x01327002030095a7 */ /* 0x000e64000802007f */
[----:B-1----:R-:W-:Y:S05]  /*18ce0*/  @!P1 BRA `(.L_x_11528) ;  /* 0xfffffffc00f09947 */ /* 0x002fea000383ffff */
[----:B------:R-:W-:Y:S05]  /*18cf0*/  BRA `(.L_x_11584) ;  /* 0xffffffe400047947 */ /* 0x000fea000383ffff */
.L_x_11530:
[----:B0-----:R0:W1:Y:S02]  /*18d00*/  SYNCS.PHASECHK.TRANS64.TRYWAIT P1, [R3+URZ+0x13260], R2 ;  /* 0x01326002030075a7 */ /* 0x001064000802017f */
[----:B-1----:R-:W-:Y:S05]  /*18d10*/  @!P1 NANOSLEEP.SYNCS 0x989680 ;  /* 0x009896800000995d */ /* 0x002fea0003900000 */
[----:B------:R-:W1:Y:S02]  /*18d20*/  @!P1 SYNCS.PHASECHK.TRANS64 P1, [R3+URZ+0x13260], R2 ;  /* 0x01326002030095a7 */ /* 0x000e64000802007f */
[----:B-1----:R-:W-:Y:S05]  /*18d30*/  @!P1 BRA `(.L_x_11530) ;  /* 0xfffffffc00f09947 */ /* 0x002fea000383ffff */
[----:B------:R-:W-:Y:S05]  /*18d40*/  BRA `(.L_x_11585) ;  /* 0xffffffe4000c7947 */ /* 0x000fea000383ffff */
.L_x_11537:
[----:B0-----:R0:W1:Y:S02]  /*18d50*/  SYNCS.PHASECHK.TRANS64.TRYWAIT P1, [R2+URZ+0x13270], R3 ;  /* 0x01327003020075a7 */ /* 0x001064000802017f */
[----:B-1----:R-:W-:Y:S05]  /*18d60*/  @!P1 NANOSLEEP.SYNCS 0x989680 ;  /* 0x009896800000995d */ /* 0x002fea0003900000 */
[----:B------:R-:W1:Y:S02]  /*18d70*/  @!P1 SYNCS.PHASECHK.TRANS64 P1, [R2+URZ+0x13270], R3 ;  /* 0x01327003020095a7 */ /* 0x000e64000802007f */
[----:B-1----:R-:W-:Y:S05]  /*18d80*/  @!P1 BRA `(.L_x_11537) ;  /* 0xfffffffc00f09947 */ /* 0x002fea000383ffff */
[----:B------:R-:W-:Y:S05]  /*18d90*/  BRA `(.L_x_11586) ;  /* 0xffffffe800507947 */ /* 0x000fea000383ffff */
.L_x_11539:
[----:B0-----:R0:W1:Y:S02]  /*18da0*/  SYNCS.PHASECHK.TRANS64.TRYWAIT P1, [R2+URZ+0x13260], R5 ;  /* 0x01326005020075a7 */ /* 0x001064000802017f */
[----:B-1----:R-:W-:Y:S05]  /*18db0*/  @!P1 NANOSLEEP.SYNCS 0x989680 ;  /* 0x009896800000995d */ /* 0x002fea0003900000 */
[----:B------:R-:W1:Y:S02]  /*18dc0*/  @!P1 SYNCS.PHASECHK.TRANS64 P1, [R2+URZ+0x13260], R5 ;  /* 0x01326005020095a7 */ /* 0x000e64000802007f */
[----:B-1----:R-:W-:Y:S05]  /*18dd0*/  @!P1 BRA `(.L_x_11539) ;  /* 0xfffffffc00f09947 */ /* 0x002fea000383ffff */
[----:B------:R-:W-:Y:S05]  /*18de0*/  BRA `(.L_x_11587) ;  /* 0xffffffe800587947 */ /* 0x000fea000383ffff */
.L_x_11545:
[----:B-1----:R1:W2:Y:S02]  /*18df0*/  SYNCS.PHASECHK.TRANS64.TRYWAIT P0, [R6+URZ+0x13220], R0 ;  /* 0x01322000060075a7 */ /* 0x0022a4000800017f */
[----:B--2---:R-:W-:Y:S05]  /*18e00*/  @!P0 NANOSLEEP.SYNCS 0x989680 ;  /* 0x009896800000895d */ /* 0x004fea0003900000 */
[----:B------:R-:W2:Y:S02]  /*18e10*/  @!P0 SYNCS.PHASECHK.TRANS64 P0, [R6+URZ+0x13220], R0 ;  /* 0x01322000060085a7 */ /* 0x000ea4000800007f */
[----:B--2---:R-:W-:Y:S05]  /*18e20*/  @!P0 BRA `(.L_x_11545) ;  /* 0xfffffffc00f08947 */ /* 0x004fea000383ffff */
[----:B------:R-:W-:Y:S05]  /*18e30*/  BRA `(.L_x_11588) ;  /* 0xffffffec009c7947 */ /* 0x000fea000383ffff */
.L_x_11546:
        /* <DEDUP_REMOVED lines=11> */
.L_x_11590:
[----:B------:R-:W-:Y:S05]  /*18ef0*/  BSYNC B0 ;  /* 0x0000000000007941 */ /* 0x000fea0003800000 */
.L_x_11589:
[----:B------:R-:W-:Y:S05]  /*18f00*/  BRA `(.L_x_11591) ;  /* 0xffffffec00847947 */ /* 0x000fea000383ffff */
.L_x_11549:
[----:B------:R-:W-:Y:S01]  /*18f10*/  BSSY B1, `(.L_x_11592) ;  /* 0x0000006000017945 */ /* 0x000fe20003800000 */
[----:B------:R-:W-:-:S07]  /*18f20*/  IMAD.MOV.U32 R15, RZ, RZ, -0x1 ;  /* 0xffffffffff0f7424 */ /* 0x000fce00078e00ff */
[----:B01----:R-:W-:Y:S05]  /*18f30*/  WARPSYNC.COLLECTIVE R15, `(.L_x_11593) ;  /* 0x000000000f0c7348 */ /* 0x003fea0003c00000 */
[----:B------:R-:W-:Y:S02]  /*18f40*/  ELECT P6, UR62, PT ;  /* 0x00000000003e782f */ /* 0x000fe400038c0000 */
[----:B------:R-:W-:Y:S01]  /*18f50*/  MOV R14, UR62 ;  /* 0x0000003e000e7c02 */ /* 0x000fe20008000f00 */
[----:B01----:R-:W-:Y:S10]  /*18f60*/  ENDCOLLECTIVE ;  /* 0x000000000000791b */ /* 0x003ff40003800000 */
.L_x_11593:
[----:B------:R-:W-:Y:S05]  /*18f70*/  BSYNC B1 ;  /* 0x0000000000017941 */ /* 0x000fea0003800000 */
.L_x_11592:
[----:B------:R-:W-:Y:S05]  /*18f80*/  BRA `(.L_x_11594) ;  /* 0xffffffec007c7947 */ /* 0x000fea000383ffff */
.L_x_11551:
[----:B-1----:R1:W2:Y:S02]  /*18f90*/  SYNCS.PHASECHK.TRANS64.TRYWAIT P1, [R5+URZ], R4 ;  /* 0x00000004050075a7 */ /* 0x0022a4000802017f */
[----:B--2---:R-:W-:Y:S05]  /*18fa0*/  @!P1 NANOSLEEP.SYNCS 0x989680 ;  /* 0x009896800000995d */ /* 0x004fea0003900000 */
[----:B------:R-:W2:Y:S02]  /*18fb0*/  @!P1 SYNCS.PHASECHK.TRANS64 P1, [R5+URZ], R4 ;  /* 0x00000004050095a7 */ /* 0x000ea4000802007f */
[----:B--2---:R-:W-:Y:S05]  /*18fc0*/  @!P1 BRA `(.L_x_11551) ;  /* 0xfffffffc00f09947 */ /* 0x004fea000383ffff */
[----:B------:R-:W-:Y:S05]  /*18fd0*/  BRA `(.L_x_11595) ;  /* 0xffffffec00b07947 */ /* 0x000fea000383ffff */
.L_x_11552:
[----:B--2---:R2:W3:Y:S02]  /*18fe0*/  SYNCS.PHASECHK.TRANS64.TRYWAIT P1, [R9+URZ], R0 ;  /* 0x00000000090075a7 */ /* 0x0044e4000802017f */
[----:B---3--:R-:W-:Y:S05]  /*18ff0*/  @!P1 NANOSLEEP.SYNCS 0x989680 ;  /* 0x009896800000995d */ /* 0x008fea0003900000 */
[----:B------:R-:W3:Y:S02]  /*19000*/  @!P1 SYNCS.PHASECHK.TRANS64 P1, [R9+URZ], R0 ;  /* 0x00000000090095a7 */ /* 0x000ee4000802007f */
[----:B---3--:R-:W-:Y:S05]  /*19010*/  @!P1 BRA `(.L_x_11552) ;  /* 0xfffffffc00f09947 */ /* 0x008fea000383ffff */
[----:B------:R-:W-:Y:S05]  /*19020*/  BRA `(.L_x_11596) ;  /* 0xffffffec00a47947 */ /* 0x000fea000383ffff */
.L_x_11554:
[----:B---3--:R3:W4:Y:S02]  /*19030*/  SYNCS.PHASECHK.TRANS64.TRYWAIT P1, [R19+URZ+0x13260], R4 ;  /* 0x01326004130075a7 */ /* 0x008724000802017f */
[----:B----4-:R-:W-:Y:S05]  /*19040*/  @!P1 NANOSLEEP.SYNCS 0x989680 ;  /* 0x009896800000995d */ /* 0x010fea0003900000 */
[----:B------:R-:W4:Y:S02]  /*19050*/  @!P1 SYNCS.PHASECHK.TRANS64 P1, [R19+URZ+0x13260], R4 ;  /* 0x01326004130095a7 */ /* 0x000f24000802007f */
[----:B----4-:R-:W-:Y:S05]  /*19060*/  @!P1 BRA `(.L_x_11554) ;  /* 0xfffffffc00f09947 */ /* 0x010fea000383ffff */
[----:B------:R-:W-:Y:S05]  /*19070*/  BRA `(.L_x_11597) ;  /* 0xffffffec00a47947 */ /* 0x000fea000383ffff */
.L_x_11556:
[----:B----4-:R4:W0:Y:S02]  /*19080*/  SYNCS.PHASECHK.TRANS64.TRYWAIT P1, [R7+URZ+0x13260], R0 ;  /* 0x01326000070075a7 */ /* 0x010824000802017f */
[----:B0-----:R-:W-:Y:S05]  /*19090*/  @!P1 NANOSLEEP.SYNCS 0x989680 ;  /* 0x009896800000995d */ /* 0x001fea0003900000 */
[----:B------:R-:W0:Y:S02]  /*190a0*/  @!P1 SYNCS.PHASECHK.TRANS64 P1, [R7+URZ+0x13260], R0 ;  /* 0x01326000070095a7 */ /* 0x000e24000802007f */
[----:B0-----:R-:W-:Y:S05]  /*190b0*/  @!P1 BRA `(.L_x_11556) ;  /* 0xfffffffc00f09947 */ /* 0x001fea000383ffff */
[----:B------:R-:W-:Y:S05]  /*190c0*/  BRA `(.L_x_11598) ;  /* 0xffffffec00a47947 */ /* 0x000fea000383ffff */
.L_x_11558:
[----:B------:R0:W0:Y:S02]  /*190d0*/  SYNCS.PHASECHK.TRANS64.TRYWAIT P0, [R19+URZ+0x13280], R4 ;  /* 0x01328004130075a7 */ /* 0x000024000800017f */
[----:B0-----:R-:W-:Y:S05]  /*190e0*/  @!P0 NANOSLEEP.SYNCS 0x989680 ;  /* 0x009896800000895d */ /* 0x001fea0003900000 */
[----:B------:R-:W0:Y:S02]  /*190f0*/  @!P0 SYNCS.PHASECHK.TRANS64 P0, [R19+URZ+0x13280], R4 ;  /* 0x01328004130085a7 */ /* 0x000e24000800007f */
[----:B0-----:R-:W-:Y:S05]  /*19100*/  @!P0 BRA `(.L_x_11558) ;  /* 0xfffffffc00f08947 */ /* 0x001fea000383ffff */
[----:B------:R-:W-:Y:S05]  /*19110*/  BRA `(.L_x_11559) ;  /* 0xffffffec00a07947 */ /* 0x000fea000383ffff */
.L_x_11599:
        /* <DEDUP_REMOVED lines=14> */
.L_x_12993:


//--------------------- .text._ZN7cutlass13device_kernelIN5flash11enable_sm90INS1_16FlashAttnFwdSm90INS1_25CollectiveMainloopFwdSm90ILi2EN4cute5tupleIJNS5_1CILi1EEES8_S8_EEENS6_IJNS7_ILi192EEENS7_ILi160EEENS7_ILi64EEEEEELi64ENS_12float_e4m3_tEfNS_4arch4Sm90ELb0ELb1ELb1ELb1ELb0ELb0ELb0ELb1ELb1ELb1ELb0ELb0EEENS1_21CollectiveEpilogueFwdINS6_IJSA_SC_SB_EEES9_NS_10bfloat16_tESG_Li384ELb1ELb1ELb0ELb1EEENS1_36VarlenDynamicPersistentTileSchedulerILi192ELi160ELi384ELi128ELb0ELb1ELb1ELb1ELb0ELb1EEEEEEEEEvNT_6ParamsE --------------------------
	.section	.text._ZN7cutlass13device_kernelIN5flash11enable_sm90INS1_16FlashAttnFwdSm90INS1_25CollectiveMainloopFwdSm90ILi2EN4cute5tupleIJNS5_1CILi1EEES8_S8_EEENS6_IJNS7_ILi192EEENS7_ILi160EEENS7_ILi64EEEEEELi64ENS_12float_e4m3_tEfNS_4arch4Sm90ELb0ELb1ELb1ELb1ELb0ELb0ELb0ELb1ELb1ELb1ELb0ELb0EEENS1_21CollectiveEpilogueFwdINS6_IJSA_SC_SB_EEES9_NS_10bfloat16_tESG_Li384ELb1ELb1ELb0ELb1EEENS1_36VarlenDynamicPersistentTileSchedulerILi192ELi160ELi384ELi128ELb0ELb1ELb1ELb1ELb0ELb1EEEEEEEEEvNT_6ParamsE,"ax",@progbits
	.align	128
.text._ZN7cutlass13device_kernelIN5flash11enable_sm90INS1_16FlashAttnFwdSm90INS1_25CollectiveMainloopFwdSm90ILi2EN4cute5tupleIJNS5_1CILi1EEES8_S8_EEENS6_IJNS7_ILi192EEENS7_ILi160EEENS7_ILi64EEEEEELi64ENS_12float_e4m3_tEfNS_4arch4Sm90ELb0ELb1ELb1ELb1ELb0ELb0ELb0ELb1ELb1ELb1ELb0ELb0EEENS1_21CollectiveEpilogueFwdINS6_IJSA_SC_SB_EEES9_NS_10bfloat16_tESG_Li384ELb1ELb1ELb0ELb1EEENS1_36VarlenDynamicPersistentTileSchedulerILi192ELi160ELi384ELi128ELb0ELb1ELb1ELb1ELb0ELb1EEEEEEEEEvNT_6ParamsE:
        .type           _ZN7cutlass13device_kernelIN5flash11enable_sm90INS1_16FlashAttnFwdSm90INS1_25CollectiveMainloopFwdSm90ILi2EN4cute5tupleIJNS5_1CILi1EEES8_S8_EEENS6_IJNS7_ILi192EEENS7_ILi160EEENS7_ILi64EEEEEELi64ENS_12float_e4m3_tEfNS_4arch4Sm90ELb0ELb1ELb1ELb1ELb0ELb0ELb0ELb1ELb1ELb1ELb0ELb0EEENS1_21CollectiveEpilogueFwdINS6_IJSA_SC_SB_EEES9_NS_10bfloat16_tESG_Li384ELb1ELb1ELb0ELb1EEENS1_36VarlenDynamicPersistentTileSchedulerILi192ELi160ELi384ELi128ELb0ELb1ELb1ELb1ELb0ELb1EEEEEEEEEvNT_6ParamsE,@function
        .size           _ZN7cutlass13device_kernelIN5flash11enable_sm90INS1_16FlashAttnFwdSm90INS1_25CollectiveMainloopFwdSm90ILi2EN4cute5tupleIJNS5_1CILi1EEES8_S8_EEENS6_IJNS7_ILi192EEENS7_ILi160EEENS7_ILi64EEEEEELi64ENS_12float_e4m3_tEfNS_4arch4Sm90ELb0ELb1ELb1ELb1ELb0ELb0ELb0ELb1ELb1ELb1ELb0ELb0EEENS1_21CollectiveEpilogueFwdINS6_IJSA_SC_SB_EEES9_NS_10bfloat16_tESG_Li384ELb1ELb1ELb0ELb1EEENS1_36VarlenDynamicPersistentTileSchedulerILi192ELi160ELi384ELi128ELb0ELb1ELb1ELb1ELb0ELb1EEEEEEEEEvNT_6ParamsE,(.L_x_12994 - _ZN7cutlass13device_kernelIN5flash11enable_sm90INS1_16FlashAttnFwdSm90INS1_25CollectiveMainloopFwdSm90ILi2EN4cute5tupleIJNS5_1CILi1EEES8_S8_EEENS6_IJNS7_ILi192EEENS7_ILi160EEENS7_ILi64EEEEEELi64ENS_12float_e4m3_tEfNS_4arch4Sm90ELb0ELb1ELb1ELb1ELb0ELb0ELb0ELb1ELb1ELb1ELb0ELb0EEENS1_21CollectiveEpilogueFwdINS6_IJSA_SC_SB_EEES9_NS_10bfloat16_tESG_Li384ELb1ELb1ELb0ELb1EEENS1_36VarlenDynamicPersistentTileSchedulerILi192ELi160ELi384ELi128ELb0ELb1ELb1ELb1ELb0ELb1EEEEEEEEEvNT_6ParamsE)
        .other          _ZN7cutlass13device_kernelIN5flash11enable_sm90INS1_16FlashAttnFwdSm90INS1_25CollectiveMainloopFwdSm90ILi2EN4cute5tupleIJNS5_1CILi1EEES8_S8_EEENS6_IJNS7_ILi192EEENS7_ILi160EEENS7_ILi64EEEEEELi64ENS_12float_e4m3_tEfNS_4arch4Sm90ELb0ELb1ELb1ELb1ELb0ELb0ELb0ELb1ELb1ELb1ELb0ELb0EEENS1_21CollectiveEpilogueFwdINS6_IJSA_SC_SB_EEES9_NS_10bfloat16_tESG_Li384ELb1ELb1ELb0ELb1EEENS1_36VarlenDynamicPersistentTileSchedulerILi192ELi160ELi384ELi128ELb0ELb1ELb1ELb1ELb0ELb1EEEEEEEEEvNT_6ParamsE,@"STO_CUDA_ENTRY STV_DEFAULT"
_ZN7cutlass13device_kernelIN5flash11enable_sm90INS1_16FlashAttnFwdSm90INS1_25CollectiveMainloopFwdSm90ILi2EN4cute5tupleIJNS5_1CILi1EEES8_S8_EEENS6_IJNS7_ILi192EEENS7_ILi160EEENS7_ILi64EEEEEELi64ENS_12float_e4m3_tEfNS_4arch4Sm90ELb0ELb1ELb1ELb1ELb0ELb0ELb0ELb1ELb1ELb1ELb0ELb0EEENS1_21CollectiveEpilogueFwdINS6_IJSA_SC_SB_EEES9_NS_10bfloat16_tESG_Li384ELb1ELb1ELb0ELb1EEENS1_36VarlenDynamicPersistentTileSchedulerILi192ELi160ELi384ELi128ELb0ELb1ELb1ELb1ELb0ELb1EEEEEEEEEvNT_6ParamsE:
        /* <DEDUP_REMOVED lines=18> */
.L_x_11601:
[----:B------:R-:W-:Y:S05]  /*0120*/  BSYNC B0 ;  /* 0x0000000000007941 */ /* 0x000fea0003800000 */
.L_x_11600:
        /* <DEDUP_REMOVED lines=41> */
.L_x_11602:
        /* <DEDUP_REMOVED lines=22> */
.L_x_11603:
        /* <DEDUP_REMOVED lines=18> */
.L_x_11604:
        /* <DEDUP_REMOVED lines=22> */
.L_x_11605:
        /* <DEDUP_REMOVED lines=22> */
.L_x_11606:
[----:B------:R-:W-:Y:S01]  /*0900*/  PLOP3.LUT P0, PT, PT, PT, UP0, 0x80, 0x0 ;  /* 0x000000000000781c */ /* 0x000fe20003f0f008 */
[----:B------:R-:W-:Y:S01]  /*0910*/  UMOV UR38, 0x1 ;  /* 0x0000000100267882 */ /* 0x000fe20000000000 */
[----:B------:R-:W-:Y:S01]  /*0920*/  NOP ;  /* 0x0000000000007918 */ /* 0x000fe20000000000 */
[----:B------:R-:W-:Y:S01]  /*0930*/  USEL UR38, UR38, 0x2, !UP0 ;  /* 0x0000000226267887 */ /* 0x000fe2000c000000 */
[----:B------:R-:W-:Y:S01]  /*0940*/  ULDC.64 UR50, c[0x0][0x208] ;  /* 0x0000820000327ab9 */ /* 0x000fe20000000a00 */
[----:B012-4-:R-:W-:Y:S08]  /*0950*/  BAR.SYNC.DEFER_BLOCKING 0x0 ;  /* 0x0000000000007b1d */ /* 0x017ff00000010000 */
[----:B------:R-:W-:Y:S05]  /*0960*/  @!P0 BRA `(.L_x_11607) ;  /* 0x0000014000848947 */ /* 0x000fea0003800000 */
.L_x_11608:
        /* <DEDUP_REMOVED lines=29> */
[CC--:B------:R-:W-:Y:S02]  /*0b40*/  LEA.HI R5, R3.reuse, R0.reuse, RZ, 0x2 ;  /* 0x0000000003057211 */ /* 0x0c0fe400078f10ff */
[----:B------:R-:W-:Y:S02]  /*0b50*/  LEA.HI R3, R3, R0, RZ, 0x4 ;  /* 0x0000000003037211 */ /* 0x000fe400078f20ff */
[----:B------:R-:W-:-:S02]  /*0b60*/  SHF.R.S32.HI R8, RZ, 0x1f, R19 ;  /* 0x0000001fff087819 */ /* 0x000fc40000011413 */
[----:B------:R-:W-:Y:S02]  /*0b70*/  LOP3.LUT R11, R5, 0xfffffffc, RZ, 0xc0, !PT ;  /* 0xfffffffc050b7812 */ /* 0x000fe400078ec0ff */
[----:B------:R-:W-:Y:S02]  /*0b80*/  LEA.HI R7, R8, R19, RZ, 0x2 ;  /* 0x0000001308077211 */ /* 0x000fe400078f10ff */
[----:B------:R-:W-:Y:S01]  /*0b90*/  LOP3.LUT R5, R3, 0x3fffff0, RZ, 0xc0, !PT ;  /* 0x03fffff003057812 */ /* 0x000fe200078ec0ff */
[C---:B------:R-:W-:Y:S01]  /*0ba0*/  IMAD.IADD R11, R0.reuse, 0x1, -R11 ;  /* 0x00000001000b7824 */ /* 0x040fe200078e0a0b */
[--C-:B------:R-:W-:Y:S02]  /*0bb0*/  SHF.R.S32.HI R9, RZ, 0x2, R7.reuse ;  /* 0x00000002ff097819 */ /* 0x100fe40000011407 */
[----:B------:R-:W-:Y:S01]  /*0bc0*/  SHF.R.S32.HI R10, RZ, 0x1f, R7 ;  /* 0x0000001fff0a7819 */ /* 0x000fe20000011407 */
[----:B------:R-:W-:Y:S01]  /*0bd0*/  IMAD.IADD R5, R0, 0x1, -R5 ;  /* 0x0000000100057824 */ /* 0x000fe200078e0a05 */
[----:B------:R-:W-:Y:S01]  /*0be0*/  LOP3.LUT R6, R6, 0xfffffc00, RZ, 0xc0, !PT ;  /* 0xfffffc0006067812 */ /* 0x000fe200078ec0ff */
[----:B------:R-:W-:Y:S01]  /*0bf0*/  IMAD.HI R0, R2, 0x55555556, RZ ;  /* 0x5555555602007827 */ /* 0x000fe200078e02ff */
[----:B------:R-:W-:-:S02]  /*0c00*/  LEA.HI R10, R10, R9, RZ, 0x3 ;  /* 0x000000090a0a7211 */ /* 0x000fc400078f18ff */
[----:B------:R-:W-:Y:S01]  /*0c10*/  SHF.R.S32.HI R4, RZ, 0x4, R3 ;  /* 0x00000004ff047819 */ /* 0x000fe20000011403 */
[----:B------:R-:W-:Y:S01]  /*0c20*/  IMAD R6, R5, 0x40, R6 ;  /* 0x0000004005067824 */ /* 0x000fe200078e0206 */
[----:B------:R-:W-:Y:S02]  /*0c30*/  LOP3.LUT R10, R10, 0xfffffff8, RZ, 0xc0, !PT ;  /* 0xfffffff80a0a7812 */ /* 0x000fe400078ec0ff */
[----:B------:R-:W-:Y:S02]  /*0c40*/  LEA.HI R8, R8, R19, RZ, 0x5 ;  /* 0x0000001308087211 */ /* 0x000fe400078f28ff */
[----:B------:R-:W-:Y:S01]  /*0c50*/  LEA.HI R3, R3, R4, RZ, 0x1 ;  /* 0x0000000403037211 */ /* 0x000fe200078f08ff */
[----:B------:R-:W-:Y:S01]  /*0c60*/  IMAD.IADD R9, R9, 0x1, -R10 ;  /* 0x0000000109097824 */ /* 0x000fe200078e0a0a */
[----:B------:R-:W-:Y:S02]  /*0c70*/  LEA.HI R12, R11, R11, RZ, 0x1 ;  /* 0x0000000b0b0c7211 */ /* 0x000fe400078f08ff */
[----:B------:R-:W-:-:S02]  /*0c80*/  LEA.HI R5, R0, R0, RZ, 0x1 ;  /* 0x0000000000057211 */ /* 0x000fc400078f08ff */
[----:B------:R-:W-:Y:S02]  /*0c90*/  SHF.R.S32.HI R8, RZ, 0x5, R8 ;  /* 0x00000005ff087819 */ /* 0x000fe40000011408 */
[----:B------:R-:W-:Y:S01]  /*0ca0*/  LOP3.LUT R3, R3, 0x1ffffffe, RZ, 0xc0, !PT ;  /* 0x1ffffffe03037812 */ /* 0x000fe200078ec0ff */
[----:B------:R-:W-:Y:S01]  /*0cb0*/  IMAD R5, R5, -0x3, R2 ;  /* 0xfffffffd05057824 */ /* 0x000fe200078e0202 */
[----:B------:R-:W-:Y:S01]  /*0cc0*/  LOP3.LUT R12, R12, 0x1ffffffe, RZ, 0xc0, !PT ;  /* 0x1ffffffe0c0c7812 */ /* 0x000fe200078ec0ff */
[----:B------:R-:W-:Y:S01]  /*0cd0*/  IMAD R8, R8, 0x10, R9 ;  /* 0x0000001008087824 */ /* 0x000fe200078e0209 */
[----:B------:R-:W-:Y:S01]  /*0ce0*/  LOP3.LUT R0, R7, 0x7ffffffc, RZ, 0xc0, !PT ;  /* 0x7ffffffc07007812 */ /* 0x000fe200078ec0ff */
[----:B------:R-:W-:Y:S02]  /*0cf0*/  IMAD.IADD R3, R4, 0x1, -R3 ;  /* 0x0000000104037824 */ /* 0x000fe400078e0a03 */
[----:B------:R-:W-:Y:S02]  /*0d00*/  IMAD.IADD R11, R11, 0x1, -R12 ;  /* 0x000000010b0b7824 */ /* 0x000fe400078e0a0c */
[----:B------:R-:W-:-:S02]  /*0d10*/  IMAD R156, R5, 0x40, R8 ;  /* 0x00000040059c7824 */ /* 0x000fc400078e0208 */
[----:B------:R-:W-:Y:S02]  /*0d20*/  IMAD R157, R3, 0x8, R6 ;  /* 0x00000008039d7824 */ /* 0x000fe400078e0206 */
[----:B------:R-:W-:Y:S02]  /*0d30*/  IMAD.IADD R19, R19, 0x1, -R0 ;  /* 0x0000000113137824 */ /* 0x000fe400078e0a00 */
[----:B------:R-:W-:-:S07]  /*0d40*/  IMAD R22, R11, 0x8, R156 ;  /* 0x000000080b167824 */ /* 0x000fce00078e029c */
.L_x_11700:
        /* <DEDUP_REMOVED lines=12> */
[----:B012---:R-:W-:Y:S02]  /*0e10*/  IMAD.U32 R4, RZ, RZ, UR6 ;  /* 0x00000006ff047e24 */ /* 0x007fe4000f8e00ff */
[----:B------:R-:W-:Y:S01]  /*0e20*/  IMAD.U32 R5, RZ, RZ, UR7 ;  /* 0x00000007ff057e24 */ /* 0x000fe2000f8e00ff */
[----:B------:R-:W-:Y:S01]  /*0e30*/  @UP1 UIMAD.WIDE UR6, UR47, 0x4, UR8 ;  /* 0x000000042f0618a5 */ /* 0x000fe2000f8e0208 */
[----:B------:R-:W-:Y:S02]  /*0e40*/  ULDC UR4, c[0x0][0x288] ;  /* 0x0000a20000047ab9 */ /* 0x000fe40000000800 */
[----:B------:R-:W-:Y:S01]  /*0e50*/  IMAD.U32 R18, RZ, RZ, UR4 ;  /* 0x00000004ff127e24 */ /* 0x000fe2000f8e00ff */
[----:B-----5:R0:W5:Y:S02]  /*0e60*/  @P0 LDG.E R0, desc[UR50][R4.64] ;  /* 0x0000003204000981 */ /* 0x020164000c1e1900 */
[----:B------:R-:W-:Y:S01]  /*0e70*/  IMAD.U32 R6, RZ, RZ, UR6 ;  /* 0x00000006ff067e24 */ /* 0x000fe2000f8e00ff */
        /* <DEDUP_REMOVED lines=24> */
.L_x_11609:
        /* <DEDUP_REMOVED lines=10> */
.L_x_11610:
        /* <DEDUP_REMOVED lines=11> */
.L_x_11611:
[----:B------:R-:W1:Y:S01]  /*1150*/  LDC R3, c[0x0][0x448] ;  /* 0x00011200ff037b82 */ /* 0x000e620000000800 */
[----:B------:R-:W-:Y:S01]  /*1160*/  UIMAD UR42, UR5, 0xc0, URZ ;  /* 0x000000c0052a78a4 */ /* 0x000fe2000f8e023f */
        /* <DEDUP_REMOVED lines=24> */
.L_x_11613:
[----:B------:R-:W-:-:S13]  /*12f0*/  ISETP.NE.AND P0, PT, R7, 0x1, PT ;  /* 0x000000010700780c */ /* 0x000fda0003f05270 */
[----:B------:R-:W0:Y:S02]  /*1300*/  @P0 LDC.64 R4, c[0x0][0x9e8] ;  /* 0x00027a00ff040b82 */ /* 0x000e240000000a00 */
[----:B0-----:R-:W-:-:S05]  /*1310*/  @P0 IMAD.HI.U32 R4, R3, R4, RZ ;  /* 0x0000000403040227 */ /* 0x001fca00078e00ff */
[----:B------:R-:W-:-:S07]  /*1320*/  @P0 SHF.R.U32.HI R3, RZ, R5, R4 ;  /* 0x00000005ff030219 */ /* 0x000fce0000011604 */
.L_x_11614:
[----:B------:R-:W-:-:S05]  /*1330*/  IMAD R3, R3, R7, R7 ;  /* 0x0000000703037224 */ /* 0x000fca00078e0207 */
[----:B------:R-:W-:-:S07]  /*1340*/  VIMNMX R0, R0, R3, PT ;  /* 0x0000000300007248 */ /* 0x000fce0003fe0100 */
.L_x_11612:
        /* <DEDUP_REMOVED lines=29> */
.L_x_11616:
[----:B------:R-:W-:-:S13]  /*1520*/  ISETP.NE.AND P0, PT, R7, 0x1, PT ;  /* 0x000000010700780c */ /* 0x000fda0003f05270 */
[----:B------:R-:W0:Y:S02]  /*1530*/  @P0 LDC.64 R4, c[0x0][0x9e8] ;  /* 0x00027a00ff040b82 */ /* 0x000e240000000a00 */
[----:B0-----:R-:W-:-:S05]  /*1540*/  @P0 IMAD.HI.U32 R0, R6, R4, RZ ;  /* 0x0000000406000227 */ /* 0x001fca00078e00ff */
[----:B------:R-:W-:-:S07]  /*1550*/  @P0 SHF.R.U32.HI R6, RZ, R5, R0 ;  /* 0x00000005ff060219 */ /* 0x000fce0000011600 */
.L_x_11617:
[----:B------:R-:W-:-:S05]  /*1560*/  IMAD R6, R6, R7, RZ ;  /* 0x0000000706067224 */ /* 0x000fca00078e02ff */
[----:B------:R-:W-:-:S13]  /*1570*/  R2UR UR5, R6 ;  /* 0x00000000060572ca */ /* 0x000fda00000e0000 */
[----:B------:R-:W-:-:S04]  /*1580*/  UISETP.LT.AND UP0, UPT, UR4, UR5, UPT ;  /* 0x000000050400728c */ /* 0x000fc8000bf01270 */
[----:B------:R-:W-:-:S12]  /*1590*/  USEL UR4, UR4, UR5, !UP0 ;  /* 0x0000000504047287 */ /* 0x000fd8000c000000 */
.L_x_11615:
        /* <DEDUP_REMOVED lines=24> */
[----:B------:R-:W-:-:S09]  /*1720*/  CS2R R58, SRZ ;  /* 0x00000000003a7805 */ /* 0x000fd2000001ff00 */
        /* <DEDUP_REMOVED lines=36> */
.L_x_11619:
        /* <DEDUP_REMOVED lines=56> */
.L_x_11800:
[----:B------:R-:W-:Y:S05]  /*1cf0*/  @!P0 BRA `(.L_x_11621) ;  /* 0x0000000000048947 */ /* 0x000fea0003800000 */
[----:B------:R-:W-:Y:S01]  /*1d00*/  BPT.TRAP 0x1 ;  /* 0x000000040000795c */ /* 0x000fe20000300000 */
.L_x_11621:
[----:B------:R-:W-:Y:S02]  /*1d10*/  IMAD.U32 R106, RZ, RZ, UR39 ;  /* 0x00000027ff6a7e24 */ /* 0x000fe4000f8e00ff */
[----:B0-----:R-:W-:-:S03]  /*1d20*/  IMAD.U32 R3, RZ, RZ, UR37 ;  /* 0x00000025ff037e24 */ /* 0x001fc6000f8e00ff */
[----:B------:R-:W-:Y:S02]  /*1d30*/  LEA R106, R106, UR45, 0x3 ;  /* 0x0000002d6a6a7c11 */ /* 0x000fe4000f8e18ff */
[----:B------:R-:W-:-:S04]  /*1d40*/  SHF.L.U32 R3, R3, 0x1f, RZ ;  /* 0x0000001f03037819 */ /* 0x000fc800000006ff */
[----:B------:R0:W1:Y:S01]  /*1d50*/  SYNCS.PHASECHK.TRANS64.TRYWAIT P1, [R106+URZ+0x13230], R3 ;  /* 0x013230036a0075a7 */ /* 0x000062000802017f */
[----:B------:R-:W-:Y:S05]  /*1d60*/  @!P0 BRA `(.L_x_11622) ;  /* 0x0000000000048947 */ /* 0x000fea0003800000 */
[----:B------:R-:W-:Y:S01]  /*1d70*/  BPT.TRAP 0x1 ;  /* 0x000000040000795c */ /* 0x000fe20000300000 */
.L_x_11622:
[----:B-1----:R-:W-:Y:S05]  /*1d80*/  @P1 BRA `(.L_x_11623) ;  /* 0x0000000000081947 */ /* 0x002fea0003800000 */
[----:B------:R-:W1:Y:S02]  /*1d90*/  SYNCS.PHASECHK.TRANS64.TRYWAIT P1, [R106+URZ+0x13230], R3 ;  /* 0x013230036a0075a7 */ /* 0x000e64000802017f */
[----:B-1----:R-:W-:Y:S05]  /*1da0*/  @!P1 BRA `(.L_x_11624) ;  /* 0x0000018000389947 */ /* 0x002fea0003800000 */
.L_x_11623:
        /* <DEDUP_REMOVED lines=176> */
[----:B------:R-:W-:Y:S01]  /*28b0*/  IMAD.MOV.U32 R31, RZ, RZ, -0xa0 ;  /* 0xffffff60ff1f7424 */ /* 0x000fe200078e00ff */
[----:B------:R-:W-:Y:S01]  /*28c0*/  ULDC.64 UR6, c[0x0][0x9e0] ;  /* 0x0002780000067ab9 */ /* 0x000fe20000000a00 */
[C---:B------:R-:W-:Y:S01]  /*28d0*/  FMUL.FTZ R102, R0.reuse, R32 ;  /* 0x0000002000667220 */ /* 0x040fe20000410000 */
[----:B------:R-:W5:Y:S01]  /*28e0*/  SHFL.IDX PT, R34, R107, RZ, 0x1c1f ;  /* 0x001c1fff6b227589 */ /* 0x000f6200000e0000 */
[----:B------:R-:W-:Y:S01]  /*28f0*/  UISETP.GE.AND UP1, UPT, UR7, 0x1, UPT ;  /* 0x000000010700788c */ /* 0x000fe2000bf26270 */
        /* <DEDUP_REMOVED lines=14> */
[----:B------:R-:W0:Y:S01]  /*29e0*/  MUFU.TANH R78, R78 ;  /* 0x0000004e004e7308 */ /* 0x000e220000002400 */
[----:B------:R5:W-:Y:S01]  /*29f0*/  @!P3 SYNCS.ARRIVE.TRANS64.RED.A1T0 RZ, [R106+URZ], RZ ;  /* 0x000000ff6affb9a7 */ /* 0x000be2000810043f */
[----:B------:R-:W-:Y:S01]  /*2a00*/  IADD3 R33, -R18, R31, R17 ;  /* 0x0000001f12217210 */ /* 0x000fe20007ffe111 */
[----:B------:R-:W-:-:S02]  /*2a10*/  VIADD R30, R30, 0xa0 ;  /* 0x000000a01e1e7836 */ /* 0x000fc40000000000 */
[----:B------:R-:W-:Y:S02]  /*2a20*/  VIADD R114, R32, 0xffffffff ;  /* 0xffffffff20727836 */ /* 0x000fe40000000000 */
[----:B------:R-:W-:Y:S01]  /*2a30*/  IMAD R111, R19, -0x2, R30 ;  /* 0xfffffffe136f7824 */ /* 0x000fe200078e021e */
[----:B------:R-:W0:Y:S01]  /*2a40*/  MUFU.TANH R77, R77 ;  /* 0x0000004d004d7308 */ /* 0x000e220000002400 */
[C---:B------:R-:W-:Y:S02]  /*2a50*/  VIADD R112, R33.reuse, UR6 ;  /* 0x0000000621707c36 */ /* 0x040fe40008000000 */
[----:B------:R-:W-:Y:S02]  /*2a60*/  VIADD R113, R33, UR20 ;  /* 0x0000001421717c36 */ /* 0x000fe40008000000 */
[----:B------:R-:W-:Y:S01]  /*2a70*/  VIADD R115, R31, 0xffffffff ;  /* 0xffffffff1f737836 */ /* 0x000fe20000000000 */
[----:B-----5:R-:W-:Y:S01]  /*2a80*/  VIADDMNMX R106, R34, R112, R111, PT ;  /* 0x00000070226a7246 */ /* 0x020fe2000380016f */
        /* <DEDUP_REMOVED lines=68> */
.L_x_11627:
[----:B------:R-:W-:-:S06]  /*2ed0*/  UISETP.NE.AND UP2, UPT, UR7, 0x1, UPT ;  /* 0x000000010700788c */ /* 0x000fcc000bf45270 */
[----:B------:R-:W-:-:S05]  /*2ee0*/  PLOP3.LUT P1, PT, PT, PT, UP2, 0x80, 0x0 ;  /* 0x000000000000781c */ /* 0x000fca0003f2f028 */
[----:B------:R-:W-:-:S08]  /*2ef0*/  @UP2 ULDC.64 UR10, c[0x0][0x9e8] ;  /* 0x00027a00000a2ab9 */ /* 0x000fd00000000a00 */
[----:B------:R-:W-:-:S05]  /*2f00*/  @P1 IMAD.HI.U32 R31, R30, UR10, RZ ;  /* 0x0000000a1e1f1c27 */ /* 0x000fca000f8e00ff */
[----:B------:R-:W-:-:S07]  /*2f10*/  @P1 SHF.R.U32.HI R30, RZ, UR11, R31 ;  /* 0x0000000bff1e1c19 */ /* 0x000fce000801161f */
.L_x_11628:
[----:B------:R-:W-:Y:S05]  /*2f20*/  BSYNC B0 ;  /* 0x0000000000007941 */ /* 0x000fea0003800000 */
.L_x_11626:
[----:B------:R-:W-:-:S05]  /*2f30*/  IMAD R30, R30, UR7, R115 ;  /* 0x000000071e1e7c24 */ /* 0x000fca000f8e0273 */
[----:B------:R-:W-:Y:S02]  /*2f40*/  VIMNMX R109, R109, R30, !PT ;  /* 0x0000001e6d6d7248 */ /* 0x000fe40007fe0100 */
[----:B------:R-:W-:-:S07]  /*2f50*/  VIADDMNMX R106, R30, UR7, R106, PT ;  /* 0x000000071e6a7c46 */ /* 0x000fce000b80016a */
.L_x_11625:
[C---:B------:R-:W-:Y:S02]  /*2f60*/  ISETP.GE.AND P5, PT, R114.reuse, 0x9, PT ;  /* 0x000000097200780c */ /* 0x040fe40003fa6270 */
[C---:B------:R-:W-:Y:S02]  /*2f70*/  ISETP.GE.AND P1, PT, R114.reuse, 0x2, PT ;  /* 0x000000027200780c */ /* 0x040fe40003f26270 */
[----:B------:R-:W-:Y:S02]  /*2f80*/  ISETP.GE.AND P4, PT, R114, 0xa, PT ;  /* 0x0000000a7200780c */ /* 0x000fe40003f86270 */
[----:B------:R-:W-:Y:S02]  /*2f90*/  ISETP.GT.AND P2, PT, R109, 0x1, !P1 ;  /* 0x000000016d00780c */ /* 0x000fe40004f44270 */
[----:B------:R-:W-:Y:S02]  /*2fa0*/  LOP3.LUT R16, R16, 0xfffffffd, RZ, 0xc0, !PT ;  /* 0xfffffffd10107812 */ /* 0x000fe400078ec0ff */
[----:B------:R-:W-:-:S02]  /*2fb0*/  ISETP.LT.OR P3, PT, R106, 0x2, P2 ;  /* 0x000000026a00780c */ /* 0x000fc40001761670 */
[C---:B------:R-:W-:Y:S02]  /*2fc0*/  ISETP.GT.AND P2, PT, R109.reuse, 0x8, !P5 ;  /* 0x000000086d00780c */ /* 0x040fe40006f44270 */
        /* <DEDUP_REMOVED lines=241> */
.L_x_11631:
[----:B------:R-:W-:-:S06]  /*3ee0*/  UISETP.NE.AND UP2, UPT, UR7, 0x1, UPT ;  /* 0x000000010700788c */ /* 0x000fcc000bf45270 */
[----:B------:R-:W-:-:S05]  /*3ef0*/  PLOP3.LUT P6, PT, PT, PT, UP2, 0x80, 0x0 ;  /* 0x000000000000781c */ /* 0x000fca0003fcf028 */
[----:B------:R-:W-:-:S08]  /*3f00*/  @UP2 ULDC.64 UR10, c[0x0][0x9e8] ;  /* 0x00027a00000a2ab9 */ /* 0x000fd00000000a00 */
[----:B------:R-:W-:Y:S01]  /*3f10*/  @P6 IMAD.HI.U32 R86, R85, UR10, RZ ;  /* 0x0000000a55566c27 */ /* 0x000fe2000f8e00ff */
[----:B------:R-:W-:-:S13]  /*3f20*/  PLOP3.LUT P6, PT, PT, PT, UP2, 0x80, 0x0 ;  /* 0x000000000000781c */ /* 0x000fda0003fcf028 */
[----:B------:R-:W-:-:S07]  /*3f30*/  @P6 SHF.R.U32.HI R85, RZ, UR11, R86 ;  /* 0x0000000bff556c19 */ /* 0x000fce0008011656 */
.L_x_11632:
[----:B------:R-:W-:Y:S05]  /*3f40*/  BSYNC B0 ;  /* 0x0000000000007941 */ /* 0x000fea0003800000 */
.L_x_11630:
[----:B------:R-:W-:-:S05]  /*3f50*/  IMAD R85, R85, UR7, R115 ;  /* 0x0000000755557c24 */ /* 0x000fca000f8e0273 */
[----:B------:R-:W-:Y:S02]  /*3f60*/  VIMNMX R94, R94, R85, !PT ;  /* 0x000000555e5e7248 */ /* 0x000fe40007fe0100 */
[----:B------:R-:W-:-:S07]  /*3f70*/  VIADDMNMX R84, R85, UR7, R84, PT ;  /* 0x0000000755547c46 */ /* 0x000fce000b800154 */
.L_x_11629:
        /* <DEDUP_REMOVED lines=15> */
[----:B------:R-:W-:Y:S02]  /*4070*/  LOP3.LUT P2, RZ, R16, 0x4000000, RZ, 0xc0, !PT ;  /* 0x0400000010ff7812 */ /* 0x000fe4000784c0ff */
[----:B------:R-:W-:Y:S02]  /*4080*/  ISETP.LT.OR P1, PT, R84, 0x9, P1 ;  /* 0x000000095400780c */ /* 0x000fe40000f21670 */
[C---:B------:R-:W-:Y:S02]  /*4090*/  LOP3.LUT P6, RZ, R16.reuse, 0x2000000, RZ, 0xc0, !PT ;  /* 0x0200000010ff7812 */ /* 0x040fe400078cc0ff */
[----:B------:R-:W-:Y:S02]  /*40a0*/  FSEL R7, R7, -INF , !P1 ;  /* 0xff80000007077808 */ /* 0x000fe40004800000 */
[----:B------:R-:W-:Y:S02]  /*40b0*/  LOP3.LUT P1, RZ, R16, 0x4, RZ, 0xc0, !PT ;  /* 0x0000000410ff7812 */ /* 0x000fe4000782c0ff */
[----:B------:R-:W-:-:S02]  /*40c0*/  FMNMX.FTZ R9, R87, R88, !PT ;  /* 0x0000005857097209 */ /* 0x000fc40007810000 */
[C---:B------:R-:W-:Y:S02]  /*40d0*/  ISETP.GT.AND P1, PT, R94.reuse, 0x9, !P1 ;  /* 0x000000095e00780c */ /* 0x040fe40004f24270 */
[----:B------:R-:W-:Y:S02]  /*40e0*/  ISETP.GT.AND P3, PT, R94, 0x90, !P3 ;  /* 0x000000905e00780c */ /* 0x000fe40005f64270 */
[----:B------:R-:W-:Y:S02]  /*40f0*/  ISETP.LT.OR P1, PT, R84, 0xa, P1 ;  /* 0x0000000a5400780c */ /* 0x000fe40000f21670 */
[----:B------:R-:W-:Y:S02]  /*4100*/  ISETP.GT.AND P4, PT, R94, 0x91, !P4 ;  /* 0x000000915e00780c */ /* 0x000fe40006784270 */
[----:B------:R-:W-:Y:S02]  /*4110*/  FSEL R8, R8, -INF , !P1 ;  /* 0xff80000008087808 */ /* 0x000fe40004800000 */
[----:B------:R-:W-:-:S02]  /*4120*/  LOP3.LUT P1, RZ, R2, 0x1, RZ, 0xc0, !PT ;  /* 0x0000000102ff7812 */ /* 0x000fc4000782c0ff */
[----:B------:R-:W-:Y:S02]  /*4130*/  ISETP.LT.OR P3, PT, R84, 0x91, P3 ;  /* 0x000000915400780c */ /* 0x000fe40001f61670 */
        /* <DEDUP_REMOVED lines=199> */
[----:B------:R-:W-:Y:S01]  /*4db0*/  ISETP.GT.AND P2, PT, R94, 0x99, !P6 ;  /* 0x000000995e00780c */ /* 0x000fe20007744270 */
[--C-:B------:R-:W-:Y:S01]  /*4dc0*/  FFMA.FTZ R33, R33, UR21, -R98.reuse ;  /* 0x0000001521217c23 */ /* 0x100fe20008010862 */
[----:B------:R-:W-:Y:S01]  /*4dd0*/  FMNMX.FTZ R92, R86, R9, !PT ;  /* 0x00000009565c7209 */ /* 0x000fe20007810000 */
[----:B------:R-:W0:Y:S01]  /*4de0*/  MUFU.EX2 R87, R87 ;  /* 0x0000005700577308 */ /* 0x000e220000000800 */
        /* <DEDUP_REMOVED lines=16> */
[----:B0-----:R-:W-:-:S01]  /*4ef0*/  FADD.FTZ R95, R4, R87 ;  /* 0x00000057045f7221 */ /* 0x001fc20000010000 */
[----:B------:R-:W-:Y:S01]  /*4f00*/  FFMA.FTZ R81, R81, UR21, -R98 ;  /* 0x0000001551517c23 */ /* 0x000fe20008010862 */
[----:B------:R-:W-:-:S04]  /*4f10*/  FMNMX.FTZ R9, R15, R92, !PT ;  /* 0x0000005c0f097209 */ /* 0x000fc80007810000 */
[----:B------:R-:W-:Y:S01]  /*4f20*/  FMNMX.FTZ R92, R20, R9, !PT ;  /* 0x00000009145c7209 */ /* 0x000fe20007810000 */
        /* <DEDUP_REMOVED lines=18> */
[----:B------:R-:W-:Y:S01]  /*5050*/  MUFU.EX2 R34, R34 ;  /* 0x0000002200227308 */ /* 0x000fe20000000800 */
[----:B0-----:R-:W-:Y:S02]  /*5060*/  F2FP.SATFINITE.E4M3.F32.PACK_AB_MERGE_C R154, R31, R30, RZ ;  /* 0x0000001e1f9a723e */ /* 0x001fe400048070ff */
[----:B------:R-:W-:Y:S02]  /*5070*/  FMNMX.FTZ R9, R61, R92, !PT ;  /* 0x0000005c3d097209 */ /* 0x000fe40007810000 */
[----:B------:R-:W-:-:S02]  /*5080*/  F2FP.SATFINITE.E4M3.F32.PACK_AB_MERGE_C R154, R91, R90, R154 ;  /* 0x0000005a5b9a723e */ /* 0x000fc4000480709a */
        /* <DEDUP_REMOVED lines=8> */
[----:B0-----:R-:W-:Y:S02]  /*5110*/  F2FP.SATFINITE.E4M3.F32.PACK_AB_MERGE_C R148, R35, R34, RZ ;  /* 0x000000222394723e */ /* 0x001fe400048070ff */
[----:B------:R-:W-:Y:S01]  /*5120*/  FMNMX.FTZ R9, R43, R54, !PT ;  /* 0x000000362b097209 */ /* 0x000fe20007810000 */
[----:B------:R-:W-:-:S01]  /*5130*/  FFMA.FTZ R54, R55, UR21, -R98 ;  /* 0x0000001537367c23 */ /* 0x000fc20008010862 */
[----:B------:R-:W-:Y:S02]  /*5140*/  FFMA.FTZ R55, R64, UR21, -R98 ;  /* 0x0000001540377c23 */ /* 0x000fe40008010862 */
[----:B------:R-:W-:Y:S01]  /*5150*/  FMNMX.FTZ R92, R44, R9, !PT ;  /* 0x000000092c5c7209 */ /* 0x000fe20007810000 */
[----:B------:R-:W-:Y:S01]  /*5160*/  MUFU.EX2 R37, R37 ;  /* 0x0000002500257308 */ /* 0x000fe20000000800 */
[----:B-1----:R-:W-:-:S02]  /*5170*/  F2FP.SATFINITE.E4M3.F32.PACK_AB_MERGE_C R148, R33, R32, R148 ;  /* 0x000000202194723e */ /* 0x002fc40004807094 */
[----:B------:R-:W-:-:S04]  /*5180*/  FMNMX.FTZ R9, R45, R92, !PT ;  /* 0x0000005c2d097209 */ /* 0x000fc80007810000 */
[----:B------:R-:W-:Y:S01]  /*5190*/  FMNMX.FTZ R64, R46, R9, !PT ;  /* 0x000000092e407209 */ /* 0x000fe20007810000 */
[----:B------:R-:W-:Y:S03]  /*51a0*/  MUFU.EX2 R38, R38 ;  /* 0x0000002600267308 */ /* 0x000fe60000000800 */
[----:B------:R-:W-:Y:S01]  /*51b0*/  FMNMX.FTZ R9, R47, R64, !PT ;  /* 0x000000402f097209 */ /* 0x000fe20007810000 */
[--C-:B------:R-:W-:Y:S01]  /*51c0*/  FFMA.FTZ R64, R65, UR21, -R98.reuse ;  /* 0x0000001541407c23 */ /* 0x100fe20008010862 */
[----:B------:R-:W-:-:S02]  /*51d0*/  FFMA.FTZ R65, R66, UR21, -R98 ;  /* 0x0000001542417c23 */ /* 0x000fc40008010862 */
[----:B------:R-:W-:Y:S01]  /*51e0*/  FMNMX.FTZ R92, R48, R9, !PT ;  /* 0x00000009305c7209 */ /* 0x000fe20007810000 */
[----:B------:R-:W0:Y:S03]  /*51f0*/  MUFU.EX2 R93, R93 ;  /* 0x0000005d005d7308 */ /* 0x000e260000000800 */
[----:B------:R-:W-:-:S04]  /*5200*/  FMNMX.FTZ R92, R49, R92, !PT ;  /* 0x0000005c315c7209 */ /* 0x000fc80007810000 */
[----:B------:R-:W-:Y:S01]  /*5210*/  FMNMX.FTZ R9, R29, R92, !PT ;  /* 0x0000005c1d097209 */ /* 0x000fe20007810000 */
[----:B------:R-:W-:-:S01]  /*5220*/  FFMA.FTZ R92, R67, UR21, -R98 ;  /* 0x00000015435c7c23 */ /* 0x000fc20008010862 */
[----:B------:R-:W-:Y:S01]  /*5230*/  FFMA.FTZ R67, R68, UR21, -R98 ;  /* 0x0000001544437c23 */ /* 0x000fe20008010862 */
[----:B------:R-:W-:Y:S01]  /*5240*/  MUFU.EX2 R39, R39 ;  /* 0x0000002700277308 */ /* 0x000fe20000000800 */
[----:B------:R-:W-:-:S04]  /*5250*/  FMNMX.FTZ R66, R24, R9, !PT ;  /* 0x0000000918427209 */ /* 0x000fc80007810000 */
[----:B------:R-:W-:Y:S02]  /*5260*/  FMNMX.FTZ R9, R25, R66, !PT ;  /* 0x0000004219097209 */ /* 0x000fe40007810000 */
[----:B0-----:R-:W-:Y:S01]  /*5270*/  F2FP.SATFINITE.E4M3.F32.PACK_AB_MERGE_C R150, R93, R38, RZ ;  /* 0x000000265d96723e */ /* 0x001fe200048070ff */
[----:B------:R-:W-:Y:S01]  /*5280*/  MUFU.EX2 R66, R92 ;  /* 0x0000005c00427308 */ /* 0x000fe20000000800 */
[----:B------:R-:W-:Y:S02]  /*5290*/  FMNMX.FTZ R9, R26, R9, !PT ;  /* 0x000000091a097209 */ /* 0x000fe40007810000 */
[----:B------:R-:W-:Y:S02]  /*52a0*/  F2FP.SATFINITE.E4M3.F32.PACK_AB_MERGE_C R150, R37, R36, R150 ;  /* 0x000000242596723e */ /* 0x000fe40004807096 */
[----:B------:R-:W-:-:S03]  /*52b0*/  FMNMX.FTZ R68, R28, R9, !PT ;  /* 0x000000091c447209 */ /* 0x000fc60007810000 */
        /* <DEDUP_REMOVED lines=10> */
[----:B------:R-:W-:Y:S08]  /*5360*/  MUFU.EX2 R52, R52 ;  /* 0x0000003400347308 */ /* 0x000ff00000000800 */
        /* <DEDUP_REMOVED lines=8> */
[----:B------:R-:W1:Y:S08]  /*53f0*/  MUFU.EX2 R64, R64 ;  /* 0x0000004000407308 */ /* 0x000e700000000800 */
[----:B------:R-:W-:Y:S01]  /*5400*/  MUFU.EX2 R53, R53 ;  /* 0x0000003500357308 */ /* 0x000fe20000000800 */
[----:B0-----:R-:W-:Y:S01]  /*5410*/  FMNMX.FTZ R9, R84, R9, !PT ;  /* 0x0000000954097209 */ /* 0x001fe20007810000 */
[----:B------:R-:W-:-:S03]  /*5420*/  IMAD.U32 R84, RZ, RZ, UR21 ;  /* 0x00000015ff547e24 */ /* 0x000fc6000f8e00ff */
[C---:B------:R-:W-:Y:S01]  /*5430*/  FSETP.NEU.FTZ.AND P1, PT, R9.reuse, -INF , PT ;  /* 0xff8000000900780b */ /* 0x040fe20003f3d000 */
[----:B------:R-:W-:-:S01]  /*5440*/  FFMA.FTZ R83, R9, R84, -8 ;  /* 0xc100000009537423 */ /* 0x000fc20000010054 */
[----:B------:R-:W-:Y:S01]  /*5450*/  FFMA.FTZ R84, R3, UR21, -R98 ;  /* 0x0000001503547c23 */ /* 0x000fe20008010862 */
[----:B------:R-:W-:Y:S01]  /*5460*/  MUFU.EX2 R65, R65 ;  /* 0x0000004100417308 */ /* 0x000fe20000000800 */
[----:B-1----:R-:W-:Y:S02]  /*5470*/  F2FP.SATFINITE.E4M3.F32.PACK_AB_MERGE_C R146, R64, R55, RZ ;  /* 0x000000374092723e */ /* 0x002fe400048070ff */
        /* <DEDUP_REMOVED lines=50> */
[----:B------:R-:W-:Y:S01]  /*57a0*/  FFMA.FTZ R29, R29, UR21, -R3 ;  /* 0x000000151d1d7c23 */ /* 0x000fe20008010803 */
[----:B------:R-:W-:-:S01]  /*57b0*/  FADD.FTZ R88, R34, R95 ;  /* 0x0000005f22587221 */ /* 0x000fc20000010000 */
[--C-:B------:R-:W-:Y:S01]  /*57c0*/  FFMA.FTZ R24, R24, UR21, -R3.reuse ;  /* 0x0000001518187c23 */ /* 0x100fe20008010803 */
[----:B------:R-:W-:-:S01]  /*57d0*/  FFMA.FTZ R25, R25, UR21, -R3 ;  /* 0x0000001519197c23 */ /* 0x000fc20008010803 */
[--C-:B------:R-:W-:Y:S01]  /*57e0*/  FFMA.FTZ R26, R26, UR21, -R3.reuse ;  /* 0x000000151a1a7c23 */ /* 0x100fe20008010803 */
[----:B------:R-:W-:-:S01]  /*57f0*/  FFMA.FTZ R28, R28, UR21, -R3 ;  /* 0x000000151c1c7c23 */ /* 0x000fc20008010803 */
        /* <DEDUP_REMOVED lines=157> */
.L_x_11634:
[----:B------:R-:W-:-:S11]  /*61d0*/  UISETP.NE.AND UP2, UPT, UR7, 0x1, UPT ;  /* 0x000000010700788c */ /* 0x000fd6000bf45270 */
[----:B------:R-:W-:Y:S02]  /*61e0*/  @UP2 ULDC.64 UR14, c[0x0][0x9e8] ;  /* 0x00027a00000e2ab9 */ /* 0x000fe40000000a00 */
[----:B------:R-:W-:-:S04]  /*61f0*/  UIMAD.WIDE.U32 UR10, UR12, UR14, URZ ;  /* 0x0000000e0c0a72a5 */ /* 0x000fc8000f8e003f */
[----:B------:R-:W-:-:S12]  /*6200*/  @UP2 USHF.R.U32.HI UR12, URZ, UR15, UR11 ;  /* 0x0000000f3f0c2299 */ /* 0x000fd8000801160b */
.L_x_11635:
[----:B------:R-:W-:-:S04]  /*6210*/  UIMAD UR7, UR12, UR7, UR7 ;  /* 0x000000070c0772a4 */ /* 0x000fc8000f8e0207 */
[----:B------:R-:W-:-:S04]  /*6220*/  UISETP.LT.AND UP2, UPT, UR6, UR7, UPT ;  /* 0x000000070600728c */ /* 0x000fc8000bf41270 */
[----:B------:R-:W-:-:S12]  /*6230*/  USEL UR6, UR6, UR7, UP2 ;  /* 0x0000000706067287 */ /* 0x000fd80009000000 */
.L_x_11633:
        /* <DEDUP_REMOVED lines=27> */
.L_x_11654:
[----:B------:R-:W-:-:S04]  /*63f0*/  UIADD3 UR26, UR39, 0x1, URZ ;  /* 0x00000001271a7890 */ /* 0x000fc8000fffe03f */
[----:B------:R-:W-:-:S04]  /*6400*/  UISETP.NE.AND UP2, UPT, UR26, 0x2, UPT ;  /* 0x000000021a00788c */ /* 0x000fc8000bf45270 */
[----:B------:R-:W-:Y:S02]  /*6410*/  USEL UR25, URZ, 0x1, UP2 ;  /* 0x000000013f197887 */ /* 0x000fe40009000000 */
[----:B------:R-:W-:Y:S02]  /*6420*/  USEL UR26, UR26, URZ, UP2 ;  /* 0x0000003f1a1a7287 */ /* 0x000fe40009000000 */
[----:B------:R-:W-:Y:S01]  /*6430*/  ULOP3.LUT UR25, UR37, UR25, URZ, 0x3c, !UPT ;  /* 0x0000001925197292 */ /* 0x000fe2000f8e3c3f */
[----:B------:R-:W-:Y:S11]  /*6440*/  @!P0 BRA `(.L_x_11637) ;  /* 0x0000000000048947 */ /* 0x000ff60003800000 */
[----:B------:R-:W-:Y:S01]  /*6450*/  BPT.TRAP 0x1 ;  /* 0x000000040000795c */ /* 0x000fe20000300000 */
.L_x_11637:
[----:B------:R-:W-:Y:S01]  /*6460*/  ULEA UR24, UR26, UR45, 0x3 ;  /* 0x0000002d1a187291 */ /* 0x000fe2000f8e183f */
[----:B------:R-:W-:-:S05]  /*6470*/  IMAD.U32 R7, RZ, RZ, UR25 ;  /* 0x00000019ff077e24 */ /* 0x000fca000f8e00ff */
[----:B------:R-:W-:-:S04]  /*6480*/  SHF.L.U32 R7, R7, 0x1f, RZ ;  /* 0x0000001f07077819 */ /* 0x000fc800000006ff */
[----:B------:R0:W1:Y:S01]  /*6490*/  SYNCS.PHASECHK.TRANS64.TRYWAIT P1, [UR24+0x13230], R7 ;  /* 0x01323007ff0075a7 */ /* 0x0000620008020158 */
[----:B------:R-:W-:Y:S05]  /*64a0*/  @!P0 BRA `(.L_x_11638) ;  /* 0x0000000000048947 */ /* 0x000fea0003800000 */
[----:B------:R-:W-:Y:S01]  /*64b0*/  BPT.TRAP 0x1 ;  /* 0x000000040000795c */ /* 0x000fe20000300000 */
.L_x_11638:
[----:B-1----:R-:W-:Y:S05]  /*64c0*/  @P1 BRA `(.L_x_11639) ;  /* 0x0000000000081947 */ /* 0x002fea0003800000 */
[----:B------:R-:W1:Y:S02]  /*64d0*/  SYNCS.PHASECHK.TRANS64.TRYWAIT P1, [UR24+0x13230], R7 ;  /* 0x01323007ff0075a7 */ /* 0x000e640008020158 */
[----:B-1----:R-:W-:Y:S05]  /*64e0*/  @!P1 BRA `(.L_x_11640) ;  /* 0x00000138007c9947 */ /* 0x002fea0003800000 */
.L_x_11639:
        /* <DEDUP_REMOVED lines=64> */
.L_x_11641:
[----:B------:R-:W-:Y:S01]  /*68f0*/  ULEA UR11, UR39, UR45, 0x3 ;  /* 0x0000002d270b7291 */ /* 0x000fe2000f8e183f */
[----:B01----:R-:W-:-:S05]  /*6900*/  IMAD.U32 R7, RZ, RZ, UR37 ;  /* 0x00000025ff077e24 */ /* 0x003fca000f8e00ff */
[----:B------:R-:W-:-:S04]  /*6910*/  SHF.L.U32 R7, R7, 0x1f, RZ ;  /* 0x0000001f07077819 */ /* 0x000fc800000006ff */
[----:B------:R0:W1:Y:S01]  /*6920*/  SYNCS.PHASECHK.TRANS64.TRYWAIT P1, [UR11+0x13250], R7 ;  /* 0x01325007ff0075a7 */ /* 0x000062000802014b */
[----:B------:R-:W-:Y:S05]  /*6930*/  @!P0 BRA `(.L_x_11642) ;  /* 0x0000000000048947 */ /* 0x000fea0003800000 */
[----:B------:R-:W-:Y:S01]  /*6940*/  BPT.TRAP 0x1 ;  /* 0x000000040000795c */ /* 0x000fe20000300000 */
.L_x_11642:
[----:B-1----:R-:W-:Y:S05]  /*6950*/  @P1 BRA `(.L_x_11643) ;  /* 0x0000000000081947 */ /* 0x002fea0003800000 */
[----:B------:R-:W1:Y:S02]  /*6960*/  SYNCS.PHASECHK.TRANS64.TRYWAIT P1, [UR11+0x13250], R7 ;  /* 0x01325007ff0075a7 */ /* 0x000e64000802014b */
[----:B-1----:R-:W-:Y:S05]  /*6970*/  @!P1 BRA `(.L_x_11644) ;  /* 0x0000013400709947 */ /* 0x002fea0003800000 */
.L_x_11643:
        /* <DEDUP_REMOVED lines=10> */
[----:B------:R-:W-:Y:S01]  /*6a20*/  FMUL.FTZ R128, R0, R81 ;  /* 0x0000005100807220 */ /* 0x000fe20000410000 */
[----:B------:R-:W-:Y:S01]  /*6a30*/  VIADD R132, R22, UR42 ;  /* 0x0000002a16847c36 */ /* 0x000fe20008000000 */
[----:B------:R-:W-:Y:S01]  /*6a40*/  ULOP3.LUT UR6, UR6, 0x10000, URZ, 0xfc, !UPT ;  /* 0x0001000006067892 */ /* 0x000fe2000f8efc3f */
[C---:B------:R-:W-:Y:S01]  /*6a50*/  FMUL.FTZ R81, R0.reuse, R83 ;  /* 0x0000005300517220 */ /* 0x040fe20000410000 */
[C---:B------:R-:W-:Y:S01]  /*6a60*/  FMUL.FTZ R83, R0.reuse, R86 ;  /* 0x0000005600537220 */ /* 0x040fe20000410000 */
[C---:B------:R-:W-:Y:S01]  /*6a70*/  FMUL.FTZ R86, R0.reuse, R56 ;  /* 0x0000003800567220 */ /* 0x040fe20000410000 */
[----:B------:R-:W-:Y:S01]  /*6a80*/  UIMAD UR10, UR39, 0x280, UR6 ;  /* 0x00000280270a78a4 */ /* 0x000fe2000f8e0206 */
[C---:B------:R-:W-:Y:S01]  /*6a90*/  FMUL.FTZ R13, R0.reuse, R124 ;  /* 0x0000007c000d7220 */ /* 0x040fe20000410000 */
[C---:B-1----:R-:W-:Y:S01]  /*6aa0*/  FMUL.FTZ R8, R0.reuse, R121 ;  /* 0x0000007900087220 */ /* 0x042fe20000410000 */
[C---:B------:R-:W-:Y:S01]  /*6ab0*/  FMUL.FTZ R124, R0.reuse, R133 ;  /* 0x00000085007c7220 */ /* 0x040fe20000410000 */
[----:B------:R-:W-:Y:S01]  /*6ac0*/  LOP3.LUT P3, RZ, R23, 0x7f, RZ, 0xc0, !PT ;  /* 0x0000007f17ff7812 */ /* 0x000fe2000786c0ff */
[C---:B------:R-:W-:Y:S01]  /*6ad0*/  FMUL.FTZ R121, R0.reuse, R130 ;  /* 0x0000008200797220 */ /* 0x040fe20000410000 */
[C---:B------:R-:W-:Y:S01]  /*6ae0*/  FMUL.FTZ R133, R0.reuse, R69 ;  /* 0x0000004500857220 */ /* 0x040fe20000410000 */
[----:B------:R-:W-:Y:S01]  /*6af0*/  UMOV UR6, UR10 ;  /* 0x0000000a00067c82 */ /* 0x000fe20008000000 */
[C---:B0-----:R-:W-:Y:S01]  /*6b00*/  FMUL.FTZ R7, R0.reuse, R120 ;  /* 0x0000007800077220 */ /* 0x041fe20000410000 */
[----:B------:R-:W-:Y:S01]  /*6b10*/  QGMMA.64x64x32.F32.E4M3.E4M3 R24, R152, gdesc[UR4], R24, gsb0 ;  /* 0x00e0000498187df3 */ /* 0x000fe20008000818 */
[----:B------:R-:W-:Y:S01]  /*6b20*/  UIADD3 UR6, UR10, 0x80, URZ ;  /* 0x000000800a067890 */ /* 0x000fe2000fffe03f */
[C---:B------:R-:W-:Y:S01]  /*6b30*/  FMUL.FTZ R20, R0.reuse, R127 ;  /* 0x0000007f00147220 */ /* 0x040fe20000410000 */
[----:B------:R-:W-:Y:S01]  /*6b40*/  UMOV UR7, 0xc0000010 ;  /* 0xc000001000077882 */ /* 0x000fe20000000000 */
        /* <DEDUP_REMOVED lines=69> */
[----:B------:R-:W0:Y:S03]  /*6fa0*/  MUFU.TANH R7, R7 ;  /* 0x0000000700077308 */ /* 0x000e260000002400 */
[----:B------:R-:W-:Y:S01]  /*6fb0*/  VIADD R67, R70, 0xffffffff ;  /* 0xffffffff46437836 */ /* 0x000fe20000000000 */
[----:B------:R-:W-:Y:S01]  /*6fc0*/  IADD3 R134, -R18, R70, R17 ;  /* 0x0000004612867210 */ /* 0x000fe20007ffe111 */
[----:B------:R-:W-:-:S02]  /*6fd0*/  WARPGROUP.DEPBAR.LE gsb0, 0x0 ;  /* 0x00008000000079c5 */ /* 0x000fc40000010000 */
[----:B------:R-:W-:Y:S01]  /*6fe0*/  WARPGROUP.ARRIVE ;  /* 0x00000000000079c5 */ /* 0x000fe20000000000 */
[----:B------:R-:W1:Y:S01]  /*6ff0*/  MUFU.TANH R8, R8 ;  /* 0x0000000800087308 */ /* 0x000e620000002400 */
[C---:B------:R-:W-:Y:S02]  /*7000*/  VIADD R135, R134.reuse, UR23 ;  /* 0x0000001786877c36 */ /* 0x040fe40008000000 */
[----:B------:R-:W-:Y:S02]  /*7010*/  VIADD R134, R134, UR20 ;  /* 0x0000001486867c36 */ /* 0x000fe40008000000 */
[----:B------:R-:W-:Y:S01]  /*7020*/  QGMMA.64x64x32.F32.E4M3.E4M3 R24, R148, gdesc[UR4], R24, gsb0 ;  /* 0x00e0000494187df3 */ /* 0x000fe20008000818 */
[----:B------:R-:W-:Y:S01]  /*7030*/  UIADD3 UR6, UR10, 0x100, URZ ;  /* 0x000001000a067890 */ /* 0x000fe2000fffe03f */
[----:B------:R-:W-:Y:S01]  /*7040*/  UMOV UR7, 0xc0000010 ;  /* 0xc000001000077882 */ /* 0x000fe20000000000 */
        /* <DEDUP_REMOVED lines=50> */
[----:B------:R-:W-:Y:S01]  /*7370*/  @P2 SHF.R.U32.HI R132, RZ, UR6, R56 ;  /* 0x00000006ff842c19 */ /* 0x000fe20008011638 */
[----:B------:R-:W-:-:S04]  /*7380*/  IMAD.U32 R56, RZ, RZ, UR24 ;  /* 0x00000018ff387e24 */ /* 0x000fc8000f8e00ff */
[----:B------:R-:W-:Y:S02]  /*7390*/  @!P3 VIADD R56, R56, 0x13240 ;  /* 0x000132403838b836 */ /* 0x000fe40000000000 */
        /* <DEDUP_REMOVED lines=12> */
[----:B------:R0:W-:Y:S07]  /*7460*/  @!P3 SYNCS.ARRIVE.TRANS64.RED.A1T0 RZ, [R56+URZ], RZ ;  /* 0x000000ff38ffb9a7 */ /* 0x0001ee000810043f */
        /* <DEDUP_REMOVED lines=51> */
.L_x_11647:
[----:B------:R-:W-:-:S05]  /*77a0*/  IMAD.U32 R138, RZ, RZ, UR22 ;  /* 0x00000016ff8a7e24 */ /* 0x000fca000f8e00ff */
[----:B------:R-:W-:-:S13]  /*77b0*/  ISETP.NE.AND P1, PT, R138, 0x1, PT ;  /* 0x000000018a00780c */ /* 0x000fda0003f25270 */
[----:B0-----:R-:W0:Y:S02]  /*77c0*/  @P1 LDC.64 R56, c[0x0][0x9e8] ;  /* 0x00027a00ff381b82 */ /* 0x001e240000000a00 */
[----:B0-----:R-:W-:-:S05]  /*77d0*/  @P1 IMAD.HI.U32 R56, R136, R56, RZ ;  /* 0x0000003888381227 */ /* 0x001fca00078e00ff */
[----:B------:R-:W-:-:S07]  /*77e0*/  @P1 SHF.R.U32.HI R136, RZ, R57, R56 ;  /* 0x00000039ff881219 */ /* 0x000fce0000011638 */
.L_x_11648:
[----:B------:R-:W-:Y:S05]  /*77f0*/  BSYNC B0 ;  /* 0x0000000000007941 */ /* 0x000fea0003800000 */
.L_x_11646:
[----:B------:R-:W-:-:S05]  /*7800*/  IMAD R136, R136, R138, R67 ;  /* 0x0000008a88887224 */ /* 0x000fca00078e0243 */
[----:B------:R-:W-:Y:S02]  /*7810*/  VIADDMNMX R71, R136, R138, R71, PT ;  /* 0x0000008a88477246 */ /* 0x000fe40003800147 */
[----:B------:R-:W-:-:S07]  /*7820*/  VIMNMX R70, R70, R136, !PT ;  /* 0x0000008846467248 */ /* 0x000fce0007fe0100 */
.L_x_11645:
        /* <DEDUP_REMOVED lines=19> */
[----:B0-----:R-:W-:Y:S02]  /*7960*/  FSEL R14, R14, -INF , !P2 ;  /* 0xff8000000e0e7808 */ /* 0x001fe40005000000 */
        /* <DEDUP_REMOVED lines=205> */
[----:B------:R-:W-:Y:S02]  /*8640*/  ISETP.GE.AND P6, PT, R69, 0x9a, PT ;  /* 0x0000009a4500780c */ /* 0x000fe40003fc6270 */
[----:B------:R-:W0:Y:S11]  /*8650*/  SHFL.IDX PT, R69, R132, 0x1, 0x1c1f ;  /* 0x003c1f0084457f89 */ /* 0x000e3600000e0000 */
[----:B------:R-:W-:-:S02]  /*8660*/  @P6 LOP3.LUT R2, R2, 0x4, RZ, 0xfc, !PT ;  /* 0x0000000402026812 */ /* 0x000fc400078efcff */
[----:B------:R-:W-:-:S04]  /*8670*/  ISETP.GT.AND P6, PT, R70, 0x99, !P6 ;  /* 0x000000994600780c */ /* 0x000fc800077c4270 */
[----:B------:R-:W-:-:S04]  /*8680*/  ISETP.LT.OR P6, PT, R71, 0x9a, P6 ;  /* 0x0000009a4700780c */ /* 0x000fc800037c1670 */
[----:B------:R-:W-:Y:S02]  /*8690*/  FSEL R133, R133, -INF , !P6 ;  /* 0xff80000085857808 */ /* 0x000fe40007000000 */
[----:B------:R-:W-:Y:S01]  /*86a0*/  PLOP3.LUT P6, PT, PT, PT, UP1, 0x40, 0x0 ;  /* 0x000000000000781c */ /* 0x000fe20003fce818 */
[--C-:B0-----:R-:W-:Y:S02]  /*86b0*/  IMAD.IADD R135, R135, 0x1, R69.reuse ;  /* 0x0000000187877824 */ /* 0x101fe400078e0245 */
[----:B------:R-:W-:-:S10]  /*86c0*/  IMAD.IADD R134, R134, 0x1, R69 ;  /* 0x0000000186867824 */ /* 0x000fd400078e0245 */
        /* <DEDUP_REMOVED lines=13> */
.L_x_11651:
[----:B------:R-:W-:-:S05]  /*87a0*/  IMAD.U32 R70, RZ, RZ, UR22 ;  /* 0x00000016ff467e24 */ /* 0x000fca000f8e00ff */
[----:B------:R-:W-:-:S13]  /*87b0*/  ISETP.NE.AND P6, PT, R70, 0x1, PT ;  /* 0x000000014600780c */ /* 0x000fda0003fc5270 */
[----:B------:R-:W0:Y:S02]  /*87c0*/  @P6 LDC.64 R56, c[0x0][0x9e8] ;  /* 0x00027a00ff386b82 */ /* 0x000e240000000a00 */
[----:B0-----:R-:W-:-:S05]  /*87d0*/  @P6 IMAD.HI.U32 R56, R69, R56, RZ ;  /* 0x0000003845386227 */ /* 0x001fca00078e00ff */
[----:B------:R-:W-:-:S07]  /*87e0*/  @P6 SHF.R.U32.HI R69, RZ, R57, R56 ;  /* 0x00000039ff456219 */ /* 0x000fce0000011638 */
.L_x_11652:
[----:B------:R-:W-:Y:S05]  /*87f0*/  BSYNC B0 ;  /* 0x0000000000007941 */ /* 0x000fea0003800000 */
.L_x_11650:
[----:B------:R-:W-:-:S05]  /*8800*/  IMAD R67, R69, R70, R67 ;  /* 0x0000004645437224 */ /* 0x000fca00078e0243 */
[----:B------:R-:W-:Y:S02]  /*8810*/  VIADDMNMX R135, R67, R70, R135, PT ;  /* 0x0000004643877246 */ /* 0x000fe40003800187 */
[----:B------:R-:W-:-:S07]  /*8820*/  VIMNMX R134, R134, R67, !PT ;  /* 0x0000004386867248 */ /* 0x000fce0007fe0100 */
.L_x_11649:
        /* <DEDUP_REMOVED lines=199> */
[----:B------:R-:W-:Y:S02]  /*94a0*/  FMNMX.FTZ R67, R70, R9, !PT ;  /* 0x0000000946437209 */ /* 0x000fe40007810000 */
[----:B------:R-:W-:Y:S02]  /*94b0*/  FSEL R136, R136, RZ, P1 ;  /* 0x000000ff88887208 */ /* 0x000fe40000800000 */
[----:B------:R-:W-:-:S03]  /*94c0*/  ISETP.LT.OR P2, PT, R135, 0x9a, P2 ;  /* 0x0000009a8700780c */ /* 0x000fc60001741670 */
        /* <DEDUP_REMOVED lines=9> */
[----:B------:R-:W-:Y:S01]  /*9560*/  FSEL R68, R68, -INF , !P2 ;  /* 0xff80000044447808 */ /* 0x000fe20005000000 */
        /* <DEDUP_REMOVED lines=15> */
[----:B------:R-:W-:Y:S01]  /*9660*/  FSEL R123, R56, RZ, P1 ;  /* 0x000000ff387b7208 */ /* 0x000fe20000800000 */
[--C-:B------:R-:W-:Y:S01]  /*9670*/  FFMA.FTZ R88, R88, UR21, -R136.reuse ;  /* 0x0000001558587c23 */ /* 0x100fe20008010888 */
[----:B------:R-:W-:Y:S01]  /*9680*/  FMNMX.FTZ R71, R126, R69, !PT ;  /* 0x000000457e477209 */ /* 0x000fe20007810000 */
[--C-:B------:R-:W-:Y:S01]  /*9690*/  FFMA.FTZ R89, R89, UR21, -R136.reuse ;  /* 0x0000001559597c23 */ /* 0x100fe20008010888 */
[----:B------:R-:W-:-:S01]  /*96a0*/  FFMA.FTZ R92, R92, UR21, -R136 ;  /* 0x000000155c5c7c23 */ /* 0x000fc20008010888 */
[----:B------:R-:W-:Y:S01]  /*96b0*/  FADD.FTZ R123, -R123, R10 ;  /* 0x0000000a7b7b7221 */ /* 0x000fe20000010100 */
        /* <DEDUP_REMOVED lines=12> */
[----:B0-----:R-:W-:Y:S01]  /*9780*/  FMNMX.FTZ R105, R111, R124, !PT ;  /* 0x0000007c6f697209 */ /* 0x001fe20007810000 */
[----:B------:R-:W-:-:S01]  /*9790*/  FFMA.FTZ R73, R73, UR21, -R136 ;  /* 0x0000001549497c23 */ /* 0x000fc20008010888 */
[--C-:B------:R-:W-:Y:S01]  /*97a0*/  FFMA.FTZ R77, R77, UR21, -R136.reuse ;  /* 0x000000154d4d7c23 */ /* 0x100fe20008010888 */
[----:B------:R-:W-:-:S01]  /*97b0*/  FFMA.FTZ R82, R82, UR21, -R136 ;  /* 0x0000001552527c23 */ /* 0x000fc20008010888 */
[----:B------:R-:W-:Y:S01]  /*97c0*/  FMNMX.FTZ R116, R114, R105, !PT ;  /* 0x0000006972747209 */ /* 0x000fe20007810000 */
[----:B------:R-:W-:-:S01]  /*97d0*/  FFMA.FTZ R85, R85, UR21, -R136 ;  /* 0x0000001555557c23 */ /* 0x000fc20008010888 */
[----:B------:R-:W-:Y:S01]  /*97e0*/  MUFU.EX2 R7, R7 ;  /* 0x0000000700077308 */ /* 0x000fe20000000800 */
[----:B-1----:R-:W-:-:S01]  /*97f0*/  FFMA.FTZ R113, R76, UR21, -R136 ;  /* 0x000000154c717c23 */ /* 0x002fc20008010888 */
[----:B------:R-:W-:Y:S01]  /*9800*/  FMNMX.FTZ R105, R115, R116, !PT ;  /* 0x0000007473697209 */ /* 0x000fe20007810000 */
[----:B------:R-:W-:-:S01]  /*9810*/  FFMA.FTZ R86, R86, UR21, -R136 ;  /* 0x0000001556567c23 */ /* 0x000fc20008010888 */
[----:B------:R-:W-:Y:S01]  /*9820*/  FSEL R76, R64, -INF , !P4 ;  /* 0xff800000404c7808 */ /* 0x000fe20006000000 */
[----:B------:R-:W-:-:S01]  /*9830*/  FFMA.FTZ R87, R87, UR21, -R136 ;  /* 0x0000001557577c23 */ /* 0x000fc20008010888 */
[----:B------:R-:W-:Y:S01]  /*9840*/  FMNMX.FTZ R124, R118, R105, !PT ;  /* 0x00000069767c7209 */ /* 0x000fe20007810000 */
[----:B------:R-:W-:-:S01]  /*9850*/  FFMA.FTZ R133, R133, UR21, -R136 ;  /* 0x0000001585857c23 */ /* 0x000fc20008010888 */
        /* <DEDUP_REMOVED lines=39> */
[----:B------:R-:W-:-:S05]  /*9ad0*/  FMNMX.FTZ R109, R68, R105, !PT ;  /* 0x00000069446d7209 */ /* 0x000fca0007810000 */
[----:B------:R-:W0:Y:S01]  /*9ae0*/  SHFL.BFLY PT, R128, R109, 0x2, 0x1f ;  /* 0x0c401f006d807f89 */ /* 0x000e2200000e0000 */
[----:B------:R1:W-:Y:S08]  /*9af0*/  MUFU.EX2 R105, R127 ;  /* 0x0000007f00697308 */ /* 0x0003f00000000800 */
[----:B------:R-:W-:Y:S01]  /*9b00*/  MUFU.EX2 R89, R89 ;  /* 0x0000005900597308 */ /* 0x000fe20000000800 */
[----:B-1----:R-:W-:-:S07]  /*9b10*/  IMAD.U32 R127, RZ, RZ, UR21 ;  /* 0x00000015ff7f7e24 */ /* 0x002fce000f8e00ff */
[----:B------:R-:W-:Y:S01]  /*9b20*/  MUFU.EX2 R92, R92 ;  /* 0x0000005c005c7308 */ /* 0x000fe20000000800 */
[----:B0-----:R-:W-:Y:S01]  /*9b30*/  FMNMX.FTZ R117, R109, R128, !PT ;  /* 0x000000806d757209 */ /* 0x001fe20007810000 */
[----:B------:R-:W-:-:S06]  /*9b40*/  FFMA.FTZ R109, R129, UR21, -R136 ;  /* 0x00000015816d7c23 */ /* 0x000fcc0008010888 */
[----:B------:R-:W-:Y:S01]  /*9b50*/  MUFU.EX2 R93, R93 ;  /* 0x0000005d005d7308 */ /* 0x000fe20000000800 */
[----:B------:R-:W-:-:S01]  /*9b60*/  FFMA.FTZ R128, R130, UR21, -R136 ;  /* 0x0000001582807c23 */ /* 0x000fc20008010888 */
[--C-:B------:R-:W-:Y:S01]  /*9b70*/  FFMA.FTZ R130, R65, UR21, -R136.reuse ;  /* 0x0000001541827c23 */ /* 0x100fe20008010888 */
[----:B------:R-:W0:Y:S01]  /*9b80*/  SHFL.BFLY PT, R134, R117, 0x1, 0x1f ;  /* 0x0c201f0075867f89 */ /* 0x000e2200000e0000 */
[----:B------:R-:W-:-:S04]  /*9b90*/  FFMA.FTZ R65, R131, UR21, -R136 ;  /* 0x0000001583417c23 */ /* 0x000fc80008010888 */
[----:B------:R-:W-:Y:S08]  /*9ba0*/  MUFU.EX2 R96, R96 ;  /* 0x0000006000607308 */ /* 0x000ff00000000800 */
[----:B------:R-:W-:Y:S08]  /*9bb0*/  MUFU.EX2 R97, R97 ;  /* 0x0000006100617308 */ /* 0x000ff00000000800 */
[----:B------:R-:W-:Y:S01]  /*9bc0*/  MUFU.EX2 R100, R100 ;  /* 0x0000006400647308 */ /* 0x000fe20000000800 */
[----:B0-----:R-:W-:Y:S01]  /*9bd0*/  FMNMX.FTZ R62, R117, R134, !PT ;  /* 0x00000086753e7209 */ /* 0x001fe20007810000 */
[----:B------:R-:W-:-:S03]  /*9be0*/  FMUL.FTZ R117, R123, UR21 ;  /* 0x000000157b757c20 */ /* 0x000fc60008410000 */
[C---:B------:R-:W-:Y:S01]  /*9bf0*/  FSETP.NEU.FTZ.AND P1, PT, R62.reuse, -INF , PT ;  /* 0xff8000003e00780b */ /* 0x040fe20003f3d000 */
[----:B------:R-:W-:-:S02]  /*9c00*/  FFMA.FTZ R127, R62, R127, -8 ;  /* 0xc10000003e7f7423 */ /* 0x000fc4000001007f */
[----:B------:R-:W-:Y:S03]  /*9c10*/  MUFU.EX2 R101, R101 ;  /* 0x0000006500657308 */ /* 0x000fe60000000800 */
[----:B------:R-:W-:-:S05]  /*9c20*/  FSEL R123, R127, RZ, P1 ;  /* 0x000000ff7f7b7208 */ /* 0x000fca0000800000 */
[----:B------:R-:W0:Y:S01]  /*9c30*/  MUFU.EX2 R117, R117 ;  /* 0x0000007500757308 */ /* 0x000e220000000800 */
        /* <DEDUP_REMOVED lines=8> */
[----:B------:R-:W-:Y:S01]  /*9cc0*/  MUFU.EX2 R127, R127 ;  /* 0x0000007f007f7308 */ /* 0x000fe20000000800 */
        /* <DEDUP_REMOVED lines=9> */
[--C-:B------:R-:W-:Y:S01]  /*9d60*/  FFMA.FTZ R98, R99, UR21, -R123.reuse ;  /* 0x0000001563627c23 */ /* 0x100fe2000801087b */
[----:B------:R-:W-:-:S01]  /*9d70*/  FFMA.FTZ R99, R102, UR21, -R123 ;  /* 0x0000001566637c23 */ /* 0x000fc2000801087b */
[----:B0-----:R-:W-:Y:S01]  /*9d80*/  FFMA.FTZ R102, R117, R5, R132 ;  /* 0x0000000575667223 */ /* 0x001fe20000010084 */
        /* <DEDUP_REMOVED lines=28> */
[----:B-1----:R-:W-:-:S01]  /*9f50*/  FADD.FTZ R5, R15, R4 ;  /* 0x000000040f057221 */ /* 0x002fc20000010000 */
[----:B------:R-:W-:-:S06]  /*9f60*/  FFMA.FTZ R66, R66, UR21, -R123 ;  /* 0x0000001542427c23 */ /* 0x000fcc000801087b */
[----:B------:R1:W-:Y:S01]  /*9f70*/  MUFU.EX2 R9, R129 ;  /* 0x0000008100097308 */ /* 0x0003e20000000800 */
[----:B--2---:R-:W-:-:S07]  /*9f80*/  FADD.FTZ R5, R20, R5 ;  /* 0x0000000514057221 */ /* 0x004fce0000010000 */
[----:B------:R-:W2:Y:S01]  /*9f90*/  MUFU.EX2 R121, R121 ;  /* 0x0000007900797308 */ /* 0x000ea20000000800 */
[----:B-1----:R-:W-:-:S01]  /*9fa0*/  FADD.FTZ R129, R7, R102 ;  /* 0x0000006607817221 */ /* 0x002fc20000010000 */
[----:B------:R-:W-:Y:S01]  /*9fb0*/  FFMA.FTZ R102, R103, UR21, -R123 ;  /* 0x0000001567667c23 */ /* 0x000fe2000801087b */
[----:B0-----:R-:W-:-:S02]  /*9fc0*/  FADD.FTZ R4, R70, R5 ;  /* 0x0000000546047221 */ /* 0x001fc40000010000 */
[----:B------:R-:W-:-:S03]  /*9fd0*/  FADD.FTZ R134, R8, R129 ;  /* 0x0000008108867221 */ /* 0x000fc60000010000 */
[----:B------:R-:W0:Y:S01]  /*9fe0*/  MUFU.EX2 R122, R122 ;  /* 0x0000007a007a7308 */ /* 0x000e220000000800 */
[----:B------:R-:W-:-:S04]  /*9ff0*/  FADD.FTZ R134, R11, R134 ;  /* 0x000000860b867221 */ /* 0x000fc80000010000 */
[----:B------:R-:W-:-:S03]  /*a000*/  FADD.FTZ R103, R13, R134 ;  /* 0x000000860d677221 */ /* 0x000fc60000010000 */
[----:B------:R-:W1:Y:S01]  /*a010*/  MUFU.EX2 R125, R125 ;  /* 0x0000007d007d7308 */ /* 0x000e620000000800 */
[----:B------:R-:W-:-:S01]  /*a020*/  FADD.FTZ R134, R14, R103 ;  /* 0x000000670e867221 */ /* 0x000fc20000010000 */
[----:B--2---:R-:W-:-:S03]  /*a030*/  FADD.FTZ R5, R121, R4 ;  /* 0x0000000479057221 */ /* 0x004fc60000010000 */
        /* <DEDUP_REMOVED lines=116> */
.L_x_11653:
        /* <DEDUP_REMOVED lines=86> */
.L_x_11636:
        /* <DEDUP_REMOVED lines=26> */
.L_x_11656:
[----:B------:R-:W-:-:S11]  /*ae80*/  UISETP.NE.AND UP2, UPT, UR12, 0x1, UPT ;  /* 0x000000010c00788c */ /* 0x000fd6000bf45270 */
[----:B------:R-:W-:Y:S02]  /*ae90*/  @UP2 ULDC.64 UR14, c[0x0][0x9e8] ;  /* 0x00027a00000e2ab9 */ /* 0x000fe40000000a00 */
[----:B------:R-:W-:-:S04]  /*aea0*/  UIMAD.WIDE.U32 UR6, UR10, UR14, URZ ;  /* 0x0000000e0a0672a5 */ /* 0x000fc8000f8e003f */
[----:B------:R-:W-:-:S12]  /*aeb0*/  @UP2 USHF.R.U32.HI UR10, URZ, UR15, UR7 ;  /* 0x0000000f3f0a2299 */ /* 0x000fd80008011607 */
.L_x_11657:
[----:B------:R-:W-:-:S04]  /*aec0*/  UIMAD UR10, UR10, UR12, URZ ;  /* 0x0000000c0a0a72a4 */ /* 0x000fc8000f8e023f */
[----:B------:R-:W-:-:S04]  /*aed0*/  UISETP.LT.AND UP2, UPT, UR11, UR10, UPT ;  /* 0x0000000a0b00728c */ /* 0x000fc8000bf41270 */
[----:B------:R-:W-:-:S12]  /*aee0*/  USEL UR11, UR11, UR10, !UP2 ;  /* 0x0000000a0b0b7287 */ /* 0x000fd8000d000000 */
.L_x_11655:
        /* <DEDUP_REMOVED lines=13> */
.L_x_11668:
[----:B------:R-:W-:-:S04]  /*afc0*/  UISETP.NE.AND UP2, UPT, UR24, 0x1, UPT ;  /* 0x000000011800788c */ /* 0x000fc8000bf45270 */
[----:B------:R-:W-:-:S04]  /*afd0*/  USEL UR37, URZ, 0x1, UP2 ;  /* 0x000000013f257887 */ /* 0x000fc80009000000 */
[----:B------:R-:W-:Y:S01]  /*afe0*/  ULOP3.LUT UR37, UR25, UR37, URZ, 0x3c, !UPT ;  /* 0x0000002519257292 */ /* 0x000fe2000f8e3c3f */
[----:B------:R-:W-:Y:S11]  /*aff0*/  @!P0 BRA `(.L_x_11659) ;  /* 0x0000000000048947 */ /* 0x000ff60003800000 */
[----:B------:R-:W-:Y:S01]  /*b000*/  BPT.TRAP 0x1 ;  /* 0x000000040000795c */ /* 0x000fe20000300000 */
.L_x_11659:
        /* <DEDUP_REMOVED lines=9> */
.L_x_11660:
[----:B-1----:R-:W-:Y:S05]  /*b0a0*/  @P1 BRA `(.L_x_11661) ;  /* 0x0000000000081947 */ /* 0x002fea0003800000 */
[----:B------:R-:W1:Y:S02]  /*b0b0*/  SYNCS.PHASECHK.TRANS64.TRYWAIT P1, [UR22+0x13230], R9 ;  /* 0x01323009ff0075a7 */ /* 0x000e640008020156 */
[----:B-1----:R-:W-:Y:S05]  /*b0c0*/  @!P1 BRA `(.L_x_11662) ;  /* 0x000000ec00b49947 */ /* 0x002fea0003800000 */
.L_x_11661:
        /* <DEDUP_REMOVED lines=64> */
.L_x_11663:
[----:B------:R-:W-:Y:S01]  /*b4d0*/  ULEA UR11, UR24, UR45, 0x3 ;  /* 0x0000002d180b7291 */ /* 0x000fe2000f8e183f */
[----:B01----:R-:W-:-:S05]  /*b4e0*/  IMAD.U32 R9, RZ, RZ, UR25 ;  /* 0x00000019ff097e24 */ /* 0x003fca000f8e00ff */
[----:B------:R-:W-:-:S04]  /*b4f0*/  SHF.L.U32 R9, R9, 0x1f, RZ ;  /* 0x0000001f09097819 */ /* 0x000fc800000006ff */
[----:B------:R0:W1:Y:S01]  /*b500*/  SYNCS.PHASECHK.TRANS64.TRYWAIT P1, [UR11+0x13250], R9 ;  /* 0x01325009ff0075a7 */ /* 0x000062000802014b */
[----:B------:R-:W-:Y:S05]  /*b510*/  @!P0 BRA `(.L_x_11664) ;  /* 0x0000000000048947 */ /* 0x000fea0003800000 */
[----:B------:R-:W-:Y:S01]  /*b520*/  BPT.TRAP 0x1 ;  /* 0x000000040000795c */ /* 0x000fe20000300000 */
.L_x_11664:
        /* <DEDUP_REMOVED lines=126> */
.L_x_11665:
        /* <DEDUP_REMOVED lines=412> */
.L_x_11667:
        /* <DEDUP_REMOVED lines=82> */
.L_x_11658:
        /* <DEDUP_REMOVED lines=9> */
.L_x_11687:
[----:B------:R-:W-:-:S04]  /*dc80*/  UIADD3 UR39, UR24, 0x1, URZ ;  /* 0x0000000118277890 */ /* 0x000fc8000fffe03f */
[----:B------:R-:W-:-:S04]  /*dc90*/  UISETP.NE.AND UP2, UPT, UR39, 0x2, UPT ;  /* 0x000000022700788c */ /* 0x000fc8000bf45270 */
[----:B------:R-:W-:Y:S02]  /*dca0*/  USEL UR37, URZ, 0x1, UP2 ;  /* 0x000000013f257887 */ /* 0x000fe40009000000 */
[----:B------:R-:W-:Y:S02]  /*dcb0*/  USEL UR39, UR39, URZ, UP2 ;  /* 0x0000003f27277287 */ /* 0x000fe40009000000 */
[----:B------:R-:W-:Y:S01]  /*dcc0*/  ULOP3.LUT UR37, UR25, UR37, URZ, 0x3c, !UPT ;  /* 0x0000002519257292 */ /* 0x000fe2000f8e3c3f */
[----:B------:R-:W-:Y:S11]  /*dcd0*/  @!P0 BRA `(.L_x_11670) ;  /* 0x0000000000048947 */ /* 0x000ff60003800000 */
[----:B------:R-:W-:Y:S01]  /*dce0*/  BPT.TRAP 0x1 ;  /* 0x000000040000795c */ /* 0x000fe20000300000 */
.L_x_11670:
[----:B------:R-:W-:Y:S01]  /*dcf0*/  ULEA UR6, UR39, UR45, 0x3 ;  /* 0x0000002d27067291 */ /* 0x000fe2000f8e183f */
[----:B------:R-:W-:-:S05]  /*dd00*/  IMAD.U32 R9, RZ, RZ, UR37 ;  /* 0x00000025ff097e24 */ /* 0x000fca000f8e00ff */
[----:B------:R-:W-:-:S04]  /*dd10*/  SHF.L.U32 R9, R9, 0x1f, RZ ;  /* 0x0000001f09097819 */ /* 0x000fc800000006ff */
[----:B------:R0:W1:Y:S01]  /*dd20*/  SYNCS.PHASECHK.TRANS64.TRYWAIT P1, [UR6+0x13230], R9 ;  /* 0x01323009ff0075a7 */ /* 0x0000620008020146 */
[----:B------:R-:W-:Y:S05]  /*dd30*/  @!P0 BRA `(.L_x_11671) ;  /* 0x0000000000048947 */ /* 0x000fea0003800000 */
[----:B------:R-:W-:Y:S01]  /*dd40*/  BPT.TRAP 0x1 ;  /* 0x000000040000795c */ /* 0x000fe20000300000 */
.L_x_11671:
[----:B-1----:R-:W-:Y:S05]  /*dd50*/  @P1 BRA `(.L_x_11672) ;  /* 0x0000000000081947 */ /* 0x002fea0003800000 */
[----:B------:R-:W1:Y:S02]  /*dd60*/  SYNCS.PHASECHK.TRANS64.TRYWAIT P1, [UR6+0x13230], R9 ;  /* 0x01323009ff0075a7 */ /* 0x000e640008020146 */
[----:B-1----:R-:W-:Y:S05]  /*dd70*/  @!P1 BRA `(.L_x_11673) ;  /* 0x000000c000b89947 */ /* 0x002fea0003800000 */
.L_x_11672:
        /* <DEDUP_REMOVED lines=64> */
.L_x_11674:
[----:B------:R-:W-:Y:S01]  /*e180*/  ULEA UR11, UR24, UR45, 0x3 ;  /* 0x0000002d180b7291 */ /* 0x000fe2000f8e183f */
[----:B01----:R-:W-:-:S05]  /*e190*/  IMAD.U32 R9, RZ, RZ, UR25 ;  /* 0x00000019ff097e24 */ /* 0x003fca000f8e00ff */
[----:B------:R-:W-:-:S04]  /*e1a0*/  SHF.L.U32 R9, R9, 0x1f, RZ ;  /* 0x0000001f09097819 */ /* 0x000fc800000006ff */
[----:B------:R0:W1:Y:S01]  /*e1b0*/  SYNCS.PHASECHK.TRANS64.TRYWAIT P1, [UR11+0x13250], R9 ;  /* 0x01325009ff0075a7 */ /* 0x000062000802014b */
[----:B------:R-:W-:Y:S05]  /*e1c0*/  @!P0 BRA `(.L_x_11675) ;  /* 0x0000000000048947 */ /* 0x000fea0003800000 */
[----:B------:R-:W-:Y:S01]  /*e1d0*/  BPT.TRAP 0x1 ;  /* 0x000000040000795c */ /* 0x000fe20000300000 */
.L_x_11675:
[----:B-1----:R-:W-:Y:S05]  /*e1e0*/  @P1 BRA `(.L_x_11676) ;  /* 0x0000000000081947 */ /* 0x002fea0003800000 */
[----:B------:R-:W1:Y:S02]  /*e1f0*/  SYNCS.PHASECHK.TRANS64.TRYWAIT P1, [UR11+0x13250], R9 ;  /* 0x01325009ff0075a7 */ /* 0x000e64000802014b */
[----:B-1----:R-:W-:Y:S05]  /*e200*/  @!P1 BRA `(.L_x_11677) ;  /* 0x000000bc00ac9947 */ /* 0x002fea0003800000 */
.L_x_11676:
        /* <DEDUP_REMOVED lines=13> */
[----:B------:R-:W-:Y:S01]  /*e2e0*/  LOP3.LUT P3, RZ, R23, 0x7f, RZ, 0xc0, !PT ;  /* 0x0000007f17ff7812 */ /* 0x000fe2000786c0ff */
        /* <DEDUP_REMOVED lines=11> */
[----:B------:R-:W-:Y:S01]  /*e3a0*/  QGMMA.64x64x32.F32.E4M3.E4M3 R24, R152, gdesc[UR4], R24, gsb0 ;  /* 0x00e0000498187df3 */ /* 0x000fe20008000818 */
[----:B------:R-:W-:Y:S01]  /*e3b0*/  UIADD3 UR6, UR10, 0x80, URZ ;  /* 0x000000800a067890 */ /* 0x000fe2000fffe03f */
[----:B------:R-:W-:Y:S01]  /*e3c0*/  IMAD.U32 R57, RZ, RZ, UR39 ;  /* 0x00000027ff397e24 */ /* 0x000fe2000f8e00ff */
[----:B------:R-:W-:Y:S01]  /*e3d0*/  UMOV UR7, 0xc0000010 ;  /* 0xc000001000077882 */ /* 0x000fe20000000000 */
[C---:B------:R-:W-:Y:S01]  /*e3e0*/  FMUL.FTZ R13, R0.reuse, R124 ;  /* 0x0000007c000d7220 */ /* 0x040fe20000410000 */
[C---:B------:R-:W-:Y:S01]  /*e3f0*/  FMUL.FTZ R124, R0.reuse, R133 ;  /* 0x00000085007c7220 */ /* 0x040fe20000410000 */
[C---:B------:R-:W-:Y:S01]  /*e400*/  FMUL.FTZ R133, R0.reuse, R69 ;  /* 0x0000004500857220 */ /* 0x040fe20000410000 */
[C---:B01----:R-:W-:Y:S01]  /*e410*/  FMUL.FTZ R9, R0.reuse, R120 ;  /* 0x0000007800097220 */ /* 0x043fe20000410000 */
        /* <DEDUP_REMOVED lines=68> */
[----:B------:R-:W-:-:S02]  /*e860*/  WARPGROUP.DEPBAR.LE gsb0, 0x0 ;  /* 0x00008000000079c5 */ /* 0x000fc40000010000 */
[----:B------:R-:W-:Y:S01]  /*e870*/  WARPGROUP.ARRIVE ;  /* 0x00000000000079c5 */ /* 0x000fe20000000000 */
[----:B------:R-:W-:Y:S01]  /*e880*/  IADD3 R135, -R18, R70, R17 ;  /* 0x0000004612877210 */ /* 0x000fe20007ffe111 */
[----:B------:R-:W1:Y:S04]  /*e890*/  MUFU.TANH R10, R10 ;  /* 0x0000000a000a7308 */ /* 0x000e680000002400 */
[----:B------:R-:W-:Y:S01]  /*e8a0*/  QGMMA.64x64x32.F32.E4M3.E4M3 R24, R148, gdesc[UR4], R24, gsb0 ;  /* 0x00e0000494187df3 */ /* 0x000fe20008000818 */
[----:B------:R-:W-:Y:S01]  /*e8b0*/  UIADD3 UR6, UR10, 0x100, URZ ;  /* 0x000001000a067890 */ /* 0x000fe2000fffe03f */
[----:B------:R-:W-:Y:S02]  /*e8c0*/  UMOV UR7, 0xc0000010 ;  /* 0xc000001000077882 */ /* 0x000fe40000000000 */
        /* <DEDUP_REMOVED lines=51> */
[----:B------:R-:W-:-:S03]  /*ec00*/  @!P3 LEA R56, R57, UR45, 0x3 ;  /* 0x0000002d3938bc11 */ /* 0x000fc6000f8e18ff */
[----:B------:R-:W5:Y:S02]  /*ec10*/  SHFL.IDX PT, R57, R132, RZ, 0x1c1f ;  /* 0x001c1fff84397589 */ /* 0x000f6400000e0000 */
        /* <DEDUP_REMOVED lines=12> */
[C---:B------:R-:W-:Y:S01]  /*ece0*/  VIADD R136, R135.reuse, UR23 ;  /* 0x0000001787887c36 */ /* 0x040fe20008000000 */
[----:B------:R0:W-:Y:S01]  /*ecf0*/  @!P3 SYNCS.ARRIVE.TRANS64.RED.A1T0 RZ, [R56+URZ], RZ ;  /* 0x000000ff38ffb9a7 */ /* 0x0001e2000810043f */
[----:B------:R-:W-:Y:S02]  /*ed00*/  VIADD R135, R135, UR20 ;  /* 0x0000001487877c36 */ /* 0x000fe40008000000 */
[--C-:B-----5:R-:W-:Y:S01]  /*ed10*/  IMAD.IADD R134, R136, 0x1, R57.reuse ;  /* 0x0000000188867824 */ /* 0x120fe200078e0239 */
        /* <DEDUP_REMOVED lines=50> */
.L_x_11680:
[----:B------:R-:W-:-:S05]  /*f040*/  IMAD.U32 R139, RZ, RZ, UR22 ;  /* 0x00000016ff8b7e24 */ /* 0x000fca000f8e00ff */
[----:B------:R-:W-:-:S13]  /*f050*/  ISETP.NE.AND P1, PT, R139, 0x1, PT ;  /* 0x000000018b00780c */ /* 0x000fda0003f25270 */
[----:B0-----:R-:W0:Y:S02]  /*f060*/  @P1 LDC.64 R56, c[0x0][0x9e8] ;  /* 0x00027a00ff381b82 */ /* 0x001e240000000a00 */
[----:B0-----:R-:W-:-:S05]  /*f070*/  @P1 IMAD.HI.U32 R56, R70, R56, RZ ;  /* 0x0000003846381227 */ /* 0x001fca00078e00ff */
[----:B------:R-:W-:-:S07]  /*f080*/  @P1 SHF.R.U32.HI R70, RZ, R57, R56 ;  /* 0x00000039ff461219 */ /* 0x000fce0000011638 */
.L_x_11681:
[----:B------:R-:W-:Y:S05]  /*f090*/  BSYNC B0 ;  /* 0x0000000000007941 */ /* 0x000fea0003800000 */
.L_x_11679:
[----:B------:R-:W-:-:S05]  /*f0a0*/  IMAD R70, R70, R139, R67 ;  /* 0x0000008b46467224 */ /* 0x000fca00078e0243 */
[----:B------:R-:W-:Y:S02]  /*f0b0*/  VIADDMNMX R134, R70, R139, R134, PT ;  /* 0x0000008b46867246 */ /* 0x000fe40003800186 */
[----:B------:R-:W-:-:S07]  /*f0c0*/  VIMNMX R71, R71, R70, !PT ;  /* 0x0000004647477248 */ /* 0x000fce0007fe0100 */
.L_x_11678:
        /* <DEDUP_REMOVED lines=247> */
.L_x_11684:
[----:B------:R-:W-:-:S05]  /*10040*/  IMAD.U32 R10, RZ, RZ, UR22 ;  /* 0x00000016ff0a7e24 */ /* 0x000fca000f8e00ff */
[----:B------:R-:W-:-:S13]  /*10050*/  ISETP.NE.AND P6, PT, R10, 0x1, PT ;  /* 0x000000010a00780c */ /* 0x000fda0003fc5270 */
[----:B------:R-:W0:Y:S02]  /*10060*/  @P6 LDC.64 R56, c[0x0][0x9e8] ;  /* 0x00027a00ff386b82 */ /* 0x000e240000000a00 */
[----:B0-----:R-:W-:-:S05]  /*10070*/  @P6 IMAD.HI.U32 R56, R9, R56, RZ ;  /* 0x0000003809386227 */ /* 0x001fca00078e00ff */
[----:B------:R-:W-:-:S07]  /*10080*/  @P6 SHF.R.U32.HI R9, RZ, R57, R56 ;  /* 0x00000039ff096219 */ /* 0x000fce0000011638 */
.L_x_11685:
[----:B------:R-:W-:Y:S05]  /*10090*/  BSYNC B0 ;  /* 0x0000000000007941 */ /* 0x000fea0003800000 */
.L_x_11683:
[----:B------:R-:W-:-:S05]  /*100a0*/  IMAD R9, R9, R10, R67 ;  /* 0x0000000a09097224 */ /* 0x000fca00078e0243 */
[----:B------:R-:W-:Y:S02]  /*100b0*/  VIADDMNMX R136, R9, R10, R136, PT ;  /* 0x0000000a09887246 */ /* 0x000fe40003800188 */
[----:B------:R-:W-:-:S07]  /*100c0*/  VIMNMX R135, R135, R9, !PT ;  /* 0x0000000987877248 */ /* 0x000fce0007fe0100 */
.L_x_11682:
        /* <DEDUP_REMOVED lines=225> */
[----:B------:R-:W-:Y:S01]  /*10ee0*/  FSEL R76, R64, -INF , !P4 ;  /* 0xff800000404c7808 */ /* 0x000fe20006000000 */
[----:B------:R-:W-:-:S01]  /*10ef0*/  FFMA.FTZ R21, R21, UR21, -R9 ;  /* 0x0000001515157c23 */ /* 0x000fc20008010809 */
        /* <DEDUP_REMOVED lines=67> */
[----:B------:R-:W-:Y:S01]  /*11330*/  FMNMX.FTZ R113, R65, R124, !PT ;  /* 0x0000007c41717209 */ /* 0x000fe20007810000 */
[----:B------:R-:W-:-:S03]  /*11340*/  FFMA.FTZ R124, R128, UR21, -R9 ;  /* 0x00000015807c7c23 */ /* 0x000fc60008010809 */
[----:B0-----:R-:W-:Y:S02]  /*11350*/  FMNMX.FTZ R117, R66, R113, !PT ;  /* 0x0000007142757209 */ /* 0x001fe40007810000 */
[----:B------:R0:W-:Y:S03]  /*11360*/  MUFU.EX2 R113, R127 ;  /* 0x0000007f00717308 */ /* 0x0001e60000000800 */
[----:B------:R-:W0:Y:S05]  /*11370*/  SHFL.BFLY PT, R128, R117, 0x2, 0x1f ;  /* 0x0c401f0075807f89 */ /* 0x000e2a00000e0000 */
[----:B------:R-:W-:Y:S08]  /*11380*/  MUFU.EX2 R109, R109 ;  /* 0x0000006d006d7308 */ /* 0x000ff00000000800 */
[----:B------:R-:W-:Y:S08]  /*11390*/  MUFU.EX2 R88, R88 ;  /* 0x0000005800587308 */ /* 0x000ff00000000800 */
[----:B------:R-:W-:Y:S01]  /*113a0*/  MUFU.EX2 R89, R89 ;  /* 0x0000005900597308 */ /* 0x000fe20000000800 */
[----:B0-----:R-:W-:Y:S01]  /*113b0*/  FMNMX.FTZ R127, R117, R128, !PT ;  /* 0x00000080757f7209 */ /* 0x001fe20007810000 */
[--C-:B------:R-:W-:Y:S01]  /*113c0*/  FFMA.FTZ R117, R129, UR21, -R9.reuse ;  /* 0x0000001581757c23 */ /* 0x100fe20008010809 */
[----:B------:R-:W-:-:S01]  /*113d0*/  FFMA.FTZ R128, R130, UR21, -R9 ;  /* 0x0000001582807c23 */ /* 0x000fc20008010809 */
[----:B------:R-:W-:-:S02]  /*113e0*/  FSEL R130, R10, RZ, P1 ;  /* 0x000000ff0a827208 */ /* 0x000fc40000800000 */
        /* <DEDUP_REMOVED lines=22> */
[--C-:B------:R-:W-:Y:S01]  /*11550*/  FFMA.FTZ R121, R121, UR21, -R129.reuse ;  /* 0x0000001579797c23 */ /* 0x100fe20008010881 */
        /* <DEDUP_REMOVED lines=44> */
[--C-:B------:R-:W-:Y:S01]  /*11820*/  FFMA.FTZ R65, R65, UR21, -R129.reuse ;  /* 0x0000001541417c23 */ /* 0x100fe20008010881 */
[----:B------:R-:W-:-:S01]  /*11830*/  FFMA.FTZ R66, R66, UR21, -R129 ;  /* 0x0000001542427c23 */ /* 0x000fc20008010881 */
[----:B------:R-:W-:-:S02]  /*11840*/  FADD.FTZ R5, R21, R4 ;  /* 0x0000000415057221 */ /* 0x000fc40000010000 */
[----:B------:R-:W2:Y:S02]  /*11850*/  MUFU.EX2 R122, R122 ;  /* 0x0000007a007a7308 */ /* 0x000ea40000000800 */
[----:B------:R-:W-:-:S04]  /*11860*/  FADD.FTZ R4, R70, R5 ;  /* 0x0000000546047221 */ /* 0x000fc80000010000 */
[----:B------:R-:W-:Y:S02]  /*11870*/  FADD.FTZ R5, R67, R4 ;  /* 0x0000000443057221 */ /* 0x000fe40000010000 */
[----:B------:R-:W3:Y:S02]  /*11880*/  MUFU.EX2 R125, R125 ;  /* 0x0000007d007d7308 */ /* 0x000ee40000000800 */
[----:B------:R-:W-:-:S04]  /*11890*/  FADD.FTZ R4, R120, R5 ;  /* 0x0000000578047221 */ /* 0x000fc80000010000 */
[----:B------:R-:W-:Y:S02]  /*118a0*/  FADD.FTZ R5, R69, R4 ;  /* 0x0000000445057221 */ /* 0x000fe40000010000 */
[----:B------:R-:W4:Y:S08]  /*118b0*/  MUFU.EX2 R126, R126 ;  /* 0x0000007e007e7308 */ /* 0x000f300000000800 */
[----:B------:R0:W-:Y:S08]  /*118c0*/  MUFU.EX2 R8, R130 ;  /* 0x0000008200087308 */ /* 0x0001f00000000800 */
[----:B------:R-:W5:Y:S01]  /*118d0*/  MUFU.EX2 R106, R106 ;  /* 0x0000006a006a7308 */ /* 0x000f620000000800 */
[----:B0-----:R-:W-:-:S04]  /*118e0*/  FADD.FTZ R130, R20, R131 ;  /* 0x0000008314827221 */ /* 0x001fc80000010000 */
[----:B-1----:R-:W-:-:S03]  /*118f0*/  FADD.FTZ R131, R121, R130 ;  /* 0x0000008279837221 */ /* 0x002fc60000010000 */
[----:B------:R-:W0:Y:S01]  /*11900*/  MUFU.EX2 R107, R107 ;  /* 0x0000006b006b7308 */ /* 0x000e220000000800 */
[----:B--2---:R-:W-:-:S04]  /*11910*/  FADD.FTZ R130, R122, R131 ;  /* 0x000000837a827221 */ /* 0x004fc80000010000 */
[----:B---3--:R-:W-:Y:S01]  /*11920*/  FADD.FTZ R131, R125, R130 ;  /* 0x000000827d837221 */ /* 0x008fe20000010000 */
[----:B------:R-:W-:-:S02]  /*11930*/  FADD.FTZ R130, R104, R5 ;  /* 0x0000000568827221 */ /* 0x000fc40000010000 */
[----:B------:R-:W1:Y:S01]  /*11940*/  MUFU.EX2 R110, R110 ;  /* 0x0000006e006e7308 */ /* 0x000e620000000800 */
[----:B----4-:R-:W-:-:S04]  /*11950*/  FADD.FTZ R131, R126, R131 ;  /* 0x000000837e837221 */ /* 0x010fc80000010000 */
        /* <DEDUP_REMOVED lines=108> */
.L_x_11686:
        /* <DEDUP_REMOVED lines=82> */
.L_x_11669:
[----:B------:R-:W-:Y:S06]  /*12540*/  BAR.ARV 0x8, 0x200 ;  /* 0x0208000000007b1d */ /* 0x000fec0000002000 */
[----:B------:R-:W-:Y:S05]  /*12550*/  @!P0 BRA `(.L_x_11688) ;  /* 0x0000000000048947 */ /* 0x000fea0003800000 */
[----:B------:R-:W-:Y:S01]  /*12560*/  BPT.TRAP 0x1 ;  /* 0x000000040000795c */ /* 0x000fe20000300000 */
.L_x_11688:
[----:B------:R-:W-:Y:S01]  /*12570*/  ULEA UR14, UR39, UR45, 0x3 ;  /* 0x0000002d270e7291 */ /* 0x000fe2000f8e183f */
[----:B------:R-:W-:-:S05]  /*12580*/  IMAD.U32 R0, RZ, RZ, UR37 ;  /* 0x00000025ff007e24 */ /* 0x000fca000f8e00ff */
[----:B------:R-:W-:-:S04]  /*12590*/  SHF.L.U32 R0, R0, 0x1f, RZ ;  /* 0x0000001f00007819 */ /* 0x000fc800000006ff */
[----:B------:R0:W1:Y:S01]  /*125a0*/  SYNCS.PHASECHK.TRANS64.TRYWAIT P1, [UR14+0x13250], R0 ;  /* 0x01325000ff0075a7 */ /* 0x000062000802014e */
[----:B------:R-:W-:Y:S05]  /*125b0*/  @!P0 BRA `(.L_x_11689) ;  /* 0x0000000000048947 */ /* 0x000fea0003800000 */
[----:B------:R-:W-:Y:S01]  /*125c0*/  BPT.TRAP 0x1 ;  /* 0x000000040000795c */ /* 0x000fe20000300000 */
.L_x_11689:
[----:B-1----:R-:W-:Y:S05]  /*125d0*/  @P1 BRA `(.L_x_11690) ;  /* 0x0000000000081947 */ /* 0x002fea0003800000 */
[----:B------:R-:W1:Y:S02]  /*125e0*/  SYNCS.PHASECHK.TRANS64.TRYWAIT P1, [UR14+0x13250], R0 ;  /* 0x01325000ff0075a7 */ /* 0x000e64000802014e */
[----:B-1----:R-:W-:Y:S05]  /*125f0*/  @!P1 BRA `(.L_x_11691) ;  /* 0x0000007800c89947 */ /* 0x002fea0003800000 */
.L_x_11690:
        /* <DEDUP_REMOVED lines=13> */
[----:B------:R-:W-:Y:S01]  /*126d0*/  @UP0 UIMAD UR6, UR6, UR10, URZ ;  /* 0x0000000a060602a4 */ /* 0x000fe2000f8e023f */
[----:B------:R-:W-:Y:S01]  /*126e0*/  @UP0 ULDC.64 UR12, c[0x0][0x9d0] ;  /* 0x00027400000c0ab9 */ /* 0x000fe20000000a00 */
[----:B------:R-:W-:Y:S02]  /*126f0*/  @UP0 UIMAD.WIDE.U32 UR8, UR47, UR10, URZ ;  /* 0x0000000a2f0802a5 */ /* 0x000fe4000f8e003f */
[----:B------:R-:W-:Y:S02]  /*12700*/  @UP0 UIMAD UR6, UR47, UR11, UR6 ;  /* 0x0000000b2f0602a4 */ /* 0x000fe4000f8e0206 */
[----:B------:R-:W-:-:S02]  /*12710*/  UIMAD UR10, UR39, 0x280, UR45 ;  /* 0x00000280270a78a4 */ /* 0x000fc4000f8e022d */
[----:B------:R-:W-:Y:S02]  /*12720*/  @UP0 UIMAD UR7, UR7, UR12, URZ ;  /* 0x0000000c070702a4 */ /* 0x000fe4000f8e023f */
[----:B------:R-:W-:Y:S02]  /*12730*/  @UP0 UIADD3 UR9, UR9, UR6, URZ ;  /* 0x0000000609090290 */ /* 0x000fe4000fffe03f */
[----:B------:R-:W-:Y:S01]  /*12740*/  @UP0 UIMAD UR11, UR48, UR13, UR7 ;  /* 0x0000000d300b02a4 */ /* 0x000fe2000f8e0207 */
[----:B------:R-:W-:Y:S02]  /*12750*/  UMOV UR6, UR10 ;  /* 0x0000000a00067c82 */ /* 0x000fe40008000000 */
[----:B------:R-:W-:Y:S02]  /*12760*/  UMOV UR7, 0xc0000010 ;  /* 0xc000001000077882 */ /* 0x000fe40000000000 */
[----:B------:R-:W-:Y:S01]  /*12770*/  QGMMA.64x64x32.F32.E4M3.E4M3 R24, R152, gdesc[UR4], R24, gsb0 ;  /* 0x00e0000498187df3 */ /* 0x000fe20008000818 */
        /* <DEDUP_REMOVED lines=65> */
.L_x_11692:
        /* <DEDUP_REMOVED lines=10> */
[-C--:B------:R-:W-:Y:S01]  /*12c30*/  FMUL.FTZ R33, R26, R7.reuse ;  /* 0x000000071a217220 */ /* 0x080fe20000410000 */
[----:B------:R-:W-:Y:S01]  /*12c40*/  FMUL.FTZ R32, R27, R7 ;  /* 0x000000071b207220 */ /* 0x000fe20000410000 */
        /* <DEDUP_REMOVED lines=30> */
.L_x_11618:
        /* <DEDUP_REMOVED lines=8> */
[----:B0-----:R-:W-:-:S05]  /*12eb0*/  LEA R9, R0, R9, 0x18 ;  /* 0x0000000900097211 */ /* 0x001fca00078ec0ff */
[----:B------:R-:W0:Y:S02]  /*12ec0*/  LDS.128 R4, [R9+0x132d0] ;  /* 0x0132d00009047984 */ /* 0x000e240000000c00 */
[----:B0-----:R-:W-:Y:S01]  /*12ed0*/  IMAD.IADD R4, R10, 0x1, -R35 ;  /* 0x000000010a047824 */ /* 0x001fe200078e0a23 */
[----:B------:R-:W-:Y:S02]  /*12ee0*/  R2UR UR5, R5 ;  /* 0x00000000050572ca */ /* 0x000fe400000e0000 */
[----:B------:R-:W-:Y:S01]  /*12ef0*/  R2UR UR48, R6 ;  /* 0x00000000063072ca */ /* 0x000fe200000e0000 */
[----:B------:R-:W-:Y:S01]  /*12f00*/  IMAD.SHL.U32 R0, R4, 0x8, RZ ;  /* 0x0000000804007824 */ /* 0x000fe200078e00ff */
[----:B------:R-:W-:Y:S02]  /*12f10*/  R2UR UR47, R7 ;  /* 0x00000000072f72ca */ /* 0x000fe400000e0000 */
[----:B------:R-:W-:Y:S02]  /*12f20*/  SHF.R.S32.HI R5, RZ, 0x3, R3 ;  /* 0x00000003ff057819 */ /* 0x000fe40000011403 */
[----:B------:R-:W-:Y:S01]  /*12f30*/  SHF.R.S32.HI R3, RZ, 0x1f, R0 ;  /* 0x0000001fff037819 */ /* 0x000fe20000011400 */
[----:B------:R-:W-:Y:S06]  /*12f40*/  BAR.ARV 0x4, 0x200 ;  /* 0x0108000000007b1d */ /* 0x000fec0000002000 */
[----:B------:R-:W-:Y:S05]  /*12f50*/  @P0 BRA `(.L_x_11694) ;  /* 0x0000001000940947 */ /* 0x000fea0003800000 */
[----:B------:R-:W-:Y:S01]  /*12f60*/  IMAD.SHL.U32 R6, R23, 0x4, RZ ;  /* 0x0000000417067824 */ /* 0x000fe200078e00ff */
[----:B------:R-:W-:Y:S01]  /*12f70*/  ULDC.64 UR6, c[0x4][0x38] ;  /* 0x01000e0000067ab9 */ /* 0x000fe20000000a00 */
[----:B------:R-:W0:Y:S01]  /*12f80*/  S2R R40, SR_SWINHI ;  /* 0x0000000000287919 */ /* 0x000e220000002f00 */
        /* <DEDUP_REMOVED lines=16> */
[----:B------:R-:W-:Y:S01]  /*13090*/  BAR.SYNC.DEFER_BLOCKING 0x1, 0x180 ;  /* 0x0046000000007b1d */ /* 0x000fe20000010000 */
[----:B------:R-:W-:-:S04]  /*130a0*/  LOP3.LUT R6, R6, 0xc, RZ, 0xc0, !PT ;  /* 0x0000000c06067812 */ /* 0x000fc800078ec0ff */
[----:B------:R-:W-:Y:S01]  /*130b0*/  IADD3 R6, P0, R6, UR6, RZ ;  /* 0x0000000606067c10 */ /* 0x000fe2000ff1e0ff */
[----:B------:R-:W-:Y:S01]  /*130c0*/  UMOV UR4, URZ ;  /* 0x0000003f00047c82 */ /* 0x000fe20008000000 */
[----:B------:R-:W-:Y:S01]  /*130d0*/  USHF.R.S32.HI UR16, URZ, 0x1f, UR40 ;  /* 0x0000001f3f107899 */ /* 0x000fe20008011428 */
[----:B------:R-:W-:Y:S02]  /*130e0*/  ULDC.64 UR10, c[0x0][0xb90] ;  /* 0x0002e400000a7ab9 */ /* 0x000fe40000000a00 */
[----:B------:R-:W-:Y:S01]  /*130f0*/  IMAD.X R7, RZ, RZ, UR7, P0 ;  /* 0x00000007ff077e24 */ /* 0x000fe200080e06ff */
[----:B------:R-:W-:Y:S01]  /*13100*/  ULDC.64 UR6, c[0x0][0xc00] ;  /* 0x0003000000067ab9 */ /* 0x000fe20000000a00 */
[----:B------:R-:W-:Y:S01]  /*13110*/  USHF.R.S32.HI UR9, URZ, 0x1f, UR41 ;  /* 0x0000001f3f097899 */ /* 0x000fe20008011429 */
[----:B------:R-:W-:Y:S02]  /*13120*/  ULDC.64 UR14, c[0x0][0xb98] ;  /* 0x0002e600000e7ab9 */ /* 0x000fe40000000a00 */
[----:B------:R1:W2:Y:S01]  /*13130*/  LDG.E.CONSTANT R18, desc[UR50][R6.64] ;  /* 0x0000003206127981 */ /* 0x0002a2000c1e9900 */
[----:B------:R-:W-:Y:S01]  /*13140*/  UISETP.NE.U32.AND UP0, UPT, UR6, URZ, UPT ;  /* 0x0000003f0600728c */ /* 0x000fe2000bf05070 */
[----:B------:R-:W-:-:S03]  /*13150*/  ULDC.64 UR18, c[0x0][0xc08] ;  /* 0x0003020000127ab9 */ /* 0x000fc60000000a00 */
[----:B------:R-:W-:-:S03]  /*13160*/  UISETP.NE.AND.EX UP0, UPT, UR7, URZ, UPT, UP0 ;  /* 0x0000003f0700728c */ /* 0x000fc6000bf05300 */
[----:B------:R-:W-:Y:S01]  /*13170*/  ULDC.64 UR6, c[0x0][0xc00] ;  /* 0x0003000000067ab9 */ /* 0x000fe20000000a00 */
[----:B-1----:R-:W-:Y:S01]  /*13180*/  LOP3.LUT P0, R6, R23, 0x3, RZ, 0xc0, !PT ;  /* 0x0000000317067812 */ /* 0x002fe2000780c0ff */
[----:B------:R-:W-:-:S03]  /*13190*/  UIMAD.WIDE UR6, UR41, 0x4, UR6 ;  /* 0x00000004290678a5 */ /* 0x000fc6000f8e0206 */
[----:B------:R-:W-:Y:S02]  /*131a0*/  ISETP.EQ.OR P0, PT, R6, 0x3, !P0 ;  /* 0x000000030600780c */ /* 0x000fe40004702670 */
[----:B------:R-:W-:Y:S02]  /*131b0*/  MOV R6, R9 ;  /* 0x0000000900067202 */ /* 0x000fe40000000f00 */
[----:B0-----:R-:W-:Y:S02]  /*131c0*/  MOV R7, R40 ;  /* 0x0000002800077202 */ /* 0x001fe40000000f00 */
[----:B------:R-:W-:Y:S02]  /*131d0*/  SEL R39, R30, R31, P0 ;  /* 0x0000001f1e277207 */ /* 0x000fe40000000000 */
[----:B------:R-:W-:Y:S01]  /*131e0*/  SEL R30, R31, R30, P0 ;  /* 0x0000001e1f1e7207 */ /* 0x000fe20000000000 */
[----:B------:R-:W-:Y:S01]  /*131f0*/  IMAD.WIDE R12, R157, 0x2, R6 ;  /* 0x000000029d0c7825 */ /* 0x000fe200078e0206 */
[----:B------:R-:W-:-:S02]  /*13200*/  SEL R31, R27, R26, P0 ;  /* 0x0000001a1b1f7207 */ /* 0x000fc40000000000 */
[----:B------:R-:W-:Y:S02]  /*13210*/  SEL R26, R26, R27, P0 ;  /* 0x0000001b1a1a7207 */ /* 0x000fe40000000000 */
[----:B------:R-:W-:Y:S02]  /*13220*/  IADD3 R27, P3, R12, 0x20, RZ ;  /* 0x000000200c1b7810 */ /* 0x000fe40007f7e0ff */
[----:B------:R-:W-:Y:S02]  /*13230*/  SEL R37, R15, R14, P0 ;  /* 0x0000000e0f257207 */ /* 0x000fe40000000000 */
[----:B------:R-:W-:Y:S02]  /*13240*/  SEL R34, R14, R15, P0 ;  /* 0x0000000f0e227207 */ /* 0x000fe40000000000 */
[----:B------:R-:W-:Y:S02]  /*13250*/  IADD3 R47, P1, R12, 0x60, RZ ;  /* 0x000000600c2f7810 */ /* 0x000fe40007f3e0ff */
[----:B------:R-:W-:-:S02]  /*13260*/  LOP3.LUT R14, R27, 0x380, RZ, 0xc0, !PT ;  /* 0x000003801b0e7812 */ /* 0x000fc400078ec0ff */
[----:B------:R-:W-:Y:S01]  /*13270*/  LOP3.LUT R36, R47, 0x380, RZ, 0xc0, !PT ;  /* 0x000003802f247812 */ /* 0x000fe200078ec0ff */
[----:B------:R-:W-:Y:S01]  /*13280*/  IMAD.X R15, RZ, RZ, R13, P1 ;  /* 0x000000ffff0f7224 */ /* 0x000fe200008e060d */
[----:B------:R-:W-:Y:S02]  /*13290*/  SHF.R.U64 R14, R14, 0x3, RZ ;  /* 0x000000030e0e7819 */ /* 0x000fe400000012ff */
[----:B------:R-:W-:Y:S02]  /*132a0*/  SEL R35, R29, R28, P0 ;  /* 0x0000001c1d237207 */ /* 0x000fe40000000000 */
[----:B------:R-:W-:Y:S02]  /*132b0*/  SEL R28, R28, R29, P0 ;  /* 0x0000001d1c1c7207 */ /* 0x000fe40000000000 */
[----:B------:R-:W-:Y:S02]  /*132c0*/  SEL R33, R58, R57, P0 ;  /* 0x000000393a217207 */ /* 0x000fe40000000000 */
[----:B------:R-:W-:-:S02]  /*132d0*/  SEL R29, R25, R24, P0 ;  /* 0x00000018191d7207 */ /* 0x000fc40000000000 */
[----:B------:R-:W-:Y:S02]  /*132e0*/  SEL R32, R24, R25, P0 ;  /* 0x0000001918207207 */ /* 0x000fe40000000000 */
[----:B------:R-:W-:Y:S02]  /*132f0*/  SEL R58, R57, R58, P0 ;  /* 0x0000003a393a7207 */ /* 0x000fe40000000000 */
[----:B------:R-:W-:Y:S02]  /*13300*/  SHF.R.U64 R36, R36, 0x3, RZ ;  /* 0x0000000324247819 */ /* 0x000fe400000012ff */
[----:B------:R-:W-:Y:S02]  /*13310*/  LOP3.LUT R24, R14, R27, RZ, 0x3c, !PT ;  /* 0x0000001b0e187212 */ /* 0x000fe400078e3cff */
[----:B------:R-:W-:Y:S02]  /*13320*/  SEL R41, R21, R20, P0 ;  /* 0x0000001415297207 */ /* 0x000fe40000000000 */
[----:B------:R-:W-:-:S02]  /*13330*/  SEL R40, R20, R21, P0 ;  /* 0x0000001514287207 */ /* 0x000fc40000000000 */
[----:B------:R-:W-:Y:S02]  /*13340*/  SEL R43, R54, R55, P0 ;  /* 0x00000037362b7207 */ /* 0x000fe40000000000 */
[----:B------:R-:W-:Y:S02]  /*13350*/  SEL R54, R55, R54, P0 ;  /* 0x0000003637367207 */ /* 0x000fe40000000000 */
[----:B------:R-:W-:Y:S02]  /*13360*/  LOP3.LUT R14, R36, R47, RZ, 0x3c, !PT ;  /* 0x0000002f240e7212 */ /* 0x000fe400078e3cff */
[C---:B------:R-:W-:Y:S02]  /*13370*/  LOP3.LUT R25, R12.reuse, 0x380, RZ, 0xc0, !PT ;  /* 0x000003800c197812 */ /* 0x040fe400078ec0ff */
[----:B------:R-:W-:Y:S02]  /*13380*/  IADD3 R45, P2, R12, 0x40, RZ ;  /* 0x000000400c2d7810 */ /* 0x000fe40007f5e0ff */
[----:B------:R-:W-:-:S02]  /*13390*/  SHF.R.U64 R25, R25, 0x3, RZ ;  /* 0x0000000319197819 */ /* 0x000fc400000012ff */
[----:B------:R-:W-:Y:S01]  /*133a0*/  LOP3.LUT R20, R45, 0x380, RZ, 0xc0, !PT ;  /* 0x000003802d147812 */ /* 0x000fe200078ec0ff */
[--C-:B------:R-:W-:Y:S01]  /*133b0*/  IMAD.X R21, RZ, RZ, R13.reuse, P2 ;  /* 0x000000ffff157224 */ /* 0x100fe200010e060d */
[----:B------:R-:W-:Y:S01]  /*133c0*/  LOP3.LUT R12, R25, R12, RZ, 0x3c, !PT ;  /* 0x0000000c190c7212 */ /* 0x000fe200078e3cff */
[----:B------:R-:W-:Y:S01]  /*133d0*/  IMAD.X R25, RZ, RZ, R13, P3 ;  /* 0x000000ffff197224 */ /* 0x000fe200018e060d */
[----:B------:R-:W-:Y:S02]  /*133e0*/  SHF.R.U64 R20, R20, 0x3, RZ ;  /* 0x0000000314147819 */ /* 0x000fe400000012ff */
[----:B------:R-:W-:Y:S02]  /*133f0*/  MOV R46, R12 ;  /* 0x0000000c002e7202 */ /* 0x000fe40000000f00 */
[----:B------:R-:W-:Y:S02]  /*13400*/  LOP3.LUT R20, R20, R45, RZ, 0x3c, !PT ;  /* 0x0000002d14147212 */ /* 0x000fe400078e3cff */
[----:B------:R-:W-:-:S02]  /*13410*/  MOV R45, R24 ;  /* 0x00000018002d7202 */ /* 0x000fc40000000f00 */
[----:B------:R-:W-:Y:S02]  /*13420*/  MOV R42, R14 ;  /* 0x0000000e002a7202 */ /* 0x000fe40000000f00 */
[----:B------:R-:W-:Y:S01]  /*13430*/  MOV R44, R20 ;  /* 0x00000014002c7202 */ /* 0x000fe20000000f00 */
[----:B------:R-:W-:Y:S01]  /*13440*/  IMAD.U32 R20, RZ, RZ, UR6 ;  /* 0x00000006ff147e24 */ /* 0x000fe2000f8e00ff */
[----:B------:R-:W-:Y:S01]  /*13450*/  PLOP3.LUT P2, PT, PT, PT, UP0, 0x80, 0x0 ;  /* 0x000000000000781c */ /* 0x000fe20003f4f008 */
[----:B------:R-:W-:Y:S01]  /*13460*/  IMAD.U32 R21, RZ, RZ, UR7 ;  /* 0x00000007ff157e24 */ /* 0x000fe2000f8e00ff */
        /* <DEDUP_REMOVED lines=12> */
[----:B------:R0:W4:Y:S01]  /*13530*/  SHFL.IDX PT, R38, R26, R27, 0x1c1f ;  /* 0x001c1f1b1a267589 */ /* 0x00012200000e0000 */
[----:B-1----:R-:W-:-:S03]  /*13540*/  SEL R24, R35, R28, P0 ;  /* 0x0000001c23187207 */ /* 0x002fc60000000000 */
[----:B------:R-:W-:Y:S04]  /*13550*/  SHFL.IDX PT, R37, R37, R18, 0x1c1f ;  /* 0x001c1f1225257589 */ /* 0x000fe800000e0000 */
[----:B------:R-:W1:Y:S01]  /*13560*/  SHFL.IDX PT, R34, R34, R27, 0x1c1f ;  /* 0x001c1f1b22227589 */ /* 0x000e6200000e0000 */
[----:B--2---:R-:W-:Y:S02]  /*13570*/  SEL R13, R39, R36, P0 ;  /* 0x00000024270d7207 */ /* 0x004fe40000000000 */
[----:B0-----:R-:W-:Y:S01]  /*13580*/  SEL R26, R28, R35, P0 ;  /* 0x000000231c1a7207 */ /* 0x001fe20000000000 */
[----:B------:R-:W-:Y:S01]  /*13590*/  SHFL.IDX PT, R41, R41, R18, 0x1c1f ;  /* 0x001c1f1229297589 */ /* 0x000fe200000e0000 */
[----:B------:R-:W-:-:S03]  /*135a0*/  SEL R15, R36, R39, P0 ;  /* 0x00000027240f7207 */ /* 0x000fc60000000000 */
[----:B------:R-:W0:Y:S01]  /*135b0*/  SHFL.IDX PT, R40, R40, R27, 0x1c1f ;  /* 0x001c1f1b28287589 */ /* 0x000e2200000e0000 */
[----:B---3--:R-:W-:Y:S02]  /*135c0*/  SEL R28, R29, R32, P0 ;  /* 0x000000201d1c7207 */ /* 0x008fe40000000000 */
[----:B------:R-:W-:Y:S01]  /*135d0*/  SEL R30, R32, R29, P0 ;  /* 0x0000001d201e7207 */ /* 0x000fe20000000000 */
[----:B------:R-:W-:Y:S04]  /*135e0*/  SHFL.IDX PT, R43, R43, R18, 0x1c1f ;  /* 0x001c1f122b2b7589 */ /* 0x000fe800000e0000 */
[----:B------:R2:W3:Y:S01]  /*135f0*/  SHFL.IDX PT, R54, R54, R27, 0x1c1f ;  /* 0x001c1f1b36367589 */ /* 0x0004e200000e0000 */
[----:B----4-:R-:W-:-:S03]  /*13600*/  SEL R25, R31, R38, P0 ;  /* 0x000000261f197207 */ /* 0x010fc60000000000 */
[----:B------:R4:W-:Y:S01]  /*13610*/  STSM.16.M88.4 [R46], R12 ;  /* 0x0000000c2e007844 */ /* 0x0009e20000000200 */
[----:B-1----:R-:W-:Y:S02]  /*13620*/  SEL R32, R37, R34, P0 ;  /* 0x0000002225207207 */ /* 0x002fe40000000000 */
[----:B--2---:R-:W-:Y:S02]  /*13630*/  SEL R27, R38, R31, P0 ;  /* 0x0000001f261b7207 */ /* 0x004fe40000000000 */
[----:B------:R-:W-:Y:S02]  /*13640*/  SEL R34, R34, R37, P0 ;  /* 0x0000002522227207 */ /* 0x000fe40000000000 */
[----:B------:R-:W1:Y:S01]  /*13650*/  LDC R37, c[0x0][0xbe8] ;  /* 0x0002fa00ff257b82 */ /* 0x000e620000000800 */
[----:B------:R2:W-:Y:S01]  /*13660*/  STSM.16.M88.4 [R45], R24 ;  /* 0x000000182d007844 */ /* 0x0005e20000000200 */
[----:B0-----:R-:W-:Y:S02]  /*13670*/  SEL R29, R41, R40, P0 ;  /* 0x00000028291d7207 */ /* 0x001fe40000000000 */
[----:B------:R-:W-:-:S05]  /*13680*/  SEL R31, R40, R41, P0 ;  /* 0x00000029281f7207 */ /* 0x000fca0000000000 */
[----:B------:R0:W-:Y:S01]  /*13690*/  STSM.16.M88.4 [R44], R28 ;  /* 0x0000001c2c007844 */ /* 0x0001e20000000200 */
[----:B---3--:R-:W-:Y:S02]  /*136a0*/  SEL R33, R43, R54, P0 ;  /* 0x000000362b217207 */ /* 0x008fe40000000000 */
[----:B------:R-:W-:-:S05]  /*136b0*/  SEL R35, R54, R43, P0 ;  /* 0x0000002b36237207 */ /* 0x000fca0000000000 */
[----:B------:R0:W-:Y:S01]  /*136c0*/  STSM.16.M88.4 [R42], R32 ;  /* 0x000000202a007844 */ /* 0x0001e20000000200 */
[----:B------:R-:W-:Y:S06]  /*136d0*/  BAR.SYNC.DEFER_BLOCKING 0x1, 0x180 ;  /* 0x0046000000007b1d */ /* 0x000fec0000010000 */
[----:B------:R-:W3:Y:S01]  /*136e0*/  @P2 LDG.E R18, desc[UR50][R20.64] ;  /* 0x0000003214122981 */ /* 0x000ee2000c1e1900 */
[----:B-1----:R-:W-:Y:S01]  /*136f0*/  ISETP.NE.AND P1, PT, R37, 0x1, PT ;  /* 0x000000012500780c */ /* 0x002fe20003f25270 */
[----:B----4-:R-:W-:Y:S01]  /*13700*/  VIADD R15, R22, UR42 ;  /* 0x0000002a160f7c36 */ /* 0x010fe20008000000 */
[----:B------:R-:W-:Y:S01]  /*13710*/  UIMAD UR6, UR16, UR10, URZ ;  /* 0x0000000a100672a4 */ /* 0x000fe2000f8e023f */
[----:B------:R-:W-:Y:S01]  /*13720*/  LEA.HI R17, R17, R10, RZ, 0x7 ;  /* 0x0000000a11117211 */ /* 0x000fe200078f38ff */
[----:B------:R-:W-:Y:S01]  /*13730*/  USEL UR9, UR9, URZ, !UP0 ;  /* 0x0000003f09097287 */ /* 0x000fe2000c000000 */
[----:B------:R-:W-:Y:S01]  /*13740*/  IMAD.MOV.U32 R12, RZ, RZ, R15 ;  /* 0x000000ffff0c7224 */ /* 0x000fe200078e000f */
[----:B------:R-:W-:Y:S01]  /*13750*/  UIMAD UR12, UR40, UR11, UR6 ;  /* 0x0000000b280c72a4 */ /* 0x000fe2000f8e0206 */
[----:B------:R-:W-:Y:S01]  /*13760*/  LOP3.LUT R17, R17, 0xffffff80, RZ, 0xc0, !PT ;  /* 0xffffff8011117812 */ /* 0x000fe200078ec0ff */
[----:B------:R-:W-:-:S02]  /*13770*/  USEL UR8, UR41, URZ, !UP0 ;  /* 0x0000003f29087287 */ /* 0x000fc4000c000000 */
[----:B------:R-:W-:-:S03]  /*13780*/  UISETP.NE.U32.AND UP0, UPT, UR18, URZ, UPT ;  /* 0x0000003f1200728c */ /* 0x000fc6000bf05070 */
[----:B------:R-:W1:Y:S01]  /*13790*/  @P1 LDC R36, c[0x0][0xbec] ;  /* 0x0002fb00ff241b82 */ /* 0x000e620000000800 */
[----:B------:R-:W-:-:S06]  /*137a0*/  UISETP.NE.AND.EX UP0, UPT, UR19, URZ, UPT, UP0 ;  /* 0x0000003f1300728c */ /* 0x000fcc000bf05300 */
[----:B------:R-:W-:Y:S01]  /*137b0*/  PLOP3.LUT P3, PT, PT, PT, UP0, 0x80, 0x0 ;  /* 0x000000000000781c */ /* 0x000fe20003f6f008 */
[----:B------:R-:W4:Y:S01]  /*137c0*/  @P1 LDC R38, c[0x0][0xbf0] ;  /* 0x0002fc00ff261b82 */ /* 0x000f220000000800 */
[----:B-1----:R-:W-:-:S05]  /*137d0*/  @P1 IMAD.HI.U32 R13, R15, R36, RZ ;  /* 0x000000240f0d1227 */ /* 0x002fca00078e00ff */
[----:B----4-:R-:W-:-:S05]  /*137e0*/  @P1 SHF.R.U32.HI R12, RZ, R38, R13 ;  /* 0x00000026ff0c1219 */ /* 0x010fca000001160d */
[----:B------:R-:W-:-:S04]  /*137f0*/  IMAD.MOV R14, RZ, RZ, -R12 ;  /* 0x000000ffff0e7224 */ /* 0x000fc800078e0a0c */
[----:B------:R-:W-:Y:S01]  /*13800*/  IMAD R15, R37, R14, R15 ;  /* 0x0000000e250f7224 */ /* 0x000fe200078e020f */
[----:B------:R-:W-:-:S04]  /*13810*/  SHF.R.S32.HI R14, RZ, 0x1f, R12 ;  /* 0x0000001fff0e7819 */ /* 0x000fc8000001140c */
[----:B------:R-:W-:Y:S02]  /*13820*/  SHF.R.S32.HI R13, RZ, 0x1f, R15 ;  /* 0x0000001fff0d7819 */ /* 0x000fe4000001140f */
[----:B---3--:R-:W-:-:S13]  /*13830*/  @P2 R2UR UR4, R18 ;  /* 0x00000000120422ca */ /* 0x008fda00000e0000 */
[----:B------:R-:W-:Y:S02]  /*13840*/  USHF.R.S32.HI UR7, URZ, 0x1f, UR4 ;  /* 0x0000001f3f077899 */ /* 0x000fe40008011404 */
[----:B------:R-:W-:Y:S02]  /*13850*/  UMOV UR6, UR4 ;  /* 0x0000000400067c82 */ /* 0x000fe40008000000 */
[----:B------:R-:W-:-:S04]  /*13860*/  UIMAD.WIDE.U32 UR10, UR40, UR10, UR6 ;  /* 0x0000000a280a72a5 */ /* 0x000fc8000f8e0006 */
[----:B------:R-:W-:Y:S02]  /*13870*/  UIADD3 UR11, UR11, UR12, URZ ;  /* 0x0000000c0b0b7290 */ /* 0x000fe4000fffe03f */
[----:B------:R-:W-:Y:S02]  /*13880*/  UIMAD UR12, UR9, UR14, URZ ;  /* 0x0000000e090c72a4 */ /* 0x000fe4000f8e023f */
[----:B------:R-:W-:Y:S02]  /*13890*/  UIMAD.WIDE.U32 UR10, UR8, UR14, UR10 ;  /* 0x0000000e080a72a5 */ /* 0x000fe4000f8e000a */
[----:B------:R-:W-:Y:S01]  /*138a0*/  UIMAD UR12, UR8, UR15, UR12 ;  /* 0x0000000f080c72a4 */ /* 0x000fe2000f8e020c */
[----:B------:R-:W-:-:S03]  /*138b0*/  ULDC UR14, c[0x0][0xa88] ;  /* 0x0002a200000e7ab9 */ /* 0x000fc60000000800 */
[----:B------:R-:W-:Y:S02]  /*138c0*/  IADD3 R12, P0, R12, UR10, RZ ;  /* 0x0000000a0c0c7c10 */ /* 0x000fe4000ff1e0ff */
[----:B--2---:R-:W-:Y:S01]  /*138d0*/  IMAD.U32 R25, RZ, RZ, UR12 ;  /* 0x0000000cff197e24 */ /* 0x004fe2000f8e00ff */
[----:B------:R-:W-:Y:S02]  /*138e0*/  ULDC.64 UR12, c[0x0][0xb88] ;  /* 0x0002e200000c7ab9 */ /* 0x000fe40000000a00 */
[----:B------:R-:W-:Y:S02]  /*138f0*/  IMAD R18, R13, UR12, RZ ;  /* 0x0000000c0d127c24 */ /* 0x000fe4000f8e02ff */
[----:B------:R-:W-:Y:S01]  /*13900*/  IADD3.X R13, R14, UR11, R25, P0, !PT ;  /* 0x0000000b0e0d7c10 */ /* 0x000fe200087fe419 */
[----:B------:R-:W-:Y:S01]  /*13910*/  @UP0 ULDC.64 UR10, c[0x0][0xc08] ;  /* 0x00030200000a0ab9 */ /* 0x000fe20000000a00 */
[----:B------:R-:W-:Y:S01]  /*13920*/  IMAD R25, R15, UR13, R18 ;  /* 0x0000000d0f197c24 */ /* 0x000fe2000f8e0212 */
[----:B------:R-:W-:Y:S01]  /*13930*/  @UP0 UIMAD.WIDE UR10, UR41, 0x4, UR10 ;  /* 0x00000004290a08a5 */ /* 0x000fe2000f8e020a */
[----:B------:R-:W-:-:S02]  /*13940*/  IMAD.U32 R14, RZ, RZ, UR14 ;  /* 0x0000000eff0e7e24 */ /* 0x000fc4000f8e00ff */
[----:B------:R-:W-:Y:S01]  /*13950*/  IMAD.WIDE.U32 R12, R15, UR12, R12 ;  /* 0x0000000c0f0c7c25 */ /* 0x000fe2000f8e000c */
[----:B------:R-:W-:-:S03]  /*13960*/  ULDC.64 UR12, c[0x0][0xb50] ;  /* 0x0002d400000c7ab9 */ /* 0x000fc60000000a00 */
[----:B------:R-:W-:Y:S01]  /*13970*/  IMAD.IADD R13, R13, 0x1, R25 ;  /* 0x000000010d0d7824 */ /* 0x000fe200078e0219 */
[C---:B------:R-:W-:Y:S01]  /*13980*/  LEA R15, P0, R12.reuse, UR12, 0x2 ;  /* 0x0000000c0c0f7c11 */ /* 0x040fe2000f8010ff */
[----:B------:R-:W-:Y:S02]  /*13990*/  IMAD.U32 R24, RZ, RZ, UR10 ;  /* 0x0000000aff187e24 */ /* 0x000fe4000f8e00ff */
[----:B------:R-:W-:Y:S01]  /*139a0*/  IMAD.U32 R25, RZ, RZ, UR11 ;  /* 0x0000000bff197e24 */ /* 0x000fe2000f8e00ff */
[----:B------:R-:W-:-:S04]  /*139b0*/  LEA.HI.X R12, R12, UR13, R13, 0x2, P0 ;  /* 0x0000000d0c0c7c11 */ /* 0x000fc800080f140d */
[----:B------:R0:W5:Y:S01]  /*139c0*/  @P3 LDG.E R14, desc[UR50][R24.64] ;  /* 0x00000032180e3981 */ /* 0x000162000c1e1900 */
[----:B------:R-:W-:Y:S05]  /*139d0*/  @P3 BRA `(.L_x_11695) ;  /* 0x0000000000103947 */ /* 0x000fea0003800000 */
[----:B------:R-:W-:Y:S05]  /*139e0*/  @!P2 BRA `(.L_x_11695) ;  /* 0x00000000000ca947 */ /* 0x000fea0003800000 */
[----:B------:R-:W2:Y:S04]  /*139f0*/  LDG.E R13, desc[UR50][R20.64] ;  /* 0x00000032140d7981 */ /* 0x000ea8000c1e1900 */
[----:B-----5:R-:W2:Y:S02]  /*13a00*/  LDG.E R14, desc[UR50][R20.64+0x4] ;  /* 0x00000432140e7981 */ /* 0x020ea4000c1e1900 */
[----:B--2---:R-:W-:-:S07]  /*13a10*/  IMAD.IADD R14, R14, 0x1, -R13 ;  /* 0x000000010e0e7824 */ /* 0x004fce00078e0a0d */
.L_x_11695:
[----:B------:R-:W-:Y:S01]  /*13a20*/  IMAD R13, R5, 0x40, R0 ;  /* 0x00000040050d7824 */ /* 0x000fe200078e0200 */
[----:B------:R-:W-:Y:S01]  /*13a30*/  SHFL.IDX PT, R20, R15, RZ, 0x1c1f ;  /* 0x001c1fff0f147589 */ /* 0x000fe200000e0000 */
[----:B------:R-:W-:Y:S01]  /*13a40*/  IMAD.IADD R17, R10, 0x1, -R17 ;  /* 0x000000010a117824 */ /* 0x000fe200078e0a11 */
[----:B------:R-:W-:Y:S01]  /*13a50*/  ULDC.64 UR12, c[0x0][0xaa0] ;  /* 0x0002a800000c7ab9 */ /* 0x000fe20000000a00 */
[----:B------:R-:W-:Y:S01]  /*13a60*/  IMAD.WIDE R6, R13, 0x2, R6 ;  /* 0x000000020d067825 */ /* 0x000fe200078e0206 */
[----:B------:R-:W1:Y:S02]  /*13a70*/  SHFL.IDX PT, R21, R12, RZ, 0x1c1f ;  /* 0x001c1fff0c157589 */ /* 0x000e6400000e0000 */
[----:B------:R-:W-:Y:S01]  /*13a80*/  LOP3.LUT P0, RZ, R17, 0x3, RZ, 0xc0, !PT ;  /* 0x0000000311ff7812 */ /* 0x000fe2000780c0ff */
[----:B------:R-:W-:Y:S01]  /*13a90*/  VIADD R18, R156, UR42 ;  /* 0x0000002a9c127c36 */ /* 0x000fe20008000000 */
[----:B0-----:R-:W-:Y:S01]  /*13aa0*/  SHFL.IDX PT, R34, R15, 0x1, 0x1c1f ;  /* 0x003c1f000f227f89 */ /* 0x001fe200000e0000 */
[----:B-----5:R-:W-:Y:S01]  /*13ab0*/  IMAD R39, R14, R37, RZ ;  /* 0x000000250e277224 */ /* 0x020fe200078e02ff */
[----:B------:R-:W-:Y:S01]  /*13ac0*/  IADD3 R25, P3, R6, 0x1800, RZ ;  /* 0x0000180006197810 */ /* 0x000fe20007f7e0ff */
[----:B------:R-:W-:Y:S01]  /*13ad0*/  VIADD R10, R18, 0x8 ;  /* 0x00000008120a7836 */ /* 0x000fe20000000000 */
[----:B------:R0:W2:Y:S01]  /*13ae0*/  SHFL.IDX PT, R35, R12, 0x1, 0x1c1f ;  /* 0x003c1f000c237f89 */ /* 0x0000a200000e0000 */
[----:B------:R-:W-:-:S02]  /*13af0*/  IADD3 R29, P4, R6, 0x3000, RZ ;  /* 0x00003000061d7810 */ /* 0x000fc40007f9e0ff */
[-C--:B------:R-:W-:Y:S02]  /*13b00*/  ISETP.GE.OR P2, PT, R18, R39.reuse, P0 ;  /* 0x000000271200720c */ /* 0x080fe40000746670 */
[----:B------:R-:W-:Y:S02]  /*13b10*/  LOP3.LUT R13, R6, 0x380, RZ, 0xc0, !PT ;  /* 0x00000380060d7812 */ /* 0x000fe400078ec0ff */
[----:B------:R-:W-:Y:S02]  /*13b20*/  LOP3.LUT R24, R25, 0x380, RZ, 0xc0, !PT ;  /* 0x0000038019187812 */ /* 0x000fe400078ec0ff */
[----:B------:R-:W-:Y:S02]  /*13b30*/  ISETP.GE.OR P0, PT, R10, R39, P0 ;  /* 0x000000270a00720c */ /* 0x000fe40000706670 */
[----:B------:R-:W-:Y:S02]  /*13b40*/  LOP3.LUT R28, R29, 0x380, RZ, 0xc0, !PT ;  /* 0x000003801d1c7812 */ /* 0x000fe400078ec0ff */
[----:B------:R-:W-:-:S02]  /*13b50*/  SHF.R.U64 R13, R13, 0x3, RZ ;  /* 0x000000030d0d7819 */ /* 0x000fc400000012ff */
[----:B------:R-:W-:Y:S01]  /*13b60*/  SHF.R.U64 R24, R24, 0x3, RZ ;  /* 0x0000000318187819 */ /* 0x000fe200000012ff */
[----:B-1----:R-:W-:Y:S01]  /*13b70*/  @!P2 ST.E desc[UR50][R20.64], R11 ;  /* 0x0000000b1400a985 */ /* 0x002fe2000c101932 */
[----:B------:R-:W-:Y:S02]  /*13b80*/  SHF.R.U64 R28, R28, 0x3, RZ ;  /* 0x000000031c1c7819 */ /* 0x000fe400000012ff */
[----:B0-----:R-:W-:Y:S01]  /*13b90*/  LOP3.LUT R12, R13, R6, RZ, 0x3c, !PT ;  /* 0x000000060d0c7212 */ /* 0x001fe200078e3cff */
        /* <DEDUP_REMOVED lines=9> */
[----:B------:R-:W-:-:S04]  /*13c30*/  IADD3 R17, P0, R6, 0x4800, RZ ;  /* 0x0000480006117810 */ /* 0x000fc80007f1e0ff */
[----:B------:R-:W-:Y:S01]  /*13c40*/  LOP3.LUT R6, R17, 0x380, RZ, 0xc0, !PT ;  /* 0x0000038011067812 */ /* 0x000fe200078ec0ff */
[----:B------:R-:W-:Y:S02]  /*13c50*/  IMAD.X R33, RZ, RZ, R7, P0 ;  /* 0x000000ffff217224 */ /* 0x000fe400000e0607 */
[----:B------:R-:W1:Y:S01]  /*13c60*/  @P1 LDC R7, c[0x0][0xbec] ;  /* 0x0002fb00ff071b82 */ /* 0x000e620000000800 */
[----:B------:R-:W-:-:S04]  /*13c70*/  SHF.R.U64 R6, R6, 0x3, RZ ;  /* 0x0000000306067819 */ /* 0x000fc800000012ff */
[----:B------:R-:W-:-:S03]  /*13c80*/  LOP3.LUT R32, R6, R17, RZ, 0x3c, !PT ;  /* 0x0000001106207212 */ /* 0x000fc600078e3cff */
[----:B------:R-:W1:Y:S01]  /*13c90*/  @P1 LDC R17, c[0x0][0xbf0] ;  /* 0x0002fc00ff111b82 */ /* 0x000e620000000800 */
[----:B------:R-:W-:Y:S02]  /*13ca0*/  UIMAD UR10, UR7, UR12, URZ ;  /* 0x0000000c070a72a4 */ /* 0x000fe4000f8e023f */
[----:B------:R-:W-:Y:S01]  /*13cb0*/  UIMAD.WIDE.U32 UR6, UR4, UR12, URZ ;  /* 0x0000000c040672a5 */ /* 0x000fe2000f8e003f */
[----:B------:R-:W-:Y:S01]  /*13cc0*/  IMAD R4, R4, 0x30, R5 ;  /* 0x0000003004047824 */ /* 0x000fe200078e0205 */
[----:B------:R-:W-:Y:S01]  /*13cd0*/  UIMAD UR10, UR4, UR13, UR10 ;  /* 0x0000000d040a72a4 */ /* 0x000fe2000f8e020a */
[----:B0-----:R-:W5:Y:S01]  /*13ce0*/  LD.E.128 R32, desc[UR50][R32.64] ;  /* 0x0000003220207980 */ /* 0x001f62000c101d00 */
[----:B------:R-:W-:Y:S01]  /*13cf0*/  VIADD R9, R9, 0x13220 ;  /* 0x0001322009097836 */ /* 0x000fe20000000000 */
[----:B------:R-:W-:Y:S01]  /*13d00*/  ULDC.64 UR12, c[0x0][0xae8] ;  /* 0x0002ba00000c7ab9 */ /* 0x000fe20000000a00 */
[----:B------:R-:W-:Y:S01]  /*13d10*/  UIADD3 UR7, UR7, UR10, URZ ;  /* 0x0000000a07077290 */ /* 0x000fe2000fffe03f */
[----:B------:R-:W-:Y:S01]  /*13d20*/  VIADD R10, R4, UR42 ;  /* 0x0000002a040a7c36 */ /* 0x000fe20008000000 */
[----:B------:R-:W-:Y:S01]  /*13d30*/  UIMAD UR4, UR16, UR12, URZ ;  /* 0x0000000c100472a4 */ /* 0x000fe2000f8e023f */
[----:B------:R-:W-:Y:S01]  /*13d40*/  @!PT LDS RZ, [RZ] ;  /* 0x00000000fffff984 */ /* 0x000fe20000000800 */
[----:B------:R-:W-:Y:S01]  /*13d50*/  @!PT LDS RZ, [RZ] ;  /* 0x00000000fffff984 */ /* 0x000fe20000000800 */
[----:B------:R-:W-:Y:S01]  /*13d60*/  @!PT LDS RZ, [RZ] ;  /* 0x00000000fffff984 */ /* 0x000fe20000000800 */
[----:B------:R-:W-:Y:S01]  /*13d70*/  @!PT LDS RZ, [RZ] ;  /* 0x00000000fffff984 */ /* 0x000fe20000000800 */
[----:B------:R0:W-:Y:S06]  /*13d80*/  MEMBAR.ALL.CTA ;  /* 0x0000000000007992 */ /* 0x0001ec0000008000 */
[----:B0-----:R-:W0:Y:S01]  /*13d90*/  FENCE.VIEW.ASYNC.S ;  /* 0x00000000000073c6 */ /* 0x001e220000000000 */
[----:B------:R-:W-:Y:S01]  /*13da0*/  UIMAD.WIDE.U32 UR6, UR40, UR12, UR6 ;  /* 0x0000000c280672a5 */ /* 0x000fe2000f8e0006 */
[----:B------:R-:W-:Y:S01]  /*13db0*/  IMAD.MOV.U32 R11, RZ, RZ, R10 ;  /* 0x000000ffff0b7224 */ /* 0x000fe200078e000a */
[----:B------:R-:W-:Y:S01]  /*13dc0*/  UIMAD UR4, UR40, UR13, UR4 ;  /* 0x0000000d280472a4 */ /* 0x000fe2000f8e0204 */
[----:B-1----:R-:W-:Y:S01]  /*13dd0*/  @P1 IMAD.HI.U32 R4, R10, R7, RZ ;  /* 0x000000070a041227 */ /* 0x002fe200078e00ff */
[----:B------:R-:W-:Y:S01]  /*13de0*/  ULDC.64 UR10, c[0x0][0xaf0] ;  /* 0x0002bc00000a7ab9 */ /* 0x000fe20000000a00 */
[----:B------:R-:W-:Y:S01]  /*13df0*/  PRMT R9, RZ, 0x654, R9 ;  /* 0x00000654ff097816 */ /* 0x000fe20000000009 */
[----:B------:R-:W-:-:S02]  /*13e00*/  UIMAD UR9, UR9, UR10, URZ ;  /* 0x0000000a090972a4 */ /* 0x000fc4000f8e023f */
[----:B------:R-:W-:Y:S02]  /*13e10*/  UIADD3 UR7, UR7, UR4, URZ ;  /* 0x0000000407077290 */ /* 0x000fe4000fffe03f */
[----:B------:R-:W-:Y:S01]  /*13e20*/  UIMAD UR4, UR8, UR11, UR9 ;  /* 0x0000000b080472a4 */ /* 0x000fe2000f8e0209 */
[----:B------:R-:W-:Y:S01]  /*13e30*/  @P1 SHF.R.U32.HI R11, RZ, R17, R4 ;  /* 0x00000011ff0b1219 */ /* 0x000fe20000011604 */
[----:B------:R-:W-:-:S03]  /*13e40*/  UIMAD.WIDE.U32 UR8, UR8, UR10, UR6 ;  /* 0x0000000a080872a5 */ /* 0x000fc6000f8e0006 */
[--C-:B------:R-:W-:Y:S01]  /*13e50*/  SHF.R.S32.HI R4, RZ, 0x1f, R11.reuse ;  /* 0x0000001fff047819 */ /* 0x100fe2000001140b */
[----:B------:R-:W-:Y:S01]  /*13e60*/  UIADD3 UR4, UR9, UR4, URZ ;  /* 0x0000000409047290 */ /* 0x000fe2000fffe03f */
[----:B------:R-:W-:Y:S01]  /*13e70*/  IMAD.MOV R8, RZ, RZ, -R11 ;  /* 0x000000ffff087224 */ /* 0x000fe200078e0a0b */
[----:B------:R-:W-:Y:S01]  /*13e80*/  ULDC.64 UR6, c[0x0][0xae0] ;  /* 0x0002b80000067ab9 */ /* 0x000fe20000000a00 */
[----:B------:R-:W-:Y:S02]  /*13e90*/  IMAD.U32 R7, RZ, RZ, UR9 ;  /* 0x00000009ff077e24 */ /* 0x000fe4000f8e00ff */
[----:B------:R-:W-:Y:S02]  /*13ea0*/  IMAD R4, R4, UR6, RZ ;  /* 0x0000000604047c24 */ /* 0x000fe4000f8e02ff */
[----:B------:R-:W-:Y:S01]  /*13eb0*/  IMAD R17, R37, R8, R10 ;  /* 0x0000000825117224 */ /* 0x000fe200078e020a */
[----:B0-----:R0:W-:Y:S01]  /*13ec0*/  SYNCS.ARRIVE.TRANS64.RED.A1T0 RZ, [R9+URZ], RZ ;  /* 0x000000ff09ff79a7 */ /* 0x0011e2000810043f */
        /* <DEDUP_REMOVED lines=20> */
[----:B------:R-:W0:Y:S01]  /*14010*/  SHFL.IDX PT, R37, R11, 0x1, 0x181f ;  /* 0x00381f000b257f89 */ /* 0x000e2200000e0000 */
        /* <DEDUP_REMOVED lines=11> */
[----:B0-----:R-:W-:-:S03]  /*140d0*/  @!P2 LEA R6, P5, R0, R37, 0x1 ;  /* 0x000000250006a211 */ /* 0x001fc600078a08ff */
[----:B------:R-:W0:Y:S01]  /*140e0*/  SHFL.IDX PT, R17, R17, 0x3, 0x181f ;  /* 0x00781f0011117f89 */ /* 0x000e2200000e0000 */
[C---:B------:R-:W-:Y:S02]  /*140f0*/  @!P3 LEA R8, P6, R0.reuse, R41, 0x1 ;  /* 0x000000290008b211 */ /* 0x040fe400078c08ff */
[C-C-:B------:R-:W-:Y:S02]  /*14100*/  @!P1 LEA.HI.X R5, R0.reuse, R7, R3.reuse, 0x1, P4 ;  /* 0x0000000700059211 */ /* 0x140fe400020f0c03 */
[C-C-:B------:R-:W-:Y:S02]  /*14110*/  @!P2 LEA.HI.X R7, R0.reuse, R18, R3.reuse, 0x1, P5 ;  /* 0x000000120007a211 */ /* 0x140fe400028f0c03 */
[----:B------:R-:W-:Y:S01]  /*14120*/  @!P3 LEA.HI.X R9, R0, R20, R3, 0x1, P6 ;  /* 0x000000140009b211 */ /* 0x000fe200030f0c03 */
[----:B--2---:R2:W-:Y:S04]  /*14130*/  @!P1 ST.E.128 desc[UR50][R4.64], R12 ;  /* 0x0000000c04009985 */ /* 0x0045e8000c101d32 */
[----:B---3--:R2:W-:Y:S04]  /*14140*/  @!P2 ST.E.128 desc[UR50][R6.64], R24 ;  /* 0x000000180600a985 */ /* 0x0085e8000c101d32 */
[----:B----4-:R2:W-:Y:S01]  /*14150*/  @!P3 ST.E.128 desc[UR50][R8.64], R28 ;  /* 0x0000001c0800b985 */ /* 0x0105e2000c101d32 */
[----:B01----:R-:W-:Y:S05]  /*14160*/  @P0 BRA `(.L_x_11696) ;  /* 0x00000008006c0947 */ /* 0x003fea0003800000 */
[----:B--2---:R-:W-:-:S04]  /*14170*/  LEA R4, P0, R0, R11, 0x1 ;  /* 0x0000000b00047211 */ /* 0x004fc800078008ff */
[----:B------:R-:W-:-:S05]  /*14180*/  LEA.HI.X R5, R0, R17, R3, 0x1, P0 ;  /* 0x0000001100057211 */ /* 0x000fca00000f0c03 */
[----:B-----5:R0:W-:Y:S01]  /*14190*/  ST.E.128 desc[UR50][R4.64], R32 ;  /* 0x0000002004007985 */ /* 0x0201e2000c101d32 */
[----:B------:R-:W-:Y:S05]  /*141a0*/  BRA `(.L_x_11696) ;  /* 0x00000008005c7947 */ /* 0x000fea0003800000 */
.L_x_11694:
        /* <DEDUP_REMOVED lines=32> */
.L_x_11697:
[----:B------:R-:W-:Y:S01]  /*143b0*/  USHF.R.S32.HI UR6, URZ, 0x1f, UR41 ;  /* 0x0000001f3f067899 */ /* 0x000fe20008011429 */
[----:B------:R-:W-:Y:S01]  /*143c0*/  BSSY B1, `(.L_x_11698) ;  /* 0x000002d000017945 */ /* 0x000fe20003800000 */
[----:B------:R-:W-:Y:S02]  /*143d0*/  USHF.R.S32.HI UR9, URZ, 0x1f, UR4 ;  /* 0x0000001f3f097899 */ /* 0x000fe40008011404 */
[----:B------:R-:W-:Y:S02]  /*143e0*/  USEL UR11, UR41, URZ, !UP0 ;  /* 0x0000003f290b7287 */ /* 0x000fe4000c000000 */
[----:B------:R-:W-:Y:S01]  /*143f0*/  USEL UR12, UR6, URZ, !UP0 ;  /* 0x0000003f060c7287 */ /* 0x000fe2000c000000 */
[----:B------:R-:W-:Y:S11]  /*14400*/  @P1 BRA `(.L_x_11699) ;  /* 0x0000000000a01947 */ /* 0x000ff60003800000 */
[----:B------:R-:W0:Y:S01]  /*14410*/  LDC R10, c[0x0][0xbe8] ;  /* 0x0002fa00ff0a7b82 */ /* 0x000e220000000800 */
[----:B------:R-:W-:-:S05]  /*14420*/  IMAD.U32 R8, RZ, RZ, UR42 ;  /* 0x0000002aff087e24 */ /* 0x000fca000f8e00ff */
[----:B------:R-:W-:Y:S01]  /*14430*/  IADD3 R8, R8, -0x80, R23 ;  /* 0xffffff8008087810 */ /* 0x000fe20007ffe017 */
[----:B0----5:R-:W-:-:S05]  /*14440*/  IMAD R6, R11, R10, RZ ;  /* 0x0000000a0b067224 */ /* 0x021fca00078e02ff */
        /* <DEDUP_REMOVED lines=19> */
[----:B-1----:R-:W-:-:S04]  /*14580*/  @P1 SHF.R.U32.HI R6, RZ, R12, R7 ;  /* 0x0000000cff061219 */ /* 0x002fc80000011607 */
[--C-:B------:R-:W-:Y:S01]  /*14590*/  SHF.R.S32.HI R7, RZ, 0x1f, R6.reuse ;  /* 0x0000001fff077819 */ /* 0x100fe20000011406 */
[----:B------:R-:W-:Y:S01]  /*145a0*/  IMAD.MOV R9, RZ, RZ, -R6 ;  /* 0x000000ffff097224 */ /* 0x000fe200078e0a06 */
[----:B------:R-:W-:-:S03]  /*145b0*/  IADD3 R6, P1, R6, UR6, RZ ;  /* 0x0000000606067c10 */ /* 0x000fc6000ff3e0ff */
[----:B------:R-:W-:Y:S02]  /*145c0*/  IMAD R9, R10, R9, R8 ;  /* 0x000000090a097224 */ /* 0x000fe400078e0208 */
[----:B------:R-:W-:-:S03]  /*145d0*/  IMAD.U32 R10, RZ, RZ, UR8 ;  /* 0x00000008ff0a7e24 */ /* 0x000fc6000f8e00ff */
[----:B------:R-:W-:Y:S02]  /*145e0*/  SHF.R.S32.HI R8, RZ, 0x1f, R9 ;  /* 0x0000001fff087819 */ /* 0x000fe40000011409 */
[----:B------:R-:W-:Y:S01]  /*145f0*/  IADD3.X R7, R7, UR7, R10, P1, !PT ;  /* 0x0000000707077c10 */ /* 0x000fe20008ffe40a */
[----:B------:R-:W-:Y:S02]  /*14600*/  ULDC.64 UR6, c[0x0][0xb50] ;  /* 0x0002d40000067ab9 */ /* 0x000fe40000000a00 */
[----:B------:R-:W-:Y:S02]  /*14610*/  IMAD R8, R8, UR14, RZ ;  /* 0x0000000e08087c24 */ /* 0x000fe4000f8e02ff */
[----:B------:R-:W-:-:S04]  /*14620*/  IMAD.WIDE.U32 R6, R9, UR14, R6 ;  /* 0x0000000e09067c25 */ /* 0x000fc8000f8e0006 */
[----:B------:R-:W-:Y:S01]  /*14630*/  IMAD R13, R9, UR15, R8 ;  /* 0x0000000f090d7c24 */ /* 0x000fe2000f8e0208 */
[----:B------:R-:W-:-:S03]  /*14640*/  LEA R8, P1, R6, UR6, 0x2 ;  /* 0x0000000606087c11 */ /* 0x000fc6000f8210ff */
[----:B------:R-:W-:-:S05]  /*14650*/  IMAD.IADD R7, R7, 0x1, R13 ;  /* 0x0000000107077824 */ /* 0x000fca00078e020d */
[----:B------:R-:W-:Y:S01]  /*14660*/  LEA.HI.X R9, R6, UR7, R7, 0x2, P1 ;  /* 0x0000000706097c11 */ /* 0x000fe200088f1407 */
[----:B------:R-:W-:-:S05]  /*14670*/  IMAD.MOV.U32 R7, RZ, RZ, -0x800000 ;  /* 0xff800000ff077424 */ /* 0x000fca00078e00ff */
[----:B------:R0:W-:Y:S02]  /*14680*/  STG.E desc[UR50][R8.64], R7 ;  /* 0x0000000708007986 */ /* 0x0001e4000c101932 */
.L_x_11699:
[----:B------:R-:W-:Y:S05]  /*14690*/  BSYNC B1 ;  /* 0x0000000000017941 */ /* 0x000fea0003800000 */
.L_x_11698:
[----:B0-----:R-:W0:Y:S01]  /*146a0*/  @P0 LDC R7, c[0x0][0xbf0] ;  /* 0x0002fc00ff070b82 */ /* 0x001e220000000800 */
[----:B------:R-:W-:Y:S01]  /*146b0*/  ULDC.64 UR14, c[0x0][0xaa0] ;  /* 0x0002a800000e7ab9 */ /* 0x000fe20000000a00 */
[----:B------:R-:W-:Y:S01]  /*146c0*/  IMAD R4, R4, 0x30, R5 ;  /* 0x0000003004047824 */ /* 0x000fe200078e0205 */
[----:B------:R-:W-:Y:S01]  /*146d0*/  UIMAD UR8, UR9, UR14, URZ ;  /* 0x0000000e090872a4 */ /* 0x000fe2000f8e023f */
[----:B-----5:R-:W-:Y:S01]  /*146e0*/  IMAD R25, R11, R14, RZ ;  /* 0x0000000e0b197224 */ /* 0x020fe200078e02ff */
        /* <DEDUP_REMOVED lines=31> */
[----:B------:R-:W-:Y:S02]  /*148e0*/  IMAD.IADD R7, R7, 0x1, R15 ;  /* 0x0000000107077824 */ /* 0x000fe400078e020f */
[C---:B------:R-:W-:Y:S02]  /*148f0*/  IMAD R9, R13.reuse, UR7, R4 ;  /* 0x000000070d097c24 */ /* 0x040fe4000f8e0204 */
[----:B------:R-:W-:Y:S01]  /*14900*/  IMAD.WIDE.U32 R6, R13, UR6, R6 ;  /* 0x000000060d067c25 */ /* 0x000fe2000f8e0006 */
[----:B------:R-:W-:-:S03]  /*14910*/  ULDC.64 UR6, c[0x0][0xa80] ;  /* 0x0002a00000067ab9 */ /* 0x000fc60000000a00 */
[----:B------:R-:W-:Y:S02]  /*14920*/  VIADD R8, R5, UR42 ;  /* 0x0000002a05087c36 */ /* 0x000fe40008000000 */
[----:B------:R-:W-:Y:S01]  /*14930*/  IMAD.IADD R5, R7, 0x1, R9 ;  /* 0x0000000107057824 */ /* 0x000fe200078e0209 */
[----:B------:R-:W-:Y:S01]  /*14940*/  LEA R7, P0, R6, UR6, 0x1 ;  /* 0x0000000606077c11 */ /* 0x000fe2000f8008ff */
[----:B------:R-:W-:-:S03]  /*14950*/  VIADD R4, R8, 0x30 ;  /* 0x0000003008047836 */ /* 0x000fc60000000000 */
[----:B------:R-:W-:Y:S01]  /*14960*/  LEA.HI.X R10, R6, UR7, R5, 0x1, P0 ;  /* 0x00000007060a7c11 */ /* 0x000fe200080f0c05 */
[----:B------:R-:W0:Y:S01]  /*14970*/  SHFL.IDX PT, R11, R7, RZ, 0x181f ;  /* 0x00181fff070b7589 */ /* 0x000e2200000e0000 */
[----:B------:R-:W-:Y:S01]  /*14980*/  ISETP.GE.AND P0, PT, R0, UR4, PT ;  /* 0x0000000400007c0c */ /* 0x000fe2000bf06270 */
[C---:B------:R-:W-:Y:S02]  /*14990*/  VIADD R5, R8.reuse, 0x60 ;  /* 0x0000006008057836 */ /* 0x040fe40000000000 */
[----:B------:R-:W1:Y:S01]  /*149a0*/  SHFL.IDX PT, R13, R7, 0x1, 0x181f ;  /* 0x00381f00070d7f89 */ /* 0x000e6200000e0000 */
[CC--:B------:R-:W-:Y:S01]  /*149b0*/  ISETP.GE.OR P3, PT, R8.reuse, R25.reuse, P0 ;  /* 0x000000190800720c */ /* 0x0c0fe20000766670 */
[----:B------:R-:W-:Y:S01]  /*149c0*/  VIADD R6, R8, 0x90 ;  /* 0x0000009008067836 */ /* 0x000fe20000000000 */
[-C--:B------:R-:W-:Y:S01]  /*149d0*/  ISETP.GE.OR P2, PT, R4, R25.reuse, P0 ;  /* 0x000000190400720c */ /* 0x080fe20000746670 */
[----:B------:R-:W2:Y:S01]  /*149e0*/  SHFL.IDX PT, R15, R7, 0x2, 0x181f ;  /* 0x00581f00070f7f89 */ /* 0x000ea200000e0000 */
[----:B------:R-:W-:-:S02]  /*149f0*/  ISETP.GE.OR P1, PT, R5, R25, P0 ;  /* 0x000000190500720c */ /* 0x000fc40000726670 */
[----:B------:R-:W-:Y:S01]  /*14a00*/  ISETP.GE.OR P0, PT, R6, R25, P0 ;  /* 0x000000190600720c */ /* 0x000fe20000706670 */
[----:B------:R-:W3:Y:S04]  /*14a10*/  SHFL.IDX PT, R9, R10, RZ, 0x181f ;  /* 0x00181fff0a097589 */ /* 0x000ee800000e0000 */
[----:B------:R-:W4:Y:S04]  /*14a20*/  SHFL.IDX PT, R21, R7, 0x3, 0x181f ;  /* 0x00781f0007157f89 */ /* 0x000f2800000e0000 */
        /* <DEDUP_REMOVED lines=15> */
.L_x_11696:
[----:B------:R-:W-:Y:S05]  /*14b20*/  BSYNC B0 ;  /* 0x0000000000007941 */ /* 0x000fea0003800000 */
.L_x_11693:
[----:B------:R-:W-:Y:S02]  /*14b30*/  ULDC UR4, c[0x0][0xc3c] ;  /* 0x00030f0000047ab9 */ /* 0x000fe40000000800 */
[----:B------:R-:W-:-:S06]  /*14b40*/  UISETP.GE.AND UP0, UPT, UR47, UR4, UPT ;  /* 0x000000042f00728c */ /* 0x000fcc000bf06270 */
[----:B------:R-:W-:-:S13]  /*14b50*/  PLOP3.LUT P0, PT, PT, PT, UP0, 0x80, 0x0 ;  /* 0x000000000000781c */ /* 0x000fda0003f0f008 */
[----:B------:R-:W-:Y:S05]  /*14b60*/  @!P0 BRA `(.L_x_11700) ;  /* 0xfffffec000788947 */ /* 0x000fea000383ffff */
[----:B------:R-:W-:Y:S05]  /*14b70*/  EXIT ;  /* 0x000000000000794d */ /* 0x000fea0003800000 */
.L_x_11607:
        /* <DEDUP_REMOVED lines=18> */
.L_x_11701:
[----:B------:R-:W-:Y:S01]  /*14ca0*/  LOP3.LUT R5, R23, 0x1f, RZ, 0xc0, !PT ;  /* 0x0000001f17057812 */ /* 0x000fe200078ec0ff */
[----:B------:R-:W-:Y:S01]  /*14cb0*/  ULDC UR4, c[0x0][0xc3c] ;  /* 0x00030f0000047ab9 */ /* 0x000fe20000000800 */
[----:B------:R-:W0:Y:S02]  /*14cc0*/  LDC R9, c[0x0][0xc38] ;  /* 0x00030e00ff097b82 */ /* 0x000e240000000800 */
[----:B------:R-:W-:-:S04]  /*14cd0*/  ISETP.NE.AND P0, PT, R5, 0x1f, PT ;  /* 0x0000001f0500780c */ /* 0x000fc80003f05270 */
[----:B------:R-:W-:-:S13]  /*14ce0*/  ISETP.GE.OR P1, PT, R5, UR4, !P0 ;  /* 0x0000000405007c0c */ /* 0x000fda000c726670 */
[----:B------:R-:W1:Y:S02]  /*14cf0*/  @!P1 LDC.64 R2, c[0x0][0xc80] ;  /* 0x00032000ff029b82 */ /* 0x000e640000000a00 */
[----:B-1----:R-:W-:-:S05]  /*14d00*/  @!P1 IMAD.WIDE.U32 R2, R5, 0x4, R2 ;  /* 0x0000000405029825 */ /* 0x002fca00078e0002 */
        /* <DEDUP_REMOVED lines=23> */
[----:B------:R-:W1:Y:S03]  /*14e80*/  S2R R7, SR_CTAID.X ;  /* 0x0000000000077919 */ /* 0x000e660000002500 */
        /* <DEDUP_REMOVED lines=9> */
.L_x_11707:
        /* <DEDUP_REMOVED lines=14> */
.L_x_11706:
[----:B------:R-:W-:Y:S05]  /*15000*/  BSYNC B0 ;  /* 0x0000000000007941 */ /* 0x000fea0003800000 */
.L_x_11705:
        /* <DEDUP_REMOVED lines=21> */
.L_x_11703:
        /* <DEDUP_REMOVED lines=25> */
.L_x_11708:
[----:B-1----:R-:W-:Y:S01]  /*152f0*/  IMAD R24, R24, R9, R13 ;  /* 0x0000000918187224 */ /* 0x002fe200078e020d */
[----:B------:R-:W-:Y:S01]  /*15300*/  IABS R12, R4 ;  /* 0x00000004000c7213 */ /* 0x000fe20000000000 */
[----:B0-----:R-:W-:Y:S02]  /*15310*/  IMAD.MOV.U32 R11, RZ, RZ, R14 ;  /* 0x000000ffff0b7224 */ /* 0x001fe400078e000e */
[----:B------:R-:W-:Y:S02]  /*15320*/  IMAD.IADD R7, R7, 0x1, -R24 ;  /* 0x0000000107077824 */ /* 0x000fe400078e0a18 */
[----:B------:R-:W-:Y:S02]  /*15330*/  IMAD R11, R11, R10, RZ ;  /* 0x0000000a0b0b7224 */ /* 0x000fe400078e02ff */
[----:B------:R-:W-:Y:S01]  /*15340*/  IMAD.MOV.U32 R2, RZ, RZ, RZ ;  /* 0x000000ffff027224 */ /* 0x000fe200078e00ff */
[----:B------:R-:W-:Y:S01]  /*15350*/  IABS R8, R7 ;  /* 0x0000000700087213 */ /* 0x000fe20000000000 */
[----:B------:R-:W-:-:S02]  /*15360*/  IMAD.MOV R12, RZ, RZ, -R12 ;  /* 0x000000ffff0c7224 */ /* 0x000fc400078e0a0c */
        /* <DEDUP_REMOVED lines=28> */
[----:B------:R-:W-:Y:S01]  /*15530*/  IMAD.MOV.U32 R2, RZ, RZ, R11 ;  /* 0x000000ffff027224 */ /* 0x000fe200078e000b */
[----:B------:R-:W-:-:S03]  /*15540*/  IABS R11, R13 ;  /* 0x0000000d000b7213 */ /* 0x000fc60000000000 */
[----:B------:R-:W-:Y:S02]  /*15550*/  IMAD R7, R2, R9, RZ ;  /* 0x0000000902077224 */ /* 0x000fe400078e02ff */
[----:B------:R-:W-:-:S04]  /*15560*/  IMAD.MOV.U32 R2, RZ, RZ, RZ ;  /* 0x000000ffff027224 */ /* 0x000fc800078e00ff */
[----:B------:R-:W-:Y:S01]  /*15570*/  IMAD.HI.U32 R2, R3, R7, R2 ;  /* 0x0000000703027227 */ /* 0x000fe200078e0002 */
[----:B------:R-:W-:-:S04]  /*15580*/  LOP3.LUT R3, R13, R6, RZ, 0x3c, !PT ;  /* 0x000000060d037212 */ /* 0x000fc800078e3cff */
[----:B------:R-:W-:Y:S01]  /*15590*/  ISETP.GE.AND P2, PT, R3, RZ, PT ;  /* 0x000000ff0300720c */ /* 0x000fe20003f46270 */
[----:B------:R-:W-:-:S04]  /*155a0*/  IMAD.HI.U32 R2, R2, R11, RZ ;  /* 0x0000000b02027227 */ /* 0x000fc800078e00ff */
[----:B------:R-:W-:Y:S02]  /*155b0*/  IMAD R4, R2, R4, R11 ;  /* 0x0000000402047224 */ /* 0x000fe400078e020b */
[----:B------:R-:W-:-:S03]  /*155c0*/  IMAD.IADD R3, R13, 0x1, R8 ;  /* 0x000000010d037824 */ /* 0x000fc600078e0208 */
[----:B------:R-:W-:-:S13]  /*155d0*/  ISETP.GT.U32.AND P1, PT, R9, R4, PT ;  /* 0x000000040900720c */ /* 0x000fda0003f24070 */
[----:B------:R-:W-:Y:S02]  /*155e0*/  @!P1 IMAD.IADD R4, R4, 0x1, -R9 ;  /* 0x0000000104049824 */ /* 0x000fe400078e0a09 */
[----:B------:R-:W-:Y:S01]  /*155f0*/  @!P1 VIADD R2, R2, 0x1 ;  /* 0x0000000102029836 */ /* 0x000fe20000000000 */
[----:B------:R-:W-:Y:S02]  /*15600*/  ISETP.NE.AND P1, PT, R6, RZ, PT ;  /* 0x000000ff0600720c */ /* 0x000fe40003f25270 */
[----:B------:R-:W-:Y:S01]  /*15610*/  ISETP.GE.U32.AND P0, PT, R4, R9, PT ;  /* 0x000000090400720c */ /* 0x000fe20003f06070 */
[----:B------:R-:W-:-:S12]  /*15620*/  IMAD.MOV R4, RZ, RZ, -R6 ;  /* 0x000000ffff047224 */ /* 0x000fd800078e0a06 */
[----:B------:R-:W-:-:S04]  /*15630*/  @P0 VIADD R2, R2, 0x1 ;  /* 0x0000000102020836 */ /* 0x000fc80000000000 */
[----:B------:R-:W-:Y:S01]  /*15640*/  @!P2 IMAD.MOV R2, RZ, RZ, -R2 ;  /* 0x000000ffff02a224 */ /* 0x000fe200078e0a02 */
[----:B------:R-:W-:-:S04]  /*15650*/  @!P1 LOP3.LUT R2, RZ, R6, RZ, 0x33, !PT ;  /* 0x00000006ff029212 */ /* 0x000fc800078e33ff */
[----:B------:R-:W-:Y:S01]  /*15660*/  LOP3.LUT R25, RZ, R2, RZ, 0x33, !PT ;  /* 0x00000002ff197212 */ /* 0x000fe200078e33ff */
[----:B------:R-:W-:-:S04]  /*15670*/  IMAD R3, R2, R4, R3 ;  /* 0x0000000402037224 */ /* 0x000fc800078e0203 */
[----:B------:R-:W-:Y:S01]  /*15680*/  IMAD.IADD R25, R0, 0x1, R25 ;  /* 0x0000000100197824 */ /* 0x000fe200078e0219 */
[----:B------:R-:W-:Y:S01]  /*15690*/  R2UR UR36, R3 ;  /* 0x00000000032472ca */ /* 0x000fe200000e0000 */
[----:B------:R-:W-:-:S14]  /*156a0*/  BRA `(.L_x_11709) ;  /* 0x00000000000c7947 */ /* 0x000fdc0003800000 */
.L_x_11704:
[----:B------:R-:W-:Y:S01]  /*156b0*/  IMAD.MOV.U32 R24, RZ, RZ, R7 ;  /* 0x000000ffff187224 */ /* 0x000fe200078e0007 */
[----:B------:R-:W-:Y:S01]  /*156c0*/  UMOV UR36, URZ ;  /* 0x0000003f00247c82 */ /* 0x000fe20008000000 */
[----:B------:R-:W-:-:S07]  /*156d0*/  IMAD.MOV.U32 R25, RZ, RZ, RZ ;  /* 0x000000ffff197224 */ /* 0x000fce00078e00ff */
.L_x_11709:
[----:B------:R-:W-:Y:S01]  /*156e0*/  ISETP.NE.AND P0, PT, R5, RZ, PT ;  /* 0x000000ff0500720c */ /* 0x000fe20003f05270 */
[----:B------:R-:W-:Y:S02]  /*156f0*/  IMAD.U32 R26, RZ, RZ, UR36 ;  /* 0x00000024ff1a7e24 */ /* 0x000fe4000f8e00ff */
[----:B------:R-:W-:-:S10]  /*15700*/  IMAD.U32 R27, RZ, RZ, UR44 ;  /* 0x0000002cff1b7e24 */ /* 0x000fd4000f8e00ff */
[----:B------:R-:W0:Y:S01]  /*15710*/  @!P0 S2R R3, SR_CgaCtaId ;  /* 0x0000000000038919 */ /* 0x000e220000008800 */
[----:B------:R-:W-:-:S04]  /*15720*/  @!P0 MOV R0, 0x400 ;  /* 0x0000040000008802 */ /* 0x000fc80000000f00 */
[----:B0-----:R-:W-:-:S05]  /*15730*/  @!P0 LEA R0, R3, R0, 0x18 ;  /* 0x0000000003008211 */ /* 0x001fca00078ec0ff */
[----:B------:R0:W-:Y:S01]  /*15740*/  @!P0 STS.128 [R0+0x132d0], R24 ;  /* 0x0132d01800008388 */ /* 0x0001e20000000c00 */
[----:B------:R-:W-:Y:S06]  /*15750*/  BAR.ARV 0x5, 0x200 ;  /* 0x0148000000007b1d */ /* 0x000fec0000002000 */
.L_x_11702:
[----:B------:R-:W-:Y:S01]  /*15760*/  ULDC UR4, c[0x0][0xc3c] ;  /* 0x00030f0000047ab9 */ /* 0x000fe20000000800 */
[----:B------:R1:W-:Y:S01]  /*15770*/  STL [R1+0x8], RZ ;  /* 0x000008ff01007387 */ /* 0x0003e20000100800 */
[----:B------:R-:W-:Y:S01]  /*15780*/  UISETP.GE.AND UP0, UPT, UR44, UR4, UPT ;  /* 0x000000042c00728c */ /* 0x000fe2000bf06270 */
[----:B------:R-:W-:Y:S02]  /*15790*/  IMAD.MOV.U32 R22, RZ, RZ, 0x1 ;  /* 0x00000001ff167424 */ /* 0x000fe400078e00ff */
[----:B------:R-:W-:-:S03]  /*157a0*/  IMAD.MOV.U32 R19, RZ, RZ, RZ ;  /* 0x000000ffff137224 */ /* 0x000fc600078e00ff */
[----:B------:R-:W-:-:S13]  /*157b0*/  PLOP3.LUT P0, PT, PT, PT, UP0, 0x80, 0x0 ;  /* 0x000000000000781c */ /* 0x000fda0003f0f008 */
[----:B-1----:R-:W-:Y:S05]  /*157c0*/  @P0 BRA `(.L_x_11710) ;  /* 0x0000004000940947 */ /* 0x002fea0003800000 */
[----:B------:R-:W1:Y:S01]  /*157d0*/  S2UR UR5, SR_CgaCtaId ;  /* 0x00000000000579c3 */ /* 0x000e620000008800 */
[C---:B------:R-:W-:Y:S01]  /*157e0*/  LOP3.LUT R10, R23.reuse, 0x7f, RZ, 0xc0, !PT ;  /* 0x0000007f170a7812 */ /* 0x040fe200078ec0ff */
[C---:B------:R-:W-:Y:S01]  /*157f0*/  IMAD.SHL.U32 R29, R23.reuse, 0x40, RZ ;  /* 0x00000040171d7824 */ /* 0x040fe200078e00ff */
[----:B------:R-:W-:Y:S01]  /*15800*/  SHF.R.U32.HI R3, RZ, 0x1, R23 ;  /* 0x00000001ff037819 */ /* 0x000fe20000011617 */
[----:B------:R-:W-:Y:S01]  /*15810*/  IMAD.SHL.U32 R2, R23, 0x10, RZ ;  /* 0x0000001017027824 */ /* 0x000fe200078e00ff */
[----:B------:R-:W-:Y:S01]  /*15820*/  UMOV UR4, 0x400 ;  /* 0x0000040000047882 */ /* 0x000fe20000000000 */
[----:B------:R-:W-:Y:S01]  /*15830*/  IMAD.SHL.U32 R5, R10, 0x10, RZ ;  /* 0x000000100a057824 */ /* 0x000fe200078e00ff */
[----:B------:R-:W-:Y:S01]  /*15840*/  LOP3.LUT R4, R29, 0x180, RZ, 0xc0, !PT ;  /* 0x000001801d047812 */ /* 0x000fe200078ec0ff */
[C---:B------:R-:W-:Y:S01]  /*15850*/  IMAD.SHL.U32 R7, R23.reuse, 0x2, RZ ;  /* 0x0000000217077824 */ /* 0x040fe200078e00ff */
[----:B------:R-:W-:Y:S01]  /*15860*/  LOP3.LUT R6, R2, 0x1b0, RZ, 0xc0, !PT ;  /* 0x000001b002067812 */ /* 0x000fe200078ec0ff */
[----:B0-----:R-:W-:Y:S01]  /*15870*/  IMAD.SHL.U32 R0, R23, 0x20, RZ ;  /* 0x0000002017007824 */ /* 0x001fe200078e00ff */
[----:B------:R-:W-:Y:S01]  /*15880*/  LOP3.LUT R5, R5, 0x600, RZ, 0xc0, !PT ;  /* 0x0000060005057812 */ /* 0x000fe200078ec0ff */
[----:B------:R0:W-:Y:S01]  /*15890*/  STL [R1+0x8], RZ ;  /* 0x000008ff01007387 */ /* 0x0001e20000100800 */
[----:B------:R-:W-:Y:S01]  /*158a0*/  LOP3.LUT R3, R4, 0x30, R3, 0xf8, !PT ;  /* 0x0000003004037812 */ /* 0x000fe200078ef803 */
[C---:B------:R-:W-:Y:S01]  /*158b0*/  IMAD.SHL.U32 R4, R23.reuse, 0x8, RZ ;  /* 0x0000000817047824 */ /* 0x040fe200078e00ff */
[----:B------:R-:W-:Y:S01]  /*158c0*/  LOP3.LUT R8, R6, 0x30, R7, 0x78, !PT ;  /* 0x0000003006087812 */ /* 0x000fe200078e7807 */
[----:B------:R-:W-:Y:S01]  /*158d0*/  IMAD.SHL.U32 R9, R23, 0x4, RZ ;  /* 0x0000000417097824 */ /* 0x000fe200078e00ff */
[----:B------:R-:W-:Y:S01]  /*158e0*/  LOP3.LUT R7, R5, 0x40, R2, 0xf8, !PT ;  /* 0x0000004005077812 */ /* 0x000fe200078ef802 */
[----:B------:R-:W-:Y:S01]  /*158f0*/  IMAD.MOV.U32 R22, RZ, RZ, 0x1 ;  /* 0x00000001ff167424 */ /* 0x000fe200078e00ff */
[----:B------:R-:W-:Y:S01]  /*15900*/  LOP3.LUT R4, R3, 0x30, R4, 0x78, !PT ;  /* 0x0000003003047812 */ /* 0x000fe200078e7804 */
[----:B------:R-:W-:Y:S01]  /*15910*/  IMAD.MOV.U32 R19, RZ, RZ, RZ ;  /* 0x000000ffff137224 */ /* 0x000fe200078e00ff */
[----:B------:R-:W-:Y:S01]  /*15920*/  LOP3.LUT R5, R5, 0x60, R0, 0xf8, !PT ;  /* 0x0000006005057812 */ /* 0x000fe200078ef800 */
[----:B------:R-:W-:Y:S01]  /*15930*/  ULOP3.LUT UR39, UR38, 0x1, URZ, 0xfc, !UPT ;  /* 0x0000000126277892 */ /* 0x000fe2000f8efc3f */
[----:B------:R-:W-:Y:S01]  /*15940*/  LOP3.LUT R7, R7, R8, RZ, 0xfc, !PT ;  /* 0x0000000807077212 */ /* 0x000fe200078efcff */
[----:B-1----:R-:W-:Y:S01]  /*15950*/  ULEA UR4, UR5, UR4, 0x18 ;  /* 0x0000000405047291 */ /* 0x002fe2000f8ec03f */
[----:B------:R-:W-:Y:S01]  /*15960*/  SHF.R.U32.HI R3, RZ, 0x2, R10 ;  /* 0x00000002ff037819 */ /* 0x000fe2000001160a */
[----:B------:R-:W-:Y:S01]  /*15970*/  ULOP3.LUT UR43, UR38, 0x2, URZ, 0xfc, !UPT ;  /* 0x00000002262b7892 */ /* 0x000fe2000f8efc3f */
[----:B------:R-:W-:Y:S01]  /*15980*/  LOP3.LUT R6, R0, 0x80, RZ, 0xc0, !PT ;  /* 0x0000008000067812 */ /* 0x000fe200078ec0ff */
[----:B------:R-:W-:Y:S01]  /*15990*/  ULDC UR41, c[0x0][0xc] ;  /* 0x0000030000297ab9 */ /* 0x000fe20000000800 */
[--C-:B------:R-:W-:Y:S01]  /*159a0*/  LOP3.LUT R5, R5, 0x100, R0.reuse, 0xf8, !PT ;  /* 0x0000010005057812 */ /* 0x100fe200078ef800 */
[----:B------:R-:W-:Y:S01]  /*159b0*/  IMAD.U32 R18, RZ, RZ, UR4 ;  /* 0x00000004ff127e24 */ /* 0x000fe2000f8e00ff */
[----:B------:R-:W-:Y:S01]  /*159c0*/  LOP3.LUT R2, R3, 0x60, R0, 0xf8, !PT ;  /* 0x0000006003027812 */ /* 0x000fe200078ef800 */
[----:B------:R-:W-:Y:S01]  /*159d0*/  ULDC.64 UR48, c[0x0][0x198] ;  /* 0x0000660000307ab9 */ /* 0x000fe20000000a00 */
[----:B------:R-:W-:Y:S01]  /*159e0*/  LOP3.LUT R6, R6, 0x10, R23, 0xf8, !PT ;  /* 0x0000001006067812 */ /* 0x000fe200078ef817 */
[----:B------:R-:W-:Y:S01]  /*159f0*/  IMAD.IADD R0, R18, 0x1, R7 ;  /* 0x0000000112007824 */ /* 0x000fe200078e0207 */
[----:B------:R-:W-:-:S02]  /*15a00*/  LOP3.LUT R29, R4, 0x640, R29, 0xf8, !PT ;  /* 0x00000640041d7812 */ /* 0x000fc400078ef81d */
[----:B------:R-:W-:Y:S02]  /*15a10*/  LOP3.LUT R6, R6, 0x10, R9, 0x78, !PT ;  /* 0x0000001006067812 */ /* 0x000fe400078e7809 */
[----:B------:R0:W-:Y:S02]  /*15a20*/  STL [R1+0x4], R0 ;  /* 0x0000040001007387 */ /* 0x0001e40000100800 */
[----:B------:R-:W-:-:S07]  /*15a30*/  LOP3.LUT R28, R5, R6, RZ, 0xfc, !PT ;  /* 0x00000006051c7212 */ /* 0x000fce00078efcff */
.L_x_11783:
[----:B------:R-:W-:Y:S01]  /*15a40*/  ULDC.64 UR6, c[0x0][0xa18] ;  /* 0x0002860000067ab9 */ /* 0x000fe20000000a00 */
[----:B------:R-:W-:Y:S01]  /*15a50*/  ULDC.64 UR4, c[0x0][0xa08] ;  /* 0x0002820000047ab9 */ /* 0x000fe20000000a00 */
[----:B------:R-:W-:Y:S01]  /*15a60*/  UISETP.NE.U32.AND UP0, UPT, UR6, URZ, UPT ;  /* 0x0000003f0600728c */ /* 0x000fe2000bf05070 */
[----:B------:R-:W-:Y:S01]  /*15a70*/  ISETP.NE.U32.AND P0, PT, RZ, UR4, PT ;  /* 0x00000004ff007c0c */ /* 0x000fe2000bf05070 */
[----:B------:R-:W-:Y:S01]  /*15a80*/  ULDC.64 UR10, c[0x0][0xa08] ;  /* 0x00028200000a7ab9 */ /* 0x000fe20000000a00 */
[----:B------:R-:W-:Y:S01]  /*15a90*/  ULDC.64 UR8, c[0x0][0xa00] ;  /* 0x0002800000087ab9 */ /* 0x000fe20000000a00 */
[----:B------:R-:W-:Y:S01]  /*15aa0*/  UISETP.NE.AND.EX UP1, UPT, UR7, URZ, UPT, UP0 ;  /* 0x0000003f0700728c */ /* 0x000fe2000bf25300 */
[----:B------:R-:W-:Y:S01]  /*15ab0*/  ISETP.NE.AND.EX P0, PT, RZ, UR5, PT, P0 ;  /* 0x00000005ff007c0c */ /* 0x000fe2000bf05300 */
[----:B------:R-:W-:Y:S01]  /*15ac0*/  UIMAD.WIDE UR10, UR44, 0x4, UR10 ;  /* 0x000000042c0a78a5 */ /* 0x000fe2000f8e020a */
[----:B------:R-:W-:Y:S01]  /*15ad0*/  IMAD.MOV.U32 R27, RZ, RZ, RZ ;  /* 0x000000ffff1b7224 */ /* 0x000fe200078e00ff */
[----:B------:R-:W-:Y:S01]  /*15ae0*/  ULDC.64 UR6, c[0x0][0xa00] ;  /* 0x0002800000067ab9 */ /* 0x000fe20000000a00 */
[----:B------:R-:W-:Y:S01]  /*15af0*/  UIMAD.WIDE UR8, UR44, 0x4, UR8 ;  /* 0x000000042c0878a5 */ /* 0x000fe2000f8e0208 */
[----:B------:R-:W-:Y:S01]  /*15b00*/  ISETP.NE.U32.AND P1, PT, RZ, UR6, PT ;  /* 0x00000006ff007c0c */ /* 0x000fe2000bf25070 */
[----:B------:R-:W-:Y:S01]  /*15b10*/  ULDC.64 UR4, c[0x0][0xa28] ;  /* 0x00028a0000047ab9 */ /* 0x000fe20000000a00 */
[----:B------:R-:W-:Y:S01]  /*15b20*/  IMAD.U32 R2, RZ, RZ, UR10 ;  /* 0x0000000aff027e24 */ /* 0x000fe2000f8e00ff */
[----:B------:R-:W-:Y:S01]  /*15b30*/  PLOP3.LUT P3, PT, PT, PT, UP1, 0x80, 0x0 ;  /* 0x000000000000781c */ /* 0x000fe20003f6f018 */
[----:B------:R-:W-:Y:S01]  /*15b40*/  IMAD.U32 R3, RZ, RZ, UR11 ;  /* 0x0000000bff037e24 */ /* 0x000fe2000f8e00ff */
[----:B------:R-:W-:Y:S01]  /*15b50*/  ISETP.NE.AND.EX P1, PT, RZ, UR7, PT, P1 ;  /* 0x00000007ff007c0c */ /* 0x000fe2000bf25310 */
[----:B------:R-:W-:Y:S01]  /*15b60*/  @UP1 ULDC.64 UR6, c[0x0][0xa18] ;  /* 0x0002860000061ab9 */ /* 0x000fe20000000a00 */
[----:B------:R-:W-:-:S02]  /*15b70*/  UISETP.NE.U32.AND UP0, UPT, UR4, URZ, UPT ;  /* 0x0000003f0400728c */ /* 0x000fc4000bf05070 */
[----:B------:R1:W5:Y:S01]  /*15b80*/  @P0 LDG.E R27, desc[UR50][R2.64] ;  /* 0x00000032021b0981 */ /* 0x000362000c1e1900 */
[----:B------:R-:W-:Y:S02]  /*15b90*/  @UP1 UIMAD.WIDE UR6, UR44, 0x4, UR6 ;  /* 0x000000042c0618a5 */ /* 0x000fe4000f8e0206 */
[----:B------:R-:W-:Y:S01]  /*15ba0*/  UISETP.NE.AND.EX UP0, UPT, UR5, URZ, UPT, UP0 ;  /* 0x0000003f0500728c */ /* 0x000fe2000bf05300 */
[----:B-1----:R-:W-:Y:S02]  /*15bb0*/  IMAD.U32 R2, RZ, RZ, UR8 ;  /* 0x00000008ff027e24 */ /* 0x002fe4000f8e00ff */
[----:B------:R-:W-:-:S08]  /*15bc0*/  IMAD.U32 R3, RZ, RZ, UR9 ;  /* 0x00000009ff037e24 */ /* 0x000fd0000f8e00ff */
[----:B------:R-:W-:Y:S01]  /*15bd0*/  @UP0 ULDC.64 UR4, c[0x0][0xa28] ;  /* 0x00028a0000040ab9 */ /* 0x000fe20000000a00 */
[----:B0-----:R1:W2:Y:S01]  /*15be0*/  @P1 LDG.E R4, desc[UR50][R2.64] ;  /* 0x0000003202041981 */ /* 0x0012a2000c1e1900 */
[----:B------:R-:W-:Y:S01]  /*15bf0*/  @UP0 UIMAD.WIDE UR4, UR44, 0x4, UR4 ;  /* 0x000000042c0408a5 */ /* 0x000fe2000f8e0204 */
[----:B------:R-:W-:Y:S01]  /*15c00*/  PLOP3.LUT P2, PT, PT, PT, UP0, 0x80, 0x0 ;  /* 0x000000000000781c */ /* 0x000fe20003f4f008 */
[----:B-1----:R-:W-:Y:S02]  /*15c10*/  IMAD.U32 R2, RZ, RZ, UR6 ;  /* 0x00000006ff027e24 */ /* 0x002fe4000f8e00ff */
[----:B------:R-:W-:Y:S01]  /*15c20*/  IMAD.U32 R3, RZ, RZ, UR7 ;  /* 0x00000007ff037e24 */ /* 0x000fe2000f8e00ff */
[----:B------:R-:W-:-:S04]  /*15c30*/  ULDC.64 UR6, c[0x0][0xa20] ;  /* 0x0002880000067ab9 */ /* 0x000fc80000000a00 */
[----:B------:R1:W3:Y:S01]  /*15c40*/  @P3 LDG.E R5, desc[UR50][R2.64] ;  /* 0x0000003202053981 */ /* 0x0002e2000c1e1900 */
[----:B0-----:R-:W-:Y:S02]  /*15c50*/  IMAD.MOV.U32 R0, RZ, RZ, RZ ;  /* 0x000000ffff007224 */ /* 0x001fe400078e00ff */
[----:B-1----:R-:W-:Y:S02]  /*15c60*/  IMAD.U32 R2, RZ, RZ, UR4 ;  /* 0x00000004ff027e24 */ /* 0x002fe4000f8e00ff */
[----:B------:R-:W-:Y:S01]  /*15c70*/  IMAD.U32 R3, RZ, RZ, UR5 ;  /* 0x00000005ff037e24 */ /* 0x000fe2000f8e00ff */
[----:B------:R-:W-:Y:S02]  /*15c80*/  ULDC.64 UR4, c[0x0][0x418] ;  /* 0x0001060000047ab9 */ /* 0x000fe40000000a00 */
[----:B------:R-:W-:Y:S02]  /*15c90*/  UISETP.NE.U32.AND UP0, UPT, UR4, URZ, UPT ;  /* 0x0000003f0400728c */ /* 0x000fe4000bf05070 */
[----:B------:R0:W5:Y:S01]  /*15ca0*/  @P2 LDG.E R0, desc[UR50][R2.64] ;  /* 0x0000003202002981 */ /* 0x000162000c1e1900 */
[----:B------:R-:W-:Y:S01]  /*15cb0*/  ULDC UR4, c[0x0][0x424] ;  /* 0x0001090000047ab9 */ /* 0x000fe20000000800 */
[----:B------:R-:W-:Y:S01]  /*15cc0*/  UISETP.NE.AND.EX UP0, UPT, UR5, URZ, UPT, UP0 ;  /* 0x0000003f0500728c */ /* 0x000fe2000bf05300 */
[----:B------:R-:W-:Y:S01]  /*15cd0*/  ISETP.NE.U32.AND P2, PT, RZ, UR6, PT ;  /* 0x00000006ff007c0c */ /* 0x000fe2000bf45070 */
[----:B------:R-:W-:Y:S01]  /*15ce0*/  UMOV UR45, URZ ;  /* 0x0000003f002d7c82 */ /* 0x000fe20008000000 */
[----:B------:R-:W-:Y:S01]  /*15cf0*/  ULDC UR5, c[0x0][0x2f0] ;  /* 0x0000bc0000057ab9 */ /* 0x000fe20000000800 */
[----:B------:R-:W-:Y:S01]  /*15d00*/  USEL UR4, UR4, 0x1, UP0 ;  /* 0x0000000104047887 */ /* 0x000fe20008000000 */
[----:B------:R-:W-:Y:S01]  /*15d10*/  ISETP.NE.AND.EX P2, PT, RZ, UR7, PT, P2 ;  /* 0x00000007ff007c0c */ /* 0x000fe2000bf45320 */
[----:B------:R-:W-:-:S02]  /*15d20*/  ULDC UR42, c[0x0][0x288] ;  /* 0x0000a200002a7ab9 */ /* 0x000fc40000000800 */
[----:B------:R-:W-:Y:S01]  /*15d30*/  UIMAD UR4, UR4, UR5, URZ ;  /* 0x00000005040472a4 */ /* 0x000fe2000f8e023f */
[----:B--2---:R-:W-:Y:S02]  /*15d40*/  @P1 R2UR UR45, R4 ;  /* 0x00000000042d12ca */ /* 0x004fe400000e0000 */
[----:B---3--:R-:W-:Y:S01]  /*15d50*/  @P3 R2UR UR42, R5 ;  /* 0x00000000052a32ca */ /* 0x008fe200000e0000 */
[----:B0-----:R-:W-:-:S14]  /*15d60*/  @P3 BRA `(.L_x_11711) ;  /* 0x0000000000203947 */ /* 0x001fdc0003800000 */
        /* <DEDUP_REMOVED lines=8> */
.L_x_11711:
        /* <DEDUP_REMOVED lines=9> */
.L_x_11712:
        /* <DEDUP_REMOVED lines=8> */
.L_x_11713:
[----:B------:R-:W-:Y:S01]  /*15f00*/  ULDC UR5, c[0x0][0x448] ;  /* 0x0001120000057ab9 */ /* 0x000fe20000000800 */
[----:B------:R-:W-:Y:S01]  /*15f10*/  IMAD R3, R25, 0xc0, RZ ;  /* 0x000000c019037824 */ /* 0x000fe200078e02ff */
[----:B------:R-:W-:Y:S01]  /*15f20*/  UISETP.NE.AND UP0, UPT, UR5, 0x1, UPT ;  /* 0x000000010500788c */ /* 0x000fe2000bf05270 */
[----:B------:R-:W-:Y:S02]  /*15f30*/  R2UR UR13, R0 ;  /* 0x00000000000d72ca */ /* 0x000fe400000e0000 */
[----:B------:R-:W-:Y:S01]  /*15f40*/  VIADD R2, R3, 0xbf ;  /* 0x000000bf03027836 */ /* 0x000fe20000000000 */
[----:B------:R0:W-:Y:S02]  /*15f50*/  STL [R1], R3 ;  /* 0x0000000301007387 */ /* 0x0001e40000100800 */
[----:B------:R-:W-:Y:S02]  /*15f60*/  PLOP3.LUT P0, PT, PT, PT, UP0, 0x80, 0x0 ;  /* 0x000000000000781c */ /* 0x000fe40003f0f008 */
[----:B------:R-:W-:-:S02]  /*15f70*/  PLOP3.LUT P1, PT, PT, PT, UP0, 0x80, 0x0 ;  /* 0x000000000000781c */ /* 0x000fc40003f2f008 */
[----:B------:R-:W-:Y:S01]  /*15f80*/  R2UR UR6, R2 ;  /* 0x00000000020672ca */ /* 0x000fe200000e0000 */
[----:B------:R-:W-:-:S03]  /*15f90*/  @UP0 ULDC UR5, c[0x0][0x44c] ;  /* 0x0001130000050ab9 */ /* 0x000fc60000000800 */
[----:B------:R-:W-:-:S04]  /*15fa0*/  UIADD3 UR13, -UR13, UR4, URZ ;  /* 0x000000040d0d7290 */ /* 0x000fc8000fffe13f */
[----:B------:R-:W-:Y:S01]  /*15fb0*/  UIADD3 UR7, UR13, 0x1, -UR42 ;  /* 0x000000010d077890 */ /* 0x000fe2000fffe82a */
        /* <DEDUP_REMOVED lines=20> */
.L_x_11715:
[----:B------:R-:W-:-:S11]  /*16100*/  UISETP.NE.AND UP1, UPT, UR5, 0x1, UPT ;  /* 0x000000010500788c */ /* 0x000fd6000bf25270 */
[----:B------:R-:W-:Y:S02]  /*16110*/  @UP1 ULDC.64 UR10, c[0x0][0x9e8] ;  /* 0x00027a00000a1ab9 */ /* 0x000fe40000000a00 */
[----:B------:R-:W-:-:S04]  /*16120*/  UIMAD.WIDE.U32 UR6, UR8, UR10, URZ ;  /* 0x0000000a080672a5 */ /* 0x000fc8000f8e003f */
[----:B------:R-:W-:-:S12]  /*16130*/  @UP1 USHF.R.U32.HI UR8, URZ, UR11, UR7 ;  /* 0x0000000b3f081299 */ /* 0x000fd80008011607 */
.L_x_11716:
[----:B------:R-:W-:-:S04]  /*16140*/  UIMAD UR8, UR8, UR5, UR5 ;  /* 0x00000005080872a4 */ /* 0x000fc8000f8e0205 */
[----:B------:R-:W-:-:S04]  /*16150*/  UISETP.LT.AND UP1, UPT, UR4, UR8, UPT ;  /* 0x000000080400728c */ /* 0x000fc8000bf21270 */
[----:B------:R-:W-:-:S12]  /*16160*/  USEL UR4, UR4, UR8, UP1 ;  /* 0x0000000804047287 */ /* 0x000fd80008800000 */
.L_x_11714:
        /* <DEDUP_REMOVED lines=30> */
.L_x_11718:
[----:B------:R-:W-:-:S11]  /*16350*/  UISETP.NE.AND UP0, UPT, UR5, 0x1, UPT ;  /* 0x000000010500788c */ /* 0x000fd6000bf05270 */
[----:B------:R-:W-:Y:S02]  /*16360*/  @UP0 ULDC.64 UR8, c[0x0][0x9e8] ;  /* 0x00027a0000080ab9 */ /* 0x000fe40000000a00 */
[----:B------:R-:W-:-:S04]  /*16370*/  UIMAD.WIDE.U32 UR6, UR12, UR8, URZ ;  /* 0x000000080c0672a5 */ /* 0x000fc8000f8e003f */
[----:B------:R-:W-:-:S12]  /*16380*/  @UP0 USHF.R.U32.HI UR12, URZ, UR9, UR7 ;  /* 0x000000093f0c0299 */ /* 0x000fd80008011607 */
.L_x_11719:
[----:B------:R-:W-:-:S06]  /*16390*/  UIMAD UR5, UR12, UR5, URZ ;  /* 0x000000050c0572a4 */ /* 0x000fcc000f8e023f */
[----:B------:R-:W-:-:S07]  /*163a0*/  VIMNMX R0, R0, UR5, !PT ;  /* 0x0000000500007c48 */ /* 0x000fce000ffe0100 */
.L_x_11717:
[----:B------:R-:W-:Y:S01]  /*163b0*/  IMAD.HI R0, R0, 0x66666667, RZ ;  /* 0x6666666700007827 */ /* 0x000fe200078e02ff */
[----:B------:R-:W-:Y:S04]  /*163c0*/  BSSY B7, `(.L_x_11720) ;  /* 0x00002a6000077945 */ /* 0x000fe80003800000 */
[----:B------:R-:W-:-:S04]  /*163d0*/  SHF.R.U32.HI R3, RZ, 0x1f, R0 ;  /* 0x0000001fff037819 */ /* 0x000fc80000011600 */
[----:B------:R-:W-:-:S04]  /*163e0*/  LEA.HI.SX32 R3, R0, R3, 0x1a ;  /* 0x0000000300037211 */ /* 0x000fc800078fd2ff */
        /* <DEDUP_REMOVED lines=20> */
.L_x_11721:
        /* <DEDUP_REMOVED lines=20> */
.L_x_11724:
[----:B------:R-:W-:Y:S05]  /*16670*/  BSYNC B6 ;  /* 0x0000000000067941 */ /* 0x000fea0003800000 */
.L_x_11723:
        /* <DEDUP_REMOVED lines=22> */
.L_x_11726:
[----:B------:R-:W-:Y:S05]  /*167e0*/  BSYNC B6 ;  /* 0x0000000000067941 */ /* 0x000fea0003800000 */
.L_x_11725:
        /* <DEDUP_REMOVED lines=20> */
.L_x_11728:
[----:B------:R-:W-:Y:S05]  /*16930*/  BSYNC B6 ;  /* 0x0000000000067941 */ /* 0x000fea0003800000 */
.L_x_11727:
        /* <DEDUP_REMOVED lines=19> */
.L_x_11730:
[----:B------:R-:W-:Y:S05]  /*16a70*/  BSYNC B6 ;  /* 0x0000000000067941 */ /* 0x000fea0003800000 */
.L_x_11729:
        /* <DEDUP_REMOVED lines=22> */
.L_x_11802:
        /* <DEDUP_REMOVED lines=10> */
.L_x_11805:
        /* <DEDUP_REMOVED lines=12> */
[----:B------:R-:W-:-:S04]  /*16d40*/  IMAD.MOV R5, RZ, RZ, -R4 ;  /* 0x000000ffff057224 */ /* 0x000fc800078e0a04 */
        /* <DEDUP_REMOVED lines=8> */
.L_x_11734:
[----:B------:R-:W-:Y:S01]  /*16dd0*/  IMAD R5, R19, 0x8, R18 ;  /* 0x0000000813057824 */ /* 0x000fe200078e0212 */
[----:B-1----:R-:W-:Y:S01]  /*16de0*/  SHF.L.U32 R2, R22, 0x1f, RZ ;  /* 0x0000001f16027819 */ /* 0x002fe200000006ff */
[----:B------:R-:W1:Y:S03]  /*16df0*/  S2R R3, SR_TID.X ;  /* 0x0000000000037919 */ /* 0x000e660000002100 */
[----:B------:R-:W2:Y:S01]  /*16e00*/  SYNCS.PHASECHK.TRANS64.TRYWAIT P0, [R5+URZ+0x13280], R2 ;  /* 0x01328002050075a7 */ /* 0x000ea2000800017f */
[----:B-1----:R-:W-:-:S04]  /*16e10*/  LOP3.LUT R3, R3, 0x7f, RZ, 0xc0, !PT ;  /* 0x0000007f03037812 */ /* 0x002fc800078ec0ff */
[----:B------:R-:W-:Y:S01]  /*16e20*/  ISETP.NE.AND P1, PT, R3, RZ, PT ;  /* 0x000000ff0300720c */ /* 0x000fe20003f25270 */
[----:B--2---:R-:W-:-:S12]  /*16e30*/  @!P0 BRA `(.L_x_11735) ;  /* 0x0000003400108947 */ /* 0x004fd80003800000 */
.L_x_11806:
        /* <DEDUP_REMOVED lines=8> */
.L_x_11736:
        /* <DEDUP_REMOVED lines=16> */
.L_x_11807:
        /* <DEDUP_REMOVED lines=8> */
.L_x_11738:
        /* <DEDUP_REMOVED lines=17> */
.L_x_11732:
        /* <DEDUP_REMOVED lines=35> */
.L_x_11740:
[----:B------:R-:W-:Y:S05]  /*17380*/  BSYNC B6 ;  /* 0x0000000000067941 */ /* 0x000fea0003800000 */
.L_x_11739:
[----:B------:R-:W3:Y:S01]  /*17390*/  LDL R10, [R1] ;  /* 0x00000000010a7983 */ /* 0x000ee20000100800 */
[----:B------:R-:W4:Y:S01]  /*173a0*/  LDC R7, c[0x0][0x448] ;  /* 0x00011200ff077b82 */ /* 0x000f220000000800 */
[----:B------:R-:W-:Y:S01]  /*173b0*/  ULDC.64 UR8, c[0x0][0x2d8] ;  /* 0x0000b60000087ab9 */ /* 0x000fe20000000a00 */
[----:B------:R-:W-:Y:S01]  /*173c0*/  UMOV UR4, UR52 ;  /* 0x0000003400047c82 */ /* 0x000fe20008000000 */
[----:B0-----:R-:W0:Y:S01]  /*173d0*/  S2R R20, SR_TID.X ;  /* 0x0000000000147919 */ /* 0x001e220000002100 */
[----:B------:R-:W-:Y:S01]  /*173e0*/  UIMAD UR6, UR37, UR8, URZ ;  /* 0x00000008250672a4 */ /* 0x000fe2000f8e023f */
[----:B------:R-:W-:Y:S02]  /*173f0*/  UMOV UR5, UR45 ;  /* 0x0000002d00057c82 */ /* 0x000fe40008000000 */
[----:B------:R-:W-:Y:S02]  /*17400*/  UIMAD.WIDE.U32 UR4, UR36, UR8, UR4 ;  /* 0x00000008240472a5 */ /* 0x000fe4000f8e0004 */
[----:B------:R-:W-:-:S03]  /*17410*/  UIMAD UR6, UR36, UR9, UR6 ;  /* 0x00000009240672a4 */ /* 0x000fc6000f8e0206 */
[----:B------:R-:W-:Y:S01]  /*17420*/  ULDC.64 UR8, c[0x0][0x2e0] ;  /* 0x0000b80000087ab9 */ /* 0x000fe20000000a00 */
[----:B------:R-:W-:Y:S02]  /*17430*/  UIADD3 UR5, UR5, UR6, URZ ;  /* 0x0000000605057290 */ /* 0x000fe4000fffe03f */
[----:B------:R-:W-:Y:S01]  /*17440*/  UIMAD UR6, UR47, UR8, URZ ;  /* 0x000000082f0672a4 */ /* 0x000fe2000f8e023f */
[----:B----4-:R-:W-:Y:S02]  /*17450*/  ISETP.NE.AND P1, PT, R7, 0x1, PT ;  /* 0x000000010700780c */ /* 0x010fe40003f25270 */
[----:B0-----:R-:W-:Y:S01]  /*17460*/  LOP3.LUT R20, R20, 0x7f, RZ, 0xc0, !PT ;  /* 0x0000007f14147812 */ /* 0x001fe200078ec0ff */
[----:B------:R-:W-:-:S10]  /*17470*/  UIMAD.WIDE.U32 UR4, UR46, UR8, UR4 ;  /* 0x000000082e0472a5 */ /* 0x000fd4000f8e0004 */
[----:B------:R-:W0:Y:S01]  /*17480*/  @P1 LDC R3, c[0x0][0x44c] ;  /* 0x00011300ff031b82 */ /* 0x000e220000000800 */
[----:B------:R-:W-:Y:S01]  /*17490*/  UIMAD UR6, UR46, UR9, UR6 ;  /* 0x000000092e0672a4 */ /* 0x000fe2000f8e0206 */
[----:B------:R-:W-:Y:S02]  /*174a0*/  SHF.R.U32.HI R21, RZ, 0x2, R20 ;  /* 0x00000002ff157819 */ /* 0x000fe40000011614 */
[----:B------:R-:W4:Y:S04]  /*174b0*/  S2R R20, SR_TID.X ;  /* 0x0000000000147919 */ /* 0x000f280000002100 */
[----:B-12---:R-:W1:Y:S01]  /*174c0*/  @P1 LDC R5, c[0x0][0x450] ;  /* 0x00011400ff051b82 */ /* 0x006e620000000800 */
[----:B------:R-:W-:Y:S01]  /*174d0*/  IMAD.U32 R4, RZ, RZ, UR4 ;  /* 0x00000004ff047e24 */ /* 0x000fe2000f8e00ff */
[----:B------:R-:W-:Y:S01]  /*174e0*/  ULDC.64 UR8, c[0x0][0x280] ;  /* 0x0000a00000087ab9 */ /* 0x000fe20000000a00 */
[----:B----4-:R-:W-:-:S05]  /*174f0*/  IMAD.SHL.U32 R20, R20, 0x20, RZ ;  /* 0x0000002014147824 */ /* 0x010fca00078e00ff */
[----:B------:R-:W-:Y:S01]  /*17500*/  LOP3.LUT R20, R21, 0x60, R20, 0xf8, !PT ;  /* 0x0000006015147812 */ /* 0x000fe200078ef814 */
[----:B------:R-:W-:Y:S01]  /*17510*/  UIADD3 UR6, UR5, UR6, URZ ;  /* 0x0000000605067290 */ /* 0x000fe2000fffe03f */
[----:B------:R-:W-:-:S03]  /*17520*/  IMAD.MOV.U32 R2, RZ, RZ, R4 ;  /* 0x000000ffff027224 */ /* 0x000fc600078e0004 */
[----:B---3--:R-:W-:Y:S02]  /*17530*/  IMAD.IADD R6, R20, 0x1, R10 ;  /* 0x0000000114067824 */ /* 0x008fe400078e020a */
[----:B------:R2:W5:Y:S02]  /*17540*/  LDL R20, [R1+0x4] ;  /* 0x0000040001147983 */ /* 0x0005640000100800 */
[----:B0-----:R-:W-:Y:S01]  /*17550*/  @P1 IMAD.HI.U32 R0, R6, R3, RZ ;  /* 0x0000000306001227 */ /* 0x001fe200078e00ff */
[----:B------:R-:W0:Y:S03]  /*17560*/  S2R R21, SR_TID.X ;  /* 0x0000000000157919 */ /* 0x000e260000002100 */
[----:B------:R-:W-:Y:S01]  /*17570*/  IMAD.MOV.U32 R8, RZ, RZ, R6 ;  /* 0x000000ffff087224 */ /* 0x000fe200078e0006 */
[----:B-1----:R-:W-:Y:S01]  /*17580*/  @P1 SHF.R.U32.HI R8, RZ, R5, R0 ;  /* 0x00000005ff081219 */ /* 0x002fe20000011600 */
[----:B------:R-:W-:Y:S01]  /*17590*/  IMAD.U32 R5, RZ, RZ, UR5 ;  /* 0x00000005ff057e24 */ /* 0x000fe2000f8e00ff */
[----:B------:R-:W-:Y:S01]  /*175a0*/  ULDC.64 UR4, c[0x0][0x2d0] ;  /* 0x0000b40000047ab9 */ /* 0x000fe20000000a00 */
[----:B------:R-:W-:Y:S01]  /*175b0*/  IMAD.U32 R3, RZ, RZ, UR6 ;  /* 0x00000006ff037e24 */ /* 0x000fe2000f8e00ff */
[----:B------:R-:W-:Y:S01]  /*175c0*/  SHF.R.S32.HI R0, RZ, 0x1f, R8 ;  /* 0x0000001fff007819 */ /* 0x000fe20000011408 */
[----:B------:R-:W-:Y:S01]  /*175d0*/  ULDC.64 UR6, c[0x0][0x2c8] ;  /* 0x0000b20000067ab9 */ /* 0x000fe20000000a00 */
[----:B------:R-:W-:-:S04]  /*175e0*/  IMAD.WIDE.U32 R4, R8, UR4, R2 ;  /* 0x0000000408047c25 */ /* 0x000fc8000f8e0002 */
[----:B------:R-:W-:Y:S02]  /*175f0*/  IMAD R9, R0, UR4, RZ ;  /* 0x0000000400097c24 */ /* 0x000fe4000f8e02ff */
[----:B------:R-:W-:Y:S02]  /*17600*/  IMAD.MOV R0, RZ, RZ, -R8 ;  /* 0x000000ffff007224 */ /* 0x000fe400078e0a08 */
[----:B------:R-:W-:Y:S02]  /*17610*/  IMAD R9, R8, UR5, R9 ;  /* 0x0000000508097c24 */ /* 0x000fe4000f8e0209 */
[----:B------:R-:W-:Y:S02]  /*17620*/  IMAD R0, R7, R0, R6 ;  /* 0x0000000007007224 */ /* 0x000fe400078e0206 */
[----:B------:R-:W-:-:S03]  /*17630*/  IMAD.IADD R5, R5, 0x1, R9 ;  /* 0x0000000105057824 */ /* 0x000fc600078e0209 */
[----:B------:R-:W-:Y:S01]  /*17640*/  SHF.R.S32.HI R8, RZ, 0x1f, R0 ;  /* 0x0000001fff087819 */ /* 0x000fe20000011400 */
[----:B------:R-:W-:-:S04]  /*17650*/  IMAD.WIDE.U32 R4, R0, UR6, R4 ;  /* 0x0000000600047c25 */ /* 0x000fc8000f8e0004 */
[----:B------:R-:W-:Y:S02]  /*17660*/  IMAD R8, R8, UR6, RZ ;  /* 0x0000000608087c24 */ /* 0x000fe4000f8e02ff */
[----:B0-----:R-:W-:Y:S02]  /*17670*/  IMAD.SHL.U32 R21, R21, 0x10, RZ ;  /* 0x0000001015157824 */ /* 0x001fe400078e00ff */
[----:B------:R-:W-:Y:S01]  /*17680*/  IMAD R9, R0, UR7, R8 ;  /* 0x0000000700097c24 */ /* 0x000fe2000f8e0208 */
[----:B------:R-:W-:Y:S01]  /*17690*/  IADD3 R0, P0, R4, UR8, RZ ;  /* 0x0000000804007c10 */ /* 0x000fe2000ff1e0ff */
[----:B------:R-:W-:Y:S01]  /*176a0*/  VIADD R8, R6, 0x80 ;  /* 0x0000008006087836 */ /* 0x000fe20000000000 */
[----:B------:R-:W-:Y:S02]  /*176b0*/  LOP3.LUT R21, R21, 0x30, RZ, 0xc0, !PT ;  /* 0x0000003015157812 */ /* 0x000fe400078ec0ff */
[----:B------:R-:W-:Y:S01]  /*176c0*/  IADD3.X R4, R5, UR9, R9, P0, !PT ;  /* 0x0000000905047c10 */ /* 0x000fe200087fe409 */
[----:B------:R-:W-:Y:S01]  /*176d0*/  IMAD.MOV.U32 R6, RZ, RZ, R8 ;  /* 0x000000ffff067224 */ /* 0x000fe200078e0008 */
[----:B------:R-:W0:Y:S08]  /*176e0*/  @P1 LDC R9, c[0x0][0x44c] ;  /* 0x00011300ff091b82 */ /* 0x000e300000000800 */
[----:B------:R-:W1:Y:S01]  /*176f0*/  @P1 LDC R5, c[0x0][0x450] ;  /* 0x00011400ff051b82 */ /* 0x000e620000000800 */
[----:B0-----:R-:W-:-:S05]  /*17700*/  @P1 IMAD.HI.U32 R9, R8, R9, RZ ;  /* 0x0000000908091227 */ /* 0x001fca00078e00ff */
[----:B-1----:R-:W-:-:S05]  /*17710*/  @P1 SHF.R.U32.HI R6, RZ, R5, R9 ;  /* 0x00000005ff061219 */ /* 0x002fca0000011609 */
[----:B------:R-:W-:Y:S02]  /*17720*/  IMAD.MOV R5, RZ, RZ, -R6 ;  /* 0x000000ffff057224 */ /* 0x000fe400078e0a06 */
[----:B------:R-:W-:-:S04]  /*17730*/  IMAD.WIDE.U32 R2, R6, UR4, R2 ;  /* 0x0000000406027c25 */ /* 0x000fc8000f8e0002 */
[----:B------:R-:W-:Y:S01]  /*17740*/  IMAD R5, R7, R5, R8 ;  /* 0x0000000507057224 */ /* 0x000fe200078e0208 */
[----:B------:R-:W-:-:S05]  /*17750*/  SHF.R.S32.HI R8, RZ, 0x1f, R6 ;  /* 0x0000001fff087819 */ /* 0x000fca0000011406 */
[----:B------:R-:W-:Y:S01]  /*17760*/  IMAD R8, R8, UR4, RZ ;  /* 0x0000000408087c24 */ /* 0x000fe2000f8e02ff */
[----:B------:R-:W-:-:S03]  /*17770*/  ULDC UR4, c[0x0][0x2b8] ;  /* 0x0000ae0000047ab9 */ /* 0x000fc60000000800 */
[----:B------:R-:W-:Y:S01]  /*17780*/  IMAD R9, R6, UR5, R8 ;  /* 0x0000000506097c24 */ /* 0x000fe2000f8e0208 */
[----:B------:R-:W-:-:S03]  /*17790*/  SHF.R.S32.HI R6, RZ, 0x1f, R5 ;  /* 0x0000001fff067819 */ /* 0x000fc60000011405 */
[----:B------:R-:W-:Y:S02]  /*177a0*/  IMAD.IADD R3, R3, 0x1, R9 ;  /* 0x0000000103037824 */ /* 0x000fe400078e0209 */
[----:B------:R-:W-:Y:S02]  /*177b0*/  IMAD R6, R6, UR6, RZ ;  /* 0x0000000606067c24 */ /* 0x000fe4000f8e02ff */
[----:B------:R-:W-:-:S04]  /*177c0*/  IMAD.WIDE.U32 R2, R5, UR6, R2 ;  /* 0x0000000605027c25 */ /* 0x000fc8000f8e0002 */
[----:B------:R-:W-:Y:S01]  /*177d0*/  IMAD R9, R5, UR7, R6 ;  /* 0x0000000705097c24 */ /* 0x000fe2000f8e0206 */
[----:B------:R-:W-:-:S04]  /*177e0*/  IADD3 R5, P0, R2, UR8, RZ ;  /* 0x0000000802057c10 */ /* 0x000fc8000ff1e0ff */
[----:B------:R-:W-:Y:S02]  /*177f0*/  IADD3.X R8, R3, UR9, R9, P0, !PT ;  /* 0x0000000903087c10 */ /* 0x000fe400087fe409 */
[----:B------:R-:W-:Y:S01]  /*17800*/  ISETP.GE.AND P0, PT, R21, UR4, PT ;  /* 0x0000000415007c0c */ /* 0x000fe2000bf06270 */
[----:B------:R-:W-:-:S03]  /*17810*/  UMOV UR4, 0xffffffff ;  /* 0xffffffff00047882 */ /* 0x000fc60000000000 */
[----:B--2---:R-:W-:Y:S09]  /*17820*/  BRA.DIV UR4, `(.L_x_11741) ;  /* 0x0000002a04bc7947 */ /* 0x004ff2000b800000 */
[----:B------:R-:W2:Y:S01]  /*17830*/  LDL.LU R10, [R1] ;  /* 0x00000000010a7983 */ /* 0x000ea20000300800 */
[----:B------:R-:W0:Y:S03]  /*17840*/  S2R R2, SR_TID.X ;  /* 0x0000000000027919 */ /* 0x000e260000002100 */
[----:B------:R-:W1:Y:S01]  /*17850*/  SHFL.IDX PT, R3, R0, RZ, 0x1c1f ;  /* 0x001c1fff00037589 */ /* 0x000e6200000e0000 */
[----:B------:R-:W-:Y:S01]  /*17860*/  IMAD R7, R7, UR42, RZ ;  /* 0x0000002a07077c24 */ /* 0x000fe2000f8e02ff */
[----:B0-----:R-:W-:-:S04]  /*17870*/  LOP3.LUT R2, R2, 0x7f, RZ, 0xc0, !PT ;  /* 0x0000007f02027812 */ /* 0x001fc800078ec0ff */
[----:B------:R-:W-:Y:S02]  /*17880*/  SHF.R.U32.HI R9, RZ, 0x2, R2 ;  /* 0x00000002ff097819 */ /* 0x000fe40000011602 */
[----:B------:R-:W0:Y:S04]  /*17890*/  SHFL.IDX PT, R2, R4, RZ, 0x1c1f ;  /* 0x001c1fff04027589 */ /* 0x000e2800000e0000 */
[----:B------:R-:W3:Y:S01]  /*178a0*/  SHFL.IDX PT, R14, R0, 0x1, 0x1c1f ;  /* 0x003c1f00000e7f89 */ /* 0x000ee200000e0000 */
[----:B--2---:R-:W-:-:S05]  /*178b0*/  IMAD.IADD R6, R9, 0x1, R10 ;  /* 0x0000000109067824 */ /* 0x004fca00078e020a */
[----:B------:R-:W-:-:S13]  /*178c0*/  ISETP.GE.AND P1, PT, R6, R7, PT ;  /* 0x000000070600720c */ /* 0x000fda0003f26270 */
[----:B-1----:R-:W-:-:S05]  /*178d0*/  @!P1 IADD3 R9, P2, R21, R3, RZ ;  /* 0x0000000315099210 */ /* 0x002fca0007f5e0ff */
[----:B0-----:R-:W-:Y:S02]  /*178e0*/  @!P1 IMAD.X R3, RZ, RZ, R2, P2 ;  /* 0x000000ffff039224 */ /* 0x001fe400010e0602 */
[----:B------:R-:W-:Y:S02]  /*178f0*/  @!P1 IMAD.MOV.U32 R2, RZ, RZ, R9 ;  /* 0x000000ffff029224 */ /* 0x000fe400078e0009 */
[----:B------:R-:W-:-:S03]  /*17900*/  VIADD R10, R6, 0x20 ;  /* 0x00000020060a7836 */ /* 0x000fc60000000000 */
[----:B-----5:R0:W-:Y:S02]  /*17910*/  @!P1 LDGSTS.E.BYPASS.LTC128B.128 [R20+0xb000], desc[UR50][R2.64], !P0 ;  /* 0x0b00000002149fae */ /* 0x0201e4000c101d72 */
[----:B------:R-:W-:Y:S02]  /*17920*/  ISETP.GE.AND P1, PT, R10, R7, PT ;  /* 0x000000070a00720c */ /* 0x000fe40003f26270 */
[----:B0-----:R-:W0:Y:S11]  /*17930*/  SHFL.IDX PT, R2, R4, 0x1, 0x1c1f ;  /* 0x003c1f0004027f89 */ /* 0x001e3600000e0000 */
[----:B---3--:R-:W-:Y:S01]  /*17940*/  @!P1 IADD3 R14, P2, R21, R14, RZ ;  /* 0x0000000e150e9210 */ /* 0x008fe20007f5e0ff */
[----:B------:R-:W-:-:S04]  /*17950*/  VIADD R10, R6, 0x40 ;  /* 0x00000040060a7836 */ /* 0x000fc80000000000 */
[----:B0-----:R-:W-:Y:S02]  /*17960*/  @!P1 IMAD.X R3, RZ, RZ, R2, P2 ;  /* 0x000000ffff039224 */ /* 0x001fe400010e0602 */
[----:B------:R-:W-:Y:S02]  /*17970*/  @!P1 IMAD.MOV.U32 R2, RZ, RZ, R14 ;  /* 0x000000ffff029224 */ /* 0x000fe400078e000e */
[----:B------:R-:W0:Y:S04]  /*17980*/  SHFL.IDX PT, R14, R0, 0x2, 0x1c1f ;  /* 0x005c1f00000e7f89 */ /* 0x000e2800000e0000 */
[----:B------:R1:W-:Y:S01]  /*17990*/  @!P1 LDGSTS.E.BYPASS.LTC128B.128 [R20+0xb800], desc[UR50][R2.64], !P0 ;  /* 0x0b80000002149fae */ /* 0x0003e2000c101d72 */
[----:B------:R-:W-:-:S03]  /*179a0*/  ISETP.GE.AND P1, PT, R10, R7, PT ;  /* 0x000000070a00720c */ /* 0x000fc60003f26270 */
[----:B-1----:R-:W1:Y:S01]  /*179b0*/  SHFL.IDX PT, R2, R4, 0x2, 0x1c1f ;  /* 0x005c1f0004027f89 */ /* 0x002e6200000e0000 */
[----:B------:R-:W-:-:S03]  /*179c0*/  VIADD R10, R6, 0x80 ;  /* 0x00000080060a7836 */ /* 0x000fc60000000000 */
[----:B------:R-:W2:Y:S06]  /*179d0*/  SHFL.IDX PT, R9, R0, 0x3, 0x1c1f ;  /* 0x007c1f0000097f89 */ /* 0x000eac00000e0000 */
[----:B0-----:R-:W-:Y:S01]  /*179e0*/  @!P1 IADD3 R14, P2, R21, R14, RZ ;  /* 0x0000000e150e9210 */ /* 0x001fe20007f5e0ff */
[----:B------:R-:W0:Y:S04]  /*179f0*/  SHFL.IDX PT, R4, R4, 0x3, 0x1c1f ;  /* 0x007c1f0004047f89 */ /* 0x000e2800000e0000 */
[----:B-1----:R-:W-:Y:S01]  /*17a00*/  @!P1 IMAD.X R3, RZ, RZ, R2, P2 ;  /* 0x000000ffff039224 */ /* 0x002fe200010e0602 */
[----:B------:R-:W-:Y:S01]  /*17a10*/  ISETP.GE.AND P2, PT, R10, R7, PT ;  /* 0x000000070a00720c */ /* 0x000fe20003f46270 */
[----:B------:R-:W-:-:S02]  /*17a20*/  @!P1 IMAD.MOV.U32 R2, RZ, RZ, R14 ;  /* 0x000000ffff029224 */ /* 0x000fc400078e000e */
[----:B------:R-:W-:Y:S01]  /*17a30*/  VIADD R10, R6, 0x60 ;  /* 0x00000060060a7836 */ /* 0x000fe20000000000 */
[----:B------:R-:W1:Y:S04]  /*17a40*/  SHFL.IDX PT, R14, R5, RZ, 0x1c1f ;  /* 0x001c1fff050e7589 */ /* 0x000e6800000e0000 */
[----:B------:R2:W-:Y:S01]  /*17a50*/  @!P1 LDGSTS.E.BYPASS.LTC128B.128 [R20+0xc000], desc[UR50][R2.64], !P0 ;  /* 0x0c00000002149fae */ /* 0x0005e2000c101d72 */
[----:B------:R-:W-:-:S03]  /*17a60*/  ISETP.GE.AND P1, PT, R10, R7, PT ;  /* 0x000000070a00720c */ /* 0x000fc60003f26270 */
[----:B------:R-:W3:Y:S10]  /*17a70*/  SHFL.IDX PT, R0, R8, RZ, 0x1c1f ;  /* 0x001c1fff08007589 */ /* 0x000ef400000e0000 */
[----:B--2---:R-:W-:-:S05]  /*17a80*/  @!P1 IADD3 R2, P3, R21, R9, RZ ;  /* 0x0000000915029210 */ /* 0x004fca0007f7e0ff */
[----:B0-----:R-:W-:-:S05]  /*17a90*/  @!P1 IMAD.X R3, RZ, RZ, R4, P3 ;  /* 0x000000ffff039224 */ /* 0x001fca00018e0604 */
[----:B------:R1:W-:Y:S02]  /*17aa0*/  @!P1 LDGSTS.E.BYPASS.LTC128B.128 [R20+0xc800], desc[UR50][R2.64], !P0 ;  /* 0x0c80000002149fae */ /* 0x0003e4000c101d72 */
[----:B-1----:R-:W-:-:S05]  /*17ab0*/  @!P2 IADD3 R2, P1, R21, R14, RZ ;  /* 0x0000000e1502a210 */ /* 0x002fca0007f3e0ff */
[----:B---3--:R-:W-:Y:S01]  /*17ac0*/  @!P2 IMAD.X R3, RZ, RZ, R0, P1 ;  /* 0x000000ffff03a224 */ /* 0x008fe200008e0600 */
[----:B------:R-:W0:Y:S04]  /*17ad0*/  SHFL.IDX PT, R8, R8, 0x1, 0x1c1f ;  /* 0x003c1f0008087f89 */ /* 0x000e2800000e0000 */
[----:B------:R1:W-:Y:S04]  /*17ae0*/  @!P2 LDGSTS.E.BYPASS.LTC128B.128 [R20+0xd000], desc[UR50][R2.64], !P0 ;  /* 0x0d0000000214afae */ /* 0x0003e8000c101d72 */
[----:B------:R1:W2:Y:S02]  /*17af0*/  SHFL.IDX PT, R14, R5, 0x1, 0x1c1f ;  /* 0x003c1f00050e7f89 */ /* 0x0002a400000e0000 */
.L_x_11820:
[----:B------:R-:W-:-:S05]  /*17b00*/  VIADD R6, R6, 0xa0 ;  /* 0x000000a006067836 */ /* 0x000fca0000000000 */
[----:B------:R-:W-:-:S13]  /*17b10*/  ISETP.GE.AND P1, PT, R6, R7, PT ;  /* 0x000000070600720c */ /* 0x000fda0003f26270 */
[----:B-12---:R-:W-:-:S05]  /*17b20*/  @!P1 IADD3 R2, P2, R21, R14, RZ ;  /* 0x0000000e15029210 */ /* 0x006fca0007f5e0ff */
[----:B0-----:R-:W-:-:S05]  /*17b30*/  @!P1 IMAD.X R3, RZ, RZ, R8, P2 ;  /* 0x000000ffff039224 */ /* 0x001fca00010e0608 */
[----:B------:R-:W-:Y:S01]  /*17b40*/  @!PT LDS RZ, [RZ] ;  /* 0x00000000fffff984 */ /* 0x000fe20000000800 */
[----:B------:R-:W-:Y:S01]  /*17b50*/  @!PT LDS RZ, [RZ] ;  /* 0x00000000fffff984 */ /* 0x000fe20000000800 */
[----:B------:R-:W-:Y:S01]  /*17b60*/  @!PT LDS RZ, [RZ] ;  /* 0x00000000fffff984 */ /* 0x000fe20000000800 */
[----:B------:R0:W-:Y:S01]  /*17b70*/  @!P1 LDGSTS.E.BYPASS.LTC128B.128 [R20+0xd800], desc[UR50][R2.64], !P0 ;  /* 0x0d80000002149fae */ /* 0x0001e2000c101d72 */
[----:B------:R-:W-:Y:S01]  /*17b80*/  PLOP3.LUT P0, PT, PT, PT, PT, 0x80, 0x0 ;  /* 0x000000000000781c */ /* 0x000fe20003f0f070 */
[----:B------:R-:W-:-:S12]  /*17b90*/  NOP ;  /* 0x0000000000007918 */ /* 0x000fd80000000000 */
.L_x_11742:
        /* <DEDUP_REMOVED lines=18> */
.L_x_11821:
[----:B------:R-:W-:Y:S05]  /*17cc0*/  BSYNC B0 ;  /* 0x0000000000007941 */ /* 0x000fea0003800000 */
.L_x_11743:
[----:B------:R-:W-:-:S06]  /*17cd0*/  UIADD3 UR4, UR40, -0x2, URZ ;  /* 0xfffffffe28047890 */ /* 0x000fcc000fffe03f */
[----:B------:R-:W-:-:S13]  /*17ce0*/  ISETP.LE.AND P0, PT, R26, UR4, PT ;  /* 0x000000041a007c0c */ /* 0x000fda000bf03270 */
[----:B------:R-:W-:Y:S05]  /*17cf0*/  @!P0 BRA `(.L_x_11745) ;  /* 0x0000000800e08947 */ /* 0x000fea0003800000 */
[----:B------:R-:W-:Y:S02]  /*17d00*/  IMAD.MOV.U32 R7, RZ, RZ, R19 ;  /* 0x000000ffff077224 */ /* 0x000fe400078e0013 */
[----:B------:R-:W-:Y:S02]  /*17d10*/  IMAD.MOV.U32 R6, RZ, RZ, R22 ;  /* 0x000000ffff067224 */ /* 0x000fe400078e0016 */
[----:B------:R-:W-:-:S07]  /*17d20*/  IMAD.U32 R0, RZ, RZ, UR4 ;  /* 0x00000004ff007e24 */ /* 0x000fce000f8e00ff */
.L_x_11765:
        /* <DEDUP_REMOVED lines=21> */
[----:B------:R-:W-:-:S03]  /*17e80*/  IMAD R4, R25, UR6, RZ ;  /* 0x0000000619047c24 */ /* 0x000fc6000f8e02ff */
[--C-:B------:R-:W-:Y:S01]  /*17e90*/  SHF.R.S32.HI R3, RZ, 0x1f, R2.reuse ;  /* 0x0000001fff037819 */ /* 0x100fe20000011402 */
[----:B------:R-:W-:Y:S02]  /*17ea0*/  IMAD.MOV R8, RZ, RZ, -R2 ;  /* 0x000000ffff087224 */ /* 0x000fe400078e0a02 */
[C---:B------:R-:W-:Y:S02]  /*17eb0*/  IMAD R9, R23.reuse, UR7, R4 ;  /* 0x0000000717097c24 */ /* 0x040fe4000f8e0204 */
[----:B------:R-:W-:-:S04]  /*17ec0*/  IMAD.WIDE.U32 R2, R23, UR6, R2 ;  /* 0x0000000617027c25 */ /* 0x000fc8000f8e0002 */
[----:B------:R-:W-:Y:S01]  /*17ed0*/  IMAD.IADD R9, R9, 0x1, R3 ;  /* 0x0000000109097824 */ /* 0x000fe200078e0203 */
[----:B------:R-:W-:Y:S01]  /*17ee0*/  LEA R4, P0, R2, UR4, 0x2 ;  /* 0x0000000402047c11 */ /* 0x000fe2000f8010ff */
[----:B------:R-:W-:-:S03]  /*17ef0*/  IMAD R8, R5, R8, R0 ;  /* 0x0000000805087224 */ /* 0x000fc600078e0200 */
[----:B------:R-:W-:-:S05]  /*17f00*/  LEA.HI.X R5, R2, UR5, R9, 0x2, P0 ;  /* 0x0000000502057c11 */ /* 0x000fca00080f1409 */
[----:B------:R0:W5:Y:S04]  /*17f10*/  LDG.E R17, desc[UR50][R4.64] ;  /* 0x0000003204117981 */ /* 0x000168000c1e1900 */
.L_x_11748:
        /* <DEDUP_REMOVED lines=8> */
.L_x_11822:
[----:B------:R-:W-:Y:S05]  /*17fa0*/  BSYNC B1 ;  /* 0x0000000000017941 */ /* 0x000fea0003800000 */
.L_x_11749:
        /* <DEDUP_REMOVED lines=9> */
.L_x_11752:
[----:B------:R-:W-:Y:S05]  /*18040*/  BSYNC B1 ;  /* 0x0000000000017941 */ /* 0x000fea0003800000 */
.L_x_11751:
        /* <DEDUP_REMOVED lines=11> */
.L_x_11753:
        /* <DEDUP_REMOVED lines=13> */
.L_x_11823:
[----:B------:R-:W-:Y:S05]  /*181d0*/  BSYNC B1 ;  /* 0x0000000000017941 */ /* 0x000fea0003800000 */
.L_x_11754:
[----:B------:R-:W-:Y:S01]  /*181e0*/  BSSY B1, `(.L_x_11756) ;  /* 0x000000b000017945 */ /* 0x000fe20003800000 */
[----:B01----:R-:W-:Y:S02]  /*181f0*/  IMAD.MOV.U32 R2, RZ, RZ, 0x0 ;  /* 0x00000000ff027424 */ /* 0x003fe400078e00ff */
[----:B------:R-:W-:Y:S01]  /*18200*/  IMAD.MOV.U32 R3, RZ, RZ, 0x14f00000 ;  /* 0x14f00000ff037424 */ /* 0x000fe200078e00ff */
        /* <DEDUP_REMOVED lines=8> */
.L_x_11757:
[----:B------:R-:W-:Y:S05]  /*18290*/  BSYNC B1 ;  /* 0x0000000000017941 */ /* 0x000fea0003800000 */
.L_x_11756:
        /* <DEDUP_REMOVED lines=8> */
.L_x_11758:
        /* <DEDUP_REMOVED lines=10> */
.L_x_11747:
[----:B------:R-:W-:Y:S05]  /*183c0*/  BSYNC B0 ;  /* 0x0000000000007941 */ /* 0x000fea0003800000 */
.L_x_11746:
[----:B------:R-:W-:-:S06]  /*183d0*/  UISETP.NE.AND UP0, UPT, UR39, 0x3, UPT ;  /* 0x000000032700788c */ /* 0x000fcc000bf05270 */
[----:B------:R-:W-:-:S13]  /*183e0*/  PLOP3.LUT P0, PT, PT, PT, UP0, 0x80, 0x0 ;  /* 0x000000000000781c */ /* 0x000fda0003f0f008 */
[----:B------:R-:W-:Y:S05]  /*183f0*/  @!P0 BRA `(.L_x_11759) ;  /* 0x0000000000048947 */ /* 0x000fea0003800000 */
[----:B------:R-:W-:Y:S01]  /*18400*/  BPT.TRAP 0x1 ;  /* 0x000000040000795c */ /* 0x000fe20000300000 */
.L_x_11759:
[----:B------:R-:W-:Y:S01]  /*18410*/  LOP3.LUT R2, R6, 0x1, RZ, 0x3c, !PT ;  /* 0x0000000106027812 */ /* 0x000fe200078e3cff */
[----:B------:R-:W-:Y:S01]  /*18420*/  IMAD R3, R7, 0x8, R18 ;  /* 0x0000000807037824 */ /* 0x000fe200078e0212 */
[----:B------:R-:W-:Y:S01]  /*18430*/  BSSY B0, `(.L_x_11760) ;  /* 0x0000006000007945 */ /* 0x000fe20003800000 */
[----:B------:R-:W-:Y:S01]  /*18440*/  IMAD.U32 R4, RZ, RZ, UR43 ;  /* 0x0000002bff047e24 */ /* 0x000fe2000f8e00ff */
[----:B------:R-:W-:-:S04]  /*18450*/  SHF.L.U32 R2, R2, 0x1f, RZ ;  /* 0x0000001f02027819 */ /* 0x000fc800000006ff */
[----:B------:R-:W0:Y:S01]  /*18460*/  SYNCS.PHASECHK.TRANS64.TRYWAIT P0, [R3+URZ+0x13270], R2 ;  /* 0x01327002030075a7 */ /* 0x000e22000800017f */
[----:B------:R-:W-:Y:S01]  /*18470*/  ISETP.NE.AND P1, PT, R4, 0x3, PT ;  /* 0x000000030400780c */ /* 0x000fe20003f25270 */
[----:B0-----:R-:W-:-:S12]  /*18480*/  @!P0 BRA `(.L_x_11761) ;  /* 0x0000002400a48947 */ /* 0x001fd80003800000 */
.L_x_11824:
[----:B------:R-:W-:Y:S05]  /*18490*/  BSYNC B0 ;  /* 0x0000000000007941 */ /* 0x000fea0003800000 */
.L_x_11760:
[----:B------:R-:W-:Y:S05]  /*184a0*/  @!P1 BRA `(.L_x_11762) ;  /* 0x0000000000049947 */ /* 0x000fea0003800000 */
[----:B------:R-:W-:Y:S01]  /*184b0*/  BPT.TRAP 0x1 ;  /* 0x000000040000795c */ /* 0x000fe20000300000 */
.L_x_11762:
[----:B0-----:R-:W-:Y:S01]  /*184c0*/  SHF.L.U32 R2, R6, 0x1f, RZ ;  /* 0x0000001f06027819 */ /* 0x001fe200000006ff */
[----:B------:R-:W-:-:S03]  /*184d0*/  IMAD R10, R7, 0x2800, RZ ;  /* 0x00002800070a7824 */ /* 0x000fc600078e02ff */
[----:B------:R-:W0:Y:S02]  /*184e0*/  SYNCS.PHASECHK.TRANS64.TRYWAIT P0, [R3+URZ+0x13260], R2 ;  /* 0x01326002030075a7 */ /* 0x000e24000800017f */
[----:B0-----:R-:W-:Y:S05]  /*184f0*/  @!P0 BRA `(.L_x_11763) ;  /* 0x00000024009c8947 */ /* 0x001fea0003800000 */
.L_x_11825:
[----:B------:R-:W-:Y:S01]  /*18500*/  LOP3.LUT R5, R10, R29, RZ, 0xfc, !PT ;  /* 0x0000001d0a057212 */ /* 0x000fe200078efcff */
[----:B------:R-:W-:Y:S05]  /*18510*/  WARPSYNC.ALL ;  /* 0x0000000000007948 */ /* 0x000fea0003800000 */
[----:B0-----:R-:W-:Y:S01]  /*18520*/  IMAD.IADD R2, R18, 0x1, R5 ;  /* 0x0000000112027824 */ /* 0x001fe200078e0205 */
        /* <DEDUP_REMOVED lines=40> */
.L_x_11764:
        /* <DEDUP_REMOVED lines=10> */
[C---:B------:R-:W-:Y:S01]  /*18850*/  ISETP.GT.AND P0, PT, R0.reuse, R26, PT ;  /* 0x0000001a0000720c */ /* 0x040fe20003f04270 */
[----:B------:R-:W-:-:S12]  /*18860*/  VIADD R0, R0, 0xffffffff ;  /* 0xffffffff00007836 */ /* 0x000fd80000000000 */
[----:B-1----:R-:W-:Y:S05]  /*18870*/  @P0 BRA `(.L_x_11765) ;  /* 0xfffffff4002c0947 */ /* 0x002fea000383ffff */
.L_x_11745:
        /* <DEDUP_REMOVED lines=17> */
.L_x_11767:
[----:B------:R-:W-:Y:S05]  /*18990*/  BSYNC B0 ;  /* 0x0000000000007941 */ /* 0x000fea0003800000 */
.L_x_11766:
[----:B------:R-:W-:-:S06]  /*189a0*/  UISETP.NE.AND UP0, UPT, UR39, 0x3, UPT ;  /* 0x000000032700788c */ /* 0x000fcc000bf05270 */
[----:B------:R-:W-:-:S13]  /*189b0*/  PLOP3.LUT P1, PT, PT, PT, UP0, 0x80, 0x0 ;  /* 0x000000000000781c */ /* 0x000fda0003f2f008 */
[----:B------:R-:W-:Y:S05]  /*189c0*/  @!P1 BRA `(.L_x_11768) ;  /* 0x0000000000049947 */ /* 0x000fea0003800000 */
[----:B------:R-:W-:Y:S01]  /*189d0*/  BPT.TRAP 0x1 ;  /* 0x000000040000795c */ /* 0x000fe20000300000 */
.L_x_11768:
        /* <DEDUP_REMOVED lines=8> */
.L_x_11826:
[----:B------:R-:W-:Y:S05]  /*18a60*/  BSYNC B0 ;  /* 0x0000000000007941 */ /* 0x000fea0003800000 */
.L_x_11769:
[----:B------:R-:W-:Y:S05]  /*18a70*/  @!P2 BRA `(.L_x_11771) ;  /* 0x000000000004a947 */ /* 0x000fea0003800000 */
[----:B------:R-:W-:Y:S01]  /*18a80*/  BPT.TRAP 0x1 ;  /* 0x000000040000795c */ /* 0x000fe20000300000 */
.L_x_11771:
[----:B------:R-:W-:Y:S01]  /*18a90*/  SHF.L.U32 R5, R22, 0x1f, RZ ;  /* 0x0000001f16057819 */ /* 0x000fe200000006ff */
[----:B0-----:R-:W-:-:S03]  /*18aa0*/  IMAD R3, R19, 0x2800, RZ ;  /* 0x0000280013037824 */ /* 0x001fc600078e02ff */
[----:B------:R-:W0:Y:S02]  /*18ab0*/  SYNCS.PHASECHK.TRANS64.TRYWAIT P1, [R2+URZ+0x13260], R5 ;  /* 0x01326005020075a7 */ /* 0x000e24000802017f */
[----:B0-----:R-:W-:Y:S05]  /*18ac0*/  @!P1 BRA `(.L_x_11772) ;  /* 0x0000002000509947 */ /* 0x001fea0003800000 */
.L_x_11827:
        /* <DEDUP_REMOVED lines=43> */
.L_x_11773:
[----:B-1----:R1:W-:Y:S01]  /*18d80*/  SYNCS.ARRIVE.TRANS64.A1T0 RZ, [R2+URZ+0x13250], RZ ;  /* 0x013250ff02ff79a7 */ /* 0x0023e2000810003f */
[----:B------:R-:W-:Y:S02]  /*18d90*/  @!P0 VIADD R0, R2, 0x13280 ;  /* 0x0001328002008836 */ /* 0x000fe40000000000 */
[----:B------:R-:W-:-:S03]  /*18da0*/  VIADD R19, R19, 0x1 ;  /* 0x0000000113137836 */ /* 0x000fc60000000000 */
[----:B------:R-:W-:Y:S01]  /*18db0*/  @!P0 PRMT R0, RZ, 0x654, R0 ;  /* 0x00000654ff008816 */ /* 0x000fe20000000000 */
[----:B------:R-:W-:Y:S06]  /*18dc0*/  BAR.SYNC.DEFER_BLOCKING 0x2, 0x80 ;  /* 0x0082000000007b1d */ /* 0x000fec0000010000 */
[----:B------:R1:W-:Y:S01]  /*18dd0*/  @!P0 SYNCS.ARRIVE.TRANS64.RED.A1T0 RZ, [R0+URZ], RZ ;  /* 0x000000ff00ff89a7 */ /* 0x0003e2000810043f */
[----:B------:R-:W-:-:S04]  /*18de0*/  ISETP.NE.AND P0, PT, R19, 0x2, PT ;  /* 0x000000021300780c */ /* 0x000fc80003f05270 */
[----:B0-----:R-:W-:Y:S02]  /*18df0*/  SEL R3, RZ, 0x1, P0 ;  /* 0x00000001ff037807 */ /* 0x001fe40000000000 */
[----:B------:R-:W-:Y:S02]  /*18e00*/  SEL R19, R19, RZ, P0 ;  /* 0x000000ff13137207 */ /* 0x000fe40000000000 */
[----:B-1----:R-:W-:-:S07]  /*18e10*/  LOP3.LUT R22, R22, R3, RZ, 0x3c, !PT ;  /* 0x0000000316167212 */ /* 0x002fce00078e3cff */
.L_x_11722:
[----:B------:R-:W-:Y:S05]  /*18e20*/  BSYNC B7 ;  /* 0x0000000000077941 */ /* 0x000fea0003800000 */
.L_x_11720:
[----:B------:R-:W-:-:S13]  /*18e30*/  LOP3.LUT P0, RZ, R16, 0x2, RZ, 0xc0, !PT ;  /* 0x0000000210ff7812 */ /* 0x000fda000780c0ff */
[----:B------:R-:W-:Y:S05]  /*18e40*/  @!P0 BRA `(.L_x_11774) ;  /* 0x0000000000288947 */ /* 0x000fea0003800000 */
[----:B------:R-:W0:Y:S08]  /*18e50*/  S2UR UR5, SR_CgaCtaId ;  /* 0x00000000000579c3 */ /* 0x000e300000008800 */
[----:B------:R-:W-:Y:S06]  /*18e60*/  BAR.SYNC.DEFER_BLOCKING 0x5, 0x200 ;  /* 0x0148000000007b1d */ /* 0x000fec0000010000 */
[----:B------:R-:W-:-:S02]  /*18e70*/  UMOV UR4, 0x400 ;  /* 0x0000040000047882 */ /* 0x000fc40000000000 */
[----:B0-----:R-:W-:-:S06]  /*18e80*/  ULEA UR4, UR5, UR4, 0x18 ;  /* 0x0000000405047291 */ /* 0x001fcc000f8ec03f */
[----:B------:R-:W-:-:S05]  /*18e90*/  IMAD.U32 R18, RZ, RZ, UR4 ;  /* 0x00000004ff127e24 */ /* 0x000fca000f8e00ff */
[----:B------:R-:W0:Y:S02]  /*18ea0*/  LDS.128 R24, [R18+0x132d0] ;  /* 0x0132d00012187984 */ /* 0x000e240000000c00 */
[----:B0-----:R-:W-:Y:S02]  /*18eb0*/  R2UR UR44, R27 ;  /* 0x000000001b2c72ca */ /* 0x001fe400000e0000 */
[----:B------:R-:W-:Y:S01]  /*18ec0*/  R2UR UR36, R26 ;  /* 0x000000001a2472ca */ /* 0x000fe200000e0000 */
[----:B------:R-:W-:Y:S06]  /*18ed0*/  BAR.ARV 0x4, 0x200 ;  /* 0x0108000000007b1d */ /* 0x000fec0000002000 */
[----:B------:R-:W-:Y:S08]  /*18ee0*/  BRA `(.L_x_11775) ;  /* 0x0000000800bc7947 */ /* 0x000ff00003800000 */
.L_x_11774:
[----:B------:R-:W0:Y:S01]  /*18ef0*/  S2R R6, SR_TID.X ;  /* 0x0000000000067919 */ /* 0x000e220000002100 */
[----:B------:R-:W-:Y:S01]  /*18f00*/  ULDC UR4, c[0x0][0xc3c] ;  /* 0x00030f0000047ab9 */ /* 0x000fe20000000800 */
        /* <DEDUP_REMOVED lines=23> */
[----:B------:R-:W-:Y:S04]  /*19080*/  SHFL.IDX PT, R5, R24, RZ, 0x1f ;  /* 0x00001fff18057589 */ /* 0x000fe800000e0000 */
[----:B------:R-:W0:Y:S02]  /*19090*/  SHFL.UP PT, R2, R4, 0x8, RZ ;  /* 0x0500000004027989 */ /* 0x000e2400000e00ff */
[----:B0-----:R-:W-:Y:S02]  /*190a0*/  SEL R3, R2, RZ, P4 ;  /* 0x000000ff02037207 */ /* 0x001fe40002000000 */
[----:B------:R-:W-:Y:S03]  /*190b0*/  SHFL.IDX PT, R2, R24, 0x1, 0x1f ;  /* 0x00201f0018027f89 */ /* 0x000fe600000e0000 */
        /* <DEDUP_REMOVED lines=10> */
.L_x_11780:
        /* <DEDUP_REMOVED lines=14> */
.L_x_11779:
[----:B------:R-:W-:Y:S05]  /*19240*/  BSYNC B0 ;  /* 0x0000000000007941 */ /* 0x000fea0003800000 */
.L_x_11778:
[----:B-----5:R-:W1:Y:S02]  /*19250*/  SHFL.UP PT, R0, R25, 0x1, RZ ;  /* 0x0420000019007989 */ /* 0x020e6400000e00ff */
[----:B-1----:R-:W-:-:S05]  /*19260*/  SEL R0, R0, RZ, P1 ;  /* 0x000000ff00007207 */ /* 0x002fca0000800000 */
[----:B------:R-:W-:-:S05]  /*19270*/  IMAD.IADD R0, R25, 0x1, R0 ;  /* 0x0000000119007824 */ /* 0x000fca00078e0200 */
[----:B0-----:R-:W0:Y:S02]  /*19280*/  SHFL.UP PT, R2, R0, 0x2, RZ ;  /* 0x0440000000027989 */ /* 0x001e2400000e00ff */
        /* <DEDUP_REMOVED lines=17> */
[----:B------:R-:W-:-:S07]  /*193a0*/  IMAD.MOV.U32 R7, RZ, RZ, R6 ;  /* 0x000000ffff077224 */ /* 0x000fce00078e0006 */
.L_x_11776:
        /* <DEDUP_REMOVED lines=24> */
[----:B------:R-:W-:-:S06]  /*19530*/  IMAD.U32 R24, RZ, RZ, UR4 ;  /* 0x00000004ff187e24 */ /* 0x000fcc000f8e00ff */
[----:B------:R0:W1:Y:S02]  /*19540*/  SHFL.IDX PT, R24, R7, R24, 0x1f ;  /* 0x00001f1807187589 */ /* 0x00006400000e0000 */
.L_x_11781:
[----:B-1----:R-:W-:Y:S02]  /*19550*/  IMAD R24, R24, R0, R9 ;  /* 0x0000000018187224 */ /* 0x002fe400078e0209 */
[----:B0-----:R-:W-:Y:S02]  /*19560*/  IMAD R7, R13, R8, RZ ;  /* 0x000000080d077224 */ /* 0x001fe400078e02ff */
[----:B------:R-:W-:Y:S02]  /*19570*/  IMAD.MOV.U32 R2, RZ, RZ, RZ ;  /* 0x000000ffff027224 */ /* 0x000fe400078e00ff */
[----:B------:R-:W-:Y:S02]  /*19580*/  IMAD.IADD R5, R5, 0x1, -R24 ;  /* 0x0000000105057824 */ /* 0x000fe400078e0a18 */
        /* <DEDUP_REMOVED lines=24> */
[----:B0-----:R-:W-:Y:S01]  /*19710*/  VIADD R2, R8, 0xffffffe ;  /* 0x0ffffffe08027836 */ /* 0x001fe20000000000 */
[----:B------:R-:W-:-:S05]  /*19720*/  IABS R8, R4 ;  /* 0x0000000400087213 */ /* 0x000fca0000000000 */
[----:B------:R0:W1:Y:S02]  /*19730*/  F2I.FTZ.U32.TRUNC.NTZ R3, R2 ;  /* 0x0000000200037305 */ /* 0x000064000021f000 */
[----:B0-----:R-:W-:Y:S02]  /*19740*/  IMAD.MOV.U32 R2, RZ, RZ, RZ ;  /* 0x000000ffff027224 */ /* 0x001fe400078e00ff */
[----:B-1----:R-:W-:-:S04]  /*19750*/  IMAD.MOV R5, RZ, RZ, -R3 ;  /* 0x000000ffff057224 */ /* 0x002fc800078e0a03 */
[----:B------:R-:W-:-:S04]  /*19760*/  IMAD R5, R5, R6, RZ ;  /* 0x0000000605057224 */ /* 0x000fc800078e02ff */
[----:B------:R-:W-:Y:S01]  /*19770*/  IMAD.HI.U32 R3, R3, R5, R2 ;  /* 0x0000000503037227 */ /* 0x000fe200078e0002 */
[-C--:B------:R-:W-:Y:S02]  /*19780*/  IABS R5, R0.reuse ;  /* 0x0000000000057213 */ /* 0x080fe40000000000 */
[C---:B------:R-:W-:Y:S01]  /*19790*/  LOP3.LUT R2, R4.reuse, R0, RZ, 0x3c, !PT ;  /* 0x0000000004027212 */ /* 0x040fe200078e3cff */
[----:B------:R-:W-:Y:S02]  /*197a0*/  IMAD.IADD R4, R4, 0x1, R7 ;  /* 0x0000000104047824 */ /* 0x000fe400078e0207 */
        /* <DEDUP_REMOVED lines=12> */
[----:B------:R-:W-:-:S04]  /*19870*/  IMAD.MOV R0, RZ, RZ, -R0 ;  /* 0x000000ffff007224 */ /* 0x000fc800078e0a00 */
[----:B------:R-:W-:-:S05]  /*19880*/  IMAD R0, R3, R0, R4 ;  /* 0x0000000003007224 */ /* 0x000fca00078e0204 */
[----:B------:R-:W-:Y:S02]  /*19890*/  R2UR UR36, R0 ;  /* 0x00000000002472ca */ /* 0x000fe400000e0000 */
[----:B------:R-:W-:-:S05]  /*198a0*/  LOP3.LUT R0, RZ, R3, RZ, 0x33, !PT ;  /* 0x00000003ff007212 */ /* 0x000fca00078e33ff */
[----:B------:R-:W-:Y:S01]  /*198b0*/  IMAD.IADD R25, R25, 0x1, R0 ;  /* 0x0000000119197824 */ /* 0x000fe200078e0200 */
[----:B------:R-:W-:Y:S07]  /*198c0*/  BRA `(.L_x_11782) ;  /* 0x0000000000107947 */ /* 0x000fee0003800000 */
.L_x_11777:
[----:B------:R-:W-:Y:S01]  /*198d0*/  IMAD.MOV.U32 R24, RZ, RZ, R5 ;  /* 0x000000ffff187224 */ /* 0x000fe200078e0005 */
[----:B------:R-:W-:Y:S01]  /*198e0*/  ULDC UR44, c[0x0][0xc3c] ;  /* 0x00030f00002c7ab9 */ /* 0x000fe20000000800 */
[----:B------:R-:W-:Y:S01]  /*198f0*/  IMAD.MOV.U32 R25, RZ, RZ, RZ ;  /* 0x000000ffff197224 */ /* 0x000fe200078e00ff */
[----:B------:R-:W-:-:S06]  /*19900*/  UMOV UR36, URZ ;  /* 0x0000003f00247c82 */ /* 0x000fcc0008000000 */
.L_x_11782:
[----:B------:R-:W0:Y:S01]  /*19910*/  S2R R0, SR_TID.X ;  /* 0x0000000000007919 */ /* 0x000e220000002100 */
[----:B------:R-:W-:Y:S02]  /*19920*/  IMAD.U32 R6, RZ, RZ, UR36 ;  /* 0x00000024ff067e24 */ /* 0x000fe4000f8e00ff */
[----:B------:R-:W-:Y:S01]  /*19930*/  IMAD.U32 R7, RZ, RZ, UR44 ;  /* 0x0000002cff077e24 */ /* 0x000fe2000f8e00ff */
[----:B------:R-:W-:Y:S01]  /*19940*/  BAR.SYNC.DEFER_BLOCKING 0x4, 0x200 ;  /* 0x0108000000007b1d */ /* 0x000fe20000010000 */
[----:B------:R-:W-:Y:S02]  /*19950*/  IMAD.MOV.U32 R4, RZ, RZ, R24 ;  /* 0x000000ffff047224 */ /* 0x000fe400078e0018 */
[----:B------:R-:W-:Y:S01]  /*19960*/  IMAD.MOV.U32 R5, RZ, RZ, R25 ;  /* 0x000000ffff057224 */ /* 0x000fe200078e0019 */
[----:B0-----:R-:W-:-:S04]  /*19970*/  LOP3.LUT R0, R0, 0x1f, RZ, 0xc0, !PT ;  /* 0x0000001f00007812 */ /* 0x001fc800078ec0ff */
[----:B------:R-:W-:-:S13]  /*19980*/  ISETP.NE.AND P0, PT, R0, RZ, PT ;  /* 0x000000ff0000720c */ /* 0x000fda0003f05270 */
[----:B------:R-:W0:Y:S01]  /*19990*/  @!P0 S2R R3, SR_CgaCtaId ;  /* 0x0000000000038919 */ /* 0x000e220000008800 */
[----:B------:R-:W-:-:S04]  /*199a0*/  @!P0 MOV R0, 0x400 ;  /* 0x0000040000008802 */ /* 0x000fc80000000f00 */
[----:B0-----:R-:W-:-:S05]  /*199b0*/  @!P0 LEA R18, R3, R0, 0x18 ;  /* 0x0000000003128211 */ /* 0x001fca00078ec0ff */
[----:B------:R0:W-:Y:S01]  /*199c0*/  @!P0 STS.128 [R18+0x132d0], R4 ;  /* 0x0132d00412008388 */ /* 0x0001e20000000c00 */
[----:B------:R-:W-:Y:S06]  /*199d0*/  BAR.ARV 0x5, 0x200 ;  /* 0x0148000000007b1d */ /* 0x000fec0000002000 */
.L_x_11775:
[----:B------:R-:W-:Y:S02]  /*199e0*/  ULDC UR4, c[0x0][0xc3c] ;  /* 0x00030f0000047ab9 */ /* 0x000fe40000000800 */
[----:B------:R-:W-:-:S06]  /*199f0*/  UISETP.GE.AND UP0, UPT, UR44, UR4, UPT ;  /* 0x000000042c00728c */ /* 0x000fcc000bf06270 */
[----:B------:R-:W-:-:S13]  /*19a00*/  PLOP3.LUT P0, PT, PT, PT, UP0, 0x80, 0x0 ;  /* 0x000000000000781c */ /* 0x000fda0003f0f008 */
[----:B------:R-:W-:Y:S05]  /*19a10*/  @!P0 BRA `(.L_x_11783) ;  /* 0xffffffc000088947 */ /* 0x000fea000383ffff */
.L_x_11710:
[----:B0-----:R-:W2:Y:S01]  /*19a20*/  LDL.LU R0, [R1+0x8] ;  /* 0x0000080001007983 */ /* 0x001ea20000300800 */
[----:B------:R-:W-:Y:S01]  /*19a30*/  BSSY B0, `(.L_x_11784) ;  /* 0x000000b000007945 */ /* 0x000fe20003800000 */
[----:B------:R-:W0:Y:S01]  /*19a40*/  S2R R5, SR_CgaCtaId ;  /* 0x0000000000057919 */ /* 0x000e220000008800 */
[----:B--2---:R-:W-:-:S05]  /*19a50*/  VIADD R0, R0, 0x1 ;  /* 0x0000000100007836 */ /* 0x004fca0000000000 */
        /* <DEDUP_REMOVED lines=8> */
.L_x_11828:
[----:B------:R-:W-:Y:S05]  /*19ae0*/  BSYNC B0 ;  /* 0x0000000000007941 */ /* 0x000fea0003800000 */
.L_x_11784:
[----:B------:R-:W-:-:S03]  /*19af0*/  UMOV UR4, 0xffffffff ;  /* 0xffffffff00047882 */ /* 0x000fc60000000000 */
[----:B------:R-:W-:Y:S05]  /*19b00*/  BRA.DIV UR4, `(.L_x_11786) ;  /* 0x0000001204687947 */ /* 0x000fea000b800000 */
[----:B0-----:R-:W0:Y:S02]  /*19b10*/  S2R R0, SR_TID.X ;  /* 0x0000000000007919 */ /* 0x001e240000002100 */
[----:B0-----:R-:W-:-:S04]  /*19b20*/  SHF.R.U32.HI R0, RZ, 0x5, R0 ;  /* 0x00000005ff007819 */ /* 0x001fc80000011600 */
[----:B------:R-:W-:-:S05]  /*19b30*/  LOP3.LUT R0, R0, 0x3, RZ, 0xc0, !PT ;  /* 0x0000000300007812 */ /* 0x000fca00078ec0ff */
[----:B------:R0:W1:Y:S02]  /*19b40*/  SHFL.IDX PT, R14, R0, RZ, 0x1f ;  /* 0x00001fff000e7589 */ /* 0x00006400000e0000 */
.L_x_11831:
[----:B-1----:R-:W-:Y:S01]  /*19b50*/  ISETP.NE.AND P0, PT, R14, RZ, PT ;  /* 0x000000ff0e00720c */ /* 0x002fe20003f05270 */
[----:B------:R-:W-:-:S12]  /*19b60*/  BSSY B0, `(.L_x_11787) ;  /* 0x000002b000007945 */ /* 0x000fd80003800000 */
[----:B------:R-:W-:Y:S05]  /*19b70*/  @P0 BRA `(.L_x_11788) ;  /* 0x0000000000a40947 */ /* 0x000fea0003800000 */
[----:B------:R-:W-:-:S03]  /*19b80*/  UMOV UR4, 0xffffffff ;  /* 0xffffffff00047882 */ /* 0x000fc60000000000 */
[----:B------:R-:W-:Y:S05]  /*19b90*/  BRA.DIV UR4, `(.L_x_11789) ;  /* 0x0000001204787947 */ /* 0x000fea000b800000 */
[----:B------:R-:W-:-:S13]  /*19ba0*/  ELECT P6, URZ, PT ;  /* 0x00000000003f782f */ /* 0x000fda00038c0000 */
.L_x_11834:
[----:B------:R-:W-:Y:S05]  /*19bb0*/  @!P6 BRA `(.L_x_11788) ;  /* 0x000000000094e947 */ /* 0x000fea0003800000 */
[----:B------:R-:W-:-:S06]  /*19bc0*/  ULOP3.LUT UR4, UR38, 0x2, URZ, 0xfc, !UPT ;  /* 0x0000000226047892 */ /* 0x000fcc000f8efc3f */
[----:B0-----:R-:W-:-:S05]  /*19bd0*/  IMAD.U32 R0, RZ, RZ, UR4 ;  /* 0x00000004ff007e24 */ /* 0x001fca000f8e00ff */
[----:B------:R-:W-:-:S13]  /*19be0*/  ISETP.NE.AND P0, PT, R0, 0x3, PT ;  /* 0x000000030000780c */ /* 0x000fda0003f05270 */
[----:B------:R-:W-:Y:S05]  /*19bf0*/  @!P0 BRA `(.L_x_11790) ;  /* 0x0000000000048947 */ /* 0x000fea0003800000 */
[----:B------:R-:W-:Y:S01]  /*19c00*/  BPT.TRAP 0x1 ;  /* 0x000000040000795c */ /* 0x000fe20000300000 */
.L_x_11790:
        /* <DEDUP_REMOVED lines=12> */
.L_x_11835:
[----:B------:R-:W1:Y:S02]  /*19cd0*/  SYNCS.PHASECHK.TRANS64.TRYWAIT P1, [R9+URZ], R0 ;  /* 0x00000000090075a7 */ /* 0x000e64000802017f */
[----:B-1----:R-:W-:Y:S05]  /*19ce0*/  @!P1 BRA `(.L_x_11792) ;  /* 0x0000001000589947 */ /* 0x002fea0003800000 */
.L_x_11836:
[----:B------:R-:W-:Y:S05]  /*19cf0*/  @!P0 BRA `(.L_x_11793) ;  /* 0x0000000000048947 */ /* 0x000fea0003800000 */
[----:B------:R-:W-:Y:S01]  /*19d00*/  BPT.TRAP 0x1 ;  /* 0x000000040000795c */ /* 0x000fe20000300000 */
.L_x_11793:
[----:B------:R-:W-:-:S04]  /*19d10*/  IMAD R19, R19, 0x8, R6 ;  /* 0x0000000813137824 */ /* 0x000fc800078e0206 */
[----:B------:R-:W2:Y:S02]  /*19d20*/  SYNCS.PHASECHK.TRANS64.TRYWAIT P1, [R19+URZ+0x13260], R4 ;  /* 0x01326004130075a7 */ /* 0x000ea4000802017f */
[----:B--2---:R-:W-:Y:S05]  /*19d30*/  @!P1 BRA `(.L_x_11794) ;  /* 0x0000001000589947 */ /* 0x004fea0003800000 */
.L_x_11837:
[----:B------:R-:W-:Y:S05]  /*19d40*/  @!P0 BRA `(.L_x_11795) ;  /* 0x0000000000048947 */ /* 0x000fea0003800000 */
[----:B------:R-:W-:Y:S01]  /*19d50*/  BPT.TRAP 0x1 ;  /* 0x000000040000795c */ /* 0x000fe20000300000 */
.L_x_11795:
[----:B------:R-:W-:-:S04]  /*19d60*/  IMAD R7, R7, 0x8, R6 ;  /* 0x0000000807077824 */ /* 0x000fc800078e0206 */
[----:B------:R-:W3:Y:S02]  /*19d70*/  SYNCS.PHASECHK.TRANS64.TRYWAIT P1, [R7+URZ+0x13260], R0 ;  /* 0x01326000070075a7 */ /* 0x000ee4000802017f */
[----:B---3--:R-:W-:Y:S05]  /*19d80*/  @!P1 BRA `(.L_x_11796) ;  /* 0x0000001000589947 */ /* 0x008fea0003800000 */
.L_x_11838:
[----:B------:R-:W-:Y:S05]  /*19d90*/  @!P0 BRA `(.L_x_11797) ;  /* 0x0000000000048947 */ /* 0x000fea0003800000 */
[----:B------:R-:W-:Y:S01]  /*19da0*/  BPT.TRAP 0x1 ;  /* 0x000000040000795c */ /* 0x000fe20000300000 */
.L_x_11797:
[----:B------:R-:W4:Y:S02]  /*19db0*/  SYNCS.PHASECHK.TRANS64.TRYWAIT P0, [R19+URZ+0x13280], R4 ;  /* 0x01328004130075a7 */ /* 0x000f24000800017f */
[----:B----4-:R-:W-:Y:S05]  /*19dc0*/  @!P0 BRA `(.L_x_11798) ;  /* 0x00000010005c8947 */ /* 0x010fea0003800000 */
.L_x_11799:
[----:B------:R0:W0:Y:S02]  /*19dd0*/  SYNCS.PHASECHK.TRANS64.TRYWAIT P0, [R7+URZ+0x13280], R0 ;  /* 0x01328000070075a7 */ /* 0x000024000800017f */
[----:B0-----:R-:W-:Y:S05]  /*19de0*/  @!P0 NANOSLEEP.SYNCS 0x989680 ;  /* 0x009896800000895d */ /* 0x001fea0003900000 */
[----:B------:R-:W0:Y:S02]  /*19df0*/  @!P0 SYNCS.PHASECHK.TRANS64 P0, [R7+URZ+0x13280], R0 ;  /* 0x01328000070085a7 */ /* 0x000e24000800007f */
[----:B0-----:R-:W-:Y:S05]  /*19e00*/  @!P0 BRA `(.L_x_11799) ;  /* 0xfffffffc00f08947 */ /* 0x001fea000383ffff */
.L_x_11788:
[----:B------:R-:W-:Y:S05]  /*19e10*/  BSYNC B0 ;  /* 0x0000000000007941 */ /* 0x000fea0003800000 */
.L_x_11787:
[----:B------:R-:W-:Y:S05]  /*19e20*/  EXIT ;  /* 0x000000000000794d */ /* 0x000fea0003800000 */
.L_x_11620:
[----:B0-----:R-:W-:-:S04]  /*19e30*/  IMAD.U32 R3, RZ, RZ, UR45 ;  /* 0x0000002dff037e24 */ /* 0x001fc8000f8e00ff */
[----:B------:R0:W1:Y:S03]  /*19e40*/  SYNCS.PHASECHK.TRANS64.TRYWAIT P1, [R3+URZ+0x13200], R8 ;  /* 0x01320008030075a7 */ /* 0x000066000802017f */
[----:B-1----:R-:W-:Y:S05]  /*19e50*/  @!P1 NANOSLEEP.SYNCS 0x989680 ;  /* 0x009896800000995d */ /* 0x002fea0003900000 */
[----:B------:R-:W1:Y:S02]  /*19e60*/  @!P1 SYNCS.PHASECHK.TRANS64 P1, [R3+URZ+0x13200], R8 ;  /* 0x01320008030095a7 */ /* 0x000e64000802007f */
[----:B-1----:R-:W-:Y:S05]  /*19e70*/  @!P1 BRA `(.L_x_11620) ;  /* 0xfffffffc00ec9947 */ /* 0x002fea000383ffff */
[----:B------:R-:W-:Y:S05]  /*19e80*/  BRA `(.L_x_11800) ;  /* 0xfffffe7c00987947 */ /* 0x000fea000383ffff */
.L_x_11624:
[----:B-1----:R1:W2:Y:S02]  /*19e90*/  SYNCS.PHASECHK.TRANS64.TRYWAIT P1, [R106+URZ+0x13230], R3 ;  /* 0x013230036a0075a7 */ /* 0x0022a4000802017f */
[----:B--2---:R-:W-:Y:S05]  /*19ea0*/  @!P1 NANOSLEEP.SYNCS 0x989680 ;  /* 0x009896800000995d */ /* 0x004fea0003900000 */
[----:B------:R-:W2:Y:S02]  /*19eb0*/  @!P1 SYNCS.PHASECHK.TRANS64 P1, [R106+URZ+0x13230], R3 ;  /* 0x013230036a0095a7 */ /* 0x000ea4000802007f */
[----:B--2---:R-:W-:Y:S05]  /*19ec0*/  @!P1 BRA `(.L_x_11624) ;  /* 0xfffffffc00f09947 */ /* 0x004fea000383ffff */
[----:B------:R-:W-:Y:S05]  /*19ed0*/  BRA `(.L_x_11623) ;  /* 0xfffffe7c00b47947 */ /* 0x000fea000383ffff */
.L_x_11640:
[----:B-1----:R-:W-:-:S04]  /*19ee0*/  IMAD.U32 R8, RZ, RZ, UR24 ;  /* 0x00000018ff087e24 */ /* 0x002fc8000f8e00ff */
[----:B------:R1:W2:Y:S03]  /*19ef0*/  SYNCS.PHASECHK.TRANS64.TRYWAIT P1, [R8+URZ+0x13230], R7 ;  /* 0x01323007080075a7 */ /* 0x0002a6000802017f */
[----:B--2---:R-:W-:Y:S05]  /*19f00*/  @!P1 NANOSLEEP.SYNCS 0x989680 ;  /* 0x009896800000995d */ /* 0x004fea0003900000 */
[----:B------:R-:W2:Y:S02]  /*19f10*/  @!P1 SYNCS.PHASECHK.TRANS64 P1, [R8+URZ+0x13230], R7 ;  /* 0x01323007080095a7 */ /* 0x000ea4000802007f */
[----:B--2---:R-:W-:Y:S05]  /*19f20*/  @!P1 BRA `(.L_x_11640) ;  /* 0xfffffffc00ec9947 */ /* 0x004fea000383ffff */
[----:B------:R-:W-:Y:S05]  /*19f30*/  BRA `(.L_x_11639) ;  /* 0xfffffec4006c7947 */ /* 0x000fea000383ffff */
.L_x_11644:
[----:B-1----:R-:W-:-:S04]  /*19f40*/  IMAD.U32 R8, RZ, RZ, UR11 ;  /* 0x0000000bff087e24 */ /* 0x002fc8000f8e00ff */
[----:B------:R1:W2:Y:S03]  /*19f50*/  SYNCS.PHASECHK.TRANS64.TRYWAIT P1, [R8+URZ+0x13250], R7 ;  /* 0x01325007080075a7 */ /* 0x0002a6000802017f */
[----:B--2---:R-:W-:Y:S05]  /*19f60*/  @!P1 NANOSLEEP.SYNCS 0x989680 ;  /* 0x009896800000995d */ /* 0x004fea0003900000 */
[----:B------:R-:W2:Y:S02]  /*19f70*/  @!P1 SYNCS.PHASECHK.TRANS64 P1, [R8+URZ+0x13250], R7 ;  /* 0x01325007080095a7 */ /* 0x000ea4000802007f */
[----:B--2---:R-:W-:Y:S05]  /*19f80*/  @!P1 BRA `(.L_x_11644) ;  /* 0xfffffffc00ec9947 */ /* 0x004fea000383ffff */
[----:B------:R-:W-:Y:S05]  /*19f90*/  BRA `(.L_x_11643) ;  /* 0xfffffec800787947 */ /* 0x000fea000383ffff */
.L_x_11662:
[----:B-1----:R-:W-:-:S04]  /*19fa0*/  IMAD.U32 R10, RZ, RZ, UR22 ;  /* 0x00000016ff0a7e24 */ /* 0x002fc8000f8e00ff */
[----:B------:R1:W2:Y:S03]  /*19fb0*/  SYNCS.PHASECHK.TRANS64.TRYWAIT P1, [R10+URZ+0x13230], R9 ;  /* 0x013230090a0075a7 */ /* 0x0002a6000802017f */
[----:B--2---:R-:W-:Y:S05]  /*19fc0*/  @!P1 NANOSLEEP.SYNCS 0x989680 ;  /* 0x009896800000995d */ /* 0x004fea0003900000 */
[----:B------:R-:W2:Y:S02]  /*19fd0*/  @!P1 SYNCS.PHASECHK.TRANS64 P1, [R10+URZ+0x13230], R9 ;  /* 0x013230090a0095a7 */ /* 0x000ea4000802007f */
[----:B--2---:R-:W-:Y:S05]  /*19fe0*/  @!P1 BRA `(.L_x_11662) ;  /* 0xfffffffc00ec9947 */ /* 0x004fea000383ffff */
[----:B------:R-:W-:Y:S05]  /*19ff0*/  BRA `(.L_x_11661) ;  /* 0xffffff1000347947 */ /* 0x000fea000383ffff */
.L_x_11666:
[----:B-1----:R-:W-:-:S04]  /*1a000*/  IMAD.U32 R10, RZ, RZ, UR11 ;  /* 0x0000000bff0a7e24 */ /* 0x002fc8000f8e00ff */
[----:B------:R1:W2:Y:S03]  /*1a010*/  SYNCS.PHASECHK.TRANS64.TRYWAIT P1, [R10+URZ+0x13250], R9 ;  /* 0x013250090a0075a7 */ /* 0x0002a6000802017f */
[----:B--2---:R-:W-:Y:S05]  /*1a020*/  @!P1 NANOSLEEP.SYNCS 0x989680 ;  /* 0x009896800000995d */ /* 0x004fea0003900000 */
[----:B------:R-:W2:Y:S02]  /*1a030*/  @!P1 SYNCS.PHASECHK.TRANS64 P1, [R10+URZ+0x13250], R9 ;  /* 0x013250090a0095a7 */ /* 0x000ea4000802007f */
[----:B--2---:R-:W-:Y:S05]  /*1a040*/  @!P1 BRA `(.L_x_11666) ;  /* 0xfffffffc00ec9947 */ /* 0x004fea000383ffff */
[----:B------:R-:W-:Y:S05]  /*1a050*/  BRA `(.L_x_11665) ;  /* 0xffffff1c002c7947 */ /* 0x000fea000383ffff */
.L_x_11673:
[----:B-1----:R-:W-:-:S04]  /*1a060*/  IMAD.U32 R10, RZ, RZ, UR6 ;  /* 0x00000006ff0a7e24 */ /* 0x002fc8000f8e00ff */
[----:B------:R1:W2:Y:S03]  /*1a070*/  SYNCS.PHASECHK.TRANS64.TRYWAIT P1, [R10+URZ+0x13230], R9 ;  /* 0x013230090a0075a7 */ /* 0x0002a6000802017f */
[----:B--2---:R-:W-:Y:S05]  /*1a080*/  @!P1 NANOSLEEP.SYNCS 0x989680 ;  /* 0x009896800000995d */ /* 0x004fea0003900000 */
[----:B------:R-:W2:Y:S02]  /*1a090*/  @!P1 SYNCS.PHASECHK.TRANS64 P1, [R10+URZ+0x13230], R9 ;  /* 0x013230090a0095a7 */ /* 0x000ea4000802007f */
[----:B--2---:R-:W-:Y:S05]  /*1a0a0*/  @!P1 BRA `(.L_x_11673) ;  /* 0xfffffffc00ec9947 */ /* 0x004fea000383ffff */
[----:B------:R-:W-:Y:S05]  /*1a0b0*/  BRA `(.L_x_11672) ;  /* 0xffffff3c00307947 */ /* 0x000fea000383ffff */
.L_x_11677:
[----:B-1----:R-:W-:-:S04]  /*1a0c0*/  IMAD.U32 R10, RZ, RZ, UR11 ;  /* 0x0000000bff0a7e24 */ /* 0x002fc8000f8e00ff */
[----:B------:R1:W2:Y:S03]  /*1a0d0*/  SYNCS.PHASECHK.TRANS64.TRYWAIT P1, [R10+URZ+0x13250], R9 ;  /* 0x013250090a0075a7 */ /* 0x0002a6000802017f */
[----:B--2---:R-:W-:Y:S05]  /*1a0e0*/  @!P1 NANOSLEEP.SYNCS 0x989680 ;  /* 0x009896800000995d */ /* 0x004fea0003900000 */
[----:B------:R-:W2:Y:S02]  /*1a0f0*/  @!P1 SYNCS.PHASECHK.TRANS64 P1, [R10+URZ+0x13250], R9 ;  /* 0x013250090a0095a7 */ /* 0x000ea4000802007f */
[----:B--2---:R-:W-:Y:S05]  /*1a100*/  @!P1 BRA `(.L_x_11677) ;  /* 0xfffffffc00ec9947 */ /* 0x004fea000383ffff */
[----:B------:R-:W-:Y:S05]  /*1a110*/  BRA `(.L_x_11676) ;  /* 0xffffff40003c7947 */ /* 0x000fea000383ffff */
.L_x_11691:
[----:B-1----:R-:W-:-:S04]  /*1a120*/  IMAD.U32 R3, RZ, RZ, UR14 ;  /* 0x0000000eff037e24 */ /* 0x002fc8000f8e00ff */
[----:B------:R1:W2:Y:S03]  /*1a130*/  SYNCS.PHASECHK.TRANS64.TRYWAIT P1, [R3+URZ+0x13250], R0 ;  /* 0x01325000030075a7 */ /* 0x0002a6000802017f */
[----:B--2---:R-:W-:Y:S05]  /*1a140*/  @!P1 NANOSLEEP.SYNCS 0x989680 ;  /* 0x009896800000995d */ /* 0x004fea0003900000 */
[----:B------:R-:W2:Y:S02]  /*1a150*/  @!P1 SYNCS.PHASECHK.TRANS64 P1, [R3+URZ+0x13250], R0 ;  /* 0x01325000030095a7 */ /* 0x000ea4000802007f */
[----:B--2---:R-:W-:Y:S05]  /*1a160*/  @!P1 BRA `(.L_x_11691) ;  /* 0xfffffffc00ec9947 */ /* 0x004fea000383ffff */
[----:B------:R-:W-:Y:S05]  /*1a170*/  BRA `(.L_x_11690) ;  /* 0xffffff8400207947 */ /* 0x000fea000383ffff */
.L_x_11731:
[----:B------:R-:W-:Y:S02]  /*1a180*/  IMAD.MOV.U32 R13, RZ, RZ, R20 ;  /* 0x000000ffff0d7224 */ /* 0x000fe400078e0014 */
[----:B------:R-:W-:Y:S02]  /*1a190*/  IMAD.MOV.U32 R12, RZ, RZ, RZ ;  /* 0x000000ffff0c7224 */ /* 0x000fe400078e00ff */
[----:B------:R-:W-:Y:S02]  /*1a1a0*/  IMAD.MOV.U32 R11, RZ, RZ, 0x1f ;  /* 0x0000001fff0b7424 */ /* 0x000fe400078e00ff */
[----:B------:R-:W-:-:S07]  /*1a1b0*/  IMAD.MOV.U32 R15, RZ, RZ, -0x1 ;  /* 0xffffffffff0f7424 */ /* 0x000fce00078e00ff */
[----:B------:R-:W-:Y:S05]  /*1a1c0*/  WARPSYNC.COLLECTIVE R15, `(.L_x_11801) ;  /* 0x000000000f087348 */ /* 0x000fea0003c00000 */
[----:B------:R0:W1:Y:S02]  /*1a1d0*/  SHFL.IDX P6, R14, R13, R12, R11 ;  /* 0x0000000c0d0e7389 */ /* 0x00006400000c000b */
[----:B01----:R-:W-:Y:S01]  /*1a1e0*/  ENDCOLLECTIVE ;  /* 0x000000000000791b */ /* 0x003fe20003800000 */
.L_x_11801:
[----:B------:R-:W-:Y:S05]  /*1a1f0*/  BRA `(.L_x_11802) ;  /* 0xffffffc800787947 */ /* 0x000fea000383ffff */
.L_x_11733:
[----:B------:R-:W-:Y:S01]  /*1a200*/  BSSY B0, `(.L_x_11803) ;  /* 0x0000006000007945 */ /* 0x000fe20003800000 */
[----:B------:R-:W-:-:S07]  /*1a210*/  IMAD.MOV.U32 R15, RZ, RZ, -0x1 ;  /* 0xffffffffff0f7424 */ /* 0x000fce00078e00ff */
[----:B0-----:R-:W-:Y:S05]  /*1a220*/  WARPSYNC.COLLECTIVE R15, `(.L_x_11804) ;  /* 0x000000000f0c7348 */ /* 0x001fea0003c00000 */
[----:B------:R-:W-:Y:S02]  /*1a230*/  ELECT P6, UR62, PT ;  /* 0x00000000003e782f */ /* 0x000fe400038c0000 */
[----:B------:R-:W-:Y:S01]  /*1a240*/  MOV R14, UR62 ;  /* 0x0000003e000e7c02 */ /* 0x000fe20008000f00 */
[----:B0-----:R-:W-:Y:S10]  /*1a250*/  ENDCOLLECTIVE ;  /* 0x000000000000791b */ /* 0x001ff40003800000 */
.L_x_11804:
[----:B------:R-:W-:Y:S05]  /*1a260*/  BSYNC B0 ;  /* 0x0000000000007941 */ /* 0x000fea0003800000 */
.L_x_11803:
[----:B------:R-:W-:Y:S05]  /*1a270*/  BRA `(.L_x_11805) ;  /* 0xffffffc800807947 */ /* 0x000fea000383ffff */
.L_x_11735:
[----:B-1----:R1:W2:Y:S02]  /*1a280*/  SYNCS.PHASECHK.TRANS64.TRYWAIT P0, [R5+URZ+0x13280], R2 ;  /* 0x01328002050075a7 */ /* 0x0022a4000800017f */
[----:B--2---:R-:W-:Y:S05]  /*1a290*/  @!P0 NANOSLEEP.SYNCS 0x989680 ;  /* 0x009896800000895d */ /* 0x004fea0003900000 */
[----:B------:R-:W2:Y:S02]  /*1a2a0*/  @!P0 SYNCS.PHASECHK.TRANS64 P0, [R5+URZ+0x13280], R2 ;  /* 0x01328002050085a7 */ /* 0x000ea4000800007f */
[----:B--2---:R-:W-:Y:S05]  /*1a2b0*/  @!P0 BRA `(.L_x_11735) ;  /* 0xfffffffc00f08947 */ /* 0x004fea000383ffff */
[----:B------:R-:W-:Y:S05]  /*1a2c0*/  BRA `(.L_x_11806) ;  /* 0xffffffc800dc7947 */ /* 0x000fea000383ffff */
.L_x_11737:
[----:B--2---:R2:W3:Y:S02]  /*1a2d0*/  SYNCS.PHASECHK.TRANS64.TRYWAIT P0, [R5+URZ+0x13240], R2 ;  /* 0x01324002050075a7 */ /* 0x0044e4000800017f */
[----:B---3--:R-:W-:Y:S05]  /*1a2e0*/  @!P0 NANOSLEEP.SYNCS 0x989680 ;  /* 0x009896800000895d */ /* 0x008fea0003900000 */
[----:B------:R-:W3:Y:S02]  /*1a2f0*/  @!P0 SYNCS.PHASECHK.TRANS64 P0, [R5+URZ+0x13240], R2 ;  /* 0x01324002050085a7 */ /* 0x000ee4000800007f */
[----:B---3--:R-:W-:Y:S05]  /*1a300*/  @!P0 BRA `(.L_x_11737) ;  /* 0xfffffffc00f08947 */ /* 0x008fea000383ffff */
[----:B------:R-:W-:Y:S05]  /*1a310*/  BRA `(.L_x_11807) ;  /* 0xffffffcc00287947 */ /* 0x000fea000383ffff */
.L_x_11741:
[----:B------:R-:W-:Y:S02]  /*1a320*/  IMAD.MOV.U32 R13, RZ, RZ, R4 ;  /* 0x000000ffff0d7224 */ /* 0x000fe400078e0004 */
[----:B------:R-:W-:Y:S02]  /*1a330*/  IMAD.MOV.U32 R12, RZ, RZ, RZ ;  /* 0x000000ffff0c7224 */ /* 0x000fe400078e00ff */
[----:B------:R-:W-:Y:S02]  /*1a340*/  IMAD.MOV.U32 R11, RZ, RZ, 0x1c1f ;  /* 0x00001c1fff0b7424 */ /* 0x000fe400078e00ff */
[----:B------:R-:W-:Y:S02]  /*1a350*/  IMAD.MOV.U32 R15, RZ, RZ, -0x1 ;  /* 0xffffffffff0f7424 */ /* 0x000fe400078e00ff */
[----:B------:R-:W-:Y:S02]  /*1a360*/  IMAD.MOV.U32 R6, RZ, RZ, R10 ;  /* 0x000000ffff067224 */ /* 0x000fe400078e000a */
[----:B------:R-:W0:Y:S01]  /*1a370*/  S2R R10, SR_TID.X ;  /* 0x00000000000a7919 */ /* 0x000e220000002100 */
[----:B------:R-:W-:-:S07]  /*1a380*/  IMAD R7, R7, UR42, RZ ;  /* 0x0000002a07077c24 */ /* 0x000fce000f8e02ff */
[----:B0----5:R-:W-:Y:S05]  /*1a390*/  WARPSYNC.COLLECTIVE R15, `(.L_x_11808) ;  /* 0x000000000f087348 */ /* 0x021fea0003c00000 */
[----:B------:R1:W2:Y:S02]  /*1a3a0*/  SHFL.IDX P6, R14, R13, R12, R11 ;  /* 0x0000000c0d0e7389 */ /* 0x0002a400000c000b */
[----:B012--5:R-:W-:Y:S01]  /*1a3b0*/  ENDCOLLECTIVE ;  /* 0x000000000000791b */ /* 0x027fe20003800000 */
.L_x_11808:
[----:B------:R-:W-:Y:S02]  /*1a3c0*/  IMAD.MOV.U32 R13, RZ, RZ, R0 ;  /* 0x000000ffff0d7224 */ /* 0x000fe400078e0000 */
[----:B------:R-:W-:-:S07]  /*1a3d0*/  IMAD.MOV.U32 R2, RZ, RZ, R14 ;  /* 0x000000ffff027224 */ /* 0x000fce00078e000e */
[----:B------:R-:W-:Y:S05]  /*1a3e0*/  WARPSYNC.COLLECTIVE R15, `(.L_x_11809) ;  /* 0x000000000f087348 */ /* 0x000fea0003c00000 */
[----:B------:R0:W1:Y:S02]  /*1a3f0*/  SHFL.IDX P6, R14, R13, R12, R11 ;  /* 0x0000000c0d0e7389 */ /* 0x00006400000c000b */
[----:B01----:R-:W-:Y:S01]  /*1a400*/  ENDCOLLECTIVE ;  /* 0x000000000000791b */ /* 0x003fe20003800000 */
.L_x_11809:
[----:B------:R-:W-:-:S04]  /*1a410*/  LOP3.LUT R10, R10, 0x7f, RZ, 0xc0, !PT ;  /* 0x0000007f0a0a7812 */ /* 0x000fc800078ec0ff */
[----:B------:R-:W-:-:S05]  /*1a420*/  SHF.R.U32.HI R10, RZ, 0x2, R10 ;  /* 0x00000002ff0a7819 */ /* 0x000fca000001160a */
[----:B------:R-:W-:Y:S02]  /*1a430*/  IMAD.IADD R6, R10, 0x1, R6 ;  /* 0x000000010a067824 */ /* 0x000fe400078e0206 */
[----:B------:R-:W-:Y:S02]  /*1a440*/  IMAD.MOV.U32 R13, RZ, RZ, R4 ;  /* 0x000000ffff0d7224 */ /* 0x000fe400078e0004 */
[----:B------:R-:W-:Y:S01]  /*1a450*/  IMAD.MOV.U32 R12, RZ, RZ, 0x1 ;  /* 0x00000001ff0c7424 */ /* 0x000fe200078e00ff */
[C---:B------:R-:W-:Y:S01]  /*1a460*/  ISETP.GE.AND P1, PT, R6.reuse, R7, PT ;  /* 0x000000070600720c */ /* 0x040fe20003f26270 */
[----:B------:R-:W-:Y:S02]  /*1a470*/  VIADD R10, R6, 0x20 ;  /* 0x00000020060a7836 */ /* 0x000fe40000000000 */
[----:B------:R-:W-:-:S10]  /*1a480*/  IMAD.MOV.U32 R3, RZ, RZ, R14 ;  /* 0x000000ffff037224 */ /* 0x000fd400078e000e */
[----:B------:R-:W-:Y:S05]  /*1a490*/  WARPSYNC.COLLECTIVE R15, `(.L_x_11810) ;  /* 0x000000000f087348 */ /* 0x000fea0003c00000 */
[----:B------:R0:W1:Y:S02]  /*1a4a0*/  SHFL.IDX P6, R14, R13, R12, R11 ;  /* 0x0000000c0d0e7389 */ /* 0x00006400000c000b */
[----:B01----:R-:W-:Y:S01]  /*1a4b0*/  ENDCOLLECTIVE ;  /* 0x000000000000791b */ /* 0x003fe20003800000 */
.L_x_11810:
[----:B------:R-:W-:-:S05]  /*1a4c0*/  @!P1 IADD3 R9, P2, R21, R3, RZ ;  /* 0x0000000315099210 */ /* 0x000fca0007f5e0ff */
[----:B------:R-:W-:Y:S02]  /*1a4d0*/  @!P1 IMAD.X R3, RZ, RZ, R2, P2 ;  /* 0x000000ffff039224 */ /* 0x000fe400010e0602 */
[----:B------:R-:W-:Y:S02]  /*1a4e0*/  @!P1 IMAD.MOV.U32 R2, RZ, RZ, R9 ;  /* 0x000000ffff029224 */ /* 0x000fe400078e0009 */
[----:B------:R-:W-:-:S03]  /*1a4f0*/  IMAD.MOV.U32 R13, RZ, RZ, R0 ;  /* 0x000000ffff0d7224 */ /* 0x000fc600078e0000 */
        /* <DEDUP_REMOVED lines=10> */
.L_x_11811:
        /* <DEDUP_REMOVED lines=8> */
.L_x_11812:
        /* <DEDUP_REMOVED lines=10> */
.L_x_11813:
        /* <DEDUP_REMOVED lines=8> */
.L_x_11814:
        /* <DEDUP_REMOVED lines=11> */
.L_x_11815:
[----:B------:R-:W-:Y:S02]  /*1a7f0*/  IMAD.MOV.U32 R13, RZ, RZ, R8 ;  /* 0x000000ffff0d7224 */ /* 0x000fe400078e0008 */
[----:B------:R-:W-:Y:S02]  /*1a800*/  IMAD.MOV.U32 R12, RZ, RZ, RZ ;  /* 0x000000ffff0c7224 */ /* 0x000fe400078e00ff */
[----:B------:R-:W-:-:S07]  /*1a810*/  IMAD.MOV.U32 R9, RZ, RZ, R14 ;  /* 0x000000ffff097224 */ /* 0x000fce00078e000e */
[----:B------:R-:W-:Y:S05]  /*1a820*/  WARPSYNC.COLLECTIVE R15, `(.L_x_11816) ;  /* 0x000000000f087348 */ /* 0x000fea0003c00000 */
[----:B------:R0:W1:Y:S02]  /*1a830*/  SHFL.IDX P6, R14, R13, R12, R11 ;  /* 0x0000000c0d0e7389 */ /* 0x00006400000c000b */
[----:B01----:R-:W-:Y:S01]  /*1a840*/  ENDCOLLECTIVE ;  /* 0x000000000000791b */ /* 0x003fe20003800000 */
.L_x_11816:
        /* <DEDUP_REMOVED lines=11> */
.L_x_11817:
        /* <DEDUP_REMOVED lines=8> */
.L_x_11818:
        /* <DEDUP_REMOVED lines=10> */
.L_x_11819:
[----:B------:R-:W-:Y:S05]  /*1aa20*/  BRA `(.L_x_11820) ;  /* 0xffffffd000347947 */ /* 0x000fea000383ffff */
.L_x_11744:
[----:B0-----:R0:W1:Y:S02]  /*1aa30*/  SYNCS.PHASECHK.TRANS64.TRYWAIT P0, [R18+URZ+0x13220], R3 ;  /* 0x01322003120075a7 */ /* 0x001064000800017f */
[----:B-1----:R-:W-:Y:S05]  /*1aa40*/  @!P0 NANOSLEEP.SYNCS 0x989680 ;  /* 0x009896800000895d */ /* 0x002fea0003900000 */
[----:B------:R-:W1:Y:S02]  /*1aa50*/  @!P0 SYNCS.PHASECHK.TRANS64 P0, [R18+URZ+0x13220], R3 ;  /* 0x01322003120085a7 */ /* 0x000e64000800007f */
[----:B-1----:R-:W-:Y:S05]  /*1aa60*/  @!P0 BRA `(.L_x_11744) ;  /* 0xfffffffc00f08947 */ /* 0x002fea000383ffff */
[----:B------:R-:W-:Y:S05]  /*1aa70*/  BRA `(.L_x_11821) ;  /* 0xffffffd000907947 */ /* 0x000fea000383ffff */
.L_x_11750:
[----:B0-----:R0:W1:Y:S02]  /*1aa80*/  SYNCS.PHASECHK.TRANS64.TRYWAIT P0, [R4+URZ+0x13280], R2 ;  /* 0x01328002040075a7 */ /* 0x001064000800017f */
[----:B-1----:R-:W-:Y:S05]  /*1aa90*/  @!P0 NANOSLEEP.SYNCS 0x989680 ;  /* 0x009896800000895d */ /* 0x002fea0003900000 */
[----:B------:R-:W1:Y:S02]  /*1aaa0*/  @!P0 SYNCS.PHASECHK.TRANS64 P0, [R4+URZ+0x13280], R2 ;  /* 0x01328002040085a7 */ /* 0x000e64000800007f */
[----:B-1----:R-:W-:Y:S05]  /*1aab0*/  @!P0 BRA `(.L_x_11750) ;  /* 0xfffffffc00f08947 */ /* 0x002fea000383ffff */
[----:B------:R-:W-:Y:S05]  /*1aac0*/  BRA `(.L_x_11822) ;  /* 0xffffffd400347947 */ /* 0x000fea000383ffff */
.L_x_11755:
[----:B-1----:R1:W2:Y:S02]  /*1aad0*/  SYNCS.PHASECHK.TRANS64.TRYWAIT P0, [R4+URZ+0x13240], R2 ;  /* 0x01324002040075a7 */ /* 0x0022a4000800017f */
[----:B--2---:R-:W-:Y:S05]  /*1aae0*/  @!P0 NANOSLEEP.SYNCS 0x989680 ;  /* 0x009896800000895d */ /* 0x004fea0003900000 */
[----:B------:R-:W2:Y:S02]  /*1aaf0*/  @!P0 SYNCS.PHASECHK.TRANS64 P0, [R4+URZ+0x13240], R2 ;  /* 0x01324002040085a7 */ /* 0x000ea4000800007f */
[----:B--2---:R-:W-:Y:S05]  /*1ab00*/  @!P0 BRA `(.L_x_11755) ;  /* 0xfffffffc00f08947 */ /* 0x004fea000383ffff */
[----:B------:R-:W-:Y:S05]  /*1ab10*/  BRA `(.L_x_11823) ;  /* 0xffffffd400ac7947 */ /* 0x000fea000383ffff */
.L_x_11761:
[----:B0-----:R0:W1:Y:S02]  /*1ab20*/  SYNCS.PHASECHK.TRANS64.TRYWAIT P0, [R3+URZ+0x13270], R2 ;  /* 0x01327002030075a7 */ /* 0x001064000800017f */
[----:B-1----:R-:W-:Y:S05]  /*1ab30*/  @!P0 NANOSLEEP.SYNCS 0x989680 ;  /* 0x009896800000895d */ /* 0x002fea0003900000 */
[----:B------:R-:W1:Y:S02]  /*1ab40*/  @!P0 SYNCS.PHASECHK.TRANS64 P0, [R3+URZ+0x13270], R2 ;  /* 0x01327002030085a7 */ /* 0x000e64000800007f */
[----:B-1----:R-:W-:Y:S05]  /*1ab50*/  @!P0 BRA `(.L_x_11761) ;  /* 0xfffffffc00f08947 */ /* 0x002fea000383ffff */
[----:B------:R-:W-:Y:S05]  /*1ab60*/  BRA `(.L_x_11824) ;  /* 0xffffffd800487947 */ /* 0x000fea000383ffff */
.L_x_11763:
[----:B0-----:R0:W1:Y:S02]  /*1ab70*/  SYNCS.PHASECHK.TRANS64.TRYWAIT P0, [R3+URZ+0x13260], R2 ;  /* 0x01326002030075a7 */ /* 0x001064000800017f */
[----:B-1----:R-:W-:Y:S05]  /*1ab80*/  @!P0 NANOSLEEP.SYNCS 0x989680 ;  /* 0x009896800000895d */ /* 0x002fea0003900000 */
[----:B------:R-:W1:Y:S02]  /*1ab90*/  @!P0 SYNCS.PHASECHK.TRANS64 P0, [R3+URZ+0x13260], R2 ;  /* 0x01326002030085a7 */ /* 0x000e64000800007f */
[----:B-1----:R-:W-:Y:S05]  /*1aba0*/  @!P0 BRA `(.L_x_11763) ;  /* 0xfffffffc00f08947 */ /* 0x002fea000383ffff */
[----:B------:R-:W-:Y:S05]  /*1abb0*/  BRA `(.L_x_11825) ;  /* 0xffffffd800507947 */ /* 0x000fea000383ffff */
.L_x_11770:
[----:B0-----:R0:W1:Y:S02]  /*1abc0*/  SYNCS.PHASECHK.TRANS64.TRYWAIT P1, [R2+URZ+0x13270], R3 ;  /* 0x01327003020075a7 */ /* 0x001064000802017f */
[----:B-1----:R-:W-:Y:S05]  /*1abd0*/  @!P1 NANOSLEEP.SYNCS 0x989680 ;  /* 0x009896800000995d */ /* 0x002fea0003900000 */
[----:B------:R-:W1:Y:S02]  /*1abe0*/  @!P1 SYNCS.PHASECHK.TRANS64 P1, [R2+URZ+0x13270], R3 ;  /* 0x01327003020095a7 */ /* 0x000e64000802007f */
[----:B-1----:R-:W-:Y:S05]  /*1abf0*/  @!P1 BRA `(.L_x_11770) ;  /* 0xfffffffc00f09947 */ /* 0x002fea000383ffff */
[----:B------:R-:W-:Y:S05]  /*1ac00*/  BRA `(.L_x_11826) ;  /* 0xffffffdc00947947 */ /* 0x000fea000383ffff */
.L_x_11772:
[----:B0-----:R0:W1:Y:S02]  /*1ac10*/  SYNCS.PHASECHK.TRANS64.TRYWAIT P1, [R2+URZ+0x13260], R5 ;  /* 0x01326005020075a7 */ /* 0x001064000802017f */
[----:B-1----:R-:W-:Y:S05]  /*1ac20*/  @!P1 NANOSLEEP.SYNCS 0x989680 ;  /* 0x009896800000995d */ /* 0x002fea0003900000 */
[----:B------:R-:W1:Y:S02]  /*1ac30*/  @!P1 SYNCS.PHASECHK.TRANS64 P1, [R2+URZ+0x13260], R5 ;  /* 0x01326005020095a7 */ /* 0x000e64000802007f */
[----:B-1----:R-:W-:Y:S05]  /*1ac40*/  @!P1 BRA `(.L_x_11772) ;  /* 0xfffffffc00f09947 */ /* 0x002fea000383ffff */
[----:B------:R-:W-:Y:S05]  /*1ac50*/  BRA `(.L_x_11827) ;  /* 0xffffffdc009c7947 */ /* 0x000fea000383ffff */
.L_x_11785:
[----:B0-----:R0:W1:Y:S02]  /*1ac60*/  SYNCS.PHASECHK.TRANS64.TRYWAIT P0, [R6+URZ+0x13220], R0 ;  /* 0x01322000060075a7 */ /* 0x001064000800017f */
[----:B-1----:R-:W-:Y:S05]  /*1ac70*/  @!P0 NANOSLEEP.SYNCS 0x989680 ;  /* 0x009896800000895d */ /* 0x002fea0003900000 */
[----:B------:R-:W1:Y:S02]  /*1ac80*/  @!P0 SYNCS.PHASECHK.TRANS64 P0, [R6+URZ+0x13220], R0 ;  /* 0x01322000060085a7 */ /* 0x000e64000800007f */
[----:B-1----:R-:W-:Y:S05]  /*1ac90*/  @!P0 BRA `(.L_x_11785) ;  /* 0xfffffffc00f08947 */ /* 0x002fea000383ffff */
[----:B------:R-:W-:Y:S05]  /*1aca0*/  BRA `(.L_x_11828) ;  /* 0xffffffec008c7947 */ /* 0x000fea000383ffff */
.L_x_11786:
        /* <DEDUP_REMOVED lines=11> */
.L_x_11830:
[----:B------:R-:W-:Y:S05]  /*1ad60*/  BSYNC B0 ;  /* 0x0000000000007941 */ /* 0x000fea0003800000 */
.L_x_11829:
[----:B------:R-:W-:Y:S05]  /*1ad70*/  BRA `(.L_x_11831) ;  /* 0xffffffec00747947 */ /* 0x000fea000383ffff */
.L_x_11789:
[----:B------:R-:W-:Y:S01]  /*1ad80*/  BSSY B1, `(.L_x_11832) ;  /* 0x0000006000017945 */ /* 0x000fe20003800000 */
[----:B------:R-:W-:-:S07]  /*1ad90*/  IMAD.MOV.U32 R15, RZ, RZ, -0x1 ;  /* 0xffffffffff0f7424 */ /* 0x000fce00078e00ff */
[----:B0-----:R-:W-:Y:S05]  /*1ada0*/  WARPSYNC.COLLECTIVE R15, `(.L_x_11833) ;  /* 0x000000000f0c7348 */ /* 0x001fea0003c00000 */
[----:B------:R-:W-:Y:S02]  /*1adb0*/  ELECT P6, UR62, PT ;  /* 0x00000000003e782f */ /* 0x000fe400038c0000 */
[----:B------:R-:W-:Y:S01]  /*1adc0*/  MOV R14, UR62 ;  /* 0x0000003e000e7c02 */ /* 0x000fe20008000f00 */
[----:B0-----:R-:W-:Y:S10]  /*1add0*/  ENDCOLLECTIVE ;  /* 0x000000000000791b */ /* 0x001ff40003800000 */
.L_x_11833:
[----:B------:R-:W-:Y:S05]  /*1ade0*/  BSYNC B1 ;  /* 0x0000000000017941 */ /* 0x000fea0003800000 */
.L_x_11832:
[----:B------:R-:W-:Y:S05]  /*1adf0*/  BRA `(.L_x_11834) ;  /* 0xffffffec006c7947 */ /* 0x000fea000383ffff */
.L_x_11791:
[----:B0-----:R0:W1:Y:S02]  /*1ae00*/  SYNCS.PHASECHK.TRANS64.TRYWAIT P1, [R5+URZ], R4 ;  /* 0x00000004050075a7 */ /* 0x001064000802017f */
[----:B-1----:R-:W-:Y:S05]  /*1ae10*/  @!P1 NANOSLEEP.SYNCS 0x989680 ;  /* 0x009896800000995d */ /* 0x002fea0003900000 */
[----:B------:R-:W1:Y:S02]  /*1ae20*/  @!P1 SYNCS.PHASECHK.TRANS64 P1, [R5+URZ], R4 ;  /* 0x00000004050095a7 */ /* 0x000e64000802007f */
[----:B-1----:R-:W-:Y:S05]  /*1ae30*/  @!P1 BRA `(.L_x_11791) ;  /* 0xfffffffc00f09947 */ /* 0x002fea000383ffff */
[----:B------:R-:W-:Y:S05]  /*1ae40*/  BRA `(.L_x_11835) ;  /* 0xffffffec00a07947 */ /* 0x000fea000383ffff */
.L_x_11792:
[----:B-1----:R1:W2:Y:S02]  /*1ae50*/  SYNCS.PHASECHK.TRANS64.TRYWAIT P1, [R9+URZ], R0 ;  /* 0x00000000090075a7 */ /* 0x0022a4000802017f */
[----:B--2---:R-:W-:Y:S05]  /*1ae60*/  @!P1 NANOSLEEP.SYNCS 0x989680 ;  /* 0x009896800000995d */ /* 0x004fea0003900000 */
[----:B------:R-:W2:Y:S02]  /*1ae70*/  @!P1 SYNCS.PHASECHK.TRANS64 P1, [R9+URZ], R0 ;  /* 0x00000000090095a7 */ /* 0x000ea4000802007f */
[----:B--2---:R-:W-:Y:S05]  /*1ae80*/  @!P1 BRA `(.L_x_11792) ;  /* 0xfffffffc00f09947 */ /* 0x004fea000383ffff */
[----:B------:R-:W-:Y:S05]  /*1ae90*/  BRA `(.L_x_11836) ;  /* 0xffffffec00947947 */ /* 0x000fea000383ffff */
.L_x_11794:
[----:B--2---:R2:W3:Y:S02]  /*1aea0*/  SYNCS.PHASECHK.TRANS64.TRYWAIT P1, [R19+URZ+0x13260], R4 ;  /* 0x01326004130075a7 */ /* 0x0044e4000802017f */
[----:B---3--:R-:W-:Y:S05]  /*1aeb0*/  @!P1 NANOSLEEP.SYNCS 0x989680 ;  /* 0x009896800000995d */ /* 0x008fea0003900000 */
[----:B------:R-:W3:Y:S02]  /*1aec0*/  @!P1 SYNCS.PHASECHK.TRANS64 P1, [R19+URZ+0x13260], R4 ;  /* 0x01326004130095a7 */ /* 0x000ee4000802007f */
[----:B---3--:R-:W-:Y:S05]  /*1aed0*/  @!P1 BRA `(.L_x_11794) ;  /* 0xfffffffc00f09947 */ /* 0x008fea000383ffff */
[----:B------:R-:W-:Y:S05]  /*1aee0*/  BRA `(.L_x_11837) ;  /* 0xffffffec00947947 */ /* 0x000fea000383ffff */
.L_x_11796:
[----:B---3--:R3:W4:Y:S02]  /*1aef0*/  SYNCS.PHASECHK.TRANS64.TRYWAIT P1, [R7+URZ+0x13260], R0 ;  /* 0x01326000070075a7 */ /* 0x008724000802017f */
[----:B----4-:R-:W-:Y:S05]  /*1af00*/  @!P1 NANOSLEEP.SYNCS 0x989680 ;  /* 0x009896800000995d */ /* 0x010fea0003900000 */
[----:B------:R-:W4:Y:S02]  /*1af10*/  @!P1 SYNCS.PHASECHK.TRANS64 P1, [R7+URZ+0x13260], R0 ;  /* 0x01326000070095a7 */ /* 0x000f24000802007f */
[----:B----4-:R-:W-:Y:S05]  /*1af20*/  @!P1 BRA `(.L_x_11796) ;  /* 0xfffffffc00f09947 */ /* 0x010fea000383ffff */
[----:B------:R-:W-:Y:S05]  /*1af30*/  BRA `(.L_x_11838) ;  /* 0xffffffec00947947 */ /* 0x000fea000383ffff */
.L_x_11798:
[----:B----4-:R4:W0:Y:S02]  /*1af40*/  SYNCS.PHASECHK.TRANS64.TRYWAIT P0, [R19+URZ+0x13280], R4 ;  /* 0x01328004130075a7 */ /* 0x010824000800017f */
[----:B0-----:R-:W-:Y:S05]  /*1af50*/  @!P0 NANOSLEEP.SYNCS 0x989680 ;  /* 0x009896800000895d */ /* 0x001fea0003900000 */
[----:B------:R-:W0:Y:S02]  /*1af60*/  @!P0 SYNCS.PHASECHK.TRANS64 P0, [R19+URZ+0x13280], R4 ;  /* 0x01328004130085a7 */ /* 0x000e24000800007f */
[----:B0-----:R-:W-:Y:S05]  /*1af70*/  @!P0 BRA `(.L_x_11798) ;  /* 0xfffffffc00f08947 */ /* 0x001fea000383ffff */
[----:B------:R-:W-:Y:S05]  /*1af80*/  BRA `(.L_x_11799) ;  /* 0xffffffec00907947 */ /* 0x000fea000383ffff */
.L_x_11839:
        /* <DEDUP_REMOVED lines=15> */
.L_x_12994:


//--------------------- .text._ZN7cutlass13device_kernelIN5flash11enable_sm90INS1_16FlashAttnFwdSm90INS1_25CollectiveMainloopFwdSm90ILi2EN4cute5tupleIJNS5_1CILi1EEES8_S8_EEENS6_IJNS7_ILi192EEENS7_ILi160EEENS7_ILi64EEEEEELi64ENS_12float_e4m3_tEfNS_4arch4Sm90ELb0ELb1ELb1ELb1ELb0ELb1ELb0ELb1ELb1ELb1ELb0ELb0EEENS1_21CollectiveEpilogueFwdINS6_IJSA_SC_SB_EEES9_NS_10bfloat16_tESG_Li384ELb1ELb1ELb0ELb1EEENS1_36VarlenDynamicPersistentTileSchedulerILi192ELi160ELi384ELi128ELb0ELb1ELb1ELb1ELb0ELb1EEEEEEEEEvNT_6ParamsE --------------------------
	.section	.text._ZN7cutlass13device_kernelIN5flash11enable_sm90INS1_16FlashAttnFwdSm90INS1_25CollectiveMainloopFwdSm90ILi2EN4cute5tupleIJNS5_1CILi1EEES8_S8_EEENS6_IJNS7_ILi192EEENS7_ILi160EEENS7_ILi64EEEEEELi64ENS_12float_e4m3_tEfNS_4arch4Sm90ELb0ELb1ELb1ELb1ELb0ELb1ELb0ELb1ELb1ELb1ELb0ELb0EEENS1_21CollectiveEpilogueFwdINS6_IJSA_SC_SB_EEES9_NS_10bfloat16_tESG_Li384ELb1ELb1ELb0ELb1EEENS1_36VarlenDynamicPersistentTileSchedulerILi192ELi160ELi384ELi128ELb0ELb1ELb1ELb1ELb0ELb1EEEEEEEEEvNT_6ParamsE,"ax",@progbits
	.align	128
.text._ZN7cutlass13device_kernelIN5flash11enable_sm90INS1_16FlashAttnFwdSm90INS1_25CollectiveMainloopFwdSm90ILi2EN4cute5tupleIJNS5_1CILi1EEES8_S8_EEENS6_IJNS7_ILi192EEENS7_ILi160EEENS7_ILi64EEEEEELi64ENS_12float_e4m3_tEfNS_4arch4Sm90ELb0ELb1ELb1ELb1ELb0ELb1ELb0ELb1ELb1ELb1ELb0ELb0EEENS1_21CollectiveEpilogueFwdINS6_IJSA_SC_SB_EEES9_NS_10bfloat16_tESG_Li384ELb1ELb1ELb0ELb1EEENS1_36VarlenDynamicPersistentTileSchedulerILi192ELi160ELi384ELi128ELb0ELb1ELb1ELb1ELb0ELb1EEEEEEEEEvNT_6ParamsE:
        .type           _ZN7cutlass13device_kernelIN5flash11enable_sm90INS1_16FlashAttnFwdSm90INS1_25CollectiveMainloopFwdSm90ILi2EN4cute5tupleIJNS5_1CILi1EEES8_S8_EEENS6_IJNS7_ILi192EEENS7_ILi160EEENS7_ILi64EEEEEELi64ENS_12float_e4m3_tEfNS_4arch4Sm90ELb0ELb1ELb1ELb1ELb0ELb1ELb0ELb1ELb1ELb1ELb0ELb0EEENS1_21CollectiveEpilogueFwdINS6_IJSA_SC_SB_EEES9_NS_10bfloat16_tESG_Li384ELb1ELb1ELb0ELb1EEENS1_36VarlenDynamicPersistentTileSchedulerILi192ELi160ELi384ELi128ELb0ELb1ELb1ELb1ELb0ELb1EEEEEEEEEvNT_6ParamsE,@function
        .size           _ZN7cutlass13device_kernelIN5flash11enable_sm90INS1_16FlashAttnFwdSm90INS1_25CollectiveMainloopFwdSm90ILi2EN4cute5tupleIJNS5_1CILi1EEES8_S8_EEENS6_IJNS7_ILi192EEENS7_ILi160EEENS7_ILi64EEEEEELi64ENS_12float_e4m3_tEfNS_4arch4Sm90ELb0ELb1ELb1ELb1ELb0ELb1ELb0ELb1ELb1ELb1ELb0ELb0EEENS1_21CollectiveEpilogueFwdINS6_IJSA_SC_SB_EEES9_NS_10bfloat16_tESG_Li384ELb1ELb1ELb0ELb1EEENS1_36VarlenDynamicPersistentTileSchedulerILi192ELi160ELi384ELi128ELb0ELb1ELb1ELb1ELb0ELb1EEEEEEEEEvNT_6ParamsE,(.L_x_12995 - _ZN7cutlass13device_kernelIN5flash11enable_sm90INS1_16FlashAttnFwdSm90INS1_25CollectiveMainloopFwdSm90ILi2EN4cute5tupleIJNS5_1CILi1EEES8_S8_EEENS6_IJNS7_ILi192EEENS7_ILi160EEENS7_ILi64EEEEEELi64ENS_12float_e4m3_tEfNS_4arch4Sm90ELb0ELb1ELb1ELb1ELb0ELb1ELb0ELb1ELb1ELb1ELb0ELb0EEENS1_21CollectiveEpilogueFwdINS6_IJSA_SC_SB_EEES9_NS_10bfloat16_tESG_Li384ELb1ELb1ELb0ELb1EEENS1_36VarlenDynamicPersistentTileSchedulerILi192ELi160ELi384ELi128ELb0ELb1ELb1ELb1ELb0ELb1EEEEEEEEEvNT_6ParamsE)
        .other          _ZN7cutlass13device_kernelIN5flash11enable_sm90INS1_16FlashAttnFwdSm90INS1_25CollectiveMainloopFwdSm90ILi2EN4cute5tupleIJNS5_1CILi1EEES8_S8_EEENS6_IJNS7_ILi192EEENS7_ILi160EEENS7_ILi64EEEEEELi64ENS_12float_e4m3_tEfNS_4arch4Sm90ELb0ELb1ELb1ELb1ELb0ELb1ELb0ELb1ELb1ELb1ELb0ELb0EEENS1_21CollectiveEpilogueFwdINS6_IJSA_SC_SB_EEES9_NS_10bfloat16_tESG_Li384ELb1ELb1ELb0ELb1EEENS1_36VarlenDynamicPersistentTileSchedulerILi192ELi160ELi384ELi128ELb0ELb1ELb1ELb1ELb0ELb1EEEEEEEEEvNT_6ParamsE,@"STO_CUDA_ENTRY STV_DEFAULT"
_ZN7cutlass13device_kernelIN5flash11enable_sm90INS1_16FlashAttnFwdSm90INS1_25CollectiveMainloopFwdSm90ILi2EN4cute5tupleIJNS5_1CILi1EEES8_S8_EEENS6_IJNS7_ILi192EEENS7_ILi160EEENS7_ILi64EEEEEELi64ENS_12float_e4m3_tEfNS_4arch4Sm90ELb0ELb1ELb1ELb1ELb0ELb1ELb0ELb1ELb1ELb1ELb0ELb0EEENS1_21CollectiveEpilogueFwdINS6_IJSA_SC_SB_EEES9_NS_10bfloat16_tESG_Li384ELb1ELb1ELb0ELb1EEENS1_36VarlenDynamicPersistentTileSchedulerILi192ELi160ELi384ELi128ELb0ELb1ELb1ELb1ELb0ELb1EEEEEEEEEvNT_6ParamsE:
        /* <DEDUP_REMOVED lines=23> */
.L_x_11841:
[----:B------:R-:W-:Y:S05]  /*0170*/  BSYNC B0 ;  /* 0x0000000000007941 */ /* 0x000fea0003800000 */
.L_x_11840:
[----:B------:R-:W-:Y:S01]  /*0180*/  VOTEU.ANY UP0, P0 ;  /* 0x00000000003f7886 */ /* 0x000fe20000000100 */
[----:B------:R-:W0:Y:S01]  /*0190*/  SHFL.IDX PT, R2, R0, RZ, 0x1f ;  /* 0x00001fff00027589 */ /* 0x000e2200000e0000 */
[----:B------:R-:W-:Y:S01]  /*01a0*/  UMOV UR4, 0x80 ;  /* 0x0000008000047882 */ /* 0x000fe20000000000 */
[----:B------:R-:W-:Y:S01]  /*01b0*/  UMOV UR7, 0x180 ;  /* 0x0000018000077882 */ /* 0x000fe20000000000 */
[----:B------:R-:W-:Y:S01]  /*01c0*/  VOTEU.ANY UP1, P0 ;  /* 0x00000000003f7886 */ /* 0x000fe20000020100 */
[----:B------:R-:W1:Y:S01]  /*01d0*/  @UP0 S2UR UR8, SR_CgaCtaId ;  /* 0x00000000000809c3 */ /* 0x000e620000008800 */
[----:B------:R-:W-:Y:S01]  /*01e0*/  @UP0 UMOV UR6, 0x400 ;  /* 0x0000040000060882 */ /* 0x000fe20000000000 */
[----:B------:R-:W-:-:S04]  /*01f0*/  @UP0 UIADD3 UR4, -UR4, 0x100000, URZ ;  /* 0x0010000004040890 */ /* 0x000fc8000fffe13f */
[----:B------:R-:W-:Y:S02]  /*0200*/  @UP0 USHF.L.U32 UR5, UR4, 0xb, URZ ;  /* 0x0000000b04050899 */ /* 0x000fe4000800063f */
[----:B------:R-:W-:Y:S01]  /*0210*/  @UP0 USHF.L.U32 UR4, UR4, 0x1, URZ ;  /* 0x0000000104040899 */ /* 0x000fe2000800063f */
[----:B0-----:R-:W-:Y:S02]  /*0220*/  ISETP.NE.AND P1, PT, R2, RZ, PT ;  /* 0x000000ff0200720c */ /* 0x001fe40003f25270 */
[----:B------:R-:W-:Y:S01]  /*0230*/  SHF.R.U32.HI R2, RZ, 0x7, R3 ;  /* 0x00000007ff027819 */ /* 0x000fe20000011603 */
[----:B-1----:R-:W-:Y:S02]  /*0240*/  @UP0 ULEA UR8, UR8, UR6, 0x18 ;  /* 0x0000000608080291 */ /* 0x002fe4000f8ec03f */
[----:B------:R-:W-:-:S04]  /*0250*/  @UP0 UIADD3 UR6, -UR7, 0x100000, URZ ;  /* 0x0010000007060890 */ /* 0x000fc8000fffe13f */
[----:B------:R-:W-:Y:S02]  /*0260*/  @UP0 USHF.L.U32 UR7, UR6, 0xb, URZ ;  /* 0x0000000b06070899 */ /* 0x000fe4000800063f */
[----:B------:R-:W-:Y:S01]  /*0270*/  @UP0 USHF.L.U32 UR6, UR6, 0x1, URZ ;  /* 0x0000000106060899 */ /* 0x000fe2000800063f */
[----:B------:R-:W-:Y:S01]  /*0280*/  VOTEU.ANY UP0, P0 ;  /* 0x00000000003f7886 */ /* 0x000fe20000000100 */
[----:B------:R-:W0:Y:S04]  /*0290*/  SHFL.IDX PT, R2, R2, RZ, 0x1f ;  /* 0x00001fff02027589 */ /* 0x000e2800000e0000 */
[----:B------:R-:W1:Y:S02]  /*02a0*/  FENCE.VIEW.ASYNC.S ;  /* 0x00000000000073c6 */ /* 0x000e640000000000 */
[----:B-1----:R1:W2:Y:S04]  /*02b0*/  @UP0 SYNCS.EXCH.64 URZ, [UR8+0x13200], UR4 ;  /* 0x01320004083f05b2 */ /* 0x0022a80008000100 */
[----:B------:R1:W3:Y:S01]  /*02c0*/  @UP1 SYNCS.EXCH.64 URZ, [UR8+0x13220], UR6 ;  /* 0x01322006083f15b2 */ /* 0x0002e20008000100 */
[----:B------:R-:W-:Y:S05]  /*02d0*/  @P1 BRA `(.L_x_11842) ;  /* 0x0000000000481947 */ /* 0x000fea0003800000 */
[----:B-1----:R-:W1:Y:S01]  /*02e0*/  S2UR UR5, SR_CgaCtaId ;  /* 0x00000000000579c3 */ /* 0x002e620000008800 */
[----:B------:R-:W-:Y:S01]  /*02f0*/  UMOV UR4, 0x400 ;  /* 0x0000040000047882 */ /* 0x000fe20000000000 */
[----:B------:R-:W-:Y:S01]  /*0300*/  UMOV UR6, 0x1 ;  /* 0x0000000100067882 */ /* 0x000fe20000000000 */
[----:B------:R-:W-:Y:S01]  /*0310*/  UMOV UR7, 0x3 ;  /* 0x0000000300077882 */ /* 0x000fe20000000000 */
[----:B------:R-:W-:Y:S01]  /*0320*/  ELECT P0, URZ, PT ;  /* 0x00000000003f782f */ /* 0x000fe20003800000 */
[----:B-1----:R-:W-:Y:S02]  /*0330*/  ULEA UR8, UR5, UR4, 0x18 ;  /* 0x0000000405087291 */ /* 0x002fe4000f8ec03f */
[----:B------:R-:W-:-:S04]  /*0340*/  UIADD3 UR4, -UR6, 0x100000, URZ ;  /* 0x0010000006047890 */ /* 0x000fc8000fffe13f */
[----:B------:R-:W-:Y:S02]  /*0350*/  USHF.L.U32 UR5, UR4, 0xb, URZ ;  /* 0x0000000b04057899 */ /* 0x000fe4000800063f */
[----:B------:R-:W-:Y:S02]  /*0360*/  USHF.L.U32 UR4, UR4, 0x1, URZ ;  /* 0x0000000104047899 */ /* 0x000fe4000800063f */
[----:B------:R-:W-:-:S04]  /*0370*/  UIADD3 UR6, -UR7, 0x100000, URZ ;  /* 0x0010000007067890 */ /* 0x000fc8000fffe13f */
[----:B------:R-:W-:Y:S02]  /*0380*/  USHF.L.U32 UR7, UR6, 0xb, URZ ;  /* 0x0000000b06077899 */ /* 0x000fe4000800063f */
[----:B------:R-:W-:Y:S01]  /*0390*/  USHF.L.U32 UR6, UR6, 0x1, URZ ;  /* 0x0000000106067899 */ /* 0x000fe2000800063f */
[----:B------:R-:W1:Y:S03]  /*03a0*/  FENCE.VIEW.ASYNC.S ;  /* 0x00000000000073c6 */ /* 0x000e660000000000 */
[----:B-1----:R4:W1:Y:S08]  /*03b0*/  SYNCS.EXCH.64 URZ, [UR8+0x13230], UR4 ;  /* 0x01323004083f75b2 */ /* 0x0028700008000100 */
[----:B------:R4:W0:Y:S01]  /*03c0*/  SYNCS.EXCH.64 URZ, [UR8+0x13240], UR6 ;  /* 0x01324006083f75b2 */ /* 0x0008220008000100 */
[----:B------:R4:W0:Y:S01]  /*03d0*/  SYNCS.EXCH.64 URZ, [UR8+0x13238], UR4 ;  /* 0x01323804083f75b2 */ /* 0x0008220008000100 */
[----:B------:R4:W0:Y:S02]  /*03e0*/  SYNCS.EXCH.64 URZ, [UR8+0x13248], UR6 ;  /* 0x01324806083f75b2 */ /* 0x0008240008000100 */
[----:B----4-:R-:W-:Y:S01]  /*03f0*/  NOP ;  /* 0x0000000000007918 */ /* 0x010fe20000000000 */
.L_x_11842:
[----:B------:R-:W4:Y:S01]  /*0400*/  SHFL.IDX PT, R3, R0, RZ, 0x1f ;  /* 0x00001fff00037589 */ /* 0x000f2200000e0000 */
[----:B------:R-:W-:Y:S01]  /*0410*/  NOP ;  /* 0x0000000000007918 */ /* 0x000fe20000000000 */
[----:B----4-:R-:W-:-:S13]  /*0420*/  ISETP.NE.AND P0, PT, R3, RZ, PT ;  /* 0x000000ff0300720c */ /* 0x010fda0003f05270 */
        /* <DEDUP_REMOVED lines=19> */
.L_x_11843:
[----:B------:R-:W4:Y:S01]  /*0560*/  SHFL.IDX PT, R3, R0, RZ, 0x1f ;  /* 0x00001fff00037589 */ /* 0x000f2200000e0000 */
[----:B------:R-:W-:Y:S01]  /*0570*/  NOP ;  /* 0x0000000000007918 */ /* 0x000fe20000000000 */
[----:B----4-:R-:W-:-:S13]  /*0580*/  ISETP.NE.AND P0, PT, R3, RZ, PT ;  /* 0x000000ff0300720c */ /* 0x010fda0003f05270 */
[----:B------:R-:W-:Y:S05]  /*0590*/  @P0 BRA `(.L_x_11844) ;  /* 0x0000000000380947 */ /* 0x000fea0003800000 */
[----:B-1----:R-:W1:Y:S01]  /*05a0*/  S2UR UR5, SR_CgaCtaId ;  /* 0x00000000000579c3 */ /* 0x002e620000008800 */
[----:B------:R-:W-:Y:S01]  /*05b0*/  UMOV UR4, 0x400 ;  /* 0x0000040000047882 */ /* 0x000fe20000000000 */
[----:B------:R-:W-:Y:S01]  /*05c0*/  UMOV UR7, 0x1 ;  /* 0x0000000100077882 */ /* 0x000fe20000000000 */
[----:B------:R-:W-:Y:S01]  /*05d0*/  ELECT P0, URZ, PT ;  /* 0x00000000003f782f */ /* 0x000fe20003800000 */
[----:B-1----:R-:W-:Y:S02]  /*05e0*/  ULEA UR6, UR5, UR4, 0x18 ;  /* 0x0000000405067291 */ /* 0x002fe4000f8ec03f */
[----:B------:R-:W-:-:S04]  /*05f0*/  UIADD3 UR4, -UR7, 0x100000, URZ ;  /* 0x0010000007047890 */ /* 0x000fc8000fffe13f */
[----:B------:R-:W-:Y:S02]  /*0600*/  USHF.L.U32 UR5, UR4, 0xb, URZ ;  /* 0x0000000b04057899 */ /* 0x000fe4000800063f */
[----:B------:R-:W-:Y:S01]  /*0610*/  USHF.L.U32 UR4, UR4, 0x1, URZ ;  /* 0x0000000104047899 */ /* 0x000fe2000800063f */
[----:B------:R-:W1:Y:S11]  /*0620*/  FENCE.VIEW.ASYNC.S ;  /* 0x00000000000073c6 */ /* 0x000e760000000000 */
[----:B-1----:R4:W1:Y:S01]  /*0630*/  SYNCS.EXCH.64 URZ, [UR6+0x13270], UR4 ;  /* 0x01327004063f75b2 */ /* 0x0028620008000100 */
[----:B------:R4:W0:Y:S01]  /*0640*/  SYNCS.EXCH.64 URZ, [UR6+0x13280], UR4 ;  /* 0x01328004063f75b2 */ /* 0x0008220008000100 */
[----:B------:R4:W0:Y:S01]  /*0650*/  SYNCS.EXCH.64 URZ, [UR6+0x13278], UR4 ;  /* 0x01327804063f75b2 */ /* 0x0008220008000100 */
[----:B------:R4:W0:Y:S02]  /*0660*/  SYNCS.EXCH.64 URZ, [UR6+0x13288], UR4 ;  /* 0x01328804063f75b2 */ /* 0x0008240008000100 */
[----:B----4-:R-:W-:Y:S01]  /*0670*/  NOP ;  /* 0x0000000000007918 */ /* 0x010fe20000000000 */
.L_x_11844:
        /* <DEDUP_REMOVED lines=22> */
.L_x_11845:
        /* <DEDUP_REMOVED lines=22> */
.L_x_11846:
[----:B0-----:R-:W-:Y:S01]  /*0940*/  ISETP.NE.AND P0, PT, R2, RZ, PT ;  /* 0x000000ff0200720c */ /* 0x001fe20003f05270 */
[----:B------:R-:W-:Y:S01]  /*0950*/  IMAD.MOV.U32 R2, RZ, RZ, 0x1 ;  /* 0x00000001ff027424 */ /* 0x000fe200078e00ff */
[----:B------:R-:W-:Y:S01]  /*0960*/  NOP ;  /* 0x0000000000007918 */ /* 0x000fe20000000000 */
[----:B------:R-:W-:Y:S01]  /*0970*/  ULDC.64 UR44, c[0x0][0x208] ;  /* 0x00008200002c7ab9 */ /* 0x000fe20000000a00 */
[----:B------:R-:W-:Y:S02]  /*0980*/  BSSY B8, `(.L_x_11847) ;  /* 0x0002247000087945 */ /* 0x000fe40003800000 */
[----:B------:R-:W-:-:S05]  /*0990*/  SEL R2, R2, 0x2, !P0 ;  /* 0x0000000202027807 */ /* 0x000fca0004000000 */
[----:B------:R0:W-:Y:S01]  /*09a0*/  STL [R1+0x38], R2 ;  /* 0x0000380201007387 */ /* 0x0001e20000100800 */
[----:B-123--:R-:W-:Y:S06]  /*09b0*/  BAR.SYNC.DEFER_BLOCKING 0x0 ;  /* 0x0000000000007b1d */ /* 0x00efec0000010000 */
[----:B------:R-:W-:Y:S05]  /*09c0*/  @!P0 BRA `(.L_x_11848) ;  /* 0x000001bc00148947 */ /* 0x000fea0003800000 */
.L_x_11849:
[----:B------:R-:W-:-:S08]  /*09d0*/  NOP ;  /* 0x0000000000007918 */ /* 0x000fd00000000000 */
[----:B------:R-:W1:Y:S02]  /*09e0*/  USETMAXREG.TRY_ALLOC.CTAPOOL UP0, 0xa0 ;  /* 0x000000a0000079c8 */ /* 0x000e640008000600 */
[----:B-1----:R-:W-:-:S13]  /*09f0*/  PLOP3.LUT P0, PT, PT, PT, UP0, 0x80, 0x0 ;  /* 0x000000000000781c */ /* 0x002fda0003f0f008 */
[----:B------:R-:W-:Y:S05]  /*0a00*/  @!P0 BRA `(.L_x_11849) ;  /* 0xfffffffc00f08947 */ /* 0x000fea000383ffff */
[----:B------:R-:W1:Y:S08]  /*0a10*/  S2UR UR4, SR_CgaCtaId ;  /* 0x00000000000479c3 */ /* 0x000e700000008800 */
[----:B------:R-:W-:Y:S06]  /*0a20*/  BAR.ARV 0x8, 0x200 ;  /* 0x0208000000007b1d */ /* 0x000fec0000002000 */
[----:B------:R-:W-:-:S02]  /*0a30*/  MOV R17, 0x400 ;  /* 0x0000040000117802 */ /* 0x000fc40000000f00 */
[----:B------:R-:W-:Y:S01]  /*0a40*/  BAR.SYNC.DEFER_BLOCKING 0x5, 0x200 ;  /* 0x0148000000007b1d */ /* 0x000fe20000010000 */
[----:B-1----:R-:W-:-:S05]  /*0a50*/  IMAD.U32 R0, RZ, RZ, UR4 ;  /* 0x00000004ff007e24 */ /* 0x002fca000f8e00ff */
[----:B------:R-:W-:Y:S01]  /*0a60*/  ULDC UR4, c[0x0][0xc3c] ;  /* 0x00030f0000047ab9 */ /* 0x000fe20000000800 */
[----:B------:R-:W-:Y:S01]  /*0a70*/  LEA R17, R0, R17, 0x18 ;  /* 0x0000001100117211 */ /* 0x000fe200078ec0ff */
[----:B------:R-:W-:Y:S04]  /*0a80*/  STL [R1+0x24], R0 ;  /* 0x0000240001007387 */ /* 0x000fe80000100800 */
[----:B------:R-:W1:Y:S01]  /*0a90*/  LDS.128 R12, [R17+0x132d0] ;  /* 0x0132d000110c7984 */ /* 0x000e620000000c00 */
[----:B------:R-:W-:Y:S06]  /*0aa0*/  BAR.ARV 0x4, 0x200 ;  /* 0x0108000000007b1d */ /* 0x000fec0000002000 */
[----:B-1----:R-:W-:-:S13]  /*0ab0*/  ISETP.GE.AND P0, PT, R15, UR4, PT ;  /* 0x000000040f007c0c */ /* 0x002fda000bf06270 */
[----:B------:R-:W-:Y:S05]  /*0ac0*/  @P0 BRA `(.L_x_11850) ;  /* 0x0000022000c80947 */ /* 0x000fea0003800000 */
[----:B------:R-:W2:Y:S01]  /*0ad0*/  LDL.LU R18, [R1+0x38] ;  /* 0x0000380001127983 */ /* 0x000ea20000300800 */
[----:B------:R-:W1:Y:S02]  /*0ae0*/  S2R R0, SR_TID.X ;  /* 0x0000000000007919 */ /* 0x000e640000002100 */
[----:B-1----:R-:W-:-:S05]  /*0af0*/  VIADD R0, R0, 0xffffff80 ;  /* 0xffffff8000007836 */ /* 0x002fca0000000000 */
[----:B------:R-:W-:-:S04]  /*0b00*/  SHF.R.S32.HI R3, RZ, 0x1f, R0 ;  /* 0x0000001fff037819 */ /* 0x000fc80000011400 */
[CC--:B0-----:R-:W-:Y:S02]  /*0b10*/  LEA.HI R2, R3.reuse, R0.reuse, RZ, 0x7 ;  /* 0x0000000003027211 */ /* 0x0c1fe400078f38ff */
[-C--:B------:R-:W-:Y:S02]  /*0b20*/  LEA.HI R4, R0, R0.reuse, RZ, 0x1 ;  /* 0x0000000000047211 */ /* 0x080fe400078f08ff */
[----:B------:R-:W-:Y:S02]  /*0b30*/  LOP3.LUT R9, R2, 0xffffff80, RZ, 0xc0, !PT ;  /* 0xffffff8002097812 */ /* 0x000fe400078ec0ff */
[----:B------:R-:W-:Y:S02]  /*0b40*/  LEA.HI R6, R3, R0, RZ, 0x2 ;  /* 0x0000000003067211 */ /* 0x000fe400078f10ff */
[----:B------:R-:W-:Y:S01]  /*0b50*/  LOP3.LUT R5, R4, 0xfffffffe, RZ, 0xc0, !PT ;  /* 0xfffffffe04057812 */ /* 0x000fe200078ec0ff */
[----:B------:R-:W-:Y:S01]  /*0b60*/  IMAD.IADD R9, R0, 0x1, -R9 ;  /* 0x0000000100097824 */ /* 0x000fe200078e0a09 */
[----:B------:R-:W-:-:S02]  /*0b70*/  LOP3.LUT R11, R6, 0xfffffffc, RZ, 0xc0, !PT ;  /* 0xfffffffc060b7812 */ /* 0x000fc400078ec0ff */
[----:B------:R-:W-:Y:S01]  /*0b80*/  LEA.HI R7, R3, R0, RZ, 0x4 ;  /* 0x0000000003077211 */ /* 0x000fe200078f20ff */
[C---:B------:R-:W-:Y:S01]  /*0b90*/  IMAD.IADD R5, R0.reuse, 0x1, -R5 ;  /* 0x0000000100057824 */ /* 0x040fe200078e0a05 */
[----:B------:R-:W-:Y:S01]  /*0ba0*/  SHF.R.S32.HI R8, RZ, 0x1f, R9 ;  /* 0x0000001fff087819 */ /* 0x000fe20000011409 */
[----:B------:R-:W-:Y:S01]  /*0bb0*/  IMAD.IADD R16, R0, 0x1, -R11 ;  /* 0x0000000100107824 */ /* 0x000fe200078e0a0b */
[--C-:B------:R-:W-:Y:S02]  /*0bc0*/  SHF.R.S32.HI R0, RZ, 0x2, R6.reuse ;  /* 0x00000002ff007819 */ /* 0x100fe40000011406 */
[----:B------:R-:W-:Y:S02]  /*0bd0*/  SHF.R.S32.HI R3, RZ, 0x1f, R6 ;  /* 0x0000001fff037819 */ /* 0x000fe40000011406 */
[----:B------:R-:W-:Y:S02]  /*0be0*/  LEA.HI R10, R8, R9, RZ, 0x2 ;  /* 0x00000009080a7211 */ /* 0x000fe400078f10ff */
[----:B------:R-:W-:-:S02]  /*0bf0*/  SHF.R.S32.HI R20, RZ, 0x1, R4 ;  /* 0x00000001ff147819 */ /* 0x000fc40000011404 */
[----:B------:R-:W-:Y:S02]  /*0c00*/  LEA.HI R3, R3, R0, RZ, 0x2 ;  /* 0x0000000003037211 */ /* 0x000fe400078f10ff */
[--C-:B------:R-:W-:Y:S02]  /*0c10*/  SHF.R.S32.HI R12, RZ, 0x2, R10.reuse ;  /* 0x00000002ff0c7819 */ /* 0x100fe4000001140a */
[----:B------:R-:W-:Y:S02]  /*0c20*/  SHF.R.S32.HI R19, RZ, 0x1f, R10 ;  /* 0x0000001fff137819 */ /* 0x000fe4000001140a */
[----:B------:R-:W-:Y:S02]  /*0c30*/  SHF.R.S32.HI R2, RZ, 0x7, R2 ;  /* 0x00000007ff027819 */ /* 0x000fe40000011402 */
[----:B------:R-:W-:Y:S02]  /*0c40*/  LEA.HI R4, R4, R20, RZ, 0x1 ;  /* 0x0000001404047211 */ /* 0x000fe400078f08ff */
[----:B------:R-:W-:-:S02]  /*0c50*/  LOP3.LUT R3, R3, 0xfffffffc, RZ, 0xc0, !PT ;  /* 0xfffffffc03037812 */ /* 0x000fc400078ec0ff */
[----:B------:R-:W-:Y:S01]  /*0c60*/  LEA.HI R19, R19, R12, RZ, 0x3 ;  /* 0x0000000c13137211 */ /* 0x000fe200078f18ff */
[----:B------:R-:W-:Y:S01]  /*0c70*/  IMAD.HI R6, R2, 0x55555556, RZ ;  /* 0x5555555602067827 */ /* 0x000fe200078e02ff */
[----:B------:R-:W-:Y:S02]  /*0c80*/  LOP3.LUT R4, R4, 0x3fffffe, RZ, 0xc0, !PT ;  /* 0x03fffffe04047812 */ /* 0x000fe400078ec0ff */
[----:B------:R-:W-:Y:S01]  /*0c90*/  LOP3.LUT R19, R19, 0xfffffff8, RZ, 0xc0, !PT ;  /* 0xfffffff813137812 */ /* 0x000fe200078ec0ff */
[----:B------:R-:W-:Y:S01]  /*0ca0*/  IMAD.IADD R3, R0, 0x1, -R3 ;  /* 0x0000000100037824 */ /* 0x000fe200078e0a03 */
[----:B------:R-:W-:Y:S01]  /*0cb0*/  LEA.HI R8, R8, R9, RZ, 0x5 ;  /* 0x0000000908087211 */ /* 0x000fe200078f28ff */
[----:B------:R-:W-:Y:S01]  /*0cc0*/  IMAD.IADD R4, R20, 0x1, -R4 ;  /* 0x0000000114047824 */ /* 0x000fe200078e0a04 */
[----:B------:R-:W-:Y:S01]  /*0cd0*/  SHF.R.S32.HI R7, RZ, 0x4, R7 ;  /* 0x00000004ff077819 */ /* 0x000fe20000011407 */
[----:B------:R-:W-:Y:S01]  /*0ce0*/  IMAD.SHL.U32 R3, R3, 0x80, RZ ;  /* 0x0000008003037824 */ /* 0x000fe200078e00ff */
[----:B------:R-:W-:Y:S01]  /*0cf0*/  LEA.HI R11, R6, R6, RZ, 0x1 ;  /* 0x00000006060b7211 */ /* 0x000fe200078f08ff */
[----:B------:R-:W-:Y:S01]  /*0d00*/  IMAD.IADD R19, R12, 0x1, -R19 ;  /* 0x000000010c137824 */ /* 0x000fe200078e0a13 */
[----:B------:R-:W-:-:S02]  /*0d10*/  LEA.HI R0, R16, R16, RZ, 0x1 ;  /* 0x0000001010007211 */ /* 0x000fc400078f08ff */
[----:B------:R-:W-:Y:S01]  /*0d20*/  SHF.R.S32.HI R8, RZ, 0x5, R8 ;  /* 0x00000005ff087819 */ /* 0x000fe20000011408 */
[----:B------:R-:W-:Y:S01]  /*0d30*/  IMAD R4, R7, 0x8, R4 ;  /* 0x0000000807047824 */ /* 0x000fe200078e0204 */
[----:B------:R-:W-:Y:S01]  /*0d40*/  LOP3.LUT R7, R0, 0x1ffffffe, RZ, 0xc0, !PT ;  /* 0x1ffffffe00077812 */ /* 0x000fe200078ec0ff */
[----:B------:R-:W-:Y:S01]  /*0d50*/  IMAD.SHL.U32 R156, R5, 0x10, RZ ;  /* 0x00000010059c7824 */ /* 0x000fe200078e00ff */
[----:B------:R-:W-:Y:S01]  /*0d60*/  LOP3.LUT R6, R3, 0x180, RZ, 0xc0, !PT ;  /* 0x0000018003067812 */ /* 0x000fe200078ec0ff */
[----:B------:R-:W-:Y:S01]  /*0d70*/  IMAD R11, R11, -0x3, R2 ;  /* 0xfffffffd0b0b7824 */ /* 0x000fe200078e0202 */
[----:B------:R-:W-:Y:S01]  /*0d80*/  LOP3.LUT R10, R10, 0x7ffffffc, RZ, 0xc0, !PT ;  /* 0x7ffffffc0a0a7812 */ /* 0x000fe200078ec0ff */
[----:B------:R-:W-:Y:S01]  /*0d90*/  IMAD R8, R8, 0x10, R19 ;  /* 0x0000001008087824 */ /* 0x000fe200078e0213 */
[----:B------:R-:W-:Y:S01]  /*0da0*/  LOP3.LUT R0, R6, 0x10, R156, 0xf8, !PT ;  /* 0x0000001006007812 */ /* 0x000fe200078ef89c */
[----:B------:R-:W-:Y:S01]  /*0db0*/  IMAD.IADD R7, R16, 0x1, -R7 ;  /* 0x0000000110077824 */ /* 0x000fe200078e0a07 */
[----:B------:R-:W-:Y:S01]  /*0dc0*/  SHF.R.U32.HI R3, RZ, 0x3, R6 ;  /* 0x00000003ff037819 */ /* 0x000fe20000011606 */
[----:B------:R-:W-:Y:S01]  /*0dd0*/  IMAD R8, R11, 0x40, R8 ;  /* 0x000000400b087824 */ /* 0x000fe200078e0208 */
[----:B------:R-:W-:Y:S01]  /*0de0*/  LOP3.LUT R2, R6, 0x30, R156, 0xf8, !PT ;  /* 0x0000003006027812 */ /* 0x000fe200078ef89c */
[----:B------:R0:W-:Y:S01]  /*0df0*/  STL [R1+0x3c], R6 ;  /* 0x00003c0601007387 */ /* 0x0001e20000100800 */
[----:B------:R-:W-:-:S02]  /*0e00*/  LOP3.LUT R0, R0, R3, RZ, 0x3c, !PT ;  /* 0x0000000300007212 */ /* 0x000fc400078e3cff */
[----:B------:R-:W-:Y:S01]  /*0e10*/  LOP3.LUT R2, R2, R3, RZ, 0x3c, !PT ;  /* 0x0000000302027212 */ /* 0x000fe200078e3cff */
[----:B------:R-:W-:Y:S02]  /*0e20*/  IMAD R3, R7, 0x8, R8 ;  /* 0x0000000807037824 */ /* 0x000fe400078e0208 */
[----:B0-----:R-:W-:-:S05]  /*0e30*/  IMAD.IADD R6, R9, 0x1, -R10 ;  /* 0x0000000109067824 */ /* 0x001fca00078e0a0a */
[----:B------:R0:W-:Y:S04]  /*0e40*/  STL [R1+0x30], R6 ;  /* 0x0000300601007387 */ /* 0x0001e80000100800 */
[----:B------:R-:W-:Y:S04]  /*0e50*/  STL [R1+0x44], R13 ;  /* 0x0000440d01007387 */ /* 0x000fe80000100800 */
[----:B------:R2:W-:Y:S04]  /*0e60*/  STL [R1+0x34], R3 ;  /* 0x0000340301007387 */ /* 0x0005e80000100800 */
[----:B------:R-:W-:Y:S04]  /*0e70*/  STL [R1+0x48], R14 ;  /* 0x0000480e01007387 */ /* 0x000fe80000100800 */
[----:B------:R-:W-:Y:S04]  /*0e80*/  STL [R1+0x4c], R15 ;  /* 0x00004c0f01007387 */ /* 0x000fe80000100800 */
[----:B------:R-:W-:Y:S01]  /*0e90*/  STL [R1+0x5c], RZ ;  /* 0x00005cff01007387 */ /* 0x000fe20000100800 */
[----:B0-----:R-:W-:-:S02]  /*0ea0*/  IMAD.SHL.U32 R6, R5, 0x8, RZ ;  /* 0x0000000805067824 */ /* 0x001fc400078e00ff */
[----:B------:R-:W-:Y:S01]  /*0eb0*/  IMAD.MOV.U32 R23, RZ, RZ, RZ ;  /* 0x000000ffff177224 */ /* 0x000fe200078e00ff */
[----:B--2---:R-:W-:-:S05]  /*0ec0*/  LOP3.LUT R3, R18, 0x1, RZ, 0xfc, !PT ;  /* 0x0000000112037812 */ /* 0x004fca00078efcff */
[----:B------:R0:W-:Y:S02]  /*0ed0*/  STL [R1+0x10], R3 ;  /* 0x0000100301007387 */ /* 0x0001e40000100800 */
[----:B0-----:R-:W-:Y:S02]  /*0ee0*/  IMAD.SHL.U32 R3, R4, 0x40, RZ ;  /* 0x0000004004037824 */ /* 0x001fe400078e00ff */
[----:B------:R0:W-:Y:S02]  /*0ef0*/  STL [R1+0x18], RZ ;  /* 0x000018ff01007387 */ /* 0x0001e40000100800 */
[----:B------:R-:W-:Y:S01]  /*0f00*/  IMAD.IADD R4, R3, 0x1, R0 ;  /* 0x0000000103047824 */ /* 0x000fe200078e0200 */
[----:B------:R-:W-:Y:S01]  /*0f10*/  IADD3 R0, R17, R3, R2 ;  /* 0x0000000311007210 */ /* 0x000fe20007ffe002 */
[----:B------:R0:W-:Y:S04]  /*0f20*/  STL [R1+0x50], R3 ;  /* 0x0000500301007387 */ /* 0x0001e80000100800 */
[----:B------:R0:W-:Y:S04]  /*0f30*/  STL [R1], R6 ;  /* 0x0000000601007387 */ /* 0x0001e80000100800 */
[----:B------:R0:W-:Y:S04]  /*0f40*/  STL [R1+0x60], R0 ;  /* 0x0000600001007387 */ /* 0x0001e80000100800 */
[----:B------:R0:W-:Y:S01]  /*0f50*/  STL [R1+0x2c], R4 ;  /* 0x00002c0401007387 */ /* 0x0001e20000100800 */
[----:B------:R-:W-:-:S07]  /*0f60*/  CS2R R18, SRZ ;  /* 0x0000000000127805 */ /* 0x000fce000001ff00 */
.L_x_12024:
[----:B0-2--5:R-:W2:Y:S01]  /*0f70*/  LDL R27, [R1+0x4c] ;  /* 0x00004c00011b7983 */ /* 0x025ea20000100800 */
[----:B------:R-:W-:Y:S01]  /*0f80*/  ULDC.64 UR4, c[0x0][0xa28] ;  /* 0x00028a0000047ab9 */ /* 0x000fe20000000a00 */
[----:B0--3--:R-:W2:Y:S01]  /*0f90*/  LDC.64 R4, c[0x0][0xa08] ;  /* 0x00028200ff047b82 */ /* 0x009ea20000000a00 */
        /* <DEDUP_REMOVED lines=11> */
[----:B------:R-:W0:Y:S08]  /*1050*/  @P0 LDC.64 R2, c[0x0][0xa28] ;  /* 0x00028a00ff020b82 */ /* 0x000e300000000a00 */
[----:B------:R-:W1:Y:S01]  /*1060*/  @P1 LDC.64 R6, c[0x0][0xa18] ;  /* 0x00028600ff061b82 */ /* 0x000e620000000a00 */
[----:B------:R-:W-:Y:S01]  /*1070*/  ULDC UR4, c[0x0][0x288] ;  /* 0x0000a20000047ab9 */ /* 0x000fe20000000800 */
[----:B------:R-:W-:Y:S01]  /*1080*/  ISETP.NE.AND.EX P3, PT, RZ, UR5, PT, P3 ;  /* 0x00000005ff007c0c */ /* 0x000fe2000bf65330 */
[----:B------:R-:W-:Y:S01]  /*1090*/  IMAD.U32 R10, RZ, RZ, UR4 ;  /* 0x00000004ff0a7e24 */ /* 0x000fe2000f8e00ff */
[----:B------:R-:W-:Y:S01]  /*10a0*/  ULDC.64 UR4, c[0x0][0x418] ;  /* 0x0001060000047ab9 */ /* 0x000fe20000000a00 */
[----:B--2---:R-:W-:-:S04]  /*10b0*/  IMAD.WIDE R8, R27, 0x4, R4 ;  /* 0x000000041b087825 */ /* 0x004fc800078e0204 */
[----:B-1----:R-:W-:-:S06]  /*10c0*/  @P1 IMAD.WIDE R4, R27, 0x4, R6 ;  /* 0x000000041b041825 */ /* 0x002fcc00078e0206 */
[----:B------:R1:W5:Y:S01]  /*10d0*/  @P3 LDG.E R24, desc[UR44][R8.64] ;  /* 0x0000002c08183981 */ /* 0x000362000c1e1900 */
[----:B0-----:R-:W-:-:S03]  /*10e0*/  @P0 IMAD.WIDE R2, R27, 0x4, R2 ;  /* 0x000000041b020825 */ /* 0x001fc600078e0202 */
[----:B------:R-:W2:Y:S04]  /*10f0*/  @P1 LDG.E R10, desc[UR44][R4.64] ;  /* 0x0000002c040a1981 */ /* 0x000ea8000c1e1900 */
[----:B------:R1:W5:Y:S01]  /*1100*/  @P0 LDG.E R0, desc[UR44][R2.64] ;  /* 0x0000002c02000981 */ /* 0x000362000c1e1900 */
[----:B------:R-:W-:-:S03]  /*1110*/  UISETP.NE.U32.AND UP0, UPT, UR4, URZ, UPT ;  /* 0x0000003f0400728c */ /* 0x000fc6000bf05070 */
[----:B------:R-:W-:Y:S01]  /*1120*/  ULDC UR4, c[0x0][0x424] ;  /* 0x0001090000047ab9 */ /* 0x000fe20000000800 */
[----:B------:R-:W-:Y:S01]  /*1130*/  UISETP.NE.AND.EX UP0, UPT, UR5, URZ, UPT, UP0 ;  /* 0x0000003f0500728c */ /* 0x000fe2000bf05300 */
[----:B------:R-:W-:Y:S02]  /*1140*/  ISETP.NE.U32.AND P2, PT, RZ, UR6, PT ;  /* 0x00000006ff007c0c */ /* 0x000fe4000bf45070 */
[----:B------:R-:W-:Y:S01]  /*1150*/  ULDC UR5, c[0x0][0x2f0] ;  /* 0x0000bc0000057ab9 */ /* 0x000fe20000000800 */
[----:B------:R-:W-:Y:S01]  /*1160*/  USEL UR4, UR4, 0x1, UP0 ;  /* 0x0000000104047887 */ /* 0x000fe20008000000 */
[----:B------:R-:W-:-:S03]  /*1170*/  ISETP.NE.AND.EX P2, PT, RZ, UR7, PT, P2 ;  /* 0x00000007ff007c0c */ /* 0x000fc6000bf45320 */
[----:B------:R-:W-:-:S03]  /*1180*/  UIMAD UR4, UR4, UR5, URZ ;  /* 0x00000005040472a4 */ /* 0x000fc6000f8e023f */
[----:B------:R-:W-:Y:S01]  /*1190*/  ULDC UR5, c[0x0][0x348] ;  /* 0x0000d20000057ab9 */ /* 0x000fe20000000800 */
[----:B--2---:R1:W-:Y:S04]  /*11a0*/  STL [R1+0x8], R10 ;  /* 0x0000080a01007387 */ /* 0x0043e80000100800 */
[----:B---3--:R1:W-:Y:S04]  /*11b0*/  STL [R1+0x54], R26 ;  /* 0x0000541a01007387 */ /* 0x0083e80000100800 */
[----:B------:R1:W-:Y:S01]  /*11c0*/  STL [R1+0x58], R27 ;  /* 0x0000581b01007387 */ /* 0x0003e20000100800 */
[----:B------:R-:W-:Y:S01]  /*11d0*/  IMAD.MOV.U32 R13, RZ, RZ, R10 ;  /* 0x000000ffff0d7224 */ /* 0x000fe200078e000a */
[----:B------:R-:W-:Y:S06]  /*11e0*/  @P1 BRA `(.L_x_11851) ;  /* 0x0000000000281947 */ /* 0x000fec0003800000 */
        /* <DEDUP_REMOVED lines=10> */
.L_x_11851:
[----:B------:R-:W-:Y:S02]  /*1290*/  IMAD.U32 R48, RZ, RZ, UR5 ;  /* 0x00000005ff307e24 */ /* 0x000fe4000f8e00ff */
[----:B------:R-:W-:Y:S01]  /*12a0*/  IMAD.U32 R25, RZ, RZ, UR4 ;  /* 0x00000004ff197e24 */ /* 0x000fe2000f8e00ff */
[----:B------:R-:W-:Y:S06]  /*12b0*/  @!P2 BRA `(.L_x_11852) ;  /* 0x000000000010a947 */ /* 0x000fec0003800000 */
[----:B-1----:R-:W1:Y:S02]  /*12c0*/  LDC.64 R2, c[0x0][0xa20] ;  /* 0x00028800ff027b82 */ /* 0x002e640000000a00 */
[----:B-1----:R-:W-:-:S05]  /*12d0*/  IMAD.WIDE R2, R27, 0x4, R2 ;  /* 0x000000041b027825 */ /* 0x002fca00078e0202 */
[----:B------:R2:W5:Y:S01]  /*12e0*/  LDG.E R25, desc[UR44][R2.64] ;  /* 0x0000002c02197981 */ /* 0x000562000c1e1900 */
[----:B------:R-:W-:Y:S05]  /*12f0*/  BRA `(.L_x_11853) ;  /* 0x0000000000107947 */ /* 0x000fea0003800000 */
.L_x_11852:
[----:B------:R-:W-:Y:S05]  /*1300*/  @!P3 BRA `(.L_x_11853) ;  /* 0x00000000000cb947 */ /* 0x000fea0003800000 */
[----:B-1----:R-:W2:Y:S04]  /*1310*/  LDG.E R2, desc[UR44][R8.64] ;  /* 0x0000002c08027981 */ /* 0x002ea8000c1e1900 */
[----:B------:R-:W2:Y:S02]  /*1320*/  LDG.E R25, desc[UR44][R8.64+0x4] ;  /* 0x0000042c08197981 */ /* 0x000ea4000c1e1900 */
[----:B--2---:R-:W-:-:S07]  /*1330*/  IMAD.IADD R25, R25, 0x1, -R2 ;  /* 0x0000000119197824 */ /* 0x004fce00078e0a02 */
.L_x_11853:
[----:B------:R-:W-:Y:S01]  /*1340*/  ULDC.64 UR4, c[0x0][0xa10] ;  /* 0x0002840000047ab9 */ /* 0x000fe20000000a00 */
[----:B------:R-:W3:Y:S01]  /*1350*/  LDL R12, [R1+0x44] ;  /* 0x00004400010c7983 */ /* 0x000ee20000100800 */
[----:B------:R-:W-:Y:S01]  /*1360*/  ISETP.NE.U32.AND P0, PT, RZ, UR4, PT ;  /* 0x00000004ff007c0c */ /* 0x000fe2000bf05070 */
[----:B-1----:R-:W1:Y:S03]  /*1370*/  LDC R8, c[0x0][0x448] ;  /* 0x00011200ff087b82 */ /* 0x002e660000000800 */
[----:B------:R-:W-:Y:S01]  /*1380*/  ISETP.NE.AND.EX P0, PT, RZ, UR5, PT, P0 ;  /* 0x00000005ff007c0c */ /* 0x000fe2000bf05300 */
[----:B------:R-:W-:Y:S02]  /*1390*/  ULDC.64 UR4, c[0x0][0xa30] ;  /* 0x00028c0000047ab9 */ /* 0x000fe40000000a00 */
[----:B------:R-:W-:Y:S01]  /*13a0*/  ISETP.NE.U32.AND P1, PT, RZ, UR4, PT ;  /* 0x00000004ff007c0c */ /* 0x000fe2000bf25070 */
[----:B-----5:R-:W-:Y:S01]  /*13b0*/  IMAD.MOV.U32 R45, RZ, RZ, R25 ;  /* 0x000000ffff2d7224 */ /* 0x020fe200078e0019 */
[----:B------:R-:W4:Y:S02]  /*13c0*/  LDC.64 R10, c[0x0][0x9e0] ;  /* 0x00027800ff0a7b82 */ /* 0x000f240000000a00 */
[----:B------:R-:W-:-:S06]  /*13d0*/  ISETP.NE.AND.EX P1, PT, RZ, UR5, PT, P1 ;  /* 0x00000005ff007c0c */ /* 0x000fcc000bf25310 */
[----:B--2---:R-:W2:Y:S08]  /*13e0*/  @P0 LDC.64 R2, c[0x0][0xa10] ;  /* 0x00028400ff020b82 */ /* 0x004eb00000000a00 */
[----:B------:R-:W0:Y:S01]  /*13f0*/  @P1 LDC.64 R4, c[0x0][0xa30] ;  /* 0x00028c00ff041b82 */ /* 0x000e220000000a00 */
[----:B--2---:R-:W-:-:S05]  /*1400*/  @P0 IMAD.WIDE R2, R27, 0x4, R2 ;  /* 0x000000041b020825 */ /* 0x004fca00078e0202 */
[----:B------:R-:W2:Y:S04]  /*1410*/  @P0 LDG.E R6, desc[UR44][R2.64] ;  /* 0x0000002c02060981 */ /* 0x000ea8000c1e1900 */
[----:B------:R3:W2:Y:S01]  /*1420*/  @P0 LDG.E R7, desc[UR44][R2.64+0x4] ;  /* 0x0000042c02070981 */ /* 0x0006a2000c1e1900 */
[----:B0-----:R-:W-:-:S05]  /*1430*/  @P1 IMAD.WIDE R4, R27, 0x4, R4 ;  /* 0x000000041b041825 */ /* 0x001fca00078e0204 */
[----:B------:R0:W5:Y:S01]  /*1440*/  @P1 LDG.E R45, desc[UR44][R4.64] ;  /* 0x0000002c042d1981 */ /* 0x000162000c1e1900 */
[----:B-1----:R-:W-:Y:S02]  /*1450*/  ISETP.NE.AND P1, PT, R8, 0x1, PT ;  /* 0x000000010800780c */ /* 0x002fe40003f25270 */
[----:B----4-:R-:W-:-:S11]  /*1460*/  ISETP.GE.AND P2, PT, R11, 0x1, PT ;  /* 0x000000010b00780c */ /* 0x010fd60003f46270 */
[----:B------:R-:W1:Y:S08]  /*1470*/  @P1 LDC R9, c[0x0][0x44c] ;  /* 0x00011300ff091b82 */ /* 0x000e700000000800 */
[----:B------:R-:W4:Y:S01]  /*1480*/  @P1 LDC R8, c[0x0][0x450] ;  /* 0x00011400ff081b82 */ /* 0x000f220000000800 */
[----:B---3--:R-:W-:-:S04]  /*1490*/  IMAD R14, R12, 0xc0, RZ ;  /* 0x000000c00c0e7824 */ /* 0x008fc800078e02ff */
[----:B------:R-:W-:Y:S01]  /*14a0*/  VIADD R2, R14, 0xbf ;  /* 0x000000bf0e027836 */ /* 0x000fe20000000000 */
[----:B------:R0:W-:Y:S03]  /*14b0*/  STL [R1+0x1c], R14 ;  /* 0x00001c0e01007387 */ /* 0x0001e60000100800 */
[----:B-1----:R-:W-:-:S05]  /*14c0*/  @P1 IMAD.HI.U32 R3, R2, R9, RZ ;  /* 0x0000000902031227 */ /* 0x002fca00078e00ff */
[----:B----4-:R-:W-:Y:S01]  /*14d0*/  @P1 SHF.R.U32.HI R2, RZ, R8, R3 ;  /* 0x00000008ff021219 */ /* 0x010fe20000011603 */
[----:B--2---:R-:W-:Y:S02]  /*14e0*/  @P0 IMAD.IADD R48, R7, 0x1, -R6 ;  /* 0x0000000107300824 */ /* 0x004fe400078e0a06 */
[----:B------:R-:W-:-:S04]  /*14f0*/  IMAD.IADD R7, R25, 0x1, -R0 ;  /* 0x0000000119077824 */ /* 0x000fc800078e0a00 */
[----:B------:R-:W-:-:S04]  /*1500*/  IMAD.IADD R12, R7, 0x1, R48 ;  /* 0x00000001070c7824 */ /* 0x000fc800078e0230 */
[C---:B------:R-:W-:Y:S01]  /*1510*/  VIADD R0, R12.reuse, 0x9f ;  /* 0x0000009f0c007836 */ /* 0x040fe20000000000 */
[----:B------:R0:W-:Y:S01]  /*1520*/  STL [R1+0xc], R12 ;  /* 0x00000c0c01007387 */ /* 0x0001e20000100800 */
[----:B------:R-:W-:Y:S02]  /*1530*/  IADD3 R46, R12, 0x1, -R13 ;  /* 0x000000010c2e7810 */ /* 0x000fe40007ffe80d */
[----:B------:R-:W-:-:S04]  /*1540*/  IMAD.HI R0, R0, 0x66666667, RZ ;  /* 0x6666666700007827 */ /* 0x000fc800078e02ff */
[----:B------:R-:W-:Y:S01]  /*1550*/  IMAD.IADD R3, R46, 0x1, R2 ;  /* 0x000000012e037824 */ /* 0x000fe200078e0202 */
[----:B------:R-:W-:-:S04]  /*1560*/  SHF.R.U32.HI R105, RZ, 0x1f, R0 ;  /* 0x0000001fff697819 */ /* 0x000fc80000011600 */
[----:B------:R-:W-:Y:S01]  /*1570*/  LEA.HI.SX32 R105, R0, R105, 0x1a ;  /* 0x0000006900697211 */ /* 0x000fe200078fd2ff */
[----:B------:R-:W-:Y:S01]  /*1580*/  IMAD.IADD R0, R3, 0x1, R10 ;  /* 0x0000000103007824 */ /* 0x000fe200078e020a */
        /* <DEDUP_REMOVED lines=12> */
.L_x_11856:
[----:B------:R-:W-:-:S13]  /*1650*/  ISETP.NE.AND P0, PT, R11, 0x1, PT ;  /* 0x000000010b00780c */ /* 0x000fda0003f05270 */
[----:B------:R-:W0:Y:S02]  /*1660*/  @P0 LDC.64 R4, c[0x0][0x9e8] ;  /* 0x00027a00ff040b82 */ /* 0x000e240000000a00 */
[----:B0-----:R-:W-:-:S05]  /*1670*/  @P0 IMAD.HI.U32 R4, R2, R4, RZ ;  /* 0x0000000402040227 */ /* 0x001fca00078e00ff */
[----:B------:R-:W-:-:S07]  /*1680*/  @P0 SHF.R.U32.HI R2, RZ, R5, R4 ;  /* 0x00000005ff020219 */ /* 0x000fce0000011604 */
.L_x_11857:
[----:B------:R-:W-:Y:S05]  /*1690*/  BSYNC B0 ;  /* 0x0000000000007941 */ /* 0x000fea0003800000 */
.L_x_11855:
[----:B------:R-:W-:-:S05]  /*16a0*/  IMAD R3, R2, R11, R11 ;  /* 0x0000000b02037224 */ /* 0x000fca00078e020b */
[----:B------:R-:W-:-:S07]  /*16b0*/  VIMNMX R0, R0, R3, PT ;  /* 0x0000000300007248 */ /* 0x000fce0003fe0100 */
.L_x_11854:
        /* <DEDUP_REMOVED lines=20> */
.L_x_11860:
[----:B------:R-:W-:-:S13]  /*1800*/  ISETP.NE.AND P0, PT, R11, 0x1, PT ;  /* 0x000000010b00780c */ /* 0x000fda0003f05270 */
[----:B------:R-:W0:Y:S02]  /*1810*/  @P0 LDC.64 R4, c[0x0][0x9e8] ;  /* 0x00027a00ff040b82 */ /* 0x000e240000000a00 */
[----:B0-----:R-:W-:-:S05]  /*1820*/  @P0 IMAD.HI.U32 R4, R2, R4, RZ ;  /* 0x0000000402040227 */ /* 0x001fca00078e00ff */
[----:B------:R-:W-:-:S07]  /*1830*/  @P0 SHF.R.U32.HI R2, RZ, R5, R4 ;  /* 0x00000005ff020219 */ /* 0x000fce0000011604 */
.L_x_11861:
[----:B------:R-:W-:Y:S05]  /*1840*/  BSYNC B0 ;  /* 0x0000000000007941 */ /* 0x000fea0003800000 */
.L_x_11859:
[----:B------:R-:W-:-:S05]  /*1850*/  IMAD R2, R2, R11, RZ ;  /* 0x0000000b02027224 */ /* 0x000fca00078e02ff */
[----:B------:R-:W-:-:S07]  /*1860*/  VIMNMX R3, R3, R2, !PT ;  /* 0x0000000203037248 */ /* 0x000fce0007fe0100 */
.L_x_11858:
        /* <DEDUP_REMOVED lines=44> */
.L_x_11864:
[----:B------:R-:W-:Y:S05]  /*1b30*/  BSYNC B6 ;  /* 0x0000000000067941 */ /* 0x000fea0003800000 */
.L_x_11863:
        /* <DEDUP_REMOVED lines=20> */
.L_x_11866:
[----:B------:R-:W-:Y:S05]  /*1c80*/  BSYNC B6 ;  /* 0x0000000000067941 */ /* 0x000fea0003800000 */
.L_x_11865:
[----:B------:R-:W-:Y:S01]  /*1c90*/  ULDC.64 UR4, c[0x0][0x9f8] ;  /* 0x00027e0000047ab9 */ /* 0x000fe20000000a00 */
[----:B------:R-:W0:Y:S01]  /*1ca0*/  S2R R50, SR_TID.X ;  /* 0x0000000000327919 */ /* 0x000e220000002100 */
[----:B------:R-:W-:Y:S01]  /*1cb0*/  ISETP.NE.U32.AND P0, PT, RZ, UR4, PT ;  /* 0x00000004ff007c0c */ /* 0x000fe2000bf05070 */
[----:B------:R-:W1:Y:S01]  /*1cc0*/  LDC.64 R28, c[0x0][0x300] ;  /* 0x0000c000ff1c7b82 */ /* 0x000e620000000a00 */
[----:B------:R-:W-:Y:S01]  /*1cd0*/  IMAD.IADD R24, R24, 0x1, R25 ;  /* 0x0000000118187824 */ /* 0x000fe200078e0219 */
[----:B------:R-:W-:Y:S01]  /*1ce0*/  ULDC.64 UR6, c[0x0][0x330] ;  /* 0x0000cc0000067ab9 */ /* 0x000fe20000000a00 */
[----:B------:R-:W-:Y:S01]  /*1cf0*/  ISETP.NE.AND.EX P0, PT, RZ, UR5, PT, P0 ;  /* 0x00000005ff007c0c */ /* 0x000fe2000bf05300 */
[----:B------:R-:W-:Y:S01]  /*1d00*/  IMAD.MOV.U32 R0, RZ, RZ, R27 ;  /* 0x000000ffff007224 */ /* 0x000fe200078e001b */
[----:B------:R-:W-:Y:S01]  /*1d10*/  ULDC.64 UR4, c[0x0][0x308] ;  /* 0x0000c20000047ab9 */ /* 0x000fe20000000a00 */
[----:B------:R-:W-:Y:S01]  /*1d20*/  SHF.R.S32.HI R157, RZ, 0x1f, R156 ;  /* 0x0000001fff9d7819 */ /* 0x000fe2000001149c */
[----:B------:R-:W2:Y:S01]  /*1d30*/  LDL.64 R14, [R1] ;  /* 0x00000000010e7983 */ /* 0x000ea20000100a00 */
[----:B------:R-:W3:Y:S08]  /*1d40*/  LDC.64 R34, c[0x0][0x3f8] ;  /* 0x0000fe00ff227b82 */ /* 0x000ef00000000a00 */
[----:B------:R-:W4:Y:S01]  /*1d50*/  @P0 LDC.64 R2, c[0x0][0x9f8] ;  /* 0x00027e00ff020b82 */ /* 0x000f220000000a00 */
[----:B------:R-:W-:-:S07]  /*1d60*/  SHF.R.S32.HI R12, RZ, 0x1f, R24 ;  /* 0x0000001fff0c7819 */ /* 0x000fce0000011418 */
[----:B------:R-:W3:Y:S01]  /*1d70*/  LDC.64 R40, c[0x0][0x408] ;  /* 0x00010200ff287b82 */ /* 0x000ee20000000a00 */
[----:B0-----:R-:W-:-:S07]  /*1d80*/  VIADD R4, R50, 0xffffff80 ;  /* 0xffffff8032047836 */ /* 0x001fce0000000000 */
[----:B------:R-:W0:Y:S01]  /*1d90*/  LDC R61, c[0x0][0x3f4] ;  /* 0x0000fd00ff3d7b82 */ /* 0x000e220000000800 */
[----:B------:R-:W-:Y:S01]  /*1da0*/  SHF.R.S32.HI R5, RZ, 0x1f, R4 ;  /* 0x0000001fff057819 */ /* 0x000fe20000011404 */
[----:B----4-:R-:W-:-:S03]  /*1db0*/  @P0 IMAD.WIDE R2, R27, 0x4, R2 ;  /* 0x000000041b020825 */ /* 0x010fc600078e0202 */
[----:B------:R-:W-:Y:S02]  /*1dc0*/  LEA.HI R8, R5, R4, RZ, 0x2 ;  /* 0x0000000405087211 */ /* 0x000fe400078f10ff */
[----:B------:R4:W3:Y:S01]  /*1dd0*/  @P0 LDG.E R0, desc[UR44][R2.64] ;  /* 0x0000002c02000981 */ /* 0x0008e2000c1e1900 */
[----:B-1----:R-:W-:Y:S01]  /*1de0*/  IMAD R5, R12, R28, RZ ;  /* 0x0000001c0c057224 */ /* 0x002fe200078e02ff */
[----:B------:R-:W-:Y:S01]  /*1df0*/  SHF.R.S32.HI R4, RZ, 0x1f, R26 ;  /* 0x0000001fff047819 */ /* 0x000fe2000001141a */
[----:B------:R-:W-:Y:S01]  /*1e00*/  VIADD R43, R50, 0xffffff80 ;  /* 0xffffff80322b7836 */ /* 0x000fe20000000000 */
[--C-:B------:R-:W-:Y:S01]  /*1e10*/  SHF.R.S32.HI R10, RZ, 0x2, R8.reuse ;  /* 0x00000002ff0a7819 */ /* 0x100fe20000011408 */
[----:B------:R-:W-:Y:S01]  /*1e20*/  IMAD R5, R24, R29, R5 ;  /* 0x0000001d18057224 */ /* 0x000fe200078e0205 */
[----:B------:R-:W-:Y:S01]  /*1e30*/  SHF.R.S32.HI R11, RZ, 0x1f, R8 ;  /* 0x0000001fff0b7819 */ /* 0x000fe20000011408 */
[C---:B------:R-:W-:Y:S02]  /*1e40*/  IMAD R7, R4.reuse, UR6, RZ ;  /* 0x0000000604077c24 */ /* 0x040fe4000f8e02ff */
[----:B------:R-:W-:Y:S01]  /*1e50*/  IMAD R6, R4, UR4, RZ ;  /* 0x0000000404067c24 */ /* 0x000fe2000f8e02ff */
[----:B------:R-:W-:Y:S01]  /*1e60*/  LEA.HI R11, R11, R10, RZ, 0x2 ;  /* 0x0000000a0b0b7211 */ /* 0x000fe200078f10ff */
[----:B----4-:R-:W-:-:S04]  /*1e70*/  IMAD.WIDE.U32 R2, R24, R28, RZ ;  /* 0x0000001c18027225 */ /* 0x010fc800078e00ff */
[----:B------:R-:W-:Y:S02]  /*1e80*/  IMAD.IADD R3, R3, 0x1, R5 ;  /* 0x0000000103037824 */ /* 0x000fe400078e0205 */
[C---:B------:R-:W-:Y:S02]  /*1e90*/  IMAD R9, R26.reuse, UR7, R7 ;  /* 0x000000071a097c24 */ /* 0x040fe4000f8e0207 */
[----:B------:R-:W-:Y:S01]  /*1ea0*/  IMAD.WIDE.U32 R4, R26, UR6, R156 ;  /* 0x000000061a047c25 */ /* 0x000fe2000f8e009c */
[----:B------:R-:W-:-:S03]  /*1eb0*/  ULDC.64 UR6, c[0x0][0x338] ;  /* 0x0000ce0000067ab9 */ /* 0x000fc60000000a00 */
[C---:B------:R-:W-:Y:S02]  /*1ec0*/  IMAD R7, R26.reuse, UR5, R6 ;  /* 0x000000051a077c24 */ /* 0x040fe4000f8e0206 */
[----:B------:R-:W-:Y:S01]  /*1ed0*/  IMAD.WIDE.U32 R2, R26, UR4, R2 ;  /* 0x000000041a027c25 */ /* 0x000fe2000f8e0002 */
[----:B------:R-:W-:Y:S01]  /*1ee0*/  ULDC.64 UR4, c[0x0][0xa08] ;  /* 0x0002820000047ab9 */ /* 0x000fe20000000a00 */
[----:B------:R1:W2:Y:S01]  /*1ef0*/  LDL.64 R26, [R1] ;  /* 0x00000000011a7983 */ /* 0x0002a20000100a00 */
[----:B------:R-:W-:Y:S01]  /*1f00*/  ISETP.NE.U32.AND P0, PT, RZ, UR4, PT ;  /* 0x00000004ff007c0c */ /* 0x000fe2000bf05070 */
[----:B------:R-:W-:-:S03]  /*1f10*/  VIADD R42, R50, 0xffffff80 ;  /* 0xffffff80322a7836 */ /* 0x000fc60000000000 */
[----:B------:R-:W-:Y:S01]  /*1f20*/  ISETP.NE.AND.EX P0, PT, RZ, UR5, PT, P0 ;  /* 0x00000005ff007c0c */ /* 0x000fe2000bf05300 */
[----:B------:R-:W-:Y:S01]  /*1f30*/  IMAD.IADD R3, R3, 0x1, R7 ;  /* 0x0000000103037824 */ /* 0x000fe200078e0207 */
[----:B------:R-:W-:Y:S01]  /*1f40*/  LEA.HI R42, R42, R43, RZ, 0x1 ;  /* 0x0000002b2a2a7211 */ /* 0x000fe200078f08ff */
[----:B------:R-:W-:-:S03]  /*1f50*/  ULDC.64 UR4, c[0x0][0x310] ;  /* 0x0000c40000047ab9 */ /* 0x000fc60000000a00 */
[----:B------:R-:W-:Y:S01]  /*1f60*/  SHF.R.S32.HI R42, RZ, 0x1, R42 ;  /* 0x00000001ff2a7819 */ /* 0x000fe2000001142a */
[----:B------:R-:W-:-:S03]  /*1f70*/  IMAD.IADD R5, R5, 0x1, R9 ;  /* 0x0000000105057824 */ /* 0x000fc600078e0209 */
[----:B------:R-:W-:Y:S02]  /*1f80*/  SHF.R.S32.HI R49, RZ, 0x1f, R42 ;  /* 0x0000001fff317819 */ /* 0x000fe4000001142a */
[----:B---3--:R-:W-:-:S04]  /*1f90*/  SHF.R.S32.HI R6, RZ, 0x1f, R0 ;  /* 0x0000001fff067819 */ /* 0x008fc80000011400 */
[----:B------:R-:W-:Y:S02]  /*1fa0*/  SEL R6, R6, RZ, !P0 ;  /* 0x000000ff06067207 */ /* 0x000fe40004000000 */
[----:B------:R-:W-:-:S03]  /*1fb0*/  SEL R7, R0, RZ, !P0 ;  /* 0x000000ff00077207 */ /* 0x000fc60004000000 */
[C---:B------:R-:W-:Y:S02]  /*1fc0*/  IMAD R0, R6.reuse, UR6, RZ ;  /* 0x0000000606007c24 */ /* 0x040fe4000f8e02ff */
[----:B------:R-:W-:Y:S02]  /*1fd0*/  IMAD R6, R6, UR4, RZ ;  /* 0x0000000406067c24 */ /* 0x000fe4000f8e02ff */
[----:B------:R-:W-:-:S04]  /*1fe0*/  IMAD.WIDE.U32 R20, R7, UR6, R4 ;  /* 0x0000000607147c25 */ /* 0x000fc8000f8e0004 */
[C---:B------:R-:W-:Y:S02]  /*1ff0*/  IMAD R75, R7.reuse, UR7, R0 ;  /* 0x00000007074b7c24 */ /* 0x040fe4000f8e0200 */
[C---:B------:R-:W-:Y:S02]  /*2000*/  IMAD R5, R7.reuse, UR5, R6 ;  /* 0x0000000507057c24 */ /* 0x040fe4000f8e0206 */
[----:B------:R-:W-:Y:S01]  /*2010*/  IMAD.WIDE.U32 R2, R7, UR4, R2 ;  /* 0x0000000407027c25 */ /* 0x000fe2000f8e0002 */
[----:B0-----:R-:W-:Y:S01]  /*2020*/  ISETP.GE.AND P1, PT, R156, R61, PT ;  /* 0x0000003d9c00720c */ /* 0x001fe20003f26270 */
[----:B------:R-:W-:Y:S02]  /*2030*/  ULDC UR4, c[0x0][0x2f4] ;  /* 0x0000bd0000047ab9 */ /* 0x000fe40000000800 */
[-C--:B------:R-:W-:Y:S02]  /*2040*/  IMAD R0, R49, R28.reuse, RZ ;  /* 0x0000001c31007224 */ /* 0x080fe400078e02ff */
[----:B------:R-:W-:-:S04]  /*2050*/  IMAD.WIDE.U32 R6, R42, R28, R156 ;  /* 0x0000001c2a067225 */ /* 0x000fc800078e009c */
[----:B--2---:R-:W-:Y:S01]  /*2060*/  IMAD.MOV.U32 R26, RZ, RZ, R14 ;  /* 0x000000ffff1a7224 */ /* 0x004fe200078e000e */
[----:B------:R-:W-:Y:S01]  /*2070*/  IADD3 R57, P0, R2, R6, RZ ;  /* 0x0000000602397210 */ /* 0x000fe20007f1e0ff */
[----:B------:R-:W-:Y:S02]  /*2080*/  IMAD R9, R42, R29, R0 ;  /* 0x0000001d2a097224 */ /* 0x000fe400078e0200 */
[----:B------:R-:W-:Y:S01]  /*2090*/  IMAD.IADD R0, R3, 0x1, R5 ;  /* 0x0000000103007824 */ /* 0x000fe200078e0205 */
[----:B------:R-:W-:Y:S01]  /*20a0*/  SHF.R.S32.HI R27, RZ, 0x1f, R26 ;  /* 0x0000001fff1b7819 */ /* 0x000fe2000001141a */
[C---:B------:R-:W-:Y:S02]  /*20b0*/  IMAD R4, R49.reuse, R34, RZ ;  /* 0x0000002231047224 */ /* 0x040fe400078e02ff */
[----:B------:R-:W-:Y:S01]  /*20c0*/  IMAD R6, R49, R40, RZ ;  /* 0x0000002831067224 */ /* 0x000fe200078e02ff */
[----:B------:R-:W-:Y:S01]  /*20d0*/  IADD3.X R56, R0, R7, R9, P0, !PT ;  /* 0x0000000700387210 */ /* 0x000fe200007fe409 */
[C---:B------:R-:W-:Y:S01]  /*20e0*/  IMAD R15, R42.reuse, R35, R4 ;  /* 0x000000232a0f7224 */ /* 0x040fe200078e0204 */
[----:B------:R0:W-:Y:S01]  /*20f0*/  STL [R1+0x4], R27 ;  /* 0x0000041b01007387 */ /* 0x0001e20000100800 */
[----:B------:R-:W-:-:S02]  /*2100*/  IMAD R25, R42, R41, R6 ;  /* 0x000000292a197224 */ /* 0x000fc400078e0206 */
[----:B------:R-:W-:-:S04]  /*2110*/  IMAD.WIDE.U32 R4, R42, R34, R26 ;  /* 0x000000222a047225 */ /* 0x000fc800078e001a */
[C---:B------:R-:W-:Y:S02]  /*2120*/  IMAD.WIDE.U32 R6, R42.reuse, R40, R26 ;  /* 0x000000282a067225 */ /* 0x040fe400078e001a */
[----:B------:R-:W2:Y:S04]  /*2130*/  LDL R26, [R1+0x50] ;  /* 0x00005000011a7983 */ /* 0x000ea80000100800 */
[----:B0-----:R-:W3:Y:S01]  /*2140*/  LDL R27, [R1+0x3c] ;  /* 0x00003c00011b7983 */ /* 0x001ee20000100800 */
[----:B------:R-:W-:Y:S02]  /*2150*/  SEL R13, R61, RZ, P1 ;  /* 0x000000ff3d0d7207 */ /* 0x000fe40000800000 */
[----:B------:R-:W-:Y:S01]  /*2160*/  LOP3.LUT R11, R11, 0xfffffffc, RZ, 0xc0, !PT ;  /* 0xfffffffc0b0b7812 */ /* 0x000fe200078ec0ff */
[----:B------:R-:W-:-:S04]  /*2170*/  IMAD.WIDE.U32 R8, R42, R34, R156 ;  /* 0x000000222a087225 */ /* 0x000fc800078e009c */
[----:B------:R-:W-:Y:S02]  /*2180*/  IMAD.IADD R13, R156, 0x1, R13 ;  /* 0x000000019c0d7824 */ /* 0x000fe400078e020d */
[----:B------:R-:W-:Y:S02]  /*2190*/  IMAD.IADD R11, R10, 0x1, -R11 ;  /* 0x000000010a0b7824 */ /* 0x000fe400078e0a0b */
[----:B------:R-:W-:Y:S02]  /*21a0*/  IMAD.IADD R5, R5, 0x1, R15 ;  /* 0x0000000105057824 */ /* 0x000fe400078e020f */
[----:B------:R-:W-:Y:S01]  /*21b0*/  IMAD.IADD R9, R15, 0x1, R9 ;  /* 0x000000010f097824 */ /* 0x000fe200078e0209 */
[----:B-----5:R-:W-:Y:S02]  /*21c0*/  SHF.R.S32.HI R15, RZ, 0x1f, R45 ;  /* 0x0000001fff0f7819 */ /* 0x020fe4000001142d */
[----:B------:R-:W-:Y:S02]  /*21d0*/  SHF.R.S32.HI R58, RZ, 0x1f, R13 ;  /* 0x0000001fff3a7819 */ /* 0x000fe4000001140d */
[----:B------:R-:W-:Y:S01]  /*21e0*/  LOP3.LUT P4, RZ, R11, 0x2, RZ, 0xc0, !PT ;  /* 0x000000020bff7812 */ /* 0x000fe2000788c0ff */
[----:B------:R-:W-:Y:S01]  /*21f0*/  IMAD.WIDE.U32 R10, R42, R40, R156 ;  /* 0x000000282a0a7225 */ /* 0x000fe200078e009c */
[----:B------:R-:W-:-:S03]  /*2200*/  LEA.HI R58, R58, R13, RZ, 0x4 ;  /* 0x0000000d3a3a7211 */ /* 0x000fc600078f20ff */
[-C--:B------:R-:W-:Y:S02]  /*2210*/  IMAD R14, R15, R34.reuse, RZ ;  /* 0x000000220f0e7224 */ /* 0x080fe400078e02ff */
[----:B------:R-:W-:Y:S02]  /*2220*/  IMAD.IADD R7, R7, 0x1, R25 ;  /* 0x0000000107077824 */ /* 0x000fe400078e0219 */
[----:B------:R-:W-:Y:S02]  /*2230*/  IMAD.IADD R11, R25, 0x1, R11 ;  /* 0x00000001190b7824 */ /* 0x000fe400078e020b */
[C---:B------:R-:W-:Y:S02]  /*2240*/  IMAD R25, R45.reuse, R35, R14 ;  /* 0x000000232d197224 */ /* 0x040fe400078e020e */
[----:B------:R-:W-:-:S04]  /*2250*/  IMAD.WIDE.U32 R30, R45, R34, R4 ;  /* 0x000000222d1e7225 */ /* 0x000fc800078e0004 */
[----:B------:R-:W-:Y:S01]  /*2260*/  IMAD R14, R15, R40, RZ ;  /* 0x000000280f0e7224 */ /* 0x000fe200078e02ff */
[----:B------:R-:W-:Y:S01]  /*2270*/  SHF.R.U32.HI R60, RZ, 0x7, R50 ;  /* 0x00000007ff3c7819 */ /* 0x000fe20000011632 */
[----:B------:R-:W-:Y:S01]  /*2280*/  IMAD R13, R29, 0xa0, RZ ;  /* 0x000000a01d0d7824 */ /* 0x000fe200078e02ff */
[----:B------:R-:W-:Y:S01]  /*2290*/  IADD3 R42, P0, R42, R24, RZ ;  /* 0x000000182a2a7210 */ /* 0x000fe20007f1e0ff */
[----:B------:R-:W-:Y:S01]  /*22a0*/  IMAD R63, R35, 0xa0, RZ ;  /* 0x000000a0233f7824 */ /* 0x000fe200078e02ff */
[----:B------:R-:W-:Y:S01]  /*22b0*/  LOP3.LUT R22, R22, 0xfffffffb, RZ, 0xc0, !PT ;  /* 0xfffffffb16167812 */ /* 0x000fe200078ec0ff */
[----:B------:R-:W-:Y:S01]  /*22c0*/  IMAD.WIDE.U32 R32, R45, R34, R8 ;  /* 0x000000222d207225 */ /* 0x000fe200078e0008 */
[----:B------:R-:W-:-:S03]  /*22d0*/  LOP3.LUT R67, R58, 0xfffffff0, RZ, 0xc0, !PT ;  /* 0xfffffff03a437812 */ /* 0x000fc600078ec0ff */
[----:B------:R-:W-:Y:S02]  /*22e0*/  IMAD R71, R45, R41, R14 ;  /* 0x000000292d477224 */ /* 0x000fe400078e020e */
[----:B------:R-:W-:Y:S02]  /*22f0*/  IMAD R5, R41, 0xa0, RZ ;  /* 0x000000a029057824 */ /* 0x000fe400078e02ff */
[----:B------:R-:W-:-:S04]  /*2300*/  IMAD.WIDE.U32 R36, R45, R40, R6 ;  /* 0x000000282d247225 */ /* 0x000fc800078e0006 */
[----:B------:R-:W-:-:S04]  /*2310*/  IMAD.WIDE.U32 R38, R45, R40, R10 ;  /* 0x000000282d267225 */ /* 0x000fc800078e000a */
[----:B------:R-:W-:Y:S02]  /*2320*/  VIADD R76, R156, 0x20 ;  /* 0x000000209c4c7836 */ /* 0x000fe40000000000 */
[----:B------:R-:W-:-:S04]  /*2330*/  IMAD.WIDE.U32 R28, R28, 0xa0, RZ ;  /* 0x000000a01c1c7825 */ /* 0x000fc800078e00ff */
[----:B------:R-:W-:-:S04]  /*2340*/  IMAD.WIDE.U32 R34, R34, 0xa0, RZ ;  /* 0x000000a022227825 */ /* 0x000fc800078e00ff */
[----:B------:R-:W-:Y:S01]  /*2350*/  IMAD.WIDE.U32 R40, R40, 0xa0, RZ ;  /* 0x000000a028287825 */ /* 0x000fe200078e00ff */
[----:B------:R-:W-:Y:S02]  /*2360*/  @P1 LOP3.LUT R22, R22, 0x4, RZ, 0xfc, !PT ;  /* 0x0000000416161812 */ /* 0x000fe400078efcff */
[----:B------:R-:W-:Y:S01]  /*2370*/  ISETP.GE.AND P3, PT, R156, UR4, PT ;  /* 0x000000049c007c0c */ /* 0x000fe2000bf66270 */
[----:B------:R-:W-:Y:S01]  /*2380*/  IMAD.IADD R69, R37, 0x1, R71 ;  /* 0x0000000125457824 */ /* 0x000fe200078e0247 */
[----:B------:R-:W-:Y:S01]  /*2390*/  ISETP.GE.AND P2, PT, R76, UR4, PT ;  /* 0x000000044c007c0c */ /* 0x000fe2000bf46270 */
[----:B------:R-:W-:Y:S01]  /*23a0*/  VIADD R60, R60, 0x8 ;  /* 0x000000083c3c7836 */ /* 0x000fe20000000000 */
[----:B------:R-:W-:Y:S01]  /*23b0*/  SHF.R.S32.HI R73, RZ, 0x1f, R67 ;  /* 0x0000001fff497819 */ /* 0x000fe20000011443 */
[----:B------:R-:W-:Y:S02]  /*23c0*/  IMAD.SHL.U32 R61, R61, 0x2, RZ ;  /* 0x000000023d3d7824 */ /* 0x000fe400078e00ff */
[----:B------:R-:W-:-:S02]  /*23d0*/  IMAD.X R43, R49, 0x1, R12, P0 ;  /* 0x00000001312b7824 */ /* 0x000fc400000e060c */
[----:B------:R-:W-:Y:S02]  /*23e0*/  IMAD.IADD R62, R29, 0x1, R13 ;  /* 0x000000011d3e7824 */ /* 0x000fe400078e020d */
[----:B------:R-:W-:Y:S02]  /*23f0*/  IMAD.IADD R63, R35, 0x1, R63 ;  /* 0x00000001233f7824 */ /* 0x000fe400078e023f */
[----:B------:R-:W-:Y:S02]  /*2400*/  IMAD.IADD R64, R41, 0x1, R5 ;  /* 0x0000000129407824 */ /* 0x000fe400078e0205 */
[----:B------:R-:W-:Y:S02]  /*2410*/  IMAD.IADD R65, R31, 0x1, R25 ;  /* 0x000000011f417824 */ /* 0x000fe400078e0219 */
[----:B------:R-:W-:Y:S02]  /*2420*/  IMAD.IADD R66, R25, 0x1, R33 ;  /* 0x0000000119427824 */ /* 0x000fe400078e0221 */
[----:B------:R-:W-:-:S02]  /*2430*/  IMAD.IADD R71, R71, 0x1, R39 ;  /* 0x0000000147477824 */ /* 0x000fc400078e0227 */
[----:B------:R-:W-:Y:S01]  /*2440*/  IMAD.IADD R75, R21, 0x1, R75 ;  /* 0x00000001154b7824 */ /* 0x000fe200078e024b */
[----:B---3--:R-:W-:Y:S02]  /*2450*/  SHF.R.U32.HI R59, RZ, 0x3, R27 ;  /* 0x00000003ff3b7819 */ /* 0x008fe4000001161b */
[----:B------:R-:W-:-:S04]  /*2460*/  LOP3.LUT R4, R27, 0x30, R58, 0xf8, !PT ;  /* 0x000000301b047812 */ /* 0x000fc800078ef83a */
[----:B------:R-:W-:-:S05]  /*2470*/  LOP3.LUT R4, R4, R59, RZ, 0x3c, !PT ;  /* 0x0000003b04047212 */ /* 0x000fca00078e3cff */
[----:B-12---:R-:W-:-:S07]  /*2480*/  IMAD.IADD R68, R26, 0x1, R4 ;  /* 0x000000011a447824 */ /* 0x006fce00078e0204 */
.L_x_11896:
[----:B------:R-:W2:Y:S01]  /*2490*/  LDL R4, [R1+0x2c] ;  /* 0x00002c0001047983 */ /* 0x000ea20000100800 */
[----:B0---4-:R-:W0:Y:S01]  /*24a0*/  LDC.64 R50, c[0x0][0x2e8] ;  /* 0x0000ba00ff327b82 */ /* 0x011e220000000a00 */
[----:B------:R-:W-:Y:S01]  /*24b0*/  VIADD R47, R47, 0xffffffff ;  /* 0xffffffff2f2f7836 */ /* 0x000fe20000000000 */
[----:B------:R-:W-:Y:S01]  /*24c0*/  LOP3.LUT R22, R22, 0xfffffffd, RZ, 0xc0, !PT ;  /* 0xfffffffd16167812 */ /* 0x000fe200078ec0ff */
[----:B------:R-:W-:Y:S05]  /*24d0*/  YIELD ;  /* 0x0000000000007946 */ /* 0x000fea0003800000 */
[----:B------:R-:W1:Y:S01]  /*24e0*/  LDC R27, c[0x0][0x3f4] ;  /* 0x0000fd00ff1b7b82 */ /* 0x000e620000000800 */
[----:B------:R-:W-:Y:S01]  /*24f0*/  SHF.R.S32.HI R53, RZ, 0x1f, R47 ;  /* 0x0000001fff357819 */ /* 0x000fe2000001142f */
[-C--:B------:R-:W-:Y:S01]  /*2500*/  IMAD R5, R62, R47.reuse, RZ ;  /* 0x0000002f3e057224 */ /* 0x080fe200078e02ff */
[----:B------:R-:W-:Y:S01]  /*2510*/  ISETP.GT.AND P5, PT, R47, R44, PT ;  /* 0x0000002c2f00720c */ /* 0x000fe20003fa4270 */
[----:B---3--:R-:W-:Y:S01]  /*2520*/  IMAD.WIDE.U32 R14, R28, R47, RZ ;  /* 0x0000002f1c0e7225 */ /* 0x008fe200078e00ff */
[----:B------:R-:W-:Y:S03]  /*2530*/  BSSY B0, `(.L_x_11867) ;  /* 0x000027d000007945 */ /* 0x000fe60003800000 */
[----:B------:R-:W-:-:S04]  /*2540*/  IMAD R5, R53, R28, R5 ;  /* 0x0000001c35057224 */ /* 0x000fc800078e0205 */
[----:B------:R-:W-:Y:S01]  /*2550*/  IMAD.IADD R55, R15, 0x1, R5 ;  /* 0x000000010f377824 */ /* 0x000fe200078e0205 */
[----:B0-----:R-:W-:-:S03]  /*2560*/  IADD3 R12, P0, P1, R14, R50, R57 ;  /* 0x000000320e0c7210 */ /* 0x001fc6000791e039 */
[----:B------:R-:W-:Y:S02]  /*2570*/  @P5 LOP3.LUT R22, R22, 0x2, RZ, 0xfc, !PT ;  /* 0x0000000216165812 */ /* 0x000fe400078efcff */
[----:B------:R-:W-:Y:S02]  /*2580*/  IADD3.X R13, R55, R51, R56, P0, P1 ;  /* 0x00000033370d7210 */ /* 0x000fe400007e2438 */
[----:B-1----:R-:W-:Y:S01]  /*2590*/  ISETP.GE.AND P0, PT, R27, 0x1, PT ;  /* 0x000000011b00780c */ /* 0x002fe20003f06270 */
[----:B--2---:R-:W-:-:S04]  /*25a0*/  IMAD R74, R23, 0x2800, R4 ;  /* 0x00002800174a7824 */ /* 0x004fc800078e0204 */
[C---:B------:R-:W-:Y:S02]  /*25b0*/  VIADD R72, R74.reuse, 0x20 ;  /* 0x000000204a487836 */ /* 0x040fe40000000000 */
[----:B------:R-:W-:Y:S02]  /*25c0*/  @P4 VIADD R72, R74, 0xffffffe0 ;  /* 0xffffffe04a484836 */ /* 0x000fe40000000000 */
[C---:B------:R-:W-:Y:S02]  /*25d0*/  IMAD.IADD R74, R17.reuse, 0x1, R74 ;  /* 0x00000001114a7824 */ /* 0x040fe400078e024a */
[----:B------:R-:W-:Y:S02]  /*25e0*/  IMAD.IADD R72, R17, 0x1, R72 ;  /* 0x0000000111487824 */ /* 0x000fe400078e0248 */
[----:B------:R-:W-:Y:S05]  /*25f0*/  @!P0 BRA `(.L_x_11868) ;  /* 0x0000002400608947 */ /* 0x000fea0003800000 */
[----:B------:R-:W-:Y:S01]  /*2600*/  ULDC.U8 UR4, c[0x0][0x410] ;  /* 0x0001040000047ab9 */ /* 0x000fe20000000000 */
[-C--:B------:R-:W-:Y:S01]  /*2610*/  IMAD R7, R63, R47.reuse, RZ ;  /* 0x0000002f3f077224 */ /* 0x080fe200078e02ff */
[----:B------:R-:W-:Y:S01]  /*2620*/  ISETP.NE.AND P0, PT, RZ, UR4, PT ;  /* 0x00000004ff007c0c */ /* 0x000fe2000bf05270 */
[----:B------:R-:W-:-:S04]  /*2630*/  IMAD.WIDE.U32 R4, R34, R47, RZ ;  /* 0x0000002f22047225 */ /* 0x000fc800078e00ff */
[----:B------:R-:W-:-:S04]  /*2640*/  IMAD R7, R53, R34, R7 ;  /* 0x0000002235077224 */ /* 0x000fc800078e0207 */
[----:B------:R-:W-:-:S04]  /*2650*/  IMAD.IADD R52, R5, 0x1, R7 ;  /* 0x0000000105347824 */ /* 0x000fc800078e0207 */
[----:B------:R-:W-:Y:S05]  /*2660*/  @!P0 BRA `(.L_x_11869) ;  /* 0x0000001000808947 */ /* 0x000fea0003800000 */
[----:B------:R-:W2:Y:S01]  /*2670*/  LDL.64 R78, [R1] ;  /* 0x00000000014e7983 */ /* 0x000ea20000100a00 */
[----:B------:R-:W0:Y:S01]  /*2680*/  S2R R6, SR_TID.X ;  /* 0x0000000000067919 */ /* 0x000e220000002100 */
[----:B------:R-:W-:Y:S01]  /*2690*/  BSSY B1, `(.L_x_11870) ;  /* 0x0000021000017945 */ /* 0x000fe20003800000 */
[----:B------:R-:W-:Y:S02]  /*26a0*/  CS2R R24, SRZ ;  /* 0x0000000000187805 */ /* 0x000fe4000001ff00 */
[----:B------:R-:W-:Y:S02]  /*26b0*/  CS2R R10, SRZ ;  /* 0x00000000000a7805 */ /* 0x000fe4000001ff00 */
[----:B------:R-:W-:Y:S01]  /*26c0*/  CS2R R14, SRZ ;  /* 0x00000000000e7805 */ /* 0x000fe2000001ff00 */
[C---:B0-----:R-:W-:Y:S02]  /*26d0*/  VIADD R9, R6.reuse, 0xffffff80 ;  /* 0xffffff8006097836 */ /* 0x041fe40000000000 */
[----:B------:R-:W-:-:S02]  /*26e0*/  VIADD R8, R6, 0xffffff80 ;  /* 0xffffff8006087836 */ /* 0x000fc40000000000 */
[----:B------:R-:W-:-:S03]  /*26f0*/  IMAD R6, R47, -0xa0, R48 ;  /* 0xffffff602f067824 */ /* 0x000fc600078e0230 */
[----:B------:R-:W-:Y:S02]  /*2700*/  LEA.HI R8, R8, R9, RZ, 0x1 ;  /* 0x0000000908087211 */ /* 0x000fe400078f08ff */
[----:B------:R-:W-:Y:S02]  /*2710*/  VIMNMX R6, R6, 0xa0, PT ;  /* 0x000000a006067848 */ /* 0x000fe40003fe0100 */
[----:B------:R-:W-:-:S04]  /*2720*/  SHF.R.S32.HI R8, RZ, 0x1, R8 ;  /* 0x00000001ff087819 */ /* 0x000fc80000011408 */
[----:B------:R-:W-:Y:S02]  /*2730*/  ISETP.GE.AND P1, PT, R8, R6, PT ;  /* 0x000000060800720c */ /* 0x000fe40003f26270 */
[----:B------:R-:W-:Y:S01]  /*2740*/  CS2R R8, SRZ ;  /* 0x0000000000087805 */ /* 0x000fe2000001ff00 */
[----:B--2---:R-:W-:-:S10]  /*2750*/  VIADD R26, R78, 0x10 ;  /* 0x000000104e1a7836 */ /* 0x004fd40000000000 */
[----:B------:R-:W-:Y:S05]  /*2760*/  @P1 BRA `(.L_x_11871) ;  /* 0x00000000004c1947 */ /* 0x000fea0003800000 */
        /* <DEDUP_REMOVED lines=19> */
.L_x_11871:
[----:B------:R-:W-:Y:S05]  /*28a0*/  BSYNC B1 ;  /* 0x0000000000017941 */ /* 0x000fea0003800000 */
.L_x_11870:
[----:B0-----:R-:W2:Y:S01]  /*28b0*/  LDL R4, [R1+0x10] ;  /* 0x0000100001047983 */ /* 0x001ea20000100800 */
[----:B-----5:R-:W-:Y:S02]  /*28c0*/  IMAD.MOV.U32 R50, RZ, RZ, R8 ;  /* 0x000000ffff327224 */ /* 0x020fe400078e0008 */
[----:B------:R-:W-:Y:S02]  /*28d0*/  IMAD.MOV.U32 R82, RZ, RZ, R24 ;  /* 0x000000ffff527224 */ /* 0x000fe400078e0018 */
[----:B------:R-:W-:Y:S02]  /*28e0*/  IMAD.MOV.U32 R51, RZ, RZ, R10 ;  /* 0x000000ffff337224 */ /* 0x000fe400078e000a */
[----:B------:R-:W-:Y:S01]  /*28f0*/  IMAD.MOV.U32 R83, RZ, RZ, R14 ;  /* 0x000000ffff537224 */ /* 0x000fe200078e000e */
[----:B--2---:R-:W-:-:S13]  /*2900*/  ISETP.NE.AND P0, PT, R4, 0x3, PT ;  /* 0x000000030400780c */ /* 0x004fda0003f05270 */
[----:B------:R-:W-:Y:S05]  /*2910*/  @!P0 BRA `(.L_x_11872) ;  /* 0x0000000000048947 */ /* 0x000fea0003800000 */
[----:B------:R-:W-:Y:S01]  /*2920*/  BPT.TRAP 0x1 ;  /* 0x000000040000795c */ /* 0x000fe20000300000 */
.L_x_11872:
[----:B------:R-:W2:Y:S01]  /*2930*/  LDL R4, [R1+0x18] ;  /* 0x0000180001047983 */ /* 0x000ea20000100800 */
[----:B------:R-:W-:Y:S01]  /*2940*/  IMAD R70, R23, 0x8, R17 ;  /* 0x0000000817467824 */ /* 0x000fe200078e0211 */
[----:B------:R-:W-:Y:S01]  /*2950*/  BSSY B1, `(.L_x_11873) ;  /* 0x0000004000017945 */ /* 0x000fe20003800000 */
[----:B--2---:R-:W-:-:S04]  /*2960*/  SHF.L.U32 R77, R4, 0x1f, RZ ;  /* 0x0000001f044d7819 */ /* 0x004fc800000006ff */
[----:B------:R-:W0:Y:S02]  /*2970*/  SYNCS.PHASECHK.TRANS64.TRYWAIT P5, [R70+URZ+0x13290], R77 ;  /* 0x0132904d460075a7 */ /* 0x000e2400080a017f */
[----:B0-----:R-:W-:Y:S05]  /*2980*/  @!P5 BRA `(.L_x_11874) ;  /* 0x000002040020d947 */ /* 0x001fea0003800000 */
.L_x_12167:
[----:B------:R-:W-:Y:S05]  /*2990*/  BSYNC B1 ;  /* 0x0000000000017941 */ /* 0x000fea0003800000 */
.L_x_11873:
[----:B------:R-:W-:Y:S05]  /*29a0*/  @P1 BRA `(.L_x_11875) ;  /* 0x0000002000d41947 */ /* 0x000fea0003800000 */
[----:B------:R-:W-:Y:S04]  /*29b0*/  BSSY B1, `(.L_x_11876) ;  /* 0x0000074000017945 */ /* 0x000fe80003800000 */
[----:B------:R-:W-:Y:S05]  /*29c0*/  @P3 BRA `(.L_x_11877) ;  /* 0x0000000400c83947 */ /* 0x000fea0003800000 */
[----:B------:R-:W2:Y:S01]  /*29d0*/  LDL.64 R52, [R1] ;  /* 0x0000000001347983 */ /* 0x000ea20000100a00 */
        /* <DEDUP_REMOVED lines=16> */
[----:B------:R-:W-:Y:S01]  /*2ae0*/  IMAD.MOV.U32 R14, RZ, RZ, R4 ;  /* 0x000000ffff0e7224 */ /* 0x000fe200078e0004 */
[----:B------:R-:W-:Y:S02]  /*2af0*/  F2FP.F16.E4M3.UNPACK_B R4, R5 ;  /* 0x00000005ff04723e */ /* 0x000fe400020006ff */
[----:B------:R-:W-:Y:S01]  /*2b00*/  LOP3.LUT R53, R52, 0xff00, R25, 0xf8, !PT ;  /* 0x0000ff0034357812 */ /* 0x000fe200078ef819 */
[----:B------:R-:W-:Y:S01]  /*2b10*/  IMAD.U32 R52, R54, 0x10000, RZ ;  /* 0x0001000036347824 */ /* 0x000fe200078e00ff */
[----:B------:R-:W-:Y:S01]  /*2b20*/  LOP3.LUT R24, R24, 0xff00, R15, 0xf8, !PT ;  /* 0x0000ff0018187812 */ /* 0x000fe200078ef80f */
[----:B------:R-:W-:Y:S01]  /*2b30*/  IMAD.U32 R15, R79, 0x10000, RZ ;  /* 0x000100004f0f7824 */ /* 0x000fe200078e00ff */
[----:B------:R-:W-:-:S02]  /*2b40*/  F2FP.F16.E4M3.UNPACK_B R25, R83.H1 ;  /* 0x00000053ff19723e */ /* 0x000fc400030006ff */
[----:B------:R-:W-:Y:S02]  /*2b50*/  LOP3.LUT R79, R53, 0xff0000, R52, 0xf8, !PT ;  /* 0x00ff0000354f7812 */ /* 0x000fe400078ef834 */
[----:B------:R-:W-:Y:S01]  /*2b60*/  LOP3.LUT R54, R24, 0xff0000, R15, 0xf8, !PT ;  /* 0x00ff000018367812 */ /* 0x000fe200078ef80f */
[--C-:B------:R-:W-:Y:S01]  /*2b70*/  HADD2.F32 R55, -RZ, R25.reuse.H0_H0 ;  /* 0x20000019ff377230 */ /* 0x100fe20000004100 */
[----:B------:R-:W-:Y:S01]  /*2b80*/  F2FP.F16.E4M3.UNPACK_B R52, R82.H1 ;  /* 0x00000052ff34723e */ /* 0x000fe200030006ff */
[--C-:B------:R-:W-:Y:S01]  /*2b90*/  HADD2.F32 R15, -RZ, R4.reuse.H1_H1 ;  /* 0x30000004ff0f7230 */ /* 0x100fe20000004100 */
[----:B------:R-:W-:Y:S01]  /*2ba0*/  F2FP.F16.E4M3.UNPACK_B R5, R5.H1 ;  /* 0x00000005ff05723e */ /* 0x000fe200030006ff */
[----:B------:R-:W-:Y:S02]  /*2bb0*/  HADD2.F32 R4, -RZ, R4.H0_H0 ;  /* 0x20000004ff047230 */ /* 0x000fe40000004100 */
        /* <DEDUP_REMOVED lines=9> */
[-C--:B------:R-:W-:Y:S01]  /*2c50*/  FMUL.FTZ R81, R25, R78.reuse ;  /* 0x0000004e19517220 */ /* 0x080fe20000410000 */
[----:B------:R-:W-:Y:S01]  /*2c60*/  FFMA.FTZ R5, R15, R53, R80 ;  /* 0x000000350f057223 */ /* 0x000fe20000010050 */
[C---:B------:R-:W-:Y:S01]  /*2c70*/  FMUL.FTZ R78, R24.reuse, R78 ;  /* 0x0000004e184e7220 */ /* 0x040fe20000410000 */
[----:B------:R-:W-:Y:S01]  /*2c80*/  F2FP.F16.E4M3.UNPACK_B R15, R14.H1 ;  /* 0x0000000eff0f723e */ /* 0x000fe200030006ff */
[----:B------:R-:W-:Y:S01]  /*2c90*/  FFMA.FTZ R83, R24, R52, -R81 ;  /* 0x0000003418537223 */ /* 0x000fe20000010851 */
[----:B------:R-:W-:Y:S01]  /*2ca0*/  F2FP.F16.E4M3.UNPACK_B R14, R14 ;  /* 0x0000000eff0e723e */ /* 0x000fe200020006ff */
[----:B------:R-:W-:Y:S01]  /*2cb0*/  FFMA.FTZ R84, R25, R52, R78 ;  /* 0x0000003419547223 */ /* 0x000fe2000001004e */
[----:B------:R-:W-:Y:S01]  /*2cc0*/  HADD2.F32 R78, -RZ, R55.H1_H1 ;  /* 0x30000037ff4e7230 */ /* 0x000fe20000004100 */
[----:B------:R-:W-:Y:S01]  /*2cd0*/  F2FP.F16.E4M3.UNPACK_B R52, R82 ;  /* 0x00000052ff34723e */ /* 0x000fe200020006ff */
[----:B------:R-:W-:-:S02]  /*2ce0*/  HADD2.F32 R24, -RZ, R15.H0_H0 ;  /* 0x2000000fff187230 */ /* 0x000fc40000004100 */
[----:B------:R-:W-:Y:S01]  /*2cf0*/  HADD2.F32 R25, -RZ, R15.H1_H1 ;  /* 0x3000000fff197230 */ /* 0x000fe20000004100 */
[----:B------:R-:W-:Y:S01]  /*2d00*/  F2FP.SATFINITE.E4M3.F32.PACK_AB_MERGE_C R86, R84, R83, RZ ;  /* 0x000000535456723e */ /* 0x000fe200048070ff */
[--C-:B------:R-:W-:Y:S02]  /*2d10*/  HADD2.F32 R15, -RZ, R14.reuse.H0_H0 ;  /* 0x2000000eff0f7230 */ /* 0x100fe40000004100 */
[-C--:B------:R-:W-:Y:S01]  /*2d20*/  FMUL.FTZ R80, R24, R78.reuse ;  /* 0x0000004e18507220 */ /* 0x080fe20000410000 */
[----:B------:R-:W-:Y:S02]  /*2d30*/  HADD2.F32 R55, -RZ, R55.H0_H0 ;  /* 0x20000037ff377230 */ /* 0x000fe40000004100 */
[----:B------:R-:W-:Y:S01]  /*2d40*/  FMUL.FTZ R81, R25, R78 ;  /* 0x0000004e19517220 */ /* 0x000fe20000410000 */
[----:B------:R-:W-:Y:S01]  /*2d50*/  HADD2.F32 R14, -RZ, R14.H1_H1 ;  /* 0x3000000eff0e7230 */ /* 0x000fe20000004100 */
[----:B------:R-:W-:Y:S01]  /*2d60*/  F2FP.SATFINITE.E4M3.F32.PACK_AB_MERGE_C R5, R5, R4, R86 ;  /* 0x000000040505723e */ /* 0x000fe20004807056 */
[----:B------:R-:W-:-:S02]  /*2d70*/  HADD2.F32 R53, -RZ, R52.H1_H1 ;  /* 0x30000034ff357230 */ /* 0x000fc40000004100 */
[----:B------:R-:W-:Y:S02]  /*2d80*/  HADD2.F32 R52, -RZ, R52.H0_H0 ;  /* 0x20000034ff347230 */ /* 0x000fe40000004100 */
[-C--:B------:R-:W-:Y:S01]  /*2d90*/  FMUL.FTZ R78, R14, R55.reuse ;  /* 0x000000370e4e7220 */ /* 0x080fe20000410000 */
        /* <DEDUP_REMOVED lines=8> */
[----:B------:R-:W-:Y:S01]  /*2e20*/  HADD2.F32 R25, -RZ, R15.H1_H1 ;  /* 0x3000000fff197230 */ /* 0x000fe20000004100 */
[----:B------:R-:W-:Y:S01]  /*2e30*/  F2FP.F16.E4M3.UNPACK_B R52, R54.H1 ;  /* 0x00000036ff34723e */ /* 0x000fe200030006ff */
        /* <DEDUP_REMOVED lines=26> */
[----:B------:R-:W-:Y:S01]  /*2fe0*/  HADD2.F32 R6, -RZ, R6.H1_H1 ;  /* 0x30000006ff067230 */ /* 0x000fe20000004100 */
[----:B------:R-:W-:Y:S01]  /*2ff0*/  F2FP.SATFINITE.E4M3.F32.PACK_AB_MERGE_C R53, R53, R84, RZ ;  /* 0x000000543535723e */ /* 0x000fe200048070ff */
[----:B------:R-:W-:-:S02]  /*3000*/  HADD2.F32 R55, -RZ, R55.H0_H0 ;  /* 0x20000037ff377230 */ /* 0x000fc40000004100 */
[----:B------:R-:W-:Y:S02]  /*3010*/  HADD2.F32 R52, -RZ, R52.H0_H0 ;  /* 0x20000034ff347230 */ /* 0x000fe40000004100 */
        /* <DEDUP_REMOVED lines=11> */
.L_x_11879:
[----:B------:R-:W-:Y:S05]  /*30d0*/  BSYNC B2 ;  /* 0x0000000000027941 */ /* 0x000fea0003800000 */
.L_x_11878:
[----:B------:R1:W-:Y:S02]  /*30e0*/  STG.E.128 desc[UR44][R12.64], R4 ;  /* 0x000000040c007986 */ /* 0x0003e4000c101d2c */
.L_x_11877:
[----:B------:R-:W-:Y:S05]  /*30f0*/  BSYNC B1 ;  /* 0x0000000000017941 */ /* 0x000fea0003800000 */
.L_x_11876:
[----:B------:R-:W-:Y:S05]  /*3100*/  @P2 BRA `(.L_x_11875) ;  /* 0x0000001800fc2947 */ /* 0x000fea0003800000 */
[----:B-1----:R-:W2:Y:S01]  /*3110*/  LDL R6, [R1+0x2c] ;  /* 0x00002c0001067983 */ /* 0x002ea20000100800 */
[----:B------:R-:W-:Y:S01]  /*3120*/  IMAD.MOV.U32 R5, RZ, RZ, 0x20 ;  /* 0x00000020ff057424 */ /* 0x000fe200078e00ff */
[----:B------:R-:W-:Y:S01]  /*3130*/  ISETP.GE.AND P5, PT, R26, R27, PT ;  /* 0x0000001b1a00720c */ /* 0x000fe20003fa6270 */
[----:B------:R-:W-:Y:S01]  /*3140*/  IMAD R4, R23, 0x2800, RZ ;  /* 0x0000280017047824 */ /* 0x000fe200078e02ff */
[----:B------:R-:W-:Y:S02]  /*3150*/  BSSY B1, `(.L_x_11880) ;  /* 0x000006f000017945 */ /* 0x000fe40003800000 */
[----:B------:R-:W-:-:S04]  /*3160*/  SEL R5, R5, 0xffffffe0, !P4 ;  /* 0xffffffe005057807 */ /* 0x000fc80006000000 */
[----:B--2---:R-:W-:-:S05]  /*3170*/  IADD3 R4, R5, R6, R4 ;  /* 0x0000000605047210 */ /* 0x004fca0007ffe004 */
[----:B------:R-:W-:-:S06]  /*3180*/  IMAD.IADD R4, R17, 0x1, R4 ;  /* 0x0000000111047824 */ /* 0x000fcc00078e0204 */
[----:B------:R-:W1:Y:S01]  /*3190*/  LDS.128 R4, [R4+0xe000] ;  /* 0x00e0000004047984 */ /* 0x000e620000000c00 */
        /* <DEDUP_REMOVED lines=38> */
[----:B------:R-:W-:Y:S01]  /*3400*/  F2FP.F16.E4M3.UNPACK_B R50, R50 ;  /* 0x00000032ff32723e */ /* 0x000fe200020006ff */
[-C--:B------:R-:W-:Y:S01]  /*3410*/  FFMA.FTZ R53, R10, R14.reuse, -R25 ;  /* 0x0000000e0a357223 */ /* 0x080fe20000010819 */
[----:B------:R-:W-:Y:S01]  /*3420*/  FFMA.FTZ R54, R11, R14, R26 ;  /* 0x0000000e0b367223 */ /* 0x000fe2000001001a */
[----:B------:R-:W-:Y:S01]  /*3430*/  HADD2.F32 R15, -RZ, R51.H1_H1 ;  /* 0x30000033ff0f7230 */ /* 0x000fe20000004100 */
[----:B------:R-:W-:Y:S01]  /*3440*/  F2FP.F16.E4M3.UNPACK_B R8, R8 ;  /* 0x00000008ff08723e */ /* 0x000fe200020006ff */
[----:B------:R-:W-:-:S02]  /*3450*/  HADD2.F32 R11, -RZ, R9.H1_H1 ;  /* 0x30000009ff0b7230 */ /* 0x000fc40000004100 */
[----:B------:R-:W-:Y:S01]  /*3460*/  HADD2.F32 R10, -RZ, R9.H0_H0 ;  /* 0x20000009ff0a7230 */ /* 0x000fe20000004100 */
[----:B------:R-:W-:Y:S01]  /*3470*/  F2FP.SATFINITE.E4M3.F32.PACK_AB_MERGE_C R78, R54, R53, RZ ;  /* 0x00000035364e723e */ /* 0x000fe200048070ff */
[----:B------:R-:W-:Y:S02]  /*3480*/  HADD2.F32 R14, -RZ, R50.H1_H1 ;  /* 0x30000032ff0e7230 */ /* 0x000fe40000004100 */
[-C--:B------:R-:W-:Y:S01]  /*3490*/  FMUL.FTZ R25, R11, R15.reuse ;  /* 0x0000000f0b197220 */ /* 0x080fe20000410000 */
[--C-:B------:R-:W-:Y:S02]  /*34a0*/  HADD2.F32 R9, -RZ, R8.reuse.H0_H0 ;  /* 0x20000008ff097230 */ /* 0x100fe40000004100 */
[C---:B------:R-:W-:Y:S01]  /*34b0*/  FMUL.FTZ R52, R10.reuse, R15 ;  /* 0x0000000f0a347220 */ /* 0x040fe20000410000 */
[----:B------:R-:W-:Y:S02]  /*34c0*/  HADD2.F32 R51, -RZ, R51.H0_H0 ;  /* 0x20000033ff337230 */ /* 0x000fe40000004100 */
[----:B------:R-:W-:Y:S01]  /*34d0*/  FFMA.FTZ R25, R10, R14, -R25 ;  /* 0x0000000e0a197223 */ /* 0x000fe20000010819 */
[----:B------:R-:W-:-:S02]  /*34e0*/  HADD2.F32 R8, -RZ, R8.H1_H1 ;  /* 0x30000008ff087230 */ /* 0x000fc40000004100 */
[----:B------:R-:W-:Y:S01]  /*34f0*/  FFMA.FTZ R14, R11, R14, R52 ;  /* 0x0000000e0b0e7223 */ /* 0x000fe20000010034 */
[----:B------:R-:W-:Y:S02]  /*3500*/  HADD2.F32 R50, -RZ, R50.H0_H0 ;  /* 0x20000032ff327230 */ /* 0x000fe40000004100 */
[-C--:B------:R-:W-:Y:S01]  /*3510*/  FMUL.FTZ R15, R9, R51.reuse ;  /* 0x00000033090f7220 */ /* 0x080fe20000410000 */
[----:B------:R-:W-:Y:S01]  /*3520*/  F2FP.SATFINITE.E4M3.F32.PACK_AB_MERGE_C R5, R5, R4, R78 ;  /* 0x000000040505723e */ /* 0x000fe2000480704e */
[----:B------:R-:W-:Y:S01]  /*3530*/  FMUL.FTZ R26, R8, R51 ;  /* 0x00000033081a7220 */ /* 0x000fe20000410000 */
[----:B------:R-:W-:Y:S01]  /*3540*/  F2FP.SATFINITE.E4M3.F32.PACK_AB_MERGE_C R55, R14, R25, RZ ;  /* 0x000000190e37723e */ /* 0x000fe200048070ff */
[-C--:B------:R-:W-:Y:S01]  /*3550*/  FFMA.FTZ R52, R8, R50.reuse, R15 ;  /* 0x0000003208347223 */ /* 0x080fe2000001000f */
[----:B------:R-:W-:Y:S01]  /*3560*/  F2FP.F16.E4M3.UNPACK_B R25, R27.H1 ;  /* 0x0000001bff19723e */ /* 0x000fe200030006ff */
[----:B------:R-:W-:Y:S01]  /*3570*/  FFMA.FTZ R51, R9, R50, -R26 ;  /* 0x0000003209337223 */ /* 0x000fe2000001081a */
[----:B------:R-:W-:-:S02]  /*3580*/  F2FP.F16.E4M3.UNPACK_B R9, R7.H1 ;  /* 0x00000007ff09723e */ /* 0x000fc400030006ff */
[----:B------:R-:W-:Y:S01]  /*3590*/  F2FP.F16.E4M3.UNPACK_B R14, R24.H1 ;  /* 0x00000018ff0e723e */ /* 0x000fe200030006ff */
[----:B------:R-:W-:Y:S01]  /*35a0*/  HADD2.F32 R50, -RZ, R25.H1_H1 ;  /* 0x30000019ff327230 */ /* 0x000fe20000004100 */
[----:B------:R-:W-:Y:S01]  /*35b0*/  F2FP.F16.E4M3.UNPACK_B R8, R6.H1 ;  /* 0x00000006ff08723e */ /* 0x000fe200030006ff */
[--C-:B------:R-:W-:Y:S01]  /*35c0*/  HADD2.F32 R11, -RZ, R9.reuse.H1_H1 ;  /* 0x30000009ff0b7230 */ /* 0x100fe20000004100 */
[----:B------:R-:W-:Y:S01]  /*35d0*/  F2FP.F16.E4M3.UNPACK_B R27, R27 ;  /* 0x0000001bff1b723e */ /* 0x000fe200020006ff */
[----:B------:R-:W-:Y:S01]  /*35e0*/  HADD2.F32 R10, -RZ, R9.H0_H0 ;  /* 0x20000009ff0a7230 */ /* 0x000fe20000004100 */
[----:B------:R-:W-:Y:S01]  /*35f0*/  F2FP.F16.E4M3.UNPACK_B R24, R24 ;  /* 0x00000018ff18723e */ /* 0x000fe200020006ff */
[----:B------:R-:W-:Y:S02]  /*3600*/  HADD2.F32 R15, -RZ, R14.H1_H1 ;  /* 0x3000000eff0f7230 */ /* 0x000fe40000004100 */
[----:B------:R-:W-:Y:S01]  /*3610*/  FMUL.FTZ R53, R11, R50 ;  /* 0x000000320b357220 */ /* 0x000fe20000410000 */
[----:B------:R-:W-:-:S02]  /*3620*/  HADD2.F32 R9, -RZ, R8.H1_H1 ;  /* 0x30000008ff097230 */ /* 0x000fc40000004100 */
[C---:B------:R-:W-:Y:S01]  /*3630*/  FMUL.FTZ R50, R10.reuse, R50 ;  /* 0x000000320a327220 */ /* 0x040fe20000410000 */
[--C-:B------:R-:W-:Y:S02]  /*3640*/  HADD2.F32 R26, -RZ, R27.reuse.H1_H1 ;  /* 0x3000001bff1a7230 */ /* 0x100fe40000004100 */
        /* <DEDUP_REMOVED lines=31> */
.L_x_11881:
[----:B------:R-:W-:Y:S05]  /*3840*/  BSYNC B1 ;  /* 0x0000000000017941 */ /* 0x000fea0003800000 */
.L_x_11880:
[----:B-1----:R2:W-:Y:S01]  /*3850*/  STG.E.128 desc[UR44][R12.64+0x20], R4 ;  /* 0x000020040c007986 */ /* 0x0025e2000c101d2c */
[----:B------:R-:W-:Y:S05]  /*3860*/  BRA `(.L_x_11875) ;  /* 0x0000001400247947 */ /* 0x000fea0003800000 */
.L_x_11869:
[----:B------:R-:W0:Y:S01]  /*3870*/  S2R R5, SR_TID.X ;  /* 0x0000000000057919 */ /* 0x000e220000002100 */
[----:B------:R-:W2:Y:S01]  /*3880*/  LDL R26, [R1+0x10] ;  /* 0x00001000011a7983 */ /* 0x000ea20000100800 */
[C---:B0-----:R-:W-:Y:S02]  /*3890*/  VIADD R7, R5.reuse, 0xffffff80 ;  /* 0xffffff8005077836 */ /* 0x041fe40000000000 */
[----:B------:R-:W-:Y:S02]  /*38a0*/  VIADD R6, R5, 0xffffff80 ;  /* 0xffffff8005067836 */ /* 0x000fe40000000000 */
[----:B------:R-:W-:-:S03]  /*38b0*/  IMAD R5, R47, -0xa0, R48 ;  /* 0xffffff602f057824 */ /* 0x000fc600078e0230 */
[----:B------:R-:W-:Y:S02]  /*38c0*/  LEA.HI R6, R6, R7, RZ, 0x1 ;  /* 0x0000000706067211 */ /* 0x000fe400078f08ff */
[----:B------:R-:W-:Y:S02]  /*38d0*/  VIMNMX R5, R5, 0xa0, PT ;  /* 0x000000a005057848 */ /* 0x000fe40003fe0100 */
[----:B------:R-:W-:-:S04]  /*38e0*/  SHF.R.S32.HI R6, RZ, 0x1, R6 ;  /* 0x00000001ff067819 */ /* 0x000fc80000011406 */
[----:B------:R-:W-:-:S04]  /*38f0*/  ISETP.GE.AND P1, PT, R6, R5, PT ;  /* 0x000000050600720c */ /* 0x000fc80003f26270 */
[----:B------:R-:W-:-:S13]  /*3900*/  ISETP.GE.OR P0, PT, R156, R27, P1 ;  /* 0x0000001b9c00720c */ /* 0x000fda0000f06670 */
[----:B------:R-:W0:Y:S01]  /*3910*/  @!P0 LDC.64 R12, c[0x0][0x3e8] ;  /* 0x0000fa00ff0c8b82 */ /* 0x000e220000000a00 */
[----:B------:R-:W-:Y:S02]  /*3920*/  @!P0 IMAD.MOV.U32 R70, RZ, RZ, R38 ;  /* 0x000000ffff468224 */ /* 0x000fe400078e0026 */
[----:B------:R-:W-:Y:S01]  /*3930*/  @!P0 IMAD R8, R64, R47, RZ ;  /* 0x0000002f40088224 */ /* 0x000fe200078e02ff */
[----:B0-----:R-:W-:-:S04]  /*3940*/  @!P0 IADD3 R12, P5, P6, R32, R12, R4 ;  /* 0x0000000c200c8210 */ /* 0x001fc80007ebe004 */
[----:B------:R-:W0:Y:S01]  /*3950*/  @!P0 LDC.64 R4, c[0x0][0x400] ;  /* 0x00010000ff048b82 */ /* 0x000e220000000a00 */
[----:B------:R-:W-:Y:S01]  /*3960*/  @!P0 IMAD.WIDE.U32 R6, R47, R40, R70 ;  /* 0x000000282f068225 */ /* 0x000fe200078e0046 */
[----:B------:R-:W-:-:S03]  /*3970*/  @!P0 IADD3.X R13, R66, R13, R52, P5, P6 ;  /* 0x0000000d420d8210 */ /* 0x000fc60002fec434 */
[----:B------:R-:W-:Y:S01]  /*3980*/  @!P0 IMAD R8, R53, R40, R8 ;  /* 0x0000002835088224 */ /* 0x000fe200078e0208 */
[----:B------:R-:W-:Y:S02]  /*3990*/  CS2R R10, SRZ ;  /* 0x00000000000a7805 */ /* 0x000fe4000001ff00 */
[----:B0-----:R-:W-:-:S04]  /*39a0*/  @!P0 IADD3 R24, P5, R6, R4, RZ ;  /* 0x0000000406188210 */ /* 0x001fc80007fbe0ff */
[----:B------:R-:W-:Y:S02]  /*39b0*/  @!P0 IADD3.X R25, R5, R8, R7, P5, !PT ;  /* 0x0000000805198210 */ /* 0x000fe40002ffe407 */
[----:B------:R-:W-:Y:S02]  /*39c0*/  CS2R R4, SRZ ;  /* 0x0000000000047805 */ /* 0x000fe4000001ff00 */
[----:B------:R-:W-:Y:S02]  /*39d0*/  CS2R R6, SRZ ;  /* 0x0000000000067805 */ /* 0x000fe4000001ff00 */
[----:B------:R-:W-:-:S04]  /*39e0*/  CS2R R8, SRZ ;  /* 0x0000000000087805 */ /* 0x000fc8000001ff00 */
[----:B------:R-:W3:Y:S04]  /*39f0*/  @!P0 LDG.E.128 R4, desc[UR44][R12.64] ;  /* 0x0000002c0c048981 */ /* 0x000ee8000c1e1d00 */
[----:B------:R-:W4:Y:S01]  /*3a00*/  @!P0 LDG.E.128 R8, desc[UR44][R24.64] ;  /* 0x0000002c18088981 */ /* 0x000f22000c1e1d00 */
[----:B------:R-:W-:Y:S02]  /*3a10*/  ISETP.GE.AND P0, PT, R156, R27, PT ;  /* 0x0000001b9c00720c */ /* 0x000fe40003f06270 */
[----:B------:R-:W-:-:S11]  /*3a20*/  LOP3.LUT R22, R22, 0xfffffffe, RZ, 0xc0, !PT ;  /* 0xfffffffe16167812 */ /* 0x000fd600078ec0ff */
[----:B------:R-:W-:Y:S02]  /*3a30*/  @P0 LOP3.LUT R22, R22, 0x1, RZ, 0xfc, !PT ;  /* 0x0000000116160812 */ /* 0x000fe400078efcff */
[----:B--2---:R-:W-:Y:S01]  /*3a40*/  ISETP.NE.AND P0, PT, R26, 0x3, PT ;  /* 0x000000031a00780c */ /* 0x004fe20003f05270 */
[----:B---3--:R-:W-:Y:S02]  /*3a50*/  IMAD.MOV.U32 R83, RZ, RZ, R4 ;  /* 0x000000ffff537224 */ /* 0x008fe400078e0004 */
[----:B------:R-:W-:Y:S02]  /*3a60*/  IMAD.MOV.U32 R80, RZ, RZ, R6 ;  /* 0x000000ffff507224 */ /* 0x000fe400078e0006 */
[----:B----4-:R-:W-:Y:S02]  /*3a70*/  IMAD.MOV.U32 R84, RZ, RZ, R8 ;  /* 0x000000ffff547224 */ /* 0x010fe400078e0008 */
[----:B------:R-:W-:-:S06]  /*3a80*/  IMAD.MOV.U32 R82, RZ, RZ, R10 ;  /* 0x000000ffff527224 */ /* 0x000fcc00078e000a */
[----:B------:R-:W-:Y:S05]  /*3a90*/  @!P0 BRA `(.L_x_11882) ;  /* 0x0000000000048947 */ /* 0x000fea0003800000 */
[----:B------:R-:W-:Y:S01]  /*3aa0*/  BPT.TRAP 0x1 ;  /* 0x000000040000795c */ /* 0x000fe20000300000 */
.L_x_11882:
[----:B------:R-:W2:Y:S01]  /*3ab0*/  LDL R12, [R1+0x18] ;  /* 0x00001800010c7983 */ /* 0x000ea20000100800 */
[----:B------:R-:W-:Y:S01]  /*3ac0*/  IMAD R70, R23, 0x8, R17 ;  /* 0x0000000817467824 */ /* 0x000fe200078e0211 */
[----:B------:R-:W0:Y:S01]  /*3ad0*/  LDC R78, c[0x0][0x2f4] ;  /* 0x0000bd00ff4e7b82 */ /* 0x000e220000000800 */
[----:B------:R-:W-:Y:S01]  /*3ae0*/  BSSY B1, `(.L_x_11883) ;  /* 0x0000004000017945 */ /* 0x000fe20003800000 */
[----:B--2---:R-:W-:-:S04]  /*3af0*/  SHF.L.U32 R77, R12, 0x1f, RZ ;  /* 0x0000001f0c4d7819 */ /* 0x004fc800000006ff */
[----:B------:R-:W1:Y:S02]  /*3b00*/  SYNCS.PHASECHK.TRANS64.TRYWAIT P5, [R70+URZ+0x13290], R77 ;  /* 0x0132904d460075a7 */ /* 0x000e6400080a017f */
[----:B01----:R-:W-:Y:S05]  /*3b10*/  @!P5 BRA `(.L_x_11884) ;  /* 0x000001f000d0d947 */ /* 0x003fea0003800000 */
.L_x_12168:
[----:B------:R-:W-:Y:S05]  /*3b20*/  BSYNC B1 ;  /* 0x0000000000017941 */ /* 0x000fea0003800000 */
.L_x_11883:
[----:B------:R-:W1:Y:S01]  /*3b30*/  S2R R12, SR_TID.X ;  /* 0x00000000000c7919 */ /* 0x000e620000002100 */
[----:B------:R-:W-:Y:S01]  /*3b40*/  ISETP.GE.OR P5, PT, R156, R78, P1 ;  /* 0x0000004e9c00720c */ /* 0x000fe20000fa6670 */
[----:B------:R-:W-:Y:S01]  /*3b50*/  ULDC.64 UR4, c[0x0][0x300] ;  /* 0x0000c00000047ab9 */ /* 0x000fe20000000a00 */
[----:B------:R-:W-:Y:S02]  /*3b60*/  IMAD.MOV.U32 R52, RZ, RZ, R14 ;  /* 0x000000ffff347224 */ /* 0x000fe400078e000e */
[----:B------:R-:W-:Y:S02]  /*3b70*/  IMAD.MOV.U32 R53, RZ, RZ, R55 ;  /* 0x000000ffff357224 */ /* 0x000fe400078e0037 */
[C---:B-1----:R-:W-:Y:S02]  /*3b80*/  VIADD R24, R12.reuse, 0xffffff80 ;  /* 0xffffff800c187836 */ /* 0x042fe40000000000 */
[----:B------:R-:W-:Y:S02]  /*3b90*/  VIADD R13, R12, 0xffffff80 ;  /* 0xffffff800c0d7836 */ /* 0x000fe40000000000 */
[----:B------:R-:W-:-:S03]  /*3ba0*/  IMAD R12, R49, UR4, RZ ;  /* 0x00000004310c7c24 */ /* 0x000fc6000f8e02ff */
[----:B------:R-:W-:-:S04]  /*3bb0*/  LEA.HI R13, R13, R24, RZ, 0x1 ;  /* 0x000000180d0d7211 */ /* 0x000fc800078f08ff */
[----:B------:R-:W-:-:S05]  /*3bc0*/  SHF.R.S32.HI R13, RZ, 0x1, R13 ;  /* 0x00000001ff0d7819 */ /* 0x000fca000001140d */
[----:B------:R-:W-:-:S04]  /*3bd0*/  IMAD.WIDE.U32 R52, R13, UR4, R52 ;  /* 0x000000040d347c25 */ /* 0x000fc8000f8e0034 */
[----:B------:R-:W-:Y:S01]  /*3be0*/  IMAD R79, R13, UR5, R12 ;  /* 0x000000050d4f7c24 */ /* 0x000fe2000f8e020c */
[----:B------:R-:W-:Y:S06]  /*3bf0*/  @P5 BRA `(.L_x_11875) ;  /* 0x0000001000405947 */ /* 0x000fec0003800000 */
[----:B------:R-:W2:Y:S04]  /*3c00*/  LDL R25, [R1+0x3c] ;  /* 0x00003c0001197983 */ /* 0x000ea80000100800 */
[----:B------:R-:W3:Y:S01]  /*3c10*/  LDL R24, [R1+0x50] ;  /* 0x0000500001187983 */ /* 0x000ee20000100800 */
[----:B------:R-:W-:Y:S01]  /*3c20*/  IMAD.IADD R79, R79, 0x1, R53 ;  /* 0x000000014f4f7824 */ /* 0x000fe200078e0235 */
[----:B------:R-:W-:Y:S01]  /*3c30*/  IADD3 R55, P5, P6, R2, R52, R67 ;  /* 0x0000003402377210 */ /* 0x000fe20007ebe043 */
[----:B------:R-:W-:Y:S03]  /*3c40*/  BSSY B1, `(.L_x_11885) ;  /* 0x00000e9000017945 */ /* 0x000fe60003800000 */
[----:B------:R-:W-:-:S02]  /*3c50*/  IADD3.X R12, R0, R79, R73, P5, P6 ;  /* 0x0000004f000c7210 */ /* 0x000fc40002fec449 */
[----:B------:R-:W-:Y:S02]  /*3c60*/  IADD3 R54, P5, R55, R50, RZ ;  /* 0x0000003237367210 */ /* 0x000fe40007fbe0ff */
[----:B------:R-:W-:-:S03]  /*3c70*/  LOP3.LUT P6, RZ, R22, 0x1, RZ, 0xc0, !PT ;  /* 0x0000000116ff7812 */ /* 0x000fc600078cc0ff */
[----:B------:R-:W-:Y:S01]  /*3c80*/  IMAD.X R55, R12, 0x1, R51, P5 ;  /* 0x000000010c377824 */ /* 0x000fe200028e0633 */
[----:B------:R-:W-:Y:S01]  /*3c90*/  LOP3.LUT P5, RZ, R22, 0x4, RZ, 0xc0, !PT ;  /* 0x0000000416ff7812 */ /* 0x000fe200078ac0ff */
[----:B------:R-:W-:-:S05]  /*3ca0*/  IMAD.IADD R12, R78, 0x1, -R61 ;  /* 0x000000014e0c7824 */ /* 0x000fca00078e0a3d */
[----:B------:R-:W-:-:S04]  /*3cb0*/  SEL R12, R61, R12, !P5 ;  /* 0x0000000c3d0c7207 */ /* 0x000fc80006800000 */
[----:B------:R-:W-:-:S04]  /*3cc0*/  SHF.R.S32.HI R13, RZ, 0x1f, R12 ;  /* 0x0000001fff0d7819 */ /* 0x000fc8000001140c */
[----:B------:R-:W-:-:S04]  /*3cd0*/  LEA.HI R13, R13, R12, RZ, 0x5 ;  /* 0x0000000c0d0d7211 */ /* 0x000fc800078f28ff */
[----:B------:R-:W-:-:S04]  /*3ce0*/  SHF.R.S32.HI R13, RZ, 0x5, R13 ;  /* 0x00000005ff0d7819 */ /* 0x000fc8000001140d */
[----:B------:R-:W-:-:S05]  /*3cf0*/  LEA.HI.SX32 R13, R58, R13, 0x1c ;  /* 0x0000000d3a0d7211 */ /* 0x000fca00078fe2ff */
[----:B------:R-:W-:-:S05]  /*3d00*/  IMAD.SHL.U32 R81, R13, 0x10, RZ ;  /* 0x000000100d517824 */ /* 0x000fca00078e00ff */
[----:B--2---:R-:W-:-:S04]  /*3d10*/  LOP3.LUT R12, R25, 0x30, R81, 0xf8, !PT ;  /* 0x00000030190c7812 */ /* 0x004fc800078ef851 */
[----:B------:R-:W-:-:S05]  /*3d20*/  LOP3.LUT R12, R12, R59, RZ, 0x3c, !PT ;  /* 0x0000003b0c0c7212 */ /* 0x000fca00078e3cff */
[----:B---3--:R-:W-:Y:S02]  /*3d30*/  IMAD.IADD R14, R24, 0x1, R12 ;  /* 0x00000001180e7824 */ /* 0x008fe400078e020c */
        /* <DEDUP_REMOVED lines=20> */
[----:B------:R-:W-:Y:S01]  /*3e80*/  PRMT R8, R8, 0x654, R7 ;  /* 0x0000065408087816 */ /* 0x000fe20000000007 */
[----:B------:R-:W-:Y:S01]  /*3e90*/  IMAD.SHL.U32 R7, R87, 0x100, RZ ;  /* 0x0000010057077824 */ /* 0x000fe200078e00ff */
[----:B------:R-:W-:Y:S01]  /*3ea0*/  LOP3.LUT R4, R4, 0xff00, R5, 0xf8, !PT ;  /* 0x0000ff0004047812 */ /* 0x000fe200078ef805 */
[----:B------:R-:W-:Y:S01]  /*3eb0*/  IMAD.U32 R5, R91, 0x10000, RZ ;  /* 0x000100005b057824 */ /* 0x000fe200078e00ff */
[----:B------:R-:W-:Y:S02]  /*3ec0*/  LOP3.LUT R10, R11, 0xff0000ff, RZ, 0xc0, !PT ;  /* 0xff0000ff0b0a7812 */ /* 0x000fe400078ec0ff */
[----:B------:R-:W-:Y:S01]  /*3ed0*/  SHF.R.U32.HI R92, RZ, 0x10, R11 ;  /* 0x00000010ff5c7819 */ /* 0x000fe2000001160b */
[----:B------:R-:W-:Y:S01]  /*3ee0*/  IMAD.SHL.U32 R11, R85, 0x100, RZ ;  /* 0x00000100550b7824 */ /* 0x000fe200078e00ff */
[----:B------:R-:W-:Y:S02]  /*3ef0*/  PRMT R6, R89, 0x654, R6 ;  /* 0x0000065459067816 */ /* 0x000fe40000000006 */
[----:B------:R-:W-:Y:S01]  /*3f00*/  SHF.R.U32.HI R86, RZ, 0x8, R9 ;  /* 0x00000008ff567819 */ /* 0x000fe20000011609 */
[----:B------:R-:W-:Y:S01]  /*3f10*/  IMAD.U32 R92, R92, 0x10000, RZ ;  /* 0x000100005c5c7824 */ /* 0x000fe200078e00ff */
[----:B------:R-:W-:-:S02]  /*3f20*/  LOP3.LUT R7, R6, 0xff00, R7, 0xf8, !PT ;  /* 0x0000ff0006077812 */ /* 0x000fc400078ef807 */
[----:B------:R-:W-:Y:S01]  /*3f30*/  SHF.R.U32.HI R90, RZ, 0x10, R9 ;  /* 0x00000010ff5a7819 */ /* 0x000fe20000011609 */
[----:B------:R-:W-:Y:S01]  /*3f40*/  IMAD.SHL.U32 R9, R86, 0x100, RZ ;  /* 0x0000010056097824 */ /* 0x000fe200078e00ff */
[----:B------:R-:W-:Y:S01]  /*3f50*/  LOP3.LUT R6, R4, 0xff0000, R5, 0xf8, !PT ;  /* 0x00ff000004067812 */ /* 0x000fe200078ef805 */
[----:B------:R-:W-:Y:S01]  /*3f60*/  IMAD.U32 R4, R88, 0x10000, RZ ;  /* 0x0001000058047824 */ /* 0x000fe200078e00ff */
[----:B------:R-:W-:Y:S01]  /*3f70*/  LOP3.LUT R89, R10, 0xff00, R11, 0xf8, !PT ;  /* 0x0000ff000a597812 */ /* 0x000fe200078ef80b */
[----:B------:R-:W-:Y:S01]  /*3f80*/  IMAD.U32 R90, R90, 0x10000, RZ ;  /* 0x000100005a5a7824 */ /* 0x000fe200078e00ff */
        /* <DEDUP_REMOVED lines=24> */
[----:B------:R-:W-:Y:S01]  /*4110*/  LOP3.LUT R5, R89, 0xff0000, R92, 0xf8, !PT ;  /* 0x00ff000059057812 */ /* 0x000fe200078ef85c */
[CC--:B------:R-:W-:Y:S01]  /*4120*/  FMUL.FTZ R11, R85.reuse, R90.reuse ;  /* 0x0000005a550b7220 */ /* 0x0c0fe20000410000 */
[--C-:B------:R-:W-:Y:S02]  /*4130*/  HADD2.F32 R89, -RZ, R88.reuse.H0_H0 ;  /* 0x20000058ff597230 */ /* 0x100fe40000004100 */
[C---:B------:R-:W-:Y:S01]  /*4140*/  FMUL.FTZ R90, R10.reuse, R90 ;  /* 0x0000005a0a5a7220 */ /* 0x040fe20000410000 */
[----:B------:R-:W-:Y:S02]  /*4150*/  HADD2.F32 R12, -RZ, R83.H0_H0 ;  /* 0x20000053ff0c7230 */ /* 0x000fe40000004100 */
[-C--:B------:R-:W-:Y:S01]  /*4160*/  FFMA.FTZ R11, R10, R87.reuse, -R11 ;  /* 0x000000570a0b7223 */ /* 0x080fe2000001080b */
[----:B------:R-:W-:Y:S02]  /*4170*/  HADD2.F32 R88, -RZ, R88.H1_H1 ;  /* 0x30000058ff587230 */ /* 0x000fe40000004100 */
[----:B------:R-:W-:Y:S01]  /*4180*/  FFMA.FTZ R10, R85, R87, R90 ;  /* 0x00000057550a7223 */ /* 0x000fe2000001005a */
        /* <DEDUP_REMOVED lines=8> */
[----:B------:R-:W-:Y:S01]  /*4210*/  FFMA.FTZ R12, R12, R87, -R91 ;  /* 0x000000570c0c7223 */ /* 0x000fe2000001085b */
[----:B------:R-:W-:Y:S01]  /*4220*/  FMUL.FTZ R84, R85, R88 ;  /* 0x0000005855547220 */ /* 0x000fe20000410000 */
        /* <DEDUP_REMOVED lines=17> */
[----:B------:R-:W-:Y:S01]  /*4340*/  HADD2.F32 R84, -RZ, R84.H1_H1 ;  /* 0x30000054ff547230 */ /* 0x000fe20000004100 */
[----:B------:R-:W-:Y:S01]  /*4350*/  F2FP.F16.E4M3.UNPACK_B R86, R82 ;  /* 0x00000052ff56723e */ /* 0x000fe200020006ff */
[----:B------:R-:W-:Y:S02]  /*4360*/  HADD2.F32 R89, -RZ, R89.H1_H1 ;  /* 0x30000059ff597230 */ /* 0x000fe40000004100 */
[----:B------:R-:W-:Y:S01]  /*4370*/  FMUL.FTZ R95, R87, R90 ;  /* 0x0000005a575f7220 */ /* 0x000fe20000410000 */
[----:B------:R-:W-:Y:S01]  /*4380*/  F2FP.F16.E4M3.UNPACK_B R82, R26 ;  /* 0x0000001aff52723e */ /* 0x000fe200020006ff */
[----:B------:R-:W-:Y:S01]  /*4390*/  FMUL.FTZ R90, R84, R90 ;  /* 0x0000005a545a7220 */ /* 0x000fe20000410000 */
[----:B------:R-:W-:Y:S01]  /*43a0*/  FFMA.FTZ R88, R88, R91, R93 ;  /* 0x0000005b58587223 */ /* 0x000fe2000001005d */
[----:B------:R-:W-:Y:S01]  /*43b0*/  FFMA.FTZ R99, R84, R89, -R95 ;  /* 0x0000005954637223 */ /* 0x000fe2000001085f */
[----:B------:R-:W-:Y:S01]  /*43c0*/  F2FP.F16.E4M3.UNPACK_B R84, R80 ;  /* 0x00000050ff54723e */ /* 0x000fe200020006ff */
[----:B------:R-:W-:-:S02]  /*43d0*/  HADD2.F32 R80, -RZ, R82.H0_H0 ;  /* 0x20000052ff507230 */ /* 0x000fc40000004100 */
[----:B------:R-:W-:Y:S01]  /*43e0*/  FFMA.FTZ R101, R87, R89, R90 ;  /* 0x0000005957657223 */ /* 0x000fe2000001005a */
[--C-:B------:R-:W-:Y:S01]  /*43f0*/  HADD2.F32 R91, -RZ, R86.reuse.H0_H0 ;  /* 0x20000056ff5b7230 */ /* 0x100fe20000004100 */
[----:B------:R-:W-:Y:S01]  /*4400*/  F2FP.SATFINITE.E4M3.F32.PACK_AB_MERGE_C R8, R11, R8, RZ ;  /* 0x000000080b08723e */ /* 0x000fe200048070ff */
[----:B------:R-:W-:Y:S01]  /*4410*/  HADD2.F32 R93, -RZ, R86.H1_H1 ;  /* 0x30000056ff5d7230 */ /* 0x000fe20000004100 */
[----:B------:R-:W-:Y:S01]  /*4420*/  F2FP.F16.E4M3.UNPACK_B R10, R25 ;  /* 0x00000019ff0a723e */ /* 0x000fe200020006ff */
[----:B------:R-:W-:Y:S02]  /*4430*/  HADD2.F32 R26, -RZ, R14.H0_H0 ;  /* 0x2000000eff1a7230 */ /* 0x000fe40000004100 */
        /* <DEDUP_REMOVED lines=32> */
[----:B------:R-:W-:Y:S01]  /*4640*/  FMUL.FTZ R85, R11, R84 ;  /* 0x000000540b557220 */ /* 0x000fe20000410000 */
[----:B------:R-:W-:Y:S01]  /*4650*/  F2FP.SATFINITE.E4M3.F32.PACK_AB_MERGE_C R88, R101, R88, RZ ;  /* 0x000000586558723e */ /* 0x000fe200048070ff */
[----:B------:R-:W-:Y:S01]  /*4660*/  FFMA.FTZ R11, R11, R82, -R80 ;  /* 0x000000520b0b7223 */ /* 0x000fe20000010850 */
[----:B------:R-:W-:Y:S01]  /*4670*/  HADD2.F32 R7, -RZ, R13.H0_H0 ;  /* 0x2000000dff077230 */ /* 0x000fe20000004100 */
[----:B------:R-:W-:Y:S01]  /*4680*/  F2FP.F16.E4M3.UNPACK_B R6, R6.H1 ;  /* 0x00000006ff06723e */ /* 0x000fe200030006ff */
[----:B------:R-:W-:Y:S01]  /*4690*/  HADD2.F32 R80, -RZ, R25.H0_H0 ;  /* 0x20000019ff507230 */ /* 0x000fe20000004100 */
[----:B------:R-:W-:Y:S01]  /*46a0*/  F2FP.SATFINITE.E4M3.F32.PACK_AB_MERGE_C R26, R93, R26, R88 ;  /* 0x0000001a5d1a723e */ /* 0x000fe20004807058 */
[----:B------:R-:W-:Y:S02]  /*46b0*/  HADD2.F32 R84, -RZ, R83.H0_H0 ;  /* 0x20000053ff547230 */ /* 0x000fe40000004100 */
[----:B------:R-:W-:Y:S01]  /*46c0*/  FFMA.FTZ R10, R10, R82, R85 ;  /* 0x000000520a0a7223 */ /* 0x000fe20000010055 */
[----:B------:R-:W-:-:S02]  /*46d0*/  HADD2.F32 R25, -RZ, R25.H1_H1 ;  /* 0x30000019ff197230 */ /* 0x000fc40000004100 */
[----:B------:R-:W-:Y:S01]  /*46e0*/  FFMA.FTZ R14, R14, R89, -R97 ;  /* 0x000000590e0e7223 */ /* 0x000fe20000010861 */
[----:B------:R-:W-:Y:S02]  /*46f0*/  HADD2.F32 R86, -RZ, R83.H1_H1 ;  /* 0x30000053ff567230 */ /* 0x000fe40000004100 */
[-C--:B------:R-:W-:Y:S01]  /*4700*/  FMUL.FTZ R88, R80, R84.reuse ;  /* 0x0000005450587220 */ /* 0x080fe20000410000 */
[----:B------:R-:W-:Y:S02]  /*4710*/  HADD2.F32 R13, -RZ, R13.H1_H1 ;  /* 0x3000000dff0d7230 */ /* 0x000fe40000004100 */
[----:B------:R-:W-:Y:S01]  /*4720*/  FMUL.FTZ R83, R7, R84 ;  /* 0x0000005407537220 */ /* 0x000fe20000410000 */
[--C-:B------:R-:W-:Y:S01]  /*4730*/  HADD2.F32 R82, -RZ, R6.reuse.H0_H0 ;  /* 0x20000006ff527230 */ /* 0x100fe20000004100 */
[----:B------:R-:W-:Y:S01]  /*4740*/  F2FP.SATFINITE.E4M3.F32.PACK_AB_MERGE_C R92, R99, R92, RZ ;  /* 0x0000005c635c723e */ /* 0x000fe200048070ff */
[----:B------:R-:W-:Y:S02]  /*4750*/  HADD2.F32 R84, -RZ, R6.H1_H1 ;  /* 0x30000006ff547230 */ /* 0x000fe40000004100 */
[-C--:B------:R-:W-:Y:S01]  /*4760*/  FMUL.FTZ R6, R25, R86.reuse ;  /* 0x0000005619067220 */ /* 0x080fe20000410000 */
[C---:B------:R-:W-:Y:S01]  /*4770*/  FMUL.FTZ R86, R13.reuse, R86 ;  /* 0x000000560d567220 */ /* 0x040fe20000410000 */
[----:B------:R-:W-:Y:S01]  /*4780*/  F2FP.SATFINITE.E4M3.F32.PACK_AB_MERGE_C R14, R14, R95, R92 ;  /* 0x0000005f0e0e723e */ /* 0x000fe2000480705c */
[----:B------:R-:W-:Y:S01]  /*4790*/  FFMA.FTZ R90, R80, R82, R83 ;  /* 0x00000052505a7223 */ /* 0x000fe20000010053 */
[-C--:B------:R-:W-:Y:S01]  /*47a0*/  FFMA.FTZ R92, R13, R84.reuse, -R6 ;  /* 0x000000540d5c7223 */ /* 0x080fe20000010806 */
[----:B------:R-:W-:Y:S01]  /*47b0*/  F2FP.F16.E4M3.UNPACK_B R80, R27 ;  /* 0x0000001bff50723e */ /* 0x000fe200020006ff */
        /* <DEDUP_REMOVED lines=36> */
[----:B------:R-:W-:Y:S01]  /*4a00*/  FFMA.FTZ R96, R13, R83, -R96 ;  /* 0x000000530d607223 */ /* 0x000fe20000010860 */
[C---:B------:R-:W-:Y:S01]  /*4a10*/  FMUL.FTZ R85, R6.reuse, R85 ;  /* 0x0000005506557220 */ /* 0x040fe20000410000 */
[-C--:B------:R-:W-:Y:S01]  /*4a20*/  FFMA.FTZ R15, R15, R82.reuse, -R4 ;  /* 0x000000520f0f7223 */ /* 0x080fe20000010804 */
[----:B------:R-:W-:Y:S01]  /*4a30*/  FFMA.FTZ R86, R27, R82, R86 ;  /* 0x000000521b567223 */ /* 0x000fe20000010056 */
[----:B------:R-:W-:Y:S01]  /*4a40*/  FFMA.FTZ R88, R25, R84, R88 ;  /* 0x0000005419587223 */ /* 0x000fe20000010058 */
[-C--:B------:R-:W-:Y:S01]  /*4a50*/  FFMA.FTZ R7, R6, R5.reuse, -R7 ;  /* 0x0000000506077223 */ /* 0x080fe20000010807 */
[----:B------:R-:W-:Y:S01]  /*4a60*/  FFMA.FTZ R85, R80, R5, R85 ;  /* 0x0000000550557223 */ /* 0x000fe20000010055 */
[----:B------:R-:W-:Y:S02]  /*4a70*/  F2FP.SATFINITE.E4M3.F32.PACK_AB_MERGE_C R15, R15, R96, RZ ;  /* 0x000000600f0f723e */ /* 0x000fe400048070ff */
[----:B------:R-:W-:Y:S02]  /*4a80*/  F2FP.SATFINITE.E4M3.F32.PACK_AB_MERGE_C R86, R86, R87, RZ ;  /* 0x000000575656723e */ /* 0x000fe400048070ff */
[----:B------:R-:W-:-:S02]  /*4a90*/  F2FP.SATFINITE.E4M3.F32.PACK_AB_MERGE_C R13, R11, R8, R89 ;  /* 0x000000080b0d723e */ /* 0x000fc40004807059 */
[----:B------:R-:W-:Y:S02]  /*4aa0*/  F2FP.SATFINITE.E4M3.F32.PACK_AB_MERGE_C R15, R7, R94, R15 ;  /* 0x0000005e070f723e */ /* 0x000fe4000480700f */
[----:B------:R-:W-:Y:S02]  /*4ab0*/  F2FP.SATFINITE.E4M3.F32.PACK_AB_MERGE_C R25, R10, R9, R90 ;  /* 0x000000090a19723e */ /* 0x000fe4000480705a */
[----:B------:R-:W-:-:S07]  /*4ac0*/  F2FP.SATFINITE.E4M3.F32.PACK_AB_MERGE_C R27, R85, R88, R86 ;  /* 0x00000058551b723e */ /* 0x000fce0004807056 */
.L_x_11886:
[----:B------:R-:W-:Y:S05]  /*4ad0*/  BSYNC B1 ;  /* 0x0000000000017941 */ /* 0x000fea0003800000 */
.L_x_11885:
[----:B-1----:R3:W-:Y:S01]  /*4ae0*/  STG.E.128 desc[UR44][R54.64], R12 ;  /* 0x0000000c36007986 */ /* 0x0027e2000c101d2c */
        /* <DEDUP_REMOVED lines=9> */
.L_x_11868:
[----:B------:R-:W2:Y:S02]  /*4b80*/  LDL R4, [R1+0x10] ;  /* 0x0000100001047983 */ /* 0x000ea40000100800 */
[----:B--2---:R-:W-:-:S13]  /*4b90*/  ISETP.NE.AND P0, PT, R4, 0x3, PT ;  /* 0x000000030400780c */ /* 0x004fda0003f05270 */
[----:B------:R-:W-:Y:S05]  /*4ba0*/  @!P0 BRA `(.L_x_11887) ;  /* 0x0000000000048947 */ /* 0x000fea0003800000 */
[----:B------:R-:W-:Y:S01]  /*4bb0*/  BPT.TRAP 0x1 ;  /* 0x000000040000795c */ /* 0x000fe20000300000 */
.L_x_11887:
[----:B------:R-:W2:Y:S01]  /*4bc0*/  LDL R4, [R1+0x18] ;  /* 0x0000180001047983 */ /* 0x000ea20000100800 */
[----:B------:R-:W-:Y:S01]  /*4bd0*/  IMAD R70, R23, 0x8, R17 ;  /* 0x0000000817467824 */ /* 0x000fe200078e0211 */
[----:B------:R-:W-:Y:S01]  /*4be0*/  BSSY B1, `(.L_x_11888) ;  /* 0x0000006000017945 */ /* 0x000fe20003800000 */
[----:B--2---:R-:W-:Y:S01]  /*4bf0*/  SHF.L.U32 R77, R4, 0x1f, RZ ;  /* 0x0000001f044d7819 */ /* 0x004fe200000006ff */
[----:B------:R-:W-:-:S03]  /*4c00*/  IMAD R4, R47, -0xa0, R48 ;  /* 0xffffff602f047824 */ /* 0x000fc600078e0230 */
[----:B------:R-:W0:Y:S02]  /*4c10*/  SYNCS.PHASECHK.TRANS64.TRYWAIT P1, [R70+URZ+0x13290], R77 ;  /* 0x0132904d460075a7 */ /* 0x000e24000802017f */
[----:B------:R-:W-:Y:S01]  /*4c20*/  VIMNMX R4, R4, 0xa0, PT ;  /* 0x000000a004047848 */ /* 0x000fe20003fe0100 */
[----:B0-----:R-:W-:Y:S06]  /*4c30*/  @!P1 BRA `(.L_x_11889) ;  /* 0x000001e0009c9947 */ /* 0x001fec0003800000 */
.L_x_12169:
[----:B------:R-:W-:Y:S05]  /*4c40*/  BSYNC B1 ;  /* 0x0000000000017941 */ /* 0x000fea0003800000 */
.L_x_11888:
[----:B------:R-:W1:Y:S02]  /*4c50*/  S2R R5, SR_TID.X ;  /* 0x0000000000057919 */ /* 0x000e640000002100 */
[C---:B-1----:R-:W-:Y:S02]  /*4c60*/  VIADD R6, R5.reuse, 0xffffff80 ;  /* 0xffffff8005067836 */ /* 0x042fe40000000000 */
[----:B------:R-:W-:-:S05]  /*4c70*/  VIADD R5, R5, 0xffffff80 ;  /* 0xffffff8005057836 */ /* 0x000fca0000000000 */
[----:B------:R-:W-:-:S04]  /*4c80*/  LEA.HI R5, R5, R6, RZ, 0x1 ;  /* 0x0000000605057211 */ /* 0x000fc800078f08ff */
[----:B------:R-:W-:-:S04]  /*4c90*/  SHF.R.S32.HI R5, RZ, 0x1, R5 ;  /* 0x00000001ff057819 */ /* 0x000fc80000011405 */
[----:B------:R-:W-:-:S13]  /*4ca0*/  ISETP.GE.AND P1, PT, R5, R4, PT ;  /* 0x000000040500720c */ /* 0x000fda0003f26270 */
[----:B------:R-:W-:Y:S05]  /*4cb0*/  @P1 BRA `(.L_x_11875) ;  /* 0x0000000000101947 */ /* 0x000fea0003800000 */
[----:B------:R-:W1:Y:S04]  /*4cc0*/  @!P3 LDS.128 R4, [R74+0xe000] ;  /* 0x00e000004a04b984 */ /* 0x000e680000000c00 */
[----:B------:R-:W2:Y:S04]  /*4cd0*/  @!P2 LDS.128 R8, [R72+0xe000] ;  /* 0x00e000004808a984 */ /* 0x000ea80000000c00 */
[----:B-1----:R1:W-:Y:S04]  /*4ce0*/  @!P3 STG.E.128 desc[UR44][R12.64], R4 ;  /* 0x000000040c00b986 */ /* 0x0023e8000c101d2c */
[----:B--2---:R1:W-:Y:S02]  /*4cf0*/  @!P2 STG.E.128 desc[UR44][R12.64+0x20], R8 ;  /* 0x000020080c00a986 */ /* 0x0043e4000c101d2c */
.L_x_11875:
[----:B------:R-:W-:Y:S05]  /*4d00*/  BSYNC B0 ;  /* 0x0000000000007941 */ /* 0x000fea0003800000 */
.L_x_11867:
[----:B-12---:R-:W1:Y:S01]  /*4d10*/  S2R R4, SR_TID.X ;  /* 0x0000000000047919 */ /* 0x006e620000002100 */
        /* <DEDUP_REMOVED lines=16> */
.L_x_11891:
[----:B------:R-:W-:Y:S05]  /*4e20*/  BSYNC B0 ;  /* 0x0000000000007941 */ /* 0x000fea0003800000 */
.L_x_11890:
[----:B------:R-:W2:Y:S01]  /*4e30*/  SYNCS.PHASECHK.TRANS64.TRYWAIT P0, [R70+URZ+0x132b0], R77 ;  /* 0x0132b04d460075a7 */ /* 0x000ea2000800017f */
[----:B------:R-:W-:Y:S04]  /*4e40*/  BSSY B0, `(.L_x_11892) ;  /* 0x0000002000007945 */ /* 0x000fe80003800000 */
[----:B--2---:R-:W-:Y:S05]  /*4e50*/  @!P0 BRA `(.L_x_11893) ;  /* 0x000001e000288947 */ /* 0x004fea0003800000 */
.L_x_12170:
[----:B------:R-:W-:Y:S05]  /*4e60*/  BSYNC B0 ;  /* 0x0000000000007941 */ /* 0x000fea0003800000 */
.L_x_11892:
[----:B------:R-:W-:Y:S04]  /*4e70*/  BSSY B0, `(.L_x_11894) ;  /* 0x0000013000007945 */ /* 0x000fe80003800000 */
        /* <DEDUP_REMOVED lines=10> */
[----:B---3--:R-:W-:-:S04]  /*4f20*/  IADD3 R12, P0, R6, UR6, RZ ;  /* 0x00000006060c7c10 */ /* 0x008fc8000ff1e0ff */
[----:B------:R-:W-:Y:S02]  /*4f30*/  IADD3.X R13, R7, UR7, R5, P0, !PT ;  /* 0x00000007070d7c10 */ /* 0x000fe400087fe405 */
[----:B------:R-:W-:-:S13]  /*4f40*/  ISETP.GE.AND P0, PT, R156, UR4, PT ;  /* 0x000000049c007c0c */ /* 0x000fda000bf06270 */
[----:B------:R-:W1:Y:S04]  /*4f50*/  @!P0 LDS.128 R4, [R74+0x6000] ;  /* 0x006000004a048984 */ /* 0x000e680000000c00 */
[----:B-1----:R-:W-:Y:S01]  /*4f60*/  @!P0 STG.E.128 desc[UR44][R12.64], R4 ;  /* 0x000000040c008986 */ /* 0x002fe2000c101d2c */
[----:B------:R-:W-:-:S13]  /*4f70*/  ISETP.GE.AND P0, PT, R76, UR4, PT ;  /* 0x000000044c007c0c */ /* 0x000fda000bf06270 */
[----:B------:R-:W1:Y:S04]  /*4f80*/  @!P0 LDS.128 R8, [R72+0x6000] ;  /* 0x0060000048088984 */ /* 0x000e680000000c00 */
[----:B-1----:R1:W-:Y:S02]  /*4f90*/  @!P0 STG.E.128 desc[UR44][R12.64+0x20], R8 ;  /* 0x000020080c008986 */ /* 0x0023e4000c101d2c */
.L_x_11895:
[----:B------:R-:W-:Y:S05]  /*4fa0*/  BSYNC B0 ;  /* 0x0000000000007941 */ /* 0x000fea0003800000 */
.L_x_11894:
[----:B------:R-:W5:Y:S01]  /*4fb0*/  LDL.LU R5, [R1+0x18] ;  /* 0x0000180001057983 */ /* 0x000f620000300800 */
[----:B------:R-:W-:Y:S01]  /*4fc0*/  VIADD R23, R23, 0x1 ;  /* 0x0000000117177836 */ /* 0x000fe20000000000 */
[----:B------:R-:W-:Y:S01]  /*4fd0*/  LOP3.LUT P6, RZ, R22, 0x2, RZ, 0xc0, !PT ;  /* 0x0000000216ff7812 */ /* 0x000fe200078cc0ff */
[----:B0-2---:R-:W-:Y:S01]  /*4fe0*/  @!P5 VIADD R70, R70, 0x132c0 ;  /* 0x000132c04646d836 */ /* 0x005fe20000000000 */
        /* <DEDUP_REMOVED lines=9> */
[----:B-1----:R-:W-:Y:S02]  /*5080*/  SEL R4, RZ, 0x1, P1 ;  /* 0x00000001ff047807 */ /* 0x002fe40000800000 */
[----:B------:R-:W-:Y:S02]  /*5090*/  PLOP3.LUT P0, PT, PT, PT, PT, 0x8, 0x0 ;  /* 0x000000000000781c */ /* 0x000fe40003f0e170 */
[----:B------:R-:W-:Y:S01]  /*50a0*/  SEL R23, R23, RZ, P1 ;  /* 0x000000ff17177207 */ /* 0x000fe20000800000 */
[----:B------:R0:W-:Y:S01]  /*50b0*/  @!P5 SYNCS.ARRIVE.TRANS64.RED.A1T0 RZ, [R70+URZ], RZ ;  /* 0x000000ff46ffd9a7 */ /* 0x0001e2000810043f */
[----:B-----5:R-:W-:-:S05]  /*50c0*/  LOP3.LUT R5, R5, R4, RZ, 0x3c, !PT ;  /* 0x0000000405057212 */ /* 0x020fca00078e3cff */
[----:B------:R0:W-:Y:S01]  /*50d0*/  STL [R1+0x18], R5 ;  /* 0x0000180501007387 */ /* 0x0001e20000100800 */
[----:B------:R-:W-:Y:S05]  /*50e0*/  @P6 BRA `(.L_x_11896) ;  /* 0xffffffd000e86947 */ /* 0x000fea000383ffff */
.L_x_11862:
[----:B------:R-:W2:Y:S01]  /*50f0*/  LDL R8, [R1+0x1c] ;  /* 0x00001c0001087983 */ /* 0x000ea20000100800 */
[----:B------:R-:W1:Y:S01]  /*5100*/  LDC R0, c[0x0][0x448] ;  /* 0x00011200ff007b82 */ /* 0x000e620000000800 */
[----:B------:R-:W-:Y:S07]  /*5110*/  BSSY B0, `(.L_x_11897) ;  /* 0x000000d000007945 */ /* 0x000fee0003800000 */
[----:B------:R-:W3:Y:S01]  /*5120*/  LDC.64 R6, c[0x0][0x9e0] ;  /* 0x00027800ff067b82 */ /* 0x000ee20000000a00 */
[----:B-1----:R-:W-:-:S02]  /*5130*/  ISETP.NE.AND P1, PT, R0, 0x1, PT ;  /* 0x000000010000780c */ /* 0x002fc40003f25270 */
[----:B---3--:R-:W-:-:S11]  /*5140*/  ISETP.GE.AND P2, PT, R7, 0x1, PT ;  /* 0x000000010700780c */ /* 0x008fd60003f46270 */
[----:B------:R-:W1:Y:S08]  /*5150*/  @P1 LDC R0, c[0x0][0x44c] ;  /* 0x00011300ff001b82 */ /* 0x000e700000000800 */
[----:B0-----:R-:W0:Y:S01]  /*5160*/  @P1 LDC R5, c[0x0][0x450] ;  /* 0x00011400ff051b82 */ /* 0x001e220000000800 */
[----:B--2---:R-:W-:-:S04]  /*5170*/  VIADD R3, R8, 0xbf ;  /* 0x000000bf08037836 */ /* 0x004fc80000000000 */
[----:B-1----:R-:W-:-:S05]  /*5180*/  @P1 IMAD.HI.U32 R0, R3, R0, RZ ;  /* 0x0000000003001227 */ /* 0x002fca00078e00ff */
[----:B0-----:R-:W-:-:S05]  /*5190*/  @P1 SHF.R.U32.HI R3, RZ, R5, R0 ;  /* 0x00000005ff031219 */ /* 0x001fca0000011600 */
[----:B------:R-:W-:Y:S01]  /*51a0*/  IMAD.IADD R3, R46, 0x1, R3 ;  /* 0x000000012e037824 */ /* 0x000fe200078e0203 */
[----:B------:R-:W-:Y:S06]  /*51b0*/  @P0 BRA `(.L_x_11898) ;  /* 0x0000000000080947 */ /* 0x000fec0003800000 */
[----:B------:R-:W0:Y:S02]  /*51c0*/  FENCE.VIEW.ASYNC.G ;  /* 0x00000000000073c6 */ /* 0x000e240000000100 */
[----:B0-----:R-:W-:Y:S06]  /*51d0*/  BAR.ARV 0xc, 0x200 ;  /* 0x0308000000007b1d */ /* 0x001fec0000002000 */
.L_x_11898:
[----:B------:R-:W-:Y:S05]  /*51e0*/  BSYNC B0 ;  /* 0x0000000000007941 */ /* 0x000fea0003800000 */
.L_x_11897:
        /* <DEDUP_REMOVED lines=13> */
.L_x_11901:
[----:B------:R-:W-:-:S13]  /*52c0*/  ISETP.NE.AND P0, PT, R7, 0x1, PT ;  /* 0x000000010700780c */ /* 0x000fda0003f05270 */
[----:B------:R-:W0:Y:S02]  /*52d0*/  @P0 LDC.64 R4, c[0x0][0x9e8] ;  /* 0x00027a00ff040b82 */ /* 0x000e240000000a00 */
[----:B0-----:R-:W-:-:S05]  /*52e0*/  @P0 IMAD.HI.U32 R4, R2, R4, RZ ;  /* 0x0000000402040227 */ /* 0x001fca00078e00ff */
[----:B------:R-:W-:-:S07]  /*52f0*/  @P0 SHF.R.U32.HI R2, RZ, R5, R4 ;  /* 0x00000005ff020219 */ /* 0x000fce0000011604 */
.L_x_11902:
[----:B------:R-:W-:Y:S05]  /*5300*/  BSYNC B0 ;  /* 0x0000000000007941 */ /* 0x000fea0003800000 */
.L_x_11900:
[----:B------:R-:W-:-:S05]  /*5310*/  IMAD R3, R2, R7, R7 ;  /* 0x0000000702037224 */ /* 0x000fca00078e0207 */
[----:B------:R-:W-:-:S07]  /*5320*/  VIMNMX R0, R0, R3, PT ;  /* 0x0000000300007248 */ /* 0x000fce0003fe0100 */
.L_x_11899:
        /* <DEDUP_REMOVED lines=24> */
.L_x_11905:
[----:B------:R-:W-:-:S13]  /*54b0*/  ISETP.NE.AND P0, PT, R7, 0x1, PT ;  /* 0x000000010700780c */ /* 0x000fda0003f05270 */
[----:B------:R-:W0:Y:S02]  /*54c0*/  @P0 LDC.64 R4, c[0x0][0x9e8] ;  /* 0x00027a00ff040b82 */ /* 0x000e240000000a00 */
[----:B0-----:R-:W-:-:S05]  /*54d0*/  @P0 IMAD.HI.U32 R4, R2, R4, RZ ;  /* 0x0000000402040227 */ /* 0x001fca00078e00ff */
[----:B------:R-:W-:-:S07]  /*54e0*/  @P0 SHF.R.U32.HI R2, RZ, R5, R4 ;  /* 0x00000005ff020219 */ /* 0x000fce0000011604 */
.L_x_11906:
[----:B------:R-:W-:Y:S05]  /*54f0*/  BSYNC B0 ;  /* 0x0000000000007941 */ /* 0x000fea0003800000 */
.L_x_11904:
[----:B------:R-:W-:-:S05]  /*5500*/  IMAD R3, R2, R7, RZ ;  /* 0x0000000702037224 */ /* 0x000fca00078e02ff */
[----:B------:R-:W-:-:S07]  /*5510*/  VIMNMX R0, R0, R3, !PT ;  /* 0x0000000300007248 */ /* 0x000fce0007fe0100 */
.L_x_11903:
[----:B------:R-:W-:Y:S01]  /*5520*/  IMAD.HI R0, R0, 0x66666667, RZ ;  /* 0x6666666700007827 */ /* 0x000fe200078e02ff */
[----:B------:R-:W-:Y:S02]  /*5530*/  PLOP3.LUT P0, PT, PT, PT, PT, 0x80, 0x0 ;  /* 0x000000000000781c */ /* 0x000fe40003f0f070 */
[----:B------:R-:W-:Y:S02]  /*5540*/  CS2R R56, SRZ ;  /* 0x0000000000387805 */ /* 0x000fe4000001ff00 */
[----:B------:R-:W-:Y:S01]  /*5550*/  CS2R R54, SRZ ;  /* 0x0000000000367805 */ /* 0x000fe2000001ff00 */
[----:B------:R-:W-:Y:S01]  /*5560*/  IMAD.MOV.U32 R20, RZ, RZ, RZ ;  /* 0x000000ffff147224 */ /* 0x000fe200078e00ff */
[----:B------:R-:W-:Y:S02]  /*5570*/  SHF.R.U32.HI R3, RZ, 0x1f, R0 ;  /* 0x0000001fff037819 */ /* 0x000fe40000011600 */
[----:B------:R-:W-:Y:S02]  /*5580*/  CS2R R6, SRZ ;  /* 0x0000000000067805 */ /* 0x000fe4000001ff00 */
[----:B------:R-:W-:-:S02]  /*5590*/  CS2R R52, SRZ ;  /* 0x0000000000347805 */ /* 0x000fc4000001ff00 */
[----:B------:R-:W-:Y:S02]  /*55a0*/  CS2R R8, SRZ ;  /* 0x0000000000087805 */ /* 0x000fe4000001ff00 */
[----:B------:R-:W-:Y:S02]  /*55b0*/  LEA.HI.SX32 R3, R0, R3, 0x1a ;  /* 0x0000000300037211 */ /* 0x000fe400078fd2ff */
[----:B------:R-:W-:Y:S02]  /*55c0*/  CS2R R46, SRZ ;  /* 0x00000000002e7805 */ /* 0x000fe4000001ff00 */
[----:B------:R-:W-:Y:S02]  /*55d0*/  CS2R R10, SRZ ;  /* 0x00000000000a7805 */ /* 0x000fe4000001ff00 */
[----:B------:R-:W-:Y:S02]  /*55e0*/  CS2R R12, SRZ ;  /* 0x00000000000c7805 */ /* 0x000fe4000001ff00 */
[----:B------:R-:W-:Y:S01]  /*55f0*/  VIMNMX R2, RZ, R3, !PT ;  /* 0x00000003ff027248 */ /* 0x000fe20007fe0100 */
[----:B------:R-:W-:Y:S01]  /*5600*/  IMAD.MOV.U32 R44, RZ, RZ, RZ ;  /* 0x000000ffff2c7224 */ /* 0x000fe200078e00ff */
[----:B------:R-:W-:-:S02]  /*5610*/  CS2R R14, SRZ ;  /* 0x00000000000e7805 */ /* 0x000fc4000001ff00 */
[----:B------:R-:W-:Y:S02]  /*5620*/  CS2R R38, SRZ ;  /* 0x0000000000267805 */ /* 0x000fe4000001ff00 */
[----:B------:R-:W-:Y:S01]  /*5630*/  ISETP.GT.AND P1, PT, R105, R2, PT ;  /* 0x000000026900720c */ /* 0x000fe20003f24270 */
[----:B------:R0:W-:Y:S01]  /*5640*/  STL [R1+0x38], R2 ;  /* 0x0000380201007387 */ /* 0x0001e20000100800 */
[----:B------:R-:W-:Y:S02]  /*5650*/  CS2R R36, SRZ ;  /* 0x0000000000247805 */ /* 0x000fe4000001ff00 */
[----:B----4-:R-:W-:Y:S02]  /*5660*/  CS2R R24, SRZ ;  /* 0x0000000000187805 */ /* 0x010fe4000001ff00 */
[----:B------:R-:W-:Y:S02]  /*5670*/  CS2R R28, SRZ ;  /* 0x00000000001c7805 */ /* 0x000fe4000001ff00 */
[----:B------:R-:W-:-:S02]  /*5680*/  CS2R R26, SRZ ;  /* 0x00000000001a7805 */ /* 0x000fc4000001ff00 */
[----:B------:R-:W-:Y:S02]  /*5690*/  CS2R R32, SRZ ;  /* 0x0000000000207805 */ /* 0x000fe4000001ff00 */
[----:B------:R-:W-:Y:S01]  /*56a0*/  CS2R R58, SRZ ;  /* 0x00000000003a7805 */ /* 0x000fe2000001ff00 */
[----:B0-----:R-:W-:Y:S06]  /*56b0*/  @!P1 BRA `(.L_x_11907) ;  /* 0x0000015000549947 */ /* 0x001fec0003800000 */
[----:B------:R-:W0:Y:S01]  /*56c0*/  S2R R2, SR_TID.X ;  /* 0x0000000000027919 */ /* 0x000e220000002100 */
[----:B------:R-:W-:Y:S01]  /*56d0*/  VIADD R26, R17, 0xb000 ;  /* 0x0000b000111a7836 */ /* 0x000fe20000000000 */
[----:B------:R-:W-:Y:S04]  /*56e0*/  BSSY B6, `(.L_x_11908) ;  /* 0x000001e000067945 */ /* 0x000fe80003800000 */
[----:B------:R-:W-:Y:S01]  /*56f0*/  LOP3.LUT P0, RZ, R26, 0x9f, RZ, 0xc0, !PT ;  /* 0x0000009f1aff7812 */ /* 0x000fe2000780c0ff */
[----:B0-----:R-:W-:-:S05]  /*5700*/  VIADD R24, R2, 0xffffff80 ;  /* 0xffffff8002187836 */ /* 0x001fca0000000000 */
[----:B------:R-:W-:-:S04]  /*5710*/  SHF.R.S32.HI R25, RZ, 0x1f, R24 ;  /* 0x0000001fff197819 */ /* 0x000fc80000011418 */
[----:B------:R-:W-:-:S04]  /*5720*/  LEA.HI R0, R25, R24, RZ, 0x7 ;  /* 0x0000001819007211 */ /* 0x000fc800078f38ff */
[----:B------:R-:W-:-:S06]  /*5730*/  SHF.R.S32.HI R0, RZ, 0x7, R0 ;  /* 0x00000007ff007819 */ /* 0x000fcc0000011400 */
        /* <DEDUP_REMOVED lines=24> */
.L_x_11909:
[----:B------:R-:W-:Y:S05]  /*58c0*/  BSYNC B6 ;  /* 0x0000000000067941 */ /* 0x000fea0003800000 */
.L_x_11908:
        /* <DEDUP_REMOVED lines=56> */
.L_x_11913:
[----:B-1----:R1:W2:Y:S02]  /*5c50*/  SYNCS.PHASECHK.TRANS64.TRYWAIT P0, [R17+URZ+0x13200], R0 ;  /* 0x01320000110075a7 */ /* 0x0022a4000800017f */
[----:B--2---:R-:W-:Y:S05]  /*5c60*/  @!P0 NANOSLEEP.SYNCS 0x989680 ;  /* 0x009896800000895d */ /* 0x004fea0003900000 */
[----:B------:R-:W2:Y:S02]  /*5c70*/  @!P0 SYNCS.PHASECHK.TRANS64 P0, [R17+URZ+0x13200], R0 ;  /* 0x01320000110085a7 */ /* 0x000ea4000800007f */
[----:B--2---:R-:W-:Y:S05]  /*5c80*/  @!P0 BRA `(.L_x_11913) ;  /* 0xfffffffc00f08947 */ /* 0x004fea000383ffff */
.L_x_11912:
[----:B------:R-:W-:Y:S05]  /*5c90*/  BSYNC B0 ;  /* 0x0000000000007941 */ /* 0x000fea0003800000 */
.L_x_11911:
[----:B------:R-:W-:Y:S05]  /*5ca0*/  BRA `(.L_x_11914) ;  /* 0x0000002c00347947 */ /* 0x000fea0003800000 */
.L_x_11910:
        /* <DEDUP_REMOVED lines=30> */
.L_x_11916:
[----:B------:R-:W-:Y:S05]  /*5e90*/  BSYNC B6 ;  /* 0x0000000000067941 */ /* 0x000fea0003800000 */
.L_x_11915:
[----:B------:R-:W2:Y:S01]  /*5ea0*/  LDL R20, [R1+0x1c] ;  /* 0x00001c0001147983 */ /* 0x000ea20000100800 */
[----:B------:R-:W-:Y:S01]  /*5eb0*/  ULDC.U8 UR4, c[0x0][0x410] ;  /* 0x0001040000047ab9 */ /* 0x000fe20000000000 */
[----:B------:R-:W0:Y:S01]  /*5ec0*/  S2R R21, SR_TID.X ;  /* 0x0000000000157919 */ /* 0x000e220000002100 */
[----:B------:R-:W-:Y:S01]  /*5ed0*/  ISETP.NE.AND P0, PT, RZ, UR4, PT ;  /* 0x00000004ff007c0c */ /* 0x000fe2000bf05270 */
[----:B------:R-:W-:Y:S01]  /*5ee0*/  BSSY B0, `(.L_x_11917) ;  /* 0x00002a1000007945 */ /* 0x000fe20003800000 */
[C---:B0-----:R-:W-:Y:S02]  /*5ef0*/  VIADD R35, R21.reuse, 0xffffff80 ;  /* 0xffffff8015237836 */ /* 0x041fe40000000000 */
[----:B------:R-:W-:-:S05]  /*5f00*/  VIADD R34, R21, 0xffffff80 ;  /* 0xffffff8015227836 */ /* 0x000fca0000000000 */
[----:B------:R-:W-:-:S04]  /*5f10*/  LEA.HI R34, R34, R35, RZ, 0x1 ;  /* 0x0000002322227211 */ /* 0x000fc800078f08ff */
[----:B------:R-:W-:-:S05]  /*5f20*/  SHF.R.S32.HI R34, RZ, 0x1, R34 ;  /* 0x00000001ff227819 */ /* 0x000fca0000011422 */
[----:B--2---:R-:W-:Y:S01]  /*5f30*/  IMAD.IADD R10, R34, 0x1, R20 ;  /* 0x00000001220a7824 */ /* 0x004fe200078e0214 */
[----:B------:R-:W-:Y:S06]  /*5f40*/  @!P0 BRA `(.L_x_11918) ;  /* 0x0000001400508947 */ /* 0x000fec0003800000 */
[----:B------:R-:W2:Y:S01]  /*5f50*/  LDL.64 R36, [R1] ;  /* 0x0000000001247983 */ /* 0x000ea20000100a00 */
        /* <DEDUP_REMOVED lines=27> */
[----:B--2---:R-:W-:Y:S01]  /*6110*/  VIADD R29, R36, 0x10 ;  /* 0x00000010241d7836 */ /* 0x004fe20000000000 */
[----:B------:R-:W-:Y:S07]  /*6120*/  BRA.DIV UR4, `(.L_x_11919) ;  /* 0x000001ce04887947 */ /* 0x000fee000b800000 */
[----:B------:R0:W1:Y:S04]  /*6130*/  SHFL.IDX PT, R0, R13, RZ, 0x1e1f ;  /* 0x001e1fff0d007589 */ /* 0x00006800000e0000 */
[----:B------:R-:W2:Y:S04]  /*6140*/  SHFL.IDX PT, R3, R3, RZ, 0x1e1f ;  /* 0x001e1fff03037589 */ /* 0x000ea800000e0000 */
[----:B------:R-:W3:Y:S04]  /*6150*/  SHFL.IDX PT, R4, R4, RZ, 0x1e1f ;  /* 0x001e1fff04047589 */ /* 0x000ee800000e0000 */
[----:B------:R0:W4:Y:S02]  /*6160*/  SHFL.IDX PT, R14, R5, RZ, 0x1e1f ;  /* 0x001e1fff050e7589 */ /* 0x00012400000e0000 */
.L_x_12176:
[----:B0-----:R-:W5:Y:S04]  /*6170*/  LDL R5, [R1+0x8] ;  /* 0x0000080001057983 */ /* 0x001f680000100800 */
[----:B------:R-:W2:Y:S01]  /*6180*/  LDL R7, [R1+0x5c] ;  /* 0x00005c0001077983 */ /* 0x000ea20000100800 */
[----:B------:R-:W-:Y:S01]  /*6190*/  BSSY B1, `(.L_x_11920) ;  /* 0x0000021000017945 */ /* 0x000fe20003800000 */
[----:B------:R-:W-:Y:S02]  /*61a0*/  CS2R R12, SRZ ;  /* 0x00000000000c7805 */ /* 0x000fe4000001ff00 */
[----:B------:R-:W-:Y:S01]  /*61b0*/  CS2R R8, SRZ ;  /* 0x0000000000087805 */ /* 0x000fe2000001ff00 */
[----:B-----5:R-:W-:Y:S01]  /*61c0*/  IMAD R5, R5, R20, RZ ;  /* 0x0000001405057224 */ /* 0x020fe200078e02ff */
[----:B------:R-:W-:-:S02]  /*61d0*/  CS2R R20, SRZ ;  /* 0x0000000000147805 */ /* 0x000fc4000001ff00 */
[----:B--2---:R-:W-:Y:S02]  /*61e0*/  LEA.HI R6, R7, R7, RZ, 0x1 ;  /* 0x0000000707067211 */ /* 0x004fe400078f08ff */
[----:B------:R-:W-:Y:S02]  /*61f0*/  ISETP.GE.AND P0, PT, R10, R5, PT ;  /* 0x000000050a00720c */ /* 0x000fe40003f06270 */
[----:B------:R-:W-:Y:S02]  /*6200*/  CS2R R10, SRZ ;  /* 0x00000000000a7805 */ /* 0x000fe4000001ff00 */
[----:B------:R-:W-:-:S05]  /*6210*/  LOP3.LUT R6, R6, 0xfffffffe, RZ, 0xc0, !PT ;  /* 0xfffffffe06067812 */ /* 0x000fca00078ec0ff */
[----:B------:R-:W-:-:S05]  /*6220*/  IMAD.IADD R6, R7, 0x1, -R6 ;  /* 0x0000000107067824 */ /* 0x000fca00078e0a06 */
[----:B------:R-:W-:Y:S01]  /*6230*/  SHF.L.U32 R30, R6, 0x1f, RZ ;  /* 0x0000001f061e7819 */ /* 0x000fe200000006ff */
[----:B------:R-:W-:Y:S06]  /*6240*/  @P0 BRA `(.L_x_11921) ;  /* 0x0000000000540947 */ /* 0x000fec0003800000 */
[----:B------:R-:W-:Y:S01]  /*6250*/  ULDC UR4, c[0x0][0x3f4] ;  /* 0x0000fd0000047ab9 */ /* 0x000fe20000000800 */
[----:B------:R-:W-:Y:S02]  /*6260*/  SHF.R.S32.HI R9, RZ, 0x1f, R29 ;  /* 0x0000001fff097819 */ /* 0x000fe4000001141d */
[----:B------:R-:W-:Y:S02]  /*6270*/  CS2R R10, SRZ ;  /* 0x00000000000a7805 */ /* 0x000fe4000001ff00 */
[----:B------:R-:W-:Y:S02]  /*6280*/  ISETP.GE.AND P4, PT, R36, UR4, PT ;  /* 0x0000000424007c0c */ /* 0x000fe4000bf86270 */
[----:B------:R-:W-:Y:S02]  /*6290*/  ISETP.GE.AND P5, PT, R29, UR4, PT ;  /* 0x000000041d007c0c */ /* 0x000fe4000bfa6270 */
[----:B------:R-:W-:Y:S02]  /*62a0*/  CS2R R20, SRZ ;  /* 0x0000000000147805 */ /* 0x000fe4000001ff00 */
[----:B------:R-:W-:-:S07]  /*62b0*/  CS2R R12, SRZ ;  /* 0x00000000000c7805 */ /* 0x000fce000001ff00 */
[CC--:B----4-:R-:W-:Y:S02]  /*62c0*/  @!P4 IADD3 R32, P1, R36.reuse, R14.reuse, RZ ;  /* 0x0000000e2420c210 */ /* 0x0d0fe40007f3e0ff */
[CC--:B------:R-:W-:Y:S02]  /*62d0*/  @!P5 IADD3 R26, P2, R29.reuse, R3.reuse, RZ ;  /* 0x000000031d1ad210 */ /* 0x0c0fe40007f5e0ff */
[----:B------:R-:W-:Y:S02]  /*62e0*/  @!P5 IADD3 R14, P3, R29, R14, RZ ;  /* 0x0000000e1d0ed210 */ /* 0x000fe40007f7e0ff */
[----:B------:R-:W-:Y:S01]  /*62f0*/  @!P4 IADD3 R6, P0, R36, R3, RZ ;  /* 0x000000032406c210 */ /* 0x000fe20007f1e0ff */
[--C-:B-1----:R-:W-:Y:S01]  /*6300*/  @!P5 IMAD.X R27, R0, 0x1, R9.reuse, P2 ;  /* 0x00000001001bd824 */ /* 0x102fe200010e0609 */
[----:B------:R-:W-:Y:S01]  /*6310*/  @!P4 SHF.R.S32.HI R3, RZ, 0x1f, R36 ;  /* 0x0000001fff03c819 */ /* 0x000fe20000011424 */
[----:B---3--:R-:W-:Y:S01]  /*6320*/  @!P5 IMAD.X R15, R4, 0x1, R9, P3 ;  /* 0x00000001040fd824 */ /* 0x008fe200018e0609 */
[----:B------:R-:W-:-:S02]  /*6330*/  CS2R R8, SRZ ;  /* 0x0000000000087805 */ /* 0x000fc4000001ff00 */
[----:B------:R0:W5:Y:S01]  /*6340*/  @!P5 LD.E.64 R10, desc[UR44][R26.64] ;  /* 0x0000002c1a0ad980 */ /* 0x000162000c101b00 */
[--C-:B------:R-:W-:Y:S02]  /*6350*/  @!P4 IMAD.X R7, R0, 0x1, R3.reuse, P0 ;  /* 0x000000010007c824 */ /* 0x100fe400000e0603 */
[----:B------:R-:W-:Y:S01]  /*6360*/  @!P4 IMAD.X R33, R4, 0x1, R3, P1 ;  /* 0x000000010421c824 */ /* 0x000fe200008e0603 */
[----:B------:R0:W5:Y:S04]  /*6370*/  @!P5 LD.E.64 R8, desc[UR44][R14.64] ;  /* 0x0000002c0e08d980 */ /* 0x000168000c101b00 */
[----:B------:R0:W5:Y:S04]  /*6380*/  @!P4 LD.E.64 R20, desc[UR44][R6.64] ;  /* 0x0000002c0614c980 */ /* 0x000168000c101b00 */
[----:B------:R0:W5:Y:S02]  /*6390*/  @!P4 LD.E.64 R12, desc[UR44][R32.64] ;  /* 0x0000002c200cc980 */ /* 0x000164000c101b00 */
.L_x_11921:
[----:B------:R-:W-:Y:S05]  /*63a0*/  BSYNC B1 ;  /* 0x0000000000017941 */ /* 0x000fea0003800000 */
.L_x_11920:
[----:B-1----:R-:W2:Y:S01]  /*63b0*/  LDL.LU R0, [R1+0x44] ;  /* 0x0000440001007983 */ /* 0x002ea20000300800 */
[----:B------:R-:W1:Y:S01]  /*63c0*/  SYNCS.PHASECHK.TRANS64.TRYWAIT P0, [R17+URZ+0x13200], R30 ;  /* 0x0132001e110075a7 */ /* 0x000e62000800017f */
[----:B------:R-:W-:Y:S01]  /*63d0*/  BSSY B1, `(.L_x_11922) ;  /* 0x0000005000017945 */ /* 0x000fe20003800000 */
[----:B--2---:R-:W-:-:S05]  /*63e0*/  IMAD R0, R0, -0xc0, R5 ;  /* 0xffffff4000007824 */ /* 0x004fca00078e0205 */
[----:B------:R-:W-:-:S04]  /*63f0*/  VIMNMX R0, R0, 0xc0, PT ;  /* 0x000000c000007848 */ /* 0x000fc80003fe0100 */
[----:B------:R-:W-:Y:S01]  /*6400*/  ISETP.GE.AND P1, PT, R34, R0, PT ;  /* 0x000000002200720c */ /* 0x000fe20003f26270 */
[----:B-1----:R-:W-:-:S12]  /*6410*/  @!P0 BRA `(.L_x_11923) ;  /* 0x000001cc00388947 */ /* 0x002fd80003800000 */
.L_x_12177:
[----:B------:R-:W-:Y:S05]  /*6420*/  BSYNC B1 ;  /* 0x0000000000017941 */ /* 0x000fea0003800000 */
.L_x_11922:
[----:B------:R-:W-:Y:S05]  /*6430*/  @P1 BRA `(.L_x_11924) ;  /* 0x00000024002c1947 */ /* 0x000fea0003800000 */
[----:B---3--:R-:W2:Y:S01]  /*6440*/  LDL.64 R4, [R1] ;  /* 0x0000000001047983 */ /* 0x008ea20000100a00 */
[----:B------:R-:W3:Y:S03]  /*6450*/  LDC R0, c[0x0][0x3f4] ;  /* 0x0000fd00ff007b82 */ /* 0x000ee60000000800 */
[----:B------:R0:W5:Y:S01]  /*6460*/  LDL R39, [R1+0x2c] ;  /* 0x00002c0001277983 */ /* 0x0001620000100800 */
[----:B------:R-:W-:Y:S01]  /*6470*/  BSSY B1, `(.L_x_11925) ;  /* 0x000007b000017945 */ /* 0x000fe20003800000 */
[-C--:B---3--:R-:W-:Y:S02]  /*6480*/  ISETP.GE.AND P1, PT, R29, R0.reuse, PT ;  /* 0x000000001d00720c */ /* 0x088fe40003f26270 */
[----:B--2---:R-:W-:-:S13]  /*6490*/  ISETP.GE.AND P0, PT, R4, R0, PT ;  /* 0x000000000400720c */ /* 0x004fda0003f06270 */
[----:B0-----:R-:W-:Y:S05]  /*64a0*/  @P0 BRA `(.L_x_11926) ;  /* 0x0000000400dc0947 */ /* 0x001fea0003800000 */
[----:B-----5:R-:W-:Y:S01]  /*64b0*/  IMAD.IADD R0, R17, 0x1, R39 ;  /* 0x0000000111007824 */ /* 0x020fe200078e0227 */
[----:B----4-:R-:W-:Y:S02]  /*64c0*/  SHF.R.U32.HI R14, RZ, 0x8, R20 ;  /* 0x00000008ff0e7819 */ /* 0x010fe40000011614 */
[----:B------:R-:W-:Y:S02]  /*64d0*/  LOP3.LUT R3, R20, 0xff, RZ, 0xc0, !PT ;  /* 0x000000ff14037812 */ /* 0x000fe400078ec0ff */
[----:B------:R-:W0:Y:S01]  /*64e0*/  LDS.128 R4, [R0+0xb000] ;  /* 0x00b0000000047984 */ /* 0x000e220000000c00 */
[----:B------:R-:W-:Y:S02]  /*64f0*/  LOP3.LUT R14, R14, 0xff, RZ, 0xc0, !PT ;  /* 0x000000ff0e0e7812 */ /* 0x000fe400078ec0ff */
[----:B------:R-:W-:Y:S02]  /*6500*/  SHF.R.U32.HI R26, RZ, 0x8, R21 ;  /* 0x00000008ff1a7819 */ /* 0x000fe40000011615 */
[----:B-1----:R-:W-:-:S02]  /*6510*/  SHF.R.U32.HI R30, RZ, 0x8, R13 ;  /* 0x00000008ff1e7819 */ /* 0x002fc4000001160d */
        /* <DEDUP_REMOVED lines=10> */
[----:B------:R-:W-:Y:S01]  /*65c0*/  LOP3.LUT R27, R14, 0xff, RZ, 0xc0, !PT ;  /* 0x000000ff0e1b7812 */ /* 0x000fe200078ec0ff */
        /* <DEDUP_REMOVED lines=101> */
.L_x_11926:
[----:B------:R-:W-:Y:S05]  /*6c20*/  BSYNC B1 ;  /* 0x0000000000017941 */ /* 0x000fea0003800000 */
.L_x_11925:
[----:B------:R-:W-:Y:S05]  /*6c30*/  @P1 BRA `(.L_x_11924) ;  /* 0x0000001c002c1947 */ /* 0x000fea0003800000 */
[----:B------:R-:W-:Y:S02]  /*6c40*/  LEA.HI R24, R25, R24, RZ, 0x2 ;  /* 0x0000001819187211 */ /* 0x000fe400078f10ff */
[----:B-----5:R-:W-:Y:S02]  /*6c50*/  SHF.R.U32.HI R13, RZ, 0x8, R11 ;  /* 0x00000008ff0d7819 */ /* 0x020fe4000001160b */
[--C-:B0-----:R-:W-:Y:S02]  /*6c60*/  SHF.R.S32.HI R0, RZ, 0x2, R24.reuse ;  /* 0x00000002ff007819 */ /* 0x101fe40000011418 */
[----:B------:R-:W-:Y:S02]  /*6c70*/  SHF.R.S32.HI R3, RZ, 0x1f, R24 ;  /* 0x0000001fff037819 */ /* 0x000fe40000011418 */
[----:B------:R-:W-:Y:S02]  /*6c80*/  SHF.R.U32.HI R24, RZ, 0x8, R9 ;  /* 0x00000008ff187819 */ /* 0x000fe40000011609 */
[----:B------:R-:W-:-:S02]  /*6c90*/  LEA.HI R3, R3, R0, RZ, 0x2 ;  /* 0x0000000003037211 */ /* 0x000fc400078f10ff */
[----:B------:R-:W-:Y:S02]  /*6ca0*/  SHF.R.U32.HI R15, RZ, 0x8, R8 ;  /* 0x00000008ff0f7819 */ /* 0x000fe40000011608 */
[----:B------:R-:W-:Y:S02]  /*6cb0*/  LOP3.LUT R3, R3, 0xfffffffc, RZ, 0xc0, !PT ;  /* 0xfffffffc03037812 */ /* 0x000fe400078ec0ff */
[----:B----4-:R-:W-:Y:S02]  /*6cc0*/  LOP3.LUT R14, R11, 0xff, RZ, 0xc0, !PT ;  /* 0x000000ff0b0e7812 */ /* 0x010fe400078ec0ff */
[----:B------:R-:W-:Y:S01]  /*6cd0*/  LOP3.LUT R25, R9, 0xff, RZ, 0xc0, !PT ;  /* 0x000000ff09197812 */ /* 0x000fe200078ec0ff */
[----:B------:R-:W-:Y:S01]  /*6ce0*/  IMAD.IADD R3, R0, 0x1, -R3 ;  /* 0x0000000100037824 */ /* 0x000fe200078e0a03 */
[----:B------:R-:W-:Y:S02]  /*6cf0*/  LOP3.LUT R13, R13, 0xff, RZ, 0xc0, !PT ;  /* 0x000000ff0d0d7812 */ /* 0x000fe400078ec0ff */
[----:B------:R-:W-:-:S02]  /*6d00*/  LOP3.LUT R24, R24, 0xff, RZ, 0xc0, !PT ;  /* 0x000000ff18187812 */ /* 0x000fc400078ec0ff */
[----:B------:R-:W-:Y:S01]  /*6d10*/  LOP3.LUT P0, RZ, R3, 0x2, RZ, 0xc0, !PT ;  /* 0x0000000203ff7812 */ /* 0x000fe2000780c0ff */
[----:B------:R-:W-:Y:S01]  /*6d20*/  IMAD.IADD R3, R17, 0x1, R39 ;  /* 0x0000000111037824 */ /* 0x000fe200078e0227 */
[----:B------:R-:W-:Y:S02]  /*6d30*/  LOP3.LUT R20, R8, 0xff, RZ, 0xc0, !PT ;  /* 0x000000ff08147812 */ /* 0x000fe400078ec0ff */
[----:B------:R-:W-:Y:S01]  /*6d40*/  LOP3.LUT R15, R15, 0xff, RZ, 0xc0, !PT ;  /* 0x000000ff0f0f7812 */ /* 0x000fe200078ec0ff */
[----:B------:R-:W-:Y:S01]  /*6d50*/  VIADD R0, R3, 0x20 ;  /* 0x0000002003007836 */ /* 0x000fe20000000000 */
[----:B------:R-:W-:Y:S02]  /*6d60*/  PRMT R14, R13, 0x7604, R14 ;  /* 0x000076040d0e7816 */ /* 0x000fe4000000000e */
[----:B------:R-:W-:Y:S02]  /*6d70*/  PRMT R25, R24, 0x7604, R25 ;  /* 0x0000760418197816 */ /* 0x000fe40000000019 */
[----:B------:R-:W-:-:S02]  /*6d80*/  SHF.R.U32.HI R13, RZ, 0x10, R11 ;  /* 0x00000010ff0d7819 */ /* 0x000fc4000001160b */
[----:B------:R-:W-:Y:S01]  /*6d90*/  SHF.R.U32.HI R24, RZ, 0x10, R9 ;  /* 0x00000010ff187819 */ /* 0x000fe20000011609 */
[----:B------:R-:W-:Y:S01]  /*6da0*/  @P0 VIADD R0, R3, 0xffffffe0 ;  /* 0xffffffe003000836 */ /* 0x000fe20000000000 */
[----:B------:R-:W-:Y:S02]  /*6db0*/  SHF.R.U32.HI R3, RZ, 0x8, R10 ;  /* 0x00000008ff037819 */ /* 0x000fe4000001160a */
[----:B------:R-:W-:Y:S02]  /*6dc0*/  LOP3.LUT R12, R10, 0xff, RZ, 0xc0, !PT ;  /* 0x000000ff0a0c7812 */ /* 0x000fe400078ec0ff */
[----:B------:R-:W0:Y:S01]  /*6dd0*/  LDS.128 R4, [R0+0xb000] ;  /* 0x00b0000000047984 */ /* 0x000e220000000c00 */
        /* <DEDUP_REMOVED lines=11> */
[----:B------:R-:W-:Y:S02]  /*6e90*/  LOP3.LUT R15, R15, 0xff000000, R11, 0xf8, !PT ;  /* 0xff0000000f0f7812 */ /* 0x000fe400078ef80b */
[----:B------:R-:W-:Y:S02]  /*6ea0*/  LOP3.LUT R25, R25, 0xff000000, R9, 0xf8, !PT ;  /* 0xff00000019197812 */ /* 0x000fe400078ef809 */
[----:B------:R-:W-:Y:S02]  /*6eb0*/  PRMT R13, R3, 0x7054, R12 ;  /* 0x00007054030d7816 */ /* 0x000fe4000000000c */
[----:B------:R-:W-:-:S02]  /*6ec0*/  PRMT R21, R20, 0x7054, R21 ;  /* 0x0000705414157816 */ /* 0x000fc40000000015 */
[----:B------:R-:W-:Y:S02]  /*6ed0*/  F2FP.F16.E4M3.UNPACK_B R12, R15 ;  /* 0x0000000fff0c723e */ /* 0x000fe400020006ff */
[-C--:B------:R-:W-:Y:S02]  /*6ee0*/  F2FP.F16.E4M3.UNPACK_B R20, R25.reuse ;  /* 0x00000019ff14723e */ /* 0x080fe400020006ff */
[----:B------:R-:W-:Y:S01]  /*6ef0*/  LOP3.LUT R21, R21, 0xff000000, R8, 0xf8, !PT ;  /* 0xff00000015157812 */ /* 0x000fe200078ef808 */
[----:B------:R-:W-:Y:S01]  /*6f00*/  HADD2.F32 R14, -RZ, R12.H1_H1 ;  /* 0x3000000cff0e7230 */ /* 0x000fe20000004100 */
[----:B------:R-:W-:Y:S01]  /*6f10*/  LOP3.LUT R13, R13, 0xff000000, R10, 0xf8, !PT ;  /* 0xff0000000d0d7812 */ /* 0x000fe200078ef80a */
[--C-:B------:R-:W-:Y:S01]  /*6f20*/  HADD2.F32 R24, -RZ, R20.reuse.H1_H1 ;  /* 0x30000014ff187230 */ /* 0x100fe20000004100 */
[----:B------:R-:W-:Y:S01]  /*6f30*/  F2FP.F16.E4M3.UNPACK_B R25, R25.H1 ;  /* 0x00000019ff19723e */ /* 0x000fe200030006ff */
[----:B------:R-:W-:Y:S01]  /*6f40*/  HADD2.F32 R20, -RZ, R20.H0_H0 ;  /* 0x20000014ff147230 */ /* 0x000fe20000004100 */
[-C--:B0-----:R-:W-:Y:S01]  /*6f50*/  F2FP.F16.E4M3.UNPACK_B R3, R6.reuse.H1 ;  /* 0x00000006ff03723e */ /* 0x081fe200030006ff */
[----:B------:R-:W-:Y:S01]  /*6f60*/  HADD2.F32 R12, -RZ, R12.H0_H0 ;  /* 0x2000000cff0c7230 */ /* 0x000fe20000004100 */
[----:B------:R-:W-:-:S02]  /*6f70*/  F2FP.F16.E4M3.UNPACK_B R6, R6 ;  /* 0x00000006ff06723e */ /* 0x000fc400020006ff */
[-C--:B------:R-:W-:Y:S01]  /*6f80*/  F2FP.F16.E4M3.UNPACK_B R10, R7.reuse ;  /* 0x00000007ff0a723e */ /* 0x080fe200020006ff */
[--C-:B------:R-:W-:Y:S01]  /*6f90*/  HADD2.F32 R8, -RZ, R3.reuse.H1_H1 ;  /* 0x30000003ff087230 */ /* 0x100fe20000004100 */
[----:B------:R-:W-:Y:S01]  /*6fa0*/  F2FP.F16.E4M3.UNPACK_B R11, R7.H1 ;  /* 0x00000007ff0b723e */ /* 0x000fe200030006ff */
[----:B------:R-:W-:Y:S01]  /*6fb0*/  HADD2.F32 R9, -RZ, R3.H0_H0 ;  /* 0x20000003ff097230 */ /* 0x000fe20000004100 */
[-C--:B------:R-:W-:Y:S02]  /*6fc0*/  F2FP.F16.E4M3.UNPACK_B R7, R5.reuse ;  /* 0x00000005ff07723e */ /* 0x080fe400020006ff */
[C---:B------:R-:W-:Y:S01]  /*6fd0*/  FMUL.FTZ R26, R8.reuse, R24 ;  /* 0x00000018081a7220 */ /* 0x040fe20000410000 */
[-C--:B------:R-:W-:Y:S01]  /*6fe0*/  FMUL.FTZ R27, R8, R14.reuse ;  /* 0x0000000e081b7220 */ /* 0x080fe20000410000 */
[----:B------:R-:W-:Y:S01]  /*6ff0*/  F2FP.F16.E4M3.UNPACK_B R8, R5.H1 ;  /* 0x00000005ff08723e */ /* 0x000fe200030006ff */
[--C-:B------:R-:W-:Y:S02]  /*7000*/  HADD2.F32 R5, -RZ, R6.reuse.H1_H1 ;  /* 0x30000006ff057230 */ /* 0x100fe40000004100 */
[C---:B------:R-:W-:Y:S01]  /*7010*/  FFMA.FTZ R29, R9.reuse, R14, -R26 ;  /* 0x0000000e091d7223 */ /* 0x040fe2000001081a */
[----:B-1----:R-:W-:Y:S01]  /*7020*/  FFMA.FTZ R30, R9, R24, R27 ;  /* 0x00000018091e7223 */ /* 0x002fe2000001001b */
[----:B------:R-:W-:Y:S01]  /*7030*/  HADD2.F32 R6, -RZ, R6.H0_H0 ;  /* 0x20000006ff067230 */ /* 0x000fe20000004100 */
[----:B------:R-:W-:Y:S01]  /*7040*/  F2FP.F16.E4M3.UNPACK_B R15, R15.H1 ;  /* 0x0000000fff0f723e */ /* 0x000fe200030006ff */
[C---:B------:R-:W-:Y:S01]  /*7050*/  FMUL.FTZ R9, R5.reuse, R20 ;  /* 0x0000001405097220 */ /* 0x040fe20000410000 */
[----:B------:R-:W-:Y:S01]  /*7060*/  FMUL.FTZ R27, R5, R12 ;  /* 0x0000000c051b7220 */ /* 0x000fe20000410000 */
[----:B------:R-:W-:Y:S01]  /*7070*/  HADD2.F32 R14, -RZ, R25.H0_H0 ;  /* 0x20000019ff0e7230 */ /* 0x000fe20000004100 */
[----:B------:R-:W-:Y:S01]  /*7080*/  F2FP.F16.E4M3.UNPACK_B R3, R4 ;  /* 0x00000004ff03723e */ /* 0x000fe200020006ff */
[----:B------:R-:W-:-:S02]  /*7090*/  HADD2.F32 R5, -RZ, R10.H1_H1 ;  /* 0x3000000aff057230 */ /* 0x000fc40000004100 */
        /* <DEDUP_REMOVED lines=11> */
[----:B------:R-:W-:Y:S01]  /*7150*/  HADD2.F32 R11, -RZ, R11.H0_H0 ;  /* 0x2000000bff0b7230 */ /* 0x000fe20000004100 */
[----:B------:R-:W-:Y:S01]  /*7160*/  F2FP.F16.E4M3.UNPACK_B R5, R13 ;  /* 0x0000000dff05723e */ /* 0x000fe200020006ff */
[C---:B------:R-:W-:Y:S01]  /*7170*/  FMUL.FTZ R10, R6.reuse, R15 ;  /* 0x0000000f060a7220 */ /* 0x040fe20000410000 */
[----:B------:R-:W-:Y:S01]  /*7180*/  F2FP.F16.E4M3.UNPACK_B R4, R4.H1 ;  /* 0x00000004ff04723e */ /* 0x000fe200030006ff */
[----:B------:R-:W-:Y:S01]  /*7190*/  FMUL.FTZ R20, R6, R25 ;  /* 0x0000001906147220 */ /* 0x000fe20000410000 */
[----:B------:R-:W-:Y:S01]  /*71a0*/  F2FP.F16.E4M3.UNPACK_B R12, R21 ;  /* 0x00000015ff0c723e */ /* 0x000fe200020006ff */
[----:B------:R-:W-:Y:S01]  /*71b0*/  FFMA.FTZ R34, R11, R25, R10 ;  /* 0x000000190b227223 */ /* 0x000fe2000001000a */
[----:B------:R-:W-:-:S02]  /*71c0*/  HADD2.F32 R10, -RZ, R5.H1_H1 ;  /* 0x30000005ff0a7230 */ /* 0x000fc40000004100 */
[----:B------:R-:W-:Y:S01]  /*71d0*/  FFMA.FTZ R33, R11, R15, -R20 ;  /* 0x0000000f0b217223 */ /* 0x000fe20000010814 */
[----:B------:R-:W-:Y:S01]  /*71e0*/  HADD2.F32 R9, -RZ, R5.H0_H0 ;  /* 0x20000005ff097230 */ /* 0x000fe20000004100 */
[----:B------:R-:W-:Y:S01]  /*71f0*/  F2FP.F16.E4M3.UNPACK_B R13, R13.H1 ;  /* 0x0000000dff0d723e */ /* 0x000fe200030006ff */
[----:B------:R-:W-:Y:S01]  /*7200*/  HADD2.F32 R14, -RZ, R12.H1_H1 ;  /* 0x3000000cff0e7230 */ /* 0x000fe20000004100 */
[----:B------:R-:W-:Y:S01]  /*7210*/  F2FP.F16.E4M3.UNPACK_B R21, R21.H1 ;  /* 0x00000015ff15723e */ /* 0x000fe200030006ff */
[--C-:B------:R-:W-:Y:S02]  /*7220*/  HADD2.F32 R6, -RZ, R4.reuse.H1_H1 ;  /* 0x30000004ff067230 */ /* 0x100fe40000004100 */
[----:B------:R-:W-:Y:S02]  /*7230*/  HADD2.F32 R5, -RZ, R4.H0_H0 ;  /* 0x20000004ff057230 */ /* 0x000fe40000004100 */
[----:B------:R-:W-:Y:S02]  /*7240*/  HADD2.F32 R12, -RZ, R12.H0_H0 ;  /* 0x2000000cff0c7230 */ /* 0x000fe40000004100 */
[----:B------:R-:W-:Y:S01]  /*7250*/  FMUL.FTZ R20, R6, R14 ;  /* 0x0000000e06147220 */ /* 0x000fe20000410000 */
[----:B------:R-:W-:-:S02]  /*7260*/  HADD2.F32 R4, -RZ, R3.H1_H1 ;  /* 0x30000003ff047230 */ /* 0x000fc40000004100 */
[-C--:B------:R-:W-:Y:S01]  /*7270*/  FMUL.FTZ R24, R6, R10.reuse ;  /* 0x0000000a06187220 */ /* 0x080fe20000410000 */
[----:B------:R-:W-:Y:S02]  /*7280*/  HADD2.F32 R3, -RZ, R3.H0_H0 ;  /* 0x20000003ff037230 */ /* 0x000fe40000004100 */
[C---:B------:R-:W-:Y:S01]  /*7290*/  FFMA.FTZ R20, R5.reuse, R10, -R20 ;  /* 0x0000000a05147223 */ /* 0x040fe20000010814 */
[----:B------:R-:W-:Y:S02]  /*72a0*/  HADD2.F32 R10, -RZ, R21.H0_H0 ;  /* 0x20000015ff0a7230 */ /* 0x000fe40000004100 */
[C---:B------:R-:W-:Y:S01]  /*72b0*/  FMUL.FTZ R6, R4.reuse, R12 ;  /* 0x0000000c04067220 */ /* 0x040fe20000410000 */
[-C--:B------:R-:W-:Y:S01]  /*72c0*/  FMUL.FTZ R15, R4, R9.reuse ;  /* 0x00000009040f7220 */ /* 0x080fe20000410000 */
[----:B------:R-:W-:Y:S01]  /*72d0*/  FFMA.FTZ R25, R5, R14, R24 ;  /* 0x0000000e05197223 */ /* 0x000fe20000010018 */
[----:B------:R-:W-:Y:S02]  /*72e0*/  HADD2.F32 R5, -RZ, R13.H1_H1 ;  /* 0x3000000dff057230 */ /* 0x000fe40000004100 */
[----:B------:R-:W-:Y:S01]  /*72f0*/  FFMA.FTZ R11, R3, R9, -R6 ;  /* 0x00000009030b7223 */ /* 0x000fe20000010806 */
[----:B------:R-:W-:-:S02]  /*7300*/  HADD2.F32 R9, -RZ, R21.H1_H1 ;  /* 0x30000015ff097230 */ /* 0x000fc40000004100 */
[----:B------:R-:W-:Y:S01]  /*7310*/  FFMA.FTZ R12, R3, R12, R15 ;  /* 0x0000000c030c7223 */ /* 0x000fe2000001000f */
[--C-:B------:R-:W-:Y:S02]  /*7320*/  HADD2.F32 R4, -RZ, R8.reuse.H1_H1 ;  /* 0x30000008ff047230 */ /* 0x100fe40000004100 */
[----:B------:R-:W-:Y:S02]  /*7330*/  HADD2.F32 R3, -RZ, R7.H1_H1 ;  /* 0x30000007ff037230 */ /* 0x000fe40000004100 */
[----:B------:R-:W-:Y:S02]  /*7340*/  HADD2.F32 R6, -RZ, R13.H0_H0 ;  /* 0x2000000dff067230 */ /* 0x000fe40000004100 */
[C---:B------:R-:W-:Y:S01]  /*7350*/  FMUL.FTZ R13, R4.reuse, R9 ;  /* 0x00000009040d7220 */ /* 0x040fe20000410000 */
[----:B------:R-:W-:Y:S02]  /*7360*/  HADD2.F32 R8, -RZ, R8.H0_H0 ;  /* 0x20000008ff087230 */ /* 0x000fe40000004100 */
[----:B------:R-:W-:Y:S01]  /*7370*/  FMUL.FTZ R14, R4, R5 ;  /* 0x00000005040e7220 */ /* 0x000fe20000410000 */
[----:B------:R-:W-:-:S02]  /*7380*/  HADD2.F32 R7, -RZ, R7.H0_H0 ;  /* 0x20000007ff077230 */ /* 0x000fc40000004100 */
        /* <DEDUP_REMOVED lines=13> */
[----:B------:R-:W-:-:S05]  /*7460*/  F2FP.SATFINITE.E4M3.F32.PACK_AB_MERGE_C R5, R10, R5, R13 ;  /* 0x000000050a05723e */ /* 0x000fca000480700d */
[----:B------:R2:W-:Y:S01]  /*7470*/  STS.128 [R0+0xb000], R4 ;  /* 0x00b0000400007388 */ /* 0x0005e20000000c00 */
[----:B------:R-:W-:Y:S05]  /*7480*/  BRA `(.L_x_11924) ;  /* 0x0000001400187947 */ /* 0x000fea0003800000 */
.L_x_11918:
        /* <DEDUP_REMOVED lines=32> */
.L_x_12183:
[----:B0-----:R-:W5:Y:S01]  /*7690*/  LDL R5, [R1+0x8] ;  /* 0x0000080001057983 */ /* 0x001f620000100800 */
[----:B------:R-:W0:Y:S03]  /*76a0*/  LDC R13, c[0x0][0x3f4] ;  /* 0x0000fd00ff0d7b82 */ /* 0x000e260000000800 */
[----:B------:R-:W2:Y:S01]  /*76b0*/  LDL R7, [R1+0x5c] ;  /* 0x00005c0001077983 */ /* 0x000ea20000100800 */
[----:B------:R-:W-:Y:S01]  /*76c0*/  BSSY B1, `(.L_x_11928) ;  /* 0x0000017000017945 */ /* 0x000fe20003800000 */
[----:B------:R-:W-:Y:S02]  /*76d0*/  CS2R R24, SRZ ;  /* 0x0000000000187805 */ /* 0x000fe4000001ff00 */
        /* <DEDUP_REMOVED lines=9> */
[----:B0-----:R-:W-:Y:S06]  /*7770*/  @P0 BRA `(.L_x_11929) ;  /* 0x00000000002c0947 */ /* 0x001fec0003800000 */
[----:B------:R-:W-:Y:S01]  /*7780*/  ULDC UR4, c[0x0][0x3f4] ;  /* 0x0000fd0000047ab9 */ /* 0x000fe20000000800 */
[C---:B------:R-:W-:Y:S02]  /*7790*/  IADD3 R6, P0, R156.reuse, R3, RZ ;  /* 0x000000039c067210 */ /* 0x040fe40007f1e0ff */
[----:B------:R-:W-:Y:S02]  /*77a0*/  CS2R R24, SRZ ;  /* 0x0000000000187805 */ /* 0x000fe4000001ff00 */
[C---:B------:R-:W-:Y:S02]  /*77b0*/  ISETP.GE.AND P2, PT, R156.reuse, UR4, PT ;  /* 0x000000049c007c0c */ /* 0x040fe4000bf46270 */
[----:B------:R-:W-:Y:S02]  /*77c0*/  SHF.R.S32.HI R3, RZ, 0x1f, R156 ;  /* 0x0000001fff037819 */ /* 0x000fe4000001149c */
[----:B----4-:R-:W-:-:S03]  /*77d0*/  IADD3 R14, P1, R156, R14, RZ ;  /* 0x0000000e9c0e7210 */ /* 0x010fc60007f3e0ff */
[--C-:B-1----:R-:W-:Y:S02]  /*77e0*/  IMAD.X R7, R0, 0x1, R3.reuse, P0 ;  /* 0x0000000100077824 */ /* 0x102fe400000e0603 */
[----:B---3--:R-:W-:-:S04]  /*77f0*/  IMAD.X R15, R4, 0x1, R3, P1 ;  /* 0x00000001040f7824 */ /* 0x008fc800008e0603 */
[----:B------:R-:W-:Y:S05]  /*7800*/  @P2 BRA `(.L_x_11929) ;  /* 0x0000000000082947 */ /* 0x000fea0003800000 */
[----:B------:R0:W5:Y:S04]  /*7810*/  LD.E.128 R24, desc[UR44][R6.64] ;  /* 0x0000002c06187980 */ /* 0x000168000c101d00 */
[----:B------:R0:W5:Y:S02]  /*7820*/  LD.E.128 R8, desc[UR44][R14.64] ;  /* 0x0000002c0e087980 */ /* 0x000164000c101d00 */
.L_x_11929:
[----:B------:R-:W-:Y:S05]  /*7830*/  BSYNC B1 ;  /* 0x0000000000017941 */ /* 0x000fea0003800000 */
.L_x_11928:
[----:B-1----:R-:W2:Y:S01]  /*7840*/  LDL.LU R0, [R1+0x44] ;  /* 0x0000440001007983 */ /* 0x002ea20000300800 */
[----:B------:R-:W1:Y:S01]  /*7850*/  SYNCS.PHASECHK.TRANS64.TRYWAIT P1, [R17+URZ+0x13200], R12 ;  /* 0x0132000c110075a7 */ /* 0x000e62000802017f */
[----:B------:R-:W3:Y:S01]  /*7860*/  S2R R3, SR_TID.X ;  /* 0x0000000000037919 */ /* 0x000ee20000002100 */
[----:B------:R-:W-:Y:S01]  /*7870*/  ISETP.GE.AND P0, PT, R156, R13, PT ;  /* 0x0000000d9c00720c */ /* 0x000fe20003f06270 */
[----:B------:R-:W-:Y:S01]  /*7880*/  BSSY B1, `(.L_x_11930) ;  /* 0x0000009000017945 */ /* 0x000fe20003800000 */
[C---:B---3--:R-:W-:Y:S02]  /*7890*/  VIADD R4, R3.reuse, 0xffffff80 ;  /* 0xffffff8003047836 */ /* 0x048fe40000000000 */
[----:B------:R-:W-:-:S05]  /*78a0*/  VIADD R3, R3, 0xffffff80 ;  /* 0xffffff8003037836 */ /* 0x000fca0000000000 */
[----:B------:R-:W-:-:S04]  /*78b0*/  LEA.HI R3, R3, R4, RZ, 0x1 ;  /* 0x0000000403037211 */ /* 0x000fc800078f08ff */
[----:B------:R-:W-:Y:S01]  /*78c0*/  SHF.R.S32.HI R3, RZ, 0x1, R3 ;  /* 0x00000001ff037819 */ /* 0x000fe20000011403 */
[----:B--2---:R-:W-:-:S05]  /*78d0*/  IMAD R0, R0, -0xc0, R5 ;  /* 0xffffff4000007824 */ /* 0x004fca00078e0205 */
[----:B------:R-:W-:-:S04]  /*78e0*/  VIMNMX R0, R0, 0xc0, PT ;  /* 0x000000c000007848 */ /* 0x000fc80003fe0100 */
[----:B------:R-:W-:Y:S01]  /*78f0*/  ISETP.GE.OR P0, PT, R3, R0, P0 ;  /* 0x000000000300720c */ /* 0x000fe20000706670 */
[----:B-1----:R-:W-:-:S12]  /*7900*/  @!P1 BRA `(.L_x_11931) ;  /* 0x000001b8007c9947 */ /* 0x002fd80003800000 */
.L_x_12184:
[----:B------:R-:W-:Y:S05]  /*7910*/  BSYNC B1 ;  /* 0x0000000000017941 */ /* 0x000fea0003800000 */
.L_x_11930:
[----:B------:R-:W-:Y:S05]  /*7920*/  @P0 BRA `(.L_x_11924) ;  /* 0x0000000c00f00947 */ /* 0x000fea0003800000 */
[----:B0---4-:R-:W2:Y:S04]  /*7930*/  LDL R14, [R1+0x3c] ;  /* 0x00003c00010e7983 */ /* 0x011ea80000100800 */
[----:B------:R-:W3:Y:S04]  /*7940*/  LDL R21, [R1+0x50] ;  /* 0x0000500001157983 */ /* 0x000ee80000100800 */
[----:B------:R-:W4:Y:S01]  /*7950*/  LDL R51, [R1+0x60] ;  /* 0x0000600001337983 */ /* 0x000f220000100800 */
[----:B-----5:R-:W-:Y:S02]  /*7960*/  SHF.R.U32.HI R0, RZ, 0x8, R24 ;  /* 0x00000008ff007819 */ /* 0x020fe40000011618 */
[----:B------:R-:W-:-:S02]  /*7970*/  LOP3.LUT R3, R24, 0xff, RZ, 0xc0, !PT ;  /* 0x000000ff18037812 */ /* 0x000fc400078ec0ff */
[----:B------:R-:W-:Y:S02]  /*7980*/  LOP3.LUT R0, R0, 0xff, RZ, 0xc0, !PT ;  /* 0x000000ff00007812 */ /* 0x000fe400078ec0ff */
[----:B------:R-:W-:Y:S02]  /*7990*/  SHF.R.U32.HI R4, RZ, 0x8, R25 ;  /* 0x00000008ff047819 */ /* 0x000fe40000011619 */
[----:B------:R-:W-:Y:S01]  /*79a0*/  PRMT R20, R0, 0x7604, R3 ;  /* 0x0000760400147816 */ /* 0x000fe20000000003 */
[----:B------:R-:W-:Y:S01]  /*79b0*/  IMAD.IADD R0, R156, 0x1, R13 ;  /* 0x000000019c007824 */ /* 0x000fe200078e020d */
[----:B------:R-:W-:Y:S02]  /*79c0*/  LOP3.LUT R5, R25, 0xff, RZ, 0xc0, !PT ;  /* 0x000000ff19057812 */ /* 0x000fe400078ec0ff */
[----:B------:R-:W-:Y:S02]  /*79d0*/  LOP3.LUT R4, R4, 0xff, RZ, 0xc0, !PT ;  /* 0x000000ff04047812 */ /* 0x000fe400078ec0ff */
[----:B------:R-:W-:-:S02]  /*79e0*/  SHF.R.U32.HI R3, RZ, 0x8, R26 ;  /* 0x00000008ff037819 */ /* 0x000fc4000001161a */
[----:B------:R-:W-:Y:S02]  /*79f0*/  PRMT R30, R4, 0x7604, R5 ;  /* 0x00007604041e7816 */ /* 0x000fe40000000005 */
[----:B------:R-:W-:Y:S02]  /*7a00*/  SHF.R.U32.HI R7, RZ, 0x8, R8 ;  /* 0x00000008ff077819 */ /* 0x000fe40000011608 */
[----:B------:R-:W-:Y:S02]  /*7a10*/  LOP3.LUT R4, R26, 0xff, RZ, 0xc0, !PT ;  /* 0x000000ff1a047812 */ /* 0x000fe400078ec0ff */
[----:B------:R-:W-:Y:S02]  /*7a20*/  LOP3.LUT R3, R3, 0xff, RZ, 0xc0, !PT ;  /* 0x000000ff03037812 */ /* 0x000fe400078ec0ff */
[----:B-1----:R-:W-:Y:S02]  /*7a30*/  LOP3.LUT R12, R8, 0xff, RZ, 0xc0, !PT ;  /* 0x000000ff080c7812 */ /* 0x002fe400078ec0ff */
[----:B------:R-:W-:-:S02]  /*7a40*/  LOP3.LUT R7, R7, 0xff, RZ, 0xc0, !PT ;  /* 0x000000ff07077812 */ /* 0x000fc400078ec0ff */
        /* <DEDUP_REMOVED lines=18> */
[----:B------:R-:W-:Y:S02]  /*7b70*/  LOP3.LUT R3, R3, 0xff, RZ, 0xc0, !PT ;  /* 0x000000ff03037812 */ /* 0x000fe400078ec0ff */
[----:B------:R-:W-:Y:S02]  /*7b80*/  LOP3.LUT R29, R29, 0xff, RZ, 0xc0, !PT ;  /* 0x000000ff1d1d7812 */ /* 0x000fe400078ec0ff */
[----:B------:R-:W-:Y:S02]  /*7b90*/  PRMT R31, R31, 0x7054, R34 ;  /* 0x000070541f1f7816 */ /* 0x000fe40000000022 */
        /* <DEDUP_REMOVED lines=9> */
[----:B------:R-:W-:Y:S02]  /*7c30*/  PRMT R33, R20, 0x7054, R33 ;  /* 0x0000705414217816 */ /* 0x000fe40000000021 */
[----:B------:R-:W-:Y:S02]  /*7c40*/  LOP3.LUT R43, R43, 0xff000000, R11, 0xf8, !PT ;  /* 0xff0000002b2b7812 */ /* 0x000fe400078ef80b */
[----:B------:R-:W-:Y:S02]  /*7c50*/  LOP3.LUT R20, R3, 0xff000000, R24, 0xf8, !PT ;  /* 0xff00000003147812 */ /* 0x000fe400078ef818 */
[----:B------:R-:W-:Y:S02]  /*7c60*/  LOP3.LUT R3, R29, 0xff000000, R26, 0xf8, !PT ;  /* 0xff0000001d037812 */ /* 0x000fe400078ef81a */
[----:B------:R-:W-:Y:S02]  /*7c70*/  LOP3.LUT R29, R33, 0xff000000, R8, 0xf8, !PT ;  /* 0xff000000211d7812 */ /* 0x000fe400078ef808 */
[----:B--2---:R-:W-:-:S02]  /*7c80*/  SHF.R.U32.HI R13, RZ, 0x3, R14 ;  /* 0x00000003ff0d7819 */ /* 0x004fc4000001160e */
[----:B------:R-:W-:Y:S02]  /*7c90*/  LOP3.LUT R0, R14, 0x30, R0, 0xf8, !PT ;  /* 0x000000300e007812 */ /* 0x000fe400078ef800 */
[----:B------:R-:W-:Y:S02]  /*7ca0*/  LOP3.LUT R14, R10, 0xff, RZ, 0xc0, !PT ;  /* 0x000000ff0a0e7812 */ /* 0x000fe400078ec0ff */
[----:B------:R-:W-:Y:S02]  /*7cb0*/  LOP3.LUT R0, R0, R13, RZ, 0x3c, !PT ;  /* 0x0000000d00007212 */ /* 0x000fe400078e3cff */
[----:B------:R-:W-:Y:S01]  /*7cc0*/  SHF.R.U32.HI R13, RZ, 0x8, R10 ;  /* 0x00000008ff0d7819 */ /* 0x000fe2000001160a */
[----:B----4-:R-:W0:Y:S01]  /*7cd0*/  LDS.128 R4, [R51+0xb000] ;  /* 0x00b0000033047984 */ /* 0x010e220000000c00 */
[----:B---3--:R-:W-:Y:S02]  /*7ce0*/  IADD3 R0, R17, R21, R0 ;  /* 0x0000001511007210 */ /* 0x008fe40007ffe000 */
[----:B------:R-:W-:-:S02]  /*7cf0*/  LOP3.LUT R13, R13, 0xff, RZ, 0xc0, !PT ;  /* 0x000000ff0d0d7812 */ /* 0x000fc400078ec0ff */
[----:B------:R-:W-:Y:S02]  /*7d00*/  SHF.R.U32.HI R21, RZ, 0x10, R25 ;  /* 0x00000010ff157819 */ /* 0x000fe40000011619 */
[----:B------:R-:W-:Y:S02]  /*7d10*/  PRMT R37, R13, 0x7604, R14 ;  /* 0x000076040d257816 */ /* 0x000fe4000000000e */
[----:B------:R-:W1:Y:S01]  /*7d20*/  LDS.128 R12, [R0+0xb000] ;  /* 0x00b00000000c7984 */ /* 0x000e620000000c00 */
[----:B------:R-:W-:Y:S02]  /*7d30*/  LOP3.LUT R21, R21, 0xff, RZ, 0xc0, !PT ;  /* 0x000000ff15157812 */ /* 0x000fe400078ec0ff */
[----:B------:R-:W-:Y:S02]  /*7d40*/  PRMT R41, R32, 0x7054, R37 ;  /* 0x0000705420297816 */ /* 0x000fe40000000025 */
[----:B------:R-:W-:Y:S02]  /*7d50*/  PRMT R21, R21, 0x7054, R30 ;  /* 0x0000705415157816 */ /* 0x000fe4000000001e */
[----:B------:R-:W-:-:S02]  /*7d60*/  SHF.R.U32.HI R30, RZ, 0x10, R9 ;  /* 0x00000010ff1e7819 */ /* 0x000fc40000011609 */
[----:B------:R-:W-:Y:S02]  /*7d70*/  LOP3.LUT R32, R21, 0xff000000, R25, 0xf8, !PT ;  /* 0xff00000015207812 */ /* 0x000fe400078ef819 */
[----:B------:R-:W-:Y:S02]  /*7d80*/  LOP3.LUT R30, R30, 0xff, RZ, 0xc0, !PT ;  /* 0x000000ff1e1e7812 */ /* 0x000fe400078ec0ff */
[----:B------:R-:W-:Y:S02]  /*7d90*/  LOP3.LUT R8, R41, 0xff000000, R10, 0xf8, !PT ;  /* 0xff00000029087812 */ /* 0x000fe400078ef80a */
[----:B------:R-:W-:Y:S02]  /*7da0*/  PRMT R35, R30, 0x7054, R35 ;  /* 0x000070541e237816 */ /* 0x000fe40000000023 */
[----:B------:R-:W-:Y:S02]  /*7db0*/  F2FP.F16.E4M3.UNPACK_B R26, R32 ;  /* 0x00000020ff1a723e */ /* 0x000fe400020006ff */
[----:B------:R-:W-:-:S02]  /*7dc0*/  LOP3.LUT R39, R35, 0xff000000, R9, 0xf8, !PT ;  /* 0xff00000023277812 */ /* 0x000fc400078ef809 */
[----:B------:R-:W-:Y:S01]  /*7dd0*/  LOP3.LUT R37, R31, 0xff000000, R27, 0xf8, !PT ;  /* 0xff0000001f257812 */ /* 0x000fe200078ef81b */
[--C-:B------:R-:W-:Y:S01]  /*7de0*/  HADD2.F32 R38, -RZ, R26.reuse.H0_H0 ;  /* 0x2000001aff267230 */ /* 0x100fe20000004100 */
[-C--:B------:R-:W-:Y:S01]  /*7df0*/  F2FP.F16.E4M3.UNPACK_B R40, R39.reuse ;  /* 0x00000027ff28723e */ /* 0x080fe200020006ff */
[----:B------:R-:W-:Y:S01]  /*7e00*/  HADD2.F32 R26, -RZ, R26.H1_H1 ;  /* 0x3000001aff1a7230 */ /* 0x000fe20000004100 */
[----:B------:R-:W-:Y:S02]  /*7e10*/  F2FP.F16.E4M3.UNPACK_B R39, R39.H1 ;  /* 0x00000027ff27723e */ /* 0x000fe400030006ff */
[----:B------:R-:W-:Y:S01]  /*7e20*/  F2FP.F16.E4M3.UNPACK_B R32, R32.H1 ;  /* 0x00000020ff20723e */ /* 0x000fe200030006ff */
[--C-:B------:R-:W-:Y:S02]  /*7e30*/  HADD2.F32 R42, -RZ, R40.reuse.H0_H0 ;  /* 0x20000028ff2a7230 */ /* 0x100fe40000004100 */
[----:B------:R-:W-:Y:S01]  /*7e40*/  HADD2.F32 R40, -RZ, R40.H1_H1 ;  /* 0x30000028ff287230 */ /* 0x000fe20000004100 */
[----:B0-----:R-:W-:-:S02]  /*7e50*/  F2FP.F16.E4M3.UNPACK_B R10, R5 ;  /* 0x00000005ff0a723e */ /* 0x001fc400020006ff */
[----:B------:R-:W-:Y:S02]  /*7e60*/  F2FP.F16.E4M3.UNPACK_B R24, R5.H1 ;  /* 0x00000005ff18723e */ /* 0x000fe400030006ff */
[-C--:B------:R-:W-:Y:S01]  /*7e70*/  F2FP.F16.E4M3.UNPACK_B R30, R7.reuse ;  /* 0x00000007ff1e723e */ /* 0x080fe200020006ff */
[----:B------:R-:W-:Y:S01]  /*7e80*/  HADD2.F32 R9, -RZ, R10.H0_H0 ;  /* 0x2000000aff097230 */ /* 0x000fe20000004100 */
[----:B------:R-:W-:Y:S02]  /*7e90*/  F2FP.F16.E4M3.UNPACK_B R33, R7.H1 ;  /* 0x00000007ff21723e */ /* 0x000fe400030006ff */
[----:B------:R-:W-:Y:S02]  /*7ea0*/  F2FP.F16.E4M3.UNPACK_B R31, R4.H1 ;  /* 0x00000004ff1f723e */ /* 0x000fe400030006ff */
[----:B-1----:R-:W-:Y:S02]  /*7eb0*/  F2FP.F16.E4M3.UNPACK_B R11, R13 ;  /* 0x0000000dff0b723e */ /* 0x002fe400020006ff */
[----:B------:R-:W-:-:S02]  /*7ec0*/  F2FP.F16.E4M3.UNPACK_B R27, R12 ;  /* 0x0000000cff1b723e */ /* 0x000fc400020006ff */
[----:B------:R-:W-:Y:S01]  /*7ed0*/  F2FP.F16.E4M3.UNPACK_B R35, R12.H1 ;  /* 0x0000000cff23723e */ /* 0x000fe200030006ff */
[--C-:B------:R-:W-:Y:S01]  /*7ee0*/  HADD2.F32 R5, -RZ, R11.reuse.H0_H0 ;  /* 0x2000000bff057230 */ /* 0x100fe20000004100 */
[----:B------:R-:W-:Y:S01]  /*7ef0*/  F2FP.F16.E4M3.UNPACK_B R25, R13.H1 ;  /* 0x0000000dff19723e */ /* 0x000fe200030006ff */
[----:B------:R-:W-:Y:S01]  /*7f00*/  HADD2.F32 R11, -RZ, R11.H1_H1 ;  /* 0x3000000bff0b7230 */ /* 0x000fe20000004100 */
[-C--:B------:R-:W-:Y:S02]  /*7f10*/  F2FP.F16.E4M3.UNPACK_B R34, R15.reuse ;  /* 0x0000000fff22723e */ /* 0x080fe400020006ff */
[C---:B------:R-:W-:Y:S01]  /*7f20*/  FMUL.FTZ R12, R5.reuse, R42 ;  /* 0x0000002a050c7220 */ /* 0x040fe20000410000 */
[-C--:B------:R-:W-:Y:S01]  /*7f30*/  FMUL.FTZ R13, R5, R38.reuse ;  /* 0x00000026050d7220 */ /* 0x080fe20000410000 */
[----:B------:R-:W-:Y:S01]  /*7f40*/  F2FP.F16.E4M3.UNPACK_B R36, R15.H1 ;  /* 0x0000000fff24723e */ /* 0x000fe200030006ff */
[----:B------:R-:W-:Y:S02]  /*7f50*/  HADD2.F32 R15, -RZ, R32.H0_H0 ;  /* 0x20000020ff0f7230 */ /* 0x000fe40000004100 */
[----:B------:R-:W-:Y:S01]  /*7f60*/  FFMA.FTZ R5, R9, R38, -R12 ;  /* 0x0000002609057223 */ /* 0x000fe2000001080c */
[----:B------:R-:W-:-:S02]  /*7f70*/  HADD2.F32 R12, -RZ, R10.H1_H1 ;  /* 0x3000000aff0c7230 */ /* 0x000fc40000004100 */
[----:B------:R-:W-:Y:S01]  /*7f80*/  FFMA.FTZ R9, R9, R42, R13 ;  /* 0x0000002a09097223 */ /* 0x000fe2000001000d */
[----:B------:R-:W-:Y:S02]  /*7f90*/  HADD2.F32 R38, -RZ, R39.H0_H0 ;  /* 0x20000027ff267230 */ /* 0x000fe40000004100 */
[C---:B------:R-:W-:Y:S01]  /*7fa0*/  FMUL.FTZ R41, R11.reuse, R40 ;  /* 0x000000280b297220 */ /* 0x040fe20000410000 */
[----:B------:R-:W-:Y:S02]  /*7fb0*/  HADD2.F32 R10, -RZ, R25.H0_H0 ;  /* 0x20000019ff0a7230 */ /* 0x000fe40000004100 */
[----:B------:R-:W-:Y:S01]  /*7fc0*/  FMUL.FTZ R11, R11, R26 ;  /* 0x0000001a0b0b7220 */ /* 0x000fe20000410000 */
[----:B------:R-:W-:Y:S01]  /*7fd0*/  HADD2.F32 R13, -RZ, R24.H0_H0 ;  /* 0x20000018ff0d7230 */ /* 0x000fe20000004100 */
[----:B------:R-:W-:Y:S01]  /*7fe0*/  F2FP.F16.E4M3.UNPACK_B R21, R4 ;  /* 0x00000004ff15723e */ /* 0x000fe200020006ff */
[----:B------:R-:W-:Y:S02]  /*7ff0*/  HADD2.F32 R32, -RZ, R32.H1_H1 ;  /* 0x30000020ff207230 */ /* 0x000fe40000004100 */
[C---:B------:R-:W-:Y:S01]  /*8000*/  FMUL.FTZ R42, R10.reuse, R38 ;  /* 0x000000260a2a7220 */ /* 0x040fe20000410000 */
[-C--:B------:R-:W-:Y:S01]  /*8010*/  FMUL.FTZ R45, R10, R15.reuse ;  /* 0x0000000f0a2d7220 */ /* 0x080fe20000410000 */
[C---:B------:R-:W-:Y:S01]  /*8020*/  FFMA.FTZ R10, R12.reuse, R26, -R41 ;  /* 0x0000001a0c0a7223 */ /* 0x040fe20000010829 */
[----:B------:R-:W-:Y:S01]  /*8030*/  FFMA.FTZ R12, R12, R40, R11 ;  /* 0x000000280c0c7223 */ /* 0x000fe2000001000b */
[C---:B------:R-:W-:Y:S01]  /*8040*/  FFMA.FTZ R11, R13.reuse, R15, -R42 ;  /* 0x0000000f0d0b7223 */ /* 0x040fe2000001082a */
        /* <DEDUP_REMOVED lines=20> */
[----:B------:R-:W-:Y:S01]  /*8190*/  FFMA.FTZ R15, R25, R39, -R44 ;  /* 0x00000027190f7223 */ /* 0x000fe2000001082c */
[----:B------:R-:W-:-:S02]  /*81a0*/  HADD2.F32 R39, -RZ, R38.H1_H1 ;  /* 0x30000026ff277230 */ /* 0x000fc40000004100 */
[----:B------:R-:W-:Y:S01]  /*81b0*/  FFMA.FTZ R25, R25, R42, R47 ;  /* 0x0000002a19197223 */ /* 0x000fe2000001002f */
[----:B------:R-:W-:Y:S01]  /*81c0*/  F2FP.F16.E4M3.UNPACK_B R38, R37.H1 ;  /* 0x00000025ff26723e */ /* 0x000fe200030006ff */
[----:B------:R-:W-:Y:S01]  /*81d0*/  HADD2.F32 R32, -RZ, R30.H1_H1 ;  /* 0x3000001eff207230 */ /* 0x000fe20000004100 */
[-C--:B------:R-:W-:Y:S01]  /*81e0*/  F2FP.F16.E4M3.UNPACK_B R6, R14.reuse ;  /* 0x0000000eff06723e */ /* 0x080fe200020006ff */
[----:B------:R-:W-:Y:S01]  /*81f0*/  HADD2.F32 R30, -RZ, R34.H1_H1 ;  /* 0x30000022ff1e7230 */ /* 0x000fe20000004100 */
[----:B------:R-:W-:Y:S01]  /*8200*/  F2FP.F16.E4M3.UNPACK_B R14, R14.H1 ;  /* 0x0000000eff0e723e */ /* 0x000fe200030006ff */
[----:B------:R-:W-:Y:S01]  /*8210*/  HADD2.F32 R42, -RZ, R43.H0_H0 ;  /* 0x2000002bff2a7230 */ /* 0x000fe20000004100 */
[----:B------:R-:W-:Y:S01]  /*8220*/  F2FP.SATFINITE.E4M3.F32.PACK_AB_MERGE_C R11, R24, R11, RZ ;  /* 0x0000000b180b723e */ /* 0x000fe200048070ff */
[----:B------:R-:W-:Y:S02]  /*8230*/  HADD2.F32 R37, -RZ, R36.H0_H0 ;  /* 0x20000024ff257230 */ /* 0x000fe40000004100 */
[----:B------:R-:W-:Y:S01]  /*8240*/  FMUL.FTZ R45, R30, R41 ;  /* 0x000000291e2d7220 */ /* 0x000fe20000410000 */
[----:B------:R-:W-:-:S02]  /*8250*/  HADD2.F32 R40, -RZ, R38.H0_H0 ;  /* 0x20000026ff287230 */ /* 0x000fc40000004100 */
[-C--:B------:R-:W-:Y:S01]  /*8260*/  FMUL.FTZ R44, R30, R39.reuse ;  /* 0x000000271e2c7220 */ /* 0x080fe20000410000 */
[----:B------:R-:W-:Y:S02]  /*8270*/  HADD2.F32 R34, -RZ, R33.H0_H0 ;  /* 0x20000021ff227230 */ /* 0x000fe40000004100 */
[C---:B------:R-:W-:Y:S01]  /*8280*/  FMUL.FTZ R47, R37.reuse, R42 ;  /* 0x0000002a252f7220 */ /* 0x040fe20000410000 */
[C---:B------:R-:W-:Y:S01]  /*8290*/  FFMA.FTZ R30, R32.reuse, R39, -R45 ;  /* 0x00000027201e7223 */ /* 0x040fe2000001082d */
[-C--:B------:R-:W-:Y:S01]  /*82a0*/  FMUL.FTZ R37, R37, R40.reuse ;  /* 0x0000002825257220 */ /* 0x080fe20000410000 */
[----:B------:R-:W-:Y:S01]  /*82b0*/  FFMA.FTZ R32, R32, R41, R44 ;  /* 0x0000002920207223 */ /* 0x000fe2000001002c */
[C---:B------:R-:W-:Y:S01]  /*82c0*/  FFMA.FTZ R47, R34.reuse, R40, -R47 ;  /* 0x00000028222f7223 */ /* 0x040fe2000001082f */
[----:B------:R-:W-:Y:S01]  /*82d0*/  HADD2.F32 R40, -RZ, R38.H1_H1 ;  /* 0x30000026ff287230 */ /* 0x000fe20000004100 */
[----:B------:R-:W-:Y:S01]  /*82e0*/  F2FP.F16.E4M3.UNPACK_B R41, R29.H1 ;  /* 0x0000001dff29723e */ /* 0x000fe200030006ff */
[----:B------:R-:W-:Y:S01]  /*82f0*/  FFMA.FTZ R45, R34, R42, R37 ;  /* 0x0000002a222d7223 */ /* 0x000fe20000010025 */
[----:B------:R-:W-:Y:S01]  /*8300*/  F2FP.F16.E4M3.UNPACK_B R38, R20.H1 ;  /* 0x00000014ff26723e */ /* 0x000fe200030006ff */
[----:B------:R-:W-:Y:S01]  /*8310*/  HADD2.F32 R43, -RZ, R43.H1_H1 ;  /* 0x3000002bff2b7230 */ /* 0x000fe20000004100 */
[----:B------:R-:W-:Y:S01]  /*8320*/  F2FP.SATFINITE.E4M3.F32.PACK_AB_MERGE_C R13, R26, R13, RZ ;  /* 0x0000000d1a0d723e */ /* 0x000fe200048070ff */
[----:B------:R-:W-:Y:S01]  /*8330*/  HADD2.F32 R37, -RZ, R36.H1_H1 ;  /* 0x30000024ff257230 */ /* 0x000fe20000004100 */
[----:B------:R-:W-:Y:S01]  /*8340*/  F2FP.SATFINITE.E4M3.F32.PACK_AB_MERGE_C R5, R10, R5, R11 ;  /* 0x000000050a05723e */ /* 0x000fe2000480700b */
        /* <DEDUP_REMOVED lines=17> */
[----:B------:R-:W-:Y:S01]  /*8460*/  F2FP.F16.E4M3.UNPACK_B R34, R29 ;  /* 0x0000001dff22723e */ /* 0x000fe200020006ff */
[----:B------:R-:W-:Y:S01]  /*8470*/  HADD2.F32 R31, -RZ, R31.H1_H1 ;  /* 0x3000001fff1f7230 */ /* 0x000fe20000004100 */
[----:B------:R-:W-:Y:S01]  /*8480*/  F2FP.F16.E4M3.UNPACK_B R33, R20 ;  /* 0x00000014ff21723e */ /* 0x000fe200020006ff */
        /* <DEDUP_REMOVED lines=8> */
[----:B------:R-:W-:Y:S01]  /*8510*/  F2FP.SATFINITE.E4M3.F32.PACK_AB_MERGE_C R11, R32, R25, R45 ;  /* 0x00000019200b723e */ /* 0x000fe2000480702d */
        /* <DEDUP_REMOVED lines=9> */
[----:B------:R-:W-:Y:S01]  /*85b0*/  FFMA.FTZ R35, R20, R35, R29 ;  /* 0x0000002314237223 */ /* 0x000fe2000001001d */
[-C--:B------:R-:W-:Y:S01]  /*85c0*/  F2FP.F16.E4M3.UNPACK_B R20, R3.reuse.H1 ;  /* 0x00000003ff14723e */ /* 0x080fe200030006ff */
[C---:B------:R-:W-:Y:S01]  /*85d0*/  FMUL.FTZ R29, R27.reuse, R34 ;  /* 0x000000221b1d7220 */ /* 0x040fe20000410000 */
[----:B------:R-:W-:Y:S01]  /*85e0*/  FMUL.FTZ R38, R27, R36 ;  /* 0x000000241b267220 */ /* 0x000fe20000410000 */
[----:B------:R-:W-:Y:S01]  /*85f0*/  HADD2.F32 R33, -RZ, R31.H0_H0 ;  /* 0x2000001fff217230 */ /* 0x000fe20000004100 */
[----:B------:R-:W-:Y:S01]  /*8600*/  F2FP.F16.E4M3.UNPACK_B R3, R3 ;  /* 0x00000003ff03723e */ /* 0x000fe200020006ff */
[----:B------:R-:W-:-:S02]  /*8610*/  HADD2.F32 R27, -RZ, R14.H0_H0 ;  /* 0x2000000eff1b7230 */ /* 0x000fc40000004100 */
[C---:B------:R-:W-:Y:S01]  /*8620*/  FFMA.FTZ R36, R21.reuse, R36, R29 ;  /* 0x0000002415247223 */ /* 0x040fe2000001001d */
[----:B------:R-:W-:Y:S01]  /*8630*/  FFMA.FTZ R38, R21, R34, -R38 ;  /* 0x0000002215267223 */ /* 0x000fe20000010826 */
[----:B------:R-:W-:Y:S02]  /*8640*/  HADD2.F32 R29, -RZ, R20.H1_H1 ;  /* 0x30000014ff1d7230 */ /* 0x000fe40000004100 */
[----:B------:R-:W-:Y:S02]  /*8650*/  HADD2.F32 R31, -RZ, R31.H1_H1 ;  /* 0x3000001fff1f7230 */ /* 0x000fe40000004100 */
[----:B------:R-:W-:Y:S01]  /*8660*/  FMUL.FTZ R43, R27, R33 ;  /* 0x000000211b2b7220 */ /* 0x000fe20000410000 */
[----:B------:R-:W-:Y:S02]  /*8670*/  HADD2.F32 R14, -RZ, R14.H1_H1 ;  /* 0x3000000eff0e7230 */ /* 0x000fe40000004100 */
[----:B------:R-:W-:Y:S02]  /*8680*/  HADD2.F32 R21, -RZ, R20.H0_H0 ;  /* 0x20000014ff157230 */ /* 0x000fe40000004100 */
[----:B------:R-:W-:-:S02]  /*8690*/  HADD2.F32 R20, -RZ, R7.H0_H0 ;  /* 0x20000007ff147230 */ /* 0x000fc40000004100 */
[C---:B------:R-:W-:Y:S01]  /*86a0*/  FMUL.FTZ R34, R14.reuse, R31 ;  /* 0x0000001f0e227220 */ /* 0x040fe20000410000 */
[----:B------:R-:W-:Y:S02]  /*86b0*/  HADD2.F32 R7, -RZ, R7.H1_H1 ;  /* 0x30000007ff077230 */ /* 0x000fe40000004100 */
[----:B------:R-:W-:Y:S01]  /*86c0*/  FMUL.FTZ R46, R14, R29 ;  /* 0x0000001d0e2e7220 */ /* 0x000fe20000410000 */
[-C--:B------:R-:W-:Y:S01]  /*86d0*/  FMUL.FTZ R27, R27, R21.reuse ;  /* 0x000000151b1b7220 */ /* 0x080fe20000410000 */
[----:B------:R-:W-:Y:S01]  /*86e0*/  F2FP.F16.E4M3.UNPACK_B R14, R8 ;  /* 0x00000008ff0e723e */ /* 0x000fe200020006ff */
[C---:B------:R-:W-:Y:S01]  /*86f0*/  FFMA.FTZ R43, R20.reuse, R21, -R43 ;  /* 0x00000015142b7223 */ /* 0x040fe2000001082b */
[C---:B------:R-:W-:Y:S01]  /*8700*/  FFMA.FTZ R40, R7.reuse, R29, -R34 ;  /* 0x0000001d07287223 */ /* 0x040fe20000010822 */
[----:B------:R-:W-:Y:S01]  /*8710*/  FFMA.FTZ R33, R20, R33, R27 ;  /* 0x0000002114217223 */ /* 0x000fe2000001001b */
[----:B------:R-:W-:Y:S01]  /*8720*/  FFMA.FTZ R46, R7, R31, R46 ;  /* 0x0000001f072e7223 */ /* 0x000fe2000001002e */
        /* <DEDUP_REMOVED lines=26> */
[----:B------:R0:W-:Y:S04]  /*88d0*/  STS.128 [R51+0xb000], R4 ;  /* 0x00b0000433007388 */ /* 0x0001e80000000c00 */
[----:B------:R0:W-:Y:S02]  /*88e0*/  STS.128 [R0+0xb000], R8 ;  /* 0x00b0000800007388 */ /* 0x0001e40000000c00 */
.L_x_11924:
[----:B------:R-:W-:Y:S05]  /*88f0*/  BSYNC B0 ;  /* 0x0000000000007941 */ /* 0x000fea0003800000 */
.L_x_11917:
        /* <DEDUP_REMOVED lines=8> */
.L_x_11914:
[----:B012---:R-:W2:Y:S02]  /*8980*/  LDL R0, [R1+0x10] ;  /* 0x0000100001007983 */ /* 0x007ea40000100800 */
[----:B--2---:R-:W-:-:S13]  /*8990*/  ISETP.NE.AND P0, PT, R0, 0x3, PT ;  /* 0x000000030000780c */ /* 0x004fda0003f05270 */
[----:B------:R-:W-:Y:S05]  /*89a0*/  @!P0 BRA `(.L_x_11932) ;  /* 0x0000000000048947 */ /* 0x000fea0003800000 */
[----:B------:R-:W-:Y:S01]  /*89b0*/  BPT.TRAP 0x1 ;  /* 0x000000040000795c */ /* 0x000fe20000300000 */
.L_x_11932:
[----:B-----5:R-:W-:Y:S01]  /*89c0*/  IMAD R12, R18, 0x8, R17 ;  /* 0x00000008120c7824 */ /* 0x020fe200078e0211 */
[----:B------:R-:W-:-:S04]  /*89d0*/  SHF.L.U32 R3, R19, 0x1f, RZ ;  /* 0x0000001f13037819 */ /* 0x000fc800000006ff */
[----:B------:R0:W1:Y:S01]  /*89e0*/  SYNCS.PHASECHK.TRANS64.TRYWAIT P1, [R12+URZ+0x13230], R3 ;  /* 0x013230030c0075a7 */ /* 0x000062000802017f */
[----:B------:R-:W-:Y:S05]  /*89f0*/  @!P0 BRA `(.L_x_11933) ;  /* 0x0000000000048947 */ /* 0x000fea0003800000 */
[----:B------:R-:W-:Y:S01]  /*8a00*/  BPT.TRAP 0x1 ;  /* 0x000000040000795c */ /* 0x000fe20000300000 */
.L_x_11933:
[----:B------:R-:W2:Y:S01]  /*8a10*/  S2R R0, SR_TID.X ;  /* 0x0000000000007919 */ /* 0x000ea20000002100 */
[----:B------:R-:W-:Y:S02]  /*8a20*/  LOP3.LUT R16, R16, 0xfffffffb, RZ, 0xc0, !PT ;  /* 0xfffffffb10107812 */ /* 0x000fe400078ec0ff */
[----:B--2---:R-:W-:-:S04]  /*8a30*/  LOP3.LUT R0, R0, 0x7f, RZ, 0xc0, !PT ;  /* 0x0000007f00007812 */ /* 0x004fc800078ec0ff */
[----:B------:R-:W-:Y:S01]  /*8a40*/  ISETP.NE.AND P2, PT, R0, RZ, PT ;  /* 0x000000ff0000720c */ /* 0x000fe20003f45270 */
[----:B------:R-:W-:-:S05]  /*8a50*/  VIADD R0, R17, 0xe000 ;  /* 0x0000e00011007836 */ /* 0x000fca0000000000 */
[----:B------:R-:W-:-:S07]  /*8a60*/  SHF.R.U32.HI R0, RZ, 0x4, R0 ;  /* 0x00000004ff007819 */ /* 0x000fce0000011600 */
[----:B------:R-:W-:Y:S01]  /*8a70*/  @P2 LOP3.LUT R16, R16, 0x4, RZ, 0xfc, !PT ;  /* 0x0000000410102812 */ /* 0x000fe200078efcff */
[----:B-1----:R-:W-:Y:S06]  /*8a80*/  @P1 BRA `(.L_x_11934) ;  /* 0x0000000000081947 */ /* 0x002fec0003800000 */
[----:B------:R-:W1:Y:S02]  /*8a90*/  SYNCS.PHASECHK.TRANS64.TRYWAIT P1, [R12+URZ+0x13230], R3 ;  /* 0x013230030c0075a7 */ /* 0x000e64000802017f */
[----:B-1----:R-:W-:Y:S05]  /*8aa0*/  @!P1 BRA `(.L_x_11935) ;  /* 0x000001a800289947 */ /* 0x002fea0003800000 */
.L_x_11934:
[----:B------:R-:W-:Y:S01]  /*8ab0*/  LOP3.LUT R0, R0, 0x3fff, RZ, 0xc0, !PT ;  /* 0x00003fff00007812 */ /* 0x000fe200078ec0ff */
[----:B------:R-:W-:Y:S05]  /*8ac0*/  WARPSYNC.ALL ;  /* 0x0000000000007948 */ /* 0x000fea0003800000 */
[----:B01----:R-:W-:-:S05]  /*8ad0*/  LOP3.LUT R3, R0, 0x10000, RZ, 0xfc, !PT ;  /* 0x0001000000037812 */ /* 0x003fca00078efcff */
[----:B------:R0:W-:Y:S01]  /*8ae0*/  STL [R1+0x20], R3 ;  /* 0x0000200301007387 */ /* 0x0001e20000100800 */
[----:B------:R-:W-:Y:S01]  /*8af0*/  IMAD R8, R18, 0x280, R3 ;  /* 0x0000028012087824 */ /* 0x000fe200078e0203 */
[----:B---3--:R-:W-:Y:S01]  /*8b00*/  LOP3.LUT R4, R28, 0x10000, RZ, 0xfc, !PT ;  /* 0x000100001c047812 */ /* 0x008fe200078efcff */
[----:B------:R-:W-:Y:S01]  /*8b10*/  IMAD.MOV.U32 R9, RZ, RZ, -0x7fffffe0 ;  /* 0x80000020ff097424 */ /* 0x000fe200078e00ff */
[----:B------:R-:W2:Y:S01]  /*8b20*/  LDL R109, [R1+0x34] ;  /* 0x00003400016d7983 */ /* 0x000ea20000100800 */
[----:B------:R-:W-:Y:S01]  /*8b30*/  IMAD.MOV.U32 R5, RZ, RZ, -0x7fffffe0 ;  /* 0x80000020ff057424 */ /* 0x000fe200078e00ff */
[----:B------:R-:W-:Y:S01]  /*8b40*/  R2UR UR6, R8 ;  /* 0x00000000080672ca */ /* 0x000fe200000e0000 */
[----:B------:R-:W-:Y:S01]  /*8b50*/  WARPGROUP.ARRIVE ;  /* 0x00000000000079c5 */ /* 0x000fe20000000000 */
[----:B------:R-:W-:Y:S01]  /*8b60*/  R2UR UR7, R9 ;  /* 0x00000000090772ca */ /* 0x000fe200000e0000 */
[----:B------:R-:W-:Y:S01]  /*8b70*/  IMAD.MOV.U32 R7, RZ, RZ, -0x7fffffe0 ;  /* 0x80000020ff077424 */ /* 0x000fe200078e00ff */
[----:B------:R-:W-:Y:S01]  /*8b80*/  R2UR UR4, R4 ;  /* 0x00000000040472ca */ /* 0x000fe200000e0000 */
[----:B------:R-:W-:Y:S01]  /*8b90*/  IMAD.MOV.U32 R11, RZ, RZ, -0x7fffffe0 ;  /* 0x80000020ff0b7424 */ /* 0x000fe200078e00ff */
[----:B------:R-:W-:Y:S01]  /*8ba0*/  R2UR UR5, R5 ;  /* 0x00000000050572ca */ /* 0x000fe200000e0000 */
[----:B------:R-:W-:Y:S01]  /*8bb0*/  IMAD.MOV.U32 R15, RZ, RZ, -0x7fffffe0 ;  /* 0x80000020ff0f7424 */ /* 0x000fe200078e00ff */
[----:B------:R-:W2:Y:S01]  /*8bc0*/  LDL R108, [R1+0x1c] ;  /* 0x00001c00016c7983 */ /* 0x000ea20000100800 */
[----:B------:R-:W1:Y:S01]  /*8bd0*/  LDC R110, c[0x0][0x448] ;  /* 0x00011200ff6e7b82 */ /* 0x000e620000000800 */
[----:B------:R-:W-:-:S02]  /*8be0*/  ULDC UR43, c[0x0][0x9dc] ;  /* 0x00027700002b7ab9 */ /* 0x000fc40000000800 */
[----:B------:R-:W3:Y:S04]  /*8bf0*/  LDL R106, [R1+0x30] ;  /* 0x00003000016a7983 */ /* 0x000ee80000100800 */
[----:B------:R-:W5:Y:S03]  /*8c00*/  LDL R114, [R1+0xc] ;  /* 0x00000c0001727983 */ /* 0x000f660000100800 */
[----:B------:R-:W-:Y:S01]  /*8c10*/  QGMMA.64x32x32.F32.E4M3.E4M3 R88, gdesc[UR4], RZ, !UPT, gsb0 ;  /* 0x00600000045879f3 */ /* 0x000fe2000c0008ff */
[----:B------:R-:W-:Y:S01]  /*8c20*/  VIADD R6, R8, 0x80 ;  /* 0x0000008008067836 */ /* 0x000fe20000000000 */
[----:B------:R-:W-:Y:S01]  /*8c30*/  R2UR UR7, R7 ;  /* 0x00000000070772ca */ /* 0x000fe200000e0000 */
[----:B------:R-:W5:Y:S01]  /*8c40*/  LDL R112, [R1+0x8] ;  /* 0x0000080001707983 */ /* 0x000f620000100800 */
[----:B------:R-:W-:-:S02]  /*8c50*/  R2UR UR4, R4 ;  /* 0x00000000040472ca */ /* 0x000fc400000e0000 */
        /* <DEDUP_REMOVED lines=31> */
[----:B----4-:R-:W-:Y:S02]  /*8e50*/  VIADD R14, R8, 0x2 ;  /* 0x00000002080e7836 */ /* 0x010fe40000000000 */
[----:B------:R-:W-:Y:S02]  /*8e60*/  VIADD R6, R4, 0x2 ;  /* 0x0000000204067836 */ /* 0x000fe40000000000 */
[----:B------:R-:W-:Y:S01]  /*8e70*/  IMAD.MOV.U32 R7, RZ, RZ, -0x7fffffe0 ;  /* 0x80000020ff077424 */ /* 0x000fe200078e00ff */
        /* <DEDUP_REMOVED lines=43> */
[----:B-1----:R-:W-:Y:S01]  /*9130*/  ISETP.NE.AND P2, PT, R110, 0x1, PT ;  /* 0x000000016e00780c */ /* 0x002fe20003f45270 */
[C---:B------:R-:W-:Y:S01]  /*9140*/  FMUL.FTZ R0, R2.reuse, R88 ;  /* 0x0000005802007220 */ /* 0x040fe20000410000 */
[C---:B------:R-:W-:Y:S01]  /*9150*/  FMUL.FTZ R88, R2.reuse, R96 ;  /* 0x0000006002587220 */ /* 0x040fe20000410000 */
[C---:B------:R-:W-:Y:S01]  /*9160*/  FMUL.FTZ R96, R2.reuse, R85 ;  /* 0x0000005502607220 */ /* 0x040fe20000410000 */
[C---:B------:R-:W-:Y:S01]  /*9170*/  FMUL.FTZ R85, R2.reuse, R86 ;  /* 0x0000005602557220 */ /* 0x040fe20000410000 */
[C---:B------:R-:W-:Y:S01]  /*9180*/  FMUL.FTZ R86, R2.reuse, R87 ;  /* 0x0000005702567220 */ /* 0x040fe20000410000 */
[C---:B------:R-:W-:Y:S01]  /*9190*/  FMUL.FTZ R87, R2.reuse, R56 ;  /* 0x0000003802577220 */ /* 0x040fe20000410000 */
[C---:B------:R-:W-:Y:S01]  /*91a0*/  FMUL.FTZ R56, R2.reuse, R58 ;  /* 0x0000003a02387220 */ /* 0x040fe20000410000 */
[----:B------:R-:W1:Y:S01]  /*91b0*/  S2R R107, SR_TID.X ;  /* 0x00000000006b7919 */ /* 0x000e620000002100 */
        /* <DEDUP_REMOVED lines=10> */
[----:B------:R-:W-:Y:S01]  /*9260*/  FMUL.FTZ R92, R2, R100 ;  /* 0x00000064025c7220 */ /* 0x000fe20000410000 */
[----:B--2---:R-:W-:-:S02]  /*9270*/  IMAD.IADD R100, R109, 0x1, R108 ;  /* 0x000000016d647824 */ /* 0x004fc400078e026c */
[C---:B0-----:R-:W-:Y:S01]  /*9280*/  FMUL.FTZ R3, R2.reuse, R89 ;  /* 0x0000005902037220 */ /* 0x041fe20000410000 */
[----:B------:R-:W-:Y:S01]  /*9290*/  FMUL.FTZ R8, R2, R42 ;  /* 0x0000002a02087220 */ /* 0x000fe20000410000 */
[----:B----4-:R-:W-:Y:S01]  /*92a0*/  @P2 IMAD.HI.U32 R10, R100, R11, RZ ;  /* 0x0000000b640a2227 */ /* 0x010fe200078e00ff */
[----:B------:R-:W-:-:S03]  /*92b0*/  WARPGROUP.DEPBAR.LE gsb0, 0x0 ;  /* 0x00008000000079c5 */ /* 0x000fc60000010000 */
[----:B------:R-:W-:Y:S02]  /*92c0*/  FMUL.FTZ R55, R2, R25 ;  /* 0x0000001902377220 */ /* 0x000fe40000410000 */
[----:B------:R-:W0:Y:S01]  /*92d0*/  @P2 LDC R25, c[0x0][0x450] ;  /* 0x00011400ff192b82 */ /* 0x000e220000000800 */
[----:B-1----:R-:W-:-:S04]  /*92e0*/  LOP3.LUT R107, R107, 0x7f, RZ, 0xc0, !PT ;  /* 0x0000007f6b6b7812 */ /* 0x002fc800078ec0ff */
[----:B------:R-:W-:Y:S01]  /*92f0*/  ISETP.NE.AND P1, PT, R107, RZ, PT ;  /* 0x000000ff6b00720c */ /* 0x000fe20003f25270 */
[C---:B------:R-:W-:Y:S01]  /*9300*/  FMUL.FTZ R89, R2.reuse, R97 ;  /* 0x0000006102597220 */ /* 0x040fe20000410000 */
[C---:B------:R-:W-:Y:S01]  /*9310*/  FMUL.FTZ R42, R2.reuse, R46 ;  /* 0x0000002e022a7220 */ /* 0x040fe20000410000 */
[C---:B------:R-:W-:Y:S01]  /*9320*/  FMUL.FTZ R97, R2.reuse, R57 ;  /* 0x0000003902617220 */ /* 0x040fe20000410000 */
[C---:B------:R-:W-:Y:S01]  /*9330*/  FMUL.FTZ R46, R2.reuse, R50 ;  /* 0x00000032022e7220 */ /* 0x040fe20000410000 */
[C---:B------:R-:W-:Y:S01]  /*9340*/  FMUL.FTZ R21, R2.reuse, R95 ;  /* 0x0000005f02157220 */ /* 0x040fe20000410000 */
[----:B0-----:R-:W-:Y:S02]  /*9350*/  @P2 SHF.R.U32.HI R100, RZ, R25, R10 ;  /* 0x00000019ff642219 */ /* 0x001fe4000001160a */
[----:B------:R-:W0:Y:S01]  /*9360*/  LDC.64 R10, c[0x0][0x9e0] ;  /* 0x00027800ff0a7b82 */ /* 0x000e220000000a00 */
[C---:B------:R-:W-:Y:S01]  /*9370*/  FMUL.FTZ R57, R2.reuse, R59 ;  /* 0x0000003b02397220 */ /* 0x040fe20000410000 */
[C---:B------:R-:W-:Y:S01]  /*9380*/  FMUL.FTZ R50, R2.reuse, R54 ;  /* 0x0000003602327220 */ /* 0x040fe20000410000 */
[C---:B------:R-:W-:Y:S01]  /*9390*/  FMUL.FTZ R95, R2.reuse, R103 ;  /* 0x00000067025f7220 */ /* 0x040fe20000410000 */
[C---:B------:R-:W-:Y:S01]  /*93a0*/  FMUL.FTZ R59, R2.reuse, R63 ;  /* 0x0000003f023b7220 */ /* 0x040fe20000410000 */
[----:B------:R-:W-:Y:S01]  /*93b0*/  FMUL.FTZ R54, R2, R24 ;  /* 0x0000001802367220 */ /* 0x000fe20000410000 */
[----:B------:R-:W-:-:S02]  /*93c0*/  @!P1 VIADD R12, R12, 0x13240 ;  /* 0x000132400c0c9836 */ /* 0x000fc40000000000 */
[C---:B------:R-:W-:Y:S01]  /*93d0*/  FMUL.FTZ R63, R2.reuse, R67 ;  /* 0x00000043023f7220 */ /* 0x040fe20000410000 */
[----:B------:R-:W-:Y:S01]  /*93e0*/  IMAD.MOV.U32 R24, RZ, RZ, -0xa0 ;  /* 0xffffff60ff187424 */ /* 0x000fe200078e00ff */
        /* <DEDUP_REMOVED lines=11> */
[----:B------:R-:W-:Y:S01]  /*94a0*/  @!P1 PRMT R12, RZ, 0x654, R12 ;  /* 0x00000654ff0c9816 */ /* 0x000fe2000000000c */
        /* <DEDUP_REMOVED lines=40> */
[----:B------:R2:W-:Y:S01]  /*9730*/  @!P1 SYNCS.ARRIVE.TRANS64.RED.A1T0 RZ, [R12+URZ], RZ ;  /* 0x000000ff0cff99a7 */ /* 0x0005e2000810043f */
[----:B---3--:R-:W-:Y:S01]  /*9740*/  IMAD R25, R106, -0x2, R24 ;  /* 0xfffffffe6a197824 */ /* 0x008fe200078e0218 */
[----:B0-----:R-:W-:Y:S01]  /*9750*/  ISETP.GE.AND P1, PT, R11, 0x1, PT ;  /* 0x000000010b00780c */ /* 0x001fe20003f26270 */
[----:B------:R-:W0:Y:S01]  /*9760*/  MUFU.TANH R0, R0 ;  /* 0x0000000000007308 */ /* 0x000e220000002400 */
[----:B------:R-:W-:Y:S01]  /*9770*/  LOP3.LUT R16, R16, 0xffffffdf, RZ, 0xc0, !PT ;  /* 0xffffffdf10107812 */ /* 0x000fe200078ec0ff */
[----:B------:R-:W-:Y:S01]  /*9780*/  ULOP3.LUT UR43, URZ, UR43, URZ, 0x33, !UPT ;  /* 0x0000002b3f2b7292 */ /* 0x000fe2000f8e333f */
[--C-:B-----5:R-:W-:Y:S01]  /*9790*/  IADD3 R101, -R112, R25, R114.reuse ;  /* 0x0000001970657210 */ /* 0x120fe20007ffe172 */
[----:B--2---:R-:W-:-:S04]  /*97a0*/  IMAD R12, R105, -0xa0, R114 ;  /* 0xffffff60690c7824 */ /* 0x004fc800078e0272 */
[----:B------:R-:W2:Y:S01]  /*97b0*/  MUFU.TANH R3, R3 ;  /* 0x0000000300037308 */ /* 0x000ea20000002400 */
[----:B------:R-:W-:Y:S01]  /*97c0*/  VIADD R12, R12, 0xa0 ;  /* 0x000000a00c0c7836 */ /* 0x000fe20000000000 */
[----:B------:R-:W-:-:S06]  /*97d0*/  @P2 LOP3.LUT R16, R16, 0x20, RZ, 0xfc, !PT ;  /* 0x0000002010102812 */ /* 0x000fcc00078efcff */
[----:B------:R-:W3:Y:S01]  /*97e0*/  MUFU.TANH R9, R9 ;  /* 0x0000000900097308 */ /* 0x000ee20000002400 */
[----:B------:R-:W-:-:S07]  /*97f0*/  VIADD R102, R101, UR43 ;  /* 0x0000002b65667c36 */ /* 0x000fce0008000000 */
[----:B------:R-:W4:Y:S01]  /*9800*/  MUFU.TANH R13, R13 ;  /* 0x0000000d000d7308 */ /* 0x000f220000002400 */
[----:B------:R-:W-:-:S07]  /*9810*/  IMAD R106, R106, -0x2, R12 ;  /* 0xfffffffe6a6a7824 */ /* 0x000fce00078e020c */
        /* <DEDUP_REMOVED lines=77> */
[----:B------:R-:W-:Y:S01]  /*9cf0*/  LOP3.LUT R16, R16, 0xffffffef, RZ, 0xc0, !PT ;  /* 0xffffffef10107812 */ /* 0x000fe200078ec0ff */
[----:B------:R-:W-:Y:S01]  /*9d00*/  VIADD R39, R24, 0xffffffff ;  /* 0xffffffff18277836 */ /* 0x000fe20000000000 */
[----:B-1----:R-:W-:Y:S01]  /*9d10*/  VIADDMNMX R38, R103, R101, R106, PT ;  /* 0x0000006567267246 */ /* 0x002fe2000380016a */
[----:B------:R-:W-:Y:S01]  /*9d20*/  VIADD R12, R25, 0xffffffff ;  /* 0xffffffff190c7836 */ /* 0x000fe20000000000 */
[----:B------:R-:W-:Y:S01]  /*9d30*/  @P1 LOP3.LUT R16, R16, 0x10, RZ, 0xfc, !PT ;  /* 0x0000001010101812 */ /* 0x000fe200078efcff */
[----:B------:R-:W-:Y:S01]  /*9d40*/  IMAD.IADD R37, R102, 0x1, R103 ;  /* 0x0000000166257824 */ /* 0x000fe200078e0267 */
        /* <DEDUP_REMOVED lines=12> */
.L_x_11938:
[----:B------:R-:W-:-:S13]  /*9e10*/  ISETP.NE.AND P1, PT, R11, 0x1, PT ;  /* 0x000000010b00780c */ /* 0x000fda0003f25270 */
[----:B------:R-:W1:Y:S02]  /*9e20*/  @P1 LDC.64 R24, c[0x0][0x9e8] ;  /* 0x00027a00ff181b82 */ /* 0x000e640000000a00 */
[----:B-1----:R-:W-:-:S05]  /*9e30*/  @P1 IMAD.HI.U32 R24, R103, R24, RZ ;  /* 0x0000001867181227 */ /* 0x002fca00078e00ff */
[----:B------:R-:W-:-:S07]  /*9e40*/  @P1 SHF.R.U32.HI R103, RZ, R25, R24 ;  /* 0x00000019ff671219 */ /* 0x000fce0000011618 */
.L_x_11939:
[----:B------:R-:W-:Y:S05]  /*9e50*/  BSYNC B0 ;  /* 0x0000000000007941 */ /* 0x000fea0003800000 */
.L_x_11937:
[----:B------:R-:W-:-:S05]  /*9e60*/  IMAD R24, R103, R11, R12 ;  /* 0x0000000b67187224 */ /* 0x000fca00078e020c */
[----:B------:R-:W-:Y:S02]  /*9e70*/  VIMNMX R37, R37, R24, !PT ;  /* 0x0000001825257248 */ /* 0x000fe40007fe0100 */
[----:B------:R-:W-:-:S07]  /*9e80*/  VIADDMNMX R38, R24, R11, R38, PT ;  /* 0x0000000b18267246 */ /* 0x000fce0003800126 */
.L_x_11936:
[C---:B------:R-:W-:Y:S02]  /*9e90*/  ISETP.GE.AND P1, PT, R39.reuse, 0x2, PT ;  /* 0x000000022700780c */ /* 0x040fe40003f26270 */
[----:B------:R-:W-:Y:S02]  /*9ea0*/  ISETP.GE.AND P4, PT, R39, 0xa, PT ;  /* 0x0000000a2700780c */ /* 0x000fe40003f86270 */
[----:B------:R-:W-:Y:S02]  /*9eb0*/  ISETP.GT.AND P2, PT, R37, 0x1, !P1 ;  /* 0x000000012500780c */ /* 0x000fe40004f44270 */
[----:B------:R-:W-:Y:S02]  /*9ec0*/  LOP3.LUT R16, R16, 0xfffffffe, RZ, 0xc0, !PT ;  /* 0xfffffffe10107812 */ /* 0x000fe400078ec0ff */
[----:B------:R-:W-:Y:S02]  /*9ed0*/  ISETP.LT.OR P3, PT, R38, 0x2, P2 ;  /* 0x000000022600780c */ /* 0x000fe40001761670 */
[----:B------:R-:W-:-:S02]  /*9ee0*/  ISETP.GE.AND P2, PT, R39, 0x9, PT ;  /* 0x000000092700780c */ /* 0x000fc40003f46270 */
[----:B------:R-:W-:Y:S02]  /*9ef0*/  FSEL R3, R3, -INF , !P3 ;  /* 0xff80000003037808 */ /* 0x000fe40005800000 */
[----:B------:R-:W-:Y:S02]  /*9f00*/  ISETP.GT.AND P3, PT, R37, 0x8, !P2 ;  /* 0x000000082500780c */ /* 0x000fe40005764270 */
[----:B------:R-:W-:Y:S02]  /*9f10*/  @P4 LOP3.LUT R16, R16, 0x1, RZ, 0xfc, !PT ;  /* 0x0000000110104812 */ /* 0x000fe400078efcff */
[----:B------:R-:W-:Y:S02]  /*9f20*/  ISETP.LT.OR P3, PT, R38, 0x9, P3 ;  /* 0x000000092600780c */ /* 0x000fe40001f61670 */
[----:B------:R-:W-:Y:S02]  /*9f30*/  LOP3.LUT R22, R22, 0x7fffffff, RZ, 0xc0, !PT ;  /* 0x7fffffff16167812 */ /* 0x000fe400078ec0ff */
[----:B0-----:R-:W-:-:S02]  /*9f40*/  FSEL R25, R14, -INF , !P3 ;  /* 0xff8000000e197808 */ /* 0x001fc40005800000 */
[----:B------:R-:W-:Y:S02]  /*9f50*/  ISETP.GT.AND P3, PT, R37, 0x9, !P4 ;  /* 0x000000092500780c */ /* 0x000fe40006764270 */
[C---:B------:R-:W-:Y:S02]  /*9f60*/  ISETP.GE.AND P4, PT, R39.reuse, 0x11, PT ;  /* 0x000000112700780c */ /* 0x040fe40003f86270 */
[----:B------:R-:W-:Y:S02]  /*9f70*/  ISETP.LT.OR P3, PT, R38, 0xa, P3 ;  /* 0x0000000a2600780c */ /* 0x000fe40001f61670 */
[----:B------:R-:W-:Y:S02]  /*9f80*/  ISETP.GE.AND P6, PT, R39, 0x91, PT ;  /* 0x000000912700780c */ /* 0x000fe40003fc6270 */
[----:B------:R-:W-:Y:S02]  /*9f90*/  FSEL R103, R15, -INF , !P3 ;  /* 0xff8000000f677808 */ /* 0x000fe40005800000 */
[----:B------:R-:W-:-:S02]  /*9fa0*/  ISETP.GT.AND P3, PT, R37, 0x10, !P4 ;  /* 0x000000102500780c */ /* 0x000fc40006764270 */
[----:B------:R-:W-:Y:S02]  /*9fb0*/  LOP3.LUT R16, R16, 0xfffffffd, RZ, 0xc0, !PT ;  /* 0xfffffffd10107812 */ /* 0x000fe400078ec0ff */
[----:B------:R-:W-:Y:S02]  /*9fc0*/  ISETP.LT.OR P3, PT, R38, 0x11, P3 ;  /* 0x000000112600780c */ /* 0x000fe40001f61670 */
[----:B------:R-:W-:Y:S02]  /*9fd0*/  @P4 LOP3.LUT R22, R22, 0x80000000, RZ, 0xfc, !PT ;  /* 0x8000000016164812 */ /* 0x000fe400078efcff */
[----:B------:R-:W-:Y:S02]  /*9fe0*/  ISETP.GE.AND P4, PT, R39, 0x12, PT ;  /* 0x000000122700780c */ /* 0x000fe40003f86270 */
[----:B------:R-:W-:Y:S02]  /*9ff0*/  LOP3.LUT R22, R22, 0xbfffffff, RZ, 0xc0, !PT ;  /* 0xbfffffff16167812 */ /* 0x000fe400078ec0ff */
[----:B------:R-:W-:-:S02]  /*a000*/  FSEL R107, R88, -INF , !P3 ;  /* 0xff800000586b7808 */ /* 0x000fc40005800000 */
        /* <DEDUP_REMOVED lines=207> */
[----:B------:R-:W-:Y:S01]  /*ad00*/  ISETP.GE.AND P5, PT, R11, 0x1, PT ;  /* 0x000000010b00780c */ /* 0x000fe20003fa6270 */
[----:B0-----:R-:W-:Y:S01]  /*ad10*/  IMAD.IADD R102, R102, 0x1, R39 ;  /* 0x0000000166667824 */ /* 0x001fe200078e0227 */
[----:B------:R-:W-:-:S11]  /*ad20*/  VIADDMNMX R106, R39, R101, R106, PT ;  /* 0x00000065276a7246 */ /* 0x000fd6000380016a */
        /* <DEDUP_REMOVED lines=12> */
.L_x_11942:
[----:B------:R-:W-:-:S13]  /*adf0*/  ISETP.NE.AND P5, PT, R11, 0x1, PT ;  /* 0x000000010b00780c */ /* 0x000fda0003fa5270 */
[----:B------:R-:W0:Y:S02]  /*ae00*/  @P5 LDC.64 R14, c[0x0][0x9e8] ;  /* 0x00027a00ff0e5b82 */ /* 0x000e240000000a00 */
[----:B0-----:R-:W-:-:S05]  /*ae10*/  @P5 IMAD.HI.U32 R14, R39, R14, RZ ;  /* 0x0000000e270e5227 */ /* 0x001fca00078e00ff */
[----:B------:R-:W-:-:S07]  /*ae20*/  @P5 SHF.R.U32.HI R39, RZ, R15, R14 ;  /* 0x0000000fff275219 */ /* 0x000fce000001160e */
.L_x_11943:
[----:B------:R-:W-:Y:S05]  /*ae30*/  BSYNC B0 ;  /* 0x0000000000007941 */ /* 0x000fea0003800000 */
.L_x_11941:
[----:B------:R-:W-:-:S05]  /*ae40*/  IMAD R39, R39, R11, R12 ;  /* 0x0000000b27277224 */ /* 0x000fca00078e020c */
[----:B------:R-:W-:Y:S02]  /*ae50*/  VIMNMX R102, R102, R39, !PT ;  /* 0x0000002766667248 */ /* 0x000fe40007fe0100 */
[----:B------:R-:W-:-:S07]  /*ae60*/  VIADDMNMX R106, R39, R11, R106, PT ;  /* 0x0000000b276a7246 */ /* 0x000fce000380016a */
.L_x_11940:
[C---:B------:R-:W-:Y:S01]  /*ae70*/  ISETP.GT.AND P1, PT, R102.reuse, 0x1, !P1 ;  /* 0x000000016600780c */ /* 0x040fe20004f24270 */
[----:B------:R-:W-:Y:S01]  /*ae80*/  ULDC UR4, c[0x0][0x988] ;  /* 0x0002620000047ab9 */ /* 0x000fe20000000800 */
[----:B------:R-:W-:Y:S02]  /*ae90*/  ISETP.GT.AND P2, PT, R102, 0x8, !P2 ;  /* 0x000000086600780c */ /* 0x000fe40005744270 */
        /* <DEDUP_REMOVED lines=79> */
[----:B------:R-:W-:Y:S02]  /*b390*/  LOP3.LUT P2, RZ, R22, 0x1000, RZ, 0xc0, !PT ;  /* 0x0000100016ff7812 */ /* 0x000fe4000784c0ff */
[----:B------:R-:W-:Y:S02]  /*b3a0*/  ISETP.LT.OR P1, PT, R106, 0x39, P1 ;  /* 0x000000396a00780c */ /* 0x000fe40000f21670 */
[----:B------:R-:W-:-:S02]  /*b3b0*/  FMNMX.FTZ R12, R135, R12, !PT ;  /* 0x0000000c870c7209 */ /* 0x000fc40007810000 */
[----:B------:R-:W-:Y:S02]  /*b3c0*/  FSEL R85, R85, -INF , !P1 ;  /* 0xff80000055557808 */ /* 0x000fe40004800000 */
[----:B------:R-:W-:Y:S02]  /*b3d0*/  LOP3.LUT P1, RZ, R22, 0x100000, RZ, 0xc0, !PT ;  /* 0x0010000016ff7812 */ /* 0x000fe4000782c0ff */
[----:B------:R-:W-:Y:S02]  /*b3e0*/  FMNMX.FTZ R12, R53, R12, !PT ;  /* 0x0000000c350c7209 */ /* 0x000fe40007810000 */
        /* <DEDUP_REMOVED lines=22> */
[----:B------:R-:W-:Y:S01]  /*b550*/  ISETP.GT.AND P4, PT, R102, RZ, !P4 ;  /* 0x000000ff6600720c */ /* 0x000fe20006784270 */
[----:B------:R-:W0:Y:S01]  /*b560*/  SHFL.BFLY PT, R12, R20, 0x2, 0x1f ;  /* 0x0c401f00140c7f89 */ /* 0x000e2200000e0000 */
[C---:B------:R-:W-:Y:S02]  /*b570*/  ISETP.LT.OR P1, PT, R106.reuse, 0x49, P1 ;  /* 0x000000496a00780c */ /* 0x040fe40000f21670 */
[----:B------:R-:W-:Y:S02]  /*b580*/  ISETP.LT.OR P4, PT, R106, 0x1, P4 ;  /* 0x000000016a00780c */ /* 0x000fe40002781670 */
[----:B------:R-:W-:Y:S01]  /*b590*/  FSEL R153, R58, -INF , !P1 ;  /* 0xff8000003a997808 */ /* 0x000fe20004800000 */
[----:B------:R-:W-:Y:S01]  /*b5a0*/  IMAD.U32 R58, RZ, RZ, UR4 ;  /* 0x00000004ff3a7e24 */ /* 0x000fe2000f8e00ff */
[----:B------:R-:W-:-:S02]  /*b5b0*/  LOP3.LUT P1, RZ, R22, 0x10000, RZ, 0xc0, !PT ;  /* 0x0001000016ff7812 */ /* 0x000fc4000782c0ff */
[C---:B------:R-:W-:Y:S02]  /*b5c0*/  ISETP.GT.AND P6, PT, R102.reuse, 0x90, !P6 ;  /* 0x000000906600780c */ /* 0x040fe400077c4270 */
[----:B------:R-:W-:Y:S02]  /*b5d0*/  ISETP.GT.AND P1, PT, R102, 0x49, !P1 ;  /* 0x000000496600780c */ /* 0x000fe40004f24270 */
[C---:B------:R-:W-:Y:S02]  /*b5e0*/  ISETP.LT.OR P6, PT, R106.reuse, 0x91, P6 ;  /* 0x000000916a00780c */ /* 0x040fe400037c1670 */
[----:B------:R-:W-:Y:S02]  /*b5f0*/  ISETP.LT.OR P1, PT, R106, 0x4a, P1 ;  /* 0x0000004a6a00780c */ /* 0x000fe40000f21670 */
[----:B------:R-:W-:Y:S02]  /*b600*/  FSEL R31, R31, -INF , !P6 ;  /* 0xff8000001f1f7808 */ /* 0x000fe40007000000 */
[----:B------:R-:W-:-:S02]  /*b610*/  FSEL R59, R59, -INF , !P1 ;  /* 0xff8000003b3b7808 */ /* 0x000fc40004800000 */
[----:B------:R-:W-:Y:S02]  /*b620*/  LOP3.LUT P1, RZ, R22, 0x8000, RZ, 0xc0, !PT ;  /* 0x0000800016ff7812 */ /* 0x000fe4000782c0ff */
[C---:B------:R-:W-:Y:S02]  /*b630*/  ISETP.GT.AND P3, PT, R102.reuse, 0x98, !P3 ;  /* 0x000000986600780c */ /* 0x040fe40005f64270 */
[----:B------:R-:W-:Y:S02]  /*b640*/  ISETP.GT.AND P1, PT, R102, 0x50, !P1 ;  /* 0x000000506600780c */ /* 0x000fe40004f24270 */
[----:B0-----:R-:W-:Y:S02]  /*b650*/  FMNMX.FTZ R24, R20, R12, !PT ;  /* 0x0000000c14187209 */ /* 0x001fe40007810000 */
[----:B------:R-:W-:Y:S02]  /*b660*/  ISETP.LT.OR P1, PT, R106, 0x51, P1 ;  /* 0x000000516a00780c */ /* 0x000fe40000f21670 */
[----:B------:R-:W-:Y:S01]  /*b670*/  FSEL R20, R9, -INF , !P4 ;  /* 0xff80000009147808 */ /* 0x000fe20006000000 */
[----:B------:R-:W0:Y:S01]  /*b680*/  SHFL.BFLY PT, R12, R24, 0x1, 0x1f ;  /* 0x0c201f00180c7f89 */ /* 0x000e2200000e0000 */
        /* <DEDUP_REMOVED lines=39> */
[C---:B------:R-:W-:Y:S02]  /*b900*/  LOP3.LUT P1, RZ, R22.reuse, 0x100, RZ, 0xc0, !PT ;  /* 0x0000010016ff7812 */ /* 0x040fe4000782c0ff */
[----:B------:R-:W-:Y:S02]  /*b910*/  LOP3.LUT P2, RZ, R22, 0x2, RZ, 0xc0, !PT ;  /* 0x0000000216ff7812 */ /* 0x000fe4000784c0ff */
        /* <DEDUP_REMOVED lines=8> */
[----:B------:R-:W-:Y:S02]  /*b9a0*/  LOP3.LUT P5, RZ, R22, 0x1, RZ, 0xc0, !PT ;  /* 0x0000000116ff7812 */ /* 0x000fe400078ac0ff */
[----:B------:R-:W-:Y:S02]  /*b9b0*/  ISETP.LT.OR P1, PT, R106, 0x71, P1 ;  /* 0x000000716a00780c */ /* 0x000fe40000f21670 */
[----:B------:R-:W-:Y:S02]  /*b9c0*/  FMNMX.FTZ R54, R155, R54, !PT ;  /* 0x000000369b367209 */ /* 0x000fe40007810000 */
[----:B------:R-:W-:Y:S02]  /*b9d0*/  FSEL R46, R46, -INF , !P1 ;  /* 0xff8000002e2e7808 */ /* 0x000fe40004800000 */
[----:B------:R-:W-:Y:S02]  /*b9e0*/  LOP3.LUT P1, RZ, R22, 0x40, RZ, 0xc0, !PT ;  /* 0x0000004016ff7812 */ /* 0x000fe4000782c0ff */
[----:B0-----:R-:W-:-:S02]  /*b9f0*/  FMNMX.FTZ R12, R24, R12, !PT ;  /* 0x0000000c180c7209 */ /* 0x001fc40007810000 */
[----:B------:R-:W-:Y:S02]  /*ba00*/  ISETP.GT.AND P1, PT, R102, 0x71, !P1 ;  /* 0x000000716600780c */ /* 0x000fe40004f24270 */
[----:B------:R-:W-:Y:S01]  /*ba10*/  FMNMX.FTZ R9, R63, R54, !PT ;  /* 0x000000363f097209 */ /* 0x000fe20007810000 */
[----:B------:R-:W-:-:S01]  /*ba20*/  FFMA.FTZ R14, R12, R58, -8 ;  /* 0xc10000000c0e7423 */ /* 0x000fc2000001003a */
        /* <DEDUP_REMOVED lines=11> */
[----:B------:R-:W-:Y:S02]  /*bae0*/  ISETP.LT.OR P3, PT, R106, 0x99, P3 ;  /* 0x000000996a00780c */ /* 0x000fe40001f61670 */
        /* <DEDUP_REMOVED lines=22> */
[C---:B------:R-:W-:Y:S02]  /*bc50*/  ISETP.GT.AND P1, PT, R102.reuse, 0x91, !P2 ;  /* 0x000000916600780c */ /* 0x040fe40005724270 */
[----:B------:R-:W-:Y:S01]  /*bc60*/  ISETP.GT.AND P2, PT, R102, 0x99, !P5 ;  /* 0x000000996600780c */ /* 0x000fe20006f44270 */
[----:B------:R-:W-:-:S01]  /*bc70*/  FFMA.FTZ R60, R87, R58, -R14 ;  /* 0x0000003a573c7223 */ /* 0x000fc2000001080e */
[----:B------:R-:W-:Y:S01]  /*bc80*/  ISETP.LT.OR P1, PT, R106, 0x92, P1 ;  /* 0x000000926a00780c */ /* 0x000fe20000f21670 */
[----:B------:R-:W-:-:S01]  /*bc90*/  FFMA.FTZ R87, R97, R58, -R14 ;  /* 0x0000003a61577223 */ /* 0x000fc2000001080e */
[----:B------:R-:W-:Y:S01]  /*bca0*/  ISETP.LT.OR P2, PT, R106, 0x9a, P2 ;  /* 0x0000009a6a00780c */ /* 0x000fe20001741670 */
[----:B------:R0:W-:Y:S01]  /*bcb0*/  MUFU.EX2 R52, R60 ;  /* 0x0000003c00347308 */ /* 0x0001e20000000800 */
[----:B------:R-:W-:Y:S01]  /*bcc0*/  FSEL R97, R30, -INF , !P1 ;  /* 0xff8000001e617808 */ /* 0x000fe20004800000 */
[-CC-:B------:R-:W-:Y:S01]  /*bcd0*/  FFMA.FTZ R36, R109, R58.reuse, -R14.reuse ;  /* 0x0000003a6d247223 */ /* 0x180fe2000001080e */
[----:B------:R-:W-:Y:S01]  /*bce0*/  FSEL R109, R34, -INF , !P2 ;  /* 0xff800000226d7808 */ /* 0x000fe20005000000 */
[-CC-:B------:R-:W-:Y:S01]  /*bcf0*/  FFMA.FTZ R0, R0, R58.reuse, -R14.reuse ;  /* 0x0000003a00007223 */ /* 0x180fe2000001080e */
[----:B------:R-:W-:-:S01]  /*bd00*/  FFMA.FTZ R3, R3, R58, -R14 ;  /* 0x0000003a03037223 */ /* 0x000fc2000001080e */
[-CC-:B------:R-:W-:Y:S01]  /*bd10*/  FFMA.FTZ R24, R25, R58.reuse, -R14.reuse ;  /* 0x0000003a19187223 */ /* 0x180fe2000001080e */
[----:B------:R-:W-:-:S01]  /*bd20*/  FFMA.FTZ R25, R103, R58, -R14 ;  /* 0x0000003a67197223 */ /* 0x000fc2000001080e */
[-CC-:B------:R-:W-:Y:S01]  /*bd30*/  FFMA.FTZ R32, R107, R58.reuse, -R14.reuse ;  /* 0x0000003a6b207223 */ /* 0x180fe2000001080e */
[----:B0-----:R-:W-:Y:S01]  /*bd40*/  FMNMX.FTZ R60, R42, R9, !PT ;  /* 0x000000092a3c7209 */ /* 0x001fe20007810000 */
[----:B------:R-:W-:Y:S01]  /*bd50*/  MUFU.EX2 R0, R0 ;  /* 0x0000000000007308 */ /* 0x000fe20000000800 */
[----:B------:R-:W-:-:S01]  /*bd60*/  FFMA.FTZ R70, R71, R58, -R14 ;  /* 0x0000003a47467223 */ /* 0x000fc2000001080e */
[--C-:B------:R-:W-:Y:S01]  /*bd70*/  FFMA.FTZ R89, R89, R58, -R14.reuse ;  /* 0x0000003a59597223 */ /* 0x100fe2000001080e */
[----:B------:R-:W-:Y:S01]  /*bd80*/  FMNMX.FTZ R9, R43, R60, !PT ;  /* 0x0000003c2b097209 */ /* 0x000fe20007810000 */
[-CC-:B------:R-:W-:Y:S01]  /*bd90*/  FFMA.FTZ R93, R93, R58.reuse, -R14.reuse ;  /* 0x0000003a5d5d7223 */ /* 0x180fe2000001080e */
[----:B------:R-:W-:-:S01]  /*bda0*/  FFMA.FTZ R111, R111, R58, -R14 ;  /* 0x0000003a6f6f7223 */ /* 0x000fc2000001080e */
[-CC-:B------:R-:W-:Y:S01]  /*bdb0*/  FFMA.FTZ R73, R73, R58.reuse, -R14.reuse ;  /* 0x0000003a49497223 */ /* 0x180fe2000001080e */
[----:B------:R-:W-:Y:S01]  /*bdc0*/  FMNMX.FTZ R60, R46, R9, !PT ;  /* 0x000000092e3c7209 */ /* 0x000fe20007810000 */
        /* <DEDUP_REMOVED lines=16> */
[-CC-:B------:R-:W-:Y:S01]  /*bed0*/  FFMA.FTZ R60, R125, R58.reuse, -R14.reuse ;  /* 0x0000003a7d3c7223 */ /* 0x180fe2000001080e */
        /* <DEDUP_REMOVED lines=13> */
[--C-:B------:R-:W-:Y:S01]  /*bfb0*/  FFMA.FTZ R71, R139, R58, -R14.reuse ;  /* 0x0000003a8b477223 */ /* 0x100fe2000001080e */
[----:B------:R-:W-:Y:S01]  /*bfc0*/  FMNMX.FTZ R64, R31, R64, !PT ;  /* 0x000000401f407209 */ /* 0x000fe20007810000 */
[-CC-:B------:R-:W-:Y:S01]  /*bfd0*/  FFMA.FTZ R72, R141, R58.reuse, -R14.reuse ;  /* 0x0000003a8d487223 */ /* 0x180fe2000001080e */
[----:B------:R-:W-:-:S01]  /*bfe0*/  FFMA.FTZ R99, R99, R58, -R14 ;  /* 0x0000003a63637223 */ /* 0x000fc2000001080e */
[----:B------:R-:W-:Y:S01]  /*bff0*/  FFMA.FTZ R35, R35, R58, -R14 ;  /* 0x0000003a23237223 */ /* 0x000fe2000001080e */
[----:B------:R-:W-:Y:S01]  /*c000*/  FMNMX.FTZ R64, R97, R64, !PT ;  /* 0x0000004061407209 */ /* 0x000fe20007810000 */
[----:B------:R-:W0:Y:S01]  /*c010*/  MUFU.EX2 R25, R25 ;  /* 0x0000001900197308 */ /* 0x000e220000000800 */
[----:B------:R-:W-:-:S02]  /*c020*/  ISETP.NE.AND P5, PT, R110, 0x1, PT ;  /* 0x000000016e00780c */ /* 0x000fc40003fa5270 */
[----:B------:R-:W-:-:S04]  /*c030*/  FMNMX.FTZ R64, R33, R64, !PT ;  /* 0x0000004021407209 */ /* 0x000fc80007810000 */
[----:B------:R-:W-:Y:S01]  /*c040*/  FMNMX.FTZ R9, R109, R64, !PT ;  /* 0x000000406d097209 */ /* 0x000fe20007810000 */
[----:B------:R-:W-:-:S01]  /*c050*/  FFMA.FTZ R64, R135, R58, -R14 ;  /* 0x0000003a87407223 */ /* 0x000fc2000001080e */
[----:B------:R-:W-:Y:S03]  /*c060*/  MUFU.EX2 R32, R32 ;  /* 0x0000002000207308 */ /* 0x000fe60000000800 */
[----:B------:R-:W1:Y:S05]  /*c070*/  SHFL.BFLY PT, R68, R9, 0x2, 0x1f ;  /* 0x0c401f0009447f89 */ /* 0x000e6a00000e0000 */
[----:B------:R-:W-:Y:S01]  /*c080*/  MUFU.EX2 R89, R89 ;  /* 0x0000005900597308 */ /* 0x000fe20000000800 */
[----:B0-----:R-:W-:-:S04]  /*c090*/  F2FP.SATFINITE.E4M3.F32.PACK_AB_MERGE_C R152, R25, R24, RZ ;  /* 0x000000181998723e */ /* 0x001fc800048070ff */
[----:B------:R-:W-:-:S03]  /*c0a0*/  F2FP.SATFINITE.E4M3.F32.PACK_AB_MERGE_C R152, R3, R0, R152 ;  /* 0x000000000398723e */ /* 0x000fc60004807098 */
[----:B------:R-:W-:Y:S08]  /*c0b0*/  MUFU.EX2 R36, R36 ;  /* 0x0000002400247308 */ /* 0x000ff00000000800 */
[----:B------:R-:W0:Y:S01]  /*c0c0*/  MUFU.EX2 R93, R93 ;  /* 0x0000005d005d7308 */ /* 0x000e220000000800 */
[----:B-1----:R-:W-:-:S05]  /*c0d0*/  FMNMX.FTZ R74, R9, R68, !PT ;  /* 0x00000044094a7209 */ /* 0x002fca0007810000 */
[----:B------:R-:W1:Y:S02]  /*c0e0*/  SHFL.BFLY PT, R9, R74, 0x1, 0x1f ;  /* 0x0c201f004a097f89 */ /* 0x000e6400000e0000 */
[----:B------:R-:W-:Y:S08]  /*c0f0*/  MUFU.EX2 R38, R111 ;  /* 0x0000006f00267308 */ /* 0x000ff00000000800 */
[----:B------:R-:W-:Y:S01]  /*c100*/  MUFU.EX2 R73, R73 ;  /* 0x0000004900497308 */ /* 0x000fe20000000800 */
[----:B0-----:R-:W-:-:S04]  /*c110*/  F2FP.SATFINITE.E4M3.F32.PACK_AB_MERGE_C R154, R93, R36, RZ ;  /* 0x000000245d9a723e */ /* 0x001fc800048070ff */
[----:B------:R-:W-:-:S03]  /*c120*/  F2FP.SATFINITE.E4M3.F32.PACK_AB_MERGE_C R154, R89, R32, R154 ;  /* 0x00000020599a723e */ /* 0x000fc6000480709a */
[----:B------:R-:W-:Y:S01]  /*c130*/  MUFU.EX2 R40, R113 ;  /* 0x0000007100287308 */ /* 0x000fe20000000800 */
[----:B-1----:R-:W-:Y:S01]  /*c140*/  FMNMX.FTZ R9, R74, R9, !PT ;  /* 0x000000094a097209 */ /* 0x002fe20007810000 */
[----:B------:R-:W-:-:S06]  /*c150*/  FFMA.FTZ R74, R37, R58, -R14 ;  /* 0x0000003a254a7223 */ /* 0x000fcc000001080e */
[----:B------:R-:W0:Y:S01]  /*c160*/  MUFU.EX2 R77, R77 ;  /* 0x0000004d004d7308 */ /* 0x000e220000000800 */
[C---:B------:R-:W-:Y:S01]  /*c170*/  FSETP.NEU.FTZ.AND P1, PT, R9.reuse, -INF , PT ;  /* 0xff8000000900780b */ /* 0x040fe20003f3d000 */
[----:B------:R-:W-:-:S05]  /*c180*/  FFMA.FTZ R76, R9, R58, -8 ;  /* 0xc1000000094c7423 */ /* 0x000fca000001003a */
[----:B------:R-:W-:Y:S01]  /*c190*/  FSEL R14, R76, RZ, P1 ;  /* 0x000000ff4c0e7208 */ /* 0x000fe20000800000 */
[----:B------:R-:W-:Y:S04]  /*c1a0*/  MUFU.EX2 R44, R115 ;  /* 0x00000073002c7308 */ /* 0x000fe80000000800 */
[----:B------:R-:W-:-:S01]  /*c1b0*/  FFMA.FTZ R20, R20, R58, -R14 ;  /* 0x0000003a14147223 */ /* 0x000fc2000001080e */
[-CC-:B------:R-:W-:Y:S01]  /*c1c0*/  FFMA.FTZ R13, R13, R58.reuse, -R14.reuse ;  /* 0x0000003a0d0d7223 */ /* 0x180fe2000001080e */
[----:B------:R-:W-:-:S01]  /*c1d0*/  FFMA.FTZ R15, R15, R58, -R14 ;  /* 0x0000003a0f0f7223 */ /* 0x000fc2000001080e */
[----:B------:R-:W-:Y:S01]  /*c1e0*/  FFMA.FTZ R94, R63, R58, -R14 ;  /* 0x0000003a3f5e7223 */ /* 0x000fe2000001080e */
[----:B------:R-:W-:-:S01]  /*c1f0*/  FADD.FTZ R63, R0, R3 ;  /* 0x00000003003f7221 */ /* 0x000fc20000010000 */
[-CC-:B------:R-:W-:Y:S01]  /*c200*/  FFMA.FTZ R76, R21, R58.reuse, -R14.reuse ;  /* 0x0000003a154c7223 */ /* 0x180fe2000001080e */
[----:B------:R-:W-:Y:S01]  /*c210*/  MUFU.EX2 R20, R20 ;  /* 0x0000001400147308 */ /* 0x000fe20000000800 */
[----:B------:R-:W-:-:S01]  /*c220*/  FFMA.FTZ R21, R39, R58, -R14 ;  /* 0x0000003a27157223 */ /* 0x000fc2000001080e */
[----:B------:R-:W-:Y:S01]  /*c230*/  FADD.FTZ R96, R24, R63 ;  /* 0x0000003f18607221 */ /* 0x000fe20000010000 */
[----:B------:R-:W-:-:S01]  /*c240*/  FFMA.FTZ R78, R91, R58, -R14 ;  /* 0x0000003a5b4e7223 */ /* 0x000fc2000001080e */
[-CC-:B------:R-:W-:Y:S01]  /*c250*/  FFMA.FTZ R37, R101, R58.reuse, -R14.reuse ;  /* 0x0000003a65257223 */ /* 0x180fe2000001080e */
[----:B------:R-:W-:-:S01]  /*c260*/  FFMA.FTZ R63, R66, R58, -R14 ;  /* 0x0000003a423f7223 */ /* 0x000fc2000001080e */
[----:B------:R-:W-:Y:S01]  /*c270*/  FADD.FTZ R91, R25, R96 ;  /* 0x00000060195b7221 */ /* 0x000fe20000010000 */
[----:B------:R-:W-:-:S01]  /*c280*/  FFMA.FTZ R66, R67, R58, -R14 ;  /* 0x0000003a43427223 */ /* 0x000fc2000001080e */
[----:B------:R-:W1:Y:S01]  /*c290*/  MUFU.EX2 R13, R13 ;  /* 0x0000000d000d7308 */ /* 0x000e620000000800 */
[----:B------:R-:W-:-:S01]  /*c2a0*/  FFMA.FTZ R80, R95, R58, -R14 ;  /* 0x0000003a5f507223 */ /* 0x000fc2000001080e */
[----:B------:R-:W-:Y:S01]  /*c2b0*/  FADD.FTZ R96, R32, R91 ;  /* 0x0000005b20607221 */ /* 0x000fe20000010000 */
[----:B------:R-:W-:-:S01]  /*c2c0*/  FFMA.FTZ R39, R143, R58, -R14 ;  /* 0x0000003a8f277223 */ /* 0x000fc2000001080e */
[-CC-:B------:R-:W-:Y:S01]  /*c2d0*/  FFMA.FTZ R82, R75, R58.reuse, -R14.reuse ;  /* 0x0000003a4b527223 */ /* 0x180fe2000001080e */
[----:B------:R-:W-:-:S01]  /*c2e0*/  FFMA.FTZ R75, R145, R58, -R14 ;  /* 0x0000003a914b7223 */ /* 0x000fc2000001080e */
[----:B------:R-:W-:Y:S01]  /*c2f0*/  FADD.FTZ R67, R89, R96 ;  /* 0x0000006059437221 */ /* 0x000fe20000010000 */
[----:B------:R-:W-:-:S01]  /*c300*/  FFMA.FTZ R84, R79, R58, -R14 ;  /* 0x0000003a4f547223 */ /* 0x000fc2000001080e */
[----:B------:R-:W2:Y:S01]  /*c310*/  MUFU.EX2 R15, R15 ;  /* 0x0000000f000f7308 */ /* 0x000ea20000000800 */
[----:B------:R-:W-:-:S01]  /*c320*/  FFMA.FTZ R79, R147, R58, -R14 ;  /* 0x0000003a934f7223 */ /* 0x000fc2000001080e */
[----:B------:R-:W-:Y:S01]  /*c330*/  FADD.FTZ R98, R36, R67 ;  /* 0x0000004324627221 */ /* 0x000fe20000010000 */
[----:B------:R-:W-:-:S01]  /*c340*/  FFMA.FTZ R41, R41, R58, -R14 ;  /* 0x0000003a29297223 */ /* 0x000fc2000001080e */
[----:B------:R-:W-:Y:S01]  /*c350*/  FFMA.FTZ R86, R83, R58, -R14 ;  /* 0x0000003a53567223 */ /* 0x000fe2000001080e */
[----:B0-----:R-:W-:Y:S01]  /*c360*/  F2FP.SATFINITE.E4M3.F32.PACK_AB_MERGE_C R148, R77, R40, RZ ;  /* 0x000000284d94723e */ /* 0x001fe200048070ff */
[----:B------:R-:W-:Y:S01]  /*c370*/  FADD.FTZ R91, R93, R98 ;  /* 0x000000625d5b7221 */ /* 0x000fe20000010000 */
        /* <DEDUP_REMOVED lines=11> */
[-CC-:B------:R-:W-:Y:S01]  /*c430*/  FFMA.FTZ R57, R153, R58.reuse, -R14.reuse ;  /* 0x0000003a99397223 */ /* 0x180fe2000001080e */
[----:B------:R-:W-:-:S01]  /*c440*/  FFMA.FTZ R92, R59, R58, -R14 ;  /* 0x0000003a3b5c7223 */ /* 0x000fc2000001080e */
[-CC-:B------:R-:W-:Y:S01]  /*c450*/  FFMA.FTZ R59, R155, R58.reuse, -R14.reuse ;  /* 0x0000003a9b3b7223 */ /* 0x180fe2000001080e */
[----:B------:R-:W-:-:S01]  /*c460*/  FFMA.FTZ R8, R8, R58, -R14 ;  /* 0x0000003a08087223 */ /* 0x000fc2000001080e */
[----:B------:R-:W-:Y:S01]  /*c470*/  F2FP.SATFINITE.E4M3.F32.PACK_AB_MERGE_C R148, R73, R38, R148 ;  /* 0x000000264994723e */ /* 0x000fe20004807094 */
[----:B------:R-:W-:-:S01]  /*c480*/  FFMA.FTZ R27, R27, R58, -R14 ;  /* 0x0000003a1b1b7223 */ /* 0x000fc2000001080e */
[----:B------:R-:W2:Y:S01]  /*c490*/  MUFU.EX2 R78, R78 ;  /* 0x0000004e004e7308 */ /* 0x000ea20000000800 */
[----:B0-----:R-:W-:-:S01]  /*c4a0*/  FADD.FTZ R96, R76, R67 ;  /* 0x000000434c607221 */ /* 0x001fc20000010000 */
[----:B------:R-:W-:Y:S01]  /*c4b0*/  F2FP.SATFINITE.E4M3.F32.PACK_AB_MERGE_C R76, R76, R15, RZ ;  /* 0x0000000f4c4c723e */ /* 0x000fe200048070ff */
[----:B------:R-:W-:-:S01]  /*c4c0*/  FFMA.FTZ R26, R26, R58, -R14 ;  /* 0x0000003a1a1a7223 */ /* 0x000fc2000001080e */
[-CC-:B------:R-:W-:Y:S01]  /*c4d0*/  FFMA.FTZ R28, R28, R58.reuse, -R14.reuse ;  /* 0x0000003a1c1c7223 */ /* 0x180fe2000001080e */
[----:B------:R-:W-:-:S01]  /*c4e0*/  FFMA.FTZ R29, R29, R58, -R14 ;  /* 0x0000003a1d1d7223 */ /* 0x000fc2000001080e */
[----:B------:R-:W-:Y:S01]  /*c4f0*/  F2FP.SATFINITE.E4M3.F32.PACK_AB_MERGE_C R153, R13, R20, R76 ;  /* 0x000000140d99723e */ /* 0x000fe2000480704c */
[----:B------:R-:W-:-:S01]  /*c500*/  FFMA.FTZ R31, R31, R58, -R14 ;  /* 0x0000003a1f1f7223 */ /* 0x000fc2000001080e */
[----:B------:R-:W0:Y:S01]  /*c510*/  MUFU.EX2 R37, R37 ;  /* 0x0000002500257308 */ /* 0x000e220000000800 */
[----:B-1----:R-:W-:-:S01]  /*c520*/  FADD.FTZ R67, R21, R96 ;  /* 0x0000006015437221 */ /* 0x002fc20000010000 */
[----:B------:R-:W-:Y:S01]  /*c530*/  FADD.FTZ R96, R40, R91 ;  /* 0x0000005b28607221 */ /* 0x000fe20000010000 */
[----:B------:R-:W1:Y:S01]  /*c540*/  @P5 LDC R13, c[0x0][0x44c] ;  /* 0x00011300ff0d5b82 */ /* 0x000e620000000800 */
[----:B------:R-:W-:-:S01]  /*c550*/  FFMA.FTZ R97, R97, R58, -R14 ;  /* 0x0000003a61617223 */ /* 0x000fc2000001080e */
[----:B------:R-:W-:Y:S01]  /*c560*/  FFMA.FTZ R33, R33, R58, -R14 ;  /* 0x0000003a21217223 */ /* 0x000fe2000001080e */
[----:B------:R-:W-:-:S02]  /*c570*/  FADD.FTZ R91, R77, R96 ;  /* 0x000000604d5b7221 */ /* 0x000fc40000010000 */
[----:B------:R-:W3:Y:S01]  /*c580*/  MUFU.EX2 R80, R80 ;  /* 0x0000005000507308 */ /* 0x000ee20000000800 */
[----:B--2---:R-:W-:-:S01]  /*c590*/  FADD.FTZ R24, R78, R67 ;  /* 0x000000434e187221 */ /* 0x004fc20000010000 */
[----:B------:R-:W-:-:S06]  /*c5a0*/  FADD.FTZ R40, R44, R91 ;  /* 0x0000005b2c287221 */ /* 0x000fcc0000010000 */
[----:B------:R-:W-:Y:S01]  /*c5b0*/  MUFU.EX2 R39, R39 ;  /* 0x0000002700277308 */ /* 0x000fe20000000800 */
[----:B0-----:R-:W-:-:S01]  /*c5c0*/  FADD.FTZ R67, R37, R24 ;  /* 0x0000001825437221 */ /* 0x001fc20000010000 */
[----:B------:R-:W-:-:S06]  /*c5d0*/  FFMA.FTZ R24, R42, R58, -R14 ;  /* 0x0000003a2a187223 */ /* 0x000fcc000001080e */
[----:B------:R-:W0:Y:S01]  /*c5e0*/  MUFU.EX2 R81, R81 ;  /* 0x0000005100517308 */ /* 0x000e220000000800 */
[----:B---3--:R-:W-:-:S01]  /*c5f0*/  FADD.FTZ R36, R80, R67 ;  /* 0x0000004350247221 */ /* 0x008fc20000010000 */
[----:B------:R-:W-:-:S04]  /*c600*/  F2FP.SATFINITE.E4M3.F32.PACK_AB_MERGE_C R80, R80, R37, RZ ;  /* 0x000000255050723e */ /* 0x000fc800048070ff */
[----:B------:R-:W-:Y:S02]  /*c610*/  F2FP.SATFINITE.E4M3.F32.PACK_AB_MERGE_C R155, R78, R21, R80 ;  /* 0x000000154e9b723e */ /* 0x000fe40004807050 */
[----:B------:R-:W-:Y:S01]  /*c620*/  MUFU.EX2 R82, R82 ;  /* 0x0000005200527308 */ /* 0x000fe20000000800 */
[----:B------:R-:W2:Y:S07]  /*c630*/  @P5 LDC R21, c[0x0][0x450] ;  /* 0x00011400ff155b82 */ /* 0x000eae0000000800 */
[----:B------:R-:W3:Y:S01]  /*c640*/  MUFU.EX2 R48, R117 ;  /* 0x0000007500307308 */ /* 0x000ee20000000800 */
[----:B0-----:R-:W-:-:S07]  /*c650*/  FADD.FTZ R43, R81, R40 ;  /* 0x00000028512b7221 */ /* 0x001fce0000010000 */
[----:B------:R-:W-:Y:S08]  /*c660*/  MUFU.EX2 R75, R75 ;  /* 0x0000004b004b7308 */ /* 0x000ff00000000800 */
[----:B------:R-:W0:Y:S01]  /*c670*/  MUFU.EX2 R103, R103 ;  /* 0x0000006700677308 */ /* 0x000e220000000800 */
[----:B---3--:R-:W-:-:S07]  /*c680*/  FADD.FTZ R32, R48, R43 ;  /* 0x0000002b30207221 */ /* 0x008fce0000010000 */
[----:B------:R-:W3:Y:S08]  /*c690*/  MUFU.EX2 R84, R84 ;  /* 0x0000005400547308 */ /* 0x000ef00000000800 */
[----:B------:R-:W4:Y:S01]  /*c6a0*/  MUFU.EX2 R79, R79 ;  /* 0x0000004f004f7308 */ /* 0x000f220000000800 */
[C---:B0-----:R-:W-:Y:S01]  /*c6b0*/  F2FP.SATFINITE.E4M3.F32.PACK_AB_MERGE_C R150, R103.reuse, R48, RZ ;  /* 0x000000306796723e */ /* 0x041fe200048070ff */
[----:B------:R-:W-:-:S03]  /*c6c0*/  FADD.FTZ R103, R103, R32 ;  /* 0x0000002067677221 */ /* 0x000fc60000010000 */
[----:B------:R-:W-:-:S03]  /*c6d0*/  F2FP.SATFINITE.E4M3.F32.PACK_AB_MERGE_C R150, R81, R44, R150 ;  /* 0x0000002c5196723e */ /* 0x000fc60004807096 */
[----:B------:R0:W-:Y:S08]  /*c6e0*/  MUFU.EX2 R25, R41 ;  /* 0x0000002900197308 */ /* 0x0001f00000000800 */
[----:B------:R-:W5:Y:S01]  /*c6f0*/  MUFU.EX2 R86, R86 ;  /* 0x0000005600567308 */ /* 0x000f620000000800 */
[----:B0-----:R-:W-:-:S01]  /*c700*/  FADD.FTZ R41, R39, R36 ;  /* 0x0000002427297221 */ /* 0x001fc20000010000 */
[----:B------:R-:W-:-:S03]  /*c710*/  FADD.FTZ R36, R52, R103 ;  /* 0x0000006734247221 */ /* 0x000fc60000010000 */
[----:B------:R-:W-:-:S03]  /*c720*/  FADD.FTZ R0, R82, R41 ;  /* 0x0000002952007221 */ /* 0x000fc60000010000 */
[----:B------:R-:W0:Y:S01]  /*c730*/  MUFU.EX2 R83, R83 ;  /* 0x0000005300537308 */ /* 0x000e220000000800 */
[----:B------:R-:W-:-:S01]  /*c740*/  FADD.FTZ R41, R75, R0 ;  /* 0x000000004b297221 */ /* 0x000fc20000010000 */
[-CC-:B------:R-:W-:Y:S01]  /*c750*/  FFMA.FTZ R0, R46, R58.reuse, -R14.reuse ;  /* 0x0000003a2e007223 */ /* 0x180fe2000001080e */
[C---:B---3--:R-:W-:Y:S02]  /*c760*/  F2FP.SATFINITE.E4M3.F32.PACK_AB_MERGE_C R75, R84.reuse, R75, RZ ;  /* 0x0000004b544b723e */ /* 0x048fe400048070ff */
[----:B------:R-:W-:Y:S01]  /*c770*/  FADD.FTZ R32, R84, R41 ;  /* 0x0000002954207221 */ /* 0x000fe20000010000 */
[----:B------:R-:W-:-:S01]  /*c780*/  FFMA.FTZ R41, R47, R58, -R14 ;  /* 0x0000003a2f297223 */ /* 0x000fc2000001080e */
[----:B------:R-:W-:Y:S01]  /*c790*/  F2FP.SATFINITE.E4M3.F32.PACK_AB_MERGE_C R149, R82, R39, R75 ;  /* 0x000000275295723e */ /* 0x000fe2000480704b */
[----:B------:R-:W3:Y:S01]  /*c7a0*/  MUFU.EX2 R87, R87 ;  /* 0x0000005700577308 */ /* 0x000ee20000000800 */
[----:B----4-:R-:W-:-:S04]  /*c7b0*/  FADD.FTZ R43, R79, R32 ;  /* 0x000000204f2b7221 */ /* 0x010fc80000010000 */
[----:B-----5:R-:W-:-:S03]  /*c7c0*/  FADD.FTZ R32, R86, R43 ;  /* 0x0000002b56207221 */ /* 0x020fc60000010000 */
[----:B------:R-:W4:Y:S01]  /*c7d0*/  MUFU.EX2 R88, R88 ;  /* 0x0000005800587308 */ /* 0x000f220000000800 */
[----:B0-----:R-:W-:-:S01]  /*c7e0*/  FADD.FTZ R43, R83, R32 ;  /* 0x00000020532b7221 */ /* 0x001fc20000010000 */
[----:B------:R-:W-:-:S06]  /*c7f0*/  FFMA.FTZ R32, R50, R58, -R14 ;  /* 0x0000003a32207223 */ /* 0x000fcc000001080e */
[----:B------:R-:W-:Y:S01]  /*c800*/  MUFU.EX2 R54, R54 ;  /* 0x0000003600367308 */ /* 0x000fe20000000800 */
[----:B---3--:R-:W-:-:S07]  /*c810*/  FADD.FTZ R47, R87, R36 ;  /* 0x00000024572f7221 */ /* 0x008fce0000010000 */
[----:B------:R-:W0:Y:S01]  /*c820*/  MUFU.EX2 R61, R61 ;  /* 0x0000003d003d7308 */ /* 0x000e220000000800 */
[----:B----4-:R-:W-:-:S01]  /*c830*/  FADD.FTZ R36, R88, R43 ;  /* 0x0000002b58247221 */ /* 0x010fc20000010000 */
[-CC-:B------:R-:W-:Y:S01]  /*c840*/  FFMA.FTZ R43, R51, R58.reuse, -R14.reuse ;  /* 0x0000003a332b7223 */ /* 0x180fe2000001080e */
[----:B------:R-:W-:-:S01]  /*c850*/  FFMA.FTZ R14, R109, R58, -R14 ;  /* 0x0000003a6d0e7223 */ /* 0x000fc2000001080e */
[----:B------:R-:W-:-:S04]  /*c860*/  F2FP.SATFINITE.E4M3.F32.PACK_AB_MERGE_C R83, R88, R83, RZ ;  /* 0x000000535853723e */ /* 0x000fc800048070ff */
[----:B------:R-:W3:Y:S01]  /*c870*/  MUFU.EX2 R85, R85 ;  /* 0x0000005500557308 */ /* 0x000ee20000000800 */
[----:B------:R-:W-:-:S07]  /*c880*/  F2FP.SATFINITE.E4M3.F32.PACK_AB_MERGE_C R151, R86, R79, R83 ;  /* 0x0000004f5697723e */ /* 0x000fce0004807053 */
[----:B------:R-:W4:Y:S01]  /*c890*/  MUFU.EX2 R90, R90 ;  /* 0x0000005a005a7308 */ /* 0x000f220000000800 */
[----:B0-----:R-:W-:Y:S01]  /*c8a0*/  F2FP.SATFINITE.E4M3.F32.PACK_AB_MERGE_C R144, R61, R54, RZ ;  /* 0x000000363d90723e */ /* 0x001fe200048070ff */
[----:B------:R-:W-:-:S03]  /*c8b0*/  FADD.FTZ R54, R54, R47 ;  /* 0x0000002f36367221 */ /* 0x000fc60000010000 */
[----:B------:R-:W-:Y:S01]  /*c8c0*/  F2FP.SATFINITE.E4M3.F32.PACK_AB_MERGE_C R144, R87, R52, R144 ;  /* 0x000000345790723e */ /* 0x000fe20004807090 */
[----:B------:R-:W-:-:S02]  /*c8d0*/  FADD.FTZ R61, R61, R54 ;  /* 0x000000363d3d7221 */ /* 0x000fc40000010000 */
[----:B------:R-:W0:Y:S01]  /*c8e0*/  MUFU.EX2 R57, R57 ;  /* 0x0000003900397308 */ /* 0x000e220000000800 */
[----:B---3--:R-:W-:-:S07]  /*c8f0*/  FADD.FTZ R47, R85, R36 ;  /* 0x00000024552f7221 */ /* 0x008fce0000010000 */
[----:B------:R-:W-:Y:S01]  /*c900*/  MUFU.EX2 R60, R60 ;  /* 0x0000003c003c7308 */ /* 0x000fe20000000800 */
[----:B----4-:R-:W-:-:S07]  /*c910*/  FADD.FTZ R36, R90, R47 ;  /* 0x0000002f5a247221 */ /* 0x010fce0000010000 */
[----:B------:R-:W3:Y:S01]  /*c920*/  MUFU.EX2 R69, R69 ;  /* 0x0000004500457308 */ /* 0x000ee20000000800 */
[----:B0-----:R-:W-:-:S07]  /*c930*/  FADD.FTZ R47, R57, R36 ;  /* 0x00000024392f7221 */ /* 0x001fce0000010000 */
[----:B------:R-:W0:Y:S08]  /*c940*/  MUFU.EX2 R56, R56 ;  /* 0x0000003800387308 */ /* 0x000e300000000800 */
[----:B------:R-:W4:Y:S01]  /*c950*/  MUFU.EX2 R92, R92 ;  /* 0x0000005c005c7308 */ /* 0x000f220000000800 */
[----:B---3--:R-:W-:-:S07]  /*c960*/  F2FP.SATFINITE.E4M3.F32.PACK_AB_MERGE_C R146, R69, R60, RZ ;  /* 0x0000003c4592723e */ /* 0x008fce00048070ff */
[----:B------:R-:W3:Y:S01]  /*c970*/  MUFU.EX2 R65, R65 ;  /* 0x0000004100417308 */ /* 0x000ee20000000800 */
[----:B0-----:R-:W-:-:S07]  /*c980*/  FADD.FTZ R38, R56, R61 ;  /* 0x0000003d38267221 */ /* 0x001fce0000010000 */
[----:B------:R-:W0:Y:S01]  /*c990*/  MUFU.EX2 R59, R59 ;  /* 0x0000003b003b7308 */ /* 0x000e220000000800 */
[----:B----4-:R-:W-:-:S01]  /*c9a0*/  FADD.FTZ R36, R92, R47 ;  /* 0x0000002f5c247221 */ /* 0x010fc20000010000 */
[----:B------:R-:W-:-:S04]  /*c9b0*/  F2FP.SATFINITE.E4M3.F32.PACK_AB_MERGE_C R57, R92, R57, RZ ;  /* 0x000000395c39723e */ /* 0x000fc800048070ff */
[----:B------:R-:W-:Y:S02]  /*c9c0*/  F2FP.SATFINITE.E4M3.F32.PACK_AB_MERGE_C R145, R90, R85, R57 ;  /* 0x000000555a91723e */ /* 0x000fe40004807039 */
[----:B------:R-:W4:Y:S01]  /*c9d0*/  MUFU.EX2 R94, R94 ;  /* 0x0000005e005e7308 */ /* 0x000f220000000800 */
[C---:B---3--:R-:W-:Y:S01]  /*c9e0*/  F2FP.SATFINITE.E4M3.F32.PACK_AB_MERGE_C R146, R65.reuse, R56, R146 ;  /* 0x000000384192723e */ /* 0x048fe20004807092 */
[----:B------:R-:W-:-:S04]  /*c9f0*/  FADD.FTZ R65, R65, R38 ;  /* 0x0000002641417221 */ /* 0x000fc80000010000 */
[----:B------:R-:W-:Y:S02]  /*ca00*/  FADD.FTZ R60, R60, R65 ;  /* 0x000000413c3c7221 */ /* 0x000fe40000010000 */
[----:B------:R-:W-:Y:S01]  /*ca10*/  MUFU.EX2 R30, R30 ;  /* 0x0000001e001e7308 */ /* 0x000fe20000000800 */
[----:B0-----:R-:W-:-:S01]  /*ca20*/  FADD.FTZ R47, R59, R36 ;  /* 0x000000243b2f7221 */ /* 0x001fc20000010000 */
[----:B------:R-:W-:-:S06]  /*ca30*/  FADD.FTZ R69, R69, R60 ;  /* 0x0000003c45457221 */ /* 0x000fcc0000010000 */
[----:B------:R-:W0:Y:S01]  /*ca40*/  MUFU.EX2 R45, R45 ;  /* 0x0000002d002d7308 */ /* 0x000e220000000800 */
[----:B----4-:R-:W-:-:S07]  /*ca50*/  FADD.FTZ R36, R94, R47 ;  /* 0x0000002f5e247221 */ /* 0x010fce0000010000 */
[----:B------:R-:W3:Y:S08]  /*ca60*/  MUFU.EX2 R63, R63 ;  /* 0x0000003f003f7308 */ /* 0x000ef00000000800 */
[----:B------:R-:W-:Y:S01]  /*ca70*/  MUFU.EX2 R62, R62 ;  /* 0x0000003e003e7308 */ /* 0x000fe20000000800 */
[----:B0-----:R-:W-:-:S07]  /*ca80*/  F2FP.SATFINITE.E4M3.F32.PACK_AB_MERGE_C R140, R45, R30, RZ ;  /* 0x0000001e2d8c723e */ /* 0x001fce00048070ff */
[----:B------:R-:W0:Y:S01]  /*ca90*/  MUFU.EX2 R107, R107 ;  /* 0x0000006b006b7308 */ /* 0x000e220000000800 */
[----:B---3--:R-:W-:-:S07]  /*caa0*/  FADD.FTZ R37, R63, R36 ;  /* 0x000000243f257221 */ /* 0x008fce0000010000 */
[----:B------:R-:W3:Y:S08]  /*cab0*/  MUFU.EX2 R66, R66 ;  /* 0x0000004200427308 */ /* 0x000ef00000000800 */
[----:B------:R-:W4:Y:S01]  /*cac0*/  MUFU.EX2 R8, R8 ;  /* 0x0000000800087308 */ /* 0x000f220000000800 */
[----:B0-----:R-:W-:Y:S01]  /*cad0*/  F2FP.SATFINITE.E4M3.F32.PACK_AB_MERGE_C R140, R107, R62, R140 ;  /* 0x0000003e6b8c723e */ /* 0x001fe2000480708c */
[----:B------:R-:W-:-:S04]  /*cae0*/  FADD.FTZ R62, R62, R69 ;  /* 0x000000453e3e7221 */ /* 0x000fc80000010000 */
[----:B------:R-:W-:Y:S02]  /*caf0*/  FADD.FTZ R107, R107, R62 ;  /* 0x0000003e6b6b7221 */ /* 0x000fe40000010000 */
[----:B------:R-:W-:Y:S01]  /*cb00*/  MUFU.EX2 R24, R24 ;  /* 0x0000001800187308 */ /* 0x000fe20000000800 */
[----:B---3--:R-:W-:-:S01]  /*cb10*/  FADD.FTZ R37, R66, R37 ;  /* 0x0000002542257221 */ /* 0x008fc20000010000 */
[----:B------:R-:W-:Y:S01]  /*cb20*/  FADD.FTZ R30, R30, R107 ;  /* 0x0000006b1e1e7221 */ /* 0x000fe20000010000 */
[----:B------:R-:W-:-:S03]  /*cb30*/  F2FP.SATFINITE.E4M3.F32.PACK_AB_MERGE_C R63, R66, R63, RZ ;  /* 0x0000003f423f723e */ /* 0x000fc600048070ff */
[----:B------:R-:W-:Y:S01]  /*cb40*/  FADD.FTZ R45, R45, R30 ;  /* 0x0000001e2d2d7221 */ /* 0x000fe20000010000 */
[----:B------:R-:W-:Y:S01]  /*cb50*/  F2FP.SATFINITE.E4M3.F32.PACK_AB_MERGE_C R147, R94, R59, R63 ;  /* 0x0000003b5e93723e */ /* 0x000fe2000480703f */
[----:B------:R-:W-:Y:S01]  /*cb60*/  MUFU.EX2 R64, R64 ;  /* 0x0000004000407308 */ /* 0x000fe20000000800 */
[----:B----4-:R-:W-:-:S07]  /*cb70*/  FADD.FTZ R36, R8, R37 ;  /* 0x0000002508247221 */ /* 0x010fce0000010000 */
[----:B------:R-:W0:Y:S08]  /*cb80*/  MUFU.EX2 R53, R53 ;  /* 0x0000003500357308 */ /* 0x000e300000000800 */
[----:B------:R-:W-:Y:S08]  /*cb90*/  MUFU.EX2 R3, R3 ;  /* 0x0000000300037308 */ /* 0x000ff00000000800 */
[----:B------:R-:W-:Y:S01]  /*cba0*/  MUFU.EX2 R34, R34 ;  /* 0x0000002200227308 */ /* 0x000fe20000000800 */
[----:B0-----:R-:W-:-:S07]  /*cbb0*/  F2FP.SATFINITE.E4M3.F32.PACK_AB_MERGE_C R142, R53, R64, RZ ;  /* 0x00000040358e723e */ /* 0x001fce00048070ff */
[----:B------:R-:W0:Y:S08]  /*cbc0*/  MUFU.EX2 R49, R49 ;  /* 0x0000003100317308 */ /* 0x000e300000000800 */
[----:B------:R-:W3:Y:S08]  /*cbd0*/  MUFU.EX2 R0, R0 ;  /* 0x0000000000007308 */ /* 0x000ef00000000800 */
[----:B------:R-:W4:Y:S01]  /*cbe0*/  MUFU.EX2 R41, R41 ;  /* 0x0000002900297308 */ /* 0x000f220000000800 */
[----:B0-----:R-:W-:Y:S01]  /*cbf0*/  F2FP.SATFINITE.E4M3.F32.PACK_AB_MERGE_C R142, R49, R34, R142 ;  /* 0x00000022318e723e */ /* 0x001fe2000480708e */
[----:B------:R-:W-:-:S04]  /*cc00*/  FADD.FTZ R34, R34, R45 ;  /* 0x0000002d22227221 */ /* 0x000fc80000010000 */
[----:B------:R-:W-:Y:S02]  /*cc10*/  FADD.FTZ R49, R49, R34 ;  /* 0x0000002231317221 */ /* 0x000fe40000010000 */
[----:B------:R0:W-:Y:S02]  /*cc20*/  MUFU.EX2 R15, R27 ;  /* 0x0000001b000f7308 */ /* 0x0001e40000000800 */
[----:B------:R-:W-:-:S04]  /*cc30*/  FADD.FTZ R64, R64, R49 ;  /* 0x0000003140407221 */ /* 0x000fc80000010000 */
[----:B------:R-:W-:Y:S02]  /*cc40*/  FADD.FTZ R53, R53, R64 ;  /* 0x0000004035357221 */ /* 0x000fe40000010000 */
[----:B------:R-:W5:Y:S01]  /*cc50*/  MUFU.EX2 R32, R32 ;  /* 0x0000002000207308 */ /* 0x000f620000000800 */
[----:B0-----:R-:W-:-:S04]  /*cc60*/  FADD.FTZ R27, R25, R36 ;  /* 0x00000024191b7221 */ /* 0x001fc80000010000 */
[----:B------:R-:W-:Y:S01]  /*cc70*/  FADD.FTZ R30, R24, R27 ;  /* 0x0000001b181e7221 */ /* 0x000fe20000010000 */
[C---:B------:R-:W-:Y:S02]  /*cc80*/  F2FP.SATFINITE.E4M3.F32.PACK_AB_MERGE_C R27, R3.reuse, R24, RZ ;  /* 0x00000018031b723e */ /* 0x040fe400048070ff */
[----:B------:R-:W-:Y:S01]  /*cc90*/  MUFU.EX2 R70, R70 ;  /* 0x0000004600467308 */ /* 0x000fe20000000800 */
[----:B------:R-:W-:-:S01]  /*cca0*/  FADD.FTZ R3, R3, R30 ;  /* 0x0000001e03037221 */ /* 0x000fc20000010000 */
[----:B------:R-:W-:Y:S01]  /*ccb0*/  F2FP.SATFINITE.E4M3.F32.PACK_AB_MERGE_C R141, R25, R8, R27 ;  /* 0x00000008198d723e */ /* 0x000fe2000480701b */
[----:B-1----:R-:W-:-:S04]  /*ccc0*/  @P5 IMAD.HI.U32 R8, R108, R13, RZ ;  /* 0x0000000d6c085227 */ /* 0x002fc800078e00ff */
[----:B---3--:R-:W-:Y:S01]  /*ccd0*/  FADD.FTZ R20, R0, R3 ;  /* 0x0000000300147221 */ /* 0x008fe20000010000 */
[----:B------:R-:W-:Y:S01]  /*cce0*/  IMAD.MOV.U32 R13, RZ, RZ, R108 ;  /* 0x000000ffff0d7224 */ /* 0x000fe200078e006c */
[----:B------:R-:W0:Y:S02]  /*ccf0*/  MUFU.EX2 R71, R71 ;  /* 0x0000004700477308 */ /* 0x000e240000000800 */
[----:B----4-:R-:W-:-:S01]  /*cd00*/  FADD.FTZ R3, R41, R20 ;  /* 0x0000001429037221 */ /* 0x010fc20000010000 */
[----:B--2---:R-:W-:Y:S02]  /*cd10*/  @P5 SHF.R.U32.HI R13, RZ, R21, R8 ;  /* 0x00000015ff0d5219 */ /* 0x004fe40000011608 */
[----:B------:R-:W-:Y:S01]  /*cd20*/  ISETP.GE.AND P5, PT, R11, 0x1, PT ;  /* 0x000000010b00780c */ /* 0x000fe20003fa6270 */
[----:B-----5:R-:W-:Y:S02]  /*cd30*/  FADD.FTZ R24, R32, R3 ;  /* 0x0000000320187221 */ /* 0x020fe40000010000 */
[----:B------:R-:W-:Y:S01]  /*cd40*/  IMAD.IADD R13, R104, 0x1, R13 ;  /* 0x00000001680d7824 */ /* 0x000fe200078e020d */
[----:B------:R-:W1:Y:S03]  /*cd50*/  MUFU.EX2 R43, R43 ;  /* 0x0000002b002b7308 */ /* 0x000e660000000800 */
[----:B------:R-:W-:-:S05]  /*cd60*/  IMAD.IADD R10, R13, 0x1, R10 ;  /* 0x000000010d0a7824 */ /* 0x000fca00078e020a */
        /* <DEDUP_REMOVED lines=11> */
[----:B------:R-:W-:Y:S01]  /*ce20*/  MUFU.EX2 R35, R35 ;  /* 0x0000002300237308 */ /* 0x000fe20000000800 */
[----:B-1----:R-:W-:-:S01]  /*ce30*/  FADD.FTZ R24, R26, R43 ;  /* 0x0000002b1a187221 */ /* 0x002fc20000010000 */
[----:B------:R-:W-:-:S03]  /*ce40*/  FADD.FTZ R70, R70, R55 ;  /* 0x0000003746467221 */ /* 0x000fc60000010000 */
[----:B------:R-:W-:Y:S01]  /*ce50*/  FADD.FTZ R3, R15, R24 ;  /* 0x000000180f037221 */ /* 0x000fe20000010000 */
[----:B------:R-:W-:-:S02]  /*ce60*/  FADD.FTZ R71, R71, R70 ;  /* 0x0000004647477221 */ /* 0x000fc40000010000 */
[----:B------:R-:W0:Y:S01]  /*ce70*/  MUFU.EX2 R74, R74 ;  /* 0x0000004a004a7308 */ /* 0x000e220000000800 */
[----:B--2---:R-:W-:-:S07]  /*ce80*/  FADD.FTZ R0, R28, R3 ;  /* 0x000000031c007221 */ /* 0x004fce0000010000 */
[----:B------:R-:W1:Y:S08]  /*ce90*/  MUFU.EX2 R29, R29 ;  /* 0x0000001d001d7308 */ /* 0x000e700000000800 */
[----:B------:R-:W-:Y:S01]  /*cea0*/  MUFU.EX2 R72, R72 ;  /* 0x0000004800487308 */ /* 0x000fe20000000800 */
[----:B0-----:R-:W-:-:S07]  /*ceb0*/  F2FP.SATFINITE.E4M3.F32.PACK_AB_MERGE_C R3, R74, R35, RZ ;  /* 0x000000234a03723e */ /* 0x001fce00048070ff */
[----:B------:R-:W0:Y:S01]  /*cec0*/  MUFU.EX2 R99, R99 ;  /* 0x0000006300637308 */ /* 0x000e220000000800 */
[----:B-1----:R-:W-:-:S01]  /*ced0*/  FADD.FTZ R0, R29, R0 ;  /* 0x000000001d007221 */ /* 0x002fc20000010000 */
[----:B------:R-:W-:-:S04]  /*cee0*/  F2FP.SATFINITE.E4M3.F32.PACK_AB_MERGE_C R28, R29, R28, RZ ;  /* 0x0000001c1d1c723e */ /* 0x000fc800048070ff */
[----:B------:R-:W-:Y:S02]  /*cef0*/  F2FP.SATFINITE.E4M3.F32.PACK_AB_MERGE_C R137, R15, R26, R28 ;  /* 0x0000001a0f89723e */ /* 0x000fe4000480701c */
[----:B------:R-:W1:Y:S08]  /*cf00*/  MUFU.EX2 R31, R31 ;  /* 0x0000001f001f7308 */ /* 0x000e700000000800 */
        /* <DEDUP_REMOVED lines=27> */
.L_x_11946:
[----:B------:R-:W-:-:S13]  /*d0c0*/  ISETP.NE.AND P1, PT, R11, 0x1, PT ;  /* 0x000000010b00780c */ /* 0x000fda0003f25270 */
[----:B------:R-:W0:Y:S02]  /*d0d0*/  @P1 LDC.64 R14, c[0x0][0x9e8] ;  /* 0x00027a00ff0e1b82 */ /* 0x000e240000000a00 */
[----:B0-----:R-:W-:-:S05]  /*d0e0*/  @P1 IMAD.HI.U32 R8, R3, R14, RZ ;  /* 0x0000000e03081227 */ /* 0x001fca00078e00ff */
[----:B------:R-:W-:-:S07]  /*d0f0*/  @P1 SHF.R.U32.HI R3, RZ, R15, R8 ;  /* 0x0000000fff031219 */ /* 0x000fce0000011608 */
.L_x_11947:
[----:B------:R-:W-:Y:S05]  /*d100*/  BSYNC B0 ;  /* 0x0000000000007941 */ /* 0x000fea0003800000 */
.L_x_11945:
[----:B------:R-:W-:-:S05]  /*d110*/  IMAD R3, R3, R11, R11 ;  /* 0x0000000b03037224 */ /* 0x000fca00078e020b */
[----:B------:R-:W-:-:S07]  /*d120*/  VIMNMX R10, R10, R3, PT ;  /* 0x000000030a0a7248 */ /* 0x000fce0003fe0100 */
.L_x_11944:
[----:B------:R-:W2:Y:S01]  /*d130*/  LDL R8, [R1+0x38] ;  /* 0x0000380001087983 */ /* 0x000ea20000100800 */
        /* <DEDUP_REMOVED lines=9> */
[----:B------:R-:W-:Y:S01]  /*d1d0*/  LEA.HI.SX32 R3, R10, R3, 0x1a ;  /* 0x000000030a037211 */ /* 0x000fe200078fd2ff */
        /* <DEDUP_REMOVED lines=23> */
.L_x_11970:
[----:B------:R-:W-:-:S05]  /*d350*/  VIADD R13, R18, 0x1 ;  /* 0x00000001120d7836 */ /* 0x000fca0000000000 */
[----:B------:R-:W-:-:S04]  /*d360*/  ISETP.NE.AND P1, PT, R13, 0x2, PT ;  /* 0x000000020d00780c */ /* 0x000fc80003f25270 */
[----:B------:R-:W-:Y:S02]  /*d370*/  SEL R8, RZ, 0x1, P1 ;  /* 0x00000001ff087807 */ /* 0x000fe40000800000 */
[----:B------:R-:W-:Y:S02]  /*d380*/  SEL R13, R13, RZ, P1 ;  /* 0x000000ff0d0d7207 */ /* 0x000fe40000800000 */
[----:B------:R-:W-:Y:S01]  /*d390*/  LOP3.LUT R8, R19, R8, RZ, 0x3c, !PT ;  /* 0x0000000813087212 */ /* 0x000fe200078e3cff */
[----:B------:R-:W-:Y:S06]  /*d3a0*/  @!P0 BRA `(.L_x_11951) ;  /* 0x0000000000048947 */ /* 0x000fec0003800000 */
[----:B------:R-:W-:Y:S01]  /*d3b0*/  BPT.TRAP 0x1 ;  /* 0x000000040000795c */ /* 0x000fe20000300000 */
.L_x_11951:
[----:B------:R-:W-:Y:S01]  /*d3c0*/  IMAD R3, R13, 0x8, R17 ;  /* 0x000000080d037824 */ /* 0x000fe200078e0211 */
[----:B------:R-:W-:-:S04]  /*d3d0*/  SHF.L.U32 R10, R8, 0x1f, RZ ;  /* 0x0000001f080a7819 */ /* 0x000fc800000006ff */
[----:B------:R0:W1:Y:S01]  /*d3e0*/  SYNCS.PHASECHK.TRANS64.TRYWAIT P1, [R3+URZ+0x13230], R10 ;  /* 0x0132300a030075a7 */ /* 0x000062000802017f */
[----:B------:R-:W-:Y:S05]  /*d3f0*/  @!P0 BRA `(.L_x_11952) ;  /* 0x0000000000048947 */ /* 0x000fea0003800000 */
[----:B------:R-:W-:Y:S01]  /*d400*/  BPT.TRAP 0x1 ;  /* 0x000000040000795c */ /* 0x000fe20000300000 */
.L_x_11952:
[----:B------:R-:W2:Y:S01]  /*d410*/  LDL R11, [R1+0x20] ;  /* 0x00002000010b7983 */ /* 0x000ea20000100800 */
[----:B------:R-:W-:Y:S01]  /*d420*/  BSSY B2, `(.L_x_11953) ;  /* 0x0000007000027945 */ /* 0x000fe20003800000 */
[----:B--2---:R-:W-:-:S04]  /*d430*/  IMAD R57, R13, 0x280, R11 ;  /* 0x000002800d397824 */ /* 0x004fc800078e020b */
[C---:B------:R-:W-:Y:S02]  /*d440*/  VIADD R14, R57.reuse, 0x80 ;  /* 0x00000080390e7836 */ /* 0x040fe40000000000 */
[----:B------:R-:W-:Y:S01]  /*d450*/  VIADD R56, R57, 0x100 ;  /* 0x0000010039387836 */ /* 0x000fe20000000000 */
[----:B-1----:R-:W-:Y:S06]  /*d460*/  @P1 BRA `(.L_x_11954) ;  /* 0x0000000000081947 */ /* 0x002fec0003800000 */
[----:B------:R-:W1:Y:S02]  /*d470*/  SYNCS.PHASECHK.TRANS64.TRYWAIT P1, [R3+URZ+0x13230], R10 ;  /* 0x0132300a030075a7 */ /* 0x000e64000802017f */
[----:B-1----:R-:W-:Y:S05]  /*d480*/  @!P1 BRA `(.L_x_11955) ;  /* 0x0000015c00c49947 */ /* 0x002fea0003800000 */
.L_x_11954:
[----:B------:R-:W-:Y:S05]  /*d490*/  BSYNC B2 ;  /* 0x0000000000027941 */ /* 0x000fea0003800000 */
.L_x_11953:
[----:B01----:R-:W-:Y:S01]  /*d4a0*/  IMAD.MOV.U32 R10, RZ, RZ, R57 ;  /* 0x000000ffff0a7224 */ /* 0x003fe200078e0039 */
[----:B------:R-:W-:Y:S01]  /*d4b0*/  R2UR UR12, R4 ;  /* 0x00000000040c72ca */ /* 0x000fe200000e0000 */
[----:B------:R-:W-:Y:S01]  /*d4c0*/  IMAD.MOV.U32 R11, RZ, RZ, -0x7fffffe0 ;  /* 0x80000020ff0b7424 */ /* 0x000fe200078e00ff */
[----:B------:R-:W-:Y:S01]  /*d4d0*/  R2UR UR13, R5 ;  /* 0x00000000050d72ca */ /* 0x000fe200000e0000 */
        /* <DEDUP_REMOVED lines=8> */
[----:B------:R-:W-:Y:S01]  /*d560*/  VIADD R56, R57, 0x182 ;  /* 0x0000018239387836 */ /* 0x000fe20000000000 */
[----:B------:R-:W-:-:S02]  /*d570*/  R2UR UR20, R4 ;  /* 0x00000000041472ca */ /* 0x000fc400000e0000 */
[----:B------:R-:W-:Y:S02]  /*d580*/  R2UR UR21, R5 ;  /* 0x00000000051572ca */ /* 0x000fe400000e0000 */
[----:B------:R-:W-:Y:S01]  /*d590*/  R2UR UR26, R10 ;  /* 0x000000000a1a72ca */ /* 0x000fe200000e0000 */
[----:B------:R-:W-:Y:S01]  /*d5a0*/  VIADD R10, R57, 0x200 ;  /* 0x00000200390a7836 */ /* 0x000fe20000000000 */
[----:B------:R-:W-:Y:S01]  /*d5b0*/  R2UR UR27, R11 ;  /* 0x000000000b1b72ca */ /* 0x000fe200000e0000 */
[----:B------:R-:W-:Y:S01]  /*d5c0*/  QGMMA.64x32x32.F32.E4M3.E4M3 R120, gdesc[UR12], RZ, !UPT, gsb0 ;  /* 0x006000000c7879f3 */ /* 0x000fe2000c0008ff */
[----:B------:R-:W-:Y:S02]  /*d5d0*/  R2UR UR24, R4 ;  /* 0x00000000041872ca */ /* 0x000fe400000e0000 */
[----:B------:R-:W-:Y:S02]  /*d5e0*/  R2UR UR25, R5 ;  /* 0x00000000051972ca */ /* 0x000fe400000e0000 */
[----:B------:R-:W-:Y:S01]  /*d5f0*/  R2UR UR10, R14 ;  /* 0x000000000e0a72ca */ /* 0x000fe200000e0000 */
[----:B------:R-:W-:Y:S01]  /*d600*/  VIADD R14, R57, 0x2 ;  /* 0x00000002390e7836 */ /* 0x000fe20000000000 */
[----:B------:R-:W-:-:S02]  /*d610*/  R2UR UR11, R15 ;  /* 0x000000000f0b72ca */ /* 0x000fc400000e0000 */
[----:B------:R-:W-:Y:S02]  /*d620*/  R2UR UR8, R4 ;  /* 0x00000000040872ca */ /* 0x000fe400000e0000 */
[----:B------:R-:W-:Y:S02]  /*d630*/  R2UR UR9, R5 ;  /* 0x00000000050972ca */ /* 0x000fe400000e0000 */
[----:B------:R-:W-:Y:S01]  /*d640*/  R2UR UR6, R10 ;  /* 0x000000000a0672ca */ /* 0x000fe200000e0000 */
[C---:B------:R-:W-:Y:S01]  /*d650*/  VIADD R10, R57.reuse, 0x82 ;  /* 0x00000082390a7836 */ /* 0x040fe20000000000 */
[----:B------:R-:W-:Y:S01]  /*d660*/  R2UR UR18, R14 ;  /* 0x000000000e1272ca */ /* 0x000fe200000e0000 */
[----:B------:R-:W-:Y:S01]  /*d670*/  VIADD R14, R57, 0x102 ;  /* 0x00000102390e7836 */ /* 0x000fe20000000000 */
[----:B------:R-:W-:Y:S01]  /*d680*/  R2UR UR7, R11 ;  /* 0x000000000b0772ca */ /* 0x000fe200000e0000 */
[----:B------:R-:W-:Y:S01]  /*d690*/  IMAD.MOV.U32 R11, RZ, RZ, -0x7fffffe0 ;  /* 0x80000020ff0b7424 */ /* 0x000fe200078e00ff */
[----:B------:R-:W-:Y:S01]  /*d6a0*/  R2UR UR14, R10 ;  /* 0x000000000a0e72ca */ /* 0x000fe200000e0000 */
[----:B------:R-:W-:Y:S01]  /*d6b0*/  VIADD R10, R57, 0x202 ;  /* 0x00000202390a7836 */ /* 0x000fe20000000000 */
[----:B------:R-:W-:Y:S01]  /*d6c0*/  R2UR UR4, R4 ;  /* 0x00000000040472ca */ /* 0x000fe200000e0000 */
[----:B------:R-:W-:Y:S01]  /*d6d0*/  IMAD.MOV.U32 R57, RZ, RZ, -0x7fffffe0 ;  /* 0x80000020ff397424 */ /* 0x000fe200078e00ff */
[----:B------:R-:W-:-:S02]  /*d6e0*/  R2UR UR5, R5 ;  /* 0x00000000050572ca */ /* 0x000fc400000e0000 */
[----:B------:R-:W-:Y:S01]  /*d6f0*/  R2UR UR19, R15 ;  /* 0x000000000f1372ca */ /* 0x000fe200000e0000 */
[----:B------:R-:W-:Y:S01]  /*d700*/  IMAD.MOV.U32 R15, RZ, RZ, -0x7fffffe0 ;  /* 0x80000020ff0f7424 */ /* 0x000fe200078e00ff */
[C---:B------:R-:W-:Y:S02]  /*d710*/  R2UR UR16, R6.reuse ;  /* 0x00000000061072ca */ /* 0x040fe400000e0000 */
[----:B------:R-:W-:Y:S02]  /*d720*/  R2UR UR17, R7 ;  /* 0x00000000071172ca */ /* 0x000fe400000e0000 */
[----:B------:R-:W-:Y:S01]  /*d730*/  R2UR UR15, R11 ;  /* 0x000000000b0f72ca */ /* 0x000fe200000e0000 */
[----:B------:R-:W-:Y:S01]  /*d740*/  IMAD.MOV.U32 R11, RZ, RZ, -0x7fffffe0 ;  /* 0x80000020ff0b7424 */ /* 0x000fe200078e00ff */
[----:B------:R-:W-:Y:S02]  /*d750*/  R2UR UR12, R6 ;  /* 0x00000000060c72ca */ /* 0x000fe400000e0000 */
[----:B------:R-:W-:Y:S01]  /*d760*/  R2UR UR13, R7 ;  /* 0x00000000070d72ca */ /* 0x000fe200000e0000 */
[----:B------:R-:W-:-:S02]  /*d770*/  WARPGROUP.DEPBAR.LE gsb0, 0x0 ;  /* 0x00008000000079c5 */ /* 0x000fc40000010000 */
        /* <DEDUP_REMOVED lines=41> */
.L_x_11956:
[----:B------:R-:W-:Y:S01]  /*da10*/  SHF.L.U32 R10, R19, 0x1f, RZ ;  /* 0x0000001f130a7819 */ /* 0x000fe200000006ff */
[----:B------:R-:W-:-:S04]  /*da20*/  IMAD R19, R18, 0x8, R17 ;  /* 0x0000000812137824 */ /* 0x000fc800078e0211 */
[----:B------:R0:W1:Y:S01]  /*da30*/  SYNCS.PHASECHK.TRANS64.TRYWAIT P1, [R19+URZ+0x13250], R10 ;  /* 0x0132500a130075a7 */ /* 0x000062000802017f */
[----:B------:R-:W-:Y:S05]  /*da40*/  @!P0 BRA `(.L_x_11957) ;  /* 0x0000000000048947 */ /* 0x000fea0003800000 */
[----:B------:R-:W-:Y:S01]  /*da50*/  BPT.TRAP 0x1 ;  /* 0x000000040000795c */ /* 0x000fe20000300000 */
.L_x_11957:
[----:B------:R-:W-:Y:S04]  /*da60*/  BSSY B2, `(.L_x_11958) ;  /* 0x0000004000027945 */ /* 0x000fe80003800000 */
[----:B-1----:R-:W-:Y:S05]  /*da70*/  @P1 BRA `(.L_x_11959) ;  /* 0x0000000000081947 */ /* 0x002fea0003800000 */
[----:B------:R-:W1:Y:S02]  /*da80*/  SYNCS.PHASECHK.TRANS64.TRYWAIT P1, [R19+URZ+0x13250], R10 ;  /* 0x0132500a130075a7 */ /* 0x000e64000802017f */
[----:B-1----:R-:W-:Y:S05]  /*da90*/  @!P1 BRA `(.L_x_11960) ;  /* 0x0000015800549947 */ /* 0x002fea0003800000 */
.L_x_11959:
[----:B------:R-:W-:Y:S05]  /*daa0*/  BSYNC B2 ;  /* 0x0000000000027941 */ /* 0x000fea0003800000 */
.L_x_11958:
[----:B01----:R-:W-:Y:S01]  /*dab0*/  VIADD R10, R17, 0x1000 ;  /* 0x00001000110a7836 */ /* 0x003fe20000000000 */
[----:B------:R-:W-:Y:S01]  /*dac0*/  WARPGROUP.ARRIVE ;  /* 0x00000000000079c5 */ /* 0x000fe20000000000 */
[----:B------:R-:W-:Y:S01]  /*dad0*/  IMAD.MOV.U32 R11, RZ, RZ, -0x3ffffff0 ;  /* 0xc0000010ff0b7424 */ /* 0x000fe200078e00ff */
[----:B------:R-:W-:Y:S02]  /*dae0*/  LOP3.LUT P1, RZ, R16, 0x10, RZ, 0xc0, !PT ;  /* 0x0000001010ff7812 */ /* 0x000fe4000782c0ff */
[----:B------:R-:W-:Y:S02]  /*daf0*/  SHF.R.U32.HI R10, RZ, 0x4, R10 ;  /* 0x00000004ff0a7819 */ /* 0x000fe4000001160a */
[----:B------:R-:W-:Y:S02]  /*db00*/  R2UR UR7, R11 ;  /* 0x000000000b0772ca */ /* 0x000fe400000e0000 */
[----:B------:R-:W-:-:S04]  /*db10*/  LOP3.LUT R10, R10, 0x3fff, RZ, 0xc0, !PT ;  /* 0x00003fff0a0a7812 */ /* 0x000fc800078ec0ff */
[----:B------:R-:W-:-:S05]  /*db20*/  LOP3.LUT R10, R10, 0x10000, RZ, 0xfc, !PT ;  /* 0x000100000a0a7812 */ /* 0x000fca00078efcff */
[----:B------:R-:W-:-:S05]  /*db30*/  IMAD R10, R18, 0x280, R10 ;  /* 0x00000280120a7824 */ /* 0x000fca00078e020a */
[----:B------:R-:W-:-:S13]  /*db40*/  R2UR UR6, R10 ;  /* 0x000000000a0672ca */ /* 0x000fda00000e0000 */
        /* <DEDUP_REMOVED lines=8> */
[----:B------:R-:W-:Y:S01]  /*dbd0*/  WARPGROUP.ARRIVE ;  /* 0x00000000000079c5 */ /* 0x000fe20000000000 */
[----:B------:R-:W2:Y:S01]  /*dbe0*/  LDL R153, [R1+0x1c] ;  /* 0x00001c0001997983 */ /* 0x000ea20000100800 */
[----:B------:R-:W-:Y:S01]  /*dbf0*/  FMUL.FTZ R11, R2, R120 ;  /* 0x00000078020b7220 */ /* 0x000fe20000410000 */
[----:B------:R-:W0:Y:S02]  /*dc00*/  LDC R155, c[0x0][0x448] ;  /* 0x00011200ff9b7b82 */ /* 0x000e240000000800 */
[----:B------:R-:W2:Y:S02]  /*dc10*/  LDL R154, [R1+0x34] ;  /* 0x00003400019a7983 */ /* 0x000ea40000100800 */
[----:B------:R-:W-:Y:S01]  /*dc20*/  QGMMA.64x64x32.F32.E4M3.E4M3 R24, R148, gdesc[UR4], R24, gsb0 ;  /* 0x00e0000494187df3 */ /* 0x000fe20008000818 */
[----:B------:R-:W-:Y:S01]  /*dc30*/  R2UR UR6, R14 ;  /* 0x000000000e0672ca */ /* 0x000fe200000e0000 */
[----:B------:R-:W-:Y:S01]  /*dc40*/  VIADD R14, R10, 0x180 ;  /* 0x000001800a0e7836 */ /* 0x000fe20000000000 */
[----:B------:R-:W-:Y:S01]  /*dc50*/  R2UR UR7, R15 ;  /* 0x000000000f0772ca */ /* 0x000fe200000e0000 */
[----:B------:R-:W-:-:S02]  /*dc60*/  IMAD.MOV.U32 R15, RZ, RZ, -0x3ffffff0 ;  /* 0xc0000010ff0f7424 */ /* 0x000fc400078e00ff */
[C---:B------:R-:W-:Y:S01]  /*dc70*/  FMUL.FTZ R120, R2.reuse, R124 ;  /* 0x0000007c02787220 */ /* 0x040fe20000410000 */
[C---:B------:R-:W-:Y:S01]  /*dc80*/  FMUL.FTZ R124, R2.reuse, R128 ;  /* 0x00000080027c7220 */ /* 0x040fe20000410000 */
[C---:B------:R-:W-:Y:S01]  /*dc90*/  FMUL.FTZ R128, R2.reuse, R132 ;  /* 0x0000008402807220 */ /* 0x040fe20000410000 */
        /* <DEDUP_REMOVED lines=10> */
[----:B------:R1:W3:Y:S01]  /*dd40*/  MUFU.TANH R10, R61 ;  /* 0x0000003d000a7308 */ /* 0x0002e20000002400 */
        /* <DEDUP_REMOVED lines=52> */
[----:B------:R-:W-:-:S02]  /*e090*/  WARPGROUP.DEPBAR.LE gsb0, 0x0 ;  /* 0x00008000000079c5 */ /* 0x000fc40000010000 */
[----:B------:R-:W-:-:S06]  /*e0a0*/  WARPGROUP.ARRIVE ;  /* 0x00000000000079c5 */ /* 0x000fcc0000000000 */
[----:B------:R-:W4:Y:S01]  /*e0b0*/  S2R R155, SR_TID.X ;  /* 0x00000000009b7919 */ /* 0x000f220000002100 */
[----:B-1----:R-:W-:Y:S01]  /*e0c0*/  FMUL.FTZ R61, R2, R62 ;  /* 0x0000003e023d7220 */ /* 0x002fe20000410000 */
[----:B------:R-:W1:Y:S01]  /*e0d0*/  MUFU.TANH R18, R18 ;  /* 0x0000001200127308 */ /* 0x000e620000002400 */
        /* <DEDUP_REMOVED lines=13> */
[----:B------:R-:W0:Y:S08]  /*e1b0*/  MUFU.TANH R120, R120 ;  /* 0x0000007800787308 */ /* 0x000e300000002400 */
[----:B------:R-:W0:Y:S01]  /*e1c0*/  MUFU.TANH R123, R123 ;  /* 0x0000007b007b7308 */ /* 0x000e220000002400 */
[----:B----4-:R-:W-:Y:S01]  /*e1d0*/  LOP3.LUT R155, R155, 0x7f, RZ, 0xc0, !PT ;  /* 0x0000007f9b9b7812 */ /* 0x010fe200078ec0ff */
[----:B------:R-:W-:-:S06]  /*e1e0*/  FMUL.FTZ R62, R2, R63 ;  /* 0x0000003f023e7220 */ /* 0x000fcc0000410000 */
[----:B------:R-:W4:Y:S08]  /*e1f0*/  MUFU.TANH R124, R124 ;  /* 0x0000007c007c7308 */ /* 0x000f300000002400 */
        /* <DEDUP_REMOVED lines=8> */
[----:B------:R-:W-:-:S04]  /*e280*/  FMUL.FTZ R134, R2, R64 ;  /* 0x0000004002867220 */ /* 0x000fc80000410000 */
[----:B------:R-:W0:Y:S01]  /*e290*/  MUFU.TANH R15, R15 ;  /* 0x0000000f000f7308 */ /* 0x000e220000002400 */
[----:B------:R-:W-:Y:S01]  /*e2a0*/  QGMMA.64x64x32.F32.E4M3.E4M3 R24, R140, gdesc[UR4], R24, gsb0 ;  /* 0x00e000048c187df3 */ /* 0x000fe20008000818 */
[----:B------:R-:W-:Y:S02]  /*e2b0*/  R2UR UR6, R56 ;  /* 0x00000000380672ca */ /* 0x000fe400000e0000 */
[----:B------:R-:W-:Y:S01]  /*e2c0*/  R2UR UR7, R57 ;  /* 0x00000000390772ca */ /* 0x000fe200000e0000 */
[----:B------:R-:W5:Y:S03]  /*e2d0*/  @P3 LDC R56, c[0x0][0x44c] ;  /* 0x00011300ff383b82 */ /* 0x000f660000000800 */
[----:B------:R-:W0:Y:S05]  /*e2e0*/  MUFU.TANH R14, R14 ;  /* 0x0000000e000e7308 */ /* 0x000e2a0000002400 */
[----:B------:R-:W3:Y:S03]  /*e2f0*/  @P3 LDC R57, c[0x0][0x450] ;  /* 0x00011400ff393b82 */ /* 0x000ee60000000800 */
        /* <DEDUP_REMOVED lines=9> */
[----:B------:R-:W4:Y:S05]  /*e390*/  LDL R140, [R1+0x30] ;  /* 0x00003000018c7983 */ /* 0x000f2a0000100800 */
[----:B------:R-:W0:Y:S01]  /*e3a0*/  MUFU.TANH R109, R109 ;  /* 0x0000006d006d7308 */ /* 0x000e220000002400 */
[----:B------:R-:W4:Y:S04]  /*e3b0*/  LDL R142, [R1+0xc] ;  /* 0x00000c00018e7983 */ /* 0x000f280000100800 */
[----:B------:R-:W4:Y:S01]  /*e3c0*/  LDL R141, [R1+0x8] ;  /* 0x00000800018d7983 */ /* 0x000f220000100800 */
[----:B------:R-:W-:-:S02]  /*e3d0*/  WARPGROUP.ARRIVE ;  /* 0x00000000000079c5 */ /* 0x000fc40000000000 */
[----:B------:R-:W0:Y:S04]  /*e3e0*/  MUFU.TANH R110, R110 ;  /* 0x0000006e006e7308 */ /* 0x000e280000002400 */
[----:B------:R-:W-:Y:S01]  /*e3f0*/  QGMMA.64x64x32.F32.E4M3.E4M3 R24, R136, gdesc[UR4], R24, gsb0 ;  /* 0x00e0000488187df3 */ /* 0x000fe20008000818 */
[----:B------:R-:W-:Y:S01]  /*e400*/  ISETP.NE.AND P2, PT, R155, RZ, PT ;  /* 0x000000ff9b00720c */ /* 0x000fe20003f45270 */
[C---:B------:R-:W-:Y:S01]  /*e410*/  FMUL.FTZ R64, R2.reuse, R67 ;  /* 0x0000004302407220 */ /* 0x040fe20000410000 */
[C---:B------:R-:W-:Y:S01]  /*e420*/  FMUL.FTZ R63, R2.reuse, R66 ;  /* 0x00000042023f7220 */ /* 0x040fe20000410000 */
[----:B------:R-:W-:Y:S01]  /*e430*/  FMUL.FTZ R66, R2, R71 ;  /* 0x0000004702427220 */ /* 0x000fe20000410000 */
[----:B------:R-:W0:Y:S08]  /*e440*/  MUFU.TANH R111, R111 ;  /* 0x0000006f006f7308 */ /* 0x000e300000002400 */
[----:B------:R-:W0:Y:S08]  /*e450*/  MUFU.TANH R112, R112 ;  /* 0x0000007000707308 */ /* 0x000e300000002400 */
[----:B------:R-:W0:Y:S08]  /*e460*/  MUFU.TANH R113, R113 ;  /* 0x0000007100717308 */ /* 0x000e300000002400 */
[----:B------:R-:W0:Y:S01]  /*e470*/  MUFU.TANH R114, R114 ;  /* 0x0000007200727308 */ /* 0x000e220000002400 */
[----:B--2---:R-:W-:-:S04]  /*e480*/  IMAD.IADD R135, R154, 0x1, R153 ;  /* 0x000000019a877824 */ /* 0x004fc800078e0299 */
[----:B-----5:R-:W-:-:S03]  /*e490*/  @P3 IMAD.HI.U32 R56, R135, R56, RZ ;  /* 0x0000003887383227 */ /* 0x020fc600078e00ff */
[----:B------:R-:W2:Y:S02]  /*e4a0*/  MUFU.TANH R115, R115 ;  /* 0x0000007300737308 */ /* 0x000ea40000002400 */
[----:B---3--:R-:W-:Y:S01]  /*e4b0*/  @P3 SHF.R.U32.HI R135, RZ, R57, R56 ;  /* 0x00000039ff873219 */ /* 0x008fe20000011638 */
[----:B------:R-:W-:Y:S02]  /*e4c0*/  @!P2 VIADD R56, R3, 0x13240 ;  /* 0x000132400338a836 */ /* 0x000fe40000000000 */
[----:B------:R-:W-:-:S03]  /*e4d0*/  FMUL.FTZ R3, R2, R70 ;  /* 0x0000004602037220 */ /* 0x000fc60000410000 */
[----:B------:R-:W3:Y:S01]  /*e4e0*/  MUFU.TANH R116, R116 ;  /* 0x0000007400747308 */ /* 0x000ee20000002400 */
[----:B------:R-:W-:-:S07]  /*e4f0*/  @!P2 PRMT R56, RZ, 0x654, R56 ;  /* 0x00000654ff38a816 */ /* 0x000fce0000000038 */
[----:B------:R-:W0:Y:S08]  /*e500*/  MUFU.TANH R117, R117 ;  /* 0x0000007500757308 */ /* 0x000e300000002400 */
[----:B------:R-:W0:Y:S08]  /*e510*/  MUFU.TANH R118, R118 ;  /* 0x0000007600767308 */ /* 0x000e300000002400 */
[----:B------:R-:W0:Y:S08]  /*e520*/  MUFU.TANH R119, R119 ;  /* 0x0000007700777308 */ /* 0x000e300000002400 */
[----:B------:R-:W0:Y:S01]  /*e530*/  MUFU.TANH R88, R88 ;  /* 0x0000005800587308 */ /* 0x000e220000002400 */
[----:B------:R-:W-:-:S02]  /*e540*/  WARPGROUP.DEPBAR.LE gsb0, 0x0 ;  /* 0x00008000000079c5 */ /* 0x000fc40000010000 */
[----:B------:R-:W-:Y:S01]  /*e550*/  FMUL.FTZ R136, R2, R69 ;  /* 0x0000004502887220 */ /* 0x000fe20000410000 */
[----:B------:R-:W5:Y:S01]  /*e560*/  SHFL.IDX PT, R139, R135, RZ, 0x1c1f ;  /* 0x001c1fff878b7589 */ /* 0x000f6200000e0000 */
[----:B------:R-:W-:Y:S01]  /*e570*/  IMAD R69, R0, -0xa0, RZ ;  /* 0xffffff6000457824 */ /* 0x000fe200078e02ff */
[----:B------:R0:W-:Y:S02]  /*e580*/  @!P2 SYNCS.ARRIVE.TRANS64.RED.A1T0 RZ, [R56+URZ], RZ ;  /* 0x000000ff38ffa9a7 */ /* 0x0001e4000810043f */
[----:B------:R-:W0:Y:S01]  /*e590*/  MUFU.TANH R89, R89 ;  /* 0x0000005900597308 */ /* 0x000e220000002400 */
[----:B------:R-:W-:-:S07]  /*e5a0*/  VIADD R67, R69, 0x1 ;  /* 0x0000000145437836 */ /* 0x000fce0000000000 */
        /* <DEDUP_REMOVED lines=24> */
[----:B----4-:R-:W-:-:S07]  /*e730*/  IMAD R67, R140, -0x2, R67 ;  /* 0xfffffffe8c437824 */ /* 0x010fce00078e0243 */
[----:B------:R-:W4:Y:S08]  /*e740*/  MUFU.TANH R82, R82 ;  /* 0x0000005200527308 */ /* 0x000f300000002400 */
[----:B------:R-:W0:Y:S01]  /*e750*/  MUFU.TANH R83, R83 ;  /* 0x0000005300537308 */ /* 0x000e220000002400 */
[----:B------:R-:W-:-:S07]  /*e760*/  IADD3 R71, -R141, R67, R142 ;  /* 0x000000438d477210 */ /* 0x000fce0007ffe18e */
        /* <DEDUP_REMOVED lines=21> */
[----:B------:R-:W-:Y:S02]  /*e8c0*/  VIADD R67, R67, 0xffffffff ;  /* 0xffffffff43437836 */ /* 0x000fe40000000000 */
[--C-:B-----5:R-:W-:Y:S02]  /*e8d0*/  IMAD.IADD R137, R70, 0x1, R139.reuse ;  /* 0x0000000146897824 */ /* 0x120fe400078e028b */
[----:B------:R-:W-:Y:S01]  /*e8e0*/  IMAD.IADD R138, R71, 0x1, R139 ;  /* 0x00000001478a7824 */ /* 0x000fe200078e028b */
[----:B-1234-:R-:W-:Y:S06]  /*e8f0*/  @!P1 BRA `(.L_x_11961) ;  /* 0x0000000000549947 */ /* 0x01efec0003800000 */
        /* <DEDUP_REMOVED lines=12> */
.L_x_11963:
[----:B------:R-:W-:-:S05]  /*e9c0*/  IMAD.U32 R140, RZ, RZ, UR40 ;  /* 0x00000028ff8c7e24 */ /* 0x000fca000f8e00ff */
[----:B------:R-:W-:-:S13]  /*e9d0*/  ISETP.NE.AND P1, PT, R140, 0x1, PT ;  /* 0x000000018c00780c */ /* 0x000fda0003f25270 */
[----:B0-----:R-:W0:Y:S02]  /*e9e0*/  @P1 LDC.64 R56, c[0x0][0x9e8] ;  /* 0x00027a00ff381b82 */ /* 0x001e240000000a00 */
[----:B0-----:R-:W-:-:S05]  /*e9f0*/  @P1 IMAD.HI.U32 R56, R139, R56, RZ ;  /* 0x000000388b381227 */ /* 0x001fca00078e00ff */
[----:B------:R-:W-:-:S07]  /*ea00*/  @P1 SHF.R.U32.HI R139, RZ, R57, R56 ;  /* 0x00000039ff8b1219 */ /* 0x000fce0000011638 */
.L_x_11964:
[----:B------:R-:W-:Y:S05]  /*ea10*/  BSYNC B2 ;  /* 0x0000000000027941 */ /* 0x000fea0003800000 */
.L_x_11962:
[----:B------:R-:W-:-:S05]  /*ea20*/  IMAD R139, R139, R140, R67 ;  /* 0x0000008c8b8b7224 */ /* 0x000fca00078e0243 */
[----:B------:R-:W-:Y:S02]  /*ea30*/  VIMNMX R138, R138, R139, !PT ;  /* 0x0000008b8a8a7248 */ /* 0x000fe40007fe0100 */
[----:B------:R-:W-:-:S07]  /*ea40*/  VIADDMNMX R137, R139, R140, R137, PT ;  /* 0x0000008c8b897246 */ /* 0x000fce0003800189 */
.L_x_11961:
[----:B------:R-:W-:Y:S02]  /*ea50*/  ISETP.GE.AND P1, PT, R69, 0x2, PT ;  /* 0x000000024500780c */ /* 0x000fe40003f26270 */
[----:B------:R-:W-:Y:S02]  /*ea60*/  LOP3.LUT R16, R16, 0xfffffffd, RZ, 0xc0, !PT ;  /* 0xfffffffd10107812 */ /* 0x000fe400078ec0ff */
[----:B------:R-:W-:Y:S02]  /*ea70*/  ISETP.GT.AND P2, PT, R138, 0x1, !P1 ;  /* 0x000000018a00780c */ /* 0x000fe40004f44270 */
[----:B------:R-:W-:Y:S02]  /*ea80*/  LOP3.LUT R22, R22, 0x7fffffff, RZ, 0xc0, !PT ;  /* 0x7fffffff16167812 */ /* 0x000fe400078ec0ff */
[----:B------:R-:W-:Y:S02]  /*ea90*/  ISETP.LT.OR P3, PT, R137, 0x2, P2 ;  /* 0x000000028900780c */ /* 0x000fe40001761670 */
[----:B------:R-:W-:-:S02]  /*eaa0*/  ISETP.GE.AND P2, PT, R69, 0x9, PT ;  /* 0x000000094500780c */ /* 0x000fc40003f46270 */
[----:B0-----:R-:W-:Y:S02]  /*eab0*/  FSEL R15, R15, -INF , !P3 ;  /* 0xff8000000f0f7808 */ /* 0x001fe40005800000 */
        /* <DEDUP_REMOVED lines=17> */
[----:B------:R-:W-:Y:S02]  /*ebd0*/  ISETP.GT.AND P6, PT, R138, 0x18, !P6 ;  /* 0x000000188a00780c */ /* 0x000fe400077c4270 */
[----:B------:R-:W-:Y:S02]  /*ebe0*/  LOP3.LUT R16, R16, 0xfffffffe, RZ, 0xc0, !PT ;  /* 0xfffffffe10107812 */ /* 0x000fe400078ec0ff */
        /* <DEDUP_REMOVED lines=205> */
[----:B------:R-:W-:Y:S01]  /*f8c0*/  LOP3.LUT P6, RZ, R16, 0x10, RZ, 0xc0, !PT ;  /* 0x0000001010ff7812 */ /* 0x000fe200078cc0ff */
[--C-:B0-----:R-:W-:Y:S02]  /*f8d0*/  IMAD.IADD R70, R70, 0x1, R69.reuse ;  /* 0x0000000146467824 */ /* 0x101fe400078e0245 */
[----:B------:R-:W-:-:S10]  /*f8e0*/  IMAD.IADD R71, R71, 0x1, R69 ;  /* 0x0000000147477824 */ /* 0x000fd400078e0245 */
[----:B------:R-:W-:Y:S05]  /*f8f0*/  @!P6 BRA `(.L_x_11965) ;  /* 0x000000000054e947 */ /* 0x000fea0003800000 */
        /* <DEDUP_REMOVED lines=12> */
.L_x_11967:
[----:B------:R-:W-:-:S05]  /*f9c0*/  IMAD.U32 R135, RZ, RZ, UR40 ;  /* 0x00000028ff877e24 */ /* 0x000fca000f8e00ff */
[----:B------:R-:W-:-:S13]  /*f9d0*/  ISETP.NE.AND P6, PT, R135, 0x1, PT ;  /* 0x000000018700780c */ /* 0x000fda0003fc5270 */
[----:B------:R-:W0:Y:S02]  /*f9e0*/  @P6 LDC.64 R10, c[0x0][0x9e8] ;  /* 0x00027a00ff0a6b82 */ /* 0x000e240000000a00 */
[----:B0-----:R-:W-:-:S05]  /*f9f0*/  @P6 IMAD.HI.U32 R10, R69, R10, RZ ;  /* 0x0000000a450a6227 */ /* 0x001fca00078e00ff */
[----:B------:R-:W-:-:S07]  /*fa00*/  @P6 SHF.R.U32.HI R69, RZ, R11, R10 ;  /* 0x0000000bff456219 */ /* 0x000fce000001160a */
.L_x_11968:
[----:B------:R-:W-:Y:S05]  /*fa10*/  BSYNC B2 ;  /* 0x0000000000027941 */ /* 0x000fea0003800000 */
.L_x_11966:
[----:B------:R-:W-:-:S05]  /*fa20*/  IMAD R67, R69, R135, R67 ;  /* 0x0000008745437224 */ /* 0x000fca00078e0243 */
[----:B------:R-:W-:Y:S02]  /*fa30*/  VIMNMX R71, R71, R67, !PT ;  /* 0x0000004347477248 */ /* 0x000fe40007fe0100 */
[----:B------:R-:W-:-:S07]  /*fa40*/  VIADDMNMX R70, R67, R135, R70, PT ;  /* 0x0000008743467246 */ /* 0x000fce0003800146 */
.L_x_11965:
[----:B------:R-:W-:Y:S02]  /*fa50*/  ISETP.GT.AND P1, PT, R71, 0x1, !P1 ;  /* 0x000000014700780c */ /* 0x000fe40004f24270 */
[----:B------:R-:W-:Y:S02]  /*fa60*/  LOP3.LUT R16, R16, 0xffffffbf, RZ, 0xc0, !PT ;  /* 0xffffffbf10107812 */ /* 0x000fe400078ec0ff */
[----:B------:R-:W-:Y:S02]  /*fa70*/  ISETP.LT.OR P1, PT, R70, 0x2, P1 ;  /* 0x000000024600780c */ /* 0x000fe40000f21670 */
[----:B------:R-:W-:Y:S02]  /*fa80*/  @P0 LOP3.LUT R16, R16, 0x40, RZ, 0xfc, !PT ;  /* 0x0000004010100812 */ /* 0x000fe400078efcff */
[----:B------:R-:W-:Y:S02]  /*fa90*/  FSEL R18, R18, -INF , !P1 ;  /* 0xff80000012127808 */ /* 0x000fe40004800000 */
        /* <DEDUP_REMOVED lines=10> */
[----:B------:R-:W-:Y:S02]  /*fb40*/  LOP3.LUT P5, RZ, R22, 0x40000000, RZ, 0xc0, !PT ;  /* 0x4000000016ff7812 */ /* 0x000fe400078ac0ff */
[C---:B------:R-:W-:Y:S02]  /*fb50*/  ISETP.LT.OR P1, PT, R70.reuse, 0x1a, P1 ;  /* 0x0000001a4600780c */ /* 0x040fe40000f21670 */
[----:B------:R-:W-:-:S02]  /*fb60*/  ISETP.LT.OR P4, PT, R70, 0x11, P4 ;  /* 0x000000114600780c */ /* 0x000fc40002781670 */
[----:B------:R-:W-:Y:S02]  /*fb70*/  FSEL R131, R131, -INF , !P1 ;  /* 0xff80000083837808 */ /* 0x000fe40004800000 */
[----:B------:R-:W-:Y:S02]  /*fb80*/  LOP3.LUT P1, RZ, R22, 0x80000000, RZ, 0xc0, !PT ;  /* 0x8000000016ff7812 */ /* 0x000fe4000782c0ff */
[----:B------:R-:W-:Y:S02]  /*fb90*/  FSEL R126, R126, -INF , !P4 ;  /* 0xff8000007e7e7808 */ /* 0x000fe40006000000 */
[C---:B------:R-:W-:Y:S02]  /*fba0*/  ISETP.GT.AND P1, PT, R71.reuse, 0x20, !P1 ;  /* 0x000000204700780c */ /* 0x040fe40004f24270 */
[----:B------:R-:W-:Y:S02]  /*fbb0*/  ISETP.GT.AND P3, PT, R71, 0x9, !P3 ;  /* 0x000000094700780c */ /* 0x000fe40005f64270 */
[----:B------:R-:W-:-:S02]  /*fbc0*/  ISETP.LT.OR P1, PT, R70, 0x21, P1 ;  /* 0x000000214600780c */ /* 0x000fc40000f21670 */
[----:B------:R-:W-:Y:S02]  /*fbd0*/  LOP3.LUT P4, RZ, R22, 0x20000000, RZ, 0xc0, !PT ;  /* 0x2000000016ff7812 */ /* 0x000fe4000788c0ff */
[----:B------:R-:W-:Y:S02]  /*fbe0*/  FSEL R106, R106, -INF , !P1 ;  /* 0xff8000006a6a7808 */ /* 0x000fe40004800000 */
[----:B------:R-:W-:Y:S02]  /*fbf0*/  ISETP.GT.AND P1, PT, R71, 0x21, !P5 ;  /* 0x000000214700780c */ /* 0x000fe40006f24270 */
[C---:B------:R-:W-:Y:S02]  /*fc00*/  ISETP.LT.OR P3, PT, R70.reuse, 0xa, P3 ;  /* 0x0000000a4600780c */ /* 0x040fe40001f61670 */
[----:B------:R-:W-:Y:S02]  /*fc10*/  ISETP.LT.OR P1, PT, R70, 0x22, P1 ;  /* 0x000000224600780c */ /* 0x000fe40000f21670 */
[----:B------:R-:W-:-:S02]  /*fc20*/  FSEL R123, R123, -INF , !P3 ;  /* 0xff8000007b7b7808 */ /* 0x000fc40005800000 */
[----:B------:R-:W-:Y:S02]  /*fc30*/  FSEL R107, R107, -INF , !P1 ;  /* 0xff8000006b6b7808 */ /* 0x000fe40004800000 */
[C---:B------:R-:W-:Y:S02]  /*fc40*/  ISETP.GT.AND P1, PT, R71.reuse, 0x28, !P4 ;  /* 0x000000284700780c */ /* 0x040fe40006724270 */
[----:B------:R-:W-:Y:S02]  /*fc50*/  ISETP.GT.AND P2, PT, R71, 0x8, !P2 ;  /* 0x000000084700780c */ /* 0x000fe40005744270 */
[----:B------:R-:W-:Y:S02]  /*fc60*/  ISETP.LT.OR P1, PT, R70, 0x29, P1 ;  /* 0x000000294600780c */ /* 0x000fe40000f21670 */
[----:B------:R-:W-:Y:S02]  /*fc70*/  LOP3.LUT P3, RZ, R22, 0x10000000, RZ, 0xc0, !PT ;  /* 0x1000000016ff7812 */ /* 0x000fe4000786c0ff */
[----:B------:R-:W-:-:S02]  /*fc80*/  FSEL R110, R110, -INF , !P1 ;  /* 0xff8000006e6e7808 */ /* 0x000fc40004800000 */
[----:B------:R-:W-:Y:S02]  /*fc90*/  ISETP.LT.OR P2, PT, R70, 0x9, P2 ;  /* 0x000000094600780c */ /* 0x000fe40001741670 */
[----:B------:R-:W-:Y:S02]  /*fca0*/  ISETP.GT.AND P1, PT, R71, 0x29, !P3 ;  /* 0x000000294700780c */ /* 0x000fe40005f24270 */
[----:B------:R-:W-:Y:S02]  /*fcb0*/  FSEL R122, R122, -INF , !P2 ;  /* 0xff8000007a7a7808 */ /* 0x000fe40005000000 */
[----:B------:R-:W-:Y:S02]  /*fcc0*/  ISETP.LT.OR P1, PT, R70, 0x2a, P1 ;  /* 0x0000002a4600780c */ /* 0x000fe40000f21670 */
[----:B------:R-:W-:Y:S02]  /*fcd0*/  LOP3.LUT P2, RZ, R22, 0x8000000, RZ, 0xc0, !PT ;  /* 0x0800000016ff7812 */ /* 0x000fe4000784c0ff */
[----:B------:R-:W-:-:S02]  /*fce0*/  FSEL R111, R111, -INF , !P1 ;  /* 0xff8000006f6f7808 */ /* 0x000fc40004800000 */
[C---:B------:R-:W-:Y:S02]  /*fcf0*/  ISETP.GT.AND P1, PT, R71.reuse, 0x30, !P2 ;  /* 0x000000304700780c */ /* 0x040fe40005724270 */
[----:B------:R-:W-:Y:S02]  /*fd00*/  LOP3.LUT P0, RZ, R22, 0x4000000, RZ, 0xc0, !PT ;  /* 0x0400000016ff7812 */ /* 0x000fe4000780c0ff */
[----:B------:R-:W-:Y:S02]  /*fd10*/  ISETP.LT.OR P1, PT, R70, 0x31, P1 ;  /* 0x000000314600780c */ /* 0x000fe40000f21670 */
[----:B------:R-:W-:Y:S02]  /*fd20*/  LOP3.LUT P6, RZ, R22, 0x2000000, RZ, 0xc0, !PT ;  /* 0x0200000016ff7812 */ /* 0x000fe400078cc0ff */
[----:B------:R-:W-:Y:S02]  /*fd30*/  FSEL R114, R114, -INF , !P1 ;  /* 0xff80000072727808 */ /* 0x000fe40004800000 */
[----:B------:R-:W-:-:S02]  /*fd40*/  ISETP.GT.AND P1, PT, R71, 0x31, !P0 ;  /* 0x000000314700780c */ /* 0x000fc40004724270 */
[----:B------:R-:W-:Y:S02]  /*fd50*/  LOP3.LUT P5, RZ, R22, 0x80000, RZ, 0xc0, !PT ;  /* 0x0008000016ff7812 */ /* 0x000fe400078ac0ff */
[----:B------:R-:W-:Y:S02]  /*fd60*/  ISETP.LT.OR P1, PT, R70, 0x32, P1 ;  /* 0x000000324600780c */ /* 0x000fe40000f21670 */
[C---:B------:R-:W-:Y:S02]  /*fd70*/  LOP3.LUT P4, RZ, R22.reuse, 0x40000, RZ, 0xc0, !PT ;  /* 0x0004000016ff7812 */ /* 0x040fe4000788c0ff */
[----:B------:R-:W-:Y:S02]  /*fd80*/  FSEL R115, R115, -INF , !P1 ;  /* 0xff80000073737808 */ /* 0x000fe40004800000 */
[----:B------:R-:W-:Y:S02]  /*fd90*/  ISETP.GT.AND P1, PT, R71, 0x38, !P6 ;  /* 0x000000384700780c */ /* 0x000fe40007724270 */
[----:B------:R-:W-:-:S02]  /*fda0*/  LOP3.LUT P3, RZ, R22, 0x20000, RZ, 0xc0, !PT ;  /* 0x0002000016ff7812 */ /* 0x000fc4000786c0ff */
[----:B------:R-:W-:Y:S02]  /*fdb0*/  ISETP.LT.OR P1, PT, R70, 0x39, P1 ;  /* 0x000000394600780c */ /* 0x000fe40000f21670 */
[----:B------:R-:W-:Y:S02]  /*fdc0*/  LOP3.LUT P2, RZ, R22, 0x10000, RZ, 0xc0, !PT ;  /* 0x0001000016ff7812 */ /* 0x000fe4000784c0ff */
[----:B------:R-:W-:Y:S02]  /*fdd0*/  FSEL R118, R118, -INF , !P1 ;  /* 0xff80000076767808 */ /* 0x000fe40004800000 */
[C---:B------:R-:W-:Y:S02]  /*fde0*/  LOP3.LUT P1, RZ, R22.reuse, 0x1000000, RZ, 0xc0, !PT ;  /* 0x0100000016ff7812 */ /* 0x040fe4000782c0ff */
[----:B------:R-:W-:Y:S02]  /*fdf0*/  LOP3.LUT P0, RZ, R22, 0x8000, RZ, 0xc0, !PT ;  /* 0x0000800016ff7812 */ /* 0x000fe4000780c0ff */
[----:B------:R-:W-:-:S02]  /*fe00*/  ISETP.GT.AND P1, PT, R71, 0x39, !P1 ;  /* 0x000000394700780c */ /* 0x000fc40004f24270 */
[----:B------:R-:W-:Y:S02]  /*fe10*/  LOP3.LUT P6, RZ, R22, 0x4000, RZ, 0xc0, !PT ;  /* 0x0000400016ff7812 */ /* 0x000fe400078cc0ff */
        /* <DEDUP_REMOVED lines=49> */
[C---:B------:R-:W-:Y:S02]  /*10130*/  LOP3.LUT P3, RZ, R22.reuse, 0x20, RZ, 0xc0, !PT ;  /* 0x0000002016ff7812 */ /* 0x040fe4000786c0ff */
[----:B------:R-:W-:Y:S02]  /*10140*/  FSEL R103, R103, -INF , !P1 ;  /* 0xff80000067677808 */ /* 0x000fe40004800000 */
[----:B------:R-:W-:Y:S02]  /*10150*/  ISETP.GT.AND P1, PT, R71, 0x60, !P0 ;  /* 0x000000604700780c */ /* 0x000fe40004724270 */
[----:B------:R-:W-:-:S02]  /*10160*/  LOP3.LUT P0, RZ, R22, 0x1, RZ, 0xc0, !PT ;  /* 0x0000000116ff7812 */ /* 0x000fc4000780c0ff */
[----:B------:R-:W-:Y:S02]  /*10170*/  ISETP.LT.OR P1, PT, R70, 0x61, P1 ;  /* 0x000000614600780c */ /* 0x000fe40000f21670 */
[C---:B------:R-:W-:Y:S02]  /*10180*/  ISETP.GT.AND P0, PT, R71.reuse, RZ, !P0 ;  /* 0x000000ff4700720c */ /* 0x040fe40004704270 */
[----:B------:R-:W-:Y:S02]  /*10190*/  FSEL R74, R74, -INF , !P1 ;  /* 0xff8000004a4a7808 */ /* 0x000fe40004800000 */
[----:B------:R-:W-:Y:S02]  /*101a0*/  ISETP.GT.AND P1, PT, R71, 0x61, !P6 ;  /* 0x000000614700780c */ /* 0x000fe40007724270 */
[----:B------:R-:W-:Y:S02]  /*101b0*/  FMNMX.FTZ R10, R96, R10, !PT ;  /* 0x0000000a600a7209 */ /* 0x000fe40007810000 */
[----:B------:R-:W-:-:S02]  /*101c0*/  ISETP.LT.OR P1, PT, R70, 0x62, P1 ;  /* 0x000000624600780c */ /* 0x000fc40000f21670 */
[C---:B------:R-:W-:Y:S02]  /*101d0*/  LOP3.LUT P5, RZ, R22.reuse, 0x8, RZ, 0xc0, !PT ;  /* 0x0000000816ff7812 */ /* 0x040fe400078ac0ff */
[----:B------:R-:W-:Y:S02]  /*101e0*/  FSEL R75, R75, -INF , !P1 ;  /* 0xff8000004b4b7808 */ /* 0x000fe40004800000 */
[C---:B------:R-:W-:Y:S02]  /*101f0*/  LOP3.LUT P1, RZ, R22.reuse, 0x2000, RZ, 0xc0, !PT ;  /* 0x0000200016ff7812 */ /* 0x040fe4000782c0ff */
[C---:B------:R-:W-:Y:S02]  /*10200*/  LOP3.LUT P4, RZ, R22.reuse, 0x4, RZ, 0xc0, !PT ;  /* 0x0000000416ff7812 */ /* 0x040fe4000788c0ff */
[----:B------:R-:W-:Y:S02]  /*10210*/  ISETP.GT.AND P1, PT, R71, 0x68, !P1 ;  /* 0x000000684700780c */ /* 0x000fe40004f24270 */
[----:B------:R-:W-:-:S02]  /*10220*/  LOP3.LUT P2, RZ, R22, 0x2, RZ, 0xc0, !PT ;  /* 0x0000000216ff7812 */ /* 0x000fc4000784c0ff */
[----:B------:R-:W-:Y:S02]  /*10230*/  ISETP.LT.OR P1, PT, R70, 0x69, P1 ;  /* 0x000000694600780c */ /* 0x000fe40000f21670 */
[----:B------:R-:W-:Y:S02]  /*10240*/  ISETP.GT.AND P3, PT, R71, 0x88, !P3 ;  /* 0x000000884700780c */ /* 0x000fe40005f64270 */
        /* <DEDUP_REMOVED lines=46> */
[C---:B------:R-:W-:Y:S01]  /*10530*/  ISETP.GT.AND P5, PT, R71.reuse, 0x90, !P5 ;  /* 0x000000904700780c */ /* 0x040fe20006fa4270 */
[----:B------:R-:W0:Y:S01]  /*10540*/  SHFL.BFLY PT, R58, R10, 0x2, 0x1f ;  /* 0x0c401f000a3a7f89 */ /* 0x000e2200000e0000 */
[----:B------:R-:W-:Y:S02]  /*10550*/  ISETP.LT.OR P1, PT, R70, 0x82, P1 ;  /* 0x000000824600780c */ /* 0x000fe40000f21670 */
[----:B------:R-:W-:Y:S02]  /*10560*/  ISETP.GT.AND P4, PT, R71, 0x91, !P4 ;  /* 0x000000914700780c */ /* 0x000fe40006784270 */
[----:B------:R-:W-:Y:S02]  /*10570*/  FSEL R59, R59, -INF , !P1 ;  /* 0xff8000003b3b7808 */ /* 0x000fe40004800000 */
[C---:B------:R-:W-:Y:S02]  /*10580*/  LOP3.LUT P1, RZ, R22.reuse, 0x10, RZ, 0xc0, !PT ;  /* 0x0000001016ff7812 */ /* 0x040fe4000782c0ff */
[----:B------:R-:W-:-:S02]  /*10590*/  LOP3.LUT R22, R22, 0xfffffffe, RZ, 0xc0, !PT ;  /* 0xfffffffe16167812 */ /* 0x000fc400078ec0ff */
[----:B------:R-:W-:Y:S02]  /*105a0*/  ISETP.GT.AND P1, PT, R71, 0x89, !P1 ;  /* 0x000000894700780c */ /* 0x000fe40004f24270 */
[----:B------:R-:W-:Y:S02]  /*105b0*/  @P0 LOP3.LUT R22, R22, 0x1, RZ, 0xfc, !PT ;  /* 0x0000000116160812 */ /* 0x000fe400078efcff */
[----:B------:R-:W-:Y:S02]  /*105c0*/  ISETP.LT.OR P0, PT, R70, 0x89, P3 ;  /* 0x000000894600780c */ /* 0x000fe40001f01670 */
[C---:B------:R-:W-:Y:S02]  /*105d0*/  LOP3.LUT P3, RZ, R22.reuse, 0x1, RZ, 0xc0, !PT ;  /* 0x0000000116ff7812 */ /* 0x040fe4000786c0ff */
[----:B------:R-:W-:Y:S02]  /*105e0*/  LOP3.LUT R22, R22, 0xfffffffb, RZ, 0xc0, !PT ;  /* 0xfffffffb16167812 */ /* 0x000fe400078ec0ff */
[----:B------:R-:W-:-:S02]  /*105f0*/  ISETP.LT.OR P5, PT, R70, 0x91, P5 ;  /* 0x000000914600780c */ /* 0x000fc40002fa1670 */
[----:B------:R-:W-:Y:S02]  /*10600*/  LOP3.LUT P6, RZ, R16, 0x8, RZ, 0xc0, !PT ;  /* 0x0000000810ff7812 */ /* 0x000fe400078cc0ff */
[----:B0-----:R-:W-:Y:S02]  /*10610*/  FMNMX.FTZ R10, R10, R58, !PT ;  /* 0x0000003a0a0a7209 */ /* 0x001fe40007810000 */
[----:B------:R-:W-:Y:S02]  /*10620*/  ISETP.GT.AND P2, PT, R71, 0x98, !P2 ;  /* 0x000000984700780c */ /* 0x000fe40005744270 */
[----:B------:R-:W-:Y:S01]  /*10630*/  @P0 LOP3.LUT R22, R22, 0x4, RZ, 0xfc, !PT ;  /* 0x0000000416160812 */ /* 0x000fe200078efcff */
[----:B------:R-:W0:Y:S01]  /*10640*/  SHFL.BFLY PT, R58, R10, 0x1, 0x1f ;  /* 0x0c201f000a3a7f89 */ /* 0x000e2200000e0000 */
[C---:B------:R-:W-:Y:S02]  /*10650*/  ISETP.LT.OR P0, PT, R70.reuse, 0x8a, P1 ;  /* 0x0000008a4600780c */ /* 0x040fe40000f01670 */
[----:B------:R-:W-:-:S02]  /*10660*/  ISETP.LT.OR P1, PT, R70, 0x1, P3 ;  /* 0x000000014600780c */ /* 0x000fc40001f21670 */
[----:B------:R-:W-:Y:S02]  /*10670*/  FSEL R62, R62, -INF , !P0 ;  /* 0xff8000003e3e7808 */ /* 0x000fe40004000000 */
[----:B------:R-:W-:Y:S02]  /*10680*/  FSEL R14, R14, -INF , !P1 ;  /* 0xff8000000e0e7808 */ /* 0x000fe40004800000 */
[----:B------:R-:W-:Y:S02]  /*10690*/  ISETP.LT.OR P4, PT, R70, 0x92, P4 ;  /* 0x000000924600780c */ /* 0x000fe40002781670 */
[----:B------:R-:W-:Y:S02]  /*106a0*/  FMNMX.FTZ R69, R14, R9, !PT ;  /* 0x000000090e457209 */ /* 0x000fe40007810000 */
[----:B------:R-:W-:Y:S02]  /*106b0*/  FSEL R63, R63, -INF , !P5 ;  /* 0xff8000003f3f7808 */ /* 0x000fe40006800000 */
[----:B------:R-:W-:-:S02]  /*106c0*/  FMNMX.FTZ R69, R18, R69, !PT ;  /* 0x0000004512457209 */ /* 0x000fc40007810000 */
[----:B------:R-:W-:Y:S02]  /*106d0*/  ISETP.GT.AND P6, PT, R71, 0x99, !P6 ;  /* 0x000000994700780c */ /* 0x000fe400077c4270 */
[----:B------:R-:W-:Y:S02]  /*106e0*/  FMNMX.FTZ R69, R122, R69, !PT ;  /* 0x000000457a457209 */ /* 0x000fe40007810000 */
[----:B------:R-:W-:Y:S02]  /*106f0*/  ISETP.LT.OR P2, PT, R70, 0x99, P2 ;  /* 0x000000994600780c */ /* 0x000fe40001741670 */
[----:B------:R-:W-:Y:S02]  /*10700*/  FMNMX.FTZ R69, R123, R69, !PT ;  /* 0x000000457b457209 */ /* 0x000fe40007810000 */
[----:B0-----:R-:W-:Y:S02]  /*10710*/  FMNMX.FTZ R10, R10, R58, !PT ;  /* 0x0000003a0a0a7209 */ /* 0x001fe40007810000 */
[----:B------:R-:W-:-:S02]  /*10720*/  FMNMX.FTZ R69, R126, R69, !PT ;  /* 0x000000457e457209 */ /* 0x000fc40007810000 */
[C---:B------:R-:W-:Y:S02]  /*10730*/  FSETP.NEU.FTZ.AND P3, PT, R10.reuse, -INF , PT ;  /* 0xff8000000a00780b */ /* 0x040fe40003f7d000 */
[----:B------:R-:W-:Y:S02]  /*10740*/  FMNMX.FTZ R69, R127, R69, !PT ;  /* 0x000000457f457209 */ /* 0x000fe40007810000 */
[----:B------:R-:W-:Y:S02]  /*10750*/  FSEL R58, R10, RZ, P3 ;  /* 0x000000ff0a3a7208 */ /* 0x000fe40001800000 */
[----:B------:R-:W-:Y:S02]  /*10760*/  FMNMX.FTZ R69, R130, R69, !PT ;  /* 0x0000004582457209 */ /* 0x000fe40007810000 */
[----:B------:R-:W-:Y:S01]  /*10770*/  FSEL R64, R64, -INF , !P4 ;  /* 0xff80000040407808 */ /* 0x000fe20006000000 */
[----:B------:R-:W-:-:S01]  /*10780*/  FADD.FTZ R12, -R58, R12 ;  /* 0x0000000c3a0c7221 */ /* 0x000fc20000010100 */
[----:B------:R-:W-:Y:S01]  /*10790*/  FMNMX.FTZ R69, R131, R69, !PT ;  /* 0x0000004583457209 */ /* 0x000fe20007810000 */
[----:B------:R-:W-:Y:S01]  /*107a0*/  IMAD.U32 R58, RZ, RZ, UR39 ;  /* 0x00000027ff3a7e24 */ /* 0x000fe2000f8e00ff */
[----:B------:R-:W-:-:S02]  /*107b0*/  ISETP.LT.OR P6, PT, R70, 0x9a, P6 ;  /* 0x0000009a4600780c */ /* 0x000fc400037c1670 */
[----:B------:R-:W-:Y:S01]  /*107c0*/  FMNMX.FTZ R69, R106, R69, !PT ;  /* 0x000000456a457209 */ /* 0x000fe20007810000 */
[-C--:B------:R-:W-:Y:S01]  /*107d0*/  FFMA.FTZ R67, R10, R58.reuse, -8 ;  /* 0xc10000000a437423 */ /* 0x080fe2000001003a */
[----:B------:R-:W-:Y:S01]  /*107e0*/  FSEL R3, R3, -INF , !P2 ;  /* 0xff80000003037808 */ /* 0x000fe20005000000 */
[-C--:B------:R-:W-:Y:S01]  /*107f0*/  FMUL.FTZ R12, R12, R58.reuse ;  /* 0x0000003a0c0c7220 */ /* 0x080fe20000410000 */
[----:B------:R-:W-:Y:S02]  /*10800*/  FMNMX.FTZ R69, R107, R69, !PT ;  /* 0x000000456b457209 */ /* 0x000fe40007810000 */
[----:B------:R-:W-:Y:S02]  /*10810*/  FSEL R67, R67, RZ, P3 ;  /* 0x000000ff43437208 */ /* 0x000fe40001800000 */
[----:B------:R-:W-:Y:S01]  /*10820*/  FMNMX.FTZ R69, R110, R69, !PT ;  /* 0x000000456e457209 */ /* 0x000fe20007810000 */
[----:B------:R-:W-:Y:S01]  /*10830*/  MUFU.EX2 R12, R12 ;  /* 0x0000000c000c7308 */ /* 0x000fe20000000800 */
[----:B------:R-:W-:Y:S01]  /*10840*/  LOP3.LUT P3, RZ, R22, 0x4, RZ, 0xc0, !PT ;  /* 0x0000000416ff7812 */ /* 0x000fe2000786c0ff */
[-CC-:B------:R-:W-:Y:S01]  /*10850*/  FFMA.FTZ R56, R56, R58.reuse, -R67.reuse ;  /* 0x0000003a38387223 */ /* 0x180fe20000010843 */
[----:B------:R-:W-:Y:S01]  /*10860*/  FMNMX.FTZ R69, R111, R69, !PT ;  /* 0x000000456f457209 */ /* 0x000fe20007810000 */
[-CC-:B------:R-:W-:Y:S01]  /*10870*/  FFMA.FTZ R57, R57, R58.reuse, -R67.reuse ;  /* 0x0000003a39397223 */ /* 0x180fe20000010843 */
[----:B------:R-:W-:Y:S01]  /*10880*/  FSEL R61, R61, -INF , !P3 ;  /* 0xff8000003d3d7808 */ /* 0x000fe20005800000 */
[-CC-:B------:R-:W-:Y:S01]  /*10890*/  FFMA.FTZ R15, R15, R58.reuse, -R67.reuse ;  /* 0x0000003a0f0f7223 */ /* 0x180fe20000010843 */
[----:B------:R-:W-:Y:S01]  /*108a0*/  FMNMX.FTZ R69, R114, R69, !PT ;  /* 0x0000004572457209 */ /* 0x000fe20007810000 */
[----:B------:R-:W-:Y:S01]  /*108b0*/  MUFU.EX2 R71, R56 ;  /* 0x0000003800477308 */ /* 0x000fe20000000800 */
[----:B------:R-:W-:Y:S01]  /*108c0*/  FSEL R66, R66, -INF , !P6 ;  /* 0xff80000042427808 */ /* 0x000fe20007000000 */
[-CC-:B------:R-:W-:Y:S01]  /*108d0*/  FFMA.FTZ R120, R120, R58.reuse, -R67.reuse ;  /* 0x0000003a78787223 */ /* 0x180fe20000010843 */
[----:B------:R-:W-:Y:S01]  /*108e0*/  FMNMX.FTZ R69, R115, R69, !PT ;  /* 0x0000004573457209 */ /* 0x000fe20007810000 */
[-CC-:B------:R-:W-:Y:S01]  /*108f0*/  FFMA.FTZ R121, R121, R58.reuse, -R67.reuse ;  /* 0x0000003a79797223 */ /* 0x180fe20000010843 */
[----:B------:R-:W-:-:S01]  /*10900*/  FFMA.FTZ R124, R124, R58, -R67 ;  /* 0x0000003a7c7c7223 */ /* 0x000fc20000010843 */
[-CC-:B------:R-:W-:Y:S01]  /*10910*/  FFMA.FTZ R125, R125, R58.reuse, -R67.reuse ;  /* 0x0000003a7d7d7223 */ /* 0x180fe20000010843 */
[----:B------:R-:W-:Y:S01]  /*10920*/  FMNMX.FTZ R69, R118, R69, !PT ;  /* 0x0000004576457209 */ /* 0x000fe20007810000 */
[----:B------:R-:W0:Y:S01]  /*10930*/  MUFU.EX2 R57, R57 ;  /* 0x0000003900397308 */ /* 0x000e220000000800 */
[----:B------:R-:W-:-:S01]  /*10940*/  FFMA.FTZ R128, R128, R58, -R67 ;  /* 0x0000003a80807223 */ /* 0x000fc20000010843 */
[-CC-:B------:R-:W-:Y:S01]  /*10950*/  FFMA.FTZ R129, R129, R58.reuse, -R67.reuse ;  /* 0x0000003a81817223 */ /* 0x180fe20000010843 */
[----:B------:R-:W-:Y:S01]  /*10960*/  FMNMX.FTZ R69, R119, R69, !PT ;  /* 0x0000004577457209 */ /* 0x000fe20007810000 */
[-CC-:B------:R-:W-:Y:S01]  /*10970*/  FFMA.FTZ R104, R104, R58.reuse, -R67.reuse ;  /* 0x0000003a68687223 */ /* 0x180fe20000010843 */
[----:B------:R-:W-:-:S01]  /*10980*/  FFMA.FTZ R105, R105, R58, -R67 ;  /* 0x0000003a69697223 */ /* 0x000fc20000010843 */
[-CC-:B------:R-:W-:Y:S01]  /*10990*/  FFMA.FTZ R108, R108, R58.reuse, -R67.reuse ;  /* 0x0000003a6c6c7223 */ /* 0x180fe20000010843 */
[----:B------:R-:W-:Y:S01]  /*109a0*/  FMNMX.FTZ R69, R90, R69, !PT ;  /* 0x000000455a457209 */ /* 0x000fe20007810000 */
[----:B------:R-:W1:Y:S01]  /*109b0*/  MUFU.EX2 R15, R15 ;  /* 0x0000000f000f7308 */ /* 0x000e620000000800 */
[----:B------:R-:W-:-:S01]  /*109c0*/  FFMA.FTZ R109, R109, R58, -R67 ;  /* 0x0000003a6d6d7223 */ /* 0x000fc20000010843 */
[-CC-:B------:R-:W-:Y:S01]  /*109d0*/  FFMA.FTZ R112, R112, R58.reuse, -R67.reuse ;  /* 0x0000003a70707223 */ /* 0x180fe20000010843 */
[----:B------:R-:W-:Y:S01]  /*109e0*/  FMNMX.FTZ R69, R91, R69, !PT ;  /* 0x000000455b457209 */ /* 0x000fe20007810000 */
[-CC-:B------:R-:W-:Y:S01]  /*109f0*/  FFMA.FTZ R113, R113, R58.reuse, -R67.reuse ;  /* 0x0000003a71717223 */ /* 0x180fe20000010843 */
[----:B------:R-:W-:-:S01]  /*10a00*/  FFMA.FTZ R116, R116, R58, -R67 ;  /* 0x0000003a74747223 */ /* 0x000fc20000010843 */
[----:B------:R-:W-:Y:S01]  /*10a10*/  FFMA.FTZ R117, R117, R58, -R67 ;  /* 0x0000003a75757223 */ /* 0x000fe20000010843 */
[----:B------:R-:W-:Y:S01]  /*10a20*/  FMNMX.FTZ R69, R94, R69, !PT ;  /* 0x000000455e457209 */ /* 0x000fe20007810000 */
[----:B------:R-:W-:Y:S01]  /*10a30*/  MUFU.EX2 R120, R120 ;  /* 0x0000007800787308 */ /* 0x000fe20000000800 */
[----:B0-----:R-:W-:-:S01]  /*10a40*/  FFMA.FTZ R21, R12, R21, R57 ;  /* 0x000000150c157223 */ /* 0x001fc20000010039 */
[-CC-:B------:R-:W-:Y:S01]  /*10a50*/  FFMA.FTZ R88, R88, R58.reuse, -R67.reuse ;  /* 0x0000003a58587223 */ /* 0x180fe20000010843 */
[----:B------:R-:W-:Y:S01]  /*10a60*/  FMNMX.FTZ R69, R95, R69, !PT ;  /* 0x000000455f457209 */ /* 0x000fe20007810000 */
[-CC-:B------:R-:W-:Y:S01]  /*10a70*/  FFMA.FTZ R89, R89, R58.reuse, -R67.reuse ;  /* 0x0000003a59597223 */ /* 0x180fe20000010843 */
[----:B------:R-:W-:-:S01]  /*10a80*/  FFMA.FTZ R92, R92, R58, -R67 ;  /* 0x0000003a5c5c7223 */ /* 0x000fc20000010843 */
[----:B------:R-:W-:Y:S01]  /*10a90*/  FFMA.FTZ R93, R93, R58, -R67 ;  /* 0x0000003a5d5d7223 */ /* 0x000fe20000010843 */
[----:B------:R-:W-:Y:S01]  /*10aa0*/  FMNMX.FTZ R69, R98, R69, !PT ;  /* 0x0000004562457209 */ /* 0x000fe20007810000 */
[----:B------:R-:W-:Y:S01]  /*10ab0*/  MUFU.EX2 R121, R121 ;  /* 0x0000007900797308 */ /* 0x000fe20000000800 */
[----:B-1----:R-:W-:-:S01]  /*10ac0*/  FADD.FTZ R21, R15, R21 ;  /* 0x000000150f157221 */ /* 0x002fc20000010000 */
[-CC-:B------:R-:W-:Y:S01]  /*10ad0*/  FFMA.FTZ R96, R96, R58.reuse, -R67.reuse ;  /* 0x0000003a60607223 */ /* 0x180fe20000010843 */
[----:B------:R-:W-:Y:S01]  /*10ae0*/  FMNMX.FTZ R69, R99, R69, !PT ;  /* 0x0000004563457209 */ /* 0x000fe20007810000 */
[-CC-:B------:R-:W-:Y:S01]  /*10af0*/  FFMA.FTZ R97, R97, R58.reuse, -R67.reuse ;  /* 0x0000003a61617223 */ /* 0x180fe20000010843 */
[----:B------:R-:W-:-:S01]  /*10b00*/  FFMA.FTZ R100, R100, R58, -R67 ;  /* 0x0000003a64647223 */ /* 0x000fc20000010843 */
[-CC-:B------:R-:W-:Y:S01]  /*10b10*/  FFMA.FTZ R101, R101, R58.reuse, -R67.reuse ;  /* 0x0000003a65657223 */ /* 0x180fe20000010843 */
[----:B------:R-:W-:Y:S01]  /*10b20*/  FMNMX.FTZ R69, R102, R69, !PT ;  /* 0x0000004566457209 */ /* 0x000fe20007810000 */
[----:B------:R-:W-:Y:S01]  /*10b30*/  MUFU.EX2 R124, R124 ;  /* 0x0000007c007c7308 */ /* 0x000fe20000000800 */
[----:B------:R-:W-:-:S01]  /*10b40*/  FFMA.FTZ R72, R72, R58, -R67 ;  /* 0x0000003a48487223 */ /* 0x000fc20000010843 */
        /* <DEDUP_REMOVED lines=23> */
[----:B------:R-:W-:-:S02]  /*10cc0*/  LOP3.LUT P0, RZ, R16, 0x40, RZ, 0xc0, !PT ;  /* 0x0000004010ff7812 */ /* 0x000fc4000780c0ff */
        /* <DEDUP_REMOVED lines=81> */
[----:B------:R-:W-:Y:S01]  /*111e0*/  FFMA.FTZ R66, R66, R58, -R69 ;  /* 0x0000003a42427223 */ /* 0x000fe20000010845 */
[----:B-1----:R-:W-:-:S01]  /*111f0*/  FADD.FTZ R69, R18, R20 ;  /* 0x0000001412457221 */ /* 0x002fc20000010000 */
[----:B------:R-:W1:Y:S01]  /*11200*/  MUFU.EX2 R127, R127 ;  /* 0x0000007f007f7308 */ /* 0x000e620000000800 */
[----:B------:R-:W-:-:S02]  /*11210*/  FADD.FTZ R20, R120, R21 ;  /* 0x0000001578147221 */ /* 0x000fc40000010000 */
[----:B--2---:R-:W-:Y:S02]  /*11220*/  FADD.FTZ R21, R122, R69 ;  /* 0x000000457a157221 */ /* 0x004fe40000010000 */
[----:B------:R-:W-:-:S02]  /*11230*/  FADD.FTZ R20, R121, R20 ;  /* 0x0000001479147221 */ /* 0x000fc40000010000 */
[----:B0-----:R-:W-:Y:S01]  /*11240*/  FADD.FTZ R21, R123, R21 ;  /* 0x000000157b157221 */ /* 0x001fe20000010000 */
[----:B------:R-:W0:Y:S01]  /*11250*/  MUFU.EX2 R130, R130 ;  /* 0x0000008200827308 */ /* 0x000e220000000800 */
[----:B------:R-:W-:-:S02]  /*11260*/  FADD.FTZ R20, R124, R20 ;  /* 0x000000147c147221 */ /* 0x000fc40000010000 */
[----:B---3--:R-:W-:Y:S02]  /*11270*/  FADD.FTZ R21, R126, R21 ;  /* 0x000000157e157221 */ /* 0x008fe40000010000 */
[----:B------:R-:W-:-:S03]  /*11280*/  FADD.FTZ R20, R125, R20 ;  /* 0x000000147d147221 */ /* 0x000fc60000010000 */
        /* <DEDUP_REMOVED lines=121> */
.L_x_11969:
[----:B------:R-:W-:Y:S01]  /*11a20*/  F2FP.SATFINITE.E4M3.F32.PACK_AB_MERGE_C R122, R123, R122, RZ ;  /* 0x0000007a7b7a723e */ /* 0x000fe200048070ff */
[----:B------:R-:W2:Y:S01]  /*11a30*/  LDL R69, [R1+0x24] ;  /* 0x0000240001457983 */ /* 0x000ea20000100800 */
[----:B------:R-:W-:Y:S01]  /*11a40*/  VIADD R19, R19, 0x13260 ;  /* 0x0001326013137836 */ /* 0x000fe20000000000 */
[----:B------:R-:W-:Y:S02]  /*11a50*/  F2FP.SATFINITE.E4M3.F32.PACK_AB_MERGE_C R120, R121, R120, RZ ;  /* 0x000000787978723e */ /* 0x000fe400048070ff */
[----:B------:R-:W-:Y:S02]  /*11a60*/  F2FP.SATFINITE.E4M3.F32.PACK_AB_MERGE_C R153, R18, R14, R122 ;  /* 0x0000000e1299723e */ /* 0x000fe4000480707a */
[----:B------:R-:W3:Y:S01]  /*11a70*/  LDL R14, [R1+0x28] ;  /* 0x00002800010e7983 */ /* 0x000ee20000100800 */
        /* <DEDUP_REMOVED lines=74> */
[C---:B---3--:R-:W-:Y:S01]  /*11f20*/  ISETP.GT.AND P1, PT, R0.reuse, R14, PT ;  /* 0x0000000e0000720c */ /* 0x048fe20003f24270 */
[----:B------:R-:W-:Y:S02]  /*11f30*/  VIADD R0, R0, 0xffffffff ;  /* 0xffffffff00007836 */ /* 0x000fe40000000000 */
[----:B0-----:R-:W-:-:S10]  /*11f40*/  IMAD.MOV.U32 R19, RZ, RZ, R8 ;  /* 0x000000ffff137224 */ /* 0x001fd400078e0008 */
[----:B------:R-:W-:Y:S05]  /*11f50*/  @P1 BRA `(.L_x_11970) ;  /* 0xffffffb000fc1947 */ /* 0x000fea000383ffff */
[----:B------:R-:W-:Y:S05]  /*11f60*/  BSYNC B0 ;  /* 0x0000000000007941 */ /* 0x000fea0003800000 */
.L_x_11950:
[----:B------:R-:W-:Y:S02]  /*11f70*/  IMAD.MOV.U32 R9, RZ, RZ, R56 ;  /* 0x000000ffff097224 */ /* 0x000fe400078e0038 */
[----:B------:R-:W-:Y:S02]  /*11f80*/  IMAD.MOV.U32 R12, RZ, RZ, R10 ;  /* 0x000000ffff0c7224 */ /* 0x000fe400078e000a */
[----:B------:R-:W-:Y:S02]  /*11f90*/  IMAD.MOV.U32 R18, RZ, RZ, R13 ;  /* 0x000000ffff127224 */ /* 0x000fe400078e000d */
[----:B------:R-:W-:-:S07]  /*11fa0*/  IMAD.MOV.U32 R19, RZ, RZ, R8 ;  /* 0x000000ffff137224 */ /* 0x000fce00078e0008 */
.L_x_11949:
[----:B------:R-:W-:Y:S05]  /*11fb0*/  BSYNC B1 ;  /* 0x0000000000017941 */ /* 0x000fea0003800000 */
.L_x_11948:
[----:B------:R-:W2:Y:S01]  /*11fc0*/  LDL R3, [R1+0x1c] ;  /* 0x00001c0001037983 */ /* 0x000ea20000100800 */
[----:B------:R-:W0:Y:S03]  /*11fd0*/  LDC R8, c[0x0][0x448] ;  /* 0x00011200ff087b82 */ /* 0x000e260000000800 */
[----:B------:R-:W3:Y:S04]  /*11fe0*/  LDL R14, [R1+0x8] ;  /* 0x00000800010e7983 */ /* 0x000ee80000100800 */
[----:B------:R-:W3:Y:S01]  /*11ff0*/  LDL R10, [R1+0xc] ;  /* 0x00000c00010a7983 */ /* 0x000ee20000100800 */
[----:B------:R-:W1:Y:S01]  /*12000*/  LDC R13, c[0x0][0x9e4] ;  /* 0x00027900ff0d7b82 */ /* 0x000e620000000800 */
[----:B------:R-:W-:Y:S01]  /*12010*/  LOP3.LUT R16, R16, 0xffffffef, RZ, 0xc0, !PT ;  /* 0xffffffef10107812 */ /* 0x000fe200078ec0ff */
[----:B------:R-:W-:Y:S01]  /*12020*/  ULDC UR4, c[0x0][0x9dc] ;  /* 0x0002770000047ab9 */ /* 0x000fe20000000800 */
[----:B0-----:R-:W-:-:S13]  /*12030*/  ISETP.NE.AND P1, PT, R8, 0x1, PT ;  /* 0x000000010800780c */ /* 0x001fda0003f25270 */
[----:B------:R-:W0:Y:S01]  /*12040*/  @P1 LDC R8, c[0x0][0x44c] ;  /* 0x00011300ff081b82 */ /* 0x000e220000000800 */
[----:B------:R-:W-:-:S04]  /*12050*/  @P1 LOP3.LUT R16, R16, 0x10, RZ, 0xfc, !PT ;  /* 0x0000001010101812 */ /* 0x000fc800078efcff */
[----:B------:R-:W-:-:S03]  /*12060*/  LOP3.LUT R16, R16, 0xffffffdf, RZ, 0xc0, !PT ;  /* 0xffffffdf10107812 */ /* 0x000fc600078ec0ff */
[----:B------:R-:W4:Y:S01]  /*12070*/  @P1 LDC R11, c[0x0][0x450] ;  /* 0x00011400ff0b1b82 */ /* 0x000f220000000800 */
[----:B--2---:R-:W-:-:S04]  /*12080*/  VIADD R3, R3, 0xbf ;  /* 0x000000bf03037836 */ /* 0x004fc80000000000 */
[----:B0-----:R-:W-:Y:S01]  /*12090*/  @P1 IMAD.HI.U32 R8, R3, R8, RZ ;  /* 0x0000000803081227 */ /* 0x001fe200078e00ff */
[----:B---3--:R-:W-:-:S04]  /*120a0*/  IADD3 R10, R10, 0x1, -R14 ;  /* 0x000000010a0a7810 */ /* 0x008fc80007ffe80e */
[----:B----4-:R-:W-:Y:S02]  /*120b0*/  @P1 SHF.R.U32.HI R3, RZ, R11, R8 ;  /* 0x0000000bff031219 */ /* 0x010fe40000011608 */
        /* <DEDUP_REMOVED lines=15> */
.L_x_11973:
[----:B------:R-:W-:-:S13]  /*121b0*/  ISETP.NE.AND P1, PT, R13, 0x1, PT ;  /* 0x000000010d00780c */ /* 0x000fda0003f25270 */
[----:B------:R-:W0:Y:S02]  /*121c0*/  @P1 LDC.64 R10, c[0x0][0x9e8] ;  /* 0x00027a00ff0a1b82 */ /* 0x000e240000000a00 */
[----:B0-----:R-:W-:-:S05]  /*121d0*/  @P1 IMAD.HI.U32 R10, R3, R10, RZ ;  /* 0x0000000a030a1227 */ /* 0x001fca00078e00ff */
[----:B------:R-:W-:-:S07]  /*121e0*/  @P1 SHF.R.U32.HI R3, RZ, R11, R10 ;  /* 0x0000000bff031219 */ /* 0x000fce000001160a */
.L_x_11974:
[----:B------:R-:W-:Y:S05]  /*121f0*/  BSYNC B0 ;  /* 0x0000000000007941 */ /* 0x000fea0003800000 */
.L_x_11972:
[----:B------:R-:W-:-:S05]  /*12200*/  IMAD R3, R3, R13, RZ ;  /* 0x0000000d03037224 */ /* 0x000fca00078e02ff */
[----:B------:R-:W-:-:S07]  /*12210*/  VIMNMX R8, R8, R3, !PT ;  /* 0x0000000308087248 */ /* 0x000fce0007fe0100 */
.L_x_11971:
[----:B------:R-:W2:Y:S01]  /*12220*/  LDL R10, [R1+0x38] ;  /* 0x00003800010a7983 */ /* 0x000ea20000100800 */
[----:B------:R-:W-:Y:S01]  /*12230*/  VIADD R8, R8, 0x9f ;  /* 0x0000009f08087836 */ /* 0x000fe20000000000 */
[----:B------:R-:W-:Y:S03]  /*12240*/  BSSY B0, `(.L_x_11975) ;  /* 0x00002f9000007945 */ /* 0x000fe60003800000 */
[----:B------:R-:W-:-:S05]  /*12250*/  IMAD.HI R8, R8, 0x66666667, RZ ;  /* 0x6666666708087827 */ /* 0x000fca00078e02ff */
[----:B------:R-:W-:-:S04]  /*12260*/  SHF.R.U32.HI R3, RZ, 0x1f, R8 ;  /* 0x0000001fff037819 */ /* 0x000fc80000011608 */
[----:B------:R-:W-:-:S04]  /*12270*/  LEA.HI.SX32 R3, R8, R3, 0x1a ;  /* 0x0000000308037211 */ /* 0x000fc800078fd2ff */
[----:B--2---:R-:W-:-:S04]  /*12280*/  VIMNMX R10, R10, R3, !PT ;  /* 0x000000030a0a7248 */ /* 0x004fc80007fe0100 */
[----:B------:R-:W-:Y:S01]  /*12290*/  ISETP.GE.AND P1, PT, R0, R10, PT ;  /* 0x0000000a0000720c */ /* 0x000fe20003f26270 */
[----:B------:R0:W-:-:S12]  /*122a0*/  STL [R1+0x28], R10 ;  /* 0x0000280a01007387 */ /* 0x0001d80000100800 */
[----:B0-----:R-:W-:Y:S05]  /*122b0*/  @!P1 BRA `(.L_x_11976) ;  /* 0x0000002c00c49947 */ /* 0x001fea0003800000 */
[----:B------:R-:W-:Y:S01]  /*122c0*/  BSSY B1, `(.L_x_11976) ;  /* 0x00002f0000017945 */ /* 0x000fe20003800000 */
[----:B------:R-:W-:Y:S02]  /*122d0*/  IMAD.MOV.U32 R3, RZ, RZ, R9 ;  /* 0x000000ffff037224 */ /* 0x000fe400078e0009 */
[----:B------:R-:W-:Y:S02]  /*122e0*/  IMAD.MOV.U32 R10, RZ, RZ, R12 ;  /* 0x000000ffff0a7224 */ /* 0x000fe400078e000c */
[----:B------:R-:W-:Y:S02]  /*122f0*/  IMAD.MOV.U32 R13, RZ, RZ, R19 ;  /* 0x000000ffff0d7224 */ /* 0x000fe400078e0013 */
[----:B------:R-:W-:-:S07]  /*12300*/  IMAD.MOV.U32 R8, RZ, RZ, R18 ;  /* 0x000000ffff087224 */ /* 0x000fce00078e0012 */
.L_x_11988:
[----:B------:R-:W-:-:S04]  /*12310*/  ISETP.NE.AND P1, PT, R8, 0x1, PT ;  /* 0x000000010800780c */ /* 0x000fc80003f25270 */
[----:B------:R-:W-:-:S04]  /*12320*/  SEL R12, RZ, 0x1, P1 ;  /* 0x00000001ff0c7807 */ /* 0x000fc80000800000 */
[----:B------:R-:W-:Y:S01]  /*12330*/  LOP3.LUT R19, R13, R12, RZ, 0x3c, !PT ;  /* 0x0000000c0d137212 */ /* 0x000fe200078e3cff */
[----:B------:R-:W-:Y:S06]  /*12340*/  @!P0 BRA `(.L_x_11977) ;  /* 0x0000000000048947 */ /* 0x000fec0003800000 */
[----:B------:R-:W-:Y:S01]  /*12350*/  BPT.TRAP 0x1 ;  /* 0x000000040000795c */ /* 0x000fe20000300000 */
.L_x_11977:
        /* <DEDUP_REMOVED lines=8> */
.L_x_11978:
        /* <DEDUP_REMOVED lines=8> */
.L_x_11980:
[----:B------:R-:W-:Y:S05]  /*12460*/  BSYNC B2 ;  /* 0x0000000000027941 */ /* 0x000fea0003800000 */
.L_x_11979:
[----:B------:R-:W-:Y:S01]  /*12470*/  IMAD.MOV.U32 R14, RZ, RZ, R9 ;  /* 0x000000ffff0e7224 */ /* 0x000fe200078e0009 */
        /* <DEDUP_REMOVED lines=12> */
[----:B------:R-:W-:Y:S01]  /*12540*/  R2UR UR20, R4 ;  /* 0x00000000041472ca */ /* 0x000fe200000e0000 */
[----:B------:R-:W-:Y:S01]  /*12550*/  IMAD.MOV.U32 R59, RZ, RZ, -0x7fffffe0 ;  /* 0x80000020ff3b7424 */ /* 0x000fe200078e00ff */
[----:B------:R-:W-:-:S02]  /*12560*/  R2UR UR21, R5 ;  /* 0x00000000051572ca */ /* 0x000fc400000e0000 */
        /* <DEDUP_REMOVED lines=23> */
[----:B------:R-:W-:Y:S01]  /*126e0*/  R2UR UR14, R14 ;  /* 0x000000000e0e72ca */ /* 0x000fe200000e0000 */
[----:B------:R-:W-:Y:S01]  /*126f0*/  VIADD R14, R9, 0x202 ;  /* 0x00000202090e7836 */ /* 0x000fe20000000000 */
[----:B------:R-:W-:Y:S01]  /*12700*/  R2UR UR15, R15 ;  /* 0x000000000f0f72ca */ /* 0x000fe200000e0000 */
[----:B------:R-:W-:Y:S01]  /*12710*/  IMAD.MOV.U32 R15, RZ, RZ, -0x7fffffe0 ;  /* 0x80000020ff0f7424 */ /* 0x000fe200078e00ff */
[----:B------:R-:W-:-:S02]  /*12720*/  R2UR UR12, R6 ;  /* 0x00000000060c72ca */ /* 0x000fc400000e0000 */
        /* <DEDUP_REMOVED lines=43> */
.L_x_11982:
[----:B------:R-:W-:Y:S01]  /*129e0*/  SHF.L.U32 R9, R13, 0x1f, RZ ;  /* 0x0000001f0d097819 */ /* 0x000fe200000006ff */
[----:B------:R-:W-:-:S04]  /*129f0*/  IMAD R14, R8, 0x8, R17 ;  /* 0x00000008080e7824 */ /* 0x000fc800078e0211 */
[----:B------:R2:W3:Y:S01]  /*12a00*/  SYNCS.PHASECHK.TRANS64.TRYWAIT P1, [R14+URZ+0x13250], R9 ;  /* 0x013250090e0075a7 */ /* 0x0004e2000802017f */
[----:B------:R-:W-:Y:S05]  /*12a10*/  @!P0 BRA `(.L_x_11983) ;  /* 0x0000000000048947 */ /* 0x000fea0003800000 */
[----:B------:R-:W-:Y:S01]  /*12a20*/  BPT.TRAP 0x1 ;  /* 0x000000040000795c */ /* 0x000fe20000300000 */
.L_x_11983:
[----:B------:R-:W-:Y:S04]  /*12a30*/  BSSY B2, `(.L_x_11984) ;  /* 0x0000004000027945 */ /* 0x000fe80003800000 */
[----:B---3--:R-:W-:Y:S05]  /*12a40*/  @P1 BRA `(.L_x_11985) ;  /* 0x0000000000081947 */ /* 0x008fea0003800000 */
[----:B------:R-:W3:Y:S02]  /*12a50*/  SYNCS.PHASECHK.TRANS64.TRYWAIT P1, [R14+URZ+0x13250], R9 ;  /* 0x013250090e0075a7 */ /* 0x000ee4000802017f */
[----:B---3--:R-:W-:Y:S05]  /*12a60*/  @!P1 BRA `(.L_x_11986) ;  /* 0x0000010800889947 */ /* 0x008fea0003800000 */
.L_x_11985:
[----:B------:R-:W-:Y:S05]  /*12a70*/  BSYNC B2 ;  /* 0x0000000000027941 */ /* 0x000fea0003800000 */
.L_x_11984:
[----:B--23--:R-:W-:Y:S01]  /*12a80*/  VIADD R9, R17, 0x1000 ;  /* 0x0000100011097836 */ /* 0x00cfe20000000000 */
        /* <DEDUP_REMOVED lines=9> */
[----:B------:R-:W2:Y:S01]  /*12b20*/  MUFU.TANH R15, R15 ;  /* 0x0000000f000f7308 */ /* 0x000ea20000002400 */
        /* <DEDUP_REMOVED lines=11> */
[C---:B01----:R-:W-:Y:S01]  /*12be0*/  VIADD R12, R8.reuse, 0x80 ;  /* 0x00000080080c7836 */ /* 0x043fe20000000000 */
[----:B------:R-:W-:Y:S01]  /*12bf0*/  R2UR UR6, R8 ;  /* 0x00000000080672ca */ /* 0x000fe200000e0000 */
[C---:B------:R-:W-:Y:S01]  /*12c00*/  FMUL.FTZ R111, R2.reuse, R111 ;  /* 0x0000006f026f7220 */ /* 0x040fe20000410000 */
[----:B------:R-:W-:Y:S01]  /*12c10*/  R2UR UR7, R9 ;  /* 0x00000000090772ca */ /* 0x000fe200000e0000 */
[C---:B------:R-:W-:Y:S01]  /*12c20*/  FMUL.FTZ R112, R2.reuse, R112 ;  /* 0x0000007002707220 */ /* 0x040fe20000410000 */
        /* <DEDUP_REMOVED lines=11> */
[----:B------:R-:W-:Y:S01]  /*12ce0*/  QGMMA.64x64x32.F32.E4M3.E4M3 R24, R152, gdesc[UR4], R24, gsb0 ;  /* 0x00e0000498187df3 */ /* 0x000fe20008000818 */
        /* <DEDUP_REMOVED lines=56> */
[----:B------:R-:W-:-:S04]  /*13070*/  IMAD.MOV.U32 R57, RZ, RZ, -0x3ffffff0 ;  /* 0xc0000010ff397424 */ /* 0x000fc800078e00ff */
[----:B------:R-:W-:Y:S08]  /*13080*/  MUFU.TANH R110, R110 ;  /* 0x0000006e006e7308 */ /* 0x000ff00000002400 */
[----:B------:R-:W-:Y:S08]  /*13090*/  MUFU.TANH R111, R111 ;  /* 0x0000006f006f7308 */ /* 0x000ff00000002400 */
[----:B------:R-:W-:Y:S01]  /*130a0*/  MUFU.TANH R112, R112 ;  /* 0x0000007000707308 */ /* 0x000fe20000002400 */
[----:B------:R-:W-:-:S02]  /*130b0*/  WARPGROUP.DEPBAR.LE gsb0, 0x0 ;  /* 0x00008000000079c5 */ /* 0x000fc40000010000 */
[----:B------:R-:W-:-:S06]  /*130c0*/  WARPGROUP.ARRIVE ;  /* 0x00000000000079c5 */ /* 0x000fcc0000000000 */
[----:B------:R-:W0:Y:S01]  /*130d0*/  S2R R155, SR_TID.X ;  /* 0x00000000009b7919 */ /* 0x000e220000002100 */
[----:B------:R-:W-:Y:S01]  /*130e0*/  MUFU.TANH R113, R113 ;  /* 0x0000007100717308 */ /* 0x000fe20000002400 */
[----:B------:R-:W-:Y:S01]  /*130f0*/  QGMMA.64x64x32.F32.E4M3.E4M3 R24, R148, gdesc[UR4], R24, gsb0 ;  /* 0x00e0000494187df3 */ /* 0x000fe20008000818 */
[----:B------:R-:W-:Y:S02]  /*13100*/  R2UR UR6, R12 ;  /* 0x000000000c0672ca */ /* 0x000fe400000e0000 */
[----:B------:R-:W-:Y:S01]  /*13110*/  R2UR UR7, R13 ;  /* 0x000000000d0772ca */ /* 0x000fe200000e0000 */
        /* <DEDUP_REMOVED lines=8> */
[----:B------:R-:W-:Y:S01]  /*131a0*/  MUFU.TANH R121, R121 ;  /* 0x0000007900797308 */ /* 0x000fe20000002400 */
[----:B0-----:R-:W-:-:S04]  /*131b0*/  LOP3.LUT R155, R155, 0x7f, RZ, 0xc0, !PT ;  /* 0x0000007f9b9b7812 */ /* 0x001fc800078ec0ff */
[----:B------:R-:W-:-:S03]  /*131c0*/  ISETP.NE.AND P1, PT, R155, RZ, PT ;  /* 0x000000ff9b00720c */ /* 0x000fc60003f25270 */
[----:B------:R-:W-:Y:S08]  /*131d0*/  MUFU.TANH R124, R124 ;  /* 0x0000007c007c7308 */ /* 0x000ff00000002400 */
[----:B------:R-:W-:Y:S02]  /*131e0*/  MUFU.TANH R127, R127 ;  /* 0x0000007f007f7308 */ /* 0x000fe40000002400 */
[----:B------:R-:W-:-:S06]  /*131f0*/  @!P1 VIADD R11, R11, 0x13240 ;  /* 0x000132400b0b9836 */ /* 0x000fcc0000000000 */
[----:B------:R-:W-:Y:S01]  /*13200*/  MUFU.TANH R130, R130 ;  /* 0x0000008200827308 */ /* 0x000fe20000002400 */
[----:B------:R-:W-:-:S07]  /*13210*/  @!P1 PRMT R11, RZ, 0x654, R11 ;  /* 0x00000654ff0b9816 */ /* 0x000fce000000000b */
[----:B------:R-:W-:Y:S08]  /*13220*/  MUFU.TANH R115, R115 ;  /* 0x0000007300737308 */ /* 0x000ff00000002400 */
[----:B------:R-:W-:Y:S08]  /*13230*/  MUFU.TANH R116, R116 ;  /* 0x0000007400747308 */ /* 0x000ff00000002400 */
[----:B------:R-:W-:Y:S01]  /*13240*/  MUFU.TANH R117, R117 ;  /* 0x0000007500757308 */ /* 0x000fe20000002400 */
[----:B------:R-:W-:-:S02]  /*13250*/  WARPGROUP.DEPBAR.LE gsb0, 0x0 ;  /* 0x00008000000079c5 */ /* 0x000fc40000010000 */
[----:B------:R-:W-:-:S05]  /*13260*/  WARPGROUP.ARRIVE ;  /* 0x00000000000079c5 */ /* 0x000fca0000000000 */
[----:B------:R-:W-:Y:S01]  /*13270*/  MUFU.TANH R118, R118 ;  /* 0x0000007600767308 */ /* 0x000fe20000002400 */
[----:B------:R-:W-:Y:S01]  /*13280*/  QGMMA.64x64x32.F32.E4M3.E4M3 R24, R144, gdesc[UR4], R24, gsb0 ;  /* 0x00e0000490187df3 */ /* 0x000fe20008000818 */
[----:B------:R-:W-:-:S06]  /*13290*/  R2UR UR7, R57 ;  /* 0x00000000390772ca */ /* 0x000fcc00000e0000 */
        /* <DEDUP_REMOVED lines=11> */
[C---:B------:R-:W-:Y:S01]  /*13350*/  FMUL.FTZ R144, R2.reuse, R120 ;  /* 0x0000007802907220 */ /* 0x040fe20000410000 */
[C---:B------:R-:W-:Y:S01]  /*13360*/  FMUL.FTZ R120, R2.reuse, R123 ;  /* 0x0000007b02787220 */ /* 0x040fe20000410000 */
[C---:B------:R-:W-:Y:S01]  /*13370*/  FMUL.FTZ R123, R2.reuse, R126 ;  /* 0x0000007e027b7220 */ /* 0x040fe20000410000 */
[C---:B------:R-:W-:Y:S01]  /*13380*/  FMUL.FTZ R126, R2.reuse, R129 ;  /* 0x00000081027e7220 */ /* 0x040fe20000410000 */
[C---:B------:R-:W-:Y:S01]  /*13390*/  FMUL.FTZ R129, R2.reuse, R132 ;  /* 0x0000008402817220 */ /* 0x040fe20000410000 */
[C---:B------:R-:W-:Y:S01]  /*133a0*/  FMUL.FTZ R132, R2.reuse, R135 ;  /* 0x0000008702847220 */ /* 0x040fe20000410000 */
[----:B------:R-:W0:Y:S01]  /*133b0*/  MUFU.TANH R144, R144 ;  /* 0x0000009000907308 */ /* 0x000e220000002400 */
[----:B------:R-:W-:Y:S01]  /*133c0*/  FMUL.FTZ R135, R2, R58 ;  /* 0x0000003a02877220 */ /* 0x000fe20000410000 */
[----:B------:R-:W-:-:S06]  /*133d0*/  WARPGROUP.ARRIVE ;  /* 0x00000000000079c5 */ /* 0x000fcc0000000000 */
[----:B------:R-:W1:Y:S08]  /*133e0*/  MUFU.TANH R120, R120 ;  /* 0x0000007800787308 */ /* 0x000e700000002400 */
[----:B------:R-:W2:Y:S01]  /*133f0*/  MUFU.TANH R123, R123 ;  /* 0x0000007b007b7308 */ /* 0x000ea20000002400 */
[----:B0-----:R-:W-:-:S04]  /*13400*/  FMNMX.FTZ R12, R144, R10, !PT ;  /* 0x0000000a900c7209 */ /* 0x001fc80007810000 */
[----:B------:R-:W-:-:S03]  /*13410*/  FMNMX.FTZ R12, R13, R12, !PT ;  /* 0x0000000c0d0c7209 */ /* 0x000fc60007810000 */
[----:B------:R-:W0:Y:S01]  /*13420*/  MUFU.TANH R126, R126 ;  /* 0x0000007e007e7308 */ /* 0x000e220000002400 */
[----:B------:R-:W-:Y:S02]  /*13430*/  FMNMX.FTZ R12, R121, R12, !PT ;  /* 0x0000000c790c7209 */ /* 0x000fe40007810000 */
[----:B-1----:R-:W-:Y:S02]  /*13440*/  FMNMX.FTZ R9, R120, R9, !PT ;  /* 0x0000000978097209 */ /* 0x002fe40007810000 */
[----:B------:R-:W-:-:S03]  /*13450*/  FMNMX.FTZ R12, R122, R12, !PT ;  /* 0x0000000c7a0c7209 */ /* 0x000fc60007810000 */
[----:B------:R-:W1:Y:S01]  /*13460*/  MUFU.TANH R129, R129 ;  /* 0x0000008100817308 */ /* 0x000e620000002400 */
[----:B--2---:R-:W-:Y:S02]  /*13470*/  FMNMX.FTZ R9, R123, R9, !PT ;  /* 0x000000097b097209 */ /* 0x004fe40007810000 */
[----:B------:R-:W-:Y:S02]  /*13480*/  FMNMX.FTZ R12, R125, R12, !PT ;  /* 0x0000000c7d0c7209 */ /* 0x000fe40007810000 */
[----:B------:R-:W-:-:S03]  /*13490*/  FMNMX.FTZ R9, R124, R9, !PT ;  /* 0x000000097c097209 */ /* 0x000fc60007810000 */
[----:B------:R-:W2:Y:S01]  /*134a0*/  MUFU.TANH R132, R132 ;  /* 0x0000008400847308 */ /* 0x000ea20000002400 */
[----:B0-----:R-:W-:Y:S02]  /*134b0*/  FMNMX.FTZ R12, R126, R12, !PT ;  /* 0x0000000c7e0c7209 */ /* 0x001fe40007810000 */
[----:B------:R-:W-:-:S04]  /*134c0*/  FMNMX.FTZ R9, R127, R9, !PT ;  /* 0x000000097f097209 */ /* 0x000fc80007810000 */
[----:B------:R-:W-:Y:S01]  /*134d0*/  FMNMX.FTZ R9, R128, R9, !PT ;  /* 0x0000000980097209 */ /* 0x000fe20007810000 */
[----:B------:R-:W0:Y:S01]  /*134e0*/  MUFU.TANH R97, R97 ;  /* 0x0000006100617308 */ /* 0x000e220000002400 */
[----:B-1----:R-:W-:Y:S02]  /*134f0*/  FMNMX.FTZ R12, R129, R12, !PT ;  /* 0x0000000c810c7209 */ /* 0x002fe40007810000 */
[----:B------:R-:W-:Y:S02]  /*13500*/  FMNMX.FTZ R9, R131, R9, !PT ;  /* 0x0000000983097209 */ /* 0x000fe40007810000 */
[----:B------:R-:W-:-:S03]  /*13510*/  FMNMX.FTZ R12, R130, R12, !PT ;  /* 0x0000000c820c7209 */ /* 0x000fc60007810000 */
[----:B------:R-:W1:Y:S01]  /*13520*/  MUFU.TANH R98, R98 ;  /* 0x0000006200627308 */ /* 0x000e620000002400 */
[----:B------:R-:W-:Y:S02]  /*13530*/  FMNMX.FTZ R12, R104, R12, !PT ;  /* 0x0000000c680c7209 */ /* 0x000fe40007810000 */
[----:B--2---:R-:W-:Y:S02]  /*13540*/  FMNMX.FTZ R9, R132, R9, !PT ;  /* 0x0000000984097209 */ /* 0x004fe40007810000 */
[----:B------:R-:W-:Y:S02]  /*13550*/  FMNMX.FTZ R12, R105, R12, !PT ;  /* 0x0000000c690c7209 */ /* 0x000fe40007810000 */
[----:B------:R-:W-:Y:S01]  /*13560*/  FMNMX.FTZ R9, R106, R9, !PT ;  /* 0x000000096a097209 */ /* 0x000fe20007810000 */
[----:B------:R-:W-:Y:S01]  /*13570*/  MUFU.TANH R99, R99 ;  /* 0x0000006300637308 */ /* 0x000fe20000002400 */
[----:B------:R-:W-:Y:S02]  /*13580*/  FMNMX.FTZ R12, R108, R12, !PT ;  /* 0x0000000c6c0c7209 */ /* 0x000fe40007810000 */
[----:B------:R-:W-:-:S02]  /*13590*/  FMNMX.FTZ R9, R107, R9, !PT ;  /* 0x000000096b097209 */ /* 0x000fc40007810000 */
[----:B------:R-:W-:Y:S02]  /*135a0*/  FMNMX.FTZ R12, R109, R12, !PT ;  /* 0x0000000c6d0c7209 */ /* 0x000fe40007810000 */
[----:B------:R-:W-:Y:S01]  /*135b0*/  FMNMX.FTZ R9, R110, R9, !PT ;  /* 0x000000096e097209 */ /* 0x000fe20007810000 */
[----:B------:R-:W2:Y:S01]  /*135c0*/  MUFU.TANH R100, R100 ;  /* 0x0000006400647308 */ /* 0x000ea20000002400 */
        /* <DEDUP_REMOVED lines=26> */
[----:B------:R-:W-:Y:S02]  /*13770*/  FMNMX.FTZ R9, R99, R9, !PT ;  /* 0x0000000963097209 */ /* 0x000fe40007810000 */
[----:B---3--:R-:W-:-:S02]  /*13780*/  FMNMX.FTZ R12, R101, R12, !PT ;  /* 0x0000000c650c7209 */ /* 0x008fc40007810000 */
[----:B----4-:R-:W-:Y:S01]  /*13790*/  FMNMX.FTZ R9, R102, R9, !PT ;  /* 0x0000000966097209 */ /* 0x010fe20007810000 */
[----:B------:R-:W1:Y:S01]  /*137a0*/  MUFU.TANH R74, R74 ;  /* 0x0000004a004a7308 */ /* 0x000e620000002400 */
[----:B-----5:R-:W-:Y:S02]  /*137b0*/  FMNMX.FTZ R12, R72, R12, !PT ;  /* 0x0000000c480c7209 */ /* 0x020fe40007810000 */
[----:B------:R-:W-:-:S05]  /*137c0*/  FMNMX.FTZ R9, R103, R9, !PT ;  /* 0x0000000967097209 */ /* 0x000fca0007810000 */
        /* <DEDUP_REMOVED lines=57> */
[----:B-1----:R-:W-:-:S05]  /*13b60*/  FMNMX.FTZ R12, R69, R12, !PT ;  /* 0x0000000c450c7209 */ /* 0x002fca0007810000 */
[----:B------:R-:W1:Y:S01]  /*13b70*/  SHFL.BFLY PT, R56, R12, 0x2, 0x1f ;  /* 0x0c401f000c387f89 */ /* 0x000e6200000e0000 */
[----:B--2---:R-:W-:-:S04]  /*13b80*/  FMNMX.FTZ R9, R70, R9, !PT ;  /* 0x0000000946097209 */ /* 0x004fc80007810000 */
[----:B0-----:R-:W-:-:S05]  /*13b90*/  FMNMX.FTZ R9, R71, R9, !PT ;  /* 0x0000000947097209 */ /* 0x001fca0007810000 */
[----:B------:R-:W0:Y:S01]  /*13ba0*/  SHFL.BFLY PT, R58, R9, 0x2, 0x1f ;  /* 0x0c401f00093a7f89 */ /* 0x000e2200000e0000 */
[----:B-1----:R-:W-:Y:S01]  /*13bb0*/  FMNMX.FTZ R12, R12, R56, !PT ;  /* 0x000000380c0c7209 */ /* 0x002fe20007810000 */
[----:B------:R-:W-:-:S04]  /*13bc0*/  VIADD R56, R8, 0x180 ;  /* 0x0000018008387836 */ /* 0x000fc80000000000 */
[----:B------:R-:W1:Y:S01]  /*13bd0*/  SHFL.BFLY PT, R57, R12, 0x1, 0x1f ;  /* 0x0c201f000c397f89 */ /* 0x000e6200000e0000 */
[----:B------:R-:W-:Y:S02]  /*13be0*/  R2UR UR6, R56 ;  /* 0x00000000380672ca */ /* 0x000fe400000e0000 */
[----:B0-----:R-:W-:Y:S01]  /*13bf0*/  FMNMX.FTZ R9, R9, R58, !PT ;  /* 0x0000003a09097209 */ /* 0x001fe20007810000 */
[----:B------:R-:W-:-:S10]  /*13c00*/  IMAD.U32 R58, RZ, RZ, UR38 ;  /* 0x00000026ff3a7e24 */ /* 0x000fd4000f8e00ff */
[----:B------:R-:W-:Y:S01]  /*13c10*/  QGMMA.64x64x32.F32.E4M3.E4M3 R24, R140, gdesc[UR4], R24, gsb0 ;  /* 0x00e000048c187df3 */ /* 0x000fe20008000818 */
[----:B------:R-:W0:Y:S01]  /*13c20*/  SHFL.BFLY PT, R56, R9, 0x1, 0x1f ;  /* 0x0c201f0009387f89 */ /* 0x000e2200000e0000 */
[----:B-1----:R-:W-:Y:S01]  /*13c30*/  FMNMX.FTZ R12, R12, R57, !PT ;  /* 0x000000390c0c7209 */ /* 0x002fe20007810000 */
[----:B------:R-:W-:-:S04]  /*13c40*/  IMAD.MOV.U32 R57, RZ, RZ, -0x3ffffff0 ;  /* 0xc0000010ff397424 */ /* 0x000fc800078e00ff */
[C---:B------:R-:W-:Y:S01]  /*13c50*/  FADD.FTZ R10, -R12.reuse, R10 ;  /* 0x0000000a0c0a7221 */ /* 0x040fe20000010100 */
[----:B------:R-:W-:Y:S01]  /*13c60*/  R2UR UR7, R57 ;  /* 0x00000000390772ca */ /* 0x000fe200000e0000 */
[-C--:B------:R-:W-:Y:S02]  /*13c70*/  FFMA.FTZ R57, R12, R58.reuse, -8 ;  /* 0xc10000000c397423 */ /* 0x080fe4000001003a */
[-C--:B------:R-:W-:Y:S02]  /*13c80*/  FMUL.FTZ R10, R10, R58.reuse ;  /* 0x0000003a0a0a7220 */ /* 0x080fe40000410000 */
[-CC-:B------:R-:W-:Y:S01]  /*13c90*/  FFMA.FTZ R13, R13, R58.reuse, -R57.reuse ;  /* 0x0000003a0d0d7223 */ /* 0x180fe20000010839 */
[----:B------:R-:W-:-:S01]  /*13ca0*/  FFMA.FTZ R104, R104, R58, -R57 ;  /* 0x0000003a68687223 */ /* 0x000fc20000010839 */
[-CC-:B------:R-:W-:Y:S01]  /*13cb0*/  FFMA.FTZ R105, R105, R58.reuse, -R57.reuse ;  /* 0x0000003a69697223 */ /* 0x180fe20000010839 */
[----:B------:R-:W-:-:S01]  /*13cc0*/  FFMA.FTZ R108, R108, R58, -R57 ;  /* 0x0000003a6c6c7223 */ /* 0x000fc20000010839 */
[----:B------:R-:W-:Y:S01]  /*13cd0*/  FFMA.FTZ R109, R109, R58, -R57 ;  /* 0x0000003a6d6d7223 */ /* 0x000fe20000010839 */
[----:B0-----:R-:W-:Y:S01]  /*13ce0*/  FMNMX.FTZ R9, R9, R56, !PT ;  /* 0x0000003809097209 */ /* 0x001fe20007810000 */
[----:B------:R-:W-:-:S02]  /*13cf0*/  VIADD R56, R8, 0x200 ;  /* 0x0000020008387836 */ /* 0x000fc40000000000 */
[----:B------:R-:W-:-:S01]  /*13d00*/  FFMA.FTZ R8, R144, R58, -R57 ;  /* 0x0000003a90087223 */ /* 0x000fc20000010839 */
[-CC-:B------:R-:W-:Y:S01]  /*13d10*/  FFMA.FTZ R112, R112, R58.reuse, -R57.reuse ;  /* 0x0000003a70707223 */ /* 0x180fe20000010839 */
[----:B------:R-:W-:-:S01]  /*13d20*/  FFMA.FTZ R113, R113, R58, -R57 ;  /* 0x0000003a71717223 */ /* 0x000fc20000010839 */
[-CC-:B------:R-:W-:Y:S01]  /*13d30*/  FFMA.FTZ R116, R116, R58.reuse, -R57.reuse ;  /* 0x0000003a74747223 */ /* 0x180fe20000010839 */
[----:B------:R-:W-:Y:S01]  /*13d40*/  R2UR UR6, R56 ;  /* 0x00000000380672ca */ /* 0x000fe200000e0000 */
        /* <DEDUP_REMOVED lines=243> */
.L_x_11987:
        /* <DEDUP_REMOVED lines=82> */
[----:B------:R-:W-:-:S10]  /*151a0*/  IMAD.MOV.U32 R8, RZ, RZ, R18 ;  /* 0x000000ffff087224 */ /* 0x000fd400078e0012 */
[----:B0-----:R-:W-:Y:S05]  /*151b0*/  @P1 BRA `(.L_x_11988) ;  /* 0xffffffd000541947 */ /* 0x001fea000383ffff */
[----:B------:R-:W-:Y:S05]  /*151c0*/  BSYNC B1 ;  /* 0x0000000000017941 */ /* 0x000fea0003800000 */
.L_x_11976:
[----:B------:R-:W-:Y:S05]  /*151d0*/  BSYNC B0 ;  /* 0x0000000000007941 */ /* 0x000fea0003800000 */
.L_x_11975:
        /* <DEDUP_REMOVED lines=8> */
.L_x_12010:
[----:B------:R-:W-:-:S05]  /*15260*/  VIADD R12, R8, 0x1 ;  /* 0x00000001080c7836 */ /* 0x000fca0000000000 */
[----:B------:R-:W-:-:S04]  /*15270*/  ISETP.NE.AND P1, PT, R12, 0x2, PT ;  /* 0x000000020c00780c */ /* 0x000fc80003f25270 */
[----:B------:R-:W-:Y:S02]  /*15280*/  SEL R12, R12, RZ, P1 ;  /* 0x000000ff0c0c7207 */ /* 0x000fe40000800000 */
[----:B------:R-:W-:-:S03]  /*15290*/  SEL R19, RZ, 0x1, P1 ;  /* 0x00000001ff137807 */ /* 0x000fc60000800000 */
[----:B------:R-:W-:Y:S01]  /*152a0*/  IMAD.MOV.U32 R18, RZ, RZ, R12 ;  /* 0x000000ffff127224 */ /* 0x000fe200078e000c */
[----:B------:R-:W-:Y:S01]  /*152b0*/  LOP3.LUT R19, R10, R19, RZ, 0x3c, !PT ;  /* 0x000000130a137212 */ /* 0x000fe200078e3cff */
[----:B------:R-:W-:Y:S06]  /*152c0*/  @!P0 BRA `(.L_x_11991) ;  /* 0x0000000000048947 */ /* 0x000fec0003800000 */
[----:B------:R-:W-:Y:S01]  /*152d0*/  BPT.TRAP 0x1 ;  /* 0x000000040000795c */ /* 0x000fe20000300000 */
.L_x_11991:
[----:B------:R-:W-:Y:S01]  /*152e0*/  IMAD R9, R18, 0x8, R17 ;  /* 0x0000000812097824 */ /* 0x000fe200078e0211 */
[----:B------:R-:W-:-:S04]  /*152f0*/  SHF.L.U32 R14, R19, 0x1f, RZ ;  /* 0x0000001f130e7819 */ /* 0x000fc800000006ff */
[----:B------:R0:W1:Y:S01]  /*15300*/  SYNCS.PHASECHK.TRANS64.TRYWAIT P1, [R9+URZ+0x13230], R14 ;  /* 0x0132300e090075a7 */ /* 0x000062000802017f */
[----:B------:R-:W-:Y:S05]  /*15310*/  @!P0 BRA `(.L_x_11992) ;  /* 0x0000000000048947 */ /* 0x000fea0003800000 */
[----:B------:R-:W-:Y:S01]  /*15320*/  BPT.TRAP 0x1 ;  /* 0x000000040000795c */ /* 0x000fe20000300000 */
.L_x_11992:
        /* <DEDUP_REMOVED lines=8> */
.L_x_11994:
[----:B------:R-:W-:Y:S05]  /*153b0*/  BSYNC B1 ;  /* 0x0000000000017941 */ /* 0x000fea0003800000 */
.L_x_11993:
        /* <DEDUP_REMOVED lines=87> */
.L_x_11996:
[----:B------:R-:W-:Y:S01]  /*15930*/  SHF.L.U32 R9, R10, 0x1f, RZ ;  /* 0x0000001f0a097819 */ /* 0x000fe200000006ff */
[----:B------:R-:W-:-:S04]  /*15940*/  IMAD R14, R8, 0x8, R17 ;  /* 0x00000008080e7824 */ /* 0x000fc800078e0211 */
[----:B------:R0:W1:Y:S01]  /*15950*/  SYNCS.PHASECHK.TRANS64.TRYWAIT P1, [R14+URZ+0x13250], R9 ;  /* 0x013250090e0075a7 */ /* 0x000062000802017f */
[----:B------:R-:W-:Y:S05]  /*15960*/  @!P0 BRA `(.L_x_11997) ;  /* 0x0000000000048947 */ /* 0x000fea0003800000 */
[----:B------:R-:W-:Y:S01]  /*15970*/  BPT.TRAP 0x1 ;  /* 0x000000040000795c */ /* 0x000fe20000300000 */
.L_x_11997:
[----:B------:R-:W-:Y:S04]  /*15980*/  BSSY B1, `(.L_x_11998) ;  /* 0x0000004000017945 */ /* 0x000fe80003800000 */
[----:B-1----:R-:W-:Y:S05]  /*15990*/  @P1 BRA `(.L_x_11999) ;  /* 0x0000000000081947 */ /* 0x002fea0003800000 */
[----:B------:R-:W1:Y:S02]  /*159a0*/  SYNCS.PHASECHK.TRANS64.TRYWAIT P1, [R14+URZ+0x13250], R9 ;  /* 0x013250090e0075a7 */ /* 0x000e64000802017f */
[----:B-1----:R-:W-:Y:S05]  /*159b0*/  @!P1 BRA `(.L_x_12000) ;  /* 0x000000d800dc9947 */ /* 0x002fea0003800000 */
.L_x_11999:
[----:B------:R-:W-:Y:S05]  /*159c0*/  BSYNC B1 ;  /* 0x0000000000017941 */ /* 0x000fea0003800000 */
.L_x_11998:
[----:B01----:R-:W-:Y:S01]  /*159d0*/  VIADD R9, R17, 0x1000 ;  /* 0x0000100011097836 */ /* 0x003fe20000000000 */
[----:B------:R-:W-:-:S04]  /*159e0*/  WARPGROUP.ARRIVE ;  /* 0x00000000000079c5 */ /* 0x000fc80000000000 */
[----:B------:R-:W-:-:S04]  /*159f0*/  SHF.R.U32.HI R9, RZ, 0x4, R9 ;  /* 0x00000004ff097819 */ /* 0x000fc80000011609 */
[----:B------:R-:W-:-:S04]  /*15a00*/  LOP3.LUT R9, R9, 0x3fff, RZ, 0xc0, !PT ;  /* 0x00003fff09097812 */ /* 0x000fc800078ec0ff */
[----:B------:R-:W-:-:S05]  /*15a10*/  LOP3.LUT R9, R9, 0x10000, RZ, 0xfc, !PT ;  /* 0x0001000009097812 */ /* 0x000fca00078efcff */
[----:B------:R-:W-:Y:S02]  /*15a20*/  IMAD R8, R8, 0x280, R9 ;  /* 0x0000028008087824 */ /* 0x000fe400078e0209 */
[----:B------:R-:W-:-:S03]  /*15a30*/  IMAD.MOV.U32 R9, RZ, RZ, -0x3ffffff0 ;  /* 0xc0000010ff097424 */ /* 0x000fc600078e00ff */
[----:B------:R-:W-:Y:S02]  /*15a40*/  R2UR UR6, R8 ;  /* 0x00000000080672ca */ /* 0x000fe400000e0000 */
        /* <DEDUP_REMOVED lines=11> */
[----:B------:R-:W0:Y:S03]  /*15b00*/  LDC R155, c[0x0][0x448] ;  /* 0x00011200ff9b7b82 */ /* 0x000e260000000800 */
        /* <DEDUP_REMOVED lines=68> */
[----:B------:R-:W-:-:S06]  /*15f50*/  WARPGROUP.ARRIVE ;  /* 0x00000000000079c5 */ /* 0x000fcc0000000000 */
[----:B------:R-:W0:Y:S01]  /*15f60*/  S2R R155, SR_TID.X ;  /* 0x00000000009b7919 */ /* 0x000e220000002100 */
[C---:B------:R-:W-:Y:S01]  /*15f70*/  FMUL.FTZ R61, R2.reuse, R63 ;  /* 0x0000003f023d7220 */ /* 0x040fe20000410000 */
[C---:B------:R-:W-:Y:S01]  /*15f80*/  FMUL.FTZ R64, R2.reuse, R64 ;  /* 0x0000004002407220 */ /* 0x040fe20000410000 */
[C---:B------:R-:W-:Y:S01]  /*15f90*/  FMUL.FTZ R65, R2.reuse, R65 ;  /* 0x0000004102417220 */ /* 0x040fe20000410000 */
[----:B------:R-:W-:Y:S01]  /*15fa0*/  FMUL.FTZ R68, R2, R68 ;  /* 0x0000004402447220 */ /* 0x000fe20000410000 */
        /* <DEDUP_REMOVED lines=14> */
[----:B------:R-:W-:Y:S01]  /*16090*/  FMUL.FTZ R8, R2, R62 ;  /* 0x0000003e02087220 */ /* 0x000fe20000410000 */
[----:B------:R-:W-:Y:S01]  /*160a0*/  IMAD.MOV.U32 R57, RZ, RZ, -0x3ffffff0 ;  /* 0xc0000010ff397424 */ /* 0x000fe200078e00ff */
[----:B------:R-:W1:Y:S08]  /*160b0*/  MUFU.TANH R9, R9 ;  /* 0x0000000900097308 */ /* 0x000e700000002400 */
[----:B------:R-:W3:Y:S08]  /*160c0*/  MUFU.TANH R15, R15 ;  /* 0x0000000f000f7308 */ /* 0x000ef00000002400 */
[----:B------:R-:W4:Y:S08]  /*160d0*/  MUFU.TANH R122, R122 ;  /* 0x0000007a007a7308 */ /* 0x000f300000002400 */
[----:B------:R-:W0:Y:S08]  /*160e0*/  MUFU.TANH R123, R123 ;  /* 0x0000007b007b7308 */ /* 0x000e300000002400 */
[----:B------:R-:W0:Y:S08]  /*160f0*/  MUFU.TANH R126, R126 ;  /* 0x0000007e007e7308 */ /* 0x000e300000002400 */
[----:B------:R-:W0:Y:S08]  /*16100*/  MUFU.TANH R127, R127 ;  /* 0x0000007f007f7308 */ /* 0x000e300000002400 */
[----:B------:R-:W1:Y:S08]  /*16110*/  MUFU.TANH R130, R130 ;  /* 0x0000008200827308 */ /* 0x000e700000002400 */
[----:B------:R-:W1:Y:S01]  /*16120*/  MUFU.TANH R131, R131 ;  /* 0x0000008300837308 */ /* 0x000e620000002400 */
[----:B------:R-:W-:-:S02]  /*16130*/  WARPGROUP.DEPBAR.LE gsb0, 0x0 ;  /* 0x00008000000079c5 */ /* 0x000fc40000010000 */
[----:B------:R-:W-:Y:S01]  /*16140*/  WARPGROUP.ARRIVE ;  /* 0x00000000000079c5 */ /* 0x000fe20000000000 */
[----:B0-----:R-:W-:Y:S01]  /*16150*/  LOP3.LUT R155, R155, 0x7f, RZ, 0xc0, !PT ;  /* 0x0000007f9b9b7812 */ /* 0x001fe200078ec0ff */
[C---:B------:R-:W-:Y:S01]  /*16160*/  FMUL.FTZ R62, R2.reuse, R66 ;  /* 0x00000042023e7220 */ /* 0x040fe20000410000 */
[----:B------:R-:W-:Y:S02]  /*16170*/  FMUL.FTZ R63, R2, R67 ;  /* 0x00000043023f7220 */ /* 0x000fe40000410000 */
        /* <DEDUP_REMOVED lines=20> */
[----:B------:R-:W-:Y:S01]  /*162c0*/  WARPGROUP.ARRIVE ;  /* 0x00000000000079c5 */ /* 0x000fe20000000000 */
[----:B------:R-:W-:Y:S01]  /*162d0*/  ISETP.NE.AND P1, PT, R155, RZ, PT ;  /* 0x000000ff9b00720c */ /* 0x000fe20003f25270 */
[----:B------:R-:W1:Y:S01]  /*162e0*/  LDC R143, c[0x0][0x9e4] ;  /* 0x00027900ff8f7b82 */ /* 0x000e620000000800 */
[----:B------:R-:W0:Y:S03]  /*162f0*/  MUFU.TANH R107, R107 ;  /* 0x0000006b006b7308 */ /* 0x000e260000002400 */
[----:B------:R-:W-:Y:S05]  /*16300*/  QGMMA.64x64x32.F32.E4M3.E4M3 R24, R136, gdesc[UR4], R24, gsb0 ;  /* 0x00e0000488187df3 */ /* 0x000fea0008000818 */
[----:B------:R-:W0:Y:S03]  /*16310*/  MUFU.TANH R108, R108 ;  /* 0x0000006c006c7308 */ /* 0x000e260000002400 */
[----:B------:R-:W-:-:S04]  /*16320*/  @!P1 IMAD R12, R12, 0x8, R17 ;  /* 0x000000080c0c9824 */ /* 0x000fc800078e0211 */
[----:B------:R-:W-:Y:S02]  /*16330*/  @!P1 VIADD R12, R12, 0x13240 ;  /* 0x000132400c0c9836 */ /* 0x000fe40000000000 */
[----:B--2---:R-:W-:Y:S01]  /*16340*/  IMAD.IADD R135, R154, 0x1, R153 ;  /* 0x000000019a877824 */ /* 0x004fe200078e0299 */
[----:B------:R-:W2:Y:S03]  /*16350*/  MUFU.TANH R109, R109 ;  /* 0x0000006d006d7308 */ /* 0x000ea60000002400 */
[----:B-----5:R-:W-:-:S05]  /*16360*/  @P2 IMAD.HI.U32 R56, R135, R56, RZ ;  /* 0x0000003887382227 */ /* 0x020fca00078e00ff */
[----:B---3--:R-:W-:Y:S01]  /*16370*/  @P2 SHF.R.U32.HI R135, RZ, R57, R56 ;  /* 0x00000039ff872219 */ /* 0x008fe20000011638 */
[----:B------:R-:W3:Y:S01]  /*16380*/  MUFU.TANH R110, R110 ;  /* 0x0000006e006e7308 */ /* 0x000ee20000002400 */
[----:B------:R-:W-:Y:S01]  /*16390*/  @!P1 PRMT R12, RZ, 0x654, R12 ;  /* 0x00000654ff0c9816 */ /* 0x000fe2000000000c */
[C---:B------:R-:W-:Y:S01]  /*163a0*/  FMUL.FTZ R66, R2.reuse, R70 ;  /* 0x0000004602427220 */ /* 0x040fe20000410000 */
[----:B------:R-:W-:-:S05]  /*163b0*/  FMUL.FTZ R67, R2, R71 ;  /* 0x0000004702437220 */ /* 0x000fca0000410000 */
        /* <DEDUP_REMOVED lines=10> */
[----:B------:R-:W-:Y:S01]  /*16460*/  VIADD R56, R69, 0x1 ;  /* 0x0000000145387836 */ /* 0x000fe20000000000 */
[----:B-1----:R-:W-:-:S06]  /*16470*/  ISETP.GE.AND P1, PT, R143, 0x1, PT ;  /* 0x000000018f00780c */ /* 0x002fcc0003f26270 */
        /* <DEDUP_REMOVED lines=26> */
[----:B------:R-:W4:Y:S01]  /*16620*/  MUFU.TANH R77, R77 ;  /* 0x0000004d004d7308 */ /* 0x000f220000002400 */
        /* <DEDUP_REMOVED lines=45> */
.L_x_12003:
[----:B------:R-:W-:-:S05]  /*16900*/  IMAD.U32 R140, RZ, RZ, UR37 ;  /* 0x00000025ff8c7e24 */ /* 0x000fca000f8e00ff */
[----:B------:R-:W-:-:S13]  /*16910*/  ISETP.NE.AND P1, PT, R140, 0x1, PT ;  /* 0x000000018c00780c */ /* 0x000fda0003f25270 */
[----:B------:R-:W1:Y:S02]  /*16920*/  @P1 LDC.64 R56, c[0x0][0x9e8] ;  /* 0x00027a00ff381b82 */ /* 0x000e640000000a00 */
[----:B-1----:R-:W-:-:S05]  /*16930*/  @P1 IMAD.HI.U32 R56, R139, R56, RZ ;  /* 0x000000388b381227 */ /* 0x002fca00078e00ff */
[----:B------:R-:W-:-:S07]  /*16940*/  @P1 SHF.R.U32.HI R139, RZ, R57, R56 ;  /* 0x00000039ff8b1219 */ /* 0x000fce0000011638 */
.L_x_12004:
[----:B------:R-:W-:Y:S05]  /*16950*/  BSYNC B1 ;  /* 0x0000000000017941 */ /* 0x000fea0003800000 */
.L_x_12002:
[----:B------:R-:W-:-:S05]  /*16960*/  IMAD R139, R139, R140, R12 ;  /* 0x0000008c8b8b7224 */ /* 0x000fca00078e020c */
[----:B------:R-:W-:Y:S02]  /*16970*/  VIMNMX R70, R70, R139, !PT ;  /* 0x0000008b46467248 */ /* 0x000fe40007fe0100 */
[----:B------:R-:W-:-:S07]  /*16980*/  VIADDMNMX R71, R139, R140, R71, PT ;  /* 0x0000008c8b477246 */ /* 0x000fce0003800147 */
.L_x_12001:
        /* <DEDUP_REMOVED lines=247> */
.L_x_12007:
[----:B------:R-:W-:-:S05]  /*17900*/  IMAD.U32 R70, RZ, RZ, UR37 ;  /* 0x00000025ff467e24 */ /* 0x000fca000f8e00ff */
[----:B------:R-:W-:-:S13]  /*17910*/  ISETP.NE.AND P6, PT, R70, 0x1, PT ;  /* 0x000000014600780c */ /* 0x000fda0003fc5270 */
[----:B------:R-:W0:Y:S02]  /*17920*/  @P6 LDC.64 R10, c[0x0][0x9e8] ;  /* 0x00027a00ff0a6b82 */ /* 0x000e240000000a00 */
[----:B0-----:R-:W-:-:S05]  /*17930*/  @P6 IMAD.HI.U32 R10, R69, R10, RZ ;  /* 0x0000000a450a6227 */ /* 0x001fca00078e00ff */
[----:B------:R-:W-:-:S07]  /*17940*/  @P6 SHF.R.U32.HI R69, RZ, R11, R10 ;  /* 0x0000000bff456219 */ /* 0x000fce000001160a */
.L_x_12008:
[----:B------:R-:W-:Y:S05]  /*17950*/  BSYNC B1 ;  /* 0x0000000000017941 */ /* 0x000fea0003800000 */
.L_x_12006:
[----:B------:R-:W-:-:S05]  /*17960*/  IMAD R12, R69, R70, R12 ;  /* 0x00000046450c7224 */ /* 0x000fca00078e020c */
[----:B------:R-:W-:Y:S02]  /*17970*/  VIADDMNMX R138, R12, R70, R138, PT ;  /* 0x000000460c8a7246 */ /* 0x000fe4000380018a */
[----:B------:R-:W-:-:S07]  /*17980*/  VIMNMX R137, R137, R12, !PT ;  /* 0x0000000c89897248 */ /* 0x000fce0007fe0100 */
.L_x_12005:
        /* <DEDUP_REMOVED lines=11> */
[----:B------:R-:W-:-:S02]  /*17a40*/  ISETP.GT.AND P4, PT, R137, 0x10, !P4 ;  /* 0x000000108900780c */ /* 0x000fc40006784270 */
[----:B------:R-:W-:Y:S02]  /*17a50*/  LOP3.LUT P5, RZ, R16, 0x1, RZ, 0xc0, !PT ;  /* 0x0000000110ff7812 */ /* 0x000fe400078ac0ff */
[----:B------:R-:W-:Y:S02]  /*17a60*/  FSEL R130, R130, -INF , !P1 ;  /* 0xff80000082827808 */ /* 0x000fe40004800000 */
[----:B------:R-:W-:Y:S02]  /*17a70*/  ISETP.LT.OR P4, PT, R138, 0x11, P4 ;  /* 0x000000118a00780c */ /* 0x000fe40002781670 */
[----:B------:R-:W-:Y:S02]  /*17a80*/  ISETP.GT.AND P1, PT, R137, 0x19, !P5 ;  /* 0x000000198900780c */ /* 0x000fe40006f24270 */
[----:B------:R-:W-:Y:S02]  /*17a90*/  FSEL R126, R126, -INF , !P4 ;  /* 0xff8000007e7e7808 */ /* 0x000fe40006000000 */
[----:B------:R-:W-:-:S02]  /*17aa0*/  ISETP.LT.OR P1, PT, R138, 0x1a, P1 ;  /* 0x0000001a8a00780c */ /* 0x000fc40000f21670 */
[----:B------:R-:W-:Y:S02]  /*17ab0*/  ISETP.GT.AND P3, PT, R137, 0x9, !P3 ;  /* 0x000000098900780c */ /* 0x000fe40005f64270 */
[----:B------:R-:W-:Y:S02]  /*17ac0*/  LOP3.LUT P4, RZ, R22, 0x80000000, RZ, 0xc0, !PT ;  /* 0x8000000016ff7812 */ /* 0x000fe4000788c0ff */
[----:B------:R-:W-:Y:S02]  /*17ad0*/  FSEL R131, R131, -INF , !P1 ;  /* 0xff80000083837808 */ /* 0x000fe40004800000 */
[----:B------:R-:W-:Y:S02]  /*17ae0*/  ISETP.LT.OR P3, PT, R138, 0xa, P3 ;  /* 0x0000000a8a00780c */ /* 0x000fe40001f61670 */
[----:B------:R-:W-:Y:S02]  /*17af0*/  ISETP.GT.AND P1, PT, R137, 0x20, !P4 ;  /* 0x000000208900780c */ /* 0x000fe40006724270 */
[----:B------:R-:W-:-:S02]  /*17b00*/  FSEL R123, R123, -INF , !P3 ;  /* 0xff8000007b7b7808 */ /* 0x000fc40005800000 */
[----:B------:R-:W-:Y:S02]  /*17b10*/  ISETP.LT.OR P1, PT, R138, 0x21, P1 ;  /* 0x000000218a00780c */ /* 0x000fe40000f21670 */
[C---:B------:R-:W-:Y:S02]  /*17b20*/  ISETP.GT.AND P2, PT, R137.reuse, 0x8, !P2 ;  /* 0x000000088900780c */ /* 0x040fe40005744270 */
[----:B------:R-:W-:Y:S02]  /*17b30*/  LOP3.LUT P3, RZ, R22, 0x40000000, RZ, 0xc0, !PT ;  /* 0x4000000016ff7812 */ /* 0x000fe4000786c0ff */
[----:B------:R-:W-:Y:S02]  /*17b40*/  FSEL R106, R106, -INF , !P1 ;  /* 0xff8000006a6a7808 */ /* 0x000fe40004800000 */
[----:B------:R-:W-:Y:S02]  /*17b50*/  ISETP.LT.OR P2, PT, R138, 0x9, P2 ;  /* 0x000000098a00780c */ /* 0x000fe40001741670 */
[----:B------:R-:W-:-:S02]  /*17b60*/  ISETP.GT.AND P1, PT, R137, 0x21, !P3 ;  /* 0x000000218900780c */ /* 0x000fc40005f24270 */
[----:B------:R-:W-:Y:S02]  /*17b70*/  FSEL R122, R122, -INF , !P2 ;  /* 0xff8000007a7a7808 */ /* 0x000fe40005000000 */
        /* <DEDUP_REMOVED lines=61> */
[----:B------:R-:W-:Y:S02]  /*17f50*/  ISETP.GT.AND P1, PT, R137, 0x50, !P2 ;  /* 0x000000508900780c */ /* 0x000fe40005724270 */
[----:B------:R-:W-:Y:S02]  /*17f60*/  LOP3.LUT P2, RZ, R22, 0x100, RZ, 0xc0, !PT ;  /* 0x0000010016ff7812 */ /* 0x000fe4000784c0ff */
[----:B------:R-:W-:Y:S02]  /*17f70*/  ISETP.LT.OR P1, PT, R138, 0x51, P1 ;  /* 0x000000518a00780c */ /* 0x000fe40000f21670 */
[----:B------:R-:W-:-:S02]  /*17f80*/  FMNMX.FTZ R11, R113, R11, !PT ;  /* 0x0000000b710b7209 */ /* 0x000fc40007810000 */
[----:B------:R-:W-:Y:S02]  /*17f90*/  FSEL R98, R98, -INF , !P1 ;  /* 0xff80000062627808 */ /* 0x000fe40004800000 */
[----:B------:R-:W-:Y:S02]  /*17fa0*/  ISETP.GT.AND P1, PT, R137, 0x51, !P0 ;  /* 0x000000518900780c */ /* 0x000fe40004724270 */
[----:B------:R-:W-:Y:S02]  /*17fb0*/  LOP3.LUT P0, RZ, R22, 0x80, RZ, 0xc0, !PT ;  /* 0x0000008016ff7812 */ /* 0x000fe4000780c0ff */
[----:B------:R-:W-:Y:S02]  /*17fc0*/  ISETP.LT.OR P1, PT, R138, 0x52, P1 ;  /* 0x000000528a00780c */ /* 0x000fe40000f21670 */
[----:B------:R-:W-:Y:S02]  /*17fd0*/  FMNMX.FTZ R11, R116, R11, !PT ;  /* 0x0000000b740b7209 */ /* 0x000fe40007810000 */
[----:B------:R-:W-:-:S02]  /*17fe0*/  FSEL R99, R99, -INF , !P1 ;  /* 0xff80000063637808 */ /* 0x000fc40004800000 */
[----:B------:R-:W-:Y:S02]  /*17ff0*/  ISETP.GT.AND P1, PT, R137, 0x58, !P6 ;  /* 0x000000588900780c */ /* 0x000fe40007724270 */
[----:B------:R-:W-:Y:S02]  /*18000*/  FMNMX.FTZ R11, R117, R11, !PT ;  /* 0x0000000b750b7209 */ /* 0x000fe40007810000 */
[----:B------:R-:W-:Y:S02]  /*18010*/  ISETP.LT.OR P1, PT, R138, 0x59, P1 ;  /* 0x000000598a00780c */ /* 0x000fe40000f21670 */
[----:B------:R-:W-:Y:S02]  /*18020*/  LOP3.LUT P6, RZ, R22, 0x40, RZ, 0xc0, !PT ;  /* 0x0000004016ff7812 */ /* 0x000fe400078cc0ff */
        /* <DEDUP_REMOVED lines=46> */
[C---:B------:R-:W-:Y:S02]  /*18310*/  ISETP.GT.AND P1, PT, R137.reuse, 0x78, !P3 ;  /* 0x000000788900780c */ /* 0x040fe40005f24270 */
[----:B------:R-:W-:Y:S02]  /*18320*/  LOP3.LUT P3, RZ, R22, 0x20, RZ, 0xc0, !PT ;  /* 0x0000002016ff7812 */ /* 0x000fe4000786c0ff */
[----:B------:R-:W-:Y:S02]  /*18330*/  ISETP.LT.OR P1, PT, R138, 0x79, P1 ;  /* 0x000000798a00780c */ /* 0x000fe40000f21670 */
[----:B------:R-:W-:-:S02]  /*18340*/  ISETP.GT.AND P3, PT, R137, 0x88, !P3 ;  /* 0x000000888900780c */ /* 0x000fc40005f64270 */
[----:B------:R-:W-:Y:S02]  /*18350*/  FSEL R86, R86, -INF , !P1 ;  /* 0xff80000056567808 */ /* 0x000fe40004800000 */
[----:B------:R-:W-:Y:S02]  /*18360*/  ISETP.GT.AND P1, PT, R137, 0x79, !P2 ;  /* 0x000000798900780c */ /* 0x000fe40005724270 */
[----:B------:R-:W-:Y:S02]  /*18370*/  LOP3.LUT P2, RZ, R22, 0x2, RZ, 0xc0, !PT ;  /* 0x0000000216ff7812 */ /* 0x000fe4000784c0ff */
[----:B------:R-:W-:Y:S02]  /*18380*/  ISETP.LT.OR P1, PT, R138, 0x7a, P1 ;  /* 0x0000007a8a00780c */ /* 0x000fe40000f21670 */
[----:B------:R-:W-:Y:S02]  /*18390*/  FMNMX.FTZ R11, R133, R11, !PT ;  /* 0x0000000b850b7209 */ /* 0x000fe40007810000 */
[----:B------:R-:W-:-:S02]  /*183a0*/  FSEL R87, R87, -INF , !P1 ;  /* 0xff80000057577808 */ /* 0x000fc40004800000 */
[C---:B------:R-:W-:Y:S02]  /*183b0*/  ISETP.GT.AND P1, PT, R137.reuse, 0x80, !P0 ;  /* 0x000000808900780c */ /* 0x040fe40004724270 */
[----:B------:R-:W-:Y:S02]  /*183c0*/  LOP3.LUT P0, RZ, R22, 0x1, RZ, 0xc0, !PT ;  /* 0x0000000116ff7812 */ /* 0x000fe4000780c0ff */
[----:B------:R-:W-:Y:S02]  /*183d0*/  ISETP.LT.OR P1, PT, R138, 0x81, P1 ;  /* 0x000000818a00780c */ /* 0x000fe40000f21670 */
[C---:B------:R-:W-:Y:S02]  /*183e0*/  ISETP.GT.AND P0, PT, R137.reuse, RZ, !P0 ;  /* 0x000000ff8900720c */ /* 0x040fe40004704270 */
[----:B------:R-:W-:Y:S01]  /*183f0*/  FSEL R10, R58, -INF , !P1 ;  /* 0xff8000003a0a7808 */ /* 0x000fe20004800000 */
[----:B------:R-:W-:Y:S01]  /*18400*/  IMAD.U32 R58, RZ, RZ, UR36 ;  /* 0x00000024ff3a7e24 */ /* 0x000fe2000f8e00ff */
[----:B------:R-:W-:-:S02]  /*18410*/  ISETP.GT.AND P1, PT, R137, 0x81, !P6 ;  /* 0x000000818900780c */ /* 0x000fc40007724270 */
[----:B------:R-:W-:Y:S02]  /*18420*/  FMNMX.FTZ R11, R60, R11, !PT ;  /* 0x0000000b3c0b7209 */ /* 0x000fe40007810000 */
[----:B------:R-:W-:Y:S02]  /*18430*/  ISETP.LT.OR P1, PT, R138, 0x82, P1 ;  /* 0x000000828a00780c */ /* 0x000fe40000f21670 */
[----:B------:R-:W-:Y:S02]  /*18440*/  FMNMX.FTZ R11, R134, R11, !PT ;  /* 0x0000000b860b7209 */ /* 0x000fe40007810000 */
        /* <DEDUP_REMOVED lines=8> */
[----:B------:R-:W-:-:S02]  /*184d0*/  FMNMX.FTZ R11, R64, R11, !PT ;  /* 0x0000000b400b7209 */ /* 0x000fc40007810000 */
[----:B------:R-:W-:Y:S02]  /*184e0*/  ISETP.GT.AND P5, PT, R137, 0x90, !P5 ;  /* 0x000000908900780c */ /* 0x000fe40006fa4270 */
[----:B------:R-:W-:Y:S02]  /*184f0*/  FMNMX.FTZ R11, R65, R11, !PT ;  /* 0x0000000b410b7209 */ /* 0x000fe40007810000 */
[----:B------:R-:W-:Y:S02]  /*18500*/  ISETP.GT.AND P4, PT, R137, 0x91, !P4 ;  /* 0x000000918900780c */ /* 0x000fe40006784270 */
[----:B------:R-:W-:Y:S02]  /*18510*/  @P0 LOP3.LUT R22, R22, 0x4, RZ, 0xfc, !PT ;  /* 0x0000000416160812 */ /* 0x000fe400078efcff */
[C---:B------:R-:W-:Y:S02]  /*18520*/  ISETP.LT.OR P0, PT, R138.reuse, 0x8a, P1 ;  /* 0x0000008a8a00780c */ /* 0x040fe40000f01670 */
[----:B------:R-:W-:-:S02]  /*18530*/  ISETP.LT.OR P1, PT, R138, 0x1, P3 ;  /* 0x000000018a00780c */ /* 0x000fc40001f21670 */
[----:B------:R-:W-:Y:S02]  /*18540*/  FMNMX.FTZ R11, R68, R11, !PT ;  /* 0x0000000b440b7209 */ /* 0x000fe40007810000 */
[----:B------:R-:W-:Y:S02]  /*18550*/  FSEL R69, R9, -INF , !P1 ;  /* 0xff80000009457808 */ /* 0x000fe40004800000 */
[----:B------:R-:W-:Y:S02]  /*18560*/  FMNMX.FTZ R11, R136, R11, !PT ;  /* 0x0000000b880b7209 */ /* 0x000fe40007810000 */
[----:B------:R-:W-:Y:S02]  /*18570*/  FMNMX.FTZ R9, R69, R3, !PT ;  /* 0x0000000345097209 */ /* 0x000fe40007810000 */
[----:B------:R-:W-:Y:S01]  /*18580*/  ISETP.LT.OR P5, PT, R138, 0x91, P5 ;  /* 0x000000918a00780c */ /* 0x000fe20002fa1670 */
[----:B------:R-:W0:Y:S01]  /*18590*/  SHFL.BFLY PT, R12, R11, 0x2, 0x1f ;  /* 0x0c401f000b0c7f89 */ /* 0x000e2200000e0000 */
[----:B------:R-:W-:-:S02]  /*185a0*/  FMNMX.FTZ R9, R15, R9, !PT ;  /* 0x000000090f097209 */ /* 0x000fc40007810000 */
[----:B------:R-:W-:Y:S02]  /*185b0*/  FSEL R61, R61, -INF , !P0 ;  /* 0xff8000003d3d7808 */ /* 0x000fe40004000000 */
[----:B------:R-:W-:Y:S02]  /*185c0*/  FMNMX.FTZ R9, R122, R9, !PT ;  /* 0x000000097a097209 */ /* 0x000fe40007810000 */
[----:B------:R-:W-:Y:S02]  /*185d0*/  LOP3.LUT P6, RZ, R16, 0x8, RZ, 0xc0, !PT ;  /* 0x0000000810ff7812 */ /* 0x000fe400078cc0ff */
[----:B------:R-:W-:Y:S02]  /*185e0*/  FMNMX.FTZ R9, R123, R9, !PT ;  /* 0x000000097b097209 */ /* 0x000fe40007810000 */
[----:B------:R-:W-:Y:S02]  /*185f0*/  ISETP.GT.AND P2, PT, R137, 0x98, !P2 ;  /* 0x000000988900780c */ /* 0x000fe40005744270 */
[----:B------:R-:W-:-:S02]  /*18600*/  FMNMX.FTZ R9, R126, R9, !PT ;  /* 0x000000097e097209 */ /* 0x000fc40007810000 */
[----:B------:R-:W-:Y:S02]  /*18610*/  ISETP.LT.OR P4, PT, R138, 0x92, P4 ;  /* 0x000000928a00780c */ /* 0x000fe40002781670 */
[----:B------:R-:W-:Y:S02]  /*18620*/  FMNMX.FTZ R9, R127, R9, !PT ;  /* 0x000000097f097209 */ /* 0x000fe40007810000 */
[----:B------:R-:W-:Y:S02]  /*18630*/  FSEL R62, R62, -INF , !P5 ;  /* 0xff8000003e3e7808 */ /* 0x000fe40006800000 */
[----:B------:R-:W-:Y:S02]  /*18640*/  FMNMX.FTZ R9, R130, R9, !PT ;  /* 0x0000000982097209 */ /* 0x000fe40007810000 */
[----:B------:R-:W-:Y:S02]  /*18650*/  ISETP.GT.AND P6, PT, R137, 0x99, !P6 ;  /* 0x000000998900780c */ /* 0x000fe400077c4270 */
[----:B------:R-:W-:-:S02]  /*18660*/  FMNMX.FTZ R9, R131, R9, !PT ;  /* 0x0000000983097209 */ /* 0x000fc40007810000 */
[----:B0-----:R-:W-:Y:S02]  /*18670*/  FMNMX.FTZ R12, R11, R12, !PT ;  /* 0x0000000c0b0c7209 */ /* 0x001fe40007810000 */
[----:B------:R-:W-:Y:S02]  /*18680*/  FMNMX.FTZ R9, R106, R9, !PT ;  /* 0x000000096a097209 */ /* 0x000fe40007810000 */
[----:B------:R-:W-:Y:S01]  /*18690*/  ISETP.LT.OR P2, PT, R138, 0x99, P2 ;  /* 0x000000998a00780c */ /* 0x000fe20001741670 */
[----:B------:R-:W0:Y:S01]  /*186a0*/  SHFL.BFLY PT, R11, R12, 0x1, 0x1f ;  /* 0x0c201f000c0b7f89 */ /* 0x000e2200000e0000 */
[----:B------:R-:W-:Y:S02]  /*186b0*/  FMNMX.FTZ R9, R107, R9, !PT ;  /* 0x000000096b097209 */ /* 0x000fe40007810000 */
[----:B------:R-:W-:Y:S02]  /*186c0*/  FSEL R63, R63, -INF , !P4 ;  /* 0xff8000003f3f7808 */ /* 0x000fe40006000000 */
[----:B------:R-:W-:-:S02]  /*186d0*/  FMNMX.FTZ R9, R110, R9, !PT ;  /* 0x000000096e097209 */ /* 0x000fc40007810000 */
[----:B------:R-:W-:Y:S02]  /*186e0*/  ISETP.LT.OR P6, PT, R138, 0x9a, P6 ;  /* 0x0000009a8a00780c */ /* 0x000fe400037c1670 */
[----:B------:R-:W-:Y:S02]  /*186f0*/  FMNMX.FTZ R9, R111, R9, !PT ;  /* 0x000000096f097209 */ /* 0x000fe40007810000 */
[----:B------:R-:W-:Y:S02]  /*18700*/  FSEL R66, R66, -INF , !P2 ;  /* 0xff80000042427808 */ /* 0x000fe40005000000 */
[----:B------:R-:W-:Y:S02]  /*18710*/  FMNMX.FTZ R9, R114, R9, !PT ;  /* 0x0000000972097209 */ /* 0x000fe40007810000 */
[----:B------:R-:W-:Y:S02]  /*18720*/  FSEL R67, R67, -INF , !P6 ;  /* 0xff80000043437808 */ /* 0x000fe40007000000 */
[----:B------:R-:W-:-:S02]  /*18730*/  FMNMX.FTZ R9, R115, R9, !PT ;  /* 0x0000000973097209 */ /* 0x000fc40007810000 */
[----:B------:R-:W-:Y:S02]  /*18740*/  LOP3.LUT P0, RZ, R16, 0x40, RZ, 0xc0, !PT ;  /* 0x0000004010ff7812 */ /* 0x000fe4000780c0ff */
[----:B------:R-:W-:Y:S02]  /*18750*/  FMNMX.FTZ R9, R118, R9, !PT ;  /* 0x0000000976097209 */ /* 0x000fe40007810000 */
[----:B0-----:R-:W-:Y:S02]  /*18760*/  FMNMX.FTZ R12, R12, R11, !PT ;  /* 0x0000000b0c0c7209 */ /* 0x001fe40007810000 */
[----:B------:R-:W-:Y:S02]  /*18770*/  FMNMX.FTZ R9, R119, R9, !PT ;  /* 0x0000000977097209 */ /* 0x000fe40007810000 */
[----:B------:R-:W-:Y:S02]  /*18780*/  FSETP.NEU.FTZ.AND P3, PT, R12, -INF , PT ;  /* 0xff8000000c00780b */ /* 0x000fe40003f7d000 */
[----:B------:R-:W-:-:S02]  /*18790*/  FMNMX.FTZ R9, R90, R9, !PT ;  /* 0x000000095a097209 */ /* 0x000fc40007810000 */
[----:B------:R-:W-:Y:S02]  /*187a0*/  FSEL R11, R12, RZ, P3 ;  /* 0x000000ff0c0b7208 */ /* 0x000fe40001800000 */
[----:B------:R-:W-:-:S03]  /*187b0*/  FMNMX.FTZ R9, R91, R9, !PT ;  /* 0x000000095b097209 */ /* 0x000fc60007810000 */
[----:B------:R-:W-:Y:S01]  /*187c0*/  FADD.FTZ R11, -R11, R13 ;  /* 0x0000000d0b0b7221 */ /* 0x000fe20000010100 */
[----:B------:R-:W-:Y:S01]  /*187d0*/  FMNMX.FTZ R9, R94, R9, !PT ;  /* 0x000000095e097209 */ /* 0x000fe20007810000 */
[-C--:B------:R-:W-:Y:S02]  /*187e0*/  FFMA.FTZ R13, R12, R58.reuse, -8 ;  /* 0xc10000000c0d7423 */ /* 0x080fe4000001003a */
        /* <DEDUP_REMOVED lines=73> */
[----:B------:R-:W-:-:S02]  /*18c80*/  FFMA.FTZ R13, R136, R58, -R13 ;  /* 0x0000003a880d7223 */ /* 0x000fc4000001080d */
        /* <DEDUP_REMOVED lines=68> */
[----:B------:R-:W-:Y:S01]  /*190d0*/  FADD.FTZ R20, R125, R20 ;  /* 0x000000147d147221 */ /* 0x000fe20000010000 */
[----:B------:R-:W-:-:S01]  /*190e0*/  FFMA.FTZ R8, R8, R58, -R71 ;  /* 0x0000003a08087223 */ /* 0x000fc20000010847 */
[----:B------:R-:W2:Y:S01]  /*190f0*/  MUFU.EX2 R127, R127 ;  /* 0x0000007f007f7308 */ /* 0x000ea20000000800 */
[----:B0-----:R-:W-:-:S01]  /*19100*/  FADD.FTZ R21, R123, R21 ;  /* 0x000000157b157221 */ /* 0x001fc20000010000 */
[----:B------:R-:W-:Y:S01]  /*19110*/  FADD.FTZ R20, R128, R20 ;  /* 0x0000001480147221 */ /* 0x000fe20000010000 */
[----:B------:R-:W-:-:S01]  /*19120*/  FFMA.FTZ R61, R61, R58, -R71 ;  /* 0x0000003a3d3d7223 */ /* 0x000fc20000010847 */
[-CC-:B------:R-:W-:Y:S01]  /*19130*/  FFMA.FTZ R62, R62, R58.reuse, -R71.reuse ;  /* 0x0000003a3e3e7223 */ /* 0x180fe20000010847 */
[----:B------:R-:W-:-:S01]  /*19140*/  FFMA.FTZ R63, R63, R58, -R71 ;  /* 0x0000003a3f3f7223 */ /* 0x000fc20000010847 */
[----:B------:R-:W-:Y:S01]  /*19150*/  FADD.FTZ R20, R129, R20 ;  /* 0x0000001481147221 */ /* 0x000fe20000010000 */
[----:B------:R-:W-:-:S01]  /*19160*/  FFMA.FTZ R66, R66, R58, -R71 ;  /* 0x0000003a42427223 */ /* 0x000fc20000010847 */
[----:B------:R-:W0:Y:S01]  /*19170*/  MUFU.EX2 R130, R130 ;  /* 0x0000008200827308 */ /* 0x000e220000000800 */
[----:B-1----:R-:W-:-:S01]  /*19180*/  FADD.FTZ R21, R126, R21 ;  /* 0x000000157e157221 */ /* 0x002fc20000010000 */
[----:B------:R-:W-:Y:S01]  /*19190*/  FADD.FTZ R20, R104, R20 ;  /* 0x0000001468147221 */ /* 0x000fe20000010000 */
[----:B------:R-:W-:-:S03]  /*191a0*/  FFMA.FTZ R67, R67, R58, -R71 ;  /* 0x0000003a43437223 */ /* 0x000fc60000010847 */
        /* <DEDUP_REMOVED lines=123> */
.L_x_12009:
        /* <DEDUP_REMOVED lines=75> */
[----:B------:R-:W-:-:S02]  /*19e10*/  IMAD.MOV.U32 R3, RZ, RZ, R9 ;  /* 0x000000ffff037224 */ /* 0x000fc400078e0009 */
[----:B------:R-:W-:Y:S02]  /*19e20*/  IMAD.MOV.U32 R13, RZ, RZ, R12 ;  /* 0x000000ffff0d7224 */ /* 0x000fe400078e000c */
[----:B------:R-:W-:Y:S02]  /*19e30*/  IMAD.MOV.U32 R10, RZ, RZ, R19 ;  /* 0x000000ffff0a7224 */ /* 0x000fe400078e0013 */
[----:B------:R-:W-:Y:S01]  /*19e40*/  IMAD.MOV.U32 R8, RZ, RZ, R18 ;  /* 0x000000ffff087224 */ /* 0x000fe200078e0012 */
[----:B--2---:R-:W-:-:S04]  /*19e50*/  PRMT R14, R70, 0x654, R14 ;  /* 0x00000654460e7816 */ /* 0x004fc8000000000e */
[----:B------:R0:W-:Y:S01]  /*19e60*/  SYNCS.ARRIVE.TRANS64.RED.A1T0 RZ, [R14+URZ], RZ ;  /* 0x000000ff0eff79a7 */ /* 0x0001e2000810043f */
[C---:B---3--:R-:W-:Y:S01]  /*19e70*/  ISETP.GT.AND P1, PT, R0.reuse, R15, PT ;  /* 0x0000000f0000720c */ /* 0x048fe20003f24270 */
[----:B------:R-:W-:-:S12]  /*19e80*/  VIADD R0, R0, 0xffffffff ;  /* 0xffffffff00007836 */ /* 0x000fd80000000000 */
[----:B0-----:R-:W-:Y:S05]  /*19e90*/  @P1 BRA `(.L_x_12010) ;  /* 0xffffffb000f01947 */ /* 0x001fea000383ffff */
.L_x_11990:
[----:B------:R-:W-:Y:S05]  /*19ea0*/  BSYNC B0 ;  /* 0x0000000000007941 */ /* 0x000fea0003800000 */
.L_x_11989:
[----:B------:R-:W-:Y:S06]  /*19eb0*/  BAR.ARV 0x8, 0x200 ;  /* 0x0208000000007b1d */ /* 0x000fec0000002000 */
[----:B------:R-:W-:Y:S05]  /*19ec0*/  @!P0 BRA `(.L_x_12011) ;  /* 0x0000000000048947 */ /* 0x000fea0003800000 */
[----:B------:R-:W-:Y:S01]  /*19ed0*/  BPT.TRAP 0x1 ;  /* 0x000000040000795c */ /* 0x000fe20000300000 */
.L_x_12011:
[----:B------:R-:W-:Y:S01]  /*19ee0*/  IMAD R11, R18, 0x8, R17 ;  /* 0x00000008120b7824 */ /* 0x000fe200078e0211 */
[----:B------:R-:W-:-:S04]  /*19ef0*/  SHF.L.U32 R0, R19, 0x1f, RZ ;  /* 0x0000001f13007819 */ /* 0x000fc800000006ff */
[----:B------:R0:W1:Y:S01]  /*19f00*/  SYNCS.PHASECHK.TRANS64.TRYWAIT P1, [R11+URZ+0x13250], R0 ;  /* 0x013250000b0075a7 */ /* 0x000062000802017f */
[----:B------:R-:W-:Y:S05]  /*19f10*/  @!P0 BRA `(.L_x_12012) ;  /* 0x0000000000048947 */ /* 0x000fea0003800000 */
[----:B------:R-:W-:Y:S01]  /*19f20*/  BPT.TRAP 0x1 ;  /* 0x000000040000795c */ /* 0x000fe20000300000 */
.L_x_12012:
[----:B------:R-:W-:Y:S04]  /*19f30*/  BSSY B0, `(.L_x_12013) ;  /* 0x0000004000007945 */ /* 0x000fe80003800000 */
[----:B-1----:R-:W-:Y:S05]  /*19f40*/  @P1 BRA `(.L_x_12014) ;  /* 0x0000000000081947 */ /* 0x002fea0003800000 */
[----:B------:R-:W1:Y:S02]  /*19f50*/  SYNCS.PHASECHK.TRANS64.TRYWAIT P1, [R11+URZ+0x13250], R0 ;  /* 0x013250000b0075a7 */ /* 0x000e64000802017f */
[----:B-1----:R-:W-:Y:S05]  /*19f60*/  @!P1 BRA `(.L_x_12015) ;  /* 0x0000009400849947 */ /* 0x002fea0003800000 */
.L_x_12014:
[----:B------:R-:W-:Y:S05]  /*19f70*/  BSYNC B0 ;  /* 0x0000000000007941 */ /* 0x000fea0003800000 */
.L_x_12013:
[----:B------:R-:W2:Y:S01]  /*19f80*/  LDL.LU R10, [R1+0x4c] ;  /* 0x00004c00010a7983 */ /* 0x000ea20000300800 */
[----:B------:R-:W-:-:S03]  /*19f90*/  ULDC.64 UR4, c[0x0][0x9a0] ;  /* 0x0002680000047ab9 */ /* 0x000fc60000000a00 */
[----:B------:R-:W3:Y:S01]  /*19fa0*/  LDL.LU R8, [R1+0x48] ;  /* 0x0000480001087983 */ /* 0x000ee20000300800 */
[----:B------:R-:W-:Y:S01]  /*19fb0*/  VIADD R17, R17, 0x1000 ;  /* 0x0000100011117836 */ /* 0x000fe20000000000 */
[----:B------:R-:W-:Y:S01]  /*19fc0*/  ISETP.NE.U32.AND P1, PT, RZ, UR4, PT ;  /* 0x00000004ff007c0c */ /* 0x000fe2000bf25070 */
[----:B------:R-:W-:Y:S01]  /*19fd0*/  IMAD.MOV.U32 R3, RZ, RZ, -0x3ffffff0 ;  /* 0xc0000010ff037424 */ /* 0x000fe200078e00ff */
        /* <DEDUP_REMOVED lines=8> */
[----:B------:R-:W0:Y:S08]  /*1a060*/  @P1 LDC.64 R4, c[0x0][0x9c8] ;  /* 0x00027200ff041b82 */ /* 0x000e300000000a00 */
[----:B------:R-:W4:Y:S04]  /*1a070*/  @P1 LDC.64 R6, c[0x0][0x9d0] ;  /* 0x00027400ff061b82 */ /* 0x000f280000000a00 */
[----:B------:R-:W-:Y:S03]  /*1a080*/  QGMMA.64x64x32.F32.E4M3.E4M3 R24, R152, gdesc[UR4], R24, gsb0 ;  /* 0x00e0000498187df3 */ /* 0x000fe60008000818 */
[----:B------:R-:W-:-:S02]  /*1a090*/  WARPGROUP.DEPBAR.LE gsb0, 0x0 ;  /* 0x00008000000079c5 */ /* 0x000fc40000010000 */
[----:B------:R-:W-:Y:S01]  /*1a0a0*/  WARPGROUP.ARRIVE ;  /* 0x00000000000079c5 */ /* 0x000fe20000000000 */
[----:B--2---:R-:W-:-:S05]  /*1a0b0*/  @P1 SHF.R.S32.HI R13, RZ, 0x1f, R10 ;  /* 0x0000001fff0d1819 */ /* 0x004fca000001140a */
[----:B01----:R-:W-:Y:S01]  /*1a0c0*/  @P1 IMAD R0, R13, R4, RZ ;  /* 0x000000040d001224 */ /* 0x003fe200078e02ff */
[----:B---3--:R-:W-:-:S03]  /*1a0d0*/  @P1 SHF.R.S32.HI R13, RZ, 0x1f, R8 ;  /* 0x0000001fff0d1819 */ /* 0x008fc60000011408 */
[C---:B------:R-:W-:Y:S02]  /*1a0e0*/  @P1 IMAD R3, R10.reuse, R5, R0 ;  /* 0x000000050a031224 */ /* 0x040fe400078e0200 */
[----:B------:R-:W-:-:S04]  /*1a0f0*/  @P1 IMAD.WIDE.U32 R4, R10, R4, RZ ;  /* 0x000000040a041225 */ /* 0x000fc800078e00ff */
[-C--:B----4-:R-:W-:Y:S02]  /*1a100*/  @P1 IMAD R0, R13, R6.reuse, RZ ;  /* 0x000000060d001224 */ /* 0x090fe400078e02ff */
[----:B------:R-:W-:Y:S02]  /*1a110*/  @P1 IMAD.IADD R5, R5, 0x1, R3 ;  /* 0x0000000105051824 */ /* 0x000fe400078e0203 */
[C---:B------:R-:W-:Y:S02]  /*1a120*/  @P1 IMAD R3, R8.reuse, R7, R0 ;  /* 0x0000000708031224 */ /* 0x040fe400078e0200 */
[----:B------:R-:W-:-:S04]  /*1a130*/  @P1 IMAD.WIDE.U32 R4, R8, R6, R4 ;  /* 0x0000000608041225 */ /* 0x000fc800078e0004 */
[----:B------:R-:W-:Y:S01]  /*1a140*/  @P1 IMAD.IADD R3, R5, 0x1, R3 ;  /* 0x0000000105031824 */ /* 0x000fe200078e0203 */
[C---:B------:R-:W-:Y:S01]  /*1a150*/  @P1 LEA R6, P2, R4.reuse, UR4, 0x2 ;  /* 0x0000000404061c11 */ /* 0x040fe2000f8410ff */
[----:B------:R-:W-:Y:S02]  /*1a160*/  IMAD.MOV.U32 R0, RZ, RZ, 0x3f800000 ;  /* 0x3f800000ff007424 */ /* 0x000fe400078e00ff */
[----:B------:R-:W-:Y:S01]  /*1a170*/  IMAD.MOV.U32 R5, RZ, RZ, -0x3ffffff0 ;  /* 0xc0000010ff057424 */ /* 0x000fe200078e00ff */
[----:B------:R-:W-:Y:S01]  /*1a180*/  @P1 LEA.HI.X R7, R4, UR5, R3, 0x2, P2 ;  /* 0x0000000504071c11 */ /* 0x000fe200090f1403 */
[----:B------:R-:W-:-:S03]  /*1a190*/  VIADD R4, R2, 0x80 ;  /* 0x0000008002047836 */ /* 0x000fc60000000000 */
[----:B------:R-:W-:Y:S01]  /*1a1a0*/  R2UR UR7, R5 ;  /* 0x00000000050772ca */ /* 0x000fe200000e0000 */
[----:B------:R0:W2:Y:S01]  /*1a1b0*/  @P1 LDG.E R0, desc[UR44][R6.64] ;  /* 0x0000002c06001981 */ /* 0x0000a2000c1e1900 */
[----:B------:R-:W-:Y:S01]  /*1a1c0*/  R2UR UR6, R4 ;  /* 0x00000000040672ca */ /* 0x000fe200000e0000 */
[----:B------:R-:W-:Y:S02]  /*1a1d0*/  VIADD R4, R2, 0x100 ;  /* 0x0000010002047836 */ /* 0x000fe40000000000 */
[----:B------:R-:W-:Y:S01]  /*1a1e0*/  IMAD.MOV.U32 R5, RZ, RZ, -0x3ffffff0 ;  /* 0xc0000010ff057424 */ /* 0x000fe200078e00ff */
[----:B------:R-:W1:Y:S01]  /*1a1f0*/  SHFL.BFLY PT, R3, R20, 0x2, 0x1f ;  /* 0x0c401f0014037f89 */ /* 0x000e6200000e0000 */
[----:B------:R-:W-:Y:S02]  /*1a200*/  IMAD.MOV.U32 R56, RZ, RZ, -0x800000 ;  /* 0xff800000ff387424 */ /* 0x000fe400078e00ff */
[----:B0-----:R-:W-:-:S06]  /*1a210*/  IMAD.MOV.U32 R7, RZ, RZ, RZ ;  /* 0x000000ffff077224 */ /* 0x001fcc00078e00ff */
[----:B------:R-:W-:Y:S01]  /*1a220*/  QGMMA.64x64x32.F32.E4M3.E4M3 R24, R148, gdesc[UR4], R24, gsb0 ;  /* 0x00e0000494187df3 */ /* 0x000fe20008000818 */
[----:B------:R-:W-:Y:S01]  /*1a230*/  R2UR UR6, R4 ;  /* 0x00000000040672ca */ /* 0x000fe200000e0000 */
[C---:B------:R-:W-:Y:S01]  /*1a240*/  VIADD R4, R2.reuse, 0x180 ;  /* 0x0000018002047836 */ /* 0x040fe20000000000 */
[----:B------:R-:W-:Y:S01]  /*1a250*/  R2UR UR7, R5 ;  /* 0x00000000050772ca */ /* 0x000fe200000e0000 */
[----:B------:R-:W-:Y:S02]  /*1a260*/  IMAD.MOV.U32 R5, RZ, RZ, -0x3ffffff0 ;  /* 0xc0000010ff057424 */ /* 0x000fe400078e00ff */
[----:B------:R-:W-:Y:S02]  /*1a270*/  VIADD R2, R2, 0x200 ;  /* 0x0000020002027836 */ /* 0x000fe40000000000 */
[----:B-1----:R-:W-:-:S01]  /*1a280*/  FADD.FTZ R6, R3, R20 ;  /* 0x0000001403067221 */ /* 0x002fc20000010000 */
[----:B------:R-:W-:Y:S02]  /*1a290*/  IMAD.MOV.U32 R3, RZ, RZ, -0x3ffffff0 ;  /* 0xc0000010ff037424 */ /* 0x000fe400078e00ff */
[----:B------:R-:W-:Y:S01]  /*1a2a0*/  IMAD.MOV.U32 R20, RZ, RZ, -0x800000 ;  /* 0xff800000ff147424 */ /* 0x000fe200078e00ff */
[----:B------:R-:W-:-:S02]  /*1a2b0*/  WARPGROUP.DEPBAR.LE gsb0, 0x0 ;  /* 0x00008000000079c5 */ /* 0x000fc40000010000 */
[----:B------:R-:W-:-:S06]  /*1a2c0*/  WARPGROUP.ARRIVE ;  /* 0x00000000000079c5 */ /* 0x000fcc0000000000 */
[----:B------:R-:W-:Y:S01]  /*1a2d0*/  QGMMA.64x64x32.F32.E4M3.E4M3 R24, R144, gdesc[UR4], R24, gsb0 ;  /* 0x00e0000490187df3 */ /* 0x000fe20008000818 */
[----:B------:R-:W-:Y:S02]  /*1a2e0*/  R2UR UR6, R4 ;  /* 0x00000000040672ca */ /* 0x000fe400000e0000 */
[----:B------:R-:W-:Y:S01]  /*1a2f0*/  R2UR UR7, R5 ;  /* 0x00000000050772ca */ /* 0x000fe200000e0000 */
[----:B------:R-:W0:Y:S02]  /*1a300*/  SHFL.BFLY PT, R4, R21, 0x2, 0x1f ;  /* 0x0c401f0015047f89 */ /* 0x000e2400000e0000 */
[----:B0-----:R-:W-:-:S05]  /*1a310*/  FADD.FTZ R4, R4, R21 ;  /* 0x0000001504047221 */ /* 0x001fca0000010000 */
[----:B------:R-:W0:Y:S02]  /*1a320*/  SHFL.BFLY PT, R5, R4, 0x1, 0x1f ;  /* 0x0c201f0004057f89 */ /* 0x000e2400000e0000 */
[----:B0-----:R-:W-:-:S04]  /*1a330*/  FADD.FTZ R8, R4, R5 ;  /* 0x0000000504087221 */ /* 0x001fc80000010000 */
[C---:B------:R-:W-:Y:S01]  /*1a340*/  FMUL.FTZ R13, R8.reuse, 0.00390625 ;  /* 0x3b800000080d7820 */ /* 0x040fe20000410000 */
[----:B------:R-:W-:-:S04]  /*1a350*/  FSETP.NE.FTZ.AND P1, PT, R8, RZ, PT ;  /* 0x000000ff0800720b */ /* 0x000fc80003f35000 */
[----:B------:R-:W-:Y:S01]  /*1a360*/  FSETP.NE.FTZ.AND P2, PT, R13, RZ, PT ;  /* 0x000000ff0d00720b */ /* 0x000fe20003f55000 */
[----:B------:R-:W-:Y:S02]  /*1a370*/  WARPGROUP.DEPBAR.LE gsb0, 0x0 ;  /* 0x00008000000079c5 */ /* 0x000fe40000010000 */
[----:B------:R-:W-:-:S10]  /*1a380*/  WARPGROUP.ARRIVE ;  /* 0x00000000000079c5 */ /* 0x000fd40000000000 */
[----:B------:R-:W-:Y:S01]  /*1a390*/  @P2 FMUL.FTZ R5, R58, 0.69314718246459960938 ;  /* 0x3f3172183a052820 */ /* 0x000fe20000410000 */
[----:B------:R-:W-:Y:S01]  /*1a3a0*/  QGMMA.64x64x32.F32.E4M3.E4M3 R24, R140, gdesc[UR4], R24, gsb0 ;  /* 0x00e000048c187df3 */ /* 0x000fe20008000818 */
[----:B------:R-:W-:Y:S02]  /*1a3b0*/  R2UR UR6, R2 ;  /* 0x00000000020672ca */ /* 0x000fe400000e0000 */
[----:B------:R-:W-:Y:S01]  /*1a3c0*/  R2UR UR7, R3 ;  /* 0x00000000030772ca */ /* 0x000fe200000e0000 */
[----:B------:R-:W0:Y:S01]  /*1a3d0*/  @P2 MUFU.LG2 R2, R13 ;  /* 0x0000000d00022308 */ /* 0x000e220000000c00 */
[----:B------:R-:W1:Y:S01]  /*1a3e0*/  SHFL.BFLY PT, R3, R6, 0x1, 0x1f ;  /* 0x0c201f0006037f89 */ /* 0x000e6200000e0000 */
[----:B0-----:R-:W-:-:S04]  /*1a3f0*/  @P2 FMUL.FTZ R2, R2, 0.69314718246459960938 ;  /* 0x3f31721802022820 */ /* 0x001fc80000410000 */
[----:B------:R-:W-:Y:S01]  /*1a400*/  @P2 FFMA.FTZ R56, R5, R12, R2 ;  /* 0x0000000c05382223 */ /* 0x000fe20000010002 */
[----:B-1----:R-:W-:-:S01]  /*1a410*/  FADD.FTZ R10, R6, R3 ;  /* 0x00000003060a7221 */ /* 0x002fc20000010000 */
[----:B------:R-:W-:-:S03]  /*1a420*/  IMAD.MOV.U32 R3, RZ, RZ, RZ ;  /* 0x000000ffff037224 */ /* 0x000fc600078e00ff */
[----:B------:R-:W-:-:S03]  /*1a430*/  FMUL.FTZ R14, R10, 0.00390625 ;  /* 0x3b8000000a0e7820 */ /* 0x000fc60000410000 */
[----:B------:R-:W-:Y:S01]  /*1a440*/  @P1 MUFU.RCP R3, R8 ;  /* 0x0000000800031308 */ /* 0x000fe20000001000 */
[----:B------:R-:W-:Y:S02]  /*1a450*/  FSETP.NE.FTZ.AND P1, PT, R10, RZ, PT ;  /* 0x000000ff0a00720b */ /* 0x000fe40003f35000 */
[----:B------:R-:W-:-:S11]  /*1a460*/  FSETP.NE.FTZ.AND P3, PT, R14, RZ, PT ;  /* 0x000000ff0e00720b */ /* 0x000fd60003f75000 */
[----:B------:R-:W-:Y:S02]  /*1a470*/  @P1 MUFU.RCP R7, R10 ;  /* 0x0000000a00071308 */ /* 0x000fe40000001000 */
[----:B------:R-:W-:-:S06]  /*1a480*/  @P3 FMUL.FTZ R15, R58, 0.69314718246459960938 ;  /* 0x3f3172183a0f3820 */ /* 0x000fcc0000410000 */
[----:B------:R-:W0:Y:S02]  /*1a490*/  @P3 MUFU.LG2 R4, R14 ;  /* 0x0000000e00043308 */ /* 0x000e240000000c00 */
[----:B0-----:R-:W-:Y:S01]  /*1a4a0*/  @P3 FMUL.FTZ R4, R4, 0.69314718246459960938 ;  /* 0x3f31721804043820 */ /* 0x001fe20000410000 */
[----:B------:R-:W-:Y:S02]  /*1a4b0*/  WARPGROUP.DEPBAR.LE gsb0, 0x0 ;  /* 0x00008000000079c5 */ /* 0x000fe40000010000 */
[----:B------:R-:W-:Y:S01]  /*1a4c0*/  WARPGROUP.ARRIVE ;  /* 0x00000000000079c5 */ /* 0x000fe20000000000 */
[----:B------:R-:W-:-:S05]  /*1a4d0*/  @P3 FFMA.FTZ R20, R15, R9, R4 ;  /* 0x000000090f143223 */ /* 0x000fca0000010004 */
[----:B------:R-:W-:Y:S01]  /*1a4e0*/  QGMMA.64x64x32.F32.E4M3.E4M3 R24, R136, gdesc[UR4], R24, gsb0 ;  /* 0x00e0000488187df3 */ /* 0x000fe20008000818 */
[-C--:B--2---:R-:W-:Y:S01]  /*1a4f0*/  FMUL.FTZ R3, R3, R0.reuse ;  /* 0x0000000003037220 */ /* 0x084fe20000410000 */
[----:B------:R-:W-:Y:S01]  /*1a500*/  FMUL.FTZ R2, R7, R0 ;  /* 0x0000000007027220 */ /* 0x000fe20000410000 */
[----:B------:R-:W-:Y:S02]  /*1a510*/  WARPGROUP.DEPBAR.LE gsb0, 0x0 ;  /* 0x00008000000079c5 */ /* 0x000fe40000010000 */
[----:B------:R-:W-:Y:S05]  /*1a520*/  @!P0 BRA `(.L_x_12016) ;  /* 0x0000000000048947 */ /* 0x000fea0003800000 */
[----:B------:R-:W-:Y:S01]  /*1a530*/  BPT.TRAP 0x1 ;  /* 0x000000040000795c */ /* 0x000fe20000300000 */
.L_x_12016:
[----:B------:R-:W2:Y:S01]  /*1a540*/  LDL.LU R4, [R1+0x24] ;  /* 0x0000240001047983 */ /* 0x000ea20000300800 */
[----:B------:R-:W-:Y:S02]  /*1a550*/  VIADD R0, R11, 0x13260 ;  /* 0x000132600b007836 */ /* 0x000fe40000000000 */
[-C--:B------:R-:W-:Y:S01]  /*1a560*/  FMUL.FTZ R59, R24, R3.reuse ;  /* 0x00000003183b7220 */ /* 0x080fe20000410000 */
[-C--:B------:R-:W-:Y:S02]  /*1a570*/  FMUL.FTZ R57, R25, R3.reuse ;  /* 0x0000000319397220 */ /* 0x080fe40000410000 */
[----:B--2---:R-:W-:Y:S02]  /*1a580*/  PRMT R0, R4, 0x654, R0 ;  /* 0x0000065404007816 */ /* 0x004fe40000000000 */
[----:B------:R-:W2:Y:S01]  /*1a590*/  LDL.LU R4, [R1+0x5c] ;  /* 0x00005c0001047983 */ /* 0x000ea20000300800 */
[----:B------:R-:W-:Y:S01]  /*1a5a0*/  VIADD R18, R18, 0x1 ;  /* 0x0000000112127836 */ /* 0x000fe20000000000 */
[----:B------:R0:W-:Y:S01]  /*1a5b0*/  SYNCS.ARRIVE.TRANS64.RED.A1T0 RZ, [R0+URZ], RZ ;  /* 0x000000ff00ff79a7 */ /* 0x0001e2000810043f */
[-C--:B------:R-:W-:Y:S01]  /*1a5c0*/  FMUL.FTZ R58, R28, R3.reuse ;  /* 0x000000031c3a7220 */ /* 0x080fe20000410000 */
[-C--:B------:R-:W-:Y:S01]  /*1a5d0*/  FMUL.FTZ R28, R29, R3.reuse ;  /* 0x000000031d1c7220 */ /* 0x080fe20000410000 */
[-C--:B------:R-:W-:Y:S01]  /*1a5e0*/  FMUL.FTZ R24, R33, R3.reuse ;  /* 0x0000000321187220 */ /* 0x080fe20000410000 */
[----:B------:R-:W-:Y:S01]  /*1a5f0*/  ISETP.NE.AND P1, PT, R18, 0x2, PT ;  /* 0x000000021200780c */ /* 0x000fe20003f25270 */
[-C--:B------:R-:W-:Y:S01]  /*1a600*/  FMUL.FTZ R29, R32, R3.reuse ;  /* 0x00000003201d7220 */ /* 0x080fe20000410000 */
[-C--:B------:R-:W-:Y:S01]  /*1a610*/  FMUL.FTZ R33, R26, R2.reuse ;  /* 0x000000021a217220 */ /* 0x080fe20000410000 */
[-C--:B------:R-:W-:Y:S01]  /*1a620*/  FMUL.FTZ R36, R36, R3.reuse ;  /* 0x0000000324247220 */ /* 0x080fe20000410000 */
[----:B0-----:R-:W-:Y:S01]  /*1a630*/  SEL R0, RZ, 0x1, P1 ;  /* 0x00000001ff007807 */ /* 0x001fe20000800000 */
        /* <DEDUP_REMOVED lines=26> */
[----:B------:R-:W-:Y:S01]  /*1a7e0*/  SEL R18, R18, RZ, P1 ;  /* 0x000000ff12127207 */ /* 0x000fe20000800000 */
[----:B--2---:R-:W-:-:S05]  /*1a7f0*/  VIADD R4, R4, 0x1 ;  /* 0x0000000104047836 */ /* 0x004fca0000000000 */
[----:B------:R0:W-:Y:S02]  /*1a800*/  STL [R1+0x5c], R4 ;  /* 0x00005c0401007387 */ /* 0x0001e40000100800 */
.L_x_11907:
[----:B------:R-:W1:Y:S08]  /*1a810*/  S2UR UR4, SR_CgaCtaId ;  /* 0x00000000000479c3 */ /* 0x000e700000008800 */
[----:B------:R-:W-:Y:S01]  /*1a820*/  BAR.SYNC.DEFER_BLOCKING 0x5, 0x200 ;  /* 0x0148000000007b1d */ /* 0x000fe20000010000 */
[----:B------:R-:W-:-:S05]  /*1a830*/  MOV R17, 0x400 ;  /* 0x0000040000117802 */ /* 0x000fca0000000f00 */
[----:B------:R-:W-:Y:S01]  /*1a840*/  BSSY B0, `(.L_x_12017) ;  /* 0x00001d8000007945 */ /* 0x000fe20003800000 */
[----:B------:R-:W2:Y:S01]  /*1a850*/  S2R R50, SR_TID.X ;  /* 0x0000000000327919 */ /* 0x000ea20000002100 */
[----:B-1----:R-:W-:-:S05]  /*1a860*/  IMAD.U32 R0, RZ, RZ, UR4 ;  /* 0x00000004ff007e24 */ /* 0x002fca000f8e00ff */
[----:B------:R-:W-:Y:S01]  /*1a870*/  LEA R17, R0, R17, 0x18 ;  /* 0x0000001100117211 */ /* 0x000fe200078ec0ff */
[----:B------:R1:W-:Y:S04]  /*1a880*/  STL [R1+0x24], R0 ;  /* 0x0000240001007387 */ /* 0x0003e80000100800 */
[----:B------:R-:W3:Y:S01]  /*1a890*/  LDS.128 R40, [R17+0x132d0] ;  /* 0x0132d00011287984 */ /* 0x000ee20000000c00 */
[----:B--2---:R-:W-:-:S05]  /*1a8a0*/  VIADD R30, R50, 0xffffff80 ;  /* 0xffffff80321e7836 */ /* 0x004fca0000000000 */
[----:B------:R-:W-:-:S04]  /*1a8b0*/  SHF.R.S32.HI R31, RZ, 0x1f, R30 ;  /* 0x0000001fff1f7819 */ /* 0x000fc8000001141e */
[----:B------:R-:W-:-:S04]  /*1a8c0*/  LEA.HI R2, R31, R30, RZ, 0x3 ;  /* 0x0000001e1f027211 */ /* 0x000fc800078f18ff */
[----:B------:R-:W-:Y:S02]  /*1a8d0*/  LOP3.LUT R21, R2, 0xfffffff8, RZ, 0xc0, !PT ;  /* 0xfffffff802157812 */ /* 0x000fe400078ec0ff */
[----:B------:R-:W-:-:S03]  /*1a8e0*/  SHF.R.S32.HI R2, RZ, 0x3, R2 ;  /* 0x00000003ff027819 */ /* 0x000fc60000011402 */
[----:B------:R-:W-:-:S04]  /*1a8f0*/  IMAD.IADD R21, R30, 0x1, -R21 ;  /* 0x000000011e157824 */ /* 0x000fc800078e0a15 */
[----:B------:R-:W-:-:S05]  /*1a900*/  IMAD.SHL.U32 R3, R21, 0x8, RZ ;  /* 0x0000000815037824 */ /* 0x000fca00078e00ff */
[----:B-1----:R-:W-:Y:S01]  /*1a910*/  SHF.R.S32.HI R0, RZ, 0x1f, R3 ;  /* 0x0000001fff007819 */ /* 0x002fe20000011403 */
[----:B---3--:R1:W-:Y:S04]  /*1a920*/  STL.64 [R1+0x40], R40 ;  /* 0x0000402801007387 */ /* 0x0083e80000100a00 */
[----:B------:R1:W-:Y:S01]  /*1a930*/  STL.64 [R1+0x48], R42 ;  /* 0x0000482a01007387 */ /* 0x0003e20000100a00 */
[----:B------:R-:W-:Y:S06]  /*1a940*/  BAR.ARV 0x4, 0x200 ;  /* 0x0108000000007b1d */ /* 0x000fec0000002000 */
[----:B------:R-:W-:Y:S05]  /*1a950*/  @P0 BRA `(.L_x_12018) ;  /* 0x0000001000e00947 */ /* 0x000fea0003800000 */
[----:B0-----:R-:W-:Y:S01]  /*1a960*/  IMAD.SHL.U32 R4, R50, 0x4, RZ ;  /* 0x0000000432047824 */ /* 0x001fe200078e00ff */
[----:B------:R-:W-:Y:S01]  /*1a970*/  ULDC.64 UR4, c[0x4][0x38] ;  /* 0x01000e0000047ab9 */ /* 0x000fe20000000a00 */
[----:B------:R-:W2:Y:S01]  /*1a980*/  LDL R64, [R1+0x34] ;  /* 0x0000340001407983 */ /* 0x000ea20000100800 */
[----:B------:R-:W-:Y:S01]  /*1a990*/  F2FP.BF16.F32.PACK_AB R27, R26, R27 ;  /* 0x0000001b1a1b723e */ /* 0x000fe200000010ff */
[----:B------:R-:W-:Y:S01]  /*1a9a0*/  ULDC.64 UR6, c[0x0][0xb90] ;  /* 0x0002e40000067ab9 */ /* 0x000fe20000000a00 */
[----:B------:R-:W-:Y:S01]  /*1a9b0*/  LOP3.LUT R4, R4, 0xc, RZ, 0xc0, !PT ;  /* 0x0000000c04047812 */ /* 0x000fe200078ec0ff */
[----:B------:R-:W3:Y:S03]  /*1a9c0*/  LDL.LU R63, [R1+0x58] ;  /* 0x00005800013f7983 */ /* 0x000ee60000300800 */
[----:B------:R-:W-:Y:S01]  /*1a9d0*/  IADD3 R4, P0, R4, UR4, RZ ;  /* 0x0000000404047c10 */ /* 0x000fe2000ff1e0ff */
[----:B------:R-:W0:Y:S04]  /*1a9e0*/  S2R R26, SR_SWINHI ;  /* 0x00000000001a7919 */ /* 0x000e280000002f00 */
[----:B------:R-:W-:Y:S01]  /*1a9f0*/  IMAD.X R5, RZ, RZ, UR5, P0 ;  /* 0x00000005ff057e24 */ /* 0x000fe200080e06ff */
[----:B------:R-:W-:Y:S01]  /*1aa00*/  F2FP.BF16.F32.PACK_AB R12, R11, R12 ;  /* 0x0000000c0b0c723e */ /* 0x000fe200000010ff */
[----:B------:R-:W-:Y:S01]  /*1aa10*/  ULDC.64 UR4, c[0x0][0xc00] ;  /* 0x0003000000047ab9 */ /* 0x000fe20000000a00 */
[----:B------:R-:W-:Y:S01]  /*1aa20*/  F2FP.BF16.F32.PACK_AB R57, R28, R57 ;  /* 0x000000391c39723e */ /* 0x000fe200000010ff */
[----:B------:R-:W4:Y:S04]  /*1aa30*/  LDL R62, [R1+0x54] ;  /* 0x00005400013e7983 */ /* 0x000f280000100800 */
[----:B-1----:R1:W2:Y:S01]  /*1aa40*/  LDG.E.CONSTANT R40, desc[UR44][R4.64] ;  /* 0x0000002c04287981 */ /* 0x0022a2000c1e9900 */
[----:B------:R-:W-:-:S02]  /*1aa50*/  LEA.HI R11, R31, R30, RZ, 0x5 ;  /* 0x0000001e1f0b7211 */ /* 0x000fc400078f28ff */
[----:B------:R-:W-:Y:S01]  /*1aa60*/  F2FP.BF16.F32.PACK_AB R32, R32, R33 ;  /* 0x000000212020723e */ /* 0x000fe200000010ff */
[----:B------:R-:W4:Y:S01]  /*1aa70*/  LDL R60, [R1+0x1c] ;  /* 0x00001c00013c7983 */ /* 0x000f220000100800 */
[----:B-1----:R-:W-:Y:S01]  /*1aa80*/  LEA.HI R4, R31, R30, RZ, 0x4 ;  /* 0x0000001e1f047211 */ /* 0x002fe200078f20ff */
[----:B------:R-:W-:-:S03]  /*1aa90*/  IMAD.SHL.U32 R28, R11, 0x20, RZ ;  /* 0x000000200b1c7824 */ /* 0x000fc600078e00ff */
[----:B------:R-:W-:Y:S02]  /*1aaa0*/  SHF.R.S32.HI R5, RZ, 0x4, R4 ;  /* 0x00000004ff057819 */ /* 0x000fe40000011404 */
[C---:B------:R-:W-:Y:S02]  /*1aab0*/  LOP3.LUT R11, R4.reuse, 0x3fffff0, RZ, 0xc0, !PT ;  /* 0x03fffff0040b7812 */ /* 0x040fe400078ec0ff */
[----:B------:R-:W-:Y:S02]  /*1aac0*/  LEA.HI R4, R4, R5, RZ, 0x1 ;  /* 0x0000000504047211 */ /* 0x000fe400078f08ff */
[----:B------:R-:W-:Y:S01]  /*1aad0*/  LOP3.LUT P0, R33, R50, 0x3, RZ, 0xc0, !PT ;  /* 0x0000000332217812 */ /* 0x000fe2000780c0ff */
[----:B------:R-:W-:Y:S01]  /*1aae0*/  IMAD.IADD R11, R30, 0x1, -R11 ;  /* 0x000000011e0b7824 */ /* 0x000fe200078e0a0b */
[----:B------:R-:W-:Y:S02]  /*1aaf0*/  LOP3.LUT R28, R28, 0xfffffc00, RZ, 0xc0, !PT ;  /* 0xfffffc001c1c7812 */ /* 0x000fe400078ec0ff */
[----:B------:R-:W-:-:S02]  /*1ab00*/  LOP3.LUT R4, R4, 0x1ffffffe, RZ, 0xc0, !PT ;  /* 0x1ffffffe04047812 */ /* 0x000fc400078ec0ff */
[----:B------:R-:W-:Y:S02]  /*1ab10*/  F2FP.BF16.F32.PACK_AB R29, R36, R29 ;  /* 0x0000001d241d723e */ /* 0x000fe400000010ff */
[----:B------:R-:W-:Y:S02]  /*1ab20*/  F2FP.BF16.F32.PACK_AB R24, R37, R24 ;  /* 0x000000182518723e */ /* 0x000fe400000010ff */
[----:B------:R-:W-:Y:S01]  /*1ab30*/  ISETP.EQ.OR P0, PT, R33, 0x3, !P0 ;  /* 0x000000032100780c */ /* 0x000fe20004702670 */
[----:B------:R-:W-:Y:S02]  /*1ab40*/  IMAD R11, R11, 0x40, R28 ;  /* 0x000000400b0b7824 */ /* 0x000fe400078e021c */
[----:B------:R-:W-:Y:S01]  /*1ab50*/  IMAD.IADD R4, R5, 0x1, -R4 ;  /* 0x0000000105047824 */ /* 0x000fe200078e0a04 */
[----:B------:R-:W-:Y:S02]  /*1ab60*/  SEL R35, R29, R24, P0 ;  /* 0x000000181d237207 */ /* 0x000fe40000000000 */
[----:B------:R-:W-:Y:S01]  /*1ab70*/  SEL R37, R24, R29, P0 ;  /* 0x0000001d18257207 */ /* 0x000fe20000000000 */
[----:B------:R-:W-:Y:S01]  /*1ab80*/  IMAD R11, R4, 0x8, R11 ;  /* 0x00000008040b7824 */ /* 0x000fe200078e020b */
[----:B------:R-:W-:-:S02]  /*1ab90*/  F2FP.BF16.F32.PACK_AB R9, R52, R9 ;  /* 0x000000093409723e */ /* 0x000fc400000010ff */
[----:B------:R-:W-:Y:S02]  /*1aba0*/  F2FP.BF16.F32.PACK_AB R8, R53, R8 ;  /* 0x000000083508723e */ /* 0x000fe400000010ff */
[----:B------:R-:W-:Y:S02]  /*1abb0*/  MOV R28, R17 ;  /* 0x00000011001c7202 */ /* 0x000fe40000000f00 */
[----:B0-----:R-:W-:Y:S02]  /*1abc0*/  MOV R29, R26 ;  /* 0x0000001a001d7202 */ /* 0x001fe40000000f00 */
[----:B------:R-:W-:Y:S02]  /*1abd0*/  SEL R41, R9, R8, P0 ;  /* 0x0000000809297207 */ /* 0x000fe40000000000 */
[----:B------:R-:W-:Y:S01]  /*1abe0*/  SEL R43, R8, R9, P0 ;  /* 0x00000009082b7207 */ /* 0x000fe20000000000 */
[----:B------:R-:W-:Y:S01]  /*1abf0*/  IMAD.WIDE R8, R11, 0x2, R28 ;  /* 0x000000020b087825 */ /* 0x000fe200078e021c */
[----:B------:R-:W-:-:S02]  /*1ac00*/  F2FP.BF16.F32.PACK_AB R25, R38, R25 ;  /* 0x000000192619723e */ /* 0x000fc400000010ff */
[----:B------:R-:W-:Y:S02]  /*1ac10*/  F2FP.BF16.F32.PACK_AB R14, R39, R14 ;  /* 0x0000000e270e723e */ /* 0x000fe400000010ff */
[----:B------:R-:W-:Y:S02]  /*1ac20*/  F2FP.BF16.F32.PACK_AB R10, R47, R10 ;  /* 0x0000000a2f0a723e */ /* 0x000fe400000010ff */
[----:B------:R-:W-:Y:S02]  /*1ac30*/  SEL R47, R25, R14, P0 ;  /* 0x0000000e192f7207 */ /* 0x000fe40000000000 */
[----:B------:R-:W-:Y:S02]  /*1ac40*/  SEL R49, R14, R25, P0 ;  /* 0x000000190e317207 */ /* 0x000fe40000000000 */
[----:B------:R-:W-:Y:S02]  /*1ac50*/  IADD3 R25, P3, R8, 0x20, RZ ;  /* 0x0000002008197810 */ /* 0x000fe40007f7e0ff */
[----:B------:R-:W-:-:S02]  /*1ac60*/  F2FP.BF16.F32.PACK_AB R13, R46, R13 ;  /* 0x0000000d2e0d723e */ /* 0x000fc400000010ff */
[----:B------:R-:W-:Y:S02]  /*1ac70*/  LOP3.LUT R4, R25, 0x380, RZ, 0xc0, !PT ;  /* 0x0000038019047812 */ /* 0x000fe400078ec0ff */
[----:B------:R-:W-:Y:S02]  /*1ac80*/  F2FP.BF16.F32.PACK_AB R15, R44, R15 ;  /* 0x0000000f2c0f723e */ /* 0x000fe400000010ff */
[----:B------:R-:W-:Y:S02]  /*1ac90*/  LOP3.LUT R5, R8, 0x380, RZ, 0xc0, !PT ;  /* 0x0000038008057812 */ /* 0x000fe400078ec0ff */
[----:B------:R-:W-:Y:S02]  /*1aca0*/  F2FP.BF16.F32.PACK_AB R58, R58, R59 ;  /* 0x0000003b3a3a723e */ /* 0x000fe400000010ff */
[----:B------:R-:W-:Y:S02]  /*1acb0*/  SHF.R.U64 R4, R4, 0x3, RZ ;  /* 0x0000000304047819 */ /* 0x000fe400000012ff */
[----:B------:R-:W-:-:S02]  /*1acc0*/  IADD3 R61, P1, R8, 0x60, RZ ;  /* 0x00000060083d7810 */ /* 0x000fc40007f3e0ff */
[----:B------:R-:W-:Y:S02]  /*1acd0*/  IADD3 R59, P2, R8, 0x40, RZ ;  /* 0x00000040083b7810 */ /* 0x000fe40007f5e0ff */
[----:B------:R-:W-:Y:S02]  /*1ace0*/  SEL R51, R13, R10, P0 ;  /* 0x0000000a0d337207 */ /* 0x000fe40000000000 */
[----:B------:R-:W-:Y:S02]  /*1acf0*/  SEL R39, R15, R12, P0 ;  /* 0x0000000c0f277207 */ /* 0x000fe40000000000 */
[----:B------:R-:W-:Y:S02]  /*1ad00*/  SEL R13, R10, R13, P0 ;  /* 0x0000000d0a0d7207 */ /* 0x000fe40000000000 */
[----:B------:R-:W-:Y:S02]  /*1ad10*/  SHF.R.U64 R5, R5, 0x3, RZ ;  /* 0x0000000305057819 */ /* 0x000fe400000012ff */
[----:B------:R-:W-:-:S02]  /*1ad20*/  SEL R33, R58, R57, P0 ;  /* 0x000000393a217207 */ /* 0x000fc40000000000 */
[----:B------:R-:W-:Y:S02]  /*1ad30*/  SEL R15, R12, R15, P0 ;  /* 0x0000000f0c0f7207 */ /* 0x000fe40000000000 */
[----:B------:R-:W-:Y:S02]  /*1ad40*/  LOP3.LUT R10, R4, R25, RZ, 0x3c, !PT ;  /* 0x00000019040a7212 */ /* 0x000fe400078e3cff */
[----:B------:R-:W-:Y:S02]  /*1ad50*/  SEL R57, R57, R58, P0 ;  /* 0x0000003a39397207 */ /* 0x000fe40000000000 */
[----:B------:R-:W-:Y:S02]  /*1ad60*/  LOP3.LUT R4, R59, 0x380, RZ, 0xc0, !PT ;  /* 0x000003803b047812 */ /* 0x000fe400078ec0ff */
[----:B------:R-:W-:Y:S02]  /*1ad70*/  LOP3.LUT R14, R61, 0x380, RZ, 0xc0, !PT ;  /* 0x000003803d0e7812 */ /* 0x000fe400078ec0ff */
[----:B------:R-:W-:-:S02]  /*1ad80*/  F2FP.BF16.F32.PACK_AB R7, R54, R7 ;  /* 0x000000073607723e */ /* 0x000fc400000010ff */
[----:B------:R-:W-:Y:S01]  /*1ad90*/  F2FP.BF16.F32.PACK_AB R6, R55, R6 ;  /* 0x000000063706723e */ /* 0x000fe200000010ff */
[----:B------:R-:W-:Y:S01]  /*1ada0*/  IMAD.X R11, RZ, RZ, R9, P3 ;  /* 0x000000ffff0b7224 */ /* 0x000fe200018e0609 */
[----:B-----5:R-:W-:Y:S02]  /*1adb0*/  SEL R45, R32, R27, P0 ;  /* 0x0000001b202d7207 */ /* 0x020fe40000000000 */
[----:B------:R-:W-:Y:S02]  /*1adc0*/  LOP3.LUT R8, R5, R8, RZ, 0x3c, !PT ;  /* 0x0000000805087212 */ /* 0x000fe400078e3cff */
[----:B------:R-:W-:Y:S02]  /*1add0*/  SEL R27, R27, R32, P0 ;  /* 0x000000201b1b7207 */ /* 0x000fe40000000000 */
[----:B------:R-:W-:Y:S02]  /*1ade0*/  SHF.R.U64 R4, R4, 0x3, RZ ;  /* 0x0000000304047819 */ /* 0x000fe400000012ff */
[----:B------:R-:W-:-:S02]  /*1adf0*/  SHF.R.U64 R14, R14, 0x3, RZ ;  /* 0x000000030e0e7819 */ /* 0x000fc400000012ff */
[----:B------:R-:W-:Y:S02]  /*1ae00*/  SEL R53, R7, R6, P0 ;  /* 0x0000000607357207 */ /* 0x000fe40000000000 */
[----:B------:R-:W-:Y:S02]  /*1ae10*/  SEL R55, R6, R7, P0 ;  /* 0x0000000706377207 */ /* 0x000fe40000000000 */
[----:B------:R-:W-:Y:S02]  /*1ae20*/  MOV R48, R8 ;  /* 0x0000000800307202 */ /* 0x000fe40000000f00 */
[----:B------:R-:W-:Y:S02]  /*1ae30*/  LOP3.LUT R6, R4, R59, RZ, 0x3c, !PT ;  /* 0x0000003b04067212 */ /* 0x000fe400078e3cff */
[----:B------:R-:W-:Y:S02]  /*1ae40*/  MOV R46, R10 ;  /* 0x0000000a002e7202 */ /* 0x000fe40000000f00 */
[----:B------:R-:W-:Y:S01]  /*1ae50*/  LOP3.LUT R4, R14, R61, RZ, 0x3c, !PT ;  /* 0x0000003d0e047212 */ /* 0x000fe200078e3cff */
[----:B------:R-:W-:-:S02]  /*1ae60*/  IMAD.X R5, RZ, RZ, R9, P1 ;  /* 0x000000ffff057224 */ /* 0x000fc400008e0609 */
[----:B------:R-:W-:-:S05]  /*1ae70*/  IMAD.X R7, RZ, RZ, R9, P2 ;  /* 0x000000ffff077224 */ /* 0x000fca00010e0609 */
[----:B------:R-:W-:Y:S02]  /*1ae80*/  MOV R44, R6 ;  /* 0x00000006002c7202 */ /* 0x000fe40000000f00 */
[----:B------:R-:W-:-:S04]  /*1ae90*/  ISETP.NE.U32.AND P1, PT, RZ, UR4, PT ;  /* 0x00000004ff007c0c */ /* 0x000fc8000bf25070 */
[----:B------:R-:W-:Y:S01]  /*1aea0*/  ISETP.NE.AND.EX P1, PT, RZ, UR5, PT, P1 ;  /* 0x00000005ff007c0c */ /* 0x000fe2000bf25310 */
[----:B------:R-:W-:Y:S01]  /*1aeb0*/  ULDC.64 UR4, c[0x0][0xc08] ;  /* 0x0003020000047ab9 */ /* 0x000fe20000000a00 */
[----:B--2---:R-:W-:Y:S01]  /*1aec0*/  LOP3.LUT R12, R40, 0x2, RZ, 0x3c, !PT ;  /* 0x00000002280c7812 */ /* 0x004fe200078e3cff */
[----:B------:R-:W-:Y:S04]  /*1aed0*/  SHFL.IDX PT, R33, R33, R40, 0x1c1f ;  /* 0x001c1f2821217589 */ /* 0x000fe800000e0000 */
[----:B------:R-:W0:Y:S04]  /*1aee0*/  SHFL.IDX PT, R26, R57, R12, 0x1c1f ;  /* 0x001c1f0c391a7589 */ /* 0x000e2800000e0000 */
[----:B------:R-:W-:Y:S04]  /*1aef0*/  SHFL.IDX PT, R45, R45, R40, 0x1c1f ;  /* 0x001c1f282d2d7589 */ /* 0x000fe800000e0000 */
[----:B------:R-:W1:Y:S04]  /*1af00*/  SHFL.IDX PT, R32, R27, R12, 0x1c1f ;  /* 0x001c1f0c1b207589 */ /* 0x000e6800000e0000 */
[----:B------:R2:W-:Y:S04]  /*1af10*/  SHFL.IDX PT, R8, R35, R40, 0x1c1f ;  /* 0x001c1f2823087589 */ /* 0x0005e800000e0000 */
[----:B------:R-:W3:Y:S04]  /*1af20*/  SHFL.IDX PT, R37, R37, R12, 0x1c1f ;  /* 0x001c1f0c25257589 */ /* 0x000ee800000e0000 */
[----:B------:R-:W-:Y:S01]  /*1af30*/  SHFL.IDX PT, R39, R39, R40, 0x1c1f ;  /* 0x001c1f2827277589 */ /* 0x000fe200000e0000 */
[----:B--2---:R-:W2:Y:S03]  /*1af40*/  LDC.64 R34, c[0x0][0xc00] ;  /* 0x00030000ff227b82 */ /* 0x004ea60000000a00 */
[----:B------:R-:W4:Y:S04]  /*1af50*/  SHFL.IDX PT, R10, R15, R12, 0x1c1f ;  /* 0x001c1f0c0f0a7589 */ /* 0x000f2800000e0000 */
[----:B------:R-:W-:Y:S04]  /*1af60*/  SHFL.IDX PT, R47, R47, R40, 0x1c1f ;  /* 0x001c1f282f2f7589 */ /* 0x000fe800000e0000 */
[----:B------:R-:W4:Y:S04]  /*1af70*/  SHFL.IDX PT, R36, R49, R12, 0x1c1f ;  /* 0x001c1f0c31247589 */ /* 0x000f2800000e0000 */
[----:B------:R-:W-:Y:S04]  /*1af80*/  SHFL.IDX PT, R41, R41, R40, 0x1c1f ;  /* 0x001c1f2829297589 */ /* 0x000fe800000e0000 */
[----:B------:R-:W2:Y:S04]  /*1af90*/  SHFL.IDX PT, R14, R43, R12, 0x1c1f ;  /* 0x001c1f0c2b0e7589 */ /* 0x000ea800000e0000 */
[----:B------:R-:W-:Y:S04]  /*1afa0*/  SHFL.IDX PT, R51, R51, R40, 0x1c1f ;  /* 0x001c1f2833337589 */ /* 0x000fe800000e0000 */
[----:B------:R-:W2:Y:S04]  /*1afb0*/  SHFL.IDX PT, R38, R13, R12, 0x1c1f ;  /* 0x001c1f0c0d267589 */ /* 0x000ea800000e0000 */
[----:B------:R-:W-:Y:S04]  /*1afc0*/  SHFL.IDX PT, R53, R53, R40, 0x1c1f ;  /* 0x001c1f2835357589 */ /* 0x000fe800000e0000 */
[----:B------:R2:W2:Y:S01]  /*1afd0*/  SHFL.IDX PT, R42, R55, R12, 0x1c1f ;  /* 0x001c1f0c372a7589 */ /* 0x0004a200000e0000 */
[----:B0-----:R-:W-:-:S02]  /*1afe0*/  SEL R24, R33, R26, P0 ;  /* 0x0000001a21187207 */ /* 0x001fc40000000000 */
[----:B------:R-:W-:Y:S02]  /*1aff0*/  SEL R26, R26, R33, P0 ;  /* 0x000000211a1a7207 */ /* 0x000fe40000000000 */
[----:B------:R-:W-:Y:S02]  /*1b000*/  MOV R33, R4 ;  /* 0x0000000400217202 */ /* 0x000fe40000000f00 */
[----:B-1----:R-:W-:Y:S02]  /*1b010*/  SEL R25, R45, R32, P0 ;  /* 0x000000202d197207 */ /* 0x002fe40000000000 */
[----:B------:R-:W-:Y:S01]  /*1b020*/  SEL R27, R32, R45, P0 ;  /* 0x0000002d201b7207 */ /* 0x000fe20000000000 */
[----:B------:R-:W-:Y:S01]  /*1b030*/  BAR.SYNC.DEFER_BLOCKING 0x1, 0x180 ;  /* 0x0046000000007b1d */ /* 0x000fe20000010000 */
[----:B---3--:R-:W-:Y:S02]  /*1b040*/  SEL R4, R8, R37, P0 ;  /* 0x0000002508047207 */ /* 0x008fe40000000000 */
[----:B------:R-:W-:-:S02]  /*1b050*/  SEL R6, R37, R8, P0 ;  /* 0x0000000825067207 */ /* 0x000fc40000000000 */
[----:B----4-:R-:W-:Y:S02]  /*1b060*/  SEL R8, R39, R10, P0 ;  /* 0x0000000a27087207 */ /* 0x010fe40000000000 */
[----:B------:R-:W-:Y:S02]  /*1b070*/  SEL R5, R47, R36, P0 ;  /* 0x000000242f057207 */ /* 0x000fe40000000000 */
[----:B------:R-:W-:Y:S02]  /*1b080*/  SEL R7, R36, R47, P0 ;  /* 0x0000002f24077207 */ /* 0x000fe40000000000 */
[----:B------:R-:W-:Y:S02]  /*1b090*/  SEL R10, R10, R39, P0 ;  /* 0x000000270a0a7207 */ /* 0x000fe40000000000 */
[----:B--2---:R-:W-:Y:S02]  /*1b0a0*/  SEL R12, R41, R14, P0 ;  /* 0x0000000e290c7207 */ /* 0x004fe40000000000 */
[----:B------:R-:W-:-:S02]  /*1b0b0*/  SEL R9, R51, R38, P0 ;  /* 0x0000002633097207 */ /* 0x000fc40000000000 */
[----:B------:R-:W-:Y:S02]  /*1b0c0*/  SEL R11, R38, R51, P0 ;  /* 0x00000033260b7207 */ /* 0x000fe40000000000 */
[----:B------:R-:W-:Y:S02]  /*1b0d0*/  SEL R14, R14, R41, P0 ;  /* 0x000000290e0e7207 */ /* 0x000fe40000000000 */
[----:B------:R-:W-:Y:S02]  /*1b0e0*/  SEL R13, R53, R42, P0 ;  /* 0x0000002a350d7207 */ /* 0x000fe40000000000 */
[----:B------:R-:W-:Y:S01]  /*1b0f0*/  SEL R15, R42, R53, P0 ;  /* 0x000000352a0f7207 */ /* 0x000fe20000000000 */
[----:B------:R0:W-:Y:S04]  /*1b100*/  STSM.16.M88.4 [R48], R24 ;  /* 0x0000001830007844 */ /* 0x0001e80000000200 */
[----:B------:R-:W-:Y:S04]  /*1b110*/  STSM.16.M88.4 [R46], R4 ;  /* 0x000000042e007844 */ /* 0x000fe80000000200 */
[----:B------:R-:W-:Y:S04]  /*1b120*/  STSM.16.M88.4 [R44], R8 ;  /* 0x000000082c007844 */ /* 0x000fe80000000200 */
[----:B------:R1:W-:Y:S01]  /*1b130*/  STSM.16.M88.4 [R33], R12 ;  /* 0x0000000c21007844 */ /* 0x0003e20000000200 */
[----:B------:R-:W-:-:S02]  /*1b140*/  IMAD.MOV.U32 R32, RZ, RZ, RZ ;  /* 0x000000ffff207224 */ /* 0x000fc400078e00ff */
[----:B0-----:R-:W-:Y:S01]  /*1b150*/  IMAD.WIDE R24, R63, 0x4, R34 ;  /* 0x000000043f187825 */ /* 0x001fe200078e0222 */
[----:B------:R-:W-:Y:S08]  /*1b160*/  BAR.SYNC.DEFER_BLOCKING 0x1, 0x180 ;  /* 0x0046000000007b1d */ /* 0x000ff00000010000 */
[----:B------:R-:W0:Y:S01]  /*1b170*/  LDC R34, c[0x0][0xbe8] ;  /* 0x0002fa00ff227b82 */ /* 0x000e220000000800 */
[----:B------:R-:W2:Y:S01]  /*1b180*/  @P1 LDG.E R32, desc[UR44][R24.64] ;  /* 0x0000002c18201981 */ /* 0x000ea2000c1e1900 */
[----:B0-----:R-:W-:-:S02]  /*1b190*/  ISETP.NE.AND P2, PT, R34, 0x1, PT ;  /* 0x000000012200780c */ /* 0x001fc40003f45270 */
[----:B------:R-:W-:-:S04]  /*1b1a0*/  ISETP.NE.U32.AND P0, PT, RZ, UR4, PT ;  /* 0x00000004ff007c0c */ /* 0x000fc8000bf05070 */
[----:B------:R-:W-:Y:S02]  /*1b1b0*/  ISETP.NE.AND.EX P0, PT, RZ, UR5, PT, P0 ;  /* 0x00000005ff007c0c */ /* 0x000fe4000bf05300 */
[----:B------:R-:W-:Y:S02]  /*1b1c0*/  LEA.HI R31, R31, R30, RZ, 0x7 ;  /* 0x0000001e1f1f7211 */ /* 0x000fe400078f38ff */
[----:B------:R-:W-:Y:S01]  /*1b1d0*/  SHF.R.S32.HI R38, RZ, 0x1f, R62 ;  /* 0x0000001fff267819 */ /* 0x000fe2000001143e */
[----:B-1----:R-:W-:Y:S02]  /*1b1e0*/  IMAD.IADD R13, R64, 0x1, R60 ;  /* 0x00000001400d7824 */ /* 0x002fe400078e023c */
[----:B------:R-:W0:Y:S08]  /*1b1f0*/  @P2 LDC R26, c[0x0][0xbec] ;  /* 0x0002fb00ff1a2b82 */ /* 0x000e300000000800 */
[----:B------:R-:W1:Y:S01]  /*1b200*/  @P2 LDC R27, c[0x0][0xbf0] ;  /* 0x0002fc00ff1b2b82 */ /* 0x000e620000000800 */
[----:B------:R-:W-:Y:S01]  /*1b210*/  LOP3.LUT R9, R31, 0xffffff80, RZ, 0xc0, !PT ;  /* 0xffffff801f097812 */ /* 0x000fe200078ec0ff */
[----:B------:R-:W-:Y:S01]  /*1b220*/  IMAD R4, R38, UR6, RZ ;  /* 0x0000000626047c24 */ /* 0x000fe2000f8e02ff */
[----:B------:R-:W-:Y:S01]  /*1b230*/  SHF.R.S32.HI R36, RZ, 0x1f, R63 ;  /* 0x0000001fff247819 */ /* 0x000fe2000001143f */
[----:B------:R-:W-:-:S02]  /*1b240*/  ULDC.64 UR4, c[0x0][0xb98] ;  /* 0x0002e60000047ab9 */ /* 0x000fc40000000a00 */
[----:B------:R-:W-:Y:S02]  /*1b250*/  IMAD.IADD R30, R30, 0x1, -R9 ;  /* 0x000000011e1e7824 */ /* 0x000fe400078e0a09 */
[----:B------:R-:W3:Y:S01]  /*1b260*/  @P0 LDC.64 R8, c[0x0][0xc08] ;  /* 0x00030200ff080b82 */ /* 0x000ee20000000a00 */
[----:B------:R-:W-:Y:S01]  /*1b270*/  IMAD R7, R62, UR7, R4 ;  /* 0x000000073e077c24 */ /* 0x000fe2000f8e0204 */
[----:B------:R-:W-:Y:S01]  /*1b280*/  SEL R36, R36, RZ, !P1 ;  /* 0x000000ff24247207 */ /* 0x000fe20004800000 */
[----:B0-----:R-:W-:Y:S01]  /*1b290*/  @P2 IMAD.HI.U32 R6, R13, R26, RZ ;  /* 0x0000001a0d062227 */ /* 0x001fe200078e00ff */
[----:B------:R-:W-:Y:S02]  /*1b2a0*/  SEL R35, R63, RZ, !P1 ;  /* 0x000000ff3f237207 */ /* 0x000fe40004800000 */
[----:B--2---:R-:W-:-:S03]  /*1b2b0*/  SHF.R.S32.HI R33, RZ, 0x1f, R32 ;  /* 0x0000001fff217819 */ /* 0x004fc60000011420 */
[----:B------:R-:W-:-:S04]  /*1b2c0*/  IMAD.WIDE.U32 R4, R62, UR6, R32 ;  /* 0x000000063e047c25 */ /* 0x000fc8000f8e0020 */
[----:B------:R-:W-:Y:S02]  /*1b2d0*/  IMAD.IADD R5, R5, 0x1, R7 ;  /* 0x0000000105057824 */ /* 0x000fe400078e0207 */
[----:B------:R-:W-:Y:S01]  /*1b2e0*/  IMAD.MOV.U32 R7, RZ, RZ, R13 ;  /* 0x000000ffff077224 */ /* 0x000fe200078e000d */
[----:B-1----:R-:W-:Y:S01]  /*1b2f0*/  @P2 SHF.R.U32.HI R7, RZ, R27, R6 ;  /* 0x0000001bff072219 */ /* 0x002fe20000011606 */
[----:B------:R-:W-:Y:S02]  /*1b300*/  IMAD R6, R36, UR4, RZ ;  /* 0x0000000424067c24 */ /* 0x000fe4000f8e02ff */
[----:B------:R-:W-:-:S04]  /*1b310*/  IMAD.WIDE.U32 R4, R35, UR4, R4 ;  /* 0x0000000423047c25 */ /* 0x000fc8000f8e0004 */
[----:B------:R-:W-:Y:S02]  /*1b320*/  IMAD.MOV R11, RZ, RZ, -R7 ;  /* 0x000000ffff0b7224 */ /* 0x000fe400078e0a07 */
[----:B------:R-:W-:Y:S01]  /*1b330*/  IMAD R12, R35, UR5, R6 ;  /* 0x00000005230c7c24 */ /* 0x000fe2000f8e0206 */
[----:B------:R-:W-:Y:S01]  /*1b340*/  IADD3 R6, P3, R7, R4, RZ ;  /* 0x0000000407067210 */ /* 0x000fe20007f7e0ff */
[----:B------:R-:W-:Y:S01]  /*1b350*/  IMAD R11, R34, R11, R13 ;  /* 0x0000000b220b7224 */ /* 0x000fe200078e020d */
[----:B------:R-:W-:Y:S01]  /*1b360*/  SHF.R.S32.HI R13, RZ, 0x1f, R7 ;  /* 0x0000001fff0d7819 */ /* 0x000fe20000011407 */
[----:B------:R-:W-:Y:S01]  /*1b370*/  ULDC UR6, c[0x0][0xa88] ;  /* 0x0002a20000067ab9 */ /* 0x000fe20000000800 */
[----:B------:R-:W-:Y:S01]  /*1b380*/  SHF.R.S32.HI R15, RZ, 0x1f, R30 ;  /* 0x0000001fff0f7819 */ /* 0x000fe2000001141e */
[----:B------:R-:W-:Y:S01]  /*1b390*/  ULDC.64 UR4, c[0x0][0xb88] ;  /* 0x0002e20000047ab9 */ /* 0x000fe20000000a00 */
[----:B------:R-:W-:Y:S01]  /*1b3a0*/  IADD3.X R7, R13, R5, R12, P3, !PT ;  /* 0x000000050d077210 */ /* 0x000fe20001ffe40c */
[----:B---3--:R-:W-:-:S04]  /*1b3b0*/  @P0 IMAD.WIDE R4, R63, 0x4, R8 ;  /* 0x000000043f040825 */ /* 0x008fc800078e0208 */
[----:B------:R-:W-:-:S06]  /*1b3c0*/  IMAD.U32 R9, RZ, RZ, UR6 ;  /* 0x00000006ff097e24 */ /* 0x000fcc000f8e00ff */
[----:B------:R0:W5:Y:S01]  /*1b3d0*/  @P0 LDG.E R9, desc[UR44][R4.64] ;  /* 0x0000002c04090981 */ /* 0x000162000c1e1900 */
[----:B------:R-:W-:-:S04]  /*1b3e0*/  LEA.HI R10, R15, R30, RZ, 0x2 ;  /* 0x0000001e0f0a7211 */ /* 0x000fc800078f10ff */
[--C-:B------:R-:W-:Y:S02]  /*1b3f0*/  SHF.R.S32.HI R14, RZ, 0x2, R10.reuse ;  /* 0x00000002ff0e7819 */ /* 0x100fe4000001140a */
[----:B------:R-:W-:Y:S02]  /*1b400*/  SHF.R.S32.HI R27, RZ, 0x1f, R10 ;  /* 0x0000001fff1b7819 */ /* 0x000fe4000001140a */
[----:B------:R-:W-:Y:S02]  /*1b410*/  SHF.R.S32.HI R10, RZ, 0x1f, R11 ;  /* 0x0000001fff0a7819 */ /* 0x000fe4000001140b */
[----:B------:R-:W-:-:S03]  /*1b420*/  SHF.R.S32.HI R31, RZ, 0x7, R31 ;  /* 0x00000007ff1f7819 */ /* 0x000fc6000001141f */
[----:B------:R-:W-:Y:S01]  /*1b430*/  IMAD R10, R10, UR4, RZ ;  /* 0x000000040a0a7c24 */ /* 0x000fe2000f8e02ff */
[----:B------:R-:W-:Y:S01]  /*1b440*/  LEA.HI R27, R27, R14, RZ, 0x3 ;  /* 0x0000000e1b1b7211 */ /* 0x000fe200078f18ff */
[----:B------:R-:W-:Y:S01]  /*1b450*/  IMAD.WIDE.U32 R6, R11, UR4, R6 ;  /* 0x000000040b067c25 */ /* 0x000fe2000f8e0006 */
[----:B------:R-:W-:-:S03]  /*1b460*/  LEA.HI R15, R15, R30, RZ, 0x5 ;  /* 0x0000001e0f0f7211 */ /* 0x000fc600078f28ff */
[----:B------:R-:W-:Y:S01]  /*1b470*/  IMAD R13, R11, UR5, R10 ;  /* 0x000000050b0d7c24 */ /* 0x000fe2000f8e020a */
[----:B------:R-:W-:Y:S01]  /*1b480*/  LOP3.LUT R27, R27, 0xfffffff8, RZ, 0xc0, !PT ;  /* 0xfffffff81b1b7812 */ /* 0x000fe200078ec0ff */
[----:B------:R-:W-:Y:S01]  /*1b490*/  IMAD.HI R8, R31, 0x55555556, RZ ;  /* 0x555555561f087827 */ /* 0x000fe200078e02ff */
[----:B------:R-:W-:Y:S02]  /*1b4a0*/  ULDC.64 UR4, c[0x0][0xb50] ;  /* 0x0002d40000047ab9 */ /* 0x000fe40000000a00 */
[----:B------:R-:W-:Y:S01]  /*1b4b0*/  LEA R10, P3, R6, UR4, 0x2 ;  /* 0x00000004060a7c11 */ /* 0x000fe2000f8610ff */
[----:B------:R-:W-:Y:S01]  /*1b4c0*/  IMAD.IADD R7, R7, 0x1, R13 ;  /* 0x0000000107077824 */ /* 0x000fe200078e020d */
[----:B------:R-:W-:Y:S01]  /*1b4d0*/  LEA.HI R8, R8, R8, RZ, 0x1 ;  /* 0x0000000808087211 */ /* 0x000fe200078f08ff */
[----:B------:R-:W-:Y:S01]  /*1b4e0*/  IMAD.IADD R14, R14, 0x1, -R27 ;  /* 0x000000010e0e7824 */ /* 0x000fe200078e0a1b */
[----:B------:R-:W-:Y:S02]  /*1b4f0*/  SHF.R.S32.HI R15, RZ, 0x5, R15 ;  /* 0x00000005ff0f7819 */ /* 0x000fe4000001140f */
[----:B------:R-:W-:Y:S01]  /*1b500*/  LEA.HI.X R7, R6, UR5, R7, 0x2, P3 ;  /* 0x0000000506077c11 */ /* 0x000fe200098f1407 */
[----:B------:R-:W-:-:S02]  /*1b510*/  IMAD R8, R8, -0x3, R31 ;  /* 0xfffffffd08087824 */ /* 0x000fc400078e021f */
[----:B------:R-:W-:Y:S01]  /*1b520*/  IMAD R15, R15, 0x10, R14 ;  /* 0x000000100f0f7824 */ /* 0x000fe200078e020e */
[----:B0-----:R-:W-:Y:S06]  /*1b530*/  @P0 BRA `(.L_x_12019) ;  /* 0x0000000000100947 */ /* 0x001fec0003800000 */
[----:B------:R-:W-:Y:S05]  /*1b540*/  @!P1 BRA `(.L_x_12019) ;  /* 0x00000000000c9947 */ /* 0x000fea0003800000 */
[----:B------:R-:W2:Y:S04]  /*1b550*/  LDG.E R4, desc[UR44][R24.64] ;  /* 0x0000002c18047981 */ /* 0x000ea8000c1e1900 */
[----:B-----5:R-:W2:Y:S02]  /*1b560*/  LDG.E R9, desc[UR44][R24.64+0x4] ;  /* 0x0000042c18097981 */ /* 0x020ea4000c1e1900 */
[----:B--2---:R-:W-:-:S07]  /*1b570*/  IMAD.IADD R9, R9, 0x1, -R4 ;  /* 0x0000000109097824 */ /* 0x004fce00078e0a04 */
.L_x_12019:
[----:B------:R-:W-:Y:S01]  /*1b580*/  IMAD R5, R2, 0x40, R3 ;  /* 0x0000004002057824 */ /* 0x000fe200078e0203 */
[----:B------:R-:W-:Y:S01]  /*1b590*/  SHFL.IDX PT, R24, R10, RZ, 0x1c1f ;  /* 0x001c1fff0a187589 */ /* 0x000fe200000e0000 */
[----:B------:R-:W-:Y:S01]  /*1b5a0*/  IMAD R6, R8, 0x40, R15 ;  /* 0x0000004008067824 */ /* 0x000fe200078e020f */
[----:B------:R-:W-:Y:S01]  /*1b5b0*/  LOP3.LUT P0, RZ, R30, 0x3, RZ, 0xc0, !PT ;  /* 0x000000031eff7812 */ /* 0x000fe2000780c0ff */
[----:B------:R-:W-:Y:S01]  /*1b5c0*/  IMAD.WIDE R28, R5, 0x2, R28 ;  /* 0x00000002051c7825 */ /* 0x000fe200078e021c */
[----:B------:R-:W0:Y:S01]  /*1b5d0*/  SHFL.IDX PT, R25, R7, RZ, 0x1c1f ;  /* 0x001c1fff07197589 */ /* 0x000e2200000e0000 */
[----:B------:R-:W1:Y:S01]  /*1b5e0*/  @P2 LDC R39, c[0x0][0xbec] ;  /* 0x0002fb00ff272b82 */ /* 0x000e620000000800 */
[----:B------:R-:W-:Y:S01]  /*1b5f0*/  ULDC.64 UR4, c[0x0][0xaa0] ;  /* 0x0002a80000047ab9 */ /* 0x000fe20000000a00 */
[----:B------:R-:W-:Y:S01]  /*1b600*/  IMAD.IADD R6, R6, 0x1, R60 ;  /* 0x0000000106067824 */ /* 0x000fe200078e023c */
[----:B------:R-:W-:Y:S01]  /*1b610*/  SHFL.IDX PT, R26, R10, 0x1, 0x1c1f ;  /* 0x003c1f000a1a7f89 */ /* 0x000fe200000e0000 */
[----:B-----5:R-:W-:Y:S01]  /*1b620*/  IMAD R37, R9, R34, RZ ;  /* 0x0000002209257224 */ /* 0x020fe200078e02ff */
[----:B------:R-:W-:Y:S01]  /*1b630*/  IADD3 R9, P3, R28, 0x1800, RZ ;  /* 0x000018001c097810 */ /* 0x000fe20007f7e0ff */
[----:B------:R-:W-:Y:S01]  /*1b640*/  VIADD R4, R6, 0x8 ;  /* 0x0000000806047836 */ /* 0x000fe20000000000 */
[----:B------:R-:W2:Y:S01]  /*1b650*/  SHFL.IDX PT, R27, R7, 0x1, 0x1c1f ;  /* 0x003c1f00071b7f89 */ /* 0x000ea200000e0000 */
        /* <DEDUP_REMOVED lines=8> */
[----:B0-----:R0:W-:Y:S01]  /*1b6e0*/  @!P1 ST.E desc[UR44][R24.64], R56 ;  /* 0x0000003818009985 */ /* 0x0011e2000c10192c */
        /* <DEDUP_REMOVED lines=8> */
[----:B------:R-:W3:Y:S04]  /*1b770*/  LD.E.128 R4, desc[UR44][R4.64] ;  /* 0x0000002c04047980 */ /* 0x000ee8000c101d00 */
[----:B------:R-:W4:Y:S04]  /*1b780*/  LD.E.128 R8, desc[UR44][R8.64] ;  /* 0x0000002c08087980 */ /* 0x000f28000c101d00 */
[----:B------:R-:W4:Y:S01]  /*1b790*/  LD.E.128 R12, desc[UR44][R12.64] ;  /* 0x0000002c0c0c7980 */ /* 0x000f22000c101d00 */
[----:B------:R-:W-:-:S04]  /*1b7a0*/  IADD3 R31, P0, R28, 0x4800, RZ ;  /* 0x000048001c1f7810 */ /* 0x000fc80007f1e0ff */
[----:B------:R-:W-:Y:S01]  /*1b7b0*/  LOP3.LUT R28, R31, 0x380, RZ, 0xc0, !PT ;  /* 0x000003801f1c7812 */ /* 0x000fe200078ec0ff */
[----:B0-----:R-:W-:Y:S02]  /*1b7c0*/  IMAD.X R25, RZ, RZ, R29, P0 ;  /* 0x000000ffff197224 */ /* 0x001fe400000e061d */
[----:B------:R-:W-:Y:S01]  /*1b7d0*/  IMAD R29, R33, UR4, RZ ;  /* 0x00000004211d7c24 */ /* 0x000fe2000f8e02ff */
[----:B------:R-:W-:Y:S01]  /*1b7e0*/  SHF.R.U64 R24, R28, 0x3, RZ ;  /* 0x000000031c187819 */ /* 0x000fe200000012ff */
[----:B------:R-:W0:Y:S03]  /*1b7f0*/  @P2 LDC R33, c[0x0][0xbf0] ;  /* 0x0002fc00ff212b82 */ /* 0x000e260000000800 */
[----:B------:R-:W-:Y:S01]  /*1b800*/  LOP3.LUT R24, R24, R31, RZ, 0x3c, !PT ;  /* 0x0000001f18187212 */ /* 0x000fe200078e3cff */
[C---:B------:R-:W-:Y:S02]  /*1b810*/  IMAD R31, R32.reuse, UR5, R29 ;  /* 0x00000005201f7c24 */ /* 0x040fe4000f8e021d */
[----:B------:R-:W-:Y:S01]  /*1b820*/  IMAD.WIDE.U32 R28, R32, UR4, RZ ;  /* 0x00000004201c7c25 */ /* 0x000fe2000f8e00ff */
[----:B------:R-:W-:-:S02]  /*1b830*/  ULDC.64 UR4, c[0x0][0xae8] ;  /* 0x0002ba0000047ab9 */ /* 0x000fc40000000a00 */
[----:B--2---:R-:W5:Y:S01]  /*1b840*/  LD.E.128 R24, desc[UR44][R24.64] ;  /* 0x0000002c18187980 */ /* 0x004f62000c101d00 */
[----:B------:R-:W-:Y:S02]  /*1b850*/  IMAD R30, R21, 0x30, R2 ;  /* 0x00000030151e7824 */ /* 0x000fe400078e0202 */
[----:B------:R-:W-:Y:S01]  /*1b860*/  IMAD R20, R38, UR4, RZ ;  /* 0x0000000426147c24 */ /* 0x000fe2000f8e02ff */
[----:B------:R-:W-:Y:S01]  /*1b870*/  @!PT LDS RZ, [RZ] ;  /* 0x00000000fffff984 */ /* 0x000fe20000000800 */
[----:B------:R-:W-:Y:S01]  /*1b880*/  @!PT LDS RZ, [RZ] ;  /* 0x00000000fffff984 */ /* 0x000fe20000000800 */
[----:B------:R-:W-:Y:S01]  /*1b890*/  @!PT LDS RZ, [RZ] ;  /* 0x00000000fffff984 */ /* 0x000fe20000000800 */
[----:B------:R-:W-:Y:S01]  /*1b8a0*/  @!PT LDS RZ, [RZ] ;  /* 0x00000000fffff984 */ /* 0x000fe20000000800 */
[----:B------:R2:W-:Y:S06]  /*1b8b0*/  MEMBAR.ALL.CTA ;  /* 0x0000000000007992 */ /* 0x0005ec0000008000 */
[----:B--2---:R-:W2:Y:S01]  /*1b8c0*/  FENCE.VIEW.ASYNC.S ;  /* 0x00000000000073c6 */ /* 0x004ea20000000000 */
[----:B------:R-:W-:-:S02]  /*1b8d0*/  IMAD.IADD R29, R29, 0x1, R31 ;  /* 0x000000011d1d7824 */ /* 0x000fc400078e021f */
[----:B------:R-:W-:Y:S02]  /*1b8e0*/  IMAD.IADD R32, R60, 0x1, R30 ;  /* 0x000000013c207824 */ /* 0x000fe400078e021e */
[C---:B------:R-:W-:Y:S02]  /*1b8f0*/  IMAD R31, R62.reuse, UR5, R20 ;  /* 0x000000053e1f7c24 */ /* 0x040fe4000f8e0214 */
[----:B------:R-:W-:Y:S01]  /*1b900*/  IMAD.WIDE.U32 R20, R62, UR4, R28 ;  /* 0x000000043e147c25 */ /* 0x000fe2000f8e001c */
[----:B------:R-:W-:-:S03]  /*1b910*/  ULDC.64 UR4, c[0x0][0xaf0] ;  /* 0x0002bc0000047ab9 */ /* 0x000fc60000000a00 */
[----:B-1----:R-:W-:-:S04]  /*1b920*/  @P2 IMAD.HI.U32 R28, R32, R39, RZ ;  /* 0x00000027201c2227 */ /* 0x002fc800078e00ff */
[----:B------:R-:W-:Y:S01]  /*1b930*/  IMAD.MOV.U32 R29, RZ, RZ, R32 ;  /* 0x000000ffff1d7224 */ /* 0x000fe200078e0020 */
[----:B0-----:R-:W-:Y:S01]  /*1b940*/  @P2 SHF.R.U32.HI R29, RZ, R33, R28 ;  /* 0x00000021ff1d2219 */ /* 0x001fe2000001161c */
[----:B------:R-:W-:Y:S02]  /*1b950*/  IMAD.IADD R21, R21, 0x1, R31 ;  /* 0x0000000115157824 */ /* 0x000fe400078e021f */
[----:B------:R-:W-:Y:S01]  /*1b960*/  IMAD R30, R36, UR4, RZ ;  /* 0x00000004241e7c24 */ /* 0x000fe2000f8e02ff */
[----:B------:R-:W-:Y:S01]  /*1b970*/  SHF.R.S32.HI R28, RZ, 0x1f, R29 ;  /* 0x0000001fff1c7819 */ /* 0x000fe2000001141d */
[----:B------:R-:W-:-:S04]  /*1b980*/  IMAD.WIDE.U32 R20, R35, UR4, R20 ;  /* 0x0000000423147c25 */ /* 0x000fc8000f8e0014 */
[----:B------:R-:W-:Y:S01]  /*1b990*/  IMAD R31, R35, UR5, R30 ;  /* 0x00000005231f7c24 */ /* 0x000fe2000f8e021e */
[----:B------:R-:W-:Y:S01]  /*1b9a0*/  ULDC.64 UR4, c[0x0][0xae0] ;  /* 0x0002b80000047ab9 */ /* 0x000fe20000000a00 */
[----:B------:R-:W-:Y:S02]  /*1b9b0*/  IMAD.MOV R33, RZ, RZ, -R29 ;  /* 0x000000ffff217224 */ /* 0x000fe400078e0a1d */
[----:B------:R-:W-:Y:S02]  /*1b9c0*/  IMAD.IADD R21, R21, 0x1, R31 ;  /* 0x0000000115157824 */ /* 0x000fe400078e021f */
[----:B------:R-:W-:Y:S02]  /*1b9d0*/  IMAD R28, R28, UR4, RZ ;  /* 0x000000041c1c7c24 */ /* 0x000fe4000f8e02ff */
[----:B------:R-:W-:Y:S02]  /*1b9e0*/  IMAD R31, R34, R33, R32 ;  /* 0x00000021221f7224 */ /* 0x000fe400078e0220 */
[----:B------:R-:W-:-:S02]  /*1b9f0*/  IMAD R33, R29, UR5, R28 ;  /* 0x000000051d217c24 */ /* 0x000fc4000f8e021c */
[----:B------:R-:W-:Y:S01]  /*1ba00*/  IMAD.WIDE.U32 R20, R29, UR4, R20 ;  /* 0x000000041d147c25 */ /* 0x000fe2000f8e0014 */
[----:B------:R-:W-:Y:S01]  /*1ba10*/  SHF.R.S32.HI R28, RZ, 0x1f, R31 ;  /* 0x0000001fff1c7819 */ /* 0x000fe2000001141f */
[----:B------:R-:W-:Y:S02]  /*1ba20*/  ULDC.64 UR4, c[0x0][0xad8] ;  /* 0x0002b60000047ab9 */ /* 0x000fe40000000a00 */
        /* <DEDUP_REMOVED lines=8> */
[----:B------:R-:W-:Y:S01]  /*1bab0*/  ULDC UR4, c[0x0][0xac8] ;  /* 0x0002b20000047ab9 */ /* 0x000fe20000000800 */
[----:B------:R-:W-:Y:S02]  /*1bac0*/  VIADD R2, R34, 0x30 ;  /* 0x0000003022027836 */ /* 0x000fe40000000000 */
[----:B--2---:R-:W0:Y:S01]  /*1bad0*/  SHFL.IDX PT, R28, R32, RZ, 0x181f ;  /* 0x00181fff201c7589 */ /* 0x004e2200000e0000 */
[----:B------:R-:W-:Y:S01]  /*1bae0*/  LEA.HI.X R33, R20, UR5, R21, 0x1, P0 ;  /* 0x0000000514217c11 */ /* 0x000fe200080f0c15 */
[C---:B------:R-:W-:Y:S01]  /*1baf0*/  VIADD R20, R34.reuse, 0x60 ;  /* 0x0000006022147836 */ /* 0x040fe20000000000 */
[----:B------:R-:W-:Y:S01]  /*1bb00*/  ISETP.GE.AND P0, PT, R3, UR4, PT ;  /* 0x0000000403007c0c */ /* 0x000fe2000bf06270 */
[----:B------:R-:W1:Y:S03]  /*1bb10*/  SHFL.IDX PT, R30, R32, 0x1, 0x181f ;  /* 0x00381f00201e7f89 */ /* 0x000e6600000e0000 */
[-C--:B------:R-:W-:Y:S01]  /*1bb20*/  ISETP.GE.OR P1, PT, R34, R37.reuse, P0 ;  /* 0x000000252200720c */ /* 0x080fe20000726670 */
[----:B------:R-:W2:Y:S01]  /*1bb30*/  SHFL.IDX PT, R36, R32, 0x2, 0x181f ;  /* 0x00581f0020247f89 */ /* 0x000ea200000e0000 */
[-C--:B------:R-:W-:Y:S01]  /*1bb40*/  ISETP.GE.OR P2, PT, R2, R37.reuse, P0 ;  /* 0x000000250200720c */ /* 0x080fe20000746670 */
[----:B------:R-:W-:Y:S01]  /*1bb50*/  VIADD R2, R17, 0x13220 ;  /* 0x0001322011027836 */ /* 0x000fe20000000000 */
[----:B------:R-:W-:Y:S01]  /*1bb60*/  ISETP.GE.OR P3, PT, R20, R37, P0 ;  /* 0x000000251400720c */ /* 0x000fe20000766670 */
[----:B------:R-:W2:Y:S03]  /*1bb70*/  SHFL.IDX PT, R21, R33, RZ, 0x181f ;  /* 0x00181fff21157589 */ /* 0x000ea600000e0000 */
[----:B------:R-:W-:Y:S01]  /*1bb80*/  PRMT R2, RZ, 0x654, R2 ;  /* 0x00000654ff027816 */ /* 0x000fe20000000002 */
[----:B------:R-:W2:Y:S03]  /*1bb90*/  SHFL.IDX PT, R29, R33, 0x1, 0x181f ;  /* 0x00381f00211d7f89 */ /* 0x000ea600000e0000 */
[----:B------:R1:W-:Y:S01]  /*1bba0*/  SYNCS.ARRIVE.TRANS64.RED.A1T0 RZ, [R2+URZ], RZ ;  /* 0x000000ff02ff79a7 */ /* 0x0003e2000810043f */
[----:B------:R-:W2:Y:S01]  /*1bbb0*/  SHFL.IDX PT, R31, R33, 0x2, 0x181f ;  /* 0x00581f00211f7f89 */ /* 0x000ea200000e0000 */
[----:B0-----:R-:W-:-:S03]  /*1bbc0*/  @!P1 LEA R20, P4, R3, R28, 0x1 ;  /* 0x0000001c03149211 */ /* 0x001fc600078808ff */
[----:B------:R-:W0:Y:S01]  /*1bbd0*/  SHFL.IDX PT, R32, R32, 0x3, 0x181f ;  /* 0x00781f0020207f89 */ /* 0x000e2200000e0000 */
[----:B-1----:R-:W-:Y:S01]  /*1bbe0*/  VIADD R2, R34, 0x90 ;  /* 0x0000009022027836 */ /* 0x002fe20000000000 */
[C---:B------:R-:W-:Y:S02]  /*1bbf0*/  @!P2 LEA R28, P5, R3.reuse, R30, 0x1 ;  /* 0x0000001e031ca211 */ /* 0x040fe400078a08ff */
[----:B------:R-:W1:Y:S01]  /*1bc00*/  SHFL.IDX PT, R33, R33, 0x3, 0x181f ;  /* 0x00781f0021217f89 */ /* 0x000e6200000e0000 */
[C---:B--2---:R-:W-:Y:S02]  /*1bc10*/  @!P3 LEA R30, P6, R3.reuse, R36, 0x1 ;  /* 0x00000024031eb211 */ /* 0x044fe400078c08ff */
[----:B------:R-:W-:Y:S02]  /*1bc20*/  ISETP.GE.OR P0, PT, R2, R37, P0 ;  /* 0x000000250200720c */ /* 0x000fe40000706670 */
[C-C-:B------:R-:W-:Y:S02]  /*1bc30*/  @!P1 LEA.HI.X R21, R3.reuse, R21, R0.reuse, 0x1, P4 ;  /* 0x0000001503159211 */ /* 0x140fe400020f0c00 */
[----:B------:R-:W-:-:S02]  /*1bc40*/  @!P2 LEA.HI.X R29, R3, R29, R0, 0x1, P5 ;  /* 0x0000001d031da211 */ /* 0x000fc400028f0c00 */
[----:B------:R-:W-:Y:S01]  /*1bc50*/  @!P3 LEA.HI.X R31, R3, R31, R0, 0x1, P6 ;  /* 0x0000001f031fb211 */ /* 0x000fe200030f0c00 */
[----:B---3--:R3:W-:Y:S04]  /*1bc60*/  @!P1 ST.E.128 desc[UR44][R20.64], R4 ;  /* 0x0000000414009985 */ /* 0x0087e8000c101d2c */
[----:B----4-:R3:W-:Y:S04]  /*1bc70*/  @!P2 ST.E.128 desc[UR44][R28.64], R8 ;  /* 0x000000081c00a985 */ /* 0x0107e8000c101d2c */
[----:B------:R3:W-:Y:S01]  /*1bc80*/  @!P3 ST.E.128 desc[UR44][R30.64], R12 ;  /* 0x0000000c1e00b985 */ /* 0x0007e2000c101d2c */
[----:B01----:R-:W-:Y:S05]  /*1bc90*/  @P0 BRA `(.L_x_12020) ;  /* 0x0000000800480947 */ /* 0x003fea0003800000 */
[----:B------:R-:W-:-:S04]  /*1bca0*/  LEA R2, P0, R3, R32, 0x1 ;  /* 0x0000002003027211 */ /* 0x000fc800078008ff */
[----:B------:R-:W-:-:S05]  /*1bcb0*/  LEA.HI.X R3, R3, R33, R0, 0x1, P0 ;  /* 0x0000002103037211 */ /* 0x000fca00000f0c00 */
[----:B-----5:R0:W-:Y:S01]  /*1bcc0*/  ST.E.128 desc[UR44][R2.64], R24 ;  /* 0x0000001802007985 */ /* 0x0201e2000c101d2c */
[----:B------:R-:W-:Y:S05]  /*1bcd0*/  BRA `(.L_x_12020) ;  /* 0x0000000800387947 */ /* 0x000fea0003800000 */
.L_x_12018:
[----:B------:R-:W2:Y:S01]  /*1bce0*/  LDL R11, [R1+0x58] ;  /* 0x00005800010b7983 */ /* 0x000ea20000100800 */
[----:B------:R-:W-:Y:S01]  /*1bcf0*/  ULDC.64 UR4, c[0x0][0xc00] ;  /* 0x0003000000047ab9 */ /* 0x000fe20000000a00 */
[----:B0-----:R-:W2:Y:S01]  /*1bd00*/  LDC.64 R4, c[0x0][0xc00] ;  /* 0x00030000ff047b82 */ /* 0x001ea20000000a00 */
[----:B------:R-:W-:Y:S01]  /*1bd10*/  ISETP.NE.U32.AND P0, PT, RZ, UR4, PT ;  /* 0x00000004ff007c0c */ /* 0x000fe2000bf05070 */
[----:B------:R-:W-:-:S03]  /*1bd20*/  IMAD.MOV.U32 R9, RZ, RZ, RZ ;  /* 0x000000ffff097224 */ /* 0x000fc600078e00ff */
[----:B------:R-:W-:Y:S01]  /*1bd30*/  ISETP.NE.AND.EX P0, PT, RZ, UR5, PT, P0 ;  /* 0x00000005ff007c0c */ /* 0x000fe2000bf05300 */
[----:B------:R-:W-:Y:S02]  /*1bd40*/  ULDC.64 UR4, c[0x0][0xc08] ;  /* 0x0003020000047ab9 */ /* 0x000fe40000000a00 */
[----:B------:R-:W-:Y:S01]  /*1bd50*/  ISETP.NE.U32.AND P1, PT, RZ, UR4, PT ;  /* 0x00000004ff007c0c */ /* 0x000fe2000bf25070 */
[----:B------:R-:W0:Y:S03]  /*1bd60*/  LDC R27, c[0x0][0xbe8] ;  /* 0x0002fa00ff1b7b82 */ /* 0x000e260000000800 */
[----:B------:R-:W-:-:S13]  /*1bd70*/  ISETP.NE.AND.EX P1, PT, RZ, UR5, PT, P1 ;  /* 0x00000005ff007c0c */ /* 0x000fda000bf25310 */
[----:B------:R-:W3:Y:S01]  /*1bd80*/  @P1 LDC.64 R6, c[0x0][0xc08] ;  /* 0x00030200ff061b82 */ /* 0x000ee20000000a00 */
[----:B------:R-:W-:Y:S02]  /*1bd90*/  ULDC UR4, c[0x0][0xa88] ;  /* 0x0002a20000047ab9 */ /* 0x000fe40000000800 */
[----:B------:R-:W-:Y:S02]  /*1bda0*/  IMAD.U32 R8, RZ, RZ, UR4 ;  /* 0x00000004ff087e24 */ /* 0x000fe4000f8e00ff */
[----:B--2---:R-:W-:-:S04]  /*1bdb0*/  IMAD.WIDE R4, R11, 0x4, R4 ;  /* 0x000000040b047825 */ /* 0x004fc800078e0204 */
[----:B---3--:R-:W-:Y:S01]  /*1bdc0*/  @P1 IMAD.WIDE R6, R11, 0x4, R6 ;  /* 0x000000040b061825 */ /* 0x008fe200078e0206 */
[----:B------:R2:W5:Y:S04]  /*1bdd0*/  @P0 LDG.E R9, desc[UR44][R4.64] ;  /* 0x0000002c04090981 */ /* 0x000568000c1e1900 */
[----:B------:R2:W5:Y:S01]  /*1bde0*/  @P1 LDG.E R8, desc[UR44][R6.64] ;  /* 0x0000002c06081981 */ /* 0x000562000c1e1900 */
[----:B0-----:R-:W-:Y:S02]  /*1bdf0*/  ISETP.NE.AND P2, PT, R27, 0x1, PT ;  /* 0x000000011b00780c */ /* 0x001fe40003f45270 */
[----:B------:R-:W-:Y:S02]  /*1be00*/  ISETP.GE.AND P3, PT, R30, 0xc0, PT ;  /* 0x000000c01e00780c */ /* 0x000fe40003f66270 */
[----:B------:R-:W-:-:S09]  /*1be10*/  SHF.R.S32.HI R10, RZ, 0x1f, R11 ;  /* 0x0000001fff0a7819 */ /* 0x000fd2000001140b */
[----:B------:R-:W0:Y:S01]  /*1be20*/  @P2 LDC R26, c[0x0][0xbec] ;  /* 0x0002fb00ff1a2b82 */ /* 0x000e220000000800 */
[----:B--2---:R-:W-:Y:S05]  /*1be30*/  @P1 BRA `(.L_x_12021) ;  /* 0x0000000000101947 */ /* 0x004fea0003800000 */
[----:B------:R-:W-:Y:S05]  /*1be40*/  @!P0 BRA `(.L_x_12021) ;  /* 0x00000000000c8947 */ /* 0x000fea0003800000 */
[----:B------:R-:W2:Y:S04]  /*1be50*/  LDG.E R7, desc[UR44][R4.64] ;  /* 0x0000002c04077981 */ /* 0x000ea8000c1e1900 */
[----:B-----5:R-:W2:Y:S02]  /*1be60*/  LDG.E R8, desc[UR44][R4.64+0x4] ;  /* 0x0000042c04087981 */ /* 0x020ea4000c1e1900 */
[----:B--2---:R-:W-:-:S07]  /*1be70*/  IMAD.IADD R8, R8, 0x1, -R7 ;  /* 0x0000000108087824 */ /* 0x004fce00078e0a07 */
.L_x_12021:
        /* <DEDUP_REMOVED lines=9> */
[----:B------:R-:W-:Y:S01]  /*1bf10*/  IADD3 R13, R28, -0x80, R50 ;  /* 0xffffff801c0d7810 */ /* 0x000fe20007ffe032 */
        /* <DEDUP_REMOVED lines=36> */
.L_x_12023:
[----:B------:R-:W-:Y:S05]  /*1c160*/  BSYNC B1 ;  /* 0x0000000000017941 */ /* 0x000fea0003800000 */
.L_x_12022:
[----:B------:R-:W3:Y:S01]  /*1c170*/  @P2 LDC R11, c[0x0][0xbf0] ;  /* 0x0002fc00ff0b2b82 */ /* 0x000ee20000000800 */
[----:B------:R-:W-:Y:S01]  /*1c180*/  ULDC.64 UR4, c[0x0][0xaa0] ;  /* 0x0002a80000047ab9 */ /* 0x000fe20000000a00 */
[----:B------:R-:W-:Y:S02]  /*1c190*/  IMAD R21, R21, 0x30, R2 ;  /* 0x0000003015157824 */ /* 0x000fe400078e0202 */
[----:B------:R-:W-:Y:S02]  /*1c1a0*/  IMAD R4, R12, UR4, RZ ;  /* 0x000000040c047c24 */ /* 0x000fe4000f8e02ff */
[----:B------:R-:W-:Y:S02]  /*1c1b0*/  IMAD.IADD R21, R28, 0x1, R21 ;  /* 0x000000011c157824 */ /* 0x000fe400078e0215 */
[C---:B--2---:R-:W-:Y:S02]  /*1c1c0*/  IMAD R7, R9.reuse, UR5, R4 ;  /* 0x0000000509077c24 */ /* 0x044fe4000f8e0204 */
[----:B------:R-:W-:Y:S01]  /*1c1d0*/  IMAD.WIDE.U32 R4, R9, UR4, RZ ;  /* 0x0000000409047c25 */ /* 0x000fe2000f8e00ff */
[----:B------:R-:W-:-:S03]  /*1c1e0*/  ULDC.64 UR4, c[0x0][0xae8] ;  /* 0x0002ba0000047ab9 */ /* 0x000fc60000000a00 */
[----:B------:R-:W-:Y:S02]  /*1c1f0*/  IMAD R6, R14, UR4, RZ ;  /* 0x000000040e067c24 */ /* 0x000fe4000f8e02ff */
[----:B------:R-:W-:Y:S02]  /*1c200*/  IMAD.IADD R5, R5, 0x1, R7 ;  /* 0x0000000105057824 */ /* 0x000fe400078e0207 */
[----:B------:R-:W-:Y:S02]  /*1c210*/  IMAD R9, R29, UR5, R6 ;  /* 0x000000051d097c24 */ /* 0x000fe4000f8e0206 */
[----:B0-----:R-:W-:-:S04]  /*1c220*/  @P2 IMAD.HI.U32 R6, R21, R26, RZ ;  /* 0x0000001a15062227 */ /* 0x001fc800078e00ff */
[----:B------:R-:W-:Y:S01]  /*1c230*/  IMAD.WIDE.U32 R4, R29, UR4, R4 ;  /* 0x000000041d047c25 */ /* 0x000fe2000f8e0004 */
[----:B------:R-:W-:-:S03]  /*1c240*/  ULDC.64 UR4, c[0x0][0xaf0] ;  /* 0x0002bc0000047ab9 */ /* 0x000fc60000000a00 */
[----:B------:R-:W-:Y:S01]  /*1c250*/  IMAD.MOV.U32 R7, RZ, RZ, R21 ;  /* 0x000000ffff077224 */ /* 0x000fe200078e0015 */
[----:B---3--:R-:W-:Y:S01]  /*1c260*/  @P2 SHF.R.U32.HI R7, RZ, R11, R6 ;  /* 0x0000000bff072219 */ /* 0x008fe20000011606 */
        /* <DEDUP_REMOVED lines=21> */
[----:B------:R-:W-:Y:S01]  /*1c3c0*/  IMAD R27, R8, R27, RZ ;  /* 0x0000001b081b7224 */ /* 0x000fe200078e02ff */
[----:B------:R-:W-:Y:S01]  /*1c3d0*/  ULDC UR4, c[0x0][0xac8] ;  /* 0x0002b20000047ab9 */ /* 0x000fe20000000800 */
[----:B------:R-:W-:Y:S01]  /*1c3e0*/  IMAD.IADD R24, R2, 0x1, R28 ;  /* 0x0000000102187824 */ /* 0x000fe200078e021c */
[----:B------:R-:W-:Y:S01]  /*1c3f0*/  LEA.HI.X R10, R4, UR5, R5, 0x1, P0 ;  /* 0x00000005040a7c11 */ /* 0x000fe200080f0c05 */
[----:B------:R-:W0:Y:S01]  /*1c400*/  SHFL.IDX PT, R8, R6, RZ, 0x181f ;  /* 0x00181fff06087589 */ /* 0x000e2200000e0000 */
[----:B------:R-:W-:Y:S01]  /*1c410*/  ISETP.GE.AND P0, PT, R3, UR4, PT ;  /* 0x0000000403007c0c */ /* 0x000fe2000bf06270 */
[C---:B------:R-:W-:Y:S02]  /*1c420*/  VIADD R2, R24.reuse, 0x30 ;  /* 0x0000003018027836 */ /* 0x040fe40000000000 */
[----:B------:R-:W2:Y:S01]  /*1c430*/  SHFL.IDX PT, R12, R6, 0x1, 0x181f ;  /* 0x00381f00060c7f89 */ /* 0x000ea200000e0000 */
[C---:B------:R-:W-:Y:S01]  /*1c440*/  VIADD R4, R24.reuse, 0x60 ;  /* 0x0000006018047836 */ /* 0x040fe20000000000 */
[CC--:B------:R-:W-:Y:S01]  /*1c450*/  ISETP.GE.OR P3, PT, R24.reuse, R27.reuse, P0 ;  /* 0x0000001b1800720c */ /* 0x0c0fe20000766670 */
[----:B------:R-:W-:Y:S01]  /*1c460*/  VIADD R5, R24, 0x90 ;  /* 0x0000009018057836 */ /* 0x000fe20000000000 */
[----:B------:R-:W3:Y:S01]  /*1c470*/  SHFL.IDX PT, R14, R6, 0x2, 0x181f ;  /* 0x00581f00060e7f89 */ /* 0x000ee200000e0000 */
[----:B------:R-:W-:-:S02]  /*1c480*/  ISETP.GE.OR P2, PT, R2, R27, P0 ;  /* 0x0000001b0200720c */ /* 0x000fc40000746670 */
[-C--:B------:R-:W-:Y:S01]  /*1c490*/  ISETP.GE.OR P1, PT, R4, R27.reuse, P0 ;  /* 0x0000001b0400720c */ /* 0x080fe20000726670 */
[----:B------:R-:W4:Y:S01]  /*1c4a0*/  SHFL.IDX PT, R7, R10, RZ, 0x181f ;  /* 0x00181fff0a077589 */ /* 0x000f2200000e0000 */
[----:B------:R-:W-:-:S03]  /*1c4b0*/  ISETP.GE.OR P0, PT, R5, R27, P0 ;  /* 0x0000001b0500720c */ /* 0x000fc60000706670 */
[----:B------:R2:W5:Y:S04]  /*1c4c0*/  SHFL.IDX PT, R20, R6, 0x3, 0x181f ;  /* 0x00781f0006147f89 */ /* 0x00056800000e0000 */
[----:B------:R-:W1:Y:S04]  /*1c4d0*/  SHFL.IDX PT, R9, R10, 0x1, 0x181f ;  /* 0x00381f000a097f89 */ /* 0x000e6800000e0000 */
[----:B------:R-:W1:Y:S01]  /*1c4e0*/  SHFL.IDX PT, R11, R10, 0x2, 0x181f ;  /* 0x00581f000a0b7f89 */ /* 0x000e6200000e0000 */
[----:B0-----:R-:W-:-:S03]  /*1c4f0*/  @!P3 LEA R4, P6, R3, R8, 0x1 ;  /* 0x000000080304b211 */ /* 0x001fc600078c08ff */
[----:B------:R-:W0:Y:S01]  /*1c500*/  SHFL.IDX PT, R13, R10, 0x3, 0x181f ;  /* 0x00781f000a0d7f89 */ /* 0x000e2200000e0000 */
[C---:B--2---:R-:W-:Y:S02]  /*1c510*/  @!P2 LEA R6, P5, R3.reuse, R12, 0x1 ;  /* 0x0000000c0306a211 */ /* 0x044fe400078a08ff */
[C---:B---3--:R-:W-:Y:S02]  /*1c520*/  @!P1 LEA R8, P4, R3.reuse, R14, 0x1 ;  /* 0x0000000e03089211 */ /* 0x048fe400078808ff */
[C---:B----4-:R-:W-:Y:S02]  /*1c530*/  @!P3 LEA.HI.X R5, R3.reuse, R7, R0, 0x1, P6 ;  /* 0x000000070305b211 */ /* 0x050fe400030f0c00 */
[----:B-----5:R-:W-:-:S03]  /*1c540*/  @!P0 LEA R2, P6, R3, R20, 0x1 ;  /* 0x0000001403028211 */ /* 0x020fc600078c08ff */
[----:B------:R2:W-:Y:S01]  /*1c550*/  @!P3 ST.E.128 desc[UR44][R4.64], RZ ;  /* 0x000000ff0400b985 */ /* 0x0005e2000c101d2c */
[C-C-:B-1----:R-:W-:Y:S02]  /*1c560*/  @!P2 LEA.HI.X R7, R3.reuse, R9, R0.reuse, 0x1, P5 ;  /* 0x000000090307a211 */ /* 0x142fe400028f0c00 */
[----:B------:R-:W-:-:S03]  /*1c570*/  @!P1 LEA.HI.X R9, R3, R11, R0, 0x1, P4 ;  /* 0x0000000b03099211 */ /* 0x000fc600020f0c00 */
[----:B------:R2:W-:Y:S01]  /*1c580*/  @!P2 ST.E.128 desc[UR44][R6.64], RZ ;  /* 0x000000ff0600a985 */ /* 0x0005e2000c101d2c */
[----:B0-----:R-:W-:-:S03]  /*1c590*/  @!P0 LEA.HI.X R3, R3, R13, R0, 0x1, P6 ;  /* 0x0000000d03038211 */ /* 0x001fc600030f0c00 */
[----:B------:R2:W-:Y:S04]  /*1c5a0*/  @!P1 ST.E.128 desc[UR44][R8.64], RZ ;  /* 0x000000ff08009985 */ /* 0x0005e8000c101d2c */
[----:B------:R2:W-:Y:S02]  /*1c5b0*/  @!P0 ST.E.128 desc[UR44][R2.64], RZ ;  /* 0x000000ff02008985 */ /* 0x0005e4000c101d2c */
.L_x_12020:
[----:B------:R-:W-:Y:S05]  /*1c5c0*/  BSYNC B0 ;  /* 0x0000000000007941 */ /* 0x000fea0003800000 */
.L_x_12017:
[----:B------:R-:W4:Y:S01]  /*1c5d0*/  LDL R0, [R1+0x4c] ;  /* 0x00004c0001007983 */ /* 0x000f220000100800 */
[----:B------:R-:W-:Y:S02]  /*1c5e0*/  ULDC UR4, c[0x0][0xc3c] ;  /* 0x00030f0000047ab9 */ /* 0x000fe40000000800 */
[----:B----4-:R-:W-:-:S13]  /*1c5f0*/  ISETP.GE.AND P0, PT, R0, UR4, PT ;  /* 0x0000000400007c0c */ /* 0x010fda000bf06270 */
[----:B------:R-:W-:Y:S05]  /*1c600*/  @!P0 BRA `(.L_x_12024) ;  /* 0xfffffe4800588947 */ /* 0x000fea000383ffff */
[----:B------:R-:W-:Y:S05]  /*1c610*/  BRA `(.L_x_11850) ;  /* 0x0000006400f47947 */ /* 0x000fea0003800000 */
.L_x_11848:
[----:B------:R-:W-:-:S08]  /*1c620*/  NOP ;  /* 0x0000000000007918 */ /* 0x000fd00000000000 */
[----:B0-----:R-:W0:-:S00]  /*1c630*/  USETMAXREG.DEALLOC.CTAPOOL 0x20 ;  /* 0x00000020000079c8 */ /* 0x001e0000080e0500 */
        /* <DEDUP_REMOVED lines=11> */
[----:B------:R-:W1:Y:S01]  /*1c6f0*/  LDS.128 R16, [UR4+0x132d0] ;  /* 0x0132d004ff107984 */ /* 0x000e620008000c00 */
[----:B------:R-:W-:Y:S06]  /*1c700*/  BAR.ARV 0x4, 0x200 ;  /* 0x0108000000007b1d */ /* 0x000fec0000002000 */
[----:B------:R-:W-:Y:S05]  /*1c710*/  BRA `(.L_x_12026) ;  /* 0x0000000800887947 */ /* 0x000fea0003800000 */
.L_x_12025:
        /* <DEDUP_REMOVED lines=42> */
.L_x_12031:
        /* <DEDUP_REMOVED lines=12> */
.L_x_12030:
[----:B------:R-:W-:Y:S05]  /*1ca80*/  BSYNC B0 ;  /* 0x0000000000007941 */ /* 0x000fea0003800000 */
.L_x_12029:
        /* <DEDUP_REMOVED lines=20> */
[----:B------:R-:W-:Y:S02]  /*1cbd0*/  IMAD.MOV.U32 R6, RZ, RZ, R9 ;  /* 0x000000ffff067224 */ /* 0x000fe400078e0009 */
[----:B------:R-:W-:-:S07]  /*1cbe0*/  IMAD.MOV.U32 R9, RZ, RZ, R3 ;  /* 0x000000ffff097224 */ /* 0x000fce00078e0003 */
.L_x_12027:
        /* <DEDUP_REMOVED lines=21> */
.L_x_12032:
[----:B-1----:R-:W-:Y:S01]  /*1cd40*/  IMAD R16, R16, UR5, R9 ;  /* 0x0000000510107c24 */ /* 0x002fe2000f8e0209 */
[----:B0-----:R-:W-:Y:S01]  /*1cd50*/  IABS R6, R4 ;  /* 0x0000000400067213 */ /* 0x001fe20000000000 */
[----:B------:R-:W-:Y:S02]  /*1cd60*/  IMAD R11, R15, R8, RZ ;  /* 0x000000080f0b7224 */ /* 0x000fe400078e02ff */
[----:B------:R-:W-:Y:S01]  /*1cd70*/  IMAD.MOV.U32 R2, RZ, RZ, RZ ;  /* 0x000000ffff027224 */ /* 0x000fe200078e00ff */
[----:B------:R-:W-:Y:S01]  /*1cd80*/  IADD3 R9, -R16, UR6, RZ ;  /* 0x0000000610097c10 */ /* 0x000fe2000fffe1ff */
        /* <DEDUP_REMOVED lines=50> */
.L_x_12028:
[----:B------:R-:W-:Y:S02]  /*1d0b0*/  IMAD.MOV.U32 R17, RZ, RZ, RZ ;  /* 0x000000ffff117224 */ /* 0x000fe400078e00ff */
[----:B------:R-:W-:Y:S02]  /*1d0c0*/  IMAD.U32 R16, RZ, RZ, UR6 ;  /* 0x00000006ff107e24 */ /* 0x000fe4000f8e00ff */
[----:B------:R-:W-:-:S07]  /*1d0d0*/  IMAD.MOV.U32 R18, RZ, RZ, RZ ;  /* 0x000000ffff127224 */ /* 0x000fce00078e00ff */
.L_x_12033:
[----:B------:R-:W-:-:S13]  /*1d0e0*/  ISETP.NE.AND P0, PT, R5, RZ, PT ;  /* 0x000000ff0500720c */ /* 0x000fda0003f05270 */
[----:B------:R-:W0:Y:S01]  /*1d0f0*/  @!P0 S2R R3, SR_CgaCtaId ;  /* 0x0000000000038919 */ /* 0x000e220000008800 */
[----:B------:R-:W-:-:S04]  /*1d100*/  @!P0 MOV R0, 0x400 ;  /* 0x0000040000008802 */ /* 0x000fc80000000f00 */
[----:B0-----:R-:W-:-:S05]  /*1d110*/  @!P0 LEA R0, R3, R0, 0x18 ;  /* 0x0000000003008211 */ /* 0x001fca00078ec0ff */
[----:B------:R0:W-:Y:S01]  /*1d120*/  @!P0 STS.128 [R0+0x132d0], R16 ;  /* 0x0132d01000008388 */ /* 0x0001e20000000c00 */
[----:B------:R-:W-:Y:S06]  /*1d130*/  BAR.ARV 0x5, 0x200 ;  /* 0x0148000000007b1d */ /* 0x000fec0000002000 */
.L_x_12026:
[----:B------:R2:W-:Y:S01]  /*1d140*/  STL [R1+0x48], RZ ;  /* 0x000048ff01007387 */ /* 0x0005e20000100800 */
[----:B------:R-:W-:Y:S01]  /*1d150*/  ULDC UR4, c[0x0][0xc3c] ;  /* 0x00030f0000047ab9 */ /* 0x000fe20000000800 */
[----:B------:R-:W-:Y:S01]  /*1d160*/  IMAD.MOV.U32 R29, RZ, RZ, 0x1 ;  /* 0x00000001ff1d7424 */ /* 0x000fe200078e00ff */
[----:B-1----:R-:W-:Y:S01]  /*1d170*/  ISETP.GE.AND P0, PT, R19, UR4, PT ;  /* 0x0000000413007c0c */ /* 0x002fe2000bf06270 */
[----:B------:R-:W-:-:S12]  /*1d180*/  IMAD.MOV.U32 R27, RZ, RZ, RZ ;  /* 0x000000ffff1b7224 */ /* 0x000fd800078e00ff */
[----:B--2---:R-:W-:Y:S05]  /*1d190*/  @P0 BRA `(.L_x_12034) ;  /* 0x00000058001c0947 */ /* 0x004fea0003800000 */
[----:B------:R-:W2:Y:S01]  /*1d1a0*/  LDL R10, [R1+0x38] ;  /* 0x00003800010a7983 */ /* 0x000ea20000100800 */
[----:B------:R-:W1:Y:S01]  /*1d1b0*/  S2R R9, SR_TID.X ;  /* 0x0000000000097919 */ /* 0x000e620000002100 */
[----:B------:R-:W3:Y:S01]  /*1d1c0*/  S2UR UR5, SR_CgaCtaId ;  /* 0x00000000000579c3 */ /* 0x000ee20000008800 */
[----:B------:R-:W-:Y:S01]  /*1d1d0*/  UMOV UR4, 0x400 ;  /* 0x0000040000047882 */ /* 0x000fe20000000000 */
[C---:B-1----:R-:W-:Y:S01]  /*1d1e0*/  IMAD.SHL.U32 R26, R9.reuse, 0x40, RZ ;  /* 0x00000040091a7824 */ /* 0x042fe200078e00ff */
[C---:B------:R-:W-:Y:S01]  /*1d1f0*/  LOP3.LUT R11, R9.reuse, 0x7f, RZ, 0xc0, !PT ;  /* 0x0000007f090b7812 */ /* 0x040fe200078ec0ff */
[C---:B------:R-:W-:Y:S01]  /*1d200*/  IMAD.SHL.U32 R2, R9.reuse, 0x10, RZ ;  /* 0x0000001009027824 */ /* 0x040fe200078e00ff */
[----:B------:R-:W-:Y:S01]  /*1d210*/  SHF.R.U32.HI R3, RZ, 0x1, R9 ;  /* 0x00000001ff037819 */ /* 0x000fe20000011609 */
[C---:B0-----:R-:W-:Y:S01]  /*1d220*/  IMAD.SHL.U32 R0, R9.reuse, 0x20, RZ ;  /* 0x0000002009007824 */ /* 0x041fe200078e00ff */
[----:B------:R-:W-:Y:S01]  /*1d230*/  LOP3.LUT R4, R26, 0x180, RZ, 0xc0, !PT ;  /* 0x000001801a047812 */ /* 0x000fe200078ec0ff */
[----:B------:R-:W-:Y:S01]  /*1d240*/  IMAD.SHL.U32 R8, R9, 0x2, RZ ;  /* 0x0000000209087824 */ /* 0x000fe200078e00ff */
[----:B------:R-:W-:Y:S01]  /*1d250*/  LOP3.LUT R7, R2, 0x1b0, RZ, 0xc0, !PT ;  /* 0x000001b002077812 */ /* 0x000fe200078ec0ff */
[----:B------:R-:W-:Y:S01]  /*1d260*/  IMAD.SHL.U32 R6, R11, 0x10, RZ ;  /* 0x000000100b067824 */ /* 0x000fe200078e00ff */
[----:B------:R-:W-:Y:S01]  /*1d270*/  LOP3.LUT R3, R4, 0x30, R3, 0xf8, !PT ;  /* 0x0000003004037812 */ /* 0x000fe200078ef803 */
[----:B------:R-:W-:Y:S01]  /*1d280*/  IMAD.SHL.U32 R4, R9, 0x8, RZ ;  /* 0x0000000809047824 */ /* 0x000fe200078e00ff */
[----:B------:R-:W-:-:S02]  /*1d290*/  LOP3.LUT R5, R0, 0x80, RZ, 0xc0, !PT ;  /* 0x0000008000057812 */ /* 0x000fc400078ec0ff */
[----:B------:R-:W-:Y:S02]  /*1d2a0*/  LOP3.LUT R8, R7, 0x30, R8, 0x78, !PT ;  /* 0x0000003007087812 */ /* 0x000fe400078e7808 */
[----:B------:R-:W-:Y:S01]  /*1d2b0*/  LOP3.LUT R7, R6, 0x600, RZ, 0xc0, !PT ;  /* 0x0000060006077812 */ /* 0x000fe200078ec0ff */
[----:B------:R-:W-:Y:S01]  /*1d2c0*/  IMAD.SHL.U32 R6, R9, 0x4, RZ ;  /* 0x0000000409067824 */ /* 0x000fe200078e00ff */
[----:B------:R-:W-:Y:S01]  /*1d2d0*/  LOP3.LUT R5, R5, 0x10, R9, 0xf8, !PT ;  /* 0x0000001005057812 */ /* 0x000fe200078ef809 */
[----:B---3--:R-:W-:Y:S01]  /*1d2e0*/  ULEA UR4, UR5, UR4, 0x18 ;  /* 0x0000000405047291 */ /* 0x008fe2000f8ec03f */
[----:B------:R-:W-:Y:S02]  /*1d2f0*/  LOP3.LUT R3, R3, 0x30, R4, 0x78, !PT ;  /* 0x0000003003037812 */ /* 0x000fe400078e7804 */
[C---:B------:R-:W-:Y:S02]  /*1d300*/  LOP3.LUT R9, R7.reuse, 0x60, R0, 0xf8, !PT ;  /* 0x0000006007097812 */ /* 0x040fe400078ef800 */
[----:B------:R-:W-:-:S02]  /*1d310*/  LOP3.LUT R7, R7, 0x40, R2, 0xf8, !PT ;  /* 0x0000004007077812 */ /* 0x000fc400078ef802 */
[----:B------:R-:W-:Y:S01]  /*1d320*/  LOP3.LUT R26, R3, 0x640, R26, 0xf8, !PT ;  /* 0x00000640031a7812 */ /* 0x000fe200078ef81a */
[----:B------:R-:W-:Y:S01]  /*1d330*/  IMAD.U32 R23, RZ, RZ, UR4 ;  /* 0x00000004ff177e24 */ /* 0x000fe2000f8e00ff */
[----:B------:R-:W-:Y:S02]  /*1d340*/  LOP3.LUT R8, R7, R8, RZ, 0xfc, !PT ;  /* 0x0000000807087212 */ /* 0x000fe400078efcff */
[----:B------:R-:W-:Y:S02]  /*1d350*/  SHF.R.U32.HI R3, RZ, 0x2, R11 ;  /* 0x00000002ff037819 */ /* 0x000fe4000001160b */
[--C-:B------:R-:W-:Y:S02]  /*1d360*/  LOP3.LUT R4, R9, 0x100, R0.reuse, 0xf8, !PT ;  /* 0x0000010009047812 */ /* 0x100fe400078ef800 */
[----:B------:R-:W-:Y:S01]  /*1d370*/  LOP3.LUT R0, R3, 0x60, R0, 0xf8, !PT ;  /* 0x0000006003007812 */ /* 0x000fe200078ef800 */
[----:B------:R-:W-:Y:S02]  /*1d380*/  IMAD.IADD R3, R23, 0x1, R8 ;  /* 0x0000000117037824 */ /* 0x000fe400078e0208 */
[----:B------:R-:W-:Y:S01]  /*1d390*/  IMAD.MOV.U32 R0, RZ, RZ, 0x1 ;  /* 0x00000001ff007424 */ /* 0x000fe200078e00ff */
[----:B------:R-:W-:Y:S01]  /*1d3a0*/  LOP3.LUT R5, R5, 0x10, R6, 0x78, !PT ;  /* 0x0000001005057812 */ /* 0x000fe200078e7806 */
[----:B------:R-:W-:Y:S01]  /*1d3b0*/  BSSY B7, `(.L_x_12034) ;  /* 0x0000565000077945 */ /* 0x000fe20003800000 */
[----:B------:R-:W-:-:S02]  /*1d3c0*/  IMAD.MOV.U32 R28, RZ, RZ, RZ ;  /* 0x000000ffff1c7224 */ /* 0x000fc400078e00ff */
[----:B------:R-:W-:Y:S01]  /*1d3d0*/  LOP3.LUT R25, R4, R5, RZ, 0xfc, !PT ;  /* 0x0000000504197212 */ /* 0x000fe200078efcff */
[----:B------:R-:W-:Y:S02]  /*1d3e0*/  IMAD.MOV.U32 R27, RZ, RZ, RZ ;  /* 0x000000ffff1b7224 */ /* 0x000fe400078e00ff */
[----:B------:R-:W-:Y:S01]  /*1d3f0*/  IMAD.MOV.U32 R29, RZ, RZ, 0x1 ;  /* 0x00000001ff1d7424 */ /* 0x000fe200078e00ff */
[----:B------:R-:W-:Y:S01]  /*1d400*/  ULDC.64 UR38, c[0x0][0x198] ;  /* 0x0000660000267ab9 */ /* 0x000fe20000000a00 */
[----:B------:R-:W-:Y:S01]  /*1d410*/  ULDC UR36, c[0x0][0xc] ;  /* 0x0000030000247ab9 */ /* 0x000fe20000000800 */
[----:B--2---:R-:W-:-:S05]  /*1d420*/  LOP3.LUT R2, R10, 0x1, RZ, 0xfc, !PT ;  /* 0x000000010a027812 */ /* 0x004fca00078efcff */
[----:B------:R0:W-:Y:S04]  /*1d430*/  STL [R1+0x4c], R2 ;  /* 0x00004c0201007387 */ /* 0x0001e80000100800 */
[----:B------:R1:W-:Y:S01]  /*1d440*/  STL [R1+0x34], R3 ;  /* 0x0000340301007387 */ /* 0x0003e20000100800 */
[----:B0-----:R-:W-:-:S05]  /*1d450*/  LOP3.LUT R2, R10, 0x2, RZ, 0xfc, !PT ;  /* 0x000000020a027812 */ /* 0x001fca00078efcff */
[----:B------:R1:W-:Y:S04]  /*1d460*/  STL [R1+0x20], R2 ;  /* 0x0000200201007387 */ /* 0x0003e80000100800 */
[----:B------:R1:W-:Y:S04]  /*1d470*/  STL [R1+0x48], RZ ;  /* 0x000048ff01007387 */ /* 0x0003e80000100800 */
[----:B------:R1:W-:Y:S02]  /*1d480*/  STL [R1], R0 ;  /* 0x0000000001007387 */ /* 0x0003e40000100800 */
.L_x_12152:
        /* <DEDUP_REMOVED lines=30> */
[----:B---3--:R3:W5:Y:S01]  /*1d670*/  @P1 LDG.E R11, desc[UR44][R4.64] ;  /* 0x0000002c040b1981 */ /* 0x008762000c1e1900 */
        /* <DEDUP_REMOVED lines=24> */
.L_x_12035:
        /* <DEDUP_REMOVED lines=10> */
.L_x_12036:
[----:B------:R-:W-:Y:S05]  /*1d8a0*/  @!P1 BRA `(.L_x_12037) ;  /* 0x00000000000c9947 */ /* 0x000fea0003800000 */
[----:B------:R-:W2:Y:S04]  /*1d8b0*/  LDG.E R10, desc[UR44][R4.64] ;  /* 0x0000002c040a7981 */ /* 0x000ea8000c1e1900 */
[----:B------:R-:W2:Y:S02]  /*1d8c0*/  LDG.E R4, desc[UR44][R4.64+0x4] ;  /* 0x0000042c04047981 */ /* 0x000ea4000c1e1900 */
[----:B--2---:R-:W-:-:S07]  /*1d8d0*/  IMAD.IADD R10, R4, 0x1, -R10 ;  /* 0x00000001040a7824 */ /* 0x004fce00078e0a0a */
.L_x_12037:
[----:B------:R-:W2:Y:S04]  /*1d8e0*/  @P2 LDG.E R4, desc[UR44][R2.64] ;  /* 0x0000002c02042981 */ /* 0x000ea8000c1e1900 */
[----:B------:R3:W2:Y:S01]  /*1d8f0*/  @P2 LDG.E R5, desc[UR44][R2.64+0x4] ;  /* 0x0000042c02052981 */ /* 0x0006a2000c1e1900 */
[----:B-----5:R-:W-:Y:S02]  /*1d900*/  IMAD.IADD R7, R10, 0x1, -R7 ;  /* 0x000000010a077824 */ /* 0x020fe400078e0a07 */
[----:B-1----:R-:W-:-:S04]  /*1d910*/  IMAD R11, R17, 0xc0, RZ ;  /* 0x000000c0110b7824 */ /* 0x002fc800078e02ff */
[----:B------:R-:W-:Y:S01]  /*1d920*/  VIADD R9, R11, 0xbf ;  /* 0x000000bf0b097836 */ /* 0x000fe20000000000 */
        /* <DEDUP_REMOVED lines=10> */
[----:B------:R-:W-:-:S03]  /*1d9d0*/  IADD3 R8, R17, 0x1, -R13 ;  /* 0x0000000111087810 */ /* 0x000fc60007ffe80d */
[----:B------:R-:W-:-:S04]  /*1d9e0*/  IMAD.HI R20, R20, 0x66666667, RZ ;  /* 0x6666666714147827 */ /* 0x000fc800078e02ff */
[----:B------:R-:W-:Y:S01]  /*1d9f0*/  IMAD.IADD R9, R8, 0x1, R9 ;  /* 0x0000000108097824 */ /* 0x000fe200078e0209 */
[----:B------:R-:W-:-:S04]  /*1da00*/  SHF.R.U32.HI R2, RZ, 0x1f, R20 ;  /* 0x0000001fff027819 */ /* 0x000fc80000011614 */
[----:B------:R-:W-:Y:S02]  /*1da10*/  LEA.HI.SX32 R20, R20, R2, 0x1a ;  /* 0x0000000214147211 */ /* 0x000fe400078fd2ff */
[----:B------:R-:W2:Y:S02]  /*1da20*/  LDC.64 R2, c[0x0][0x9e0] ;  /* 0x00027800ff027b82 */ /* 0x000ea40000000a00 */
        /* <DEDUP_REMOVED lines=14> */
.L_x_12040:
[----:B------:R-:W-:-:S13]  /*1db10*/  ISETP.NE.AND P0, PT, R3, 0x1, PT ;  /* 0x000000010300780c */ /* 0x000fda0003f05270 */
[----:B------:R-:W1:Y:S02]  /*1db20*/  @P0 LDC.64 R4, c[0x0][0x9e8] ;  /* 0x00027a00ff040b82 */ /* 0x000e640000000a00 */
[----:B-1----:R-:W-:-:S05]  /*1db30*/  @P0 IMAD.HI.U32 R4, R10, R4, RZ ;  /* 0x000000040a040227 */ /* 0x002fca00078e00ff */
[----:B------:R-:W-:-:S07]  /*1db40*/  @P0 SHF.R.U32.HI R10, RZ, R5, R4 ;  /* 0x00000005ff0a0219 */ /* 0x000fce0000011604 */
.L_x_12041:
[----:B------:R-:W-:Y:S05]  /*1db50*/  BSYNC B0 ;  /* 0x0000000000007941 */ /* 0x000fea0003800000 */
.L_x_12039:
[----:B------:R-:W-:-:S05]  /*1db60*/  IMAD R10, R10, R3, R3 ;  /* 0x000000030a0a7224 */ /* 0x000fca00078e0203 */
[----:B------:R-:W-:-:S07]  /*1db70*/  VIMNMX R2, R2, R10, PT ;  /* 0x0000000a02027248 */ /* 0x000fce0003fe0100 */
.L_x_12038:
        /* <DEDUP_REMOVED lines=20> */
.L_x_12044:
[----:B------:R-:W-:-:S13]  /*1dcc0*/  ISETP.NE.AND P0, PT, R3, 0x1, PT ;  /* 0x000000010300780c */ /* 0x000fda0003f05270 */
[----:B------:R-:W1:Y:S02]  /*1dcd0*/  @P0 LDC.64 R4, c[0x0][0x9e8] ;  /* 0x00027a00ff040b82 */ /* 0x000e640000000a00 */
[----:B-1----:R-:W-:-:S05]  /*1dce0*/  @P0 IMAD.HI.U32 R4, R10, R4, RZ ;  /* 0x000000040a040227 */ /* 0x002fca00078e00ff */
[----:B------:R-:W-:-:S07]  /*1dcf0*/  @P0 SHF.R.U32.HI R10, RZ, R5, R4 ;  /* 0x00000005ff0a0219 */ /* 0x000fce0000011604 */
.L_x_12045:
[----:B------:R-:W-:Y:S05]  /*1dd00*/  BSYNC B0 ;  /* 0x0000000000007941 */ /* 0x000fea0003800000 */
.L_x_12043:
[----:B------:R-:W-:-:S05]  /*1dd10*/  IMAD R3, R10, R3, RZ ;  /* 0x000000030a037224 */ /* 0x000fca00078e02ff */
[----:B------:R-:W-:-:S07]  /*1dd20*/  VIMNMX R9, R9, R3, !PT ;  /* 0x0000000309097248 */ /* 0x000fce0007fe0100 */
.L_x_12042:
[----:B------:R-:W-:Y:S01]  /*1dd30*/  VIADD R2, R2, 0x9f ;  /* 0x0000009f02027836 */ /* 0x000fe20000000000 */
[----:B------:R-:W-:Y:S01]  /*1dd40*/  BSSY B0, `(.L_x_12046) ;  /* 0x00000e2000007945 */ /* 0x000fe20003800000 */
[----:B------:R-:W-:-:S04]  /*1dd50*/  IMAD.HI R9, R9, 0x66666667, RZ ;  /* 0x6666666709097827 */ /* 0x000fc800078e02ff */
[----:B------:R-:W-:-:S05]  /*1dd60*/  IMAD.HI R2, R2, 0x66666667, RZ ;  /* 0x6666666702027827 */ /* 0x000fca00078e02ff */
[----:B------:R-:W-:-:S04]  /*1dd70*/  SHF.R.U32.HI R3, RZ, 0x1f, R2 ;  /* 0x0000001fff037819 */ /* 0x000fc80000011602 */
[----:B------:R-:W-:Y:S02]  /*1dd80*/  LEA.HI.SX32 R3, R2, R3, 0x1a ;  /* 0x0000000302037211 */ /* 0x000fe400078fd2ff */
[----:B------:R-:W-:Y:S02]  /*1dd90*/  SHF.R.U32.HI R2, RZ, 0x1f, R9 ;  /* 0x0000001fff027819 */ /* 0x000fe40000011609 */
[----:B------:R-:W-:Y:S02]  /*1dda0*/  VIMNMX R3, R20, R3, PT ;  /* 0x0000000314037248 */ /* 0x000fe40003fe0100 */
[----:B------:R-:W-:-:S03]  /*1ddb0*/  LEA.HI.SX32 R2, R9, R2, 0x1a ;  /* 0x0000000209027211 */ /* 0x000fc600078fd2ff */
[----:B------:R-:W-:Y:S01]  /*1ddc0*/  IMAD R3, R3, 0xa0, -R7 ;  /* 0x000000a003037824 */ /* 0x000fe200078e0a07 */
[----:B------:R-:W-:-:S04]  /*1ddd0*/  VIMNMX R2, RZ, R2, !PT ;  /* 0x00000002ff027248 */ /* 0x000fc80007fe0100 */
[----:B------:R-:W-:Y:S01]  /*1dde0*/  VIMNMX R6, R3, R6, PT ;  /* 0x0000000603067248 */ /* 0x000fe20003fe0100 */
[----:B------:R-:W-:-:S05]  /*1ddf0*/  IMAD R2, R2, 0xa0, -R7 ;  /* 0x000000a002027824 */ /* 0x000fca00078e0a07 */
[----:B------:R-:W-:-:S04]  /*1de00*/  VIMNMX R2, RZ, R2, !PT ;  /* 0x00000002ff027248 */ /* 0x000fc80007fe0100 */
        /* <DEDUP_REMOVED lines=18> */
.L_x_12187:
[----:B--2---:R-:W-:Y:S02]  /*1df30*/  ISETP.NE.AND P0, PT, R14, RZ, PT ;  /* 0x000000ff0e00720c */ /* 0x004fe40003f05270 */
[----:B------:R-:W-:-:S11]  /*1df40*/  PLOP3.LUT P6, PT, PT, PT, PT, 0x8, 0x0 ;  /* 0x000000000000781c */ /* 0x000fd60003fce170 */
[----:B------:R-:W-:Y:S05]  /*1df50*/  @P0 BRA `(.L_x_12049) ;  /* 0x00000000000c0947 */ /* 0x000fea0003800000 */
[----:B------:R-:W-:-:S03]  /*1df60*/  UMOV UR4, 0xffffffff ;  /* 0xffffffff00047882 */ /* 0x000fc60000000000 */
[----:B------:R-:W-:Y:S05]  /*1df70*/  BRA.DIV UR4, `(.L_x_12050) ;  /* 0x0000005604c87947 */ /* 0x000fea000b800000 */
[----:B------:R-:W-:-:S13]  /*1df80*/  ELECT P6, URZ, PT ;  /* 0x00000000003f782f */ /* 0x000fda00038c0000 */
.L_x_12049:
        /* <DEDUP_REMOVED lines=9> */
.L_x_12190:
[----:B------:R-:W-:Y:S05]  /*1e020*/  BSYNC B1 ;  /* 0x0000000000017941 */ /* 0x000fea0003800000 */
.L_x_12051:
[----:B------:R-:W-:Y:S04]  /*1e030*/  BSSY B1, `(.L_x_12053) ;  /* 0x000004e000017945 */ /* 0x000fe80003800000 */
[----:B------:R-:W-:Y:S05]  /*1e040*/  @!P6 BRA `(.L_x_12054) ;  /* 0x000000040030e947 */ /* 0x000fea0003800000 */
[----:B------:R-:W2:Y:S01]  /*1e050*/  LDL R6, [R1] ;  /* 0x0000000001067983 */ /* 0x000ea20000100800 */
[----:B-1----:R-:W-:Y:S01]  /*1e060*/  IMAD R5, R28, 0x8, R23 ;  /* 0x000000081c057824 */ /* 0x002fe200078e0217 */
[----:B------:R-:W1:Y:S01]  /*1e070*/  S2R R7, SR_TID.X ;  /* 0x0000000000077919 */ /* 0x000e620000002100 */
[----:B------:R-:W-:Y:S01]  /*1e080*/  BSSY B2, `(.L_x_12055) ;  /* 0x0000006000027945 */ /* 0x000fe20003800000 */
[----:B-1----:R-:W-:-:S04]  /*1e090*/  LOP3.LUT R7, R7, 0x7f, RZ, 0xc0, !PT ;  /* 0x0000007f07077812 */ /* 0x002fc800078ec0ff */
[----:B------:R-:W-:Y:S02]  /*1e0a0*/  ISETP.NE.AND P1, PT, R7, RZ, PT ;  /* 0x000000ff0700720c */ /* 0x000fe40003f25270 */
[----:B--2---:R-:W-:-:S04]  /*1e0b0*/  SHF.L.U32 R6, R6, 0x1f, RZ ;  /* 0x0000001f06067819 */ /* 0x004fc800000006ff */
[----:B------:R-:W1:Y:S02]  /*1e0c0*/  SYNCS.PHASECHK.TRANS64.TRYWAIT P0, [R5+URZ+0x132a0], R6 ;  /* 0x0132a006050075a7 */ /* 0x000e64000800017f */
[----:B-1----:R-:W-:Y:S05]  /*1e0d0*/  @!P0 BRA `(.L_x_12056) ;  /* 0x0000005400a48947 */ /* 0x002fea0003800000 */
.L_x_12191:
[----:B------:R-:W-:Y:S05]  /*1e0e0*/  BSYNC B2 ;  /* 0x0000000000027941 */ /* 0x000fea0003800000 */
.L_x_12055:
        /* <DEDUP_REMOVED lines=9> */
.L_x_12058:
[----:B------:R-:W-:Y:S05]  /*1e180*/  BSYNC B2 ;  /* 0x0000000000027941 */ /* 0x000fea0003800000 */
.L_x_12057:
        /* <DEDUP_REMOVED lines=10> */
[----:B------:R-:W-:Y:S01]  /*1e230*/  VIADD R11, R7, 0xe000 ;  /* 0x0000e000070b7836 */ /* 0x000fe20000000000 */
[----:B------:R-:W-:-:S09]  /*1e240*/  UMOV UR7, 0x12f00000 ;  /* 0x12f0000000077882 */ /* 0x000fd20000000000 */
.L_x_12059:
        /* <DEDUP_REMOVED lines=13> */
.L_x_12192:
[----:B------:R-:W-:Y:S05]  /*1e320*/  BSYNC B2 ;  /* 0x0000000000027941 */ /* 0x000fea0003800000 */
.L_x_12060:
[----:B------:R-:W-:Y:S01]  /*1e330*/  BSSY B2, `(.L_x_12062) ;  /* 0x000000b000027945 */ /* 0x000fe20003800000 */
[----:B------:R-:W-:Y:S02]  /*1e340*/  IMAD.MOV.U32 R10, RZ, RZ, 0x0 ;  /* 0x00000000ff0a7424 */ /* 0x000fe400078e00ff */
[----:B------:R-:W-:Y:S01]  /*1e350*/  IMAD.MOV.U32 R11, RZ, RZ, 0x12f00000 ;  /* 0x12f00000ff0b7424 */ /* 0x000fe200078e00ff */
[----:B------:R-:W-:Y:S06]  /*1e360*/  @P1 BRA `(.L_x_12063) ;  /* 0x00000000001c1947 */ /* 0x000fec0003800000 */
[----:B0-----:R-:W0:Y:S01]  /*1e370*/  S2R R13, SR_TID.X ;  /* 0x00000000000d7919 */ /* 0x001e220000002100 */
[----:B-12---:R-:W-:-:S04]  /*1e380*/  IMAD.MOV.U32 R6, RZ, RZ, 0x2800 ;  /* 0x00002800ff067424 */ /* 0x006fc800078e00ff */
[----:B------:R3:W-:Y:S01]  /*1e390*/  SYNCS.ARRIVE.TRANS64 RZ, [R5+URZ+0x132b0], R6 ;  /* 0x0132b00605ff79a7 */ /* 0x0007e2000800003f */
[----:B0-----:R-:W-:-:S04]  /*1e3a0*/  LOP3.LUT R13, R13, 0x1f, RZ, 0xc0, !PT ;  /* 0x0000001f0d0d7812 */ /* 0x001fc800078ec0ff */
[----:B------:R-:W-:-:S13]  /*1e3b0*/  ISETP.NE.AND P0, PT, R13, RZ, PT ;  /* 0x000000ff0d00720c */ /* 0x000fda0003f05270 */
[----:B---3--:R-:W-:Y:S05]  /*1e3c0*/  @!P0 BRA `(.L_x_12063) ;  /* 0x0000000000048947 */ /* 0x008fea0003800000 */
[----:B------:R-:W-:Y:S01]  /*1e3d0*/  BPT.TRAP 0x1 ;  /* 0x000000040000795c */ /* 0x000fe20000300000 */
.L_x_12063:
[----:B------:R-:W-:Y:S05]  /*1e3e0*/  BSYNC B2 ;  /* 0x0000000000027941 */ /* 0x000fea0003800000 */
.L_x_12062:
        /* <DEDUP_REMOVED lines=8> */
.L_x_12064:
        /* <DEDUP_REMOVED lines=10> */
.L_x_12054:
[----:B------:R-:W-:Y:S05]  /*1e510*/  BSYNC B1 ;  /* 0x0000000000017941 */ /* 0x000fea0003800000 */
.L_x_12053:
[----:B------:R-:W2:Y:S01]  /*1e520*/  LDL.LU R6, [R1] ;  /* 0x0000000001067983 */ /* 0x000ea20000300800 */
[----:B------:R-:W-:Y:S01]  /*1e530*/  VIADD R28, R28, 0x1 ;  /* 0x000000011c1c7836 */ /* 0x000fe20000000000 */
[----:B------:R-:W-:Y:S01]  /*1e540*/  PLOP3.LUT P0, PT, PT, PT, PT, 0x8, 0x0 ;  /* 0x000000000000781c */ /* 0x000fe20003f0e170 */
[----:B------:R-:W-:-:S03]  /*1e550*/  VIADD R3, R3, 0xfffffffe ;  /* 0xfffffffe03037836 */ /* 0x000fc60000000000 */
[C---:B------:R-:W-:Y:S02]  /*1e560*/  ISETP.NE.AND P1, PT, R28.reuse, 0x2, PT ;  /* 0x000000021c00780c */ /* 0x040fe40003f25270 */
[----:B------:R-:W-:Y:S02]  /*1e570*/  ISETP.GE.AND P2, PT, R3, R4, PT ;  /* 0x000000040300720c */ /* 0x000fe40003f46270 */
[----:B-1----:R-:W-:Y:S02]  /*1e580*/  SEL R5, RZ, 0x1, P1 ;  /* 0x00000001ff057807 */ /* 0x002fe40000800000 */
[----:B------:R-:W-:Y:S02]  /*1e590*/  SEL R28, R28, RZ, P1 ;  /* 0x000000ff1c1c7207 */ /* 0x000fe40000800000 */
[----:B--2---:R-:W-:-:S05]  /*1e5a0*/  LOP3.LUT R6, R6, R5, RZ, 0x3c, !PT ;  /* 0x0000000506067212 */ /* 0x004fca00078e3cff */
[----:B------:R1:W-:Y:S02]  /*1e5b0*/  STL [R1], R6 ;  /* 0x0000000601007387 */ /* 0x0003e40000100800 */
[----:B------:R-:W-:Y:S05]  /*1e5c0*/  @!P2 BRA `(.L_x_12047) ;  /* 0x000000040064a947 */ /* 0x000fea0003800000 */
.L_x_12077:
[----:B------:R-:W-:Y:S05]  /*1e5d0*/  YIELD ;  /* 0x0000000000007946 */ /* 0x000fea0003800000 */
[----:B------:R-:W-:Y:S04]  /*1e5e0*/  BSSY B1, `(.L_x_12065) ;  /* 0x000004d000017945 */ /* 0x000fe80003800000 */
[----:B--2---:R-:W-:Y:S05]  /*1e5f0*/  @!P6 BRA `(.L_x_12066) ;  /* 0x00000004002ce947 */ /* 0x004fea0003800000 */
[----:B-1----:R-:W2:Y:S01]  /*1e600*/  LDL R6, [R1] ;  /* 0x0000000001067983 */ /* 0x002ea20000100800 */
[----:B------:R-:W1:Y:S02]  /*1e610*/  S2R R5, SR_TID.X ;  /* 0x0000000000057919 */ /* 0x000e640000002100 */
[----:B-1----:R-:W-:Y:S01]  /*1e620*/  LOP3.LUT R7, R5, 0x7f, RZ, 0xc0, !PT ;  /* 0x0000007f05077812 */ /* 0x002fe200078ec0ff */
[----:B------:R-:W-:Y:S01]  /*1e630*/  IMAD R5, R28, 0x8, R23 ;  /* 0x000000081c057824 */ /* 0x000fe200078e0217 */
[----:B------:R-:W-:Y:S02]  /*1e640*/  BSSY B2, `(.L_x_12067) ;  /* 0x0000005000027945 */ /* 0x000fe40003800000 */
[----:B------:R-:W-:Y:S02]  /*1e650*/  ISETP.NE.AND P2, PT, R7, RZ, PT ;  /* 0x000000ff0700720c */ /* 0x000fe40003f45270 */
[----:B--2---:R-:W-:-:S04]  /*1e660*/  SHF.L.U32 R6, R6, 0x1f, RZ ;  /* 0x0000001f06067819 */ /* 0x004fc800000006ff */
[----:B------:R-:W1:Y:S02]  /*1e670*/  SYNCS.PHASECHK.TRANS64.TRYWAIT P1, [R5+URZ+0x132a0], R6 ;  /* 0x0132a006050075a7 */ /* 0x000e64000802017f */
[----:B-1----:R-:W-:Y:S05]  /*1e680*/  @!P1 BRA `(.L_x_12068) ;  /* 0x0000005000609947 */ /* 0x002fea0003800000 */
.L_x_12193:
[----:B------:R-:W-:Y:S05]  /*1e690*/  BSYNC B2 ;  /* 0x0000000000027941 */ /* 0x000fea0003800000 */
.L_x_12067:
        /* <DEDUP_REMOVED lines=9> */
.L_x_12070:
[----:B------:R-:W-:Y:S05]  /*1e730*/  BSYNC B2 ;  /* 0x0000000000027941 */ /* 0x000fea0003800000 */
.L_x_12069:
        /* <DEDUP_REMOVED lines=11> */
.L_x_12071:
        /* <DEDUP_REMOVED lines=13> */
.L_x_12194:
[----:B------:R-:W-:Y:S05]  /*1e8c0*/  BSYNC B2 ;  /* 0x0000000000027941 */ /* 0x000fea0003800000 */
.L_x_12072:
        /* <DEDUP_REMOVED lines=11> */
.L_x_12075:
[----:B------:R-:W-:Y:S05]  /*1e980*/  BSYNC B2 ;  /* 0x0000000000027941 */ /* 0x000fea0003800000 */
.L_x_12074:
        /* <DEDUP_REMOVED lines=8> */
.L_x_12076:
        /* <DEDUP_REMOVED lines=10> */
.L_x_12066:
[----:B------:R-:W-:Y:S05]  /*1eab0*/  BSYNC B1 ;  /* 0x0000000000017941 */ /* 0x000fea0003800000 */
.L_x_12065:
[----:B-1----:R-:W2:Y:S01]  /*1eac0*/  LDL.LU R6, [R1] ;  /* 0x0000000001067983 */ /* 0x002ea20000300800 */
        /* <DEDUP_REMOVED lines=9> */
.L_x_12047:
[----:B------:R-:W-:Y:S05]  /*1eb60*/  BSYNC B0 ;  /* 0x0000000000007941 */ /* 0x000fea0003800000 */
.L_x_12046:
        /* <DEDUP_REMOVED lines=9> */
[----:B-----5:R-:W-:-:S05]  /*1ec00*/  @P1 SHF.R.U32.HI R2, RZ, R0, R3 ;  /* 0x00000000ff021219 */ /* 0x020fca0000011603 */
[----:B------:R-:W-:Y:S02]  /*1ec10*/  IMAD.IADD R8, R8, 0x1, R2 ;  /* 0x0000000108087824 */ /* 0x000fe400078e0202 */
[----:B------:R-:W3:Y:S02]  /*1ec20*/  LDC.64 R2, c[0x0][0x9e0] ;  /* 0x00027800ff027b82 */ /* 0x000ee40000000a00 */
[----:B---3--:R-:W-:Y:S01]  /*1ec30*/  ISETP.GE.AND P2, PT, R3, 0x1, PT ;  /* 0x000000010300780c */ /* 0x008fe20003f46270 */
        /* <DEDUP_REMOVED lines=8> */
[----:B------:R-:W3:Y:S02]  /*1ecc0*/  @P0 LDC.64 R4, c[0x0][0x9e8] ;  /* 0x00027a00ff040b82 */ /* 0x000ee40000000a00 */
[----:B---3--:R-:W-:-:S05]  /*1ecd0*/  @P0 IMAD.HI.U32 R4, R0, R4, RZ ;  /* 0x0000000400040227 */ /* 0x008fca00078e00ff */
[----:B------:R-:W-:-:S04]  /*1ece0*/  @P0 SHF.R.U32.HI R0, RZ, R5, R4 ;  /* 0x00000005ff000219 */ /* 0x000fc80000011604 */
[----:B------:R-:W-:Y:S01]  /*1ecf0*/  LOP3.LUT R0, RZ, R0, RZ, 0x33, !PT ;  /* 0x00000000ff007212 */ /* 0x000fe200078e33ff */
[----:B------:R-:W-:Y:S06]  /*1ed00*/  BRA `(.L_x_12081) ;  /* 0x0000000000107947 */ /* 0x000fec0003800000 */
.L_x_12080:
[----:B------:R-:W-:-:S13]  /*1ed10*/  ISETP.NE.AND P0, PT, R3, 0x1, PT ;  /* 0x000000010300780c */ /* 0x000fda0003f05270 */
[----:B------:R-:W3:Y:S02]  /*1ed20*/  @P0 LDC.64 R4, c[0x0][0x9e8] ;  /* 0x00027a00ff040b82 */ /* 0x000ee40000000a00 */
[----:B---3--:R-:W-:-:S05]  /*1ed30*/  @P0 IMAD.HI.U32 R4, R0, R4, RZ ;  /* 0x0000000400040227 */ /* 0x008fca00078e00ff */
[----:B------:R-:W-:-:S07]  /*1ed40*/  @P0 SHF.R.U32.HI R0, RZ, R5, R4 ;  /* 0x00000005ff000219 */ /* 0x000fce0000011604 */
.L_x_12081:
[----:B------:R-:W-:Y:S05]  /*1ed50*/  BSYNC B0 ;  /* 0x0000000000007941 */ /* 0x000fea0003800000 */
.L_x_12079:
[----:B------:R-:W-:-:S05]  /*1ed60*/  IMAD R0, R0, R3, R3 ;  /* 0x0000000300007224 */ /* 0x000fca00078e0203 */
[----:B------:R-:W-:-:S07]  /*1ed70*/  VIMNMX R2, R2, R0, PT ;  /* 0x0000000002027248 */ /* 0x000fce0003fe0100 */
.L_x_12078:
[----:B------:R-:W-:Y:S01]  /*1ed80*/  VIADD R0, R2, 0x9f ;  /* 0x0000009f02007836 */ /* 0x000fe20000000000 */
[----:B------:R-:W-:Y:S01]  /*1ed90*/  ULDC UR4, c[0x0][0x9dc] ;  /* 0x0002770000047ab9 */ /* 0x000fe20000000800 */
[----:B------:R-:W-:Y:S02]  /*1eda0*/  IMAD.MOV.U32 R4, RZ, RZ, R7 ;  /* 0x000000ffff047224 */ /* 0x000fe400078e0007 */
[----:B------:R-:W-:-:S05]  /*1edb0*/  IMAD.HI R0, R0, 0x66666667, RZ ;  /* 0x6666666700007827 */ /* 0x000fca00078e02ff */
[----:B------:R-:W-:-:S04]  /*1edc0*/  SHF.R.U32.HI R2, RZ, 0x1f, R0 ;  /* 0x0000001fff027819 */ /* 0x000fc80000011600 */
[----:B------:R-:W-:Y:S02]  /*1edd0*/  LEA.HI.SX32 R2, R0, R2, 0x1a ;  /* 0x0000000200027211 */ /* 0x000fe400078fd2ff */
[----:B------:R-:W3:Y:S02]  /*1ede0*/  @P1 LDC R0, c[0x0][0x450] ;  /* 0x00011400ff001b82 */ /* 0x000ee40000000800 */
[----:B-12---:R-:W-:-:S05]  /*1edf0*/  VIMNMX R6, R20, R2, PT ;  /* 0x0000000214067248 */ /* 0x006fca0003fe0100 */
[----:B------:R1:W-:Y:S01]  /*1ee00*/  STL [R1+0x30], R6 ;  /* 0x0000300601007387 */ /* 0x0003e20000100800 */
[----:B------:R-:W2:Y:S02]  /*1ee10*/  @P1 LDC R2, c[0x0][0x44c] ;  /* 0x00011300ff021b82 */ /* 0x000ea40000000800 */
[----:B--2---:R-:W-:-:S05]  /*1ee20*/  @P1 IMAD.HI.U32 R2, R7, R2, RZ ;  /* 0x0000000207021227 */ /* 0x004fca00078e00ff */
[----:B---3--:R-:W-:-:S05]  /*1ee30*/  @P1 SHF.R.U32.HI R4, RZ, R0, R2 ;  /* 0x00000000ff041219 */ /* 0x008fca0000011602 */
        /* <DEDUP_REMOVED lines=13> */
.L_x_12084:
[----:B------:R-:W-:-:S13]  /*1ef10*/  ISETP.NE.AND P0, PT, R3, 0x1, PT ;  /* 0x000000010300780c */ /* 0x000fda0003f05270 */
[----:B------:R-:W1:Y:S02]  /*1ef20*/  @P0 LDC.64 R4, c[0x0][0x9e8] ;  /* 0x00027a00ff040b82 */ /* 0x000e640000000a00 */
[----:B-1----:R-:W-:-:S05]  /*1ef30*/  @P0 IMAD.HI.U32 R4, R2, R4, RZ ;  /* 0x0000000402040227 */ /* 0x002fca00078e00ff */
[----:B------:R-:W-:-:S07]  /*1ef40*/  @P0 SHF.R.U32.HI R2, RZ, R5, R4 ;  /* 0x00000005ff020219 */ /* 0x000fce0000011604 */
.L_x_12085:
[----:B------:R-:W-:Y:S05]  /*1ef50*/  BSYNC B0 ;  /* 0x0000000000007941 */ /* 0x000fea0003800000 */
.L_x_12083:
[----:B------:R-:W-:-:S05]  /*1ef60*/  IMAD R3, R2, R3, RZ ;  /* 0x0000000302037224 */ /* 0x000fca00078e02ff */
[----:B------:R-:W-:-:S07]  /*1ef70*/  VIMNMX R0, R0, R3, !PT ;  /* 0x0000000300007248 */ /* 0x000fce0007fe0100 */
.L_x_12082:
        /* <DEDUP_REMOVED lines=24> */
.L_x_12086:
        /* <DEDUP_REMOVED lines=19> */
[----:B-1----:R-:W-:Y:S05]  /*1f230*/  CALL.ABS.NOINC R2 ;  /* 0x0000000002007343 */ /* 0x002fea0003c00000 */
.L_x_12089:
[----:B------:R-:W-:Y:S05]  /*1f240*/  BSYNC B6 ;  /* 0x0000000000067941 */ /* 0x000fea0003800000 */
.L_x_12088:
        /* <DEDUP_REMOVED lines=22> */
.L_x_12091:
[----:B------:R-:W-:Y:S05]  /*1f3b0*/  BSYNC B6 ;  /* 0x0000000000067941 */ /* 0x000fea0003800000 */
.L_x_12090:
        /* <DEDUP_REMOVED lines=20> */
.L_x_12093:
[----:B------:R-:W-:Y:S05]  /*1f500*/  BSYNC B6 ;  /* 0x0000000000067941 */ /* 0x000fea0003800000 */
.L_x_12092:
        /* <DEDUP_REMOVED lines=19> */
.L_x_12095:
[----:B------:R-:W-:Y:S05]  /*1f640*/  BSYNC B6 ;  /* 0x0000000000067941 */ /* 0x000fea0003800000 */
.L_x_12094:
[----:B------:R-:W-:Y:S01]  /*1f650*/  ULDC.64 UR4, c[0x0][0x9f8] ;  /* 0x00027e0000047ab9 */ /* 0x000fe20000000a00 */
[----:B------:R-:W-:Y:S01]  /*1f660*/  IMAD.MOV.U32 R8, RZ, RZ, R19 ;  /* 0x000000ffff087224 */ /* 0x000fe200078e0013 */
[----:B------:R-:W-:-:S04]  /*1f670*/  ISETP.NE.U32.AND P0, PT, RZ, UR4, PT ;  /* 0x00000004ff007c0c */ /* 0x000fc8000bf05070 */
[----:B------:R-:W-:Y:S01]  /*1f680*/  ISETP.NE.AND.EX P0, PT, RZ, UR5, PT, P0 ;  /* 0x00000005ff007c0c */ /* 0x000fe2000bf05300 */
[----:B------:R-:W-:-:S12]  /*1f690*/  ULDC.64 UR4, c[0x0][0xa08] ;  /* 0x0002820000047ab9 */ /* 0x000fd80000000a00 */
[----:B------:R-:W1:Y:S02]  /*1f6a0*/  @P0 LDC.64 R2, c[0x0][0x9f8] ;  /* 0x00027e00ff020b82 */ /* 0x000e640000000a00 */
[----:B-1----:R-:W-:-:S05]  /*1f6b0*/  @P0 IMAD.WIDE R2, R19, 0x4, R2 ;  /* 0x0000000413020825 */ /* 0x002fca00078e0202 */
[----:B------:R1:W2:Y:S02]  /*1f6c0*/  @P0 LDG.E R8, desc[UR44][R2.64] ;  /* 0x0000002c02080981 */ /* 0x0002a4000c1e1900 */
[----:B-1----:R-:W1:Y:S02]  /*1f6d0*/  LDC.64 R2, c[0x0][0x418] ;  /* 0x00010600ff027b82 */ /* 0x002e640000000a00 */
        /* <DEDUP_REMOVED lines=8> */
[----:B------:R-:W2:Y:S02]  /*1f760*/  S2R R0, SR_TID.X ;  /* 0x0000000000007919 */ /* 0x000ea40000002100 */
[----:B--2---:R-:W-:-:S04]  /*1f770*/  SHF.R.U32.HI R0, RZ, 0x5, R0 ;  /* 0x00000005ff007819 */ /* 0x004fc80000011600 */
[----:B------:R-:W-:-:S05]  /*1f780*/  LOP3.LUT R0, R0, 0x3, RZ, 0xc0, !PT ;  /* 0x0000000300007812 */ /* 0x000fca00078ec0ff */
[----:B------:R2:W3:Y:S02]  /*1f790*/  SHFL.IDX PT, R14, R0, RZ, 0x1f ;  /* 0x00001fff000e7589 */ /* 0x0004e400000e0000 */
.L_x_12197:
[----:B---3--:R-:W-:Y:S02]  /*1f7a0*/  ISETP.NE.AND P0, PT, R14, RZ, PT ;  /* 0x000000ff0e00720c */ /* 0x008fe40003f05270 */
[----:B------:R-:W-:Y:S02]  /*1f7b0*/  PLOP3.LUT P1, PT, PT, PT, PT, 0x8, 0x0 ;  /* 0x000000000000781c */ /* 0x000fe40003f2e170 */
[----:B------:R-:W-:-:S11]  /*1f7c0*/  LOP3.LUT R22, R22, 0xfffffffe, RZ, 0xc0, !PT ;  /* 0xfffffffe16167812 */ /* 0x000fd600078ec0ff */
[----:B------:R-:W-:Y:S01]  /*1f7d0*/  @P1 LOP3.LUT R22, R22, 0x1, RZ, 0xfc, !PT ;  /* 0x0000000116161812 */ /* 0x000fe200078efcff */
[----:B------:R-:W-:Y:S06]  /*1f7e0*/  @P0 BRA `(.L_x_12097) ;  /* 0x0000000400500947 */ /* 0x000fec0003800000 */
[----:B------:R-:W-:-:S03]  /*1f7f0*/  UMOV UR4, 0xffffffff ;  /* 0xffffffff00047882 */ /* 0x000fc60000000000 */
[----:B------:R-:W-:Y:S05]  /*1f800*/  BRA.DIV UR4, `(.L_x_12098) ;  /* 0x00000042045c7947 */ /* 0x000fea000b800000 */
[----:B------:R-:W-:-:S13]  /*1f810*/  ELECT P6, URZ, PT ;  /* 0x00000000003f782f */ /* 0x000fda00038c0000 */
.L_x_12200:
        /* <DEDUP_REMOVED lines=23> */
.L_x_12099:
[----:B------:R-:W-:Y:S01]  /*1f990*/  IMAD R4, R27, 0x8, R23 ;  /* 0x000000081b047824 */ /* 0x000fe200078e0217 */
[----:B--2---:R-:W-:Y:S01]  /*1f9a0*/  SHF.L.U32 R3, R29, 0x1f, RZ ;  /* 0x0000001f1d037819 */ /* 0x004fe200000006ff */
[----:B------:R-:W2:Y:S03]  /*1f9b0*/  S2R R2, SR_TID.X ;  /* 0x0000000000027919 */ /* 0x000ea60000002100 */
[----:B------:R-:W3:Y:S01]  /*1f9c0*/  SYNCS.PHASECHK.TRANS64.TRYWAIT P0, [R4+URZ+0x13280], R3 ;  /* 0x01328003040075a7 */ /* 0x000ee2000800017f */
[----:B--2---:R-:W-:-:S04]  /*1f9d0*/  LOP3.LUT R2, R2, 0x7f, RZ, 0xc0, !PT ;  /* 0x0000007f02027812 */ /* 0x004fc800078ec0ff */
[----:B------:R-:W-:Y:S01]  /*1f9e0*/  ISETP.NE.AND P1, PT, R2, RZ, PT ;  /* 0x000000ff0200720c */ /* 0x000fe20003f25270 */
[----:B---3--:R-:W-:-:S12]  /*1f9f0*/  @!P0 BRA `(.L_x_12100) ;  /* 0x0000004000008947 */ /* 0x008fd80003800000 */
.L_x_12201:
        /* <DEDUP_REMOVED lines=8> */
.L_x_12101:
[----:B------:R-:W3:Y:S01]  /*1fa80*/  LDL R5, [R1+0x10] ;  /* 0x0000100001057983 */ /* 0x000ee20000100800 */
        /* <DEDUP_REMOVED lines=12> */
[----:B---3--:R-:W-:-:S05]  /*1fb50*/  IMAD R0, R0, 0xa0, R5 ;  /* 0x000000a000007824 */ /* 0x008fca00078e0205 */
[----:B------:R-:W-:-:S13]  /*1fb60*/  R2UR UR11, R0 ;  /* 0x00000000000b72ca */ /* 0x000fda00000e0000 */
[----:B------:R3:W-:Y:S01]  /*1fb70*/  UTMALDG.4D [UR8], [UR4], desc[UR6] ;  /* 0x00000608040075b4 */ /* 0x0007e20008019000 */
[----:B------:R-:W4:Y:S02]  /*1fb80*/  SYNCS.PHASECHK.TRANS64.TRYWAIT P0, [R4+URZ+0x13240], R3 ;  /* 0x01324003040075a7 */ /* 0x000f24000800017f */
[----:B---34-:R-:W-:Y:S05]  /*1fb90*/  @!P0 BRA `(.L_x_12102) ;  /* 0x0000003c00ac8947 */ /* 0x018fea0003800000 */
.L_x_12202:
        /* <DEDUP_REMOVED lines=8> */
.L_x_12103:
        /* <DEDUP_REMOVED lines=8> */
[----:B------:R-:W-:Y:S01]  /*1fca0*/  R2UR UR13, R17 ;  /* 0x00000000110d72ca */ /* 0x000fe200000e0000 */
[----:B------:R-:W-:Y:S01]  /*1fcb0*/  UMOV UR10, URZ ;  /* 0x0000003f000a7c82 */ /* 0x000fe20008000000 */
[----:B------:R-:W-:-:S02]  /*1fcc0*/  PLOP3.LUT P0, PT, PT, PT, PT, 0x80, 0x0 ;  /* 0x000000000000781c */ /* 0x000fc40003f0f070 */
[----:B------:R-:W-:Y:S01]  /*1fcd0*/  LOP3.LUT R22, R22, 0xfffffffe, RZ, 0xc0, !PT ;  /* 0xfffffffe16167812 */ /* 0x000fe200078ec0ff */
[----:B------:R-:W-:Y:S02]  /*1fce0*/  UIADD3 UR8, UR8, 0xe000, URZ ;  /* 0x0000e00008087890 */ /* 0x000fe4000fffe03f */
[----:B------:R-:W-:-:S08]  /*1fcf0*/  UIADD3 UR9, UR9, 0x13230, URZ ;  /* 0x0001323009097890 */ /* 0x000fd0000fffe03f */
[----:B------:R-:W-:Y:S01]  /*1fd00*/  @P0 LOP3.LUT R22, R22, 0x1, RZ, 0xfc, !PT ;  /* 0x0000000116160812 */ /* 0x000fe200078efcff */
[----:B------:R4:W-:Y:S02]  /*1fd10*/  UTMALDG.4D [UR8], [UR4], desc[UR6] ;  /* 0x00000608040075b4 */ /* 0x0009e40008019000 */
[----:B----4-:R-:W-:-:S04]  /*1fd20*/  NOP ;  /* 0x0000000000007918 */ /* 0x010fc80000000000 */
.L_x_12097:
[----:B--23--:R-:W2:Y:S01]  /*1fd30*/  LDL.LU R3, [R1+0x1c] ;  /* 0x00001c0001037983 */ /* 0x00cea20000300800 */
        /* <DEDUP_REMOVED lines=9> */
[----:B--2---:R-:W-:Y:S01]  /*1fdd0*/  SHF.R.S32.HI R2, RZ, 0x1f, R3 ;  /* 0x0000001fff027819 */ /* 0x004fe20000011403 */
        /* <DEDUP_REMOVED lines=10> */
[----:B--2---:R-:W-:-:S05]  /*1fe80*/  SEL R0, R19, RZ, !P0 ;  /* 0x000000ff13007207 */ /* 0x004fca0004000000 */
        /* <DEDUP_REMOVED lines=16> */
[----:B0-----:R-:W-:-:S07]  /*1ff90*/  IMAD.MOV.U32 R13, RZ, RZ, RZ ;  /* 0x000000ffff0d7224 */ /* 0x001fce00078e00ff */
[----:B------:R-:W-:-:S07]  /*1ffa0*/  LEPC R20, `(.L_x_12105) ;  /* 0x000000001014794e */ /* 0x000fce0000000000 */
[----:B--2---:R-:W-:Y:S05]  /*1ffb0*/  CALL.ABS.NOINC R2 ;  /* 0x0000000002007343 */ /* 0x004fea0003c00000 */
.L_x_12105:
[----:B------:R-:W-:Y:S05]  /*1ffc0*/  BSYNC B6 ;  /* 0x0000000000067941 */ /* 0x000fea0003800000 */
.L_x_12104:
[----:B---3--:R-:W2:Y:S01]  /*1ffd0*/  LDL.LU R0, [R1+0x3c] ;  /* 0x00003c0001007983 */ /* 0x008ea20000300800 */
[----:B------:R-:W-:Y:S01]  /*1ffe0*/  ULDC.64 UR4, c[0x0][0x2d8] ;  /* 0x0000b60000047ab9 */ /* 0x000fe20000000a00 */
[----:B-1----:R-:W1:Y:S01]  /*1fff0*/  LDC R9, c[0x0][0x448] ;  /* 0x00011200ff097b82 */ /* 0x002e620000000800 */
[----:B------:R-:W-:Y:S01]  /*20000*/  ULDC.64 UR6, c[0x0][0x2c8] ;  /* 0x0000b20000067ab9 */ /* 0x000fe20000000a00 */
[----:B------:R-:W2:Y:S01]  /*20010*/  LDL.LU.64 R2, [R1+0x28] ;  /* 0x0000280001027983 */ /* 0x000ea20000300a00 */
[----:B------:R-:W-:-:S03]  /*20020*/  ULDC.64 UR8, c[0x0][0x280] ;  /* 0x0000a00000087ab9 */ /* 0x000fc60000000a00 */
[----:B------:R-:W3:Y:S04]  /*20030*/  LDL.LU R20, [R1+0x40] ;  /* 0x0000400001147983 */ /* 0x000ee80000300800 */
[----:B------:R-:W4:Y:S04]  /*20040*/  LDL.LU R21, [R1+0x44] ;  /* 0x0000440001157983 */ /* 0x000f280000300800 */
[----:B------:R-:W4:Y:S04]  /*20050*/  LDL.LU R4, [R1+0x1c] ;  /* 0x00001c0001047983 */ /* 0x000f280000300800 */
[----:B------:R-:W4:Y:S01]  /*20060*/  LDL R10, [R1+0x14] ;  /* 0x00001400010a7983 */ /* 0x000f220000100800 */
[----:B-1----:R-:W-:-:S13]  /*20070*/  ISETP.NE.AND P1, PT, R9, 0x1, PT ;  /* 0x000000010900780c */ /* 0x002fda0003f25270 */
[----:B------:R-:W1:Y:S08]  /*20080*/  @P1 LDC R5, c[0x0][0x450] ;  /* 0x00011400ff051b82 */ /* 0x000e700000000800 */
[----:B------:R-:W0:Y:S01]  /*20090*/  @P1 LDC R8, c[0x0][0x450] ;  /* 0x00011400ff081b82 */ /* 0x000e220000000800 */
        /* <DEDUP_REMOVED lines=9> */
[----:B--2---:R-:W-:-:S04]  /*20130*/  LOP3.LUT R20, R20, 0x7f, RZ, 0xc0, !PT ;  /* 0x0000007f14147812 */ /* 0x004fc800078ec0ff */
[----:B------:R-:W-:Y:S01]  /*20140*/  SHF.R.U32.HI R20, RZ, 0x2, R20 ;  /* 0x00000002ff147819 */ /* 0x000fe20000011614 */
[----:B---3--:R-:W-:-:S05]  /*20150*/  IMAD.SHL.U32 R6, R21, 0x20, RZ ;  /* 0x0000002015067824 */ /* 0x008fca00078e00ff */
[----:B------:R-:W-:Y:S02]  /*20160*/  LOP3.LUT R6, R20, 0x60, R6, 0xf8, !PT ;  /* 0x0000006014067812 */ /* 0x000fe400078ef806 */
[----:B------:R2:W5:Y:S01]  /*20170*/  LDL R20, [R1+0x34] ;  /* 0x0000340001147983 */ /* 0x0005620000100800 */
[C---:B------:R-:W-:Y:S02]  /*20180*/  IMAD R0, R4.reuse, UR5, R0 ;  /* 0x0000000504007c24 */ /* 0x040fe4000f8e0200 */
[----:B------:R-:W-:Y:S01]  /*20190*/  IMAD.WIDE.U32 R2, R4, UR4, R2 ;  /* 0x0000000404027c25 */ /* 0x000fe2000f8e0002 */
[----:B------:R-:W-:Y:S01]  /*201a0*/  ULDC.64 UR4, c[0x0][0x2d0] ;  /* 0x0000b40000047ab9 */ /* 0x000fe20000000a00 */
[----:B------:R-:W3:Y:S02]  /*201b0*/  @P1 LDC R4, c[0x0][0x44c] ;  /* 0x00011300ff041b82 */ /* 0x000ee40000000800 */
[----:B------:R-:W-:Y:S02]  /*201c0*/  IMAD.IADD R6, R6, 0x1, R10 ;  /* 0x0000000106067824 */ /* 0x000fe400078e020a */
[----:B------:R-:W-:-:S02]  /*201d0*/  IMAD.IADD R3, R3, 0x1, R0 ;  /* 0x0000000103037824 */ /* 0x000fc400078e0200 */
[----:B---3--:R-:W-:-:S04]  /*201e0*/  @P1 IMAD.HI.U32 R0, R6, R4, RZ ;  /* 0x0000000406001227 */ /* 0x008fc800078e00ff */
        /* <DEDUP_REMOVED lines=15> */
[----:B------:R-:W1:Y:S01]  /*202e0*/  @P1 LDC R7, c[0x0][0x44c] ;  /* 0x00011300ff071b82 */ /* 0x000e620000000800 */
[----:B------:R-:W-:-:S04]  /*202f0*/  VIADD R5, R6, 0x80 ;  /* 0x0000008006057836 */ /* 0x000fc80000000000 */
[----:B------:R-:W-:Y:S02]  /*20300*/  IMAD.MOV.U32 R6, RZ, RZ, R5 ;  /* 0x000000ffff067224 */ /* 0x000fe400078e0005 */
[----:B-1----:R-:W-:-:S05]  /*20310*/  @P1 IMAD.HI.U32 R7, R5, R7, RZ ;  /* 0x0000000705071227 */ /* 0x002fca00078e00ff */
[----:B0-----:R-:W-:-:S05]  /*20320*/  @P1 SHF.R.U32.HI R6, RZ, R8, R7 ;  /* 0x00000008ff061219 */ /* 0x001fca0000011607 */
[----:B------:R-:W-:-:S04]  /*20330*/  IMAD.MOV R7, RZ, RZ, -R6 ;  /* 0x000000ffff077224 */ /* 0x000fc800078e0a06 */
[----:B------:R-:W-:Y:S01]  /*20340*/  IMAD R5, R9, R7, R5 ;  /* 0x0000000709057224 */ /* 0x000fe200078e0205 */
[----:B------:R-:W-:Y:S01]  /*20350*/  SHF.R.S32.HI R7, RZ, 0x1f, R6 ;  /* 0x0000001fff077819 */ /* 0x000fe20000011406 */
[----:B------:R-:W-:-:S04]  /*20360*/  IMAD.WIDE.U32 R2, R6, UR4, R2 ;  /* 0x0000000406027c25 */ /* 0x000fc8000f8e0002 */
[----:B------:R-:W-:Y:S01]  /*20370*/  IMAD R7, R7, UR4, RZ ;  /* 0x0000000407077c24 */ /* 0x000fe2000f8e02ff */
[----:B------:R-:W-:-:S03]  /*20380*/  ULDC UR4, c[0x0][0x2b8] ;  /* 0x0000ae0000047ab9 */ /* 0x000fc60000000800 */
[----:B------:R-:W-:Y:S02]  /*20390*/  IMAD R6, R6, UR5, R7 ;  /* 0x0000000506067c24 */ /* 0x000fe4000f8e0207 */
[----:B------:R-:W0:Y:S02]  /*203a0*/  S2R R7, SR_TID.X ;  /* 0x0000000000077919 */ /* 0x000e240000002100 */
[----:B------:R-:W-:Y:S01]  /*203b0*/  IMAD.IADD R3, R3, 0x1, R6 ;  /* 0x0000000103037824 */ /* 0x000fe200078e0206 */
[----:B------:R-:W-:Y:S01]  /*203c0*/  SHF.R.S32.HI R6, RZ, 0x1f, R5 ;  /* 0x0000001fff067819 */ /* 0x000fe20000011405 */
[----:B------:R-:W-:-:S04]  /*203d0*/  IMAD.WIDE.U32 R2, R5, UR6, R2 ;  /* 0x0000000605027c25 */ /* 0x000fc8000f8e0002 */
[----:B------:R-:W-:Y:S01]  /*203e0*/  IMAD R6, R6, UR6, RZ ;  /* 0x0000000606067c24 */ /* 0x000fe2000f8e02ff */
[----:B------:R-:W-:-:S03]  /*203f0*/  IADD3 R2, P1, R2, UR8, RZ ;  /* 0x0000000802027c10 */ /* 0x000fc6000ff3e0ff */
[----:B------:R-:W-:-:S05]  /*20400*/  IMAD R5, R5, UR7, R6 ;  /* 0x0000000705057c24 */ /* 0x000fca000f8e0206 */
[----:B------:R-:W-:Y:S01]  /*20410*/  IADD3.X R3, R3, UR9, R5, P1, !PT ;  /* 0x0000000903037c10 */ /* 0x000fe20008ffe405 */
[----:B0-----:R-:W-:-:S05]  /*20420*/  IMAD.SHL.U32 R21, R7, 0x10, RZ ;  /* 0x0000001007157824 */ /* 0x001fca00078e00ff */
[----:B------:R-:W-:-:S04]  /*20430*/  LOP3.LUT R21, R21, 0x30, RZ, 0xc0, !PT ;  /* 0x0000003015157812 */ /* 0x000fc800078ec0ff */
[----:B------:R-:W-:Y:S01]  /*20440*/  ISETP.GE.AND P0, PT, R21, UR4, PT ;  /* 0x0000000415007c0c */ /* 0x000fe2000bf06270 */
[----:B------:R-:W-:-:S03]  /*20450*/  UMOV UR4, 0xffffffff ;  /* 0xffffffff00047882 */ /* 0x000fc60000000000 */
[----:B--2---:R-:W-:Y:S09]  /*20460*/  BRA.DIV UR4, `(.L_x_12106) ;  /* 0x00000036048c7947 */ /* 0x004ff2000b800000 */
[----:B------:R-:W2:Y:S04]  /*20470*/  LDL.LU R8, [R1+0x18] ;  /* 0x0000180001087983 */ /* 0x000ea80000300800 */
[----:B------:R-:W3:Y:S01]  /*20480*/  LDL.LU R10, [R1+0x14] ;  /* 0x00001400010a7983 */ /* 0x000ee20000300800 */
[----:B------:R-:W0:Y:S02]  /*20490*/  S2R R7, SR_TID.X ;  /* 0x0000000000077919 */ /* 0x000e240000002100 */
[----:B0-----:R-:W-:-:S04]  /*204a0*/  LOP3.LUT R7, R7, 0x7f, RZ, 0xc0, !PT ;  /* 0x0000007f07077812 */ /* 0x001fc800078ec0ff */
[----:B------:R-:W-:Y:S01]  /*204b0*/  SHF.R.U32.HI R7, RZ, 0x2, R7 ;  /* 0x00000002ff077819 */ /* 0x000fe20000011607 */
[----:B--2---:R-:W-:Y:S02]  /*204c0*/  IMAD R5, R8, R9, RZ ;  /* 0x0000000908057224 */ /* 0x004fe400078e02ff */
[----:B------:R-:W0:Y:S02]  /*204d0*/  SHFL.IDX PT, R9, R0, RZ, 0x1c1f ;  /* 0x001c1fff00097589 */ /* 0x000e2400000e0000 */
[----:B---3--:R-:W-:Y:S02]  /*204e0*/  IMAD.IADD R6, R7, 0x1, R10 ;  /* 0x0000000107067824 */ /* 0x008fe400078e020a */
[----:B------:R-:W1:Y:S03]  /*204f0*/  SHFL.IDX PT, R8, R4, RZ, 0x1c1f ;  /* 0x001c1fff04087589 */ /* 0x000e6600000e0000 */
        /* <DEDUP_REMOVED lines=8> */
[----:B------:R-:W-:-:S03]  /*20580*/  VIADD R7, R6, 0x20 ;  /* 0x0000002006077836 */ /* 0x000fc60000000000 */
[----:B0-----:R-:W0:Y:S04]  /*20590*/  SHFL.IDX PT, R9, R0, 0x1, 0x1c1f ;  /* 0x003c1f0000097f89 */ /* 0x001e2800000e0000 */
[----:B------:R-:W1:Y:S01]  /*205a0*/  SHFL.IDX PT, R8, R4, 0x1, 0x1c1f ;  /* 0x003c1f0004087f89 */ /* 0x000e6200000e0000 */
[----:B------:R-:W-:-:S13]  /*205b0*/  ISETP.GE.AND P1, PT, R7, R5, PT ;  /* 0x000000050700720c */ /* 0x000fda0003f26270 */
[----:B0-----:R-:W-:-:S05]  /*205c0*/  @!P1 IADD3 R9, P2, R21, R9, RZ ;  /* 0x0000000915099210 */ /* 0x001fca0007f5e0ff */
[----:B-1----:R-:W-:-:S05]  /*205d0*/  @!P1 IMAD.X R8, RZ, RZ, R8, P2 ;  /* 0x000000ffff089224 */ /* 0x002fca00010e0608 */
[----:B------:R-:W-:-:S04]  /*205e0*/  @!P1 LOP3.LUT R9, R9, R8, RZ, 0x3c, !PT ;  /* 0x0000000809099212 */ /* 0x000fc800078e3cff */
[----:B------:R-:W-:-:S04]  /*205f0*/  @!P1 LOP3.LUT R8, R9, R8, RZ, 0x3c, !PT ;  /* 0x0000000809089212 */ /* 0x000fc800078e3cff */
[----:B------:R-:W-:-:S05]  /*20600*/  @!P1 LOP3.LUT R9, R9, R8, RZ, 0x3c, !PT ;  /* 0x0000000809099212 */ /* 0x000fca00078e3cff */
[----:B------:R0:W-:Y:S01]  /*20610*/  @!P1 LDGSTS.E.BYPASS.LTC128B.128 [R20+0xb800], desc[UR44][R8.64], !P0 ;  /* 0x0b80000008149fae */ /* 0x0001e2000c101d6c */
[----:B------:R-:W-:-:S03]  /*20620*/  VIADD R7, R6, 0x40 ;  /* 0x0000004006077836 */ /* 0x000fc60000000000 */
[----:B0-----:R-:W0:Y:S04]  /*20630*/  SHFL.IDX PT, R9, R0, 0x2, 0x1c1f ;  /* 0x005c1f0000097f89 */ /* 0x001e2800000e0000 */
[----:B------:R-:W1:Y:S01]  /*20640*/  SHFL.IDX PT, R8, R4, 0x2, 0x1c1f ;  /* 0x005c1f0004087f89 */ /* 0x000e6200000e0000 */
[----:B------:R-:W-:-:S03]  /*20650*/  ISETP.GE.AND P1, PT, R7, R5, PT ;  /* 0x000000050700720c */ /* 0x000fc60003f26270 */
[----:B------:R2:W3:Y:S10]  /*20660*/  SHFL.IDX PT, R7, R0, 0x3, 0x1c1f ;  /* 0x007c1f0000077f89 */ /* 0x0004f400000e0000 */
[----:B0-----:R-:W-:-:S05]  /*20670*/  @!P1 IADD3 R9, P2, R21, R9, RZ ;  /* 0x0000000915099210 */ /* 0x001fca0007f5e0ff */
[----:B-1----:R-:W-:Y:S02]  /*20680*/  @!P1 IMAD.X R8, RZ, RZ, R8, P2 ;  /* 0x000000ffff089224 */ /* 0x002fe400010e0608 */
[----:B--2---:R-:W-:-:S03]  /*20690*/  VIADD R0, R6, 0x80 ;  /* 0x0000008006007836 */ /* 0x004fc60000000000 */
[----:B------:R-:W-:-:S04]  /*206a0*/  @!P1 LOP3.LUT R9, R9, R8, RZ, 0x3c, !PT ;  /* 0x0000000809099212 */ /* 0x000fc800078e3cff */
[C---:B------:R-:W-:Y:S01]  /*206b0*/  @!P1 LOP3.LUT R8, R9.reuse, R8, RZ, 0x3c, !PT ;  /* 0x0000000809089212 */ /* 0x040fe200078e3cff */
[----:B------:R-:W0:Y:S01]  /*206c0*/  SHFL.IDX PT, R4, R4, 0x3, 0x1c1f ;  /* 0x007c1f0004047f89 */ /* 0x000e2200000e0000 */
[----:B------:R-:W-:Y:S01]  /*206d0*/  ISETP.GE.AND P2, PT, R0, R5, PT ;  /* 0x000000050000720c */ /* 0x000fe20003f46270 */
[----:B------:R-:W-:Y:S01]  /*206e0*/  VIADD R0, R6, 0x60 ;  /* 0x0000006006007836 */ /* 0x000fe20000000000 */
[----:B------:R-:W-:-:S05]  /*206f0*/  @!P1 LOP3.LUT R9, R9, R8, RZ, 0x3c, !PT ;  /* 0x0000000809099212 */ /* 0x000fca00078e3cff */
[----:B------:R1:W-:Y:S01]  /*20700*/  @!P1 LDGSTS.E.BYPASS.LTC128B.128 [R20+0xc000], desc[UR44][R8.64], !P0 ;  /* 0x0c00000008149fae */ /* 0x0003e2000c101d6c */
[----:B------:R-:W-:-:S03]  /*20710*/  ISETP.GE.AND P1, PT, R0, R5, PT ;  /* 0x000000050000720c */ /* 0x000fc60003f26270 */
[----:B------:R-:W2:Y:S04]  /*20720*/  SHFL.IDX PT, R0, R2, RZ, 0x1c1f ;  /* 0x001c1fff02007589 */ /* 0x000ea800000e0000 */
[----:B------:R-:W4:Y:S06]  /*20730*/  SHFL.IDX PT, R10, R3, RZ, 0x1c1f ;  /* 0x001c1fff030a7589 */ /* 0x000f2c00000e0000 */
[----:B---3--:R-:W-:-:S05]  /*20740*/  @!P1 IADD3 R7, P3, R21, R7, RZ ;  /* 0x0000000715079210 */ /* 0x008fca0007f7e0ff */
[----:B0-----:R-:W-:Y:S02]  /*20750*/  @!P1 IMAD.X R4, RZ, RZ, R4, P3 ;  /* 0x000000ffff049224 */ /* 0x001fe400018e0604 */
[----:B-1----:R-:W-:Y:S02]  /*20760*/  @!P1 IMAD.MOV.U32 R8, RZ, RZ, R7 ;  /* 0x000000ffff089224 */ /* 0x002fe400078e0007 */
[----:B------:R-:W-:-:S05]  /*20770*/  @!P1 IMAD.MOV.U32 R9, RZ, RZ, R4 ;  /* 0x000000ffff099224 */ /* 0x000fca00078e0004 */
[----:B------:R4:W-:Y:S01]  /*20780*/  @!P1 LDGSTS.E.BYPASS.LTC128B.128 [R20+0xc800], desc[UR44][R8.64], !P0 ;  /* 0x0c80000008149fae */ /* 0x0009e2000c101d6c */
[----:B--2---:R-:W-:-:S05]  /*20790*/  @!P2 IADD3 R0, P1, R21, R0, RZ ;  /* 0x000000001500a210 */ /* 0x004fca0007f3e0ff */
[----:B----4-:R-:W-:-:S04]  /*207a0*/  @!P2 IMAD.X R8, RZ, RZ, R10, P1 ;  /* 0x000000ffff08a224 */ /* 0x010fc800008e060a */
[----:B------:R-:W-:Y:S02]  /*207b0*/  @!P2 IMAD.MOV.U32 R9, RZ, RZ, R8 ;  /* 0x000000ffff09a224 */ /* 0x000fe400078e0008 */
[----:B------:R-:W-:Y:S01]  /*207c0*/  @!P2 IMAD.MOV.U32 R8, RZ, RZ, R0 ;  /* 0x000000ffff08a224 */ /* 0x000fe200078e0000 */
[----:B------:R-:W0:Y:S04]  /*207d0*/  SHFL.IDX PT, R3, R3, 0x1, 0x1c1f ;  /* 0x003c1f0003037f89 */ /* 0x000e2800000e0000 */
[----:B------:R1:W-:Y:S04]  /*207e0*/  @!P2 LDGSTS.E.BYPASS.LTC128B.128 [R20+0xd000], desc[UR44][R8.64], !P0 ;  /* 0x0d0000000814afae */ /* 0x0003e8000c101d6c */
[----:B------:R-:W2:Y:S02]  /*207f0*/  SHFL.IDX PT, R2, R2, 0x1, 0x1c1f ;  /* 0x003c1f0002027f89 */ /* 0x000ea400000e0000 */
.L_x_12215:
[----:B------:R-:W-:-:S05]  /*20800*/  VIADD R6, R6, 0xa0 ;  /* 0x000000a006067836 */ /* 0x000fca0000000000 */
[----:B------:R-:W-:-:S13]  /*20810*/  ISETP.GE.AND P1, PT, R6, R5, PT ;  /* 0x000000050600720c */ /* 0x000fda0003f26270 */
[----:B--2---:R-:W-:-:S05]  /*20820*/  @!P1 IADD3 R2, P2, R21, R2, RZ ;  /* 0x0000000215029210 */ /* 0x004fca0007f5e0ff */
[----:B0-----:R-:W-:-:S05]  /*20830*/  @!P1 IMAD.X R3, RZ, RZ, R3, P2 ;  /* 0x000000ffff039224 */ /* 0x001fca00010e0603 */
[----:B------:R-:W-:Y:S01]  /*20840*/  @!PT LDS RZ, [RZ] ;  /* 0x00000000fffff984 */ /* 0x000fe20000000800 */
[----:B------:R-:W-:Y:S01]  /*20850*/  @!PT LDS RZ, [RZ] ;  /* 0x00000000fffff984 */ /* 0x000fe20000000800 */
[----:B------:R-:W-:Y:S01]  /*20860*/  @!PT LDS RZ, [RZ] ;  /* 0x00000000fffff984 */ /* 0x000fe20000000800 */
[----:B------:R0:W-:Y:S01]  /*20870*/  @!P1 LDGSTS.E.BYPASS.LTC128B.128 [R20+0xd800], desc[UR44][R2.64], !P0 ;  /* 0x0d80000002149fae */ /* 0x0001e2000c101d6c */
[----:B------:R-:W-:Y:S01]  /*20880*/  PLOP3.LUT P0, PT, PT, PT, PT, 0x80, 0x0 ;  /* 0x000000000000781c */ /* 0x000fe20003f0f070 */
[----:B------:R-:W-:-:S12]  /*20890*/  NOP ;  /* 0x0000000000007918 */ /* 0x000fd80000000000 */
.L_x_12107:
        /* <DEDUP_REMOVED lines=17> */
[----:B0-2---:R-:W-:Y:S05]  /*209b0*/  @!P0 BRA `(.L_x_12109) ;  /* 0x0000003800308947 */ /* 0x005fea0003800000 */
.L_x_12216:
[----:B------:R-:W-:Y:S05]  /*209c0*/  BSYNC B0 ;  /* 0x0000000000007941 */ /* 0x000fea0003800000 */
.L_x_12108:
[----:B------:R-:W2:Y:S04]  /*209d0*/  LDL.LU R2, [R1+0x30] ;  /* 0x0000300001027983 */ /* 0x000ea80000300800 */
[----:B------:R-:W3:Y:S01]  /*209e0*/  LDL R3, [R1+0xc] ;  /* 0x00000c0001037983 */ /* 0x000ee20000100800 */
[----:B--2---:R-:W-:-:S05]  /*209f0*/  VIADD R2, R2, 0xfffffffe ;  /* 0xfffffffe02027836 */ /* 0x004fca0000000000 */
[----:B---3--:R-:W-:-:S13]  /*20a00*/  ISETP.GE.AND P0, PT, R2, R3, PT ;  /* 0x000000030200720c */ /* 0x008fda0003f06270 */
[----:B------:R-:W-:Y:S05]  /*20a10*/  @!P0 BRA `(.L_x_12110) ;  /* 0x0000000c003c8947 */ /* 0x000fea0003800000 */
[----:B0-----:R-:W-:Y:S02]  /*20a20*/  IMAD.MOV.U32 R0, RZ, RZ, R27 ;  /* 0x000000ffff007224 */ /* 0x001fe400078e001b */
[----:B-1----:R-:W-:-:S07]  /*20a30*/  IMAD.MOV.U32 R8, RZ, RZ, R29 ;  /* 0x000000ffff087224 */ /* 0x002fce00078e001d */
.L_x_12130:
        /* <DEDUP_REMOVED lines=33> */
.L_x_12113:
        /* <DEDUP_REMOVED lines=8> */
.L_x_12217:
[----:B------:R-:W-:Y:S05]  /*20cd0*/  BSYNC B1 ;  /* 0x0000000000017941 */ /* 0x000fea0003800000 */
.L_x_12114:
        /* <DEDUP_REMOVED lines=9> */
.L_x_12117:
[----:B------:R-:W-:Y:S05]  /*20d70*/  BSYNC B1 ;  /* 0x0000000000017941 */ /* 0x000fea0003800000 */
.L_x_12116:
        /* <DEDUP_REMOVED lines=12> */
.L_x_12118:
        /* <DEDUP_REMOVED lines=13> */
.L_x_12218:
[----:B------:R-:W-:Y:S05]  /*20f10*/  BSYNC B1 ;  /* 0x0000000000017941 */ /* 0x000fea0003800000 */
.L_x_12119:
        /* <DEDUP_REMOVED lines=11> */
.L_x_12122:
[----:B------:R-:W-:Y:S05]  /*20fd0*/  BSYNC B1 ;  /* 0x0000000000017941 */ /* 0x000fea0003800000 */
.L_x_12121:
        /* <DEDUP_REMOVED lines=8> */
.L_x_12123:
        /* <DEDUP_REMOVED lines=10> */
.L_x_12112:
[----:B------:R-:W-:Y:S05]  /*21100*/  BSYNC B0 ;  /* 0x0000000000007941 */ /* 0x000fea0003800000 */
.L_x_12111:
[----:B------:R-:W2:Y:S02]  /*21110*/  LDL R5, [R1+0x4c] ;  /* 0x00004c0001057983 */ /* 0x000ea40000100800 */
[----:B--2---:R-:W-:-:S13]  /*21120*/  ISETP.NE.AND P0, PT, R5, 0x3, PT ;  /* 0x000000030500780c */ /* 0x004fda0003f05270 */
[----:B------:R-:W-:Y:S05]  /*21130*/  @!P0 BRA `(.L_x_12124) ;  /* 0x0000000000048947 */ /* 0x000fea0003800000 */
[----:B------:R-:W-:Y:S01]  /*21140*/  BPT.TRAP 0x1 ;  /* 0x000000040000795c */ /* 0x000fe20000300000 */
.L_x_12124:
[----:B------:R-:W2:Y:S01]  /*21150*/  LDL R5, [R1+0x20] ;  /* 0x0000200001057983 */ /* 0x000ea20000100800 */
[----:B------:R-:W-:Y:S01]  /*21160*/  LOP3.LUT R4, R8, 0x1, RZ, 0x3c, !PT ;  /* 0x0000000108047812 */ /* 0x000fe200078e3cff */
[----:B------:R-:W-:Y:S01]  /*21170*/  IMAD R3, R0, 0x8, R23 ;  /* 0x0000000800037824 */ /* 0x000fe200078e0217 */
[----:B------:R-:W-:Y:S02]  /*21180*/  BSSY B0, `(.L_x_12125) ;  /* 0x0000005000007945 */ /* 0x000fe40003800000 */
[----:B------:R-:W-:-:S04]  /*21190*/  SHF.L.U32 R4, R4, 0x1f, RZ ;  /* 0x0000001f04047819 */ /* 0x000fc800000006ff */
[----:B------:R-:W0:Y:S01]  /*211a0*/  SYNCS.PHASECHK.TRANS64.TRYWAIT P0, [R3+URZ+0x13270], R4 ;  /* 0x01327004030075a7 */ /* 0x000e22000800017f */
[----:B--2---:R-:W-:Y:S01]  /*211b0*/  ISETP.NE.AND P1, PT, R5, 0x3, PT ;  /* 0x000000030500780c */ /* 0x004fe20003f25270 */
[----:B0-----:R-:W-:-:S12]  /*211c0*/  @!P0 BRA `(.L_x_12126) ;  /* 0x0000003000688947 */ /* 0x001fd80003800000 */
.L_x_12219:
[----:B------:R-:W-:Y:S05]  /*211d0*/  BSYNC B0 ;  /* 0x0000000000007941 */ /* 0x000fea0003800000 */
.L_x_12125:
[----:B------:R-:W-:Y:S05]  /*211e0*/  @!P1 BRA `(.L_x_12127) ;  /* 0x0000000000049947 */ /* 0x000fea0003800000 */
[----:B------:R-:W-:Y:S01]  /*211f0*/  BPT.TRAP 0x1 ;  /* 0x000000040000795c */ /* 0x000fe20000300000 */
.L_x_12127:
[----:B0-----:R-:W-:Y:S01]  /*21200*/  SHF.L.U32 R4, R8, 0x1f, RZ ;  /* 0x0000001f08047819 */ /* 0x001fe200000006ff */
[----:B------:R-:W-:-:S03]  /*21210*/  IMAD R0, R0, 0x2800, RZ ;  /* 0x0000280000007824 */ /* 0x000fc600078e02ff */
[----:B------:R-:W0:Y:S02]  /*21220*/  SYNCS.PHASECHK.TRANS64.TRYWAIT P0, [R3+URZ+0x13260], R4 ;  /* 0x01326004030075a7 */ /* 0x000e24000800017f */
[----:B0-----:R-:W-:Y:S05]  /*21230*/  @!P0 BRA `(.L_x_12128) ;  /* 0x0000003000608947 */ /* 0x001fea0003800000 */
.L_x_12220:
[----:B0-----:R-:W-:Y:S01]  /*21240*/  LOP3.LUT R4, R0, R26, RZ, 0xfc, !PT ;  /* 0x0000001a00047212 */ /* 0x001fe200078efcff */
[----:B------:R-:W-:Y:S05]  /*21250*/  WARPSYNC.ALL ;  /* 0x0000000000007948 */ /* 0x000fea0003800000 */
        /* <DEDUP_REMOVED lines=61> */
.L_x_12129:
[----:B0-----:R-:W0:Y:S01]  /*21630*/  S2R R0, SR_TID.X ;  /* 0x0000000000007919 */ /* 0x001e220000002100 */
[----:B-1----:R1:W-:Y:S01]  /*21640*/  SYNCS.ARRIVE.TRANS64.A1T0 RZ, [R3+URZ+0x13250], RZ ;  /* 0x013250ff03ff79a7 */ /* 0x0023e2000810003f */
[----:B0-----:R-:W-:Y:S02]  /*21650*/  LOP3.LUT R4, R0, 0x7f, RZ, 0xc0, !PT ;  /* 0x0000007f00047812 */ /* 0x001fe400078ec0ff */
[----:B------:R-:W2:Y:S01]  /*21660*/  LDL R0, [R1+0xc] ;  /* 0x00000c0001007983 */ /* 0x000ea20000100800 */
[----:B------:R-:W-:Y:S01]  /*21670*/  IMAD.MOV.U32 R8, RZ, RZ, R29 ;  /* 0x000000ffff087224 */ /* 0x000fe200078e001d */
        /* <DEDUP_REMOVED lines=8> */
[----:B---3--:R-:W-:Y:S05]  /*21700*/  @P0 BRA `(.L_x_12130) ;  /* 0xfffffff000cc0947 */ /* 0x008fea000383ffff */
.L_x_12110:
        /* <DEDUP_REMOVED lines=10> */
[----:B0-----:R-:W2:Y:S02]  /*217b0*/  FLO.U32 R0, UR4 ;  /* 0x0000000400007d00 */ /* 0x001ea400080e0000 */
[----:B--2---:R-:W-:-:S06]  /*217c0*/  ISETP.EQ.U32.AND P1, PT, R0, R5, PT ;  /* 0x000000050000720c */ /* 0x004fcc0003f22070 */
[----:B------:R-:W3:Y:S07]  /*217d0*/  POPC R5, UR4 ;  /* 0x0000000400057d09 */ /* 0x000eee0008000000 */
[----:B---3--:R-:W2:Y:S01]  /*217e0*/  @P1 ATOMG.E.ADD.STRONG.GPU PT, R3, desc[UR44][R2.64], R5 ;  /* 0x00000005020319a8 */ /* 0x008ea200081ee1ec */
[----:B------:R-:W0:Y:S02]  /*217f0*/  S2R R4, SR_LTMASK ;  /* 0x0000000000047919 */ /* 0x000e240000003900 */
[----:B0-----:R-:W-:-:S04]  /*21800*/  LOP3.LUT R4, R4, UR4, RZ, 0xc0, !PT ;  /* 0x0000000404047c12 */ /* 0x001fc8000f8ec0ff */
[----:B------:R-:W0:Y:S01]  /*21810*/  POPC R7, R4 ;  /* 0x0000000400077309 */ /* 0x000e220000000000 */
[----:B--2---:R-:W0:Y:S02]  /*21820*/  SHFL.IDX PT, R0, R3, R0, 0x1f ;  /* 0x00001f0003007589 */ /* 0x004e2400000e0000 */
[----:B0-----:R-:W-:-:S07]  /*21830*/  IADD3 R16, R0, UR36, R7 ;  /* 0x0000002400107c10 */ /* 0x001fce000fffe007 */
.L_x_12132:
[----:B------:R-:W-:Y:S05]  /*21840*/  BSYNC B0 ;  /* 0x0000000000007941 */ /* 0x000fea0003800000 */
.L_x_12131:
[----:B------:R-:W-:Y:S05]  /*21850*/  @!P2 BRA `(.L_x_12133) ;  /* 0x000000000004a947 */ /* 0x000fea0003800000 */
[----:B------:R-:W-:Y:S01]  /*21860*/  BPT.TRAP 0x1 ;  /* 0x000000040000795c */ /* 0x000fe20000300000 */
.L_x_12133:
[----:B------:R-:W2:Y:S01]  /*21870*/  LDL R2, [R1+0x20] ;  /* 0x0000200001027983 */ /* 0x000ea20000100800 */
[----:B------:R-:W-:Y:S01]  /*21880*/  LOP3.LUT R3, R29, 0x1, RZ, 0x3c, !PT ;  /* 0x000000011d037812 */ /* 0x000fe200078e3cff */
[----:B0-----:R-:W-:Y:S01]  /*21890*/  IMAD R0, R27, 0x8, R23 ;  /* 0x000000081b007824 */ /* 0x001fe200078e0217 */
[----:B------:R-:W-:Y:S02]  /*218a0*/  BSSY B0, `(.L_x_12134) ;  /* 0x0000005000007945 */ /* 0x000fe40003800000 */
[----:B------:R-:W-:-:S04]  /*218b0*/  SHF.L.U32 R3, R3, 0x1f, RZ ;  /* 0x0000001f03037819 */ /* 0x000fc800000006ff */
[----:B------:R-:W0:Y:S01]  /*218c0*/  SYNCS.PHASECHK.TRANS64.TRYWAIT P1, [R0+URZ+0x13270], R3 ;  /* 0x01327003000075a7 */ /* 0x000e22000802017f */
[----:B--2---:R-:W-:Y:S01]  /*218d0*/  ISETP.NE.AND P2, PT, R2, 0x3, PT ;  /* 0x000000030200780c */ /* 0x004fe20003f45270 */
[----:B0-----:R-:W-:-:S12]  /*218e0*/  @!P1 BRA `(.L_x_12135) ;  /* 0x0000002800c89947 */ /* 0x001fd80003800000 */
.L_x_12221:
[----:B------:R-:W-:Y:S05]  /*218f0*/  BSYNC B0 ;  /* 0x0000000000007941 */ /* 0x000fea0003800000 */
.L_x_12134:
[----:B------:R-:W-:Y:S05]  /*21900*/  @!P2 BRA `(.L_x_12136) ;  /* 0x000000000004a947 */ /* 0x000fea0003800000 */
[----:B------:R-:W-:Y:S01]  /*21910*/  BPT.TRAP 0x1 ;  /* 0x000000040000795c */ /* 0x000fe20000300000 */
.L_x_12136:
[----:B0-----:R-:W-:-:S04]  /*21920*/  SHF.L.U32 R3, R29, 0x1f, RZ ;  /* 0x0000001f1d037819 */ /* 0x001fc800000006ff */
[----:B------:R-:W0:Y:S02]  /*21930*/  SYNCS.PHASECHK.TRANS64.TRYWAIT P1, [R0+URZ+0x13260], R3 ;  /* 0x01326003000075a7 */ /* 0x000e24000802017f */
[----:B0-----:R-:W-:Y:S05]  /*21940*/  @!P1 BRA `(.L_x_12137) ;  /* 0x0000002800c49947 */ /* 0x001fea0003800000 */
.L_x_12222:
[----:B------:R-:W-:Y:S01]  /*21950*/  IMAD R2, R27, 0x2800, RZ ;  /* 0x000028001b027824 */ /* 0x000fe200078e02ff */
[----:B------:R-:W-:Y:S05]  /*21960*/  WARPSYNC.ALL ;  /* 0x0000000000007948 */ /* 0x000fea0003800000 */
[C---:B------:R-:W-:Y:S02]  /*21970*/  LOP3.LUT R4, R2.reuse, R26, RZ, 0xfc, !PT ;  /* 0x0000001a02047212 */ /* 0x040fe400078efcff */
[----:B0-----:R-:W-:-:S03]  /*21980*/  LOP3.LUT R3, R2, R25, RZ, 0xfc, !PT ;  /* 0x0000001902037212 */ /* 0x001fc600078efcff */
[----:B------:R-:W-:Y:S02]  /*21990*/  IMAD.IADD R5, R23, 0x1, R4 ;  /* 0x0000000117057824 */ /* 0x000fe400078e0204 */
[----:B------:R-:W-:Y:S02]  /*219a0*/  IMAD.IADD R12, R24, 0x1, R3 ;  /* 0x00000001180c7824 */ /* 0x000fe400078e0203 */
[----:B------:R-:W-:Y:S02]  /*219b0*/  VIADD R3, R2, 0x800 ;  /* 0x0000080002037836 */ /* 0x000fe40000000000 */
[----:B------:R-:W1:Y:S02]  /*219c0*/  LDSM.16.MT88.4 R4, [R5+0x6000] ;  /* 0x006000000504783b */ /* 0x000e640000004200 */
[C-C-:B-1----:R-:W-:Y:S02]  /*219d0*/  PRMT R8, R4.reuse, 0x6420, R5.reuse ;  /* 0x0000642004087816 */ /* 0x142fe40000000005 */
[----:B------:R-:W-:-:S02]  /*219e0*/  PRMT R9, R4, 0x7531, R5 ;  /* 0x0000753104097816 */ /* 0x000fc40000000005 */
[----:B------:R-:W-:Y:S02]  /*219f0*/  LOP3.LUT R4, R3, R26, RZ, 0xfc, !PT ;  /* 0x0000001a03047212 */ /* 0x000fe400078efcff */
[C-C-:B------:R-:W-:Y:S02]  /*21a00*/  PRMT R10, R6.reuse, 0x6420, R7.reuse ;  /* 0x00006420060a7816 */ /* 0x140fe40000000007 */
        /* <DEDUP_REMOVED lines=52> */
.L_x_12138:
        /* <DEDUP_REMOVED lines=10> */
.L_x_12087:
[----:B------:R-:W-:-:S13]  /*21df0*/  LOP3.LUT P0, RZ, R22, 0x2, RZ, 0xc0, !PT ;  /* 0x0000000216ff7812 */ /* 0x000fda000780c0ff */
[----:B------:R-:W-:Y:S05]  /*21e00*/  @!P0 BRA `(.L_x_12139) ;  /* 0x0000000000248947 */ /* 0x000fea0003800000 */
[----:B------:R-:W-:Y:S05]  /*21e10*/  WARPSYNC.ALL ;  /* 0x0000000000007948 */ /* 0x000fea0003800000 */
[----:B------:R-:W1:Y:S08]  /*21e20*/  S2UR UR5, SR_CgaCtaId ;  /* 0x00000000000579c3 */ /* 0x000e700000008800 */
[----:B------:R-:W-:Y:S06]  /*21e30*/  BAR.SYNC.DEFER_BLOCKING 0x5, 0x200 ;  /* 0x0148000000007b1d */ /* 0x000fec0000010000 */
[----:B------:R-:W-:-:S02]  /*21e40*/  UMOV UR4, 0x400 ;  /* 0x0000040000047882 */ /* 0x000fc40000000000 */
[----:B-1----:R-:W-:-:S06]  /*21e50*/  ULEA UR4, UR5, UR4, 0x18 ;  /* 0x0000000405047291 */ /* 0x002fcc000f8ec03f */
[----:B------:R-:W-:-:S05]  /*21e60*/  IMAD.U32 R23, RZ, RZ, UR4 ;  /* 0x00000004ff177e24 */ /* 0x000fca000f8e00ff */
[----:B------:R1:W2:Y:S01]  /*21e70*/  LDS.128 R16, [R23+0x132d0] ;  /* 0x0132d00017107984 */ /* 0x0002a20000000c00 */
[----:B------:R-:W-:Y:S06]  /*21e80*/  BAR.ARV 0x4, 0x200 ;  /* 0x0108000000007b1d */ /* 0x000fec0000002000 */
[----:B------:R-:W-:Y:S05]  /*21e90*/  BRA `(.L_x_12140) ;  /* 0x0000000800cc7947 */ /* 0x000fea0003800000 */
.L_x_12139:
        /* <DEDUP_REMOVED lines=36> */
.L_x_12232:
[----:B------:R-:W-:Y:S02]  /*220e0*/  ULDC UR4, c[0x0][0xc38] ;  /* 0x00030e0000047ab9 */ /* 0x000fe40000000800 */
[----:B------:R-:W-:-:S04]  /*220f0*/  IMAD.U32 R4, RZ, RZ, UR4 ;  /* 0x00000004ff047e24 */ /* 0x000fc8000f8e00ff */
[----:B--2---:R-:W-:-:S04]  /*22100*/  IMAD R5, R14, R4, RZ ;  /* 0x000000040e057224 */ /* 0x004fc800078e02ff */
[----:B------:R-:W-:-:S05]  /*22110*/  IMAD.IADD R16, R16, 0x1, R5 ;  /* 0x0000000110107824 */ /* 0x000fca00078e0205 */
[----:B------:R-:W-:-:S13]  /*22120*/  ISETP.GT.AND P6, PT, R16, R0, PT ;  /* 0x000000001000720c */ /* 0x000fda0003fc4270 */
[----:B------:R-:W-:Y:S05]  /*22130*/  @P6 BRA `(.L_x_12142) ;  /* 0x00000000009c6947 */ /* 0x000fea0003800000 */
.L_x_12147:
[----:B------:R-:W2:Y:S01]  /*22140*/  LDC R4, c[0x0][0xc3c] ;  /* 0x00030f00ff047b82 */ /* 0x000ea20000000800 */
[----:B------:R-:W-:-:S05]  /*22150*/  VIADD R19, R19, 0x1f ;  /* 0x0000001f13137836 */ /* 0x000fca0000000000 */
[----:B--2---:R-:W-:-:S13]  /*22160*/  ISETP.GE.AND P6, PT, R19, R4, PT ;  /* 0x000000041300720c */ /* 0x004fda0003fc6270 */
[----:B0-----:R-:W-:Y:S05]  /*22170*/  @P6 BRA `(.L_x_12143) ;  /* 0x0000000400d06947 */ /* 0x001fea0003800000 */
        /* <DEDUP_REMOVED lines=10> */
.L_x_12145:
[----:B------:R-:W-:Y:S05]  /*22220*/  BSYNC B0 ;  /* 0x0000000000007941 */ /* 0x000fea0003800000 */
.L_x_12144:
[----:B------:R-:W-:-:S03]  /*22230*/  UMOV UR4, 0xffffffff ;  /* 0xffffffff00047882 */ /* 0x000fc60000000000 */
[----:B------:R-:W-:Y:S05]  /*22240*/  BRA.DIV UR4, `(.L_x_12146) ;  /* 0x0000002604bc7947 */ /* 0x000fea000b800000 */
[----:B-----5:R-:W0:Y:S02]  /*22250*/  SHFL.UP PT, R14, R2, 0x1, RZ ;  /* 0x04200000020e7989 */ /* 0x020e2400000e00ff */
        /* <DEDUP_REMOVED lines=11> */
[----:B------:R-:W1:Y:S02]  /*22310*/  SHFL.UP PT, R14, R6, 0x10, RZ ;  /* 0x06000000060e7989 */ /* 0x000e6400000e00ff */
[----:B-12---:R-:W-:-:S05]  /*22320*/  SEL R3, R14, RZ, P5 ;  /* 0x000000ff0e037207 */ /* 0x006fca0002800000 */
[----:B------:R-:W-:-:S05]  /*22330*/  IMAD.IADD R3, R6, 0x1, R3 ;  /* 0x0000000106037824 */ /* 0x000fca00078e0203 */
[----:B------:R0:W1:Y:S02]  /*22340*/  SHFL.IDX PT, R14, R3, 0x1f, 0x1f ;  /* 0x03e01f00030e7f89 */ /* 0x00006400000e0000 */
.L_x_12240:
[----:B------:R-:W-:Y:S02]  /*22350*/  ULDC UR4, c[0x0][0xc38] ;  /* 0x00030e0000047ab9 */ /* 0x000fe40000000800 */
[----:B------:R-:W-:-:S04]  /*22360*/  IMAD.U32 R4, RZ, RZ, UR4 ;  /* 0x00000004ff047e24 */ /* 0x000fc8000f8e00ff */
[----:B-1----:R-:W-:-:S04]  /*22370*/  IMAD R5, R14, R4, RZ ;  /* 0x000000040e057224 */ /* 0x002fc800078e02ff */
[----:B------:R-:W-:-:S05]  /*22380*/  IMAD.IADD R16, R5, 0x1, R16 ;  /* 0x0000000105107824 */ /* 0x000fca00078e0210 */
[----:B------:R-:W-:-:S13]  /*22390*/  ISETP.GT.AND P6, PT, R16, R0, PT ;  /* 0x000000001000720c */ /* 0x000fda0003fc4270 */
[----:B------:R-:W-:Y:S05]  /*223a0*/  @!P6 BRA `(.L_x_12147) ;  /* 0xfffffffc0064e947 */ /* 0x000fea000383ffff */
.L_x_12142:
        /* <DEDUP_REMOVED lines=8> */
.L_x_12244:
[----:B------:R-:W-:Y:S01]  /*22430*/  ISETP.NE.AND P0, PT, R5, RZ, PT ;  /* 0x000000ff0500720c */ /* 0x000fe20003f05270 */
[----:B------:R-:W-:-:S12]  /*22440*/  IMAD.MOV.U32 R5, RZ, RZ, RZ ;  /* 0x000000ffff057224 */ /* 0x000fd800078e00ff */
[----:B------:R-:W-:Y:S05]  /*22450*/  @!P0 BRA `(.L_x_12149) ;  /* 0x0000000000108947 */ /* 0x000fea0003800000 */
[----:B------:R-:W-:Y:S01]  /*22460*/  UMOV UR4, 0xffffffff ;  /* 0xffffffff00047882 */ /* 0x000fe20000000000 */
[----:B------:R-:W-:Y:S02]  /*22470*/  VIADD R12, R6, 0xffffffff ;  /* 0xffffffff060c7836 */ /* 0x000fe40000000000 */
[----:B------:R-:W-:Y:S05]  /*22480*/  BRA.DIV UR4, `(.L_x_12150) ;  /* 0x0000002a04307947 */ /* 0x000fea000b800000 */
[----:B------:R4:W0:Y:S02]  /*22490*/  SHFL.IDX PT, R5, R3, R12, 0x1f ;  /* 0x00001f0c03057589 */ /* 0x00082400000e0000 */
.L_x_12149:
[----:B012-4-:R-:W0:Y:S01]  /*224a0*/  LDC.64 R2, c[0x0][0xc90] ;  /* 0x00032400ff027b82 */ /* 0x017e220000000a00 */
[----:B------:R-:W-:-:S04]  /*224b0*/  IMAD.IADD R19, R6, 0x1, R19 ;  /* 0x0000000106137824 */ /* 0x000fc800078e0213 */
        /* <DEDUP_REMOVED lines=64> */
.L_x_12143:
[----:B------:R-:W-:Y:S01]  /*228c0*/  UMOV UR4, URZ ;  /* 0x0000003f00047c82 */ /* 0x000fe20008000000 */
[----:B------:R-:W-:Y:S01]  /*228d0*/  UMOV UR5, URZ ;  /* 0x0000003f00057c82 */ /* 0x000fe20008000000 */
[----:B------:R-:W-:Y:S01]  /*228e0*/  ULDC UR6, c[0x0][0xc3c] ;  /* 0x00030f0000067ab9 */ /* 0x000fe20000000800 */
[----:B------:R-:W-:Y:S02]  /*228f0*/  IMAD.MOV.U32 R16, RZ, RZ, R0 ;  /* 0x000000ffff107224 */ /* 0x000fe400078e0000 */
[----:B------:R-:W-:Y:S02]  /*22900*/  IMAD.U32 R17, RZ, RZ, UR4 ;  /* 0x00000004ff117e24 */ /* 0x000fe4000f8e00ff */
[----:B------:R-:W-:Y:S02]  /*22910*/  IMAD.U32 R18, RZ, RZ, UR5 ;  /* 0x00000005ff127e24 */ /* 0x000fe4000f8e00ff */
[----:B------:R-:W-:-:S07]  /*22920*/  IMAD.U32 R19, RZ, RZ, UR6 ;  /* 0x00000006ff137e24 */ /* 0x000fce000f8e00ff */
.L_x_12151:
        /* <DEDUP_REMOVED lines=10> */
.L_x_12140:
[----:B------:R-:W-:Y:S02]  /*229d0*/  ULDC UR4, c[0x0][0xc3c] ;  /* 0x00030f0000047ab9 */ /* 0x000fe40000000800 */
[----:B--2---:R-:W-:-:S13]  /*229e0*/  ISETP.GE.AND P0, PT, R19, UR4, PT ;  /* 0x0000000413007c0c */ /* 0x004fda000bf06270 */
[----:B------:R-:W-:Y:S05]  /*229f0*/  @!P0 BRA `(.L_x_12152) ;  /* 0xffffffa800a48947 */ /* 0x000fea000383ffff */
[----:B------:R-:W-:Y:S05]  /*22a00*/  BSYNC B7 ;  /* 0x0000000000077941 */ /* 0x000fea0003800000 */
.L_x_12034:
        /* <DEDUP_REMOVED lines=12> */
.L_x_12247:
[----:B------:R-:W-:Y:S05]  /*22ad0*/  BSYNC B0 ;  /* 0x0000000000007941 */ /* 0x000fea0003800000 */
.L_x_12153:
[----:B------:R-:W-:-:S03]  /*22ae0*/  UMOV UR4, 0xffffffff ;  /* 0xffffffff00047882 */ /* 0x000fc60000000000 */
[----:B------:R-:W-:Y:S05]  /*22af0*/  BRA.DIV UR4, `(.L_x_12155) ;  /* 0x0000002204d07947 */ /* 0x000fea000b800000 */
[----:B0-----:R-:W0:Y:S02]  /*22b00*/  S2R R0, SR_TID.X ;  /* 0x0000000000007919 */ /* 0x001e240000002100 */
[----:B0-----:R-:W-:-:S04]  /*22b10*/  SHF.R.U32.HI R0, RZ, 0x5, R0 ;  /* 0x00000005ff007819 */ /* 0x001fc80000011600 */
[----:B------:R-:W-:-:S05]  /*22b20*/  LOP3.LUT R0, R0, 0x3, RZ, 0xc0, !PT ;  /* 0x0000000300007812 */ /* 0x000fca00078ec0ff */
[----:B------:R0:W2:Y:S02]  /*22b30*/  SHFL.IDX PT, R14, R0, RZ, 0x1f ;  /* 0x00001fff000e7589 */ /* 0x0000a400000e0000 */
.L_x_12250:
[----:B--2---:R-:W-:-:S13]  /*22b40*/  ISETP.NE.AND P0, PT, R14, RZ, PT ;  /* 0x000000ff0e00720c */ /* 0x004fda0003f05270 */
[----:B------:R-:W-:Y:S05]  /*22b50*/  @P0 BRA `(.L_x_11850) ;  /* 0x0000000000a40947 */ /* 0x000fea0003800000 */
[----:B------:R-:W-:-:S03]  /*22b60*/  UMOV UR4, 0xffffffff ;  /* 0xffffffff00047882 */ /* 0x000fc60000000000 */
[----:B------:R-:W-:Y:S05]  /*22b70*/  BRA.DIV UR4, `(.L_x_12156) ;  /* 0x0000002204e47947 */ /* 0x000fea000b800000 */
[----:B------:R-:W-:-:S13]  /*22b80*/  ELECT P6, URZ, PT ;  /* 0x00000000003f782f */ /* 0x000fda00038c0000 */
.L_x_12253:
[----:B------:R-:W-:Y:S05]  /*22b90*/  @!P6 BRA `(.L_x_11850) ;  /* 0x000000000094e947 */ /* 0x000fea0003800000 */
[----:B0-----:R-:W2:Y:S02]  /*22ba0*/  LDL.LU R0, [R1+0x38] ;  /* 0x0000380001007983 */ /* 0x001ea40000300800 */
[----:B--2---:R-:W-:-:S04]  /*22bb0*/  LOP3.LUT R0, R0, 0x2, RZ, 0xfc, !PT ;  /* 0x0000000200007812 */ /* 0x004fc800078efcff */
[----:B------:R-:W-:-:S13]  /*22bc0*/  ISETP.NE.AND P0, PT, R0, 0x3, PT ;  /* 0x000000030000780c */ /* 0x000fda0003f05270 */
[----:B------:R-:W-:Y:S05]  /*22bd0*/  @!P0 BRA `(.L_x_12157) ;  /* 0x0000000000048947 */ /* 0x000fea0003800000 */
[----:B------:R-:W-:Y:S01]  /*22be0*/  BPT.TRAP 0x1 ;  /* 0x000000040000795c */ /* 0x000fe20000300000 */
.L_x_12157:
        /* <DEDUP_REMOVED lines=12> */
.L_x_12254:
[----:B------:R-:W2:Y:S02]  /*22cb0*/  SYNCS.PHASECHK.TRANS64.TRYWAIT P1, [R7+URZ], R0 ;  /* 0x00000000070075a7 */ /* 0x000ea4000802017f */
[----:B--2---:R-:W-:Y:S05]  /*22cc0*/  @!P1 BRA `(.L_x_12159) ;  /* 0x0000002000c49947 */ /* 0x004fea0003800000 */
.L_x_12255:
[----:B------:R-:W-:Y:S05]  /*22cd0*/  @!P0 BRA `(.L_x_12160) ;  /* 0x0000000000048947 */ /* 0x000fea0003800000 */
[----:B------:R-:W-:Y:S01]  /*22ce0*/  BPT.TRAP 0x1 ;  /* 0x000000040000795c */ /* 0x000fe20000300000 */
.L_x_12160:
[----:B------:R-:W-:-:S04]  /*22cf0*/  IMAD R2, R27, 0x8, R8 ;  /* 0x000000081b027824 */ /* 0x000fc800078e0208 */
[----:B------:R-:W4:Y:S02]  /*22d00*/  SYNCS.PHASECHK.TRANS64.TRYWAIT P1, [R2+URZ+0x13260], R3 ;  /* 0x01326003020075a7 */ /* 0x000f24000802017f */
[----:B----4-:R-:W-:Y:S05]  /*22d10*/  @!P1 BRA `(.L_x_12161) ;  /* 0x0000002000c49947 */ /* 0x010fea0003800000 */
.L_x_12256:
[----:B------:R-:W-:Y:S05]  /*22d20*/  @!P0 BRA `(.L_x_12162) ;  /* 0x0000000000048947 */ /* 0x000fea0003800000 */
[----:B------:R-:W-:Y:S01]  /*22d30*/  BPT.TRAP 0x1 ;  /* 0x000000040000795c */ /* 0x000fe20000300000 */
.L_x_12162:
[----:B------:R-:W-:-:S04]  /*22d40*/  IMAD R5, R5, 0x8, R8 ;  /* 0x0000000805057824 */ /* 0x000fc800078e0208 */
[----:B------:R-:W5:Y:S02]  /*22d50*/  SYNCS.PHASECHK.TRANS64.TRYWAIT P1, [R5+URZ+0x13260], R0 ;  /* 0x01326000050075a7 */ /* 0x000f64000802017f */
[----:B-----5:R-:W-:Y:S05]  /*22d60*/  @!P1 BRA `(.L_x_12163) ;  /* 0x0000002000c49947 */ /* 0x020fea0003800000 */
.L_x_12257:
[----:B------:R-:W-:Y:S05]  /*22d70*/  @!P0 BRA `(.L_x_12164) ;  /* 0x0000000000048947 */ /* 0x000fea0003800000 */
[----:B------:R-:W-:Y:S01]  /*22d80*/  BPT.TRAP 0x1 ;  /* 0x000000040000795c */ /* 0x000fe20000300000 */
.L_x_12164:
[----:B------:R-:W5:Y:S02]  /*22d90*/  SYNCS.PHASECHK.TRANS64.TRYWAIT P0, [R2+URZ+0x13280], R3 ;  /* 0x01328003020075a7 */ /* 0x000f64000800017f */
[----:B-----5:R-:W-:Y:S05]  /*22da0*/  @!P0 BRA `(.L_x_12165) ;  /* 0x0000002000c88947 */ /* 0x020fea0003800000 */
.L_x_12166:
[----:B------:R0:W0:Y:S02]  /*22db0*/  SYNCS.PHASECHK.TRANS64.TRYWAIT P0, [R5+URZ+0x13280], R0 ;  /* 0x01328000050075a7 */ /* 0x000024000800017f */
[----:B0-----:R-:W-:Y:S05]  /*22dc0*/  @!P0 NANOSLEEP.SYNCS 0x989680 ;  /* 0x009896800000895d */ /* 0x001fea0003900000 */
[----:B------:R-:W0:Y:S02]  /*22dd0*/  @!P0 SYNCS.PHASECHK.TRANS64 P0, [R5+URZ+0x13280], R0 ;  /* 0x01328000050085a7 */ /* 0x000e24000800007f */
[----:B0-----:R-:W-:Y:S05]  /*22de0*/  @!P0 BRA `(.L_x_12166) ;  /* 0xfffffffc00f08947 */ /* 0x001fea000383ffff */
.L_x_11850:
[----:B------:R-:W-:Y:S05]  /*22df0*/  BSYNC B8 ;  /* 0x0000000000087941 */ /* 0x000fea0003800000 */
.L_x_11847:
[----:B------:R-:W-:Y:S05]  /*22e00*/  EXIT ;  /* 0x000000000000794d */ /* 0x000fea0003800000 */
.L_x_11874:
[----:B0-----:R0:W1:Y:S02]  /*22e10*/  SYNCS.PHASECHK.TRANS64.TRYWAIT P5, [R70+URZ+0x13290], R77 ;  /* 0x0132904d460075a7 */ /* 0x00106400080a017f */
[----:B-1----:R-:W-:Y:S05]  /*22e20*/  @!P5 NANOSLEEP.SYNCS 0x989680 ;  /* 0x009896800000d95d */ /* 0x002fea0003900000 */
[----:B------:R-:W1:Y:S02]  /*22e30*/  @!P5 SYNCS.PHASECHK.TRANS64 P5, [R70+URZ+0x13290], R77 ;  /* 0x0132904d4600d5a7 */ /* 0x000e6400080a007f */
[----:B-1----:R-:W-:Y:S05]  /*22e40*/  @!P5 BRA `(.L_x_11874) ;  /* 0xfffffffc00f0d947 */ /* 0x002fea000383ffff */
[----:B------:R-:W-:Y:S05]  /*22e50*/  BRA `(.L_x_12167) ;  /* 0xfffffdf800cc7947 */ /* 0x000fea000383ffff */
.L_x_11884:
[----:B0-----:R0:W1:Y:S02]  /*22e60*/  SYNCS.PHASECHK.TRANS64.TRYWAIT P5, [R70+URZ+0x13290], R77 ;  /* 0x0132904d460075a7 */ /* 0x00106400080a017f */
[----:B-1----:R-:W-:Y:S05]  /*22e70*/  @!P5 NANOSLEEP.SYNCS 0x989680 ;  /* 0x009896800000d95d */ /* 0x002fea0003900000 */
[----:B------:R-:W1:Y:S02]  /*22e80*/  @!P5 SYNCS.PHASECHK.TRANS64 P5, [R70+URZ+0x13290], R77 ;  /* 0x0132904d4600d5a7 */ /* 0x000e6400080a007f */
[----:B-1----:R-:W-:Y:S05]  /*22e90*/  @!P5 BRA `(.L_x_11884) ;  /* 0xfffffffc00f0d947 */ /* 0x002fea000383ffff */
[----:B------:R-:W-:Y:S05]  /*22ea0*/  BRA `(.L_x_12168) ;  /* 0xfffffe0c001c7947 */ /* 0x000fea000383ffff */
.L_x_11889:
[----:B0-----:R0:W1:Y:S02]  /*22eb0*/  SYNCS.PHASECHK.TRANS64.TRYWAIT P1, [R70+URZ+0x13290], R77 ;  /* 0x0132904d460075a7 */ /* 0x001064000802017f */
[----:B-1----:R-:W-:Y:S05]  /*22ec0*/  @!P1 NANOSLEEP.SYNCS 0x989680 ;  /* 0x009896800000995d */ /* 0x002fea0003900000 */
[----:B------:R-:W1:Y:S02]  /*22ed0*/  @!P1 SYNCS.PHASECHK.TRANS64 P1, [R70+URZ+0x13290], R77 ;  /* 0x0132904d460095a7 */ /* 0x000e64000802007f */
[----:B-1----:R-:W-:Y:S05]  /*22ee0*/  @!P1 BRA `(.L_x_11889) ;  /* 0xfffffffc00f09947 */ /* 0x002fea000383ffff */
[----:B------:R-:W-:Y:S05]  /*22ef0*/  BRA `(.L_x_12169) ;  /* 0xfffffe1c00507947 */ /* 0x000fea000383ffff */
.L_x_11893:
[----:B--2---:R2:W0:Y:S02]  /*22f00*/  SYNCS.PHASECHK.TRANS64.TRYWAIT P0, [R70+URZ+0x132b0], R77 ;  /* 0x0132b04d460075a7 */ /* 0x004424000800017f */
[----:B0-----:R-:W-:Y:S05]  /*22f10*/  @!P0 NANOSLEEP.SYNCS 0x989680 ;  /* 0x009896800000895d */ /* 0x001fea0003900000 */
[----:B------:R-:W0:Y:S02]  /*22f20*/  @!P0 SYNCS.PHASECHK.TRANS64 P0, [R70+URZ+0x132b0], R77 ;  /* 0x0132b04d460085a7 */ /* 0x000e24000800007f */
[----:B0-----:R-:W-:Y:S05]  /*22f30*/  @!P0 BRA `(.L_x_11893) ;  /* 0xfffffffc00f08947 */ /* 0x001fea000383ffff */
[----:B------:R-:W-:Y:S05]  /*22f40*/  BRA `(.L_x_12170) ;  /* 0xfffffe1c00c47947 */ /* 0x000fea000383ffff */
.L_x_11919:
[----:B------:R-:W-:Y:S01]  /*22f50*/  BSSY B1, `(.L_x_12171) ;  /* 0x0000007000017945 */ /* 0x000fe20003800000 */
[----:B------:R-:W-:Y:S02]  /*22f60*/  IMAD.MOV.U32 R12, RZ, RZ, RZ ;  /* 0x000000ffff0c7224 */ /* 0x000fe400078e00ff */
[----:B------:R-:W-:Y:S02]  /*22f70*/  IMAD.MOV.U32 R11, RZ, RZ, 0x1e1f ;  /* 0x00001e1fff0b7424 */ /* 0x000fe400078e00ff */
[----:B------:R-:W-:-:S07]  /*22f80*/  IMAD.MOV.U32 R15, RZ, RZ, -0x1 ;  /* 0xffffffffff0f7424 */ /* 0x000fce00078e00ff */
[----:B------:R-:W-:Y:S05]  /*22f90*/  WARPSYNC.COLLECTIVE R15, `(.L_x_12172) ;  /* 0x000000000f087348 */ /* 0x000fea0003c00000 */
[----:B------:R0:W1:Y:S02]  /*22fa0*/  SHFL.IDX P6, R14, R13, R12, R11 ;  /* 0x0000000c0d0e7389 */ /* 0x00006400000c000b */
[----:B01----:R-:W-:Y:S01]  /*22fb0*/  ENDCOLLECTIVE ;  /* 0x000000000000791b */ /* 0x003fe20003800000 */
.L_x_12172:
[----:B------:R-:W-:Y:S05]  /*22fc0*/  BSYNC B1 ;  /* 0x0000000000017941 */ /* 0x000fea0003800000 */
.L_x_12171:
        /* <DEDUP_REMOVED lines=8> */
.L_x_12173:
[----:B------:R-:W-:Y:S02]  /*23050*/  IMAD.MOV.U32 R13, RZ, RZ, R4 ;  /* 0x000000ffff0d7224 */ /* 0x000fe400078e0004 */
[----:B------:R-:W-:-:S07]  /*23060*/  IMAD.MOV.U32 R3, RZ, RZ, R14 ;  /* 0x000000ffff037224 */ /* 0x000fce00078e000e */
[----:B------:R-:W-:Y:S05]  /*23070*/  WARPSYNC.COLLECTIVE R15, `(.L_x_12174) ;  /* 0x000000000f087348 */ /* 0x000fea0003c00000 */
[----:B------:R0:W1:Y:S02]  /*23080*/  SHFL.IDX P6, R14, R13, R12, R11 ;  /* 0x0000000c0d0e7389 */ /* 0x00006400000c000b */
[----:B01----:R-:W-:Y:S01]  /*23090*/  ENDCOLLECTIVE ;  /* 0x000000000000791b */ /* 0x003fe20003800000 */
.L_x_12174:
[----:B------:R-:W-:Y:S02]  /*230a0*/  IMAD.MOV.U32 R13, RZ, RZ, R5 ;  /* 0x000000ffff0d7224 */ /* 0x000fe400078e0005 */
[----:B------:R-:W-:-:S07]  /*230b0*/  IMAD.MOV.U32 R4, RZ, RZ, R14 ;  /* 0x000000ffff047224 */ /* 0x000fce00078e000e */
[----:B------:R-:W-:Y:S05]  /*230c0*/  WARPSYNC.COLLECTIVE R15, `(.L_x_12175) ;  /* 0x000000000f087348 */ /* 0x000fea0003c00000 */
[----:B------:R0:W1:Y:S02]  /*230d0*/  SHFL.IDX P6, R14, R13, R12, R11 ;  /* 0x0000000c0d0e7389 */ /* 0x00006400000c000b */
[----:B01----:R-:W-:Y:S01]  /*230e0*/  ENDCOLLECTIVE ;  /* 0x000000000000791b */ /* 0x003fe20003800000 */
.L_x_12175:
[----:B------:R-:W-:Y:S05]  /*230f0*/  BRA `(.L_x_12176) ;  /* 0xfffffe30001c7947 */ /* 0x000fea000383ffff */
.L_x_11923:
[----:B-1----:R1:W2:Y:S02]  /*23100*/  SYNCS.PHASECHK.TRANS64.TRYWAIT P0, [R17+URZ+0x13200], R30 ;  /* 0x0132001e110075a7 */ /* 0x0022a4000800017f */
[----:B--2---:R-:W-:Y:S05]  /*23110*/  @!P0 NANOSLEEP.SYNCS 0x989680 ;  /* 0x009896800000895d */ /* 0x004fea0003900000 */
[----:B------:R-:W2:Y:S02]  /*23120*/  @!P0 SYNCS.PHASECHK.TRANS64 P0, [R17+URZ+0x13200], R30 ;  /* 0x0132001e110085a7 */ /* 0x000ea4000800007f */
[----:B--2---:R-:W-:Y:S05]  /*23130*/  @!P0 BRA `(.L_x_11923) ;  /* 0xfffffffc00f08947 */ /* 0x004fea000383ffff */
[----:B------:R-:W-:Y:S05]  /*23140*/  BRA `(.L_x_12177) ;  /* 0xfffffe3000b47947 */ /* 0x000fea000383ffff */
.L_x_11927:
[----:B------:R-:W-:Y:S01]  /*23150*/  BSSY B1, `(.L_x_12178) ;  /* 0x0000007000017945 */ /* 0x000fe20003800000 */
[----:B------:R-:W-:Y:S02]  /*23160*/  IMAD.MOV.U32 R12, RZ, RZ, RZ ;  /* 0x000000ffff0c7224 */ /* 0x000fe400078e00ff */
[----:B------:R-:W-:Y:S02]  /*23170*/  IMAD.MOV.U32 R11, RZ, RZ, 0x1e1f ;  /* 0x00001e1fff0b7424 */ /* 0x000fe400078e00ff */
[----:B------:R-:W-:-:S07]  /*23180*/  IMAD.MOV.U32 R15, RZ, RZ, -0x1 ;  /* 0xffffffffff0f7424 */ /* 0x000fce00078e00ff */
[----:B------:R-:W-:Y:S05]  /*23190*/  WARPSYNC.COLLECTIVE R15, `(.L_x_12179) ;  /* 0x000000000f087348 */ /* 0x000fea0003c00000 */
[----:B------:R0:W1:Y:S02]  /*231a0*/  SHFL.IDX P6, R14, R13, R12, R11 ;  /* 0x0000000c0d0e7389 */ /* 0x00006400000c000b */
[----:B01----:R-:W-:Y:S01]  /*231b0*/  ENDCOLLECTIVE ;  /* 0x000000000000791b */ /* 0x003fe20003800000 */
.L_x_12179:
[----:B------:R-:W-:Y:S05]  /*231c0*/  BSYNC B1 ;  /* 0x0000000000017941 */ /* 0x000fea0003800000 */
.L_x_12178:
        /* <DEDUP_REMOVED lines=8> */
.L_x_12180:
[----:B------:R-:W-:Y:S02]  /*23250*/  IMAD.MOV.U32 R13, RZ, RZ, R4 ;  /* 0x000000ffff0d7224 */ /* 0x000fe400078e0004 */
[----:B------:R-:W-:-:S07]  /*23260*/  IMAD.MOV.U32 R3, RZ, RZ, R14 ;  /* 0x000000ffff037224 */ /* 0x000fce00078e000e */
[----:B------:R-:W-:Y:S05]  /*23270*/  WARPSYNC.COLLECTIVE R15, `(.L_x_12181) ;  /* 0x000000000f087348 */ /* 0x000fea0003c00000 */
[----:B------:R0:W1:Y:S02]  /*23280*/  SHFL.IDX P6, R14, R13, R12, R11 ;  /* 0x0000000c0d0e7389 */ /* 0x00006400000c000b */
[----:B01----:R-:W-:Y:S01]  /*23290*/  ENDCOLLECTIVE ;  /* 0x000000000000791b */ /* 0x003fe20003800000 */
.L_x_12181:
[----:B------:R-:W-:Y:S02]  /*232a0*/  IMAD.MOV.U32 R13, RZ, RZ, R5 ;  /* 0x000000ffff0d7224 */ /* 0x000fe400078e0005 */
[----:B------:R-:W-:-:S07]  /*232b0*/  IMAD.MOV.U32 R4, RZ, RZ, R14 ;  /* 0x000000ffff047224 */ /* 0x000fce00078e000e */
[----:B------:R-:W-:Y:S05]  /*232c0*/  WARPSYNC.COLLECTIVE R15, `(.L_x_12182) ;  /* 0x000000000f087348 */ /* 0x000fea0003c00000 */
[----:B------:R0:W1:Y:S02]  /*232d0*/  SHFL.IDX P6, R14, R13, R12, R11 ;  /* 0x0000000c0d0e7389 */ /* 0x00006400000c000b */
[----:B01----:R-:W-:Y:S01]  /*232e0*/  ENDCOLLECTIVE ;  /* 0x000000000000791b */ /* 0x003fe20003800000 */
.L_x_12182:
[----:B------:R-:W-:Y:S05]  /*232f0*/  BRA `(.L_x_12183) ;  /* 0xfffffe4000e47947 */ /* 0x000fea000383ffff */
.L_x_11931:
[----:B-1----:R1:W2:Y:S02]  /*23300*/  SYNCS.PHASECHK.TRANS64.TRYWAIT P1, [R17+URZ+0x13200], R12 ;  /* 0x0132000c110075a7 */ /* 0x0022a4000802017f */
[----:B--2---:R-:W-:Y:S05]  /*23310*/  @!P1 NANOSLEEP.SYNCS 0x989680 ;  /* 0x009896800000995d */ /* 0x004fea0003900000 */
[----:B------:R-:W2:Y:S02]  /*23320*/  @!P1 SYNCS.PHASECHK.TRANS64 P1, [R17+URZ+0x13200], R12 ;  /* 0x0132000c110095a7 */ /* 0x000ea4000802007f */
[----:B--2---:R-:W-:Y:S05]  /*23330*/  @!P1 BRA `(.L_x_11931) ;  /* 0xfffffffc00f09947 */ /* 0x004fea000383ffff */
[----:B------:R-:W-:Y:S05]  /*23340*/  BRA `(.L_x_12184) ;  /* 0xfffffe4400707947 */ /* 0x000fea000383ffff */
.L_x_11935:
[----:B-1----:R1:W2:Y:S02]  /*23350*/  SYNCS.PHASECHK.TRANS64.TRYWAIT P1, [R12+URZ+0x13230], R3 ;  /* 0x013230030c0075a7 */ /* 0x0022a4000802017f */
[----:B--2---:R-:W-:Y:S05]  /*23360*/  @!P1 NANOSLEEP.SYNCS 0x989680 ;  /* 0x009896800000995d */ /* 0x004fea0003900000 */
[----:B------:R-:W2:Y:S02]  /*23370*/  @!P1 SYNCS.PHASECHK.TRANS64 P1, [R12+URZ+0x13230], R3 ;  /* 0x013230030c0095a7 */ /* 0x000ea4000802007f */
[----:B--2---:R-:W-:Y:S05]  /*23380*/  @!P1 BRA `(.L_x_11935) ;  /* 0xfffffffc00f09947 */ /* 0x004fea000383ffff */
[----:B------:R-:W-:Y:S05]  /*23390*/  BRA `(.L_x_11934) ;  /* 0xfffffe5400c47947 */ /* 0x000fea000383ffff */
.L_x_11955:
[----:B-1----:R1:W2:Y:S02]  /*233a0*/  SYNCS.PHASECHK.TRANS64.TRYWAIT P1, [R3+URZ+0x13230], R10 ;  /* 0x0132300a030075a7 */ /* 0x0022a4000802017f */
[----:B--2---:R-:W-:Y:S05]  /*233b0*/  @!P1 NANOSLEEP.SYNCS 0x989680 ;  /* 0x009896800000995d */ /* 0x004fea0003900000 */
[----:B------:R-:W2:Y:S02]  /*233c0*/  @!P1 SYNCS.PHASECHK.TRANS64 P1, [R3+URZ+0x13230], R10 ;  /* 0x0132300a030095a7 */ /* 0x000ea4000802007f */
[----:B--2---:R-:W-:Y:S05]  /*233d0*/  @!P1 BRA `(.L_x_11955) ;  /* 0xfffffffc00f09947 */ /* 0x004fea000383ffff */
[----:B------:R-:W-:Y:S05]  /*233e0*/  BRA `(.L_x_11954) ;  /* 0xfffffea000287947 */ /* 0x000fea000383ffff */
.L_x_11960:
[----:B-1----:R1:W2:Y:S02]  /*233f0*/  SYNCS.PHASECHK.TRANS64.TRYWAIT P1, [R19+URZ+0x13250], R10 ;  /* 0x0132500a130075a7 */ /* 0x0022a4000802017f */
[----:B--2---:R-:W-:Y:S05]  /*23400*/  @!P1 NANOSLEEP.SYNCS 0x989680 ;  /* 0x009896800000995d */ /* 0x004fea0003900000 */
[----:B------:R-:W2:Y:S02]  /*23410*/  @!P1 SYNCS.PHASECHK.TRANS64 P1, [R19+URZ+0x13250], R10 ;  /* 0x0132500a130095a7 */ /* 0x000ea4000802007f */
[----:B--2---:R-:W-:Y:S05]  /*23420*/  @!P1 BRA `(.L_x_11960) ;  /* 0xfffffffc00f09947 */ /* 0x004fea000383ffff */
[----:B------:R-:W-:Y:S05]  /*23430*/  BRA `(.L_x_11959) ;  /* 0xfffffea400987947 */ /* 0x000fea000383ffff */
.L_x_11981:
[----:B-1----:R1:W2:Y:S02]  /*23440*/  SYNCS.PHASECHK.TRANS64.TRYWAIT P1, [R11+URZ+0x13230], R12 ;  /* 0x0132300c0b0075a7 */ /* 0x0022a4000802017f */
[----:B--2---:R-:W-:Y:S05]  /*23450*/  @!P1 NANOSLEEP.SYNCS 0x989680 ;  /* 0x009896800000995d */ /* 0x004fea0003900000 */
[----:B------:R-:W2:Y:S02]  /*23460*/  @!P1 SYNCS.PHASECHK.TRANS64 P1, [R11+URZ+0x13230], R12 ;  /* 0x0132300c0b0095a7 */ /* 0x000ea4000802007f */
[----:B--2---:R-:W-:Y:S05]  /*23470*/  @!P1 BRA `(.L_x_11981) ;  /* 0xfffffffc00f09947 */ /* 0x004fea000383ffff */
[----:B------:R-:W-:Y:S05]  /*23480*/  BRA `(.L_x_11980) ;  /* 0xfffffeec00f47947 */ /* 0x000fea000383ffff */
.L_x_11986:
[----:B---3--:R3:W4:Y:S02]  /*23490*/  SYNCS.PHASECHK.TRANS64.TRYWAIT P1, [R14+URZ+0x13250], R9 ;  /* 0x013250090e0075a7 */ /* 0x008724000802017f */
[----:B----4-:R-:W-:Y:S05]  /*234a0*/  @!P1 NANOSLEEP.SYNCS 0x989680 ;  /* 0x009896800000995d */ /* 0x010fea0003900000 */
[----:B------:R-:W4:Y:S02]  /*234b0*/  @!P1 SYNCS.PHASECHK.TRANS64 P1, [R14+URZ+0x13250], R9 ;  /* 0x013250090e0095a7 */ /* 0x000f24000802007f */
[----:B----4-:R-:W-:Y:S05]  /*234c0*/  @!P1 BRA `(.L_x_11986) ;  /* 0xfffffffc00f09947 */ /* 0x010fea000383ffff */
[----:B------:R-:W-:Y:S05]  /*234d0*/  BRA `(.L_x_11985) ;  /* 0xfffffef400647947 */ /* 0x000fea000383ffff */
.L_x_11995:
[----:B-1----:R1:W2:Y:S02]  /*234e0*/  SYNCS.PHASECHK.TRANS64.TRYWAIT P1, [R9+URZ+0x13230], R14 ;  /* 0x0132300e090075a7 */ /* 0x0022a4000802017f */
[----:B--2---:R-:W-:Y:S05]  /*234f0*/  @!P1 NANOSLEEP.SYNCS 0x989680 ;  /* 0x009896800000995d */ /* 0x004fea0003900000 */
[----:B------:R-:W2:Y:S02]  /*23500*/  @!P1 SYNCS.PHASECHK.TRANS64 P1, [R9+URZ+0x13230], R14 ;  /* 0x0132300e090095a7 */ /* 0x000ea4000802007f */
[----:B--2---:R-:W-:Y:S05]  /*23510*/  @!P1 BRA `(.L_x_11995) ;  /* 0xfffffffc00f09947 */ /* 0x004fea000383ffff */
[----:B------:R-:W-:Y:S05]  /*23520*/  BRA `(.L_x_11994) ;  /* 0xffffff1c00a07947 */ /* 0x000fea000383ffff */
.L_x_12000:
[----:B-1----:R1:W2:Y:S02]  /*23530*/  SYNCS.PHASECHK.TRANS64.TRYWAIT P1, [R14+URZ+0x13250], R9 ;  /* 0x013250090e0075a7 */ /* 0x0022a4000802017f */
[----:B--2---:R-:W-:Y:S05]  /*23540*/  @!P1 NANOSLEEP.SYNCS 0x989680 ;  /* 0x009896800000995d */ /* 0x004fea0003900000 */
[----:B------:R-:W2:Y:S02]  /*23550*/  @!P1 SYNCS.PHASECHK.TRANS64 P1, [R14+URZ+0x13250], R9 ;  /* 0x013250090e0095a7 */ /* 0x000ea4000802007f */
[----:B--2---:R-:W-:Y:S05]  /*23560*/  @!P1 BRA `(.L_x_12000) ;  /* 0xfffffffc00f09947 */ /* 0x004fea000383ffff */
[----:B------:R-:W-:Y:S05]  /*23570*/  BRA `(.L_x_11999) ;  /* 0xffffff2400107947 */ /* 0x000fea000383ffff */
.L_x_12015:
[----:B-1----:R1:W2:Y:S02]  /*23580*/  SYNCS.PHASECHK.TRANS64.TRYWAIT P1, [R11+URZ+0x13250], R0 ;  /* 0x013250000b0075a7 */ /* 0x0022a4000802017f */
[----:B--2---:R-:W-:Y:S05]  /*23590*/  @!P1 NANOSLEEP.SYNCS 0x989680 ;  /* 0x009896800000995d */ /* 0x004fea0003900000 */
[----:B------:R-:W2:Y:S02]  /*235a0*/  @!P1 SYNCS.PHASECHK.TRANS64 P1, [R11+URZ+0x13250], R0 ;  /* 0x013250000b0095a7 */ /* 0x000ea4000802007f */
[----:B--2---:R-:W-:Y:S05]  /*235b0*/  @!P1 BRA `(.L_x_12015) ;  /* 0xfffffffc00f09947 */ /* 0x004fea000383ffff */
[----:B------:R-:W-:Y:S05]  /*235c0*/  BRA `(.L_x_12014) ;  /* 0xffffff6800687947 */ /* 0x000fea000383ffff */
.L_x_12048:
        /* <DEDUP_REMOVED lines=11> */
.L_x_12186:
[----:B------:R-:W-:Y:S05]  /*23680*/  BSYNC B1 ;  /* 0x0000000000017941 */ /* 0x000fea0003800000 */
.L_x_12185:
[----:B------:R-:W-:Y:S05]  /*23690*/  BRA `(.L_x_12187) ;  /* 0xffffffa800247947 */ /* 0x000fea000383ffff */
.L_x_12050:
[----:B------:R-:W-:Y:S01]  /*236a0*/  BSSY B1, `(.L_x_12188) ;  /* 0x0000006000017945 */ /* 0x000fe20003800000 */
[----:B------:R-:W-:-:S07]  /*236b0*/  IMAD.MOV.U32 R15, RZ, RZ, -0x1 ;  /* 0xffffffffff0f7424 */ /* 0x000fce00078e00ff */
[----:B01----:R-:W-:Y:S05]  /*236c0*/  WARPSYNC.COLLECTIVE R15, `(.L_x_12189) ;  /* 0x000000000f0c7348 */ /* 0x003fea0003c00000 */
[----:B------:R-:W-:Y:S02]  /*236d0*/  ELECT P6, UR62, PT ;  /* 0x00000000003e782f */ /* 0x000fe400038c0000 */
[----:B------:R-:W-:Y:S01]  /*236e0*/  MOV R14, UR62 ;  /* 0x0000003e000e7c02 */ /* 0x000fe20008000f00 */
[----:B01----:R-:W-:Y:S10]  /*236f0*/  ENDCOLLECTIVE ;  /* 0x000000000000791b */ /* 0x003ff40003800000 */
.L_x_12189:
[----:B------:R-:W-:Y:S05]  /*23700*/  BSYNC B1 ;  /* 0x0000000000017941 */ /* 0x000fea0003800000 */
.L_x_12188:
[----:B------:R-:W-:Y:S05]  /*23710*/  BRA `(.L_x_12049) ;  /* 0xffffffa8001c7947 */ /* 0x000fea000383ffff */
.L_x_12052:
[----:B-1----:R1:W2:Y:S02]  /*23720*/  SYNCS.PHASECHK.TRANS64.TRYWAIT P0, [R23+URZ+0x13220], R5 ;  /* 0x01322005170075a7 */ /* 0x0022a4000800017f */
[----:B--2---:R-:W-:Y:S05]  /*23730*/  @!P0 NANOSLEEP.SYNCS 0x989680 ;  /* 0x009896800000895d */ /* 0x004fea0003900000 */
[----:B------:R-:W2:Y:S02]  /*23740*/  @!P0 SYNCS.PHASECHK.TRANS64 P0, [R23+URZ+0x13220], R5 ;  /* 0x01322005170085a7 */ /* 0x000ea4000800007f */
[----:B--2---:R-:W-:Y:S05]  /*23750*/  @!P0 BRA `(.L_x_12052) ;  /* 0xfffffffc00f08947 */ /* 0x004fea000383ffff */
[----:B------:R-:W-:Y:S05]  /*23760*/  BRA `(.L_x_12190) ;  /* 0xffffffa8002c7947 */ /* 0x000fea000383ffff */
.L_x_12056:
[----:B-1----:R1:W2:Y:S02]  /*23770*/  SYNCS.PHASECHK.TRANS64.TRYWAIT P0, [R5+URZ+0x132a0], R6 ;  /* 0x0132a006050075a7 */ /* 0x0022a4000800017f */
[----:B--2---:R-:W-:Y:S05]  /*23780*/  @!P0 NANOSLEEP.SYNCS 0x989680 ;  /* 0x009896800000895d */ /* 0x004fea0003900000 */
[----:B------:R-:W2:Y:S02]  /*23790*/  @!P0 SYNCS.PHASECHK.TRANS64 P0, [R5+URZ+0x132a0], R6 ;  /* 0x0132a006050085a7 */ /* 0x000ea4000800007f */
[----:B--2---:R-:W-:Y:S05]  /*237a0*/  @!P0 BRA `(.L_x_12056) ;  /* 0xfffffffc00f08947 */ /* 0x004fea000383ffff */
[----:B------:R-:W-:Y:S05]  /*237b0*/  BRA `(.L_x_12191) ;  /* 0xffffffa800487947 */ /* 0x000fea000383ffff */
.L_x_12061:
[----:B--2---:R2:W3:Y:S02]  /*237c0*/  SYNCS.PHASECHK.TRANS64.TRYWAIT P0, [R5+URZ+0x132c0], R6 ;  /* 0x0132c006050075a7 */ /* 0x0044e4000800017f */
[----:B---3--:R-:W-:Y:S05]  /*237d0*/  @!P0 NANOSLEEP.SYNCS 0x989680 ;  /* 0x009896800000895d */ /* 0x008fea0003900000 */
[----:B------:R-:W3:Y:S02]  /*237e0*/  @!P0 SYNCS.PHASECHK.TRANS64 P0, [R5+URZ+0x132c0], R6 ;  /* 0x0132c006050085a7 */ /* 0x000ee4000800007f */
[----:B---3--:R-:W-:Y:S05]  /*237f0*/  @!P0 BRA `(.L_x_12061) ;  /* 0xfffffffc00f08947 */ /* 0x008fea000383ffff */
[----:B------:R-:W-:Y:S05]  /*23800*/  BRA `(.L_x_12192) ;  /* 0xffffffa800c47947 */ /* 0x000fea000383ffff */
.L_x_12068:
[----:B-1----:R1:W2:Y:S02]  /*23810*/  SYNCS.PHASECHK.TRANS64.TRYWAIT P1, [R5+URZ+0x132a0], R6 ;  /* 0x0132a006050075a7 */ /* 0x0022a4000802017f */
[----:B--2---:R-:W-:Y:S05]  /*23820*/  @!P1 NANOSLEEP.SYNCS 0x989680 ;  /* 0x009896800000995d */ /* 0x004fea0003900000 */
[----:B------:R-:W2:Y:S02]  /*23830*/  @!P1 SYNCS.PHASECHK.TRANS64 P1, [R5+URZ+0x132a0], R6 ;  /* 0x0132a006050095a7 */ /* 0x000ea4000802007f */
[----:B--2---:R-:W-:Y:S05]  /*23840*/  @!P1 BRA `(.L_x_12068) ;  /* 0xfffffffc00f09947 */ /* 0x004fea000383ffff */
[----:B------:R-:W-:Y:S05]  /*23850*/  BRA `(.L_x_12193) ;  /* 0xffffffac008c7947 */ /* 0x000fea000383ffff */
.L_x_12073:
[----:B--2---:R2:W3:Y:S02]  /*23860*/  SYNCS.PHASECHK.TRANS64.TRYWAIT P1, [R5+URZ+0x132c0], R6 ;  /* 0x0132c006050075a7 */ /* 0x0044e4000802017f */
[----:B---3--:R-:W-:Y:S05]  /*23870*/  @!P1 NANOSLEEP.SYNCS 0x989680 ;  /* 0x009896800000995d */ /* 0x008fea0003900000 */
[----:B------:R-:W3:Y:S02]  /*23880*/  @!P1 SYNCS.PHASECHK.TRANS64 P1, [R5+URZ+0x132c0], R6 ;  /* 0x0132c006050095a7 */ /* 0x000ee4000802007f */
[----:B---3--:R-:W-:Y:S05]  /*23890*/  @!P1 BRA `(.L_x_12073) ;  /* 0xfffffffc00f09947 */ /* 0x008fea000383ffff */
[----:B------:R-:W-:Y:S05]  /*238a0*/  BRA `(.L_x_12194) ;  /* 0xffffffb000047947 */ /* 0x000fea000383ffff */
.L_x_12096:
[----:B------:R-:W2:Y:S01]  /*238b0*/  S2R R20, SR_TID.X ;  /* 0x0000000000147919 */ /* 0x000ea20000002100 */
[----:B------:R-:W-:Y:S01]  /*238c0*/  BSSY B0, `(.L_x_12195) ;  /* 0x000000a000007945 */ /* 0x000fe20003800000 */
[----:B------:R-:W-:Y:S02]  /*238d0*/  IMAD.MOV.U32 R12, RZ, RZ, RZ ;  /* 0x000000ffff0c7224 */ /* 0x000fe400078e00ff */
[----:B------:R-:W-:Y:S02]  /*238e0*/  IMAD.MOV.U32 R11, RZ, RZ, 0x1f ;  /* 0x0000001fff0b7424 */ /* 0x000fe400078e00ff */
[----:B------:R-:W-:Y:S01]  /*238f0*/  IMAD.MOV.U32 R15, RZ, RZ, -0x1 ;  /* 0xffffffffff0f7424 */ /* 0x000fe200078e00ff */
[----:B--2---:R-:W-:-:S04]  /*23900*/  SHF.R.U32.HI R20, RZ, 0x5, R20 ;  /* 0x00000005ff147819 */ /* 0x004fc80000011614 */
[----:B------:R-:W-:-:S05]  /*23910*/  LOP3.LUT R20, R20, 0x3, RZ, 0xc0, !PT ;  /* 0x0000000314147812 */ /* 0x000fca00078ec0ff */
[----:B0-----:R-:W-:-:S07]  /*23920*/  IMAD.MOV.U32 R13, RZ, RZ, R20 ;  /* 0x000000ffff0d7224 */ /* 0x001fce00078e0014 */
[----:B-1----:R-:W-:Y:S05]  /*23930*/  WARPSYNC.COLLECTIVE R15, `(.L_x_12196) ;  /* 0x000000000f087348 */ /* 0x002fea0003c00000 */
[----:B------:R0:W2:Y:S02]  /*23940*/  SHFL.IDX P6, R14, R13, R12, R11 ;  /* 0x0000000c0d0e7389 */ /* 0x0000a400000c000b */
[----:B012---:R-:W-:Y:S01]  /*23950*/  ENDCOLLECTIVE ;  /* 0x000000000000791b */ /* 0x007fe20003800000 */
.L_x_12196:
[----:B------:R-:W-:Y:S05]  /*23960*/  BSYNC B0 ;  /* 0x0000000000007941 */ /* 0x000fea0003800000 */
.L_x_12195:
[----:B------:R-:W-:Y:S05]  /*23970*/  BRA `(.L_x_12197) ;  /* 0xffffffbc00887947 */ /* 0x000fea000383ffff */
.L_x_12098:
[----:B------:R-:W-:Y:S01]  /*23980*/  BSSY B0, `(.L_x_12198) ;  /* 0x0000006000007945 */ /* 0x000fe20003800000 */
[----:B------:R-:W-:-:S07]  /*23990*/  IMAD.MOV.U32 R15, RZ, RZ, -0x1 ;  /* 0xffffffffff0f7424 */ /* 0x000fce00078e00ff */
[----:B012---:R-:W-:Y:S05]  /*239a0*/  WARPSYNC.COLLECTIVE R15, `(.L_x_12199) ;  /* 0x000000000f0c7348 */ /* 0x007fea0003c00000 */
[----:B------:R-:W-:Y:S02]  /*239b0*/  ELECT P6, UR62, PT ;  /* 0x00000000003e782f */ /* 0x000fe400038c0000 */
[----:B------:R-:W-:Y:S01]  /*239c0*/  MOV R14, UR62 ;  /* 0x0000003e000e7c02 */ /* 0x000fe20008000f00 */
[----:B012---:R-:W-:Y:S10]  /*239d0*/  ENDCOLLECTIVE ;  /* 0x000000000000791b */ /* 0x007ff40003800000 */
.L_x_12199:
[----:B------:R-:W-:Y:S05]  /*239e0*/  BSYNC B0 ;  /* 0x0000000000007941 */ /* 0x000fea0003800000 */
.L_x_12198:
[----:B------:R-:W-:Y:S05]  /*239f0*/  BRA `(.L_x_12200) ;  /* 0xffffffbc00887947 */ /* 0x000fea000383ffff */
.L_x_12100:
[----:B--2---:R2:W3:Y:S02]  /*23a00*/  SYNCS.PHASECHK.TRANS64.TRYWAIT P0, [R4+URZ+0x13280], R3 ;  /* 0x01328003040075a7 */ /* 0x0044e4000800017f */
[----:B---3--:R-:W-:Y:S05]  /*23a10*/  @!P0 NANOSLEEP.SYNCS 0x989680 ;  /* 0x009896800000895d */ /* 0x008fea0003900000 */
[----:B------:R-:W3:Y:S02]  /*23a20*/  @!P0 SYNCS.PHASECHK.TRANS64 P0, [R4+URZ+0x13280], R3 ;  /* 0x01328003040085a7 */ /* 0x000ee4000800007f */
[----:B---3--:R-:W-:Y:S05]  /*23a30*/  @!P0 BRA `(.L_x_12100) ;  /* 0xfffffffc00f08947 */ /* 0x008fea000383ffff */
[----:B------:R-:W-:Y:S05]  /*23a40*/  BRA `(.L_x_12201) ;  /* 0xffffffbc00ec7947 */ /* 0x000fea000383ffff */
.L_x_12102:
[----:B---3--:R3:W4:Y:S02]  /*23a50*/  SYNCS.PHASECHK.TRANS64.TRYWAIT P0, [R4+URZ+0x13240], R3 ;  /* 0x01324003040075a7 */ /* 0x008724000800017f */
[----:B----4-:R-:W-:Y:S05]  /*23a60*/  @!P0 NANOSLEEP.SYNCS 0x989680 ;  /* 0x009896800000895d */ /* 0x010fea0003900000 */
[----:B------:R-:W4:Y:S02]  /*23a70*/  @!P0 SYNCS.PHASECHK.TRANS64 P0, [R4+URZ+0x13240], R3 ;  /* 0x01324003040085a7 */ /* 0x000f24000800007f */
[----:B----4-:R-:W-:Y:S05]  /*23a80*/  @!P0 BRA `(.L_x_12102) ;  /* 0xfffffffc00f08947 */ /* 0x010fea000383ffff */
[----:B------:R-:W-:Y:S05]  /*23a90*/  BRA `(.L_x_12202) ;  /* 0xffffffc000407947 */ /* 0x000fea000383ffff */
.L_x_12106:
[----:B------:R-:W2:Y:S01]  /*23aa0*/  LDL.LU R11, [R1+0x18] ;  /* 0x00001800010b7983 */ /* 0x000ea20000300800 */
[----:B------:R-:W-:Y:S01]  /*23ab0*/  IMAD.MOV.U32 R13, RZ, RZ, R4 ;  /* 0x000000ffff0d7224 */ /* 0x000fe200078e0004 */
[----:B------:R-:W-:Y:S01]  /*23ac0*/  LOP3.LUT R7, R7, 0x7f, RZ, 0xc0, !PT ;  /* 0x0000007f07077812 */ /* 0x000fe200078ec0ff */
[----:B------:R-:W-:Y:S02]  /*23ad0*/  IMAD.MOV.U32 R12, RZ, RZ, RZ ;  /* 0x000000ffff0c7224 */ /* 0x000fe400078e00ff */
[----:B------:R-:W-:Y:S01]  /*23ae0*/  IMAD.MOV.U32 R15, RZ, RZ, -0x1 ;  /* 0xffffffffff0f7424 */ /* 0x000fe200078e00ff */
[----:B------:R-:W-:-:S05]  /*23af0*/  SHF.R.U32.HI R7, RZ, 0x2, R7 ;  /* 0x00000002ff077819 */ /* 0x000fca0000011607 */
[----:B------:R-:W-:-:S04]  /*23b00*/  IMAD.IADD R6, R7, 0x1, R10 ;  /* 0x0000000107067824 */ /* 0x000fc800078e020a */
[C---:B------:R-:W-:Y:S02]  /*23b10*/  VIADD R10, R6.reuse, 0x20 ;  /* 0x00000020060a7836 */ /* 0x040fe40000000000 */
[----:B------:R-:W-:Y:S02]  /*23b20*/  VIADD R7, R6, 0x40 ;  /* 0x0000004006077836 */ /* 0x000fe40000000000 */
[----:B--2---:R-:W-:Y:S02]  /*23b30*/  IMAD R5, R11, R9, RZ ;  /* 0x000000090b057224 */ /* 0x004fe400078e02ff */
[----:B------:R-:W-:-:S03]  /*23b40*/  IMAD.MOV.U32 R11, RZ, RZ, 0x1c1f ;  /* 0x00001c1fff0b7424 */ /* 0x000fc600078e00ff */
[----:B------:R-:W-:-:S13]  /*23b50*/  ISETP.GE.AND P1, PT, R6, R5, PT ;  /* 0x000000050600720c */ /* 0x000fda0003f26270 */
[----:B-----5:R-:W-:Y:S05]  /*23b60*/  WARPSYNC.COLLECTIVE R15, `(.L_x_12203) ;  /* 0x000000000f087348 */ /* 0x020fea0003c00000 */
[----:B------:R0:W1:Y:S02]  /*23b70*/  SHFL.IDX P6, R14, R13, R12, R11 ;  /* 0x0000000c0d0e7389 */ /* 0x00006400000c000b */
[----:B01---5:R-:W-:Y:S01]  /*23b80*/  ENDCOLLECTIVE ;  /* 0x000000000000791b */ /* 0x023fe20003800000 */
.L_x_12203:
[----:B------:R-:W-:Y:S02]  /*23b90*/  IMAD.MOV.U32 R13, RZ, RZ, R0 ;  /* 0x000000ffff0d7224 */ /* 0x000fe400078e0000 */
[----:B------:R-:W-:-:S07]  /*23ba0*/  IMAD.MOV.U32 R8, RZ, RZ, R14 ;  /* 0x000000ffff087224 */ /* 0x000fce00078e000e */
[----:B------:R-:W-:Y:S05]  /*23bb0*/  WARPSYNC.COLLECTIVE R15, `(.L_x_12204) ;  /* 0x000000000f087348 */ /* 0x000fea0003c00000 */
[----:B------:R0:W1:Y:S02]  /*23bc0*/  SHFL.IDX P6, R14, R13, R12, R11 ;  /* 0x0000000c0d0e7389 */ /* 0x00006400000c000b */
[----:B01----:R-:W-:Y:S01]  /*23bd0*/  ENDCOLLECTIVE ;  /* 0x000000000000791b */ /* 0x003fe20003800000 */
.L_x_12204:
[----:B------:R-:W-:Y:S02]  /*23be0*/  IMAD.MOV.U32 R13, RZ, RZ, R4 ;  /* 0x000000ffff0d7224 */ /* 0x000fe400078e0004 */
[----:B------:R-:W-:Y:S02]  /*23bf0*/  IMAD.MOV.U32 R12, RZ, RZ, 0x1 ;  /* 0x00000001ff0c7424 */ /* 0x000fe400078e00ff */
[----:B------:R-:W-:-:S07]  /*23c00*/  IMAD.MOV.U32 R9, RZ, RZ, R14 ;  /* 0x000000ffff097224 */ /* 0x000fce00078e000e */
[----:B------:R-:W-:Y:S05]  /*23c10*/  WARPSYNC.COLLECTIVE R15, `(.L_x_12205) ;  /* 0x000000000f087348 */ /* 0x000fea0003c00000 */
[----:B------:R0:W1:Y:S02]  /*23c20*/  SHFL.IDX P6, R14, R13, R12, R11 ;  /* 0x0000000c0d0e7389 */ /* 0x00006400000c000b */
[----:B01----:R-:W-:Y:S01]  /*23c30*/  ENDCOLLECTIVE ;  /* 0x000000000000791b */ /* 0x003fe20003800000 */
.L_x_12205:
        /* <DEDUP_REMOVED lines=15> */
.L_x_12206:
[----:B------:R-:W-:Y:S02]  /*23d30*/  IMAD.MOV.U32 R13, RZ, RZ, R4 ;  /* 0x000000ffff0d7224 */ /* 0x000fe400078e0004 */
[----:B------:R-:W-:Y:S02]  /*23d40*/  IMAD.MOV.U32 R12, RZ, RZ, 0x2 ;  /* 0x00000002ff0c7424 */ /* 0x000fe400078e00ff */
[----:B------:R-:W-:-:S07]  /*23d50*/  IMAD.MOV.U32 R9, RZ, RZ, R14 ;  /* 0x000000ffff097224 */ /* 0x000fce00078e000e */
[----:B------:R-:W-:Y:S05]  /*23d60*/  WARPSYNC.COLLECTIVE R15, `(.L_x_12207) ;  /* 0x000000000f087348 */ /* 0x000fea0003c00000 */
[----:B------:R0:W1:Y:S02]  /*23d70*/  SHFL.IDX P6, R14, R13, R12, R11 ;  /* 0x0000000c0d0e7389 */ /* 0x00006400000c000b */
[----:B01----:R-:W-:Y:S01]  /*23d80*/  ENDCOLLECTIVE ;  /* 0x000000000000791b */ /* 0x003fe20003800000 */
.L_x_12207:
        /* <DEDUP_REMOVED lines=15> */
.L_x_12208:
[----:B------:R-:W-:Y:S02]  /*23e80*/  IMAD.MOV.U32 R13, RZ, RZ, R4 ;  /* 0x000000ffff0d7224 */ /* 0x000fe400078e0004 */
[----:B------:R-:W-:Y:S02]  /*23e90*/  IMAD.MOV.U32 R12, RZ, RZ, 0x3 ;  /* 0x00000003ff0c7424 */ /* 0x000fe400078e00ff */
[----:B------:R-:W-:-:S07]  /*23ea0*/  IMAD.MOV.U32 R9, RZ, RZ, R14 ;  /* 0x000000ffff097224 */ /* 0x000fce00078e000e */
[----:B------:R-:W-:Y:S05]  /*23eb0*/  WARPSYNC.COLLECTIVE R15, `(.L_x_12209) ;  /* 0x000000000f087348 */ /* 0x000fea0003c00000 */
[----:B------:R0:W1:Y:S02]  /*23ec0*/  SHFL.IDX P6, R14, R13, R12, R11 ;  /* 0x0000000c0d0e7389 */ /* 0x00006400000c000b */
[----:B01----:R-:W-:Y:S01]  /*23ed0*/  ENDCOLLECTIVE ;  /* 0x000000000000791b */ /* 0x003fe20003800000 */
.L_x_12209:
        /* <DEDUP_REMOVED lines=11> */
.L_x_12210:
[----:B------:R-:W-:Y:S01]  /*23f90*/  @!PT LDS RZ, [RZ] ;  /* 0x00000000fffff984 */ /* 0x000fe20000000800 */
[----:B------:R-:W-:Y:S01]  /*23fa0*/  @!PT LDS RZ, [RZ] ;  /* 0x00000000fffff984 */ /* 0x000fe20000000800 */
[----:B------:R-:W-:Y:S01]  /*23fb0*/  @!PT LDS RZ, [RZ] ;  /* 0x00000000fffff984 */ /* 0x000fe20000000800 */
[----:B------:R0:W-:Y:S01]  /*23fc0*/  @!P1 LDGSTS.E.BYPASS.LTC128B.128 [R20+0xc000], desc[UR44][R8.64], !P0 ;  /* 0x0c00000008149fae */ /* 0x0001e2000c101d6c */
[----:B------:R-:W-:Y:S01]  /*23fd0*/  ISETP.GE.AND P1, PT, R0, R5, PT ;  /* 0x000000050000720c */ /* 0x000fe20003f26270 */
[----:B------:R-:W-:Y:S02]  /*23fe0*/  IMAD.MOV.U32 R13, RZ, RZ, R3 ;  /* 0x000000ffff0d7224 */ /* 0x000fe400078e0003 */
[----:B------:R-:W-:Y:S02]  /*23ff0*/  IMAD.MOV.U32 R12, RZ, RZ, RZ ;  /* 0x000000ffff0c7224 */ /* 0x000fe400078e00ff */
[----:B------:R-:W-:-:S08]  /*24000*/  IMAD.MOV.U32 R7, RZ, RZ, R14 ;  /* 0x000000ffff077224 */ /* 0x000fd000078e000e */
[----:B0-----:R-:W-:Y:S05]  /*24010*/  WARPSYNC.COLLECTIVE R15, `(.L_x_12211) ;  /* 0x000000000f087348 */ /* 0x001fea0003c00000 */
[----:B------:R1:W2:Y:S02]  /*24020*/  SHFL.IDX P6, R14, R13, R12, R11 ;  /* 0x0000000c0d0e7389 */ /* 0x0002a400000c000b */
[----:B012---:R-:W-:Y:S01]  /*24030*/  ENDCOLLECTIVE ;  /* 0x000000000000791b */ /* 0x007fe20003800000 */
.L_x_12211:
[----:B------:R-:W-:-:S05]  /*24040*/  @!P1 IADD3 R7, P3, R21, R7, RZ ;  /* 0x0000000715079210 */ /* 0x000fca0007f7e0ff */
[----:B------:R-:W-:Y:S02]  /*24050*/  @!P1 IMAD.X R4, RZ, RZ, R4, P3 ;  /* 0x000000ffff049224 */ /* 0x000fe400018e0604 */
        /* <DEDUP_REMOVED lines=9> */
[----:B------:R-:W-:-:S12]  /*240f0*/  IMAD.MOV.U32 R10, RZ, RZ, R14 ;  /* 0x000000ffff0a7224 */ /* 0x000fd800078e000e */
[----:B0-----:R-:W-:Y:S05]  /*24100*/  WARPSYNC.COLLECTIVE R15, `(.L_x_12212) ;  /* 0x000000000f087348 */ /* 0x001fea0003c00000 */
[----:B------:R1:W2:Y:S02]  /*24110*/  SHFL.IDX P6, R14, R13, R12, R11 ;  /* 0x0000000c0d0e7389 */ /* 0x0002a400000c000b */
[----:B012---:R-:W-:Y:S01]  /*24120*/  ENDCOLLECTIVE ;  /* 0x000000000000791b */ /* 0x007fe20003800000 */
.L_x_12212:
[----:B------:R-:W-:Y:S02]  /*24130*/  IMAD.MOV.U32 R13, RZ, RZ, R3 ;  /* 0x000000ffff0d7224 */ /* 0x000fe400078e0003 */
[----:B------:R-:W-:Y:S02]  /*24140*/  IMAD.MOV.U32 R12, RZ, RZ, 0x1 ;  /* 0x00000001ff0c7424 */ /* 0x000fe400078e00ff */
[----:B------:R-:W-:-:S07]  /*24150*/  IMAD.MOV.U32 R0, RZ, RZ, R14 ;  /* 0x000000ffff007224 */ /* 0x000fce00078e000e */
[----:B------:R-:W-:Y:S05]  /*24160*/  WARPSYNC.COLLECTIVE R15, `(.L_x_12213) ;  /* 0x000000000f087348 */ /* 0x000fea0003c00000 */
[----:B------:R0:W1:Y:S02]  /*24170*/  SHFL.IDX P6, R14, R13, R12, R11 ;  /* 0x0000000c0d0e7389 */ /* 0x00006400000c000b */
[----:B01----:R-:W-:Y:S01]  /*24180*/  ENDCOLLECTIVE ;  /* 0x000000000000791b */ /* 0x003fe20003800000 */
.L_x_12213:
        /* <DEDUP_REMOVED lines=13> */
.L_x_12214:
[----:B------:R-:W-:Y:S01]  /*24260*/  IMAD.MOV.U32 R2, RZ, RZ, R14 ;  /* 0x000000ffff027224 */ /* 0x000fe200078e000e */
[----:B------:R-:W-:Y:S06]  /*24270*/  BRA `(.L_x_12215) ;  /* 0xffffffc400607947 */ /* 0x000fec000383ffff */
.L_x_12109:
[----:B0-----:R0:W2:Y:S02]  /*24280*/  SYNCS.PHASECHK.TRANS64.TRYWAIT P0, [R23+URZ+0x13220], R0 ;  /* 0x01322000170075a7 */ /* 0x0010a4000800017f */
[----:B--2---:R-:W-:Y:S05]  /*24290*/  @!P0 NANOSLEEP.SYNCS 0x989680 ;  /* 0x009896800000895d */ /* 0x004fea0003900000 */
[----:B------:R-:W2:Y:S02]  /*242a0*/  @!P0 SYNCS.PHASECHK.TRANS64 P0, [R23+URZ+0x13220], R0 ;  /* 0x01322000170085a7 */ /* 0x000ea4000800007f */
[----:B--2---:R-:W-:Y:S05]  /*242b0*/  @!P0 BRA `(.L_x_12109) ;  /* 0xfffffffc00f08947 */ /* 0x004fea000383ffff */
[----:B------:R-:W-:Y:S05]  /*242c0*/  BRA `(.L_x_12216) ;  /* 0xffffffc400bc7947 */ /* 0x000fea000383ffff */
.L_x_12115:
[----:B0-----:R0:W1:Y:S02]  /*242d0*/  SYNCS.PHASECHK.TRANS64.TRYWAIT P0, [R6+URZ+0x13280], R5 ;  /* 0x01328005060075a7 */ /* 0x001064000800017f */
[----:B-1----:R-:W-:Y:S05]  /*242e0*/  @!P0 NANOSLEEP.SYNCS 0x989680 ;  /* 0x009896800000895d */ /* 0x002fea0003900000 */
[----:B------:R-:W1:Y:S02]  /*242f0*/  @!P0 SYNCS.PHASECHK.TRANS64 P0, [R6+URZ+0x13280], R5 ;  /* 0x01328005060085a7 */ /* 0x000e64000800007f */
[----:B-1----:R-:W-:Y:S05]  /*24300*/  @!P0 BRA `(.L_x_12115) ;  /* 0xfffffffc00f08947 */ /* 0x002fea000383ffff */
[----:B------:R-:W-:Y:S05]  /*24310*/  BRA `(.L_x_12217) ;  /* 0xffffffc8006c7947 */ /* 0x000fea000383ffff */
.L_x_12120:
[----:B-1----:R1:W2:Y:S02]  /*24320*/  SYNCS.PHASECHK.TRANS64.TRYWAIT P0, [R6+URZ+0x13240], R5 ;  /* 0x01324005060075a7 */ /* 0x0022a4000800017f */
[----:B--2---:R-:W-:Y:S05]  /*24330*/  @!P0 NANOSLEEP.SYNCS 0x989680 ;  /* 0x009896800000895d */ /* 0x004fea0003900000 */
[----:B------:R-:W2:Y:S02]  /*24340*/  @!P0 SYNCS.PHASECHK.TRANS64 P0, [R6+URZ+0x13240], R5 ;  /* 0x01324005060085a7 */ /* 0x000ea4000800007f */
[----:B--2---:R-:W-:Y:S05]  /*24350*/  @!P0 BRA `(.L_x_12120) ;  /* 0xfffffffc00f08947 */ /* 0x004fea000383ffff */
[----:B------:R-:W-:Y:S05]  /*24360*/  BRA `(.L_x_12218) ;  /* 0xffffffc800e87947 */ /* 0x000fea000383ffff */
.L_x_12126:
[----:B0-----:R0:W1:Y:S02]  /*24370*/  SYNCS.PHASECHK.TRANS64.TRYWAIT P0, [R3+URZ+0x13270], R4 ;  /* 0x01327004030075a7 */ /* 0x001064000800017f */
[----:B-1----:R-:W-:Y:S05]  /*24380*/  @!P0 NANOSLEEP.SYNCS 0x989680 ;  /* 0x009896800000895d */ /* 0x002fea0003900000 */
[----:B------:R-:W1:Y:S02]  /*24390*/  @!P0 SYNCS.PHASECHK.TRANS64 P0, [R3+URZ+0x13270], R4 ;  /* 0x01327004030085a7 */ /* 0x000e64000800007f */
[----:B-1----:R-:W-:Y:S05]  /*243a0*/  @!P0 BRA `(.L_x_12126) ;  /* 0xfffffffc00f08947 */ /* 0x002fea000383ffff */
[----:B------:R-:W-:Y:S05]  /*243b0*/  BRA `(.L_x_12219) ;  /* 0xffffffcc00847947 */ /* 0x000fea000383ffff */
.L_x_12128:
[----:B0-----:R0:W1:Y:S02]  /*243c0*/  SYNCS.PHASECHK.TRANS64.TRYWAIT P0, [R3+URZ+0x13260], R4 ;  /* 0x01326004030075a7 */ /* 0x001064000800017f */
[----:B-1----:R-:W-:Y:S05]  /*243d0*/  @!P0 NANOSLEEP.SYNCS 0x989680 ;  /* 0x009896800000895d */ /* 0x002fea0003900000 */
[----:B------:R-:W1:Y:S02]  /*243e0*/  @!P0 SYNCS.PHASECHK.TRANS64 P0, [R3+URZ+0x13260], R4 ;  /* 0x01326004030085a7 */ /* 0x000e64000800007f */
[----:B-1----:R-:W-:Y:S05]  /*243f0*/  @!P0 BRA `(.L_x_12128) ;  /* 0xfffffffc00f08947 */ /* 0x002fea000383ffff */
[----:B------:R-:W-:Y:S05]  /*24400*/  BRA `(.L_x_12220) ;  /* 0xffffffcc008c7947 */ /* 0x000fea000383ffff */
.L_x_12135:
[----:B0-----:R0:W2:Y:S02]  /*24410*/  SYNCS.PHASECHK.TRANS64.TRYWAIT P1, [R0+URZ+0x13270], R3 ;  /* 0x01327003000075a7 */ /* 0x0010a4000802017f */
[----:B--2---:R-:W-:Y:S05]  /*24420*/  @!P1 NANOSLEEP.SYNCS 0x989680 ;  /* 0x009896800000995d */ /* 0x004fea0003900000 */
[----:B------:R-:W2:Y:S02]  /*24430*/  @!P1 SYNCS.PHASECHK.TRANS64 P1, [R0+URZ+0x13270], R3 ;  /* 0x01327003000095a7 */ /* 0x000ea4000802007f */
[----:B--2---:R-:W-:Y:S05]  /*24440*/  @!P1 BRA `(.L_x_12135) ;  /* 0xfffffffc00f09947 */ /* 0x004fea000383ffff */
[----:B------:R-:W-:Y:S05]  /*24450*/  BRA `(.L_x_12221) ;  /* 0xffffffd400247947 */ /* 0x000fea000383ffff */
.L_x_12137:
[----:B0-----:R0:W2:Y:S02]  /*24460*/  SYNCS.PHASECHK.TRANS64.TRYWAIT P1, [R0+URZ+0x13260], R3 ;  /* 0x01326003000075a7 */ /* 0x0010a4000802017f */
[----:B--2---:R-:W-:Y:S05]  /*24470*/  @!P1 NANOSLEEP.SYNCS 0x989680 ;  /* 0x009896800000995d */ /* 0x004fea0003900000 */
[----:B------:R-:W2:Y:S02]  /*24480*/  @!P1 SYNCS.PHASECHK.TRANS64 P1, [R0+URZ+0x13260], R3 ;  /* 0x01326003000095a7 */ /* 0x000ea4000802007f */
[----:B--2---:R-:W-:Y:S05]  /*24490*/  @!P1 BRA `(.L_x_12137) ;  /* 0xfffffffc00f09947 */ /* 0x004fea000383ffff */
[----:B------:R-:W-:Y:S05]  /*244a0*/  BRA `(.L_x_12222) ;  /* 0xffffffd400287947 */ /* 0x000fea000383ffff */
.L_x_12141:
[----:B------:R-:W-:Y:S01]  /*244b0*/  BSSY B0, `(.L_x_12223) ;  /* 0x0000008000007945 */ /* 0x000fe20003800000 */
[----:B0-----:R-:W-:Y:S02]  /*244c0*/  IMAD.MOV.U32 R13, RZ, RZ, R16 ;  /* 0x000000ffff0d7224 */ /* 0x001fe400078e0010 */
[----:B------:R-:W-:Y:S02]  /*244d0*/  IMAD.MOV.U32 R12, RZ, RZ, RZ ;  /* 0x000000ffff0c7224 */ /* 0x000fe400078e00ff */
[----:B------:R-:W-:Y:S02]  /*244e0*/  IMAD.MOV.U32 R11, RZ, RZ, 0x1f ;  /* 0x0000001fff0b7424 */ /* 0x000fe400078e00ff */
[----:B------:R-:W-:-:S07]  /*244f0*/  IMAD.MOV.U32 R15, RZ, RZ, -0x1 ;  /* 0xffffffffff0f7424 */ /* 0x000fce00078e00ff */
[----:B------:R-:W-:Y:S05]  /*24500*/  WARPSYNC.COLLECTIVE R15, `(.L_x_12224) ;  /* 0x000000000f087348 */ /* 0x000fea0003c00000 */
[----:B------:R0:W1:Y:S02]  /*24510*/  SHFL.IDX P6, R14, R13, R12, R11 ;  /* 0x0000000c0d0e7389 */ /* 0x00006400000c000b */
[----:B01----:R-:W-:Y:S01]  /*24520*/  ENDCOLLECTIVE ;  /* 0x000000000000791b */ /* 0x003fe20003800000 */
.L_x_12224:
[----:B------:R-:W-:Y:S05]  /*24530*/  BSYNC B0 ;  /* 0x0000000000007941 */ /* 0x000fea0003800000 */
.L_x_12223:
        /* <DEDUP_REMOVED lines=9> */
.L_x_12225:
        /* <DEDUP_REMOVED lines=18> */
.L_x_12226:
[----:B------:R-:W-:Y:S01]  /*246f0*/  IMAD.MOV.U32 R12, RZ, RZ, 0x2 ;  /* 0x00000002ff0c7424 */ /* 0x000fe200078e00ff */
[----:B------:R-:W-:-:S05]  /*24700*/  SEL R5, R14, RZ, P1 ;  /* 0x000000ff0e057207 */ /* 0x000fca0000800000 */
[----:B------:R-:W-:-:S04]  /*24710*/  IMAD.IADD R4, R2, 0x1, R5 ;  /* 0x0000000102047824 */ /* 0x000fc800078e0205 */
[----:B------:R-:W-:-:S07]  /*24720*/  IMAD.MOV.U32 R13, RZ, RZ, R4 ;  /* 0x000000ffff0d7224 */ /* 0x000fce00078e0004 */
[----:B------:R-:W-:Y:S05]  /*24730*/  WARPSYNC.COLLECTIVE R15, `(.L_x_12227) ;  /* 0x000000000f087348 */ /* 0x000fea0003c00000 */
[----:B------:R0:W1:Y:S02]  /*24740*/  SHFL.UP P6, R14, R13, R12, R11 ;  /* 0x0400000c0d0e7389 */ /* 0x00006400000c000b */
[----:B01----:R-:W-:Y:S01]  /*24750*/  ENDCOLLECTIVE ;  /* 0x000000000000791b */ /* 0x003fe20003800000 */
.L_x_12227:
[----:B------:R-:W-:Y:S01]  /*24760*/  IMAD.MOV.U32 R12, RZ, RZ, 0x4 ;  /* 0x00000004ff0c7424 */ /* 0x000fe200078e00ff */
[----:B------:R-:W-:-:S05]  /*24770*/  SEL R5, R14, RZ, P2 ;  /* 0x000000ff0e057207 */ /* 0x000fca0001000000 */
[----:B------:R-:W-:-:S04]  /*24780*/  IMAD.IADD R5, R4, 0x1, R5 ;  /* 0x0000000104057824 */ /* 0x000fc800078e0205 */
[----:B------:R-:W-:-:S07]  /*24790*/  IMAD.MOV.U32 R13, RZ, RZ, R5 ;  /* 0x000000ffff0d7224 */ /* 0x000fce00078e0005 */
[----:B------:R-:W-:Y:S05]  /*247a0*/  WARPSYNC.COLLECTIVE R15, `(.L_x_12228) ;  /* 0x000000000f087348 */ /* 0x000fea0003c00000 */
[----:B------:R0:W1:Y:S02]  /*247b0*/  SHFL.UP P6, R14, R13, R12, R11 ;  /* 0x0400000c0d0e7389 */ /* 0x00006400000c000b */
[----:B01----:R-:W-:Y:S01]  /*247c0*/  ENDCOLLECTIVE ;  /* 0x000000000000791b */ /* 0x003fe20003800000 */
.L_x_12228:
[----:B------:R-:W-:Y:S01]  /*247d0*/  IMAD.MOV.U32 R12, RZ, RZ, 0x8 ;  /* 0x00000008ff0c7424 */ /* 0x000fe200078e00ff */
[----:B------:R-:W-:-:S05]  /*247e0*/  SEL R6, R14, RZ, P3 ;  /* 0x000000ff0e067207 */ /* 0x000fca0001800000 */
[----:B------:R-:W-:-:S04]  /*247f0*/  IMAD.IADD R6, R5, 0x1, R6 ;  /* 0x0000000105067824 */ /* 0x000fc800078e0206 */
[----:B------:R-:W-:-:S07]  /*24800*/  IMAD.MOV.U32 R13, RZ, RZ, R6 ;  /* 0x000000ffff0d7224 */ /* 0x000fce00078e0006 */
[----:B------:R-:W-:Y:S05]  /*24810*/  WARPSYNC.COLLECTIVE R15, `(.L_x_12229) ;  /* 0x000000000f087348 */ /* 0x000fea0003c00000 */
[----:B------:R0:W1:Y:S02]  /*24820*/  SHFL.UP P6, R14, R13, R12, R11 ;  /* 0x0400000c0d0e7389 */ /* 0x00006400000c000b */
[----:B01----:R-:W-:Y:S01]  /*24830*/  ENDCOLLECTIVE ;  /* 0x000000000000791b */ /* 0x003fe20003800000 */
.L_x_12229:
[----:B------:R-:W-:Y:S01]  /*24840*/  IMAD.MOV.U32 R12, RZ, RZ, 0x10 ;  /* 0x00000010ff0c7424 */ /* 0x000fe200078e00ff */
[----:B------:R-:W-:-:S05]  /*24850*/  SEL R3, R14, RZ, P4 ;  /* 0x000000ff0e037207 */ /* 0x000fca0002000000 */
[----:B------:R-:W-:-:S04]  /*24860*/  IMAD.IADD R4, R6, 0x1, R3 ;  /* 0x0000000106047824 */ /* 0x000fc800078e0203 */
[----:B------:R-:W-:-:S07]  /*24870*/  IMAD.MOV.U32 R13, RZ, RZ, R4 ;  /* 0x000000ffff0d7224 */ /* 0x000fce00078e0004 */
[----:B------:R-:W-:Y:S05]  /*24880*/  WARPSYNC.COLLECTIVE R15, `(.L_x_12230) ;  /* 0x000000000f087348 */ /* 0x000fea0003c00000 */
[----:B------:R0:W1:Y:S02]  /*24890*/  SHFL.UP P6, R14, R13, R12, R11 ;  /* 0x0400000c0d0e7389 */ /* 0x00006400000c000b */
[----:B01----:R-:W-:Y:S01]  /*248a0*/  ENDCOLLECTIVE ;  /* 0x000000000000791b */ /* 0x003fe20003800000 */
.L_x_12230:
        /* <DEDUP_REMOVED lines=8> */
.L_x_12231:
[----:B------:R-:W-:Y:S05]  /*24930*/  BRA `(.L_x_12232) ;  /* 0xffffffd400e87947 */ /* 0x000fea000383ffff */
.L_x_12146:
        /* <DEDUP_REMOVED lines=8> */
.L_x_12234:
[----:B------:R-:W-:Y:S05]  /*249c0*/  BSYNC B0 ;  /* 0x0000000000007941 */ /* 0x000fea0003800000 */
.L_x_12233:
[----:B------:R-:W-:Y:S01]  /*249d0*/  SEL R13, R14, RZ, P1 ;  /* 0x000000ff0e0d7207 */ /* 0x000fe20000800000 */
[----:B------:R-:W-:Y:S02]  /*249e0*/  IMAD.MOV.U32 R12, RZ, RZ, 0x2 ;  /* 0x00000002ff0c7424 */ /* 0x000fe400078e00ff */
[----:B------:R-:W-:Y:S02]  /*249f0*/  IMAD.MOV.U32 R11, RZ, RZ, RZ ;  /* 0x000000ffff0b7224 */ /* 0x000fe400078e00ff */
[----:B------:R-:W-:Y:S02]  /*24a00*/  IMAD.IADD R13, R2, 0x1, R13 ;  /* 0x00000001020d7824 */ /* 0x000fe400078e020d */
[----:B------:R-:W-:-:S07]  /*24a10*/  IMAD.MOV.U32 R15, RZ, RZ, -0x1 ;  /* 0xffffffffff0f7424 */ /* 0x000fce00078e00ff */
[----:B------:R-:W-:Y:S05]  /*24a20*/  WARPSYNC.COLLECTIVE R15, `(.L_x_12235) ;  /* 0x000000000f087348 */ /* 0x000fea0003c00000 */
[----:B------:R0:W1:Y:S02]  /*24a30*/  SHFL.UP P6, R14, R13, R12, R11 ;  /* 0x0400000c0d0e7389 */ /* 0x00006400000c000b */
[----:B01----:R-:W-:Y:S01]  /*24a40*/  ENDCOLLECTIVE ;  /* 0x000000000000791b */ /* 0x003fe20003800000 */
.L_x_12235:
[----:B------:R-:W-:Y:S01]  /*24a50*/  IMAD.MOV.U32 R12, RZ, RZ, 0x4 ;  /* 0x00000004ff0c7424 */ /* 0x000fe200078e00ff */
[----:B------:R-:W-:-:S05]  /*24a60*/  SEL R4, R14, RZ, P2 ;  /* 0x000000ff0e047207 */ /* 0x000fca0001000000 */
[----:B------:R-:W-:-:S04]  /*24a70*/  IMAD.IADD R4, R13, 0x1, R4 ;  /* 0x000000010d047824 */ /* 0x000fc800078e0204 */
[----:B------:R-:W-:-:S07]  /*24a80*/  IMAD.MOV.U32 R13, RZ, RZ, R4 ;  /* 0x000000ffff0d7224 */ /* 0x000fce00078e0004 */
[----:B------:R-:W-:Y:S05]  /*24a90*/  WARPSYNC.COLLECTIVE R15, `(.L_x_12236) ;  /* 0x000000000f087348 */ /* 0x000fea0003c00000 */
[----:B------:R0:W1:Y:S02]  /*24aa0*/  SHFL.UP P6, R14, R13, R12, R11 ;  /* 0x0400000c0d0e7389 */ /* 0x00006400000c000b */
[----:B01----:R-:W-:Y:S01]  /*24ab0*/  ENDCOLLECTIVE ;  /* 0x000000000000791b */ /* 0x003fe20003800000 */
.L_x_12236:
[----:B------:R-:W-:Y:S01]  /*24ac0*/  IMAD.MOV.U32 R12, RZ, RZ, 0x8 ;  /* 0x00000008ff0c7424 */ /* 0x000fe200078e00ff */
[----:B------:R-:W-:-:S05]  /*24ad0*/  SEL R5, R14, RZ, P3 ;  /* 0x000000ff0e057207 */ /* 0x000fca0001800000 */
[----:B------:R-:W-:-:S04]  /*24ae0*/  IMAD.IADD R5, R4, 0x1, R5 ;  /* 0x0000000104057824 */ /* 0x000fc800078e0205 */
[----:B------:R-:W-:-:S07]  /*24af0*/  IMAD.MOV.U32 R13, RZ, RZ, R5 ;  /* 0x000000ffff0d7224 */ /* 0x000fce00078e0005 */
[----:B------:R-:W-:Y:S05]  /*24b00*/  WARPSYNC.COLLECTIVE R15, `(.L_x_12237) ;  /* 0x000000000f087348 */ /* 0x000fea0003c00000 */
[----:B------:R0:W1:Y:S02]  /*24b10*/  SHFL.UP P6, R14, R13, R12, R11 ;  /* 0x0400000c0d0e7389 */ /* 0x00006400000c000b */
[----:B01----:R-:W-:Y:S01]  /*24b20*/  ENDCOLLECTIVE ;  /* 0x000000000000791b */ /* 0x003fe20003800000 */
.L_x_12237:
[----:B------:R-:W-:Y:S01]  /*24b30*/  IMAD.MOV.U32 R12, RZ, RZ, 0x10 ;  /* 0x00000010ff0c7424 */ /* 0x000fe200078e00ff */
[----:B------:R-:W-:-:S05]  /*24b40*/  SEL R6, R14, RZ, P4 ;  /* 0x000000ff0e067207 */ /* 0x000fca0002000000 */
[----:B------:R-:W-:-:S04]  /*24b50*/  IMAD.IADD R6, R5, 0x1, R6 ;  /* 0x0000000105067824 */ /* 0x000fc800078e0206 */
[----:B------:R-:W-:-:S07]  /*24b60*/  IMAD.MOV.U32 R13, RZ, RZ, R6 ;  /* 0x000000ffff0d7224 */ /* 0x000fce00078e0006 */
[----:B------:R-:W-:Y:S05]  /*24b70*/  WARPSYNC.COLLECTIVE R15, `(.L_x_12238) ;  /* 0x000000000f087348 */ /* 0x000fea0003c00000 */
[----:B------:R0:W1:Y:S02]  /*24b80*/  SHFL.UP P6, R14, R13, R12, R11 ;  /* 0x0400000c0d0e7389 */ /* 0x00006400000c000b */
[----:B01----:R-:W-:Y:S01]  /*24b90*/  ENDCOLLECTIVE ;  /* 0x000000000000791b */ /* 0x003fe20003800000 */
.L_x_12238:
        /* <DEDUP_REMOVED lines=8> */
.L_x_12239:
[----:B------:R-:W-:Y:S05]  /*24c20*/  BRA `(.L_x_12240) ;  /* 0xffffffd400c87947 */ /* 0x000fea000383ffff */
.L_x_12148:
[----:B------:R-:W-:Y:S01]  /*24c30*/  BSSY B0, `(.L_x_12241) ;  /* 0x0000006000007945 */ /* 0x000fe20003800000 */
[----:B------:R-:W-:Y:S01]  /*24c40*/  PLOP3.LUT P6, PT, P6, PT, PT, 0x8, 0x0 ;  /* 0x000000000000781c */ /* 0x000fe200037ce170 */
[----:B------:R-:W-:-:S12]  /*24c50*/  IMAD.MOV.U32 R15, RZ, RZ, -0x1 ;  /* 0xffffffffff0f7424 */ /* 0x000fd800078e00ff */
[----:B01----:R-:W-:Y:S05]  /*24c60*/  WARPSYNC.COLLECTIVE R15, `(.L_x_12242) ;  /* 0x000000000f087348 */ /* 0x003fea0003c00000 */
[----:B------:R-:W-:Y:S01]  /*24c70*/  VOTE.ANY R14, PT, P6 ;  /* 0x00000000000e7806 */ /* 0x000fe200030e0100 */
[----:B01----:R-:W-:Y:S06]  /*24c80*/  ENDCOLLECTIVE ;  /* 0x000000000000791b */ /* 0x003fec0003800000 */
.L_x_12242:
[----:B------:R-:W-:Y:S05]  /*24c90*/  BSYNC B0 ;  /* 0x0000000000007941 */ /* 0x000fea0003800000 */
.L_x_12241:
        /* <DEDUP_REMOVED lines=9> */
.L_x_12243:
[----:B------:R-:W-:Y:S01]  /*24d30*/  IMAD.MOV.U32 R17, RZ, RZ, R14 ;  /* 0x000000ffff117224 */ /* 0x000fe200078e000e */
[----:B------:R-:W-:Y:S06]  /*24d40*/  BRA `(.L_x_12244) ;  /* 0xffffffd400b87947 */ /* 0x000fec000383ffff */
.L_x_12150:
[----:B------:R-:W-:Y:S01]  /*24d50*/  BSSY B0, `(.L_x_12245) ;  /* 0x0000007000007945 */ /* 0x000fe20003800000 */
[----:B0-----:R-:W-:Y:S02]  /*24d60*/  IMAD.MOV.U32 R13, RZ, RZ, R3 ;  /* 0x000000ffff0d7224 */ /* 0x001fe400078e0003 */
[----:B------:R-:W-:Y:S02]  /*24d70*/  IMAD.MOV.U32 R11, RZ, RZ, 0x1f ;  /* 0x0000001fff0b7424 */ /* 0x000fe400078e00ff */
[----:B------:R-:W-:-:S07]  /*24d80*/  IMAD.MOV.U32 R15, RZ, RZ, -0x1 ;  /* 0xffffffffff0f7424 */ /* 0x000fce00078e00ff */
[----:B-123--:R-:W-:Y:S05]  /*24d90*/  WARPSYNC.COLLECTIVE R15, `(.L_x_12246) ;  /* 0x000000000f087348 */ /* 0x00efea0003c00000 */
[----:B------:R0:W4:Y:S02]  /*24da0*/  SHFL.IDX P6, R14, R13, R12, R11 ;  /* 0x0000000c0d0e7389 */ /* 0x00012400000c000b */
[----:B01234-:R-:W-:Y:S01]  /*24db0*/  ENDCOLLECTIVE ;  /* 0x000000000000791b */ /* 0x01ffe20003800000 */
.L_x_12246:
[----:B------:R-:W-:Y:S05]  /*24dc0*/  BSYNC B0 ;  /* 0x0000000000007941 */ /* 0x000fea0003800000 */
.L_x_12245:
[----:B------:R-:W-:Y:S01]  /*24dd0*/  IMAD.MOV.U32 R5, RZ, RZ, R14 ;  /* 0x000000ffff057224 */ /* 0x000fe200078e000e */
[----:B------:R-:W-:Y:S06]  /*24de0*/  BRA `(.L_x_12149) ;  /* 0xffffffd400ac7947 */ /* 0x000fec000383ffff */
.L_x_12154:
[----:B0-----:R0:W2:Y:S02]  /*24df0*/  SYNCS.PHASECHK.TRANS64.TRYWAIT P0, [R8+URZ+0x13220], R0 ;  /* 0x01322000080075a7 */ /* 0x0010a4000800017f */
[----:B--2---:R-:W-:Y:S05]  /*24e00*/  @!P0 NANOSLEEP.SYNCS 0x989680 ;  /* 0x009896800000895d */ /* 0x004fea0003900000 */
[----:B------:R-:W2:Y:S02]  /*24e10*/  @!P0 SYNCS.PHASECHK.TRANS64 P0, [R8+URZ+0x13220], R0 ;  /* 0x01322000080085a7 */ /* 0x000ea4000800007f */
[----:B--2---:R-:W-:Y:S05]  /*24e20*/  @!P0 BRA `(.L_x_12154) ;  /* 0xfffffffc00f08947 */ /* 0x004fea000383ffff */
[----:B------:R-:W-:Y:S05]  /*24e30*/  BRA `(.L_x_12247) ;  /* 0xffffffdc00247947 */ /* 0x000fea000383ffff */
.L_x_12155:
        /* <DEDUP_REMOVED lines=11> */
.L_x_12249:
[----:B------:R-:W-:Y:S05]  /*24ef0*/  BSYNC B0 ;  /* 0x0000000000007941 */ /* 0x000fea0003800000 */
.L_x_12248:
[----:B------:R-:W-:Y:S05]  /*24f00*/  BRA `(.L_x_12250) ;  /* 0xffffffdc000c7947 */ /* 0x000fea000383ffff */
.L_x_12156:
[----:B------:R-:W-:Y:S01]  /*24f10*/  BSSY B0, `(.L_x_12251) ;  /* 0x0000006000007945 */ /* 0x000fe20003800000 */
[----:B------:R-:W-:-:S07]  /*24f20*/  IMAD.MOV.U32 R15, RZ, RZ, -0x1 ;  /* 0xffffffffff0f7424 */ /* 0x000fce00078e00ff */
[----:B01-3--:R-:W-:Y:S05]  /*24f30*/  WARPSYNC.COLLECTIVE R15, `(.L_x_12252) ;  /* 0x000000000f0c7348 */ /* 0x00bfea0003c00000 */
[----:B------:R-:W-:Y:S02]  /*24f40*/  ELECT P6, UR62, PT ;  /* 0x00000000003e782f */ /* 0x000fe400038c0000 */
[----:B------:R-:W-:Y:S01]  /*24f50*/  MOV R14, UR62 ;  /* 0x0000003e000e7c02 */ /* 0x000fe20008000f00 */
[----:B01-3--:R-:W-:Y:S10]  /*24f60*/  ENDCOLLECTIVE ;  /* 0x000000000000791b */ /* 0x00bff40003800000 */
.L_x_12252:
[----:B------:R-:W-:Y:S05]  /*24f70*/  BSYNC B0 ;  /* 0x0000000000007941 */ /* 0x000fea0003800000 */
.L_x_12251:
[----:B------:R-:W-:Y:S05]  /*24f80*/  BRA `(.L_x_12253) ;  /* 0xffffffdc00007947 */ /* 0x000fea000383ffff */
.L_x_12158:
[----:B0-----:R0:W2:Y:S02]  /*24f90*/  SYNCS.PHASECHK.TRANS64.TRYWAIT P1, [R6+URZ], R3 ;  /* 0x00000003060075a7 */ /* 0x0010a4000802017f */
[----:B--2---:R-:W-:Y:S05]  /*24fa0*/  @!P1 NANOSLEEP.SYNCS 0x989680 ;  /* 0x009896800000995d */ /* 0x004fea0003900000 */
[----:B------:R-:W2:Y:S02]  /*24fb0*/  @!P1 SYNCS.PHASECHK.TRANS64 P1, [R6+URZ], R3 ;  /* 0x00000003060095a7 */ /* 0x000ea4000802007f */
[----:B--2---:R-:W-:Y:S05]  /*24fc0*/  @!P1 BRA `(.L_x_12158) ;  /* 0xfffffffc00f09947 */ /* 0x004fea000383ffff */
[----:B------:R-:W-:Y:S05]  /*24fd0*/  BRA `(.L_x_12254) ;  /* 0xffffffdc00347947 */ /* 0x000fea000383ffff */
.L_x_12159:
[----:B--2---:R2:W4:Y:S02]  /*24fe0*/  SYNCS.PHASECHK.TRANS64.TRYWAIT P1, [R7+URZ], R0 ;  /* 0x00000000070075a7 */ /* 0x004524000802017f */
[----:B----4-:R-:W-:Y:S05]  /*24ff0*/  @!P1 NANOSLEEP.SYNCS 0x989680 ;  /* 0x009896800000995d */ /* 0x010fea0003900000 */
[----:B------:R-:W4:Y:S02]  /*25000*/  @!P1 SYNCS.PHASECHK.TRANS64 P1, [R7+URZ], R0 ;  /* 0x00000000070095a7 */ /* 0x000f24000802007f */
[----:B----4-:R-:W-:Y:S05]  /*25010*/  @!P1 BRA `(.L_x_12159) ;  /* 0xfffffffc00f09947 */ /* 0x010fea000383ffff */
[----:B------:R-:W-:Y:S05]  /*25020*/  BRA `(.L_x_12255) ;  /* 0xffffffdc00287947 */ /* 0x000fea000383ffff */
.L_x_12161:
[----:B----4-:R4:W0:Y:S02]  /*25030*/  SYNCS.PHASECHK.TRANS64.TRYWAIT P1, [R2+URZ+0x13260], R3 ;  /* 0x01326003020075a7 */ /* 0x010824000802017f */
[----:B0-----:R-:W-:Y:S05]  /*25040*/  @!P1 NANOSLEEP.SYNCS 0x989680 ;  /* 0x009896800000995d */ /* 0x001fea0003900000 */
[----:B------:R-:W0:Y:S02]  /*25050*/  @!P1 SYNCS.PHASECHK.TRANS64 P1, [R2+URZ+0x13260], R3 ;  /* 0x01326003020095a7 */ /* 0x000e24000802007f */
[----:B0-----:R-:W-:Y:S05]  /*25060*/  @!P1 BRA `(.L_x_12161) ;  /* 0xfffffffc00f09947 */ /* 0x001fea000383ffff */
[----:B------:R-:W-:Y:S05]  /*25070*/  BRA `(.L_x_12256) ;  /* 0xffffffdc00287947 */ /* 0x000fea000383ffff */
.L_x_12163:
[----:B------:R0:W0:Y:S02]  /*25080*/  SYNCS.PHASECHK.TRANS64.TRYWAIT P1, [R5+URZ+0x13260], R0 ;  /* 0x01326000050075a7 */ /* 0x000024000802017f */
[----:B0-----:R-:W-:Y:S05]  /*25090*/  @!P1 NANOSLEEP.SYNCS 0x989680 ;  /* 0x009896800000995d */ /* 0x001fea0003900000 */
[----:B------:R-:W0:Y:S02]  /*250a0*/  @!P1 SYNCS.PHASECHK.TRANS64 P1, [R5+URZ+0x13260], R0 ;  /* 0x01326000050095a7 */ /* 0x000e24000802007f */
[----:B0-----:R-:W-:Y:S05]  /*250b0*/  @!P1 BRA `(.L_x_12163) ;  /* 0xfffffffc00f09947 */ /* 0x001fea000383ffff */
[----:B------:R-:W-:Y:S05]  /*250c0*/  BRA `(.L_x_12257) ;  /* 0xffffffdc00287947 */ /* 0x000fea000383ffff */
.L_x_12165:
[----:B------:R0:W0:Y:S02]  /*250d0*/  SYNCS.PHASECHK.TRANS64.TRYWAIT P0, [R2+URZ+0x13280], R3 ;  /* 0x01328003020075a7 */ /* 0x000024000800017f */
[----:B0-----:R-:W-:Y:S05]  /*250e0*/  @!P0 NANOSLEEP.SYNCS 0x989680 ;  /* 0x009896800000895d */ /* 0x001fea0003900000 */
[----:B------:R-:W0:Y:S02]  /*250f0*/  @!P0 SYNCS.PHASECHK.TRANS64 P0, [R2+URZ+0x13280], R3 ;  /* 0x01328003020085a7 */ /* 0x000e24000800007f */
[----:B0-----:R-:W-:Y:S05]  /*25100*/  @!P0 BRA `(.L_x_12165) ;  /* 0xfffffffc00f08947 */ /* 0x001fea000383ffff */
[----:B------:R-:W-:Y:S05]  /*25110*/  BRA `(.L_x_12166) ;  /* 0xffffffdc00247947 */ /* 0x000fea000383ffff */
.L_x_12258:
        /* <DEDUP_REMOVED lines=14> */
.L_x_12995:


//--------------------- .text._ZN7cutlass13device_kernelIN5flash11enable_sm90INS1_16FlashAttnFwdSm90INS1_25CollectiveMainloopFwdSm90ILi2EN4cute5tupleIJNS5_1CILi1EEES8_S8_EEENS6_IJNS7_ILi192EEENS7_ILi160EEENS7_ILi64EEEEEELi64ENS_12float_e4m3_tEfNS_4arch4Sm90ELb1ELb0ELb1ELb0ELb0ELb0ELb0ELb1ELb1ELb1ELb0ELb0EEENS1_21CollectiveEpilogueFwdINS6_IJSA_SC_SB_EEES9_NS_10bfloat16_tESG_Li384ELb0ELb1ELb0ELb1EEENS1_30DynamicPersistentTileSchedulerILi384ELi128ELb0ELb1ELb1EEEEEEEEEvNT_6ParamsE --------------------------
	.section	.text._ZN7cutlass13device_kernelIN5flash11enable_sm90INS1_16FlashAttnFwdSm90INS1_25CollectiveMainloopFwdSm90ILi2EN4cute5tupleIJNS5_1CILi1EEES8_S8_EEENS6_IJNS7_ILi192EEENS7_ILi160EEENS7_ILi64EEEEEELi64ENS_12float_e4m3_tEfNS_4arch4Sm90ELb1ELb0ELb1ELb0ELb0ELb0ELb0ELb1ELb1ELb1ELb0ELb0EEENS1_21CollectiveEpilogueFwdINS6_IJSA_SC_SB_EEES9_NS_10bfloat16_tESG_Li384ELb0ELb1ELb0ELb1EEENS1_30DynamicPersistentTileSchedulerILi384ELi128ELb0ELb1ELb1EEEEEEEEEvNT_6ParamsE,"ax",@progbits
	.align	128
.text._ZN7cutlass13device_kernelIN5flash11enable_sm90INS1_16FlashAttnFwdSm90INS1_25CollectiveMainloopFwdSm90ILi2EN4cute5tupleIJNS5_1CILi1EEES8_S8_EEENS6_IJNS7_ILi192EEENS7_ILi160EEENS7_ILi64EEEEEELi64ENS_12float_e4m3_tEfNS_4arch4Sm90ELb1ELb0ELb1ELb0ELb0ELb0ELb0ELb1ELb1ELb1ELb0ELb0EEENS1_21CollectiveEpilogueFwdINS6_IJSA_SC_SB_EEES9_NS_10bfloat16_tESG_Li384ELb0ELb1ELb0ELb1EEENS1_30DynamicPersistentTileSchedulerILi384ELi128ELb0ELb1ELb1EEEEEEEEEvNT_6ParamsE:
        .type           _ZN7cutlass13device_kernelIN5flash11enable_sm90INS1_16FlashAttnFwdSm90INS1_25CollectiveMainloopFwdSm90ILi2EN4cute5tupleIJNS5_1CILi1EEES8_S8_EEENS6_IJNS7_ILi192EEENS7_ILi160EEENS7_ILi64EEEEEELi64ENS_12float_e4m3_tEfNS_4arch4Sm90ELb1ELb0ELb1ELb0ELb0ELb0ELb0ELb1ELb1ELb1ELb0ELb0EEENS1_21CollectiveEpilogueFwdINS6_IJSA_SC_SB_EEES9_NS_10bfloat16_tESG_Li384ELb0ELb1ELb0ELb1EEENS1_30DynamicPersistentTileSchedulerILi384ELi128ELb0ELb1ELb1EEEEEEEEEvNT_6ParamsE,@function
        .size           _ZN7cutlass13device_kernelIN5flash11enable_sm90INS1_16FlashAttnFwdSm90INS1_25CollectiveMainloopFwdSm90ILi2EN4cute5tupleIJNS5_1CILi1EEES8_S8_EEENS6_IJNS7_ILi192EEENS7_ILi160EEENS7_ILi64EEEEEELi64ENS_12float_e4m3_tEfNS_4arch4Sm90ELb1ELb0ELb1ELb0ELb0ELb0ELb0ELb1ELb1ELb1ELb0ELb0EEENS1_21CollectiveEpilogueFwdINS6_IJSA_SC_SB_EEES9_NS_10bfloat16_tESG_Li384ELb0ELb1ELb0ELb1EEENS1_30DynamicPersistentTileSchedulerILi384ELi128ELb0ELb1ELb1EEEEEEEEEvNT_6ParamsE,(.L_x_12996 - _ZN7cutlass13device_kernelIN5flash11enable_sm90INS1_16FlashAttnFwdSm90INS1_25CollectiveMainloopFwdSm90ILi2EN4cute5tupleIJNS5_1CILi1EEES8_S8_EEENS6_IJNS7_ILi192EEENS7_ILi160EEENS7_ILi64EEEEEELi64ENS_12float_e4m3_tEfNS_4arch4Sm90ELb1ELb0ELb1ELb0ELb0ELb0ELb0ELb1ELb1ELb1ELb0ELb0EEENS1_21CollectiveEpilogueFwdINS6_IJSA_SC_SB_EEES9_NS_10bfloat16_tESG_Li384ELb0ELb1ELb0ELb1EEENS1_30DynamicPersistentTileSchedulerILi384ELi128ELb0ELb1ELb1EEEEEEEEEvNT_6ParamsE)
        .other          _ZN7cutlass13device_kernelIN5flash11enable_sm90INS1_16FlashAttnFwdSm90INS1_25CollectiveMainloopFwdSm90ILi2EN4cute5tupleIJNS5_1CILi1EEES8_S8_EEENS6_IJNS7_ILi192EEENS7_ILi160EEENS7_ILi64EEEEEELi64ENS_12float_e4m3_tEfNS_4arch4Sm90ELb1ELb0ELb1ELb0ELb0ELb0ELb0ELb1ELb1ELb1ELb0ELb0EEENS1_21CollectiveEpilogueFwdINS6_IJSA_SC_SB_EEES9_NS_10bfloat16_tESG_Li384ELb0ELb1ELb0ELb1EEENS1_30DynamicPersistentTileSchedulerILi384ELi128ELb0ELb1ELb1EEEEEEEEEvNT_6ParamsE,@"STO_CUDA_ENTRY STV_DEFAULT"
_ZN7cutlass13device_kernelIN5flash11enable_sm90INS1_16FlashAttnFwdSm90INS1_25CollectiveMainloopFwdSm90ILi2EN4cute5tupleIJNS5_1CILi1EEES8_S8_EEENS6_IJNS7_ILi192EEENS7_ILi160EEENS7_ILi64EEEEEELi64ENS_12float_e4m3_tEfNS_4arch4Sm90ELb1ELb0ELb1ELb0ELb0ELb0ELb0ELb1ELb1ELb1ELb0ELb0EEENS1_21CollectiveEpilogueFwdINS6_IJSA_SC_SB_EEES9_NS_10bfloat16_tESG_Li384ELb0ELb1ELb0ELb1EEENS1_30DynamicPersistentTileSchedulerILi384ELi128ELb0ELb1ELb1EEEEEEEEEvNT_6ParamsE:
        /* <DEDUP_REMOVED lines=18> */
.L_x_12260:
[----:B------:R-:W-:Y:S05]  /*0120*/  BSYNC B0 ;  /* 0x0000000000007941 */ /* 0x000fea0003800000 */
.L_x_12259:
        /* <DEDUP_REMOVED lines=41> */
.L_x_12261:
        /* <DEDUP_REMOVED lines=22> */
.L_x_12262:
        /* <DEDUP_REMOVED lines=18> */
.L_x_12263:
        /* <DEDUP_REMOVED lines=22> */
.L_x_12264:
        /* <DEDUP_REMOVED lines=22> */
.L_x_12265:
[----:B------:R-:W-:Y:S01]  /*0900*/  PLOP3.LUT P0, PT, PT, PT, UP0, 0x80, 0x0 ;  /* 0x000000000000781c */ /* 0x000fe20003f0f008 */
[----:B------:R-:W-:Y:S01]  /*0910*/  UMOV UR38, 0x1 ;  /* 0x0000000100267882 */ /* 0x000fe20000000000 */
[----:B------:R-:W-:Y:S01]  /*0920*/  NOP ;  /* 0x0000000000007918 */ /* 0x000fe20000000000 */
[----:B------:R-:W-:Y:S01]  /*0930*/  USEL UR38, UR38, 0x2, !UP0 ;  /* 0x0000000226267887 */ /* 0x000fe2000c000000 */
[----:B------:R-:W-:Y:S01]  /*0940*/  ULDC.64 UR46, c[0x0][0x208] ;  /* 0x00008200002e7ab9 */ /* 0x000fe20000000a00 */
[----:B012-4-:R-:W-:Y:S08]  /*0950*/  BAR.SYNC.DEFER_BLOCKING 0x0 ;  /* 0x0000000000007b1d */ /* 0x017ff00000010000 */
[----:B------:R-:W-:Y:S05]  /*0960*/  @!P0 BRA `(.L_x_12266) ;  /* 0x000000c800588947 */ /* 0x000fea0003800000 */
.L_x_12267:
        /* <DEDUP_REMOVED lines=19> */
[----:B------:R-:W-:Y:S02]  /*0aa0*/  LEA.HI R3, R0, R10, RZ, 0x5 ;  /* 0x0000000a00037211 */ /* 0x000fe400078f28ff */
[----:B------:R-:W-:Y:S02]  /*0ab0*/  LOP3.LUT R23, R156, 0xffffff80, RZ, 0xc0, !PT ;  /* 0xffffff809c177812 */ /* 0x000fe400078ec0ff */
[----:B------:R-:W-:Y:S01]  /*0ac0*/  SHF.R.S32.HI R5, RZ, 0x4, R2 ;  /* 0x00000004ff057819 */ /* 0x000fe20000011402 */
[----:B------:R-:W-:Y:S01]  /*0ad0*/  IMAD.SHL.U32 R4, R3, 0x20, RZ ;  /* 0x0000002003047824 */ /* 0x000fe200078e00ff */
[----:B------:R-:W-:Y:S01]  /*0ae0*/  LOP3.LUT R3, R2, 0x3fffff0, RZ, 0xc0, !PT ;  /* 0x03fffff002037812 */ /* 0x000fe200078ec0ff */
[----:B------:R-:W-:Y:S01]  /*0af0*/  IMAD.IADD R23, R10, 0x1, -R23 ;  /* 0x000000010a177824 */ /* 0x000fe200078e0a17 */
[----:B------:R-:W-:-:S02]  /*0b00*/  LEA.HI R2, R2, R5, RZ, 0x1 ;  /* 0x0000000502027211 */ /* 0x000fc400078f08ff */
[----:B------:R-:W-:Y:S01]  /*0b10*/  LOP3.LUT R4, R4, 0xfffffc00, RZ, 0xc0, !PT ;  /* 0xfffffc0004047812 */ /* 0x000fe200078ec0ff */
[----:B------:R-:W-:Y:S01]  /*0b20*/  IMAD.IADD R3, R10, 0x1, -R3 ;  /* 0x000000010a037824 */ /* 0x000fe200078e0a03 */
[----:B------:R-:W-:Y:S02]  /*0b30*/  SHF.R.S32.HI R6, RZ, 0x1f, R23 ;  /* 0x0000001fff067819 */ /* 0x000fe40000011417 */
[----:B------:R-:W-:Y:S01]  /*0b40*/  LOP3.LUT R2, R2, 0x1ffffffe, RZ, 0xc0, !PT ;  /* 0x1ffffffe02027812 */ /* 0x000fe200078ec0ff */
[----:B------:R-:W-:Y:S01]  /*0b50*/  IMAD R3, R3, 0x40, R4 ;  /* 0x0000004003037824 */ /* 0x000fe200078e0204 */
[----:B------:R-:W-:Y:S02]  /*0b60*/  LEA.HI R4, R6, R23, RZ, 0x2 ;  /* 0x0000001706047211 */ /* 0x000fe400078f10ff */
[----:B------:R-:W-:Y:S01]  /*0b70*/  LEA.HI R7, R0, R10, RZ, 0x2 ;  /* 0x0000000a00077211 */ /* 0x000fe200078f10ff */
[----:B------:R-:W-:Y:S01]  /*0b80*/  IMAD.IADD R2, R5, 0x1, -R2 ;  /* 0x0000000105027824 */ /* 0x000fe200078e0a02 */
[----:B------:R-:W-:-:S02]  /*0b90*/  SHF.R.S32.HI R5, RZ, 0x2, R4 ;  /* 0x00000002ff057819 */ /* 0x000fc40000011404 */
[----:B------:R-:W-:Y:S01]  /*0ba0*/  SHF.R.S32.HI R8, RZ, 0x1f, R4 ;  /* 0x0000001fff087819 */ /* 0x000fe20000011404 */
[----:B------:R-:W-:Y:S01]  /*0bb0*/  IMAD R2, R2, 0x8, R3 ;  /* 0x0000000802027824 */ /* 0x000fe200078e0203 */
[----:B------:R-:W-:Y:S02]  /*0bc0*/  SHF.R.S32.HI R156, RZ, 0x7, R156 ;  /* 0x00000007ff9c7819 */ /* 0x000fe4000001149c */
[----:B------:R-:W-:Y:S02]  /*0bd0*/  LOP3.LUT R7, R7, 0xfffffffc, RZ, 0xc0, !PT ;  /* 0xfffffffc07077812 */ /* 0x000fe400078ec0ff */
[----:B------:R-:W-:Y:S01]  /*0be0*/  LEA.HI R8, R8, R5, RZ, 0x3 ;  /* 0x0000000508087211 */ /* 0x000fe200078f18ff */
[----:B------:R0:W-:Y:S01]  /*0bf0*/  STL [R1], R2 ;  /* 0x0000000201007387 */ /* 0x0001e20000100800 */
[----:B------:R-:W-:Y:S01]  /*0c00*/  LEA.HI R0, R0, R10, RZ, 0x3 ;  /* 0x0000000a00007211 */ /* 0x000fe200078f18ff */
[----:B------:R-:W-:Y:S01]  /*0c10*/  IMAD.IADD R7, R10, 0x1, -R7 ;  /* 0x000000010a077824 */ /* 0x000fe200078e0a07 */
[----:B------:R-:W-:-:S02]  /*0c20*/  LOP3.LUT R8, R8, 0xfffffff8, RZ, 0xc0, !PT ;  /* 0xfffffff808087812 */ /* 0x000fc400078ec0ff */
[----:B------:R-:W-:Y:S02]  /*0c30*/  LEA.HI R6, R6, R23, RZ, 0x5 ;  /* 0x0000001706067211 */ /* 0x000fe400078f28ff */
[----:B------:R-:W-:Y:S01]  /*0c40*/  LOP3.LUT R18, R0, 0xfffffff8, RZ, 0xc0, !PT ;  /* 0xfffffff800127812 */ /* 0x000fe200078ec0ff */
[----:B------:R-:W-:Y:S01]  /*0c50*/  IMAD.IADD R5, R5, 0x1, -R8 ;  /* 0x0000000105057824 */ /* 0x000fe200078e0a08 */
[----:B------:R-:W-:Y:S01]  /*0c60*/  LEA.HI R9, R7, R7, RZ, 0x1 ;  /* 0x0000000707097211 */ /* 0x000fe200078f08ff */
[----:B0-----:R-:W-:Y:S01]  /*0c70*/  IMAD.HI R2, R156, 0x55555556, RZ ;  /* 0x555555569c027827 */ /* 0x001fe200078e02ff */
[----:B------:R-:W-:Y:S02]  /*0c80*/  SHF.R.S32.HI R6, RZ, 0x5, R6 ;  /* 0x00000005ff067819 */ /* 0x000fe40000011406 */
[----:B------:R-:W-:Y:S01]  /*0c90*/  LOP3.LUT R16, R4, 0x7ffffffc, RZ, 0xc0, !PT ;  /* 0x7ffffffc04107812 */ /* 0x000fe200078ec0ff */
[----:B------:R-:W-:Y:S01]  /*0ca0*/  IMAD.IADD R18, R10, 0x1, -R18 ;  /* 0x000000010a127824 */ /* 0x000fe200078e0a12 */
[----:B------:R-:W-:Y:S01]  /*0cb0*/  LEA.HI R3, R2, R2, RZ, 0x1 ;  /* 0x0000000202037211 */ /* 0x000fe200078f08ff */
[----:B------:R-:W-:Y:S01]  /*0cc0*/  IMAD R6, R6, 0x10, R5 ;  /* 0x0000001006067824 */ /* 0x000fe200078e0205 */
[----:B------:R-:W-:Y:S01]  /*0cd0*/  LOP3.LUT R2, R9, 0x1ffffffe, RZ, 0xc0, !PT ;  /* 0x1ffffffe09027812 */ /* 0x000fe200078ec0ff */
[----:B------:R-:W-:Y:S01]  /*0ce0*/  IMAD.SHL.U32 R19, R18, 0x8, RZ ;  /* 0x0000000812137824 */ /* 0x000fe200078e00ff */
[----:B------:R-:W-:Y:S01]  /*0cf0*/  SHF.R.S32.HI R22, RZ, 0x3, R0 ;  /* 0x00000003ff167819 */ /* 0x000fe20000011400 */
[----:B------:R-:W-:-:S02]  /*0d00*/  IMAD R3, R3, -0x3, R156 ;  /* 0xfffffffd03037824 */ /* 0x000fc400078e029c */
[----:B------:R-:W-:Y:S01]  /*0d10*/  IMAD.IADD R2, R7, 0x1, -R2 ;  /* 0x0000000107027824 */ /* 0x000fe200078e0a02 */
[----:B------:R-:W-:Y:S01]  /*0d20*/  SHF.R.S32.HI R0, RZ, 0x1f, R19 ;  /* 0x0000001fff007819 */ /* 0x000fe20000011413 */
[----:B------:R-:W-:Y:S02]  /*0d30*/  IMAD R157, R3, 0x40, R6 ;  /* 0x00000040039d7824 */ /* 0x000fe400078e0206 */
[----:B------:R-:W-:Y:S02]  /*0d40*/  IMAD.IADD R16, R23, 0x1, -R16 ;  /* 0x0000000117107824 */ /* 0x000fe400078e0a10 */
[----:B------:R-:W-:-:S07]  /*0d50*/  IMAD R17, R2, 0x8, R157 ;  /* 0x0000000802117824 */ /* 0x000fce00078e029d */
.L_x_12309:
        /* <DEDUP_REMOVED lines=21> */
.L_x_12268:
[----:B------:R-:W-:Y:S01]  /*0eb0*/  ULDC UR8, c[0x0][0xc54] ;  /* 0x0003150000087ab9 */ /* 0x000fe20000000800 */
[----:B------:R-:W-:Y:S01]  /*0ec0*/  UMOV UR4, UR9 ;  /* 0x0000000900047c82 */ /* 0x000fe20008000000 */
[----:B------:R-:W-:-:S11]  /*0ed0*/  UISETP.NE.AND UP0, UPT, UR8, 0x1, UPT ;  /* 0x000000010800788c */ /* 0x000fd6000bf05270 */
[----:B------:R-:W-:Y:S02]  /*0ee0*/  @UP0 ULDC.64 UR10, c[0x0][0xc58] ;  /* 0x00031600000a0ab9 */ /* 0x000fe40000000a00 */
[----:B------:R-:W-:-:S04]  /*0ef0*/  UIMAD.WIDE.U32 UR6, UR9, UR10, URZ ;  /* 0x0000000a090672a5 */ /* 0x000fc8000f8e003f */
[----:B------:R-:W-:-:S04]  /*0f00*/  @UP0 USHF.R.U32.HI UR4, URZ, UR11, UR7 ;  /* 0x0000000b3f040299 */ /* 0x000fc80008011607 */
[----:B------:R-:W-:-:S12]  /*0f10*/  UIMAD UR6, UR4, UR8, URZ ;  /* 0x00000008040672a4 */ /* 0x000fd8000f8e023f */
.L_x_12269:
        /* <DEDUP_REMOVED lines=14> */
[----:B------:R-:W-:Y:S01]  /*1000*/  UIMAD UR41, UR4, 0xc0, URZ ;  /* 0x000000c0042978a4 */ /* 0x000fe2000f8e023f */
        /* <DEDUP_REMOVED lines=32> */
[----:B------:R-:W-:-:S02]  /*1210*/  USHF.R.U32.HI UR5, URZ, 0x1f, UR9 ;  /* 0x0000001f3f057899 */ /* 0x000fc40008011609 */
[----:B------:R-:W-:Y:S02]  /*1220*/  ULEA.HI.SX32 UR7, UR7, UR4, 0x1a ;  /* 0x0000000407077291 */ /* 0x000fe4000f8fd23f */
[----:B------:R-:W-:Y:S01]  /*1230*/  ULEA.HI.SX32 UR9, UR9, UR5, 0x1a ;  /* 0x0000000509097291 */ /* 0x000fe2000f8fd23f */
[----:B------:R-:W-:Y:S01]  /*1240*/  ULDC UR43, c[0x0][0xc48] ;  /* 0x00031200002b7ab9 */ /* 0x000fe20000000800 */
[----:B------:R-:W-:Y:S02]  /*1250*/  UMOV UR42, UR11 ;  /* 0x0000000b002a7c82 */ /* 0x000fe40008000000 */
[----:B------:R-:W-:Y:S02]  /*1260*/  UISETP.LT.AND UP0, UPT, UR7, UR9, UPT ;  /* 0x000000090700728c */ /* 0x000fe4000bf01270 */
[----:B------:R-:W-:Y:S02]  /*1270*/  UISETP.NE.AND UP1, UPT, UR43, 0x1, UPT ;  /* 0x000000012b00788c */ /* 0x000fe4000bf25270 */
[----:B------:R-:W-:-:S04]  /*1280*/  USEL UR49, UR7, UR9, UP0 ;  /* 0x0000000907317287 */ /* 0x000fc80008000000 */
[----:B------:R-:W-:-:S05]  /*1290*/  UISETP.GE.AND UP0, UPT, UR49, 0x1, UPT ;  /* 0x000000013100788c */ /* 0x000fca000bf06270 */
[----:B------:R-:W-:Y:S01]  /*12a0*/  @UP1 ULDC UR10, c[0x0][0xc4c] ;  /* 0x00031300000a1ab9 */ /* 0x000fe20000000800 */
        /* <DEDUP_REMOVED lines=38> */
.L_x_12271:
        /* <DEDUP_REMOVED lines=37> */
[----:B------:R-:W-:Y:S01]  /*1760*/  MOV R2, UR6 ;  /* 0x0000000600027c02 */ /* 0x000fe20008000f00 */
        /* <DEDUP_REMOVED lines=18> */
.L_x_12386:
[----:B------:R-:W-:Y:S05]  /*1890*/  @!P0 BRA `(.L_x_12273) ;  /* 0x0000000000048947 */ /* 0x000fea0003800000 */
[----:B------:R-:W-:Y:S01]  /*18a0*/  BPT.TRAP 0x1 ;  /* 0x000000040000795c */ /* 0x000fe20000300000 */
.L_x_12273:
[----:B------:R-:W-:Y:S02]  /*18b0*/  IMAD.U32 R2, RZ, RZ, UR39 ;  /* 0x00000027ff027e24 */ /* 0x000fe4000f8e00ff */
[----:B0-----:R-:W-:-:S03]  /*18c0*/  IMAD.U32 R3, RZ, RZ, UR37 ;  /* 0x00000025ff037e24 */ /* 0x001fc6000f8e00ff */
[----:B------:R-:W-:Y:S02]  /*18d0*/  LEA R2, R2, UR45, 0x3 ;  /* 0x0000002d02027c11 */ /* 0x000fe4000f8e18ff */
[----:B------:R-:W-:-:S04]  /*18e0*/  SHF.L.U32 R3, R3, 0x1f, RZ ;  /* 0x0000001f03037819 */ /* 0x000fc800000006ff */
[----:B------:R0:W1:Y:S01]  /*18f0*/  SYNCS.PHASECHK.TRANS64.TRYWAIT P1, [R2+URZ+0x13230], R3 ;  /* 0x01323003020075a7 */ /* 0x000062000802017f */
[----:B------:R-:W-:Y:S05]  /*1900*/  @!P0 BRA `(.L_x_12274) ;  /* 0x0000000000048947 */ /* 0x000fea0003800000 */
[----:B------:R-:W-:Y:S01]  /*1910*/  BPT.TRAP 0x1 ;  /* 0x000000040000795c */ /* 0x000fe20000300000 */
.L_x_12274:
[----:B-1----:R-:W-:Y:S05]  /*1920*/  @P1 BRA `(.L_x_12275) ;  /* 0x0000000000081947 */ /* 0x002fea0003800000 */
[----:B------:R-:W1:Y:S02]  /*1930*/  SYNCS.PHASECHK.TRANS64.TRYWAIT P1, [R2+URZ+0x13230], R3 ;  /* 0x01323003020075a7 */ /* 0x000e64000802017f */
[----:B-1----:R-:W-:Y:S05]  /*1940*/  @!P1 BRA `(.L_x_12276) ;  /* 0x000000f000209947 */ /* 0x002fea0003800000 */
.L_x_12275:
        /* <DEDUP_REMOVED lines=14> */
[----:B------:R-:W-:Y:S01]  /*1a30*/  ULDC UR20, c[0x0][0x988] ;  /* 0x0002620000147ab9 */ /* 0x000fe20000000800 */
[----:B------:R-:W-:Y:S01]  /*1a40*/  UIADD3 UR24, UR49, -0x2, URZ ;  /* 0xfffffffe31187890 */ /* 0x000fe2000fffe03f */
[----:B------:R-:W-:-:S05]  /*1a50*/  IMAD.U32 R106, RZ, RZ, UR20 ;  /* 0x00000014ff6a7e24 */ /* 0x000fca000f8e00ff */
        /* <DEDUP_REMOVED lines=28> */
[----:B------:R-:W-:Y:S01]  /*1c20*/  ULDC UR13, c[0x0][0x288] ;  /* 0x0000a200000d7ab9 */ /* 0x000fe20000000800 */
[----:B------:R-:W-:Y:S02]  /*1c30*/  WARPGROUP.DEPBAR.LE gsb0, 0x0 ;  /* 0x00008000000079c5 */ /* 0x000fe40000010000 */
[----:B------:R-:W-:-:S06]  /*1c40*/  WARPGROUP.ARRIVE ;  /* 0x00000000000079c5 */ /* 0x000fcc0000000000 */
[----:B------:R-:W-:Y:S01]  /*1c50*/  QGMMA.64x32x32.F32.E4M3.E4M3 R24, gdesc[UR8], RZ, !UPT, gsb0 ;  /* 0x00600000081879f3 */ /* 0x000fe2000c0008ff */
        /* <DEDUP_REMOVED lines=10> */
[C---:B01----:R-:W-:Y:S01]  /*1d00*/  FMUL.FTZ R3, R0.reuse, R88 ;  /* 0x0000005800037220 */ /* 0x043fe20000410000 */
[C---:B------:R-:W-:Y:S01]  /*1d10*/  FMUL.FTZ R5, R0.reuse, R89 ;  /* 0x0000005900057220 */ /* 0x040fe20000410000 */
[C---:B------:R-:W-:Y:S01]  /*1d20*/  FMUL.FTZ R88, R0.reuse, R90 ;  /* 0x0000005a00587220 */ /* 0x040fe20000410000 */
[C---:B------:R-:W-:Y:S01]  /*1d30*/  FMUL.FTZ R89, R0.reuse, R91 ;  /* 0x0000005b00597220 */ /* 0x040fe20000410000 */
[----:B------:R-:W-:Y:S01]  /*1d40*/  QGMMA.64x32x32.F32.E4M3.E4M3 R72, gdesc[UR4], R72, gsb0 ;  /* 0x00600000044879f3 */ /* 0x000fe20008000848 */
[----:B------:R-:W-:Y:S01]  /*1d50*/  UIADD3 UR6, UR12, 0x102, URZ ;  /* 0x000001020c067890 */ /* 0x000fe2000fffe03f */
[C---:B------:R-:W-:Y:S01]  /*1d60*/  FMUL.FTZ R90, R0.reuse, R94 ;  /* 0x0000005e005a7220 */ /* 0x040fe20000410000 */
[----:B------:R-:W-:Y:S01]  /*1d70*/  UMOV UR7, 0x80000020 ;  /* 0x8000002000077882 */ /* 0x000fe20000000000 */
        /* <DEDUP_REMOVED lines=11> */
[----:B------:R-:W-:-:S05]  /*1e30*/  FMUL.FTZ R11, R0, R101 ;  /* 0x00000065000b7220 */ /* 0x000fca0000410000 */
[----:B------:R-:W2:Y:S08]  /*1e40*/  MUFU.TANH R90, R90 ;  /* 0x0000005a005a7308 */ /* 0x000eb00000002400 */
[----:B------:R-:W3:Y:S08]  /*1e50*/  MUFU.TANH R91, R91 ;  /* 0x0000005b005b7308 */ /* 0x000ef00000002400 */
[----:B------:R-:W4:Y:S08]  /*1e60*/  MUFU.TANH R92, R92 ;  /* 0x0000005c005c7308 */ /* 0x000f300000002400 */
[----:B------:R-:W5:Y:S08]  /*1e70*/  MUFU.TANH R93, R93 ;  /* 0x0000005d005d7308 */ /* 0x000f700000002400 */
[----:B------:R-:W5:Y:S01]  /*1e80*/  MUFU.TANH R94, R94 ;  /* 0x0000005e005e7308 */ /* 0x000f620000002400 */
[----:B------:R-:W-:-:S02]  /*1e90*/  WARPGROUP.DEPBAR.LE gsb0, 0x0 ;  /* 0x00008000000079c5 */ /* 0x000fc40000010000 */
[----:B------:R-:W-:Y:S01]  /*1ea0*/  WARPGROUP.ARRIVE ;  /* 0x00000000000079c5 */ /* 0x000fe20000000000 */
[C---:B------:R-:W-:Y:S01]  /*1eb0*/  FMUL.FTZ R21, R0.reuse, R81 ;  /* 0x0000005100157220 */ /* 0x040fe20000410000 */
[----:B------:R-:W-:Y:S02]  /*1ec0*/  VIADD R81, R17, UR41 ;  /* 0x0000002911517c36 */ /* 0x000fe40008000000 */
[C---:B------:R-:W-:Y:S01]  /*1ed0*/  FMUL.FTZ R96, R0.reuse, R74 ;  /* 0x0000004a00607220 */ /* 0x040fe20000410000 */
[C---:B------:R-:W-:Y:S01]  /*1ee0*/  FMUL.FTZ R15, R0.reuse, R77 ;  /* 0x0000004d000f7220 */ /* 0x040fe20000410000 */
[C---:B------:R-:W-:Y:S01]  /*1ef0*/  FMUL.FTZ R77, R0.reuse, R86 ;  /* 0x00000056004d7220 */ /* 0x040fe20000410000 */
[----:B------:R-:W-:Y:S01]  /*1f00*/  QGMMA.64x32x32.F32.E4M3.E4M3 R56, gdesc[UR4], R56, gsb0 ;  /* 0x00600000043879f3 */ /* 0x000fe20008000838 */
[----:B------:R-:W-:Y:S01]  /*1f10*/  ULDC UR7, c[0x0][0x448] ;  /* 0x0001120000077ab9 */ /* 0x000fe20000000800 */
[----:B------:R-:W-:Y:S01]  /*1f20*/  UIADD3 UR6, UR12, 0x182, URZ ;  /* 0x000001820c067890 */ /* 0x000fe2000fffe03f */
[C---:B------:R-:W-:Y:S01]  /*1f30*/  FMUL.FTZ R13, R0.reuse, R73 ;  /* 0x00000049000d7220 */ /* 0x040fe20000410000 */
[----:B------:R-:W-:Y:S01]  /*1f40*/  UISETP.NE.AND UP0, UPT, UR7, 0x1, UPT ;  /* 0x000000010700788c */ /* 0x000fe2000bf05270 */
[C---:B------:R-:W-:Y:S01]  /*1f50*/  FMUL.FTZ R20, R0.reuse, R80 ;  /* 0x0000005000147220 */ /* 0x040fe20000410000 */
[C---:B------:R-:W-:Y:S01]  /*1f60*/  FMUL.FTZ R73, R0.reuse, R85 ;  /* 0x0000005500497220 */ /* 0x040fe20000410000 */
[----:B------:R-:W-:Y:S01]  /*1f70*/  UMOV UR7, 0x80000020 ;  /* 0x8000002000077882 */ /* 0x000fe20000000000 */
[C---:B------:R-:W-:Y:S01]  /*1f80*/  FMUL.FTZ R85, R0.reuse, R75 ;  /* 0x0000004b00557220 */ /* 0x040fe20000410000 */
[C---:B------:R-:W-:Y:S01]  /*1f90*/  FMUL.FTZ R80, R0.reuse, R79 ;  /* 0x0000004f00507220 */ /* 0x040fe20000410000 */
[----:B------:R-:W-:Y:S01]  /*1fa0*/  PLOP3.LUT P2, PT, PT, PT, UP0, 0x80, 0x0 ;  /* 0x000000000000781c */ /* 0x000fe20003f4f008 */
[C---:B------:R-:W-:Y:S01]  /*1fb0*/  FMUL.FTZ R79, R0.reuse, R82 ;  /* 0x00000052004f7220 */ /* 0x040fe20000410000 */
[C---:B------:R-:W-:Y:S01]  /*1fc0*/  FMUL.FTZ R75, R0.reuse, R87 ;  /* 0x00000057004b7220 */ /* 0x040fe20000410000 */
[----:B------:R-:W-:Y:S01]  /*1fd0*/  FMUL.FTZ R12, R0, R72 ;  /* 0x00000048000c7220 */ /* 0x000fe20000410000 */
[----:B------:R-:W-:-:S02]  /*1fe0*/  IMAD.U32 R87, RZ, RZ, UR11 ;  /* 0x0000000bff577e24 */ /* 0x000fc4000f8e00ff */
        /* <DEDUP_REMOVED lines=18> */
[----:B------:R-:W-:Y:S01]  /*2110*/  @UP0 ULDC UR6, c[0x0][0x44c] ;  /* 0x0001130000060ab9 */ /* 0x000fe20000000800 */
[C---:B------:R-:W-:Y:S01]  /*2120*/  FMUL.FTZ R63, R0.reuse, R66 ;  /* 0x00000042003f7220 */ /* 0x040fe20000410000 */
[----:B------:R-:W-:Y:S01]  /*2130*/  @P2 IMAD.HI.U32 R57, R81, UR6, RZ ;  /* 0x0000000651392c27 */ /* 0x000fe2000f8e00ff */
[----:B------:R-:W-:Y:S01]  /*2140*/  @UP0 ULDC UR6, c[0x0][0x450] ;  /* 0x0001140000060ab9 */ /* 0x000fe20000000800 */
[----:B------:R-:W5:Y:S02]  /*2150*/  MUFU.TANH R78, R78 ;  /* 0x0000004e004e7308 */ /* 0x000f640000002400 */
[C---:B------:R-:W-:Y:S01]  /*2160*/  FMUL.FTZ R58, R0.reuse, R58 ;  /* 0x0000003a003a7220 */ /* 0x040fe20000410000 */
[C---:B------:R-:W-:Y:S01]  /*2170*/  FMUL.FTZ R70, R0.reuse, R70 ;  /* 0x0000004600467220 */ /* 0x040fe20000410000 */
[----:B------:R-:W-:Y:S01]  /*2180*/  @P2 SHF.R.U32.HI R81, RZ, UR6, R57 ;  /* 0x00000006ff512c19 */ /* 0x000fe20008011639 */
[----:B------:R-:W-:Y:S01]  /*2190*/  UIMAD UR6, UR49, -0xa0, URZ ;  /* 0xffffff60310678a4 */ /* 0x000fe2000f8e023f */
[C---:B------:R-:W-:Y:S01]  /*21a0*/  FMUL.FTZ R56, R0.reuse, R56 ;  /* 0x0000003800387220 */ /* 0x040fe20000410000 */
[C---:B------:R-:W-:Y:S01]  /*21b0*/  FMUL.FTZ R60, R0.reuse, R60 ;  /* 0x0000003c003c7220 */ /* 0x040fe20000410000 */
[C---:B------:R-:W-:Y:S01]  /*21c0*/  FMUL.FTZ R61, R0.reuse, R61 ;  /* 0x0000003d003d7220 */ /* 0x040fe20000410000 */
[----:B------:R-:W0:Y:S01]  /*21d0*/  SHFL.IDX PT, R57, R81, 0x1, 0x1c1f ;  /* 0x003c1f0051397f89 */ /* 0x000e2200000e0000 */
[----:B------:R-:W-:Y:S01]  /*21e0*/  UIADD3 UR7, UR6, 0xa1, URZ ;  /* 0x000000a106077890 */ /* 0x000fe2000fffe03f */
[----:B------:R-:W5:Y:S01]  /*21f0*/  MUFU.TANH R77, R77 ;  /* 0x0000004d004d7308 */ /* 0x000f620000002400 */
[----:B------:R-:W-:Y:S01]  /*2200*/  UIMAD UR6, UR48, UR11, UR6 ;  /* 0x0000000b300672a4 */ /* 0x000fe2000f8e0206 */
[C---:B------:R-:W-:Y:S01]  /*2210*/  FMUL.FTZ R64, R0.reuse, R64 ;  /* 0x0000004000407220 */ /* 0x040fe20000410000 */
[C---:B------:R-:W-:Y:S01]  /*2220*/  FMUL.FTZ R65, R0.reuse, R65 ;  /* 0x0000004100417220 */ /* 0x040fe20000410000 */
[C---:B------:R-:W-:Y:S01]  /*2230*/  FMUL.FTZ R68, R0.reuse, R68 ;  /* 0x0000004400447220 */ /* 0x040fe20000410000 */
[----:B------:R-:W-:Y:S01]  /*2240*/  IMAD.U32 R67, RZ, RZ, UR7 ;  /* 0x00000007ff437e24 */ /* 0x000fe2000f8e00ff */
[----:B------:R-:W-:Y:S01]  /*2250*/  UIADD3 UR6, UR6, 0xa0, URZ ;  /* 0x000000a006067890 */ /* 0x000fe2000fffe03f */
[----:B------:R-:W-:Y:S01]  /*2260*/  FMUL.FTZ R69, R0, R69 ;  /* 0x0000004500457220 */ /* 0x000fe20000410000 */
[----:B------:R-:W-:Y:S01]  /*2270*/  UMOV UR7, 0x80000020 ;  /* 0x8000002000077882 */ /* 0x000fe20000000000 */
[----:B------:R-:W-:Y:S01]  /*2280*/  IMAD R82, R16, -0x2, R67 ;  /* 0xfffffffe10527824 */ /* 0x000fe200078e0243 */
[----:B------:R-:W5:Y:S01]  /*2290*/  MUFU.TANH R75, R75 ;  /* 0x0000004b004b7308 */ /* 0x000f620000002400 */
[----:B------:R-:W-:Y:S01]  /*22a0*/  UIMAD UR11, UR48, UR11, -UR13 ;  /* 0x0000000b300b72a4 */ /* 0x000fe2000f8e0a0d */
[----:B------:R-:W-:Y:S01]  /*22b0*/  IMAD.U32 R83, RZ, RZ, UR6 ;  /* 0x00000006ff537e24 */ /* 0x000fe2000f8e00ff */
[----:B------:R-:W-:Y:S01]  /*22c0*/  UIADD3 UR6, UR12, 0x202, URZ ;  /* 0x000002020c067890 */ /* 0x000fe2000fffe03f */
[----:B------:R-:W-:-:S02]  /*22d0*/  IMAD R82, R87, UR48, R82 ;  /* 0x0000003057527c24 */ /* 0x000fc4000f8e0252 */
[----:B------:R-:W-:Y:S01]  /*22e0*/  FMUL.FTZ R87, R0, R71 ;  /* 0x0000004700577220 */ /* 0x000fe20000410000 */
[----:B------:R-:W-:Y:S01]  /*22f0*/  IMAD R83, R16, -0x2, R83 ;  /* 0xfffffffe10537824 */ /* 0x000fe200078e0253 */
[----:B------:R-:W-:Y:S01]  /*2300*/  @UP0 ULDC UR12, c[0x0][0x450] ;  /* 0x00011400000c0ab9 */ /* 0x000fe20000000800 */
[----:B------:R-:W5:Y:S01]  /*2310*/  MUFU.TANH R58, R58 ;  /* 0x0000003a003a7308 */ /* 0x000f620000002400 */
[----:B0-----:R-:W-:-:S04]  /*2320*/  IADD3 R66, R57, -UR13, R82 ;  /* 0x8000000d39427c10 */ /* 0x001fc8000fffe052 */
[----:B------:R-:W-:-:S03]  /*2330*/  VIMNMX R57, R83, R66, PT ;  /* 0x0000004253397248 */ /* 0x000fc60003fe0100 */
[----:B------:R-:W0:Y:S01]  /*2340*/  MUFU.TANH R76, R76 ;  /* 0x0000004c004c7308 */ /* 0x000e220000002400 */
[C---:B------:R-:W-:Y:S02]  /*2350*/  ISETP.GT.AND P5, PT, R57.reuse, RZ, PT ;  /* 0x000000ff3900720c */ /* 0x040fe40003fa4270 */
[C---:B------:R-:W-:Y:S02]  /*2360*/  ISETP.GT.AND P6, PT, R57.reuse, 0x1, PT ;  /* 0x000000013900780c */ /* 0x040fe40003fc4270 */
[----:B------:R-:W-:-:S03]  /*2370*/  ISETP.GT.AND P3, PT, R57, 0x8, PT ;  /* 0x000000083900780c */ /* 0x000fc60003f64270 */
[----:B------:R-:W0:Y:S01]  /*2380*/  MUFU.TANH R59, R59 ;  /* 0x0000003b003b7308 */ /* 0x000e220000002400 */
[----:B------:R-:W-:Y:S02]  /*2390*/  FSEL R88, R88, -INF , P5 ;  /* 0xff80000058587808 */ /* 0x000fe40002800000 */
[----:B-1----:R-:W-:Y:S02]  /*23a0*/  FSEL R98, R89, -INF , P6 ;  /* 0xff80000059627808 */ /* 0x002fe40003000000 */
[----:B------:R-:W-:Y:S02]  /*23b0*/  ISETP.GT.AND P4, PT, R57, 0x9, PT ;  /* 0x000000093900780c */ /* 0x000fe40003f84270 */
[----:B--2---:R-:W-:Y:S01]  /*23c0*/  FSEL R90, R90, -INF , P3 ;  /* 0xff8000005a5a7808 */ /* 0x004fe20001800000 */
[----:B------:R-:W1:Y:S01]  /*23d0*/  MUFU.TANH R62, R62 ;  /* 0x0000003e003e7308 */ /* 0x000e620000002400 */
[----:B------:R-:W-:Y:S01]  /*23e0*/  FMNMX.FTZ R67, R88, R98, !PT ;  /* 0x0000006258437209 */ /* 0x000fe20007810000 */
[----:B------:R-:W-:-:S02]  /*23f0*/  WARPGROUP.DEPBAR.LE gsb0, 0x0 ;  /* 0x00008000000079c5 */ /* 0x000fc40000010000 */
[----:B------:R-:W-:Y:S01]  /*2400*/  ISETP.GT.AND P5, PT, R57, 0x10, PT ;  /* 0x000000103900780c */ /* 0x000fe20003fa4270 */
[----:B------:R-:W-:Y:S01]  /*2410*/  WARPGROUP.ARRIVE ;  /* 0x00000000000079c5 */ /* 0x000fe20000000000 */
[----:B---3--:R-:W-:Y:S01]  /*2420*/  FSEL R100, R91, -INF , P4 ;  /* 0xff8000005b647808 */ /* 0x008fe20002000000 */
[----:B------:R-:W-:Y:S01]  /*2430*/  FMUL.FTZ R42, R0, R42 ;  /* 0x0000002a002a7220 */ /* 0x000fe20000410000 */
[----:B------:R-:W-:Y:S01]  /*2440*/  FMNMX.FTZ R67, R90, R67, !PT ;  /* 0x000000435a437209 */ /* 0x000fe20007810000 */
[----:B------:R-:W-:Y:S01]  /*2450*/  FMUL.FTZ R43, R0, R43 ;  /* 0x0000002b002b7220 */ /* 0x000fe20000410000 */
[C---:B------:R-:W-:Y:S01]  /*2460*/  ISETP.GT.AND P3, PT, R57.reuse, 0x11, PT ;  /* 0x000000113900780c */ /* 0x040fe20003f64270 */
[----:B------:R-:W-:Y:S01]  /*2470*/  QGMMA.64x32x32.F32.E4M3.E4M3 R24, gdesc[UR4], R24, gsb0 ;  /* 0x00600000041879f3 */ /* 0x000fe20008000818 */
[----:B----4-:R-:W-:Y:S01]  /*2480*/  FSEL R104, R92, -INF , P5 ;  /* 0xff8000005c687808 */ /* 0x010fe20002800000 */
[----:B------:R2:W-:Y:S01]  /*2490*/  MUFU.TANH R89, R42 ;  /* 0x0000002a00597308 */ /* 0x0005e20000002400 */
[----:B------:R-:W-:Y:S01]  /*24a0*/  FMNMX.FTZ R67, R100, R67, !PT ;  /* 0x0000004364437209 */ /* 0x000fe20007810000 */
[C---:B------:R-:W-:Y:S01]  /*24b0*/  FMUL.FTZ R46, R0.reuse, R46 ;  /* 0x0000002e002e7220 */ /* 0x040fe20000410000 */
[----:B------:R-:W-:Y:S01]  /*24c0*/  ISETP.GT.AND P4, PT, R57, 0x18, PT ;  /* 0x000000183900780c */ /* 0x000fe20003f84270 */
[C---:B------:R-:W-:Y:S01]  /*24d0*/  FMUL.FTZ R50, R0.reuse, R50 ;  /* 0x0000003200327220 */ /* 0x040fe20000410000 */
[----:B-----5:R-:W-:Y:S01]  /*24e0*/  FSEL R102, R93, -INF , P3 ;  /* 0xff8000005d667808 */ /* 0x020fe20001800000 */
[----:B------:R-:W-:Y:S01]  /*24f0*/  FMUL.FTZ R47, R0, R47 ;  /* 0x0000002f002f7220 */ /* 0x000fe20000410000 */
[----:B------:R-:W-:Y:S01]  /*2500*/  FMNMX.FTZ R67, R104, R67, !PT ;  /* 0x0000004368437209 */ /* 0x000fe20007810000 */
[----:B------:R3:W-:Y:S01]  /*2510*/  MUFU.TANH R91, R43 ;  /* 0x0000002b005b7308 */ /* 0x0007e20000002400 */
[C---:B------:R-:W-:Y:S01]  /*2520*/  ISETP.GT.AND P3, PT, R57.reuse, 0x19, PT ;  /* 0x000000193900780c */ /* 0x040fe20003f64270 */
[----:B------:R-:W-:Y:S01]  /*2530*/  FMUL.FTZ R51, R0, R51 ;  /* 0x0000003300337220 */ /* 0x000fe20000410000 */
[----:B------:R-:W-:Y:S01]  /*2540*/  FSEL R92, R94, -INF , P4 ;  /* 0xff8000005e5c7808 */ /* 0x000fe20002000000 */
[----:B------:R-:W-:Y:S01]  /*2550*/  FMUL.FTZ R54, R0, R54 ;  /* 0x0000003600367220 */ /* 0x000fe20000410000 */
[----:B------:R-:W-:Y:S01]  /*2560*/  FMNMX.FTZ R67, R102, R67, !PT ;  /* 0x0000004366437209 */ /* 0x000fe20007810000 */
[C---:B------:R-:W-:Y:S01]  /*2570*/  FMUL.FTZ R40, R0.reuse, R40 ;  /* 0x0000002800287220 */ /* 0x040fe20000410000 */
[----:B------:R-:W-:Y:S01]  /*2580*/  ISETP.GT.AND P4, PT, R57, 0x20, PT ;  /* 0x000000203900780c */ /* 0x000fe20003f84270 */
[----:B------:R-:W-:Y:S01]  /*2590*/  MUFU.TANH R71, R70 ;  /* 0x0000004600477308 */ /* 0x000fe20000002400 */
[----:B------:R-:W-:Y:S01]  /*25a0*/  FSEL R94, R95, -INF , P3 ;  /* 0xff8000005f5e7808 */ /* 0x000fe20001800000 */
[----:B------:R-:W-:Y:S01]  /*25b0*/  FMUL.FTZ R41, R0, R41 ;  /* 0x0000002900297220 */ /* 0x000fe20000410000 */
[----:B------:R-:W-:Y:S01]  /*25c0*/  FMNMX.FTZ R67, R92, R67, !PT ;  /* 0x000000435c437209 */ /* 0x000fe20007810000 */
[----:B------:R-:W-:Y:S01]  /*25d0*/  @UP0 ULDC UR6, c[0x0][0x44c] ;  /* 0x0001130000060ab9 */ /* 0x000fe20000000800 */
[C---:B------:R-:W-:Y:S01]  /*25e0*/  ISETP.GT.AND P3, PT, R57.reuse, 0x21, PT ;  /* 0x000000213900780c */ /* 0x040fe20003f64270 */
[----:B------:R-:W-:Y:S01]  /*25f0*/  UIMAD.WIDE.U32 UR6, UR41, UR6, URZ ;  /* 0x00000006290672a5 */ /* 0x000fe2000f8e003f */
[----:B------:R-:W-:Y:S01]  /*2600*/  FSEL R96, R96, -INF , P4 ;  /* 0xff80000060607808 */ /* 0x000fe20002000000 */
[----:B------:R-:W4:Y:S01]  /*2610*/  MUFU.TANH R63, R63 ;  /* 0x0000003f003f7308 */ /* 0x000f220000002400 */
[----:B------:R-:W-:Y:S01]  /*2620*/  FMNMX.FTZ R67, R94, R67, !PT ;  /* 0x000000435e437209 */ /* 0x000fe20007810000 */
[----:B------:R-:W-:Y:S01]  /*2630*/  @UP0 USHF.R.U32.HI UR10, URZ, UR12, UR7 ;  /* 0x0000000c3f0a0299 */ /* 0x000fe20008011607 */
[----:B------:R-:W-:-:S02]  /*2640*/  ISETP.GT.AND P4, PT, R57, 0x28, PT ;  /* 0x000000283900780c */ /* 0x000fc40003f84270 */
[----:B------:R-:W-:Y:S01]  /*2650*/  FSEL R85, R85, -INF , P3 ;  /* 0xff80000055557808 */ /* 0x000fe20001800000 */
[----:B------:R-:W-:Y:S01]  /*2660*/  UIADD3 UR6, UR11, UR10, URZ ;  /* 0x0000000a0b067290 */ /* 0x000fe2000fffe03f */
[----:B--2---:R-:W-:Y:S01]  /*2670*/  FMNMX.FTZ R42, R96, R67, !PT ;  /* 0x00000043602a7209 */ /* 0x004fe20007810000 */
[----:B------:R-:W2:Y:S01]  /*2680*/  MUFU.TANH R86, R86 ;  /* 0x0000005600567308 */ /* 0x000ea20000002400 */
[----:B------:R-:W-:Y:S01]  /*2690*/  ISETP.GT.AND P3, PT, R57, 0x29, PT ;  /* 0x000000293900780c */ /* 0x000fe20003f64270 */
[----:B------:R-:W-:Y:S01]  /*26a0*/  UIMAD.WIDE UR6, UR6, 0x66666667, URZ ;  /* 0x66666667060678a5 */ /* 0x000fe2000f8e023f */
[----:B------:R-:W-:Y:S02]  /*26b0*/  FSEL R84, R84, -INF , P4 ;  /* 0xff80000054547808 */ /* 0x000fe40002000000 */
[----:B---3--:R-:W-:Y:S01]  /*26c0*/  FMNMX.FTZ R43, R85, R42, !PT ;  /* 0x0000002a552b7209 */ /* 0x008fe20007810000 */
[----:B------:R-:W-:Y:S01]  /*26d0*/  USHF.R.U32.HI UR6, URZ, 0x1f, UR7 ;  /* 0x0000001f3f067899 */ /* 0x000fe20008011607 */
[----:B------:R-:W-:Y:S01]  /*26e0*/  ISETP.GT.AND P4, PT, R57, 0x30, PT ;  /* 0x000000303900780c */ /* 0x000fe20003f84270 */
[----:B------:R3:W-:Y:S01]  /*26f0*/  MUFU.TANH R93, R46 ;  /* 0x0000002e005d7308 */ /* 0x0007e20000002400 */
        /* <DEDUP_REMOVED lines=8> */
[----:B---3--:R-:W-:Y:S01]  /*2780*/  FMUL.FTZ R46, R0, R55 ;  /* 0x00000037002e7220 */ /* 0x008fe20000410000 */
[----:B------:R-:W-:Y:S01]  /*2790*/  ISETP.GT.AND P4, PT, R57, 0x38, PT ;  /* 0x000000383900780c */ /* 0x000fe20003f84270 */
[----:B------:R-:W-:Y:S01]  /*27a0*/  USEL UR23, URZ, UR6, !UP1 ;  /* 0x000000063f177287 */ /* 0x000fe2000c800000 */
[----:B------:R-:W-:Y:S02]  /*27b0*/  FSEL R78, R78, -INF , P3 ;  /* 0xff8000004e4e7808 */ /* 0x000fe40001800000 */
[----:B------:R-:W-:Y:S01]  /*27c0*/  FMNMX.FTZ R43, R79, R42, !PT ;  /* 0x0000002a4f2b7209 */ /* 0x000fe20007810000 */
[----:B------:R-:W3:Y:S01]  /*27d0*/  MUFU.TANH R87, R87 ;  /* 0x0000005700577308 */ /* 0x000ee20000002400 */
[----:B------:R-:W-:Y:S01]  /*27e0*/  ISETP.GT.AND P3, PT, R57, 0x39, PT ;  /* 0x000000393900780c */ /* 0x000fe20003f64270 */
[----:B------:R-:W-:-:S02]  /*27f0*/  WARPGROUP.DEPBAR.LE gsb0, 0x0 ;  /* 0x00008000000079c5 */ /* 0x000fc40000010000 */
[----:B------:R-:W-:Y:S01]  /*2800*/  FSEL R77, R77, -INF , P4 ;  /* 0xff8000004d4d7808 */ /* 0x000fe20002000000 */
[----:B------:R-:W-:Y:S01]  /*2810*/  FMUL.FTZ R24, R0, R24 ;  /* 0x0000001800187220 */ /* 0x000fe20000410000 */
[----:B------:R-:W-:Y:S01]  /*2820*/  FMNMX.FTZ R42, R78, R43, !PT ;  /* 0x0000002b4e2a7209 */ /* 0x000fe20007810000 */
[C---:B------:R-:W-:Y:S01]  /*2830*/  FMUL.FTZ R25, R0.reuse, R25 ;  /* 0x0000001900197220 */ /* 0x040fe20000410000 */
[----:B------:R-:W-:Y:S01]  /*2840*/  ISETP.GT.AND P4, PT, R57, 0x40, PT ;  /* 0x000000403900780c */ /* 0x000fe20003f84270 */
[----:B------:R5:W3:Y:S01]  /*2850*/  MUFU.TANH R95, R47 ;  /* 0x0000002f005f7308 */ /* 0x000ae20000002400 */
[----:B------:R-:W-:Y:S01]  /*2860*/  FSEL R70, R75, -INF , P3 ;  /* 0xff8000004b467808 */ /* 0x000fe20001800000 */
[C---:B------:R-:W-:Y:S01]  /*2870*/  FMUL.FTZ R28, R0.reuse, R28 ;  /* 0x0000001c001c7220 */ /* 0x040fe20000410000 */
[----:B------:R-:W-:Y:S01]  /*2880*/  FMNMX.FTZ R43, R77, R42, !PT ;  /* 0x0000002a4d2b7209 */ /* 0x000fe20007810000 */
[----:B------:R-:W-:Y:S01]  /*2890*/  FMUL.FTZ R29, R0, R29 ;  /* 0x0000001d001d7220 */ /* 0x000fe20000410000 */
[C---:B------:R-:W-:Y:S01]  /*28a0*/  ISETP.GT.AND P3, PT, R57.reuse, 0x41, PT ;  /* 0x000000413900780c */ /* 0x040fe20003f64270 */
[----:B------:R-:W-:Y:S01]  /*28b0*/  UISETP.GE.AND UP1, UPT, UR24, UR23, UPT ;  /* 0x000000171800728c */ /* 0x000fe2000bf26270 */
[----:B------:R-:W-:Y:S01]  /*28c0*/  FSEL R67, R58, -INF , P4 ;  /* 0xff8000003a437808 */ /* 0x000fe20002000000 */
[----:B------:R2:W3:Y:S01]  /*28d0*/  MUFU.TANH R99, R51 ;  /* 0x0000003300637308 */ /* 0x0004e20000002400 */
[----:B------:R-:W-:Y:S01]  /*28e0*/  FMNMX.FTZ R42, R70, R43, !PT ;  /* 0x0000002b462a7209 */ /* 0x000fe20007810000 */
[----:B-----5:R-:W-:Y:S01]  /*28f0*/  FMUL.FTZ R47, R0, R26 ;  /* 0x0000001a002f7220 */ /* 0x020fe20000410000 */
[----:B------:R-:W-:-:S02]  /*2900*/  ISETP.GT.AND P4, PT, R57, 0x48, PT ;  /* 0x000000483900780c */ /* 0x000fc40003f84270 */
[----:B0-----:R-:W-:Y:S02]  /*2910*/  FSEL R66, R76, -INF , P3 ;  /* 0xff8000004c427808 */ /* 0x001fe40001800000 */
[----:B------:R-:W-:Y:S01]  /*2920*/  FMNMX.FTZ R43, R67, R42, !PT ;  /* 0x0000002a432b7209 */ /* 0x000fe20007810000 */
[----:B------:R0:W5:Y:S01]  /*2930*/  MUFU.TANH R75, R54 ;  /* 0x00000036004b7308 */ /* 0x0001620000002400 */
[----:B------:R-:W-:Y:S02]  /*2940*/  ISETP.GT.AND P3, PT, R57, 0x49, PT ;  /* 0x000000493900780c */ /* 0x000fe40003f64270 */
[----:B------:R-:W-:Y:S02]  /*2950*/  FSEL R55, R59, -INF , P4 ;  /* 0xff8000003b377808 */ /* 0x000fe40002000000 */
[----:B------:R-:W-:Y:S02]  /*2960*/  FMNMX.FTZ R50, R66, R43, !PT ;  /* 0x0000002b42327209 */ /* 0x000fe40007810000 */
[----:B------:R-:W-:Y:S01]  /*2970*/  ISETP.GT.AND P4, PT, R57, 0x50, PT ;  /* 0x000000503900780c */ /* 0x000fe20003f84270 */
[----:B------:R3:W5:Y:S01]  /*2980*/  MUFU.TANH R76, R46 ;  /* 0x0000002e004c7308 */ /* 0x0007620000002400 */
[----:B-1----:R-:W-:-:S02]  /*2990*/  FSEL R42, R62, -INF , P3 ;  /* 0xff8000003e2a7808 */ /* 0x002fc40001800000 */
[----:B------:R-:W-:Y:S01]  /*29a0*/  FMNMX.FTZ R43, R55, R50, !PT ;  /* 0x00000032372b7209 */ /* 0x000fe20007810000 */
[----:B------:R-:W-:Y:S01]  /*29b0*/  FMUL.FTZ R50, R0, R27 ;  /* 0x0000001b00327220 */ /* 0x000fe20000410000 */
[----:B------:R-:W-:Y:S02]  /*29c0*/  ISETP.GT.AND P3, PT, R57, 0x51, PT ;  /* 0x000000513900780c */ /* 0x000fe40003f64270 */
[----:B----4-:R-:W-:Y:S01]  /*29d0*/  FSEL R26, R63, -INF , P4 ;  /* 0xff8000003f1a7808 */ /* 0x010fe20002000000 */
[----:B------:R1:W4:Y:S01]  /*29e0*/  MUFU.TANH R101, R47 ;  /* 0x0000002f00657308 */ /* 0x0003220000002400 */
[----:B--2---:R-:W-:Y:S02]  /*29f0*/  FMNMX.FTZ R51, R42, R43, !PT ;  /* 0x0000002b2a337209 */ /* 0x004fe40007810000 */
[----:B------:R-:W-:Y:S02]  /*2a00*/  ISETP.GT.AND P4, PT, R57, 0x58, PT ;  /* 0x000000583900780c */ /* 0x000fe40003f84270 */
[----:B------:R-:W-:-:S02]  /*2a10*/  FSEL R43, R86, -INF , P3 ;  /* 0xff800000562b7808 */ /* 0x000fc40001800000 */
[----:B0-----:R-:W-:Y:S01]  /*2a20*/  FMNMX.FTZ R54, R26, R51, !PT ;  /* 0x000000331a367209 */ /* 0x001fe20007810000 */
[C---:B------:R-:W-:Y:S01]  /*2a30*/  FMUL.FTZ R51, R0.reuse, R30 ;  /* 0x0000001e00337220 */ /* 0x040fe20000410000 */
[----:B------:R-:W-:Y:S01]  /*2a40*/  ISETP.GT.AND P3, PT, R57, 0x59, PT ;  /* 0x000000593900780c */ /* 0x000fe20003f64270 */
[----:B------:R0:W2:Y:S01]  /*2a50*/  MUFU.TANH R86, R50 ;  /* 0x0000003200567308 */ /* 0x0000a20000002400 */
[----:B------:R-:W-:Y:S02]  /*2a60*/  FSEL R27, R71, -INF , P4 ;  /* 0xff800000471b7808 */ /* 0x000fe40002000000 */
[----:B------:R-:W-:Y:S02]  /*2a70*/  FMNMX.FTZ R54, R43, R54, !PT ;  /* 0x000000362b367209 */ /* 0x000fe40007810000 */
[----:B------:R-:W-:Y:S02]  /*2a80*/  ISETP.GT.AND P4, PT, R57, 0x60, PT ;  /* 0x000000603900780c */ /* 0x000fe40003f84270 */
[----:B---3--:R-:W-:Y:S01]  /*2a90*/  FSEL R46, R87, -INF , P3 ;  /* 0xff800000572e7808 */ /* 0x008fe20001800000 */
[----:B------:R-:W-:Y:S01]  /*2aa0*/  MUFU.TANH R3, R3 ;  /* 0x0000000300037308 */ /* 0x000fe20000002400 */
[----:B------:R-:W-:Y:S01]  /*2ab0*/  FMNMX.FTZ R59, R27, R54, !PT ;  /* 0x000000361b3b7209 */ /* 0x000fe20007810000 */
[----:B------:R-:W-:Y:S01]  /*2ac0*/  FMUL.FTZ R54, R0, R31 ;  /* 0x0000001f00367220 */ /* 0x000fe20000410000 */
[----:B------:R-:W-:-:S02]  /*2ad0*/  ISETP.GT.AND P3, PT, R57, 0x61, PT ;  /* 0x000000613900780c */ /* 0x000fc40003f64270 */
[----:B------:R-:W-:Y:S02]  /*2ae0*/  FSEL R30, R89, -INF , P4 ;  /* 0xff800000591e7808 */ /* 0x000fe40002000000 */
[----:B------:R-:W-:Y:S01]  /*2af0*/  FMNMX.FTZ R59, R46, R59, !PT ;  /* 0x0000003b2e3b7209 */ /* 0x000fe20007810000 */
[----:B------:R3:W2:Y:S01]  /*2b00*/  MUFU.TANH R87, R51 ;  /* 0x0000003300577308 */ /* 0x0006a20000002400 */
[----:B------:R-:W-:Y:S02]  /*2b10*/  ISETP.GT.AND P4, PT, R57, 0x68, PT ;  /* 0x000000683900780c */ /* 0x000fe40003f84270 */
[----:B-1----:R-:W-:Y:S02]  /*2b20*/  FSEL R47, R91, -INF , P3 ;  /* 0xff8000005b2f7808 */ /* 0x002fe40001800000 */
[----:B------:R-:W-:Y:S02]  /*2b30*/  FMNMX.FTZ R58, R30, R59, !PT ;  /* 0x0000003b1e3a7209 */ /* 0x000fe40007810000 */
[----:B------:R-:W-:Y:S01]  /*2b40*/  ISETP.GT.AND P3, PT, R57, 0x69, PT ;  /* 0x000000693900780c */ /* 0x000fe20003f64270 */
[----:B------:R5:W1:Y:S01]  /*2b50*/  MUFU.TANH R89, R54 ;  /* 0x0000003600597308 */ /* 0x000a620000002400 */
[----:B------:R-:W-:-:S02]  /*2b60*/  FSEL R31, R93, -INF , P4 ;  /* 0xff8000005d1f7808 */ /* 0x000fc40002000000 */
[----:B------:R-:W-:Y:S02]  /*2b70*/  FMNMX.FTZ R58, R47, R58, !PT ;  /* 0x0000003a2f3a7209 */ /* 0x000fe40007810000 */
[----:B------:R-:W-:Y:S02]  /*2b80*/  ISETP.GT.AND P4, PT, R57, 0x70, PT ;  /* 0x000000703900780c */ /* 0x000fe40003f84270 */
[----:B0-----:R-:W-:Y:S01]  /*2b90*/  FSEL R50, R95, -INF , P3 ;  /* 0xff8000005f327808 */ /* 0x001fe20001800000 */
[----:B------:R-:W-:Y:S01]  /*2ba0*/  MUFU.TANH R5, R5 ;  /* 0x0000000500057308 */ /* 0x000fe20000002400 */
[----:B------:R-:W-:Y:S01]  /*2bb0*/  FMNMX.FTZ R59, R31, R58, !PT ;  /* 0x0000003a1f3b7209 */ /* 0x000fe20007810000 */
[----:B------:R-:W-:Y:S01]  /*2bc0*/  FMUL.FTZ R58, R0, R34 ;  /* 0x00000022003a7220 */ /* 0x000fe20000410000 */
[----:B------:R-:W-:Y:S02]  /*2bd0*/  ISETP.GT.AND P3, PT, R57, 0x71, PT ;  /* 0x000000713900780c */ /* 0x000fe40003f64270 */
[----:B---3--:R-:W-:-:S02]  /*2be0*/  FSEL R51, R97, -INF , P4 ;  /* 0xff80000061337808 */ /* 0x008fc40002000000 */
[----:B------:R-:W-:Y:S01]  /*2bf0*/  FMNMX.FTZ R62, R50, R59, !PT ;  /* 0x0000003b323e7209 */ /* 0x000fe20007810000 */
[----:B------:R-:W-:Y:S01]  /*2c00*/  FMUL.FTZ R59, R0, R35 ;  /* 0x00000023003b7220 */ /* 0x000fe20000410000 */
[----:B------:R-:W-:Y:S01]  /*2c10*/  ISETP.GT.AND P4, PT, R57, 0x78, PT ;  /* 0x000000783900780c */ /* 0x000fe20003f84270 */
[----:B------:R2:W0:Y:S01]  /*2c20*/  MUFU.TANH R91, R58 ;  /* 0x0000003a005b7308 */ /* 0x0004220000002400 */
[----:B------:R-:W-:Y:S02]  /*2c30*/  FSEL R34, R99, -INF , P3 ;  /* 0xff80000063227808 */ /* 0x000fe40001800000 */
[----:B------:R-:W-:Y:S02]  /*2c40*/  FMNMX.FTZ R63, R51, R62, !PT ;  /* 0x0000003e333f7209 */ /* 0x000fe40007810000 */
[----:B------:R-:W-:Y:S02]  /*2c50*/  ISETP.GT.AND P3, PT, R57, 0x79, PT ;  /* 0x000000793900780c */ /* 0x000fe40003f64270 */
[----:B-----5:R-:W-:Y:S01]  /*2c60*/  FSEL R54, R75, -INF , P4 ;  /* 0xff8000004b367808 */ /* 0x020fe20002000000 */
[----:B------:R1:W3:Y:S01]  /*2c70*/  MUFU.TANH R93, R59 ;  /* 0x0000003b005d7308 */ /* 0x0002e20000002400 */
[----:B------:R-:W-:-:S02]  /*2c80*/  FMNMX.FTZ R63, R34, R63, !PT ;  /* 0x0000003f223f7209 */ /* 0x000fc40007810000 */
[C---:B------:R-:W-:Y:S02]  /*2c90*/  ISETP.GT.AND P4, PT, R57.reuse, 0x80, PT ;  /* 0x000000803900780c */ /* 0x040fe40003f84270 */
[----:B------:R-:W-:Y:S01]  /*2ca0*/  FSEL R35, R76, -INF , P3 ;  /* 0xff8000004c237808 */ /* 0x000fe20001800000 */
[----:B------:R-:W-:Y:S01]  /*2cb0*/  FMUL.FTZ R76, R0, R44 ;  /* 0x0000002c004c7220 */ /* 0x000fe20000410000 */
[----:B------:R-:W-:Y:S01]  /*2cc0*/  FMNMX.FTZ R62, R54, R63, !PT ;  /* 0x0000003f363e7209 */ /* 0x000fe20007810000 */
[----:B------:R-:W-:Y:S01]  /*2cd0*/  FMUL.FTZ R63, R0, R38 ;  /* 0x00000026003f7220 */ /* 0x000fe20000410000 */
[----:B------:R-:W-:Y:S01]  /*2ce0*/  ISETP.GT.AND P3, PT, R57, 0x81, PT ;  /* 0x000000813900780c */ /* 0x000fe20003f64270 */
[----:B------:R-:W-:Y:S01]  /*2cf0*/  MUFU.TANH R6, R6 ;  /* 0x0000000600067308 */ /* 0x000fe20000002400 */
[----:B----4-:R-:W-:Y:S02]  /*2d00*/  FSEL R38, R101, -INF , P4 ;  /* 0xff80000065267808 */ /* 0x010fe40002000000 */
[----:B------:R-:W-:-:S02]  /*2d10*/  FMNMX.FTZ R71, R35, R62, !PT ;  /* 0x0000003e23477209 */ /* 0x000fc40007810000 */
[C---:B------:R-:W-:Y:S02]  /*2d20*/  ISETP.GT.AND P4, PT, R57.reuse, 0x88, PT ;  /* 0x000000883900780c */ /* 0x040fe40003f84270 */
[----:B--2---:R-:W-:Y:S01]  /*2d30*/  FSEL R58, R86, -INF , P3 ;  /* 0xff800000563a7808 */ /* 0x004fe20001800000 */
[----:B------:R0:W2:Y:S01]  /*2d40*/  MUFU.TANH R95, R63 ;  /* 0x0000003f005f7308 */ /* 0x0000a20000002400 */
[----:B------:R-:W-:Y:S01]  /*2d50*/  FMNMX.FTZ R75, R38, R71, !PT ;  /* 0x00000047264b7209 */ /* 0x000fe20007810000 */
[----:B------:R-:W-:Y:S01]  /*2d60*/  FMUL.FTZ R71, R0, R39 ;  /* 0x0000002700477220 */ /* 0x000fe20000410000 */
[----:B------:R-:W-:Y:S02]  /*2d70*/  ISETP.GT.AND P3, PT, R57, 0x89, PT ;  /* 0x000000893900780c */ /* 0x000fe40003f64270 */
[----:B------:R-:W-:Y:S02]  /*2d80*/  FSEL R62, R87, -INF , P4 ;  /* 0xff800000573e7808 */ /* 0x000fe40002000000 */
[----:B------:R-:W-:Y:S01]  /*2d90*/  FMNMX.FTZ R75, R58, R75, !PT ;  /* 0x0000004b3a4b7209 */ /* 0x000fe20007810000 */
[----:B------:R4:W5:Y:S01]  /*2da0*/  MUFU.TANH R87, R71 ;  /* 0x0000004700577308 */ /* 0x0009620000002400 */
[----:B------:R-:W-:-:S02]  /*2db0*/  ISETP.GT.AND P4, PT, R57, 0x90, PT ;  /* 0x000000903900780c */ /* 0x000fc40003f84270 */
[----:B-1----:R-:W-:Y:S02]  /*2dc0*/  FSEL R59, R89, -INF , P3 ;  /* 0xff800000593b7808 */ /* 0x002fe40001800000 */
[----:B------:R-:W-:Y:S01]  /*2dd0*/  FMNMX.FTZ R86, R62, R75, !PT ;  /* 0x0000004b3e567209 */ /* 0x000fe20007810000 */
[C---:B------:R-:W-:Y:S01]  /*2de0*/  FMUL.FTZ R75, R0.reuse, R48 ;  /* 0x00000030004b7220 */ /* 0x040fe20000410000 */
[----:B------:R-:W-:Y:S01]  /*2df0*/  ISETP.GT.AND P3, PT, R57, 0x91, PT ;  /* 0x000000913900780c */ /* 0x000fe20003f64270 */
[C---:B------:R-:W-:Y:S01]  /*2e00*/  FMUL.FTZ R48, R0.reuse, R49 ;  /* 0x0000003100307220 */ /* 0x040fe20000410000 */
[----:B0-----:R-:W-:Y:S01]  /*2e10*/  FSEL R63, R91, -INF , P4 ;  /* 0xff8000005b3f7808 */ /* 0x001fe20002000000 */
[C---:B----4-:R-:W-:Y:S01]  /*2e20*/  FMUL.FTZ R71, R0.reuse, R45 ;  /* 0x0000002d00477220 */ /* 0x050fe20000410000 */
[----:B------:R-:W-:Y:S01]  /*2e30*/  FMNMX.FTZ R86, R59, R86, !PT ;  /* 0x000000563b567209 */ /* 0x000fe20007810000 */
[----:B------:R-:W-:Y:S01]  /*2e40*/  SHFL.IDX PT, R91, R81, RZ, 0x1c1f ;  /* 0x001c1fff515b7589 */ /* 0x000fe200000e0000 */
[----:B------:R-:W-:Y:S01]  /*2e50*/  ISETP.GT.AND P4, PT, R57, 0x98, PT ;  /* 0x000000983900780c */ /* 0x000fe20003f84270 */
[C---:B------:R-:W-:Y:S01]  /*2e60*/  FMUL.FTZ R49, R0.reuse, R52 ;  /* 0x0000003400317220 */ /* 0x040fe20000410000 */
[----:B---3--:R-:W-:Y:S01]  /*2e70*/  FSEL R39, R93, -INF , P3 ;  /* 0xff8000005d277808 */ /* 0x008fe20001800000 */
[C---:B------:R-:W-:Y:S01]  /*2e80*/  FMUL.FTZ R52, R0.reuse, R53 ;  /* 0x0000003500347220 */ /* 0x040fe20000410000 */
[----:B------:R-:W-:Y:S01]  /*2e90*/  FMNMX.FTZ R86, R63, R86, !PT ;  /* 0x000000563f567209 */ /* 0x000fe20007810000 */
[C---:B------:R-:W-:Y:S01]  /*2ea0*/  FMUL.FTZ R53, R0.reuse, R32 ;  /* 0x0000002000357220 */ /* 0x040fe20000410000 */
[----:B------:R-:W-:Y:S01]  /*2eb0*/  ISETP.GT.AND P3, PT, R57, 0x99, PT ;  /* 0x000000993900780c */ /* 0x000fe20003f64270 */
[----:B------:R-:W-:Y:S01]  /*2ec0*/  FMUL.FTZ R32, R0, R33 ;  /* 0x0000002100207220 */ /* 0x000fe20000410000 */
[----:B--2---:R-:W-:Y:S01]  /*2ed0*/  FSEL R45, R95, -INF , P4 ;  /* 0xff8000005f2d7808 */ /* 0x004fe20002000000 */
[----:B------:R-:W0:Y:S01]  /*2ee0*/  MUFU.TANH R7, R7 ;  /* 0x0000000700077308 */ /* 0x000e220000002400 */
[----:B------:R-:W-:-:S02]  /*2ef0*/  FMNMX.FTZ R86, R39, R86, !PT ;  /* 0x0000005627567209 */ /* 0x000fc40007810000 */
[----:B-----5:R-:W-:Y:S02]  /*2f00*/  FSEL R44, R87, -INF , P3 ;  /* 0xff800000572c7808 */ /* 0x020fe40001800000 */
[----:B------:R-:W-:-:S03]  /*2f10*/  FMNMX.FTZ R57, R45, R86, !PT ;  /* 0x000000562d397209 */ /* 0x000fc60007810000 */
[----:B------:R-:W1:Y:S01]  /*2f20*/  MUFU.TANH R8, R8 ;  /* 0x0000000800087308 */ /* 0x000e620000002400 */
[----:B------:R-:W-:-:S05]  /*2f30*/  FMNMX.FTZ R57, R44, R57, !PT ;  /* 0x000000392c397209 */ /* 0x000fca0007810000 */
[----:B------:R-:W2:Y:S02]  /*2f40*/  SHFL.BFLY PT, R86, R57, 0x2, 0x1f ;  /* 0x0c401f0039567f89 */ /* 0x000ea400000e0000 */
[----:B------:R-:W3:Y:S08]  /*2f50*/  MUFU.TANH R9, R9 ;  /* 0x0000000900097308 */ /* 0x000ef00000002400 */
[----:B------:R-:W4:Y:S08]  /*2f60*/  MUFU.TANH R10, R10 ;  /* 0x0000000a000a7308 */ /* 0x000f300000002400 */
[----:B------:R-:W5:Y:S01]  /*2f70*/  MUFU.TANH R11, R11 ;  /* 0x0000000b000b7308 */ /* 0x000f620000002400 */
[----:B--2---:R-:W-:-:S07]  /*2f80*/  FMNMX.FTZ R86, R57, R86, !PT ;  /* 0x0000005639567209 */ /* 0x004fce0007810000 */
[----:B------:R-:W2:Y:S01]  /*2f90*/  MUFU.TANH R12, R12 ;  /* 0x0000000c000c7308 */ /* 0x000ea20000002400 */
[----:B------:R-:W0:Y:S07]  /*2fa0*/  SHFL.BFLY PT, R57, R86, 0x1, 0x1f ;  /* 0x0c201f0056397f89 */ /* 0x000e2e00000e0000 */
[----:B------:R-:W2:Y:S08]  /*2fb0*/  MUFU.TANH R13, R13 ;  /* 0x0000000d000d7308 */ /* 0x000eb00000002400 */
[----:B------:R-:W2:Y:S08]  /*2fc0*/  MUFU.TANH R14, R14 ;  /* 0x0000000e000e7308 */ /* 0x000eb00000002400 */
[----:B------:R-:W2:Y:S01]  /*2fd0*/  MUFU.TANH R15, R15 ;  /* 0x0000000f000f7308 */ /* 0x000ea20000002400 */
[----:B0-----:R-:W-:Y:S01]  /*2fe0*/  FMNMX.FTZ R57, R86, R57, !PT ;  /* 0x0000003956397209 */ /* 0x001fe20007810000 */
[C---:B------:R-:W-:Y:S01]  /*2ff0*/  FMUL.FTZ R86, R0.reuse, R36 ;  /* 0x0000002400567220 */ /* 0x040fe20000410000 */
[----:B------:R-:W-:-:S02]  /*3000*/  FMUL.FTZ R36, R0, R37 ;  /* 0x0000002500247220 */ /* 0x000fc40000410000 */
[C---:B------:R-:W-:Y:S01]  /*3010*/  FSETP.NEU.FTZ.AND P3, PT, R57.reuse, -INF , PT ;  /* 0xff8000003900780b */ /* 0x040fe20003f7d000 */
[----:B------:R-:W-:-:S02]  /*3020*/  FFMA.FTZ R33, R57, R106, -8 ;  /* 0xc100000039217423 */ /* 0x000fc4000001006a */
[----:B------:R-:W0:Y:S03]  /*3030*/  MUFU.TANH R20, R20 ;  /* 0x0000001400147308 */ /* 0x000e260000002400 */
[----:B------:R-:W-:-:S05]  /*3040*/  FSEL R33, R33, RZ, P3 ;  /* 0x000000ff21217208 */ /* 0x000fca0001800000 */
[----:B------:R-:W0:Y:S01]  /*3050*/  MUFU.TANH R21, R21 ;  /* 0x0000001500157308 */ /* 0x000e220000002400 */
[----:B------:R-:W-:-:S01]  /*3060*/  FFMA.FTZ R37, R88, UR20, -R33 ;  /* 0x0000001458257c23 */ /* 0x000fc20008010821 */
[--C-:B------:R-:W-:Y:S01]  /*3070*/  FFMA.FTZ R88, R98, UR20, -R33.reuse ;  /* 0x0000001462587c23 */ /* 0x100fe20008010821 */
[----:B------:R-:W-:Y:S02]  /*3080*/  VIADD R98, R82, -UR13 ;  /* 0x8000000d52627c36 */ /* 0x000fe40008000000 */
[--C-:B------:R-:W-:Y:S01]  /*3090*/  FFMA.FTZ R89, R92, UR20, -R33.reuse ;  /* 0x000000145c597c23 */ /* 0x100fe20008010821 */
[----:B------:R-:W-:-:S01]  /*30a0*/  FFMA.FTZ R93, R96, UR20, -R33 ;  /* 0x00000014605d7c23 */ /* 0x000fc20008010821 */
[--C-:B------:R-:W-:Y:S01]  /*30b0*/  FFMA.FTZ R95, R85, UR20, -R33.reuse ;  /* 0x00000014555f7c23 */ /* 0x100fe20008010821 */
[----:B------:R-:W-:-:S01]  /*30c0*/  FFMA.FTZ R97, R84, UR20, -R33 ;  /* 0x0000001454617c23 */ /* 0x000fc20008010821 */
[----:B------:R-:W-:Y:S01]  /*30d0*/  VIADDMNMX R91, R91, R98, R83, PT ;  /* 0x000000625b5b7246 */ /* 0x000fe20003800153 */
[----:B------:R-:W0:Y:S01]  /*30e0*/  MUFU.TANH R72, R72 ;  /* 0x0000004800487308 */ /* 0x000e220000002400 */
[----:B------:R-:W-:-:S01]  /*30f0*/  FFMA.FTZ R87, R90, UR20, -R33 ;  /* 0x000000145a577c23 */ /* 0x000fc20008010821 */
[--C-:B------:R-:W-:Y:S01]  /*3100*/  FFMA.FTZ R90, R100, UR20, -R33.reuse ;  /* 0x00000014645a7c23 */ /* 0x100fe20008010821 */
[C---:B------:R-:W-:Y:S01]  /*3110*/  ISETP.GT.AND P3, PT, R91.reuse, RZ, PT ;  /* 0x000000ff5b00720c */ /* 0x040fe20003f64270 */
[--C-:B------:R-:W-:Y:S01]  /*3120*/  FFMA.FTZ R104, R104, UR20, -R33.reuse ;  /* 0x0000001468687c23 */ /* 0x100fe20008010821 */
[C---:B------:R-:W-:Y:S01]  /*3130*/  ISETP.GT.AND P4, PT, R91.reuse, 0x1, PT ;  /* 0x000000015b00780c */ /* 0x040fe20003f84270 */
        /* <DEDUP_REMOVED lines=10> */
[----:B------:R5:W-:Y:S01]  /*31e0*/  MUFU.EX2 R5, R89 ;  /* 0x0000005900057308 */ /* 0x000be20000000800 */
[----:B------:R-:W-:Y:S01]  /*31f0*/  FMNMX.FTZ R83, R3, R92, !PT ;  /* 0x0000005c03537209 */ /* 0x000fe20007810000 */
        /* <DEDUP_REMOVED lines=9> */
[----:B-1----:R-:W-:Y:S01]  /*3290*/  FSEL R8, R8, -INF , P4 ;  /* 0xff80000008087808 */ /* 0x002fe20002000000 */
[--C-:B------:R-:W-:Y:S01]  /*32a0*/  FFMA.FTZ R42, R42, UR20, -R33.reuse ;  /* 0x000000142a2a7c23 */ /* 0x100fe20008010821 */
[----:B------:R-:W-:Y:S01]  /*32b0*/  FMNMX.FTZ R83, R7, R98, !PT ;  /* 0x0000006207537209 */ /* 0x000fe20007810000 */
[--C-:B------:R-:W-:Y:S01]  /*32c0*/  FFMA.FTZ R26, R26, UR20, -R33.reuse ;  /* 0x000000141a1a7c23 */ /* 0x100fe20008010821 */
[----:B------:R-:W-:Y:S01]  /*32d0*/  ISETP.GT.AND P4, PT, R91, 0x18, PT ;  /* 0x000000185b00780c */ /* 0x000fe20003f84270 */
[----:B------:R-:W1:Y:S01]  /*32e0*/  MUFU.TANH R74, R74 ;  /* 0x0000004a004a7308 */ /* 0x000e620000002400 */
[----:B---3--:R-:W-:Y:S01]  /*32f0*/  FSEL R9, R9, -INF , P3 ;  /* 0xff80000009097808 */ /* 0x008fe20001800000 */
[--C-:B------:R-:W-:Y:S01]  /*3300*/  FFMA.FTZ R43, R43, UR20, -R33.reuse ;  /* 0x000000142b2b7c23 */ /* 0x100fe20008010821 */
[----:B------:R-:W-:Y:S01]  /*3310*/  FMNMX.FTZ R96, R8, R83, !PT ;  /* 0x0000005308607209 */ /* 0x000fe20007810000 */
[--C-:B------:R-:W-:Y:S01]  /*3320*/  FFMA.FTZ R31, R31, UR20, -R33.reuse ;  /* 0x000000141f1f7c23 */ /* 0x100fe20008010821 */
[----:B------:R-:W-:Y:S01]  /*3330*/  ISETP.GT.AND P3, PT, R91, 0x19, PT ;  /* 0x000000195b00780c */ /* 0x000fe20003f64270 */
[--C-:B------:R-:W-:Y:S01]  /*3340*/  FFMA.FTZ R35, R35, UR20, -R33.reuse ;  /* 0x0000001423237c23 */ /* 0x100fe20008010821 */
[----:B----4-:R-:W-:Y:S01]  /*3350*/  FSEL R10, R10, -INF , P4 ;  /* 0xff8000000a0a7808 */ /* 0x010fe20002000000 */
[----:B------:R-:W-:Y:S01]  /*3360*/  MUFU.EX2 R83, R93 ;  /* 0x0000005d00537308 */ /* 0x000fe20000000800 */
[----:B-----5:R-:W-:Y:S01]  /*3370*/  FMNMX.FTZ R89, R9, R96, !PT ;  /* 0x0000006009597209 */ /* 0x020fe20007810000 */
[--C-:B------:R-:W-:Y:S01]  /*3380*/  FFMA.FTZ R38, R38, UR20, -R33.reuse ;  /* 0x0000001426267c23 */ /* 0x100fe20008010821 */
[----:B------:R-:W-:Y:S01]  /*3390*/  ISETP.GT.AND P4, PT, R91, 0x20, PT ;  /* 0x000000205b00780c */ /* 0x000fe20003f84270 */
[--C-:B------:R-:W-:Y:S01]  /*33a0*/  FFMA.FTZ R59, R59, UR20, -R33.reuse ;  /* 0x000000143b3b7c23 */ /* 0x100fe20008010821 */
[----:B------:R-:W-:Y:S01]  /*33b0*/  FSEL R11, R11, -INF , P3 ;  /* 0xff8000000b0b7808 */ /* 0x000fe20001800000 */
[--C-:B------:R-:W-:Y:S01]  /*33c0*/  FFMA.FTZ R39, R39, UR20, -R33.reuse ;  /* 0x0000001427277c23 */ /* 0x100fe20008010821 */
[----:B------:R-:W-:Y:S01]  /*33d0*/  FMNMX.FTZ R96, R10, R89, !PT ;  /* 0x000000590a607209 */ /* 0x000fe20007810000 */
[----:B------:R-:W3:Y:S01]  /*33e0*/  MUFU.TANH R60, R60 ;  /* 0x0000003c003c7308 */ /* 0x000ee20000002400 */
[----:B------:R-:W-:Y:S01]  /*33f0*/  ISETP.GT.AND P3, PT, R91, 0x21, PT ;  /* 0x000000215b00780c */ /* 0x000fe20003f64270 */
[--C-:B------:R-:W-:Y:S01]  /*3400*/  FFMA.FTZ R45, R45, UR20, -R33.reuse ;  /* 0x000000142d2d7c23 */ /* 0x100fe20008010821 */
[----:B--2---:R-:W-:Y:S01]  /*3410*/  FSEL R85, R12, -INF , P4 ;  /* 0xff8000000c557808 */ /* 0x004fe20002000000 */
[----:B------:R-:W-:Y:S01]  /*3420*/  FFMA.FTZ R44, R44, UR20, -R33 ;  /* 0x000000142c2c7c23 */ /* 0x000fe20008010821 */
[----:B------:R-:W-:-:S02]  /*3430*/  FMNMX.FTZ R96, R11, R96, !PT ;  /* 0x000000600b607209 */ /* 0x000fc40007810000 */
[----:B------:R-:W-:Y:S01]  /*3440*/  ISETP.GT.AND P4, PT, R91, 0x28, PT ;  /* 0x000000285b00780c */ /* 0x000fe20003f84270 */
[----:B------:R2:W-:Y:S01]  /*3450*/  MUFU.EX2 R12, R95 ;  /* 0x0000005f000c7308 */ /* 0x0005e20000000800 */
[----:B------:R-:W-:Y:S02]  /*3460*/  FSEL R13, R13, -INF , P3 ;  /* 0xff8000000d0d7808 */ /* 0x000fe40001800000 */
[----:B------:R-:W-:Y:S02]  /*3470*/  FMNMX.FTZ R96, R85, R96, !PT ;  /* 0x0000006055607209 */ /* 0x000fe40007810000 */
[----:B------:R-:W-:Y:S02]  /*3480*/  ISETP.GT.AND P3, PT, R91, 0x29, PT ;  /* 0x000000295b00780c */ /* 0x000fe40003f64270 */
[----:B------:R-:W-:Y:S01]  /*3490*/  FSEL R84, R14, -INF , P4 ;  /* 0xff8000000e547808 */ /* 0x000fe20002000000 */
[----:B------:R-:W4:Y:S01]  /*34a0*/  MUFU.TANH R61, R61 ;  /* 0x0000003d003d7308 */ /* 0x000f220000002400 */
[----:B------:R-:W-:Y:S01]  /*34b0*/  FMNMX.FTZ R89, R13, R96, !PT ;  /* 0x000000600d597209 */ /* 0x000fe20007810000 */
[----:B--2---:R-:W-:Y:S01]  /*34c0*/  FFMA.FTZ R95, R80, UR20, -R33 ;  /* 0x00000014505f7c23 */ /* 0x004fe20008010821 */
[----:B------:R-:W-:-:S02]  /*34d0*/  ISETP.GT.AND P4, PT, R91, 0x30, PT ;  /* 0x000000305b00780c */ /* 0x000fc40003f84270 */
[----:B------:R-:W-:Y:S02]  /*34e0*/  FSEL R15, R15, -INF , P3 ;  /* 0xff8000000f0f7808 */ /* 0x000fe40001800000 */
[----:B------:R-:W-:Y:S01]  /*34f0*/  FMNMX.FTZ R80, R84, R89, !PT ;  /* 0x0000005954507209 */ /* 0x000fe20007810000 */
[----:B------:R-:W2:Y:S01]  /*3500*/  MUFU.TANH R64, R64 ;  /* 0x0000004000407308 */ /* 0x000ea20000002400 */
[----:B------:R-:W-:Y:S02]  /*3510*/  ISETP.GT.AND P3, PT, R91, 0x31, PT ;  /* 0x000000315b00780c */ /* 0x000fe40003f64270 */
[----:B0-----:R-:W-:Y:S02]  /*3520*/  FSEL R20, R20, -INF , P4 ;  /* 0xff80000014147808 */ /* 0x001fe40002000000 */
[----:B------:R-:W-:Y:S02]  /*3530*/  FMNMX.FTZ R93, R15, R80, !PT ;  /* 0x000000500f5d7209 */ /* 0x000fe40007810000 */
[----:B------:R-:W-:Y:S01]  /*3540*/  ISETP.GT.AND P4, PT, R91, 0x38, PT ;  /* 0x000000385b00780c */ /* 0x000fe20003f84270 */
[----:B------:R0:W-:Y:S01]  /*3550*/  MUFU.EX2 R89, R95 ;  /* 0x0000005f00597308 */ /* 0x0001e20000000800 */
[----:B------:R-:W-:-:S02]  /*3560*/  FSEL R21, R21, -INF , P3 ;  /* 0xff80000015157808 */ /* 0x000fc40001800000 */
[----:B------:R-:W-:Y:S02]  /*3570*/  FMNMX.FTZ R80, R20, R93, !PT ;  /* 0x0000005d14507209 */ /* 0x000fe40007810000 */
[----:B------:R-:W-:Y:S02]  /*3580*/  ISETP.GT.AND P3, PT, R91, 0x39, PT ;  /* 0x000000395b00780c */ /* 0x000fe40003f64270 */
[----:B------:R-:W-:Y:S01]  /*3590*/  FSEL R72, R72, -INF , P4 ;  /* 0xff80000048487808 */ /* 0x000fe20002000000 */
[----:B------:R-:W5:Y:S01]  /*35a0*/  MUFU.TANH R65, R65 ;  /* 0x0000004100417308 */ /* 0x000f620000002400 */
[----:B------:R-:W-:Y:S01]  /*35b0*/  FMNMX.FTZ R93, R21, R80, !PT ;  /* 0x00000050155d7209 */ /* 0x000fe20007810000 */
[----:B0-----:R-:W-:Y:S01]  /*35c0*/  FFMA.FTZ R95, R78, UR20, -R33 ;  /* 0x000000144e5f7c23 */ /* 0x001fe20008010821 */
        /* <DEDUP_REMOVED lines=9> */
[----:B-1----:R-:W-:-:S02]  /*3660*/  FSEL R74, R74, -INF , P3 ;  /* 0xff8000004a4a7808 */ /* 0x002fc40001800000 */
[----:B------:R-:W-:Y:S02]  /*3670*/  FMNMX.FTZ R93, R78, R93, !PT ;  /* 0x0000005d4e5d7209 */ /* 0x000fe40007810000 */
[C---:B------:R-:W-:Y:S02]  /*3680*/  ISETP.GT.AND P3, PT, R91.reuse, 0x49, PT ;  /* 0x000000495b00780c */ /* 0x040fe40003f64270 */
[----:B---3--:R-:W-:Y:S01]  /*3690*/  FSEL R60, R60, -INF , P4 ;  /* 0xff8000003c3c7808 */ /* 0x008fe20002000000 */
[----:B------:R-:W1:Y:S01]  /*36a0*/  MUFU.TANH R40, R40 ;  /* 0x0000002800287308 */ /* 0x000e620000002400 */
[----:B------:R-:W-:Y:S02]  /*36b0*/  FMNMX.FTZ R93, R74, R93, !PT ;  /* 0x0000005d4a5d7209 */ /* 0x000fe40007810000 */
[----:B------:R-:W-:Y:S02]  /*36c0*/  ISETP.GT.AND P4, PT, R91, 0x50, PT ;  /* 0x000000505b00780c */ /* 0x000fe40003f84270 */
[----:B----4-:R-:W-:-:S02]  /*36d0*/  FSEL R61, R61, -INF , P3 ;  /* 0xff8000003d3d7808 */ /* 0x010fc40001800000 */
[----:B------:R-:W-:Y:S01]  /*36e0*/  FMNMX.FTZ R80, R60, R93, !PT ;  /* 0x0000005d3c507209 */ /* 0x000fe20007810000 */
[----:B------:R-:W3:Y:S01]  /*36f0*/  MUFU.TANH R41, R41 ;  /* 0x0000002900297308 */ /* 0x000ee20000002400 */
[----:B------:R-:W-:Y:S02]  /*3700*/  ISETP.GT.AND P3, PT, R91, 0x51, PT ;  /* 0x000000515b00780c */ /* 0x000fe40003f64270 */
[----:B--2---:R-:W-:Y:S02]  /*3710*/  FSEL R64, R64, -INF , P4 ;  /* 0xff80000040407808 */ /* 0x004fe40002000000 */
[----:B------:R-:W-:Y:S02]  /*3720*/  FMNMX.FTZ R93, R61, R80, !PT ;  /* 0x000000503d5d7209 */ /* 0x000fe40007810000 */
[----:B------:R-:W-:Y:S01]  /*3730*/  ISETP.GT.AND P4, PT, R91, 0x58, PT ;  /* 0x000000585b00780c */ /* 0x000fe20003f84270 */
[----:B------:R-:W2:Y:S01]  /*3740*/  MUFU.TANH R76, R76 ;  /* 0x0000004c004c7308 */ /* 0x000ea20000002400 */
[----:B-----5:R-:W-:-:S02]  /*3750*/  FSEL R65, R65, -INF , P3 ;  /* 0xff80000041417808 */ /* 0x020fc40001800000 */
[----:B------:R-:W-:Y:S02]  /*3760*/  FMNMX.FTZ R80, R64, R93, !PT ;  /* 0x0000005d40507209 */ /* 0x000fe40007810000 */
[----:B------:R-:W-:Y:S02]  /*3770*/  ISETP.GT.AND P3, PT, R91, 0x59, PT ;  /* 0x000000595b00780c */ /* 0x000fe40003f64270 */
[----:B0-----:R-:W-:Y:S01]  /*3780*/  FSEL R68, R68, -INF , P4 ;  /* 0xff80000044447808 */ /* 0x001fe20002000000 */
[----:B------:R-:W0:Y:S01]  /*3790*/  MUFU.TANH R71, R71 ;  /* 0x0000004700477308 */ /* 0x000e220000002400 */
[----:B------:R-:W-:Y:S02]  /*37a0*/  FMNMX.FTZ R93, R65, R80, !PT ;  /* 0x00000050415d7209 */ /* 0x000fe40007810000 */
[----:B------:R-:W-:Y:S02]  /*37b0*/  ISETP.GT.AND P4, PT, R91, 0x60, PT ;  /* 0x000000605b00780c */ /* 0x000fe40003f84270 */
[----:B------:R-:W-:-:S02]  /*37c0*/  FSEL R69, R69, -INF , P3 ;  /* 0xff80000045457808 */ /* 0x000fc40001800000 */
[----:B------:R-:W-:Y:S01]  /*37d0*/  FMNMX.FTZ R80, R68, R93, !PT ;  /* 0x0000005d44507209 */ /* 0x000fe20007810000 */
[----:B------:R-:W4:Y:S01]  /*37e0*/  MUFU.TANH R75, R75 ;  /* 0x0000004b004b7308 */ /* 0x000f220000002400 */
[----:B------:R-:W-:Y:S02]  /*37f0*/  ISETP.GT.AND P3, PT, R91, 0x61, PT ;  /* 0x000000615b00780c */ /* 0x000fe40003f64270 */
[----:B-1----:R-:W-:Y:S02]  /*3800*/  FSEL R40, R40, -INF , P4 ;  /* 0xff80000028287808 */ /* 0x002fe40002000000 */
[----:B------:R-:W-:Y:S02]  /*3810*/  FMNMX.FTZ R93, R69, R80, !PT ;  /* 0x00000050455d7209 */ /* 0x000fe40007810000 */
[----:B------:R-:W-:Y:S01]  /*3820*/  ISETP.GT.AND P4, PT, R91, 0x68, PT ;  /* 0x000000685b00780c */ /* 0x000fe20003f84270 */
[----:B------:R-:W1:Y:S01]  /*3830*/  MUFU.TANH R48, R48 ;  /* 0x0000003000307308 */ /* 0x000e620000002400 */
[----:B---3--:R-:W-:-:S02]  /*3840*/  FSEL R41, R41, -INF , P3 ;  /* 0xff80000029297808 */ /* 0x008fc40001800000 */
[----:B------:R-:W-:Y:S02]  /*3850*/  FMNMX.FTZ R80, R40, R93, !PT ;  /* 0x0000005d28507209 */ /* 0x000fe40007810000 */
[----:B------:R-:W-:Y:S02]  /*3860*/  ISETP.GT.AND P3, PT, R91, 0x69, PT ;  /* 0x000000695b00780c */ /* 0x000fe40003f64270 */
[----:B--2---:R-:W-:Y:S01]  /*3870*/  FSEL R76, R76, -INF , P4 ;  /* 0xff8000004c4c7808 */ /* 0x004fe20002000000 */
[----:B------:R-:W2:Y:S01]  /*3880*/  MUFU.TANH R49, R49 ;  /* 0x0000003100317308 */ /* 0x000ea20000002400 */
[----:B------:R-:W-:Y:S02]  /*3890*/  FMNMX.FTZ R93, R41, R80, !PT ;  /* 0x00000050295d7209 */ /* 0x000fe40007810000 */
[----:B------:R-:W-:Y:S02]  /*38a0*/  ISETP.GT.AND P4, PT, R91, 0x70, PT ;  /* 0x000000705b00780c */ /* 0x000fe40003f84270 */
[----:B0-----:R-:W-:-:S02]  /*38b0*/  FSEL R71, R71, -INF , P3 ;  /* 0xff80000047477808 */ /* 0x001fc40001800000 */
[----:B------:R-:W-:Y:S01]  /*38c0*/  FMNMX.FTZ R80, R76, R93, !PT ;  /* 0x0000005d4c507209 */ /* 0x000fe20007810000 */
[----:B------:R-:W0:Y:S01]  /*38d0*/  MUFU.TANH R52, R52 ;  /* 0x0000003400347308 */ /* 0x000e220000002400 */
[----:B------:R-:W-:Y:S02]  /*38e0*/  ISETP.GT.AND P3, PT, R91, 0x71, PT ;  /* 0x000000715b00780c */ /* 0x000fe40003f64270 */
[----:B----4-:R-:W-:Y:S02]  /*38f0*/  FSEL R75, R75, -INF , P4 ;  /* 0xff8000004b4b7808 */ /* 0x010fe40002000000 */
[----:B------:R-:W-:Y:S02]  /*3900*/  FMNMX.FTZ R80, R71, R80, !PT ;  /* 0x0000005047507209 */ /* 0x000fe40007810000 */
[----:B------:R-:W-:Y:S01]  /*3910*/  ISETP.GT.AND P4, PT, R91, 0x78, PT ;  /* 0x000000785b00780c */ /* 0x000fe20003f84270 */
[----:B------:R-:W3:Y:S01]  /*3920*/  MUFU.TANH R24, R24 ;  /* 0x0000001800187308 */ /* 0x000ee20000002400 */
[----:B-1----:R-:W-:-:S02]  /*3930*/  FSEL R48, R48, -INF , P3 ;  /* 0xff80000030307808 */ /* 0x002fc40001800000 */
[----:B------:R-:W-:Y:S02]  /*3940*/  FMNMX.FTZ R93, R75, R80, !PT ;  /* 0x000000504b5d7209 */ /* 0x000fe40007810000 */
[----:B------:R-:W-:Y:S02]  /*3950*/  ISETP.GT.AND P3, PT, R91, 0x79, PT ;  /* 0x000000795b00780c */ /* 0x000fe40003f64270 */
[----:B--2---:R-:W-:Y:S01]  /*3960*/  FSEL R49, R49, -INF , P4 ;  /* 0xff80000031317808 */ /* 0x004fe20002000000 */
[----:B------:R-:W-:Y:S01]  /*3970*/  MUFU.TANH R25, R25 ;  /* 0x0000001900197308 */ /* 0x000fe20000002400 */
[----:B------:R-:W-:Y:S02]  /*3980*/  FMNMX.FTZ R80, R48, R93, !PT ;  /* 0x0000005d30507209 */ /* 0x000fe40007810000 */
[----:B------:R-:W-:Y:S02]  /*3990*/  ISETP.GT.AND P4, PT, R91, 0x80, PT ;  /* 0x000000805b00780c */ /* 0x000fe40003f84270 */
[----:B0-----:R-:W-:-:S02]  /*39a0*/  FSEL R52, R52, -INF , P3 ;  /* 0xff80000034347808 */ /* 0x001fc40001800000 */
[----:B------:R-:W-:Y:S01]  /*39b0*/  FMNMX.FTZ R93, R49, R80, !PT ;  /* 0x00000050315d7209 */ /* 0x000fe20007810000 */
[----:B------:R-:W0:Y:S01]  /*39c0*/  MUFU.TANH R28, R28 ;  /* 0x0000001c001c7308 */ /* 0x000e220000002400 */
[----:B------:R-:W-:Y:S02]  /*39d0*/  ISETP.GT.AND P3, PT, R91, 0x81, PT ;  /* 0x000000815b00780c */ /* 0x000fe40003f64270 */
[----:B---3--:R-:W-:Y:S01]  /*39e0*/  FSEL R80, R24, -INF , P4 ;  /* 0xff80000018507808 */ /* 0x008fe20002000000 */
[----:B------:R-:W-:-:S01]  /*39f0*/  FFMA.FTZ R24, R27, UR20, -R33 ;  /* 0x000000141b187c23 */ /* 0x000fc20008010821 */
[----:B------:R-:W-:Y:S01]  /*3a00*/  ISETP.GT.AND P4, PT, R91, 0x88, PT ;  /* 0x000000885b00780c */ /* 0x000fe20003f84270 */
[----:B------:R-:W-:-:S02]  /*3a10*/  FFMA.FTZ R27, R46, UR20, -R33 ;  /* 0x000000142e1b7c23 */ /* 0x000fc40008010821 */
[----:B------:R-:W1:Y:S08]  /*3a20*/  MUFU.TANH R29, R29 ;  /* 0x0000001d001d7308 */ /* 0x000e700000002400 */
[----:B------:R-:W2:Y:S01]  /*3a30*/  MUFU.TANH R53, R53 ;  /* 0x0000003500357308 */ /* 0x000ea20000002400 */
[----:B0-----:R-:W-:-:S02]  /*3a40*/  FSEL R28, R28, -INF , P4 ;  /* 0xff8000001c1c7808 */ /* 0x001fc40002000000 */
[----:B------:R-:W-:-:S05]  /*3a50*/  ISETP.GT.AND P4, PT, R91, 0x90, PT ;  /* 0x000000905b00780c */ /* 0x000fca0003f84270 */
[----:B------:R0:W-:Y:S08]  /*3a60*/  MUFU.EX2 R56, R95 ;  /* 0x0000005f00387308 */ /* 0x0001f00000000800 */
[----:B------:R-:W3:Y:S01]  /*3a70*/  MUFU.TANH R32, R32 ;  /* 0x0000002000207308 */ /* 0x000ee20000002400 */
[----:B0-----:R-:W-:Y:S02]  /*3a80*/  FMNMX.FTZ R95, R52, R93, !PT ;  /* 0x0000005d345f7209 */ /* 0x001fe40007810000 */
[----:B------:R-:W-:-:S02]  /*3a90*/  FSEL R93, R25, -INF , P3 ;  /* 0xff800000195d7808 */ /* 0x000fc40001800000 */
[----:B------:R-:W-:Y:S02]  /*3aa0*/  FMNMX.FTZ R96, R80, R95, !PT ;  /* 0x0000005f50607209 */ /* 0x000fe40007810000 */
[----:B------:R-:W-:Y:S01]  /*3ab0*/  ISETP.GT.AND P3, PT, R91, 0x89, PT ;  /* 0x000000895b00780c */ /* 0x000fe20003f64270 */
[----:B------:R-:W0:Y:S01]  /*3ac0*/  MUFU.TANH R86, R86 ;  /* 0x0000005600567308 */ /* 0x000e220000002400 */
[----:B------:R-:W-:Y:S02]  /*3ad0*/  FMNMX.FTZ R25, R93, R96, !PT ;  /* 0x000000605d197209 */ /* 0x000fe40007810000 */
[----:B-1----:R-:W-:Y:S02]  /*3ae0*/  FSEL R29, R29, -INF , P3 ;  /* 0xff8000001d1d7808 */ /* 0x002fe40001800000 */
[----:B------:R-:W-:Y:S01]  /*3af0*/  FMNMX.FTZ R46, R28, R25, !PT ;  /* 0x000000191c2e7209 */ /* 0x000fe20007810000 */
[--C-:B------:R-:W-:Y:S01]  /*3b00*/  FFMA.FTZ R25, R30, UR20, -R33.reuse ;  /* 0x000000141e197c23 */ /* 0x100fe20008010821 */
[----:B------:R-:W-:Y:S01]  /*3b10*/  ISETP.GT.AND P3, PT, R91, 0x91, PT ;  /* 0x000000915b00780c */ /* 0x000fe20003f64270 */
[----:B------:R-:W1:Y:S01]  /*3b20*/  MUFU.TANH R36, R36 ;  /* 0x0000002400247308 */ /* 0x000e620000002400 */
        /* <DEDUP_REMOVED lines=9> */
[--C-:B------:R-:W-:Y:S01]  /*3bc0*/  FFMA.FTZ R46, R51, UR20, -R33.reuse ;  /* 0x00000014332e7c23 */ /* 0x100fe20008010821 */
[----:B------:R-:W-:Y:S01]  /*3bd0*/  ISETP.GT.AND P3, PT, R91, 0x99, PT ;  /* 0x000000995b00780c */ /* 0x000fe20003f64270 */
[----:B------:R-:W-:Y:S01]  /*3be0*/  FFMA.FTZ R51, R58, UR20, -R33 ;  /* 0x000000143a337c23 */ /* 0x000fe20008010821 */
[----:B0-----:R-:W-:Y:S01]  /*3bf0*/  FSEL R86, R86, -INF , P4 ;  /* 0xff80000056567808 */ /* 0x001fe20002000000 */
[----:B------:R-:W-:Y:S01]  /*3c00*/  IMAD.U32 R63, RZ, RZ, UR20 ;  /* 0x00000014ff3f7e24 */ /* 0x000fe2000f8e00ff */
[----:B------:R-:W-:Y:S01]  /*3c10*/  FMNMX.FTZ R95, R32, R95, !PT ;  /* 0x0000005f205f7209 */ /* 0x000fe20007810000 */
[----:B------:R-:W-:Y:S01]  /*3c20*/  MUFU.EX2 R37, R37 ;  /* 0x0000002500257308 */ /* 0x000fe20000000800 */
[----:B-1----:R-:W-:-:S02]  /*3c30*/  FSEL R91, R36, -INF , P3 ;  /* 0xff800000245b7808 */ /* 0x002fc40001800000 */
[----:B------:R-:W-:-:S04]  /*3c40*/  FMNMX.FTZ R36, R86, R95, !PT ;  /* 0x0000005f56247209 */ /* 0x000fc80007810000 */
[----:B------:R-:W-:Y:S01]  /*3c50*/  FMNMX.FTZ R95, R91, R36, !PT ;  /* 0x000000245b5f7209 */ /* 0x000fe20007810000 */
[----:B------:R-:W-:-:S01]  /*3c60*/  FFMA.FTZ R36, R50, UR20, -R33 ;  /* 0x0000001432247c23 */ /* 0x000fc20008010821 */
[----:B------:R-:W-:Y:S01]  /*3c70*/  FFMA.FTZ R50, R62, UR20, -R33 ;  /* 0x000000143e327c23 */ /* 0x000fe20008010821 */
[----:B------:R-:W-:Y:S02]  /*3c80*/  MUFU.EX2 R88, R88 ;  /* 0x0000005800587308 */ /* 0x000fe40000000800 */
[----:B------:R-:W0:Y:S06]  /*3c90*/  SHFL.BFLY PT, R96, R95, 0x2, 0x1f ;  /* 0x0c401f005f607f89 */ /* 0x000e2c00000e0000 */
[----:B------:R-:W-:Y:S08]  /*3ca0*/  MUFU.EX2 R87, R87 ;  /* 0x0000005700577308 */ /* 0x000ff00000000800 */
[----:B------:R-:W1:Y:S08]  /*3cb0*/  MUFU.EX2 R90, R90 ;  /* 0x0000005a005a7308 */ /* 0x000e700000000800 */
[----:B------:R-:W-:Y:S01]  /*3cc0*/  MUFU.EX2 R82, R104 ;  /* 0x0000006800527308 */ /* 0x000fe20000000800 */
[----:B0-----:R-:W-:-:S05]  /*3cd0*/  FMNMX.FTZ R96, R95, R96, !PT ;  /* 0x000000605f607209 */ /* 0x001fca0007810000 */
[----:B------:R-:W0:Y:S02]  /*3ce0*/  SHFL.BFLY PT, R95, R96, 0x1, 0x1f ;  /* 0x0c201f00605f7f89 */ /* 0x000e2400000e0000 */
[----:B------:R-:W-:Y:S01]  /*3cf0*/  MUFU.EX2 R81, R81 ;  /* 0x0000005100517308 */ /* 0x000fe20000000800 */
[----:B-1----:R-:W-:-:S04]  /*3d00*/  F2FP.SATFINITE.E4M3.F32.PACK_AB_MERGE_C R153, R90, R87, RZ ;  /* 0x000000575a99723e */ /* 0x002fc800048070ff */
[----:B------:R-:W-:-:S03]  /*3d10*/  F2FP.SATFINITE.E4M3.F32.PACK_AB_MERGE_C R153, R88, R37, R153 ;  /* 0x000000255899723e */ /* 0x000fc60004807099 */
[----:B------:R-:W1:Y:S08]  /*3d20*/  MUFU.EX2 R94, R94 ;  /* 0x0000005e005e7308 */ /* 0x000e700000000800 */
[----:B------:R-:W2:Y:S01]  /*3d30*/  MUFU.EX2 R14, R97 ;  /* 0x00000061000e7308 */ /* 0x000ea20000000800 */
[----:B0-----:R-:W-:-:S07]  /*3d40*/  FMNMX.FTZ R58, R96, R95, !PT ;  /* 0x0000005f603a7209 */ /* 0x001fce0007810000 */
[----:B------:R-:W-:Y:S01]  /*3d50*/  MUFU.EX2 R79, R79 ;  /* 0x0000004f004f7308 */ /* 0x000fe20000000800 */
[----:B-1----:R-:W-:Y:S02]  /*3d60*/  F2FP.SATFINITE.E4M3.F32.PACK_AB_MERGE_C R155, R94, R5, RZ ;  /* 0x000000055e9b723e */ /* 0x002fe400048070ff */
[C---:B------:R-:W-:Y:S01]  /*3d70*/  FSETP.NEU.FTZ.AND P3, PT, R58.reuse, -INF , PT ;  /* 0xff8000003a00780b */ /* 0x040fe20003f7d000 */
[----:B------:R-:W-:-:S01]  /*3d80*/  FFMA.FTZ R62, R58, R63, -8 ;  /* 0xc10000003a3e7423 */ /* 0x000fc2000001003f */
[----:B------:R-:W-:-:S03]  /*3d90*/  F2FP.SATFINITE.E4M3.F32.PACK_AB_MERGE_C R155, R81, R82, R155 ;  /* 0x00000052519b723e */ /* 0x000fc6000480709b */
[----:B------:R-:W-:Y:S01]  /*3da0*/  MUFU.EX2 R77, R77 ;  /* 0x0000004d004d7308 */ /* 0x000fe20000000800 */
[----:B------:R-:W-:Y:S02]  /*3db0*/  FSEL R33, R62, RZ, P3 ;  /* 0x000000ff3e217208 */ /* 0x000fe40001800000 */
[----:B--2---:R-:W-:Y:S02]  /*3dc0*/  F2FP.SATFINITE.E4M3.F32.PACK_AB_MERGE_C R149, R89, R14, RZ ;  /* 0x0000000e5995723e */ /* 0x004fe400048070ff */
[----:B------:R-:W-:Y:S01]  /*3dd0*/  PLOP3.LUT P3, PT, PT, PT, UP1, 0x80, 0x0 ;  /* 0x000000000000781c */ /* 0x000fe20003f6f018 */
        /* <DEDUP_REMOVED lines=34> */
[----:B------:R-:W-:Y:S01]  /*4000*/  FFMA.FTZ R75, R75, UR20, -R33 ;  /* 0x000000144b4b7c23 */ /* 0x000fe20008010821 */
[----:B------:R-:W-:Y:S01]  /*4010*/  F2FP.SATFINITE.E4M3.F32.PACK_AB_MERGE_C R149, R12, R83, R149 ;  /* 0x000000530c95723e */ /* 0x000fe20004807095 */
[----:B------:R-:W-:Y:S01]  /*4020*/  FADD.FTZ R98, R82, R85 ;  /* 0x0000005552627221 */ /* 0x000fe20000010000 */
[----:B------:R-:W-:-:S01]  /*4030*/  FFMA.FTZ R52, R52, UR20, -R33 ;  /* 0x0000001434347c23 */ /* 0x000fc20008010821 */
[----:B------:R-:W0:Y:S01]  /*4040*/  MUFU.EX2 R6, R6 ;  /* 0x0000000600067308 */ /* 0x000e220000000800 */
[----:B-1----:R-:W-:-:S01]  /*4050*/  FADD.FTZ R69, R63, R68 ;  /* 0x000000443f457221 */ /* 0x002fc20000010000 */
[----:B------:R-:W-:Y:S01]  /*4060*/  FFMA.FTZ R68, R40, UR20, -R33 ;  /* 0x0000001428447c23 */ /* 0x000fe20008010821 */
[----:B------:R-:W-:-:S02]  /*4070*/  @!P1 VIADD R40, R2, 0x13240 ;  /* 0x0001324002289836 */ /* 0x000fc40000000000 */
[----:B------:R-:W-:Y:S01]  /*4080*/  FADD.FTZ R98, R81, R98 ;  /* 0x0000006251627221 */ /* 0x000fe20000010000 */
[----:B------:R-:W-:-:S01]  /*4090*/  FFMA.FTZ R80, R80, UR20, -R33 ;  /* 0x0000001450507c23 */ /* 0x000fc20008010821 */
[--C-:B------:R-:W-:Y:S01]  /*40a0*/  FFMA.FTZ R93, R93, UR20, -R33.reuse ;  /* 0x000000145d5d7c23 */ /* 0x100fe20008010821 */
[----:B------:R-:W-:-:S01]  /*40b0*/  FFMA.FTZ R53, R53, UR20, -R33 ;  /* 0x0000001435357c23 */ /* 0x000fc20008010821 */
[----:B------:R-:W1:Y:S01]  /*40c0*/  MUFU.EX2 R7, R7 ;  /* 0x0000000700077308 */ /* 0x000e620000000800 */
[----:B--2---:R-:W-:-:S01]  /*40d0*/  FADD.FTZ R69, R92, R69 ;  /* 0x000000455c457221 */ /* 0x004fc20000010000 */
[----:B------:R-:W-:Y:S01]  /*40e0*/  @!P1 PRMT R40, RZ, 0x654, R40 ;  /* 0x00000654ff289816 */ /* 0x000fe20000000028 */
[----:B------:R-:W-:-:S01]  /*40f0*/  FADD.FTZ R85, R5, R98 ;  /* 0x0000006205557221 */ /* 0x000fc20000010000 */
[----:B------:R-:W-:Y:S01]  /*4100*/  F2FP.SATFINITE.E4M3.F32.PACK_AB_MERGE_C R63, R92, R63, RZ ;  /* 0x0000003f5c3f723e */ /* 0x000fe200048070ff */
[----:B------:R-:W-:-:S01]  /*4110*/  FFMA.FTZ R32, R32, UR20, -R33 ;  /* 0x0000001420207c23 */ /* 0x000fc20008010821 */
[----:B------:R2:W-:Y:S01]  /*4120*/  @!P1 SYNCS.ARRIVE.TRANS64.RED.A1T0 RZ, [R40+URZ], RZ ;  /* 0x000000ff28ff99a7 */ /* 0x0005e2000810043f */
[----:B------:R-:W-:-:S01]  /*4130*/  FFMA.FTZ R86, R86, UR20, -R33 ;  /* 0x0000001456567c23 */ /* 0x000fc20008010821 */
[----:B------:R-:W3:Y:S01]  /*4140*/  MUFU.EX2 R10, R10 ;  /* 0x0000000a000a7308 */ /* 0x000ee20000000800 */
[----:B0-----:R-:W-:-:S01]  /*4150*/  FADD.FTZ R78, R6, R69 ;  /* 0x00000045064e7221 */ /* 0x001fc20000010000 */
[----:B------:R-:W-:Y:S01]  /*4160*/  F2FP.SATFINITE.E4M3.F32.PACK_AB_MERGE_C R152, R62, R3, R63 ;  /* 0x000000033e98723e */ /* 0x000fe2000480703f */
[----:B--2---:R-:W-:-:S01]  /*4170*/  FFMA.FTZ R40, R76, UR20, -R33 ;  /* 0x000000144c287c23 */ /* 0x004fc20008010821 */
[----:B------:R-:W-:-:S04]  /*4180*/  FADD.FTZ R76, R94, R85 ;  /* 0x000000555e4c7221 */ /* 0x000fc80000010000 */
[----:B------:R-:W0:Y:S01]  /*4190*/  MUFU.EX2 R95, R95 ;  /* 0x0000005f005f7308 */ /* 0x000e220000000800 */
[----:B-1----:R-:W-:-:S01]  /*41a0*/  FADD.FTZ R69, R7, R78 ;  /* 0x0000004e07457221 */ /* 0x002fc20000010000 */
[----:B------:R-:W-:-:S04]  /*41b0*/  FADD.FTZ R85, R83, R76 ;  /* 0x0000004c53557221 */ /* 0x000fc80000010000 */
[----:B------:R-:W-:Y:S02]  /*41c0*/  FADD.FTZ R85, R12, R85 ;  /* 0x000000550c557221 */ /* 0x000fe40000010000 */
[----:B------:R-:W1:Y:S02]  /*41d0*/  MUFU.EX2 R8, R8 ;  /* 0x0000000800087308 */ /* 0x000e640000000800 */
[----:B------:R-:W-:-:S04]  /*41e0*/  FADD.FTZ R78, R14, R85 ;  /* 0x000000550e4e7221 */ /* 0x000fc80000010000 */
[----:B------:R-:W-:Y:S02]  /*41f0*/  FADD.FTZ R78, R89, R78 ;  /* 0x0000004e594e7221 */ /* 0x000fe40000010000 */
[----:B------:R-:W2:Y:S08]  /*4200*/  MUFU.EX2 R9, R9 ;  /* 0x0000000900097308 */ /* 0x000eb00000000800 */
[----:B------:R-:W4:Y:S08]  /*4210*/  MUFU.EX2 R13, R13 ;  /* 0x0000000d000d7308 */ /* 0x000f300000000800 */
[----:B------:R3:W-:Y:S08]  /*4220*/  MUFU.EX2 R2, R68 ;  /* 0x0000004400027308 */ /* 0x0007f00000000800 */
[----:B------:R-:W5:Y:S01]  /*4230*/  MUFU.EX2 R84, R84 ;  /* 0x0000005400547308 */ /* 0x000f620000000800 */
[----:B---3--:R-:W-:-:S04]  /*4240*/  FADD.FTZ R68, R10, R69 ;  /* 0x000000450a447221 */ /* 0x008fc80000010000 */
[----:B0-----:R-:W-:Y:S01]  /*4250*/  FADD.FTZ R69, R95, R68 ;  /* 0x000000445f457221 */ /* 0x001fe20000010000 */
[----:B------:R-:W-:-:S01]  /*4260*/  FFMA.FTZ R68, R48, UR20, -R33 ;  /* 0x0000001430447c23 */ /* 0x000fc20008010821 */
[----:B------:R-:W-:Y:S01]  /*4270*/  FFMA.FTZ R48, R49, UR20, -R33 ;  /* 0x0000001431307c23 */ /* 0x000fe20008010821 */
[----:B------:R-:W0:Y:S01]  /*4280*/  MUFU.EX2 R11, R11 ;  /* 0x0000000b000b7308 */ /* 0x000e220000000800 */
[----:B-1----:R-:W-:-:S01]  /*4290*/  FADD.FTZ R76, R8, R69 ;  /* 0x00000045084c7221 */ /* 0x002fc20000010000 */
[----:B------:R-:W-:-:S03]  /*42a0*/  F2FP.SATFINITE.E4M3.F32.PACK_AB_MERGE_C R95, R95, R10, RZ ;  /* 0x0000000a5f5f723e */ /* 0x000fc600048070ff */
[----:B--2---:R-:W-:Y:S01]  /*42b0*/  FADD.FTZ R76, R9, R76 ;  /* 0x0000004c094c7221 */ /* 0x004fe20000010000 */
[----:B------:R-:W-:Y:S02]  /*42c0*/  F2FP.SATFINITE.E4M3.F32.PACK_AB_MERGE_C R154, R7, R6, R95 ;  /* 0x00000006079a723e */ /* 0x000fe4000480705f */
[----:B------:R-:W1:Y:S01]  /*42d0*/  MUFU.EX2 R20, R20 ;  /* 0x0000001400147308 */ /* 0x000e620000000800 */
[----:B----4-:R-:W-:-:S01]  /*42e0*/  FADD.FTZ R69, R13, R76 ;  /* 0x0000004c0d457221 */ /* 0x010fc20000010000 */
[----:B------:R-:W-:-:S03]  /*42f0*/  FFMA.FTZ R76, R28, UR20, -R33 ;  /* 0x000000141c4c7c23 */ /* 0x000fc60008010821 */
[----:B-----5:R-:W-:Y:S01]  /*4300*/  FADD.FTZ R98, R84, R69 ;  /* 0x0000004554627221 */ /* 0x020fe20000010000 */
[----:B------:R-:W-:-:S01]  /*4310*/  FADD.FTZ R69, R79, R78 ;  /* 0x0000004e4f457221 */ /* 0x000fc20000010000 */
[----:B------:R-:W-:Y:S01]  /*4320*/  FFMA.FTZ R78, R29, UR20, -R33 ;  /* 0x000000141d4e7c23 */ /* 0x000fe20008010821 */
[----:B------:R-:W2:Y:S01]  /*4330*/  MUFU.EX2 R21, R21 ;  /* 0x0000001500157308 */ /* 0x000ea20000000800 */
[----:B0-----:R-:W-:-:S01]  /*4340*/  FADD.FTZ R29, R11, R98 ;  /* 0x000000620b1d7221 */ /* 0x001fc20000010000 */
[----:B------:R-:W-:Y:S01]  /*4350*/  FADD.FTZ R100, R56, R69 ;  /* 0x0000004538647221 */ /* 0x000fe20000010000 */
[----:B------:R-:W-:Y:S01]  /*4360*/  F2FP.SATFINITE.E4M3.F32.PACK_AB_MERGE_C R84, R84, R13, RZ ;  /* 0x0000000d5454723e */ /* 0x000fe200048070ff */
[----:B------:R-:W-:-:S03]  /*4370*/  FFMA.FTZ R33, R91, UR20, -R33 ;  /* 0x000000145b217c23 */ /* 0x000fc60008010821 */
[----:B------:R-:W-:Y:S01]  /*4380*/  F2FP.SATFINITE.E4M3.F32.PACK_AB_MERGE_C R148, R9, R8, R84 ;  /* 0x000000080994723e */ /* 0x000fe20004807054 */
[----:B------:R-:W0:Y:S01]  /*4390*/  MUFU.EX2 R70, R70 ;  /* 0x0000004600467308 */ /* 0x000e220000000800 */
[----:B-1----:R-:W-:-:S07]  /*43a0*/  FADD.FTZ R98, R20, R29 ;  /* 0x0000001d14627221 */ /* 0x002fce0000010000 */
[----:B------:R-:W1:Y:S01]  /*43b0*/  MUFU.EX2 R96, R96 ;  /* 0x0000006000607308 */ /* 0x000e620000000800 */
[----:B--2---:R-:W-:-:S07]  /*43c0*/  FADD.FTZ R69, R21, R98 ;  /* 0x0000006215457221 */ /* 0x004fce0000010000 */
[----:B------:R-:W-:Y:S01]  /*43d0*/  MUFU.EX2 R67, R67 ;  /* 0x0000004300437308 */ /* 0x000fe20000000800 */
[----:B0-----:R-:W-:-:S04]  /*43e0*/  F2FP.SATFINITE.E4M3.F32.PACK_AB_MERGE_C R151, R70, R77, RZ ;  /* 0x0000004d4697723e */ /* 0x001fc800048070ff */
[----:B------:R-:W-:-:S03]  /*43f0*/  F2FP.SATFINITE.E4M3.F32.PACK_AB_MERGE_C R151, R56, R79, R151 ;  /* 0x0000004f3897723e */ /* 0x000fc60004807097 */
[----:B------:R-:W0:Y:S01]  /*4400*/  MUFU.EX2 R15, R15 ;  /* 0x0000000f000f7308 */ /* 0x000e220000000800 */
[----:B-1----:R-:W-:-:S01]  /*4410*/  FADD.FTZ R90, R96, R69 ;  /* 0x00000045605a7221 */ /* 0x002fc20000010000 */
[----:B------:R-:W-:-:S04]  /*4420*/  F2FP.SATFINITE.E4M3.F32.PACK_AB_MERGE_C R96, R96, R21, RZ ;  /* 0x000000156060723e */ /* 0x000fc800048070ff */
[----:B------:R-:W-:Y:S02]  /*4430*/  F2FP.SATFINITE.E4M3.F32.PACK_AB_MERGE_C R150, R20, R11, R96 ;  /* 0x0000000b1496723e */ /* 0x000fe40004807060 */
[----:B------:R-:W-:Y:S08]  /*4440*/  MUFU.EX2 R66, R66 ;  /* 0x0000004200427308 */ /* 0x000ff00000000800 */
[----:B------:R-:W1:Y:S01]  /*4450*/  MUFU.EX2 R72, R72 ;  /* 0x0000004800487308 */ /* 0x000e620000000800 */
[----:B0-----:R-:W-:-:S07]  /*4460*/  FADD.FTZ R5, R15, R90 ;  /* 0x0000005a0f057221 */ /* 0x001fce0000010000 */
[----:B------:R-:W-:Y:S08]  /*4470*/  MUFU.EX2 R55, R55 ;  /* 0x0000003700377308 */ /* 0x000ff00000000800 */
[----:B------:R0:W-:Y:S01]  /*4480*/  MUFU.EX2 R49, R71 ;  /* 0x0000004700317308 */ /* 0x0001e20000000800 */
[----:B-1----:R-:W-:-:S07]  /*4490*/  FADD.FTZ R14, R72, R5 ;  /* 0x00000005480e7221 */ /* 0x002fce0000010000 */
[----:B------:R-:W1:Y:S01]  /*44a0*/  MUFU.EX2 R73, R73 ;  /* 0x0000004900497308 */ /* 0x000e620000000800 */
[----:B0-----:R-:W-:-:S04]  /*44b0*/  FADD.FTZ R71, R77, R100 ;  /* 0x000000644d477221 */ /* 0x001fc80000010000 */
[----:B------:R-:W-:-:S03]  /*44c0*/  FADD.FTZ R98, R70, R71 ;  /* 0x0000004746627221 */ /* 0x000fc60000010000 */
[----:B------:R-:W0:Y:S01]  /*44d0*/  MUFU.EX2 R42, R42 ;  /* 0x0000002a002a7308 */ /* 0x000e220000000800 */
[----:B------:R-:W-:-:S07]  /*44e0*/  FADD.FTZ R69, R67, R98 ;  /* 0x0000006243457221 */ /* 0x000fce0000010000 */
[----:B------:R-:W2:Y:S01]  /*44f0*/  MUFU.EX2 R74, R74 ;  /* 0x0000004a004a7308 */ /* 0x000ea20000000800 */
[----:B-1----:R-:W-:-:S07]  /*4500*/  FADD.FTZ R5, R73, R14 ;  /* 0x0000000e49057221 */ /* 0x002fce0000010000 */
[----:B------:R-:W-:Y:S01]  /*4510*/  MUFU.EX2 R26, R26 ;  /* 0x0000001a001a7308 */ /* 0x000fe20000000800 */
[----:B0-----:R-:W-:-:S04]  /*4520*/  F2FP.SATFINITE.E4M3.F32.PACK_AB_MERGE_C R145, R42, R55, RZ ;  /* 0x000000372a91723e */ /* 0x001fc800048070ff */
[----:B------:R-:W-:-:S03]  /*4530*/  F2FP.SATFINITE.E4M3.F32.PACK_AB_MERGE_C R145, R66, R67, R145 ;  /* 0x000000434291723e */ /* 0x000fc60004807091 */
[----:B------:R-:W0:Y:S01]  /*4540*/  MUFU.EX2 R60, R60 ;  /* 0x0000003c003c7308 */ /* 0x000e220000000800 */
[----:B--2---:R-:W-:-:S04]  /*4550*/  F2FP.SATFINITE.E4M3.F32.PACK_AB_MERGE_C R73, R74, R73, RZ ;  /* 0x000000494a49723e */ /* 0x004fc800048070ff */
[----:B------:R-:W-:-:S03]  /*4560*/  F2FP.SATFINITE.E4M3.F32.PACK_AB_MERGE_C R144, R72, R15, R73 ;  /* 0x0000000f4890723e */ /* 0x000fc60004807049 */
[----:B------:R-:W1:Y:S08]  /*4570*/  MUFU.EX2 R43, R43 ;  /* 0x0000002b002b7308 */ /* 0x000e700000000800 */
[----:B------:R2:W-:Y:S08]  /*4580*/  MUFU.EX2 R29, R68 ;  /* 0x00000044001d7308 */ /* 0x0005f00000000800 */
[----:B------:R-:W3:Y:S01]  /*4590*/  MUFU.EX2 R61, R61 ;  /* 0x0000003d003d7308 */ /* 0x000ee20000000800 */
[----:B--2---:R-:W-:-:S04]  /*45a0*/  FADD.FTZ R68, R66, R69 ;  /* 0x0000004542447221 */ /* 0x004fc80000010000 */
        /* <DEDUP_REMOVED lines=8> */
[----:B---3--:R-:W-:-:S06]  /*4630*/  FADD.FTZ R13, R61, R10 ;  /* 0x0000000a3d0d7221 */ /* 0x008fcc0000010000 */
        /* <DEDUP_REMOVED lines=9> */
[C---:B--2---:R-:W-:Y:S01]  /*46d0*/  F2FP.SATFINITE.E4M3.F32.PACK_AB_MERGE_C R64, R65.reuse, R64, RZ ;  /* 0x000000404140723e */ /* 0x044fe200048070ff */
[----:B------:R-:W-:-:S03]  /*46e0*/  FADD.FTZ R65, R65, R14 ;  /* 0x0000000e41417221 */ /* 0x000fc60000010000 */
[----:B------:R-:W-:Y:S01]  /*46f0*/  F2FP.SATFINITE.E4M3.F32.PACK_AB_MERGE_C R146, R61, R60, R64 ;  /* 0x0000003c3d92723e */ /* 0x000fe20004807040 */
[----:B------:R-:W-:-:S02]  /*4700*/  FADD.FTZ R14, R2, R65 ;  /* 0x00000041020e7221 */ /* 0x000fc40000010000 */
        /* <DEDUP_REMOVED lines=22> */
[----:B0-----:R-:W-:-:S01]  /*4870*/  FADD.FTZ R14, R46, R27 ;  /* 0x0000001b2e0e7221 */ /* 0x001fc20000010000 */
[----:B------:R-:W-:-:S06]  /*4880*/  CS2R R26, SRZ ;  /* 0x00000000001a7805 */ /* 0x000fcc000001ff00 */
[----:B------:R-:W-:Y:S01]  /*4890*/  MUFU.EX2 R34, R34 ;  /* 0x0000002200227308 */ /* 0x000fe20000000800 */
[----:B-1----:R-:W-:-:S04]  /*48a0*/  FADD.FTZ R12, R28, R49 ;  /* 0x000000311c0c7221 */ /* 0x002fc80000010000 */
[----:B------:R-:W-:-:S03]  /*48b0*/  FADD.FTZ R21, R29, R12 ;  /* 0x0000000c1d157221 */ /* 0x000fc60000010000 */
[----:B------:R-:W0:Y:S01]  /*48c0*/  MUFU.EX2 R35, R35 ;  /* 0x0000002300237308 */ /* 0x000e220000000800 */
[----:B--2---:R-:W-:-:S07]  /*48d0*/  FADD.FTZ R25, R47, R14 ;  /* 0x0000000e2f197221 */ /* 0x004fce0000010000 */
[----:B------:R-:W1:Y:S08]  /*48e0*/  MUFU.EX2 R48, R48 ;  /* 0x0000003000307308 */ /* 0x000e700000000800 */
[----:B------:R-:W2:Y:S01]  /*48f0*/  MUFU.EX2 R69, R52 ;  /* 0x0000003400457308 */ /* 0x000ea20000000800 */
[----:B0-----:R-:W-:Y:S01]  /*4900*/  F2FP.SATFINITE.E4M3.F32.PACK_AB_MERGE_C R14, R35, R34, RZ ;  /* 0x00000022230e723e */ /* 0x001fe200048070ff */
[----:B------:R-:W-:Y:S01]  /*4910*/  FADD.FTZ R34, R34, R25 ;  /* 0x0000001922227221 */ /* 0x000fe20000010000 */
[----:B------:R-:W-:-:S02]  /*4920*/  CS2R R24, SRZ ;  /* 0x0000000000187805 */ /* 0x000fc4000001ff00 */
[----:B------:R-:W-:Y:S01]  /*4930*/  F2FP.SATFINITE.E4M3.F32.PACK_AB_MERGE_C R143, R47, R46, R14 ;  /* 0x0000002e2f8f723e */ /* 0x000fe2000480700e */
[----:B------:R-:W-:-:S01]  /*4940*/  FADD.FTZ R35, R35, R34 ;  /* 0x0000002223237221 */ /* 0x000fc20000010000 */
[----:B------:R-:W-:Y:S01]  /*4950*/  CS2R R46, SRZ ;  /* 0x00000000002e7805 */ /* 0x000fe2000001ff00 */
[----:B------:R-:W-:Y:S01]  /*4960*/  MUFU.EX2 R50, R50 ;  /* 0x0000003200327308 */ /* 0x000fe20000000800 */
[----:B-1----:R-:W-:-:S07]  /*4970*/  FADD.FTZ R12, R48, R21 ;  /* 0x00000015300c7221 */ /* 0x002fce0000010000 */
        /* <DEDUP_REMOVED lines=20> */
[----:B------:R-:W-:Y:S01]  /*4ac0*/  FADD.FTZ R59, R59, R50 ;  /* 0x000000323b3b7221 */ /* 0x000fe20000010000 */
[----:B------:R-:W-:-:S05]  /*4ad0*/  CS2R R50, SRZ ;  /* 0x0000000000327805 */ /* 0x000fca000001ff00 */
        /* <DEDUP_REMOVED lines=19> */
[----:B------:R-:W-:Y:S02]  /*4c10*/  CS2R R54, SRZ ;  /* 0x0000000000367805 */ /* 0x000fe4000001ff00 */
[----:B------:R-:W-:Y:S02]  /*4c20*/  CS2R R38, SRZ ;  /* 0x0000000000267805 */ /* 0x000fe4000001ff00 */
[----:B-1----:R-:W-:Y:S01]  /*4c30*/  F2FP.SATFINITE.E4M3.F32.PACK_AB_MERGE_C R2, R33, R86, RZ ;  /* 0x000000562102723e */ /* 0x002fe200048070ff */
[----:B------:R-:W-:-:S03]  /*4c40*/  FADD.FTZ R86, R86, R3 ;  /* 0x0000000356567221 */ /* 0x000fc60000010000 */
[----:B------:R-:W-:Y:S01]  /*4c50*/  F2FP.SATFINITE.E4M3.F32.PACK_AB_MERGE_C R138, R32, R53, R2 ;  /* 0x00000035208a723e */ /* 0x000fe20004807002 */
[----:B------:R-:W-:-:S01]  /*4c60*/  FADD.FTZ R2, R44, R45 ;  /* 0x0000002d2c027221 */ /* 0x000fc20000010000 */
[----:B------:R-:W-:Y:S01]  /*4c70*/  FADD.FTZ R3, R33, R86 ;  /* 0x0000005621037221 */ /* 0x000fe20000010000 */
        /* <DEDUP_REMOVED lines=11> */
.L_x_12287:
[----:B------:R-:W-:-:S04]  /*4d30*/  UISETP.NE.AND UP1, UPT, UR25, 0x1, UPT ;  /* 0x000000011900788c */ /* 0x000fc8000bf25270 */
[----:B------:R-:W-:-:S04]  /*4d40*/  USEL UR37, URZ, 0x1, UP1 ;  /* 0x000000013f257887 */ /* 0x000fc80008800000 */
[----:B------:R-:W-:Y:S01]  /*4d50*/  ULOP3.LUT UR37, UR26, UR37, URZ, 0x3c, !UPT ;  /* 0x000000251a257292 */ /* 0x000fe2000f8e3c3f */
[----:B------:R-:W-:Y:S11]  /*4d60*/  @!P0 BRA `(.L_x_12278) ;  /* 0x0000000000048947 */ /* 0x000ff60003800000 */
[----:B------:R-:W-:Y:S01]  /*4d70*/  BPT.TRAP 0x1 ;  /* 0x000000040000795c */ /* 0x000fe20000300000 */
.L_x_12278:
        /* <DEDUP_REMOVED lines=9> */
.L_x_12279:
[----:B-1----:R-:W-:Y:S05]  /*4e10*/  @P3 BRA `(.L_x_12280) ;  /* 0x0000000000083947 */ /* 0x002fea0003800000 */
[----:B------:R-:W1:Y:S02]  /*4e20*/  SYNCS.PHASECHK.TRANS64.TRYWAIT P3, [UR22+0x13230], R7 ;  /* 0x01323007ff0075a7 */ /* 0x000e640008060156 */
[----:B-1----:R-:W-:Y:S05]  /*4e30*/  @!P3 BRA `(.L_x_12281) ;  /* 0x000000b800f8b947 */ /* 0x002fea0003800000 */
.L_x_12280:
        /* <DEDUP_REMOVED lines=64> */
.L_x_12282:
[----:B------:R-:W-:Y:S01]  /*5240*/  ULEA UR11, UR25, UR45, 0x3 ;  /* 0x0000002d190b7291 */ /* 0x000fe2000f8e183f */
[----:B01----:R-:W-:-:S05]  /*5250*/  IMAD.U32 R7, RZ, RZ, UR26 ;  /* 0x0000001aff077e24 */ /* 0x003fca000f8e00ff */
[----:B------:R-:W-:-:S04]  /*5260*/  SHF.L.U32 R7, R7, 0x1f, RZ ;  /* 0x0000001f07077819 */ /* 0x000fc800000006ff */
[----:B------:R0:W1:Y:S01]  /*5270*/  SYNCS.PHASECHK.TRANS64.TRYWAIT P3, [UR11+0x13250], R7 ;  /* 0x01325007ff0075a7 */ /* 0x000062000806014b */
[----:B------:R-:W-:Y:S05]  /*5280*/  @!P0 BRA `(.L_x_12283) ;  /* 0x0000000000048947 */ /* 0x000fea0003800000 */
[----:B------:R-:W-:Y:S01]  /*5290*/  BPT.TRAP 0x1 ;  /* 0x000000040000795c */ /* 0x000fe20000300000 */
.L_x_12283:
[----:B-1----:R-:W-:Y:S05]  /*52a0*/  @P3 BRA `(.L_x_12284) ;  /* 0x0000000000083947 */ /* 0x002fea0003800000 */
[----:B------:R-:W1:Y:S02]  /*52b0*/  SYNCS.PHASECHK.TRANS64.TRYWAIT P3, [UR11+0x13250], R7 ;  /* 0x01325007ff0075a7 */ /* 0x000e64000806014b */
[----:B-1----:R-:W-:Y:S05]  /*52c0*/  @!P3 BRA `(.L_x_12285) ;  /* 0x000000b400ecb947 */ /* 0x002fea0003800000 */
.L_x_12284:
[----:B------:R-:W-:Y:S01]  /*52d0*/  UIADD3 UR6, UR45, 0x1000, URZ ;  /* 0x000010002d067890 */ /* 0x000fe2000fffe03f */
[----:B------:R-:W-:Y:S01]  /*52e0*/  WARPGROUP.ARRIVE ;  /* 0x00000000000079c5 */ /* 0x000fe20000000000 */
[----:B------:R-:W-:Y:S01]  /*52f0*/  UMOV UR7, 0xc0000010 ;  /* 0xc000001000077882 */ /* 0x000fe20000000000 */
[C---:B------:R-:W-:Y:S01]  /*5300*/  FMUL.FTZ R13, R0.reuse, R126 ;  /* 0x0000007e000d7220 */ /* 0x040fe20000410000 */
        /* <DEDUP_REMOVED lines=10> */
[C---:B01----:R-:W-:Y:S01]  /*53b0*/  FMUL.FTZ R7, R0.reuse, R120 ;  /* 0x0000007800077220 */ /* 0x043fe20000410000 */
[C---:B------:R-:W-:Y:S01]  /*53c0*/  FMUL.FTZ R8, R0.reuse, R121 ;  /* 0x0000007900087220 */ /* 0x040fe20000410000 */
[----:B------:R-:W-:Y:S01]  /*53d0*/  UIMAD UR10, UR25, 0x280, UR6 ;  /* 0x00000280190a78a4 */ /* 0x000fe2000f8e0206 */
[C---:B------:R-:W-:Y:S01]  /*53e0*/  FMUL.FTZ R11, R0.reuse, R124 ;  /* 0x0000007c000b7220 */ /* 0x040fe20000410000 */
[----:B------:R-:W-:Y:S01]  /*53f0*/  FMUL.FTZ R120, R0, R131 ;  /* 0x0000008300787220 */ /* 0x000fe20000410000 */
[----:B------:R-:W-:-:S02]  /*5400*/  IMAD.MOV.U32 R131, RZ, RZ, -0x2 ;  /* 0xfffffffeff837424 */ /* 0x000fc400078e00ff */
[C---:B------:R-:W-:Y:S01]  /*5410*/  FMUL.FTZ R9, R0.reuse, R122 ;  /* 0x0000007a00097220 */ /* 0x040fe20000410000 */
[C---:B------:R-:W-:Y:S01]  /*5420*/  FMUL.FTZ R15, R0.reuse, R128 ;  /* 0x00000080000f7220 */ /* 0x040fe20000410000 */
[C---:B------:R-:W-:Y:S01]  /*5430*/  FMUL.FTZ R121, R0.reuse, R132 ;  /* 0x0000008400797220 */ /* 0x040fe20000410000 */
[----:B------:R-:W-:Y:S01]  /*5440*/  UMOV UR6, UR10 ;  /* 0x0000000a00067c82 */ /* 0x000fe20008000000 */
[C---:B------:R-:W-:Y:S01]  /*5450*/  FMUL.FTZ R122, R0.reuse, R133 ;  /* 0x00000085007a7220 */ /* 0x040fe20000410000 */
[----:B------:R-:W-:Y:S01]  /*5460*/  QGMMA.64x64x32.F32.E4M3.E4M3 R24, R152, gdesc[UR4], R24, gsb0 ;  /* 0x00e0000498187df3 */ /* 0x000fe20008000818 */
        /* <DEDUP_REMOVED lines=68> */
[----:B------:R-:W5:Y:S01]  /*58b0*/  MUFU.TANH R105, R105 ;  /* 0x0000006900697308 */ /* 0x000f620000002400 */
[----:B------:R-:W-:Y:S02]  /*58c0*/  WARPGROUP.DEPBAR.LE gsb0, 0x0 ;  /* 0x00008000000079c5 */ /* 0x000fe40000010000 */
[----:B------:R-:W-:-:S05]  /*58d0*/  WARPGROUP.ARRIVE ;  /* 0x00000000000079c5 */ /* 0x000fca0000000000 */
[----:B------:R-:W5:Y:S01]  /*58e0*/  MUFU.TANH R108, R108 ;  /* 0x0000006c006c7308 */ /* 0x000f620000002400 */
[----:B------:R-:W-:Y:S01]  /*58f0*/  QGMMA.64x64x32.F32.E4M3.E4M3 R24, R148, gdesc[UR4], R24, gsb0 ;  /* 0x00e0000494187df3 */ /* 0x000fe20008000818 */
[----:B------:R-:W-:Y:S01]  /*5900*/  @UP0 ULDC UR6, c[0x0][0x44c] ;  /* 0x0001130000060ab9 */ /* 0x000fe20000000800 */
[----:B------:R-:W-:Y:S01]  /*5910*/  UMOV UR7, 0xc0000010 ;  /* 0xc000001000077882 */ /* 0x000fe20000000000 */
[----:B------:R-:W-:Y:S01]  /*5920*/  @P2 IMAD.HI.U32 R127, R126, UR6, RZ ;  /* 0x000000067e7f2c27 */ /* 0x000fe2000f8e00ff */
[----:B------:R-:W-:-:S03]  /*5930*/  @UP0 ULDC UR6, c[0x0][0x450] ;  /* 0x0001140000060ab9 */ /* 0x000fc60000000800 */
[----:B------:R-:W5:Y:S01]  /*5940*/  MUFU.TANH R109, R109 ;  /* 0x0000006d006d7308 */ /* 0x000f620000002400 */
[----:B------:R-:W-:Y:S01]  /*5950*/  @P2 SHF.R.U32.HI R84, RZ, UR6, R127 ;  /* 0x00000006ff542c19 */ /* 0x000fe2000801167f */
[----:B------:R-:W-:Y:S02]  /*5960*/  UMOV UR6, 0x1 ;  /* 0x0000000100067882 */ /* 0x000fe40000000000 */
[----:B------:R-:W-:Y:S02]  /*5970*/  UIMAD UR6, UR24, -0xa0, UR6 ;  /* 0xffffff60180678a4 */ /* 0x000fe4000f8e0206 */
[----:B------:R-:W0:Y:S02]  /*5980*/  SHFL.IDX PT, R127, R84, RZ, 0x1c1f ;  /* 0x001c1fff547f7589 */ /* 0x000e2400000e0000 */
[----:B------:R-:W5:Y:S02]  /*5990*/  MUFU.TANH R112, R112 ;  /* 0x0000007000707308 */ /* 0x000f640000002400 */
[----:B------:R-:W-:Y:S01]  /*59a0*/  IMAD R126, R16, R131, UR6 ;  /* 0x00000006107e7e24 */ /* 0x000fe2000f8e0283 */
[----:B------:R-:W-:-:S03]  /*59b0*/  UIADD3 UR6, UR10, 0x100, URZ ;  /* 0x000001000a067890 */ /* 0x000fc6000fffe03f */
[----:B--2---:R-:W-:Y:S02]  /*59c0*/  IMAD R126, R129, UR48, R126 ;  /* 0x00000030817e7c24 */ /* 0x004fe4000f8e027e */
[C---:B------:R-:W-:Y:S01]  /*59d0*/  FMUL.FTZ R129, R0.reuse, R61 ;  /* 0x0000003d00817220 */ /* 0x040fe20000410000 */
[----:B------:R-:W2:Y:S08]  /*59e0*/  MUFU.TANH R113, R113 ;  /* 0x0000007100717308 */ /* 0x000eb00000002400 */
[----:B------:R-:W2:Y:S01]  /*59f0*/  MUFU.TANH R116, R116 ;  /* 0x0000007400747308 */ /* 0x000ea20000002400 */
[----:B0-----:R-:W-:Y:S01]  /*5a00*/  IADD3 R61, R127, -UR21, R126 ;  /* 0x800000157f3d7c10 */ /* 0x001fe2000fffe07e */
[----:B------:R-:W-:-:S06]  /*5a10*/  FMUL.FTZ R127, R0, R115 ;  /* 0x00000073007f7220 */ /* 0x000fcc0000410000 */
[----:B------:R-:W0:Y:S01]  /*5a20*/  MUFU.TANH R117, R117 ;  /* 0x0000007500757308 */ /* 0x000e220000002400 */
[C---:B------:R-:W-:Y:S02]  /*5a30*/  ISETP.GT.AND P5, PT, R61.reuse, RZ, PT ;  /* 0x000000ff3d00720c */ /* 0x040fe40003fa4270 */
[C---:B------:R-:W-:Y:S02]  /*5a40*/  ISETP.GT.AND P6, PT, R61.reuse, 0x1, PT ;  /* 0x000000013d00780c */ /* 0x040fe40003fc4270 */
[C---:B------:R-:W-:Y:S02]  /*5a50*/  ISETP.GT.AND P3, PT, R61.reuse, 0x8, PT ;  /* 0x000000083d00780c */ /* 0x040fe40003f64270 */
[----:B------:R-:W-:Y:S01]  /*5a60*/  ISETP.GT.AND P4, PT, R61, 0x9, PT ;  /* 0x000000093d00780c */ /* 0x000fe20003f84270 */
[----:B------:R-:W0:Y:S01]  /*5a70*/  MUFU.TANH R88, R88 ;  /* 0x0000005800587308 */ /* 0x000e220000002400 */
[----:B------:R-:W-:Y:S01]  /*5a80*/  FSEL R128, R7, -INF , P5 ;  /* 0xff80000007807808 */ /* 0x000fe20002800000 */
[----:B------:R-:W-:Y:S01]  /*5a90*/  FMUL.FTZ R7, R0, R118 ;  /* 0x0000007600077220 */ /* 0x000fe20000410000 */
[----:B-1----:R-:W-:-:S02]  /*5aa0*/  FSEL R8, R8, -INF , P6 ;  /* 0xff80000008087808 */ /* 0x002fc40003000000 */
[----:B---3--:R-:W-:Y:S02]  /*5ab0*/  FSEL R11, R11, -INF , P3 ;  /* 0xff8000000b0b7808 */ /* 0x008fe40001800000 */
[----:B----4-:R-:W-:Y:S01]  /*5ac0*/  FSEL R12, R12, -INF , P4 ;  /* 0xff8000000c0c7808 */ /* 0x010fe20002000000 */
[----:B------:R-:W1:Y:S01]  /*5ad0*/  MUFU.TANH R89, R89 ;  /* 0x0000005900597308 */ /* 0x000e620000002400 */
[C---:B------:R-:W-:Y:S02]  /*5ae0*/  ISETP.GT.AND P5, PT, R61.reuse, 0x10, PT ;  /* 0x000000103d00780c */ /* 0x040fe40003fa4270 */
[C---:B------:R-:W-:Y:S02]  /*5af0*/  ISETP.GT.AND P6, PT, R61.reuse, 0x11, PT ;  /* 0x000000113d00780c */ /* 0x040fe40003fc4270 */
[C---:B------:R-:W-:Y:S02]  /*5b00*/  ISETP.GT.AND P3, PT, R61.reuse, 0x18, PT ;  /* 0x000000183d00780c */ /* 0x040fe40003f64270 */
[----:B------:R-:W-:Y:S01]  /*5b10*/  ISETP.GT.AND P4, PT, R61, 0x19, PT ;  /* 0x000000193d00780c */ /* 0x000fe20003f84270 */
[----:B------:R-:W3:Y:S01]  /*5b20*/  MUFU.TANH R92, R92 ;  /* 0x0000005c005c7308 */ /* 0x000ee20000002400 */
[----:B-----5:R-:W-:-:S02]  /*5b30*/  FSEL R15, R15, -INF , P5 ;  /* 0xff8000000f0f7808 */ /* 0x020fc40002800000 */
[----:B------:R-:W-:Y:S02]  /*5b40*/  FSEL R20, R20, -INF , P6 ;  /* 0xff80000014147808 */ /* 0x000fe40003000000 */
[----:B------:R-:W-:Y:S02]  /*5b50*/  FSEL R121, R121, -INF , P3 ;  /* 0xff80000079797808 */ /* 0x000fe40001800000 */
[----:B------:R-:W-:Y:S01]  /*5b60*/  FSEL R122, R122, -INF , P4 ;  /* 0xff8000007a7a7808 */ /* 0x000fe20002000000 */
[----:B------:R-:W4:Y:S01]  /*5b70*/  MUFU.TANH R93, R93 ;  /* 0x0000005d005d7308 */ /* 0x000f220000002400 */
[C---:B------:R-:W-:Y:S02]  /*5b80*/  ISETP.GT.AND P5, PT, R61.reuse, 0x20, PT ;  /* 0x000000203d00780c */ /* 0x040fe40003fa4270 */
[C---:B------:R-:W-:Y:S02]  /*5b90*/  ISETP.GT.AND P6, PT, R61.reuse, 0x21, PT ;  /* 0x000000213d00780c */ /* 0x040fe40003fc4270 */
[----:B------:R-:W-:Y:S01]  /*5ba0*/  ISETP.GT.AND P3, PT, R61, 0x28, PT ;  /* 0x000000283d00780c */ /* 0x000fe20003f64270 */
[----:B------:R-:W-:-:S02]  /*5bb0*/  WARPGROUP.DEPBAR.LE gsb0, 0x0 ;  /* 0x00008000000079c5 */ /* 0x000fc40000010000 */
[----:B------:R-:W-:Y:S01]  /*5bc0*/  ISETP.GT.AND P4, PT, R61, 0x29, PT ;  /* 0x000000293d00780c */ /* 0x000fe20003f84270 */
[----:B------:R-:W5:Y:S01]  /*5bd0*/  MUFU.TANH R96, R96 ;  /* 0x0000006000607308 */ /* 0x000f620000002400 */
[----:B------:R-:W-:Y:S01]  /*5be0*/  FSEL R104, R104, -INF , P5 ;  /* 0xff80000068687808 */ /* 0x000fe20002800000 */
[----:B------:R-:W-:Y:S01]  /*5bf0*/  WARPGROUP.ARRIVE ;  /* 0x00000000000079c5 */ /* 0x000fe20000000000 */
[----:B------:R-:W-:Y:S02]  /*5c00*/  FSEL R105, R105, -INF , P6 ;  /* 0xff80000069697808 */ /* 0x000fe40003000000 */
[----:B------:R-:W-:Y:S02]  /*5c10*/  FSEL R108, R108, -INF , P3 ;  /* 0xff8000006c6c7808 */ /* 0x000fe40001800000 */
[----:B------:R-:W-:Y:S01]  /*5c20*/  FSEL R109, R109, -INF , P4 ;  /* 0xff8000006d6d7808 */ /* 0x000fe20002000000 */
[----:B------:R-:W5:Y:S01]  /*5c30*/  MUFU.TANH R97, R97 ;  /* 0x0000006100617308 */ /* 0x000f620000002400 */
[C---:B------:R-:W-:Y:S01]  /*5c40*/  ISETP.GT.AND P5, PT, R61.reuse, 0x30, PT ;  /* 0x000000303d00780c */ /* 0x040fe20003fa4270 */
[----:B------:R-:W-:Y:S01]  /*5c50*/  QGMMA.64x64x32.F32.E4M3.E4M3 R24, R144, gdesc[UR4], R24, gsb0 ;  /* 0x00e0000490187df3 */ /* 0x000fe20008000818 */
[C---:B------:R-:W-:Y:S01]  /*5c60*/  ISETP.GT.AND P6, PT, R61.reuse, 0x31, PT ;  /* 0x000000313d00780c */ /* 0x040fe20003fc4270 */
[----:B------:R-:W-:Y:S01]  /*5c70*/  UIADD3 UR6, UR10, 0x180, URZ ;  /* 0x000001800a067890 */ /* 0x000fe2000fffe03f */
[C---:B------:R-:W-:Y:S01]  /*5c80*/  ISETP.GT.AND P3, PT, R61.reuse, 0x38, PT ;  /* 0x000000383d00780c */ /* 0x040fe20003f64270 */
[----:B------:R-:W-:Y:S01]  /*5c90*/  UMOV UR7, 0xc0000010 ;  /* 0xc000001000077882 */ /* 0x000fe20000000000 */
[----:B------:R-:W-:Y:S01]  /*5ca0*/  ISETP.GT.AND P4, PT, R61, 0x39, PT ;  /* 0x000000393d00780c */ /* 0x000fe20003f84270 */
[----:B------:R-:W5:Y:S01]  /*5cb0*/  MUFU.TANH R100, R100 ;  /* 0x0000006400647308 */ /* 0x000f620000002400 */
[----:B------:R-:W-:-:S02]  /*5cc0*/  FSEL R112, R112, -INF , P5 ;  /* 0xff80000070707808 */ /* 0x000fc40002800000 */
[----:B--2---:R-:W-:Y:S02]  /*5cd0*/  FSEL R113, R113, -INF , P6 ;  /* 0xff80000071717808 */ /* 0x004fe40003000000 */
[----:B------:R-:W-:Y:S02]  /*5ce0*/  FSEL R116, R116, -INF , P3 ;  /* 0xff80000074747808 */ /* 0x000fe40001800000 */
[----:B0-----:R-:W-:Y:S01]  /*5cf0*/  FSEL R117, R117, -INF , P4 ;  /* 0xff80000075757808 */ /* 0x001fe20002000000 */
[----:B------:R-:W0:Y:S01]  /*5d00*/  MUFU.TANH R101, R101 ;  /* 0x0000006500657308 */ /* 0x000e220000002400 */
[C---:B------:R-:W-:Y:S02]  /*5d10*/  ISETP.GT.AND P5, PT, R61.reuse, 0x40, PT ;  /* 0x000000403d00780c */ /* 0x040fe40003fa4270 */
[C---:B------:R-:W-:Y:S02]  /*5d20*/  ISETP.GT.AND P6, PT, R61.reuse, 0x41, PT ;  /* 0x000000413d00780c */ /* 0x040fe40003fc4270 */
[----:B------:R-:W-:-:S02]  /*5d30*/  ISETP.GT.AND P3, PT, R61, 0x48, PT ;  /* 0x000000483d00780c */ /* 0x000fc40003f64270 */
[----:B------:R-:W-:Y:S01]  /*5d40*/  ISETP.GT.AND P4, PT, R61, 0x49, PT ;  /* 0x000000493d00780c */ /* 0x000fe20003f84270 */
[----:B------:R-:W2:Y:S01]  /*5d50*/  MUFU.TANH R72, R72 ;  /* 0x0000004800487308 */ /* 0x000ea20000002400 */
[----:B------:R-:W-:Y:S02]  /*5d60*/  FSEL R88, R88, -INF , P5 ;  /* 0xff80000058587808 */ /* 0x000fe40002800000 */
[----:B-1----:R-:W-:Y:S02]  /*5d70*/  FSEL R89, R89, -INF , P6 ;  /* 0xff80000059597808 */ /* 0x002fe40003000000 */
[----:B---3--:R-:W-:Y:S02]  /*5d80*/  FSEL R92, R92, -INF , P3 ;  /* 0xff8000005c5c7808 */ /* 0x008fe40001800000 */
[----:B----4-:R-:W-:Y:S01]  /*5d90*/  FSEL R93, R93, -INF , P4 ;  /* 0xff8000005d5d7808 */ /* 0x010fe20002000000 */
[----:B------:R-:W1:Y:S01]  /*5da0*/  MUFU.TANH R73, R73 ;  /* 0x0000004900497308 */ /* 0x000e620000002400 */
[----:B------:R-:W-:-:S02]  /*5db0*/  ISETP.GT.AND P5, PT, R61, 0x50, PT ;  /* 0x000000503d00780c */ /* 0x000fc40003fa4270 */
[C---:B------:R-:W-:Y:S02]  /*5dc0*/  ISETP.GT.AND P6, PT, R61.reuse, 0x51, PT ;  /* 0x000000513d00780c */ /* 0x040fe40003fc4270 */
[C---:B------:R-:W-:Y:S02]  /*5dd0*/  ISETP.GT.AND P3, PT, R61.reuse, 0x58, PT ;  /* 0x000000583d00780c */ /* 0x040fe40003f64270 */
[----:B------:R-:W-:Y:S01]  /*5de0*/  ISETP.GT.AND P4, PT, R61, 0x59, PT ;  /* 0x000000593d00780c */ /* 0x000fe20003f84270 */
[----:B------:R-:W3:Y:S01]  /*5df0*/  MUFU.TANH R76, R76 ;  /* 0x0000004c004c7308 */ /* 0x000ee20000002400 */
[----:B-----5:R-:W-:Y:S02]  /*5e00*/  FSEL R96, R96, -INF , P5 ;  /* 0xff80000060607808 */ /* 0x020fe40002800000 */
[----:B------:R-:W-:Y:S02]  /*5e10*/  FSEL R97, R97, -INF , P6 ;  /* 0xff80000061617808 */ /* 0x000fe40003000000 */
[----:B------:R-:W-:-:S02]  /*5e20*/  FSEL R100, R100, -INF , P3 ;  /* 0xff80000064647808 */ /* 0x000fc40001800000 */
[----:B0-----:R-:W-:Y:S01]  /*5e30*/  FSEL R101, R101, -INF , P4 ;  /* 0xff80000065657808 */ /* 0x001fe20002000000 */
[----:B------:R-:W0:Y:S01]  /*5e40*/  MUFU.TANH R77, R77 ;  /* 0x0000004d004d7308 */ /* 0x000e220000002400 */
[C---:B------:R-:W-:Y:S02]  /*5e50*/  ISETP.GT.AND P5, PT, R61.reuse, 0x60, PT ;  /* 0x000000603d00780c */ /* 0x040fe40003fa4270 */
[C---:B------:R-:W-:Y:S02]  /*5e60*/  ISETP.GT.AND P6, PT, R61.reuse, 0x61, PT ;  /* 0x000000613d00780c */ /* 0x040fe40003fc4270 */
[C---:B------:R-:W-:Y:S02]  /*5e70*/  ISETP.GT.AND P3, PT, R61.reuse, 0x68, PT ;  /* 0x000000683d00780c */ /* 0x040fe40003f64270 */
[----:B------:R-:W-:Y:S01]  /*5e80*/  ISETP.GT.AND P4, PT, R61, 0x69, PT ;  /* 0x000000693d00780c */ /* 0x000fe20003f84270 */
[----:B------:R-:W4:Y:S01]  /*5e90*/  MUFU.TANH R80, R80 ;  /* 0x0000005000507308 */ /* 0x000f220000002400 */
[----:B--2---:R-:W-:-:S02]  /*5ea0*/  FSEL R72, R72, -INF , P5 ;  /* 0xff80000048487808 */ /* 0x004fc40002800000 */
[----:B-1----:R-:W-:Y:S02]  /*5eb0*/  FSEL R73, R73, -INF , P6 ;  /* 0xff80000049497808 */ /* 0x002fe40003000000 */
[----:B---3--:R-:W-:Y:S02]  /*5ec0*/  FSEL R76, R76, -INF , P3 ;  /* 0xff8000004c4c7808 */ /* 0x008fe40001800000 */
[----:B------:R-:W-:Y:S01]  /*5ed0*/  ISETP.GT.AND P5, PT, R61, 0x70, PT ;  /* 0x000000703d00780c */ /* 0x000fe20003fa4270 */
[----:B------:R-:W1:Y:S01]  /*5ee0*/  MUFU.TANH R81, R81 ;  /* 0x0000005100517308 */ /* 0x000e620000002400 */
[----:B0-----:R-:W-:Y:S02]  /*5ef0*/  FSEL R77, R77, -INF , P4 ;  /* 0xff8000004d4d7808 */ /* 0x001fe40002000000 */
[C---:B------:R-:W-:Y:S02]  /*5f00*/  ISETP.GT.AND P6, PT, R61.reuse, 0x71, PT ;  /* 0x000000713d00780c */ /* 0x040fe40003fc4270 */
[----:B------:R-:W-:-:S02]  /*5f10*/  ISETP.GT.AND P3, PT, R61, 0x78, PT ;  /* 0x000000783d00780c */ /* 0x000fc40003f64270 */
[C---:B------:R-:W-:Y:S01]  /*5f20*/  ISETP.GT.AND P4, PT, R61.reuse, 0x79, PT ;  /* 0x000000793d00780c */ /* 0x040fe20003f84270 */
[----:B------:R-:W0:Y:S01]  /*5f30*/  MUFU.TANH R125, R125 ;  /* 0x0000007d007d7308 */ /* 0x000e220000002400 */
[----:B----4-:R-:W-:Y:S02]  /*5f40*/  FSEL R80, R80, -INF , P5 ;  /* 0xff80000050507808 */ /* 0x010fe40002800000 */
[----:B------:R-:W-:-:S05]  /*5f50*/  ISETP.GT.AND P5, PT, R61, 0x80, PT ;  /* 0x000000803d00780c */ /* 0x000fca0003fa4270 */
[----:B------:R-:W2:Y:S01]  /*5f60*/  MUFU.TANH R85, R85 ;  /* 0x0000005500557308 */ /* 0x000ea20000002400 */
[----:B-1----:R-:W-:Y:S01]  /*5f70*/  FSEL R81, R81, -INF , P6 ;  /* 0xff80000051517808 */ /* 0x002fe20003000000 */
[----:B------:R-:W-:Y:S02]  /*5f80*/  WARPGROUP.DEPBAR.LE gsb0, 0x0 ;  /* 0x00008000000079c5 */ /* 0x000fe40000010000 */
[----:B------:R-:W-:Y:S01]  /*5f90*/  ISETP.GT.AND P6, PT, R61, 0x81, PT ;  /* 0x000000813d00780c */ /* 0x000fe20003fc4270 */
[----:B------:R-:W-:-:S03]  /*5fa0*/  WARPGROUP.ARRIVE ;  /* 0x00000000000079c5 */ /* 0x000fc60000000000 */
[----:B------:R-:W1:Y:S01]  /*5fb0*/  MUFU.TANH R56, R56 ;  /* 0x0000003800387308 */ /* 0x000e620000002400 */
[----:B0-----:R-:W-:Y:S02]  /*5fc0*/  FSEL R125, R125, -INF , P3 ;  /* 0xff8000007d7d7808 */ /* 0x001fe40001800000 */
[----:B------:R-:W-:Y:S01]  /*5fd0*/  ISETP.GT.AND P3, PT, R61, 0x88, PT ;  /* 0x000000883d00780c */ /* 0x000fe20003f64270 */
[----:B------:R-:W-:Y:S01]  /*5fe0*/  QGMMA.64x64x32.F32.E4M3.E4M3 R24, R140, gdesc[UR4], R24, gsb0 ;  /* 0x00e000048c187df3 */ /* 0x000fe20008000818 */
[----:B------:R-:W-:Y:S01]  /*5ff0*/  UIADD3 UR6, UR10, 0x200, URZ ;  /* 0x000002000a067890 */ /* 0x000fe2000fffe03f */
[----:B------:R-:W-:Y:S02]  /*6000*/  UMOV UR7, 0xc0000010 ;  /* 0xc000001000077882 */ /* 0x000fe40000000000 */
[----:B------:R-:W0:Y:S01]  /*6010*/  MUFU.TANH R57, R57 ;  /* 0x0000003900397308 */ /* 0x000e220000002400 */
[----:B--2---:R-:W-:Y:S02]  /*6020*/  FSEL R85, R85, -INF , P4 ;  /* 0xff80000055557808 */ /* 0x004fe40002000000 */
[----:B------:R-:W-:-:S05]  /*6030*/  ISETP.GT.AND P4, PT, R61, 0x89, PT ;  /* 0x000000893d00780c */ /* 0x000fca0003f84270 */
[----:B------:R-:W2:Y:S01]  /*6040*/  MUFU.TANH R60, R60 ;  /* 0x0000003c003c7308 */ /* 0x000ea20000002400 */
[----:B-1----:R-:W-:Y:S02]  /*6050*/  FSEL R56, R56, -INF , P5 ;  /* 0xff80000038387808 */ /* 0x002fe40002800000 */
[----:B------:R-:W-:-:S05]  /*6060*/  ISETP.GT.AND P5, PT, R61, 0x90, PT ;  /* 0x000000903d00780c */ /* 0x000fca0003fa4270 */
[----:B------:R-:W1:Y:S01]  /*6070*/  MUFU.TANH R115, R129 ;  /* 0x0000008100737308 */ /* 0x000e620000002400 */
[----:B0-----:R-:W-:Y:S02]  /*6080*/  FSEL R57, R57, -INF , P6 ;  /* 0xff80000039397808 */ /* 0x001fe40003000000 */
[----:B------:R-:W-:-:S05]  /*6090*/  ISETP.GT.AND P6, PT, R61, 0x91, PT ;  /* 0x000000913d00780c */ /* 0x000fca0003fc4270 */
[----:B------:R-:W-:Y:S01]  /*60a0*/  MUFU.TANH R64, R64 ;  /* 0x0000004000407308 */ /* 0x000fe20000002400 */
[----:B--2---:R-:W-:Y:S02]  /*60b0*/  FSEL R60, R60, -INF , P3 ;  /* 0xff8000003c3c7808 */ /* 0x004fe40001800000 */
[----:B------:R-:W-:-:S05]  /*60c0*/  ISETP.GT.AND P3, PT, R61, 0x98, PT ;  /* 0x000000983d00780c */ /* 0x000fca0003f64270 */
[----:B------:R-:W-:Y:S01]  /*60d0*/  MUFU.TANH R14, R14 ;  /* 0x0000000e000e7308 */ /* 0x000fe20000002400 */
[----:B-1----:R-:W-:Y:S02]  /*60e0*/  FSEL R115, R115, -INF , P4 ;  /* 0xff80000073737808 */ /* 0x002fe40002000000 */
[----:B------:R-:W-:Y:S02]  /*60f0*/  ISETP.GT.AND P4, PT, R61, 0x99, PT ;  /* 0x000000993d00780c */ /* 0x000fe40003f84270 */
[----:B------:R-:W-:-:S03]  /*6100*/  FMNMX.FTZ R61, R128, R5, !PT ;  /* 0x00000005803d7209 */ /* 0x000fc60007810000 */
[----:B------:R-:W-:Y:S01]  /*6110*/  MUFU.TANH R124, R124 ;  /* 0x0000007c007c7308 */ /* 0x000fe20000002400 */
[----:B------:R-:W-:Y:S01]  /*6120*/  FMNMX.FTZ R118, R8, R61, !PT ;  /* 0x0000003d08767209 */ /* 0x000fe20007810000 */
[----:B------:R-:W-:-:S03]  /*6130*/  FMUL.FTZ R61, R0, R119 ;  /* 0x00000077003d7220 */ /* 0x000fc60000410000 */
[----:B------:R-:W-:-:S03]  /*6140*/  FMNMX.FTZ R129, R11, R118, !PT ;  /* 0x000000760b817209 */ /* 0x000fc60007810000 */
[----:B------:R-:W-:Y:S01]  /*6150*/  MUFU.TANH R111, R111 ;  /* 0x0000006f006f7308 */ /* 0x000fe20000002400 */
[----:B------:R-:W-:Y:S01]  /*6160*/  FMNMX.FTZ R118, R12, R129, !PT ;  /* 0x000000810c767209 */ /* 0x000fe20007810000 */
[----:B------:R-:W-:-:S03]  /*6170*/  FMUL.FTZ R129, R0, R68 ;  /* 0x0000004400817220 */ /* 0x000fc60000410000 */
[----:B------:R-:W-:-:S03]  /*6180*/  FMNMX.FTZ R119, R15, R118, !PT ;  /* 0x000000760f777209 */ /* 0x000fc60007810000 */
[----:B------:R-:W0:Y:S01]  /*6190*/  MUFU.TANH R131, R129 ;  /* 0x0000008100837308 */ /* 0x000e220000002400 */
[----:B------:R-:W-:-:S04]  /*61a0*/  FMNMX.FTZ R118, R20, R119, !PT ;  /* 0x0000007714767209 */ /* 0x000fc80007810000 */
[----:B------:R-:W-:-:S03]  /*61b0*/  FMNMX.FTZ R119, R121, R118, !PT ;  /* 0x0000007679777209 */ /* 0x000fc60007810000 */
[----:B------:R-:W-:Y:S01]  /*61c0*/  MUFU.TANH R9, R9 ;  /* 0x0000000900097308 */ /* 0x000fe20000002400 */
[----:B------:R-:W-:-:S04]  /*61d0*/  FMNMX.FTZ R119, R122, R119, !PT ;  /* 0x000000777a777209 */ /* 0x000fc80007810000 */
[----:B------:R-:W-:-:S03]  /*61e0*/  FMNMX.FTZ R118, R104, R119, !PT ;  /* 0x0000007768767209 */ /* 0x000fc60007810000 */
[----:B------:R-:W-:Y:S01]  /*61f0*/  MUFU.TANH R10, R10 ;  /* 0x0000000a000a7308 */ /* 0x000fe20000002400 */
[----:B------:R-:W-:Y:S01]  /*6200*/  FMNMX.FTZ R119, R105, R118, !PT ;  /* 0x0000007669777209 */ /* 0x000fe20007810000 */
[----:B------:R-:W-:Y:S02]  /*6210*/  WARPGROUP.DEPBAR.LE gsb0, 0x0 ;  /* 0x00008000000079c5 */ /* 0x000fe40000010000 */
[----:B------:R-:W-:Y:S01]  /*6220*/  WARPGROUP.ARRIVE ;  /* 0x00000000000079c5 */ /* 0x000fe20000000000 */
[----:B------:R-:W-:-:S03]  /*6230*/  FMNMX.FTZ R118, R108, R119, !PT ;  /* 0x000000776c767209 */ /* 0x000fc60007810000 */
[----:B------:R-:W-:Y:S01]  /*6240*/  MUFU.TANH R13, R13 ;  /* 0x0000000d000d7308 */ /* 0x000fe20000002400 */
[----:B------:R-:W-:Y:S01]  /*6250*/  FMNMX.FTZ R119, R109, R118, !PT ;  /* 0x000000766d777209 */ /* 0x000fe20007810000 */
[----:B------:R-:W-:Y:S03]  /*6260*/  QGMMA.64x64x32.F32.E4M3.E4M3 R24, R136, gdesc[UR4], R24, gsb0 ;  /* 0x00e0000488187df3 */ /* 0x000fe60008000818 */
        /* <DEDUP_REMOVED lines=23> */
[----:B------:R-:W-:Y:S01]  /*63e0*/  FMNMX.FTZ R119, R77, R118, !PT ;  /* 0x000000764d777209 */ /* 0x000fe20007810000 */
[----:B------:R-:W-:-:S03]  /*63f0*/  FMUL.FTZ R118, R0, R65 ;  /* 0x0000004100767220 */ /* 0x000fc60000410000 */
[----:B------:R-:W-:Y:S01]  /*6400*/  FMNMX.FTZ R130, R80, R119, !PT ;  /* 0x0000007750827209 */ /* 0x000fe20007810000 */
[C---:B------:R-:W-:Y:S01]  /*6410*/  FMUL.FTZ R119, R0.reuse, R79 ;  /* 0x0000004f00777220 */ /* 0x040fe20000410000 */
[----:B------:R-:W-:Y:S01]  /*6420*/  FMUL.FTZ R79, R0, R82 ;  /* 0x00000052004f7220 */ /* 0x000fe20000410000 */
[----:B------:R-:W1:Y:S01]  /*6430*/  MUFU.TANH R118, R118 ;  /* 0x0000007600767308 */ /* 0x000e620000002400 */
[----:B------:R-:W-:-:S04]  /*6440*/  FMNMX.FTZ R130, R81, R130, !PT ;  /* 0x0000008251827209 */ /* 0x000fc80007810000 */
[----:B------:R-:W-:-:S03]  /*6450*/  FMNMX.FTZ R130, R125, R130, !PT ;  /* 0x000000827d827209 */ /* 0x000fc60007810000 */
[----:B------:R-:W-:Y:S01]  /*6460*/  MUFU.TANH R7, R7 ;  /* 0x0000000700077308 */ /* 0x000fe20000002400 */
[----:B------:R-:W-:Y:S01]  /*6470*/  FMNMX.FTZ R65, R85, R130, !PT ;  /* 0x0000008255417209 */ /* 0x000fe20007810000 */
[----:B------:R-:W-:Y:S01]  /*6480*/  FMUL.FTZ R130, R0, R69 ;  /* 0x0000004500827220 */ /* 0x000fe20000410000 */
[----:B0-----:R-:W-:Y:S01]  /*6490*/  FSEL R69, R131, -INF , P3 ;  /* 0xff80000083457808 */ /* 0x001fe20001800000 */
[----:B------:R-:W-:Y:S02]  /*64a0*/  WARPGROUP.DEPBAR.LE gsb0, 0x0 ;  /* 0x00008000000079c5 */ /* 0x000fe40000010000 */
[----:B------:R-:W-:Y:S02]  /*64b0*/  FMNMX.FTZ R68, R56, R65, !PT ;  /* 0x0000004138447209 */ /* 0x000fe40007810000 */
[----:B------:R-:W0:Y:S02]  /*64c0*/  MUFU.TANH R130, R130 ;  /* 0x0000008200827308 */ /* 0x000e240000002400 */
[----:B------:R-:W-:-:S04]  /*64d0*/  FMNMX.FTZ R65, R57, R68, !PT ;  /* 0x0000004439417209 */ /* 0x000fc80007810000 */
[----:B------:R-:W-:Y:S02]  /*64e0*/  FMNMX.FTZ R68, R60, R65, !PT ;  /* 0x000000413c447209 */ /* 0x000fe40007810000 */
[----:B------:R-:W-:Y:S01]  /*64f0*/  FSEL R65, R64, -INF , P5 ;  /* 0xff80000040417808 */ /* 0x000fe20002800000 */
[----:B------:R-:W2:Y:S01]  /*6500*/  MUFU.TANH R61, R61 ;  /* 0x0000003d003d7308 */ /* 0x000ea20000002400 */
[----:B------:R-:W-:Y:S02]  /*6510*/  FMNMX.FTZ R132, R115, R68, !PT ;  /* 0x0000004473847209 */ /* 0x000fe40007810000 */
[----:B-1----:R-:W-:Y:S02]  /*6520*/  FSEL R68, R118, -INF , P6 ;  /* 0xff80000076447808 */ /* 0x002fe40003000000 */
[----:B------:R-:W-:Y:S02]  /*6530*/  FMNMX.FTZ R129, R65, R132, !PT ;  /* 0x0000008441817209 */ /* 0x000fe40007810000 */
[----:B0-----:R-:W-:Y:S01]  /*6540*/  FSEL R82, R130, -INF , P4 ;  /* 0xff80000082527808 */ /* 0x001fe20002000000 */
[----:B------:R0:W-:Y:S01]  /*6550*/  MUFU.TANH R64, R119 ;  /* 0x0000007700407308 */ /* 0x0001e20000002400 */
[----:B------:R-:W-:-:S04]  /*6560*/  FMNMX.FTZ R118, R68, R129, !PT ;  /* 0x0000008144767209 */ /* 0x000fc80007810000 */
[----:B------:R-:W-:Y:S01]  /*6570*/  FMNMX.FTZ R129, R69, R118, !PT ;  /* 0x0000007645817209 */ /* 0x000fe20007810000 */
[----:B------:R-:W-:Y:S02]  /*6580*/  FMUL.FTZ R118, R0, R58 ;  /* 0x0000003a00767220 */ /* 0x000fe40000410000 */
[----:B------:R-:W1:Y:S01]  /*6590*/  MUFU.TANH R90, R90 ;  /* 0x0000005a005a7308 */ /* 0x000e620000002400 */
[----:B------:R-:W-:-:S05]  /*65a0*/  FMNMX.FTZ R129, R82, R129, !PT ;  /* 0x0000008152817209 */ /* 0x000fca0007810000 */
[----:B------:R-:W0:Y:S02]  /*65b0*/  SHFL.BFLY PT, R130, R129, 0x2, 0x1f ;  /* 0x0c401f0081827f89 */ /* 0x000e2400000e0000 */
[----:B------:R-:W3:Y:S08]  /*65c0*/  MUFU.TANH R91, R91 ;  /* 0x0000005b005b7308 */ /* 0x000ef00000002400 */
[----:B------:R-:W4:Y:S08]  /*65d0*/  MUFU.TANH R94, R94 ;  /* 0x0000005e005e7308 */ /* 0x000f300000002400 */
[----:B------:R-:W5:Y:S01]  /*65e0*/  MUFU.TANH R95, R95 ;  /* 0x0000005f005f7308 */ /* 0x000f620000002400 */
[----:B0-----:R-:W-:-:S02]  /*65f0*/  FMNMX.FTZ R119, R129, R130, !PT ;  /* 0x0000008281777209 */ /* 0x001fc40007810000 */
[----:B------:R-:W0:Y:S05]  /*6600*/  SHFL.IDX PT, R129, R84, 0x1, 0x1c1f ;  /* 0x003c1f0054817f89 */ /* 0x000e2a00000e0000 */
[----:B------:R-:W5:Y:S01]  /*6610*/  MUFU.TANH R98, R98 ;  /* 0x0000006200627308 */ /* 0x000f620000002400 */
[----:B------:R-:W2:Y:S07]  /*6620*/  SHFL.BFLY PT, R58, R119, 0x1, 0x1f ;  /* 0x0c201f00773a7f89 */ /* 0x000eae00000e0000 */
[----:B------:R-:W5:Y:S08]  /*6630*/  MUFU.TANH R99, R99 ;  /* 0x0000006300637308 */ /* 0x000f700000002400 */
[----:B------:R-:W5:Y:S01]  /*6640*/  MUFU.TANH R102, R102 ;  /* 0x0000006600667308 */ /* 0x000f620000002400 */
[----:B0-----:R-:W-:-:S07]  /*6650*/  IADD3 R126, R129, -UR21, R126 ;  /* 0x80000015817e7c10 */ /* 0x001fce000fffe07e */
[----:B------:R-:W0:Y:S01]  /*6660*/  MUFU.TANH R103, R103 ;  /* 0x0000006700677308 */ /* 0x000e220000002400 */
[----:B------:R-:W-:Y:S02]  /*6670*/  ISETP.GT.AND P3, PT, R126, 0x9, PT ;  /* 0x000000097e00780c */ /* 0x000fe40003f64270 */
[----:B--2---:R-:W-:Y:S01]  /*6680*/  FMNMX.FTZ R58, R119, R58, !PT ;  /* 0x0000003a773a7209 */ /* 0x004fe20007810000 */
[----:B------:R-:W-:Y:S01]  /*6690*/  IMAD.U32 R119, RZ, RZ, UR20 ;  /* 0x00000014ff777e24 */ /* 0x000fe2000f8e00ff */
[----:B------:R-:W-:-:S03]  /*66a0*/  FSEL R14, R14, -INF , P3 ;  /* 0xff8000000e0e7808 */ /* 0x000fc60001800000 */
[----:B------:R-:W2:Y:S01]  /*66b0*/  MUFU.TANH R74, R74 ;  /* 0x0000004a004a7308 */ /* 0x000ea20000002400 */
[----:B------:R-:W-:Y:S01]  /*66c0*/  ISETP.GT.AND P3, PT, R126, 0x19, PT ;  /* 0x000000197e00780c */ /* 0x000fe20003f64270 */
[----:B------:R-:W-:-:S01]  /*66d0*/  FFMA.FTZ R84, R58, R119, -8 ;  /* 0xc10000003a547423 */ /* 0x000fc20000010077 */
[----:B------:R-:W-:Y:S02]  /*66e0*/  ISETP.GT.AND P6, PT, R126, RZ, PT ;  /* 0x000000ff7e00720c */ /* 0x000fe40003fc4270 */
[----:B------:R-:W-:Y:S02]  /*66f0*/  FSEL R124, R124, -INF , P3 ;  /* 0xff8000007c7c7808 */ /* 0x000fe40001800000 */
[C---:B------:R-:W-:Y:S01]  /*6700*/  ISETP.GT.AND P3, PT, R126.reuse, 0x29, PT ;  /* 0x000000297e00780c */ /* 0x040fe20003f64270 */
[----:B------:R-:W2:Y:S01]  /*6710*/  MUFU.TANH R75, R75 ;  /* 0x0000004b004b7308 */ /* 0x000ea20000002400 */
[----:B------:R-:W-:Y:S02]  /*6720*/  ISETP.GT.AND P4, PT, R126, 0x1, PT ;  /* 0x000000017e00780c */ /* 0x000fe40003f84270 */
[----:B------:R-:W-:-:S02]  /*6730*/  FSEL R111, R111, -INF , P3 ;  /* 0xff8000006f6f7808 */ /* 0x000fc40001800000 */
[----:B------:R-:W-:Y:S02]  /*6740*/  FSETP.NEU.FTZ.AND P3, PT, R58, -INF , PT ;  /* 0xff8000003a00780b */ /* 0x000fe40003f7d000 */
[----:B------:R-:W-:Y:S01]  /*6750*/  FSEL R9, R9, -INF , P6 ;  /* 0xff80000009097808 */ /* 0x000fe20003000000 */
[----:B------:R-:W2:Y:S01]  /*6760*/  MUFU.TANH R78, R78 ;  /* 0x0000004e004e7308 */ /* 0x000ea20000002400 */
[----:B------:R-:W-:Y:S02]  /*6770*/  FSEL R84, R84, RZ, P3 ;  /* 0x000000ff54547208 */ /* 0x000fe40001800000 */
[----:B------:R-:W-:Y:S02]  /*6780*/  ISETP.GT.AND P5, PT, R126, 0x8, PT ;  /* 0x000000087e00780c */ /* 0x000fe40003fa4270 */
[----:B------:R-:W-:Y:S01]  /*6790*/  FSEL R10, R10, -INF , P4 ;  /* 0xff8000000a0a7808 */ /* 0x000fe20002000000 */
[--C-:B------:R-:W-:Y:S01]  /*67a0*/  FFMA.FTZ R119, R8, UR20, -R84.reuse ;  /* 0x0000001408777c23 */ /* 0x100fe20008010854 */
[----:B------:R-:W-:-:S01]  /*67b0*/  FFMA.FTZ R8, R11, UR20, -R84 ;  /* 0x000000140b087c23 */ /* 0x000fc20008010854 */
[--C-:B------:R-:W-:Y:S01]  /*67c0*/  FFMA.FTZ R11, R12, UR20, -R84.reuse ;  /* 0x000000140c0b7c23 */ /* 0x100fe20008010854 */
[----:B------:R-:W-:-:S01]  /*67d0*/  FFMA.FTZ R12, R15, UR20, -R84 ;  /* 0x000000140f0c7c23 */ /* 0x000fc20008010854 */
[----:B------:R-:W-:Y:S01]  /*67e0*/  FMNMX.FTZ R129, R9, R6, !PT ;  /* 0x0000000609817209 */ /* 0x000fe20007810000 */
[----:B------:R-:W-:-:S01]  /*67f0*/  FFMA.FTZ R15, R20, UR20, -R84 ;  /* 0x00000014140f7c23 */ /* 0x000fc20008010854 */
[--C-:B------:R-:W-:Y:S01]  /*6800*/  FFMA.FTZ R20, R121, UR20, -R84.reuse ;  /* 0x0000001479147c23 */ /* 0x100fe20008010854 */
[----:B------:R-:W-:-:S01]  /*6810*/  FFMA.FTZ R121, R122, UR20, -R84 ;  /* 0x000000147a797c23 */ /* 0x000fc20008010854 */
[----:B------:R-:W-:Y:S01]  /*6820*/  FSEL R13, R13, -INF , P5 ;  /* 0xff8000000d0d7808 */ /* 0x000fe20002800000 */
[----:B------:R-:W2:Y:S01]  /*6830*/  MUFU.TANH R79, R79 ;  /* 0x0000004f004f7308 */ /* 0x000ea20000002400 */
[----:B------:R-:W-:Y:S01]  /*6840*/  FMNMX.FTZ R122, R10, R129, !PT ;  /* 0x000000810a7a7209 */ /* 0x000fe20007810000 */
[--C-:B------:R-:W-:Y:S01]  /*6850*/  FFMA.FTZ R128, R128, UR20, -R84.reuse ;  /* 0x0000001480807c23 */ /* 0x100fe20008010854 */
[----:B------:R-:W-:Y:S01]  /*6860*/  ISETP.GT.AND P6, PT, R126, 0x10, PT ;  /* 0x000000107e00780c */ /* 0x000fe20003fc4270 */
        /* <DEDUP_REMOVED lines=14> */
[--C-:B------:R-:W-:Y:S01]  /*6950*/  FFMA.FTZ R113, R113, UR20, -R84.reuse ;  /* 0x0000001471717c23 */ /* 0x100fe20008010854 */
[----:B------:R-:W-:Y:S01]  /*6960*/  FSEL R123, R123, -INF , P5 ;  /* 0xff8000007b7b7808 */ /* 0x000fe20002800000 */
[--C-:B------:R-:W-:Y:S01]  /*6970*/  FFMA.FTZ R116, R116, UR20, -R84.reuse ;  /* 0x0000001474747c23 */ /* 0x100fe20008010854 */
[----:B------:R-:W-:Y:S01]  /*6980*/  FMNMX.FTZ R122, R120, R129, !PT ;  /* 0x00000081787a7209 */ /* 0x000fe20007810000 */
[--C-:B------:R-:W-:Y:S01]  /*6990*/  FFMA.FTZ R117, R117, UR20, -R84.reuse ;  /* 0x0000001475757c23 */ /* 0x100fe20008010854 */
[----:B------:R-:W-:Y:S01]  /*69a0*/  ISETP.GT.AND P6, PT, R126, 0x20, PT ;  /* 0x000000207e00780c */ /* 0x000fe20003fc4270 */
[----:B------:R-:W2:Y:S01]  /*69b0*/  MUFU.TANH R87, R87 ;  /* 0x0000005700577308 */ /* 0x000ea20000002400 */
[----:B------:R-:W-:Y:S01]  /*69c0*/  FMNMX.FTZ R129, R123, R122, !PT ;  /* 0x0000007a7b817209 */ /* 0x000fe20007810000 */
[--C-:B------:R-:W-:Y:S01]  /*69d0*/  FFMA.FTZ R88, R88, UR20, -R84.reuse ;  /* 0x0000001458587c23 */ /* 0x100fe20008010854 */
[----:B------:R-:W-:Y:S01]  /*69e0*/  ISETP.GT.AND P4, PT, R126, 0x21, PT ;  /* 0x000000217e00780c */ /* 0x000fe20003f84270 */
[--C-:B------:R-:W-:Y:S01]  /*69f0*/  FFMA.FTZ R89, R89, UR20, -R84.reuse ;  /* 0x0000001459597c23 */ /* 0x100fe20008010854 */
[----:B------:R-:W-:Y:S01]  /*6a00*/  FSEL R106, R106, -INF , P6 ;  /* 0xff8000006a6a7808 */ /* 0x000fe20003000000 */
        /* <DEDUP_REMOVED lines=29> */
[C---:B------:R-:W-:Y:S01]  /*6be0*/  ISETP.GT.AND P6, PT, R126.reuse, 0x39, PT ;  /* 0x000000397e00780c */ /* 0x040fe20003fc4270 */
        /* <DEDUP_REMOVED lines=12> */
[----:B------:R-:W2:Y:S01]  /*6cb0*/  MUFU.TANH R67, R67 ;  /* 0x0000004300437308 */ /* 0x000ea20000002400 */
[----:B-1----:R-:W-:Y:S01]  /*6cc0*/  FSEL R90, R90, -INF , P4 ;  /* 0xff8000005a5a7808 */ /* 0x002fe20002000000 */
[--C-:B------:R-:W-:Y:S01]  /*6cd0*/  FFMA.FTZ R65, R65, UR20, -R84.reuse ;  /* 0x0000001441417c23 */ /* 0x100fe20008010854 */
[----:B------:R-:W-:Y:S01]  /*6ce0*/  FMNMX.FTZ R129, R61, R122, !PT ;  /* 0x0000007a3d817209 */ /* 0x000fe20007810000 */
[--C-:B------:R-:W-:Y:S01]  /*6cf0*/  FFMA.FTZ R68, R68, UR20, -R84.reuse ;  /* 0x0000001444447c23 */ /* 0x100fe20008010854 */
[----:B------:R-:W-:Y:S01]  /*6d00*/  ISETP.GT.AND P6, PT, R126, 0x48, PT ;  /* 0x000000487e00780c */ /* 0x000fe20003fc4270 */
[--C-:B------:R-:W-:Y:S01]  /*6d10*/  FFMA.FTZ R69, R69, UR20, -R84.reuse ;  /* 0x0000001445457c23 */ /* 0x100fe20008010854 */
[----:B---3--:R-:W-:Y:S01]  /*6d20*/  FSEL R91, R91, -INF , P5 ;  /* 0xff8000005b5b7808 */ /* 0x008fe20002800000 */
[----:B------:R-:W1:Y:S01]  /*6d30*/  MUFU.TANH R70, R70 ;  /* 0x0000004600467308 */ /* 0x000e620000002400 */
[----:B------:R-:W-:Y:S01]  /*6d40*/  FMNMX.FTZ R122, R90, R129, !PT ;  /* 0x000000815a7a7209 */ /* 0x000fe20007810000 */
[----:B------:R-:W-:Y:S01]  /*6d50*/  FFMA.FTZ R82, R82, UR20, -R84 ;  /* 0x0000001452527c23 */ /* 0x000fe20008010854 */
[----:B------:R-:W-:-:S02]  /*6d60*/  ISETP.GT.AND P4, PT, R126, 0x49, PT ;  /* 0x000000497e00780c */ /* 0x000fc40003f84270 */
[----:B----4-:R-:W-:Y:S02]  /*6d70*/  FSEL R94, R94, -INF , P6 ;  /* 0xff8000005e5e7808 */ /* 0x010fe40003000000 */
[----:B------:R-:W-:Y:S01]  /*6d80*/  FMNMX.FTZ R129, R91, R122, !PT ;  /* 0x0000007a5b817209 */ /* 0x000fe20007810000 */
[----:B------:R-:W3:Y:S01]  /*6d90*/  MUFU.TANH R71, R71 ;  /* 0x0000004700477308 */ /* 0x000ee20000002400 */
[----:B------:R-:W-:Y:S02]  /*6da0*/  ISETP.GT.AND P5, PT, R126, 0x50, PT ;  /* 0x000000507e00780c */ /* 0x000fe40003fa4270 */
[----:B-----5:R-:W-:Y:S02]  /*6db0*/  FSEL R95, R95, -INF , P4 ;  /* 0xff8000005f5f7808 */ /* 0x020fe40002000000 */
[----:B------:R-:W-:Y:S02]  /*6dc0*/  FMNMX.FTZ R122, R94, R129, !PT ;  /* 0x000000815e7a7209 */ /* 0x000fe40007810000 */
[----:B------:R-:W-:Y:S01]  /*6dd0*/  ISETP.GT.AND P6, PT, R126, 0x51, PT ;  /* 0x000000517e00780c */ /* 0x000fe20003fc4270 */
[----:B------:R-:W-:Y:S01]  /*6de0*/  MUFU.EX2 R128, R128 ;  /* 0x0000008000807308 */ /* 0x000fe20000000800 */
[----:B------:R-:W-:-:S02]  /*6df0*/  FSEL R98, R98, -INF , P5 ;  /* 0xff80000062627808 */ /* 0x000fc40002800000 */
[----:B------:R-:W-:Y:S02]  /*6e00*/  FMNMX.FTZ R129, R95, R122, !PT ;  /* 0x0000007a5f817209 */ /* 0x000fe40007810000 */
[----:B------:R-:W-:Y:S02]  /*6e10*/  ISETP.GT.AND P4, PT, R126, 0x58, PT ;  /* 0x000000587e00780c */ /* 0x000fe40003f84270 */
[----:B------:R-:W-:Y:S01]  /*6e20*/  FSEL R99, R99, -INF , P6 ;  /* 0xff80000063637808 */ /* 0x000fe20003000000 */
[----:B------:R-:W-:Y:S01]  /*6e30*/  MUFU.EX2 R119, R119 ;  /* 0x0000007700777308 */ /* 0x000fe20000000800 */
[----:B------:R-:W-:Y:S02]  /*6e40*/  FMNMX.FTZ R122, R98, R129, !PT ;  /* 0x00000081627a7209 */ /* 0x000fe40007810000 */
[----:B------:R-:W-:Y:S02]  /*6e50*/  ISETP.GT.AND P5, PT, R126, 0x59, PT ;  /* 0x000000597e00780c */ /* 0x000fe40003fa4270 */
[----:B------:R-:W-:-:S02]  /*6e60*/  FSEL R102, R102, -INF , P4 ;  /* 0xff80000066667808 */ /* 0x000fc40002000000 */
[----:B------:R-:W-:Y:S01]  /*6e70*/  FMNMX.FTZ R129, R99, R122, !PT ;  /* 0x0000007a63817209 */ /* 0x000fe20007810000 */
[----:B------:R-:W-:Y:S01]  /*6e80*/  MUFU.EX2 R8, R8 ;  /* 0x0000000800087308 */ /* 0x000fe20000000800 */
[----:B------:R-:W-:Y:S02]  /*6e90*/  ISETP.GT.AND P6, PT, R126, 0x60, PT ;  /* 0x000000607e00780c */ /* 0x000fe40003fc4270 */
[----:B0-----:R-:W-:Y:S02]  /*6ea0*/  FSEL R103, R103, -INF , P5 ;  /* 0xff80000067677808 */ /* 0x001fe40002800000 */
[----:B------:R-:W-:Y:S02]  /*6eb0*/  FMNMX.FTZ R122, R102, R129, !PT ;  /* 0x00000081667a7209 */ /* 0x000fe40007810000 */
[----:B------:R-:W-:Y:S01]  /*6ec0*/  ISETP.GT.AND P4, PT, R126, 0x61, PT ;  /* 0x000000617e00780c */ /* 0x000fe20003f84270 */
[----:B------:R-:W-:Y:S01]  /*6ed0*/  MUFU.EX2 R11, R11 ;  /* 0x0000000b000b7308 */ /* 0x000fe20000000800 */
[----:B--2---:R-:W-:-:S02]  /*6ee0*/  FSEL R74, R74, -INF , P6 ;  /* 0xff8000004a4a7808 */ /* 0x004fc40003000000 */
        /* <DEDUP_REMOVED lines=10> */
[----:B------:R-:W-:Y:S02]  /*6f90*/  FSEL R64, R64, -INF , P6 ;  /* 0xff80000040407808 */ /* 0x000fe40003000000 */
[----:B------:R-:W-:Y:S02]  /*6fa0*/  FMNMX.FTZ R129, R78, R129, !PT ;  /* 0x000000814e817209 */ /* 0x000fe40007810000 */
[----:B------:R-:W-:Y:S01]  /*6fb0*/  ISETP.GT.AND P5, PT, R126, 0x71, PT ;  /* 0x000000717e00780c */ /* 0x000fe20003fa4270 */
[----:B------:R-:W-:Y:S01]  /*6fc0*/  MUFU.EX2 R20, R20 ;  /* 0x0000001400147308 */ /* 0x000fe20000000800 */
[----:B------:R-:W-:-:S02]  /*6fd0*/  FSEL R79, R79, -INF , P4 ;  /* 0xff8000004f4f7808 */ /* 0x000fc40002000000 */
[----:B------:R-:W-:Y:S02]  /*6fe0*/  FMNMX.FTZ R122, R64, R129, !PT ;  /* 0x00000081407a7209 */ /* 0x000fe40007810000 */
[C---:B------:R-:W-:Y:S02]  /*6ff0*/  ISETP.GT.AND P6, PT, R126.reuse, 0x78, PT ;  /* 0x000000787e00780c */ /* 0x040fe40003fc4270 */
        /* <DEDUP_REMOVED lines=34> */
[----:B-1----:R-:W-:-:S02]  /*7220*/  FSEL R70, R70, -INF , P5 ;  /* 0xff80000046467808 */ /* 0x002fc40002800000 */
[----:B------:R-:W-:Y:S01]  /*7230*/  FMNMX.FTZ R129, R67, R122, !PT ;  /* 0x0000007a43817209 */ /* 0x000fe20007810000 */
[----:B------:R-:W-:Y:S01]  /*7240*/  MUFU.EX2 R116, R116 ;  /* 0x0000007400747308 */ /* 0x000fe20000000800 */
[----:B---3--:R-:W-:Y:S02]  /*7250*/  FSEL R71, R71, -INF , P6 ;  /* 0xff80000047477808 */ /* 0x008fe40003000000 */
[----:B------:R-:W-:Y:S02]  /*7260*/  FMNMX.FTZ R122, R70, R129, !PT ;  /* 0x00000081467a7209 */ /* 0x000fe40007810000 */
[----:B------:R-:W-:Y:S02]  /*7270*/  FSEL R130, R58, RZ, P3 ;  /* 0x000000ff3a827208 */ /* 0x000fe40001800000 */
[----:B------:R-:W-:Y:S01]  /*7280*/  FMNMX.FTZ R126, R71, R122, !PT ;  /* 0x0000007a477e7209 */ /* 0x000fe20007810000 */
[----:B------:R-:W-:-:S01]  /*7290*/  FFMA.FTZ R122, R125, UR20, -R84 ;  /* 0x000000147d7a7c23 */ /* 0x000fc20008010854 */
[----:B------:R-:W-:Y:S01]  /*72a0*/  FFMA.FTZ R125, R57, UR20, -R84 ;  /* 0x00000014397d7c23 */ /* 0x000fe20008010854 */
[----:B------:R-:W-:-:S01]  /*72b0*/  FADD.FTZ R130, -R130, R5 ;  /* 0x0000000582827221 */ /* 0x000fc20000010100 */
[----:B------:R-:W-:Y:S01]  /*72c0*/  MUFU.EX2 R117, R117 ;  /* 0x0000007500757308 */ /* 0x000fe20000000800 */
[----:B------:R-:W0:Y:S07]  /*72d0*/  SHFL.BFLY PT, R129, R126, 0x2, 0x1f ;  /* 0x0c401f007e817f89 */ /* 0x000e2e00000e0000 */
[----:B------:R-:W-:Y:S08]  /*72e0*/  MUFU.EX2 R88, R88 ;  /* 0x0000005800587308 */ /* 0x000ff00000000800 */
        /* <DEDUP_REMOVED lines=19> */
[----:B------:R-:W-:Y:S01]  /*7420*/  FMUL.FTZ R91, R130, UR20 ;  /* 0x00000014825b7c20 */ /* 0x000fe20008410000 */
[--C-:B------:R-:W-:Y:S01]  /*7430*/  FFMA.FTZ R9, R9, UR20, -R84.reuse ;  /* 0x0000001409097c23 */ /* 0x100fe20008010854 */
[----:B------:R-:W-:Y:S01]  /*7440*/  FMUL.FTZ R6, R129, UR20 ;  /* 0x0000001481067c20 */ /* 0x000fe20008410000 */
        /* <DEDUP_REMOVED lines=29> */
[----:B------:R-:W-:-:S03]  /*7620*/  FFMA.FTZ R78, R78, UR20, -R84 ;  /* 0x000000144e4e7c23 */ /* 0x000fc60008010854 */
[----:B------:R-:W-:-:S03]  /*7630*/  FADD.FTZ R103, R11, R130 ;  /* 0x000000820b677221 */ /* 0x000fc60000010000 */
[----:B------:R-:W2:Y:S01]  /*7640*/  MUFU.EX2 R13, R13 ;  /* 0x0000000d000d7308 */ /* 0x000ea20000000800 */
[----:B-1----:R-:W-:-:S01]  /*7650*/  FFMA.FTZ R3, R6, R2, R9 ;  /* 0x0000000206037223 */ /* 0x002fc20000010009 */
        /* <DEDUP_REMOVED lines=16> */
[----:B------:R-:W-:Y:S01]  /*7760*/  FADD.FTZ R2, R104, R103 ;  /* 0x0000006768027221 */ /* 0x000fe20000010000 */
[----:B------:R-:W-:-:S05]  /*7770*/  FFMA.FTZ R103, R64, UR20, -R84 ;  /* 0x0000001440677c23 */ /* 0x000fca0008010854 */
[----:B------:R-:W1:Y:S01]  /*7780*/  MUFU.EX2 R107, R107 ;  /* 0x0000006b006b7308 */ /* 0x000e620000000800 */
[----:B0-----:R-:W-:-:S07]  /*7790*/  FADD.FTZ R3, R124, R3 ;  /* 0x000000037c037221 */ /* 0x001fce0000010000 */
        /* <DEDUP_REMOVED lines=14> */
[--C-:B------:R-:W-:Y:S01]  /*7880*/  FFMA.FTZ R64, R79, UR20, -R84.reuse ;  /* 0x000000144f407c23 */ /* 0x100fe20008010854 */
[----:B------:R-:W-:-:S01]  /*7890*/  FFMA.FTZ R79, R83, UR20, -R84 ;  /* 0x00000014534f7c23 */ /* 0x000fc20008010854 */
[----:B------:R-:W-:-:S04]  /*78a0*/  FFMA.FTZ R83, R86, UR20, -R84 ;  /* 0x0000001456537c23 */ /* 0x000fc80008010854 */
[----:B------:R-:W2:Y:S01]  /*78b0*/  MUFU.EX2 R7, R7 ;  /* 0x0000000700077308 */ /* 0x000ea20000000800 */
[----:B-1----:R-:W-:-:S01]  /*78c0*/  FADD.FTZ R130, R114, R129 ;  /* 0x0000008172827221 */ /* 0x002fc20000010000 */
[----:B------:R-:W-:-:S04]  /*78d0*/  FADD.FTZ R129, R117, R2 ;  /* 0x0000000275817221 */ /* 0x000fc80000010000 */
[----:B------:R-:W-:Y:S02]  /*78e0*/  FADD.FTZ R86, R88, R129 ;  /* 0x0000008158567221 */ /* 0x000fe40000010000 */
[----:B------:R-:W1:Y:S01]  /*78f0*/  MUFU.EX2 R126, R126 ;  /* 0x0000007e007e7308 */ /* 0x000e620000000800 */
[----:B0-----:R-:W-:-:S01]  /*7900*/  FADD.FTZ R130, R127, R130 ;  /* 0x000000827f827221 */ /* 0x001fc20000010000 */
[----:B------:R-:W-:Y:S01]  /*7910*/  FADD.FTZ R129, R89, R86 ;  /* 0x0000005659817221 */ /* 0x000fe20000010000 */
[----:B------:R-:W-:-:S01]  /*7920*/  FFMA.FTZ R86, R87, UR20, -R84 ;  /* 0x0000001457567c23 */ /* 0x000fc20008010854 */
[----:B------:R-:W-:-:S04]  /*7930*/  FFMA.FTZ R87, R118, UR20, -R84 ;  /* 0x0000001476577c23 */ /* 0x000fc80008010854 */
[----:B------:R-:W0:Y:S01]  /*7940*/  MUFU.EX2 R61, R61 ;  /* 0x0000003d003d7308 */ /* 0x000e220000000800 */
[----:B--2---:R-:W-:-:S01]  /*7950*/  FADD.FTZ R3, R7, R130 ;  /* 0x0000008207037221 */ /* 0x004fc20000010000 */
[----:B------:R-:W-:-:S04]  /*7960*/  FADD.FTZ R130, R92, R129 ;  /* 0x000000815c827221 */ /* 0x000fc80000010000 */
[----:B------:R-:W-:Y:S02]  /*7970*/  FADD.FTZ R129, R93, R130 ;  /* 0x000000825d817221 */ /* 0x000fe40000010000 */
[----:B------:R-:W2:Y:S01]  /*7980*/  MUFU.EX2 R90, R90 ;  /* 0x0000005a005a7308 */ /* 0x000ea20000000800 */
[----:B-1----:R-:W-:-:S01]  /*7990*/  FADD.FTZ R2, R126, R3 ;  /* 0x000000037e027221 */ /* 0x002fc20000010000 */
[----:B------:R-:W-:-:S04]  /*79a0*/  FADD.FTZ R118, R96, R129 ;  /* 0x0000008160767221 */ /* 0x000fc80000010000 */
[----:B------:R-:W-:Y:S01]  /*79b0*/  FADD.FTZ R129, R97, R118 ;  /* 0x0000007661817221 */ /* 0x000fe20000010000 */
[----:B------:R-:W-:-:S01]  /*79c0*/  FFMA.FTZ R118, R59, UR20, -R84 ;  /* 0x000000143b767c23 */ /* 0x000fc20008010854 */
[----:B------:R-:W1:Y:S01]  /*79d0*/  MUFU.EX2 R5, R5 ;  /* 0x0000000500057308 */ /* 0x000e620000000800 */
[----:B0-----:R-:W-:-:S01]  /*79e0*/  FADD.FTZ R3, R61, R2 ;  /* 0x000000023d037221 */ /* 0x001fc20000010000 */
[----:B------:R-:W-:Y:S01]  /*79f0*/  FADD.FTZ R130, R100, R129 ;  /* 0x0000008164827221 */ /* 0x000fe20000010000 */
[----:B------:R-:W-:-:S03]  /*7a00*/  FFMA.FTZ R59, R62, UR20, -R84 ;  /* 0x000000143e3b7c23 */ /* 0x000fc60008010854 */
        /* <DEDUP_REMOVED lines=48> */
[----:B--2---:R-:W-:-:S01]  /*7d10*/  FADD.FTZ R129, R85, R130 ;  /* 0x0000008255817221 */ /* 0x004fc20000010000 */
[----:B------:R-:W-:-:S06]  /*7d20*/  IMAD.U32 R130, RZ, RZ, UR22 ;  /* 0x00000016ff827e24 */ /* 0x000fcc000f8e00ff */
[----:B------:R-:W2:Y:S01]  /*7d30*/  MUFU.EX2 R87, R87 ;  /* 0x0000005700577308 */ /* 0x000ea20000000800 */
[----:B-1----:R-:W-:-:S07]  /*7d40*/  FADD.FTZ R2, R86, R3 ;  /* 0x0000000356027221 */ /* 0x002fce0000010000 */
[----:B------:R-:W1:Y:S01]  /*7d50*/  MUFU.EX2 R125, R125 ;  /* 0x0000007d007d7308 */ /* 0x000e620000000800 */
[----:B0-----:R-:W-:-:S07]  /*7d60*/  FADD.FTZ R70, R56, R129 ;  /* 0x0000008138467221 */ /* 0x001fce0000010000 */
[----:B------:R-:W0:Y:S01]  /*7d70*/  MUFU.EX2 R118, R118 ;  /* 0x0000007600767308 */ /* 0x000e220000000800 */
[----:B--2---:R-:W-:-:S01]  /*7d80*/  FADD.FTZ R3, R87, R2 ;  /* 0x0000000257037221 */ /* 0x004fc20000010000 */
[----:B------:R-:W-:-:S05]  /*7d90*/  @!P1 VIADD R2, R130, 0x13240 ;  /* 0x0001324082029836 */ /* 0x000fca0000000000 */
[----:B------:R-:W-:Y:S01]  /*7da0*/  @!P1 PRMT R2, RZ, 0x654, R2 ;  /* 0x00000654ff029816 */ /* 0x000fe20000000002 */
[----:B------:R-:W2:Y:S01]  /*7db0*/  MUFU.EX2 R60, R60 ;  /* 0x0000003c003c7308 */ /* 0x000ea20000000800 */
[----:B-1----:R-:W-:-:S01]  /*7dc0*/  FADD.FTZ R129, R125, R70 ;  /* 0x000000467d817221 */ /* 0x002fc20000010000 */
[----:B------:R-:W-:Y:S01]  /*7dd0*/  FFMA.FTZ R70, R71, UR20, -R84 ;  /* 0x0000001447467c23 */ /* 0x000fe20008010854 */
[----:B------:R1:W-:Y:S05]  /*7de0*/  @!P1 SYNCS.ARRIVE.TRANS64.RED.A1T0 RZ, [R2+URZ], RZ ;  /* 0x000000ff02ff99a7 */ /* 0x0003ea000810043f */
        /* <DEDUP_REMOVED lines=26> */
.L_x_12286:
        /* <DEDUP_REMOVED lines=79> */
[----:B------:R-:W-:-:S02]  /*8480*/  F2FP.SATFINITE.E4M3.F32.PACK_AB_MERGE_C R138, R68, R65, R69 ;  /* 0x00000041448a723e */ /* 0x000fc40004807045 */
[----:B------:R-:W-:Y:S02]  /*8490*/  F2FP.SATFINITE.E4M3.F32.PACK_AB_MERGE_C R139, R66, R63, R67 ;  /* 0x0000003f428b723e */ /* 0x000fe40004807043 */
[----:B------:R-:W-:Y:S01]  /*84a0*/  MOV R6, R57 ;  /* 0x0000003900067202 */ /* 0x000fe20000000f00 */
[----:B------:R-:W-:Y:S06]  /*84b0*/  @P3 BRA `(.L_x_12287) ;  /* 0xffffffc8001c3947 */ /* 0x000fec000383ffff */
.L_x_12277:
[----:B------:R-:W-:-:S13]  /*84c0*/  ISETP.LE.AND P2, PT, RZ, UR24, PT ;  /* 0x00000018ff007c0c */ /* 0x000fda000bf43270 */
[----:B------:R-:W-:Y:S05]  /*84d0*/  @!P2 BRA `(.L_x_12288) ;  /* 0x0000002c0020a947 */ /* 0x000fea0003800000 */
[----:B------:R-:W-:Y:S01]  /*84e0*/  IMAD.MOV.U32 R6, RZ, RZ, R57 ;  /* 0x000000ffff067224 */ /* 0x000fe200078e0039 */
[----:B------:R-:W-:Y:S01]  /*84f0*/  UMOV UR23, UR37 ;  /* 0x0000002500177c82 */ /* 0x000fe20008000000 */
[----:B------:R-:W-:Y:S01]  /*8500*/  IMAD.MOV.U32 R5, RZ, RZ, R58 ;  /* 0x000000ffff057224 */ /* 0x000fe200078e003a */
[----:B------:R-:W-:Y:S01]  /*8510*/  UMOV UR22, UR39 ;  /* 0x0000002700167c82 */ /* 0x000fe20008000000 */
[----:B------:R-:W-:-:S05]  /*8520*/  ULDC UR20, c[0x0][0x988] ;  /* 0x0002620000147ab9 */ /* 0x000fca0000000800 */
.L_x_12298:
[----:B------:R-:W-:-:S04]  /*8530*/  UISETP.NE.AND UP0, UPT, UR22, 0x1, UPT ;  /* 0x000000011600788c */ /* 0x000fc8000bf05270 */
[----:B------:R-:W-:-:S04]  /*8540*/  USEL UR37, URZ, 0x1, UP0 ;  /* 0x000000013f257887 */ /* 0x000fc80008000000 */
[----:B------:R-:W-:Y:S01]  /*8550*/  ULOP3.LUT UR37, UR23, UR37, URZ, 0x3c, !UPT ;  /* 0x0000002517257292 */ /* 0x000fe2000f8e3c3f */
[----:B------:R-:W-:Y:S11]  /*8560*/  @!P0 BRA `(.L_x_12289) ;  /* 0x0000000000048947 */ /* 0x000ff60003800000 */
[----:B------:R-:W-:Y:S01]  /*8570*/  BPT.TRAP 0x1 ;  /* 0x000000040000795c */ /* 0x000fe20000300000 */
.L_x_12289:
        /* <DEDUP_REMOVED lines=9> */
.L_x_12290:
[----:B-1----:R-:W-:Y:S05]  /*8610*/  @P2 BRA `(.L_x_12291) ;  /* 0x0000000000082947 */ /* 0x002fea0003800000 */
[----:B------:R-:W1:Y:S02]  /*8620*/  SYNCS.PHASECHK.TRANS64.TRYWAIT P2, [UR21+0x13230], R7 ;  /* 0x01323007ff0075a7 */ /* 0x000e640008040155 */
[----:B-1----:R-:W-:Y:S05]  /*8630*/  @!P2 BRA `(.L_x_12292) ;  /* 0x000000840028a947 */ /* 0x002fea0003800000 */
.L_x_12291:
        /* <DEDUP_REMOVED lines=64> */
.L_x_12293:
[----:B------:R-:W-:Y:S01]  /*8a40*/  ULEA UR11, UR22, UR45, 0x3 ;  /* 0x0000002d160b7291 */ /* 0x000fe2000f8e183f */
[----:B01----:R-:W-:-:S05]  /*8a50*/  IMAD.U32 R7, RZ, RZ, UR23 ;  /* 0x00000017ff077e24 */ /* 0x003fca000f8e00ff */
[----:B------:R-:W-:-:S04]  /*8a60*/  SHF.L.U32 R7, R7, 0x1f, RZ ;  /* 0x0000001f07077819 */ /* 0x000fc800000006ff */
[----:B------:R0:W1:Y:S01]  /*8a70*/  SYNCS.PHASECHK.TRANS64.TRYWAIT P2, [UR11+0x13250], R7 ;  /* 0x01325007ff0075a7 */ /* 0x000062000804014b */
[----:B------:R-:W-:Y:S05]  /*8a80*/  @!P0 BRA `(.L_x_12294) ;  /* 0x0000000000048947 */ /* 0x000fea0003800000 */
[----:B------:R-:W-:Y:S01]  /*8a90*/  BPT.TRAP 0x1 ;  /* 0x000000040000795c */ /* 0x000fe20000300000 */
.L_x_12294:
[----:B-1----:R-:W-:Y:S05]  /*8aa0*/  @P2 BRA `(.L_x_12295) ;  /* 0x0000000000082947 */ /* 0x002fea0003800000 */
[----:B------:R-:W1:Y:S02]  /*8ab0*/  SYNCS.PHASECHK.TRANS64.TRYWAIT P2, [UR11+0x13250], R7 ;  /* 0x01325007ff0075a7 */ /* 0x000e64000804014b */
[----:B-1----:R-:W-:Y:S05]  /*8ac0*/  @!P2 BRA `(.L_x_12296) ;  /* 0x00000080001ca947 */ /* 0x002fea0003800000 */
.L_x_12295:
        /* <DEDUP_REMOVED lines=41> */
[----:B------:R-:W-:Y:S01]  /*8d60*/  WARPGROUP.ARRIVE ;  /* 0x00000000000079c5 */ /* 0x000fe20000000000 */
[C---:B------:R-:W-:Y:S01]  /*8d70*/  FMUL.FTZ R115, R0.reuse, R115 ;  /* 0x0000007300737220 */ /* 0x040fe20000410000 */
[C---:B------:R-:W-:Y:S01]  /*8d80*/  FMUL.FTZ R117, R0.reuse, R117 ;  /* 0x0000007500757220 */ /* 0x040fe20000410000 */
[----:B------:R-:W-:Y:S01]  /*8d90*/  UMOV UR7, 0xc0000010 ;  /* 0xc000001000077882 */ /* 0x000fe20000000000 */
[----:B------:R-:W-:Y:S01]  /*8da0*/  FMUL.FTZ R118, R0, R118 ;  /* 0x0000007600767220 */ /* 0x000fe20000410000 */
[----:B------:R-:W2:Y:S01]  /*8db0*/  MUFU.TANH R13, R13 ;  /* 0x0000000d000d7308 */ /* 0x000ea20000002400 */
[----:B0-----:R-:W-:Y:S01]  /*8dc0*/  FMNMX.FTZ R128, R10, R125, !PT ;  /* 0x0000007d0a807209 */ /* 0x001fe20007810000 */
[----:B------:R-:W-:Y:S01]  /*8dd0*/  UMOV UR6, UR10 ;  /* 0x0000000a00067c82 */ /* 0x000fe20008000000 */
[C---:B------:R-:W-:Y:S01]  /*8de0*/  FMUL.FTZ R88, R0.reuse, R88 ;  /* 0x0000005800587220 */ /* 0x040fe20000410000 */
[----:B------:R-:W-:Y:S01]  /*8df0*/  QGMMA.64x64x32.F32.E4M3.E4M3 R24, R152, gdesc[UR4], R24, gsb0 ;  /* 0x00e0000498187df3 */ /* 0x000fe20008000818 */
        /* <DEDUP_REMOVED lines=42> */
[----:B------:R-:W-:Y:S01]  /*90a0*/  UIADD3 UR6, UR10, 0x80, URZ ;  /* 0x000000800a067890 */ /* 0x000fe2000fffe03f */
[----:B------:R-:W2:Y:S01]  /*90b0*/  MUFU.TANH R120, R120 ;  /* 0x0000007800787308 */ /* 0x000ea20000002400 */
[----:B0-----:R-:W-:Y:S01]  /*90c0*/  FMNMX.FTZ R127, R21, R128, !PT ;  /* 0x00000080157f7209 */ /* 0x001fe20007810000 */
[C---:B------:R-:W-:Y:S01]  /*90d0*/  FMUL.FTZ R87, R0.reuse, R87 ;  /* 0x0000005700577220 */ /* 0x040fe20000410000 */
[C---:B------:R-:W-:Y:S01]  /*90e0*/  FMUL.FTZ R60, R0.reuse, R60 ;  /* 0x0000003c003c7220 */ /* 0x040fe20000410000 */
[----:B------:R-:W-:Y:S01]  /*90f0*/  UMOV UR7, 0xc0000010 ;  /* 0xc000001000077882 */ /* 0x000fe20000000000 */
        /* <DEDUP_REMOVED lines=16> */
[----:B------:R-:W-:-:S03]  /*9200*/  FMUL.FTZ R71, R0, R71 ;  /* 0x0000004700477220 */ /* 0x000fc60000410000 */
[----:B------:R-:W2:Y:S01]  /*9210*/  MUFU.TANH R122, R122 ;  /* 0x0000007a007a7308 */ /* 0x000ea20000002400 */
[----:B0-----:R-:W-:Y:S01]  /*9220*/  FMNMX.FTZ R127, R121, R126, !PT ;  /* 0x0000007e797f7209 */ /* 0x001fe20007810000 */
[----:B------:R-:W-:-:S06]  /*9230*/  FMUL.FTZ R126, R0, R58 ;  /* 0x0000003a007e7220 */ /* 0x000fcc0000410000 */
        /* <DEDUP_REMOVED lines=60> */
[----:B------:R-:W-:Y:S01]  /*9600*/  QGMMA.64x64x32.F32.E4M3.E4M3 R24, R140, gdesc[UR4], R24, gsb0 ;  /* 0x00e000048c187df3 */ /* 0x000fe20008000818 */
        /* <DEDUP_REMOVED lines=26> */
[----:B------:R-:W-:Y:S06]  /*97b0*/  QGMMA.64x64x32.F32.E4M3.E4M3 R24, R136, gdesc[UR4], R24, gsb0 ;  /* 0x00e0000488187df3 */ /* 0x000fec0008000818 */
        /* <DEDUP_REMOVED lines=327> */
.L_x_12297:
        /* <DEDUP_REMOVED lines=83> */
.L_x_12288:
[----:B------:R-:W-:Y:S06]  /*b160*/  BAR.ARV 0x8, 0x200 ;  /* 0x0208000000007b1d */ /* 0x000fec0000002000 */
[----:B------:R-:W-:Y:S05]  /*b170*/  @!P0 BRA `(.L_x_12299) ;  /* 0x0000000000048947 */ /* 0x000fea0003800000 */
[----:B------:R-:W-:Y:S01]  /*b180*/  BPT.TRAP 0x1 ;  /* 0x000000040000795c */ /* 0x000fe20000300000 */
.L_x_12299:
[----:B------:R-:W-:Y:S01]  /*b190*/  ULEA UR14, UR39, UR45, 0x3 ;  /* 0x0000002d270e7291 */ /* 0x000fe2000f8e183f */
[----:B------:R-:W-:-:S05]  /*b1a0*/  IMAD.U32 R0, RZ, RZ, UR37 ;  /* 0x00000025ff007e24 */ /* 0x000fca000f8e00ff */
[----:B------:R-:W-:-:S04]  /*b1b0*/  SHF.L.U32 R0, R0, 0x1f, RZ ;  /* 0x0000001f00007819 */ /* 0x000fc800000006ff */
[----:B------:R0:W1:Y:S01]  /*b1c0*/  SYNCS.PHASECHK.TRANS64.TRYWAIT P1, [UR14+0x13250], R0 ;  /* 0x01325000ff0075a7 */ /* 0x000062000802014e */
[----:B------:R-:W-:Y:S05]  /*b1d0*/  @!P0 BRA `(.L_x_12300) ;  /* 0x0000000000048947 */ /* 0x000fea0003800000 */
[----:B------:R-:W-:Y:S01]  /*b1e0*/  BPT.TRAP 0x1 ;  /* 0x000000040000795c */ /* 0x000fe20000300000 */
.L_x_12300:
[----:B-1----:R-:W-:Y:S05]  /*b1f0*/  @P1 BRA `(.L_x_12301) ;  /* 0x0000000000081947 */ /* 0x002fea0003800000 */
[----:B------:R-:W1:Y:S02]  /*b200*/  SYNCS.PHASECHK.TRANS64.TRYWAIT P1, [UR14+0x13250], R0 ;  /* 0x01325000ff0075a7 */ /* 0x000e64000802014e */
[----:B-1----:R-:W-:Y:S05]  /*b210*/  @!P1 BRA `(.L_x_12302) ;  /* 0x0000005800609947 */ /* 0x002fea0003800000 */
.L_x_12301:
        /* <DEDUP_REMOVED lines=28> */
[----:B-1----:R-:W-:Y:S01]  /*b3e0*/  IMAD.U32 R5, RZ, RZ, UR5 ;  /* 0x00000005ff057e24 */ /* 0x002fe2000f8e00ff */
        /* <DEDUP_REMOVED lines=27> */
[----:B------:R-:W-:-:S02]  /*b5a0*/  IMAD.MOV.U32 R3, RZ, RZ, RZ ;  /* 0x000000ffff037224 */ /* 0x000fc400078e00ff */
[----:B0-----:R-:W-:Y:S01]  /*b5b0*/  FADD.FTZ R5, R0, R5 ;  /* 0x0000000500057221 */ /* 0x001fe20000010000 */
[----:B-1----:R-:W-:-:S04]  /*b5c0*/  FADD.FTZ R9, R7, R4 ;  /* 0x0000000407097221 */ /* 0x002fc80000010000 */
[C---:B------:R-:W-:Y:S01]  /*b5d0*/  FSETP.NE.FTZ.AND P1, PT, R5.reuse, RZ, PT ;  /* 0x000000ff0500720b */ /* 0x040fe20003f35000 */
[----:B------:R-:W-:Y:S01]  /*b5e0*/  FMUL.FTZ R10, R5, 0.00390625 ;  /* 0x3b800000050a7820 */ /* 0x000fe20000410000 */
[----:B------:R-:W-:Y:S01]  /*b5f0*/  FMUL.FTZ R11, R9, 0.00390625 ;  /* 0x3b800000090b7820 */ /* 0x000fe20000410000 */
        /* <DEDUP_REMOVED lines=26> */
.L_x_12303:
        /* <DEDUP_REMOVED lines=42> */
.L_x_12270:
        /* <DEDUP_REMOVED lines=12> */
[----:B------:R-:W2:Y:S01]  /*bb00*/  LDL R40, [R1] ;  /* 0x0000000001287983 */ /* 0x000ea20000100800 */
[----:B------:R-:W3:Y:S01]  /*bb10*/  S2R R34, SR_SWINHI ;  /* 0x0000000000227919 */ /* 0x000ee20000002f00 */
        /* <DEDUP_REMOVED lines=25> */
[----:B------:R0:W4:Y:S01]  /*bcb0*/  LDG.E.CONSTANT R26, desc[UR46][R4.64] ;  /* 0x0000002e041a7981 */ /* 0x000122000c1e9900 */
[----:B-1----:R-:W-:Y:S01]  /*bcc0*/  ISETP.NE.AND P2, PT, R32, 0x1, PT ;  /* 0x000000012000780c */ /* 0x002fe20003f45270 */
[----:B------:R-:W-:Y:S02]  /*bcd0*/  UIMAD UR5, UR12, UR8, URZ ;  /* 0x000000080c0572a4 */ /* 0x000fe4000f8e023f */
[----:B------:R-:W-:Y:S02]  /*bce0*/  UIMAD.WIDE.U32 UR6, UR43, UR8, URZ ;  /* 0x000000082b0672a5 */ /* 0x000fe4000f8e003f */
[----:B------:R-:W-:Y:S02]  /*bcf0*/  UIMAD UR5, UR43, UR9, UR5 ;  /* 0x000000092b0572a4 */ /* 0x000fe4000f8e0205 */
[----:B------:R-:W-:Y:S01]  /*bd00*/  UIMAD UR8, UR13, UR10, URZ ;  /* 0x0000000a0d0872a4 */ /* 0x000fe2000f8e023f */
[----:B0-----:R-:W-:Y:S01]  /*bd10*/  LOP3.LUT P0, R4, R27, 0x3, RZ, 0xc0, !PT ;  /* 0x000000031b047812 */ /* 0x001fe2000780c0ff */
[----:B------:R-:W-:Y:S01]  /*bd20*/  IMAD R5, R22, 0x40, R19 ;  /* 0x0000004016057824 */ /* 0x000fe200078e0213 */
[----:B------:R-:W-:-:S02]  /*bd30*/  UIADD3 UR7, UR7, UR5, URZ ;  /* 0x0000000507077290 */ /* 0x000fc4000fffe03f */
[----:B------:R-:W-:Y:S01]  /*bd40*/  ISETP.EQ.OR P0, PT, R4, 0x3, !P0 ;  /* 0x000000030400780c */ /* 0x000fe20004702670 */
[----:B------:R-:W-:Y:S02]  /*bd50*/  UIMAD UR8, UR42, UR11, UR8 ;  /* 0x0000000b2a0872a4 */ /* 0x000fe4000f8e0208 */
[----:B------:R-:W-:Y:S01]  /*bd60*/  UIMAD.WIDE.U32 UR6, UR42, UR10, UR6 ;  /* 0x0000000a2a0672a5 */ /* 0x000fe2000f8e0006 */
[----:B------:R-:W-:Y:S01]  /*bd70*/  SEL R33, R13, R12, P0 ;  /* 0x0000000c0d217207 */ /* 0x000fe20000000000 */
[----:B------:R-:W-:Y:S01]  /*bd80*/  ULDC UR5, c[0x0][0xa88] ;  /* 0x0002a20000057ab9 */ /* 0x000fe20000000800 */
[----:B------:R-:W-:Y:S01]  /*bd90*/  SEL R35, R12, R13, P0 ;  /* 0x0000000d0c237207 */ /* 0x000fe20000000000 */
[----:B------:R-:W-:Y:S01]  /*bda0*/  IMAD R46, R32, UR5, RZ ;  /* 0x00000005202e7c24 */ /* 0x000fe2000f8e02ff */
[----:B------:R-:W-:Y:S02]  /*bdb0*/  MOV R12, R3 ;  /* 0x00000003000c7202 */ /* 0x000fe40000000f00 */
[----:B---3--:R-:W-:Y:S01]  /*bdc0*/  MOV R13, R34 ;  /* 0x00000022000d7202 */ /* 0x008fe20000000f00 */
[----:B------:R-:W-:Y:S01]  /*bdd0*/  ULDC.64 UR10, c[0x0][0xaf0] ;  /* 0x0002bc00000a7ab9 */ /* 0x000fe20000000a00 */
[----:B------:R-:W-:-:S02]  /*bde0*/  SEL R37, R9, R8, P0 ;  /* 0x0000000809257207 */ /* 0x000fc40000000000 */
[----:B------:R-:W-:Y:S02]  /*bdf0*/  SEL R39, R8, R9, P0 ;  /* 0x0000000908277207 */ /* 0x000fe40000000000 */
[----:B------:R-:W-:Y:S02]  /*be00*/  SEL R41, R25, R24, P0 ;  /* 0x0000001819297207 */ /* 0x000fe40000000000 */
[----:B------:R-:W-:Y:S02]  /*be10*/  SEL R25, R24, R25, P0 ;  /* 0x0000001918197207 */ /* 0x000fe40000000000 */
[----:B------:R-:W-:Y:S01]  /*be20*/  SEL R45, R11, R10, P0 ;  /* 0x0000000a0b2d7207 */ /* 0x000fe20000000000 */
[----:B------:R-:W0:Y:S01]  /*be30*/  @P2 LDC R24, c[0x0][0xbec] ;  /* 0x0002fb00ff182b82 */ /* 0x000e220000000800 */
[----:B------:R-:W-:Y:S02]  /*be40*/  SEL R47, R10, R11, P0 ;  /* 0x0000000b0a2f7207 */ /* 0x000fe40000000000 */
[----:B------:R-:W-:-:S02]  /*be50*/  SEL R27, R28, R29, P0 ;  /* 0x0000001d1c1b7207 */ /* 0x000fc40000000000 */
[----:B------:R-:W-:Y:S02]  /*be60*/  SEL R29, R29, R28, P0 ;  /* 0x0000001c1d1d7207 */ /* 0x000fe40000000000 */
[----:B------:R-:W-:Y:S01]  /*be70*/  SEL R31, R21, R20, P0 ;  /* 0x00000014151f7207 */ /* 0x000fe20000000000 */
[----:B------:R-:W1:Y:S01]  /*be80*/  @P2 LDC R28, c[0x0][0xbf0] ;  /* 0x0002fc00ff1c2b82 */ /* 0x000e620000000800 */
[----:B------:R-:W-:Y:S02]  /*be90*/  SEL R21, R20, R21, P0 ;  /* 0x0000001514157207 */ /* 0x000fe40000000000 */
[----:B------:R-:W-:Y:S02]  /*bea0*/  SEL R43, R15, R14, P0 ;  /* 0x0000000e0f2b7207 */ /* 0x000fe40000000000 */
[----:B------:R-:W-:Y:S02]  /*beb0*/  SEL R15, R14, R15, P0 ;  /* 0x0000000f0e0f7207 */ /* 0x000fe40000000000 */
[----:B------:R-:W-:-:S02]  /*bec0*/  SEL R49, R54, R55, P0 ;  /* 0x0000003736317207 */ /* 0x000fc40000000000 */
[----:B------:R-:W-:Y:S01]  /*bed0*/  SEL R55, R55, R54, P0 ;  /* 0x0000003637377207 */ /* 0x000fe20000000000 */
[----:B--2---:R-:W-:-:S04]  /*bee0*/  IMAD.WIDE R6, R40, 0x2, R12 ;  /* 0x0000000228067825 */ /* 0x004fc800078e020c */
[----:B------:R-:W-:Y:S01]  /*bef0*/  IMAD.WIDE R12, R5, 0x2, R12 ;  /* 0x00000002050c7825 */ /* 0x000fe200078e020c */
[C---:B------:R-:W-:Y:S02]  /*bf00*/  IADD3 R53, P1, R6.reuse, 0x60, RZ ;  /* 0x0000006006357810 */ /* 0x040fe40007f3e0ff */
[C---:B------:R-:W-:Y:S02]  /*bf10*/  LOP3.LUT R5, R6.reuse, 0x380, RZ, 0xc0, !PT ;  /* 0x0000038006057812 */ /* 0x040fe400078ec0ff */
[C---:B------:R-:W-:Y:S01]  /*bf20*/  IADD3 R51, P3, R6.reuse, 0x40, RZ ;  /* 0x0000004006337810 */ /* 0x040fe20007f7e0ff */
[--C-:B------:R-:W-:Y:S01]  /*bf30*/  IMAD.X R9, RZ, RZ, R7.reuse, P1 ;  /* 0x000000ffff097224 */ /* 0x100fe200008e0607 */
[----:B------:R-:W-:Y:S02]  /*bf40*/  LOP3.LUT R8, R53, 0x380, RZ, 0xc0, !PT ;  /* 0x0000038035087812 */ /* 0x000fe400078ec0ff */
[----:B------:R-:W-:Y:S01]  /*bf50*/  SHF.R.U64 R5, R5, 0x3, RZ ;  /* 0x0000000305057819 */ /* 0x000fe200000012ff */
[----:B------:R-:W-:Y:S01]  /*bf60*/  IMAD.X R11, RZ, RZ, R7, P3 ;  /* 0x000000ffff0b7224 */ /* 0x000fe200018e0607 */
[----:B------:R-:W-:-:S02]  /*bf70*/  IADD3 R57, P4, R6, 0x20, RZ ;  /* 0x0000002006397810 */ /* 0x000fc40007f9e0ff */
[----:B------:R-:W-:Y:S02]  /*bf80*/  SHF.R.U64 R8, R8, 0x3, RZ ;  /* 0x0000000308087819 */ /* 0x000fe400000012ff */
[----:B------:R-:W-:Y:S02]  /*bf90*/  LOP3.LUT R10, R51, 0x380, RZ, 0xc0, !PT ;  /* 0x00000380330a7812 */ /* 0x000fe400078ec0ff */
[----:B------:R-:W-:Y:S01]  /*bfa0*/  LOP3.LUT R6, R5, R6, RZ, 0x3c, !PT ;  /* 0x0000000605067212 */ /* 0x000fe200078e3cff */
[----:B------:R-:W-:Y:S01]  /*bfb0*/  IMAD.X R5, RZ, RZ, R7, P4 ;  /* 0x000000ffff057224 */ /* 0x000fe200020e0607 */
[----:B------:R-:W-:Y:S02]  /*bfc0*/  LOP3.LUT R8, R8, R53, RZ, 0x3c, !PT ;  /* 0x0000003508087212 */ /* 0x000fe400078e3cff */
[----:B------:R-:W-:Y:S02]  /*bfd0*/  SHF.R.U64 R10, R10, 0x3, RZ ;  /* 0x000000030a0a7819 */ /* 0x000fe400000012ff */
[----:B------:R-:W-:-:S02]  /*bfe0*/  IADD3 R53, P4, R12, 0x1800, RZ ;  /* 0x000018000c357810 */ /* 0x000fc40007f9e0ff */
[----:B------:R-:W-:Y:S02]  /*bff0*/  LOP3.LUT R10, R10, R51, RZ, 0x3c, !PT ;  /* 0x000000330a0a7212 */ /* 0x000fe400078e3cff */
[----:B------:R-:W-:Y:S02]  /*c000*/  IADD3 R51, P3, R12, 0x3000, RZ ;  /* 0x000030000c337810 */ /* 0x000fe40007f7e0ff */
[----:B------:R-:W-:Y:S02]  /*c010*/  LOP3.LUT R20, R53, 0x380, RZ, 0xc0, !PT ;  /* 0x0000038035147812 */ /* 0x000fe400078ec0ff */
[----:B------:R-:W-:Y:S02]  /*c020*/  LOP3.LUT R14, R51, 0x380, RZ, 0xc0, !PT ;  /* 0x00000380330e7812 */ /* 0x000fe400078ec0ff */
[----:B------:R-:W-:Y:S02]  /*c030*/  SHF.R.U64 R20, R20, 0x3, RZ ;  /* 0x0000000314147819 */ /* 0x000fe400000012ff */
[----:B------:R-:W-:-:S02]  /*c040*/  SHF.R.U64 R14, R14, 0x3, RZ ;  /* 0x000000030e0e7819 */ /* 0x000fc400000012ff */
[----:B------:R-:W-:Y:S02]  /*c050*/  LOP3.LUT R20, R20, R53, RZ, 0x3c, !PT ;  /* 0x0000003514147212 */ /* 0x000fe400078e3cff */
[----:B------:R-:W-:Y:S02]  /*c060*/  IADD3 R53, R17, UR41, RZ ;  /* 0x0000002911357c10 */ /* 0x000fe4000fffe0ff */
[----:B------:R-:W-:Y:S02]  /*c070*/  LOP3.LUT R14, R14, R51, RZ, 0x3c, !PT ;  /* 0x000000330e0e7212 */ /* 0x000fe400078e3cff */
[----:B------:R-:W-:Y:S01]  /*c080*/  MOV R51, R6 ;  /* 0x0000000600337202 */ /* 0x000fe20000000f00 */
[----:B0-----:R-:W-:Y:S01]  /*c090*/  @P2 IMAD.HI.U32 R7, R53, R24, RZ ;  /* 0x0000001835072227 */ /* 0x001fe200078e00ff */
[----:B------:R-:W-:Y:S02]  /*c0a0*/  MOV R50, R10 ;  /* 0x0000000a00327202 */ /* 0x000fe40000000f00 */
[----:B------:R-:W-:Y:S01]  /*c0b0*/  MOV R48, R8 ;  /* 0x0000000800307202 */ /* 0x000fe20000000f00 */
[----:B------:R-:W-:Y:S01]  /*c0c0*/  IMAD.MOV.U32 R6, RZ, RZ, R53 ;  /* 0x000000ffff067224 */ /* 0x000fe200078e0035 */
[----:B-1----:R-:W-:Y:S01]  /*c0d0*/  @P2 SHF.R.U32.HI R6, RZ, R28, R7 ;  /* 0x0000001cff062219 */ /* 0x002fe20000011607 */
[----:B------:R-:W-:Y:S01]  /*c0e0*/  IMAD.U32 R10, RZ, RZ, UR8 ;  /* 0x00000008ff0a7e24 */ /* 0x000fe2000f8e00ff */
[----:B----4-:R-:W-:Y:S01]  /*c0f0*/  LOP3.LUT R8, R26, 0x2, RZ, 0x3c, !PT ;  /* 0x000000021a087812 */ /* 0x010fe200078e3cff */
[----:B------:R-:W-:Y:S01]  /*c100*/  SHFL.IDX PT, R27, R27, R26, 0x1c1f ;  /* 0x001c1f1a1b1b7589 */ /* 0x000fe200000e0000 */
[--C-:B------:R-:W-:Y:S01]  /*c110*/  SHF.R.S32.HI R7, RZ, 0x1f, R6.reuse ;  /* 0x0000001fff077819 */ /* 0x100fe20000011406 */
[----:B------:R-:W-:Y:S01]  /*c120*/  IMAD.MOV R11, RZ, RZ, -R6 ;  /* 0x000000ffff0b7224 */ /* 0x000fe200078e0a06 */
[----:B------:R-:W-:Y:S01]  /*c130*/  IADD3 R6, P1, R6, UR6, RZ ;  /* 0x0000000606067c10 */ /* 0x000fe2000ff3e0ff */
[----:B------:R-:W-:Y:S01]  /*c140*/  SHFL.IDX PT, R31, R31, R26, 0x1c1f ;  /* 0x001c1f1a1f1f7589 */ /* 0x000fe200000e0000 */
[----:B------:R-:W-:Y:S01]  /*c150*/  LOP3.LUT R4, R57, 0x380, RZ, 0xc0, !PT ;  /* 0x0000038039047812 */ /* 0x000fe200078ec0ff */
[----:B------:R-:W-:Y:S01]  /*c160*/  IMAD R11, R32, R11, R53 ;  /* 0x0000000b200b7224 */ /* 0x000fe200078e0235 */
[----:B------:R-:W-:Y:S01]  /*c170*/  IADD3.X R7, R7, UR7, R10, P1, !PT ;  /* 0x0000000707077c10 */ /* 0x000fe20008ffe40a */
[----:B------:R0:W-:Y:S01]  /*c180*/  SHFL.IDX PT, R24, R21, R8, 0x1c1f ;  /* 0x001c1f0815187589 */ /* 0x0001e200000e0000 */
[----:B------:R-:W-:Y:S01]  /*c190*/  ULDC.64 UR6, c[0x0][0xb88] ;  /* 0x0002e20000067ab9 */ /* 0x000fe20000000a00 */
[----:B------:R-:W-:Y:S01]  /*c1a0*/  SHF.R.U64 R4, R4, 0x3, RZ ;  /* 0x0000000304047819 */ /* 0x000fe200000012ff */
[----:B------:R-:W-:Y:S01]  /*c1b0*/  ULDC.64 UR8, c[0x0][0xae8] ;  /* 0x0002ba0000087ab9 */ /* 0x000fe20000000a00 */
[----:B------:R1:W2:Y:S01]  /*c1c0*/  SHFL.IDX PT, R10, R29, R8, 0x1c1f ;  /* 0x001c1f081d0a7589 */ /* 0x0002a200000e0000 */
[----:B------:R-:W-:Y:S01]  /*c1d0*/  SHF.R.S32.HI R36, RZ, 0x1f, R11 ;  /* 0x0000001fff247819 */ /* 0x000fe2000001140b */
[----:B------:R-:W-:Y:S01]  /*c1e0*/  IMAD.WIDE.U32 R6, R11, UR6, R6 ;  /* 0x000000060b067c25 */ /* 0x000fe2000f8e0006 */
[----:B------:R-:W-:Y:S01]  /*c1f0*/  LOP3.LUT P1, RZ, R23, 0x3, RZ, 0xc0, !PT ;  /* 0x0000000317ff7812 */ /* 0x000fe2000782c0ff */
[----:B------:R-:W-:Y:S01]  /*c200*/  SHFL.IDX PT, R33, R33, R26, 0x1c1f ;  /* 0x001c1f1a21217589 */ /* 0x000fe200000e0000 */
[----:B------:R-:W-:Y:S01]  /*c210*/  LOP3.LUT R4, R4, R57, RZ, 0x3c, !PT ;  /* 0x0000003904047212 */ /* 0x000fe200078e3cff */
[----:B------:R-:W-:-:S02]  /*c220*/  IMAD R36, R36, UR6, RZ ;  /* 0x0000000624247c24 */ /* 0x000fc4000f8e02ff */
[----:B------:R3:W4:Y:S01]  /*c230*/  SHFL.IDX PT, R28, R35, R8, 0x1c1f ;  /* 0x001c1f08231c7589 */ /* 0x00072200000e0000 */
[----:B0-----:R-:W-:Y:S02]  /*c240*/  VIADD R21, R157, UR41 ;  /* 0x000000299d157c36 */ /* 0x001fe40008000000 */
[----:B-1----:R-:W-:Y:S01]  /*c250*/  IMAD R29, R11, UR7, R36 ;  /* 0x000000070b1d7c24 */ /* 0x002fe2000f8e0224 */
[----:B------:R-:W-:Y:S01]  /*c260*/  SHFL.IDX PT, R30, R37, R26, 0x1c1f ;  /* 0x001c1f1a251e7589 */ /* 0x000fe200000e0000 */
[----:B------:R-:W-:Y:S01]  /*c270*/  ULDC.64 UR6, c[0x0][0xb50] ;  /* 0x0002d40000067ab9 */ /* 0x000fe20000000a00 */
[C---:B------:R-:W-:Y:S01]  /*c280*/  VIADD R11, R21.reuse, 0x8 ;  /* 0x00000008150b7836 */ /* 0x040fe20000000000 */
[----:B------:R-:W-:Y:S01]  /*c290*/  ISETP.GE.OR P5, PT, R21, R46, P1 ;  /* 0x0000002e1500720c */ /* 0x000fe20000fa6670 */
[----:B------:R-:W0:Y:S01]  /*c2a0*/  SHFL.IDX PT, R9, R39, R8, 0x1c1f ;  /* 0x001c1f0827097589 */ /* 0x000e2200000e0000 */
[----:B------:R-:W-:Y:S01]  /*c2b0*/  IMAD.IADD R7, R7, 0x1, R29 ;  /* 0x0000000107077824 */ /* 0x000fe200078e021d */
[----:B---3--:R-:W-:-:S02]  /*c2c0*/  LOP3.LUT R35, R12, 0x380, RZ, 0xc0, !PT ;  /* 0x000003800c237812 */ /* 0x008fc400078ec0ff */
[----:B------:R-:W-:Y:S01]  /*c2d0*/  SHFL.IDX PT, R41, R41, R26, 0x1c1f ;  /* 0x001c1f1a29297589 */ /* 0x000fe200000e0000 */
[----:B------:R-:W-:Y:S02]  /*c2e0*/  ISETP.GE.OR P1, PT, R11, R46, P1 ;  /* 0x0000002e0b00720c */ /* 0x000fe40000f26670 */
[----:B------:R-:W-:Y:S01]  /*c2f0*/  SHF.R.U64 R35, R35, 0x3, RZ ;  /* 0x0000000323237819 */ /* 0x000fe200000012ff */
[----:B------:R-:W1:Y:S04]  /*c300*/  SHFL.IDX PT, R34, R25, R8, 0x1c1f ;  /* 0x001c1f0819227589 */ /* 0x000e6800000e0000 */
[----:B------:R-:W-:Y:S04]  /*c310*/  SHFL.IDX PT, R43, R43, R26, 0x1c1f ;  /* 0x001c1f1a2b2b7589 */ /* 0x000fe800000e0000 */
[----:B------:R3:W1:Y:S04]  /*c320*/  SHFL.IDX PT, R40, R15, R8, 0x1c1f ;  /* 0x001c1f080f287589 */ /* 0x00066800000e0000 */
[----:B------:R-:W-:Y:S04]  /*c330*/  SHFL.IDX PT, R45, R45, R26, 0x1c1f ;  /* 0x001c1f1a2d2d7589 */ /* 0x000fe800000e0000 */
[----:B------:R4:W1:Y:S01]  /*c340*/  SHFL.IDX PT, R42, R47, R8, 0x1c1f ;  /* 0x001c1f082f2a7589 */ /* 0x00086200000e0000 */
[----:B---3--:R-:W-:-:S03]  /*c350*/  LEA R15, P6, R6, UR6, 0x2 ;  /* 0x00000006060f7c11 */ /* 0x008fc6000f8c10ff */
[----:B------:R3:W-:Y:S01]  /*c360*/  SHFL.IDX PT, R49, R49, R26, 0x1c1f ;  /* 0x001c1f1a31317589 */ /* 0x0007e200000e0000 */
[----:B------:R-:W-:-:S03]  /*c370*/  LEA.HI.X R21, R6, UR7, R7, 0x2, P6 ;  /* 0x0000000706157c11 */ /* 0x000fc6000b0f1407 */
[----:B------:R0:W1:Y:S01]  /*c380*/  SHFL.IDX PT, R44, R55, R8, 0x1c1f ;  /* 0x001c1f08372c7589 */ /* 0x00006200000e0000 */
[----:B--2---:R-:W-:Y:S02]  /*c390*/  SEL R6, R10, R27, P0 ;  /* 0x0000001b0a067207 */ /* 0x004fe40000000000 */
[----:B----4-:R-:W-:Y:S01]  /*c3a0*/  MOV R47, R4 ;  /* 0x00000004002f7202 */ /* 0x010fe20000000f00 */
[----:B------:R-:W-:Y:S01]  /*c3b0*/  SHFL.IDX PT, R36, R15, RZ, 0x1c1f ;  /* 0x001c1fff0f247589 */ /* 0x000fe200000e0000 */
[----:B------:R-:W-:Y:S02]  /*c3c0*/  SEL R4, R27, R10, P0 ;  /* 0x0000000a1b047207 */ /* 0x000fe40000000000 */
[----:B------:R-:W-:Y:S01]  /*c3d0*/  SEL R10, R24, R31, P0 ;  /* 0x0000001f180a7207 */ /* 0x000fe20000000000 */
[----:B------:R-:W2:Y:S01]  /*c3e0*/  SHFL.IDX PT, R37, R21, RZ, 0x1c1f ;  /* 0x001c1fff15257589 */ /* 0x000ea200000e0000 */
[----:B---3--:R-:W-:Y:S02]  /*c3f0*/  SEL R26, R28, R33, P0 ;  /* 0x000000211c1a7207 */ /* 0x008fe40000000000 */
[----:B0-----:R-:W-:Y:S01]  /*c400*/  SEL R8, R31, R24, P0 ;  /* 0x000000181f087207 */ /* 0x001fe20000000000 */
[----:B------:R0:W-:Y:S01]  /*c410*/  SHFL.IDX PT, R38, R15, 0x1, 0x1c1f ;  /* 0x003c1f000f267f89 */ /* 0x0001e200000e0000 */
[----:B------:R-:W-:-:S02]  /*c420*/  SEL R24, R33, R28, P0 ;  /* 0x0000001c21187207 */ /* 0x000fc40000000000 */
[----:B------:R-:W-:Y:S01]  /*c430*/  SEL R28, R30, R9, P0 ;  /* 0x000000091e1c7207 */ /* 0x000fe20000000000 */
[----:B------:R3:W4:Y:S01]  /*c440*/  SHFL.IDX PT, R39, R21, 0x1, 0x1c1f ;  /* 0x003c1f0015277f89 */ /* 0x00072200000e0000 */
[----:B------:R-:W-:Y:S01]  /*c450*/  SEL R30, R9, R30, P0 ;  /* 0x0000001e091e7207 */ /* 0x000fe20000000000 */
[----:B------:R-:W4:Y:S01]  /*c460*/  @P2 LDC R33, c[0x0][0xbf0] ;  /* 0x0002fc00ff212b82 */ /* 0x000f220000000800 */
[----:B-1----:R-:W-:Y:S01]  /*c470*/  SEL R5, R41, R34, P0 ;  /* 0x0000002229057207 */ /* 0x002fe20000000000 */
[--C-:B0-----:R-:W-:Y:S01]  /*c480*/  IMAD.X R15, RZ, RZ, R13.reuse, P3 ;  /* 0x000000ffff0f7224 */ /* 0x101fe200018e060d */
[----:B------:R-:W-:Y:S02]  /*c490*/  SEL R7, R34, R41, P0 ;  /* 0x0000002922077207 */ /* 0x000fe40000000000 */
[----:B------:R-:W-:Y:S01]  /*c4a0*/  SEL R9, R43, R40, P0 ;  /* 0x000000282b097207 */ /* 0x000fe20000000000 */
[----:B---3--:R-:W-:Y:S01]  /*c4b0*/  IMAD.X R21, RZ, RZ, R13, P4 ;  /* 0x000000ffff157224 */ /* 0x008fe200020e060d */
[----:B------:R-:W-:Y:S01]  /*c4c0*/  SEL R11, R40, R43, P0 ;  /* 0x0000002b280b7207 */ /* 0x000fe20000000000 */
[----:B------:R0:W-:Y:S01]  /*c4d0*/  STSM.16.M88.4 [R51], R4 ;  /* 0x0000000433007844 */ /* 0x0001e20000000200 */
[----:B------:R-:W-:-:S02]  /*c4e0*/  SEL R25, R45, R42, P0 ;  /* 0x0000002a2d197207 */ /* 0x000fc40000000000 */
[----:B------:R-:W-:Y:S01]  /*c4f0*/  SEL R27, R42, R45, P0 ;  /* 0x0000002d2a1b7207 */ /* 0x000fe20000000000 */
[----:B------:R1:W-:Y:S01]  /*c500*/  STSM.16.M88.4 [R47], R8 ;  /* 0x000000082f007844 */ /* 0x0003e20000000200 */
[----:B------:R-:W-:Y:S02]  /*c510*/  SEL R29, R49, R44, P0 ;  /* 0x0000002c311d7207 */ /* 0x000fe40000000000 */
[----:B------:R-:W-:Y:S01]  /*c520*/  SEL R31, R44, R49, P0 ;  /* 0x000000312c1f7207 */ /* 0x000fe20000000000 */
[----:B------:R-:W-:Y:S01]  /*c530*/  STSM.16.M88.4 [R50], R24 ;  /* 0x0000001832007844 */ /* 0x000fe20000000200 */
[----:B------:R-:W-:Y:S01]  /*c540*/  LOP3.LUT R34, R35, R12, RZ, 0x3c, !PT ;  /* 0x0000000c23227212 */ /* 0x000fe200078e3cff */
[----:B------:R-:W-:Y:S02]  /*c550*/  IMAD.MOV.U32 R35, RZ, RZ, R13 ;  /* 0x000000ffff237224 */ /* 0x000fe400078e000d */
[----:B------:R3:W-:Y:S01]  /*c560*/  STSM.16.M88.4 [R48], R28 ;  /* 0x0000001c30007844 */ /* 0x0007e20000000200 */
[----:B------:R-:W-:Y:S06]  /*c570*/  BAR.SYNC.DEFER_BLOCKING 0x1, 0x180 ;  /* 0x0046000000007b1d */ /* 0x000fec0000010000 */
[----:B--2---:R2:W-:Y:S04]  /*c580*/  @!P5 ST.E desc[UR46][R36.64], R2 ;  /* 0x000000022400d985 */ /* 0x0045e8000c10192e */
[----:B----4-:R4:W-:Y:S04]  /*c590*/  @!P1 ST.E desc[UR46][R38.64], R0 ;  /* 0x0000000026009985 */ /* 0x0109e8000c10192e */
[----:B0-----:R-:W4:Y:S04]  /*c5a0*/  LD.E.128 R4, desc[UR46][R34.64] ;  /* 0x0000002e22047980 */ /* 0x001f28000c101d00 */
[----:B-1----:R-:W4:Y:S04]  /*c5b0*/  LD.E.128 R8, desc[UR46][R20.64] ;  /* 0x0000002e14087980 */ /* 0x002f28000c101d00 */
[----:B---3--:R0:W3:Y:S01]  /*c5c0*/  LD.E.128 R28, desc[UR46][R14.64] ;  /* 0x0000002e0e1c7980 */ /* 0x0080e2000c101d00 */
[----:B------:R-:W-:-:S04]  /*c5d0*/  IADD3 R27, P0, R12, 0x4800, RZ ;  /* 0x000048000c1b7810 */ /* 0x000fc80007f1e0ff */
[----:B------:R-:W-:Y:S01]  /*c5e0*/  LOP3.LUT R12, R27, 0x380, RZ, 0xc0, !PT ;  /* 0x000003801b0c7812 */ /* 0x000fe200078ec0ff */
[----:B------:R-:W-:Y:S02]  /*c5f0*/  IMAD.X R25, RZ, RZ, R13, P0 ;  /* 0x000000ffff197224 */ /* 0x000fe400000e060d */
[----:B------:R-:W1:Y:S01]  /*c600*/  @P2 LDC R13, c[0x0][0xbec] ;  /* 0x0002fb00ff0d2b82 */ /* 0x000e620000000800 */
[----:B--2---:R-:W-:Y:S01]  /*c610*/  SHF.R.U64 R2, R12, 0x3, RZ ;  /* 0x000000030c027819 */ /* 0x004fe200000012ff */
[----:B----4-:R-:W-:Y:S01]  /*c620*/  IMAD R0, R18, 0x30, R22 ;  /* 0x0000003012007824 */ /* 0x010fe200078e0216 */
[----:B------:R-:W-:Y:S02]  /*c630*/  UIMAD UR5, UR12, UR8, URZ ;  /* 0x000000080c0572a4 */ /* 0x000fe4000f8e023f */
[----:B------:R-:W-:Y:S01]  /*c640*/  LOP3.LUT R24, R2, R27, RZ, 0x3c, !PT ;  /* 0x0000001b02187212 */ /* 0x000fe200078e3cff */
[----:B------:R-:W-:Y:S01]  /*c650*/  VIADD R2, R0, UR41 ;  /* 0x0000002900027c36 */ /* 0x000fe20008000000 */
[----:B------:R-:W-:-:S02]  /*c660*/  UIMAD.WIDE.U32 UR6, UR43, UR8, URZ ;  /* 0x000000082b0672a5 */ /* 0x000fc4000f8e003f */
[----:B------:R-:W-:Y:S02]  /*c670*/  UIMAD UR5, UR43, UR9, UR5 ;  /* 0x000000092b0572a4 */ /* 0x000fe4000f8e0205 */
[----:B------:R-:W-:Y:S01]  /*c680*/  UIMAD UR8, UR13, UR10, URZ ;  /* 0x0000000a0d0872a4 */ /* 0x000fe2000f8e023f */
[----:B------:R-:W5:Y:S01]  /*c690*/  LD.E.128 R24, desc[UR46][R24.64] ;  /* 0x0000002e18187980 */ /* 0x000f62000c101d00 */
[----:B------:R-:W-:Y:S01]  /*c6a0*/  UIADD3 UR7, UR7, UR5, URZ ;  /* 0x0000000507077290 */ /* 0x000fe2000fffe03f */
[----:B0-----:R-:W-:Y:S01]  /*c6b0*/  IMAD.MOV.U32 R15, RZ, RZ, R2 ;  /* 0x000000ffff0f7224 */ /* 0x001fe200078e0002 */
[----:B------:R-:W-:Y:S01]  /*c6c0*/  UIMAD UR5, UR42, UR11, UR8 ;  /* 0x0000000b2a0572a4 */ /* 0x000fe2000f8e0208 */
[----:B------:R-:W-:Y:S01]  /*c6d0*/  @!PT LDS RZ, [RZ] ;  /* 0x00000000fffff984 */ /* 0x000fe20000000800 */
[----:B------:R-:W-:Y:S01]  /*c6e0*/  @!PT LDS RZ, [RZ] ;  /* 0x00000000fffff984 */ /* 0x000fe20000000800 */
[----:B------:R-:W-:Y:S01]  /*c6f0*/  @!PT LDS RZ, [RZ] ;  /* 0x00000000fffff984 */ /* 0x000fe20000000800 */
[----:B------:R-:W-:Y:S01]  /*c700*/  @!PT LDS RZ, [RZ] ;  /* 0x00000000fffff984 */ /* 0x000fe20000000800 */
[----:B------:R0:W-:Y:S06]  /*c710*/  MEMBAR.ALL.CTA ;  /* 0x0000000000007992 */ /* 0x0001ec0000008000 */
[----:B0-----:R-:W0:Y:S01]  /*c720*/  FENCE.VIEW.ASYNC.S ;  /* 0x00000000000073c6 */ /* 0x001e220000000000 */
[----:B------:R-:W-:Y:S01]  /*c730*/  UIMAD.WIDE.U32 UR42, UR42, UR10, UR6 ;  /* 0x0000000a2a2a72a5 */ /* 0x000fe2000f8e0006 */
[----:B------:R-:W-:Y:S01]  /*c740*/  VIADD R3, R3, 0x13220 ;  /* 0x0001322003037836 */ /* 0x000fe20000000000 */
[----:B------:R-:W-:Y:S01]  /*c750*/  SHF.R.S32.HI R52, RZ, 0x1f, R19 ;  /* 0x0000001fff347819 */ /* 0x000fe20000011413 */
[----:B------:R-:W-:Y:S01]  /*c760*/  ULDC.64 UR6, c[0x0][0xae0] ;  /* 0x0002b80000067ab9 */ /* 0x000fe20000000a00 */
[----:B------:R-:W-:-:S02]  /*c770*/  UIADD3 UR5, UR43, UR5, URZ ;  /* 0x000000052b057290 */ /* 0x000fc4000fffe03f */
[----:B------:R-:W-:Y:S02]  /*c780*/  IMAD.U32 R12, RZ, RZ, UR42 ;  /* 0x0000002aff0c7e24 */ /* 0x000fe4000f8e00ff */
[----:B-1----:R-:W-:-:S04]  /*c790*/  @P2 IMAD.HI.U32 R0, R2, R13, RZ ;  /* 0x0000000d02002227 */ /* 0x002fc800078e00ff */
[----:B------:R-:W-:Y:S01]  /*c7a0*/  IMAD.U32 R13, RZ, RZ, UR43 ;  /* 0x0000002bff0d7e24 */ /* 0x000fe2000f8e00ff */
[----:B------:R-:W-:Y:S01]  /*c7b0*/  @P2 SHF.R.U32.HI R15, RZ, R33, R0 ;  /* 0x00000021ff0f2219 */ /* 0x000fe20000011600 */
[----:B------:R-:W-:Y:S01]  /*c7c0*/  IMAD.U32 R13, RZ, RZ, UR5 ;  /* 0x00000005ff0d7e24 */ /* 0x000fe2000f8e00ff */
[----:B------:R-:W-:Y:S02]  /*c7d0*/  ULDC UR5, c[0x0][0xac8] ;  /* 0x0002b20000057ab9 */ /* 0x000fe40000000800 */
[--C-:B------:R-:W-:Y:S01]  /*c7e0*/  SHF.R.S32.HI R0, RZ, 0x1f, R15.reuse ;  /* 0x0000001fff007819 */ /* 0x100fe2000001140f */
[----:B------:R-:W-:Y:S02]  /*c7f0*/  IMAD.MOV R21, RZ, RZ, -R15 ;  /* 0x000000ffff157224 */ /* 0x000fe400078e0a0f */
[----:B------:R-:W-:-:S04]  /*c800*/  IMAD.WIDE.U32 R12, R15, UR6, R12 ;  /* 0x000000060f0c7c25 */ /* 0x000fc8000f8e000c */
[----:B------:R-:W-:Y:S02]  /*c810*/  IMAD R0, R0, UR6, RZ ;  /* 0x0000000600007c24 */ /* 0x000fe4000f8e02ff */
[----:B------:R-:W-:Y:S02]  /*c820*/  IMAD R21, R32, R21, R2 ;  /* 0x0000001520157224 */ /* 0x000fe400078e0202 */
[----:B------:R-:W-:Y:S01]  /*c830*/  IMAD R33, R15, UR7, R0 ;  /* 0x000000070f217c24 */ /* 0x000fe2000f8e0200 */
[----:B------:R-:W-:Y:S02]  /*c840*/  ULDC.64 UR6, c[0x0][0xad8] ;  /* 0x0002b60000067ab9 */ /* 0x000fe40000000a00 */
[----:B------:R-:W-:Y:S01]  /*c850*/  SHF.R.S32.HI R0, RZ, 0x1f, R21 ;  /* 0x0000001fff007819 */ /* 0x000fe20000011415 */
[----:B------:R-:W-:-:S04]  /*c860*/  IMAD.IADD R13, R13, 0x1, R33 ;  /* 0x000000010d0d7824 */ /* 0x000fc800078e0221 */
[----:B------:R-:W-:Y:S02]  /*c870*/  IMAD R0, R0, UR6, RZ ;  /* 0x0000000600007c24 */ /* 0x000fe4000f8e02ff */
[----:B------:R-:W-:-:S04]  /*c880*/  IMAD.WIDE.U32 R12, R21, UR6, R12 ;  /* 0x00000006150c7c25 */ /* 0x000fc8000f8e000c */
[----:B------:R-:W-:Y:S01]  /*c890*/  IMAD R15, R21, UR7, R0 ;  /* 0x00000007150f7c24 */ /* 0x000fe2000f8e0200 */
[----:B------:R-:W-:Y:S01]  /*c8a0*/  ULDC.64 UR6, c[0x0][0xa80] ;  /* 0x0002a00000067ab9 */ /* 0x000fe20000000a00 */
[----:B------:R-:W-:Y:S01]  /*c8b0*/  VIADD R21, R22, UR41 ;  /* 0x0000002916157c36 */ /* 0x000fe20008000000 */
[C---:B------:R-:W-:Y:S01]  /*c8c0*/  LEA R20, P0, R12.reuse, UR6, 0x1 ;  /* 0x000000060c147c11 */ /* 0x040fe2000f8008ff */
[----:B------:R-:W-:Y:S01]  /*c8d0*/  IMAD.IADD R13, R13, 0x1, R15 ;  /* 0x000000010d0d7824 */ /* 0x000fe200078e020f */
[----:B------:R-:W-:Y:S01]  /*c8e0*/  PRMT R0, RZ, 0x654, R3 ;  /* 0x00000654ff007816 */ /* 0x000fe20000000003 */
[C---:B------:R-:W-:Y:S02]  /*c8f0*/  VIADD R15, R21.reuse, 0x60 ;  /* 0x00000060150f7836 */ /* 0x040fe40000000000 */
[----:B0-----:R-:W0:Y:S01]  /*c900*/  SHFL.IDX PT, R2, R20, RZ, 0x181f ;  /* 0x00181fff14027589 */ /* 0x001e2200000e0000 */
[----:B------:R-:W-:Y:S01]  /*c910*/  LEA.HI.X R32, R12, UR7, R13, 0x1, P0 ;  /* 0x000000070c207c11 */ /* 0x000fe200080f0c0d */
[----:B------:R-:W-:Y:S01]  /*c920*/  VIADD R13, R21, 0x30 ;  /* 0x00000030150d7836 */ /* 0x000fe20000000000 */
[----:B------:R-:W-:Y:S01]  /*c930*/  ISETP.GE.AND P0, PT, R19, UR5, PT ;  /* 0x0000000513007c0c */ /* 0x000fe2000bf06270 */
[----:B------:R-:W1:Y:S01]  /*c940*/  SHFL.IDX PT, R12, R20, 0x1, 0x181f ;  /* 0x00381f00140c7f89 */ /* 0x000e6200000e0000 */
[----:B------:R2:W-:Y:S02]  /*c950*/  SYNCS.ARRIVE.TRANS64.RED.A1T0 RZ, [R0+URZ], RZ ;  /* 0x000000ff00ff79a7 */ /* 0x0005e4000810043f */
[-C--:B------:R-:W-:Y:S01]  /*c960*/  ISETP.GE.OR P1, PT, R21, R46.reuse, P0 ;  /* 0x0000002e1500720c */ /* 0x080fe20000726670 */
[----:B------:R-:W4:Y:S01]  /*c970*/  SHFL.IDX PT, R14, R20, 0x2, 0x181f ;  /* 0x00581f00140e7f89 */ /* 0x000f2200000e0000 */
[-C--:B------:R-:W-:Y:S01]  /*c980*/  ISETP.GE.OR P2, PT, R13, R46.reuse, P0 ;  /* 0x0000002e0d00720c */ /* 0x080fe20000746670 */
[----:B------:R-:W-:Y:S01]  /*c990*/  VIADD R21, R21, 0x90 ;  /* 0x0000009015157836 */ /* 0x000fe20000000000 */
[-C--:B------:R-:W-:Y:S01]  /*c9a0*/  ISETP.GE.OR P3, PT, R15, R46.reuse, P0 ;  /* 0x0000002e0f00720c */ /* 0x080fe20000766670 */
[----:B------:R-:W2:Y:S03]  /*c9b0*/  SHFL.IDX PT, R34, R32, RZ, 0x181f ;  /* 0x00181fff20227589 */ /* 0x000ea600000e0000 */
[----:B------:R-:W-:Y:S01]  /*c9c0*/  ISETP.GE.OR P0, PT, R21, R46, P0 ;  /* 0x0000002e1500720c */ /* 0x000fe20000706670 */
[----:B------:R-:W2:Y:S04]  /*c9d0*/  SHFL.IDX PT, R36, R32, 0x1, 0x181f ;  /* 0x00381f0020247f89 */ /* 0x000ea800000e0000 */
[----:B------:R-:W2:Y:S01]  /*c9e0*/  SHFL.IDX PT, R38, R32, 0x2, 0x181f ;  /* 0x00581f0020267f89 */ /* 0x000ea200000e0000 */
[----:B0-----:R-:W-:-:S03]  /*c9f0*/  @!P1 LEA R2, P4, R19, R2, 0x1 ;  /* 0x0000000213029211 */ /* 0x001fc600078808ff */
[----:B------:R-:W0:Y:S01]  /*ca00*/  SHFL.IDX PT, R20, R20, 0x3, 0x181f ;  /* 0x00781f0014147f89 */ /* 0x000e2200000e0000 */
[----:B-1----:R-:W-:-:S03]  /*ca10*/  @!P2 LEA R12, P5, R19, R12, 0x1 ;  /* 0x0000000c130ca211 */ /* 0x002fc600078a08ff */
[----:B------:R-:W1:Y:S01]  /*ca20*/  SHFL.IDX PT, R32, R32, 0x3, 0x181f ;  /* 0x00781f0020207f89 */ /* 0x000e6200000e0000 */
[C---:B----4-:R-:W-:Y:S02]  /*ca30*/  @!P3 LEA R14, P6, R19.reuse, R14, 0x1 ;  /* 0x0000000e130eb211 */ /* 0x050fe400078c08ff */
[C-C-:B--2---:R-:W-:Y:S02]  /*ca40*/  @!P1 LEA.HI.X R3, R19.reuse, R34, R52.reuse, 0x1, P4 ;  /* 0x0000002213039211 */ /* 0x144fe400020f0c34 */
[C-C-:B------:R-:W-:Y:S02]  /*ca50*/  @!P2 LEA.HI.X R13, R19.reuse, R36, R52.reuse, 0x1, P5 ;  /* 0x00000024130da211 */ /* 0x140fe400028f0c34 */
[----:B------:R-:W-:Y:S01]  /*ca60*/  @!P3 LEA.HI.X R15, R19, R38, R52, 0x1, P6 ;  /* 0x00000026130fb211 */ /* 0x000fe200030f0c34 */
[----:B------:R2:W-:Y:S04]  /*ca70*/  @!P1 ST.E.128 desc[UR46][R2.64], R4 ;  /* 0x0000000402009985 */ /* 0x0005e8000c101d2e */
[----:B------:R2:W-:Y:S04]  /*ca80*/  @!P2 ST.E.128 desc[UR46][R12.64], R8 ;  /* 0x000000080c00a985 */ /* 0x0005e8000c101d2e */
[----:B---3--:R2:W-:Y:S01]  /*ca90*/  @!P3 ST.E.128 desc[UR46][R14.64], R28 ;  /* 0x0000001c0e00b985 */ /* 0x0085e2000c101d2e */
[----:B01----:R-:W-:Y:S05]  /*caa0*/  @P0 BRA `(.L_x_12306) ;  /* 0x0000000400f00947 */ /* 0x003fea0003800000 */
[----:B--2---:R-:W-:-:S04]  /*cab0*/  LEA R2, P0, R19, R20, 0x1 ;  /* 0x0000001413027211 */ /* 0x004fc800078008ff */
[----:B------:R-:W-:-:S05]  /*cac0*/  LEA.HI.X R3, R19, R32, R52, 0x1, P0 ;  /* 0x0000002013037211 */ /* 0x000fca00000f0c34 */
[----:B-----5:R0:W-:Y:S01]  /*cad0*/  ST.E.128 desc[UR46][R2.64], R24 ;  /* 0x0000001802007985 */ /* 0x0201e2000c101d2e */
[----:B------:R-:W-:Y:S05]  /*cae0*/  BRA `(.L_x_12306) ;  /* 0x0000000400e07947 */ /* 0x000fea0003800000 */
.L_x_12305:
        /* <DEDUP_REMOVED lines=38> */
[----:B------:R-:W-:Y:S02]  /*cd50*/  SHF.R.S32.HI R3, RZ, 0x1f, R2 ;  /* 0x0000001fff037819 */ /* 0x000fe40000011402 */
[----:B------:R-:W-:Y:S02]  /*cd60*/  MOV R4, UR5 ;  /* 0x0000000500047c02 */ /* 0x000fe40008000f00 */
[----:B------:R-:W-:Y:S02]  /*cd70*/  IADD3 R2, P0, R2, UR6, RZ ;  /* 0x0000000602027c10 */ /* 0x000fe4000ff1e0ff */
[----:B------:R-:W-:Y:S02]  /*cd80*/  SHF.R.S32.HI R0, RZ, 0x1f, R5 ;  /* 0x0000001fff007819 */ /* 0x000fe40000011405 */
[----:B------:R-:W-:Y:S01]  /*cd90*/  IADD3.X R3, R3, UR7, R4, P0, !PT ;  /* 0x0000000703037c10 */ /* 0x000fe200087fe404 */
[----:B------:R-:W-:-:S02]  /*cda0*/  ULDC.64 UR6, c[0x0][0xb50] ;  /* 0x0002d40000067ab9 */ /* 0x000fc40000000a00 */
        /* <DEDUP_REMOVED lines=8> */
.L_x_12308:
[----:B------:R-:W-:Y:S05]  /*ce30*/  BSYNC B1 ;  /* 0x0000000000017941 */ /* 0x000fea0003800000 */
.L_x_12307:
[----:B------:R-:W-:Y:S01]  /*ce40*/  ULDC.64 UR10, c[0x0][0xae8] ;  /* 0x0002ba00000a7ab9 */ /* 0x000fe20000000a00 */
[----:B------:R-:W-:Y:S01]  /*ce50*/  VIADD R6, R6, UR41 ;  /* 0x0000002906067c36 */ /* 0x000fe20008000000 */
[----:B------:R-:W-:Y:S01]  /*ce60*/  UIMAD UR5, UR8, UR10, URZ ;  /* 0x0000000a080572a4 */ /* 0x000fe2000f8e023f */
[----:B------:R-:W-:Y:S01]  /*ce70*/  VIADD R30, R22, UR41 ;  /* 0x00000029161e7c36 */ /* 0x000fe20008000000 */
        /* <DEDUP_REMOVED lines=47> */
[----:B------:R1:W4:Y:S04]  /*d170*/  SHFL.IDX PT, R28, R4, 0x3, 0x181f ;  /* 0x00781f00041c7f89 */ /* 0x00032800000e0000 */
        /* <DEDUP_REMOVED lines=15> */
.L_x_12306:
[----:B------:R-:W-:Y:S05]  /*d270*/  BSYNC B0 ;  /* 0x0000000000007941 */ /* 0x000fea0003800000 */
.L_x_12304:
[----:B------:R-:W-:Y:S02]  /*d280*/  ULDC UR5, c[0x0][0xc38] ;  /* 0x00030e0000057ab9 */ /* 0x000fe40000000800 */
[----:B------:R-:W-:-:S06]  /*d290*/  UISETP.GE.AND UP0, UPT, UR4, UR5, UPT ;  /* 0x000000050400728c */ /* 0x000fcc000bf06270 */
[----:B------:R-:W-:-:S13]  /*d2a0*/  PLOP3.LUT P0, PT, PT, PT, UP0, 0x80, 0x0 ;  /* 0x000000000000781c */ /* 0x000fda0003f0f008 */
[----:B------:R-:W-:Y:S05]  /*d2b0*/  @!P0 BRA `(.L_x_12309) ;  /* 0xffffff3800a88947 */ /* 0x000fea000383ffff */
[----:B------:R-:W-:Y:S05]  /*d2c0*/  EXIT ;  /* 0x000000000000794d */ /* 0x000fea0003800000 */
.L_x_12266:
        /* <DEDUP_REMOVED lines=17> */
[----:B------:R-:W-:Y:S01]  /*d3e0*/  UMOV UR4, 0x400 ;  /* 0x0000040000047882 */ /* 0x000fe20000000000 */
[----:B------:R-:W-:Y:S01]  /*d3f0*/  IMAD.U32 R27, RZ, RZ, UR6 ;  /* 0x00000006ff1b7e24 */ /* 0x000fe2000f8e00ff */
[----:B------:R-:W-:Y:S01]  /*d400*/  ULOP3.LUT UR39, UR38, 0x1, URZ, 0xfc, !UPT ;  /* 0x0000000126277892 */ /* 0x000fe2000f8efc3f */
[----:B------:R-:W-:Y:S01]  /*d410*/  IMAD.MOV.U32 R19, RZ, RZ, 0x1 ;  /* 0x00000001ff137424 */ /* 0x000fe200078e00ff */
[----:B------:R-:W-:Y:S01]  /*d420*/  ULOP3.LUT UR44, UR38, 0x2, URZ, 0xfc, !UPT ;  /* 0x00000002262c7892 */ /* 0x000fe2000f8efc3f */
[----:B------:R-:W-:Y:S01]  /*d430*/  IMAD.MOV.U32 R18, RZ, RZ, RZ ;  /* 0x000000ffff127224 */ /* 0x000fe200078e00ff */
[----:B------:R-:W-:Y:S01]  /*d440*/  ULDC UR42, c[0x0][0xc] ;  /* 0x00000300002a7ab9 */ /* 0x000fe20000000800 */
[----:B------:R-:W-:Y:S01]  /*d450*/  IMAD.MOV.U32 R29, RZ, RZ, RZ ;  /* 0x000000ffff1d7224 */ /* 0x000fe200078e00ff */
[----:B------:R-:W-:Y:S01]  /*d460*/  ULDC.64 UR48, c[0x0][0x198] ;  /* 0x0000660000307ab9 */ /* 0x000fe20000000a00 */
[----:B-1----:R-:W-:-:S06]  /*d470*/  ULEA UR4, UR5, UR4, 0x18 ;  /* 0x0000000405047291 */ /* 0x002fcc000f8ec03f */
[----:B------:R-:W-:Y:S01]  /*d480*/  MOV R16, UR4 ;  /* 0x0000000400107c02 */ /* 0x000fe20008000f00 */
[C---:B0-----:R-:W-:Y:S01]  /*d490*/  IMAD.SHL.U32 R26, R11.reuse, 0x40, RZ ;  /* 0x000000400b1a7824 */ /* 0x041fe200078e00ff */
[C---:B------:R-:W-:Y:S01]  /*d4a0*/  LOP3.LUT R10, R11.reuse, 0x7f, RZ, 0xc0, !PT ;  /* 0x0000007f0b0a7812 */ /* 0x040fe200078ec0ff */
[C---:B------:R-:W-:Y:S01]  /*d4b0*/  IMAD.SHL.U32 R2, R11.reuse, 0x10, RZ ;  /* 0x000000100b027824 */ /* 0x040fe200078e00ff */
[----:B------:R-:W-:Y:S01]  /*d4c0*/  SHF.R.U32.HI R3, RZ, 0x1, R11 ;  /* 0x00000001ff037819 */ /* 0x000fe2000001160b */
[C---:B------:R-:W-:Y:S01]  /*d4d0*/  IMAD.SHL.U32 R8, R11.reuse, 0x2, RZ ;  /* 0x000000020b087824 */ /* 0x040fe200078e00ff */
[----:B------:R-:W-:Y:S01]  /*d4e0*/  LOP3.LUT R4, R26, 0x180, RZ, 0xc0, !PT ;  /* 0x000001801a047812 */ /* 0x000fe200078ec0ff */
[----:B------:R-:W-:Y:S01]  /*d4f0*/  IMAD.SHL.U32 R6, R10, 0x10, RZ ;  /* 0x000000100a067824 */ /* 0x000fe200078e00ff */
[----:B------:R-:W-:Y:S01]  /*d500*/  LOP3.LUT R5, R2, 0x1b0, RZ, 0xc0, !PT ;  /* 0x000001b002057812 */ /* 0x000fe200078ec0ff */
[C---:B------:R-:W-:Y:S01]  /*d510*/  IMAD.SHL.U32 R0, R11.reuse, 0x20, RZ ;  /* 0x000000200b007824 */ /* 0x040fe200078e00ff */
[----:B------:R-:W-:Y:S01]  /*d520*/  LOP3.LUT R3, R4, 0x30, R3, 0xf8, !PT ;  /* 0x0000003004037812 */ /* 0x000fe200078ef803 */
[----:B------:R-:W-:Y:S01]  /*d530*/  IMAD.SHL.U32 R4, R11, 0x8, RZ ;  /* 0x000000080b047824 */ /* 0x000fe200078e00ff */
[----:B------:R-:W-:-:S02]  /*d540*/  LOP3.LUT R8, R5, 0x30, R8, 0x78, !PT ;  /* 0x0000003005087812 */ /* 0x000fc400078e7808 */
[----:B------:R-:W-:Y:S01]  /*d550*/  LOP3.LUT R7, R6, 0x600, RZ, 0xc0, !PT ;  /* 0x0000060006077812 */ /* 0x000fe200078ec0ff */
[----:B------:R-:W-:Y:S01]  /*d560*/  IMAD.SHL.U32 R6, R11, 0x4, RZ ;  /* 0x000000040b067824 */ /* 0x000fe200078e00ff */
[----:B------:R-:W-:Y:S02]  /*d570*/  LOP3.LUT R5, R0, 0x80, RZ, 0xc0, !PT ;  /* 0x0000008000057812 */ /* 0x000fe400078ec0ff */
[----:B------:R-:W-:Y:S02]  /*d580*/  LOP3.LUT R9, R7, 0x60, R0, 0xf8, !PT ;  /* 0x0000006007097812 */ /* 0x000fe400078ef800 */
[----:B------:R-:W-:Y:S02]  /*d590*/  LOP3.LUT R5, R5, 0x10, R11, 0xf8, !PT ;  /* 0x0000001005057812 */ /* 0x000fe400078ef80b */
[----:B------:R-:W-:Y:S02]  /*d5a0*/  LOP3.LUT R7, R7, 0x40, R2, 0xf8, !PT ;  /* 0x0000004007077812 */ /* 0x000fe400078ef802 */
[----:B------:R-:W-:-:S02]  /*d5b0*/  LOP3.LUT R3, R3, 0x30, R4, 0x78, !PT ;  /* 0x0000003003037812 */ /* 0x000fc400078e7804 */
[----:B------:R-:W-:Y:S02]  /*d5c0*/  LOP3.LUT R5, R5, 0x10, R6, 0x78, !PT ;  /* 0x0000001005057812 */ /* 0x000fe400078e7806 */
[----:B------:R-:W-:Y:S02]  /*d5d0*/  LOP3.LUT R7, R7, R8, RZ, 0xfc, !PT ;  /* 0x0000000807077212 */ /* 0x000fe400078efcff */
[----:B------:R-:W-:Y:S02]  /*d5e0*/  LOP3.LUT R26, R3, 0x640, R26, 0xf8, !PT ;  /* 0x00000640031a7812 */ /* 0x000fe400078ef81a */
[----:B------:R-:W-:Y:S01]  /*d5f0*/  LOP3.LUT R6, R9, 0x100, R0, 0xf8, !PT ;  /* 0x0000010009067812 */ /* 0x000fe200078ef800 */
[----:B------:R-:W-:Y:S01]  /*d600*/  IMAD.IADD R28, R16, 0x1, R7 ;  /* 0x00000001101c7824 */ /* 0x000fe200078e0207 */
[----:B------:R-:W-:Y:S02]  /*d610*/  SHF.R.U32.HI R3, RZ, 0x2, R10 ;  /* 0x00000002ff037819 */ /* 0x000fe4000001160a */
[----:B------:R-:W-:-:S02]  /*d620*/  LOP3.LUT R25, R6, R5, RZ, 0xfc, !PT ;  /* 0x0000000506197212 */ /* 0x000fc400078efcff */
[----:B------:R-:W-:-:S07]  /*d630*/  LOP3.LUT R0, R3, 0x60, R0, 0xf8, !PT ;  /* 0x0000006003007812 */ /* 0x000fce00078ef800 */
.L_x_12369:
        /* <DEDUP_REMOVED lines=22> */
.L_x_12311:
[----:B------:R-:W-:Y:S01]  /*d7a0*/  ULDC UR9, c[0x0][0xc54] ;  /* 0x0003150000097ab9 */ /* 0x000fe20000000800 */
[----:B------:R-:W-:Y:S01]  /*d7b0*/  UMOV UR5, UR8 ;  /* 0x0000000800057c82 */ /* 0x000fe20008000000 */
[----:B------:R-:W-:-:S11]  /*d7c0*/  UISETP.NE.AND UP0, UPT, UR9, 0x1, UPT ;  /* 0x000000010900788c */ /* 0x000fd6000bf05270 */
[----:B------:R-:W-:Y:S02]  /*d7d0*/  @UP0 ULDC.64 UR10, c[0x0][0xc58] ;  /* 0x00031600000a0ab9 */ /* 0x000fe40000000a00 */
[----:B------:R-:W-:-:S04]  /*d7e0*/  UIMAD.WIDE.U32 UR6, UR8, UR10, URZ ;  /* 0x0000000a080672a5 */ /* 0x000fc8000f8e003f */
[----:B------:R-:W-:-:S04]  /*d7f0*/  @UP0 USHF.R.U32.HI UR5, URZ, UR11, UR7 ;  /* 0x0000000b3f050299 */ /* 0x000fc80008011607 */
[----:B------:R-:W-:-:S12]  /*d800*/  UIMAD UR6, UR5, UR9, URZ ;  /* 0x00000009050672a4 */ /* 0x000fd8000f8e023f */
.L_x_12312:
        /* <DEDUP_REMOVED lines=9> */
[----:B------:R-:W-:Y:S02]  /*d8a0*/  UIMAD UR8, UR41, 0xc0, URZ ;  /* 0x000000c0290878a4 */ /* 0x000fe4000f8e023f */
        /* <DEDUP_REMOVED lines=52> */
.L_x_12314:
        /* <DEDUP_REMOVED lines=20> */
.L_x_12317:
[----:B------:R-:W-:Y:S05]  /*dd30*/  BSYNC B6 ;  /* 0x0000000000067941 */ /* 0x000fea0003800000 */
.L_x_12316:
        /* <DEDUP_REMOVED lines=22> */
.L_x_12319:
[----:B------:R-:W-:Y:S05]  /*dea0*/  BSYNC B6 ;  /* 0x0000000000067941 */ /* 0x000fea0003800000 */
.L_x_12318:
        /* <DEDUP_REMOVED lines=20> */
.L_x_12321:
[----:B------:R-:W-:Y:S05]  /*dff0*/  BSYNC B6 ;  /* 0x0000000000067941 */ /* 0x000fea0003800000 */
.L_x_12320:
        /* <DEDUP_REMOVED lines=19> */
.L_x_12323:
[----:B------:R-:W-:Y:S05]  /*e130*/  BSYNC B6 ;  /* 0x0000000000067941 */ /* 0x000fea0003800000 */
.L_x_12322:
        /* <DEDUP_REMOVED lines=23> */
.L_x_12388:
        /* <DEDUP_REMOVED lines=10> */
.L_x_12391:
        /* <DEDUP_REMOVED lines=21> */
.L_x_12327:
[----:B-1----:R-:W1:Y:S01]  /*e4a0*/  S2R R2, SR_TID.X ;  /* 0x0000000000027919 */ /* 0x002e620000002100 */
[----:B------:R-:W-:Y:S01]  /*e4b0*/  IMAD R5, R18, 0x8, R16 ;  /* 0x0000000812057824 */ /* 0x000fe200078e0210 */
[----:B-1----:R-:W-:Y:S02]  /*e4c0*/  LOP3.LUT R3, R2, 0x7f, RZ, 0xc0, !PT ;  /* 0x0000007f02037812 */ /* 0x002fe400078ec0ff */
[----:B------:R-:W-:Y:S02]  /*e4d0*/  SHF.L.U32 R2, R19, 0x1f, RZ ;  /* 0x0000001f13027819 */ /* 0x000fe400000006ff */
[----:B------:R-:W-:Y:S02]  /*e4e0*/  ISETP.NE.AND P0, PT, R3, RZ, PT ;  /* 0x000000ff0300720c */ /* 0x000fe40003f05270 */
[----:B------:R-:W1:Y:S02]  /*e4f0*/  SYNCS.PHASECHK.TRANS64.TRYWAIT P1, [R5+URZ+0x13280], R2 ;  /* 0x01328002050075a7 */ /* 0x000e64000802017f */
[----:B-1----:R-:W-:Y:S09]  /*e500*/  @!P1 BRA `(.L_x_12328) ;  /* 0x0000002400fc9947 */ /* 0x002ff20003800000 */
.L_x_12392:
        /* <DEDUP_REMOVED lines=8> */
.L_x_12329:
        /* <DEDUP_REMOVED lines=16> */
.L_x_12393:
        /* <DEDUP_REMOVED lines=8> */
.L_x_12331:
        /* <DEDUP_REMOVED lines=17> */
.L_x_12325:
        /* <DEDUP_REMOVED lines=26> */
[----:B------:R-:W-:-:S07]  /*e9c0*/  IMAD.MOV.U32 R13, RZ, RZ, RZ ;  /* 0x000000ffff0d7224 */ /* 0x000fce00078e00ff */
[----:B0-----:R-:W-:-:S07]  /*e9d0*/  LEPC R20, `(.L_x_12333) ;  /* 0x000000001014794e */ /* 0x001fce0000000000 */
[----:B-1----:R-:W-:Y:S05]  /*e9e0*/  CALL.ABS.NOINC R2 ;  /* 0x0000000002007343 */ /* 0x002fea0003c00000 */
.L_x_12333:
[----:B------:R-:W-:Y:S05]  /*e9f0*/  BSYNC B6 ;  /* 0x0000000000067941 */ /* 0x000fea0003800000 */
.L_x_12332:
[----:B------:R-:W3:Y:S01]  /*ea00*/  LDC R9, c[0x0][0x448] ;  /* 0x00011200ff097b82 */ /* 0x000ee20000000800 */
[----:B0-----:R-:W0:Y:S01]  /*ea10*/  S2R R20, SR_TID.X ;  /* 0x0000000000147919 */ /* 0x001e220000002100 */
[----:B------:R-:W-:Y:S01]  /*ea20*/  IMAD.U32 R6, RZ, RZ, UR41 ;  /* 0x00000029ff067e24 */ /* 0x000fe2000f8e00ff */
[----:B------:R-:W-:Y:S01]  /*ea30*/  ULDC.64 UR8, c[0x0][0x2e0] ;  /* 0x0000b80000087ab9 */ /* 0x000fe20000000a00 */
[----:B------:R-:W-:Y:S01]  /*ea40*/  UMOV UR4, UR50 ;  /* 0x0000003200047c82 */ /* 0x000fe20008000000 */
[----:B------:R-:W-:Y:S01]  /*ea50*/  UIMAD UR6, UR45, UR8, URZ ;  /* 0x000000082d0672a4 */ /* 0x000fe2000f8e023f */
[----:B------:R-:W-:Y:S02]  /*ea60*/  UMOV UR5, UR37 ;  /* 0x0000002500057c82 */ /* 0x000fe40008000000 */
[----:B------:R-:W-:Y:S02]  /*ea70*/  UIMAD.WIDE.U32 UR4, UR43, UR8, UR4 ;  /* 0x000000082b0472a5 */ /* 0x000fe4000f8e0004 */
[----:B------:R-:W-:-:S03]  /*ea80*/  UIMAD UR6, UR43, UR9, UR6 ;  /* 0x000000092b0672a4 */ /* 0x000fc6000f8e0206 */
[----:B------:R-:W-:Y:S01]  /*ea90*/  ULDC.64 UR8, c[0x0][0x2d0] ;  /* 0x0000b40000087ab9 */ /* 0x000fe20000000a00 */
[----:B------:R-:W-:Y:S01]  /*eaa0*/  UIADD3 UR6, UR5, UR6, URZ ;  /* 0x0000000605067290 */ /* 0x000fe2000fffe03f */
[----:B------:R-:W-:-:S04]  /*eab0*/  IMAD.U32 R4, RZ, RZ, UR4 ;  /* 0x00000004ff047e24 */ /* 0x000fc8000f8e00ff */
[----:B-12---:R-:W-:Y:S01]  /*eac0*/  IMAD.MOV.U32 R2, RZ, RZ, R4 ;  /* 0x000000ffff027224 */ /* 0x006fe200078e0004 */
[----:B---3--:R-:W-:Y:S02]  /*ead0*/  ISETP.NE.AND P1, PT, R9, 0x1, PT ;  /* 0x000000010900780c */ /* 0x008fe40003f25270 */
[C---:B0-----:R-:W-:Y:S01]  /*eae0*/  LOP3.LUT R21, R20.reuse, 0x7f, RZ, 0xc0, !PT ;  /* 0x0000007f14157812 */ /* 0x041fe200078ec0ff */
[----:B------:R-:W-:-:S10]  /*eaf0*/  IMAD.SHL.U32 R20, R20, 0x20, RZ ;  /* 0x0000002014147824 */ /* 0x000fd400078e00ff */
[----:B------:R-:W0:Y:S01]  /*eb00*/  @P1 LDC R3, c[0x0][0x44c] ;  /* 0x00011300ff031b82 */ /* 0x000e220000000800 */
[----:B------:R-:W-:-:S04]  /*eb10*/  SHF.R.U32.HI R21, RZ, 0x2, R21 ;  /* 0x00000002ff157819 */ /* 0x000fc80000011615 */
[----:B------:R-:W-:-:S03]  /*eb20*/  LOP3.LUT R20, R21, 0x60, R20, 0xf8, !PT ;  /* 0x0000006015147812 */ /* 0x000fc600078ef814 */
[----:B------:R-:W1:Y:S02]  /*eb30*/  @P1 LDC R5, c[0x0][0x450] ;  /* 0x00011400ff051b82 */ /* 0x000e640000000800 */
[----:B------:R-:W-:Y:S02]  /*eb40*/  IMAD R6, R6, 0xc0, R20 ;  /* 0x000000c006067824 */ /* 0x000fe400078e0214 */
[----:B------:R-:W2:Y:S02]  /*eb50*/  S2R R20, SR_TID.X ;  /* 0x0000000000147919 */ /* 0x000ea40000002100 */
[----:B------:R-:W-:Y:S02]  /*eb60*/  IMAD.MOV.U32 R7, RZ, RZ, R6 ;  /* 0x000000ffff077224 */ /* 0x000fe400078e0006 */
[----:B------:R-:W3:Y:S01]  /*eb70*/  @P1 LDC R8, c[0x0][0x450] ;  /* 0x00011400ff081b82 */ /* 0x000ee20000000800 */
[----:B0-----:R-:W-:-:S04]  /*eb80*/  @P1 IMAD.HI.U32 R0, R6, R3, RZ ;  /* 0x0000000306001227 */ /* 0x001fc800078e00ff */
[----:B------:R-:W-:Y:S01]  /*eb90*/  IMAD.U32 R3, RZ, RZ, UR6 ;  /* 0x00000006ff037e24 */ /* 0x000fe2000f8e00ff */
[----:B------:R-:W-:Y:S01]  /*eba0*/  ULDC.64 UR6, c[0x0][0x280] ;  /* 0x0000a00000067ab9 */ /* 0x000fe20000000a00 */
[----:B-1----:R-:W-:Y:S01]  /*ebb0*/  @P1 SHF.R.U32.HI R7, RZ, R5, R0 ;  /* 0x00000005ff071219 */ /* 0x002fe20000011600 */
[----:B------:R-:W-:Y:S01]  /*ebc0*/  IMAD.U32 R5, RZ, RZ, UR5 ;  /* 0x00000005ff057e24 */ /* 0x000fe2000f8e00ff */
[----:B------:R-:W-:Y:S02]  /*ebd0*/  ULDC.64 UR4, c[0x0][0x2c8] ;  /* 0x0000b20000047ab9 */ /* 0x000fe40000000a00 */
[----:B------:R-:W-:Y:S01]  /*ebe0*/  SHF.R.S32.HI R0, RZ, 0x1f, R7 ;  /* 0x0000001fff007819 */ /* 0x000fe20000011407 */
[----:B------:R-:W-:-:S04]  /*ebf0*/  IMAD.WIDE.U32 R4, R7, UR8, R2 ;  /* 0x0000000807047c25 */ /* 0x000fc8000f8e0002 */
[----:B------:R-:W-:Y:S02]  /*ec00*/  IMAD R0, R0, UR8, RZ ;  /* 0x0000000800007c24 */ /* 0x000fe4000f8e02ff */
[C---:B--2---:R-:W-:Y:S01]  /*ec10*/  IMAD.SHL.U32 R10, R20.reuse, 0x10, RZ ;  /* 0x00000010140a7824 */ /* 0x044fe200078e00ff */
[----:B------:R-:W-:Y:S01]  /*ec20*/  LOP3.LUT R20, R20, 0x7f, RZ, 0xc0, !PT ;  /* 0x0000007f14147812 */ /* 0x000fe200078ec0ff */
[----:B------:R-:W-:Y:S02]  /*ec30*/  IMAD R11, R7, UR9, R0 ;  /* 0x00000009070b7c24 */ /* 0x000fe4000f8e0200 */
[----:B------:R-:W-:Y:S01]  /*ec40*/  IMAD.MOV R0, RZ, RZ, -R7 ;  /* 0x000000ffff007224 */ /* 0x000fe200078e0a07 */
[----:B------:R-:W-:Y:S01]  /*ec50*/  LOP3.LUT R10, R10, 0x30, RZ, 0xc0, !PT ;  /* 0x000000300a0a7812 */ /* 0x000fe200078ec0ff */
[----:B------:R-:W-:Y:S01]  /*ec60*/  IMAD.IADD R5, R5, 0x1, R11 ;  /* 0x0000000105057824 */ /* 0x000fe200078e020b */
[----:B------:R-:W-:Y:S01]  /*ec70*/  SHF.R.U32.HI R20, RZ, 0x2, R20 ;  /* 0x00000002ff147819 */ /* 0x000fe20000011614 */
[----:B------:R-:W-:-:S02]  /*ec80*/  IMAD R7, R9, R0, R6 ;  /* 0x0000000009077224 */ /* 0x000fc400078e0206 */
[----:B------:R-:W-:Y:S02]  /*ec90*/  VIADD R6, R6, 0x80 ;  /* 0x0000008006067836 */ /* 0x000fe40000000000 */
[----:B------:R-:W-:Y:S01]  /*eca0*/  IMAD.WIDE.U32 R4, R7, UR4, R4 ;  /* 0x0000000407047c25 */ /* 0x000fe2000f8e0004 */
[----:B------:R-:W-:-:S05]  /*ecb0*/  SHF.R.S32.HI R0, RZ, 0x1f, R7 ;  /* 0x0000001fff007819 */ /* 0x000fca0000011407 */
[----:B------:R-:W-:-:S04]  /*ecc0*/  IMAD R0, R0, UR4, RZ ;  /* 0x0000000400007c24 */ /* 0x000fc8000f8e02ff */
[----:B------:R-:W-:Y:S01]  /*ecd0*/  IMAD R7, R7, UR5, R0 ;  /* 0x0000000507077c24 */ /* 0x000fe2000f8e0200 */
[----:B------:R-:W-:-:S04]  /*ece0*/  IADD3 R0, P0, R4, UR6, RZ ;  /* 0x0000000604007c10 */ /* 0x000fc8000ff1e0ff */
[----:B------:R-:W-:Y:S01]  /*ecf0*/  IADD3.X R4, R5, UR7, R7, P0, !PT ;  /* 0x0000000705047c10 */ /* 0x000fe200087fe407 */
[----:B------:R-:W-:Y:S01]  /*ed00*/  IMAD.MOV.U32 R5, RZ, RZ, R6 ;  /* 0x000000ffff057224 */ /* 0x000fe200078e0006 */
[----:B------:R-:W0:Y:S02]  /*ed10*/  @P1 LDC R7, c[0x0][0x44c] ;  /* 0x00011300ff071b82 */ /* 0x000e240000000800 */
[----:B0-----:R-:W-:-:S05]  /*ed20*/  @P1 IMAD.HI.U32 R7, R6, R7, RZ ;  /* 0x0000000706071227 */ /* 0x001fca00078e00ff */
[----:B---3--:R-:W-:-:S04]  /*ed30*/  @P1 SHF.R.U32.HI R5, RZ, R8, R7 ;  /* 0x00000008ff051219 */ /* 0x008fc80000011607 */
        /* <DEDUP_REMOVED lines=18> */
[----:B------:R-:W-:Y:S01]  /*ee60*/  IMAD.U32 R7, RZ, RZ, UR41 ;  /* 0x00000029ff077e24 */ /* 0x000fe2000f8e00ff */
[----:B------:R-:W-:Y:S02]  /*ee70*/  ULDC UR4, c[0x0][0x288] ;  /* 0x0000a20000047ab9 */ /* 0x000fe40000000800 */
[----:B------:R-:W1:Y:S01]  /*ee80*/  SHFL.IDX PT, R2, R4, RZ, 0x1c1f ;  /* 0x001c1fff04027589 */ /* 0x000e6200000e0000 */
[----:B------:R-:W-:Y:S02]  /*ee90*/  IMAD R6, R9, UR4, RZ ;  /* 0x0000000409067c24 */ /* 0x000fe4000f8e02ff */
[----:B------:R-:W-:-:S04]  /*eea0*/  IMAD R7, R7, 0xc0, R20 ;  /* 0x000000c007077824 */ /* 0x000fc800078e0214 */
[C---:B------:R-:W-:Y:S01]  /*eeb0*/  VIADD R9, R7.reuse, 0x20 ;  /* 0x0000002007097836 */ /* 0x040fe20000000000 */
[C---:B------:R-:W-:Y:S01]  /*eec0*/  ISETP.GE.AND P1, PT, R7.reuse, R6, PT ;  /* 0x000000060700720c */ /* 0x040fe20003f26270 */
[----:B------:R-:W-:-:S12]  /*eed0*/  VIADD R11, R7, 0x80 ;  /* 0x00000080070b7836 */ /* 0x000fd80000000000 */
[----:B0-----:R-:W-:-:S05]  /*eee0*/  @!P1 IADD3 R14, P2, R10, R14, RZ ;  /* 0x0000000e0a0e9210 */ /* 0x001fca0007f5e0ff */
[----:B-1----:R-:W-:Y:S02]  /*eef0*/  @!P1 IMAD.X R3, RZ, RZ, R2, P2 ;  /* 0x000000ffff039224 */ /* 0x002fe400010e0602 */
[----:B------:R-:W-:Y:S02]  /*ef00*/  @!P1 IMAD.MOV.U32 R2, RZ, RZ, R14 ;  /* 0x000000ffff029224 */ /* 0x000fe400078e000e */
[----:B------:R-:W0:Y:S04]  /*ef10*/  SHFL.IDX PT, R14, R0, 0x1, 0x1c1f ;  /* 0x003c1f00000e7f89 */ /* 0x000e2800000e0000 */
[----:B------:R1:W-:Y:S01]  /*ef20*/  @!P1 LDGSTS.E.BYPASS.LTC128B.128 [R28+0xb000], desc[UR46][R2.64], !P0 ;  /* 0x0b000000021c9fae */ /* 0x0003e2000c101d6e */
[----:B------:R-:W-:Y:S02]  /*ef30*/  ISETP.GE.AND P1, PT, R9, R6, PT ;  /* 0x000000060900720c */ /* 0x000fe40003f26270 */
[----:B------:R-:W-:Y:S01]  /*ef40*/  IADD3 R9, R7, 0x40, RZ ;  /* 0x0000004007097810 */ /* 0x000fe20007ffe0ff */
[----:B-1----:R-:W1:Y:S10]  /*ef50*/  SHFL.IDX PT, R2, R4, 0x1, 0x1c1f ;  /* 0x003c1f0004027f89 */ /* 0x002e7400000e0000 */
[----:B0-----:R-:W-:-:S05]  /*ef60*/  @!P1 IADD3 R14, P2, R10, R14, RZ ;  /* 0x0000000e0a0e9210 */ /* 0x001fca0007f5e0ff */
[----:B-1----:R-:W-:Y:S02]  /*ef70*/  @!P1 IMAD.X R3, RZ, RZ, R2, P2 ;  /* 0x000000ffff039224 */ /* 0x002fe400010e0602 */
[----:B------:R-:W-:Y:S02]  /*ef80*/  @!P1 IMAD.MOV.U32 R2, RZ, RZ, R14 ;  /* 0x000000ffff029224 */ /* 0x000fe400078e000e */
[----:B------:R-:W0:Y:S04]  /*ef90*/  SHFL.IDX PT, R14, R0, 0x2, 0x1c1f ;  /* 0x005c1f00000e7f89 */ /* 0x000e2800000e0000 */
[----:B------:R1:W-:Y:S01]  /*efa0*/  @!P1 LDGSTS.E.BYPASS.LTC128B.128 [R28+0xb800], desc[UR46][R2.64], !P0 ;  /* 0x0b800000021c9fae */ /* 0x0003e2000c101d6e */
[----:B------:R-:W-:-:S03]  /*efb0*/  ISETP.GE.AND P1, PT, R9, R6, PT ;  /* 0x000000060900720c */ /* 0x000fc60003f26270 */
[----:B------:R-:W-:Y:S04]  /*efc0*/  SHFL.IDX PT, R9, R0, 0x3, 0x1c1f ;  /* 0x007c1f0000097f89 */ /* 0x000fe800000e0000 */
[----:B------:R-:W-:Y:S04]  /*efd0*/  SHFL.IDX PT, R0, R8, RZ, 0x1c1f ;  /* 0x001c1fff08007589 */ /* 0x000fe800000e0000 */
[----:B-1----:R-:W1:Y:S04]  /*efe0*/  SHFL.IDX PT, R2, R4, 0x2, 0x1c1f ;  /* 0x005c1f0004027f89 */ /* 0x002e6800000e0000 */
[----:B------:R-:W2:Y:S01]  /*eff0*/  SHFL.IDX PT, R4, R4, 0x3, 0x1c1f ;  /* 0x007c1f0004047f89 */ /* 0x000ea200000e0000 */
        /* <DEDUP_REMOVED lines=16> */
.L_x_12406:
        /* <DEDUP_REMOVED lines=10> */
.L_x_12335:
        /* <DEDUP_REMOVED lines=16> */
.L_x_12407:
[----:B------:R-:W-:Y:S05]  /*f2a0*/  BSYNC B0 ;  /* 0x0000000000007941 */ /* 0x000fea0003800000 */
.L_x_12336:
[----:B------:R-:W-:-:S06]  /*f2b0*/  UISETP.GE.AND UP0, UPT, UR40, 0x2, UPT ;  /* 0x000000022800788c */ /* 0x000fcc000bf06270 */
[----:B------:R-:W-:-:S13]  /*f2c0*/  PLOP3.LUT P0, PT, PT, PT, UP0, 0x80, 0x0 ;  /* 0x000000000000781c */ /* 0x000fda0003f0f008 */
[----:B------:R-:W-:Y:S05]  /*f2d0*/  @!P0 BRA `(.L_x_12338) ;  /* 0x0000000800e48947 */ /* 0x000fea0003800000 */
[----:B------:R-:W-:Y:S01]  /*f2e0*/  UIADD3 UR4, UR40, -0x2, URZ ;  /* 0xfffffffe28047890 */ /* 0x000fe2000fffe03f */
[----:B------:R-:W-:Y:S02]  /*f2f0*/  IMAD.MOV.U32 R6, RZ, RZ, R19 ;  /* 0x000000ffff067224 */ /* 0x000fe400078e0013 */
[----:B------:R-:W-:-:S03]  /*f300*/  IMAD.MOV.U32 R7, RZ, RZ, R18 ;  /* 0x000000ffff077224 */ /* 0x000fc600078e0012 */
[----:B------:R-:W-:-:S07]  /*f310*/  IMAD.U32 R0, RZ, RZ, UR4 ;  /* 0x00000004ff007e24 */ /* 0x000fce000f8e00ff */
.L_x_12358:
        /* <DEDUP_REMOVED lines=31> */
.L_x_12341:
        /* <DEDUP_REMOVED lines=8> */
.L_x_12408:
[----:B------:R-:W-:Y:S05]  /*f590*/  BSYNC B1 ;  /* 0x0000000000017941 */ /* 0x000fea0003800000 */
.L_x_12342:
        /* <DEDUP_REMOVED lines=9> */
.L_x_12345:
[----:B------:R-:W-:Y:S05]  /*f630*/  BSYNC B1 ;  /* 0x0000000000017941 */ /* 0x000fea0003800000 */
.L_x_12344:
        /* <DEDUP_REMOVED lines=11> */
.L_x_12346:
        /* <DEDUP_REMOVED lines=13> */
.L_x_12409:
[----:B------:R-:W-:Y:S05]  /*f7c0*/  BSYNC B1 ;  /* 0x0000000000017941 */ /* 0x000fea0003800000 */
.L_x_12347:
        /* <DEDUP_REMOVED lines=11> */
.L_x_12350:
[----:B------:R-:W-:Y:S05]  /*f880*/  BSYNC B1 ;  /* 0x0000000000017941 */ /* 0x000fea0003800000 */
.L_x_12349:
        /* <DEDUP_REMOVED lines=8> */
.L_x_12351:
        /* <DEDUP_REMOVED lines=10> */
.L_x_12340:
[----:B------:R-:W-:Y:S05]  /*f9b0*/  BSYNC B0 ;  /* 0x0000000000007941 */ /* 0x000fea0003800000 */
.L_x_12339:
[----:B------:R-:W-:-:S06]  /*f9c0*/  UISETP.NE.AND UP0, UPT, UR39, 0x3, UPT ;  /* 0x000000032700788c */ /* 0x000fcc000bf05270 */
[----:B------:R-:W-:-:S13]  /*f9d0*/  PLOP3.LUT P0, PT, PT, PT, UP0, 0x80, 0x0 ;  /* 0x000000000000781c */ /* 0x000fda0003f0f008 */
[----:B------:R-:W-:Y:S05]  /*f9e0*/  @!P0 BRA `(.L_x_12352) ;  /* 0x0000000000048947 */ /* 0x000fea0003800000 */
[----:B------:R-:W-:Y:S01]  /*f9f0*/  BPT.TRAP 0x1 ;  /* 0x000000040000795c */ /* 0x000fe20000300000 */
.L_x_12352:
        /* <DEDUP_REMOVED lines=8> */
.L_x_12410:
[----:B------:R-:W-:Y:S05]  /*fa80*/  BSYNC B0 ;  /* 0x0000000000007941 */ /* 0x000fea0003800000 */
.L_x_12353:
[----:B------:R-:W-:Y:S05]  /*fa90*/  @!P0 BRA `(.L_x_12355) ;  /* 0x0000000000048947 */ /* 0x000fea0003800000 */
[----:B------:R-:W-:Y:S01]  /*faa0*/  BPT.TRAP 0x1 ;  /* 0x000000040000795c */ /* 0x000fe20000300000 */
.L_x_12355:
[----:B0-----:R-:W-:Y:S01]  /*fab0*/  SHF.L.U32 R2, R6, 0x1f, RZ ;  /* 0x0000001f06027819 */ /* 0x001fe200000006ff */
[----:B------:R-:W-:-:S03]  /*fac0*/  IMAD R10, R7, 0x2800, RZ ;  /* 0x00002800070a7824 */ /* 0x000fc600078e02ff */
[----:B------:R-:W0:Y:S02]  /*fad0*/  SYNCS.PHASECHK.TRANS64.TRYWAIT P1, [R3+URZ+0x13260], R2 ;  /* 0x01326002030075a7 */ /* 0x000e24000802017f */
[----:B0-----:R-:W-:Y:S05]  /*fae0*/  @!P1 BRA `(.L_x_12356) ;  /* 0x0000001800b49947 */ /* 0x001fea0003800000 */
.L_x_12411:
        /* <DEDUP_REMOVED lines=43> */
.L_x_12357:
        /* <DEDUP_REMOVED lines=13> */
.L_x_12338:
        /* <DEDUP_REMOVED lines=17> */
.L_x_12360:
[----:B------:R-:W-:Y:S05]  /*ff80*/  BSYNC B0 ;  /* 0x0000000000007941 */ /* 0x000fea0003800000 */
.L_x_12359:
[----:B------:R-:W-:-:S06]  /*ff90*/  UISETP.NE.AND UP0, UPT, UR39, 0x3, UPT ;  /* 0x000000032700788c */ /* 0x000fcc000bf05270 */
[----:B------:R-:W-:-:S13]  /*ffa0*/  PLOP3.LUT P1, PT, PT, PT, UP0, 0x80, 0x0 ;  /* 0x000000000000781c */ /* 0x000fda0003f2f008 */
[----:B------:R-:W-:Y:S05]  /*ffb0*/  @!P1 BRA `(.L_x_12361) ;  /* 0x0000000000049947 */ /* 0x000fea0003800000 */
[----:B------:R-:W-:Y:S01]  /*ffc0*/  BPT.TRAP 0x1 ;  /* 0x000000040000795c */ /* 0x000fe20000300000 */
.L_x_12361:
        /* <DEDUP_REMOVED lines=8> */
.L_x_12412:
[----:B------:R-:W-:Y:S05]  /*10050*/  BSYNC B0 ;  /* 0x0000000000007941 */ /* 0x000fea0003800000 */
.L_x_12362:
[----:B------:R-:W-:Y:S05]  /*10060*/  @!P2 BRA `(.L_x_12364) ;  /* 0x000000000004a947 */ /* 0x000fea0003800000 */
[----:B------:R-:W-:Y:S01]  /*10070*/  BPT.TRAP 0x1 ;  /* 0x000000040000795c */ /* 0x000fe20000300000 */
.L_x_12364:
[----:B------:R-:W-:Y:S01]  /*10080*/  SHF.L.U32 R5, R19, 0x1f, RZ ;  /* 0x0000001f13057819 */ /* 0x000fe200000006ff */
[----:B0-----:R-:W-:-:S03]  /*10090*/  IMAD R3, R18, 0x2800, RZ ;  /* 0x0000280012037824 */ /* 0x001fc600078e02ff */
[----:B------:R-:W0:Y:S02]  /*100a0*/  SYNCS.PHASECHK.TRANS64.TRYWAIT P1, [R2+URZ+0x13260], R5 ;  /* 0x01326005020075a7 */ /* 0x000e24000802017f */
[----:B0-----:R-:W-:Y:S05]  /*100b0*/  @!P1 BRA `(.L_x_12365) ;  /* 0x0000001400689947 */ /* 0x001fea0003800000 */
.L_x_12413:
        /* <DEDUP_REMOVED lines=43> */
.L_x_12366:
[----:B-1----:R-:W-:Y:S01]  /*10370*/  SYNCS.ARRIVE.TRANS64.A1T0 RZ, [R2+URZ+0x13250], RZ ;  /* 0x013250ff02ff79a7 */ /* 0x002fe2000810003f */
[----:B------:R-:W-:Y:S02]  /*10380*/  @!P0 VIADD R0, R2, 0x13280 ;  /* 0x0001328002008836 */ /* 0x000fe40000000000 */
[----:B------:R-:W-:-:S03]  /*10390*/  VIADD R18, R18, 0x1 ;  /* 0x0000000112127836 */ /* 0x000fc60000000000 */
[----:B------:R-:W-:Y:S01]  /*103a0*/  @!P0 PRMT R0, RZ, 0x654, R0 ;  /* 0x00000654ff008816 */ /* 0x000fe20000000000 */
[----:B------:R-:W-:Y:S01]  /*103b0*/  BAR.SYNC.DEFER_BLOCKING 0x2, 0x80 ;  /* 0x0082000000007b1d */ /* 0x000fe20000010000 */
[----:B------:R-:W-:-:S04]  /*103c0*/  ISETP.NE.AND P1, PT, R18, 0x2, PT ;  /* 0x000000021200780c */ /* 0x000fc80003f25270 */
[----:B------:R-:W-:Y:S01]  /*103d0*/  SEL R18, R18, RZ, P1 ;  /* 0x000000ff12127207 */ /* 0x000fe20000800000 */
[----:B------:R1:W-:Y:S02]  /*103e0*/  @!P0 SYNCS.ARRIVE.TRANS64.RED.A1T0 RZ, [R0+URZ], RZ ;  /* 0x000000ff00ff89a7 */ /* 0x0003e4000810043f */
[----:B-1----:R-:W-:-:S04]  /*103f0*/  SEL R0, RZ, 0x1, P1 ;  /* 0x00000001ff007807 */ /* 0x002fc80000800000 */
[----:B------:R-:W-:-:S07]  /*10400*/  LOP3.LUT R19, R19, R0, RZ, 0x3c, !PT ;  /* 0x0000000013137212 */ /* 0x000fce00078e3cff */
.L_x_12315:
[----:B------:R-:W-:Y:S05]  /*10410*/  BSYNC B7 ;  /* 0x0000000000077941 */ /* 0x000fea0003800000 */
.L_x_12313:
[----:B------:R-:W-:-:S13]  /*10420*/  LOP3.LUT P1, RZ, R22, 0x2, RZ, 0xc0, !PT ;  /* 0x0000000216ff7812 */ /* 0x000fda000782c0ff */
[----:B------:R-:W-:Y:S05]  /*10430*/  @!P1 BRA `(.L_x_12367) ;  /* 0x0000000000209947 */ /* 0x000fea0003800000 */
[----:B------:R-:W1:Y:S08]  /*10440*/  S2UR UR5, SR_CgaCtaId ;  /* 0x00000000000579c3 */ /* 0x000e700000008800 */
[----:B------:R-:W-:Y:S06]  /*10450*/  BAR.SYNC.DEFER_BLOCKING 0x5, 0x200 ;  /* 0x0148000000007b1d */ /* 0x000fec0000010000 */
[----:B------:R-:W-:-:S02]  /*10460*/  UMOV UR4, 0x400 ;  /* 0x0000040000047882 */ /* 0x000fc40000000000 */
[----:B-1----:R-:W-:-:S06]  /*10470*/  ULEA UR4, UR5, UR4, 0x18 ;  /* 0x0000000405047291 */ /* 0x002fcc000f8ec03f */
[----:B------:R-:W-:-:S05]  /*10480*/  IMAD.U32 R16, RZ, RZ, UR4 ;  /* 0x00000004ff107e24 */ /* 0x000fca000f8e00ff */
[----:B------:R1:W2:Y:S01]  /*10490*/  LDS R27, [R16+0x132d0] ;  /* 0x0132d000101b7984 */ /* 0x0002a20000000800 */
[----:B------:R-:W-:Y:S06]  /*104a0*/  BAR.ARV 0x4, 0x200 ;  /* 0x0108000000007b1d */ /* 0x000fec0000002000 */
[----:B------:R-:W-:Y:S05]  /*104b0*/  BRA `(.L_x_12368) ;  /* 0x0000000000207947 */ /* 0x000fea0003800000 */
.L_x_12367:
[----:B0-----:R-:W0:Y:S01]  /*104c0*/  @!P0 S2R R3, SR_CgaCtaId ;  /* 0x0000000000038919 */ /* 0x001e220000008800 */
[----:B------:R-:W-:Y:S01]  /*104d0*/  @!P0 MOV R0, 0x400 ;  /* 0x0000040000008802 */ /* 0x000fe20000000f00 */
[----:B------:R-:W-:Y:S03]  /*104e0*/  BAR.SYNC.DEFER_BLOCKING 0x4, 0x200 ;  /* 0x0108000000007b1d */ /* 0x000fe60000010000 */
[----:B0-----:R-:W-:-:S03]  /*104f0*/  @!P0 LEA R16, R3, R0, 0x18 ;  /* 0x0000000003108211 */ /* 0x001fc600078ec0ff */
[----:B------:R-:W0:Y:S04]  /*10500*/  SHFL.IDX PT, R0, R27, RZ, 0x1f ;  /* 0x00001fff1b007589 */ /* 0x000e2800000e0000 */
[----:B------:R0:W-:Y:S02]  /*10510*/  @!P0 STS [R16+0x132d0], R27 ;  /* 0x0132d01b10008388 */ /* 0x0001e40000000800 */
[----:B0-----:R-:W-:Y:S01]  /*10520*/  IMAD.MOV.U32 R27, RZ, RZ, R0 ;  /* 0x000000ffff1b7224 */ /* 0x001fe200078e0000 */
[----:B------:R-:W-:Y:S06]  /*10530*/  BAR.ARV 0x5, 0x200 ;  /* 0x0148000000007b1d */ /* 0x000fec0000002000 */
.L_x_12368:
[----:B------:R-:W-:Y:S02]  /*10540*/  ULDC UR4, c[0x0][0xc38] ;  /* 0x00030e0000047ab9 */ /* 0x000fe40000000800 */
[----:B--2---:R-:W-:-:S13]  /*10550*/  ISETP.GE.AND P0, PT, R27, UR4, PT ;  /* 0x000000041b007c0c */ /* 0x004fda000bf06270 */
[----:B------:R-:W-:Y:S05]  /*10560*/  @!P0 BRA `(.L_x_12369) ;  /* 0xffffffd000348947 */ /* 0x000fea000383ffff */
.L_x_12310:
[----:B0-----:R-:W0:Y:S01]  /*10570*/  S2R R3, SR_CgaCtaId ;  /* 0x0000000000037919 */ /* 0x001e220000008800 */
[----:B------:R-:W-:Y:S01]  /*10580*/  VIADD R29, R29, 0x1 ;  /* 0x000000011d1d7836 */ /* 0x000fe20000000000 */
[----:B------:R-:W-:Y:S01]  /*10590*/  MOV R2, 0x400 ;  /* 0x0000040000027802 */ /* 0x000fe20000000f00 */
[----:B------:R-:W-:Y:S03]  /*105a0*/  BSSY B0, `(.L_x_12370) ;  /* 0x0000008000007945 */ /* 0x000fe60003800000 */
[----:B------:R-:W-:-:S04]  /*105b0*/  LEA.HI R0, R29, R29, RZ, 0x1 ;  /* 0x0000001d1d007211 */ /* 0x000fc800078f08ff */
[----:B------:R-:W-:-:S05]  /*105c0*/  LOP3.LUT R0, R0, 0xfffffffe, RZ, 0xc0, !PT ;  /* 0xfffffffe00007812 */ /* 0x000fca00078ec0ff */
[----:B------:R-:W-:-:S05]  /*105d0*/  IMAD.IADD R0, R29, 0x1, -R0 ;  /* 0x000000011d007824 */ /* 0x000fca00078e0a00 */
[----:B------:R-:W-:Y:S02]  /*105e0*/  SHF.L.U32 R0, R0, 0x1f, RZ ;  /* 0x0000001f00007819 */ /* 0x000fe400000006ff */
[----:B0-----:R-:W-:-:S04]  /*105f0*/  LEA R7, R3, R2, 0x18 ;  /* 0x0000000203077211 */ /* 0x001fc800078ec0ff */
[----:B------:R-:W0:Y:S02]  /*10600*/  SYNCS.PHASECHK.TRANS64.TRYWAIT P0, [R7+URZ+0x13220], R0 ;  /* 0x01322000070075a7 */ /* 0x000e24000800017f */
[----:B0-----:R-:W-:Y:S05]  /*10610*/  @!P0 BRA `(.L_x_12371) ;  /* 0x0000001000248947 */ /* 0x001fea0003800000 */
.L_x_12414:
[----:B------:R-:W-:Y:S05]  /*10620*/  BSYNC B0 ;  /* 0x0000000000007941 */ /* 0x000fea0003800000 */
.L_x_12370:
[----:B------:R-:W-:-:S03]  /*10630*/  UMOV UR4, 0xffffffff ;  /* 0xffffffff00047882 */ /* 0x000fc60000000000 */
[----:B------:R-:W-:Y:S05]  /*10640*/  BRA.DIV UR4, `(.L_x_12372) ;  /* 0x00000012042c7947 */ /* 0x000fea000b800000 */
[----:B0-----:R-:W0:Y:S02]  /*10650*/  S2R R0, SR_TID.X ;  /* 0x0000000000007919 */ /* 0x001e240000002100 */
[----:B0-----:R-:W-:-:S04]  /*10660*/  SHF.R.U32.HI R0, RZ, 0x5, R0 ;  /* 0x00000005ff007819 */ /* 0x001fc80000011600 */
[----:B------:R-:W-:-:S05]  /*10670*/  LOP3.LUT R0, R0, 0x3, RZ, 0xc0, !PT ;  /* 0x0000000300007812 */ /* 0x000fca00078ec0ff */
[----:B------:R0:W2:Y:S02]  /*10680*/  SHFL.IDX PT, R14, R0, RZ, 0x1f ;  /* 0x00001fff000e7589 */ /* 0x0000a400000e0000 */
.L_x_12417:
[----:B--2---:R-:W-:Y:S01]  /*10690*/  ISETP.NE.AND P0, PT, R14, RZ, PT ;  /* 0x000000ff0e00720c */ /* 0x004fe20003f05270 */
[----:B------:R-:W-:-:S12]  /*106a0*/  BSSY B0, `(.L_x_12373) ;  /* 0x000002b000007945 */ /* 0x000fd80003800000 */
[----:B------:R-:W-:Y:S05]  /*106b0*/  @P0 BRA `(.L_x_12374) ;  /* 0x0000000000a40947 */ /* 0x000fea0003800000 */
[----:B------:R-:W-:-:S03]  /*106c0*/  UMOV UR4, 0xffffffff ;  /* 0xffffffff00047882 */ /* 0x000fc60000000000 */
[----:B------:R-:W-:Y:S05]  /*106d0*/  BRA.DIV UR4, `(.L_x_12375) ;  /* 0x00000012043c7947 */ /* 0x000fea000b800000 */
[----:B------:R-:W-:-:S13]  /*106e0*/  ELECT P6, URZ, PT ;  /* 0x00000000003f782f */ /* 0x000fda00038c0000 */
.L_x_12420:
[----:B------:R-:W-:Y:S05]  /*106f0*/  @!P6 BRA `(.L_x_12374) ;  /* 0x000000000094e947 */ /* 0x000fea0003800000 */
[----:B------:R-:W-:-:S06]  /*10700*/  ULOP3.LUT UR4, UR38, 0x2, URZ, 0xfc, !UPT ;  /* 0x0000000226047892 */ /* 0x000fcc000f8efc3f */
[----:B0-----:R-:W-:-:S05]  /*10710*/  IMAD.U32 R0, RZ, RZ, UR4 ;  /* 0x00000004ff007e24 */ /* 0x001fca000f8e00ff */
[----:B------:R-:W-:-:S13]  /*10720*/  ISETP.NE.AND P0, PT, R0, 0x3, PT ;  /* 0x000000030000780c */ /* 0x000fda0003f05270 */
[----:B------:R-:W-:Y:S05]  /*10730*/  @!P0 BRA `(.L_x_12376) ;  /* 0x0000000000048947 */ /* 0x000fea0003800000 */
[----:B------:R-:W-:Y:S01]  /*10740*/  BPT.TRAP 0x1 ;  /* 0x000000040000795c */ /* 0x000fe20000300000 */
.L_x_12376:
        /* <DEDUP_REMOVED lines=12> */
.L_x_12421:
[----:B------:R-:W2:Y:S02]  /*10810*/  SYNCS.PHASECHK.TRANS64.TRYWAIT P1, [R3+URZ], R0 ;  /* 0x00000000030075a7 */ /* 0x000ea4000802017f */
[----:B--2---:R-:W-:Y:S05]  /*10820*/  @!P1 BRA `(.L_x_12378) ;  /* 0x00000010001c9947 */ /* 0x004fea0003800000 */
.L_x_12422:
[----:B------:R-:W-:Y:S05]  /*10830*/  @!P0 BRA `(.L_x_12379) ;  /* 0x0000000000048947 */ /* 0x000fea0003800000 */
[----:B------:R-:W-:Y:S01]  /*10840*/  BPT.TRAP 0x1 ;  /* 0x000000040000795c */ /* 0x000fe20000300000 */
.L_x_12379:
[----:B--2---:R-:W-:-:S04]  /*10850*/  IMAD R3, R18, 0x8, R7 ;  /* 0x0000000812037824 */ /* 0x004fc800078e0207 */
[----:B------:R-:W2:Y:S02]  /*10860*/  SYNCS.PHASECHK.TRANS64.TRYWAIT P1, [R3+URZ+0x13260], R4 ;  /* 0x01326004030075a7 */ /* 0x000ea4000802017f */
[----:B--2---:R-:W-:Y:S05]  /*10870*/  @!P1 BRA `(.L_x_12380) ;  /* 0x00000010001c9947 */ /* 0x004fea0003800000 */
.L_x_12423:
[----:B------:R-:W-:Y:S05]  /*10880*/  @!P0 BRA `(.L_x_12381) ;  /* 0x0000000000048947 */ /* 0x000fea0003800000 */
[----:B------:R-:W-:Y:S01]  /*10890*/  BPT.TRAP 0x1 ;  /* 0x000000040000795c */ /* 0x000fe20000300000 */
.L_x_12381:
[----:B0-----:R-:W-:-:S04]  /*108a0*/  IMAD R5, R6, 0x8, R7 ;  /* 0x0000000806057824 */ /* 0x001fc800078e0207 */
[----:B------:R-:W0:Y:S02]  /*108b0*/  SYNCS.PHASECHK.TRANS64.TRYWAIT P1, [R5+URZ+0x13260], R0 ;  /* 0x01326000050075a7 */ /* 0x000e24000802017f */
[----:B0-----:R-:W-:Y:S05]  /*108c0*/  @!P1 BRA `(.L_x_12382) ;  /* 0x00000010001c9947 */ /* 0x001fea0003800000 */
.L_x_12424:
[----:B------:R-:W-:Y:S05]  /*108d0*/  @!P0 BRA `(.L_x_12383) ;  /* 0x0000000000048947 */ /* 0x000fea0003800000 */
[----:B------:R-:W-:Y:S01]  /*108e0*/  BPT.TRAP 0x1 ;  /* 0x000000040000795c */ /* 0x000fe20000300000 */
.L_x_12383:
[----:B------:R-:W3:Y:S02]  /*108f0*/  SYNCS.PHASECHK.TRANS64.TRYWAIT P0, [R3+URZ+0x13280], R4 ;  /* 0x01328004030075a7 */ /* 0x000ee4000800017f */
[----:B---3--:R-:W-:Y:S05]  /*10900*/  @!P0 BRA `(.L_x_12384) ;  /* 0x0000001000208947 */ /* 0x008fea0003800000 */
.L_x_12385:
[----:B----4-:R4:W0:Y:S02]  /*10910*/  SYNCS.PHASECHK.TRANS64.TRYWAIT P0, [R5+URZ+0x13280], R0 ;  /* 0x01328000050075a7 */ /* 0x010824000800017f */
[----:B0-----:R-:W-:Y:S05]  /*10920*/  @!P0 NANOSLEEP.SYNCS 0x989680 ;  /* 0x009896800000895d */ /* 0x001fea0003900000 */
[----:B------:R-:W0:Y:S02]  /*10930*/  @!P0 SYNCS.PHASECHK.TRANS64 P0, [R5+URZ+0x13280], R0 ;  /* 0x01328000050085a7 */ /* 0x000e24000800007f */
[----:B0-----:R-:W-:Y:S05]  /*10940*/  @!P0 BRA `(.L_x_12385) ;  /* 0xfffffffc00f08947 */ /* 0x001fea000383ffff */
.L_x_12374:
[----:B------:R-:W-:Y:S05]  /*10950*/  BSYNC B0 ;  /* 0x0000000000007941 */ /* 0x000fea0003800000 */
.L_x_12373:
[----:B------:R-:W-:Y:S05]  /*10960*/  EXIT ;  /* 0x000000000000794d */ /* 0x000fea0003800000 */
.L_x_12272:
[----:B0-----:R-:W-:-:S04]  /*10970*/  IMAD.U32 R3, RZ, RZ, UR45 ;  /* 0x0000002dff037e24 */ /* 0x001fc8000f8e00ff */
[----:B------:R0:W1:Y:S03]  /*10980*/  SYNCS.PHASECHK.TRANS64.TRYWAIT P1, [R3+URZ+0x13200], R6 ;  /* 0x01320006030075a7 */ /* 0x000066000802017f */
[----:B-1----:R-:W-:Y:S05]  /*10990*/  @!P1 NANOSLEEP.SYNCS 0x989680 ;  /* 0x009896800000995d */ /* 0x002fea0003900000 */
[----:B------:R-:W1:Y:S02]  /*109a0*/  @!P1 SYNCS.PHASECHK.TRANS64 P1, [R3+URZ+0x13200], R6 ;  /* 0x01320006030095a7 */ /* 0x000e64000802007f */
[----:B-1----:R-:W-:Y:S05]  /*109b0*/  @!P1 BRA `(.L_x_12272) ;  /* 0xfffffffc00ec9947 */ /* 0x002fea000383ffff */
[----:B------:R-:W-:Y:S05]  /*109c0*/  BRA `(.L_x_12386) ;  /* 0xffffff0c00b07947 */ /* 0x000fea000383ffff */
.L_x_12276:
[----:B-1----:R1:W2:Y:S02]  /*109d0*/  SYNCS.PHASECHK.TRANS64.TRYWAIT P1, [R2+URZ+0x13230], R3 ;  /* 0x01323003020075a7 */ /* 0x0022a4000802017f */
[----:B--2---:R-:W-:Y:S05]  /*109e0*/  @!P1 NANOSLEEP.SYNCS 0x989680 ;  /* 0x009896800000995d */ /* 0x004fea0003900000 */
[----:B------:R-:W2:Y:S02]  /*109f0*/  @!P1 SYNCS.PHASECHK.TRANS64 P1, [R2+URZ+0x13230], R3 ;  /* 0x01323003020095a7 */ /* 0x000ea4000802007f */
[----:B--2---:R-:W-:Y:S05]  /*10a00*/  @!P1 BRA `(.L_x_12276) ;  /* 0xfffffffc00f09947 */ /* 0x004fea000383ffff */
[----:B------:R-:W-:Y:S05]  /*10a10*/  BRA `(.L_x_12275) ;  /* 0xffffff0c00cc7947 */ /* 0x000fea000383ffff */
.L_x_12281:
[----:B-1----:R-:W-:-:S04]  /*10a20*/  MOV R8, UR22 ;  /* 0x0000001600087c02 */ /* 0x002fc80008000f00 */
[----:B------:R1:W2:Y:S03]  /*10a30*/  SYNCS.PHASECHK.TRANS64.TRYWAIT P3, [R8+URZ+0x13230], R7 ;  /* 0x01323007080075a7 */ /* 0x0002a6000806017f */
[----:B--2---:R-:W-:Y:S05]  /*10a40*/  @!P3 NANOSLEEP.SYNCS 0x989680 ;  /* 0x009896800000b95d */ /* 0x004fea0003900000 */
[----:B------:R-:W2:Y:S02]  /*10a50*/  @!P3 SYNCS.PHASECHK.TRANS64 P3, [R8+URZ+0x13230], R7 ;  /* 0x013230070800b5a7 */ /* 0x000ea4000806007f */
[----:B--2---:R-:W-:Y:S05]  /*10a60*/  @!P3 BRA `(.L_x_12281) ;  /* 0xfffffffc00ecb947 */ /* 0x004fea000383ffff */
[----:B------:R-:W-:Y:S05]  /*10a70*/  BRA `(.L_x_12280) ;  /* 0xffffff4000f07947 */ /* 0x000fea000383ffff */
.L_x_12285:
[----:B-1----:R-:W-:-:S04]  /*10a80*/  IMAD.U32 R8, RZ, RZ, UR11 ;  /* 0x0000000bff087e24 */ /* 0x002fc8000f8e00ff */
[----:B------:R1:W2:Y:S03]  /*10a90*/  SYNCS.PHASECHK.TRANS64.TRYWAIT P3, [R8+URZ+0x13250], R7 ;  /* 0x01325007080075a7 */ /* 0x0002a6000806017f */
[----:B--2---:R-:W-:Y:S05]  /*10aa0*/  @!P3 NANOSLEEP.SYNCS 0x989680 ;  /* 0x009896800000b95d */ /* 0x004fea0003900000 */
[----:B------:R-:W2:Y:S02]  /*10ab0*/  @!P3 SYNCS.PHASECHK.TRANS64 P3, [R8+URZ+0x13250], R7 ;  /* 0x013250070800b5a7 */ /* 0x000ea4000806007f */
[----:B--2---:R-:W-:Y:S05]  /*10ac0*/  @!P3 BRA `(.L_x_12285) ;  /* 0xfffffffc00ecb947 */ /* 0x004fea000383ffff */
[----:B------:R-:W-:Y:S05]  /*10ad0*/  BRA `(.L_x_12284) ;  /* 0xffffff4400fc7947 */ /* 0x000fea000383ffff */
.L_x_12292:
[----:B-1----:R-:W-:-:S04]  /*10ae0*/  IMAD.U32 R8, RZ, RZ, UR21 ;  /* 0x00000015ff087e24 */ /* 0x002fc8000f8e00ff */
[----:B------:R1:W2:Y:S03]  /*10af0*/  SYNCS.PHASECHK.TRANS64.TRYWAIT P2, [R8+URZ+0x13230], R7 ;  /* 0x01323007080075a7 */ /* 0x0002a6000804017f */
[----:B--2---:R-:W-:Y:S05]  /*10b00*/  @!P2 NANOSLEEP.SYNCS 0x989680 ;  /* 0x009896800000a95d */ /* 0x004fea0003900000 */
[----:B------:R-:W2:Y:S02]  /*10b10*/  @!P2 SYNCS.PHASECHK.TRANS64 P2, [R8+URZ+0x13230], R7 ;  /* 0x013230070800a5a7 */ /* 0x000ea4000804007f */
[----:B--2---:R-:W-:Y:S05]  /*10b20*/  @!P2 BRA `(.L_x_12292) ;  /* 0xfffffffc00eca947 */ /* 0x004fea000383ffff */
[----:B------:R-:W-:Y:S05]  /*10b30*/  BRA `(.L_x_12291) ;  /* 0xffffff7800c07947 */ /* 0x000fea000383ffff */
.L_x_12296:
[----:B-1----:R-:W-:-:S04]  /*10b40*/  IMAD.U32 R8, RZ, RZ, UR11 ;  /* 0x0000000bff087e24 */ /* 0x002fc8000f8e00ff */
[----:B------:R1:W2:Y:S03]  /*10b50*/  SYNCS.PHASECHK.TRANS64.TRYWAIT P2, [R8+URZ+0x13250], R7 ;  /* 0x01325007080075a7 */ /* 0x0002a6000804017f */
[----:B--2---:R-:W-:Y:S05]  /*10b60*/  @!P2 NANOSLEEP.SYNCS 0x989680 ;  /* 0x009896800000a95d */ /* 0x004fea0003900000 */
[----:B------:R-:W2:Y:S02]  /*10b70*/  @!P2 SYNCS.PHASECHK.TRANS64 P2, [R8+URZ+0x13250], R7 ;  /* 0x013250070800a5a7 */ /* 0x000ea4000804007f */
[----:B--2---:R-:W-:Y:S05]  /*10b80*/  @!P2 BRA `(.L_x_12296) ;  /* 0xfffffffc00eca947 */ /* 0x004fea000383ffff */
[----:B------:R-:W-:Y:S05]  /*10b90*/  BRA `(.L_x_12295) ;  /* 0xffffff7c00cc7947 */ /* 0x000fea000383ffff */
.L_x_12302:
[----:B-1----:R-:W-:-:S04]  /*10ba0*/  IMAD.U32 R5, RZ, RZ, UR14 ;  /* 0x0000000eff057e24 */ /* 0x002fc8000f8e00ff */
[----:B------:R1:W2:Y:S03]  /*10bb0*/  SYNCS.PHASECHK.TRANS64.TRYWAIT P1, [R5+URZ+0x13250], R0 ;  /* 0x01325000050075a7 */ /* 0x0002a6000802017f */
[----:B--2---:R-:W-:Y:S05]  /*10bc0*/  @!P1 NANOSLEEP.SYNCS 0x989680 ;  /* 0x009896800000995d */ /* 0x004fea0003900000 */
[----:B------:R-:W2:Y:S02]  /*10bd0*/  @!P1 SYNCS.PHASECHK.TRANS64 P1, [R5+URZ+0x13250], R0 ;  /* 0x01325000050095a7 */ /* 0x000ea4000802007f */
[----:B--2---:R-:W-:Y:S05]  /*10be0*/  @!P1 BRA `(.L_x_12302) ;  /* 0xfffffffc00ec9947 */ /* 0x004fea000383ffff */
[----:B------:R-:W-:Y:S05]  /*10bf0*/  BRA `(.L_x_12301) ;  /* 0xffffffa400887947 */ /* 0x000fea000383ffff */
.L_x_12324:
[----:B------:R-:W-:Y:S02]  /*10c00*/  IMAD.MOV.U32 R13, RZ, RZ, R20 ;  /* 0x000000ffff0d7224 */ /* 0x000fe400078e0014 */
[----:B------:R-:W-:Y:S02]  /*10c10*/  IMAD.MOV.U32 R12, RZ, RZ, RZ ;  /* 0x000000ffff0c7224 */ /* 0x000fe400078e00ff */
[----:B------:R-:W-:Y:S02]  /*10c20*/  IMAD.MOV.U32 R11, RZ, RZ, 0x1f ;  /* 0x0000001fff0b7424 */ /* 0x000fe400078e00ff */
[----:B------:R-:W-:-:S07]  /*10c30*/  IMAD.MOV.U32 R15, RZ, RZ, -0x1 ;  /* 0xffffffffff0f7424 */ /* 0x000fce00078e00ff */
[----:B------:R-:W-:Y:S05]  /*10c40*/  WARPSYNC.COLLECTIVE R15, `(.L_x_12387) ;  /* 0x000000000f087348 */ /* 0x000fea0003c00000 */
[----:B------:R0:W1:Y:S02]  /*10c50*/  SHFL.IDX P6, R14, R13, R12, R11 ;  /* 0x0000000c0d0e7389 */ /* 0x00006400000c000b */
[----:B01----:R-:W-:Y:S01]  /*10c60*/  ENDCOLLECTIVE ;  /* 0x000000000000791b */ /* 0x003fe20003800000 */
.L_x_12387:
[----:B------:R-:W-:Y:S05]  /*10c70*/  BRA `(.L_x_12388) ;  /* 0xffffffd4008c7947 */ /* 0x000fea000383ffff */
.L_x_12326:
[----:B------:R-:W-:Y:S01]  /*10c80*/  BSSY B0, `(.L_x_12389) ;  /* 0x0000006000007945 */ /* 0x000fe20003800000 */
[----:B------:R-:W-:-:S07]  /*10c90*/  IMAD.MOV.U32 R15, RZ, RZ, -0x1 ;  /* 0xffffffffff0f7424 */ /* 0x000fce00078e00ff */
[----:B0-----:R-:W-:Y:S05]  /*10ca0*/  WARPSYNC.COLLECTIVE R15, `(.L_x_12390) ;  /* 0x000000000f0c7348 */ /* 0x001fea0003c00000 */
[----:B------:R-:W-:Y:S02]  /*10cb0*/  ELECT P6, UR62, PT ;  /* 0x00000000003e782f */ /* 0x000fe400038c0000 */
[----:B------:R-:W-:Y:S01]  /*10cc0*/  MOV R14, UR62 ;  /* 0x0000003e000e7c02 */ /* 0x000fe20008000f00 */
[----:B0-----:R-:W-:Y:S10]  /*10cd0*/  ENDCOLLECTIVE ;  /* 0x000000000000791b */ /* 0x001ff40003800000 */
.L_x_12390:
[----:B------:R-:W-:Y:S05]  /*10ce0*/  BSYNC B0 ;  /* 0x0000000000007941 */ /* 0x000fea0003800000 */
.L_x_12389:
[----:B------:R-:W-:Y:S05]  /*10cf0*/  BRA `(.L_x_12391) ;  /* 0xffffffd400947947 */ /* 0x000fea000383ffff */
.L_x_12328:
[----:B-1----:R1:W2:Y:S02]  /*10d00*/  SYNCS.PHASECHK.TRANS64.TRYWAIT P1, [R5+URZ+0x13280], R2 ;  /* 0x01328002050075a7 */ /* 0x0022a4000802017f */
[----:B--2---:R-:W-:Y:S05]  /*10d10*/  @!P1 NANOSLEEP.SYNCS 0x989680 ;  /* 0x009896800000995d */ /* 0x004fea0003900000 */
[----:B------:R-:W2:Y:S02]  /*10d20*/  @!P1 SYNCS.PHASECHK.TRANS64 P1, [R5+URZ+0x13280], R2 ;  /* 0x01328002050095a7 */ /* 0x000ea4000802007f */
[----:B--2---:R-:W-:Y:S05]  /*10d30*/  @!P1 BRA `(.L_x_12328) ;  /* 0xfffffffc00f09947 */ /* 0x004fea000383ffff */
[----:B------:R-:W-:Y:S05]  /*10d40*/  BRA `(.L_x_12392) ;  /* 0xffffffd400f07947 */ /* 0x000fea000383ffff */
.L_x_12330:
[----:B--2---:R2:W3:Y:S02]  /*10d50*/  SYNCS.PHASECHK.TRANS64.TRYWAIT P1, [R5+URZ+0x13240], R2 ;  /* 0x01324002050075a7 */ /* 0x0044e4000802017f */
[----:B---3--:R-:W-:Y:S05]  /*10d60*/  @!P1 NANOSLEEP.SYNCS 0x989680 ;  /* 0x009896800000995d */ /* 0x008fea0003900000 */
[----:B------:R-:W3:Y:S02]  /*10d70*/  @!P1 SYNCS.PHASECHK.TRANS64 P1, [R5+URZ+0x13240], R2 ;  /* 0x01324002050095a7 */ /* 0x000ee4000802007f */
[----:B---3--:R-:W-:Y:S05]  /*10d80*/  @!P1 BRA `(.L_x_12330) ;  /* 0xfffffffc00f09947 */ /* 0x008fea000383ffff */
[----:B------:R-:W-:Y:S05]  /*10d90*/  BRA `(.L_x_12393) ;  /* 0xffffffd8003c7947 */ /* 0x000fea000383ffff */
.L_x_12334:
[----:B------:R-:W-:Y:S02]  /*10da0*/  IMAD.MOV.U32 R13, RZ, RZ, R4 ;  /* 0x000000ffff0d7224 */ /* 0x000fe400078e0004 */
[----:B------:R-:W-:Y:S02]  /*10db0*/  IMAD.MOV.U32 R12, RZ, RZ, RZ ;  /* 0x000000ffff0c7224 */ /* 0x000fe400078e00ff */
[----:B------:R-:W-:Y:S02]  /*10dc0*/  IMAD.MOV.U32 R11, RZ, RZ, 0x1c1f ;  /* 0x00001c1fff0b7424 */ /* 0x000fe400078e00ff */
[----:B------:R-:W-:Y:S02]  /*10dd0*/  IMAD.MOV.U32 R15, RZ, RZ, -0x1 ;  /* 0xffffffffff0f7424 */ /* 0x000fe400078e00ff */
[----:B------:R-:W-:-:S07]  /*10de0*/  IMAD.U32 R7, RZ, RZ, UR41 ;  /* 0x00000029ff077e24 */ /* 0x000fce000f8e00ff */
[----:B------:R-:W-:Y:S05]  /*10df0*/  WARPSYNC.COLLECTIVE R15, `(.L_x_12394) ;  /* 0x000000000f087348 */ /* 0x000fea0003c00000 */
[----:B------:R0:W1:Y:S02]  /*10e00*/  SHFL.IDX P6, R14, R13, R12, R11 ;  /* 0x0000000c0d0e7389 */ /* 0x00006400000c000b */
[----:B01----:R-:W-:Y:S01]  /*10e10*/  ENDCOLLECTIVE ;  /* 0x000000000000791b */ /* 0x003fe20003800000 */
.L_x_12394:
[----:B------:R-:W-:Y:S02]  /*10e20*/  IMAD R7, R7, 0xc0, R20 ;  /* 0x000000c007077824 */ /* 0x000fe400078e0214 */
[----:B------:R-:W-:Y:S02]  /*10e30*/  IMAD.MOV.U32 R13, RZ, RZ, R0 ;  /* 0x000000ffff0d7224 */ /* 0x000fe400078e0000 */
[----:B------:R-:W-:-:S07]  /*10e40*/  IMAD.MOV.U32 R2, RZ, RZ, R14 ;  /* 0x000000ffff027224 */ /* 0x000fce00078e000e */
[----:B------:R-:W-:Y:S05]  /*10e50*/  WARPSYNC.COLLECTIVE R15, `(.L_x_12395) ;  /* 0x000000000f087348 */ /* 0x000fea0003c00000 */
[----:B------:R0:W1:Y:S02]  /*10e60*/  SHFL.IDX P6, R14, R13, R12, R11 ;  /* 0x0000000c0d0e7389 */ /* 0x00006400000c000b */
[----:B01----:R-:W-:Y:S01]  /*10e70*/  ENDCOLLECTIVE ;  /* 0x000000000000791b */ /* 0x003fe20003800000 */
.L_x_12395:
[----:B------:R-:W-:Y:S02]  /*10e80*/  ULDC UR4, c[0x0][0x288] ;  /* 0x0000a20000047ab9 */ /* 0x000fe40000000800 */
[----:B------:R-:W-:Y:S02]  /*10e90*/  IMAD R6, R9, UR4, RZ ;  /* 0x0000000409067c24 */ /* 0x000fe4000f8e02ff */
[----:B------:R-:W-:-:S03]  /*10ea0*/  VIADD R9, R7, 0x20 ;  /* 0x0000002007097836 */ /* 0x000fc60000000000 */
        /* <DEDUP_REMOVED lines=9> */
.L_x_12396:
        /* <DEDUP_REMOVED lines=11> */
.L_x_12397:
[----:B------:R-:W-:Y:S01]  /*10ff0*/  IMAD.MOV.U32 R13, RZ, RZ, R4 ;  /* 0x000000ffff0d7224 */ /* 0x000fe200078e0004 */
[----:B------:R-:W-:Y:S02]  /*11000*/  MOV R12, 0x2 ;  /* 0x00000002000c7802 */ /* 0x000fe40000000f00 */
[----:B------:R-:W-:-:S05]  /*11010*/  @!P1 IADD3 R14, P2, R10, R14, RZ ;  /* 0x0000000e0a0e9210 */ /* 0x000fca0007f5e0ff */
[----:B------:R-:W-:Y:S02]  /*11020*/  @!P1 IMAD.X R3, RZ, RZ, R2, P2 ;  /* 0x000000ffff039224 */ /* 0x000fe400010e0602 */
[----:B------:R-:W-:-:S07]  /*11030*/  @!P1 IMAD.MOV.U32 R2, RZ, RZ, R14 ;  /* 0x000000ffff029224 */ /* 0x000fce00078e000e */
[----:B------:R-:W-:Y:S05]  /*11040*/  WARPSYNC.COLLECTIVE R15, `(.L_x_12398) ;  /* 0x000000000f087348 */ /* 0x000fea0003c00000 */
[----:B------:R0:W1:Y:S02]  /*11050*/  SHFL.IDX P6, R14, R13, R12, R11 ;  /* 0x0000000c0d0e7389 */ /* 0x00006400000c000b */
[----:B01----:R-:W-:Y:S01]  /*11060*/  ENDCOLLECTIVE ;  /* 0x000000000000791b */ /* 0x003fe20003800000 */
.L_x_12398:
        /* <DEDUP_REMOVED lines=10> */
.L_x_12399:
        /* <DEDUP_REMOVED lines=8> */
.L_x_12400:
[----:B------:R-:W-:Y:S01]  /*11190*/  @!PT LDS RZ, [RZ] ;  /* 0x00000000fffff984 */ /* 0x000fe20000000800 */
[----:B------:R-:W-:Y:S01]  /*111a0*/  @!PT LDS RZ, [RZ] ;  /* 0x00000000fffff984 */ /* 0x000fe20000000800 */
[----:B------:R-:W-:Y:S01]  /*111b0*/  @!PT LDS RZ, [RZ] ;  /* 0x00000000fffff984 */ /* 0x000fe20000000800 */
[----:B------:R0:W-:Y:S01]  /*111c0*/  @!P1 LDGSTS.E.BYPASS.LTC128B.128 [R28+0xc000], desc[UR46][R2.64], !P0 ;  /* 0x0c000000021c9fae */ /* 0x0001e2000c101d6e */
[----:B------:R-:W-:Y:S02]  /*111d0*/  IMAD.MOV.U32 R13, RZ, RZ, R0 ;  /* 0x000000ffff0d7224 */ /* 0x000fe400078e0000 */
[----:B0-----:R-:W-:-:S05]  /*111e0*/  VIADD R3, R7, 0x60 ;  /* 0x0000006007037836 */ /* 0x001fca0000000000 */
[----:B------:R-:W-:Y:S01]  /*111f0*/  ISETP.GE.AND P1, PT, R3, R6, PT ;  /* 0x000000060300720c */ /* 0x000fe20003f26270 */
[----:B------:R-:W-:-:S12]  /*11200*/  IMAD.MOV.U32 R4, RZ, RZ, R14 ;  /* 0x000000ffff047224 */ /* 0x000fd800078e000e */
[----:B------:R-:W-:Y:S05]  /*11210*/  WARPSYNC.COLLECTIVE R15, `(.L_x_12401) ;  /* 0x000000000f087348 */ /* 0x000fea0003c00000 */
[----:B------:R0:W1:Y:S02]  /*11220*/  SHFL.IDX P6, R14, R13, R12, R11 ;  /* 0x0000000c0d0e7389 */ /* 0x00006400000c000b */
[----:B01----:R-:W-:Y:S01]  /*11230*/  ENDCOLLECTIVE ;  /* 0x000000000000791b */ /* 0x003fe20003800000 */
.L_x_12401:
[----:B------:R-:W-:Y:S02]  /*11240*/  IMAD.MOV.U32 R13, RZ, RZ, R8 ;  /* 0x000000ffff0d7224 */ /* 0x000fe400078e0008 */
[----:B------:R-:W-:Y:S02]  /*11250*/  IMAD.MOV.U32 R12, RZ, RZ, RZ ;  /* 0x000000ffff0c7224 */ /* 0x000fe400078e00ff */
[----:B------:R-:W-:-:S07]  /*11260*/  IMAD.MOV.U32 R9, RZ, RZ, R14 ;  /* 0x000000ffff097224 */ /* 0x000fce00078e000e */
[----:B------:R-:W-:Y:S05]  /*11270*/  WARPSYNC.COLLECTIVE R15, `(.L_x_12402) ;  /* 0x000000000f087348 */ /* 0x000fea0003c00000 */
[----:B------:R0:W1:Y:S02]  /*11280*/  SHFL.IDX P6, R14, R13, R12, R11 ;  /* 0x0000000c0d0e7389 */ /* 0x00006400000c000b */
[----:B01----:R-:W-:Y:S01]  /*11290*/  ENDCOLLECTIVE ;  /* 0x000000000000791b */ /* 0x003fe20003800000 */
.L_x_12402:
        /* <DEDUP_REMOVED lines=11> */
.L_x_12403:
        /* <DEDUP_REMOVED lines=8> */
.L_x_12404:
        /* <DEDUP_REMOVED lines=10> */
.L_x_12405:
[----:B------:R-:W-:Y:S05]  /*11470*/  BRA `(.L_x_12406) ;  /* 0xffffffdc00207947 */ /* 0x000fea000383ffff */
.L_x_12337:
[----:B0-----:R0:W1:Y:S02]  /*11480*/  SYNCS.PHASECHK.TRANS64.TRYWAIT P0, [R16+URZ+0x13220], R3 ;  /* 0x01322003100075a7 */ /* 0x001064000800017f */
[----:B-1----:R-:W-:Y:S05]  /*11490*/  @!P0 NANOSLEEP.SYNCS 0x989680 ;  /* 0x009896800000895d */ /* 0x002fea0003900000 */
[----:B------:R-:W1:Y:S02]  /*114a0*/  @!P0 SYNCS.PHASECHK.TRANS64 P0, [R16+URZ+0x13220], R3 ;  /* 0x01322003100085a7 */ /* 0x000e64000800007f */
[----:B-1----:R-:W-:Y:S05]  /*114b0*/  @!P0 BRA `(.L_x_12337) ;  /* 0xfffffffc00f08947 */ /* 0x002fea000383ffff */
[----:B------:R-:W-:Y:S05]  /*114c0*/  BRA `(.L_x_12407) ;  /* 0xffffffdc00747947 */ /* 0x000fea000383ffff */
.L_x_12343:
[----:B0-----:R0:W1:Y:S02]  /*114d0*/  SYNCS.PHASECHK.TRANS64.TRYWAIT P0, [R4+URZ+0x13280], R3 ;  /* 0x01328003040075a7 */ /* 0x001064000800017f */
[----:B-1----:R-:W-:Y:S05]  /*114e0*/  @!P0 NANOSLEEP.SYNCS 0x989680 ;  /* 0x009896800000895d */ /* 0x002fea0003900000 */
[----:B------:R-:W1:Y:S02]  /*114f0*/  @!P0 SYNCS.PHASECHK.TRANS64 P0, [R4+URZ+0x13280], R3 ;  /* 0x01328003040085a7 */ /* 0x000e64000800007f */
[----:B-1----:R-:W-:Y:S05]  /*11500*/  @!P0 BRA `(.L_x_12343) ;  /* 0xfffffffc00f08947 */ /* 0x002fea000383ffff */
[----:B------:R-:W-:Y:S05]  /*11510*/  BRA `(.L_x_12408) ;  /* 0xffffffe0001c7947 */ /* 0x000fea000383ffff */
.L_x_12348:
[----:B-1----:R1:W2:Y:S02]  /*11520*/  SYNCS.PHASECHK.TRANS64.TRYWAIT P0, [R4+URZ+0x13240], R3 ;  /* 0x01324003040075a7 */ /* 0x0022a4000800017f */
[----:B--2---:R-:W-:Y:S05]  /*11530*/  @!P0 NANOSLEEP.SYNCS 0x989680 ;  /* 0x009896800000895d */ /* 0x004fea0003900000 */
[----:B------:R-:W2:Y:S02]  /*11540*/  @!P0 SYNCS.PHASECHK.TRANS64 P0, [R4+URZ+0x13240], R3 ;  /* 0x01324003040085a7 */ /* 0x000ea4000800007f */
[----:B--2---:R-:W-:Y:S05]  /*11550*/  @!P0 BRA `(.L_x_12348) ;  /* 0xfffffffc00f08947 */ /* 0x004fea000383ffff */
[----:B------:R-:W-:Y:S05]  /*11560*/  BRA `(.L_x_12409) ;  /* 0xffffffe000947947 */ /* 0x000fea000383ffff */
.L_x_12354:
[----:B0-----:R0:W1:Y:S02]  /*11570*/  SYNCS.PHASECHK.TRANS64.TRYWAIT P1, [R3+URZ+0x13270], R2 ;  /* 0x01327002030075a7 */ /* 0x001064000802017f */
[----:B-1----:R-:W-:Y:S05]  /*11580*/  @!P1 NANOSLEEP.SYNCS 0x989680 ;  /* 0x009896800000995d */ /* 0x002fea0003900000 */
[----:B------:R-:W1:Y:S02]  /*11590*/  @!P1 SYNCS.PHASECHK.TRANS64 P1, [R3+URZ+0x13270], R2 ;  /* 0x01327002030095a7 */ /* 0x000e64000802007f */
[----:B-1----:R-:W-:Y:S05]  /*115a0*/  @!P1 BRA `(.L_x_12354) ;  /* 0xfffffffc00f09947 */ /* 0x002fea000383ffff */
[----:B------:R-:W-:Y:S05]  /*115b0*/  BRA `(.L_x_12410) ;  /* 0xffffffe400307947 */ /* 0x000fea000383ffff */
.L_x_12356:
[----:B0-----:R0:W1:Y:S02]  /*115c0*/  SYNCS.PHASECHK.TRANS64.TRYWAIT P1, [R3+URZ+0x13260], R2 ;  /* 0x01326002030075a7 */ /* 0x001064000802017f */
[----:B-1----:R-:W-:Y:S05]  /*115d0*/  @!P1 NANOSLEEP.SYNCS 0x989680 ;  /* 0x009896800000995d */ /* 0x002fea0003900000 */
[----:B------:R-:W1:Y:S02]  /*115e0*/  @!P1 SYNCS.PHASECHK.TRANS64 P1, [R3+URZ+0x13260], R2 ;  /* 0x01326002030095a7 */ /* 0x000e64000802007f */
[----:B-1----:R-:W-:Y:S05]  /*115f0*/  @!P1 BRA `(.L_x_12356) ;  /* 0xfffffffc00f09947 */ /* 0x002fea000383ffff */
[----:B------:R-:W-:Y:S05]  /*11600*/  BRA `(.L_x_12411) ;  /* 0xffffffe400387947 */ /* 0x000fea000383ffff */
.L_x_12363:
[----:B0-----:R0:W1:Y:S02]  /*11610*/  SYNCS.PHASECHK.TRANS64.TRYWAIT P1, [R2+URZ+0x13270], R3 ;  /* 0x01327003020075a7 */ /* 0x001064000802017f */
[----:B-1----:R-:W-:Y:S05]  /*11620*/  @!P1 NANOSLEEP.SYNCS 0x989680 ;  /* 0x009896800000995d */ /* 0x002fea0003900000 */
[----:B------:R-:W1:Y:S02]  /*11630*/  @!P1 SYNCS.PHASECHK.TRANS64 P1, [R2+URZ+0x13270], R3 ;  /* 0x01327003020095a7 */ /* 0x000e64000802007f */
[----:B-1----:R-:W-:Y:S05]  /*11640*/  @!P1 BRA `(.L_x_12363) ;  /* 0xfffffffc00f09947 */ /* 0x002fea000383ffff */
[----:B------:R-:W-:Y:S05]  /*11650*/  BRA `(.L_x_12412) ;  /* 0xffffffe8007c7947 */ /* 0x000fea000383ffff */
.L_x_12365:
[----:B0-----:R0:W1:Y:S02]  /*11660*/  SYNCS.PHASECHK.TRANS64.TRYWAIT P1, [R2+URZ+0x13260], R5 ;  /* 0x01326005020075a7 */ /* 0x001064000802017f */
[----:B-1----:R-:W-:Y:S05]  /*11670*/  @!P1 NANOSLEEP.SYNCS 0x989680 ;  /* 0x009896800000995d */ /* 0x002fea0003900000 */
[----:B------:R-:W1:Y:S02]  /*11680*/  @!P1 SYNCS.PHASECHK.TRANS64 P1, [R2+URZ+0x13260], R5 ;  /* 0x01326005020095a7 */ /* 0x000e64000802007f */
[----:B-1----:R-:W-:Y:S05]  /*11690*/  @!P1 BRA `(.L_x_12365) ;  /* 0xfffffffc00f09947 */ /* 0x002fea000383ffff */
[----:B------:R-:W-:Y:S05]  /*116a0*/  BRA `(.L_x_12413) ;  /* 0xffffffe800847947 */ /* 0x000fea000383ffff */
.L_x_12371:
[----:B0-----:R0:W2:Y:S02]  /*116b0*/  SYNCS.PHASECHK.TRANS64.TRYWAIT P0, [R7+URZ+0x13220], R0 ;  /* 0x01322000070075a7 */ /* 0x0010a4000800017f */
[----:B--2---:R-:W-:Y:S05]  /*116c0*/  @!P0 NANOSLEEP.SYNCS 0x989680 ;  /* 0x009896800000895d */ /* 0x004fea0003900000 */
[----:B------:R-:W2:Y:S02]  /*116d0*/  @!P0 SYNCS.PHASECHK.TRANS64 P0, [R7+URZ+0x13220], R0 ;  /* 0x01322000070085a7 */ /* 0x000ea4000800007f */
[----:B--2---:R-:W-:Y:S05]  /*116e0*/  @!P0 BRA `(.L_x_12371) ;  /* 0xfffffffc00f08947 */ /* 0x004fea000383ffff */
[----:B------:R-:W-:Y:S05]  /*116f0*/  BRA `(.L_x_12414) ;  /* 0xffffffec00c87947 */ /* 0x000fea000383ffff */
.L_x_12372:
        /* <DEDUP_REMOVED lines=11> */
.L_x_12416:
[----:B------:R-:W-:Y:S05]  /*117b0*/  BSYNC B0 ;  /* 0x0000000000007941 */ /* 0x000fea0003800000 */
.L_x_12415:
[----:B------:R-:W-:Y:S05]  /*117c0*/  BRA `(.L_x_12417) ;  /* 0xffffffec00b07947 */ /* 0x000fea000383ffff */
.L_x_12375:
[----:B------:R-:W-:Y:S01]  /*117d0*/  BSSY B1, `(.L_x_12418) ;  /* 0x0000006000017945 */ /* 0x000fe20003800000 */
[----:B------:R-:W-:-:S07]  /*117e0*/  IMAD.MOV.U32 R15, RZ, RZ, -0x1 ;  /* 0xffffffffff0f7424 */ /* 0x000fce00078e00ff */
[----:B01----:R-:W-:Y:S05]  /*117f0*/  WARPSYNC.COLLECTIVE R15, `(.L_x_12419) ;  /* 0x000000000f0c7348 */ /* 0x003fea0003c00000 */
[----:B------:R-:W-:Y:S02]  /*11800*/  ELECT P6, UR62, PT ;  /* 0x00000000003e782f */ /* 0x000fe400038c0000 */
[----:B------:R-:W-:Y:S01]  /*11810*/  MOV R14, UR62 ;  /* 0x0000003e000e7c02 */ /* 0x000fe20008000f00 */
[----:B01----:R-:W-:Y:S10]  /*11820*/  ENDCOLLECTIVE ;  /* 0x000000000000791b */ /* 0x003ff40003800000 */
.L_x_12419:
[----:B------:R-:W-:Y:S05]  /*11830*/  BSYNC B1 ;  /* 0x0000000000017941 */ /* 0x000fea0003800000 */
.L_x_12418:
[----:B------:R-:W-:Y:S05]  /*11840*/  BRA `(.L_x_12420) ;  /* 0xffffffec00a87947 */ /* 0x000fea000383ffff */
.L_x_12377:
[----:B0-----:R0:W2:Y:S02]  /*11850*/  SYNCS.PHASECHK.TRANS64.TRYWAIT P1, [R5+URZ], R4 ;  /* 0x00000004050075a7 */ /* 0x0010a4000802017f */
[----:B--2---:R-:W-:Y:S05]  /*11860*/  @!P1 NANOSLEEP.SYNCS 0x989680 ;  /* 0x009896800000995d */ /* 0x004fea0003900000 */
[----:B------:R-:W2:Y:S02]  /*11870*/  @!P1 SYNCS.PHASECHK.TRANS64 P1, [R5+URZ], R4 ;  /* 0x00000004050095a7 */ /* 0x000ea4000802007f */
[----:B--2---:R-:W-:Y:S05]  /*11880*/  @!P1 BRA `(.L_x_12377) ;  /* 0xfffffffc00f09947 */ /* 0x004fea000383ffff */
[----:B------:R-:W-:Y:S05]  /*11890*/  BRA `(.L_x_12421) ;  /* 0xffffffec00dc7947 */ /* 0x000fea000383ffff */
.L_x_12378:
[----:B--2---:R2:W3:Y:S02]  /*118a0*/  SYNCS.PHASECHK.TRANS64.TRYWAIT P1, [R3+URZ], R0 ;  /* 0x00000000030075a7 */ /* 0x0044e4000802017f */
[----:B---3--:R-:W-:Y:S05]  /*118b0*/  @!P1 NANOSLEEP.SYNCS 0x989680 ;  /* 0x009896800000995d */ /* 0x008fea0003900000 */
[----:B------:R-:W3:Y:S02]  /*118c0*/  @!P1 SYNCS.PHASECHK.TRANS64 P1, [R3+URZ], R0 ;  /* 0x00000000030095a7 */ /* 0x000ee4000802007f */
[----:B---3--:R-:W-:Y:S05]  /*118d0*/  @!P1 BRA `(.L_x_12378) ;  /* 0xfffffffc00f09947 */ /* 0x008fea000383ffff */
[----:B------:R-:W-:Y:S05]  /*118e0*/  BRA `(.L_x_12422) ;  /* 0xffffffec00d07947 */ /* 0x000fea000383ffff */
.L_x_12380:
[----:B--2---:R2:W3:Y:S02]  /*118f0*/  SYNCS.PHASECHK.TRANS64.TRYWAIT P1, [R3+URZ+0x13260], R4 ;  /* 0x01326004030075a7 */ /* 0x0044e4000802017f */
[----:B---3--:R-:W-:Y:S05]  /*11900*/  @!P1 NANOSLEEP.SYNCS 0x989680 ;  /* 0x009896800000995d */ /* 0x008fea0003900000 */
[----:B------:R-:W3:Y:S02]  /*11910*/  @!P1 SYNCS.PHASECHK.TRANS64 P1, [R3+URZ+0x13260], R4 ;  /* 0x01326004030095a7 */ /* 0x000ee4000802007f */
[----:B---3--:R-:W-:Y:S05]  /*11920*/  @!P1 BRA `(.L_x_12380) ;  /* 0xfffffffc00f09947 */ /* 0x008fea000383ffff */
[----:B------:R-:W-:Y:S05]  /*11930*/  BRA `(.L_x_12423) ;  /* 0xffffffec00d07947 */ /* 0x000fea000383ffff */
.L_x_12382:
[----:B0-----:R0:W3:Y:S02]  /*11940*/  SYNCS.PHASECHK.TRANS64.TRYWAIT P1, [R5+URZ+0x13260], R0 ;  /* 0x01326000050075a7 */ /* 0x0010e4000802017f */
[----:B---3--:R-:W-:Y:S05]  /*11950*/  @!P1 NANOSLEEP.SYNCS 0x989680 ;  /* 0x009896800000995d */ /* 0x008fea0003900000 */
[----:B------:R-:W3:Y:S02]  /*11960*/  @!P1 SYNCS.PHASECHK.TRANS64 P1, [R5+URZ+0x13260], R0 ;  /* 0x01326000050095a7 */ /* 0x000ee4000802007f */
[----:B---3--:R-:W-:Y:S05]  /*11970*/  @!P1 BRA `(.L_x_12382) ;  /* 0xfffffffc00f09947 */ /* 0x008fea000383ffff */
[----:B------:R-:W-:Y:S05]  /*11980*/  BRA `(.L_x_12424) ;  /* 0xffffffec00d07947 */ /* 0x000fea000383ffff */
.L_x_12384:
[----:B---3--:R3:W4:Y:S02]  /*11990*/  SYNCS.PHASECHK.TRANS64.TRYWAIT P0, [R3+URZ+0x13280], R4 ;  /* 0x01328004030075a7 */ /* 0x008724000800017f */
[----:B----4-:R-:W-:Y:S05]  /*119a0*/  @!P0 NANOSLEEP.SYNCS 0x989680 ;  /* 0x009896800000895d */ /* 0x010fea0003900000 */
[----:B------:R-:W4:Y:S02]  /*119b0*/  @!P0 SYNCS.PHASECHK.TRANS64 P0, [R3+URZ+0x13280], R4 ;  /* 0x01328004030085a7 */ /* 0x000f24000800007f */
[----:B----4-:R-:W-:Y:S05]  /*119c0*/  @!P0 BRA `(.L_x_12384) ;  /* 0xfffffffc00f08947 */ /* 0x010fea000383ffff */
[----:B------:R-:W-:Y:S05]  /*119d0*/  BRA `(.L_x_12385) ;  /* 0xffffffec00cc7947 */ /* 0x000fea000383ffff */
.L_x_12425:
        /* <DEDUP_REMOVED lines=10> */
.L_x_12996:


//--------------------- .text._ZN7cutlass13device_kernelIN5flash11enable_sm90INS1_16FlashAttnFwdSm90INS1_25CollectiveMainloopFwdSm90ILi2EN4cute5tupleIJNS5_1CILi1EEES8_S8_EEENS6_IJNS7_ILi192EEENS7_ILi160EEENS7_ILi64EEEEEELi64ENS_12float_e4m3_tEfNS_4arch4Sm90ELb1ELb0ELb1ELb1ELb0ELb0ELb0ELb1ELb1ELb1ELb0ELb0EEENS1_21CollectiveEpilogueFwdINS6_IJSA_SC_SB_EEES9_NS_10bfloat16_tESG_Li384ELb1ELb1ELb0ELb1EEENS1_36VarlenDynamicPersistentTileSchedulerILi192ELi160ELi384ELi128ELb0ELb1ELb1ELb1ELb1ELb1EEEEEEEEEvNT_6ParamsE --------------------------
	.section	.text._ZN7cutlass13device_kernelIN5flash11enable_sm90INS1_16FlashAttnFwdSm90INS1_25CollectiveMainloopFwdSm90ILi2EN4cute5tupleIJNS5_1CILi1EEES8_S8_EEENS6_IJNS7_ILi192EEENS7_ILi160EEENS7_ILi64EEEEEELi64ENS_12float_e4m3_tEfNS_4arch4Sm90ELb1ELb0ELb1ELb1ELb0ELb0ELb0ELb1ELb1ELb1ELb0ELb0EEENS1_21CollectiveEpilogueFwdINS6_IJSA_SC_SB_EEES9_NS_10bfloat16_tESG_Li384ELb1ELb1ELb0ELb1EEENS1_36VarlenDynamicPersistentTileSchedulerILi192ELi160ELi384ELi128ELb0ELb1ELb1ELb1ELb1ELb1EEEEEEEEEvNT_6ParamsE,"ax",@progbits
	.align	128
.text._ZN7cutlass13device_kernelIN5flash11enable_sm90INS1_16FlashAttnFwdSm90INS1_25CollectiveMainloopFwdSm90ILi2EN4cute5tupleIJNS5_1CILi1EEES8_S8_EEENS6_IJNS7_ILi192EEENS7_ILi160EEENS7_ILi64EEEEEELi64ENS_12float_e4m3_tEfNS_4arch4Sm90ELb1ELb0ELb1ELb1ELb0ELb0ELb0ELb1ELb1ELb1ELb0ELb0EEENS1_21CollectiveEpilogueFwdINS6_IJSA_SC_SB_EEES9_NS_10bfloat16_tESG_Li384ELb1ELb1ELb0ELb1EEENS1_36VarlenDynamicPersistentTileSchedulerILi192ELi160ELi384ELi128ELb0ELb1ELb1ELb1ELb1ELb1EEEEEEEEEvNT_6ParamsE:
        .type           _ZN7cutlass13device_kernelIN5flash11enable_sm90INS1_16FlashAttnFwdSm90INS1_25CollectiveMainloopFwdSm90ILi2EN4cute5tupleIJNS5_1CILi1EEES8_S8_EEENS6_IJNS7_ILi192EEENS7_ILi160EEENS7_ILi64EEEEEELi64ENS_12float_e4m3_tEfNS_4arch4Sm90ELb1ELb0ELb1ELb1ELb0ELb0ELb0ELb1ELb1ELb1ELb0ELb0EEENS1_21CollectiveEpilogueFwdINS6_IJSA_SC_SB_EEES9_NS_10bfloat16_tESG_Li384ELb1ELb1ELb0ELb1EEENS1_36VarlenDynamicPersistentTileSchedulerILi192ELi160ELi384ELi128ELb0ELb1ELb1ELb1ELb1ELb1EEEEEEEEEvNT_6ParamsE,@function
        .size           _ZN7cutlass13device_kernelIN5flash11enable_sm90INS1_16FlashAttnFwdSm90INS1_25CollectiveMainloopFwdSm90ILi2EN4cute5tupleIJNS5_1CILi1EEES8_S8_EEENS6_IJNS7_ILi192EEENS7_ILi160EEENS7_ILi64EEEEEELi64ENS_12float_e4m3_tEfNS_4arch4Sm90ELb1ELb0ELb1ELb1ELb0ELb0ELb0ELb1ELb1ELb1ELb0ELb0EEENS1_21CollectiveEpilogueFwdINS6_IJSA_SC_SB_EEES9_NS_10bfloat16_tESG_Li384ELb1ELb1ELb0ELb1EEENS1_36VarlenDynamicPersistentTileSchedulerILi192ELi160ELi384ELi128ELb0ELb1ELb1ELb1ELb1ELb1EEEEEEEEEvNT_6ParamsE,(.L_x_12997 - _ZN7cutlass13device_kernelIN5flash11enable_sm90INS1_16FlashAttnFwdSm90INS1_25CollectiveMainloopFwdSm90ILi2EN4cute5tupleIJNS5_1CILi1EEES8_S8_EEENS6_IJNS7_ILi192EEENS7_ILi160EEENS7_ILi64EEEEEELi64ENS_12float_e4m3_tEfNS_4arch4Sm90ELb1ELb0ELb1ELb1ELb0ELb0ELb0ELb1ELb1ELb1ELb0ELb0EEENS1_21CollectiveEpilogueFwdINS6_IJSA_SC_SB_EEES9_NS_10bfloat16_tESG_Li384ELb1ELb1ELb0ELb1EEENS1_36VarlenDynamicPersistentTileSchedulerILi192ELi160ELi384ELi128ELb0ELb1ELb1ELb1ELb1ELb1EEEEEEEEEvNT_6ParamsE)
        .other          _ZN7cutlass13device_kernelIN5flash11enable_sm90INS1_16FlashAttnFwdSm90INS1_25CollectiveMainloopFwdSm90ILi2EN4cute5tupleIJNS5_1CILi1EEES8_S8_EEENS6_IJNS7_ILi192EEENS7_ILi160EEENS7_ILi64EEEEEELi64ENS_12float_e4m3_tEfNS_4arch4Sm90ELb1ELb0ELb1ELb1ELb0ELb0ELb0ELb1ELb1ELb1ELb0ELb0EEENS1_21CollectiveEpilogueFwdINS6_IJSA_SC_SB_EEES9_NS_10bfloat16_tESG_Li384ELb1ELb1ELb0ELb1EEENS1_36VarlenDynamicPersistentTileSchedulerILi192ELi160ELi384ELi128ELb0ELb1ELb1ELb1ELb1ELb1EEEEEEEEEvNT_6ParamsE,@"STO_CUDA_ENTRY STV_DEFAULT"
_ZN7cutlass13device_kernelIN5flash11enable_sm90INS1_16FlashAttnFwdSm90INS1_25CollectiveMainloopFwdSm90ILi2EN4cute5tupleIJNS5_1CILi1EEES8_S8_EEENS6_IJNS7_ILi192EEENS7_ILi160EEENS7_ILi64EEEEEELi64ENS_12float_e4m3_tEfNS_4arch4Sm90ELb1ELb0ELb1ELb1ELb0ELb0ELb0ELb1ELb1ELb1ELb0ELb0EEENS1_21CollectiveEpilogueFwdINS6_IJSA_SC_SB_EEES9_NS_10bfloat16_tESG_Li384ELb1ELb1ELb0ELb1EEENS1_36VarlenDynamicPersistentTileSchedulerILi192ELi160ELi384ELi128ELb0ELb1ELb1ELb1ELb1ELb1EEEEEEEEEvNT_6ParamsE:
        /* <DEDUP_REMOVED lines=18> */
.L_x_12427:
[----:B------:R-:W-:Y:S05]  /*0120*/  BSYNC B0 ;  /* 0x0000000000007941 */ /* 0x000fea0003800000 */
.L_x_12426:
        /* <DEDUP_REMOVED lines=41> */
.L_x_12428:
        /* <DEDUP_REMOVED lines=22> */
.L_x_12429:
        /* <DEDUP_REMOVED lines=18> */
.L_x_12430:
        /* <DEDUP_REMOVED lines=22> */
.L_x_12431:
        /* <DEDUP_REMOVED lines=22> */
.L_x_12432:
[----:B------:R-:W-:Y:S01]  /*0900*/  PLOP3.LUT P0, PT, PT, PT, UP0, 0x80, 0x0 ;  /* 0x000000000000781c */ /* 0x000fe20003f0f008 */
[----:B------:R-:W-:Y:S01]  /*0910*/  UMOV UR38, 0x1 ;  /* 0x0000000100267882 */ /* 0x000fe20000000000 */
[----:B------:R-:W-:Y:S01]  /*0920*/  NOP ;  /* 0x0000000000007918 */ /* 0x000fe20000000000 */
[----:B------:R-:W-:Y:S01]  /*0930*/  USEL UR38, UR38, 0x2, !UP0 ;  /* 0x0000000226267887 */ /* 0x000fe2000c000000 */
[----:B------:R-:W-:Y:S01]  /*0940*/  ULDC.64 UR50, c[0x0][0x208] ;  /* 0x0000820000327ab9 */ /* 0x000fe20000000a00 */
[----:B012-4-:R-:W-:Y:S08]  /*0950*/  BAR.SYNC.DEFER_BLOCKING 0x0 ;  /* 0x0000000000007b1d */ /* 0x017ff00000010000 */
[----:B------:R-:W-:Y:S05]  /*0960*/  @!P0 BRA `(.L_x_12433) ;  /* 0x000000cc00c08947 */ /* 0x000fea0003800000 */
.L_x_12434:
        /* <DEDUP_REMOVED lines=34> */
[----:B------:R-:W-:Y:S02]  /*0b90*/  LOP3.LUT R2, R2, 0x1ffffffe, RZ, 0xc0, !PT ;  /* 0x1ffffffe02027812 */ /* 0x000fe400078ec0ff */
[----:B------:R-:W-:Y:S01]  /*0ba0*/  SHF.R.S32.HI R6, RZ, 0x1f, R23 ;  /* 0x0000001fff067819 */ /* 0x000fe20000011417 */
[----:B------:R-:W-:Y:S01]  /*0bb0*/  IMAD R3, R3, 0x40, R4 ;  /* 0x0000004003037824 */ /* 0x000fe200078e0204 */
[----:B------:R-:W-:Y:S01]  /*0bc0*/  LEA.HI R10, R0, R12, RZ, 0x2 ;  /* 0x0000000c000a7211 */ /* 0x000fe200078f10ff */
[----:B------:R-:W-:Y:S01]  /*0bd0*/  IMAD.IADD R2, R5, 0x1, -R2 ;  /* 0x0000000105027824 */ /* 0x000fe200078e0a02 */
[----:B------:R-:W-:Y:S02]  /*0be0*/  LEA.HI R7, R6, R23, RZ, 0x2 ;  /* 0x0000001706077211 */ /* 0x000fe400078f10ff */
[----:B------:R-:W-:Y:S01]  /*0bf0*/  SHF.R.S32.HI R156, RZ, 0x7, R156 ;  /* 0x00000007ff9c7819 */ /* 0x000fe2000001149c */
[----:B------:R-:W-:Y:S01]  /*0c00*/  IMAD R2, R2, 0x8, R3 ;  /* 0x0000000802027824 */ /* 0x000fe200078e0203 */
[----:B------:R-:W-:-:S02]  /*0c10*/  SHF.R.S32.HI R8, RZ, 0x2, R7 ;  /* 0x00000002ff087819 */ /* 0x000fc40000011407 */
[----:B------:R-:W-:Y:S01]  /*0c20*/  SHF.R.S32.HI R9, RZ, 0x1f, R7 ;  /* 0x0000001fff097819 */ /* 0x000fe20000011407 */
[----:B------:R-:W-:Y:S01]  /*0c30*/  IMAD.HI R4, R156, 0x55555556, RZ ;  /* 0x555555569c047827 */ /* 0x000fe200078e02ff */
[----:B------:R-:W-:Y:S01]  /*0c40*/  LOP3.LUT R10, R10, 0xfffffffc, RZ, 0xc0, !PT ;  /* 0xfffffffc0a0a7812 */ /* 0x000fe200078ec0ff */
[----:B------:R0:W-:Y:S01]  /*0c50*/  STL [R1], R2 ;  /* 0x0000000201007387 */ /* 0x0001e20000100800 */
[----:B------:R-:W-:Y:S02]  /*0c60*/  LEA.HI R9, R9, R8, RZ, 0x3 ;  /* 0x0000000809097211 */ /* 0x000fe400078f18ff */
[----:B------:R-:W-:Y:S01]  /*0c70*/  LEA.HI R0, R0, R12, RZ, 0x3 ;  /* 0x0000000c00007211 */ /* 0x000fe200078f18ff */
[----:B------:R-:W-:Y:S01]  /*0c80*/  IMAD.IADD R10, R12, 0x1, -R10 ;  /* 0x000000010c0a7824 */ /* 0x000fe200078e0a0a */
[----:B------:R-:W-:Y:S02]  /*0c90*/  LOP3.LUT R9, R9, 0xfffffff8, RZ, 0xc0, !PT ;  /* 0xfffffff809097812 */ /* 0x000fe400078ec0ff */
[----:B------:R-:W-:-:S02]  /*0ca0*/  LEA.HI R6, R6, R23, RZ, 0x5 ;  /* 0x0000001706067211 */ /* 0x000fc400078f28ff */
[----:B------:R-:W-:Y:S01]  /*0cb0*/  LEA.HI R5, R4, R4, RZ, 0x1 ;  /* 0x0000000404057211 */ /* 0x000fe200078f08ff */
[----:B------:R-:W-:Y:S01]  /*0cc0*/  IMAD.IADD R9, R8, 0x1, -R9 ;  /* 0x0000000108097824 */ /* 0x000fe200078e0a09 */
[----:B------:R-:W-:Y:S02]  /*0cd0*/  LOP3.LUT R18, R0, 0xfffffff8, RZ, 0xc0, !PT ;  /* 0xfffffff800127812 */ /* 0x000fe400078ec0ff */
[----:B------:R-:W-:Y:S01]  /*0ce0*/  LEA.HI R4, R10, R10, RZ, 0x1 ;  /* 0x0000000a0a047211 */ /* 0x000fe200078f08ff */
[----:B------:R-:W-:Y:S01]  /*0cf0*/  IMAD R5, R5, -0x3, R156 ;  /* 0xfffffffd05057824 */ /* 0x000fe200078e029c */
[----:B------:R-:W-:Y:S01]  /*0d00*/  SHF.R.S32.HI R6, RZ, 0x5, R6 ;  /* 0x00000005ff067819 */ /* 0x000fe20000011406 */
[----:B------:R-:W-:Y:S01]  /*0d10*/  IMAD.IADD R18, R12, 0x1, -R18 ;  /* 0x000000010c127824 */ /* 0x000fe200078e0a12 */
[----:B------:R-:W-:Y:S02]  /*0d20*/  LOP3.LUT R11, R4, 0x1ffffffe, RZ, 0xc0, !PT ;  /* 0x1ffffffe040b7812 */ /* 0x000fe400078ec0ff */
[----:B------:R-:W-:Y:S01]  /*0d30*/  LOP3.LUT R16, R7, 0x7ffffffc, RZ, 0xc0, !PT ;  /* 0x7ffffffc07107812 */ /* 0x000fe200078ec0ff */
[----:B------:R-:W-:Y:S01]  /*0d40*/  IMAD R6, R6, 0x10, R9 ;  /* 0x0000001006067824 */ /* 0x000fe200078e0209 */
[----:B------:R-:W-:Y:S01]  /*0d50*/  SHF.L.U32 R19, R18, 0x3, RZ ;  /* 0x0000000312137819 */ /* 0x000fe200000006ff */
[----:B------:R-:W-:Y:S01]  /*0d60*/  IMAD.IADD R10, R10, 0x1, -R11 ;  /* 0x000000010a0a7824 */ /* 0x000fe200078e0a0b */
[----:B------:R-:W-:Y:S01]  /*0d70*/  SHF.R.S32.HI R22, RZ, 0x3, R0 ;  /* 0x00000003ff167819 */ /* 0x000fe20000011400 */
[----:B------:R-:W-:Y:S01]  /*0d80*/  IMAD R157, R5, 0x40, R6 ;  /* 0x00000040059d7824 */ /* 0x000fe200078e0206 */
[----:B------:R-:W-:Y:S01]  /*0d90*/  SHF.R.S32.HI R0, RZ, 0x1f, R19 ;  /* 0x0000001fff007819 */ /* 0x000fe20000011413 */
[----:B------:R-:W-:-:S02]  /*0da0*/  IMAD.IADD R16, R23, 0x1, -R16 ;  /* 0x0000000117107824 */ /* 0x000fc400078e0a10 */
[----:B0-----:R-:W-:-:S07]  /*0db0*/  IMAD R17, R10, 0x8, R157 ;  /* 0x000000080a117824 */ /* 0x001fce00078e029d */
.L_x_12479:
        /* <DEDUP_REMOVED lines=37> */
[----:B-----5:R-:W-:-:S14]  /*1010*/  @P2 BRA `(.L_x_12435) ;  /* 0x0000000000342947 */ /* 0x020fdc0003800000 */
        /* <DEDUP_REMOVED lines=13> */
.L_x_12435:
        /* <DEDUP_REMOVED lines=9> */
.L_x_12436:
        /* <DEDUP_REMOVED lines=13> */
.L_x_12437:
[----:B------:R-:W-:Y:S01]  /*1250*/  ULDC UR6, c[0x0][0x448] ;  /* 0x0001120000067ab9 */ /* 0x000fe20000000800 */
[----:B------:R-:W-:Y:S01]  /*1260*/  UIMAD UR43, UR5, 0xc0, URZ ;  /* 0x000000c0052b78a4 */ /* 0x000fe2000f8e023f */
[----:B------:R-:W-:Y:S01]  /*1270*/  PLOP3.LUT P0, PT, PT, PT, PT, 0x80, 0x0 ;  /* 0x000000000000781c */ /* 0x000fe20003f0f070 */
[----:B------:R-:W-:Y:S01]  /*1280*/  UISETP.NE.AND UP0, UPT, UR6, 0x1, UPT ;  /* 0x000000010600788c */ /* 0x000fe2000bf05270 */
[----:B------:R-:W-:Y:S01]  /*1290*/  IMAD.MOV.U32 R0, RZ, RZ, RZ ;  /* 0x000000ffff007224 */ /* 0x000fe200078e00ff */
[----:B------:R-:W-:Y:S01]  /*12a0*/  UIADD3 UR6, UR43, 0xbf, URZ ;  /* 0x000000bf2b067890 */ /* 0x000fe2000fffe03f */
[----:B------:R-:W-:Y:S01]  /*12b0*/  IMAD.MOV.U32 R2, RZ, RZ, RZ ;  /* 0x000000ffff027224 */ /* 0x000fe200078e00ff */
[----:B------:R-:W-:Y:S01]  /*12c0*/  UIADD3 UR48, -UR48, UR4, URZ ;  /* 0x0000000430307290 */ /* 0x000fe2000fffe13f */
[----:B------:R-:W-:Y:S02]  /*12d0*/  CS2R R54, SRZ ;  /* 0x0000000000367805 */ /* 0x000fe4000001ff00 */
[----:B------:R-:W-:-:S02]  /*12e0*/  CS2R R6, SRZ ;  /* 0x0000000000067805 */ /* 0x000fc4000001ff00 */
[----:B------:R-:W-:Y:S01]  /*12f0*/  CS2R R52, SRZ ;  /* 0x0000000000347805 */ /* 0x000fe2000001ff00 */
[----:B------:R-:W-:Y:S01]  /*1300*/  UIADD3 UR7, UR48, 0xa0, -UR49 ;  /* 0x000000a030077890 */ /* 0x000fe2000fffe831 */
        /* <DEDUP_REMOVED lines=23> */
[----:B------:R-:W-:Y:S01]  /*1480*/  MOV R33, RZ ;  /* 0x000000ff00217202 */ /* 0x000fe20000000f00 */
[----:B------:R-:W-:Y:S01]  /*1490*/  ULEA.HI.SX32 UR6, UR7, UR6, 0x1a ;  /* 0x0000000607067291 */ /* 0x000fe2000f8fd23f */
[----:B------:R-:W-:-:S03]  /*14a0*/  IMAD.MOV.U32 R58, RZ, RZ, RZ ;  /* 0x000000ffff3a7224 */ /* 0x000fc600078e00ff */
[----:B------:R-:W-:-:S04]  /*14b0*/  UISETP.LT.AND UP0, UPT, UR4, UR6, UPT ;  /* 0x000000060400728c */ /* 0x000fc8000bf01270 */
        /* <DEDUP_REMOVED lines=35> */
.L_x_12439:
        /* <DEDUP_REMOVED lines=37> */
[----:B------:R-:W-:-:S02]  /*1940*/  MOV R4, UR4 ;  /* 0x0000000400047c02 */ /* 0x000fc40008000f00 */
        /* <DEDUP_REMOVED lines=16> */
.L_x_12573:
[----:B------:R-:W-:Y:S05]  /*1a50*/  @!P0 BRA `(.L_x_12441) ;  /* 0x0000000000048947 */ /* 0x000fea0003800000 */
[----:B------:R-:W-:Y:S01]  /*1a60*/  BPT.TRAP 0x1 ;  /* 0x000000040000795c */ /* 0x000fe20000300000 */
.L_x_12441:
[----:B------:R-:W-:Y:S02]  /*1a70*/  IMAD.U32 R2, RZ, RZ, UR39 ;  /* 0x00000027ff027e24 */ /* 0x000fe4000f8e00ff */
[----:B0-----:R-:W-:-:S03]  /*1a80*/  IMAD.U32 R3, RZ, RZ, UR37 ;  /* 0x00000025ff037e24 */ /* 0x001fc6000f8e00ff */
[----:B------:R-:W-:Y:S02]  /*1a90*/  LEA R2, R2, UR45, 0x3 ;  /* 0x0000002d02027c11 */ /* 0x000fe4000f8e18ff */
[----:B------:R-:W-:-:S04]  /*1aa0*/  SHF.L.U32 R3, R3, 0x1f, RZ ;  /* 0x0000001f03037819 */ /* 0x000fc800000006ff */
[----:B------:R0:W1:Y:S01]  /*1ab0*/  SYNCS.PHASECHK.TRANS64.TRYWAIT P1, [R2+URZ+0x13230], R3 ;  /* 0x01323003020075a7 */ /* 0x000062000802017f */
[----:B------:R-:W-:Y:S05]  /*1ac0*/  @!P0 BRA `(.L_x_12442) ;  /* 0x0000000000048947 */ /* 0x000fea0003800000 */
[----:B------:R-:W-:Y:S01]  /*1ad0*/  BPT.TRAP 0x1 ;  /* 0x000000040000795c */ /* 0x000fe20000300000 */
.L_x_12442:
[----:B-1----:R-:W-:Y:S05]  /*1ae0*/  @P1 BRA `(.L_x_12443) ;  /* 0x0000000000081947 */ /* 0x002fea0003800000 */
[----:B------:R-:W1:Y:S02]  /*1af0*/  SYNCS.PHASECHK.TRANS64.TRYWAIT P1, [R2+URZ+0x13230], R3 ;  /* 0x01323003020075a7 */ /* 0x000e64000802017f */
[----:B-1----:R-:W-:Y:S05]  /*1b00*/  @!P1 BRA `(.L_x_12444) ;  /* 0x0000010c002c9947 */ /* 0x002fea0003800000 */
.L_x_12443:
        /* <DEDUP_REMOVED lines=15> */
[----:B------:R-:W-:-:S06]  /*1c00*/  UIADD3 UR23, UR52, -0x2, URZ ;  /* 0xfffffffe34177890 */ /* 0x000fcc000fffe03f */
        /* <DEDUP_REMOVED lines=30> */
[----:B------:R-:W-:Y:S01]  /*1df0*/  QGMMA.64x32x32.F32.E4M3.E4M3 R24, gdesc[UR8], RZ, !UPT, gsb0 ;  /* 0x00600000081879f3 */ /* 0x000fe2000c0008ff */
[----:B------:R-:W-:Y:S02]  /*1e00*/  ULDC UR10, c[0x0][0x448] ;  /* 0x00011200000a7ab9 */ /* 0x000fe40000000800 */
[----:B------:R-:W-:-:S03]  /*1e10*/  UISETP.NE.AND UP0, UPT, UR10, 0x1, UPT ;  /* 0x000000010a00788c */ /* 0x000fc6000bf05270 */
[----:B------:R-:W-:-:S03]  /*1e20*/  UMOV UR10, UR43 ;  /* 0x0000002b000a7c82 */ /* 0x000fc60008000000 */
[----:B------:R-:W-:-:S05]  /*1e30*/  PLOP3.LUT P2, PT, PT, PT, UP0, 0x80, 0x0 ;  /* 0x000000000000781c */ /* 0x000fca0003f4f008 */
[----:B------:R-:W-:Y:S01]  /*1e40*/  @UP0 ULDC UR11, c[0x0][0x450] ;  /* 0x00011400000b0ab9 */ /* 0x000fe20000000800 */
        /* <DEDUP_REMOVED lines=27> */
[----:B------:R-:W-:-:S06]  /*2000*/  FMUL.FTZ R11, R0, R101 ;  /* 0x00000065000b7220 */ /* 0x000fcc0000410000 */
        /* <DEDUP_REMOVED lines=11> */
[----:B------:R-:W-:Y:S01]  /*20c0*/  VIADD R83, R17, UR43 ;  /* 0x0000002b11537c36 */ /* 0x000fe20008000000 */
        /* <DEDUP_REMOVED lines=26> */
[----:B------:R-:W-:Y:S01]  /*2270*/  FMUL.FTZ R87, R0, R67 ;  /* 0x0000004300577220 */ /* 0x000fe20000410000 */
[----:B------:R-:W-:Y:S01]  /*2280*/  IMAD.U32 R67, RZ, RZ, UR49 ;  /* 0x00000031ff437e24 */ /* 0x000fe2000f8e00ff */
[----:B------:R-:W5:Y:S01]  /*2290*/  MUFU.TANH R77, R77 ;  /* 0x0000004d004d7308 */ /* 0x000f620000002400 */
[----:B------:R-:W-:Y:S01]  /*22a0*/  QGMMA.64x32x32.F32.E4M3.E4M3 R40, gdesc[UR4], R40, gsb0 ;  /* 0x00600000042879f3 */ /* 0x000fe20008000828 */
[----:B------:R-:W-:Y:S01]  /*22b0*/  @UP0 ULDC UR6, c[0x0][0x44c] ;  /* 0x0001130000060ab9 */ /* 0x000fe20000000800 */
[----:B------:R-:W-:Y:S01]  /*22c0*/  UMOV UR7, 0xffffff60 ;  /* 0xffffff6000077882 */ /* 0x000fe20000000000 */
[----:B------:R-:W-:Y:S01]  /*22d0*/  @P2 IMAD.HI.U32 R57, R83, UR6, RZ ;  /* 0x0000000653392c27 */ /* 0x000fe2000f8e00ff */
[----:B------:R-:W-:Y:S01]  /*22e0*/  @UP0 ULDC UR6, c[0x0][0x450] ;  /* 0x0001140000060ab9 */ /* 0x000fe20000000800 */
[----:B------:R-:W-:-:S02]  /*22f0*/  UIMAD UR7, UR52, UR7, 0xa1 ;  /* 0x000000a1340774a4 */ /* 0x000fc4000f8e0207 */
[C---:B------:R-:W-:Y:S01]  /*2300*/  FMUL.FTZ R58, R0.reuse, R58 ;  /* 0x0000003a003a7220 */ /* 0x040fe20000410000 */
[----:B------:R-:W5:Y:S01]  /*2310*/  MUFU.TANH R76, R76 ;  /* 0x0000004c004c7308 */ /* 0x000f620000002400 */
[----:B------:R-:W-:Y:S01]  /*2320*/  @P2 SHF.R.U32.HI R83, RZ, UR6, R57 ;  /* 0x00000006ff532c19 */ /* 0x000fe20008011639 */
[----:B------:R-:W-:Y:S01]  /*2330*/  UIMAD UR6, UR52, -0xa0, UR48 ;  /* 0xffffff60340678a4 */ /* 0x000fe2000f8e0230 */
[----:B------:R-:W-:Y:S01]  /*2340*/  FMUL.FTZ R86, R0, R59 ;  /* 0x0000003b00567220 */ /* 0x000fe20000410000 */
[----:B------:R-:W-:Y:S01]  /*2350*/  IMAD.U32 R63, RZ, RZ, UR7 ;  /* 0x00000007ff3f7e24 */ /* 0x000fe2000f8e00ff */
[----:B------:R-:W-:Y:S01]  /*2360*/  UMOV UR7, 0x80000020 ;  /* 0x8000002000077882 */ /* 0x000fe20000000000 */
[----:B------:R-:W0:Y:S01]  /*2370*/  SHFL.IDX PT, R57, R83, 0x1, 0x1c1f ;  /* 0x003c1f0053397f89 */ /* 0x000e2200000e0000 */
[----:B------:R-:W-:Y:S01]  /*2380*/  UIADD3 UR6, UR6, 0xa0, URZ ;  /* 0x000000a006067890 */ /* 0x000fe2000fffe03f */
[----:B------:R-:W-:Y:S01]  /*2390*/  IMAD R80, R16, -0x2, R63 ;  /* 0xfffffffe10507824 */ /* 0x000fe200078e023f */
[----:B------:R-:W5:Y:S01]  /*23a0*/  MUFU.TANH R58, R58 ;  /* 0x0000003a003a7308 */ /* 0x000f620000002400 */
[C---:B------:R-:W-:Y:S01]  /*23b0*/  FMUL.FTZ R59, R0.reuse, R62 ;  /* 0x0000003e003b7220 */ /* 0x040fe20000410000 */
[C---:B------:R-:W-:Y:S01]  /*23c0*/  FMUL.FTZ R62, R0.reuse, R66 ;  /* 0x00000042003e7220 */ /* 0x040fe20000410000 */
[C---:B------:R-:W-:Y:S01]  /*23d0*/  FMUL.FTZ R63, R0.reuse, R70 ;  /* 0x00000046003f7220 */ /* 0x040fe20000410000 */
[----:B------:R-:W-:Y:S01]  /*23e0*/  IMAD.U32 R81, RZ, RZ, UR6 ;  /* 0x00000006ff517e24 */ /* 0x000fe2000f8e00ff */
[----:B------:R-:W-:Y:S01]  /*23f0*/  IADD3 R80, -R67, UR48, R80 ;  /* 0x0000003043507c10 */ /* 0x000fe2000fffe150 */
[----:B------:R-:W-:Y:S01]  /*2400*/  UIADD3 UR6, UR12, 0x202, URZ ;  /* 0x000002020c067890 */ /* 0x000fe2000fffe03f */
[----:B------:R-:W-:Y:S01]  /*2410*/  FMUL.FTZ R71, R0, R71 ;  /* 0x0000004700477220 */ /* 0x000fe20000410000 */
[----:B------:R-:W-:Y:S01]  /*2420*/  IMAD R81, R16, -0x2, R81 ;  /* 0xfffffffe10517824 */ /* 0x000fe200078e0251 */
        /* <DEDUP_REMOVED lines=9> */
[----:B0-----:R-:W-:-:S04]  /*24c0*/  VIADDMNMX R57, R57, R80, R81, PT ;  /* 0x0000005039397246 */ /* 0x001fc80003800151 */
[----:B------:R-:W-:-:S03]  /*24d0*/  ISETP.GT.AND P5, PT, R57, RZ, PT ;  /* 0x000000ff3900720c */ /* 0x000fc60003fa4270 */
[----:B------:R-:W0:Y:S01]  /*24e0*/  MUFU.TANH R97, R97 ;  /* 0x0000006100617308 */ /* 0x000e220000002400 */
[C---:B------:R-:W-:Y:S02]  /*24f0*/  ISETP.GT.AND P6, PT, R57.reuse, 0x1, PT ;  /* 0x000000013900780c */ /* 0x040fe40003fc4270 */
[----:B------:R-:W-:Y:S02]  /*2500*/  ISETP.GT.AND P3, PT, R57, 0x8, PT ;  /* 0x000000083900780c */ /* 0x000fe40003f64270 */
[----:B------:R-:W-:Y:S02]  /*2510*/  FSEL R88, R88, -INF , P5 ;  /* 0xff80000058587808 */ /* 0x000fe40002800000 */
[----:B-1----:R-:W-:Y:S01]  /*2520*/  FSEL R98, R89, -INF , P6 ;  /* 0xff80000059627808 */ /* 0x002fe20003000000 */
[----:B------:R-:W1:Y:S01]  /*2530*/  MUFU.TANH R62, R62 ;  /* 0x0000003e003e7308 */ /* 0x000e620000002400 */
[----:B------:R-:W-:Y:S02]  /*2540*/  ISETP.GT.AND P4, PT, R57, 0x9, PT ;  /* 0x000000093900780c */ /* 0x000fe40003f84270 */
[----:B--2---:R-:W-:-:S02]  /*2550*/  FSEL R90, R90, -INF , P3 ;  /* 0xff8000005a5a7808 */ /* 0x004fc40001800000 */
[----:B------:R-:W-:Y:S02]  /*2560*/  FMNMX.FTZ R67, R88, R98, !PT ;  /* 0x0000006258437209 */ /* 0x000fe40007810000 */
[----:B------:R-:W-:Y:S01]  /*2570*/  ISETP.GT.AND P5, PT, R57, 0x10, PT ;  /* 0x000000103900780c */ /* 0x000fe20003fa4270 */
[----:B------:R-:W2:Y:S01]  /*2580*/  MUFU.TANH R87, R87 ;  /* 0x0000005700577308 */ /* 0x000ea20000002400 */
[----:B---3--:R-:W-:Y:S01]  /*2590*/  FSEL R100, R91, -INF , P4 ;  /* 0xff8000005b647808 */ /* 0x008fe20002000000 */
[----:B------:R-:W-:Y:S02]  /*25a0*/  WARPGROUP.DEPBAR.LE gsb0, 0x0 ;  /* 0x00008000000079c5 */ /* 0x000fe40000010000 */
[----:B------:R-:W-:Y:S01]  /*25b0*/  FMNMX.FTZ R67, R90, R67, !PT ;  /* 0x000000435a437209 */ /* 0x000fe20007810000 */
[----:B------:R-:W-:Y:S01]  /*25c0*/  WARPGROUP.ARRIVE ;  /* 0x00000000000079c5 */ /* 0x000fe20000000000 */
[C---:B------:R-:W-:Y:S01]  /*25d0*/  ISETP.GT.AND P3, PT, R57.reuse, 0x11, PT ;  /* 0x000000113900780c */ /* 0x040fe20003f64270 */
[----:B------:R-:W-:Y:S01]  /*25e0*/  FMUL.FTZ R42, R0, R42 ;  /* 0x0000002a002a7220 */ /* 0x000fe20000410000 */
[----:B----4-:R-:W-:Y:S01]  /*25f0*/  FSEL R104, R92, -INF , P5 ;  /* 0xff8000005c687808 */ /* 0x010fe20002800000 */
[----:B------:R-:W-:Y:S01]  /*2600*/  FMUL.FTZ R43, R0, R43 ;  /* 0x0000002b002b7220 */ /* 0x000fe20000410000 */
[----:B------:R-:W-:Y:S01]  /*2610*/  FMNMX.FTZ R67, R100, R67, !PT ;  /* 0x0000004364437209 */ /* 0x000fe20007810000 */
[----:B------:R-:W-:Y:S01]  /*2620*/  QGMMA.64x32x32.F32.E4M3.E4M3 R24, gdesc[UR4], R24, gsb0 ;  /* 0x00600000041879f3 */ /* 0x000fe20008000818 */
[----:B------:R-:W-:Y:S01]  /*2630*/  ISETP.GT.AND P4, PT, R57, 0x18, PT ;  /* 0x000000183900780c */ /* 0x000fe20003f84270 */
[----:B------:R-:W-:Y:S01]  /*2640*/  MUFU.TANH R89, R42 ;  /* 0x0000002a00597308 */ /* 0x000fe20000002400 */
[----:B-----5:R-:W-:Y:S01]  /*2650*/  FSEL R102, R93, -INF , P3 ;  /* 0xff8000005d667808 */ /* 0x020fe20001800000 */
[----:B------:R-:W-:Y:S01]  /*2660*/  FMUL.FTZ R46, R0, R46 ;  /* 0x0000002e002e7220 */ /* 0x000fe20000410000 */
[----:B------:R-:W-:Y:S01]  /*2670*/  FMNMX.FTZ R67, R104, R67, !PT ;  /* 0x0000004368437209 */ /* 0x000fe20007810000 */
[C---:B------:R-:W-:Y:S01]  /*2680*/  FMUL.FTZ R50, R0.reuse, R50 ;  /* 0x0000003200327220 */ /* 0x040fe20000410000 */
[C---:B------:R-:W-:Y:S01]  /*2690*/  ISETP.GT.AND P3, PT, R57.reuse, 0x19, PT ;  /* 0x000000193900780c */ /* 0x040fe20003f64270 */
[----:B------:R-:W-:Y:S01]  /*26a0*/  FMUL.FTZ R51, R0, R51 ;  /* 0x0000003300337220 */ /* 0x000fe20000410000 */
[----:B------:R-:W-:Y:S01]  /*26b0*/  FSEL R92, R94, -INF , P4 ;  /* 0xff8000005e5c7808 */ /* 0x000fe20002000000 */
[----:B------:R-:W-:Y:S01]  /*26c0*/  MUFU.TANH R91, R43 ;  /* 0x0000002b005b7308 */ /* 0x000fe20000002400 */
[----:B------:R-:W-:Y:S01]  /*26d0*/  FMNMX.FTZ R67, R102, R67, !PT ;  /* 0x0000004366437209 */ /* 0x000fe20007810000 */
[C---:B------:R-:W-:Y:S01]  /*26e0*/  FMUL.FTZ R47, R0.reuse, R47 ;  /* 0x0000002f002f7220 */ /* 0x040fe20000410000 */
[----:B------:R-:W-:Y:S01]  /*26f0*/  ISETP.GT.AND P4, PT, R57, 0x20, PT ;  /* 0x000000203900780c */ /* 0x000fe20003f84270 */
[C---:B------:R-:W-:Y:S01]  /*2700*/  FMUL.FTZ R54, R0.reuse, R54 ;  /* 0x0000003600367220 */ /* 0x040fe20000410000 */
[----:B------:R-:W-:Y:S01]  /*2710*/  FSEL R94, R95, -INF , P3 ;  /* 0xff8000005f5e7808 */ /* 0x000fe20001800000 */
[----:B------:R-:W-:Y:S01]  /*2720*/  FMUL.FTZ R40, R0, R40 ;  /* 0x0000002800287220 */ /* 0x000fe20000410000 */
[----:B------:R-:W-:Y:S01]  /*2730*/  FMNMX.FTZ R67, R92, R67, !PT ;  /* 0x000000435c437209 */ /* 0x000fe20007810000 */
[----:B------:R3:W-:Y:S01]  /*2740*/  MUFU.TANH R93, R46 ;  /* 0x0000002e005d7308 */ /* 0x0007e20000002400 */
[C---:B------:R-:W-:Y:S01]  /*2750*/  ISETP.GT.AND P3, PT, R57.reuse, 0x21, PT ;  /* 0x000000213900780c */ /* 0x040fe20003f64270 */
[----:B------:R-:W-:Y:S01]  /*2760*/  FMUL.FTZ R41, R0, R41 ;  /* 0x0000002900297220 */ /* 0x000fe20000410000 */
[----:B------:R-:W-:Y:S01]  /*2770*/  FSEL R96, R96, -INF , P4 ;  /* 0xff80000060607808 */ /* 0x000fe20002000000 */
[----:B------:R-:W-:Y:S01]  /*2780*/  @UP0 ULDC UR6, c[0x0][0x44c] ;  /* 0x0001130000060ab9 */ /* 0x000fe20000000800 */
[----:B------:R-:W-:Y:S01]  /*2790*/  FMNMX.FTZ R67, R94, R67, !PT ;  /* 0x000000435e437209 */ /* 0x000fe20007810000 */
[----:B------:R-:W-:Y:S01]  /*27a0*/  UIMAD.WIDE.U32 UR6, UR43, UR6, URZ ;  /* 0x000000062b0672a5 */ /* 0x000fe2000f8e003f */
[----:B------:R-:W-:Y:S01]  /*27b0*/  ISETP.GT.AND P4, PT, R57, 0x28, PT ;  /* 0x000000283900780c */ /* 0x000fe20003f84270 */
[----:B------:R-:W4:Y:S01]  /*27c0*/  MUFU.TANH R63, R63 ;  /* 0x0000003f003f7308 */ /* 0x000f220000002400 */
[----:B------:R-:W-:Y:S01]  /*27d0*/  FSEL R85, R85, -INF , P3 ;  /* 0xff80000055557808 */ /* 0x000fe20001800000 */
[----:B---3--:R-:W-:Y:S01]  /*27e0*/  FMUL.FTZ R46, R0, R55 ;  /* 0x00000037002e7220 */ /* 0x008fe20000410000 */
[----:B------:R-:W-:Y:S01]  /*27f0*/  FMNMX.FTZ R42, R96, R67, !PT ;  /* 0x00000043602a7209 */ /* 0x000fe20007810000 */
[----:B------:R-:W-:Y:S01]  /*2800*/  @UP0 USHF.R.U32.HI UR10, URZ, UR11, UR7 ;  /* 0x0000000b3f0a0299 */ /* 0x000fe20008011607 */
[----:B------:R-:W-:-:S02]  /*2810*/  ISETP.GT.AND P3, PT, R57, 0x29, PT ;  /* 0x000000293900780c */ /* 0x000fc40003f64270 */
[----:B------:R-:W-:Y:S01]  /*2820*/  FSEL R84, R84, -INF , P4 ;  /* 0xff80000054547808 */ /* 0x000fe20002000000 */
[----:B------:R-:W3:Y:S01]  /*2830*/  MUFU.TANH R71, R71 ;  /* 0x0000004700477308 */ /* 0x000ee20000002400 */
[----:B------:R-:W-:Y:S01]  /*2840*/  FMNMX.FTZ R43, R85, R42, !PT ;  /* 0x0000002a552b7209 */ /* 0x000fe20007810000 */
[----:B------:R-:W-:Y:S01]  /*2850*/  UIADD3 UR6, UR10, UR48, -UR49 ;  /* 0x000000300a067290 */ /* 0x000fe2000fffe831 */
[----:B------:R-:W-:Y:S02]  /*2860*/  ISETP.GT.AND P4, PT, R57, 0x30, PT ;  /* 0x000000303900780c */ /* 0x000fe40003f84270 */
[----:B------:R-:W-:Y:S01]  /*2870*/  FSEL R82, R75, -INF , P3 ;  /* 0xff8000004b527808 */ /* 0x000fe20001800000 */
[----:B------:R-:W-:Y:S01]  /*2880*/  UIMAD.WIDE UR6, UR6, 0x66666667, URZ ;  /* 0x66666667060678a5 */ /* 0x000fe2000f8e023f */
[----:B------:R-:W-:Y:S01]  /*2890*/  FMNMX.FTZ R43, R84, R43, !PT ;  /* 0x0000002b542b7209 */ /* 0x000fe20007810000 */
[----:B------:R-:W-:Y:S01]  /*28a0*/  MUFU.TANH R75, R50 ;  /* 0x00000032004b7308 */ /* 0x000fe20000002400 */
[----:B------:R-:W-:Y:S01]  /*28b0*/  ISETP.GT.AND P3, PT, R57, 0x31, PT ;  /* 0x000000313900780c */ /* 0x000fe20003f64270 */
[----:B------:R-:W-:Y:S01]  /*28c0*/  USHF.R.U32.HI UR6, URZ, 0x1f, UR7 ;  /* 0x0000001f3f067899 */ /* 0x000fe20008011607 */
[----:B------:R-:W-:-:S02]  /*28d0*/  FSEL R79, R79, -INF , P4 ;  /* 0xff8000004f4f7808 */ /* 0x000fc40002000000 */
[----:B------:R-:W-:Y:S01]  /*28e0*/  FMNMX.FTZ R42, R82, R43, !PT ;  /* 0x0000002b522a7209 */ /* 0x000fe20007810000 */
[----:B------:R-:W-:Y:S01]  /*28f0*/  ULEA.HI.SX32 UR6, UR7, UR6, 0x1a ;  /* 0x0000000607067291 */ /* 0x000fe2000f8fd23f */
[----:B------:R-:W-:Y:S01]  /*2900*/  ISETP.GT.AND P4, PT, R57, 0x38, PT ;  /* 0x000000383900780c */ /* 0x000fe20003f84270 */
[----:B------:R-:W-:Y:S01]  /*2910*/  MUFU.TANH R99, R51 ;  /* 0x0000003300637308 */ /* 0x000fe20000002400 */
[----:B------:R-:W-:Y:S01]  /*2920*/  FSEL R78, R78, -INF , P3 ;  /* 0xff8000004e4e7808 */ /* 0x000fe20001800000 */
[----:B------:R-:W-:Y:S01]  /*2930*/  UISETP.LT.AND UP1, UPT, URZ, UR6, UPT ;  /* 0x000000063f00728c */ /* 0x000fe2000bf21270 */
[----:B------:R-:W-:Y:S02]  /*2940*/  FMNMX.FTZ R43, R79, R42, !PT ;  /* 0x0000002a4f2b7209 */ /* 0x000fe40007810000 */
[----:B------:R-:W-:Y:S01]  /*2950*/  ISETP.GT.AND P3, PT, R57, 0x39, PT ;  /* 0x000000393900780c */ /* 0x000fe20003f64270 */
[----:B------:R-:W-:Y:S01]  /*2960*/  USEL UR22, URZ, UR6, !UP1 ;  /* 0x000000063f167287 */ /* 0x000fe2000c800000 */
[----:B------:R-:W-:Y:S01]  /*2970*/  FSEL R77, R77, -INF , P4 ;  /* 0xff8000004d4d7808 */ /* 0x000fe20002000000 */
[----:B------:R5:W3:Y:S01]  /*2980*/  MUFU.TANH R95, R47 ;  /* 0x0000002f005f7308 */ /* 0x000ae20000002400 */
[----:B------:R-:W-:Y:S01]  /*2990*/  FMNMX.FTZ R42, R78, R43, !PT ;  /* 0x0000002b4e2a7209 */ /* 0x000fe20007810000 */
[----:B------:R-:W-:-:S02]  /*29a0*/  WARPGROUP.DEPBAR.LE gsb0, 0x0 ;  /* 0x00008000000079c5 */ /* 0x000fc40000010000 */
[----:B------:R-:W-:Y:S01]  /*29b0*/  ISETP.GT.AND P4, PT, R57, 0x40, PT ;  /* 0x000000403900780c */ /* 0x000fe20003f84270 */
[----:B------:R-:W-:Y:S01]  /*29c0*/  FMUL.FTZ R24, R0, R24 ;  /* 0x0000001800187220 */ /* 0x000fe20000410000 */
[----:B------:R-:W-:Y:S01]  /*29d0*/  FSEL R70, R76, -INF , P3 ;  /* 0xff8000004c467808 */ /* 0x000fe20001800000 */
[C---:B------:R-:W-:Y:S01]  /*29e0*/  FMUL.FTZ R25, R0.reuse, R25 ;  /* 0x0000001900197220 */ /* 0x040fe20000410000 */
[----:B------:R-:W-:Y:S01]  /*29f0*/  FMNMX.FTZ R43, R77, R42, !PT ;  /* 0x0000002a4d2b7209 */ /* 0x000fe20007810000 */
[----:B-----5:R-:W-:Y:S01]  /*2a00*/  FMUL.FTZ R47, R0, R26 ;  /* 0x0000001a002f7220 */ /* 0x020fe20000410000 */
[C---:B------:R-:W-:Y:S01]  /*2a10*/  ISETP.GT.AND P3, PT, R57.reuse, 0x41, PT ;  /* 0x000000413900780c */ /* 0x040fe20003f64270 */
[----:B------:R5:W3:Y:S01]  /*2a20*/  MUFU.TANH R76, R54 ;  /* 0x00000036004c7308 */ /* 0x000ae20000002400 */
        /* <DEDUP_REMOVED lines=9> */
[----:B------:R-:W-:Y:S02]  /*2ac0*/  FSEL R55, R59, -INF , P4 ;  /* 0xff8000003b377808 */ /* 0x000fe40002000000 */
[----:B------:R-:W-:Y:S01]  /*2ad0*/  FMNMX.FTZ R50, R66, R43, !PT ;  /* 0x0000002b42327209 */ /* 0x000fe20007810000 */
[----:B------:R3:W3:Y:S01]  /*2ae0*/  MUFU.TANH R86, R46 ;  /* 0x0000002e00567308 */ /* 0x0006e20000002400 */
[----:B------:R-:W-:-:S02]  /*2af0*/  ISETP.GT.AND P4, PT, R57, 0x50, PT ;  /* 0x000000503900780c */ /* 0x000fc40003f84270 */
[----:B0-----:R-:W-:Y:S02]  /*2b00*/  FSEL R42, R97, -INF , P3 ;  /* 0xff800000612a7808 */ /* 0x001fe40001800000 */
[----:B------:R-:W-:Y:S02]  /*2b10*/  FMNMX.FTZ R51, R55, R50, !PT ;  /* 0x0000003237337209 */ /* 0x000fe40007810000 */
[C---:B------:R-:W-:Y:S01]  /*2b20*/  ISETP.GT.AND P3, PT, R57.reuse, 0x51, PT ;  /* 0x000000513900780c */ /* 0x040fe20003f64270 */
[----:B------:R0:W0:Y:S01]  /*2b30*/  MUFU.TANH R97, R47 ;  /* 0x0000002f00617308 */ /* 0x0000220000002400 */
[----:B-1----:R-:W-:Y:S02]  /*2b40*/  FSEL R43, R62, -INF , P4 ;  /* 0xff8000003e2b7808 */ /* 0x002fe40002000000 */
[----:B------:R-:W-:Y:S02]  /*2b50*/  FMNMX.FTZ R50, R42, R51, !PT ;  /* 0x000000332a327209 */ /* 0x000fe40007810000 */
[----:B------:R-:W-:-:S02]  /*2b60*/  ISETP.GT.AND P4, PT, R57, 0x58, PT ;  /* 0x000000583900780c */ /* 0x000fc40003f84270 */
[----:B--2---:R-:W-:Y:S01]  /*2b70*/  FSEL R26, R87, -INF , P3 ;  /* 0xff800000571a7808 */ /* 0x004fe20001800000 */
[----:B------:R-:W-:Y:S01]  /*2b80*/  MUFU.TANH R5, R5 ;  /* 0x0000000500057308 */ /* 0x000fe20000002400 */
[----:B------:R-:W-:Y:S01]  /*2b90*/  FMNMX.FTZ R51, R43, R50, !PT ;  /* 0x000000322b337209 */ /* 0x000fe20007810000 */
[----:B------:R-:W-:Y:S01]  /*2ba0*/  FMUL.FTZ R50, R0, R27 ;  /* 0x0000001b00327220 */ /* 0x000fe20000410000 */
[----:B------:R-:W-:Y:S02]  /*2bb0*/  ISETP.GT.AND P3, PT, R57, 0x59, PT ;  /* 0x000000593900780c */ /* 0x000fe40003f64270 */
[----:B----4-:R-:W-:Y:S02]  /*2bc0*/  FSEL R27, R63, -INF , P4 ;  /* 0xff8000003f1b7808 */ /* 0x010fe40002000000 */
[----:B-----5:R-:W-:Y:S01]  /*2bd0*/  FMNMX.FTZ R54, R26, R51, !PT ;  /* 0x000000331a367209 */ /* 0x020fe20007810000 */
[----:B------:R-:W-:Y:S01]  /*2be0*/  FMUL.FTZ R51, R0, R30 ;  /* 0x0000001e00337220 */ /* 0x000fe20000410000 */
[----:B------:R-:W-:Y:S01]  /*2bf0*/  ISETP.GT.AND P4, PT, R57, 0x60, PT ;  /* 0x000000603900780c */ /* 0x000fe20003f84270 */
[----:B------:R1:W2:Y:S01]  /*2c00*/  MUFU.TANH R87, R50 ;  /* 0x0000003200577308 */ /* 0x0002a20000002400 */
[----:B---3--:R-:W-:-:S02]  /*2c10*/  FSEL R46, R71, -INF , P3 ;  /* 0xff800000472e7808 */ /* 0x008fc40001800000 */
[----:B------:R-:W-:Y:S01]  /*2c20*/  FMNMX.FTZ R59, R27, R54, !PT ;  /* 0x000000361b3b7209 */ /* 0x000fe20007810000 */
[----:B------:R-:W-:Y:S01]  /*2c30*/  FMUL.FTZ R54, R0, R31 ;  /* 0x0000001f00367220 */ /* 0x000fe20000410000 */
[----:B------:R-:W-:Y:S02]  /*2c40*/  ISETP.GT.AND P3, PT, R57, 0x61, PT ;  /* 0x000000613900780c */ /* 0x000fe40003f64270 */
[----:B------:R-:W-:Y:S01]  /*2c50*/  FSEL R30, R89, -INF , P4 ;  /* 0xff800000591e7808 */ /* 0x000fe20002000000 */
[----:B------:R-:W-:Y:S01]  /*2c60*/  MUFU.TANH R6, R6 ;  /* 0x0000000600067308 */ /* 0x000fe20000002400 */
[----:B------:R-:W-:Y:S02]  /*2c70*/  FMNMX.FTZ R59, R46, R59, !PT ;  /* 0x0000003b2e3b7209 */ /* 0x000fe40007810000 */
[----:B------:R-:W-:Y:S02]  /*2c80*/  ISETP.GT.AND P4, PT, R57, 0x68, PT ;  /* 0x000000683900780c */ /* 0x000fe40003f84270 */
[----:B0-----:R-:W-:-:S02]  /*2c90*/  FSEL R47, R91, -INF , P3 ;  /* 0xff8000005b2f7808 */ /* 0x001fc40001800000 */
[----:B------:R-:W-:Y:S01]  /*2ca0*/  FMNMX.FTZ R58, R30, R59, !PT ;  /* 0x0000003b1e3a7209 */ /* 0x000fe20007810000 */
[----:B------:R0:W3:Y:S01]  /*2cb0*/  MUFU.TANH R89, R51 ;  /* 0x0000003300597308 */ /* 0x0000e20000002400 */
        /* <DEDUP_REMOVED lines=9> */
[----:B0-----:R-:W-:Y:S01]  /*2d50*/  FSEL R51, R75, -INF , P4 ;  /* 0xff8000004b337808 */ /* 0x001fe20002000000 */
[----:B------:R2:W0:Y:S01]  /*2d60*/  MUFU.TANH R93, R58 ;  /* 0x0000003a005d7308 */ /* 0x0004220000002400 */
[----:B------:R-:W-:Y:S01]  /*2d70*/  FMNMX.FTZ R62, R50, R59, !PT ;  /* 0x0000003b323e7209 */ /* 0x000fe20007810000 */
[----:B------:R-:W-:Y:S01]  /*2d80*/  FMUL.FTZ R59, R0, R35 ;  /* 0x00000023003b7220 */ /* 0x000fe20000410000 */
[----:B------:R-:W-:Y:S02]  /*2d90*/  ISETP.GT.AND P4, PT, R57, 0x78, PT ;  /* 0x000000783900780c */ /* 0x000fe40003f84270 */
[----:B------:R-:W-:-:S02]  /*2da0*/  FSEL R34, R99, -INF , P3 ;  /* 0xff80000063227808 */ /* 0x000fc40001800000 */
[----:B------:R-:W-:Y:S01]  /*2db0*/  FMNMX.FTZ R63, R51, R62, !PT ;  /* 0x0000003e333f7209 */ /* 0x000fe20007810000 */
[----:B------:R5:W1:Y:S01]  /*2dc0*/  MUFU.TANH R95, R59 ;  /* 0x0000003b005f7308 */ /* 0x000a620000002400 */
[C---:B------:R-:W-:Y:S02]  /*2dd0*/  ISETP.GT.AND P3, PT, R57.reuse, 0x79, PT ;  /* 0x000000793900780c */ /* 0x040fe40003f64270 */
[----:B----4-:R-:W-:Y:S01]  /*2de0*/  FSEL R54, R76, -INF , P4 ;  /* 0xff8000004c367808 */ /* 0x010fe20002000000 */
[----:B------:R-:W-:Y:S01]  /*2df0*/  FMUL.FTZ R76, R0, R44 ;  /* 0x0000002c004c7220 */ /* 0x000fe20000410000 */
[----:B------:R-:W-:Y:S02]  /*2e00*/  FMNMX.FTZ R63, R34, R63, !PT ;  /* 0x0000003f223f7209 */ /* 0x000fe40007810000 */
[----:B------:R-:W-:Y:S01]  /*2e10*/  ISETP.GT.AND P4, PT, R57, 0x80, PT ;  /* 0x000000803900780c */ /* 0x000fe20003f84270 */
[----:B------:R-:W-:Y:S01]  /*2e20*/  MUFU.TANH R7, R7 ;  /* 0x0000000700077308 */ /* 0x000fe20000002400 */
[----:B------:R-:W-:-:S02]  /*2e30*/  FSEL R35, R86, -INF , P3 ;  /* 0xff80000056237808 */ /* 0x000fc40001800000 */
[----:B------:R-:W-:Y:S01]  /*2e40*/  FMNMX.FTZ R62, R54, R63, !PT ;  /* 0x0000003f363e7209 */ /* 0x000fe20007810000 */
[----:B------:R-:W-:Y:S01]  /*2e50*/  FMUL.FTZ R63, R0, R38 ;  /* 0x00000026003f7220 */ /* 0x000fe20000410000 */
[----:B------:R-:W-:Y:S02]  /*2e60*/  ISETP.GT.AND P3, PT, R57, 0x81, PT ;  /* 0x000000813900780c */ /* 0x000fe40003f64270 */
[----:B------:R-:W-:Y:S01]  /*2e70*/  FSEL R38, R97, -INF , P4 ;  /* 0xff80000061267808 */ /* 0x000fe20002000000 */
[----:B------:R-:W-:Y:S01]  /*2e80*/  MUFU.TANH R8, R8 ;  /* 0x0000000800087308 */ /* 0x000fe20000002400 */
[----:B------:R-:W-:Y:S02]  /*2e90*/  FMNMX.FTZ R71, R35, R62, !PT ;  /* 0x0000003e23477209 */ /* 0x000fe40007810000 */
[----:B------:R-:W-:Y:S02]  /*2ea0*/  ISETP.GT.AND P4, PT, R57, 0x88, PT ;  /* 0x000000883900780c */ /* 0x000fe40003f84270 */
[----:B--2---:R-:W-:-:S02]  /*2eb0*/  FSEL R58, R87, -INF , P3 ;  /* 0xff800000573a7808 */ /* 0x004fc40001800000 */
[----:B------:R-:W-:Y:S01]  /*2ec0*/  FMNMX.FTZ R75, R38, R71, !PT ;  /* 0x00000047264b7209 */ /* 0x000fe20007810000 */
[----:B------:R0:W2:Y:S01]  /*2ed0*/  MUFU.TANH R97, R63 ;  /* 0x0000003f00617308 */ /* 0x0000a20000002400 */
[----:B------:R-:W-:Y:S01]  /*2ee0*/  FMUL.FTZ R71, R0, R39 ;  /* 0x0000002700477220 */ /* 0x000fe20000410000 */
[----:B------:R-:W-:Y:S02]  /*2ef0*/  ISETP.GT.AND P3, PT, R57, 0x89, PT ;  /* 0x000000893900780c */ /* 0x000fe40003f64270 */
[----:B---3--:R-:W-:Y:S02]  /*2f00*/  FSEL R62, R89, -INF , P4 ;  /* 0xff800000593e7808 */ /* 0x008fe40002000000 */
[----:B------:R-:W-:Y:S02]  /*2f10*/  FMNMX.FTZ R75, R58, R75, !PT ;  /* 0x0000004b3a4b7209 */ /* 0x000fe40007810000 */
[----:B------:R3:W4:Y:S01]  /*2f20*/  MUFU.TANH R87, R71 ;  /* 0x0000004700577308 */ /* 0x0007220000002400 */
[----:B------:R-:W-:-:S02]  /*2f30*/  ISETP.GT.AND P4, PT, R57, 0x90, PT ;  /* 0x000000903900780c */ /* 0x000fc40003f84270 */
[----:B-----5:R-:W-:Y:S02]  /*2f40*/  FSEL R59, R91, -INF , P3 ;  /* 0xff8000005b3b7808 */ /* 0x020fe40001800000 */
[----:B------:R-:W-:Y:S01]  /*2f50*/  FMNMX.FTZ R86, R62, R75, !PT ;  /* 0x0000004b3e567209 */ /* 0x000fe20007810000 */
[C---:B------:R-:W-:Y:S01]  /*2f60*/  FMUL.FTZ R75, R0.reuse, R48 ;  /* 0x00000030004b7220 */ /* 0x040fe20000410000 */
[----:B------:R-:W-:Y:S01]  /*2f70*/  ISETP.GT.AND P3, PT, R57, 0x91, PT ;  /* 0x000000913900780c */ /* 0x000fe20003f64270 */
[C---:B------:R-:W-:Y:S01]  /*2f80*/  FMUL.FTZ R48, R0.reuse, R49 ;  /* 0x0000003100307220 */ /* 0x040fe20000410000 */
[----:B0-----:R-:W-:Y:S01]  /*2f90*/  FSEL R63, R93, -INF , P4 ;  /* 0xff8000005d3f7808 */ /* 0x001fe20002000000 */
[C---:B---3--:R-:W-:Y:S01]  /*2fa0*/  FMUL.FTZ R71, R0.reuse, R45 ;  /* 0x0000002d00477220 */ /* 0x048fe20000410000 */
[----:B------:R-:W-:Y:S01]  /*2fb0*/  FMNMX.FTZ R86, R59, R86, !PT ;  /* 0x000000563b567209 */ /* 0x000fe20007810000 */
[----:B------:R-:W0:Y:S01]  /*2fc0*/  SHFL.IDX PT, R93, R83, RZ, 0x1c1f ;  /* 0x001c1fff535d7589 */ /* 0x000e2200000e0000 */
[----:B------:R-:W-:Y:S01]  /*2fd0*/  ISETP.GT.AND P4, PT, R57, 0x98, PT ;  /* 0x000000983900780c */ /* 0x000fe20003f84270 */
[C---:B------:R-:W-:Y:S01]  /*2fe0*/  FMUL.FTZ R49, R0.reuse, R52 ;  /* 0x0000003400317220 */ /* 0x040fe20000410000 */
[----:B-1----:R-:W-:Y:S01]  /*2ff0*/  FSEL R39, R95, -INF , P3 ;  /* 0xff8000005f277808 */ /* 0x002fe20001800000 */
[C---:B------:R-:W-:Y:S01]  /*3000*/  FMUL.FTZ R52, R0.reuse, R53 ;  /* 0x0000003500347220 */ /* 0x040fe20000410000 */
[----:B------:R-:W-:Y:S01]  /*3010*/  FMNMX.FTZ R86, R63, R86, !PT ;  /* 0x000000563f567209 */ /* 0x000fe20007810000 */
[C---:B------:R-:W-:Y:S01]  /*3020*/  FMUL.FTZ R53, R0.reuse, R28 ;  /* 0x0000001c00357220 */ /* 0x040fe20000410000 */
[----:B------:R-:W-:Y:S01]  /*3030*/  ISETP.GT.AND P3, PT, R57, 0x99, PT ;  /* 0x000000993900780c */ /* 0x000fe20003f64270 */
[----:B------:R-:W-:Y:S01]  /*3040*/  FMUL.FTZ R28, R0, R29 ;  /* 0x0000001d001c7220 */ /* 0x000fe20000410000 */
[----:B--2---:R-:W-:Y:S01]  /*3050*/  FSEL R45, R97, -INF , P4 ;  /* 0xff800000612d7808 */ /* 0x004fe20002000000 */
[----:B------:R-:W1:Y:S01]  /*3060*/  MUFU.TANH R9, R9 ;  /* 0x0000000900097308 */ /* 0x000e620000002400 */
[----:B------:R-:W-:-:S02]  /*3070*/  FMNMX.FTZ R86, R39, R86, !PT ;  /* 0x0000005627567209 */ /* 0x000fc40007810000 */
[----:B----4-:R-:W-:Y:S02]  /*3080*/  FSEL R44, R87, -INF , P3 ;  /* 0xff800000572c7808 */ /* 0x010fe40001800000 */
[----:B------:R-:W-:-:S03]  /*3090*/  FMNMX.FTZ R57, R45, R86, !PT ;  /* 0x000000562d397209 */ /* 0x000fc60007810000 */
[----:B------:R-:W2:Y:S01]  /*30a0*/  MUFU.TANH R10, R10 ;  /* 0x0000000a000a7308 */ /* 0x000ea20000002400 */
[----:B------:R-:W-:-:S05]  /*30b0*/  FMNMX.FTZ R57, R44, R57, !PT ;  /* 0x000000392c397209 */ /* 0x000fca0007810000 */
[----:B------:R-:W3:Y:S01]  /*30c0*/  SHFL.BFLY PT, R86, R57, 0x2, 0x1f ;  /* 0x0c401f0039567f89 */ /* 0x000ee200000e0000 */
[----:B0-----:R-:W-:Y:S01]  /*30d0*/  VIADDMNMX R93, R93, R80, R81, PT ;  /* 0x000000505d5d7246 */ /* 0x001fe20003800151 */
[----:B------:R-:W0:Y:S03]  /*30e0*/  MUFU.TANH R11, R11 ;  /* 0x0000000b000b7308 */ /* 0x000e260000002400 */
[C---:B------:R-:W-:Y:S02]  /*30f0*/  ISETP.GT.AND P4, PT, R93.reuse, 0x1, PT ;  /* 0x000000015d00780c */ /* 0x040fe40003f84270 */
[----:B------:R-:W-:-:S03]  /*3100*/  ISETP.GT.AND P5, PT, R93, 0x8, PT ;  /* 0x000000085d00780c */ /* 0x000fc60003fa4270 */
[----:B------:R-:W4:Y:S01]  /*3110*/  MUFU.TANH R12, R12 ;  /* 0x0000000c000c7308 */ /* 0x000f220000002400 */
[----:B------:R-:W-:-:S07]  /*3120*/  FSEL R6, R6, -INF , P5 ;  /* 0xff80000006067808 */ /* 0x000fce0002800000 */
[----:B------:R-:W5:Y:S01]  /*3130*/  MUFU.TANH R13, R13 ;  /* 0x0000000d000d7308 */ /* 0x000f620000002400 */
[----:B---3--:R-:W-:Y:S01]  /*3140*/  FMNMX.FTZ R87, R57, R86, !PT ;  /* 0x0000005639577209 */ /* 0x008fe20007810000 */
[C---:B------:R-:W-:Y:S01]  /*3150*/  FMUL.FTZ R86, R0.reuse, R32 ;  /* 0x0000002000567220 */ /* 0x040fe20000410000 */
[C---:B------:R-:W-:Y:S01]  /*3160*/  FMUL.FTZ R32, R0.reuse, R33 ;  /* 0x0000002100207220 */ /* 0x040fe20000410000 */
[----:B------:R-:W-:-:S04]  /*3170*/  FMUL.FTZ R33, R0, R37 ;  /* 0x0000002500217220 */ /* 0x000fc80000410000 */
[----:B------:R-:W3:Y:S01]  /*3180*/  MUFU.TANH R14, R14 ;  /* 0x0000000e000e7308 */ /* 0x000ee20000002400 */
[----:B------:R-:W1:Y:S07]  /*3190*/  SHFL.BFLY PT, R106, R87, 0x1, 0x1f ;  /* 0x0c201f00576a7f89 */ /* 0x000e6e00000e0000 */
[----:B------:R-:W3:Y:S08]  /*31a0*/  MUFU.TANH R15, R15 ;  /* 0x0000000f000f7308 */ /* 0x000ef00000002400 */
[----:B------:R-:W3:Y:S08]  /*31b0*/  MUFU.TANH R20, R20 ;  /* 0x0000001400147308 */ /* 0x000ef00000002400 */
[----:B------:R-:W3:Y:S01]  /*31c0*/  MUFU.TANH R21, R21 ;  /* 0x0000001500157308 */ /* 0x000ee20000002400 */
[----:B-1----:R-:W-:Y:S01]  /*31d0*/  FMNMX.FTZ R57, R87, R106, !PT ;  /* 0x0000006a57397209 */ /* 0x002fe20007810000 */
[----:B------:R-:W-:-:S03]  /*31e0*/  IMAD.U32 R106, RZ, RZ, UR20 ;  /* 0x00000014ff6a7e24 */ /* 0x000fc6000f8e00ff */
[C---:B------:R-:W-:Y:S01]  /*31f0*/  FSETP.NEU.FTZ.AND P3, PT, R57.reuse, -INF , PT ;  /* 0xff8000003900780b */ /* 0x040fe20003f7d000 */
[----:B------:R-:W-:-:S02]  /*3200*/  FFMA.FTZ R29, R57, R106, -8 ;  /* 0xc1000000391d7423 */ /* 0x000fc4000001006a */
[----:B------:R-:W1:Y:S03]  /*3210*/  MUFU.TANH R72, R72 ;  /* 0x0000004800487308 */ /* 0x000e660000002400 */
[----:B------:R-:W-:Y:S02]  /*3220*/  FSEL R29, R29, RZ, P3 ;  /* 0x000000ff1d1d7208 */ /* 0x000fe40001800000 */
[----:B------:R-:W-:-:S03]  /*3230*/  ISETP.GT.AND P3, PT, R93, RZ, PT ;  /* 0x000000ff5d00720c */ /* 0x000fc60003f64270 */
[--C-:B------:R-:W-:Y:S01]  /*3240*/  FFMA.FTZ R83, R92, UR20, -R29.reuse ;  /* 0x000000145c537c23 */ /* 0x100fe2000801081d */
[----:B------:R-:W-:Y:S01]  /*3250*/  FSEL R3, R3, -INF , P3 ;  /* 0xff80000003037808 */ /* 0x000fe20001800000 */
[--C-:B------:R-:W-:Y:S01]  /*3260*/  FFMA.FTZ R37, R88, UR20, -R29.reuse ;  /* 0x0000001458257c23 */ /* 0x100fe2000801081d */
[----:B------:R-:W-:Y:S01]  /*3270*/  FSEL R92, R5, -INF , P4 ;  /* 0xff800000055c7808 */ /* 0x000fe20002000000 */
[--C-:B------:R-:W-:Y:S01]  /*3280*/  FFMA.FTZ R88, R98, UR20, -R29.reuse ;  /* 0x0000001462587c23 */ /* 0x100fe2000801081d */
[----:B------:R-:W-:Y:S01]  /*3290*/  ISETP.GT.AND P3, PT, R93, 0x9, PT ;  /* 0x000000095d00780c */ /* 0x000fe20003f64270 */
[--C-:B------:R-:W-:Y:S01]  /*32a0*/  FFMA.FTZ R91, R96, UR20, -R29.reuse ;  /* 0x00000014605b7c23 */ /* 0x100fe2000801081d */
[----:B------:R-:W-:Y:S01]  /*32b0*/  FMNMX.FTZ R81, R3, R92, !PT ;  /* 0x0000005c03517209 */ /* 0x000fe20007810000 */
[----:B------:R0:W-:Y:S01]  /*32c0*/  MUFU.EX2 R5, R83 ;  /* 0x0000005300057308 */ /* 0x0001e20000000800 */
        /* <DEDUP_REMOVED lines=13> */
[--C-:B------:R-:W-:Y:S01]  /*33a0*/  FFMA.FTZ R80, R102, UR20, -R29.reuse ;  /* 0x0000001466507c23 */ /* 0x100fe2000801081d */
[----:B------:R-:W-:Y:S01]  /*33b0*/  FSEL R9, R9, -INF , P3 ;  /* 0xff80000009097808 */ /* 0x000fe20001800000 */
[----:B------:R-:W1:Y:S01]  /*33c0*/  MUFU.TANH R56, R56 ;  /* 0x0000003800387308 */ /* 0x000e620000002400 */
[----:B------:R-:W-:Y:S01]  /*33d0*/  FMNMX.FTZ R96, R8, R81, !PT ;  /* 0x0000005108607209 */ /* 0x000fe20007810000 */
[--C-:B------:R-:W-:Y:S01]  /*33e0*/  FFMA.FTZ R94, R94, UR20, -R29.reuse ;  /* 0x000000145e5e7c23 */ /* 0x100fe2000801081d */
[----:B------:R-:W-:Y:S01]  /*33f0*/  ISETP.GT.AND P3, PT, R93, 0x19, PT ;  /* 0x000000195d00780c */ /* 0x000fe20003f64270 */
[--C-:B------:R-:W-:Y:S01]  /*3400*/  FFMA.FTZ R79, R79, UR20, -R29.reuse ;  /* 0x000000144f4f7c23 */ /* 0x100fe2000801081d */
[----:B--2---:R-:W-:Y:S01]  /*3410*/  FSEL R10, R10, -INF , P4 ;  /* 0xff8000000a0a7808 */ /* 0x004fe20002000000 */
[--C-:B------:R-:W-:Y:S01]  /*3420*/  FFMA.FTZ R67, R67, UR20, -R29.reuse ;  /* 0x0000001443437c23 */ /* 0x100fe2000801081d */
[----:B0-----:R-:W-:Y:S01]  /*3430*/  FMNMX.FTZ R83, R9, R96, !PT ;  /* 0x0000006009537209 */ /* 0x001fe20007810000 */
[----:B------:R-:W-:Y:S01]  /*3440*/  MUFU.EX2 R81, R91 ;  /* 0x0000005b00517308 */ /* 0x000fe20000000800 */
[----:B------:R-:W-:Y:S01]  /*3450*/  ISETP.GT.AND P4, PT, R93, 0x20, PT ;  /* 0x000000205d00780c */ /* 0x000fe20003f84270 */
[--C-:B------:R-:W-:Y:S01]  /*3460*/  FFMA.FTZ R66, R66, UR20, -R29.reuse ;  /* 0x0000001442427c23 */ /* 0x100fe2000801081d */
[----:B------:R-:W-:Y:S01]  /*3470*/  FSEL R11, R11, -INF , P3 ;  /* 0xff8000000b0b7808 */ /* 0x000fe20001800000 */
[--C-:B------:R-:W-:Y:S01]  /*3480*/  FFMA.FTZ R55, R55, UR20, -R29.reuse ;  /* 0x0000001437377c23 */ /* 0x100fe2000801081d */
[----:B------:R-:W-:Y:S01]  /*3490*/  FMNMX.FTZ R96, R10, R83, !PT ;  /* 0x000000530a607209 */ /* 0x000fe20007810000 */
[--C-:B------:R-:W-:Y:S01]  /*34a0*/  FFMA.FTZ R42, R42, UR20, -R29.reuse ;  /* 0x000000142a2a7c23 */ /* 0x100fe2000801081d */
[----:B------:R-:W-:Y:S01]  /*34b0*/  ISETP.GT.AND P3, PT, R93, 0x21, PT ;  /* 0x000000215d00780c */ /* 0x000fe20003f64270 */
[----:B------:R-:W0:Y:S01]  /*34c0*/  MUFU.TANH R74, R74 ;  /* 0x0000004a004a7308 */ /* 0x000e220000002400 */
[----:B----4-:R-:W-:Y:S01]  /*34d0*/  FSEL R83, R12, -INF , P4 ;  /* 0xff8000000c537808 */ /* 0x010fe20002000000 */
[--C-:B------:R-:W-:Y:S01]  /*34e0*/  FFMA.FTZ R43, R43, UR20, -R29.reuse ;  /* 0x000000142b2b7c23 */ /* 0x100fe2000801081d */
[----:B------:R-:W-:Y:S01]  /*34f0*/  FMNMX.FTZ R96, R11, R96, !PT ;  /* 0x000000600b607209 */ /* 0x000fe20007810000 */
[--C-:B------:R-:W-:Y:S01]  /*3500*/  FFMA.FTZ R35, R35, UR20, -R29.reuse ;  /* 0x0000001423237c23 */ /* 0x100fe2000801081d */
[----:B------:R-:W-:Y:S01]  /*3510*/  ISETP.GT.AND P4, PT, R93, 0x28, PT ;  /* 0x000000285d00780c */ /* 0x000fe20003f84270 */
[--C-:B------:R-:W-:Y:S01]  /*3520*/  FFMA.FTZ R38, R38, UR20, -R29.reuse ;  /* 0x0000001426267c23 */ /* 0x100fe2000801081d */
[----:B-----5:R-:W-:Y:S01]  /*3530*/  FSEL R13, R13, -INF , P3 ;  /* 0xff8000000d0d7808 */ /* 0x020fe20001800000 */
        /* <DEDUP_REMOVED lines=9> */
[----:B--2---:R-:W-:-:S01]  /*35d0*/  FFMA.FTZ R95, R82, UR20, -R29 ;  /* 0x00000014525f7c23 */ /* 0x004fc2000801081d */
[----:B------:R-:W-:Y:S01]  /*35e0*/  ISETP.GT.AND P4, PT, R93, 0x30, PT ;  /* 0x000000305d00780c */ /* 0x000fe20003f84270 */
[----:B------:R-:W-:-:S01]  /*35f0*/  FFMA.FTZ R96, R77, UR20, -R29 ;  /* 0x000000144d607c23 */ /* 0x000fc2000801081d */
[----:B------:R-:W-:Y:S01]  /*3600*/  FSEL R15, R15, -INF , P3 ;  /* 0xff8000000f0f7808 */ /* 0x000fe20001800000 */
[----:B------:R-:W-:-:S01]  /*3610*/  FFMA.FTZ R44, R44, UR20, -R29 ;  /* 0x000000142c2c7c23 */ /* 0x000fc2000801081d */
        /* <DEDUP_REMOVED lines=10> */
[----:B-1----:R-:W-:Y:S02]  /*36c0*/  FSEL R72, R72, -INF , P4 ;  /* 0xff80000048487808 */ /* 0x002fe40002000000 */
[----:B------:R-:W-:Y:S01]  /*36d0*/  FMNMX.FTZ R91, R21, R82, !PT ;  /* 0x00000052155b7209 */ /* 0x000fe20007810000 */
[----:B------:R-:W1:Y:S01]  /*36e0*/  MUFU.TANH R64, R64 ;  /* 0x0000004000407308 */ /* 0x000e620000002400 */
[----:B------:R-:W-:Y:S01]  /*36f0*/  ISETP.GT.AND P4, PT, R93, 0x40, PT ;  /* 0x000000405d00780c */ /* 0x000fe20003f84270 */
[----:B----4-:R-:W-:Y:S01]  /*3700*/  FFMA.FTZ R95, R78, UR20, -R29 ;  /* 0x000000144e5f7c23 */ /* 0x010fe2000801081d */
        /* <DEDUP_REMOVED lines=10> */
[C---:B------:R-:W-:Y:S02]  /*37b0*/  ISETP.GT.AND P3, PT, R93.reuse, 0x49, PT ;  /* 0x000000495d00780c */ /* 0x040fe40003f64270 */
[----:B---3--:R-:W-:Y:S02]  /*37c0*/  FSEL R77, R60, -INF , P4 ;  /* 0xff8000003c4d7808 */ /* 0x008fe40002000000 */
[----:B------:R-:W-:Y:S01]  /*37d0*/  FMNMX.FTZ R82, R74, R91, !PT ;  /* 0x0000005b4a527209 */ /* 0x000fe20007810000 */
[----:B------:R-:W3:Y:S01]  /*37e0*/  MUFU.TANH R69, R69 ;  /* 0x0000004500457308 */ /* 0x000ee20000002400 */
[----:B------:R-:W-:Y:S01]  /*37f0*/  ISETP.GT.AND P4, PT, R93, 0x50, PT ;  /* 0x000000505d00780c */ /* 0x000fe20003f84270 */
[----:B------:R-:W-:Y:S01]  /*3800*/  FFMA.FTZ R91, R70, UR20, -R29 ;  /* 0x00000014465b7c23 */ /* 0x000fe2000801081d */
[----:B--2---:R-:W-:Y:S02]  /*3810*/  FSEL R61, R61, -INF , P3 ;  /* 0xff8000003d3d7808 */ /* 0x004fe40001800000 */
[----:B------:R-:W-:-:S02]  /*3820*/  FMNMX.FTZ R82, R77, R82, !PT ;  /* 0x000000524d527209 */ /* 0x000fc40007810000 */
[C---:B------:R-:W-:Y:S01]  /*3830*/  ISETP.GT.AND P3, PT, R93.reuse, 0x51, PT ;  /* 0x000000515d00780c */ /* 0x040fe20003f64270 */
[----:B------:R-:W2:Y:S01]  /*3840*/  MUFU.TANH R40, R40 ;  /* 0x0000002800287308 */ /* 0x000ea20000002400 */
[----:B-1----:R-:W-:Y:S02]  /*3850*/  FSEL R64, R64, -INF , P4 ;  /* 0xff80000040407808 */ /* 0x002fe40002000000 */
[----:B------:R-:W-:Y:S02]  /*3860*/  ISETP.GT.AND P4, PT, R93, 0x58, PT ;  /* 0x000000585d00780c */ /* 0x000fe40003f84270 */
[----:B----4-:R-:W-:Y:S02]  /*3870*/  FSEL R65, R65, -INF , P3 ;  /* 0xff80000041417808 */ /* 0x010fe40001800000 */
[----:B------:R-:W-:Y:S01]  /*3880*/  ISETP.GT.AND P3, PT, R93, 0x59, PT ;  /* 0x000000595d00780c */ /* 0x000fe20003f64270 */
[----:B------:R1:W-:Y:S01]  /*3890*/  MUFU.EX2 R56, R95 ;  /* 0x0000005f00387308 */ /* 0x0003e20000000800 */
[----:B0-----:R-:W-:-:S02]  /*38a0*/  FSEL R68, R68, -INF , P4 ;  /* 0xff80000044447808 */ /* 0x001fc40002000000 */
[----:B------:R-:W-:Y:S02]  /*38b0*/  ISETP.GT.AND P4, PT, R93, 0x60, PT ;  /* 0x000000605d00780c */ /* 0x000fe40003f84270 */
[----:B---3--:R-:W-:Y:S02]  /*38c0*/  FSEL R69, R69, -INF , P3 ;  /* 0xff80000045457808 */ /* 0x008fe40001800000 */
[----:B------:R-:W-:Y:S01]  /*38d0*/  ISETP.GT.AND P3, PT, R93, 0x61, PT ;  /* 0x000000615d00780c */ /* 0x000fe20003f64270 */
[----:B------:R-:W0:Y:S01]  /*38e0*/  MUFU.TANH R41, R41 ;  /* 0x0000002900297308 */ /* 0x000e220000002400 */
[----:B-1----:R-:W-:Y:S02]  /*38f0*/  FMNMX.FTZ R95, R61, R82, !PT ;  /* 0x000000523d5f7209 */ /* 0x002fe40007810000 */
[----:B--2---:R-:W-:Y:S02]  /*3900*/  FSEL R40, R40, -INF , P4 ;  /* 0xff80000028287808 */ /* 0x004fe40002000000 */
[----:B------:R-:W-:-:S02]  /*3910*/  FMNMX.FTZ R70, R64, R95, !PT ;  /* 0x0000005f40467209 */ /* 0x000fc40007810000 */
[----:B------:R-:W-:Y:S01]  /*3920*/  ISETP.GT.AND P4, PT, R93, 0x68, PT ;  /* 0x000000685d00780c */ /* 0x000fe20003f84270 */
[----:B------:R-:W1:Y:S01]  /*3930*/  MUFU.TANH R76, R76 ;  /* 0x0000004c004c7308 */ /* 0x000e620000002400 */
[----:B------:R-:W-:-:S04]  /*3940*/  FMNMX.FTZ R95, R65, R70, !PT ;  /* 0x00000046415f7209 */ /* 0x000fc80007810000 */
[----:B------:R-:W-:-:S03]  /*3950*/  FMNMX.FTZ R70, R68, R95, !PT ;  /* 0x0000005f44467209 */ /* 0x000fc60007810000 */
[----:B------:R-:W2:Y:S01]  /*3960*/  MUFU.TANH R71, R71 ;  /* 0x0000004700477308 */ /* 0x000ea20000002400 */
[----:B------:R-:W-:Y:S02]  /*3970*/  FMNMX.FTZ R95, R69, R70, !PT ;  /* 0x00000046455f7209 */ /* 0x000fe40007810000 */
[----:B0-----:R-:W-:Y:S02]  /*3980*/  FSEL R41, R41, -INF , P3 ;  /* 0xff80000029297808 */ /* 0x001fe40001800000 */
[----:B------:R-:W-:Y:S02]  /*3990*/  FMNMX.FTZ R70, R40, R95, !PT ;  /* 0x0000005f28467209 */ /* 0x000fe40007810000 */
[----:B------:R-:W-:Y:S01]  /*39a0*/  ISETP.GT.AND P3, PT, R93, 0x69, PT ;  /* 0x000000695d00780c */ /* 0x000fe20003f64270 */
[----:B------:R-:W0:Y:S01]  /*39b0*/  MUFU.TANH R75, R75 ;  /* 0x0000004b004b7308 */ /* 0x000e220000002400 */
[----:B-1----:R-:W-:Y:S02]  /*39c0*/  FSEL R76, R76, -INF , P4 ;  /* 0xff8000004c4c7808 */ /* 0x002fe40002000000 */
[----:B------:R-:W-:-:S02]  /*39d0*/  FMNMX.FTZ R95, R41, R70, !PT ;  /* 0x00000046295f7209 */ /* 0x000fc40007810000 */
[----:B------:R-:W-:Y:S02]  /*39e0*/  ISETP.GT.AND P4, PT, R93, 0x70, PT ;  /* 0x000000705d00780c */ /* 0x000fe40003f84270 */
[----:B------:R-:W-:Y:S01]  /*39f0*/  FMNMX.FTZ R70, R76, R95, !PT ;  /* 0x0000005f4c467209 */ /* 0x000fe20007810000 */
        /* <DEDUP_REMOVED lines=26> */
[----:B------:R-:W-:Y:S01]  /*3ba0*/  FFMA.FTZ R25, R27, UR20, -R29 ;  /* 0x000000141b197c23 */ /* 0x000fe2000801081d */
[----:B------:R-:W-:-:S05]  /*3bb0*/  ISETP.GT.AND P3, PT, R93, 0x89, PT ;  /* 0x000000895d00780c */ /* 0x000fca0003f64270 */
[----:B------:R-:W2:Y:S01]  /*3bc0*/  MUFU.TANH R86, R86 ;  /* 0x0000005600567308 */ /* 0x000ea20000002400 */
[----:B0-----:R-:W-:Y:S02]  /*3bd0*/  FSEL R53, R53, -INF , P4 ;  /* 0xff80000035357808 */ /* 0x001fe40002000000 */
[----:B------:R-:W-:-:S05]  /*3be0*/  ISETP.GT.AND P4, PT, R93, 0x90, PT ;  /* 0x000000905d00780c */ /* 0x000fca0003f84270 */
[----:B------:R-:W0:Y:S01]  /*3bf0*/  MUFU.TANH R32, R32 ;  /* 0x0000002000207308 */ /* 0x000e220000002400 */
[----:B-1----:R-:W-:Y:S01]  /*3c00*/  FSEL R27, R28, -INF , P3 ;  /* 0xff8000001c1b7808 */ /* 0x002fe20001800000 */
[----:B------:R-:W-:Y:S01]  /*3c10*/  FFMA.FTZ R28, R46, UR20, -R29 ;  /* 0x000000142e1c7c23 */ /* 0x000fe2000801081d */
[----:B------:R-:W-:-:S05]  /*3c20*/  ISETP.GT.AND P3, PT, R93, 0x91, PT ;  /* 0x000000915d00780c */ /* 0x000fca0003f64270 */
[----:B------:R1:W-:Y:S01]  /*3c30*/  MUFU.EX2 R60, R96 ;  /* 0x00000060003c7308 */ /* 0x0003e20000000800 */
[----:B--2---:R-:W-:Y:S02]  /*3c40*/  FSEL R86, R86, -INF , P4 ;  /* 0xff80000056567808 */ /* 0x004fe40002000000 */
[----:B------:R-:W-:-:S05]  /*3c50*/  ISETP.GT.AND P4, PT, R93, 0x98, PT ;  /* 0x000000985d00780c */ /* 0x000fca0003f84270 */
[----:B------:R-:W2:Y:S01]  /*3c60*/  MUFU.TANH R36, R36 ;  /* 0x0000002400247308 */ /* 0x000ea20000002400 */
[----:B-1----:R-:W-:-:S01]  /*3c70*/  FFMA.FTZ R96, R26, UR20, -R29 ;  /* 0x000000141a607c23 */ /* 0x002fc2000801081d */
[----:B------:R-:W-:Y:S02]  /*3c80*/  FMNMX.FTZ R26, R82, R95, !PT ;  /* 0x0000005f521a7209 */ /* 0x000fe40007810000 */
[----:B0-----:R-:W-:Y:S01]  /*3c90*/  FSEL R46, R32, -INF , P3 ;  /* 0xff800000202e7808 */ /* 0x001fe20001800000 */
[--C-:B------:R-:W-:Y:S01]  /*3ca0*/  FFMA.FTZ R32, R51, UR20, -R29.reuse ;  /* 0x0000001433207c23 */ /* 0x100fe2000801081d */
[----:B------:R-:W-:Y:S01]  /*3cb0*/  FMNMX.FTZ R26, R53, R26, !PT ;  /* 0x0000001a351a7209 */ /* 0x000fe20007810000 */
[--C-:B------:R-:W-:Y:S01]  /*3cc0*/  FFMA.FTZ R51, R58, UR20, -R29.reuse ;  /* 0x000000143a337c23 */ /* 0x100fe2000801081d */
[----:B------:R-:W0:Y:S01]  /*3cd0*/  MUFU.TANH R33, R33 ;  /* 0x0000002100217308 */ /* 0x000e220000002400 */
[----:B------:R-:W-:Y:S02]  /*3ce0*/  ISETP.GT.AND P3, PT, R93, 0x99, PT ;  /* 0x000000995d00780c */ /* 0x000fe40003f64270 */
[----:B------:R-:W-:Y:S01]  /*3cf0*/  FMNMX.FTZ R95, R27, R26, !PT ;  /* 0x0000001a1b5f7209 */ /* 0x000fe20007810000 */
[----:B------:R-:W-:-:S03]  /*3d00*/  FFMA.FTZ R26, R30, UR20, -R29 ;  /* 0x000000141e1a7c23 */ /* 0x000fc6000801081d */
[----:B------:R-:W-:Y:S01]  /*3d10*/  FMNMX.FTZ R95, R86, R95, !PT ;  /* 0x0000005f565f7209 */ /* 0x000fe20007810000 */
[----:B------:R1:W-:Y:S01]  /*3d20*/  MUFU.EX2 R24, R96 ;  /* 0x0000006000187308 */ /* 0x0003e20000000800 */
[----:B--2---:R-:W-:Y:S02]  /*3d30*/  FSEL R36, R36, -INF , P4 ;  /* 0xff80000024247808 */ /* 0x004fe40002000000 */
[----:B------:R-:W-:-:S04]  /*3d40*/  FMNMX.FTZ R95, R46, R95, !PT ;  /* 0x0000005f2e5f7209 */ /* 0x000fc80007810000 */
[----:B------:R-:W-:Y:S01]  /*3d50*/  FMNMX.FTZ R30, R36, R95, !PT ;  /* 0x0000005f241e7209 */ /* 0x000fe20007810000 */
[----:B------:R-:W-:Y:S01]  /*3d60*/  MUFU.EX2 R37, R37 ;  /* 0x0000002500257308 */ /* 0x000fe20000000800 */
[----:B0-----:R-:W-:Y:S01]  /*3d70*/  FSEL R93, R33, -INF , P3 ;  /* 0xff800000215d7808 */ /* 0x001fe20001800000 */
[--C-:B------:R-:W-:Y:S01]  /*3d80*/  FFMA.FTZ R33, R47, UR20, -R29.reuse ;  /* 0x000000142f217c23 */ /* 0x100fe2000801081d */
[----:B------:R-:W-:-:S01]  /*3d90*/  FFMA.FTZ R47, R34, UR20, -R29 ;  /* 0x00000014222f7c23 */ /* 0x000fc2000801081d */
[--C-:B------:R-:W-:Y:S01]  /*3da0*/  FFMA.FTZ R34, R54, UR20, -R29.reuse ;  /* 0x0000001436227c23 */ /* 0x100fe2000801081d */
[----:B------:R-:W-:Y:S01]  /*3db0*/  FMNMX.FTZ R95, R93, R30, !PT ;  /* 0x0000001e5d5f7209 */ /* 0x000fe20007810000 */
[--C-:B------:R-:W-:Y:S01]  /*3dc0*/  FFMA.FTZ R54, R63, UR20, -R29.reuse ;  /* 0x000000143f367c23 */ /* 0x100fe2000801081d */
[----:B------:R-:W-:Y:S02]  /*3dd0*/  IMAD.U32 R63, RZ, RZ, UR20 ;  /* 0x00000014ff3f7e24 */ /* 0x000fe4000f8e00ff */
[--C-:B------:R-:W-:Y:S01]  /*3de0*/  FFMA.FTZ R30, R31, UR20, -R29.reuse ;  /* 0x000000141f1e7c23 */ /* 0x100fe2000801081d */
[----:B------:R-:W-:-:S01]  /*3df0*/  FFMA.FTZ R31, R50, UR20, -R29 ;  /* 0x00000014321f7c23 */ /* 0x000fc2000801081d */
[----:B-1----:R-:W0:Y:S01]  /*3e00*/  SHFL.BFLY PT, R96, R95, 0x2, 0x1f ;  /* 0x0c401f005f607f89 */ /* 0x002e2200000e0000 */
[----:B------:R-:W-:-:S01]  /*3e10*/  FFMA.FTZ R50, R62, UR20, -R29 ;  /* 0x000000143e327c23 */ /* 0x000fc2000801081d */
[----:B------:R-:W-:Y:S08]  /*3e20*/  MUFU.EX2 R88, R88 ;  /* 0x0000005800587308 */ /* 0x000ff00000000800 */
[----:B------:R-:W-:Y:S08]  /*3e30*/  MUFU.EX2 R87, R87 ;  /* 0x0000005700577308 */ /* 0x000ff00000000800 */
[----:B------:R-:W1:Y:S01]  /*3e40*/  MUFU.EX2 R90, R90 ;  /* 0x0000005a005a7308 */ /* 0x000e620000000800 */
[----:B0-----:R-:W-:-:S07]  /*3e50*/  FMNMX.FTZ R96, R95, R96, !PT ;  /* 0x000000605f607209 */ /* 0x001fce0007810000 */
[----:B------:R-:W-:Y:S01]  /*3e60*/  MUFU.EX2 R89, R89 ;  /* 0x0000005900597308 */ /* 0x000fe20000000800 */
[----:B------:R-:W0:Y:S07]  /*3e70*/  SHFL.BFLY PT, R95, R96, 0x1, 0x1f ;  /* 0x0c201f00605f7f89 */ /* 0x000e2e00000e0000 */
[----:B------:R-:W-:Y:S01]  /*3e80*/  MUFU.EX2 R80, R80 ;  /* 0x0000005000507308 */ /* 0x000fe20000000800 */
[----:B-1----:R-:W-:-:S04]  /*3e90*/  F2FP.SATFINITE.E4M3.F32.PACK_AB_MERGE_C R153, R90, R87, RZ ;  /* 0x000000575a99723e */ /* 0x002fc800048070ff */
[----:B------:R-:W-:-:S03]  /*3ea0*/  F2FP.SATFINITE.E4M3.F32.PACK_AB_MERGE_C R153, R88, R37, R153 ;  /* 0x000000255899723e */ /* 0x000fc60004807099 */
        /* <DEDUP_REMOVED lines=39> */
[----:B------:R-:W-:Y:S01]  /*4120*/  FFMA.FTZ R64, R65, UR20, -R29 ;  /* 0x0000001441407c23 */ /* 0x000fe2000801081d */
[----:B------:R-:W-:-:S01]  /*4130*/  FADD.FTZ R77, R89, R98 ;  /* 0x00000062594d7221 */ /* 0x000fc20000010000 */
[----:B------:R-:W2:Y:S01]  /*4140*/  MUFU.EX2 R92, R92 ;  /* 0x0000005c005c7308 */ /* 0x000ea20000000800 */
[----:B0-----:R-:W-:-:S01]  /*4150*/  FADD.FTZ R78, R3, R62 ;  /* 0x0000003e034e7221 */ /* 0x001fc20000010000 */
[----:B------:R-:W-:Y:S01]  /*4160*/  FFMA.FTZ R65, R40, UR20, -R29 ;  /* 0x0000001428417c23 */ /* 0x000fe2000801081d */
[----:B------:R-:W-:-:S02]  /*4170*/  @!P1 VIADD R40, R2, 0x13240 ;  /* 0x0001324002289836 */ /* 0x000fc40000000000 */
[----:B------:R-:W-:Y:S01]  /*4180*/  FADD.FTZ R98, R80, R77 ;  /* 0x0000004d50627221 */ /* 0x000fe20000010000 */
[----:B------:R-:W-:-:S01]  /*4190*/  FFMA.FTZ R71, R71, UR20, -R29 ;  /* 0x0000001447477c23 */ /* 0x000fc2000801081d */
[----:B------:R-:W-:Y:S01]  /*41a0*/  F2FP.SATFINITE.E4M3.F32.PACK_AB_MERGE_C R149, R85, R14, RZ ;  /* 0x0000000e5595723e */ /* 0x000fe200048070ff */
[----:B------:R-:W-:-:S01]  /*41b0*/  FFMA.FTZ R41, R41, UR20, -R29 ;  /* 0x0000001429297c23 */ /* 0x000fc2000801081d */
[----:B------:R-:W0:Y:S01]  /*41c0*/  MUFU.EX2 R6, R6 ;  /* 0x0000000600067308 */ /* 0x000e220000000800 */
[----:B-1----:R-:W-:-:S01]  /*41d0*/  FADD.FTZ R69, R63, R78 ;  /* 0x0000004e3f457221 */ /* 0x002fc20000010000 */
[----:B------:R-:W-:Y:S01]  /*41e0*/  @!P1 PRMT R40, RZ, 0x654, R40 ;  /* 0x00000654ff289816 */ /* 0x000fe20000000028 */
[----:B------:R-:W-:-:S01]  /*41f0*/  FFMA.FTZ R75, R75, UR20, -R29 ;  /* 0x000000144b4b7c23 */ /* 0x000fc2000801081d */
[----:B------:R-:W-:Y:S01]  /*4200*/  F2FP.SATFINITE.E4M3.F32.PACK_AB_MERGE_C R149, R12, R81, R149 ;  /* 0x000000510c95723e */ /* 0x000fe20004807095 */
[----:B------:R-:W-:-:S01]  /*4210*/  FFMA.FTZ R70, R70, UR20, -R29 ;  /* 0x0000001446467c23 */ /* 0x000fc2000801081d */
[----:B------:R1:W-:Y:S01]  /*4220*/  @!P1 SYNCS.ARRIVE.TRANS64.RED.A1T0 RZ, [R40+URZ], RZ ;  /* 0x000000ff28ff99a7 */ /* 0x0003e2000810043f */
[----:B------:R-:W-:-:S01]  /*4230*/  FFMA.FTZ R82, R82, UR20, -R29 ;  /* 0x0000001452527c23 */ /* 0x000fc2000801081d */
[----:B------:R-:W3:Y:S01]  /*4240*/  MUFU.EX2 R7, R7 ;  /* 0x0000000700077308 */ /* 0x000ee20000000800 */
[----:B--2---:R-:W-:-:S01]  /*4250*/  FADD.FTZ R69, R92, R69 ;  /* 0x000000455c457221 */ /* 0x004fc20000010000 */
[----:B------:R-:W-:Y:S01]  /*4260*/  F2FP.SATFINITE.E4M3.F32.PACK_AB_MERGE_C R92, R92, R63, RZ ;  /* 0x0000003f5c5c723e */ /* 0x000fe200048070ff */
[----:B------:R-:W-:-:S01]  /*4270*/  FFMA.FTZ R86, R86, UR20, -R29 ;  /* 0x0000001456567c23 */ /* 0x000fc2000801081d */
[--C-:B------:R-:W-:Y:S01]  /*4280*/  FFMA.FTZ R46, R46, UR20, -R29.reuse ;  /* 0x000000142e2e7c23 */ /* 0x100fe2000801081d */
[----:B------:R-:W-:-:S01]  /*4290*/  FFMA.FTZ R36, R36, UR20, -R29 ;  /* 0x0000001424247c23 */ /* 0x000fc2000801081d */
[----:B-1----:R-:W-:Y:S01]  /*42a0*/  FFMA.FTZ R40, R76, UR20, -R29 ;  /* 0x000000144c287c23 */ /* 0x002fe2000801081d */
[----:B------:R-:W-:Y:S01]  /*42b0*/  F2FP.SATFINITE.E4M3.F32.PACK_AB_MERGE_C R152, R62, R3, R92 ;  /* 0x000000033e98723e */ /* 0x000fe2000480705c */
[----:B------:R-:W1:Y:S01]  /*42c0*/  MUFU.EX2 R10, R10 ;  /* 0x0000000a000a7308 */ /* 0x000e620000000800 */
[----:B0-----:R-:W-:-:S01]  /*42d0*/  FADD.FTZ R78, R6, R69 ;  /* 0x00000045064e7221 */ /* 0x001fc20000010000 */
[----:B------:R-:W-:Y:S01]  /*42e0*/  FADD.FTZ R69, R5, R98 ;  /* 0x0000006205457221 */ /* 0x000fe20000010000 */
[----:B------:R-:W-:-:S02]  /*42f0*/  F2FP.SATFINITE.E4M3.F32.PACK_AB_MERGE_C R151, R91, R60, RZ ;  /* 0x0000003c5b97723e */ /* 0x000fc400048070ff */
[----:B------:R-:W-:Y:S02]  /*4300*/  F2FP.SATFINITE.E4M3.F32.PACK_AB_MERGE_C R155, R80, R89, R155 ;  /* 0x00000059509b723e */ /* 0x000fe4000480709b */
[----:B------:R-:W-:Y:S01]  /*4310*/  F2FP.SATFINITE.E4M3.F32.PACK_AB_MERGE_C R151, R56, R79, R151 ;  /* 0x0000004f3897723e */ /* 0x000fe20004807097 */
[----:B------:R-:W0:Y:S08]  /*4320*/  MUFU.EX2 R95, R95 ;  /* 0x0000005f005f7308 */ /* 0x000e300000000800 */
[----:B------:R-:W2:Y:S08]  /*4330*/  MUFU.EX2 R8, R8 ;  /* 0x0000000800087308 */ /* 0x000eb00000000800 */
[----:B------:R-:W4:Y:S08]  /*4340*/  MUFU.EX2 R9, R9 ;  /* 0x0000000900097308 */ /* 0x000f300000000800 */
[----:B------:R3:W-:Y:S08]  /*4350*/  MUFU.EX2 R2, R65 ;  /* 0x0000004100027308 */ /* 0x0007f00000000800 */
[----:B------:R-:W5:Y:S01]  /*4360*/  MUFU.EX2 R83, R83 ;  /* 0x0000005300537308 */ /* 0x000f620000000800 */
[----:B---3--:R-:W-:-:S01]  /*4370*/  FADD.FTZ R65, R7, R78 ;  /* 0x0000004e07417221 */ /* 0x008fc20000010000 */
[----:B------:R-:W-:Y:S01]  /*4380*/  FADD.FTZ R78, R94, R69 ;  /* 0x000000455e4e7221 */ /* 0x000fe20000010000 */
[----:B------:R-:W-:-:S02]  /*4390*/  FFMA.FTZ R69, R49, UR20, -R29 ;  /* 0x0000001431457c23 */ /* 0x000fc4000801081d */
[----:B-1----:R-:W-:Y:S01]  /*43a0*/  FADD.FTZ R76, R10, R65 ;  /* 0x000000410a4c7221 */ /* 0x002fe20000010000 */
[----:B------:R-:W-:-:S01]  /*43b0*/  FADD.FTZ R97, R81, R78 ;  /* 0x0000004e51617221 */ /* 0x000fc20000010000 */
[----:B------:R-:W-:Y:S01]  /*43c0*/  FFMA.FTZ R65, R48, UR20, -R29 ;  /* 0x0000001430417c23 */ /* 0x000fe2000801081d */
[----:B------:R-:W1:Y:S01]  /*43d0*/  MUFU.EX2 R84, R84 ;  /* 0x0000005400547308 */ /* 0x000e620000000800 */
[----:B0-----:R-:W-:-:S01]  /*43e0*/  FADD.FTZ R77, R95, R76 ;  /* 0x0000004c5f4d7221 */ /* 0x001fc20000010000 */
[----:B------:R-:W-:Y:S01]  /*43f0*/  FADD.FTZ R97, R12, R97 ;  /* 0x000000610c617221 */ /* 0x000fe20000010000 */
[----:B------:R-:W-:-:S01]  /*4400*/  FFMA.FTZ R76, R52, UR20, -R29 ;  /* 0x00000014344c7c23 */ /* 0x000fc2000801081d */
[----:B------:R-:W-:Y:S01]  /*4410*/  FFMA.FTZ R78, R27, UR20, -R29 ;  /* 0x000000141b4e7c23 */ /* 0x000fe2000801081d */
[----:B--2---:R-:W-:-:S01]  /*4420*/  FADD.FTZ R48, R8, R77 ;  /* 0x0000004d08307221 */ /* 0x004fc20000010000 */
[----:B------:R-:W-:Y:S01]  /*4430*/  FADD.FTZ R52, R14, R97 ;  /* 0x000000610e347221 */ /* 0x000fe20000010000 */
[----:B------:R-:W-:-:S01]  /*4440*/  FFMA.FTZ R77, R53, UR20, -R29 ;  /* 0x00000014354d7c23 */ /* 0x000fc2000801081d */
[----:B------:R-:W0:Y:S01]  /*4450*/  MUFU.EX2 R11, R11 ;  /* 0x0000000b000b7308 */ /* 0x000e220000000800 */
[----:B----4-:R-:W-:-:S01]  /*4460*/  FADD.FTZ R48, R9, R48 ;  /* 0x0000003009307221 */ /* 0x010fc20000010000 */
[----:B------:R-:W-:Y:S01]  /*4470*/  FADD.FTZ R52, R85, R52 ;  /* 0x0000003455347221 */ /* 0x000fe20000010000 */
[----:B------:R-:W-:Y:S01]  /*4480*/  F2FP.SATFINITE.E4M3.F32.PACK_AB_MERGE_C R95, R95, R10, RZ ;  /* 0x0000000a5f5f723e */ /* 0x000fe200048070ff */
[----:B------:R-:W-:Y:S01]  /*4490*/  FFMA.FTZ R29, R93, UR20, -R29 ;  /* 0x000000145d1d7c23 */ /* 0x000fe2000801081d */
[----:B-----5:R-:W-:-:S01]  /*44a0*/  FADD.FTZ R53, R83, R48 ;  /* 0x0000003053357221 */ /* 0x020fc20000010000 */
[----:B------:R-:W-:Y:S01]  /*44b0*/  FADD.FTZ R27, R79, R52 ;  /* 0x000000344f1b7221 */ /* 0x000fe20000010000 */
[----:B------:R-:W-:Y:S01]  /*44c0*/  F2FP.SATFINITE.E4M3.F32.PACK_AB_MERGE_C R154, R7, R6, R95 ;  /* 0x00000006079a723e */ /* 0x000fe2000480705f */
        /* <DEDUP_REMOVED lines=8> */
[----:B------:R-:W0:Y:S01]  /*4550*/  MUFU.EX2 R96, R96 ;  /* 0x0000006000607308 */ /* 0x000e220000000800 */
[----:B-1----:R-:W-:-:S07]  /*4560*/  FADD.FTZ R53, R21, R52 ;  /* 0x0000003415357221 */ /* 0x002fce0000010000 */
[----:B------:R-:W1:Y:S08]  /*4570*/  MUFU.EX2 R66, R66 ;  /* 0x0000004200427308 */ /* 0x000e700000000800 */
[----:B------:R2:W-:Y:S01]  /*4580*/  MUFU.EX2 R49, R71 ;  /* 0x0000004700317308 */ /* 0x0005e20000000800 */
[----:B0-----:R-:W-:-:S01]  /*4590*/  FADD.FTZ R90, R96, R53 ;  /* 0x00000035605a7221 */ /* 0x001fc20000010000 */
[----:B------:R-:W-:-:S04]  /*45a0*/  F2FP.SATFINITE.E4M3.F32.PACK_AB_MERGE_C R96, R96, R21, RZ ;  /* 0x000000156060723e */ /* 0x000fc800048070ff */
[----:B------:R-:W-:Y:S02]  /*45b0*/  F2FP.SATFINITE.E4M3.F32.PACK_AB_MERGE_C R150, R20, R11, R96 ;  /* 0x0000000b1496723e */ /* 0x000fe40004807060 */
[----:B------:R-:W0:Y:S01]  /*45c0*/  MUFU.EX2 R13, R13 ;  /* 0x0000000d000d7308 */ /* 0x000e220000000800 */
[----:B--2---:R-:W-:-:S04]  /*45d0*/  FADD.FTZ R71, R56, R27 ;  /* 0x0000001b38477221 */ /* 0x004fc80000010000 */
[----:B------:R-:W-:-:S03]  /*45e0*/  FADD.FTZ R98, R60, R71 ;  /* 0x000000473c627221 */ /* 0x000fc60000010000 */
[----:B------:R-:W2:Y:S01]  /*45f0*/  MUFU.EX2 R55, R55 ;  /* 0x0000003700377308 */ /* 0x000ea20000000800 */
[----:B------:R-:W-:-:S04]  /*4600*/  FADD.FTZ R98, R91, R98 ;  /* 0x000000625b627221 */ /* 0x000fc80000010000 */
[----:B------:R-:W-:-:S03]  /*4610*/  FADD.FTZ R5, R67, R98 ;  /* 0x0000006243057221 */ /* 0x000fc60000010000 */
[----:B------:R-:W3:Y:S01]  /*4620*/  MUFU.EX2 R72, R72 ;  /* 0x0000004800487308 */ /* 0x000ee20000000800 */
[----:B-1----:R-:W-:-:S01]  /*4630*/  FADD.FTZ R14, R66, R5 ;  /* 0x00000005420e7221 */ /* 0x002fc20000010000 */
[----:B0-----:R-:W-:-:S06]  /*4640*/  FADD.FTZ R5, R13, R90 ;  /* 0x0000005a0d057221 */ /* 0x001fcc0000010000 */
[----:B------:R-:W0:Y:S01]  /*4650*/  MUFU.EX2 R42, R42 ;  /* 0x0000002a002a7308 */ /* 0x000e220000000800 */
[----:B--2---:R-:W-:-:S07]  /*4660*/  FADD.FTZ R63, R55, R14 ;  /* 0x0000000e373f7221 */ /* 0x004fce0000010000 */
[----:B------:R-:W1:Y:S01]  /*4670*/  MUFU.EX2 R73, R73 ;  /* 0x0000004900497308 */ /* 0x000e620000000800 */
[----:B---3--:R-:W-:-:S07]  /*4680*/  FADD.FTZ R14, R72, R5 ;  /* 0x00000005480e7221 */ /* 0x008fce0000010000 */
[----:B------:R-:W2:Y:S01]  /*4690*/  MUFU.EX2 R43, R43 ;  /* 0x0000002b002b7308 */ /* 0x000ea20000000800 */
[C---:B0-----:R-:W-:Y:S01]  /*46a0*/  F2FP.SATFINITE.E4M3.F32.PACK_AB_MERGE_C R145, R42.reuse, R55, RZ ;  /* 0x000000372a91723e */ /* 0x041fe200048070ff */
[----:B------:R-:W-:-:S03]  /*46b0*/  FADD.FTZ R42, R42, R63 ;  /* 0x0000003f2a2a7221 */ /* 0x000fc60000010000 */
[----:B------:R-:W-:-:S03]  /*46c0*/  F2FP.SATFINITE.E4M3.F32.PACK_AB_MERGE_C R145, R66, R67, R145 ;  /* 0x000000434291723e */ /* 0x000fc60004807091 */
[----:B------:R-:W0:Y:S01]  /*46d0*/  MUFU.EX2 R74, R74 ;  /* 0x0000004a004a7308 */ /* 0x000e220000000800 */
[----:B-1----:R-:W-:-:S07]  /*46e0*/  FADD.FTZ R55, R73, R14 ;  /* 0x0000000e49377221 */ /* 0x002fce0000010000 */
[----:B------:R-:W1:Y:S01]  /*46f0*/  MUFU.EX2 R15, R15 ;  /* 0x0000000f000f7308 */ /* 0x000e620000000800 */
[----:B--2---:R-:W-:-:S04]  /*4700*/  FADD.FTZ R63, R43, R42 ;  /* 0x0000002a2b3f7221 */ /* 0x004fc80000010000 */
[----:B------:R-:W-:-:S03]  /*4710*/  FADD.FTZ R14, R24, R63 ;  /* 0x0000003f180e7221 */ /* 0x000fc60000010000 */
        /* <DEDUP_REMOVED lines=14> */
[----:B------:R-:W-:Y:S01]  /*4800*/  CS2R R42, SRZ ;  /* 0x00000000002a7805 */ /* 0x000fe2000001ff00 */
        /* <DEDUP_REMOVED lines=9> */
[----:B--2---:R-:W-:-:S01]  /*48a0*/  FADD.FTZ R25, R33, R10 ;  /* 0x0000000a21197221 */ /* 0x004fc20000010000 */
[----:B------:R-:W-:-:S06]  /*48b0*/  FADD.FTZ R10, R2, R21 ;  /* 0x00000015020a7221 */ /* 0x000fcc0000010000 */
[----:B------:R-:W2:Y:S01]  /*48c0*/  MUFU.EX2 R31, R31 ;  /* 0x0000001f001f7308 */ /* 0x000ea20000000800 */
[----:B0-----:R-:W-:-:S01]  /*48d0*/  FADD.FTZ R12, R30, R25 ;  /* 0x000000191e0c7221 */ /* 0x001fc20000010000 */
[----:B------:R-:W-:-:S06]  /*48e0*/  CS2R R24, SRZ ;  /* 0x0000000000187805 */ /* 0x000fcc000001ff00 */
[----:B------:R-:W0:Y:S01]  /*48f0*/  MUFU.EX2 R40, R40 ;  /* 0x0000002800287308 */ /* 0x000e220000000800 */
[----:B-1----:R-:W-:-:S07]  /*4900*/  FADD.FTZ R21, R41, R10 ;  /* 0x0000000a29157221 */ /* 0x002fce0000010000 */
[----:B------:R-:W1:Y:S01]  /*4910*/  MUFU.EX2 R32, R32 ;  /* 0x0000002000207308 */ /* 0x000e620000000800 */
[C---:B--2---:R-:W-:Y:S01]  /*4920*/  F2FP.SATFINITE.E4M3.F32.PACK_AB_MERGE_C R30, R31.reuse, R30, RZ ;  /* 0x0000001e1f1e723e */ /* 0x044fe200048070ff */
[----:B------:R-:W-:-:S03]  /*4930*/  FADD.FTZ R31, R31, R12 ;  /* 0x0000000c1f1f7221 */ /* 0x000fc60000010000 */
[----:B------:R-:W-:-:S03]  /*4940*/  F2FP.SATFINITE.E4M3.F32.PACK_AB_MERGE_C R141, R33, R26, R30 ;  /* 0x0000001a218d723e */ /* 0x000fc6000480701e */
[----:B------:R-:W2:Y:S01]  /*4950*/  MUFU.EX2 R47, R47 ;  /* 0x0000002f002f7308 */ /* 0x000ea20000000800 */
[----:B0-----:R-:W-:-:S01]  /*4960*/  FADD.FTZ R10, R40, R21 ;  /* 0x00000015280a7221 */ /* 0x001fc20000010000 */
[----:B------:R-:W-:-:S03]  /*4970*/  F2FP.SATFINITE.E4M3.F32.PACK_AB_MERGE_C R40, R49, R40, RZ ;  /* 0x000000283128723e */ /* 0x000fc600048070ff */
[----:B------:R-:W-:Y:S01]  /*4980*/  FADD.FTZ R49, R49, R10 ;  /* 0x0000000a31317221 */ /* 0x000fe20000010000 */
[----:B------:R-:W-:Y:S02]  /*4990*/  F2FP.SATFINITE.E4M3.F32.PACK_AB_MERGE_C R140, R41, R2, R40 ;  /* 0x00000002298c723e */ /* 0x000fe40004807028 */
[----:B------:R-:W-:Y:S01]  /*49a0*/  CS2R R40, SRZ ;  /* 0x0000000000287805 */ /* 0x000fe2000001ff00 */
[----:B------:R-:W0:Y:S01]  /*49b0*/  MUFU.EX2 R48, R75 ;  /* 0x0000004b00307308 */ /* 0x000e220000000800 */
[----:B-1----:R-:W-:-:S01]  /*49c0*/  FADD.FTZ R12, R32, R31 ;  /* 0x0000001f200c7221 */ /* 0x002fc20000010000 */
[----:B------:R-:W-:-:S06]  /*49d0*/  CS2R R30, SRZ ;  /* 0x00000000001e7805 */ /* 0x000fcc000001ff00 */
        /* <DEDUP_REMOVED lines=12> */
[----:B0-----:R-:W-:-:S07]  /*4aa0*/  FADD.FTZ R21, R27, R10 ;  /* 0x0000000a1b157221 */ /* 0x001fce0000010000 */
        /* <DEDUP_REMOVED lines=8> */
[----:B------:R-:W-:Y:S02]  /*4b30*/  CS2R R48, SRZ ;  /* 0x0000000000307805 */ /* 0x000fe4000001ff00 */
[----:B------:R-:W-:-:S05]  /*4b40*/  CS2R R26, SRZ ;  /* 0x00000000001a7805 */ /* 0x000fca000001ff00 */
        /* <DEDUP_REMOVED lines=21> */
[----:B------:R-:W-:Y:S01]  /*4ca0*/  MUFU.EX2 R45, R45 ;  /* 0x0000002d002d7308 */ /* 0x000fe20000000800 */
[----:B-1----:R-:W-:-:S07]  /*4cb0*/  FADD.FTZ R6, R54, R59 ;  /* 0x0000003b36067221 */ /* 0x002fce0000010000 */
[----:B------:R-:W0:Y:S01]  /*4cc0*/  MUFU.EX2 R44, R44 ;  /* 0x0000002c002c7308 */ /* 0x000e220000000800 */
[----:B--2---:R-:W-:-:S07]  /*4cd0*/  FADD.FTZ R2, R86, R7 ;  /* 0x0000000756027221 */ /* 0x004fce0000010000 */
[----:B------:R-:W1:Y:S08]  /*4ce0*/  MUFU.EX2 R39, R39 ;  /* 0x0000002700277308 */ /* 0x000e700000000800 */
[----:B------:R2:W3:Y:S01]  /*4cf0*/  MUFU.EX2 R3, R46 ;  /* 0x0000002e00037308 */ /* 0x0004e20000000800 */
[----:B0-----:R-:W-:-:S07]  /*4d00*/  F2FP.SATFINITE.E4M3.F32.PACK_AB_MERGE_C R8, R44, R45, RZ ;  /* 0x0000002d2c08723e */ /* 0x001fce00048070ff */
[----:B------:R-:W-:Y:S01]  /*4d10*/  MUFU.EX2 R36, R36 ;  /* 0x0000002400247308 */ /* 0x000fe20000000800 */
[----:B-1----:R-:W-:-:S01]  /*4d20*/  FADD.FTZ R6, R39, R6 ;  /* 0x0000000627067221 */ /* 0x002fc20000010000 */
[----:B------:R-:W-:Y:S02]  /*4d30*/  F2FP.SATFINITE.E4M3.F32.PACK_AB_MERGE_C R139, R39, R54, R8 ;  /* 0x00000036278b723e */ /* 0x000fe40004807008 */
[----:B------:R-:W-:Y:S02]  /*4d40*/  CS2R R54, SRZ ;  /* 0x0000000000367805 */ /* 0x000fe4000001ff00 */
[----:B--2---:R-:W-:Y:S01]  /*4d50*/  CS2R R46, SRZ ;  /* 0x00000000002e7805 */ /* 0x004fe2000001ff00 */
[----:B------:R-:W-:-:S01]  /*4d60*/  FADD.FTZ R45, R45, R6 ;  /* 0x000000062d2d7221 */ /* 0x000fc20000010000 */
[----:B------:R-:W-:Y:S01]  /*4d70*/  CS2R R38, SRZ ;  /* 0x0000000000267805 */ /* 0x000fe2000001ff00 */
[----:B------:R-:W0:Y:S01]  /*4d80*/  MUFU.EX2 R29, R29 ;  /* 0x0000001d001d7308 */ /* 0x000e220000000800 */
[----:B---3--:R-:W-:-:S01]  /*4d90*/  FADD.FTZ R7, R3, R2 ;  /* 0x0000000203077221 */ /* 0x008fc20000010000 */
[----:B------:R-:W-:Y:S01]  /*4da0*/  FADD.FTZ R2, R44, R45 ;  /* 0x0000002d2c027221 */ /* 0x000fe20000010000 */
[----:B------:R-:W-:-:S02]  /*4db0*/  CS2R R44, SRZ ;  /* 0x00000000002c7805 */ /* 0x000fc4000001ff00 */
[----:B0-----:R-:W-:Y:S01]  /*4dc0*/  F2FP.SATFINITE.E4M3.F32.PACK_AB_MERGE_C R8, R29, R36, RZ ;  /* 0x000000241d08723e */ /* 0x001fe200048070ff */
[----:B------:R-:W-:-:S03]  /*4dd0*/  FADD.FTZ R36, R36, R7 ;  /* 0x0000000724247221 */ /* 0x000fc60000010000 */
[----:B------:R-:W-:Y:S01]  /*4de0*/  F2FP.SATFINITE.E4M3.F32.PACK_AB_MERGE_C R138, R3, R86, R8 ;  /* 0x00000056038a723e */ /* 0x000fe20004807008 */
[----:B------:R-:W-:-:S01]  /*4df0*/  FADD.FTZ R3, R29, R36 ;  /* 0x000000241d037221 */ /* 0x000fc20000010000 */
[----:B------:R-:W-:Y:S02]  /*4e00*/  CS2R R36, SRZ ;  /* 0x0000000000247805 */ /* 0x000fe4000001ff00 */
[----:B------:R-:W-:Y:S01]  /*4e10*/  CS2R R28, SRZ ;  /* 0x00000000001c7805 */ /* 0x000fe2000001ff00 */
[----:B------:R-:W-:Y:S06]  /*4e20*/  @!P3 BRA `(.L_x_12445) ;  /* 0x0000003400fcb947 */ /* 0x000fec0003800000 */
[----:B------:R-:W-:Y:S01]  /*4e30*/  IMAD.MOV.U32 R6, RZ, RZ, R57 ;  /* 0x000000ffff067224 */ /* 0x000fe200078e0039 */
[----:B------:R-:W-:Y:S01]  /*4e40*/  MOV R5, R58 ;  /* 0x0000003a00057202 */ /* 0x000fe20000000f00 */
[----:B------:R-:W-:Y:S01]  /*4e50*/  IMAD.MOV.U32 R55, RZ, RZ, RZ ;  /* 0x000000ffff377224 */ /* 0x000fe200078e00ff */
[----:B------:R-:W-:Y:S01]  /*4e60*/  UMOV UR25, UR37 ;  /* 0x0000002500197c82 */ /* 0x000fe20008000000 */
[----:B------:R-:W-:Y:S01]  /*4e70*/  UMOV UR24, UR39 ;  /* 0x0000002700187c82 */ /* 0x000fe20008000000 */
[----:B------:R-:W-:-:S05]  /*4e80*/  ULDC UR20, c[0x0][0x988] ;  /* 0x0002620000147ab9 */ /* 0x000fca0000000800 */
.L_x_12455:
[----:B------:R-:W-:-:S04]  /*4e90*/  UISETP.NE.AND UP1, UPT, UR24, 0x1, UPT ;  /* 0x000000011800788c */ /* 0x000fc8000bf25270 */
[----:B------:R-:W-:-:S04]  /*4ea0*/  USEL UR37, URZ, 0x1, UP1 ;  /* 0x000000013f257887 */ /* 0x000fc80008800000 */
[----:B------:R-:W-:Y:S01]  /*4eb0*/  ULOP3.LUT UR37, UR25, UR37, URZ, 0x3c, !UPT ;  /* 0x0000002519257292 */ /* 0x000fe2000f8e3c3f */
[----:B------:R-:W-:Y:S11]  /*4ec0*/  @!P0 BRA `(.L_x_12446) ;  /* 0x0000000000048947 */ /* 0x000ff60003800000 */
[----:B------:R-:W-:Y:S01]  /*4ed0*/  BPT.TRAP 0x1 ;  /* 0x000000040000795c */ /* 0x000fe20000300000 */
.L_x_12446:
        /* <DEDUP_REMOVED lines=9> */
.L_x_12447:
[----:B-1----:R-:W-:Y:S05]  /*4f70*/  @P3 BRA `(.L_x_12448) ;  /* 0x0000000000083947 */ /* 0x002fea0003800000 */
[----:B------:R-:W1:Y:S02]  /*4f80*/  SYNCS.PHASECHK.TRANS64.TRYWAIT P3, [UR21+0x13230], R7 ;  /* 0x01323007ff0075a7 */ /* 0x000e640008060155 */
[----:B-1----:R-:W-:Y:S05]  /*4f90*/  @!P3 BRA `(.L_x_12449) ;  /* 0x000000d8001cb947 */ /* 0x002fea0003800000 */
.L_x_12448:
        /* <DEDUP_REMOVED lines=64> */
.L_x_12450:
[----:B------:R-:W-:Y:S01]  /*53a0*/  ULEA UR11, UR24, UR45, 0x3 ;  /* 0x0000002d180b7291 */ /* 0x000fe2000f8e183f */
[----:B01----:R-:W-:-:S05]  /*53b0*/  IMAD.U32 R7, RZ, RZ, UR25 ;  /* 0x00000019ff077e24 */ /* 0x003fca000f8e00ff */
[----:B------:R-:W-:-:S04]  /*53c0*/  SHF.L.U32 R7, R7, 0x1f, RZ ;  /* 0x0000001f07077819 */ /* 0x000fc800000006ff */
[----:B------:R0:W1:Y:S01]  /*53d0*/  SYNCS.PHASECHK.TRANS64.TRYWAIT P3, [UR11+0x13250], R7 ;  /* 0x01325007ff0075a7 */ /* 0x000062000806014b */
[----:B------:R-:W-:Y:S05]  /*53e0*/  @!P0 BRA `(.L_x_12451) ;  /* 0x0000000000048947 */ /* 0x000fea0003800000 */
[----:B------:R-:W-:Y:S01]  /*53f0*/  BPT.TRAP 0x1 ;  /* 0x000000040000795c */ /* 0x000fe20000300000 */
.L_x_12451:
[----:B-1----:R-:W-:Y:S05]  /*5400*/  @P3 BRA `(.L_x_12452) ;  /* 0x0000000000083947 */ /* 0x002fea0003800000 */
[----:B------:R-:W1:Y:S02]  /*5410*/  SYNCS.PHASECHK.TRANS64.TRYWAIT P3, [UR11+0x13250], R7 ;  /* 0x01325007ff0075a7 */ /* 0x000e64000806014b */
[----:B-1----:R-:W-:Y:S05]  /*5420*/  @!P3 BRA `(.L_x_12453) ;  /* 0x000000d40010b947 */ /* 0x002fea0003800000 */
.L_x_12452:
        /* <DEDUP_REMOVED lines=15> */
[C---:B------:R-:W-:Y:S01]  /*5520*/  FMUL.FTZ R11, R0.reuse, R124 ;  /* 0x0000007c000b7220 */ /* 0x040fe20000410000 */
[----:B------:R-:W-:Y:S01]  /*5530*/  UIMAD UR10, UR24, 0x280, UR6 ;  /* 0x00000280180a78a4 */ /* 0x000fe2000f8e0206 */
[C---:B------:R-:W-:Y:S01]  /*5540*/  FMUL.FTZ R15, R0.reuse, R128 ;  /* 0x00000080000f7220 */ /* 0x040fe20000410000 */
[C---:B------:R-:W-:Y:S01]  /*5550*/  FMUL.FTZ R9, R0.reuse, R122 ;  /* 0x0000007a00097220 */ /* 0x040fe20000410000 */
[----:B------:R-:W-:Y:S02]  /*5560*/  IMAD.U32 R128, RZ, RZ, UR49 ;  /* 0x00000031ff807e24 */ /* 0x000fe4000f8e00ff */
[C---:B------:R-:W-:Y:S01]  /*5570*/  FMUL.FTZ R20, R0.reuse, R129 ;  /* 0x0000008100147220 */ /* 0x040fe20000410000 */
[C---:B------:R-:W-:Y:S01]  /*5580*/  FMUL.FTZ R121, R0.reuse, R132 ;  /* 0x0000008400797220 */ /* 0x040fe20000410000 */
[C---:B------:R-:W-:Y:S01]  /*5590*/  FMUL.FTZ R122, R0.reuse, R133 ;  /* 0x00000085007a7220 */ /* 0x040fe20000410000 */
[----:B------:R-:W-:Y:S01]  /*55a0*/  UMOV UR6, UR10 ;  /* 0x0000000a00067c82 */ /* 0x000fe20008000000 */
[----:B------:R-:W0:Y:S01]  /*55b0*/  MUFU.TANH R7, R7 ;  /* 0x0000000700077308 */ /* 0x000e220000002400 */
[----:B------:R-:W-:Y:S01]  /*55c0*/  QGMMA.64x64x32.F32.E4M3.E4M3 R24, R152, gdesc[UR4], R24, gsb0 ;  /* 0x00e0000498187df3 */ /* 0x000fe20008000818 */
[----:B------:R-:W-:Y:S01]  /*55d0*/  UIADD3 UR6, UR10, 0x80, URZ ;  /* 0x000000800a067890 */ /* 0x000fe2000fffe03f */
[C---:B------:R-:W-:Y:S01]  /*55e0*/  FMUL.FTZ R104, R0.reuse, R104 ;  /* 0x0000006800687220 */ /* 0x040fe20000410000 */
[----:B------:R-:W-:Y:S01]  /*55f0*/  UMOV UR7, 0xc0000010 ;  /* 0xc000001000077882 */ /* 0x000fe20000000000 */
        /* <DEDUP_REMOVED lines=63> */
[----:B------:R-:W-:-:S04]  /*59f0*/  FMUL.FTZ R71, R0, R71 ;  /* 0x0000004700477220 */ /* 0x000fc80000410000 */
        /* <DEDUP_REMOVED lines=9> */
[----:B------:R-:W-:Y:S01]  /*5a90*/  FMUL.FTZ R126, R0, R60 ;  /* 0x0000003c007e7220 */ /* 0x000fe20000410000 */
[----:B------:R-:W5:Y:S01]  /*5aa0*/  MUFU.TANH R109, R109 ;  /* 0x0000006d006d7308 */ /* 0x000f620000002400 */
[----:B------:R-:W-:Y:S01]  /*5ab0*/  @P2 SHF.R.U32.HI R84, RZ, UR6, R127 ;  /* 0x00000006ff542c19 */ /* 0x000fe2000801167f */
[----:B------:R-:W-:Y:S01]  /*5ac0*/  UMOV UR6, 0x1 ;  /* 0x0000000100067882 */ /* 0x000fe20000000000 */
[----:B------:R-:W-:Y:S01]  /*5ad0*/  IMAD.MOV.U32 R127, RZ, RZ, -0x2 ;  /* 0xfffffffeff7f7424 */ /* 0x000fe200078e00ff */
[----:B------:R-:W-:Y:S02]  /*5ae0*/  UIMAD UR6, UR23, -0xa0, UR6 ;  /* 0xffffff60170678a4 */ /* 0x000fe4000f8e0206 */
[----:B------:R-:W0:Y:S02]  /*5af0*/  SHFL.IDX PT, R131, R84, RZ, 0x1c1f ;  /* 0x001c1fff54837589 */ /* 0x000e2400000e0000 */
[----:B------:R-:W5:Y:S02]  /*5b00*/  MUFU.TANH R112, R112 ;  /* 0x0000007000707308 */ /* 0x000f640000002400 */
[----:B------:R-:W-:Y:S01]  /*5b10*/  IMAD R127, R16, R127, UR6 ;  /* 0x00000006107f7e24 */ /* 0x000fe2000f8e027f */
[----:B------:R-:W-:-:S04]  /*5b20*/  UIADD3 UR6, UR10, 0x100, URZ ;  /* 0x000001000a067890 */ /* 0x000fc8000fffe03f */
[----:B------:R-:W-:Y:S01]  /*5b30*/  IADD3 R60, -R128, UR48, R127 ;  /* 0x00000030803c7c10 */ /* 0x000fe2000fffe17f */
[----:B------:R-:W5:Y:S01]  /*5b40*/  MUFU.TANH R113, R113 ;  /* 0x0000007100717308 */ /* 0x000f620000002400 */
[----:B------:R-:W-:-:S07]  /*5b50*/  FMUL.FTZ R127, R0, R115 ;  /* 0x00000073007f7220 */ /* 0x000fce0000410000 */
[----:B------:R-:W5:Y:S01]  /*5b60*/  MUFU.TANH R116, R116 ;  /* 0x0000007400747308 */ /* 0x000f620000002400 */
[----:B0-----:R-:W-:-:S07]  /*5b70*/  IMAD.IADD R61, R60, 0x1, R131 ;  /* 0x000000013c3d7824 */ /* 0x001fce00078e0283 */
[----:B------:R-:W0:Y:S01]  /*5b80*/  MUFU.TANH R117, R117 ;  /* 0x0000007500757308 */ /* 0x000e220000002400 */
[C---:B------:R-:W-:Y:S02]  /*5b90*/  ISETP.GT.AND P5, PT, R61.reuse, RZ, PT ;  /* 0x000000ff3d00720c */ /* 0x040fe40003fa4270 */
[C---:B------:R-:W-:Y:S02]  /*5ba0*/  ISETP.GT.AND P6, PT, R61.reuse, 0x1, PT ;  /* 0x000000013d00780c */ /* 0x040fe40003fc4270 */
[----:B------:R-:W-:-:S03]  /*5bb0*/  ISETP.GT.AND P3, PT, R61, 0x8, PT ;  /* 0x000000083d00780c */ /* 0x000fc60003f64270 */
[----:B------:R-:W0:Y:S01]  /*5bc0*/  MUFU.TANH R88, R88 ;  /* 0x0000005800587308 */ /* 0x000e220000002400 */
[----:B------:R-:W-:Y:S02]  /*5bd0*/  ISETP.GT.AND P4, PT, R61, 0x9, PT ;  /* 0x000000093d00780c */ /* 0x000fe40003f84270 */
[----:B------:R-:W-:Y:S01]  /*5be0*/  FSEL R128, R7, -INF , P5 ;  /* 0xff80000007807808 */ /* 0x000fe20002800000 */
[----:B------:R-:W-:Y:S01]  /*5bf0*/  FMUL.FTZ R7, R0, R118 ;  /* 0x0000007600077220 */ /* 0x000fe20000410000 */
[----:B-1----:R-:W-:Y:S02]  /*5c00*/  FSEL R8, R8, -INF , P6 ;  /* 0xff80000008087808 */ /* 0x002fe40003000000 */
[----:B--2---:R-:W-:Y:S01]  /*5c10*/  FSEL R11, R11, -INF , P3 ;  /* 0xff8000000b0b7808 */ /* 0x004fe20001800000 */
[----:B------:R-:W1:Y:S01]  /*5c20*/  MUFU.TANH R89, R89 ;  /* 0x0000005900597308 */ /* 0x000e620000002400 */
[----:B---3--:R-:W-:Y:S02]  /*5c30*/  FSEL R12, R12, -INF , P4 ;  /* 0xff8000000c0c7808 */ /* 0x008fe40002000000 */
[----:B------:R-:W-:-:S02]  /*5c40*/  ISETP.GT.AND P5, PT, R61, 0x10, PT ;  /* 0x000000103d00780c */ /* 0x000fc40003fa4270 */
[C---:B------:R-:W-:Y:S02]  /*5c50*/  ISETP.GT.AND P6, PT, R61.reuse, 0x11, PT ;  /* 0x000000113d00780c */ /* 0x040fe40003fc4270 */
[C---:B------:R-:W-:Y:S01]  /*5c60*/  ISETP.GT.AND P3, PT, R61.reuse, 0x18, PT ;  /* 0x000000183d00780c */ /* 0x040fe20003f64270 */
[----:B------:R-:W2:Y:S01]  /*5c70*/  MUFU.TANH R92, R92 ;  /* 0x0000005c005c7308 */ /* 0x000ea20000002400 */
[----:B------:R-:W-:Y:S02]  /*5c80*/  ISETP.GT.AND P4, PT, R61, 0x19, PT ;  /* 0x000000193d00780c */ /* 0x000fe40003f84270 */
[----:B----4-:R-:W-:Y:S02]  /*5c90*/  FSEL R15, R15, -INF , P5 ;  /* 0xff8000000f0f7808 */ /* 0x010fe40002800000 */
[----:B-----5:R-:W-:Y:S02]  /*5ca0*/  FSEL R20, R20, -INF , P6 ;  /* 0xff80000014147808 */ /* 0x020fe40003000000 */
[----:B------:R-:W-:Y:S01]  /*5cb0*/  FSEL R121, R121, -INF , P3 ;  /* 0xff80000079797808 */ /* 0x000fe20001800000 */
[----:B------:R-:W3:Y:S01]  /*5cc0*/  MUFU.TANH R93, R93 ;  /* 0x0000005d005d7308 */ /* 0x000ee20000002400 */
[----:B------:R-:W-:-:S02]  /*5cd0*/  FSEL R122, R122, -INF , P4 ;  /* 0xff8000007a7a7808 */ /* 0x000fc40002000000 */
[C---:B------:R-:W-:Y:S02]  /*5ce0*/  ISETP.GT.AND P5, PT, R61.reuse, 0x20, PT ;  /* 0x000000203d00780c */ /* 0x040fe40003fa4270 */
[C---:B------:R-:W-:Y:S02]  /*5cf0*/  ISETP.GT.AND P6, PT, R61.reuse, 0x21, PT ;  /* 0x000000213d00780c */ /* 0x040fe40003fc4270 */
[C---:B------:R-:W-:Y:S01]  /*5d00*/  ISETP.GT.AND P3, PT, R61.reuse, 0x28, PT ;  /* 0x000000283d00780c */ /* 0x040fe20003f64270 */
[----:B------:R-:W4:Y:S01]  /*5d10*/  MUFU.TANH R96, R96 ;  /* 0x0000006000607308 */ /* 0x000f220000002400 */
[----:B------:R-:W-:Y:S01]  /*5d20*/  ISETP.GT.AND P4, PT, R61, 0x29, PT ;  /* 0x000000293d00780c */ /* 0x000fe20003f84270 */
[----:B------:R-:W-:Y:S02]  /*5d30*/  WARPGROUP.DEPBAR.LE gsb0, 0x0 ;  /* 0x00008000000079c5 */ /* 0x000fe40000010000 */
[----:B------:R-:W-:Y:S01]  /*5d40*/  FSEL R104, R104, -INF , P5 ;  /* 0xff80000068687808 */ /* 0x000fe20002800000 */
[----:B------:R-:W-:Y:S01]  /*5d50*/  WARPGROUP.ARRIVE ;  /* 0x00000000000079c5 */ /* 0x000fe20000000000 */
[----:B------:R-:W-:-:S02]  /*5d60*/  FSEL R105, R105, -INF , P6 ;  /* 0xff80000069697808 */ /* 0x000fc40003000000 */
[----:B------:R-:W5:Y:S01]  /*5d70*/  MUFU.TANH R97, R97 ;  /* 0x0000006100617308 */ /* 0x000f620000002400 */
[----:B------:R-:W-:Y:S02]  /*5d80*/  FSEL R108, R108, -INF , P3 ;  /* 0xff8000006c6c7808 */ /* 0x000fe40001800000 */
[----:B------:R-:W-:Y:S01]  /*5d90*/  FSEL R109, R109, -INF , P4 ;  /* 0xff8000006d6d7808 */ /* 0x000fe20002000000 */
[----:B------:R-:W-:Y:S01]  /*5da0*/  QGMMA.64x64x32.F32.E4M3.E4M3 R24, R144, gdesc[UR4], R24, gsb0 ;  /* 0x00e0000490187df3 */ /* 0x000fe20008000818 */
[C---:B------:R-:W-:Y:S01]  /*5db0*/  ISETP.GT.AND P5, PT, R61.reuse, 0x30, PT ;  /* 0x000000303d00780c */ /* 0x040fe20003fa4270 */
[----:B------:R-:W-:Y:S01]  /*5dc0*/  UIADD3 UR6, UR10, 0x180, URZ ;  /* 0x000001800a067890 */ /* 0x000fe2000fffe03f */
[C---:B------:R-:W-:Y:S01]  /*5dd0*/  ISETP.GT.AND P6, PT, R61.reuse, 0x31, PT ;  /* 0x000000313d00780c */ /* 0x040fe20003fc4270 */
[----:B------:R-:W5:Y:S01]  /*5de0*/  MUFU.TANH R100, R100 ;  /* 0x0000006400647308 */ /* 0x000f620000002400 */
[C---:B------:R-:W-:Y:S01]  /*5df0*/  ISETP.GT.AND P3, PT, R61.reuse, 0x38, PT ;  /* 0x000000383d00780c */ /* 0x040fe20003f64270 */
[----:B------:R-:W-:Y:S01]  /*5e00*/  UMOV UR7, 0xc0000010 ;  /* 0xc000001000077882 */ /* 0x000fe20000000000 */
[----:B------:R-:W-:-:S02]  /*5e10*/  ISETP.GT.AND P4, PT, R61, 0x39, PT ;  /* 0x000000393d00780c */ /* 0x000fc40003f84270 */
[----:B------:R-:W-:Y:S02]  /*5e20*/  FSEL R112, R112, -INF , P5 ;  /* 0xff80000070707808 */ /* 0x000fe40002800000 */
[----:B------:R-:W-:Y:S01]  /*5e30*/  FSEL R113, R113, -INF , P6 ;  /* 0xff80000071717808 */ /* 0x000fe20003000000 */
[----:B------:R-:W5:Y:S01]  /*5e40*/  MUFU.TANH R101, R101 ;  /* 0x0000006500657308 */ /* 0x000f620000002400 */
[----:B------:R-:W-:Y:S02]  /*5e50*/  FSEL R116, R116, -INF , P3 ;  /* 0xff80000074747808 */ /* 0x000fe40001800000 */
[----:B0-----:R-:W-:Y:S02]  /*5e60*/  FSEL R117, R117, -INF , P4 ;  /* 0xff80000075757808 */ /* 0x001fe40002000000 */
[C---:B------:R-:W-:Y:S02]  /*5e70*/  ISETP.GT.AND P5, PT, R61.reuse, 0x40, PT ;  /* 0x000000403d00780c */ /* 0x040fe40003fa4270 */
[C---:B------:R-:W-:Y:S01]  /*5e80*/  ISETP.GT.AND P6, PT, R61.reuse, 0x41, PT ;  /* 0x000000413d00780c */ /* 0x040fe20003fc4270 */
[----:B------:R-:W0:Y:S01]  /*5e90*/  MUFU.TANH R72, R72 ;  /* 0x0000004800487308 */ /* 0x000e220000002400 */
[----:B------:R-:W-:-:S02]  /*5ea0*/  ISETP.GT.AND P3, PT, R61, 0x48, PT ;  /* 0x000000483d00780c */ /* 0x000fc40003f64270 */
[----:B------:R-:W-:Y:S02]  /*5eb0*/  ISETP.GT.AND P4, PT, R61, 0x49, PT ;  /* 0x000000493d00780c */ /* 0x000fe40003f84270 */
[----:B------:R-:W-:Y:S02]  /*5ec0*/  FSEL R88, R88, -INF , P5 ;  /* 0xff80000058587808 */ /* 0x000fe40002800000 */
[----:B-1----:R-:W-:Y:S01]  /*5ed0*/  FSEL R89, R89, -INF , P6 ;  /* 0xff80000059597808 */ /* 0x002fe20003000000 */
[----:B------:R-:W1:Y:S01]  /*5ee0*/  MUFU.TANH R73, R73 ;  /* 0x0000004900497308 */ /* 0x000e620000002400 */
[----:B--2---:R-:W-:Y:S02]  /*5ef0*/  FSEL R92, R92, -INF , P3 ;  /* 0xff8000005c5c7808 */ /* 0x004fe40001800000 */
[----:B---3--:R-:W-:Y:S02]  /*5f00*/  FSEL R93, R93, -INF , P4 ;  /* 0xff8000005d5d7808 */ /* 0x008fe40002000000 */
[----:B------:R-:W-:-:S02]  /*5f10*/  ISETP.GT.AND P5, PT, R61, 0x50, PT ;  /* 0x000000503d00780c */ /* 0x000fc40003fa4270 */
[C---:B------:R-:W-:Y:S01]  /*5f20*/  ISETP.GT.AND P6, PT, R61.reuse, 0x51, PT ;  /* 0x000000513d00780c */ /* 0x040fe20003fc4270 */
[----:B------:R-:W2:Y:S01]  /*5f30*/  MUFU.TANH R76, R76 ;  /* 0x0000004c004c7308 */ /* 0x000ea20000002400 */
[C---:B------:R-:W-:Y:S02]  /*5f40*/  ISETP.GT.AND P3, PT, R61.reuse, 0x58, PT ;  /* 0x000000583d00780c */ /* 0x040fe40003f64270 */
[----:B------:R-:W-:Y:S02]  /*5f50*/  ISETP.GT.AND P4, PT, R61, 0x59, PT ;  /* 0x000000593d00780c */ /* 0x000fe40003f84270 */
[----:B----4-:R-:W-:Y:S02]  /*5f60*/  FSEL R96, R96, -INF , P5 ;  /* 0xff80000060607808 */ /* 0x010fe40002800000 */
[----:B-----5:R-:W-:Y:S01]  /*5f70*/  FSEL R97, R97, -INF , P6 ;  /* 0xff80000061617808 */ /* 0x020fe20003000000 */
[----:B------:R-:W3:Y:S01]  /*5f80*/  MUFU.TANH R77, R77 ;  /* 0x0000004d004d7308 */ /* 0x000ee20000002400 */
[----:B------:R-:W-:-:S02]  /*5f90*/  FSEL R100, R100, -INF , P3 ;  /* 0xff80000064647808 */ /* 0x000fc40001800000 */
[----:B------:R-:W-:Y:S02]  /*5fa0*/  FSEL R101, R101, -INF , P4 ;  /* 0xff80000065657808 */ /* 0x000fe40002000000 */
[C---:B------:R-:W-:Y:S02]  /*5fb0*/  ISETP.GT.AND P5, PT, R61.reuse, 0x60, PT ;  /* 0x000000603d00780c */ /* 0x040fe40003fa4270 */
[C---:B------:R-:W-:Y:S01]  /*5fc0*/  ISETP.GT.AND P6, PT, R61.reuse, 0x61, PT ;  /* 0x000000613d00780c */ /* 0x040fe20003fc4270 */
[----:B------:R-:W4:Y:S01]  /*5fd0*/  MUFU.TANH R80, R80 ;  /* 0x0000005000507308 */ /* 0x000f220000002400 */
[C---:B------:R-:W-:Y:S02]  /*5fe0*/  ISETP.GT.AND P3, PT, R61.reuse, 0x68, PT ;  /* 0x000000683d00780c */ /* 0x040fe40003f64270 */
[----:B------:R-:W-:Y:S02]  /*5ff0*/  ISETP.GT.AND P4, PT, R61, 0x69, PT ;  /* 0x000000693d00780c */ /* 0x000fe40003f84270 */
[----:B0-----:R-:W-:-:S02]  /*6000*/  FSEL R72, R72, -INF , P5 ;  /* 0xff80000048487808 */ /* 0x001fc40002800000 */
[----:B-1----:R-:W-:Y:S01]  /*6010*/  FSEL R73, R73, -INF , P6 ;  /* 0xff80000049497808 */ /* 0x002fe20003000000 */
[----:B------:R-:W0:Y:S01]  /*6020*/  MUFU.TANH R81, R81 ;  /* 0x0000005100517308 */ /* 0x000e220000002400 */
[----:B--2---:R-:W-:Y:S02]  /*6030*/  FSEL R76, R76, -INF , P3 ;  /* 0xff8000004c4c7808 */ /* 0x004fe40001800000 */
[----:B---3--:R-:W-:Y:S02]  /*6040*/  FSEL R77, R77, -INF , P4 ;  /* 0xff8000004d4d7808 */ /* 0x008fe40002000000 */
[C---:B------:R-:W-:Y:S02]  /*6050*/  ISETP.GT.AND P5, PT, R61.reuse, 0x70, PT ;  /* 0x000000703d00780c */ /* 0x040fe40003fa4270 */
[C---:B------:R-:W-:Y:S01]  /*6060*/  ISETP.GT.AND P6, PT, R61.reuse, 0x71, PT ;  /* 0x000000713d00780c */ /* 0x040fe20003fc4270 */
[----:B------:R-:W1:Y:S01]  /*6070*/  MUFU.TANH R125, R125 ;  /* 0x0000007d007d7308 */ /* 0x000e620000002400 */
[----:B------:R-:W-:-:S02]  /*6080*/  ISETP.GT.AND P3, PT, R61, 0x78, PT ;  /* 0x000000783d00780c */ /* 0x000fc40003f64270 */
[C---:B------:R-:W-:Y:S02]  /*6090*/  ISETP.GT.AND P4, PT, R61.reuse, 0x79, PT ;  /* 0x000000793d00780c */ /* 0x040fe40003f84270 */
[----:B----4-:R-:W-:Y:S02]  /*60a0*/  FSEL R80, R80, -INF , P5 ;  /* 0xff80000050507808 */ /* 0x010fe40002800000 */
[----:B------:R-:W-:Y:S01]  /*60b0*/  ISETP.GT.AND P5, PT, R61, 0x80, PT ;  /* 0x000000803d00780c */ /* 0x000fe20003fa4270 */
[----:B------:R-:W2:Y:S01]  /*60c0*/  MUFU.TANH R85, R85 ;  /* 0x0000005500557308 */ /* 0x000ea20000002400 */
[----:B0-----:R-:W-:Y:S01]  /*60d0*/  FSEL R81, R81, -INF , P6 ;  /* 0xff80000051517808 */ /* 0x001fe20003000000 */
[----:B------:R-:W-:Y:S02]  /*60e0*/  WARPGROUP.DEPBAR.LE gsb0, 0x0 ;  /* 0x00008000000079c5 */ /* 0x000fe40000010000 */
[----:B------:R-:W-:Y:S01]  /*60f0*/  ISETP.GT.AND P6, PT, R61, 0x81, PT ;  /* 0x000000813d00780c */ /* 0x000fe20003fc4270 */
[----:B------:R-:W-:-:S03]  /*6100*/  WARPGROUP.ARRIVE ;  /* 0x00000000000079c5 */ /* 0x000fc60000000000 */
[----:B------:R-:W0:Y:S01]  /*6110*/  MUFU.TANH R56, R56 ;  /* 0x0000003800387308 */ /* 0x000e220000002400 */
[----:B-1----:R-:W-:Y:S02]  /*6120*/  FSEL R125, R125, -INF , P3 ;  /* 0xff8000007d7d7808 */ /* 0x002fe40001800000 */
[----:B------:R-:W-:Y:S01]  /*6130*/  ISETP.GT.AND P3, PT, R61, 0x88, PT ;  /* 0x000000883d00780c */ /* 0x000fe20003f64270 */
[----:B------:R-:W-:Y:S01]  /*6140*/  QGMMA.64x64x32.F32.E4M3.E4M3 R24, R140, gdesc[UR4], R24, gsb0 ;  /* 0x00e000048c187df3 */ /* 0x000fe20008000818 */
[----:B------:R-:W-:Y:S01]  /*6150*/  UIADD3 UR6, UR10, 0x200, URZ ;  /* 0x000002000a067890 */ /* 0x000fe2000fffe03f */
[----:B------:R-:W-:Y:S02]  /*6160*/  UMOV UR7, 0xc0000010 ;  /* 0xc000001000077882 */ /* 0x000fe40000000000 */
[----:B------:R-:W1:Y:S01]  /*6170*/  MUFU.TANH R57, R57 ;  /* 0x0000003900397308 */ /* 0x000e620000002400 */
[----:B--2---:R-:W-:Y:S02]  /*6180*/  FSEL R85, R85, -INF , P4 ;  /* 0xff80000055557808 */ /* 0x004fe40002000000 */
[----:B------:R-:W-:-:S05]  /*6190*/  ISETP.GT.AND P4, PT, R61, 0x89, PT ;  /* 0x000000893d00780c */ /* 0x000fca0003f84270 */
[----:B------:R-:W2:Y:S01]  /*61a0*/  MUFU.TANH R126, R126 ;  /* 0x0000007e007e7308 */ /* 0x000ea20000002400 */
[----:B0-----:R-:W-:Y:S02]  /*61b0*/  FSEL R56, R56, -INF , P5 ;  /* 0xff80000038387808 */ /* 0x001fe40002800000 */
[----:B------:R-:W-:-:S05]  /*61c0*/  ISETP.GT.AND P5, PT, R61, 0x90, PT ;  /* 0x000000903d00780c */ /* 0x000fca0003fa4270 */
[----:B------:R-:W0:Y:S01]  /*61d0*/  MUFU.TANH R115, R129 ;  /* 0x0000008100737308 */ /* 0x000e220000002400 */
[----:B-1----:R-:W-:Y:S02]  /*61e0*/  FSEL R57, R57, -INF , P6 ;  /* 0xff80000039397808 */ /* 0x002fe40003000000 */
[----:B------:R-:W-:-:S05]  /*61f0*/  ISETP.GT.AND P6, PT, R61, 0x91, PT ;  /* 0x000000913d00780c */ /* 0x000fca0003fc4270 */
[----:B------:R-:W-:Y:S01]  /*6200*/  MUFU.TANH R64, R64 ;  /* 0x0000004000407308 */ /* 0x000fe20000002400 */
[----:B--2---:R-:W-:Y:S02]  /*6210*/  FSEL R126, R126, -INF , P3 ;  /* 0xff8000007e7e7808 */ /* 0x004fe40001800000 */
[----:B------:R-:W-:-:S05]  /*6220*/  ISETP.GT.AND P3, PT, R61, 0x98, PT ;  /* 0x000000983d00780c */ /* 0x000fca0003f64270 */
[----:B------:R-:W-:Y:S01]  /*6230*/  MUFU.TANH R9, R9 ;  /* 0x0000000900097308 */ /* 0x000fe20000002400 */
[----:B0-----:R-:W-:Y:S02]  /*6240*/  FSEL R115, R115, -INF , P4 ;  /* 0xff80000073737808 */ /* 0x001fe40002000000 */
        /* <DEDUP_REMOVED lines=86> */
[----:B0-----:R-:W-:-:S07]  /*67b0*/  IMAD.IADD R60, R60, 0x1, R129 ;  /* 0x000000013c3c7824 */ /* 0x001fce00078e0281 */
[----:B------:R-:W0:Y:S01]  /*67c0*/  MUFU.TANH R75, R75 ;  /* 0x0000004b004b7308 */ /* 0x000e220000002400 */
[----:B--2---:R-:W-:Y:S01]  /*67d0*/  FMNMX.FTZ R58, R119, R58, !PT ;  /* 0x0000003a773a7209 */ /* 0x004fe20007810000 */
[----:B------:R-:W-:Y:S01]  /*67e0*/  IMAD.U32 R119, RZ, RZ, UR20 ;  /* 0x00000014ff777e24 */ /* 0x000fe2000f8e00ff */
[C---:B------:R-:W-:Y:S02]  /*67f0*/  ISETP.GT.AND P6, PT, R60.reuse, RZ, PT ;  /* 0x000000ff3c00720c */ /* 0x040fe40003fc4270 */
[----:B------:R-:W-:-:S03]  /*6800*/  ISETP.GT.AND P4, PT, R60, 0x1, PT ;  /* 0x000000013c00780c */ /* 0x000fc60003f84270 */
[----:B------:R-:W2:Y:S01]  /*6810*/  MUFU.TANH R78, R78 ;  /* 0x0000004e004e7308 */ /* 0x000ea20000002400 */
[----:B------:R-:W-:Y:S01]  /*6820*/  FSEL R9, R9, -INF , P6 ;  /* 0xff80000009097808 */ /* 0x000fe20003000000 */
[----:B------:R-:W-:-:S01]  /*6830*/  FFMA.FTZ R84, R58, R119, -8 ;  /* 0xc10000003a547423 */ /* 0x000fc20000010077 */
[C---:B------:R-:W-:Y:S02]  /*6840*/  ISETP.GT.AND P5, PT, R60.reuse, 0x8, PT ;  /* 0x000000083c00780c */ /* 0x040fe40003fa4270 */
[----:B------:R-:W-:Y:S02]  /*6850*/  ISETP.GT.AND P6, PT, R60, 0x10, PT ;  /* 0x000000103c00780c */ /* 0x000fe40003fc4270 */
[----:B------:R-:W-:Y:S01]  /*6860*/  FSEL R10, R10, -INF , P4 ;  /* 0xff8000000a0a7808 */ /* 0x000fe20002000000 */
[----:B------:R-:W2:Y:S01]  /*6870*/  MUFU.TANH R124, R124 ;  /* 0x0000007c007c7308 */ /* 0x000ea20000002400 */
[----:B------:R-:W-:Y:S02]  /*6880*/  FSEL R13, R13, -INF , P5 ;  /* 0xff8000000d0d7808 */ /* 0x000fe40002800000 */
[----:B------:R-:W-:-:S02]  /*6890*/  FSEL R21, R21, -INF , P6 ;  /* 0xff80000015157808 */ /* 0x000fc40003000000 */
[C---:B------:R-:W-:Y:S02]  /*68a0*/  ISETP.GT.AND P4, PT, R60.reuse, 0x11, PT ;  /* 0x000000113c00780c */ /* 0x040fe40003f84270 */
[C---:B------:R-:W-:Y:S01]  /*68b0*/  ISETP.GT.AND P5, PT, R60.reuse, 0x18, PT ;  /* 0x000000183c00780c */ /* 0x040fe20003fa4270 */
[----:B------:R-:W2:Y:S01]  /*68c0*/  MUFU.TANH R79, R79 ;  /* 0x0000004f004f7308 */ /* 0x000ea20000002400 */
[----:B------:R-:W-:Y:S02]  /*68d0*/  ISETP.GT.AND P6, PT, R60, 0x20, PT ;  /* 0x000000203c00780c */ /* 0x000fe40003fc4270 */
[----:B------:R-:W-:Y:S02]  /*68e0*/  FSEL R120, R120, -INF , P4 ;  /* 0xff80000078787808 */ /* 0x000fe40002000000 */
[----:B------:R-:W-:Y:S02]  /*68f0*/  FSEL R123, R123, -INF , P5 ;  /* 0xff8000007b7b7808 */ /* 0x000fe40002800000 */
[----:B------:R-:W-:Y:S01]  /*6900*/  FSEL R106, R106, -INF , P6 ;  /* 0xff8000006a6a7808 */ /* 0x000fe20003000000 */
[----:B------:R-:W2:Y:S01]  /*6910*/  MUFU.TANH R83, R83 ;  /* 0x0000005300537308 */ /* 0x000ea20000002400 */
[----:B------:R-:W-:-:S02]  /*6920*/  ISETP.GT.AND P4, PT, R60, 0x21, PT ;  /* 0x000000213c00780c */ /* 0x000fc40003f84270 */
[C---:B------:R-:W-:Y:S02]  /*6930*/  ISETP.GT.AND P5, PT, R60.reuse, 0x28, PT ;  /* 0x000000283c00780c */ /* 0x040fe40003fa4270 */
[----:B------:R-:W-:Y:S02]  /*6940*/  ISETP.GT.AND P6, PT, R60, 0x30, PT ;  /* 0x000000303c00780c */ /* 0x000fe40003fc4270 */
[----:B------:R-:W-:Y:S01]  /*6950*/  FSEL R107, R107, -INF , P4 ;  /* 0xff8000006b6b7808 */ /* 0x000fe20002000000 */
[----:B------:R-:W2:Y:S01]  /*6960*/  MUFU.TANH R86, R86 ;  /* 0x0000005600567308 */ /* 0x000ea20000002400 */
[----:B------:R-:W-:Y:S02]  /*6970*/  FSEL R110, R110, -INF , P5 ;  /* 0xff8000006e6e7808 */ /* 0x000fe40002800000 */
[----:B------:R-:W-:Y:S02]  /*6980*/  FSEL R114, R114, -INF , P6 ;  /* 0xff80000072727808 */ /* 0x000fe40003000000 */
[----:B------:R-:W-:-:S02]  /*6990*/  ISETP.GT.AND P4, PT, R60, 0x31, PT ;  /* 0x000000313c00780c */ /* 0x000fc40003f84270 */
[C---:B------:R-:W-:Y:S01]  /*69a0*/  ISETP.GT.AND P5, PT, R60.reuse, 0x38, PT ;  /* 0x000000383c00780c */ /* 0x040fe20003fa4270 */
[----:B------:R-:W2:Y:S01]  /*69b0*/  MUFU.TANH R111, R111 ;  /* 0x0000006f006f7308 */ /* 0x000ea20000002400 */
[C---:B------:R-:W-:Y:S02]  /*69c0*/  ISETP.GT.AND P6, PT, R60.reuse, 0x39, PT ;  /* 0x000000393c00780c */ /* 0x040fe40003fc4270 */
        /* <DEDUP_REMOVED lines=14> */
[----:B------:R-:W-:Y:S02]  /*6ab0*/  ISETP.GT.AND P6, PT, R60, 0x51, PT ;  /* 0x000000513c00780c */ /* 0x000fe40003fc4270 */
        /* <DEDUP_REMOVED lines=12> */
[C---:B------:R-:W-:Y:S01]  /*6b80*/  ISETP.GT.AND P4, PT, R60.reuse, 0x61, PT ;  /* 0x000000613c00780c */ /* 0x040fe20003f84270 */
[----:B------:R-:W4:Y:S01]  /*6b90*/  MUFU.TANH R66, R66 ;  /* 0x0000004200427308 */ /* 0x000f220000002400 */
[C---:B------:R-:W-:Y:S02]  /*6ba0*/  ISETP.GT.AND P5, PT, R60.reuse, 0x68, PT ;  /* 0x000000683c00780c */ /* 0x040fe40003fa4270 */
[----:B------:R-:W-:Y:S02]  /*6bb0*/  ISETP.GT.AND P6, PT, R60, 0x69, PT ;  /* 0x000000693c00780c */ /* 0x000fe40003fc4270 */
[----:B------:R-:W-:Y:S02]  /*6bc0*/  FSEL R14, R14, -INF , P3 ;  /* 0xff8000000e0e7808 */ /* 0x000fe40001800000 */
[----:B------:R-:W-:Y:S01]  /*6bd0*/  ISETP.GT.AND P3, PT, R60, 0x19, PT ;  /* 0x000000193c00780c */ /* 0x000fe20003f64270 */
[----:B------:R-:W5:Y:S01]  /*6be0*/  MUFU.TANH R67, R67 ;  /* 0x0000004300437308 */ /* 0x000f620000002400 */
[----:B0-----:R-:W-:-:S02]  /*6bf0*/  FSEL R75, R75, -INF , P4 ;  /* 0xff8000004b4b7808 */ /* 0x001fc40002000000 */
[----:B--2---:R-:W-:Y:S02]  /*6c00*/  FSEL R78, R78, -INF , P5 ;  /* 0xff8000004e4e7808 */ /* 0x004fe40002800000 */
[----:B------:R-:W-:Y:S02]  /*6c10*/  FSEL R64, R64, -INF , P6 ;  /* 0xff80000040407808 */ /* 0x000fe40003000000 */
[C---:B------:R-:W-:Y:S01]  /*6c20*/  ISETP.GT.AND P4, PT, R60.reuse, 0x70, PT ;  /* 0x000000703c00780c */ /* 0x040fe20003f84270 */
[----:B------:R-:W0:Y:S01]  /*6c30*/  MUFU.TANH R70, R70 ;  /* 0x0000004600467308 */ /* 0x000e220000002400 */
[C---:B------:R-:W-:Y:S02]  /*6c40*/  ISETP.GT.AND P5, PT, R60.reuse, 0x71, PT ;  /* 0x000000713c00780c */ /* 0x040fe40003fa4270 */
[----:B------:R-:W-:Y:S02]  /*6c50*/  ISETP.GT.AND P6, PT, R60, 0x78, PT ;  /* 0x000000783c00780c */ /* 0x000fe40003fc4270 */
[----:B------:R-:W-:-:S02]  /*6c60*/  FSEL R124, R124, -INF , P3 ;  /* 0xff8000007c7c7808 */ /* 0x000fc40001800000 */
[----:B------:R-:W-:Y:S01]  /*6c70*/  ISETP.GT.AND P3, PT, R60, 0x29, PT ;  /* 0x000000293c00780c */ /* 0x000fe20003f64270 */
[----:B------:R-:W2:Y:S01]  /*6c80*/  MUFU.TANH R71, R71 ;  /* 0x0000004700477308 */ /* 0x000ea20000002400 */
[----:B------:R-:W-:Y:S02]  /*6c90*/  FSEL R79, R79, -INF , P4 ;  /* 0xff8000004f4f7808 */ /* 0x000fe40002000000 */
[----:B------:R-:W-:Y:S02]  /*6ca0*/  FSEL R83, R83, -INF , P5 ;  /* 0xff80000053537808 */ /* 0x000fe40002800000 */
[----:B------:R-:W-:Y:S02]  /*6cb0*/  FSEL R86, R86, -INF , P6 ;  /* 0xff80000056567808 */ /* 0x000fe40003000000 */
[C---:B------:R-:W-:Y:S02]  /*6cc0*/  ISETP.GT.AND P4, PT, R60.reuse, 0x79, PT ;  /* 0x000000793c00780c */ /* 0x040fe40003f84270 */
[----:B------:R-:W-:-:S02]  /*6cd0*/  ISETP.GT.AND P5, PT, R60, 0x80, PT ;  /* 0x000000803c00780c */ /* 0x000fc40003fa4270 */
[----:B------:R-:W-:Y:S02]  /*6ce0*/  ISETP.GT.AND P6, PT, R60, 0x81, PT ;  /* 0x000000813c00780c */ /* 0x000fe40003fc4270 */
[----:B------:R-:W-:Y:S02]  /*6cf0*/  FSEL R111, R111, -INF , P3 ;  /* 0xff8000006f6f7808 */ /* 0x000fe40001800000 */
[----:B------:R-:W-:Y:S02]  /*6d00*/  FSETP.NEU.FTZ.AND P3, PT, R58, -INF , PT ;  /* 0xff8000003a00780b */ /* 0x000fe40003f7d000 */
[----:B------:R-:W-:Y:S02]  /*6d10*/  FSEL R87, R87, -INF , P4 ;  /* 0xff80000057577808 */ /* 0x000fe40002000000 */
[----:B------:R-:W-:Y:S02]  /*6d20*/  FSEL R118, R118, -INF , P5 ;  /* 0xff80000076767808 */ /* 0x000fe40002800000 */
[----:B------:R-:W-:-:S02]  /*6d30*/  FSEL R59, R59, -INF , P6 ;  /* 0xff8000003b3b7808 */ /* 0x000fc40003000000 */
[C---:B------:R-:W-:Y:S02]  /*6d40*/  ISETP.GT.AND P4, PT, R60.reuse, 0x88, PT ;  /* 0x000000883c00780c */ /* 0x040fe40003f84270 */
[C---:B------:R-:W-:Y:S02]  /*6d50*/  ISETP.GT.AND P5, PT, R60.reuse, 0x89, PT ;  /* 0x000000893c00780c */ /* 0x040fe40003fa4270 */
[----:B------:R-:W-:Y:S02]  /*6d60*/  ISETP.GT.AND P6, PT, R60, 0x90, PT ;  /* 0x000000903c00780c */ /* 0x000fe40003fc4270 */
[----:B------:R-:W-:Y:S02]  /*6d70*/  FSEL R84, R84, RZ, P3 ;  /* 0x000000ff54547208 */ /* 0x000fe40001800000 */
[----:B------:R-:W-:Y:S02]  /*6d80*/  FMNMX.FTZ R129, R9, R6, !PT ;  /* 0x0000000609817209 */ /* 0x000fe40007810000 */
[----:B-1----:R-:W-:Y:S01]  /*6d90*/  FSEL R62, R62, -INF , P4 ;  /* 0xff8000003e3e7808 */ /* 0x002fe20002000000 */
[--C-:B------:R-:W-:Y:S01]  /*6da0*/  FFMA.FTZ R119, R8, UR20, -R84.reuse ;  /* 0x0000001408777c23 */ /* 0x100fe20008010854 */
[----:B---3--:R-:W-:Y:S01]  /*6db0*/  FSEL R63, R63, -INF , P5 ;  /* 0xff8000003f3f7808 */ /* 0x008fe20002800000 */
[--C-:B------:R-:W-:Y:S01]  /*6dc0*/  FFMA.FTZ R8, R11, UR20, -R84.reuse ;  /* 0x000000140b087c23 */ /* 0x100fe20008010854 */
[----:B----4-:R-:W-:Y:S01]  /*6dd0*/  FSEL R66, R66, -INF , P6 ;  /* 0xff80000042427808 */ /* 0x010fe20003000000 */
[--C-:B------:R-:W-:Y:S01]  /*6de0*/  FFMA.FTZ R11, R12, UR20, -R84.reuse ;  /* 0x000000140c0b7c23 */ /* 0x100fe20008010854 */
[C---:B------:R-:W-:Y:S01]  /*6df0*/  ISETP.GT.AND P4, PT, R60.reuse, 0x91, PT ;  /* 0x000000913c00780c */ /* 0x040fe20003f84270 */
[--C-:B------:R-:W-:Y:S01]  /*6e00*/  FFMA.FTZ R12, R15, UR20, -R84.reuse ;  /* 0x000000140f0c7c23 */ /* 0x100fe20008010854 */
[----:B------:R-:W-:Y:S01]  /*6e10*/  ISETP.GT.AND P5, PT, R60, 0x98, PT ;  /* 0x000000983c00780c */ /* 0x000fe20003fa4270 */
[--C-:B------:R-:W-:Y:S01]  /*6e20*/  FFMA.FTZ R15, R20, UR20, -R84.reuse ;  /* 0x00000014140f7c23 */ /* 0x100fe20008010854 */
[----:B------:R-:W-:Y:S01]  /*6e30*/  ISETP.GT.AND P6, PT, R60, 0x99, PT ;  /* 0x000000993c00780c */ /* 0x000fe20003fc4270 */
        /* <DEDUP_REMOVED lines=8> */
[----:B-----5:R-:W-:Y:S01]  /*6ec0*/  FSEL R67, R67, -INF , P4 ;  /* 0xff80000043437808 */ /* 0x020fe20002000000 */
[--C-:B------:R-:W-:Y:S01]  /*6ed0*/  FFMA.FTZ R105, R105, UR20, -R84.reuse ;  /* 0x0000001469697c23 */ /* 0x100fe20008010854 */
[----:B------:R-:W-:Y:S01]  /*6ee0*/  FMNMX.FTZ R104, R14, R129, !PT ;  /* 0x000000810e687209 */ /* 0x000fe20007810000 */
[--C-:B------:R-:W-:Y:S01]  /*6ef0*/  FFMA.FTZ R109, R109, UR20, -R84.reuse ;  /* 0x000000146d6d7c23 */ /* 0x100fe20008010854 */
[----:B0-----:R-:W-:Y:S01]  /*6f00*/  FSEL R70, R70, -INF , P5 ;  /* 0xff80000046467808 */ /* 0x001fe20002800000 */
[--C-:B------:R-:W-:Y:S01]  /*6f10*/  FFMA.FTZ R113, R113, UR20, -R84.reuse ;  /* 0x0000001471717c23 */ /* 0x100fe20008010854 */
[----:B------:R-:W-:Y:S01]  /*6f20*/  FMNMX.FTZ R129, R21, R104, !PT ;  /* 0x0000006815817209 */ /* 0x000fe20007810000 */
[--C-:B------:R-:W-:Y:S01]  /*6f30*/  FFMA.FTZ R117, R117, UR20, -R84.reuse ;  /* 0x0000001475757c23 */ /* 0x100fe20008010854 */
[----:B-1----:R-:W-:-:S01]  /*6f40*/  FFMA.FTZ R122, R116, UR20, -R84 ;  /* 0x00000014747a7c23 */ /* 0x002fc20008010854 */
[----:B--2---:R-:W-:Y:S01]  /*6f50*/  FSEL R71, R71, -INF , P6 ;  /* 0xff80000047477808 */ /* 0x004fe20003000000 */
        /* <DEDUP_REMOVED lines=71> */
[----:B0-----:R-:W-:Y:S01]  /*73d0*/  FMNMX.FTZ R122, R71, R116, !PT ;  /* 0x00000074477a7209 */ /* 0x001fe20007810000 */
        /* <DEDUP_REMOVED lines=8> */
[----:B------:R-:W-:-:S05]  /*7460*/  IMAD.U32 R126, RZ, RZ, UR20 ;  /* 0x00000014ff7e7e24 */ /* 0x000fca000f8e00ff */
[----:B------:R-:W-:Y:S01]  /*7470*/  MUFU.EX2 R93, R93 ;  /* 0x0000005d005d7308 */ /* 0x000fe20000000800 */
[----:B------:R-:W0:Y:S07]  /*7480*/  SHFL.BFLY PT, R130, R129, 0x1, 0x1f ;  /* 0x0c201f0081827f89 */ /* 0x000e2e00000e0000 */
[----:B------:R-:W-:Y:S08]  /*7490*/  MUFU.EX2 R96, R96 ;  /* 0x0000006000607308 */ /* 0x000ff00000000800 */
[----:B------:R-:W-:Y:S08]  /*74a0*/  MUFU.EX2 R97, R97 ;  /* 0x0000006100617308 */ /* 0x000ff00000000800 */
[----:B------:R-:W-:Y:S01]  /*74b0*/  MUFU.EX2 R100, R100 ;  /* 0x0000006400647308 */ /* 0x000fe20000000800 */
[----:B0-----:R-:W-:-:S02]  /*74c0*/  FMNMX.FTZ R57, R129, R130, !PT ;  /* 0x0000008281397209 */ /* 0x001fc40007810000 */
[----:B------:R-:W-:Y:S02]  /*74d0*/  FSEL R130, R58, RZ, P3 ;  /* 0x000000ff3a827208 */ /* 0x000fe40001800000 */
[C---:B------:R-:W-:Y:S01]  /*74e0*/  FSETP.NEU.FTZ.AND P4, PT, R57.reuse, -INF , PT ;  /* 0xff8000003900780b */ /* 0x040fe20003f9d000 */
[----:B------:R-:W-:Y:S02]  /*74f0*/  FFMA.FTZ R126, R57, R126, -8 ;  /* 0xc1000000397e7423 */ /* 0x000fe4000001007e */
[----:B------:R-:W-:Y:S01]  /*7500*/  MUFU.EX2 R101, R101 ;  /* 0x0000006500657308 */ /* 0x000fe20000000800 */
[----:B------:R-:W-:-:S01]  /*7510*/  FADD.FTZ R130, -R130, R5 ;  /* 0x0000000582827221 */ /* 0x000fc20000010100 */
[----:B------:R-:W-:Y:S02]  /*7520*/  FSEL R129, R57, RZ, P4 ;  /* 0x000000ff39817208 */ /* 0x000fe40002000000 */
[----:B------:R-:W-:-:S03]  /*7530*/  FSEL R84, R126, RZ, P4 ;  /* 0x000000ff7e547208 */ /* 0x000fc60002000000 */
[----:B------:R-:W-:Y:S01]  /*7540*/  FADD.FTZ R129, -R129, R6 ;  /* 0x0000000681817221 */ /* 0x000fe20000010100 */
[----:B------:R-:W-:Y:S01]  /*7550*/  MUFU.EX2 R72, R72 ;  /* 0x0000004800487308 */ /* 0x000fe20000000800 */
[----:B------:R-:W-:-:S01]  /*7560*/  FFMA.FTZ R126, R61, UR20, -R84 ;  /* 0x000000143d7e7c23 */ /* 0x000fc20008010854 */
[--C-:B------:R-:W-:Y:S01]  /*7570*/  FFMA.FTZ R61, R90, UR20, -R84.reuse ;  /* 0x000000145a3d7c23 */ /* 0x100fe20008010854 */
[----:B------:R-:W-:-:S01]  /*7580*/  FFMA.FTZ R90, R91, UR20, -R84 ;  /* 0x000000145b5a7c23 */ /* 0x000fc20008010854 */
[----:B------:R-:W-:Y:S01]  /*7590*/  FMUL.FTZ R91, R130, UR20 ;  /* 0x00000014825b7c20 */ /* 0x000fe20008410000 */
[----:B------:R-:W-:-:S01]  /*75a0*/  FFMA.FTZ R9, R9, UR20, -R84 ;  /* 0x0000001409097c23 */ /* 0x000fc20008010854 */
[----:B------:R-:W-:Y:S01]  /*75b0*/  FMUL.FTZ R6, R129, UR20 ;  /* 0x0000001481067c20 */ /* 0x000fe20008410000 */
        /* <DEDUP_REMOVED lines=140> */
[----:B------:R-:W-:-:S06]  /*7e80*/  IMAD.U32 R130, RZ, RZ, UR21 ;  /* 0x00000015ff827e24 */ /* 0x000fcc000f8e00ff */
[----:B------:R-:W0:Y:S01]  /*7e90*/  MUFU.EX2 R87, R87 ;  /* 0x0000005700577308 */ /* 0x000e220000000800 */
[----:B--2---:R-:W-:-:S07]  /*7ea0*/  FADD.FTZ R2, R86, R3 ;  /* 0x0000000356027221 */ /* 0x004fce0000010000 */
[----:B------:R-:W2:Y:S01]  /*7eb0*/  MUFU.EX2 R125, R125 ;  /* 0x0000007d007d7308 */ /* 0x000ea20000000800 */
[----:B-1----:R-:W-:-:S07]  /*7ec0*/  FADD.FTZ R70, R56, R129 ;  /* 0x0000008138467221 */ /* 0x002fce0000010000 */
[----:B------:R-:W1:Y:S01]  /*7ed0*/  MUFU.EX2 R118, R118 ;  /* 0x0000007600767308 */ /* 0x000e620000000800 */
[----:B0-----:R-:W-:-:S01]  /*7ee0*/  FADD.FTZ R3, R87, R2 ;  /* 0x0000000257037221 */ /* 0x001fc20000010000 */
[----:B------:R-:W-:-:S05]  /*7ef0*/  @!P1 VIADD R2, R130, 0x13240 ;  /* 0x0001324082029836 */ /* 0x000fca0000000000 */
[----:B------:R-:W-:Y:S01]  /*7f00*/  @!P1 PRMT R2, RZ, 0x654, R2 ;  /* 0x00000654ff029816 */ /* 0x000fe20000000002 */
[----:B------:R-:W0:Y:S01]  /*7f10*/  MUFU.EX2 R122, R122 ;  /* 0x0000007a007a7308 */ /* 0x000e220000000800 */
[----:B--2---:R-:W-:-:S01]  /*7f20*/  FADD.FTZ R129, R125, R70 ;  /* 0x000000467d817221 */ /* 0x004fc20000010000 */
[----:B------:R-:W-:Y:S01]  /*7f30*/  FFMA.FTZ R70, R71, UR20, -R84 ;  /* 0x0000001447467c23 */ /* 0x000fe20008010854 */
[----:B------:R2:W-:Y:S05]  /*7f40*/  @!P1 SYNCS.ARRIVE.TRANS64.RED.A1T0 RZ, [R2+URZ], RZ ;  /* 0x000000ff02ff99a7 */ /* 0x0005ea000810043f */
        /* <DEDUP_REMOVED lines=26> */
.L_x_12454:
        /* <DEDUP_REMOVED lines=83> */
.L_x_12445:
[----:B------:R-:W-:-:S13]  /*8620*/  ISETP.LE.AND P2, PT, RZ, UR23, PT ;  /* 0x00000017ff007c0c */ /* 0x000fda000bf43270 */
[----:B------:R-:W-:Y:S05]  /*8630*/  @!P2 BRA `(.L_x_12456) ;  /* 0x0000002c0020a947 */ /* 0x000fea0003800000 */
[----:B------:R-:W-:Y:S01]  /*8640*/  IMAD.MOV.U32 R6, RZ, RZ, R57 ;  /* 0x000000ffff067224 */ /* 0x000fe200078e0039 */
[----:B------:R-:W-:Y:S01]  /*8650*/  UMOV UR22, UR37 ;  /* 0x0000002500167c82 */ /* 0x000fe20008000000 */
[----:B------:R-:W-:Y:S01]  /*8660*/  IMAD.MOV.U32 R5, RZ, RZ, R58 ;  /* 0x000000ffff057224 */ /* 0x000fe200078e003a */
[----:B------:R-:W-:Y:S01]  /*8670*/  UMOV UR21, UR39 ;  /* 0x0000002700157c82 */ /* 0x000fe20008000000 */
[----:B------:R-:W-:-:S05]  /*8680*/  ULDC UR20, c[0x0][0x988] ;  /* 0x0002620000147ab9 */ /* 0x000fca0000000800 */
.L_x_12466:
[----:B------:R-:W-:-:S04]  /*8690*/  UIADD3 UR39, UR21, 0x1, URZ ;  /* 0x0000000115277890 */ /* 0x000fc8000fffe03f */
[----:B------:R-:W-:-:S04]  /*86a0*/  UISETP.NE.AND UP0, UPT, UR39, 0x2, UPT ;  /* 0x000000022700788c */ /* 0x000fc8000bf05270 */
[----:B------:R-:W-:Y:S02]  /*86b0*/  USEL UR37, URZ, 0x1, UP0 ;  /* 0x000000013f257887 */ /* 0x000fe40008000000 */
[----:B------:R-:W-:Y:S02]  /*86c0*/  USEL UR39, UR39, URZ, UP0 ;  /* 0x0000003f27277287 */ /* 0x000fe40008000000 */
[----:B------:R-:W-:Y:S01]  /*86d0*/  ULOP3.LUT UR37, UR22, UR37, URZ, 0x3c, !UPT ;  /* 0x0000002516257292 */ /* 0x000fe2000f8e3c3f */
[----:B------:R-:W-:Y:S11]  /*86e0*/  @!P0 BRA `(.L_x_12457) ;  /* 0x0000000000048947 */ /* 0x000ff60003800000 */
[----:B------:R-:W-:Y:S01]  /*86f0*/  BPT.TRAP 0x1 ;  /* 0x000000040000795c */ /* 0x000fe20000300000 */
.L_x_12457:
[----:B------:R-:W-:Y:S01]  /*8700*/  ULEA UR6, UR39, UR45, 0x3 ;  /* 0x0000002d27067291 */ /* 0x000fe2000f8e183f */
[----:B------:R-:W-:-:S05]  /*8710*/  IMAD.U32 R7, RZ, RZ, UR37 ;  /* 0x00000025ff077e24 */ /* 0x000fca000f8e00ff */
[----:B------:R-:W-:-:S04]  /*8720*/  SHF.L.U32 R7, R7, 0x1f, RZ ;  /* 0x0000001f07077819 */ /* 0x000fc800000006ff */
[----:B------:R0:W1:Y:S01]  /*8730*/  SYNCS.PHASECHK.TRANS64.TRYWAIT P2, [UR6+0x13230], R7 ;  /* 0x01323007ff0075a7 */ /* 0x0000620008040146 */
[----:B------:R-:W-:Y:S05]  /*8740*/  @!P0 BRA `(.L_x_12458) ;  /* 0x0000000000048947 */ /* 0x000fea0003800000 */
[----:B------:R-:W-:Y:S01]  /*8750*/  BPT.TRAP 0x1 ;  /* 0x000000040000795c */ /* 0x000fe20000300000 */
.L_x_12458:
[----:B-1----:R-:W-:Y:S05]  /*8760*/  @P2 BRA `(.L_x_12459) ;  /* 0x0000000000082947 */ /* 0x002fea0003800000 */
[----:B------:R-:W1:Y:S02]  /*8770*/  SYNCS.PHASECHK.TRANS64.TRYWAIT P2, [UR6+0x13230], R7 ;  /* 0x01323007ff0075a7 */ /* 0x000e640008040146 */
[----:B-1----:R-:W-:Y:S05]  /*8780*/  @!P2 BRA `(.L_x_12460) ;  /* 0x000000a00050a947 */ /* 0x002fea0003800000 */
.L_x_12459:
        /* <DEDUP_REMOVED lines=64> */
.L_x_12461:
[----:B------:R-:W-:Y:S01]  /*8b90*/  ULEA UR11, UR21, UR45, 0x3 ;  /* 0x0000002d150b7291 */ /* 0x000fe2000f8e183f */
[----:B01----:R-:W-:-:S05]  /*8ba0*/  IMAD.U32 R7, RZ, RZ, UR22 ;  /* 0x00000016ff077e24 */ /* 0x003fca000f8e00ff */
[----:B------:R-:W-:-:S04]  /*8bb0*/  SHF.L.U32 R7, R7, 0x1f, RZ ;  /* 0x0000001f07077819 */ /* 0x000fc800000006ff */
[----:B------:R0:W1:Y:S01]  /*8bc0*/  SYNCS.PHASECHK.TRANS64.TRYWAIT P2, [UR11+0x13250], R7 ;  /* 0x01325007ff0075a7 */ /* 0x000062000804014b */
[----:B------:R-:W-:Y:S05]  /*8bd0*/  @!P0 BRA `(.L_x_12462) ;  /* 0x0000000000048947 */ /* 0x000fea0003800000 */
[----:B------:R-:W-:Y:S01]  /*8be0*/  BPT.TRAP 0x1 ;  /* 0x000000040000795c */ /* 0x000fe20000300000 */
.L_x_12462:
[----:B-1----:R-:W-:Y:S05]  /*8bf0*/  @P2 BRA `(.L_x_12463) ;  /* 0x0000000000082947 */ /* 0x002fea0003800000 */
[----:B------:R-:W1:Y:S02]  /*8c00*/  SYNCS.PHASECHK.TRANS64.TRYWAIT P2, [UR11+0x13250], R7 ;  /* 0x01325007ff0075a7 */ /* 0x000e64000804014b */
[----:B-1----:R-:W-:Y:S05]  /*8c10*/  @!P2 BRA `(.L_x_12464) ;  /* 0x0000009c0044a947 */ /* 0x002fea0003800000 */
.L_x_12463:
        /* <DEDUP_REMOVED lines=380> */
[----:B------:R-:W-:-:S02]  /*a3e0*/  IMAD.U32 R130, RZ, RZ, UR39 ;  /* 0x00000027ff827e24 */ /* 0x000fc4000f8e00ff */
[----:B------:R-:W-:-:S01]  /*a3f0*/  FFMA.FTZ R67, R67, UR20, -R125 ;  /* 0x0000001443437c23 */ /* 0x000fc2000801087d */
        /* <DEDUP_REMOVED lines=153> */
.L_x_12465:
        /* <DEDUP_REMOVED lines=83> */
.L_x_12456:
[----:B------:R-:W-:Y:S06]  /*b2c0*/  BAR.ARV 0x8, 0x200 ;  /* 0x0208000000007b1d */ /* 0x000fec0000002000 */
[----:B------:R-:W-:Y:S05]  /*b2d0*/  @!P0 BRA `(.L_x_12467) ;  /* 0x0000000000048947 */ /* 0x000fea0003800000 */
[----:B------:R-:W-:Y:S01]  /*b2e0*/  BPT.TRAP 0x1 ;  /* 0x000000040000795c */ /* 0x000fe20000300000 */
.L_x_12467:
[----:B------:R-:W-:Y:S01]  /*b2f0*/  ULEA UR14, UR39, UR45, 0x3 ;  /* 0x0000002d270e7291 */ /* 0x000fe2000f8e183f */
[----:B------:R-:W-:-:S05]  /*b300*/  IMAD.U32 R0, RZ, RZ, UR37 ;  /* 0x00000025ff007e24 */ /* 0x000fca000f8e00ff */
[----:B------:R-:W-:-:S04]  /*b310*/  SHF.L.U32 R0, R0, 0x1f, RZ ;  /* 0x0000001f00007819 */ /* 0x000fc800000006ff */
[----:B------:R0:W1:Y:S01]  /*b320*/  SYNCS.PHASECHK.TRANS64.TRYWAIT P1, [UR14+0x13250], R0 ;  /* 0x01325000ff0075a7 */ /* 0x000062000802014e */
[----:B------:R-:W-:Y:S05]  /*b330*/  @!P0 BRA `(.L_x_12468) ;  /* 0x0000000000048947 */ /* 0x000fea0003800000 */
[----:B------:R-:W-:Y:S01]  /*b340*/  BPT.TRAP 0x1 ;  /* 0x000000040000795c */ /* 0x000fe20000300000 */
.L_x_12468:
[----:B-1----:R-:W-:Y:S05]  /*b350*/  @P1 BRA `(.L_x_12469) ;  /* 0x0000000000081947 */ /* 0x002fea0003800000 */
[----:B------:R-:W1:Y:S02]  /*b360*/  SYNCS.PHASECHK.TRANS64.TRYWAIT P1, [UR14+0x13250], R0 ;  /* 0x01325000ff0075a7 */ /* 0x000e64000802014e */
[----:B-1----:R-:W-:Y:S05]  /*b370*/  @!P1 BRA `(.L_x_12470) ;  /* 0x0000007400849947 */ /* 0x002fea0003800000 */
.L_x_12469:
        /* <DEDUP_REMOVED lines=12> */
[----:B------:R-:W-:Y:S01]  /*b440*/  @UP0 UIMAD UR6, UR41, UR10, URZ ;  /* 0x0000000a290602a4 */ /* 0x000fe2000f8e023f */
[----:B------:R-:W-:Y:S01]  /*b450*/  @UP0 ULDC.64 UR12, c[0x0][0x9d0] ;  /* 0x00027400000c0ab9 */ /* 0x000fe20000000a00 */
[----:B------:R-:W-:Y:S02]  /*b460*/  @UP0 UIMAD.WIDE.U32 UR8, UR40, UR10, URZ ;  /* 0x0000000a280802a5 */ /* 0x000fe4000f8e003f */
[----:B------:R-:W-:Y:S02]  /*b470*/  @UP0 UIMAD UR6, UR40, UR11, UR6 ;  /* 0x0000000b280602a4 */ /* 0x000fe4000f8e0206 */
[----:B------:R-:W-:Y:S02]  /*b480*/  UIMAD UR10, UR39, 0x280, UR45 ;  /* 0x00000280270a78a4 */ /* 0x000fe4000f8e022d */
[----:B------:R-:W-:-:S02]  /*b490*/  @UP0 UIMAD UR7, UR7, UR12, URZ ;  /* 0x0000000c070702a4 */ /* 0x000fc4000f8e023f */
        /* <DEDUP_REMOVED lines=38> */
[----:B------:R-:W-:Y:S01]  /*b700*/  MOV R3, RZ ;  /* 0x000000ff00037202 */ /* 0x000fe20000000f00 */
        /* <DEDUP_REMOVED lines=31> */
.L_x_12471:
        /* <DEDUP_REMOVED lines=42> */
.L_x_12438:
        /* <DEDUP_REMOVED lines=39> */
[----:B------:R-:W-:Y:S01]  /*be10*/  ULDC.64 UR12, c[0x0][0xc08] ;  /* 0x00030200000c7ab9 */ /* 0x000fe20000000a00 */
[----:B------:R-:W-:Y:S02]  /*be20*/  ULDC.64 UR14, c[0x0][0xb98] ;  /* 0x0002e600000e7ab9 */ /* 0x000fe40000000a00 */
[----:B------:R0:W3:Y:S01]  /*be30*/  LDG.E.CONSTANT R28, desc[UR50][R4.64] ;  /* 0x00000032041c7981 */ /* 0x0000e2000c1e9900 */
        /* <DEDUP_REMOVED lines=26> */
[----:B------:R-:W-:Y:S02]  /*bfe0*/  LOP3.LUT R13, R6, 0x380, RZ, 0xc0, !PT ;  /* 0x00000380060d7812 */ /* 0x000fe400078ec0ff */
[----:B------:R-:W-:Y:S02]  /*bff0*/  LOP3.LUT R8, R15, 0x380, RZ, 0xc0, !PT ;  /* 0x000003800f087812 */ /* 0x000fe400078ec0ff */
[----:B------:R-:W-:Y:S02]  /*c000*/  SHF.R.U64 R13, R13, 0x3, RZ ;  /* 0x000000030d0d7819 */ /* 0x000fe400000012ff */
[----:B------:R-:W-:Y:S02]  /*c010*/  SHF.R.U64 R8, R8, 0x3, RZ ;  /* 0x0000000308087819 */ /* 0x000fe400000012ff */
[----:B------:R-:W-:-:S02]  /*c020*/  IADD3 R43, P1, R6, 0x60, RZ ;  /* 0x00000060062b7810 */ /* 0x000fc40007f3e0ff */
[----:B------:R-:W-:Y:S02]  /*c030*/  IADD3 R41, P2, R6, 0x40, RZ ;  /* 0x0000004006297810 */ /* 0x000fe40007f5e0ff */
[----:B------:R-:W-:Y:S01]  /*c040*/  LOP3.LUT R6, R13, R6, RZ, 0x3c, !PT ;  /* 0x000000060d067212 */ /* 0x000fe200078e3cff */
[--C-:B------:R-:W-:Y:S01]  /*c050*/  IMAD.X R9, RZ, RZ, R7.reuse, P1 ;  /* 0x000000ffff097224 */ /* 0x100fe200008e0607 */
[----:B------:R-:W-:Y:S01]  /*c060*/  LOP3.LUT R12, R8, R15, RZ, 0x3c, !PT ;  /* 0x0000000f080c7212 */ /* 0x000fe200078e3cff */
[--C-:B------:R-:W-:Y:S01]  /*c070*/  IMAD.X R11, RZ, RZ, R7.reuse, P2 ;  /* 0x000000ffff0b7224 */ /* 0x100fe200010e0607 */
[----:B------:R-:W-:Y:S01]  /*c080*/  MOV R42, R6 ;  /* 0x00000006002a7202 */ /* 0x000fe20000000f00 */
[----:B------:R-:W-:Y:S01]  /*c090*/  IMAD.X R13, RZ, RZ, R7, P3 ;  /* 0x000000ffff0d7224 */ /* 0x000fe200018e0607 */
[----:B------:R-:W-:Y:S02]  /*c0a0*/  LOP3.LUT R10, R41, 0x380, RZ, 0xc0, !PT ;  /* 0x00000380290a7812 */ /* 0x000fe400078ec0ff */
[----:B------:R-:W-:-:S02]  /*c0b0*/  LOP3.LUT R34, R43, 0x380, RZ, 0xc0, !PT ;  /* 0x000003802b227812 */ /* 0x000fc400078ec0ff */
[----:B------:R-:W-:Y:S02]  /*c0c0*/  SHF.R.U64 R10, R10, 0x3, RZ ;  /* 0x000000030a0a7819 */ /* 0x000fe400000012ff */
[----:B------:R-:W-:Y:S02]  /*c0d0*/  SHF.R.U64 R34, R34, 0x3, RZ ;  /* 0x0000000322227819 */ /* 0x000fe400000012ff */
[----:B------:R-:W-:Y:S02]  /*c0e0*/  LOP3.LUT R10, R10, R41, RZ, 0x3c, !PT ;  /* 0x000000290a0a7212 */ /* 0x000fe400078e3cff */
[----:B------:R-:W-:Y:S02]  /*c0f0*/  LOP3.LUT R8, R34, R43, RZ, 0x3c, !PT ;  /* 0x0000002b22087212 */ /* 0x000fe400078e3cff */
[----:B------:R-:W-:Y:S02]  /*c100*/  MOV R40, R10 ;  /* 0x0000000a00287202 */ /* 0x000fe40000000f00 */
[----:B------:R-:W-:-:S02]  /*c110*/  MOV R7, R8 ;  /* 0x0000000800077202 */ /* 0x000fc40000000f00 */
[----:B------:R-:W-:Y:S02]  /*c120*/  MOV R41, R12 ;  /* 0x0000000c00297202 */ /* 0x000fe40000000f00 */
[----:B------:R-:W-:Y:S02]  /*c130*/  PLOP3.LUT P2, PT, PT, PT, UP0, 0x80, 0x0 ;  /* 0x000000000000781c */ /* 0x000fe40003f4f008 */
[----:B---3--:R-:W-:Y:S01]  /*c140*/  LOP3.LUT R15, R28, 0x2, RZ, 0x3c, !PT ;  /* 0x000000021c0f7812 */ /* 0x008fe200078e3cff */
        /* <DEDUP_REMOVED lines=12> */
[----:B-1----:R-:W-:-:S03]  /*c210*/  SEL R34, R24, R21, P0 ;  /* 0x0000001518227207 */ /* 0x002fc60000000000 */
[----:B------:R-:W-:Y:S04]  /*c220*/  SHFL.IDX PT, R27, R27, R28, 0x1c1f ;  /* 0x001c1f1c1b1b7589 */ /* 0x000fe800000e0000 */
[----:B------:R1:W4:Y:S01]  /*c230*/  SHFL.IDX PT, R36, R14, R15, 0x1c1f ;  /* 0x001c1f0f0e247589 */ /* 0x00032200000e0000 */
[----:B--2---:R-:W-:Y:S02]  /*c240*/  SEL R9, R35, R6, P0 ;  /* 0x0000000623097207 */ /* 0x004fe40000000000 */
[----:B------:R-:W-:Y:S01]  /*c250*/  SEL R11, R6, R35, P0 ;  /* 0x00000023060b7207 */ /* 0x000fe20000000000 */
[----:B------:R-:W-:Y:S04]  /*c260*/  SHFL.IDX PT, R37, R37, R28, 0x1c1f ;  /* 0x001c1f1c25257589 */ /* 0x000fe800000e0000 */
[----:B------:R2:W4:Y:S01]  /*c270*/  SHFL.IDX PT, R38, R32, R15, 0x1c1f ;  /* 0x001c1f0f20267589 */ /* 0x00052200000e0000 */
[----:B---3--:R-:W-:-:S02]  /*c280*/  SEL R12, R29, R20, P0 ;  /* 0x000000141d0c7207 */ /* 0x008fc40000000000 */
[----:B-1----:R-:W-:Y:S01]  /*c290*/  SEL R14, R20, R29, P0 ;  /* 0x0000001d140e7207 */ /* 0x002fe20000000000 */
[----:B------:R-:W-:Y:S01]  /*c2a0*/  SHFL.IDX PT, R39, R39, R28, 0x1c1f ;  /* 0x001c1f1c27277589 */ /* 0x000fe200000e0000 */
[----:B------:R-:W-:-:S03]  /*c2b0*/  IMAD.U32 R20, RZ, RZ, UR6 ;  /* 0x00000006ff147e24 */ /* 0x000fc6000f8e00ff */
[----:B------:R1:W3:Y:S01]  /*c2c0*/  SHFL.IDX PT, R54, R54, R15, 0x1c1f ;  /* 0x001c1f0f36367589 */ /* 0x0002e200000e0000 */
[----:B0-----:R-:W-:Y:S02]  /*c2d0*/  SEL R26, R30, R33, P0 ;  /* 0x000000211e1a7207 */ /* 0x001fe40000000000 */
[----:B--2---:R-:W-:Y:S01]  /*c2e0*/  SEL R32, R21, R24, P0 ;  /* 0x0000001815207207 */ /* 0x004fe20000000000 */
[----:B------:R0:W-:Y:S01]  /*c2f0*/  STSM.16.M88.4 [R42], R8 ;  /* 0x000000082a007844 */ /* 0x0001e20000000200 */
[----:B------:R-:W-:Y:S01]  /*c300*/  SEL R24, R33, R30, P0 ;  /* 0x0000001e21187207 */ /* 0x000fe20000000000 */
[----:B------:R-:W-:Y:S01]  /*c310*/  IMAD.U32 R21, RZ, RZ, UR7 ;  /* 0x00000007ff157e24 */ /* 0x000fe2000f8e00ff */
[----:B----4-:R-:W-:Y:S02]  /*c320*/  SEL R13, R27, R36, P0 ;  /* 0x000000241b0d7207 */ /* 0x010fe40000000000 */
[----:B-1----:R-:W-:-:S05]  /*c330*/  SEL R15, R36, R27, P0 ;  /* 0x0000001b240f7207 */ /* 0x002fca0000000000 */
[----:B------:R1:W-:Y:S01]  /*c340*/  STSM.16.M88.4 [R41], R12 ;  /* 0x0000000c29007844 */ /* 0x0003e20000000200 */
[----:B------:R-:W-:Y:S02]  /*c350*/  SEL R33, R37, R38, P0 ;  /* 0x0000002625217207 */ /* 0x000fe40000000000 */
[----:B------:R-:W-:Y:S02]  /*c360*/  SEL R35, R38, R37, P0 ;  /* 0x0000002526237207 */ /* 0x000fe40000000000 */
[----:B------:R-:W2:Y:S03]  /*c370*/  LDC R37, c[0x0][0xbe8] ;  /* 0x0002fa00ff257b82 */ /* 0x000ea60000000800 */
[----:B------:R-:W-:Y:S01]  /*c380*/  STSM.16.M88.4 [R40], R32 ;  /* 0x0000002028007844 */ /* 0x000fe20000000200 */
[----:B---3--:R-:W-:Y:S02]  /*c390*/  SEL R25, R39, R54, P0 ;  /* 0x0000003627197207 */ /* 0x008fe40000000000 */
[----:B------:R-:W-:-:S05]  /*c3a0*/  SEL R27, R54, R39, P0 ;  /* 0x00000027361b7207 */ /* 0x000fca0000000000 */
[----:B------:R3:W-:Y:S01]  /*c3b0*/  STSM.16.M88.4 [R7], R24 ;  /* 0x0000001807007844 */ /* 0x0007e20000000200 */
[----:B------:R-:W-:Y:S06]  /*c3c0*/  BAR.SYNC.DEFER_BLOCKING 0x1, 0x180 ;  /* 0x0046000000007b1d */ /* 0x000fec0000010000 */
[----:B------:R-:W4:Y:S01]  /*c3d0*/  @P2 LDG.E R6, desc[UR50][R20.64] ;  /* 0x0000003214062981 */ /* 0x000f22000c1e1900 */
[----:B--2---:R-:W-:Y:S01]  /*c3e0*/  ISETP.NE.AND P1, PT, R37, 0x1, PT ;  /* 0x000000012500780c */ /* 0x004fe20003f25270 */
[----:B------:R-:W-:Y:S01]  /*c3f0*/  UIMAD UR6, UR17, UR8, URZ ;  /* 0x00000008110672a4 */ /* 0x000fe2000f8e023f */
[----:B0-----:R-:W-:Y:S01]  /*c400*/  VIADD R9, R17, UR43 ;  /* 0x0000002b11097c36 */ /* 0x001fe20008000000 */
[----:B------:R-:W-:Y:S01]  /*c410*/  USEL UR16, UR41, URZ, !UP0 ;  /* 0x0000003f29107287 */ /* 0x000fe2000c000000 */
[----:B-1----:R-:W-:Y:S01]  /*c420*/  IMAD R13, R22, 0x40, R19 ;  /* 0x00000040160d7824 */ /* 0x002fe200078e0213 */
[----:B------:R-:W-:-:S02]  /*c430*/  UIMAD UR9, UR42, UR9, UR6 ;  /* 0x000000092a0972a4 */ /* 0x000fc4000f8e0206 */
[----:B------:R-:W-:-:S06]  /*c440*/  UISETP.NE.U32.AND UP1, UPT, UR12, URZ, UPT ;  /* 0x0000003f0c00728c */ /* 0x000fcc000bf25070 */
[----:B------:R-:W3:Y:S08]  /*c450*/  @P1 LDC R28, c[0x0][0xbec] ;  /* 0x0002fb00ff1c1b82 */ /* 0x000ef00000000800 */
[----:B------:R-:W0:Y:S01]  /*c460*/  @P1 LDC R8, c[0x0][0xbf0] ;  /* 0x0002fc00ff081b82 */ /* 0x000e220000000800 */
[----:B---3--:R-:W-:Y:S01]  /*c470*/  @P1 IMAD.HI.U32 R7, R9, R28, RZ ;  /* 0x0000001c09071227 */ /* 0x008fe200078e00ff */
[----:B----4-:R-:W-:-:S03]  /*c480*/  @P2 R2UR UR4, R6 ;  /* 0x00000000060422ca */ /* 0x010fc600000e0000 */
[----:B------:R-:W-:Y:S01]  /*c490*/  IMAD.MOV.U32 R6, RZ, RZ, R9 ;  /* 0x000000ffff067224 */ /* 0x000fe200078e0009 */
[----:B0-----:R-:W-:-:S04]  /*c4a0*/  @P1 SHF.R.U32.HI R6, RZ, R8, R7 ;  /* 0x00000008ff061219 */ /* 0x001fc80000011607 */
[----:B------:R-:W-:-:S05]  /*c4b0*/  IADD3 R8, -R6, RZ, RZ ;  /* 0x000000ff06087210 */ /* 0x000fca0007ffe1ff */
[----:B------:R-:W-:Y:S01]  /*c4c0*/  IMAD R9, R37, R8, R9 ;  /* 0x0000000825097224 */ /* 0x000fe200078e0209 */
[----:B------:R-:W-:Y:S01]  /*c4d0*/  SHF.R.S32.HI R8, RZ, 0x1f, R6 ;  /* 0x0000001fff087819 */ /* 0x000fe20000011406 */
[----:B------:R-:W-:Y:S02]  /*c4e0*/  USHF.R.S32.HI UR7, URZ, 0x1f, UR4 ;  /* 0x0000001f3f077899 */ /* 0x000fe40008011404 */
[----:B------:R-:W-:Y:S01]  /*c4f0*/  UMOV UR6, UR4 ;  /* 0x0000000400067c82 */ /* 0x000fe20008000000 */
[----:B------:R-:W-:Y:S01]  /*c500*/  SHF.R.S32.HI R7, RZ, 0x1f, R9 ;  /* 0x0000001fff077819 */ /* 0x000fe20000011409 */
[----:B------:R-:W-:Y:S02]  /*c510*/  UIMAD.WIDE.U32 UR10, UR42, UR8, UR6 ;  /* 0x000000082a0a72a5 */ /* 0x000fe4000f8e0006 */
[----:B------:R-:W-:Y:S02]  /*c520*/  USEL UR8, UR40, URZ, !UP0 ;  /* 0x0000003f28087287 */ /* 0x000fe4000c000000 */
[----:B------:R-:W-:-:S02]  /*c530*/  UIADD3 UR11, UR11, UR9, URZ ;  /* 0x000000090b0b7290 */ /* 0x000fc4000fffe03f */
[----:B------:R-:W-:Y:S02]  /*c540*/  UIMAD UR9, UR16, UR14, URZ ;  /* 0x0000000e100972a4 */ /* 0x000fe4000f8e023f */
[----:B------:R-:W-:Y:S02]  /*c550*/  UISETP.NE.AND.EX UP0, UPT, UR13, URZ, UPT, UP1 ;  /* 0x0000003f0d00728c */ /* 0x000fe4000bf05310 */
[----:B------:R-:W-:Y:S02]  /*c560*/  UIMAD UR9, UR8, UR15, UR9 ;  /* 0x0000000f080972a4 */ /* 0x000fe4000f8e0209 */
[----:B------:R-:W-:Y:S02]  /*c570*/  UIMAD.WIDE.U32 UR10, UR8, UR14, UR10 ;  /* 0x0000000e080a72a5 */ /* 0x000fe4000f8e000a */
[----:B------:R-:W-:Y:S01]  /*c580*/  PLOP3.LUT P3, PT, PT, PT, UP0, 0x80, 0x0 ;  /* 0x000000000000781c */ /* 0x000fe20003f6f008 */
[----:B------:R-:W-:Y:S01]  /*c590*/  ULDC.64 UR14, c[0x0][0xb88] ;  /* 0x0002e200000e7ab9 */ /* 0x000fe20000000a00 */
[----:B------:R-:W-:Y:S01]  /*c5a0*/  IMAD.U32 R11, RZ, RZ, UR9 ;  /* 0x00000009ff0b7e24 */ /* 0x000fe2000f8e00ff */
        /* <DEDUP_REMOVED lines=16> */
[----:B------:R-:W-:Y:S08]  /*c6b0*/  @P3 BRA `(.L_x_12474) ;  /* 0x0000000000103947 */ /* 0x000ff00003800000 */
[----:B------:R-:W-:Y:S05]  /*c6c0*/  @!P2 BRA `(.L_x_12474) ;  /* 0x00000000000ca947 */ /* 0x000fea0003800000 */
[----:B------:R-:W2:Y:S04]  /*c6d0*/  LDG.E R9, desc[UR50][R20.64] ;  /* 0x0000003214097981 */ /* 0x000ea8000c1e1900 */
[----:B-----5:R-:W2:Y:S02]  /*c6e0*/  LDG.E R8, desc[UR50][R20.64+0x4] ;  /* 0x0000043214087981 */ /* 0x020ea4000c1e1900 */
[----:B--2---:R-:W-:-:S07]  /*c6f0*/  IMAD.IADD R8, R8, 0x1, -R9 ;  /* 0x0000000108087824 */ /* 0x004fce00078e0a09 */
.L_x_12474:
[----:B0-----:R-:W-:Y:S01]  /*c700*/  SHFL.IDX PT, R14, R10, RZ, 0x1c1f ;  /* 0x001c1fff0a0e7589 */ /* 0x001fe200000e0000 */
[----:B------:R-:W-:Y:S01]  /*c710*/  IMAD.WIDE R12, R13, 0x2, R4 ;  /* 0x000000020d0c7825 */ /* 0x000fe200078e0204 */
[----:B------:R-:W-:Y:S01]  /*c720*/  LOP3.LUT P0, RZ, R23, 0x3, RZ, 0xc0, !PT ;  /* 0x0000000317ff7812 */ /* 0x000fe2000780c0ff */
[----:B------:R-:W0:Y:S01]  /*c730*/  @P1 LDC R33, c[0x0][0xbf0] ;  /* 0x0002fc00ff211b82 */ /* 0x000e220000000800 */
[----:B------:R-:W1:Y:S01]  /*c740*/  SHFL.IDX PT, R15, R7, RZ, 0x1c1f ;  /* 0x001c1fff070f7589 */ /* 0x000e6200000e0000 */
[----:B------:R-:W-:Y:S01]  /*c750*/  VIADD R6, R157, UR43 ;  /* 0x0000002b9d067c36 */ /* 0x000fe20008000000 */
[----:B------:R-:W-:Y:S01]  /*c760*/  IADD3 R9, P3, R12, 0x1800, RZ ;  /* 0x000018000c097810 */ /* 0x000fe20007f7e0ff */
[----:B-----5:R-:W-:Y:S01]  /*c770*/  IMAD R39, R8, R37, RZ ;  /* 0x0000002508277224 */ /* 0x020fe200078e02ff */
[----:B------:R-:W-:Y:S01]  /*c780*/  SHFL.IDX PT, R20, R10, 0x1, 0x1c1f ;  /* 0x003c1f000a147f89 */ /* 0x000fe200000e0000 */
[----:B------:R-:W-:Y:S01]  /*c790*/  VIADD R4, R6, 0x8 ;  /* 0x0000000806047836 */ /* 0x000fe20000000000 */
[----:B------:R-:W-:Y:S01]  /*c7a0*/  IADD3 R25, P4, R12, 0x3000, RZ ;  /* 0x000030000c197810 */ /* 0x000fe20007f9e0ff */
[----:B------:R-:W-:Y:S01]  /*c7b0*/  ULDC.64 UR10, c[0x0][0xaa0] ;  /* 0x0002a800000a7ab9 */ /* 0x000fe20000000a00 */
[----:B------:R-:W2:Y:S01]  /*c7c0*/  SHFL.IDX PT, R21, R7, 0x1, 0x1c1f ;  /* 0x003c1f0007157f89 */ /* 0x000ea200000e0000 */
[----:B------:R-:W-:-:S02]  /*c7d0*/  ISETP.GE.OR P2, PT, R6, R39, P0 ;  /* 0x000000270600720c */ /* 0x000fc40000746670 */
[----:B------:R-:W-:Y:S02]  /*c7e0*/  LOP3.LUT R5, R12, 0x380, RZ, 0xc0, !PT ;  /* 0x000003800c057812 */ /* 0x000fe400078ec0ff */
[----:B------:R-:W-:Y:S02]  /*c7f0*/  LOP3.LUT R8, R9, 0x380, RZ, 0xc0, !PT ;  /* 0x0000038009087812 */ /* 0x000fe400078ec0ff */
[----:B------:R-:W-:Y:S02]  /*c800*/  ISETP.GE.OR P0, PT, R4, R39, P0 ;  /* 0x000000270400720c */ /* 0x000fe40000706670 */
[----:B------:R-:W-:Y:S02]  /*c810*/  LOP3.LUT R24, R25, 0x380, RZ, 0xc0, !PT ;  /* 0x0000038019187812 */ /* 0x000fe400078ec0ff */
[----:B------:R-:W-:Y:S02]  /*c820*/  SHF.R.U64 R5, R5, 0x3, RZ ;  /* 0x0000000305057819 */ /* 0x000fe400000012ff */
[----:B------:R-:W-:-:S02]  /*c830*/  SHF.R.U64 R8, R8, 0x3, RZ ;  /* 0x0000000308087819 */ /* 0x000fc400000012ff */
[----:B------:R-:W-:Y:S01]  /*c840*/  SHF.R.U64 R24, R24, 0x3, RZ ;  /* 0x0000000318187819 */ /* 0x000fe200000012ff */
[----:B-1----:R-:W-:Y:S01]  /*c850*/  @!P2 ST.E desc[UR50][R14.64], R2 ;  /* 0x000000020e00a985 */ /* 0x002fe2000c101932 */
        /* <DEDUP_REMOVED lines=10> */
[----:B-1----:R-:W1:Y:S01]  /*c900*/  @P1 LDC R21, c[0x0][0xbec] ;  /* 0x0002fb00ff151b82 */ /* 0x002e620000000800 */
[----:B------:R-:W-:Y:S01]  /*c910*/  UIMAD UR9, UR7, UR10, URZ ;  /* 0x0000000a070972a4 */ /* 0x000fe2000f8e023f */
[----:B------:R-:W-:Y:S01]  /*c920*/  IADD3 R29, P0, R12, 0x4800, RZ ;  /* 0x000048000c1d7810 */ /* 0x000fe20007f1e0ff */
[----:B------:R-:W-:-:S02]  /*c930*/  UIMAD.WIDE.U32 UR6, UR4, UR10, URZ ;  /* 0x0000000a040672a5 */ /* 0x000fc4000f8e003f */
[----:B------:R-:W-:Y:S01]  /*c940*/  UIMAD UR9, UR4, UR11, UR9 ;  /* 0x0000000b040972a4 */ /* 0x000fe2000f8e0209 */
[----:B------:R-:W-:Y:S01]  /*c950*/  IMAD R0, R18, 0x30, R22 ;  /* 0x0000003012007824 */ /* 0x000fe200078e0216 */
[----:B------:R-:W-:Y:S01]  /*c960*/  LOP3.LUT R12, R29, 0x380, RZ, 0xc0, !PT ;  /* 0x000003801d0c7812 */ /* 0x000fe200078ec0ff */
[----:B------:R-:W-:Y:S01]  /*c970*/  ULDC.64 UR10, c[0x0][0xae8] ;  /* 0x0002ba00000a7ab9 */ /* 0x000fe20000000a00 */
[----:B------:R-:W-:Y:S01]  /*c980*/  UIADD3 UR7, UR7, UR9, URZ ;  /* 0x0000000907077290 */ /* 0x000fe2000fffe03f */
[----:B------:R-:W-:Y:S01]  /*c990*/  IMAD.X R13, RZ, RZ, R13, P0 ;  /* 0x000000ffff0d7224 */ /* 0x000fe200000e060d */
[----:B------:R-:W-:Y:S01]  /*c9a0*/  UIMAD UR4, UR17, UR10, URZ ;  /* 0x0000000a110472a4 */ /* 0x000fe2000f8e023f */
[----:B------:R-:W-:Y:S01]  /*c9b0*/  VIADD R28, R0, UR43 ;  /* 0x0000002b001c7c36 */ /* 0x000fe20008000000 */
[----:B------:R-:W-:Y:S01]  /*c9c0*/  UIMAD.WIDE.U32 UR6, UR42, UR10, UR6 ;  /* 0x0000000a2a0672a5 */ /* 0x000fe2000f8e0006 */
[----:B------:R-:W-:Y:S01]  /*c9d0*/  SHF.R.U64 R2, R12, 0x3, RZ ;  /* 0x000000030c027819 */ /* 0x000fe200000012ff */
[----:B------:R-:W-:-:S03]  /*c9e0*/  UIMAD UR4, UR42, UR11, UR4 ;  /* 0x0000000b2a0472a4 */ /* 0x000fc6000f8e0204 */
[----:B------:R-:W-:Y:S01]  /*c9f0*/  ULDC.64 UR10, c[0x0][0xaf0] ;  /* 0x0002bc00000a7ab9 */ /* 0x000fe20000000a00 */
[----:B------:R-:W-:Y:S01]  /*ca00*/  UIADD3 UR7, UR7, UR4, URZ ;  /* 0x0000000407077290 */ /* 0x000fe2000fffe03f */
[----:B------:R-:W-:Y:S01]  /*ca10*/  LOP3.LUT R12, R2, R29, RZ, 0x3c, !PT ;  /* 0x0000001d020c7212 */ /* 0x000fe200078e3cff */
[----:B------:R-:W-:Y:S01]  /*ca20*/  UIMAD UR4, UR16, UR10, URZ ;  /* 0x0000000a100472a4 */ /* 0x000fe2000f8e023f */
[----:B-1----:R-:W-:Y:S01]  /*ca30*/  @P1 IMAD.HI.U32 R0, R28, R21, RZ ;  /* 0x000000151c001227 */ /* 0x002fe200078e00ff */
[----:B------:R-:W-:Y:S02]  /*ca40*/  MOV R29, R28 ;  /* 0x0000001c001d7202 */ /* 0x000fe40000000f00 */
[----:B------:R-:W-:Y:S01]  /*ca50*/  UIMAD UR4, UR8, UR11, UR4 ;  /* 0x0000000b080472a4 */ /* 0x000fe2000f8e0204 */
[----:B------:R-:W5:Y:S01]  /*ca60*/  LD.E.128 R12, desc[UR50][R12.64] ;  /* 0x000000320c0c7980 */ /* 0x000f62000c101d00 */
[----:B------:R-:W-:Y:S01]  /*ca70*/  UIMAD.WIDE.U32 UR8, UR8, UR10, UR6 ;  /* 0x0000000a080872a5 */ /* 0x000fe2000f8e0006 */
[----:B0-----:R-:W-:Y:S01]  /*ca80*/  @P1 SHF.R.U32.HI R29, RZ, R33, R0 ;  /* 0x00000021ff1d1219 */ /* 0x001fe20000011600 */
[----:B------:R-:W-:Y:S01]  /*ca90*/  VIADD R36, R22, UR43 ;  /* 0x0000002b16247c36 */ /* 0x000fe20008000000 */
        /* <DEDUP_REMOVED lines=12> */
[----:B------:R-:W-:-:S02]  /*cb60*/  IMAD R0, R0, UR6, RZ ;  /* 0x0000000600007c24 */ /* 0x000fc4000f8e02ff */
[----:B------:R-:W-:Y:S02]  /*cb70*/  IMAD R33, R37, R2, R28 ;  /* 0x0000000225217224 */ /* 0x000fe400078e021c */
        /* <DEDUP_REMOVED lines=12> */
[----:B------:R-:W-:Y:S01]  /*cc40*/  VIADD R0, R36, 0x30 ;  /* 0x0000003024007836 */ /* 0x000fe20000000000 */
[----:B------:R-:W-:Y:S01]  /*cc50*/  LEA R30, P0, R20, UR6, 0x1 ;  /* 0x00000006141e7c11 */ /* 0x000fe2000f8008ff */
[----:B------:R-:W-:Y:S02]  /*cc60*/  IMAD.IADD R21, R21, 0x1, R29 ;  /* 0x0000000115157824 */ /* 0x000fe400078e021d */
[----:B------:R-:W-:Y:S02]  /*cc70*/  VIADD R2, R36, 0x60 ;  /* 0x0000006024027836 */ /* 0x000fe40000000000 */
[----:B0-----:R-:W-:Y:S01]  /*cc80*/  SHFL.IDX PT, R28, R30, 0x1, 0x181f ;  /* 0x00381f001e1c7f89 */ /* 0x001fe200000e0000 */
[----:B------:R-:W-:Y:S01]  /*cc90*/  LEA.HI.X R32, R20, UR7, R21, 0x1, P0 ;  /* 0x0000000714207c11 */ /* 0x000fe200080f0c15 */
[----:B------:R-:W-:Y:S01]  /*cca0*/  VIADD R3, R3, 0x13220 ;  /* 0x0001322003037836 */ /* 0x000fe20000000000 */
[----:B------:R-:W-:Y:S01]  /*ccb0*/  ISETP.GE.AND P0, PT, R19, UR4, PT ;  /* 0x0000000413007c0c */ /* 0x000fe2000bf06270 */
[----:B------:R-:W0:Y:S03]  /*ccc0*/  SHFL.IDX PT, R20, R30, RZ, 0x181f ;  /* 0x00181fff1e147589 */ /* 0x000e2600000e0000 */
[-C--:B------:R-:W-:Y:S01]  /*ccd0*/  ISETP.GE.OR P1, PT, R36, R39.reuse, P0 ;  /* 0x000000272400720c */ /* 0x080fe20000726670 */
[----:B------:R-:W1:Y:S01]  /*cce0*/  SHFL.IDX PT, R42, R30, 0x2, 0x181f ;  /* 0x00581f001e2a7f89 */ /* 0x000e6200000e0000 */
[----:B------:R-:W-:-:S02]  /*ccf0*/  ISETP.GE.OR P2, PT, R0, R39, P0 ;  /* 0x000000270000720c */ /* 0x000fc40000746670 */
[----:B------:R-:W-:Y:S01]  /*cd00*/  ISETP.GE.OR P3, PT, R2, R39, P0 ;  /* 0x000000270200720c */ /* 0x000fe20000766670 */
[----:B------:R-:W1:Y:S01]  /*cd10*/  SHFL.IDX PT, R34, R32, RZ, 0x181f ;  /* 0x00181fff20227589 */ /* 0x000e6200000e0000 */
[----:B------:R-:W-:-:S03]  /*cd20*/  PRMT R0, RZ, 0x654, R3 ;  /* 0x00000654ff007816 */ /* 0x000fc60000000003 */
[----:B------:R-:W1:Y:S01]  /*cd30*/  SHFL.IDX PT, R38, R32, 0x1, 0x181f ;  /* 0x00381f0020267f89 */ /* 0x000e6200000e0000 */
[----:B------:R0:W-:Y:S03]  /*cd40*/  SYNCS.ARRIVE.TRANS64.RED.A1T0 RZ, [R0+URZ], RZ ;  /* 0x000000ff00ff79a7 */ /* 0x0001e6000810043f */
        /* <DEDUP_REMOVED lines=19> */
.L_x_12473:
        /* <DEDUP_REMOVED lines=18> */
[----:B------:R-:W-:-:S04]  /*cfa0*/  MOV R4, UR6 ;  /* 0x0000000600047c02 */ /* 0x000fc80008000f00 */
        /* <DEDUP_REMOVED lines=16> */
.L_x_12476:
        /* <DEDUP_REMOVED lines=45> */
.L_x_12478:
[----:B------:R-:W-:Y:S05]  /*d380*/  BSYNC B1 ;  /* 0x0000000000017941 */ /* 0x000fea0003800000 */
.L_x_12477:
[----:B0-----:R-:W0:Y:S01]  /*d390*/  @P0 LDC R3, c[0x0][0xbf0] ;  /* 0x0002fc00ff030b82 */ /* 0x001e220000000800 */
[----:B------:R-:W-:Y:S01]  /*d3a0*/  ULDC.64 UR12, c[0x0][0xaa0] ;  /* 0x0002a800000c7ab9 */ /* 0x000fe20000000a00 */
[----:B------:R-:W-:Y:S01]  /*d3b0*/  IMAD R2, R18, 0x30, R22 ;  /* 0x0000003012027824 */ /* 0x000fe200078e0216 */
[----:B------:R-:W-:Y:S01]  /*d3c0*/  UIMAD UR8, UR9, UR12, URZ ;  /* 0x0000000c090872a4 */ /* 0x000fe2000f8e023f */
[----:B------:R-:W-:Y:S01]  /*d3d0*/  VIADD R30, R22, UR43 ;  /* 0x0000002b161e7c36 */ /* 0x000fe20008000000 */
        /* <DEDUP_REMOVED lines=23> */
[----:B------:R-:W-:Y:S01]  /*d550*/  IMAD R6, R2, UR8, RZ ;  /* 0x0000000802067c24 */ /* 0x000fe2000f8e02ff */
[----:B------:R-:W-:Y:S01]  /*d560*/  MOV R3, UR4 ;  /* 0x0000000400037c02 */ /* 0x000fe20008000f00 */
[----:B------:R-:W-:Y:S01]  /*d570*/  IMAD.U32 R2, RZ, RZ, UR6 ;  /* 0x00000006ff027e24 */ /* 0x000fe2000f8e00ff */
[----:B------:R-:W-:Y:S01]  /*d580*/  SHF.R.S32.HI R4, RZ, 0x1f, R7 ;  /* 0x0000001fff047819 */ /* 0x000fe20000011407 */
[C---:B------:R-:W-:Y:S01]  /*d590*/  IMAD R9, R5.reuse, UR9, R6 ;  /* 0x0000000905097c24 */ /* 0x040fe2000f8e0206 */
[----:B------:R-:W-:Y:S01]  /*d5a0*/  ULDC.64 UR6, c[0x0][0xad8] ;  /* 0x0002b60000067ab9 */ /* 0x000fe20000000a00 */
[----:B------:R-:W-:Y:S01]  /*d5b0*/  IMAD.WIDE.U32 R2, R5, UR8, R2 ;  /* 0x0000000805027c25 */ /* 0x000fe2000f8e0002 */
[----:B------:R-:W-:-:S03]  /*d5c0*/  ULDC UR4, c[0x0][0xac8] ;  /* 0x0002b20000047ab9 */ /* 0x000fc60000000800 */
[----:B------:R-:W-:Y:S02]  /*d5d0*/  IMAD R4, R4, UR6, RZ ;  /* 0x0000000604047c24 */ /* 0x000fe4000f8e02ff */
[----:B------:R-:W-:Y:S02]  /*d5e0*/  IMAD.IADD R3, R3, 0x1, R9 ;  /* 0x0000000103037824 */ /* 0x000fe400078e0209 */
[C---:B------:R-:W-:Y:S02]  /*d5f0*/  IMAD R5, R7.reuse, UR7, R4 ;  /* 0x0000000707057c24 */ /* 0x040fe4000f8e0204 */
[----:B------:R-:W-:Y:S01]  /*d600*/  IMAD.WIDE.U32 R2, R7, UR6, R2 ;  /* 0x0000000607027c25 */ /* 0x000fe2000f8e0002 */
[----:B------:R-:W-:-:S03]  /*d610*/  ULDC.64 UR6, c[0x0][0xa80] ;  /* 0x0002a00000067ab9 */ /* 0x000fc60000000a00 */
[----:B------:R-:W-:Y:S01]  /*d620*/  IMAD.IADD R3, R3, 0x1, R5 ;  /* 0x0000000103037824 */ /* 0x000fe200078e0205 */
[----:B------:R-:W-:Y:S01]  /*d630*/  LEA R4, P0, R2, UR6, 0x1 ;  /* 0x0000000602047c11 */ /* 0x000fe2000f8008ff */
[----:B-----5:R-:W-:Y:S02]  /*d640*/  IMAD R11, R0, R11, RZ ;  /* 0x0000000b000b7224 */ /* 0x020fe400078e02ff */
[----:B------:R-:W-:Y:S01]  /*d650*/  VIADD R0, R30, 0x30 ;  /* 0x000000301e007836 */ /* 0x000fe20000000000 */
        /* <DEDUP_REMOVED lines=28> */
.L_x_12475:
[----:B------:R-:W-:Y:S05]  /*d820*/  BSYNC B0 ;  /* 0x0000000000007941 */ /* 0x000fea0003800000 */
.L_x_12472:
[----:B------:R-:W-:Y:S02]  /*d830*/  ULDC UR4, c[0x0][0xc3c] ;  /* 0x00030f0000047ab9 */ /* 0x000fe40000000800 */
[----:B------:R-:W-:-:S13]  /*d840*/  ISETP.GE.AND P0, PT, R31, UR4, PT ;  /* 0x000000041f007c0c */ /* 0x000fda000bf06270 */
[----:B------:R-:W-:Y:S05]  /*d850*/  @!P0 BRA `(.L_x_12479) ;  /* 0xffffff3400588947 */ /* 0x000fea000383ffff */
[----:B------:R-:W-:Y:S05]  /*d860*/  EXIT ;  /* 0x000000000000794d */ /* 0x000fea0003800000 */
.L_x_12433:
[----:B------:R-:W-:-:S08]  /*d870*/  NOP ;  /* 0x0000000000007918 */ /* 0x000fd00000000000 */
[----:B------:R-:W0:-:S00]  /*d880*/  USETMAXREG.DEALLOC.CTAPOOL 0x20 ;  /* 0x00000020000079c8 */ /* 0x000e0000080e0500 */
[----:B0-----:R-:W-:-:S06]  /*d890*/  LOP3.LUT R0, R0, 0x3, RZ, 0xc0, !PT ;  /* 0x0000000300007812 */ /* 0x001fcc00078ec0ff */
[----:B------:R-:W0:Y:S02]  /*d8a0*/  SHFL.IDX PT, R0, R0, RZ, 0x1f ;  /* 0x00001fff00007589 */ /* 0x000e2400000e0000 */
[----:B0-----:R-:W-:Y:S01]  /*d8b0*/  ISETP.NE.AND P0, PT, R0, RZ, PT ;  /* 0x000000ff0000720c */ /* 0x001fe20003f05270 */
[----:B------:R-:W-:-:S03]  /*d8c0*/  IMAD.MOV.U32 R0, RZ, RZ, RZ ;  /* 0x000000ffff007224 */ /* 0x000fc600078e00ff */
[----:B------:R-:W-:-:S05]  /*d8d0*/  P2R R2, PR, RZ, 0x1 ;  /* 0x00000001ff027803 */ /* 0x000fca0000000000 */
[----:B------:R0:W-:Y:S04]  /*d8e0*/  STL [R1+0xc], R2 ;  /* 0x00000c0201007387 */ /* 0x0001e80000100800 */
[----:B------:R-:W-:Y:S05]  /*d8f0*/  @!P0 BRA `(.L_x_12480) ;  /* 0x0000000000248947 */ /* 0x000fea0003800000 */
[----:B------:R-:W1:Y:S08]  /*d900*/  S2UR UR5, SR_CgaCtaId ;  /* 0x00000000000579c3 */ /* 0x000e700000008800 */
[----:B------:R-:W-:Y:S06]  /*d910*/  BAR.SYNC.DEFER_BLOCKING 0x5, 0x200 ;  /* 0x0148000000007b1d */ /* 0x000fec0000010000 */
[----:B------:R-:W-:-:S02]  /*d920*/  UMOV UR4, 0x400 ;  /* 0x0000040000047882 */ /* 0x000fc40000000000 */
[----:B-1----:R-:W-:-:S09]  /*d930*/  ULEA UR4, UR5, UR4, 0x18 ;  /* 0x0000000405047291 */ /* 0x002fd2000f8ec03f */
[----:B------:R-:W1:Y:S02]  /*d940*/  LDS.128 R24, [UR4+0x132d0] ;  /* 0x0132d004ff187984 */ /* 0x000e640008000c00 */
[----:B-1----:R-:W-:Y:S02]  /*d950*/  R2UR UR43, R27 ;  /* 0x000000001b2b72ca */ /* 0x002fe400000e0000 */
[----:B------:R-:W-:Y:S01]  /*d960*/  R2UR UR36, R26 ;  /* 0x000000001a2472ca */ /* 0x000fe200000e0000 */
[----:B------:R-:W-:Y:S06]  /*d970*/  BAR.ARV 0x4, 0x200 ;  /* 0x0108000000007b1d */ /* 0x000fec0000002000 */
[----:B------:R-:W-:Y:S08]  /*d980*/  BRA `(.L_x_12481) ;  /* 0x0000000800b47947 */ /* 0x000ff00003800000 */
.L_x_12480:
        /* <DEDUP_REMOVED lines=37> */
[----:B------:R-:W-:Y:S01]  /*dbe0*/  MOV R4, R3 ;  /* 0x0000000300047202 */ /* 0x000fe20000000f00 */
[----:B------:R-:W-:Y:S01]  /*dbf0*/  UMOV UR43, URZ ;  /* 0x0000003f002b7c82 */ /* 0x000fe20008000000 */
[----:B------:R-:W-:Y:S01]  /*dc00*/  ULDC UR6, c[0x0][0xc3c] ;  /* 0x00030f0000067ab9 */ /* 0x000fe20000000800 */
[----:B------:R-:W-:-:S05]  /*dc10*/  ULDC UR5, c[0x0][0xc3c] ;  /* 0x00030f0000057ab9 */ /* 0x000fca0000000800 */
.L_x_12486:
        /* <DEDUP_REMOVED lines=14> */
.L_x_12485:
[----:B------:R-:W-:Y:S05]  /*dd00*/  BSYNC B0 ;  /* 0x0000000000007941 */ /* 0x000fea0003800000 */
.L_x_12484:
        /* <DEDUP_REMOVED lines=21> */
.L_x_12482:
        /* <DEDUP_REMOVED lines=23> */
[----:B------:R-:W-:-:S05]  /*dfd0*/  MOV R11, UR4 ;  /* 0x00000004000b7c02 */ /* 0x000fca0008000f00 */
[----:B------:R0:W1:Y:S02]  /*dfe0*/  SHFL.IDX PT, R24, R8, R11, 0x1f ;  /* 0x00001f0b08187589 */ /* 0x00006400000e0000 */
.L_x_12487:
        /* <DEDUP_REMOVED lines=35> */
[----:B0-----:R-:W-:-:S05]  /*e220*/  IMAD.MOV R11, RZ, RZ, -R3 ;  /* 0x000000ffff0b7224 */ /* 0x001fca00078e0a03 */
[----:B------:R-:W-:Y:S02]  /*e230*/  MOV R2, R11 ;  /* 0x0000000b00027202 */ /* 0x000fe40000000f00 */
        /* <DEDUP_REMOVED lines=23> */
.L_x_12483:
[----:B------:R-:W-:Y:S01]  /*e3b0*/  IMAD.MOV.U32 R24, RZ, RZ, R7 ;  /* 0x000000ffff187224 */ /* 0x000fe200078e0007 */
[----:B------:R-:W-:Y:S01]  /*e3c0*/  UMOV UR36, URZ ;  /* 0x0000003f00247c82 */ /* 0x000fe20008000000 */
[----:B------:R-:W-:-:S07]  /*e3d0*/  IMAD.MOV.U32 R25, RZ, RZ, RZ ;  /* 0x000000ffff197224 */ /* 0x000fce00078e00ff */
.L_x_12488:
        /* <DEDUP_REMOVED lines=8> */
.L_x_12481:
[----:B------:R-:W-:Y:S01]  /*e460*/  ULDC UR4, c[0x0][0xc3c] ;  /* 0x00030f0000047ab9 */ /* 0x000fe20000000800 */
[----:B------:R1:W-:Y:S01]  /*e470*/  STL [R1+0x8], RZ ;  /* 0x000008ff01007387 */ /* 0x0003e20000100800 */
[----:B------:R-:W-:Y:S01]  /*e480*/  UISETP.GE.AND UP0, UPT, UR43, UR4, UPT ;  /* 0x000000042b00728c */ /* 0x000fe2000bf06270 */
[----:B------:R-:W-:Y:S01]  /*e490*/  IMAD.MOV.U32 R19, RZ, RZ, 0x1 ;  /* 0x00000001ff137424 */ /* 0x000fe200078e00ff */
[----:B------:R-:W-:-:S04]  /*e4a0*/  MOV R18, RZ ;  /* 0x000000ff00127202 */ /* 0x000fc80000000f00 */
        /* <DEDUP_REMOVED lines=17> */
[----:B0-----:R-:W-:Y:S02]  /*e5c0*/  IMAD.SHL.U32 R2, R11, 0x10, RZ ;  /* 0x000000100b027824 */ /* 0x001fe400078e00ff */
[----:B------:R-:W-:Y:S01]  /*e5d0*/  IMAD.SHL.U32 R6, R10, 0x10, RZ ;  /* 0x000000100a067824 */ /* 0x000fe200078e00ff */
[----:B------:R-:W-:Y:S01]  /*e5e0*/  LOP3.LUT R4, R29, 0x180, RZ, 0xc0, !PT ;  /* 0x000001801d047812 */ /* 0x000fe200078ec0ff */
[C---:B------:R-:W-:Y:S01]  /*e5f0*/  IMAD.SHL.U32 R8, R11.reuse, 0x2, RZ ;  /* 0x000000020b087824 */ /* 0x040fe200078e00ff */
[----:B------:R-:W-:Y:S01]  /*e600*/  LOP3.LUT R5, R2, 0x1b0, RZ, 0xc0, !PT ;  /* 0x000001b002057812 */ /* 0x000fe200078ec0ff */
[----:B------:R-:W-:Y:S01]  /*e610*/  IMAD.SHL.U32 R0, R11, 0x20, RZ ;  /* 0x000000200b007824 */ /* 0x000fe200078e00ff */
        /* <DEDUP_REMOVED lines=16> */
[----:B------:R3:W-:Y:S01]  /*e720*/  STL [R1+0x4], R0 ;  /* 0x0000040001007387 */ /* 0x0007e20000100800 */
[----:B------:R-:W-:-:S04]  /*e730*/  LOP3.LUT R5, R5, 0x10, R8, 0x78, !PT ;  /* 0x0000001005057812 */ /* 0x000fc800078e7808 */
[----:B------:R-:W-:-:S07]  /*e740*/  LOP3.LUT R28, R28, R5, RZ, 0xfc, !PT ;  /* 0x000000051c1c7212 */ /* 0x000fce00078efcff */
.L_x_12556:
[----:B------:R-:W-:Y:S01]  /*e750*/  ULDC.64 UR4, c[0x0][0xc88] ;  /* 0x0003220000047ab9 */ /* 0x000fe20000000a00 */
[----:B------:R-:W-:Y:S01]  /*e760*/  ULDC.64 UR8, c[0x0][0xa00] ;  /* 0x0002800000087ab9 */ /* 0x000fe20000000a00 */
[----:B------:R-:W-:Y:S01]  /*e770*/  UIMAD.WIDE UR4, UR43, 0x4, UR4 ;  /* 0x000000042b0478a5 */ /* 0x000fe2000f8e0204 */
[----:B------:R-:W-:-:S05]  /*e780*/  ULDC.64 UR10, c[0x0][0xa08] ;  /* 0x00028200000a7ab9 */ /* 0x000fca0000000a00 */
[----:B------:R-:W-:Y:S02]  /*e790*/  IMAD.U32 R2, RZ, RZ, UR4 ;  /* 0x00000004ff027e24 */ /* 0x000fe4000f8e00ff */
[----:B0-----:R-:W-:Y:S01]  /*e7a0*/  IMAD.U32 R3, RZ, RZ, UR5 ;  /* 0x00000005ff037e24 */ /* 0x001fe2000f8e00ff */
[----:B------:R-:W-:-:S04]  /*e7b0*/  ULDC.64 UR4, c[0x0][0xa28] ;  /* 0x00028a0000047ab9 */ /* 0x000fc80000000a00 */
[----:B------:R-:W2:Y:S01]  /*e7c0*/  LDG.E R2, desc[UR50][R2.64] ;  /* 0x0000003202027981 */ /* 0x000ea2000c1e1900 */
        /* <DEDUP_REMOVED lines=16> */
[----:B------:R-:W-:Y:S01]  /*e8d0*/  MOV R3, UR5 ;  /* 0x0000000500037c02 */ /* 0x000fe20008000f00 */
        /* <DEDUP_REMOVED lines=16> */
[----:B------:R-:W-:Y:S02]  /*e9e0*/  IMAD.U32 R6, RZ, RZ, UR4 ;  /* 0x00000004ff067e24 */ /* 0x000fe4000f8e00ff */
[----:B------:R-:W-:Y:S02]  /*e9f0*/  IMAD.U32 R10, RZ, RZ, UR6 ;  /* 0x00000006ff0a7e24 */ /* 0x000fe4000f8e00ff */
[----:B------:R-:W-:-:S05]  /*ea00*/  IMAD.U32 R7, RZ, RZ, UR5 ;  /* 0x00000005ff077e24 */ /* 0x000fca000f8e00ff */
[----:B------:R-:W2:Y:S04]  /*ea10*/  @P3 LDG.E R10, desc[UR50][R6.64] ;  /* 0x00000032060a3981 */ /* 0x000ea8000c1e1900 */
[----:B--2---:R1:W-:Y:S01]  /*ea20*/  STL [R1], R10 ;  /* 0x0000000a01007387 */ /* 0x0043e20000100800 */
[----:B------:R-:W-:Y:S05]  /*ea30*/  @P3 BRA `(.L_x_12490) ;  /* 0x0000000000143947 */ /* 0x000fea0003800000 */
[----:B------:R-:W-:Y:S05]  /*ea40*/  @!P0 BRA `(.L_x_12490) ;  /* 0x0000000000108947 */ /* 0x000fea0003800000 */
[----:B------:R-:W1:Y:S04]  /*ea50*/  LDG.E R7, desc[UR50][R2.64] ;  /* 0x0000003202077981 */ /* 0x000e68000c1e1900 */
[----:B------:R-:W1:Y:S02]  /*ea60*/  LDG.E R6, desc[UR50][R2.64+0x4] ;  /* 0x0000043202067981 */ /* 0x000e64000c1e1900 */
[----:B-1----:R-:W-:-:S05]  /*ea70*/  IMAD.IADD R2, R6, 0x1, -R7 ;  /* 0x0000000106027824 */ /* 0x002fca00078e0a07 */
[----:B------:R0:W-:Y:S02]  /*ea80*/  STL [R1], R2 ;  /* 0x0000000201007387 */ /* 0x0001e40000100800 */
.L_x_12490:
[----:B------:R-:W-:Y:S01]  /*ea90*/  ULDC.64 UR6, c[0x0][0x418] ;  /* 0x0001060000067ab9 */ /* 0x000fe20000000a00 */
[----:B------:R-:W-:Y:S01]  /*eaa0*/  UMOV UR52, URZ ;  /* 0x0000003f00347c82 */ /* 0x000fe20008000000 */
[----:B------:R-:W-:Y:S01]  /*eab0*/  UISETP.NE.U32.AND UP0, UPT, UR6, URZ, UPT ;  /* 0x0000003f0600728c */ /* 0x000fe2000bf05070 */
[----:B-----5:R-:W-:Y:S01]  /*eac0*/  @P0 R2UR UR52, R8 ;  /* 0x00000000083402ca */ /* 0x020fe200000e0000 */
[----:B------:R-:W-:Y:S01]  /*ead0*/  ULDC.64 UR8, c[0x0][0xa20] ;  /* 0x0002880000087ab9 */ /* 0x000fe20000000a00 */
[----:B------:R-:W-:Y:S01]  /*eae0*/  UMOV UR4, URZ ;  /* 0x0000003f00047c82 */ /* 0x000fe20008000000 */
[----:B------:R-:W-:Y:S01]  /*eaf0*/  ISETP.NE.U32.AND P0, PT, RZ, UR8, PT ;  /* 0x00000008ff007c0c */ /* 0x000fe2000bf05070 */
[----:B------:R-:W-:Y:S01]  /*eb00*/  UMOV UR40, URZ ;  /* 0x0000003f00287c82 */ /* 0x000fe20008000000 */
[----:B------:R-:W-:Y:S01]  /*eb10*/  UISETP.NE.AND.EX UP0, UPT, UR7, URZ, UPT, UP0 ;  /* 0x0000003f0700728c */ /* 0x000fe2000bf05300 */
[----:B------:R-:W-:Y:S01]  /*eb20*/  @P2 R2UR UR4, R0 ;  /* 0x00000000000422ca */ /* 0x000fe200000e0000 */
[----:B------:R-:W-:Y:S01]  /*eb30*/  ULDC UR5, c[0x0][0x424] ;  /* 0x0001090000057ab9 */ /* 0x000fe20000000800 */
[----:B------:R-:W-:Y:S01]  /*eb40*/  @P1 R2UR UR40, R9 ;  /* 0x00000000092812ca */ /* 0x000fe200000e0000 */
[----:B------:R-:W-:Y:S01]  /*eb50*/  USEL UR5, UR5, 0x1, UP0 ;  /* 0x0000000105057887 */ /* 0x000fe20008000000 */
[----:B------:R-:W-:Y:S01]  /*eb60*/  ISETP.NE.AND.EX P0, PT, RZ, UR9, PT, P0 ;  /* 0x00000009ff007c0c */ /* 0x000fe2000bf05300 */
[----:B------:R-:W-:Y:S01]  /*eb70*/  ULDC UR6, c[0x0][0x2f0] ;  /* 0x0000bc0000067ab9 */ /* 0x000fe20000000800 */
[----:B------:R-:W-:Y:S01]  /*eb80*/  IMAD.U32 R22, RZ, RZ, UR44 ;  /* 0x0000002cff167e24 */ /* 0x000fe2000f8e00ff */
[----:B------:R-:W-:-:S06]  /*eb90*/  UIMAD UR5, UR5, UR6, URZ ;  /* 0x00000006050572a4 */ /* 0x000fcc000f8e023f */
[----:B01----:R-:W-:Y:S02]  /*eba0*/  IMAD.U32 R2, RZ, RZ, UR5 ;  /* 0x00000005ff027e24 */ /* 0x003fe4000f8e00ff */
[----:B------:R-:W-:Y:S02]  /*ebb0*/  UIADD3 UR40, UR40, UR4, URZ ;  /* 0x0000000428287290 */ /* 0x000fe4000fffe03f */
[----:B------:R-:W-:Y:S10]  /*ebc0*/  @!P0 BRA `(.L_x_12491) ;  /* 0x0000000000188947 */ /* 0x000ff40003800000 */
[----:B------:R-:W-:-:S04]  /*ebd0*/  UIADD3 UR5, UP0, UR47, UR8, URZ ;  /* 0x000000082f057290 */ /* 0x000fc8000ff1e03f */
[----:B------:R-:W-:Y:S02]  /*ebe0*/  UIADD3.X UR6, UR45, UR9, URZ, UP0, !UPT ;  /* 0x000000092d067290 */ /* 0x000fe400087fe43f */
[----:B------:R-:W-:-:S04]  /*ebf0*/  IMAD.U32 R2, RZ, RZ, UR5 ;  /* 0x00000005ff027e24 */ /* 0x000fc8000f8e00ff */
[----:B------:R-:W-:-:S05]  /*ec00*/  IMAD.U32 R3, RZ, RZ, UR6 ;  /* 0x00000006ff037e24 */ /* 0x000fca000f8e00ff */
[----:B------:R0:W5:Y:S01]  /*ec10*/  LDG.E R2, desc[UR50][R2.64] ;  /* 0x0000003202027981 */ /* 0x000162000c1e1900 */
[----:B------:R-:W-:Y:S05]  /*ec20*/  BRA `(.L_x_12492) ;  /* 0x0000000000107947 */ /* 0x000fea0003800000 */
.L_x_12491:
[----:B------:R-:W-:Y:S05]  /*ec30*/  @!P1 BRA `(.L_x_12492) ;  /* 0x00000000000c9947 */ /* 0x000fea0003800000 */
[----:B------:R-:W2:Y:S04]  /*ec40*/  LDG.E R3, desc[UR50][R4.64] ;  /* 0x0000003204037981 */ /* 0x000ea8000c1e1900 */
[----:B------:R-:W2:Y:S02]  /*ec50*/  LDG.E R2, desc[UR50][R4.64+0x4] ;  /* 0x0000043204027981 */ /* 0x000ea4000c1e1900 */
[----:B--2---:R-:W-:-:S07]  /*ec60*/  IMAD.IADD R2, R2, 0x1, -R3 ;  /* 0x0000000102027824 */ /* 0x004fce00078e0a03 */
.L_x_12492:
[----:B------:R-:W2:Y:S01]  /*ec70*/  LDL R5, [R1] ;  /* 0x0000000001057983 */ /* 0x000ea20000100800 */
[----:B------:R-:W1:Y:S01]  /*ec80*/  LDC R0, c[0x0][0x448] ;  /* 0x00011200ff007b82 */ /* 0x000e620000000800 */
[----:B------:R-:W-:Y:S01]  /*ec90*/  BSSY B7, `(.L_x_12493) ;  /* 0x00002ab000077945 */ /* 0x000fe20003800000 */
[----:B-1----:R-:W-:Y:S01]  /*eca0*/  ISETP.NE.AND P0, PT, R0, 0x1, PT ;  /* 0x000000010000780c */ /* 0x002fe20003f05270 */
[----:B------:R-:W-:-:S04]  /*ecb0*/  IMAD R0, R25, 0xc0, RZ ;  /* 0x000000c019007824 */ /* 0x000fc800078e02ff */
[----:B------:R-:W-:-:S08]  /*ecc0*/  VIADD R0, R0, 0xbf ;  /* 0x000000bf00007836 */ /* 0x000fd00000000000 */
[----:B0-----:R-:W0:Y:S08]  /*ecd0*/  @P0 LDC R3, c[0x0][0x44c] ;  /* 0x00011300ff030b82 */ /* 0x001e300000000800 */
[----:B------:R-:W1:Y:S01]  /*ece0*/  @P0 LDC R4, c[0x0][0x450] ;  /* 0x00011400ff040b82 */ /* 0x000e620000000800 */
[----:B0-----:R-:W-:-:S05]  /*ecf0*/  @P0 IMAD.HI.U32 R3, R0, R3, RZ ;  /* 0x0000000300030227 */ /* 0x001fca00078e00ff */
[----:B-1----:R-:W-:Y:S02]  /*ed00*/  @P0 SHF.R.U32.HI R0, RZ, R4, R3 ;  /* 0x00000004ff000219 */ /* 0x002fe40000011603 */
[----:B-----5:R-:W-:-:S05]  /*ed10*/  IADD3 R3, R2, -UR4, RZ ;  /* 0x8000000402037c10 */ /* 0x020fca000fffe0ff */
[----:B------:R-:W-:-:S04]  /*ed20*/  VIADD R2, R3, 0x9f ;  /* 0x0000009f03027836 */ /* 0x000fc80000000000 */
[----:B------:R-:W-:Y:S01]  /*ed30*/  IMAD.HI R2, R2, 0x66666667, RZ ;  /* 0x6666666702027827 */ /* 0x000fe200078e02ff */
[----:B--2---:R-:W-:-:S05]  /*ed40*/  IADD3 R3, R3, 0xa0, -R5 ;  /* 0x000000a003037810 */ /* 0x004fca0007ffe805 */
[----:B------:R-:W-:Y:S01]  /*ed50*/  IMAD.IADD R0, R3, 0x1, R0 ;  /* 0x0000000103007824 */ /* 0x000fe200078e0200 */
[----:B------:R-:W-:-:S03]  /*ed60*/  SHF.R.U32.HI R3, RZ, 0x1f, R2 ;  /* 0x0000001fff037819 */ /* 0x000fc60000011602 */
[----:B------:R-:W-:Y:S01]  /*ed70*/  IMAD.HI R0, R0, 0x66666667, RZ ;  /* 0x6666666700007827 */ /* 0x000fe200078e02ff */
[----:B------:R-:W-:-:S04]  /*ed80*/  LEA.HI.SX32 R3, R2, R3, 0x1a ;  /* 0x0000000302037211 */ /* 0x000fc800078fd2ff */
[----:B------:R-:W-:-:S04]  /*ed90*/  SHF.R.U32.HI R5, RZ, 0x1f, R0 ;  /* 0x0000001fff057819 */ /* 0x000fc80000011600 */
        /* <DEDUP_REMOVED lines=21> */
.L_x_12494:
        /* <DEDUP_REMOVED lines=20> */
.L_x_12497:
[----:B------:R-:W-:Y:S05]  /*f030*/  BSYNC B6 ;  /* 0x0000000000067941 */ /* 0x000fea0003800000 */
.L_x_12496:
        /* <DEDUP_REMOVED lines=21> */
.L_x_12499:
[----:B------:R-:W-:Y:S05]  /*f190*/  BSYNC B6 ;  /* 0x0000000000067941 */ /* 0x000fea0003800000 */
.L_x_12498:
        /* <DEDUP_REMOVED lines=20> */
.L_x_12501:
[----:B------:R-:W-:Y:S05]  /*f2e0*/  BSYNC B6 ;  /* 0x0000000000067941 */ /* 0x000fea0003800000 */
.L_x_12500:
        /* <DEDUP_REMOVED lines=19> */
.L_x_12503:
[----:B------:R-:W-:Y:S05]  /*f420*/  BSYNC B6 ;  /* 0x0000000000067941 */ /* 0x000fea0003800000 */
.L_x_12502:
[----:B------:R-:W-:Y:S02]  /*f430*/  ULDC.64 UR4, c[0x0][0x9f8] ;  /* 0x00027e0000047ab9 */ /* 0x000fe40000000a00 */
[----:B------:R-:W-:-:S04]  /*f440*/  UISETP.NE.U32.AND UP0, UPT, UR4, URZ, UPT ;  /* 0x0000003f0400728c */ /* 0x000fc8000bf05070 */
[----:B------:R-:W-:-:S06]  /*f450*/  UISETP.NE.AND.EX UP0, UPT, UR5, URZ, UPT, UP0 ;  /* 0x0000003f0500728c */ /* 0x000fcc000bf05300 */
[----:B------:R-:W-:-:S05]  /*f460*/  PLOP3.LUT P0, PT, PT, PT, UP0, 0x80, 0x0 ;  /* 0x000000000000781c */ /* 0x000fca0003f0f008 */
[----:B------:R-:W-:-:S04]  /*f470*/  @UP0 UIADD3 UR4, UP1, UR47, UR4, URZ ;  /* 0x000000042f040290 */ /* 0x000fc8000ff3e03f */
[----:B------:R-:W-:Y:S02]  /*f480*/  @UP0 UIADD3.X UR5, UR45, UR5, URZ, UP1, !UPT ;  /* 0x000000052d050290 */ /* 0x000fe40008ffe43f */
[----:B------:R-:W-:-:S04]  /*f490*/  IMAD.U32 R2, RZ, RZ, UR4 ;  /* 0x00000004ff027e24 */ /* 0x000fc8000f8e00ff */
[----:B------:R-:W-:Y:S01]  /*f4a0*/  MOV R3, UR5 ;  /* 0x0000000500037c02 */ /* 0x000fe20008000f00 */
        /* <DEDUP_REMOVED lines=13> */
.L_x_12575:
[----:B-1----:R-:W-:Y:S02]  /*f580*/  ISETP.NE.AND P0, PT, R14, RZ, PT ;  /* 0x000000ff0e00720c */ /* 0x002fe40003f05270 */
[----:B------:R-:W-:-:S04]  /*f590*/  PLOP3.LUT P1, PT, PT, PT, PT, 0x8, 0x0 ;  /* 0x000000000000781c */ /* 0x000fc80003f2e170 */
[----:B------:R-:W-:-:S07]  /*f5a0*/  P2R R26, PR, RZ, 0x2 ;  /* 0x00000002ff1a7803 */ /* 0x000fce0000000000 */
[----:B------:R-:W-:Y:S05]  /*f5b0*/  @P0 BRA `(.L_x_12505) ;  /* 0x0000000400440947 */ /* 0x000fea0003800000 */
[----:B------:R-:W-:Y:S01]  /*f5c0*/  UMOV UR4, 0xffffffff ;  /* 0xffffffff00047882 */ /* 0x000fe20000000000 */
[----:B------:R-:W-:Y:S02]  /*f5d0*/  VIADD R0, R27, 0xffffffff ;  /* 0xffffffff1b007836 */ /* 0x000fe40000000000 */
[----:B------:R-:W-:Y:S05]  /*f5e0*/  BRA.DIV UR4, `(.L_x_12506) ;  /* 0x0000003604207947 */ /* 0x000fea000b800000 */
[----:B------:R-:W-:-:S13]  /*f5f0*/  ELECT P6, URZ, PT ;  /* 0x00000000003f782f */ /* 0x000fda00038c0000 */
.L_x_12578:
        /* <DEDUP_REMOVED lines=21> */
.L_x_12507:
[----:B-1----:R-:W1:Y:S01]  /*f750*/  S2R R2, SR_TID.X ;  /* 0x0000000000027919 */ /* 0x002e620000002100 */
[----:B------:R-:W-:Y:S01]  /*f760*/  IMAD R5, R18, 0x8, R16 ;  /* 0x0000000812057824 */ /* 0x000fe200078e0210 */
[----:B-1----:R-:W-:Y:S02]  /*f770*/  LOP3.LUT R3, R2, 0x7f, RZ, 0xc0, !PT ;  /* 0x0000007f02037812 */ /* 0x002fe400078ec0ff */
[----:B------:R-:W-:Y:S02]  /*f780*/  SHF.L.U32 R2, R19, 0x1f, RZ ;  /* 0x0000001f13027819 */ /* 0x000fe400000006ff */
[----:B------:R-:W-:Y:S02]  /*f790*/  ISETP.NE.AND P1, PT, R3, RZ, PT ;  /* 0x000000ff0300720c */ /* 0x000fe40003f25270 */
[----:B------:R-:W1:Y:S02]  /*f7a0*/  SYNCS.PHASECHK.TRANS64.TRYWAIT P0, [R5+URZ+0x13280], R2 ;  /* 0x01328002050075a7 */ /* 0x000e64000800017f */
[----:B-1----:R-:W-:Y:S09]  /*f7b0*/  @!P0 BRA `(.L_x_12508) ;  /* 0x0000003000cc8947 */ /* 0x002ff20003800000 */
.L_x_12579:
        /* <DEDUP_REMOVED lines=8> */
.L_x_12509:
        /* <DEDUP_REMOVED lines=17> */
.L_x_12580:
        /* <DEDUP_REMOVED lines=8> */
.L_x_12511:
        /* <DEDUP_REMOVED lines=10> */
[----:B------:R-:W-:-:S03]  /*fa70*/  PLOP3.LUT P0, PT, PT, PT, PT, 0x80, 0x0 ;  /* 0x000000000000781c */ /* 0x000fc60003f0f070 */
[----:B------:R-:W-:Y:S01]  /*fa80*/  UIADD3 UR8, UR8, 0xe000, URZ ;  /* 0x0000e00008087890 */ /* 0x000fe2000fffe03f */
[----:B------:R-:W-:Y:S01]  /*fa90*/  P2R R26, PR, RZ, 0x1 ;  /* 0x00000001ff1a7803 */ /* 0x000fe20000000000 */
[----:B------:R-:W-:-:S09]  /*faa0*/  UIADD3 UR9, UR9, 0x13230, URZ ;  /* 0x0001323009097890 */ /* 0x000fd2000fffe03f */
[----:B------:R3:W-:Y:S02]  /*fab0*/  UTMALDG.4D [UR8], [UR4], desc[UR6] ;  /* 0x00000608040075b4 */ /* 0x0007e40008019000 */
[----:B---3--:R-:W-:Y:S01]  /*fac0*/  NOP ;  /* 0x0000000000007918 */ /* 0x008fe20000000000 */
.L_x_12505:
        /* <DEDUP_REMOVED lines=34> */
.L_x_12513:
[----:B------:R-:W-:Y:S05]  /*fcf0*/  BSYNC B6 ;  /* 0x0000000000067941 */ /* 0x000fea0003800000 */
.L_x_12512:
[----:B------:R-:W3:Y:S01]  /*fd00*/  LDC R7, c[0x0][0x448] ;  /* 0x00011200ff077b82 */ /* 0x000ee20000000800 */
[----:B-12---:R-:W0:Y:S01]  /*fd10*/  S2R R2, SR_TID.X ;  /* 0x0000000000027919 */ /* 0x006e220000002100 */
[----:B------:R-:W-:Y:S01]  /*fd20*/  ULDC.64 UR8, c[0x0][0x2d8] ;  /* 0x0000b60000087ab9 */ /* 0x000fe20000000a00 */
[----:B------:R-:W-:Y:S01]  /*fd30*/  UMOV UR4, UR54 ;  /* 0x0000003600047c82 */ /* 0x000fe20008000000 */
[----:B------:R-:W-:Y:S01]  /*fd40*/  UMOV UR5, UR45 ;  /* 0x0000002d00057c82 */ /* 0x000fe20008000000 */
[----:B------:R-:W-:Y:S01]  /*fd50*/  ULDC.64 UR10, c[0x0][0x280] ;  /* 0x0000a000000a7ab9 */ /* 0x000fe20000000a00 */
[----:B---3--:R-:W-:Y:S02]  /*fd60*/  ISETP.NE.AND P1, PT, R7, 0x1, PT ;  /* 0x000000010700780c */ /* 0x008fe40003f25270 */
[C---:B0-----:R-:W-:Y:S01]  /*fd70*/  LOP3.LUT R20, R2.reuse, 0x7f, RZ, 0xc0, !PT ;  /* 0x0000007f02147812 */ /* 0x041fe200078ec0ff */
[----:B------:R-:W-:-:S10]  /*fd80*/  IMAD.SHL.U32 R2, R2, 0x20, RZ ;  /* 0x0000002002027824 */ /* 0x000fd400078e00ff */
[----:B------:R-:W0:Y:S01]  /*fd90*/  @P1 LDC R3, c[0x0][0x44c] ;  /* 0x00011300ff031b82 */ /* 0x000e220000000800 */
[----:B------:R-:W-:Y:S01]  /*fda0*/  SHF.R.U32.HI R20, RZ, 0x2, R20 ;  /* 0x00000002ff147819 */ /* 0x000fe20000011614 */
[----:B------:R-:W-:-:S03]  /*fdb0*/  UIMAD UR6, UR37, UR8, URZ ;  /* 0x00000008250672a4 */ /* 0x000fc6000f8e023f */
[----:B------:R-:W-:-:S03]  /*fdc0*/  LOP3.LUT R2, R20, 0x60, R2, 0xf8, !PT ;  /* 0x0000006014027812 */ /* 0x000fc600078ef802 */
[----:B------:R-:W1:Y:S01]  /*fdd0*/  @P1 LDC R5, c[0x0][0x450] ;  /* 0x00011400ff051b82 */ /* 0x000e620000000800 */
[----:B------:R-:W-:Y:S01]  /*fde0*/  UIMAD.WIDE.U32 UR4, UR36, UR8, UR4 ;  /* 0x00000008240472a5 */ /* 0x000fe2000f8e0004 */
[----:B------:R-:W-:Y:S01]  /*fdf0*/  IMAD R6, R25, 0xc0, R2 ;  /* 0x000000c019067824 */ /* 0x000fe200078e0202 */
[----:B------:R-:W-:Y:S01]  /*fe00*/  UIMAD UR6, UR36, UR9, UR6 ;  /* 0x00000009240672a4 */ /* 0x000fe2000f8e0206 */
[----:B------:R2:W5:Y:S02]  /*fe10*/  LDL R20, [R1+0x4] ;  /* 0x0000040001147983 */ /* 0x0005640000100800 */
[----:B------:R-:W-:Y:S01]  /*fe20*/  ULDC.64 UR8, c[0x0][0x2e0] ;  /* 0x0000b80000087ab9 */ /* 0x000fe20000000a00 */
[----:B------:R-:W-:Y:S01]  /*fe30*/  UIADD3 UR5, UR5, UR6, URZ ;  /* 0x0000000605057290 */ /* 0x000fe2000fffe03f */
[----:B------:R-:W3:Y:S01]  /*fe40*/  S2R R10, SR_TID.X ;  /* 0x00000000000a7919 */ /* 0x000ee20000002100 */
[----:B------:R-:W-:Y:S02]  /*fe50*/  UIMAD UR6, UR46, UR8, URZ ;  /* 0x000000082e0672a4 */ /* 0x000fe4000f8e023f */
[----:B------:R-:W-:-:S02]  /*fe60*/  UIMAD.WIDE.U32 UR4, UR44, UR8, UR4 ;  /* 0x000000082c0472a5 */ /* 0x000fc4000f8e0004 */
[----:B------:R-:W-:Y:S01]  /*fe70*/  UIMAD UR6, UR44, UR9, UR6 ;  /* 0x000000092c0672a4 */ /* 0x000fe2000f8e0206 */
[----:B0-----:R-:W-:-:S03]  /*fe80*/  @P1 IMAD.HI.U32 R0, R6, R3, RZ ;  /* 0x0000000306001227 */ /* 0x001fc600078e00ff */
[----:B------:R-:W-:Y:S01]  /*fe90*/  UIADD3 UR5, UR5, UR6, URZ ;  /* 0x0000000605057290 */ /* 0x000fe2000fffe03f */
[----:B------:R-:W-:Y:S01]  /*fea0*/  ULDC.64 UR8, c[0x0][0x2c8] ;  /* 0x0000b20000087ab9 */ /* 0x000fe20000000a00 */
[----:B------:R-:W-:Y:S01]  /*feb0*/  IMAD.MOV.U32 R3, RZ, RZ, R6 ;  /* 0x000000ffff037224 */ /* 0x000fe200078e0006 */
[----:B------:R-:W-:Y:S02]  /*fec0*/  ULDC.64 UR6, c[0x0][0x2d0] ;  /* 0x0000b40000067ab9 */ /* 0x000fe40000000a00 */
[----:B------:R-:W-:Y:S01]  /*fed0*/  IMAD.U32 R4, RZ, RZ, UR6 ;  /* 0x00000006ff047e24 */ /* 0x000fe2000f8e00ff */
[----:B-1----:R-:W-:-:S04]  /*fee0*/  @P1 SHF.R.U32.HI R3, RZ, R5, R0 ;  /* 0x00000005ff031219 */ /* 0x002fc80000011600 */
[----:B------:R-:W-:-:S05]  /*fef0*/  SHF.R.S32.HI R0, RZ, 0x1f, R3 ;  /* 0x0000001fff007819 */ /* 0x000fca0000011403 */
[----:B------:R-:W-:-:S04]  /*ff00*/  IMAD R0, R0, UR6, RZ ;  /* 0x0000000600007c24 */ /* 0x000fc8000f8e02ff */
[C---:B------:R-:W-:Y:S02]  /*ff10*/  IMAD R5, R3.reuse, UR7, R0 ;  /* 0x0000000703057c24 */ /* 0x040fe4000f8e0200 */
[----:B------:R-:W-:Y:S01]  /*ff20*/  IMAD.MOV R0, RZ, RZ, -R3 ;  /* 0x000000ffff007224 */ /* 0x000fe200078e0a03 */
[----:B---3--:R-:W-:Y:S01]  /*ff30*/  SHF.L.U32 R21, R10, 0x4, RZ ;  /* 0x000000040a157819 */ /* 0x008fe200000006ff */
[----:B------:R-:W-:-:S03]  /*ff40*/  IMAD.WIDE.U32 R2, R3, R4, UR4 ;  /* 0x0000000403027e25 */ /* 0x000fc6000f8e0004 */
[----:B------:R-:W-:Y:S01]  /*ff50*/  LOP3.LUT R21, R21, 0x30, RZ, 0xc0, !PT ;  /* 0x0000003015157812 */ /* 0x000fe200078ec0ff */
[----:B------:R-:W-:Y:S02]  /*ff60*/  IMAD R0, R7, R0, R6 ;  /* 0x0000000007007224 */ /* 0x000fe400078e0206 */
[----:B------:R-:W-:Y:S02]  /*ff70*/  IMAD.IADD R3, R3, 0x1, R5 ;  /* 0x0000000103037824 */ /* 0x000fe400078e0205 */
[----:B------:R-:W-:Y:S01]  /*ff80*/  VIADD R6, R6, 0x80 ;  /* 0x0000008006067836 */ /* 0x000fe20000000000 */
        /* <DEDUP_REMOVED lines=25> */
[----:B------:R2:W5:Y:S01]  /*10120*/  LDL R9, [R1] ;  /* 0x0000000001097983 */ /* 0x0005620000100800 */
[----:B------:R-:W-:Y:S01]  /*10130*/  ISETP.GE.AND P0, PT, R21, UR4, PT ;  /* 0x0000000415007c0c */ /* 0x000fe2000bf06270 */
[----:B------:R-:W-:Y:S01]  /*10140*/  UMOV UR4, 0xffffffff ;  /* 0xffffffff00047882 */ /* 0x000fe20000000000 */
[----:B------:R-:W-:-:S04]  /*10150*/  LOP3.LUT R10, R10, 0x7f, RZ, 0xc0, !PT ;  /* 0x0000007f0a0a7812 */ /* 0x000fc800078ec0ff */
[----:B------:R-:W-:Y:S01]  /*10160*/  SHF.R.U32.HI R10, RZ, 0x2, R10 ;  /* 0x00000002ff0a7819 */ /* 0x000fe2000001160a */
[----:B--2---:R-:W-:Y:S06]  /*10170*/  BRA.DIV UR4, `(.L_x_12514) ;  /* 0x0000002a04847947 */ /* 0x004fec000b800000 */
[----:B------:R-:W0:Y:S01]  /*10180*/  SHFL.IDX PT, R14, R0, RZ, 0x1c1f ;  /* 0x001c1fff000e7589 */ /* 0x000e2200000e0000 */
[----:B-----5:R-:W-:Y:S02]  /*10190*/  IMAD R7, R9, R7, RZ ;  /* 0x0000000709077224 */ /* 0x020fe400078e02ff */
[----:B------:R-:W-:Y:S01]  /*101a0*/  IMAD R25, R25, 0xc0, R10 ;  /* 0x000000c019197824 */ /* 0x000fe200078e020a */
[----:B------:R-:W1:Y:S03]  /*101b0*/  SHFL.IDX PT, R2, R5, RZ, 0x1c1f ;  /* 0x001c1fff05027589 */ /* 0x000e6600000e0000 */
        /* <DEDUP_REMOVED lines=21> */
[----:B0-----:R-:W-:-:S03]  /*10310*/  @!P1 IADD3 R14, P2, R21, R14, RZ ;  /* 0x0000000e150e9210 */ /* 0x001fc60007f5e0ff */
[----:B------:R-:W-:Y:S02]  /*10320*/  SHFL.IDX PT, R6, R6, 0x1, 0x1c1f ;  /* 0x003c1f0006067f89 */ /* 0x000fe400000e0000 */
        /* <DEDUP_REMOVED lines=12> */
[----:B------:R-:W-:-:S05]  /*103f0*/  @!P2 IMAD.X R3, RZ, RZ, R0, P1 ;  /* 0x000000ffff03a224 */ /* 0x000fca00008e0600 */
[----:B------:R0:W-:Y:S03]  /*10400*/  @!P2 LDGSTS.E.BYPASS.LTC128B.128 [R20+0xd000], desc[UR50][R2.64], !P0 ;  /* 0x0d0000000214afae */ /* 0x0001e6000c101d72 */
.L_x_12593:
[----:B------:R-:W-:-:S05]  /*10410*/  VIADD R0, R25, 0xa0 ;  /* 0x000000a019007836 */ /* 0x000fca0000000000 */
[----:B------:R-:W-:-:S13]  /*10420*/  ISETP.GE.AND P1, PT, R0, R7, PT ;  /* 0x000000070000720c */ /* 0x000fda0003f26270 */
[----:B01----:R-:W-:-:S04]  /*10430*/  @!P1 IADD3 R2, P2, R21, R14, RZ ;  /* 0x0000000e15029210 */ /* 0x003fc80007f5e0ff */
[----:B------:R-:W-:-:S05]  /*10440*/  @!P1 IADD3.X R3, RZ, R6, RZ, P2, !PT ;  /* 0x00000006ff039210 */ /* 0x000fca00017fe4ff */
[----:B------:R-:W-:Y:S01]  /*10450*/  @!PT LDS RZ, [RZ] ;  /* 0x00000000fffff984 */ /* 0x000fe20000000800 */
[----:B------:R-:W-:Y:S01]  /*10460*/  @!PT LDS RZ, [RZ] ;  /* 0x00000000fffff984 */ /* 0x000fe20000000800 */
[----:B------:R-:W-:Y:S01]  /*10470*/  @!PT LDS RZ, [RZ] ;  /* 0x00000000fffff984 */ /* 0x000fe20000000800 */
[----:B------:R0:W-:Y:S01]  /*10480*/  @!P1 LDGSTS.E.BYPASS.LTC128B.128 [R20+0xd800], desc[UR50][R2.64], !P0 ;  /* 0x0d80000002149fae */ /* 0x0001e2000c101d72 */
[----:B------:R-:W-:Y:S01]  /*10490*/  PLOP3.LUT P0, PT, PT, PT, PT, 0x80, 0x0 ;  /* 0x000000000000781c */ /* 0x000fe20003f0f070 */
[----:B------:R-:W-:-:S12]  /*104a0*/  NOP ;  /* 0x0000000000007918 */ /* 0x000fd80000000000 */
.L_x_12515:
        /* <DEDUP_REMOVED lines=16> */
[----:B------:R-:W-:Y:S01]  /*105b0*/  ISETP.GE.AND P1, PT, R27, 0x2, PT ;  /* 0x000000021b00780c */ /* 0x000fe20003f26270 */
[----:B------:R-:W1:Y:S02]  /*105c0*/  SYNCS.PHASECHK.TRANS64.TRYWAIT P0, [R16+URZ+0x13220], R3 ;  /* 0x01322003100075a7 */ /* 0x000e64000800017f */
[----:B01----:R-:W-:Y:S10]  /*105d0*/  @!P0 BRA `(.L_x_12517) ;  /* 0x0000002c001c8947 */ /* 0x003ff40003800000 */
.L_x_12594:
[----:B------:R-:W-:Y:S05]  /*105e0*/  BSYNC B0 ;  /* 0x0000000000007941 */ /* 0x000fea0003800000 */
.L_x_12516:
[----:B------:R-:W-:Y:S05]  /*105f0*/  @!P1 BRA `(.L_x_12518) ;  /* 0x0000000800e89947 */ /* 0x000fea0003800000 */
[----:B------:R-:W-:Y:S02]  /*10600*/  VIADD R0, R27, 0xfffffffe ;  /* 0xfffffffe1b007836 */ /* 0x000fe40000000000 */
[----:B------:R-:W-:Y:S02]  /*10610*/  IMAD.MOV.U32 R7, RZ, RZ, R19 ;  /* 0x000000ffff077224 */ /* 0x000fe400078e0013 */
[----:B------:R-:W-:-:S07]  /*10620*/  IMAD.MOV.U32 R6, RZ, RZ, R18 ;  /* 0x000000ffff067224 */ /* 0x000fce00078e0012 */
.L_x_12538:
        /* <DEDUP_REMOVED lines=10> */
[----:B------:R-:W-:Y:S01]  /*106d0*/  IMAD.MOV.U32 R8, RZ, RZ, R0 ;  /* 0x000000ffff087224 */ /* 0x000fe200078e0000 */
        /* <DEDUP_REMOVED lines=21> */
.L_x_12521:
        /* <DEDUP_REMOVED lines=8> */
.L_x_12595:
[----:B------:R-:W-:Y:S05]  /*108b0*/  BSYNC B1 ;  /* 0x0000000000017941 */ /* 0x000fea0003800000 */
.L_x_12522:
        /* <DEDUP_REMOVED lines=9> */
.L_x_12525:
[----:B------:R-:W-:Y:S05]  /*10950*/  BSYNC B1 ;  /* 0x0000000000017941 */ /* 0x000fea0003800000 */
.L_x_12524:
[----:B------:R-:W-:Y:S01]  /*10960*/  IMAD.MOV.U32 R9, RZ, RZ, RZ ;  /* 0x000000ffff097224 */ /* 0x000fe200078e00ff */
[----:B------:R-:W-:Y:S01]  /*10970*/  MOV R5, 0xa0 ;  /* 0x000000a000057802 */ /* 0x000fe20000000f00 */
        /* <DEDUP_REMOVED lines=10> */
.L_x_12526:
        /* <DEDUP_REMOVED lines=13> */
.L_x_12596:
[----:B------:R-:W-:Y:S05]  /*10af0*/  BSYNC B1 ;  /* 0x0000000000017941 */ /* 0x000fea0003800000 */
.L_x_12527:
        /* <DEDUP_REMOVED lines=11> */
.L_x_12530:
[----:B------:R-:W-:Y:S05]  /*10bb0*/  BSYNC B1 ;  /* 0x0000000000017941 */ /* 0x000fea0003800000 */
.L_x_12529:
        /* <DEDUP_REMOVED lines=8> */
.L_x_12531:
        /* <DEDUP_REMOVED lines=10> */
.L_x_12520:
[----:B------:R-:W-:Y:S05]  /*10ce0*/  BSYNC B0 ;  /* 0x0000000000007941 */ /* 0x000fea0003800000 */
.L_x_12519:
[----:B------:R-:W-:-:S06]  /*10cf0*/  UISETP.NE.AND UP0, UPT, UR39, 0x3, UPT ;  /* 0x000000032700788c */ /* 0x000fcc000bf05270 */
[----:B------:R-:W-:-:S13]  /*10d00*/  PLOP3.LUT P0, PT, PT, PT, UP0, 0x80, 0x0 ;  /* 0x000000000000781c */ /* 0x000fda0003f0f008 */
[----:B------:R-:W-:Y:S05]  /*10d10*/  @!P0 BRA `(.L_x_12532) ;  /* 0x0000000000048947 */ /* 0x000fea0003800000 */
[----:B------:R-:W-:Y:S01]  /*10d20*/  BPT.TRAP 0x1 ;  /* 0x000000040000795c */ /* 0x000fe20000300000 */
.L_x_12532:
        /* <DEDUP_REMOVED lines=8> */
.L_x_12597:
[----:B------:R-:W-:Y:S05]  /*10db0*/  BSYNC B0 ;  /* 0x0000000000007941 */ /* 0x000fea0003800000 */
.L_x_12533:
[----:B------:R-:W-:Y:S05]  /*10dc0*/  @!P1 BRA `(.L_x_12535) ;  /* 0x0000000000049947 */ /* 0x000fea0003800000 */
[----:B------:R-:W-:Y:S01]  /*10dd0*/  BPT.TRAP 0x1 ;  /* 0x000000040000795c */ /* 0x000fe20000300000 */
.L_x_12535:
[----:B0-----:R-:W-:Y:S01]  /*10de0*/  SHF.L.U32 R2, R7, 0x1f, RZ ;  /* 0x0000001f07027819 */ /* 0x001fe200000006ff */
[----:B------:R-:W-:-:S03]  /*10df0*/  IMAD R10, R6, 0x2800, RZ ;  /* 0x00002800060a7824 */ /* 0x000fc600078e02ff */
[----:B------:R-:W0:Y:S02]  /*10e00*/  SYNCS.PHASECHK.TRANS64.TRYWAIT P0, [R3+URZ+0x13260], R2 ;  /* 0x01326002030075a7 */ /* 0x000e24000800017f */
[----:B0-----:R-:W-:Y:S05]  /*10e10*/  @!P0 BRA `(.L_x_12536) ;  /* 0x00000024005c8947 */ /* 0x001fea0003800000 */
.L_x_12598:
        /* <DEDUP_REMOVED lines=43> */
.L_x_12537:
        /* <DEDUP_REMOVED lines=10> */
[C---:B------:R-:W-:Y:S02]  /*11170*/  ISETP.GT.AND P0, PT, R0.reuse, RZ, PT ;  /* 0x000000ff0000720c */ /* 0x040fe40003f04270 */
[----:B------:R-:W-:-:S11]  /*11180*/  IADD3 R0, R0, -0x1, RZ ;  /* 0xffffffff00007810 */ /* 0x000fd60007ffe0ff */
[----:B-1----:R-:W-:Y:S05]  /*11190*/  @P0 BRA `(.L_x_12538) ;  /* 0xfffffff400240947 */ /* 0x002fea000383ffff */
.L_x_12518:
        /* <DEDUP_REMOVED lines=17> */
.L_x_12540:
[----:B------:R-:W-:Y:S05]  /*112b0*/  BSYNC B0 ;  /* 0x0000000000007941 */ /* 0x000fea0003800000 */
.L_x_12539:
[----:B------:R-:W-:-:S06]  /*112c0*/  UISETP.NE.AND UP0, UPT, UR39, 0x3, UPT ;  /* 0x000000032700788c */ /* 0x000fcc000bf05270 */
[----:B------:R-:W-:-:S13]  /*112d0*/  PLOP3.LUT P1, PT, PT, PT, UP0, 0x80, 0x0 ;  /* 0x000000000000781c */ /* 0x000fda0003f2f008 */
[----:B------:R-:W-:Y:S05]  /*112e0*/  @!P1 BRA `(.L_x_12541) ;  /* 0x0000000000049947 */ /* 0x000fea0003800000 */
[----:B------:R-:W-:Y:S01]  /*112f0*/  BPT.TRAP 0x1 ;  /* 0x000000040000795c */ /* 0x000fe20000300000 */
.L_x_12541:
        /* <DEDUP_REMOVED lines=8> */
.L_x_12599:
[----:B------:R-:W-:Y:S05]  /*11380*/  BSYNC B0 ;  /* 0x0000000000007941 */ /* 0x000fea0003800000 */
.L_x_12542:
[----:B------:R-:W-:Y:S05]  /*11390*/  @!P2 BRA `(.L_x_12544) ;  /* 0x000000000004a947 */ /* 0x000fea0003800000 */
[----:B------:R-:W-:Y:S01]  /*113a0*/  BPT.TRAP 0x1 ;  /* 0x000000040000795c */ /* 0x000fe20000300000 */
.L_x_12544:
[----:B------:R-:W-:Y:S01]  /*113b0*/  SHF.L.U32 R5, R19, 0x1f, RZ ;  /* 0x0000001f13057819 */ /* 0x000fe200000006ff */
[----:B0-----:R-:W-:-:S03]  /*113c0*/  IMAD R3, R18, 0x2800, RZ ;  /* 0x0000280012037824 */ /* 0x001fc600078e02ff */
[----:B------:R-:W0:Y:S02]  /*113d0*/  SYNCS.PHASECHK.TRANS64.TRYWAIT P1, [R2+URZ+0x13260], R5 ;  /* 0x01326005020075a7 */ /* 0x000e24000802017f */
[----:B0-----:R-:W-:Y:S05]  /*113e0*/  @!P1 BRA `(.L_x_12545) ;  /* 0x0000002000109947 */ /* 0x001fea0003800000 */
.L_x_12600:
        /* <DEDUP_REMOVED lines=43> */
.L_x_12546:
        /* <DEDUP_REMOVED lines=10> */
.L_x_12495:
[----:B------:R-:W-:Y:S05]  /*11740*/  BSYNC B7 ;  /* 0x0000000000077941 */ /* 0x000fea0003800000 */
.L_x_12493:
[----:B------:R-:W2:Y:S02]  /*11750*/  LDL R0, [R1+0xc] ;  /* 0x00000c0001007983 */ /* 0x000ea40000100800 */
[----:B--2---:R-:W-:-:S13]  /*11760*/  ISETP.NE.AND P0, PT, R0, RZ, PT ;  /* 0x000000ff0000720c */ /* 0x004fda0003f05270 */
[----:B------:R-:W-:Y:S05]  /*11770*/  @!P0 BRA `(.L_x_12547) ;  /* 0x0000000000288947 */ /* 0x000fea0003800000 */
[----:B------:R-:W1:Y:S08]  /*11780*/  S2UR UR5, SR_CgaCtaId ;  /* 0x00000000000579c3 */ /* 0x000e700000008800 */
[----:B------:R-:W-:Y:S06]  /*11790*/  BAR.SYNC.DEFER_BLOCKING 0x5, 0x200 ;  /* 0x0148000000007b1d */ /* 0x000fec0000010000 */
[----:B------:R-:W-:-:S02]  /*117a0*/  UMOV UR4, 0x400 ;  /* 0x0000040000047882 */ /* 0x000fc40000000000 */
[----:B-1----:R-:W-:-:S06]  /*117b0*/  ULEA UR4, UR5, UR4, 0x18 ;  /* 0x0000000405047291 */ /* 0x002fcc000f8ec03f */
[----:B------:R-:W-:-:S05]  /*117c0*/  IMAD.U32 R16, RZ, RZ, UR4 ;  /* 0x00000004ff107e24 */ /* 0x000fca000f8e00ff */
[----:B------:R-:W1:Y:S02]  /*117d0*/  LDS.128 R24, [R16+0x132d0] ;  /* 0x0132d00010187984 */ /* 0x000e640000000c00 */
[----:B-1----:R-:W-:Y:S02]  /*117e0*/  R2UR UR43, R27 ;  /* 0x000000001b2b72ca */ /* 0x002fe400000e0000 */
[----:B------:R-:W-:Y:S01]  /*117f0*/  R2UR UR36, R26 ;  /* 0x000000001a2472ca */ /* 0x000fe200000e0000 */
[----:B------:R-:W-:Y:S06]  /*11800*/  BAR.ARV 0x4, 0x200 ;  /* 0x0108000000007b1d */ /* 0x000fec0000002000 */
[----:B------:R-:W-:Y:S08]  /*11810*/  BRA `(.L_x_12548) ;  /* 0x0000000800bc7947 */ /* 0x000ff00003800000 */
.L_x_12547:
[----:B------:R-:W1:Y:S01]  /*11820*/  S2R R0, SR_TID.X ;  /* 0x0000000000007919 */ /* 0x000e620000002100 */
[----:B------:R-:W-:Y:S01]  /*11830*/  ULDC UR4, c[0x0][0xc3c] ;  /* 0x00030f0000047ab9 */ /* 0x000fe20000000800 */
[----:B------:R-:W-:Y:S01]  /*11840*/  IMAD.MOV.U32 R25, RZ, RZ, RZ ;  /* 0x000000ffff197224 */ /* 0x000fe200078e00ff */
[----:B-1----:R-:W-:-:S04]  /*11850*/  LOP3.LUT R6, R0, 0x1f, RZ, 0xc0, !PT ;  /* 0x0000001f00067812 */ /* 0x002fc800078ec0ff */
[C---:B------:R-:W-:Y:S01]  /*11860*/  ISETP.NE.AND P0, PT, R6.reuse, 0x1f, PT ;  /* 0x0000001f0600780c */ /* 0x040fe20003f05270 */
[----:B------:R-:W-:-:S05]  /*11870*/  VIADD R5, R6, UR43 ;  /* 0x0000002b06057c36 */ /* 0x000fca0008000000 */
[----:B------:R-:W-:Y:S01]  /*11880*/  ISETP.GE.OR P1, PT, R5, UR4, !P0 ;  /* 0x0000000405007c0c */ /* 0x000fe2000c726670 */
[----:B------:R-:W-:-:S12]  /*11890*/  ULDC UR4, c[0x0][0xc3c] ;  /* 0x00030f0000047ab9 */ /* 0x000fd80000000800 */
[----:B0-----:R-:W0:Y:S02]  /*118a0*/  @!P1 LDC.64 R2, c[0x0][0xc80] ;  /* 0x00032000ff029b82 */ /* 0x001e240000000a00 */
        /* <DEDUP_REMOVED lines=15> */
[----:B------:R-:W-:Y:S02]  /*119a0*/  IADD3 R4, R5, R4, RZ ;  /* 0x0000000405047210 */ /* 0x000fe40007ffe0ff */
        /* <DEDUP_REMOVED lines=14> */
.L_x_12553:
        /* <DEDUP_REMOVED lines=14> */
.L_x_12552:
[----:B------:R-:W-:Y:S05]  /*11b70*/  BSYNC B0 ;  /* 0x0000000000007941 */ /* 0x000fea0003800000 */
.L_x_12551:
        /* <DEDUP_REMOVED lines=22> */
.L_x_12549:
        /* <DEDUP_REMOVED lines=8> */
[----:B------:R-:W-:Y:S01]  /*11d60*/  MOV R2, UR4 ;  /* 0x0000000400027c02 */ /* 0x000fe20008000f00 */
        /* <DEDUP_REMOVED lines=17> */
.L_x_12554:
        /* <DEDUP_REMOVED lines=56> */
.L_x_12550:
[----:B------:R-:W-:Y:S01]  /*12200*/  IMAD.MOV.U32 R24, RZ, RZ, R5 ;  /* 0x000000ffff187224 */ /* 0x000fe200078e0005 */
[----:B------:R-:W-:Y:S01]  /*12210*/  MOV R25, RZ ;  /* 0x000000ff00197202 */ /* 0x000fe20000000f00 */
[----:B------:R-:W-:Y:S01]  /*12220*/  ULDC UR43, c[0x0][0xc3c] ;  /* 0x00030f00002b7ab9 */ /* 0x000fe20000000800 */
[----:B------:R-:W-:-:S05]  /*12230*/  UMOV UR36, URZ ;  /* 0x0000003f00247c82 */ /* 0x000fca0008000000 */
.L_x_12555:
        /* <DEDUP_REMOVED lines=13> */
.L_x_12548:
[----:B------:R-:W-:Y:S02]  /*12310*/  ULDC UR4, c[0x0][0xc3c] ;  /* 0x00030f0000047ab9 */ /* 0x000fe40000000800 */
[----:B------:R-:W-:-:S06]  /*12320*/  UISETP.GE.AND UP0, UPT, UR43, UR4, UPT ;  /* 0x000000042b00728c */ /* 0x000fcc000bf06270 */
[----:B------:R-:W-:-:S13]  /*12330*/  PLOP3.LUT P0, PT, PT, PT, UP0, 0x80, 0x0 ;  /* 0x000000000000781c */ /* 0x000fda0003f0f008 */
[----:B------:R-:W-:Y:S05]  /*12340*/  @!P0 BRA `(.L_x_12556) ;  /* 0xffffffc400008947 */ /* 0x000fea000383ffff */
.L_x_12489:
        /* <DEDUP_REMOVED lines=12> */
.L_x_12601:
[----:B------:R-:W-:Y:S05]  /*12410*/  BSYNC B0 ;  /* 0x0000000000007941 */ /* 0x000fea0003800000 */
.L_x_12557:
[----:B------:R-:W-:-:S03]  /*12420*/  UMOV UR4, 0xffffffff ;  /* 0xffffffff00047882 */ /* 0x000fc60000000000 */
[----:B------:R-:W-:Y:S05]  /*12430*/  BRA.DIV UR4, `(.L_x_12559) ;  /* 0x0000001204247947 */ /* 0x000fea000b800000 */
[----:B0-----:R-:W0:Y:S02]  /*12440*/  S2R R0, SR_TID.X ;  /* 0x0000000000007919 */ /* 0x001e240000002100 */
[----:B0-----:R-:W-:-:S04]  /*12450*/  SHF.R.U32.HI R0, RZ, 0x5, R0 ;  /* 0x00000005ff007819 */ /* 0x001fc80000011600 */
[----:B------:R-:W-:-:S05]  /*12460*/  LOP3.LUT R0, R0, 0x3, RZ, 0xc0, !PT ;  /* 0x0000000300007812 */ /* 0x000fca00078ec0ff */
[----:B------:R0:W1:Y:S02]  /*12470*/  SHFL.IDX PT, R14, R0, RZ, 0x1f ;  /* 0x00001fff000e7589 */ /* 0x00006400000e0000 */
.L_x_12604:
[----:B-1----:R-:W-:Y:S01]  /*12480*/  ISETP.NE.AND P0, PT, R14, RZ, PT ;  /* 0x000000ff0e00720c */ /* 0x002fe20003f05270 */
[----:B------:R-:W-:-:S12]  /*12490*/  BSSY B0, `(.L_x_12560) ;  /* 0x000002b000007945 */ /* 0x000fd80003800000 */
[----:B------:R-:W-:Y:S05]  /*124a0*/  @P0 BRA `(.L_x_12561) ;  /* 0x0000000000a40947 */ /* 0x000fea0003800000 */
[----:B------:R-:W-:-:S03]  /*124b0*/  UMOV UR4, 0xffffffff ;  /* 0xffffffff00047882 */ /* 0x000fc60000000000 */
[----:B------:R-:W-:Y:S05]  /*124c0*/  BRA.DIV UR4, `(.L_x_12562) ;  /* 0x0000001204347947 */ /* 0x000fea000b800000 */
[----:B------:R-:W-:-:S13]  /*124d0*/  ELECT P6, URZ, PT ;  /* 0x00000000003f782f */ /* 0x000fda00038c0000 */
.L_x_12607:
[----:B------:R-:W-:Y:S05]  /*124e0*/  @!P6 BRA `(.L_x_12561) ;  /* 0x000000000094e947 */ /* 0x000fea0003800000 */
[----:B------:R-:W-:-:S06]  /*124f0*/  ULOP3.LUT UR4, UR38, 0x2, URZ, 0xfc, !UPT ;  /* 0x0000000226047892 */ /* 0x000fcc000f8efc3f */
[----:B0-----:R-:W-:-:S05]  /*12500*/  IMAD.U32 R0, RZ, RZ, UR4 ;  /* 0x00000004ff007e24 */ /* 0x001fca000f8e00ff */
[----:B------:R-:W-:-:S13]  /*12510*/  ISETP.NE.AND P0, PT, R0, 0x3, PT ;  /* 0x000000030000780c */ /* 0x000fda0003f05270 */
[----:B------:R-:W-:Y:S05]  /*12520*/  @!P0 BRA `(.L_x_12563) ;  /* 0x0000000000048947 */ /* 0x000fea0003800000 */
[----:B------:R-:W-:Y:S01]  /*12530*/  BPT.TRAP 0x1 ;  /* 0x000000040000795c */ /* 0x000fe20000300000 */
.L_x_12563:
        /* <DEDUP_REMOVED lines=12> */
.L_x_12608:
[----:B------:R-:W1:Y:S02]  /*12600*/  SYNCS.PHASECHK.TRANS64.TRYWAIT P1, [R3+URZ], R0 ;  /* 0x00000000030075a7 */ /* 0x000e64000802017f */
[----:B-1----:R-:W-:Y:S05]  /*12610*/  @!P1 BRA `(.L_x_12565) ;  /* 0x0000001000149947 */ /* 0x002fea0003800000 */
.L_x_12609:
[----:B------:R-:W-:Y:S05]  /*12620*/  @!P0 BRA `(.L_x_12566) ;  /* 0x0000000000048947 */ /* 0x000fea0003800000 */
[----:B------:R-:W-:Y:S01]  /*12630*/  BPT.TRAP 0x1 ;  /* 0x000000040000795c */ /* 0x000fe20000300000 */
.L_x_12566:
[----:B-1----:R-:W-:-:S04]  /*12640*/  IMAD R3, R18, 0x8, R7 ;  /* 0x0000000812037824 */ /* 0x002fc800078e0207 */
[----:B------:R-:W1:Y:S02]  /*12650*/  SYNCS.PHASECHK.TRANS64.TRYWAIT P1, [R3+URZ+0x13260], R4 ;  /* 0x01326004030075a7 */ /* 0x000e64000802017f */
[----:B-1----:R-:W-:Y:S05]  /*12660*/  @!P1 BRA `(.L_x_12567) ;  /* 0x0000001000149947 */ /* 0x002fea0003800000 */
.L_x_12610:
[----:B------:R-:W-:Y:S05]  /*12670*/  @!P0 BRA `(.L_x_12568) ;  /* 0x0000000000048947 */ /* 0x000fea0003800000 */
[----:B------:R-:W-:Y:S01]  /*12680*/  BPT.TRAP 0x1 ;  /* 0x000000040000795c */ /* 0x000fe20000300000 */
.L_x_12568:
[----:B0-----:R-:W-:-:S04]  /*12690*/  IMAD R5, R6, 0x8, R7 ;  /* 0x0000000806057824 */ /* 0x001fc800078e0207 */
[----:B------:R-:W0:Y:S02]  /*126a0*/  SYNCS.PHASECHK.TRANS64.TRYWAIT P1, [R5+URZ+0x13260], R0 ;  /* 0x01326000050075a7 */ /* 0x000e24000802017f */
[----:B0-----:R-:W-:Y:S05]  /*126b0*/  @!P1 BRA `(.L_x_12569) ;  /* 0x0000001000149947 */ /* 0x001fea0003800000 */
.L_x_12611:
[----:B------:R-:W-:Y:S05]  /*126c0*/  @!P0 BRA `(.L_x_12570) ;  /* 0x0000000000048947 */ /* 0x000fea0003800000 */
[----:B------:R-:W-:Y:S01]  /*126d0*/  BPT.TRAP 0x1 ;  /* 0x000000040000795c */ /* 0x000fe20000300000 */
.L_x_12570:
[----:B------:R-:W2:Y:S02]  /*126e0*/  SYNCS.PHASECHK.TRANS64.TRYWAIT P0, [R3+URZ+0x13280], R4 ;  /* 0x01328004030075a7 */ /* 0x000ea4000800017f */
[----:B--2---:R-:W-:Y:S05]  /*126f0*/  @!P0 BRA `(.L_x_12571) ;  /* 0x0000001000188947 */ /* 0x004fea0003800000 */
.L_x_12572:
[----:B---3--:R3:W4:Y:S02]  /*12700*/  SYNCS.PHASECHK.TRANS64.TRYWAIT P0, [R5+URZ+0x13280], R0 ;  /* 0x01328000050075a7 */ /* 0x008724000800017f */
[----:B----4-:R-:W-:Y:S05]  /*12710*/  @!P0 NANOSLEEP.SYNCS 0x989680 ;  /* 0x009896800000895d */ /* 0x010fea0003900000 */
[----:B------:R-:W4:Y:S02]  /*12720*/  @!P0 SYNCS.PHASECHK.TRANS64 P0, [R5+URZ+0x13280], R0 ;  /* 0x01328000050085a7 */ /* 0x000f24000800007f */
[----:B----4-:R-:W-:Y:S05]  /*12730*/  @!P0 BRA `(.L_x_12572) ;  /* 0xfffffffc00f08947 */ /* 0x010fea000383ffff */
.L_x_12561:
[----:B------:R-:W-:Y:S05]  /*12740*/  BSYNC B0 ;  /* 0x0000000000007941 */ /* 0x000fea0003800000 */
.L_x_12560:
[----:B------:R-:W-:Y:S05]  /*12750*/  EXIT ;  /* 0x000000000000794d */ /* 0x000fea0003800000 */
.L_x_12440:
[----:B0-----:R-:W-:-:S04]  /*12760*/  MOV R3, UR45 ;  /* 0x0000002d00037c02 */ /* 0x001fc80008000f00 */
[----:B------:R0:W1:Y:S03]  /*12770*/  SYNCS.PHASECHK.TRANS64.TRYWAIT P1, [R3+URZ+0x13200], R6 ;  /* 0x01320006030075a7 */ /* 0x000066000802017f */
[----:B-1----:R-:W-:Y:S05]  /*12780*/  @!P1 NANOSLEEP.SYNCS 0x989680 ;  /* 0x009896800000995d */ /* 0x002fea0003900000 */
[----:B------:R-:W1:Y:S02]  /*12790*/  @!P1 SYNCS.PHASECHK.TRANS64 P1, [R3+URZ+0x13200], R6 ;  /* 0x01320006030095a7 */ /* 0x000e64000802007f */
[----:B-1----:R-:W-:Y:S05]  /*127a0*/  @!P1 BRA `(.L_x_12440) ;  /* 0xfffffffc00ec9947 */ /* 0x002fea000383ffff */
[----:B------:R-:W-:Y:S05]  /*127b0*/  BRA `(.L_x_12573) ;  /* 0xfffffef000a47947 */ /* 0x000fea000383ffff */
.L_x_12444:
[----:B-1----:R1:W2:Y:S02]  /*127c0*/  SYNCS.PHASECHK.TRANS64.TRYWAIT P1, [R2+URZ+0x13230], R3 ;  /* 0x01323003020075a7 */ /* 0x0022a4000802017f */
[----:B--2---:R-:W-:Y:S05]  /*127d0*/  @!P1 NANOSLEEP.SYNCS 0x989680 ;  /* 0x009896800000995d */ /* 0x004fea0003900000 */
[----:B------:R-:W2:Y:S02]  /*127e0*/  @!P1 SYNCS.PHASECHK.TRANS64 P1, [R2+URZ+0x13230], R3 ;  /* 0x01323003020095a7 */ /* 0x000ea4000802007f */
[----:B--2---:R-:W-:Y:S05]  /*127f0*/  @!P1 BRA `(.L_x_12444) ;  /* 0xfffffffc00f09947 */ /* 0x004fea000383ffff */
[----:B------:R-:W-:Y:S05]  /*12800*/  BRA `(.L_x_12443) ;  /* 0xfffffef000c07947 */ /* 0x000fea000383ffff */
.L_x_12449:
[----:B-1----:R-:W-:-:S04]  /*12810*/  IMAD.U32 R8, RZ, RZ, UR21 ;  /* 0x00000015ff087e24 */ /* 0x002fc8000f8e00ff */
[----:B------:R1:W2:Y:S03]  /*12820*/  SYNCS.PHASECHK.TRANS64.TRYWAIT P3, [R8+URZ+0x13230], R7 ;  /* 0x01323007080075a7 */ /* 0x0002a6000806017f */
[----:B--2---:R-:W-:Y:S05]  /*12830*/  @!P3 NANOSLEEP.SYNCS 0x989680 ;  /* 0x009896800000b95d */ /* 0x004fea0003900000 */
[----:B------:R-:W2:Y:S02]  /*12840*/  @!P3 SYNCS.PHASECHK.TRANS64 P3, [R8+URZ+0x13230], R7 ;  /* 0x013230070800b5a7 */ /* 0x000ea4000806007f */
[----:B--2---:R-:W-:Y:S05]  /*12850*/  @!P3 BRA `(.L_x_12449) ;  /* 0xfffffffc00ecb947 */ /* 0x004fea000383ffff */
[----:B------:R-:W-:Y:S05]  /*12860*/  BRA `(.L_x_12448) ;  /* 0xffffff2400cc7947 */ /* 0x000fea000383ffff */
.L_x_12453:
[----:B-1----:R-:W-:-:S04]  /*12870*/  IMAD.U32 R8, RZ, RZ, UR11 ;  /* 0x0000000bff087e24 */ /* 0x002fc8000f8e00ff */
[----:B------:R1:W2:Y:S03]  /*12880*/  SYNCS.PHASECHK.TRANS64.TRYWAIT P3, [R8+URZ+0x13250], R7 ;  /* 0x01325007080075a7 */ /* 0x0002a6000806017f */
[----:B--2---:R-:W-:Y:S05]  /*12890*/  @!P3 NANOSLEEP.SYNCS 0x989680 ;  /* 0x009896800000b95d */ /* 0x004fea0003900000 */
[----:B------:R-:W2:Y:S02]  /*128a0*/  @!P3 SYNCS.PHASECHK.TRANS64 P3, [R8+URZ+0x13250], R7 ;  /* 0x013250070800b5a7 */ /* 0x000ea4000806007f */
[----:B--2---:R-:W-:Y:S05]  /*128b0*/  @!P3 BRA `(.L_x_12453) ;  /* 0xfffffffc00ecb947 */ /* 0x004fea000383ffff */
[----:B------:R-:W-:Y:S05]  /*128c0*/  BRA `(.L_x_12452) ;  /* 0xffffff2800d87947 */ /* 0x000fea000383ffff */
.L_x_12460:
[----:B-1----:R-:W-:-:S04]  /*128d0*/  IMAD.U32 R8, RZ, RZ, UR6 ;  /* 0x00000006ff087e24 */ /* 0x002fc8000f8e00ff */
[----:B------:R1:W2:Y:S03]  /*128e0*/  SYNCS.PHASECHK.TRANS64.TRYWAIT P2, [R8+URZ+0x13230], R7 ;  /* 0x01323007080075a7 */ /* 0x0002a6000804017f */
[----:B--2---:R-:W-:Y:S05]  /*128f0*/  @!P2 NANOSLEEP.SYNCS 0x989680 ;  /* 0x009896800000a95d */ /* 0x004fea0003900000 */
[----:B------:R-:W2:Y:S02]  /*12900*/  @!P2 SYNCS.PHASECHK.TRANS64 P2, [R8+URZ+0x13230], R7 ;  /* 0x013230070800a5a7 */ /* 0x000ea4000804007f */
[----:B--2---:R-:W-:Y:S05]  /*12910*/  @!P2 BRA `(.L_x_12460) ;  /* 0xfffffffc00eca947 */ /* 0x004fea000383ffff */
[----:B------:R-:W-:Y:S05]  /*12920*/  BRA `(.L_x_12459) ;  /* 0xffffff5c00987947 */ /* 0x000fea000383ffff */
.L_x_12464:
[----:B-1----:R-:W-:-:S04]  /*12930*/  IMAD.U32 R8, RZ, RZ, UR11 ;  /* 0x0000000bff087e24 */ /* 0x002fc8000f8e00ff */
[----:B------:R1:W2:Y:S03]  /*12940*/  SYNCS.PHASECHK.TRANS64.TRYWAIT P2, [R8+URZ+0x13250], R7 ;  /* 0x01325007080075a7 */ /* 0x0002a6000804017f */
[----:B--2---:R-:W-:Y:S05]  /*12950*/  @!P2 NANOSLEEP.SYNCS 0x989680 ;  /* 0x009896800000a95d */ /* 0x004fea0003900000 */
[----:B------:R-:W2:Y:S02]  /*12960*/  @!P2 SYNCS.PHASECHK.TRANS64 P2, [R8+URZ+0x13250], R7 ;  /* 0x013250070800a5a7 */ /* 0x000ea4000804007f */
[----:B--2---:R-:W-:Y:S05]  /*12970*/  @!P2 BRA `(.L_x_12464) ;  /* 0xfffffffc00eca947 */ /* 0x004fea000383ffff */
[----:B------:R-:W-:Y:S05]  /*12980*/  BRA `(.L_x_12463) ;  /* 0xffffff6000a47947 */ /* 0x000fea000383ffff */
.L_x_12470:
[----:B-1----:R-:W-:-:S04]  /*12990*/  IMAD.U32 R5, RZ, RZ, UR14 ;  /* 0x0000000eff057e24 */ /* 0x002fc8000f8e00ff */
[----:B------:R1:W2:Y:S03]  /*129a0*/  SYNCS.PHASECHK.TRANS64.TRYWAIT P1, [R5+URZ+0x13250], R0 ;  /* 0x01325000050075a7 */ /* 0x0002a6000802017f */
[----:B--2---:R-:W-:Y:S05]  /*129b0*/  @!P1 NANOSLEEP.SYNCS 0x989680 ;  /* 0x009896800000995d */ /* 0x004fea0003900000 */
[----:B------:R-:W2:Y:S02]  /*129c0*/  @!P1 SYNCS.PHASECHK.TRANS64 P1, [R5+URZ+0x13250], R0 ;  /* 0x01325000050095a7 */ /* 0x000ea4000802007f */
[----:B--2---:R-:W-:Y:S05]  /*129d0*/  @!P1 BRA `(.L_x_12470) ;  /* 0xfffffffc00ec9947 */ /* 0x004fea000383ffff */
[----:B------:R-:W-:Y:S05]  /*129e0*/  BRA `(.L_x_12469) ;  /* 0xffffff8800647947 */ /* 0x000fea000383ffff */
.L_x_12504:
[----:B------:R-:W-:Y:S02]  /*129f0*/  IMAD.MOV.U32 R13, RZ, RZ, R20 ;  /* 0x000000ffff0d7224 */ /* 0x000fe400078e0014 */
[----:B------:R-:W-:Y:S02]  /*12a00*/  IMAD.MOV.U32 R12, RZ, RZ, RZ ;  /* 0x000000ffff0c7224 */ /* 0x000fe400078e00ff */
[----:B------:R-:W-:Y:S02]  /*12a10*/  IMAD.MOV.U32 R11, RZ, RZ, 0x1f ;  /* 0x0000001fff0b7424 */ /* 0x000fe400078e00ff */
[----:B------:R-:W-:-:S07]  /*12a20*/  IMAD.MOV.U32 R15, RZ, RZ, -0x1 ;  /* 0xffffffffff0f7424 */ /* 0x000fce00078e00ff */
[----:B------:R-:W-:Y:S05]  /*12a30*/  WARPSYNC.COLLECTIVE R15, `(.L_x_12574) ;  /* 0x000000000f087348 */ /* 0x000fea0003c00000 */
[----:B------:R0:W1:Y:S02]  /*12a40*/  SHFL.IDX P6, R14, R13, R12, R11 ;  /* 0x0000000c0d0e7389 */ /* 0x00006400000c000b */
[----:B01----:R-:W-:Y:S01]  /*12a50*/  ENDCOLLECTIVE ;  /* 0x000000000000791b */ /* 0x003fe20003800000 */
.L_x_12574:
[----:B------:R-:W-:Y:S05]  /*12a60*/  BRA `(.L_x_12575) ;  /* 0xffffffc800c47947 */ /* 0x000fea000383ffff */
.L_x_12506:
[----:B------:R-:W-:Y:S01]  /*12a70*/  BSSY B0, `(.L_x_12576) ;  /* 0x0000006000007945 */ /* 0x000fe20003800000 */
[----:B------:R-:W-:-:S07]  /*12a80*/  IMAD.MOV.U32 R15, RZ, RZ, -0x1 ;  /* 0xffffffffff0f7424 */ /* 0x000fce00078e00ff */
[----:B0-----:R-:W-:Y:S05]  /*12a90*/  WARPSYNC.COLLECTIVE R15, `(.L_x_12577) ;  /* 0x000000000f0c7348 */ /* 0x001fea0003c00000 */
[----:B------:R-:W-:Y:S02]  /*12aa0*/  ELECT P6, UR62, PT ;  /* 0x00000000003e782f */ /* 0x000fe400038c0000 */
[----:B------:R-:W-:Y:S01]  /*12ab0*/  MOV R14, UR62 ;  /* 0x0000003e000e7c02 */ /* 0x000fe20008000f00 */
[----:B0-----:R-:W-:Y:S10]  /*12ac0*/  ENDCOLLECTIVE ;  /* 0x000000000000791b */ /* 0x001ff40003800000 */
.L_x_12577:
[----:B------:R-:W-:Y:S05]  /*12ad0*/  BSYNC B0 ;  /* 0x0000000000007941 */ /* 0x000fea0003800000 */
.L_x_12576:
[----:B------:R-:W-:Y:S05]  /*12ae0*/  BRA `(.L_x_12578) ;  /* 0xffffffc800c47947 */ /* 0x000fea000383ffff */
.L_x_12508:
[----:B-1----:R1:W2:Y:S02]  /*12af0*/  SYNCS.PHASECHK.TRANS64.TRYWAIT P0, [R5+URZ+0x13280], R2 ;  /* 0x01328002050075a7 */ /* 0x0022a4000800017f */
[----:B--2---:R-:W-:Y:S05]  /*12b00*/  @!P0 NANOSLEEP.SYNCS 0x989680 ;  /* 0x009896800000895d */ /* 0x004fea0003900000 */
[----:B------:R-:W2:Y:S02]  /*12b10*/  @!P0 SYNCS.PHASECHK.TRANS64 P0, [R5+URZ+0x13280], R2 ;  /* 0x01328002050085a7 */ /* 0x000ea4000800007f */
[----:B--2---:R-:W-:Y:S05]  /*12b20*/  @!P0 BRA `(.L_x_12508) ;  /* 0xfffffffc00f08947 */ /* 0x004fea000383ffff */
[----:B------:R-:W-:Y:S05]  /*12b30*/  BRA `(.L_x_12579) ;  /* 0xffffffcc00207947 */ /* 0x000fea000383ffff */
.L_x_12510:
[----:B--2---:R2:W3:Y:S02]  /*12b40*/  SYNCS.PHASECHK.TRANS64.TRYWAIT P0, [R5+URZ+0x13240], R2 ;  /* 0x01324002050075a7 */ /* 0x0044e4000800017f */
[----:B---3--:R-:W-:Y:S05]  /*12b50*/  @!P0 NANOSLEEP.SYNCS 0x989680 ;  /* 0x009896800000895d */ /* 0x008fea0003900000 */
[----:B------:R-:W3:Y:S02]  /*12b60*/  @!P0 SYNCS.PHASECHK.TRANS64 P0, [R5+URZ+0x13240], R2 ;  /* 0x01324002050085a7 */ /* 0x000ee4000800007f */
[----:B---3--:R-:W-:Y:S05]  /*12b70*/  @!P0 BRA `(.L_x_12510) ;  /* 0xfffffffc00f08947 */ /* 0x008fea000383ffff */
[----:B------:R-:W-:Y:S05]  /*12b80*/  BRA `(.L_x_12580) ;  /* 0xffffffcc00707947 */ /* 0x000fea000383ffff */
.L_x_12514:
[----:B------:R-:W-:Y:S01]  /*12b90*/  IMAD.MOV.U32 R13, RZ, RZ, R5 ;  /* 0x000000ffff0d7224 */ /* 0x000fe200078e0005 */
[----:B------:R-:W-:Y:S01]  /*12ba0*/  MOV R15, 0xffffffff ;  /* 0xffffffff000f7802 */ /* 0x000fe20000000f00 */
[----:B------:R-:W-:Y:S02]  /*12bb0*/  IMAD.MOV.U32 R12, RZ, RZ, RZ ;  /* 0x000000ffff0c7224 */ /* 0x000fe400078e00ff */
[----:B------:R-:W-:Y:S02]  /*12bc0*/  IMAD.MOV.U32 R11, RZ, RZ, 0x1c1f ;  /* 0x00001c1fff0b7424 */ /* 0x000fe400078e00ff */
[----:B-----5:R-:W-:Y:S02]  /*12bd0*/  IMAD R7, R9, R7, RZ ;  /* 0x0000000709077224 */ /* 0x020fe400078e02ff */
[----:B------:R-:W-:-:S07]  /*12be0*/  IMAD R25, R25, 0xc0, R10 ;  /* 0x000000c019197824 */ /* 0x000fce00078e020a */
[----:B------:R-:W-:Y:S05]  /*12bf0*/  WARPSYNC.COLLECTIVE R15, `(.L_x_12581) ;  /* 0x000000000f087348 */ /* 0x000fea0003c00000 */
[----:B------:R0:W1:Y:S02]  /*12c00*/  SHFL.IDX P6, R14, R13, R12, R11 ;  /* 0x0000000c0d0e7389 */ /* 0x00006400000c000b */
[----:B01----:R-:W-:Y:S01]  /*12c10*/  ENDCOLLECTIVE ;  /* 0x000000000000791b */ /* 0x003fe20003800000 */
.L_x_12581:
[C---:B------:R-:W-:Y:S01]  /*12c20*/  VIADD R8, R25.reuse, 0x20 ;  /* 0x0000002019087836 */ /* 0x040fe20000000000 */
[----:B------:R-:W-:Y:S01]  /*12c30*/  ISETP.GE.AND P1, PT, R25, R7, PT ;  /* 0x000000071900720c */ /* 0x000fe20003f26270 */
[----:B------:R-:W-:Y:S02]  /*12c40*/  IMAD.MOV.U32 R13, RZ, RZ, R0 ;  /* 0x000000ffff0d7224 */ /* 0x000fe400078e0000 */
[----:B------:R-:W-:-:S10]  /*12c50*/  IMAD.MOV.U32 R2, RZ, RZ, R14 ;  /* 0x000000ffff027224 */ /* 0x000fd400078e000e */
[----:B------:R-:W-:Y:S05]  /*12c60*/  WARPSYNC.COLLECTIVE R15, `(.L_x_12582) ;  /* 0x000000000f087348 */ /* 0x000fea0003c00000 */
[----:B------:R0:W1:Y:S02]  /*12c70*/  SHFL.IDX P6, R14, R13, R12, R11 ;  /* 0x0000000c0d0e7389 */ /* 0x00006400000c000b */
[----:B01----:R-:W-:Y:S01]  /*12c80*/  ENDCOLLECTIVE ;  /* 0x000000000000791b */ /* 0x003fe20003800000 */
.L_x_12582:
        /* <DEDUP_REMOVED lines=8> */
.L_x_12583:
        /* <DEDUP_REMOVED lines=11> */
.L_x_12584:
        /* <DEDUP_REMOVED lines=8> */
.L_x_12585:
        /* <DEDUP_REMOVED lines=10> */
.L_x_12586:
        /* <DEDUP_REMOVED lines=8> */
.L_x_12587:
        /* <DEDUP_REMOVED lines=11> */
.L_x_12588:
[----:B------:R-:W-:Y:S02]  /*13010*/  IMAD.MOV.U32 R13, RZ, RZ, R6 ;  /* 0x000000ffff0d7224 */ /* 0x000fe400078e0006 */
[----:B------:R-:W-:Y:S02]  /*13020*/  IMAD.MOV.U32 R12, RZ, RZ, RZ ;  /* 0x000000ffff0c7224 */ /* 0x000fe400078e00ff */
[----:B------:R-:W-:-:S07]  /*13030*/  IMAD.MOV.U32 R8, RZ, RZ, R14 ;  /* 0x000000ffff087224 */ /* 0x000fce00078e000e */
[----:B------:R-:W-:Y:S05]  /*13040*/  WARPSYNC.COLLECTIVE R15, `(.L_x_12589) ;  /* 0x000000000f087348 */ /* 0x000fea0003c00000 */
[----:B------:R0:W1:Y:S02]  /*13050*/  SHFL.IDX P6, R14, R13, R12, R11 ;  /* 0x0000000c0d0e7389 */ /* 0x00006400000c000b */
[----:B01----:R-:W-:Y:S01]  /*13060*/  ENDCOLLECTIVE ;  /* 0x000000000000791b */ /* 0x003fe20003800000 */
.L_x_12589:
[----:B------:R-:W-:-:S05]  /*13070*/  @!P1 IADD3 R2, P3, R21, R8, RZ ;  /* 0x0000000815029210 */ /* 0x000fca0007f7e0ff */
[----:B------:R-:W-:-:S05]  /*13080*/  @!P1 IMAD.X R3, RZ, RZ, R5, P3 ;  /* 0x000000ffff039224 */ /* 0x000fca00018e0605 */
[----:B------:R-:W-:Y:S01]  /*13090*/  @!PT LDS RZ, [RZ] ;  /* 0x00000000fffff984 */ /* 0x000fe20000000800 */
[----:B------:R-:W-:Y:S01]  /*130a0*/  @!PT LDS RZ, [RZ] ;  /* 0x00000000fffff984 */ /* 0x000fe20000000800 */
[----:B------:R-:W-:Y:S01]  /*130b0*/  @!PT LDS RZ, [RZ] ;  /* 0x00000000fffff984 */ /* 0x000fe20000000800 */
[----:B------:R0:W-:Y:S01]  /*130c0*/  @!P1 LDGSTS.E.BYPASS.LTC128B.128 [R20+0xc800], desc[UR50][R2.64], !P0 ;  /* 0x0c80000002149fae */ /* 0x0001e2000c101d72 */
[----:B------:R-:W-:Y:S01]  /*130d0*/  IMAD.MOV.U32 R13, RZ, RZ, R4 ;  /* 0x000000ffff0d7224 */ /* 0x000fe200078e0004 */
[----:B------:R-:W-:Y:S01]  /*130e0*/  MOV R0, R14 ;  /* 0x0000000e00007202 */ /* 0x000fe20000000f00 */
[----:B0-----:R-:W-:-:S07]  /*130f0*/  VIADD R2, R25, 0x80 ;  /* 0x0000008019027836 */ /* 0x001fce0000000000 */
[----:B------:R-:W-:Y:S05]  /*13100*/  WARPSYNC.COLLECTIVE R15, `(.L_x_12590) ;  /* 0x000000000f087348 */ /* 0x000fea0003c00000 */
[----:B------:R0:W1:Y:S02]  /*13110*/  SHFL.IDX P6, R14, R13, R12, R11 ;  /* 0x0000000c0d0e7389 */ /* 0x00006400000c000b */
[----:B01----:R-:W-:Y:S01]  /*13120*/  ENDCOLLECTIVE ;  /* 0x000000000000791b */ /* 0x003fe20003800000 */
.L_x_12590:
[----:B------:R-:W-:Y:S01]  /*13130*/  ISETP.GE.AND P2, PT, R2, R7, PT ;  /* 0x000000070200720c */ /* 0x000fe20003f46270 */
[----:B------:R-:W-:Y:S02]  /*13140*/  IMAD.MOV.U32 R13, RZ, RZ, R6 ;  /* 0x000000ffff0d7224 */ /* 0x000fe400078e0006 */
[----:B------:R-:W-:-:S10]  /*13150*/  IMAD.MOV.U32 R12, RZ, RZ, 0x1 ;  /* 0x00000001ff0c7424 */ /* 0x000fd400078e00ff */
[----:B------:R-:W-:-:S13]  /*13160*/  @!P2 IADD3 R2, P1, R21, R14, RZ ;  /* 0x0000000e1502a210 */ /* 0x000fda0007f3e0ff */
[----:B------:R-:W-:Y:S05]  /*13170*/  WARPSYNC.COLLECTIVE R15, `(.L_x_12591) ;  /* 0x000000000f087348 */ /* 0x000fea0003c00000 */
[----:B------:R0:W1:Y:S02]  /*13180*/  SHFL.IDX P6, R14, R13, R12, R11 ;  /* 0x0000000c0d0e7389 */ /* 0x00006400000c000b */
[----:B01----:R-:W-:Y:S01]  /*13190*/  ENDCOLLECTIVE ;  /* 0x000000000000791b */ /* 0x003fe20003800000 */
.L_x_12591:
        /* <DEDUP_REMOVED lines=10> */
.L_x_12592:
[----:B------:R-:W-:Y:S05]  /*13240*/  BRA `(.L_x_12593) ;  /* 0xffffffd000707947 */ /* 0x000fea000383ffff */
.L_x_12517:
[----:B0-----:R0:W1:Y:S02]  /*13250*/  SYNCS.PHASECHK.TRANS64.TRYWAIT P0, [R16+URZ+0x13220], R3 ;  /* 0x01322003100075a7 */ /* 0x001064000800017f */
[----:B-1----:R-:W-:Y:S05]  /*13260*/  @!P0 NANOSLEEP.SYNCS 0x989680 ;  /* 0x009896800000895d */ /* 0x002fea0003900000 */
[----:B------:R-:W1:Y:S02]  /*13270*/  @!P0 SYNCS.PHASECHK.TRANS64 P0, [R16+URZ+0x13220], R3 ;  /* 0x01322003100085a7 */ /* 0x000e64000800007f */
[----:B-1----:R-:W-:Y:S05]  /*13280*/  @!P0 BRA `(.L_x_12517) ;  /* 0xfffffffc00f08947 */ /* 0x002fea000383ffff */
[----:B------:R-:W-:Y:S05]  /*13290*/  BRA `(.L_x_12594) ;  /* 0xffffffd000d07947 */ /* 0x000fea000383ffff */
.L_x_12523:
[----:B0-----:R0:W1:Y:S02]  /*132a0*/  SYNCS.PHASECHK.TRANS64.TRYWAIT P0, [R4+URZ+0x13280], R3 ;  /* 0x01328003040075a7 */ /* 0x001064000800017f */
[----:B-1----:R-:W-:Y:S05]  /*132b0*/  @!P0 NANOSLEEP.SYNCS 0x989680 ;  /* 0x009896800000895d */ /* 0x002fea0003900000 */
[----:B------:R-:W1:Y:S02]  /*132c0*/  @!P0 SYNCS.PHASECHK.TRANS64 P0, [R4+URZ+0x13280], R3 ;  /* 0x01328003040085a7 */ /* 0x000e64000800007f */
[----:B-1----:R-:W-:Y:S05]  /*132d0*/  @!P0 BRA `(.L_x_12523) ;  /* 0xfffffffc00f08947 */ /* 0x002fea000383ffff */
[----:B------:R-:W-:Y:S05]  /*132e0*/  BRA `(.L_x_12595) ;  /* 0xffffffd400707947 */ /* 0x000fea000383ffff */
.L_x_12528:
[----:B-1----:R1:W2:Y:S02]  /*132f0*/  SYNCS.PHASECHK.TRANS64.TRYWAIT P0, [R4+URZ+0x13240], R3 ;  /* 0x01324003040075a7 */ /* 0x0022a4000800017f */
[----:B--2---:R-:W-:Y:S05]  /*13300*/  @!P0 NANOSLEEP.SYNCS 0x989680 ;  /* 0x009896800000895d */ /* 0x004fea0003900000 */
[----:B------:R-:W2:Y:S02]  /*13310*/  @!P0 SYNCS.PHASECHK.TRANS64 P0, [R4+URZ+0x13240], R3 ;  /* 0x01324003040085a7 */ /* 0x000ea4000800007f */
[----:B--2---:R-:W-:Y:S05]  /*13320*/  @!P0 BRA `(.L_x_12528) ;  /* 0xfffffffc00f08947 */ /* 0x004fea000383ffff */
[----:B------:R-:W-:Y:S05]  /*13330*/  BRA `(.L_x_12596) ;  /* 0xffffffd400ec7947 */ /* 0x000fea000383ffff */
.L_x_12534:
[----:B0-----:R0:W1:Y:S02]  /*13340*/  SYNCS.PHASECHK.TRANS64.TRYWAIT P0, [R3+URZ+0x13270], R2 ;  /* 0x01327002030075a7 */ /* 0x001064000800017f */
[----:B-1----:R-:W-:Y:S05]  /*13350*/  @!P0 NANOSLEEP.SYNCS 0x989680 ;  /* 0x009896800000895d */ /* 0x002fea0003900000 */
[----:B------:R-:W1:Y:S02]  /*13360*/  @!P0 SYNCS.PHASECHK.TRANS64 P0, [R3+URZ+0x13270], R2 ;  /* 0x01327002030085a7 */ /* 0x000e64000800007f */
[----:B-1----:R-:W-:Y:S05]  /*13370*/  @!P0 BRA `(.L_x_12534) ;  /* 0xfffffffc00f08947 */ /* 0x002fea000383ffff */
[----:B------:R-:W-:Y:S05]  /*13380*/  BRA `(.L_x_12597) ;  /* 0xffffffd800887947 */ /* 0x000fea000383ffff */
.L_x_12536:
[----:B0-----:R0:W1:Y:S02]  /*13390*/  SYNCS.PHASECHK.TRANS64.TRYWAIT P0, [R3+URZ+0x13260], R2 ;  /* 0x01326002030075a7 */ /* 0x001064000800017f */
[----:B-1----:R-:W-:Y:S05]  /*133a0*/  @!P0 NANOSLEEP.SYNCS 0x989680 ;  /* 0x009896800000895d */ /* 0x002fea0003900000 */
[----:B------:R-:W1:Y:S02]  /*133b0*/  @!P0 SYNCS.PHASECHK.TRANS64 P0, [R3+URZ+0x13260], R2 ;  /* 0x01326002030085a7 */ /* 0x000e64000800007f */
[----:B-1----:R-:W-:Y:S05]  /*133c0*/  @!P0 BRA `(.L_x_12536) ;  /* 0xfffffffc00f08947 */ /* 0x002fea000383ffff */
[----:B------:R-:W-:Y:S05]  /*133d0*/  BRA `(.L_x_12598) ;  /* 0xffffffd800907947 */ /* 0x000fea000383ffff */
.L_x_12543:
[----:B0-----:R0:W1:Y:S02]  /*133e0*/  SYNCS.PHASECHK.TRANS64.TRYWAIT P1, [R2+URZ+0x13270], R3 ;  /* 0x01327003020075a7 */ /* 0x001064000802017f */
[----:B-1----:R-:W-:Y:S05]  /*133f0*/  @!P1 NANOSLEEP.SYNCS 0x989680 ;  /* 0x009896800000995d */ /* 0x002fea0003900000 */
[----:B------:R-:W1:Y:S02]  /*13400*/  @!P1 SYNCS.PHASECHK.TRANS64 P1, [R2+URZ+0x13270], R3 ;  /* 0x01327003020095a7 */ /* 0x000e64000802007f */
[----:B-1----:R-:W-:Y:S05]  /*13410*/  @!P1 BRA `(.L_x_12543) ;  /* 0xfffffffc00f09947 */ /* 0x002fea000383ffff */
[----:B------:R-:W-:Y:S05]  /*13420*/  BRA `(.L_x_12599) ;  /* 0xffffffdc00d47947 */ /* 0x000fea000383ffff */
.L_x_12545:
[----:B0-----:R0:W1:Y:S02]  /*13430*/  SYNCS.PHASECHK.TRANS64.TRYWAIT P1, [R2+URZ+0x13260], R5 ;  /* 0x01326005020075a7 */ /* 0x001064000802017f */
[----:B-1----:R-:W-:Y:S05]  /*13440*/  @!P1 NANOSLEEP.SYNCS 0x989680 ;  /* 0x009896800000995d */ /* 0x002fea0003900000 */
[----:B------:R-:W1:Y:S02]  /*13450*/  @!P1 SYNCS.PHASECHK.TRANS64 P1, [R2+URZ+0x13260], R5 ;  /* 0x01326005020095a7 */ /* 0x000e64000802007f */
[----:B-1----:R-:W-:Y:S05]  /*13460*/  @!P1 BRA `(.L_x_12545) ;  /* 0xfffffffc00f09947 */ /* 0x002fea000383ffff */
[----:B------:R-:W-:Y:S05]  /*13470*/  BRA `(.L_x_12600) ;  /* 0xffffffdc00dc7947 */ /* 0x000fea000383ffff */
.L_x_12558:
[----:B0-----:R0:W1:Y:S02]  /*13480*/  SYNCS.PHASECHK.TRANS64.TRYWAIT P0, [R7+URZ+0x13220], R0 ;  /* 0x01322000070075a7 */ /* 0x001064000800017f */
[----:B-1----:R-:W-:Y:S05]  /*13490*/  @!P0 NANOSLEEP.SYNCS 0x989680 ;  /* 0x009896800000895d */ /* 0x002fea0003900000 */
[----:B------:R-:W1:Y:S02]  /*134a0*/  @!P0 SYNCS.PHASECHK.TRANS64 P0, [R7+URZ+0x13220], R0 ;  /* 0x01322000070085a7 */ /* 0x000e64000800007f */
[----:B-1----:R-:W-:Y:S05]  /*134b0*/  @!P0 BRA `(.L_x_12558) ;  /* 0xfffffffc00f08947 */ /* 0x002fea000383ffff */
[----:B------:R-:W-:Y:S05]  /*134c0*/  BRA `(.L_x_12601) ;  /* 0xffffffec00d07947 */ /* 0x000fea000383ffff */
.L_x_12559:
        /* <DEDUP_REMOVED lines=11> */
.L_x_12603:
[----:B------:R-:W-:Y:S05]  /*13580*/  BSYNC B0 ;  /* 0x0000000000007941 */ /* 0x000fea0003800000 */
.L_x_12602:
[----:B------:R-:W-:Y:S05]  /*13590*/  BRA `(.L_x_12604) ;  /* 0xffffffec00b87947 */ /* 0x000fea000383ffff */
.L_x_12562:
[----:B------:R-:W-:Y:S01]  /*135a0*/  BSSY B1, `(.L_x_12605) ;  /* 0x0000006000017945 */ /* 0x000fe20003800000 */
[----:B------:R-:W-:-:S07]  /*135b0*/  IMAD.MOV.U32 R15, RZ, RZ, -0x1 ;  /* 0xffffffffff0f7424 */ /* 0x000fce00078e00ff */
[----:B0-----:R-:W-:Y:S05]  /*135c0*/  WARPSYNC.COLLECTIVE R15, `(.L_x_12606) ;  /* 0x000000000f0c7348 */ /* 0x001fea0003c00000 */
[----:B------:R-:W-:Y:S02]  /*135d0*/  ELECT P6, UR62, PT ;  /* 0x00000000003e782f */ /* 0x000fe400038c0000 */
[----:B------:R-:W-:Y:S01]  /*135e0*/  MOV R14, UR62 ;  /* 0x0000003e000e7c02 */ /* 0x000fe20008000f00 */
[----:B0-----:R-:W-:Y:S10]  /*135f0*/  ENDCOLLECTIVE ;  /* 0x000000000000791b */ /* 0x001ff40003800000 */
.L_x_12606:
[----:B------:R-:W-:Y:S05]  /*13600*/  BSYNC B1 ;  /* 0x0000000000017941 */ /* 0x000fea0003800000 */
.L_x_12605:
[----:B------:R-:W-:Y:S05]  /*13610*/  BRA `(.L_x_12607) ;  /* 0xffffffec00b07947 */ /* 0x000fea000383ffff */
.L_x_12564:
[----:B0-----:R0:W1:Y:S02]  /*13620*/  SYNCS.PHASECHK.TRANS64.TRYWAIT P1, [R5+URZ], R4 ;  /* 0x00000004050075a7 */ /* 0x001064000802017f */
[----:B-1----:R-:W-:Y:S05]  /*13630*/  @!P1 NANOSLEEP.SYNCS 0x989680 ;  /* 0x009896800000995d */ /* 0x002fea0003900000 */
[----:B------:R-:W1:Y:S02]  /*13640*/  @!P1 SYNCS.PHASECHK.TRANS64 P1, [R5+URZ], R4 ;  /* 0x00000004050095a7 */ /* 0x000e64000802007f */
[----:B-1----:R-:W-:Y:S05]  /*13650*/  @!P1 BRA `(.L_x_12564) ;  /* 0xfffffffc00f09947 */ /* 0x002fea000383ffff */
[----:B------:R-:W-:Y:S05]  /*13660*/  BRA `(.L_x_12608) ;  /* 0xffffffec00e47947 */ /* 0x000fea000383ffff */
.L_x_12565:
[----:B-1----:R1:W2:Y:S02]  /*13670*/  SYNCS.PHASECHK.TRANS64.TRYWAIT P1, [R3+URZ], R0 ;  /* 0x00000000030075a7 */ /* 0x0022a4000802017f */
[----:B--2---:R-:W-:Y:S05]  /*13680*/  @!P1 NANOSLEEP.SYNCS 0x989680 ;  /* 0x009896800000995d */ /* 0x004fea0003900000 */
[----:B------:R-:W2:Y:S02]  /*13690*/  @!P1 SYNCS.PHASECHK.TRANS64 P1, [R3+URZ], R0 ;  /* 0x00000000030095a7 */ /* 0x000ea4000802007f */
[----:B--2---:R-:W-:Y:S05]  /*136a0*/  @!P1 BRA `(.L_x_12565) ;  /* 0xfffffffc00f09947 */ /* 0x004fea000383ffff */
[----:B------:R-:W-:Y:S05]  /*136b0*/  BRA `(.L_x_12609) ;  /* 0xffffffec00d87947 */ /* 0x000fea000383ffff */
.L_x_12567:
[----:B-1----:R1:W2:Y:S02]  /*136c0*/  SYNCS.PHASECHK.TRANS64.TRYWAIT P1, [R3+URZ+0x13260], R4 ;  /* 0x01326004030075a7 */ /* 0x0022a4000802017f */
[----:B--2---:R-:W-:Y:S05]  /*136d0*/  @!P1 NANOSLEEP.SYNCS 0x989680 ;  /* 0x009896800000995d */ /* 0x004fea0003900000 */
[----:B------:R-:W2:Y:S02]  /*136e0*/  @!P1 SYNCS.PHASECHK.TRANS64 P1, [R3+URZ+0x13260], R4 ;  /* 0x01326004030095a7 */ /* 0x000ea4000802007f */
[----:B--2---:R-:W-:Y:S05]  /*136f0*/  @!P1 BRA `(.L_x_12567) ;  /* 0xfffffffc00f09947 */ /* 0x004fea000383ffff */
[----:B------:R-:W-:Y:S05]  /*13700*/  BRA `(.L_x_12610) ;  /* 0xffffffec00d87947 */ /* 0x000fea000383ffff */
.L_x_12569:
[----:B0-----:R0:W2:Y:S02]  /*13710*/  SYNCS.PHASECHK.TRANS64.TRYWAIT P1, [R5+URZ+0x13260], R0 ;  /* 0x01326000050075a7 */ /* 0x0010a4000802017f */
[----:B--2---:R-:W-:Y:S05]  /*13720*/  @!P1 NANOSLEEP.SYNCS 0x989680 ;  /* 0x009896800000995d */ /* 0x004fea0003900000 */
[----:B------:R-:W2:Y:S02]  /*13730*/  @!P1 SYNCS.PHASECHK.TRANS64 P1, [R5+URZ+0x13260], R0 ;  /* 0x01326000050095a7 */ /* 0x000ea4000802007f */
[----:B--2---:R-:W-:Y:S05]  /*13740*/  @!P1 BRA `(.L_x_12569) ;  /* 0xfffffffc00f09947 */ /* 0x004fea000383ffff */
[----:B------:R-:W-:Y:S05]  /*13750*/  BRA `(.L_x_12611) ;  /* 0xffffffec00d87947 */ /* 0x000fea000383ffff */
.L_x_12571:
[----:B--2---:R2:W3:Y:S02]  /*13760*/  SYNCS.PHASECHK.TRANS64.TRYWAIT P0, [R3+URZ+0x13280], R4 ;  /* 0x01328004030075a7 */ /* 0x0044e4000800017f */
[----:B---3--:R-:W-:Y:S05]  /*13770*/  @!P0 NANOSLEEP.SYNCS 0x989680 ;  /* 0x009896800000895d */ /* 0x008fea0003900000 */
[----:B------:R-:W3:Y:S02]  /*13780*/  @!P0 SYNCS.PHASECHK.TRANS64 P0, [R3+URZ+0x13280], R4 ;  /* 0x01328004030085a7 */ /* 0x000ee4000800007f */
[----:B---3--:R-:W-:Y:S05]  /*13790*/  @!P0 BRA `(.L_x_12571) ;  /* 0xfffffffc00f08947 */ /* 0x008fea000383ffff */
[----:B------:R-:W-:Y:S05]  /*137a0*/  BRA `(.L_x_12572) ;  /* 0xffffffec00d47947 */ /* 0x000fea000383ffff */
.L_x_12612:
        /* <DEDUP_REMOVED lines=13> */
.L_x_12997:


//--------------------- .text._ZN7cutlass13device_kernelIN5flash11enable_sm90INS1_16FlashAttnFwdSm90INS1_25CollectiveMainloopFwdSm90ILi2EN4cute5tupleIJNS5_1CILi1EEES8_S8_EEENS6_IJNS7_ILi192EEENS7_ILi160EEENS7_ILi64EEEEEELi64ENS_12float_e4m3_tEfNS_4arch4Sm90ELb1ELb0ELb1ELb1ELb0ELb1ELb0ELb1ELb1ELb1ELb0ELb0EEENS1_21CollectiveEpilogueFwdINS6_IJSA_SC_SB_EEES9_NS_10bfloat16_tESG_Li384ELb1ELb1ELb0ELb1EEENS1_36VarlenDynamicPersistentTileSchedulerILi192ELi160ELi384ELi128ELb0ELb1ELb1ELb1ELb1ELb1EEEEEEEEEvNT_6ParamsE --------------------------
	.section	.text._ZN7cutlass13device_kernelIN5flash11enable_sm90INS1_16FlashAttnFwdSm90INS1_25CollectiveMainloopFwdSm90ILi2EN4cute5tupleIJNS5_1CILi1EEES8_S8_EEENS6_IJNS7_ILi192EEENS7_ILi160EEENS7_ILi64EEEEEELi64ENS_12float_e4m3_tEfNS_4arch4Sm90ELb1ELb0ELb1ELb1ELb0ELb1ELb0ELb1ELb1ELb1ELb0ELb0EEENS1_21CollectiveEpilogueFwdINS6_IJSA_SC_SB_EEES9_NS_10bfloat16_tESG_Li384ELb1ELb1ELb0ELb1EEENS1_36VarlenDynamicPersistentTileSchedulerILi192ELi160ELi384ELi128ELb0ELb1ELb1ELb1ELb1ELb1EEEEEEEEEvNT_6ParamsE,"ax",@progbits
	.align	128
.text._ZN7cutlass13device_kernelIN5flash11enable_sm90INS1_16FlashAttnFwdSm90INS1_25CollectiveMainloopFwdSm90ILi2EN4cute5tupleIJNS5_1CILi1EEES8_S8_EEENS6_IJNS7_ILi192EEENS7_ILi160EEENS7_ILi64EEEEEELi64ENS_12float_e4m3_tEfNS_4arch4Sm90ELb1ELb0ELb1ELb1ELb0ELb1ELb0ELb1ELb1ELb1ELb0ELb0EEENS1_21CollectiveEpilogueFwdINS6_IJSA_SC_SB_EEES9_NS_10bfloat16_tESG_Li384ELb1ELb1ELb0ELb1EEENS1_36VarlenDynamicPersistentTileSchedulerILi192ELi160ELi384ELi128ELb0ELb1ELb1ELb1ELb1ELb1EEEEEEEEEvNT_6ParamsE:
        .type           _ZN7cutlass13device_kernelIN5flash11enable_sm90INS1_16FlashAttnFwdSm90INS1_25CollectiveMainloopFwdSm90ILi2EN4cute5tupleIJNS5_1CILi1EEES8_S8_EEENS6_IJNS7_ILi192EEENS7_ILi160EEENS7_ILi64EEEEEELi64ENS_12float_e4m3_tEfNS_4arch4Sm90ELb1ELb0ELb1ELb1ELb0ELb1ELb0ELb1ELb1ELb1ELb0ELb0EEENS1_21CollectiveEpilogueFwdINS6_IJSA_SC_SB_EEES9_NS_10bfloat16_tESG_Li384ELb1ELb1ELb0ELb1EEENS1_36VarlenDynamicPersistentTileSchedulerILi192ELi160ELi384ELi128ELb0ELb1ELb1ELb1ELb1ELb1EEEEEEEEEvNT_6ParamsE,@function
        .size           _ZN7cutlass13device_kernelIN5flash11enable_sm90INS1_16FlashAttnFwdSm90INS1_25CollectiveMainloopFwdSm90ILi2EN4cute5tupleIJNS5_1CILi1EEES8_S8_EEENS6_IJNS7_ILi192EEENS7_ILi160EEENS7_ILi64EEEEEELi64ENS_12float_e4m3_tEfNS_4arch4Sm90ELb1ELb0ELb1ELb1ELb0ELb1ELb0ELb1ELb1ELb1ELb0ELb0EEENS1_21CollectiveEpilogueFwdINS6_IJSA_SC_SB_EEES9_NS_10bfloat16_tESG_Li384ELb1ELb1ELb0ELb1EEENS1_36VarlenDynamicPersistentTileSchedulerILi192ELi160ELi384ELi128ELb0ELb1ELb1ELb1ELb1ELb1EEEEEEEEEvNT_6ParamsE,(.L_x_12998 - _ZN7cutlass13device_kernelIN5flash11enable_sm90INS1_16FlashAttnFwdSm90INS1_25CollectiveMainloopFwdSm90ILi2EN4cute5tupleIJNS5_1CILi1EEES8_S8_EEENS6_IJNS7_ILi192EEENS7_ILi160EEENS7_ILi64EEEEEELi64ENS_12float_e4m3_tEfNS_4arch4Sm90ELb1ELb0ELb1ELb1ELb0ELb1ELb0ELb1ELb1ELb1ELb0ELb0EEENS1_21CollectiveEpilogueFwdINS6_IJSA_SC_SB_EEES9_NS_10bfloat16_tESG_Li384ELb1ELb1ELb0ELb1EEENS1_36VarlenDynamicPersistentTileSchedulerILi192ELi160ELi384ELi128ELb0ELb1ELb1ELb1ELb1ELb1EEEEEEEEEvNT_6ParamsE)
        .other          _ZN7cutlass13device_kernelIN5flash11enable_sm90INS1_16FlashAttnFwdSm90INS1_25CollectiveMainloopFwdSm90ILi2EN4cute5tupleIJNS5_1CILi1EEES8_S8_EEENS6_IJNS7_ILi192EEENS7_ILi160EEENS7_ILi64EEEEEELi64ENS_12float_e4m3_tEfNS_4arch4Sm90ELb1ELb0ELb1ELb1ELb0ELb1ELb0ELb1ELb1ELb1ELb0ELb0EEENS1_21CollectiveEpilogueFwdINS6_IJSA_SC_SB_EEES9_NS_10bfloat16_tESG_Li384ELb1ELb1ELb0ELb1EEENS1_36VarlenDynamicPersistentTileSchedulerILi192ELi160ELi384ELi128ELb0ELb1ELb1ELb1ELb1ELb1EEEEEEEEEvNT_6ParamsE,@"STO_CUDA_ENTRY STV_DEFAULT"
_ZN7cutlass13device_kernelIN5flash11enable_sm90INS1_16FlashAttnFwdSm90INS1_25CollectiveMainloopFwdSm90ILi2EN4cute5tupleIJNS5_1CILi1EEES8_S8_EEENS6_IJNS7_ILi192EEENS7_ILi160EEENS7_ILi64EEEEEELi64ENS_12float_e4m3_tEfNS_4arch4Sm90ELb1ELb0ELb1ELb1ELb0ELb1ELb0ELb1ELb1ELb1ELb0ELb0EEENS1_21CollectiveEpilogueFwdINS6_IJSA_SC_SB_EEES9_NS_10bfloat16_tESG_Li384ELb1ELb1ELb0ELb1EEENS1_36VarlenDynamicPersistentTileSchedulerILi192ELi160ELi384ELi128ELb0ELb1ELb1ELb1ELb1ELb1EEEEEEEEEvNT_6ParamsE:
        /* <DEDUP_REMOVED lines=23> */
.L_x_12614:
[----:B------:R-:W-:Y:S05]  /*0170*/  BSYNC B0 ;  /* 0x0000000000007941 */ /* 0x000fea0003800000 */
.L_x_12613:
        /* <DEDUP_REMOVED lines=40> */
.L_x_12615:
        /* <DEDUP_REMOVED lines=22> */
.L_x_12616:
        /* <DEDUP_REMOVED lines=18> */
.L_x_12617:
        /* <DEDUP_REMOVED lines=22> */
.L_x_12618:
        /* <DEDUP_REMOVED lines=22> */
.L_x_12619:
        /* <DEDUP_REMOVED lines=9> */
.L_x_12622:
        /* <DEDUP_REMOVED lines=19> */
[----:B------:R-:W-:Y:S02]  /*0b00*/  SHF.R.S32.HI R0, RZ, 0x1f, R18 ;  /* 0x0000001fff007819 */ /* 0x000fe40000011412 */
[-C--:B------:R-:W-:Y:S02]  /*0b10*/  LEA.HI R3, R18, R18.reuse, RZ, 0x1 ;  /* 0x0000001212037211 */ /* 0x080fe400078f08ff */
[CC--:B------:R-:W-:Y:S02]  /*0b20*/  LEA.HI R4, R0.reuse, R18.reuse, RZ, 0x5 ;  /* 0x0000001200047211 */ /* 0x0c0fe400078f28ff */
[----:B------:R-:W-:Y:S02]  /*0b30*/  SHF.R.S32.HI R156, RZ, 0x1, R3 ;  /* 0x00000001ff9c7819 */ /* 0x000fe40000011403 */
[----:B--2---:R-:W-:Y:S01]  /*0b40*/  LEA.HI R2, R0, R18, RZ, 0x7 ;  /* 0x0000001200027211 */ /* 0x004fe200078f38ff */
[----:B------:R-:W-:Y:S01]  /*0b50*/  IMAD.SHL.U32 R5, R4, 0x20, RZ ;  /* 0x0000002004057824 */ /* 0x000fe200078e00ff */
[----:B------:R-:W-:-:S02]  /*0b60*/  LEA.HI R4, R3, R156, RZ, 0x1 ;  /* 0x0000009c03047211 */ /* 0x000fc400078f08ff */
[-C--:B------:R-:W-:Y:S02]  /*0b70*/  LEA.HI R6, R0, R18.reuse, RZ, 0x4 ;  /* 0x0000001200067211 */ /* 0x080fe400078f20ff */
[----:B------:R-:W-:Y:S02]  /*0b80*/  LOP3.LUT R10, R2, 0xffffff80, RZ, 0xc0, !PT ;  /* 0xffffff80020a7812 */ /* 0x000fe400078ec0ff */
[----:B------:R-:W-:Y:S02]  /*0b90*/  LOP3.LUT R9, R5, 0xfffffc00, RZ, 0xc0, !PT ;  /* 0xfffffc0005097812 */ /* 0x000fe400078ec0ff */
[----:B------:R-:W-:Y:S01]  /*0ba0*/  LOP3.LUT R5, R4, 0x3fffffe, RZ, 0xc0, !PT ;  /* 0x03fffffe04057812 */ /* 0x000fe200078ec0ff */
[----:B------:R-:W-:Y:S01]  /*0bb0*/  IMAD.IADD R20, R18, 0x1, -R10 ;  /* 0x0000000112147824 */ /* 0x000fe200078e0a0a */
[----:B------:R-:W-:Y:S02]  /*0bc0*/  LOP3.LUT R8, R6, 0x3fffff0, RZ, 0xc0, !PT ;  /* 0x03fffff006087812 */ /* 0x000fe400078ec0ff */
[----:B------:R-:W-:Y:S01]  /*0bd0*/  SHF.R.S32.HI R7, RZ, 0x4, R6 ;  /* 0x00000004ff077819 */ /* 0x000fe20000011406 */
[----:B------:R-:W-:Y:S01]  /*0be0*/  IMAD.IADD R5, R156, 0x1, -R5 ;  /* 0x000000019c057824 */ /* 0x000fe200078e0a05 */
[----:B------:R-:W-:Y:S01]  /*0bf0*/  LEA.HI R4, R0, R18, RZ, 0x2 ;  /* 0x0000001200047211 */ /* 0x000fe200078f10ff */
[----:B------:R-:W-:Y:S01]  /*0c00*/  IMAD.IADD R8, R18, 0x1, -R8 ;  /* 0x0000000112087824 */ /* 0x000fe200078e0a08 */
[----:B------:R-:W-:Y:S01]  /*0c10*/  LEA.HI R6, R6, R7, RZ, 0x1 ;  /* 0x0000000706067211 */ /* 0x000fe200078f08ff */
[----:B------:R-:W-:Y:S01]  /*0c20*/  IMAD R19, R7, 0x8, R5 ;  /* 0x0000000807137824 */ /* 0x000fe200078e0205 */
[----:B------:R-:W-:-:S02]  /*0c30*/  SHF.R.S32.HI R10, RZ, 0x1f, R20 ;  /* 0x0000001fff0a7819 */ /* 0x000fc40000011414 */
[----:B------:R-:W-:Y:S02]  /*0c40*/  SHF.R.S32.HI R21, RZ, 0x7, R2 ;  /* 0x00000007ff157819 */ /* 0x000fe40000011402 */
[--C-:B------:R-:W-:Y:S02]  /*0c50*/  SHF.R.S32.HI R2, RZ, 0x2, R4.reuse ;  /* 0x00000002ff027819 */ /* 0x100fe40000011404 */
[----:B------:R-:W-:Y:S01]  /*0c60*/  SHF.R.S32.HI R5, RZ, 0x1f, R4 ;  /* 0x0000001fff057819 */ /* 0x000fe20000011404 */
[----:B------:R-:W-:Y:S01]  /*0c70*/  IMAD R9, R8, 0x40, R9 ;  /* 0x0000004008097824 */ /* 0x000fe200078e0209 */
[----:B------:R-:W-:Y:S02]  /*0c80*/  LOP3.LUT R6, R6, 0x1ffffffe, RZ, 0xc0, !PT ;  /* 0x1ffffffe06067812 */ /* 0x000fe400078ec0ff */
[----:B------:R-:W-:Y:S02]  /*0c90*/  LEA.HI R8, R10, R20, RZ, 0x2 ;  /* 0x000000140a087211 */ /* 0x000fe400078f10ff */
[----:B------:R-:W-:-:S02]  /*0ca0*/  LEA.HI R5, R5, R2, RZ, 0x2 ;  /* 0x0000000205057211 */ /* 0x000fc400078f10ff */
[----:B------:R-:W-:Y:S02]  /*0cb0*/  IADD3 R6, R7, -R6, RZ ;  /* 0x8000000607067210 */ /* 0x000fe40007ffe0ff */
[--C-:B------:R-:W-:Y:S02]  /*0cc0*/  SHF.R.S32.HI R7, RZ, 0x2, R8.reuse ;  /* 0x00000002ff077819 */ /* 0x100fe40000011408 */
[----:B------:R-:W-:Y:S02]  /*0cd0*/  SHF.R.S32.HI R12, RZ, 0x1f, R8 ;  /* 0x0000001fff0c7819 */ /* 0x000fe40000011408 */
[----:B------:R-:W-:Y:S02]  /*0ce0*/  LOP3.LUT R5, R5, 0xfffffffc, RZ, 0xc0, !PT ;  /* 0xfffffffc05057812 */ /* 0x000fe400078ec0ff */
[----:B------:R-:W-:Y:S02]  /*0cf0*/  LEA.HI R12, R12, R7, RZ, 0x3 ;  /* 0x000000070c0c7211 */ /* 0x000fe400078f18ff */
[----:B------:R-:W-:Y:S01]  /*0d00*/  LOP3.LUT R11, R4, 0xfffffffc, RZ, 0xc0, !PT ;  /* 0xfffffffc040b7812 */ /* 0x000fe200078ec0ff */
[----:B------:R-:W-:Y:S01]  /*0d10*/  IMAD.IADD R5, R2, 0x1, -R5 ;  /* 0x0000000102057824 */ /* 0x000fe200078e0a05 */
[----:B------:R-:W-:Y:S01]  /*0d20*/  LOP3.LUT R12, R12, 0xfffffff8, RZ, 0xc0, !PT ;  /* 0xfffffff80c0c7812 */ /* 0x000fe200078ec0ff */
[----:B------:R-:W-:Y:S01]  /*0d30*/  IMAD.HI R4, R21, 0x55555556, RZ ;  /* 0x5555555615047827 */ /* 0x000fe200078e02ff */
[----:B------:R-:W-:-:S03]  /*0d40*/  LEA.HI R10, R10, R20, RZ, 0x5 ;  /* 0x000000140a0a7211 */ /* 0x000fc600078f28ff */
[----:B------:R-:W-:Y:S01]  /*0d50*/  IMAD R2, R6, 0x8, R9 ;  /* 0x0000000806027824 */ /* 0x000fe200078e0209 */
[----:B------:R-:W-:Y:S01]  /*0d60*/  LEA.HI R0, R0, R18, RZ, 0x3 ;  /* 0x0000001200007211 */ /* 0x000fe200078f18ff */
[----:B------:R-:W-:Y:S01]  /*0d70*/  IMAD.IADD R7, R7, 0x1, -R12 ;  /* 0x0000000107077824 */ /* 0x000fe200078e0a0c */
[----:B------:R-:W-:Y:S02]  /*0d80*/  LEA.HI R4, R4, R4, RZ, 0x1 ;  /* 0x0000000404047211 */ /* 0x000fe400078f08ff */
[----:B------:R-:W-:Y:S01]  /*0d90*/  SHF.R.S32.HI R10, RZ, 0x5, R10 ;  /* 0x00000005ff0a7819 */ /* 0x000fe2000001140a */
[----:B------:R0:W-:Y:S01]  /*0da0*/  STL [R1+0x7c], R2 ;  /* 0x00007c0201007387 */ /* 0x0001e20000100800 */
[----:B------:R-:W-:Y:S01]  /*0db0*/  LOP3.LUT R3, R3, 0xfffffffe, RZ, 0xc0, !PT ;  /* 0xfffffffe03037812 */ /* 0x000fe200078ec0ff */
[----:B------:R-:W-:Y:S02]  /*0dc0*/  IMAD R4, R4, -0x3, R21 ;  /* 0xfffffffd04047824 */ /* 0x000fe400078e0215 */
[----:B------:R-:W-:Y:S01]  /*0dd0*/  IMAD R7, R10, 0x10, R7 ;  /* 0x000000100a077824 */ /* 0x000fe200078e0207 */
[----:B0-----:R-:W-:Y:S01]  /*0de0*/  LOP3.LUT R2, R0, 0xfffffff8, RZ, 0xc0, !PT ;  /* 0xfffffff800027812 */ /* 0x001fe200078ec0ff */
[----:B------:R-:W-:Y:S01]  /*0df0*/  IMAD.IADD R3, R18, 0x1, -R3 ;  /* 0x0000000112037824 */ /* 0x000fe200078e0a03 */
[----:B------:R-:W-:-:S03]  /*0e00*/  SHF.R.S32.HI R6, RZ, 0x3, R0 ;  /* 0x00000003ff067819 */ /* 0x000fc60000011400 */
[----:B------:R-:W-:Y:S01]  /*0e10*/  IMAD.IADD R2, R18, 0x1, -R2 ;  /* 0x0000000112027824 */ /* 0x000fe200078e0a02 */
[----:B------:R0:W-:Y:S01]  /*0e20*/  STL [R1+0x6c], R5 ;  /* 0x00006c0501007387 */ /* 0x0001e20000100800 */
[----:B------:R-:W-:Y:S01]  /*0e30*/  IMAD R4, R4, 0x40, R7 ;  /* 0x0000004004047824 */ /* 0x000fe200078e0207 */
[----:B------:R-:W-:Y:S01]  /*0e40*/  SHF.L.U32 R0, R5, 0x7, RZ ;  /* 0x0000000705007819 */ /* 0x000fe200000006ff */
[----:B------:R-:W-:Y:S01]  /*0e50*/  IMAD.SHL.U32 R6, R3, 0x8, RZ ;  /* 0x0000000803067824 */ /* 0x000fe200078e00ff */
[----:B------:R-:W-:Y:S01]  /*0e60*/  STL [R1+0x44], R13 ;  /* 0x0000440d01007387 */ /* 0x000fe20000100800 */
[----:B------:R-:W-:-:S03]  /*0e70*/  IMAD.IADD R11, R18, 0x1, -R11 ;  /* 0x00000001120b7824 */ /* 0x000fc600078e0a0b */
[----:B------:R-:W-:Y:S01]  /*0e80*/  STL [R1+0x48], R14 ;  /* 0x0000480e01007387 */ /* 0x000fe20000100800 */
[----:B0-----:R-:W-:Y:S01]  /*0e90*/  IMAD.SHL.U32 R5, R2, 0x8, RZ ;  /* 0x0000000802057824 */ /* 0x001fe200078e00ff */
[----:B------:R-:W-:Y:S02]  /*0ea0*/  LOP3.LUT R2, R0, 0x180, RZ, 0xc0, !PT ;  /* 0x0000018000027812 */ /* 0x000fe400078ec0ff */
[----:B------:R-:W-:Y:S01]  /*0eb0*/  STL [R1+0x4c], R15 ;  /* 0x00004c0f01007387 */ /* 0x000fe20000100800 */
[----:B------:R-:W-:Y:S01]  /*0ec0*/  IMAD.SHL.U32 R18, R3, 0x10, RZ ;  /* 0x0000001003127824 */ /* 0x000fe200078e00ff */
[----:B------:R-:W-:Y:S02]  /*0ed0*/  SHF.R.S32.HI R3, RZ, 0x1f, R5 ;  /* 0x0000001fff037819 */ /* 0x000fe40000011405 */
[----:B------:R-:W-:Y:S04]  /*0ee0*/  STL [R1+0x78], R4 ;  /* 0x0000780401007387 */ /* 0x000fe80000100800 */
[----:B------:R-:W-:Y:S04]  /*0ef0*/  STL [R1+0x60], RZ ;  /* 0x000060ff01007387 */ /* 0x000fe80000100800 */
[----:B------:R-:W-:Y:S01]  /*0f00*/  STL [R1+0x4], RZ ;  /* 0x000004ff01007387 */ /* 0x000fe20000100800 */
[----:B------:R-:W-:-:S03]  /*0f10*/  LEA.HI R12, R11, R11, RZ, 0x1 ;  /* 0x0000000b0b0c7211 */ /* 0x000fc600078f08ff */
[----:B------:R0:W-:Y:S01]  /*0f20*/  STL [R1+0x8], R6 ;  /* 0x0000080601007387 */ /* 0x0001e20000100800 */
[----:B------:R-:W-:-:S03]  /*0f30*/  SHF.R.S32.HI R0, RZ, 0x1f, R156 ;  /* 0x0000001fff007819 */ /* 0x000fc6000001149c */
[----:B------:R1:W-:Y:S01]  /*0f40*/  STL [R1+0x68], R5 ;  /* 0x0000680501007387 */ /* 0x0003e20000100800 */
[----:B------:R-:W-:-:S03]  /*0f50*/  LOP3.LUT R0, R2, 0x10, R18, 0xf8, !PT ;  /* 0x0000001002007812 */ /* 0x000fc600078ef812 */
[----:B------:R-:W-:Y:S01]  /*0f60*/  STL [R1+0x2c], R2 ;  /* 0x00002c0201007387 */ /* 0x000fe20000100800 */
[----:B0-----:R-:W-:-:S03]  /*0f70*/  VIADD R6, R6, 0x10 ;  /* 0x0000001006067836 */ /* 0x001fc60000000000 */
[----:B------:R0:W-:Y:S01]  /*0f80*/  STL [R1+0x80], R3 ;  /* 0x0000800301007387 */ /* 0x0001e20000100800 */
[----:B------:R-:W-:Y:S01]  /*0f90*/  LOP3.LUT R12, R12, 0x1ffffffe, RZ, 0xc0, !PT ;  /* 0x1ffffffe0c0c7812 */ /* 0x000fe200078ec0ff */
[----:B-1----:R-:W-:Y:S01]  /*0fa0*/  IMAD.SHL.U32 R5, R19, 0x40, RZ ;  /* 0x0000004013057824 */ /* 0x002fe200078e00ff */
[----:B------:R-:W-:Y:S01]  /*0fb0*/  LOP3.LUT R8, R8, 0x7ffffffc, RZ, 0xc0, !PT ;  /* 0x7ffffffc08087812 */ /* 0x000fe200078ec0ff */
[----:B------:R-:W-:Y:S01]  /*0fc0*/  STL [R1+0x10], R6 ;  /* 0x0000100601007387 */ /* 0x000fe20000100800 */
[----:B0-----:R-:W-:Y:S02]  /*0fd0*/  SHF.R.U32.HI R3, RZ, 0x3, R2 ;  /* 0x00000003ff037819 */ /* 0x001fe40000011602 */
[----:B------:R-:W-:Y:S02]  /*0fe0*/  LOP3.LUT R2, R2, 0x30, R18, 0xf8, !PT ;  /* 0x0000003002027812 */ /* 0x000fe400078ef812 */
[----:B------:R-:W-:Y:S01]  /*0ff0*/  LOP3.LUT R0, R0, R3, RZ, 0x3c, !PT ;  /* 0x0000000300007212 */ /* 0x000fe200078e3cff */
[----:B------:R0:W-:Y:S01]  /*1000*/  STL [R1+0x30], R3 ;  /* 0x0000300301007387 */ /* 0x0001e20000100800 */
[----:B------:R-:W-:-:S02]  /*1010*/  IMAD.IADD R12, R11, 0x1, -R12 ;  /* 0x000000010b0c7824 */ /* 0x000fc400078e0a0c */
[----:B------:R-:W-:Y:S01]  /*1020*/  IMAD.IADD R7, R20, 0x1, -R8 ;  /* 0x0000000114077824 */ /* 0x000fe200078e0a08 */
[----:B------:R-:W-:Y:S01]  /*1030*/  STL [R1+0x34], R5 ;  /* 0x0000340501007387 */ /* 0x000fe20000100800 */
[----:B0-----:R-:W-:Y:S02]  /*1040*/  LOP3.LUT R3, R2, R3, RZ, 0x3c, !PT ;  /* 0x0000000302037212 */ /* 0x001fe400078e3cff */
[----:B------:R-:W-:Y:S01]  /*1050*/  SHF.R.S32.HI R2, RZ, 0x1f, R6 ;  /* 0x0000001fff027819 */ /* 0x000fe20000011406 */
[----:B------:R-:W-:Y:S02]  /*1060*/  IMAD.IADD R6, R5, 0x1, R0 ;  /* 0x0000000105067824 */ /* 0x000fe400078e0200 */
[----:B------:R-:W-:Y:S02]  /*1070*/  IMAD R0, R12, 0x8, R4 ;  /* 0x000000080c007824 */ /* 0x000fe400078e0204 */
[----:B------:R0:W-:Y:S04]  /*1080*/  STL [R1+0x70], R2 ;  /* 0x0000700201007387 */ /* 0x0001e80000100800 */
[----:B------:R1:W-:Y:S01]  /*1090*/  STL [R1+0x38], R7 ;  /* 0x0000380701007387 */ /* 0x0003e20000100800 */
[----:B0-----:R-:W-:-:S03]  /*10a0*/  IADD3 R2, R16, R5, R3 ;  /* 0x0000000510027210 */ /* 0x001fc60007ffe003 */
[----:B------:R1:W-:Y:S04]  /*10b0*/  STL [R1+0x14], R6 ;  /* 0x0000140601007387 */ /* 0x0003e80000100800 */
[----:B------:R1:W-:Y:S04]  /*10c0*/  STL [R1+0x3c], R0 ;  /* 0x00003c0001007387 */ /* 0x0003e80000100800 */
[----:B------:R1:W-:Y:S01]  /*10d0*/  STL [R1+0x74], R2 ;  /* 0x0000740201007387 */ /* 0x0003e20000100800 */
[----:B------:R-:W-:Y:S02]  /*10e0*/  CS2R R22, SRZ ;  /* 0x0000000000167805 */ /* 0x000fe4000001ff00 */
[----:B---3--:R-:W-:Y:S01]  /*10f0*/  LOP3.LUT R157, R17, 0x1, RZ, 0xfc, !PT ;  /* 0x00000001119d7812 */ /* 0x008fe200078efcff */
[----:B-1----:R-:W-:-:S07]  /*1100*/  IMAD.MOV.U32 R17, RZ, RZ, RZ ;  /* 0x000000ffff117224 */ /* 0x002fce00078e00ff */
.L_x_12734:
[----:B--2---:R-:W2:Y:S01]  /*1110*/  LDL.LU R0, [R1+0x4c] ;  /* 0x00004c0001007983 */ /* 0x004ea20000300800 */
[----:B01----:R-:W2:Y:S01]  /*1120*/  LDC.64 R2, c[0x0][0xc88] ;  /* 0x00032200ff027b82 */ /* 0x003ea20000000a00 */
[----:B------:R-:W-:Y:S01]  /*1130*/  ULDC.64 UR4, c[0x0][0xa28] ;  /* 0x00028a0000047ab9 */ /* 0x000fe20000000a00 */
[----:B------:R-:W-:Y:S01]  /*1140*/  ULDC.64 UR8, c[0x0][0xa18] ;  /* 0x0002860000087ab9 */ /* 0x000fe20000000a00 */
[----:B------:R-:W-:Y:S01]  /*1150*/  ISETP.NE.U32.AND P2, PT, RZ, UR4, PT ;  /* 0x00000004ff007c0c */ /* 0x000fe2000bf45070 */
[----:B------:R-:W3:Y:S01]  /*1160*/  LDL R27, [R1+0x48] ;  /* 0x00004800011b7983 */ /* 0x000ee20000100800 */
[----:B------:R-:W-:Y:S01]  /*1170*/  ULDC.64 UR6, c[0x0][0xa08] ;  /* 0x0002820000067ab9 */ /* 0x000fe20000000a00 */
[----:B--2---:R-:W-:-:S05]  /*1180*/  IMAD.WIDE R2, R0, 0x4, R2 ;  /* 0x0000000400027825 */ /* 0x004fca00078e0202 */
[----:B------:R-:W2:Y:S01]  /*1190*/  LDG.E R8, desc[UR40][R2.64] ;  /* 0x0000002802087981 */ /* 0x000ea2000c1e1900 */
[----:B------:R-:W-:Y:S02]  /*11a0*/  ISETP.NE.AND.EX P2, PT, RZ, UR5, PT, P2 ;  /* 0x00000005ff007c0c */ /* 0x000fe4000bf45320 */
[----:B------:R-:W-:Y:S02]  /*11b0*/  ISETP.NE.U32.AND P1, PT, RZ, UR8, PT ;  /* 0x00000008ff007c0c */ /* 0x000fe4000bf25070 */
[----:B------:R-:W-:Y:S02]  /*11c0*/  ISETP.NE.U32.AND P0, PT, RZ, UR6, PT ;  /* 0x00000006ff007c0c */ /* 0x000fe4000bf05070 */
[----:B------:R-:W-:Y:S02]  /*11d0*/  ISETP.NE.AND.EX P1, PT, RZ, UR9, PT, P1 ;  /* 0x00000009ff007c0c */ /* 0x000fe4000bf25310 */
[----:B------:R-:W-:Y:S02]  /*11e0*/  ISETP.NE.AND.EX P0, PT, RZ, UR7, PT, P0 ;  /* 0x00000007ff007c0c */ /* 0x000fe4000bf05300 */
[----:B------:R-:W-:-:S02]  /*11f0*/  MOV R26, RZ ;  /* 0x000000ff001a7202 */ /* 0x000fc40000000f00 */
[----:B--2---:R-:W-:Y:S01]  /*1200*/  SHF.R.S32.HI R0, RZ, 0x1f, R8 ;  /* 0x0000001fff007819 */ /* 0x004fe20000011408 */
[----:B------:R-:W-:Y:S01]  /*1210*/  STL [R1+0x50], R8 ;  /* 0x0000500801007387 */ /* 0x000fe20000100800 */
[C---:B------:R-:W-:Y:S01]  /*1220*/  @P2 LEA R2, P3, R8.reuse, UR4, 0x2 ;  /* 0x0000000408022c11 */ /* 0x040fe2000f8610ff */
[C---:B------:R-:W-:Y:S01]  /*1230*/  IMAD.SHL.U32 R33, R8.reuse, 0x4, RZ ;  /* 0x0000000408217824 */ /* 0x040fe200078e00ff */
[C-C-:B------:R-:W-:Y:S01]  /*1240*/  SHF.L.U64.HI R32, R8.reuse, 0x2, R0.reuse ;  /* 0x0000000208207819 */ /* 0x140fe20000010200 */
[----:B------:R0:W-:Y:S01]  /*1250*/  STL [R1+0x64], R0 ;  /* 0x0000640001007387 */ /* 0x0001e20000100800 */
[----:B------:R-:W-:Y:S01]  /*1260*/  @P2 LEA.HI.X R3, R8, UR5, R0, 0x2, P3 ;  /* 0x0000000508032c11 */ /* 0x000fe200098f1400 */
[----:B------:R-:W-:Y:S01]  /*1270*/  ULDC UR4, c[0x0][0x288] ;  /* 0x0000a20000047ab9 */ /* 0x000fe20000000800 */
[----:B-----5:R-:W-:Y:S01]  /*1280*/  IADD3 R6, P4, R33, UR6, RZ ;  /* 0x0000000621067c10 */ /* 0x020fe2000ff9e0ff */
[----:B------:R1:W-:Y:S01]  /*1290*/  STL [R1+0x58], R33 ;  /* 0x0000582101007387 */ /* 0x0003e20000100800 */
[----:B0-----:R-:W-:-:S02]  /*12a0*/  IMAD.MOV.U32 R0, RZ, RZ, RZ ;  /* 0x000000ffff007224 */ /* 0x001fc400078e00ff */
[----:B------:R-:W-:Y:S01]  /*12b0*/  IADD3.X R7, R32, UR7, RZ, P4, !PT ;  /* 0x0000000720077c10 */ /* 0x000fe2000a7fe4ff */
[----:B------:R-:W-:Y:S01]  /*12c0*/  IMAD.U32 R9, RZ, RZ, UR4 ;  /* 0x00000004ff097e24 */ /* 0x000fe2000f8e00ff */
[----:B------:R1:W-:Y:S01]  /*12d0*/  STL [R1+0x5c], R32 ;  /* 0x00005c2001007387 */ /* 0x0003e20000100800 */
[----:B------:R-:W-:-:S03]  /*12e0*/  ULDC.64 UR4, c[0x0][0x418] ;  /* 0x0001060000047ab9 */ /* 0x000fc60000000a00 */
[----:B------:R1:W5:Y:S01]  /*12f0*/  @P2 LDG.E R0, desc[UR40][R2.64] ;  /* 0x0000002802002981 */ /* 0x000362000c1e1900 */
[----:B------:R-:W-:-:S03]  /*1300*/  @P1 IADD3 R4, P2, R33, UR8, RZ ;  /* 0x0000000821041c10 */ /* 0x000fc6000ff5e0ff */
[----:B------:R1:W5:Y:S01]  /*1310*/  @P0 LDG.E R26, desc[UR40][R6.64] ;  /* 0x00000028061a0981 */ /* 0x000362000c1e1900 */
[----:B------:R-:W-:Y:S01]  /*1320*/  @P1 IADD3.X R5, R32, UR9, RZ, P2, !PT ;  /* 0x0000000920051c10 */ /* 0x000fe200097fe4ff */
[----:B------:R-:W-:Y:S01]  /*1330*/  UISETP.NE.U32.AND UP0, UPT, UR4, URZ, UPT ;  /* 0x0000003f0400728c */ /* 0x000fe2000bf05070 */
[----:B------:R-:W-:Y:S02]  /*1340*/  ULDC.64 UR8, c[0x0][0xa20] ;  /* 0x0002880000087ab9 */ /* 0x000fe40000000a00 */
[----:B------:R-:W-:Y:S01]  /*1350*/  ULDC UR4, c[0x0][0x424] ;  /* 0x0001090000047ab9 */ /* 0x000fe20000000800 */
[----:B------:R-:W2:Y:S01]  /*1360*/  @P1 LDG.E R9, desc[UR40][R4.64] ;  /* 0x0000002804091981 */ /* 0x000ea2000c1e1900 */
[----:B------:R-:W-:Y:S01]  /*1370*/  UISETP.NE.AND.EX UP0, UPT, UR5, URZ, UPT, UP0 ;  /* 0x0000003f0500728c */ /* 0x000fe2000bf05300 */
[----:B------:R-:W-:Y:S01]  /*1380*/  ISETP.NE.U32.AND P2, PT, RZ, UR8, PT ;  /* 0x00000008ff007c0c */ /* 0x000fe2000bf45070 */
[----:B------:R-:W-:Y:S01]  /*1390*/  IMAD.MOV.U32 R24, RZ, RZ, R8 ;  /* 0x000000ffff187224 */ /* 0x000fe200078e0008 */
[----:B------:R-:W-:Y:S01]  /*13a0*/  ULDC UR5, c[0x0][0x2f0] ;  /* 0x0000bc0000057ab9 */ /* 0x000fe20000000800 */
[----:B------:R-:W-:Y:S01]  /*13b0*/  USEL UR4, UR4, 0x1, UP0 ;  /* 0x0000000104047887 */ /* 0x000fe20008000000 */
[----:B------:R-:W-:-:S03]  /*13c0*/  ISETP.NE.AND.EX P2, PT, RZ, UR9, PT, P2 ;  /* 0x00000009ff007c0c */ /* 0x000fc6000bf45320 */
[----:B------:R-:W-:-:S03]  /*13d0*/  UIMAD UR4, UR4, UR5, URZ ;  /* 0x00000005040472a4 */ /* 0x000fc6000f8e023f */
[----:B------:R-:W-:Y:S01]  /*13e0*/  ULDC UR5, c[0x0][0x348] ;  /* 0x0000d20000057ab9 */ /* 0x000fe20000000800 */
[----:B--2---:R1:W-:Y:S01]  /*13f0*/  STL [R1+0x20], R9 ;  /* 0x0000200901007387 */ /* 0x0043e20000100800 */
[----:B------:R-:W-:-:S03]  /*1400*/  IMAD.MOV.U32 R10, RZ, RZ, R9 ;  /* 0x000000ffff0a7224 */ /* 0x000fc600078e0009 */
        /* <DEDUP_REMOVED lines=12> */
.L_x_12624:
[----:B------:R-:W-:Y:S02]  /*14d0*/  IMAD.U32 R31, RZ, RZ, UR5 ;  /* 0x00000005ff1f7e24 */ /* 0x000fe4000f8e00ff */
[----:B------:R-:W-:Y:S01]  /*14e0*/  IMAD.U32 R25, RZ, RZ, UR4 ;  /* 0x00000004ff197e24 */ /* 0x000fe2000f8e00ff */
[----:B------:R-:W-:Y:S06]  /*14f0*/  @!P2 BRA `(.L_x_12625) ;  /* 0x000000000010a947 */ /* 0x000fec0003800000 */
[----:B-1----:R-:W-:-:S04]  /*1500*/  IADD3 R2, P0, R33, UR8, RZ ;  /* 0x0000000821027c10 */ /* 0x002fc8000ff1e0ff */
[----:B------:R-:W-:-:S05]  /*1510*/  IADD3.X R3, R32, UR9, RZ, P0, !PT ;  /* 0x0000000920037c10 */ /* 0x000fca00087fe4ff */
[----:B------:R2:W5:Y:S01]  /*1520*/  LDG.E R25, desc[UR40][R2.64] ;  /* 0x0000002802197981 */ /* 0x000562000c1e1900 */
[----:B------:R-:W-:Y:S05]  /*1530*/  BRA `(.L_x_12626) ;  /* 0x0000000000107947 */ /* 0x000fea0003800000 */
.L_x_12625:
[----:B------:R-:W-:Y:S05]  /*1540*/  @!P0 BRA `(.L_x_12626) ;  /* 0x00000000000c8947 */ /* 0x000fea0003800000 */
[----:B-1----:R-:W2:Y:S04]  /*1550*/  LDG.E R2, desc[UR40][R6.64] ;  /* 0x0000002806027981 */ /* 0x002ea8000c1e1900 */
[----:B------:R-:W2:Y:S02]  /*1560*/  LDG.E R25, desc[UR40][R6.64+0x4] ;  /* 0x0000042806197981 */ /* 0x000ea4000c1e1900 */
[----:B--2---:R-:W-:-:S07]  /*1570*/  IMAD.IADD R25, R25, 0x1, -R2 ;  /* 0x0000000119197824 */ /* 0x004fce00078e0a02 */
.L_x_12626:
[----:B------:R-:W-:Y:S01]  /*1580*/  ULDC.64 UR4, c[0x0][0xa10] ;  /* 0x0002840000047ab9 */ /* 0x000fe20000000a00 */
[----:B------:R-:W3:Y:S01]  /*1590*/  LDL R11, [R1+0x44] ;  /* 0x00004400010b7983 */ /* 0x000ee20000100800 */
[----:B------:R-:W-:Y:S01]  /*15a0*/  ISETP.NE.U32.AND P0, PT, RZ, UR4, PT ;  /* 0x00000004ff007c0c */ /* 0x000fe2000bf05070 */
[----:B------:R-:W4:Y:S03]  /*15b0*/  LDC R8, c[0x0][0x448] ;  /* 0x00011200ff087b82 */ /* 0x000f260000000800 */
[----:B------:R-:W-:Y:S01]  /*15c0*/  ISETP.NE.AND.EX P0, PT, RZ, UR5, PT, P0 ;  /* 0x00000005ff007c0c */ /* 0x000fe2000bf05300 */
[----:B------:R-:W-:-:S12]  /*15d0*/  ULDC.64 UR4, c[0x0][0xa30] ;  /* 0x00028c0000047ab9 */ /* 0x000fd80000000a00 */
[----:B-12---:R-:W1:Y:S02]  /*15e0*/  @P0 LDC.64 R2, c[0x0][0xa10] ;  /* 0x00028400ff020b82 */ /* 0x006e640000000a00 */
[----:B-1----:R-:W-:-:S05]  /*15f0*/  @P0 IMAD.WIDE R2, R24, 0x4, R2 ;  /* 0x0000000418020825 */ /* 0x002fca00078e0202 */
        /* <DEDUP_REMOVED lines=8> */
[----:B----4-:R-:W-:-:S13]  /*1680*/  ISETP.NE.AND P1, PT, R8, 0x1, PT ;  /* 0x000000010800780c */ /* 0x010fda0003f25270 */
[----:B------:R-:W4:Y:S08]  /*1690*/  @P1 LDC R9, c[0x0][0x44c] ;  /* 0x00011300ff091b82 */ /* 0x000f300000000800 */
[----:B-1----:R-:W1:Y:S01]  /*16a0*/  @P1 LDC R3, c[0x0][0x450] ;  /* 0x00011400ff031b82 */ /* 0x002e620000000800 */
[----:B---3--:R-:W-:-:S04]  /*16b0*/  IMAD R11, R11, 0xc0, RZ ;  /* 0x000000c00b0b7824 */ /* 0x008fc800078e02ff */
[----:B------:R-:W-:Y:S01]  /*16c0*/  VIADD R2, R11, 0xbf ;  /* 0x000000bf0b027836 */ /* 0x000fe20000000000 */
[----:B------:R3:W-:Y:S01]  /*16d0*/  STL [R1+0x28], R11 ;  /* 0x0000280b01007387 */ /* 0x0007e20000100800 */
[----:B--2---:R-:W-:Y:S01]  /*16e0*/  @P0 IMAD.IADD R31, R7, 0x1, -R6 ;  /* 0x00000001071f0824 */ /* 0x004fe200078e0a06 */
[----:B------:R-:W-:Y:S01]  /*16f0*/  IADD3 R6, -R0, R25, RZ ;  /* 0x0000001900067210 */ /* 0x000fe20007ffe1ff */
[----:B----4-:R-:W-:-:S04]  /*1700*/  @P1 IMAD.HI.U32 R0, R2, R9, RZ ;  /* 0x0000000902001227 */ /* 0x010fc800078e00ff */
[----:B0-----:R-:W-:Y:S01]  /*1710*/  IMAD.IADD R4, R6, 0x1, R31 ;  /* 0x0000000106047824 */ /* 0x001fe200078e021f */
[----:B-1----:R-:W-:-:S03]  /*1720*/  @P1 SHF.R.U32.HI R2, RZ, R3, R0 ;  /* 0x00000003ff021219 */ /* 0x002fc60000011600 */
[C---:B------:R-:W-:Y:S01]  /*1730*/  VIADD R0, R4.reuse, 0x9f ;  /* 0x0000009f04007836 */ /* 0x040fe20000000000 */
[----:B------:R-:W-:Y:S01]  /*1740*/  IADD3 R30, R4, 0xa0, -R10 ;  /* 0x000000a0041e7810 */ /* 0x000fe20007ffe80a */
[----:B------:R3:W-:Y:S02]  /*1750*/  STL [R1+0x24], R4 ;  /* 0x0000240401007387 */ /* 0x0007e40000100800 */
[----:B------:R-:W-:-:S04]  /*1760*/  IMAD.HI R0, R0, 0x66666667, RZ ;  /* 0x6666666700007827 */ /* 0x000fc800078e02ff */
[----:B------:R-:W-:Y:S01]  /*1770*/  IMAD.IADD R2, R30, 0x1, R2 ;  /* 0x000000011e027824 */ /* 0x000fe200078e0202 */
[----:B------:R-:W-:-:S03]  /*1780*/  SHF.R.U32.HI R3, RZ, 0x1f, R0 ;  /* 0x0000001fff037819 */ /* 0x000fc60000011600 */
[----:B------:R-:W-:Y:S01]  /*1790*/  IMAD.HI R2, R2, 0x66666667, RZ ;  /* 0x6666666702027827 */ /* 0x000fe200078e02ff */
[----:B------:R-:W-:-:S04]  /*17a0*/  LEA.HI.SX32 R104, R0, R3, 0x1a ;  /* 0x0000000300687211 */ /* 0x000fc800078fd2ff */
[----:B------:R-:W-:-:S04]  /*17b0*/  SHF.R.U32.HI R5, RZ, 0x1f, R2 ;  /* 0x0000001fff057819 */ /* 0x000fc80000011602 */
[----:B------:R-:W-:Y:S01]  /*17c0*/  LEA.HI.SX32 R5, R2, R5, 0x1a ;  /* 0x0000000502057211 */ /* 0x000fe200078fd2ff */
[----:B------:R-:W-:-:S03]  /*17d0*/  IMAD.MOV R2, RZ, RZ, -R6 ;  /* 0x000000ffff027224 */ /* 0x000fc600078e0a06 */
[----:B------:R-:W-:Y:S02]  /*17e0*/  VIMNMX R5, R104, R5, PT ;  /* 0x0000000568057248 */ /* 0x000fe40003fe0100 */
[----:B------:R-:W-:-:S03]  /*17f0*/  VIMNMX R2, RZ, R2, !PT ;  /* 0x00000002ff027248 */ /* 0x000fc60007fe0100 */
        /* <DEDUP_REMOVED lines=33> */
.L_x_12629:
[----:B------:R-:W-:Y:S05]  /*1a10*/  BSYNC B6 ;  /* 0x0000000000067941 */ /* 0x000fea0003800000 */
.L_x_12628:
        /* <DEDUP_REMOVED lines=20> */
.L_x_12631:
[----:B------:R-:W-:Y:S05]  /*1b60*/  BSYNC B6 ;  /* 0x0000000000067941 */ /* 0x000fea0003800000 */
.L_x_12630:
[----:B------:R-:W-:Y:S01]  /*1b70*/  ULDC.64 UR4, c[0x0][0x9f8] ;  /* 0x00027e0000047ab9 */ /* 0x000fe20000000a00 */
[----:B------:R-:W2:Y:S01]  /*1b80*/  LDL.64 R36, [R1+0x8] ;  /* 0x0000080001247983 */ /* 0x000ea20000100a00 */
[----:B------:R-:W-:Y:S01]  /*1b90*/  ISETP.NE.U32.AND P0, PT, RZ, UR4, PT ;  /* 0x00000004ff007c0c */ /* 0x000fe2000bf05070 */
[----:B------:R-:W0:Y:S01]  /*1ba0*/  LDC.64 R46, c[0x0][0x300] ;  /* 0x0000c000ff2e7b82 */ /* 0x000e220000000a00 */
[----:B------:R-:W-:Y:S01]  /*1bb0*/  IMAD.IADD R53, R26, 0x1, R25 ;  /* 0x000000011a357824 */ /* 0x000fe200078e0219 */
[----:B------:R-:W-:Y:S01]  /*1bc0*/  ULDC.64 UR6, c[0x0][0x330] ;  /* 0x0000cc0000067ab9 */ /* 0x000fe20000000a00 */
[----:B------:R-:W-:-:S05]  /*1bd0*/  ISETP.NE.AND.EX P0, PT, RZ, UR5, PT, P0 ;  /* 0x00000005ff007c0c */ /* 0x000fca000bf05300 */
[----:B------:R-:W1:Y:S08]  /*1be0*/  LDC R15, c[0x0][0x3f4] ;  /* 0x0000fd00ff0f7b82 */ /* 0x000e700000000800 */
[----:B------:R-:W-:Y:S01]  /*1bf0*/  @P0 IADD3 R4, P1, R33, UR4, RZ ;  /* 0x0000000421040c10 */ /* 0x000fe2000ff3e0ff */
[----:B------:R-:W3:Y:S03]  /*1c00*/  LDC.64 R40, c[0x0][0x3f8] ;  /* 0x0000fe00ff287b82 */ /* 0x000ee60000000a00 */
[----:B------:R-:W-:Y:S01]  /*1c10*/  @P0 IADD3.X R5, R32, UR5, RZ, P1, !PT ;  /* 0x0000000520050c10 */ /* 0x000fe20008ffe4ff */
[----:B------:R-:W-:Y:S01]  /*1c20*/  ULDC.64 UR4, c[0x0][0xa08] ;  /* 0x0002820000047ab9 */ /* 0x000fe20000000a00 */
[----:B------:R-:W2:Y:S01]  /*1c30*/  LDL.64 R32, [R1+0x8] ;  /* 0x0000080001207983 */ /* 0x000ea20000100a00 */
[----:B------:R-:W-:-:S02]  /*1c40*/  SHF.R.S32.HI R19, RZ, 0x1f, R18 ;  /* 0x0000001fff137819 */ /* 0x000fc40000011412 */
[----:B------:R-:W4:Y:S01]  /*1c50*/  LDC.64 R34, c[0x0][0x408] ;  /* 0x00010200ff227b82 */ /* 0x000f220000000a00 */
[----:B------:R-:W3:Y:S04]  /*1c60*/  LDL.LU R10, [R1] ;  /* 0x00000000010a7983 */ /* 0x000ee80000300800 */
[----:B------:R1:W4:Y:S01]  /*1c70*/  @P0 LDG.E R24, desc[UR40][R4.64] ;  /* 0x0000002804180981 */ /* 0x000322000c1e1900 */
[----:B------:R-:W-:-:S05]  /*1c80*/  SHF.R.S32.HI R11, RZ, 0x1f, R53 ;  /* 0x0000001fff0b7819 */ /* 0x000fca0000011435 */
[-C--:B0-----:R-:W-:Y:S01]  /*1c90*/  IMAD R0, R11, R46.reuse, RZ ;  /* 0x0000002e0b007224 */ /* 0x081fe200078e02ff */
[----:B------:R-:W-:Y:S01]  /*1ca0*/  ISETP.NE.U32.AND P0, PT, RZ, UR4, PT ;  /* 0x00000004ff007c0c */ /* 0x000fe2000bf05070 */
[----:B------:R-:W-:Y:S01]  /*1cb0*/  IMAD.WIDE.U32 R6, R53, R46, RZ ;  /* 0x0000002e35067225 */ /* 0x000fe200078e00ff */
[----:B-1----:R-:W-:-:S03]  /*1cc0*/  ISETP.GE.AND P2, PT, R18, R15, PT ;  /* 0x0000000f1200720c */ /* 0x002fc60003f46270 */
[----:B------:R-:W-:Y:S01]  /*1cd0*/  IMAD R3, R53, R47, R0 ;  /* 0x0000002f35037224 */ /* 0x000fe200078e0200 */
[----:B------:R-:W-:Y:S02]  /*1ce0*/  SHF.R.S32.HI R0, RZ, 0x1f, R27 ;  /* 0x0000001fff007819 */ /* 0x000fe4000001141b */
[----:B------:R-:W-:Y:S01]  /*1cf0*/  ISETP.NE.AND.EX P0, PT, RZ, UR5, PT, P0 ;  /* 0x00000005ff007c0c */ /* 0x000fe2000bf05300 */
[----:B------:R-:W-:Y:S01]  /*1d00*/  IMAD.IADD R7, R7, 0x1, R3 ;  /* 0x0000000107077824 */ /* 0x000fe200078e0203 */
[----:B------:R-:W-:Y:S01]  /*1d10*/  ULDC.64 UR4, c[0x0][0x308] ;  /* 0x0000c20000047ab9 */ /* 0x000fe20000000a00 */
[C---:B------:R-:W-:Y:S02]  /*1d20*/  IMAD R3, R0.reuse, UR6, RZ ;  /* 0x0000000600037c24 */ /* 0x040fe4000f8e02ff */
[----:B------:R-:W-:Y:S02]  /*1d30*/  IMAD R0, R0, UR4, RZ ;  /* 0x0000000400007c24 */ /* 0x000fe4000f8e02ff */
[----:B------:R-:W-:-:S02]  /*1d40*/  IMAD R13, R27, UR7, R3 ;  /* 0x000000071b0d7c24 */ /* 0x000fc4000f8e0203 */
[C---:B------:R-:W-:Y:S02]  /*1d50*/  IMAD R3, R27.reuse, UR5, R0 ;  /* 0x000000051b037c24 */ /* 0x040fe4000f8e0200 */
[----:B------:R-:W-:Y:S01]  /*1d60*/  IMAD.WIDE.U32 R4, R27, UR4, R6 ;  /* 0x000000041b047c25 */ /* 0x000fe2000f8e0006 */
[----:B------:R-:W-:-:S03]  /*1d70*/  ULDC.64 UR4, c[0x0][0x310] ;  /* 0x0000c40000047ab9 */ /* 0x000fc60000000a00 */
[----:B------:R-:W-:Y:S01]  /*1d80*/  IMAD.WIDE.U32 R8, R27, UR6, R18 ;  /* 0x000000061b087c25 */ /* 0x000fe2000f8e0012 */
[----:B------:R-:W-:-:S03]  /*1d90*/  ULDC.64 UR6, c[0x0][0x338] ;  /* 0x0000ce0000067ab9 */ /* 0x000fc60000000a00 */
[----:B------:R-:W-:Y:S02]  /*1da0*/  IMAD.IADD R5, R5, 0x1, R3 ;  /* 0x0000000105057824 */ /* 0x000fe400078e0203 */
[----:B------:R-:W-:Y:S02]  /*1db0*/  IMAD.IADD R9, R9, 0x1, R13 ;  /* 0x0000000109097824 */ /* 0x000fe400078e020d */
[----:B--2---:R-:W-:Y:S01]  /*1dc0*/  IMAD.MOV.U32 R32, RZ, RZ, R36 ;  /* 0x000000ffff207224 */ /* 0x004fe200078e0024 */
[----:B---3--:R-:W-:-:S04]  /*1dd0*/  LOP3.LUT R10, R10, 0xfffffffb, RZ, 0xc0, !PT ;  /* 0xfffffffb0a0a7812 */ /* 0x008fc800078ec0ff */
[----:B------:R-:W-:Y:S02]  /*1de0*/  SHF.R.S32.HI R33, RZ, 0x1f, R32 ;  /* 0x0000001fff217819 */ /* 0x000fe40000011420 */
[----:B------:R-:W-:-:S03]  /*1df0*/  @P2 LOP3.LUT R10, R10, 0x4, RZ, 0xfc, !PT ;  /* 0x000000040a0a2812 */ /* 0x000fc600078efcff */
[----:B------:R-:W-:Y:S01]  /*1e00*/  STL [R1+0xc], R33 ;  /* 0x00000c2101007387 */ /* 0x000fe20000100800 */
[----:B----4-:R-:W-:Y:S02]  /*1e10*/  SHF.R.S32.HI R0, RZ, 0x1f, R24 ;  /* 0x0000001fff007819 */ /* 0x010fe40000011418 */
[----:B------:R-:W-:Y:S01]  /*1e20*/  SEL R3, R24, RZ, !P0 ;  /* 0x000000ff18037207 */ /* 0x000fe20004000000 */
[----:B------:R-:W2:Y:S04]  /*1e30*/  LDL R12, [R1+0x2c] ;  /* 0x00002c00010c7983 */ /* 0x000ea80000100800 */
[----:B------:R-:W3:Y:S04]  /*1e40*/  LDL R24, [R1+0x6c] ;  /* 0x00006c0001187983 */ /* 0x000ee80000100800 */
[----:B------:R0:W-:Y:S01]  /*1e50*/  STL [R1], R10 ;  /* 0x0000000a01007387 */ /* 0x0001e20000100800 */
[----:B------:R-:W-:-:S03]  /*1e60*/  IMAD.WIDE.U32 R48, R3, UR6, R8 ;  /* 0x0000000603307c25 */ /* 0x000fc6000f8e0008 */
[----:B------:R-:W4:Y:S04]  /*1e70*/  LDL R8, [R1+0x34] ;  /* 0x0000340001087983 */ /* 0x000f280000100800 */
[----:B0-----:R-:W4:Y:S01]  /*1e80*/  LDL R10, [R1+0x30] ;  /* 0x00003000010a7983 */ /* 0x001f220000100800 */
[----:B------:R-:W-:Y:S02]  /*1e90*/  SEL R0, R0, RZ, !P0 ;  /* 0x000000ff00007207 */ /* 0x000fe40004000000 */
[----:B------:R-:W-:Y:S01]  /*1ea0*/  SHF.R.S32.HI R14, RZ, 0x1f, R156 ;  /* 0x0000001fff0e7819 */ /* 0x000fe2000001149c */
[----:B------:R-:W-:-:S04]  /*1eb0*/  IMAD.WIDE.U32 R50, R3, UR4, R4 ;  /* 0x0000000403327c25 */ /* 0x000fc8000f8e0004 */
[C---:B------:R-:W-:Y:S01]  /*1ec0*/  IMAD R6, R0.reuse, UR4, RZ ;  /* 0x0000000400067c24 */ /* 0x040fe2000f8e02ff */
[----:B------:R-:W0:Y:S01]  /*1ed0*/  S2R R27, SR_TID.X ;  /* 0x00000000001b7919 */ /* 0x000e220000002100 */
[----:B------:R-:W-:Y:S01]  /*1ee0*/  IMAD R4, R0, UR6, RZ ;  /* 0x0000000600047c24 */ /* 0x000fe2000f8e02ff */
[----:B------:R-:W-:Y:S01]  /*1ef0*/  ULDC UR4, c[0x0][0x2f4] ;  /* 0x0000bd0000047ab9 */ /* 0x000fe20000000800 */
[----:B------:R-:W-:Y:S02]  /*1f00*/  IMAD R7, R3, UR5, R6 ;  /* 0x0000000503077c24 */ /* 0x000fe4000f8e0206 */
        /* <DEDUP_REMOVED lines=9> */
[C---:B------:R-:W-:Y:S02]  /*1fa0*/  IMAD R7, R156.reuse, R41, R4 ;  /* 0x000000299c077224 */ /* 0x040fe400078e0204 */
[----:B------:R-:W-:-:S04]  /*1fb0*/  IMAD.WIDE.U32 R44, R156, R40, R32 ;  /* 0x000000289c2c7225 */ /* 0x000fc800078e0020 */
[----:B------:R-:W-:Y:S02]  /*1fc0*/  IMAD R4, R14, R34, RZ ;  /* 0x000000220e047224 */ /* 0x000fe400078e02ff */
[----:B------:R-:W-:Y:S02]  /*1fd0*/  IMAD.IADD R5, R18, 0x1, R5 ;  /* 0x0000000112057824 */ /* 0x000fe400078e0205 */
[----:B------:R-:W-:Y:S01]  /*1fe0*/  IMAD.WIDE.U32 R42, R156, R40, R18 ;  /* 0x000000289c2a7225 */ /* 0x000fe200078e0012 */
[----:B------:R-:W-:-:S03]  /*1ff0*/  IADD3 R45, R45, R7, RZ ;  /* 0x000000072d2d7210 */ /* 0x000fc60007ffe0ff */
[C---:B------:R-:W-:Y:S01]  /*2000*/  IMAD R9, R156.reuse, R35, R4 ;  /* 0x000000239c097224 */ /* 0x040fe200078e0204 */
[----:B------:R-:W-:Y:S01]  /*2010*/  SHF.R.S32.HI R4, RZ, 0x1f, R5 ;  /* 0x0000001fff047819 */ /* 0x000fe20000011405 */
[----:B------:R-:W-:Y:S01]  /*2020*/  IMAD.IADD R43, R7, 0x1, R43 ;  /* 0x00000001072b7824 */ /* 0x000fe200078e022b */
[----:B-----5:R-:W-:Y:S01]  /*2030*/  SHF.R.S32.HI R7, RZ, 0x1f, R28 ;  /* 0x0000001fff077819 */ /* 0x020fe2000001141c */
[----:B------:R-:W-:Y:S01]  /*2040*/  IMAD.WIDE.U32 R38, R156, R34, R32 ;  /* 0x000000229c267225 */ /* 0x000fe200078e0020 */
[----:B------:R-:W-:-:S03]  /*2050*/  LEA.HI R21, R4, R5, RZ, 0x4 ;  /* 0x0000000504157211 */ /* 0x000fc600078f20ff */
[----:B------:R-:W-:-:S04]  /*2060*/  IMAD.WIDE.U32 R36, R156, R34, R18 ;  /* 0x000000229c247225 */ /* 0x000fc800078e0012 */
[----:B------:R-:W-:Y:S02]  /*2070*/  IMAD R6, R7, R40, RZ ;  /* 0x0000002807067224 */ /* 0x000fe400078e02ff */
[----:B------:R-:W-:Y:S02]  /*2080*/  IMAD.IADD R39, R39, 0x1, R9 ;  /* 0x0000000127277824 */ /* 0x000fe400078e0209 */
[----:B------:R-:W-:Y:S02]  /*2090*/  IMAD.IADD R37, R9, 0x1, R37 ;  /* 0x0000000109257824 */ /* 0x000fe400078e0225 */
[----:B------:R-:W-:Y:S01]  /*20a0*/  IMAD R7, R7, R34, RZ ;  /* 0x0000002207077224 */ /* 0x000fe200078e02ff */
[----:B0-----:R-:W-:Y:S01]  /*20b0*/  SHF.R.U32.HI R13, RZ, 0x7, R27 ;  /* 0x00000007ff0d7819 */ /* 0x001fe2000001161b */
[----:B------:R-:W-:Y:S01]  /*20c0*/  IMAD R57, R35, 0xa0, RZ ;  /* 0x000000a023397824 */ /* 0x000fe200078e02ff */
[----:B------:R-:W-:Y:S01]  /*20d0*/  IADD3 R52, P0, R156, R53, RZ ;  /* 0x000000359c347210 */ /* 0x000fe20007f1e0ff */
[----:B------:R-:W-:-:S02]  /*20e0*/  IMAD R7, R28, R35, R7 ;  /* 0x000000231c077224 */ /* 0x000fc400078e0207 */
[----:B------:R-:W-:Y:S01]  /*20f0*/  IMAD.WIDE.U32 R38, R28, R34, R38 ;  /* 0x000000221c267225 */ /* 0x000fe200078e0026 */
[----:B------:R-:W-:-:S03]  /*2100*/  LOP3.LUT R60, R21, 0xfffffff0, RZ, 0xc0, !PT ;  /* 0xfffffff0153c7812 */ /* 0x000fc600078ec0ff */
[----:B------:R-:W-:-:S04]  /*2110*/  IMAD.WIDE.U32 R36, R28, R34, R36 ;  /* 0x000000221c247225 */ /* 0x000fc800078e0024 */
[----:B------:R-:W-:Y:S02]  /*2120*/  IMAD R55, R47, 0xa0, RZ ;  /* 0x000000a02f377824 */ /* 0x000fe400078e02ff */
[C---:B------:R-:W-:Y:S02]  /*2130*/  IMAD R59, R28.reuse, R41, R6 ;  /* 0x000000291c3b7224 */ /* 0x040fe400078e0206 */
[----:B------:R-:W-:Y:S02]  /*2140*/  IMAD R5, R41, 0xa0, RZ ;  /* 0x000000a029057824 */ /* 0x000fe400078e02ff */
[----:B------:R-:W-:-:S04]  /*2150*/  IMAD.WIDE.U32 R44, R28, R40, R44 ;  /* 0x000000281c2c7225 */ /* 0x000fc800078e002c */
[----:B------:R-:W-:-:S04]  /*2160*/  IMAD.WIDE.U32 R42, R28, R40, R42 ;  /* 0x000000281c2a7225 */ /* 0x000fc800078e002a */
[----:B------:R-:W-:-:S04]  /*2170*/  IMAD.WIDE.U32 R34, R34, 0xa0, RZ ;  /* 0x000000a022227825 */ /* 0x000fc800078e00ff */
[----:B------:R-:W-:Y:S02]  /*2180*/  VIADD R32, R18, 0x20 ;  /* 0x0000002012207836 */ /* 0x000fe40000000000 */
[----:B------:R-:W-:-:S04]  /*2190*/  IMAD.WIDE.U32 R46, R46, 0xa0, RZ ;  /* 0x000000a02e2e7825 */ /* 0x000fc800078e00ff */
[----:B------:R-:W-:Y:S01]  /*21a0*/  IMAD.WIDE.U32 R40, R40, 0xa0, RZ ;  /* 0x000000a028287825 */ /* 0x000fe200078e00ff */
[----:B------:R-:W-:Y:S02]  /*21b0*/  ISETP.GE.AND P3, PT, R18, UR4, PT ;  /* 0x0000000412007c0c */ /* 0x000fe4000bf66270 */
[----:B------:R-:W-:Y:S01]  /*21c0*/  ISETP.GE.AND P2, PT, R32, UR4, PT ;  /* 0x0000000420007c0c */ /* 0x000fe2000bf46270 */
[----:B------:R-:W-:Y:S01]  /*21d0*/  IMAD.IADD R58, R45, 0x1, R59 ;  /* 0x000000012d3a7824 */ /* 0x000fe200078e023b */
[----:B------:R-:W-:Y:S01]  /*21e0*/  IADD3 R57, R35, R57, RZ ;  /* 0x0000003923397210 */ /* 0x000fe20007ffe0ff */
        /* <DEDUP_REMOVED lines=9> */
[----:B------:R-:W-:Y:S01]  /*2280*/  IMAD.IADD R71, R49, 0x1, R71 ;  /* 0x0000000131477824 */ /* 0x000fe200078e0247 */
[----:B--2---:R-:W-:-:S02]  /*2290*/  LOP3.LUT R4, R12, 0x30, R21, 0xf8, !PT ;  /* 0x000000300c047812 */ /* 0x004fc400078ef815 */
[----:B---3--:R-:W-:Y:S02]  /*22a0*/  LOP3.LUT P4, RZ, R24, 0x2, RZ, 0xc0, !PT ;  /* 0x0000000218ff7812 */ /* 0x008fe4000788c0ff */
[----:B----4-:R-:W-:-:S05]  /*22b0*/  LOP3.LUT R4, R4, R10, RZ, 0x3c, !PT ;  /* 0x0000000a04047212 */ /* 0x010fca00078e3cff */
[----:B------:R-:W-:-:S07]  /*22c0*/  IMAD.IADD R70, R8, 0x1, R4 ;  /* 0x0000000108467824 */ /* 0x000fce00078e0204 */
.L_x_12661:
[----:B------:R-:W2:Y:S01]  /*22d0*/  LDL R6, [R1+0x14] ;  /* 0x0000140001067983 */ /* 0x000ea20000100800 */
[----:B0---4-:R-:W0:Y:S03]  /*22e0*/  LDC.64 R62, c[0x0][0x2e8] ;  /* 0x0000ba00ff3e7b82 */ /* 0x011e260000000a00 */
        /* <DEDUP_REMOVED lines=18> */
[----:B------:R-:W-:Y:S02]  /*2410*/  @P5 LOP3.LUT R4, R4, 0x2, RZ, 0xfc, !PT ;  /* 0x0000000204045812 */ /* 0x000fe400078efcff */
[C---:B------:R-:W-:Y:S01]  /*2420*/  IADD3 R73, R16.reuse, R73, RZ ;  /* 0x0000004910497210 */ /* 0x040fe20007ffe0ff */
[----:B------:R-:W-:Y:S02]  /*2430*/  IMAD.IADD R72, R16, 0x1, R5 ;  /* 0x0000000110487824 */ /* 0x000fe400078e0205 */
        /* <DEDUP_REMOVED lines=18> */
[----:B------:R-:W2:Y:S01]  /*2560*/  LDL.64 R74, [R1+0x8] ;  /* 0x00000800014a7983 */ /* 0x000ea20000100a00 */
[----:B------:R-:W-:-:S03]  /*2570*/  ULDC.64 UR4, c[0x0][0x3e8] ;  /* 0x0000fa0000047ab9 */ /* 0x000fc60000000a00 */
[----:B------:R-:W3:Y:S01]  /*2580*/  LDL R64, [R1+0x10] ;  /* 0x0000100001407983 */ /* 0x000ee20000100800 */
        /* <DEDUP_REMOVED lines=10> */
[----:B------:R-:W-:Y:S02]  /*2630*/  CS2R R8, SRZ ;  /* 0x0000000000087805 */ /* 0x000fe4000001ff00 */
[----:B------:R-:W-:Y:S02]  /*2640*/  CS2R R10, SRZ ;  /* 0x00000000000a7805 */ /* 0x000fe4000001ff00 */
[----:B--2---:R-:W-:-:S13]  /*2650*/  ISETP.GE.AND P0, PT, R74, R27, PT ;  /* 0x0000001b4a00720c */ /* 0x004fda0003f06270 */
[----:B------:R0:W5:Y:S04]  /*2660*/  @!P0 LDG.E.64 R14, desc[UR40][R4.64] ;  /* 0x00000028040e8981 */ /* 0x000168000c1e1b00 */
[----:B------:R0:W5:Y:S01]  /*2670*/  @!P0 LDG.E.64 R24, desc[UR40][R6.64] ;  /* 0x0000002806188981 */ /* 0x000162000c1e1b00 */
[----:B---3--:R-:W-:-:S13]  /*2680*/  ISETP.GE.AND P0, PT, R64, R27, PT ;  /* 0x0000001b4000720c */ /* 0x008fda0003f06270 */
[----:B------:R0:W5:Y:S04]  /*2690*/  @!P0 LDG.E.64 R8, desc[UR40][R4.64+0x10] ;  /* 0x0000102804088981 */ /* 0x000168000c1e1b00 */
[----:B------:R0:W5:Y:S02]  /*26a0*/  @!P0 LDG.E.64 R10, desc[UR40][R6.64+0x10] ;  /* 0x00001028060a8981 */ /* 0x000164000c1e1b00 */
.L_x_12636:
[----:B------:R-:W-:Y:S05]  /*26b0*/  BSYNC B1 ;  /* 0x0000000000017941 */ /* 0x000fea0003800000 */
.L_x_12635:
[----:B------:R-:W-:Y:S01]  /*26c0*/  ISETP.NE.AND P0, PT, R157, 0x3, PT ;  /* 0x000000039d00780c */ /* 0x000fe20003f05270 */
[----:B-----5:R-:W-:Y:S02]  /*26d0*/  IMAD.MOV.U32 R26, RZ, RZ, R8 ;  /* 0x000000ffff1a7224 */ /* 0x020fe400078e0008 */
[----:B------:R-:W-:Y:S02]  /*26e0*/  IMAD.MOV.U32 R63, RZ, RZ, R14 ;  /* 0x000000ffff3f7224 */ /* 0x000fe400078e000e */
[----:B------:R-:W-:Y:S02]  /*26f0*/  IMAD.MOV.U32 R62, RZ, RZ, R10 ;  /* 0x000000ffff3e7224 */ /* 0x000fe400078e000a */
[----:B------:R-:W-:-:S06]  /*2700*/  IMAD.MOV.U32 R81, RZ, RZ, R24 ;  /* 0x000000ffff517224 */ /* 0x000fcc00078e0018 */
[----:B------:R-:W-:Y:S05]  /*2710*/  @!P0 BRA `(.L_x_12637) ;  /* 0x0000000000048947 */ /* 0x000fea0003800000 */
[----:B------:R-:W-:Y:S01]  /*2720*/  BPT.TRAP 0x1 ;  /* 0x000000040000795c */ /* 0x000fe20000300000 */
.L_x_12637:
[----:B0-----:R-:W2:Y:S01]  /*2730*/  LDL R4, [R1+0x4] ;  /* 0x0000040001047983 */ /* 0x001ea20000100800 */
[----:B------:R-:W-:Y:S01]  /*2740*/  IMAD R74, R17, 0x8, R16 ;  /* 0x00000008114a7824 */ /* 0x000fe200078e0210 */
[----:B------:R-:W-:Y:S01]  /*2750*/  BSSY B1, `(.L_x_12638) ;  /* 0x0000004000017945 */ /* 0x000fe20003800000 */
[----:B--2---:R-:W-:-:S04]  /*2760*/  SHF.L.U32 R75, R4, 0x1f, RZ ;  /* 0x0000001f044b7819 */ /* 0x004fc800000006ff */
[----:B------:R-:W0:Y:S02]  /*2770*/  SYNCS.PHASECHK.TRANS64.TRYWAIT P5, [R74+URZ+0x13290], R75 ;  /* 0x0132904b4a0075a7 */ /* 0x000e2400080a017f */
[----:B0-----:R-:W-:Y:S05]  /*2780*/  @!P5 BRA `(.L_x_12639) ;  /* 0x00000184001cd947 */ /* 0x001fea0003800000 */
.L_x_12861:
[----:B------:R-:W-:Y:S05]  /*2790*/  BSYNC B1 ;  /* 0x0000000000017941 */ /* 0x000fea0003800000 */
.L_x_12638:
[----:B------:R-:W-:Y:S05]  /*27a0*/  @P1 BRA `(.L_x_12640) ;  /* 0x0000002000ac1947 */ /* 0x000fea0003800000 */
[----:B------:R-:W-:Y:S04]  /*27b0*/  BSSY B1, `(.L_x_12641) ;  /* 0x0000074000017945 */ /* 0x000fe80003800000 */
[----:B------:R-:W-:Y:S05]  /*27c0*/  @P3 BRA `(.L_x_12642) ;  /* 0x0000000400c83947 */ /* 0x000fea0003800000 */
        /* <DEDUP_REMOVED lines=53> */
[--C-:B------:R-:W-:Y:S02]  /*2b20*/  HADD2.F32 R63, -RZ, R24.reuse.H1_H1 ;  /* 0x30000018ff3f7230 */ /* 0x100fe40000004100 */
[----:B------:R-:W-:Y:S01]  /*2b30*/  FMUL.FTZ R77, R65, R67 ;  /* 0x00000043414d7220 */ /* 0x000fe20000410000 */
[----:B------:R-:W-:Y:S01]  /*2b40*/  HADD2.F32 R25, -RZ, R24.H0_H0 ;  /* 0x20000018ff197230 */ /* 0x000fe20000004100 */
[----:B------:R-:W-:Y:S01]  /*2b50*/  F2FP.F16.E4M3.UNPACK_B R67, R14 ;  /* 0x0000000eff43723e */ /* 0x000fe200020006ff */
        /* <DEDUP_REMOVED lines=55> */
.L_x_12644:
[----:B------:R-:W-:Y:S05]  /*2ed0*/  BSYNC B2 ;  /* 0x0000000000027941 */ /* 0x000fea0003800000 */
.L_x_12643:
[----:B------:R1:W-:Y:S02]  /*2ee0*/  STG.E.128 desc[UR40][R12.64], R4 ;  /* 0x000000040c007986 */ /* 0x0003e4000c101d28 */
.L_x_12642:
[----:B------:R-:W-:Y:S05]  /*2ef0*/  BSYNC B1 ;  /* 0x0000000000017941 */ /* 0x000fea0003800000 */
.L_x_12641:
[----:B------:R-:W-:Y:S05]  /*2f00*/  @P2 BRA `(.L_x_12640) ;  /* 0x0000001800d42947 */ /* 0x000fea0003800000 */
[----:B-1----:R-:W2:Y:S04]  /*2f10*/  LDL R6, [R1+0x14] ;  /* 0x0000140001067983 */ /* 0x002ea80000100800 */
[----:B------:R-:W3:Y:S01]  /*2f20*/  LDL R14, [R1+0x10] ;  /* 0x00001000010e7983 */ /* 0x000ee20000100800 */
[----:B------:R-:W-:Y:S01]  /*2f30*/  IMAD.MOV.U32 R5, RZ, RZ, 0x20 ;  /* 0x00000020ff057424 */ /* 0x000fe200078e00ff */
[----:B------:R-:W-:Y:S01]  /*2f40*/  BSSY B1, `(.L_x_12645) ;  /* 0x0000071000017945 */ /* 0x000fe20003800000 */
[----:B------:R-:W-:-:S03]  /*2f50*/  IMAD R4, R17, 0x2800, RZ ;  /* 0x0000280011047824 */ /* 0x000fc600078e02ff */
[----:B------:R-:W-:-:S04]  /*2f60*/  SEL R5, R5, 0xffffffe0, !P4 ;  /* 0xffffffe005057807 */ /* 0x000fc80006000000 */
[----:B--2---:R-:W-:Y:S02]  /*2f70*/  IADD3 R5, R5, R6, R4 ;  /* 0x0000000605057210 */ /* 0x004fe40007ffe004 */
[----:B---3--:R-:W-:-:S03]  /*2f80*/  ISETP.GE.AND P5, PT, R14, R27, PT ;  /* 0x0000001b0e00720c */ /* 0x008fc60003fa6270 */
[----:B------:R-:W-:-:S06]  /*2f90*/  IMAD.IADD R4, R16, 0x1, R5 ;  /* 0x0000000110047824 */ /* 0x000fcc00078e0205 */
[----:B------:R-:W1:Y:S04]  /*2fa0*/  LDS.128 R4, [R4+0xe000] ;  /* 0x00e0000004047984 */ /* 0x000e680000000c00 */
[----:B------:R-:W-:Y:S05]  /*2fb0*/  @P5 BRA `(.L_x_12646) ;  /* 0x0000000400a45947 */ /* 0x000fea0003800000 */
[----:B------:R-:W-:Y:S02]  /*2fc0*/  SHF.R.U32.HI R15, RZ, 0x8, R11 ;  /* 0x00000008ff0f7819 */ /* 0x000fe4000001160b */
[----:B------:R-:W-:Y:S02]  /*2fd0*/  SHF.R.U32.HI R25, RZ, 0x8, R9 ;  /* 0x00000008ff197819 */ /* 0x000fe40000011609 */
[----:B------:R-:W-:Y:S01]  /*2fe0*/  LOP3.LUT R10, R11, 0xff0000ff, RZ, 0xc0, !PT ;  /* 0xff0000ff0b0a7812 */ /* 0x000fe200078ec0ff */
[----:B------:R-:W-:Y:S01]  /*2ff0*/  IMAD.SHL.U32 R15, R15, 0x100, RZ ;  /* 0x000001000f0f7824 */ /* 0x000fe200078e00ff */
[----:B------:R-:W-:Y:S01]  /*3000*/  SHF.R.U32.HI R14, RZ, 0x10, R11 ;  /* 0x00000010ff0e7819 */ /* 0x000fe2000001160b */
[----:B------:R-:W-:Y:S01]  /*3010*/  IMAD.SHL.U32 R11, R25, 0x100, RZ ;  /* 0x00000100190b7824 */ /* 0x000fe200078e00ff */
[----:B------:R-:W-:Y:S02]  /*3020*/  SHF.R.U32.HI R27, RZ, 0x18, R9 ;  /* 0x00000018ff1b7819 */ /* 0x000fe40000011609 */
[----:B------:R-:W-:-:S02]  /*3030*/  LOP3.LUT R8, R9, 0xff, RZ, 0xc0, !PT ;  /* 0x000000ff09087812 */ /* 0x000fc400078ec0ff */
[----:B------:R-:W-:Y:S01]  /*3040*/  SHF.R.U32.HI R24, RZ, 0x10, R9 ;  /* 0x00000010ff187819 */ /* 0x000fe20000011609 */
[----:B-1----:R-:W-:Y:S01]  /*3050*/  IMAD.MOV.U32 R9, RZ, RZ, R4 ;  /* 0x000000ffff097224 */ /* 0x002fe200078e0004 */
[----:B------:R-:W-:Y:S01]  /*3060*/  LOP3.LUT R10, R10, 0xff00, R15, 0xf8, !PT ;  /* 0x0000ff000a0a7812 */ /* 0x000fe200078ef80f */
[----:B------:R-:W-:Y:S01]  /*3070*/  IMAD.U32 R15, R14, 0x10000, RZ ;  /* 0x000100000e0f7824 */ /* 0x000fe200078e00ff */
[----:B------:R-:W-:Y:S02]  /*3080*/  PRMT R8, R27, 0x654, R8 ;  /* 0x000006541b087816 */ /* 0x000fe40000000008 */
[-C--:B------:R-:W-:Y:S02]  /*3090*/  F2FP.F16.E4M3.UNPACK_B R4, R5.reuse ;  /* 0x00000005ff04723e */ /* 0x080fe400020006ff */
        /* <DEDUP_REMOVED lines=31> */
[--C-:B------:R-:W-:Y:S02]  /*3290*/  HADD2.F32 R10, -RZ, R9.reuse.H0_H0 ;  /* 0x20000009ff0a7230 */ /* 0x100fe40000004100 */
[-C--:B------:R-:W-:Y:S01]  /*32a0*/  FMUL.FTZ R27, R11, R24.reuse ;  /* 0x000000180b1b7220 */ /* 0x080fe20000410000 */
[----:B------:R-:W-:Y:S02]  /*32b0*/  HADD2.F32 R62, -RZ, R62.H0_H0 ;  /* 0x2000003eff3e7230 */ /* 0x000fe40000004100 */
[----:B------:R-:W-:Y:S01]  /*32c0*/  FMUL.FTZ R64, R14, R24 ;  /* 0x000000180e407220 */ /* 0x000fe20000410000 */
[----:B------:R-:W-:Y:S01]  /*32d0*/  HADD2.F32 R9, -RZ, R9.H1_H1 ;  /* 0x30000009ff097230 */ /* 0x000fe20000004100 */
        /* <DEDUP_REMOVED lines=9> */
[----:B------:R-:W-:Y:S01]  /*3370*/  FFMA.FTZ R65, R9, R26, R62 ;  /* 0x0000001a09417223 */ /* 0x000fe2000001003e */
[----:B------:R-:W-:Y:S01]  /*3380*/  F2FP.F16.E4M3.UNPACK_B R10, R7.H1 ;  /* 0x00000007ff0a723e */ /* 0x000fe200030006ff */
[--C-:B------:R-:W-:Y:S01]  /*3390*/  HADD2.F32 R25, -RZ, R24.reuse.H1_H1 ;  /* 0x30000018ff197230 */ /* 0x100fe20000004100 */
[----:B------:R-:W-:Y:S01]  /*33a0*/  F2FP.F16.E4M3.UNPACK_B R26, R63.H1 ;  /* 0x0000003fff1a723e */ /* 0x000fe200030006ff */
[----:B------:R-:W-:Y:S01]  /*33b0*/  HADD2.F32 R24, -RZ, R24.H0_H0 ;  /* 0x20000018ff187230 */ /* 0x000fe20000004100 */
[----:B------:R-:W-:Y:S01]  /*33c0*/  F2FP.SATFINITE.E4M3.F32.PACK_AB_MERGE_C R76, R14, R11, RZ ;  /* 0x0000000b0e4c723e */ /* 0x000fe200048070ff */
[----:B------:R-:W-:Y:S01]  /*33d0*/  HADD2.F32 R14, -RZ, R10.H1_H1 ;  /* 0x3000000aff0e7230 */ /* 0x000fe20000004100 */
[----:B------:R-:W-:Y:S01]  /*33e0*/  F2FP.F16.E4M3.UNPACK_B R9, R6.H1 ;  /* 0x00000006ff09723e */ /* 0x000fe200030006ff */
[----:B------:R-:W-:Y:S01]  /*33f0*/  HADD2.F32 R62, -RZ, R26.H1_H1 ;  /* 0x3000001aff3e7230 */ /* 0x000fe20000004100 */
[----:B------:R-:W-:Y:S01]  /*3400*/  F2FP.F16.E4M3.UNPACK_B R63, R63 ;  /* 0x0000003fff3f723e */ /* 0x000fe200020006ff */
[----:B------:R-:W-:Y:S01]  /*3410*/  HADD2.F32 R11, -RZ, R10.H0_H0 ;  /* 0x2000000aff0b7230 */ /* 0x000fe20000004100 */
        /* <DEDUP_REMOVED lines=24> */
[C---:B------:R-:W-:Y:S01]  /*35a0*/  FMUL.FTZ R26, R8.reuse, R26 ;  /* 0x0000001a081a7220 */ /* 0x040fe20000410000 */
[----:B------:R-:W-:Y:S02]  /*35b0*/  HADD2.F32 R15, -RZ, R15.H0_H0 ;  /* 0x2000000fff0f7230 */ /* 0x000fe40000004100 */
[----:B------:R-:W-:Y:S01]  /*35c0*/  FFMA.FTZ R11, R8, R24, -R11 ;  /* 0x00000018080b7223 */ /* 0x000fe2000001080b */
[----:B------:R-:W-:Y:S01]  /*35d0*/  F2FP.SATFINITE.E4M3.F32.PACK_AB_MERGE_C R66, R67, R66, RZ ;  /* 0x000000424342723e */ /* 0x000fe200048070ff */
[CC--:B------:R-:W-:Y:S01]  /*35e0*/  FMUL.FTZ R10, R6.reuse, R63.reuse ;  /* 0x0000003f060a7220 */ /* 0x0c0fe20000410000 */
[----:B------:R-:W-:Y:S01]  /*35f0*/  FMUL.FTZ R63, R7, R63 ;  /* 0x0000003f073f7220 */ /* 0x000fe20000410000 */
[----:B------:R-:W-:Y:S02]  /*3600*/  FFMA.FTZ R26, R9, R24, R26 ;  /* 0x00000018091a7223 */ /* 0x000fe4000001001a */
[-C--:B------:R-:W-:Y:S01]  /*3610*/  FFMA.FTZ R10, R7, R15.reuse, -R10 ;  /* 0x0000000f070a7223 */ /* 0x080fe2000001080a */
[----:B------:R-:W-:-:S02]  /*3620*/  FFMA.FTZ R63, R6, R15, R63 ;  /* 0x0000000f063f7223 */ /* 0x000fc4000001003f */
[----:B------:R-:W-:-:S03]  /*3630*/  F2FP.SATFINITE.E4M3.F32.PACK_AB_MERGE_C R7, R26, R11, R66 ;  /* 0x0000000b1a07723e */ /* 0x000fc60004807042 */
[----:B------:R-:W-:-:S07]  /*3640*/  F2FP.SATFINITE.E4M3.F32.PACK_AB_MERGE_C R6, R63, R10, R27 ;  /* 0x0000000a3f06723e */ /* 0x000fce000480701b */
.L_x_12646:
[----:B------:R-:W-:Y:S05]  /*3650*/  BSYNC B1 ;  /* 0x0000000000017941 */ /* 0x000fea0003800000 */
.L_x_12645:
[----:B-1----:R1:W-:Y:S01]  /*3660*/  STG.E.128 desc[UR40][R12.64+0x20], R4 ;  /* 0x000020040c007986 */ /* 0x0023e2000c101d28 */
[----:B------:R-:W-:Y:S05]  /*3670*/  BRA `(.L_x_12640) ;  /* 0x0000001000f87947 */ /* 0x000fea0003800000 */
.L_x_12634:
[----:B------:R-:W-:Y:S01]  /*3680*/  IMAD R5, R2, -0xa0, R31 ;  /* 0xffffff6002057824 */ /* 0x000fe200078e021f */
[----:B------:R-:W2:Y:S01]  /*3690*/  LDL.LU R64, [R1] ;  /* 0x0000000001407983 */ /* 0x000ea20000300800 */
[----:B------:R-:W-:Y:S02]  /*36a0*/  CS2R R8, SRZ ;  /* 0x0000000000087805 */ /* 0x000fe4000001ff00 */
[----:B------:R-:W-:Y:S02]  /*36b0*/  CS2R R10, SRZ ;  /* 0x00000000000a7805 */ /* 0x000fe4000001ff00 */
[----:B------:R-:W-:-:S04]  /*36c0*/  VIMNMX R5, R5, 0xa0, PT ;  /* 0x000000a005057848 */ /* 0x000fc80003fe0100 */
        /* <DEDUP_REMOVED lines=15> */
[----:B------:R-:W3:Y:S05]  /*37c0*/  @!P0 LDG.E.128 R8, desc[UR40][R24.64] ;  /* 0x0000002818088981 */ /* 0x000eea000c1e1d00 */
[----:B------:R-:W4:Y:S01]  /*37d0*/  @!P0 LDG.E.128 R4, desc[UR40][R12.64] ;  /* 0x000000280c048981 */ /* 0x000f22000c1e1d00 */
[----:B------:R-:W-:-:S02]  /*37e0*/  ISETP.GE.AND P0, PT, R18, R27, PT ;  /* 0x0000001b1200720c */ /* 0x000fc40003f06270 */
[----:B--2---:R-:W-:-:S11]  /*37f0*/  LOP3.LUT R64, R64, 0xfffffffe, RZ, 0xc0, !PT ;  /* 0xfffffffe40407812 */ /* 0x004fd600078ec0ff */
[----:B------:R-:W-:-:S05]  /*3800*/  @P0 LOP3.LUT R64, R64, 0x1, RZ, 0xfc, !PT ;  /* 0x0000000140400812 */ /* 0x000fca00078efcff */
[----:B------:R0:W-:Y:S01]  /*3810*/  STL [R1], R64 ;  /* 0x0000004001007387 */ /* 0x0001e20000100800 */
[----:B------:R-:W-:Y:S01]  /*3820*/  ISETP.NE.AND P0, PT, R157, 0x3, PT ;  /* 0x000000039d00780c */ /* 0x000fe20003f05270 */
[----:B---3--:R-:W-:Y:S02]  /*3830*/  IMAD.MOV.U32 R82, RZ, RZ, R8 ;  /* 0x000000ffff527224 */ /* 0x008fe400078e0008 */
[----:B------:R-:W-:Y:S02]  /*3840*/  IMAD.MOV.U32 R80, RZ, RZ, R10 ;  /* 0x000000ffff507224 */ /* 0x000fe400078e000a */
[----:B----4-:R-:W-:Y:S02]  /*3850*/  IMAD.MOV.U32 R81, RZ, RZ, R4 ;  /* 0x000000ffff517224 */ /* 0x010fe400078e0004 */
[----:B------:R-:W-:-:S06]  /*3860*/  IMAD.MOV.U32 R78, RZ, RZ, R6 ;  /* 0x000000ffff4e7224 */ /* 0x000fcc00078e0006 */
[----:B0-----:R-:W-:Y:S05]  /*3870*/  @!P0 BRA `(.L_x_12647) ;  /* 0x0000000000048947 */ /* 0x001fea0003800000 */
[----:B------:R-:W-:Y:S01]  /*3880*/  BPT.TRAP 0x1 ;  /* 0x000000040000795c */ /* 0x000fe20000300000 */
.L_x_12647:
[----:B------:R-:W2:Y:S01]  /*3890*/  LDL R12, [R1+0x4] ;  /* 0x00000400010c7983 */ /* 0x000ea20000100800 */
[----:B------:R-:W-:Y:S01]  /*38a0*/  IMAD R74, R17, 0x8, R16 ;  /* 0x00000008114a7824 */ /* 0x000fe200078e0210 */
[----:B------:R-:W0:Y:S01]  /*38b0*/  LDC R77, c[0x0][0x2f4] ;  /* 0x0000bd00ff4d7b82 */ /* 0x000e220000000800 */
[----:B------:R-:W-:Y:S01]  /*38c0*/  BSSY B1, `(.L_x_12648) ;  /* 0x0000004000017945 */ /* 0x000fe20003800000 */
[----:B--2---:R-:W-:-:S04]  /*38d0*/  SHF.L.U32 R75, R12, 0x1f, RZ ;  /* 0x0000001f0c4b7819 */ /* 0x004fc800000006ff */
[----:B------:R-:W1:Y:S02]  /*38e0*/  SYNCS.PHASECHK.TRANS64.TRYWAIT P5, [R74+URZ+0x13290], R75 ;  /* 0x0132904b4a0075a7 */ /* 0x000e6400080a017f */
[----:B01----:R-:W-:Y:S05]  /*38f0*/  @!P5 BRA `(.L_x_12649) ;  /* 0x0000017000d4d947 */ /* 0x003fea0003800000 */
.L_x_12862:
[----:B------:R-:W-:Y:S05]  /*3900*/  BSYNC B1 ;  /* 0x0000000000017941 */ /* 0x000fea0003800000 */
.L_x_12648:
[----:B------:R-:W-:Y:S01]  /*3910*/  ISETP.GE.OR P5, PT, R18, R77, P1 ;  /* 0x0000004d1200720c */ /* 0x000fe20000fa6670 */
[----:B------:R-:W-:Y:S01]  /*3920*/  ULDC.64 UR4, c[0x0][0x300] ;  /* 0x0000c00000047ab9 */ /* 0x000fe20000000a00 */
[----:B------:R-:W-:Y:S01]  /*3930*/  SHF.R.S32.HI R12, RZ, 0x1f, R156 ;  /* 0x0000001fff0c7819 */ /* 0x000fe2000001149c */
[----:B------:R-:W-:Y:S02]  /*3940*/  IMAD.MOV.U32 R64, RZ, RZ, R14 ;  /* 0x000000ffff407224 */ /* 0x000fe400078e000e */
[----:B------:R-:W-:Y:S02]  /*3950*/  IMAD.MOV.U32 R65, RZ, RZ, R67 ;  /* 0x000000ffff417224 */ /* 0x000fe400078e0043 */
        /* <DEDUP_REMOVED lines=10> */
[----:B------:R-:W-:Y:S01]  /*3a00*/  BSSY B1, `(.L_x_12650) ;  /* 0x00000e9000017945 */ /* 0x000fe20003800000 */
[----:B------:R-:W-:-:S02]  /*3a10*/  IADD3 R13, -R54, R77, RZ ;  /* 0x0000004d360d7210 */ /* 0x000fc40007ffe1ff */
[----:B------:R-:W-:Y:S02]  /*3a20*/  IADD3.X R12, R3, R76, R69, P5, P6 ;  /* 0x0000004c030c7210 */ /* 0x000fe40002fec445 */
        /* <DEDUP_REMOVED lines=8> */
[----:B------:R-:W-:Y:S01]  /*3ab0*/  SHF.R.S32.HI R12, RZ, 0x5, R12 ;  /* 0x00000005ff0c7819 */ /* 0x000fe2000001140c */
[----:B------:R-:W-:-:S03]  /*3ac0*/  IMAD.IADD R13, R16, 0x1, R13 ;  /* 0x00000001100d7824 */ /* 0x000fc600078e020d */
[----:B------:R-:W-:-:S05]  /*3ad0*/  LEA.HI.SX32 R12, R21, R12, 0x1c ;  /* 0x0000000c150c7211 */ /* 0x000fca00078fe2ff */
[----:B------:R-:W-:-:S05]  /*3ae0*/  IMAD.SHL.U32 R79, R12, 0x10, RZ ;  /* 0x000000100c4f7824 */ /* 0x000fca00078e00ff */
[----:B---3--:R-:W-:-:S04]  /*3af0*/  LOP3.LUT R12, R26, 0x30, R79, 0xf8, !PT ;  /* 0x000000301a0c7812 */ /* 0x008fc800078ef84f */
[----:B----4-:R-:W-:-:S05]  /*3b00*/  LOP3.LUT R12, R12, R25, RZ, 0x3c, !PT ;  /* 0x000000190c0c7212 */ /* 0x010fca00078e3cff */
[----:B-----5:R-:W-:-:S04]  /*3b10*/  IMAD.IADD R12, R24, 0x1, R12 ;  /* 0x00000001180c7824 */ /* 0x020fc800078e020c */
        /* <DEDUP_REMOVED lines=30> */
[----:B------:R-:W-:-:S02]  /*3d00*/  LOP3.LUT R8, R6, 0xff00, R11, 0xf8, !PT ;  /* 0x0000ff0006087812 */ /* 0x000fc400078ef80b */
[----:B------:R-:W-:Y:S01]  /*3d10*/  LOP3.LUT R6, R4, 0xff0000, R9, 0xf8, !PT ;  /* 0x00ff000004067812 */ /* 0x000fe200078ef809 */
[----:B------:R-:W-:Y:S01]  /*3d20*/  IMAD.U32 R9, R86, 0x10000, RZ ;  /* 0x0001000056097824 */ /* 0x000fe200078e00ff */
[----:B------:R-:W-:Y:S02]  /*3d30*/  LOP3.LUT R87, R10, 0xff00, R83, 0xf8, !PT ;  /* 0x0000ff000a577812 */ /* 0x000fe400078ef853 */
[----:B------:R-:W-:Y:S02]  /*3d40*/  F2FP.F16.E4M3.UNPACK_B R86, R82.H1 ;  /* 0x00000052ff56723e */ /* 0x000fe400030006ff */
[----:B--2---:R-:W-:Y:S02]  /*3d50*/  F2FP.F16.E4M3.UNPACK_B R11, R24.H1 ;  /* 0x00000018ff0b723e */ /* 0x004fe400030006ff */
[----:B-1----:R-:W-:Y:S02]  /*3d60*/  F2FP.F16.E4M3.UNPACK_B R10, R12.H1 ;  /* 0x0000000cff0a723e */ /* 0x002fe400030006ff */
[----:B------:R-:W-:Y:S01]  /*3d70*/  LOP3.LUT R89, R84, 0xff00, R85, 0xf8, !PT ;  /* 0x0000ff0054597812 */ /* 0x000fe200078ef855 */
[----:B------:R-:W-:Y:S01]  /*3d80*/  HADD2.F32 R85, -RZ, R86.H0_H0 ;  /* 0x20000056ff557230 */ /* 0x000fe20000004100 */
[----:B------:R-:W-:Y:S01]  /*3d90*/  LOP3.LUT R4, R8, 0xff0000, R9, 0xf8, !PT ;  /* 0x00ff000008047812 */ /* 0x000fe200078ef809 */
[----:B------:R-:W-:Y:S01]  /*3da0*/  HADD2.F32 R9, -RZ, R11.H0_H0 ;  /* 0x2000000bff097230 */ /* 0x000fe20000004100 */
[----:B------:R-:W-:Y:S01]  /*3db0*/  F2FP.F16.E4M3.UNPACK_B R83, R81.H1 ;  /* 0x00000051ff53723e */ /* 0x000fe200030006ff */
[--C-:B------:R-:W-:Y:S01]  /*3dc0*/  HADD2.F32 R8, -RZ, R10.reuse.H0_H0 ;  /* 0x2000000aff087230 */ /* 0x100fe20000004100 */
[----:B------:R-:W-:Y:S01]  /*3dd0*/  SHF.L.U32 R88, R5, 0x10, RZ ;  /* 0x0000001005587819 */ /* 0x000fe200000006ff */
        /* <DEDUP_REMOVED lines=16> */
[-C--:B------:R-:W-:Y:S01]  /*3ee0*/  FMUL.FTZ R11, R83, R88.reuse ;  /* 0x00000058530b7220 */ /* 0x080fe20000410000 */
[C---:B------:R-:W-:Y:S01]  /*3ef0*/  FMUL.FTZ R88, R10.reuse, R88 ;  /* 0x000000580a587220 */ /* 0x040fe20000410000 */
[----:B------:R-:W-:Y:S01]  /*3f00*/  LOP3.LUT R5, R89, 0xff0000, R90, 0xf8, !PT ;  /* 0x00ff000059057812 */ /* 0x000fe200078ef85a */
        /* <DEDUP_REMOVED lines=29> */
[----:B------:R-:W-:Y:S01]  /*40e0*/  HADD2.F32 R87, -RZ, R85.H1_H1 ;  /* 0x30000055ff577230 */ /* 0x000fe20000004100 */
[----:B------:R-:W-:Y:S01]  /*40f0*/  F2FP.SATFINITE.E4M3.F32.PACK_AB_MERGE_C R8, R11, R8, RZ ;  /* 0x000000080b08723e */ /* 0x000fe200048070ff */
        /* <DEDUP_REMOVED lines=121> */
.L_x_12651:
[----:B------:R-:W-:Y:S05]  /*4890*/  BSYNC B1 ;  /* 0x0000000000017941 */ /* 0x000fea0003800000 */
.L_x_12650:
        /* <DEDUP_REMOVED lines=10> */
.L_x_12633:
[----:B------:R-:W-:-:S13]  /*4940*/  ISETP.NE.AND P0, PT, R157, 0x3, PT ;  /* 0x000000039d00780c */ /* 0x000fda0003f05270 */
[----:B------:R-:W-:Y:S05]  /*4950*/  @!P0 BRA `(.L_x_12652) ;  /* 0x0000000000048947 */ /* 0x000fea0003800000 */
[----:B------:R-:W-:Y:S01]  /*4960*/  BPT.TRAP 0x1 ;  /* 0x000000040000795c */ /* 0x000fe20000300000 */
.L_x_12652:
[----:B0-----:R-:W2:Y:S01]  /*4970*/  LDL R4, [R1+0x4] ;  /* 0x0000040001047983 */ /* 0x001ea20000100800 */
[----:B------:R-:W-:Y:S01]  /*4980*/  IMAD R74, R17, 0x8, R16 ;  /* 0x00000008114a7824 */ /* 0x000fe200078e0210 */
[----:B------:R-:W-:Y:S01]  /*4990*/  BSSY B1, `(.L_x_12653) ;  /* 0x0000006000017945 */ /* 0x000fe20003800000 */
[----:B--2---:R-:W-:Y:S01]  /*49a0*/  SHF.L.U32 R75, R4, 0x1f, RZ ;  /* 0x0000001f044b7819 */ /* 0x004fe200000006ff */
[----:B------:R-:W-:-:S03]  /*49b0*/  IMAD R4, R2, -0xa0, R31 ;  /* 0xffffff6002047824 */ /* 0x000fc600078e021f */
[----:B------:R-:W0:Y:S02]  /*49c0*/  SYNCS.PHASECHK.TRANS64.TRYWAIT P1, [R74+URZ+0x13290], R75 ;  /* 0x0132904b4a0075a7 */ /* 0x000e24000802017f */
[----:B------:R-:W-:Y:S01]  /*49d0*/  VIMNMX R5, R4, 0xa0, PT ;  /* 0x000000a004057848 */ /* 0x000fe20003fe0100 */
[----:B0-----:R-:W-:Y:S06]  /*49e0*/  @!P1 BRA `(.L_x_12654) ;  /* 0x0000016000ac9947 */ /* 0x001fec0003800000 */
.L_x_12863:
[----:B------:R-:W-:Y:S05]  /*49f0*/  BSYNC B1 ;  /* 0x0000000000017941 */ /* 0x000fea0003800000 */
.L_x_12653:
[----:B------:R-:W-:-:S13]  /*4a00*/  ISETP.GE.AND P1, PT, R156, R5, PT ;  /* 0x000000059c00720c */ /* 0x000fda0003f26270 */
[----:B------:R-:W-:Y:S05]  /*4a10*/  @P1 BRA `(.L_x_12640) ;  /* 0x0000000000101947 */ /* 0x000fea0003800000 */
[----:B------:R-:W1:Y:S04]  /*4a20*/  @!P3 LDS.128 R4, [R73+0xe000] ;  /* 0x00e000004904b984 */ /* 0x000e680000000c00 */
[----:B------:R-:W2:Y:S04]  /*4a30*/  @!P2 LDS.128 R8, [R72+0xe000] ;  /* 0x00e000004808a984 */ /* 0x000ea80000000c00 */
[----:B-1----:R1:W-:Y:S04]  /*4a40*/  @!P3 STG.E.128 desc[UR40][R12.64], R4 ;  /* 0x000000040c00b986 */ /* 0x0023e8000c101d28 */
[----:B--2---:R1:W-:Y:S02]  /*4a50*/  @!P2 STG.E.128 desc[UR40][R12.64+0x20], R8 ;  /* 0x000020080c00a986 */ /* 0x0043e4000c101d28 */
.L_x_12640:
[----:B------:R-:W-:Y:S05]  /*4a60*/  BSYNC B0 ;  /* 0x0000000000007941 */ /* 0x000fea0003800000 */
.L_x_12632:
        /* <DEDUP_REMOVED lines=17> */
.L_x_12656:
[----:B------:R-:W-:Y:S05]  /*4b80*/  BSYNC B0 ;  /* 0x0000000000007941 */ /* 0x000fea0003800000 */
.L_x_12655:
[----:B------:R-:W5:Y:S01]  /*4b90*/  SYNCS.PHASECHK.TRANS64.TRYWAIT P0, [R74+URZ+0x132b0], R75 ;  /* 0x0132b04b4a0075a7 */ /* 0x000f62000800017f */
[----:B------:R-:W-:Y:S04]  /*4ba0*/  BSSY B0, `(.L_x_12657) ;  /* 0x0000002000007945 */ /* 0x000fe80003800000 */
[----:B-----5:R-:W-:Y:S05]  /*4bb0*/  @!P0 BRA `(.L_x_12658) ;  /* 0x00000160004c8947 */ /* 0x020fea0003800000 */
.L_x_12864:
[----:B------:R-:W-:Y:S05]  /*4bc0*/  BSYNC B0 ;  /* 0x0000000000007941 */ /* 0x000fea0003800000 */
.L_x_12657:
        /* <DEDUP_REMOVED lines=19> */
.L_x_12660:
[----:B------:R-:W-:Y:S05]  /*4d00*/  BSYNC B0 ;  /* 0x0000000000007941 */ /* 0x000fea0003800000 */
.L_x_12659:
[----:B-1----:R-:W5:Y:S04]  /*4d10*/  LDL R4, [R1] ;  /* 0x0000000001047983 */ /* 0x002f680000100800 */
[----:B------:R-:W2:Y:S01]  /*4d20*/  LDL.LU R5, [R1+0x4] ;  /* 0x0000040001057983 */ /* 0x000ea20000300800 */
        /* <DEDUP_REMOVED lines=16> */
[----:B--2---:R-:W-:-:S05]  /*4e30*/  LOP3.LUT R5, R5, R4, RZ, 0x3c, !PT ;  /* 0x0000000405057212 */ /* 0x004fca00078e3cff */
[----:B------:R0:W-:Y:S02]  /*4e40*/  STL [R1+0x4], R5 ;  /* 0x0000040501007387 */ /* 0x0001e40000100800 */
[----:B------:R-:W-:Y:S05]  /*4e50*/  @P6 BRA `(.L_x_12661) ;  /* 0xffffffd4001c6947 */ /* 0x000fea000383ffff */
.L_x_12627:
[----:B------:R-:W2:Y:S01]  /*4e60*/  LDL R4, [R1+0x28] ;  /* 0x0000280001047983 */ /* 0x000ea20000100800 */
[----:B------:R-:W1:Y:S01]  /*4e70*/  LDC R0, c[0x0][0x448] ;  /* 0x00011200ff007b82 */ /* 0x000e620000000800 */
        /* <DEDUP_REMOVED lines=8> */
[----:B---3--:R-:W-:Y:S02]  /*4f00*/  CS2R R12, SRZ ;  /* 0x00000000000c7805 */ /* 0x008fe4000001ff00 */
[----:B------:R-:W-:Y:S02]  /*4f10*/  CS2R R38, SRZ ;  /* 0x0000000000267805 */ /* 0x000fe4000001ff00 */
[----:B------:R-:W-:Y:S02]  /*4f20*/  CS2R R14, SRZ ;  /* 0x00000000000e7805 */ /* 0x000fe4000001ff00 */
[----:B------:R-:W-:-:S02]  /*4f30*/  CS2R R36, SRZ ;  /* 0x0000000000247805 */ /* 0x000fc4000001ff00 */
[----:B------:R-:W-:Y:S01]  /*4f40*/  CS2R R20, SRZ ;  /* 0x0000000000147805 */ /* 0x000fe2000001ff00 */
[----:B----4-:R-:W-:Y:S02]  /*4f50*/  IMAD.MOV.U32 R24, RZ, RZ, RZ ;  /* 0x000000ffff187224 */ /* 0x010fe400078e00ff */
[----:B------:R-:W-:Y:S02]  /*4f60*/  IMAD.MOV.U32 R29, RZ, RZ, RZ ;  /* 0x000000ffff1d7224 */ /* 0x000fe400078e00ff */
[----:B------:R-:W-:Y:S01]  /*4f70*/  IMAD.MOV.U32 R56, RZ, RZ, RZ ;  /* 0x000000ffff387224 */ /* 0x000fe200078e00ff */
[----:B-1----:R-:W-:-:S13]  /*4f80*/  ISETP.NE.AND P1, PT, R0, 0x1, PT ;  /* 0x000000010000780c */ /* 0x002fda0003f25270 */
[----:B------:R-:W1:Y:S08]  /*4f90*/  @P1 LDC R0, c[0x0][0x44c] ;  /* 0x00011300ff001b82 */ /* 0x000e700000000800 */
[----:B0-----:R-:W0:Y:S01]  /*4fa0*/  @P1 LDC R5, c[0x0][0x450] ;  /* 0x00011400ff051b82 */ /* 0x001e220000000800 */
[----:B--2---:R-:W-:-:S04]  /*4fb0*/  VIADD R3, R4, 0xbf ;  /* 0x000000bf04037836 */ /* 0x004fc80000000000 */
[----:B-1----:R-:W-:-:S05]  /*4fc0*/  @P1 IMAD.HI.U32 R0, R3, R0, RZ ;  /* 0x0000000003001227 */ /* 0x002fca00078e00ff */
[----:B0-----:R-:W-:Y:S02]  /*4fd0*/  @P1 SHF.R.U32.HI R3, RZ, R5, R0 ;  /* 0x00000005ff031219 */ /* 0x001fe40000011600 */
[----:B------:R-:W-:-:S03]  /*4fe0*/  PLOP3.LUT P1, PT, PT, PT, PT, 0x80, 0x0 ;  /* 0x000000000000781c */ /* 0x000fc60003f2f070 */
[----:B------:R-:W-:Y:S01]  /*4ff0*/  IMAD.IADD R3, R30, 0x1, R3 ;  /* 0x000000011e037824 */ /* 0x000fe200078e0203 */
[----:B------:R-:W-:-:S03]  /*5000*/  CS2R R30, SRZ ;  /* 0x00000000001e7805 */ /* 0x000fc6000001ff00 */
[----:B------:R-:W-:-:S05]  /*5010*/  IMAD.HI R3, R3, 0x66666667, RZ ;  /* 0x6666666703037827 */ /* 0x000fca00078e02ff */
[----:B------:R-:W-:-:S04]  /*5020*/  SHF.R.U32.HI R0, RZ, 0x1f, R3 ;  /* 0x0000001fff007819 */ /* 0x000fc80000011603 */
[----:B------:R-:W-:Y:S02]  /*5030*/  LEA.HI.SX32 R3, R3, R0, 0x1a ;  /* 0x0000000003037211 */ /* 0x000fe400078fd2ff */
[----:B------:R-:W-:Y:S02]  /*5040*/  MOV R0, RZ ;  /* 0x000000ff00007202 */ /* 0x000fe40000000f00 */
[----:B------:R-:W-:Y:S02]  /*5050*/  VIMNMX R104, R104, R3, PT ;  /* 0x0000000368687248 */ /* 0x000fe40003fe0100 */
[----:B------:R-:W-:Y:S02]  /*5060*/  CS2R R2, SRZ ;  /* 0x0000000000027805 */ /* 0x000fe4000001ff00 */
[----:B------:R-:W-:Y:S01]  /*5070*/  ISETP.GE.AND P2, PT, R104, 0x1, PT ;  /* 0x000000016800780c */ /* 0x000fe20003f46270 */
[----:B------:R-:W-:-:S12]  /*5080*/  @P0 BRA `(.L_x_12663) ;  /* 0x0000000000080947 */ /* 0x000fd80003800000 */
[----:B------:R-:W0:Y:S02]  /*5090*/  FENCE.VIEW.ASYNC.G ;  /* 0x00000000000073c6 */ /* 0x000e240000000100 */
[----:B0-----:R-:W-:Y:S06]  /*50a0*/  BAR.ARV 0xc, 0x200 ;  /* 0x0308000000007b1d */ /* 0x001fec0000002000 */
.L_x_12663:
[----:B------:R-:W-:Y:S05]  /*50b0*/  BSYNC B0 ;  /* 0x0000000000007941 */ /* 0x000fea0003800000 */
.L_x_12662:
        /* <DEDUP_REMOVED lines=35> */
.L_x_12666:
[----:B------:R-:W-:Y:S05]  /*52f0*/  BSYNC B6 ;  /* 0x0000000000067941 */ /* 0x000fea0003800000 */
.L_x_12665:
        /* <DEDUP_REMOVED lines=55> */
.L_x_12670:
[----:B-1----:R1:W2:Y:S02]  /*5670*/  SYNCS.PHASECHK.TRANS64.TRYWAIT P0, [R16+URZ+0x13200], R3 ;  /* 0x01320003100075a7 */ /* 0x0022a4000800017f */
[----:B--2---:R-:W-:Y:S05]  /*5680*/  @!P0 NANOSLEEP.SYNCS 0x989680 ;  /* 0x009896800000895d */ /* 0x004fea0003900000 */
[----:B------:R-:W2:Y:S02]  /*5690*/  @!P0 SYNCS.PHASECHK.TRANS64 P0, [R16+URZ+0x13200], R3 ;  /* 0x01320003100085a7 */ /* 0x000ea4000800007f */
[----:B--2---:R-:W-:Y:S05]  /*56a0*/  @!P0 BRA `(.L_x_12670) ;  /* 0xfffffffc00f08947 */ /* 0x004fea000383ffff */
.L_x_12669:
[----:B------:R-:W-:Y:S05]  /*56b0*/  BSYNC B0 ;  /* 0x0000000000007941 */ /* 0x000fea0003800000 */
.L_x_12668:
[----:B------:R-:W-:Y:S05]  /*56c0*/  BRA `(.L_x_12671) ;  /* 0x0000002800fc7947 */ /* 0x000fea0003800000 */
.L_x_12667:
        /* <DEDUP_REMOVED lines=30> */
.L_x_12673:
[----:B------:R-:W-:Y:S05]  /*58b0*/  BSYNC B6 ;  /* 0x0000000000067941 */ /* 0x000fea0003800000 */
.L_x_12672:
[----:B------:R-:W2:Y:S01]  /*58c0*/  LDL R20, [R1+0x28] ;  /* 0x0000280001147983 */ /* 0x000ea20000100800 */
[----:B------:R-:W-:Y:S01]  /*58d0*/  ULDC.U8 UR4, c[0x0][0x410] ;  /* 0x0001040000047ab9 */ /* 0x000fe20000000000 */
[----:B------:R-:W-:Y:S01]  /*58e0*/  BSSY B0, `(.L_x_12674) ;  /* 0x0000295000007945 */ /* 0x000fe20003800000 */
[----:B------:R-:W-:Y:S01]  /*58f0*/  ISETP.NE.AND P0, PT, RZ, UR4, PT ;  /* 0x00000004ff007c0c */ /* 0x000fe2000bf05270 */
[----:B--2---:R-:W-:-:S12]  /*5900*/  IMAD.IADD R10, R156, 0x1, R20 ;  /* 0x000000019c0a7824 */ /* 0x004fd800078e0214 */
        /* <DEDUP_REMOVED lines=33> */
.L_x_12870:
[----:B0-----:R-:W5:Y:S04]  /*5b20*/  LDL R5, [R1+0x20] ;  /* 0x0000200001057983 */ /* 0x001f680000100800 */
        /* <DEDUP_REMOVED lines=13> */
[----:B------:R-:W2:Y:S01]  /*5c00*/  LDL.64 R30, [R1+0x8] ;  /* 0x00000800011e7983 */ /* 0x000ea20000100a00 */
[----:B------:R-:W-:-:S03]  /*5c10*/  ULDC UR4, c[0x0][0x3f4] ;  /* 0x0000fd0000047ab9 */ /* 0x000fc60000000800 */
[----:B------:R-:W3:Y:S04]  /*5c20*/  LDL R15, [R1+0x10] ;  /* 0x00001000010f7983 */ /* 0x000ee80000100800 */
[----:B------:R-:W1:Y:S01]  /*5c30*/  LDL R26, [R1+0x70] ;  /* 0x00007000011a7983 */ /* 0x000e620000100800 */
[----:B------:R-:W-:Y:S02]  /*5c40*/  CS2R R10, SRZ ;  /* 0x00000000000a7805 */ /* 0x000fe4000001ff00 */
[----:B------:R-:W-:Y:S02]  /*5c50*/  CS2R R8, SRZ ;  /* 0x0000000000087805 */ /* 0x000fe4000001ff00 */
[----:B------:R-:W-:Y:S02]  /*5c60*/  CS2R R20, SRZ ;  /* 0x0000000000147805 */ /* 0x000fe4000001ff00 */
[----:B------:R-:W-:-:S02]  /*5c70*/  CS2R R12, SRZ ;  /* 0x00000000000c7805 */ /* 0x000fc4000001ff00 */
[----:B--2---:R-:W-:Y:S02]  /*5c80*/  ISETP.GE.AND P4, PT, R30, UR4, PT ;  /* 0x000000041e007c0c */ /* 0x004fe4000bf86270 */
[----:B---3--:R-:W-:-:S11]  /*5c90*/  ISETP.GE.AND P5, PT, R15, UR4, PT ;  /* 0x000000040f007c0c */ /* 0x008fd6000bfa6270 */
[CC--:B------:R-:W-:Y:S02]  /*5ca0*/  @!P4 IADD3 R6, P0, R30.reuse, R3.reuse, RZ ;  /* 0x000000031e06c210 */ /* 0x0c0fe40007f1e0ff */
[C---:B------:R-:W-:Y:S02]  /*5cb0*/  @!P5 IADD3 R24, P2, R15.reuse, R3, RZ ;  /* 0x000000030f18d210 */ /* 0x040fe40007f5e0ff */
[----:B------:R-:W-:Y:S02]  /*5cc0*/  @!P4 SHF.R.S32.HI R3, RZ, 0x1f, R30 ;  /* 0x0000001fff03c819 */ /* 0x000fe4000001141e */
[-C--:B----4-:R-:W-:Y:S01]  /*5cd0*/  @!P4 IADD3 R30, P1, R30, R14.reuse, RZ ;  /* 0x0000000e1e1ec210 */ /* 0x090fe20007f3e0ff */
[C-C-:B-1----:R-:W-:Y:S01]  /*5ce0*/  @!P5 IMAD.X R25, R0.reuse, 0x1, R26.reuse, P2 ;  /* 0x000000010019d824 */ /* 0x142fe200010e061a */
[----:B------:R-:W-:Y:S02]  /*5cf0*/  @!P5 IADD3 R14, P3, R15, R14, RZ ;  /* 0x0000000e0f0ed210 */ /* 0x000fe40007f7e0ff */
[----:B------:R-:W-:Y:S01]  /*5d00*/  @!P4 IADD3.X R7, R0, R3, RZ, P0, !PT ;  /* 0x000000030007c210 */ /* 0x000fe200007fe4ff */
[C---:B------:R-:W-:Y:S01]  /*5d10*/  @!P4 IMAD.X R31, R4.reuse, 0x1, R3, P1 ;  /* 0x00000001041fc824 */ /* 0x040fe200008e0603 */
[----:B------:R0:W5:Y:S01]  /*5d20*/  @!P5 LD.E.64 R10, desc[UR40][R24.64] ;  /* 0x00000028180ad980 */ /* 0x000162000c101b00 */
[----:B------:R-:W-:-:S03]  /*5d30*/  @!P5 IMAD.X R15, R4, 0x1, R26, P3 ;  /* 0x00000001040fd824 */ /* 0x000fc600018e061a */
[----:B------:R0:W5:Y:S04]  /*5d40*/  @!P4 LD.E.64 R20, desc[UR40][R6.64] ;  /* 0x000000280614c980 */ /* 0x000168000c101b00 */
[----:B------:R0:W5:Y:S04]  /*5d50*/  @!P5 LD.E.64 R8, desc[UR40][R14.64] ;  /* 0x000000280e08d980 */ /* 0x000168000c101b00 */
[----:B------:R0:W5:Y:S02]  /*5d60*/  @!P4 LD.E.64 R12, desc[UR40][R30.64] ;  /* 0x000000281e0cc980 */ /* 0x000164000c101b00 */
.L_x_12678:
[----:B------:R-:W-:Y:S05]  /*5d70*/  BSYNC B1 ;  /* 0x0000000000017941 */ /* 0x000fea0003800000 */
.L_x_12677:
[----:B-1----:R-:W2:Y:S01]  /*5d80*/  LDL.LU R0, [R1+0x44] ;  /* 0x0000440001007983 */ /* 0x002ea20000300800 */
[----:B------:R-:W1:Y:S01]  /*5d90*/  SYNCS.PHASECHK.TRANS64.TRYWAIT P0, [R16+URZ+0x13200], R5 ;  /* 0x01320005100075a7 */ /* 0x000e62000800017f */
[----:B------:R-:W-:Y:S01]  /*5da0*/  BSSY B1, `(.L_x_12679) ;  /* 0x0000005000017945 */ /* 0x000fe20003800000 */
[----:B--2---:R-:W-:-:S05]  /*5db0*/  IMAD R0, R0, -0xc0, R27 ;  /* 0xffffff4000007824 */ /* 0x004fca00078e021b */
[----:B------:R-:W-:-:S04]  /*5dc0*/  VIMNMX R3, R0, 0xc0, PT ;  /* 0x000000c000037848 */ /* 0x000fc80003fe0100 */
[----:B------:R-:W-:Y:S01]  /*5dd0*/  ISETP.GE.AND P1, PT, R156, R3, PT ;  /* 0x000000039c00720c */ /* 0x000fe20003f26270 */
[----:B-1----:R-:W-:-:S12]  /*5de0*/  @!P0 BRA `(.L_x_12680) ;  /* 0x0000015000408947 */ /* 0x002fd80003800000 */
.L_x_12871:
[----:B------:R-:W-:Y:S05]  /*5df0*/  BSYNC B1 ;  /* 0x0000000000017941 */ /* 0x000fea0003800000 */
.L_x_12679:
[----:B------:R-:W-:Y:S05]  /*5e00*/  @P1 BRA `(.L_x_12681) ;  /* 0x0000002400081947 */ /* 0x000fea0003800000 */
[----:B0-----:R-:W2:Y:S01]  /*5e10*/  LDL.64 R6, [R1+0x8] ;  /* 0x0000080001067983 */ /* 0x001ea20000100a00 */
[----:B------:R-:W2:Y:S03]  /*5e20*/  LDC R0, c[0x0][0x3f4] ;  /* 0x0000fd00ff007b82 */ /* 0x000ea60000000800 */
[----:B------:R-:W3:Y:S04]  /*5e30*/  LDL R3, [R1+0x10] ;  /* 0x0000100001037983 */ /* 0x000ee80000100800 */
[----:B------:R0:W5:Y:S01]  /*5e40*/  LDL R36, [R1+0x14] ;  /* 0x0000140001247983 */ /* 0x0001620000100800 */
[----:B------:R-:W-:Y:S01]  /*5e50*/  BSSY B1, `(.L_x_12682) ;  /* 0x000007b000017945 */ /* 0x000fe20003800000 */
[----:B--2---:R-:W-:-:S02]  /*5e60*/  ISETP.GE.AND P0, PT, R6, R0, PT ;  /* 0x000000000600720c */ /* 0x004fc40003f06270 */
[----:B---3--:R-:W-:-:S11]  /*5e70*/  ISETP.GE.AND P1, PT, R3, R0, PT ;  /* 0x000000000300720c */ /* 0x008fd60003f26270 */
[----:B0-----:R-:W-:Y:S05]  /*5e80*/  @P0 BRA `(.L_x_12683) ;  /* 0x0000000400dc0947 */ /* 0x001fea0003800000 */
[----:B-----5:R-:W-:Y:S01]  /*5e90*/  IMAD.IADD R0, R16, 0x1, R36 ;  /* 0x0000000110007824 */ /* 0x020fe200078e0224 */
[----:B----4-:R-:W-:Y:S02]  /*5ea0*/  SHF.R.U32.HI R14, RZ, 0x8, R20 ;  /* 0x00000008ff0e7819 */ /* 0x010fe40000011614 */
[----:B------:R-:W-:Y:S02]  /*5eb0*/  LOP3.LUT R3, R20, 0xff, RZ, 0xc0, !PT ;  /* 0x000000ff14037812 */ /* 0x000fe400078ec0ff */
[----:B-1----:R-:W0:Y:S01]  /*5ec0*/  LDS.128 R4, [R0+0xb000] ;  /* 0x00b0000000047984 */ /* 0x002e220000000c00 */
        /* <DEDUP_REMOVED lines=115> */
.L_x_12683:
[----:B------:R-:W-:Y:S05]  /*6600*/  BSYNC B1 ;  /* 0x0000000000017941 */ /* 0x000fea0003800000 */
.L_x_12682:
[----:B------:R-:W-:Y:S05]  /*6610*/  @P1 BRA `(.L_x_12681) ;  /* 0x0000001c00041947 */ /* 0x000fea0003800000 */
[----:B0-----:R-:W2:Y:S01]  /*6620*/  LDL R0, [R1+0x6c] ;  /* 0x00006c0001007983 */ /* 0x001ea20000100800 */
[----:B-----5:R-:W-:Y:S01]  /*6630*/  IMAD.IADD R3, R16, 0x1, R36 ;  /* 0x0000000110037824 */ /* 0x020fe200078e0224 */
[----:B------:R-:W-:Y:S02]  /*6640*/  SHF.R.U32.HI R13, RZ, 0x8, R11 ;  /* 0x00000008ff0d7819 */ /* 0x000fe4000001160b */
[----:B------:R-:W-:Y:S02]  /*6650*/  SHF.R.U32.HI R24, RZ, 0x8, R9 ;  /* 0x00000008ff187819 */ /* 0x000fe40000011609 */
[----:B------:R-:W-:Y:S02]  /*6660*/  SHF.R.U32.HI R15, RZ, 0x8, R8 ;  /* 0x00000008ff0f7819 */ /* 0x000fe40000011608 */
[----:B----4-:R-:W-:Y:S02]  /*6670*/  LOP3.LUT R14, R11, 0xff, RZ, 0xc0, !PT ;  /* 0x000000ff0b0e7812 */ /* 0x010fe400078ec0ff */
        /* <DEDUP_REMOVED lines=25> */
[----:B--2---:R-:W-:Y:S01]  /*6810*/  LOP3.LUT P0, RZ, R0, 0x2, RZ, 0xc0, !PT ;  /* 0x0000000200ff7812 */ /* 0x004fe2000780c0ff */
[----:B------:R-:W-:-:S12]  /*6820*/  VIADD R0, R3, 0x20 ;  /* 0x0000002003007836 */ /* 0x000fd80000000000 */
[----:B------:R-:W-:Y:S01]  /*6830*/  @P0 VIADD R0, R3, 0xffffffe0 ;  /* 0xffffffe003000836 */ /* 0x000fe20000000000 */
[----:B------:R-:W-:-:S04]  /*6840*/  SHF.R.U32.HI R3, RZ, 0x8, R10 ;  /* 0x00000008ff037819 */ /* 0x000fc8000001160a */
[----:B-1----:R-:W0:Y:S01]  /*6850*/  LDS.128 R4, [R0+0xb000] ;  /* 0x00b0000000047984 */ /* 0x002e220000000c00 */
        /* <DEDUP_REMOVED lines=92> */
.L_x_12675:
        /* <DEDUP_REMOVED lines=22> */
[----:B------:R-:W-:Y:S01]  /*6f80*/  UMOV UR4, 0xffffffff ;  /* 0xffffffff00047882 */ /* 0x000fe20000000000 */
[----:B------:R-:W-:Y:S01]  /*6f90*/  IADD3 R4, P1, R20, UR8, RZ ;  /* 0x0000000814047c10 */ /* 0x000fe2000ff3e0ff */
[----:B------:R-:W-:Y:S01]  /*6fa0*/  IMAD R20, R7, UR7, R0 ;  /* 0x0000000707147c24 */ /* 0x000fe2000f8e0200 */
[----:B------:R-:W-:-:S04]  /*6fb0*/  IADD3.X R13, R5, UR5, R13, P0, !PT ;  /* 0x00000005050d7c10 */ /* 0x000fc800087fe40d */
[----:B------:R-:W-:Y:S01]  /*6fc0*/  IADD3.X R20, R21, UR9, R20, P1, !PT ;  /* 0x0000000915147c10 */ /* 0x000fe20008ffe414 */
[----:B------:R-:W-:Y:S06]  /*6fd0*/  BRA.DIV UR4, `(.L_x_12684) ;  /* 0x0000013e04d87947 */ /* 0x000fec000b800000 */
[----:B------:R0:W1:Y:S04]  /*6fe0*/  SHFL.IDX PT, R0, R13, RZ, 0x1e1f ;  /* 0x001e1fff0d007589 */ /* 0x00006800000e0000 */
[----:B------:R-:W2:Y:S04]  /*6ff0*/  SHFL.IDX PT, R3, R3, RZ, 0x1e1f ;  /* 0x001e1fff03037589 */ /* 0x000ea800000e0000 */
[----:B------:R-:W3:Y:S04]  /*7000*/  SHFL.IDX PT, R20, R20, RZ, 0x1e1f ;  /* 0x001e1fff14147589 */ /* 0x000ee800000e0000 */
[----:B------:R0:W4:Y:S02]  /*7010*/  SHFL.IDX PT, R14, R4, RZ, 0x1e1f ;  /* 0x001e1fff040e7589 */ /* 0x00012400000e0000 */
.L_x_12877:
[----:B0-----:R-:W5:Y:S01]  /*7020*/  LDL R4, [R1+0x20] ;  /* 0x0000200001047983 */ /* 0x001f620000100800 */
[----:B------:R-:W0:Y:S03]  /*7030*/  LDC R27, c[0x0][0x3f4] ;  /* 0x0000fd00ff1b7b82 */ /* 0x000e260000000800 */
[----:B------:R-:W2:Y:S01]  /*7040*/  LDL R5, [R1+0x60] ;  /* 0x0000600001057983 */ /* 0x000ea20000100800 */
[----:B------:R-:W-:Y:S01]  /*7050*/  BSSY B1, `(.L_x_12685) ;  /* 0x0000017000017945 */ /* 0x000fe20003800000 */
[----:B------:R-:W-:Y:S01]  /*7060*/  CS2R R6, SRZ ;  /* 0x0000000000067805 */ /* 0x000fe2000001ff00 */
[----:B-----5:R-:W-:Y:S01]  /*7070*/  IMAD R25, R4, R8, RZ ;  /* 0x0000000804197224 */ /* 0x020fe200078e02ff */
[----:B------:R-:W-:Y:S02]  /*7080*/  CS2R R8, SRZ ;  /* 0x0000000000087805 */ /* 0x000fe4000001ff00 */
[----:B--2---:R-:W-:-:S02]  /*7090*/  LEA.HI R4, R5, R5, RZ, 0x1 ;  /* 0x0000000505047211 */ /* 0x004fc400078f08ff */
[----:B------:R-:W-:Y:S02]  /*70a0*/  ISETP.GE.AND P0, PT, R10, R25, PT ;  /* 0x000000190a00720c */ /* 0x000fe40003f06270 */
[----:B------:R-:W-:Y:S02]  /*70b0*/  CS2R R10, SRZ ;  /* 0x00000000000a7805 */ /* 0x000fe4000001ff00 */
[----:B------:R-:W-:-:S05]  /*70c0*/  LOP3.LUT R4, R4, 0xfffffffe, RZ, 0xc0, !PT ;  /* 0xfffffffe04047812 */ /* 0x000fca00078ec0ff */
[----:B------:R-:W-:Y:S01]  /*70d0*/  IMAD.IADD R21, R5, 0x1, -R4 ;  /* 0x0000000105157824 */ /* 0x000fe200078e0a04 */
[----:B------:R-:W-:-:S04]  /*70e0*/  CS2R R4, SRZ ;  /* 0x0000000000047805 */ /* 0x000fc8000001ff00 */
        /* <DEDUP_REMOVED lines=13> */
.L_x_12686:
[----:B------:R-:W-:Y:S05]  /*71c0*/  BSYNC B1 ;  /* 0x0000000000017941 */ /* 0x000fea0003800000 */
.L_x_12685:
[----:B-1----:R-:W2:Y:S01]  /*71d0*/  LDL.LU R0, [R1+0x44] ;  /* 0x0000440001007983 */ /* 0x002ea20000300800 */
[----:B------:R-:W1:Y:S01]  /*71e0*/  SYNCS.PHASECHK.TRANS64.TRYWAIT P1, [R16+URZ+0x13200], R21 ;  /* 0x01320015100075a7 */ /* 0x000e62000802017f */
[----:B------:R-:W-:Y:S01]  /*71f0*/  ISETP.GE.AND P0, PT, R18, R27, PT ;  /* 0x0000001b1200720c */ /* 0x000fe20003f06270 */
[----:B------:R-:W-:Y:S01]  /*7200*/  BSSY B1, `(.L_x_12687) ;  /* 0x0000005000017945 */ /* 0x000fe20003800000 */
[----:B--2---:R-:W-:-:S05]  /*7210*/  IMAD R0, R0, -0xc0, R25 ;  /* 0xffffff4000007824 */ /* 0x004fca00078e0219 */
[----:B------:R-:W-:-:S04]  /*7220*/  VIMNMX R3, R0, 0xc0, PT ;  /* 0x000000c000037848 */ /* 0x000fc80003fe0100 */
[----:B------:R-:W-:Y:S01]  /*7230*/  ISETP.GE.OR P0, PT, R156, R3, P0 ;  /* 0x000000039c00720c */ /* 0x000fe20000706670 */
[----:B-1----:R-:W-:-:S12]  /*7240*/  @!P1 BRA `(.L_x_12688) ;  /* 0x0000013c00a89947 */ /* 0x002fd80003800000 */
.L_x_12878:
[----:B------:R-:W-:Y:S05]  /*7250*/  BSYNC B1 ;  /* 0x0000000000017941 */ /* 0x000fea0003800000 */
.L_x_12687:
[----:B------:R-:W-:Y:S05]  /*7260*/  @P0 BRA `(.L_x_12681) ;  /* 0x0000000c00f00947 */ /* 0x000fea0003800000 */
[----:B------:R-:W2:Y:S04]  /*7270*/  LDL R37, [R1+0x2c] ;  /* 0x00002c0001257983 */ /* 0x000ea80000100800 */
[----:B------:R-:W2:Y:S04]  /*7280*/  LDL R34, [R1+0x30] ;  /* 0x0000300001227983 */ /* 0x000ea80000100800 */
[----:B------:R-:W2:Y:S04]  /*7290*/  LDL R32, [R1+0x34] ;  /* 0x0000340001207983 */ /* 0x000ea80000100800 */
[----:B------:R-:W2:Y:S01]  /*72a0*/  LDL R48, [R1+0x74] ;  /* 0x0000740001307983 */ /* 0x000ea20000100800 */
[----:B-----5:R-:W-:-:S02]  /*72b0*/  SHF.R.U32.HI R0, RZ, 0x8, R4 ;  /* 0x00000008ff007819 */ /* 0x020fc40000011604 */
[----:B------:R-:W-:Y:S02]  /*72c0*/  LOP3.LUT R3, R4, 0xff, RZ, 0xc0, !PT ;  /* 0x000000ff04037812 */ /* 0x000fe400078ec0ff */
[----:B------:R-:W-:Y:S02]  /*72d0*/  LOP3.LUT R0, R0, 0xff, RZ, 0xc0, !PT ;  /* 0x000000ff00007812 */ /* 0x000fe400078ec0ff */
[----:B------:R-:W-:Y:S02]  /*72e0*/  SHF.R.U32.HI R25, RZ, 0x8, R5 ;  /* 0x00000008ff197819 */ /* 0x000fe40000011605 */
[----:B---3--:R-:W-:Y:S02]  /*72f0*/  PRMT R20, R0, 0x7604, R3 ;  /* 0x0000760400147816 */ /* 0x008fe40000000003 */
        /* <DEDUP_REMOVED lines=16> */
[----:B----4-:R-:W-:Y:S02]  /*7400*/  SHF.R.U32.HI R14, RZ, 0x8, R7 ;  /* 0x00000008ff0e7819 */ /* 0x010fe40000011607 */
        /* <DEDUP_REMOVED lines=10> */
[----:B------:R-:W-:-:S04]  /*74b0*/  SHF.R.U32.HI R30, RZ, 0x10, R6 ;  /* 0x00000010ff1e7819 */ /* 0x000fc80000011606 */
[----:B------:R-:W-:-:S04]  /*74c0*/  LOP3.LUT R30, R30, 0xff, RZ, 0xc0, !PT ;  /* 0x000000ff1e1e7812 */ /* 0x000fc800078ec0ff */
[----:B------:R-:W-:Y:S02]  /*74d0*/  PRMT R31, R30, 0x7054, R31 ;  /* 0x000070541e1f7816 */ /* 0x000fe4000000001f */
[----:B------:R-:W-:-:S04]  /*74e0*/  SHF.R.U32.HI R30, RZ, 0x10, R10 ;  /* 0x00000010ff1e7819 */ /* 0x000fc8000001160a */
[----:B------:R-:W-:-:S04]  /*74f0*/  LOP3.LUT R30, R30, 0xff, RZ, 0xc0, !PT ;  /* 0x000000ff1e1e7812 */ /* 0x000fc800078ec0ff */
[----:B------:R-:W-:Y:S02]  /*7500*/  PRMT R41, R30, 0x7054, R41 ;  /* 0x000070541e297816 */ /* 0x000fe40000000029 */
[----:B--2---:R-:W-:Y:S02]  /*7510*/  LOP3.LUT R0, R37, 0x30, R0, 0xf8, !PT ;  /* 0x0000003025007812 */ /* 0x004fe400078ef800 */
[----:B------:R-:W-:Y:S02]  /*7520*/  PRMT R37, R21, 0x7604, R24 ;  /* 0x0000760415257816 */ /* 0x000fe40000000018 */
[----:B------:R-:W-:Y:S02]  /*7530*/  LOP3.LUT R3, R0, R34, RZ, 0x3c, !PT ;  /* 0x0000002200037212 */ /* 0x000fe400078e3cff */
[----:B------:R-:W-:Y:S02]  /*7540*/  SHF.R.U32.HI R21, RZ, 0x10, R5 ;  /* 0x00000010ff157819 */ /* 0x000fe40000011605 */
[----:B------:R-:W-:-:S02]  /*7550*/  IADD3 R0, R16, R32, R3 ;  /* 0x0000002010007210 */ /* 0x000fc40007ffe003 */
[----:B------:R-:W-:Y:S01]  /*7560*/  SHF.R.U32.HI R32, RZ, 0x10, R7 ;  /* 0x00000010ff207819 */ /* 0x000fe20000011607 */
[----:B------:R-:W-:Y:S01]  /*7570*/  LDS.128 R12, [R48+0xb000] ;  /* 0x00b00000300c7984 */ /* 0x000fe20000000c00 */
[----:B------:R-:W-:Y:S02]  /*7580*/  LOP3.LUT R21, R21, 0xff, RZ, 0xc0, !PT ;  /* 0x000000ff15157812 */ /* 0x000fe400078ec0ff */
[----:B------:R-:W-:Y:S01]  /*7590*/  SHF.R.U32.HI R3, RZ, 0x10, R4 ;  /* 0x00000010ff037819 */ /* 0x000fe20000011604 */
[----:B------:R-:W0:Y:S01]  /*75a0*/  LDS.128 R24, [R0+0xb000] ;  /* 0x00b0000000187984 */ /* 0x000e220000000c00 */
[----:B------:R-:W-:Y:S02]  /*75b0*/  LOP3.LUT R32, R32, 0xff, RZ, 0xc0, !PT ;  /* 0x000000ff20207812 */ /* 0x000fe400078ec0ff */
[----:B------:R-:W-:Y:S02]  /*75c0*/  PRMT R21, R21, 0x7054, R28 ;  /* 0x0000705415157816 */ /* 0x000fe4000000001c */
[----:B------:R-:W-:-:S02]  /*75d0*/  LOP3.LUT R3, R3, 0xff, RZ, 0xc0, !PT ;  /* 0x000000ff03037812 */ /* 0x000fc400078ec0ff */
[----:B------:R-:W-:Y:S02]  /*75e0*/  SHF.R.U32.HI R28, RZ, 0x10, R9 ;  /* 0x00000010ff1c7819 */ /* 0x000fe40000011609 */
[----:B------:R-:W-:Y:S02]  /*75f0*/  PRMT R33, R32, 0x7054, R33 ;  /* 0x0000705420217816 */ /* 0x000fe40000000021 */
[----:B------:R-:W-:Y:S02]  /*7600*/  PRMT R3, R3, 0x7054, R20 ;  /* 0x0000705403037816 */ /* 0x000fe40000000014 */
[----:B------:R-:W-:Y:S02]  /*7610*/  SHF.R.U32.HI R32, RZ, 0x10, R11 ;  /* 0x00000010ff207819 */ /* 0x000fe4000001160b */
[----:B------:R-:W-:Y:S02]  /*7620*/  LOP3.LUT R28, R28, 0xff, RZ, 0xc0, !PT ;  /* 0x000000ff1c1c7812 */ /* 0x000fe400078ec0ff */
[----:B------:R-:W-:-:S02]  /*7630*/  SHF.R.U32.HI R20, RZ, 0x10, R8 ;  /* 0x00000010ff147819 */ /* 0x000fc40000011608 */
[----:B------:R-:W-:Y:S02]  /*7640*/  LOP3.LUT R32, R32, 0xff, RZ, 0xc0, !PT ;  /* 0x000000ff20207812 */ /* 0x000fe400078ec0ff */
[----:B------:R-:W-:Y:S02]  /*7650*/  PRMT R39, R28, 0x7054, R37 ;  /* 0x000070541c277816 */ /* 0x000fe40000000025 */
[----:B------:R-:W-:Y:S02]  /*7660*/  LOP3.LUT R20, R20, 0xff, RZ, 0xc0, !PT ;  /* 0x000000ff14147812 */ /* 0x000fe400078ec0ff */
[----:B------:R-:W-:Y:S02]  /*7670*/  PRMT R43, R32, 0x7054, R43 ;  /* 0x00007054202b7816 */ /* 0x000fe4000000002b */
[----:B------:R-:W-:Y:S02]  /*7680*/  LOP3.LUT R39, R39, 0xff000000, R9, 0xf8, !PT ;  /* 0xff00000027277812 */ /* 0x000fe400078ef809 */
[----:B------:R-:W-:-:S02]  /*7690*/  PRMT R35, R20, 0x7054, R35 ;  /* 0x0000705414237816 */ /* 0x000fc40000000023 */
[----:B------:R-:W-:Y:S02]  /*76a0*/  LOP3.LUT R34, R21, 0xff000000, R5, 0xf8, !PT ;  /* 0xff00000015227812 */ /* 0x000fe400078ef805 */
[----:B------:R-:W-:Y:S02]  /*76b0*/  LOP3.LUT R20, R3, 0xff000000, R4, 0xf8, !PT ;  /* 0xff00000003147812 */ /* 0x000fe400078ef804 */
[----:B------:R-:W-:Y:S02]  /*76c0*/  LOP3.LUT R4, R41, 0xff000000, R10, 0xf8, !PT ;  /* 0xff00000029047812 */ /* 0x000fe400078ef80a */
[----:B------:R-:W-:Y:S02]  /*76d0*/  LOP3.LUT R43, R43, 0xff000000, R11, 0xf8, !PT ;  /* 0xff0000002b2b7812 */ /* 0x000fe400078ef80b */
[----:B------:R-:W-:Y:S02]  /*76e0*/  F2FP.F16.E4M3.UNPACK_B R40, R39 ;  /* 0x00000027ff28723e */ /* 0x000fe400020006ff */
[----:B0-----:R-:W-:-:S02]  /*76f0*/  F2FP.F16.E4M3.UNPACK_B R10, R25 ;  /* 0x00000019ff0a723e */ /* 0x001fc400020006ff */
[----:B------:R-:W-:Y:S02]  /*7700*/  F2FP.F16.E4M3.UNPACK_B R11, R34 ;  /* 0x00000022ff0b723e */ /* 0x000fe400020006ff */
[----:B------:R-:W-:Y:S01]  /*7710*/  LOP3.LUT R3, R31, 0xff000000, R6, 0xf8, !PT ;  /* 0xff0000001f037812 */ /* 0x000fe200078ef806 */
[--C-:B------:R-:W-:Y:S01]  /*7720*/  HADD2.F32 R6, -RZ, R10.reuse.H0_H0 ;  /* 0x2000000aff067230 */ /* 0x100fe20000004100 */
[----:B------:R-:W-:Y:S01]  /*7730*/  LOP3.LUT R28, R35, 0xff000000, R8, 0xf8, !PT ;  /* 0xff000000231c7812 */ /* 0x000fe200078ef808 */
[----:B------:R-:W-:Y:S01]  /*7740*/  HADD2.F32 R10, -RZ, R10.H1_H1 ;  /* 0x3000000aff0a7230 */ /* 0x000fe20000004100 */
[----:B------:R-:W-:Y:S02]  /*7750*/  LOP3.LUT R37, R33, 0xff000000, R7, 0xf8, !PT ;  /* 0xff00000021257812 */ /* 0x000fe400078ef807 */
[-C--:B------:R-:W-:Y:S02]  /*7760*/  F2FP.F16.E4M3.UNPACK_B R8, R13.reuse ;  /* 0x0000000dff08723e */ /* 0x080fe400020006ff */
[----:B------:R-:W-:-:S02]  /*7770*/  F2FP.F16.E4M3.UNPACK_B R30, R13.H1 ;  /* 0x0000000dff1e723e */ /* 0x000fc400030006ff */
[-C--:B------:R-:W-:Y:S01]  /*7780*/  F2FP.F16.E4M3.UNPACK_B R31, R15.reuse ;  /* 0x0000000fff1f723e */ /* 0x080fe200020006ff */
[----:B------:R-:W-:Y:S01]  /*7790*/  HADD2.F32 R9, -RZ, R8.H0_H0 ;  /* 0x20000008ff097230 */ /* 0x000fe20000004100 */
[----:B------:R-:W-:Y:S01]  /*77a0*/  F2FP.F16.E4M3.UNPACK_B R36, R15.H1 ;  /* 0x0000000fff24723e */ /* 0x000fe200030006ff */
[----:B------:R-:W-:Y:S01]  /*77b0*/  HADD2.F32 R15, -RZ, R40.H0_H0 ;  /* 0x20000028ff0f7230 */ /* 0x000fe20000004100 */
[-C--:B------:R-:W-:Y:S01]  /*77c0*/  F2FP.F16.E4M3.UNPACK_B R13, R12.reuse ;  /* 0x0000000cff0d723e */ /* 0x080fe200020006ff */
[----:B------:R-:W-:Y:S01]  /*77d0*/  HADD2.F32 R8, -RZ, R8.H1_H1 ;  /* 0x30000008ff087230 */ /* 0x000fe20000004100 */
[----:B------:R-:W-:Y:S01]  /*77e0*/  F2FP.F16.E4M3.UNPACK_B R33, R12.H1 ;  /* 0x0000000cff21723e */ /* 0x000fe200030006ff */
[----:B------:R-:W-:Y:S01]  /*77f0*/  HADD2.F32 R12, -RZ, R11.H0_H0 ;  /* 0x2000000bff0c7230 */ /* 0x000fe20000004100 */
[-C--:B------:R-:W-:Y:S02]  /*7800*/  F2FP.F16.E4M3.UNPACK_B R21, R24.reuse ;  /* 0x00000018ff15723e */ /* 0x080fe400020006ff */
[----:B------:R-:W-:Y:S01]  /*7810*/  F2FP.F16.E4M3.UNPACK_B R35, R24.H1 ;  /* 0x00000018ff23723e */ /* 0x000fe200030006ff */
[C---:B------:R-:W-:Y:S01]  /*7820*/  FMUL.FTZ R24, R6.reuse, R15 ;  /* 0x0000000f06187220 */ /* 0x040fe20000410000 */
[----:B------:R-:W-:Y:S01]  /*7830*/  FMUL.FTZ R42, R6, R12 ;  /* 0x0000000c062a7220 */ /* 0x000fe20000410000 */
[----:B------:R-:W-:-:S02]  /*7840*/  F2FP.F16.E4M3.UNPACK_B R25, R25.H1 ;  /* 0x00000019ff19723e */ /* 0x000fc400030006ff */
[----:B------:R-:W-:Y:S01]  /*7850*/  F2FP.F16.E4M3.UNPACK_B R39, R39.H1 ;  /* 0x00000027ff27723e */ /* 0x000fe200030006ff */
[C---:B------:R-:W-:Y:S01]  /*7860*/  FFMA.FTZ R6, R9.reuse, R12, -R24 ;  /* 0x0000000c09067223 */ /* 0x040fe20000010818 */
[----:B------:R-:W-:Y:S01]  /*7870*/  F2FP.F16.E4M3.UNPACK_B R34, R34.H1 ;  /* 0x00000022ff22723e */ /* 0x000fe200030006ff */
[----:B------:R-:W-:Y:S01]  /*7880*/  FFMA.FTZ R9, R9, R15, R42 ;  /* 0x0000000f09097223 */ /* 0x000fe2000001002a */
[-C--:B------:R-:W-:Y:S01]  /*7890*/  F2FP.F16.E4M3.UNPACK_B R32, R27.reuse ;  /* 0x0000001bff20723e */ /* 0x080fe200020006ff */
        /* <DEDUP_REMOVED lines=12> */
[----:B------:R-:W-:Y:S02]  /*7960*/  HADD2.F32 R34, -RZ, R34.H1_H1 ;  /* 0x30000022ff227230 */ /* 0x000fe40000004100 */
[----:B------:R-:W-:Y:S01]  /*7970*/  FMUL.FTZ R47, R11, R24 ;  /* 0x000000180b2f7220 */ /* 0x000fe20000410000 */
[C---:B------:R-:W-:Y:S01]  /*7980*/  FFMA.FTZ R11, R8.reuse, R15, -R41 ;  /* 0x0000000f080b7223 */ /* 0x040fe20000010829 */
[----:B------:R-:W-:Y:S01]  /*7990*/  F2FP.F16.E4M3.UNPACK_B R41, R43 ;  /* 0x0000002bff29723e */ /* 0x000fe200020006ff */
[----:B------:R-:W-:Y:S01]  /*79a0*/  FFMA.FTZ R8, R8, R27, R10 ;  /* 0x0000001b08087223 */ /* 0x000fe2000001000a */
[----:B------:R-:W-:Y:S01]  /*79b0*/  HADD2.F32 R27, -RZ, R39.H1_H1 ;  /* 0x30000027ff1b7230 */ /* 0x000fe20000004100 */
[----:B------:R-:W-:Y:S01]  /*79c0*/  F2FP.F16.E4M3.UNPACK_B R39, R37 ;  /* 0x00000025ff27723e */ /* 0x000fe200020006ff */
[----:B------:R-:W-:-:S02]  /*79d0*/  HADD2.F32 R25, -RZ, R25.H1_H1 ;  /* 0x30000019ff197230 */ /* 0x000fc40000004100 */
[C---:B------:R-:W-:Y:S01]  /*79e0*/  FFMA.FTZ R10, R12.reuse, R24, -R45 ;  /* 0x000000180c0a7223 */ /* 0x040fe2000001082d */
[----:B------:R-:W-:Y:S02]  /*79f0*/  HADD2.F32 R42, -RZ, R41.H0_H0 ;  /* 0x20000029ff2a7230 */ /* 0x000fe40000004100 */
[----:B------:R-:W-:Y:S01]  /*7a00*/  FFMA.FTZ R12, R12, R40, R47 ;  /* 0x000000280c0c7223 */ /* 0x000fe2000001002f */
        /* <DEDUP_REMOVED lines=8> */
[----:B------:R-:W-:Y:S01]  /*7a90*/  F2FP.F16.E4M3.UNPACK_B R37, R37.H1 ;  /* 0x00000025ff25723e */ /* 0x000fe200030006ff */
[----:B------:R-:W-:Y:S01]  /*7aa0*/  FFMA.FTZ R25, R24, R40, -R25 ;  /* 0x0000002818197223 */ /* 0x000fe20000010819 */
[----:B------:R-:W-:Y:S01]  /*7ab0*/  F2FP.F16.E4M3.UNPACK_B R40, R43.H1 ;  /* 0x0000002bff28723e */ /* 0x000fe200030006ff */
[C---:B------:R-:W-:Y:S01]  /*7ac0*/  FFMA.FTZ R15, R30.reuse, R34, -R45 ;  /* 0x000000221e0f7223 */ /* 0x040fe2000001082d */
[----:B------:R-:W-:Y:S01]  /*7ad0*/  FFMA.FTZ R27, R30, R27, R44 ;  /* 0x0000001b1e1b7223 */ /* 0x000fe2000001002c */
[----:B------:R-:W-:Y:S01]  /*7ae0*/  FFMA.FTZ R24, R24, R42, R47 ;  /* 0x0000002a18187223 */ /* 0x000fe2000001002f */
[----:B------:R-:W-:Y:S01]  /*7af0*/  HADD2.F32 R42, -RZ, R41.H1_H1 ;  /* 0x30000029ff2a7230 */ /* 0x000fe20000004100 */
[-C--:B------:R-:W-:Y:S01]  /*7b00*/  F2FP.F16.E4M3.UNPACK_B R5, R14.reuse ;  /* 0x0000000eff05723e */ /* 0x080fe200020006ff */
[----:B------:R-:W-:Y:S01]  /*7b10*/  HADD2.F32 R43, -RZ, R40.H0_H0 ;  /* 0x20000028ff2b7230 */ /* 0x000fe20000004100 */
[----:B------:R-:W-:Y:S01]  /*7b20*/  F2FP.F16.E4M3.UNPACK_B R14, R14.H1 ;  /* 0x0000000eff0e723e */ /* 0x000fe200030006ff */
[----:B------:R-:W-:Y:S01]  /*7b30*/  HADD2.F32 R30, -RZ, R38.H0_H0 ;  /* 0x20000026ff1e7230 */ /* 0x000fe20000004100 */
[----:B------:R-:W-:Y:S01]  /*7b40*/  F2FP.SATFINITE.E4M3.F32.PACK_AB_MERGE_C R12, R27, R12, RZ ;  /* 0x0000000c1b0c723e */ /* 0x000fe200048070ff */
[----:B------:R-:W-:-:S02]  /*7b50*/  HADD2.F32 R32, -RZ, R32.H1_H1 ;  /* 0x30000020ff207230 */ /* 0x000fc40000004100 */
[----:B------:R-:W-:Y:S02]  /*7b60*/  HADD2.F32 R41, -RZ, R37.H0_H0 ;  /* 0x20000025ff297230 */ /* 0x000fe40000004100 */
[----:B------:R-:W-:Y:S01]  /*7b70*/  FMUL.FTZ R47, R30, R43 ;  /* 0x0000002b1e2f7220 */ /* 0x000fe20000410000 */
[----:B------:R-:W-:Y:S02]  /*7b80*/  HADD2.F32 R39, -RZ, R39.H1_H1 ;  /* 0x30000027ff277230 */ /* 0x000fe40000004100 */
[----:B------:R-:W-:Y:S01]  /*7b90*/  FMUL.FTZ R44, R32, R42 ;  /* 0x0000002a202c7220 */ /* 0x000fe20000410000 */
[----:B------:R-:W-:Y:S02]  /*7ba0*/  HADD2.F32 R34, -RZ, R36.H0_H0 ;  /* 0x20000024ff227230 */ /* 0x000fe40000004100 */
[----:B------:R-:W-:Y:S01]  /*7bb0*/  FMUL.FTZ R46, R30, R41 ;  /* 0x000000291e2e7220 */ /* 0x000fe20000410000 */
[----:B------:R-:W-:Y:S02]  /*7bc0*/  HADD2.F32 R31, -RZ, R31.H1_H1 ;  /* 0x3000001fff1f7230 */ /* 0x000fe40000004100 */
[----:B------:R-:W-:Y:S01]  /*7bd0*/  FMUL.FTZ R45, R32, R39 ;  /* 0x00000027202d7220 */ /* 0x000fe20000410000 */
[----:B------:R-:W-:Y:S01]  /*7be0*/  F2FP.SATFINITE.E4M3.F32.PACK_AB_MERGE_C R9, R8, R9, R12 ;  /* 0x000000090809723e */ /* 0x000fe2000480700c */
[C---:B------:R-:W-:Y:S01]  /*7bf0*/  FFMA.FTZ R32, R34.reuse, R41, -R47 ;  /* 0x0000002922207223 */ /* 0x040fe2000001082f */
[----:B------:R-:W-:Y:S01]  /*7c00*/  FFMA.FTZ R34, R34, R43, R46 ;  /* 0x0000002b22227223 */ /* 0x000fe2000001002e */
[C---:B------:R-:W-:Y:S01]  /*7c10*/  FFMA.FTZ R30, R31.reuse, R39, -R44 ;  /* 0x000000271f1e7223 */ /* 0x040fe2000001082c */
[----:B------:R-:W-:Y:S01]  /*7c20*/  F2FP.F16.E4M3.UNPACK_B R43, R28.H1 ;  /* 0x0000001cff2b723e */ /* 0x000fe200030006ff */
[----:B------:R-:W-:Y:S01]  /*7c30*/  HADD2.F32 R44, -RZ, R40.H1_H1 ;  /* 0x30000028ff2c7230 */ /* 0x000fe20000004100 */
[----:B------:R-:W-:Y:S01]  /*7c40*/  F2FP.F16.E4M3.UNPACK_B R40, R20.H1 ;  /* 0x00000014ff28723e */ /* 0x000fe200030006ff */
[----:B------:R-:W-:Y:S01]  /*7c50*/  FFMA.FTZ R31, R31, R42, R45 ;  /* 0x0000002a1f1f7223 */ /* 0x000fe2000001002d */
        /* <DEDUP_REMOVED lines=14> */
[----:B------:R-:W-:Y:S01]  /*7d40*/  FFMA.FTZ R45, R36, R45, R38 ;  /* 0x0000002d242d7223 */ /* 0x000fe20000010026 */
[----:B------:R-:W-:-:S02]  /*7d50*/  HADD2.F32 R38, -RZ, R43.H1_H1 ;  /* 0x3000002bff267230 */ /* 0x000fc40000004100 */
[----:B------:R-:W-:Y:S01]  /*7d60*/  FFMA.FTZ R42, R36, R41, -R39 ;  /* 0x00000029242a7223 */ /* 0x000fe20000010827 */
[----:B------:R-:W-:Y:S01]  /*7d70*/  FFMA.FTZ R49, R37, R44, R49 ;  /* 0x0000002c25317223 */ /* 0x000fe20000010031 */
[----:B------:R-:W-:Y:S01]  /*7d80*/  HADD2.F32 R33, -RZ, R33.H1_H1 ;  /* 0x30000021ff217230 */ /* 0x000fe20000004100 */
[----:B------:R-:W-:Y:S01]  /*7d90*/  F2FP.F16.E4M3.UNPACK_B R36, R20 ;  /* 0x00000014ff24723e */ /* 0x000fe200020006ff */
[C---:B------:R-:W-:Y:S01]  /*7da0*/  FMUL.FTZ R20, R35.reuse, R38 ;  /* 0x0000002623147220 */ /* 0x040fe20000410000 */
[----:B------:R-:W-:Y:S01]  /*7db0*/  F2FP.F16.E4M3.UNPACK_B R37, R28 ;  /* 0x0000001cff25723e */ /* 0x000fe200020006ff */
[-C--:B------:R-:W-:Y:S01]  /*7dc0*/  FMUL.FTZ R39, R35, R40.reuse ;  /* 0x0000002823277220 */ /* 0x080fe20000410000 */
[--C-:B------:R-:W-:Y:S02]  /*7dd0*/  HADD2.F32 R28, -RZ, R21.reuse.H0_H0 ;  /* 0x20000015ff1c7230 */ /* 0x100fe40000004100 */
[----:B------:R-:W-:Y:S01]  /*7de0*/  FFMA.FTZ R43, R33, R40, -R20 ;  /* 0x00000028212b7223 */ /* 0x000fe20000010814 */
[----:B------:R-:W-:-:S02]  /*7df0*/  HADD2.F32 R21, -RZ, R21.H1_H1 ;  /* 0x30000015ff157230 */ /* 0x000fc40000004100 */
[----:B------:R-:W-:Y:S01]  /*7e00*/  FFMA.FTZ R44, R33, R38, R39 ;  /* 0x00000026212c7223 */ /* 0x000fe20000010027 */
[--C-:B------:R-:W-:Y:S01]  /*7e10*/  HADD2.F32 R35, -RZ, R37.reuse.H0_H0 ;  /* 0x20000025ff237230 */ /* 0x100fe20000004100 */
[----:B------:R-:W-:Y:S01]  /*7e20*/  F2FP.SATFINITE.E4M3.F32.PACK_AB_MERGE_C R34, R49, R34, RZ ;  /* 0x000000223122723e */ /* 0x000fe200048070ff */
[--C-:B------:R-:W-:Y:S02]  /*7e30*/  HADD2.F32 R33, -RZ, R36.reuse.H0_H0 ;  /* 0x20000024ff217230 */ /* 0x100fe40000004100 */
[----:B------:R-:W-:Y:S02]  /*7e40*/  HADD2.F32 R38, -RZ, R37.H1_H1 ;  /* 0x30000025ff267230 */ /* 0x000fe40000004100 */
[C---:B------:R-:W-:Y:S01]  /*7e50*/  FMUL.FTZ R39, R28.reuse, R35 ;  /* 0x000000231c277220 */ /* 0x040fe20000410000 */
[----:B------:R-:W-:Y:S02]  /*7e60*/  HADD2.F32 R36, -RZ, R36.H1_H1 ;  /* 0x30000024ff247230 */ /* 0x000fe40000004100 */
[----:B------:R-:W-:Y:S01]  /*7e70*/  FMUL.FTZ R41, R28, R33 ;  /* 0x000000211c297220 */ /* 0x000fe20000410000 */
[--C-:B------:R-:W-:Y:S01]  /*7e80*/  HADD2.F32 R20, -RZ, R13.reuse.H0_H0 ;  /* 0x2000000dff147230 */ /* 0x100fe20000004100 */
[----:B------:R-:W-:Y:S01]  /*7e90*/  F2FP.F16.E4M3.UNPACK_B R37, R4.H1 ;  /* 0x00000004ff25723e */ /* 0x000fe200030006ff */
[----:B------:R-:W-:-:S02]  /*7ea0*/  HADD2.F32 R13, -RZ, R13.H1_H1 ;  /* 0x3000000dff0d7230 */ /* 0x000fc40000004100 */
[C---:B------:R-:W-:Y:S01]  /*7eb0*/  FMUL.FTZ R40, R21.reuse, R38 ;  /* 0x0000002615287220 */ /* 0x040fe20000410000 */
[----:B------:R-:W-:Y:S01]  /*7ec0*/  F2FP.F16.E4M3.UNPACK_B R28, R3.H1 ;  /* 0x00000003ff1c723e */ /* 0x000fe200030006ff */
[----:B------:R-:W-:Y:S01]  /*7ed0*/  FMUL.FTZ R21, R21, R36 ;  /* 0x0000002415157220 */ /* 0x000fe20000410000 */
[C---:B------:R-:W-:Y:S01]  /*7ee0*/  FFMA.FTZ R39, R20.reuse, R33, -R39 ;  /* 0x0000002114277223 */ /* 0x040fe20000010827 */
[----:B------:R-:W-:Y:S01]  /*7ef0*/  FFMA.FTZ R41, R20, R35, R41 ;  /* 0x0000002314297223 */ /* 0x000fe20000010029 */
[----:B------:R-:W-:Y:S02]  /*7f00*/  HADD2.F32 R35, -RZ, R37.H0_H0 ;  /* 0x20000025ff237230 */ /* 0x000fe40000004100 */
[C---:B------:R-:W-:Y:S01]  /*7f10*/  FFMA.FTZ R38, R13.reuse, R38, R21 ;  /* 0x000000260d267223 */ /* 0x040fe20000010015 */
[----:B------:R-:W-:Y:S02]  /*7f20*/  HADD2.F32 R20, -RZ, R26.H0_H0 ;  /* 0x2000001aff147230 */ /* 0x000fe40000004100 */
[----:B------:R-:W-:Y:S01]  /*7f30*/  FFMA.FTZ R40, R13, R36, -R40 ;  /* 0x000000240d287223 */ /* 0x000fe20000010828 */
[--C-:B------:R-:W-:Y:S01]  /*7f40*/  HADD2.F32 R21, -RZ, R28.reuse.H0_H0 ;  /* 0x2000001cff157230 */ /* 0x100fe20000004100 */
[----:B------:R-:W-:Y:S01]  /*7f50*/  F2FP.F16.E4M3.UNPACK_B R3, R3 ;  /* 0x00000003ff03723e */ /* 0x000fe200020006ff */
[----:B------:R-:W-:-:S02]  /*7f60*/  HADD2.F32 R33, -RZ, R28.H1_H1 ;  /* 0x3000001cff217230 */ /* 0x000fc40000004100 */
[C---:B------:R-:W-:Y:S01]  /*7f70*/  FMUL.FTZ R28, R20.reuse, R35 ;  /* 0x00000023141c7220 */ /* 0x040fe20000410000 */
[----:B------:R-:W-:Y:S02]  /*7f80*/  HADD2.F32 R13, -RZ, R14.H0_H0 ;  /* 0x2000000eff0d7230 */ /* 0x000fe40000004100 */
[----:B------:R-:W-:Y:S01]  /*7f90*/  FMUL.FTZ R20, R20, R21 ;  /* 0x0000001514147220 */ /* 0x000fe20000410000 */
[----:B------:R-:W-:Y:S01]  /*7fa0*/  HADD2.F32 R37, -RZ, R37.H1_H1 ;  /* 0x30000025ff257230 */ /* 0x000fe20000004100 */
[----:B------:R-:W-:Y:S01]  /*7fb0*/  F2FP.SATFINITE.E4M3.F32.PACK_AB_MERGE_C R44, R44, R45, RZ ;  /* 0x0000002d2c2c723e */ /* 0x000fe200048070ff */
[----:B------:R-:W-:Y:S02]  /*7fc0*/  HADD2.F32 R26, -RZ, R26.H1_H1 ;  /* 0x3000001aff1a7230 */ /* 0x000fe40000004100 */
        /* <DEDUP_REMOVED lines=38> */
.L_x_12681:
[----:B------:R-:W-:Y:S05]  /*8230*/  BSYNC B0 ;  /* 0x0000000000007941 */ /* 0x000fea0003800000 */
.L_x_12674:
        /* <DEDUP_REMOVED lines=8> */
.L_x_12671:
[----:B------:R-:W-:-:S13]  /*82c0*/  ISETP.NE.AND P1, PT, R157, 0x3, PT ;  /* 0x000000039d00780c */ /* 0x000fda0003f25270 */
[----:B------:R-:W-:Y:S05]  /*82d0*/  @!P1 BRA `(.L_x_12689) ;  /* 0x0000000000049947 */ /* 0x000fea0003800000 */
[----:B------:R-:W-:Y:S01]  /*82e0*/  BPT.TRAP 0x1 ;  /* 0x000000040000795c */ /* 0x000fe20000300000 */
.L_x_12689:
[----:B0-2---:R-:W-:Y:S01]  /*82f0*/  IMAD R0, R22, 0x8, R16 ;  /* 0x0000000816007824 */ /* 0x005fe200078e0210 */
[----:B-----5:R-:W-:-:S04]  /*8300*/  SHF.L.U32 R5, R23, 0x1f, RZ ;  /* 0x0000001f17057819 */ /* 0x020fc800000006ff */
[----:B------:R0:W2:Y:S01]  /*8310*/  SYNCS.PHASECHK.TRANS64.TRYWAIT P0, [R0+URZ+0x13230], R5 ;  /* 0x01323005000075a7 */ /* 0x0000a2000800017f */
[----:B------:R-:W-:Y:S05]  /*8320*/  @!P1 BRA `(.L_x_12690) ;  /* 0x0000000000049947 */ /* 0x000fea0003800000 */
[----:B------:R-:W-:Y:S01]  /*8330*/  BPT.TRAP 0x1 ;  /* 0x000000040000795c */ /* 0x000fe20000300000 */
.L_x_12690:
[----:B-1----:R-:W3:Y:S02]  /*8340*/  S2R R3, SR_TID.X ;  /* 0x0000000000037919 */ /* 0x002ee40000002100 */
[----:B---3--:R-:W-:Y:S01]  /*8350*/  LOP3.LUT R4, R3, 0x7f, RZ, 0xc0, !PT ;  /* 0x0000007f03047812 */ /* 0x008fe200078ec0ff */
[----:B------:R-:W-:-:S03]  /*8360*/  VIADD R3, R16, 0xe000 ;  /* 0x0000e00010037836 */ /* 0x000fc60000000000 */
[----:B------:R-:W-:Y:S02]  /*8370*/  ISETP.NE.AND P2, PT, R4, RZ, PT ;  /* 0x000000ff0400720c */ /* 0x000fe40003f45270 */
[----:B------:R-:W-:-:S04]  /*8380*/  SHF.R.U32.HI R3, RZ, 0x4, R3 ;  /* 0x00000004ff037819 */ /* 0x000fc80000011603 */
[----:B------:R-:W-:Y:S01]  /*8390*/  LOP3.LUT R3, R3, 0x3fff, RZ, 0xc0, !PT ;  /* 0x00003fff03037812 */ /* 0x000fe200078ec0ff */
[----:B--2---:R-:W-:Y:S06]  /*83a0*/  @P0 BRA `(.L_x_12691) ;  /* 0x0000000000080947 */ /* 0x004fec0003800000 */
[----:B------:R-:W1:Y:S02]  /*83b0*/  SYNCS.PHASECHK.TRANS64.TRYWAIT P0, [R0+URZ+0x13230], R5 ;  /* 0x01323005000075a7 */ /* 0x000e64000800017f */
[----:B-1----:R-:W-:Y:S05]  /*83c0*/  @!P0 BRA `(.L_x_12692) ;  /* 0x0000012c005c8947 */ /* 0x002fea0003800000 */
.L_x_12691:
[----:B------:R-:W-:Y:S01]  /*83d0*/  LOP3.LUT R3, R3, 0x10000, RZ, 0xfc, !PT ;  /* 0x0001000003037812 */ /* 0x000fe200078efcff */
[----:B------:R-:W-:Y:S05]  /*83e0*/  WARPSYNC.ALL ;  /* 0x0000000000007948 */ /* 0x000fea0003800000 */
[----:B------:R-:W-:Y:S01]  /*83f0*/  STL [R1+0x18], R3 ;  /* 0x0000180301007387 */ /* 0x000fe20000100800 */
[----:B------:R-:W-:Y:S01]  /*8400*/  IMAD R8, R22, 0x280, R3 ;  /* 0x0000028016087824 */ /* 0x000fe200078e0203 */
[----:B------:R-:W-:Y:S01]  /*8410*/  LOP3.LUT R4, R29, 0x10000, RZ, 0xfc, !PT ;  /* 0x000100001d047812 */ /* 0x000fe200078efcff */
[----:B------:R-:W-:Y:S01]  /*8420*/  IMAD.MOV.U32 R9, RZ, RZ, -0x7fffffe0 ;  /* 0x80000020ff097424 */ /* 0x000fe200078e00ff */
[----:B------:R-:W2:Y:S01]  /*8430*/  LDL R107, [R1+0x3c] ;  /* 0x00003c00016b7983 */ /* 0x000ea20000100800 */
[----:B01----:R-:W-:Y:S01]  /*8440*/  IMAD.MOV.U32 R5, RZ, RZ, -0x7fffffe0 ;  /* 0x80000020ff057424 */ /* 0x003fe200078e00ff */
[----:B------:R-:W-:Y:S01]  /*8450*/  R2UR UR6, R8 ;  /* 0x00000000080672ca */ /* 0x000fe200000e0000 */
[----:B------:R-:W-:Y:S01]  /*8460*/  WARPGROUP.ARRIVE ;  /* 0x00000000000079c5 */ /* 0x000fe20000000000 */
[----:B------:R-:W-:Y:S01]  /*8470*/  R2UR UR7, R9 ;  /* 0x00000000090772ca */ /* 0x000fe200000e0000 */
[----:B------:R-:W-:Y:S01]  /*8480*/  IMAD.MOV.U32 R7, RZ, RZ, -0x7fffffe0 ;  /* 0x80000020ff077424 */ /* 0x000fe200078e00ff */
[----:B------:R-:W-:Y:S01]  /*8490*/  R2UR UR4, R4 ;  /* 0x00000000040472ca */ /* 0x000fe200000e0000 */
[C---:B------:R-:W-:Y:S01]  /*84a0*/  VIADD R10, R8.reuse, 0x100 ;  /* 0x00000100080a7836 */ /* 0x040fe20000000000 */
[----:B------:R-:W-:Y:S01]  /*84b0*/  R2UR UR5, R5 ;  /* 0x00000000050572ca */ /* 0x000fe200000e0000 */
[----:B------:R-:W-:Y:S01]  /*84c0*/  IMAD.MOV.U32 R11, RZ, RZ, -0x7fffffe0 ;  /* 0x80000020ff0b7424 */ /* 0x000fe200078e00ff */
[----:B------:R-:W-:Y:S01]  /*84d0*/  IADD3 R6, R8, 0x80, RZ ;  /* 0x0000008008067810 */ /* 0x000fe20007ffe0ff */
[----:B------:R-:W2:Y:S01]  /*84e0*/  LDL R110, [R1+0x28] ;  /* 0x00002800016e7983 */ /* 0x000ea20000100800 */
[----:B------:R-:W-:-:S03]  /*84f0*/  R2UR UR8, R4 ;  /* 0x00000000040872ca */ /* 0x000fc600000e0000 */
[----:B------:R-:W3:Y:S01]  /*8500*/  LDL R106, [R1+0x24] ;  /* 0x00002400016a7983 */ /* 0x000ee20000100800 */
[----:B------:R-:W-:-:S03]  /*8510*/  R2UR UR9, R5 ;  /* 0x00000000050972ca */ /* 0x000fc600000e0000 */
[----:B------:R-:W5:Y:S01]  /*8520*/  LDL R105, [R1+0x38] ;  /* 0x0000380001697983 */ /* 0x000f620000100800 */
[----:B------:R-:W-:Y:S01]  /*8530*/  R2UR UR12, R4 ;  /* 0x00000000040c72ca */ /* 0x000fe200000e0000 */
[----:B------:R-:W-:Y:S01]  /*8540*/  QGMMA.64x32x32.F32.E4M3.E4M3 R88, gdesc[UR4], RZ, !UPT, gsb0 ;  /* 0x00600000045879f3 */ /* 0x000fe2000c0008ff */
[----:B------:R-:W-:Y:S01]  /*8550*/  R2UR UR6, R6 ;  /* 0x00000000060672ca */ /* 0x000fe200000e0000 */
[----:B------:R-:W5:Y:S01]  /*8560*/  LDL R108, [R1+0x20] ;  /* 0x00002000016c7983 */ /* 0x000f620000100800 */
[----:B------:R-:W-:Y:S01]  /*8570*/  R2UR UR7, R7 ;  /* 0x00000000070772ca */ /* 0x000fe200000e0000 */
[----:B------:R-:W-:Y:S01]  /*8580*/  VIADD R12, R8, 0x2 ;  /* 0x00000002080c7836 */ /* 0x000fe20000000000 */
[----:B------:R-:W-:Y:S01]  /*8590*/  R2UR UR4, R4 ;  /* 0x00000000040472ca */ /* 0x000fe200000e0000 */
[----:B------:R-:W-:Y:S01]  /*85a0*/  IMAD.MOV.U32 R13, RZ, RZ, -0x7fffffe0 ;  /* 0x80000020ff0d7424 */ /* 0x000fe200078e00ff */
[----:B------:R-:W-:Y:S01]  /*85b0*/  R2UR UR5, R5 ;  /* 0x00000000050572ca */ /* 0x000fe200000e0000 */
[----:B------:R-:W0:Y:S01]  /*85c0*/  LDC R9, c[0x0][0x448] ;  /* 0x00011200ff097b82 */ /* 0x000e220000000800 */
[----:B------:R-:W-:Y:S01]  /*85d0*/  @!P2 VIADD R0, R0, 0x13240 ;  /* 0x000132400000a836 */ /* 0x000fe20000000000 */
[----:B------:R-:W-:Y:S01]  /*85e0*/  ULDC UR36, c[0x0][0x988] ;  /* 0x0002620000247ab9 */ /* 0x000fe20000000800 */
[----:B------:R-:W-:Y:S01]  /*85f0*/  ULDC UR37, c[0x0][0x988] ;  /* 0x0002620000257ab9 */ /* 0x000fe20000000800 */
[----:B------:R-:W-:-:S02]  /*8600*/  WARPGROUP.DEPBAR.LE gsb0, 0x0 ;  /* 0x00008000000079c5 */ /* 0x000fc40000010000 */
[----:B------:R-:W-:-:S06]  /*8610*/  WARPGROUP.ARRIVE ;  /* 0x00000000000079c5 */ /* 0x000fcc0000000000 */
[----:B------:R-:W-:Y:S01]  /*8620*/  QGMMA.64x32x32.F32.E4M3.E4M3 R72, gdesc[UR4], RZ, !UPT, gsb0 ;  /* 0x00600000044879f3 */ /* 0x000fe2000c0008ff */
[----:B------:R-:W-:Y:S02]  /*8630*/  R2UR UR10, R10 ;  /* 0x000000000a0a72ca */ /* 0x000fe400000e0000 */
[----:B------:R-:W-:Y:S01]  /*8640*/  R2UR UR11, R11 ;  /* 0x000000000b0b72ca */ /* 0x000fe200000e0000 */
[----:B------:R-:W-:Y:S01]  /*8650*/  VIADD R6, R8, 0x180 ;  /* 0x0000018008067836 */ /* 0x000fe20000000000 */
[----:B------:R-:W-:Y:S02]  /*8660*/  WARPGROUP.DEPBAR.LE gsb0, 0x0 ;  /* 0x00008000000079c5 */ /* 0x000fe40000010000 */
[----:B------:R-:W-:-:S09]  /*8670*/  WARPGROUP.ARRIVE ;  /* 0x00000000000079c5 */ /* 0x000fd20000000000 */
[----:B------:R-:W-:Y:S01]  /*8680*/  QGMMA.64x32x32.F32.E4M3.E4M3 R56, gdesc[UR8], RZ, !UPT, gsb0 ;  /* 0x00600000083879f3 */ /* 0x000fe2000c0008ff */
[----:B------:R-:W-:Y:S01]  /*8690*/  IMAD.MOV.U32 R7, RZ, RZ, -0x7fffffe0 ;  /* 0x80000020ff077424 */ /* 0x000fe200078e00ff */
        /* <DEDUP_REMOVED lines=42> */
[----:B0-----:R-:W-:Y:S01]  /*8940*/  ISETP.NE.AND P0, PT, R9, 0x1, PT ;  /* 0x000000010900780c */ /* 0x001fe20003f05270 */
[----:B------:R-:W-:Y:S02]  /*8950*/  VIADD R10, R8, 0x182 ;  /* 0x00000182080a7836 */ /* 0x000fe40000000000 */
[----:B------:R-:W-:Y:S01]  /*8960*/  IMAD.MOV.U32 R11, RZ, RZ, -0x7fffffe0 ;  /* 0x80000020ff0b7424 */ /* 0x000fe200078e00ff */
[----:B------:R-:W-:Y:S02]  /*8970*/  R2UR UR4, R6 ;  /* 0x00000000060472ca */ /* 0x000fe400000e0000 */
[----:B------:R-:W-:Y:S02]  /*8980*/  R2UR UR6, R10 ;  /* 0x000000000a0672ca */ /* 0x000fe400000e0000 */
[----:B------:R-:W-:Y:S02]  /*8990*/  R2UR UR7, R11 ;  /* 0x000000000b0772ca */ /* 0x000fe400000e0000 */
[----:B------:R-:W-:-:S03]  /*89a0*/  R2UR UR5, R7 ;  /* 0x00000000070572ca */ /* 0x000fc600000e0000 */
[----:B------:R-:W0:Y:S01]  /*89b0*/  @P0 LDC R9, c[0x0][0x44c] ;  /* 0x00011300ff090b82 */ /* 0x000e220000000800 */
[C---:B----4-:R-:W-:Y:S01]  /*89c0*/  FMUL.FTZ R14, R2.reuse, R93 ;  /* 0x0000005d020e7220 */ /* 0x050fe20000410000 */
[----:B------:R-:W-:-:S06]  /*89d0*/  FMUL.FTZ R93, R2, R98 ;  /* 0x00000062025d7220 */ /* 0x000fcc0000410000 */
[----:B------:R-:W1:Y:S01]  /*89e0*/  @P0 LDC R98, c[0x0][0x450] ;  /* 0x00011400ff620b82 */ /* 0x000e620000000800 */
[----:B------:R-:W-:Y:S02]  /*89f0*/  WARPGROUP.DEPBAR.LE gsb0, 0x0 ;  /* 0x00008000000079c5 */ /* 0x000fe40000010000 */
[----:B------:R-:W-:-:S06]  /*8a00*/  WARPGROUP.ARRIVE ;  /* 0x00000000000079c5 */ /* 0x000fcc0000000000 */
[----:B------:R-:W-:Y:S01]  /*8a10*/  QGMMA.64x32x32.F32.E4M3.E4M3 R40, gdesc[UR4], R40, gsb0 ;  /* 0x00600000042879f3 */ /* 0x000fe20008000828 */
[----:B------:R-:W-:Y:S01]  /*8a20*/  FMUL.FTZ R11, R2, R68 ;  /* 0x00000044020b7220 */ /* 0x000fe20000410000 */
[----:B--2---:R-:W-:-:S04]  /*8a30*/  IMAD.IADD R68, R107, 0x1, R110 ;  /* 0x000000016b447824 */ /* 0x004fc800078e026e */
[----:B0-----:R-:W-:-:S05]  /*8a40*/  @P0 IMAD.HI.U32 R9, R68, R9, RZ ;  /* 0x0000000944090227 */ /* 0x001fca00078e00ff */
[----:B-1----:R-:W-:-:S05]  /*8a50*/  @P0 SHF.R.U32.HI R68, RZ, R98, R9 ;  /* 0x00000062ff440219 */ /* 0x002fca0000011609 */
[----:B------:R-:W0:Y:S01]  /*8a60*/  SHFL.IDX PT, R98, R68, 0x1, 0x1c1f ;  /* 0x003c1f0044627f89 */ /* 0x000e2200000e0000 */
[C---:B------:R-:W-:Y:S01]  /*8a70*/  FMUL.FTZ R20, R2.reuse, R97 ;  /* 0x0000006102147220 */ /* 0x040fe20000410000 */
[C---:B------:R-:W-:Y:S01]  /*8a80*/  FMUL.FTZ R12, R2.reuse, R89 ;  /* 0x00000059020c7220 */ /* 0x040fe20000410000 */
[----:B------:R-:W-:Y:S02]  /*8a90*/  IMAD.MOV.U32 R97, RZ, RZ, -0xa0 ;  /* 0xffffff60ff617424 */ /* 0x000fe400078e00ff */
[C---:B------:R-:W-:Y:S01]  /*8aa0*/  FMUL.FTZ R89, R2.reuse, R90 ;  /* 0x0000005a02597220 */ /* 0x040fe20000410000 */
[----:B------:R-:W-:Y:S01]  /*8ab0*/  FMUL.FTZ R90, R2, R91 ;  /* 0x0000005b025a7220 */ /* 0x000fe20000410000 */
[----:B---3--:R-:W-:Y:S02]  /*8ac0*/  IMAD R9, R104, -0xa0, R106 ;  /* 0xffffff6068097824 */ /* 0x008fe400078e026a */
[----:B------:R-:W-:Y:S01]  /*8ad0*/  FMUL.FTZ R10, R2, R65 ;  /* 0x00000041020a7220 */ /* 0x000fe20000410000 */
[----:B------:R-:W-:-:S02]  /*8ae0*/  IMAD R97, R104, R97, 0xa1 ;  /* 0x000000a168617424 */ /* 0x000fc400078e0261 */
[C---:B------:R-:W-:Y:S01]  /*8af0*/  FMUL.FTZ R91, R2.reuse, R94 ;  /* 0x0000005e025b7220 */ /* 0x040fe20000410000 */
[C---:B------:R-:W-:Y:S01]  /*8b00*/  FMUL.FTZ R65, R2.reuse, R69 ;  /* 0x0000004502417220 */ /* 0x040fe20000410000 */
[C---:B------:R-:W-:Y:S01]  /*8b10*/  FMUL.FTZ R69, R2.reuse, R70 ;  /* 0x0000004602457220 */ /* 0x040fe20000410000 */
[C---:B------:R-:W-:Y:S01]  /*8b20*/  FMUL.FTZ R13, R2.reuse, R92 ;  /* 0x0000005c020d7220 */ /* 0x040fe20000410000 */
[----:B------:R-:W1:Y:S01]  /*8b30*/  MUFU.TANH R89, R89 ;  /* 0x0000005900597308 */ /* 0x000e620000002400 */
[----:B------:R-:W-:Y:S02]  /*8b40*/  VIADD R9, R9, 0xa0 ;  /* 0x000000a009097836 */ /* 0x000fe40000000000 */
[----:B------:R-:W-:Y:S01]  /*8b50*/  FMUL.FTZ R92, R2, R95 ;  /* 0x0000005f025c7220 */ /* 0x000fe20000410000 */
[----:B-----5:R-:W-:-:S04]  /*8b60*/  IMAD R70, R105, -0x2, R97 ;  /* 0xfffffffe69467824 */ /* 0x020fc800078e0261 */
[----:B------:R-:W2:Y:S01]  /*8b70*/  MUFU.TANH R90, R90 ;  /* 0x0000005a005a7308 */ /* 0x000ea20000002400 */
[----:B------:R-:W-:Y:S01]  /*8b80*/  IMAD R97, R105, -0x2, R9 ;  /* 0xfffffffe69617824 */ /* 0x000fe200078e0209 */
[----:B------:R-:W-:-:S06]  /*8b90*/  IADD3 R70, -R108, R70, R106 ;  /* 0x000000466c467210 */ /* 0x000fcc0007ffe16a */
[----:B------:R-:W3:Y:S01]  /*8ba0*/  MUFU.TANH R91, R91 ;  /* 0x0000005b005b7308 */ /* 0x000ee20000002400 */
[----:B0-----:R-:W-:Y:S01]  /*8bb0*/  VIADDMNMX R98, R98, R70, R97, PT ;  /* 0x0000004662627246 */ /* 0x001fe20003800161 */
[----:B------:R-:W-:-:S06]  /*8bc0*/  FMUL.FTZ R94, R2, R99 ;  /* 0x00000063025e7220 */ /* 0x000fcc0000410000 */
[----:B------:R-:W0:Y:S01]  /*8bd0*/  MUFU.TANH R92, R92 ;  /* 0x0000005c005c7308 */ /* 0x000e220000002400 */
[----:B------:R-:W-:Y:S01]  /*8be0*/  ISETP.GT.AND P5, PT, R98, RZ, PT ;  /* 0x000000ff6200720c */ /* 0x000fe20003fa4270 */
[----:B------:R-:W-:Y:S01]  /*8bf0*/  FMUL.FTZ R95, R2, R102 ;  /* 0x00000066025f7220 */ /* 0x000fe20000410000 */
[----:B------:R-:W-:Y:S01]  /*8c00*/  ISETP.GT.AND P6, PT, R98, 0x1, PT ;  /* 0x000000016200780c */ /* 0x000fe20003fc4270 */
[----:B------:R-:W-:-:S04]  /*8c10*/  VIADD R8, R8, 0x202 ;  /* 0x0000020208087836 */ /* 0x000fc80000000000 */
[----:B------:R-:W4:Y:S01]  /*8c20*/  MUFU.TANH R93, R93 ;  /* 0x0000005d005d7308 */ /* 0x000f220000002400 */
[----:B------:R-:W-:Y:S01]  /*8c30*/  FMUL.FTZ R15, R2, R96 ;  /* 0x00000060020f7220 */ /* 0x000fe20000410000 */
[----:B------:R-:W-:Y:S01]  /*8c40*/  ISETP.GT.AND P3, PT, R98, 0x8, PT ;  /* 0x000000086200780c */ /* 0x000fe20003f64270 */
[----:B------:R-:W-:Y:S01]  /*8c50*/  FMUL.FTZ R96, R2, R103 ;  /* 0x0000006702607220 */ /* 0x000fe20000410000 */
[----:B-1----:R-:W-:Y:S02]  /*8c60*/  FSEL R89, R89, -INF , P5 ;  /* 0xff80000059597808 */ /* 0x002fe40002800000 */
[----:B--2---:R-:W-:Y:S02]  /*8c70*/  FSEL R90, R90, -INF , P6 ;  /* 0xff8000005a5a7808 */ /* 0x004fe40003000000 */
[----:B------:R-:W1:Y:S01]  /*8c80*/  MUFU.TANH R94, R94 ;  /* 0x0000005e005e7308 */ /* 0x000e620000002400 */
[----:B------:R-:W-:Y:S01]  /*8c90*/  MOV R9, 0x80000020 ;  /* 0x8000002000097802 */ /* 0x000fe20000000f00 */
[----:B------:R-:W-:-:S02]  /*8ca0*/  WARPGROUP.DEPBAR.LE gsb0, 0x0 ;  /* 0x00008000000079c5 */ /* 0x000fc40000010000 */
[----:B------:R-:W-:Y:S01]  /*8cb0*/  R2UR UR6, R8 ;  /* 0x00000000080672ca */ /* 0x000fe200000e0000 */
[----:B------:R-:W-:Y:S01]  /*8cc0*/  FMUL.FTZ R8, R2, R40 ;  /* 0x0000002802087220 */ /* 0x000fe20000410000 */
[----:B------:R-:W-:Y:S02]  /*8cd0*/  ISETP.GT.AND P4, PT, R98, 0x9, PT ;  /* 0x000000096200780c */ /* 0x000fe40003f84270 */
[----:B------:R-:W2:Y:S01]  /*8ce0*/  MUFU.TANH R95, R95 ;  /* 0x0000005f005f7308 */ /* 0x000ea20000002400 */
[----:B---3--:R-:W-:Y:S01]  /*8cf0*/  FSEL R91, R91, -INF , P3 ;  /* 0xff8000005b5b7808 */ /* 0x008fe20001800000 */
[C---:B------:R-:W-:Y:S01]  /*8d00*/  FMUL.FTZ R74, R2.reuse, R74 ;  /* 0x0000004a024a7220 */ /* 0x040fe20000410000 */
[----:B------:R-:W-:Y:S02]  /*8d10*/  FMNMX.FTZ R40, R89, R90, !PT ;  /* 0x0000005a59287209 */ /* 0x000fe40007810000 */
[----:B------:R-:W-:Y:S01]  /*8d20*/  R2UR UR7, R9 ;  /* 0x00000000090772ca */ /* 0x000fe200000e0000 */
[----:B------:R-:W-:Y:S01]  /*8d30*/  FMUL.FTZ R9, R2, R41 ;  /* 0x0000002902097220 */ /* 0x000fe20000410000 */
[----:B0-----:R-:W-:Y:S01]  /*8d40*/  FSEL R41, R92, -INF , P4 ;  /* 0xff8000005c297808 */ /* 0x001fe20002000000 */
[----:B------:R-:W0:Y:S01]  /*8d50*/  MUFU.TANH R96, R96 ;  /* 0x0000006000607308 */ /* 0x000e220000002400 */
[----:B------:R-:W-:Y:S01]  /*8d60*/  ISETP.GT.AND P5, PT, R98, 0x10, PT ;  /* 0x000000106200780c */ /* 0x000fe20003fa4270 */
[C---:B------:R-:W-:Y:S01]  /*8d70*/  FMUL.FTZ R75, R2.reuse, R75 ;  /* 0x0000004b024b7220 */ /* 0x040fe20000410000 */
[----:B------:R-:W-:Y:S01]  /*8d80*/  FMNMX.FTZ R92, R91, R40, !PT ;  /* 0x000000285b5c7209 */ /* 0x000fe20007810000 */
[----:B------:R-:W-:Y:S01]  /*8d90*/  FMUL.FTZ R78, R2, R78 ;  /* 0x0000004e024e7220 */ /* 0x000fe20000410000 */
[----:B------:R-:W-:-:S02]  /*8da0*/  ISETP.GT.AND P3, PT, R98, 0x11, PT ;  /* 0x000000116200780c */ /* 0x000fc40003f64270 */
[----:B----4-:R-:W-:Y:S01]  /*8db0*/  FSEL R93, R93, -INF , P5 ;  /* 0xff8000005d5d7808 */ /* 0x010fe20002800000 */
[----:B------:R-:W3:Y:S01]  /*8dc0*/  MUFU.TANH R74, R74 ;  /* 0x0000004a004a7308 */ /* 0x000ee20000002400 */
[----:B------:R-:W-:Y:S01]  /*8dd0*/  FMNMX.FTZ R92, R41, R92, !PT ;  /* 0x0000005c295c7209 */ /* 0x000fe20007810000 */
[----:B------:R-:W-:Y:S01]  /*8de0*/  FMUL.FTZ R79, R2, R79 ;  /* 0x0000004f024f7220 */ /* 0x000fe20000410000 */
[----:B------:R-:W-:Y:S02]  /*8df0*/  ISETP.GT.AND P4, PT, R98, 0x18, PT ;  /* 0x000000186200780c */ /* 0x000fe40003f84270 */
[----:B-1----:R-:W-:Y:S02]  /*8e00*/  FSEL R99, R94, -INF , P3 ;  /* 0xff8000005e637808 */ /* 0x002fe40001800000 */
[----:B------:R-:W-:Y:S01]  /*8e10*/  FMNMX.FTZ R92, R93, R92, !PT ;  /* 0x0000005c5d5c7209 */ /* 0x000fe20007810000 */
[----:B------:R-:W1:Y:S01]  /*8e20*/  MUFU.TANH R75, R75 ;  /* 0x0000004b004b7308 */ /* 0x000e620000002400 */
[----:B------:R-:W-:-:S02]  /*8e30*/  R2UR UR4, R6 ;  /* 0x00000000060472ca */ /* 0x000fc400000e0000 */
[----:B------:R-:W-:Y:S01]  /*8e40*/  R2UR UR5, R7 ;  /* 0x00000000070572ca */ /* 0x000fe200000e0000 */
[----:B------:R-:W-:Y:S01]  /*8e50*/  FMUL.FTZ R82, R2, R82 ;  /* 0x0000005202527220 */ /* 0x000fe20000410000 */
[----:B------:R-:W-:Y:S02]  /*8e60*/  ISETP.GT.AND P3, PT, R98, 0x19, PT ;  /* 0x000000196200780c */ /* 0x000fe40003f64270 */
[----:B--2---:R-:W-:Y:S01]  /*8e70*/  FSEL R95, R95, -INF , P4 ;  /* 0xff8000005f5f7808 */ /* 0x004fe20002000000 */
[----:B------:R-:W2:Y:S01]  /*8e80*/  MUFU.TANH R78, R78 ;  /* 0x0000004e004e7308 */ /* 0x000ea20000002400 */
[----:B------:R-:W-:Y:S01]  /*8e90*/  FMNMX.FTZ R92, R99, R92, !PT ;  /* 0x0000005c635c7209 */ /* 0x000fe20007810000 */
[----:B------:R-:W-:Y:S01]  /*8ea0*/  FMUL.FTZ R111, R2, R43 ;  /* 0x0000002b026f7220 */ /* 0x000fe20000410000 */
[----:B------:R-:W-:Y:S01]  /*8eb0*/  ISETP.GT.AND P4, PT, R98, 0x20, PT ;  /* 0x000000206200780c */ /* 0x000fe20003f84270 */
[----:B------:R-:W-:Y:S01]  /*8ec0*/  FMUL.FTZ R83, R2, R83 ;  /* 0x0000005302537220 */ /* 0x000fe20000410000 */
[----:B0-----:R-:W-:Y:S01]  /*8ed0*/  FSEL R43, R96, -INF , P3 ;  /* 0xff800000602b7808 */ /* 0x001fe20001800000 */
[----:B------:R-:W-:Y:S01]  /*8ee0*/  WARPGROUP.ARRIVE ;  /* 0x00000000000079c5 */ /* 0x000fe20000000000 */
[----:B------:R-:W-:Y:S01]  /*8ef0*/  FMNMX.FTZ R92, R95, R92, !PT ;  /* 0x0000005c5f5c7209 */ /* 0x000fe20007810000 */
[----:B------:R-:W0:Y:S01]  /*8f00*/  MUFU.TANH R79, R79 ;  /* 0x0000004f004f7308 */ /* 0x000e220000002400 */
[C---:B------:R-:W-:Y:S01]  /*8f10*/  FMUL.FTZ R3, R2.reuse, R88 ;  /* 0x0000005802037220 */ /* 0x040fe20000410000 */
[----:B------:R-:W-:Y:S01]  /*8f20*/  FMUL.FTZ R88, R2, R101 ;  /* 0x0000006502587220 */ /* 0x000fe20000410000 */
[----:B------:R-:W-:Y:S01]  /*8f30*/  ISETP.GT.AND P3, PT, R98, 0x21, PT ;  /* 0x000000216200780c */ /* 0x000fe20003f64270 */
[----:B------:R-:W-:Y:S01]  /*8f40*/  FMUL.FTZ R86, R2, R86 ;  /* 0x0000005602567220 */ /* 0x000fe20000410000 */
[----:B---3--:R-:W-:Y:S01]  /*8f50*/  FSEL R101, R74, -INF , P4 ;  /* 0xff8000004a657808 */ /* 0x008fe20002000000 */
[----:B------:R-:W-:Y:S01]  /*8f60*/  QGMMA.64x32x32.F32.E4M3.E4M3 R24, gdesc[UR4], R24, gsb0 ;  /* 0x00600000041879f3 */ /* 0x000fe20008000818 */
[----:B------:R-:W-:Y:S01]  /*8f70*/  FMNMX.FTZ R92, R43, R92, !PT ;  /* 0x0000005c2b5c7209 */ /* 0x000fe20007810000 */
[----:B------:R-:W3:Y:S01]  /*8f80*/  MUFU.TANH R82, R82 ;  /* 0x0000005200527308 */ /* 0x000ee20000002400 */
[----:B------:R-:W-:Y:S01]  /*8f90*/  ISETP.GT.AND P4, PT, R98, 0x28, PT ;  /* 0x000000286200780c */ /* 0x000fe20003f84270 */
[C---:B------:R-:W-:Y:S01]  /*8fa0*/  FMUL.FTZ R87, R2.reuse, R87 ;  /* 0x0000005702577220 */ /* 0x040fe20000410000 */
[----:B-1----:R-:W-:Y:S01]  /*8fb0*/  FSEL R75, R75, -INF , P3 ;  /* 0xff8000004b4b7808 */ /* 0x002fe20001800000 */
[C---:B------:R-:W-:Y:S01]  /*8fc0*/  FMUL.FTZ R113, R2.reuse, R47 ;  /* 0x0000002f02717220 */ /* 0x040fe20000410000 */
[----:B------:R-:W-:Y:S01]  /*8fd0*/  FMNMX.FTZ R92, R101, R92, !PT ;  /* 0x0000005c655c7209 */ /* 0x000fe20007810000 */
[----:B------:R-:W-:-:S02]  /*8fe0*/  FMUL.FTZ R58, R2, R58 ;  /* 0x0000003a023a7220 */ /* 0x000fc40000410000 */
[----:B------:R-:W1:Y:S01]  /*8ff0*/  MUFU.TANH R83, R83 ;  /* 0x0000005300537308 */ /* 0x000e620000002400 */
[----:B------:R-:W-:Y:S01]  /*9000*/  ISETP.GT.AND P3, PT, R98, 0x29, PT ;  /* 0x000000296200780c */ /* 0x000fe20003f64270 */
[----:B------:R-:W-:Y:S01]  /*9010*/  FMUL.FTZ R59, R2, R59 ;  /* 0x0000003b023b7220 */ /* 0x000fe20000410000 */
[----:B--2---:R-:W-:Y:S01]  /*9020*/  FSEL R47, R78, -INF , P4 ;  /* 0xff8000004e2f7808 */ /* 0x004fe20002000000 */
[C---:B------:R-:W-:Y:S01]  /*9030*/  FMUL.FTZ R62, R2.reuse, R62 ;  /* 0x0000003e023e7220 */ /* 0x040fe20000410000 */
[----:B------:R-:W-:Y:S01]  /*9040*/  FMNMX.FTZ R92, R75, R92, !PT ;  /* 0x0000005c4b5c7209 */ /* 0x000fe20007810000 */
[----:B------:R-:W-:Y:S02]  /*9050*/  FMUL.FTZ R63, R2, R63 ;  /* 0x0000003f023f7220 */ /* 0x000fe40000410000 */
[----:B------:R-:W2:Y:S01]  /*9060*/  MUFU.TANH R86, R86 ;  /* 0x0000005600567308 */ /* 0x000ea20000002400 */
[----:B------:R-:W-:Y:S01]  /*9070*/  ISETP.GT.AND P4, PT, R98, 0x30, PT ;  /* 0x000000306200780c */ /* 0x000fe20003f84270 */
[C---:B------:R-:W-:Y:S01]  /*9080*/  FMUL.FTZ R115, R2.reuse, R51 ;  /* 0x0000003302737220 */ /* 0x040fe20000410000 */
[----:B0-----:R-:W-:Y:S01]  /*9090*/  FSEL R79, R79, -INF , P3 ;  /* 0xff8000004f4f7808 */ /* 0x001fe20001800000 */
[C---:B------:R-:W-:Y:S01]  /*90a0*/  FMUL.FTZ R66, R2.reuse, R66 ;  /* 0x0000004202427220 */ /* 0x040fe20000410000 */
[----:B------:R-:W-:Y:S01]  /*90b0*/  FMNMX.FTZ R92, R47, R92, !PT ;  /* 0x0000005c2f5c7209 */ /* 0x000fe20007810000 */
[C---:B------:R-:W-:Y:S01]  /*90c0*/  FMUL.FTZ R67, R2.reuse, R67 ;  /* 0x0000004302437220 */ /* 0x040fe20000410000 */
[----:B------:R-:W-:Y:S01]  /*90d0*/  FMUL.FTZ R71, R2, R71 ;  /* 0x0000004702477220 */ /* 0x000fe20000410000 */
[----:B------:R-:W0:Y:S01]  /*90e0*/  MUFU.TANH R87, R87 ;  /* 0x0000005700577308 */ /* 0x000e220000002400 */
[----:B------:R-:W-:Y:S01]  /*90f0*/  ISETP.GT.AND P3, PT, R98, 0x31, PT ;  /* 0x000000316200780c */ /* 0x000fe20003f64270 */
[----:B------:R-:W-:Y:S01]  /*9100*/  FMUL.FTZ R40, R2, R42 ;  /* 0x0000002a02287220 */ /* 0x000fe20000410000 */
[----:B---3--:R-:W-:-:S05]  /*9110*/  FSEL R103, R82, -INF , P4 ;  /* 0xff80000052677808 */ /* 0x008fca0002000000 */
[----:B------:R-:W-:Y:S01]  /*9120*/  MUFU.TANH R69, R69 ;  /* 0x0000004500457308 */ /* 0x000fe20000002400 */
[----:B------:R-:W-:Y:S01]  /*9130*/  FMNMX.FTZ R92, R79, R92, !PT ;  /* 0x0000005c4f5c7209 */ /* 0x000fe20007810000 */
[----:B------:R-:W-:Y:S01]  /*9140*/  FMUL.FTZ R117, R2, R50 ;  /* 0x0000003202757220 */ /* 0x000fe20000410000 */
[----:B------:R-:W-:Y:S01]  /*9150*/  ISETP.GT.AND P4, PT, R98, 0x38, PT ;  /* 0x000000386200780c */ /* 0x000fe20003f84270 */
[----:B------:R-:W-:Y:S01]  /*9160*/  FMUL.FTZ R119, R2, R54 ;  /* 0x0000003602777220 */ /* 0x000fe20000410000 */
[----:B------:R-:W-:Y:S01]  /*9170*/  SHFL.IDX PT, R68, R68, RZ, 0x1c1f ;  /* 0x001c1fff44447589 */ /* 0x000fe200000e0000 */
[----:B------:R-:W-:Y:S02]  /*9180*/  ULDC UR4, c[0x0][0x988] ;  /* 0x0002620000047ab9 */ /* 0x000fe40000000800 */
[----:B------:R-:W3:Y:S01]  /*9190*/  MUFU.TANH R58, R58 ;  /* 0x0000003a003a7308 */ /* 0x000ee20000002400 */
[----:B-1----:R-:W-:Y:S02]  /*91a0*/  FSEL R83, R83, -INF , P3 ;  /* 0xff80000053537808 */ /* 0x002fe40001800000 */
[----:B------:R-:W-:-:S05]  /*91b0*/  FMNMX.FTZ R92, R103, R92, !PT ;  /* 0x0000005c675c7209 */ /* 0x000fca0007810000 */
        /* <DEDUP_REMOVED lines=17> */
[C---:B------:R-:W-:Y:S01]  /*92d0*/  FMUL.FTZ R42, R2.reuse, R46 ;  /* 0x0000002e022a7220 */ /* 0x040fe20000410000 */
[----:B------:R-:W-:Y:S01]  /*92e0*/  FMUL.FTZ R46, R2, R55 ;  /* 0x00000037022e7220 */ /* 0x000fe20000410000 */
[----:B------:R-:W-:Y:S02]  /*92f0*/  ISETP.GT.AND P3, PT, R98, 0x49, PT ;  /* 0x000000496200780c */ /* 0x000fe40003f64270 */
[----:B--2---:R-:W-:Y:S02]  /*9300*/  FSEL R55, R62, -INF , P4 ;  /* 0xff8000003e377808 */ /* 0x004fe40002000000 */
[----:B------:R-:W-:Y:S01]  /*9310*/  FMNMX.FTZ R92, R107, R92, !PT ;  /* 0x0000005c6b5c7209 */ /* 0x000fe20007810000 */
[----:B------:R-:W2:Y:S01]  /*9320*/  MUFU.TANH R71, R71 ;  /* 0x0000004700477308 */ /* 0x000ea20000002400 */
[----:B------:R-:W-:Y:S02]  /*9330*/  ISETP.GT.AND P4, PT, R98, 0x50, PT ;  /* 0x000000506200780c */ /* 0x000fe40003f84270 */
[----:B0-----:R-:W-:-:S02]  /*9340*/  FSEL R63, R63, -INF , P3 ;  /* 0xff8000003f3f7808 */ /* 0x001fc40001800000 */
[----:B------:R-:W-:Y:S02]  /*9350*/  FMNMX.FTZ R92, R55, R92, !PT ;  /* 0x0000005c375c7209 */ /* 0x000fe40007810000 */
[----:B------:R-:W-:Y:S01]  /*9360*/  ISETP.GT.AND P3, PT, R98, 0x51, PT ;  /* 0x000000516200780c */ /* 0x000fe20003f64270 */
[----:B------:R-:W0:Y:S01]  /*9370*/  MUFU.TANH R40, R40 ;  /* 0x0000002800287308 */ /* 0x000e220000002400 */
[----:B---3--:R-:W-:Y:S02]  /*9380*/  FSEL R109, R66, -INF , P4 ;  /* 0xff800000426d7808 */ /* 0x008fe40002000000 */
[----:B------:R-:W-:Y:S02]  /*9390*/  FMNMX.FTZ R92, R63, R92, !PT ;  /* 0x0000005c3f5c7209 */ /* 0x000fe40007810000 */
[----:B------:R-:W-:Y:S02]  /*93a0*/  ISETP.GT.AND P4, PT, R98, 0x58, PT ;  /* 0x000000586200780c */ /* 0x000fe40003f84270 */
[----:B-1----:R-:W-:Y:S01]  /*93b0*/  FSEL R67, R67, -INF , P3 ;  /* 0xff80000043437808 */ /* 0x002fe20001800000 */
[----:B------:R-:W1:Y:S01]  /*93c0*/  MUFU.TANH R111, R111 ;  /* 0x0000006f006f7308 */ /* 0x000e620000002400 */
[----:B------:R-:W-:-:S02]  /*93d0*/  FMNMX.FTZ R92, R109, R92, !PT ;  /* 0x0000005c6d5c7209 */ /* 0x000fc40007810000 */
[C---:B------:R-:W-:Y:S02]  /*93e0*/  ISETP.GT.AND P3, PT, R98.reuse, 0x59, PT ;  /* 0x000000596200780c */ /* 0x040fe40003f64270 */
[----:B------:R-:W-:Y:S02]  /*93f0*/  FSEL R69, R69, -INF , P4 ;  /* 0xff80000045457808 */ /* 0x000fe40002000000 */
[----:B------:R-:W-:Y:S01]  /*9400*/  FMNMX.FTZ R92, R67, R92, !PT ;  /* 0x0000005c435c7209 */ /* 0x000fe20007810000 */
[----:B------:R-:W3:Y:S01]  /*9410*/  MUFU.TANH R42, R42 ;  /* 0x0000002a002a7308 */ /* 0x000ee20000002400 */
[----:B------:R-:W-:Y:S02]  /*9420*/  ISETP.GT.AND P4, PT, R98, 0x60, PT ;  /* 0x000000606200780c */ /* 0x000fe40003f84270 */
[----:B--2---:R-:W-:Y:S02]  /*9430*/  FSEL R71, R71, -INF , P3 ;  /* 0xff80000047477808 */ /* 0x004fe40001800000 */
[----:B------:R-:W-:-:S03]  /*9440*/  FMNMX.FTZ R92, R69, R92, !PT ;  /* 0x0000005c455c7209 */ /* 0x000fc60007810000 */
[----:B------:R-:W2:Y:S01]  /*9450*/  MUFU.TANH R113, R113 ;  /* 0x0000007100717308 */ /* 0x000ea20000002400 */
[----:B------:R-:W-:Y:S02]  /*9460*/  WARPGROUP.DEPBAR.LE gsb0, 0x0 ;  /* 0x00008000000079c5 */ /* 0x000fe40000010000 */
[----:B------:R-:W-:Y:S01]  /*9470*/  FMUL.FTZ R121, R2, R27 ;  /* 0x0000001b02797220 */ /* 0x000fe20000410000 */
[----:B------:R-:W-:Y:S02]  /*9480*/  ISETP.GT.AND P3, PT, R98, 0x61, PT ;  /* 0x000000616200780c */ /* 0x000fe40003f64270 */
[----:B0-----:R-:W-:Y:S02]  /*9490*/  FSEL R27, R40, -INF , P4 ;  /* 0xff800000281b7808 */ /* 0x001fe40002000000 */
[----:B------:R-:W0:Y:S01]  /*94a0*/  MUFU.TANH R117, R117 ;  /* 0x0000007500757308 */ /* 0x000e220000002400 */
[----:B------:R-:W-:Y:S02]  /*94b0*/  FMNMX.FTZ R92, R71, R92, !PT ;  /* 0x0000005c475c7209 */ /* 0x000fe40007810000 */
[----:B------:R-:W-:-:S02]  /*94c0*/  ISETP.GT.AND P4, PT, R98, 0x68, PT ;  /* 0x000000686200780c */ /* 0x000fc40003f84270 */
[----:B-1----:R-:W-:Y:S02]  /*94d0*/  FSEL R111, R111, -INF , P3 ;  /* 0xff8000006f6f7808 */ /* 0x002fe40001800000 */
[----:B------:R-:W-:Y:S01]  /*94e0*/  FMNMX.FTZ R92, R27, R92, !PT ;  /* 0x0000005c1b5c7209 */ /* 0x000fe20007810000 */
[----:B------:R-:W1:Y:S01]  /*94f0*/  MUFU.TANH R115, R115 ;  /* 0x0000007300737308 */ /* 0x000e620000002400 */
[C---:B------:R-:W-:Y:S01]  /*9500*/  FMUL.FTZ R123, R2.reuse, R26 ;  /* 0x0000001a027b7220 */ /* 0x040fe20000410000 */
[----:B------:R-:W-:Y:S01]  /*9510*/  FMUL.FTZ R26, R2, R31 ;  /* 0x0000001f021a7220 */ /* 0x000fe20000410000 */
[----:B------:R-:W-:Y:S02]  /*9520*/  ISETP.GT.AND P3, PT, R98, 0x69, PT ;  /* 0x000000696200780c */ /* 0x000fe40003f64270 */
[----:B---3--:R-:W-:Y:S02]  /*9530*/  FSEL R31, R42, -INF , P4 ;  /* 0xff8000002a1f7808 */ /* 0x008fe40002000000 */
[----:B------:R-:W-:Y:S01]  /*9540*/  FMNMX.FTZ R92, R111, R92, !PT ;  /* 0x0000005c6f5c7209 */ /* 0x000fe20007810000 */
[----:B------:R-:W3:Y:S01]  /*9550*/  MUFU.TANH R119, R119 ;  /* 0x0000007700777308 */ /* 0x000ee20000002400 */
[----:B------:R-:W-:-:S02]  /*9560*/  ISETP.GT.AND P4, PT, R98, 0x70, PT ;  /* 0x000000706200780c */ /* 0x000fc40003f84270 */
        /* <DEDUP_REMOVED lines=32> */
[----:B---3--:R-:W-:Y:S02]  /*9770*/  FSEL R125, R125, -INF , P4 ;  /* 0xff8000007d7d7808 */ /* 0x008fe40002000000 */
[----:B------:R-:W-:-:S03]  /*9780*/  FMNMX.FTZ R92, R121, R92, !PT ;  /* 0x0000005c795c7209 */ /* 0x000fc60007810000 */
[----:B------:R-:W3:Y:S01]  /*9790*/  MUFU.TANH R38, R38 ;  /* 0x0000002600267308 */ /* 0x000ee20000002400 */
[----:B-1----:R-:W-:Y:S01]  /*97a0*/  FMUL.FTZ R30, R2, R39 ;  /* 0x00000027021e7220 */ /* 0x002fe20000410000 */
[----:B------:R-:W-:Y:S02]  /*97b0*/  ISETP.GT.AND P4, PT, R98, 0x90, PT ;  /* 0x000000906200780c */ /* 0x000fe40003f84270 */
[----:B--2---:R-:W-:Y:S02]  /*97c0*/  FSEL R39, R26, -INF , P3 ;  /* 0xff8000001a277808 */ /* 0x004fe40001800000 */
[----:B------:R-:W-:Y:S02]  /*97d0*/  FMNMX.FTZ R92, R125, R92, !PT ;  /* 0x0000005c7d5c7209 */ /* 0x000fe40007810000 */
[----:B------:R1:W2:Y:S01]  /*97e0*/  MUFU.TANH R34, R30 ;  /* 0x0000001e00227308 */ /* 0x0002a20000002400 */
[----:B------:R-:W-:Y:S02]  /*97f0*/  ISETP.GT.AND P3, PT, R98, 0x91, PT ;  /* 0x000000916200780c */ /* 0x000fe40003f64270 */
[----:B0-----:R-:W-:-:S02]  /*9800*/  FSEL R129, R129, -INF , P4 ;  /* 0xff80000081817808 */ /* 0x001fc40002000000 */
[----:B------:R-:W-:Y:S02]  /*9810*/  FMNMX.FTZ R92, R39, R92, !PT ;  /* 0x0000005c275c7209 */ /* 0x000fe40007810000 */
[C---:B------:R-:W-:Y:S02]  /*9820*/  ISETP.GT.AND P4, PT, R98.reuse, 0x98, PT ;  /* 0x000000986200780c */ /* 0x040fe40003f84270 */
[----:B----4-:R-:W-:Y:S02]  /*9830*/  FSEL R127, R127, -INF , P3 ;  /* 0xff8000007f7f7808 */ /* 0x010fe40001800000 */
[----:B------:R-:W-:Y:S02]  /*9840*/  FMNMX.FTZ R92, R129, R92, !PT ;  /* 0x0000005c815c7209 */ /* 0x000fe40007810000 */
[----:B------:R-:W-:Y:S02]  /*9850*/  ISETP.GT.AND P3, PT, R98, 0x99, PT ;  /* 0x000000996200780c */ /* 0x000fe40003f64270 */
[----:B---3--:R-:W-:-:S02]  /*9860*/  FSEL R131, R38, -INF , P4 ;  /* 0xff80000026837808 */ /* 0x008fc40002000000 */
[----:B------:R-:W-:Y:S01]  /*9870*/  FMNMX.FTZ R92, R127, R92, !PT ;  /* 0x0000005c7f5c7209 */ /* 0x000fe20007810000 */
[----:B-1----:R-:W-:Y:S01]  /*9880*/  FMUL.FTZ R30, R2, R45 ;  /* 0x0000002d021e7220 */ /* 0x002fe20000410000 */
[----:B--2---:R-:W-:Y:S02]  /*9890*/  FSEL R45, R34, -INF , P3 ;  /* 0xff800000222d7808 */ /* 0x004fe40001800000 */
[----:B------:R-:W-:-:S04]  /*98a0*/  FMNMX.FTZ R92, R131, R92, !PT ;  /* 0x0000005c835c7209 */ /* 0x000fc80007810000 */
[----:B------:R-:W-:-:S05]  /*98b0*/  FMNMX.FTZ R92, R45, R92, !PT ;  /* 0x0000005c2d5c7209 */ /* 0x000fca0007810000 */
[----:B------:R-:W0:Y:S01]  /*98c0*/  SHFL.BFLY PT, R59, R92, 0x2, 0x1f ;  /* 0x0c401f005c3b7f89 */ /* 0x000e2200000e0000 */
[----:B------:R-:W-:Y:S01]  /*98d0*/  FMUL.FTZ R26, R2, R44 ;  /* 0x0000002c021a7220 */ /* 0x000fe20000410000 */
[----:B0-----:R-:W-:-:S05]  /*98e0*/  FMNMX.FTZ R44, R92, R59, !PT ;  /* 0x0000003b5c2c7209 */ /* 0x001fca0007810000 */
[----:B------:R-:W0:Y:S01]  /*98f0*/  SHFL.BFLY PT, R59, R44, 0x1, 0x1f ;  /* 0x0c201f002c3b7f89 */ /* 0x000e2200000e0000 */
[----:B------:R-:W1:Y:S01]  /*9900*/  MUFU.TANH R3, R3 ;  /* 0x0000000300037308 */ /* 0x000e620000002400 */
[----:B------:R-:W-:-:S07]  /*9910*/  IMAD.U32 R58, RZ, RZ, UR4 ;  /* 0x00000004ff3a7e24 */ /* 0x000fce000f8e00ff */
[----:B------:R-:W2:Y:S01]  /*9920*/  MUFU.TANH R12, R12 ;  /* 0x0000000c000c7308 */ /* 0x000ea20000002400 */
[----:B------:R-:W-:-:S07]  /*9930*/  VIADDMNMX R70, R68, R70, R97, PT ;  /* 0x0000004644467246 */ /* 0x000fce0003800161 */
[----:B------:R-:W3:Y:S01]  /*9940*/  MUFU.TANH R13, R13 ;  /* 0x0000000d000d7308 */ /* 0x000ee20000002400 */
[----:B0-----:R-:W-:Y:S01]  /*9950*/  FMNMX.FTZ R59, R44, R59, !PT ;  /* 0x0000003b2c3b7209 */ /* 0x001fe20007810000 */
[----:B------:R-:W-:-:S06]  /*9960*/  FMUL.FTZ R44, R2, R36 ;  /* 0x00000024022c7220 */ /* 0x000fcc0000410000 */
[----:B------:R-:W0:Y:S01]  /*9970*/  MUFU.TANH R14, R14 ;  /* 0x0000000e000e7308 */ /* 0x000e220000002400 */
[C---:B------:R-:W-:Y:S01]  /*9980*/  FSETP.NEU.FTZ.AND P3, PT, R59.reuse, -INF , PT ;  /* 0xff8000003b00780b */ /* 0x040fe20003f7d000 */
[----:B------:R-:W-:-:S01]  /*9990*/  FFMA.FTZ R36, R59, R58, -8 ;  /* 0xc10000003b247423 */ /* 0x000fc2000001003a */
[----:B------:R-:W-:Y:S01]  /*99a0*/  ISETP.GT.AND P4, PT, R70, 0x1, PT ;  /* 0x000000014600780c */ /* 0x000fe20003f84270 */
[----:B------:R-:W-:-:S03]  /*99b0*/  FMUL.FTZ R21, R2, R100 ;  /* 0x0000006402157220 */ /* 0x000fc60000410000 */
[----:B------:R-:W-:Y:S01]  /*99c0*/  FSEL R36, R36, RZ, P3 ;  /* 0x000000ff24247208 */ /* 0x000fe20001800000 */
[----:B------:R-:W4:Y:S01]  /*99d0*/  MUFU.TANH R15, R15 ;  /* 0x0000000f000f7308 */ /* 0x000f220000002400 */
[C---:B------:R-:W-:Y:S02]  /*99e0*/  ISETP.GT.AND P3, PT, R70.reuse, RZ, PT ;  /* 0x000000ff4600720c */ /* 0x040fe40003f64270 */
[----:B------:R-:W-:Y:S01]  /*99f0*/  ISETP.GT.AND P5, PT, R70, 0x8, PT ;  /* 0x000000084600780c */ /* 0x000fe20003fa4270 */
[----:B------:R-:W-:-:S01]  /*9a00*/  FFMA.FTZ R46, R89, R58, -R36 ;  /* 0x0000003a592e7223 */ /* 0x000fc20000010824 */
        /* <DEDUP_REMOVED lines=17> */
[----:B----4-:R-:W-:-:S02]  /*9b20*/  FSEL R15, R15, -INF , P4 ;  /* 0xff8000000f0f7808 */ /* 0x010fc40002000000 */
[----:B------:R-:W-:-:S03]  /*9b30*/  FMNMX.FTZ R52, R43, R52, !PT ;  /* 0x000000342b347209 */ /* 0x000fc60007810000 */
[----:B------:R-:W-:Y:S01]  /*9b40*/  MUFU.TANH R72, R72 ;  /* 0x0000004800487308 */ /* 0x000fe20000002400 */
[----:B------:R-:W-:Y:S01]  /*9b50*/  FMUL.FTZ R34, R2, R48 ;  /* 0x0000003002227220 */ /* 0x000fe20000410000 */
[----:B------:R-:W-:Y:S01]  /*9b60*/  FFMA.FTZ R48, R91, R58, -R36 ;  /* 0x0000003a5b307223 */ /* 0x000fe20000010824 */
[----:B------:R-:W-:Y:S01]  /*9b70*/  ISETP.GT.AND P4, PT, R70, 0x18, PT ;  /* 0x000000184600780c */ /* 0x000fe20003f84270 */
[----:B------:R-:W-:Y:S01]  /*9b80*/  FMUL.FTZ R77, R2, R77 ;  /* 0x0000004d024d7220 */ /* 0x000fe20000410000 */
[----:B-1----:R-:W-:Y:S02]  /*9b90*/  FSEL R91, R20, -INF , P3 ;  /* 0xff800000145b7808 */ /* 0x002fe40001800000 */
[----:B------:R-:W-:Y:S01]  /*9ba0*/  FMNMX.FTZ R52, R15, R52, !PT ;  /* 0x000000340f347209 */ /* 0x000fe20007810000 */
[----:B------:R-:W1:Y:S01]  /*9bb0*/  MUFU.TANH R73, R73 ;  /* 0x0000004900497308 */ /* 0x000e620000002400 */
[----:B------:R-:W-:Y:S01]  /*9bc0*/  ISETP.GT.AND P3, PT, R70, 0x19, PT ;  /* 0x000000194600780c */ /* 0x000fe20003f64270 */
[----:B------:R-:W-:Y:S01]  /*9bd0*/  FMUL.FTZ R80, R2, R80 ;  /* 0x0000005002507220 */ /* 0x000fe20000410000 */
[----:B--2---:R-:W-:-:S02]  /*9be0*/  FSEL R21, R21, -INF , P4 ;  /* 0xff80000015157808 */ /* 0x004fc40002000000 */
[----:B------:R-:W-:-:S03]  /*9bf0*/  FMNMX.FTZ R52, R91, R52, !PT ;  /* 0x000000345b347209 */ /* 0x000fc60007810000 */
[----:B------:R-:W2:Y:S01]  /*9c00*/  MUFU.TANH R76, R76 ;  /* 0x0000004c004c7308 */ /* 0x000ea20000002400 */
[----:B------:R-:W-:-:S01]  /*9c10*/  FFMA.FTZ R50, R93, R58, -R36 ;  /* 0x0000003a5d327223 */ /* 0x000fc20000010824 */
[-CC-:B------:R-:W-:Y:S01]  /*9c20*/  FFMA.FTZ R95, R95, R58.reuse, -R36.reuse ;  /* 0x0000003a5f5f7223 */ /* 0x180fe20000010824 */
[----:B------:R-:W-:-:S01]  /*9c30*/  FFMA.FTZ R93, R75, R58, -R36 ;  /* 0x0000003a4b5d7223 */ /* 0x000fc20000010824 */
[----:B------:R-:W-:Y:S01]  /*9c40*/  ISETP.GT.AND P4, PT, R70, 0x20, PT ;  /* 0x000000204600780c */ /* 0x000fe20003f84270 */
[----:B------:R-:W-:Y:S01]  /*9c50*/  FMUL.FTZ R81, R2, R81 ;  /* 0x0000005102517220 */ /* 0x000fe20000410000 */
[----:B0-----:R-:W-:Y:S02]  /*9c60*/  FSEL R75, R88, -INF , P3 ;  /* 0xff800000584b7808 */ /* 0x001fe40001800000 */
[----:B------:R-:W0:Y:S01]  /*9c70*/  MUFU.TANH R77, R77 ;  /* 0x0000004d004d7308 */ /* 0x000e220000002400 */
[----:B------:R-:W-:Y:S01]  /*9c80*/  FMNMX.FTZ R52, R21, R52, !PT ;  /* 0x0000003415347209 */ /* 0x000fe20007810000 */
[----:B------:R-:W-:Y:S01]  /*9c90*/  FMUL.FTZ R84, R2, R84 ;  /* 0x0000005402547220 */ /* 0x000fe20000410000 */
[----:B------:R-:W-:-:S02]  /*9ca0*/  ISETP.GT.AND P3, PT, R70, 0x21, PT ;  /* 0x000000214600780c */ /* 0x000fc40003f64270 */
[----:B------:R-:W-:-:S03]  /*9cb0*/  FMNMX.FTZ R52, R75, R52, !PT ;  /* 0x000000344b347209 */ /* 0x000fc60007810000 */
[----:B------:R-:W3:Y:S01]  /*9cc0*/  MUFU.TANH R80, R80 ;  /* 0x0000005000507308 */ /* 0x000ee20000002400 */
[----:B-1----:R-:W-:Y:S01]  /*9cd0*/  FSEL R73, R73, -INF , P3 ;  /* 0xff80000049497808 */ /* 0x002fe20001800000 */
[----:B------:R-:W-:-:S06]  /*9ce0*/  FMUL.FTZ R85, R2, R85 ;  /* 0x0000005502557220 */ /* 0x000fcc0000410000 */
[----:B------:R1:W-:Y:S01]  /*9cf0*/  MUFU.EX2 R3, R95 ;  /* 0x0000005f00037308 */ /* 0x0003e20000000800 */
[----:B------:R-:W-:Y:S02]  /*9d00*/  ISETP.GT.AND P3, PT, R70, 0x29, PT ;  /* 0x000000294600780c */ /* 0x000fe40003f64270 */
[----:B-1----:R-:W-:-:S05]  /*9d10*/  FSEL R95, R72, -INF , P4 ;  /* 0xff800000485f7808 */ /* 0x002fca0002000000 */
[----:B------:R-:W1:Y:S01]  /*9d20*/  MUFU.TANH R81, R81 ;  /* 0x0000005100517308 */ /* 0x000e620000002400 */
[----:B------:R-:W-:Y:S02]  /*9d30*/  ISETP.GT.AND P4, PT, R70, 0x28, PT ;  /* 0x000000284600780c */ /* 0x000fe40003f84270 */
[----:B------:R-:W-:Y:S01]  /*9d40*/  FMNMX.FTZ R52, R95, R52, !PT ;  /* 0x000000345f347209 */ /* 0x000fe20007810000 */
[----:B------:R-:W-:Y:S01]  /*9d50*/  FMUL.FTZ R56, R2, R56 ;  /* 0x0000003802387220 */ /* 0x000fe20000410000 */
[----:B--2---:R-:W-:-:S03]  /*9d60*/  FSEL R97, R76, -INF , P4 ;  /* 0xff8000004c617808 */ /* 0x004fc60002000000 */
[----:B------:R-:W2:Y:S01]  /*9d70*/  MUFU.TANH R84, R84 ;  /* 0x0000005400547308 */ /* 0x000ea20000002400 */
[----:B------:R-:W-:Y:S01]  /*9d80*/  ISETP.GT.AND P4, PT, R70, 0x30, PT ;  /* 0x000000304600780c */ /* 0x000fe20003f84270 */
[----:B------:R-:W-:Y:S01]  /*9d90*/  FMUL.FTZ R57, R2, R57 ;  /* 0x0000003902397220 */ /* 0x000fe20000410000 */
[----:B0-----:R-:W-:-:S05]  /*9da0*/  FSEL R77, R77, -INF , P3 ;  /* 0xff8000004d4d7808 */ /* 0x001fca0001800000 */
[----:B------:R0:W-:Y:S01]  /*9db0*/  MUFU.EX2 R14, R54 ;  /* 0x00000036000e7308 */ /* 0x0001e20000000800 */
[----:B------:R-:W-:-:S01]  /*9dc0*/  FFMA.FTZ R66, R79, R58, -R36 ;  /* 0x0000003a4f427223 */ /* 0x000fc20000010824 */
[----:B0-----:R-:W-:-:S06]  /*9dd0*/  FMNMX.FTZ R54, R73, R52, !PT ;  /* 0x0000003449367209 */ /* 0x001fcc0007810000 */
[----:B------:R-:W0:Y:S01]  /*9de0*/  MUFU.TANH R85, R85 ;  /* 0x0000005500557308 */ /* 0x000e220000002400 */
[----:B------:R-:W-:Y:S01]  /*9df0*/  FMNMX.FTZ R54, R97, R54, !PT ;  /* 0x0000003661367209 */ /* 0x000fe20007810000 */
[----:B------:R-:W-:Y:S01]  /*9e00*/  FMUL.FTZ R60, R2, R60 ;  /* 0x0000003c023c7220 */ /* 0x000fe20000410000 */
[----:B------:R-:W-:Y:S02]  /*9e10*/  ISETP.GT.AND P3, PT, R70, 0x31, PT ;  /* 0x000000314600780c */ /* 0x000fe40003f64270 */
[----:B---3--:R-:W-:-:S03]  /*9e20*/  FSEL R79, R80, -INF , P4 ;  /* 0xff800000504f7808 */ /* 0x008fc60002000000 */
[----:B------:R-:W-:Y:S01]  /*9e30*/  MUFU.TANH R56, R56 ;  /* 0x0000003800387308 */ /* 0x000fe20000002400 */
[----:B------:R-:W-:Y:S01]  /*9e40*/  FMNMX.FTZ R62, R77, R54, !PT ;  /* 0x000000364d3e7209 */ /* 0x000fe20007810000 */
[----:B------:R-:W-:Y:S01]  /*9e50*/  FMUL.FTZ R61, R2, R61 ;  /* 0x0000003d023d7220 */ /* 0x000fe20000410000 */
[----:B------:R-:W-:Y:S02]  /*9e60*/  ISETP.GT.AND P4, PT, R70, 0x38, PT ;  /* 0x000000384600780c */ /* 0x000fe40003f84270 */
[----:B-1----:R-:W-:Y:S02]  /*9e70*/  FSEL R81, R81, -INF , P3 ;  /* 0xff80000051517808 */ /* 0x002fe40001800000 */
[----:B------:R-:W-:Y:S01]  /*9e80*/  FMNMX.FTZ R62, R79, R62, !PT ;  /* 0x0000003e4f3e7209 */ /* 0x000fe20007810000 */
[----:B------:R-:W1:Y:S01]  /*9e90*/  MUFU.TANH R57, R57 ;  /* 0x0000003900397308 */ /* 0x000e620000002400 */
[----:B------:R-:W-:Y:S01]  /*9ea0*/  FMUL.FTZ R42, R2, R53 ;  /* 0x00000035022a7220 */ /* 0x000fe20000410000 */
[----:B------:R-:W-:Y:S01]  /*9eb0*/  FFMA.FTZ R53, R99, R58, -R36 ;  /* 0x0000003a63357223 */ /* 0x000fe20000010824 */
[----:B------:R-:W-:Y:S01]  /*9ec0*/  ISETP.GT.AND P3, PT, R70, 0x39, PT ;  /* 0x000000394600780c */ /* 0x000fe20003f64270 */
[----:B------:R-:W-:Y:S01]  /*9ed0*/  FMUL.FTZ R64, R2, R64 ;  /* 0x0000004002407220 */ /* 0x000fe20000410000 */
[----:B--2---:R-:W-:-:S02]  /*9ee0*/  FSEL R99, R84, -INF , P4 ;  /* 0xff80000054637808 */ /* 0x004fc40002000000 */
[----:B------:R-:W-:Y:S01]  /*9ef0*/  FMNMX.FTZ R62, R81, R62, !PT ;  /* 0x0000003e513e7209 */ /* 0x000fe20007810000 */
[----:B------:R-:W-:Y:S01]  /*9f00*/  MUFU.TANH R60, R60 ;  /* 0x0000003c003c7308 */ /* 0x000fe20000002400 */
[----:B------:R-:W-:-:S01]  /*9f10*/  FFMA.FTZ R101, R101, R58, -R36 ;  /* 0x0000003a65657223 */ /* 0x000fc20000010824 */
[C---:B------:R-:W-:Y:S02]  /*9f20*/  ISETP.GT.AND P4, PT, R70.reuse, 0x40, PT ;  /* 0x000000404600780c */ /* 0x040fe40003f84270 */
[----:B0-----:R-:W-:Y:S02]  /*9f30*/  FSEL R85, R85, -INF , P3 ;  /* 0xff80000055557808 */ /* 0x001fe40001800000 */
[----:B------:R-:W-:Y:S02]  /*9f40*/  FMNMX.FTZ R62, R99, R62, !PT ;  /* 0x0000003e633e7209 */ /* 0x000fe40007810000 */
[----:B------:R-:W0:Y:S01]  /*9f50*/  MUFU.TANH R61, R61 ;  /* 0x0000003d003d7308 */ /* 0x000e220000002400 */
[----:B------:R-:W-:-:S02]  /*9f60*/  ISETP.GT.AND P3, PT, R70, 0x41, PT ;  /* 0x000000414600780c */ /* 0x000fc40003f64270 */
[----:B------:R-:W-:Y:S01]  /*9f70*/  FMNMX.FTZ R62, R85, R62, !PT ;  /* 0x0000003e553e7209 */ /* 0x000fe20007810000 */
[----:B------:R-:W-:-:S04]  /*9f80*/  FFMA.FTZ R103, R103, R58, -R36 ;  /* 0x0000003a67677223 */ /* 0x000fc80000010824 */
[----:B------:R-:W2:Y:S01]  /*9f90*/  MUFU.TANH R64, R64 ;  /* 0x0000004000407308 */ /* 0x000ea20000002400 */
[----:B-1----:R-:W-:-:S07]  /*9fa0*/  FSEL R57, R57, -INF , P3 ;  /* 0xff80000039397808 */ /* 0x002fce0001800000 */
[----:B------:R1:W-:Y:S01]  /*9fb0*/  MUFU.EX2 R20, R101 ;  /* 0x0000006500147308 */ /* 0x0003e20000000800 */
[----:B------:R-:W-:Y:S02]  /*9fc0*/  ISETP.GT.AND P3, PT, R70, 0x49, PT ;  /* 0x000000494600780c */ /* 0x000fe40003f64270 */
[----:B-1----:R-:W-:-:S05]  /*9fd0*/  FSEL R101, R56, -INF , P4 ;  /* 0xff80000038657808 */ /* 0x002fca0002000000 */
[----:B------:R-:W1:Y:S01]  /*9fe0*/  MUFU.TANH R10, R10 ;  /* 0x0000000a000a7308 */ /* 0x000e620000002400 */
[----:B------:R-:W-:Y:S02]  /*9ff0*/  ISETP.GT.AND P4, PT, R70, 0x48, PT ;  /* 0x000000484600780c */ /* 0x000fe40003f84270 */
[----:B------:R-:W-:-:S04]  /*a000*/  FMNMX.FTZ R62, R101, R62, !PT ;  /* 0x0000003e653e7209 */ /* 0x000fc80007810000 */
[----:B------:R-:W-:Y:S01]  /*a010*/  FMNMX.FTZ R62, R57, R62, !PT ;  /* 0x0000003e393e7209 */ /* 0x000fe20007810000 */
[----:B------:R-:W3:Y:S01]  /*a020*/  MUFU.TANH R11, R11 ;  /* 0x0000000b000b7308 */ /* 0x000ee20000002400 */
[----:B0-----:R-:W-:-:S07]  /*a030*/  FSEL R61, R61, -INF , P3 ;  /* 0xff8000003d3d7808 */ /* 0x001fce0001800000 */
[----:B------:R0:W-:Y:S01]  /*a040*/  MUFU.EX2 R54, R103 ;  /* 0x0000006700367308 */ /* 0x0001e20000000800 */
[----:B------:R-:W-:-:S01]  /*a050*/  FFMA.FTZ R56, R87, R58, -R36 ;  /* 0x0000003a57387223 */ /* 0x000fc20000010824 */
[----:B0-----:R-:W-:-:S06]  /*a060*/  FSEL R103, R60, -INF , P4 ;  /* 0xff8000003c677808 */ /* 0x001fcc0002000000 */
[----:B------:R-:W0:Y:S01]  /*a070*/  MUFU.TANH R65, R65 ;  /* 0x0000004100417308 */ /* 0x000e220000002400 */
[C---:B------:R-:W-:Y:S02]  /*a080*/  ISETP.GT.AND P4, PT, R70.reuse, 0x50, PT ;  /* 0x000000504600780c */ /* 0x040fe40003f84270 */
[----:B------:R-:W-:Y:S02]  /*a090*/  FMNMX.FTZ R62, R103, R62, !PT ;  /* 0x0000003e673e7209 */ /* 0x000fe40007810000 */
[----:B------:R-:W-:Y:S02]  /*a0a0*/  ISETP.GT.AND P3, PT, R70, 0x51, PT ;  /* 0x000000514600780c */ /* 0x000fe40003f64270 */
[----:B--2---:R-:W-:Y:S01]  /*a0b0*/  FSEL R87, R64, -INF , P4 ;  /* 0xff80000040577808 */ /* 0x004fe20002000000 */
[----:B------:R-:W2:Y:S01]  /*a0c0*/  MUFU.TANH R8, R8 ;  /* 0x0000000800087308 */ /* 0x000ea20000002400 */
[----:B------:R-:W-:Y:S01]  /*a0d0*/  FMNMX.FTZ R62, R61, R62, !PT ;  /* 0x0000003e3d3e7209 */ /* 0x000fe20007810000 */
[----:B------:R-:W-:Y:S01]  /*a0e0*/  FFMA.FTZ R60, R105, R58, -R36 ;  /* 0x0000003a693c7223 */ /* 0x000fe20000010824 */
[----:B------:R-:W-:-:S02]  /*a0f0*/  ISETP.GT.AND P4, PT, R70, 0x58, PT ;  /* 0x000000584600780c */ /* 0x000fc40003f84270 */
[----:B-1----:R-:W-:Y:S02]  /*a100*/  FSEL R105, R10, -INF , P3 ;  /* 0xff8000000a697808 */ /* 0x002fe40001800000 */
[----:B------:R-:W-:Y:S01]  /*a110*/  FMNMX.FTZ R62, R87, R62, !PT ;  /* 0x0000003e573e7209 */ /* 0x000fe20007810000 */
[----:B------:R-:W1:Y:S01]  /*a120*/  MUFU.TANH R9, R9 ;  /* 0x0000000900097308 */ /* 0x000e620000002400 */
[----:B------:R-:W-:Y:S02]  /*a130*/  ISETP.GT.AND P3, PT, R70, 0x59, PT ;  /* 0x000000594600780c */ /* 0x000fe40003f64270 */
        /* <DEDUP_REMOVED lines=8> */
[----:B------:R-:W-:Y:S02]  /*a1c0*/  ISETP.GT.AND P3, PT, R70, 0x61, PT ;  /* 0x000000614600780c */ /* 0x000fe40003f64270 */
[----:B--2---:R-:W-:Y:S02]  /*a1d0*/  FSEL R133, R8, -INF , P4 ;  /* 0xff80000008857808 */ /* 0x004fe40002000000 */
[----:B------:R-:W-:-:S03]  /*a1e0*/  FMNMX.FTZ R62, R65, R62, !PT ;  /* 0x0000003e413e7209 */ /* 0x000fc60007810000 */
[----:B------:R-:W2:Y:S01]  /*a1f0*/  MUFU.TANH R34, R34 ;  /* 0x0000002200227308 */ /* 0x000ea20000002400 */
[----:B------:R-:W-:Y:S02]  /*a200*/  ISETP.GT.AND P4, PT, R70, 0x68, PT ;  /* 0x000000684600780c */ /* 0x000fe40003f84270 */
[----:B-1----:R-:W-:Y:S02]  /*a210*/  FSEL R9, R9, -INF , P3 ;  /* 0xff80000009097808 */ /* 0x002fe40001800000 */
[----:B------:R-:W-:-:S03]  /*a220*/  FMNMX.FTZ R62, R133, R62, !PT ;  /* 0x0000003e853e7209 */ /* 0x000fc60007810000 */
[----:B------:R-:W1:Y:S01]  /*a230*/  MUFU.TANH R38, R38 ;  /* 0x0000002600267308 */ /* 0x000e620000002400 */
[----:B------:R-:W-:-:S01]  /*a240*/  FFMA.FTZ R8, R55, R58, -R36 ;  /* 0x0000003a37087223 */ /* 0x000fc20000010824 */
[----:B------:R-:W-:Y:S01]  /*a250*/  ISETP.GT.AND P3, PT, R70, 0x69, PT ;  /* 0x000000694600780c */ /* 0x000fe20003f64270 */
[----:B------:R-:W-:Y:S01]  /*a260*/  FMUL.FTZ R24, R2, R24 ;  /* 0x0000001802187220 */ /* 0x000fe20000410000 */
[----:B---3--:R-:W-:Y:S02]  /*a270*/  FSEL R55, R26, -INF , P4 ;  /* 0xff8000001a377808 */ /* 0x008fe40002000000 */
[----:B------:R-:W-:Y:S02]  /*a280*/  FMNMX.FTZ R62, R9, R62, !PT ;  /* 0x0000003e093e7209 */ /* 0x000fe40007810000 */
[----:B------:R-:W3:Y:S01]  /*a290*/  MUFU.TANH R40, R40 ;  /* 0x0000002800287308 */ /* 0x000ee20000002400 */
[----:B------:R-:W-:-:S01]  /*a2a0*/  FFMA.FTZ R135, R63, R58, -R36 ;  /* 0x0000003a3f877223 */ /* 0x000fc20000010824 */
[----:B------:R-:W-:Y:S01]  /*a2b0*/  ISETP.GT.AND P4, PT, R70, 0x70, PT ;  /* 0x000000704600780c */ /* 0x000fe20003f84270 */
[----:B------:R-:W-:Y:S01]  /*a2c0*/  FMUL.FTZ R25, R2, R25 ;  /* 0x0000001902197220 */ /* 0x000fe20000410000 */
[----:B0-----:R-:W-:-:S02]  /*a2d0*/  FSEL R63, R30, -INF , P3 ;  /* 0xff8000001e3f7808 */ /* 0x001fc40001800000 */
[----:B------:R-:W-:Y:S02]  /*a2e0*/  FMNMX.FTZ R62, R55, R62, !PT ;  /* 0x0000003e373e7209 */ /* 0x000fe40007810000 */
[----:B------:R-:W0:Y:S01]  /*a2f0*/  MUFU.TANH R42, R42 ;  /* 0x0000002a002a7308 */ /* 0x000e220000002400 */
        /* <DEDUP_REMOVED lines=11> */
[----:B------:R-:W-:Y:S01]  /*a3b0*/  ISETP.GT.AND P3, PT, R70, 0x79, PT ;  /* 0x000000794600780c */ /* 0x000fe20003f64270 */
[----:B------:R-:W-:Y:S01]  /*a3c0*/  FMUL.FTZ R32, R2, R32 ;  /* 0x0000002002207220 */ /* 0x000fe20000410000 */
[----:B---3--:R-:W-:-:S02]  /*a3d0*/  FSEL R139, R40, -INF , P4 ;  /* 0xff800000288b7808 */ /* 0x008fc40002000000 */
[----:B------:R-:W-:-:S03]  /*a3e0*/  FMNMX.FTZ R62, R109, R62, !PT ;  /* 0x0000003e6d3e7209 */ /* 0x000fc60007810000 */
[----:B------:R-:W3:Y:S01]  /*a3f0*/  MUFU.TANH R28, R28 ;  /* 0x0000001c001c7308 */ /* 0x000ee20000002400 */
[----:B------:R-:W-:-:S01]  /*a400*/  FFMA.FTZ R141, R67, R58, -R36 ;  /* 0x0000003a438d7223 */ /* 0x000fc20000010824 */
[----:B------:R-:W-:Y:S01]  /*a410*/  ISETP.GT.AND P4, PT, R70, 0x80, PT ;  /* 0x000000804600780c */ /* 0x000fe20003f84270 */
[----:B------:R-:W-:Y:S01]  /*a420*/  FMUL.FTZ R33, R2, R33 ;  /* 0x0000002102217220 */ /* 0x000fe20000410000 */
[----:B0-----:R-:W-:Y:S02]  /*a430*/  FSEL R67, R42, -INF , P3 ;  /* 0xff8000002a437808 */ /* 0x001fe40001800000 */
[----:B------:R-:W-:Y:S02]  /*a440*/  FMNMX.FTZ R62, R139, R62, !PT ;  /* 0x0000003e8b3e7209 */ /* 0x000fe40007810000 */
[----:B------:R-:W0:Y:S01]  /*a450*/  MUFU.TANH R29, R29 ;  /* 0x0000001d001d7308 */ /* 0x000e220000002400 */
[----:B------:R-:W-:Y:S02]  /*a460*/  ISETP.GT.AND P3, PT, R70, 0x81, PT ;  /* 0x000000814600780c */ /* 0x000fe40003f64270 */
[----:B--2---:R-:W-:-:S02]  /*a470*/  FSEL R143, R24, -INF , P4 ;  /* 0xff800000188f7808 */ /* 0x004fc40002000000 */
[----:B------:R-:W-:-:S03]  /*a480*/  FMNMX.FTZ R62, R67, R62, !PT ;  /* 0x0000003e433e7209 */ /* 0x000fc60007810000 */
[----:B------:R-:W2:Y:S01]  /*a490*/  MUFU.TANH R32, R32 ;  /* 0x0000002000207308 */ /* 0x000ea20000002400 */
[----:B------:R-:W-:Y:S01]  /*a4a0*/  ISETP.GT.AND P4, PT, R70, 0x88, PT ;  /* 0x000000884600780c */ /* 0x000fe20003f84270 */
[----:B------:R-:W-:Y:S01]  /*a4b0*/  FMUL.FTZ R37, R2, R37 ;  /* 0x0000002502257220 */ /* 0x000fe20000410000 */
[----:B-1----:R-:W-:Y:S02]  /*a4c0*/  FSEL R25, R25, -INF , P3 ;  /* 0xff80000019197808 */ /* 0x002fe40001800000 */
[----:B------:R-:W-:-:S03]  /*a4d0*/  FMNMX.FTZ R62, R143, R62, !PT ;  /* 0x0000003e8f3e7209 */ /* 0x000fc60007810000 */
[----:B------:R-:W1:Y:S01]  /*a4e0*/  MUFU.TANH R33, R33 ;  /* 0x0000002100217308 */ /* 0x000e620000002400 */
[----:B------:R-:W-:-:S01]  /*a4f0*/  FFMA.FTZ R24, R69, R58, -R36 ;  /* 0x0000003a45187223 */ /* 0x000fc20000010824 */
[----:B------:R-:W-:Y:S02]  /*a500*/  ISETP.GT.AND P3, PT, R70, 0x89, PT ;  /* 0x000000894600780c */ /* 0x000fe40003f64270 */
[----:B---3--:R-:W-:Y:S02]  /*a510*/  FSEL R69, R28, -INF , P4 ;  /* 0xff8000001c457808 */ /* 0x008fe40002000000 */
[----:B------:R-:W-:Y:S02]  /*a520*/  FMNMX.FTZ R62, R25, R62, !PT ;  /* 0x0000003e193e7209 */ /* 0x000fe40007810000 */
[----:B------:R-:W3:Y:S01]  /*a530*/  MUFU.TANH R44, R44 ;  /* 0x0000002c002c7308 */ /* 0x000ee20000002400 */
[----:B------:R-:W-:Y:S02]  /*a540*/  ISETP.GT.AND P4, PT, R70, 0x90, PT ;  /* 0x000000904600780c */ /* 0x000fe40003f84270 */
[----:B0-----:R-:W-:-:S02]  /*a550*/  FSEL R29, R29, -INF , P3 ;  /* 0xff8000001d1d7808 */ /* 0x001fc40001800000 */
[----:B------:R-:W-:-:S03]  /*a560*/  FMNMX.FTZ R62, R69, R62, !PT ;  /* 0x0000003e453e7209 */ /* 0x000fc60007810000 */
[----:B------:R-:W0:Y:S01]  /*a570*/  MUFU.TANH R37, R37 ;  /* 0x0000002500257308 */ /* 0x000e220000002400 */
[----:B------:R-:W-:Y:S02]  /*a580*/  ISETP.GT.AND P3, PT, R70, 0x91, PT ;  /* 0x000000914600780c */ /* 0x000fe40003f64270 */
[----:B--2---:R-:W-:Y:S02]  /*a590*/  FSEL R145, R32, -INF , P4 ;  /* 0xff80000020917808 */ /* 0x004fe40002000000 */
[----:B------:R-:W-:Y:S02]  /*a5a0*/  FMNMX.FTZ R62, R29, R62, !PT ;  /* 0x0000003e1d3e7209 */ /* 0x000fe40007810000 */
[----:B------:R-:W-:Y:S02]  /*a5b0*/  ISETP.GT.AND P4, PT, R70, 0x98, PT ;  /* 0x000000984600780c */ /* 0x000fe40003f84270 */
[----:B-1----:R-:W-:Y:S02]  /*a5c0*/  FSEL R33, R33, -INF , P3 ;  /* 0xff80000021217808 */ /* 0x002fe40001800000 */
[----:B------:R-:W-:-:S02]  /*a5d0*/  FMNMX.FTZ R62, R145, R62, !PT ;  /* 0x0000003e913e7209 */ /* 0x000fc40007810000 */
[----:B------:R-:W-:Y:S02]  /*a5e0*/  ISETP.GT.AND P3, PT, R70, 0x99, PT ;  /* 0x000000994600780c */ /* 0x000fe40003f64270 */
[----:B---3--:R-:W-:Y:S02]  /*a5f0*/  FSEL R147, R44, -INF , P4 ;  /* 0xff8000002c937808 */ /* 0x008fe40002000000 */
[----:B------:R-:W-:Y:S02]  /*a600*/  FMNMX.FTZ R62, R33, R62, !PT ;  /* 0x0000003e213e7209 */ /* 0x000fe40007810000 */
[----:B0-----:R-:W-:Y:S02]  /*a610*/  FSEL R37, R37, -INF , P3 ;  /* 0xff80000025257808 */ /* 0x001fe40001800000 */
[----:B------:R-:W-:Y:S01]  /*a620*/  FMNMX.FTZ R62, R147, R62, !PT ;  /* 0x0000003e933e7209 */ /* 0x000fe20007810000 */
[----:B------:R-:W-:-:S03]  /*a630*/  FFMA.FTZ R30, R31, R58, -R36 ;  /* 0x0000003a1f1e7223 */ /* 0x000fc60000010824 */
[----:B------:R-:W-:Y:S01]  /*a640*/  FMNMX.FTZ R62, R37, R62, !PT ;  /* 0x0000003e253e7209 */ /* 0x000fe20007810000 */
[----:B------:R-:W-:-:S04]  /*a650*/  FFMA.FTZ R31, R113, R58, -R36 ;  /* 0x0000003a711f7223 */ /* 0x000fc80000010824 */
[----:B------:R-:W0:Y:S01]  /*a660*/  SHFL.BFLY PT, R113, R62, 0x2, 0x1f ;  /* 0x0c401f003e717f89 */ /* 0x000e2200000e0000 */
[----:B------:R-:W-:-:S01]  /*a670*/  FFMA.FTZ R28, R111, R58, -R36 ;  /* 0x0000003a6f1c7223 */ /* 0x000fc20000010824 */
[----:B------:R-:W-:Y:S01]  /*a680*/  FFMA.FTZ R111, R115, R58, -R36 ;  /* 0x0000003a736f7223 */ /* 0x000fe20000010824 */
[----:B0-----:R-:W-:-:S05]  /*a690*/  FMNMX.FTZ R44, R62, R113, !PT ;  /* 0x000000713e2c7209 */ /* 0x001fca0007810000 */
[----:B------:R-:W0:Y:S01]  /*a6a0*/  SHFL.BFLY PT, R115, R44, 0x1, 0x1f ;  /* 0x0c201f002c737f89 */ /* 0x000e2200000e0000 */
        /* <DEDUP_REMOVED lines=23> */
[----:B------:R-:W-:Y:S01]  /*a820*/  FSEL R36, R62, RZ, P3 ;  /* 0x000000ff3e247208 */ /* 0x000fe20001800000 */
[----:B------:R-:W-:Y:S04]  /*a830*/  MUFU.EX2 R46, R46 ;  /* 0x0000002e002e7308 */ /* 0x000fe80000000800 */
[----:B------:R-:W-:-:S04]  /*a840*/  FFMA.FTZ R62, R89, R58, -R36 ;  /* 0x0000003a593e7223 */ /* 0x000fc80000010824 */
[----:B------:R-:W0:Y:S01]  /*a850*/  MUFU.EX2 R49, R49 ;  /* 0x0000003100317308 */ /* 0x000e220000000800 */
[----:B------:R-:W-:-:S01]  /*a860*/  FFMA.FTZ R89, R12, R58, -R36 ;  /* 0x0000003a0c597223 */ /* 0x000fc20000010824 */
[----:B------:R-:W-:-:S06]  /*a870*/  FFMA.FTZ R12, R13, R58, -R36 ;  /* 0x0000003a0d0c7223 */ /* 0x000fcc0000010824 */
[----:B------:R-:W1:Y:S01]  /*a880*/  MUFU.EX2 R48, R48 ;  /* 0x0000003000307308 */ /* 0x000e620000000800 */
[----:B------:R-:W-:-:S07]  /*a890*/  FFMA.FTZ R13, R43, R58, -R36 ;  /* 0x0000003a2b0d7223 */ /* 0x000fce0000010824 */
[----:B------:R-:W2:Y:S01]  /*a8a0*/  MUFU.EX2 R41, R41 ;  /* 0x0000002900297308 */ /* 0x000ea20000000800 */
[----:B------:R-:W-:-:S07]  /*a8b0*/  FFMA.FTZ R15, R15, R58, -R36 ;  /* 0x0000003a0f0f7223 */ /* 0x000fce0000010824 */
[----:B------:R-:W-:Y:S08]  /*a8c0*/  MUFU.EX2 R62, R62 ;  /* 0x0000003e003e7308 */ /* 0x000ff00000000800 */
[----:B------:R-:W3:Y:S08]  /*a8d0*/  MUFU.EX2 R89, R89 ;  /* 0x0000005900597308 */ /* 0x000ef00000000800 */
[----:B------:R-:W4:Y:S01]  /*a8e0*/  MUFU.EX2 R50, R50 ;  /* 0x0000003200327308 */ /* 0x000f220000000800 */
[----:B------:R-:W-:-:S07]  /*a8f0*/  FFMA.FTZ R64, R91, R58, -R36 ;  /* 0x0000003a5b407223 */ /* 0x000fce0000010824 */
[----:B------:R5:W-:Y:S08]  /*a900*/  MUFU.EX2 R52, R66 ;  /* 0x0000004200347308 */ /* 0x000bf00000000800 */
[----:B------:R-:W4:Y:S01]  /*a910*/  MUFU.EX2 R12, R12 ;  /* 0x0000000c000c7308 */ /* 0x000f220000000800 */
[----:B-----5:R-:W-:-:S01]  /*a920*/  FFMA.FTZ R66, R73, R58, -R36 ;  /* 0x0000003a49427223 */ /* 0x020fc20000010824 */
[----:B------:R-:W-:Y:S01]  /*a930*/  FFMA.FTZ R73, R81, R58, -R36 ;  /* 0x0000003a51497223 */ /* 0x000fe20000010824 */
[----:B0-----:R-:W-:-:S05]  /*a940*/  FADD.FTZ R81, R46, R49 ;  /* 0x000000312e517221 */ /* 0x001fca0000010000 */
[----:B------:R-:W0:Y:S01]  /*a950*/  MUFU.EX2 R53, R53 ;  /* 0x0000003500357308 */ /* 0x000e220000000800 */
[----:B-1----:R-:W-:-:S01]  /*a960*/  FADD.FTZ R84, R48, R81 ;  /* 0x0000005130547221 */ /* 0x002fc20000010000 */
[----:B------:R-:W-:-:S06]  /*a970*/  FFMA.FTZ R43, R21, R58, -R36 ;  /* 0x0000003a152b7223 */ /* 0x000fcc0000010824 */
[----:B------:R-:W1:Y:S01]  /*a980*/  MUFU.EX2 R13, R13 ;  /* 0x0000000d000d7308 */ /* 0x000e620000000800 */
[----:B--2---:R-:W-:-:S01]  /*a990*/  FADD.FTZ R81, R41, R84 ;  /* 0x0000005429517221 */ /* 0x004fc20000010000 */
[----:B------:R-:W-:Y:S01]  /*a9a0*/  FFMA.FTZ R82, R65, R58, -R36 ;  /* 0x0000003a41527223 */ /* 0x000fe20000010824 */
[----:B---3--:R-:W-:-:S05]  /*a9b0*/  FADD.FTZ R65, R62, R89 ;  /* 0x000000593e417221 */ /* 0x008fca0000010000 */
[----:B------:R-:W2:Y:S01]  /*a9c0*/  MUFU.EX2 R15, R15 ;  /* 0x0000000f000f7308 */ /* 0x000ea20000000800 */
[----:B------:R-:W-:-:S01]  /*a9d0*/  FFMA.FTZ R68, R75, R58, -R36 ;  /* 0x0000003a4b447223 */ /* 0x000fc20000010824 */
[----:B----4-:R-:W-:Y:S01]  /*a9e0*/  FADD.FTZ R84, R50, R81 ;  /* 0x0000005132547221 */ /* 0x010fe20000010000 */
[----:B------:R-:W-:-:S05]  /*a9f0*/  FADD.FTZ R86, R12, R65 ;  /* 0x000000410c567221 */ /* 0x000fca0000010000 */
[----:B------:R-:W3:Y:S01]  /*aa00*/  MUFU.EX2 R64, R64 ;  /* 0x0000004000407308 */ /* 0x000ee20000000800 */
[----:B------:R-:W-:-:S01]  /*aa10*/  FFMA.FTZ R21, R95, R58, -R36 ;  /* 0x0000003a5f157223 */ /* 0x000fc20000010824 */
[----:B0-----:R-:W-:Y:S01]  /*aa20*/  FADD.FTZ R88, R53, R84 ;  /* 0x0000005435587221 */ /* 0x001fe20000010000 */
[----:B-1----:R-:W-:-:S05]  /*aa30*/  FADD.FTZ R86, R13, R86 ;  /* 0x000000560d567221 */ /* 0x002fca0000010000 */
[----:B------:R-:W0:Y:S01]  /*aa40*/  MUFU.EX2 R43, R43 ;  /* 0x0000002b002b7308 */ /* 0x000e220000000800 */
[----:B------:R-:W-:-:S01]  /*aa50*/  FADD.FTZ R65, R3, R88 ;  /* 0x0000005803417221 */ /* 0x000fc20000010000 */
[----:B------:R-:W-:-:S06]  /*aa60*/  FFMA.FTZ R84, R63, R58, -R36 ;  /* 0x0000003a3f547223 */ /* 0x000fcc0000010824 */
[----:B------:R-:W1:Y:S01]  /*aa70*/  MUFU.EX2 R93, R93 ;  /* 0x0000005d005d7308 */ /* 0x000e620000000800 */
[----:B--2---:R-:W-:-:S01]  /*aa80*/  FADD.FTZ R63, R15, R86 ;  /* 0x000000560f3f7221 */ /* 0x004fc20000010000 */
[----:B------:R-:W-:-:S06]  /*aa90*/  FFMA.FTZ R70, R97, R58, -R36 ;  /* 0x0000003a61467223 */ /* 0x000fcc0000010824 */
[----:B------:R-:W2:Y:S01]  /*aaa0*/  MUFU.EX2 R68, R68 ;  /* 0x0000004400447308 */ /* 0x000ea20000000800 */
[----:B------:R-:W-:-:S07]  /*aab0*/  FADD.FTZ R65, R14, R65 ;  /* 0x000000410e417221 */ /* 0x000fce0000010000 */
[----:B------:R-:W4:Y:S01]  /*aac0*/  MUFU.EX2 R47, R47 ;  /* 0x0000002f002f7308 */ /* 0x000f220000000800 */
[----:B---3--:R-:W-:-:S01]  /*aad0*/  FADD.FTZ R88, R64, R63 ;  /* 0x0000003f40587221 */ /* 0x008fc20000010000 */
[----:B------:R-:W-:-:S06]  /*aae0*/  FFMA.FTZ R75, R77, R58, -R36 ;  /* 0x0000003a4d4b7223 */ /* 0x000fcc0000010824 */
[----:B------:R-:W3:Y:S01]  /*aaf0*/  MUFU.EX2 R21, R21 ;  /* 0x0000001500157308 */ /* 0x000ee20000000800 */
[----:B------:R-:W-:-:S01]  /*ab00*/  FADD.FTZ R90, R20, R65 ;  /* 0x00000041145a7221 */ /* 0x000fc20000010000 */
[----:B0-----:R-:W-:-:S06]  /*ab10*/  FADD.FTZ R65, R43, R88 ;  /* 0x000000582b417221 */ /* 0x001fcc0000010000 */
[----:B------:R-:W0:Y:S01]  /*ab20*/  MUFU.EX2 R66, R66 ;  /* 0x0000004200427308 */ /* 0x000e220000000800 */
[----:B------:R-:W-:-:S01]  /*ab30*/  FFMA.FTZ R72, R79, R58, -R36 ;  /* 0x0000003a4f487223 */ /* 0x000fc20000010824 */
[----:B-1----:R-:W-:Y:S01]  /*ab40*/  FADD.FTZ R90, R93, R90 ;  /* 0x0000005a5d5a7221 */ /* 0x002fe20000010000 */
[----:B--2---:R-:W-:-:S05]  /*ab50*/  FADD.FTZ R88, R68, R65 ;  /* 0x0000004144587221 */ /* 0x004fca0000010000 */
[----:B------:R-:W1:Y:S01]  /*ab60*/  MUFU.EX2 R70, R70 ;  /* 0x0000004600467308 */ /* 0x000e620000000800 */
[----:B----4-:R-:W-:-:S01]  /*ab70*/  FADD.FTZ R65, R47, R90 ;  /* 0x0000005a2f417221 */ /* 0x010fc20000010000 */
[----:B------:R-:W-:-:S06]  /*ab80*/  FFMA.FTZ R63, R25, R58, -R36 ;  /* 0x0000003a193f7223 */ /* 0x000fcc0000010824 */
[----:B------:R-:W2:Y:S01]  /*ab90*/  MUFU.EX2 R83, R83 ;  /* 0x0000005300537308 */ /* 0x000ea20000000800 */
[----:B---3--:R-:W-:-:S01]  /*aba0*/  FADD.FTZ R25, R21, R88 ;  /* 0x0000005815197221 */ /* 0x008fc20000010000 */
[----:B------:R-:W-:-:S06]  /*abb0*/  FFMA.FTZ R76, R99, R58, -R36 ;  /* 0x0000003a634c7223 */ /* 0x000fcc0000010824 */
[----:B------:R-:W3:Y:S01]  /*abc0*/  MUFU.EX2 R75, R75 ;  /* 0x0000004b004b7308 */ /* 0x000ee20000000800 */
[----:B------:R-:W-:-:S07]  /*abd0*/  FADD.FTZ R81, R52, R65 ;  /* 0x0000004134517221 */ /* 0x000fce0000010000 */
[----:B------:R-:W4:Y:S01]  /*abe0*/  MUFU.EX2 R51, R51 ;  /* 0x0000003300337308 */ /* 0x000f220000000800 */
[----:B0-----:R-:W-:-:S01]  /*abf0*/  FADD.FTZ R65, R66, R25 ;  /* 0x0000001942417221 */ /* 0x001fc20000010000 */
[----:B------:R-:W-:-:S06]  /*ac00*/  FFMA.FTZ R77, R85, R58, -R36 ;  /* 0x0000003a554d7223 */ /* 0x000fcc0000010824 */
[----:B------:R-:W0:Y:S01]  /*ac10*/  MUFU.EX2 R72, R72 ;  /* 0x0000004800487308 */ /* 0x000e220000000800 */
[----:B------:R-:W-:-:S07]  /*ac20*/  FADD.FTZ R90, R54, R81 ;  /* 0x00000051365a7221 */ /* 0x000fce0000010000 */
[----:B------:R-:W5:Y:S01]  /*ac30*/  MUFU.EX2 R56, R56 ;  /* 0x0000003800387308 */ /* 0x000f620000000800 */
[----:B-1----:R-:W-:-:S01]  /*ac40*/  FADD.FTZ R88, R70, R65 ;  /* 0x0000004146587221 */ /* 0x002fc20000010000 */
[----:B------:R-:W-:-:S06]  /*ac50*/  FFMA.FTZ R74, R101, R58, -R36 ;  /* 0x0000003a654a7223 */ /* 0x000fcc0000010824 */
        /* <DEDUP_REMOVED lines=20> */
[----:B------:R-:W-:Y:S01]  /*ada0*/  FFMA.FTZ R33, R33, R58, -R36 ;  /* 0x0000003a21217223 */ /* 0x000fe20000010824 */
[----:B--2---:R-:W-:-:S01]  /*adb0*/  FADD.FTZ R90, R83, R90 ;  /* 0x0000005a535a7221 */ /* 0x004fc20000010000 */
[-CC-:B------:R-:W-:Y:S01]  /*adc0*/  FFMA.FTZ R147, R147, R58.reuse, -R36.reuse ;  /* 0x0000003a93937223 */ /* 0x180fe20000010824 */
[----:B------:R-:W2:Y:S01]  /*add0*/  MUFU.EX2 R77, R77 ;  /* 0x0000004d004d7308 */ /* 0x000ea20000000800 */
[----:B------:R-:W-:-:S01]  /*ade0*/  FFMA.FTZ R36, R37, R58, -R36 ;  /* 0x0000003a25247223 */ /* 0x000fc20000010824 */
[----:B---3--:R-:W-:Y:S01]  /*adf0*/  FADD.FTZ R37, R75, R88 ;  /* 0x000000584b257221 */ /* 0x008fe20000010000 */
[----:B----4-:R-:W-:-:S01]  /*ae00*/  FADD.FTZ R65, R51, R90 ;  /* 0x0000005a33417221 */ /* 0x010fc20000010000 */
[----:B------:R-:W-:-:S04]  /*ae10*/  F2FP.SATFINITE.E4M3.F32.PACK_AB_MERGE_C R153, R41, R48, RZ ;  /* 0x000000302999723e */ /* 0x000fc800048070ff */
[----:B------:R-:W3:Y:S01]  /*ae20*/  MUFU.EX2 R8, R8 ;  /* 0x0000000800087308 */ /* 0x000ee20000000800 */
[----:B0-----:R-:W-:-:S01]  /*ae30*/  FADD.FTZ R48, R72, R37 ;  /* 0x0000002548307221 */ /* 0x001fc20000010000 */
[----:B-----5:R-:W-:Y:S01]  /*ae40*/  FADD.FTZ R65, R56, R65 ;  /* 0x0000004138417221 */ /* 0x020fe20000010000 */
[----:B------:R-:W-:-:S05]  /*ae50*/  F2FP.SATFINITE.E4M3.F32.PACK_AB_MERGE_C R155, R14, R3, RZ ;  /* 0x000000030e9b723e */ /* 0x000fca00048070ff */
[----:B------:R-:W0:Y:S01]  /*ae60*/  MUFU.EX2 R135, R135 ;  /* 0x0000008700877308 */ /* 0x000e220000000800 */
[----:B-1----:R-:W-:-:S01]  /*ae70*/  FADD.FTZ R3, R73, R48 ;  /* 0x0000003049037221 */ /* 0x002fc20000010000 */
[----:B------:R-:W-:-:S06]  /*ae80*/  F2FP.SATFINITE.E4M3.F32.PACK_AB_MERGE_C R149, R52, R47, RZ ;  /* 0x0000002f3495723e */ /* 0x000fcc00048070ff */
[----:B------:R-:W1:Y:S01]  /*ae90*/  MUFU.EX2 R74, R74 ;  /* 0x0000004a004a7308 */ /* 0x000e620000000800 */
[----:B------:R-:W-:-:S01]  /*aea0*/  FADD.FTZ R52, R10, R65 ;  /* 0x000000410a347221 */ /* 0x000fc20000010000 */
[----:B------:R-:W-:-:S06]  /*aeb0*/  FADD.FTZ R48, R76, R3 ;  /* 0x000000034c307221 */ /* 0x000fcc0000010000 */
[----:B------:R-:W4:Y:S01]  /*aec0*/  MUFU.EX2 R57, R57 ;  /* 0x0000003900397308 */ /* 0x000f220000000800 */
[----:B------:R-:W-:-:S01]  /*aed0*/  FADD.FTZ R37, R107, R52 ;  /* 0x000000346b257221 */ /* 0x000fc20000010000 */
[----:B--2---:R-:W-:-:S06]  /*aee0*/  FADD.FTZ R3, R77, R48 ;  /* 0x000000304d037221 */ /* 0x004fcc0000010000 */
[----:B------:R-:W2:Y:S01]  /*aef0*/  MUFU.EX2 R26, R26 ;  /* 0x0000001a001a7308 */ /* 0x000ea20000000800 */
[----:B------:R-:W-:-:S07]  /*af00*/  F2FP.SATFINITE.E4M3.F32.PACK_AB_MERGE_C R152, R13, R12, RZ ;  /* 0x0000000c0d98723e */ /* 0x000fce00048070ff */
[----:B------:R-:W5:Y:S01]  /*af10*/  MUFU.EX2 R78, R78 ;  /* 0x0000004e004e7308 */ /* 0x000f620000000800 */
[----:B---3--:R-:W-:-:S01]  /*af20*/  FADD.FTZ R12, R8, R37 ;  /* 0x00000025080c7221 */ /* 0x008fc20000010000 */
[----:B0-----:R-:W-:-:S06]  /*af30*/  F2FP.SATFINITE.E4M3.F32.PACK_AB_MERGE_C R37, R135, R8, RZ ;  /* 0x000000088725723e */ /* 0x001fcc00048070ff */
[----:B------:R-:W0:Y:S01]  /*af40*/  MUFU.EX2 R141, R141 ;  /* 0x0000008d008d7308 */ /* 0x000e220000000800 */
[----:B-1----:R-:W-:-:S07]  /*af50*/  FADD.FTZ R8, R74, R3 ;  /* 0x000000034a087221 */ /* 0x002fce0000010000 */
[----:B------:R-:W1:Y:S01]  /*af60*/  MUFU.EX2 R79, R79 ;  /* 0x0000004f004f7308 */ /* 0x000e620000000800 */
[----:B------:R-:W-:-:S01]  /*af70*/  FADD.FTZ R135, R135, R12 ;  /* 0x0000000c87877221 */ /* 0x000fc20000010000 */
[----:B----4-:R-:W-:-:S06]  /*af80*/  FADD.FTZ R3, R57, R8 ;  /* 0x0000000839037221 */ /* 0x010fcc0000010000 */
[----:B------:R-:W3:Y:S08]  /*af90*/  MUFU.EX2 R24, R24 ;  /* 0x0000001800187308 */ /* 0x000ef00000000800 */
[----:B------:R-:W4:Y:S01]  /*afa0*/  MUFU.EX2 R61, R61 ;  /* 0x0000003d003d7308 */ /* 0x000f220000000800 */
[----:B--2---:R-:W-:-:S01]  /*afb0*/  FADD.FTZ R48, R26, R135 ;  /* 0x000000871a307221 */ /* 0x004fc20000010000 */
[----:B-----5:R-:W-:-:S06]  /*afc0*/  FADD.FTZ R12, R78, R3 ;  /* 0x000000034e0c7221 */ /* 0x020fcc0000010000 */
[----:B------:R-:W2:Y:S01]  /*afd0*/  MUFU.EX2 R80, R80 ;  /* 0x0000005000507308 */ /* 0x000ea20000000800 */
[----:B------:R-:W-:Y:S01]  /*afe0*/  @!P2 PRMT R0, RZ, 0x654, R0 ;  /* 0x00000654ff00a816 */ /* 0x000fe20000000000 */
[----:B0-----:R-:W-:Y:S01]  /*aff0*/  FADD.FTZ R3, R141, R48 ;  /* 0x000000308d037221 */ /* 0x001fe20000010000 */
[----:B-1----:R-:W-:-:S05]  /*b000*/  FADD.FTZ R12, R79, R12 ;  /* 0x0000000c4f0c7221 */ /* 0x002fca0000010000 */
[----:B------:R-:W0:Y:S01]  /*b010*/  MUFU.EX2 R11, R11 ;  /* 0x0000000b000b7308 */ /* 0x000e220000000800 */
[----:B------:R1:W-:Y:S01]  /*b020*/  @!P2 SYNCS.ARRIVE.TRANS64.RED.A1T0 RZ, [R0+URZ], RZ ;  /* 0x000000ff00ffa9a7 */ /* 0x0003e2000810043f */
[----:B------:R-:W-:Y:S01]  /*b030*/  F2FP.SATFINITE.E4M3.F32.PACK_AB_MERGE_C R153, R49, R46, R153 ;  /* 0x0000002e3199723e */ /* 0x000fe20004807099 */
[----:B---3--:R-:W-:-:S05]  /*b040*/  FADD.FTZ R46, R24, R3 ;  /* 0x00000003182e7221 */ /* 0x008fca0000010000 */
[----:B------:R-:W3:Y:S01]  /*b050*/  MUFU.EX2 R71, R71 ;  /* 0x0000004700477308 */ /* 0x000ee20000000800 */
[----:B----4-:R-:W-:-:S07]  /*b060*/  FADD.FTZ R3, R61, R12 ;  /* 0x0000000c3d037221 */ /* 0x010fce0000010000 */
[----:B------:R-:W4:Y:S01]  /*b070*/  MUFU.EX2 R82, R82 ;  /* 0x0000005200527308 */ /* 0x000f220000000800 */
[----:B--2---:R-:W-:-:S07]  /*b080*/  FADD.FTZ R12, R80, R3 ;  /* 0x00000003500c7221 */ /* 0x004fce0000010000 */
[----:B------:R-:W2:Y:S08]  /*b090*/  MUFU.EX2 R27, R27 ;  /* 0x0000001b001b7308 */ /* 0x000eb00000000800 */
[----:B-1----:R-:W1:Y:S01]  /*b0a0*/  MUFU.EX2 R0, R133 ;  /* 0x0000008500007308 */ /* 0x002e620000000800 */
[----:B0-----:R-:W-:-:S07]  /*b0b0*/  FADD.FTZ R3, R11, R12 ;  /* 0x0000000c0b037221 */ /* 0x001fce0000010000 */
[----:B------:R-:W0:Y:S08]  /*b0c0*/  MUFU.EX2 R28, R28 ;  /* 0x0000001c001c7308 */ /* 0x000e300000000800 */
[----:B------:R-:W5:Y:S01]  /*b0d0*/  MUFU.EX2 R9, R9 ;  /* 0x0000000900097308 */ /* 0x000f620000000800 */
[----:B---3--:R-:W-:-:S01]  /*b0e0*/  FADD.FTZ R46, R71, R46 ;  /* 0x0000002e472e7221 */ /* 0x008fc20000010000 */
[----:B----4-:R-:W-:-:S06]  /*b0f0*/  F2FP.SATFINITE.E4M3.F32.PACK_AB_MERGE_C R146, R82, R11, RZ ;  /* 0x0000000b5292723e */ /* 0x010fcc00048070ff */
[----:B------:R-:W-:Y:S01]  /*b100*/  MUFU.EX2 R30, R30 ;  /* 0x0000001e001e7308 */ /* 0x000fe20000000800 */
[----:B------:R-:W-:-:S07]  /*b110*/  FADD.FTZ R11, R82, R3 ;  /* 0x00000003520b7221 */ /* 0x000fce0000010000 */
[----:B------:R-:W3:Y:S08]  /*b120*/  MUFU.EX2 R31, R31 ;  /* 0x0000001f001f7308 */ /* 0x000ef00000000800 */
[----:B------:R-:W4:Y:S01]  /*b130*/  MUFU.EX2 R55, R55 ;  /* 0x0000003700377308 */ /* 0x000f220000000800 */
[----:B------:R-:W-:Y:S01]  /*b140*/  F2FP.SATFINITE.E4M3.F32.PACK_AB_MERGE_C R149, R93, R20, R149 ;  /* 0x000000145d95723e */ /* 0x000fe20004807095 */
[----:B--2---:R-:W-:-:S06]  /*b150*/  FADD.FTZ R13, R27, R46 ;  /* 0x0000002e1b0d7221 */ /* 0x004fcc0000010000 */
[----:B------:R-:W2:Y:S01]  /*b160*/  MUFU.EX2 R84, R84 ;  /* 0x0000005400547308 */ /* 0x000ea20000000800 */
[----:B-1----:R-:W-:-:S01]  /*b170*/  FADD.FTZ R20, R0, R11 ;  /* 0x0000000b00147221 */ /* 0x002fc20000010000 */
[----:B0-----:R-:W-:-:S06]  /*b180*/  FADD.FTZ R13, R28, R13 ;  /* 0x0000000d1c0d7221 */ /* 0x001fcc0000010000 */
[----:B------:R-:W-:Y:S01]  /*b190*/  MUFU.EX2 R34, R34 ;  /* 0x0000002200227308 */ /* 0x000fe20000000800 */
[----:B-----5:R-:W-:-:S07]  /*b1a0*/  FADD.FTZ R20, R9, R20 ;  /* 0x0000001409147221 */ /* 0x020fce0000010000 */
[----:B------:R-:W-:Y:S08]  /*b1b0*/  MUFU.EX2 R35, R35 ;  /* 0x0000002300237308 */ /* 0x000ff00000000800 */
[----:B------:R-:W0:Y:S01]  /*b1c0*/  MUFU.EX2 R32, R32 ;  /* 0x0000002000207308 */ /* 0x000e220000000800 */
[----:B---3--:R-:W-:-:S07]  /*b1d0*/  F2FP.SATFINITE.E4M3.F32.PACK_AB_MERGE_C R12, R31, R30, RZ ;  /* 0x0000001e1f0c723e */ /* 0x008fce00048070ff */
[----:B------:R-:W1:Y:S01]  /*b1e0*/  MUFU.EX2 R25, R137 ;  /* 0x0000008900197308 */ /* 0x000e620000000800 */
[----:B------:R-:W-:-:S07]  /*b1f0*/  FADD.FTZ R30, R30, R13 ;  /* 0x0000000d1e1e7221 */ /* 0x000fce0000010000 */
[----:B------:R-:W-:Y:S01]  /*b200*/  MUFU.EX2 R111, R111 ;  /* 0x0000006f006f7308 */ /* 0x000fe20000000800 */
[----:B----4-:R-:W-:-:S07]  /*b210*/  FADD.FTZ R11, R55, R20 ;  /* 0x00000014370b7221 */ /* 0x010fce0000010000 */
[----:B------:R-:W3:Y:S01]  /*b220*/  MUFU.EX2 R86, R86 ;  /* 0x0000005600567308 */ /* 0x000ee20000000800 */
[----:B------:R-:W-:Y:S01]  /*b230*/  F2FP.SATFINITE.E4M3.F32.PACK_AB_MERGE_C R24, R71, R24, RZ ;  /* 0x000000184718723e */ /* 0x000fe200048070ff */
[----:B------:R-:W4:Y:S01]  /*b240*/  @P0 LDC R13, c[0x0][0x44c] ;  /* 0x00011300ff0d0b82 */ /* 0x000f220000000800 */
[----:B------:R-:W-:-:S01]  /*b250*/  FADD.FTZ R31, R31, R30 ;  /* 0x0000001e1f1f7221 */ /* 0x000fc20000010000 */
[----:B--2---:R-:W-:-:S04]  /*b260*/  F2FP.SATFINITE.E4M3.F32.PACK_AB_MERGE_C R140, R84, R55, RZ ;  /* 0x00000037548c723e */ /* 0x004fc800048070ff */
[----:B------:R-:W2:Y:S01]  /*b270*/  MUFU.EX2 R14, R139 ;  /* 0x0000008b000e7308 */ /* 0x000ea20000000800 */
[----:B------:R-:W-:-:S01]  /*b280*/  FADD.FTZ R84, R84, R11 ;  /* 0x0000000b54547221 */ /* 0x000fc20000010000 */
[----:B------:R-:W-:Y:S01]  /*b290*/  F2FP.SATFINITE.E4M3.F32.PACK_AB_MERGE_C R141, R141, R26, R24 ;  /* 0x0000001a8d8d723e */ /* 0x000fe20004807018 */
[----:B0-----:R-:W-:-:S01]  /*b2a0*/  FADD.FTZ R24, R32, R31 ;  /* 0x0000001f20187221 */ /* 0x001fc20000010000 */
[----:B------:R-:W-:-:S04]  /*b2b0*/  F2FP.SATFINITE.E4M3.F32.PACK_AB_MERGE_C R3, R28, R27, R12 ;  /* 0x0000001b1c03723e */ /* 0x000fc8000480700c */
[----:B------:R-:W0:Y:S01]  /*b2c0*/  MUFU.EX2 R67, R67 ;  /* 0x0000004300437308 */ /* 0x000e220000000800 */
[----:B------:R-:W5:Y:S01]  /*b2d0*/  @P0 LDC R28, c[0x0][0x450] ;  /* 0x00011400ff1c0b82 */ /* 0x000f620000000800 */
[----:B-1----:R-:W-:-:S06]  /*b2e0*/  FADD.FTZ R11, R25, R84 ;  /* 0x00000054190b7221 */ /* 0x002fcc0000010000 */
[----:B------:R-:W-:Y:S01]  /*b2f0*/  MUFU.EX2 R40, R40 ;  /* 0x0000002800287308 */ /* 0x000fe20000000800 */
[----:B---3--:R-:W-:-:S07]  /*b300*/  FADD.FTZ R11, R86, R11 ;  /* 0x0000000b560b7221 */ /* 0x008fce0000010000 */
[----:B------:R-:W-:Y:S08]  /*b310*/  MUFU.EX2 R39, R39 ;  /* 0x0000002700277308 */ /* 0x000ff00000000800 */
[----:B------:R1:W-:Y:S08]  /*b320*/  MUFU.EX2 R8, R143 ;  /* 0x0000008f00087308 */ /* 0x0003f00000000800 */
[----:B------:R-:W3:Y:S01]  /*b330*/  MUFU.EX2 R38, R38 ;  /* 0x0000002600267308 */ /* 0x000ee20000000800 */
[----:B-1----:R-:W-:-:S04]  /*b340*/  F2FP.SATFINITE.E4M3.F32.PACK_AB_MERGE_C R143, R35, R34, RZ ;  /* 0x00000022238f723e */ /* 0x002fc800048070ff */
[C---:B------:R-:W-:Y:S01]  /*b350*/  F2FP.SATFINITE.E4M3.F32.PACK_AB_MERGE_C R143, R111.reuse, R32, R143 ;  /* 0x000000206f8f723e */ /* 0x040fe2000480708f */
[----:B------:R-:W-:-:S02]  /*b360*/  FADD.FTZ R111, R111, R24 ;  /* 0x000000186f6f7221 */ /* 0x000fc40000010000 */
[----:B------:R-:W1:Y:S01]  /*b370*/  MUFU.EX2 R113, R113 ;  /* 0x0000007100717308 */ /* 0x000e620000000800 */
[----:B--2---:R-:W-:-:S01]  /*b380*/  FADD.FTZ R24, R14, R11 ;  /* 0x0000000b0e187221 */ /* 0x004fc20000010000 */
[----:B------:R-:W-:-:S06]  /*b390*/  FADD.FTZ R34, R34, R111 ;  /* 0x0000006f22227221 */ /* 0x000fcc0000010000 */
[----:B------:R-:W2:Y:S01]  /*b3a0*/  MUFU.EX2 R63, R63 ;  /* 0x0000003f003f7308 */ /* 0x000ea20000000800 */
[----:B------:R-:W-:-:S01]  /*b3b0*/  FADD.FTZ R35, R35, R34 ;  /* 0x0000002223237221 */ /* 0x000fc20000010000 */
[C---:B0-----:R-:W-:Y:S01]  /*b3c0*/  F2FP.SATFINITE.E4M3.F32.PACK_AB_MERGE_C R11, R67.reuse, R14, RZ ;  /* 0x0000000e430b723e */ /* 0x041fe200048070ff */
[----:B------:R-:W-:-:S05]  /*b3d0*/  FADD.FTZ R67, R67, R24 ;  /* 0x0000001843437221 */ /* 0x000fca0000010000 */
[----:B------:R-:W0:Y:S01]  /*b3e0*/  MUFU.EX2 R69, R69 ;  /* 0x0000004500457308 */ /* 0x000e220000000800 */
[----:B------:R-:W-:Y:S01]  /*b3f0*/  F2FP.SATFINITE.E4M3.F32.PACK_AB_MERGE_C R43, R68, R43, RZ ;  /* 0x0000002b442b723e */ /* 0x000fe200048070ff */
[----:B---3--:R-:W-:Y:S01]  /*b400*/  FADD.FTZ R26, R38, R35 ;  /* 0x00000023261a7221 */ /* 0x008fe20000010000 */
[----:B------:R-:W-:-:S05]  /*b410*/  F2FP.SATFINITE.E4M3.F32.PACK_AB_MERGE_C R137, R39, R40, RZ ;  /* 0x000000282789723e */ /* 0x000fca00048070ff */
[----:B------:R-:W3:Y:S01]  /*b420*/  MUFU.EX2 R12, R29 ;  /* 0x0000001d000c7308 */ /* 0x000ee20000000800 */
[----:B------:R-:W-:-:S01]  /*b430*/  FADD.FTZ R14, R8, R67 ;  /* 0x00000043080e7221 */ /* 0x000fc20000010000 */
[----:B------:R-:W-:Y:S01]  /*b440*/  F2FP.SATFINITE.E4M3.F32.PACK_AB_MERGE_C R154, R64, R15, R43 ;  /* 0x0000000f409a723e */ /* 0x000fe2000480702b */
[----:B----4-:R-:W-:-:S05]  /*b450*/  @P0 IMAD.HI.U32 R15, R110, R13, RZ ;  /* 0x0000000d6e0f0227 */ /* 0x010fca00078e00ff */
[----:B------:R-:W-:Y:S01]  /*b460*/  MUFU.EX2 R44, R44 ;  /* 0x0000002c002c7308 */ /* 0x000fe20000000800 */
[C---:B-1----:R-:W-:Y:S01]  /*b470*/  F2FP.SATFINITE.E4M3.F32.PACK_AB_MERGE_C R137, R113.reuse, R38, R137 ;  /* 0x000000267189723e */ /* 0x042fe20004807089 */
[----:B------:R-:W-:-:S06]  /*b480*/  FADD.FTZ R113, R113, R26 ;  /* 0x0000001a71717221 */ /* 0x000fcc0000010000 */
[----:B------:R-:W-:Y:S01]  /*b490*/  MUFU.EX2 R45, R45 ;  /* 0x0000002d002d7308 */ /* 0x000fe20000000800 */
[----:B--2---:R-:W-:-:S07]  /*b4a0*/  FADD.FTZ R14, R63, R14 ;  /* 0x0000000e3f0e7221 */ /* 0x004fce0000010000 */
[----:B------:R-:W1:Y:S01]  /*b4b0*/  MUFU.EX2 R42, R42 ;  /* 0x0000002a002a7308 */ /* 0x000e620000000800 */
[----:B------:R-:W-:-:S07]  /*b4c0*/  IMAD.MOV.U32 R13, RZ, RZ, R110 ;  /* 0x000000ffff0d7224 */ /* 0x000fce00078e006e */
[----:B------:R-:W2:Y:S01]  /*b4d0*/  MUFU.EX2 R145, R145 ;  /* 0x0000009100917308 */ /* 0x000ea20000000800 */
[----:B------:R-:W-:-:S01]  /*b4e0*/  FADD.FTZ R40, R40, R113 ;  /* 0x0000007128287221 */ /* 0x000fc20000010000 */
[----:B------:R-:W-:-:S06]  /*b4f0*/  F2FP.SATFINITE.E4M3.F32.PACK_AB_MERGE_C R140, R9, R0, R140 ;  /* 0x00000000098c723e */ /* 0x000fcc000480708c */
[----:B------:R-:W4:Y:S01]  /*b500*/  MUFU.EX2 R115, R127 ;  /* 0x0000007f00737308 */ /* 0x000f220000000800 */
[----:B-----5:R-:W-:Y:S01]  /*b510*/  @P0 SHF.R.U32.HI R13, RZ, R28, R15 ;  /* 0x0000001cff0d0219 */ /* 0x020fe2000001160f */
[----:B0-----:R-:W-:-:S06]  /*b520*/  FADD.FTZ R9, R69, R14 ;  /* 0x0000000e45097221 */ /* 0x001fcc0000010000 */
[----:B------:R-:W0:Y:S01]  /*b530*/  MUFU.EX2 R20, R33 ;  /* 0x0000002100147308 */ /* 0x000e220000000800 */
[----:B------:R-:W-:-:S01]  /*b540*/  FADD.FTZ R39, R39, R40 ;  /* 0x0000002827277221 */ /* 0x000fc20000010000 */
[C---:B---3--:R-:W-:Y:S01]  /*b550*/  F2FP.SATFINITE.E4M3.F32.PACK_AB_MERGE_C R69, R12.reuse, R69, RZ ;  /* 0x000000450c45723e */ /* 0x048fe200048070ff */
[----:B------:R-:W-:-:S01]  /*b560*/  FADD.FTZ R12, R12, R9 ;  /* 0x000000090c0c7221 */ /* 0x000fc20000010000 */
[----:B------:R-:W-:Y:S01]  /*b570*/  IADD3 R14, R13, R106, -R108 ;  /* 0x0000006a0d0e7210 */ /* 0x000fe20007ffe86c */
[----:B-1----:R-:W-:-:S01]  /*b580*/  FADD.FTZ R0, R42, R39 ;  /* 0x000000272a007221 */ /* 0x002fc20000010000 */
[----:B------:R-:W-:Y:S01]  /*b590*/  F2FP.SATFINITE.E4M3.F32.PACK_AB_MERGE_C R13, R45, R44, RZ ;  /* 0x0000002c2d0d723e */ /* 0x000fe200048070ff */
[----:B--2---:R-:W-:-:S02]  /*b5a0*/  FADD.FTZ R9, R145, R12 ;  /* 0x0000000c91097221 */ /* 0x004fc40000010000 */
[----:B------:R-:W-:Y:S01]  /*b5b0*/  IMAD.HI R14, R14, 0x66666667, RZ ;  /* 0x666666670e0e7827 */ /* 0x000fe200078e02ff */
[----:B----4-:R-:W-:-:S03]  /*b5c0*/  F2FP.SATFINITE.E4M3.F32.PACK_AB_MERGE_C R139, R115, R42, R13 ;  /* 0x0000002a738b723e */ /* 0x010fc6000480700d */
[----:B------:R-:W-:Y:S01]  /*b5d0*/  FADD.FTZ R115, R115, R0 ;  /* 0x0000000073737221 */ /* 0x000fe20000010000 */
[----:B------:R-:W-:Y:S01]  /*b5e0*/  F2FP.SATFINITE.E4M3.F32.PACK_AB_MERGE_C R70, R75, R70, RZ ;  /* 0x000000464b46723e */ /* 0x000fe200048070ff */
[----:B------:R-:W-:Y:S01]  /*b5f0*/  MUFU.EX2 R147, R147 ;  /* 0x0000009300937308 */ /* 0x000fe20000000800 */
[----:B0-----:R-:W-:-:S01]  /*b600*/  FADD.FTZ R0, R20, R9 ;  /* 0x0000000914007221 */ /* 0x001fc20000010000 */
[----:B------:R-:W-:-:S06]  /*b610*/  SHF.R.U32.HI R9, RZ, 0x1f, R14 ;  /* 0x0000001fff097819 */ /* 0x000fcc000001160e */
[----:B------:R-:W0:Y:S01]  /*b620*/  MUFU.EX2 R36, R36 ;  /* 0x0000002400247308 */ /* 0x000e220000000800 */
[----:B------:R-:W-:Y:S01]  /*b630*/  LEA.HI.SX32 R9, R14, R9, 0x1a ;  /* 0x000000090e097211 */ /* 0x000fe200078fd2ff */
[----:B------:R-:W-:Y:S01]  /*b640*/  VIADD R14, R104, 0xfffffffe ;  /* 0xfffffffe680e7836 */ /* 0x000fe20000000000 */
[----:B------:R-:W-:Y:S02]  /*b650*/  F2FP.SATFINITE.E4M3.F32.PACK_AB_MERGE_C R148, R66, R21, R70 ;  /* 0x000000154294723e */ /* 0x000fe40004807046 */
[----:B------:R-:W-:-:S04]  /*b660*/  VIMNMX R21, RZ, R9, !PT ;  /* 0x00000009ff157248 */ /* 0x000fc80007fe0100 */
[----:B------:R-:W-:Y:S02]  /*b670*/  ISETP.GE.AND P2, PT, R14, R21, PT ;  /* 0x000000150e00720c */ /* 0x000fe40003f46270 */
[----:B------:R-:W-:Y:S01]  /*b680*/  F2FP.SATFINITE.E4M3.F32.PACK_AB_MERGE_C R136, R63, R8, R69 ;  /* 0x000000083f88723e */ /* 0x000fe20004807045 */
[----:B------:R-:W-:Y:S01]  /*b690*/  FADD.FTZ R44, R44, R115 ;  /* 0x000000732c2c7221 */ /* 0x000fe20000010000 */
[----:B------:R-:W-:Y:S02]  /*b6a0*/  F2FP.SATFINITE.E4M3.F32.PACK_AB_MERGE_C R151, R56, R51, RZ ;  /* 0x000000333897723e */ /* 0x000fe400048070ff */
[----:B------:R-:W-:Y:S02]  /*b6b0*/  F2FP.SATFINITE.E4M3.F32.PACK_AB_MERGE_C R10, R107, R10, R37 ;  /* 0x0000000a6b0a723e */ /* 0x000fe40004807025 */
[----:B0-----:R-:W-:Y:S01]  /*b6c0*/  F2FP.SATFINITE.E4M3.F32.PACK_AB_MERGE_C R8, R36, R147, RZ ;  /* 0x000000932408723e */ /* 0x001fe200048070ff */
[----:B------:R-:W-:Y:S01]  /*b6d0*/  FADD.FTZ R147, R147, R0 ;  /* 0x0000000093937221 */ /* 0x000fe20000010000 */
[----:B------:R-:W-:Y:S01]  /*b6e0*/  F2FP.SATFINITE.E4M3.F32.PACK_AB_MERGE_C R76, R77, R76, RZ ;  /* 0x0000004c4d4c723e */ /* 0x000fe200048070ff */
[----:B------:R-:W-:Y:S01]  /*b6f0*/  BSSY B0, `(.L_x_12693) ;  /* 0x00003c9000007945 */ /* 0x000fe20003800000 */
[----:B------:R-:W-:-:S02]  /*b700*/  F2FP.SATFINITE.E4M3.F32.PACK_AB_MERGE_C R78, R79, R78, RZ ;  /* 0x0000004e4f4e723e */ /* 0x000fc400048070ff */
[----:B------:R-:W-:Y:S01]  /*b710*/  F2FP.SATFINITE.E4M3.F32.PACK_AB_MERGE_C R138, R20, R145, R8 ;  /* 0x00000091148a723e */ /* 0x000fe20004807008 */
[----:B------:R-:W-:-:S01]  /*b720*/  FADD.FTZ R20, R36, R147 ;  /* 0x0000009324147221 */ /* 0x000fc20000010000 */
[----:B------:R-:W-:Y:S01]  /*b730*/  F2FP.SATFINITE.E4M3.F32.PACK_AB_MERGE_C R155, R53, R50, R155 ;  /* 0x00000032359b723e */ /* 0x000fe2000480709b */
[----:B------:R-:W-:-:S01]  /*b740*/  FADD.FTZ R0, R45, R44 ;  /* 0x0000002c2d007221 */ /* 0x000fc20000010000 */
[----:B------:R-:W-:Y:S01]  /*b750*/  F2FP.SATFINITE.E4M3.F32.PACK_AB_MERGE_C R151, R83, R54, R151 ;  /* 0x000000365397723e */ /* 0x000fe20004807097 */
[----:B------:R-:W-:Y:S01]  /*b760*/  IMAD.MOV.U32 R147, RZ, RZ, R141 ;  /* 0x000000ffff937224 */ /* 0x000fe200078e008d */
        /* <DEDUP_REMOVED lines=21> */
[----:B------:R-:W-:-:S02]  /*b8c0*/  IMAD.MOV.U32 R145, RZ, RZ, R10 ;  /* 0x000000ffff917224 */ /* 0x000fc400078e000a */
[----:B------:R-:W-:Y:S01]  /*b8d0*/  IMAD.MOV.U32 R141, RZ, RZ, R3 ;  /* 0x000000ffff8d7224 */ /* 0x000fe200078e0003 */
[----:B------:R-:W-:Y:S06]  /*b8e0*/  @!P2 BRA `(.L_x_12694) ;  /* 0x0000003800a4a947 */ /* 0x000fec0003800000 */
[----:B------:R-:W-:Y:S01]  /*b8f0*/  BSSY B1, `(.L_x_12694) ;  /* 0x00003a8000017945 */ /* 0x000fe20003800000 */
[----:B------:R-:W-:Y:S01]  /*b900*/  IMAD.MOV.U32 R12, RZ, RZ, R59 ;  /* 0x000000ffff0c7224 */ /* 0x000fe200078e003b */
[----:B------:R-:W-:Y:S01]  /*b910*/  MOV R8, R22 ;  /* 0x0000001600087202 */ /* 0x000fe20000000f00 */
[----:B------:R-:W-:Y:S02]  /*b920*/  IMAD.MOV.U32 R3, RZ, RZ, R60 ;  /* 0x000000ffff037224 */ /* 0x000fe400078e003c */
[----:B------:R-:W-:Y:S02]  /*b930*/  IMAD.MOV.U32 R9, RZ, RZ, R23 ;  /* 0x000000ffff097224 */ /* 0x000fe400078e0017 */
[----:B------:R-:W-:-:S07]  /*b940*/  IMAD.MOV.U32 R55, RZ, RZ, RZ ;  /* 0x000000ffff377224 */ /* 0x000fce00078e00ff */
.L_x_12706:
[----:B------:R-:W-:-:S04]  /*b950*/  ISETP.NE.AND P2, PT, R8, 0x1, PT ;  /* 0x000000010800780c */ /* 0x000fc80003f45270 */
[----:B------:R-:W-:-:S04]  /*b960*/  SEL R10, RZ, 0x1, P2 ;  /* 0x00000001ff0a7807 */ /* 0x000fc80001000000 */
[----:B------:R-:W-:Y:S01]  /*b970*/  LOP3.LUT R23, R9, R10, RZ, 0x3c, !PT ;  /* 0x0000000a09177212 */ /* 0x000fe200078e3cff */
[----:B0-----:R-:W-:Y:S06]  /*b980*/  @!P1 BRA `(.L_x_12695) ;  /* 0x0000000000049947 */ /* 0x001fec0003800000 */
[----:B------:R-:W-:Y:S01]  /*b990*/  BPT.TRAP 0x1 ;  /* 0x000000040000795c */ /* 0x000fe20000300000 */
.L_x_12695:
        /* <DEDUP_REMOVED lines=8> */
.L_x_12696:
        /* <DEDUP_REMOVED lines=8> */
.L_x_12698:
[----:B------:R-:W-:Y:S05]  /*baa0*/  BSYNC B2 ;  /* 0x0000000000027941 */ /* 0x000fea0003800000 */
.L_x_12697:
        /* <DEDUP_REMOVED lines=16> */
[----:B------:R-:W-:Y:S02]  /*bbb0*/  R2UR UR14, R10 ;  /* 0x000000000a0e72ca */ /* 0x000fe400000e0000 */
        /* <DEDUP_REMOVED lines=9> */
[----:B------:R-:W-:Y:S02]  /*bc50*/  IADD3 R10, R15, 0x200, RZ ;  /* 0x000002000f0a7810 */ /* 0x000fe40007ffe0ff */
[----:B------:R-:W-:Y:S01]  /*bc60*/  R2UR UR23, R11 ;  /* 0x000000000b1772ca */ /* 0x000fe200000e0000 */
[----:B------:R-:W-:Y:S01]  /*bc70*/  IMAD.MOV.U32 R11, RZ, RZ, -0x7fffffe0 ;  /* 0x80000020ff0b7424 */ /* 0x000fe200078e00ff */
[----:B------:R-:W-:Y:S01]  /*bc80*/  R2UR UR22, R10 ;  /* 0x000000000a1672ca */ /* 0x000fe200000e0000 */
[C---:B------:R-:W-:Y:S01]  /*bc90*/  VIADD R10, R15.reuse, 0x82 ;  /* 0x000000820f0a7836 */ /* 0x040fe20000000000 */
        /* <DEDUP_REMOVED lines=56> */
.L_x_12700:
[----:B------:R-:W-:Y:S01]  /*c020*/  SHF.L.U32 R9, R9, 0x1f, RZ ;  /* 0x0000001f09097819 */ /* 0x000fe200000006ff */
[----:B------:R-:W-:-:S04]  /*c030*/  IMAD R15, R8, 0x8, R16 ;  /* 0x00000008080f7824 */ /* 0x000fc800078e0210 */
[----:B------:R0:W1:Y:S01]  /*c040*/  SYNCS.PHASECHK.TRANS64.TRYWAIT P2, [R15+URZ+0x13250], R9 ;  /* 0x013250090f0075a7 */ /* 0x000062000804017f */
[----:B------:R-:W-:Y:S05]  /*c050*/  @!P1 BRA `(.L_x_12701) ;  /* 0x0000000000049947 */ /* 0x000fea0003800000 */
[----:B------:R-:W-:Y:S01]  /*c060*/  BPT.TRAP 0x1 ;  /* 0x000000040000795c */ /* 0x000fe20000300000 */
.L_x_12701:
[----:B------:R-:W-:Y:S04]  /*c070*/  BSSY B2, `(.L_x_12702) ;  /* 0x0000004000027945 */ /* 0x000fe80003800000 */
[----:B-1----:R-:W-:Y:S05]  /*c080*/  @P2 BRA `(.L_x_12703) ;  /* 0x0000000000082947 */ /* 0x002fea0003800000 */
[----:B------:R-:W1:Y:S02]  /*c090*/  SYNCS.PHASECHK.TRANS64.TRYWAIT P2, [R15+URZ+0x13250], R9 ;  /* 0x013250090f0075a7 */ /* 0x000e64000804017f */
[----:B-1----:R-:W-:Y:S05]  /*c0a0*/  @!P2 BRA `(.L_x_12704) ;  /* 0x000000f0004ca947 */ /* 0x002fea0003800000 */
.L_x_12703:
[----:B------:R-:W-:Y:S05]  /*c0b0*/  BSYNC B2 ;  /* 0x0000000000027941 */ /* 0x000fea0003800000 */
.L_x_12702:
[----:B01----:R-:W-:Y:S01]  /*c0c0*/  IADD3 R9, R16, 0x1000, RZ ;  /* 0x0000100010097810 */ /* 0x003fe20007ffe0ff */
[----:B------:R-:W-:-:S03]  /*c0d0*/  WARPGROUP.ARRIVE ;  /* 0x00000000000079c5 */ /* 0x000fc60000000000 */
        /* <DEDUP_REMOVED lines=12> */
[----:B------:R-:W-:Y:S02]  /*c1a0*/  WARPGROUP.DEPBAR.LE gsb0, 0x0 ;  /* 0x00008000000079c5 */ /* 0x000fe40000010000 */
[----:B------:R-:W-:Y:S01]  /*c1b0*/  WARPGROUP.ARRIVE ;  /* 0x00000000000079c5 */ /* 0x000fe20000000000 */
[----:B------:R-:W2:Y:S04]  /*c1c0*/  LDL R152, [R1+0x3c] ;  /* 0x00003c0001987983 */ /* 0x000ea80000100800 */
[----:B------:R-:W3:Y:S05]  /*c1d0*/  LDL R153, [R1+0x38] ;  /* 0x0000380001997983 */ /* 0x000eea0000100800 */
[----:B------:R-:W-:Y:S01]  /*c1e0*/  QGMMA.64x64x32.F32.E4M3.E4M3 R24, R148, gdesc[UR4], R24, gsb0 ;  /* 0x00e0000494187df3 */ /* 0x000fe20008000818 */
[----:B------:R-:W4:Y:S04]  /*c1f0*/  LDL R154, [R1+0x24] ;  /* 0x00002400019a7983 */ /* 0x000f280000100800 */
[----:B------:R-:W4:Y:S01]  /*c200*/  LDL R155, [R1+0x20] ;  /* 0x00002000019b7983 */ /* 0x000f220000100800 */
[----:B------:R-:W-:-:S03]  /*c210*/  WARPGROUP.DEPBAR.LE gsb0, 0x0 ;  /* 0x00008000000079c5 */ /* 0x000fc60000010000 */
[----:B------:R-:W2:Y:S01]  /*c220*/  LDL R151, [R1+0x28] ;  /* 0x0000280001977983 */ /* 0x000ea20000100800 */
[----:B------:R-:W-:Y:S01]  /*c230*/  VIADD R10, R8, 0x100 ;  /* 0x00000100080a7836 */ /* 0x000fe20000000000 */
[----:B------:R-:W-:Y:S01]  /*c240*/  WARPGROUP.ARRIVE ;  /* 0x00000000000079c5 */ /* 0x000fe20000000000 */
[----:B------:R-:W-:Y:S02]  /*c250*/  IMAD.MOV.U32 R11, RZ, RZ, -0x3ffffff0 ;  /* 0xc0000010ff0b7424 */ /* 0x000fe400078e00ff */
[C---:B------:R-:W-:Y:S01]  /*c260*/  FMUL.FTZ R9, R2.reuse, R120 ;  /* 0x0000007802097220 */ /* 0x040fe20000410000 */
[----:B------:R-:W-:Y:S01]  /*c270*/  FMUL.FTZ R120, R2, R123 ;  /* 0x0000007b02787220 */ /* 0x000fe20000410000 */
        /* <DEDUP_REMOVED lines=40> */
[----:B------:R-:W5:Y:S01]  /*c500*/  MUFU.TANH R11, R11 ;  /* 0x0000000b000b7308 */ /* 0x000f620000002400 */
[C---:B------:R-:W-:Y:S01]  /*c510*/  FMUL.FTZ R108, R2.reuse, R108 ;  /* 0x0000006c026c7220 */ /* 0x040fe20000410000 */
[C---:B------:R-:W-:Y:S01]  /*c520*/  FMUL.FTZ R109, R2.reuse, R109 ;  /* 0x0000006d026d7220 */ /* 0x040fe20000410000 */
[----:B------:R-:W0:Y:S01]  /*c530*/  @P0 LDC R88, c[0x0][0x450] ;  /* 0x00011400ff580b82 */ /* 0x000e220000000800 */
        /* <DEDUP_REMOVED lines=36> */
[----:B------:R-:W5:Y:S01]  /*c780*/  MUFU.TANH R131, R131 ;  /* 0x0000008300837308 */ /* 0x000f620000002400 */
[----:B------:R-:W-:Y:S02]  /*c790*/  WARPGROUP.DEPBAR.LE gsb0, 0x0 ;  /* 0x00008000000079c5 */ /* 0x000fe40000010000 */
[----:B------:R-:W-:-:S05]  /*c7a0*/  WARPGROUP.ARRIVE ;  /* 0x00000000000079c5 */ /* 0x000fca0000000000 */
[----:B------:R-:W5:Y:S01]  /*c7b0*/  MUFU.TANH R104, R104 ;  /* 0x0000006800687308 */ /* 0x000f620000002400 */
[----:B------:R-:W-:Y:S07]  /*c7c0*/  QGMMA.64x64x32.F32.E4M3.E4M3 R24, R140, gdesc[UR4], R24, gsb0 ;  /* 0x00e000048c187df3 */ /* 0x000fee0008000818 */
        /* <DEDUP_REMOVED lines=19> */
[----:B------:R-:W-:-:S07]  /*c900*/  WARPGROUP.ARRIVE ;  /* 0x00000000000079c5 */ /* 0x000fce0000000000 */
        /* <DEDUP_REMOVED lines=13> */
[----:B--2---:R-:W-:-:S04]  /*c9e0*/  IMAD.IADD R100, R152, 0x1, R151 ;  /* 0x0000000198647824 */ /* 0x004fc800078e0297 */
[----:B-1----:R-:W-:-:S03]  /*c9f0*/  @P0 IMAD.HI.U32 R89, R100, R89, RZ ;  /* 0x0000005964590227 */ /* 0x002fc600078e00ff */
[----:B------:R-:W-:Y:S02]  /*ca00*/  MUFU.TANH R61, R61 ;  /* 0x0000003d003d7308 */ /* 0x000fe40000002400 */
[----:B0-----:R-:W-:Y:S01]  /*ca10*/  @P0 SHF.R.U32.HI R100, RZ, R88, R89 ;  /* 0x00000058ff640219 */ /* 0x001fe20000011659 */
[----:B------:R-:W-:Y:S02]  /*ca20*/  IMAD.MOV.U32 R89, RZ, RZ, -0x3ffffff0 ;  /* 0xc0000010ff597424 */ /* 0x000fe400078e00ff */
[----:B------:R-:W-:Y:S02]  /*ca30*/  VIADD R88, R8, 0x200 ;  /* 0x0000020008587836 */ /* 0x000fe40000000000 */
[----:B------:R-:W0:Y:S01]  /*ca40*/  SHFL.IDX PT, R102, R100, RZ, 0x1c1f ;  /* 0x001c1fff64667589 */ /* 0x000e2200000e0000 */
[----:B------:R-:W-:Y:S01]  /*ca50*/  R2UR UR7, R89 ;  /* 0x00000000590772ca */ /* 0x000fe200000e0000 */
[----:B------:R-:W-:Y:S01]  /*ca60*/  MUFU.TANH R8, R103 ;  /* 0x0000006700087308 */ /* 0x000fe20000002400 */
[----:B------:R-:W-:Y:S01]  /*ca70*/  MOV R89, 0xffffff60 ;  /* 0xffffff6000597802 */ /* 0x000fe20000000f00 */
[----:B------:R-:W1:Y:S01]  /*ca80*/  SHFL.IDX PT, R100, R100, 0x1, 0x1c1f ;  /* 0x003c1f0064647f89 */ /* 0x000e6200000e0000 */
[----:B------:R-:W-:Y:S01]  /*ca90*/  R2UR UR6, R88 ;  /* 0x00000000580672ca */ /* 0x000fe200000e0000 */
[C---:B------:R-:W-:Y:S01]  /*caa0*/  FMUL.FTZ R88, R2.reuse, R72 ;  /* 0x0000004802587220 */ /* 0x040fe20000410000 */
[----:B------:R-:W-:Y:S01]  /*cab0*/  FMUL.FTZ R72, R2, R74 ;  /* 0x0000004a02487220 */ /* 0x000fe20000410000 */
[----:B------:R-:W-:-:S02]  /*cac0*/  IMAD R89, R14, R89, 0x1 ;  /* 0x000000010e597424 */ /* 0x000fc400078e0259 */
[C---:B------:R-:W-:Y:S01]  /*cad0*/  FMUL.FTZ R74, R2.reuse, R75 ;  /* 0x0000004b024a7220 */ /* 0x040fe20000410000 */
[----:B------:R-:W-:Y:S01]  /*cae0*/  FMUL.FTZ R75, R2, R76 ;  /* 0x0000004c024b7220 */ /* 0x000fe20000410000 */
[----:B------:R-:W-:Y:S01]  /*caf0*/  MUFU.TANH R64, R64 ;  /* 0x0000004000407308 */ /* 0x000fe20000002400 */
[----:B---3--:R-:W-:-:S05]  /*cb00*/  IMAD R89, R153, -0x2, R89 ;  /* 0xfffffffe99597824 */ /* 0x008fca00078e0259 */
[----:B----4-:R-:W-:Y:S01]  /*cb10*/  IADD3 R89, -R155, R89, R154 ;  /* 0x000000599b597210 */ /* 0x010fe20007ffe19a */
[----:B------:R-:W-:Y:S01]  /*cb20*/  QGMMA.64x64x32.F32.E4M3.E4M3 R24, R136, gdesc[UR4], R24, gsb0 ;  /* 0x00e0000488187df3 */ /* 0x000fe20008000818 */
[----:B------:R-:W2:Y:S02]  /*cb30*/  MUFU.TANH R88, R88 ;  /* 0x0000005800587308 */ /* 0x000ea40000002400 */
[----:B------:R-:W3:Y:S01]  /*cb40*/  S2R R155, SR_TID.X ;  /* 0x00000000009b7919 */ /* 0x000ee20000002100 */
[----:B0-----:R-:W-:-:S05]  /*cb50*/  IMAD.IADD R102, R89, 0x1, R102 ;  /* 0x0000000159667824 */ /* 0x001fca00078e0266 */
[----:B------:R-:W0:Y:S01]  /*cb60*/  MUFU.TANH R75, R75 ;  /* 0x0000004b004b7308 */ /* 0x000e220000002400 */
[----:B-1----:R-:W-:Y:S01]  /*cb70*/  IMAD.IADD R100, R89, 0x1, R100 ;  /* 0x0000000159647824 */ /* 0x002fe200078e0264 */
[C---:B------:R-:W-:Y:S02]  /*cb80*/  ISETP.GT.AND P2, PT, R102.reuse, RZ, PT ;  /* 0x000000ff6600720c */ /* 0x040fe40003f44270 */
[C---:B------:R-:W-:Y:S02]  /*cb90*/  ISETP.GT.AND P3, PT, R102.reuse, 0x1, PT ;  /* 0x000000016600780c */ /* 0x040fe40003f64270 */
[----:B------:R-:W-:Y:S02]  /*cba0*/  FSEL R9, R9, -INF , P2 ;  /* 0xff80000009097808 */ /* 0x000fe40001000000 */
[----:B------:R-:W-:Y:S01]  /*cbb0*/  ISETP.GT.AND P2, PT, R102, 0x8, PT ;  /* 0x000000086600780c */ /* 0x000fe20003f44270 */
[----:B------:R-:W1:Y:S01]  /*cbc0*/  MUFU.TANH R65, R65 ;  /* 0x0000004100417308 */ /* 0x000e620000002400 */
[----:B-----5:R-:W-:-:S02]  /*cbd0*/  FSEL R11, R11, -INF , P3 ;  /* 0xff8000000b0b7808 */ /* 0x020fc40001800000 */
[----:B------:R-:W-:Y:S02]  /*cbe0*/  FMNMX.FTZ R76, R9, R3, !PT ;  /* 0x00000003094c7209 */ /* 0x000fe40007810000 */
[C---:B------:R-:W-:Y:S02]  /*cbf0*/  ISETP.GT.AND P3, PT, R102.reuse, 0x9, PT ;  /* 0x000000096600780c */ /* 0x040fe40003f64270 */
[----:B------:R-:W-:Y:S01]  /*cc00*/  FSEL R121, R121, -INF , P2 ;  /* 0xff80000079797808 */ /* 0x000fe20001000000 */
[----:B------:R-:W4:Y:S01]  /*cc10*/  MUFU.TANH R68, R68 ;  /* 0x0000004400447308 */ /* 0x000f220000002400 */
[----:B------:R-:W-:Y:S02]  /*cc20*/  FMNMX.FTZ R76, R11, R76, !PT ;  /* 0x0000004c0b4c7209 */ /* 0x000fe40007810000 */
[----:B------:R-:W-:Y:S02]  /*cc30*/  ISETP.GT.AND P2, PT, R102, 0x10, PT ;  /* 0x000000106600780c */ /* 0x000fe40003f44270 */
[----:B------:R-:W-:-:S02]  /*cc40*/  FSEL R123, R123, -INF , P3 ;  /* 0xff8000007b7b7808 */ /* 0x000fc40001800000 */
[----:B------:R-:W-:Y:S01]  /*cc50*/  FMNMX.FTZ R76, R121, R76, !PT ;  /* 0x0000004c794c7209 */ /* 0x000fe20007810000 */
[----:B------:R-:W-:Y:S01]  /*cc60*/  MUFU.TANH R126, R126 ;  /* 0x0000007e007e7308 */ /* 0x000fe20000002400 */
[C---:B------:R-:W-:Y:S02]  /*cc70*/  ISETP.GT.AND P3, PT, R102.reuse, 0x11, PT ;  /* 0x000000116600780c */ /* 0x040fe40003f64270 */
        /* <DEDUP_REMOVED lines=9> */
[----:B------:R-:W-:Y:S02]  /*cd10*/  FMNMX.FTZ R76, R128, R76, !PT ;  /* 0x0000004c804c7209 */ /* 0x000fe40007810000 */
[----:B------:R-:W-:Y:S02]  /*cd20*/  ISETP.GT.AND P2, PT, R102, 0x20, PT ;  /* 0x000000206600780c */ /* 0x000fe40003f44270 */
[----:B------:R-:W-:-:S02]  /*cd30*/  FSEL R131, R131, -INF , P3 ;  /* 0xff80000083837808 */ /* 0x000fc40001800000 */
[----:B------:R-:W-:Y:S01]  /*cd40*/  FMNMX.FTZ R76, R129, R76, !PT ;  /* 0x0000004c814c7209 */ /* 0x000fe20007810000 */
[----:B------:R-:W-:Y:S01]  /*cd50*/  MUFU.TANH R122, R122 ;  /* 0x0000007a007a7308 */ /* 0x000fe20000002400 */
        /* <DEDUP_REMOVED lines=11> */
[----:B------:R-:W-:Y:S01]  /*ce10*/  ISETP.GT.AND P2, PT, R102, 0x30, PT ;  /* 0x000000306600780c */ /* 0x000fe20003f44270 */
[----:B------:R-:W-:Y:S02]  /*ce20*/  WARPGROUP.DEPBAR.LE gsb0, 0x0 ;  /* 0x00008000000079c5 */ /* 0x000fe40000010000 */
        /* <DEDUP_REMOVED lines=25> */
[C---:B------:R-:W-:Y:S02]  /*cfc0*/  ISETP.GT.AND P3, PT, R102.reuse, 0x49, PT ;  /* 0x000000496600780c */ /* 0x040fe40003f64270 */
        /* <DEDUP_REMOVED lines=23> */
[----:B--2---:R-:W-:Y:S02]  /*d140*/  FSEL R88, R88, -INF , P2 ;  /* 0xff80000058587808 */ /* 0x004fe40001000000 */
[----:B------:R-:W-:Y:S02]  /*d150*/  FMNMX.FTZ R76, R99, R76, !PT ;  /* 0x0000004c634c7209 */ /* 0x000fe40007810000 */
[----:B------:R-:W-:Y:S01]  /*d160*/  ISETP.GT.AND P2, PT, R102, 0x68, PT ;  /* 0x000000686600780c */ /* 0x000fe20003f44270 */
[----:B------:R-:W-:Y:S01]  /*d170*/  MUFU.TANH R107, R107 ;  /* 0x0000006b006b7308 */ /* 0x000fe20000002400 */
[----:B------:R-:W-:-:S02]  /*d180*/  FSEL R73, R73, -INF , P3 ;  /* 0xff80000049497808 */ /* 0x000fc40001800000 */
[----:B------:R-:W-:Y:S02]  /*d190*/  FMNMX.FTZ R76, R88, R76, !PT ;  /* 0x0000004c584c7209 */ /* 0x000fe40007810000 */
[C---:B------:R-:W-:Y:S02]  /*d1a0*/  ISETP.GT.AND P4, PT, R102.reuse, 0x69, PT ;  /* 0x000000696600780c */ /* 0x040fe40003f84270 */
[----:B0-----:R-:W-:Y:S01]  /*d1b0*/  FSEL R75, R75, -INF , P2 ;  /* 0xff8000004b4b7808 */ /* 0x001fe20001000000 */
        /* <DEDUP_REMOVED lines=21> */
[C---:B------:R-:W-:Y:S02]  /*d310*/  ISETP.GT.AND P4, PT, R102.reuse, 0x81, PT ;  /* 0x000000816600780c */ /* 0x040fe40003f84270 */
[----:B------:R-:W-:Y:S02]  /*d320*/  ISETP.GT.AND P3, PT, R102, 0x88, PT ;  /* 0x000000886600780c */ /* 0x000fe40003f64270 */
[----:B------:R-:W-:Y:S02]  /*d330*/  FSEL R56, R56, -INF , P5 ;  /* 0xff80000038387808 */ /* 0x000fe40002800000 */
[----:B------:R-:W-:Y:S01]  /*d340*/  FMNMX.FTZ R103, R85, R76, !PT ;  /* 0x0000004c55677209 */ /* 0x000fe20007810000 */
[----:B------:R-:W-:Y:S01]  /*d350*/  MUFU.TANH R92, R92 ;  /* 0x0000005c005c7308 */ /* 0x000fe20000002400 */
[----:B------:R-:W-:-:S02]  /*d360*/  FSEL R57, R57, -INF , P4 ;  /* 0xff80000039397808 */ /* 0x000fc40002000000 */
[----:B------:R-:W-:Y:S01]  /*d370*/  FSEL R76, R60, -INF , P3 ;  /* 0xff8000003c4c7808 */ /* 0x000fe20001800000 */
[----:B------:R-:W-:Y:S01]  /*d380*/  FMUL.FTZ R60, R2, R69 ;  /* 0x00000045023c7220 */ /* 0x000fe20000410000 */
[C---:B------:R-:W-:Y:S02]  /*d390*/  ISETP.GT.AND P2, PT, R102.reuse, 0x89, PT ;  /* 0x000000896600780c */ /* 0x040fe40003f44270 */
[C---:B------:R-:W-:Y:S01]  /*d3a0*/  ISETP.GT.AND P6, PT, R102.reuse, 0x90, PT ;  /* 0x000000906600780c */ /* 0x040fe20003fc4270 */
[----:B------:R-:W-:Y:S01]  /*d3b0*/  MUFU.TANH R93, R93 ;  /* 0x0000005d005d7308 */ /* 0x000fe20000002400 */
[C---:B------:R-:W-:Y:S02]  /*d3c0*/  ISETP.GT.AND P5, PT, R102.reuse, 0x91, PT ;  /* 0x000000916600780c */ /* 0x040fe40003fa4270 */
[C---:B------:R-:W-:Y:S02]  /*d3d0*/  ISETP.GT.AND P4, PT, R102.reuse, 0x98, PT ;  /* 0x000000986600780c */ /* 0x040fe40003f84270 */
[----:B------:R-:W-:-:S02]  /*d3e0*/  ISETP.GT.AND P3, PT, R102, 0x99, PT ;  /* 0x000000996600780c */ /* 0x000fc40003f64270 */
[----:B------:R-:W-:Y:S01]  /*d3f0*/  FMNMX.FTZ R102, R56, R103, !PT ;  /* 0x0000006738667209 */ /* 0x000fe20007810000 */
[----:B------:R-:W0:Y:S01]  /*d400*/  MUFU.TANH R60, R60 ;  /* 0x0000003c003c7308 */ /* 0x000e220000002400 */
[----:B------:R-:W-:Y:S01]  /*d410*/  FSEL R61, R61, -INF , P2 ;  /* 0xff8000003d3d7808 */ /* 0x000fe20001000000 */
[----:B------:R-:W-:Y:S01]  /*d420*/  FMUL.FTZ R103, R2, R58 ;  /* 0x0000003a02677220 */ /* 0x000fe20000410000 */
[----:B------:R-:W-:Y:S02]  /*d430*/  FMNMX.FTZ R102, R57, R102, !PT ;  /* 0x0000006639667209 */ /* 0x000fe40007810000 */
[----:B------:R-:W-:Y:S02]  /*d440*/  FSEL R69, R64, -INF , P6 ;  /* 0xff80000040457808 */ /* 0x000fe40003000000 */
[----:B------:R-:W-:Y:S01]  /*d450*/  FMNMX.FTZ R102, R76, R102, !PT ;  /* 0x000000664c667209 */ /* 0x000fe20007810000 */
[----:B------:R2:W-:Y:S01]  /*d460*/  MUFU.TANH R64, R79 ;  /* 0x0000004f00407308 */ /* 0x0005e20000002400 */
[----:B-1----:R-:W-:-:S02]  /*d470*/  FSEL R65, R65, -INF , P5 ;  /* 0xff80000041417808 */ /* 0x002fc40002800000 */
[----:B------:R-:W-:Y:S02]  /*d480*/  FMNMX.FTZ R102, R61, R102, !PT ;  /* 0x000000663d667209 */ /* 0x000fe40007810000 */
[----:B----4-:R-:W-:Y:S02]  /*d490*/  FSEL R68, R68, -INF , P4 ;  /* 0xff80000044447808 */ /* 0x010fe40002000000 */
[----:B------:R-:W-:Y:S01]  /*d4a0*/  FMNMX.FTZ R102, R69, R102, !PT ;  /* 0x0000006645667209 */ /* 0x000fe20007810000 */
[----:B------:R-:W1:Y:S01]  /*d4b0*/  MUFU.TANH R94, R94 ;  /* 0x0000005e005e7308 */ /* 0x000e620000002400 */
[----:B--2---:R-:W-:Y:S01]  /*d4c0*/  FMUL.FTZ R79, R2, R82 ;  /* 0x00000052024f7220 */ /* 0x004fe20000410000 */
[----:B0-----:R-:W-:Y:S02]  /*d4d0*/  FSEL R82, R60, -INF , P3 ;  /* 0xff8000003c527808 */ /* 0x001fe40001800000 */
[----:B------:R-:W-:Y:S02]  /*d4e0*/  FMNMX.FTZ R102, R65, R102, !PT ;  /* 0x0000006641667209 */ /* 0x000fe40007810000 */
[----:B------:R-:W-:-:S02]  /*d4f0*/  ISETP.GT.AND P3, PT, R100, 0x10, PT ;  /* 0x000000106400780c */ /* 0x000fc40003f64270 */
[----:B------:R-:W-:Y:S01]  /*d500*/  FMNMX.FTZ R102, R68, R102, !PT ;  /* 0x0000006644667209 */ /* 0x000fe20007810000 */
[----:B------:R-:W0:Y:S01]  /*d510*/  MUFU.TANH R101, R101 ;  /* 0x0000006500657308 */ /* 0x000e220000002400 */
[----:B------:R-:W-:Y:S02]  /*d520*/  FSEL R126, R126, -INF , P3 ;  /* 0xff8000007e7e7808 */ /* 0x000fe40001800000 */
[----:B------:R-:W-:Y:S02]  /*d530*/  FMNMX.FTZ R102, R82, R102, !PT ;  /* 0x0000006652667209 */ /* 0x000fe40007810000 */
[C---:B------:R-:W-:Y:S02]  /*d540*/  ISETP.GT.AND P3, PT, R100.reuse, 0x21, PT ;  /* 0x000000216400780c */ /* 0x040fe40003f64270 */
[----:B------:R-:W-:Y:S01]  /*d550*/  ISETP.GT.AND P2, PT, R100, 0x8, PT ;  /* 0x000000086400780c */ /* 0x000fe20003f44270 */
[----:B------:R-:W2:Y:S01]  /*d560*/  SHFL.BFLY PT, R60, R102, 0x2, 0x1f ;  /* 0x0c401f00663c7f89 */ /* 0x000ea200000e0000 */
[----:B------:R-:W-:Y:S01]  /*d570*/  FSEL R106, R106, -INF , P3 ;  /* 0xff8000006a6a7808 */ /* 0x000fe20001800000 */
[----:B------:R-:W4:Y:S01]  /*d580*/  MUFU.TANH R72, R72 ;  /* 0x0000004800487308 */ /* 0x000f220000002400 */
[----:B------:R-:W-:-:S02]  /*d590*/  ISETP.GT.AND P3, PT, R100, 0x31, PT ;  /* 0x000000316400780c */ /* 0x000fc40003f64270 */
[----:B------:R-:W-:Y:S02]  /*d5a0*/  FSEL R122, R122, -INF , P2 ;  /* 0xff8000007a7a7808 */ /* 0x000fe40001000000 */
[----:B------:R-:W-:Y:S02]  /*d5b0*/  FSEL R114, R114, -INF , P3 ;  /* 0xff80000072727808 */ /* 0x000fe40001800000 */
[C---:B------:R-:W-:Y:S01]  /*d5c0*/  ISETP.GT.AND P3, PT, R100.reuse, 0x41, PT ;  /* 0x000000416400780c */ /* 0x040fe20003f64270 */
[----:B------:R-:W5:Y:S01]  /*d5d0*/  MUFU.TANH R78, R78 ;  /* 0x0000004e004e7308 */ /* 0x000f620000002400 */
[C---:B------:R-:W-:Y:S02]  /*d5e0*/  ISETP.GT.AND P2, PT, R100.reuse, 0x19, PT ;  /* 0x000000196400780c */ /* 0x040fe40003f44270 */
[----:B------:R-:W-:Y:S02]  /*d5f0*/  FSEL R91, R91, -INF , P3 ;  /* 0xff8000005b5b7808 */ /* 0x000fe40001800000 */
[----:B------:R-:W-:-:S02]  /*d600*/  ISETP.GT.AND P3, PT, R100, 0x51, PT ;  /* 0x000000516400780c */ /* 0x000fc40003f64270 */
[----:B------:R-:W-:Y:S01]  /*d610*/  FSEL R132, R132, -INF , P2 ;  /* 0xff80000084847808 */ /* 0x000fe20001000000 */
[----:B------:R-:W3:Y:S01]  /*d620*/  MUFU.TANH R79, R79 ;  /* 0x0000004f004f7308 */ /* 0x000ee20000002400 */
[----:B------:R-:W-:Y:S02]  /*d630*/  FSEL R97, R97, -INF , P3 ;  /* 0xff80000061617808 */ /* 0x000fe40001800000 */
[C---:B------:R-:W-:Y:S02]  /*d640*/  ISETP.GT.AND P3, PT, R100.reuse, 0x61, PT ;  /* 0x000000616400780c */ /* 0x040fe40003f64270 */
[----:B------:R-:W-:Y:S02]  /*d650*/  ISETP.GT.AND P6, PT, R100, RZ, PT ;  /* 0x000000ff6400720c */ /* 0x000fe40003fc4270 */
[----:B--2---:R-:W-:Y:S01]  /*d660*/  FMNMX.FTZ R60, R102, R60, !PT ;  /* 0x0000003c663c7209 */ /* 0x004fe20007810000 */
[----:B------:R-:W2:Y:S01]  /*d670*/  MUFU.TANH R86, R86 ;  /* 0x0000005600567308 */ /* 0x000ea20000002400 */
[----:B------:R-:W-:-:S02]  /*d680*/  FSEL R74, R74, -INF , P3 ;  /* 0xff8000004a4a7808 */ /* 0x000fc40001800000 */
[C---:B------:R-:W-:Y:S01]  /*d690*/  ISETP.GT.AND P3, PT, R100.reuse, 0x71, PT ;  /* 0x000000716400780c */ /* 0x040fe20003f64270 */
[----:B------:R-:W1:Y:S01]  /*d6a0*/  SHFL.BFLY PT, R58, R60, 0x1, 0x1f ;  /* 0x0c201f003c3a7f89 */ /* 0x000e6200000e0000 */
[C---:B------:R-:W-:Y:S02]  /*d6b0*/  ISETP.GT.AND P5, PT, R100.reuse, 0x1, PT ;  /* 0x000000016400780c */ /* 0x040fe40003fa4270 */
[----:B------:R-:W-:Y:S01]  /*d6c0*/  FSEL R83, R83, -INF , P3 ;  /* 0xff80000053537808 */ /* 0x000fe20001800000 */
[----:B------:R-:W2:Y:S01]  /*d6d0*/  MUFU.TANH R87, R87 ;  /* 0x0000005700577308 */ /* 0x000ea20000002400 */
[----:B------:R-:W-:Y:S02]  /*d6e0*/  ISETP.GT.AND P3, PT, R100, 0x81, PT ;  /* 0x000000816400780c */ /* 0x000fe40003f64270 */
[----:B------:R-:W-:Y:S02]  /*d6f0*/  FSEL R10, R10, -INF , P6 ;  /* 0xff8000000a0a7808 */ /* 0x000fe40003000000 */
[----:B------:R-:W-:-:S02]  /*d700*/  FSEL R120, R120, -INF , P5 ;  /* 0xff80000078787808 */ /* 0x000fc40002800000 */
[C---:B------:R-:W-:Y:S01]  /*d710*/  ISETP.GT.AND P4, PT, R100.reuse, 0x9, PT ;  /* 0x000000096400780c */ /* 0x040fe20003f84270 */
[----:B------:R-:W2:Y:S01]  /*d720*/  MUFU.TANH R103, R103 ;  /* 0x0000006700677308 */ /* 0x000ea20000002400 */
[----:B------:R-:W-:Y:S02]  /*d730*/  ISETP.GT.AND P6, PT, R100, 0x11, PT ;  /* 0x000000116400780c */ /* 0x000fe40003fc4270 */
[----:B------:R-:W-:Y:S02]  /*d740*/  FSEL R124, R124, -INF , P4 ;  /* 0xff8000007c7c7808 */ /* 0x000fe40002000000 */
[----:B------:R-:W-:Y:S02]  /*d750*/  ISETP.GT.AND P5, PT, R100, 0x18, PT ;  /* 0x000000186400780c */ /* 0x000fe40003fa4270 */
[----:B------:R-:W-:Y:S01]  /*d760*/  FSEL R127, R127, -INF , P6 ;  /* 0xff8000007f7f7808 */ /* 0x000fe20003000000 */
[----:B------:R-:W2:Y:S01]  /*d770*/  MUFU.TANH R62, R62 ;  /* 0x0000003e003e7308 */ /* 0x000ea20000002400 */
[----:B------:R-:W-:-:S02]  /*d780*/  FSEL R130, R130, -INF , P5 ;  /* 0xff80000082827808 */ /* 0x000fc40002800000 */
[----:B------:R-:W-:Y:S02]  /*d790*/  ISETP.GT.AND P4, PT, R100, 0x20, PT ;  /* 0x000000206400780c */ /* 0x000fe40003f84270 */
[----:B-1----:R-:W-:Y:S01]  /*d7a0*/  FMNMX.FTZ R60, R60, R58, !PT ;  /* 0x0000003a3c3c7209 */ /* 0x002fe20007810000 */
[----:B------:R-:W-:Y:S01]  /*d7b0*/  IMAD.U32 R58, RZ, RZ, UR37 ;  /* 0x00000025ff3a7e24 */ /* 0x000fe2000f8e00ff */
[----:B------:R-:W-:Y:S01]  /*d7c0*/  FSEL R105, R105, -INF , P4 ;  /* 0xff80000069697808 */ /* 0x000fe20002000000 */
[----:B------:R-:W1:Y:S01]  /*d7d0*/  MUFU.TANH R63, R63 ;  /* 0x0000003f003f7308 */ /* 0x000e620000002400 */
[C---:B------:R-:W-:Y:S01]  /*d7e0*/  FSETP.NEU.FTZ.AND P2, PT, R60.reuse, -INF , PT ;  /* 0xff8000003c00780b */ /* 0x040fe20003f5d000 */
[----:B------:R-:W-:-:S01]  /*d7f0*/  FFMA.FTZ R89, R60, R58, -8 ;  /* 0xc10000003c597423 */ /* 0x000fc2000001003a */
[C---:B------:R-:W-:Y:S02]  /*d800*/  ISETP.GT.AND P6, PT, R100.reuse, 0x28, PT ;  /* 0x000000286400780c */ /* 0x040fe40003fc4270 */
[----:B------:R-:W-:-:S02]  /*d810*/  ISETP.GT.AND P5, PT, R100, 0x29, PT ;  /* 0x000000296400780c */ /* 0x000fc40003fa4270 */
[----:B------:R-:W-:Y:S01]  /*d820*/  FSEL R89, R89, RZ, P2 ;  /* 0x000000ff59597208 */ /* 0x000fe20001000000 */
[----:B------:R-:W1:Y:S01]  /*d830*/  MUFU.TANH R66, R66 ;  /* 0x0000004200427308 */ /* 0x000e620000002400 */
[----:B------:R-:W-:Y:S02]  /*d840*/  FSEL R107, R107, -INF , P6 ;  /* 0xff8000006b6b7808 */ /* 0x000fe40003000000 */
[----:B------:R-:W-:Y:S01]  /*d850*/  ISETP.GT.AND P4, PT, R100, 0x30, PT ;  /* 0x000000306400780c */ /* 0x000fe20003f84270 */
[----:B------:R-:W-:-:S01]  /*d860*/  FFMA.FTZ R102, R121, R58, -R89 ;  /* 0x0000003a79667223 */ /* 0x000fc20000010859 */
[-CC-:B------:R-:W-:Y:S01]  /*d870*/  FFMA.FTZ R121, R123, R58.reuse, -R89.reuse ;  /* 0x0000003a7b797223 */ /* 0x180fe20000010859 */
[----:B------:R-:W-:-:S01]  /*d880*/  FFMA.FTZ R123, R125, R58, -R89 ;  /* 0x0000003a7d7b7223 */ /* 0x000fc20000010859 */
[-CC-:B------:R-:W-:Y:S01]  /*d890*/  FFMA.FTZ R125, R128, R58.reuse, -R89.reuse ;  /* 0x0000003a807d7223 */ /* 0x180fe20000010859 */
[----:B------:R-:W-:-:S01]  /*d8a0*/  FFMA.FTZ R128, R129, R58, -R89 ;  /* 0x0000003a81807223 */ /* 0x000fc20000010859 */
[----:B------:R-:W-:Y:S01]  /*d8b0*/  FSEL R129, R59, -INF , P3 ;  /* 0xff8000003b817808 */ /* 0x000fe20001800000 */
[----:B------:R-:W1:Y:S01]  /*d8c0*/  MUFU.TANH R67, R67 ;  /* 0x0000004300437308 */ /* 0x000e620000002400 */
[----:B------:R-:W-:Y:S01]  /*d8d0*/  FMNMX.FTZ R59, R10, R12, !PT ;  /* 0x0000000c0a3b7209 */ /* 0x000fe20007810000 */
[-CC-:B------:R-:W-:Y:S01]  /*d8e0*/  FFMA.FTZ R141, R131, R58.reuse, -R89.reuse ;  /* 0x0000003a838d7223 */ /* 0x180fe20000010859 */
[----:B------:R-:W-:Y:S01]  /*d8f0*/  FSEL R110, R110, -INF , P5 ;  /* 0xff8000006e6e7808 */ /* 0x000fe20002800000 */
[-CC-:B------:R-:W-:Y:S01]  /*d900*/  FFMA.FTZ R9, R9, R58.reuse, -R89.reuse ;  /* 0x0000003a09097223 */ /* 0x180fe20000010859 */
[----:B------:R-:W-:Y:S01]  /*d910*/  FMNMX.FTZ R59, R120, R59, !PT ;  /* 0x0000003b783b7209 */ /* 0x000fe20007810000 */
[-CC-:B------:R-:W-:Y:S01]  /*d920*/  FFMA.FTZ R11, R11, R58.reuse, -R89.reuse ;  /* 0x0000003a0b0b7223 */ /* 0x180fe20000010859 */
[----:B------:R-:W-:Y:S01]  /*d930*/  FSEL R111, R111, -INF , P4 ;  /* 0xff8000006f6f7808 */ /* 0x000fe20002000000 */
[----:B------:R-:W1:Y:S01]  /*d940*/  MUFU.TANH R70, R70 ;  /* 0x0000004600467308 */ /* 0x000e620000002400 */
[----:B------:R-:W-:Y:S01]  /*d950*/  FMNMX.FTZ R59, R122, R59, !PT ;  /* 0x0000003b7a3b7209 */ /* 0x000fe20007810000 */
[-CC-:B------:R-:W-:Y:S01]  /*d960*/  FFMA.FTZ R108, R108, R58.reuse, -R89.reuse ;  /* 0x0000003a6c6c7223 */ /* 0x180fe20000010859 */
[----:B------:R-:W-:Y:S01]  /*d970*/  ISETP.GT.AND P6, PT, R100, 0x38, PT ;  /* 0x000000386400780c */ /* 0x000fe20003fc4270 */
[-CC-:B------:R-:W-:Y:S01]  /*d980*/  FFMA.FTZ R109, R109, R58.reuse, -R89.reuse ;  /* 0x0000003a6d6d7223 */ /* 0x180fe20000010859 */
[----:B------:R-:W-:Y:S01]  /*d990*/  FMNMX.FTZ R59, R124, R59, !PT ;  /* 0x0000003b7c3b7209 */ /* 0x000fe20007810000 */
[-CC-:B------:R-:W-:Y:S01]  /*d9a0*/  FFMA.FTZ R112, R112, R58.reuse, -R89.reuse ;  /* 0x0000003a70707223 */ /* 0x180fe20000010859 */
[----:B------:R-:W-:Y:S01]  /*d9b0*/  ISETP.GT.AND P5, PT, R100, 0x39, PT ;  /* 0x000000396400780c */ /* 0x000fe20003fa4270 */
[----:B------:R-:W1:Y:S01]  /*d9c0*/  MUFU.TANH R71, R71 ;  /* 0x0000004700477308 */ /* 0x000e620000002400 */
[----:B------:R-:W-:Y:S01]  /*d9d0*/  FMNMX.FTZ R59, R126, R59, !PT ;  /* 0x0000003b7e3b7209 */ /* 0x000fe20007810000 */
[-CC-:B------:R-:W-:Y:S01]  /*d9e0*/  FFMA.FTZ R113, R113, R58.reuse, -R89.reuse ;  /* 0x0000003a71717223 */ /* 0x180fe20000010859 */
[----:B------:R-:W-:Y:S01]  /*d9f0*/  FSEL R115, R115, -INF , P6 ;  /* 0xff80000073737808 */ /* 0x000fe20003000000 */
[-CC-:B------:R-:W-:Y:S01]  /*da00*/  FFMA.FTZ R116, R116, R58.reuse, -R89.reuse ;  /* 0x0000003a74747223 */ /* 0x180fe20000010859 */
[----:B------:R-:W-:Y:S01]  /*da10*/  FMNMX.FTZ R59, R127, R59, !PT ;  /* 0x0000003b7f3b7209 */ /* 0x000fe20007810000 */
[-CC-:B------:R-:W-:Y:S01]  /*da20*/  FFMA.FTZ R118, R118, R58.reuse, -R89.reuse ;  /* 0x0000003a76767223 */ /* 0x180fe20000010859 */
[----:B------:R-:W-:Y:S01]  /*da30*/  ISETP.GT.AND P4, PT, R100, 0x40, PT ;  /* 0x000000406400780c */ /* 0x000fe20003f84270 */
[-CC-:B------:R-:W-:Y:S01]  /*da40*/  FFMA.FTZ R119, R119, R58.reuse, -R89.reuse ;  /* 0x0000003a77777223 */ /* 0x180fe20000010859 */
        /* <DEDUP_REMOVED lines=37> */
[----:B------:R-:W-:Y:S01]  /*dca0*/  FFMA.FTZ R82, R82, R58, -R89 ;  /* 0x0000003a52527223 */ /* 0x000fe20000010859 */
[----:B------:R-:W-:Y:S01]  /*dcb0*/  ISETP.GT.AND P5, PT, R100, 0x59, PT ;  /* 0x000000596400780c */ /* 0x000fe20003fa4270 */
[----:B------:R-:W-:Y:S01]  /*dcc0*/  MUFU.EX2 R9, R9 ;  /* 0x0000000900097308 */ /* 0x000fe20000000800 */
[----:B------:R-:W-:-:S02]  /*dcd0*/  FMNMX.FTZ R59, R90, R59, !PT ;  /* 0x0000003b5a3b7209 */ /* 0x000fc40007810000 */
[----:B0-----:R-:W-:Y:S02]  /*dce0*/  FSEL R101, R101, -INF , P6 ;  /* 0xff80000065657808 */ /* 0x001fe40003000000 */
[----:B------:R-:W-:Y:S02]  /*dcf0*/  FMNMX.FTZ R59, R91, R59, !PT ;  /* 0x0000003b5b3b7209 */ /* 0x000fe40007810000 */
[----:B------:R-:W-:Y:S01]  /*dd00*/  ISETP.GT.AND P4, PT, R100, 0x60, PT ;  /* 0x000000606400780c */ /* 0x000fe20003f84270 */
[----:B------:R-:W-:Y:S01]  /*dd10*/  MUFU.EX2 R11, R11 ;  /* 0x0000000b000b7308 */ /* 0x000fe20000000800 */
[----:B------:R-:W-:Y:S02]  /*dd20*/  FMNMX.FTZ R59, R92, R59, !PT ;  /* 0x0000003b5c3b7209 */ /* 0x000fe40007810000 */
[----:B------:R-:W-:Y:S02]  /*dd30*/  FSEL R8, R8, -INF , P5 ;  /* 0xff80000008087808 */ /* 0x000fe40002800000 */
[----:B------:R-:W-:-:S02]  /*dd40*/  FMNMX.FTZ R59, R93, R59, !PT ;  /* 0x0000003b5d3b7209 */ /* 0x000fc40007810000 */
[----:B----4-:R-:W-:Y:S01]  /*dd50*/  FSEL R72, R72, -INF , P4 ;  /* 0xff80000048487808 */ /* 0x010fe20002000000 */
[----:B------:R-:W-:Y:S01]  /*dd60*/  MUFU.EX2 R102, R102 ;  /* 0x0000006600667308 */ /* 0x000fe20000000800 */
[----:B------:R-:W-:Y:S02]  /*dd70*/  FMNMX.FTZ R59, R94, R59, !PT ;  /* 0x0000003b5e3b7209 */ /* 0x000fe40007810000 */
[C---:B------:R-:W-:Y:S02]  /*dd80*/  ISETP.GT.AND P6, PT, R100.reuse, 0x68, PT ;  /* 0x000000686400780c */ /* 0x040fe40003fc4270 */
[----:B------:R-:W-:Y:S02]  /*dd90*/  FMNMX.FTZ R59, R97, R59, !PT ;  /* 0x0000003b613b7209 */ /* 0x000fe40007810000 */
[----:B------:R-:W-:Y:S01]  /*dda0*/  ISETP.GT.AND P5, PT, R100, 0x69, PT ;  /* 0x000000696400780c */ /* 0x000fe20003fa4270 */
[----:B------:R-:W-:Y:S01]  /*ddb0*/  MUFU.EX2 R121, R121 ;  /* 0x0000007900797308 */ /* 0x000fe20000000800 */
[----:B------:R-:W-:-:S02]  /*ddc0*/  FMNMX.FTZ R59, R101, R59, !PT ;  /* 0x0000003b653b7209 */ /* 0x000fc40007810000 */
[----:B-----5:R-:W-:Y:S02]  /*ddd0*/  FSEL R78, R78, -INF , P6 ;  /* 0xff8000004e4e7808 */ /* 0x020fe40003000000 */
[----:B------:R-:W-:Y:S02]  /*dde0*/  FMNMX.FTZ R59, R8, R59, !PT ;  /* 0x0000003b083b7209 */ /* 0x000fe40007810000 */
[----:B------:R-:W-:Y:S01]  /*ddf0*/  ISETP.GT.AND P4, PT, R100, 0x70, PT ;  /* 0x000000706400780c */ /* 0x000fe20003f84270 */
[----:B------:R-:W-:Y:S01]  /*de00*/  MUFU.EX2 R123, R123 ;  /* 0x0000007b007b7308 */ /* 0x000fe20000000800 */
[----:B------:R-:W-:Y:S02]  /*de10*/  FMNMX.FTZ R59, R72, R59, !PT ;  /* 0x0000003b483b7209 */ /* 0x000fe40007810000 */
[----:B------:R-:W-:Y:S02]  /*de20*/  FSEL R64, R64, -INF , P5 ;  /* 0xff80000040407808 */ /* 0x000fe40002800000 */
[----:B------:R-:W-:-:S02]  /*de30*/  FMNMX.FTZ R59, R74, R59, !PT ;  /* 0x0000003b4a3b7209 */ /* 0x000fc40007810000 */
[----:B---3--:R-:W-:Y:S01]  /*de40*/  FSEL R79, R79, -INF , P4 ;  /* 0xff8000004f4f7808 */ /* 0x008fe20002000000 */
[----:B------:R-:W-:Y:S01]  /*de50*/  MUFU.EX2 R125, R125 ;  /* 0x0000007d007d7308 */ /* 0x000fe20000000800 */
[----:B------:R-:W-:Y:S02]  /*de60*/  FMNMX.FTZ R59, R78, R59, !PT ;  /* 0x0000003b4e3b7209 */ /* 0x000fe40007810000 */
[----:B------:R-:W-:Y:S02]  /*de70*/  ISETP.GT.AND P6, PT, R100, 0x78, PT ;  /* 0x000000786400780c */ /* 0x000fe40003fc4270 */
[----:B------:R-:W-:Y:S02]  /*de80*/  FMNMX.FTZ R59, R64, R59, !PT ;  /* 0x0000003b403b7209 */ /* 0x000fe40007810000 */
[----:B------:R-:W-:Y:S01]  /*de90*/  ISETP.GT.AND P5, PT, R100, 0x79, PT ;  /* 0x000000796400780c */ /* 0x000fe20003fa4270 */
[----:B------:R-:W-:Y:S01]  /*dea0*/  MUFU.EX2 R128, R128 ;  /* 0x0000008000807308 */ /* 0x000fe20000000800 */
[----:B------:R-:W-:-:S02]  /*deb0*/  FMNMX.FTZ R59, R79, R59, !PT ;  /* 0x0000003b4f3b7209 */ /* 0x000fc40007810000 */
[----:B--2---:R-:W-:Y:S02]  /*dec0*/  FSEL R86, R86, -INF , P6 ;  /* 0xff80000056567808 */ /* 0x004fe40003000000 */
[----:B------:R-:W-:Y:S02]  /*ded0*/  FMNMX.FTZ R59, R83, R59, !PT ;  /* 0x0000003b533b7209 */ /* 0x000fe40007810000 */
[----:B------:R-:W-:Y:S01]  /*dee0*/  ISETP.GT.AND P4, PT, R100, 0x80, PT ;  /* 0x000000806400780c */ /* 0x000fe20003f84270 */
[----:B------:R-:W-:Y:S01]  /*def0*/  MUFU.EX2 R108, R108 ;  /* 0x0000006c006c7308 */ /* 0x000fe20000000800 */
[----:B------:R-:W-:Y:S02]  /*df00*/  FSEL R87, R87, -INF , P5 ;  /* 0xff80000057577808 */ /* 0x000fe40002800000 */
[----:B------:R-:W-:Y:S02]  /*df10*/  FMNMX.FTZ R59, R86, R59, !PT ;  /* 0x0000003b563b7209 */ /* 0x000fe40007810000 */
[----:B------:R-:W-:-:S02]  /*df20*/  FSEL R103, R103, -INF , P4 ;  /* 0xff80000067677808 */ /* 0x000fc40002000000 */
[----:B------:R-:W-:Y:S01]  /*df30*/  FMNMX.FTZ R59, R87, R59, !PT ;  /* 0x0000003b573b7209 */ /* 0x000fe20007810000 */
[----:B------:R-:W-:Y:S01]  /*df40*/  MUFU.EX2 R109, R109 ;  /* 0x0000006d006d7308 */ /* 0x000fe20000000800 */
[C---:B------:R-:W-:Y:S02]  /*df50*/  ISETP.GT.AND P6, PT, R100.reuse, 0x88, PT ;  /* 0x000000886400780c */ /* 0x040fe40003fc4270 */
[----:B------:R-:W-:Y:S02]  /*df60*/  FMNMX.FTZ R59, R103, R59, !PT ;  /* 0x0000003b673b7209 */ /* 0x000fe40007810000 */
[----:B------:R-:W-:Y:S02]  /*df70*/  ISETP.GT.AND P5, PT, R100, 0x89, PT ;  /* 0x000000896400780c */ /* 0x000fe40003fa4270 */
[----:B------:R-:W-:Y:S01]  /*df80*/  FSEL R131, R62, -INF , P6 ;  /* 0xff8000003e837808 */ /* 0x000fe20003000000 */
[----:B------:R-:W-:Y:S01]  /*df90*/  MUFU.EX2 R112, R112 ;  /* 0x0000007000707308 */ /* 0x000fe20000000800 */
[----:B------:R-:W-:-:S02]  /*dfa0*/  FMNMX.FTZ R59, R129, R59, !PT ;  /* 0x0000003b813b7209 */ /* 0x000fc40007810000 */
[C---:B------:R-:W-:Y:S02]  /*dfb0*/  ISETP.GT.AND P4, PT, R100.reuse, 0x90, PT ;  /* 0x000000906400780c */ /* 0x040fe40003f84270 */
[----:B-1----:R-:W-:Y:S02]  /*dfc0*/  FSEL R63, R63, -INF , P5 ;  /* 0xff8000003f3f7808 */ /* 0x002fe40002800000 */
[----:B------:R-:W-:Y:S01]  /*dfd0*/  FMNMX.FTZ R59, R131, R59, !PT ;  /* 0x0000003b833b7209 */ /* 0x000fe20007810000 */
[----:B------:R-:W-:Y:S01]  /*dfe0*/  MUFU.EX2 R62, R141 ;  /* 0x0000008d003e7308 */ /* 0x000fe20000000800 */
[----:B------:R-:W-:Y:S02]  /*dff0*/  ISETP.GT.AND P3, PT, R100, 0x91, PT ;  /* 0x000000916400780c */ /* 0x000fe40003f64270 */
[----:B------:R-:W-:Y:S02]  /*e000*/  FSEL R66, R66, -INF , P4 ;  /* 0xff80000042427808 */ /* 0x000fe40002000000 */
[----:B------:R-:W-:-:S02]  /*e010*/  FMNMX.FTZ R59, R63, R59, !PT ;  /* 0x0000003b3f3b7209 */ /* 0x000fc40007810000 */
[C---:B------:R-:W-:Y:S01]  /*e020*/  ISETP.GT.AND P6, PT, R100.reuse, 0x98, PT ;  /* 0x000000986400780c */ /* 0x040fe20003fc4270 */
[----:B------:R-:W-:Y:S01]  /*e030*/  MUFU.EX2 R113, R113 ;  /* 0x0000007100717308 */ /* 0x000fe20000000800 */
[----:B------:R-:W-:Y:S01]  /*e040*/  ISETP.GT.AND P5, PT, R100, 0x99, PT ;  /* 0x000000996400780c */ /* 0x000fe20003fa4270 */
[-CC-:B------:R-:W-:Y:S01]  /*e050*/  FFMA.FTZ R100, R104, R58.reuse, -R89.reuse ;  /* 0x0000003a68647223 */ /* 0x180fe20000010859 */
[----:B------:R-:W-:-:S01]  /*e060*/  FFMA.FTZ R104, R133, R58, -R89 ;  /* 0x0000003a85687223 */ /* 0x000fc20000010859 */
[-CC-:B------:R-:W-:Y:S01]  /*e070*/  FFMA.FTZ R133, R134, R58.reuse, -R89.reuse ;  /* 0x0000003a86857223 */ /* 0x180fe20000010859 */
[----:B------:R-:W-:Y:S01]  /*e080*/  FSEL R67, R67, -INF , P3 ;  /* 0xff80000043437808 */ /* 0x000fe20001800000 */
[-CC-:B------:R-:W-:Y:S01]  /*e090*/  FFMA.FTZ R134, R135, R58.reuse, -R89.reuse ;  /* 0x0000003a87867223 */ /* 0x180fe20000010859 */
[----:B------:R-:W-:Y:S01]  /*e0a0*/  FMNMX.FTZ R59, R66, R59, !PT ;  /* 0x0000003b423b7209 */ /* 0x000fe20007810000 */
[-CC-:B------:R-:W-:Y:S01]  /*e0b0*/  FFMA.FTZ R135, R140, R58.reuse, -R89.reuse ;  /* 0x0000003a8c877223 */ /* 0x180fe20000010859 */
[----:B------:R-:W-:-:S01]  /*e0c0*/  FFMA.FTZ R140, R75, R58, -R89 ;  /* 0x0000003a4b8c7223 */ /* 0x000fc20000010859 */
[----:B------:R-:W-:Y:S01]  /*e0d0*/  FSEL R75, R70, -INF , P6 ;  /* 0xff800000464b7808 */ /* 0x000fe20003000000 */
[----:B------:R-:W-:Y:S01]  /*e0e0*/  MUFU.EX2 R100, R100 ;  /* 0x0000006400647308 */ /* 0x000fe20000000800 */
[----:B------:R-:W-:-:S02]  /*e0f0*/  FMNMX.FTZ R59, R67, R59, !PT ;  /* 0x0000003b433b7209 */ /* 0x000fc40007810000 */
[----:B------:R-:W-:Y:S02]  /*e100*/  FSEL R71, R71, -INF , P5 ;  /* 0xff80000047477808 */ /* 0x000fe40002800000 */
[----:B------:R-:W-:Y:S02]  /*e110*/  FMNMX.FTZ R59, R75, R59, !PT ;  /* 0x0000003b4b3b7209 */ /* 0x000fe40007810000 */
[----:B------:R-:W-:Y:S01]  /*e120*/  LOP3.LUT R142, R155, 0x7f, RZ, 0xc0, !PT ;  /* 0x0000007f9b8e7812 */ /* 0x000fe200078ec0ff */
[----:B------:R0:W-:Y:S01]  /*e130*/  MUFU.EX2 R70, R140 ;  /* 0x0000008c00467308 */ /* 0x0001e20000000800 */
[----:B------:R-:W-:-:S07]  /*e140*/  FMNMX.FTZ R59, R71, R59, !PT ;  /* 0x0000003b473b7209 */ /* 0x000fce0007810000 */
[----:B------:R-:W-:Y:S01]  /*e150*/  MUFU.EX2 R104, R104 ;  /* 0x0000006800687308 */ /* 0x000fe20000000800 */
[----:B0-----:R-:W0:Y:S07]  /*e160*/  SHFL.BFLY PT, R140, R59, 0x2, 0x1f ;  /* 0x0c401f003b8c7f89 */ /* 0x001e2e00000e0000 */
        /* <DEDUP_REMOVED lines=19> */
[----:B------:R-:W-:Y:S01]  /*e2a0*/  FSEL R3, R59, RZ, P3 ;  /* 0x000000ff3b037208 */ /* 0x000fe20001800000 */
[----:B------:R-:W-:-:S01]  /*e2b0*/  FFMA.FTZ R122, R122, R58, -R89 ;  /* 0x0000003a7a7a7223 */ /* 0x000fc20000010859 */
[-CC-:B------:R-:W-:Y:S01]  /*e2c0*/  FFMA.FTZ R124, R124, R58.reuse, -R89.reuse ;  /* 0x0000003a7c7c7223 */ /* 0x180fe20000010859 */
[----:B------:R-:W-:Y:S01]  /*e2d0*/  MUFU.EX2 R10, R10 ;  /* 0x0000000a000a7308 */ /* 0x000fe20000000800 */
[----:B------:R-:W-:-:S01]  /*e2e0*/  FFMA.FTZ R126, R126, R58, -R89 ;  /* 0x0000003a7e7e7223 */ /* 0x000fc20000010859 */
[----:B------:R-:W-:Y:S01]  /*e2f0*/  FADD.FTZ R3, -R3, R12 ;  /* 0x0000000c03037221 */ /* 0x000fe20000010100 */
[-C--:B------:R-:W-:Y:S01]  /*e300*/  FMUL.FTZ R12, R140, R58.reuse ;  /* 0x0000003a8c0c7220 */ /* 0x080fe20000410000 */
[-CC-:B------:R-:W-:Y:S01]  /*e310*/  FFMA.FTZ R127, R127, R58.reuse, -R89.reuse ;  /* 0x0000003a7f7f7223 */ /* 0x180fe20000010859 */
[----:B------:R-:W-:-:S01]  /*e320*/  FFMA.FTZ R130, R130, R58, -R89 ;  /* 0x0000003a82827223 */ /* 0x000fc20000010859 */
[-C--:B------:R-:W-:Y:S01]  /*e330*/  FMUL.FTZ R3, R3, R58.reuse ;  /* 0x0000003a03037220 */ /* 0x080fe20000410000 */
        /* <DEDUP_REMOVED lines=34> */
[----:B-1----:R-:W-:-:S01]  /*e560*/  FFMA.FTZ R0, R3, R0, R10 ;  /* 0x0000000003007223 */ /* 0x002fc2000001000a */
[----:B------:R-:W-:Y:S01]  /*e570*/  FADD.FTZ R20, R102, R20 ;  /* 0x0000001466147221 */ /* 0x000fe20000010000 */
[----:B------:R-:W-:-:S01]  /*e580*/  FFMA.FTZ R131, R131, R58, -R89 ;  /* 0x0000003a83837223 */ /* 0x000fc20000010859 */
[----:B------:R-:W-:Y:S01]  /*e590*/  FFMA.FTZ R63, R63, R58, -R89 ;  /* 0x0000003a3f3f7223 */ /* 0x000fe20000010859 */
[----:B------:R-:W-:-:S01]  /*e5a0*/  FADD.FTZ R0, R120, R0 ;  /* 0x0000000078007221 */ /* 0x000fc20000010000 */
        /* <DEDUP_REMOVED lines=9> */
[----:B------:R-:W-:Y:S01]  /*e640*/  @!P2 VIADD R13, R13, 0x13240 ;  /* 0x000132400d0da836 */ /* 0x000fe20000000000 */
[----:B------:R-:W2:Y:S01]  /*e650*/  MUFU.EX2 R127, R127 ;  /* 0x0000007f007f7308 */ /* 0x000ea20000000800 */
[----:B0-----:R-:W-:-:S01]  /*e660*/  FADD.FTZ R0, R124, R0 ;  /* 0x000000007c007221 */ /* 0x001fc20000010000 */
[----:B------:R-:W-:-:S02]  /*e670*/  FADD.FTZ R20, R128, R20 ;  /* 0x0000001480147221 */ /* 0x000fc40000010000 */
[----:B------:R-:W-:Y:S02]  /*e680*/  @!P2 PRMT R13, RZ, 0x654, R13 ;  /* 0x00000654ff0da816 */ /* 0x000fe4000000000d */
[----:B------:R-:W-:Y:S02]  /*e690*/  FADD.FTZ R20, R62, R20 ;  /* 0x000000143e147221 */ /* 0x000fe40000010000 */
[----:B------:R-:W0:Y:S01]  /*e6a0*/  MUFU.EX2 R130, R130 ;  /* 0x0000008200827308 */ /* 0x000e220000000800 */
[----:B-1----:R-:W-:-:S01]  /*e6b0*/  FADD.FTZ R0, R126, R0 ;  /* 0x000000007e007221 */ /* 0x002fc20000010000 */
[----:B------:R-:W-:Y:S01]  /*e6c0*/  FADD.FTZ R20, R100, R20 ;  /* 0x0000001464147221 */ /* 0x000fe20000010000 */
[----:B------:R1:W-:Y:S03]  /*e6d0*/  @!P2 SYNCS.ARRIVE.TRANS64.RED.A1T0 RZ, [R13+URZ], RZ ;  /* 0x000000ff0dffa9a7 */ /* 0x0003e6000810043f */
[----:B------:R-:W-:-:S02]  /*e6e0*/  FADD.FTZ R20, R104, R20 ;  /* 0x0000001468147221 */ /* 0x000fc40000010000 */
        /* <DEDUP_REMOVED lines=59> */
[----:B---3--:R-:W-:-:S04]  /*eaa0*/  FADD.FTZ R20, R73, R20 ;  /* 0x0000001449147221 */ /* 0x008fc80000010000 */
[----:B------:R-:W-:-:S03]  /*eab0*/  FADD.FTZ R20, R70, R20 ;  /* 0x0000001446147221 */ /* 0x000fc60000010000 */
        /* <DEDUP_REMOVED lines=56> */
.L_x_12705:
[----:B------:R-:W2:Y:S01]  /*ee40*/  LDL R13, [R1+0x1c] ;  /* 0x00001c00010d7983 */ /* 0x000ea20000100800 */
[----:B------:R-:W-:Y:S01]  /*ee50*/  ISETP.GT.AND P2, PT, R14, R21, PT ;  /* 0x000000150e00720c */ /* 0x000fe20003f44270 */
[----:B------:R-:W-:Y:S01]  /*ee60*/  VIADD R15, R15, 0x13260 ;  /* 0x000132600f0f7836 */ /* 0x000fe20000000000 */
        /* <DEDUP_REMOVED lines=77> */
[----:B--2---:R-:W-:-:S04]  /*f340*/  PRMT R15, R13, 0x654, R15 ;  /* 0x000006540d0f7816 */ /* 0x004fc8000000000f */
[----:B------:R0:W-:Y:S01]  /*f350*/  SYNCS.ARRIVE.TRANS64.RED.A1T0 RZ, [R15+URZ], RZ ;  /* 0x000000ff0fff79a7 */ /* 0x0001e2000810043f */
[----:B------:R-:W-:Y:S05]  /*f360*/  @P2 BRA `(.L_x_12706) ;  /* 0xffffffc400782947 */ /* 0x000fea000383ffff */
[----:B------:R-:W-:Y:S05]  /*f370*/  BSYNC B1 ;  /* 0x0000000000017941 */ /* 0x000fea0003800000 */
.L_x_12694:
[----:B------:R-:W-:Y:S05]  /*f380*/  BSYNC B0 ;  /* 0x0000000000007941 */ /* 0x000fea0003800000 */
.L_x_12693:
[----:B------:R-:W-:Y:S01]  /*f390*/  ISETP.GE.AND P0, PT, R14, RZ, PT ;  /* 0x000000ff0e00720c */ /* 0x000fe20003f06270 */
[----:B------:R-:W-:-:S12]  /*f3a0*/  BSSY B0, `(.L_x_12707) ;  /* 0x00002f1000007945 */ /* 0x000fd80003800000 */
[----:B------:R-:W-:Y:S05]  /*f3b0*/  @!P0 BRA `(.L_x_12708) ;  /* 0x0000002c00bc8947 */ /* 0x000fea0003800000 */
[----:B------:R-:W-:Y:S01]  /*f3c0*/  MOV R12, R59 ;  /* 0x0000003b000c7202 */ /* 0x000fe20000000f00 */
[----:B------:R-:W-:Y:S02]  /*f3d0*/  IMAD.MOV.U32 R3, RZ, RZ, R60 ;  /* 0x000000ffff037224 */ /* 0x000fe400078e003c */
[----:B------:R-:W-:Y:S02]  /*f3e0*/  IMAD.MOV.U32 R9, RZ, RZ, R23 ;  /* 0x000000ffff097224 */ /* 0x000fe400078e0017 */
[----:B------:R-:W-:-:S07]  /*f3f0*/  IMAD.MOV.U32 R8, RZ, RZ, R22 ;  /* 0x000000ffff087224 */ /* 0x000fce00078e0016 */
.L_x_12720:
[----:B0-----:R-:W-:-:S05]  /*f400*/  VIADD R15, R8, 0x1 ;  /* 0x00000001080f7836 */ /* 0x001fca0000000000 */
[----:B------:R-:W-:-:S04]  /*f410*/  ISETP.NE.AND P0, PT, R15, 0x2, PT ;  /* 0x000000020f00780c */ /* 0x000fc80003f05270 */
[----:B------:R-:W-:Y:S02]  /*f420*/  SEL R15, R15, RZ, P0 ;  /* 0x000000ff0f0f7207 */ /* 0x000fe40000000000 */
[----:B------:R-:W-:-:S03]  /*f430*/  SEL R10, RZ, 0x1, P0 ;  /* 0x00000001ff0a7807 */ /* 0x000fc60000000000 */
[----:B------:R-:W-:Y:S01]  /*f440*/  IMAD.MOV.U32 R22, RZ, RZ, R15 ;  /* 0x000000ffff167224 */ /* 0x000fe200078e000f */
[----:B------:R-:W-:Y:S01]  /*f450*/  LOP3.LUT R23, R9, R10, RZ, 0x3c, !PT ;  /* 0x0000000a09177212 */ /* 0x000fe200078e3cff */
[----:B-1----:R-:W-:Y:S06]  /*f460*/  @!P1 BRA `(.L_x_12709) ;  /* 0x0000000000049947 */ /* 0x002fec0003800000 */
[----:B------:R-:W-:Y:S01]  /*f470*/  BPT.TRAP 0x1 ;  /* 0x000000040000795c */ /* 0x000fe20000300000 */
.L_x_12709:
[----:B------:R-:W-:Y:S01]  /*f480*/  IMAD R10, R22, 0x8, R16 ;  /* 0x00000008160a7824 */ /* 0x000fe200078e0210 */
[----:B------:R-:W-:-:S04]  /*f490*/  SHF.L.U32 R11, R23, 0x1f, RZ ;  /* 0x0000001f170b7819 */ /* 0x000fc800000006ff */
[----:B------:R0:W1:Y:S01]  /*f4a0*/  SYNCS.PHASECHK.TRANS64.TRYWAIT P0, [R10+URZ+0x13230], R11 ;  /* 0x0132300b0a0075a7 */ /* 0x000062000800017f */
[----:B------:R-:W-:Y:S05]  /*f4b0*/  @!P1 BRA `(.L_x_12710) ;  /* 0x0000000000049947 */ /* 0x000fea0003800000 */
[----:B------:R-:W-:Y:S01]  /*f4c0*/  BPT.TRAP 0x1 ;  /* 0x000000040000795c */ /* 0x000fe20000300000 */
.L_x_12710:
        /* <DEDUP_REMOVED lines=8> */
.L_x_12712:
[----:B------:R-:W-:Y:S05]  /*f550*/  BSYNC B1 ;  /* 0x0000000000017941 */ /* 0x000fea0003800000 */
.L_x_12711:
[----:B01----:R-:W-:Y:S01]  /*f560*/  IMAD.MOV.U32 R10, RZ, RZ, R13 ;  /* 0x000000ffff0a7224 */ /* 0x003fe200078e000d */
[----:B------:R-:W-:Y:S01]  /*f570*/  R2UR UR4, R4 ;  /* 0x00000000040472ca */ /* 0x000fe200000e0000 */
[----:B------:R-:W-:Y:S01]  /*f580*/  IMAD.MOV.U32 R11, RZ, RZ, -0x7fffffe0 ;  /* 0x80000020ff0b7424 */ /* 0x000fe200078e00ff */
[----:B------:R-:W-:Y:S01]  /*f590*/  R2UR UR5, R5 ;  /* 0x00000000050572ca */ /* 0x000fe200000e0000 */
[----:B------:R-:W-:Y:S01]  /*f5a0*/  WARPGROUP.ARRIVE ;  /* 0x00000000000079c5 */ /* 0x000fe20000000000 */
[----:B------:R-:W-:Y:S01]  /*f5b0*/  R2UR UR6, R10 ;  /* 0x000000000a0672ca */ /* 0x000fe200000e0000 */
[----:B------:R-:W-:Y:S01]  /*f5c0*/  IMAD.MOV.U32 R10, RZ, RZ, R21 ;  /* 0x000000ffff0a7224 */ /* 0x000fe200078e0015 */
[----:B------:R-:W-:Y:S01]  /*f5d0*/  R2UR UR7, R11 ;  /* 0x000000000b0772ca */ /* 0x000fe200000e0000 */
[C---:B------:R-:W-:Y:S01]  /*f5e0*/  VIADD R58, R13.reuse, 0x182 ;  /* 0x000001820d3a7836 */ /* 0x040fe20000000000 */
[----:B------:R-:W-:Y:S02]  /*f5f0*/  MOV R57, 0x80000020 ;  /* 0x8000002000397802 */ /* 0x000fe40000000f00 */
[----:B------:R-:W-:Y:S01]  /*f600*/  R2UR UR10, R56 ;  /* 0x00000000380a72ca */ /* 0x000fe200000e0000 */
[----:B------:R-:W-:Y:S01]  /*f610*/  VIADD R56, R13, 0x180 ;  /* 0x000001800d387836 */ /* 0x000fe20000000000 */
[----:B------:R-:W-:-:S02]  /*f620*/  R2UR UR11, R57 ;  /* 0x00000000390b72ca */ /* 0x000fc400000e0000 */
[----:B------:R-:W-:Y:S02]  /*f630*/  R2UR UR8, R4 ;  /* 0x00000000040872ca */ /* 0x000fe400000e0000 */
[----:B------:R-:W-:Y:S02]  /*f640*/  R2UR UR9, R5 ;  /* 0x00000000050972ca */ /* 0x000fe400000e0000 */
[----:B------:R-:W-:Y:S01]  /*f650*/  R2UR UR14, R10 ;  /* 0x000000000a0e72ca */ /* 0x000fe200000e0000 */
[----:B------:R-:W-:Y:S01]  /*f660*/  QGMMA.64x32x32.F32.E4M3.E4M3 R120, gdesc[UR4], RZ, !UPT, gsb0 ;  /* 0x00600000047879f3 */ /* 0x000fe2000c0008ff */
[----:B------:R-:W-:Y:S01]  /*f670*/  R2UR UR15, R11 ;  /* 0x000000000b0f72ca */ /* 0x000fe200000e0000 */
[----:B------:R-:W-:Y:S01]  /*f680*/  VIADD R10, R13, 0x200 ;  /* 0x000002000d0a7836 */ /* 0x000fe20000000000 */
[----:B------:R-:W-:Y:S02]  /*f690*/  R2UR UR12, R4 ;  /* 0x00000000040c72ca */ /* 0x000fe400000e0000 */
[----:B------:R-:W-:-:S02]  /*f6a0*/  R2UR UR13, R5 ;  /* 0x00000000050d72ca */ /* 0x000fc400000e0000 */
[----:B------:R-:W-:Y:S01]  /*f6b0*/  R2UR UR18, R56 ;  /* 0x00000000381272ca */ /* 0x000fe200000e0000 */
[----:B------:R-:W-:Y:S01]  /*f6c0*/  VIADD R56, R13, 0x2 ;  /* 0x000000020d387836 */ /* 0x000fe20000000000 */
[----:B------:R-:W-:Y:S02]  /*f6d0*/  R2UR UR19, R57 ;  /* 0x00000000391372ca */ /* 0x000fe400000e0000 */
        /* <DEDUP_REMOVED lines=12> */
[----:B------:R-:W-:Y:S02]  /*f7a0*/  MOV R59, 0x80000020 ;  /* 0x80000020003b7802 */ /* 0x000fe40000000f00 */
        /* <DEDUP_REMOVED lines=50> */
.L_x_12714:
[----:B------:R-:W-:Y:S01]  /*fad0*/  SHF.L.U32 R9, R9, 0x1f, RZ ;  /* 0x0000001f09097819 */ /* 0x000fe200000006ff */
[----:B------:R-:W-:-:S04]  /*fae0*/  IMAD R13, R8, 0x8, R16 ;  /* 0x00000008080d7824 */ /* 0x000fc800078e0210 */
[----:B------:R0:W1:Y:S01]  /*faf0*/  SYNCS.PHASECHK.TRANS64.TRYWAIT P0, [R13+URZ+0x13250], R9 ;  /* 0x013250090d0075a7 */ /* 0x000062000800017f */
[----:B------:R-:W-:Y:S05]  /*fb00*/  @!P1 BRA `(.L_x_12715) ;  /* 0x0000000000049947 */ /* 0x000fea0003800000 */
[----:B------:R-:W-:Y:S01]  /*fb10*/  BPT.TRAP 0x1 ;  /* 0x000000040000795c */ /* 0x000fe20000300000 */
.L_x_12715:
[----:B------:R-:W-:Y:S04]  /*fb20*/  BSSY B1, `(.L_x_12716) ;  /* 0x0000004000017945 */ /* 0x000fe80003800000 */
[----:B-1----:R-:W-:Y:S05]  /*fb30*/  @P0 BRA `(.L_x_12717) ;  /* 0x0000000000080947 */ /* 0x002fea0003800000 */
[----:B------:R-:W1:Y:S02]  /*fb40*/  SYNCS.PHASECHK.TRANS64.TRYWAIT P0, [R13+URZ+0x13250], R9 ;  /* 0x013250090d0075a7 */ /* 0x000e64000800017f */
[----:B-1----:R-:W-:Y:S05]  /*fb50*/  @!P0 BRA `(.L_x_12718) ;  /* 0x000000b400c88947 */ /* 0x002fea0003800000 */
.L_x_12717:
[----:B------:R-:W-:Y:S05]  /*fb60*/  BSYNC B1 ;  /* 0x0000000000017941 */ /* 0x000fea0003800000 */
.L_x_12716:
        /* <DEDUP_REMOVED lines=42> */
[----:B------:R-:W-:Y:S01]  /*fe10*/  IMAD.MOV.U32 R11, RZ, RZ, -0x3ffffff0 ;  /* 0xc0000010ff0b7424 */ /* 0x000fe200078e00ff */
        /* <DEDUP_REMOVED lines=83> */
[----:B------:R-:W-:Y:S01]  /*10350*/  @!P0 IMAD R15, R15, 0x8, R16 ;  /* 0x000000080f0f8824 */ /* 0x000fe200078e0210 */
[----:B------:R-:W-:-:S03]  /*10360*/  FMNMX.FTZ R133, R124, R133, !PT ;  /* 0x000000857c857209 */ /* 0x000fc60007810000 */
[----:B------:R-:W2:Y:S01]  /*10370*/  MUFU.TANH R126, R126 ;  /* 0x0000007e007e7308 */ /* 0x000ea20000002400 */
[----:B-1----:R-:W-:Y:S01]  /*10380*/  FMNMX.FTZ R134, R122, R134, !PT ;  /* 0x000000867a867209 */ /* 0x002fe20007810000 */
[----:B------:R-:W-:-:S03]  /*10390*/  @!P0 VIADD R15, R15, 0x13240 ;  /* 0x000132400f0f8836 */ /* 0x000fc60000000000 */
[----:B------:R-:W-:Y:S02]  /*103a0*/  FMNMX.FTZ R134, R123, R134, !PT ;  /* 0x000000867b867209 */ /* 0x000fe40007810000 */
[----:B------:R-:W-:Y:S01]  /*103b0*/  @!P0 PRMT R15, RZ, 0x654, R15 ;  /* 0x00000654ff0f8816 */ /* 0x000fe2000000000f */
        /* <DEDUP_REMOVED lines=102> */
[----:B------:R0:W-:Y:S01]  /*10a20*/  MUFU.TANH R133, R134 ;  /* 0x0000008600857308 */ /* 0x0001e20000002400 */
[----:B--2---:R-:W-:-:S07]  /*10a30*/  FMNMX.FTZ R57, R85, R57, !PT ;  /* 0x0000003955397209 */ /* 0x004fce0007810000 */
[----:B------:R-:W2:Y:S01]  /*10a40*/  MUFU.TANH R132, R132 ;  /* 0x0000008400847308 */ /* 0x000ea20000002400 */
[----:B0-----:R-:W-:Y:S01]  /*10a50*/  FMUL.FTZ R134, R2, R58 ;  /* 0x0000003a02867220 */ /* 0x001fe20000410000 */
[----:B-1----:R-:W-:-:S06]  /*10a60*/  FMNMX.FTZ R56, R86, R56, !PT ;  /* 0x0000003856387209 */ /* 0x002fcc0007810000 */
[----:B------:R-:W0:Y:S08]  /*10a70*/  MUFU.TANH R87, R87 ;  /* 0x0000005700577308 */ /* 0x000e300000002400 */
[----:B------:R-:W1:Y:S01]  /*10a80*/  MUFU.TANH R134, R134 ;  /* 0x0000008600867308 */ /* 0x000e620000002400 */
[----:B--2---:R-:W-:-:S04]  /*10a90*/  FMNMX.FTZ R57, R132, R57, !PT ;  /* 0x0000003984397209 */ /* 0x004fc80007810000 */
[----:B------:R-:W-:-:S03]  /*10aa0*/  FMNMX.FTZ R57, R133, R57, !PT ;  /* 0x0000003985397209 */ /* 0x000fc60007810000 */
        /* <DEDUP_REMOVED lines=26> */
[----:B------:R-:W-:-:S05]  /*10c50*/  IMAD.MOV.U32 R57, RZ, RZ, -0x3ffffff0 ;  /* 0xc0000010ff397424 */ /* 0x000fca00078e00ff */
[----:B------:R-:W-:Y:S02]  /*10c60*/  R2UR UR7, R57 ;  /* 0x00000000390772ca */ /* 0x000fe400000e0000 */
[----:B-1----:R-:W-:Y:S02]  /*10c70*/  FMNMX.FTZ R58, R70, R56, !PT ;  /* 0x00000038463a7209 */ /* 0x002fe40007810000 */
[----:B------:R-:W0:Y:S02]  /*10c80*/  SHFL.BFLY PT, R56, R60, 0x2, 0x1f ;  /* 0x0c401f003c387f89 */ /* 0x000e2400000e0000 */
[----:B--2---:R-:W-:-:S05]  /*10c90*/  FMNMX.FTZ R58, R71, R58, !PT ;  /* 0x0000003a473a7209 */ /* 0x004fca0007810000 */
[----:B------:R-:W1:Y:S01]  /*10ca0*/  SHFL.BFLY PT, R59, R58, 0x2, 0x1f ;  /* 0x0c401f003a3b7f89 */ /* 0x000e6200000e0000 */
[----:B0-----:R-:W-:Y:S01]  /*10cb0*/  FMNMX.FTZ R60, R60, R56, !PT ;  /* 0x000000383c3c7209 */ /* 0x001fe20007810000 */
[----:B------:R-:W-:-:S04]  /*10cc0*/  VIADD R56, R8, 0x180 ;  /* 0x0000018008387836 */ /* 0x000fc80000000000 */
[----:B------:R-:W0:Y:S01]  /*10cd0*/  SHFL.BFLY PT, R57, R60, 0x1, 0x1f ;  /* 0x0c201f003c397f89 */ /* 0x000e2200000e0000 */
[----:B------:R-:W-:Y:S02]  /*10ce0*/  R2UR UR6, R56 ;  /* 0x00000000380672ca */ /* 0x000fe400000e0000 */
[----:B-1----:R-:W-:Y:S02]  /*10cf0*/  FMNMX.FTZ R59, R58, R59, !PT ;  /* 0x0000003b3a3b7209 */ /* 0x002fe40007810000 */
[----:B------:R-:W-:-:S03]  /*10d00*/  MOV R58, UR36 ;  /* 0x00000024003a7c02 */ /* 0x000fc60008000f00 */
[----:B------:R-:W1:Y:S06]  /*10d10*/  SHFL.BFLY PT, R56, R59, 0x1, 0x1f ;  /* 0x0c201f003b387f89 */ /* 0x000e6c00000e0000 */
[----:B------:R-:W-:Y:S01]  /*10d20*/  QGMMA.64x64x32.F32.E4M3.E4M3 R24, R140, gdesc[UR4], R24, gsb0 ;  /* 0x00e000048c187df3 */ /* 0x000fe20008000818 */
[----:B0-----:R-:W-:Y:S01]  /*10d30*/  FMNMX.FTZ R60, R60, R57, !PT ;  /* 0x000000393c3c7209 */ /* 0x001fe20007810000 */
[----:B------:R-:W-:-:S04]  /*10d40*/  IMAD.MOV.U32 R57, RZ, RZ, -0x3ffffff0 ;  /* 0xc0000010ff397424 */ /* 0x000fc800078e00ff */
[C---:B------:R-:W-:Y:S01]  /*10d50*/  FADD.FTZ R3, -R60.reuse, R3 ;  /* 0x000000033c037221 */ /* 0x040fe20000010100 */
[----:B------:R-:W-:Y:S01]  /*10d60*/  R2UR UR7, R57 ;  /* 0x00000000390772ca */ /* 0x000fe200000e0000 */
[-C--:B------:R-:W-:Y:S02]  /*10d70*/  FFMA.FTZ R57, R60, R58.reuse, -8 ;  /* 0xc10000003c397423 */ /* 0x080fe4000001003a */
[----:B------:R-:W-:Y:S01]  /*10d80*/  FMUL.FTZ R3, R3, R58 ;  /* 0x0000003a03037220 */ /* 0x000fe20000410000 */
[----:B-1----:R-:W-:Y:S01]  /*10d90*/  FMNMX.FTZ R59, R59, R56, !PT ;  /* 0x000000383b3b7209 */ /* 0x002fe20007810000 */
[----:B------:R-:W-:Y:S02]  /*10da0*/  VIADD R56, R8, 0x200 ;  /* 0x0000020008387836 */ /* 0x000fe40000000000 */
[-CC-:B------:R-:W-:Y:S01]  /*10db0*/  FFMA.FTZ R9, R9, R58.reuse, -R57.reuse ;  /* 0x0000003a09097223 */ /* 0x180fe20000010839 */
[----:B------:R-:W-:-:S01]  /*10dc0*/  FFMA.FTZ R10, R10, R58, -R57 ;  /* 0x0000003a0a0a7223 */ /* 0x000fc20000010839 */
[----:B------:R-:W-:Y:S01]  /*10dd0*/  FFMA.FTZ R104, R104, R58, -R57 ;  /* 0x0000003a68687223 */ /* 0x000fe20000010839 */
[----:B------:R-:W-:-:S01]  /*10de0*/  FADD.FTZ R8, -R59, R12 ;  /* 0x0000000c3b087221 */ /* 0x000fc20000010100 */
        /* <DEDUP_REMOVED lines=70> */
[----:B------:R-:W-:-:S02]  /*11250*/  WARPGROUP.DEPBAR.LE gsb0, 0x0 ;  /* 0x00008000000079c5 */ /* 0x000fc40000010000 */
[----:B------:R-:W2:Y:S01]  /*11260*/  MUFU.EX2 R10, R10 ;  /* 0x0000000a000a7308 */ /* 0x000ea20000000800 */
[----:B0-----:R-:W-:-:S01]  /*11270*/  FFMA.FTZ R20, R3, R20, R9 ;  /* 0x0000001403147223 */ /* 0x001fc20000010009 */
[----:B------:R-:W-:Y:S01]  /*11280*/  WARPGROUP.ARRIVE ;  /* 0x00000000000079c5 */ /* 0x000fe20000000000 */
[----:B------:R-:W-:-:S01]  /*11290*/  FFMA.FTZ R78, R78, R58, -R69 ;  /* 0x0000003a4e4e7223 */ /* 0x000fc20000010845 */
[-CC-:B------:R-:W-:Y:S01]  /*112a0*/  FFMA.FTZ R79, R79, R58.reuse, -R69.reuse ;  /* 0x0000003a4f4f7223 */ /* 0x180fe20000010845 */
[----:B------:R-:W-:-:S01]  /*112b0*/  FFMA.FTZ R82, R82, R58, -R69 ;  /* 0x0000003a52527223 */ /* 0x000fc20000010845 */
[-CC-:B------:R-:W-:Y:S01]  /*112c0*/  FFMA.FTZ R83, R83, R58.reuse, -R69.reuse ;  /* 0x0000003a53537223 */ /* 0x180fe20000010845 */
[----:B------:R-:W-:-:S01]  /*112d0*/  FFMA.FTZ R86, R86, R58, -R69 ;  /* 0x0000003a56567223 */ /* 0x000fc20000010845 */
        /* <DEDUP_REMOVED lines=13> */
[----:B------:R-:W-:-:S03]  /*113b0*/  FFMA.FTZ R69, R71, R58, -R69 ;  /* 0x0000003a47457223 */ /* 0x000fc60000010845 */
        /* <DEDUP_REMOVED lines=156> */
.L_x_12719:
[----:B------:R-:W2:Y:S01]  /*11d80*/  LDL R15, [R1+0x1c] ;  /* 0x00001c00010f7983 */ /* 0x000ea20000100800 */
[----:B------:R-:W-:Y:S01]  /*11d90*/  ISETP.GT.AND P0, PT, R14, RZ, PT ;  /* 0x000000ff0e00720c */ /* 0x000fe20003f04270 */
[----:B------:R-:W-:Y:S01]  /*11da0*/  VIADD R13, R13, 0x13260 ;  /* 0x000132600d0d7836 */ /* 0x000fe20000000000 */
        /* <DEDUP_REMOVED lines=77> */
[----:B--2---:R-:W-:-:S04]  /*12280*/  PRMT R13, R15, 0x654, R13 ;  /* 0x000006540f0d7816 */ /* 0x004fc8000000000d */
[----:B------:R1:W-:Y:S01]  /*12290*/  SYNCS.ARRIVE.TRANS64.RED.A1T0 RZ, [R13+URZ], RZ ;  /* 0x000000ff0dff79a7 */ /* 0x0003e2000810043f */
[----:B------:R-:W-:Y:S05]  /*122a0*/  @P0 BRA `(.L_x_12720) ;  /* 0xffffffd000540947 */ /* 0x000fea000383ffff */
.L_x_12708:
[----:B------:R-:W-:Y:S05]  /*122b0*/  BSYNC B0 ;  /* 0x0000000000007941 */ /* 0x000fea0003800000 */
.L_x_12707:
[----:B------:R-:W-:Y:S06]  /*122c0*/  BAR.ARV 0x8, 0x200 ;  /* 0x0208000000007b1d */ /* 0x000fec0000002000 */
[----:B------:R-:W-:Y:S05]  /*122d0*/  @!P1 BRA `(.L_x_12721) ;  /* 0x0000000000049947 */ /* 0x000fea0003800000 */
[----:B------:R-:W-:Y:S01]  /*122e0*/  BPT.TRAP 0x1 ;  /* 0x000000040000795c */ /* 0x000fe20000300000 */
.L_x_12721:
[----:B------:R-:W-:Y:S02]  /*122f0*/  LEA R8, R22, R16, 0x3 ;  /* 0x0000001016087211 */ /* 0x000fe400078e18ff */
[----:B------:R-:W-:-:S04]  /*12300*/  SHF.L.U32 R3, R23, 0x1f, RZ ;  /* 0x0000001f17037819 */ /* 0x000fc800000006ff */
[----:B------:R2:W3:Y:S01]  /*12310*/  SYNCS.PHASECHK.TRANS64.TRYWAIT P0, [R8+URZ+0x13250], R3 ;  /* 0x01325003080075a7 */ /* 0x0004e2000800017f */
[----:B------:R-:W-:Y:S05]  /*12320*/  @!P1 BRA `(.L_x_12722) ;  /* 0x0000000000049947 */ /* 0x000fea0003800000 */
[----:B------:R-:W-:Y:S01]  /*12330*/  BPT.TRAP 0x1 ;  /* 0x000000040000795c */ /* 0x000fe20000300000 */
.L_x_12722:
[----:B------:R-:W-:Y:S04]  /*12340*/  BSSY B0, `(.L_x_12723) ;  /* 0x0000004000007945 */ /* 0x000fe80003800000 */
[----:B---3--:R-:W-:Y:S05]  /*12350*/  @P0 BRA `(.L_x_12724) ;  /* 0x0000000000080947 */ /* 0x008fea0003800000 */
[----:B------:R-:W3:Y:S02]  /*12360*/  SYNCS.PHASECHK.TRANS64.TRYWAIT P0, [R8+URZ+0x13250], R3 ;  /* 0x01325003080075a7 */ /* 0x000ee4000800017f */
[----:B---3--:R-:W-:Y:S05]  /*12370*/  @!P0 BRA `(.L_x_12725) ;  /* 0x0000008c00d48947 */ /* 0x008fea0003800000 */
.L_x_12724:
[----:B------:R-:W-:Y:S05]  /*12380*/  BSYNC B0 ;  /* 0x0000000000007941 */ /* 0x000fea0003800000 */
.L_x_12723:
[----:B------:R-:W4:Y:S04]  /*12390*/  LDL R9, [R1+0x64] ;  /* 0x0000640001097983 */ /* 0x000f280000100800 */
[----:B------:R-:W5:Y:S01]  /*123a0*/  LDL R12, [R1+0x50] ;  /* 0x00005000010c7983 */ /* 0x000f620000100800 */
        /* <DEDUP_REMOVED lines=8> */
[----:B--23--:R-:W-:-:S05]  /*12430*/  LOP3.LUT R3, R16, 0x10000, RZ, 0xfc, !PT ;  /* 0x0001000010037812 */ /* 0x00cfca00078efcff */
[----:B------:R-:W-:Y:S02]  /*12440*/  IMAD R2, R22, 0x280, R3 ;  /* 0x0000028016027824 */ /* 0x000fe400078e0203 */
[----:B------:R-:W-:Y:S01]  /*12450*/  IMAD.MOV.U32 R3, RZ, RZ, -0x3ffffff0 ;  /* 0xc0000010ff037424 */ /* 0x000fe200078e00ff */
[----:B------:R-:W4:Y:S02]  /*12460*/  @P0 LDC.64 R6, c[0x0][0x9c8] ;  /* 0x00027200ff060b82 */ /* 0x000f240000000a00 */
[----:B------:R-:W-:Y:S02]  /*12470*/  R2UR UR6, R2 ;  /* 0x00000000020672ca */ /* 0x000fe400000e0000 */
[----:B------:R-:W-:-:S04]  /*12480*/  R2UR UR7, R3 ;  /* 0x00000000030772ca */ /* 0x000fc800000e0000 */
[----:B------:R-:W2:Y:S09]  /*12490*/  @P0 LDC.64 R4, c[0x0][0x9d0] ;  /* 0x00027400ff040b82 */ /* 0x000eb20000000a00 */
[----:B------:R-:W-:Y:S03]  /*124a0*/  QGMMA.64x64x32.F32.E4M3.E4M3 R24, R152, gdesc[UR4], R24, gsb0 ;  /* 0x00e0000498187df3 */ /* 0x000fe60008000818 */
[----:B------:R-:W-:-:S02]  /*124b0*/  WARPGROUP.DEPBAR.LE gsb0, 0x0 ;  /* 0x00008000000079c5 */ /* 0x000fc40000010000 */
[----:B------:R-:W-:Y:S01]  /*124c0*/  WARPGROUP.ARRIVE ;  /* 0x00000000000079c5 */ /* 0x000fe20000000000 */
[----:B----4-:R-:W-:-:S04]  /*124d0*/  @P0 IMAD R10, R9, R6, RZ ;  /* 0x00000006090a0224 */ /* 0x010fc800078e02ff */
[C---:B-----5:R-:W-:Y:S02]  /*124e0*/  @P0 IMAD R3, R12.reuse, R7, R10 ;  /* 0x000000070c030224 */ /* 0x060fe400078e020a */
[----:B------:R-:W-:Y:S01]  /*124f0*/  @P0 IMAD.WIDE.U32 R6, R12, R6, RZ ;  /* 0x000000060c060225 */ /* 0x000fe200078e00ff */
[----:B------:R-:W-:-:S03]  /*12500*/  @P0 SHF.R.S32.HI R9, RZ, 0x1f, R11 ;  /* 0x0000001fff090819 */ /* 0x000fc6000001140b */
[----:B------:R-:W-:Y:S02]  /*12510*/  @P0 IMAD.IADD R7, R7, 0x1, R3 ;  /* 0x0000000107070824 */ /* 0x000fe400078e0203 */
[-C--:B--2---:R-:W-:Y:S02]  /*12520*/  @P0 IMAD R10, R9, R4.reuse, RZ ;  /* 0x00000004090a0224 */ /* 0x084fe400078e02ff */
[----:B------:R-:W-:Y:S02]  /*12530*/  IMAD.MOV.U32 R9, RZ, RZ, 0x3f800000 ;  /* 0x3f800000ff097424 */ /* 0x000fe400078e00ff */
[C---:B------:R-:W-:Y:S02]  /*12540*/  @P0 IMAD R3, R11.reuse, R5, R10 ;  /* 0x000000050b030224 */ /* 0x040fe400078e020a */
[----:B------:R-:W-:-:S04]  /*12550*/  @P0 IMAD.WIDE.U32 R4, R11, R4, R6 ;  /* 0x000000040b040225 */ /* 0x000fc800078e0006 */
[----:B------:R-:W-:Y:S01]  /*12560*/  @P0 IMAD.IADD R3, R5, 0x1, R3 ;  /* 0x0000000105030824 */ /* 0x000fe200078e0203 */
[----:B------:R-:W-:Y:S01]  /*12570*/  @P0 LEA R6, P2, R4, UR4, 0x2 ;  /* 0x0000000404060c11 */ /* 0x000fe2000f8410ff */
[----:B------:R-:W-:-:S03]  /*12580*/  IMAD.MOV.U32 R5, RZ, RZ, -0x3ffffff0 ;  /* 0xc0000010ff057424 */ /* 0x000fc600078e00ff */
[----:B------:R-:W-:Y:S01]  /*12590*/  @P0 LEA.HI.X R7, R4, UR5, R3, 0x2, P2 ;  /* 0x0000000504070c11 */ /* 0x000fe200090f1403 */
[----:B------:R-:W-:Y:S01]  /*125a0*/  VIADD R4, R2, 0x80 ;  /* 0x0000008002047836 */ /* 0x000fe20000000000 */
[----:B------:R-:W-:-:S03]  /*125b0*/  R2UR UR7, R5 ;  /* 0x00000000050772ca */ /* 0x000fc600000e0000 */
[----:B------:R2:W3:Y:S01]  /*125c0*/  @P0 LDG.E R9, desc[UR40][R6.64] ;  /* 0x0000002806090981 */ /* 0x0004e2000c1e1900 */
[----:B------:R-:W-:Y:S01]  /*125d0*/  R2UR UR6, R4 ;  /* 0x00000000040672ca */ /* 0x000fe200000e0000 */
[----:B------:R-:W-:Y:S02]  /*125e0*/  VIADD R4, R2, 0x100 ;  /* 0x0000010002047836 */ /* 0x000fe40000000000 */
[----:B------:R-:W-:Y:S01]  /*125f0*/  IMAD.MOV.U32 R5, RZ, RZ, -0x3ffffff0 ;  /* 0xc0000010ff057424 */ /* 0x000fe200078e00ff */
[----:B------:R-:W-:Y:S01]  /*12600*/  SHFL.BFLY PT, R3, R20, 0x2, 0x1f ;  /* 0x0c401f0014037f89 */ /* 0x000fe200000e0000 */
[----:B------:R-:W-:-:S03]  /*12610*/  IMAD.MOV.U32 R10, RZ, RZ, RZ ;  /* 0x000000ffff0a7224 */ /* 0x000fc600078e00ff */
[----:B--2---:R-:W2:Y:S05]  /*12620*/  SHFL.BFLY PT, R7, R0, 0x2, 0x1f ;  /* 0x0c401f0000077f89 */ /* 0x004eaa00000e0000 */
[----:B------:R-:W-:Y:S01]  /*12630*/  QGMMA.64x64x32.F32.E4M3.E4M3 R24, R148, gdesc[UR4], R24, gsb0 ;  /* 0x00e0000494187df3 */ /* 0x000fe20008000818 */
[----:B------:R-:W-:Y:S01]  /*12640*/  R2UR UR6, R4 ;  /* 0x00000000040672ca */ /* 0x000fe200000e0000 */
[C---:B------:R-:W-:Y:S01]  /*12650*/  VIADD R4, R2.reuse, 0x180 ;  /* 0x0000018002047836 */ /* 0x040fe20000000000 */
[----:B------:R-:W-:Y:S01]  /*12660*/  R2UR UR7, R5 ;  /* 0x00000000050772ca */ /* 0x000fe200000e0000 */
[----:B------:R-:W-:Y:S01]  /*12670*/  VIADD R2, R2, 0x200 ;  /* 0x0000020002027836 */ /* 0x000fe20000000000 */
[----:B------:R-:W-:Y:S01]  /*12680*/  MOV R5, 0xc0000010 ;  /* 0xc000001000057802 */ /* 0x000fe20000000f00 */
[----:B--2---:R-:W-:-:S01]  /*12690*/  FADD.FTZ R7, R7, R0 ;  /* 0x0000000007077221 */ /* 0x004fc20000010000 */
[----:B------:R-:W-:Y:S01]  /*126a0*/  IMAD.MOV.U32 R0, RZ, RZ, -0x800000 ;  /* 0xff800000ff007424 */ /* 0x000fe200078e00ff */
[----:B------:R-:W-:-:S02]  /*126b0*/  WARPGROUP.DEPBAR.LE gsb0, 0x0 ;  /* 0x00008000000079c5 */ /* 0x000fc40000010000 */
[----:B------:R-:W-:-:S06]  /*126c0*/  WARPGROUP.ARRIVE ;  /* 0x00000000000079c5 */ /* 0x000fcc0000000000 */
[----:B------:R-:W-:Y:S01]  /*126d0*/  QGMMA.64x64x32.F32.E4M3.E4M3 R24, R144, gdesc[UR4], R24, gsb0 ;  /* 0x00e0000490187df3 */ /* 0x000fe20008000818 */
[----:B------:R-:W-:Y:S01]  /*126e0*/  R2UR UR6, R4 ;  /* 0x00000000040672ca */ /* 0x000fe200000e0000 */
[----:B------:R-:W-:Y:S01]  /*126f0*/  FADD.FTZ R4, R3, R20 ;  /* 0x0000001403047221 */ /* 0x000fe20000010000 */
[----:B------:R-:W-:Y:S01]  /*12700*/  R2UR UR7, R5 ;  /* 0x00000000050772ca */ /* 0x000fe200000e0000 */
[----:B------:R-:W-:-:S03]  /*12710*/  IMAD.MOV.U32 R3, RZ, RZ, -0x3ffffff0 ;  /* 0xc0000010ff037424 */ /* 0x000fc600078e00ff */
[----:B------:R-:W2:Y:S02]  /*12720*/  SHFL.BFLY PT, R5, R4, 0x1, 0x1f ;  /* 0x0c201f0004057f89 */ /* 0x000ea400000e0000 */
[----:B--2---:R-:W-:-:S01]  /*12730*/  FADD.FTZ R6, R4, R5 ;  /* 0x0000000504067221 */ /* 0x004fc20000010000 */
[----:B------:R-:W-:-:S03]  /*12740*/  IMAD.MOV.U32 R4, RZ, RZ, RZ ;  /* 0x000000ffff047224 */ /* 0x000fc600078e00ff */
[C---:B------:R-:W-:Y:S01]  /*12750*/  FMUL.FTZ R5, R6.reuse, 0.00390625 ;  /* 0x3b80000006057820 */ /* 0x040fe20000410000 */
[----:B------:R-:W-:-:S04]  /*12760*/  FSETP.NE.FTZ.AND P0, PT, R6, RZ, PT ;  /* 0x000000ff0600720b */ /* 0x000fc80003f15000 */
[----:B------:R-:W-:-:S09]  /*12770*/  FSETP.NE.FTZ.AND P2, PT, R5, RZ, PT ;  /* 0x000000ff0500720b */ /* 0x000fd20003f55000 */
[----:B------:R-:W-:Y:S08]  /*12780*/  @P0 MUFU.RCP R4, R6 ;  /* 0x0000000600040308 */ /* 0x000ff00000001000 */
[----:B------:R-:W2:Y:S02]  /*12790*/  @P2 MUFU.LG2 R5, R5 ;  /* 0x0000000500052308 */ /* 0x000ea40000000c00 */
[----:B--2---:R-:W-:Y:S01]  /*127a0*/  @P2 FMUL.FTZ R6, R5, 0.69314718246459960938 ;  /* 0x3f31721805062820 */ /* 0x004fe20000410000 */
[----:B------:R-:W-:-:S02]  /*127b0*/  WARPGROUP.DEPBAR.LE gsb0, 0x0 ;  /* 0x00008000000079c5 */ /* 0x000fc40000010000 */
[----:B------:R-:W-:-:S06]  /*127c0*/  WARPGROUP.ARRIVE ;  /* 0x00000000000079c5 */ /* 0x000fcc0000000000 */
[----:B------:R-:W-:Y:S01]  /*127d0*/  QGMMA.64x64x32.F32.E4M3.E4M3 R24, R140, gdesc[UR4], R24, gsb0 ;  /* 0x00e000048c187df3 */ /* 0x000fe20008000818 */
[----:B------:R-:W-:Y:S02]  /*127e0*/  R2UR UR6, R2 ;  /* 0x00000000020672ca */ /* 0x000fe400000e0000 */
[----:B------:R-:W-:Y:S01]  /*127f0*/  R2UR UR7, R3 ;  /* 0x00000000030772ca */ /* 0x000fe200000e0000 */
[----:B------:R-:W2:Y:S01]  /*12800*/  SHFL.BFLY PT, R2, R7, 0x1, 0x1f ;  /* 0x0c201f0007027f89 */ /* 0x000ea200000e0000 */
[----:B------:R-:W-:Y:S01]  /*12810*/  @P2 FMUL.FTZ R3, R58, 0.69314718246459960938 ;  /* 0x3f3172183a032820 */ /* 0x000fe20000410000 */
[----:B--2---:R-:W-:Y:S01]  /*12820*/  FADD.FTZ R11, R7, R2 ;  /* 0x00000002070b7221 */ /* 0x004fe20000010000 */
[----:B------:R-:W-:Y:S02]  /*12830*/  IMAD.MOV.U32 R2, RZ, RZ, -0x800000 ;  /* 0xff800000ff027424 */ /* 0x000fe400078e00ff */
[----:B------:R-:W-:Y:S01]  /*12840*/  @P2 FFMA.FTZ R2, R3, R60, R6 ;  /* 0x0000003c03022223 */ /* 0x000fe20000010006 */
[C---:B-1----:R-:W-:Y:S01]  /*12850*/  FMUL.FTZ R13, R11.reuse, 0.00390625 ;  /* 0x3b8000000b0d7820 */ /* 0x042fe20000410000 */
[----:B------:R-:W-:-:S04]  /*12860*/  FSETP.NE.FTZ.AND P0, PT, R11, RZ, PT ;  /* 0x000000ff0b00720b */ /* 0x000fc80003f15000 */
[----:B------:R-:W-:-:S09]  /*12870*/  FSETP.NE.FTZ.AND P3, PT, R13, RZ, PT ;  /* 0x000000ff0d00720b */ /* 0x000fd20003f75000 */
[----:B------:R-:W-:Y:S04]  /*12880*/  @P0 MUFU.RCP R10, R11 ;  /* 0x0000000b000a0308 */ /* 0x000fe80000001000 */
[----:B0-----:R-:W-:-:S04]  /*12890*/  @P3 FMUL.FTZ R15, R58, 0.69314718246459960938 ;  /* 0x3f3172183a0f3820 */ /* 0x001fc80000410000 */
[----:B------:R-:W0:Y:S02]  /*128a0*/  @P3 MUFU.LG2 R7, R13 ;  /* 0x0000000d00073308 */ /* 0x000e240000000c00 */
[----:B0-----:R-:W-:-:S04]  /*128b0*/  @P3 FMUL.FTZ R12, R7, 0.69314718246459960938 ;  /* 0x3f317218070c3820 */ /* 0x001fc80000410000 */
[----:B------:R-:W-:Y:S01]  /*128c0*/  @P3 FFMA.FTZ R0, R15, R59, R12 ;  /* 0x0000003b0f003223 */ /* 0x000fe2000001000c */
[----:B------:R-:W-:Y:S02]  /*128d0*/  WARPGROUP.DEPBAR.LE gsb0, 0x0 ;  /* 0x00008000000079c5 */ /* 0x000fe40000010000 */
[----:B------:R-:W-:-:S06]  /*128e0*/  WARPGROUP.ARRIVE ;  /* 0x00000000000079c5 */ /* 0x000fcc0000000000 */
[----:B------:R-:W-:Y:S01]  /*128f0*/  QGMMA.64x64x32.F32.E4M3.E4M3 R24, R136, gdesc[UR4], R24, gsb0 ;  /* 0x00e0000488187df3 */ /* 0x000fe20008000818 */
[-C--:B---3--:R-:W-:Y:S01]  /*12900*/  FMUL.FTZ R4, R4, R9.reuse ;  /* 0x0000000904047220 */ /* 0x088fe20000410000 */
[----:B------:R-:W-:Y:S01]  /*12910*/  FMUL.FTZ R5, R10, R9 ;  /* 0x000000090a057220 */ /* 0x000fe20000410000 */
[----:B------:R-:W-:Y:S02]  /*12920*/  WARPGROUP.DEPBAR.LE gsb0, 0x0 ;  /* 0x00008000000079c5 */ /* 0x000fe40000010000 */
[----:B------:R-:W-:Y:S05]  /*12930*/  @!P1 BRA `(.L_x_12726) ;  /* 0x0000000000049947 */ /* 0x000fea0003800000 */
[----:B------:R-:W-:Y:S01]  /*12940*/  BPT.TRAP 0x1 ;  /* 0x000000040000795c */ /* 0x000fe20000300000 */
.L_x_12726:
[----:B------:R-:W2:Y:S01]  /*12950*/  LDL.LU R3, [R1+0x1c] ;  /* 0x00001c0001037983 */ /* 0x000ea20000300800 */
[----:B------:R-:W-:Y:S02]  /*12960*/  VIADD R8, R8, 0x13260 ;  /* 0x0001326008087836 */ /* 0x000fe40000000000 */
[-C--:B------:R-:W-:Y:S01]  /*12970*/  FMUL.FTZ R56, R25, R4.reuse ;  /* 0x0000000419387220 */ /* 0x080fe20000410000 */
[-C--:B------:R-:W-:Y:S01]  /*12980*/  FMUL.FTZ R58, R24, R4.reuse ;  /* 0x00000004183a7220 */ /* 0x080fe20000410000 */
[----:B------:R-:W3:Y:S01]  /*12990*/  LDL.LU R16, [R1+0x60] ;  /* 0x0000600001107983 */ /* 0x000ee20000300800 */
[----:B------:R-:W-:Y:S02]  /*129a0*/  VIADD R22, R22, 0x1 ;  /* 0x0000000116167836 */ /* 0x000fe40000000000 */
[-C--:B------:R-:W-:Y:S01]  /*129b0*/  FMUL.FTZ R25, R28, R4.reuse ;  /* 0x000000041c197220 */ /* 0x080fe20000410000 */
[-C--:B------:R-:W-:Y:S02]  /*129c0*/  FMUL.FTZ R29, R29, R4.reuse ;  /* 0x000000041d1d7220 */ /* 0x080fe40000410000 */
        /* <DEDUP_REMOVED lines=30> */
[----:B---3--:R-:W-:Y:S02]  /*12bb0*/  VIADD R16, R16, 0x1 ;  /* 0x0000000110107836 */ /* 0x008fe40000000000 */
[----:B------:R-:W-:Y:S01]  /*12bc0*/  FMUL.FTZ R8, R49, R4 ;  /* 0x0000000431087220 */ /* 0x000fe20000410000 */
[----:B------:R0:W-:Y:S02]  /*12bd0*/  SYNCS.ARRIVE.TRANS64.RED.A1T0 RZ, [R3+URZ], RZ ;  /* 0x000000ff03ff79a7 */ /* 0x0001e4000810043f */
[----:B------:R1:W-:Y:S01]  /*12be0*/  STL [R1+0x60], R16 ;  /* 0x0000601001007387 */ /* 0x0003e20000100800 */
[----:B------:R-:W-:Y:S01]  /*12bf0*/  SEL R4, RZ, 0x1, P0 ;  /* 0x00000001ff047807 */ /* 0x000fe20000000000 */
[----:B0-----:R-:W-:-:S03]  /*12c00*/  FMUL.FTZ R3, R50, R5 ;  /* 0x0000000532037220 */ /* 0x001fc60000410000 */
[----:B------:R-:W-:-:S07]  /*12c10*/  LOP3.LUT R23, R23, R4, RZ, 0x3c, !PT ;  /* 0x0000000417177212 */ /* 0x000fce00078e3cff */
.L_x_12664:
        /* <DEDUP_REMOVED lines=15> */
[----:B------:R-:W-:Y:S01]  /*12d10*/  F2FP.BF16.F32.PACK_AB R9, R46, R9 ;  /* 0x000000092e09723e */ /* 0x000fe200000010ff */
[----:B------:R-:W-:Y:S01]  /*12d20*/  ULDC.64 UR6, c[0x0][0xb98] ;  /* 0x0002e60000067ab9 */ /* 0x000fe20000000a00 */
[----:B------:R-:W3:Y:S04]  /*12d30*/  LDL.LU R4, [R1+0x50] ;  /* 0x0000500001047983 */ /* 0x000ee80000300800 */
[----:B0-----:R-:W4:Y:S01]  /*12d40*/  LDL R35, [R1+0x7c] ;  /* 0x00007c0001237983 */ /* 0x001f220000100800 */
[----:B------:R-:W-:-:S03]  /*12d50*/  F2FP.BF16.F32.PACK_AB R12, R45, R12 ;  /* 0x0000000c2d0c723e */ /* 0x000fc600000010ff */
[----:B------:R-:W4:Y:S01]  /*12d60*/  LDL R46, [R1+0x3c] ;  /* 0x00003c00012e7983 */ /* 0x000f220000100800 */
[----:B------:R-:W-:-:S03]  /*12d70*/  F2FP.BF16.F32.PACK_AB R11, R44, R11 ;  /* 0x0000000b2c0b723e */ /* 0x000fc600000010ff */
[----:B------:R-:W4:Y:S04]  /*12d80*/  LDL.LU R45, [R1+0x58] ;  /* 0x00005800012d7983 */ /* 0x000f280000300800 */
[----:B------:R-:W4:Y:S01]  /*12d90*/  LDL.LU R44, [R1+0x5c] ;  /* 0x00005c00012c7983 */ /* 0x000f220000300800 */
        /* <DEDUP_REMOVED lines=15> */
[----:B------:R-:W-:Y:S01]  /*12e90*/  BAR.SYNC.DEFER_BLOCKING 0x1, 0x180 ;  /* 0x0046000000007b1d */ /* 0x000fe20000010000 */
[----:B--2---:R-:W-:Y:S01]  /*12ea0*/  MOV R32, R5 ;  /* 0x0000000500207202 */ /* 0x004fe20000000f00 */
[----:B---3--:R-:W-:Y:S02]  /*12eb0*/  IMAD.MOV.U32 R34, RZ, RZ, R4 ;  /* 0x000000ffff227224 */ /* 0x008fe400078e0004 */
[----:B-1----:R-:W-:-:S05]  /*12ec0*/  IMAD.SHL.U32 R4, R27, 0x4, RZ ;  /* 0x000000041b047824 */ /* 0x002fca00078e00ff */
[----:B------:R-:W-:-:S04]  /*12ed0*/  LOP3.LUT R4, R4, 0xc, RZ, 0xc0, !PT ;  /* 0x0000000c04047812 */ /* 0x000fc800078ec0ff */
[----:B------:R-:W-:-:S05]  /*12ee0*/  IADD3 R4, P0, R4, UR4, RZ ;  /* 0x0000000404047c10 */ /* 0x000fca000ff1e0ff */
[----:B------:R-:W-:Y:S01]  /*12ef0*/  IMAD.X R5, RZ, RZ, UR5, P0 ;  /* 0x00000005ff057e24 */ /* 0x000fe200080e06ff */
[----:B------:R-:W-:-:S04]  /*12f00*/  ULDC.64 UR4, c[0x0][0xc00] ;  /* 0x0003000000047ab9 */ /* 0x000fc80000000a00 */
[----:B------:R1:W2:Y:S02]  /*12f10*/  LDG.E.CONSTANT R26, desc[UR40][R4.64] ;  /* 0x00000028041a7981 */ /* 0x0002a4000c1e9900 */
[----:B-1----:R-:W-:-:S04]  /*12f20*/  LOP3.LUT P1, R4, R27, 0x3, RZ, 0xc0, !PT ;  /* 0x000000031b047812 */ /* 0x002fc8000782c0ff */
[----:B------:R-:W-:-:S04]  /*12f30*/  ISETP.EQ.OR P1, PT, R4, 0x3, !P1 ;  /* 0x000000030400780c */ /* 0x000fc80004f22670 */
[----:B------:R-:W-:Y:S02]  /*12f40*/  SEL R27, R25, R56, P1 ;  /* 0x00000038191b7207 */ /* 0x000fe40000800000 */
[----:B------:R-:W-:Y:S02]  /*12f50*/  SEL R56, R56, R25, P1 ;  /* 0x0000001938387207 */ /* 0x000fe40000800000 */
[----:B------:R-:W-:Y:S02]  /*12f60*/  SEL R25, R15, R20, P1 ;  /* 0x000000140f197207 */ /* 0x000fe40000800000 */
[----:B------:R-:W-:Y:S02]  /*12f70*/  SEL R24, R20, R15, P1 ;  /* 0x0000000f14187207 */ /* 0x000fe40000800000 */
[----:B------:R-:W-:Y:S02]  /*12f80*/  MOV R20, R16 ;  /* 0x0000001000147202 */ /* 0x000fe40000000f00 */
[----:B0-----:R-:W-:-:S02]  /*12f90*/  MOV R21, R33 ;  /* 0x0000002100157202 */ /* 0x001fc40000000f00 */
[----:B------:R-:W-:Y:S02]  /*12fa0*/  F2FP.BF16.F32.PACK_AB R4, R55, R6 ;  /* 0x000000063704723e */ /* 0x000fe400000010ff */
[----:B------:R-:W-:Y:S02]  /*12fb0*/  SEL R29, R7, R8, P1 ;  /* 0x00000008071d7207 */ /* 0x000fe40000800000 */
[----:B-----5:R-:W-:Y:S01]  /*12fc0*/  SEL R28, R8, R7, P1 ;  /* 0x00000007081c7207 */ /* 0x020fe20000800000 */
[----:B----4-:R-:W-:Y:S01]  /*12fd0*/  IMAD.WIDE R6, R35, 0x2, R20 ;  /* 0x0000000223067825 */ /* 0x010fe200078e0214 */
[----:B------:R-:W-:Y:S02]  /*12fe0*/  SEL R33, R30, R31, P1 ;  /* 0x0000001f1e217207 */ /* 0x000fe40000800000 */
[----:B------:R-:W-:Y:S02]  /*12ff0*/  SEL R30, R31, R30, P1 ;  /* 0x0000001e1f1e7207 */ /* 0x000fe40000800000 */
[----:B------:R-:W-:-:S02]  /*13000*/  IADD3 R43, P0, R6, 0x60, RZ ;  /* 0x00000060062b7810 */ /* 0x000fc40007f1e0ff */
[----:B------:R-:W-:Y:S01]  /*13010*/  IADD3 R41, P2, R6, 0x40, RZ ;  /* 0x0000004006297810 */ /* 0x000fe20007f5e0ff */
[----:B------:R-:W-:Y:S01]  /*13020*/  IMAD.MOV.U32 R49, RZ, RZ, R32 ;  /* 0x000000ffff317224 */ /* 0x000fe200078e0020 */
[----:B------:R-:W-:Y:S02]  /*13030*/  SEL R35, R3, R4, P1 ;  /* 0x0000000403237207 */ /* 0x000fe40000800000 */
[----:B------:R-:W-:Y:S02]  /*13040*/  SEL R36, R4, R3, P1 ;  /* 0x0000000304247207 */ /* 0x000fe40000800000 */
[----:B------:R-:W-:Y:S02]  /*13050*/  LOP3.LUT R8, R41, 0x380, RZ, 0xc0, !PT ;  /* 0x0000038029087812 */ /* 0x000fe400078ec0ff */
[----:B------:R-:W-:Y:S01]  /*13060*/  LOP3.LUT R32, R43, 0x380, RZ, 0xc0, !PT ;  /* 0x000003802b207812 */ /* 0x000fe200078ec0ff */
[----:B------:R-:W-:Y:S01]  /*13070*/  IMAD.MOV.U32 R48, RZ, RZ, R34 ;  /* 0x000000ffff307224 */ /* 0x000fe200078e0022 */
[----:B------:R-:W-:-:S02]  /*13080*/  SEL R31, R13, R14, P1 ;  /* 0x0000000e0d1f7207 */ /* 0x000fc40000800000 */
[----:B------:R-:W-:Y:S02]  /*13090*/  SEL R15, R11, R12, P1 ;  /* 0x0000000c0b0f7207 */ /* 0x000fe40000800000 */
[----:B------:R-:W-:Y:S02]  /*130a0*/  SEL R14, R14, R13, P1 ;  /* 0x0000000d0e0e7207 */ /* 0x000fe40000800000 */
[----:B------:R-:W-:Y:S02]  /*130b0*/  SHF.R.U64 R8, R8, 0x3, RZ ;  /* 0x0000000308087819 */ /* 0x000fe400000012ff */
[----:B------:R-:W-:Y:S02]  /*130c0*/  SHF.R.U64 R32, R32, 0x3, RZ ;  /* 0x0000000320207819 */ /* 0x000fe400000012ff */
[----:B------:R-:W-:Y:S02]  /*130d0*/  SEL R12, R12, R11, P1 ;  /* 0x0000000b0c0c7207 */ /* 0x000fe40000800000 */
[----:B------:R-:W-:-:S02]  /*130e0*/  SEL R13, R9, R10, P1 ;  /* 0x0000000a090d7207 */ /* 0x000fc40000800000 */
[----:B------:R-:W-:Y:S02]  /*130f0*/  SEL R34, R10, R9, P1 ;  /* 0x000000090a227207 */ /* 0x000fe40000800000 */
[----:B------:R-:W-:Y:S02]  /*13100*/  LOP3.LUT R10, R8, R41, RZ, 0x3c, !PT ;  /* 0x00000029080a7212 */ /* 0x000fe400078e3cff */
[----:B------:R-:W-:Y:S02]  /*13110*/  LOP3.LUT R8, R32, R43, RZ, 0x3c, !PT ;  /* 0x0000002b20087212 */ /* 0x000fe400078e3cff */
[C---:B------:R-:W-:Y:S02]  /*13120*/  IADD3 R39, P3, R6.reuse, 0x20, RZ ;  /* 0x0000002006277810 */ /* 0x040fe40007f7e0ff */
[----:B------:R-:W-:Y:S02]  /*13130*/  LOP3.LUT R37, R6, 0x380, RZ, 0xc0, !PT ;  /* 0x0000038006257812 */ /* 0x000fe400078ec0ff */
[----:B------:R-:W-:-:S02]  /*13140*/  LOP3.LUT R4, R39, 0x380, RZ, 0xc0, !PT ;  /* 0x0000038027047812 */ /* 0x000fc400078ec0ff */
[----:B------:R-:W-:Y:S02]  /*13150*/  SHF.R.U64 R37, R37, 0x3, RZ ;  /* 0x0000000325257819 */ /* 0x000fe400000012ff */
[----:B------:R-:W-:Y:S01]  /*13160*/  SHF.R.U64 R4, R4, 0x3, RZ ;  /* 0x0000000304047819 */ /* 0x000fe200000012ff */
[--C-:B------:R-:W-:Y:S01]  /*13170*/  IMAD.X R5, RZ, RZ, R7.reuse, P3 ;  /* 0x000000ffff057224 */ /* 0x100fe200018e0607 */
[----:B------:R-:W-:Y:S02]  /*13180*/  LOP3.LUT R6, R37, R6, RZ, 0x3c, !PT ;  /* 0x0000000625067212 */ /* 0x000fe400078e3cff */
[----:B------:R-:W-:Y:S01]  /*13190*/  LOP3.LUT R4, R4, R39, RZ, 0x3c, !PT ;  /* 0x0000002704047212 */ /* 0x000fe200078e3cff */
[--C-:B------:R-:W-:Y:S01]  /*131a0*/  IMAD.X R9, RZ, RZ, R7.reuse, P0 ;  /* 0x000000ffff097224 */ /* 0x100fe200000e0607 */
[----:B------:R-:W-:Y:S01]  /*131b0*/  MOV R38, R6 ;  /* 0x0000000600267202 */ /* 0x000fe20000000f00 */
[----:B------:R-:W-:Y:S01]  /*131c0*/  IMAD.X R11, RZ, RZ, R7, P2 ;  /* 0x000000ffff0b7224 */ /* 0x000fe200010e0607 */
[----:B------:R-:W-:-:S02]  /*131d0*/  MOV R37, R4 ;  /* 0x0000000400257202 */ /* 0x000fc40000000f00 */
        /* <DEDUP_REMOVED lines=14> */
[----:B------:R-:W3:Y:S04]  /*132c0*/  SHFL.IDX PT, R34, R34, R3, 0x1c1f ;  /* 0x001c1f0322227589 */ /* 0x000ee800000e0000 */
[----:B------:R-:W-:Y:S04]  /*132d0*/  SHFL.IDX PT, R29, R29, R26, 0x1c1f ;  /* 0x001c1f1a1d1d7589 */ /* 0x000fe800000e0000 */
        /* <DEDUP_REMOVED lines=8> */
[----:B--2---:R-:W0:Y:S01]  /*13360*/  LDC R3, c[0x0][0xbe8] ;  /* 0x0002fa00ff037b82 */ /* 0x004e220000000800 */
[----:B------:R-:W-:Y:S01]  /*13370*/  MOV R27, R8 ;  /* 0x00000008001b7202 */ /* 0x000fe20000000f00 */
[----:B------:R1:W-:Y:S01]  /*13380*/  STSM.16.M88.4 [R38], R4 ;  /* 0x0000000426007844 */ /* 0x0003e20000000200 */
[----:B------:R-:W-:-:S02]  /*13390*/  SEL R8, R15, R12, P1 ;  /* 0x0000000c0f087207 */ /* 0x000fc40000800000 */
[----:B------:R-:W-:Y:S02]  /*133a0*/  SEL R10, R12, R15, P1 ;  /* 0x0000000f0c0a7207 */ /* 0x000fe40000800000 */
[----:B---3--:R-:W-:Y:S02]  /*133b0*/  SEL R9, R13, R34, P1 ;  /* 0x000000220d097207 */ /* 0x008fe40000800000 */
[----:B------:R-:W-:Y:S02]  /*133c0*/  SEL R11, R34, R13, P1 ;  /* 0x0000000d220b7207 */ /* 0x000fe40000800000 */
[----:B----4-:R-:W-:Y:S01]  /*133d0*/  SEL R12, R29, R28, P1 ;  /* 0x0000001c1d0c7207 */ /* 0x010fe20000800000 */
[----:B------:R-:W-:Y:S01]  /*133e0*/  ULDC UR8, c[0x0][0xa88] ;  /* 0x0002a20000087ab9 */ /* 0x000fe20000000800 */
[----:B------:R-:W-:Y:S01]  /*133f0*/  SEL R14, R28, R29, P1 ;  /* 0x0000001d1c0e7207 */ /* 0x000fe20000800000 */
[----:B------:R-:W2:Y:S01]  /*13400*/  LDL R34, [R1+0x68] ;  /* 0x0000680001227983 */ /* 0x000ea20000100800 */
[----:B------:R-:W-:-:S02]  /*13410*/  SEL R13, R35, R36, P1 ;  /* 0x00000024230d7207 */ /* 0x000fc40000800000 */
[----:B-1----:R-:W-:Y:S02]  /*13420*/  SEL R4, R25, R24, P1 ;  /* 0x0000001819047207 */ /* 0x002fe40000800000 */
[----:B------:R-:W-:Y:S02]  /*13430*/  SEL R6, R24, R25, P1 ;  /* 0x0000001918067207 */ /* 0x000fe40000800000 */
[----:B------:R-:W-:Y:S02]  /*13440*/  SEL R5, R31, R32, P1 ;  /* 0x000000201f057207 */ /* 0x000fe40000800000 */
[----:B------:R-:W-:Y:S02]  /*13450*/  SEL R7, R32, R31, P1 ;  /* 0x0000001f20077207 */ /* 0x000fe40000800000 */
[----:B------:R-:W-:-:S03]  /*13460*/  SEL R15, R36, R35, P1 ;  /* 0x00000023240f7207 */ /* 0x000fc60000800000 */
[----:B------:R1:W-:Y:S04]  /*13470*/  STSM.16.M88.4 [R37], R4 ;  /* 0x0000000425007844 */ /* 0x0003e80000000200 */
[----:B------:R3:W-:Y:S04]  /*13480*/  STSM.16.M88.4 [R30], R8 ;  /* 0x000000081e007844 */ /* 0x0007e80000000200 */
[----:B------:R4:W-:Y:S01]  /*13490*/  STSM.16.M88.4 [R27], R12 ;  /* 0x0000000c1b007844 */ /* 0x0009e20000000200 */
[----:B------:R-:W-:Y:S01]  /*134a0*/  BAR.SYNC.DEFER_BLOCKING 0x1, 0x180 ;  /* 0x0046000000007b1d */ /* 0x000fe20000010000 */
[----:B------:R-:W-:Y:S01]  /*134b0*/  IADD3 R24, P2, R45, UR4, RZ ;  /* 0x000000042d187c10 */ /* 0x000fe2000ff5e0ff */
[----:B------:R-:W-:-:S03]  /*134c0*/  IMAD.MOV.U32 R28, RZ, RZ, RZ ;  /* 0x000000ffff1c7224 */ /* 0x000fc600078e00ff */
[----:B------:R-:W-:Y:S01]  /*134d0*/  IADD3.X R25, R44, UR5, RZ, P2, !PT ;  /* 0x000000052c197c10 */ /* 0x000fe200097fe4ff */
[----:B------:R-:W-:Y:S01]  /*134e0*/  IMAD.IADD R31, R46, 0x1, R40 ;  /* 0x000000012e1f7824 */ /* 0x000fe200078e0228 */
[----:B------:R-:W-:Y:S01]  /*134f0*/  SHF.R.S32.HI R32, RZ, 0x1f, R42 ;  /* 0x0000001fff207819 */ /* 0x000fe2000001142a */
[----:B------:R-:W-:Y:S02]  /*13500*/  ULDC.64 UR4, c[0x0][0xb90] ;  /* 0x0002e40000047ab9 */ /* 0x000fe40000000a00 */
[----:B------:R-:W4:Y:S01]  /*13510*/  @P0 LDG.E R28, desc[UR40][R24.64] ;  /* 0x00000028181c0981 */ /* 0x000f22000c1e1900 */
[----:B0-----:R-:W-:-:S13]  /*13520*/  ISETP.NE.AND P2, PT, R3, 0x1, PT ;  /* 0x000000010300780c */ /* 0x001fda0003f45270 */
[----:B------:R-:W0:Y:S08]  /*13530*/  @P2 LDC R26, c[0x0][0xbec] ;  /* 0x0002fb00ff1a2b82 */ /* 0x000e300000000800 */
[----:B------:R-:W0:Y:S01]  /*13540*/  @P2 LDC R29, c[0x0][0xbf0] ;  /* 0x0002fc00ff1d2b82 */ /* 0x000e220000000800 */
[----:B-1----:R-:W-:Y:S01]  /*13550*/  MOV R7, R31 ;  /* 0x0000001f00077202 */ /* 0x002fe20000000f00 */
[----:B------:R-:W-:-:S04]  /*13560*/  IMAD R5, R32, UR4, RZ ;  /* 0x0000000420057c24 */ /* 0x000fc8000f8e02ff */
[----:B---3--:R-:W-:Y:S02]  /*13570*/  IMAD R11, R42, UR5, R5 ;  /* 0x000000052a0b7c24 */ /* 0x008fe4000f8e0205 */
[----:B0-----:R-:W-:-:S05]  /*13580*/  @P2 IMAD.HI.U32 R4, R31, R26, RZ ;  /* 0x0000001a1f042227 */ /* 0x001fca00078e00ff */
[----:B------:R-:W-:Y:S02]  /*13590*/  @P2 SHF.R.U32.HI R7, RZ, R29, R4 ;  /* 0x0000001dff072219 */ /* 0x000fe40000011604 */
[----:B------:R-:W-:Y:S02]  /*135a0*/  SEL R30, R49, RZ, !P0 ;  /* 0x000000ff311e7207 */ /* 0x000fe40004000000 */
[----:B------:R-:W-:Y:S01]  /*135b0*/  SEL R33, R48, RZ, !P0 ;  /* 0x000000ff30217207 */ /* 0x000fe20004000000 */
        /* <DEDUP_REMOVED lines=31> */
[----:B------:R-:W-:-:S05]  /*137b0*/  SHF.R.S32.HI R38, RZ, 0x3, R38 ;  /* 0x00000003ff267819 */ /* 0x000fca0000011426 */
[----:B--2---:R-:W-:Y:S01]  /*137c0*/  IMAD R9, R38, 0x40, R34 ;  /* 0x0000004026097824 */ /* 0x004fe200078e0222 */
[----:B-1----:R-:W-:Y:S06]  /*137d0*/  @P1 BRA `(.L_x_12729) ;  /* 0x0000000000101947 */ /* 0x002fec0003800000 */
[----:B------:R-:W-:Y:S05]  /*137e0*/  @!P0 BRA `(.L_x_12729) ;  /* 0x00000000000c8947 */ /* 0x000fea0003800000 */
[----:B------:R-:W2:Y:S04]  /*137f0*/  LDG.E R5, desc[UR40][R24.64] ;  /* 0x0000002818057981 */ /* 0x000ea8000c1e1900 */
[----:B-----5:R-:W2:Y:S02]  /*13800*/  LDG.E R8, desc[UR40][R24.64+0x4] ;  /* 0x0000042818087981 */ /* 0x020ea4000c1e1900 */
[----:B--2---:R-:W-:-:S07]  /*13810*/  IMAD.IADD R8, R8, 0x1, -R5 ;  /* 0x0000000108087824 */ /* 0x004fce00078e0a05 */
.L_x_12729:
        /* <DEDUP_REMOVED lines=27> */
[----:B--2---:R-:W-:-:S05]  /*139d0*/  IMAD.IADD R12, R12, 0x1, R40 ;  /* 0x000000010c0c7824 */ /* 0x004fca00078e0228 */
[C---:B------:R-:W-:Y:S02]  /*139e0*/  IADD3 R8, R12.reuse, 0x8, RZ ;  /* 0x000000080c087810 */ /* 0x040fe40007ffe0ff */
[-C--:B------:R-:W-:Y:S02]  /*139f0*/  ISETP.GE.OR P1, PT, R12, R35.reuse, P0 ;  /* 0x000000230c00720c */ /* 0x080fe40000726670 */
[----:B------:R-:W-:Y:S02]  /*13a00*/  ISETP.GE.OR P0, PT, R8, R35, P0 ;  /* 0x000000230800720c */ /* 0x000fe40000706670 */
[----:B------:R-:W-:Y:S02]  /*13a10*/  LOP3.LUT R12, R13, 0x380, RZ, 0xc0, !PT ;  /* 0x000003800d0c7812 */ /* 0x000fe400078ec0ff */
[----:B------:R-:W-:Y:S01]  /*13a20*/  LOP3.LUT R8, R9, R20, RZ, 0x3c, !PT ;  /* 0x0000001409087212 */ /* 0x000fe200078e3cff */
[----:B------:R-:W-:Y:S01]  /*13a30*/  IMAD.MOV.U32 R9, RZ, RZ, R21 ;  /* 0x000000ffff097224 */ /* 0x000fe200078e0015 */
[----:B------:R-:W-:-:S04]  /*13a40*/  SHF.R.U64 R12, R12, 0x3, RZ ;  /* 0x000000030c0c7819 */ /* 0x000fc800000012ff */
[----:B------:R-:W-:Y:S01]  /*13a50*/  LOP3.LUT R12, R12, R13, RZ, 0x3c, !PT ;  /* 0x0000000d0c0c7212 */ /* 0x000fe200078e3cff */
[----:B-1----:R-:W-:Y:S01]  /*13a60*/  @!P1 ST.E desc[UR40][R4.64], R2 ;  /* 0x0000000204009985 */ /* 0x002fe2000c101928 */
[----:B------:R-:W-:-:S03]  /*13a70*/  IMAD.X R13, RZ, RZ, R21, P3 ;  /* 0x000000ffff0d7224 */ /* 0x000fc600018e0615 */
        /* <DEDUP_REMOVED lines=25> */
[----:B------:R-:W-:Y:S02]  /*13c10*/  IMAD.IADD R28, R40, 0x1, R0 ;  /* 0x00000001281c7824 */ /* 0x000fe400078e0200 */
        /* <DEDUP_REMOVED lines=30> */
[----:B------:R-:W-:Y:S02]  /*13e00*/  IMAD.IADD R32, R38, 0x1, R40 ;  /* 0x0000000126207824 */ /* 0x000fe400078e0228 */
        /* <DEDUP_REMOVED lines=19> */
[----:B------:R-:W1:Y:S04]  /*13f40*/  SHFL.IDX PT, R30, R30, 0x3, 0x181f ;  /* 0x00781f001e1e7f89 */ /* 0x000e6800000e0000 */
[----:B------:R-:W0:Y:S01]  /*13f50*/  SHFL.IDX PT, R31, R31, 0x3, 0x181f ;  /* 0x00781f001f1f7f89 */ /* 0x000e2200000e0000 */
        /* <DEDUP_REMOVED lines=11> */
.L_x_12728:
        /* <DEDUP_REMOVED lines=20> */
[----:B---3-5:R-:W-:-:S12]  /*14150*/  VIADD R28, R7, 0xffffff80 ;  /* 0xffffff80071c7836 */ /* 0x028fd80000000000 */
[----:B------:R-:W1:Y:S01]  /*14160*/  @P2 LDC R27, c[0x0][0xbec] ;  /* 0x0002fb00ff1b2b82 */ /* 0x000e620000000800 */
[----:B------:R-:W-:Y:S01]  /*14170*/  ISETP.GE.AND P3, PT, R28, 0xc0, PT ;  /* 0x000000c01c00780c */ /* 0x000fe20003f66270 */
[----:B--2---:R-:W-:-:S12]  /*14180*/  @P1 BRA `(.L_x_12731) ;  /* 0x0000000000101947 */ /* 0x004fd80003800000 */
[----:B------:R-:W-:Y:S05]  /*14190*/  @!P0 BRA `(.L_x_12731) ;  /* 0x00000000000c8947 */ /* 0x000fea0003800000 */
[----:B------:R-:W2:Y:S04]  /*141a0*/  LDG.E R5, desc[UR40][R2.64] ;  /* 0x0000002802057981 */ /* 0x000ea8000c1e1900 */
[----:B------:R-:W2:Y:S02]  /*141b0*/  LDG.E R0, desc[UR40][R2.64+0x4] ;  /* 0x0000042802007981 */ /* 0x000ea4000c1e1900 */
[----:B--2---:R-:W-:-:S07]  /*141c0*/  IADD3 R0, -R5, R0, RZ ;  /* 0x0000000005007210 */ /* 0x004fce0007ffe1ff */
.L_x_12731:
[----:B------:R-:W2:Y:S04]  /*141d0*/  LDL.LU R3, [R1+0x50] ;  /* 0x0000500001037983 */ /* 0x000ea80000300800 */
[----:B------:R-:W3:Y:S04]  /*141e0*/  LDL.LU R2, [R1+0x64] ;  /* 0x0000640001027983 */ /* 0x000ee80000300800 */
[----:B------:R-:W4:Y:S04]  /*141f0*/  LDL R26, [R1+0x54] ;  /* 0x00005400011a7983 */ /* 0x000f280000100800 */
[----:B------:R0:W5:Y:S01]  /*14200*/  LDL R24, [R1+0x28] ;  /* 0x0000280001187983 */ /* 0x0001620000100800 */
[----:B------:R-:W-:Y:S01]  /*14210*/  BSSY B1, `(.L_x_12732) ;  /* 0x000002c000017945 */ /* 0x000fe20003800000 */
[----:B------:R-:W-:-:S02]  /*14220*/  SHF.R.S32.HI R11, RZ, 0x1f, R6 ;  /* 0x0000001fff0b7819 */ /* 0x000fc40000011406 */
[----:B--2---:R-:W-:Y:S02]  /*14230*/  SEL R13, R3, RZ, !P0 ;  /* 0x000000ff030d7207 */ /* 0x004fe40004000000 */
[----:B---3--:R-:W-:Y:S02]  /*14240*/  SEL R12, R2, RZ, !P0 ;  /* 0x000000ff020c7207 */ /* 0x008fe40004000000 */
[----:B----4-:R-:W-:Y:S01]  /*14250*/  SHF.R.S32.HI R10, RZ, 0x1f, R26 ;  /* 0x0000001fff0a7819 */ /* 0x010fe2000001141a */
[----:B0-----:R-:W-:Y:S06]  /*14260*/  @P3 BRA `(.L_x_12733) ;  /* 0x0000000000983947 */ /* 0x001fec0003800000 */
[----:B------:R-:W0:Y:S01]  /*14270*/  LDC R9, c[0x0][0xbe8] ;  /* 0x0002fa00ff097b82 */ /* 0x000e220000000800 */
[----:B-----5:R-:W-:Y:S01]  /*14280*/  IADD3 R8, R24, -0x80, R7 ;  /* 0xffffff8018087810 */ /* 0x020fe20007ffe007 */
        /* <DEDUP_REMOVED lines=36> */
.L_x_12733:
[----:B------:R-:W-:Y:S05]  /*144d0*/  BSYNC B1 ;  /* 0x0000000000017941 */ /* 0x000fea0003800000 */
.L_x_12732:
        /* <DEDUP_REMOVED lines=18> */
[----:B-----5:R-:W-:Y:S02]  /*14600*/  IMAD.IADD R8, R24, 0x1, R6 ;  /* 0x0000000118087824 */ /* 0x020fe400078e0206 */
        /* <DEDUP_REMOVED lines=27> */
[----:B------:R-:W-:Y:S01]  /*147c0*/  IMAD.IADD R14, R14, 0x1, R24 ;  /* 0x000000010e0e7824 */ /* 0x000fe200078e0218 */
[----:B------:R-:W-:Y:S01]  /*147d0*/  ULDC UR4, c[0x0][0xac8] ;  /* 0x0002b20000047ab9 */ /* 0x000fe20000000800 */
[----:B------:R-:W-:Y:S01]  /*147e0*/  IMAD R25, R0, R25, RZ ;  /* 0x0000001900197224 */ /* 0x000fe200078e02ff */
[----:B------:R-:W-:Y:S01]  /*147f0*/  LEA.HI.X R8, R2, UR5, R3, 0x1, P0 ;  /* 0x0000000502087c11 */ /* 0x000fe200080f0c03 */
[----:B------:R-:W0:Y:S01]  /*14800*/  SHFL.IDX PT, R6, R4, RZ, 0x181f ;  /* 0x00181fff04067589 */ /* 0x000e2200000e0000 */
[C---:B------:R-:W-:Y:S02]  /*14810*/  VIADD R0, R14.reuse, 0x30 ;  /* 0x000000300e007836 */ /* 0x040fe40000000000 */
[C---:B------:R-:W-:Y:S01]  /*14820*/  VIADD R2, R14.reuse, 0x60 ;  /* 0x000000600e027836 */ /* 0x040fe20000000000 */
[----:B------:R-:W1:Y:S01]  /*14830*/  SHFL.IDX PT, R9, R4, 0x1, 0x181f ;  /* 0x00381f0004097f89 */ /* 0x000e6200000e0000 */
[----:B------:R-:W-:-:S03]  /*14840*/  VIADD R3, R14, 0x90 ;  /* 0x000000900e037836 */ /* 0x000fc60000000000 */
[----:B------:R-:W4:Y:S04]  /*14850*/  SHFL.IDX PT, R11, R4, 0x2, 0x181f ;  /* 0x00581f00040b7f89 */ /* 0x000f2800000e0000 */
[----:B------:R-:W3:Y:S04]  /*14860*/  SHFL.IDX PT, R5, R8, RZ, 0x181f ;  /* 0x00181fff08057589 */ /* 0x000ee800000e0000 */
[----:B------:R1:W3:Y:S04]  /*14870*/  SHFL.IDX PT, R13, R4, 0x3, 0x181f ;  /* 0x00781f00040d7f89 */ /* 0x0002e800000e0000 */
[----:B------:R-:W3:Y:S04]  /*14880*/  SHFL.IDX PT, R7, R8, 0x1, 0x181f ;  /* 0x00381f0008077f89 */ /* 0x000ee800000e0000 */
[----:B------:R-:W3:Y:S04]  /*14890*/  SHFL.IDX PT, R10, R8, 0x2, 0x181f ;  /* 0x00581f00080a7f89 */ /* 0x000ee800000e0000 */
[----:B------:R3:W3:Y:S01]  /*148a0*/  SHFL.IDX PT, R12, R8, 0x3, 0x181f ;  /* 0x00781f00080c7f89 */ /* 0x0006e200000e0000 */
        /* <DEDUP_REMOVED lines=9> */
[C---:B------:R-:W-:Y:S02]  /*14940*/  @!P0 LEA R8, P6, R15.reuse, R13, 0x1 ;  /* 0x0000000d0f088211 */ /* 0x040fe400078c08ff */
[C-C-:B------:R-:W-:Y:S01]  /*14950*/  @!P2 LEA.HI.X R5, R15.reuse, R7, R20.reuse, 0x1, P5 ;  /* 0x000000070f05a211 */ /* 0x140fe200028f0c14 */
[----:B------:R0:W-:Y:S01]  /*14960*/  @!P3 ST.E.128 desc[UR40][R2.64], RZ ;  /* 0x000000ff0200b985 */ /* 0x0001e2000c101d28 */
[----:B------:R-:W-:-:S02]  /*14970*/  @!P1 LEA.HI.X R7, R15, R10, R20, 0x1, P4 ;  /* 0x0000000a0f079211 */ /* 0x000fc400020f0c14 */
[----:B------:R-:W-:Y:S01]  /*14980*/  @!P0 LEA.HI.X R9, R15, R12, R20, 0x1, P6 ;  /* 0x0000000c0f098211 */ /* 0x000fe200030f0c14 */
[----:B------:R0:W-:Y:S04]  /*14990*/  @!P2 ST.E.128 desc[UR40][R4.64], RZ ;  /* 0x000000ff0400a985 */ /* 0x0001e8000c101d28 */
[----:B------:R0:W-:Y:S04]  /*149a0*/  @!P1 ST.E.128 desc[UR40][R6.64], RZ ;  /* 0x000000ff06009985 */ /* 0x0001e8000c101d28 */
[----:B------:R0:W-:Y:S02]  /*149b0*/  @!P0 ST.E.128 desc[UR40][R8.64], RZ ;  /* 0x000000ff08008985 */ /* 0x0001e4000c101d28 */
.L_x_12730:
[----:B------:R-:W-:Y:S05]  /*149c0*/  BSYNC B0 ;  /* 0x0000000000007941 */ /* 0x000fea0003800000 */
.L_x_12727:
[----:B------:R-:W3:Y:S01]  /*149d0*/  LDL R0, [R1+0x4c] ;  /* 0x00004c0001007983 */ /* 0x000ee20000100800 */
[----:B------:R-:W-:Y:S02]  /*149e0*/  ULDC UR4, c[0x0][0xc3c] ;  /* 0x00030f0000047ab9 */ /* 0x000fe40000000800 */
[----:B---3--:R-:W-:-:S13]  /*149f0*/  ISETP.GE.AND P0, PT, R0, UR4, PT ;  /* 0x0000000400007c0c */ /* 0x008fda000bf06270 */
[----:B------:R-:W-:Y:S05]  /*14a00*/  @!P0 BRA `(.L_x_12734) ;  /* 0xfffffec400c08947 */ /* 0x000fea000383ffff */
[----:B------:R-:W-:Y:S05]  /*14a10*/  BRA `(.L_x_12623) ;  /* 0x0000006000707947 */ /* 0x000fea0003800000 */
.L_x_12621:
        /* <DEDUP_REMOVED lines=18> */
.L_x_12735:
        /* <DEDUP_REMOVED lines=42> */
.L_x_12741:
        /* <DEDUP_REMOVED lines=12> */
.L_x_12740:
[----:B------:R-:W-:Y:S05]  /*14ea0*/  BSYNC B0 ;  /* 0x0000000000007941 */ /* 0x000fea0003800000 */
.L_x_12739:
        /* <DEDUP_REMOVED lines=22> */
.L_x_12737:
        /* <DEDUP_REMOVED lines=21> */
.L_x_12742:
        /* <DEDUP_REMOVED lines=55> */
.L_x_12738:
[----:B------:R-:W-:Y:S01]  /*154d0*/  IMAD.MOV.U32 R17, RZ, RZ, RZ ;  /* 0x000000ffff117224 */ /* 0x000fe200078e00ff */
[----:B------:R-:W-:Y:S01]  /*154e0*/  MOV R16, UR6 ;  /* 0x0000000600107c02 */ /* 0x000fe20008000f00 */
[----:B------:R-:W-:-:S07]  /*154f0*/  IMAD.MOV.U32 R18, RZ, RZ, RZ ;  /* 0x000000ffff127224 */ /* 0x000fce00078e00ff */
.L_x_12743:
[----:B------:R-:W-:-:S13]  /*15500*/  ISETP.NE.AND P0, PT, R5, RZ, PT ;  /* 0x000000ff0500720c */ /* 0x000fda0003f05270 */
[----:B------:R-:W0:Y:S01]  /*15510*/  @!P0 S2R R3, SR_CgaCtaId ;  /* 0x0000000000038919 */ /* 0x000e220000008800 */
[----:B------:R-:W-:-:S04]  /*15520*/  @!P0 MOV R0, 0x400 ;  /* 0x0000040000008802 */ /* 0x000fc80000000f00 */
[----:B0-----:R-:W-:-:S05]  /*15530*/  @!P0 LEA R0, R3, R0, 0x18 ;  /* 0x0000000003008211 */ /* 0x001fca00078ec0ff */
[----:B------:R0:W-:Y:S01]  /*15540*/  @!P0 STS.128 [R0+0x132d0], R16 ;  /* 0x0132d01000008388 */ /* 0x0001e20000000c00 */
[----:B------:R-:W-:Y:S06]  /*15550*/  BAR.ARV 0x5, 0x200 ;  /* 0x0148000000007b1d */ /* 0x000fec0000002000 */
.L_x_12736:
        /* <DEDUP_REMOVED lines=12> */
[C---:B0-----:R-:W-:Y:S01]  /*15620*/  IMAD.SHL.U32 R2, R9.reuse, 0x10, RZ ;  /* 0x0000001009027824 */ /* 0x041fe200078e00ff */
[----:B------:R-:W-:Y:S01]  /*15630*/  SHF.R.U32.HI R3, RZ, 0x1, R9 ;  /* 0x00000001ff037819 */ /* 0x000fe20000011609 */
[C---:B------:R-:W-:Y:S01]  /*15640*/  IMAD.SHL.U32 R0, R9.reuse, 0x20, RZ ;  /* 0x0000002009007824 */ /* 0x040fe200078e00ff */
        /* <DEDUP_REMOVED lines=15> */
[----:B------:R-:W-:Y:S02]  /*15740*/  LOP3.LUT R26, R3, 0x640, R26, 0xf8, !PT ;  /* 0x00000640031a7812 */ /* 0x000fe400078ef81a */
[----:B------:R-:W-:Y:S02]  /*15750*/  LOP3.LUT R7, R7, R8, RZ, 0xfc, !PT ;  /* 0x0000000807077212 */ /* 0x000fe400078efcff */
[----:B------:R-:W-:Y:S02]  /*15760*/  SHF.R.U32.HI R3, RZ, 0x2, R11 ;  /* 0x00000002ff037819 */ /* 0x000fe4000001160b */
[----:B------:R-:W-:Y:S02]  /*15770*/  MOV R22, UR4 ;  /* 0x0000000400167c02 */ /* 0x000fe40008000f00 */
[--C-:B------:R-:W-:Y:S02]  /*15780*/  LOP3.LUT R4, R9, 0x100, R0.reuse, 0xf8, !PT ;  /* 0x0000010009047812 */ /* 0x100fe400078ef800 */
[----:B------:R-:W-:Y:S01]  /*15790*/  LOP3.LUT R0, R3, 0x60, R0, 0xf8, !PT ;  /* 0x0000006003007812 */ /* 0x000fe200078ef800 */
[----:B------:R-:W-:-:S02]  /*157a0*/  IMAD.IADD R3, R22, 0x1, R7 ;  /* 0x0000000116037824 */ /* 0x000fc400078e0207 */
        /* <DEDUP_REMOVED lines=15> */
[----:B------:R1:W-:Y:S02]  /*158a0*/  STL [R1+0x4], R0 ;  /* 0x0000040001007387 */ /* 0x0003e40000100800 */
.L_x_12846:
[----:B-1----:R-:W0:Y:S02]  /*158b0*/  LDC.64 R2, c[0x0][0xc88] ;  /* 0x00032200ff027b82 */ /* 0x002e240000000a00 */
        /* <DEDUP_REMOVED lines=26> */
[----:B---3--:R-:W-:Y:S01]  /*15a60*/  IADD3 R6, P4, R23, UR4, RZ ;  /* 0x0000000417067c10 */ /* 0x008fe2000ff9e0ff */
        /* <DEDUP_REMOVED lines=11> */
[----:B------:R-:W-:Y:S02]  /*15b20*/  IMAD.MOV.U32 R12, RZ, RZ, RZ ;  /* 0x000000ffff0c7224 */ /* 0x000fe400078e00ff */
[----:B0-----:R-:W-:-:S06]  /*15b30*/  IMAD.MOV.U32 R0, RZ, RZ, RZ ;  /* 0x000000ffff007224 */ /* 0x001fcc00078e00ff */
        /* <DEDUP_REMOVED lines=15> */
[----:B------:R-:W-:Y:S01]  /*15c30*/  IMAD.MOV.U32 R14, RZ, RZ, R9 ;  /* 0x000000ffff0e7224 */ /* 0x000fe200078e0009 */
[----:B0-----:R-:W-:Y:S01]  /*15c40*/  MOV R9, UR5 ;  /* 0x0000000500097c02 */ /* 0x001fe20008000f00 */
[----:B----4-:R-:W-:Y:S06]  /*15c50*/  @P3 BRA `(.L_x_12745) ;  /* 0x0000000000143947 */ /* 0x010fec0003800000 */
[----:B------:R-:W-:Y:S05]  /*15c60*/  @!P0 BRA `(.L_x_12745) ;  /* 0x0000000000108947 */ /* 0x000fea0003800000 */
[----:B------:R-:W2:Y:S04]  /*15c70*/  LDG.E R11, desc[UR40][R2.64] ;  /* 0x00000028020b7981 */ /* 0x000ea8000c1e1900 */
[----:B------:R-:W2:Y:S02]  /*15c80*/  LDG.E R2, desc[UR40][R2.64+0x4] ;  /* 0x0000042802027981 */ /* 0x000ea4000c1e1900 */
[----:B--2---:R-:W-:-:S05]  /*15c90*/  IMAD.IADD R14, R2, 0x1, -R11 ;  /* 0x00000001020e7824 */ /* 0x004fca00078e0a0b */
[----:B------:R0:W-:Y:S02]  /*15ca0*/  STL [R1+0x24], R14 ;  /* 0x0000240e01007387 */ /* 0x0001e40000100800 */
.L_x_12745:
        /* <DEDUP_REMOVED lines=11> */
.L_x_12746:
[----:B------:R-:W-:Y:S05]  /*15d60*/  @!P1 BRA `(.L_x_12747) ;  /* 0x00000000000c9947 */ /* 0x000fea0003800000 */
[----:B------:R-:W2:Y:S04]  /*15d70*/  LDG.E R10, desc[UR40][R6.64] ;  /* 0x00000028060a7981 */ /* 0x000ea8000c1e1900 */
[----:B------:R-:W2:Y:S02]  /*15d80*/  LDG.E R6, desc[UR40][R6.64+0x4] ;  /* 0x0000042806067981 */ /* 0x000ea4000c1e1900 */
[----:B--2---:R-:W-:-:S07]  /*15d90*/  IMAD.IADD R10, R6, 0x1, -R10 ;  /* 0x00000001060a7824 */ /* 0x004fce00078e0a0a */
.L_x_12747:
[----:B------:R-:W2:Y:S01]  /*15da0*/  @P2 LDG.E R2, desc[UR40][R4.64] ;  /* 0x0000002804022981 */ /* 0x000ea2000c1e1900 */
[----:B------:R-:W3:Y:S01]  /*15db0*/  LDC R3, c[0x0][0x448] ;  /* 0x00011200ff037b82 */ /* 0x000ee20000000800 */
[----:B-----5:R-:W-:Y:S02]  /*15dc0*/  IMAD.IADD R10, R10, 0x1, -R8 ;  /* 0x000000010a0a7824 */ /* 0x020fe400078e0a08 */
[----:B------:R-:W2:Y:S01]  /*15dd0*/  @P2 LDG.E R4, desc[UR40][R4.64+0x4] ;  /* 0x0000042804042981 */ /* 0x000ea2000c1e1900 */
[----:B---3--:R-:W-:-:S13]  /*15de0*/  ISETP.NE.AND P0, PT, R3, 0x1, PT ;  /* 0x000000010300780c */ /* 0x008fda0003f05270 */
[----:B------:R-:W3:Y:S01]  /*15df0*/  @P0 LDC R3, c[0x0][0x44c] ;  /* 0x00011300ff030b82 */ /* 0x000ee20000000800 */
[----:B------:R-:W-:Y:S01]  /*15e00*/  BSSY B0, `(.L_x_12748) ;  /* 0x00000eb000007945 */ /* 0x000fe20003800000 */
[----:B--2---:R-:W-:-:S06]  /*15e10*/  @P2 IMAD.IADD R9, R4, 0x1, -R2 ;  /* 0x0000000104092824 */ /* 0x004fcc00078e0a02 */
[----:B------:R-:W2:Y:S01]  /*15e20*/  @P0 LDC R4, c[0x0][0x450] ;  /* 0x00011400ff040b82 */ /* 0x000ea20000000800 */
[----:B------:R-:W-:-:S04]  /*15e30*/  IMAD R2, R17, 0xc0, RZ ;  /* 0x000000c011027824 */ /* 0x000fc800078e02ff */
[----:B------:R-:W-:Y:S02]  /*15e40*/  VIADD R2, R2, 0xbf ;  /* 0x000000bf02027836 */ /* 0x000fe40000000000 */
[----:B------:R-:W-:Y:S02]  /*15e50*/  IMAD.IADD R20, R10, 0x1, R9 ;  /* 0x000000010a147824 */ /* 0x000fe400078e0209 */
[----:B---3--:R-:W-:-:S04]  /*15e60*/  @P0 IMAD.HI.U32 R3, R2, R3, RZ ;  /* 0x0000000302030227 */ /* 0x008fc800078e00ff */
[C---:B------:R-:W-:Y:S01]  /*15e70*/  VIADD R21, R20.reuse, 0x9f ;  /* 0x0000009f14157836 */ /* 0x040fe20000000000 */
[----:B------:R-:W-:-:S03]  /*15e80*/  IADD3 R20, R20, 0xa0, -R14 ;  /* 0x000000a014147810 */ /* 0x000fc60007ffe80e */
[----:B------:R-:W-:Y:S01]  /*15e90*/  IMAD.HI R21, R21, 0x66666667, RZ ;  /* 0x6666666715157827 */ /* 0x000fe200078e02ff */
[----:B--2---:R-:W-:-:S05]  /*15ea0*/  @P0 SHF.R.U32.HI R2, RZ, R4, R3 ;  /* 0x00000004ff020219 */ /* 0x004fca0000011603 */
[----:B------:R-:W-:-:S04]  /*15eb0*/  IMAD.IADD R2, R20, 0x1, R2 ;  /* 0x0000000114027824 */ /* 0x000fc800078e0202 */
[----:B------:R-:W-:Y:S01]  /*15ec0*/  IMAD.HI R3, R2, 0x66666667, RZ ;  /* 0x6666666702037827 */ /* 0x000fe200078e02ff */
[----:B------:R-:W-:-:S04]  /*15ed0*/  SHF.R.U32.HI R2, RZ, 0x1f, R21 ;  /* 0x0000001fff027819 */ /* 0x000fc80000011615 */
[----:B------:R-:W-:Y:S02]  /*15ee0*/  LEA.HI.SX32 R21, R21, R2, 0x1a ;  /* 0x0000000215157211 */ /* 0x000fe400078fd2ff */
[----:B------:R-:W-:-:S04]  /*15ef0*/  SHF.R.U32.HI R2, RZ, 0x1f, R3 ;  /* 0x0000001fff027819 */ /* 0x000fc80000011603 */
[----:B------:R-:W-:-:S04]  /*15f00*/  LEA.HI.SX32 R2, R3, R2, 0x1a ;  /* 0x0000000203027211 */ /* 0x000fc800078fd2ff */
[----:B------:R-:W-:Y:S02]  /*15f10*/  VIMNMX R2, R21, R2, PT ;  /* 0x0000000215027248 */ /* 0x000fe40003fe0100 */
[----:B------:R-:W-:-:S03]  /*15f20*/  IADD3 R4, -R10, RZ, RZ ;  /* 0x000000ff0a047210 */ /* 0x000fc60007ffe1ff */
[----:B------:R-:W-:Y:S01]  /*15f30*/  IMAD R2, R2, 0xa0, -R10 ;  /* 0x000000a002027824 */ /* 0x000fe200078e0a0a */
[----:B------:R-:W-:-:S04]  /*15f40*/  VIMNMX R4, RZ, R4, !PT ;  /* 0x00000004ff047248 */ /* 0x000fc80007fe0100 */
[----:B------:R-:W-:-:S04]  /*15f50*/  VIMNMX R2, R2, R9, PT ;  /* 0x0000000902027248 */ /* 0x000fc80003fe0100 */
        /* <DEDUP_REMOVED lines=18> */
.L_x_12881:
[----:B--2---:R-:W-:Y:S02]  /*16080*/  ISETP.NE.AND P0, PT, R14, RZ, PT ;  /* 0x000000ff0e00720c */ /* 0x004fe40003f05270 */
[----:B------:R-:W-:-:S11]  /*16090*/  PLOP3.LUT P6, PT, PT, PT, PT, 0x8, 0x0 ;  /* 0x000000000000781c */ /* 0x000fd60003fce170 */
[----:B------:R-:W-:Y:S05]  /*160a0*/  @P0 BRA `(.L_x_12751) ;  /* 0x00000000000c0947 */ /* 0x000fea0003800000 */
[----:B------:R-:W-:-:S03]  /*160b0*/  UMOV UR4, 0xffffffff ;  /* 0xffffffff00047882 */ /* 0x000fc60000000000 */
[----:B------:R-:W-:Y:S05]  /*160c0*/  BRA.DIV UR4, `(.L_x_12752) ;  /* 0x0000005204c87947 */ /* 0x000fea000b800000 */
[----:B------:R-:W-:-:S13]  /*160d0*/  ELECT P6, URZ, PT ;  /* 0x00000000003f782f */ /* 0x000fda00038c0000 */
.L_x_12751:
        /* <DEDUP_REMOVED lines=9> */
.L_x_12884:
[----:B------:R-:W-:Y:S05]  /*16170*/  BSYNC B1 ;  /* 0x0000000000017941 */ /* 0x000fea0003800000 */
.L_x_12753:
[----:B------:R-:W-:Y:S04]  /*16180*/  BSSY B1, `(.L_x_12755) ;  /* 0x000004e000017945 */ /* 0x000fe80003800000 */
[----:B------:R-:W-:Y:S05]  /*16190*/  @!P6 BRA `(.L_x_12756) ;  /* 0x000000040030e947 */ /* 0x000fea0003800000 */
[----:B------:R-:W0:Y:S01]  /*161a0*/  LDL R8, [R1+0x4] ;  /* 0x0000040001087983 */ /* 0x000e220000100800 */
[----:B------:R-:W2:Y:S02]  /*161b0*/  S2R R6, SR_TID.X ;  /* 0x0000000000067919 */ /* 0x000ea40000002100 */
[----:B--2---:R-:W-:Y:S01]  /*161c0*/  LOP3.LUT R7, R6, 0x7f, RZ, 0xc0, !PT ;  /* 0x0000007f06077812 */ /* 0x004fe200078ec0ff */
[----:B------:R-:W-:Y:S01]  /*161d0*/  IMAD R6, R28, 0x8, R22 ;  /* 0x000000081c067824 */ /* 0x000fe200078e0216 */
[----:B------:R-:W-:Y:S02]  /*161e0*/  BSSY B2, `(.L_x_12757) ;  /* 0x0000005000027945 */ /* 0x000fe40003800000 */
[----:B------:R-:W-:Y:S02]  /*161f0*/  ISETP.NE.AND P1, PT, R7, RZ, PT ;  /* 0x000000ff0700720c */ /* 0x000fe40003f25270 */
[----:B0-----:R-:W-:-:S04]  /*16200*/  SHF.L.U32 R5, R8, 0x1f, RZ ;  /* 0x0000001f08057819 */ /* 0x001fc800000006ff */
[----:B------:R-:W0:Y:S02]  /*16210*/  SYNCS.PHASECHK.TRANS64.TRYWAIT P0, [R6+URZ+0x132a0], R5 ;  /* 0x0132a005060075a7 */ /* 0x000e24000800017f */
[----:B0-----:R-:W-:Y:S05]  /*16220*/  @!P0 BRA `(.L_x_12758) ;  /* 0x0000005000a48947 */ /* 0x001fea0003800000 */
.L_x_12885:
[----:B------:R-:W-:Y:S05]  /*16230*/  BSYNC B2 ;  /* 0x0000000000027941 */ /* 0x000fea0003800000 */
.L_x_12757:
        /* <DEDUP_REMOVED lines=9> */
.L_x_12760:
[----:B------:R-:W-:Y:S05]  /*162d0*/  BSYNC B2 ;  /* 0x0000000000027941 */ /* 0x000fea0003800000 */
.L_x_12759:
[----:B-1----:R-:W-:Y:S01]  /*162e0*/  IMAD.MOV.U32 R11, RZ, RZ, RZ ;  /* 0x000000ffff0b7224 */ /* 0x002fe200078e00ff */
        /* <DEDUP_REMOVED lines=11> */
.L_x_12761:
        /* <DEDUP_REMOVED lines=13> */
.L_x_12886:
[----:B------:R-:W-:Y:S05]  /*16470*/  BSYNC B2 ;  /* 0x0000000000027941 */ /* 0x000fea0003800000 */
.L_x_12762:
        /* <DEDUP_REMOVED lines=11> */
.L_x_12765:
[----:B------:R-:W-:Y:S05]  /*16530*/  BSYNC B2 ;  /* 0x0000000000027941 */ /* 0x000fea0003800000 */
.L_x_12764:
        /* <DEDUP_REMOVED lines=8> */
.L_x_12766:
        /* <DEDUP_REMOVED lines=10> */
.L_x_12756:
[----:B------:R-:W-:Y:S05]  /*16660*/  BSYNC B1 ;  /* 0x0000000000017941 */ /* 0x000fea0003800000 */
.L_x_12755:
[----:B------:R-:W2:Y:S01]  /*16670*/  LDL.LU R8, [R1+0x4] ;  /* 0x0000040001087983 */ /* 0x000ea20000300800 */
[----:B------:R-:W-:Y:S01]  /*16680*/  VIADD R28, R28, 0x1 ;  /* 0x000000011c1c7836 */ /* 0x000fe20000000000 */
[----:B------:R-:W-:Y:S01]  /*16690*/  PLOP3.LUT P0, PT, PT, PT, PT, 0x8, 0x0 ;  /* 0x000000000000781c */ /* 0x000fe20003f0e170 */
[----:B------:R-:W-:-:S03]  /*166a0*/  VIADD R4, R4, 0xfffffffe ;  /* 0xfffffffe04047836 */ /* 0x000fc60000000000 */
[----:B------:R-:W-:Y:S02]  /*166b0*/  ISETP.NE.AND P1, PT, R28, 0x2, PT ;  /* 0x000000021c00780c */ /* 0x000fe40003f25270 */
[----:B------:R-:W-:Y:S02]  /*166c0*/  ISETP.GE.AND P2, PT, R4, R3, PT ;  /* 0x000000030400720c */ /* 0x000fe40003f46270 */
[----:B0-----:R-:W-:Y:S02]  /*166d0*/  SEL R5, RZ, 0x1, P1 ;  /* 0x00000001ff057807 */ /* 0x001fe40000800000 */
[----:B------:R-:W-:Y:S02]  /*166e0*/  SEL R28, R28, RZ, P1 ;  /* 0x000000ff1c1c7207 */ /* 0x000fe40000800000 */
[----:B--2---:R-:W-:-:S05]  /*166f0*/  LOP3.LUT R8, R8, R5, RZ, 0x3c, !PT ;  /* 0x0000000508087212 */ /* 0x004fca00078e3cff */
[----:B------:R2:W-:Y:S02]  /*16700*/  STL [R1+0x4], R8 ;  /* 0x0000040801007387 */ /* 0x0005e40000100800 */
[----:B------:R-:W-:Y:S05]  /*16710*/  @!P2 BRA `(.L_x_12749) ;  /* 0x000000040064a947 */ /* 0x000fea0003800000 */
.L_x_12779:
[----:B------:R-:W-:Y:S05]  /*16720*/  YIELD ;  /* 0x0000000000007946 */ /* 0x000fea0003800000 */
[----:B------:R-:W-:Y:S04]  /*16730*/  BSSY B1, `(.L_x_12767) ;  /* 0x000004d000017945 */ /* 0x000fe80003800000 */
[----:B---3--:R-:W-:Y:S05]  /*16740*/  @!P6 BRA `(.L_x_12768) ;  /* 0x00000004002ce947 */ /* 0x008fea0003800000 */
[----:B------:R-:W3:Y:S01]  /*16750*/  LDL R6, [R1+0x4] ;  /* 0x0000040001067983 */ /* 0x000ee20000100800 */
[----:B------:R-:W0:Y:S02]  /*16760*/  S2R R5, SR_TID.X ;  /* 0x0000000000057919 */ /* 0x000e240000002100 */
[----:B0-----:R-:W-:Y:S01]  /*16770*/  LOP3.LUT R7, R5, 0x7f, RZ, 0xc0, !PT ;  /* 0x0000007f05077812 */ /* 0x001fe200078ec0ff */
[----:B------:R-:W-:Y:S01]  /*16780*/  IMAD R5, R28, 0x8, R22 ;  /* 0x000000081c057824 */ /* 0x000fe200078e0216 */
[----:B------:R-:W-:Y:S02]  /*16790*/  BSSY B2, `(.L_x_12769) ;  /* 0x0000005000027945 */ /* 0x000fe40003800000 */
[----:B------:R-:W-:Y:S02]  /*167a0*/  ISETP.NE.AND P2, PT, R7, RZ, PT ;  /* 0x000000ff0700720c */ /* 0x000fe40003f45270 */
[----:B---3--:R-:W-:-:S04]  /*167b0*/  SHF.L.U32 R6, R6, 0x1f, RZ ;  /* 0x0000001f06067819 */ /* 0x008fc800000006ff */
[----:B------:R-:W0:Y:S02]  /*167c0*/  SYNCS.PHASECHK.TRANS64.TRYWAIT P1, [R5+URZ+0x132a0], R6 ;  /* 0x0132a006050075a7 */ /* 0x000e24000802017f */
[----:B0-----:R-:W-:Y:S05]  /*167d0*/  @!P1 BRA `(.L_x_12770) ;  /* 0x0000004c00609947 */ /* 0x001fea0003800000 */
.L_x_12887:
[----:B------:R-:W-:Y:S05]  /*167e0*/  BSYNC B2 ;  /* 0x0000000000027941 */ /* 0x000fea0003800000 */
.L_x_12769:
[----:B------:R-:W-:Y:S04]  /*167f0*/  BSSY B2, `(.L_x_12771) ;  /* 0x0000009000027945 */ /* 0x000fe80003800000 */
[----:B------:R-:W-:Y:S05]  /*16800*/  @P2 BRA `(.L_x_12772) ;  /* 0x00000000001c2947 */ /* 0x000fea0003800000 */
[----:B------:R-:W2:Y:S02]  /*16810*/  S2R R7, SR_TID.X ;  /* 0x0000000000077919 */ /* 0x000ea40000002100 */
[----:B--2---:R-:W-:Y:S01]  /*16820*/  LOP3.LUT R8, R7, 0x1f, RZ, 0xc0, !PT ;  /* 0x0000001f07087812 */ /* 0x004fe200078ec0ff */
[----:B------:R-:W-:-:S03]  /*16830*/  IMAD.MOV.U32 R7, RZ, RZ, 0x2800 ;  /* 0x00002800ff077424 */ /* 0x000fc600078e00ff */
[----:B------:R-:W-:Y:S01]  /*16840*/  ISETP.NE.AND P1, PT, R8, RZ, PT ;  /* 0x000000ff0800720c */ /* 0x000fe20003f25270 */
[----:B------:R3:W-:-:S12]  /*16850*/  SYNCS.ARRIVE.TRANS64 RZ, [R5+URZ+0x13290], R7 ;  /* 0x0132900705ff79a7 */ /* 0x0007d8000800003f */
[----:B---3--:R-:W-:Y:S05]  /*16860*/  @!P1 BRA `(.L_x_12772) ;  /* 0x0000000000049947 */ /* 0x008fea0003800000 */
[----:B------:R-:W-:Y:S01]  /*16870*/  BPT.TRAP 0x1 ;  /* 0x000000040000795c */ /* 0x000fe20000300000 */
.L_x_12772:
[----:B------:R-:W-:Y:S05]  /*16880*/  BSYNC B2 ;  /* 0x0000000000027941 */ /* 0x000fea0003800000 */
.L_x_12771:
[----:B-1----:R-:W-:Y:S01]  /*16890*/  IMAD.MOV.U32 R11, RZ, RZ, RZ ;  /* 0x000000ffff0b7224 */ /* 0x002fe200078e00ff */
[----:B------:R-:W-:Y:S01]  /*168a0*/  UIADD3 UR4, UP0, UR38, 0x570, URZ ;  /* 0x0000057026047890 */ /* 0x000fe2000ff1e03f */
[----:B------:R-:W-:Y:S01]  /*168b0*/  IMAD R7, R28, 0x2800, R22 ;  /* 0x000028001c077824 */ /* 0x000fe200078e0216 */
[----:B------:R-:W-:Y:S01]  /*168c0*/  PLOP3.LUT P1, PT, PT, PT, PT, 0x80, 0x0 ;  /* 0x000000000000781c */ /* 0x000fe20003f2f070 */
[----:B--2---:R-:W-:Y:S01]  /*168d0*/  IMAD R8, R4, 0xa0, R0 ;  /* 0x000000a004087824 */ /* 0x004fe200078e0200 */
[----:B------:R-:W-:Y:S01]  /*168e0*/  R2UR UR10, R11 ;  /* 0x000000000b0a72ca */ /* 0x000fe200000e0000 */
[----:B------:R-:W-:Y:S01]  /*168f0*/  VIADD R9, R5, 0x13290 ;  /* 0x0001329005097836 */ /* 0x000fe20000000000 */
[----:B------:R-:W-:Y:S01]  /*16900*/  IADD3 R10, R7, 0xe000, RZ ;  /* 0x0000e000070a7810 */ /* 0x000fe20007ffe0ff */
[----:B------:R-:W-:Y:S01]  /*16910*/  UIADD3.X UR5, URZ, UR39, URZ, UP0, !UPT ;  /* 0x000000273f057290 */ /* 0x000fe200087fe43f */
[----:B------:R-:W-:Y:S01]  /*16920*/  UMOV UR6, 0x0 ;  /* 0x0000000000067882 */ /* 0x000fe20000000000 */
[----:B------:R-:W-:-:S10]  /*16930*/  UMOV UR7, 0x12f00000 ;  /* 0x12f0000000077882 */ /* 0x000fd40000000000 */
.L_x_12773:
        /* <DEDUP_REMOVED lines=13> */
.L_x_12888:
[----:B------:R-:W-:Y:S05]  /*16a10*/  BSYNC B2 ;  /* 0x0000000000027941 */ /* 0x000fea0003800000 */
.L_x_12774:
        /* <DEDUP_REMOVED lines=11> */
.L_x_12777:
[----:B------:R-:W-:Y:S05]  /*16ad0*/  BSYNC B2 ;  /* 0x0000000000027941 */ /* 0x000fea0003800000 */
.L_x_12776:
        /* <DEDUP_REMOVED lines=8> */
.L_x_12778:
        /* <DEDUP_REMOVED lines=10> */
.L_x_12768:
[----:B------:R-:W-:Y:S05]  /*16c00*/  BSYNC B1 ;  /* 0x0000000000017941 */ /* 0x000fea0003800000 */
.L_x_12767:
[----:B------:R-:W3:Y:S01]  /*16c10*/  LDL.LU R6, [R1+0x4] ;  /* 0x0000040001067983 */ /* 0x000ee20000300800 */
[----:B------:R-:W-:Y:S01]  /*16c20*/  VIADD R28, R28, 0x1 ;  /* 0x000000011c1c7836 */ /* 0x000fe20000000000 */
[C---:B------:R-:W-:Y:S01]  /*16c30*/  ISETP.GT.AND P2, PT, R4.reuse, R3, PT ;  /* 0x000000030400720c */ /* 0x040fe20003f44270 */
[----:B------:R-:W-:-:S03]  /*16c40*/  VIADD R4, R4, 0xffffffff ;  /* 0xffffffff04047836 */ /* 0x000fc60000000000 */
[----:B------:R-:W-:-:S04]  /*16c50*/  ISETP.NE.AND P1, PT, R28, 0x2, PT ;  /* 0x000000021c00780c */ /* 0x000fc80003f25270 */
[----:B------:R-:W-:Y:S02]  /*16c60*/  SEL R5, RZ, 0x1, P1 ;  /* 0x00000001ff057807 */ /* 0x000fe40000800000 */
[----:B------:R-:W-:Y:S02]  /*16c70*/  SEL R28, R28, RZ, P1 ;  /* 0x000000ff1c1c7207 */ /* 0x000fe40000800000 */
[----:B---3--:R-:W-:-:S05]  /*16c80*/  LOP3.LUT R6, R6, R5, RZ, 0x3c, !PT ;  /* 0x0000000506067212 */ /* 0x008fca00078e3cff */
[----:B------:R3:W-:Y:S01]  /*16c90*/  STL [R1+0x4], R6 ;  /* 0x0000040601007387 */ /* 0x0007e20000100800 */
[----:B------:R-:W-:Y:S05]  /*16ca0*/  @P2 BRA `(.L_x_12779) ;  /* 0xfffffff8009c2947 */ /* 0x000fea000383ffff */
.L_x_12749:
[----:B------:R-:W-:Y:S05]  /*16cb0*/  BSYNC B0 ;  /* 0x0000000000007941 */ /* 0x000fea0003800000 */
.L_x_12748:
        /* <DEDUP_REMOVED lines=10> */
[----:B------:R-:W-:-:S04]  /*16d60*/  IMAD.IADD R0, R20, 0x1, R2 ;  /* 0x0000000114007824 */ /* 0x000fc800078e0202 */
[----:B------:R-:W-:-:S05]  /*16d70*/  IMAD.HI R0, R0, 0x66666667, RZ ;  /* 0x6666666700007827 */ /* 0x000fca00078e02ff */
[----:B------:R-:W-:-:S04]  /*16d80*/  SHF.R.U32.HI R2, RZ, 0x1f, R0 ;  /* 0x0000001fff027819 */ /* 0x000fc80000011600 */
[----:B------:R-:W-:-:S04]  /*16d90*/  LEA.HI.SX32 R2, R0, R2, 0x1a ;  /* 0x0000000200027211 */ /* 0x000fc800078fd2ff */
        /* <DEDUP_REMOVED lines=8> */
[----:B------:R-:W4:Y:S01]  /*16e20*/  S2R R5, SR_LANEID ;  /* 0x0000000000057919 */ /* 0x000f220000000000 */
[----:B------:R-:W-:Y:S01]  /*16e30*/  VOTEU.ANY UR4, UPT, PT ;  /* 0x0000000000047886 */ /* 0x000fe200038e0100 */
[----:B------:R-:W5:Y:S01]  /*16e40*/  LDC.64 R2, c[0x0][0xc60] ;  /* 0x00031800ff027b82 */ /* 0x000f620000000a00 */
[----:B------:R-:W4:Y:S02]  /*16e50*/  FLO.U32 R0, UR4 ;  /* 0x0000000400007d00 */ /* 0x000f2400080e0000 */
[----:B----4-:R-:W-:-:S06]  /*16e60*/  ISETP.EQ.U32.AND P0, PT, R0, R5, PT ;  /* 0x000000050000720c */ /* 0x010fcc0003f02070 */
[----:B------:R-:W5:Y:S07]  /*16e70*/  POPC R5, UR4 ;  /* 0x0000000400057d09 */ /* 0x000f6e0008000000 */
[----:B-----5:R-:W4:Y:S01]  /*16e80*/  @P0 ATOMG.E.ADD.STRONG.GPU PT, R3, desc[UR40][R2.64], R5 ;  /* 0x00000005020309a8 */ /* 0x020f2200081ee1e8 */
[----:B------:R-:W5:Y:S02]  /*16e90*/  S2R R4, SR_LTMASK ;  /* 0x0000000000047919 */ /* 0x000f640000003900 */
[----:B-----5:R-:W-:-:S04]  /*16ea0*/  LOP3.LUT R4, R4, UR4, RZ, 0xc0, !PT ;  /* 0x0000000404047c12 */ /* 0x020fc8000f8ec0ff */
[----:B------:R-:W5:Y:S01]  /*16eb0*/  POPC R7, R4 ;  /* 0x0000000400077309 */ /* 0x000f620000000000 */
[----:B----4-:R-:W5:Y:S02]  /*16ec0*/  SHFL.IDX PT, R0, R3, R0, 0x1f ;  /* 0x00001f0003007589 */ /* 0x010f6400000e0000 */
[----:B-----5:R-:W-:Y:S01]  /*16ed0*/  IADD3 R16, R0, UR36, R7 ;  /* 0x0000002400107c10 */ /* 0x020fe2000fffe007 */
[----:B------:R-:W-:Y:S06]  /*16ee0*/  BRA `(.L_x_12781) ;  /* 0x0000002c00387947 */ /* 0x000fec0003800000 */
.L_x_12780:
        /* <DEDUP_REMOVED lines=10> */
[----:B------:R-:W4:Y:S01]  /*16f90*/  LDC.64 R2, c[0x4][R2] ;  /* 0x0100000002027b82 */ /* 0x000f220000000a00 */
[----:B---3--:R-:W-:Y:S02]  /*16fa0*/  IMAD.U32 R6, RZ, RZ, UR8 ;  /* 0x00000008ff067e24 */ /* 0x008fe4000f8e00ff */
[----:B------:R-:W-:Y:S02]  /*16fb0*/  IMAD.U32 R7, RZ, RZ, UR9 ;  /* 0x00000009ff077e24 */ /* 0x000fe4000f8e00ff */
[----:B------:R-:W-:-:S02]  /*16fc0*/  IMAD.U32 R10, RZ, RZ, UR4 ;  /* 0x00000004ff0a7e24 */ /* 0x000fc4000f8e00ff */
[----:B-1----:R-:W-:Y:S02]  /*16fd0*/  IMAD.U32 R11, RZ, RZ, UR5 ;  /* 0x00000005ff0b7e24 */ /* 0x002fe4000f8e00ff */
[----:B--2---:R-:W-:Y:S02]  /*16fe0*/  IMAD.MOV.U32 R8, RZ, RZ, 0x70 ;  /* 0x00000070ff087424 */ /* 0x004fe400078e00ff */
[----:B------:R-:W-:Y:S02]  /*16ff0*/  IMAD.MOV.U32 R12, RZ, RZ, 0x1 ;  /* 0x00000001ff0c7424 */ /* 0x000fe400078e00ff */
[----:B------:R-:W-:-:S07]  /*17000*/  IMAD.MOV.U32 R13, RZ, RZ, RZ ;  /* 0x000000ffff0d7224 */ /* 0x000fce00078e00ff */
[----:B------:R-:W-:-:S07]  /*17010*/  LEPC R20, `(.L_x_12783) ;  /* 0x000000001014794e */ /* 0x000fce0000000000 */
[----:B0---4-:R-:W-:Y:S05]  /*17020*/  CALL.ABS.NOINC R2 ;  /* 0x0000000002007343 */ /* 0x011fea0003c00000 */
.L_x_12783:
[----:B------:R-:W-:Y:S05]  /*17030*/  BSYNC B6 ;  /* 0x0000000000067941 */ /* 0x000fea0003800000 */
.L_x_12782:
[----:B------:R-:W4:Y:S01]  /*17040*/  LDL.LU R2, [R1] ;  /* 0x0000000001027983 */ /* 0x000f220000300800 */
[----:B------:R-:W-:Y:S01]  /*17050*/  VIADD R0, R22, 0x6000 ;  /* 0x0000600016007836 */ /* 0x000fe20000000000 */
[----:B------:R-:W-:Y:S04]  /*17060*/  BSSY B6, `(.L_x_12784) ;  /* 0x0000016000067945 */ /* 0x000fe80003800000 */
[----:B------:R-:W-:Y:S02]  /*17070*/  LOP3.LUT P0, RZ, R0, 0x1bf, RZ, 0xc0, !PT ;  /* 0x000001bf00ff7812 */ /* 0x000fe4000780c0ff */
[----:B----4-:R-:W-:-:S11]  /*17080*/  LOP3.LUT R2, R2, 0xfffffffe, RZ, 0xc0, !PT ;  /* 0xfffffffe02027812 */ /* 0x010fd600078ec0ff */
[----:B------:R-:W-:-:S05]  /*17090*/  @P0 LOP3.LUT R2, R2, 0x1, RZ, 0xfc, !PT ;  /* 0x0000000102020812 */ /* 0x000fca00078efcff */
[----:B------:R4:W-:Y:S01]  /*170a0*/  STL [R1], R2 ;  /* 0x0000000201007387 */ /* 0x0009e20000100800 */
[----:B------:R-:W-:Y:S05]  /*170b0*/  @!P0 BRA `(.L_x_12785) ;  /* 0x0000000000408947 */ /* 0x000fea0003800000 */
[----:B----4-:R-:W-:Y:S01]  /*170c0*/  MOV R2, 0x0 ;  /* 0x0000000000027802 */ /* 0x010fe20000000f00 */
[----:B------:R-:W-:Y:S01]  /*170d0*/  ULDC.64 UR6, c[0x4][0x1c8] ;  /* 0x0100720000067ab9 */ /* 0x000fe20000000a00 */
[----:B------:R-:W-:Y:S01]  /*170e0*/  ULDC.64 UR8, c[0x4][0x1d0] ;  /* 0x0100740000087ab9 */ /* 0x000fe20000000a00 */
[----:B------:R-:W-:Y:S01]  /*170f0*/  ULDC.64 UR4, c[0x4][0x10] ;  /* 0x0100040000047ab9 */ /* 0x000fe20000000a00 */
[----:B------:R-:W-:Y:S01]  /*17100*/  IMAD.U32 R4, RZ, RZ, UR6 ;  /* 0x00000006ff047e24 */ /* 0x000fe2000f8e00ff */
[----:B------:R-:W-:Y:S01]  /*17110*/  MOV R5, UR7 ;  /* 0x0000000700057c02 */ /* 0x000fe20008000f00 */
        /* <DEDUP_REMOVED lines=10> */
.L_x_12785:
[----:B------:R-:W-:Y:S05]  /*171c0*/  BSYNC B6 ;  /* 0x0000000000067941 */ /* 0x000fea0003800000 */
.L_x_12784:
        /* <DEDUP_REMOVED lines=8> */
[----:B------:R-:W-:Y:S01]  /*17250*/  IMAD.U32 R4, RZ, RZ, UR6 ;  /* 0x00000006ff047e24 */ /* 0x000fe2000f8e00ff */
[----:B---3--:R-:W-:Y:S01]  /*17260*/  MOV R6, UR8 ;  /* 0x0000000800067c02 */ /* 0x008fe20008000f00 */
[----:B------:R-:W3:Y:S01]  /*17270*/  LDC.64 R2, c[0x4][R2] ;  /* 0x0100000002027b82 */ /* 0x000ee20000000a00 */
[----:B------:R-:W-:Y:S02]  /*17280*/  IMAD.U32 R5, RZ, RZ, UR7 ;  /* 0x00000007ff057e24 */ /* 0x000fe4000f8e00ff */
[----:B------:R-:W-:Y:S02]  /*17290*/  IMAD.U32 R7, RZ, RZ, UR9 ;  /* 0x00000009ff077e24 */ /* 0x000fe4000f8e00ff */
[----:B------:R-:W-:-:S02]  /*172a0*/  IMAD.U32 R10, RZ, RZ, UR4 ;  /* 0x00000004ff0a7e24 */ /* 0x000fc4000f8e00ff */
[----:B-1----:R-:W-:Y:S02]  /*172b0*/  IMAD.U32 R11, RZ, RZ, UR5 ;  /* 0x00000005ff0b7e24 */ /* 0x002fe4000f8e00ff */
[----:B--2---:R-:W-:Y:S02]  /*172c0*/  IMAD.MOV.U32 R8, RZ, RZ, 0x70 ;  /* 0x00000070ff087424 */ /* 0x004fe400078e00ff */
[----:B------:R-:W-:Y:S02]  /*172d0*/  IMAD.MOV.U32 R12, RZ, RZ, 0x1 ;  /* 0x00000001ff0c7424 */ /* 0x000fe400078e00ff */
[----:B------:R-:W-:-:S07]  /*172e0*/  IMAD.MOV.U32 R13, RZ, RZ, RZ ;  /* 0x000000ffff0d7224 */ /* 0x000fce00078e00ff */
[----:B------:R-:W-:-:S07]  /*172f0*/  LEPC R20, `(.L_x_12787) ;  /* 0x000000001014794e */ /* 0x000fce0000000000 */
[----:B0--3--:R-:W-:Y:S05]  /*17300*/  CALL.ABS.NOINC R2 ;  /* 0x0000000002007343 */ /* 0x009fea0003c00000 */
.L_x_12787:
[----:B------:R-:W-:Y:S05]  /*17310*/  BSYNC B6 ;  /* 0x0000000000067941 */ /* 0x000fea0003800000 */
.L_x_12786:
[----:B----4-:R-:W4:Y:S01]  /*17320*/  LDL R2, [R1] ;  /* 0x0000000001027983 */ /* 0x010f220000100800 */
        /* <DEDUP_REMOVED lines=8> */
[----:B------:R-:W-:Y:S01]  /*173b0*/  MOV R10, UR8 ;  /* 0x00000008000a7c02 */ /* 0x000fe20008000f00 */
[----:B------:R-:W4:Y:S01]  /*173c0*/  LDC.64 R2, c[0x4][R2] ;  /* 0x0100000002027b82 */ /* 0x000f220000000a00 */
[----:B------:R-:W-:Y:S02]  /*173d0*/  IMAD.U32 R5, RZ, RZ, UR5 ;  /* 0x00000005ff057e24 */ /* 0x000fe4000f8e00ff */
[----:B---3--:R-:W-:Y:S02]  /*173e0*/  IMAD.U32 R6, RZ, RZ, UR6 ;  /* 0x00000006ff067e24 */ /* 0x008fe4000f8e00ff */
[----:B------:R-:W-:-:S02]  /*173f0*/  IMAD.U32 R7, RZ, RZ, UR7 ;  /* 0x00000007ff077e24 */ /* 0x000fc4000f8e00ff */
[----:B-1----:R-:W-:Y:S02]  /*17400*/  IMAD.U32 R11, RZ, RZ, UR9 ;  /* 0x00000009ff0b7e24 */ /* 0x002fe4000f8e00ff */
[----:B--2---:R-:W-:Y:S02]  /*17410*/  IMAD.MOV.U32 R8, RZ, RZ, 0x70 ;  /* 0x00000070ff087424 */ /* 0x004fe400078e00ff */
[----:B------:R-:W-:Y:S02]  /*17420*/  IMAD.MOV.U32 R12, RZ, RZ, 0x1 ;  /* 0x00000001ff0c7424 */ /* 0x000fe400078e00ff */
[----:B------:R-:W-:-:S07]  /*17430*/  IMAD.MOV.U32 R13, RZ, RZ, RZ ;  /* 0x000000ffff0d7224 */ /* 0x000fce00078e00ff */
[----:B------:R-:W-:-:S07]  /*17440*/  LEPC R20, `(.L_x_12789) ;  /* 0x000000001014794e */ /* 0x000fce0000000000 */
[----:B0---4-:R-:W-:Y:S05]  /*17450*/  CALL.ABS.NOINC R2 ;  /* 0x0000000002007343 */ /* 0x011fea0003c00000 */
.L_x_12789:
[----:B------:R-:W-:Y:S05]  /*17460*/  BSYNC B6 ;  /* 0x0000000000067941 */ /* 0x000fea0003800000 */
.L_x_12788:
        /* <DEDUP_REMOVED lines=8> */
[----:B-----5:R4:W2:Y:S02]  /*174f0*/  @P0 LDG.E R20, desc[UR40][R2.64] ;  /* 0x0000002802140981 */ /* 0x0208a4000c1e1900 */
[----:B----4-:R-:W4:Y:S01]  /*17500*/  LDC.64 R2, c[0x0][0x418] ;  /* 0x00010600ff027b82 */ /* 0x010f220000000a00 */
[----:B--2---:R-:W-:Y:S01]  /*17510*/  SHF.R.S32.HI R8, RZ, 0x1f, R20 ;  /* 0x0000001fff087819 */ /* 0x004fe20000011414 */
        /* <DEDUP_REMOVED lines=11> */
.L_x_12891:
[----:B0-----:R-:W5:Y:S01]  /*175d0*/  LDL.LU R0, [R1] ;  /* 0x0000000001007983 */ /* 0x001f620000300800 */
[----:B------:R-:W-:Y:S02]  /*175e0*/  PLOP3.LUT P1, PT, PT, PT, PT, 0x8, 0x0 ;  /* 0x000000000000781c */ /* 0x000fe40003f2e170 */
[----:B----4-:R-:W-:Y:S02]  /*175f0*/  ISETP.NE.AND P0, PT, R14, RZ, PT ;  /* 0x000000ff0e00720c */ /* 0x010fe40003f05270 */
[----:B-----5:R-:W-:-:S09]  /*17600*/  LOP3.LUT R0, R0, 0xfffffffe, RZ, 0xc0, !PT ;  /* 0xfffffffe00007812 */ /* 0x020fd200078ec0ff */
[----:B------:R-:W-:-:S05]  /*17610*/  @P1 LOP3.LUT R0, R0, 0x1, RZ, 0xfc, !PT ;  /* 0x0000000100001812 */ /* 0x000fca00078efcff */
[----:B------:R0:W-:Y:S01]  /*17620*/  STL [R1], R0 ;  /* 0x0000000001007387 */ /* 0x0001e20000100800 */
[----:B------:R-:W-:Y:S05]  /*17630*/  @P0 BRA `(.L_x_12791) ;  /* 0x0000000400580947 */ /* 0x000fea0003800000 */
[----:B------:R-:W-:-:S03]  /*17640*/  UMOV UR4, 0xffffffff ;  /* 0xffffffff00047882 */ /* 0x000fc60000000000 */
[----:B------:R-:W-:Y:S05]  /*17650*/  BRA.DIV UR4, `(.L_x_12792) ;  /* 0x00000042041c7947 */ /* 0x000fea000b800000 */
[----:B------:R-:W-:-:S13]  /*17660*/  ELECT P6, URZ, PT ;  /* 0x00000000003f782f */ /* 0x000fda00038c0000 */
.L_x_12894:
[----:B------:R-:W-:Y:S05]  /*17670*/  @!P6 BRA `(.L_x_12791) ;  /* 0x000000040048e947 */ /* 0x000fea0003800000 */
[----:B0-----:R-:W4:Y:S01]  /*17680*/  LDL R0, [R1+0x1c] ;  /* 0x00001c0001007983 */ /* 0x001f220000100800 */
[----:B------:R-:W-:-:S04]  /*17690*/  ISETP.NE.U32.AND P0, PT, R2, RZ, PT ;  /* 0x000000ff0200720c */ /* 0x000fc80003f05070 */
[----:B------:R-:W-:Y:S01]  /*176a0*/  ISETP.NE.AND.EX P0, PT, R3, RZ, PT, P0 ;  /* 0x000000ff0300720c */ /* 0x000fe20003f05300 */
[----:B----4-:R-:W-:-:S12]  /*176b0*/  VIADD R0, R0, 0xffffffff ;  /* 0xffffffff00007836 */ /* 0x010fd80000000000 */
[----:B------:R-:W-:Y:S05]  /*176c0*/  @!P0 BRA `(.L_x_12793) ;  /* 0x0000000000448947 */ /* 0x000fea0003800000 */
[----:B------:R-:W0:Y:S01]  /*176d0*/  LDC R7, c[0x0][0x43c] ;  /* 0x00010f00ff077b82 */ /* 0x000e220000000800 */
[----:B------:R-:W-:Y:S01]  /*176e0*/  ULDC.64 UR4, c[0x0][0x428] ;  /* 0x00010a0000047ab9 */ /* 0x000fe20000000a00 */
[----:B0-----:R-:W-:-:S13]  /*176f0*/  ISETP.NE.AND P0, PT, R7, 0x1, PT ;  /* 0x000000010700780c */ /* 0x001fda0003f05270 */
[----:B------:R-:W3:Y:S02]  /*17700*/  @P0 LDC.64 R4, c[0x0][0x440] ;  /* 0x00011000ff040b82 */ /* 0x000ee40000000a00 */
[----:B---3--:R-:W-:-:S04]  /*17710*/  @P0 IMAD.HI.U32 R6, R0, R4, RZ ;  /* 0x0000000400060227 */ /* 0x008fc800078e00ff */
        /* <DEDUP_REMOVED lines=12> */
.L_x_12793:
[----:B------:R-:W-:Y:S01]  /*177e0*/  IMAD R4, R27, 0x8, R22 ;  /* 0x000000081b047824 */ /* 0x000fe200078e0216 */
[----:B0-----:R-:W-:Y:S01]  /*177f0*/  SHF.L.U32 R3, R29, 0x1f, RZ ;  /* 0x0000001f1d037819 */ /* 0x001fe200000006ff */
[----:B------:R-:W0:Y:S03]  /*17800*/  S2R R2, SR_TID.X ;  /* 0x0000000000027919 */ /* 0x000e260000002100 */
[----:B------:R-:W4:Y:S01]  /*17810*/  SYNCS.PHASECHK.TRANS64.TRYWAIT P0, [R4+URZ+0x13280], R3 ;  /* 0x01328003040075a7 */ /* 0x000f22000800017f */
[----:B0-----:R-:W-:-:S04]  /*17820*/  LOP3.LUT R2, R2, 0x7f, RZ, 0xc0, !PT ;  /* 0x0000007f02027812 */ /* 0x001fc800078ec0ff */
[----:B------:R-:W-:Y:S01]  /*17830*/  ISETP.NE.AND P1, PT, R2, RZ, PT ;  /* 0x000000ff0200720c */ /* 0x000fe20003f25270 */
[----:B----4-:R-:W-:-:S12]  /*17840*/  @!P0 BRA `(.L_x_12794) ;  /* 0x0000003c00c08947 */ /* 0x010fd80003800000 */
.L_x_12895:
        /* <DEDUP_REMOVED lines=8> */
.L_x_12795:
        /* <DEDUP_REMOVED lines=18> */
.L_x_12896:
[----:B------:R-:W-:Y:S05]  /*179f0*/  @P1 BRA `(.L_x_12797) ;  /* 0x00000000001c1947 */ /* 0x000fea0003800000 */
[----:B------:R-:W4:Y:S01]  /*17a00*/  S2R R5, SR_TID.X ;  /* 0x0000000000057919 */ /* 0x000f220000002100 */
[----:B0-----:R-:W-:-:S04]  /*17a10*/  MOV R3, 0x2800 ;  /* 0x0000280000037802 */ /* 0x001fc80000000f00 */
[----:B------:R0:W-:Y:S01]  /*17a20*/  SYNCS.ARRIVE.TRANS64 RZ, [R4+URZ+0x13230], R3 ;  /* 0x0132300304ff79a7 */ /* 0x0001e2000800003f */
[----:B----4-:R-:W-:-:S04]  /*17a30*/  LOP3.LUT R5, R5, 0x1f, RZ, 0xc0, !PT ;  /* 0x0000001f05057812 */ /* 0x010fc800078ec0ff */
[----:B------:R-:W-:-:S13]  /*17a40*/  ISETP.NE.AND P0, PT, R5, RZ, PT ;  /* 0x000000ff0500720c */ /* 0x000fda0003f05270 */
[----:B0-----:R-:W-:Y:S05]  /*17a50*/  @!P0 BRA `(.L_x_12797) ;  /* 0x0000000000048947 */ /* 0x001fea0003800000 */
[----:B------:R-:W-:Y:S01]  /*17a60*/  BPT.TRAP 0x1 ;  /* 0x000000040000795c */ /* 0x000fe20000300000 */
.L_x_12797:
[----:B0-----:R-:W4:Y:S01]  /*17a70*/  LDL.LU R3, [R1] ;  /* 0x0000000001037983 */ /* 0x001f220000300800 */
        /* <DEDUP_REMOVED lines=14> */
[----:B----4-:R-:W-:-:S04]  /*17b60*/  LOP3.LUT R3, R3, 0xfffffffe, RZ, 0xc0, !PT ;  /* 0xfffffffe03037812 */ /* 0x010fc800078ec0ff */
[----:B------:R-:W-:-:S05]  /*17b70*/  @P0 LOP3.LUT R3, R3, 0x1, RZ, 0xfc, !PT ;  /* 0x0000000103030812 */ /* 0x000fca00078efcff */
[----:B------:R0:W-:Y:S01]  /*17b80*/  STL [R1], R3 ;  /* 0x0000000301007387 */ /* 0x0001e20000100800 */
[----:B------:R-:W-:Y:S01]  /*17b90*/  NOP ;  /* 0x0000000000007918 */ /* 0x000fe20000000000 */
.L_x_12791:
[----:B------:R-:W4:Y:S04]  /*17ba0*/  LDL.LU R4, [R1+0x18] ;  /* 0x0000180001047983 */ /* 0x000f280000300800 */
[----:B---3--:R-:W3:Y:S04]  /*17bb0*/  LDL.LU R6, [R1+0x14] ;  /* 0x0000140001067983 */ /* 0x008ee80000300800 */
[----:B0-----:R-:W5:Y:S01]  /*17bc0*/  LDL.LU R3, [R1+0x34] ;  /* 0x0000340001037983 */ /* 0x001f620000300800 */
        /* <DEDUP_REMOVED lines=9> */
[----:B----4-:R-:W-:-:S05]  /*17c60*/  SHF.R.S32.HI R2, RZ, 0x1f, R4 ;  /* 0x0000001fff027819 */ /* 0x010fca0000011404 */
[----:B------:R-:W-:Y:S01]  /*17c70*/  IMAD R2, R2, UR4, RZ ;  /* 0x0000000402027c24 */ /* 0x000fe2000f8e02ff */
[----:B-----5:R-:W-:-:S03]  /*17c80*/  SEL R3, R3, RZ, !P0 ;  /* 0x000000ff03037207 */ /* 0x020fc60004000000 */
        /* <DEDUP_REMOVED lines=11> */
[----:B---3--:R-:W-:Y:S01]  /*17d40*/  MOV R2, 0x0 ;  /* 0x0000000000027802 */ /* 0x008fe20000000f00 */
[----:B------:R-:W-:Y:S01]  /*17d50*/  ULDC.64 UR4, c[0x4][0x1c8] ;  /* 0x0100720000047ab9 */ /* 0x000fe20000000a00 */
[----:B------:R-:W-:Y:S01]  /*17d60*/  ULDC.64 UR6, c[0x4][0x1d0] ;  /* 0x0100740000067ab9 */ /* 0x000fe20000000a00 */
[----:B------:R-:W-:Y:S01]  /*17d70*/  ULDC.64 UR8, c[0x4][0x28] ;  /* 0x01000a0000087ab9 */ /* 0x000fe20000000a00 */
[----:B------:R-:W-:Y:S01]  /*17d80*/  IMAD.U32 R4, RZ, RZ, UR4 ;  /* 0x00000004ff047e24 */ /* 0x000fe2000f8e00ff */
[----:B------:R-:W-:Y:S01]  /*17d90*/  MOV R13, RZ ;  /* 0x000000ff000d7202 */ /* 0x000fe20000000f00 */
[----:B------:R-:W0:Y:S01]  /*17da0*/  LDC.64 R2, c[0x4][R2] ;  /* 0x0100000002027b82 */ /* 0x000e220000000a00 */
[----:B------:R-:W-:Y:S02]  /*17db0*/  IMAD.U32 R5, RZ, RZ, UR5 ;  /* 0x00000005ff057e24 */ /* 0x000fe4000f8e00ff */
[----:B------:R-:W-:Y:S02]  /*17dc0*/  IMAD.U32 R6, RZ, RZ, UR6 ;  /* 0x00000006ff067e24 */ /* 0x000fe4000f8e00ff */
[----:B------:R-:W-:-:S02]  /*17dd0*/  IMAD.U32 R7, RZ, RZ, UR7 ;  /* 0x00000007ff077e24 */ /* 0x000fc4000f8e00ff */
[----:B------:R-:W-:Y:S02]  /*17de0*/  IMAD.U32 R10, RZ, RZ, UR8 ;  /* 0x00000008ff0a7e24 */ /* 0x000fe4000f8e00ff */
[----:B-1----:R-:W-:Y:S02]  /*17df0*/  IMAD.U32 R11, RZ, RZ, UR9 ;  /* 0x00000009ff0b7e24 */ /* 0x002fe4000f8e00ff */
[----:B--2---:R-:W-:Y:S02]  /*17e00*/  IMAD.MOV.U32 R8, RZ, RZ, 0x70 ;  /* 0x00000070ff087424 */ /* 0x004fe400078e00ff */
[----:B------:R-:W-:-:S07]  /*17e10*/  IMAD.MOV.U32 R12, RZ, RZ, 0x1 ;  /* 0x00000001ff0c7424 */ /* 0x000fce00078e00ff */
[----:B------:R-:W-:-:S07]  /*17e20*/  LEPC R20, `(.L_x_12799) ;  /* 0x000000001014794e */ /* 0x000fce0000000000 */
[----:B0-----:R-:W-:Y:S05]  /*17e30*/  CALL.ABS.NOINC R2 ;  /* 0x0000000002007343 */ /* 0x001fea0003c00000 */
.L_x_12799:
[----:B------:R-:W-:Y:S05]  /*17e40*/  BSYNC B6 ;  /* 0x0000000000067941 */ /* 0x000fea0003800000 */
.L_x_12798:
[----:B---3--:R-:W3:Y:S01]  /*17e50*/  LDL.LU R0, [R1+0x18] ;  /* 0x0000180001007983 */ /* 0x008ee20000300800 */
[----:B------:R-:W0:Y:S01]  /*17e60*/  LDC R9, c[0x0][0x448] ;  /* 0x00011200ff097b82 */ /* 0x000e220000000800 */
[----:B------:R-:W-:Y:S01]  /*17e70*/  ULDC.64 UR4, c[0x0][0x2d8] ;  /* 0x0000b60000047ab9 */ /* 0x000fe20000000a00 */
[----:B------:R-:W-:Y:S01]  /*17e80*/  ULDC.64 UR6, c[0x0][0x2c8] ;  /* 0x0000b20000067ab9 */ /* 0x000fe20000000a00 */
[----:B------:R-:W3:Y:S01]  /*17e90*/  LDL.LU.64 R2, [R1+0x28] ;  /* 0x0000280001027983 */ /* 0x000ee20000300a00 */
[----:B------:R-:W-:-:S03]  /*17ea0*/  ULDC.64 UR8, c[0x0][0x280] ;  /* 0x0000a00000087ab9 */ /* 0x000fc60000000a00 */
[----:B--2---:R-:W2:Y:S04]  /*17eb0*/  LDL.LU R20, [R1+0x34] ;  /* 0x0000340001147983 */ /* 0x004ea80000300800 */
[----:B------:R-:W4:Y:S04]  /*17ec0*/  LDL.LU R21, [R1+0x44] ;  /* 0x0000440001157983 */ /* 0x000f280000300800 */
[----:B------:R-:W4:Y:S04]  /*17ed0*/  LDL.LU R4, [R1+0x14] ;  /* 0x0000140001047983 */ /* 0x000f280000300800 */
[----:B------:R0:W5:Y:S02]  /*17ee0*/  LDL R10, [R1+0x38] ;  /* 0x00003800010a7983 */ /* 0x0001640000100800 */
[----:B0-----:R-:W-:-:S13]  /*17ef0*/  ISETP.NE.AND P1, PT, R9, 0x1, PT ;  /* 0x000000010900780c */ /* 0x001fda0003f25270 */
[----:B------:R-:W0:Y:S08]  /*17f00*/  @P1 LDC R5, c[0x0][0x450] ;  /* 0x00011400ff051b82 */ /* 0x000e300000000800 */
[----:B------:R-:W1:Y:S01]  /*17f10*/  @P1 LDC R8, c[0x0][0x450] ;  /* 0x00011400ff081b82 */ /* 0x000e620000000800 */
[----:B---3--:R-:W-:Y:S02]  /*17f20*/  IMAD.MOV.U32 R3, RZ, RZ, R0 ;  /* 0x000000ffff037224 */ /* 0x008fe400078e0000 */
[----:B--2---:R-:W-:-:S02]  /*17f30*/  IMAD R0, R20, UR4, RZ ;  /* 0x0000000414007c24 */ /* 0x004fc4000f8e02ff */
        /* <DEDUP_REMOVED lines=46> */
[----:B------:R-:W-:-:S03]  /*18220*/  IMAD.SHL.U32 R20, R21, 0x10, RZ ;  /* 0x0000001015147824 */ /* 0x000fc600078e00ff */
[----:B------:R-:W-:Y:S01]  /*18230*/  IADD3 R3, R3, R7, RZ ;  /* 0x0000000703037210 */ /* 0x000fe20007ffe0ff */
[----:B------:R-:W-:Y:S01]  /*18240*/  IMAD R6, R6, UR6, RZ ;  /* 0x0000000606067c24 */ /* 0x000fe2000f8e02ff */
[----:B------:R-:W-:Y:S01]  /*18250*/  LOP3.LUT R20, R20, 0x30, RZ, 0xc0, !PT ;  /* 0x0000003014147812 */ /* 0x000fe200078ec0ff */
[----:B------:R-:W-:-:S03]  /*18260*/  IMAD.WIDE.U32 R2, R5, UR6, R2 ;  /* 0x0000000605027c25 */ /* 0x000fc6000f8e0002 */
[----:B------:R-:W-:Y:S01]  /*18270*/  ISETP.GE.AND P0, PT, R20, UR4, PT ;  /* 0x0000000414007c0c */ /* 0x000fe2000bf06270 */
[----:B------:R-:W-:Y:S01]  /*18280*/  IMAD R6, R5, UR7, R6 ;  /* 0x0000000705067c24 */ /* 0x000fe2000f8e0206 */
[----:B------:R-:W-:Y:S01]  /*18290*/  IADD3 R2, P1, R2, UR8, RZ ;  /* 0x0000000802027c10 */ /* 0x000fe2000ff3e0ff */
        /* <DEDUP_REMOVED lines=16> */
[----:B0-----:R-:W-:Y:S02]  /*183a0*/  VIADD R6, R17, 0x20 ;  /* 0x0000002011067836 */ /* 0x001fe40000000000 */
[----:B------:R-:W0:Y:S03]  /*183b0*/  SHFL.IDX PT, R7, R0, 0x1, 0x1c1f ;  /* 0x003c1f0000077f89 */ /* 0x000e2600000e0000 */
        /* <DEDUP_REMOVED lines=27> */
[----:B------:R-:W-:-:S04]  /*18570*/  @!P1 IMAD.X R4, RZ, RZ, R4, P3 ;  /* 0x000000ffff049224 */ /* 0x000fc800018e0604 */
[----:B------:R-:W-:-:S05]  /*18580*/  @!P1 IMAD.MOV.U32 R7, RZ, RZ, R4 ;  /* 0x000000ffff079224 */ /* 0x000fca00078e0004 */
[----:B------:R1:W-:Y:S01]  /*18590*/  @!P1 LDGSTS.E.BYPASS.LTC128B.128 [R10+0xc800], desc[UR40][R6.64], !P0 ;  /* 0x0c800000060a9fae */ /* 0x0003e2000c101d68 */
[----:B0-----:R-:W-:-:S04]  /*185a0*/  @!P2 IADD3 R0, P1, R20, R0, RZ ;  /* 0x000000001400a210 */ /* 0x001fc80007f3e0ff */
[----:B-1----:R-:W-:-:S05]  /*185b0*/  @!P2 IADD3.X R6, RZ, R8, RZ, P1, !PT ;  /* 0x00000008ff06a210 */ /* 0x002fca0000ffe4ff */
[----:B------:R-:W-:Y:S02]  /*185c0*/  @!P2 IMAD.MOV.U32 R7, RZ, RZ, R6 ;  /* 0x000000ffff07a224 */ /* 0x000fe400078e0006 */
[----:B------:R-:W-:-:S05]  /*185d0*/  @!P2 IMAD.MOV.U32 R6, RZ, RZ, R0 ;  /* 0x000000ffff06a224 */ /* 0x000fca00078e0000 */
[----:B--2---:R0:W-:Y:S02]  /*185e0*/  @!P2 LDGSTS.E.BYPASS.LTC128B.128 [R10+0xd000], desc[UR40][R6.64], !P0 ;  /* 0x0d000000060aafae */ /* 0x0041e4000c101d68 */
.L_x_12909:
        /* <DEDUP_REMOVED lines=10> */
.L_x_12801:
        /* <DEDUP_REMOVED lines=18> */
.L_x_12910:
[----:B------:R-:W-:Y:S05]  /*187b0*/  BSYNC B0 ;  /* 0x0000000000007941 */ /* 0x000fea0003800000 */
.L_x_12802:
[----:B------:R-:W2:Y:S02]  /*187c0*/  LDL R0, [R1+0x1c] ;  /* 0x00001c0001007983 */ /* 0x000ea40000100800 */
[----:B--2---:R-:W-:-:S13]  /*187d0*/  ISETP.GE.AND P0, PT, R0, 0x2, PT ;  /* 0x000000020000780c */ /* 0x004fda0003f06270 */
[----:B------:R-:W-:Y:S05]  /*187e0*/  @!P0 BRA `(.L_x_12804) ;  /* 0x0000000c00408947 */ /* 0x000fea0003800000 */
[----:B------:R-:W-:Y:S02]  /*187f0*/  VIADD R2, R0, 0xfffffffe ;  /* 0xfffffffe00027836 */ /* 0x000fe40000000000 */
[----:B------:R-:W-:Y:S02]  /*18800*/  IMAD.MOV.U32 R0, RZ, RZ, R27 ;  /* 0x000000ffff007224 */ /* 0x000fe400078e001b */
[----:B------:R-:W-:-:S07]  /*18810*/  IMAD.MOV.U32 R8, RZ, RZ, R29 ;  /* 0x000000ffff087224 */ /* 0x000fce00078e001d */
.L_x_12824:
[----:B-1----:R-:W2:Y:S01]  /*18820*/  LDL R3, [R1] ;  /* 0x0000000001037983 */ /* 0x002ea20000100800 */
        /* <DEDUP_REMOVED lines=10> */
[----:B------:R-:W-:Y:S02]  /*188d0*/  MOV R3, R2 ;  /* 0x0000000200037202 */ /* 0x000fe40000000f00 */
        /* <DEDUP_REMOVED lines=22> */
.L_x_12807:
        /* <DEDUP_REMOVED lines=8> */
.L_x_12911:
[----:B------:R-:W-:Y:S05]  /*18ac0*/  BSYNC B1 ;  /* 0x0000000000017941 */ /* 0x000fea0003800000 */
.L_x_12808:
        /* <DEDUP_REMOVED lines=9> */
.L_x_12811:
[----:B------:R-:W-:Y:S05]  /*18b60*/  BSYNC B1 ;  /* 0x0000000000017941 */ /* 0x000fea0003800000 */
.L_x_12810:
        /* <DEDUP_REMOVED lines=12> */
.L_x_12812:
        /* <DEDUP_REMOVED lines=13> */
.L_x_12912:
[----:B------:R-:W-:Y:S05]  /*18d00*/  BSYNC B1 ;  /* 0x0000000000017941 */ /* 0x000fea0003800000 */
.L_x_12813:
        /* <DEDUP_REMOVED lines=11> */
.L_x_12816:
[----:B------:R-:W-:Y:S05]  /*18dc0*/  BSYNC B1 ;  /* 0x0000000000017941 */ /* 0x000fea0003800000 */
.L_x_12815:
        /* <DEDUP_REMOVED lines=8> */
.L_x_12817:
        /* <DEDUP_REMOVED lines=10> */
.L_x_12806:
[----:B------:R-:W-:Y:S05]  /*18ef0*/  BSYNC B0 ;  /* 0x0000000000007941 */ /* 0x000fea0003800000 */
.L_x_12805:
[----:B------:R-:W2:Y:S02]  /*18f00*/  LDL R5, [R1+0x48] ;  /* 0x0000480001057983 */ /* 0x000ea40000100800 */
[----:B--2---:R-:W-:-:S13]  /*18f10*/  ISETP.NE.AND P0, PT, R5, 0x3, PT ;  /* 0x000000030500780c */ /* 0x004fda0003f05270 */
[----:B------:R-:W-:Y:S05]  /*18f20*/  @!P0 BRA `(.L_x_12818) ;  /* 0x0000000000048947 */ /* 0x000fea0003800000 */
[----:B------:R-:W-:Y:S01]  /*18f30*/  BPT.TRAP 0x1 ;  /* 0x000000040000795c */ /* 0x000fe20000300000 */
.L_x_12818:
        /* <DEDUP_REMOVED lines=8> */
.L_x_12913:
[----:B------:R-:W-:Y:S05]  /*18fc0*/  BSYNC B0 ;  /* 0x0000000000007941 */ /* 0x000fea0003800000 */
.L_x_12819:
[----:B------:R-:W-:Y:S05]  /*18fd0*/  @!P1 BRA `(.L_x_12821) ;  /* 0x0000000000049947 */ /* 0x000fea0003800000 */
[----:B------:R-:W-:Y:S01]  /*18fe0*/  BPT.TRAP 0x1 ;  /* 0x000000040000795c */ /* 0x000fe20000300000 */
.L_x_12821:
[----:B-1----:R-:W-:Y:S01]  /*18ff0*/  SHF.L.U32 R4, R8, 0x1f, RZ ;  /* 0x0000001f08047819 */ /* 0x002fe200000006ff */
[----:B------:R-:W-:-:S03]  /*19000*/  IMAD R0, R0, 0x2800, RZ ;  /* 0x0000280000007824 */ /* 0x000fc600078e02ff */
[----:B------:R-:W1:Y:S02]  /*19010*/  SYNCS.PHASECHK.TRANS64.TRYWAIT P0, [R3+URZ+0x13260], R4 ;  /* 0x01326004030075a7 */ /* 0x000e64000800017f */
[----:B-1----:R-:W-:Y:S05]  /*19020*/  @!P0 BRA `(.L_x_12822) ;  /* 0x0000003000208947 */ /* 0x002fea0003800000 */
.L_x_12914:
        /* <DEDUP_REMOVED lines=30> */
[----:B------:R-:W-:-:S02]  /*19210*/  PRMT R11, R6, 0x7531, R7 ;  /* 0x00007531060b7816 */ /* 0x000fc40000000007 */
[----:B------:R-:W-:-:S05]  /*19220*/  IADD3 R4, R24, R4, RZ ;  /* 0x0000000418047210 */ /* 0x000fca0007ffe0ff */
        /* <DEDUP_REMOVED lines=31> */
.L_x_12823:
        /* <DEDUP_REMOVED lines=10> */
[C---:B------:R-:W-:Y:S01]  /*194c0*/  ISETP.GT.AND P0, PT, R2.reuse, RZ, PT ;  /* 0x000000ff0200720c */ /* 0x040fe20003f04270 */
[----:B------:R-:W-:-:S12]  /*194d0*/  VIADD R2, R2, 0xffffffff ;  /* 0xffffffff02027836 */ /* 0x000fd80000000000 */
[----:B--2---:R-:W-:Y:S05]  /*194e0*/  @P0 BRA `(.L_x_12824) ;  /* 0xfffffff000cc0947 */ /* 0x004fea000383ffff */
.L_x_12804:
[----:B-1----:R-:W1:Y:S02]  /*194f0*/  S2R R3, SR_TID.X ;  /* 0x0000000000037919 */ /* 0x002e640000002100 */
[----:B-1----:R-:W-:Y:S02]  /*19500*/  LOP3.LUT R4, R3, 0x7f, RZ, 0xc0, !PT ;  /* 0x0000007f03047812 */ /* 0x002fe400078ec0ff */
[----:B------:R-:W2:Y:S01]  /*19510*/  LDL R3, [R1+0x48] ;  /* 0x0000480001037983 */ /* 0x000ea20000100800 */
[----:B------:R-:W-:Y:S01]  /*19520*/  BSSY B0, `(.L_x_12825) ;  /* 0x0000010000007945 */ /* 0x000fe20003800000 */
[----:B------:R-:W-:Y:S02]  /*19530*/  ISETP.NE.AND P0, PT, R4, RZ, PT ;  /* 0x000000ff0400720c */ /* 0x000fe40003f05270 */
[----:B--2---:R-:W-:-:S11]  /*19540*/  ISETP.NE.AND P2, PT, R3, 0x3, PT ;  /* 0x000000030300780c */ /* 0x004fd60003f45270 */
        /* <DEDUP_REMOVED lines=10> */
[----:B0-----:R-:W0:Y:S01]  /*195f0*/  POPC R7, R4 ;  /* 0x0000000400077309 */ /* 0x001e220000000000 */
[----:B--2---:R-:W0:Y:S02]  /*19600*/  SHFL.IDX PT, R0, R3, R0, 0x1f ;  /* 0x00001f0003007589 */ /* 0x004e2400000e0000 */
[----:B0-----:R-:W-:-:S07]  /*19610*/  IADD3 R16, R0, UR36, R7 ;  /* 0x0000002400107c10 */ /* 0x001fce000fffe007 */
.L_x_12826:
[----:B------:R-:W-:Y:S05]  /*19620*/  BSYNC B0 ;  /* 0x0000000000007941 */ /* 0x000fea0003800000 */
.L_x_12825:
[----:B------:R-:W-:Y:S05]  /*19630*/  @!P2 BRA `(.L_x_12827) ;  /* 0x000000000004a947 */ /* 0x000fea0003800000 */
[----:B------:R-:W-:Y:S01]  /*19640*/  BPT.TRAP 0x1 ;  /* 0x000000040000795c */ /* 0x000fe20000300000 */
.L_x_12827:
[----:B------:R-:W2:Y:S01]  /*19650*/  LDL R2, [R1+0x20] ;  /* 0x0000200001027983 */ /* 0x000ea20000100800 */
[----:B------:R-:W-:Y:S01]  /*19660*/  LOP3.LUT R3, R29, 0x1, RZ, 0x3c, !PT ;  /* 0x000000011d037812 */ /* 0x000fe200078e3cff */
[----:B------:R-:W-:Y:S01]  /*19670*/  BSSY B0, `(.L_x_12828) ;  /* 0x0000006000007945 */ /* 0x000fe20003800000 */
[----:B------:R-:W-:Y:S02]  /*19680*/  LEA R0, R27, R22, 0x3 ;  /* 0x000000161b007211 */ /* 0x000fe400078e18ff */
[----:B------:R-:W-:-:S04]  /*19690*/  SHF.L.U32 R3, R3, 0x1f, RZ ;  /* 0x0000001f03037819 */ /* 0x000fc800000006ff */
[----:B------:R-:W1:Y:S01]  /*196a0*/  SYNCS.PHASECHK.TRANS64.TRYWAIT P1, [R0+URZ+0x13270], R3 ;  /* 0x01327003000075a7 */ /* 0x000e62000802017f */
[----:B--2---:R-:W-:Y:S01]  /*196b0*/  ISETP.NE.AND P2, PT, R2, 0x3, PT ;  /* 0x000000030200780c */ /* 0x004fe20003f45270 */
[----:B-1----:R-:W-:-:S12]  /*196c0*/  @!P1 BRA `(.L_x_12829) ;  /* 0x00000028008c9947 */ /* 0x002fd80003800000 */
.L_x_12915:
[----:B------:R-:W-:Y:S05]  /*196d0*/  BSYNC B0 ;  /* 0x0000000000007941 */ /* 0x000fea0003800000 */
.L_x_12828:
[----:B------:R-:W-:Y:S05]  /*196e0*/  @!P2 BRA `(.L_x_12830) ;  /* 0x000000000004a947 */ /* 0x000fea0003800000 */
[----:B------:R-:W-:Y:S01]  /*196f0*/  BPT.TRAP 0x1 ;  /* 0x000000040000795c */ /* 0x000fe20000300000 */
.L_x_12830:
[----:B-1----:R-:W-:-:S04]  /*19700*/  SHF.L.U32 R3, R29, 0x1f, RZ ;  /* 0x0000001f1d037819 */ /* 0x002fc800000006ff */
[----:B------:R-:W1:Y:S02]  /*19710*/  SYNCS.PHASECHK.TRANS64.TRYWAIT P1, [R0+URZ+0x13260], R3 ;  /* 0x01326003000075a7 */ /* 0x000e64000802017f */
[----:B-1----:R-:W-:Y:S05]  /*19720*/  @!P1 BRA `(.L_x_12831) ;  /* 0x0000002800889947 */ /* 0x002fea0003800000 */
.L_x_12916:
        /* <DEDUP_REMOVED lines=64> */
.L_x_12832:
        /* <DEDUP_REMOVED lines=9> */
[----:B----4-:R-:W-:-:S07]  /*19bc0*/  LOP3.LUT R29, R29, R0, RZ, 0x3c, !PT ;  /* 0x000000001d1d7212 */ /* 0x010fce00078e3cff */
.L_x_12781:
[----:B------:R-:W4:Y:S02]  /*19bd0*/  LDL R0, [R1] ;  /* 0x0000000001007983 */ /* 0x000f240000100800 */
        /* <DEDUP_REMOVED lines=11> */
.L_x_12833:
[----:B------:R-:W4:Y:S01]  /*19c90*/  S2R R0, SR_TID.X ;  /* 0x0000000000007919 */ /* 0x000f220000002100 */
[----:B------:R-:W-:Y:S01]  /*19ca0*/  UMOV UR4, 0xffffffff ;  /* 0xffffffff00047882 */ /* 0x000fe20000000000 */
[----:B----4-:R-:W-:-:S04]  /*19cb0*/  LOP3.LUT R7, R0, 0x1f, RZ, 0xc0, !PT ;  /* 0x0000001f00077812 */ /* 0x010fc800078ec0ff */
[----:B------:R-:W-:Y:S01]  /*19cc0*/  ISETP.NE.AND P0, PT, R7, 0x1f, PT ;  /* 0x0000001f0700780c */ /* 0x000fe20003f05270 */
[----:B------:R-:W-:-:S12]  /*19cd0*/  BRA.DIV UR4, `(.L_x_12835) ;  /* 0x0000002604307947 */ /* 0x000fd8000b800000 */
[----:B------:R-:W-:Y:S01]  /*19ce0*/  IMAD.IADD R5, R19, 0x1, R7 ;  /* 0x0000000113057824 */ /* 0x000fe200078e0207 */
[----:B------:R-:W-:-:S04]  /*19cf0*/  ULDC UR4, c[0x0][0xc3c] ;  /* 0x00030f0000047ab9 */ /* 0x000fc80000000800 */
[----:B------:R-:W-:-:S13]  /*19d00*/  ISETP.GE.OR P1, PT, R5, UR4, !P0 ;  /* 0x0000000405007c0c */ /* 0x000fda000c726670 */
[----:B------:R-:W4:Y:S02]  /*19d10*/  @!P1 LDC.64 R2, c[0x0][0xc80] ;  /* 0x00032000ff029b82 */ /* 0x000f240000000a00 */
[----:B----4-:R-:W-:-:S06]  /*19d20*/  @!P1 IMAD.WIDE R2, R5, 0x4, R2 ;  /* 0x0000000405029825 */ /* 0x010fcc00078e0202 */
[----:B------:R4:W5:Y:S01]  /*19d30*/  @!P1 LDG.E R3, desc[UR40][R2.64] ;  /* 0x0000002802039981 */ /* 0x000962000c1e1900 */
[C---:B------:R-:W-:Y:S02]  /*19d40*/  ISETP.GE.U32.AND P2, PT, R7.reuse, 0x2, PT ;  /* 0x000000020700780c */ /* 0x040fe40003f46070 */
[C---:B------:R-:W-:Y:S01]  /*19d50*/  ISETP.GE.U32.AND P3, PT, R7.reuse, 0x4, PT ;  /* 0x000000040700780c */ /* 0x040fe20003f66070 */
[----:B------:R-:W-:Y:S01]  /*19d60*/  SHFL.IDX PT, R0, R16, RZ, 0x1f ;  /* 0x00001fff10007589 */ /* 0x000fe200000e0000 */
[C---:B------:R-:W-:Y:S02]  /*19d70*/  ISETP.GE.U32.AND P4, PT, R7.reuse, 0x8, PT ;  /* 0x000000080700780c */ /* 0x040fe40003f86070 */
[C---:B------:R-:W-:Y:S01]  /*19d80*/  ISETP.GE.U32.AND P5, PT, R7.reuse, 0x10, PT ;  /* 0x000000100700780c */ /* 0x040fe20003fa6070 */
[----:B------:R-:W-:Y:S01]  /*19d90*/  SHFL.IDX PT, R16, R16, 0x1, 0x1f ;  /* 0x00201f0010107f89 */ /* 0x000fe200000e0000 */
[----:B----4-:R-:W-:Y:S02]  /*19da0*/  IMAD.MOV.U32 R2, RZ, RZ, RZ ;  /* 0x000000ffff027224 */ /* 0x010fe400078e00ff */
[----:B-----5:R-:W-:Y:S01]  /*19db0*/  @!P1 IMAD.MOV.U32 R2, RZ, RZ, R3 ;  /* 0x000000ffff029224 */ /* 0x020fe200078e0003 */
[----:B------:R-:W-:-:S04]  /*19dc0*/  ISETP.NE.AND P1, PT, R7, RZ, PT ;  /* 0x000000ff0700720c */ /* 0x000fc80003f25270 */
[----:B0-----:R-:W0:Y:S02]  /*19dd0*/  SHFL.UP PT, R14, R2, 0x1, RZ ;  /* 0x04200000020e7989 */ /* 0x001e2400000e00ff */
[----:B0-----:R-:W-:-:S05]  /*19de0*/  SEL R5, R14, RZ, P1 ;  /* 0x000000ff0e057207 */ /* 0x001fca0000800000 */
[----:B------:R-:W-:-:S05]  /*19df0*/  IMAD.IADD R4, R2, 0x1, R5 ;  /* 0x0000000102047824 */ /* 0x000fca00078e0205 */
[----:B------:R-:W0:Y:S02]  /*19e00*/  SHFL.UP PT, R14, R4, 0x2, RZ ;  /* 0x04400000040e7989 */ /* 0x000e2400000e00ff */
[----:B0-----:R-:W-:-:S04]  /*19e10*/  SEL R5, R14, RZ, P2 ;  /* 0x000000ff0e057207 */ /* 0x001fc80001000000 */
[----:B------:R-:W-:-:S05]  /*19e20*/  IADD3 R5, R4, R5, RZ ;  /* 0x0000000504057210 */ /* 0x000fca0007ffe0ff */
[----:B------:R-:W3:Y:S02]  /*19e30*/  SHFL.UP PT, R14, R5, 0x4, RZ ;  /* 0x04800000050e7989 */ /* 0x000ee400000e00ff */
[----:B---3--:R-:W-:-:S05]  /*19e40*/  SEL R6, R14, RZ, P3 ;  /* 0x000000ff0e067207 */ /* 0x008fca0001800000 */
[----:B------:R-:W-:-:S05]  /*19e50*/  IMAD.IADD R6, R5, 0x1, R6 ;  /* 0x0000000105067824 */ /* 0x000fca00078e0206 */
[----:B------:R-:W0:Y:S02]  /*19e60*/  SHFL.UP PT, R14, R6, 0x8, RZ ;  /* 0x05000000060e7989 */ /* 0x000e2400000e00ff */
[----:B0-----:R-:W-:-:S05]  /*19e70*/  SEL R3, R14, RZ, P4 ;  /* 0x000000ff0e037207 */ /* 0x001fca0002000000 */
[----:B------:R-:W-:-:S05]  /*19e80*/  IMAD.IADD R4, R6, 0x1, R3 ;  /* 0x0000000106047824 */ /* 0x000fca00078e0203 */
[----:B------:R-:W0:Y:S02]  /*19e90*/  SHFL.UP PT, R14, R4, 0x10, RZ ;  /* 0x06000000040e7989 */ /* 0x000e2400000e00ff */
[----:B0-----:R-:W-:-:S05]  /*19ea0*/  SEL R3, R14, RZ, P5 ;  /* 0x000000ff0e037207 */ /* 0x001fca0002800000 */
[----:B------:R-:W-:-:S05]  /*19eb0*/  IMAD.IADD R3, R4, 0x1, R3 ;  /* 0x0000000104037824 */ /* 0x000fca00078e0203 */
[----:B------:R0:W3:Y:S02]  /*19ec0*/  SHFL.IDX PT, R14, R3, 0x1f, 0x1f ;  /* 0x03e01f00030e7f89 */ /* 0x0000e400000e0000 */
.L_x_12926:
[----:B------:R-:W-:Y:S02]  /*19ed0*/  ULDC UR4, c[0x0][0xc38] ;  /* 0x00030e0000047ab9 */ /* 0x000fe40000000800 */
[----:B------:R-:W-:-:S04]  /*19ee0*/  IMAD.U32 R4, RZ, RZ, UR4 ;  /* 0x00000004ff047e24 */ /* 0x000fc8000f8e00ff */
[----:B---3--:R-:W-:-:S04]  /*19ef0*/  IMAD R5, R14, R4, RZ ;  /* 0x000000040e057224 */ /* 0x008fc800078e02ff */
[----:B------:R-:W-:-:S05]  /*19f00*/  IMAD.IADD R16, R16, 0x1, R5 ;  /* 0x0000000110107824 */ /* 0x000fca00078e0205 */
[----:B------:R-:W-:-:S13]  /*19f10*/  ISETP.GT.AND P6, PT, R16, R0, PT ;  /* 0x000000001000720c */ /* 0x000fda0003fc4270 */
[----:B------:R-:W-:Y:S05]  /*19f20*/  @P6 BRA `(.L_x_12836) ;  /* 0x00000000009c6947 */ /* 0x000fea0003800000 */
.L_x_12841:
        /* <DEDUP_REMOVED lines=11> */
[----:B0-----:R-:W0:Y:S02]  /*19fe0*/  LDC.64 R2, c[0x0][0xc80] ;  /* 0x00032000ff027b82 */ /* 0x001e240000000a00 */
[----:B0-----:R-:W-:-:S06]  /*19ff0*/  IMAD.WIDE R2, R5, 0x4, R2 ;  /* 0x0000000405027825 */ /* 0x001fcc00078e0202 */
[----:B------:R3:W5:Y:S02]  /*1a000*/  LDG.E R2, desc[UR40][R2.64] ;  /* 0x0000002802027981 */ /* 0x000764000c1e1900 */
.L_x_12839:
[----:B------:R-:W-:Y:S05]  /*1a010*/  BSYNC B0 ;  /* 0x0000000000007941 */ /* 0x000fea0003800000 */
.L_x_12838:
[----:B------:R-:W-:-:S03]  /*1a020*/  UMOV UR4, 0xffffffff ;  /* 0xffffffff00047882 */ /* 0x000fc60000000000 */
[----:B------:R-:W-:Y:S05]  /*1a030*/  BRA.DIV UR4, `(.L_x_12840) ;  /* 0x00000026047c7947 */ /* 0x000fea000b800000 */
[----:B-----5:R-:W4:Y:S02]  /*1a040*/  SHFL.UP PT, R14, R2, 0x1, RZ ;  /* 0x04200000020e7989 */ /* 0x020f2400000e00ff */
[----:B----4-:R-:W-:-:S05]  /*1a050*/  SEL R13, R14, RZ, P1 ;  /* 0x000000ff0e0d7207 */ /* 0x010fca0000800000 */
[----:B------:R-:W-:-:S05]  /*1a060*/  IMAD.IADD R13, R2, 0x1, R13 ;  /* 0x00000001020d7824 */ /* 0x000fca00078e020d */
[----:B------:R-:W4:Y:S02]  /*1a070*/  SHFL.UP PT, R14, R13, 0x2, RZ ;  /* 0x044000000d0e7989 */ /* 0x000f2400000e00ff */
[----:B----4-:R-:W-:-:S05]  /*1a080*/  SEL R4, R14, RZ, P2 ;  /* 0x000000ff0e047207 */ /* 0x010fca0001000000 */
[----:B------:R-:W-:-:S05]  /*1a090*/  IMAD.IADD R4, R13, 0x1, R4 ;  /* 0x000000010d047824 */ /* 0x000fca00078e0204 */
[----:B------:R-:W4:Y:S02]  /*1a0a0*/  SHFL.UP PT, R14, R4, 0x4, RZ ;  /* 0x04800000040e7989 */ /* 0x000f2400000e00ff */
[----:B----4-:R-:W-:-:S04]  /*1a0b0*/  SEL R5, R14, RZ, P3 ;  /* 0x000000ff0e057207 */ /* 0x010fc80001800000 */
[----:B------:R-:W-:-:S05]  /*1a0c0*/  IADD3 R5, R4, R5, RZ ;  /* 0x0000000504057210 */ /* 0x000fca0007ffe0ff */
[----:B------:R-:W4:Y:S02]  /*1a0d0*/  SHFL.UP PT, R14, R5, 0x8, RZ ;  /* 0x05000000050e7989 */ /* 0x000f2400000e00ff */
[----:B----4-:R-:W-:-:S05]  /*1a0e0*/  SEL R6, R14, RZ, P4 ;  /* 0x000000ff0e067207 */ /* 0x010fca0002000000 */
[----:B------:R-:W-:-:S05]  /*1a0f0*/  IMAD.IADD R6, R5, 0x1, R6 ;  /* 0x0000000105067824 */ /* 0x000fca00078e0206 */
[----:B------:R-:W0:Y:S02]  /*1a100*/  SHFL.UP PT, R14, R6, 0x10, RZ ;  /* 0x06000000060e7989 */ /* 0x000e2400000e00ff */
[----:B0--3--:R-:W-:-:S05]  /*1a110*/  SEL R3, R14, RZ, P5 ;  /* 0x000000ff0e037207 */ /* 0x009fca0002800000 */
[----:B------:R-:W-:-:S05]  /*1a120*/  IMAD.IADD R3, R6, 0x1, R3 ;  /* 0x0000000106037824 */ /* 0x000fca00078e0203 */
[----:B------:R0:W3:Y:S02]  /*1a130*/  SHFL.IDX PT, R14, R3, 0x1f, 0x1f ;  /* 0x03e01f00030e7f89 */ /* 0x0000e400000e0000 */
.L_x_12934:
[----:B------:R-:W-:Y:S02]  /*1a140*/  ULDC UR4, c[0x0][0xc38] ;  /* 0x00030e0000047ab9 */ /* 0x000fe40000000800 */
[----:B------:R-:W-:-:S04]  /*1a150*/  IMAD.U32 R4, RZ, RZ, UR4 ;  /* 0x00000004ff047e24 */ /* 0x000fc8000f8e00ff */
[----:B---3--:R-:W-:-:S04]  /*1a160*/  IMAD R5, R14, R4, RZ ;  /* 0x000000040e057224 */ /* 0x008fc800078e02ff */
[----:B------:R-:W-:-:S05]  /*1a170*/  IMAD.IADD R16, R5, 0x1, R16 ;  /* 0x0000000105107824 */ /* 0x000fca00078e0210 */
[----:B------:R-:W-:-:S13]  /*1a180*/  ISETP.GT.AND P6, PT, R16, R0, PT ;  /* 0x000000001000720c */ /* 0x000fda0003fc4270 */
[----:B------:R-:W-:Y:S05]  /*1a190*/  @!P6 BRA `(.L_x_12841) ;  /* 0xfffffffc0064e947 */ /* 0x000fea000383ffff */
.L_x_12836:
        /* <DEDUP_REMOVED lines=8> */
.L_x_12938:
[----:B------:R-:W-:Y:S01]  /*1a220*/  ISETP.NE.AND P0, PT, R5, RZ, PT ;  /* 0x000000ff0500720c */ /* 0x000fe20003f05270 */
[----:B------:R-:W-:-:S12]  /*1a230*/  IMAD.MOV.U32 R5, RZ, RZ, RZ ;  /* 0x000000ffff057224 */ /* 0x000fd800078e00ff */
[----:B------:R-:W-:Y:S05]  /*1a240*/  @!P0 BRA `(.L_x_12843) ;  /* 0x0000000000108947 */ /* 0x000fea0003800000 */
[----:B------:R-:W-:Y:S01]  /*1a250*/  UMOV UR4, 0xffffffff ;  /* 0xffffffff00047882 */ /* 0x000fe20000000000 */
[----:B------:R-:W-:Y:S02]  /*1a260*/  VIADD R12, R6, 0xffffffff ;  /* 0xffffffff060c7836 */ /* 0x000fe40000000000 */
[----:B------:R-:W-:Y:S05]  /*1a270*/  BRA.DIV UR4, `(.L_x_12844) ;  /* 0x0000002604f07947 */ /* 0x000fea000b800000 */
[----:B------:R0:W0:Y:S02]  /*1a280*/  SHFL.IDX PT, R5, R3, R12, 0x1f ;  /* 0x00001f0c03057589 */ /* 0x00002400000e0000 */
.L_x_12843:
[----:B0--3--:R-:W0:Y:S01]  /*1a290*/  LDC.64 R2, c[0x0][0xc90] ;  /* 0x00032400ff027b82 */ /* 0x009e220000000a00 */
[----:B------:R-:W-:-:S04]  /*1a2a0*/  IMAD.IADD R19, R6, 0x1, R19 ;  /* 0x0000000106137824 */ /* 0x000fc800078e0213 */
[----:B0-----:R-:W-:-:S05]  /*1a2b0*/  IMAD.WIDE R2, R19, 0x4, R2 ;  /* 0x0000000413027825 */ /* 0x001fca00078e0202 */
[----:B------:R-:W4:Y:S01]  /*1a2c0*/  LDG.E R7, desc[UR40][R2.64] ;  /* 0x0000002802077981 */ /* 0x000f22000c1e1900 */
[----:B------:R-:W-:-:S04]  /*1a2d0*/  IMAD R16, R5, R4, R16 ;  /* 0x0000000405107224 */ /* 0x000fc800078e0210 */
[----:B------:R-:W-:Y:S02]  /*1a2e0*/  IMAD.IADD R0, R0, 0x1, -R16 ;  /* 0x0000000100007824 */ /* 0x000fe400078e0a10 */
[----:B----4-:R-:W-:-:S05]  /*1a2f0*/  IMAD R6, R17, R7, RZ ;  /* 0x0000000711067224 */ /* 0x010fca00078e02ff */
[----:B--2---:R-:W-:-:S04]  /*1a300*/  IABS R8, R6 ;  /* 0x0000000600087213 */ /* 0x004fc80000000000 */
[----:B------:R-:W0:Y:S08]  /*1a310*/  I2F.RP R9, R8 ;  /* 0x0000000800097306 */ /* 0x000e300000209400 */
        /* <DEDUP_REMOVED lines=55> */
[----:B------:R-:W-:Y:S01]  /*1a690*/  IADD3 R17, R17, R0, RZ ;  /* 0x0000000011117210 */ /* 0x000fe20007ffe0ff */
[----:B------:R-:W-:Y:S06]  /*1a6a0*/  BRA `(.L_x_12845) ;  /* 0x00000000001c7947 */ /* 0x000fec0003800000 */
.L_x_12837:
[----:B------:R-:W-:Y:S01]  /*1a6b0*/  UMOV UR4, URZ ;  /* 0x0000003f00047c82 */ /* 0x000fe20008000000 */
[----:B------:R-:W-:Y:S01]  /*1a6c0*/  UMOV UR5, URZ ;  /* 0x0000003f00057c82 */ /* 0x000fe20008000000 */
[----:B------:R-:W-:Y:S01]  /*1a6d0*/  ULDC UR6, c[0x0][0xc3c] ;  /* 0x00030f0000067ab9 */ /* 0x000fe20000000800 */
[----:B------:R-:W-:Y:S02]  /*1a6e0*/  IMAD.MOV.U32 R16, RZ, RZ, R0 ;  /* 0x000000ffff107224 */ /* 0x000fe400078e0000 */
[----:B------:R-:W-:Y:S02]  /*1a6f0*/  IMAD.U32 R17, RZ, RZ, UR4 ;  /* 0x00000004ff117e24 */ /* 0x000fe4000f8e00ff */
[----:B------:R-:W-:Y:S02]  /*1a700*/  IMAD.U32 R18, RZ, RZ, UR5 ;  /* 0x00000005ff127e24 */ /* 0x000fe4000f8e00ff */
[----:B------:R-:W-:-:S07]  /*1a710*/  IMAD.U32 R19, RZ, RZ, UR6 ;  /* 0x00000006ff137e24 */ /* 0x000fce000f8e00ff */
.L_x_12845:
[----:B------:R-:W3:Y:S01]  /*1a720*/  S2R R0, SR_TID.X ;  /* 0x0000000000007919 */ /* 0x000ee20000002100 */
[----:B------:R-:W-:Y:S05]  /*1a730*/  WARPSYNC.ALL ;  /* 0x0000000000007948 */ /* 0x000fea0003800000 */
[----:B------:R-:W-:Y:S01]  /*1a740*/  BAR.SYNC.DEFER_BLOCKING 0x4, 0x200 ;  /* 0x0108000000007b1d */ /* 0x000fe20000010000 */
[----:B---3--:R-:W-:-:S04]  /*1a750*/  LOP3.LUT R0, R0, 0x1f, RZ, 0xc0, !PT ;  /* 0x0000001f00007812 */ /* 0x008fc800078ec0ff */
[----:B------:R-:W-:-:S13]  /*1a760*/  ISETP.NE.AND P0, PT, R0, RZ, PT ;  /* 0x000000ff0000720c */ /* 0x000fda0003f05270 */
[----:B0-----:R-:W0:Y:S01]  /*1a770*/  @!P0 S2R R3, SR_CgaCtaId ;  /* 0x0000000000038919 */ /* 0x001e220000008800 */
[----:B------:R-:W-:-:S04]  /*1a780*/  @!P0 MOV R0, 0x400 ;  /* 0x0000040000008802 */ /* 0x000fc80000000f00 */
[----:B0-----:R-:W-:-:S05]  /*1a790*/  @!P0 LEA R22, R3, R0, 0x18 ;  /* 0x0000000003168211 */ /* 0x001fca00078ec0ff */
[----:B------:R0:W-:Y:S01]  /*1a7a0*/  @!P0 STS.128 [R22+0x132d0], R16 ;  /* 0x0132d01016008388 */ /* 0x0001e20000000c00 */
[----:B------:R-:W-:Y:S06]  /*1a7b0*/  BAR.ARV 0x5, 0x200 ;  /* 0x0148000000007b1d */ /* 0x000fec0000002000 */
.L_x_12834:
[----:B------:R-:W-:Y:S02]  /*1a7c0*/  ULDC UR4, c[0x0][0xc3c] ;  /* 0x00030f0000047ab9 */ /* 0x000fe40000000800 */
[----:B0-----:R-:W-:-:S13]  /*1a7d0*/  ISETP.GE.AND P0, PT, R19, UR4, PT ;  /* 0x0000000413007c0c */ /* 0x001fda000bf06270 */
[----:B------:R-:W-:Y:S05]  /*1a7e0*/  @!P0 BRA `(.L_x_12846) ;  /* 0xffffffb000308947 */ /* 0x000fea000383ffff */
[----:B------:R-:W-:Y:S05]  /*1a7f0*/  BSYNC B7 ;  /* 0x0000000000077941 */ /* 0x000fea0003800000 */
.L_x_12744:
[----:B0-----:R-:W5:Y:S01]  /*1a800*/  LDL.LU R0, [R1+0x40] ;  /* 0x0000400001007983 */ /* 0x001f620000300800 */
[----:B------:R-:W-:Y:S01]  /*1a810*/  BSSY B0, `(.L_x_12847) ;  /* 0x000000b000007945 */ /* 0x000fe20003800000 */
[----:B------:R-:W2:Y:S01]  /*1a820*/  S2R R5, SR_CgaCtaId ;  /* 0x0000000000057919 */ /* 0x000ea20000008800 */
[----:B-----5:R-:W-:-:S05]  /*1a830*/  VIADD R0, R0, 0x1 ;  /* 0x0000000100007836 */ /* 0x020fca0000000000 */
[----:B------:R-:W-:-:S04]  /*1a840*/  LEA.HI R2, R0, R0, RZ, 0x1 ;  /* 0x0000000000027211 */ /* 0x000fc800078f08ff */
[----:B------:R-:W-:Y:S02]  /*1a850*/  LOP3.LUT R3, R2, 0xfffffffe, RZ, 0xc0, !PT ;  /* 0xfffffffe02037812 */ /* 0x000fe400078ec0ff */
[----:B------:R-:W-:-:S03]  /*1a860*/  MOV R2, 0x400 ;  /* 0x0000040000027802 */ /* 0x000fc60000000f00 */
[----:B------:R-:W-:Y:S01]  /*1a870*/  IMAD.IADD R0, R0, 0x1, -R3 ;  /* 0x0000000100007824 */ /* 0x000fe200078e0a03 */
[----:B--2---:R-:W-:-:S04]  /*1a880*/  LEA R8, R5, R2, 0x18 ;  /* 0x0000000205087211 */ /* 0x004fc800078ec0ff */
[----:B------:R-:W-:-:S04]  /*1a890*/  SHF.L.U32 R0, R0, 0x1f, RZ ;  /* 0x0000001f00007819 */ /* 0x000fc800000006ff */
[----:B------:R-:W0:Y:S02]  /*1a8a0*/  SYNCS.PHASECHK.TRANS64.TRYWAIT P0, [R8+URZ+0x13220], R0 ;  /* 0x01322000080075a7 */ /* 0x000e24000800017f */
[----:B0-----:R-:W-:Y:S05]  /*1a8b0*/  @!P0 BRA `(.L_x_12848) ;  /* 0x0000002000888947 */ /* 0x001fea0003800000 */
.L_x_12941:
[----:B------:R-:W-:Y:S05]  /*1a8c0*/  BSYNC B0 ;  /* 0x0000000000007941 */ /* 0x000fea0003800000 */
.L_x_12847:
[----:B------:R-:W-:-:S03]  /*1a8d0*/  UMOV UR4, 0xffffffff ;  /* 0xffffffff00047882 */ /* 0x000fc60000000000 */
[----:B------:R-:W-:Y:S05]  /*1a8e0*/  BRA.DIV UR4, `(.L_x_12849) ;  /* 0x0000002204907947 */ /* 0x000fea000b800000 */
[----:B0-----:R-:W0:Y:S02]  /*1a8f0*/  S2R R0, SR_TID.X ;  /* 0x0000000000007919 */ /* 0x001e240000002100 */
[----:B0-----:R-:W-:-:S04]  /*1a900*/  SHF.R.U32.HI R0, RZ, 0x5, R0 ;  /* 0x00000005ff007819 */ /* 0x001fc80000011600 */
[----:B------:R-:W-:-:S05]  /*1a910*/  LOP3.LUT R0, R0, 0x3, RZ, 0xc0, !PT ;  /* 0x0000000300007812 */ /* 0x000fca00078ec0ff */
[----:B------:R0:W2:Y:S02]  /*1a920*/  SHFL.IDX PT, R14, R0, RZ, 0x1f ;  /* 0x00001fff000e7589 */ /* 0x0000a400000e0000 */
.L_x_12944:
[----:B--2---:R-:W-:-:S13]  /*1a930*/  ISETP.NE.AND P0, PT, R14, RZ, PT ;  /* 0x000000ff0e00720c */ /* 0x004fda0003f05270 */
[----:B------:R-:W-:Y:S05]  /*1a940*/  @P0 BRA `(.L_x_12623) ;  /* 0x0000000000a40947 */ /* 0x000fea0003800000 */
[----:B------:R-:W-:-:S03]  /*1a950*/  UMOV UR4, 0xffffffff ;  /* 0xffffffff00047882 */ /* 0x000fc60000000000 */
[----:B------:R-:W-:Y:S05]  /*1a960*/  BRA.DIV UR4, `(.L_x_12850) ;  /* 0x0000002204a47947 */ /* 0x000fea000b800000 */
[----:B------:R-:W-:-:S13]  /*1a970*/  ELECT P6, URZ, PT ;  /* 0x00000000003f782f */ /* 0x000fda00038c0000 */
.L_x_12947:
[----:B------:R-:W-:Y:S05]  /*1a980*/  @!P6 BRA `(.L_x_12623) ;  /* 0x000000000094e947 */ /* 0x000fea0003800000 */
[----:B0-----:R-:W2:Y:S02]  /*1a990*/  LDL.LU R0, [R1+0x3c] ;  /* 0x00003c0001007983 */ /* 0x001ea40000300800 */
[----:B--2---:R-:W-:-:S04]  /*1a9a0*/  LOP3.LUT R0, R0, 0x2, RZ, 0xfc, !PT ;  /* 0x0000000200007812 */ /* 0x004fc800078efcff */
[----:B------:R-:W-:-:S13]  /*1a9b0*/  ISETP.NE.AND P0, PT, R0, 0x3, PT ;  /* 0x000000030000780c */ /* 0x000fda0003f05270 */
[----:B------:R-:W-:Y:S05]  /*1a9c0*/  @!P0 BRA `(.L_x_12851) ;  /* 0x0000000000048947 */ /* 0x000fea0003800000 */
[----:B------:R-:W-:Y:S01]  /*1a9d0*/  BPT.TRAP 0x1 ;  /* 0x000000040000795c */ /* 0x000fe20000300000 */
.L_x_12851:
        /* <DEDUP_REMOVED lines=12> */
.L_x_12948:
[----:B------:R-:W2:Y:S02]  /*1aaa0*/  SYNCS.PHASECHK.TRANS64.TRYWAIT P1, [R7+URZ], R0 ;  /* 0x00000000070075a7 */ /* 0x000ea4000802017f */
[----:B--2---:R-:W-:Y:S05]  /*1aab0*/  @!P1 BRA `(.L_x_12853) ;  /* 0x0000002000849947 */ /* 0x004fea0003800000 */
.L_x_12949:
[----:B------:R-:W-:Y:S05]  /*1aac0*/  @!P0 BRA `(.L_x_12854) ;  /* 0x0000000000048947 */ /* 0x000fea0003800000 */
[----:B------:R-:W-:Y:S01]  /*1aad0*/  BPT.TRAP 0x1 ;  /* 0x000000040000795c */ /* 0x000fe20000300000 */
.L_x_12854:
[----:B------:R-:W-:-:S04]  /*1aae0*/  IMAD R2, R27, 0x8, R8 ;  /* 0x000000081b027824 */ /* 0x000fc800078e0208 */
[----:B------:R-:W3:Y:S02]  /*1aaf0*/  SYNCS.PHASECHK.TRANS64.TRYWAIT P1, [R2+URZ+0x13260], R3 ;  /* 0x01326003020075a7 */ /* 0x000ee4000802017f */
[----:B---3--:R-:W-:Y:S05]  /*1ab00*/  @!P1 BRA `(.L_x_12855) ;  /* 0x0000002000849947 */ /* 0x008fea0003800000 */
.L_x_12950:
[----:B------:R-:W-:Y:S05]  /*1ab10*/  @!P0 BRA `(.L_x_12856) ;  /* 0x0000000000048947 */ /* 0x000fea0003800000 */
[----:B------:R-:W-:Y:S01]  /*1ab20*/  BPT.TRAP 0x1 ;  /* 0x000000040000795c */ /* 0x000fe20000300000 */
.L_x_12856:
[----:B------:R-:W-:-:S04]  /*1ab30*/  IMAD R5, R5, 0x8, R8 ;  /* 0x0000000805057824 */ /* 0x000fc800078e0208 */
[----:B------:R-:W5:Y:S02]  /*1ab40*/  SYNCS.PHASECHK.TRANS64.TRYWAIT P1, [R5+URZ+0x13260], R0 ;  /* 0x01326000050075a7 */ /* 0x000f64000802017f */
[----:B-----5:R-:W-:Y:S05]  /*1ab50*/  @!P1 BRA `(.L_x_12857) ;  /* 0x0000002000849947 */ /* 0x020fea0003800000 */
.L_x_12951:
[----:B------:R-:W-:Y:S05]  /*1ab60*/  @!P0 BRA `(.L_x_12858) ;  /* 0x0000000000048947 */ /* 0x000fea0003800000 */
[----:B------:R-:W-:Y:S01]  /*1ab70*/  BPT.TRAP 0x1 ;  /* 0x000000040000795c */ /* 0x000fe20000300000 */
.L_x_12858:
[----:B------:R-:W5:Y:S02]  /*1ab80*/  SYNCS.PHASECHK.TRANS64.TRYWAIT P0, [R2+URZ+0x13280], R3 ;  /* 0x01328003020075a7 */ /* 0x000f64000800017f */
[----:B-----5:R-:W-:Y:S05]  /*1ab90*/  @!P0 BRA `(.L_x_12859) ;  /* 0x0000002000888947 */ /* 0x020fea0003800000 */
.L_x_12860:
[----:B------:R0:W0:Y:S02]  /*1aba0*/  SYNCS.PHASECHK.TRANS64.TRYWAIT P0, [R5+URZ+0x13280], R0 ;  /* 0x01328000050075a7 */ /* 0x000024000800017f */
[----:B0-----:R-:W-:Y:S05]  /*1abb0*/  @!P0 NANOSLEEP.SYNCS 0x989680 ;  /* 0x009896800000895d */ /* 0x001fea0003900000 */
[----:B------:R-:W0:Y:S02]  /*1abc0*/  @!P0 SYNCS.PHASECHK.TRANS64 P0, [R5+URZ+0x13280], R0 ;  /* 0x01328000050085a7 */ /* 0x000e24000800007f */
[----:B0-----:R-:W-:Y:S05]  /*1abd0*/  @!P0 BRA `(.L_x_12860) ;  /* 0xfffffffc00f08947 */ /* 0x001fea000383ffff */
.L_x_12623:
[----:B------:R-:W-:Y:S05]  /*1abe0*/  BSYNC B8 ;  /* 0x0000000000087941 */ /* 0x000fea0003800000 */
.L_x_12620:
[----:B------:R-:W-:Y:S05]  /*1abf0*/  EXIT ;  /* 0x000000000000794d */ /* 0x000fea0003800000 */
.L_x_12639:
[----:B0-----:R0:W1:Y:S02]  /*1ac00*/  SYNCS.PHASECHK.TRANS64.TRYWAIT P5, [R74+URZ+0x13290], R75 ;  /* 0x0132904b4a0075a7 */ /* 0x00106400080a017f */
[----:B-1----:R-:W-:Y:S05]  /*1ac10*/  @!P5 NANOSLEEP.SYNCS 0x989680 ;  /* 0x009896800000d95d */ /* 0x002fea0003900000 */
[----:B------:R-:W1:Y:S02]  /*1ac20*/  @!P5 SYNCS.PHASECHK.TRANS64 P5, [R74+URZ+0x13290], R75 ;  /* 0x0132904b4a00d5a7 */ /* 0x000e6400080a007f */
[----:B-1----:R-:W-:Y:S05]  /*1ac30*/  @!P5 BRA `(.L_x_12639) ;  /* 0xfffffffc00f0d947 */ /* 0x002fea000383ffff */
[----:B------:R-:W-:Y:S05]  /*1ac40*/  BRA `(.L_x_12861) ;  /* 0xfffffe7800d07947 */ /* 0x000fea000383ffff */
.L_x_12649:
[----:B0-----:R0:W1:Y:S02]  /*1ac50*/  SYNCS.PHASECHK.TRANS64.TRYWAIT P5, [R74+URZ+0x13290], R75 ;  /* 0x0132904b4a0075a7 */ /* 0x00106400080a017f */
[----:B-1----:R-:W-:Y:S05]  /*1ac60*/  @!P5 NANOSLEEP.SYNCS 0x989680 ;  /* 0x009896800000d95d */ /* 0x002fea0003900000 */
[----:B------:R-:W1:Y:S02]  /*1ac70*/  @!P5 SYNCS.PHASECHK.TRANS64 P5, [R74+URZ+0x13290], R75 ;  /* 0x0132904b4a00d5a7 */ /* 0x000e6400080a007f */
[----:B-1----:R-:W-:Y:S05]  /*1ac80*/  @!P5 BRA `(.L_x_12649) ;  /* 0xfffffffc00f0d947 */ /* 0x002fea000383ffff */
[----:B------:R-:W-:Y:S05]  /*1ac90*/  BRA `(.L_x_12862) ;  /* 0xfffffe8c00187947 */ /* 0x000fea000383ffff */
.L_x_12654:
[----:B0-----:R0:W1:Y:S02]  /*1aca0*/  SYNCS.PHASECHK.TRANS64.TRYWAIT P1, [R74+URZ+0x13290], R75 ;  /* 0x0132904b4a0075a7 */ /* 0x001064000802017f */
[----:B-1----:R-:W-:Y:S05]  /*1acb0*/  @!P1 NANOSLEEP.SYNCS 0x989680 ;  /* 0x009896800000995d */ /* 0x002fea0003900000 */
[----:B------:R-:W1:Y:S02]  /*1acc0*/  @!P1 SYNCS.PHASECHK.TRANS64 P1, [R74+URZ+0x13290], R75 ;  /* 0x0132904b4a0095a7 */ /* 0x000e64000802007f */
[----:B-1----:R-:W-:Y:S05]  /*1acd0*/  @!P1 BRA `(.L_x_12654) ;  /* 0xfffffffc00f09947 */ /* 0x002fea000383ffff */
[----:B------:R-:W-:Y:S05]  /*1ace0*/  BRA `(.L_x_12863) ;  /* 0xfffffe9c00407947 */ /* 0x000fea000383ffff */
.L_x_12658:
[----:B------:R0:W0:Y:S02]  /*1acf0*/  SYNCS.PHASECHK.TRANS64.TRYWAIT P0, [R74+URZ+0x132b0], R75 ;  /* 0x0132b04b4a0075a7 */ /* 0x000024000800017f */
[----:B0-----:R-:W-:Y:S05]  /*1ad00*/  @!P0 NANOSLEEP.SYNCS 0x989680 ;  /* 0x009896800000895d */ /* 0x001fea0003900000 */
[----:B------:R-:W0:Y:S02]  /*1ad10*/  @!P0 SYNCS.PHASECHK.TRANS64 P0, [R74+URZ+0x132b0], R75 ;  /* 0x0132b04b4a0085a7 */ /* 0x000e24000800007f */
[----:B0-----:R-:W-:Y:S05]  /*1ad20*/  @!P0 BRA `(.L_x_12658) ;  /* 0xfffffffc00f08947 */ /* 0x001fea000383ffff */
[----:B------:R-:W-:Y:S05]  /*1ad30*/  BRA `(.L_x_12864) ;  /* 0xfffffe9c00a07947 */ /* 0x000fea000383ffff */
.L_x_12676:
[----:B------:R-:W-:Y:S01]  /*1ad40*/  BSSY B1, `(.L_x_12865) ;  /* 0x0000007000017945 */ /* 0x000fe20003800000 */
[----:B------:R-:W-:Y:S02]  /*1ad50*/  IMAD.MOV.U32 R12, RZ, RZ, RZ ;  /* 0x000000ffff0c7224 */ /* 0x000fe400078e00ff */
[----:B------:R-:W-:Y:S02]  /*1ad60*/  IMAD.MOV.U32 R11, RZ, RZ, 0x1e1f ;  /* 0x00001e1fff0b7424 */ /* 0x000fe400078e00ff */
[----:B------:R-:W-:-:S07]  /*1ad70*/  IMAD.MOV.U32 R15, RZ, RZ, -0x1 ;  /* 0xffffffffff0f7424 */ /* 0x000fce00078e00ff */
[----:B------:R-:W-:Y:S05]  /*1ad80*/  WARPSYNC.COLLECTIVE R15, `(.L_x_12866) ;  /* 0x000000000f087348 */ /* 0x000fea0003c00000 */
[----:B------:R0:W1:Y:S02]  /*1ad90*/  SHFL.IDX P6, R14, R13, R12, R11 ;  /* 0x0000000c0d0e7389 */ /* 0x00006400000c000b */
[----:B01----:R-:W-:Y:S01]  /*1ada0*/  ENDCOLLECTIVE ;  /* 0x000000000000791b */ /* 0x003fe20003800000 */
.L_x_12866:
[----:B------:R-:W-:Y:S05]  /*1adb0*/  BSYNC B1 ;  /* 0x0000000000017941 */ /* 0x000fea0003800000 */
.L_x_12865:
[----:B------:R-:W-:Y:S01]  /*1adc0*/  IMAD.MOV.U32 R13, RZ, RZ, R3 ;  /* 0x000000ffff0d7224 */ /* 0x000fe200078e0003 */
[----:B------:R-:W-:Y:S01]  /*1add0*/  MOV R15, 0xffffffff ;  /* 0xffffffff000f7802 */ /* 0x000fe20000000f00 */
[----:B------:R-:W-:Y:S02]  /*1ade0*/  IMAD.MOV.U32 R12, RZ, RZ, RZ ;  /* 0x000000ffff0c7224 */ /* 0x000fe400078e00ff */
[----:B------:R-:W-:Y:S02]  /*1adf0*/  IMAD.MOV.U32 R11, RZ, RZ, 0x1e1f ;  /* 0x00001e1fff0b7424 */ /* 0x000fe400078e00ff */
[----:B------:R-:W-:-:S07]  /*1ae00*/  IMAD.MOV.U32 R0, RZ, RZ, R14 ;  /* 0x000000ffff007224 */ /* 0x000fce00078e000e */
[----:B------:R-:W-:Y:S05]  /*1ae10*/  WARPSYNC.COLLECTIVE R15, `(.L_x_12867) ;  /* 0x000000000f087348 */ /* 0x000fea0003c00000 */
[----:B------:R0:W1:Y:S02]  /*1ae20*/  SHFL.IDX P6, R14, R13, R12, R11 ;  /* 0x0000000c0d0e7389 */ /* 0x00006400000c000b */
[----:B01----:R-:W-:Y:S01]  /*1ae30*/  ENDCOLLECTIVE ;  /* 0x000000000000791b */ /* 0x003fe20003800000 */
.L_x_12867:
[----:B------:R-:W-:Y:S02]  /*1ae40*/  IMAD.MOV.U32 R13, RZ, RZ, R4 ;  /* 0x000000ffff0d7224 */ /* 0x000fe400078e0004 */
[----:B------:R-:W-:-:S07]  /*1ae50*/  IMAD.MOV.U32 R3, RZ, RZ, R14 ;  /* 0x000000ffff037224 */ /* 0x000fce00078e000e */
[----:B------:R-:W-:Y:S05]  /*1ae60*/  WARPSYNC.COLLECTIVE R15, `(.L_x_12868) ;  /* 0x000000000f087348 */ /* 0x000fea0003c00000 */
[----:B------:R0:W1:Y:S02]  /*1ae70*/  SHFL.IDX P6, R14, R13, R12, R11 ;  /* 0x0000000c0d0e7389 */ /* 0x00006400000c000b */
[----:B01----:R-:W-:Y:S01]  /*1ae80*/  ENDCOLLECTIVE ;  /* 0x000000000000791b */ /* 0x003fe20003800000 */
.L_x_12868:
[----:B------:R-:W-:Y:S02]  /*1ae90*/  IMAD.MOV.U32 R13, RZ, RZ, R5 ;  /* 0x000000ffff0d7224 */ /* 0x000fe400078e0005 */
[----:B------:R-:W-:-:S07]  /*1aea0*/  IMAD.MOV.U32 R4, RZ, RZ, R14 ;  /* 0x000000ffff047224 */ /* 0x000fce00078e000e */
[----:B------:R-:W-:Y:S05]  /*1aeb0*/  WARPSYNC.COLLECTIVE R15, `(.L_x_12869) ;  /* 0x000000000f087348 */ /* 0x000fea0003c00000 */
[----:B------:R0:W1:Y:S02]  /*1aec0*/  SHFL.IDX P6, R14, R13, R12, R11 ;  /* 0x0000000c0d0e7389 */ /* 0x00006400000c000b */
[----:B01----:R-:W-:Y:S01]  /*1aed0*/  ENDCOLLECTIVE ;  /* 0x000000000000791b */ /* 0x003fe20003800000 */
.L_x_12869:
[----:B------:R-:W-:Y:S05]  /*1aee0*/  BRA `(.L_x_12870) ;  /* 0xfffffeac000c7947 */ /* 0x000fea000383ffff */
.L_x_12680:
[----:B-1----:R1:W2:Y:S02]  /*1aef0*/  SYNCS.PHASECHK.TRANS64.TRYWAIT P0, [R16+URZ+0x13200], R5 ;  /* 0x01320005100075a7 */ /* 0x0022a4000800017f */
[----:B--2---:R-:W-:Y:S05]  /*1af00*/  @!P0 NANOSLEEP.SYNCS 0x989680 ;  /* 0x009896800000895d */ /* 0x004fea0003900000 */
[----:B------:R-:W2:Y:S02]  /*1af10*/  @!P0 SYNCS.PHASECHK.TRANS64 P0, [R16+URZ+0x13200], R5 ;  /* 0x01320005100085a7 */ /* 0x000ea4000800007f */
[----:B--2---:R-:W-:Y:S05]  /*1af20*/  @!P0 BRA `(.L_x_12680) ;  /* 0xfffffffc00f08947 */ /* 0x004fea000383ffff */
[----:B------:R-:W-:Y:S05]  /*1af30*/  BRA `(.L_x_12871) ;  /* 0xfffffeac00ac7947 */ /* 0x000fea000383ffff */
.L_x_12684:
[----:B------:R-:W-:Y:S01]  /*1af40*/  BSSY B1, `(.L_x_12872) ;  /* 0x0000007000017945 */ /* 0x000fe20003800000 */
[----:B------:R-:W-:Y:S02]  /*1af50*/  IMAD.MOV.U32 R12, RZ, RZ, RZ ;  /* 0x000000ffff0c7224 */ /* 0x000fe400078e00ff */
[----:B------:R-:W-:Y:S02]  /*1af60*/  IMAD.MOV.U32 R11, RZ, RZ, 0x1e1f ;  /* 0x00001e1fff0b7424 */ /* 0x000fe400078e00ff */
[----:B------:R-:W-:-:S07]  /*1af70*/  IMAD.MOV.U32 R15, RZ, RZ, -0x1 ;  /* 0xffffffffff0f7424 */ /* 0x000fce00078e00ff */
[----:B------:R-:W-:Y:S05]  /*1af80*/  WARPSYNC.COLLECTIVE R15, `(.L_x_12873) ;  /* 0x000000000f087348 */ /* 0x000fea0003c00000 */
[----:B------:R0:W1:Y:S02]  /*1af90*/  SHFL.IDX P6, R14, R13, R12, R11 ;  /* 0x0000000c0d0e7389 */ /* 0x00006400000c000b */
[----:B01----:R-:W-:Y:S01]  /*1afa0*/  ENDCOLLECTIVE ;  /* 0x000000000000791b */ /* 0x003fe20003800000 */
.L_x_12873:
[----:B------:R-:W-:Y:S05]  /*1afb0*/  BSYNC B1 ;  /* 0x0000000000017941 */ /* 0x000fea0003800000 */
.L_x_12872:
        /* <DEDUP_REMOVED lines=8> */
.L_x_12874:
[----:B------:R-:W-:Y:S02]  /*1b040*/  IMAD.MOV.U32 R13, RZ, RZ, R20 ;  /* 0x000000ffff0d7224 */ /* 0x000fe400078e0014 */
[----:B------:R-:W-:-:S07]  /*1b050*/  IMAD.MOV.U32 R3, RZ, RZ, R14 ;  /* 0x000000ffff037224 */ /* 0x000fce00078e000e */
[----:B------:R-:W-:Y:S05]  /*1b060*/  WARPSYNC.COLLECTIVE R15, `(.L_x_12875) ;  /* 0x000000000f087348 */ /* 0x000fea0003c00000 */
[----:B------:R0:W1:Y:S02]  /*1b070*/  SHFL.IDX P6, R14, R13, R12, R11 ;  /* 0x0000000c0d0e7389 */ /* 0x00006400000c000b */
[----:B01----:R-:W-:Y:S01]  /*1b080*/  ENDCOLLECTIVE ;  /* 0x000000000000791b */ /* 0x003fe20003800000 */
.L_x_12875:
[----:B------:R-:W-:Y:S02]  /*1b090*/  IMAD.MOV.U32 R13, RZ, RZ, R4 ;  /* 0x000000ffff0d7224 */ /* 0x000fe400078e0004 */
[----:B------:R-:W-:-:S07]  /*1b0a0*/  IMAD.MOV.U32 R20, RZ, RZ, R14 ;  /* 0x000000ffff147224 */ /* 0x000fce00078e000e */
[----:B------:R-:W-:Y:S05]  /*1b0b0*/  WARPSYNC.COLLECTIVE R15, `(.L_x_12876) ;  /* 0x000000000f087348 */ /* 0x000fea0003c00000 */
[----:B------:R0:W1:Y:S02]  /*1b0c0*/  SHFL.IDX P6, R14, R13, R12, R11 ;  /* 0x0000000c0d0e7389 */ /* 0x00006400000c000b */
[----:B01----:R-:W-:Y:S01]  /*1b0d0*/  ENDCOLLECTIVE ;  /* 0x000000000000791b */ /* 0x003fe20003800000 */
.L_x_12876:
[----:B------:R-:W-:Y:S05]  /*1b0e0*/  BRA `(.L_x_12877) ;  /* 0xfffffebc00cc7947 */ /* 0x000fea000383ffff */
.L_x_12688:
[----:B-1----:R1:W2:Y:S02]  /*1b0f0*/  SYNCS.PHASECHK.TRANS64.TRYWAIT P1, [R16+URZ+0x13200], R21 ;  /* 0x01320015100075a7 */ /* 0x0022a4000802017f */
[----:B--2---:R-:W-:Y:S05]  /*1b100*/  @!P1 NANOSLEEP.SYNCS 0x989680 ;  /* 0x009896800000995d */ /* 0x004fea0003900000 */
[----:B------:R-:W2:Y:S02]  /*1b110*/  @!P1 SYNCS.PHASECHK.TRANS64 P1, [R16+URZ+0x13200], R21 ;  /* 0x01320015100095a7 */ /* 0x000ea4000802007f */
[----:B--2---:R-:W-:Y:S05]  /*1b120*/  @!P1 BRA `(.L_x_12688) ;  /* 0xfffffffc00f09947 */ /* 0x004fea000383ffff */
[----:B------:R-:W-:Y:S05]  /*1b130*/  BRA `(.L_x_12878) ;  /* 0xfffffec000447947 */ /* 0x000fea000383ffff */
.L_x_12692:
[----:B-1----:R1:W2:Y:S02]  /*1b140*/  SYNCS.PHASECHK.TRANS64.TRYWAIT P0, [R0+URZ+0x13230], R5 ;  /* 0x01323005000075a7 */ /* 0x0022a4000800017f */
[----:B--2---:R-:W-:Y:S05]  /*1b150*/  @!P0 NANOSLEEP.SYNCS 0x989680 ;  /* 0x009896800000895d */ /* 0x004fea0003900000 */
[----:B------:R-:W2:Y:S02]  /*1b160*/  @!P0 SYNCS.PHASECHK.TRANS64 P0, [R0+URZ+0x13230], R5 ;  /* 0x01323005000085a7 */ /* 0x000ea4000800007f */
[----:B--2---:R-:W-:Y:S05]  /*1b170*/  @!P0 BRA `(.L_x_12692) ;  /* 0xfffffffc00f08947 */ /* 0x004fea000383ffff */
[----:B------:R-:W-:Y:S05]  /*1b180*/  BRA `(.L_x_12691) ;  /* 0xfffffed000907947 */ /* 0x000fea000383ffff */
.L_x_12699:
[----:B-1----:R1:W2:Y:S02]  /*1b190*/  SYNCS.PHASECHK.TRANS64.TRYWAIT P2, [R13+URZ+0x13230], R10 ;  /* 0x0132300a0d0075a7 */ /* 0x0022a4000804017f */
[----:B--2---:R-:W-:Y:S05]  /*1b1a0*/  @!P2 NANOSLEEP.SYNCS 0x989680 ;  /* 0x009896800000a95d */ /* 0x004fea0003900000 */
[----:B------:R-:W2:Y:S02]  /*1b1b0*/  @!P2 SYNCS.PHASECHK.TRANS64 P2, [R13+URZ+0x13230], R10 ;  /* 0x0132300a0d00a5a7 */ /* 0x000ea4000804007f */
[----:B--2---:R-:W-:Y:S05]  /*1b1c0*/  @!P2 BRA `(.L_x_12699) ;  /* 0xfffffffc00f0a947 */ /* 0x004fea000383ffff */
[----:B------:R-:W-:Y:S05]  /*1b1d0*/  BRA `(.L_x_12698) ;  /* 0xffffff0800307947 */ /* 0x000fea000383ffff */
.L_x_12704:
[----:B-1----:R1:W2:Y:S02]  /*1b1e0*/  SYNCS.PHASECHK.TRANS64.TRYWAIT P2, [R15+URZ+0x13250], R9 ;  /* 0x013250090f0075a7 */ /* 0x0022a4000804017f */
[----:B--2---:R-:W-:Y:S05]  /*1b1f0*/  @!P2 NANOSLEEP.SYNCS 0x989680 ;  /* 0x009896800000a95d */ /* 0x004fea0003900000 */
[----:B------:R-:W2:Y:S02]  /*1b200*/  @!P2 SYNCS.PHASECHK.TRANS64 P2, [R15+URZ+0x13250], R9 ;  /* 0x013250090f00a5a7 */ /* 0x000ea4000804007f */
[----:B--2---:R-:W-:Y:S05]  /*1b210*/  @!P2 BRA `(.L_x_12704) ;  /* 0xfffffffc00f0a947 */ /* 0x004fea000383ffff */
[----:B------:R-:W-:Y:S05]  /*1b220*/  BRA `(.L_x_12703) ;  /* 0xffffff0c00a07947 */ /* 0x000fea000383ffff */
.L_x_12713:
[----:B-1----:R1:W2:Y:S02]  /*1b230*/  SYNCS.PHASECHK.TRANS64.TRYWAIT P0, [R10+URZ+0x13230], R11 ;  /* 0x0132300b0a0075a7 */ /* 0x0022a4000800017f */
[----:B--2---:R-:W-:Y:S05]  /*1b240*/  @!P0 NANOSLEEP.SYNCS 0x989680 ;  /* 0x009896800000895d */ /* 0x004fea0003900000 */
[----:B------:R-:W2:Y:S02]  /*1b250*/  @!P0 SYNCS.PHASECHK.TRANS64 P0, [R10+URZ+0x13230], R11 ;  /* 0x0132300b0a0085a7 */ /* 0x000ea4000800007f */
[----:B--2---:R-:W-:Y:S05]  /*1b260*/  @!P0 BRA `(.L_x_12713) ;  /* 0xfffffffc00f08947 */ /* 0x004fea000383ffff */
[----:B------:R-:W-:Y:S05]  /*1b270*/  BRA `(.L_x_12712) ;  /* 0xffffff4000b47947 */ /* 0x000fea000383ffff */
.L_x_12718:
[----:B-1----:R1:W2:Y:S02]  /*1b280*/  SYNCS.PHASECHK.TRANS64.TRYWAIT P0, [R13+URZ+0x13250], R9 ;  /* 0x013250090d0075a7 */ /* 0x0022a4000800017f */
[----:B--2---:R-:W-:Y:S05]  /*1b290*/  @!P0 NANOSLEEP.SYNCS 0x989680 ;  /* 0x009896800000895d */ /* 0x004fea0003900000 */
[----:B------:R-:W2:Y:S02]  /*1b2a0*/  @!P0 SYNCS.PHASECHK.TRANS64 P0, [R13+URZ+0x13250], R9 ;  /* 0x013250090d0085a7 */ /* 0x000ea4000800007f */
[----:B--2---:R-:W-:Y:S05]  /*1b2b0*/  @!P0 BRA `(.L_x_12718) ;  /* 0xfffffffc00f08947 */ /* 0x004fea000383ffff */
[----:B------:R-:W-:Y:S05]  /*1b2c0*/  BRA `(.L_x_12717) ;  /* 0xffffff4800247947 */ /* 0x000fea000383ffff */
.L_x_12725:
[----:B---3--:R3:W4:Y:S02]  /*1b2d0*/  SYNCS.PHASECHK.TRANS64.TRYWAIT P0, [R8+URZ+0x13250], R3 ;  /* 0x01325003080075a7 */ /* 0x008724000800017f */
[----:B----4-:R-:W-:Y:S05]  /*1b2e0*/  @!P0 NANOSLEEP.SYNCS 0x989680 ;  /* 0x009896800000895d */ /* 0x010fea0003900000 */
[----:B------:R-:W4:Y:S02]  /*1b2f0*/  @!P0 SYNCS.PHASECHK.TRANS64 P0, [R8+URZ+0x13250], R3 ;  /* 0x01325003080085a7 */ /* 0x000f24000800007f */
[----:B----4-:R-:W-:Y:S05]  /*1b300*/  @!P0 BRA `(.L_x_12725) ;  /* 0xfffffffc00f08947 */ /* 0x010fea000383ffff */
[----:B------:R-:W-:Y:S05]  /*1b310*/  BRA `(.L_x_12724) ;  /* 0xffffff7000187947 */ /* 0x000fea000383ffff */
.L_x_12750:
[----:B------:R-:W2:Y:S01]  /*1b320*/  S2R R6, SR_TID.X ;  /* 0x0000000000067919 */ /* 0x000ea20000002100 */
[----:B------:R-:W-:Y:S01]  /*1b330*/  BSSY B1, `(.L_x_12879) ;  /* 0x000000a000017945 */ /* 0x000fe20003800000 */
[----:B------:R-:W-:Y:S01]  /*1b340*/  IMAD.MOV.U32 R12, RZ, RZ, RZ ;  /* 0x000000ffff0c7224 */ /* 0x000fe200078e00ff */
[----:B------:R-:W-:Y:S01]  /*1b350*/  MOV R15, 0xffffffff ;  /* 0xffffffff000f7802 */ /* 0x000fe20000000f00 */
[----:B-1----:R-:W-:Y:S01]  /*1b360*/  IMAD.MOV.U32 R11, RZ, RZ, 0x1f ;  /* 0x0000001fff0b7424 */ /* 0x002fe200078e00ff */
[----:B--2---:R-:W-:-:S04]  /*1b370*/  SHF.R.U32.HI R6, RZ, 0x5, R6 ;  /* 0x00000005ff067819 */ /* 0x004fc80000011606 */
[----:B------:R-:W-:-:S05]  /*1b380*/  LOP3.LUT R6, R6, 0x3, RZ, 0xc0, !PT ;  /* 0x0000000306067812 */ /* 0x000fca00078ec0ff */
[----:B------:R-:W-:-:S07]  /*1b390*/  IMAD.MOV.U32 R13, RZ, RZ, R6 ;  /* 0x000000ffff0d7224 */ /* 0x000fce00078e0006 */
[----:B0-----:R-:W-:Y:S05]  /*1b3a0*/  WARPSYNC.COLLECTIVE R15, `(.L_x_12880) ;  /* 0x000000000f087348 */ /* 0x001fea0003c00000 */
[----:B0-----:R0:W1:Y:S02]  /*1b3b0*/  SHFL.IDX P6, R14, R13, R12, R11 ;  /* 0x0000000c0d0e7389 */ /* 0x00106400000c000b */
[----:B01----:R-:W-:Y:S01]  /*1b3c0*/  ENDCOLLECTIVE ;  /* 0x000000000000791b */ /* 0x003fe20003800000 */
.L_x_12880:
[----:B------:R-:W-:Y:S05]  /*1b3d0*/  BSYNC B1 ;  /* 0x0000000000017941 */ /* 0x000fea0003800000 */
.L_x_12879:
[----:B------:R-:W-:Y:S05]  /*1b3e0*/  BRA `(.L_x_12881) ;  /* 0xffffffac00247947 */ /* 0x000fea000383ffff */
.L_x_12752:
[----:B------:R-:W-:Y:S01]  /*1b3f0*/  BSSY B1, `(.L_x_12882) ;  /* 0x0000006000017945 */ /* 0x000fe20003800000 */
[----:B------:R-:W-:-:S07]  /*1b400*/  IMAD.MOV.U32 R15, RZ, RZ, -0x1 ;  /* 0xffffffffff0f7424 */ /* 0x000fce00078e00ff */
[----:B01----:R-:W-:Y:S05]  /*1b410*/  WARPSYNC.COLLECTIVE R15, `(.L_x_12883) ;  /* 0x000000000f0c7348 */ /* 0x003fea0003c00000 */
[----:B------:R-:W-:Y:S02]  /*1b420*/  ELECT P6, UR62, PT ;  /* 0x00000000003e782f */ /* 0x000fe400038c0000 */
[----:B------:R-:W-:Y:S01]  /*1b430*/  MOV R14, UR62 ;  /* 0x0000003e000e7c02 */ /* 0x000fe20008000f00 */
[----:B01----:R-:W-:Y:S10]  /*1b440*/  ENDCOLLECTIVE ;  /* 0x000000000000791b */ /* 0x003ff40003800000 */
.L_x_12883:
[----:B------:R-:W-:Y:S05]  /*1b450*/  BSYNC B1 ;  /* 0x0000000000017941 */ /* 0x000fea0003800000 */
.L_x_12882:
[----:B------:R-:W-:Y:S05]  /*1b460*/  BRA `(.L_x_12751) ;  /* 0xffffffac001c7947 */ /* 0x000fea000383ffff */
.L_x_12754:
[----:B0-----:R0:W2:Y:S02]  /*1b470*/  SYNCS.PHASECHK.TRANS64.TRYWAIT P0, [R22+URZ+0x13220], R5 ;  /* 0x01322005160075a7 */ /* 0x0010a4000800017f */
[----:B--2---:R-:W-:Y:S05]  /*1b480*/  @!P0 NANOSLEEP.SYNCS 0x989680 ;  /* 0x009896800000895d */ /* 0x004fea0003900000 */
[----:B------:R-:W2:Y:S02]  /*1b490*/  @!P0 SYNCS.PHASECHK.TRANS64 P0, [R22+URZ+0x13220], R5 ;  /* 0x01322005160085a7 */ /* 0x000ea4000800007f */
[----:B--2---:R-:W-:Y:S05]  /*1b4a0*/  @!P0 BRA `(.L_x_12754) ;  /* 0xfffffffc00f08947 */ /* 0x004fea000383ffff */
[----:B------:R-:W-:Y:S05]  /*1b4b0*/  BRA `(.L_x_12884) ;  /* 0xffffffac002c7947 */ /* 0x000fea000383ffff */
.L_x_12758:
[----:B0-----:R0:W2:Y:S02]  /*1b4c0*/  SYNCS.PHASECHK.TRANS64.TRYWAIT P0, [R6+URZ+0x132a0], R5 ;  /* 0x0132a005060075a7 */ /* 0x0010a4000800017f */
[----:B--2---:R-:W-:Y:S05]  /*1b4d0*/  @!P0 NANOSLEEP.SYNCS 0x989680 ;  /* 0x009896800000895d */ /* 0x004fea0003900000 */
[----:B------:R-:W2:Y:S02]  /*1b4e0*/  @!P0 SYNCS.PHASECHK.TRANS64 P0, [R6+URZ+0x132a0], R5 ;  /* 0x0132a005060085a7 */ /* 0x000ea4000800007f */
[----:B--2---:R-:W-:Y:S05]  /*1b4f0*/  @!P0 BRA `(.L_x_12758) ;  /* 0xfffffffc00f08947 */ /* 0x004fea000383ffff */
[----:B------:R-:W-:Y:S05]  /*1b500*/  BRA `(.L_x_12885) ;  /* 0xffffffac00487947 */ /* 0x000fea000383ffff */
.L_x_12763:
[----:B-1----:R1:W2:Y:S02]  /*1b510*/  SYNCS.PHASECHK.TRANS64.TRYWAIT P0, [R6+URZ+0x132c0], R5 ;  /* 0x0132c005060075a7 */ /* 0x0022a4000800017f */
[----:B--2---:R-:W-:Y:S05]  /*1b520*/  @!P0 NANOSLEEP.SYNCS 0x989680 ;  /* 0x009896800000895d */ /* 0x004fea0003900000 */
[----:B------:R-:W2:Y:S02]  /*1b530*/  @!P0 SYNCS.PHASECHK.TRANS64 P0, [R6+URZ+0x132c0], R5 ;  /* 0x0132c005060085a7 */ /* 0x000ea4000800007f */
[----:B--2---:R-:W-:Y:S05]  /*1b540*/  @!P0 BRA `(.L_x_12763) ;  /* 0xfffffffc00f08947 */ /* 0x004fea000383ffff */
[----:B------:R-:W-:Y:S05]  /*1b550*/  BRA `(.L_x_12886) ;  /* 0xffffffac00c47947 */ /* 0x000fea000383ffff */
.L_x_12770:
[----:B0-----:R0:W3:Y:S02]  /*1b560*/  SYNCS.PHASECHK.TRANS64.TRYWAIT P1, [R5+URZ+0x132a0], R6 ;  /* 0x0132a006050075a7 */ /* 0x0010e4000802017f */
[----:B---3--:R-:W-:Y:S05]  /*1b570*/  @!P1 NANOSLEEP.SYNCS 0x989680 ;  /* 0x009896800000995d */ /* 0x008fea0003900000 */
[----:B------:R-:W3:Y:S02]  /*1b580*/  @!P1 SYNCS.PHASECHK.TRANS64 P1, [R5+URZ+0x132a0], R6 ;  /* 0x0132a006050095a7 */ /* 0x000ee4000802007f */
[----:B---3--:R-:W-:Y:S05]  /*1b590*/  @!P1 BRA `(.L_x_12770) ;  /* 0xfffffffc00f09947 */ /* 0x008fea000383ffff */
[----:B------:R-:W-:Y:S05]  /*1b5a0*/  BRA `(.L_x_12887) ;  /* 0xffffffb0008c7947 */ /* 0x000fea000383ffff */
.L_x_12775:
[----:B-1----:R1:W2:Y:S02]  /*1b5b0*/  SYNCS.PHASECHK.TRANS64.TRYWAIT P1, [R5+URZ+0x132c0], R6 ;  /* 0x0132c006050075a7 */ /* 0x0022a4000802017f */
[----:B--2---:R-:W-:Y:S05]  /*1b5c0*/  @!P1 NANOSLEEP.SYNCS 0x989680 ;  /* 0x009896800000995d */ /* 0x004fea0003900000 */
[----:B------:R-:W2:Y:S02]  /*1b5d0*/  @!P1 SYNCS.PHASECHK.TRANS64 P1, [R5+URZ+0x132c0], R6 ;  /* 0x0132c006050095a7 */ /* 0x000ea4000802007f */
[----:B--2---:R-:W-:Y:S05]  /*1b5e0*/  @!P1 BRA `(.L_x_12775) ;  /* 0xfffffffc00f09947 */ /* 0x004fea000383ffff */
[----:B------:R-:W-:Y:S05]  /*1b5f0*/  BRA `(.L_x_12888) ;  /* 0xffffffb400047947 */ /* 0x000fea000383ffff */
.L_x_12790:
        /* <DEDUP_REMOVED lines=11> */
.L_x_12890:
[----:B------:R-:W-:Y:S05]  /*1b6b0*/  BSYNC B0 ;  /* 0x0000000000007941 */ /* 0x000fea0003800000 */
.L_x_12889:
[----:B------:R-:W-:Y:S05]  /*1b6c0*/  BRA `(.L_x_12891) ;  /* 0xffffffbc00c07947 */ /* 0x000fea000383ffff */
.L_x_12792:
[----:B------:R-:W-:Y:S01]  /*1b6d0*/  BSSY B0, `(.L_x_12892) ;  /* 0x0000006000007945 */ /* 0x000fe20003800000 */
[----:B------:R-:W-:-:S07]  /*1b6e0*/  IMAD.MOV.U32 R15, RZ, RZ, -0x1 ;  /* 0xffffffffff0f7424 */ /* 0x000fce00078e00ff */
[----:B0123--:R-:W-:Y:S05]  /*1b6f0*/  WARPSYNC.COLLECTIVE R15, `(.L_x_12893) ;  /* 0x000000000f0c7348 */ /* 0x00ffea0003c00000 */
[----:B------:R-:W-:Y:S02]  /*1b700*/  ELECT P6, UR62, PT ;  /* 0x00000000003e782f */ /* 0x000fe400038c0000 */
[----:B------:R-:W-:Y:S01]  /*1b710*/  MOV R14, UR62 ;  /* 0x0000003e000e7c02 */ /* 0x000fe20008000f00 */
[----:B0123--:R-:W-:Y:S10]  /*1b720*/  ENDCOLLECTIVE ;  /* 0x000000000000791b */ /* 0x00fff40003800000 */
.L_x_12893:
[----:B------:R-:W-:Y:S05]  /*1b730*/  BSYNC B0 ;  /* 0x0000000000007941 */ /* 0x000fea0003800000 */
.L_x_12892:
[----:B------:R-:W-:Y:S05]  /*1b740*/  BRA `(.L_x_12894) ;  /* 0xffffffbc00c87947 */ /* 0x000fea000383ffff */
.L_x_12794:
[----:B0-----:R0:W4:Y:S02]  /*1b750*/  SYNCS.PHASECHK.TRANS64.TRYWAIT P0, [R4+URZ+0x13280], R3 ;  /* 0x01328003040075a7 */ /* 0x001124000800017f */
[----:B----4-:R-:W-:Y:S05]  /*1b760*/  @!P0 NANOSLEEP.SYNCS 0x989680 ;  /* 0x009896800000895d */ /* 0x010fea0003900000 */
[----:B------:R-:W4:Y:S02]  /*1b770*/  @!P0 SYNCS.PHASECHK.TRANS64 P0, [R4+URZ+0x13280], R3 ;  /* 0x01328003040085a7 */ /* 0x000f24000800007f */
[----:B----4-:R-:W-:Y:S05]  /*1b780*/  @!P0 BRA `(.L_x_12794) ;  /* 0xfffffffc00f08947 */ /* 0x010fea000383ffff */
[----:B------:R-:W-:Y:S05]  /*1b790*/  BRA `(.L_x_12895) ;  /* 0xffffffc0002c7947 */ /* 0x000fea000383ffff */
.L_x_12796:
[----:B0-----:R0:W4:Y:S02]  /*1b7a0*/  SYNCS.PHASECHK.TRANS64.TRYWAIT P0, [R4+URZ+0x13240], R3 ;  /* 0x01324003040075a7 */ /* 0x001124000800017f */
[----:B----4-:R-:W-:Y:S05]  /*1b7b0*/  @!P0 NANOSLEEP.SYNCS 0x989680 ;  /* 0x009896800000895d */ /* 0x010fea0003900000 */
[----:B------:R-:W4:Y:S02]  /*1b7c0*/  @!P0 SYNCS.PHASECHK.TRANS64 P0, [R4+URZ+0x13240], R3 ;  /* 0x01324003040085a7 */ /* 0x000f24000800007f */
[----:B----4-:R-:W-:Y:S05]  /*1b7d0*/  @!P0 BRA `(.L_x_12796) ;  /* 0xfffffffc00f08947 */ /* 0x010fea000383ffff */
[----:B------:R-:W-:Y:S05]  /*1b7e0*/  BRA `(.L_x_12896) ;  /* 0xffffffc000807947 */ /* 0x000fea000383ffff */
.L_x_12800:
[----:B------:R-:W2:Y:S01]  /*1b7f0*/  LDL.LU R11, [R1+0x24] ;  /* 0x00002400010b7983 */ /* 0x000ea20000300800 */
[----:B------:R-:W-:Y:S01]  /*1b800*/  IMAD.MOV.U32 R13, RZ, RZ, R4 ;  /* 0x000000ffff0d7224 */ /* 0x000fe200078e0004 */
[----:B------:R-:W-:Y:S01]  /*1b810*/  MOV R15, 0xffffffff ;  /* 0xffffffff000f7802 */ /* 0x000fe20000000f00 */
[----:B------:R-:W-:Y:S02]  /*1b820*/  IMAD.MOV.U32 R12, RZ, RZ, RZ ;  /* 0x000000ffff0c7224 */ /* 0x000fe400078e00ff */
        /* <DEDUP_REMOVED lines=8> */
.L_x_12897:
[----:B------:R-:W-:Y:S02]  /*1b8b0*/  IMAD.MOV.U32 R13, RZ, RZ, R0 ;  /* 0x000000ffff0d7224 */ /* 0x000fe400078e0000 */
[----:B------:R-:W-:-:S07]  /*1b8c0*/  IMAD.MOV.U32 R7, RZ, RZ, R14 ;  /* 0x000000ffff077224 */ /* 0x000fce00078e000e */
[----:B------:R-:W-:Y:S05]  /*1b8d0*/  WARPSYNC.COLLECTIVE R15, `(.L_x_12898) ;  /* 0x000000000f087348 */ /* 0x000fea0003c00000 */
[----:B------:R0:W1:Y:S02]  /*1b8e0*/  SHFL.IDX P6, R14, R13, R12, R11 ;  /* 0x0000000c0d0e7389 */ /* 0x00006400000c000b */
[----:B01----:R-:W-:Y:S01]  /*1b8f0*/  ENDCOLLECTIVE ;  /* 0x000000000000791b */ /* 0x003fe20003800000 */
.L_x_12898:
[----:B------:R-:W-:Y:S02]  /*1b900*/  IMAD.MOV.U32 R13, RZ, RZ, R4 ;  /* 0x000000ffff0d7224 */ /* 0x000fe400078e0004 */
[----:B------:R-:W-:Y:S02]  /*1b910*/  IMAD.MOV.U32 R12, RZ, RZ, 0x1 ;  /* 0x00000001ff0c7424 */ /* 0x000fe400078e00ff */
[----:B------:R-:W-:-:S07]  /*1b920*/  IMAD.MOV.U32 R6, RZ, RZ, R14 ;  /* 0x000000ffff067224 */ /* 0x000fce00078e000e */
[----:B------:R-:W-:Y:S05]  /*1b930*/  WARPSYNC.COLLECTIVE R15, `(.L_x_12899) ;  /* 0x000000000f087348 */ /* 0x000fea0003c00000 */
[----:B------:R0:W1:Y:S02]  /*1b940*/  SHFL.IDX P6, R14, R13, R12, R11 ;  /* 0x0000000c0d0e7389 */ /* 0x00006400000c000b */
[----:B01----:R-:W-:Y:S01]  /*1b950*/  ENDCOLLECTIVE ;  /* 0x000000000000791b */ /* 0x003fe20003800000 */
.L_x_12899:
        /* <DEDUP_REMOVED lines=12> */
.L_x_12900:
[----:B------:R-:W-:Y:S02]  /*1ba20*/  IMAD.MOV.U32 R13, RZ, RZ, R4 ;  /* 0x000000ffff0d7224 */ /* 0x000fe400078e0004 */
[----:B------:R-:W-:Y:S01]  /*1ba30*/  IMAD.MOV.U32 R12, RZ, RZ, 0x2 ;  /* 0x00000002ff0c7424 */ /* 0x000fe200078e00ff */
[----:B------:R-:W-:-:S07]  /*1ba40*/  MOV R7, R14 ;  /* 0x0000000e00077202 */ /* 0x000fce0000000f00 */
[----:B------:R-:W-:Y:S05]  /*1ba50*/  WARPSYNC.COLLECTIVE R15, `(.L_x_12901) ;  /* 0x000000000f087348 */ /* 0x000fea0003c00000 */
[----:B------:R0:W1:Y:S02]  /*1ba60*/  SHFL.IDX P6, R14, R13, R12, R11 ;  /* 0x0000000c0d0e7389 */ /* 0x00006400000c000b */
[----:B01----:R-:W-:Y:S01]  /*1ba70*/  ENDCOLLECTIVE ;  /* 0x000000000000791b */ /* 0x003fe20003800000 */
.L_x_12901:
        /* <DEDUP_REMOVED lines=10> */
[----:B0-----:R-:W-:-:S05]  /*1bb20*/  VIADD R6, R17, 0x40 ;  /* 0x0000004011067836 */ /* 0x001fca0000000000 */
[----:B------:R-:W-:Y:S01]  /*1bb30*/  ISETP.GE.AND P1, PT, R6, R5, PT ;  /* 0x000000050600720c */ /* 0x000fe20003f26270 */
[----:B------:R-:W-:-:S12]  /*1bb40*/  IMAD.MOV.U32 R6, RZ, RZ, R14 ;  /* 0x000000ffff067224 */ /* 0x000fd800078e000e */
[----:B------:R-:W-:Y:S05]  /*1bb50*/  WARPSYNC.COLLECTIVE R15, `(.L_x_12902) ;  /* 0x000000000f087348 */ /* 0x000fea0003c00000 */
[----:B------:R0:W1:Y:S02]  /*1bb60*/  SHFL.IDX P6, R14, R13, R12, R11 ;  /* 0x0000000c0d0e7389 */ /* 0x00006400000c000b */
[----:B01----:R-:W-:Y:S01]  /*1bb70*/  ENDCOLLECTIVE ;  /* 0x000000000000791b */ /* 0x003fe20003800000 */
.L_x_12902:
[----:B------:R-:W-:Y:S01]  /*1bb80*/  IMAD.MOV.U32 R13, RZ, RZ, R4 ;  /* 0x000000ffff0d7224 */ /* 0x000fe200078e0004 */
[----:B------:R-:W-:Y:S01]  /*1bb90*/  MOV R12, 0x3 ;  /* 0x00000003000c7802 */ /* 0x000fe20000000f00 */
[----:B------:R-:W-:-:S07]  /*1bba0*/  IMAD.MOV.U32 R7, RZ, RZ, R14 ;  /* 0x000000ffff077224 */ /* 0x000fce00078e000e */
[----:B------:R-:W-:Y:S05]  /*1bbb0*/  WARPSYNC.COLLECTIVE R15, `(.L_x_12903) ;  /* 0x000000000f087348 */ /* 0x000fea0003c00000 */
[----:B------:R0:W1:Y:S02]  /*1bbc0*/  SHFL.IDX P6, R14, R13, R12, R11 ;  /* 0x0000000c0d0e7389 */ /* 0x00006400000c000b */
[----:B01----:R-:W-:Y:S01]  /*1bbd0*/  ENDCOLLECTIVE ;  /* 0x000000000000791b */ /* 0x003fe20003800000 */
.L_x_12903:
        /* <DEDUP_REMOVED lines=11> */
.L_x_12904:
        /* <DEDUP_REMOVED lines=11> */
.L_x_12905:
[----:B------:R-:W-:-:S05]  /*1bd40*/  @!P1 IADD3 R6, P3, R20, R6, RZ ;  /* 0x0000000614069210 */ /* 0x000fca0007f7e0ff */
[----:B------:R-:W-:-:S04]  /*1bd50*/  @!P1 IMAD.X R4, RZ, RZ, R4, P3 ;  /* 0x000000ffff049224 */ /* 0x000fc800018e0604 */
[----:B------:R-:W-:Y:S01]  /*1bd60*/  @!P1 IMAD.MOV.U32 R7, RZ, RZ, R4 ;  /* 0x000000ffff079224 */ /* 0x000fe200078e0004 */
[----:B------:R-:W-:Y:S01]  /*1bd70*/  MOV R13, R2 ;  /* 0x00000002000d7202 */ /* 0x000fe20000000f00 */
[----:B------:R-:W-:-:S03]  /*1bd80*/  VIADD R4, R17, 0x80 ;  /* 0x0000008011047836 */ /* 0x000fc60000000000 */
        /* <DEDUP_REMOVED lines=9> */
.L_x_12906:
[----:B------:R-:W-:Y:S02]  /*1be20*/  IMAD.MOV.U32 R13, RZ, RZ, R3 ;  /* 0x000000ffff0d7224 */ /* 0x000fe400078e0003 */
[----:B------:R-:W-:Y:S02]  /*1be30*/  IMAD.MOV.U32 R12, RZ, RZ, 0x1 ;  /* 0x00000001ff0c7424 */ /* 0x000fe400078e00ff */
[----:B------:R-:W-:-:S07]  /*1be40*/  IMAD.MOV.U32 R0, RZ, RZ, R14 ;  /* 0x000000ffff007224 */ /* 0x000fce00078e000e */
[----:B------:R-:W-:Y:S05]  /*1be50*/  WARPSYNC.COLLECTIVE R15, `(.L_x_12907) ;  /* 0x000000000f087348 */ /* 0x000fea0003c00000 */
[----:B------:R0:W1:Y:S02]  /*1be60*/  SHFL.IDX P6, R14, R13, R12, R11 ;  /* 0x0000000c0d0e7389 */ /* 0x00006400000c000b */
[----:B01----:R-:W-:Y:S01]  /*1be70*/  ENDCOLLECTIVE ;  /* 0x000000000000791b */ /* 0x003fe20003800000 */
.L_x_12907:
        /* <DEDUP_REMOVED lines=13> */
.L_x_12908:
[----:B------:R-:W-:Y:S01]  /*1bf50*/  MOV R2, R14 ;  /* 0x0000000e00027202 */ /* 0x000fe20000000f00 */
[----:B------:R-:W-:Y:S06]  /*1bf60*/  BRA `(.L_x_12909) ;  /* 0xffffffc400a07947 */ /* 0x000fec000383ffff */
.L_x_12803:
[----:B-1----:R1:W2:Y:S02]  /*1bf70*/  SYNCS.PHASECHK.TRANS64.TRYWAIT P0, [R22+URZ+0x13220], R3 ;  /* 0x01322003160075a7 */ /* 0x0022a4000800017f */
[----:B--2---:R-:W-:Y:S05]  /*1bf80*/  @!P0 NANOSLEEP.SYNCS 0x989680 ;  /* 0x009896800000895d */ /* 0x004fea0003900000 */
[----:B------:R-:W2:Y:S02]  /*1bf90*/  @!P0 SYNCS.PHASECHK.TRANS64 P0, [R22+URZ+0x13220], R3 ;  /* 0x01322003160085a7 */ /* 0x000ea4000800007f */
[----:B--2---:R-:W-:Y:S05]  /*1bfa0*/  @!P0 BRA `(.L_x_12803) ;  /* 0xfffffffc00f08947 */ /* 0x004fea000383ffff */
[----:B------:R-:W-:Y:S05]  /*1bfb0*/  BRA `(.L_x_12910) ;  /* 0xffffffc400fc7947 */ /* 0x000fea000383ffff */
.L_x_12809:
[----:B0-----:R0:W1:Y:S02]  /*1bfc0*/  SYNCS.PHASECHK.TRANS64.TRYWAIT P0, [R6+URZ+0x13280], R5 ;  /* 0x01328005060075a7 */ /* 0x001064000800017f */
[----:B-1----:R-:W-:Y:S05]  /*1bfd0*/  @!P0 NANOSLEEP.SYNCS 0x989680 ;  /* 0x009896800000895d */ /* 0x002fea0003900000 */
[----:B------:R-:W1:Y:S02]  /*1bfe0*/  @!P0 SYNCS.PHASECHK.TRANS64 P0, [R6+URZ+0x13280], R5 ;  /* 0x01328005060085a7 */ /* 0x000e64000800007f */
[----:B-1----:R-:W-:Y:S05]  /*1bff0*/  @!P0 BRA `(.L_x_12809) ;  /* 0xfffffffc00f08947 */ /* 0x002fea000383ffff */
[----:B------:R-:W-:Y:S05]  /*1c000*/  BRA `(.L_x_12911) ;  /* 0xffffffc800ac7947 */ /* 0x000fea000383ffff */
.L_x_12814:
[----:B-1----:R1:W2:Y:S02]  /*1c010*/  SYNCS.PHASECHK.TRANS64.TRYWAIT P0, [R6+URZ+0x13240], R5 ;  /* 0x01324005060075a7 */ /* 0x0022a4000800017f */
[----:B--2---:R-:W-:Y:S05]  /*1c020*/  @!P0 NANOSLEEP.SYNCS 0x989680 ;  /* 0x009896800000895d */ /* 0x004fea0003900000 */
[----:B------:R-:W2:Y:S02]  /*1c030*/  @!P0 SYNCS.PHASECHK.TRANS64 P0, [R6+URZ+0x13240], R5 ;  /* 0x01324005060085a7 */ /* 0x000ea4000800007f */
[----:B--2---:R-:W-:Y:S05]  /*1c040*/  @!P0 BRA `(.L_x_12814) ;  /* 0xfffffffc00f08947 */ /* 0x004fea000383ffff */
[----:B------:R-:W-:Y:S05]  /*1c050*/  BRA `(.L_x_12912) ;  /* 0xffffffcc00287947 */ /* 0x000fea000383ffff */
.L_x_12820:
[----:B-1----:R1:W2:Y:S02]  /*1c060*/  SYNCS.PHASECHK.TRANS64.TRYWAIT P0, [R3+URZ+0x13270], R4 ;  /* 0x01327004030075a7 */ /* 0x0022a4000800017f */
[----:B--2---:R-:W-:Y:S05]  /*1c070*/  @!P0 NANOSLEEP.SYNCS 0x989680 ;  /* 0x009896800000895d */ /* 0x004fea0003900000 */
[----:B------:R-:W2:Y:S02]  /*1c080*/  @!P0 SYNCS.PHASECHK.TRANS64 P0, [R3+URZ+0x13270], R4 ;  /* 0x01327004030085a7 */ /* 0x000ea4000800007f */
[----:B--2---:R-:W-:Y:S05]  /*1c090*/  @!P0 BRA `(.L_x_12820) ;  /* 0xfffffffc00f08947 */ /* 0x004fea000383ffff */
[----:B------:R-:W-:Y:S05]  /*1c0a0*/  BRA `(.L_x_12913) ;  /* 0xffffffcc00c47947 */ /* 0x000fea000383ffff */
.L_x_12822:
[----:B-1----:R1:W2:Y:S02]  /*1c0b0*/  SYNCS.PHASECHK.TRANS64.TRYWAIT P0, [R3+URZ+0x13260], R4 ;  /* 0x01326004030075a7 */ /* 0x0022a4000800017f */
[----:B--2---:R-:W-:Y:S05]  /*1c0c0*/  @!P0 NANOSLEEP.SYNCS 0x989680 ;  /* 0x009896800000895d */ /* 0x004fea0003900000 */
[----:B------:R-:W2:Y:S02]  /*1c0d0*/  @!P0 SYNCS.PHASECHK.TRANS64 P0, [R3+URZ+0x13260], R4 ;  /* 0x01326004030085a7 */ /* 0x000ea4000800007f */
[----:B--2---:R-:W-:Y:S05]  /*1c0e0*/  @!P0 BRA `(.L_x_12822) ;  /* 0xfffffffc00f08947 */ /* 0x004fea000383ffff */
[----:B------:R-:W-:Y:S05]  /*1c0f0*/  BRA `(.L_x_12914) ;  /* 0xffffffcc00cc7947 */ /* 0x000fea000383ffff */
.L_x_12829:
[----:B-1----:R1:W2:Y:S02]  /*1c100*/  SYNCS.PHASECHK.TRANS64.TRYWAIT P1, [R0+URZ+0x13270], R3 ;  /* 0x01327003000075a7 */ /* 0x0022a4000802017f */
[----:B--2---:R-:W-:Y:S05]  /*1c110*/  @!P1 NANOSLEEP.SYNCS 0x989680 ;  /* 0x009896800000995d */ /* 0x004fea0003900000 */
[----:B------:R-:W2:Y:S02]  /*1c120*/  @!P1 SYNCS.PHASECHK.TRANS64 P1, [R0+URZ+0x13270], R3 ;  /* 0x01327003000095a7 */ /* 0x000ea4000802007f */
[----:B--2---:R-:W-:Y:S05]  /*1c130*/  @!P1 BRA `(.L_x_12829) ;  /* 0xfffffffc00f09947 */ /* 0x004fea000383ffff */
[----:B------:R-:W-:Y:S05]  /*1c140*/  BRA `(.L_x_12915) ;  /* 0xffffffd400607947 */ /* 0x000fea000383ffff */
.L_x_12831:
[----:B-1----:R1:W2:Y:S02]  /*1c150*/  SYNCS.PHASECHK.TRANS64.TRYWAIT P1, [R0+URZ+0x13260], R3 ;  /* 0x01326003000075a7 */ /* 0x0022a4000802017f */
[----:B--2---:R-:W-:Y:S05]  /*1c160*/  @!P1 NANOSLEEP.SYNCS 0x989680 ;  /* 0x009896800000995d */ /* 0x004fea0003900000 */
[----:B------:R-:W2:Y:S02]  /*1c170*/  @!P1 SYNCS.PHASECHK.TRANS64 P1, [R0+URZ+0x13260], R3 ;  /* 0x01326003000095a7 */ /* 0x000ea4000802007f */
[----:B--2---:R-:W-:Y:S05]  /*1c180*/  @!P1 BRA `(.L_x_12831) ;  /* 0xfffffffc00f09947 */ /* 0x004fea000383ffff */
[----:B------:R-:W-:Y:S05]  /*1c190*/  BRA `(.L_x_12916) ;  /* 0xffffffd400647947 */ /* 0x000fea000383ffff */
.L_x_12835:
        /* <DEDUP_REMOVED lines=8> */
.L_x_12918:
[----:B------:R-:W-:Y:S05]  /*1c220*/  BSYNC B0 ;  /* 0x0000000000007941 */ /* 0x000fea0003800000 */
.L_x_12917:
        /* <DEDUP_REMOVED lines=9> */
.L_x_12919:
        /* <DEDUP_REMOVED lines=18> */
.L_x_12920:
[----:B------:R-:W-:Y:S01]  /*1c3e0*/  IMAD.MOV.U32 R12, RZ, RZ, 0x2 ;  /* 0x00000002ff0c7424 */ /* 0x000fe200078e00ff */
[----:B------:R-:W-:-:S05]  /*1c3f0*/  SEL R5, R14, RZ, P1 ;  /* 0x000000ff0e057207 */ /* 0x000fca0000800000 */
[----:B------:R-:W-:-:S04]  /*1c400*/  IMAD.IADD R4, R2, 0x1, R5 ;  /* 0x0000000102047824 */ /* 0x000fc800078e0205 */
[----:B------:R-:W-:-:S07]  /*1c410*/  IMAD.MOV.U32 R13, RZ, RZ, R4 ;  /* 0x000000ffff0d7224 */ /* 0x000fce00078e0004 */
[----:B------:R-:W-:Y:S05]  /*1c420*/  WARPSYNC.COLLECTIVE R15, `(.L_x_12921) ;  /* 0x000000000f087348 */ /* 0x000fea0003c00000 */
[----:B------:R0:W1:Y:S02]  /*1c430*/  SHFL.UP P6, R14, R13, R12, R11 ;  /* 0x0400000c0d0e7389 */ /* 0x00006400000c000b */
[----:B01----:R-:W-:Y:S01]  /*1c440*/  ENDCOLLECTIVE ;  /* 0x000000000000791b */ /* 0x003fe20003800000 */
.L_x_12921:
[----:B------:R-:W-:Y:S01]  /*1c450*/  IMAD.MOV.U32 R12, RZ, RZ, 0x4 ;  /* 0x00000004ff0c7424 */ /* 0x000fe200078e00ff */
[----:B------:R-:W-:-:S05]  /*1c460*/  SEL R5, R14, RZ, P2 ;  /* 0x000000ff0e057207 */ /* 0x000fca0001000000 */
[----:B------:R-:W-:-:S05]  /*1c470*/  IMAD.IADD R5, R4, 0x1, R5 ;  /* 0x0000000104057824 */ /* 0x000fca00078e0205 */
[----:B------:R-:W-:-:S07]  /*1c480*/  MOV R13, R5 ;  /* 0x00000005000d7202 */ /* 0x000fce0000000f00 */
[----:B------:R-:W-:Y:S05]  /*1c490*/  WARPSYNC.COLLECTIVE R15, `(.L_x_12922) ;  /* 0x000000000f087348 */ /* 0x000fea0003c00000 */
[----:B------:R0:W1:Y:S02]  /*1c4a0*/  SHFL.UP P6, R14, R13, R12, R11 ;  /* 0x0400000c0d0e7389 */ /* 0x00006400000c000b */
[----:B01----:R-:W-:Y:S01]  /*1c4b0*/  ENDCOLLECTIVE ;  /* 0x000000000000791b */ /* 0x003fe20003800000 */
.L_x_12922:
[----:B------:R-:W-:Y:S01]  /*1c4c0*/  IMAD.MOV.U32 R12, RZ, RZ, 0x8 ;  /* 0x00000008ff0c7424 */ /* 0x000fe200078e00ff */
[----:B------:R-:W-:-:S05]  /*1c4d0*/  SEL R6, R14, RZ, P3 ;  /* 0x000000ff0e067207 */ /* 0x000fca0001800000 */
[----:B------:R-:W-:-:S04]  /*1c4e0*/  IMAD.IADD R6, R5, 0x1, R6 ;  /* 0x0000000105067824 */ /* 0x000fc800078e0206 */
[----:B------:R-:W-:-:S07]  /*1c4f0*/  IMAD.MOV.U32 R13, RZ, RZ, R6 ;  /* 0x000000ffff0d7224 */ /* 0x000fce00078e0006 */
[----:B------:R-:W-:Y:S05]  /*1c500*/  WARPSYNC.COLLECTIVE R15, `(.L_x_12923) ;  /* 0x000000000f087348 */ /* 0x000fea0003c00000 */
[----:B------:R0:W1:Y:S02]  /*1c510*/  SHFL.UP P6, R14, R13, R12, R11 ;  /* 0x0400000c0d0e7389 */ /* 0x00006400000c000b */
[----:B01----:R-:W-:Y:S01]  /*1c520*/  ENDCOLLECTIVE ;  /* 0x000000000000791b */ /* 0x003fe20003800000 */
.L_x_12923:
[----:B------:R-:W-:Y:S01]  /*1c530*/  IMAD.MOV.U32 R12, RZ, RZ, 0x10 ;  /* 0x00000010ff0c7424 */ /* 0x000fe200078e00ff */
[----:B------:R-:W-:-:S05]  /*1c540*/  SEL R3, R14, RZ, P4 ;  /* 0x000000ff0e037207 */ /* 0x000fca0002000000 */
[----:B------:R-:W-:-:S04]  /*1c550*/  IMAD.IADD R4, R6, 0x1, R3 ;  /* 0x0000000106047824 */ /* 0x000fc800078e0203 */
[----:B------:R-:W-:-:S07]  /*1c560*/  IMAD.MOV.U32 R13, RZ, RZ, R4 ;  /* 0x000000ffff0d7224 */ /* 0x000fce00078e0004 */
[----:B------:R-:W-:Y:S05]  /*1c570*/  WARPSYNC.COLLECTIVE R15, `(.L_x_12924) ;  /* 0x000000000f087348 */ /* 0x000fea0003c00000 */
[----:B------:R0:W1:Y:S02]  /*1c580*/  SHFL.UP P6, R14, R13, R12, R11 ;  /* 0x0400000c0d0e7389 */ /* 0x00006400000c000b */
[----:B01----:R-:W-:Y:S01]  /*1c590*/  ENDCOLLECTIVE ;  /* 0x000000000000791b */ /* 0x003fe20003800000 */
.L_x_12924:
        /* <DEDUP_REMOVED lines=8> */
.L_x_12925:
[----:B------:R-:W-:Y:S05]  /*1c620*/  BRA `(.L_x_12926) ;  /* 0xffffffd800287947 */ /* 0x000fea000383ffff */
.L_x_12840:
        /* <DEDUP_REMOVED lines=8> */
.L_x_12928:
[----:B------:R-:W-:Y:S05]  /*1c6b0*/  BSYNC B0 ;  /* 0x0000000000007941 */ /* 0x000fea0003800000 */
.L_x_12927:
        /* <DEDUP_REMOVED lines=8> */
.L_x_12929:
[----:B------:R-:W-:Y:S01]  /*1c740*/  IMAD.MOV.U32 R12, RZ, RZ, 0x4 ;  /* 0x00000004ff0c7424 */ /* 0x000fe200078e00ff */
[----:B------:R-:W-:-:S04]  /*1c750*/  SEL R4, R14, RZ, P2 ;  /* 0x000000ff0e047207 */ /* 0x000fc80001000000 */
[----:B------:R-:W-:-:S05]  /*1c760*/  IADD3 R4, R13, R4, RZ ;  /* 0x000000040d047210 */ /* 0x000fca0007ffe0ff */
[----:B------:R-:W-:-:S07]  /*1c770*/  IMAD.MOV.U32 R13, RZ, RZ, R4 ;  /* 0x000000ffff0d7224 */ /* 0x000fce00078e0004 */
[----:B------:R-:W-:Y:S05]  /*1c780*/  WARPSYNC.COLLECTIVE R15, `(.L_x_12930) ;  /* 0x000000000f087348 */ /* 0x000fea0003c00000 */
[----:B------:R0:W1:Y:S02]  /*1c790*/  SHFL.UP P6, R14, R13, R12, R11 ;  /* 0x0400000c0d0e7389 */ /* 0x00006400000c000b */
[----:B01----:R-:W-:Y:S01]  /*1c7a0*/  ENDCOLLECTIVE ;  /* 0x000000000000791b */ /* 0x003fe20003800000 */
.L_x_12930:
[----:B------:R-:W-:Y:S01]  /*1c7b0*/  IMAD.MOV.U32 R12, RZ, RZ, 0x8 ;  /* 0x00000008ff0c7424 */ /* 0x000fe200078e00ff */
[----:B------:R-:W-:-:S05]  /*1c7c0*/  SEL R5, R14, RZ, P3 ;  /* 0x000000ff0e057207 */ /* 0x000fca0001800000 */
[----:B------:R-:W-:-:S04]  /*1c7d0*/  IMAD.IADD R5, R4, 0x1, R5 ;  /* 0x0000000104057824 */ /* 0x000fc800078e0205 */
[----:B------:R-:W-:-:S07]  /*1c7e0*/  IMAD.MOV.U32 R13, RZ, RZ, R5 ;  /* 0x000000ffff0d7224 */ /* 0x000fce00078e0005 */
[----:B------:R-:W-:Y:S05]  /*1c7f0*/  WARPSYNC.COLLECTIVE R15, `(.L_x_12931) ;  /* 0x000000000f087348 */ /* 0x000fea0003c00000 */
[----:B------:R0:W1:Y:S02]  /*1c800*/  SHFL.UP P6, R14, R13, R12, R11 ;  /* 0x0400000c0d0e7389 */ /* 0x00006400000c000b */
[----:B01----:R-:W-:Y:S01]  /*1c810*/  ENDCOLLECTIVE ;  /* 0x000000000000791b */ /* 0x003fe20003800000 */
.L_x_12931:
[----:B------:R-:W-:Y:S01]  /*1c820*/  IMAD.MOV.U32 R12, RZ, RZ, 0x10 ;  /* 0x00000010ff0c7424 */ /* 0x000fe200078e00ff */
[----:B------:R-:W-:-:S05]  /*1c830*/  SEL R6, R14, RZ, P4 ;  /* 0x000000ff0e067207 */ /* 0x000fca0002000000 */
[----:B------:R-:W-:-:S04]  /*1c840*/  IMAD.IADD R6, R5, 0x1, R6 ;  /* 0x0000000105067824 */ /* 0x000fc800078e0206 */
[----:B------:R-:W-:-:S07]  /*1c850*/  IMAD.MOV.U32 R13, RZ, RZ, R6 ;  /* 0x000000ffff0d7224 */ /* 0x000fce00078e0006 */
[----:B------:R-:W-:Y:S05]  /*1c860*/  WARPSYNC.COLLECTIVE R15, `(.L_x_12932) ;  /* 0x000000000f087348 */ /* 0x000fea0003c00000 */
[----:B------:R0:W1:Y:S02]  /*1c870*/  SHFL.UP P6, R14, R13, R12, R11 ;  /* 0x0400000c0d0e7389 */ /* 0x00006400000c000b */
[----:B01----:R-:W-:Y:S01]  /*1c880*/  ENDCOLLECTIVE ;  /* 0x000000000000791b */ /* 0x003fe20003800000 */
.L_x_12932:
        /* <DEDUP_REMOVED lines=8> */
.L_x_12933:
[----:B------:R-:W-:Y:S05]  /*1c910*/  BRA `(.L_x_12934) ;  /* 0xffffffd800087947 */ /* 0x000fea000383ffff */
.L_x_12842:
[----:B------:R-:W-:Y:S01]  /*1c920*/  BSSY B0, `(.L_x_12935) ;  /* 0x0000006000007945 */ /* 0x000fe20003800000 */
[----:B------:R-:W-:Y:S01]  /*1c930*/  PLOP3.LUT P6, PT, P6, PT, PT, 0x8, 0x0 ;  /* 0x000000000000781c */ /* 0x000fe200037ce170 */
[----:B------:R-:W-:-:S12]  /*1c940*/  IMAD.MOV.U32 R15, RZ, RZ, -0x1 ;  /* 0xffffffffff0f7424 */ /* 0x000fd800078e00ff */
[----:B012---:R-:W-:Y:S05]  /*1c950*/  WARPSYNC.COLLECTIVE R15, `(.L_x_12936) ;  /* 0x000000000f087348 */ /* 0x007fea0003c00000 */
[----:B------:R-:W-:Y:S01]  /*1c960*/  VOTE.ANY R14, PT, P6 ;  /* 0x00000000000e7806 */ /* 0x000fe200030e0100 */
[----:B012---:R-:W-:Y:S06]  /*1c970*/  ENDCOLLECTIVE ;  /* 0x000000000000791b */ /* 0x007fec0003800000 */
.L_x_12936:
[----:B------:R-:W-:Y:S05]  /*1c980*/  BSYNC B0 ;  /* 0x0000000000007941 */ /* 0x000fea0003800000 */
.L_x_12935:
        /* <DEDUP_REMOVED lines=9> */
.L_x_12937:
[----:B------:R-:W-:Y:S01]  /*1ca20*/  IMAD.MOV.U32 R17, RZ, RZ, R14 ;  /* 0x000000ffff117224 */ /* 0x000fe200078e000e */
[----:B------:R-:W-:Y:S06]  /*1ca30*/  BRA `(.L_x_12938) ;  /* 0xffffffd400f87947 */ /* 0x000fec000383ffff */
.L_x_12844:
[----:B------:R-:W-:Y:S01]  /*1ca40*/  BSSY B0, `(.L_x_12939) ;  /* 0x0000007000007945 */ /* 0x000fe20003800000 */
[----:B------:R-:W-:Y:S01]  /*1ca50*/  MOV R13, R3 ;  /* 0x00000003000d7202 */ /* 0x000fe20000000f00 */
[----:B-1----:R-:W-:Y:S02]  /*1ca60*/  IMAD.MOV.U32 R11, RZ, RZ, 0x1f ;  /* 0x0000001fff0b7424 */ /* 0x002fe400078e00ff */
[----:B------:R-:W-:-:S07]  /*1ca70*/  IMAD.MOV.U32 R15, RZ, RZ, -0x1 ;  /* 0xffffffffff0f7424 */ /* 0x000fce00078e00ff */
[----:B0-234-:R-:W-:Y:S05]  /*1ca80*/  WARPSYNC.COLLECTIVE R15, `(.L_x_12940) ;  /* 0x000000000f087348 */ /* 0x01dfea0003c00000 */
[----:B------:R1:W0:Y:S02]  /*1ca90*/  SHFL.IDX P6, R14, R13, R12, R11 ;  /* 0x0000000c0d0e7389 */ /* 0x00022400000c000b */
[----:B01234-:R-:W-:Y:S01]  /*1caa0*/  ENDCOLLECTIVE ;  /* 0x000000000000791b */ /* 0x01ffe20003800000 */
.L_x_12940:
[----:B------:R-:W-:Y:S05]  /*1cab0*/  BSYNC B0 ;  /* 0x0000000000007941 */ /* 0x000fea0003800000 */
.L_x_12939:
[----:B------:R-:W-:Y:S01]  /*1cac0*/  IMAD.MOV.U32 R5, RZ, RZ, R14 ;  /* 0x000000ffff057224 */ /* 0x000fe200078e000e */
[----:B------:R-:W-:Y:S06]  /*1cad0*/  BRA `(.L_x_12843) ;  /* 0xffffffd400ec7947 */ /* 0x000fec000383ffff */
.L_x_12848:
[----:B0-----:R0:W2:Y:S02]  /*1cae0*/  SYNCS.PHASECHK.TRANS64.TRYWAIT P0, [R8+URZ+0x13220], R0 ;  /* 0x01322000080075a7 */ /* 0x0010a4000800017f */
[----:B--2---:R-:W-:Y:S05]  /*1caf0*/  @!P0 NANOSLEEP.SYNCS 0x989680 ;  /* 0x009896800000895d */ /* 0x004fea0003900000 */
[----:B------:R-:W2:Y:S02]  /*1cb00*/  @!P0 SYNCS.PHASECHK.TRANS64 P0, [R8+URZ+0x13220], R0 ;  /* 0x01322000080085a7 */ /* 0x000ea4000800007f */
[----:B--2---:R-:W-:Y:S05]  /*1cb10*/  @!P0 BRA `(.L_x_12848) ;  /* 0xfffffffc00f08947 */ /* 0x004fea000383ffff */
[----:B------:R-:W-:Y:S05]  /*1cb20*/  BRA `(.L_x_12941) ;  /* 0xffffffdc00647947 */ /* 0x000fea000383ffff */
.L_x_12849:
        /* <DEDUP_REMOVED lines=11> */
.L_x_12943:
[----:B------:R-:W-:Y:S05]  /*1cbe0*/  BSYNC B0 ;  /* 0x0000000000007941 */ /* 0x000fea0003800000 */
.L_x_12942:
[----:B------:R-:W-:Y:S05]  /*1cbf0*/  BRA `(.L_x_12944) ;  /* 0xffffffdc004c7947 */ /* 0x000fea000383ffff */
.L_x_12850:
[----:B------:R-:W-:Y:S01]  /*1cc00*/  BSSY B0, `(.L_x_12945) ;  /* 0x0000006000007945 */ /* 0x000fe20003800000 */
[----:B------:R-:W-:-:S07]  /*1cc10*/  IMAD.MOV.U32 R15, RZ, RZ, -0x1 ;  /* 0xffffffffff0f7424 */ /* 0x000fce00078e00ff */
[----:B01-34-:R-:W-:Y:S05]  /*1cc20*/  WARPSYNC.COLLECTIVE R15, `(.L_x_12946) ;  /* 0x000000000f0c7348 */ /* 0x01bfea0003c00000 */
[----:B------:R-:W-:Y:S02]  /*1cc30*/  ELECT P6, UR62, PT ;  /* 0x00000000003e782f */ /* 0x000fe400038c0000 */
[----:B------:R-:W-:Y:S01]  /*1cc40*/  MOV R14, UR62 ;  /* 0x0000003e000e7c02 */ /* 0x000fe20008000f00 */
[----:B01-34-:R-:W-:Y:S10]  /*1cc50*/  ENDCOLLECTIVE ;  /* 0x000000000000791b */ /* 0x01bff40003800000 */
.L_x_12946:
[----:B------:R-:W-:Y:S05]  /*1cc60*/  BSYNC B0 ;  /* 0x0000000000007941 */ /* 0x000fea0003800000 */
.L_x_12945:
[----:B------:R-:W-:Y:S05]  /*1cc70*/  BRA `(.L_x_12947) ;  /* 0xffffffdc00407947 */ /* 0x000fea000383ffff */
.L_x_12852:
[----:B0-----:R0:W2:Y:S02]  /*1cc80*/  SYNCS.PHASECHK.TRANS64.TRYWAIT P1, [R6+URZ], R3 ;  /* 0x00000003060075a7 */ /* 0x0010a4000802017f */
[----:B--2---:R-:W-:Y:S05]  /*1cc90*/  @!P1 NANOSLEEP.SYNCS 0x989680 ;  /* 0x009896800000995d */ /* 0x004fea0003900000 */
[----:B------:R-:W2:Y:S02]  /*1cca0*/  @!P1 SYNCS.PHASECHK.TRANS64 P1, [R6+URZ], R3 ;  /* 0x00000003060095a7 */ /* 0x000ea4000802007f */
[----:B--2---:R-:W-:Y:S05]  /*1ccb0*/  @!P1 BRA `(.L_x_12852) ;  /* 0xfffffffc00f09947 */ /* 0x004fea000383ffff */
[----:B------:R-:W-:Y:S05]  /*1ccc0*/  BRA `(.L_x_12948) ;  /* 0xffffffdc00747947 */ /* 0x000fea000383ffff */
.L_x_12853:
[----:B--2---:R2:W3:Y:S02]  /*1ccd0*/  SYNCS.PHASECHK.TRANS64.TRYWAIT P1, [R7+URZ], R0 ;  /* 0x00000000070075a7 */ /* 0x0044e4000802017f */
[----:B---3--:R-:W-:Y:S05]  /*1cce0*/  @!P1 NANOSLEEP.SYNCS 0x989680 ;  /* 0x009896800000995d */ /* 0x008fea0003900000 */
[----:B------:R-:W3:Y:S02]  /*1ccf0*/  @!P1 SYNCS.PHASECHK.TRANS64 P1, [R7+URZ], R0 ;  /* 0x00000000070095a7 */ /* 0x000ee4000802007f */
[----:B---3--:R-:W-:Y:S05]  /*1cd00*/  @!P1 BRA `(.L_x_12853) ;  /* 0xfffffffc00f09947 */ /* 0x008fea000383ffff */
[----:B------:R-:W-:Y:S05]  /*1cd10*/  BRA `(.L_x_12949) ;  /* 0xffffffdc00687947 */ /* 0x000fea000383ffff */
.L_x_12855:
[----:B---3--:R3:W0:Y:S02]  /*1cd20*/  SYNCS.PHASECHK.TRANS64.TRYWAIT P1, [R2+URZ+0x13260], R3 ;  /* 0x01326003020075a7 */ /* 0x008624000802017f */
[----:B0-----:R-:W-:Y:S05]  /*1cd30*/  @!P1 NANOSLEEP.SYNCS 0x989680 ;  /* 0x009896800000995d */ /* 0x001fea0003900000 */
[----:B------:R-:W0:Y:S02]  /*1cd40*/  @!P1 SYNCS.PHASECHK.TRANS64 P1, [R2+URZ+0x13260], R3 ;  /* 0x01326003020095a7 */ /* 0x000e24000802007f */
[----:B0-----:R-:W-:Y:S05]  /*1cd50*/  @!P1 BRA `(.L_x_12855) ;  /* 0xfffffffc00f09947 */ /* 0x001fea000383ffff */
[----:B------:R-:W-:Y:S05]  /*1cd60*/  BRA `(.L_x_12950) ;  /* 0xffffffdc00687947 */ /* 0x000fea000383ffff */
.L_x_12857:
[----:B------:R0:W0:Y:S02]  /*1cd70*/  SYNCS.PHASECHK.TRANS64.TRYWAIT P1, [R5+URZ+0x13260], R0 ;  /* 0x01326000050075a7 */ /* 0x000024000802017f */
[----:B0-----:R-:W-:Y:S05]  /*1cd80*/  @!P1 NANOSLEEP.SYNCS 0x989680 ;  /* 0x009896800000995d */ /* 0x001fea0003900000 */
[----:B------:R-:W0:Y:S02]  /*1cd90*/  @!P1 SYNCS.PHASECHK.TRANS64 P1, [R5+URZ+0x13260], R0 ;  /* 0x01326000050095a7 */ /* 0x000e24000802007f */
[----:B0-----:R-:W-:Y:S05]  /*1cda0*/  @!P1 BRA `(.L_x_12857) ;  /* 0xfffffffc00f09947 */ /* 0x001fea000383ffff */
[----:B------:R-:W-:Y:S05]  /*1cdb0*/  BRA `(.L_x_12951) ;  /* 0xffffffdc00687947 */ /* 0x000fea000383ffff */
.L_x_12859:
[----:B------:R0:W0:Y:S02]  /*1cdc0*/  SYNCS.PHASECHK.TRANS64.TRYWAIT P0, [R2+URZ+0x13280], R3 ;  /* 0x01328003020075a7 */ /* 0x000024000800017f */
[----:B0-----:R-:W-:Y:S05]  /*1cdd0*/  @!P0 NANOSLEEP.SYNCS 0x989680 ;  /* 0x009896800000895d */ /* 0x001fea0003900000 */
[----:B------:R-:W0:Y:S02]  /*1cde0*/  @!P0 SYNCS.PHASECHK.TRANS64 P0, [R2+URZ+0x13280], R3 ;  /* 0x01328003020085a7 */ /* 0x000e24000800007f */
[----:B0-----:R-:W-:Y:S05]  /*1cdf0*/  @!P0 BRA `(.L_x_12859) ;  /* 0xfffffffc00f08947 */ /* 0x001fea000383ffff */
[----:B------:R-:W-:Y:S05]  /*1ce00*/  BRA `(.L_x_12860) ;  /* 0xffffffdc00647947 */ /* 0x000fea000383ffff */
.L_x_12952:
        /* <DEDUP_REMOVED lines=15> */
.L_x_12998:


//--------------------- .nv.global.init           --------------------------
	.section	.nv.global.init,"aw",@progbits
	.align	4
.nv.global.init:
	.type		_ZZN5flash28permute_output_fp8_VcolmajorIN4cute6TensorINS1_11ArrayEngineIN7cutlass10bfloat16_tELm32EEENS1_6LayoutINS1_5tupleIJNS8_IJNS1_1CILi2EEESA_NS9_ILi8EEEEEENS9_ILi1EEESD_EEENS8_IJNS8_IJSD_SA_NS9_ILi4EEEEEENS9_ILi0EEESH_EEEEEEEEEvRT_E9upper_map,@object
	.size		_ZZN5flash28permute_output_fp8_VcolmajorIN4cute6TensorINS1_11ArrayEngineIN7cutlass10bfloat16_tELm32EEENS1_6LayoutINS1_5tupleIJNS8_IJNS1_1CILi2EEESA_NS9_ILi8EEEEEENS9_ILi1EEESD_EEENS8_IJNS8_IJSD_SA_NS9_ILi4EEEEEENS9_ILi0EEESH_EEEEEEEEEvRT_E9upper_map,(_ZZN5flash28permute_output_fp8_VcolmajorIN4cute6TensorINS1_11ArrayEngineIN7cutlass10bfloat16_tELm64EEENS1_6LayoutINS1_5tupleIJNS8_IJNS1_1CILi2EEESA_NS9_ILi16EEEEEENS9_ILi1EEESD_EEENS8_IJNS8_IJSD_SA_NS9_ILi4EEEEEENS9_ILi0EEESH_EEEEEEEEEvRT_E9upper_map - _ZZN5flash28permute_output_fp8_VcolmajorIN4cute6TensorINS1_11ArrayEngineIN7cutlass10bfloat16_tELm32EEENS1_6LayoutINS1_5tupleIJNS8_IJNS1_1CILi2EEESA_NS9_ILi8EEEEEENS9_ILi1EEESD_EEENS8_IJNS8_IJSD_SA_NS9_ILi4EEEEEENS9_ILi0EEESH_EEEEEEEEEvRT_E9upper_map)
_ZZN5flash28permute_output_fp8_VcolmajorIN4cute6TensorINS1_11ArrayEngineIN7cutlass10bfloat16_tELm32EEENS1_6LayoutINS1_5tupleIJNS8_IJNS1_1CILi2EEESA_NS9_ILi8EEEEEENS9_ILi1EEESD_EEENS8_IJNS8_IJSD_SA_NS9_ILi4EEEEEENS9_ILi0EEESH_EEEEEEEEEvRT_E9upper_map:
        /*0000*/ 	.byte	0x00, 0x00, 0x00, 0x00, 0x02, 0x00, 0x00, 0x00, 0x03, 0x00, 0x00, 0x00, 0x01, 0x00, 0x00, 0x00
	.type		_ZZN5flash28permute_output_fp8_VcolmajorIN4cute6TensorINS1_11ArrayEngineIN7cutlass10bfloat16_tELm64EEENS1_6LayoutINS1_5tupleIJNS8_IJNS1_1CILi2EEESA_NS9_ILi16EEEEEENS9_ILi1EEESD_EEENS8_IJNS8_IJSD_SA_NS9_ILi4EEEEEENS9_ILi0EEESH_EEEEEEEEEvRT_E9upper_map,@object
	.size		_ZZN5flash28permute_output_fp8_VcolmajorIN4cute6TensorINS1_11ArrayEngineIN7cutlass10bfloat16_tELm64EEENS1_6LayoutINS1_5tupleIJNS8_IJNS1_1CILi2EEESA_NS9_ILi16EEEEEENS9_ILi1EEESD_EEENS8_IJNS8_IJSD_SA_NS9_ILi4EEEEEENS9_ILi0EEESH_EEEEEEEEEvRT_E9upper_map,(_ZZN5flash28permute_output_fp8_VcolmajorIN4cute6TensorINS1_11ArrayEngineIN7cutlass10bfloat16_tELm48EEENS1_6LayoutINS1_5tupleIJNS8_IJNS1_1CILi2EEESA_NS9_ILi12EEEEEENS9_ILi1EEESD_EEENS8_IJNS8_IJSD_SA_NS9_ILi4EEEEEENS9_ILi0EEESH_EEEEEEEEEvRT_E9upper_map - _ZZN5flash28permute_output_fp8_VcolmajorIN4cute6TensorINS1_11ArrayEngineIN7cutlass10bfloat16_tELm64EEENS1_6LayoutINS1_5tupleIJNS8_IJNS1_1CILi2EEESA_NS9_ILi16EEEEEENS9_ILi1EEESD_EEENS8_IJNS8_IJSD_SA_NS9_ILi4EEEEEENS9_ILi0EEESH_EEEEEEEEEvRT_E9upper_map)
_ZZN5flash28permute_output_fp8_VcolmajorIN4cute6TensorINS1_11ArrayEngineIN7cutlass10bfloat16_tELm64EEENS1_6LayoutINS1_5tupleIJNS8_IJNS1_1CILi2EEESA_NS9_ILi16EEEEEENS9_ILi1EEESD_EEENS8_IJNS8_IJSD_SA_NS9_ILi4EEEEEENS9_ILi0EEESH_EEEEEEEEEvRT_E9upper_map:
        /*0010*/ 	.byte	0x00, 0x00, 0x00, 0x00, 0x02, 0x00, 0x00, 0x00, 0x03, 0x00, 0x00, 0x00, 0x01, 0x00, 0x00, 0x00
	.type		_ZZN5flash28permute_output_fp8_VcolmajorIN4cute6TensorINS1_11ArrayEngineIN7cutlass10bfloat16_tELm48EEENS1_6LayoutINS1_5tupleIJNS8_IJNS1_1CILi2EEESA_NS9_ILi12EEEEEENS9_ILi1EEESD_EEENS8_IJNS8_IJSD_SA_NS9_ILi4EEEEEENS9_ILi0EEESH_EEEEEEEEEvRT_E9upper_map,@object
	.size		_ZZN5flash28permute_output_fp8_VcolmajorIN4cute6TensorINS1_11ArrayEngineIN7cutlass10bfloat16_tELm48EEENS1_6LayoutINS1_5tupleIJNS8_IJNS1_1CILi2EEESA_NS9_ILi12EEEEEENS9_ILi1EEESD_EEENS8_IJNS8_IJSD_SA_NS9_ILi4EEEEEENS9_ILi0EEESH_EEEEEEEEEvRT_E9upper_map,(_ZZN5flash28permute_output_fp8_VcolmajorIN4cute6TensorINS1_11ArrayEngineIN7cutlass10bfloat16_tELm128EEENS1_6LayoutINS1_5tupleIJNS8_IJNS1_1CILi2EEESA_NS9_ILi32EEEEEENS9_ILi1EEESD_EEENS8_IJNS8_IJSD_SA_NS9_ILi4EEEEEENS9_ILi0EEESH_EEEEEEEEEvRT_E9upper_map - _ZZN5flash28permute_output_fp8_VcolmajorIN4cute6TensorINS1_11ArrayEngineIN7cutlass10bfloat16_tELm48EEENS1_6LayoutINS1_5tupleIJNS8_IJNS1_1CILi2EEESA_NS9_ILi12EEEEEENS9_ILi1EEESD_EEENS8_IJNS8_IJSD_SA_NS9_ILi4EEEEEENS9_ILi0EEESH_EEEEEEEEEvRT_E9upper_map)
_ZZN5flash28permute_output_fp8_VcolmajorIN4cute6TensorINS1_11ArrayEngineIN7cutlass10bfloat16_tELm48EEENS1_6LayoutINS1_5tupleIJNS8_IJNS1_1CILi2EEESA_NS9_ILi12EEEEEENS9_ILi1EEESD_EEENS8_IJNS8_IJSD_SA_NS9_ILi4EEEEEENS9_ILi0EEESH_EEEEEEEEEvRT_E9upper_map:
        /*0020*/ 	.byte	0x00, 0x00, 0x00, 0x00, 0x02, 0x00, 0x00, 0x00, 0x03, 0x00, 0x00, 0x00, 0x01, 0x00, 0x00, 0x00
	.type		_ZZN5flash28permute_output_fp8_VcolmajorIN4cute6TensorINS1_11ArrayEngineIN7cutlass10bfloat16_tELm128EEENS1_6LayoutINS1_5tupleIJNS8_IJNS1_1CILi2EEESA_NS9_ILi32EEEEEENS9_ILi1EEESD_EEENS8_IJNS8_IJSD_SA_NS9_ILi4EEEEEENS9_ILi0EEESH_EEEEEEEEEvRT_E9upper_map,@object
	.size		_ZZN5flash28permute_output_fp8_VcolmajorIN4cute6TensorINS1_11ArrayEngineIN7cutlass10bfloat16_tELm128EEENS1_6LayoutINS1_5tupleIJNS8_IJNS1_1CILi2EEESA_NS9_ILi32EEEEEENS9_ILi1EEESD_EEENS8_IJNS8_IJSD_SA_NS9_ILi4EEEEEENS9_ILi0EEESH_EEEEEEEEEvRT_E9upper_map,(_ZZN5flash28permute_output_fp8_VcolmajorIN4cute6TensorINS1_11ArrayEngineIN7cutlass10bfloat16_tELm96EEENS1_6LayoutINS1_5tupleIJNS8_IJNS1_1CILi2EEESA_NS9_ILi24EEEEEENS9_ILi1EEESD_EEENS8_IJNS8_IJSD_SA_NS9_ILi4EEEEEENS9_ILi0EEESH_EEEEEEEEEvRT_E9upper_map - _ZZN5flash28permute_output_fp8_VcolmajorIN4cute6TensorINS1_11ArrayEngineIN7cutlass10bfloat16_tELm128EEENS1_6LayoutINS1_5tupleIJNS8_IJNS1_1CILi2EEESA_NS9_ILi32EEEEEENS9_ILi1EEESD_EEENS8_IJNS8_IJSD_SA_NS9_ILi4EEEEEENS9_ILi0EEESH_EEEEEEEEEvRT_E9upper_map)
_ZZN5flash28permute_output_fp8_VcolmajorIN4cute6TensorINS1_11ArrayEngineIN7cutlass10bfloat16_tELm128EEENS1_6LayoutINS1_5tupleIJNS8_IJNS1_1CILi2EEESA_NS9_ILi32EEEEEENS9_ILi1EEESD_EEENS8_IJNS8_IJSD_SA_NS9_ILi4EEEEEENS9_ILi0EEESH_EEEEEEEEEvRT_E9upper_map:
        /*0030*/ 	.byte	0x00, 0x00, 0x00, 0x00, 0x02, 0x00, 0x00, 0x00, 0x03, 0x00, 0x00, 0x00, 0x01, 0x00, 0x00, 0x00
	.type		_ZZN5flash28permute_output_fp8_VcolmajorIN4cute6TensorINS1_11ArrayEngineIN7cutlass10bfloat16_tELm96EEENS1_6LayoutINS1_5tupleIJNS8_IJNS1_1CILi2EEESA_NS9_ILi24EEEEEENS9_ILi1EEESD_EEENS8_IJNS8_IJSD_SA_NS9_ILi4EEEEEENS9_ILi0EEESH_EEEEEEEEEvRT_E9upper_map,@object
	.size		_ZZN5flash28permute_output_fp8_VcolmajorIN4cute6TensorINS1_11ArrayEngineIN7cutlass10bfloat16_tELm96EEENS1_6LayoutINS1_5tupleIJNS8_IJNS1_1CILi2EEESA_NS9_ILi24EEEEEENS9_ILi1EEESD_EEENS8_IJNS8_IJSD_SA_NS9_ILi4EEEEEENS9_ILi0EEESH_EEEEEEEEEvRT_E9upper_map,($str$25 - _ZZN5flash28permute_output_fp8_VcolmajorIN4cute6TensorINS1_11ArrayEngineIN7cutlass10bfloat16_tELm96EEENS1_6LayoutINS1_5tupleIJNS8_IJNS1_1CILi2EEESA_NS9_ILi24EEEEEENS9_ILi1EEESD_EEENS8_IJNS8_IJSD_SA_NS9_ILi4EEEEEENS9_ILi0EEESH_EEEEEEEEEvRT_E9upper_map)
_ZZN5flash28permute_output_fp8_VcolmajorIN4cute6TensorINS1_11ArrayEngineIN7cutlass10bfloat16_tELm96EEENS1_6LayoutINS1_5tupleIJNS8_IJNS1_1CILi2EEESA_NS9_ILi24EEEEEENS9_ILi1EEESD_EEENS8_IJNS8_IJSD_SA_NS9_ILi4EEEEEENS9_ILi0EEESH_EEEEEEEEEvRT_E9upper_map:
        /*0040*/ 	.byte	0x00, 0x00, 0x00, 0x00, 0x02, 0x00, 0x00, 0x00, 0x03, 0x00, 0x00, 0x00, 0x01, 0x00, 0x00, 0x00
	.type		$str$25,@object
	.size		$str$25,($str$26 - $str$25)
$str$25:
        /*0050*/ 	.byte	0x28, 0x61, 0x64, 0x64, 0x72, 0x65, 0x73, 0x73, 0x20, 0x26, 0x20, 0x6d, 0x61, 0x73, 0x6b, 0x29
        /*0060*/ 	.byte	0x20, 0x3d, 0x3d, 0x20, 0x30, 0x00
	.type		$str$26,@object
	.size		$str$26,(__unnamed_40 - $str$26)
$str$26:
        /*0066*/ 	.byte	0x2f, 0x74, 0x6d, 0x70, 0x2f, 0x6f, 0x73, 0x73, 0x5f, 0x6b, 0x65, 0x72, 0x6e, 0x65, 0x6c, 0x73
        /*0076*/ 	.byte	0x5f, 0x73, 0x72, 0x63, 0x2f, 0x66, 0x6c, 0x61, 0x73, 0x68, 0x5f, 0x61, 0x74, 0x74, 0x65, 0x6e
        /*0086*/ 	.byte	0x74, 0x69, 0x6f, 0x6e, 0x2f, 0x63, 0x73, 0x72, 0x63, 0x2f, 0x63, 0x75, 0x74, 0x6c, 0x61, 0x73
        /*0096*/ 	.byte	0x73, 0x2f, 0x69, 0x6e, 0x63, 0x6c, 0x75, 0x64, 0x65, 0x2f, 0x63, 0x75, 0x74, 0x65, 0x2f, 0x70
        /*00a6*/ 	.byte	0x6f, 0x69, 0x6e, 0x74, 0x65, 0x72, 0x5f, 0x66, 0x6c, 0x61, 0x67, 0x67, 0x65, 0x64, 0x2e, 0x68
        /*00b6*/ 	.byte	0x70, 0x70, 0x00
	.type		__unnamed_40,@object
	.size		__unnamed_40,(__unnamed_5 - __unnamed_40)
__unnamed_40:
        /* <DEDUP_REMOVED lines=24> */
        /*0239*/ 	.byte	0x26, 0x5d, 0x00
	.type		__unnamed_5,@object
	.size		__unnamed_5,(__unnamed_17 - __unnamed_5)
__unnamed_5:
        /* <DEDUP_REMOVED lines=25> */
	.type		__unnamed_17,@object
	.size		__unnamed_17,(__unnamed_28 - __unnamed_17)
__unnamed_17:
        /* <DEDUP_REMOVED lines=24> */
        /*053f*/ 	.byte	0x3e, 0x3e, 0x20, 0x26, 0x5d, 0x00
	.type		__unnamed_28,@object
	.size		__unnamed_28,(__unnamed_12 - __unnamed_28)
__unnamed_28:
        /* <DEDUP_REMOVED lines=25> */
	.type		__unnamed_12,@object
	.size		__unnamed_12,(__unnamed_23 - __unnamed_12)
__unnamed_12:
        /* <DEDUP_REMOVED lines=25> */
	.type		__unnamed_23,@object
	.size		__unnamed_23,(__unnamed_6 - __unnamed_23)
__unnamed_23:
        /* <DEDUP_REMOVED lines=25> */
	.type		__unnamed_6,@object
	.size		__unnamed_6,(__unnamed_11 - __unnamed_6)
__unnamed_6:
        /* <DEDUP_REMOVED lines=25> */
	.type		__unnamed_11,@object
	.size		__unnamed_11,(__unnamed_18 - __unnamed_11)
__unnamed_11:
        /* <DEDUP_REMOVED lines=25> */
	.type		__unnamed_18,@object
	.size		__unnamed_18,(__unnamed_35 - __unnamed_18)
__unnamed_18:
        /* <DEDUP_REMOVED lines=25> */
	.type		__unnamed_35,@object
	.size		__unnamed_35,(__unnamed_38 - __unnamed_35)
__unnamed_35:
        /* <DEDUP_REMOVED lines=24> */
        /*0fe9*/ 	.byte	0x34, 0x3e, 0x3e, 0x3e, 0x3e, 0x3e, 0x20, 0x26, 0x5d, 0x00
	.type		__unnamed_38,@object
	.size		__unnamed_38,(__unnamed_2 - __unnamed_38)
__unnamed_38:
        /* <DEDUP_REMOVED lines=28> */
        /*11b3*/ 	.byte	0x3a, 0x43, 0x3c, 0x31, 0x36, 0x33, 0x38, 0x34, 0x3e, 0x3e, 0x3e, 0x3e, 0x3e, 0x5d, 0x00
	.type		__unnamed_2,@object
	.size		__unnamed_2,(__unnamed_4 - __unnamed_2)
__unnamed_2:
        /* <DEDUP_REMOVED lines=29> */
	.type		__unnamed_4,@object
	.size		__unnamed_4,(__unnamed_3 - __unnamed_4)
__unnamed_4:
        /* <DEDUP_REMOVED lines=29> */
	.type		__unnamed_3,@object
	.size		__unnamed_3,(__unnamed_1 - __unnamed_3)
__unnamed_3:
        /* <DEDUP_REMOVED lines=29> */
        /*1730*/ 	.byte	0x00
	.type		__unnamed_1,@object
	.size		__unnamed_1,(__unnamed_10 - __unnamed_1)
__unnamed_1:
        /* <DEDUP_REMOVED lines=30> */
	.type		__unnamed_10,@object
	.size		__unnamed_10,(__unnamed_20 - __unnamed_10)
__unnamed_10:
        /* <DEDUP_REMOVED lines=29> */
        /*1ad2*/ 	.byte	0x5d, 0x00
	.type		__unnamed_20,@object
	.size		__unnamed_20,(__unnamed_8 - __unnamed_20)
__unnamed_20:
        /* <DEDUP_REMOVED lines=30> */
	.type		__unnamed_8,@object
	.size		__unnamed_8,(__unnamed_22 - __unnamed_8)
__unnamed_8:
        /* <DEDUP_REMOVED lines=30> */
	.type		__unnamed_22,@object
	.size		__unnamed_22,(__unnamed_15 - __unnamed_22)
__unnamed_22:
        /* <DEDUP_REMOVED lines=30> */
	.type		__unnamed_15,@object
	.size		__unnamed_15,(__unnamed_26 - __unnamed_15)
__unnamed_15:
        /* <DEDUP_REMOVED lines=30> */
	.type		__unnamed_26,@object
	.size		__unnamed_26,(__unnamed_33 - __unnamed_26)
__unnamed_26:
        /* <DEDUP_REMOVED lines=30> */
	.type		__unnamed_33,@object
	.size		__unnamed_33,(__unnamed_9 - __unnamed_33)
__unnamed_33:
        /* <DEDUP_REMOVED lines=30> */
	.type		__unnamed_9,@object
	.size		__unnamed_9,(__unnamed_30 - __unnamed_9)
__unnamed_9:
        /* <DEDUP_REMOVED lines=30> */
	.type		__unnamed_30,@object
	.size		__unnamed_30,(__unnamed_16 - __unnamed_30)
__unnamed_30:
        /* <DEDUP_REMOVED lines=30> */
	.type		__unnamed_16,@object
	.size		__unnamed_16,(__unnamed_21 - __unnamed_16)
__unnamed_16:
        /* <DEDUP_REMOVED lines=30> */
	.type		__unnamed_21,@object
	.size		__unnamed_21,(__unnamed_14 - __unnamed_21)
__unnamed_21:
        /* <DEDUP_REMOVED lines=30> */
	.type		__unnamed_14,@object
	.size		__unnamed_14,(__unnamed_27 - __unnamed_14)
__unnamed_14:
        /* <DEDUP_REMOVED lines=30> */
	.type		__unnamed_27,@object
	.size		__unnamed_27,(__unnamed_25 - __unnamed_27)
__unnamed_27:
        /* <DEDUP_REMOVED lines=30> */
	.type		__unnamed_25,@object
	.size		__unnamed_25,(__unnamed_13 - __unnamed_25)
__unnamed_25:
        /* <DEDUP_REMOVED lines=30> */
	.type		__unnamed_13,@object
	.size		__unnamed_13,(__unnamed_29 - __unnamed_13)
__unnamed_13:
        /* <DEDUP_REMOVED lines=30> */
	.type		__unnamed_29,@object
	.size		__unnamed_29,(__unnamed_37 - __unnamed_29)
__unnamed_29:
        /* <DEDUP_REMOVED lines=30> */
	.type		__unnamed_37,@object
	.size		__unnamed_37,(__unnamed_19 - __unnamed_37)
__unnamed_37:
        /* <DEDUP_REMOVED lines=30> */
	.type		__unnamed_19,@object
	.size		__unnamed_19,(__unnamed_39 - __unnamed_19)
__unnamed_19:
        /* <DEDUP_REMOVED lines=30> */
	.type		__unnamed_39,@object
	.size		__unnamed_39,(__unnamed_7 - __unnamed_39)
__unnamed_39:
        /* <DEDUP_REMOVED lines=30> */
	.type		__unnamed_7,@object
	.size		__unnamed_7,(__unnamed_24 - __unnamed_7)
__unnamed_7:
        /* <DEDUP_REMOVED lines=30> */
	.type		__unnamed_24,@object
	.size		__unnamed_24,(__unnamed_36 - __unnamed_24)
__unnamed_24:
        /* <DEDUP_REMOVED lines=29> */
        /*3f48*/ 	.byte	0x3e, 0x20, 0x26, 0x5d, 0x00
	.type		__unnamed_36,@object
	.size		__unnamed_36,(__unnamed_34 - __unnamed_36)
__unnamed_36:
        /* <DEDUP_REMOVED lines=30> */
	.type		__unnamed_34,@object
	.size		__unnamed_34,(__unnamed_32 - __unnamed_34)
__unnamed_34:
        /* <DEDUP_REMOVED lines=30> */
	.type		__unnamed_32,@object
	.size		__unnamed_32,(__unnamed_31 - __unnamed_32)
__unnamed_32:
        /* <DEDUP_REMOVED lines=30> */
	.type		__unnamed_31,@object
	.size		__unnamed_31,(.L_34 - __unnamed_31)
__unnamed_31:
        /* <DEDUP_REMOVED lines=29> */
        /*469f*/ 	.byte	0x3e, 0x3e, 0x3e, 0x3e, 0x20, 0x26, 0x5d, 0x00
.L_34:


//--------------------- .nv.shared._ZN7cutlass13device_kernelIN5flash11enable_sm90INS1_16FlashAttnFwdSm90INS1_25CollectiveMainloopFwdSm90ILi2EN4cute5tupleIJNS5_1CILi1EEES8_S8_EEENS6_IJNS7_ILi128EEESA_NS7_ILi256EEEEEELi256ENS_12float_e4m3_tEfNS_4arch4Sm90ELb0ELb0ELb1ELb0ELb0ELb0ELb0ELb1ELb1ELb1ELb0ELb0EEENS1_21CollectiveEpilogueFwdINS6_IJSA_SB_SA_EEES9_NS_10bfloat16_tESF_Li256ELb0ELb1ELb0ELb1EEENS1_29StaticPersistentTileSchedulerILb0EEEEEEEEEvNT_6ParamsE --------------------------
	.section	.nv.shared._ZN7cutlass13device_kernelIN5flash11enable_sm90INS1_16FlashAttnFwdSm90INS1_25CollectiveMainloopFwdSm90ILi2EN4cute5tupleIJNS5_1CILi1EEES8_S8_EEENS6_IJNS7_ILi128EEESA_NS7_ILi256EEEEEELi256ENS_12float_e4m3_tEfNS_4arch4Sm90ELb0ELb0ELb1ELb0ELb0ELb0ELb0ELb1ELb1ELb1ELb0ELb0EEENS1_21CollectiveEpilogueFwdINS6_IJSA_SB_SA_EEES9_NS_10bfloat16_tESF_Li256ELb0ELb1ELb0ELb1EEENS1_29StaticPersistentTileSchedulerILb0EEEEEEEEEvNT_6ParamsE,"aw",@nobits
	.sectionflags	@""
	.align	16
	.zero		1024


//--------------------- .nv.shared.reserved.0     --------------------------
	.section	.nv.shared.reserved.0,"aw",@nobits
	.weak		__nv_reservedSMEM_offset_0_alias
	.size		__nv_reservedSMEM_offset_0_alias, 0, 0
	.other		__nv_reservedSMEM_offset_0_alias,@"STO_CUDA_RESERVED_SHARED STV_DEFAULT"
__nv_reservedSMEM_offset_0_alias:
	.zero		0


//--------------------- .nv.global                --------------------------
	.section	.nv.global,"aw",@nobits
.nv.global:
	.type		_ZN82_INTERNAL_a59f53e3_46_flash_fwd_hdimall_e4m3_softcap_packgqa_sm90_cu_9949e2e8_57194cute1_E,@object
	.size		_ZN82_INTERNAL_a59f53e3_46_flash_fwd_hdimall_e4m3_softcap_packgqa_sm90_cu_9949e2e8_57194cute1_E,(_ZN82_INTERNAL_a59f53e3_46_flash_fwd_hdimall_e4m3_softcap_packgqa_sm90_cu_9949e2e8_57194cuda3std3__45__cpo6cbeginE - _ZN82_INTERNAL_a59f53e3_46_flash_fwd_hdimall_e4m3_softcap_packgqa_sm90_cu_9949e2e8_57194cute1_E)
_ZN82_INTERNAL_a59f53e3_46_flash_fwd_hdimall_e4m3_softcap_packgqa_sm90_cu_9949e2e8_57194cute1_E:
	.zero		1
	.type		_ZN82_INTERNAL_a59f53e3_46_flash_fwd_hdimall_e4m3_softcap_packgqa_sm90_cu_9949e2e8_57194cuda3std3__45__cpo6cbeginE,@object
	.size		_ZN82_INTERNAL_a59f53e3_46_flash_fwd_hdimall_e4m3_softcap_packgqa_sm90_cu_9949e2e8_57194cuda3std3__45__cpo6cbeginE,(_ZN82_INTERNAL_a59f53e3_46_flash_fwd_hdimall_e4m3_softcap_packgqa_sm90_cu_9949e2e8_57194cuda3std3__48in_placeE - _ZN82_INTERNAL_a59f53e3_46_flash_fwd_hdimall_e4m3_softcap_packgqa_sm90_cu_9949e2e8_57194cuda3std3__45__cpo6cbeginE)
_ZN82_INTERNAL_a59f53e3_46_flash_fwd_hdimall_e4m3_softcap_packgqa_sm90_cu_9949e2e8_57194cuda3std3__45__cpo6cbeginE:
	.zero		1
	.type		_ZN82_INTERNAL_a59f53e3_46_flash_fwd_hdimall_e4m3_softcap_packgqa_sm90_cu_9949e2e8_57194cuda3std3__48in_placeE,@object
	.size		_ZN82_INTERNAL_a59f53e3_46_flash_fwd_hdimall_e4m3_softcap_packgqa_sm90_cu_9949e2e8_57194cuda3std3__48in_placeE,(_ZN82_INTERNAL_a59f53e3_46_flash_fwd_hdimall_e4m3_softcap_packgqa_sm90_cu_9949e2e8_57194cuda3std6ranges3__45__cpo9iter_moveE - _ZN82_INTERNAL_a59f53e3_46_flash_fwd_hdimall_e4m3_softcap_packgqa_sm90_cu_9949e2e8_57194cuda3std3__48in_placeE)
_ZN82_INTERNAL_a59f53e3_46_flash_fwd_hdimall_e4m3_softcap_packgqa_sm90_cu_9949e2e8_57194cuda3std3__48in_placeE:
	.zero		1
	.type		_ZN82_INTERNAL_a59f53e3_46_flash_fwd_hdimall_e4m3_softcap_packgqa_sm90_cu_9949e2e8_57194cuda3std6ranges3__45__cpo9iter_moveE,@object
	.size		_ZN82_INTERNAL_a59f53e3_46_flash_fwd_hdimall_e4m3_softcap_packgqa_sm90_cu_9949e2e8_57194cuda3std6ranges3__45__cpo9iter_moveE,(_ZN82_INTERNAL_a59f53e3_46_flash_fwd_hdimall_e4m3_softcap_packgqa_sm90_cu_9949e2e8_57194cuda3std3__45__cpo5beginE - _ZN82_INTERNAL_a59f53e3_46_flash_fwd_hdimall_e4m3_softcap_packgqa_sm90_cu_9949e2e8_57194cuda3std6ranges3__45__cpo9iter_moveE)
_ZN82_INTERNAL_a59f53e3_46_flash_fwd_hdimall_e4m3_softcap_packgqa_sm90_cu_9949e2e8_57194cuda3std6ranges3__45__cpo9iter_moveE:
	.zero		1
	.type		_ZN82_INTERNAL_a59f53e3_46_flash_fwd_hdimall_e4m3_softcap_packgqa_sm90_cu_9949e2e8_57194cuda3std3__45__cpo5beginE,@object
	.size		_ZN82_INTERNAL_a59f53e3_46_flash_fwd_hdimall_e4m3_softcap_packgqa_sm90_cu_9949e2e8_57194cuda3std3__45__cpo5beginE,(_ZN82_INTERNAL_a59f53e3_46_flash_fwd_hdimall_e4m3_softcap_packgqa_sm90_cu_9949e2e8_57194cuda3std3__484_GLOBAL__N__a59f53e3_46_flash_fwd_hdimall_e4m3_softcap_packgqa_sm90_cu_9949e2e8_57196ignoreE - _ZN82_INTERNAL_a59f53e3_46_flash_fwd_hdimall_e4m3_softcap_packgqa_sm90_cu_9949e2e8_57194cuda3std3__45__cpo5beginE)
_ZN82_INTERNAL_a59f53e3_46_flash_fwd_hdimall_e4m3_softcap_packgqa_sm90_cu_9949e2e8_57194cuda3std3__45__cpo5beginE:
	.zero		1
	.type		_ZN82_INTERNAL_a59f53e3_46_flash_fwd_hdimall_e4m3_softcap_packgqa_sm90_cu_9949e2e8_57194cuda3std3__484_GLOBAL__N__a59f53e3_46_flash_fwd_hdimall_e4m3_softcap_packgqa_sm90_cu_9949e2e8_57196ignoreE,@object
	.size		_ZN82_INTERNAL_a59f53e3_46_flash_fwd_hdimall_e4m3_softcap_packgqa_sm90_cu_9949e2e8_57194cuda3std3__484_GLOBAL__N__a59f53e3_46_flash_fwd_hdimall_e4m3_softcap_packgqa_sm90_cu_9949e2e8_57196ignoreE,(_ZN82_INTERNAL_a59f53e3_46_flash_fwd_hdimall_e4m3_softcap_packgqa_sm90_cu_9949e2e8_57194cute7productE - _ZN82_INTERNAL_a59f53e3_46_flash_fwd_hdimall_e4m3_softcap_packgqa_sm90_cu_9949e2e8_57194cuda3std3__484_GLOBAL__N__a59f53e3_46_flash_fwd_hdimall_e4m3_softcap_packgqa_sm90_cu_9949e2e8_57196ignoreE)
_ZN82_INTERNAL_a59f53e3_46_flash_fwd_hdimall_e4m3_softcap_packgqa_sm90_cu_9949e2e8_57194cuda3std3__484_GLOBAL__N__a59f53e3_46_flash_fwd_hdimall_e4m3_softcap_packgqa_sm90_cu_9949e2e8_57196ignoreE:
	.zero		1
	.type		_ZN82_INTERNAL_a59f53e3_46_flash_fwd_hdimall_e4m3_softcap_packgqa_sm90_cu_9949e2e8_57194cute7productE,@object
	.size		_ZN82_INTERNAL_a59f53e3_46_flash_fwd_hdimall_e4m3_softcap_packgqa_sm90_cu_9949e2e8_57194cute7productE,(_ZN82_INTERNAL_a59f53e3_46_flash_fwd_hdimall_e4m3_softcap_packgqa_sm90_cu_9949e2e8_57194cuda3std3__45__cpo3endE - _ZN82_INTERNAL_a59f53e3_46_flash_fwd_hdimall_e4m3_softcap_packgqa_sm90_cu_9949e2e8_57194cute7productE)
_ZN82_INTERNAL_a59f53e3_46_flash_fwd_hdimall_e4m3_softcap_packgqa_sm90_cu_9949e2e8_57194cute7productE:
	.zero		1
	.type		_ZN82_INTERNAL_a59f53e3_46_flash_fwd_hdimall_e4m3_softcap_packgqa_sm90_cu_9949e2e8_57194cuda3std3__45__cpo3endE,@object
	.size		_ZN82_INTERNAL_a59f53e3_46_flash_fwd_hdimall_e4m3_softcap_packgqa_sm90_cu_9949e2e8_57194cuda3std3__45__cpo3endE,(_ZN82_INTERNAL_a59f53e3_46_flash_fwd_hdimall_e4m3_softcap_packgqa_sm90_cu_9949e2e8_57194cuda3std3__419piecewise_constructE - _ZN82_INTERNAL_a59f53e3_46_flash_fwd_hdimall_e4m3_softcap_packgqa_sm90_cu_9949e2e8_57194cuda3std3__45__cpo3endE)
_ZN82_INTERNAL_a59f53e3_46_flash_fwd_hdimall_e4m3_softcap_packgqa_sm90_cu_9949e2e8_57194cuda3std3__45__cpo3endE:
	.zero		1
	.type		_ZN82_INTERNAL_a59f53e3_46_flash_fwd_hdimall_e4m3_softcap_packgqa_sm90_cu_9949e2e8_57194cuda3std3__419piecewise_constructE,@object
	.size		_ZN82_INTERNAL_a59f53e3_46_flash_fwd_hdimall_e4m3_softcap_packgqa_sm90_cu_9949e2e8_57194cuda3std3__419piecewise_constructE,(_ZN82_INTERNAL_a59f53e3_46_flash_fwd_hdimall_e4m3_softcap_packgqa_sm90_cu_9949e2e8_57194cuda3std3__45__cpo4cendE - _ZN82_INTERNAL_a59f53e3_46_flash_fwd_hdimall_e4m3_softcap_packgqa_sm90_cu_9949e2e8_57194cuda3std3__419piecewise_constructE)
_ZN82_INTERNAL_a59f53e3_46_flash_fwd_hdimall_e4m3_softcap_packgqa_sm90_cu_9949e2e8_57194cuda3std3__419piecewise_constructE:
	.zero		1
	.type		_ZN82_INTERNAL_a59f53e3_46_flash_fwd_hdimall_e4m3_softcap_packgqa_sm90_cu_9949e2e8_57194cuda3std3__45__cpo4cendE,@object
	.size		_ZN82_INTERNAL_a59f53e3_46_flash_fwd_hdimall_e4m3_softcap_packgqa_sm90_cu_9949e2e8_57194cuda3std3__45__cpo4cendE,(_ZN82_INTERNAL_a59f53e3_46_flash_fwd_hdimall_e4m3_softcap_packgqa_sm90_cu_9949e2e8_57194cuda3std6ranges3__45__cpo4swapE - _ZN82_INTERNAL_a59f53e3_46_flash_fwd_hdimall_e4m3_softcap_packgqa_sm90_cu_9949e2e8_57194cuda3std3__45__cpo4cendE)
_ZN82_INTERNAL_a59f53e3_46_flash_fwd_hdimall_e4m3_softcap_packgqa_sm90_cu_9949e2e8_57194cuda3std3__45__cpo4cendE:
	.zero		1
	.type		_ZN82_INTERNAL_a59f53e3_46_flash_fwd_hdimall_e4m3_softcap_packgqa_sm90_cu_9949e2e8_57194cuda3std6ranges3__45__cpo4swapE,@object
	.size		_ZN82_INTERNAL_a59f53e3_46_flash_fwd_hdimall_e4m3_softcap_packgqa_sm90_cu_9949e2e8_57194cuda3std6ranges3__45__cpo4swapE,(.L_52 - _ZN82_INTERNAL_a59f53e3_46_flash_fwd_hdimall_e4m3_softcap_packgqa_sm90_cu_9949e2e8_57194cuda3std6ranges3__45__cpo4swapE)
_ZN82_INTERNAL_a59f53e3_46_flash_fwd_hdimall_e4m3_softcap_packgqa_sm90_cu_9949e2e8_57194cuda3std6ranges3__45__cpo4swapE:
	.zero		1
.L_52:


//--------------------- .nv.shared._ZN7cutlass13device_kernelIN5flash11enable_sm90INS1_16FlashAttnFwdSm90INS1_25CollectiveMainloopFwdSm90ILi2EN4cute5tupleIJNS5_1CILi1EEES8_S8_EEENS6_IJNS7_ILi128EEESA_NS7_ILi256EEEEEELi256ENS_12float_e4m3_tEfNS_4arch4Sm90ELb0ELb0ELb1ELb1ELb0ELb0ELb0ELb1ELb1ELb1ELb0ELb0EEENS1_21CollectiveEpilogueFwdINS6_IJSA_SB_SA_EEES9_NS_10bfloat16_tESF_Li256ELb1ELb1ELb0ELb1EEENS1_36VarlenDynamicPersistentTileSchedulerILi128ELi128ELi256ELi128ELb0ELb1ELb1ELb0ELb1ELb1EEEEEEEEEvNT_6ParamsE --------------------------
	.section	.nv.shared._ZN7cutlass13device_kernelIN5flash11enable_sm90INS1_16FlashAttnFwdSm90INS1_25CollectiveMainloopFwdSm90ILi2EN4cute5tupleIJNS5_1CILi1EEES8_S8_EEENS6_IJNS7_ILi128EEESA_NS7_ILi256EEEEEELi256ENS_12float_e4m3_tEfNS_4arch4Sm90ELb0ELb0ELb1ELb1ELb0ELb0ELb0ELb1ELb1ELb1ELb0ELb0EEENS1_21CollectiveEpilogueFwdINS6_IJSA_SB_SA_EEES9_NS_10bfloat16_tESF_Li256ELb1ELb1ELb0ELb1EEENS1_36VarlenDynamicPersistentTileSchedulerILi128ELi128ELi256ELi128ELb0ELb1ELb1ELb0ELb1ELb1EEEEEEEEEvNT_6ParamsE,"aw",@nobits
	.sectionflags	@""
	.align	16
	.zero		1024


//--------------------- .nv.shared._ZN7cutlass13device_kernelIN5flash11enable_sm90INS1_16FlashAttnFwdSm90INS1_25CollectiveMainloopFwdSm90ILi2EN4cute5tupleIJNS5_1CILi1EEES8_S8_EEENS6_IJNS7_ILi128EEESA_NS7_ILi256EEEEEELi256ENS_12float_e4m3_tEfNS_4arch4Sm90ELb0ELb0ELb1ELb1ELb0ELb1ELb0ELb1ELb1ELb1ELb0ELb0EEENS1_21CollectiveEpilogueFwdINS6_IJSA_SB_SA_EEES9_NS_10bfloat16_tESF_Li256ELb1ELb1ELb0ELb1EEENS1_36VarlenDynamicPersistentTileSchedulerILi128ELi128ELi256ELi128ELb0ELb1ELb1ELb0ELb1ELb1EEEEEEEEEvNT_6ParamsE --------------------------
	.section	.nv.shared._ZN7cutlass13device_kernelIN5flash11enable_sm90INS1_16FlashAttnFwdSm90INS1_25CollectiveMainloopFwdSm90ILi2EN4cute5tupleIJNS5_1CILi1EEES8_S8_EEENS6_IJNS7_ILi128EEESA_NS7_ILi256EEEEEELi256ENS_12float_e4m3_tEfNS_4arch4Sm90ELb0ELb0ELb1ELb1ELb0ELb1ELb0ELb1ELb1ELb1ELb0ELb0EEENS1_21CollectiveEpilogueFwdINS6_IJSA_SB_SA_EEES9_NS_10bfloat16_tESF_Li256ELb1ELb1ELb0ELb1EEENS1_36VarlenDynamicPersistentTileSchedulerILi128ELi128ELi256ELi128ELb0ELb1ELb1ELb0ELb1ELb1EEEEEEEEEvNT_6ParamsE,"aw",@nobits
	.sectionflags	@""
	.align	16
	.zero		1024


//--------------------- .nv.shared._ZN7cutlass13device_kernelIN5flash11enable_sm90INS1_16FlashAttnFwdSm90INS1_25CollectiveMainloopFwdSm90ILi2EN4cute5tupleIJNS5_1CILi1EEES8_S8_EEENS6_IJNS7_ILi128EEENS7_ILi64EEENS7_ILi256EEEEEELi256ENS_12float_e4m3_tEfNS_4arch4Sm90ELb0ELb1ELb1ELb0ELb0ELb0ELb0ELb1ELb1ELb1ELb0ELb0EEENS1_21CollectiveEpilogueFwdINS6_IJSA_SC_SB_EEES9_NS_10bfloat16_tESG_Li256ELb0ELb1ELb0ELb1EEENS1_30DynamicPersistentTileSchedulerILi256ELi128ELb0ELb1ELb1EEEEEEEEEvNT_6ParamsE --------------------------
	.section	.nv.shared._ZN7cutlass13device_kernelIN5flash11enable_sm90INS1_16FlashAttnFwdSm90INS1_25CollectiveMainloopFwdSm90ILi2EN4cute5tupleIJNS5_1CILi1EEES8_S8_EEENS6_IJNS7_ILi128EEENS7_ILi64EEENS7_ILi256EEEEEELi256ENS_12float_e4m3_tEfNS_4arch4Sm90ELb0ELb1ELb1ELb0ELb0ELb0ELb0ELb1ELb1ELb1ELb0ELb0EEENS1_21CollectiveEpilogueFwdINS6_IJSA_SC_SB_EEES9_NS_10bfloat16_tESG_Li256ELb0ELb1ELb0ELb1EEENS1_30DynamicPersistentTileSchedulerILi256ELi128ELb0ELb1ELb1EEEEEEEEEvNT_6ParamsE,"aw",@nobits
	.sectionflags	@""
	.align	16
	.zero		1024


//--------------------- .nv.shared._ZN7cutlass13device_kernelIN5flash11enable_sm90INS1_16FlashAttnFwdSm90INS1_25CollectiveMainloopFwdSm90ILi2EN4cute5tupleIJNS5_1CILi1EEES8_S8_EEENS6_IJNS7_ILi128EEENS7_ILi64EEENS7_ILi256EEEEEELi256ENS_12float_e4m3_tEfNS_4arch4Sm90ELb0ELb1ELb1ELb1ELb0ELb0ELb0ELb1ELb1ELb1ELb0ELb0EEENS1_21CollectiveEpilogueFwdINS6_IJSA_SC_SB_EEES9_NS_10bfloat16_tESG_Li256ELb1ELb1ELb0ELb1EEENS1_36VarlenDynamicPersistentTileSchedulerILi128ELi64ELi256ELi128ELb0ELb1ELb1ELb1ELb0ELb1EEEEEEEEEvNT_6ParamsE --------------------------
	.section	.nv.shared._ZN7cutlass13device_kernelIN5flash11enable_sm90INS1_16FlashAttnFwdSm90INS1_25CollectiveMainloopFwdSm90ILi2EN4cute5tupleIJNS5_1CILi1EEES8_S8_EEENS6_IJNS7_ILi128EEENS7_ILi64EEENS7_ILi256EEEEEELi256ENS_12float_e4m3_tEfNS_4arch4Sm90ELb0ELb1ELb1ELb1ELb0ELb0ELb0ELb1ELb1ELb1ELb0ELb0EEENS1_21CollectiveEpilogueFwdINS6_IJSA_SC_SB_EEES9_NS_10bfloat16_tESG_Li256ELb1ELb1ELb0ELb1EEENS1_36VarlenDynamicPersistentTileSchedulerILi128ELi64ELi256ELi128ELb0ELb1ELb1ELb1ELb0ELb1EEEEEEEEEvNT_6ParamsE,"aw",@nobits
	.sectionflags	@""
	.align	16
	.zero		1024


//--------------------- .nv.shared._ZN7cutlass13device_kernelIN5flash11enable_sm90INS1_16FlashAttnFwdSm90INS1_25CollectiveMainloopFwdSm90ILi2EN4cute5tupleIJNS5_1CILi1EEES8_S8_EEENS6_IJNS7_ILi128EEENS7_ILi64EEENS7_ILi256EEEEEELi256ENS_12float_e4m3_tEfNS_4arch4Sm90ELb0ELb1ELb1ELb1ELb0ELb1ELb0ELb1ELb1ELb1ELb0ELb0EEENS1_21CollectiveEpilogueFwdINS6_IJSA_SC_SB_EEES9_NS_10bfloat16_tESG_Li256ELb1ELb1ELb0ELb1EEENS1_36VarlenDynamicPersistentTileSchedulerILi128ELi64ELi256ELi128ELb0ELb1ELb1ELb1ELb0ELb1EEEEEEEEEvNT_6ParamsE --------------------------
	.section	.nv.shared._ZN7cutlass13device_kernelIN5flash11enable_sm90INS1_16FlashAttnFwdSm90INS1_25CollectiveMainloopFwdSm90ILi2EN4cute5tupleIJNS5_1CILi1EEES8_S8_EEENS6_IJNS7_ILi128EEENS7_ILi64EEENS7_ILi256EEEEEELi256ENS_12float_e4m3_tEfNS_4arch4Sm90ELb0ELb1ELb1ELb1ELb0ELb1ELb0ELb1ELb1ELb1ELb0ELb0EEENS1_21CollectiveEpilogueFwdINS6_IJSA_SC_SB_EEES9_NS_10bfloat16_tESG_Li256ELb1ELb1ELb0ELb1EEENS1_36VarlenDynamicPersistentTileSchedulerILi128ELi64ELi256ELi128ELb0ELb1ELb1ELb1ELb0ELb1EEEEEEEEEvNT_6ParamsE,"aw",@nobits
	.sectionflags	@""
	.align	16
	.zero		1024


//--------------------- .nv.shared._ZN7cutlass13device_kernelIN5flash11enable_sm90INS1_16FlashAttnFwdSm90INS1_25CollectiveMainloopFwdSm90ILi2EN4cute5tupleIJNS5_1CILi1EEES8_S8_EEENS6_IJNS7_ILi128EEESA_NS7_ILi256EEEEEELi256ENS_12float_e4m3_tEfNS_4arch4Sm90ELb1ELb0ELb1ELb0ELb0ELb0ELb0ELb1ELb1ELb1ELb0ELb0EEENS1_21CollectiveEpilogueFwdINS6_IJSA_SB_SA_EEES9_NS_10bfloat16_tESF_Li256ELb0ELb1ELb0ELb1EEENS1_30DynamicPersistentTileSchedulerILi256ELi128ELb0ELb1ELb1EEEEEEEEEvNT_6ParamsE --------------------------
	.section	.nv.shared._ZN7cutlass13device_kernelIN5flash11enable_sm90INS1_16FlashAttnFwdSm90INS1_25CollectiveMainloopFwdSm90ILi2EN4cute5tupleIJNS5_1CILi1EEES8_S8_EEENS6_IJNS7_ILi128EEESA_NS7_ILi256EEEEEELi256ENS_12float_e4m3_tEfNS_4arch4Sm90ELb1ELb0ELb1ELb0ELb0ELb0ELb0ELb1ELb1ELb1ELb0ELb0EEENS1_21CollectiveEpilogueFwdINS6_IJSA_SB_SA_EEES9_NS_10bfloat16_tESF_Li256ELb0ELb1ELb0ELb1EEENS1_30DynamicPersistentTileSchedulerILi256ELi128ELb0ELb1ELb1EEEEEEEEEvNT_6ParamsE,"aw",@nobits
	.sectionflags	@""
	.align	16
	.zero		1024


//--------------------- .nv.shared._ZN7cutlass13device_kernelIN5flash11enable_sm90INS1_16FlashAttnFwdSm90INS1_25CollectiveMainloopFwdSm90ILi2EN4cute5tupleIJNS5_1CILi1EEES8_S8_EEENS6_IJNS7_ILi128EEESA_NS7_ILi256EEEEEELi256ENS_12float_e4m3_tEfNS_4arch4Sm90ELb1ELb0ELb1ELb1ELb0ELb0ELb0ELb1ELb1ELb1ELb0ELb0EEENS1_21CollectiveEpilogueFwdINS6_IJSA_SB_SA_EEES9_NS_10bfloat16_tESF_Li256ELb1ELb1ELb0ELb1EEENS1_36VarlenDynamicPersistentTileSchedulerILi128ELi128ELi256ELi128ELb0ELb1ELb1ELb1ELb1ELb1EEEEEEEEEvNT_6ParamsE --------------------------
	.section	.nv.shared._ZN7cutlass13device_kernelIN5flash11enable_sm90INS1_16FlashAttnFwdSm90INS1_25CollectiveMainloopFwdSm90ILi2EN4cute5tupleIJNS5_1CILi1EEES8_S8_EEENS6_IJNS7_ILi128EEESA_NS7_ILi256EEEEEELi256ENS_12float_e4m3_tEfNS_4arch4Sm90ELb1ELb0ELb1ELb1ELb0ELb0ELb0ELb1ELb1ELb1ELb0ELb0EEENS1_21CollectiveEpilogueFwdINS6_IJSA_SB_SA_EEES9_NS_10bfloat16_tESF_Li256ELb1ELb1ELb0ELb1EEENS1_36VarlenDynamicPersistentTileSchedulerILi128ELi128ELi256ELi128ELb0ELb1ELb1ELb1ELb1ELb1EEEEEEEEEvNT_6ParamsE,"aw",@nobits
	.sectionflags	@""
	.align	16
	.zero		1024


//--------------------- .nv.shared._ZN7cutlass13device_kernelIN5flash11enable_sm90INS1_16FlashAttnFwdSm90INS1_25CollectiveMainloopFwdSm90ILi2EN4cute5tupleIJNS5_1CILi1EEES8_S8_EEENS6_IJNS7_ILi128EEESA_NS7_ILi256EEEEEELi256ENS_12float_e4m3_tEfNS_4arch4Sm90ELb1ELb0ELb1ELb1ELb0ELb1ELb0ELb1ELb1ELb1ELb0ELb0EEENS1_21CollectiveEpilogueFwdINS6_IJSA_SB_SA_EEES9_NS_10bfloat16_tESF_Li256ELb1ELb1ELb0ELb1EEENS1_36VarlenDynamicPersistentTileSchedulerILi128ELi128ELi256ELi128ELb0ELb1ELb1ELb1ELb1ELb1EEEEEEEEEvNT_6ParamsE --------------------------
	.section	.nv.shared._ZN7cutlass13device_kernelIN5flash11enable_sm90INS1_16FlashAttnFwdSm90INS1_25CollectiveMainloopFwdSm90ILi2EN4cute5tupleIJNS5_1CILi1EEES8_S8_EEENS6_IJNS7_ILi128EEESA_NS7_ILi256EEEEEELi256ENS_12float_e4m3_tEfNS_4arch4Sm90ELb1ELb0ELb1ELb1ELb0ELb1ELb0ELb1ELb1ELb1ELb0ELb0EEENS1_21CollectiveEpilogueFwdINS6_IJSA_SB_SA_EEES9_NS_10bfloat16_tESF_Li256ELb1ELb1ELb0ELb1EEENS1_36VarlenDynamicPersistentTileSchedulerILi128ELi128ELi256ELi128ELb0ELb1ELb1ELb1ELb1ELb1EEEEEEEEEvNT_6ParamsE,"aw",@nobits
	.sectionflags	@""
	.align	16
	.zero		1024


//--------------------- .nv.shared._ZN7cutlass13device_kernelIN5flash11enable_sm90INS1_16FlashAttnFwdSm90INS1_25CollectiveMainloopFwdSm90ILi2EN4cute5tupleIJNS5_1CILi1EEES8_S8_EEENS6_IJNS7_ILi128EEENS7_ILi160EEENS7_ILi192EEEEEELi192ENS_12float_e4m3_tEfNS_4arch4Sm90ELb0ELb0ELb1ELb0ELb0ELb0ELb0ELb1ELb1ELb1ELb0ELb0EEENS1_21CollectiveEpilogueFwdINS6_IJSA_SC_SB_EEES9_NS_10bfloat16_tESG_Li256ELb0ELb1ELb0ELb1EEENS1_29StaticPersistentTileSchedulerILb0EEEEEEEEEvNT_6ParamsE --------------------------
	.section	.nv.shared._ZN7cutlass13device_kernelIN5flash11enable_sm90INS1_16FlashAttnFwdSm90INS1_25CollectiveMainloopFwdSm90ILi2EN4cute5tupleIJNS5_1CILi1EEES8_S8_EEENS6_IJNS7_ILi128EEENS7_ILi160EEENS7_ILi192EEEEEELi192ENS_12float_e4m3_tEfNS_4arch4Sm90ELb0ELb0ELb1ELb0ELb0ELb0ELb0ELb1ELb1ELb1ELb0ELb0EEENS1_21CollectiveEpilogueFwdINS6_IJSA_SC_SB_EEES9_NS_10bfloat16_tESG_Li256ELb0ELb1ELb0ELb1EEENS1_29StaticPersistentTileSchedulerILb0EEEEEEEEEvNT_6ParamsE,"aw",@nobits
	.sectionflags	@""
	.align	16
	.zero		1024


//--------------------- .nv.shared._ZN7cutlass13device_kernelIN5flash11enable_sm90INS1_16FlashAttnFwdSm90INS1_25CollectiveMainloopFwdSm90ILi2EN4cute5tupleIJNS5_1CILi2EEENS7_ILi1EEES9_EEENS6_IJNS7_ILi128EEENS7_ILi160EEENS7_ILi192EEEEEELi192ENS_12float_e4m3_tEfNS_4arch4Sm90ELb0ELb0ELb1ELb0ELb0ELb0ELb0ELb1ELb1ELb1ELb0ELb0EEENS1_21CollectiveEpilogueFwdINS6_IJSB_SD_SC_EEESA_NS_10bfloat16_tESH_Li256ELb0ELb1ELb0ELb1EEENS1_29StaticPersistentTileSchedulerILb0EEEEEEEEEvNT_6ParamsE --------------------------
	.section	.nv.shared._ZN7cutlass13device_kernelIN5flash11enable_sm90INS1_16FlashAttnFwdSm90INS1_25CollectiveMainloopFwdSm90ILi2EN4cute5tupleIJNS5_1CILi2EEENS7_ILi1EEES9_EEENS6_IJNS7_ILi128EEENS7_ILi160EEENS7_ILi192EEEEEELi192ENS_12float_e4m3_tEfNS_4arch4Sm90ELb0ELb0ELb1ELb0ELb0ELb0ELb0ELb1ELb1ELb1ELb0ELb0EEENS1_21CollectiveEpilogueFwdINS6_IJSB_SD_SC_EEESA_NS_10bfloat16_tESH_Li256ELb0ELb1ELb0ELb1EEENS1_29StaticPersistentTileSchedulerILb0EEEEEEEEEvNT_6ParamsE,"aw",@nobits
	.sectionflags	@""
	.align	16
	.zero		1024


//--------------------- .nv.shared._ZN7cutlass13device_kernelIN5flash11enable_sm90INS1_16FlashAttnFwdSm90INS1_25CollectiveMainloopFwdSm90ILi2EN4cute5tupleIJNS5_1CILi1EEES8_S8_EEENS6_IJNS7_ILi128EEENS7_ILi160EEENS7_ILi192EEEEEELi192ENS_12float_e4m3_tEfNS_4arch4Sm90ELb0ELb0ELb1ELb1ELb0ELb0ELb0ELb1ELb1ELb1ELb0ELb0EEENS1_21CollectiveEpilogueFwdINS6_IJSA_SC_SB_EEES9_NS_10bfloat16_tESG_Li256ELb1ELb1ELb0ELb1EEENS1_36VarlenDynamicPersistentTileSchedulerILi128ELi160ELi256ELi128ELb0ELb1ELb1ELb0ELb1ELb1EEEEEEEEEvNT_6ParamsE --------------------------
	.section	.nv.shared._ZN7cutlass13device_kernelIN5flash11enable_sm90INS1_16FlashAttnFwdSm90INS1_25CollectiveMainloopFwdSm90ILi2EN4cute5tupleIJNS5_1CILi1EEES8_S8_EEENS6_IJNS7_ILi128EEENS7_ILi160EEENS7_ILi192EEEEEELi192ENS_12float_e4m3_tEfNS_4arch4Sm90ELb0ELb0ELb1ELb1ELb0ELb0ELb0ELb1ELb1ELb1ELb0ELb0EEENS1_21CollectiveEpilogueFwdINS6_IJSA_SC_SB_EEES9_NS_10bfloat16_tESG_Li256ELb1ELb1ELb0ELb1EEENS1_36VarlenDynamicPersistentTileSchedulerILi128ELi160ELi256ELi128ELb0ELb1ELb1ELb0ELb1ELb1EEEEEEEEEvNT_6ParamsE,"aw",@nobits
	.sectionflags	@""
	.align	16
	.zero		1024


//--------------------- .nv.shared._ZN7cutlass13device_kernelIN5flash11enable_sm90INS1_16FlashAttnFwdSm90INS1_25CollectiveMainloopFwdSm90ILi2EN4cute5tupleIJNS5_1CILi1EEES8_S8_EEENS6_IJNS7_ILi128EEENS7_ILi160EEENS7_ILi192EEEEEELi192ENS_12float_e4m3_tEfNS_4arch4Sm90ELb0ELb0ELb1ELb1ELb0ELb1ELb0ELb1ELb1ELb1ELb0ELb0EEENS1_21CollectiveEpilogueFwdINS6_IJSA_SC_SB_EEES9_NS_10bfloat16_tESG_Li256ELb1ELb1ELb0ELb1EEENS1_36VarlenDynamicPersistentTileSchedulerILi128ELi160ELi256ELi128ELb0ELb1ELb1ELb0ELb1ELb1EEEEEEEEEvNT_6ParamsE --------------------------
	.section	.nv.shared._ZN7cutlass13device_kernelIN5flash11enable_sm90INS1_16FlashAttnFwdSm90INS1_25CollectiveMainloopFwdSm90ILi2EN4cute5tupleIJNS5_1CILi1EEES8_S8_EEENS6_IJNS7_ILi128EEENS7_ILi160EEENS7_ILi192EEEEEELi192ENS_12float_e4m3_tEfNS_4arch4Sm90ELb0ELb0ELb1ELb1ELb0ELb1ELb0ELb1ELb1ELb1ELb0ELb0EEENS1_21CollectiveEpilogueFwdINS6_IJSA_SC_SB_EEES9_NS_10bfloat16_tESG_Li256ELb1ELb1ELb0ELb1EEENS1_36VarlenDynamicPersistentTileSchedulerILi128ELi160ELi256ELi128ELb0ELb1ELb1ELb0ELb1ELb1EEEEEEEEEvNT_6ParamsE,"aw",@nobits
	.sectionflags	@""
	.align	16
	.zero		1024


//--------------------- .nv.shared._ZN7cutlass13device_kernelIN5flash11enable_sm90INS1_16FlashAttnFwdSm90INS1_25CollectiveMainloopFwdSm90ILi2EN4cute5tupleIJNS5_1CILi1EEES8_S8_EEENS6_IJNS7_ILi128EEESA_NS7_ILi192EEEEEELi192ENS_12float_e4m3_tEfNS_4arch4Sm90ELb0ELb1ELb1ELb0ELb0ELb0ELb0ELb1ELb1ELb1ELb0ELb0EEENS1_21CollectiveEpilogueFwdINS6_IJSA_SB_SA_EEES9_NS_10bfloat16_tESF_Li256ELb0ELb1ELb0ELb1EEENS1_30DynamicPersistentTileSchedulerILi256ELi128ELb0ELb1ELb1EEEEEEEEEvNT_6ParamsE --------------------------
	.section	.nv.shared._ZN7cutlass13device_kernelIN5flash11enable_sm90INS1_16FlashAttnFwdSm90INS1_25CollectiveMainloopFwdSm90ILi2EN4cute5tupleIJNS5_1CILi1EEES8_S8_EEENS6_IJNS7_ILi128EEESA_NS7_ILi192EEEEEELi192ENS_12float_e4m3_tEfNS_4arch4Sm90ELb0ELb1ELb1ELb0ELb0ELb0ELb0ELb1ELb1ELb1ELb0ELb0EEENS1_21CollectiveEpilogueFwdINS6_IJSA_SB_SA_EEES9_NS_10bfloat16_tESF_Li256ELb0ELb1ELb0ELb1EEENS1_30DynamicPersistentTileSchedulerILi256ELi128ELb0ELb1ELb1EEEEEEEEEvNT_6ParamsE,"aw",@nobits
	.sectionflags	@""
	.align	16
	.zero		1024


//--------------------- .nv.shared._ZN7cutlass13device_kernelIN5flash11enable_sm90INS1_16FlashAttnFwdSm90INS1_25CollectiveMainloopFwdSm90ILi2EN4cute5tupleIJNS5_1CILi1EEES8_S8_EEENS6_IJNS7_ILi128EEESA_NS7_ILi192EEEEEELi192ENS_12float_e4m3_tEfNS_4arch4Sm90ELb0ELb1ELb1ELb1ELb0ELb0ELb0ELb1ELb1ELb1ELb0ELb0EEENS1_21CollectiveEpilogueFwdINS6_IJSA_SB_SA_EEES9_NS_10bfloat16_tESF_Li256ELb1ELb1ELb0ELb1EEENS1_36VarlenDynamicPersistentTileSchedulerILi128ELi128ELi256ELi128ELb0ELb1ELb1ELb1ELb0ELb1EEEEEEEEEvNT_6ParamsE --------------------------
	.section	.nv.shared._ZN7cutlass13device_kernelIN5flash11enable_sm90INS1_16FlashAttnFwdSm90INS1_25CollectiveMainloopFwdSm90ILi2EN4cute5tupleIJNS5_1CILi1EEES8_S8_EEENS6_IJNS7_ILi128EEESA_NS7_ILi192EEEEEELi192ENS_12float_e4m3_tEfNS_4arch4Sm90ELb0ELb1ELb1ELb1ELb0ELb0ELb0ELb1ELb1ELb1ELb0ELb0EEENS1_21CollectiveEpilogueFwdINS6_IJSA_SB_SA_EEES9_NS_10bfloat16_tESF_Li256ELb1ELb1ELb0ELb1EEENS1_36VarlenDynamicPersistentTileSchedulerILi128ELi128ELi256ELi128ELb0ELb1ELb1ELb1ELb0ELb1EEEEEEEEEvNT_6ParamsE,"aw",@nobits
	.sectionflags	@""
	.align	16
	.zero		1024


//--------------------- .nv.shared._ZN7cutlass13device_kernelIN5flash11enable_sm90INS1_16FlashAttnFwdSm90INS1_25CollectiveMainloopFwdSm90ILi2EN4cute5tupleIJNS5_1CILi1EEES8_S8_EEENS6_IJNS7_ILi128EEESA_NS7_ILi192EEEEEELi192ENS_12float_e4m3_tEfNS_4arch4Sm90ELb0ELb1ELb1ELb1ELb0ELb1ELb0ELb1ELb1ELb1ELb0ELb0EEENS1_21CollectiveEpilogueFwdINS6_IJSA_SB_SA_EEES9_NS_10bfloat16_tESF_Li256ELb1ELb1ELb0ELb1EEENS1_36VarlenDynamicPersistentTileSchedulerILi128ELi128ELi256ELi128ELb0ELb1ELb1ELb1ELb0ELb1EEEEEEEEEvNT_6ParamsE --------------------------
	.section	.nv.shared._ZN7cutlass13device_kernelIN5flash11enable_sm90INS1_16FlashAttnFwdSm90INS1_25CollectiveMainloopFwdSm90ILi2EN4cute5tupleIJNS5_1CILi1EEES8_S8_EEENS6_IJNS7_ILi128EEESA_NS7_ILi192EEEEEELi192ENS_12float_e4m3_tEfNS_4arch4Sm90ELb0ELb1ELb1ELb1ELb0ELb1ELb0ELb1ELb1ELb1ELb0ELb0EEENS1_21CollectiveEpilogueFwdINS6_IJSA_SB_SA_EEES9_NS_10bfloat16_tESF_Li256ELb1ELb1ELb0ELb1EEENS1_36VarlenDynamicPersistentTileSchedulerILi128ELi128ELi256ELi128ELb0ELb1ELb1ELb1ELb0ELb1EEEEEEEEEvNT_6ParamsE,"aw",@nobits
	.sectionflags	@""
	.align	16
	.zero		1024


//--------------------- .nv.shared._ZN7cutlass13device_kernelIN5flash11enable_sm90INS1_16FlashAttnFwdSm90INS1_25CollectiveMainloopFwdSm90ILi2EN4cute5tupleIJNS5_1CILi1EEES8_S8_EEENS6_IJNS7_ILi128EEENS7_ILi160EEENS7_ILi192EEEEEELi192ENS_12float_e4m3_tEfNS_4arch4Sm90ELb1ELb0ELb1ELb0ELb0ELb0ELb0ELb1ELb1ELb1ELb0ELb0EEENS1_21CollectiveEpilogueFwdINS6_IJSA_SC_SB_EEES9_NS_10bfloat16_tESG_Li256ELb0ELb1ELb0ELb1EEENS1_30DynamicPersistentTileSchedulerILi256ELi128ELb0ELb1ELb1EEEEEEEEEvNT_6ParamsE --------------------------
	.section	.nv.shared._ZN7cutlass13device_kernelIN5flash11enable_sm90INS1_16FlashAttnFwdSm90INS1_25CollectiveMainloopFwdSm90ILi2EN4cute5tupleIJNS5_1CILi1EEES8_S8_EEENS6_IJNS7_ILi128EEENS7_ILi160EEENS7_ILi192EEEEEELi192ENS_12float_e4m3_tEfNS_4arch4Sm90ELb1ELb0ELb1ELb0ELb0ELb0ELb0ELb1ELb1ELb1ELb0ELb0EEENS1_21CollectiveEpilogueFwdINS6_IJSA_SC_SB_EEES9_NS_10bfloat16_tESG_Li256ELb0ELb1ELb0ELb1EEENS1_30DynamicPersistentTileSchedulerILi256ELi128ELb0ELb1ELb1EEEEEEEEEvNT_6ParamsE,"aw",@nobits
	.sectionflags	@""
	.align	16
	.zero		1024


//--------------------- .nv.shared._ZN7cutlass13device_kernelIN5flash11enable_sm90INS1_16FlashAttnFwdSm90INS1_25CollectiveMainloopFwdSm90ILi2EN4cute5tupleIJNS5_1CILi1EEES8_S8_EEENS6_IJNS7_ILi128EEENS7_ILi160EEENS7_ILi192EEEEEELi192ENS_12float_e4m3_tEfNS_4arch4Sm90ELb1ELb0ELb1ELb1ELb0ELb0ELb0ELb1ELb1ELb1ELb0ELb0EEENS1_21CollectiveEpilogueFwdINS6_IJSA_SC_SB_EEES9_NS_10bfloat16_tESG_Li256ELb1ELb1ELb0ELb1EEENS1_36VarlenDynamicPersistentTileSchedulerILi128ELi160ELi256ELi128ELb0ELb1ELb1ELb1ELb1ELb1EEEEEEEEEvNT_6ParamsE --------------------------
	.section	.nv.shared._ZN7cutlass13device_kernelIN5flash11enable_sm90INS1_16FlashAttnFwdSm90INS1_25CollectiveMainloopFwdSm90ILi2EN4cute5tupleIJNS5_1CILi1EEES8_S8_EEENS6_IJNS7_ILi128EEENS7_ILi160EEENS7_ILi192EEEEEELi192ENS_12float_e4m3_tEfNS_4arch4Sm90ELb1ELb0ELb1ELb1ELb0ELb0ELb0ELb1ELb1ELb1ELb0ELb0EEENS1_21CollectiveEpilogueFwdINS6_IJSA_SC_SB_EEES9_NS_10bfloat16_tESG_Li256ELb1ELb1ELb0ELb1EEENS1_36VarlenDynamicPersistentTileSchedulerILi128ELi160ELi256ELi128ELb0ELb1ELb1ELb1ELb1ELb1EEEEEEEEEvNT_6ParamsE,"aw",@nobits
	.sectionflags	@""
	.align	16
	.zero		1024


//--------------------- .nv.shared._ZN7cutlass13device_kernelIN5flash11enable_sm90INS1_16FlashAttnFwdSm90INS1_25CollectiveMainloopFwdSm90ILi2EN4cute5tupleIJNS5_1CILi1EEES8_S8_EEENS6_IJNS7_ILi128EEENS7_ILi160EEENS7_ILi192EEEEEELi192ENS_12float_e4m3_tEfNS_4arch4Sm90ELb1ELb0ELb1ELb1ELb0ELb1ELb0ELb1ELb1ELb1ELb0ELb0EEENS1_21CollectiveEpilogueFwdINS6_IJSA_SC_SB_EEES9_NS_10bfloat16_tESG_Li256ELb1ELb1ELb0ELb1EEENS1_36VarlenDynamicPersistentTileSchedulerILi128ELi160ELi256ELi128ELb0ELb1ELb1ELb1ELb1ELb1EEEEEEEEEvNT_6ParamsE --------------------------
	.section	.nv.shared._ZN7cutlass13device_kernelIN5flash11enable_sm90INS1_16FlashAttnFwdSm90INS1_25CollectiveMainloopFwdSm90ILi2EN4cute5tupleIJNS5_1CILi1EEES8_S8_EEENS6_IJNS7_ILi128EEENS7_ILi160EEENS7_ILi192EEEEEELi192ENS_12float_e4m3_tEfNS_4arch4Sm90ELb1ELb0ELb1ELb1ELb0ELb1ELb0ELb1ELb1ELb1ELb0ELb0EEENS1_21CollectiveEpilogueFwdINS6_IJSA_SC_SB_EEES9_NS_10bfloat16_tESG_Li256ELb1ELb1ELb0ELb1EEENS1_36VarlenDynamicPersistentTileSchedulerILi128ELi160ELi256ELi128ELb0ELb1ELb1ELb1ELb1ELb1EEEEEEEEEvNT_6ParamsE,"aw",@nobits
	.sectionflags	@""
	.align	16
	.zero		1024


//--------------------- .nv.shared._ZN7cutlass13device_kernelIN5flash11enable_sm90INS1_16FlashAttnFwdSm90INS1_25CollectiveMainloopFwdSm90ILi2EN4cute5tupleIJNS5_1CILi1EEES8_S8_EEENS6_IJNS7_ILi128EEENS7_ILi224EEESA_EEELi128ENS_12float_e4m3_tEfNS_4arch4Sm90ELb0ELb0ELb1ELb0ELb0ELb0ELb0ELb1ELb1ELb1ELb0ELb0EEENS1_21CollectiveEpilogueFwdINS6_IJSA_SA_SB_EEES9_NS_10bfloat16_tESF_Li256ELb0ELb1ELb0ELb1EEENS1_29StaticPersistentTileSchedulerILb0EEEEEEEEEvNT_6ParamsE --------------------------
	.section	.nv.shared._ZN7cutlass13device_kernelIN5flash11enable_sm90INS1_16FlashAttnFwdSm90INS1_25CollectiveMainloopFwdSm90ILi2EN4cute5tupleIJNS5_1CILi1EEES8_S8_EEENS6_IJNS7_ILi128EEENS7_ILi224EEESA_EEELi128ENS_12float_e4m3_tEfNS_4arch4Sm90ELb0ELb0ELb1ELb0ELb0ELb0ELb0ELb1ELb1ELb1ELb0ELb0EEENS1_21CollectiveEpilogueFwdINS6_IJSA_SA_SB_EEES9_NS_10bfloat16_tESF_Li256ELb0ELb1ELb0ELb1EEENS1_29StaticPersistentTileSchedulerILb0EEEEEEEEEvNT_6ParamsE,"aw",@nobits
	.sectionflags	@""
	.align	16
	.zero		1024


//--------------------- .nv.shared._ZN7cutlass13device_kernelIN5flash11enable_sm90INS1_16FlashAttnFwdSm90INS1_25CollectiveMainloopFwdSm90ILi2EN4cute5tupleIJNS5_1CILi1EEES8_S8_EEENS6_IJNS7_ILi128EEENS7_ILi224EEESA_EEELi128ENS_12float_e4m3_tEfNS_4arch4Sm90ELb0ELb0ELb1ELb1ELb0ELb0ELb0ELb1ELb1ELb1ELb0ELb0EEENS1_21CollectiveEpilogueFwdINS6_IJSA_SA_SB_EEES9_NS_10bfloat16_tESF_Li256ELb1ELb1ELb0ELb1EEENS1_36VarlenDynamicPersistentTileSchedulerILi128ELi224ELi256ELi128ELb0ELb1ELb1ELb0ELb1ELb1EEEEEEEEEvNT_6ParamsE --------------------------
	.section	.nv.shared._ZN7cutlass13device_kernelIN5flash11enable_sm90INS1_16FlashAttnFwdSm90INS1_25CollectiveMainloopFwdSm90ILi2EN4cute5tupleIJNS5_1CILi1EEES8_S8_EEENS6_IJNS7_ILi128EEENS7_ILi224EEESA_EEELi128ENS_12float_e4m3_tEfNS_4arch4Sm90ELb0ELb0ELb1ELb1ELb0ELb0ELb0ELb1ELb1ELb1ELb0ELb0EEENS1_21CollectiveEpilogueFwdINS6_IJSA_SA_SB_EEES9_NS_10bfloat16_tESF_Li256ELb1ELb1ELb0ELb1EEENS1_36VarlenDynamicPersistentTileSchedulerILi128ELi224ELi256ELi128ELb0ELb1ELb1ELb0ELb1ELb1EEEEEEEEEvNT_6ParamsE,"aw",@nobits
	.sectionflags	@""
	.align	16
	.zero		1024


//--------------------- .nv.shared._ZN7cutlass13device_kernelIN5flash11enable_sm90INS1_16FlashAttnFwdSm90INS1_25CollectiveMainloopFwdSm90ILi2EN4cute5tupleIJNS5_1CILi1EEES8_S8_EEENS6_IJNS7_ILi128EEENS7_ILi224EEESA_EEELi128ENS_12float_e4m3_tEfNS_4arch4Sm90ELb0ELb0ELb1ELb1ELb0ELb1ELb0ELb1ELb1ELb1ELb0ELb0EEENS1_21CollectiveEpilogueFwdINS6_IJSA_SA_SB_EEES9_NS_10bfloat16_tESF_Li256ELb1ELb1ELb0ELb1EEENS1_36VarlenDynamicPersistentTileSchedulerILi128ELi224ELi256ELi128ELb0ELb1ELb1ELb0ELb1ELb1EEEEEEEEEvNT_6ParamsE --------------------------
	.section	.nv.shared._ZN7cutlass13device_kernelIN5flash11enable_sm90INS1_16FlashAttnFwdSm90INS1_25CollectiveMainloopFwdSm90ILi2EN4cute5tupleIJNS5_1CILi1EEES8_S8_EEENS6_IJNS7_ILi128EEENS7_ILi224EEESA_EEELi128ENS_12float_e4m3_tEfNS_4arch4Sm90ELb0ELb0ELb1ELb1ELb0ELb1ELb0ELb1ELb1ELb1ELb0ELb0EEENS1_21CollectiveEpilogueFwdINS6_IJSA_SA_SB_EEES9_NS_10bfloat16_tESF_Li256ELb1ELb1ELb0ELb1EEENS1_36VarlenDynamicPersistentTileSchedulerILi128ELi224ELi256ELi128ELb0ELb1ELb1ELb0ELb1ELb1EEEEEEEEEvNT_6ParamsE,"aw",@nobits
	.sectionflags	@""
	.align	16
	.zero		1024


//--------------------- .nv.shared._ZN7cutlass13device_kernelIN5flash11enable_sm90INS1_16FlashAttnFwdSm90INS1_25CollectiveMainloopFwdSm90ILi2EN4cute5tupleIJNS5_1CILi1EEES8_S8_EEENS6_IJNS7_ILi128EEENS7_ILi192EEESA_EEELi128ENS_12float_e4m3_tEfNS_4arch4Sm90ELb0ELb1ELb1ELb0ELb0ELb0ELb0ELb1ELb1ELb1ELb0ELb0EEENS1_21CollectiveEpilogueFwdINS6_IJSA_SA_SB_EEES9_NS_10bfloat16_tESF_Li256ELb0ELb1ELb0ELb1EEENS1_30DynamicPersistentTileSchedulerILi256ELi128ELb0ELb1ELb1EEEEEEEEEvNT_6ParamsE --------------------------
	.section	.nv.shared._ZN7cutlass13device_kernelIN5flash11enable_sm90INS1_16FlashAttnFwdSm90INS1_25CollectiveMainloopFwdSm90ILi2EN4cute5tupleIJNS5_1CILi1EEES8_S8_EEENS6_IJNS7_ILi128EEENS7_ILi192EEESA_EEELi128ENS_12float_e4m3_tEfNS_4arch4Sm90ELb0ELb1ELb1ELb0ELb0ELb0ELb0ELb1ELb1ELb1ELb0ELb0EEENS1_21CollectiveEpilogueFwdINS6_IJSA_SA_SB_EEES9_NS_10bfloat16_tESF_Li256ELb0ELb1ELb0ELb1EEENS1_30DynamicPersistentTileSchedulerILi256ELi128ELb0ELb1ELb1EEEEEEEEEvNT_6ParamsE,"aw",@nobits
	.sectionflags	@""
	.align	16
	.zero		1024


//--------------------- .nv.shared._ZN7cutlass13device_kernelIN5flash11enable_sm90INS1_16FlashAttnFwdSm90INS1_25CollectiveMainloopFwdSm90ILi2EN4cute5tupleIJNS5_1CILi1EEES8_S8_EEENS6_IJNS7_ILi128EEENS7_ILi192EEESA_EEELi128ENS_12float_e4m3_tEfNS_4arch4Sm90ELb0ELb1ELb1ELb1ELb0ELb0ELb0ELb1ELb1ELb1ELb0ELb0EEENS1_21CollectiveEpilogueFwdINS6_IJSA_SA_SB_EEES9_NS_10bfloat16_tESF_Li256ELb1ELb1ELb0ELb1EEENS1_36VarlenDynamicPersistentTileSchedulerILi128ELi192ELi256ELi128ELb0ELb1ELb1ELb1ELb0ELb1EEEEEEEEEvNT_6ParamsE --------------------------
	.section	.nv.shared._ZN7cutlass13device_kernelIN5flash11enable_sm90INS1_16FlashAttnFwdSm90INS1_25CollectiveMainloopFwdSm90ILi2EN4cute5tupleIJNS5_1CILi1EEES8_S8_EEENS6_IJNS7_ILi128EEENS7_ILi192EEESA_EEELi128ENS_12float_e4m3_tEfNS_4arch4Sm90ELb0ELb1ELb1ELb1ELb0ELb0ELb0ELb1ELb1ELb1ELb0ELb0EEENS1_21CollectiveEpilogueFwdINS6_IJSA_SA_SB_EEES9_NS_10bfloat16_tESF_Li256ELb1ELb1ELb0ELb1EEENS1_36VarlenDynamicPersistentTileSchedulerILi128ELi192ELi256ELi128ELb0ELb1ELb1ELb1ELb0ELb1EEEEEEEEEvNT_6ParamsE,"aw",@nobits
	.sectionflags	@""
	.align	16
	.zero		1024


//--------------------- .nv.shared._ZN7cutlass13device_kernelIN5flash11enable_sm90INS1_16FlashAttnFwdSm90INS1_25CollectiveMainloopFwdSm90ILi2EN4cute5tupleIJNS5_1CILi1EEES8_S8_EEENS6_IJNS7_ILi128EEENS7_ILi192EEESA_EEELi128ENS_12float_e4m3_tEfNS_4arch4Sm90ELb0ELb1ELb1ELb1ELb0ELb1ELb0ELb1ELb1ELb1ELb0ELb0EEENS1_21CollectiveEpilogueFwdINS6_IJSA_SA_SB_EEES9_NS_10bfloat16_tESF_Li256ELb1ELb1ELb0ELb1EEENS1_36VarlenDynamicPersistentTileSchedulerILi128ELi192ELi256ELi128ELb0ELb1ELb1ELb1ELb0ELb1EEEEEEEEEvNT_6ParamsE --------------------------
	.section	.nv.shared._ZN7cutlass13device_kernelIN5flash11enable_sm90INS1_16FlashAttnFwdSm90INS1_25CollectiveMainloopFwdSm90ILi2EN4cute5tupleIJNS5_1CILi1EEES8_S8_EEENS6_IJNS7_ILi128EEENS7_ILi192EEESA_EEELi128ENS_12float_e4m3_tEfNS_4arch4Sm90ELb0ELb1ELb1ELb1ELb0ELb1ELb0ELb1ELb1ELb1ELb0ELb0EEENS1_21CollectiveEpilogueFwdINS6_IJSA_SA_SB_EEES9_NS_10bfloat16_tESF_Li256ELb1ELb1ELb0ELb1EEENS1_36VarlenDynamicPersistentTileSchedulerILi128ELi192ELi256ELi128ELb0ELb1ELb1ELb1ELb0ELb1EEEEEEEEEvNT_6ParamsE,"aw",@nobits
	.sectionflags	@""
	.align	16
	.zero		1024


//--------------------- .nv.shared._ZN7cutlass13device_kernelIN5flash11enable_sm90INS1_16FlashAttnFwdSm90INS1_25CollectiveMainloopFwdSm90ILi2EN4cute5tupleIJNS5_1CILi1EEES8_S8_EEENS6_IJNS7_ILi128EEENS7_ILi224EEESA_EEELi128ENS_12float_e4m3_tEfNS_4arch4Sm90ELb1ELb0ELb1ELb0ELb0ELb0ELb0ELb1ELb1ELb1ELb0ELb0EEENS1_21CollectiveEpilogueFwdINS6_IJSA_SA_SB_EEES9_NS_10bfloat16_tESF_Li256ELb0ELb1ELb0ELb1EEENS1_30DynamicPersistentTileSchedulerILi256ELi128ELb0ELb1ELb1EEEEEEEEEvNT_6ParamsE --------------------------
	.section	.nv.shared._ZN7cutlass13device_kernelIN5flash11enable_sm90INS1_16FlashAttnFwdSm90INS1_25CollectiveMainloopFwdSm90ILi2EN4cute5tupleIJNS5_1CILi1EEES8_S8_EEENS6_IJNS7_ILi128EEENS7_ILi224EEESA_EEELi128ENS_12float_e4m3_tEfNS_4arch4Sm90ELb1ELb0ELb1ELb0ELb0ELb0ELb0ELb1ELb1ELb1ELb0ELb0EEENS1_21CollectiveEpilogueFwdINS6_IJSA_SA_SB_EEES9_NS_10bfloat16_tESF_Li256ELb0ELb1ELb0ELb1EEENS1_30DynamicPersistentTileSchedulerILi256ELi128ELb0ELb1ELb1EEEEEEEEEvNT_6ParamsE,"aw",@nobits
	.sectionflags	@""
	.align	16
	.zero		1024


//--------------------- .nv.shared._ZN7cutlass13device_kernelIN5flash11enable_sm90INS1_16FlashAttnFwdSm90INS1_25CollectiveMainloopFwdSm90ILi2EN4cute5tupleIJNS5_1CILi1EEES8_S8_EEENS6_IJNS7_ILi128EEENS7_ILi224EEESA_EEELi128ENS_12float_e4m3_tEfNS_4arch4Sm90ELb1ELb0ELb1ELb1ELb0ELb0ELb0ELb1ELb1ELb1ELb0ELb0EEENS1_21CollectiveEpilogueFwdINS6_IJSA_SA_SB_EEES9_NS_10bfloat16_tESF_Li256ELb1ELb1ELb0ELb1EEENS1_36VarlenDynamicPersistentTileSchedulerILi128ELi224ELi256ELi128ELb0ELb1ELb1ELb1ELb1ELb1EEEEEEEEEvNT_6ParamsE --------------------------
	.section	.nv.shared._ZN7cutlass13device_kernelIN5flash11enable_sm90INS1_16FlashAttnFwdSm90INS1_25CollectiveMainloopFwdSm90ILi2EN4cute5tupleIJNS5_1CILi1EEES8_S8_EEENS6_IJNS7_ILi128EEENS7_ILi224EEESA_EEELi128ENS_12float_e4m3_tEfNS_4arch4Sm90ELb1ELb0ELb1ELb1ELb0ELb0ELb0ELb1ELb1ELb1ELb0ELb0EEENS1_21CollectiveEpilogueFwdINS6_IJSA_SA_SB_EEES9_NS_10bfloat16_tESF_Li256ELb1ELb1ELb0ELb1EEENS1_36VarlenDynamicPersistentTileSchedulerILi128ELi224ELi256ELi128ELb0ELb1ELb1ELb1ELb1ELb1EEEEEEEEEvNT_6ParamsE,"aw",@nobits
	.sectionflags	@""
	.align	16
	.zero		1024


//--------------------- .nv.shared._ZN7cutlass13device_kernelIN5flash11enable_sm90INS1_16FlashAttnFwdSm90INS1_25CollectiveMainloopFwdSm90ILi2EN4cute5tupleIJNS5_1CILi1EEES8_S8_EEENS6_IJNS7_ILi128EEENS7_ILi224EEESA_EEELi128ENS_12float_e4m3_tEfNS_4arch4Sm90ELb1ELb0ELb1ELb1ELb0ELb1ELb0ELb1ELb1ELb1ELb0ELb0EEENS1_21CollectiveEpilogueFwdINS6_IJSA_SA_SB_EEES9_NS_10bfloat16_tESF_Li256ELb1ELb1ELb0ELb1EEENS1_36VarlenDynamicPersistentTileSchedulerILi128ELi224ELi256ELi128ELb0ELb1ELb1ELb1ELb1ELb1EEEEEEEEEvNT_6ParamsE --------------------------
	.section	.nv.shared._ZN7cutlass13device_kernelIN5flash11enable_sm90INS1_16FlashAttnFwdSm90INS1_25CollectiveMainloopFwdSm90ILi2EN4cute5tupleIJNS5_1CILi1EEES8_S8_EEENS6_IJNS7_ILi128EEENS7_ILi224EEESA_EEELi128ENS_12float_e4m3_tEfNS_4arch4Sm90ELb1ELb0ELb1ELb1ELb0ELb1ELb0ELb1ELb1ELb1ELb0ELb0EEENS1_21CollectiveEpilogueFwdINS6_IJSA_SA_SB_EEES9_NS_10bfloat16_tESF_Li256ELb1ELb1ELb0ELb1EEENS1_36VarlenDynamicPersistentTileSchedulerILi128ELi224ELi256ELi128ELb0ELb1ELb1ELb1ELb1ELb1EEEEEEEEEvNT_6ParamsE,"aw",@nobits
	.sectionflags	@""
	.align	16
	.zero		1024


//--------------------- .nv.shared._ZN7cutlass13device_kernelIN5flash11enable_sm90INS1_16FlashAttnFwdSm90INS1_25CollectiveMainloopFwdSm90ILi2EN4cute5tupleIJNS5_1CILi1EEES8_S8_EEENS6_IJNS7_ILi192EEENS7_ILi128EEENS7_ILi96EEEEEELi96ENS_12float_e4m3_tEfNS_4arch4Sm90ELb0ELb0ELb1ELb0ELb0ELb0ELb0ELb1ELb1ELb1ELb0ELb0EEENS1_21CollectiveEpilogueFwdINS6_IJSA_SC_SB_EEES9_NS_10bfloat16_tESG_Li384ELb0ELb1ELb0ELb1EEENS1_29StaticPersistentTileSchedulerILb0EEEEEEEEEvNT_6ParamsE --------------------------
	.section	.nv.shared._ZN7cutlass13device_kernelIN5flash11enable_sm90INS1_16FlashAttnFwdSm90INS1_25CollectiveMainloopFwdSm90ILi2EN4cute5tupleIJNS5_1CILi1EEES8_S8_EEENS6_IJNS7_ILi192EEENS7_ILi128EEENS7_ILi96EEEEEELi96ENS_12float_e4m3_tEfNS_4arch4Sm90ELb0ELb0ELb1ELb0ELb0ELb0ELb0ELb1ELb1ELb1ELb0ELb0EEENS1_21CollectiveEpilogueFwdINS6_IJSA_SC_SB_EEES9_NS_10bfloat16_tESG_Li384ELb0ELb1ELb0ELb1EEENS1_29StaticPersistentTileSchedulerILb0EEEEEEEEEvNT_6ParamsE,"aw",@nobits
	.sectionflags	@""
	.align	16
	.zero		1024


//--------------------- .nv.shared._ZN7cutlass13device_kernelIN5flash11enable_sm90INS1_16FlashAttnFwdSm90INS1_25CollectiveMainloopFwdSm90ILi2EN4cute5tupleIJNS5_1CILi1EEES8_S8_EEENS6_IJNS7_ILi192EEENS7_ILi128EEENS7_ILi96EEEEEELi96ENS_12float_e4m3_tEfNS_4arch4Sm90ELb0ELb0ELb1ELb1ELb0ELb0ELb0ELb1ELb1ELb1ELb0ELb0EEENS1_21CollectiveEpilogueFwdINS6_IJSA_SC_SB_EEES9_NS_10bfloat16_tESG_Li384ELb1ELb1ELb0ELb1EEENS1_36VarlenDynamicPersistentTileSchedulerILi192ELi128ELi384ELi128ELb0ELb1ELb1ELb0ELb1ELb1EEEEEEEEEvNT_6ParamsE --------------------------
	.section	.nv.shared._ZN7cutlass13device_kernelIN5flash11enable_sm90INS1_16FlashAttnFwdSm90INS1_25CollectiveMainloopFwdSm90ILi2EN4cute5tupleIJNS5_1CILi1EEES8_S8_EEENS6_IJNS7_ILi192EEENS7_ILi128EEENS7_ILi96EEEEEELi96ENS_12float_e4m3_tEfNS_4arch4Sm90ELb0ELb0ELb1ELb1ELb0ELb0ELb0ELb1ELb1ELb1ELb0ELb0EEENS1_21CollectiveEpilogueFwdINS6_IJSA_SC_SB_EEES9_NS_10bfloat16_tESG_Li384ELb1ELb1ELb0ELb1EEENS1_36VarlenDynamicPersistentTileSchedulerILi192ELi128ELi384ELi128ELb0ELb1ELb1ELb0ELb1ELb1EEEEEEEEEvNT_6ParamsE,"aw",@nobits
	.sectionflags	@""
	.align	16
	.zero		1024


//--------------------- .nv.shared._ZN7cutlass13device_kernelIN5flash11enable_sm90INS1_16FlashAttnFwdSm90INS1_25CollectiveMainloopFwdSm90ILi2EN4cute5tupleIJNS5_1CILi1EEES8_S8_EEENS6_IJNS7_ILi192EEENS7_ILi128EEENS7_ILi96EEEEEELi96ENS_12float_e4m3_tEfNS_4arch4Sm90ELb0ELb0ELb1ELb1ELb0ELb1ELb0ELb1ELb1ELb1ELb0ELb0EEENS1_21CollectiveEpilogueFwdINS6_IJSA_SC_SB_EEES9_NS_10bfloat16_tESG_Li384ELb1ELb1ELb0ELb1EEENS1_36VarlenDynamicPersistentTileSchedulerILi192ELi128ELi384ELi128ELb0ELb1ELb1ELb0ELb1ELb1EEEEEEEEEvNT_6ParamsE --------------------------
	.section	.nv.shared._ZN7cutlass13device_kernelIN5flash11enable_sm90INS1_16FlashAttnFwdSm90INS1_25CollectiveMainloopFwdSm90ILi2EN4cute5tupleIJNS5_1CILi1EEES8_S8_EEENS6_IJNS7_ILi192EEENS7_ILi128EEENS7_ILi96EEEEEELi96ENS_12float_e4m3_tEfNS_4arch4Sm90ELb0ELb0ELb1ELb1ELb0ELb1ELb0ELb1ELb1ELb1ELb0ELb0EEENS1_21CollectiveEpilogueFwdINS6_IJSA_SC_SB_EEES9_NS_10bfloat16_tESG_Li384ELb1ELb1ELb0ELb1EEENS1_36VarlenDynamicPersistentTileSchedulerILi192ELi128ELi384ELi128ELb0ELb1ELb1ELb0ELb1ELb1EEEEEEEEEvNT_6ParamsE,"aw",@nobits
	.sectionflags	@""
	.align	16
	.zero		1024


//--------------------- .nv.shared._ZN7cutlass13device_kernelIN5flash11enable_sm90INS1_16FlashAttnFwdSm90INS1_25CollectiveMainloopFwdSm90ILi2EN4cute5tupleIJNS5_1CILi1EEES8_S8_EEENS6_IJNS7_ILi192EEENS7_ILi128EEENS7_ILi96EEEEEELi96ENS_12float_e4m3_tEfNS_4arch4Sm90ELb0ELb1ELb1ELb0ELb0ELb0ELb0ELb1ELb1ELb1ELb0ELb0EEENS1_21CollectiveEpilogueFwdINS6_IJSA_SC_SB_EEES9_NS_10bfloat16_tESG_Li384ELb0ELb1ELb0ELb1EEENS1_30DynamicPersistentTileSchedulerILi384ELi128ELb0ELb1ELb1EEEEEEEEEvNT_6ParamsE --------------------------
	.section	.nv.shared._ZN7cutlass13device_kernelIN5flash11enable_sm90INS1_16FlashAttnFwdSm90INS1_25CollectiveMainloopFwdSm90ILi2EN4cute5tupleIJNS5_1CILi1EEES8_S8_EEENS6_IJNS7_ILi192EEENS7_ILi128EEENS7_ILi96EEEEEELi96ENS_12float_e4m3_tEfNS_4arch4Sm90ELb0ELb1ELb1ELb0ELb0ELb0ELb0ELb1ELb1ELb1ELb0ELb0EEENS1_21CollectiveEpilogueFwdINS6_IJSA_SC_SB_EEES9_NS_10bfloat16_tESG_Li384ELb0ELb1ELb0ELb1EEENS1_30DynamicPersistentTileSchedulerILi384ELi128ELb0ELb1ELb1EEEEEEEEEvNT_6ParamsE,"aw",@nobits
	.sectionflags	@""
	.align	16
	.zero		1024


//--------------------- .nv.shared._ZN7cutlass13device_kernelIN5flash11enable_sm90INS1_16FlashAttnFwdSm90INS1_25CollectiveMainloopFwdSm90ILi2EN4cute5tupleIJNS5_1CILi1EEES8_S8_EEENS6_IJNS7_ILi192EEENS7_ILi128EEENS7_ILi96EEEEEELi96ENS_12float_e4m3_tEfNS_4arch4Sm90ELb0ELb1ELb1ELb1ELb0ELb0ELb0ELb1ELb1ELb1ELb0ELb0EEENS1_21CollectiveEpilogueFwdINS6_IJSA_SC_SB_EEES9_NS_10bfloat16_tESG_Li384ELb1ELb1ELb0ELb1EEENS1_36VarlenDynamicPersistentTileSchedulerILi192ELi128ELi384ELi128ELb0ELb1ELb1ELb1ELb0ELb1EEEEEEEEEvNT_6ParamsE --------------------------
	.section	.nv.shared._ZN7cutlass13device_kernelIN5flash11enable_sm90INS1_16FlashAttnFwdSm90INS1_25CollectiveMainloopFwdSm90ILi2EN4cute5tupleIJNS5_1CILi1EEES8_S8_EEENS6_IJNS7_ILi192EEENS7_ILi128EEENS7_ILi96EEEEEELi96ENS_12float_e4m3_tEfNS_4arch4Sm90ELb0ELb1ELb1ELb1ELb0ELb0ELb0ELb1ELb1ELb1ELb0ELb0EEENS1_21CollectiveEpilogueFwdINS6_IJSA_SC_SB_EEES9_NS_10bfloat16_tESG_Li384ELb1ELb1ELb0ELb1EEENS1_36VarlenDynamicPersistentTileSchedulerILi192ELi128ELi384ELi128ELb0ELb1ELb1ELb1ELb0ELb1EEEEEEEEEvNT_6ParamsE,"aw",@nobits
	.sectionflags	@""
	.align	16
	.zero		1024


//--------------------- .nv.shared._ZN7cutlass13device_kernelIN5flash11enable_sm90INS1_16FlashAttnFwdSm90INS1_25CollectiveMainloopFwdSm90ILi2EN4cute5tupleIJNS5_1CILi1EEES8_S8_EEENS6_IJNS7_ILi192EEENS7_ILi128EEENS7_ILi96EEEEEELi96ENS_12float_e4m3_tEfNS_4arch4Sm90ELb0ELb1ELb1ELb1ELb0ELb1ELb0ELb1ELb1ELb1ELb0ELb0EEENS1_21CollectiveEpilogueFwdINS6_IJSA_SC_SB_EEES9_NS_10bfloat16_tESG_Li384ELb1ELb1ELb0ELb1EEENS1_36VarlenDynamicPersistentTileSchedulerILi192ELi128ELi384ELi128ELb0ELb1ELb1ELb1ELb0ELb1EEEEEEEEEvNT_6ParamsE --------------------------
	.section	.nv.shared._ZN7cutlass13device_kernelIN5flash11enable_sm90INS1_16FlashAttnFwdSm90INS1_25CollectiveMainloopFwdSm90ILi2EN4cute5tupleIJNS5_1CILi1EEES8_S8_EEENS6_IJNS7_ILi192EEENS7_ILi128EEENS7_ILi96EEEEEELi96ENS_12float_e4m3_tEfNS_4arch4Sm90ELb0ELb1ELb1ELb1ELb0ELb1ELb0ELb1ELb1ELb1ELb0ELb0EEENS1_21CollectiveEpilogueFwdINS6_IJSA_SC_SB_EEES9_NS_10bfloat16_tESG_Li384ELb1ELb1ELb0ELb1EEENS1_36VarlenDynamicPersistentTileSchedulerILi192ELi128ELi384ELi128ELb0ELb1ELb1ELb1ELb0ELb1EEEEEEEEEvNT_6ParamsE,"aw",@nobits
	.sectionflags	@""
	.align	16
	.zero		1024


//--------------------- .nv.shared._ZN7cutlass13device_kernelIN5flash11enable_sm90INS1_16FlashAttnFwdSm90INS1_25CollectiveMainloopFwdSm90ILi2EN4cute5tupleIJNS5_1CILi1EEES8_S8_EEENS6_IJNS7_ILi192EEENS7_ILi128EEENS7_ILi96EEEEEELi96ENS_12float_e4m3_tEfNS_4arch4Sm90ELb1ELb0ELb1ELb0ELb0ELb0ELb0ELb1ELb1ELb1ELb0ELb0EEENS1_21CollectiveEpilogueFwdINS6_IJSA_SC_SB_EEES9_NS_10bfloat16_tESG_Li384ELb0ELb1ELb0ELb1EEENS1_30DynamicPersistentTileSchedulerILi384ELi128ELb0ELb1ELb1EEEEEEEEEvNT_6ParamsE --------------------------
	.section	.nv.shared._ZN7cutlass13device_kernelIN5flash11enable_sm90INS1_16FlashAttnFwdSm90INS1_25CollectiveMainloopFwdSm90ILi2EN4cute5tupleIJNS5_1CILi1EEES8_S8_EEENS6_IJNS7_ILi192EEENS7_ILi128EEENS7_ILi96EEEEEELi96ENS_12float_e4m3_tEfNS_4arch4Sm90ELb1ELb0ELb1ELb0ELb0ELb0ELb0ELb1ELb1ELb1ELb0ELb0EEENS1_21CollectiveEpilogueFwdINS6_IJSA_SC_SB_EEES9_NS_10bfloat16_tESG_Li384ELb0ELb1ELb0ELb1EEENS1_30DynamicPersistentTileSchedulerILi384ELi128ELb0ELb1ELb1EEEEEEEEEvNT_6ParamsE,"aw",@nobits
	.sectionflags	@""
	.align	16
	.zero		1024


//--------------------- .nv.shared._ZN7cutlass13device_kernelIN5flash11enable_sm90INS1_16FlashAttnFwdSm90INS1_25CollectiveMainloopFwdSm90ILi2EN4cute5tupleIJNS5_1CILi1EEES8_S8_EEENS6_IJNS7_ILi192EEENS7_ILi128EEENS7_ILi96EEEEEELi96ENS_12float_e4m3_tEfNS_4arch4Sm90ELb1ELb0ELb1ELb1ELb0ELb0ELb0ELb1ELb1ELb1ELb0ELb0EEENS1_21CollectiveEpilogueFwdINS6_IJSA_SC_SB_EEES9_NS_10bfloat16_tESG_Li384ELb1ELb1ELb0ELb1EEENS1_36VarlenDynamicPersistentTileSchedulerILi192ELi128ELi384ELi128ELb0ELb1ELb1ELb1ELb1ELb1EEEEEEEEEvNT_6ParamsE --------------------------
	.section	.nv.shared._ZN7cutlass13device_kernelIN5flash11enable_sm90INS1_16FlashAttnFwdSm90INS1_25CollectiveMainloopFwdSm90ILi2EN4cute5tupleIJNS5_1CILi1EEES8_S8_EEENS6_IJNS7_ILi192EEENS7_ILi128EEENS7_ILi96EEEEEELi96ENS_12float_e4m3_tEfNS_4arch4Sm90ELb1ELb0ELb1ELb1ELb0ELb0ELb0ELb1ELb1ELb1ELb0ELb0EEENS1_21CollectiveEpilogueFwdINS6_IJSA_SC_SB_EEES9_NS_10bfloat16_tESG_Li384ELb1ELb1ELb0ELb1EEENS1_36VarlenDynamicPersistentTileSchedulerILi192ELi128ELi384ELi128ELb0ELb1ELb1ELb1ELb1ELb1EEEEEEEEEvNT_6ParamsE,"aw",@nobits
	.sectionflags	@""
	.align	16
	.zero		1024


//--------------------- .nv.shared._ZN7cutlass13device_kernelIN5flash11enable_sm90INS1_16FlashAttnFwdSm90INS1_25CollectiveMainloopFwdSm90ILi2EN4cute5tupleIJNS5_1CILi1EEES8_S8_EEENS6_IJNS7_ILi192EEENS7_ILi128EEENS7_ILi96EEEEEELi96ENS_12float_e4m3_tEfNS_4arch4Sm90ELb1ELb0ELb1ELb1ELb0ELb1ELb0ELb1ELb1ELb1ELb0ELb0EEENS1_21CollectiveEpilogueFwdINS6_IJSA_SC_SB_EEES9_NS_10bfloat16_tESG_Li384ELb1ELb1ELb0ELb1EEENS1_36VarlenDynamicPersistentTileSchedulerILi192ELi128ELi384ELi128ELb0ELb1ELb1ELb1ELb1ELb1EEEEEEEEEvNT_6ParamsE --------------------------
	.section	.nv.shared._ZN7cutlass13device_kernelIN5flash11enable_sm90INS1_16FlashAttnFwdSm90INS1_25CollectiveMainloopFwdSm90ILi2EN4cute5tupleIJNS5_1CILi1EEES8_S8_EEENS6_IJNS7_ILi192EEENS7_ILi128EEENS7_ILi96EEEEEELi96ENS_12float_e4m3_tEfNS_4arch4Sm90ELb1ELb0ELb1ELb1ELb0ELb1ELb0ELb1ELb1ELb1ELb0ELb0EEENS1_21CollectiveEpilogueFwdINS6_IJSA_SC_SB_EEES9_NS_10bfloat16_tESG_Li384ELb1ELb1ELb0ELb1EEENS1_36VarlenDynamicPersistentTileSchedulerILi192ELi128ELi384ELi128ELb0ELb1ELb1ELb1ELb1ELb1EEEEEEEEEvNT_6ParamsE,"aw",@nobits
	.sectionflags	@""
	.align	16
	.zero		1024


//--------------------- .nv.shared._ZN7cutlass13device_kernelIN5flash11enable_sm90INS1_16FlashAttnFwdSm90INS1_25CollectiveMainloopFwdSm90ILi2EN4cute5tupleIJNS5_1CILi1EEES8_S8_EEENS6_IJNS7_ILi192EEENS7_ILi160EEENS7_ILi64EEEEEELi64ENS_12float_e4m3_tEfNS_4arch4Sm90ELb0ELb0ELb1ELb0ELb0ELb0ELb0ELb1ELb1ELb1ELb0ELb0EEENS1_21CollectiveEpilogueFwdINS6_IJSA_SC_SB_EEES9_NS_10bfloat16_tESG_Li384ELb0ELb1ELb0ELb1EEENS1_29StaticPersistentTileSchedulerILb0EEEEEEEEEvNT_6ParamsE --------------------------
	.section	.nv.shared._ZN7cutlass13device_kernelIN5flash11enable_sm90INS1_16FlashAttnFwdSm90INS1_25CollectiveMainloopFwdSm90ILi2EN4cute5tupleIJNS5_1CILi1EEES8_S8_EEENS6_IJNS7_ILi192EEENS7_ILi160EEENS7_ILi64EEEEEELi64ENS_12float_e4m3_tEfNS_4arch4Sm90ELb0ELb0ELb1ELb0ELb0ELb0ELb0ELb1ELb1ELb1ELb0ELb0EEENS1_21CollectiveEpilogueFwdINS6_IJSA_SC_SB_EEES9_NS_10bfloat16_tESG_Li384ELb0ELb1ELb0ELb1EEENS1_29StaticPersistentTileSchedulerILb0EEEEEEEEEvNT_6ParamsE,"aw",@nobits
	.sectionflags	@""
	.align	16
	.zero		1024


//--------------------- .nv.shared._ZN7cutlass13device_kernelIN5flash11enable_sm90INS1_16FlashAttnFwdSm90INS1_25CollectiveMainloopFwdSm90ILi2EN4cute5tupleIJNS5_1CILi1EEES8_S8_EEENS6_IJNS7_ILi192EEENS7_ILi160EEENS7_ILi64EEEEEELi64ENS_12float_e4m3_tEfNS_4arch4Sm90ELb0ELb0ELb1ELb1ELb0ELb0ELb0ELb1ELb1ELb1ELb0ELb0EEENS1_21CollectiveEpilogueFwdINS6_IJSA_SC_SB_EEES9_NS_10bfloat16_tESG_Li384ELb1ELb1ELb0ELb1EEENS1_36VarlenDynamicPersistentTileSchedulerILi192ELi160ELi384ELi128ELb0ELb1ELb1ELb0ELb1ELb1EEEEEEEEEvNT_6ParamsE --------------------------
	.section	.nv.shared._ZN7cutlass13device_kernelIN5flash11enable_sm90INS1_16FlashAttnFwdSm90INS1_25CollectiveMainloopFwdSm90ILi2EN4cute5tupleIJNS5_1CILi1EEES8_S8_EEENS6_IJNS7_ILi192EEENS7_ILi160EEENS7_ILi64EEEEEELi64ENS_12float_e4m3_tEfNS_4arch4Sm90ELb0ELb0ELb1ELb1ELb0ELb0ELb0ELb1ELb1ELb1ELb0ELb0EEENS1_21CollectiveEpilogueFwdINS6_IJSA_SC_SB_EEES9_NS_10bfloat16_tESG_Li384ELb1ELb1ELb0ELb1EEENS1_36VarlenDynamicPersistentTileSchedulerILi192ELi160ELi384ELi128ELb0ELb1ELb1ELb0ELb1ELb1EEEEEEEEEvNT_6ParamsE,"aw",@nobits
	.sectionflags	@""
	.align	16
	.zero		1024


//--------------------- .nv.shared._ZN7cutlass13device_kernelIN5flash11enable_sm90INS1_16FlashAttnFwdSm90INS1_25CollectiveMainloopFwdSm90ILi2EN4cute5tupleIJNS5_1CILi1EEES8_S8_EEENS6_IJNS7_ILi192EEENS7_ILi160EEENS7_ILi64EEEEEELi64ENS_12float_e4m3_tEfNS_4arch4Sm90ELb0ELb0ELb1ELb1ELb0ELb1ELb0ELb1ELb1ELb1ELb0ELb0EEENS1_21CollectiveEpilogueFwdINS6_IJSA_SC_SB_EEES9_NS_10bfloat16_tESG_Li384ELb1ELb1ELb0ELb1EEENS1_36VarlenDynamicPersistentTileSchedulerILi192ELi160ELi384ELi128ELb0ELb1ELb1ELb0ELb1ELb1EEEEEEEEEvNT_6ParamsE --------------------------
	.section	.nv.shared._ZN7cutlass13device_kernelIN5flash11enable_sm90INS1_16FlashAttnFwdSm90INS1_25CollectiveMainloopFwdSm90ILi2EN4cute5tupleIJNS5_1CILi1EEES8_S8_EEENS6_IJNS7_ILi192EEENS7_ILi160EEENS7_ILi64EEEEEELi64ENS_12float_e4m3_tEfNS_4arch4Sm90ELb0ELb0ELb1ELb1ELb0ELb1ELb0ELb1ELb1ELb1ELb0ELb0EEENS1_21CollectiveEpilogueFwdINS6_IJSA_SC_SB_EEES9_NS_10bfloat16_tESG_Li384ELb1ELb1ELb0ELb1EEENS1_36VarlenDynamicPersistentTileSchedulerILi192ELi160ELi384ELi128ELb0ELb1ELb1ELb0ELb1ELb1EEEEEEEEEvNT_6ParamsE,"aw",@nobits
	.sectionflags	@""
	.align	16
	.zero		1024


//--------------------- .nv.shared._ZN7cutlass13device_kernelIN5flash11enable_sm90INS1_16FlashAttnFwdSm90INS1_25CollectiveMainloopFwdSm90ILi2EN4cute5tupleIJNS5_1CILi1EEES8_S8_EEENS6_IJNS7_ILi192EEENS7_ILi160EEENS7_ILi64EEEEEELi64ENS_12float_e4m3_tEfNS_4arch4Sm90ELb0ELb1ELb1ELb0ELb0ELb0ELb0ELb1ELb1ELb1ELb0ELb0EEENS1_21CollectiveEpilogueFwdINS6_IJSA_SC_SB_EEES9_NS_10bfloat16_tESG_Li384ELb0ELb1ELb0ELb1EEENS1_30DynamicPersistentTileSchedulerILi384ELi128ELb0ELb1ELb1EEEEEEEEEvNT_6ParamsE --------------------------
	.section	.nv.shared._ZN7cutlass13device_kernelIN5flash11enable_sm90INS1_16FlashAttnFwdSm90INS1_25CollectiveMainloopFwdSm90ILi2EN4cute5tupleIJNS5_1CILi1EEES8_S8_EEENS6_IJNS7_ILi192EEENS7_ILi160EEENS7_ILi64EEEEEELi64ENS_12float_e4m3_tEfNS_4arch4Sm90ELb0ELb1ELb1ELb0ELb0ELb0ELb0ELb1ELb1ELb1ELb0ELb0EEENS1_21CollectiveEpilogueFwdINS6_IJSA_SC_SB_EEES9_NS_10bfloat16_tESG_Li384ELb0ELb1ELb0ELb1EEENS1_30DynamicPersistentTileSchedulerILi384ELi128ELb0ELb1ELb1EEEEEEEEEvNT_6ParamsE,"aw",@nobits
	.sectionflags	@""
	.align	16
	.zero		1024


//--------------------- .nv.shared._ZN7cutlass13device_kernelIN5flash11enable_sm90INS1_16FlashAttnFwdSm90INS1_25CollectiveMainloopFwdSm90ILi2EN4cute5tupleIJNS5_1CILi1EEES8_S8_EEENS6_IJNS7_ILi192EEENS7_ILi160EEENS7_ILi64EEEEEELi64ENS_12float_e4m3_tEfNS_4arch4Sm90ELb0ELb1ELb1ELb1ELb0ELb0ELb0ELb1ELb1ELb1ELb0ELb0EEENS1_21CollectiveEpilogueFwdINS6_IJSA_SC_SB_EEES9_NS_10bfloat16_tESG_Li384ELb1ELb1ELb0ELb1EEENS1_36VarlenDynamicPersistentTileSchedulerILi192ELi160ELi384ELi128ELb0ELb1ELb1ELb1ELb0ELb1EEEEEEEEEvNT_6ParamsE --------------------------
	.section	.nv.shared._ZN7cutlass13device_kernelIN5flash11enable_sm90INS1_16FlashAttnFwdSm90INS1_25CollectiveMainloopFwdSm90ILi2EN4cute5tupleIJNS5_1CILi1EEES8_S8_EEENS6_IJNS7_ILi192EEENS7_ILi160EEENS7_ILi64EEEEEELi64ENS_12float_e4m3_tEfNS_4arch4Sm90ELb0ELb1ELb1ELb1ELb0ELb0ELb0ELb1ELb1ELb1ELb0ELb0EEENS1_21CollectiveEpilogueFwdINS6_IJSA_SC_SB_EEES9_NS_10bfloat16_tESG_Li384ELb1ELb1ELb0ELb1EEENS1_36VarlenDynamicPersistentTileSchedulerILi192ELi160ELi384ELi128ELb0ELb1ELb1ELb1ELb0ELb1EEEEEEEEEvNT_6ParamsE,"aw",@nobits
	.sectionflags	@""
	.align	16
	.zero		1024


//--------------------- .nv.shared._ZN7cutlass13device_kernelIN5flash11enable_sm90INS1_16FlashAttnFwdSm90INS1_25CollectiveMainloopFwdSm90ILi2EN4cute5tupleIJNS5_1CILi1EEES8_S8_EEENS6_IJNS7_ILi192EEENS7_ILi160EEENS7_ILi64EEEEEELi64ENS_12float_e4m3_tEfNS_4arch4Sm90ELb0ELb1ELb1ELb1ELb0ELb1ELb0ELb1ELb1ELb1ELb0ELb0EEENS1_21CollectiveEpilogueFwdINS6_IJSA_SC_SB_EEES9_NS_10bfloat16_tESG_Li384ELb1ELb1ELb0ELb1EEENS1_36VarlenDynamicPersistentTileSchedulerILi192ELi160ELi384ELi128ELb0ELb1ELb1ELb1ELb0ELb1EEEEEEEEEvNT_6ParamsE --------------------------
	.section	.nv.shared._ZN7cutlass13device_kernelIN5flash11enable_sm90INS1_16FlashAttnFwdSm90INS1_25CollectiveMainloopFwdSm90ILi2EN4cute5tupleIJNS5_1CILi1EEES8_S8_EEENS6_IJNS7_ILi192EEENS7_ILi160EEENS7_ILi64EEEEEELi64ENS_12float_e4m3_tEfNS_4arch4Sm90ELb0ELb1ELb1ELb1ELb0ELb1ELb0ELb1ELb1ELb1ELb0ELb0EEENS1_21CollectiveEpilogueFwdINS6_IJSA_SC_SB_EEES9_NS_10bfloat16_tESG_Li384ELb1ELb1ELb0ELb1EEENS1_36VarlenDynamicPersistentTileSchedulerILi192ELi160ELi384ELi128ELb0ELb1ELb1ELb1ELb0ELb1EEEEEEEEEvNT_6ParamsE,"aw",@nobits
	.sectionflags	@""
	.align	16
	.zero		1024


//--------------------- .nv.shared._ZN7cutlass13device_kernelIN5flash11enable_sm90INS1_16FlashAttnFwdSm90INS1_25CollectiveMainloopFwdSm90ILi2EN4cute5tupleIJNS5_1CILi1EEES8_S8_EEENS6_IJNS7_ILi192EEENS7_ILi160EEENS7_ILi64EEEEEELi64ENS_12float_e4m3_tEfNS_4arch4Sm90ELb1ELb0ELb1ELb0ELb0ELb0ELb0ELb1ELb1ELb1ELb0ELb0EEENS1_21CollectiveEpilogueFwdINS6_IJSA_SC_SB_EEES9_NS_10bfloat16_tESG_Li384ELb0ELb1ELb0ELb1EEENS1_30DynamicPersistentTileSchedulerILi384ELi128ELb0ELb1ELb1EEEEEEEEEvNT_6ParamsE --------------------------
	.section	.nv.shared._ZN7cutlass13device_kernelIN5flash11enable_sm90INS1_16FlashAttnFwdSm90INS1_25CollectiveMainloopFwdSm90ILi2EN4cute5tupleIJNS5_1CILi1EEES8_S8_EEENS6_IJNS7_ILi192EEENS7_ILi160EEENS7_ILi64EEEEEELi64ENS_12float_e4m3_tEfNS_4arch4Sm90ELb1ELb0ELb1ELb0ELb0ELb0ELb0ELb1ELb1ELb1ELb0ELb0EEENS1_21CollectiveEpilogueFwdINS6_IJSA_SC_SB_EEES9_NS_10bfloat16_tESG_Li384ELb0ELb1ELb0ELb1EEENS1_30DynamicPersistentTileSchedulerILi384ELi128ELb0ELb1ELb1EEEEEEEEEvNT_6ParamsE,"aw",@nobits
	.sectionflags	@""
	.align	16
	.zero		1024


//--------------------- .nv.shared._ZN7cutlass13device_kernelIN5flash11enable_sm90INS1_16FlashAttnFwdSm90INS1_25CollectiveMainloopFwdSm90ILi2EN4cute5tupleIJNS5_1CILi1EEES8_S8_EEENS6_IJNS7_ILi192EEENS7_ILi160EEENS7_ILi64EEEEEELi64ENS_12float_e4m3_tEfNS_4arch4Sm90ELb1ELb0ELb1ELb1ELb0ELb0ELb0ELb1ELb1ELb1ELb0ELb0EEENS1_21CollectiveEpilogueFwdINS6_IJSA_SC_SB_EEES9_NS_10bfloat16_tESG_Li384ELb1ELb1ELb0ELb1EEENS1_36VarlenDynamicPersistentTileSchedulerILi192ELi160ELi384ELi128ELb0ELb1ELb1ELb1ELb1ELb1EEEEEEEEEvNT_6ParamsE --------------------------
	.section	.nv.shared._ZN7cutlass13device_kernelIN5flash11enable_sm90INS1_16FlashAttnFwdSm90INS1_25CollectiveMainloopFwdSm90ILi2EN4cute5tupleIJNS5_1CILi1EEES8_S8_EEENS6_IJNS7_ILi192EEENS7_ILi160EEENS7_ILi64EEEEEELi64ENS_12float_e4m3_tEfNS_4arch4Sm90ELb1ELb0ELb1ELb1ELb0ELb0ELb0ELb1ELb1ELb1ELb0ELb0EEENS1_21CollectiveEpilogueFwdINS6_IJSA_SC_SB_EEES9_NS_10bfloat16_tESG_Li384ELb1ELb1ELb0ELb1EEENS1_36VarlenDynamicPersistentTileSchedulerILi192ELi160ELi384ELi128ELb0ELb1ELb1ELb1ELb1ELb1EEEEEEEEEvNT_6ParamsE,"aw",@nobits
	.sectionflags	@""
	.align	16
	.zero		1024


//--------------------- .nv.shared._ZN7cutlass13device_kernelIN5flash11enable_sm90INS1_16FlashAttnFwdSm90INS1_25CollectiveMainloopFwdSm90ILi2EN4cute5tupleIJNS5_1CILi1EEES8_S8_EEENS6_IJNS7_ILi192EEENS7_ILi160EEENS7_ILi64EEEEEELi64ENS_12float_e4m3_tEfNS_4arch4Sm90ELb1ELb0ELb1ELb1ELb0ELb1ELb0ELb1ELb1ELb1ELb0ELb0EEENS1_21CollectiveEpilogueFwdINS6_IJSA_SC_SB_EEES9_NS_10bfloat16_tESG_Li384ELb1ELb1ELb0ELb1EEENS1_36VarlenDynamicPersistentTileSchedulerILi192ELi160ELi384ELi128ELb0ELb1ELb1ELb1ELb1ELb1EEEEEEEEEvNT_6ParamsE --------------------------
	.section	.nv.shared._ZN7cutlass13device_kernelIN5flash11enable_sm90INS1_16FlashAttnFwdSm90INS1_25CollectiveMainloopFwdSm90ILi2EN4cute5tupleIJNS5_1CILi1EEES8_S8_EEENS6_IJNS7_ILi192EEENS7_ILi160EEENS7_ILi64EEEEEELi64ENS_12float_e4m3_tEfNS_4arch4Sm90ELb1ELb0ELb1ELb1ELb0ELb1ELb0ELb1ELb1ELb1ELb0ELb0EEENS1_21CollectiveEpilogueFwdINS6_IJSA_SC_SB_EEES9_NS_10bfloat16_tESG_Li384ELb1ELb1ELb0ELb1EEENS1_36VarlenDynamicPersistentTileSchedulerILi192ELi160ELi384ELi128ELb0ELb1ELb1ELb1ELb1ELb1EEEEEEEEEvNT_6ParamsE,"aw",@nobits
	.sectionflags	@""
	.align	16
	.zero		1024


//--------------------- .nv.constant0._ZN7cutlass13device_kernelIN5flash11enable_sm90INS1_16FlashAttnFwdSm90INS1_25CollectiveMainloopFwdSm90ILi2EN4cute5tupleIJNS5_1CILi1EEES8_S8_EEENS6_IJNS7_ILi128EEESA_NS7_ILi256EEEEEELi256ENS_12float_e4m3_tEfNS_4arch4Sm90ELb0ELb0ELb1ELb0ELb0ELb0ELb0ELb1ELb1ELb1ELb0ELb0EEENS1_21CollectiveEpilogueFwdINS6_IJSA_SB_SA_EEES9_NS_10bfloat16_tESF_Li256ELb0ELb1ELb0ELb1EEENS1_29StaticPersistentTileSchedulerILb0EEEEEEEEEvNT_6ParamsE --------------------------
	.section	.nv.constant0._ZN7cutlass13device_kernelIN5flash11enable_sm90INS1_16FlashAttnFwdSm90INS1_25CollectiveMainloopFwdSm90ILi2EN4cute5tupleIJNS5_1CILi1EEES8_S8_EEENS6_IJNS7_ILi128EEESA_NS7_ILi256EEEEEELi256ENS_12float_e4m3_tEfNS_4arch4Sm90ELb0ELb0ELb1ELb0ELb0ELb0ELb0ELb1ELb1ELb1ELb0ELb0EEENS1_21CollectiveEpilogueFwdINS6_IJSA_SB_SA_EEES9_NS_10bfloat16_tESF_Li256ELb0ELb1ELb0ELb1EEENS1_29StaticPersistentTileSchedulerILb0EEEEEEEEEvNT_6ParamsE,"a",@progbits
	.sectionflags	@""
	.align	4
.nv.constant0._ZN7cutlass13device_kernelIN5flash11enable_sm90INS1_16FlashAttnFwdSm90INS1_25CollectiveMainloopFwdSm90ILi2EN4cute5tupleIJNS5_1CILi1EEES8_S8_EEENS6_IJNS7_ILi128EEESA_NS7_ILi256EEEEEELi256ENS_12float_e4m3_tEfNS_4arch4Sm90ELb0ELb0ELb1ELb0ELb0ELb0ELb0ELb1ELb1ELb1ELb0ELb0EEENS1_21CollectiveEpilogueFwdINS6_IJSA_SB_SA_EEES9_NS_10bfloat16_tESF_Li256ELb0ELb1ELb0ELb1EEENS1_29StaticPersistentTileSchedulerILb0EEEEEEEEEvNT_6ParamsE:
	.zero		3200


//--------------------- .nv.constant0._ZN7cutlass13device_kernelIN5flash11enable_sm90INS1_16FlashAttnFwdSm90INS1_25CollectiveMainloopFwdSm90ILi2EN4cute5tupleIJNS5_1CILi1EEES8_S8_EEENS6_IJNS7_ILi128EEESA_NS7_ILi256EEEEEELi256ENS_12float_e4m3_tEfNS_4arch4Sm90ELb0ELb0ELb1ELb1ELb0ELb0ELb0ELb1ELb1ELb1ELb0ELb0EEENS1_21CollectiveEpilogueFwdINS6_IJSA_SB_SA_EEES9_NS_10bfloat16_tESF_Li256ELb1ELb1ELb0ELb1EEENS1_36VarlenDynamicPersistentTileSchedulerILi128ELi128ELi256ELi128ELb0ELb1ELb1ELb0ELb1ELb1EEEEEEEEEvNT_6ParamsE --------------------------
	.section	.nv.constant0._ZN7cutlass13device_kernelIN5flash11enable_sm90INS1_16FlashAttnFwdSm90INS1_25CollectiveMainloopFwdSm90ILi2EN4cute5tupleIJNS5_1CILi1EEES8_S8_EEENS6_IJNS7_ILi128EEESA_NS7_ILi256EEEEEELi256ENS_12float_e4m3_tEfNS_4arch4Sm90ELb0ELb0ELb1ELb1ELb0ELb0ELb0ELb1ELb1ELb1ELb0ELb0EEENS1_21CollectiveEpilogueFwdINS6_IJSA_SB_SA_EEES9_NS_10bfloat16_tESF_Li256ELb1ELb1ELb0ELb1EEENS1_36VarlenDynamicPersistentTileSchedulerILi128ELi128ELi256ELi128ELb0ELb1ELb1ELb0ELb1ELb1EEEEEEEEEvNT_6ParamsE,"a",@progbits
	.sectionflags	@""
	.align	4
.nv.constant0._ZN7cutlass13device_kernelIN5flash11enable_sm90INS1_16FlashAttnFwdSm90INS1_25CollectiveMainloopFwdSm90ILi2EN4cute5tupleIJNS5_1CILi1EEES8_S8_EEENS6_IJNS7_ILi128EEESA_NS7_ILi256EEEEEELi256ENS_12float_e4m3_tEfNS_4arch4Sm90ELb0ELb0ELb1ELb1ELb0ELb0ELb0ELb1ELb1ELb1ELb0ELb0EEENS1_21CollectiveEpilogueFwdINS6_IJSA_SB_SA_EEES9_NS_10bfloat16_tESF_Li256ELb1ELb1ELb0ELb1EEENS1_36VarlenDynamicPersistentTileSchedulerILi128ELi128ELi256ELi128ELb0ELb1ELb1ELb0ELb1ELb1EEEEEEEEEvNT_6ParamsE:
	.zero		3328


//--------------------- .nv.constant0._ZN7cutlass13device_kernelIN5flash11enable_sm90INS1_16FlashAttnFwdSm90INS1_25CollectiveMainloopFwdSm90ILi2EN4cute5tupleIJNS5_1CILi1EEES8_S8_EEENS6_IJNS7_ILi128EEESA_NS7_ILi256EEEEEELi256ENS_12float_e4m3_tEfNS_4arch4Sm90ELb0ELb0ELb1ELb1ELb0ELb1ELb0ELb1ELb1ELb1ELb0ELb0EEENS1_21CollectiveEpilogueFwdINS6_IJSA_SB_SA_EEES9_NS_10bfloat16_tESF_Li256ELb1ELb1ELb0ELb1EEENS1_36VarlenDynamicPersistentTileSchedulerILi128ELi128ELi256ELi128ELb0ELb1ELb1ELb0ELb1ELb1EEEEEEEEEvNT_6ParamsE --------------------------
	.section	.nv.constant0._ZN7cutlass13device_kernelIN5flash11enable_sm90INS1_16FlashAttnFwdSm90INS1_25CollectiveMainloopFwdSm90ILi2EN4cute5tupleIJNS5_1CILi1EEES8_S8_EEENS6_IJNS7_ILi128EEESA_NS7_ILi256EEEEEELi256ENS_12float_e4m3_tEfNS_4arch4Sm90ELb0ELb0ELb1ELb1ELb0ELb1ELb0ELb1ELb1ELb1ELb0ELb0EEENS1_21CollectiveEpilogueFwdINS6_IJSA_SB_SA_EEES9_NS_10bfloat16_tESF_Li256ELb1ELb1ELb0ELb1EEENS1_36VarlenDynamicPersistentTileSchedulerILi128ELi128ELi256ELi128ELb0ELb1ELb1ELb0ELb1ELb1EEEEEEEEEvNT_6ParamsE,"a",@progbits
	.sectionflags	@""
	.align	4
.nv.constant0._ZN7cutlass13device_kernelIN5flash11enable_sm90INS1_16FlashAttnFwdSm90INS1_25CollectiveMainloopFwdSm90ILi2EN4cute5tupleIJNS5_1CILi1EEES8_S8_EEENS6_IJNS7_ILi128EEESA_NS7_ILi256EEEEEELi256ENS_12float_e4m3_tEfNS_4arch4Sm90ELb0ELb0ELb1ELb1ELb0ELb1ELb0ELb1ELb1ELb1ELb0ELb0EEENS1_21CollectiveEpilogueFwdINS6_IJSA_SB_SA_EEES9_NS_10bfloat16_tESF_Li256ELb1ELb1ELb0ELb1EEENS1_36VarlenDynamicPersistentTileSchedulerILi128ELi128ELi256ELi128ELb0ELb1ELb1ELb0ELb1ELb1EEEEEEEEEvNT_6ParamsE:
	.zero		3328


//--------------------- .nv.constant0._ZN7cutlass13device_kernelIN5flash11enable_sm90INS1_16FlashAttnFwdSm90INS1_25CollectiveMainloopFwdSm90ILi2EN4cute5tupleIJNS5_1CILi1EEES8_S8_EEENS6_IJNS7_ILi128EEENS7_ILi64EEENS7_ILi256EEEEEELi256ENS_12float_e4m3_tEfNS_4arch4Sm90ELb0ELb1ELb1ELb0ELb0ELb0ELb0ELb1ELb1ELb1ELb0ELb0EEENS1_21CollectiveEpilogueFwdINS6_IJSA_SC_SB_EEES9_NS_10bfloat16_tESG_Li256ELb0ELb1ELb0ELb1EEENS1_30DynamicPersistentTileSchedulerILi256ELi128ELb0ELb1ELb1EEEEEEEEEvNT_6ParamsE --------------------------
	.section	.nv.constant0._ZN7cutlass13device_kernelIN5flash11enable_sm90INS1_16FlashAttnFwdSm90INS1_25CollectiveMainloopFwdSm90ILi2EN4cute5tupleIJNS5_1CILi1EEES8_S8_EEENS6_IJNS7_ILi128EEENS7_ILi64EEENS7_ILi256EEEEEELi256ENS_12float_e4m3_tEfNS_4arch4Sm90ELb0ELb1ELb1ELb0ELb0ELb0ELb0ELb1ELb1ELb1ELb0ELb0EEENS1_21CollectiveEpilogueFwdINS6_IJSA_SC_SB_EEES9_NS_10bfloat16_tESG_Li256ELb0ELb1ELb0ELb1EEENS1_30DynamicPersistentTileSchedulerILi256ELi128ELb0ELb1ELb1EEEEEEEEEvNT_6ParamsE,"a",@progbits
	.sectionflags	@""
	.align	4
.nv.constant0._ZN7cutlass13device_kernelIN5flash11enable_sm90INS1_16FlashAttnFwdSm90INS1_25CollectiveMainloopFwdSm90ILi2EN4cute5tupleIJNS5_1CILi1EEES8_S8_EEENS6_IJNS7_ILi128EEENS7_ILi64EEENS7_ILi256EEEEEELi256ENS_12float_e4m3_tEfNS_4arch4Sm90ELb0ELb1ELb1ELb0ELb0ELb0ELb0ELb1ELb1ELb1ELb0ELb0EEENS1_21CollectiveEpilogueFwdINS6_IJSA_SC_SB_EEES9_NS_10bfloat16_tESG_Li256ELb0ELb1ELb0ELb1EEENS1_30DynamicPersistentTileSchedulerILi256ELi128ELb0ELb1ELb1EEEEEEEEEvNT_6ParamsE:
	.zero		3328


//--------------------- .nv.constant0._ZN7cutlass13device_kernelIN5flash11enable_sm90INS1_16FlashAttnFwdSm90INS1_25CollectiveMainloopFwdSm90ILi2EN4cute5tupleIJNS5_1CILi1EEES8_S8_EEENS6_IJNS7_ILi128EEENS7_ILi64EEENS7_ILi256EEEEEELi256ENS_12float_e4m3_tEfNS_4arch4Sm90ELb0ELb1ELb1ELb1ELb0ELb0ELb0ELb1ELb1ELb1ELb0ELb0EEENS1_21CollectiveEpilogueFwdINS6_IJSA_SC_SB_EEES9_NS_10bfloat16_tESG_Li256ELb1ELb1ELb0ELb1EEENS1_36VarlenDynamicPersistentTileSchedulerILi128ELi64ELi256ELi128ELb0ELb1ELb1ELb1ELb0ELb1EEEEEEEEEvNT_6ParamsE --------------------------
	.section	.nv.constant0._ZN7cutlass13device_kernelIN5flash11enable_sm90INS1_16FlashAttnFwdSm90INS1_25CollectiveMainloopFwdSm90ILi2EN4cute5tupleIJNS5_1CILi1EEES8_S8_EEENS6_IJNS7_ILi128EEENS7_ILi64EEENS7_ILi256EEEEEELi256ENS_12float_e4m3_tEfNS_4arch4Sm90ELb0ELb1ELb1ELb1ELb0ELb0ELb0ELb1ELb1ELb1ELb0ELb0EEENS1_21CollectiveEpilogueFwdINS6_IJSA_SC_SB_EEES9_NS_10bfloat16_tESG_Li256ELb1ELb1ELb0ELb1EEENS1_36VarlenDynamicPersistentTileSchedulerILi128ELi64ELi256ELi128ELb0ELb1ELb1ELb1ELb0ELb1EEEEEEEEEvNT_6ParamsE,"a",@progbits
	.sectionflags	@""
	.align	4
.nv.constant0._ZN7cutlass13device_kernelIN5flash11enable_sm90INS1_16FlashAttnFwdSm90INS1_25CollectiveMainloopFwdSm90ILi2EN4cute5tupleIJNS5_1CILi1EEES8_S8_EEENS6_IJNS7_ILi128EEENS7_ILi64EEENS7_ILi256EEEEEELi256ENS_12float_e4m3_tEfNS_4arch4Sm90ELb0ELb1ELb1ELb1ELb0ELb0ELb0ELb1ELb1ELb1ELb0ELb0EEENS1_21CollectiveEpilogueFwdINS6_IJSA_SC_SB_EEES9_NS_10bfloat16_tESG_Li256ELb1ELb1ELb0ELb1EEENS1_36VarlenDynamicPersistentTileSchedulerILi128ELi64ELi256ELi128ELb0ELb1ELb1ELb1ELb0ELb1EEEEEEEEEvNT_6ParamsE:
	.zero		3328


//--------------------- .nv.constant0._ZN7cutlass13device_kernelIN5flash11enable_sm90INS1_16FlashAttnFwdSm90INS1_25CollectiveMainloopFwdSm90ILi2EN4cute5tupleIJNS5_1CILi1EEES8_S8_EEENS6_IJNS7_ILi128EEENS7_ILi64EEENS7_ILi256EEEEEELi256ENS_12float_e4m3_tEfNS_4arch4Sm90ELb0ELb1ELb1ELb1ELb0ELb1ELb0ELb1ELb1ELb1ELb0ELb0EEENS1_21CollectiveEpilogueFwdINS6_IJSA_SC_SB_EEES9_NS_10bfloat16_tESG_Li256ELb1ELb1ELb0ELb1EEENS1_36VarlenDynamicPersistentTileSchedulerILi128ELi64ELi256ELi128ELb0ELb1ELb1ELb1ELb0ELb1EEEEEEEEEvNT_6ParamsE --------------------------
	.section	.nv.constant0._ZN7cutlass13device_kernelIN5flash11enable_sm90INS1_16FlashAttnFwdSm90INS1_25CollectiveMainloopFwdSm90ILi2EN4cute5tupleIJNS5_1CILi1EEES8_S8_EEENS6_IJNS7_ILi128EEENS7_ILi64EEENS7_ILi256EEEEEELi256ENS_12float_e4m3_tEfNS_4arch4Sm90ELb0ELb1ELb1ELb1ELb0ELb1ELb0ELb1ELb1ELb1ELb0ELb0EEENS1_21CollectiveEpilogueFwdINS6_IJSA_SC_SB_EEES9_NS_10bfloat16_tESG_Li256ELb1ELb1ELb0ELb1EEENS1_36VarlenDynamicPersistentTileSchedulerILi128ELi64ELi256ELi128ELb0ELb1ELb1ELb1ELb0ELb1EEEEEEEEEvNT_6ParamsE,"a",@progbits
	.sectionflags	@""
	.align	4
.nv.constant0._ZN7cutlass13device_kernelIN5flash11enable_sm90INS1_16FlashAttnFwdSm90INS1_25CollectiveMainloopFwdSm90ILi2EN4cute5tupleIJNS5_1CILi1EEES8_S8_EEENS6_IJNS7_ILi128EEENS7_ILi64EEENS7_ILi256EEEEEELi256ENS_12float_e4m3_tEfNS_4arch4Sm90ELb0ELb1ELb1ELb1ELb0ELb1ELb0ELb1ELb1ELb1ELb0ELb0EEENS1_21CollectiveEpilogueFwdINS6_IJSA_SC_SB_EEES9_NS_10bfloat16_tESG_Li256ELb1ELb1ELb0ELb1EEENS1_36VarlenDynamicPersistentTileSchedulerILi128ELi64ELi256ELi128ELb0ELb1ELb1ELb1ELb0ELb1EEEEEEEEEvNT_6ParamsE:
	.zero		3328


//--------------------- .nv.constant0._ZN7cutlass13device_kernelIN5flash11enable_sm90INS1_16FlashAttnFwdSm90INS1_25CollectiveMainloopFwdSm90ILi2EN4cute5tupleIJNS5_1CILi1EEES8_S8_EEENS6_IJNS7_ILi128EEESA_NS7_ILi256EEEEEELi256ENS_12float_e4m3_tEfNS_4arch4Sm90ELb1ELb0ELb1ELb0ELb0ELb0ELb0ELb1ELb1ELb1ELb0ELb0EEENS1_21CollectiveEpilogueFwdINS6_IJSA_SB_SA_EEES9_NS_10bfloat16_tESF_Li256ELb0ELb1ELb0ELb1EEENS1_30DynamicPersistentTileSchedulerILi256ELi128ELb0ELb1ELb1EEEEEEEEEvNT_6ParamsE --------------------------
	.section	.nv.constant0._ZN7cutlass13device_kernelIN5flash11enable_sm90INS1_16FlashAttnFwdSm90INS1_25CollectiveMainloopFwdSm90ILi2EN4cute5tupleIJNS5_1CILi1EEES8_S8_EEENS6_IJNS7_ILi128EEESA_NS7_ILi256EEEEEELi256ENS_12float_e4m3_tEfNS_4arch4Sm90ELb1ELb0ELb1ELb0ELb0ELb0ELb0ELb1ELb1ELb1ELb0ELb0EEENS1_21CollectiveEpilogueFwdINS6_IJSA_SB_SA_EEES9_NS_10bfloat16_tESF_Li256ELb0ELb1ELb0ELb1EEENS1_30DynamicPersistentTileSchedulerILi256ELi128ELb0ELb1ELb1EEEEEEEEEvNT_6ParamsE,"a",@progbits
	.sectionflags	@""
	.align	4
.nv.constant0._ZN7cutlass13device_kernelIN5flash11enable_sm90INS1_16FlashAttnFwdSm90INS1_25CollectiveMainloopFwdSm90ILi2EN4cute5tupleIJNS5_1CILi1EEES8_S8_EEENS6_IJNS7_ILi128EEESA_NS7_ILi256EEEEEELi256ENS_12float_e4m3_tEfNS_4arch4Sm90ELb1ELb0ELb1ELb0ELb0ELb0ELb0ELb1ELb1ELb1ELb0ELb0EEENS1_21CollectiveEpilogueFwdINS6_IJSA_SB_SA_EEES9_NS_10bfloat16_tESF_Li256ELb0ELb1ELb0ELb1EEENS1_30DynamicPersistentTileSchedulerILi256ELi128ELb0ELb1ELb1EEEEEEEEEvNT_6ParamsE:
	.zero		3328


//--------------------- .nv.constant0._ZN7cutlass13device_kernelIN5flash11enable_sm90INS1_16FlashAttnFwdSm90INS1_25CollectiveMainloopFwdSm90ILi2EN4cute5tupleIJNS5_1CILi1EEES8_S8_EEENS6_IJNS7_ILi128EEESA_NS7_ILi256EEEEEELi256ENS_12float_e4m3_tEfNS_4arch4Sm90ELb1ELb0ELb1ELb1ELb0ELb0ELb0ELb1ELb1ELb1ELb0ELb0EEENS1_21CollectiveEpilogueFwdINS6_IJSA_SB_SA_EEES9_NS_10bfloat16_tESF_Li256ELb1ELb1ELb0ELb1EEENS1_36VarlenDynamicPersistentTileSchedulerILi128ELi128ELi256ELi128ELb0ELb1ELb1ELb1ELb1ELb1EEEEEEEEEvNT_6ParamsE --------------------------
	.section	.nv.constant0._ZN7cutlass13device_kernelIN5flash11enable_sm90INS1_16FlashAttnFwdSm90INS1_25CollectiveMainloopFwdSm90ILi2EN4cute5tupleIJNS5_1CILi1EEES8_S8_EEENS6_IJNS7_ILi128EEESA_NS7_ILi256EEEEEELi256ENS_12float_e4m3_tEfNS_4arch4Sm90ELb1ELb0ELb1ELb1ELb0ELb0ELb0ELb1ELb1ELb1ELb0ELb0EEENS1_21CollectiveEpilogueFwdINS6_IJSA_SB_SA_EEES9_NS_10bfloat16_tESF_Li256ELb1ELb1ELb0ELb1EEENS1_36VarlenDynamicPersistentTileSchedulerILi128ELi128ELi256ELi128ELb0ELb1ELb1ELb1ELb1ELb1EEEEEEEEEvNT_6ParamsE,"a",@progbits
	.sectionflags	@""
	.align	4
.nv.constant0._ZN7cutlass13device_kernelIN5flash11enable_sm90INS1_16FlashAttnFwdSm90INS1_25CollectiveMainloopFwdSm90ILi2EN4cute5tupleIJNS5_1CILi1EEES8_S8_EEENS6_IJNS7_ILi128EEESA_NS7_ILi256EEEEEELi256ENS_12float_e4m3_tEfNS_4arch4Sm90ELb1ELb0ELb1ELb1ELb0ELb0ELb0ELb1ELb1ELb1ELb0ELb0EEENS1_21CollectiveEpilogueFwdINS6_IJSA_SB_SA_EEES9_NS_10bfloat16_tESF_Li256ELb1ELb1ELb0ELb1EEENS1_36VarlenDynamicPersistentTileSchedulerILi128ELi128ELi256ELi128ELb0ELb1ELb1ELb1ELb1ELb1EEEEEEEEEvNT_6ParamsE:
	.zero		3328


//--------------------- .nv.constant0._ZN7cutlass13device_kernelIN5flash11enable_sm90INS1_16FlashAttnFwdSm90INS1_25CollectiveMainloopFwdSm90ILi2EN4cute5tupleIJNS5_1CILi1EEES8_S8_EEENS6_IJNS7_ILi128EEESA_NS7_ILi256EEEEEELi256ENS_12float_e4m3_tEfNS_4arch4Sm90ELb1ELb0ELb1ELb1ELb0ELb1ELb0ELb1ELb1ELb1ELb0ELb0EEENS1_21CollectiveEpilogueFwdINS6_IJSA_SB_SA_EEES9_NS_10bfloat16_tESF_Li256ELb1ELb1ELb0ELb1EEENS1_36VarlenDynamicPersistentTileSchedulerILi128ELi128ELi256ELi128ELb0ELb1ELb1ELb1ELb1ELb1EEEEEEEEEvNT_6ParamsE --------------------------
	.section	.nv.constant0._ZN7cutlass13device_kernelIN5flash11enable_sm90INS1_16FlashAttnFwdSm90INS1_25CollectiveMainloopFwdSm90ILi2EN4cute5tupleIJNS5_1CILi1EEES8_S8_EEENS6_IJNS7_ILi128EEESA_NS7_ILi256EEEEEELi256ENS_12float_e4m3_tEfNS_4arch4Sm90ELb1ELb0ELb1ELb1ELb0ELb1ELb0ELb1ELb1ELb1ELb0ELb0EEENS1_21CollectiveEpilogueFwdINS6_IJSA_SB_SA_EEES9_NS_10bfloat16_tESF_Li256ELb1ELb1ELb0ELb1EEENS1_36VarlenDynamicPersistentTileSchedulerILi128ELi128ELi256ELi128ELb0ELb1ELb1ELb1ELb1ELb1EEEEEEEEEvNT_6ParamsE,"a",@progbits
	.sectionflags	@""
	.align	4
.nv.constant0._ZN7cutlass13device_kernelIN5flash11enable_sm90INS1_16FlashAttnFwdSm90INS1_25CollectiveMainloopFwdSm90ILi2EN4cute5tupleIJNS5_1CILi1EEES8_S8_EEENS6_IJNS7_ILi128EEESA_NS7_ILi256EEEEEELi256ENS_12float_e4m3_tEfNS_4arch4Sm90ELb1ELb0ELb1ELb1ELb0ELb1ELb0ELb1ELb1ELb1ELb0ELb0EEENS1_21CollectiveEpilogueFwdINS6_IJSA_SB_SA_EEES9_NS_10bfloat16_tESF_Li256ELb1ELb1ELb0ELb1EEENS1_36VarlenDynamicPersistentTileSchedulerILi128ELi128ELi256ELi128ELb0ELb1ELb1ELb1ELb1ELb1EEEEEEEEEvNT_6ParamsE:
	.zero		3328


//--------------------- .nv.constant0._ZN7cutlass13device_kernelIN5flash11enable_sm90INS1_16FlashAttnFwdSm90INS1_25CollectiveMainloopFwdSm90ILi2EN4cute5tupleIJNS5_1CILi1EEES8_S8_EEENS6_IJNS7_ILi128EEENS7_ILi160EEENS7_ILi192EEEEEELi192ENS_12float_e4m3_tEfNS_4arch4Sm90ELb0ELb0ELb1ELb0ELb0ELb0ELb0ELb1ELb1ELb1ELb0ELb0EEENS1_21CollectiveEpilogueFwdINS6_IJSA_SC_SB_EEES9_NS_10bfloat16_tESG_Li256ELb0ELb1ELb0ELb1EEENS1_29StaticPersistentTileSchedulerILb0EEEEEEEEEvNT_6ParamsE --------------------------
	.section	.nv.constant0._ZN7cutlass13device_kernelIN5flash11enable_sm90INS1_16FlashAttnFwdSm90INS1_25CollectiveMainloopFwdSm90ILi2EN4cute5tupleIJNS5_1CILi1EEES8_S8_EEENS6_IJNS7_ILi128EEENS7_ILi160EEENS7_ILi192EEEEEELi192ENS_12float_e4m3_tEfNS_4arch4Sm90ELb0ELb0ELb1ELb0ELb0ELb0ELb0ELb1ELb1ELb1ELb0ELb0EEENS1_21CollectiveEpilogueFwdINS6_IJSA_SC_SB_EEES9_NS_10bfloat16_tESG_Li256ELb0ELb1ELb0ELb1EEENS1_29StaticPersistentTileSchedulerILb0EEEEEEEEEvNT_6ParamsE,"a",@progbits
	.sectionflags	@""
	.align	4
.nv.constant0._ZN7cutlass13device_kernelIN5flash11enable_sm90INS1_16FlashAttnFwdSm90INS1_25CollectiveMainloopFwdSm90ILi2EN4cute5tupleIJNS5_1CILi1EEES8_S8_EEENS6_IJNS7_ILi128EEENS7_ILi160EEENS7_ILi192EEEEEELi192ENS_12float_e4m3_tEfNS_4arch4Sm90ELb0ELb0ELb1ELb0ELb0ELb0ELb0ELb1ELb1ELb1ELb0ELb0EEENS1_21CollectiveEpilogueFwdINS6_IJSA_SC_SB_EEES9_NS_10bfloat16_tESG_Li256ELb0ELb1ELb0ELb1EEENS1_29StaticPersistentTileSchedulerILb0EEEEEEEEEvNT_6ParamsE:
	.zero		3200


//--------------------- .nv.constant0._ZN7cutlass13device_kernelIN5flash11enable_sm90INS1_16FlashAttnFwdSm90INS1_25CollectiveMainloopFwdSm90ILi2EN4cute5tupleIJNS5_1CILi2EEENS7_ILi1EEES9_EEENS6_IJNS7_ILi128EEENS7_ILi160EEENS7_ILi192EEEEEELi192ENS_12float_e4m3_tEfNS_4arch4Sm90ELb0ELb0ELb1ELb0ELb0ELb0ELb0ELb1ELb1ELb1ELb0ELb0EEENS1_21CollectiveEpilogueFwdINS6_IJSB_SD_SC_EEESA_NS_10bfloat16_tESH_Li256ELb0ELb1ELb0ELb1EEENS1_29StaticPersistentTileSchedulerILb0EEEEEEEEEvNT_6ParamsE --------------------------
	.section	.nv.constant0._ZN7cutlass13device_kernelIN5flash11enable_sm90INS1_16FlashAttnFwdSm90INS1_25CollectiveMainloopFwdSm90ILi2EN4cute5tupleIJNS5_1CILi2EEENS7_ILi1EEES9_EEENS6_IJNS7_ILi128EEENS7_ILi160EEENS7_ILi192EEEEEELi192ENS_12float_e4m3_tEfNS_4arch4Sm90ELb0ELb0ELb1ELb0ELb0ELb0ELb0ELb1ELb1ELb1ELb0ELb0EEENS1_21CollectiveEpilogueFwdINS6_IJSB_SD_SC_EEESA_NS_10bfloat16_tESH_Li256ELb0ELb1ELb0ELb1EEENS1_29StaticPersistentTileSchedulerILb0EEEEEEEEEvNT_6ParamsE,"a",@progbits
	.sectionflags	@""
	.align	4
.nv.constant0._ZN7cutlass13device_kernelIN5flash11enable_sm90INS1_16FlashAttnFwdSm90INS1_25CollectiveMainloopFwdSm90ILi2EN4cute5tupleIJNS5_1CILi2EEENS7_ILi1EEES9_EEENS6_IJNS7_ILi128EEENS7_ILi160EEENS7_ILi192EEEEEELi192ENS_12float_e4m3_tEfNS_4arch4Sm90ELb0ELb0ELb1ELb0ELb0ELb0ELb0ELb1ELb1ELb1ELb0ELb0EEENS1_21CollectiveEpilogueFwdINS6_IJSB_SD_SC_EEESA_NS_10bfloat16_tESH_Li256ELb0ELb1ELb0ELb1EEENS1_29StaticPersistentTileSchedulerILb0EEEEEEEEEvNT_6ParamsE:
	.zero		3200


//--------------------- .nv.constant0._ZN7cutlass13device_kernelIN5flash11enable_sm90INS1_16FlashAttnFwdSm90INS1_25CollectiveMainloopFwdSm90ILi2EN4cute5tupleIJNS5_1CILi1EEES8_S8_EEENS6_IJNS7_ILi128EEENS7_ILi160EEENS7_ILi192EEEEEELi192ENS_12float_e4m3_tEfNS_4arch4Sm90ELb0ELb0ELb1ELb1ELb0ELb0ELb0ELb1ELb1ELb1ELb0ELb0EEENS1_21CollectiveEpilogueFwdINS6_IJSA_SC_SB_EEES9_NS_10bfloat16_tESG_Li256ELb1ELb1ELb0ELb1EEENS1_36VarlenDynamicPersistentTileSchedulerILi128ELi160ELi256ELi128ELb0ELb1ELb1ELb0ELb1ELb1EEEEEEEEEvNT_6ParamsE --------------------------
	.section	.nv.constant0._ZN7cutlass13device_kernelIN5flash11enable_sm90INS1_16FlashAttnFwdSm90INS1_25CollectiveMainloopFwdSm90ILi2EN4cute5tupleIJNS5_1CILi1EEES8_S8_EEENS6_IJNS7_ILi128EEENS7_ILi160EEENS7_ILi192EEEEEELi192ENS_12float_e4m3_tEfNS_4arch4Sm90ELb0ELb0ELb1ELb1ELb0ELb0ELb0ELb1ELb1ELb1ELb0ELb0EEENS1_21CollectiveEpilogueFwdINS6_IJSA_SC_SB_EEES9_NS_10bfloat16_tESG_Li256ELb1ELb1ELb0ELb1EEENS1_36VarlenDynamicPersistentTileSchedulerILi128ELi160ELi256ELi128ELb0ELb1ELb1ELb0ELb1ELb1EEEEEEEEEvNT_6ParamsE,"a",@progbits
	.sectionflags	@""
	.align	4
.nv.constant0._ZN7cutlass13device_kernelIN5flash11enable_sm90INS1_16FlashAttnFwdSm90INS1_25CollectiveMainloopFwdSm90ILi2EN4cute5tupleIJNS5_1CILi1EEES8_S8_EEENS6_IJNS7_ILi128EEENS7_ILi160EEENS7_ILi192EEEEEELi192ENS_12float_e4m3_tEfNS_4arch4Sm90ELb0ELb0ELb1ELb1ELb0ELb0ELb0ELb1ELb1ELb1ELb0ELb0EEENS1_21CollectiveEpilogueFwdINS6_IJSA_SC_SB_EEES9_NS_10bfloat16_tESG_Li256ELb1ELb1ELb0ELb1EEENS1_36VarlenDynamicPersistentTileSchedulerILi128ELi160ELi256ELi128ELb0ELb1ELb1ELb0ELb1ELb1EEEEEEEEEvNT_6ParamsE:
	.zero		3328


//--------------------- .nv.constant0._ZN7cutlass13device_kernelIN5flash11enable_sm90INS1_16FlashAttnFwdSm90INS1_25CollectiveMainloopFwdSm90ILi2EN4cute5tupleIJNS5_1CILi1EEES8_S8_EEENS6_IJNS7_ILi128EEENS7_ILi160EEENS7_ILi192EEEEEELi192ENS_12float_e4m3_tEfNS_4arch4Sm90ELb0ELb0ELb1ELb1ELb0ELb1ELb0ELb1ELb1ELb1ELb0ELb0EEENS1_21CollectiveEpilogueFwdINS6_IJSA_SC_SB_EEES9_NS_10bfloat16_tESG_Li256ELb1ELb1ELb0ELb1EEENS1_36VarlenDynamicPersistentTileSchedulerILi128ELi160ELi256ELi128ELb0ELb1ELb1ELb0ELb1ELb1EEEEEEEEEvNT_6ParamsE --------------------------
	.section	.nv.constant0._ZN7cutlass13device_kernelIN5flash11enable_sm90INS1_16FlashAttnFwdSm90INS1_25CollectiveMainloopFwdSm90ILi2EN4cute5tupleIJNS5_1CILi1EEES8_S8_EEENS6_IJNS7_ILi128EEENS7_ILi160EEENS7_ILi192EEEEEELi192ENS_12float_e4m3_tEfNS_4arch4Sm90ELb0ELb0ELb1ELb1ELb0ELb1ELb0ELb1ELb1ELb1ELb0ELb0EEENS1_21CollectiveEpilogueFwdINS6_IJSA_SC_SB_EEES9_NS_10bfloat16_tESG_Li256ELb1ELb1ELb0ELb1EEENS1_36VarlenDynamicPersistentTileSchedulerILi128ELi160ELi256ELi128ELb0ELb1ELb1ELb0ELb1ELb1EEEEEEEEEvNT_6ParamsE,"a",@progbits
	.sectionflags	@""
	.align	4
.nv.constant0._ZN7cutlass13device_kernelIN5flash11enable_sm90INS1_16FlashAttnFwdSm90INS1_25CollectiveMainloopFwdSm90ILi2EN4cute5tupleIJNS5_1CILi1EEES8_S8_EEENS6_IJNS7_ILi128EEENS7_ILi160EEENS7_ILi192EEEEEELi192ENS_12float_e4m3_tEfNS_4arch4Sm90ELb0ELb0ELb1ELb1ELb0ELb1ELb0ELb1ELb1ELb1ELb0ELb0EEENS1_21CollectiveEpilogueFwdINS6_IJSA_SC_SB_EEES9_NS_10bfloat16_tESG_Li256ELb1ELb1ELb0ELb1EEENS1_36VarlenDynamicPersistentTileSchedulerILi128ELi160ELi256ELi128ELb0ELb1ELb1ELb0ELb1ELb1EEEEEEEEEvNT_6ParamsE:
	.zero		3328


//--------------------- .nv.constant0._ZN7cutlass13device_kernelIN5flash11enable_sm90INS1_16FlashAttnFwdSm90INS1_25CollectiveMainloopFwdSm90ILi2EN4cute5tupleIJNS5_1CILi1EEES8_S8_EEENS6_IJNS7_ILi128EEESA_NS7_ILi192EEEEEELi192ENS_12float_e4m3_tEfNS_4arch4Sm90ELb0ELb1ELb1ELb0ELb0ELb0ELb0ELb1ELb1ELb1ELb0ELb0EEENS1_21CollectiveEpilogueFwdINS6_IJSA_SB_SA_EEES9_NS_10bfloat16_tESF_Li256ELb0ELb1ELb0ELb1EEENS1_30DynamicPersistentTileSchedulerILi256ELi128ELb0ELb1ELb1EEEEEEEEEvNT_6ParamsE --------------------------
	.section	.nv.constant0._ZN7cutlass13device_kernelIN5flash11enable_sm90INS1_16FlashAttnFwdSm90INS1_25CollectiveMainloopFwdSm90ILi2EN4cute5tupleIJNS5_1CILi1EEES8_S8_EEENS6_IJNS7_ILi128EEESA_NS7_ILi192EEEEEELi192ENS_12float_e4m3_tEfNS_4arch4Sm90ELb0ELb1ELb1ELb0ELb0ELb0ELb0ELb1ELb1ELb1ELb0ELb0EEENS1_21CollectiveEpilogueFwdINS6_IJSA_SB_SA_EEES9_NS_10bfloat16_tESF_Li256ELb0ELb1ELb0ELb1EEENS1_30DynamicPersistentTileSchedulerILi256ELi128ELb0ELb1ELb1EEEEEEEEEvNT_6ParamsE,"a",@progbits
	.sectionflags	@""
	.align	4
.nv.constant0._ZN7cutlass13device_kernelIN5flash11enable_sm90INS1_16FlashAttnFwdSm90INS1_25CollectiveMainloopFwdSm90ILi2EN4cute5tupleIJNS5_1CILi1EEES8_S8_EEENS6_IJNS7_ILi128EEESA_NS7_ILi192EEEEEELi192ENS_12float_e4m3_tEfNS_4arch4Sm90ELb0ELb1ELb1ELb0ELb0ELb0ELb0ELb1ELb1ELb1ELb0ELb0EEENS1_21CollectiveEpilogueFwdINS6_IJSA_SB_SA_EEES9_NS_10bfloat16_tESF_Li256ELb0ELb1ELb0ELb1EEENS1_30DynamicPersistentTileSchedulerILi256ELi128ELb0ELb1ELb1EEEEEEEEEvNT_6ParamsE:
	.zero		3328


//--------------------- .nv.constant0._ZN7cutlass13device_kernelIN5flash11enable_sm90INS1_16FlashAttnFwdSm90INS1_25CollectiveMainloopFwdSm90ILi2EN4cute5tupleIJNS5_1CILi1EEES8_S8_EEENS6_IJNS7_ILi128EEESA_NS7_ILi192EEEEEELi192ENS_12float_e4m3_tEfNS_4arch4Sm90ELb0ELb1ELb1ELb1ELb0ELb0ELb0ELb1ELb1ELb1ELb0ELb0EEENS1_21CollectiveEpilogueFwdINS6_IJSA_SB_SA_EEES9_NS_10bfloat16_tESF_Li256ELb1ELb1ELb0ELb1EEENS1_36VarlenDynamicPersistentTileSchedulerILi128ELi128ELi256ELi128ELb0ELb1ELb1ELb1ELb0ELb1EEEEEEEEEvNT_6ParamsE --------------------------
	.section	.nv.constant0._ZN7cutlass13device_kernelIN5flash11enable_sm90INS1_16FlashAttnFwdSm90INS1_25CollectiveMainloopFwdSm90ILi2EN4cute5tupleIJNS5_1CILi1EEES8_S8_EEENS6_IJNS7_ILi128EEESA_NS7_ILi192EEEEEELi192ENS_12float_e4m3_tEfNS_4arch4Sm90ELb0ELb1ELb1ELb1ELb0ELb0ELb0ELb1ELb1ELb1ELb0ELb0EEENS1_21CollectiveEpilogueFwdINS6_IJSA_SB_SA_EEES9_NS_10bfloat16_tESF_Li256ELb1ELb1ELb0ELb1EEENS1_36VarlenDynamicPersistentTileSchedulerILi128ELi128ELi256ELi128ELb0ELb1ELb1ELb1ELb0ELb1EEEEEEEEEvNT_6ParamsE,"a",@progbits
	.sectionflags	@""
	.align	4
.nv.constant0._ZN7cutlass13device_kernelIN5flash11enable_sm90INS1_16FlashAttnFwdSm90INS1_25CollectiveMainloopFwdSm90ILi2EN4cute5tupleIJNS5_1CILi1EEES8_S8_EEENS6_IJNS7_ILi128EEESA_NS7_ILi192EEEEEELi192ENS_12float_e4m3_tEfNS_4arch4Sm90ELb0ELb1ELb1ELb1ELb0ELb0ELb0ELb1ELb1ELb1ELb0ELb0EEENS1_21CollectiveEpilogueFwdINS6_IJSA_SB_SA_EEES9_NS_10bfloat16_tESF_Li256ELb1ELb1ELb0ELb1EEENS1_36VarlenDynamicPersistentTileSchedulerILi128ELi128ELi256ELi128ELb0ELb1ELb1ELb1ELb0ELb1EEEEEEEEEvNT_6ParamsE:
	.zero		3328


//--------------------- .nv.constant0._ZN7cutlass13device_kernelIN5flash11enable_sm90INS1_16FlashAttnFwdSm90INS1_25CollectiveMainloopFwdSm90ILi2EN4cute5tupleIJNS5_1CILi1EEES8_S8_EEENS6_IJNS7_ILi128EEESA_NS7_ILi192EEEEEELi192ENS_12float_e4m3_tEfNS_4arch4Sm90ELb0ELb1ELb1ELb1ELb0ELb1ELb0ELb1ELb1ELb1ELb0ELb0EEENS1_21CollectiveEpilogueFwdINS6_IJSA_SB_SA_EEES9_NS_10bfloat16_tESF_Li256ELb1ELb1ELb0ELb1EEENS1_36VarlenDynamicPersistentTileSchedulerILi128ELi128ELi256ELi128ELb0ELb1ELb1ELb1ELb0ELb1EEEEEEEEEvNT_6ParamsE --------------------------
	.section	.nv.constant0._ZN7cutlass13device_kernelIN5flash11enable_sm90INS1_16FlashAttnFwdSm90INS1_25CollectiveMainloopFwdSm90ILi2EN4cute5tupleIJNS5_1CILi1EEES8_S8_EEENS6_IJNS7_ILi128EEESA_NS7_ILi192EEEEEELi192ENS_12float_e4m3_tEfNS_4arch4Sm90ELb0ELb1ELb1ELb1ELb0ELb1ELb0ELb1ELb1ELb1ELb0ELb0EEENS1_21CollectiveEpilogueFwdINS6_IJSA_SB_SA_EEES9_NS_10bfloat16_tESF_Li256ELb1ELb1ELb0ELb1EEENS1_36VarlenDynamicPersistentTileSchedulerILi128ELi128ELi256ELi128ELb0ELb1ELb1ELb1ELb0ELb1EEEEEEEEEvNT_6ParamsE,"a",@progbits
	.sectionflags	@""
	.align	4
.nv.constant0._ZN7cutlass13device_kernelIN5flash11enable_sm90INS1_16FlashAttnFwdSm90INS1_25CollectiveMainloopFwdSm90ILi2EN4cute5tupleIJNS5_1CILi1EEES8_S8_EEENS6_IJNS7_ILi128EEESA_NS7_ILi192EEEEEELi192ENS_12float_e4m3_tEfNS_4arch4Sm90ELb0ELb1ELb1ELb1ELb0ELb1ELb0ELb1ELb1ELb1ELb0ELb0EEENS1_21CollectiveEpilogueFwdINS6_IJSA_SB_SA_EEES9_NS_10bfloat16_tESF_Li256ELb1ELb1ELb0ELb1EEENS1_36VarlenDynamicPersistentTileSchedulerILi128ELi128ELi256ELi128ELb0ELb1ELb1ELb1ELb0ELb1EEEEEEEEEvNT_6ParamsE:
	.zero		3328


//--------------------- .nv.constant0._ZN7cutlass13device_kernelIN5flash11enable_sm90INS1_16FlashAttnFwdSm90INS1_25CollectiveMainloopFwdSm90ILi2EN4cute5tupleIJNS5_1CILi1EEES8_S8_EEENS6_IJNS7_ILi128EEENS7_ILi160EEENS7_ILi192EEEEEELi192ENS_12float_e4m3_tEfNS_4arch4Sm90ELb1ELb0ELb1ELb0ELb0ELb0ELb0ELb1ELb1ELb1ELb0ELb0EEENS1_21CollectiveEpilogueFwdINS6_IJSA_SC_SB_EEES9_NS_10bfloat16_tESG_Li256ELb0ELb1ELb0ELb1EEENS1_30DynamicPersistentTileSchedulerILi256ELi128ELb0ELb1ELb1EEEEEEEEEvNT_6ParamsE --------------------------
	.section	.nv.constant0._ZN7cutlass13device_kernelIN5flash11enable_sm90INS1_16FlashAttnFwdSm90INS1_25CollectiveMainloopFwdSm90ILi2EN4cute5tupleIJNS5_1CILi1EEES8_S8_EEENS6_IJNS7_ILi128EEENS7_ILi160EEENS7_ILi192EEEEEELi192ENS_12float_e4m3_tEfNS_4arch4Sm90ELb1ELb0ELb1ELb0ELb0ELb0ELb0ELb1ELb1ELb1ELb0ELb0EEENS1_21CollectiveEpilogueFwdINS6_IJSA_SC_SB_EEES9_NS_10bfloat16_tESG_Li256ELb0ELb1ELb0ELb1EEENS1_30DynamicPersistentTileSchedulerILi256ELi128ELb0ELb1ELb1EEEEEEEEEvNT_6ParamsE,"a",@progbits
	.sectionflags	@""
	.align	4
.nv.constant0._ZN7cutlass13device_kernelIN5flash11enable_sm90INS1_16FlashAttnFwdSm90INS1_25CollectiveMainloopFwdSm90ILi2EN4cute5tupleIJNS5_1CILi1EEES8_S8_EEENS6_IJNS7_ILi128EEENS7_ILi160EEENS7_ILi192EEEEEELi192ENS_12float_e4m3_tEfNS_4arch4Sm90ELb1ELb0ELb1ELb0ELb0ELb0ELb0ELb1ELb1ELb1ELb0ELb0EEENS1_21CollectiveEpilogueFwdINS6_IJSA_SC_SB_EEES9_NS_10bfloat16_tESG_Li256ELb0ELb1ELb0ELb1EEENS1_30DynamicPersistentTileSchedulerILi256ELi128ELb0ELb1ELb1EEEEEEEEEvNT_6ParamsE:
	.zero		3328


//--------------------- .nv.constant0._ZN7cutlass13device_kernelIN5flash11enable_sm90INS1_16FlashAttnFwdSm90INS1_25CollectiveMainloopFwdSm90ILi2EN4cute5tupleIJNS5_1CILi1EEES8_S8_EEENS6_IJNS7_ILi128EEENS7_ILi160EEENS7_ILi192EEEEEELi192ENS_12float_e4m3_tEfNS_4arch4Sm90ELb1ELb0ELb1ELb1ELb0ELb0ELb0ELb1ELb1ELb1ELb0ELb0EEENS1_21CollectiveEpilogueFwdINS6_IJSA_SC_SB_EEES9_NS_10bfloat16_tESG_Li256ELb1ELb1ELb0ELb1EEENS1_36VarlenDynamicPersistentTileSchedulerILi128ELi160ELi256ELi128ELb0ELb1ELb1ELb1ELb1ELb1EEEEEEEEEvNT_6ParamsE --------------------------
	.section	.nv.constant0._ZN7cutlass13device_kernelIN5flash11enable_sm90INS1_16FlashAttnFwdSm90INS1_25CollectiveMainloopFwdSm90ILi2EN4cute5tupleIJNS5_1CILi1EEES8_S8_EEENS6_IJNS7_ILi128EEENS7_ILi160EEENS7_ILi192EEEEEELi192ENS_12float_e4m3_tEfNS_4arch4Sm90ELb1ELb0ELb1ELb1ELb0ELb0ELb0ELb1ELb1ELb1ELb0ELb0EEENS1_21CollectiveEpilogueFwdINS6_IJSA_SC_SB_EEES9_NS_10bfloat16_tESG_Li256ELb1ELb1ELb0ELb1EEENS1_36VarlenDynamicPersistentTileSchedulerILi128ELi160ELi256ELi128ELb0ELb1ELb1ELb1ELb1ELb1EEEEEEEEEvNT_6ParamsE,"a",@progbits
	.sectionflags	@""
	.align	4
.nv.constant0._ZN7cutlass13device_kernelIN5flash11enable_sm90INS1_16FlashAttnFwdSm90INS1_25CollectiveMainloopFwdSm90ILi2EN4cute5tupleIJNS5_1CILi1EEES8_S8_EEENS6_IJNS7_ILi128EEENS7_ILi160EEENS7_ILi192EEEEEELi192ENS_12float_e4m3_tEfNS_4arch4Sm90ELb1ELb0ELb1ELb1ELb0ELb0ELb0ELb1ELb1ELb1ELb0ELb0EEENS1_21CollectiveEpilogueFwdINS6_IJSA_SC_SB_EEES9_NS_10bfloat16_tESG_Li256ELb1ELb1ELb0ELb1EEENS1_36VarlenDynamicPersistentTileSchedulerILi128ELi160ELi256ELi128ELb0ELb1ELb1ELb1ELb1ELb1EEEEEEEEEvNT_6ParamsE:
	.zero		3328


//--------------------- .nv.constant0._ZN7cutlass13device_kernelIN5flash11enable_sm90INS1_16FlashAttnFwdSm90INS1_25CollectiveMainloopFwdSm90ILi2EN4cute5tupleIJNS5_1CILi1EEES8_S8_EEENS6_IJNS7_ILi128EEENS7_ILi160EEENS7_ILi192EEEEEELi192ENS_12float_e4m3_tEfNS_4arch4Sm90ELb1ELb0ELb1ELb1ELb0ELb1ELb0ELb1ELb1ELb1ELb0ELb0EEENS1_21CollectiveEpilogueFwdINS6_IJSA_SC_SB_EEES9_NS_10bfloat16_tESG_Li256ELb1ELb1ELb0ELb1EEENS1_36VarlenDynamicPersistentTileSchedulerILi128ELi160ELi256ELi128ELb0ELb1ELb1ELb1ELb1ELb1EEEEEEEEEvNT_6ParamsE --------------------------
	.section	.nv.constant0._ZN7cutlass13device_kernelIN5flash11enable_sm90INS1_16FlashAttnFwdSm90INS1_25CollectiveMainloopFwdSm90ILi2EN4cute5tupleIJNS5_1CILi1EEES8_S8_EEENS6_IJNS7_ILi128EEENS7_ILi160EEENS7_ILi192EEEEEELi192ENS_12float_e4m3_tEfNS_4arch4Sm90ELb1ELb0ELb1ELb1ELb0ELb1ELb0ELb1ELb1ELb1ELb0ELb0EEENS1_21CollectiveEpilogueFwdINS6_IJSA_SC_SB_EEES9_NS_10bfloat16_tESG_Li256ELb1ELb1ELb0ELb1EEENS1_36VarlenDynamicPersistentTileSchedulerILi128ELi160ELi256ELi128ELb0ELb1ELb1ELb1ELb1ELb1EEEEEEEEEvNT_6ParamsE,"a",@progbits
	.sectionflags	@""
	.align	4
.nv.constant0._ZN7cutlass13device_kernelIN5flash11enable_sm90INS1_16FlashAttnFwdSm90INS1_25CollectiveMainloopFwdSm90ILi2EN4cute5tupleIJNS5_1CILi1EEES8_S8_EEENS6_IJNS7_ILi128EEENS7_ILi160EEENS7_ILi192EEEEEELi192ENS_12float_e4m3_tEfNS_4arch4Sm90ELb1ELb0ELb1ELb1ELb0ELb1ELb0ELb1ELb1ELb1ELb0ELb0EEENS1_21CollectiveEpilogueFwdINS6_IJSA_SC_SB_EEES9_NS_10bfloat16_tESG_Li256ELb1ELb1ELb0ELb1EEENS1_36VarlenDynamicPersistentTileSchedulerILi128ELi160ELi256ELi128ELb0ELb1ELb1ELb1ELb1ELb1EEEEEEEEEvNT_6ParamsE:
	.zero		3328


//--------------------- .nv.constant0._ZN7cutlass13device_kernelIN5flash11enable_sm90INS1_16FlashAttnFwdSm90INS1_25CollectiveMainloopFwdSm90ILi2EN4cute5tupleIJNS5_1CILi1EEES8_S8_EEENS6_IJNS7_ILi128EEENS7_ILi224EEESA_EEELi128ENS_12float_e4m3_tEfNS_4arch4Sm90ELb0ELb0ELb1ELb0ELb0ELb0ELb0ELb1ELb1ELb1ELb0ELb0EEENS1_21CollectiveEpilogueFwdINS6_IJSA_SA_SB_EEES9_NS_10bfloat16_tESF_Li256ELb0ELb1ELb0ELb1EEENS1_29StaticPersistentTileSchedulerILb0EEEEEEEEEvNT_6ParamsE --------------------------
	.section	.nv.constant0._ZN7cutlass13device_kernelIN5flash11enable_sm90INS1_16FlashAttnFwdSm90INS1_25CollectiveMainloopFwdSm90ILi2EN4cute5tupleIJNS5_1CILi1EEES8_S8_EEENS6_IJNS7_ILi128EEENS7_ILi224EEESA_EEELi128ENS_12float_e4m3_tEfNS_4arch4Sm90ELb0ELb0ELb1ELb0ELb0ELb0ELb0ELb1ELb1ELb1ELb0ELb0EEENS1_21CollectiveEpilogueFwdINS6_IJSA_SA_SB_EEES9_NS_10bfloat16_tESF_Li256ELb0ELb1ELb0ELb1EEENS1_29StaticPersistentTileSchedulerILb0EEEEEEEEEvNT_6ParamsE,"a",@progbits
	.sectionflags	@""
	.align	4
.nv.constant0._ZN7cutlass13device_kernelIN5flash11enable_sm90INS1_16FlashAttnFwdSm90INS1_25CollectiveMainloopFwdSm90ILi2EN4cute5tupleIJNS5_1CILi1EEES8_S8_EEENS6_IJNS7_ILi128EEENS7_ILi224EEESA_EEELi128ENS_12float_e4m3_tEfNS_4arch4Sm90ELb0ELb0ELb1ELb0ELb0ELb0ELb0ELb1ELb1ELb1ELb0ELb0EEENS1_21CollectiveEpilogueFwdINS6_IJSA_SA_SB_EEES9_NS_10bfloat16_tESF_Li256ELb0ELb1ELb0ELb1EEENS1_29StaticPersistentTileSchedulerILb0EEEEEEEEEvNT_6ParamsE:
	.zero		3200


//--------------------- .nv.constant0._ZN7cutlass13device_kernelIN5flash11enable_sm90INS1_16FlashAttnFwdSm90INS1_25CollectiveMainloopFwdSm90ILi2EN4cute5tupleIJNS5_1CILi1EEES8_S8_EEENS6_IJNS7_ILi128EEENS7_ILi224EEESA_EEELi128ENS_12float_e4m3_tEfNS_4arch4Sm90ELb0ELb0ELb1ELb1ELb0ELb0ELb0ELb1ELb1ELb1ELb0ELb0EEENS1_21CollectiveEpilogueFwdINS6_IJSA_SA_SB_EEES9_NS_10bfloat16_tESF_Li256ELb1ELb1ELb0ELb1EEENS1_36VarlenDynamicPersistentTileSchedulerILi128ELi224ELi256ELi128ELb0ELb1ELb1ELb0ELb1ELb1EEEEEEEEEvNT_6ParamsE --------------------------
	.section	.nv.constant0._ZN7cutlass13device_kernelIN5flash11enable_sm90INS1_16FlashAttnFwdSm90INS1_25CollectiveMainloopFwdSm90ILi2EN4cute5tupleIJNS5_1CILi1EEES8_S8_EEENS6_IJNS7_ILi128EEENS7_ILi224EEESA_EEELi128ENS_12float_e4m3_tEfNS_4arch4Sm90ELb0ELb0ELb1ELb1ELb0ELb0ELb0ELb1ELb1ELb1ELb0ELb0EEENS1_21CollectiveEpilogueFwdINS6_IJSA_SA_SB_EEES9_NS_10bfloat16_tESF_Li256ELb1ELb1ELb0ELb1EEENS1_36VarlenDynamicPersistentTileSchedulerILi128ELi224ELi256ELi128ELb0ELb1ELb1ELb0ELb1ELb1EEEEEEEEEvNT_6ParamsE,"a",@progbits
	.sectionflags	@""
	.align	4
.nv.constant0._ZN7cutlass13device_kernelIN5flash11enable_sm90INS1_16FlashAttnFwdSm90INS1_25CollectiveMainloopFwdSm90ILi2EN4cute5tupleIJNS5_1CILi1EEES8_S8_EEENS6_IJNS7_ILi128EEENS7_ILi224EEESA_EEELi128ENS_12float_e4m3_tEfNS_4arch4Sm90ELb0ELb0ELb1ELb1ELb0ELb0ELb0ELb1ELb1ELb1ELb0ELb0EEENS1_21CollectiveEpilogueFwdINS6_IJSA_SA_SB_EEES9_NS_10bfloat16_tESF_Li256ELb1ELb1ELb0ELb1EEENS1_36VarlenDynamicPersistentTileSchedulerILi128ELi224ELi256ELi128ELb0ELb1ELb1ELb0ELb1ELb1EEEEEEEEEvNT_6ParamsE:
	.zero		3328


//--------------------- .nv.constant0._ZN7cutlass13device_kernelIN5flash11enable_sm90INS1_16FlashAttnFwdSm90INS1_25CollectiveMainloopFwdSm90ILi2EN4cute5tupleIJNS5_1CILi1EEES8_S8_EEENS6_IJNS7_ILi128EEENS7_ILi224EEESA_EEELi128ENS_12float_e4m3_tEfNS_4arch4Sm90ELb0ELb0ELb1ELb1ELb0ELb1ELb0ELb1ELb1ELb1ELb0ELb0EEENS1_21CollectiveEpilogueFwdINS6_IJSA_SA_SB_EEES9_NS_10bfloat16_tESF_Li256ELb1ELb1ELb0ELb1EEENS1_36VarlenDynamicPersistentTileSchedulerILi128ELi224ELi256ELi128ELb0ELb1ELb1ELb0ELb1ELb1EEEEEEEEEvNT_6ParamsE --------------------------
	.section	.nv.constant0._ZN7cutlass13device_kernelIN5flash11enable_sm90INS1_16FlashAttnFwdSm90INS1_25CollectiveMainloopFwdSm90ILi2EN4cute5tupleIJNS5_1CILi1EEES8_S8_EEENS6_IJNS7_ILi128EEENS7_ILi224EEESA_EEELi128ENS_12float_e4m3_tEfNS_4arch4Sm90ELb0ELb0ELb1ELb1ELb0ELb1ELb0ELb1ELb1ELb1ELb0ELb0EEENS1_21CollectiveEpilogueFwdINS6_IJSA_SA_SB_EEES9_NS_10bfloat16_tESF_Li256ELb1ELb1ELb0ELb1EEENS1_36VarlenDynamicPersistentTileSchedulerILi128ELi224ELi256ELi128ELb0ELb1ELb1ELb0ELb1ELb1EEEEEEEEEvNT_6ParamsE,"a",@progbits
	.sectionflags	@""
	.align	4
.nv.constant0._ZN7cutlass13device_kernelIN5flash11enable_sm90INS1_16FlashAttnFwdSm90INS1_25CollectiveMainloopFwdSm90ILi2EN4cute5tupleIJNS5_1CILi1EEES8_S8_EEENS6_IJNS7_ILi128EEENS7_ILi224EEESA_EEELi128ENS_12float_e4m3_tEfNS_4arch4Sm90ELb0ELb0ELb1ELb1ELb0ELb1ELb0ELb1ELb1ELb1ELb0ELb0EEENS1_21CollectiveEpilogueFwdINS6_IJSA_SA_SB_EEES9_NS_10bfloat16_tESF_Li256ELb1ELb1ELb0ELb1EEENS1_36VarlenDynamicPersistentTileSchedulerILi128ELi224ELi256ELi128ELb0ELb1ELb1ELb0ELb1ELb1EEEEEEEEEvNT_6ParamsE:
	.zero		3328


//--------------------- .nv.constant0._ZN7cutlass13device_kernelIN5flash11enable_sm90INS1_16FlashAttnFwdSm90INS1_25CollectiveMainloopFwdSm90ILi2EN4cute5tupleIJNS5_1CILi1EEES8_S8_EEENS6_IJNS7_ILi128EEENS7_ILi192EEESA_EEELi128ENS_12float_e4m3_tEfNS_4arch4Sm90ELb0ELb1ELb1ELb0ELb0ELb0ELb0ELb1ELb1ELb1ELb0ELb0EEENS1_21CollectiveEpilogueFwdINS6_IJSA_SA_SB_EEES9_NS_10bfloat16_tESF_Li256ELb0ELb1ELb0ELb1EEENS1_30DynamicPersistentTileSchedulerILi256ELi128ELb0ELb1ELb1EEEEEEEEEvNT_6ParamsE --------------------------
	.section	.nv.constant0._ZN7cutlass13device_kernelIN5flash11enable_sm90INS1_16FlashAttnFwdSm90INS1_25CollectiveMainloopFwdSm90ILi2EN4cute5tupleIJNS5_1CILi1EEES8_S8_EEENS6_IJNS7_ILi128EEENS7_ILi192EEESA_EEELi128ENS_12float_e4m3_tEfNS_4arch4Sm90ELb0ELb1ELb1ELb0ELb0ELb0ELb0ELb1ELb1ELb1ELb0ELb0EEENS1_21CollectiveEpilogueFwdINS6_IJSA_SA_SB_EEES9_NS_10bfloat16_tESF_Li256ELb0ELb1ELb0ELb1EEENS1_30DynamicPersistentTileSchedulerILi256ELi128ELb0ELb1ELb1EEEEEEEEEvNT_6ParamsE,"a",@progbits
	.sectionflags	@""
	.align	4
.nv.constant0._ZN7cutlass13device_kernelIN5flash11enable_sm90INS1_16FlashAttnFwdSm90INS1_25CollectiveMainloopFwdSm90ILi2EN4cute5tupleIJNS5_1CILi1EEES8_S8_EEENS6_IJNS7_ILi128EEENS7_ILi192EEESA_EEELi128ENS_12float_e4m3_tEfNS_4arch4Sm90ELb0ELb1ELb1ELb0ELb0ELb0ELb0ELb1ELb1ELb1ELb0ELb0EEENS1_21CollectiveEpilogueFwdINS6_IJSA_SA_SB_EEES9_NS_10bfloat16_tESF_Li256ELb0ELb1ELb0ELb1EEENS1_30DynamicPersistentTileSchedulerILi256ELi128ELb0ELb1ELb1EEEEEEEEEvNT_6ParamsE:
	.zero		3328


//--------------------- .nv.constant0._ZN7cutlass13device_kernelIN5flash11enable_sm90INS1_16FlashAttnFwdSm90INS1_25CollectiveMainloopFwdSm90ILi2EN4cute5tupleIJNS5_1CILi1EEES8_S8_EEENS6_IJNS7_ILi128EEENS7_ILi192EEESA_EEELi128ENS_12float_e4m3_tEfNS_4arch4Sm90ELb0ELb1ELb1ELb1ELb0ELb0ELb0ELb1ELb1ELb1ELb0ELb0EEENS1_21CollectiveEpilogueFwdINS6_IJSA_SA_SB_EEES9_NS_10bfloat16_tESF_Li256ELb1ELb1ELb0ELb1EEENS1_36VarlenDynamicPersistentTileSchedulerILi128ELi192ELi256ELi128ELb0ELb1ELb1ELb1ELb0ELb1EEEEEEEEEvNT_6ParamsE --------------------------
	.section	.nv.constant0._ZN7cutlass13device_kernelIN5flash11enable_sm90INS1_16FlashAttnFwdSm90INS1_25CollectiveMainloopFwdSm90ILi2EN4cute5tupleIJNS5_1CILi1EEES8_S8_EEENS6_IJNS7_ILi128EEENS7_ILi192EEESA_EEELi128ENS_12float_e4m3_tEfNS_4arch4Sm90ELb0ELb1ELb1ELb1ELb0ELb0ELb0ELb1ELb1ELb1ELb0ELb0EEENS1_21CollectiveEpilogueFwdINS6_IJSA_SA_SB_EEES9_NS_10bfloat16_tESF_Li256ELb1ELb1ELb0ELb1EEENS1_36VarlenDynamicPersistentTileSchedulerILi128ELi192ELi256ELi128ELb0ELb1ELb1ELb1ELb0ELb1EEEEEEEEEvNT_6ParamsE,"a",@progbits
	.sectionflags	@""
	.align	4
.nv.constant0._ZN7cutlass13device_kernelIN5flash11enable_sm90INS1_16FlashAttnFwdSm90INS1_25CollectiveMainloopFwdSm90ILi2EN4cute5tupleIJNS5_1CILi1EEES8_S8_EEENS6_IJNS7_ILi128EEENS7_ILi192EEESA_EEELi128ENS_12float_e4m3_tEfNS_4arch4Sm90ELb0ELb1ELb1ELb1ELb0ELb0ELb0ELb1ELb1ELb1ELb0ELb0EEENS1_21CollectiveEpilogueFwdINS6_IJSA_SA_SB_EEES9_NS_10bfloat16_tESF_Li256ELb1ELb1ELb0ELb1EEENS1_36VarlenDynamicPersistentTileSchedulerILi128ELi192ELi256ELi128ELb0ELb1ELb1ELb1ELb0ELb1EEEEEEEEEvNT_6ParamsE:
	.zero		3328


//--------------------- .nv.constant0._ZN7cutlass13device_kernelIN5flash11enable_sm90INS1_16FlashAttnFwdSm90INS1_25CollectiveMainloopFwdSm90ILi2EN4cute5tupleIJNS5_1CILi1EEES8_S8_EEENS6_IJNS7_ILi128EEENS7_ILi192EEESA_EEELi128ENS_12float_e4m3_tEfNS_4arch4Sm90ELb0ELb1ELb1ELb1ELb0ELb1ELb0ELb1ELb1ELb1ELb0ELb0EEENS1_21CollectiveEpilogueFwdINS6_IJSA_SA_SB_EEES9_NS_10bfloat16_tESF_Li256ELb1ELb1ELb0ELb1EEENS1_36VarlenDynamicPersistentTileSchedulerILi128ELi192ELi256ELi128ELb0ELb1ELb1ELb1ELb0ELb1EEEEEEEEEvNT_6ParamsE --------------------------
	.section	.nv.constant0._ZN7cutlass13device_kernelIN5flash11enable_sm90INS1_16FlashAttnFwdSm90INS1_25CollectiveMainloopFwdSm90ILi2EN4cute5tupleIJNS5_1CILi1EEES8_S8_EEENS6_IJNS7_ILi128EEENS7_ILi192EEESA_EEELi128ENS_12float_e4m3_tEfNS_4arch4Sm90ELb0ELb1ELb1ELb1ELb0ELb1ELb0ELb1ELb1ELb1ELb0ELb0EEENS1_21CollectiveEpilogueFwdINS6_IJSA_SA_SB_EEES9_NS_10bfloat16_tESF_Li256ELb1ELb1ELb0ELb1EEENS1_36VarlenDynamicPersistentTileSchedulerILi128ELi192ELi256ELi128ELb0ELb1ELb1ELb1ELb0ELb1EEEEEEEEEvNT_6ParamsE,"a",@progbits
	.sectionflags	@""
	.align	4
.nv.constant0._ZN7cutlass13device_kernelIN5flash11enable_sm90INS1_16FlashAttnFwdSm90INS1_25CollectiveMainloopFwdSm90ILi2EN4cute5tupleIJNS5_1CILi1EEES8_S8_EEENS6_IJNS7_ILi128EEENS7_ILi192EEESA_EEELi128ENS_12float_e4m3_tEfNS_4arch4Sm90ELb0ELb1ELb1ELb1ELb0ELb1ELb0ELb1ELb1ELb1ELb0ELb0EEENS1_21CollectiveEpilogueFwdINS6_IJSA_SA_SB_EEES9_NS_10bfloat16_tESF_Li256ELb1ELb1ELb0ELb1EEENS1_36VarlenDynamicPersistentTileSchedulerILi128ELi192ELi256ELi128ELb0ELb1ELb1ELb1ELb0ELb1EEEEEEEEEvNT_6ParamsE:
	.zero		3328


//--------------------- .nv.constant0._ZN7cutlass13device_kernelIN5flash11enable_sm90INS1_16FlashAttnFwdSm90INS1_25CollectiveMainloopFwdSm90ILi2EN4cute5tupleIJNS5_1CILi1EEES8_S8_EEENS6_IJNS7_ILi128EEENS7_ILi224EEESA_EEELi128ENS_12float_e4m3_tEfNS_4arch4Sm90ELb1ELb0ELb1ELb0ELb0ELb0ELb0ELb1ELb1ELb1ELb0ELb0EEENS1_21CollectiveEpilogueFwdINS6_IJSA_SA_SB_EEES9_NS_10bfloat16_tESF_Li256ELb0ELb1ELb0ELb1EEENS1_30DynamicPersistentTileSchedulerILi256ELi128ELb0ELb1ELb1EEEEEEEEEvNT_6ParamsE --------------------------
	.section	.nv.constant0._ZN7cutlass13device_kernelIN5flash11enable_sm90INS1_16FlashAttnFwdSm90INS1_25CollectiveMainloopFwdSm90ILi2EN4cute5tupleIJNS5_1CILi1EEES8_S8_EEENS6_IJNS7_ILi128EEENS7_ILi224EEESA_EEELi128ENS_12float_e4m3_tEfNS_4arch4Sm90ELb1ELb0ELb1ELb0ELb0ELb0ELb0ELb1ELb1ELb1ELb0ELb0EEENS1_21CollectiveEpilogueFwdINS6_IJSA_SA_SB_EEES9_NS_10bfloat16_tESF_Li256ELb0ELb1ELb0ELb1EEENS1_30DynamicPersistentTileSchedulerILi256ELi128ELb0ELb1ELb1EEEEEEEEEvNT_6ParamsE,"a",@progbits
	.sectionflags	@""
	.align	4
.nv.constant0._ZN7cutlass13device_kernelIN5flash11enable_sm90INS1_16FlashAttnFwdSm90INS1_25CollectiveMainloopFwdSm90ILi2EN4cute5tupleIJNS5_1CILi1EEES8_S8_EEENS6_IJNS7_ILi128EEENS7_ILi224EEESA_EEELi128ENS_12float_e4m3_tEfNS_4arch4Sm90ELb1ELb0ELb1ELb0ELb0ELb0ELb0ELb1ELb1ELb1ELb0ELb0EEENS1_21CollectiveEpilogueFwdINS6_IJSA_SA_SB_EEES9_NS_10bfloat16_tESF_Li256ELb0ELb1ELb0ELb1EEENS1_30DynamicPersistentTileSchedulerILi256ELi128ELb0ELb1ELb1EEEEEEEEEvNT_6ParamsE:
	.zero		3328


//--------------------- .nv.constant0._ZN7cutlass13device_kernelIN5flash11enable_sm90INS1_16FlashAttnFwdSm90INS1_25CollectiveMainloopFwdSm90ILi2EN4cute5tupleIJNS5_1CILi1EEES8_S8_EEENS6_IJNS7_ILi128EEENS7_ILi224EEESA_EEELi128ENS_12float_e4m3_tEfNS_4arch4Sm90ELb1ELb0ELb1ELb1ELb0ELb0ELb0ELb1ELb1ELb1ELb0ELb0EEENS1_21CollectiveEpilogueFwdINS6_IJSA_SA_SB_EEES9_NS_10bfloat16_tESF_Li256ELb1ELb1ELb0ELb1EEENS1_36VarlenDynamicPersistentTileSchedulerILi128ELi224ELi256ELi128ELb0ELb1ELb1ELb1ELb1ELb1EEEEEEEEEvNT_6ParamsE --------------------------
	.section	.nv.constant0._ZN7cutlass13device_kernelIN5flash11enable_sm90INS1_16FlashAttnFwdSm90INS1_25CollectiveMainloopFwdSm90ILi2EN4cute5tupleIJNS5_1CILi1EEES8_S8_EEENS6_IJNS7_ILi128EEENS7_ILi224EEESA_EEELi128ENS_12float_e4m3_tEfNS_4arch4Sm90ELb1ELb0ELb1ELb1ELb0ELb0ELb0ELb1ELb1ELb1ELb0ELb0EEENS1_21CollectiveEpilogueFwdINS6_IJSA_SA_SB_EEES9_NS_10bfloat16_tESF_Li256ELb1ELb1ELb0ELb1EEENS1_36VarlenDynamicPersistentTileSchedulerILi128ELi224ELi256ELi128ELb0ELb1ELb1ELb1ELb1ELb1EEEEEEEEEvNT_6ParamsE,"a",@progbits
	.sectionflags	@""
	.align	4
.nv.constant0._ZN7cutlass13device_kernelIN5flash11enable_sm90INS1_16FlashAttnFwdSm90INS1_25CollectiveMainloopFwdSm90ILi2EN4cute5tupleIJNS5_1CILi1EEES8_S8_EEENS6_IJNS7_ILi128EEENS7_ILi224EEESA_EEELi128ENS_12float_e4m3_tEfNS_4arch4Sm90ELb1ELb0ELb1ELb1ELb0ELb0ELb0ELb1ELb1ELb1ELb0ELb0EEENS1_21CollectiveEpilogueFwdINS6_IJSA_SA_SB_EEES9_NS_10bfloat16_tESF_Li256ELb1ELb1ELb0ELb1EEENS1_36VarlenDynamicPersistentTileSchedulerILi128ELi224ELi256ELi128ELb0ELb1ELb1ELb1ELb1ELb1EEEEEEEEEvNT_6ParamsE:
	.zero		3328


//--------------------- .nv.constant0._ZN7cutlass13device_kernelIN5flash11enable_sm90INS1_16FlashAttnFwdSm90INS1_25CollectiveMainloopFwdSm90ILi2EN4cute5tupleIJNS5_1CILi1EEES8_S8_EEENS6_IJNS7_ILi128EEENS7_ILi224EEESA_EEELi128ENS_12float_e4m3_tEfNS_4arch4Sm90ELb1ELb0ELb1ELb1ELb0ELb1ELb0ELb1ELb1ELb1ELb0ELb0EEENS1_21CollectiveEpilogueFwdINS6_IJSA_SA_SB_EEES9_NS_10bfloat16_tESF_Li256ELb1ELb1ELb0ELb1EEENS1_36VarlenDynamicPersistentTileSchedulerILi128ELi224ELi256ELi128ELb0ELb1ELb1ELb1ELb1ELb1EEEEEEEEEvNT_6ParamsE --------------------------
	.section	.nv.constant0._ZN7cutlass13device_kernelIN5flash11enable_sm90INS1_16FlashAttnFwdSm90INS1_25CollectiveMainloopFwdSm90ILi2EN4cute5tupleIJNS5_1CILi1EEES8_S8_EEENS6_IJNS7_ILi128EEENS7_ILi224EEESA_EEELi128ENS_12float_e4m3_tEfNS_4arch4Sm90ELb1ELb0ELb1ELb1ELb0ELb1ELb0ELb1ELb1ELb1ELb0ELb0EEENS1_21CollectiveEpilogueFwdINS6_IJSA_SA_SB_EEES9_NS_10bfloat16_tESF_Li256ELb1ELb1ELb0ELb1EEENS1_36VarlenDynamicPersistentTileSchedulerILi128ELi224ELi256ELi128ELb0ELb1ELb1ELb1ELb1ELb1EEEEEEEEEvNT_6ParamsE,"a",@progbits
	.sectionflags	@""
	.align	4
.nv.constant0._ZN7cutlass13device_kernelIN5flash11enable_sm90INS1_16FlashAttnFwdSm90INS1_25CollectiveMainloopFwdSm90ILi2EN4cute5tupleIJNS5_1CILi1EEES8_S8_EEENS6_IJNS7_ILi128EEENS7_ILi224EEESA_EEELi128ENS_12float_e4m3_tEfNS_4arch4Sm90ELb1ELb0ELb1ELb1ELb0ELb1ELb0ELb1ELb1ELb1ELb0ELb0EEENS1_21CollectiveEpilogueFwdINS6_IJSA_SA_SB_EEES9_NS_10bfloat16_tESF_Li256ELb1ELb1ELb0ELb1EEENS1_36VarlenDynamicPersistentTileSchedulerILi128ELi224ELi256ELi128ELb0ELb1ELb1ELb1ELb1ELb1EEEEEEEEEvNT_6ParamsE:
	.zero		3328


//--------------------- .nv.constant0._ZN7cutlass13device_kernelIN5flash11enable_sm90INS1_16FlashAttnFwdSm90INS1_25CollectiveMainloopFwdSm90ILi2EN4cute5tupleIJNS5_1CILi1EEES8_S8_EEENS6_IJNS7_ILi192EEENS7_ILi128EEENS7_ILi96EEEEEELi96ENS_12float_e4m3_tEfNS_4arch4Sm90ELb0ELb0ELb1ELb0ELb0ELb0ELb0ELb1ELb1ELb1ELb0ELb0EEENS1_21CollectiveEpilogueFwdINS6_IJSA_SC_SB_EEES9_NS_10bfloat16_tESG_Li384ELb0ELb1ELb0ELb1EEENS1_29StaticPersistentTileSchedulerILb0EEEEEEEEEvNT_6ParamsE --------------------------
	.section	.nv.constant0._ZN7cutlass13device_kernelIN5flash11enable_sm90INS1_16FlashAttnFwdSm90INS1_25CollectiveMainloopFwdSm90ILi2EN4cute5tupleIJNS5_1CILi1EEES8_S8_EEENS6_IJNS7_ILi192EEENS7_ILi128EEENS7_ILi96EEEEEELi96ENS_12float_e4m3_tEfNS_4arch4Sm90ELb0ELb0ELb1ELb0ELb0ELb0ELb0ELb1ELb1ELb1ELb0ELb0EEENS1_21CollectiveEpilogueFwdINS6_IJSA_SC_SB_EEES9_NS_10bfloat16_tESG_Li384ELb0ELb1ELb0ELb1EEENS1_29StaticPersistentTileSchedulerILb0EEEEEEEEEvNT_6ParamsE,"a",@progbits
	.sectionflags	@""
	.align	4
.nv.constant0._ZN7cutlass13device_kernelIN5flash11enable_sm90INS1_16FlashAttnFwdSm90INS1_25CollectiveMainloopFwdSm90ILi2EN4cute5tupleIJNS5_1CILi1EEES8_S8_EEENS6_IJNS7_ILi192EEENS7_ILi128EEENS7_ILi96EEEEEELi96ENS_12float_e4m3_tEfNS_4arch4Sm90ELb0ELb0ELb1ELb0ELb0ELb0ELb0ELb1ELb1ELb1ELb0ELb0EEENS1_21CollectiveEpilogueFwdINS6_IJSA_SC_SB_EEES9_NS_10bfloat16_tESG_Li384ELb0ELb1ELb0ELb1EEENS1_29StaticPersistentTileSchedulerILb0EEEEEEEEEvNT_6ParamsE:
	.zero		3200


//--------------------- .nv.constant0._ZN7cutlass13device_kernelIN5flash11enable_sm90INS1_16FlashAttnFwdSm90INS1_25CollectiveMainloopFwdSm90ILi2EN4cute5tupleIJNS5_1CILi1EEES8_S8_EEENS6_IJNS7_ILi192EEENS7_ILi128EEENS7_ILi96EEEEEELi96ENS_12float_e4m3_tEfNS_4arch4Sm90ELb0ELb0ELb1ELb1ELb0ELb0ELb0ELb1ELb1ELb1ELb0ELb0EEENS1_21CollectiveEpilogueFwdINS6_IJSA_SC_SB_EEES9_NS_10bfloat16_tESG_Li384ELb1ELb1ELb0ELb1EEENS1_36VarlenDynamicPersistentTileSchedulerILi192ELi128ELi384ELi128ELb0ELb1ELb1ELb0ELb1ELb1EEEEEEEEEvNT_6ParamsE --------------------------
	.section	.nv.constant0._ZN7cutlass13device_kernelIN5flash11enable_sm90INS1_16FlashAttnFwdSm90INS1_25CollectiveMainloopFwdSm90ILi2EN4cute5tupleIJNS5_1CILi1EEES8_S8_EEENS6_IJNS7_ILi192EEENS7_ILi128EEENS7_ILi96EEEEEELi96ENS_12float_e4m3_tEfNS_4arch4Sm90ELb0ELb0ELb1ELb1ELb0ELb0ELb0ELb1ELb1ELb1ELb0ELb0EEENS1_21CollectiveEpilogueFwdINS6_IJSA_SC_SB_EEES9_NS_10bfloat16_tESG_Li384ELb1ELb1ELb0ELb1EEENS1_36VarlenDynamicPersistentTileSchedulerILi192ELi128ELi384ELi128ELb0ELb1ELb1ELb0ELb1ELb1EEEEEEEEEvNT_6ParamsE,"a",@progbits
	.sectionflags	@""
	.align	4
.nv.constant0._ZN7cutlass13device_kernelIN5flash11enable_sm90INS1_16FlashAttnFwdSm90INS1_25CollectiveMainloopFwdSm90ILi2EN4cute5tupleIJNS5_1CILi1EEES8_S8_EEENS6_IJNS7_ILi192EEENS7_ILi128EEENS7_ILi96EEEEEELi96ENS_12float_e4m3_tEfNS_4arch4Sm90ELb0ELb0ELb1ELb1ELb0ELb0ELb0ELb1ELb1ELb1ELb0ELb0EEENS1_21CollectiveEpilogueFwdINS6_IJSA_SC_SB_EEES9_NS_10bfloat16_tESG_Li384ELb1ELb1ELb0ELb1EEENS1_36VarlenDynamicPersistentTileSchedulerILi192ELi128ELi384ELi128ELb0ELb1ELb1ELb0ELb1ELb1EEEEEEEEEvNT_6ParamsE:
	.zero		3328


//--------------------- .nv.constant0._ZN7cutlass13device_kernelIN5flash11enable_sm90INS1_16FlashAttnFwdSm90INS1_25CollectiveMainloopFwdSm90ILi2EN4cute5tupleIJNS5_1CILi1EEES8_S8_EEENS6_IJNS7_ILi192EEENS7_ILi128EEENS7_ILi96EEEEEELi96ENS_12float_e4m3_tEfNS_4arch4Sm90ELb0ELb0ELb1ELb1ELb0ELb1ELb0ELb1ELb1ELb1ELb0ELb0EEENS1_21CollectiveEpilogueFwdINS6_IJSA_SC_SB_EEES9_NS_10bfloat16_tESG_Li384ELb1ELb1ELb0ELb1EEENS1_36VarlenDynamicPersistentTileSchedulerILi192ELi128ELi384ELi128ELb0ELb1ELb1ELb0ELb1ELb1EEEEEEEEEvNT_6ParamsE --------------------------
	.section	.nv.constant0._ZN7cutlass13device_kernelIN5flash11enable_sm90INS1_16FlashAttnFwdSm90INS1_25CollectiveMainloopFwdSm90ILi2EN4cute5tupleIJNS5_1CILi1EEES8_S8_EEENS6_IJNS7_ILi192EEENS7_ILi128EEENS7_ILi96EEEEEELi96ENS_12float_e4m3_tEfNS_4arch4Sm90ELb0ELb0ELb1ELb1ELb0ELb1ELb0ELb1ELb1ELb1ELb0ELb0EEENS1_21CollectiveEpilogueFwdINS6_IJSA_SC_SB_EEES9_NS_10bfloat16_tESG_Li384ELb1ELb1ELb0ELb1EEENS1_36VarlenDynamicPersistentTileSchedulerILi192ELi128ELi384ELi128ELb0ELb1ELb1ELb0ELb1ELb1EEEEEEEEEvNT_6ParamsE,"a",@progbits
	.sectionflags	@""
	.align	4
.nv.constant0._ZN7cutlass13device_kernelIN5flash11enable_sm90INS1_16FlashAttnFwdSm90INS1_25CollectiveMainloopFwdSm90ILi2EN4cute5tupleIJNS5_1CILi1EEES8_S8_EEENS6_IJNS7_ILi192EEENS7_ILi128EEENS7_ILi96EEEEEELi96ENS_12float_e4m3_tEfNS_4arch4Sm90ELb0ELb0ELb1ELb1ELb0ELb1ELb0ELb1ELb1ELb1ELb0ELb0EEENS1_21CollectiveEpilogueFwdINS6_IJSA_SC_SB_EEES9_NS_10bfloat16_tESG_Li384ELb1ELb1ELb0ELb1EEENS1_36VarlenDynamicPersistentTileSchedulerILi192ELi128ELi384ELi128ELb0ELb1ELb1ELb0ELb1ELb1EEEEEEEEEvNT_6ParamsE:
	.zero		3328


//--------------------- .nv.constant0._ZN7cutlass13device_kernelIN5flash11enable_sm90INS1_16FlashAttnFwdSm90INS1_25CollectiveMainloopFwdSm90ILi2EN4cute5tupleIJNS5_1CILi1EEES8_S8_EEENS6_IJNS7_ILi192EEENS7_ILi128EEENS7_ILi96EEEEEELi96ENS_12float_e4m3_tEfNS_4arch4Sm90ELb0ELb1ELb1ELb0ELb0ELb0ELb0ELb1ELb1ELb1ELb0ELb0EEENS1_21CollectiveEpilogueFwdINS6_IJSA_SC_SB_EEES9_NS_10bfloat16_tESG_Li384ELb0ELb1ELb0ELb1EEENS1_30DynamicPersistentTileSchedulerILi384ELi128ELb0ELb1ELb1EEEEEEEEEvNT_6ParamsE --------------------------
	.section	.nv.constant0._ZN7cutlass13device_kernelIN5flash11enable_sm90INS1_16FlashAttnFwdSm90INS1_25CollectiveMainloopFwdSm90ILi2EN4cute5tupleIJNS5_1CILi1EEES8_S8_EEENS6_IJNS7_ILi192EEENS7_ILi128EEENS7_ILi96EEEEEELi96ENS_12float_e4m3_tEfNS_4arch4Sm90ELb0ELb1ELb1ELb0ELb0ELb0ELb0ELb1ELb1ELb1ELb0ELb0EEENS1_21CollectiveEpilogueFwdINS6_IJSA_SC_SB_EEES9_NS_10bfloat16_tESG_Li384ELb0ELb1ELb0ELb1EEENS1_30DynamicPersistentTileSchedulerILi384ELi128ELb0ELb1ELb1EEEEEEEEEvNT_6ParamsE,"a",@progbits
	.sectionflags	@""
	.align	4
.nv.constant0._ZN7cutlass13device_kernelIN5flash11enable_sm90INS1_16FlashAttnFwdSm90INS1_25CollectiveMainloopFwdSm90ILi2EN4cute5tupleIJNS5_1CILi1EEES8_S8_EEENS6_IJNS7_ILi192EEENS7_ILi128EEENS7_ILi96EEEEEELi96ENS_12float_e4m3_tEfNS_4arch4Sm90ELb0ELb1ELb1ELb0ELb0ELb0ELb0ELb1ELb1ELb1ELb0ELb0EEENS1_21CollectiveEpilogueFwdINS6_IJSA_SC_SB_EEES9_NS_10bfloat16_tESG_Li384ELb0ELb1ELb0ELb1EEENS1_30DynamicPersistentTileSchedulerILi384ELi128ELb0ELb1ELb1EEEEEEEEEvNT_6ParamsE:
	.zero		3328


//--------------------- .nv.constant0._ZN7cutlass13device_kernelIN5flash11enable_sm90INS1_16FlashAttnFwdSm90INS1_25CollectiveMainloopFwdSm90ILi2EN4cute5tupleIJNS5_1CILi1EEES8_S8_EEENS6_IJNS7_ILi192EEENS7_ILi128EEENS7_ILi96EEEEEELi96ENS_12float_e4m3_tEfNS_4arch4Sm90ELb0ELb1ELb1ELb1ELb0ELb0ELb0ELb1ELb1ELb1ELb0ELb0EEENS1_21CollectiveEpilogueFwdINS6_IJSA_SC_SB_EEES9_NS_10bfloat16_tESG_Li384ELb1ELb1ELb0ELb1EEENS1_36VarlenDynamicPersistentTileSchedulerILi192ELi128ELi384ELi128ELb0ELb1ELb1ELb1ELb0ELb1EEEEEEEEEvNT_6ParamsE --------------------------
	.section	.nv.constant0._ZN7cutlass13device_kernelIN5flash11enable_sm90INS1_16FlashAttnFwdSm90INS1_25CollectiveMainloopFwdSm90ILi2EN4cute5tupleIJNS5_1CILi1EEES8_S8_EEENS6_IJNS7_ILi192EEENS7_ILi128EEENS7_ILi96EEEEEELi96ENS_12float_e4m3_tEfNS_4arch4Sm90ELb0ELb1ELb1ELb1ELb0ELb0ELb0ELb1ELb1ELb1ELb0ELb0EEENS1_21CollectiveEpilogueFwdINS6_IJSA_SC_SB_EEES9_NS_10bfloat16_tESG_Li384ELb1ELb1ELb0ELb1EEENS1_36VarlenDynamicPersistentTileSchedulerILi192ELi128ELi384ELi128ELb0ELb1ELb1ELb1ELb0ELb1EEEEEEEEEvNT_6ParamsE,"a",@progbits
	.sectionflags	@""
	.align	4
.nv.constant0._ZN7cutlass13device_kernelIN5flash11enable_sm90INS1_16FlashAttnFwdSm90INS1_25CollectiveMainloopFwdSm90ILi2EN4cute5tupleIJNS5_1CILi1EEES8_S8_EEENS6_IJNS7_ILi192EEENS7_ILi128EEENS7_ILi96EEEEEELi96ENS_12float_e4m3_tEfNS_4arch4Sm90ELb0ELb1ELb1ELb1ELb0ELb0ELb0ELb1ELb1ELb1ELb0ELb0EEENS1_21CollectiveEpilogueFwdINS6_IJSA_SC_SB_EEES9_NS_10bfloat16_tESG_Li384ELb1ELb1ELb0ELb1EEENS1_36VarlenDynamicPersistentTileSchedulerILi192ELi128ELi384ELi128ELb0ELb1ELb1ELb1ELb0ELb1EEEEEEEEEvNT_6ParamsE:
	.zero		3328


//--------------------- .nv.constant0._ZN7cutlass13device_kernelIN5flash11enable_sm90INS1_16FlashAttnFwdSm90INS1_25CollectiveMainloopFwdSm90ILi2EN4cute5tupleIJNS5_1CILi1EEES8_S8_EEENS6_IJNS7_ILi192EEENS7_ILi128EEENS7_ILi96EEEEEELi96ENS_12float_e4m3_tEfNS_4arch4Sm90ELb0ELb1ELb1ELb1ELb0ELb1ELb0ELb1ELb1ELb1ELb0ELb0EEENS1_21CollectiveEpilogueFwdINS6_IJSA_SC_SB_EEES9_NS_10bfloat16_tESG_Li384ELb1ELb1ELb0ELb1EEENS1_36VarlenDynamicPersistentTileSchedulerILi192ELi128ELi384ELi128ELb0ELb1ELb1ELb1ELb0ELb1EEEEEEEEEvNT_6ParamsE --------------------------
	.section	.nv.constant0._ZN7cutlass13device_kernelIN5flash11enable_sm90INS1_16FlashAttnFwdSm90INS1_25CollectiveMainloopFwdSm90ILi2EN4cute5tupleIJNS5_1CILi1EEES8_S8_EEENS6_IJNS7_ILi192EEENS7_ILi128EEENS7_ILi96EEEEEELi96ENS_12float_e4m3_tEfNS_4arch4Sm90ELb0ELb1ELb1ELb1ELb0ELb1ELb0ELb1ELb1ELb1ELb0ELb0EEENS1_21CollectiveEpilogueFwdINS6_IJSA_SC_SB_EEES9_NS_10bfloat16_tESG_Li384ELb1ELb1ELb0ELb1EEENS1_36VarlenDynamicPersistentTileSchedulerILi192ELi128ELi384ELi128ELb0ELb1ELb1ELb1ELb0ELb1EEEEEEEEEvNT_6ParamsE,"a",@progbits
	.sectionflags	@""
	.align	4
.nv.constant0._ZN7cutlass13device_kernelIN5flash11enable_sm90INS1_16FlashAttnFwdSm90INS1_25CollectiveMainloopFwdSm90ILi2EN4cute5tupleIJNS5_1CILi1EEES8_S8_EEENS6_IJNS7_ILi192EEENS7_ILi128EEENS7_ILi96EEEEEELi96ENS_12float_e4m3_tEfNS_4arch4Sm90ELb0ELb1ELb1ELb1ELb0ELb1ELb0ELb1ELb1ELb1ELb0ELb0EEENS1_21CollectiveEpilogueFwdINS6_IJSA_SC_SB_EEES9_NS_10bfloat16_tESG_Li384ELb1ELb1ELb0ELb1EEENS1_36VarlenDynamicPersistentTileSchedulerILi192ELi128ELi384ELi128ELb0ELb1ELb1ELb1ELb0ELb1EEEEEEEEEvNT_6ParamsE:
	.zero		3328


//--------------------- .nv.constant0._ZN7cutlass13device_kernelIN5flash11enable_sm90INS1_16FlashAttnFwdSm90INS1_25CollectiveMainloopFwdSm90ILi2EN4cute5tupleIJNS5_1CILi1EEES8_S8_EEENS6_IJNS7_ILi192EEENS7_ILi128EEENS7_ILi96EEEEEELi96ENS_12float_e4m3_tEfNS_4arch4Sm90ELb1ELb0ELb1ELb0ELb0ELb0ELb0ELb1ELb1ELb1ELb0ELb0EEENS1_21CollectiveEpilogueFwdINS6_IJSA_SC_SB_EEES9_NS_10bfloat16_tESG_Li384ELb0ELb1ELb0ELb1EEENS1_30DynamicPersistentTileSchedulerILi384ELi128ELb0ELb1ELb1EEEEEEEEEvNT_6ParamsE --------------------------
	.section	.nv.constant0._ZN7cutlass13device_kernelIN5flash11enable_sm90INS1_16FlashAttnFwdSm90INS1_25CollectiveMainloopFwdSm90ILi2EN4cute5tupleIJNS5_1CILi1EEES8_S8_EEENS6_IJNS7_ILi192EEENS7_ILi128EEENS7_ILi96EEEEEELi96ENS_12float_e4m3_tEfNS_4arch4Sm90ELb1ELb0ELb1ELb0ELb0ELb0ELb0ELb1ELb1ELb1ELb0ELb0EEENS1_21CollectiveEpilogueFwdINS6_IJSA_SC_SB_EEES9_NS_10bfloat16_tESG_Li384ELb0ELb1ELb0ELb1EEENS1_30DynamicPersistentTileSchedulerILi384ELi128ELb0ELb1ELb1EEEEEEEEEvNT_6ParamsE,"a",@progbits
	.sectionflags	@""
	.align	4
.nv.constant0._ZN7cutlass13device_kernelIN5flash11enable_sm90INS1_16FlashAttnFwdSm90INS1_25CollectiveMainloopFwdSm90ILi2EN4cute5tupleIJNS5_1CILi1EEES8_S8_EEENS6_IJNS7_ILi192EEENS7_ILi128EEENS7_ILi96EEEEEELi96ENS_12float_e4m3_tEfNS_4arch4Sm90ELb1ELb0ELb1ELb0ELb0ELb0ELb0ELb1ELb1ELb1ELb0ELb0EEENS1_21CollectiveEpilogueFwdINS6_IJSA_SC_SB_EEES9_NS_10bfloat16_tESG_Li384ELb0ELb1ELb0ELb1EEENS1_30DynamicPersistentTileSchedulerILi384ELi128ELb0ELb1ELb1EEEEEEEEEvNT_6ParamsE:
	.zero		3328


//--------------------- .nv.constant0._ZN7cutlass13device_kernelIN5flash11enable_sm90INS1_16FlashAttnFwdSm90INS1_25CollectiveMainloopFwdSm90ILi2EN4cute5tupleIJNS5_1CILi1EEES8_S8_EEENS6_IJNS7_ILi192EEENS7_ILi128EEENS7_ILi96EEEEEELi96ENS_12float_e4m3_tEfNS_4arch4Sm90ELb1ELb0ELb1ELb1ELb0ELb0ELb0ELb1ELb1ELb1ELb0ELb0EEENS1_21CollectiveEpilogueFwdINS6_IJSA_SC_SB_EEES9_NS_10bfloat16_tESG_Li384ELb1ELb1ELb0ELb1EEENS1_36VarlenDynamicPersistentTileSchedulerILi192ELi128ELi384ELi128ELb0ELb1ELb1ELb1ELb1ELb1EEEEEEEEEvNT_6ParamsE --------------------------
	.section	.nv.constant0._ZN7cutlass13device_kernelIN5flash11enable_sm90INS1_16FlashAttnFwdSm90INS1_25CollectiveMainloopFwdSm90ILi2EN4cute5tupleIJNS5_1CILi1EEES8_S8_EEENS6_IJNS7_ILi192EEENS7_ILi128EEENS7_ILi96EEEEEELi96ENS_12float_e4m3_tEfNS_4arch4Sm90ELb1ELb0ELb1ELb1ELb0ELb0ELb0ELb1ELb1ELb1ELb0ELb0EEENS1_21CollectiveEpilogueFwdINS6_IJSA_SC_SB_EEES9_NS_10bfloat16_tESG_Li384ELb1ELb1ELb0ELb1EEENS1_36VarlenDynamicPersistentTileSchedulerILi192ELi128ELi384ELi128ELb0ELb1ELb1ELb1ELb1ELb1EEEEEEEEEvNT_6ParamsE,"a",@progbits
	.sectionflags	@""
	.align	4
.nv.constant0._ZN7cutlass13device_kernelIN5flash11enable_sm90INS1_16FlashAttnFwdSm90INS1_25CollectiveMainloopFwdSm90ILi2EN4cute5tupleIJNS5_1CILi1EEES8_S8_EEENS6_IJNS7_ILi192EEENS7_ILi128EEENS7_ILi96EEEEEELi96ENS_12float_e4m3_tEfNS_4arch4Sm90ELb1ELb0ELb1ELb1ELb0ELb0ELb0ELb1ELb1ELb1ELb0ELb0EEENS1_21CollectiveEpilogueFwdINS6_IJSA_SC_SB_EEES9_NS_10bfloat16_tESG_Li384ELb1ELb1ELb0ELb1EEENS1_36VarlenDynamicPersistentTileSchedulerILi192ELi128ELi384ELi128ELb0ELb1ELb1ELb1ELb1ELb1EEEEEEEEEvNT_6ParamsE:
	.zero		3328


//--------------------- .nv.constant0._ZN7cutlass13device_kernelIN5flash11enable_sm90INS1_16FlashAttnFwdSm90INS1_25CollectiveMainloopFwdSm90ILi2EN4cute5tupleIJNS5_1CILi1EEES8_S8_EEENS6_IJNS7_ILi192EEENS7_ILi128EEENS7_ILi96EEEEEELi96ENS_12float_e4m3_tEfNS_4arch4Sm90ELb1ELb0ELb1ELb1ELb0ELb1ELb0ELb1ELb1ELb1ELb0ELb0EEENS1_21CollectiveEpilogueFwdINS6_IJSA_SC_SB_EEES9_NS_10bfloat16_tESG_Li384ELb1ELb1ELb0ELb1EEENS1_36VarlenDynamicPersistentTileSchedulerILi192ELi128ELi384ELi128ELb0ELb1ELb1ELb1ELb1ELb1EEEEEEEEEvNT_6ParamsE --------------------------
	.section	.nv.constant0._ZN7cutlass13device_kernelIN5flash11enable_sm90INS1_16FlashAttnFwdSm90INS1_25CollectiveMainloopFwdSm90ILi2EN4cute5tupleIJNS5_1CILi1EEES8_S8_EEENS6_IJNS7_ILi192EEENS7_ILi128EEENS7_ILi96EEEEEELi96ENS_12float_e4m3_tEfNS_4arch4Sm90ELb1ELb0ELb1ELb1ELb0ELb1ELb0ELb1ELb1ELb1ELb0ELb0EEENS1_21CollectiveEpilogueFwdINS6_IJSA_SC_SB_EEES9_NS_10bfloat16_tESG_Li384ELb1ELb1ELb0ELb1EEENS1_36VarlenDynamicPersistentTileSchedulerILi192ELi128ELi384ELi128ELb0ELb1ELb1ELb1ELb1ELb1EEEEEEEEEvNT_6ParamsE,"a",@progbits
	.sectionflags	@""
	.align	4
.nv.constant0._ZN7cutlass13device_kernelIN5flash11enable_sm90INS1_16FlashAttnFwdSm90INS1_25CollectiveMainloopFwdSm90ILi2EN4cute5tupleIJNS5_1CILi1EEES8_S8_EEENS6_IJNS7_ILi192EEENS7_ILi128EEENS7_ILi96EEEEEELi96ENS_12float_e4m3_tEfNS_4arch4Sm90ELb1ELb0ELb1ELb1ELb0ELb1ELb0ELb1ELb1ELb1ELb0ELb0EEENS1_21CollectiveEpilogueFwdINS6_IJSA_SC_SB_EEES9_NS_10bfloat16_tESG_Li384ELb1ELb1ELb0ELb1EEENS1_36VarlenDynamicPersistentTileSchedulerILi192ELi128ELi384ELi128ELb0ELb1ELb1ELb1ELb1ELb1EEEEEEEEEvNT_6ParamsE:
	.zero		3328


//--------------------- .nv.constant0._ZN7cutlass13device_kernelIN5flash11enable_sm90INS1_16FlashAttnFwdSm90INS1_25CollectiveMainloopFwdSm90ILi2EN4cute5tupleIJNS5_1CILi1EEES8_S8_EEENS6_IJNS7_ILi192EEENS7_ILi160EEENS7_ILi64EEEEEELi64ENS_12float_e4m3_tEfNS_4arch4Sm90ELb0ELb0ELb1ELb0ELb0ELb0ELb0ELb1ELb1ELb1ELb0ELb0EEENS1_21CollectiveEpilogueFwdINS6_IJSA_SC_SB_EEES9_NS_10bfloat16_tESG_Li384ELb0ELb1ELb0ELb1EEENS1_29StaticPersistentTileSchedulerILb0EEEEEEEEEvNT_6ParamsE --------------------------
	.section	.nv.constant0._ZN7cutlass13device_kernelIN5flash11enable_sm90INS1_16FlashAttnFwdSm90INS1_25CollectiveMainloopFwdSm90ILi2EN4cute5tupleIJNS5_1CILi1EEES8_S8_EEENS6_IJNS7_ILi192EEENS7_ILi160EEENS7_ILi64EEEEEELi64ENS_12float_e4m3_tEfNS_4arch4Sm90ELb0ELb0ELb1ELb0ELb0ELb0ELb0ELb1ELb1ELb1ELb0ELb0EEENS1_21CollectiveEpilogueFwdINS6_IJSA_SC_SB_EEES9_NS_10bfloat16_tESG_Li384ELb0ELb1ELb0ELb1EEENS1_29StaticPersistentTileSchedulerILb0EEEEEEEEEvNT_6ParamsE,"a",@progbits
	.sectionflags	@""
	.align	4
.nv.constant0._ZN7cutlass13device_kernelIN5flash11enable_sm90INS1_16FlashAttnFwdSm90INS1_25CollectiveMainloopFwdSm90ILi2EN4cute5tupleIJNS5_1CILi1EEES8_S8_EEENS6_IJNS7_ILi192EEENS7_ILi160EEENS7_ILi64EEEEEELi64ENS_12float_e4m3_tEfNS_4arch4Sm90ELb0ELb0ELb1ELb0ELb0ELb0ELb0ELb1ELb1ELb1ELb0ELb0EEENS1_21CollectiveEpilogueFwdINS6_IJSA_SC_SB_EEES9_NS_10bfloat16_tESG_Li384ELb0ELb1ELb0ELb1EEENS1_29StaticPersistentTileSchedulerILb0EEEEEEEEEvNT_6ParamsE:
	.zero		3200


//--------------------- .nv.constant0._ZN7cutlass13device_kernelIN5flash11enable_sm90INS1_16FlashAttnFwdSm90INS1_25CollectiveMainloopFwdSm90ILi2EN4cute5tupleIJNS5_1CILi1EEES8_S8_EEENS6_IJNS7_ILi192EEENS7_ILi160EEENS7_ILi64EEEEEELi64ENS_12float_e4m3_tEfNS_4arch4Sm90ELb0ELb0ELb1ELb1ELb0ELb0ELb0ELb1ELb1ELb1ELb0ELb0EEENS1_21CollectiveEpilogueFwdINS6_IJSA_SC_SB_EEES9_NS_10bfloat16_tESG_Li384ELb1ELb1ELb0ELb1EEENS1_36VarlenDynamicPersistentTileSchedulerILi192ELi160ELi384ELi128ELb0ELb1ELb1ELb0ELb1ELb1EEEEEEEEEvNT_6ParamsE --------------------------
	.section	.nv.constant0._ZN7cutlass13device_kernelIN5flash11enable_sm90INS1_16FlashAttnFwdSm90INS1_25CollectiveMainloopFwdSm90ILi2EN4cute5tupleIJNS5_1CILi1EEES8_S8_EEENS6_IJNS7_ILi192EEENS7_ILi160EEENS7_ILi64EEEEEELi64ENS_12float_e4m3_tEfNS_4arch4Sm90ELb0ELb0ELb1ELb1ELb0ELb0ELb0ELb1ELb1ELb1ELb0ELb0EEENS1_21CollectiveEpilogueFwdINS6_IJSA_SC_SB_EEES9_NS_10bfloat16_tESG_Li384ELb1ELb1ELb0ELb1EEENS1_36VarlenDynamicPersistentTileSchedulerILi192ELi160ELi384ELi128ELb0ELb1ELb1ELb0ELb1ELb1EEEEEEEEEvNT_6ParamsE,"a",@progbits
	.sectionflags	@""
	.align	4
.nv.constant0._ZN7cutlass13device_kernelIN5flash11enable_sm90INS1_16FlashAttnFwdSm90INS1_25CollectiveMainloopFwdSm90ILi2EN4cute5tupleIJNS5_1CILi1EEES8_S8_EEENS6_IJNS7_ILi192EEENS7_ILi160EEENS7_ILi64EEEEEELi64ENS_12float_e4m3_tEfNS_4arch4Sm90ELb0ELb0ELb1ELb1ELb0ELb0ELb0ELb1ELb1ELb1ELb0ELb0EEENS1_21CollectiveEpilogueFwdINS6_IJSA_SC_SB_EEES9_NS_10bfloat16_tESG_Li384ELb1ELb1ELb0ELb1EEENS1_36VarlenDynamicPersistentTileSchedulerILi192ELi160ELi384ELi128ELb0ELb1ELb1ELb0ELb1ELb1EEEEEEEEEvNT_6ParamsE:
	.zero		3328


//--------------------- .nv.constant0._ZN7cutlass13device_kernelIN5flash11enable_sm90INS1_16FlashAttnFwdSm90INS1_25CollectiveMainloopFwdSm90ILi2EN4cute5tupleIJNS5_1CILi1EEES8_S8_EEENS6_IJNS7_ILi192EEENS7_ILi160EEENS7_ILi64EEEEEELi64ENS_12float_e4m3_tEfNS_4arch4Sm90ELb0ELb0ELb1ELb1ELb0ELb1ELb0ELb1ELb1ELb1ELb0ELb0EEENS1_21CollectiveEpilogueFwdINS6_IJSA_SC_SB_EEES9_NS_10bfloat16_tESG_Li384ELb1ELb1ELb0ELb1EEENS1_36VarlenDynamicPersistentTileSchedulerILi192ELi160ELi384ELi128ELb0ELb1ELb1ELb0ELb1ELb1EEEEEEEEEvNT_6ParamsE --------------------------
	.section	.nv.constant0._ZN7cutlass13device_kernelIN5flash11enable_sm90INS1_16FlashAttnFwdSm90INS1_25CollectiveMainloopFwdSm90ILi2EN4cute5tupleIJNS5_1CILi1EEES8_S8_EEENS6_IJNS7_ILi192EEENS7_ILi160EEENS7_ILi64EEEEEELi64ENS_12float_e4m3_tEfNS_4arch4Sm90ELb0ELb0ELb1ELb1ELb0ELb1ELb0ELb1ELb1ELb1ELb0ELb0EEENS1_21CollectiveEpilogueFwdINS6_IJSA_SC_SB_EEES9_NS_10bfloat16_tESG_Li384ELb1ELb1ELb0ELb1EEENS1_36VarlenDynamicPersistentTileSchedulerILi192ELi160ELi384ELi128ELb0ELb1ELb1ELb0ELb1ELb1EEEEEEEEEvNT_6ParamsE,"a",@progbits
	.sectionflags	@""
	.align	4
.nv.constant0._ZN7cutlass13device_kernelIN5flash11enable_sm90INS1_16FlashAttnFwdSm90INS1_25CollectiveMainloopFwdSm90ILi2EN4cute5tupleIJNS5_1CILi1EEES8_S8_EEENS6_IJNS7_ILi192EEENS7_ILi160EEENS7_ILi64EEEEEELi64ENS_12float_e4m3_tEfNS_4arch4Sm90ELb0ELb0ELb1ELb1ELb0ELb1ELb0ELb1ELb1ELb1ELb0ELb0EEENS1_21CollectiveEpilogueFwdINS6_IJSA_SC_SB_EEES9_NS_10bfloat16_tESG_Li384ELb1ELb1ELb0ELb1EEENS1_36VarlenDynamicPersistentTileSchedulerILi192ELi160ELi384ELi128ELb0ELb1ELb1ELb0ELb1ELb1EEEEEEEEEvNT_6ParamsE:
	.zero		3328


//--------------------- .nv.constant0._ZN7cutlass13device_kernelIN5flash11enable_sm90INS1_16FlashAttnFwdSm90INS1_25CollectiveMainloopFwdSm90ILi2EN4cute5tupleIJNS5_1CILi1EEES8_S8_EEENS6_IJNS7_ILi192EEENS7_ILi160EEENS7_ILi64EEEEEELi64ENS_12float_e4m3_tEfNS_4arch4Sm90ELb0ELb1ELb1ELb0ELb0ELb0ELb0ELb1ELb1ELb1ELb0ELb0EEENS1_21CollectiveEpilogueFwdINS6_IJSA_SC_SB_EEES9_NS_10bfloat16_tESG_Li384ELb0ELb1ELb0ELb1EEENS1_30DynamicPersistentTileSchedulerILi384ELi128ELb0ELb1ELb1EEEEEEEEEvNT_6ParamsE --------------------------
	.section	.nv.constant0._ZN7cutlass13device_kernelIN5flash11enable_sm90INS1_16FlashAttnFwdSm90INS1_25CollectiveMainloopFwdSm90ILi2EN4cute5tupleIJNS5_1CILi1EEES8_S8_EEENS6_IJNS7_ILi192EEENS7_ILi160EEENS7_ILi64EEEEEELi64ENS_12float_e4m3_tEfNS_4arch4Sm90ELb0ELb1ELb1ELb0ELb0ELb0ELb0ELb1ELb1ELb1ELb0ELb0EEENS1_21CollectiveEpilogueFwdINS6_IJSA_SC_SB_EEES9_NS_10bfloat16_tESG_Li384ELb0ELb1ELb0ELb1EEENS1_30DynamicPersistentTileSchedulerILi384ELi128ELb0ELb1ELb1EEEEEEEEEvNT_6ParamsE,"a",@progbits
	.sectionflags	@""
	.align	4
.nv.constant0._ZN7cutlass13device_kernelIN5flash11enable_sm90INS1_16FlashAttnFwdSm90INS1_25CollectiveMainloopFwdSm90ILi2EN4cute5tupleIJNS5_1CILi1EEES8_S8_EEENS6_IJNS7_ILi192EEENS7_ILi160EEENS7_ILi64EEEEEELi64ENS_12float_e4m3_tEfNS_4arch4Sm90ELb0ELb1ELb1ELb0ELb0ELb0ELb0ELb1ELb1ELb1ELb0ELb0EEENS1_21CollectiveEpilogueFwdINS6_IJSA_SC_SB_EEES9_NS_10bfloat16_tESG_Li384ELb0ELb1ELb0ELb1EEENS1_30DynamicPersistentTileSchedulerILi384ELi128ELb0ELb1ELb1EEEEEEEEEvNT_6ParamsE:
	.zero		3328


//--------------------- .nv.constant0._ZN7cutlass13device_kernelIN5flash11enable_sm90INS1_16FlashAttnFwdSm90INS1_25CollectiveMainloopFwdSm90ILi2EN4cute5tupleIJNS5_1CILi1EEES8_S8_EEENS6_IJNS7_ILi192EEENS7_ILi160EEENS7_ILi64EEEEEELi64ENS_12float_e4m3_tEfNS_4arch4Sm90ELb0ELb1ELb1ELb1ELb0ELb0ELb0ELb1ELb1ELb1ELb0ELb0EEENS1_21CollectiveEpilogueFwdINS6_IJSA_SC_SB_EEES9_NS_10bfloat16_tESG_Li384ELb1ELb1ELb0ELb1EEENS1_36VarlenDynamicPersistentTileSchedulerILi192ELi160ELi384ELi128ELb0ELb1ELb1ELb1ELb0ELb1EEEEEEEEEvNT_6ParamsE --------------------------
	.section	.nv.constant0._ZN7cutlass13device_kernelIN5flash11enable_sm90INS1_16FlashAttnFwdSm90INS1_25CollectiveMainloopFwdSm90ILi2EN4cute5tupleIJNS5_1CILi1EEES8_S8_EEENS6_IJNS7_ILi192EEENS7_ILi160EEENS7_ILi64EEEEEELi64ENS_12float_e4m3_tEfNS_4arch4Sm90ELb0ELb1ELb1ELb1ELb0ELb0ELb0ELb1ELb1ELb1ELb0ELb0EEENS1_21CollectiveEpilogueFwdINS6_IJSA_SC_SB_EEES9_NS_10bfloat16_tESG_Li384ELb1ELb1ELb0ELb1EEENS1_36VarlenDynamicPersistentTileSchedulerILi192ELi160ELi384ELi128ELb0ELb1ELb1ELb1ELb0ELb1EEEEEEEEEvNT_6ParamsE,"a",@progbits
	.sectionflags	@""
	.align	4
.nv.constant0._ZN7cutlass13device_kernelIN5flash11enable_sm90INS1_16FlashAttnFwdSm90INS1_25CollectiveMainloopFwdSm90ILi2EN4cute5tupleIJNS5_1CILi1EEES8_S8_EEENS6_IJNS7_ILi192EEENS7_ILi160EEENS7_ILi64EEEEEELi64ENS_12float_e4m3_tEfNS_4arch4Sm90ELb0ELb1ELb1ELb1ELb0ELb0ELb0ELb1ELb1ELb1ELb0ELb0EEENS1_21CollectiveEpilogueFwdINS6_IJSA_SC_SB_EEES9_NS_10bfloat16_tESG_Li384ELb1ELb1ELb0ELb1EEENS1_36VarlenDynamicPersistentTileSchedulerILi192ELi160ELi384ELi128ELb0ELb1ELb1ELb1ELb0ELb1EEEEEEEEEvNT_6ParamsE:
	.zero		3328


//--------------------- .nv.constant0._ZN7cutlass13device_kernelIN5flash11enable_sm90INS1_16FlashAttnFwdSm90INS1_25CollectiveMainloopFwdSm90ILi2EN4cute5tupleIJNS5_1CILi1EEES8_S8_EEENS6_IJNS7_ILi192EEENS7_ILi160EEENS7_ILi64EEEEEELi64ENS_12float_e4m3_tEfNS_4arch4Sm90ELb0ELb1ELb1ELb1ELb0ELb1ELb0ELb1ELb1ELb1ELb0ELb0EEENS1_21CollectiveEpilogueFwdINS6_IJSA_SC_SB_EEES9_NS_10bfloat16_tESG_Li384ELb1ELb1ELb0ELb1EEENS1_36VarlenDynamicPersistentTileSchedulerILi192ELi160ELi384ELi128ELb0ELb1ELb1ELb1ELb0ELb1EEEEEEEEEvNT_6ParamsE --------------------------
	.section	.nv.constant0._ZN7cutlass13device_kernelIN5flash11enable_sm90INS1_16FlashAttnFwdSm90INS1_25CollectiveMainloopFwdSm90ILi2EN4cute5tupleIJNS5_1CILi1EEES8_S8_EEENS6_IJNS7_ILi192EEENS7_ILi160EEENS7_ILi64EEEEEELi64ENS_12float_e4m3_tEfNS_4arch4Sm90ELb0ELb1ELb1ELb1ELb0ELb1ELb0ELb1ELb1ELb1ELb0ELb0EEENS1_21CollectiveEpilogueFwdINS6_IJSA_SC_SB_EEES9_NS_10bfloat16_tESG_Li384ELb1ELb1ELb0ELb1EEENS1_36VarlenDynamicPersistentTileSchedulerILi192ELi160ELi384ELi128ELb0ELb1ELb1ELb1ELb0ELb1EEEEEEEEEvNT_6ParamsE,"a",@progbits
	.sectionflags	@""
	.align	4
.nv.constant0._ZN7cutlass13device_kernelIN5flash11enable_sm90INS1_16FlashAttnFwdSm90INS1_25CollectiveMainloopFwdSm90ILi2EN4cute5tupleIJNS5_1CILi1EEES8_S8_EEENS6_IJNS7_ILi192EEENS7_ILi160EEENS7_ILi64EEEEEELi64ENS_12float_e4m3_tEfNS_4arch4Sm90ELb0ELb1ELb1ELb1ELb0ELb1ELb0ELb1ELb1ELb1ELb0ELb0EEENS1_21CollectiveEpilogueFwdINS6_IJSA_SC_SB_EEES9_NS_10bfloat16_tESG_Li384ELb1ELb1ELb0ELb1EEENS1_36VarlenDynamicPersistentTileSchedulerILi192ELi160ELi384ELi128ELb0ELb1ELb1ELb1ELb0ELb1EEEEEEEEEvNT_6ParamsE:
	.zero		3328


//--------------------- .nv.constant0._ZN7cutlass13device_kernelIN5flash11enable_sm90INS1_16FlashAttnFwdSm90INS1_25CollectiveMainloopFwdSm90ILi2EN4cute5tupleIJNS5_1CILi1EEES8_S8_EEENS6_IJNS7_ILi192EEENS7_ILi160EEENS7_ILi64EEEEEELi64ENS_12float_e4m3_tEfNS_4arch4Sm90ELb1ELb0ELb1ELb0ELb0ELb0ELb0ELb1ELb1ELb1ELb0ELb0EEENS1_21CollectiveEpilogueFwdINS6_IJSA_SC_SB_EEES9_NS_10bfloat16_tESG_Li384ELb0ELb1ELb0ELb1EEENS1_30DynamicPersistentTileSchedulerILi384ELi128ELb0ELb1ELb1EEEEEEEEEvNT_6ParamsE --------------------------
	.section	.nv.constant0._ZN7cutlass13device_kernelIN5flash11enable_sm90INS1_16FlashAttnFwdSm90INS1_25CollectiveMainloopFwdSm90ILi2EN4cute5tupleIJNS5_1CILi1EEES8_S8_EEENS6_IJNS7_ILi192EEENS7_ILi160EEENS7_ILi64EEEEEELi64ENS_12float_e4m3_tEfNS_4arch4Sm90ELb1ELb0ELb1ELb0ELb0ELb0ELb0ELb1ELb1ELb1ELb0ELb0EEENS1_21CollectiveEpilogueFwdINS6_IJSA_SC_SB_EEES9_NS_10bfloat16_tESG_Li384ELb0ELb1ELb0ELb1EEENS1_30DynamicPersistentTileSchedulerILi384ELi128ELb0ELb1ELb1EEEEEEEEEvNT_6ParamsE,"a",@progbits
	.sectionflags	@""
	.align	4
.nv.constant0._ZN7cutlass13device_kernelIN5flash11enable_sm90INS1_16FlashAttnFwdSm90INS1_25CollectiveMainloopFwdSm90ILi2EN4cute5tupleIJNS5_1CILi1EEES8_S8_EEENS6_IJNS7_ILi192EEENS7_ILi160EEENS7_ILi64EEEEEELi64ENS_12float_e4m3_tEfNS_4arch4Sm90ELb1ELb0ELb1ELb0ELb0ELb0ELb0ELb1ELb1ELb1ELb0ELb0EEENS1_21CollectiveEpilogueFwdINS6_IJSA_SC_SB_EEES9_NS_10bfloat16_tESG_Li384ELb0ELb1ELb0ELb1EEENS1_30DynamicPersistentTileSchedulerILi384ELi128ELb0ELb1ELb1EEEEEEEEEvNT_6ParamsE:
	.zero		3328


//--------------------- .nv.constant0._ZN7cutlass13device_kernelIN5flash11enable_sm90INS1_16FlashAttnFwdSm90INS1_25CollectiveMainloopFwdSm90ILi2EN4cute5tupleIJNS5_1CILi1EEES8_S8_EEENS6_IJNS7_ILi192EEENS7_ILi160EEENS7_ILi64EEEEEELi64ENS_12float_e4m3_tEfNS_4arch4Sm90ELb1ELb0ELb1ELb1ELb0ELb0ELb0ELb1ELb1ELb1ELb0ELb0EEENS1_21CollectiveEpilogueFwdINS6_IJSA_SC_SB_EEES9_NS_10bfloat16_tESG_Li384ELb1ELb1ELb0ELb1EEENS1_36VarlenDynamicPersistentTileSchedulerILi192ELi160ELi384ELi128ELb0ELb1ELb1ELb1ELb1ELb1EEEEEEEEEvNT_6ParamsE --------------------------
	.section	.nv.constant0._ZN7cutlass13device_kernelIN5flash11enable_sm90INS1_16FlashAttnFwdSm90INS1_25CollectiveMainloopFwdSm90ILi2EN4cute5tupleIJNS5_1CILi1EEES8_S8_EEENS6_IJNS7_ILi192EEENS7_ILi160EEENS7_ILi64EEEEEELi64ENS_12float_e4m3_tEfNS_4arch4Sm90ELb1ELb0ELb1ELb1ELb0ELb0ELb0ELb1ELb1ELb1ELb0ELb0EEENS1_21CollectiveEpilogueFwdINS6_IJSA_SC_SB_EEES9_NS_10bfloat16_tESG_Li384ELb1ELb1ELb0ELb1EEENS1_36VarlenDynamicPersistentTileSchedulerILi192ELi160ELi384ELi128ELb0ELb1ELb1ELb1ELb1ELb1EEEEEEEEEvNT_6ParamsE,"a",@progbits
	.sectionflags	@""
	.align	4
.nv.constant0._ZN7cutlass13device_kernelIN5flash11enable_sm90INS1_16FlashAttnFwdSm90INS1_25CollectiveMainloopFwdSm90ILi2EN4cute5tupleIJNS5_1CILi1EEES8_S8_EEENS6_IJNS7_ILi192EEENS7_ILi160EEENS7_ILi64EEEEEELi64ENS_12float_e4m3_tEfNS_4arch4Sm90ELb1ELb0ELb1ELb1ELb0ELb0ELb0ELb1ELb1ELb1ELb0ELb0EEENS1_21CollectiveEpilogueFwdINS6_IJSA_SC_SB_EEES9_NS_10bfloat16_tESG_Li384ELb1ELb1ELb0ELb1EEENS1_36VarlenDynamicPersistentTileSchedulerILi192ELi160ELi384ELi128ELb0ELb1ELb1ELb1ELb1ELb1EEEEEEEEEvNT_6ParamsE:
	.zero		3328


//--------------------- .nv.constant0._ZN7cutlass13device_kernelIN5flash11enable_sm90INS1_16FlashAttnFwdSm90INS1_25CollectiveMainloopFwdSm90ILi2EN4cute5tupleIJNS5_1CILi1EEES8_S8_EEENS6_IJNS7_ILi192EEENS7_ILi160EEENS7_ILi64EEEEEELi64ENS_12float_e4m3_tEfNS_4arch4Sm90ELb1ELb0ELb1ELb1ELb0ELb1ELb0ELb1ELb1ELb1ELb0ELb0EEENS1_21CollectiveEpilogueFwdINS6_IJSA_SC_SB_EEES9_NS_10bfloat16_tESG_Li384ELb1ELb1ELb0ELb1EEENS1_36VarlenDynamicPersistentTileSchedulerILi192ELi160ELi384ELi128ELb0ELb1ELb1ELb1ELb1ELb1EEEEEEEEEvNT_6ParamsE --------------------------
	.section	.nv.constant0._ZN7cutlass13device_kernelIN5flash11enable_sm90INS1_16FlashAttnFwdSm90INS1_25CollectiveMainloopFwdSm90ILi2EN4cute5tupleIJNS5_1CILi1EEES8_S8_EEENS6_IJNS7_ILi192EEENS7_ILi160EEENS7_ILi64EEEEEELi64ENS_12float_e4m3_tEfNS_4arch4Sm90ELb1ELb0ELb1ELb1ELb0ELb1ELb0ELb1ELb1ELb1ELb0ELb0EEENS1_21CollectiveEpilogueFwdINS6_IJSA_SC_SB_EEES9_NS_10bfloat16_tESG_Li384ELb1ELb1ELb0ELb1EEENS1_36VarlenDynamicPersistentTileSchedulerILi192ELi160ELi384ELi128ELb0ELb1ELb1ELb1ELb1ELb1EEEEEEEEEvNT_6ParamsE,"a",@progbits
	.sectionflags	@""
	.align	4
.nv.constant0._ZN7cutlass13device_kernelIN5flash11enable_sm90INS1_16FlashAttnFwdSm90INS1_25CollectiveMainloopFwdSm90ILi2EN4cute5tupleIJNS5_1CILi1EEES8_S8_EEENS6_IJNS7_ILi192EEENS7_ILi160EEENS7_ILi64EEEEEELi64ENS_12float_e4m3_tEfNS_4arch4Sm90ELb1ELb0ELb1ELb1ELb0ELb1ELb0ELb1ELb1ELb1ELb0ELb0EEENS1_21CollectiveEpilogueFwdINS6_IJSA_SC_SB_EEES9_NS_10bfloat16_tESG_Li384ELb1ELb1ELb0ELb1EEENS1_36VarlenDynamicPersistentTileSchedulerILi192ELi160ELi384ELi128ELb0ELb1ELb1ELb1ELb1ELb1EEEEEEEEEvNT_6ParamsE:
	.zero		3328


//--------------------- SYMBOLS --------------------------

	.type		.nv.reservedSmem.offset0,@object
	.size		.nv.reservedSmem.offset0,0x4
	.type		__assertfail,@function
